	.target	sm_90a

	.elftype	@"ET_EXEC"


//--------------------- .note.nv.tkinfo           --------------------------
	.section	.note.nv.tkinfo,"",@"SHT_NOTE"
	.sectionflags	@"SHF_NOTE_NV_TKINFO"
	.tkinfo
        /*0018*/ 	.word	0x00000002
        /*0030*/ 	.string	""
        /*0030*/ 	.string	"ptxas"
        /*0030*/ 	.string	"Cuda compilation tools, release 13.0, V13.0.88"
        /*0030*/ 	.string	"Build cuda_13.0.r13.0/compiler.36424714_0"
        /*0030*/ 	.string	"-arch sm_90a -m 64 "



//--------------------- .note.nv.cuinfo           --------------------------
	.section	.note.nv.cuinfo,"",@"SHT_NOTE"
	.sectionflags	@"SHF_NOTE_NV_CUINFO"
        /*0018*/ 	.short	0x0002
        /*001a*/ 	.short	0x005a
        /*001c*/ 	.short	0x0082
	.zero		2


//--------------------- .nv.info                  --------------------------
	.section	.nv.info,"",@"SHT_CUDA_INFO"
	.align	4


	//----- nvinfo : EIATTR_REGCOUNT
	.align		4
        /*0000*/ 	.byte	0x04, 0x2f
        /*0002*/ 	.short	(.L_57 - .L_56)
	.align		4
.L_56:
        /*0004*/ 	.word	index@(_ZN7cutlass13device_kernelIN5flash11enable_sm90INS1_16FlashAttnFwdSm90INS1_25CollectiveMainloopFwdSm90ILi2EN4cute5tupleIJNS5_1CILi1EEES8_S8_EEENS6_IJNS7_ILi192EEENS7_ILi128EEENS7_ILi64EEEEEELi64ENS_6half_tEfNS_4arch4Sm90ELb1ELb0ELb1ELb1ELb0ELb1ELb0ELb1ELb1ELb0ELb0ELb0EEENS1_21CollectiveEpilogueFwdINS6_IJSA_SC_SB_EEES9_SE_SG_Li384ELb1ELb0ELb0ELb0EEENS1_36VarlenDynamicPersistentTileSchedulerILi192ELi128ELi384ELi32ELb0ELb0ELb1ELb1ELb1ELb1EEEEEEEEEvNT_6ParamsE)
        /*0008*/ 	.word	0x00000080


	//----- nvinfo : EIATTR_FRAME_SIZE
	.align		4
.L_57:
        /*000c*/ 	.byte	0x04, 0x11
        /*000e*/ 	.short	(.L_59 - .L_58)
	.align		4
.L_58:
        /*0010*/ 	.word	index@(_ZN7cutlass13device_kernelIN5flash11enable_sm90INS1_16FlashAttnFwdSm90INS1_25CollectiveMainloopFwdSm90ILi2EN4cute5tupleIJNS5_1CILi1EEES8_S8_EEENS6_IJNS7_ILi192EEENS7_ILi128EEENS7_ILi64EEEEEELi64ENS_6half_tEfNS_4arch4Sm90ELb1ELb0ELb1ELb1ELb0ELb1ELb0ELb1ELb1ELb0ELb0ELb0EEENS1_21CollectiveEpilogueFwdINS6_IJSA_SC_SB_EEES9_SE_SG_Li384ELb1ELb0ELb0ELb0EEENS1_36VarlenDynamicPersistentTileSchedulerILi192ELi128ELi384ELi32ELb0ELb0ELb1ELb1ELb1ELb1EEEEEEEEEvNT_6ParamsE)
        /*0014*/ 	.word	0x00000048


	//----- nvinfo : EIATTR_REGCOUNT
	.align		4
.L_59:
        /*0018*/ 	.byte	0x04, 0x2f
        /*001a*/ 	.short	(.L_61 - .L_60)
	.align		4
.L_60:
        /*001c*/ 	.word	index@(_ZN7cutlass13device_kernelIN5flash11enable_sm90INS1_16FlashAttnFwdSm90INS1_25CollectiveMainloopFwdSm90ILi2EN4cute5tupleIJNS5_1CILi1EEES8_S8_EEENS6_IJNS7_ILi192EEENS7_ILi128EEENS7_ILi64EEEEEELi64ENS_6half_tEfNS_4arch4Sm90ELb1ELb0ELb1ELb1ELb0ELb0ELb0ELb1ELb1ELb0ELb0ELb0EEENS1_21CollectiveEpilogueFwdINS6_IJSA_SC_SB_EEES9_SE_SG_Li384ELb1ELb0ELb0ELb0EEENS1_36VarlenDynamicPersistentTileSchedulerILi192ELi128ELi384ELi32ELb0ELb0ELb1ELb1ELb1ELb1EEEEEEEEEvNT_6ParamsE)
        /*0020*/ 	.word	0x00000080


	//----- nvinfo : EIATTR_FRAME_SIZE
	.align		4
.L_61:
        /*0024*/ 	.byte	0x04, 0x11
        /*0026*/ 	.short	(.L_63 - .L_62)
	.align		4
.L_62:
        /*0028*/ 	.word	index@(_ZN7cutlass13device_kernelIN5flash11enable_sm90INS1_16FlashAttnFwdSm90INS1_25CollectiveMainloopFwdSm90ILi2EN4cute5tupleIJNS5_1CILi1EEES8_S8_EEENS6_IJNS7_ILi192EEENS7_ILi128EEENS7_ILi64EEEEEELi64ENS_6half_tEfNS_4arch4Sm90ELb1ELb0ELb1ELb1ELb0ELb0ELb0ELb1ELb1ELb0ELb0ELb0EEENS1_21CollectiveEpilogueFwdINS6_IJSA_SC_SB_EEES9_SE_SG_Li384ELb1ELb0ELb0ELb0EEENS1_36VarlenDynamicPersistentTileSchedulerILi192ELi128ELi384ELi32ELb0ELb0ELb1ELb1ELb1ELb1EEEEEEEEEvNT_6ParamsE)
        /*002c*/ 	.word	0x00000010


	//----- nvinfo : EIATTR_REGCOUNT
	.align		4
.L_63:
        /*0030*/ 	.byte	0x04, 0x2f
        /*0032*/ 	.short	(.L_65 - .L_64)
	.align		4
.L_64:
        /*0034*/ 	.word	index@(_ZN7cutlass13device_kernelIN5flash11enable_sm90INS1_16FlashAttnFwdSm90INS1_25CollectiveMainloopFwdSm90ILi2EN4cute5tupleIJNS5_1CILi1EEES8_S8_EEENS6_IJNS7_ILi192EEENS7_ILi128EEENS7_ILi64EEEEEELi64ENS_6half_tEfNS_4arch4Sm90ELb1ELb0ELb1ELb0ELb0ELb0ELb0ELb1ELb1ELb0ELb0ELb0EEENS1_21CollectiveEpilogueFwdINS6_IJSA_SC_SB_EEES9_SE_SG_Li384ELb0ELb0ELb0ELb0EEENS1_30DynamicPersistentTileSchedulerILi384ELi32ELb0ELb0ELb1EEEEEEEEEvNT_6ParamsE)
        /*0038*/ 	.word	0x00000080


	//----- nvinfo : EIATTR_FRAME_SIZE
	.align		4
.L_65:
        /*003c*/ 	.byte	0x04, 0x11
        /*003e*/ 	.short	(.L_67 - .L_66)
	.align		4
.L_66:
        /*0040*/ 	.word	index@(_ZN7cutlass13device_kernelIN5flash11enable_sm90INS1_16FlashAttnFwdSm90INS1_25CollectiveMainloopFwdSm90ILi2EN4cute5tupleIJNS5_1CILi1EEES8_S8_EEENS6_IJNS7_ILi192EEENS7_ILi128EEENS7_ILi64EEEEEELi64ENS_6half_tEfNS_4arch4Sm90ELb1ELb0ELb1ELb0ELb0ELb0ELb0ELb1ELb1ELb0ELb0ELb0EEENS1_21CollectiveEpilogueFwdINS6_IJSA_SC_SB_EEES9_SE_SG_Li384ELb0ELb0ELb0ELb0EEENS1_30DynamicPersistentTileSchedulerILi384ELi32ELb0ELb0ELb1EEEEEEEEEvNT_6ParamsE)
        /*0044*/ 	.word	0x00000000


	//----- nvinfo : EIATTR_REGCOUNT
	.align		4
.L_67:
        /*0048*/ 	.byte	0x04, 0x2f
        /*004a*/ 	.short	(.L_69 - .L_68)
	.align		4
.L_68:
        /*004c*/ 	.word	index@(_ZN7cutlass13device_kernelIN5flash11enable_sm90INS1_16FlashAttnFwdSm90INS1_25CollectiveMainloopFwdSm90ILi2EN4cute5tupleIJNS5_1CILi1EEES8_S8_EEENS6_IJNS7_ILi192EEENS7_ILi128EEENS7_ILi64EEEEEELi64ENS_6half_tEfNS_4arch4Sm90ELb0ELb1ELb1ELb1ELb0ELb1ELb0ELb1ELb1ELb0ELb0ELb0EEENS1_21CollectiveEpilogueFwdINS6_IJSA_SC_SB_EEES9_SE_SG_Li384ELb1ELb0ELb0ELb0EEENS1_36VarlenDynamicPersistentTileSchedulerILi192ELi128ELi384ELi32ELb0ELb0ELb1ELb1ELb0ELb1EEEEEEEEEvNT_6ParamsE)
        /*0050*/ 	.word	0x00000080


	//----- nvinfo : EIATTR_FRAME_SIZE
	.align		4
.L_69:
        /*0054*/ 	.byte	0x04, 0x11
        /*0056*/ 	.short	(.L_71 - .L_70)
	.align		4
.L_70:
        /*0058*/ 	.word	index@(_ZN7cutlass13device_kernelIN5flash11enable_sm90INS1_16FlashAttnFwdSm90INS1_25CollectiveMainloopFwdSm90ILi2EN4cute5tupleIJNS5_1CILi1EEES8_S8_EEENS6_IJNS7_ILi192EEENS7_ILi128EEENS7_ILi64EEEEEELi64ENS_6half_tEfNS_4arch4Sm90ELb0ELb1ELb1ELb1ELb0ELb1ELb0ELb1ELb1ELb0ELb0ELb0EEENS1_21CollectiveEpilogueFwdINS6_IJSA_SC_SB_EEES9_SE_SG_Li384ELb1ELb0ELb0ELb0EEENS1_36VarlenDynamicPersistentTileSchedulerILi192ELi128ELi384ELi32ELb0ELb0ELb1ELb1ELb0ELb1EEEEEEEEEvNT_6ParamsE)
        /*005c*/ 	.word	0x00000040


	//----- nvinfo : EIATTR_REGCOUNT
	.align		4
.L_71:
        /*0060*/ 	.byte	0x04, 0x2f
        /*0062*/ 	.short	(.L_73 - .L_72)
	.align		4
.L_72:
        /*0064*/ 	.word	index@(_ZN7cutlass13device_kernelIN5flash11enable_sm90INS1_16FlashAttnFwdSm90INS1_25CollectiveMainloopFwdSm90ILi2EN4cute5tupleIJNS5_1CILi1EEES8_S8_EEENS6_IJNS7_ILi192EEENS7_ILi128EEENS7_ILi64EEEEEELi64ENS_6half_tEfNS_4arch4Sm90ELb0ELb1ELb1ELb1ELb0ELb0ELb0ELb1ELb1ELb0ELb0ELb0EEENS1_21CollectiveEpilogueFwdINS6_IJSA_SC_SB_EEES9_SE_SG_Li384ELb1ELb0ELb0ELb0EEENS1_36VarlenDynamicPersistentTileSchedulerILi192ELi128ELi384ELi32ELb0ELb0ELb1ELb1ELb0ELb1EEEEEEEEEvNT_6ParamsE)
        /*0068*/ 	.word	0x00000080


	//----- nvinfo : EIATTR_FRAME_SIZE
	.align		4
.L_73:
        /*006c*/ 	.byte	0x04, 0x11
        /*006e*/ 	.short	(.L_75 - .L_74)
	.align		4
.L_74:
        /*0070*/ 	.word	index@(_ZN7cutlass13device_kernelIN5flash11enable_sm90INS1_16FlashAttnFwdSm90INS1_25CollectiveMainloopFwdSm90ILi2EN4cute5tupleIJNS5_1CILi1EEES8_S8_EEENS6_IJNS7_ILi192EEENS7_ILi128EEENS7_ILi64EEEEEELi64ENS_6half_tEfNS_4arch4Sm90ELb0ELb1ELb1ELb1ELb0ELb0ELb0ELb1ELb1ELb0ELb0ELb0EEENS1_21CollectiveEpilogueFwdINS6_IJSA_SC_SB_EEES9_SE_SG_Li384ELb1ELb0ELb0ELb0EEENS1_36VarlenDynamicPersistentTileSchedulerILi192ELi128ELi384ELi32ELb0ELb0ELb1ELb1ELb0ELb1EEEEEEEEEvNT_6ParamsE)
        /*0074*/ 	.word	0x00000010


	//----- nvinfo : EIATTR_REGCOUNT
	.align		4
.L_75:
        /*0078*/ 	.byte	0x04, 0x2f
        /*007a*/ 	.short	(.L_77 - .L_76)
	.align		4
.L_76:
        /*007c*/ 	.word	index@(_ZN7cutlass13device_kernelIN5flash11enable_sm90INS1_16FlashAttnFwdSm90INS1_25CollectiveMainloopFwdSm90ILi2EN4cute5tupleIJNS5_1CILi1EEES8_S8_EEENS6_IJNS7_ILi192EEENS7_ILi128EEENS7_ILi64EEEEEELi64ENS_6half_tEfNS_4arch4Sm90ELb0ELb1ELb1ELb0ELb0ELb0ELb0ELb1ELb1ELb0ELb0ELb0EEENS1_21CollectiveEpilogueFwdINS6_IJSA_SC_SB_EEES9_SE_SG_Li384ELb0ELb0ELb0ELb0EEENS1_30DynamicPersistentTileSchedulerILi384ELi32ELb0ELb0ELb1EEEEEEEEEvNT_6ParamsE)
        /*0080*/ 	.word	0x00000080


	//----- nvinfo : EIATTR_FRAME_SIZE
	.align		4
.L_77:
        /*0084*/ 	.byte	0x04, 0x11
        /*0086*/ 	.short	(.L_79 - .L_78)
	.align		4
.L_78:
        /*0088*/ 	.word	index@(_ZN7cutlass13device_kernelIN5flash11enable_sm90INS1_16FlashAttnFwdSm90INS1_25CollectiveMainloopFwdSm90ILi2EN4cute5tupleIJNS5_1CILi1EEES8_S8_EEENS6_IJNS7_ILi192EEENS7_ILi128EEENS7_ILi64EEEEEELi64ENS_6half_tEfNS_4arch4Sm90ELb0ELb1ELb1ELb0ELb0ELb0ELb0ELb1ELb1ELb0ELb0ELb0EEENS1_21CollectiveEpilogueFwdINS6_IJSA_SC_SB_EEES9_SE_SG_Li384ELb0ELb0ELb0ELb0EEENS1_30DynamicPersistentTileSchedulerILi384ELi32ELb0ELb0ELb1EEEEEEEEEvNT_6ParamsE)
        /*008c*/ 	.word	0x00000000


	//----- nvinfo : EIATTR_REGCOUNT
	.align		4
.L_79:
        /*0090*/ 	.byte	0x04, 0x2f
        /*0092*/ 	.short	(.L_81 - .L_80)
	.align		4
.L_80:
        /*0094*/ 	.word	index@(_ZN7cutlass13device_kernelIN5flash11enable_sm90INS1_16FlashAttnFwdSm90INS1_25CollectiveMainloopFwdSm90ILi2EN4cute5tupleIJNS5_1CILi1EEES8_S8_EEENS6_IJNS7_ILi192EEESA_NS7_ILi64EEEEEELi64ENS_6half_tEfNS_4arch4Sm90ELb0ELb0ELb1ELb1ELb0ELb1ELb0ELb0ELb1ELb0ELb0ELb0EEENS1_21CollectiveEpilogueFwdINS6_IJSA_SB_SA_EEES9_SD_SF_Li384ELb1ELb0ELb0ELb0EEENS1_36VarlenDynamicPersistentTileSchedulerILi192ELi192ELi384ELi32ELb0ELb0ELb1ELb0ELb1ELb1EEEEEEEEEvNT_6ParamsE)
        /*0098*/ 	.word	0x00000080


	//----- nvinfo : EIATTR_FRAME_SIZE
	.align		4
.L_81:
        /*009c*/ 	.byte	0x04, 0x11
        /*009e*/ 	.short	(.L_83 - .L_82)
	.align		4
.L_82:
        /*00a0*/ 	.word	index@(_ZN7cutlass13device_kernelIN5flash11enable_sm90INS1_16FlashAttnFwdSm90INS1_25CollectiveMainloopFwdSm90ILi2EN4cute5tupleIJNS5_1CILi1EEES8_S8_EEENS6_IJNS7_ILi192EEESA_NS7_ILi64EEEEEELi64ENS_6half_tEfNS_4arch4Sm90ELb0ELb0ELb1ELb1ELb0ELb1ELb0ELb0ELb1ELb0ELb0ELb0EEENS1_21CollectiveEpilogueFwdINS6_IJSA_SB_SA_EEES9_SD_SF_Li384ELb1ELb0ELb0ELb0EEENS1_36VarlenDynamicPersistentTileSchedulerILi192ELi192ELi384ELi32ELb0ELb0ELb1ELb0ELb1ELb1EEEEEEEEEvNT_6ParamsE)
        /*00a4*/ 	.word	0x00000090


	//----- nvinfo : EIATTR_REGCOUNT
	.align		4
.L_83:
        /*00a8*/ 	.byte	0x04, 0x2f
        /*00aa*/ 	.short	(.L_85 - .L_84)
	.align		4
.L_84:
        /*00ac*/ 	.word	index@(_ZN7cutlass13device_kernelIN5flash11enable_sm90INS1_16FlashAttnFwdSm90INS1_25CollectiveMainloopFwdSm90ILi2EN4cute5tupleIJNS5_1CILi1EEES8_S8_EEENS6_IJNS7_ILi192EEESA_NS7_ILi64EEEEEELi64ENS_6half_tEfNS_4arch4Sm90ELb0ELb0ELb1ELb1ELb0ELb0ELb0ELb0ELb1ELb0ELb0ELb0EEENS1_21CollectiveEpilogueFwdINS6_IJSA_SB_SA_EEES9_SD_SF_Li384ELb1ELb0ELb0ELb0EEENS1_36VarlenDynamicPersistentTileSchedulerILi192ELi192ELi384ELi32ELb0ELb0ELb1ELb0ELb1ELb1EEEEEEEEEvNT_6ParamsE)
        /*00b0*/ 	.word	0x00000080


	//----- nvinfo : EIATTR_FRAME_SIZE
	.align		4
.L_85:
        /*00b4*/ 	.byte	0x04, 0x11
        /*00b6*/ 	.short	(.L_87 - .L_86)
	.align		4
.L_86:
        /*00b8*/ 	.word	index@(_ZN7cutlass13device_kernelIN5flash11enable_sm90INS1_16FlashAttnFwdSm90INS1_25CollectiveMainloopFwdSm90ILi2EN4cute5tupleIJNS5_1CILi1EEES8_S8_EEENS6_IJNS7_ILi192EEESA_NS7_ILi64EEEEEELi64ENS_6half_tEfNS_4arch4Sm90ELb0ELb0ELb1ELb1ELb0ELb0ELb0ELb0ELb1ELb0ELb0ELb0EEENS1_21CollectiveEpilogueFwdINS6_IJSA_SB_SA_EEES9_SD_SF_Li384ELb1ELb0ELb0ELb0EEENS1_36VarlenDynamicPersistentTileSchedulerILi192ELi192ELi384ELi32ELb0ELb0ELb1ELb0ELb1ELb1EEEEEEEEEvNT_6ParamsE)
        /*00bc*/ 	.word	0x00000020


	//----- nvinfo : EIATTR_REGCOUNT
	.align		4
.L_87:
        /*00c0*/ 	.byte	0x04, 0x2f
        /*00c2*/ 	.short	(.L_89 - .L_88)
	.align		4
.L_88:
        /*00c4*/ 	.word	index@(_ZN7cutlass13device_kernelIN5flash11enable_sm90INS1_16FlashAttnFwdSm90INS1_25CollectiveMainloopFwdSm90ILi2EN4cute5tupleIJNS5_1CILi1EEES8_S8_EEENS6_IJNS7_ILi192EEESA_NS7_ILi64EEEEEELi64ENS_6half_tEfNS_4arch4Sm90ELb0ELb0ELb1ELb0ELb0ELb0ELb0ELb0ELb1ELb0ELb0ELb0EEENS1_21CollectiveEpilogueFwdINS6_IJSA_SB_SA_EEES9_SD_SF_Li384ELb0ELb0ELb0ELb0EEENS1_29StaticPersistentTileSchedulerILb0EEEEEEEEEvNT_6ParamsE)
        /*00c8*/ 	.word	0x00000080


	//----- nvinfo : EIATTR_FRAME_SIZE
	.align		4
.L_89:
        /*00cc*/ 	.byte	0x04, 0x11
        /*00ce*/ 	.short	(.L_91 - .L_90)
	.align		4
.L_90:
        /*00d0*/ 	.word	index@(_ZN7cutlass13device_kernelIN5flash11enable_sm90INS1_16FlashAttnFwdSm90INS1_25CollectiveMainloopFwdSm90ILi2EN4cute5tupleIJNS5_1CILi1EEES8_S8_EEENS6_IJNS7_ILi192EEESA_NS7_ILi64EEEEEELi64ENS_6half_tEfNS_4arch4Sm90ELb0ELb0ELb1ELb0ELb0ELb0ELb0ELb0ELb1ELb0ELb0ELb0EEENS1_21CollectiveEpilogueFwdINS6_IJSA_SB_SA_EEES9_SD_SF_Li384ELb0ELb0ELb0ELb0EEENS1_29StaticPersistentTileSchedulerILb0EEEEEEEEEvNT_6ParamsE)
        /*00d4*/ 	.word	0x00000018


	//----- nvinfo : EIATTR_REGCOUNT
	.align		4
.L_91:
        /*00d8*/ 	.byte	0x04, 0x2f
        /*00da*/ 	.short	(.L_93 - .L_92)
	.align		4
.L_92:
        /*00dc*/ 	.word	index@(_ZN7cutlass13device_kernelIN5flash11enable_sm90INS1_16FlashAttnFwdSm90INS1_25CollectiveMainloopFwdSm90ILi2EN4cute5tupleIJNS5_1CILi1EEES8_S8_EEENS6_IJNS7_ILi192EEENS7_ILi144EEENS7_ILi96EEEEEELi96ENS_6half_tEfNS_4arch4Sm90ELb1ELb0ELb1ELb1ELb0ELb1ELb0ELb0ELb1ELb0ELb0ELb0EEENS1_21CollectiveEpilogueFwdINS6_IJSA_SC_SB_EEES9_SE_SG_Li384ELb1ELb0ELb0ELb0EEENS1_36VarlenDynamicPersistentTileSchedulerILi192ELi144ELi384ELi32ELb0ELb0ELb1ELb1ELb1ELb1EEEEEEEEEvNT_6ParamsE)
        /*00e0*/ 	.word	0x00000080


	//----- nvinfo : EIATTR_FRAME_SIZE
	.align		4
.L_93:
        /*00e4*/ 	.byte	0x04, 0x11
        /*00e6*/ 	.short	(.L_95 - .L_94)
	.align		4
.L_94:
        /*00e8*/ 	.word	index@(_ZN7cutlass13device_kernelIN5flash11enable_sm90INS1_16FlashAttnFwdSm90INS1_25CollectiveMainloopFwdSm90ILi2EN4cute5tupleIJNS5_1CILi1EEES8_S8_EEENS6_IJNS7_ILi192EEENS7_ILi144EEENS7_ILi96EEEEEELi96ENS_6half_tEfNS_4arch4Sm90ELb1ELb0ELb1ELb1ELb0ELb1ELb0ELb0ELb1ELb0ELb0ELb0EEENS1_21CollectiveEpilogueFwdINS6_IJSA_SC_SB_EEES9_SE_SG_Li384ELb1ELb0ELb0ELb0EEENS1_36VarlenDynamicPersistentTileSchedulerILi192ELi144ELi384ELi32ELb0ELb0ELb1ELb1ELb1ELb1EEEEEEEEEvNT_6ParamsE)
        /*00ec*/ 	.word	0x000000c0


	//----- nvinfo : EIATTR_REGCOUNT
	.align		4
.L_95:
        /*00f0*/ 	.byte	0x04, 0x2f
        /*00f2*/ 	.short	(.L_97 - .L_96)
	.align		4
.L_96:
        /*00f4*/ 	.word	index@(_ZN7cutlass13device_kernelIN5flash11enable_sm90INS1_16FlashAttnFwdSm90INS1_25CollectiveMainloopFwdSm90ILi2EN4cute5tupleIJNS5_1CILi1EEES8_S8_EEENS6_IJNS7_ILi192EEENS7_ILi144EEENS7_ILi96EEEEEELi96ENS_6half_tEfNS_4arch4Sm90ELb1ELb0ELb1ELb1ELb0ELb0ELb0ELb0ELb1ELb0ELb0ELb0EEENS1_21CollectiveEpilogueFwdINS6_IJSA_SC_SB_EEES9_SE_SG_Li384ELb1ELb0ELb0ELb0EEENS1_36VarlenDynamicPersistentTileSchedulerILi192ELi144ELi384ELi32ELb0ELb0ELb1ELb1ELb1ELb1EEEEEEEEEvNT_6ParamsE)
        /*00f8*/ 	.word	0x00000080


	//----- nvinfo : EIATTR_FRAME_SIZE
	.align		4
.L_97:
        /*00fc*/ 	.byte	0x04, 0x11
        /*00fe*/ 	.short	(.L_99 - .L_98)
	.align		4
.L_98:
        /*0100*/ 	.word	index@(_ZN7cutlass13device_kernelIN5flash11enable_sm90INS1_16FlashAttnFwdSm90INS1_25CollectiveMainloopFwdSm90ILi2EN4cute5tupleIJNS5_1CILi1EEES8_S8_EEENS6_IJNS7_ILi192EEENS7_ILi144EEENS7_ILi96EEEEEELi96ENS_6half_tEfNS_4arch4Sm90ELb1ELb0ELb1ELb1ELb0ELb0ELb0ELb0ELb1ELb0ELb0ELb0EEENS1_21CollectiveEpilogueFwdINS6_IJSA_SC_SB_EEES9_SE_SG_Li384ELb1ELb0ELb0ELb0EEENS1_36VarlenDynamicPersistentTileSchedulerILi192ELi144ELi384ELi32ELb0ELb0ELb1ELb1ELb1ELb1EEEEEEEEEvNT_6ParamsE)
        /*0104*/ 	.word	0x00000010


	//----- nvinfo : EIATTR_REGCOUNT
	.align		4
.L_99:
        /*0108*/ 	.byte	0x04, 0x2f
        /*010a*/ 	.short	(.L_101 - .L_100)
	.align		4
.L_100:
        /*010c*/ 	.word	index@(_ZN7cutlass13device_kernelIN5flash11enable_sm90INS1_16FlashAttnFwdSm90INS1_25CollectiveMainloopFwdSm90ILi2EN4cute5tupleIJNS5_1CILi1EEES8_S8_EEENS6_IJNS7_ILi192EEENS7_ILi144EEENS7_ILi96EEEEEELi96ENS_6half_tEfNS_4arch4Sm90ELb1ELb0ELb1ELb0ELb0ELb0ELb0ELb0ELb1ELb0ELb0ELb0EEENS1_21CollectiveEpilogueFwdINS6_IJSA_SC_SB_EEES9_SE_SG_Li384ELb0ELb0ELb0ELb0EEENS1_30DynamicPersistentTileSchedulerILi384ELi32ELb0ELb0ELb1EEEEEEEEEvNT_6ParamsE)
        /*0110*/ 	.word	0x00000080


	//----- nvinfo : EIATTR_FRAME_SIZE
	.align		4
.L_101:
        /*0114*/ 	.byte	0x04, 0x11
        /*0116*/ 	.short	(.L_103 - .L_102)
	.align		4
.L_102:
        /*0118*/ 	.word	index@(_ZN7cutlass13device_kernelIN5flash11enable_sm90INS1_16FlashAttnFwdSm90INS1_25CollectiveMainloopFwdSm90ILi2EN4cute5tupleIJNS5_1CILi1EEES8_S8_EEENS6_IJNS7_ILi192EEENS7_ILi144EEENS7_ILi96EEEEEELi96ENS_6half_tEfNS_4arch4Sm90ELb1ELb0ELb1ELb0ELb0ELb0ELb0ELb0ELb1ELb0ELb0ELb0EEENS1_21CollectiveEpilogueFwdINS6_IJSA_SC_SB_EEES9_SE_SG_Li384ELb0ELb0ELb0ELb0EEENS1_30DynamicPersistentTileSchedulerILi384ELi32ELb0ELb0ELb1EEEEEEEEEvNT_6ParamsE)
        /*011c*/ 	.word	0x00000000


	//----- nvinfo : EIATTR_REGCOUNT
	.align		4
.L_103:
        /*0120*/ 	.byte	0x04, 0x2f
        /*0122*/ 	.short	(.L_105 - .L_104)
	.align		4
.L_104:
        /*0124*/ 	.word	index@(_ZN7cutlass13device_kernelIN5flash11enable_sm90INS1_16FlashAttnFwdSm90INS1_25CollectiveMainloopFwdSm90ILi2EN4cute5tupleIJNS5_1CILi1EEES8_S8_EEENS6_IJNS7_ILi192EEENS7_ILi128EEENS7_ILi96EEEEEELi96ENS_6half_tEfNS_4arch4Sm90ELb0ELb1ELb1ELb1ELb0ELb1ELb0ELb0ELb1ELb0ELb0ELb0EEENS1_21CollectiveEpilogueFwdINS6_IJSA_SC_SB_EEES9_SE_SG_Li384ELb1ELb0ELb0ELb0EEENS1_36VarlenDynamicPersistentTileSchedulerILi192ELi128ELi384ELi32ELb0ELb0ELb1ELb1ELb0ELb1EEEEEEEEEvNT_6ParamsE)
        /*0128*/ 	.word	0x00000080


	//----- nvinfo : EIATTR_FRAME_SIZE
	.align		4
.L_105:
        /*012c*/ 	.byte	0x04, 0x11
        /*012e*/ 	.short	(.L_107 - .L_106)
	.align		4
.L_106:
        /*0130*/ 	.word	index@(_ZN7cutlass13device_kernelIN5flash11enable_sm90INS1_16FlashAttnFwdSm90INS1_25CollectiveMainloopFwdSm90ILi2EN4cute5tupleIJNS5_1CILi1EEES8_S8_EEENS6_IJNS7_ILi192EEENS7_ILi128EEENS7_ILi96EEEEEELi96ENS_6half_tEfNS_4arch4Sm90ELb0ELb1ELb1ELb1ELb0ELb1ELb0ELb0ELb1ELb0ELb0ELb0EEENS1_21CollectiveEpilogueFwdINS6_IJSA_SC_SB_EEES9_SE_SG_Li384ELb1ELb0ELb0ELb0EEENS1_36VarlenDynamicPersistentTileSchedulerILi192ELi128ELi384ELi32ELb0ELb0ELb1ELb1ELb0ELb1EEEEEEEEEvNT_6ParamsE)
        /*0134*/ 	.word	0x00000058


	//----- nvinfo : EIATTR_REGCOUNT
	.align		4
.L_107:
        /*0138*/ 	.byte	0x04, 0x2f
        /*013a*/ 	.short	(.L_109 - .L_108)
	.align		4
.L_108:
        /*013c*/ 	.word	index@(_ZN7cutlass13device_kernelIN5flash11enable_sm90INS1_16FlashAttnFwdSm90INS1_25CollectiveMainloopFwdSm90ILi2EN4cute5tupleIJNS5_1CILi1EEES8_S8_EEENS6_IJNS7_ILi192EEENS7_ILi128EEENS7_ILi96EEEEEELi96ENS_6half_tEfNS_4arch4Sm90ELb0ELb1ELb1ELb1ELb0ELb0ELb0ELb0ELb1ELb0ELb0ELb0EEENS1_21CollectiveEpilogueFwdINS6_IJSA_SC_SB_EEES9_SE_SG_Li384ELb1ELb0ELb0ELb0EEENS1_36VarlenDynamicPersistentTileSchedulerILi192ELi128ELi384ELi32ELb0ELb0ELb1ELb1ELb0ELb1EEEEEEEEEvNT_6ParamsE)
        /*0140*/ 	.word	0x00000080


	//----- nvinfo : EIATTR_FRAME_SIZE
	.align		4
.L_109:
        /*0144*/ 	.byte	0x04, 0x11
        /*0146*/ 	.short	(.L_111 - .L_110)
	.align		4
.L_110:
        /*0148*/ 	.word	index@(_ZN7cutlass13device_kernelIN5flash11enable_sm90INS1_16FlashAttnFwdSm90INS1_25CollectiveMainloopFwdSm90ILi2EN4cute5tupleIJNS5_1CILi1EEES8_S8_EEENS6_IJNS7_ILi192EEENS7_ILi128EEENS7_ILi96EEEEEELi96ENS_6half_tEfNS_4arch4Sm90ELb0ELb1ELb1ELb1ELb0ELb0ELb0ELb0ELb1ELb0ELb0ELb0EEENS1_21CollectiveEpilogueFwdINS6_IJSA_SC_SB_EEES9_SE_SG_Li384ELb1ELb0ELb0ELb0EEENS1_36VarlenDynamicPersistentTileSchedulerILi192ELi128ELi384ELi32ELb0ELb0ELb1ELb1ELb0ELb1EEEEEEEEEvNT_6ParamsE)
        /*014c*/ 	.word	0x00000008


	//----- nvinfo : EIATTR_REGCOUNT
	.align		4
.L_111:
        /*0150*/ 	.byte	0x04, 0x2f
        /*0152*/ 	.short	(.L_113 - .L_112)
	.align		4
.L_112:
        /*0154*/ 	.word	index@(_ZN7cutlass13device_kernelIN5flash11enable_sm90INS1_16FlashAttnFwdSm90INS1_25CollectiveMainloopFwdSm90ILi2EN4cute5tupleIJNS5_1CILi1EEES8_S8_EEENS6_IJNS7_ILi192EEENS7_ILi128EEENS7_ILi96EEEEEELi96ENS_6half_tEfNS_4arch4Sm90ELb0ELb1ELb1ELb0ELb0ELb0ELb0ELb0ELb1ELb0ELb0ELb0EEENS1_21CollectiveEpilogueFwdINS6_IJSA_SC_SB_EEES9_SE_SG_Li384ELb0ELb0ELb0ELb0EEENS1_30DynamicPersistentTileSchedulerILi384ELi32ELb0ELb0ELb1EEEEEEEEEvNT_6ParamsE)
        /*0158*/ 	.word	0x00000080


	//----- nvinfo : EIATTR_FRAME_SIZE
	.align		4
.L_113:
        /*015c*/ 	.byte	0x04, 0x11
        /*015e*/ 	.short	(.L_115 - .L_114)
	.align		4
.L_114:
        /*0160*/ 	.word	index@(_ZN7cutlass13device_kernelIN5flash11enable_sm90INS1_16FlashAttnFwdSm90INS1_25CollectiveMainloopFwdSm90ILi2EN4cute5tupleIJNS5_1CILi1EEES8_S8_EEENS6_IJNS7_ILi192EEENS7_ILi128EEENS7_ILi96EEEEEELi96ENS_6half_tEfNS_4arch4Sm90ELb0ELb1ELb1ELb0ELb0ELb0ELb0ELb0ELb1ELb0ELb0ELb0EEENS1_21CollectiveEpilogueFwdINS6_IJSA_SC_SB_EEES9_SE_SG_Li384ELb0ELb0ELb0ELb0EEENS1_30DynamicPersistentTileSchedulerILi384ELi32ELb0ELb0ELb1EEEEEEEEEvNT_6ParamsE)
        /*0164*/ 	.word	0x00000000


	//----- nvinfo : EIATTR_REGCOUNT
	.align		4
.L_115:
        /*0168*/ 	.byte	0x04, 0x2f
        /*016a*/ 	.short	(.L_117 - .L_116)
	.align		4
.L_116:
        /*016c*/ 	.word	index@(_ZN7cutlass13device_kernelIN5flash11enable_sm90INS1_16FlashAttnFwdSm90INS1_25CollectiveMainloopFwdSm90ILi2EN4cute5tupleIJNS5_1CILi1EEES8_S8_EEENS6_IJNS7_ILi192EEENS7_ILi144EEENS7_ILi96EEEEEELi96ENS_6half_tEfNS_4arch4Sm90ELb0ELb0ELb1ELb1ELb0ELb1ELb0ELb0ELb1ELb0ELb0ELb0EEENS1_21CollectiveEpilogueFwdINS6_IJSA_SC_SB_EEES9_SE_SG_Li384ELb1ELb0ELb0ELb0EEENS1_36VarlenDynamicPersistentTileSchedulerILi192ELi144ELi384ELi32ELb0ELb0ELb1ELb0ELb1ELb1EEEEEEEEEvNT_6ParamsE)
        /*0170*/ 	.word	0x00000080


	//----- nvinfo : EIATTR_FRAME_SIZE
	.align		4
.L_117:
        /*0174*/ 	.byte	0x04, 0x11
        /*0176*/ 	.short	(.L_119 - .L_118)
	.align		4
.L_118:
        /*0178*/ 	.word	index@(_ZN7cutlass13device_kernelIN5flash11enable_sm90INS1_16FlashAttnFwdSm90INS1_25CollectiveMainloopFwdSm90ILi2EN4cute5tupleIJNS5_1CILi1EEES8_S8_EEENS6_IJNS7_ILi192EEENS7_ILi144EEENS7_ILi96EEEEEELi96ENS_6half_tEfNS_4arch4Sm90ELb0ELb0ELb1ELb1ELb0ELb1ELb0ELb0ELb1ELb0ELb0ELb0EEENS1_21CollectiveEpilogueFwdINS6_IJSA_SC_SB_EEES9_SE_SG_Li384ELb1ELb0ELb0ELb0EEENS1_36VarlenDynamicPersistentTileSchedulerILi192ELi144ELi384ELi32ELb0ELb0ELb1ELb0ELb1ELb1EEEEEEEEEvNT_6ParamsE)
        /*017c*/ 	.word	0x000000c8


	//----- nvinfo : EIATTR_REGCOUNT
	.align		4
.L_119:
        /*0180*/ 	.byte	0x04, 0x2f
        /*0182*/ 	.short	(.L_121 - .L_120)
	.align		4
.L_120:
        /*0184*/ 	.word	index@(_ZN7cutlass13device_kernelIN5flash11enable_sm90INS1_16FlashAttnFwdSm90INS1_25CollectiveMainloopFwdSm90ILi2EN4cute5tupleIJNS5_1CILi1EEES8_S8_EEENS6_IJNS7_ILi192EEENS7_ILi144EEENS7_ILi96EEEEEELi96ENS_6half_tEfNS_4arch4Sm90ELb0ELb0ELb1ELb1ELb0ELb0ELb0ELb0ELb1ELb0ELb0ELb0EEENS1_21CollectiveEpilogueFwdINS6_IJSA_SC_SB_EEES9_SE_SG_Li384ELb1ELb0ELb0ELb0EEENS1_36VarlenDynamicPersistentTileSchedulerILi192ELi144ELi384ELi32ELb0ELb0ELb1ELb0ELb1ELb1EEEEEEEEEvNT_6ParamsE)
        /*0188*/ 	.word	0x00000080


	//----- nvinfo : EIATTR_FRAME_SIZE
	.align		4
.L_121:
        /*018c*/ 	.byte	0x04, 0x11
        /*018e*/ 	.short	(.L_123 - .L_122)
	.align		4
.L_122:
        /*0190*/ 	.word	index@(_ZN7cutlass13device_kernelIN5flash11enable_sm90INS1_16FlashAttnFwdSm90INS1_25CollectiveMainloopFwdSm90ILi2EN4cute5tupleIJNS5_1CILi1EEES8_S8_EEENS6_IJNS7_ILi192EEENS7_ILi144EEENS7_ILi96EEEEEELi96ENS_6half_tEfNS_4arch4Sm90ELb0ELb0ELb1ELb1ELb0ELb0ELb0ELb0ELb1ELb0ELb0ELb0EEENS1_21CollectiveEpilogueFwdINS6_IJSA_SC_SB_EEES9_SE_SG_Li384ELb1ELb0ELb0ELb0EEENS1_36VarlenDynamicPersistentTileSchedulerILi192ELi144ELi384ELi32ELb0ELb0ELb1ELb0ELb1ELb1EEEEEEEEEvNT_6ParamsE)
        /*0194*/ 	.word	0x00000018


	//----- nvinfo : EIATTR_REGCOUNT
	.align		4
.L_123:
        /*0198*/ 	.byte	0x04, 0x2f
        /*019a*/ 	.short	(.L_125 - .L_124)
	.align		4
.L_124:
        /*019c*/ 	.word	index@(_ZN7cutlass13device_kernelIN5flash11enable_sm90INS1_16FlashAttnFwdSm90INS1_25CollectiveMainloopFwdSm90ILi2EN4cute5tupleIJNS5_1CILi1EEES8_S8_EEENS6_IJNS7_ILi192EEENS7_ILi144EEENS7_ILi96EEEEEELi96ENS_6half_tEfNS_4arch4Sm90ELb0ELb0ELb1ELb0ELb0ELb0ELb0ELb0ELb1ELb0ELb0ELb0EEENS1_21CollectiveEpilogueFwdINS6_IJSA_SC_SB_EEES9_SE_SG_Li384ELb0ELb0ELb0ELb0EEENS1_29StaticPersistentTileSchedulerILb0EEEEEEEEEvNT_6ParamsE)
        /*01a0*/ 	.word	0x00000080


	//----- nvinfo : EIATTR_FRAME_SIZE
	.align		4
.L_125:
        /*01a4*/ 	.byte	0x04, 0x11
        /*01a6*/ 	.short	(.L_127 - .L_126)
	.align		4
.L_126:
        /*01a8*/ 	.word	index@(_ZN7cutlass13device_kernelIN5flash11enable_sm90INS1_16FlashAttnFwdSm90INS1_25CollectiveMainloopFwdSm90ILi2EN4cute5tupleIJNS5_1CILi1EEES8_S8_EEENS6_IJNS7_ILi192EEENS7_ILi144EEENS7_ILi96EEEEEELi96ENS_6half_tEfNS_4arch4Sm90ELb0ELb0ELb1ELb0ELb0ELb0ELb0ELb0ELb1ELb0ELb0ELb0EEENS1_21CollectiveEpilogueFwdINS6_IJSA_SC_SB_EEES9_SE_SG_Li384ELb0ELb0ELb0ELb0EEENS1_29StaticPersistentTileSchedulerILb0EEEEEEEEEvNT_6ParamsE)
        /*01ac*/ 	.word	0x00000008


	//----- nvinfo : EIATTR_REGCOUNT
	.align		4
.L_127:
        /*01b0*/ 	.byte	0x04, 0x2f
        /*01b2*/ 	.short	(.L_129 - .L_128)
	.align		4
.L_128:
        /*01b4*/ 	.word	index@(_ZN7cutlass13device_kernelIN5flash11enable_sm90INS1_16FlashAttnFwdSm90INS1_25CollectiveMainloopFwdSm90ILi2EN4cute5tupleIJNS5_1CILi1EEES8_S8_EEENS6_IJNS7_ILi128EEESA_SA_EEELi128ENS_6half_tEfNS_4arch4Sm90ELb1ELb0ELb1ELb1ELb0ELb1ELb0ELb1ELb1ELb0ELb0ELb0EEENS1_21CollectiveEpilogueFwdISB_S9_SC_SE_Li256ELb1ELb0ELb0ELb0EEENS1_36VarlenDynamicPersistentTileSchedulerILi128ELi128ELi256ELi32ELb0ELb0ELb1ELb1ELb1ELb1EEEEEEEEEvNT_6ParamsE)
        /*01b8*/ 	.word	0x000000a8


	//----- nvinfo : EIATTR_FRAME_SIZE
	.align		4
.L_129:
        /*01bc*/ 	.byte	0x04, 0x11
        /*01be*/ 	.short	(.L_131 - .L_130)
	.align		4
.L_130:
        /*01c0*/ 	.word	index@(_ZN7cutlass13device_kernelIN5flash11enable_sm90INS1_16FlashAttnFwdSm90INS1_25CollectiveMainloopFwdSm90ILi2EN4cute5tupleIJNS5_1CILi1EEES8_S8_EEENS6_IJNS7_ILi128EEESA_SA_EEELi128ENS_6half_tEfNS_4arch4Sm90ELb1ELb0ELb1ELb1ELb0ELb1ELb0ELb1ELb1ELb0ELb0ELb0EEENS1_21CollectiveEpilogueFwdISB_S9_SC_SE_Li256ELb1ELb0ELb0ELb0EEENS1_36VarlenDynamicPersistentTileSchedulerILi128ELi128ELi256ELi32ELb0ELb0ELb1ELb1ELb1ELb1EEEEEEEEEvNT_6ParamsE)
        /*01c4*/ 	.word	0x00000040


	//----- nvinfo : EIATTR_REGCOUNT
	.align		4
.L_131:
        /*01c8*/ 	.byte	0x04, 0x2f
        /*01ca*/ 	.short	(.L_133 - .L_132)
	.align		4
.L_132:
        /*01cc*/ 	.word	index@(_ZN7cutlass13device_kernelIN5flash11enable_sm90INS1_16FlashAttnFwdSm90INS1_25CollectiveMainloopFwdSm90ILi2EN4cute5tupleIJNS5_1CILi1EEES8_S8_EEENS6_IJNS7_ILi128EEESA_SA_EEELi128ENS_6half_tEfNS_4arch4Sm90ELb1ELb0ELb1ELb1ELb0ELb0ELb0ELb1ELb1ELb0ELb0ELb0EEENS1_21CollectiveEpilogueFwdISB_S9_SC_SE_Li256ELb1ELb0ELb0ELb0EEENS1_36VarlenDynamicPersistentTileSchedulerILi128ELi128ELi256ELi32ELb0ELb0ELb1ELb1ELb1ELb1EEEEEEEEEvNT_6ParamsE)
        /*01d0*/ 	.word	0x000000a8


	//----- nvinfo : EIATTR_FRAME_SIZE
	.align		4
.L_133:
        /*01d4*/ 	.byte	0x04, 0x11
        /*01d6*/ 	.short	(.L_135 - .L_134)
	.align		4
.L_134:
        /*01d8*/ 	.word	index@(_ZN7cutlass13device_kernelIN5flash11enable_sm90INS1_16FlashAttnFwdSm90INS1_25CollectiveMainloopFwdSm90ILi2EN4cute5tupleIJNS5_1CILi1EEES8_S8_EEENS6_IJNS7_ILi128EEESA_SA_EEELi128ENS_6half_tEfNS_4arch4Sm90ELb1ELb0ELb1ELb1ELb0ELb0ELb0ELb1ELb1ELb0ELb0ELb0EEENS1_21CollectiveEpilogueFwdISB_S9_SC_SE_Li256ELb1ELb0ELb0ELb0EEENS1_36VarlenDynamicPersistentTileSchedulerILi128ELi128ELi256ELi32ELb0ELb0ELb1ELb1ELb1ELb1EEEEEEEEEvNT_6ParamsE)
        /*01dc*/ 	.word	0x00000028


	//----- nvinfo : EIATTR_REGCOUNT
	.align		4
.L_135:
        /*01e0*/ 	.byte	0x04, 0x2f
        /*01e2*/ 	.short	(.L_137 - .L_136)
	.align		4
.L_136:
        /*01e4*/ 	.word	index@(_ZN7cutlass13device_kernelIN5flash11enable_sm90INS1_16FlashAttnFwdSm90INS1_25CollectiveMainloopFwdSm90ILi2EN4cute5tupleIJNS5_1CILi1EEES8_S8_EEENS6_IJNS7_ILi128EEESA_SA_EEELi128ENS_6half_tEfNS_4arch4Sm90ELb1ELb0ELb1ELb0ELb0ELb0ELb0ELb1ELb1ELb0ELb0ELb0EEENS1_21CollectiveEpilogueFwdISB_S9_SC_SE_Li256ELb0ELb0ELb0ELb0EEENS1_30DynamicPersistentTileSchedulerILi256ELi32ELb0ELb0ELb1EEEEEEEEEvNT_6ParamsE)
        /*01e8*/ 	.word	0x000000a8


	//----- nvinfo : EIATTR_FRAME_SIZE
	.align		4
.L_137:
        /*01ec*/ 	.byte	0x04, 0x11
        /*01ee*/ 	.short	(.L_139 - .L_138)
	.align		4
.L_138:
        /*01f0*/ 	.word	index@(_ZN7cutlass13device_kernelIN5flash11enable_sm90INS1_16FlashAttnFwdSm90INS1_25CollectiveMainloopFwdSm90ILi2EN4cute5tupleIJNS5_1CILi1EEES8_S8_EEENS6_IJNS7_ILi128EEESA_SA_EEELi128ENS_6half_tEfNS_4arch4Sm90ELb1ELb0ELb1ELb0ELb0ELb0ELb0ELb1ELb1ELb0ELb0ELb0EEENS1_21CollectiveEpilogueFwdISB_S9_SC_SE_Li256ELb0ELb0ELb0ELb0EEENS1_30DynamicPersistentTileSchedulerILi256ELi32ELb0ELb0ELb1EEEEEEEEEvNT_6ParamsE)
        /*01f4*/ 	.word	0x00000000


	//----- nvinfo : EIATTR_REGCOUNT
	.align		4
.L_139:
        /*01f8*/ 	.byte	0x04, 0x2f
        /*01fa*/ 	.short	(.L_141 - .L_140)
	.align		4
.L_140:
        /*01fc*/ 	.word	index@(_ZN7cutlass13device_kernelIN5flash11enable_sm90INS1_16FlashAttnFwdSm90INS1_25CollectiveMainloopFwdSm90ILi2EN4cute5tupleIJNS5_1CILi1EEES8_S8_EEENS6_IJNS7_ILi128EEESA_SA_EEELi128ENS_6half_tEfNS_4arch4Sm90ELb0ELb1ELb1ELb1ELb0ELb1ELb0ELb1ELb1ELb0ELb0ELb0EEENS1_21CollectiveEpilogueFwdISB_S9_SC_SE_Li256ELb1ELb0ELb0ELb0EEENS1_36VarlenDynamicPersistentTileSchedulerILi128ELi128ELi256ELi32ELb0ELb0ELb1ELb1ELb0ELb1EEEEEEEEEvNT_6ParamsE)
        /*0200*/ 	.word	0x000000a8


	//----- nvinfo : EIATTR_FRAME_SIZE
	.align		4
.L_141:
        /*0204*/ 	.byte	0x04, 0x11
        /*0206*/ 	.short	(.L_143 - .L_142)
	.align		4
.L_142:
        /*0208*/ 	.word	index@(_ZN7cutlass13device_kernelIN5flash11enable_sm90INS1_16FlashAttnFwdSm90INS1_25CollectiveMainloopFwdSm90ILi2EN4cute5tupleIJNS5_1CILi1EEES8_S8_EEENS6_IJNS7_ILi128EEESA_SA_EEELi128ENS_6half_tEfNS_4arch4Sm90ELb0ELb1ELb1ELb1ELb0ELb1ELb0ELb1ELb1ELb0ELb0ELb0EEENS1_21CollectiveEpilogueFwdISB_S9_SC_SE_Li256ELb1ELb0ELb0ELb0EEENS1_36VarlenDynamicPersistentTileSchedulerILi128ELi128ELi256ELi32ELb0ELb0ELb1ELb1ELb0ELb1EEEEEEEEEvNT_6ParamsE)
        /*020c*/ 	.word	0x00000030


	//----- nvinfo : EIATTR_REGCOUNT
	.align		4
.L_143:
        /*0210*/ 	.byte	0x04, 0x2f
        /*0212*/ 	.short	(.L_145 - .L_144)
	.align		4
.L_144:
        /*0214*/ 	.word	index@(_ZN7cutlass13device_kernelIN5flash11enable_sm90INS1_16FlashAttnFwdSm90INS1_25CollectiveMainloopFwdSm90ILi2EN4cute5tupleIJNS5_1CILi1EEES8_S8_EEENS6_IJNS7_ILi128EEESA_SA_EEELi128ENS_6half_tEfNS_4arch4Sm90ELb0ELb1ELb1ELb1ELb0ELb0ELb0ELb1ELb1ELb0ELb0ELb0EEENS1_21CollectiveEpilogueFwdISB_S9_SC_SE_Li256ELb1ELb0ELb0ELb0EEENS1_36VarlenDynamicPersistentTileSchedulerILi128ELi128ELi256ELi32ELb0ELb0ELb1ELb1ELb0ELb1EEEEEEEEEvNT_6ParamsE)
        /*0218*/ 	.word	0x000000a8


	//----- nvinfo : EIATTR_FRAME_SIZE
	.align		4
.L_145:
        /*021c*/ 	.byte	0x04, 0x11
        /*021e*/ 	.short	(.L_147 - .L_146)
	.align		4
.L_146:
        /*0220*/ 	.word	index@(_ZN7cutlass13device_kernelIN5flash11enable_sm90INS1_16FlashAttnFwdSm90INS1_25CollectiveMainloopFwdSm90ILi2EN4cute5tupleIJNS5_1CILi1EEES8_S8_EEENS6_IJNS7_ILi128EEESA_SA_EEELi128ENS_6half_tEfNS_4arch4Sm90ELb0ELb1ELb1ELb1ELb0ELb0ELb0ELb1ELb1ELb0ELb0ELb0EEENS1_21CollectiveEpilogueFwdISB_S9_SC_SE_Li256ELb1ELb0ELb0ELb0EEENS1_36VarlenDynamicPersistentTileSchedulerILi128ELi128ELi256ELi32ELb0ELb0ELb1ELb1ELb0ELb1EEEEEEEEEvNT_6ParamsE)
        /*0224*/ 	.word	0x00000020


	//----- nvinfo : EIATTR_REGCOUNT
	.align		4
.L_147:
        /*0228*/ 	.byte	0x04, 0x2f
        /*022a*/ 	.short	(.L_149 - .L_148)
	.align		4
.L_148:
        /*022c*/ 	.word	index@(_ZN7cutlass13device_kernelIN5flash11enable_sm90INS1_16FlashAttnFwdSm90INS1_25CollectiveMainloopFwdSm90ILi2EN4cute5tupleIJNS5_1CILi1EEES8_S8_EEENS6_IJNS7_ILi128EEESA_SA_EEELi128ENS_6half_tEfNS_4arch4Sm90ELb0ELb1ELb1ELb0ELb0ELb0ELb0ELb1ELb1ELb0ELb0ELb0EEENS1_21CollectiveEpilogueFwdISB_S9_SC_SE_Li256ELb0ELb0ELb0ELb0EEENS1_30DynamicPersistentTileSchedulerILi256ELi32ELb0ELb0ELb1EEEEEEEEEvNT_6ParamsE)
        /*0230*/ 	.word	0x000000a8


	//----- nvinfo : EIATTR_FRAME_SIZE
	.align		4
.L_149:
        /*0234*/ 	.byte	0x04, 0x11
        /*0236*/ 	.short	(.L_151 - .L_150)
	.align		4
.L_150:
        /*0238*/ 	.word	index@(_ZN7cutlass13device_kernelIN5flash11enable_sm90INS1_16FlashAttnFwdSm90INS1_25CollectiveMainloopFwdSm90ILi2EN4cute5tupleIJNS5_1CILi1EEES8_S8_EEENS6_IJNS7_ILi128EEESA_SA_EEELi128ENS_6half_tEfNS_4arch4Sm90ELb0ELb1ELb1ELb0ELb0ELb0ELb0ELb1ELb1ELb0ELb0ELb0EEENS1_21CollectiveEpilogueFwdISB_S9_SC_SE_Li256ELb0ELb0ELb0ELb0EEENS1_30DynamicPersistentTileSchedulerILi256ELi32ELb0ELb0ELb1EEEEEEEEEvNT_6ParamsE)
        /*023c*/ 	.word	0x00000000


	//----- nvinfo : EIATTR_REGCOUNT
	.align		4
.L_151:
        /*0240*/ 	.byte	0x04, 0x2f
        /*0242*/ 	.short	(.L_153 - .L_152)
	.align		4
.L_152:
        /*0244*/ 	.word	index@(_ZN7cutlass13device_kernelIN5flash11enable_sm90INS1_16FlashAttnFwdSm90INS1_25CollectiveMainloopFwdSm90ILi2EN4cute5tupleIJNS5_1CILi1EEES8_S8_EEENS6_IJNS7_ILi128EEENS7_ILi176EEESA_EEELi128ENS_6half_tEfNS_4arch4Sm90ELb0ELb0ELb1ELb1ELb0ELb1ELb0ELb1ELb1ELb0ELb0ELb0EEENS1_21CollectiveEpilogueFwdINS6_IJSA_SA_SB_EEES9_SD_SF_Li256ELb1ELb0ELb0ELb0EEENS1_36VarlenDynamicPersistentTileSchedulerILi128ELi176ELi256ELi32ELb0ELb0ELb1ELb0ELb1ELb1EEEEEEEEEvNT_6ParamsE)
        /*0248*/ 	.word	0x000000a8


	//----- nvinfo : EIATTR_FRAME_SIZE
	.align		4
.L_153:
        /*024c*/ 	.byte	0x04, 0x11
        /*024e*/ 	.short	(.L_155 - .L_154)
	.align		4
.L_154:
        /*0250*/ 	.word	index@(_ZN7cutlass13device_kernelIN5flash11enable_sm90INS1_16FlashAttnFwdSm90INS1_25CollectiveMainloopFwdSm90ILi2EN4cute5tupleIJNS5_1CILi1EEES8_S8_EEENS6_IJNS7_ILi128EEENS7_ILi176EEESA_EEELi128ENS_6half_tEfNS_4arch4Sm90ELb0ELb0ELb1ELb1ELb0ELb1ELb0ELb1ELb1ELb0ELb0ELb0EEENS1_21CollectiveEpilogueFwdINS6_IJSA_SA_SB_EEES9_SD_SF_Li256ELb1ELb0ELb0ELb0EEENS1_36VarlenDynamicPersistentTileSchedulerILi128ELi176ELi256ELi32ELb0ELb0ELb1ELb0ELb1ELb1EEEEEEEEEvNT_6ParamsE)
        /*0254*/ 	.word	0x000000a0


	//----- nvinfo : EIATTR_REGCOUNT
	.align		4
.L_155:
        /*0258*/ 	.byte	0x04, 0x2f
        /*025a*/ 	.short	(.L_157 - .L_156)
	.align		4
.L_156:
        /*025c*/ 	.word	index@(_ZN7cutlass13device_kernelIN5flash11enable_sm90INS1_16FlashAttnFwdSm90INS1_25CollectiveMainloopFwdSm90ILi2EN4cute5tupleIJNS5_1CILi1EEES8_S8_EEENS6_IJNS7_ILi128EEENS7_ILi176EEESA_EEELi128ENS_6half_tEfNS_4arch4Sm90ELb0ELb0ELb1ELb1ELb0ELb0ELb0ELb1ELb1ELb0ELb0ELb0EEENS1_21CollectiveEpilogueFwdINS6_IJSA_SA_SB_EEES9_SD_SF_Li256ELb1ELb0ELb0ELb0EEENS1_36VarlenDynamicPersistentTileSchedulerILi128ELi176ELi256ELi32ELb0ELb0ELb1ELb0ELb1ELb1EEEEEEEEEvNT_6ParamsE)
        /*0260*/ 	.word	0x000000a8


	//----- nvinfo : EIATTR_FRAME_SIZE
	.align		4
.L_157:
        /*0264*/ 	.byte	0x04, 0x11
        /*0266*/ 	.short	(.L_159 - .L_158)
	.align		4
.L_158:
        /*0268*/ 	.word	index@(_ZN7cutlass13device_kernelIN5flash11enable_sm90INS1_16FlashAttnFwdSm90INS1_25CollectiveMainloopFwdSm90ILi2EN4cute5tupleIJNS5_1CILi1EEES8_S8_EEENS6_IJNS7_ILi128EEENS7_ILi176EEESA_EEELi128ENS_6half_tEfNS_4arch4Sm90ELb0ELb0ELb1ELb1ELb0ELb0ELb0ELb1ELb1ELb0ELb0ELb0EEENS1_21CollectiveEpilogueFwdINS6_IJSA_SA_SB_EEES9_SD_SF_Li256ELb1ELb0ELb0ELb0EEENS1_36VarlenDynamicPersistentTileSchedulerILi128ELi176ELi256ELi32ELb0ELb0ELb1ELb0ELb1ELb1EEEEEEEEEvNT_6ParamsE)
        /*026c*/ 	.word	0x00000038


	//----- nvinfo : EIATTR_REGCOUNT
	.align		4
.L_159:
        /*0270*/ 	.byte	0x04, 0x2f
        /*0272*/ 	.short	(.L_161 - .L_160)
	.align		4
.L_160:
        /*0274*/ 	.word	index@(_ZN7cutlass13device_kernelIN5flash11enable_sm90INS1_16FlashAttnFwdSm90INS1_25CollectiveMainloopFwdSm90ILi2EN4cute5tupleIJNS5_1CILi2EEENS7_ILi1EEES9_EEENS6_IJNS7_ILi128EEENS7_ILi176EEESB_EEELi128ENS_6half_tEfNS_4arch4Sm90ELb0ELb0ELb1ELb0ELb0ELb0ELb0ELb1ELb1ELb0ELb0ELb0EEENS1_21CollectiveEpilogueFwdINS6_IJSB_SB_SC_EEESA_SE_SG_Li256ELb0ELb0ELb0ELb0EEENS1_29StaticPersistentTileSchedulerILb0EEEEEEEEEvNT_6ParamsE)
        /*0278*/ 	.word	0x000000a8


	//----- nvinfo : EIATTR_FRAME_SIZE
	.align		4
.L_161:
        /*027c*/ 	.byte	0x04, 0x11
        /*027e*/ 	.short	(.L_163 - .L_162)
	.align		4
.L_162:
        /*0280*/ 	.word	index@(_ZN7cutlass13device_kernelIN5flash11enable_sm90INS1_16FlashAttnFwdSm90INS1_25CollectiveMainloopFwdSm90ILi2EN4cute5tupleIJNS5_1CILi2EEENS7_ILi1EEES9_EEENS6_IJNS7_ILi128EEENS7_ILi176EEESB_EEELi128ENS_6half_tEfNS_4arch4Sm90ELb0ELb0ELb1ELb0ELb0ELb0ELb0ELb1ELb1ELb0ELb0ELb0EEENS1_21CollectiveEpilogueFwdINS6_IJSB_SB_SC_EEESA_SE_SG_Li256ELb0ELb0ELb0ELb0EEENS1_29StaticPersistentTileSchedulerILb0EEEEEEEEEvNT_6ParamsE)
        /*0284*/ 	.word	0x00000030


	//----- nvinfo : EIATTR_REGCOUNT
	.align		4
.L_163:
        /*0288*/ 	.byte	0x04, 0x2f
        /*028a*/ 	.short	(.L_165 - .L_164)
	.align		4
.L_164:
        /*028c*/ 	.word	index@(_ZN7cutlass13device_kernelIN5flash11enable_sm90INS1_16FlashAttnFwdSm90INS1_25CollectiveMainloopFwdSm90ILi2EN4cute5tupleIJNS5_1CILi1EEES8_S8_EEENS6_IJNS7_ILi128EEENS7_ILi176EEESA_EEELi128ENS_6half_tEfNS_4arch4Sm90ELb0ELb0ELb1ELb0ELb0ELb0ELb0ELb1ELb1ELb0ELb0ELb0EEENS1_21CollectiveEpilogueFwdINS6_IJSA_SA_SB_EEES9_SD_SF_Li256ELb0ELb0ELb0ELb0EEENS1_29StaticPersistentTileSchedulerILb0EEEEEEEEEvNT_6ParamsE)
        /*0290*/ 	.word	0x000000a8


	//----- nvinfo : EIATTR_FRAME_SIZE
	.align		4
.L_165:
        /*0294*/ 	.byte	0x04, 0x11
        /*0296*/ 	.short	(.L_167 - .L_166)
	.align		4
.L_166:
        /*0298*/ 	.word	index@(_ZN7cutlass13device_kernelIN5flash11enable_sm90INS1_16FlashAttnFwdSm90INS1_25CollectiveMainloopFwdSm90ILi2EN4cute5tupleIJNS5_1CILi1EEES8_S8_EEENS6_IJNS7_ILi128EEENS7_ILi176EEESA_EEELi128ENS_6half_tEfNS_4arch4Sm90ELb0ELb0ELb1ELb0ELb0ELb0ELb0ELb1ELb1ELb0ELb0ELb0EEENS1_21CollectiveEpilogueFwdINS6_IJSA_SA_SB_EEES9_SD_SF_Li256ELb0ELb0ELb0ELb0EEENS1_29StaticPersistentTileSchedulerILb0EEEEEEEEEvNT_6ParamsE)
        /*029c*/ 	.word	0x00000020


	//----- nvinfo : EIATTR_REGCOUNT
	.align		4
.L_167:
        /*02a0*/ 	.byte	0x04, 0x2f
        /*02a2*/ 	.short	(.L_169 - .L_168)
	.align		4
.L_168:
        /*02a4*/ 	.word	index@(_ZN7cutlass13device_kernelIN5flash11enable_sm90INS1_16FlashAttnFwdSm90INS1_25CollectiveMainloopFwdSm90ILi2EN4cute5tupleIJNS5_1CILi1EEES8_S8_EEENS6_IJNS7_ILi128EEENS7_ILi112EEENS7_ILi192EEEEEELi192ENS_6half_tEfNS_4arch4Sm90ELb1ELb0ELb1ELb1ELb0ELb1ELb0ELb1ELb1ELb0ELb0ELb0EEENS1_21CollectiveEpilogueFwdINS6_IJSA_SC_SB_EEES9_SE_SG_Li256ELb1ELb0ELb0ELb0EEENS1_36VarlenDynamicPersistentTileSchedulerILi128ELi112ELi256ELi32ELb0ELb0ELb1ELb1ELb1ELb1EEEEEEEEEvNT_6ParamsE)
        /*02a8*/ 	.word	0x000000a8


	//----- nvinfo : EIATTR_FRAME_SIZE
	.align		4
.L_169:
        /*02ac*/ 	.byte	0x04, 0x11
        /*02ae*/ 	.short	(.L_171 - .L_170)
	.align		4
.L_170:
        /*02b0*/ 	.word	index@(_ZN7cutlass13device_kernelIN5flash11enable_sm90INS1_16FlashAttnFwdSm90INS1_25CollectiveMainloopFwdSm90ILi2EN4cute5tupleIJNS5_1CILi1EEES8_S8_EEENS6_IJNS7_ILi128EEENS7_ILi112EEENS7_ILi192EEEEEELi192ENS_6half_tEfNS_4arch4Sm90ELb1ELb0ELb1ELb1ELb0ELb1ELb0ELb1ELb1ELb0ELb0ELb0EEENS1_21CollectiveEpilogueFwdINS6_IJSA_SC_SB_EEES9_SE_SG_Li256ELb1ELb0ELb0ELb0EEENS1_36VarlenDynamicPersistentTileSchedulerILi128ELi112ELi256ELi32ELb0ELb0ELb1ELb1ELb1ELb1EEEEEEEEEvNT_6ParamsE)
        /*02b4*/ 	.word	0x00000088


	//----- nvinfo : EIATTR_REGCOUNT
	.align		4
.L_171:
        /*02b8*/ 	.byte	0x04, 0x2f
        /*02ba*/ 	.short	(.L_173 - .L_172)
	.align		4
.L_172:
        /*02bc*/ 	.word	index@(_ZN7cutlass13device_kernelIN5flash11enable_sm90INS1_16FlashAttnFwdSm90INS1_25CollectiveMainloopFwdSm90ILi2EN4cute5tupleIJNS5_1CILi1EEES8_S8_EEENS6_IJNS7_ILi128EEENS7_ILi112EEENS7_ILi192EEEEEELi192ENS_6half_tEfNS_4arch4Sm90ELb1ELb0ELb1ELb1ELb0ELb0ELb0ELb1ELb1ELb0ELb0ELb0EEENS1_21CollectiveEpilogueFwdINS6_IJSA_SC_SB_EEES9_SE_SG_Li256ELb1ELb0ELb0ELb0EEENS1_36VarlenDynamicPersistentTileSchedulerILi128ELi112ELi256ELi32ELb0ELb0ELb1ELb1ELb1ELb1EEEEEEEEEvNT_6ParamsE)
        /*02c0*/ 	.word	0x000000a8


	//----- nvinfo : EIATTR_FRAME_SIZE
	.align		4
.L_173:
        /*02c4*/ 	.byte	0x04, 0x11
        /*02c6*/ 	.short	(.L_175 - .L_174)
	.align		4
.L_174:
        /*02c8*/ 	.word	index@(_ZN7cutlass13device_kernelIN5flash11enable_sm90INS1_16FlashAttnFwdSm90INS1_25CollectiveMainloopFwdSm90ILi2EN4cute5tupleIJNS5_1CILi1EEES8_S8_EEENS6_IJNS7_ILi128EEENS7_ILi112EEENS7_ILi192EEEEEELi192ENS_6half_tEfNS_4arch4Sm90ELb1ELb0ELb1ELb1ELb0ELb0ELb0ELb1ELb1ELb0ELb0ELb0EEENS1_21CollectiveEpilogueFwdINS6_IJSA_SC_SB_EEES9_SE_SG_Li256ELb1ELb0ELb0ELb0EEENS1_36VarlenDynamicPersistentTileSchedulerILi128ELi112ELi256ELi32ELb0ELb0ELb1ELb1ELb1ELb1EEEEEEEEEvNT_6ParamsE)
        /*02cc*/ 	.word	0x00000030


	//----- nvinfo : EIATTR_REGCOUNT
	.align		4
.L_175:
        /*02d0*/ 	.byte	0x04, 0x2f
        /*02d2*/ 	.short	(.L_177 - .L_176)
	.align		4
.L_176:
        /*02d4*/ 	.word	index@(_ZN7cutlass13device_kernelIN5flash11enable_sm90INS1_16FlashAttnFwdSm90INS1_25CollectiveMainloopFwdSm90ILi2EN4cute5tupleIJNS5_1CILi1EEES8_S8_EEENS6_IJNS7_ILi128EEENS7_ILi112EEENS7_ILi192EEEEEELi192ENS_6half_tEfNS_4arch4Sm90ELb1ELb0ELb1ELb0ELb0ELb0ELb0ELb1ELb1ELb0ELb0ELb0EEENS1_21CollectiveEpilogueFwdINS6_IJSA_SC_SB_EEES9_SE_SG_Li256ELb0ELb0ELb0ELb0EEENS1_30DynamicPersistentTileSchedulerILi256ELi32ELb0ELb0ELb1EEEEEEEEEvNT_6ParamsE)
        /*02d8*/ 	.word	0x000000a8


	//----- nvinfo : EIATTR_FRAME_SIZE
	.align		4
.L_177:
        /*02dc*/ 	.byte	0x04, 0x11
        /*02de*/ 	.short	(.L_179 - .L_178)
	.align		4
.L_178:
        /*02e0*/ 	.word	index@(_ZN7cutlass13device_kernelIN5flash11enable_sm90INS1_16FlashAttnFwdSm90INS1_25CollectiveMainloopFwdSm90ILi2EN4cute5tupleIJNS5_1CILi1EEES8_S8_EEENS6_IJNS7_ILi128EEENS7_ILi112EEENS7_ILi192EEEEEELi192ENS_6half_tEfNS_4arch4Sm90ELb1ELb0ELb1ELb0ELb0ELb0ELb0ELb1ELb1ELb0ELb0ELb0EEENS1_21CollectiveEpilogueFwdINS6_IJSA_SC_SB_EEES9_SE_SG_Li256ELb0ELb0ELb0ELb0EEENS1_30DynamicPersistentTileSchedulerILi256ELi32ELb0ELb0ELb1EEEEEEEEEvNT_6ParamsE)
        /*02e4*/ 	.word	0x00000010


	//----- nvinfo : EIATTR_REGCOUNT
	.align		4
.L_179:
        /*02e8*/ 	.byte	0x04, 0x2f
        /*02ea*/ 	.short	(.L_181 - .L_180)
	.align		4
.L_180:
        /*02ec*/ 	.word	index@(_ZN7cutlass13device_kernelIN5flash11enable_sm90INS1_16FlashAttnFwdSm90INS1_25CollectiveMainloopFwdSm90ILi2EN4cute5tupleIJNS5_1CILi1EEES8_S8_EEENS6_IJNS7_ILi128EEENS7_ILi96EEENS7_ILi192EEEEEELi192ENS_6half_tEfNS_4arch4Sm90ELb0ELb1ELb1ELb1ELb0ELb1ELb0ELb1ELb1ELb0ELb0ELb0EEENS1_21CollectiveEpilogueFwdINS6_IJSA_SC_SB_EEES9_SE_SG_Li256ELb1ELb0ELb0ELb0EEENS1_36VarlenDynamicPersistentTileSchedulerILi128ELi96ELi256ELi32ELb0ELb0ELb1ELb1ELb0ELb1EEEEEEEEEvNT_6ParamsE)
        /*02f0*/ 	.word	0x000000a8


	//----- nvinfo : EIATTR_FRAME_SIZE
	.align		4
.L_181:
        /*02f4*/ 	.byte	0x04, 0x11
        /*02f6*/ 	.short	(.L_183 - .L_182)
	.align		4
.L_182:
        /*02f8*/ 	.word	index@(_ZN7cutlass13device_kernelIN5flash11enable_sm90INS1_16FlashAttnFwdSm90INS1_25CollectiveMainloopFwdSm90ILi2EN4cute5tupleIJNS5_1CILi1EEES8_S8_EEENS6_IJNS7_ILi128EEENS7_ILi96EEENS7_ILi192EEEEEELi192ENS_6half_tEfNS_4arch4Sm90ELb0ELb1ELb1ELb1ELb0ELb1ELb0ELb1ELb1ELb0ELb0ELb0EEENS1_21CollectiveEpilogueFwdINS6_IJSA_SC_SB_EEES9_SE_SG_Li256ELb1ELb0ELb0ELb0EEENS1_36VarlenDynamicPersistentTileSchedulerILi128ELi96ELi256ELi32ELb0ELb0ELb1ELb1ELb0ELb1EEEEEEEEEvNT_6ParamsE)
        /*02fc*/ 	.word	0x00000058


	//----- nvinfo : EIATTR_REGCOUNT
	.align		4
.L_183:
        /*0300*/ 	.byte	0x04, 0x2f
        /*0302*/ 	.short	(.L_185 - .L_184)
	.align		4
.L_184:
        /*0304*/ 	.word	index@(_ZN7cutlass13device_kernelIN5flash11enable_sm90INS1_16FlashAttnFwdSm90INS1_25CollectiveMainloopFwdSm90ILi2EN4cute5tupleIJNS5_1CILi1EEES8_S8_EEENS6_IJNS7_ILi128EEENS7_ILi96EEENS7_ILi192EEEEEELi192ENS_6half_tEfNS_4arch4Sm90ELb0ELb1ELb1ELb1ELb0ELb0ELb0ELb1ELb1ELb0ELb0ELb0EEENS1_21CollectiveEpilogueFwdINS6_IJSA_SC_SB_EEES9_SE_SG_Li256ELb1ELb0ELb0ELb0EEENS1_36VarlenDynamicPersistentTileSchedulerILi128ELi96ELi256ELi32ELb0ELb0ELb1ELb1ELb0ELb1EEEEEEEEEvNT_6ParamsE)
        /*0308*/ 	.word	0x000000a8


	//----- nvinfo : EIATTR_FRAME_SIZE
	.align		4
.L_185:
        /*030c*/ 	.byte	0x04, 0x11
        /*030e*/ 	.short	(.L_187 - .L_186)
	.align		4
.L_186:
        /*0310*/ 	.word	index@(_ZN7cutlass13device_kernelIN5flash11enable_sm90INS1_16FlashAttnFwdSm90INS1_25CollectiveMainloopFwdSm90ILi2EN4cute5tupleIJNS5_1CILi1EEES8_S8_EEENS6_IJNS7_ILi128EEENS7_ILi96EEENS7_ILi192EEEEEELi192ENS_6half_tEfNS_4arch4Sm90ELb0ELb1ELb1ELb1ELb0ELb0ELb0ELb1ELb1ELb0ELb0ELb0EEENS1_21CollectiveEpilogueFwdINS6_IJSA_SC_SB_EEES9_SE_SG_Li256ELb1ELb0ELb0ELb0EEENS1_36VarlenDynamicPersistentTileSchedulerILi128ELi96ELi256ELi32ELb0ELb0ELb1ELb1ELb0ELb1EEEEEEEEEvNT_6ParamsE)
        /*0314*/ 	.word	0x00000028


	//----- nvinfo : EIATTR_REGCOUNT
	.align		4
.L_187:
        /*0318*/ 	.byte	0x04, 0x2f
        /*031a*/ 	.short	(.L_189 - .L_188)
	.align		4
.L_188:
        /*031c*/ 	.word	index@(_ZN7cutlass13device_kernelIN5flash11enable_sm90INS1_16FlashAttnFwdSm90INS1_25CollectiveMainloopFwdSm90ILi2EN4cute5tupleIJNS5_1CILi1EEES8_S8_EEENS6_IJNS7_ILi128EEENS7_ILi96EEENS7_ILi192EEEEEELi192ENS_6half_tEfNS_4arch4Sm90ELb0ELb1ELb1ELb0ELb0ELb0ELb0ELb1ELb1ELb0ELb0ELb0EEENS1_21CollectiveEpilogueFwdINS6_IJSA_SC_SB_EEES9_SE_SG_Li256ELb0ELb0ELb0ELb0EEENS1_30DynamicPersistentTileSchedulerILi256ELi32ELb0ELb0ELb1EEEEEEEEEvNT_6ParamsE)
        /*0320*/ 	.word	0x000000a8


	//----- nvinfo : EIATTR_FRAME_SIZE
	.align		4
.L_189:
        /*0324*/ 	.byte	0x04, 0x11
        /*0326*/ 	.short	(.L_191 - .L_190)
	.align		4
.L_190:
        /*0328*/ 	.word	index@(_ZN7cutlass13device_kernelIN5flash11enable_sm90INS1_16FlashAttnFwdSm90INS1_25CollectiveMainloopFwdSm90ILi2EN4cute5tupleIJNS5_1CILi1EEES8_S8_EEENS6_IJNS7_ILi128EEENS7_ILi96EEENS7_ILi192EEEEEELi192ENS_6half_tEfNS_4arch4Sm90ELb0ELb1ELb1ELb0ELb0ELb0ELb0ELb1ELb1ELb0ELb0ELb0EEENS1_21CollectiveEpilogueFwdINS6_IJSA_SC_SB_EEES9_SE_SG_Li256ELb0ELb0ELb0ELb0EEENS1_30DynamicPersistentTileSchedulerILi256ELi32ELb0ELb0ELb1EEEEEEEEEvNT_6ParamsE)
        /*032c*/ 	.word	0x00000008


	//----- nvinfo : EIATTR_REGCOUNT
	.align		4
.L_191:
        /*0330*/ 	.byte	0x04, 0x2f
        /*0332*/ 	.short	(.L_193 - .L_192)
	.align		4
.L_192:
        /*0334*/ 	.word	index@(_ZN7cutlass13device_kernelIN5flash11enable_sm90INS1_16FlashAttnFwdSm90INS1_25CollectiveMainloopFwdSm90ILi2EN4cute5tupleIJNS5_1CILi1EEES8_S8_EEENS6_IJNS7_ILi128EEENS7_ILi112EEENS7_ILi192EEEEEELi192ENS_6half_tEfNS_4arch4Sm90ELb0ELb0ELb1ELb1ELb0ELb1ELb0ELb1ELb1ELb0ELb0ELb0EEENS1_21CollectiveEpilogueFwdINS6_IJSA_SC_SB_EEES9_SE_SG_Li256ELb1ELb0ELb0ELb0EEENS1_36VarlenDynamicPersistentTileSchedulerILi128ELi112ELi256ELi32ELb0ELb0ELb1ELb0ELb1ELb1EEEEEEEEEvNT_6ParamsE)
        /*0338*/ 	.word	0x000000a8


	//----- nvinfo : EIATTR_FRAME_SIZE
	.align		4
.L_193:
        /*033c*/ 	.byte	0x04, 0x11
        /*033e*/ 	.short	(.L_195 - .L_194)
	.align		4
.L_194:
        /*0340*/ 	.word	index@(_ZN7cutlass13device_kernelIN5flash11enable_sm90INS1_16FlashAttnFwdSm90INS1_25CollectiveMainloopFwdSm90ILi2EN4cute5tupleIJNS5_1CILi1EEES8_S8_EEENS6_IJNS7_ILi128EEENS7_ILi112EEENS7_ILi192EEEEEELi192ENS_6half_tEfNS_4arch4Sm90ELb0ELb0ELb1ELb1ELb0ELb1ELb0ELb1ELb1ELb0ELb0ELb0EEENS1_21CollectiveEpilogueFwdINS6_IJSA_SC_SB_EEES9_SE_SG_Li256ELb1ELb0ELb0ELb0EEENS1_36VarlenDynamicPersistentTileSchedulerILi128ELi112ELi256ELi32ELb0ELb0ELb1ELb0ELb1ELb1EEEEEEEEEvNT_6ParamsE)
        /*0344*/ 	.word	0x00000070


	//----- nvinfo : EIATTR_REGCOUNT
	.align		4
.L_195:
        /*0348*/ 	.byte	0x04, 0x2f
        /*034a*/ 	.short	(.L_197 - .L_196)
	.align		4
.L_196:
        /*034c*/ 	.word	index@(_ZN7cutlass13device_kernelIN5flash11enable_sm90INS1_16FlashAttnFwdSm90INS1_25CollectiveMainloopFwdSm90ILi2EN4cute5tupleIJNS5_1CILi1EEES8_S8_EEENS6_IJNS7_ILi128EEENS7_ILi112EEENS7_ILi192EEEEEELi192ENS_6half_tEfNS_4arch4Sm90ELb0ELb0ELb1ELb1ELb0ELb0ELb0ELb1ELb1ELb0ELb0ELb0EEENS1_21CollectiveEpilogueFwdINS6_IJSA_SC_SB_EEES9_SE_SG_Li256ELb1ELb0ELb0ELb0EEENS1_36VarlenDynamicPersistentTileSchedulerILi128ELi112ELi256ELi32ELb0ELb0ELb1ELb0ELb1ELb1EEEEEEEEEvNT_6ParamsE)
        /*0350*/ 	.word	0x000000a8


	//----- nvinfo : EIATTR_FRAME_SIZE
	.align		4
.L_197:
        /*0354*/ 	.byte	0x04, 0x11
        /*0356*/ 	.short	(.L_199 - .L_198)
	.align		4
.L_198:
        /*0358*/ 	.word	index@(_ZN7cutlass13device_kernelIN5flash11enable_sm90INS1_16FlashAttnFwdSm90INS1_25CollectiveMainloopFwdSm90ILi2EN4cute5tupleIJNS5_1CILi1EEES8_S8_EEENS6_IJNS7_ILi128EEENS7_ILi112EEENS7_ILi192EEEEEELi192ENS_6half_tEfNS_4arch4Sm90ELb0ELb0ELb1ELb1ELb0ELb0ELb0ELb1ELb1ELb0ELb0ELb0EEENS1_21CollectiveEpilogueFwdINS6_IJSA_SC_SB_EEES9_SE_SG_Li256ELb1ELb0ELb0ELb0EEENS1_36VarlenDynamicPersistentTileSchedulerILi128ELi112ELi256ELi32ELb0ELb0ELb1ELb0ELb1ELb1EEEEEEEEEvNT_6ParamsE)
        /*035c*/ 	.word	0x00000038


	//----- nvinfo : EIATTR_REGCOUNT
	.align		4
.L_199:
        /*0360*/ 	.byte	0x04, 0x2f
        /*0362*/ 	.short	(.L_201 - .L_200)
	.align		4
.L_200:
        /*0364*/ 	.word	index@(_ZN7cutlass13device_kernelIN5flash11enable_sm90INS1_16FlashAttnFwdSm90INS1_25CollectiveMainloopFwdSm90ILi2EN4cute5tupleIJNS5_1CILi2EEENS7_ILi1EEES9_EEENS6_IJNS7_ILi128EEENS7_ILi112EEENS7_ILi192EEEEEELi192ENS_6half_tEfNS_4arch4Sm90ELb0ELb0ELb1ELb0ELb0ELb0ELb0ELb1ELb1ELb0ELb0ELb0EEENS1_21CollectiveEpilogueFwdINS6_IJSB_SD_SC_EEESA_SF_SH_Li256ELb0ELb0ELb0ELb0EEENS1_29StaticPersistentTileSchedulerILb0EEEEEEEEEvNT_6ParamsE)
        /*0368*/ 	.word	0x000000a8


	//----- nvinfo : EIATTR_FRAME_SIZE
	.align		4
.L_201:
        /*036c*/ 	.byte	0x04, 0x11
        /*036e*/ 	.short	(.L_203 - .L_202)
	.align		4
.L_202:
        /*0370*/ 	.word	index@(_ZN7cutlass13device_kernelIN5flash11enable_sm90INS1_16FlashAttnFwdSm90INS1_25CollectiveMainloopFwdSm90ILi2EN4cute5tupleIJNS5_1CILi2EEENS7_ILi1EEES9_EEENS6_IJNS7_ILi128EEENS7_ILi112EEENS7_ILi192EEEEEELi192ENS_6half_tEfNS_4arch4Sm90ELb0ELb0ELb1ELb0ELb0ELb0ELb0ELb1ELb1ELb0ELb0ELb0EEENS1_21CollectiveEpilogueFwdINS6_IJSB_SD_SC_EEESA_SF_SH_Li256ELb0ELb0ELb0ELb0EEENS1_29StaticPersistentTileSchedulerILb0EEEEEEEEEvNT_6ParamsE)
        /*0374*/ 	.word	0x00000030


	//----- nvinfo : EIATTR_REGCOUNT
	.align		4
.L_203:
        /*0378*/ 	.byte	0x04, 0x2f
        /*037a*/ 	.short	(.L_205 - .L_204)
	.align		4
.L_204:
        /*037c*/ 	.word	index@(_ZN7cutlass13device_kernelIN5flash11enable_sm90INS1_16FlashAttnFwdSm90INS1_25CollectiveMainloopFwdSm90ILi2EN4cute5tupleIJNS5_1CILi1EEES8_S8_EEENS6_IJNS7_ILi128EEENS7_ILi112EEENS7_ILi192EEEEEELi192ENS_6half_tEfNS_4arch4Sm90ELb0ELb0ELb1ELb0ELb0ELb0ELb0ELb1ELb1ELb0ELb0ELb0EEENS1_21CollectiveEpilogueFwdINS6_IJSA_SC_SB_EEES9_SE_SG_Li256ELb0ELb0ELb0ELb0EEENS1_29StaticPersistentTileSchedulerILb0EEEEEEEEEvNT_6ParamsE)
        /*0380*/ 	.word	0x000000a8


	//----- nvinfo : EIATTR_FRAME_SIZE
	.align		4
.L_205:
        /*0384*/ 	.byte	0x04, 0x11
        /*0386*/ 	.short	(.L_207 - .L_206)
	.align		4
.L_206:
        /*0388*/ 	.word	index@(_ZN7cutlass13device_kernelIN5flash11enable_sm90INS1_16FlashAttnFwdSm90INS1_25CollectiveMainloopFwdSm90ILi2EN4cute5tupleIJNS5_1CILi1EEES8_S8_EEENS6_IJNS7_ILi128EEENS7_ILi112EEENS7_ILi192EEEEEELi192ENS_6half_tEfNS_4arch4Sm90ELb0ELb0ELb1ELb0ELb0ELb0ELb0ELb1ELb1ELb0ELb0ELb0EEENS1_21CollectiveEpilogueFwdINS6_IJSA_SC_SB_EEES9_SE_SG_Li256ELb0ELb0ELb0ELb0EEENS1_29StaticPersistentTileSchedulerILb0EEEEEEEEEvNT_6ParamsE)
        /*038c*/ 	.word	0x00000020


	//----- nvinfo : EIATTR_REGCOUNT
	.align		4
.L_207:
        /*0390*/ 	.byte	0x04, 0x2f
        /*0392*/ 	.short	(.L_209 - .L_208)
	.align		4
.L_208:
        /*0394*/ 	.word	index@(_ZN7cutlass13device_kernelIN5flash11enable_sm90INS1_16FlashAttnFwdSm90INS1_25CollectiveMainloopFwdSm90ILi2EN4cute5tupleIJNS5_1CILi1EEES8_S8_EEENS6_IJNS7_ILi128EEENS7_ILi80EEENS7_ILi256EEEEEELi256ENS_6half_tEfNS_4arch4Sm90ELb1ELb0ELb1ELb1ELb0ELb1ELb0ELb1ELb1ELb0ELb0ELb0EEENS1_21CollectiveEpilogueFwdINS6_IJSA_SC_SB_EEES9_SE_SG_Li256ELb1ELb0ELb0ELb0EEENS1_36VarlenDynamicPersistentTileSchedulerILi128ELi80ELi256ELi32ELb0ELb0ELb1ELb1ELb1ELb1EEEEEEEEEvNT_6ParamsE)
        /*0398*/ 	.word	0x000000a8


	//----- nvinfo : EIATTR_FRAME_SIZE
	.align		4
.L_209:
        /*039c*/ 	.byte	0x04, 0x11
        /*039e*/ 	.short	(.L_211 - .L_210)
	.align		4
.L_210:
        /*03a0*/ 	.word	index@(_ZN7cutlass13device_kernelIN5flash11enable_sm90INS1_16FlashAttnFwdSm90INS1_25CollectiveMainloopFwdSm90ILi2EN4cute5tupleIJNS5_1CILi1EEES8_S8_EEENS6_IJNS7_ILi128EEENS7_ILi80EEENS7_ILi256EEEEEELi256ENS_6half_tEfNS_4arch4Sm90ELb1ELb0ELb1ELb1ELb0ELb1ELb0ELb1ELb1ELb0ELb0ELb0EEENS1_21CollectiveEpilogueFwdINS6_IJSA_SC_SB_EEES9_SE_SG_Li256ELb1ELb0ELb0ELb0EEENS1_36VarlenDynamicPersistentTileSchedulerILi128ELi80ELi256ELi32ELb0ELb0ELb1ELb1ELb1ELb1EEEEEEEEEvNT_6ParamsE)
        /*03a4*/ 	.word	0x000000a0


	//----- nvinfo : EIATTR_REGCOUNT
	.align		4
.L_211:
        /*03a8*/ 	.byte	0x04, 0x2f
        /*03aa*/ 	.short	(.L_213 - .L_212)
	.align		4
.L_212:
        /*03ac*/ 	.word	index@(_ZN7cutlass13device_kernelIN5flash11enable_sm90INS1_16FlashAttnFwdSm90INS1_25CollectiveMainloopFwdSm90ILi2EN4cute5tupleIJNS5_1CILi1EEES8_S8_EEENS6_IJNS7_ILi128EEENS7_ILi80EEENS7_ILi256EEEEEELi256ENS_6half_tEfNS_4arch4Sm90ELb1ELb0ELb1ELb1ELb0ELb0ELb0ELb1ELb1ELb0ELb0ELb0EEENS1_21CollectiveEpilogueFwdINS6_IJSA_SC_SB_EEES9_SE_SG_Li256ELb1ELb0ELb0ELb0EEENS1_36VarlenDynamicPersistentTileSchedulerILi128ELi80ELi256ELi32ELb0ELb0ELb1ELb1ELb1ELb1EEEEEEEEEvNT_6ParamsE)
        /*03b0*/ 	.word	0x000000a8


	//----- nvinfo : EIATTR_FRAME_SIZE
	.align		4
.L_213:
        /*03b4*/ 	.byte	0x04, 0x11
        /*03b6*/ 	.short	(.L_215 - .L_214)
	.align		4
.L_214:
        /*03b8*/ 	.word	index@(_ZN7cutlass13device_kernelIN5flash11enable_sm90INS1_16FlashAttnFwdSm90INS1_25CollectiveMainloopFwdSm90ILi2EN4cute5tupleIJNS5_1CILi1EEES8_S8_EEENS6_IJNS7_ILi128EEENS7_ILi80EEENS7_ILi256EEEEEELi256ENS_6half_tEfNS_4arch4Sm90ELb1ELb0ELb1ELb1ELb0ELb0ELb0ELb1ELb1ELb0ELb0ELb0EEENS1_21CollectiveEpilogueFwdINS6_IJSA_SC_SB_EEES9_SE_SG_Li256ELb1ELb0ELb0ELb0EEENS1_36VarlenDynamicPersistentTileSchedulerILi128ELi80ELi256ELi32ELb0ELb0ELb1ELb1ELb1ELb1EEEEEEEEEvNT_6ParamsE)
        /*03bc*/ 	.word	0x00000030


	//----- nvinfo : EIATTR_REGCOUNT
	.align		4
.L_215:
        /*03c0*/ 	.byte	0x04, 0x2f
        /*03c2*/ 	.short	(.L_217 - .L_216)
	.align		4
.L_216:
        /*03c4*/ 	.word	index@(_ZN7cutlass13device_kernelIN5flash11enable_sm90INS1_16FlashAttnFwdSm90INS1_25CollectiveMainloopFwdSm90ILi2EN4cute5tupleIJNS5_1CILi1EEES8_S8_EEENS6_IJNS7_ILi128EEENS7_ILi80EEENS7_ILi256EEEEEELi256ENS_6half_tEfNS_4arch4Sm90ELb1ELb0ELb1ELb0ELb0ELb0ELb0ELb1ELb1ELb0ELb0ELb0EEENS1_21CollectiveEpilogueFwdINS6_IJSA_SC_SB_EEES9_SE_SG_Li256ELb0ELb0ELb0ELb0EEENS1_30DynamicPersistentTileSchedulerILi256ELi32ELb0ELb0ELb1EEEEEEEEEvNT_6ParamsE)
        /*03c8*/ 	.word	0x000000a8


	//----- nvinfo : EIATTR_FRAME_SIZE
	.align		4
.L_217:
        /*03cc*/ 	.byte	0x04, 0x11
        /*03ce*/ 	.short	(.L_219 - .L_218)
	.align		4
.L_218:
        /*03d0*/ 	.word	index@(_ZN7cutlass13device_kernelIN5flash11enable_sm90INS1_16FlashAttnFwdSm90INS1_25CollectiveMainloopFwdSm90ILi2EN4cute5tupleIJNS5_1CILi1EEES8_S8_EEENS6_IJNS7_ILi128EEENS7_ILi80EEENS7_ILi256EEEEEELi256ENS_6half_tEfNS_4arch4Sm90ELb1ELb0ELb1ELb0ELb0ELb0ELb0ELb1ELb1ELb0ELb0ELb0EEENS1_21CollectiveEpilogueFwdINS6_IJSA_SC_SB_EEES9_SE_SG_Li256ELb0ELb0ELb0ELb0EEENS1_30DynamicPersistentTileSchedulerILi256ELi32ELb0ELb0ELb1EEEEEEEEEvNT_6ParamsE)
        /*03d4*/ 	.word	0x00000008


	//----- nvinfo : EIATTR_REGCOUNT
	.align		4
.L_219:
        /*03d8*/ 	.byte	0x04, 0x2f
        /*03da*/ 	.short	(.L_221 - .L_220)
	.align		4
.L_220:
        /*03dc*/ 	.word	index@(_ZN7cutlass13device_kernelIN5flash11enable_sm90INS1_16FlashAttnFwdSm90INS1_25CollectiveMainloopFwdSm90ILi2EN4cute5tupleIJNS5_1CILi1EEES8_S8_EEENS6_IJNS7_ILi128EEENS7_ILi64EEENS7_ILi256EEEEEELi256ENS_6half_tEfNS_4arch4Sm90ELb0ELb1ELb1ELb1ELb0ELb1ELb0ELb1ELb1ELb0ELb0ELb0EEENS1_21CollectiveEpilogueFwdINS6_IJSA_SC_SB_EEES9_SE_SG_Li256ELb1ELb0ELb0ELb0EEENS1_36VarlenDynamicPersistentTileSchedulerILi128ELi64ELi256ELi32ELb0ELb0ELb1ELb1ELb0ELb1EEEEEEEEEvNT_6ParamsE)
        /*03e0*/ 	.word	0x000000a8


	//----- nvinfo : EIATTR_FRAME_SIZE
	.align		4
.L_221:
        /*03e4*/ 	.byte	0x04, 0x11
        /*03e6*/ 	.short	(.L_223 - .L_222)
	.align		4
.L_222:
        /*03e8*/ 	.word	index@(_ZN7cutlass13device_kernelIN5flash11enable_sm90INS1_16FlashAttnFwdSm90INS1_25CollectiveMainloopFwdSm90ILi2EN4cute5tupleIJNS5_1CILi1EEES8_S8_EEENS6_IJNS7_ILi128EEENS7_ILi64EEENS7_ILi256EEEEEELi256ENS_6half_tEfNS_4arch4Sm90ELb0ELb1ELb1ELb1ELb0ELb1ELb0ELb1ELb1ELb0ELb0ELb0EEENS1_21CollectiveEpilogueFwdINS6_IJSA_SC_SB_EEES9_SE_SG_Li256ELb1ELb0ELb0ELb0EEENS1_36VarlenDynamicPersistentTileSchedulerILi128ELi64ELi256ELi32ELb0ELb0ELb1ELb1ELb0ELb1EEEEEEEEEvNT_6ParamsE)
        /*03ec*/ 	.word	0x000000a8


	//----- nvinfo : EIATTR_REGCOUNT
	.align		4
.L_223:
        /*03f0*/ 	.byte	0x04, 0x2f
        /*03f2*/ 	.short	(.L_225 - .L_224)
	.align		4
.L_224:
        /*03f4*/ 	.word	index@(_ZN7cutlass13device_kernelIN5flash11enable_sm90INS1_16FlashAttnFwdSm90INS1_25CollectiveMainloopFwdSm90ILi2EN4cute5tupleIJNS5_1CILi1EEES8_S8_EEENS6_IJNS7_ILi128EEENS7_ILi64EEENS7_ILi256EEEEEELi256ENS_6half_tEfNS_4arch4Sm90ELb0ELb1ELb1ELb1ELb0ELb0ELb0ELb1ELb1ELb0ELb0ELb0EEENS1_21CollectiveEpilogueFwdINS6_IJSA_SC_SB_EEES9_SE_SG_Li256ELb1ELb0ELb0ELb0EEENS1_36VarlenDynamicPersistentTileSchedulerILi128ELi64ELi256ELi32ELb0ELb0ELb1ELb1ELb0ELb1EEEEEEEEEvNT_6ParamsE)
        /*03f8*/ 	.word	0x000000a8


	//----- nvinfo : EIATTR_FRAME_SIZE
	.align		4
.L_225:
        /*03fc*/ 	.byte	0x04, 0x11
        /*03fe*/ 	.short	(.L_227 - .L_226)
	.align		4
.L_226:
        /*0400*/ 	.word	index@(_ZN7cutlass13device_kernelIN5flash11enable_sm90INS1_16FlashAttnFwdSm90INS1_25CollectiveMainloopFwdSm90ILi2EN4cute5tupleIJNS5_1CILi1EEES8_S8_EEENS6_IJNS7_ILi128EEENS7_ILi64EEENS7_ILi256EEEEEELi256ENS_6half_tEfNS_4arch4Sm90ELb0ELb1ELb1ELb1ELb0ELb0ELb0ELb1ELb1ELb0ELb0ELb0EEENS1_21CollectiveEpilogueFwdINS6_IJSA_SC_SB_EEES9_SE_SG_Li256ELb1ELb0ELb0ELb0EEENS1_36VarlenDynamicPersistentTileSchedulerILi128ELi64ELi256ELi32ELb0ELb0ELb1ELb1ELb0ELb1EEEEEEEEEvNT_6ParamsE)
        /*0404*/ 	.word	0x00000028


	//----- nvinfo : EIATTR_REGCOUNT
	.align		4
.L_227:
        /*0408*/ 	.byte	0x04, 0x2f
        /*040a*/ 	.short	(.L_229 - .L_228)
	.align		4
.L_228:
        /*040c*/ 	.word	index@(_ZN7cutlass13device_kernelIN5flash11enable_sm90INS1_16FlashAttnFwdSm90INS1_25CollectiveMainloopFwdSm90ILi2EN4cute5tupleIJNS5_1CILi1EEES8_S8_EEENS6_IJNS7_ILi128EEENS7_ILi64EEENS7_ILi256EEEEEELi256ENS_6half_tEfNS_4arch4Sm90ELb0ELb1ELb1ELb0ELb0ELb0ELb0ELb1ELb1ELb0ELb0ELb0EEENS1_21CollectiveEpilogueFwdINS6_IJSA_SC_SB_EEES9_SE_SG_Li256ELb0ELb0ELb0ELb0EEENS1_30DynamicPersistentTileSchedulerILi256ELi32ELb0ELb0ELb1EEEEEEEEEvNT_6ParamsE)
        /*0410*/ 	.word	0x000000a8


	//----- nvinfo : EIATTR_FRAME_SIZE
	.align		4
.L_229:
        /*0414*/ 	.byte	0x04, 0x11
        /*0416*/ 	.short	(.L_231 - .L_230)
	.align		4
.L_230:
        /*0418*/ 	.word	index@(_ZN7cutlass13device_kernelIN5flash11enable_sm90INS1_16FlashAttnFwdSm90INS1_25CollectiveMainloopFwdSm90ILi2EN4cute5tupleIJNS5_1CILi1EEES8_S8_EEENS6_IJNS7_ILi128EEENS7_ILi64EEENS7_ILi256EEEEEELi256ENS_6half_tEfNS_4arch4Sm90ELb0ELb1ELb1ELb0ELb0ELb0ELb0ELb1ELb1ELb0ELb0ELb0EEENS1_21CollectiveEpilogueFwdINS6_IJSA_SC_SB_EEES9_SE_SG_Li256ELb0ELb0ELb0ELb0EEENS1_30DynamicPersistentTileSchedulerILi256ELi32ELb0ELb0ELb1EEEEEEEEEvNT_6ParamsE)
        /*041c*/ 	.word	0x00000008


	//----- nvinfo : EIATTR_REGCOUNT
	.align		4
.L_231:
        /*0420*/ 	.byte	0x04, 0x2f
        /*0422*/ 	.short	(.L_233 - .L_232)
	.align		4
.L_232:
        /*0424*/ 	.word	index@(_ZN7cutlass13device_kernelIN5flash11enable_sm90INS1_16FlashAttnFwdSm90INS1_25CollectiveMainloopFwdSm90ILi2EN4cute5tupleIJNS5_1CILi1EEES8_S8_EEENS6_IJNS7_ILi128EEENS7_ILi80EEENS7_ILi256EEEEEELi256ENS_6half_tEfNS_4arch4Sm90ELb0ELb0ELb1ELb1ELb0ELb1ELb0ELb1ELb1ELb0ELb0ELb0EEENS1_21CollectiveEpilogueFwdINS6_IJSA_SC_SB_EEES9_SE_SG_Li256ELb1ELb0ELb0ELb0EEENS1_36VarlenDynamicPersistentTileSchedulerILi128ELi80ELi256ELi32ELb0ELb0ELb1ELb0ELb1ELb1EEEEEEEEEvNT_6ParamsE)
        /*0428*/ 	.word	0x000000a8


	//----- nvinfo : EIATTR_FRAME_SIZE
	.align		4
.L_233:
        /*042c*/ 	.byte	0x04, 0x11
        /*042e*/ 	.short	(.L_235 - .L_234)
	.align		4
.L_234:
        /*0430*/ 	.word	index@(_ZN7cutlass13device_kernelIN5flash11enable_sm90INS1_16FlashAttnFwdSm90INS1_25CollectiveMainloopFwdSm90ILi2EN4cute5tupleIJNS5_1CILi1EEES8_S8_EEENS6_IJNS7_ILi128EEENS7_ILi80EEENS7_ILi256EEEEEELi256ENS_6half_tEfNS_4arch4Sm90ELb0ELb0ELb1ELb1ELb0ELb1ELb0ELb1ELb1ELb0ELb0ELb0EEENS1_21CollectiveEpilogueFwdINS6_IJSA_SC_SB_EEES9_SE_SG_Li256ELb1ELb0ELb0ELb0EEENS1_36VarlenDynamicPersistentTileSchedulerILi128ELi80ELi256ELi32ELb0ELb0ELb1ELb0ELb1ELb1EEEEEEEEEvNT_6ParamsE)
        /*0434*/ 	.word	0x000000a0


	//----- nvinfo : EIATTR_REGCOUNT
	.align		4
.L_235:
        /*0438*/ 	.byte	0x04, 0x2f
        /*043a*/ 	.short	(.L_237 - .L_236)
	.align		4
.L_236:
        /*043c*/ 	.word	index@(_ZN7cutlass13device_kernelIN5flash11enable_sm90INS1_16FlashAttnFwdSm90INS1_25CollectiveMainloopFwdSm90ILi2EN4cute5tupleIJNS5_1CILi1EEES8_S8_EEENS6_IJNS7_ILi128EEENS7_ILi80EEENS7_ILi256EEEEEELi256ENS_6half_tEfNS_4arch4Sm90ELb0ELb0ELb1ELb1ELb0ELb0ELb0ELb1ELb1ELb0ELb0ELb0EEENS1_21CollectiveEpilogueFwdINS6_IJSA_SC_SB_EEES9_SE_SG_Li256ELb1ELb0ELb0ELb0EEENS1_36VarlenDynamicPersistentTileSchedulerILi128ELi80ELi256ELi32ELb0ELb0ELb1ELb0ELb1ELb1EEEEEEEEEvNT_6ParamsE)
        /*0440*/ 	.word	0x000000a8


	//----- nvinfo : EIATTR_FRAME_SIZE
	.align		4
.L_237:
        /*0444*/ 	.byte	0x04, 0x11
        /*0446*/ 	.short	(.L_239 - .L_238)
	.align		4
.L_238:
        /*0448*/ 	.word	index@(_ZN7cutlass13device_kernelIN5flash11enable_sm90INS1_16FlashAttnFwdSm90INS1_25CollectiveMainloopFwdSm90ILi2EN4cute5tupleIJNS5_1CILi1EEES8_S8_EEENS6_IJNS7_ILi128EEENS7_ILi80EEENS7_ILi256EEEEEELi256ENS_6half_tEfNS_4arch4Sm90ELb0ELb0ELb1ELb1ELb0ELb0ELb0ELb1ELb1ELb0ELb0ELb0EEENS1_21CollectiveEpilogueFwdINS6_IJSA_SC_SB_EEES9_SE_SG_Li256ELb1ELb0ELb0ELb0EEENS1_36VarlenDynamicPersistentTileSchedulerILi128ELi80ELi256ELi32ELb0ELb0ELb1ELb0ELb1ELb1EEEEEEEEEvNT_6ParamsE)
        /*044c*/ 	.word	0x00000038


	//----- nvinfo : EIATTR_REGCOUNT
	.align		4
.L_239:
        /*0450*/ 	.byte	0x04, 0x2f
        /*0452*/ 	.short	(.L_241 - .L_240)
	.align		4
.L_240:
        /*0454*/ 	.word	index@(_ZN7cutlass13device_kernelIN5flash11enable_sm90INS1_16FlashAttnFwdSm90INS1_25CollectiveMainloopFwdSm90ILi2EN4cute5tupleIJNS5_1CILi2EEENS7_ILi1EEES9_EEENS6_IJNS7_ILi128EEENS7_ILi80EEENS7_ILi256EEEEEELi256ENS_6half_tEfNS_4arch4Sm90ELb0ELb0ELb1ELb0ELb0ELb0ELb0ELb1ELb1ELb0ELb0ELb0EEENS1_21CollectiveEpilogueFwdINS6_IJSB_SD_SC_EEESA_SF_SH_Li256ELb0ELb0ELb0ELb0EEENS1_29StaticPersistentTileSchedulerILb0EEEEEEEEEvNT_6ParamsE)
        /*0458*/ 	.word	0x000000a8


	//----- nvinfo : EIATTR_FRAME_SIZE
	.align		4
.L_241:
        /*045c*/ 	.byte	0x04, 0x11
        /*045e*/ 	.short	(.L_243 - .L_242)
	.align		4
.L_242:
        /*0460*/ 	.word	index@(_ZN7cutlass13device_kernelIN5flash11enable_sm90INS1_16FlashAttnFwdSm90INS1_25CollectiveMainloopFwdSm90ILi2EN4cute5tupleIJNS5_1CILi2EEENS7_ILi1EEES9_EEENS6_IJNS7_ILi128EEENS7_ILi80EEENS7_ILi256EEEEEELi256ENS_6half_tEfNS_4arch4Sm90ELb0ELb0ELb1ELb0ELb0ELb0ELb0ELb1ELb1ELb0ELb0ELb0EEENS1_21CollectiveEpilogueFwdINS6_IJSB_SD_SC_EEESA_SF_SH_Li256ELb0ELb0ELb0ELb0EEENS1_29StaticPersistentTileSchedulerILb0EEEEEEEEEvNT_6ParamsE)
        /*0464*/ 	.word	0x00000028


	//----- nvinfo : EIATTR_REGCOUNT
	.align		4
.L_243:
        /*0468*/ 	.byte	0x04, 0x2f
        /*046a*/ 	.short	(.L_245 - .L_244)
	.align		4
.L_244:
        /*046c*/ 	.word	index@(_ZN7cutlass13device_kernelIN5flash11enable_sm90INS1_16FlashAttnFwdSm90INS1_25CollectiveMainloopFwdSm90ILi2EN4cute5tupleIJNS5_1CILi1EEES8_S8_EEENS6_IJNS7_ILi128EEENS7_ILi80EEENS7_ILi256EEEEEELi256ENS_6half_tEfNS_4arch4Sm90ELb0ELb0ELb1ELb0ELb0ELb0ELb0ELb1ELb1ELb0ELb0ELb0EEENS1_21CollectiveEpilogueFwdINS6_IJSA_SC_SB_EEES9_SE_SG_Li256ELb0ELb0ELb0ELb0EEENS1_29StaticPersistentTileSchedulerILb0EEEEEEEEEvNT_6ParamsE)
        /*0470*/ 	.word	0x000000a8


	//----- nvinfo : EIATTR_FRAME_SIZE
	.align		4
.L_245:
        /*0474*/ 	.byte	0x04, 0x11
        /*0476*/ 	.short	(.L_247 - .L_246)
	.align		4
.L_246:
        /*0478*/ 	.word	index@(_ZN7cutlass13device_kernelIN5flash11enable_sm90INS1_16FlashAttnFwdSm90INS1_25CollectiveMainloopFwdSm90ILi2EN4cute5tupleIJNS5_1CILi1EEES8_S8_EEENS6_IJNS7_ILi128EEENS7_ILi80EEENS7_ILi256EEEEEELi256ENS_6half_tEfNS_4arch4Sm90ELb0ELb0ELb1ELb0ELb0ELb0ELb0ELb1ELb1ELb0ELb0ELb0EEENS1_21CollectiveEpilogueFwdINS6_IJSA_SC_SB_EEES9_SE_SG_Li256ELb0ELb0ELb0ELb0EEENS1_29StaticPersistentTileSchedulerILb0EEEEEEEEEvNT_6ParamsE)
        /*047c*/ 	.word	0x00000020


	//----- nvinfo : EIATTR_MIN_STACK_SIZE
	.align		4
.L_247:
        /*0480*/ 	.byte	0x04, 0x12
        /*0482*/ 	.short	(.L_249 - .L_248)
	.align		4
.L_248:
        /*0484*/ 	.word	index@(_ZN7cutlass13device_kernelIN5flash11enable_sm90INS1_16FlashAttnFwdSm90INS1_25CollectiveMainloopFwdSm90ILi2EN4cute5tupleIJNS5_1CILi1EEES8_S8_EEENS6_IJNS7_ILi128EEENS7_ILi80EEENS7_ILi256EEEEEELi256ENS_6half_tEfNS_4arch4Sm90ELb0ELb0ELb1ELb0ELb0ELb0ELb0ELb1ELb1ELb0ELb0ELb0EEENS1_21CollectiveEpilogueFwdINS6_IJSA_SC_SB_EEES9_SE_SG_Li256ELb0ELb0ELb0ELb0EEENS1_29StaticPersistentTileSchedulerILb0EEEEEEEEEvNT_6ParamsE)
        /*0488*/ 	.word	0x00000020


	//----- nvinfo : EIATTR_MIN_STACK_SIZE
	.align		4
.L_249:
        /*048c*/ 	.byte	0x04, 0x12
        /*048e*/ 	.short	(.L_251 - .L_250)
	.align		4
.L_250:
        /*0490*/ 	.word	index@(_ZN7cutlass13device_kernelIN5flash11enable_sm90INS1_16FlashAttnFwdSm90INS1_25CollectiveMainloopFwdSm90ILi2EN4cute5tupleIJNS5_1CILi2EEENS7_ILi1EEES9_EEENS6_IJNS7_ILi128EEENS7_ILi80EEENS7_ILi256EEEEEELi256ENS_6half_tEfNS_4arch4Sm90ELb0ELb0ELb1ELb0ELb0ELb0ELb0ELb1ELb1ELb0ELb0ELb0EEENS1_21CollectiveEpilogueFwdINS6_IJSB_SD_SC_EEESA_SF_SH_Li256ELb0ELb0ELb0ELb0EEENS1_29StaticPersistentTileSchedulerILb0EEEEEEEEEvNT_6ParamsE)
        /*0494*/ 	.word	0x00000028


	//----- nvinfo : EIATTR_MIN_STACK_SIZE
	.align		4
.L_251:
        /*0498*/ 	.byte	0x04, 0x12
        /*049a*/ 	.short	(.L_253 - .L_252)
	.align		4
.L_252:
        /*049c*/ 	.word	index@(_ZN7cutlass13device_kernelIN5flash11enable_sm90INS1_16FlashAttnFwdSm90INS1_25CollectiveMainloopFwdSm90ILi2EN4cute5tupleIJNS5_1CILi1EEES8_S8_EEENS6_IJNS7_ILi128EEENS7_ILi80EEENS7_ILi256EEEEEELi256ENS_6half_tEfNS_4arch4Sm90ELb0ELb0ELb1ELb1ELb0ELb0ELb0ELb1ELb1ELb0ELb0ELb0EEENS1_21CollectiveEpilogueFwdINS6_IJSA_SC_SB_EEES9_SE_SG_Li256ELb1ELb0ELb0ELb0EEENS1_36VarlenDynamicPersistentTileSchedulerILi128ELi80ELi256ELi32ELb0ELb0ELb1ELb0ELb1ELb1EEEEEEEEEvNT_6ParamsE)
        /*04a0*/ 	.word	0x00000038


	//----- nvinfo : EIATTR_MIN_STACK_SIZE
	.align		4
.L_253:
        /*04a4*/ 	.byte	0x04, 0x12
        /*04a6*/ 	.short	(.L_255 - .L_254)
	.align		4
.L_254:
        /*04a8*/ 	.word	index@(_ZN7cutlass13device_kernelIN5flash11enable_sm90INS1_16FlashAttnFwdSm90INS1_25CollectiveMainloopFwdSm90ILi2EN4cute5tupleIJNS5_1CILi1EEES8_S8_EEENS6_IJNS7_ILi128EEENS7_ILi80EEENS7_ILi256EEEEEELi256ENS_6half_tEfNS_4arch4Sm90ELb0ELb0ELb1ELb1ELb0ELb1ELb0ELb1ELb1ELb0ELb0ELb0EEENS1_21CollectiveEpilogueFwdINS6_IJSA_SC_SB_EEES9_SE_SG_Li256ELb1ELb0ELb0ELb0EEENS1_36VarlenDynamicPersistentTileSchedulerILi128ELi80ELi256ELi32ELb0ELb0ELb1ELb0ELb1ELb1EEEEEEEEEvNT_6ParamsE)
        /*04ac*/ 	.word	0x000000a0


	//----- nvinfo : EIATTR_MIN_STACK_SIZE
	.align		4
.L_255:
        /*04b0*/ 	.byte	0x04, 0x12
        /*04b2*/ 	.short	(.L_257 - .L_256)
	.align		4
.L_256:
        /*04b4*/ 	.word	index@(_ZN7cutlass13device_kernelIN5flash11enable_sm90INS1_16FlashAttnFwdSm90INS1_25CollectiveMainloopFwdSm90ILi2EN4cute5tupleIJNS5_1CILi1EEES8_S8_EEENS6_IJNS7_ILi128EEENS7_ILi64EEENS7_ILi256EEEEEELi256ENS_6half_tEfNS_4arch4Sm90ELb0ELb1ELb1ELb0ELb0ELb0ELb0ELb1ELb1ELb0ELb0ELb0EEENS1_21CollectiveEpilogueFwdINS6_IJSA_SC_SB_EEES9_SE_SG_Li256ELb0ELb0ELb0ELb0EEENS1_30DynamicPersistentTileSchedulerILi256ELi32ELb0ELb0ELb1EEEEEEEEEvNT_6ParamsE)
        /*04b8*/ 	.word	0x00000008


	//----- nvinfo : EIATTR_MIN_STACK_SIZE
	.align		4
.L_257:
        /*04bc*/ 	.byte	0x04, 0x12
        /*04be*/ 	.short	(.L_259 - .L_258)
	.align		4
.L_258:
        /*04c0*/ 	.word	index@(_ZN7cutlass13device_kernelIN5flash11enable_sm90INS1_16FlashAttnFwdSm90INS1_25CollectiveMainloopFwdSm90ILi2EN4cute5tupleIJNS5_1CILi1EEES8_S8_EEENS6_IJNS7_ILi128EEENS7_ILi64EEENS7_ILi256EEEEEELi256ENS_6half_tEfNS_4arch4Sm90ELb0ELb1ELb1ELb1ELb0ELb0ELb0ELb1ELb1ELb0ELb0ELb0EEENS1_21CollectiveEpilogueFwdINS6_IJSA_SC_SB_EEES9_SE_SG_Li256ELb1ELb0ELb0ELb0EEENS1_36VarlenDynamicPersistentTileSchedulerILi128ELi64ELi256ELi32ELb0ELb0ELb1ELb1ELb0ELb1EEEEEEEEEvNT_6ParamsE)
        /*04c4*/ 	.word	0x00000028


	//----- nvinfo : EIATTR_MIN_STACK_SIZE
	.align		4
.L_259:
        /*04c8*/ 	.byte	0x04, 0x12
        /*04ca*/ 	.short	(.L_261 - .L_260)
	.align		4
.L_260:
        /*04cc*/ 	.word	index@(_ZN7cutlass13device_kernelIN5flash11enable_sm90INS1_16FlashAttnFwdSm90INS1_25CollectiveMainloopFwdSm90ILi2EN4cute5tupleIJNS5_1CILi1EEES8_S8_EEENS6_IJNS7_ILi128EEENS7_ILi64EEENS7_ILi256EEEEEELi256ENS_6half_tEfNS_4arch4Sm90ELb0ELb1ELb1ELb1ELb0ELb1ELb0ELb1ELb1ELb0ELb0ELb0EEENS1_21CollectiveEpilogueFwdINS6_IJSA_SC_SB_EEES9_SE_SG_Li256ELb1ELb0ELb0ELb0EEENS1_36VarlenDynamicPersistentTileSchedulerILi128ELi64ELi256ELi32ELb0ELb0ELb1ELb1ELb0ELb1EEEEEEEEEvNT_6ParamsE)
        /*04d0*/ 	.word	0x000000a8


	//----- nvinfo : EIATTR_MIN_STACK_SIZE
	.align		4
.L_261:
        /*04d4*/ 	.byte	0x04, 0x12
        /*04d6*/ 	.short	(.L_263 - .L_262)
	.align		4
.L_262:
        /*04d8*/ 	.word	index@(_ZN7cutlass13device_kernelIN5flash11enable_sm90INS1_16FlashAttnFwdSm90INS1_25CollectiveMainloopFwdSm90ILi2EN4cute5tupleIJNS5_1CILi1EEES8_S8_EEENS6_IJNS7_ILi128EEENS7_ILi80EEENS7_ILi256EEEEEELi256ENS_6half_tEfNS_4arch4Sm90ELb1ELb0ELb1ELb0ELb0ELb0ELb0ELb1ELb1ELb0ELb0ELb0EEENS1_21CollectiveEpilogueFwdINS6_IJSA_SC_SB_EEES9_SE_SG_Li256ELb0ELb0ELb0ELb0EEENS1_30DynamicPersistentTileSchedulerILi256ELi32ELb0ELb0ELb1EEEEEEEEEvNT_6ParamsE)
        /*04dc*/ 	.word	0x00000008


	//----- nvinfo : EIATTR_MIN_STACK_SIZE
	.align		4
.L_263:
        /*04e0*/ 	.byte	0x04, 0x12
        /*04e2*/ 	.short	(.L_265 - .L_264)
	.align		4
.L_264:
        /*04e4*/ 	.word	index@(_ZN7cutlass13device_kernelIN5flash11enable_sm90INS1_16FlashAttnFwdSm90INS1_25CollectiveMainloopFwdSm90ILi2EN4cute5tupleIJNS5_1CILi1EEES8_S8_EEENS6_IJNS7_ILi128EEENS7_ILi80EEENS7_ILi256EEEEEELi256ENS_6half_tEfNS_4arch4Sm90ELb1ELb0ELb1ELb1ELb0ELb0ELb0ELb1ELb1ELb0ELb0ELb0EEENS1_21CollectiveEpilogueFwdINS6_IJSA_SC_SB_EEES9_SE_SG_Li256ELb1ELb0ELb0ELb0EEENS1_36VarlenDynamicPersistentTileSchedulerILi128ELi80ELi256ELi32ELb0ELb0ELb1ELb1ELb1ELb1EEEEEEEEEvNT_6ParamsE)
        /*04e8*/ 	.word	0x00000030


	//----- nvinfo : EIATTR_MIN_STACK_SIZE
	.align		4
.L_265:
        /*04ec*/ 	.byte	0x04, 0x12
        /*04ee*/ 	.short	(.L_267 - .L_266)
	.align		4
.L_266:
        /*04f0*/ 	.word	index@(_ZN7cutlass13device_kernelIN5flash11enable_sm90INS1_16FlashAttnFwdSm90INS1_25CollectiveMainloopFwdSm90ILi2EN4cute5tupleIJNS5_1CILi1EEES8_S8_EEENS6_IJNS7_ILi128EEENS7_ILi80EEENS7_ILi256EEEEEELi256ENS_6half_tEfNS_4arch4Sm90ELb1ELb0ELb1ELb1ELb0ELb1ELb0ELb1ELb1ELb0ELb0ELb0EEENS1_21CollectiveEpilogueFwdINS6_IJSA_SC_SB_EEES9_SE_SG_Li256ELb1ELb0ELb0ELb0EEENS1_36VarlenDynamicPersistentTileSchedulerILi128ELi80ELi256ELi32ELb0ELb0ELb1ELb1ELb1ELb1EEEEEEEEEvNT_6ParamsE)
        /*04f4*/ 	.word	0x000000a0


	//----- nvinfo : EIATTR_MIN_STACK_SIZE
	.align		4
.L_267:
        /*04f8*/ 	.byte	0x04, 0x12
        /*04fa*/ 	.short	(.L_269 - .L_268)
	.align		4
.L_268:
        /*04fc*/ 	.word	index@(_ZN7cutlass13device_kernelIN5flash11enable_sm90INS1_16FlashAttnFwdSm90INS1_25CollectiveMainloopFwdSm90ILi2EN4cute5tupleIJNS5_1CILi1EEES8_S8_EEENS6_IJNS7_ILi128EEENS7_ILi112EEENS7_ILi192EEEEEELi192ENS_6half_tEfNS_4arch4Sm90ELb0ELb0ELb1ELb0ELb0ELb0ELb0ELb1ELb1ELb0ELb0ELb0EEENS1_21CollectiveEpilogueFwdINS6_IJSA_SC_SB_EEES9_SE_SG_Li256ELb0ELb0ELb0ELb0EEENS1_29StaticPersistentTileSchedulerILb0EEEEEEEEEvNT_6ParamsE)
        /*0500*/ 	.word	0x00000020


	//----- nvinfo : EIATTR_MIN_STACK_SIZE
	.align		4
.L_269:
        /*0504*/ 	.byte	0x04, 0x12
        /*0506*/ 	.short	(.L_271 - .L_270)
	.align		4
.L_270:
        /*0508*/ 	.word	index@(_ZN7cutlass13device_kernelIN5flash11enable_sm90INS1_16FlashAttnFwdSm90INS1_25CollectiveMainloopFwdSm90ILi2EN4cute5tupleIJNS5_1CILi2EEENS7_ILi1EEES9_EEENS6_IJNS7_ILi128EEENS7_ILi112EEENS7_ILi192EEEEEELi192ENS_6half_tEfNS_4arch4Sm90ELb0ELb0ELb1ELb0ELb0ELb0ELb0ELb1ELb1ELb0ELb0ELb0EEENS1_21CollectiveEpilogueFwdINS6_IJSB_SD_SC_EEESA_SF_SH_Li256ELb0ELb0ELb0ELb0EEENS1_29StaticPersistentTileSchedulerILb0EEEEEEEEEvNT_6ParamsE)
        /*050c*/ 	.word	0x00000030


	//----- nvinfo : EIATTR_MIN_STACK_SIZE
	.align		4
.L_271:
        /*0510*/ 	.byte	0x04, 0x12
        /*0512*/ 	.short	(.L_273 - .L_272)
	.align		4
.L_272:
        /*0514*/ 	.word	index@(_ZN7cutlass13device_kernelIN5flash11enable_sm90INS1_16FlashAttnFwdSm90INS1_25CollectiveMainloopFwdSm90ILi2EN4cute5tupleIJNS5_1CILi1EEES8_S8_EEENS6_IJNS7_ILi128EEENS7_ILi112EEENS7_ILi192EEEEEELi192ENS_6half_tEfNS_4arch4Sm90ELb0ELb0ELb1ELb1ELb0ELb0ELb0ELb1ELb1ELb0ELb0ELb0EEENS1_21CollectiveEpilogueFwdINS6_IJSA_SC_SB_EEES9_SE_SG_Li256ELb1ELb0ELb0ELb0EEENS1_36VarlenDynamicPersistentTileSchedulerILi128ELi112ELi256ELi32ELb0ELb0ELb1ELb0ELb1ELb1EEEEEEEEEvNT_6ParamsE)
        /*0518*/ 	.word	0x00000038


	//----- nvinfo : EIATTR_MIN_STACK_SIZE
	.align		4
.L_273:
        /*051c*/ 	.byte	0x04, 0x12
        /*051e*/ 	.short	(.L_275 - .L_274)
	.align		4
.L_274:
        /*0520*/ 	.word	index@(_ZN7cutlass13device_kernelIN5flash11enable_sm90INS1_16FlashAttnFwdSm90INS1_25CollectiveMainloopFwdSm90ILi2EN4cute5tupleIJNS5_1CILi1EEES8_S8_EEENS6_IJNS7_ILi128EEENS7_ILi112EEENS7_ILi192EEEEEELi192ENS_6half_tEfNS_4arch4Sm90ELb0ELb0ELb1ELb1ELb0ELb1ELb0ELb1ELb1ELb0ELb0ELb0EEENS1_21CollectiveEpilogueFwdINS6_IJSA_SC_SB_EEES9_SE_SG_Li256ELb1ELb0ELb0ELb0EEENS1_36VarlenDynamicPersistentTileSchedulerILi128ELi112ELi256ELi32ELb0ELb0ELb1ELb0ELb1ELb1EEEEEEEEEvNT_6ParamsE)
        /*0524*/ 	.word	0x00000070


	//----- nvinfo : EIATTR_MIN_STACK_SIZE
	.align		4
.L_275:
        /*0528*/ 	.byte	0x04, 0x12
        /*052a*/ 	.short	(.L_277 - .L_276)
	.align		4
.L_276:
        /*052c*/ 	.word	index@(_ZN7cutlass13device_kernelIN5flash11enable_sm90INS1_16FlashAttnFwdSm90INS1_25CollectiveMainloopFwdSm90ILi2EN4cute5tupleIJNS5_1CILi1EEES8_S8_EEENS6_IJNS7_ILi128EEENS7_ILi96EEENS7_ILi192EEEEEELi192ENS_6half_tEfNS_4arch4Sm90ELb0ELb1ELb1ELb0ELb0ELb0ELb0ELb1ELb1ELb0ELb0ELb0EEENS1_21CollectiveEpilogueFwdINS6_IJSA_SC_SB_EEES9_SE_SG_Li256ELb0ELb0ELb0ELb0EEENS1_30DynamicPersistentTileSchedulerILi256ELi32ELb0ELb0ELb1EEEEEEEEEvNT_6ParamsE)
        /*0530*/ 	.word	0x00000008


	//----- nvinfo : EIATTR_MIN_STACK_SIZE
	.align		4
.L_277:
        /*0534*/ 	.byte	0x04, 0x12
        /*0536*/ 	.short	(.L_279 - .L_278)
	.align		4
.L_278:
        /*0538*/ 	.word	index@(_ZN7cutlass13device_kernelIN5flash11enable_sm90INS1_16FlashAttnFwdSm90INS1_25CollectiveMainloopFwdSm90ILi2EN4cute5tupleIJNS5_1CILi1EEES8_S8_EEENS6_IJNS7_ILi128EEENS7_ILi96EEENS7_ILi192EEEEEELi192ENS_6half_tEfNS_4arch4Sm90ELb0ELb1ELb1ELb1ELb0ELb0ELb0ELb1ELb1ELb0ELb0ELb0EEENS1_21CollectiveEpilogueFwdINS6_IJSA_SC_SB_EEES9_SE_SG_Li256ELb1ELb0ELb0ELb0EEENS1_36VarlenDynamicPersistentTileSchedulerILi128ELi96ELi256ELi32ELb0ELb0ELb1ELb1ELb0ELb1EEEEEEEEEvNT_6ParamsE)
        /*053c*/ 	.word	0x00000028


	//----- nvinfo : EIATTR_MIN_STACK_SIZE
	.align		4
.L_279:
        /*0540*/ 	.byte	0x04, 0x12
        /*0542*/ 	.short	(.L_281 - .L_280)
	.align		4
.L_280:
        /*0544*/ 	.word	index@(_ZN7cutlass13device_kernelIN5flash11enable_sm90INS1_16FlashAttnFwdSm90INS1_25CollectiveMainloopFwdSm90ILi2EN4cute5tupleIJNS5_1CILi1EEES8_S8_EEENS6_IJNS7_ILi128EEENS7_ILi96EEENS7_ILi192EEEEEELi192ENS_6half_tEfNS_4arch4Sm90ELb0ELb1ELb1ELb1ELb0ELb1ELb0ELb1ELb1ELb0ELb0ELb0EEENS1_21CollectiveEpilogueFwdINS6_IJSA_SC_SB_EEES9_SE_SG_Li256ELb1ELb0ELb0ELb0EEENS1_36VarlenDynamicPersistentTileSchedulerILi128ELi96ELi256ELi32ELb0ELb0ELb1ELb1ELb0ELb1EEEEEEEEEvNT_6ParamsE)
        /*0548*/ 	.word	0x00000058


	//----- nvinfo : EIATTR_MIN_STACK_SIZE
	.align		4
.L_281:
        /*054c*/ 	.byte	0x04, 0x12
        /*054e*/ 	.short	(.L_283 - .L_282)
	.align		4
.L_282:
        /*0550*/ 	.word	index@(_ZN7cutlass13device_kernelIN5flash11enable_sm90INS1_16FlashAttnFwdSm90INS1_25CollectiveMainloopFwdSm90ILi2EN4cute5tupleIJNS5_1CILi1EEES8_S8_EEENS6_IJNS7_ILi128EEENS7_ILi112EEENS7_ILi192EEEEEELi192ENS_6half_tEfNS_4arch4Sm90ELb1ELb0ELb1ELb0ELb0ELb0ELb0ELb1ELb1ELb0ELb0ELb0EEENS1_21CollectiveEpilogueFwdINS6_IJSA_SC_SB_EEES9_SE_SG_Li256ELb0ELb0ELb0ELb0EEENS1_30DynamicPersistentTileSchedulerILi256ELi32ELb0ELb0ELb1EEEEEEEEEvNT_6ParamsE)
        /*0554*/ 	.word	0x00000010


	//----- nvinfo : EIATTR_MIN_STACK_SIZE
	.align		4
.L_283:
        /*0558*/ 	.byte	0x04, 0x12
        /*055a*/ 	.short	(.L_285 - .L_284)
	.align		4
.L_284:
        /*055c*/ 	.word	index@(_ZN7cutlass13device_kernelIN5flash11enable_sm90INS1_16FlashAttnFwdSm90INS1_25CollectiveMainloopFwdSm90ILi2EN4cute5tupleIJNS5_1CILi1EEES8_S8_EEENS6_IJNS7_ILi128EEENS7_ILi112EEENS7_ILi192EEEEEELi192ENS_6half_tEfNS_4arch4Sm90ELb1ELb0ELb1ELb1ELb0ELb0ELb0ELb1ELb1ELb0ELb0ELb0EEENS1_21CollectiveEpilogueFwdINS6_IJSA_SC_SB_EEES9_SE_SG_Li256ELb1ELb0ELb0ELb0EEENS1_36VarlenDynamicPersistentTileSchedulerILi128ELi112ELi256ELi32ELb0ELb0ELb1ELb1ELb1ELb1EEEEEEEEEvNT_6ParamsE)
        /*0560*/ 	.word	0x00000030


	//----- nvinfo : EIATTR_MIN_STACK_SIZE
	.align		4
.L_285:
        /*0564*/ 	.byte	0x04, 0x12
        /*0566*/ 	.short	(.L_287 - .L_286)
	.align		4
.L_286:
        /*0568*/ 	.word	index@(_ZN7cutlass13device_kernelIN5flash11enable_sm90INS1_16FlashAttnFwdSm90INS1_25CollectiveMainloopFwdSm90ILi2EN4cute5tupleIJNS5_1CILi1EEES8_S8_EEENS6_IJNS7_ILi128EEENS7_ILi112EEENS7_ILi192EEEEEELi192ENS_6half_tEfNS_4arch4Sm90ELb1ELb0ELb1ELb1ELb0ELb1ELb0ELb1ELb1ELb0ELb0ELb0EEENS1_21CollectiveEpilogueFwdINS6_IJSA_SC_SB_EEES9_SE_SG_Li256ELb1ELb0ELb0ELb0EEENS1_36VarlenDynamicPersistentTileSchedulerILi128ELi112ELi256ELi32ELb0ELb0ELb1ELb1ELb1ELb1EEEEEEEEEvNT_6ParamsE)
        /*056c*/ 	.word	0x00000088


	//----- nvinfo : EIATTR_MIN_STACK_SIZE
	.align		4
.L_287:
        /*0570*/ 	.byte	0x04, 0x12
        /*0572*/ 	.short	(.L_289 - .L_288)
	.align		4
.L_288:
        /*0574*/ 	.word	index@(_ZN7cutlass13device_kernelIN5flash11enable_sm90INS1_16FlashAttnFwdSm90INS1_25CollectiveMainloopFwdSm90ILi2EN4cute5tupleIJNS5_1CILi1EEES8_S8_EEENS6_IJNS7_ILi128EEENS7_ILi176EEESA_EEELi128ENS_6half_tEfNS_4arch4Sm90ELb0ELb0ELb1ELb0ELb0ELb0ELb0ELb1ELb1ELb0ELb0ELb0EEENS1_21CollectiveEpilogueFwdINS6_IJSA_SA_SB_EEES9_SD_SF_Li256ELb0ELb0ELb0ELb0EEENS1_29StaticPersistentTileSchedulerILb0EEEEEEEEEvNT_6ParamsE)
        /*0578*/ 	.word	0x00000020


	//----- nvinfo : EIATTR_MIN_STACK_SIZE
	.align		4
.L_289:
        /*057c*/ 	.byte	0x04, 0x12
        /*057e*/ 	.short	(.L_291 - .L_290)
	.align		4
.L_290:
        /*0580*/ 	.word	index@(_ZN7cutlass13device_kernelIN5flash11enable_sm90INS1_16FlashAttnFwdSm90INS1_25CollectiveMainloopFwdSm90ILi2EN4cute5tupleIJNS5_1CILi2EEENS7_ILi1EEES9_EEENS6_IJNS7_ILi128EEENS7_ILi176EEESB_EEELi128ENS_6half_tEfNS_4arch4Sm90ELb0ELb0ELb1ELb0ELb0ELb0ELb0ELb1ELb1ELb0ELb0ELb0EEENS1_21CollectiveEpilogueFwdINS6_IJSB_SB_SC_EEESA_SE_SG_Li256ELb0ELb0ELb0ELb0EEENS1_29StaticPersistentTileSchedulerILb0EEEEEEEEEvNT_6ParamsE)
        /*0584*/ 	.word	0x00000030


	//----- nvinfo : EIATTR_MIN_STACK_SIZE
	.align		4
.L_291:
        /*0588*/ 	.byte	0x04, 0x12
        /*058a*/ 	.short	(.L_293 - .L_292)
	.align		4
.L_292:
        /*058c*/ 	.word	index@(_ZN7cutlass13device_kernelIN5flash11enable_sm90INS1_16FlashAttnFwdSm90INS1_25CollectiveMainloopFwdSm90ILi2EN4cute5tupleIJNS5_1CILi1EEES8_S8_EEENS6_IJNS7_ILi128EEENS7_ILi176EEESA_EEELi128ENS_6half_tEfNS_4arch4Sm90ELb0ELb0ELb1ELb1ELb0ELb0ELb0ELb1ELb1ELb0ELb0ELb0EEENS1_21CollectiveEpilogueFwdINS6_IJSA_SA_SB_EEES9_SD_SF_Li256ELb1ELb0ELb0ELb0EEENS1_36VarlenDynamicPersistentTileSchedulerILi128ELi176ELi256ELi32ELb0ELb0ELb1ELb0ELb1ELb1EEEEEEEEEvNT_6ParamsE)
        /*0590*/ 	.word	0x00000038


	//----- nvinfo : EIATTR_MIN_STACK_SIZE
	.align		4
.L_293:
        /*0594*/ 	.byte	0x04, 0x12
        /*0596*/ 	.short	(.L_295 - .L_294)
	.align		4
.L_294:
        /*0598*/ 	.word	index@(_ZN7cutlass13device_kernelIN5flash11enable_sm90INS1_16FlashAttnFwdSm90INS1_25CollectiveMainloopFwdSm90ILi2EN4cute5tupleIJNS5_1CILi1EEES8_S8_EEENS6_IJNS7_ILi128EEENS7_ILi176EEESA_EEELi128ENS_6half_tEfNS_4arch4Sm90ELb0ELb0ELb1ELb1ELb0ELb1ELb0ELb1ELb1ELb0ELb0ELb0EEENS1_21CollectiveEpilogueFwdINS6_IJSA_SA_SB_EEES9_SD_SF_Li256ELb1ELb0ELb0ELb0EEENS1_36VarlenDynamicPersistentTileSchedulerILi128ELi176ELi256ELi32ELb0ELb0ELb1ELb0ELb1ELb1EEEEEEEEEvNT_6ParamsE)
        /*059c*/ 	.word	0x000000a0


	//----- nvinfo : EIATTR_MIN_STACK_SIZE
	.align		4
.L_295:
        /*05a0*/ 	.byte	0x04, 0x12
        /*05a2*/ 	.short	(.L_297 - .L_296)
	.align		4
.L_296:
        /*05a4*/ 	.word	index@(_ZN7cutlass13device_kernelIN5flash11enable_sm90INS1_16FlashAttnFwdSm90INS1_25CollectiveMainloopFwdSm90ILi2EN4cute5tupleIJNS5_1CILi1EEES8_S8_EEENS6_IJNS7_ILi128EEESA_SA_EEELi128ENS_6half_tEfNS_4arch4Sm90ELb0ELb1ELb1ELb0ELb0ELb0ELb0ELb1ELb1ELb0ELb0ELb0EEENS1_21CollectiveEpilogueFwdISB_S9_SC_SE_Li256ELb0ELb0ELb0ELb0EEENS1_30DynamicPersistentTileSchedulerILi256ELi32ELb0ELb0ELb1EEEEEEEEEvNT_6ParamsE)
        /*05a8*/ 	.word	0x00000000


	//----- nvinfo : EIATTR_MIN_STACK_SIZE
	.align		4
.L_297:
        /*05ac*/ 	.byte	0x04, 0x12
        /*05ae*/ 	.short	(.L_299 - .L_298)
	.align		4
.L_298:
        /*05b0*/ 	.word	index@(_ZN7cutlass13device_kernelIN5flash11enable_sm90INS1_16FlashAttnFwdSm90INS1_25CollectiveMainloopFwdSm90ILi2EN4cute5tupleIJNS5_1CILi1EEES8_S8_EEENS6_IJNS7_ILi128EEESA_SA_EEELi128ENS_6half_tEfNS_4arch4Sm90ELb0ELb1ELb1ELb1ELb0ELb0ELb0ELb1ELb1ELb0ELb0ELb0EEENS1_21CollectiveEpilogueFwdISB_S9_SC_SE_Li256ELb1ELb0ELb0ELb0EEENS1_36VarlenDynamicPersistentTileSchedulerILi128ELi128ELi256ELi32ELb0ELb0ELb1ELb1ELb0ELb1EEEEEEEEEvNT_6ParamsE)
        /*05b4*/ 	.word	0x00000020


	//----- nvinfo : EIATTR_MIN_STACK_SIZE
	.align		4
.L_299:
        /*05b8*/ 	.byte	0x04, 0x12
        /*05ba*/ 	.short	(.L_301 - .L_300)
	.align		4
.L_300:
        /*05bc*/ 	.word	index@(_ZN7cutlass13device_kernelIN5flash11enable_sm90INS1_16FlashAttnFwdSm90INS1_25CollectiveMainloopFwdSm90ILi2EN4cute5tupleIJNS5_1CILi1EEES8_S8_EEENS6_IJNS7_ILi128EEESA_SA_EEELi128ENS_6half_tEfNS_4arch4Sm90ELb0ELb1ELb1ELb1ELb0ELb1ELb0ELb1ELb1ELb0ELb0ELb0EEENS1_21CollectiveEpilogueFwdISB_S9_SC_SE_Li256ELb1ELb0ELb0ELb0EEENS1_36VarlenDynamicPersistentTileSchedulerILi128ELi128ELi256ELi32ELb0ELb0ELb1ELb1ELb0ELb1EEEEEEEEEvNT_6ParamsE)
        /*05c0*/ 	.word	0x00000030


	//----- nvinfo : EIATTR_MIN_STACK_SIZE
	.align		4
.L_301:
        /*05c4*/ 	.byte	0x04, 0x12
        /*05c6*/ 	.short	(.L_303 - .L_302)
	.align		4
.L_302:
        /*05c8*/ 	.word	index@(_ZN7cutlass13device_kernelIN5flash11enable_sm90INS1_16FlashAttnFwdSm90INS1_25CollectiveMainloopFwdSm90ILi2EN4cute5tupleIJNS5_1CILi1EEES8_S8_EEENS6_IJNS7_ILi128EEESA_SA_EEELi128ENS_6half_tEfNS_4arch4Sm90ELb1ELb0ELb1ELb0ELb0ELb0ELb0ELb1ELb1ELb0ELb0ELb0EEENS1_21CollectiveEpilogueFwdISB_S9_SC_SE_Li256ELb0ELb0ELb0ELb0EEENS1_30DynamicPersistentTileSchedulerILi256ELi32ELb0ELb0ELb1EEEEEEEEEvNT_6ParamsE)
        /*05cc*/ 	.word	0x00000000


	//----- nvinfo : EIATTR_MIN_STACK_SIZE
	.align		4
.L_303:
        /*05d0*/ 	.byte	0x04, 0x12
        /*05d2*/ 	.short	(.L_305 - .L_304)
	.align		4
.L_304:
        /*05d4*/ 	.word	index@(_ZN7cutlass13device_kernelIN5flash11enable_sm90INS1_16FlashAttnFwdSm90INS1_25CollectiveMainloopFwdSm90ILi2EN4cute5tupleIJNS5_1CILi1EEES8_S8_EEENS6_IJNS7_ILi128EEESA_SA_EEELi128ENS_6half_tEfNS_4arch4Sm90ELb1ELb0ELb1ELb1ELb0ELb0ELb0ELb1ELb1ELb0ELb0ELb0EEENS1_21CollectiveEpilogueFwdISB_S9_SC_SE_Li256ELb1ELb0ELb0ELb0EEENS1_36VarlenDynamicPersistentTileSchedulerILi128ELi128ELi256ELi32ELb0ELb0ELb1ELb1ELb1ELb1EEEEEEEEEvNT_6ParamsE)
        /*05d8*/ 	.word	0x00000028


	//----- nvinfo : EIATTR_MIN_STACK_SIZE
	.align		4
.L_305:
        /*05dc*/ 	.byte	0x04, 0x12
        /*05de*/ 	.short	(.L_307 - .L_306)
	.align		4
.L_306:
        /*05e0*/ 	.word	index@(_ZN7cutlass13device_kernelIN5flash11enable_sm90INS1_16FlashAttnFwdSm90INS1_25CollectiveMainloopFwdSm90ILi2EN4cute5tupleIJNS5_1CILi1EEES8_S8_EEENS6_IJNS7_ILi128EEESA_SA_EEELi128ENS_6half_tEfNS_4arch4Sm90ELb1ELb0ELb1ELb1ELb0ELb1ELb0ELb1ELb1ELb0ELb0ELb0EEENS1_21CollectiveEpilogueFwdISB_S9_SC_SE_Li256ELb1ELb0ELb0ELb0EEENS1_36VarlenDynamicPersistentTileSchedulerILi128ELi128ELi256ELi32ELb0ELb0ELb1ELb1ELb1ELb1EEEEEEEEEvNT_6ParamsE)
        /*05e4*/ 	.word	0x00000040


	//----- nvinfo : EIATTR_MIN_STACK_SIZE
	.align		4
.L_307:
        /*05e8*/ 	.byte	0x04, 0x12
        /*05ea*/ 	.short	(.L_309 - .L_308)
	.align		4
.L_308:
        /*05ec*/ 	.word	index@(_ZN7cutlass13device_kernelIN5flash11enable_sm90INS1_16FlashAttnFwdSm90INS1_25CollectiveMainloopFwdSm90ILi2EN4cute5tupleIJNS5_1CILi1EEES8_S8_EEENS6_IJNS7_ILi192EEENS7_ILi144EEENS7_ILi96EEEEEELi96ENS_6half_tEfNS_4arch4Sm90ELb0ELb0ELb1ELb0ELb0ELb0ELb0ELb0ELb1ELb0ELb0ELb0EEENS1_21CollectiveEpilogueFwdINS6_IJSA_SC_SB_EEES9_SE_SG_Li384ELb0ELb0ELb0ELb0EEENS1_29StaticPersistentTileSchedulerILb0EEEEEEEEEvNT_6ParamsE)
        /*05f0*/ 	.word	0x00000008


	//----- nvinfo : EIATTR_MIN_STACK_SIZE
	.align		4
.L_309:
        /*05f4*/ 	.byte	0x04, 0x12
        /*05f6*/ 	.short	(.L_311 - .L_310)
	.align		4
.L_310:
        /*05f8*/ 	.word	index@(_ZN7cutlass13device_kernelIN5flash11enable_sm90INS1_16FlashAttnFwdSm90INS1_25CollectiveMainloopFwdSm90ILi2EN4cute5tupleIJNS5_1CILi1EEES8_S8_EEENS6_IJNS7_ILi192EEENS7_ILi144EEENS7_ILi96EEEEEELi96ENS_6half_tEfNS_4arch4Sm90ELb0ELb0ELb1ELb1ELb0ELb0ELb0ELb0ELb1ELb0ELb0ELb0EEENS1_21CollectiveEpilogueFwdINS6_IJSA_SC_SB_EEES9_SE_SG_Li384ELb1ELb0ELb0ELb0EEENS1_36VarlenDynamicPersistentTileSchedulerILi192ELi144ELi384ELi32ELb0ELb0ELb1ELb0ELb1ELb1EEEEEEEEEvNT_6ParamsE)
        /*05fc*/ 	.word	0x00000018


	//----- nvinfo : EIATTR_MIN_STACK_SIZE
	.align		4
.L_311:
        /*0600*/ 	.byte	0x04, 0x12
        /*0602*/ 	.short	(.L_313 - .L_312)
	.align		4
.L_312:
        /*0604*/ 	.word	index@(_ZN7cutlass13device_kernelIN5flash11enable_sm90INS1_16FlashAttnFwdSm90INS1_25CollectiveMainloopFwdSm90ILi2EN4cute5tupleIJNS5_1CILi1EEES8_S8_EEENS6_IJNS7_ILi192EEENS7_ILi144EEENS7_ILi96EEEEEELi96ENS_6half_tEfNS_4arch4Sm90ELb0ELb0ELb1ELb1ELb0ELb1ELb0ELb0ELb1ELb0ELb0ELb0EEENS1_21CollectiveEpilogueFwdINS6_IJSA_SC_SB_EEES9_SE_SG_Li384ELb1ELb0ELb0ELb0EEENS1_36VarlenDynamicPersistentTileSchedulerILi192ELi144ELi384ELi32ELb0ELb0ELb1ELb0ELb1ELb1EEEEEEEEEvNT_6ParamsE)
        /*0608*/ 	.word	0x000000c8


	//----- nvinfo : EIATTR_MIN_STACK_SIZE
	.align		4
.L_313:
        /*060c*/ 	.byte	0x04, 0x12
        /*060e*/ 	.short	(.L_315 - .L_314)
	.align		4
.L_314:
        /*0610*/ 	.word	index@(_ZN7cutlass13device_kernelIN5flash11enable_sm90INS1_16FlashAttnFwdSm90INS1_25CollectiveMainloopFwdSm90ILi2EN4cute5tupleIJNS5_1CILi1EEES8_S8_EEENS6_IJNS7_ILi192EEENS7_ILi128EEENS7_ILi96EEEEEELi96ENS_6half_tEfNS_4arch4Sm90ELb0ELb1ELb1ELb0ELb0ELb0ELb0ELb0ELb1ELb0ELb0ELb0EEENS1_21CollectiveEpilogueFwdINS6_IJSA_SC_SB_EEES9_SE_SG_Li384ELb0ELb0ELb0ELb0EEENS1_30DynamicPersistentTileSchedulerILi384ELi32ELb0ELb0ELb1EEEEEEEEEvNT_6ParamsE)
        /*0614*/ 	.word	0x00000000


	//----- nvinfo : EIATTR_MIN_STACK_SIZE
	.align		4
.L_315:
        /*0618*/ 	.byte	0x04, 0x12
        /*061a*/ 	.short	(.L_317 - .L_316)
	.align		4
.L_316:
        /*061c*/ 	.word	index@(_ZN7cutlass13device_kernelIN5flash11enable_sm90INS1_16FlashAttnFwdSm90INS1_25CollectiveMainloopFwdSm90ILi2EN4cute5tupleIJNS5_1CILi1EEES8_S8_EEENS6_IJNS7_ILi192EEENS7_ILi128EEENS7_ILi96EEEEEELi96ENS_6half_tEfNS_4arch4Sm90ELb0ELb1ELb1ELb1ELb0ELb0ELb0ELb0ELb1ELb0ELb0ELb0EEENS1_21CollectiveEpilogueFwdINS6_IJSA_SC_SB_EEES9_SE_SG_Li384ELb1ELb0ELb0ELb0EEENS1_36VarlenDynamicPersistentTileSchedulerILi192ELi128ELi384ELi32ELb0ELb0ELb1ELb1ELb0ELb1EEEEEEEEEvNT_6ParamsE)
        /*0620*/ 	.word	0x00000008


	//----- nvinfo : EIATTR_MIN_STACK_SIZE
	.align		4
.L_317:
        /*0624*/ 	.byte	0x04, 0x12
        /*0626*/ 	.short	(.L_319 - .L_318)
	.align		4
.L_318:
        /*0628*/ 	.word	index@(_ZN7cutlass13device_kernelIN5flash11enable_sm90INS1_16FlashAttnFwdSm90INS1_25CollectiveMainloopFwdSm90ILi2EN4cute5tupleIJNS5_1CILi1EEES8_S8_EEENS6_IJNS7_ILi192EEENS7_ILi128EEENS7_ILi96EEEEEELi96ENS_6half_tEfNS_4arch4Sm90ELb0ELb1ELb1ELb1ELb0ELb1ELb0ELb0ELb1ELb0ELb0ELb0EEENS1_21CollectiveEpilogueFwdINS6_IJSA_SC_SB_EEES9_SE_SG_Li384ELb1ELb0ELb0ELb0EEENS1_36VarlenDynamicPersistentTileSchedulerILi192ELi128ELi384ELi32ELb0ELb0ELb1ELb1ELb0ELb1EEEEEEEEEvNT_6ParamsE)
        /*062c*/ 	.word	0x00000058


	//----- nvinfo : EIATTR_MIN_STACK_SIZE
	.align		4
.L_319:
        /*0630*/ 	.byte	0x04, 0x12
        /*0632*/ 	.short	(.L_321 - .L_320)
	.align		4
.L_320:
        /*0634*/ 	.word	index@(_ZN7cutlass13device_kernelIN5flash11enable_sm90INS1_16FlashAttnFwdSm90INS1_25CollectiveMainloopFwdSm90ILi2EN4cute5tupleIJNS5_1CILi1EEES8_S8_EEENS6_IJNS7_ILi192EEENS7_ILi144EEENS7_ILi96EEEEEELi96ENS_6half_tEfNS_4arch4Sm90ELb1ELb0ELb1ELb0ELb0ELb0ELb0ELb0ELb1ELb0ELb0ELb0EEENS1_21CollectiveEpilogueFwdINS6_IJSA_SC_SB_EEES9_SE_SG_Li384ELb0ELb0ELb0ELb0EEENS1_30DynamicPersistentTileSchedulerILi384ELi32ELb0ELb0ELb1EEEEEEEEEvNT_6ParamsE)
        /*0638*/ 	.word	0x00000000


	//----- nvinfo : EIATTR_MIN_STACK_SIZE
	.align		4
.L_321:
        /*063c*/ 	.byte	0x04, 0x12
        /*063e*/ 	.short	(.L_323 - .L_322)
	.align		4
.L_322:
        /*0640*/ 	.word	index@(_ZN7cutlass13device_kernelIN5flash11enable_sm90INS1_16FlashAttnFwdSm90INS1_25CollectiveMainloopFwdSm90ILi2EN4cute5tupleIJNS5_1CILi1EEES8_S8_EEENS6_IJNS7_ILi192EEENS7_ILi144EEENS7_ILi96EEEEEELi96ENS_6half_tEfNS_4arch4Sm90ELb1ELb0ELb1ELb1ELb0ELb0ELb0ELb0ELb1ELb0ELb0ELb0EEENS1_21CollectiveEpilogueFwdINS6_IJSA_SC_SB_EEES9_SE_SG_Li384ELb1ELb0ELb0ELb0EEENS1_36VarlenDynamicPersistentTileSchedulerILi192ELi144ELi384ELi32ELb0ELb0ELb1ELb1ELb1ELb1EEEEEEEEEvNT_6ParamsE)
        /*0644*/ 	.word	0x00000010


	//----- nvinfo : EIATTR_MIN_STACK_SIZE
	.align		4
.L_323:
        /*0648*/ 	.byte	0x04, 0x12
        /*064a*/ 	.short	(.L_325 - .L_324)
	.align		4
.L_324:
        /*064c*/ 	.word	index@(_ZN7cutlass13device_kernelIN5flash11enable_sm90INS1_16FlashAttnFwdSm90INS1_25CollectiveMainloopFwdSm90ILi2EN4cute5tupleIJNS5_1CILi1EEES8_S8_EEENS6_IJNS7_ILi192EEENS7_ILi144EEENS7_ILi96EEEEEELi96ENS_6half_tEfNS_4arch4Sm90ELb1ELb0ELb1ELb1ELb0ELb1ELb0ELb0ELb1ELb0ELb0ELb0EEENS1_21CollectiveEpilogueFwdINS6_IJSA_SC_SB_EEES9_SE_SG_Li384ELb1ELb0ELb0ELb0EEENS1_36VarlenDynamicPersistentTileSchedulerILi192ELi144ELi384ELi32ELb0ELb0ELb1ELb1ELb1ELb1EEEEEEEEEvNT_6ParamsE)
        /*0650*/ 	.word	0x000000c0


	//----- nvinfo : EIATTR_MIN_STACK_SIZE
	.align		4
.L_325:
        /*0654*/ 	.byte	0x04, 0x12
        /*0656*/ 	.short	(.L_327 - .L_326)
	.align		4
.L_326:
        /*0658*/ 	.word	index@(_ZN7cutlass13device_kernelIN5flash11enable_sm90INS1_16FlashAttnFwdSm90INS1_25CollectiveMainloopFwdSm90ILi2EN4cute5tupleIJNS5_1CILi1EEES8_S8_EEENS6_IJNS7_ILi192EEESA_NS7_ILi64EEEEEELi64ENS_6half_tEfNS_4arch4Sm90ELb0ELb0ELb1ELb0ELb0ELb0ELb0ELb0ELb1ELb0ELb0ELb0EEENS1_21CollectiveEpilogueFwdINS6_IJSA_SB_SA_EEES9_SD_SF_Li384ELb0ELb0ELb0ELb0EEENS1_29StaticPersistentTileSchedulerILb0EEEEEEEEEvNT_6ParamsE)
        /*065c*/ 	.word	0x00000018


	//----- nvinfo : EIATTR_MIN_STACK_SIZE
	.align		4
.L_327:
        /*0660*/ 	.byte	0x04, 0x12
        /*0662*/ 	.short	(.L_329 - .L_328)
	.align		4
.L_328:
        /*0664*/ 	.word	index@(_ZN7cutlass13device_kernelIN5flash11enable_sm90INS1_16FlashAttnFwdSm90INS1_25CollectiveMainloopFwdSm90ILi2EN4cute5tupleIJNS5_1CILi1EEES8_S8_EEENS6_IJNS7_ILi192EEESA_NS7_ILi64EEEEEELi64ENS_6half_tEfNS_4arch4Sm90ELb0ELb0ELb1ELb1ELb0ELb0ELb0ELb0ELb1ELb0ELb0ELb0EEENS1_21CollectiveEpilogueFwdINS6_IJSA_SB_SA_EEES9_SD_SF_Li384ELb1ELb0ELb0ELb0EEENS1_36VarlenDynamicPersistentTileSchedulerILi192ELi192ELi384ELi32ELb0ELb0ELb1ELb0ELb1ELb1EEEEEEEEEvNT_6ParamsE)
        /*0668*/ 	.word	0x00000020


	//----- nvinfo : EIATTR_MIN_STACK_SIZE
	.align		4
.L_329:
        /*066c*/ 	.byte	0x04, 0x12
        /*066e*/ 	.short	(.L_331 - .L_330)
	.align		4
.L_330:
        /*0670*/ 	.word	index@(_ZN7cutlass13device_kernelIN5flash11enable_sm90INS1_16FlashAttnFwdSm90INS1_25CollectiveMainloopFwdSm90ILi2EN4cute5tupleIJNS5_1CILi1EEES8_S8_EEENS6_IJNS7_ILi192EEESA_NS7_ILi64EEEEEELi64ENS_6half_tEfNS_4arch4Sm90ELb0ELb0ELb1ELb1ELb0ELb1ELb0ELb0ELb1ELb0ELb0ELb0EEENS1_21CollectiveEpilogueFwdINS6_IJSA_SB_SA_EEES9_SD_SF_Li384ELb1ELb0ELb0ELb0EEENS1_36VarlenDynamicPersistentTileSchedulerILi192ELi192ELi384ELi32ELb0ELb0ELb1ELb0ELb1ELb1EEEEEEEEEvNT_6ParamsE)
        /*0674*/ 	.word	0x00000090


	//----- nvinfo : EIATTR_MIN_STACK_SIZE
	.align		4
.L_331:
        /*0678*/ 	.byte	0x04, 0x12
        /*067a*/ 	.short	(.L_333 - .L_332)
	.align		4
.L_332:
        /*067c*/ 	.word	index@(_ZN7cutlass13device_kernelIN5flash11enable_sm90INS1_16FlashAttnFwdSm90INS1_25CollectiveMainloopFwdSm90ILi2EN4cute5tupleIJNS5_1CILi1EEES8_S8_EEENS6_IJNS7_ILi192EEENS7_ILi128EEENS7_ILi64EEEEEELi64ENS_6half_tEfNS_4arch4Sm90ELb0ELb1ELb1ELb0ELb0ELb0ELb0ELb1ELb1ELb0ELb0ELb0EEENS1_21CollectiveEpilogueFwdINS6_IJSA_SC_SB_EEES9_SE_SG_Li384ELb0ELb0ELb0ELb0EEENS1_30DynamicPersistentTileSchedulerILi384ELi32ELb0ELb0ELb1EEEEEEEEEvNT_6ParamsE)
        /*0680*/ 	.word	0x00000000


	//----- nvinfo : EIATTR_MIN_STACK_SIZE
	.align		4
.L_333:
        /*0684*/ 	.byte	0x04, 0x12
        /*0686*/ 	.short	(.L_335 - .L_334)
	.align		4
.L_334:
        /*0688*/ 	.word	index@(_ZN7cutlass13device_kernelIN5flash11enable_sm90INS1_16FlashAttnFwdSm90INS1_25CollectiveMainloopFwdSm90ILi2EN4cute5tupleIJNS5_1CILi1EEES8_S8_EEENS6_IJNS7_ILi192EEENS7_ILi128EEENS7_ILi64EEEEEELi64ENS_6half_tEfNS_4arch4Sm90ELb0ELb1ELb1ELb1ELb0ELb0ELb0ELb1ELb1ELb0ELb0ELb0EEENS1_21CollectiveEpilogueFwdINS6_IJSA_SC_SB_EEES9_SE_SG_Li384ELb1ELb0ELb0ELb0EEENS1_36VarlenDynamicPersistentTileSchedulerILi192ELi128ELi384ELi32ELb0ELb0ELb1ELb1ELb0ELb1EEEEEEEEEvNT_6ParamsE)
        /*068c*/ 	.word	0x00000010


	//----- nvinfo : EIATTR_MIN_STACK_SIZE
	.align		4
.L_335:
        /*0690*/ 	.byte	0x04, 0x12
        /*0692*/ 	.short	(.L_337 - .L_336)
	.align		4
.L_336:
        /*0694*/ 	.word	index@(_ZN7cutlass13device_kernelIN5flash11enable_sm90INS1_16FlashAttnFwdSm90INS1_25CollectiveMainloopFwdSm90ILi2EN4cute5tupleIJNS5_1CILi1EEES8_S8_EEENS6_IJNS7_ILi192EEENS7_ILi128EEENS7_ILi64EEEEEELi64ENS_6half_tEfNS_4arch4Sm90ELb0ELb1ELb1ELb1ELb0ELb1ELb0ELb1ELb1ELb0ELb0ELb0EEENS1_21CollectiveEpilogueFwdINS6_IJSA_SC_SB_EEES9_SE_SG_Li384ELb1ELb0ELb0ELb0EEENS1_36VarlenDynamicPersistentTileSchedulerILi192ELi128ELi384ELi32ELb0ELb0ELb1ELb1ELb0ELb1EEEEEEEEEvNT_6ParamsE)
        /*0698*/ 	.word	0x00000040


	//----- nvinfo : EIATTR_MIN_STACK_SIZE
	.align		4
.L_337:
        /*069c*/ 	.byte	0x04, 0x12
        /*069e*/ 	.short	(.L_339 - .L_338)
	.align		4
.L_338:
        /*06a0*/ 	.word	index@(_ZN7cutlass13device_kernelIN5flash11enable_sm90INS1_16FlashAttnFwdSm90INS1_25CollectiveMainloopFwdSm90ILi2EN4cute5tupleIJNS5_1CILi1EEES8_S8_EEENS6_IJNS7_ILi192EEENS7_ILi128EEENS7_ILi64EEEEEELi64ENS_6half_tEfNS_4arch4Sm90ELb1ELb0ELb1ELb0ELb0ELb0ELb0ELb1ELb1ELb0ELb0ELb0EEENS1_21CollectiveEpilogueFwdINS6_IJSA_SC_SB_EEES9_SE_SG_Li384ELb0ELb0ELb0ELb0EEENS1_30DynamicPersistentTileSchedulerILi384ELi32ELb0ELb0ELb1EEEEEEEEEvNT_6ParamsE)
        /*06a4*/ 	.word	0x00000000


	//----- nvinfo : EIATTR_MIN_STACK_SIZE
	.align		4
.L_339:
        /*06a8*/ 	.byte	0x04, 0x12
        /*06aa*/ 	.short	(.L_341 - .L_340)
	.align		4
.L_340:
        /*06ac*/ 	.word	index@(_ZN7cutlass13device_kernelIN5flash11enable_sm90INS1_16FlashAttnFwdSm90INS1_25CollectiveMainloopFwdSm90ILi2EN4cute5tupleIJNS5_1CILi1EEES8_S8_EEENS6_IJNS7_ILi192EEENS7_ILi128EEENS7_ILi64EEEEEELi64ENS_6half_tEfNS_4arch4Sm90ELb1ELb0ELb1ELb1ELb0ELb0ELb0ELb1ELb1ELb0ELb0ELb0EEENS1_21CollectiveEpilogueFwdINS6_IJSA_SC_SB_EEES9_SE_SG_Li384ELb1ELb0ELb0ELb0EEENS1_36VarlenDynamicPersistentTileSchedulerILi192ELi128ELi384ELi32ELb0ELb0ELb1ELb1ELb1ELb1EEEEEEEEEvNT_6ParamsE)
        /*06b0*/ 	.word	0x00000010


	//----- nvinfo : EIATTR_MIN_STACK_SIZE
	.align		4
.L_341:
        /*06b4*/ 	.byte	0x04, 0x12
        /*06b6*/ 	.short	(.L_343 - .L_342)
	.align		4
.L_342:
        /*06b8*/ 	.word	index@(_ZN7cutlass13device_kernelIN5flash11enable_sm90INS1_16FlashAttnFwdSm90INS1_25CollectiveMainloopFwdSm90ILi2EN4cute5tupleIJNS5_1CILi1EEES8_S8_EEENS6_IJNS7_ILi192EEENS7_ILi128EEENS7_ILi64EEEEEELi64ENS_6half_tEfNS_4arch4Sm90ELb1ELb0ELb1ELb1ELb0ELb1ELb0ELb1ELb1ELb0ELb0ELb0EEENS1_21CollectiveEpilogueFwdINS6_IJSA_SC_SB_EEES9_SE_SG_Li384ELb1ELb0ELb0ELb0EEENS1_36VarlenDynamicPersistentTileSchedulerILi192ELi128ELi384ELi32ELb0ELb0ELb1ELb1ELb1ELb1EEEEEEEEEvNT_6ParamsE)
        /*06bc*/ 	.word	0x00000048
.L_343:


//--------------------- .nv.compat                --------------------------
	.section	.nv.compat,"",@"SHT_CUDA_COMPAT_INFO"
	.align	4
        /*0000*/ 	.byte	0x02, 0x09, 0x01, 0x00, 0x02, 0x02, 0x04, 0x00, 0x02, 0x05, 0x05, 0x00, 0x03, 0x07, 0x01, 0x01
        /*0010*/ 	.byte	0x02, 0x03, 0x01, 0x00, 0x02, 0x06, 0x01, 0x00, 0x04, 0x0b, 0x08, 0x00, 0x00, 0x00, 0x00, 0x00
        /*0020*/ 	.byte	0x00, 0x00, 0x00, 0x00


//--------------------- .nv.info._ZN7cutlass13device_kernelIN5flash11enable_sm90INS1_16FlashAttnFwdSm90INS1_25CollectiveMainloopFwdSm90ILi2EN4cute5tupleIJNS5_1CILi1EEES8_S8_EEENS6_IJNS7_ILi128EEENS7_ILi80EEENS7_ILi256EEEEEELi256ENS_6half_tEfNS_4arch4Sm90ELb0ELb0ELb1ELb0ELb0ELb0ELb0ELb1ELb1ELb0ELb0ELb0EEENS1_21CollectiveEpilogueFwdINS6_IJSA_SC_SB_EEES9_SE_SG_Li256ELb0ELb0ELb0ELb0EEENS1_29StaticPersistentTileSchedulerILb0EEEEEEEEEvNT_6ParamsE --------------------------
	.section	.nv.info._ZN7cutlass13device_kernelIN5flash11enable_sm90INS1_16FlashAttnFwdSm90INS1_25CollectiveMainloopFwdSm90ILi2EN4cute5tupleIJNS5_1CILi1EEES8_S8_EEENS6_IJNS7_ILi128EEENS7_ILi80EEENS7_ILi256EEEEEELi256ENS_6half_tEfNS_4arch4Sm90ELb0ELb0ELb1ELb0ELb0ELb0ELb0ELb1ELb1ELb0ELb0ELb0EEENS1_21CollectiveEpilogueFwdINS6_IJSA_SC_SB_EEES9_SE_SG_Li256ELb0ELb0ELb0ELb0EEENS1_29StaticPersistentTileSchedulerILb0EEEEEEEEEvNT_6ParamsE,"",@"SHT_CUDA_INFO"
	.sectionflags	@""
	.align	4


	//----- nvinfo : EIATTR_CUDA_API_VERSION
	.align		4
        /*0000*/ 	.byte	0x04, 0x37
        /*0002*/ 	.short	(.L_345 - .L_344)
.L_344:
        /*0004*/ 	.word	0x00000082


	//----- nvinfo : EIATTR_KPARAM_INFO
	.align		4
.L_345:
        /*0008*/ 	.byte	0x04, 0x17
        /*000a*/ 	.short	(.L_347 - .L_346)
.L_346:
        /*000c*/ 	.word	0x00000000
        /*0010*/ 	.short	0x0000
        /*0012*/ 	.short	0x0070
        /*0014*/ 	.byte	0x00, 0xf0, 0x01, 0x2e


	//----- nvinfo : EIATTR_SPARSE_MMA_MASK
	.align		4
.L_347:
        /*0018*/ 	.byte	0x03, 0x50
        /*001a*/ 	.short	0x0000


	//----- nvinfo : EIATTR_MAXREG_COUNT
	.align		4
        /*001c*/ 	.byte	0x03, 0x1b
        /*001e*/ 	.short	0x00a8


	//----- nvinfo : EIATTR_NUM_BARRIERS
	.align		4
        /*0020*/ 	.byte	0x02, 0x4c
        /*0022*/ 	.byte	0x09
	.zero		1


	//----- nvinfo : EIATTR_EXTERNS
	.align		4
        /*0024*/ 	.byte	0x04, 0x0f
        /*0026*/ 	.short	(.L_349 - .L_348)


	//   ....[0]....
	.align		4
.L_348:
        /*0028*/ 	.word	index@(__assertfail)


	//----- nvinfo : EIATTR_ANNOTATIONS
	.align		4
.L_349:
        /*002c*/ 	.byte	0x04, 0x55
        /*002e*/ 	.short	(.L_351 - .L_350)


	//   ....[0]....
.L_350:
        /*0030*/ 	.word	0x00000001
        /*0034*/ 	.byte	0x40, 0x09, 0x00, 0x00, 0x01, 0x00, 0x00, 0x00, 0x00, 0x0a, 0x00, 0x00, 0x01, 0x00, 0x00, 0x00
        /* <DEDUP_REMOVED lines=14> */
        /*0124*/ 	.byte	0x50, 0xf0, 0x00, 0x00, 0x01, 0x00, 0x00, 0x00, 0xf0, 0xf1, 0x00, 0x00


	//----- nvinfo : EIATTR_MERCURY_ISA_VERSION
	.align		4
.L_351:
        /*0130*/ 	.byte	0x03, 0x5f
        /*0132*/ 	.short	0x0101


	//----- nvinfo : EIATTR_INT_WARP_WIDE_INSTR_OFFSETS
	.align		4
        /*0134*/ 	.byte	0x04, 0x31
        /*0136*/ 	.short	(.L_353 - .L_352)


	//   ....[0]....
.L_352:
        /*0138*/ 	.word	0x00000180


	//   ....[1]....
        /*013c*/ 	.word	0x000001b0


	//   ....[2]....
        /*0140*/ 	.word	0x00000240


	//   ....[3]....
        /*0144*/ 	.word	0x0000c5c0


	//   ....[4]....
        /*0148*/ 	.word	0x0000c5f0


	//   ....[5]....
        /*014c*/ 	.word	0x0000c6e0


	//   ....[6]....
        /*0150*/ 	.word	0x0000c7a0


	//   ....[7]....
        /*0154*/ 	.word	0x0000c860


	//----- nvinfo : EIATTR_COOP_GROUP_MASK_REGIDS
	.align		4
.L_353:
        /*0158*/ 	.byte	0x04, 0x29
        /*015a*/ 	.short	(.L_355 - .L_354)


	//   ....[0]....
.L_354:
        /*015c*/ 	.word	0xffffffff


	//   ....[1]....
        /*0160*/ 	.word	0xffffffff


	//   ....[2]....
        /*0164*/ 	.word	0xffffffff


	//   ....[3]....
        /*0168*/ 	.word	0xffffffff


	//   ....[4]....
        /*016c*/ 	.word	0xffffffff


	//   ....[5]....
        /*0170*/ 	.word	0xffffffff


	//   ....[6]....
        /*0174*/ 	.word	0xffffffff


	//   ....[7]....
        /*0178*/ 	.word	0xffffffff


	//   ....[8]....
        /*017c*/ 	.word	0xffffffff


	//   ....[9]....
        /*0180*/ 	.word	0xffffffff


	//   ....[10]....
        /*0184*/ 	.word	0xffffffff


	//   ....[11]....
        /*0188*/ 	.word	0xffffffff


	//   ....[12]....
        /*018c*/ 	.word	0xffffffff


	//   ....[13]....
        /*0190*/ 	.word	0xffffffff


	//   ....[14]....
        /*0194*/ 	.word	0xffffffff


	//   ....[15]....
        /*0198*/ 	.word	0xffffffff


	//   ....[16]....
        /*019c*/ 	.word	0xffffffff


	//   ....[17]....
        /*01a0*/ 	.word	0xffffffff


	//   ....[18]....
        /*01a4*/ 	.word	0xffffffff


	//   ....[19]....
        /*01a8*/ 	.word	0xffffffff


	//   ....[20]....
        /*01ac*/ 	.word	0xffffffff


	//   ....[21]....
        /*01b0*/ 	.word	0xffffffff


	//   ....[22]....
        /*01b4*/ 	.word	0xffffffff


	//   ....[23]....
        /*01b8*/ 	.word	0x0500000f


	//   ....[24]....
        /*01bc*/ 	.word	0x0500000f


	//----- nvinfo : EIATTR_COOP_GROUP_INSTR_OFFSETS
	.align		4
.L_355:
        /*01c0*/ 	.byte	0x04, 0x28
        /*01c2*/ 	.short	(.L_357 - .L_356)


	//   ....[0]....
.L_356:
        /*01c4*/ 	.word	0x00000060


	//   ....[1]....
        /*01c8*/ 	.word	0x00000190


	//   ....[2]....
        /*01cc*/ 	.word	0x00000250


	//   ....[3]....
        /*01d0*/ 	.word	0x000003c0


	//   ....[4]....
        /*01d4*/ 	.word	0x00000520


	//   ....[5]....
        /*01d8*/ 	.word	0x00000640


	//   ....[6]....
        /*01dc*/ 	.word	0x000007a0


	//   ....[7]....
        /*01e0*/ 	.word	0x00000d50


	//   ....[8]....
        /*01e4*/ 	.word	0x00004540


	//   ....[9]....
        /*01e8*/ 	.word	0x000045c0


	//   ....[10]....
        /*01ec*/ 	.word	0x00004980


	//   ....[11]....
        /*01f0*/ 	.word	0x00004a10


	//   ....[12]....
        /*01f4*/ 	.word	0x00008b80


	//   ....[13]....
        /*01f8*/ 	.word	0x00008bb0


	//   ....[14]....
        /*01fc*/ 	.word	0x00008f50


	//   ....[15]....
        /*0200*/ 	.word	0x00008fa0


	//   ....[16]....
        /*0204*/ 	.word	0x0000a070


	//   ....[17]....
        /*0208*/ 	.word	0x0000a0b0


	//   ....[18]....
        /*020c*/ 	.word	0x0000a200


	//   ....[19]....
        /*0210*/ 	.word	0x0000a250


	//   ....[20]....
        /*0214*/ 	.word	0x0000ba20


	//   ....[21]....
        /*0218*/ 	.word	0x0000bdb0


	//   ....[22]....
        /*021c*/ 	.word	0x0000f170


	//   ....[23]....
        /*0220*/ 	.word	0x0000f660


	//   ....[24]....
        /*0224*/ 	.word	0x0000fb00


	//----- nvinfo : EIATTR_REG_RECONFIG
	.align		4
.L_357:
        /*0228*/ 	.byte	0x01, 0x54
	.zero		2


	//----- nvinfo : EIATTR_SYSCALL_OFFSETS
	.align		4
        /*022c*/ 	.byte	0x04, 0x46
        /*022e*/ 	.short	(.L_359 - .L_358)


	//   ....[0]....
.L_358:
        /*0230*/ 	.word	0x000010d0


	//   ....[1]....
        /*0234*/ 	.word	0x0000c210


	//   ....[2]....
        /*0238*/ 	.word	0x0000c350


	//   ....[3]....
        /*023c*/ 	.word	0x0000c450


	//----- nvinfo : EIATTR_MBARRIER_INSTR_OFFSETS
	.align		4
.L_359:
        /*0240*/ 	.byte	0x04, 0x39
        /*0242*/ 	.short	(.L_361 - .L_360)


	//   ....[0]....
.L_360:
        /*0244*/ 	.word	0x00000270
        /*0248*/ 	.word	0x000000ff
        /*024c*/ 	.word	0x00038800
        /*0250*/ 	.short	0x0100
        /*0252*/ 	.byte	0x06
	.zero		1


	//   ....[1]....
        /*0254*/ 	.word	0x00000280
        /*0258*/ 	.word	0x000000ff
        /*025c*/ 	.word	0x00038820
        /*0260*/ 	.short	0x0100
        /*0262*/ 	.byte	0x06
	.zero		1


	//   ....[2]....
        /*0264*/ 	.word	0x00000370
        /*0268*/ 	.word	0x000000ff
        /*026c*/ 	.word	0x00038830
        /*0270*/ 	.short	0x0100
        /*0272*/ 	.byte	0x08
	.zero		1


	//   ....[3]....
        /*0274*/ 	.word	0x00000380
        /*0278*/ 	.word	0x000000ff
        /*027c*/ 	.word	0x00038840
        /*0280*/ 	.short	0x0100
        /*0282*/ 	.byte	0x08
	.zero		1


	//   ....[4]....
        /*0284*/ 	.word	0x00000390
        /*0288*/ 	.word	0x000000ff
        /*028c*/ 	.word	0x00038838
        /*0290*/ 	.short	0x0100
        /*0292*/ 	.byte	0x08
	.zero		1


	//   ....[5]....
        /*0294*/ 	.word	0x000003a0
        /*0298*/ 	.word	0x000000ff
        /*029c*/ 	.word	0x00038848
        /*02a0*/ 	.short	0x0100
        /*02a2*/ 	.byte	0x08
	.zero		1


	//   ....[6]....
        /*02a4*/ 	.word	0x000004d0
        /*02a8*/ 	.word	0x000000ff
        /*02ac*/ 	.word	0x00038850
        /*02b0*/ 	.short	0x0100
        /*02b2*/ 	.byte	0x08
	.zero		1


	//   ....[7]....
        /*02b4*/ 	.word	0x000004e0
        /*02b8*/ 	.word	0x000000ff
        /*02bc*/ 	.word	0x00038860
        /*02c0*/ 	.short	0x0100
        /*02c2*/ 	.byte	0x08
	.zero		1


	//   ....[8]....
        /*02c4*/ 	.word	0x000004f0
        /*02c8*/ 	.word	0x000000ff
        /*02cc*/ 	.word	0x00038858
        /*02d0*/ 	.short	0x0100
        /*02d2*/ 	.byte	0x08
	.zero		1


	//   ....[9]....
        /*02d4*/ 	.word	0x00000500
        /*02d8*/ 	.word	0x000000ff
        /*02dc*/ 	.word	0x00038868
        /*02e0*/ 	.short	0x0100
        /*02e2*/ 	.byte	0x08
	.zero		1


	//   ....[10]....
        /*02e4*/ 	.word	0x000005f0
        /*02e8*/ 	.word	0x000000ff
        /*02ec*/ 	.word	0x00038870
        /*02f0*/ 	.short	0x0100
        /*02f2*/ 	.byte	0x06
	.zero		1


	//   ....[11]....
        /*02f4*/ 	.word	0x00000600
        /*02f8*/ 	.word	0x000000ff
        /*02fc*/ 	.word	0x00038880
        /*0300*/ 	.short	0x0100
        /*0302*/ 	.byte	0x06
	.zero		1


	//   ....[12]....
        /*0304*/ 	.word	0x00000610
        /*0308*/ 	.word	0x000000ff
        /*030c*/ 	.word	0x00038878
        /*0310*/ 	.short	0x0100
        /*0312*/ 	.byte	0x06
	.zero		1


	//   ....[13]....
        /*0314*/ 	.word	0x00000620
        /*0318*/ 	.word	0x000000ff
        /*031c*/ 	.word	0x00038888
        /*0320*/ 	.short	0x0100
        /*0322*/ 	.byte	0x06
	.zero		1


	//   ....[14]....
        /*0324*/ 	.word	0x00000750
        /*0328*/ 	.word	0x000000ff
        /*032c*/ 	.word	0x00038890
        /*0330*/ 	.short	0x0100
        /*0332*/ 	.byte	0x08
	.zero		1


	//   ....[15]....
        /*0334*/ 	.word	0x00000760
        /*0338*/ 	.word	0x000000ff
        /*033c*/ 	.word	0x000388a0
        /*0340*/ 	.short	0x0100
        /*0342*/ 	.byte	0x08
	.zero		1


	//   ....[16]....
        /*0344*/ 	.word	0x00000770
        /*0348*/ 	.word	0x000000ff
        /*034c*/ 	.word	0x00038898
        /*0350*/ 	.short	0x0100
        /*0352*/ 	.byte	0x08
	.zero		1


	//   ....[17]....
        /*0354*/ 	.word	0x00000780
        /*0358*/ 	.word	0x000000ff
        /*035c*/ 	.word	0x000388a8
        /*0360*/ 	.short	0x0100
        /*0362*/ 	.byte	0x08
	.zero		1


	//   ....[18]....
        /*0364*/ 	.word	0x000008b0
        /*0368*/ 	.word	0x000000ff
        /*036c*/ 	.word	0x000388b0
        /*0370*/ 	.short	0x0100
        /*0372*/ 	.byte	0x08
	.zero		1


	//   ....[19]....
        /*0374*/ 	.word	0x000008c0
        /*0378*/ 	.word	0x000000ff
        /*037c*/ 	.word	0x000388c0
        /*0380*/ 	.short	0x0100
        /*0382*/ 	.byte	0x08
	.zero		1


	//   ....[20]....
        /*0384*/ 	.word	0x000008d0
        /*0388*/ 	.word	0x000000ff
        /*038c*/ 	.word	0x000388b8
        /*0390*/ 	.short	0x0100
        /*0392*/ 	.byte	0x08
	.zero		1


	//   ....[21]....
        /*0394*/ 	.word	0x000008e0
        /*0398*/ 	.word	0x000000ff
        /*039c*/ 	.word	0x000388c8
        /*03a0*/ 	.short	0x0100
        /*03a2*/ 	.byte	0x08
	.zero		1


	//   ....[22]....
        /*03a4*/ 	.word	0x00001120
        /*03a8*/ 	.word	0x000000ff
        /*03ac*/ 	.word	0x00038800
        /*03b0*/ 	.short	0x010a
        /*03b2*/ 	.byte	0x04
	.zero		1


	//   ....[23]....
        /*03b4*/ 	.word	0x000011c0
        /*03b8*/ 	.word	0x00000000
        /*03bc*/ 	.word	0x00038830
        /*03c0*/ 	.short	0x010a
        /*03c2*/ 	.byte	0x3f
	.zero		1


	//   ....[24]....
        /*03c4*/ 	.word	0x00001240
        /*03c8*/ 	.word	0x00000000
        /*03cc*/ 	.word	0x00038830
        /*03d0*/ 	.short	0x010a
        /*03d2*/ 	.byte	0x3f
	.zero		1


	//   ....[25]....
        /*03d4*/ 	.word	0x000043c0
        /*03d8*/ 	.word	0x00000000
        /*03dc*/ 	.word	0x00000000
        /*03e0*/ 	.short	0x0101
        /*03e2*/ 	.byte	0x3f
	.zero		1


	//   ....[26]....
        /*03e4*/ 	.word	0x00005920
        /*03e8*/ 	.word	0x000000ff
        /*03ec*/ 	.word	0x00038830
        /*03f0*/ 	.short	0x010a
        /*03f2*/ 	.byte	0x3c
	.zero		1


	//   ....[27]....
        /*03f4*/ 	.word	0x00005960
        /*03f8*/ 	.word	0x000000ff
        /*03fc*/ 	.word	0x00038830
        /*0400*/ 	.short	0x010a
        /*0402*/ 	.byte	0x3c
	.zero		1


	//   ....[28]....
        /*0404*/ 	.word	0x000082c0
        /*0408*/ 	.word	0x000000ff
        /*040c*/ 	.word	0x00038850
        /*0410*/ 	.short	0x010a
        /*0412*/ 	.byte	0x05
	.zero		1


	//   ....[29]....
        /*0414*/ 	.word	0x00008300
        /*0418*/ 	.word	0x000000ff
        /*041c*/ 	.word	0x00038850
        /*0420*/ 	.short	0x010a
        /*0422*/ 	.byte	0x05
	.zero		1


	//   ....[30]....
        /*0424*/ 	.word	0x000092b0
        /*0428*/ 	.word	0x000000ae
        /*042c*/ 	.word	0x00000000
        /*0430*/ 	.short	0x0101
        /*0432*/ 	.byte	0x3f
	.zero		1


	//   ....[31]....
        /*0434*/ 	.word	0x000092f0
        /*0438*/ 	.word	0x000000b0
        /*043c*/ 	.word	0x00000000
        /*0440*/ 	.short	0x0101
        /*0442*/ 	.byte	0x3f
	.zero		1


	//   ....[32]....
        /*0444*/ 	.word	0x00009fe0
        /*0448*/ 	.word	0x000000ff
        /*044c*/ 	.word	0x00038850
        /*0450*/ 	.short	0x010a
        /*0452*/ 	.byte	0x07
	.zero		1


	//   ....[33]....
        /*0454*/ 	.word	0x0000a020
        /*0458*/ 	.word	0x000000ff
        /*045c*/ 	.word	0x00038850
        /*0460*/ 	.short	0x010a
        /*0462*/ 	.byte	0x07
	.zero		1


	//   ....[34]....
        /*0464*/ 	.word	0x0000abf0
        /*0468*/ 	.word	0x0000000d
        /*046c*/ 	.word	0x00000000
        /*0470*/ 	.short	0x0101
        /*0472*/ 	.byte	0x3f
	.zero		1


	//   ....[35]....
        /*0474*/ 	.word	0x0000bc90
        /*0478*/ 	.word	0x000000ff
        /*047c*/ 	.word	0x00000000
        /*0480*/ 	.short	0x0101
        /*0482*/ 	.byte	0x06
	.zero		1


	//   ....[36]....
        /*0484*/ 	.word	0x0000cba0
        /*0488*/ 	.word	0x00000006
        /*048c*/ 	.word	0x00038840
        /*0490*/ 	.short	0x010a
        /*0492*/ 	.byte	0x3f
	.zero		1


	//   ....[37]....
        /*0494*/ 	.word	0x0000d1d0
        /*0498*/ 	.word	0x00000009
        /*049c*/ 	.word	0x00038820
        /*04a0*/ 	.short	0x010a
        /*04a2*/ 	.byte	0x3f
	.zero		1


	//   ....[38]....
        /*04a4*/ 	.word	0x0000d4b0
        /*04a8*/ 	.word	0x00000002
        /*04ac*/ 	.word	0x00038840
        /*04b0*/ 	.short	0x010a
        /*04b2*/ 	.byte	0x3f
	.zero		1


	//   ....[39]....
        /*04b4*/ 	.word	0x0000d7c0
        /*04b8*/ 	.word	0x00000002
        /*04bc*/ 	.word	0x00000060
        /*04c0*/ 	.short	0x010a
        /*04c2*/ 	.byte	0x3f
	.zero		1


	//   ....[40]....
        /*04c4*/ 	.word	0x0000ddb0
        /*04c8*/ 	.word	0x00000002
        /*04cc*/ 	.word	0x00038840
        /*04d0*/ 	.short	0x010a
        /*04d2*/ 	.byte	0x3f
	.zero		1


	//   ....[41]....
        /*04d4*/ 	.word	0x0000e0c0
        /*04d8*/ 	.word	0x00000002
        /*04dc*/ 	.word	0x00000060
        /*04e0*/ 	.short	0x010a
        /*04e2*/ 	.byte	0x3f
	.zero		1


	//   ....[42]....
        /*04e4*/ 	.word	0x0000e5d0
        /*04e8*/ 	.word	0x00000002
        /*04ec*/ 	.word	0x00038840
        /*04f0*/ 	.short	0x010a
        /*04f2*/ 	.byte	0x3f
	.zero		1


	//   ....[43]....
        /*04f4*/ 	.word	0x0000e8f0
        /*04f8*/ 	.word	0x00000002
        /*04fc*/ 	.word	0x00000060
        /*0500*/ 	.short	0x010a
        /*0502*/ 	.byte	0x3f
	.zero		1


	//   ....[44]....
        /*0504*/ 	.word	0x0000ecd0
        /*0508*/ 	.word	0x00000003
        /*050c*/ 	.word	0x00038860
        /*0510*/ 	.short	0x010a
        /*0512*/ 	.byte	0x3f
	.zero		1


	//   ....[45]....
        /*0514*/ 	.word	0x0000f0f0
        /*0518*/ 	.word	0x00000000
        /*051c*/ 	.word	0x00038820
        /*0520*/ 	.short	0x010a
        /*0522*/ 	.byte	0x3f
	.zero		1


	//   ....[46]....
        /*0524*/ 	.word	0x0000f290
        /*0528*/ 	.word	0x00000006
        /*052c*/ 	.word	0x00000000
        /*0530*/ 	.short	0x010a
        /*0532*/ 	.byte	0x3f
	.zero		1


	//   ....[47]....
        /*0534*/ 	.word	0x0000f300
        /*0538*/ 	.word	0x00000003
        /*053c*/ 	.word	0x00000000
        /*0540*/ 	.short	0x010a
        /*0542*/ 	.byte	0x3f
	.zero		1


	//   ....[48]....
        /*0544*/ 	.word	0x0000f360
        /*0548*/ 	.word	0x00000010
        /*054c*/ 	.word	0x00000000
        /*0550*/ 	.short	0x010a
        /*0552*/ 	.byte	0x3f
	.zero		1


	//   ....[49]....
        /*0554*/ 	.word	0x0000f390
        /*0558*/ 	.word	0x00000003
        /*055c*/ 	.word	0x00000000
        /*0560*/ 	.short	0x010a
        /*0562*/ 	.byte	0x3f
	.zero		1


	//   ....[50]....
        /*0564*/ 	.word	0x0000f410
        /*0568*/ 	.word	0x00000003
        /*056c*/ 	.word	0x00038800
        /*0570*/ 	.short	0x010a
        /*0572*/ 	.byte	0x3f
	.zero		1


	//   ....[51]....
        /*0574*/ 	.word	0x0000f460
        /*0578*/ 	.word	0x00000000
        /*057c*/ 	.word	0x00038830
        /*0580*/ 	.short	0x010a
        /*0582*/ 	.byte	0x3f
	.zero		1


	//   ....[52]....
        /*0584*/ 	.word	0x0000f4c0
        /*0588*/ 	.word	0x00000005
        /*058c*/ 	.word	0x00038830
        /*0590*/ 	.short	0x010a
        /*0592*/ 	.byte	0x3f
	.zero		1


	//   ....[53]....
        /*0594*/ 	.word	0x0000f520
        /*0598*/ 	.word	0x00000003
        /*059c*/ 	.word	0x00038850
        /*05a0*/ 	.short	0x010a
        /*05a2*/ 	.byte	0x3f
	.zero		1


	//   ....[54]....
        /*05a4*/ 	.word	0x0000f580
        /*05a8*/ 	.word	0x00000003
        /*05ac*/ 	.word	0x00038850
        /*05b0*/ 	.short	0x010a
        /*05b2*/ 	.byte	0x3f
	.zero		1


	//   ....[55]....
        /*05b4*/ 	.word	0x0000f720
        /*05b8*/ 	.word	0x00000006
        /*05bc*/ 	.word	0x00038840
        /*05c0*/ 	.short	0x010a
        /*05c2*/ 	.byte	0x3f
	.zero		1


	//   ....[56]....
        /*05c4*/ 	.word	0x0000f7a0
        /*05c8*/ 	.word	0x00000007
        /*05cc*/ 	.word	0x00038820
        /*05d0*/ 	.short	0x010a
        /*05d2*/ 	.byte	0x3f
	.zero		1


	//   ....[57]....
        /*05d4*/ 	.word	0x0000f7f0
        /*05d8*/ 	.word	0x00000002
        /*05dc*/ 	.word	0x00038840
        /*05e0*/ 	.short	0x010a
        /*05e2*/ 	.byte	0x3f
	.zero		1


	//   ....[58]....
        /*05e4*/ 	.word	0x0000f840
        /*05e8*/ 	.word	0x00000002
        /*05ec*/ 	.word	0x00000060
        /*05f0*/ 	.short	0x010a
        /*05f2*/ 	.byte	0x3f
	.zero		1


	//   ....[59]....
        /*05f4*/ 	.word	0x0000f890
        /*05f8*/ 	.word	0x00000002
        /*05fc*/ 	.word	0x00038840
        /*0600*/ 	.short	0x010a
        /*0602*/ 	.byte	0x3f
	.zero		1


	//   ....[60]....
        /*0604*/ 	.word	0x0000f8e0
        /*0608*/ 	.word	0x00000002
        /*060c*/ 	.word	0x00000060
        /*0610*/ 	.short	0x010a
        /*0612*/ 	.byte	0x3f
	.zero		1


	//   ....[61]....
        /*0614*/ 	.word	0x0000f930
        /*0618*/ 	.word	0x00000002
        /*061c*/ 	.word	0x00038840
        /*0620*/ 	.short	0x010a
        /*0622*/ 	.byte	0x3f
	.zero		1


	//   ....[62]....
        /*0624*/ 	.word	0x0000f980
        /*0628*/ 	.word	0x00000002
        /*062c*/ 	.word	0x00000060
        /*0630*/ 	.short	0x010a
        /*0632*/ 	.byte	0x3f
	.zero		1


	//   ....[63]....
        /*0634*/ 	.word	0x0000f9d0
        /*0638*/ 	.word	0x00000003
        /*063c*/ 	.word	0x00038860
        /*0640*/ 	.short	0x010a
        /*0642*/ 	.byte	0x3f
	.zero		1


	//   ....[64]....
        /*0644*/ 	.word	0x0000fa20
        /*0648*/ 	.word	0x00000000
        /*064c*/ 	.word	0x00038820
        /*0650*/ 	.short	0x010a
        /*0652*/ 	.byte	0x3f
	.zero		1


	//   ....[65]....
        /*0654*/ 	.word	0x0000fbc0
        /*0658*/ 	.word	0x00000006
        /*065c*/ 	.word	0x00000000
        /*0660*/ 	.short	0x010a
        /*0662*/ 	.byte	0x3f
	.zero		1


	//   ....[66]....
        /*0664*/ 	.word	0x0000fc10
        /*0668*/ 	.word	0x00000003
        /*066c*/ 	.word	0x00000000
        /*0670*/ 	.short	0x010a
        /*0672*/ 	.byte	0x3f
	.zero		1


	//   ....[67]....
        /*0674*/ 	.word	0x0000fc60
        /*0678*/ 	.word	0x00000010
        /*067c*/ 	.word	0x00000000
        /*0680*/ 	.short	0x010a
        /*0682*/ 	.byte	0x3f
	.zero		1


	//----- nvinfo : EIATTR_NUM_MBARRIERS
	.align		4
.L_361:
        /*0684*/ 	.byte	0x03, 0x38
        /*0686*/ 	.short	0x0016


	//----- nvinfo : EIATTR_EXIT_INSTR_OFFSETS
	.align		4
        /*0688*/ 	.byte	0x04, 0x1c
        /*068a*/ 	.short	(.L_363 - .L_362)


	//   ....[0]....
.L_362:
        /*068c*/ 	.word	0x000009f0


	//   ....[1]....
        /*0690*/ 	.word	0x0000bd70


	//   ....[2]....
        /*0694*/ 	.word	0x0000bdd0


	//   ....[3]....
        /*0698*/ 	.word	0x0000f3e0


	//----- nvinfo : EIATTR_MAX_THREADS
	.align		4
.L_363:
        /*069c*/ 	.byte	0x04, 0x05
        /*069e*/ 	.short	(.L_365 - .L_364)
.L_364:
        /*06a0*/ 	.word	0x00000180
        /*06a4*/ 	.word	0x00000001
        /*06a8*/ 	.word	0x00000001


	//----- nvinfo : EIATTR_CRS_STACK_SIZE
	.align		4
.L_365:
        /*06ac*/ 	.byte	0x04, 0x1e
        /*06ae*/ 	.short	(.L_367 - .L_366)
.L_366:
        /*06b0*/ 	.word	0x00000000


	//----- nvinfo : EIATTR_CBANK_PARAM_SIZE
	.align		4
.L_367:
        /*06b4*/ 	.byte	0x03, 0x19
        /*06b6*/ 	.short	0x0bf0


	//----- nvinfo : EIATTR_PARAM_CBANK
	.align		4
        /*06b8*/ 	.byte	0x04, 0x0a
        /*06ba*/ 	.short	(.L_369 - .L_368)
	.align		4
.L_368:
        /*06bc*/ 	.word	index@(.nv.constant0._ZN7cutlass13device_kernelIN5flash11enable_sm90INS1_16FlashAttnFwdSm90INS1_25CollectiveMainloopFwdSm90ILi2EN4cute5tupleIJNS5_1CILi1EEES8_S8_EEENS6_IJNS7_ILi128EEENS7_ILi80EEENS7_ILi256EEEEEELi256ENS_6half_tEfNS_4arch4Sm90ELb0ELb0ELb1ELb0ELb0ELb0ELb0ELb1ELb1ELb0ELb0ELb0EEENS1_21CollectiveEpilogueFwdINS6_IJSA_SC_SB_EEES9_SE_SG_Li256ELb0ELb0ELb0ELb0EEENS1_29StaticPersistentTileSchedulerILb0EEEEEEEEEvNT_6ParamsE)
        /*06c0*/ 	.short	0x0210
        /*06c2*/ 	.short	0x0bf0


	//----- nvinfo : EIATTR_SW_WAR
	.align		4
.L_369:
        /*06c4*/ 	.byte	0x04, 0x36
        /*06c6*/ 	.short	(.L_371 - .L_370)
.L_370:
        /*06c8*/ 	.word	0x00000008
.L_371:


//--------------------- .nv.info._ZN7cutlass13device_kernelIN5flash11enable_sm90INS1_16FlashAttnFwdSm90INS1_25CollectiveMainloopFwdSm90ILi2EN4cute5tupleIJNS5_1CILi2EEENS7_ILi1EEES9_EEENS6_IJNS7_ILi128EEENS7_ILi80EEENS7_ILi256EEEEEELi256ENS_6half_tEfNS_4arch4Sm90ELb0ELb0ELb1ELb0ELb0ELb0ELb0ELb1ELb1ELb0ELb0ELb0EEENS1_21CollectiveEpilogueFwdINS6_IJSB_SD_SC_EEESA_SF_SH_Li256ELb0ELb0ELb0ELb0EEENS1_29StaticPersistentTileSchedulerILb0EEEEEEEEEvNT_6ParamsE --------------------------
	.section	.nv.info._ZN7cutlass13device_kernelIN5flash11enable_sm90INS1_16FlashAttnFwdSm90INS1_25CollectiveMainloopFwdSm90ILi2EN4cute5tupleIJNS5_1CILi2EEENS7_ILi1EEES9_EEENS6_IJNS7_ILi128EEENS7_ILi80EEENS7_ILi256EEEEEELi256ENS_6half_tEfNS_4arch4Sm90ELb0ELb0ELb1ELb0ELb0ELb0ELb0ELb1ELb1ELb0ELb0ELb0EEENS1_21CollectiveEpilogueFwdINS6_IJSB_SD_SC_EEESA_SF_SH_Li256ELb0ELb0ELb0ELb0EEENS1_29StaticPersistentTileSchedulerILb0EEEEEEEEEvNT_6ParamsE,"",@"SHT_CUDA_INFO"
	.sectionflags	@""
	.align	4


	//----- nvinfo : EIATTR_CUDA_API_VERSION
	.align		4
        /*0000*/ 	.byte	0x04, 0x37
        /*0002*/ 	.short	(.L_373 - .L_372)
.L_372:
        /*0004*/ 	.word	0x00000082


	//----- nvinfo : EIATTR_KPARAM_INFO
	.align		4
.L_373:
        /*0008*/ 	.byte	0x04, 0x17
        /*000a*/ 	.short	(.L_375 - .L_374)
.L_374:
        /*000c*/ 	.word	0x00000000
        /*0010*/ 	.short	0x0000
        /*0012*/ 	.short	0x0070
        /*0014*/ 	.byte	0x00, 0xf0, 0x01, 0x2e


	//----- nvinfo : EIATTR_SPARSE_MMA_MASK
	.align		4
.L_375:
        /*0018*/ 	.byte	0x03, 0x50
        /*001a*/ 	.short	0x0000


	//----- nvinfo : EIATTR_MAXREG_COUNT
	.align		4
        /*001c*/ 	.byte	0x03, 0x1b
        /*001e*/ 	.short	0x00a8


	//----- nvinfo : EIATTR_NUM_BARRIERS
	.align		4
        /*0020*/ 	.byte	0x02, 0x4c
        /*0022*/ 	.byte	0x09
	.zero		1


	//----- nvinfo : EIATTR_EXTERNS
	.align		4
        /*0024*/ 	.byte	0x04, 0x0f
        /*0026*/ 	.short	(.L_377 - .L_376)


	//   ....[0]....
	.align		4
.L_376:
        /*0028*/ 	.word	index@(__assertfail)


	//----- nvinfo : EIATTR_ANNOTATIONS
	.align		4
.L_377:
        /*002c*/ 	.byte	0x04, 0x55
        /*002e*/ 	.short	(.L_379 - .L_378)


	//   ....[0]....
.L_378:
        /* <DEDUP_REMOVED lines=26> */


	//----- nvinfo : EIATTR_MERCURY_ISA_VERSION
	.align		4
.L_379:
        /*01c0*/ 	.byte	0x03, 0x5f
        /*01c2*/ 	.short	0x0101


	//----- nvinfo : EIATTR_INT_WARP_WIDE_INSTR_OFFSETS
	.align		4
        /*01c4*/ 	.byte	0x04, 0x31
        /*01c6*/ 	.short	(.L_381 - .L_380)


	//   ....[0]....
.L_380:
        /*01c8*/ 	.word	0x00000190


	//   ....[1]....
        /*01cc*/ 	.word	0x000001d0


	//   ....[2]....
        /*01d0*/ 	.word	0x00000240


	//   ....[3]....
        /*01d4*/ 	.word	0x0000c150


	//   ....[4]....
        /*01d8*/ 	.word	0x0000c1a0


	//   ....[5]....
        /*01dc*/ 	.word	0x0000c260


	//   ....[6]....
        /*01e0*/ 	.word	0x0000c320


	//   ....[7]....
        /*01e4*/ 	.word	0x0000c3e0


	//----- nvinfo : EIATTR_COOP_GROUP_MASK_REGIDS
	.align		4
.L_381:
        /*01e8*/ 	.byte	0x04, 0x29
        /*01ea*/ 	.short	(.L_383 - .L_382)


	//   ....[0]....
.L_382:
        /*01ec*/ 	.word	0xffffffff


	//   ....[1]....
        /*01f0*/ 	.word	0xffffffff


	//   ....[2]....
        /*01f4*/ 	.word	0xffffffff


	//   ....[3]....
        /*01f8*/ 	.word	0xffffffff


	//   ....[4]....
        /*01fc*/ 	.word	0xffffffff


	//   ....[5]....
        /*0200*/ 	.word	0xffffffff


	//   ....[6]....
        /*0204*/ 	.word	0xffffffff


	//   ....[7]....
        /*0208*/ 	.word	0xffffffff


	//   ....[8]....
        /*020c*/ 	.word	0xffffffff


	//   ....[9]....
        /*0210*/ 	.word	0xffffffff


	//   ....[10]....
        /*0214*/ 	.word	0xffffffff


	//   ....[11]....
        /*0218*/ 	.word	0xffffffff


	//   ....[12]....
        /*021c*/ 	.word	0xffffffff


	//   ....[13]....
        /*0220*/ 	.word	0xffffffff


	//   ....[14]....
        /*0224*/ 	.word	0xffffffff


	//   ....[15]....
        /*0228*/ 	.word	0xffffffff


	//   ....[16]....
        /*022c*/ 	.word	0xffffffff


	//   ....[17]....
        /*0230*/ 	.word	0xffffffff


	//   ....[18]....
        /*0234*/ 	.word	0xffffffff


	//   ....[19]....
        /*0238*/ 	.word	0xffffffff


	//   ....[20]....
        /*023c*/ 	.word	0xffffffff


	//   ....[21]....
        /*0240*/ 	.word	0xffffffff


	//   ....[22]....
        /*0244*/ 	.word	0xffffffff


	//   ....[23]....
        /*0248*/ 	.word	0xffffffff


	//   ....[24]....
        /*024c*/ 	.word	0x0500000f


	//   ....[25]....
        /*0250*/ 	.word	0x0500000f


	//----- nvinfo : EIATTR_COOP_GROUP_INSTR_OFFSETS
	.align		4
.L_383:
        /*0254*/ 	.byte	0x04, 0x28
        /*0256*/ 	.short	(.L_385 - .L_384)


	//   ....[0]....
.L_384:
        /*0258*/ 	.word	0x00000060


	//   ....[1]....
        /*025c*/ 	.word	0x000001a0


	//   ....[2]....
        /*0260*/ 	.word	0x000001f0


	//   ....[3]....
        /*0264*/ 	.word	0x00000430


	//   ....[4]....
        /*0268*/ 	.word	0x00000660


	//   ....[5]....
        /*026c*/ 	.word	0x00000890


	//   ....[6]....
        /*0270*/ 	.word	0x00000b20


	//   ....[7]....
        /*0274*/ 	.word	0x00000e50


	//   ....[8]....
        /*0278*/ 	.word	0x00001330


	//   ....[9]....
        /*027c*/ 	.word	0x00004820


	//   ....[10]....
        /*0280*/ 	.word	0x000048a0


	//   ....[11]....
        /*0284*/ 	.word	0x00004c40


	//   ....[12]....
        /*0288*/ 	.word	0x00004cc0


	//   ....[13]....
        /*028c*/ 	.word	0x00008680


	//   ....[14]....
        /*0290*/ 	.word	0x000086b0


	//   ....[15]....
        /*0294*/ 	.word	0x000086d0


	//   ....[16]....
        /*0298*/ 	.word	0x000086f0


	//   ....[17]....
        /*029c*/ 	.word	0x00009ac0


	//   ....[18]....
        /*02a0*/ 	.word	0x00009ad0


	//   ....[19]....
        /*02a4*/ 	.word	0x00009b70


	//   ....[20]....
        /*02a8*/ 	.word	0x00009b90


	//   ....[21]....
        /*02ac*/ 	.word	0x0000b490


	//   ....[22]....
        /*02b0*/ 	.word	0x0000b880


	//   ....[23]....
        /*02b4*/ 	.word	0x0000ef30


	//   ....[24]....
        /*02b8*/ 	.word	0x0000f440


	//   ....[25]....
        /*02bc*/ 	.word	0x0000f8e0


	//----- nvinfo : EIATTR_REG_RECONFIG
	.align		4
.L_385:
        /*02c0*/ 	.byte	0x01, 0x54
	.zero		2


	//----- nvinfo : EIATTR_SYSCALL_OFFSETS
	.align		4
        /*02c4*/ 	.byte	0x04, 0x46
        /*02c6*/ 	.short	(.L_387 - .L_386)


	//   ....[0]....
.L_386:
        /*02c8*/ 	.word	0x000016b0


	//   ....[1]....
        /*02cc*/ 	.word	0x0000bd90


	//   ....[2]....
        /*02d0*/ 	.word	0x0000bed0


	//   ....[3]....
        /*02d4*/ 	.word	0x0000bfd0


	//----- nvinfo : EIATTR_MBARRIER_INSTR_OFFSETS
	.align		4
.L_387:
        /*02d8*/ 	.byte	0x04, 0x39
        /*02da*/ 	.short	(.L_389 - .L_388)


	//   ....[0]....
.L_388:
        /*02dc*/ 	.word	0x000002d0
        /*02e0*/ 	.word	0x000000ff
        /*02e4*/ 	.word	0x00038800
        /*02e8*/ 	.short	0x0100
        /*02ea*/ 	.byte	0x08
	.zero		1


	//   ....[1]....
        /*02ec*/ 	.word	0x000002e0
        /*02f0*/ 	.word	0x000000ff
        /*02f4*/ 	.word	0x00038820
        /*02f8*/ 	.short	0x0100
        /*02fa*/ 	.byte	0x08
	.zero		1


	//   ....[2]....
        /*02fc*/ 	.word	0x000003d0
        /*0300*/ 	.word	0x000000ff
        /*0304*/ 	.word	0x00038830
        /*0308*/ 	.short	0x0100
        /*030a*/ 	.byte	0x08
	.zero		1


	//   ....[3]....
        /*030c*/ 	.word	0x000003e0
        /*0310*/ 	.word	0x000000ff
        /*0314*/ 	.word	0x00038840
        /*0318*/ 	.short	0x0100
        /*031a*/ 	.byte	0x08
	.zero		1


	//   ....[4]....
        /*031c*/ 	.word	0x000003f0
        /*0320*/ 	.word	0x000000ff
        /*0324*/ 	.word	0x00038838
        /*0328*/ 	.short	0x0100
        /*032a*/ 	.byte	0x08
	.zero		1


	//   ....[5]....
        /*032c*/ 	.word	0x00000400
        /*0330*/ 	.word	0x000000ff
        /*0334*/ 	.word	0x00038848
        /*0338*/ 	.short	0x0100
        /*033a*/ 	.byte	0x08
	.zero		1


	//   ....[6]....
        /*033c*/ 	.word	0x00000610
        /*0340*/ 	.word	0x000000ff
        /*0344*/ 	.word	0x00038850
        /*0348*/ 	.short	0x0100
        /*034a*/ 	.byte	0x08
	.zero		1


	//   ....[7]....
        /*034c*/ 	.word	0x00000620
        /*0350*/ 	.word	0x000000ff
        /*0354*/ 	.word	0x00038860
        /*0358*/ 	.short	0x0100
        /*035a*/ 	.byte	0x08
	.zero		1


	//   ....[8]....
        /*035c*/ 	.word	0x00000630
        /*0360*/ 	.word	0x000000ff
        /*0364*/ 	.word	0x00038858
        /*0368*/ 	.short	0x0100
        /*036a*/ 	.byte	0x08
	.zero		1


	//   ....[9]....
        /*036c*/ 	.word	0x00000640
        /*0370*/ 	.word	0x000000ff
        /*0374*/ 	.word	0x00038868
        /*0378*/ 	.short	0x0100
        /*037a*/ 	.byte	0x08
	.zero		1


	//   ....[10]....
        /*037c*/ 	.word	0x00000840
        /*0380*/ 	.word	0x000000ff
        /*0384*/ 	.word	0x00038870
        /*0388*/ 	.short	0x0100
        /*038a*/ 	.byte	0x08
	.zero		1


	//   ....[11]....
        /*038c*/ 	.word	0x00000850
        /*0390*/ 	.word	0x000000ff
        /*0394*/ 	.word	0x00038880
        /*0398*/ 	.short	0x0100
        /*039a*/ 	.byte	0x08
	.zero		1


	//   ....[12]....
        /*039c*/ 	.word	0x00000860
        /*03a0*/ 	.word	0x000000ff
        /*03a4*/ 	.word	0x00038878
        /*03a8*/ 	.short	0x0100
        /*03aa*/ 	.byte	0x08
	.zero		1


	//   ....[13]....
        /*03ac*/ 	.word	0x00000870
        /*03b0*/ 	.word	0x000000ff
        /*03b4*/ 	.word	0x00038888
        /*03b8*/ 	.short	0x0100
        /*03ba*/ 	.byte	0x08
	.zero		1


	//   ....[14]....
        /*03bc*/ 	.word	0x00000ad0
        /*03c0*/ 	.word	0x000000ff
        /*03c4*/ 	.word	0x00038890
        /*03c8*/ 	.short	0x0100
        /*03ca*/ 	.byte	0x08
	.zero		1


	//   ....[15]....
        /*03cc*/ 	.word	0x00000ae0
        /*03d0*/ 	.word	0x000000ff
        /*03d4*/ 	.word	0x000388a0
        /*03d8*/ 	.short	0x0100
        /*03da*/ 	.byte	0x08
	.zero		1


	//   ....[16]....
        /*03dc*/ 	.word	0x00000af0
        /*03e0*/ 	.word	0x000000ff
        /*03e4*/ 	.word	0x00038898
        /*03e8*/ 	.short	0x0100
        /*03ea*/ 	.byte	0x08
	.zero		1


	//   ....[17]....
        /*03ec*/ 	.word	0x00000b00
        /*03f0*/ 	.word	0x000000ff
        /*03f4*/ 	.word	0x000388a8
        /*03f8*/ 	.short	0x0100
        /*03fa*/ 	.byte	0x08
	.zero		1


	//   ....[18]....
        /*03fc*/ 	.word	0x00000da0
        /*0400*/ 	.word	0x000000ff
        /*0404*/ 	.word	0x000388b0
        /*0408*/ 	.short	0x0100
        /*040a*/ 	.byte	0x08
	.zero		1


	//   ....[19]....
        /*040c*/ 	.word	0x00000db0
        /*0410*/ 	.word	0x000000ff
        /*0414*/ 	.word	0x000388c0
        /*0418*/ 	.short	0x0100
        /*041a*/ 	.byte	0x08
	.zero		1


	//   ....[20]....
        /*041c*/ 	.word	0x00000dc0
        /*0420*/ 	.word	0x000000ff
        /*0424*/ 	.word	0x000388b8
        /*0428*/ 	.short	0x0100
        /*042a*/ 	.byte	0x08
	.zero		1


	//   ....[21]....
        /*042c*/ 	.word	0x00000dd0
        /*0430*/ 	.word	0x000000ff
        /*0434*/ 	.word	0x000388c8
        /*0438*/ 	.short	0x0100
        /*043a*/ 	.byte	0x08
	.zero		1


	//   ....[22]....
        /*043c*/ 	.word	0x00001740
        /*0440*/ 	.word	0x000000ff
        /*0444*/ 	.word	0x00038800
        /*0448*/ 	.short	0x010a
        /*044a*/ 	.byte	0x06
	.zero		1


	//   ....[23]....
        /*044c*/ 	.word	0x000017e0
        /*0450*/ 	.word	0x00000000
        /*0454*/ 	.word	0x00038830
        /*0458*/ 	.short	0x010a
        /*045a*/ 	.byte	0x3f
	.zero		1


	//   ....[24]....
        /*045c*/ 	.word	0x00001820
        /*0460*/ 	.word	0x00000000
        /*0464*/ 	.word	0x00038830
        /*0468*/ 	.short	0x010a
        /*046a*/ 	.byte	0x3f
	.zero		1


	//   ....[25]....
        /*046c*/ 	.word	0x00004f30
        /*0470*/ 	.word	0x00000000
        /*0474*/ 	.word	0x00000000
        /*0478*/ 	.short	0x0101
        /*047a*/ 	.byte	0x3f
	.zero		1


	//   ....[26]....
        /*047c*/ 	.word	0x000056a0
        /*0480*/ 	.word	0x000000ff
        /*0484*/ 	.word	0x00038830
        /*0488*/ 	.short	0x010a
        /*048a*/ 	.byte	0x3c
	.zero		1


	//   ....[27]....
        /*048c*/ 	.word	0x000056e0
        /*0490*/ 	.word	0x000000ff
        /*0494*/ 	.word	0x00038830
        /*0498*/ 	.short	0x010a
        /*049a*/ 	.byte	0x3c
	.zero		1


	//   ....[28]....
        /*049c*/ 	.word	0x00007c40
        /*04a0*/ 	.word	0x000000ff
        /*04a4*/ 	.word	0x00038850
        /*04a8*/ 	.short	0x010a
        /*04aa*/ 	.byte	0x04
	.zero		1


	//   ....[29]....
        /*04ac*/ 	.word	0x00007c80
        /*04b0*/ 	.word	0x000000ff
        /*04b4*/ 	.word	0x00038850
        /*04b8*/ 	.short	0x010a
        /*04ba*/ 	.byte	0x04
	.zero		1


	//   ....[30]....
        /*04bc*/ 	.word	0x00008db0
        /*04c0*/ 	.word	0x00000005
        /*04c4*/ 	.word	0x00000000
        /*04c8*/ 	.short	0x0101
        /*04ca*/ 	.byte	0x3f
	.zero		1


	//   ....[31]....
        /*04cc*/ 	.word	0x00009180
        /*04d0*/ 	.word	0x0000009a
        /*04d4*/ 	.word	0x00000000
        /*04d8*/ 	.short	0x0101
        /*04da*/ 	.byte	0x3f
	.zero		1


	//   ....[32]....
        /*04dc*/ 	.word	0x00009a30
        /*04e0*/ 	.word	0x000000ff
        /*04e4*/ 	.word	0x00038850
        /*04e8*/ 	.short	0x010a
        /*04ea*/ 	.byte	0x08
	.zero		1


	//   ....[33]....
        /*04ec*/ 	.word	0x00009a70
        /*04f0*/ 	.word	0x000000ff
        /*04f4*/ 	.word	0x00038850
        /*04f8*/ 	.short	0x010a
        /*04fa*/ 	.byte	0x08
	.zero		1


	//   ....[34]....
        /*04fc*/ 	.word	0x0000adf0
        /*0500*/ 	.word	0x00000014
        /*0504*/ 	.word	0x00000000
        /*0508*/ 	.short	0x0101
        /*050a*/ 	.byte	0x3f
	.zero		1


	//   ....[35]....
        /*050c*/ 	.word	0x0000b730
        /*0510*/ 	.word	0x000000ff
        /*0514*/ 	.word	0x00000000
        /*0518*/ 	.short	0x0101
        /*051a*/ 	.byte	0x07
	.zero		1


	//   ....[36]....
        /*051c*/ 	.word	0x0000b740
        /*0520*/ 	.word	0x000000ff
        /*0524*/ 	.word	0x00000000
        /*0528*/ 	.short	0x0101
        /*052a*/ 	.byte	0x06
	.zero		1


	//   ....[37]....
        /*052c*/ 	.word	0x0000c750
        /*0530*/ 	.word	0x00000004
        /*0534*/ 	.word	0x00038840
        /*0538*/ 	.short	0x010a
        /*053a*/ 	.byte	0x3f
	.zero		1


	//   ....[38]....
        /*053c*/ 	.word	0x0000cde0
        /*0540*/ 	.word	0x0000000a
        /*0544*/ 	.word	0x00038820
        /*0548*/ 	.short	0x010a
        /*054a*/ 	.byte	0x3f
	.zero		1


	//   ....[39]....
        /*054c*/ 	.word	0x0000d0d0
        /*0550*/ 	.word	0x00000002
        /*0554*/ 	.word	0x00038840
        /*0558*/ 	.short	0x010a
        /*055a*/ 	.byte	0x3f
	.zero		1


	//   ....[40]....
        /*055c*/ 	.word	0x0000d420
        /*0560*/ 	.word	0x00000002
        /*0564*/ 	.word	0x00038860
        /*0568*/ 	.short	0x010a
        /*056a*/ 	.byte	0x3f
	.zero		1


	//   ....[41]....
        /*056c*/ 	.word	0x0000da10
        /*0570*/ 	.word	0x00000002
        /*0574*/ 	.word	0x00038840
        /*0578*/ 	.short	0x010a
        /*057a*/ 	.byte	0x3f
	.zero		1


	//   ....[42]....
        /*057c*/ 	.word	0x0000dd60
        /*0580*/ 	.word	0x00000002
        /*0584*/ 	.word	0x00038860
        /*0588*/ 	.short	0x010a
        /*058a*/ 	.byte	0x3f
	.zero		1


	//   ....[43]....
        /*058c*/ 	.word	0x0000e2c0
        /*0590*/ 	.word	0x00000002
        /*0594*/ 	.word	0x00038840
        /*0598*/ 	.short	0x010a
        /*059a*/ 	.byte	0x3f
	.zero		1


	//   ....[44]....
        /*059c*/ 	.word	0x0000e610
        /*05a0*/ 	.word	0x00000002
        /*05a4*/ 	.word	0x00038860
        /*05a8*/ 	.short	0x010a
        /*05aa*/ 	.byte	0x3f
	.zero		1


	//   ....[45]....
        /*05ac*/ 	.word	0x0000ea10
        /*05b0*/ 	.word	0x00000003
        /*05b4*/ 	.word	0x00038860
        /*05b8*/ 	.short	0x010a
        /*05ba*/ 	.byte	0x3f
	.zero		1


	//   ....[46]....
        /*05bc*/ 	.word	0x0000eeb0
        /*05c0*/ 	.word	0x00000000
        /*05c4*/ 	.word	0x00038820
        /*05c8*/ 	.short	0x010a
        /*05ca*/ 	.byte	0x3f
	.zero		1


	//   ....[47]....
        /*05cc*/ 	.word	0x0000f070
        /*05d0*/ 	.word	0x00000006
        /*05d4*/ 	.word	0x00000000
        /*05d8*/ 	.short	0x010a
        /*05da*/ 	.byte	0x3f
	.zero		1


	//   ....[48]....
        /*05dc*/ 	.word	0x0000f0e0
        /*05e0*/ 	.word	0x00000003
        /*05e4*/ 	.word	0x00000000
        /*05e8*/ 	.short	0x010a
        /*05ea*/ 	.byte	0x3f
	.zero		1


	//   ....[49]....
        /*05ec*/ 	.word	0x0000f140
        /*05f0*/ 	.word	0x00000010
        /*05f4*/ 	.word	0x00000000
        /*05f8*/ 	.short	0x010a
        /*05fa*/ 	.byte	0x3f
	.zero		1


	//   ....[50]....
        /*05fc*/ 	.word	0x0000f170
        /*0600*/ 	.word	0x00000003
        /*0604*/ 	.word	0x00000000
        /*0608*/ 	.short	0x010a
        /*060a*/ 	.byte	0x3f
	.zero		1


	//   ....[51]....
        /*060c*/ 	.word	0x0000f1f0
        /*0610*/ 	.word	0x00000003
        /*0614*/ 	.word	0x00038800
        /*0618*/ 	.short	0x010a
        /*061a*/ 	.byte	0x3f
	.zero		1


	//   ....[52]....
        /*061c*/ 	.word	0x0000f240
        /*0620*/ 	.word	0x00000000
        /*0624*/ 	.word	0x00038830
        /*0628*/ 	.short	0x010a
        /*062a*/ 	.byte	0x3f
	.zero		1


	//   ....[53]....
        /*062c*/ 	.word	0x0000f2a0
        /*0630*/ 	.word	0x00000004
        /*0634*/ 	.word	0x00038830
        /*0638*/ 	.short	0x010a
        /*063a*/ 	.byte	0x3f
	.zero		1


	//   ....[54]....
        /*063c*/ 	.word	0x0000f300
        /*0640*/ 	.word	0x00000003
        /*0644*/ 	.word	0x00038850
        /*0648*/ 	.short	0x010a
        /*064a*/ 	.byte	0x3f
	.zero		1


	//   ....[55]....
        /*064c*/ 	.word	0x0000f360
        /*0650*/ 	.word	0x00000007
        /*0654*/ 	.word	0x00038850
        /*0658*/ 	.short	0x010a
        /*065a*/ 	.byte	0x3f
	.zero		1


	//   ....[56]....
        /*065c*/ 	.word	0x0000f500
        /*0660*/ 	.word	0x00000004
        /*0664*/ 	.word	0x00038840
        /*0668*/ 	.short	0x010a
        /*066a*/ 	.byte	0x3f
	.zero		1


	//   ....[57]....
        /*066c*/ 	.word	0x0000f580
        /*0670*/ 	.word	0x00000007
        /*0674*/ 	.word	0x00038820
        /*0678*/ 	.short	0x010a
        /*067a*/ 	.byte	0x3f
	.zero		1


	//   ....[58]....
        /*067c*/ 	.word	0x0000f5d0
        /*0680*/ 	.word	0x00000002
        /*0684*/ 	.word	0x00038840
        /*0688*/ 	.short	0x010a
        /*068a*/ 	.byte	0x3f
	.zero		1


	//   ....[59]....
        /*068c*/ 	.word	0x0000f620
        /*0690*/ 	.word	0x00000002
        /*0694*/ 	.word	0x00038860
        /*0698*/ 	.short	0x010a
        /*069a*/ 	.byte	0x3f
	.zero		1


	//   ....[60]....
        /*069c*/ 	.word	0x0000f670
        /*06a0*/ 	.word	0x00000002
        /*06a4*/ 	.word	0x00038840
        /*06a8*/ 	.short	0x010a
        /*06aa*/ 	.byte	0x3f
	.zero		1


	//   ....[61]....
        /*06ac*/ 	.word	0x0000f6c0
        /*06b0*/ 	.word	0x00000002
        /*06b4*/ 	.word	0x00038860
        /*06b8*/ 	.short	0x010a
        /*06ba*/ 	.byte	0x3f
	.zero		1


	//   ....[62]....
        /*06bc*/ 	.word	0x0000f710
        /*06c0*/ 	.word	0x00000002
        /*06c4*/ 	.word	0x00038840
        /*06c8*/ 	.short	0x010a
        /*06ca*/ 	.byte	0x3f
	.zero		1


	//   ....[63]....
        /*06cc*/ 	.word	0x0000f760
        /*06d0*/ 	.word	0x00000002
        /*06d4*/ 	.word	0x00038860
        /*06d8*/ 	.short	0x010a
        /*06da*/ 	.byte	0x3f
	.zero		1


	//   ....[64]....
        /*06dc*/ 	.word	0x0000f7b0
        /*06e0*/ 	.word	0x00000003
        /*06e4*/ 	.word	0x00038860
        /*06e8*/ 	.short	0x010a
        /*06ea*/ 	.byte	0x3f
	.zero		1


	//   ....[65]....
        /*06ec*/ 	.word	0x0000f800
        /*06f0*/ 	.word	0x00000000
        /*06f4*/ 	.word	0x00038820
        /*06f8*/ 	.short	0x010a
        /*06fa*/ 	.byte	0x3f
	.zero		1


	//   ....[66]....
        /*06fc*/ 	.word	0x0000f9a0
        /*0700*/ 	.word	0x00000006
        /*0704*/ 	.word	0x00000000
        /*0708*/ 	.short	0x010a
        /*070a*/ 	.byte	0x3f
	.zero		1


	//   ....[67]....
        /*070c*/ 	.word	0x0000f9f0
        /*0710*/ 	.word	0x00000003
        /*0714*/ 	.word	0x00000000
        /*0718*/ 	.short	0x010a
        /*071a*/ 	.byte	0x3f
	.zero		1


	//   ....[68]....
        /*071c*/ 	.word	0x0000fa40
        /*0720*/ 	.word	0x00000010
        /*0724*/ 	.word	0x00000000
        /*0728*/ 	.short	0x010a
        /*072a*/ 	.byte	0x3f
	.zero		1


	//----- nvinfo : EIATTR_NUM_MBARRIERS
	.align		4
.L_389:
        /*072c*/ 	.byte	0x03, 0x38
        /*072e*/ 	.short	0x0016


	//----- nvinfo : EIATTR_EXIT_INSTR_OFFSETS
	.align		4
        /*0730*/ 	.byte	0x04, 0x1c
        /*0732*/ 	.short	(.L_391 - .L_390)


	//   ....[0]....
.L_390:
        /*0734*/ 	.word	0x00000f90


	//   ....[1]....
        /*0738*/ 	.word	0x0000b840


	//   ....[2]....
        /*073c*/ 	.word	0x0000b8a0


	//   ....[3]....
        /*0740*/ 	.word	0x0000f1c0


	//----- nvinfo : EIATTR_MAX_THREADS
	.align		4
.L_391:
        /*0744*/ 	.byte	0x04, 0x05
        /*0746*/ 	.short	(.L_393 - .L_392)
.L_392:
        /*0748*/ 	.word	0x00000180
        /*074c*/ 	.word	0x00000001
        /*0750*/ 	.word	0x00000001


	//----- nvinfo : EIATTR_CRS_STACK_SIZE
	.align		4
.L_393:
        /*0754*/ 	.byte	0x04, 0x1e
        /*0756*/ 	.short	(.L_395 - .L_394)
.L_394:
        /*0758*/ 	.word	0x00000000


	//----- nvinfo : EIATTR_CBANK_PARAM_SIZE
	.align		4
.L_395:
        /*075c*/ 	.byte	0x03, 0x19
        /*075e*/ 	.short	0x0bf0


	//----- nvinfo : EIATTR_PARAM_CBANK
	.align		4
        /*0760*/ 	.byte	0x04, 0x0a
        /*0762*/ 	.short	(.L_397 - .L_396)
	.align		4
.L_396:
        /*0764*/ 	.word	index@(.nv.constant0._ZN7cutlass13device_kernelIN5flash11enable_sm90INS1_16FlashAttnFwdSm90INS1_25CollectiveMainloopFwdSm90ILi2EN4cute5tupleIJNS5_1CILi2EEENS7_ILi1EEES9_EEENS6_IJNS7_ILi128EEENS7_ILi80EEENS7_ILi256EEEEEELi256ENS_6half_tEfNS_4arch4Sm90ELb0ELb0ELb1ELb0ELb0ELb0ELb0ELb1ELb1ELb0ELb0ELb0EEENS1_21CollectiveEpilogueFwdINS6_IJSB_SD_SC_EEESA_SF_SH_Li256ELb0ELb0ELb0ELb0EEENS1_29StaticPersistentTileSchedulerILb0EEEEEEEEEvNT_6ParamsE)
        /*0768*/ 	.short	0x0210
        /*076a*/ 	.short	0x0bf0


	//----- nvinfo : EIATTR_SW_WAR
	.align		4
.L_397:
        /*076c*/ 	.byte	0x04, 0x36
        /*076e*/ 	.short	(.L_399 - .L_398)
.L_398:
        /*0770*/ 	.word	0x00000008
.L_399:


//--------------------- .nv.info._ZN7cutlass13device_kernelIN5flash11enable_sm90INS1_16FlashAttnFwdSm90INS1_25CollectiveMainloopFwdSm90ILi2EN4cute5tupleIJNS5_1CILi1EEES8_S8_EEENS6_IJNS7_ILi128EEENS7_ILi80EEENS7_ILi256EEEEEELi256ENS_6half_tEfNS_4arch4Sm90ELb0ELb0ELb1ELb1ELb0ELb0ELb0ELb1ELb1ELb0ELb0ELb0EEENS1_21CollectiveEpilogueFwdINS6_IJSA_SC_SB_EEES9_SE_SG_Li256ELb1ELb0ELb0ELb0EEENS1_36VarlenDynamicPersistentTileSchedulerILi128ELi80ELi256ELi32ELb0ELb0ELb1ELb0ELb1ELb1EEEEEEEEEvNT_6ParamsE --------------------------
	.section	.nv.info._ZN7cutlass13device_kernelIN5flash11enable_sm90INS1_16FlashAttnFwdSm90INS1_25CollectiveMainloopFwdSm90ILi2EN4cute5tupleIJNS5_1CILi1EEES8_S8_EEENS6_IJNS7_ILi128EEENS7_ILi80EEENS7_ILi256EEEEEELi256ENS_6half_tEfNS_4arch4Sm90ELb0ELb0ELb1ELb1ELb0ELb0ELb0ELb1ELb1ELb0ELb0ELb0EEENS1_21CollectiveEpilogueFwdINS6_IJSA_SC_SB_EEES9_SE_SG_Li256ELb1ELb0ELb0ELb0EEENS1_36VarlenDynamicPersistentTileSchedulerILi128ELi80ELi256ELi32ELb0ELb0ELb1ELb0ELb1ELb1EEEEEEEEEvNT_6ParamsE,"",@"SHT_CUDA_INFO"
	.sectionflags	@""
	.align	4


	//----- nvinfo : EIATTR_CUDA_API_VERSION
	.align		4
        /*0000*/ 	.byte	0x04, 0x37
        /*0002*/ 	.short	(.L_401 - .L_400)
.L_400:
        /*0004*/ 	.word	0x00000082


	//----- nvinfo : EIATTR_KPARAM_INFO
	.align		4
.L_401:
        /*0008*/ 	.byte	0x04, 0x17
        /*000a*/ 	.short	(.L_403 - .L_402)
.L_402:
        /*000c*/ 	.word	0x00000000
        /*0010*/ 	.short	0x0000
        /*0012*/ 	.short	0x0070
        /*0014*/ 	.byte	0x00, 0xf0, 0x01, 0x28


	//----- nvinfo : EIATTR_SPARSE_MMA_MASK
	.align		4
.L_403:
        /*0018*/ 	.byte	0x03, 0x50
        /*001a*/ 	.short	0x0000


	//----- nvinfo : EIATTR_MAXREG_COUNT
	.align		4
        /*001c*/ 	.byte	0x03, 0x1b
        /*001e*/ 	.short	0x00a8


	//----- nvinfo : EIATTR_NUM_BARRIERS
	.align		4
        /*0020*/ 	.byte	0x02, 0x4c
        /*0022*/ 	.byte	0x09
	.zero		1


	//----- nvinfo : EIATTR_EXTERNS
	.align		4
        /*0024*/ 	.byte	0x04, 0x0f
        /*0026*/ 	.short	(.L_405 - .L_404)


	//   ....[0]....
	.align		4
.L_404:
        /*0028*/ 	.word	index@(__assertfail)


	//----- nvinfo : EIATTR_ANNOTATIONS
	.align		4
.L_405:
        /*002c*/ 	.byte	0x04, 0x55
        /*002e*/ 	.short	(.L_407 - .L_406)


	//   ....[0]....
.L_406:
        /* <DEDUP_REMOVED lines=39> */


	//----- nvinfo : EIATTR_MERCURY_ISA_VERSION
	.align		4
.L_407:
        /*0290*/ 	.byte	0x03, 0x5f
        /*0292*/ 	.short	0x0101


	//----- nvinfo : EIATTR_UNUSED_LOAD_BYTE_OFFSET
	.align		4
        /*0294*/ 	.byte	0x04, 0x44
        /*0296*/ 	.short	(.L_409 - .L_408)


	//   ....[0]....
.L_408:
        /*0298*/ 	.word	0x00000a40
        /*029c*/ 	.word	0x0000fff0


	//   ....[1]....
        /*02a0*/ 	.word	0x0000b3e0
        /*02a4*/ 	.word	0x0000fff0


	//----- nvinfo : EIATTR_INT_WARP_WIDE_INSTR_OFFSETS
	.align		4
.L_409:
        /*02a8*/ 	.byte	0x04, 0x31
        /*02aa*/ 	.short	(.L_411 - .L_410)


	//   ....[0]....
.L_410:
        /*02ac*/ 	.word	0x00000160


	//   ....[1]....
        /*02b0*/ 	.word	0x000001a0


	//   ....[2]....
        /*02b4*/ 	.word	0x00000210


	//   ....[3]....
        /*02b8*/ 	.word	0x00008da0


	//   ....[4]....
        /*02bc*/ 	.word	0x0000ef00


	//   ....[5]....
        /*02c0*/ 	.word	0x0000efa0


	//   ....[6]....
        /*02c4*/ 	.word	0x0000f430


	//   ....[7]....
        /*02c8*/ 	.word	0x0000f460


	//   ....[8]....
        /*02cc*/ 	.word	0x0000f670


	//   ....[9]....
        /*02d0*/ 	.word	0x0000f760


	//   ....[10]....
        /*02d4*/ 	.word	0x0000f850


	//   ....[11]....
        /*02d8*/ 	.word	0x00011f50


	//   ....[12]....
        /*02dc*/ 	.word	0x00011ff0


	//----- nvinfo : EIATTR_COOP_GROUP_MASK_REGIDS
	.align		4
.L_411:
        /*02e0*/ 	.byte	0x04, 0x29
        /*02e2*/ 	.short	(.L_413 - .L_412)


	//   ....[0]....
.L_412:
        /*02e4*/ 	.word	0xffffffff


	//   ....[1]....
        /*02e8*/ 	.word	0xffffffff


	//   ....[2]....
        /*02ec*/ 	.word	0xffffffff


	//   ....[3]....
        /*02f0*/ 	.word	0xffffffff


	//   ....[4]....
        /*02f4*/ 	.word	0xffffffff


	//   ....[5]....
        /*02f8*/ 	.word	0xffffffff


	//   ....[6]....
        /*02fc*/ 	.word	0xffffffff


	//   ....[7]....
        /*0300*/ 	.word	0xffffffff


	//   ....[8]....
        /*0304*/ 	.word	0xffffffff


	//   ....[9]....
        /*0308*/ 	.word	0xffffffff


	//   ....[10]....
        /*030c*/ 	.word	0xffffffff


	//   ....[11]....
        /*0310*/ 	.word	0xffffffff


	//   ....[12]....
        /*0314*/ 	.word	0xffffffff


	//   ....[13]....
        /*0318*/ 	.word	0xffffffff


	//   ....[14]....
        /*031c*/ 	.word	0xffffffff


	//   ....[15]....
        /*0320*/ 	.word	0xffffffff


	//   ....[16]....
        /*0324*/ 	.word	0xffffffff


	//   ....[17]....
        /*0328*/ 	.word	0xffffffff


	//   ....[18]....
        /*032c*/ 	.word	0xffffffff


	//   ....[19]....
        /*0330*/ 	.word	0xffffffff


	//   ....[20]....
        /*0334*/ 	.word	0xffffffff


	//   ....[21]....
        /*0338*/ 	.word	0xffffffff


	//   ....[22]....
        /*033c*/ 	.word	0xffffffff


	//   ....[23]....
        /*0340*/ 	.word	0xffffffff


	//   ....[24]....
        /*0344*/ 	.word	0xffffffff


	//   ....[25]....
        /*0348*/ 	.word	0xffffffff


	//   ....[26]....
        /*034c*/ 	.word	0xffffffff


	//   ....[27]....
        /*0350*/ 	.word	0xffffffff


	//   ....[28]....
        /*0354*/ 	.word	0xffffffff


	//   ....[29]....
        /*0358*/ 	.word	0xffffffff


	//   ....[30]....
        /*035c*/ 	.word	0xffffffff


	//   ....[31]....
        /*0360*/ 	.word	0xffffffff


	//   ....[32]....
        /*0364*/ 	.word	0xffffffff


	//   ....[33]....
        /*0368*/ 	.word	0xffffffff


	//   ....[34]....
        /*036c*/ 	.word	0xffffffff


	//   ....[35]....
        /*0370*/ 	.word	0xffffffff


	//   ....[36]....
        /*0374*/ 	.word	0xffffffff


	//   ....[37]....
        /*0378*/ 	.word	0xffffffff


	//   ....[38]....
        /*037c*/ 	.word	0xffffffff


	//   ....[39]....
        /*0380*/ 	.word	0xffffffff


	//   ....[40]....
        /*0384*/ 	.word	0xffffffff


	//   ....[41]....
        /*0388*/ 	.word	0xffffffff


	//   ....[42]....
        /*038c*/ 	.word	0xffffffff


	//   ....[43]....
        /*0390*/ 	.word	0xffffffff


	//   ....[44]....
        /*0394*/ 	.word	0xffffffff


	//   ....[45]....
        /*0398*/ 	.word	0xffffffff


	//   ....[46]....
        /*039c*/ 	.word	0xffffffff


	//   ....[47]....
        /*03a0*/ 	.word	0xffffffff


	//   ....[48]....
        /*03a4*/ 	.word	0xffffffff


	//   ....[49]....
        /*03a8*/ 	.word	0xffffffff


	//   ....[50]....
        /*03ac*/ 	.word	0xffffffff


	//   ....[51]....
        /*03b0*/ 	.word	0xffffffff


	//   ....[52]....
        /*03b4*/ 	.word	0xffffffff


	//   ....[53]....
        /*03b8*/ 	.word	0xffffffff


	//   ....[54]....
        /*03bc*/ 	.word	0x0500000f


	//   ....[55]....
        /*03c0*/ 	.word	0x0500000f


	//   ....[56]....
        /*03c4*/ 	.word	0x0500000f


	//   ....[57]....
        /*03c8*/ 	.word	0x0500000f


	//   ....[58]....
        /*03cc*/ 	.word	0x0500000f


	//   ....[59]....
        /*03d0*/ 	.word	0x0500000f


	//   ....[60]....
        /*03d4*/ 	.word	0x0500000f


	//   ....[61]....
        /*03d8*/ 	.word	0x0500000f


	//   ....[62]....
        /*03dc*/ 	.word	0x0500000f


	//   ....[63]....
        /*03e0*/ 	.word	0x0500000f


	//   ....[64]....
        /*03e4*/ 	.word	0x0500000f


	//   ....[65]....
        /*03e8*/ 	.word	0x0500000f


	//   ....[66]....
        /*03ec*/ 	.word	0x0500000f


	//   ....[67]....
        /*03f0*/ 	.word	0x0500000f


	//   ....[68]....
        /*03f4*/ 	.word	0x0500000f


	//   ....[69]....
        /*03f8*/ 	.word	0x0500000f


	//   ....[70]....
        /*03fc*/ 	.word	0x0500000f


	//   ....[71]....
        /*0400*/ 	.word	0x0500000f


	//   ....[72]....
        /*0404*/ 	.word	0x0500000f


	//----- nvinfo : EIATTR_COOP_GROUP_INSTR_OFFSETS
	.align		4
.L_413:
        /*0408*/ 	.byte	0x04, 0x28
        /*040a*/ 	.short	(.L_415 - .L_414)


	//   ....[0]....
.L_414:
        /*040c*/ 	.word	0x00000060


	//   ....[1]....
        /*0410*/ 	.word	0x00000170


	//   ....[2]....
        /*0414*/ 	.word	0x000001c0


	//   ....[3]....
        /*0418*/ 	.word	0x000003f0


	//   ....[4]....
        /*041c*/ 	.word	0x00000550


	//   ....[5]....
        /*0420*/ 	.word	0x00000670


	//   ....[6]....
        /*0424*/ 	.word	0x000007d0


	//   ....[7]....
        /*0428*/ 	.word	0x00001610


	//   ....[8]....
        /*042c*/ 	.word	0x00004ce0


	//   ....[9]....
        /*0430*/ 	.word	0x00004d50


	//   ....[10]....
        /*0434*/ 	.word	0x000050c0


	//   ....[11]....
        /*0438*/ 	.word	0x00005170


	//   ....[12]....
        /*043c*/ 	.word	0x00008ff0


	//   ....[13]....
        /*0440*/ 	.word	0x00009050


	//   ....[14]....
        /*0444*/ 	.word	0x00009630


	//   ....[15]....
        /*0448*/ 	.word	0x00009690


	//   ....[16]....
        /*044c*/ 	.word	0x0000a700


	//   ....[17]....
        /*0450*/ 	.word	0x0000a7b0


	//   ....[18]....
        /*0454*/ 	.word	0x0000a880


	//   ....[19]....
        /*0458*/ 	.word	0x0000aa60


	//   ....[20]....
        /*045c*/ 	.word	0x0000e020


	//   ....[21]....
        /*0460*/ 	.word	0x0000e1c0


	//   ....[22]....
        /*0464*/ 	.word	0x0000e1f0


	//   ....[23]....
        /*0468*/ 	.word	0x0000e230


	//   ....[24]....
        /*046c*/ 	.word	0x0000e290


	//   ....[25]....
        /*0470*/ 	.word	0x0000e2f0


	//   ....[26]....
        /*0474*/ 	.word	0x0000e330


	//   ....[27]....
        /*0478*/ 	.word	0x0000e4f0


	//   ....[28]....
        /*047c*/ 	.word	0x0000e550


	//   ....[29]....
        /*0480*/ 	.word	0x0000e590


	//   ....[30]....
        /*0484*/ 	.word	0x0000e5d0


	//   ....[31]....
        /*0488*/ 	.word	0x0000e600


	//   ....[32]....
        /*048c*/ 	.word	0x0000e630


	//   ....[33]....
        /*0490*/ 	.word	0x0000e6c0


	//   ....[34]....
        /*0494*/ 	.word	0x0000e6f0


	//   ....[35]....
        /*0498*/ 	.word	0x0000e780


	//   ....[36]....
        /*049c*/ 	.word	0x000124b0


	//   ....[37]....
        /*04a0*/ 	.word	0x000124c0


	//   ....[38]....
        /*04a4*/ 	.word	0x000125e0


	//   ....[39]....
        /*04a8*/ 	.word	0x00012640


	//   ....[40]....
        /*04ac*/ 	.word	0x00012680


	//   ....[41]....
        /*04b0*/ 	.word	0x000126c0


	//   ....[42]....
        /*04b4*/ 	.word	0x000126f0


	//   ....[43]....
        /*04b8*/ 	.word	0x00012720


	//   ....[44]....
        /*04bc*/ 	.word	0x000128c0


	//   ....[45]....
        /*04c0*/ 	.word	0x00012920


	//   ....[46]....
        /*04c4*/ 	.word	0x00012960


	//   ....[47]....
        /*04c8*/ 	.word	0x000129a0


	//   ....[48]....
        /*04cc*/ 	.word	0x000129d0


	//   ....[49]....
        /*04d0*/ 	.word	0x00012a00


	//   ....[50]....
        /*04d4*/ 	.word	0x00012ac0


	//   ....[51]....
        /*04d8*/ 	.word	0x00012ae0


	//   ....[52]....
        /*04dc*/ 	.word	0x00012b50


	//   ....[53]....
        /*04e0*/ 	.word	0x00012fa0


	//   ....[54]....
        /*04e4*/ 	.word	0x000134c0


	//   ....[55]....
        /*04e8*/ 	.word	0x000138e0


	//   ....[56]....
        /*04ec*/ 	.word	0x00013970


	//   ....[57]....
        /*04f0*/ 	.word	0x00013a10


	//   ....[58]....
        /*04f4*/ 	.word	0x00013ac0


	//   ....[59]....
        /*04f8*/ 	.word	0x00013b40


	//   ....[60]....
        /*04fc*/ 	.word	0x00013bc0


	//   ....[61]....
        /*0500*/ 	.word	0x00013c40


	//   ....[62]....
        /*0504*/ 	.word	0x00013cc0


	//   ....[63]....
        /*0508*/ 	.word	0x00013d50


	//   ....[64]....
        /*050c*/ 	.word	0x00013e00


	//   ....[65]....
        /*0510*/ 	.word	0x00013e80


	//   ....[66]....
        /*0514*/ 	.word	0x00013f00


	//   ....[67]....
        /*0518*/ 	.word	0x00013f80


	//   ....[68]....
        /*051c*/ 	.word	0x00014000


	//   ....[69]....
        /*0520*/ 	.word	0x00014070


	//   ....[70]....
        /*0524*/ 	.word	0x00014110


	//   ....[71]....
        /*0528*/ 	.word	0x000141a0


	//   ....[72]....
        /*052c*/ 	.word	0x000142c0


	//----- nvinfo : EIATTR_REG_RECONFIG
	.align		4
.L_415:
        /*0530*/ 	.byte	0x01, 0x54
	.zero		2


	//----- nvinfo : EIATTR_SYSCALL_OFFSETS
	.align		4
        /*0534*/ 	.byte	0x04, 0x46
        /*0536*/ 	.short	(.L_417 - .L_416)


	//   ....[0]....
.L_416:
        /*0538*/ 	.word	0x000017f0


	//   ....[1]....
        /*053c*/ 	.word	0x0000f130


	//   ....[2]....
        /*0540*/ 	.word	0x0000f270


	//   ....[3]....
        /*0544*/ 	.word	0x0000f370


	//----- nvinfo : EIATTR_MBARRIER_INSTR_OFFSETS
	.align		4
.L_417:
        /*0548*/ 	.byte	0x04, 0x39
        /*054a*/ 	.short	(.L_419 - .L_418)


	//   ....[0]....
.L_418:
        /*054c*/ 	.word	0x000002a0
        /*0550*/ 	.word	0x000000ff
        /*0554*/ 	.word	0x00038800
        /*0558*/ 	.short	0x0100
        /*055a*/ 	.byte	0x08
	.zero		1


	//   ....[1]....
        /*055c*/ 	.word	0x000002b0
        /*0560*/ 	.word	0x000000ff
        /*0564*/ 	.word	0x00038820
        /*0568*/ 	.short	0x0100
        /*056a*/ 	.byte	0x08
	.zero		1


	//   ....[2]....
        /*056c*/ 	.word	0x000003a0
        /*0570*/ 	.word	0x000000ff
        /*0574*/ 	.word	0x00038830
        /*0578*/ 	.short	0x0100
        /*057a*/ 	.byte	0x08
	.zero		1


	//   ....[3]....
        /*057c*/ 	.word	0x000003b0
        /*0580*/ 	.word	0x000000ff
        /*0584*/ 	.word	0x00038840
        /*0588*/ 	.short	0x0100
        /*058a*/ 	.byte	0x08
	.zero		1


	//   ....[4]....
        /*058c*/ 	.word	0x000003c0
        /*0590*/ 	.word	0x000000ff
        /*0594*/ 	.word	0x00038838
        /*0598*/ 	.short	0x0100
        /*059a*/ 	.byte	0x08
	.zero		1


	//   ....[5]....
        /*059c*/ 	.word	0x000003d0
        /*05a0*/ 	.word	0x000000ff
        /*05a4*/ 	.word	0x00038848
        /*05a8*/ 	.short	0x0100
        /*05aa*/ 	.byte	0x08
	.zero		1


	//   ....[6]....
        /*05ac*/ 	.word	0x00000500
        /*05b0*/ 	.word	0x000000ff
        /*05b4*/ 	.word	0x00038850
        /*05b8*/ 	.short	0x0100
        /*05ba*/ 	.byte	0x08
	.zero		1


	//   ....[7]....
        /*05bc*/ 	.word	0x00000510
        /*05c0*/ 	.word	0x000000ff
        /*05c4*/ 	.word	0x00038860
        /*05c8*/ 	.short	0x0100
        /*05ca*/ 	.byte	0x08
	.zero		1


	//   ....[8]....
        /*05cc*/ 	.word	0x00000520
        /*05d0*/ 	.word	0x000000ff
        /*05d4*/ 	.word	0x00038858
        /*05d8*/ 	.short	0x0100
        /*05da*/ 	.byte	0x08
	.zero		1


	//   ....[9]....
        /*05dc*/ 	.word	0x00000530
        /*05e0*/ 	.word	0x000000ff
        /*05e4*/ 	.word	0x00038868
        /*05e8*/ 	.short	0x0100
        /*05ea*/ 	.byte	0x08
	.zero		1


	//   ....[10]....
        /*05ec*/ 	.word	0x00000620
        /*05f0*/ 	.word	0x000000ff
        /*05f4*/ 	.word	0x00038870
        /*05f8*/ 	.short	0x0100
        /*05fa*/ 	.byte	0x06
	.zero		1


	//   ....[11]....
        /*05fc*/ 	.word	0x00000630
        /*0600*/ 	.word	0x000000ff
        /*0604*/ 	.word	0x00038880
        /*0608*/ 	.short	0x0100
        /*060a*/ 	.byte	0x06
	.zero		1


	//   ....[12]....
        /*060c*/ 	.word	0x00000640
        /*0610*/ 	.word	0x000000ff
        /*0614*/ 	.word	0x00038878
        /*0618*/ 	.short	0x0100
        /*061a*/ 	.byte	0x06
	.zero		1


	//   ....[13]....
        /*061c*/ 	.word	0x00000650
        /*0620*/ 	.word	0x000000ff
        /*0624*/ 	.word	0x00038888
        /*0628*/ 	.short	0x0100
        /*062a*/ 	.byte	0x06
	.zero		1


	//   ....[14]....
        /*062c*/ 	.word	0x00000780
        /*0630*/ 	.word	0x000000ff
        /*0634*/ 	.word	0x00038890
        /*0638*/ 	.short	0x0100
        /*063a*/ 	.byte	0x08
	.zero		1


	//   ....[15]....
        /*063c*/ 	.word	0x00000790
        /*0640*/ 	.word	0x000000ff
        /*0644*/ 	.word	0x000388a0
        /*0648*/ 	.short	0x0100
        /*064a*/ 	.byte	0x08
	.zero		1


	//   ....[16]....
        /*064c*/ 	.word	0x000007a0
        /*0650*/ 	.word	0x000000ff
        /*0654*/ 	.word	0x00038898
        /*0658*/ 	.short	0x0100
        /*065a*/ 	.byte	0x08
	.zero		1


	//   ....[17]....
        /*065c*/ 	.word	0x000007b0
        /*0660*/ 	.word	0x000000ff
        /*0664*/ 	.word	0x000388a8
        /*0668*/ 	.short	0x0100
        /*066a*/ 	.byte	0x08
	.zero		1


	//   ....[18]....
        /*066c*/ 	.word	0x000008e0
        /*0670*/ 	.word	0x000000ff
        /*0674*/ 	.word	0x000388b0
        /*0678*/ 	.short	0x0100
        /*067a*/ 	.byte	0x08
	.zero		1


	//   ....[19]....
        /*067c*/ 	.word	0x000008f0
        /*0680*/ 	.word	0x000000ff
        /*0684*/ 	.word	0x000388c0
        /*0688*/ 	.short	0x0100
        /*068a*/ 	.byte	0x08
	.zero		1


	//   ....[20]....
        /*068c*/ 	.word	0x00000900
        /*0690*/ 	.word	0x000000ff
        /*0694*/ 	.word	0x000388b8
        /*0698*/ 	.short	0x0100
        /*069a*/ 	.byte	0x08
	.zero		1


	//   ....[21]....
        /*069c*/ 	.word	0x00000910
        /*06a0*/ 	.word	0x000000ff
        /*06a4*/ 	.word	0x000388c8
        /*06a8*/ 	.short	0x0100
        /*06aa*/ 	.byte	0x08
	.zero		1


	//   ....[22]....
        /*06ac*/ 	.word	0x000018c0
        /*06b0*/ 	.word	0x00000005
        /*06b4*/ 	.word	0x00038800
        /*06b8*/ 	.short	0x010a
        /*06ba*/ 	.byte	0x3f
	.zero		1


	//   ....[23]....
        /*06bc*/ 	.word	0x00001930
        /*06c0*/ 	.word	0x00000000
        /*06c4*/ 	.word	0x00038830
        /*06c8*/ 	.short	0x010a
        /*06ca*/ 	.byte	0x3f
	.zero		1


	//   ....[24]....
        /*06cc*/ 	.word	0x000019a0
        /*06d0*/ 	.word	0x00000000
        /*06d4*/ 	.word	0x00038830
        /*06d8*/ 	.short	0x010a
        /*06da*/ 	.byte	0x3f
	.zero		1


	//   ....[25]....
        /*06dc*/ 	.word	0x00004b60
        /*06e0*/ 	.word	0x00000000
        /*06e4*/ 	.word	0x00000000
        /*06e8*/ 	.short	0x0101
        /*06ea*/ 	.byte	0x3f
	.zero		1


	//   ....[26]....
        /*06ec*/ 	.word	0x00006050
        /*06f0*/ 	.word	0x000000ff
        /*06f4*/ 	.word	0x00038830
        /*06f8*/ 	.short	0x010a
        /*06fa*/ 	.byte	0x04
	.zero		1


	//   ....[27]....
        /*06fc*/ 	.word	0x000060a0
        /*0700*/ 	.word	0x000000ff
        /*0704*/ 	.word	0x00038830
        /*0708*/ 	.short	0x010a
        /*070a*/ 	.byte	0x04
	.zero		1


	//   ....[28]....
        /*070c*/ 	.word	0x00008940
        /*0710*/ 	.word	0x000000ff
        /*0714*/ 	.word	0x00038850
        /*0718*/ 	.short	0x010a
        /*071a*/ 	.byte	0x04
	.zero		1


	//   ....[29]....
        /*071c*/ 	.word	0x00008980
        /*0720*/ 	.word	0x000000ff
        /*0724*/ 	.word	0x00038850
        /*0728*/ 	.short	0x010a
        /*072a*/ 	.byte	0x04
	.zero		1


	//   ....[30]....
        /*072c*/ 	.word	0x00009be0
        /*0730*/ 	.word	0x000000ff
        /*0734*/ 	.word	0x00000000
        /*0738*/ 	.short	0x0101
        /*073a*/ 	.byte	0x06
	.zero		1


	//   ....[31]....
        /*073c*/ 	.word	0x00009c20
        /*0740*/ 	.word	0x000000ff
        /*0744*/ 	.word	0x00000000
        /*0748*/ 	.short	0x0101
        /*074a*/ 	.byte	0x04
	.zero		1


	//   ....[32]....
        /*074c*/ 	.word	0x0000a650
        /*0750*/ 	.word	0x0000000b
        /*0754*/ 	.word	0x00038850
        /*0758*/ 	.short	0x010a
        /*075a*/ 	.byte	0x3f
	.zero		1


	//   ....[33]....
        /*075c*/ 	.word	0x0000a690
        /*0760*/ 	.word	0x0000000b
        /*0764*/ 	.word	0x00038850
        /*0768*/ 	.short	0x010a
        /*076a*/ 	.byte	0x3f
	.zero		1


	//   ....[34]....
        /*076c*/ 	.word	0x0000ab80
        /*0770*/ 	.word	0x0000000b
        /*0774*/ 	.word	0x00000000
        /*0778*/ 	.short	0x0101
        /*077a*/ 	.byte	0x3f
	.zero		1


	//   ....[35]....
        /*077c*/ 	.word	0x0000cbc0
        /*0780*/ 	.word	0x00000098
        /*0784*/ 	.word	0x00000000
        /*0788*/ 	.short	0x0101
        /*078a*/ 	.byte	0x3f
	.zero		1


	//   ....[36]....
        /*078c*/ 	.word	0x0000fbc0
        /*0790*/ 	.word	0x00000008
        /*0794*/ 	.word	0x00038840
        /*0798*/ 	.short	0x010a
        /*079a*/ 	.byte	0x3f
	.zero		1


	//   ....[37]....
        /*079c*/ 	.word	0x00010240
        /*07a0*/ 	.word	0x00000009
        /*07a4*/ 	.word	0x00038820
        /*07a8*/ 	.short	0x010a
        /*07aa*/ 	.byte	0x3f
	.zero		1


	//   ....[38]....
        /*07ac*/ 	.word	0x00010590
        /*07b0*/ 	.word	0x00000002
        /*07b4*/ 	.word	0x00038840
        /*07b8*/ 	.short	0x010a
        /*07ba*/ 	.byte	0x3f
	.zero		1


	//   ....[39]....
        /*07bc*/ 	.word	0x000108e0
        /*07c0*/ 	.word	0x00000003
        /*07c4*/ 	.word	0x00000060
        /*07c8*/ 	.short	0x010a
        /*07ca*/ 	.byte	0x3f
	.zero		1


	//   ....[40]....
        /*07cc*/ 	.word	0x00010f60
        /*07d0*/ 	.word	0x00000002
        /*07d4*/ 	.word	0x00038840
        /*07d8*/ 	.short	0x010a
        /*07da*/ 	.byte	0x3f
	.zero		1


	//   ....[41]....
        /*07dc*/ 	.word	0x000112b0
        /*07e0*/ 	.word	0x00000002
        /*07e4*/ 	.word	0x00000060
        /*07e8*/ 	.short	0x010a
        /*07ea*/ 	.byte	0x3f
	.zero		1


	//   ....[42]....
        /*07ec*/ 	.word	0x00011830
        /*07f0*/ 	.word	0x00000002
        /*07f4*/ 	.word	0x00038840
        /*07f8*/ 	.short	0x010a
        /*07fa*/ 	.byte	0x3f
	.zero		1


	//   ....[43]....
        /*07fc*/ 	.word	0x00011b80
        /*0800*/ 	.word	0x00000002
        /*0804*/ 	.word	0x00000060
        /*0808*/ 	.short	0x010a
        /*080a*/ 	.byte	0x3f
	.zero		1


	//   ....[44]....
        /*080c*/ 	.word	0x000120b0
        /*0810*/ 	.word	0x00000003
        /*0814*/ 	.word	0x00038860
        /*0818*/ 	.short	0x010a
        /*081a*/ 	.byte	0x3f
	.zero		1


	//   ....[45]....
        /*081c*/ 	.word	0x00012f20
        /*0820*/ 	.word	0x00000000
        /*0824*/ 	.word	0x00038820
        /*0828*/ 	.short	0x010a
        /*082a*/ 	.byte	0x3f
	.zero		1


	//   ....[46]....
        /*082c*/ 	.word	0x00013100
        /*0830*/ 	.word	0x00000006
        /*0834*/ 	.word	0x00000000
        /*0838*/ 	.short	0x010a
        /*083a*/ 	.byte	0x3f
	.zero		1


	//   ....[47]....
        /*083c*/ 	.word	0x00013170
        /*0840*/ 	.word	0x00000007
        /*0844*/ 	.word	0x00000000
        /*0848*/ 	.short	0x010a
        /*084a*/ 	.byte	0x3f
	.zero		1


	//   ....[48]....
        /*084c*/ 	.word	0x000131e0
        /*0850*/ 	.word	0x00000004
        /*0854*/ 	.word	0x00000000
        /*0858*/ 	.short	0x010a
        /*085a*/ 	.byte	0x3f
	.zero		1


	//   ....[49]....
        /*085c*/ 	.word	0x00013210
        /*0860*/ 	.word	0x00000003
        /*0864*/ 	.word	0x00000000
        /*0868*/ 	.short	0x010a
        /*086a*/ 	.byte	0x3f
	.zero		1


	//   ....[50]....
        /*086c*/ 	.word	0x00013270
        /*0870*/ 	.word	0x00000005
        /*0874*/ 	.word	0x00038800
        /*0878*/ 	.short	0x010a
        /*087a*/ 	.byte	0x3f
	.zero		1


	//   ....[51]....
        /*087c*/ 	.word	0x000132c0
        /*0880*/ 	.word	0x00000000
        /*0884*/ 	.word	0x00038830
        /*0888*/ 	.short	0x010a
        /*088a*/ 	.byte	0x3f
	.zero		1


	//   ....[52]....
        /*088c*/ 	.word	0x00013330
        /*0890*/ 	.word	0x00000004
        /*0894*/ 	.word	0x00038830
        /*0898*/ 	.short	0x010a
        /*089a*/ 	.byte	0x3f
	.zero		1


	//   ....[53]....
        /*089c*/ 	.word	0x00013390
        /*08a0*/ 	.word	0x00000003
        /*08a4*/ 	.word	0x00038850
        /*08a8*/ 	.short	0x010a
        /*08aa*/ 	.byte	0x3f
	.zero		1


	//   ....[54]....
        /*08ac*/ 	.word	0x000133e0
        /*08b0*/ 	.word	0x0000000b
        /*08b4*/ 	.word	0x00038850
        /*08b8*/ 	.short	0x010a
        /*08ba*/ 	.byte	0x3f
	.zero		1


	//   ....[55]....
        /*08bc*/ 	.word	0x00013580
        /*08c0*/ 	.word	0x00000008
        /*08c4*/ 	.word	0x00038840
        /*08c8*/ 	.short	0x010a
        /*08ca*/ 	.byte	0x3f
	.zero		1


	//   ....[56]....
        /*08cc*/ 	.word	0x00013600
        /*08d0*/ 	.word	0x00000008
        /*08d4*/ 	.word	0x00038820
        /*08d8*/ 	.short	0x010a
        /*08da*/ 	.byte	0x3f
	.zero		1


	//   ....[57]....
        /*08dc*/ 	.word	0x00013650
        /*08e0*/ 	.word	0x00000002
        /*08e4*/ 	.word	0x00038840
        /*08e8*/ 	.short	0x010a
        /*08ea*/ 	.byte	0x3f
	.zero		1


	//   ....[58]....
        /*08ec*/ 	.word	0x000136a0
        /*08f0*/ 	.word	0x00000003
        /*08f4*/ 	.word	0x00000060
        /*08f8*/ 	.short	0x010a
        /*08fa*/ 	.byte	0x3f
	.zero		1


	//   ....[59]....
        /*08fc*/ 	.word	0x000136f0
        /*0900*/ 	.word	0x00000002
        /*0904*/ 	.word	0x00038840
        /*0908*/ 	.short	0x010a
        /*090a*/ 	.byte	0x3f
	.zero		1


	//   ....[60]....
        /*090c*/ 	.word	0x00013740
        /*0910*/ 	.word	0x00000002
        /*0914*/ 	.word	0x00000060
        /*0918*/ 	.short	0x010a
        /*091a*/ 	.byte	0x3f
	.zero		1


	//   ....[61]....
        /*091c*/ 	.word	0x00013790
        /*0920*/ 	.word	0x00000002
        /*0924*/ 	.word	0x00038840
        /*0928*/ 	.short	0x010a
        /*092a*/ 	.byte	0x3f
	.zero		1


	//   ....[62]....
        /*092c*/ 	.word	0x000137e0
        /*0930*/ 	.word	0x00000002
        /*0934*/ 	.word	0x00000060
        /*0938*/ 	.short	0x010a
        /*093a*/ 	.byte	0x3f
	.zero		1


	//   ....[63]....
        /*093c*/ 	.word	0x00013830
        /*0940*/ 	.word	0x00000003
        /*0944*/ 	.word	0x00038860
        /*0948*/ 	.short	0x010a
        /*094a*/ 	.byte	0x3f
	.zero		1


	//   ....[64]....
        /*094c*/ 	.word	0x000141e0
        /*0950*/ 	.word	0x00000000
        /*0954*/ 	.word	0x00038820
        /*0958*/ 	.short	0x010a
        /*095a*/ 	.byte	0x3f
	.zero		1


	//   ....[65]....
        /*095c*/ 	.word	0x00014380
        /*0960*/ 	.word	0x00000006
        /*0964*/ 	.word	0x00000000
        /*0968*/ 	.short	0x010a
        /*096a*/ 	.byte	0x3f
	.zero		1


	//   ....[66]....
        /*096c*/ 	.word	0x000143d0
        /*0970*/ 	.word	0x00000007
        /*0974*/ 	.word	0x00000000
        /*0978*/ 	.short	0x010a
        /*097a*/ 	.byte	0x3f
	.zero		1


	//   ....[67]....
        /*097c*/ 	.word	0x00014420
        /*0980*/ 	.word	0x00000004
        /*0984*/ 	.word	0x00000000
        /*0988*/ 	.short	0x010a
        /*098a*/ 	.byte	0x3f
	.zero		1


	//----- nvinfo : EIATTR_NUM_MBARRIERS
	.align		4
.L_419:
        /*098c*/ 	.byte	0x03, 0x38
        /*098e*/ 	.short	0x0016


	//----- nvinfo : EIATTR_EXIT_INSTR_OFFSETS
	.align		4
        /*0990*/ 	.byte	0x04, 0x1c
        /*0992*/ 	.short	(.L_421 - .L_420)


	//   ....[0]....
.L_420:
        /*0994*/ 	.word	0x00000a80


	//   ....[1]....
        /*0998*/ 	.word	0x0000dfe0


	//   ....[2]....
        /*099c*/ 	.word	0x0000e040


	//   ....[3]....
        /*09a0*/ 	.word	0x00013260


	//----- nvinfo : EIATTR_MAX_THREADS
	.align		4
.L_421:
        /*09a4*/ 	.byte	0x04, 0x05
        /*09a6*/ 	.short	(.L_423 - .L_422)
.L_422:
        /*09a8*/ 	.word	0x00000180
        /*09ac*/ 	.word	0x00000001
        /*09b0*/ 	.word	0x00000001


	//----- nvinfo : EIATTR_CRS_STACK_SIZE
	.align		4
.L_423:
        /*09b4*/ 	.byte	0x04, 0x1e
        /*09b6*/ 	.short	(.L_425 - .L_424)
.L_424:
        /*09b8*/ 	.word	0x00000000


	//----- nvinfo : EIATTR_CBANK_PARAM_SIZE
	.align		4
.L_425:
        /*09bc*/ 	.byte	0x03, 0x19
        /*09be*/ 	.short	0x0a70


	//----- nvinfo : EIATTR_PARAM_CBANK
	.align		4
        /*09c0*/ 	.byte	0x04, 0x0a
        /*09c2*/ 	.short	(.L_427 - .L_426)
	.align		4
.L_426:
        /*09c4*/ 	.word	index@(.nv.constant0._ZN7cutlass13device_kernelIN5flash11enable_sm90INS1_16FlashAttnFwdSm90INS1_25CollectiveMainloopFwdSm90ILi2EN4cute5tupleIJNS5_1CILi1EEES8_S8_EEENS6_IJNS7_ILi128EEENS7_ILi80EEENS7_ILi256EEEEEELi256ENS_6half_tEfNS_4arch4Sm90ELb0ELb0ELb1ELb1ELb0ELb0ELb0ELb1ELb1ELb0ELb0ELb0EEENS1_21CollectiveEpilogueFwdINS6_IJSA_SC_SB_EEES9_SE_SG_Li256ELb1ELb0ELb0ELb0EEENS1_36VarlenDynamicPersistentTileSchedulerILi128ELi80ELi256ELi32ELb0ELb0ELb1ELb0ELb1ELb1EEEEEEEEEvNT_6ParamsE)
        /*09c8*/ 	.short	0x0210
        /*09ca*/ 	.short	0x0a70


	//----- nvinfo : EIATTR_SW_WAR
	.align		4
.L_427:
        /*09cc*/ 	.byte	0x04, 0x36
        /*09ce*/ 	.short	(.L_429 - .L_428)
.L_428:
        /*09d0*/ 	.word	0x00000008
.L_429:


//--------------------- .nv.info._ZN7cutlass13device_kernelIN5flash11enable_sm90INS1_16FlashAttnFwdSm90INS1_25CollectiveMainloopFwdSm90ILi2EN4cute5tupleIJNS5_1CILi1EEES8_S8_EEENS6_IJNS7_ILi128EEENS7_ILi80EEENS7_ILi256EEEEEELi256ENS_6half_tEfNS_4arch4Sm90ELb0ELb0ELb1ELb1ELb0ELb1ELb0ELb1ELb1ELb0ELb0ELb0EEENS1_21CollectiveEpilogueFwdINS6_IJSA_SC_SB_EEES9_SE_SG_Li256ELb1ELb0ELb0ELb0EEENS1_36VarlenDynamicPersistentTileSchedulerILi128ELi80ELi256ELi32ELb0ELb0ELb1ELb0ELb1ELb1EEEEEEEEEvNT_6ParamsE --------------------------
	.section	.nv.info._ZN7cutlass13device_kernelIN5flash11enable_sm90INS1_16FlashAttnFwdSm90INS1_25CollectiveMainloopFwdSm90ILi2EN4cute5tupleIJNS5_1CILi1EEES8_S8_EEENS6_IJNS7_ILi128EEENS7_ILi80EEENS7_ILi256EEEEEELi256ENS_6half_tEfNS_4arch4Sm90ELb0ELb0ELb1ELb1ELb0ELb1ELb0ELb1ELb1ELb0ELb0ELb0EEENS1_21CollectiveEpilogueFwdINS6_IJSA_SC_SB_EEES9_SE_SG_Li256ELb1ELb0ELb0ELb0EEENS1_36VarlenDynamicPersistentTileSchedulerILi128ELi80ELi256ELi32ELb0ELb0ELb1ELb0ELb1ELb1EEEEEEEEEvNT_6ParamsE,"",@"SHT_CUDA_INFO"
	.sectionflags	@""
	.align	4


	//----- nvinfo : EIATTR_CUDA_API_VERSION
	.align		4
        /*0000*/ 	.byte	0x04, 0x37
        /*0002*/ 	.short	(.L_431 - .L_430)
.L_430:
        /*0004*/ 	.word	0x00000082


	//----- nvinfo : EIATTR_KPARAM_INFO
	.align		4
.L_431:
        /*0008*/ 	.byte	0x04, 0x17
        /*000a*/ 	.short	(.L_433 - .L_432)
.L_432:
        /*000c*/ 	.word	0x00000000
        /*0010*/ 	.short	0x0000
        /*0012*/ 	.short	0x0070
        /*0014*/ 	.byte	0x00, 0xf0, 0x01, 0x28


	//----- nvinfo : EIATTR_SPARSE_MMA_MASK
	.align		4
.L_433:
        /*0018*/ 	.byte	0x03, 0x50
        /*001a*/ 	.short	0x0000


	//----- nvinfo : EIATTR_MAXREG_COUNT
	.align		4
        /*001c*/ 	.byte	0x03, 0x1b
        /*001e*/ 	.short	0x00a8


	//----- nvinfo : EIATTR_NUM_BARRIERS
	.align		4
        /*0020*/ 	.byte	0x02, 0x4c
        /*0022*/ 	.byte	0x10
	.zero		1


	//----- nvinfo : EIATTR_EXTERNS
	.align		4
        /*0024*/ 	.byte	0x04, 0x0f
        /*0026*/ 	.short	(.L_435 - .L_434)


	//   ....[0]....
	.align		4
.L_434:
        /*0028*/ 	.word	index@(__assertfail)


	//----- nvinfo : EIATTR_ANNOTATIONS
	.align		4
.L_435:
        /*002c*/ 	.byte	0x04, 0x55
        /*002e*/ 	.short	(.L_437 - .L_436)


	//   ....[0]....
.L_436:
        /* <DEDUP_REMOVED lines=86> */


	//----- nvinfo : EIATTR_MERCURY_ISA_VERSION
	.align		4
.L_437:
        /*0580*/ 	.byte	0x03, 0x5f
        /*0582*/ 	.short	0x0101


	//----- nvinfo : EIATTR_UNUSED_LOAD_BYTE_OFFSET
	.align		4
        /*0584*/ 	.byte	0x04, 0x44
        /*0586*/ 	.short	(.L_439 - .L_438)


	//   ....[0]....
.L_438:
        /*0588*/ 	.word	0x00000ab0
        /*058c*/ 	.word	0x0000fff0


	//   ....[1]....
        /*0590*/ 	.word	0x0001d0d0
        /*0594*/ 	.word	0x0000fff0


	//----- nvinfo : EIATTR_INT_WARP_WIDE_INSTR_OFFSETS
	.align		4
.L_439:
        /*0598*/ 	.byte	0x04, 0x31
        /*059a*/ 	.short	(.L_441 - .L_440)


	//   ....[0]....
.L_440:
        /*059c*/ 	.word	0x000001c0


	//   ....[1]....
        /*05a0*/ 	.word	0x00000200


	//   ....[2]....
        /*05a4*/ 	.word	0x00000270


	//   ....[3]....
        /*05a8*/ 	.word	0x00021b30


	//   ....[4]....
        /*05ac*/ 	.word	0x00021bd0


	//   ....[5]....
        /*05b0*/ 	.word	0x00022060


	//   ....[6]....
        /*05b4*/ 	.word	0x00022090


	//   ....[7]....
        /*05b8*/ 	.word	0x000222a0


	//   ....[8]....
        /*05bc*/ 	.word	0x00022390


	//   ....[9]....
        /*05c0*/ 	.word	0x00022480


	//   ....[10]....
        /*05c4*/ 	.word	0x00024c00


	//   ....[11]....
        /*05c8*/ 	.word	0x00024ca0


	//----- nvinfo : EIATTR_COOP_GROUP_MASK_REGIDS
	.align		4
.L_441:
        /*05cc*/ 	.byte	0x04, 0x29
        /*05ce*/ 	.short	(.L_443 - .L_442)


	//   ....[0]....
.L_442:
        /*05d0*/ 	.word	0xffffffff


	//   ....[1]....
        /*05d4*/ 	.word	0xffffffff


	//   ....[2]....
        /*05d8*/ 	.word	0xffffffff


	//   ....[3]....
        /*05dc*/ 	.word	0xffffffff


	//   ....[4]....
        /*05e0*/ 	.word	0xffffffff


	//   ....[5]....
        /*05e4*/ 	.word	0xffffffff


	//   ....[6]....
        /*05e8*/ 	.word	0xffffffff


	//   ....[7]....
        /*05ec*/ 	.word	0xffffffff


	//   ....[8]....
        /*05f0*/ 	.word	0xffffffff


	//   ....[9]....
        /*05f4*/ 	.word	0xffffffff


	//   ....[10]....
        /*05f8*/ 	.word	0xffffffff


	//   ....[11]....
        /*05fc*/ 	.word	0xffffffff


	//   ....[12]....
        /*0600*/ 	.word	0xffffffff


	//   ....[13]....
        /*0604*/ 	.word	0xffffffff


	//   ....[14]....
        /*0608*/ 	.word	0xffffffff


	//   ....[15]....
        /*060c*/ 	.word	0xffffffff


	//   ....[16]....
        /*0610*/ 	.word	0xffffffff


	//   ....[17]....
        /*0614*/ 	.word	0xffffffff


	//   ....[18]....
        /*0618*/ 	.word	0xffffffff


	//   ....[19]....
        /*061c*/ 	.word	0xffffffff


	//   ....[20]....
        /*0620*/ 	.word	0xffffffff


	//   ....[21]....
        /*0624*/ 	.word	0xffffffff


	//   ....[22]....
        /*0628*/ 	.word	0xffffffff


	//   ....[23]....
        /*062c*/ 	.word	0xffffffff


	//   ....[24]....
        /*0630*/ 	.word	0xffffffff


	//   ....[25]....
        /*0634*/ 	.word	0xffffffff


	//   ....[26]....
        /*0638*/ 	.word	0xffffffff


	//   ....[27]....
        /*063c*/ 	.word	0xffffffff


	//   ....[28]....
        /*0640*/ 	.word	0xffffffff


	//   ....[29]....
        /*0644*/ 	.word	0xffffffff


	//   ....[30]....
        /*0648*/ 	.word	0xffffffff


	//   ....[31]....
        /*064c*/ 	.word	0xffffffff


	//   ....[32]....
        /*0650*/ 	.word	0xffffffff


	//   ....[33]....
        /*0654*/ 	.word	0xffffffff


	//   ....[34]....
        /*0658*/ 	.word	0xffffffff


	//   ....[35]....
        /*065c*/ 	.word	0xffffffff


	//   ....[36]....
        /*0660*/ 	.word	0xffffffff


	//   ....[37]....
        /*0664*/ 	.word	0xffffffff


	//   ....[38]....
        /*0668*/ 	.word	0xffffffff


	//   ....[39]....
        /*066c*/ 	.word	0xffffffff


	//   ....[40]....
        /*0670*/ 	.word	0xffffffff


	//   ....[41]....
        /*0674*/ 	.word	0xffffffff


	//   ....[42]....
        /*0678*/ 	.word	0xffffffff


	//   ....[43]....
        /*067c*/ 	.word	0xffffffff


	//   ....[44]....
        /*0680*/ 	.word	0xffffffff


	//   ....[45]....
        /*0684*/ 	.word	0xffffffff


	//   ....[46]....
        /*0688*/ 	.word	0xffffffff


	//   ....[47]....
        /*068c*/ 	.word	0xffffffff


	//   ....[48]....
        /*0690*/ 	.word	0xffffffff


	//   ....[49]....
        /*0694*/ 	.word	0xffffffff


	//   ....[50]....
        /*0698*/ 	.word	0xffffffff


	//   ....[51]....
        /*069c*/ 	.word	0xffffffff


	//   ....[52]....
        /*06a0*/ 	.word	0xffffffff


	//   ....[53]....
        /*06a4*/ 	.word	0xffffffff


	//   ....[54]....
        /*06a8*/ 	.word	0x0500000f


	//   ....[55]....
        /*06ac*/ 	.word	0x0500000f


	//   ....[56]....
        /*06b0*/ 	.word	0x0500000f


	//   ....[57]....
        /*06b4*/ 	.word	0x0500000f


	//   ....[58]....
        /*06b8*/ 	.word	0x0500000f


	//   ....[59]....
        /*06bc*/ 	.word	0x0500000f


	//   ....[60]....
        /*06c0*/ 	.word	0x0500000f


	//   ....[61]....
        /*06c4*/ 	.word	0x0500000f


	//   ....[62]....
        /*06c8*/ 	.word	0x0500000f


	//   ....[63]....
        /*06cc*/ 	.word	0x0500000f


	//   ....[64]....
        /*06d0*/ 	.word	0x0500000f


	//   ....[65]....
        /*06d4*/ 	.word	0x0500000f


	//   ....[66]....
        /*06d8*/ 	.word	0x0500000f


	//   ....[67]....
        /*06dc*/ 	.word	0x0500000f


	//   ....[68]....
        /*06e0*/ 	.word	0x0500000f


	//   ....[69]....
        /*06e4*/ 	.word	0x0500000f


	//   ....[70]....
        /*06e8*/ 	.word	0x0500000f


	//   ....[71]....
        /*06ec*/ 	.word	0x0500000f


	//   ....[72]....
        /*06f0*/ 	.word	0x0500000f


	//   ....[73]....
        /*06f4*/ 	.word	0x0500000f


	//   ....[74]....
        /*06f8*/ 	.word	0x0500000f


	//   ....[75]....
        /*06fc*/ 	.word	0x0500000f


	//   ....[76]....
        /*0700*/ 	.word	0x0500000f


	//   ....[77]....
        /*0704*/ 	.word	0x0500000f


	//   ....[78]....
        /*0708*/ 	.word	0x0500000f


	//   ....[79]....
        /*070c*/ 	.word	0x0500000f


	//   ....[80]....
        /*0710*/ 	.word	0x0500000f


	//   ....[81]....
        /*0714*/ 	.word	0x0500000f


	//----- nvinfo : EIATTR_COOP_GROUP_INSTR_OFFSETS
	.align		4
.L_443:
        /*0718*/ 	.byte	0x04, 0x28
        /*071a*/ 	.short	(.L_445 - .L_444)


	//   ....[0]....
.L_444:
        /*071c*/ 	.word	0x00000060


	//   ....[1]....
        /*0720*/ 	.word	0x000001d0


	//   ....[2]....
        /*0724*/ 	.word	0x00000220


	//   ....[3]....
        /*0728*/ 	.word	0x00000450


	//   ....[4]....
        /*072c*/ 	.word	0x000005b0


	//   ....[5]....
        /*0730*/ 	.word	0x000006d0


	//   ....[6]....
        /*0734*/ 	.word	0x00000830


	//   ....[7]....
        /*0738*/ 	.word	0x0000ac60


	//   ....[8]....
        /*073c*/ 	.word	0x00015b50


	//   ....[9]....
        /*0740*/ 	.word	0x00015b90


	//   ....[10]....
        /*0744*/ 	.word	0x00015f60


	//   ....[11]....
        /*0748*/ 	.word	0x00015fd0


	//   ....[12]....
        /*074c*/ 	.word	0x0001aee0


	//   ....[13]....
        /*0750*/ 	.word	0x0001af10


	//   ....[14]....
        /*0754*/ 	.word	0x0001b280


	//   ....[15]....
        /*0758*/ 	.word	0x0001b320


	//   ....[16]....
        /*075c*/ 	.word	0x0001c630


	//   ....[17]....
        /*0760*/ 	.word	0x0001c6a0


	//   ....[18]....
        /*0764*/ 	.word	0x0001c6c0


	//   ....[19]....
        /*0768*/ 	.word	0x0001c6e0


	//   ....[20]....
        /*076c*/ 	.word	0x0001fa50


	//   ....[21]....
        /*0770*/ 	.word	0x0001fbf0


	//   ....[22]....
        /*0774*/ 	.word	0x0001fc20


	//   ....[23]....
        /*0778*/ 	.word	0x0001fc60


	//   ....[24]....
        /*077c*/ 	.word	0x0001fcc0


	//   ....[25]....
        /*0780*/ 	.word	0x0001fd20


	//   ....[26]....
        /*0784*/ 	.word	0x0001fd70


	//   ....[27]....
        /*0788*/ 	.word	0x0001ff30


	//   ....[28]....
        /*078c*/ 	.word	0x0001ff90


	//   ....[29]....
        /*0790*/ 	.word	0x0001ffd0


	//   ....[30]....
        /*0794*/ 	.word	0x00020010


	//   ....[31]....
        /*0798*/ 	.word	0x00020040


	//   ....[32]....
        /*079c*/ 	.word	0x00020070


	//   ....[33]....
        /*07a0*/ 	.word	0x00020110


	//   ....[34]....
        /*07a4*/ 	.word	0x00020140


	//   ....[35]....
        /*07a8*/ 	.word	0x000201d0


	//   ....[36]....
        /*07ac*/ 	.word	0x00025190


	//   ....[37]....
        /*07b0*/ 	.word	0x000251a0


	//   ....[38]....
        /*07b4*/ 	.word	0x000252c0


	//   ....[39]....
        /*07b8*/ 	.word	0x00025320


	//   ....[40]....
        /*07bc*/ 	.word	0x00025360


	//   ....[41]....
        /*07c0*/ 	.word	0x000253a0


	//   ....[42]....
        /*07c4*/ 	.word	0x000253d0


	//   ....[43]....
        /*07c8*/ 	.word	0x00025400


	//   ....[44]....
        /*07cc*/ 	.word	0x000255a0


	//   ....[45]....
        /*07d0*/ 	.word	0x00025600


	//   ....[46]....
        /*07d4*/ 	.word	0x00025640


	//   ....[47]....
        /*07d8*/ 	.word	0x00025680


	//   ....[48]....
        /*07dc*/ 	.word	0x000256b0


	//   ....[49]....
        /*07e0*/ 	.word	0x000256e0


	//   ....[50]....
        /*07e4*/ 	.word	0x000257a0


	//   ....[51]....
        /*07e8*/ 	.word	0x000257c0


	//   ....[52]....
        /*07ec*/ 	.word	0x00025830


	//   ....[53]....
        /*07f0*/ 	.word	0x00025c80


	//   ....[54]....
        /*07f4*/ 	.word	0x000260c0


	//   ....[55]....
        /*07f8*/ 	.word	0x00026160


	//   ....[56]....
        /*07fc*/ 	.word	0x00026200


	//   ....[57]....
        /*0800*/ 	.word	0x000262a0


	//   ....[58]....
        /*0804*/ 	.word	0x00026390


	//   ....[59]....
        /*0808*/ 	.word	0x00026430


	//   ....[60]....
        /*080c*/ 	.word	0x000264d0


	//   ....[61]....
        /*0810*/ 	.word	0x00026570


	//   ....[62]....
        /*0814*/ 	.word	0x000267d0


	//   ....[63]....
        /*0818*/ 	.word	0x00026ab0


	//   ....[64]....
        /*081c*/ 	.word	0x00026ed0


	//   ....[65]....
        /*0820*/ 	.word	0x00026f60


	//   ....[66]....
        /*0824*/ 	.word	0x00027000


	//   ....[67]....
        /*0828*/ 	.word	0x000270b0


	//   ....[68]....
        /*082c*/ 	.word	0x00027130


	//   ....[69]....
        /*0830*/ 	.word	0x000271b0


	//   ....[70]....
        /*0834*/ 	.word	0x00027230


	//   ....[71]....
        /*0838*/ 	.word	0x000272b0


	//   ....[72]....
        /*083c*/ 	.word	0x00027340


	//   ....[73]....
        /*0840*/ 	.word	0x000273f0


	//   ....[74]....
        /*0844*/ 	.word	0x00027470


	//   ....[75]....
        /*0848*/ 	.word	0x000274f0


	//   ....[76]....
        /*084c*/ 	.word	0x00027570


	//   ....[77]....
        /*0850*/ 	.word	0x000275f0


	//   ....[78]....
        /*0854*/ 	.word	0x00027660


	//   ....[79]....
        /*0858*/ 	.word	0x00027700


	//   ....[80]....
        /*085c*/ 	.word	0x00027790


	//   ....[81]....
        /*0860*/ 	.word	0x000278b0


	//----- nvinfo : EIATTR_REG_RECONFIG
	.align		4
.L_445:
        /*0864*/ 	.byte	0x01, 0x54
	.zero		2


	//----- nvinfo : EIATTR_SYSCALL_OFFSETS
	.align		4
        /*0868*/ 	.byte	0x04, 0x46
        /*086a*/ 	.short	(.L_447 - .L_446)


	//   ....[0]....
.L_446:
        /*086c*/ 	.word	0x00001a50


	//   ....[1]....
        /*0870*/ 	.word	0x00001ba0


	//   ....[2]....
        /*0874*/ 	.word	0x0000ae00


	//   ....[3]....
        /*0878*/ 	.word	0x0000b2b0


	//   ....[4]....
        /*087c*/ 	.word	0x00021d60


	//   ....[5]....
        /*0880*/ 	.word	0x00021ea0


	//   ....[6]....
        /*0884*/ 	.word	0x00021fa0


	//----- nvinfo : EIATTR_MBARRIER_INSTR_OFFSETS
	.align		4
.L_447:
        /*0888*/ 	.byte	0x04, 0x39
        /*088a*/ 	.short	(.L_449 - .L_448)


	//   ....[0]....
.L_448:
        /*088c*/ 	.word	0x00000300
        /*0890*/ 	.word	0x000000ff
        /*0894*/ 	.word	0x00038800
        /*0898*/ 	.short	0x0100
        /*089a*/ 	.byte	0x08
	.zero		1


	//   ....[1]....
        /*089c*/ 	.word	0x00000310
        /*08a0*/ 	.word	0x000000ff
        /*08a4*/ 	.word	0x00038820
        /*08a8*/ 	.short	0x0100
        /*08aa*/ 	.byte	0x08
	.zero		1


	//   ....[2]....
        /*08ac*/ 	.word	0x00000400
        /*08b0*/ 	.word	0x000000ff
        /*08b4*/ 	.word	0x00038830
        /*08b8*/ 	.short	0x0100
        /*08ba*/ 	.byte	0x08
	.zero		1


	//   ....[3]....
        /*08bc*/ 	.word	0x00000410
        /*08c0*/ 	.word	0x000000ff
        /*08c4*/ 	.word	0x00038840
        /*08c8*/ 	.short	0x0100
        /*08ca*/ 	.byte	0x08
	.zero		1


	//   ....[4]....
        /*08cc*/ 	.word	0x00000420
        /*08d0*/ 	.word	0x000000ff
        /*08d4*/ 	.word	0x00038838
        /*08d8*/ 	.short	0x0100
        /*08da*/ 	.byte	0x08
	.zero		1


	//   ....[5]....
        /*08dc*/ 	.word	0x00000430
        /*08e0*/ 	.word	0x000000ff
        /*08e4*/ 	.word	0x00038848
        /*08e8*/ 	.short	0x0100
        /*08ea*/ 	.byte	0x08
	.zero		1


	//   ....[6]....
        /*08ec*/ 	.word	0x00000560
        /*08f0*/ 	.word	0x000000ff
        /*08f4*/ 	.word	0x00038850
        /*08f8*/ 	.short	0x0100
        /*08fa*/ 	.byte	0x08
	.zero		1


	//   ....[7]....
        /*08fc*/ 	.word	0x00000570
        /*0900*/ 	.word	0x000000ff
        /*0904*/ 	.word	0x00038860
        /*0908*/ 	.short	0x0100
        /*090a*/ 	.byte	0x08
	.zero		1


	//   ....[8]....
        /*090c*/ 	.word	0x00000580
        /*0910*/ 	.word	0x000000ff
        /*0914*/ 	.word	0x00038858
        /*0918*/ 	.short	0x0100
        /*091a*/ 	.byte	0x08
	.zero		1


	//   ....[9]....
        /*091c*/ 	.word	0x00000590
        /*0920*/ 	.word	0x000000ff
        /*0924*/ 	.word	0x00038868
        /*0928*/ 	.short	0x0100
        /*092a*/ 	.byte	0x08
	.zero		1


	//   ....[10]....
        /*092c*/ 	.word	0x00000680
        /*0930*/ 	.word	0x000000ff
        /*0934*/ 	.word	0x00038870
        /*0938*/ 	.short	0x0100
        /*093a*/ 	.byte	0x06
	.zero		1


	//   ....[11]....
        /*093c*/ 	.word	0x00000690
        /*0940*/ 	.word	0x000000ff
        /*0944*/ 	.word	0x00038880
        /*0948*/ 	.short	0x0100
        /*094a*/ 	.byte	0x06
	.zero		1


	//   ....[12]....
        /*094c*/ 	.word	0x000006a0
        /*0950*/ 	.word	0x000000ff
        /*0954*/ 	.word	0x00038878
        /*0958*/ 	.short	0x0100
        /*095a*/ 	.byte	0x06
	.zero		1


	//   ....[13]....
        /*095c*/ 	.word	0x000006b0
        /*0960*/ 	.word	0x000000ff
        /*0964*/ 	.word	0x00038888
        /*0968*/ 	.short	0x0100
        /*096a*/ 	.byte	0x06
	.zero		1


	//   ....[14]....
        /*096c*/ 	.word	0x000007e0
        /*0970*/ 	.word	0x000000ff
        /*0974*/ 	.word	0x00038890
        /*0978*/ 	.short	0x0100
        /*097a*/ 	.byte	0x08
	.zero		1


	//   ....[15]....
        /*097c*/ 	.word	0x000007f0
        /*0980*/ 	.word	0x000000ff
        /*0984*/ 	.word	0x000388a0
        /*0988*/ 	.short	0x0100
        /*098a*/ 	.byte	0x08
	.zero		1


	//   ....[16]....
        /*098c*/ 	.word	0x00000800
        /*0990*/ 	.word	0x000000ff
        /*0994*/ 	.word	0x00038898
        /*0998*/ 	.short	0x0100
        /*099a*/ 	.byte	0x08
	.zero		1


	//   ....[17]....
        /*099c*/ 	.word	0x00000810
        /*09a0*/ 	.word	0x000000ff
        /*09a4*/ 	.word	0x000388a8
        /*09a8*/ 	.short	0x0100
        /*09aa*/ 	.byte	0x08
	.zero		1


	//   ....[18]....
        /*09ac*/ 	.word	0x00000940
        /*09b0*/ 	.word	0x000000ff
        /*09b4*/ 	.word	0x000388b0
        /*09b8*/ 	.short	0x0100
        /*09ba*/ 	.byte	0x08
	.zero		1


	//   ....[19]....
        /*09bc*/ 	.word	0x00000950
        /*09c0*/ 	.word	0x000000ff
        /*09c4*/ 	.word	0x000388c0
        /*09c8*/ 	.short	0x0100
        /*09ca*/ 	.byte	0x08
	.zero		1


	//   ....[20]....
        /*09cc*/ 	.word	0x00000960
        /*09d0*/ 	.word	0x000000ff
        /*09d4*/ 	.word	0x000388b8
        /*09d8*/ 	.short	0x0100
        /*09da*/ 	.byte	0x08
	.zero		1


	//   ....[21]....
        /*09dc*/ 	.word	0x00000970
        /*09e0*/ 	.word	0x000000ff
        /*09e4*/ 	.word	0x000388c8
        /*09e8*/ 	.short	0x0100
        /*09ea*/ 	.byte	0x08
	.zero		1


	//   ....[22]....
        /*09ec*/ 	.word	0x000036c0
        /*09f0*/ 	.word	0x00000000
        /*09f4*/ 	.word	0x00038890
        /*09f8*/ 	.short	0x010a
        /*09fa*/ 	.byte	0x3f
	.zero		1


	//   ....[23]....
        /*09fc*/ 	.word	0x00006af0
        /*0a00*/ 	.word	0x00000000
        /*0a04*/ 	.word	0x00038890
        /*0a08*/ 	.short	0x010a
        /*0a0a*/ 	.byte	0x3f
	.zero		1


	//   ....[24]....
        /*0a0c*/ 	.word	0x00009c50
        /*0a10*/ 	.word	0x00000000
        /*0a14*/ 	.word	0x00038890
        /*0a18*/ 	.short	0x010a
        /*0a1a*/ 	.byte	0x3f
	.zero		1


	//   ....[25]....
        /*0a1c*/ 	.word	0x0000a090
        /*0a20*/ 	.word	0x00000028
        /*0a24*/ 	.word	0x00000000
        /*0a28*/ 	.short	0x0101
        /*0a2a*/ 	.byte	0x3f
	.zero		1


	//   ....[26]....
        /*0a2c*/ 	.word	0x0000a0d0
        /*0a30*/ 	.word	0x00000000
        /*0a34*/ 	.word	0x000388b0
        /*0a38*/ 	.short	0x010a
        /*0a3a*/ 	.byte	0x3f
	.zero		1


	//   ....[27]....
        /*0a3c*/ 	.word	0x0000a700
        /*0a40*/ 	.word	0x00000000
        /*0a44*/ 	.word	0x00000000
        /*0a48*/ 	.short	0x0101
        /*0a4a*/ 	.byte	0x3f
	.zero		1


	//   ....[28]....
        /*0a4c*/ 	.word	0x0000ae90
        /*0a50*/ 	.word	0x00000010
        /*0a54*/ 	.word	0x00038800
        /*0a58*/ 	.short	0x010a
        /*0a5a*/ 	.byte	0x3f
	.zero		1


	//   ....[29]....
        /*0a5c*/ 	.word	0x0000aee0
        /*0a60*/ 	.word	0x00000010
        /*0a64*/ 	.word	0x00038800
        /*0a68*/ 	.short	0x010a
        /*0a6a*/ 	.byte	0x3f
	.zero		1


	//   ....[30]....
        /*0a6c*/ 	.word	0x0000b7f0
        /*0a70*/ 	.word	0x00000010
        /*0a74*/ 	.word	0x00038800
        /*0a78*/ 	.short	0x010a
        /*0a7a*/ 	.byte	0x3f
	.zero		1


	//   ....[31]....
        /*0a7c*/ 	.word	0x0000e8a0
        /*0a80*/ 	.word	0x00000010
        /*0a84*/ 	.word	0x00038800
        /*0a88*/ 	.short	0x010a
        /*0a8a*/ 	.byte	0x3f
	.zero		1


	//   ....[32]....
        /*0a8c*/ 	.word	0x00011a30
        /*0a90*/ 	.word	0x00000000
        /*0a94*/ 	.word	0x00038830
        /*0a98*/ 	.short	0x010a
        /*0a9a*/ 	.byte	0x3f
	.zero		1


	//   ....[33]....
        /*0a9c*/ 	.word	0x00011ad0
        /*0aa0*/ 	.word	0x00000000
        /*0aa4*/ 	.word	0x00038830
        /*0aa8*/ 	.short	0x010a
        /*0aaa*/ 	.byte	0x3f
	.zero		1


	//   ....[34]....
        /*0aac*/ 	.word	0x000158c0
        /*0ab0*/ 	.word	0x00000000
        /*0ab4*/ 	.word	0x00000000
        /*0ab8*/ 	.short	0x0101
        /*0aba*/ 	.byte	0x3f
	.zero		1


	//   ....[35]....
        /*0abc*/ 	.word	0x00016df0
        /*0ac0*/ 	.word	0x0000000b
        /*0ac4*/ 	.word	0x00038830
        /*0ac8*/ 	.short	0x010a
        /*0aca*/ 	.byte	0x3f
	.zero		1


	//   ....[36]....
        /*0acc*/ 	.word	0x00016e70
        /*0ad0*/ 	.word	0x0000000b
        /*0ad4*/ 	.word	0x00038830
        /*0ad8*/ 	.short	0x010a
        /*0ada*/ 	.byte	0x3f
	.zero		1


	//   ....[37]....
        /*0adc*/ 	.word	0x0001a590
        /*0ae0*/ 	.word	0x00000009
        /*0ae4*/ 	.word	0x00038850
        /*0ae8*/ 	.short	0x010a
        /*0aea*/ 	.byte	0x3f
	.zero		1


	//   ....[38]....
        /*0aec*/ 	.word	0x0001a5e0
        /*0af0*/ 	.word	0x00000009
        /*0af4*/ 	.word	0x00038850
        /*0af8*/ 	.short	0x010a
        /*0afa*/ 	.byte	0x3f
	.zero		1


	//   ....[39]....
        /*0afc*/ 	.word	0x0001b550
        /*0b00*/ 	.word	0x000000a4
        /*0b04*/ 	.word	0x00000000
        /*0b08*/ 	.short	0x0101
        /*0b0a*/ 	.byte	0x3f
	.zero		1


	//   ....[40]....
        /*0b0c*/ 	.word	0x0001b670
        /*0b10*/ 	.word	0x00000009
        /*0b14*/ 	.word	0x00000000
        /*0b18*/ 	.short	0x0101
        /*0b1a*/ 	.byte	0x3f
	.zero		1


	//   ....[41]....
        /*0b1c*/ 	.word	0x0001c310
        /*0b20*/ 	.word	0x00000000
        /*0b24*/ 	.word	0x00038850
        /*0b28*/ 	.short	0x010a
        /*0b2a*/ 	.byte	0x3f
	.zero		1


	//   ....[42]....
        /*0b2c*/ 	.word	0x0001c3b0
        /*0b30*/ 	.word	0x00000000
        /*0b34*/ 	.word	0x00038850
        /*0b38*/ 	.short	0x010a
        /*0b3a*/ 	.byte	0x3f
	.zero		1


	//   ....[43]....
        /*0b3c*/ 	.word	0x0001c8c0
        /*0b40*/ 	.word	0x0000000b
        /*0b44*/ 	.word	0x00000000
        /*0b48*/ 	.short	0x0101
        /*0b4a*/ 	.byte	0x3f
	.zero		1


	//   ....[44]....
        /*0b4c*/ 	.word	0x0001e7e0
        /*0b50*/ 	.word	0x00000000
        /*0b54*/ 	.word	0x00000000
        /*0b58*/ 	.short	0x0101
        /*0b5a*/ 	.byte	0x3f
	.zero		1


	//   ....[45]....
        /*0b5c*/ 	.word	0x00020d20
        /*0b60*/ 	.word	0x00000009
        /*0b64*/ 	.word	0x00038820
        /*0b68*/ 	.short	0x010a
        /*0b6a*/ 	.byte	0x3f
	.zero		1


	//   ....[46]....
        /*0b6c*/ 	.word	0x00020db0
        /*0b70*/ 	.word	0x00000005
        /*0b74*/ 	.word	0x000388a0
        /*0b78*/ 	.short	0x010a
        /*0b7a*/ 	.byte	0x3f
	.zero		1


	//   ....[47]....
        /*0b7c*/ 	.word	0x00021080
        /*0b80*/ 	.word	0x00000005
        /*0b84*/ 	.word	0x000388c0
        /*0b88*/ 	.short	0x010a
        /*0b8a*/ 	.byte	0x3f
	.zero		1


	//   ....[48]....
        /*0b8c*/ 	.word	0x00021470
        /*0b90*/ 	.word	0x00000006
        /*0b94*/ 	.word	0x000388a0
        /*0b98*/ 	.short	0x010a
        /*0b9a*/ 	.byte	0x3f
	.zero		1


	//   ....[49]....
        /*0b9c*/ 	.word	0x00021720
        /*0ba0*/ 	.word	0x00000006
        /*0ba4*/ 	.word	0x000388c0
        /*0ba8*/ 	.short	0x010a
        /*0baa*/ 	.byte	0x3f
	.zero		1


	//   ....[50]....
        /*0bac*/ 	.word	0x000227f0
        /*0bb0*/ 	.word	0x00000006
        /*0bb4*/ 	.word	0x00038840
        /*0bb8*/ 	.short	0x010a
        /*0bba*/ 	.byte	0x3f
	.zero		1


	//   ....[51]....
        /*0bbc*/ 	.word	0x00022e70
        /*0bc0*/ 	.word	0x00000007
        /*0bc4*/ 	.word	0x00038820
        /*0bc8*/ 	.short	0x010a
        /*0bca*/ 	.byte	0x3f
	.zero		1


	//   ....[52]....
        /*0bcc*/ 	.word	0x000231d0
        /*0bd0*/ 	.word	0x00000008
        /*0bd4*/ 	.word	0x00038840
        /*0bd8*/ 	.short	0x010a
        /*0bda*/ 	.byte	0x3f
	.zero		1


	//   ....[53]....
        /*0bdc*/ 	.word	0x00023510
        /*0be0*/ 	.word	0x00000008
        /*0be4*/ 	.word	0x00038860
        /*0be8*/ 	.short	0x010a
        /*0bea*/ 	.byte	0x3f
	.zero		1


	//   ....[54]....
        /*0bec*/ 	.word	0x00023b90
        /*0bf0*/ 	.word	0x00000002
        /*0bf4*/ 	.word	0x00038840
        /*0bf8*/ 	.short	0x010a
        /*0bfa*/ 	.byte	0x3f
	.zero		1


	//   ....[55]....
        /*0bfc*/ 	.word	0x00023ed0
        /*0c00*/ 	.word	0x00000002
        /*0c04*/ 	.word	0x00038860
        /*0c08*/ 	.short	0x010a
        /*0c0a*/ 	.byte	0x3f
	.zero		1


	//   ....[56]....
        /*0c0c*/ 	.word	0x000244b0
        /*0c10*/ 	.word	0x00000002
        /*0c14*/ 	.word	0x00038840
        /*0c18*/ 	.short	0x010a
        /*0c1a*/ 	.byte	0x3f
	.zero		1


	//   ....[57]....
        /*0c1c*/ 	.word	0x000247e0
        /*0c20*/ 	.word	0x00000002
        /*0c24*/ 	.word	0x00038860
        /*0c28*/ 	.short	0x010a
        /*0c2a*/ 	.byte	0x3f
	.zero		1


	//   ....[58]....
        /*0c2c*/ 	.word	0x00024d60
        /*0c30*/ 	.word	0x00000003
        /*0c34*/ 	.word	0x00038860
        /*0c38*/ 	.short	0x010a
        /*0c3a*/ 	.byte	0x3f
	.zero		1


	//   ....[59]....
        /*0c3c*/ 	.word	0x00025c00
        /*0c40*/ 	.word	0x00000000
        /*0c44*/ 	.word	0x00038820
        /*0c48*/ 	.short	0x010a
        /*0c4a*/ 	.byte	0x3f
	.zero		1


	//   ....[60]....
        /*0c4c*/ 	.word	0x00025db0
        /*0c50*/ 	.word	0x00000006
        /*0c54*/ 	.word	0x00000000
        /*0c58*/ 	.short	0x010a
        /*0c5a*/ 	.byte	0x3f
	.zero		1


	//   ....[61]....
        /*0c5c*/ 	.word	0x00025e20
        /*0c60*/ 	.word	0x00000007
        /*0c64*/ 	.word	0x00000000
        /*0c68*/ 	.short	0x010a
        /*0c6a*/ 	.byte	0x3f
	.zero		1


	//   ....[62]....
        /*0c6c*/ 	.word	0x00025e90
        /*0c70*/ 	.word	0x00000004
        /*0c74*/ 	.word	0x00000000
        /*0c78*/ 	.short	0x010a
        /*0c7a*/ 	.byte	0x3f
	.zero		1


	//   ....[63]....
        /*0c7c*/ 	.word	0x00025ec0
        /*0c80*/ 	.word	0x00000003
        /*0c84*/ 	.word	0x00000000
        /*0c88*/ 	.short	0x010a
        /*0c8a*/ 	.byte	0x3f
	.zero		1


	//   ....[64]....
        /*0c8c*/ 	.word	0x00025f20
        /*0c90*/ 	.word	0x00000000
        /*0c94*/ 	.word	0x00038890
        /*0c98*/ 	.short	0x010a
        /*0c9a*/ 	.byte	0x3f
	.zero		1


	//   ....[65]....
        /*0c9c*/ 	.word	0x00025f70
        /*0ca0*/ 	.word	0x00000000
        /*0ca4*/ 	.word	0x00038890
        /*0ca8*/ 	.short	0x010a
        /*0caa*/ 	.byte	0x3f
	.zero		1


	//   ....[66]....
        /*0cac*/ 	.word	0x00025fc0
        /*0cb0*/ 	.word	0x00000000
        /*0cb4*/ 	.word	0x00038890
        /*0cb8*/ 	.short	0x010a
        /*0cba*/ 	.byte	0x3f
	.zero		1


	//   ....[67]....
        /*0cbc*/ 	.word	0x00026010
        /*0cc0*/ 	.word	0x00000000
        /*0cc4*/ 	.word	0x000388b0
        /*0cc8*/ 	.short	0x010a
        /*0cca*/ 	.byte	0x3f
	.zero		1


	//   ....[68]....
        /*0ccc*/ 	.word	0x000262e0
        /*0cd0*/ 	.word	0x00000010
        /*0cd4*/ 	.word	0x00038800
        /*0cd8*/ 	.short	0x010a
        /*0cda*/ 	.byte	0x3f
	.zero		1


	//   ....[69]....
        /*0cdc*/ 	.word	0x000265b0
        /*0ce0*/ 	.word	0x00000010
        /*0ce4*/ 	.word	0x00038800
        /*0ce8*/ 	.short	0x010a
        /*0cea*/ 	.byte	0x3f
	.zero		1


	//   ....[70]....
        /*0cec*/ 	.word	0x00026600
        /*0cf0*/ 	.word	0x00000000
        /*0cf4*/ 	.word	0x00038830
        /*0cf8*/ 	.short	0x010a
        /*0cfa*/ 	.byte	0x3f
	.zero		1


	//   ....[71]....
        /*0cfc*/ 	.word	0x00026650
        /*0d00*/ 	.word	0x0000000b
        /*0d04*/ 	.word	0x00038830
        /*0d08*/ 	.short	0x010a
        /*0d0a*/ 	.byte	0x3f
	.zero		1


	//   ....[72]....
        /*0d0c*/ 	.word	0x000266a0
        /*0d10*/ 	.word	0x00000009
        /*0d14*/ 	.word	0x00038850
        /*0d18*/ 	.short	0x010a
        /*0d1a*/ 	.byte	0x3f
	.zero		1


	//   ....[73]....
        /*0d1c*/ 	.word	0x000266f0
        /*0d20*/ 	.word	0x00000000
        /*0d24*/ 	.word	0x00038850
        /*0d28*/ 	.short	0x010a
        /*0d2a*/ 	.byte	0x3f
	.zero		1


	//   ....[74]....
        /*0d2c*/ 	.word	0x00026890
        /*0d30*/ 	.word	0x00000009
        /*0d34*/ 	.word	0x00038820
        /*0d38*/ 	.short	0x010a
        /*0d3a*/ 	.byte	0x3f
	.zero		1


	//   ....[75]....
        /*0d3c*/ 	.word	0x000268e0
        /*0d40*/ 	.word	0x00000005
        /*0d44*/ 	.word	0x000388a0
        /*0d48*/ 	.short	0x010a
        /*0d4a*/ 	.byte	0x3f
	.zero		1


	//   ....[76]....
        /*0d4c*/ 	.word	0x00026930
        /*0d50*/ 	.word	0x00000005
        /*0d54*/ 	.word	0x000388c0
        /*0d58*/ 	.short	0x010a
        /*0d5a*/ 	.byte	0x3f
	.zero		1


	//   ....[77]....
        /*0d5c*/ 	.word	0x00026980
        /*0d60*/ 	.word	0x00000006
        /*0d64*/ 	.word	0x000388a0
        /*0d68*/ 	.short	0x010a
        /*0d6a*/ 	.byte	0x3f
	.zero		1


	//   ....[78]....
        /*0d6c*/ 	.word	0x000269d0
        /*0d70*/ 	.word	0x00000006
        /*0d74*/ 	.word	0x000388c0
        /*0d78*/ 	.short	0x010a
        /*0d7a*/ 	.byte	0x3f
	.zero		1


	//   ....[79]....
        /*0d7c*/ 	.word	0x00026b70
        /*0d80*/ 	.word	0x00000006
        /*0d84*/ 	.word	0x00038840
        /*0d88*/ 	.short	0x010a
        /*0d8a*/ 	.byte	0x3f
	.zero		1


	//   ....[80]....
        /*0d8c*/ 	.word	0x00026bf0
        /*0d90*/ 	.word	0x00000006
        /*0d94*/ 	.word	0x00038820
        /*0d98*/ 	.short	0x010a
        /*0d9a*/ 	.byte	0x3f
	.zero		1


	//   ....[81]....
        /*0d9c*/ 	.word	0x00026c40
        /*0da0*/ 	.word	0x00000008
        /*0da4*/ 	.word	0x00038840
        /*0da8*/ 	.short	0x010a
        /*0daa*/ 	.byte	0x3f
	.zero		1


	//   ....[82]....
        /*0dac*/ 	.word	0x00026c90
        /*0db0*/ 	.word	0x00000008
        /*0db4*/ 	.word	0x00038860
        /*0db8*/ 	.short	0x010a
        /*0dba*/ 	.byte	0x3f
	.zero		1


	//   ....[83]....
        /*0dbc*/ 	.word	0x00026ce0
        /*0dc0*/ 	.word	0x00000002
        /*0dc4*/ 	.word	0x00038840
        /*0dc8*/ 	.short	0x010a
        /*0dca*/ 	.byte	0x3f
	.zero		1


	//   ....[84]....
        /*0dcc*/ 	.word	0x00026d30
        /*0dd0*/ 	.word	0x00000002
        /*0dd4*/ 	.word	0x00038860
        /*0dd8*/ 	.short	0x010a
        /*0dda*/ 	.byte	0x3f
	.zero		1


	//   ....[85]....
        /*0ddc*/ 	.word	0x00026d80
        /*0de0*/ 	.word	0x00000002
        /*0de4*/ 	.word	0x00038840
        /*0de8*/ 	.short	0x010a
        /*0dea*/ 	.byte	0x3f
	.zero		1


	//   ....[86]....
        /*0dec*/ 	.word	0x00026dd0
        /*0df0*/ 	.word	0x00000002
        /*0df4*/ 	.word	0x00038860
        /*0df8*/ 	.short	0x010a
        /*0dfa*/ 	.byte	0x3f
	.zero		1


	//   ....[87]....
        /*0dfc*/ 	.word	0x00026e20
        /*0e00*/ 	.word	0x00000003
        /*0e04*/ 	.word	0x00038860
        /*0e08*/ 	.short	0x010a
        /*0e0a*/ 	.byte	0x3f
	.zero		1


	//   ....[88]....
        /*0e0c*/ 	.word	0x000277d0
        /*0e10*/ 	.word	0x00000000
        /*0e14*/ 	.word	0x00038820
        /*0e18*/ 	.short	0x010a
        /*0e1a*/ 	.byte	0x3f
	.zero		1


	//   ....[89]....
        /*0e1c*/ 	.word	0x00027970
        /*0e20*/ 	.word	0x00000006
        /*0e24*/ 	.word	0x00000000
        /*0e28*/ 	.short	0x010a
        /*0e2a*/ 	.byte	0x3f
	.zero		1


	//   ....[90]....
        /*0e2c*/ 	.word	0x000279c0
        /*0e30*/ 	.word	0x00000007
        /*0e34*/ 	.word	0x00000000
        /*0e38*/ 	.short	0x010a
        /*0e3a*/ 	.byte	0x3f
	.zero		1


	//   ....[91]....
        /*0e3c*/ 	.word	0x00027a10
        /*0e40*/ 	.word	0x00000004
        /*0e44*/ 	.word	0x00000000
        /*0e48*/ 	.short	0x010a
        /*0e4a*/ 	.byte	0x3f
	.zero		1


	//----- nvinfo : EIATTR_NUM_MBARRIERS
	.align		4
.L_449:
        /*0e4c*/ 	.byte	0x03, 0x38
        /*0e4e*/ 	.short	0x0016


	//----- nvinfo : EIATTR_EXIT_INSTR_OFFSETS
	.align		4
        /*0e50*/ 	.byte	0x04, 0x1c
        /*0e52*/ 	.short	(.L_451 - .L_450)


	//   ....[0]....
.L_450:
        /*0e54*/ 	.word	0x00025f10


	//----- nvinfo : EIATTR_MAX_THREADS
	.align		4
.L_451:
        /*0e58*/ 	.byte	0x04, 0x05
        /*0e5a*/ 	.short	(.L_453 - .L_452)
.L_452:
        /*0e5c*/ 	.word	0x00000180
        /*0e60*/ 	.word	0x00000001
        /*0e64*/ 	.word	0x00000001


	//----- nvinfo : EIATTR_CRS_STACK_SIZE
	.align		4
.L_453:
        /*0e68*/ 	.byte	0x04, 0x1e
        /*0e6a*/ 	.short	(.L_455 - .L_454)
.L_454:
        /*0e6c*/ 	.word	0x00000000


	//----- nvinfo : EIATTR_CBANK_PARAM_SIZE
	.align		4
.L_455:
        /*0e70*/ 	.byte	0x03, 0x19
        /*0e72*/ 	.short	0x0a70


	//----- nvinfo : EIATTR_PARAM_CBANK
	.align		4
        /*0e74*/ 	.byte	0x04, 0x0a
        /*0e76*/ 	.short	(.L_457 - .L_456)
	.align		4
.L_456:
        /*0e78*/ 	.word	index@(.nv.constant0._ZN7cutlass13device_kernelIN5flash11enable_sm90INS1_16FlashAttnFwdSm90INS1_25CollectiveMainloopFwdSm90ILi2EN4cute5tupleIJNS5_1CILi1EEES8_S8_EEENS6_IJNS7_ILi128EEENS7_ILi80EEENS7_ILi256EEEEEELi256ENS_6half_tEfNS_4arch4Sm90ELb0ELb0ELb1ELb1ELb0ELb1ELb0ELb1ELb1ELb0ELb0ELb0EEENS1_21CollectiveEpilogueFwdINS6_IJSA_SC_SB_EEES9_SE_SG_Li256ELb1ELb0ELb0ELb0EEENS1_36VarlenDynamicPersistentTileSchedulerILi128ELi80ELi256ELi32ELb0ELb0ELb1ELb0ELb1ELb1EEEEEEEEEvNT_6ParamsE)
        /*0e7c*/ 	.short	0x0210
        /*0e7e*/ 	.short	0x0a70


	//----- nvinfo : EIATTR_SW_WAR
	.align		4
.L_457:
        /*0e80*/ 	.byte	0x04, 0x36
        /*0e82*/ 	.short	(.L_459 - .L_458)
.L_458:
        /*0e84*/ 	.word	0x00000008
.L_459:


//--------------------- .nv.info._ZN7cutlass13device_kernelIN5flash11enable_sm90INS1_16FlashAttnFwdSm90INS1_25CollectiveMainloopFwdSm90ILi2EN4cute5tupleIJNS5_1CILi1EEES8_S8_EEENS6_IJNS7_ILi128EEENS7_ILi64EEENS7_ILi256EEEEEELi256ENS_6half_tEfNS_4arch4Sm90ELb0ELb1ELb1ELb0ELb0ELb0ELb0ELb1ELb1ELb0ELb0ELb0EEENS1_21CollectiveEpilogueFwdINS6_IJSA_SC_SB_EEES9_SE_SG_Li256ELb0ELb0ELb0ELb0EEENS1_30DynamicPersistentTileSchedulerILi256ELi32ELb0ELb0ELb1EEEEEEEEEvNT_6ParamsE --------------------------
	.section	.nv.info._ZN7cutlass13device_kernelIN5flash11enable_sm90INS1_16FlashAttnFwdSm90INS1_25CollectiveMainloopFwdSm90ILi2EN4cute5tupleIJNS5_1CILi1EEES8_S8_EEENS6_IJNS7_ILi128EEENS7_ILi64EEENS7_ILi256EEEEEELi256ENS_6half_tEfNS_4arch4Sm90ELb0ELb1ELb1ELb0ELb0ELb0ELb0ELb1ELb1ELb0ELb0ELb0EEENS1_21CollectiveEpilogueFwdINS6_IJSA_SC_SB_EEES9_SE_SG_Li256ELb0ELb0ELb0ELb0EEENS1_30DynamicPersistentTileSchedulerILi256ELi32ELb0ELb0ELb1EEEEEEEEEvNT_6ParamsE,"",@"SHT_CUDA_INFO"
	.sectionflags	@""
	.align	4


	//----- nvinfo : EIATTR_CUDA_API_VERSION
	.align		4
        /*0000*/ 	.byte	0x04, 0x37
        /*0002*/ 	.short	(.L_461 - .L_460)
.L_460:
        /*0004*/ 	.word	0x00000082


	//----- nvinfo : EIATTR_KPARAM_INFO
	.align		4
.L_461:
        /*0008*/ 	.byte	0x04, 0x17
        /*000a*/ 	.short	(.L_463 - .L_462)
.L_462:
        /*000c*/ 	.word	0x00000000
        /*0010*/ 	.short	0x0000
        /*0012*/ 	.short	0x0070
        /*0014*/ 	.byte	0x00, 0xf0, 0x01, 0x2e


	//----- nvinfo : EIATTR_SPARSE_MMA_MASK
	.align		4
.L_463:
        /*0018*/ 	.byte	0x03, 0x50
        /*001a*/ 	.short	0x0000


	//----- nvinfo : EIATTR_MAXREG_COUNT
	.align		4
        /*001c*/ 	.byte	0x03, 0x1b
        /*001e*/ 	.short	0x00a8


	//----- nvinfo : EIATTR_NUM_BARRIERS
	.align		4
        /*0020*/ 	.byte	0x02, 0x4c
        /*0022*/ 	.byte	0x09
	.zero		1


	//----- nvinfo : EIATTR_EXTERNS
	.align		4
        /*0024*/ 	.byte	0x04, 0x0f
        /*0026*/ 	.short	(.L_465 - .L_464)


	//   ....[0]....
	.align		4
.L_464:
        /*0028*/ 	.word	index@(__assertfail)


	//----- nvinfo : EIATTR_ANNOTATIONS
	.align		4
.L_465:
        /*002c*/ 	.byte	0x04, 0x55
        /*002e*/ 	.short	(.L_467 - .L_466)


	//   ....[0]....
.L_466:
        /*0030*/ 	.word	0x00000001
        /*0034*/ 	.byte	0x70, 0x09, 0x00, 0x00, 0x01, 0x00, 0x00, 0x00, 0x40, 0x0a, 0x00, 0x00, 0x01, 0x00, 0x00, 0x00
        /*0044*/ 	.byte	0x90, 0x25, 0x01, 0x00


	//----- nvinfo : EIATTR_MERCURY_ISA_VERSION
	.align		4
.L_467:
        /*0048*/ 	.byte	0x03, 0x5f
        /*004a*/ 	.short	0x0101


	//----- nvinfo : EIATTR_INT_WARP_WIDE_INSTR_OFFSETS
	.align		4
        /*004c*/ 	.byte	0x04, 0x31
        /*004e*/ 	.short	(.L_469 - .L_468)


	//   ....[0]....
.L_468:
        /*0050*/ 	.word	0x00000190


	//   ....[1]....
        /*0054*/ 	.word	0x000001c0


	//   ....[2]....
        /*0058*/ 	.word	0x000001d0


	//   ....[3]....
        /*005c*/ 	.word	0x0000f7e0


	//   ....[4]....
        /*0060*/ 	.word	0x0000f880


	//   ....[5]....
        /*0064*/ 	.word	0x0000fe30


	//   ....[6]....
        /*0068*/ 	.word	0x00011ef0


	//   ....[7]....
        /*006c*/ 	.word	0x00011f90


	//----- nvinfo : EIATTR_COOP_GROUP_MASK_REGIDS
	.align		4
.L_469:
        /*0070*/ 	.byte	0x04, 0x29
        /*0072*/ 	.short	(.L_471 - .L_470)


	//   ....[0]....
.L_470:
        /*0074*/ 	.word	0xffffffff


	//   ....[1]....
        /*0078*/ 	.word	0xffffffff


	//   ....[2]....
        /*007c*/ 	.word	0xffffffff


	//   ....[3]....
        /*0080*/ 	.word	0xffffffff


	//   ....[4]....
        /*0084*/ 	.word	0xffffffff


	//   ....[5]....
        /*0088*/ 	.word	0xffffffff


	//   ....[6]....
        /*008c*/ 	.word	0xffffffff


	//   ....[7]....
        /*0090*/ 	.word	0xffffffff


	//   ....[8]....
        /*0094*/ 	.word	0xffffffff


	//   ....[9]....
        /*0098*/ 	.word	0xffffffff


	//   ....[10]....
        /*009c*/ 	.word	0xffffffff


	//   ....[11]....
        /*00a0*/ 	.word	0xffffffff


	//   ....[12]....
        /*00a4*/ 	.word	0xffffffff


	//   ....[13]....
        /*00a8*/ 	.word	0xffffffff


	//   ....[14]....
        /*00ac*/ 	.word	0xffffffff


	//   ....[15]....
        /*00b0*/ 	.word	0xffffffff


	//   ....[16]....
        /*00b4*/ 	.word	0xffffffff


	//   ....[17]....
        /*00b8*/ 	.word	0xffffffff


	//   ....[18]....
        /*00bc*/ 	.word	0xffffffff


	//   ....[19]....
        /*00c0*/ 	.word	0xffffffff


	//   ....[20]....
        /*00c4*/ 	.word	0xffffffff


	//   ....[21]....
        /*00c8*/ 	.word	0xffffffff


	//   ....[22]....
        /*00cc*/ 	.word	0xffffffff


	//   ....[23]....
        /*00d0*/ 	.word	0xffffffff


	//   ....[24]....
        /*00d4*/ 	.word	0xffffffff


	//   ....[25]....
        /*00d8*/ 	.word	0xffffffff


	//   ....[26]....
        /*00dc*/ 	.word	0xffffffff


	//   ....[27]....
        /*00e0*/ 	.word	0xffffffff


	//   ....[28]....
        /*00e4*/ 	.word	0xffffffff


	//   ....[29]....
        /*00e8*/ 	.word	0xffffffff


	//   ....[30]....
        /*00ec*/ 	.word	0xffffffff


	//   ....[31]....
        /*00f0*/ 	.word	0xffffffff


	//   ....[32]....
        /*00f4*/ 	.word	0x0500000f


	//   ....[33]....
        /*00f8*/ 	.word	0x0500000f


	//----- nvinfo : EIATTR_COOP_GROUP_INSTR_OFFSETS
	.align		4
.L_471:
        /*00fc*/ 	.byte	0x04, 0x28
        /*00fe*/ 	.short	(.L_473 - .L_472)


	//   ....[0]....
.L_472:
        /*0100*/ 	.word	0x00000060


	//   ....[1]....
        /*0104*/ 	.word	0x000001a0


	//   ....[2]....
        /*0108*/ 	.word	0x000001f0


	//   ....[3]....
        /*010c*/ 	.word	0x000003e0


	//   ....[4]....
        /*0110*/ 	.word	0x00000540


	//   ....[5]....
        /*0114*/ 	.word	0x00000660


	//   ....[6]....
        /*0118*/ 	.word	0x000007c0


	//   ....[7]....
        /*011c*/ 	.word	0x00001970


	//   ....[8]....
        /*0120*/ 	.word	0x000035c0


	//   ....[9]....
        /*0124*/ 	.word	0x000036e0


	//   ....[10]....
        /*0128*/ 	.word	0x00003a50


	//   ....[11]....
        /*012c*/ 	.word	0x00003ae0


	//   ....[12]....
        /*0130*/ 	.word	0x000065a0


	//   ....[13]....
        /*0134*/ 	.word	0x000066a0


	//   ....[14]....
        /*0138*/ 	.word	0x00006a40


	//   ....[15]....
        /*013c*/ 	.word	0x00006ab0


	//   ....[16]....
        /*0140*/ 	.word	0x00008a00


	//   ....[17]....
        /*0144*/ 	.word	0x00008a80


	//   ....[18]....
        /*0148*/ 	.word	0x00008cc0


	//   ....[19]....
        /*014c*/ 	.word	0x00008d20


	//   ....[20]....
        /*0150*/ 	.word	0x0000b380


	//   ....[21]....
        /*0154*/ 	.word	0x0000b3c0


	//   ....[22]....
        /*0158*/ 	.word	0x0000b850


	//   ....[23]....
        /*015c*/ 	.word	0x0000b8c0


	//   ....[24]....
        /*0160*/ 	.word	0x0000c860


	//   ....[25]....
        /*0164*/ 	.word	0x0000c8a0


	//   ....[26]....
        /*0168*/ 	.word	0x0000c9e0


	//   ....[27]....
        /*016c*/ 	.word	0x0000ca00


	//   ....[28]....
        /*0170*/ 	.word	0x0000e210


	//   ....[29]....
        /*0174*/ 	.word	0x0000ef40


	//   ....[30]....
        /*0178*/ 	.word	0x00012360


	//   ....[31]....
        /*017c*/ 	.word	0x00012530


	//   ....[32]....
        /*0180*/ 	.word	0x00012b80


	//   ....[33]....
        /*0184*/ 	.word	0x00012f60


	//----- nvinfo : EIATTR_REG_RECONFIG
	.align		4
.L_473:
        /*0188*/ 	.byte	0x01, 0x54
	.zero		2


	//----- nvinfo : EIATTR_SYSCALL_OFFSETS
	.align		4
        /*018c*/ 	.byte	0x04, 0x46
        /*018e*/ 	.short	(.L_475 - .L_474)


	//   ....[0]....
.L_474:
        /*0190*/ 	.word	0x00001b20


	//   ....[1]....
        /*0194*/ 	.word	0x0000fa10


	//   ....[2]....
        /*0198*/ 	.word	0x0000fb50


	//   ....[3]....
        /*019c*/ 	.word	0x0000fc40


	//----- nvinfo : EIATTR_MBARRIER_INSTR_OFFSETS
	.align		4
.L_475:
        /*01a0*/ 	.byte	0x04, 0x39
        /*01a2*/ 	.short	(.L_477 - .L_476)


	//   ....[0]....
.L_476:
        /*01a4*/ 	.word	0x00000290
        /*01a8*/ 	.word	0x000000ff
        /*01ac*/ 	.word	0x00030800
        /*01b0*/ 	.short	0x0100
        /*01b2*/ 	.byte	0x06
	.zero		1


	//   ....[1]....
        /*01b4*/ 	.word	0x000002a0
        /*01b8*/ 	.word	0x000000ff
        /*01bc*/ 	.word	0x00030820
        /*01c0*/ 	.short	0x0100
        /*01c2*/ 	.byte	0x06
	.zero		1


	//   ....[2]....
        /*01c4*/ 	.word	0x00000390
        /*01c8*/ 	.word	0x000000ff
        /*01cc*/ 	.word	0x00030830
        /*01d0*/ 	.short	0x0100
        /*01d2*/ 	.byte	0x08
	.zero		1


	//   ....[3]....
        /*01d4*/ 	.word	0x000003a0
        /*01d8*/ 	.word	0x000000ff
        /*01dc*/ 	.word	0x00030840
        /*01e0*/ 	.short	0x0100
        /*01e2*/ 	.byte	0x08
	.zero		1


	//   ....[4]....
        /*01e4*/ 	.word	0x000003b0
        /*01e8*/ 	.word	0x000000ff
        /*01ec*/ 	.word	0x00030838
        /*01f0*/ 	.short	0x0100
        /*01f2*/ 	.byte	0x08
	.zero		1


	//   ....[5]....
        /*01f4*/ 	.word	0x000003c0
        /*01f8*/ 	.word	0x000000ff
        /*01fc*/ 	.word	0x00030848
        /*0200*/ 	.short	0x0100
        /*0202*/ 	.byte	0x08
	.zero		1


	//   ....[6]....
        /*0204*/ 	.word	0x000004f0
        /*0208*/ 	.word	0x000000ff
        /*020c*/ 	.word	0x00030850
        /*0210*/ 	.short	0x0100
        /*0212*/ 	.byte	0x08
	.zero		1


	//   ....[7]....
        /*0214*/ 	.word	0x00000500
        /*0218*/ 	.word	0x000000ff
        /*021c*/ 	.word	0x00030860
        /*0220*/ 	.short	0x0100
        /*0222*/ 	.byte	0x08
	.zero		1


	//   ....[8]....
        /*0224*/ 	.word	0x00000510
        /*0228*/ 	.word	0x000000ff
        /*022c*/ 	.word	0x00030858
        /*0230*/ 	.short	0x0100
        /*0232*/ 	.byte	0x08
	.zero		1


	//   ....[9]....
        /*0234*/ 	.word	0x00000520
        /*0238*/ 	.word	0x000000ff
        /*023c*/ 	.word	0x00030868
        /*0240*/ 	.short	0x0100
        /*0242*/ 	.byte	0x08
	.zero		1


	//   ....[10]....
        /*0244*/ 	.word	0x00000610
        /*0248*/ 	.word	0x000000ff
        /*024c*/ 	.word	0x00030870
        /*0250*/ 	.short	0x0100
        /*0252*/ 	.byte	0x06
	.zero		1


	//   ....[11]....
        /*0254*/ 	.word	0x00000620
        /*0258*/ 	.word	0x000000ff
        /*025c*/ 	.word	0x00030880
        /*0260*/ 	.short	0x0100
        /*0262*/ 	.byte	0x06
	.zero		1


	//   ....[12]....
        /*0264*/ 	.word	0x00000630
        /*0268*/ 	.word	0x000000ff
        /*026c*/ 	.word	0x00030878
        /*0270*/ 	.short	0x0100
        /*0272*/ 	.byte	0x06
	.zero		1


	//   ....[13]....
        /*0274*/ 	.word	0x00000640
        /*0278*/ 	.word	0x000000ff
        /*027c*/ 	.word	0x00030888
        /*0280*/ 	.short	0x0100
        /*0282*/ 	.byte	0x06
	.zero		1


	//   ....[14]....
        /*0284*/ 	.word	0x00000770
        /*0288*/ 	.word	0x000000ff
        /*028c*/ 	.word	0x00030890
        /*0290*/ 	.short	0x0100
        /*0292*/ 	.byte	0x08
	.zero		1


	//   ....[15]....
        /*0294*/ 	.word	0x00000780
        /*0298*/ 	.word	0x000000ff
        /*029c*/ 	.word	0x000308a0
        /*02a0*/ 	.short	0x0100
        /*02a2*/ 	.byte	0x08
	.zero		1


	//   ....[16]....
        /*02a4*/ 	.word	0x00000790
        /*02a8*/ 	.word	0x000000ff
        /*02ac*/ 	.word	0x00030898
        /*02b0*/ 	.short	0x0100
        /*02b2*/ 	.byte	0x08
	.zero		1


	//   ....[17]....
        /*02b4*/ 	.word	0x000007a0
        /*02b8*/ 	.word	0x000000ff
        /*02bc*/ 	.word	0x000308a8
        /*02c0*/ 	.short	0x0100
        /*02c2*/ 	.byte	0x08
	.zero		1


	//   ....[18]....
        /*02c4*/ 	.word	0x000008d0
        /*02c8*/ 	.word	0x000000ff
        /*02cc*/ 	.word	0x000308b0
        /*02d0*/ 	.short	0x0100
        /*02d2*/ 	.byte	0x08
	.zero		1


	//   ....[19]....
        /*02d4*/ 	.word	0x000008e0
        /*02d8*/ 	.word	0x000000ff
        /*02dc*/ 	.word	0x000308c0
        /*02e0*/ 	.short	0x0100
        /*02e2*/ 	.byte	0x08
	.zero		1


	//   ....[20]....
        /*02e4*/ 	.word	0x000008f0
        /*02e8*/ 	.word	0x000000ff
        /*02ec*/ 	.word	0x000308b8
        /*02f0*/ 	.short	0x0100
        /*02f2*/ 	.byte	0x08
	.zero		1


	//   ....[21]....
        /*02f4*/ 	.word	0x00000900
        /*02f8*/ 	.word	0x000000ff
        /*02fc*/ 	.word	0x000308c8
        /*0300*/ 	.short	0x0100
        /*0302*/ 	.byte	0x08
	.zero		1


	//   ....[22]....
        /*0304*/ 	.word	0x00001bc0
        /*0308*/ 	.word	0x000000ff
        /*030c*/ 	.word	0x00030800
        /*0310*/ 	.short	0x010a
        /*0312*/ 	.byte	0x26
	.zero		1


	//   ....[23]....
        /*0314*/ 	.word	0x00001c40
        /*0318*/ 	.word	0x00000003
        /*031c*/ 	.word	0x00030830
        /*0320*/ 	.short	0x010a
        /*0322*/ 	.byte	0x3f
	.zero		1


	//   ....[24]....
        /*0324*/ 	.word	0x00001ca0
        /*0328*/ 	.word	0x00000003
        /*032c*/ 	.word	0x00030830
        /*0330*/ 	.short	0x010a
        /*0332*/ 	.byte	0x3f
	.zero		1


	//   ....[25]....
        /*0334*/ 	.word	0x00002850
        /*0338*/ 	.word	0x00000002
        /*033c*/ 	.word	0x00000000
        /*0340*/ 	.short	0x0101
        /*0342*/ 	.byte	0x3f
	.zero		1


	//   ....[26]....
        /*0344*/ 	.word	0x00004760
        /*0348*/ 	.word	0x000000ff
        /*034c*/ 	.word	0x00030830
        /*0350*/ 	.short	0x010a
        /*0352*/ 	.byte	0x27
	.zero		1


	//   ....[27]....
        /*0354*/ 	.word	0x000047a0
        /*0358*/ 	.word	0x000000ff
        /*035c*/ 	.word	0x00030830
        /*0360*/ 	.short	0x010a
        /*0362*/ 	.byte	0x27
	.zero		1


	//   ....[28]....
        /*0364*/ 	.word	0x00005600
        /*0368*/ 	.word	0x000000ff
        /*036c*/ 	.word	0x00030850
        /*0370*/ 	.short	0x010a
        /*0372*/ 	.byte	0x0a
	.zero		1


	//   ....[29]....
        /*0374*/ 	.word	0x00005640
        /*0378*/ 	.word	0x000000ff
        /*037c*/ 	.word	0x00030850
        /*0380*/ 	.short	0x010a
        /*0382*/ 	.byte	0x0a
	.zero		1


	//   ....[30]....
        /*0384*/ 	.word	0x00005c10
        /*0388*/ 	.word	0x00000098
        /*038c*/ 	.word	0x00000000
        /*0390*/ 	.short	0x0101
        /*0392*/ 	.byte	0x3f
	.zero		1


	//   ....[31]....
        /*0394*/ 	.word	0x00006da0
        /*0398*/ 	.word	0x0000009b
        /*039c*/ 	.word	0x00000000
        /*03a0*/ 	.short	0x0101
        /*03a2*/ 	.byte	0x3f
	.zero		1


	//   ....[32]....
        /*03a4*/ 	.word	0x000074a0
        /*03a8*/ 	.word	0x000000ff
        /*03ac*/ 	.word	0x00030830
        /*03b0*/ 	.short	0x010a
        /*03b2*/ 	.byte	0x06
	.zero		1


	//   ....[33]....
        /*03b4*/ 	.word	0x000074e0
        /*03b8*/ 	.word	0x000000ff
        /*03bc*/ 	.word	0x00030830
        /*03c0*/ 	.short	0x010a
        /*03c2*/ 	.byte	0x06
	.zero		1


	//   ....[34]....
        /*03c4*/ 	.word	0x00008340
        /*03c8*/ 	.word	0x000000ff
        /*03cc*/ 	.word	0x00030850
        /*03d0*/ 	.short	0x010a
        /*03d2*/ 	.byte	0x0e
	.zero		1


	//   ....[35]....
        /*03d4*/ 	.word	0x00008380
        /*03d8*/ 	.word	0x000000ff
        /*03dc*/ 	.word	0x00030850
        /*03e0*/ 	.short	0x010a
        /*03e2*/ 	.byte	0x0e
	.zero		1


	//   ....[36]....
        /*03e4*/ 	.word	0x00008fc0
        /*03e8*/ 	.word	0x00000099
        /*03ec*/ 	.word	0x00000000
        /*03f0*/ 	.short	0x0101
        /*03f2*/ 	.byte	0x3f
	.zero		1


	//   ....[37]....
        /*03f4*/ 	.word	0x00009090
        /*03f8*/ 	.word	0x0000009b
        /*03fc*/ 	.word	0x00000000
        /*0400*/ 	.short	0x0101
        /*0402*/ 	.byte	0x3f
	.zero		1


	//   ....[38]....
        /*0404*/ 	.word	0x00009580
        /*0408*/ 	.word	0x000000ff
        /*040c*/ 	.word	0x00030830
        /*0410*/ 	.short	0x010a
        /*0412*/ 	.byte	0x06
	.zero		1


	//   ....[39]....
        /*0414*/ 	.word	0x000095c0
        /*0418*/ 	.word	0x000000ff
        /*041c*/ 	.word	0x00030830
        /*0420*/ 	.short	0x010a
        /*0422*/ 	.byte	0x06
	.zero		1


	//   ....[40]....
        /*0424*/ 	.word	0x0000a420
        /*0428*/ 	.word	0x000000ff
        /*042c*/ 	.word	0x00030850
        /*0430*/ 	.short	0x010a
        /*0432*/ 	.byte	0x0a
	.zero		1


	//   ....[41]....
        /*0434*/ 	.word	0x0000a460
        /*0438*/ 	.word	0x000000ff
        /*043c*/ 	.word	0x00030850
        /*0440*/ 	.short	0x010a
        /*0442*/ 	.byte	0x0a
	.zero		1


	//   ....[42]....
        /*0444*/ 	.word	0x0000a9f0
        /*0448*/ 	.word	0x00000002
        /*044c*/ 	.word	0x00000000
        /*0450*/ 	.short	0x0101
        /*0452*/ 	.byte	0x3f
	.zero		1


	//   ....[43]....
        /*0454*/ 	.word	0x0000bc10
        /*0458*/ 	.word	0x0000009d
        /*045c*/ 	.word	0x00000000
        /*0460*/ 	.short	0x0101
        /*0462*/ 	.byte	0x3f
	.zero		1


	//   ....[44]....
        /*0464*/ 	.word	0x0000c7d0
        /*0468*/ 	.word	0x000000ff
        /*046c*/ 	.word	0x00030850
        /*0470*/ 	.short	0x010a
        /*0472*/ 	.byte	0x05
	.zero		1


	//   ....[45]....
        /*0474*/ 	.word	0x0000c810
        /*0478*/ 	.word	0x000000ff
        /*047c*/ 	.word	0x00030850
        /*0480*/ 	.short	0x010a
        /*0482*/ 	.byte	0x05
	.zero		1


	//   ....[46]....
        /*0484*/ 	.word	0x0000cd80
        /*0488*/ 	.word	0x00000007
        /*048c*/ 	.word	0x00000000
        /*0490*/ 	.short	0x0101
        /*0492*/ 	.byte	0x3f
	.zero		1


	//   ....[47]....
        /*0494*/ 	.word	0x0000e450
        /*0498*/ 	.word	0x000000ff
        /*049c*/ 	.word	0x00000000
        /*04a0*/ 	.short	0x0101
        /*04a2*/ 	.byte	0x05
	.zero		1


	//   ....[48]....
        /*04a4*/ 	.word	0x00010130
        /*04a8*/ 	.word	0x00000008
        /*04ac*/ 	.word	0x00030840
        /*04b0*/ 	.short	0x010a
        /*04b2*/ 	.byte	0x3f
	.zero		1


	//   ....[49]....
        /*04b4*/ 	.word	0x00010670
        /*04b8*/ 	.word	0x000000ff
        /*04bc*/ 	.word	0x00030820
        /*04c0*/ 	.short	0x010a
        /*04c2*/ 	.byte	0x28
	.zero		1


	//   ....[50]....
        /*04c4*/ 	.word	0x00010960
        /*04c8*/ 	.word	0x00000003
        /*04cc*/ 	.word	0x00030840
        /*04d0*/ 	.short	0x010a
        /*04d2*/ 	.byte	0x3f
	.zero		1


	//   ....[51]....
        /*04d4*/ 	.word	0x00010c10
        /*04d8*/ 	.word	0x00000002
        /*04dc*/ 	.word	0x00000060
        /*04e0*/ 	.short	0x010a
        /*04e2*/ 	.byte	0x3f
	.zero		1


	//   ....[52]....
        /*04e4*/ 	.word	0x00011190
        /*04e8*/ 	.word	0x00000003
        /*04ec*/ 	.word	0x00030840
        /*04f0*/ 	.short	0x010a
        /*04f2*/ 	.byte	0x3f
	.zero		1


	//   ....[53]....
        /*04f4*/ 	.word	0x00011440
        /*04f8*/ 	.word	0x00000002
        /*04fc*/ 	.word	0x00000060
        /*0500*/ 	.short	0x010a
        /*0502*/ 	.byte	0x3f
	.zero		1


	//   ....[54]....
        /*0504*/ 	.word	0x000118e0
        /*0508*/ 	.word	0x00000002
        /*050c*/ 	.word	0x00030840
        /*0510*/ 	.short	0x010a
        /*0512*/ 	.byte	0x3f
	.zero		1


	//   ....[55]....
        /*0514*/ 	.word	0x00011bc0
        /*0518*/ 	.word	0x00000002
        /*051c*/ 	.word	0x00000060
        /*0520*/ 	.short	0x010a
        /*0522*/ 	.byte	0x3f
	.zero		1


	//   ....[56]....
        /*0524*/ 	.word	0x00012030
        /*0528*/ 	.word	0x00000003
        /*052c*/ 	.word	0x00030860
        /*0530*/ 	.short	0x010a
        /*0532*/ 	.byte	0x3f
	.zero		1


	//   ....[57]....
        /*0534*/ 	.word	0x000124e0
        /*0538*/ 	.word	0x00000007
        /*053c*/ 	.word	0x00030820
        /*0540*/ 	.short	0x010a
        /*0542*/ 	.byte	0x3f
	.zero		1


	//   ....[58]....
        /*0544*/ 	.word	0x00012650
        /*0548*/ 	.word	0x00000005
        /*054c*/ 	.word	0x00000000
        /*0550*/ 	.short	0x010a
        /*0552*/ 	.byte	0x3f
	.zero		1


	//   ....[59]....
        /*0554*/ 	.word	0x000126c0
        /*0558*/ 	.word	0x00000003
        /*055c*/ 	.word	0x00000000
        /*0560*/ 	.short	0x010a
        /*0562*/ 	.byte	0x3f
	.zero		1


	//   ....[60]....
        /*0564*/ 	.word	0x00012720
        /*0568*/ 	.word	0x00000005
        /*056c*/ 	.word	0x00000000
        /*0570*/ 	.short	0x010a
        /*0572*/ 	.byte	0x3f
	.zero		1


	//   ....[61]....
        /*0574*/ 	.word	0x00012750
        /*0578*/ 	.word	0x00000003
        /*057c*/ 	.word	0x00000000
        /*0580*/ 	.short	0x010a
        /*0582*/ 	.byte	0x3f
	.zero		1


	//   ....[62]....
        /*0584*/ 	.word	0x000127c0
        /*0588*/ 	.word	0x00000003
        /*058c*/ 	.word	0x00030800
        /*0590*/ 	.short	0x010a
        /*0592*/ 	.byte	0x3f
	.zero		1


	//   ....[63]....
        /*0594*/ 	.word	0x00012810
        /*0598*/ 	.word	0x00000003
        /*059c*/ 	.word	0x00030830
        /*05a0*/ 	.short	0x010a
        /*05a2*/ 	.byte	0x3f
	.zero		1


	//   ....[64]....
        /*05a4*/ 	.word	0x00012870
        /*05a8*/ 	.word	0x00000099
        /*05ac*/ 	.word	0x00030830
        /*05b0*/ 	.short	0x010a
        /*05b2*/ 	.byte	0x3f
	.zero		1


	//   ....[65]....
        /*05b4*/ 	.word	0x000128d0
        /*05b8*/ 	.word	0x000000d7
        /*05bc*/ 	.word	0x00030850
        /*05c0*/ 	.short	0x010a
        /*05c2*/ 	.byte	0x3f
	.zero		1


	//   ....[66]....
        /*05c4*/ 	.word	0x00012930
        /*05c8*/ 	.word	0x00000004
        /*05cc*/ 	.word	0x00030830
        /*05d0*/ 	.short	0x010a
        /*05d2*/ 	.byte	0x3f
	.zero		1


	//   ....[67]....
        /*05d4*/ 	.word	0x00012990
        /*05d8*/ 	.word	0x00000003
        /*05dc*/ 	.word	0x00030850
        /*05e0*/ 	.short	0x010a
        /*05e2*/ 	.byte	0x3f
	.zero		1


	//   ....[68]....
        /*05e4*/ 	.word	0x000129f0
        /*05e8*/ 	.word	0x00000004
        /*05ec*/ 	.word	0x00030830
        /*05f0*/ 	.short	0x010a
        /*05f2*/ 	.byte	0x3f
	.zero		1


	//   ....[69]....
        /*05f4*/ 	.word	0x00012a50
        /*05f8*/ 	.word	0x00000003
        /*05fc*/ 	.word	0x00030850
        /*0600*/ 	.short	0x010a
        /*0602*/ 	.byte	0x3f
	.zero		1


	//   ....[70]....
        /*0604*/ 	.word	0x00012ab0
        /*0608*/ 	.word	0x00000005
        /*060c*/ 	.word	0x00030850
        /*0610*/ 	.short	0x010a
        /*0612*/ 	.byte	0x3f
	.zero		1


	//   ....[71]....
        /*0614*/ 	.word	0x00012c30
        /*0618*/ 	.word	0x00000008
        /*061c*/ 	.word	0x00030840
        /*0620*/ 	.short	0x010a
        /*0622*/ 	.byte	0x3f
	.zero		1


	//   ....[72]....
        /*0624*/ 	.word	0x00012c90
        /*0628*/ 	.word	0x00000008
        /*062c*/ 	.word	0x00030820
        /*0630*/ 	.short	0x010a
        /*0632*/ 	.byte	0x3f
	.zero		1


	//   ....[73]....
        /*0634*/ 	.word	0x00012ce0
        /*0638*/ 	.word	0x00000003
        /*063c*/ 	.word	0x00030840
        /*0640*/ 	.short	0x010a
        /*0642*/ 	.byte	0x3f
	.zero		1


	//   ....[74]....
        /*0644*/ 	.word	0x00012d30
        /*0648*/ 	.word	0x00000002
        /*064c*/ 	.word	0x00000060
        /*0650*/ 	.short	0x010a
        /*0652*/ 	.byte	0x3f
	.zero		1


	//   ....[75]....
        /*0654*/ 	.word	0x00012d80
        /*0658*/ 	.word	0x00000003
        /*065c*/ 	.word	0x00030840
        /*0660*/ 	.short	0x010a
        /*0662*/ 	.byte	0x3f
	.zero		1


	//   ....[76]....
        /*0664*/ 	.word	0x00012dd0
        /*0668*/ 	.word	0x00000002
        /*066c*/ 	.word	0x00000060
        /*0670*/ 	.short	0x010a
        /*0672*/ 	.byte	0x3f
	.zero		1


	//   ....[77]....
        /*0674*/ 	.word	0x00012e20
        /*0678*/ 	.word	0x00000002
        /*067c*/ 	.word	0x00030840
        /*0680*/ 	.short	0x010a
        /*0682*/ 	.byte	0x3f
	.zero		1


	//   ....[78]....
        /*0684*/ 	.word	0x00012e70
        /*0688*/ 	.word	0x00000002
        /*068c*/ 	.word	0x00000060
        /*0690*/ 	.short	0x010a
        /*0692*/ 	.byte	0x3f
	.zero		1


	//   ....[79]....
        /*0694*/ 	.word	0x00012ec0
        /*0698*/ 	.word	0x00000003
        /*069c*/ 	.word	0x00030860
        /*06a0*/ 	.short	0x010a
        /*06a2*/ 	.byte	0x3f
	.zero		1


	//   ....[80]....
        /*06a4*/ 	.word	0x00012fa0
        /*06a8*/ 	.word	0x00000007
        /*06ac*/ 	.word	0x00030820
        /*06b0*/ 	.short	0x010a
        /*06b2*/ 	.byte	0x3f
	.zero		1


	//   ....[81]....
        /*06b4*/ 	.word	0x00012ff0
        /*06b8*/ 	.word	0x00000005
        /*06bc*/ 	.word	0x00000000
        /*06c0*/ 	.short	0x010a
        /*06c2*/ 	.byte	0x3f
	.zero		1


	//   ....[82]....
        /*06c4*/ 	.word	0x00013040
        /*06c8*/ 	.word	0x00000003
        /*06cc*/ 	.word	0x00000000
        /*06d0*/ 	.short	0x010a
        /*06d2*/ 	.byte	0x3f
	.zero		1


	//   ....[83]....
        /*06d4*/ 	.word	0x00013090
        /*06d8*/ 	.word	0x00000005
        /*06dc*/ 	.word	0x00000000
        /*06e0*/ 	.short	0x010a
        /*06e2*/ 	.byte	0x3f
	.zero		1


	//----- nvinfo : EIATTR_NUM_MBARRIERS
	.align		4
.L_477:
        /*06e4*/ 	.byte	0x03, 0x38
        /*06e6*/ 	.short	0x0016


	//----- nvinfo : EIATTR_EXIT_INSTR_OFFSETS
	.align		4
        /*06e8*/ 	.byte	0x04, 0x1c
        /*06ea*/ 	.short	(.L_479 - .L_478)


	//   ....[0]....
.L_478:
        /*06ec*/ 	.word	0x00000a30


	//   ....[1]....
        /*06f0*/ 	.word	0x0000ef00


	//   ....[2]....
        /*06f4*/ 	.word	0x0000ef60


	//   ....[3]....
        /*06f8*/ 	.word	0x00012550


	//   ....[4]....
        /*06fc*/ 	.word	0x000127a0


	//----- nvinfo : EIATTR_MAX_THREADS
	.align		4
.L_479:
        /*0700*/ 	.byte	0x04, 0x05
        /*0702*/ 	.short	(.L_481 - .L_480)
.L_480:
        /*0704*/ 	.word	0x00000180
        /*0708*/ 	.word	0x00000001
        /*070c*/ 	.word	0x00000001


	//----- nvinfo : EIATTR_CRS_STACK_SIZE
	.align		4
.L_481:
        /*0710*/ 	.byte	0x04, 0x1e
        /*0712*/ 	.short	(.L_483 - .L_482)
.L_482:
        /*0714*/ 	.word	0x00000000


	//----- nvinfo : EIATTR_CBANK_PARAM_SIZE
	.align		4
.L_483:
        /*0718*/ 	.byte	0x03, 0x19
        /*071a*/ 	.short	0x0bf0


	//----- nvinfo : EIATTR_PARAM_CBANK
	.align		4
        /*071c*/ 	.byte	0x04, 0x0a
        /*071e*/ 	.short	(.L_485 - .L_484)
	.align		4
.L_484:
        /*0720*/ 	.word	index@(.nv.constant0._ZN7cutlass13device_kernelIN5flash11enable_sm90INS1_16FlashAttnFwdSm90INS1_25CollectiveMainloopFwdSm90ILi2EN4cute5tupleIJNS5_1CILi1EEES8_S8_EEENS6_IJNS7_ILi128EEENS7_ILi64EEENS7_ILi256EEEEEELi256ENS_6half_tEfNS_4arch4Sm90ELb0ELb1ELb1ELb0ELb0ELb0ELb0ELb1ELb1ELb0ELb0ELb0EEENS1_21CollectiveEpilogueFwdINS6_IJSA_SC_SB_EEES9_SE_SG_Li256ELb0ELb0ELb0ELb0EEENS1_30DynamicPersistentTileSchedulerILi256ELi32ELb0ELb0ELb1EEEEEEEEEvNT_6ParamsE)
        /*0724*/ 	.short	0x0210
        /*0726*/ 	.short	0x0bf0


	//----- nvinfo : EIATTR_SW_WAR
	.align		4
.L_485:
        /*0728*/ 	.byte	0x04, 0x36
        /*072a*/ 	.short	(.L_487 - .L_486)
.L_486:
        /*072c*/ 	.word	0x00000008
.L_487:


//--------------------- .nv.info._ZN7cutlass13device_kernelIN5flash11enable_sm90INS1_16FlashAttnFwdSm90INS1_25CollectiveMainloopFwdSm90ILi2EN4cute5tupleIJNS5_1CILi1EEES8_S8_EEENS6_IJNS7_ILi128EEENS7_ILi64EEENS7_ILi256EEEEEELi256ENS_6half_tEfNS_4arch4Sm90ELb0ELb1ELb1ELb1ELb0ELb0ELb0ELb1ELb1ELb0ELb0ELb0EEENS1_21CollectiveEpilogueFwdINS6_IJSA_SC_SB_EEES9_SE_SG_Li256ELb1ELb0ELb0ELb0EEENS1_36VarlenDynamicPersistentTileSchedulerILi128ELi64ELi256ELi32ELb0ELb0ELb1ELb1ELb0ELb1EEEEEEEEEvNT_6ParamsE --------------------------
	.section	.nv.info._ZN7cutlass13device_kernelIN5flash11enable_sm90INS1_16FlashAttnFwdSm90INS1_25CollectiveMainloopFwdSm90ILi2EN4cute5tupleIJNS5_1CILi1EEES8_S8_EEENS6_IJNS7_ILi128EEENS7_ILi64EEENS7_ILi256EEEEEELi256ENS_6half_tEfNS_4arch4Sm90ELb0ELb1ELb1ELb1ELb0ELb0ELb0ELb1ELb1ELb0ELb0ELb0EEENS1_21CollectiveEpilogueFwdINS6_IJSA_SC_SB_EEES9_SE_SG_Li256ELb1ELb0ELb0ELb0EEENS1_36VarlenDynamicPersistentTileSchedulerILi128ELi64ELi256ELi32ELb0ELb0ELb1ELb1ELb0ELb1EEEEEEEEEvNT_6ParamsE,"",@"SHT_CUDA_INFO"
	.sectionflags	@""
	.align	4


	//----- nvinfo : EIATTR_CUDA_API_VERSION
	.align		4
        /*0000*/ 	.byte	0x04, 0x37
        /*0002*/ 	.short	(.L_489 - .L_488)
.L_488:
        /*0004*/ 	.word	0x00000082


	//----- nvinfo : EIATTR_KPARAM_INFO
	.align		4
.L_489:
        /*0008*/ 	.byte	0x04, 0x17
        /*000a*/ 	.short	(.L_491 - .L_490)
.L_490:
        /*000c*/ 	.word	0x00000000
        /*0010*/ 	.short	0x0000
        /*0012*/ 	.short	0x0070
        /*0014*/ 	.byte	0x00, 0xf0, 0x01, 0x28


	//----- nvinfo : EIATTR_SPARSE_MMA_MASK
	.align		4
.L_491:
        /*0018*/ 	.byte	0x03, 0x50
        /*001a*/ 	.short	0x0000


	//----- nvinfo : EIATTR_MAXREG_COUNT
	.align		4
        /*001c*/ 	.byte	0x03, 0x1b
        /*001e*/ 	.short	0x00a8


	//----- nvinfo : EIATTR_NUM_BARRIERS
	.align		4
        /*0020*/ 	.byte	0x02, 0x4c
        /*0022*/ 	.byte	0x09
	.zero		1


	//----- nvinfo : EIATTR_EXTERNS
	.align		4
        /*0024*/ 	.byte	0x04, 0x0f
        /*0026*/ 	.short	(.L_493 - .L_492)


	//   ....[0]....
	.align		4
.L_492:
        /*0028*/ 	.word	index@(__assertfail)


	//----- nvinfo : EIATTR_ANNOTATIONS
	.align		4
.L_493:
        /*002c*/ 	.byte	0x04, 0x55
        /*002e*/ 	.short	(.L_495 - .L_494)


	//   ....[0]....
.L_494:
        /* <DEDUP_REMOVED lines=32> */


	//----- nvinfo : EIATTR_MERCURY_ISA_VERSION
	.align		4
.L_495:
        /*0220*/ 	.byte	0x03, 0x5f
        /*0222*/ 	.short	0x0101


	//----- nvinfo : EIATTR_UNUSED_LOAD_BYTE_OFFSET
	.align		4
        /*0224*/ 	.byte	0x04, 0x44
        /*0226*/ 	.short	(.L_497 - .L_496)


	//   ....[0]....
.L_496:
        /*0228*/ 	.word	0x00000a40
        /*022c*/ 	.word	0x0000fff0


	//   ....[1]....
        /*0230*/ 	.word	0x0000d5f0
        /*0234*/ 	.word	0x0000fff0


	//----- nvinfo : EIATTR_INT_WARP_WIDE_INSTR_OFFSETS
	.align		4
.L_497:
        /*0238*/ 	.byte	0x04, 0x31
        /*023a*/ 	.short	(.L_499 - .L_498)


	//   ....[0]....
.L_498:
        /*023c*/ 	.word	0x00000160


	//   ....[1]....
        /*0240*/ 	.word	0x000001a0


	//   ....[2]....
        /*0244*/ 	.word	0x00000210


	//   ....[3]....
        /*0248*/ 	.word	0x000116f0


	//   ....[4]....
        /*024c*/ 	.word	0x00011790


	//   ....[5]....
        /*0250*/ 	.word	0x00011ca0


	//   ....[6]....
        /*0254*/ 	.word	0x00011d20


	//   ....[7]....
        /*0258*/ 	.word	0x00011e30


	//   ....[8]....
        /*025c*/ 	.word	0x00011f20


	//   ....[9]....
        /*0260*/ 	.word	0x00012010


	//   ....[10]....
        /*0264*/ 	.word	0x000146f0


	//   ....[11]....
        /*0268*/ 	.word	0x00014790


	//----- nvinfo : EIATTR_COOP_GROUP_MASK_REGIDS
	.align		4
.L_499:
        /*026c*/ 	.byte	0x04, 0x29
        /*026e*/ 	.short	(.L_501 - .L_500)


	//   ....[0]....
.L_500:
        /*0270*/ 	.word	0xffffffff


	//   ....[1]....
        /*0274*/ 	.word	0xffffffff


	//   ....[2]....
        /*0278*/ 	.word	0xffffffff


	//   ....[3]....
        /*027c*/ 	.word	0xffffffff


	//   ....[4]....
        /*0280*/ 	.word	0xffffffff


	//   ....[5]....
        /*0284*/ 	.word	0xffffffff


	//   ....[6]....
        /*0288*/ 	.word	0xffffffff


	//   ....[7]....
        /*028c*/ 	.word	0xffffffff


	//   ....[8]....
        /*0290*/ 	.word	0xffffffff


	//   ....[9]....
        /*0294*/ 	.word	0xffffffff


	//   ....[10]....
        /*0298*/ 	.word	0xffffffff


	//   ....[11]....
        /*029c*/ 	.word	0xffffffff


	//   ....[12]....
        /*02a0*/ 	.word	0xffffffff


	//   ....[13]....
        /*02a4*/ 	.word	0xffffffff


	//   ....[14]....
        /*02a8*/ 	.word	0xffffffff


	//   ....[15]....
        /*02ac*/ 	.word	0xffffffff


	//   ....[16]....
        /*02b0*/ 	.word	0xffffffff


	//   ....[17]....
        /*02b4*/ 	.word	0xffffffff


	//   ....[18]....
        /*02b8*/ 	.word	0xffffffff


	//   ....[19]....
        /*02bc*/ 	.word	0xffffffff


	//   ....[20]....
        /*02c0*/ 	.word	0xffffffff


	//   ....[21]....
        /*02c4*/ 	.word	0xffffffff


	//   ....[22]....
        /*02c8*/ 	.word	0xffffffff


	//   ....[23]....
        /*02cc*/ 	.word	0xffffffff


	//   ....[24]....
        /*02d0*/ 	.word	0xffffffff


	//   ....[25]....
        /*02d4*/ 	.word	0xffffffff


	//   ....[26]....
        /*02d8*/ 	.word	0xffffffff


	//   ....[27]....
        /*02dc*/ 	.word	0xffffffff


	//   ....[28]....
        /*02e0*/ 	.word	0xffffffff


	//   ....[29]....
        /*02e4*/ 	.word	0xffffffff


	//   ....[30]....
        /*02e8*/ 	.word	0xffffffff


	//   ....[31]....
        /*02ec*/ 	.word	0xffffffff


	//   ....[32]....
        /*02f0*/ 	.word	0xffffffff


	//   ....[33]....
        /*02f4*/ 	.word	0xffffffff


	//   ....[34]....
        /*02f8*/ 	.word	0xffffffff


	//   ....[35]....
        /*02fc*/ 	.word	0xffffffff


	//   ....[36]....
        /*0300*/ 	.word	0xffffffff


	//   ....[37]....
        /*0304*/ 	.word	0xffffffff


	//   ....[38]....
        /*0308*/ 	.word	0xffffffff


	//   ....[39]....
        /*030c*/ 	.word	0xffffffff


	//   ....[40]....
        /*0310*/ 	.word	0xffffffff


	//   ....[41]....
        /*0314*/ 	.word	0xffffffff


	//   ....[42]....
        /*0318*/ 	.word	0xffffffff


	//   ....[43]....
        /*031c*/ 	.word	0xffffffff


	//   ....[44]....
        /*0320*/ 	.word	0xffffffff


	//   ....[45]....
        /*0324*/ 	.word	0xffffffff


	//   ....[46]....
        /*0328*/ 	.word	0xffffffff


	//   ....[47]....
        /*032c*/ 	.word	0xffffffff


	//   ....[48]....
        /*0330*/ 	.word	0xffffffff


	//   ....[49]....
        /*0334*/ 	.word	0xffffffff


	//   ....[50]....
        /*0338*/ 	.word	0xffffffff


	//   ....[51]....
        /*033c*/ 	.word	0xffffffff


	//   ....[52]....
        /*0340*/ 	.word	0xffffffff


	//   ....[53]....
        /*0344*/ 	.word	0xffffffff


	//   ....[54]....
        /*0348*/ 	.word	0xffffffff


	//   ....[55]....
        /*034c*/ 	.word	0xffffffff


	//   ....[56]....
        /*0350*/ 	.word	0xffffffff


	//   ....[57]....
        /*0354*/ 	.word	0xffffffff


	//   ....[58]....
        /*0358*/ 	.word	0xffffffff


	//   ....[59]....
        /*035c*/ 	.word	0xffffffff


	//   ....[60]....
        /*0360*/ 	.word	0xffffffff


	//   ....[61]....
        /*0364*/ 	.word	0xffffffff


	//   ....[62]....
        /*0368*/ 	.word	0x0500000f


	//   ....[63]....
        /*036c*/ 	.word	0x0500000f


	//   ....[64]....
        /*0370*/ 	.word	0x0500000f


	//   ....[65]....
        /*0374*/ 	.word	0x0500000f


	//   ....[66]....
        /*0378*/ 	.word	0x0500000f


	//   ....[67]....
        /*037c*/ 	.word	0x0500000f


	//   ....[68]....
        /*0380*/ 	.word	0x0500000f


	//   ....[69]....
        /*0384*/ 	.word	0x0500000f


	//   ....[70]....
        /*0388*/ 	.word	0x0500000f


	//   ....[71]....
        /*038c*/ 	.word	0x0500000f


	//   ....[72]....
        /*0390*/ 	.word	0x0500000f


	//   ....[73]....
        /*0394*/ 	.word	0x0500000f


	//   ....[74]....
        /*0398*/ 	.word	0x0500000f


	//   ....[75]....
        /*039c*/ 	.word	0x0500000f


	//   ....[76]....
        /*03a0*/ 	.word	0x0500000f


	//   ....[77]....
        /*03a4*/ 	.word	0x0500000f


	//   ....[78]....
        /*03a8*/ 	.word	0x0500000f


	//   ....[79]....
        /*03ac*/ 	.word	0x0500000f


	//   ....[80]....
        /*03b0*/ 	.word	0x0500000f


	//----- nvinfo : EIATTR_COOP_GROUP_INSTR_OFFSETS
	.align		4
.L_501:
        /*03b4*/ 	.byte	0x04, 0x28
        /*03b6*/ 	.short	(.L_503 - .L_502)


	//   ....[0]....
.L_502:
        /*03b8*/ 	.word	0x00000060


	//   ....[1]....
        /*03bc*/ 	.word	0x00000170


	//   ....[2]....
        /*03c0*/ 	.word	0x000001c0


	//   ....[3]....
        /*03c4*/ 	.word	0x000003f0


	//   ....[4]....
        /*03c8*/ 	.word	0x00000550


	//   ....[5]....
        /*03cc*/ 	.word	0x00000670


	//   ....[6]....
        /*03d0*/ 	.word	0x000007d0


	//   ....[7]....
        /*03d4*/ 	.word	0x00001a30


	//   ....[8]....
        /*03d8*/ 	.word	0x00003620


	//   ....[9]....
        /*03dc*/ 	.word	0x00003730


	//   ....[10]....
        /*03e0*/ 	.word	0x00003ad0


	//   ....[11]....
        /*03e4*/ 	.word	0x00003b50


	//   ....[12]....
        /*03e8*/ 	.word	0x00006640


	//   ....[13]....
        /*03ec*/ 	.word	0x00006740


	//   ....[14]....
        /*03f0*/ 	.word	0x00006b00


	//   ....[15]....
        /*03f4*/ 	.word	0x00006b50


	//   ....[16]....
        /*03f8*/ 	.word	0x00008b10


	//   ....[17]....
        /*03fc*/ 	.word	0x00008c00


	//   ....[18]....
        /*0400*/ 	.word	0x00008e30


	//   ....[19]....
        /*0404*/ 	.word	0x00008eb0


	//   ....[20]....
        /*0408*/ 	.word	0x0000b4b0


	//   ....[21]....
        /*040c*/ 	.word	0x0000b5b0


	//   ....[22]....
        /*0410*/ 	.word	0x0000b950


	//   ....[23]....
        /*0414*/ 	.word	0x0000b9d0


	//   ....[24]....
        /*0418*/ 	.word	0x0000c980


	//   ....[25]....
        /*041c*/ 	.word	0x0000c9c0


	//   ....[26]....
        /*0420*/ 	.word	0x0000cb10


	//   ....[27]....
        /*0424*/ 	.word	0x0000cb20


	//   ....[28]....
        /*0428*/ 	.word	0x00010210


	//   ....[29]....
        /*042c*/ 	.word	0x000103a0


	//   ....[30]....
        /*0430*/ 	.word	0x000103d0


	//   ....[31]....
        /*0434*/ 	.word	0x00010410


	//   ....[32]....
        /*0438*/ 	.word	0x00010480


	//   ....[33]....
        /*043c*/ 	.word	0x000104e0


	//   ....[34]....
        /*0440*/ 	.word	0x00010520


	//   ....[35]....
        /*0444*/ 	.word	0x000106d0


	//   ....[36]....
        /*0448*/ 	.word	0x00010730


	//   ....[37]....
        /*044c*/ 	.word	0x00010770


	//   ....[38]....
        /*0450*/ 	.word	0x000107b0


	//   ....[39]....
        /*0454*/ 	.word	0x000107e0


	//   ....[40]....
        /*0458*/ 	.word	0x00010810


	//   ....[41]....
        /*045c*/ 	.word	0x000108b0


	//   ....[42]....
        /*0460*/ 	.word	0x00010910


	//   ....[43]....
        /*0464*/ 	.word	0x000109a0


	//   ....[44]....
        /*0468*/ 	.word	0x00014c40


	//   ....[45]....
        /*046c*/ 	.word	0x00014c50


	//   ....[46]....
        /*0470*/ 	.word	0x00014d70


	//   ....[47]....
        /*0474*/ 	.word	0x00014dd0


	//   ....[48]....
        /*0478*/ 	.word	0x00014e10


	//   ....[49]....
        /*047c*/ 	.word	0x00014e50


	//   ....[50]....
        /*0480*/ 	.word	0x00014e80


	//   ....[51]....
        /*0484*/ 	.word	0x00014eb0


	//   ....[52]....
        /*0488*/ 	.word	0x00015050


	//   ....[53]....
        /*048c*/ 	.word	0x000150b0


	//   ....[54]....
        /*0490*/ 	.word	0x000150f0


	//   ....[55]....
        /*0494*/ 	.word	0x00015130


	//   ....[56]....
        /*0498*/ 	.word	0x00015160


	//   ....[57]....
        /*049c*/ 	.word	0x00015190


	//   ....[58]....
        /*04a0*/ 	.word	0x00015250


	//   ....[59]....
        /*04a4*/ 	.word	0x00015270


	//   ....[60]....
        /*04a8*/ 	.word	0x000152e0


	//   ....[61]....
        /*04ac*/ 	.word	0x00015980


	//   ....[62]....
        /*04b0*/ 	.word	0x00016030


	//   ....[63]....
        /*04b4*/ 	.word	0x00016450


	//   ....[64]....
        /*04b8*/ 	.word	0x000164e0


	//   ....[65]....
        /*04bc*/ 	.word	0x00016580


	//   ....[66]....
        /*04c0*/ 	.word	0x00016630


	//   ....[67]....
        /*04c4*/ 	.word	0x000166b0


	//   ....[68]....
        /*04c8*/ 	.word	0x00016730


	//   ....[69]....
        /*04cc*/ 	.word	0x000167b0


	//   ....[70]....
        /*04d0*/ 	.word	0x00016830


	//   ....[71]....
        /*04d4*/ 	.word	0x000168c0


	//   ....[72]....
        /*04d8*/ 	.word	0x00016970


	//   ....[73]....
        /*04dc*/ 	.word	0x000169f0


	//   ....[74]....
        /*04e0*/ 	.word	0x00016a70


	//   ....[75]....
        /*04e4*/ 	.word	0x00016af0


	//   ....[76]....
        /*04e8*/ 	.word	0x00016b70


	//   ....[77]....
        /*04ec*/ 	.word	0x00016be0


	//   ....[78]....
        /*04f0*/ 	.word	0x00016c80


	//   ....[79]....
        /*04f4*/ 	.word	0x00016d10


	//   ....[80]....
        /*04f8*/ 	.word	0x00016e40


	//----- nvinfo : EIATTR_REG_RECONFIG
	.align		4
.L_503:
        /*04fc*/ 	.byte	0x01, 0x54
	.zero		2


	//----- nvinfo : EIATTR_SYSCALL_OFFSETS
	.align		4
        /*0500*/ 	.byte	0x04, 0x46
        /*0502*/ 	.short	(.L_505 - .L_504)


	//   ....[0]....
.L_504:
        /*0504*/ 	.word	0x00001c10


	//   ....[1]....
        /*0508*/ 	.word	0x00011920


	//   ....[2]....
        /*050c*/ 	.word	0x00011a60


	//   ....[3]....
        /*0510*/ 	.word	0x00011b60


	//----- nvinfo : EIATTR_MBARRIER_INSTR_OFFSETS
	.align		4
.L_505:
        /*0514*/ 	.byte	0x04, 0x39
        /*0516*/ 	.short	(.L_507 - .L_506)


	//   ....[0]....
.L_506:
        /*0518*/ 	.word	0x000002a0
        /*051c*/ 	.word	0x000000ff
        /*0520*/ 	.word	0x00030800
        /*0524*/ 	.short	0x0100
        /*0526*/ 	.byte	0x08
	.zero		1


	//   ....[1]....
        /*0528*/ 	.word	0x000002b0
        /*052c*/ 	.word	0x000000ff
        /*0530*/ 	.word	0x00030820
        /*0534*/ 	.short	0x0100
        /*0536*/ 	.byte	0x08
	.zero		1


	//   ....[2]....
        /*0538*/ 	.word	0x000003a0
        /*053c*/ 	.word	0x000000ff
        /*0540*/ 	.word	0x00030830
        /*0544*/ 	.short	0x0100
        /*0546*/ 	.byte	0x08
	.zero		1


	//   ....[3]....
        /*0548*/ 	.word	0x000003b0
        /*054c*/ 	.word	0x000000ff
        /*0550*/ 	.word	0x00030840
        /*0554*/ 	.short	0x0100
        /*0556*/ 	.byte	0x08
	.zero		1


	//   ....[4]....
        /*0558*/ 	.word	0x000003c0
        /*055c*/ 	.word	0x000000ff
        /*0560*/ 	.word	0x00030838
        /*0564*/ 	.short	0x0100
        /*0566*/ 	.byte	0x08
	.zero		1


	//   ....[5]....
        /*0568*/ 	.word	0x000003d0
        /*056c*/ 	.word	0x000000ff
        /*0570*/ 	.word	0x00030848
        /*0574*/ 	.short	0x0100
        /*0576*/ 	.byte	0x08
	.zero		1


	//   ....[6]....
        /*0578*/ 	.word	0x00000500
        /*057c*/ 	.word	0x000000ff
        /*0580*/ 	.word	0x00030850
        /*0584*/ 	.short	0x0100
        /*0586*/ 	.byte	0x08
	.zero		1


	//   ....[7]....
        /*0588*/ 	.word	0x00000510
        /*058c*/ 	.word	0x000000ff
        /*0590*/ 	.word	0x00030860
        /*0594*/ 	.short	0x0100
        /*0596*/ 	.byte	0x08
	.zero		1


	//   ....[8]....
        /*0598*/ 	.word	0x00000520
        /*059c*/ 	.word	0x000000ff
        /*05a0*/ 	.word	0x00030858
        /*05a4*/ 	.short	0x0100
        /*05a6*/ 	.byte	0x08
	.zero		1


	//   ....[9]....
        /*05a8*/ 	.word	0x00000530
        /*05ac*/ 	.word	0x000000ff
        /*05b0*/ 	.word	0x00030868
        /*05b4*/ 	.short	0x0100
        /*05b6*/ 	.byte	0x08
	.zero		1


	//   ....[10]....
        /*05b8*/ 	.word	0x00000620
        /*05bc*/ 	.word	0x000000ff
        /*05c0*/ 	.word	0x00030870
        /*05c4*/ 	.short	0x0100
        /*05c6*/ 	.byte	0x06
	.zero		1


	//   ....[11]....
        /*05c8*/ 	.word	0x00000630
        /*05cc*/ 	.word	0x000000ff
        /*05d0*/ 	.word	0x00030880
        /*05d4*/ 	.short	0x0100
        /*05d6*/ 	.byte	0x06
	.zero		1


	//   ....[12]....
        /*05d8*/ 	.word	0x00000640
        /*05dc*/ 	.word	0x000000ff
        /*05e0*/ 	.word	0x00030878
        /*05e4*/ 	.short	0x0100
        /*05e6*/ 	.byte	0x06
	.zero		1


	//   ....[13]....
        /*05e8*/ 	.word	0x00000650
        /*05ec*/ 	.word	0x000000ff
        /*05f0*/ 	.word	0x00030888
        /*05f4*/ 	.short	0x0100
        /*05f6*/ 	.byte	0x06
	.zero		1


	//   ....[14]....
        /*05f8*/ 	.word	0x00000780
        /*05fc*/ 	.word	0x000000ff
        /*0600*/ 	.word	0x00030890
        /*0604*/ 	.short	0x0100
        /*0606*/ 	.byte	0x08
	.zero		1


	//   ....[15]....
        /*0608*/ 	.word	0x00000790
        /*060c*/ 	.word	0x000000ff
        /*0610*/ 	.word	0x000308a0
        /*0614*/ 	.short	0x0100
        /*0616*/ 	.byte	0x08
	.zero		1


	//   ....[16]....
        /*0618*/ 	.word	0x000007a0
        /*061c*/ 	.word	0x000000ff
        /*0620*/ 	.word	0x00030898
        /*0624*/ 	.short	0x0100
        /*0626*/ 	.byte	0x08
	.zero		1


	//   ....[17]....
        /*0628*/ 	.word	0x000007b0
        /*062c*/ 	.word	0x000000ff
        /*0630*/ 	.word	0x000308a8
        /*0634*/ 	.short	0x0100
        /*0636*/ 	.byte	0x08
	.zero		1


	//   ....[18]....
        /*0638*/ 	.word	0x000008e0
        /*063c*/ 	.word	0x000000ff
        /*0640*/ 	.word	0x000308b0
        /*0644*/ 	.short	0x0100
        /*0646*/ 	.byte	0x08
	.zero		1


	//   ....[19]....
        /*0648*/ 	.word	0x000008f0
        /*064c*/ 	.word	0x000000ff
        /*0650*/ 	.word	0x000308c0
        /*0654*/ 	.short	0x0100
        /*0656*/ 	.byte	0x08
	.zero		1


	//   ....[20]....
        /*0658*/ 	.word	0x00000900
        /*065c*/ 	.word	0x000000ff
        /*0660*/ 	.word	0x000308b8
        /*0664*/ 	.short	0x0100
        /*0666*/ 	.byte	0x08
	.zero		1


	//   ....[21]....
        /*0668*/ 	.word	0x00000910
        /*066c*/ 	.word	0x000000ff
        /*0670*/ 	.word	0x000308c8
        /*0674*/ 	.short	0x0100
        /*0676*/ 	.byte	0x08
	.zero		1


	//   ....[22]....
        /*0678*/ 	.word	0x00001cb0
        /*067c*/ 	.word	0x000000ff
        /*0680*/ 	.word	0x00030800
        /*0684*/ 	.short	0x010a
        /*0686*/ 	.byte	0x27
	.zero		1


	//   ....[23]....
        /*0688*/ 	.word	0x00001d30
        /*068c*/ 	.word	0x00000005
        /*0690*/ 	.word	0x00030830
        /*0694*/ 	.short	0x010a
        /*0696*/ 	.byte	0x3f
	.zero		1


	//   ....[24]....
        /*0698*/ 	.word	0x00001d90
        /*069c*/ 	.word	0x00000005
        /*06a0*/ 	.word	0x00030830
        /*06a4*/ 	.short	0x010a
        /*06a6*/ 	.byte	0x3f
	.zero		1


	//   ....[25]....
        /*06a8*/ 	.word	0x000028f0
        /*06ac*/ 	.word	0x00000000
        /*06b0*/ 	.word	0x00000000
        /*06b4*/ 	.short	0x0101
        /*06b6*/ 	.byte	0x3f
	.zero		1


	//   ....[26]....
        /*06b8*/ 	.word	0x00004850
        /*06bc*/ 	.word	0x000000ff
        /*06c0*/ 	.word	0x00030830
        /*06c4*/ 	.short	0x010a
        /*06c6*/ 	.byte	0x06
	.zero		1


	//   ....[27]....
        /*06c8*/ 	.word	0x00004890
        /*06cc*/ 	.word	0x000000ff
        /*06d0*/ 	.word	0x00030830
        /*06d4*/ 	.short	0x010a
        /*06d6*/ 	.byte	0x06
	.zero		1


	//   ....[28]....
        /*06d8*/ 	.word	0x00005710
        /*06dc*/ 	.word	0x000000ff
        /*06e0*/ 	.word	0x00030850
        /*06e4*/ 	.short	0x010a
        /*06e6*/ 	.byte	0x0e
	.zero		1


	//   ....[29]....
        /*06e8*/ 	.word	0x00005750
        /*06ec*/ 	.word	0x000000ff
        /*06f0*/ 	.word	0x00030850
        /*06f4*/ 	.short	0x010a
        /*06f6*/ 	.byte	0x0e
	.zero		1


	//   ....[30]....
        /*06f8*/ 	.word	0x00005d30
        /*06fc*/ 	.word	0x00000098
        /*0700*/ 	.word	0x00000000
        /*0704*/ 	.short	0x0101
        /*0706*/ 	.byte	0x3f
	.zero		1


	//   ....[31]....
        /*0708*/ 	.word	0x00006f30
        /*070c*/ 	.word	0x0000009d
        /*0710*/ 	.word	0x00000000
        /*0714*/ 	.short	0x0101
        /*0716*/ 	.byte	0x3f
	.zero		1


	//   ....[32]....
        /*0718*/ 	.word	0x00007580
        /*071c*/ 	.word	0x000000ff
        /*0720*/ 	.word	0x00030830
        /*0724*/ 	.short	0x010a
        /*0726*/ 	.byte	0x06
	.zero		1


	//   ....[33]....
        /*0728*/ 	.word	0x000075c0
        /*072c*/ 	.word	0x000000ff
        /*0730*/ 	.word	0x00030830
        /*0734*/ 	.short	0x010a
        /*0736*/ 	.byte	0x06
	.zero		1


	//   ....[34]....
        /*0738*/ 	.word	0x00008440
        /*073c*/ 	.word	0x000000ff
        /*0740*/ 	.word	0x00030850
        /*0744*/ 	.short	0x010a
        /*0746*/ 	.byte	0x0e
	.zero		1


	//   ....[35]....
        /*0748*/ 	.word	0x00008480
        /*074c*/ 	.word	0x000000ff
        /*0750*/ 	.word	0x00030850
        /*0754*/ 	.short	0x010a
        /*0756*/ 	.byte	0x0e
	.zero		1


	//   ....[36]....
        /*0758*/ 	.word	0x000091d0
        /*075c*/ 	.word	0x00000099
        /*0760*/ 	.word	0x00000000
        /*0764*/ 	.short	0x0101
        /*0766*/ 	.byte	0x3f
	.zero		1


	//   ....[37]....
        /*0768*/ 	.word	0x00009260
        /*076c*/ 	.word	0x0000009b
        /*0770*/ 	.word	0x00000000
        /*0774*/ 	.short	0x0101
        /*0776*/ 	.byte	0x3f
	.zero		1


	//   ....[38]....
        /*0778*/ 	.word	0x000096c0
        /*077c*/ 	.word	0x000000ff
        /*0780*/ 	.word	0x00030830
        /*0784*/ 	.short	0x010a
        /*0786*/ 	.byte	0x06
	.zero		1


	//   ....[39]....
        /*0788*/ 	.word	0x00009700
        /*078c*/ 	.word	0x000000ff
        /*0790*/ 	.word	0x00030830
        /*0794*/ 	.short	0x010a
        /*0796*/ 	.byte	0x06
	.zero		1


	//   ....[40]....
        /*0798*/ 	.word	0x0000a580
        /*079c*/ 	.word	0x000000ff
        /*07a0*/ 	.word	0x00030850
        /*07a4*/ 	.short	0x010a
        /*07a6*/ 	.byte	0x0e
	.zero		1


	//   ....[41]....
        /*07a8*/ 	.word	0x0000a5c0
        /*07ac*/ 	.word	0x000000ff
        /*07b0*/ 	.word	0x00030850
        /*07b4*/ 	.short	0x010a
        /*07b6*/ 	.byte	0x0e
	.zero		1


	//   ....[42]....
        /*07b8*/ 	.word	0x0000ab10
        /*07bc*/ 	.word	0x00000004
        /*07c0*/ 	.word	0x00000000
        /*07c4*/ 	.short	0x0101
        /*07c6*/ 	.byte	0x3f
	.zero		1


	//   ....[43]....
        /*07c8*/ 	.word	0x0000bd40
        /*07cc*/ 	.word	0x0000009d
        /*07d0*/ 	.word	0x00000000
        /*07d4*/ 	.short	0x0101
        /*07d6*/ 	.byte	0x3f
	.zero		1


	//   ....[44]....
        /*07d8*/ 	.word	0x0000c8f0
        /*07dc*/ 	.word	0x000000ff
        /*07e0*/ 	.word	0x00030850
        /*07e4*/ 	.short	0x010a
        /*07e6*/ 	.byte	0x05
	.zero		1


	//   ....[45]....
        /*07e8*/ 	.word	0x0000c930
        /*07ec*/ 	.word	0x000000ff
        /*07f0*/ 	.word	0x00030850
        /*07f4*/ 	.short	0x010a
        /*07f6*/ 	.byte	0x05
	.zero		1


	//   ....[46]....
        /*07f8*/ 	.word	0x0000d1e0
        /*07fc*/ 	.word	0x00000010
        /*0800*/ 	.word	0x00000000
        /*0804*/ 	.short	0x0101
        /*0806*/ 	.byte	0x3f
	.zero		1


	//   ....[47]....
        /*0808*/ 	.word	0x0000ed70
        /*080c*/ 	.word	0x00000013
        /*0810*/ 	.word	0x00000000
        /*0814*/ 	.short	0x0101
        /*0816*/ 	.byte	0x3f
	.zero		1


	//   ....[48]....
        /*0818*/ 	.word	0x00012360
        /*081c*/ 	.word	0x00000009
        /*0820*/ 	.word	0x00030840
        /*0824*/ 	.short	0x010a
        /*0826*/ 	.byte	0x3f
	.zero		1


	//   ....[49]....
        /*0828*/ 	.word	0x000129d0
        /*082c*/ 	.word	0x0000000a
        /*0830*/ 	.word	0x00030820
        /*0834*/ 	.short	0x010a
        /*0836*/ 	.byte	0x3f
	.zero		1


	//   ....[50]....
        /*0838*/ 	.word	0x00012d20
        /*083c*/ 	.word	0x00000002
        /*0840*/ 	.word	0x00030840
        /*0844*/ 	.short	0x010a
        /*0846*/ 	.byte	0x3f
	.zero		1


	//   ....[51]....
        /*0848*/ 	.word	0x00013070
        /*084c*/ 	.word	0x00000003
        /*0850*/ 	.word	0x00000060
        /*0854*/ 	.short	0x010a
        /*0856*/ 	.byte	0x3f
	.zero		1


	//   ....[52]....
        /*0858*/ 	.word	0x00013710
        /*085c*/ 	.word	0x00000002
        /*0860*/ 	.word	0x00030840
        /*0864*/ 	.short	0x010a
        /*0866*/ 	.byte	0x3f
	.zero		1


	//   ....[53]....
        /*0868*/ 	.word	0x00013a60
        /*086c*/ 	.word	0x00000003
        /*0870*/ 	.word	0x00000060
        /*0874*/ 	.short	0x010a
        /*0876*/ 	.byte	0x3f
	.zero		1


	//   ....[54]....
        /*0878*/ 	.word	0x00013fe0
        /*087c*/ 	.word	0x00000002
        /*0880*/ 	.word	0x00030840
        /*0884*/ 	.short	0x010a
        /*0886*/ 	.byte	0x3f
	.zero		1


	//   ....[55]....
        /*0888*/ 	.word	0x00014330
        /*088c*/ 	.word	0x00000002
        /*0890*/ 	.word	0x00000060
        /*0894*/ 	.short	0x010a
        /*0896*/ 	.byte	0x3f
	.zero		1


	//   ....[56]....
        /*0898*/ 	.word	0x00014850
        /*089c*/ 	.word	0x00000003
        /*08a0*/ 	.word	0x00030860
        /*08a4*/ 	.short	0x010a
        /*08a6*/ 	.byte	0x3f
	.zero		1


	//   ....[57]....
        /*08a8*/ 	.word	0x00015900
        /*08ac*/ 	.word	0x00000000
        /*08b0*/ 	.word	0x00030820
        /*08b4*/ 	.short	0x010a
        /*08b6*/ 	.byte	0x3f
	.zero		1


	//   ....[58]....
        /*08b8*/ 	.word	0x00015ae0
        /*08bc*/ 	.word	0x00000006
        /*08c0*/ 	.word	0x00000000
        /*08c4*/ 	.short	0x010a
        /*08c6*/ 	.byte	0x3f
	.zero		1


	//   ....[59]....
        /*08c8*/ 	.word	0x00015b50
        /*08cc*/ 	.word	0x00000007
        /*08d0*/ 	.word	0x00000000
        /*08d4*/ 	.short	0x010a
        /*08d6*/ 	.byte	0x3f
	.zero		1


	//   ....[60]....
        /*08d8*/ 	.word	0x00015bc0
        /*08dc*/ 	.word	0x00000004
        /*08e0*/ 	.word	0x00000000
        /*08e4*/ 	.short	0x010a
        /*08e6*/ 	.byte	0x3f
	.zero		1


	//   ....[61]....
        /*08e8*/ 	.word	0x00015bf0
        /*08ec*/ 	.word	0x00000003
        /*08f0*/ 	.word	0x00000000
        /*08f4*/ 	.short	0x010a
        /*08f6*/ 	.byte	0x3f
	.zero		1


	//   ....[62]....
        /*08f8*/ 	.word	0x00015c60
        /*08fc*/ 	.word	0x00000003
        /*0900*/ 	.word	0x00030800
        /*0904*/ 	.short	0x010a
        /*0906*/ 	.byte	0x3f
	.zero		1


	//   ....[63]....
        /*0908*/ 	.word	0x00015cb0
        /*090c*/ 	.word	0x00000005
        /*0910*/ 	.word	0x00030830
        /*0914*/ 	.short	0x010a
        /*0916*/ 	.byte	0x3f
	.zero		1


	//   ....[64]....
        /*0918*/ 	.word	0x00015d10
        /*091c*/ 	.word	0x00000099
        /*0920*/ 	.word	0x00030830
        /*0924*/ 	.short	0x010a
        /*0926*/ 	.byte	0x3f
	.zero		1


	//   ....[65]....
        /*0928*/ 	.word	0x00015d70
        /*092c*/ 	.word	0x000000db
        /*0930*/ 	.word	0x00030850
        /*0934*/ 	.short	0x010a
        /*0936*/ 	.byte	0x3f
	.zero		1


	//   ....[66]....
        /*0938*/ 	.word	0x00015dd0
        /*093c*/ 	.word	0x00000005
        /*0940*/ 	.word	0x00030830
        /*0944*/ 	.short	0x010a
        /*0946*/ 	.byte	0x3f
	.zero		1


	//   ....[67]....
        /*0948*/ 	.word	0x00015e30
        /*094c*/ 	.word	0x00000005
        /*0950*/ 	.word	0x00030850
        /*0954*/ 	.short	0x010a
        /*0956*/ 	.byte	0x3f
	.zero		1


	//   ....[68]....
        /*0958*/ 	.word	0x00015e90
        /*095c*/ 	.word	0x00000005
        /*0960*/ 	.word	0x00030830
        /*0964*/ 	.short	0x010a
        /*0966*/ 	.byte	0x3f
	.zero		1


	//   ....[69]....
        /*0968*/ 	.word	0x00015ef0
        /*096c*/ 	.word	0x00000005
        /*0970*/ 	.word	0x00030850
        /*0974*/ 	.short	0x010a
        /*0976*/ 	.byte	0x3f
	.zero		1


	//   ....[70]....
        /*0978*/ 	.word	0x00015f50
        /*097c*/ 	.word	0x00000003
        /*0980*/ 	.word	0x00030850
        /*0984*/ 	.short	0x010a
        /*0986*/ 	.byte	0x3f
	.zero		1


	//   ....[71]....
        /*0988*/ 	.word	0x000160f0
        /*098c*/ 	.word	0x00000009
        /*0990*/ 	.word	0x00030840
        /*0994*/ 	.short	0x010a
        /*0996*/ 	.byte	0x3f
	.zero		1


	//   ....[72]....
        /*0998*/ 	.word	0x00016170
        /*099c*/ 	.word	0x00000008
        /*09a0*/ 	.word	0x00030820
        /*09a4*/ 	.short	0x010a
        /*09a6*/ 	.byte	0x3f
	.zero		1


	//   ....[73]....
        /*09a8*/ 	.word	0x000161c0
        /*09ac*/ 	.word	0x00000002
        /*09b0*/ 	.word	0x00030840
        /*09b4*/ 	.short	0x010a
        /*09b6*/ 	.byte	0x3f
	.zero		1


	//   ....[74]....
        /*09b8*/ 	.word	0x00016210
        /*09bc*/ 	.word	0x00000003
        /*09c0*/ 	.word	0x00000060
        /*09c4*/ 	.short	0x010a
        /*09c6*/ 	.byte	0x3f
	.zero		1


	//   ....[75]....
        /*09c8*/ 	.word	0x00016260
        /*09cc*/ 	.word	0x00000002
        /*09d0*/ 	.word	0x00030840
        /*09d4*/ 	.short	0x010a
        /*09d6*/ 	.byte	0x3f
	.zero		1


	//   ....[76]....
        /*09d8*/ 	.word	0x000162b0
        /*09dc*/ 	.word	0x00000003
        /*09e0*/ 	.word	0x00000060
        /*09e4*/ 	.short	0x010a
        /*09e6*/ 	.byte	0x3f
	.zero		1


	//   ....[77]....
        /*09e8*/ 	.word	0x00016300
        /*09ec*/ 	.word	0x00000002
        /*09f0*/ 	.word	0x00030840
        /*09f4*/ 	.short	0x010a
        /*09f6*/ 	.byte	0x3f
	.zero		1


	//   ....[78]....
        /*09f8*/ 	.word	0x00016350
        /*09fc*/ 	.word	0x00000002
        /*0a00*/ 	.word	0x00000060
        /*0a04*/ 	.short	0x010a
        /*0a06*/ 	.byte	0x3f
	.zero		1


	//   ....[79]....
        /*0a08*/ 	.word	0x000163a0
        /*0a0c*/ 	.word	0x00000003
        /*0a10*/ 	.word	0x00030860
        /*0a14*/ 	.short	0x010a
        /*0a16*/ 	.byte	0x3f
	.zero		1


	//   ....[80]....
        /*0a18*/ 	.word	0x00016d60
        /*0a1c*/ 	.word	0x00000000
        /*0a20*/ 	.word	0x00030820
        /*0a24*/ 	.short	0x010a
        /*0a26*/ 	.byte	0x3f
	.zero		1


	//   ....[81]....
        /*0a28*/ 	.word	0x00016f00
        /*0a2c*/ 	.word	0x00000006
        /*0a30*/ 	.word	0x00000000
        /*0a34*/ 	.short	0x010a
        /*0a36*/ 	.byte	0x3f
	.zero		1


	//   ....[82]....
        /*0a38*/ 	.word	0x00016f50
        /*0a3c*/ 	.word	0x00000007
        /*0a40*/ 	.word	0x00000000
        /*0a44*/ 	.short	0x010a
        /*0a46*/ 	.byte	0x3f
	.zero		1


	//   ....[83]....
        /*0a48*/ 	.word	0x00016fa0
        /*0a4c*/ 	.word	0x00000004
        /*0a50*/ 	.word	0x00000000
        /*0a54*/ 	.short	0x010a
        /*0a56*/ 	.byte	0x3f
	.zero		1


	//----- nvinfo : EIATTR_NUM_MBARRIERS
	.align		4
.L_507:
        /*0a58*/ 	.byte	0x03, 0x38
        /*0a5a*/ 	.short	0x0016


	//----- nvinfo : EIATTR_EXIT_INSTR_OFFSETS
	.align		4
        /*0a5c*/ 	.byte	0x04, 0x1c
        /*0a5e*/ 	.short	(.L_509 - .L_508)


	//   ....[0]....
.L_508:
        /*0a60*/ 	.word	0x00000a80


	//   ....[1]....
        /*0a64*/ 	.word	0x000101d0


	//   ....[2]....
        /*0a68*/ 	.word	0x00010230


	//   ....[3]....
        /*0a6c*/ 	.word	0x00015c40


	//----- nvinfo : EIATTR_MAX_THREADS
	.align		4
.L_509:
        /*0a70*/ 	.byte	0x04, 0x05
        /*0a72*/ 	.short	(.L_511 - .L_510)
.L_510:
        /*0a74*/ 	.word	0x00000180
        /*0a78*/ 	.word	0x00000001
        /*0a7c*/ 	.word	0x00000001


	//----- nvinfo : EIATTR_CRS_STACK_SIZE
	.align		4
.L_511:
        /*0a80*/ 	.byte	0x04, 0x1e
        /*0a82*/ 	.short	(.L_513 - .L_512)
.L_512:
        /*0a84*/ 	.word	0x00000000


	//----- nvinfo : EIATTR_CBANK_PARAM_SIZE
	.align		4
.L_513:
        /*0a88*/ 	.byte	0x03, 0x19
        /*0a8a*/ 	.short	0x0a70


	//----- nvinfo : EIATTR_PARAM_CBANK
	.align		4
        /*0a8c*/ 	.byte	0x04, 0x0a
        /*0a8e*/ 	.short	(.L_515 - .L_514)
	.align		4
.L_514:
        /*0a90*/ 	.word	index@(.nv.constant0._ZN7cutlass13device_kernelIN5flash11enable_sm90INS1_16FlashAttnFwdSm90INS1_25CollectiveMainloopFwdSm90ILi2EN4cute5tupleIJNS5_1CILi1EEES8_S8_EEENS6_IJNS7_ILi128EEENS7_ILi64EEENS7_ILi256EEEEEELi256ENS_6half_tEfNS_4arch4Sm90ELb0ELb1ELb1ELb1ELb0ELb0ELb0ELb1ELb1ELb0ELb0ELb0EEENS1_21CollectiveEpilogueFwdINS6_IJSA_SC_SB_EEES9_SE_SG_Li256ELb1ELb0ELb0ELb0EEENS1_36VarlenDynamicPersistentTileSchedulerILi128ELi64ELi256ELi32ELb0ELb0ELb1ELb1ELb0ELb1EEEEEEEEEvNT_6ParamsE)
        /*0a94*/ 	.short	0x0210
        /*0a96*/ 	.short	0x0a70


	//----- nvinfo : EIATTR_SW_WAR
	.align		4
.L_515:
        /*0a98*/ 	.byte	0x04, 0x36
        /*0a9a*/ 	.short	(.L_517 - .L_516)
.L_516:
        /*0a9c*/ 	.word	0x00000008
.L_517:


//--------------------- .nv.info._ZN7cutlass13device_kernelIN5flash11enable_sm90INS1_16FlashAttnFwdSm90INS1_25CollectiveMainloopFwdSm90ILi2EN4cute5tupleIJNS5_1CILi1EEES8_S8_EEENS6_IJNS7_ILi128EEENS7_ILi64EEENS7_ILi256EEEEEELi256ENS_6half_tEfNS_4arch4Sm90ELb0ELb1ELb1ELb1ELb0ELb1ELb0ELb1ELb1ELb0ELb0ELb0EEENS1_21CollectiveEpilogueFwdINS6_IJSA_SC_SB_EEES9_SE_SG_Li256ELb1ELb0ELb0ELb0EEENS1_36VarlenDynamicPersistentTileSchedulerILi128ELi64ELi256ELi32ELb0ELb0ELb1ELb1ELb0ELb1EEEEEEEEEvNT_6ParamsE --------------------------
	.section	.nv.info._ZN7cutlass13device_kernelIN5flash11enable_sm90INS1_16FlashAttnFwdSm90INS1_25CollectiveMainloopFwdSm90ILi2EN4cute5tupleIJNS5_1CILi1EEES8_S8_EEENS6_IJNS7_ILi128EEENS7_ILi64EEENS7_ILi256EEEEEELi256ENS_6half_tEfNS_4arch4Sm90ELb0ELb1ELb1ELb1ELb0ELb1ELb0ELb1ELb1ELb0ELb0ELb0EEENS1_21CollectiveEpilogueFwdINS6_IJSA_SC_SB_EEES9_SE_SG_Li256ELb1ELb0ELb0ELb0EEENS1_36VarlenDynamicPersistentTileSchedulerILi128ELi64ELi256ELi32ELb0ELb0ELb1ELb1ELb0ELb1EEEEEEEEEvNT_6ParamsE,"",@"SHT_CUDA_INFO"
	.sectionflags	@""
	.align	4


	//----- nvinfo : EIATTR_CUDA_API_VERSION
	.align		4
        /*0000*/ 	.byte	0x04, 0x37
        /*0002*/ 	.short	(.L_519 - .L_518)
.L_518:
        /*0004*/ 	.word	0x00000082


	//----- nvinfo : EIATTR_KPARAM_INFO
	.align		4
.L_519:
        /*0008*/ 	.byte	0x04, 0x17
        /*000a*/ 	.short	(.L_521 - .L_520)
.L_520:
        /*000c*/ 	.word	0x00000000
        /*0010*/ 	.short	0x0000
        /*0012*/ 	.short	0x0070
        /*0014*/ 	.byte	0x00, 0xf0, 0x01, 0x28


	//----- nvinfo : EIATTR_SPARSE_MMA_MASK
	.align		4
.L_521:
        /*0018*/ 	.byte	0x03, 0x50
        /*001a*/ 	.short	0x0000


	//----- nvinfo : EIATTR_MAXREG_COUNT
	.align		4
        /*001c*/ 	.byte	0x03, 0x1b
        /*001e*/ 	.short	0x00a8


	//----- nvinfo : EIATTR_NUM_BARRIERS
	.align		4
        /*0020*/ 	.byte	0x02, 0x4c
        /*0022*/ 	.byte	0x10
	.zero		1


	//----- nvinfo : EIATTR_EXTERNS
	.align		4
        /*0024*/ 	.byte	0x04, 0x0f
        /*0026*/ 	.short	(.L_523 - .L_522)


	//   ....[0]....
	.align		4
.L_522:
        /*0028*/ 	.word	index@(__assertfail)


	//----- nvinfo : EIATTR_ANNOTATIONS
	.align		4
.L_523:
        /*002c*/ 	.byte	0x04, 0x55
        /*002e*/ 	.short	(.L_525 - .L_524)


	//   ....[0]....
.L_524:
        /* <DEDUP_REMOVED lines=129> */


	//----- nvinfo : EIATTR_MERCURY_ISA_VERSION
	.align		4
.L_525:
        /*0830*/ 	.byte	0x03, 0x5f
        /*0832*/ 	.short	0x0101


	//----- nvinfo : EIATTR_UNUSED_LOAD_BYTE_OFFSET
	.align		4
        /*0834*/ 	.byte	0x04, 0x44
        /*0836*/ 	.short	(.L_527 - .L_526)


	//   ....[0]....
.L_526:
        /*0838*/ 	.word	0x00000ad0
        /*083c*/ 	.word	0x0000fff0


	//   ....[1]....
        /*0840*/ 	.word	0x0001ed20
        /*0844*/ 	.word	0x0000fff0


	//----- nvinfo : EIATTR_INT_WARP_WIDE_INSTR_OFFSETS
	.align		4
.L_527:
        /*0848*/ 	.byte	0x04, 0x31
        /*084a*/ 	.short	(.L_529 - .L_528)


	//   ....[0]....
.L_528:
        /*084c*/ 	.word	0x000001c0


	//   ....[1]....
        /*0850*/ 	.word	0x00000200


	//   ....[2]....
        /*0854*/ 	.word	0x00000270


	//   ....[3]....
        /*0858*/ 	.word	0x000240d0


	//   ....[4]....
        /*085c*/ 	.word	0x00024170


	//   ....[5]....
        /*0860*/ 	.word	0x000246e0


	//   ....[6]....
        /*0864*/ 	.word	0x00024710


	//   ....[7]....
        /*0868*/ 	.word	0x00024810


	//   ....[8]....
        /*086c*/ 	.word	0x00024900


	//   ....[9]....
        /*0870*/ 	.word	0x000249f0


	//   ....[10]....
        /*0874*/ 	.word	0x00027130


	//   ....[11]....
        /*0878*/ 	.word	0x000271d0


	//----- nvinfo : EIATTR_COOP_GROUP_MASK_REGIDS
	.align		4
.L_529:
        /*087c*/ 	.byte	0x04, 0x29
        /*087e*/ 	.short	(.L_531 - .L_530)


	//   ....[0]....
.L_530:
        /*0880*/ 	.word	0xffffffff


	//   ....[1]....
        /*0884*/ 	.word	0xffffffff


	//   ....[2]....
        /*0888*/ 	.word	0xffffffff


	//   ....[3]....
        /*088c*/ 	.word	0xffffffff


	//   ....[4]....
        /*0890*/ 	.word	0xffffffff


	//   ....[5]....
        /*0894*/ 	.word	0xffffffff


	//   ....[6]....
        /*0898*/ 	.word	0xffffffff


	//   ....[7]....
        /*089c*/ 	.word	0xffffffff


	//   ....[8]....
        /*08a0*/ 	.word	0xffffffff


	//   ....[9]....
        /*08a4*/ 	.word	0xffffffff


	//   ....[10]....
        /*08a8*/ 	.word	0xffffffff


	//   ....[11]....
        /*08ac*/ 	.word	0xffffffff


	//   ....[12]....
        /*08b0*/ 	.word	0xffffffff


	//   ....[13]....
        /*08b4*/ 	.word	0xffffffff


	//   ....[14]....
        /*08b8*/ 	.word	0xffffffff


	//   ....[15]....
        /*08bc*/ 	.word	0xffffffff


	//   ....[16]....
        /*08c0*/ 	.word	0xffffffff


	//   ....[17]....
        /*08c4*/ 	.word	0xffffffff


	//   ....[18]....
        /*08c8*/ 	.word	0xffffffff


	//   ....[19]....
        /*08cc*/ 	.word	0xffffffff


	//   ....[20]....
        /*08d0*/ 	.word	0xffffffff


	//   ....[21]....
        /*08d4*/ 	.word	0xffffffff


	//   ....[22]....
        /*08d8*/ 	.word	0xffffffff


	//   ....[23]....
        /*08dc*/ 	.word	0xffffffff


	//   ....[24]....
        /*08e0*/ 	.word	0xffffffff


	//   ....[25]....
        /*08e4*/ 	.word	0xffffffff


	//   ....[26]....
        /*08e8*/ 	.word	0xffffffff


	//   ....[27]....
        /*08ec*/ 	.word	0xffffffff


	//   ....[28]....
        /*08f0*/ 	.word	0xffffffff


	//   ....[29]....
        /*08f4*/ 	.word	0xffffffff


	//   ....[30]....
        /*08f8*/ 	.word	0xffffffff


	//   ....[31]....
        /*08fc*/ 	.word	0xffffffff


	//   ....[32]....
        /*0900*/ 	.word	0xffffffff


	//   ....[33]....
        /*0904*/ 	.word	0xffffffff


	//   ....[34]....
        /*0908*/ 	.word	0xffffffff


	//   ....[35]....
        /*090c*/ 	.word	0xffffffff


	//   ....[36]....
        /*0910*/ 	.word	0xffffffff


	//   ....[37]....
        /*0914*/ 	.word	0xffffffff


	//   ....[38]....
        /*0918*/ 	.word	0xffffffff


	//   ....[39]....
        /*091c*/ 	.word	0xffffffff


	//   ....[40]....
        /*0920*/ 	.word	0xffffffff


	//   ....[41]....
        /*0924*/ 	.word	0xffffffff


	//   ....[42]....
        /*0928*/ 	.word	0xffffffff


	//   ....[43]....
        /*092c*/ 	.word	0xffffffff


	//   ....[44]....
        /*0930*/ 	.word	0xffffffff


	//   ....[45]....
        /*0934*/ 	.word	0xffffffff


	//   ....[46]....
        /*0938*/ 	.word	0xffffffff


	//   ....[47]....
        /*093c*/ 	.word	0xffffffff


	//   ....[48]....
        /*0940*/ 	.word	0xffffffff


	//   ....[49]....
        /*0944*/ 	.word	0xffffffff


	//   ....[50]....
        /*0948*/ 	.word	0xffffffff


	//   ....[51]....
        /*094c*/ 	.word	0xffffffff


	//   ....[52]....
        /*0950*/ 	.word	0xffffffff


	//   ....[53]....
        /*0954*/ 	.word	0xffffffff


	//   ....[54]....
        /*0958*/ 	.word	0xffffffff


	//   ....[55]....
        /*095c*/ 	.word	0xffffffff


	//   ....[56]....
        /*0960*/ 	.word	0xffffffff


	//   ....[57]....
        /*0964*/ 	.word	0xffffffff


	//   ....[58]....
        /*0968*/ 	.word	0xffffffff


	//   ....[59]....
        /*096c*/ 	.word	0xffffffff


	//   ....[60]....
        /*0970*/ 	.word	0xffffffff


	//   ....[61]....
        /*0974*/ 	.word	0xffffffff


	//   ....[62]....
        /*0978*/ 	.word	0x0500000f


	//   ....[63]....
        /*097c*/ 	.word	0x0500000f


	//   ....[64]....
        /*0980*/ 	.word	0x0500000f


	//   ....[65]....
        /*0984*/ 	.word	0x0500000f


	//   ....[66]....
        /*0988*/ 	.word	0x0500000f


	//   ....[67]....
        /*098c*/ 	.word	0x0500000f


	//   ....[68]....
        /*0990*/ 	.word	0x0500000f


	//   ....[69]....
        /*0994*/ 	.word	0x0500000f


	//   ....[70]....
        /*0998*/ 	.word	0x0500000f


	//   ....[71]....
        /*099c*/ 	.word	0x0500000f


	//   ....[72]....
        /*09a0*/ 	.word	0x0500000f


	//   ....[73]....
        /*09a4*/ 	.word	0x0500000f


	//   ....[74]....
        /*09a8*/ 	.word	0x0500000f


	//   ....[75]....
        /*09ac*/ 	.word	0x0500000f


	//   ....[76]....
        /*09b0*/ 	.word	0x0500000f


	//   ....[77]....
        /*09b4*/ 	.word	0x0500000f


	//   ....[78]....
        /*09b8*/ 	.word	0x0500000f


	//   ....[79]....
        /*09bc*/ 	.word	0x0500000f


	//   ....[80]....
        /*09c0*/ 	.word	0x0500000f


	//   ....[81]....
        /*09c4*/ 	.word	0x0500000f


	//   ....[82]....
        /*09c8*/ 	.word	0x0500000f


	//   ....[83]....
        /*09cc*/ 	.word	0x0500000f


	//   ....[84]....
        /*09d0*/ 	.word	0x0500000f


	//   ....[85]....
        /*09d4*/ 	.word	0x0500000f


	//   ....[86]....
        /*09d8*/ 	.word	0x0500000f


	//   ....[87]....
        /*09dc*/ 	.word	0x0500000f


	//   ....[88]....
        /*09e0*/ 	.word	0x0500000f


	//   ....[89]....
        /*09e4*/ 	.word	0x0500000f


	//   ....[90]....
        /*09e8*/ 	.word	0x0500000f


	//   ....[91]....
        /*09ec*/ 	.word	0x0500000f


	//   ....[92]....
        /*09f0*/ 	.word	0x0500000f


	//   ....[93]....
        /*09f4*/ 	.word	0x0500000f


	//   ....[94]....
        /*09f8*/ 	.word	0x0500000f


	//   ....[95]....
        /*09fc*/ 	.word	0x0500000f


	//   ....[96]....
        /*0a00*/ 	.word	0x0500000f


	//   ....[97]....
        /*0a04*/ 	.word	0x0500000f


	//   ....[98]....
        /*0a08*/ 	.word	0x0500000f


	//   ....[99]....
        /*0a0c*/ 	.word	0x0500000f


	//   ....[100]....
        /*0a10*/ 	.word	0x0500000f


	//   ....[101]....
        /*0a14*/ 	.word	0x0500000f


	//   ....[102]....
        /*0a18*/ 	.word	0x0500000f


	//   ....[103]....
        /*0a1c*/ 	.word	0x0500000f


	//   ....[104]....
        /*0a20*/ 	.word	0x0500000f


	//   ....[105]....
        /*0a24*/ 	.word	0x0500000f


	//   ....[106]....
        /*0a28*/ 	.word	0x0500000f


	//   ....[107]....
        /*0a2c*/ 	.word	0x0500000f


	//   ....[108]....
        /*0a30*/ 	.word	0x0500000f


	//   ....[109]....
        /*0a34*/ 	.word	0x0500000f


	//   ....[110]....
        /*0a38*/ 	.word	0x0500000f


	//   ....[111]....
        /*0a3c*/ 	.word	0x0500000f


	//   ....[112]....
        /*0a40*/ 	.word	0x0500000f


	//   ....[113]....
        /*0a44*/ 	.word	0x0500000f


	//----- nvinfo : EIATTR_COOP_GROUP_INSTR_OFFSETS
	.align		4
.L_531:
        /*0a48*/ 	.byte	0x04, 0x28
        /*0a4a*/ 	.short	(.L_533 - .L_532)


	//   ....[0]....
.L_532:
        /*0a4c*/ 	.word	0x00000060


	//   ....[1]....
        /*0a50*/ 	.word	0x000001d0


	//   ....[2]....
        /*0a54*/ 	.word	0x00000220


	//   ....[3]....
        /*0a58*/ 	.word	0x00000450


	//   ....[4]....
        /*0a5c*/ 	.word	0x000005b0


	//   ....[5]....
        /*0a60*/ 	.word	0x000006d0


	//   ....[6]....
        /*0a64*/ 	.word	0x00000830


	//   ....[7]....
        /*0a68*/ 	.word	0x00008d80


	//   ....[8]....
        /*0a6c*/ 	.word	0x000142f0


	//   ....[9]....
        /*0a70*/ 	.word	0x00014310


	//   ....[10]....
        /*0a74*/ 	.word	0x00014640


	//   ....[11]....
        /*0a78*/ 	.word	0x000146f0


	//   ....[12]....
        /*0a7c*/ 	.word	0x000175a0


	//   ....[13]....
        /*0a80*/ 	.word	0x00017630


	//   ....[14]....
        /*0a84*/ 	.word	0x00017b20


	//   ....[15]....
        /*0a88*/ 	.word	0x00017b80


	//   ....[16]....
        /*0a8c*/ 	.word	0x00019ec0


	//   ....[17]....
        /*0a90*/ 	.word	0x00019ee0


	//   ....[18]....
        /*0a94*/ 	.word	0x0001a000


	//   ....[19]....
        /*0a98*/ 	.word	0x0001a0c0


	//   ....[20]....
        /*0a9c*/ 	.word	0x0001cbd0


	//   ....[21]....
        /*0aa0*/ 	.word	0x0001cbf0


	//   ....[22]....
        /*0aa4*/ 	.word	0x0001d1c0


	//   ....[23]....
        /*0aa8*/ 	.word	0x0001d230


	//   ....[24]....
        /*0aac*/ 	.word	0x0001e150


	//   ....[25]....
        /*0ab0*/ 	.word	0x0001e260


	//   ....[26]....
        /*0ab4*/ 	.word	0x0001e310


	//   ....[27]....
        /*0ab8*/ 	.word	0x0001e320


	//   ....[28]....
        /*0abc*/ 	.word	0x000216b0


	//   ....[29]....
        /*0ac0*/ 	.word	0x00021850


	//   ....[30]....
        /*0ac4*/ 	.word	0x00021880


	//   ....[31]....
        /*0ac8*/ 	.word	0x000218b0


	//   ....[32]....
        /*0acc*/ 	.word	0x000218f0


	//   ....[33]....
        /*0ad0*/ 	.word	0x00021940


	//   ....[34]....
        /*0ad4*/ 	.word	0x000219a0


	//   ....[35]....
        /*0ad8*/ 	.word	0x00021b90


	//   ....[36]....
        /*0adc*/ 	.word	0x00021bf0


	//   ....[37]....
        /*0ae0*/ 	.word	0x00021c30


	//   ....[38]....
        /*0ae4*/ 	.word	0x00021c70


	//   ....[39]....
        /*0ae8*/ 	.word	0x00021ca0


	//   ....[40]....
        /*0aec*/ 	.word	0x00021cd0


	//   ....[41]....
        /*0af0*/ 	.word	0x00021d70


	//   ....[42]....
        /*0af4*/ 	.word	0x00021dd0


	//   ....[43]....
        /*0af8*/ 	.word	0x00021e60


	//   ....[44]....
        /*0afc*/ 	.word	0x000276b0


	//   ....[45]....
        /*0b00*/ 	.word	0x000276c0


	//   ....[46]....
        /*0b04*/ 	.word	0x000277e0


	//   ....[47]....
        /*0b08*/ 	.word	0x00027840


	//   ....[48]....
        /*0b0c*/ 	.word	0x00027880


	//   ....[49]....
        /*0b10*/ 	.word	0x000278c0


	//   ....[50]....
        /*0b14*/ 	.word	0x000278f0


	//   ....[51]....
        /*0b18*/ 	.word	0x00027920


	//   ....[52]....
        /*0b1c*/ 	.word	0x00027ac0


	//   ....[53]....
        /*0b20*/ 	.word	0x00027b20


	//   ....[54]....
        /*0b24*/ 	.word	0x00027b60


	//   ....[55]....
        /*0b28*/ 	.word	0x00027ba0


	//   ....[56]....
        /*0b2c*/ 	.word	0x00027bd0


	//   ....[57]....
        /*0b30*/ 	.word	0x00027c00


	//   ....[58]....
        /*0b34*/ 	.word	0x00027cc0


	//   ....[59]....
        /*0b38*/ 	.word	0x00027ce0


	//   ....[60]....
        /*0b3c*/ 	.word	0x00027d50


	//   ....[61]....
        /*0b40*/ 	.word	0x000283f0


	//   ....[62]....
        /*0b44*/ 	.word	0x00028850


	//   ....[63]....
        /*0b48*/ 	.word	0x000288f0


	//   ....[64]....
        /*0b4c*/ 	.word	0x00028990


	//   ....[65]....
        /*0b50*/ 	.word	0x00028a30


	//   ....[66]....
        /*0b54*/ 	.word	0x00028ad0


	//   ....[67]....
        /*0b58*/ 	.word	0x00028b70


	//   ....[68]....
        /*0b5c*/ 	.word	0x00028c10


	//   ....[69]....
        /*0b60*/ 	.word	0x00028cb0


	//   ....[70]....
        /*0b64*/ 	.word	0x00028d50


	//   ....[71]....
        /*0b68*/ 	.word	0x00028df0


	//   ....[72]....
        /*0b6c*/ 	.word	0x00028e90


	//   ....[73]....
        /*0b70*/ 	.word	0x00028f30


	//   ....[74]....
        /*0b74*/ 	.word	0x00028fd0


	//   ....[75]....
        /*0b78*/ 	.word	0x00029070


	//   ....[76]....
        /*0b7c*/ 	.word	0x00029110


	//   ....[77]....
        /*0b80*/ 	.word	0x000291b0


	//   ....[78]....
        /*0b84*/ 	.word	0x000292a0


	//   ....[79]....
        /*0b88*/ 	.word	0x00029340


	//   ....[80]....
        /*0b8c*/ 	.word	0x000293e0


	//   ....[81]....
        /*0b90*/ 	.word	0x00029480


	//   ....[82]....
        /*0b94*/ 	.word	0x00029520


	//   ....[83]....
        /*0b98*/ 	.word	0x000295c0


	//   ....[84]....
        /*0b9c*/ 	.word	0x00029660


	//   ....[85]....
        /*0ba0*/ 	.word	0x00029700


	//   ....[86]....
        /*0ba4*/ 	.word	0x000297a0


	//   ....[87]....
        /*0ba8*/ 	.word	0x00029840


	//   ....[88]....
        /*0bac*/ 	.word	0x000298e0


	//   ....[89]....
        /*0bb0*/ 	.word	0x00029980


	//   ....[90]....
        /*0bb4*/ 	.word	0x00029a20


	//   ....[91]....
        /*0bb8*/ 	.word	0x00029ac0


	//   ....[92]....
        /*0bbc*/ 	.word	0x00029b60


	//   ....[93]....
        /*0bc0*/ 	.word	0x00029c00


	//   ....[94]....
        /*0bc4*/ 	.word	0x00029fa0


	//   ....[95]....
        /*0bc8*/ 	.word	0x0002a280


	//   ....[96]....
        /*0bcc*/ 	.word	0x0002a6a0


	//   ....[97]....
        /*0bd0*/ 	.word	0x0002a730


	//   ....[98]....
        /*0bd4*/ 	.word	0x0002a7d0


	//   ....[99]....
        /*0bd8*/ 	.word	0x0002a880


	//   ....[100]....
        /*0bdc*/ 	.word	0x0002a900


	//   ....[101]....
        /*0be0*/ 	.word	0x0002a980


	//   ....[102]....
        /*0be4*/ 	.word	0x0002aa00


	//   ....[103]....
        /*0be8*/ 	.word	0x0002aa80


	//   ....[104]....
        /*0bec*/ 	.word	0x0002ab10


	//   ....[105]....
        /*0bf0*/ 	.word	0x0002abc0


	//   ....[106]....
        /*0bf4*/ 	.word	0x0002ac40


	//   ....[107]....
        /*0bf8*/ 	.word	0x0002acc0


	//   ....[108]....
        /*0bfc*/ 	.word	0x0002ad40


	//   ....[109]....
        /*0c00*/ 	.word	0x0002adc0


	//   ....[110]....
        /*0c04*/ 	.word	0x0002ae30


	//   ....[111]....
        /*0c08*/ 	.word	0x0002aed0


	//   ....[112]....
        /*0c0c*/ 	.word	0x0002af60


	//   ....[113]....
        /*0c10*/ 	.word	0x0002b090


	//----- nvinfo : EIATTR_REG_RECONFIG
	.align		4
.L_533:
        /*0c14*/ 	.byte	0x01, 0x54
	.zero		2


	//----- nvinfo : EIATTR_SYSCALL_OFFSETS
	.align		4
        /*0c18*/ 	.byte	0x04, 0x46
        /*0c1a*/ 	.short	(.L_535 - .L_534)


	//   ....[0]....
.L_534:
        /*0c1c*/ 	.word	0x00001f90


	//   ....[1]....
        /*0c20*/ 	.word	0x000020e0


	//   ....[2]....
        /*0c24*/ 	.word	0x00008f20


	//   ....[3]....
        /*0c28*/ 	.word	0x000093b0


	//   ....[4]....
        /*0c2c*/ 	.word	0x00024300


	//   ....[5]....
        /*0c30*/ 	.word	0x00024440


	//   ....[6]....
        /*0c34*/ 	.word	0x00024540


	//----- nvinfo : EIATTR_MBARRIER_INSTR_OFFSETS
	.align		4
.L_535:
        /*0c38*/ 	.byte	0x04, 0x39
        /*0c3a*/ 	.short	(.L_537 - .L_536)


	//   ....[0]....
.L_536:
        /*0c3c*/ 	.word	0x00000300
        /*0c40*/ 	.word	0x000000ff
        /*0c44*/ 	.word	0x00030800
        /*0c48*/ 	.short	0x0100
        /*0c4a*/ 	.byte	0x08
	.zero		1


	//   ....[1]....
        /*0c4c*/ 	.word	0x00000310
        /*0c50*/ 	.word	0x000000ff
        /*0c54*/ 	.word	0x00030820
        /*0c58*/ 	.short	0x0100
        /*0c5a*/ 	.byte	0x08
	.zero		1


	//   ....[2]....
        /*0c5c*/ 	.word	0x00000400
        /*0c60*/ 	.word	0x000000ff
        /*0c64*/ 	.word	0x00030830
        /*0c68*/ 	.short	0x0100
        /*0c6a*/ 	.byte	0x08
	.zero		1


	//   ....[3]....
        /*0c6c*/ 	.word	0x00000410
        /*0c70*/ 	.word	0x000000ff
        /*0c74*/ 	.word	0x00030840
        /*0c78*/ 	.short	0x0100
        /*0c7a*/ 	.byte	0x08
	.zero		1


	//   ....[4]....
        /*0c7c*/ 	.word	0x00000420
        /*0c80*/ 	.word	0x000000ff
        /*0c84*/ 	.word	0x00030838
        /*0c88*/ 	.short	0x0100
        /*0c8a*/ 	.byte	0x08
	.zero		1


	//   ....[5]....
        /*0c8c*/ 	.word	0x00000430
        /*0c90*/ 	.word	0x000000ff
        /*0c94*/ 	.word	0x00030848
        /*0c98*/ 	.short	0x0100
        /*0c9a*/ 	.byte	0x08
	.zero		1


	//   ....[6]....
        /*0c9c*/ 	.word	0x00000560
        /*0ca0*/ 	.word	0x000000ff
        /*0ca4*/ 	.word	0x00030850
        /*0ca8*/ 	.short	0x0100
        /*0caa*/ 	.byte	0x08
	.zero		1


	//   ....[7]....
        /*0cac*/ 	.word	0x00000570
        /*0cb0*/ 	.word	0x000000ff
        /*0cb4*/ 	.word	0x00030860
        /*0cb8*/ 	.short	0x0100
        /*0cba*/ 	.byte	0x08
	.zero		1


	//   ....[8]....
        /*0cbc*/ 	.word	0x00000580
        /*0cc0*/ 	.word	0x000000ff
        /*0cc4*/ 	.word	0x00030858
        /*0cc8*/ 	.short	0x0100
        /*0cca*/ 	.byte	0x08
	.zero		1


	//   ....[9]....
        /*0ccc*/ 	.word	0x00000590
        /*0cd0*/ 	.word	0x000000ff
        /*0cd4*/ 	.word	0x00030868
        /*0cd8*/ 	.short	0x0100
        /*0cda*/ 	.byte	0x08
	.zero		1


	//   ....[10]....
        /*0cdc*/ 	.word	0x00000680
        /*0ce0*/ 	.word	0x000000ff
        /*0ce4*/ 	.word	0x00030870
        /*0ce8*/ 	.short	0x0100
        /*0cea*/ 	.byte	0x06
	.zero		1


	//   ....[11]....
        /*0cec*/ 	.word	0x00000690
        /*0cf0*/ 	.word	0x000000ff
        /*0cf4*/ 	.word	0x00030880
        /*0cf8*/ 	.short	0x0100
        /*0cfa*/ 	.byte	0x06
	.zero		1


	//   ....[12]....
        /*0cfc*/ 	.word	0x000006a0
        /*0d00*/ 	.word	0x000000ff
        /*0d04*/ 	.word	0x00030878
        /*0d08*/ 	.short	0x0100
        /*0d0a*/ 	.byte	0x06
	.zero		1


	//   ....[13]....
        /*0d0c*/ 	.word	0x000006b0
        /*0d10*/ 	.word	0x000000ff
        /*0d14*/ 	.word	0x00030888
        /*0d18*/ 	.short	0x0100
        /*0d1a*/ 	.byte	0x06
	.zero		1


	//   ....[14]....
        /*0d1c*/ 	.word	0x000007e0
        /*0d20*/ 	.word	0x000000ff
        /*0d24*/ 	.word	0x00030890
        /*0d28*/ 	.short	0x0100
        /*0d2a*/ 	.byte	0x08
	.zero		1


	//   ....[15]....
        /*0d2c*/ 	.word	0x000007f0
        /*0d30*/ 	.word	0x000000ff
        /*0d34*/ 	.word	0x000308a0
        /*0d38*/ 	.short	0x0100
        /*0d3a*/ 	.byte	0x08
	.zero		1


	//   ....[16]....
        /*0d3c*/ 	.word	0x00000800
        /*0d40*/ 	.word	0x000000ff
        /*0d44*/ 	.word	0x00030898
        /*0d48*/ 	.short	0x0100
        /*0d4a*/ 	.byte	0x08
	.zero		1


	//   ....[17]....
        /*0d4c*/ 	.word	0x00000810
        /*0d50*/ 	.word	0x000000ff
        /*0d54*/ 	.word	0x000308a8
        /*0d58*/ 	.short	0x0100
        /*0d5a*/ 	.byte	0x08
	.zero		1


	//   ....[18]....
        /*0d5c*/ 	.word	0x00000940
        /*0d60*/ 	.word	0x000000ff
        /*0d64*/ 	.word	0x000308b0
        /*0d68*/ 	.short	0x0100
        /*0d6a*/ 	.byte	0x08
	.zero		1


	//   ....[19]....
        /*0d6c*/ 	.word	0x00000950
        /*0d70*/ 	.word	0x000000ff
        /*0d74*/ 	.word	0x000308c0
        /*0d78*/ 	.short	0x0100
        /*0d7a*/ 	.byte	0x08
	.zero		1


	//   ....[20]....
        /*0d7c*/ 	.word	0x00000960
        /*0d80*/ 	.word	0x000000ff
        /*0d84*/ 	.word	0x000308b8
        /*0d88*/ 	.short	0x0100
        /*0d8a*/ 	.byte	0x08
	.zero		1


	//   ....[21]....
        /*0d8c*/ 	.word	0x00000970
        /*0d90*/ 	.word	0x000000ff
        /*0d94*/ 	.word	0x000308c8
        /*0d98*/ 	.short	0x0100
        /*0d9a*/ 	.byte	0x08
	.zero		1


	//   ....[22]....
        /*0d9c*/ 	.word	0x00003700
        /*0da0*/ 	.word	0x00000062
        /*0da4*/ 	.word	0x00030890
        /*0da8*/ 	.short	0x010a
        /*0daa*/ 	.byte	0x3f
	.zero		1


	//   ....[23]....
        /*0dac*/ 	.word	0x00005a50
        /*0db0*/ 	.word	0x00000062
        /*0db4*/ 	.word	0x00030890
        /*0db8*/ 	.short	0x010a
        /*0dba*/ 	.byte	0x3f
	.zero		1


	//   ....[24]....
        /*0dbc*/ 	.word	0x00007bd0
        /*0dc0*/ 	.word	0x00000062
        /*0dc4*/ 	.word	0x00030890
        /*0dc8*/ 	.short	0x010a
        /*0dca*/ 	.byte	0x3f
	.zero		1


	//   ....[25]....
        /*0dcc*/ 	.word	0x00007f00
        /*0dd0*/ 	.word	0x00000024
        /*0dd4*/ 	.word	0x00000000
        /*0dd8*/ 	.short	0x0101
        /*0dda*/ 	.byte	0x3f
	.zero		1


	//   ....[26]....
        /*0ddc*/ 	.word	0x00007f40
        /*0de0*/ 	.word	0x00000062
        /*0de4*/ 	.word	0x000308b0
        /*0de8*/ 	.short	0x010a
        /*0dea*/ 	.byte	0x3f
	.zero		1


	//   ....[27]....
        /*0dec*/ 	.word	0x00008500
        /*0df0*/ 	.word	0x00000062
        /*0df4*/ 	.word	0x00000000
        /*0df8*/ 	.short	0x0101
        /*0dfa*/ 	.byte	0x3f
	.zero		1


	//   ....[28]....
        /*0dfc*/ 	.word	0x00008fc0
        /*0e00*/ 	.word	0x00000010
        /*0e04*/ 	.word	0x00030800
        /*0e08*/ 	.short	0x010a
        /*0e0a*/ 	.byte	0x3f
	.zero		1


	//   ....[29]....
        /*0e0c*/ 	.word	0x00009010
        /*0e10*/ 	.word	0x00000010
        /*0e14*/ 	.word	0x00030800
        /*0e18*/ 	.short	0x010a
        /*0e1a*/ 	.byte	0x3f
	.zero		1


	//   ....[30]....
        /*0e1c*/ 	.word	0x0000aa60
        /*0e20*/ 	.word	0x00000010
        /*0e24*/ 	.word	0x00030800
        /*0e28*/ 	.short	0x010a
        /*0e2a*/ 	.byte	0x3f
	.zero		1


	//   ....[31]....
        /*0e2c*/ 	.word	0x0000eee0
        /*0e30*/ 	.word	0x00000010
        /*0e34*/ 	.word	0x00030800
        /*0e38*/ 	.short	0x010a
        /*0e3a*/ 	.byte	0x3f
	.zero		1


	//   ....[32]....
        /*0e3c*/ 	.word	0x00012540
        /*0e40*/ 	.word	0x00000017
        /*0e44*/ 	.word	0x00030830
        /*0e48*/ 	.short	0x010a
        /*0e4a*/ 	.byte	0x3f
	.zero		1


	//   ....[33]....
        /*0e4c*/ 	.word	0x000125b0
        /*0e50*/ 	.word	0x00000017
        /*0e54*/ 	.word	0x00030830
        /*0e58*/ 	.short	0x010a
        /*0e5a*/ 	.byte	0x3f
	.zero		1


	//   ....[34]....
        /*0e5c*/ 	.word	0x00013410
        /*0e60*/ 	.word	0x00000017
        /*0e64*/ 	.word	0x00000000
        /*0e68*/ 	.short	0x0101
        /*0e6a*/ 	.byte	0x3f
	.zero		1


	//   ....[35]....
        /*0e6c*/ 	.word	0x00015300
        /*0e70*/ 	.word	0x00000002
        /*0e74*/ 	.word	0x00030830
        /*0e78*/ 	.short	0x010a
        /*0e7a*/ 	.byte	0x3f
	.zero		1


	//   ....[36]....
        /*0e7c*/ 	.word	0x00015390
        /*0e80*/ 	.word	0x00000002
        /*0e84*/ 	.word	0x00030830
        /*0e88*/ 	.short	0x010a
        /*0e8a*/ 	.byte	0x3f
	.zero		1


	//   ....[37]....
        /*0e8c*/ 	.word	0x000164c0
        /*0e90*/ 	.word	0x00000000
        /*0e94*/ 	.word	0x00030850
        /*0e98*/ 	.short	0x010a
        /*0e9a*/ 	.byte	0x3f
	.zero		1


	//   ....[38]....
        /*0e9c*/ 	.word	0x00016510
        /*0ea0*/ 	.word	0x00000000
        /*0ea4*/ 	.word	0x00030850
        /*0ea8*/ 	.short	0x010a
        /*0eaa*/ 	.byte	0x3f
	.zero		1


	//   ....[39]....
        /*0eac*/ 	.word	0x000169f0
        /*0eb0*/ 	.word	0x00000002
        /*0eb4*/ 	.word	0x00000000
        /*0eb8*/ 	.short	0x0101
        /*0eba*/ 	.byte	0x3f
	.zero		1


	//   ....[40]....
        /*0ebc*/ 	.word	0x00017340
        /*0ec0*/ 	.word	0x00000000
        /*0ec4*/ 	.word	0x00000000
        /*0ec8*/ 	.short	0x0101
        /*0eca*/ 	.byte	0x3f
	.zero		1


	//   ....[41]....
        /*0ecc*/ 	.word	0x00018480
        /*0ed0*/ 	.word	0x00000002
        /*0ed4*/ 	.word	0x00030830
        /*0ed8*/ 	.short	0x010a
        /*0eda*/ 	.byte	0x3f
	.zero		1


	//   ....[42]....
        /*0edc*/ 	.word	0x00018510
        /*0ee0*/ 	.word	0x00000002
        /*0ee4*/ 	.word	0x00030830
        /*0ee8*/ 	.short	0x010a
        /*0eea*/ 	.byte	0x3f
	.zero		1


	//   ....[43]....
        /*0eec*/ 	.word	0x00019630
        /*0ef0*/ 	.word	0x000000e8
        /*0ef4*/ 	.word	0x00030850
        /*0ef8*/ 	.short	0x010a
        /*0efa*/ 	.byte	0x3f
	.zero		1


	//   ....[44]....
        /*0efc*/ 	.word	0x00019680
        /*0f00*/ 	.word	0x000000e8
        /*0f04*/ 	.word	0x00030850
        /*0f08*/ 	.short	0x010a
        /*0f0a*/ 	.byte	0x3f
	.zero		1


	//   ....[45]....
        /*0f0c*/ 	.word	0x0001a5b0
        /*0f10*/ 	.word	0x0000009c
        /*0f14*/ 	.word	0x00000000
        /*0f18*/ 	.short	0x0101
        /*0f1a*/ 	.byte	0x3f
	.zero		1


	//   ....[46]....
        /*0f1c*/ 	.word	0x0001a620
        /*0f20*/ 	.word	0x000000e8
        /*0f24*/ 	.word	0x00000000
        /*0f28*/ 	.short	0x0101
        /*0f2a*/ 	.byte	0x3f
	.zero		1


	//   ....[47]....
        /*0f2c*/ 	.word	0x0001a970
        /*0f30*/ 	.word	0x00000004
        /*0f34*/ 	.word	0x00030830
        /*0f38*/ 	.short	0x010a
        /*0f3a*/ 	.byte	0x3f
	.zero		1


	//   ....[48]....
        /*0f3c*/ 	.word	0x0001aa00
        /*0f40*/ 	.word	0x00000004
        /*0f44*/ 	.word	0x00030830
        /*0f48*/ 	.short	0x010a
        /*0f4a*/ 	.byte	0x3f
	.zero		1


	//   ....[49]....
        /*0f4c*/ 	.word	0x0001bb40
        /*0f50*/ 	.word	0x00000000
        /*0f54*/ 	.word	0x00030850
        /*0f58*/ 	.short	0x010a
        /*0f5a*/ 	.byte	0x3f
	.zero		1


	//   ....[50]....
        /*0f5c*/ 	.word	0x0001bb90
        /*0f60*/ 	.word	0x00000000
        /*0f64*/ 	.word	0x00030850
        /*0f68*/ 	.short	0x010a
        /*0f6a*/ 	.byte	0x3f
	.zero		1


	//   ....[51]....
        /*0f6c*/ 	.word	0x0001c180
        /*0f70*/ 	.word	0x00000004
        /*0f74*/ 	.word	0x00000000
        /*0f78*/ 	.short	0x0101
        /*0f7a*/ 	.byte	0x3f
	.zero		1


	//   ....[52]....
        /*0f7c*/ 	.word	0x0001c9e0
        /*0f80*/ 	.word	0x00000000
        /*0f84*/ 	.word	0x00000000
        /*0f88*/ 	.short	0x0101
        /*0f8a*/ 	.byte	0x3f
	.zero		1


	//   ....[53]....
        /*0f8c*/ 	.word	0x0001dff0
        /*0f90*/ 	.word	0x0000000c
        /*0f94*/ 	.word	0x00030850
        /*0f98*/ 	.short	0x010a
        /*0f9a*/ 	.byte	0x3f
	.zero		1


	//   ....[54]....
        /*0f9c*/ 	.word	0x0001e090
        /*0fa0*/ 	.word	0x0000000c
        /*0fa4*/ 	.word	0x00030850
        /*0fa8*/ 	.short	0x010a
        /*0faa*/ 	.byte	0x3f
	.zero		1


	//   ....[55]....
        /*0fac*/ 	.word	0x0001e500
        /*0fb0*/ 	.word	0x0000000c
        /*0fb4*/ 	.word	0x00000000
        /*0fb8*/ 	.short	0x0101
        /*0fba*/ 	.byte	0x3f
	.zero		1


	//   ....[56]....
        /*0fbc*/ 	.word	0x00020450
        /*0fc0*/ 	.word	0x00000000
        /*0fc4*/ 	.word	0x00000000
        /*0fc8*/ 	.short	0x0101
        /*0fca*/ 	.byte	0x3f
	.zero		1


	//   ....[57]....
        /*0fcc*/ 	.word	0x00022f80
        /*0fd0*/ 	.word	0x0000000b
        /*0fd4*/ 	.word	0x00030820
        /*0fd8*/ 	.short	0x010a
        /*0fda*/ 	.byte	0x3f
	.zero		1


	//   ....[58]....
        /*0fdc*/ 	.word	0x00023010
        /*0fe0*/ 	.word	0x00000007
        /*0fe4*/ 	.word	0x000308a0
        /*0fe8*/ 	.short	0x010a
        /*0fea*/ 	.byte	0x3f
	.zero		1


	//   ....[59]....
        /*0fec*/ 	.word	0x000232e0
        /*0ff0*/ 	.word	0x00000007
        /*0ff4*/ 	.word	0x000308c0
        /*0ff8*/ 	.short	0x010a
        /*0ffa*/ 	.byte	0x3f
	.zero		1


	//   ....[60]....
        /*0ffc*/ 	.word	0x000236d0
        /*1000*/ 	.word	0x00000007
        /*1004*/ 	.word	0x000308a0
        /*1008*/ 	.short	0x010a
        /*100a*/ 	.byte	0x3f
	.zero		1


	//   ....[61]....
        /*100c*/ 	.word	0x00023990
        /*1010*/ 	.word	0x00000007
        /*1014*/ 	.word	0x000308c0
        /*1018*/ 	.short	0x010a
        /*101a*/ 	.byte	0x3f
	.zero		1


	//   ....[62]....
        /*101c*/ 	.word	0x00024d30
        /*1020*/ 	.word	0x00000007
        /*1024*/ 	.word	0x00030840
        /*1028*/ 	.short	0x010a
        /*102a*/ 	.byte	0x3f
	.zero		1


	//   ....[63]....
        /*102c*/ 	.word	0x000253a0
        /*1030*/ 	.word	0x0000000a
        /*1034*/ 	.word	0x00030820
        /*1038*/ 	.short	0x010a
        /*103a*/ 	.byte	0x3f
	.zero		1


	//   ....[64]....
        /*103c*/ 	.word	0x000256f0
        /*1040*/ 	.word	0x00000003
        /*1044*/ 	.word	0x00030840
        /*1048*/ 	.short	0x010a
        /*104a*/ 	.byte	0x3f
	.zero		1


	//   ....[65]....
        /*104c*/ 	.word	0x00025a30
        /*1050*/ 	.word	0x00000003
        /*1054*/ 	.word	0x00030860
        /*1058*/ 	.short	0x010a
        /*105a*/ 	.byte	0x3f
	.zero		1


	//   ....[66]....
        /*105c*/ 	.word	0x000260c0
        /*1060*/ 	.word	0x00000002
        /*1064*/ 	.word	0x00030840
        /*1068*/ 	.short	0x010a
        /*106a*/ 	.byte	0x3f
	.zero		1


	//   ....[67]....
        /*106c*/ 	.word	0x00026400
        /*1070*/ 	.word	0x00000002
        /*1074*/ 	.word	0x00030860
        /*1078*/ 	.short	0x010a
        /*107a*/ 	.byte	0x3f
	.zero		1


	//   ....[68]....
        /*107c*/ 	.word	0x000269e0
        /*1080*/ 	.word	0x00000002
        /*1084*/ 	.word	0x00030840
        /*1088*/ 	.short	0x010a
        /*108a*/ 	.byte	0x3f
	.zero		1


	//   ....[69]....
        /*108c*/ 	.word	0x00026d10
        /*1090*/ 	.word	0x00000002
        /*1094*/ 	.word	0x00030860
        /*1098*/ 	.short	0x010a
        /*109a*/ 	.byte	0x3f
	.zero		1


	//   ....[70]....
        /*109c*/ 	.word	0x00027290
        /*10a0*/ 	.word	0x00000003
        /*10a4*/ 	.word	0x00030860
        /*10a8*/ 	.short	0x010a
        /*10aa*/ 	.byte	0x3f
	.zero		1


	//   ....[71]....
        /*10ac*/ 	.word	0x00028370
        /*10b0*/ 	.word	0x00000000
        /*10b4*/ 	.word	0x00030820
        /*10b8*/ 	.short	0x010a
        /*10ba*/ 	.byte	0x3f
	.zero		1


	//   ....[72]....
        /*10bc*/ 	.word	0x00028540
        /*10c0*/ 	.word	0x00000006
        /*10c4*/ 	.word	0x00000000
        /*10c8*/ 	.short	0x010a
        /*10ca*/ 	.byte	0x3f
	.zero		1


	//   ....[73]....
        /*10cc*/ 	.word	0x000285b0
        /*10d0*/ 	.word	0x00000007
        /*10d4*/ 	.word	0x00000000
        /*10d8*/ 	.short	0x010a
        /*10da*/ 	.byte	0x3f
	.zero		1


	//   ....[74]....
        /*10dc*/ 	.word	0x00028620
        /*10e0*/ 	.word	0x00000004
        /*10e4*/ 	.word	0x00000000
        /*10e8*/ 	.short	0x010a
        /*10ea*/ 	.byte	0x3f
	.zero		1


	//   ....[75]....
        /*10ec*/ 	.word	0x00028650
        /*10f0*/ 	.word	0x00000003
        /*10f4*/ 	.word	0x00000000
        /*10f8*/ 	.short	0x010a
        /*10fa*/ 	.byte	0x3f
	.zero		1


	//   ....[76]....
        /*10fc*/ 	.word	0x000286b0
        /*1100*/ 	.word	0x00000062
        /*1104*/ 	.word	0x00030890
        /*1108*/ 	.short	0x010a
        /*110a*/ 	.byte	0x3f
	.zero		1


	//   ....[77]....
        /*110c*/ 	.word	0x00028700
        /*1110*/ 	.word	0x00000062
        /*1114*/ 	.word	0x00030890
        /*1118*/ 	.short	0x010a
        /*111a*/ 	.byte	0x3f
	.zero		1


	//   ....[78]....
        /*111c*/ 	.word	0x00028750
        /*1120*/ 	.word	0x00000062
        /*1124*/ 	.word	0x00030890
        /*1128*/ 	.short	0x010a
        /*112a*/ 	.byte	0x3f
	.zero		1


	//   ....[79]....
        /*112c*/ 	.word	0x000287a0
        /*1130*/ 	.word	0x00000062
        /*1134*/ 	.word	0x000308b0
        /*1138*/ 	.short	0x010a
        /*113a*/ 	.byte	0x3f
	.zero		1


	//   ....[80]....
        /*113c*/ 	.word	0x000291f0
        /*1140*/ 	.word	0x00000010
        /*1144*/ 	.word	0x00030800
        /*1148*/ 	.short	0x010a
        /*114a*/ 	.byte	0x3f
	.zero		1


	//   ....[81]....
        /*114c*/ 	.word	0x00029c40
        /*1150*/ 	.word	0x00000010
        /*1154*/ 	.word	0x00030800
        /*1158*/ 	.short	0x010a
        /*115a*/ 	.byte	0x3f
	.zero		1


	//   ....[82]....
        /*115c*/ 	.word	0x00029c90
        /*1160*/ 	.word	0x00000017
        /*1164*/ 	.word	0x00030830
        /*1168*/ 	.short	0x010a
        /*116a*/ 	.byte	0x3f
	.zero		1


	//   ....[83]....
        /*116c*/ 	.word	0x00029ce0
        /*1170*/ 	.word	0x00000002
        /*1174*/ 	.word	0x00030830
        /*1178*/ 	.short	0x010a
        /*117a*/ 	.byte	0x3f
	.zero		1


	//   ....[84]....
        /*117c*/ 	.word	0x00029d30
        /*1180*/ 	.word	0x00000000
        /*1184*/ 	.word	0x00030850
        /*1188*/ 	.short	0x010a
        /*118a*/ 	.byte	0x3f
	.zero		1


	//   ....[85]....
        /*118c*/ 	.word	0x00029d80
        /*1190*/ 	.word	0x00000002
        /*1194*/ 	.word	0x00030830
        /*1198*/ 	.short	0x010a
        /*119a*/ 	.byte	0x3f
	.zero		1


	//   ....[86]....
        /*119c*/ 	.word	0x00029dd0
        /*11a0*/ 	.word	0x000000e8
        /*11a4*/ 	.word	0x00030850
        /*11a8*/ 	.short	0x010a
        /*11aa*/ 	.byte	0x3f
	.zero		1


	//   ....[87]....
        /*11ac*/ 	.word	0x00029e20
        /*11b0*/ 	.word	0x00000004
        /*11b4*/ 	.word	0x00030830
        /*11b8*/ 	.short	0x010a
        /*11ba*/ 	.byte	0x3f
	.zero		1


	//   ....[88]....
        /*11bc*/ 	.word	0x00029e70
        /*11c0*/ 	.word	0x00000000
        /*11c4*/ 	.word	0x00030850
        /*11c8*/ 	.short	0x010a
        /*11ca*/ 	.byte	0x3f
	.zero		1


	//   ....[89]....
        /*11cc*/ 	.word	0x00029ec0
        /*11d0*/ 	.word	0x0000000c
        /*11d4*/ 	.word	0x00030850
        /*11d8*/ 	.short	0x010a
        /*11da*/ 	.byte	0x3f
	.zero		1


	//   ....[90]....
        /*11dc*/ 	.word	0x0002a060
        /*11e0*/ 	.word	0x0000000b
        /*11e4*/ 	.word	0x00030820
        /*11e8*/ 	.short	0x010a
        /*11ea*/ 	.byte	0x3f
	.zero		1


	//   ....[91]....
        /*11ec*/ 	.word	0x0002a0b0
        /*11f0*/ 	.word	0x00000007
        /*11f4*/ 	.word	0x000308a0
        /*11f8*/ 	.short	0x010a
        /*11fa*/ 	.byte	0x3f
	.zero		1


	//   ....[92]....
        /*11fc*/ 	.word	0x0002a100
        /*1200*/ 	.word	0x00000007
        /*1204*/ 	.word	0x000308c0
        /*1208*/ 	.short	0x010a
        /*120a*/ 	.byte	0x3f
	.zero		1


	//   ....[93]....
        /*120c*/ 	.word	0x0002a150
        /*1210*/ 	.word	0x00000007
        /*1214*/ 	.word	0x000308a0
        /*1218*/ 	.short	0x010a
        /*121a*/ 	.byte	0x3f
	.zero		1


	//   ....[94]....
        /*121c*/ 	.word	0x0002a1a0
        /*1220*/ 	.word	0x00000007
        /*1224*/ 	.word	0x000308c0
        /*1228*/ 	.short	0x010a
        /*122a*/ 	.byte	0x3f
	.zero		1


	//   ....[95]....
        /*122c*/ 	.word	0x0002a340
        /*1230*/ 	.word	0x00000007
        /*1234*/ 	.word	0x00030840
        /*1238*/ 	.short	0x010a
        /*123a*/ 	.byte	0x3f
	.zero		1


	//   ....[96]....
        /*123c*/ 	.word	0x0002a3c0
        /*1240*/ 	.word	0x00000003
        /*1244*/ 	.word	0x00030820
        /*1248*/ 	.short	0x010a
        /*124a*/ 	.byte	0x3f
	.zero		1


	//   ....[97]....
        /*124c*/ 	.word	0x0002a410
        /*1250*/ 	.word	0x00000003
        /*1254*/ 	.word	0x00030840
        /*1258*/ 	.short	0x010a
        /*125a*/ 	.byte	0x3f
	.zero		1


	//   ....[98]....
        /*125c*/ 	.word	0x0002a460
        /*1260*/ 	.word	0x00000003
        /*1264*/ 	.word	0x00030860
        /*1268*/ 	.short	0x010a
        /*126a*/ 	.byte	0x3f
	.zero		1


	//   ....[99]....
        /*126c*/ 	.word	0x0002a4b0
        /*1270*/ 	.word	0x00000002
        /*1274*/ 	.word	0x00030840
        /*1278*/ 	.short	0x010a
        /*127a*/ 	.byte	0x3f
	.zero		1


	//   ....[100]....
        /*127c*/ 	.word	0x0002a500
        /*1280*/ 	.word	0x00000002
        /*1284*/ 	.word	0x00030860
        /*1288*/ 	.short	0x010a
        /*128a*/ 	.byte	0x3f
	.zero		1


	//   ....[101]....
        /*128c*/ 	.word	0x0002a550
        /*1290*/ 	.word	0x00000002
        /*1294*/ 	.word	0x00030840
        /*1298*/ 	.short	0x010a
        /*129a*/ 	.byte	0x3f
	.zero		1


	//   ....[102]....
        /*129c*/ 	.word	0x0002a5a0
        /*12a0*/ 	.word	0x00000002
        /*12a4*/ 	.word	0x00030860
        /*12a8*/ 	.short	0x010a
        /*12aa*/ 	.byte	0x3f
	.zero		1


	//   ....[103]....
        /*12ac*/ 	.word	0x0002a5f0
        /*12b0*/ 	.word	0x00000003
        /*12b4*/ 	.word	0x00030860
        /*12b8*/ 	.short	0x010a
        /*12ba*/ 	.byte	0x3f
	.zero		1


	//   ....[104]....
        /*12bc*/ 	.word	0x0002afb0
        /*12c0*/ 	.word	0x00000000
        /*12c4*/ 	.word	0x00030820
        /*12c8*/ 	.short	0x010a
        /*12ca*/ 	.byte	0x3f
	.zero		1


	//   ....[105]....
        /*12cc*/ 	.word	0x0002b150
        /*12d0*/ 	.word	0x00000006
        /*12d4*/ 	.word	0x00000000
        /*12d8*/ 	.short	0x010a
        /*12da*/ 	.byte	0x3f
	.zero		1


	//   ....[106]....
        /*12dc*/ 	.word	0x0002b1a0
        /*12e0*/ 	.word	0x00000007
        /*12e4*/ 	.word	0x00000000
        /*12e8*/ 	.short	0x010a
        /*12ea*/ 	.byte	0x3f
	.zero		1


	//   ....[107]....
        /*12ec*/ 	.word	0x0002b1f0
        /*12f0*/ 	.word	0x00000004
        /*12f4*/ 	.word	0x00000000
        /*12f8*/ 	.short	0x010a
        /*12fa*/ 	.byte	0x3f
	.zero		1


	//----- nvinfo : EIATTR_NUM_MBARRIERS
	.align		4
.L_537:
        /*12fc*/ 	.byte	0x03, 0x38
        /*12fe*/ 	.short	0x0016


	//----- nvinfo : EIATTR_EXIT_INSTR_OFFSETS
	.align		4
        /*1300*/ 	.byte	0x04, 0x1c
        /*1302*/ 	.short	(.L_539 - .L_538)


	//   ....[0]....
.L_538:
        /*1304*/ 	.word	0x000286a0


	//----- nvinfo : EIATTR_MAX_THREADS
	.align		4
.L_539:
        /*1308*/ 	.byte	0x04, 0x05
        /*130a*/ 	.short	(.L_541 - .L_540)
.L_540:
        /*130c*/ 	.word	0x00000180
        /*1310*/ 	.word	0x00000001
        /*1314*/ 	.word	0x00000001


	//----- nvinfo : EIATTR_CRS_STACK_SIZE
	.align		4
.L_541:
        /*1318*/ 	.byte	0x04, 0x1e
        /*131a*/ 	.short	(.L_543 - .L_542)
.L_542:
        /*131c*/ 	.word	0x00000000


	//----- nvinfo : EIATTR_CBANK_PARAM_SIZE
	.align		4
.L_543:
        /*1320*/ 	.byte	0x03, 0x19
        /*1322*/ 	.short	0x0a70


	//----- nvinfo : EIATTR_PARAM_CBANK
	.align		4
        /*1324*/ 	.byte	0x04, 0x0a
        /*1326*/ 	.short	(.L_545 - .L_544)
	.align		4
.L_544:
        /*1328*/ 	.word	index@(.nv.constant0._ZN7cutlass13device_kernelIN5flash11enable_sm90INS1_16FlashAttnFwdSm90INS1_25CollectiveMainloopFwdSm90ILi2EN4cute5tupleIJNS5_1CILi1EEES8_S8_EEENS6_IJNS7_ILi128EEENS7_ILi64EEENS7_ILi256EEEEEELi256ENS_6half_tEfNS_4arch4Sm90ELb0ELb1ELb1ELb1ELb0ELb1ELb0ELb1ELb1ELb0ELb0ELb0EEENS1_21CollectiveEpilogueFwdINS6_IJSA_SC_SB_EEES9_SE_SG_Li256ELb1ELb0ELb0ELb0EEENS1_36VarlenDynamicPersistentTileSchedulerILi128ELi64ELi256ELi32ELb0ELb0ELb1ELb1ELb0ELb1EEEEEEEEEvNT_6ParamsE)
        /*132c*/ 	.short	0x0210
        /*132e*/ 	.short	0x0a70


	//----- nvinfo : EIATTR_SW_WAR
	.align		4
.L_545:
        /*1330*/ 	.byte	0x04, 0x36
        /*1332*/ 	.short	(.L_547 - .L_546)
.L_546:
        /*1334*/ 	.word	0x00000008
.L_547:


//--------------------- .nv.info._ZN7cutlass13device_kernelIN5flash11enable_sm90INS1_16FlashAttnFwdSm90INS1_25CollectiveMainloopFwdSm90ILi2EN4cute5tupleIJNS5_1CILi1EEES8_S8_EEENS6_IJNS7_ILi128EEENS7_ILi80EEENS7_ILi256EEEEEELi256ENS_6half_tEfNS_4arch4Sm90ELb1ELb0ELb1ELb0ELb0ELb0ELb0ELb1ELb1ELb0ELb0ELb0EEENS1_21CollectiveEpilogueFwdINS6_IJSA_SC_SB_EEES9_SE_SG_Li256ELb0ELb0ELb0ELb0EEENS1_30DynamicPersistentTileSchedulerILi256ELi32ELb0ELb0ELb1EEEEEEEEEvNT_6ParamsE --------------------------
	.section	.nv.info._ZN7cutlass13device_kernelIN5flash11enable_sm90INS1_16FlashAttnFwdSm90INS1_25CollectiveMainloopFwdSm90ILi2EN4cute5tupleIJNS5_1CILi1EEES8_S8_EEENS6_IJNS7_ILi128EEENS7_ILi80EEENS7_ILi256EEEEEELi256ENS_6half_tEfNS_4arch4Sm90ELb1ELb0ELb1ELb0ELb0ELb0ELb0ELb1ELb1ELb0ELb0ELb0EEENS1_21CollectiveEpilogueFwdINS6_IJSA_SC_SB_EEES9_SE_SG_Li256ELb0ELb0ELb0ELb0EEENS1_30DynamicPersistentTileSchedulerILi256ELi32ELb0ELb0ELb1EEEEEEEEEvNT_6ParamsE,"",@"SHT_CUDA_INFO"
	.sectionflags	@""
	.align	4


	//----- nvinfo : EIATTR_CUDA_API_VERSION
	.align		4
        /*0000*/ 	.byte	0x04, 0x37
        /*0002*/ 	.short	(.L_549 - .L_548)
.L_548:
        /*0004*/ 	.word	0x00000082


	//----- nvinfo : EIATTR_KPARAM_INFO
	.align		4
.L_549:
        /*0008*/ 	.byte	0x04, 0x17
        /*000a*/ 	.short	(.L_551 - .L_550)
.L_550:
        /*000c*/ 	.word	0x00000000
        /*0010*/ 	.short	0x0000
        /*0012*/ 	.short	0x0070
        /*0014*/ 	.byte	0x00, 0xf0, 0x01, 0x2e


	//----- nvinfo : EIATTR_SPARSE_MMA_MASK
	.align		4
.L_551:
        /*0018*/ 	.byte	0x03, 0x50
        /*001a*/ 	.short	0x0000


	//----- nvinfo : EIATTR_MAXREG_COUNT
	.align		4
        /*001c*/ 	.byte	0x03, 0x1b
        /*001e*/ 	.short	0x00a8


	//----- nvinfo : EIATTR_NUM_BARRIERS
	.align		4
        /*0020*/ 	.byte	0x02, 0x4c
        /*0022*/ 	.byte	0x09
	.zero		1


	//----- nvinfo : EIATTR_EXTERNS
	.align		4
        /*0024*/ 	.byte	0x04, 0x0f
        /*0026*/ 	.short	(.L_553 - .L_552)


	//   ....[0]....
	.align		4
.L_552:
        /*0028*/ 	.word	index@(__assertfail)


	//----- nvinfo : EIATTR_ANNOTATIONS
	.align		4
.L_553:
        /*002c*/ 	.byte	0x04, 0x55
        /*002e*/ 	.short	(.L_555 - .L_554)


	//   ....[0]....
.L_554:
        /*0030*/ 	.word	0x00000001
        /*0034*/ 	.byte	0x70, 0x09, 0x00, 0x00, 0x01, 0x00, 0x00, 0x00, 0x40, 0x0a, 0x00, 0x00, 0x01, 0x00, 0x00, 0x00
        /*0044*/ 	.byte	0x80, 0x43, 0x01, 0x00


	//----- nvinfo : EIATTR_MERCURY_ISA_VERSION
	.align		4
.L_555:
        /*0048*/ 	.byte	0x03, 0x5f
        /*004a*/ 	.short	0x0101


	//----- nvinfo : EIATTR_INT_WARP_WIDE_INSTR_OFFSETS
	.align		4
        /*004c*/ 	.byte	0x04, 0x31
        /*004e*/ 	.short	(.L_557 - .L_556)


	//   ....[0]....
.L_556:
        /*0050*/ 	.word	0x00000190


	//   ....[1]....
        /*0054*/ 	.word	0x000001c0


	//   ....[2]....
        /*0058*/ 	.word	0x000001d0


	//   ....[3]....
        /*005c*/ 	.word	0x00011720


	//   ....[4]....
        /*0060*/ 	.word	0x000117c0


	//   ....[5]....
        /*0064*/ 	.word	0x00011d30


	//   ....[6]....
        /*0068*/ 	.word	0x00013d20


	//   ....[7]....
        /*006c*/ 	.word	0x00013dc0


	//----- nvinfo : EIATTR_COOP_GROUP_MASK_REGIDS
	.align		4
.L_557:
        /*0070*/ 	.byte	0x04, 0x29
        /*0072*/ 	.short	(.L_559 - .L_558)


	//   ....[0]....
.L_558:
        /*0074*/ 	.word	0xffffffff


	//   ....[1]....
        /*0078*/ 	.word	0xffffffff


	//   ....[2]....
        /*007c*/ 	.word	0xffffffff


	//   ....[3]....
        /*0080*/ 	.word	0xffffffff


	//   ....[4]....
        /*0084*/ 	.word	0xffffffff


	//   ....[5]....
        /*0088*/ 	.word	0xffffffff


	//   ....[6]....
        /*008c*/ 	.word	0xffffffff


	//   ....[7]....
        /*0090*/ 	.word	0xffffffff


	//   ....[8]....
        /*0094*/ 	.word	0xffffffff


	//   ....[9]....
        /*0098*/ 	.word	0xffffffff


	//   ....[10]....
        /*009c*/ 	.word	0xffffffff


	//   ....[11]....
        /*00a0*/ 	.word	0xffffffff


	//   ....[12]....
        /*00a4*/ 	.word	0xffffffff


	//   ....[13]....
        /*00a8*/ 	.word	0xffffffff


	//   ....[14]....
        /*00ac*/ 	.word	0xffffffff


	//   ....[15]....
        /*00b0*/ 	.word	0xffffffff


	//   ....[16]....
        /*00b4*/ 	.word	0xffffffff


	//   ....[17]....
        /*00b8*/ 	.word	0xffffffff


	//   ....[18]....
        /*00bc*/ 	.word	0xffffffff


	//   ....[19]....
        /*00c0*/ 	.word	0xffffffff


	//   ....[20]....
        /*00c4*/ 	.word	0xffffffff


	//   ....[21]....
        /*00c8*/ 	.word	0xffffffff


	//   ....[22]....
        /*00cc*/ 	.word	0xffffffff


	//   ....[23]....
        /*00d0*/ 	.word	0xffffffff


	//   ....[24]....
        /*00d4*/ 	.word	0xffffffff


	//   ....[25]....
        /*00d8*/ 	.word	0xffffffff


	//   ....[26]....
        /*00dc*/ 	.word	0xffffffff


	//   ....[27]....
        /*00e0*/ 	.word	0xffffffff


	//   ....[28]....
        /*00e4*/ 	.word	0x0500000f


	//   ....[29]....
        /*00e8*/ 	.word	0x0500000f


	//----- nvinfo : EIATTR_COOP_GROUP_INSTR_OFFSETS
	.align		4
.L_559:
        /*00ec*/ 	.byte	0x04, 0x28
        /*00ee*/ 	.short	(.L_561 - .L_560)


	//   ....[0]....
.L_560:
        /*00f0*/ 	.word	0x00000060


	//   ....[1]....
        /*00f4*/ 	.word	0x000001a0


	//   ....[2]....
        /*00f8*/ 	.word	0x000001f0


	//   ....[3]....
        /*00fc*/ 	.word	0x000003e0


	//   ....[4]....
        /*0100*/ 	.word	0x00000540


	//   ....[5]....
        /*0104*/ 	.word	0x00000660


	//   ....[6]....
        /*0108*/ 	.word	0x000007c0


	//   ....[7]....
        /*010c*/ 	.word	0x00001660


	//   ....[8]....
        /*0110*/ 	.word	0x00004ef0


	//   ....[9]....
        /*0114*/ 	.word	0x00004fe0


	//   ....[10]....
        /*0118*/ 	.word	0x00005460


	//   ....[11]....
        /*011c*/ 	.word	0x000054e0


	//   ....[12]....
        /*0120*/ 	.word	0x00009610


	//   ....[13]....
        /*0124*/ 	.word	0x00009710


	//   ....[14]....
        /*0128*/ 	.word	0x00009ce0


	//   ....[15]....
        /*012c*/ 	.word	0x00009d10


	//   ....[16]....
        /*0130*/ 	.word	0x0000d300


	//   ....[17]....
        /*0134*/ 	.word	0x0000d360


	//   ....[18]....
        /*0138*/ 	.word	0x0000d8d0


	//   ....[19]....
        /*013c*/ 	.word	0x0000d930


	//   ....[20]....
        /*0140*/ 	.word	0x0000ea70


	//   ....[21]....
        /*0144*/ 	.word	0x0000eaa0


	//   ....[22]....
        /*0148*/ 	.word	0x0000ebd0


	//   ....[23]....
        /*014c*/ 	.word	0x0000ebe0


	//   ....[24]....
        /*0150*/ 	.word	0x00010470


	//   ....[25]....
        /*0154*/ 	.word	0x000111a0


	//   ....[26]....
        /*0158*/ 	.word	0x00014170


	//   ....[27]....
        /*015c*/ 	.word	0x00014320


	//   ....[28]....
        /*0160*/ 	.word	0x000148b0


	//   ....[29]....
        /*0164*/ 	.word	0x00014c90


	//----- nvinfo : EIATTR_REG_RECONFIG
	.align		4
.L_561:
        /*0168*/ 	.byte	0x01, 0x54
	.zero		2


	//----- nvinfo : EIATTR_SYSCALL_OFFSETS
	.align		4
        /*016c*/ 	.byte	0x04, 0x46
        /*016e*/ 	.short	(.L_563 - .L_562)


	//   ....[0]....
.L_562:
        /*0170*/ 	.word	0x00001810


	//   ....[1]....
        /*0174*/ 	.word	0x00011950


	//   ....[2]....
        /*0178*/ 	.word	0x00011a90


	//   ....[3]....
        /*017c*/ 	.word	0x00011b90


	//----- nvinfo : EIATTR_MBARRIER_INSTR_OFFSETS
	.align		4
.L_563:
        /*0180*/ 	.byte	0x04, 0x39
        /*0182*/ 	.short	(.L_565 - .L_564)


	//   ....[0]....
.L_564:
        /*0184*/ 	.word	0x00000290
        /*0188*/ 	.word	0x000000ff
        /*018c*/ 	.word	0x00038800
        /*0190*/ 	.short	0x0100
        /*0192*/ 	.byte	0x06
	.zero		1


	//   ....[1]....
        /*0194*/ 	.word	0x000002a0
        /*0198*/ 	.word	0x000000ff
        /*019c*/ 	.word	0x00038820
        /*01a0*/ 	.short	0x0100
        /*01a2*/ 	.byte	0x06
	.zero		1


	//   ....[2]....
        /*01a4*/ 	.word	0x00000390
        /*01a8*/ 	.word	0x000000ff
        /*01ac*/ 	.word	0x00038830
        /*01b0*/ 	.short	0x0100
        /*01b2*/ 	.byte	0x08
	.zero		1


	//   ....[3]....
        /*01b4*/ 	.word	0x000003a0
        /*01b8*/ 	.word	0x000000ff
        /*01bc*/ 	.word	0x00038840
        /*01c0*/ 	.short	0x0100
        /*01c2*/ 	.byte	0x08
	.zero		1


	//   ....[4]....
        /*01c4*/ 	.word	0x000003b0
        /*01c8*/ 	.word	0x000000ff
        /*01cc*/ 	.word	0x00038838
        /*01d0*/ 	.short	0x0100
        /*01d2*/ 	.byte	0x08
	.zero		1


	//   ....[5]....
        /*01d4*/ 	.word	0x000003c0
        /*01d8*/ 	.word	0x000000ff
        /*01dc*/ 	.word	0x00038848
        /*01e0*/ 	.short	0x0100
        /*01e2*/ 	.byte	0x08
	.zero		1


	//   ....[6]....
        /*01e4*/ 	.word	0x000004f0
        /*01e8*/ 	.word	0x000000ff
        /*01ec*/ 	.word	0x00038850
        /*01f0*/ 	.short	0x0100
        /*01f2*/ 	.byte	0x08
	.zero		1


	//   ....[7]....
        /*01f4*/ 	.word	0x00000500
        /*01f8*/ 	.word	0x000000ff
        /*01fc*/ 	.word	0x00038860
        /*0200*/ 	.short	0x0100
        /*0202*/ 	.byte	0x08
	.zero		1


	//   ....[8]....
        /*0204*/ 	.word	0x00000510
        /*0208*/ 	.word	0x000000ff
        /*020c*/ 	.word	0x00038858
        /*0210*/ 	.short	0x0100
        /*0212*/ 	.byte	0x08
	.zero		1


	//   ....[9]....
        /*0214*/ 	.word	0x00000520
        /*0218*/ 	.word	0x000000ff
        /*021c*/ 	.word	0x00038868
        /*0220*/ 	.short	0x0100
        /*0222*/ 	.byte	0x08
	.zero		1


	//   ....[10]....
        /*0224*/ 	.word	0x00000610
        /*0228*/ 	.word	0x000000ff
        /*022c*/ 	.word	0x00038870
        /*0230*/ 	.short	0x0100
        /*0232*/ 	.byte	0x06
	.zero		1


	//   ....[11]....
        /*0234*/ 	.word	0x00000620
        /*0238*/ 	.word	0x000000ff
        /*023c*/ 	.word	0x00038880
        /*0240*/ 	.short	0x0100
        /*0242*/ 	.byte	0x06
	.zero		1


	//   ....[12]....
        /*0244*/ 	.word	0x00000630
        /*0248*/ 	.word	0x000000ff
        /*024c*/ 	.word	0x00038878
        /*0250*/ 	.short	0x0100
        /*0252*/ 	.byte	0x06
	.zero		1


	//   ....[13]....
        /*0254*/ 	.word	0x00000640
        /*0258*/ 	.word	0x000000ff
        /*025c*/ 	.word	0x00038888
        /*0260*/ 	.short	0x0100
        /*0262*/ 	.byte	0x06
	.zero		1


	//   ....[14]....
        /*0264*/ 	.word	0x00000770
        /*0268*/ 	.word	0x000000ff
        /*026c*/ 	.word	0x00038890
        /*0270*/ 	.short	0x0100
        /*0272*/ 	.byte	0x08
	.zero		1


	//   ....[15]....
        /*0274*/ 	.word	0x00000780
        /*0278*/ 	.word	0x000000ff
        /*027c*/ 	.word	0x000388a0
        /*0280*/ 	.short	0x0100
        /*0282*/ 	.byte	0x08
	.zero		1


	//   ....[16]....
        /*0284*/ 	.word	0x00000790
        /*0288*/ 	.word	0x000000ff
        /*028c*/ 	.word	0x00038898
        /*0290*/ 	.short	0x0100
        /*0292*/ 	.byte	0x08
	.zero		1


	//   ....[17]....
        /*0294*/ 	.word	0x000007a0
        /*0298*/ 	.word	0x000000ff
        /*029c*/ 	.word	0x000388a8
        /*02a0*/ 	.short	0x0100
        /*02a2*/ 	.byte	0x08
	.zero		1


	//   ....[18]....
        /*02a4*/ 	.word	0x000008d0
        /*02a8*/ 	.word	0x000000ff
        /*02ac*/ 	.word	0x000388b0
        /*02b0*/ 	.short	0x0100
        /*02b2*/ 	.byte	0x08
	.zero		1


	//   ....[19]....
        /*02b4*/ 	.word	0x000008e0
        /*02b8*/ 	.word	0x000000ff
        /*02bc*/ 	.word	0x000388c0
        /*02c0*/ 	.short	0x0100
        /*02c2*/ 	.byte	0x08
	.zero		1


	//   ....[20]....
        /*02c4*/ 	.word	0x000008f0
        /*02c8*/ 	.word	0x000000ff
        /*02cc*/ 	.word	0x000388b8
        /*02d0*/ 	.short	0x0100
        /*02d2*/ 	.byte	0x08
	.zero		1


	//   ....[21]....
        /*02d4*/ 	.word	0x00000900
        /*02d8*/ 	.word	0x000000ff
        /*02dc*/ 	.word	0x000388c8
        /*02e0*/ 	.short	0x0100
        /*02e2*/ 	.byte	0x08
	.zero		1


	//   ....[22]....
        /*02e4*/ 	.word	0x000018b0
        /*02e8*/ 	.word	0x000000ff
        /*02ec*/ 	.word	0x00038800
        /*02f0*/ 	.short	0x010a
        /*02f2*/ 	.byte	0x3c
	.zero		1


	//   ....[23]....
        /*02f4*/ 	.word	0x00001940
        /*02f8*/ 	.word	0x00000000
        /*02fc*/ 	.word	0x00038830
        /*0300*/ 	.short	0x010a
        /*0302*/ 	.byte	0x3f
	.zero		1


	//   ....[24]....
        /*0304*/ 	.word	0x000019b0
        /*0308*/ 	.word	0x00000000
        /*030c*/ 	.word	0x00038830
        /*0310*/ 	.short	0x010a
        /*0312*/ 	.byte	0x3f
	.zero		1


	//   ....[25]....
        /*0314*/ 	.word	0x00004d80
        /*0318*/ 	.word	0x00000000
        /*031c*/ 	.word	0x00000000
        /*0320*/ 	.short	0x0101
        /*0322*/ 	.byte	0x3f
	.zero		1


	//   ....[26]....
        /*0324*/ 	.word	0x000063b0
        /*0328*/ 	.word	0x000000ff
        /*032c*/ 	.word	0x00038830
        /*0330*/ 	.short	0x010a
        /*0332*/ 	.byte	0x2f
	.zero		1


	//   ....[27]....
        /*0334*/ 	.word	0x000063f0
        /*0338*/ 	.word	0x000000ff
        /*033c*/ 	.word	0x00038830
        /*0340*/ 	.short	0x010a
        /*0342*/ 	.byte	0x2f
	.zero		1


	//   ....[28]....
        /*0344*/ 	.word	0x000089f0
        /*0348*/ 	.word	0x000000ff
        /*034c*/ 	.word	0x00038850
        /*0350*/ 	.short	0x010a
        /*0352*/ 	.byte	0x05
	.zero		1


	//   ....[29]....
        /*0354*/ 	.word	0x00008a30
        /*0358*/ 	.word	0x000000ff
        /*035c*/ 	.word	0x00038850
        /*0360*/ 	.short	0x010a
        /*0362*/ 	.byte	0x05
	.zero		1


	//   ....[30]....
        /*0364*/ 	.word	0x0000a240
        /*0368*/ 	.word	0x00000011
        /*036c*/ 	.word	0x00000000
        /*0370*/ 	.short	0x0101
        /*0372*/ 	.byte	0x3f
	.zero		1


	//   ....[31]....
        /*0374*/ 	.word	0x0000a2b0
        /*0378*/ 	.word	0x0000009f
        /*037c*/ 	.word	0x00000000
        /*0380*/ 	.short	0x0101
        /*0382*/ 	.byte	0x3f
	.zero		1


	//   ....[32]....
        /*0384*/ 	.word	0x0000a630
        /*0388*/ 	.word	0x000000ff
        /*038c*/ 	.word	0x00038830
        /*0390*/ 	.short	0x010a
        /*0392*/ 	.byte	0x04
	.zero		1


	//   ....[33]....
        /*0394*/ 	.word	0x0000a670
        /*0398*/ 	.word	0x000000ff
        /*039c*/ 	.word	0x00038830
        /*03a0*/ 	.short	0x010a
        /*03a2*/ 	.byte	0x04
	.zero		1


	//   ....[34]....
        /*03a4*/ 	.word	0x0000cc80
        /*03a8*/ 	.word	0x000000ff
        /*03ac*/ 	.word	0x00038850
        /*03b0*/ 	.short	0x010a
        /*03b2*/ 	.byte	0x05
	.zero		1


	//   ....[35]....
        /*03b4*/ 	.word	0x0000ccc0
        /*03b8*/ 	.word	0x000000ff
        /*03bc*/ 	.word	0x00038850
        /*03c0*/ 	.short	0x010a
        /*03c2*/ 	.byte	0x05
	.zero		1


	//   ....[36]....
        /*03c4*/ 	.word	0x0000dca0
        /*03c8*/ 	.word	0x0000009d
        /*03cc*/ 	.word	0x00000000
        /*03d0*/ 	.short	0x0101
        /*03d2*/ 	.byte	0x3f
	.zero		1


	//   ....[37]....
        /*03d4*/ 	.word	0x0000dd20
        /*03d8*/ 	.word	0x000000ab
        /*03dc*/ 	.word	0x00000000
        /*03e0*/ 	.short	0x0101
        /*03e2*/ 	.byte	0x3f
	.zero		1


	//   ....[38]....
        /*03e4*/ 	.word	0x0000e9c0
        /*03e8*/ 	.word	0x000000ff
        /*03ec*/ 	.word	0x00038850
        /*03f0*/ 	.short	0x010a
        /*03f2*/ 	.byte	0x05
	.zero		1


	//   ....[39]....
        /*03f4*/ 	.word	0x0000ea00
        /*03f8*/ 	.word	0x000000ff
        /*03fc*/ 	.word	0x00038850
        /*0400*/ 	.short	0x010a
        /*0402*/ 	.byte	0x05
	.zero		1


	//   ....[40]....
        /*0404*/ 	.word	0x0000f340
        /*0408*/ 	.word	0x00000003
        /*040c*/ 	.word	0x00000000
        /*0410*/ 	.short	0x0101
        /*0412*/ 	.byte	0x3f
	.zero		1


	//   ....[41]....
        /*0414*/ 	.word	0x000106b0
        /*0418*/ 	.word	0x000000ff
        /*041c*/ 	.word	0x00000000
        /*0420*/ 	.short	0x0101
        /*0422*/ 	.byte	0x05
	.zero		1


	//   ....[42]....
        /*0424*/ 	.word	0x00012060
        /*0428*/ 	.word	0x00000008
        /*042c*/ 	.word	0x00038840
        /*0430*/ 	.short	0x010a
        /*0432*/ 	.byte	0x3f
	.zero		1


	//   ....[43]....
        /*0434*/ 	.word	0x00012580
        /*0438*/ 	.word	0x000000ff
        /*043c*/ 	.word	0x00038820
        /*0440*/ 	.short	0x010a
        /*0442*/ 	.byte	0x28
	.zero		1


	//   ....[44]....
        /*0444*/ 	.word	0x00012880
        /*0448*/ 	.word	0x00000003
        /*044c*/ 	.word	0x00038840
        /*0450*/ 	.short	0x010a
        /*0452*/ 	.byte	0x3f
	.zero		1


	//   ....[45]....
        /*0454*/ 	.word	0x00012b10
        /*0458*/ 	.word	0x00000002
        /*045c*/ 	.word	0x00000060
        /*0460*/ 	.short	0x010a
        /*0462*/ 	.byte	0x3f
	.zero		1


	//   ....[46]....
        /*0464*/ 	.word	0x00013050
        /*0468*/ 	.word	0x00000003
        /*046c*/ 	.word	0x00038840
        /*0470*/ 	.short	0x010a
        /*0472*/ 	.byte	0x3f
	.zero		1


	//   ....[47]....
        /*0474*/ 	.word	0x000132e0
        /*0478*/ 	.word	0x00000002
        /*047c*/ 	.word	0x00000060
        /*0480*/ 	.short	0x010a
        /*0482*/ 	.byte	0x3f
	.zero		1


	//   ....[48]....
        /*0484*/ 	.word	0x00013780
        /*0488*/ 	.word	0x00000002
        /*048c*/ 	.word	0x00038840
        /*0490*/ 	.short	0x010a
        /*0492*/ 	.byte	0x3f
	.zero		1


	//   ....[49]....
        /*0494*/ 	.word	0x00013a10
        /*0498*/ 	.word	0x00000002
        /*049c*/ 	.word	0x00000060
        /*04a0*/ 	.short	0x010a
        /*04a2*/ 	.byte	0x3f
	.zero		1


	//   ....[50]....
        /*04a4*/ 	.word	0x00013e60
        /*04a8*/ 	.word	0x00000003
        /*04ac*/ 	.word	0x00038860
        /*04b0*/ 	.short	0x010a
        /*04b2*/ 	.byte	0x3f
	.zero		1


	//   ....[51]....
        /*04b4*/ 	.word	0x000142d0
        /*04b8*/ 	.word	0x00000007
        /*04bc*/ 	.word	0x00038820
        /*04c0*/ 	.short	0x010a
        /*04c2*/ 	.byte	0x3f
	.zero		1


	//   ....[52]....
        /*04c4*/ 	.word	0x00014440
        /*04c8*/ 	.word	0x00000005
        /*04cc*/ 	.word	0x00000000
        /*04d0*/ 	.short	0x010a
        /*04d2*/ 	.byte	0x3f
	.zero		1


	//   ....[53]....
        /*04d4*/ 	.word	0x000144b0
        /*04d8*/ 	.word	0x00000003
        /*04dc*/ 	.word	0x00000000
        /*04e0*/ 	.short	0x010a
        /*04e2*/ 	.byte	0x3f
	.zero		1


	//   ....[54]....
        /*04e4*/ 	.word	0x00014510
        /*04e8*/ 	.word	0x00000005
        /*04ec*/ 	.word	0x00000000
        /*04f0*/ 	.short	0x010a
        /*04f2*/ 	.byte	0x3f
	.zero		1


	//   ....[55]....
        /*04f4*/ 	.word	0x00014540
        /*04f8*/ 	.word	0x00000003
        /*04fc*/ 	.word	0x00000000
        /*0500*/ 	.short	0x010a
        /*0502*/ 	.byte	0x3f
	.zero		1


	//   ....[56]....
        /*0504*/ 	.word	0x000145b0
        /*0508*/ 	.word	0x00000003
        /*050c*/ 	.word	0x00038800
        /*0510*/ 	.short	0x010a
        /*0512*/ 	.byte	0x3f
	.zero		1


	//   ....[57]....
        /*0514*/ 	.word	0x00014600
        /*0518*/ 	.word	0x00000000
        /*051c*/ 	.word	0x00038830
        /*0520*/ 	.short	0x010a
        /*0522*/ 	.byte	0x3f
	.zero		1


	//   ....[58]....
        /*0524*/ 	.word	0x00014660
        /*0528*/ 	.word	0x00000004
        /*052c*/ 	.word	0x00038830
        /*0530*/ 	.short	0x010a
        /*0532*/ 	.byte	0x3f
	.zero		1


	//   ....[59]....
        /*0534*/ 	.word	0x000146c0
        /*0538*/ 	.word	0x00000003
        /*053c*/ 	.word	0x00038850
        /*0540*/ 	.short	0x010a
        /*0542*/ 	.byte	0x3f
	.zero		1


	//   ....[60]....
        /*0544*/ 	.word	0x00014720
        /*0548*/ 	.word	0x00000004
        /*054c*/ 	.word	0x00038830
        /*0550*/ 	.short	0x010a
        /*0552*/ 	.byte	0x3f
	.zero		1


	//   ....[61]....
        /*0554*/ 	.word	0x00014780
        /*0558*/ 	.word	0x00000003
        /*055c*/ 	.word	0x00038850
        /*0560*/ 	.short	0x010a
        /*0562*/ 	.byte	0x3f
	.zero		1


	//   ....[62]....
        /*0564*/ 	.word	0x000147e0
        /*0568*/ 	.word	0x00000007
        /*056c*/ 	.word	0x00038850
        /*0570*/ 	.short	0x010a
        /*0572*/ 	.byte	0x3f
	.zero		1


	//   ....[63]....
        /*0574*/ 	.word	0x00014960
        /*0578*/ 	.word	0x00000008
        /*057c*/ 	.word	0x00038840
        /*0580*/ 	.short	0x010a
        /*0582*/ 	.byte	0x3f
	.zero		1


	//   ....[64]....
        /*0584*/ 	.word	0x000149c0
        /*0588*/ 	.word	0x00000008
        /*058c*/ 	.word	0x00038820
        /*0590*/ 	.short	0x010a
        /*0592*/ 	.byte	0x3f
	.zero		1


	//   ....[65]....
        /*0594*/ 	.word	0x00014a10
        /*0598*/ 	.word	0x00000003
        /*059c*/ 	.word	0x00038840
        /*05a0*/ 	.short	0x010a
        /*05a2*/ 	.byte	0x3f
	.zero		1


	//   ....[66]....
        /*05a4*/ 	.word	0x00014a60
        /*05a8*/ 	.word	0x00000002
        /*05ac*/ 	.word	0x00000060
        /*05b0*/ 	.short	0x010a
        /*05b2*/ 	.byte	0x3f
	.zero		1


	//   ....[67]....
        /*05b4*/ 	.word	0x00014ab0
        /*05b8*/ 	.word	0x00000003
        /*05bc*/ 	.word	0x00038840
        /*05c0*/ 	.short	0x010a
        /*05c2*/ 	.byte	0x3f
	.zero		1


	//   ....[68]....
        /*05c4*/ 	.word	0x00014b00
        /*05c8*/ 	.word	0x00000002
        /*05cc*/ 	.word	0x00000060
        /*05d0*/ 	.short	0x010a
        /*05d2*/ 	.byte	0x3f
	.zero		1


	//   ....[69]....
        /*05d4*/ 	.word	0x00014b50
        /*05d8*/ 	.word	0x00000002
        /*05dc*/ 	.word	0x00038840
        /*05e0*/ 	.short	0x010a
        /*05e2*/ 	.byte	0x3f
	.zero		1


	//   ....[70]....
        /*05e4*/ 	.word	0x00014ba0
        /*05e8*/ 	.word	0x00000002
        /*05ec*/ 	.word	0x00000060
        /*05f0*/ 	.short	0x010a
        /*05f2*/ 	.byte	0x3f
	.zero		1


	//   ....[71]....
        /*05f4*/ 	.word	0x00014bf0
        /*05f8*/ 	.word	0x00000003
        /*05fc*/ 	.word	0x00038860
        /*0600*/ 	.short	0x010a
        /*0602*/ 	.byte	0x3f
	.zero		1


	//   ....[72]....
        /*0604*/ 	.word	0x00014cd0
        /*0608*/ 	.word	0x00000007
        /*060c*/ 	.word	0x00038820
        /*0610*/ 	.short	0x010a
        /*0612*/ 	.byte	0x3f
	.zero		1


	//   ....[73]....
        /*0614*/ 	.word	0x00014d20
        /*0618*/ 	.word	0x00000005
        /*061c*/ 	.word	0x00000000
        /*0620*/ 	.short	0x010a
        /*0622*/ 	.byte	0x3f
	.zero		1


	//   ....[74]....
        /*0624*/ 	.word	0x00014d70
        /*0628*/ 	.word	0x00000003
        /*062c*/ 	.word	0x00000000
        /*0630*/ 	.short	0x010a
        /*0632*/ 	.byte	0x3f
	.zero		1


	//   ....[75]....
        /*0634*/ 	.word	0x00014dc0
        /*0638*/ 	.word	0x00000005
        /*063c*/ 	.word	0x00000000
        /*0640*/ 	.short	0x010a
        /*0642*/ 	.byte	0x3f
	.zero		1


	//----- nvinfo : EIATTR_NUM_MBARRIERS
	.align		4
.L_565:
        /*0644*/ 	.byte	0x03, 0x38
        /*0646*/ 	.short	0x0016


	//----- nvinfo : EIATTR_EXIT_INSTR_OFFSETS
	.align		4
        /*0648*/ 	.byte	0x04, 0x1c
        /*064a*/ 	.short	(.L_567 - .L_566)


	//   ....[0]....
.L_566:
        /*064c*/ 	.word	0x00000a30


	//   ....[1]....
        /*0650*/ 	.word	0x00011160


	//   ....[2]....
        /*0654*/ 	.word	0x000111c0


	//   ....[3]....
        /*0658*/ 	.word	0x00014340


	//   ....[4]....
        /*065c*/ 	.word	0x00014590


	//----- nvinfo : EIATTR_MAX_THREADS
	.align		4
.L_567:
        /*0660*/ 	.byte	0x04, 0x05
        /*0662*/ 	.short	(.L_569 - .L_568)
.L_568:
        /*0664*/ 	.word	0x00000180
        /*0668*/ 	.word	0x00000001
        /*066c*/ 	.word	0x00000001


	//----- nvinfo : EIATTR_CRS_STACK_SIZE
	.align		4
.L_569:
        /*0670*/ 	.byte	0x04, 0x1e
        /*0672*/ 	.short	(.L_571 - .L_570)
.L_570:
        /*0674*/ 	.word	0x00000000


	//----- nvinfo : EIATTR_CBANK_PARAM_SIZE
	.align		4
.L_571:
        /*0678*/ 	.byte	0x03, 0x19
        /*067a*/ 	.short	0x0bf0


	//----- nvinfo : EIATTR_PARAM_CBANK
	.align		4
        /*067c*/ 	.byte	0x04, 0x0a
        /*067e*/ 	.short	(.L_573 - .L_572)
	.align		4
.L_572:
        /*0680*/ 	.word	index@(.nv.constant0._ZN7cutlass13device_kernelIN5flash11enable_sm90INS1_16FlashAttnFwdSm90INS1_25CollectiveMainloopFwdSm90ILi2EN4cute5tupleIJNS5_1CILi1EEES8_S8_EEENS6_IJNS7_ILi128EEENS7_ILi80EEENS7_ILi256EEEEEELi256ENS_6half_tEfNS_4arch4Sm90ELb1ELb0ELb1ELb0ELb0ELb0ELb0ELb1ELb1ELb0ELb0ELb0EEENS1_21CollectiveEpilogueFwdINS6_IJSA_SC_SB_EEES9_SE_SG_Li256ELb0ELb0ELb0ELb0EEENS1_30DynamicPersistentTileSchedulerILi256ELi32ELb0ELb0ELb1EEEEEEEEEvNT_6ParamsE)
        /*0684*/ 	.short	0x0210
        /*0686*/ 	.short	0x0bf0


	//----- nvinfo : EIATTR_SW_WAR
	.align		4
.L_573:
        /*0688*/ 	.byte	0x04, 0x36
        /*068a*/ 	.short	(.L_575 - .L_574)
.L_574:
        /*068c*/ 	.word	0x00000008
.L_575:


//--------------------- .nv.info._ZN7cutlass13device_kernelIN5flash11enable_sm90INS1_16FlashAttnFwdSm90INS1_25CollectiveMainloopFwdSm90ILi2EN4cute5tupleIJNS5_1CILi1EEES8_S8_EEENS6_IJNS7_ILi128EEENS7_ILi80EEENS7_ILi256EEEEEELi256ENS_6half_tEfNS_4arch4Sm90ELb1ELb0ELb1ELb1ELb0ELb0ELb0ELb1ELb1ELb0ELb0ELb0EEENS1_21CollectiveEpilogueFwdINS6_IJSA_SC_SB_EEES9_SE_SG_Li256ELb1ELb0ELb0ELb0EEENS1_36VarlenDynamicPersistentTileSchedulerILi128ELi80ELi256ELi32ELb0ELb0ELb1ELb1ELb1ELb1EEEEEEEEEvNT_6ParamsE --------------------------
	.section	.nv.info._ZN7cutlass13device_kernelIN5flash11enable_sm90INS1_16FlashAttnFwdSm90INS1_25CollectiveMainloopFwdSm90ILi2EN4cute5tupleIJNS5_1CILi1EEES8_S8_EEENS6_IJNS7_ILi128EEENS7_ILi80EEENS7_ILi256EEEEEELi256ENS_6half_tEfNS_4arch4Sm90ELb1ELb0ELb1ELb1ELb0ELb0ELb0ELb1ELb1ELb0ELb0ELb0EEENS1_21CollectiveEpilogueFwdINS6_IJSA_SC_SB_EEES9_SE_SG_Li256ELb1ELb0ELb0ELb0EEENS1_36VarlenDynamicPersistentTileSchedulerILi128ELi80ELi256ELi32ELb0ELb0ELb1ELb1ELb1ELb1EEEEEEEEEvNT_6ParamsE,"",@"SHT_CUDA_INFO"
	.sectionflags	@""
	.align	4


	//----- nvinfo : EIATTR_CUDA_API_VERSION
	.align		4
        /*0000*/ 	.byte	0x04, 0x37
        /*0002*/ 	.short	(.L_577 - .L_576)
.L_576:
        /*0004*/ 	.word	0x00000082


	//----- nvinfo : EIATTR_KPARAM_INFO
	.align		4
.L_577:
        /*0008*/ 	.byte	0x04, 0x17
        /*000a*/ 	.short	(.L_579 - .L_578)
.L_578:
        /*000c*/ 	.word	0x00000000
        /*0010*/ 	.short	0x0000
        /*0012*/ 	.short	0x0070
        /*0014*/ 	.byte	0x00, 0xf0, 0x01, 0x28


	//----- nvinfo : EIATTR_SPARSE_MMA_MASK
	.align		4
.L_579:
        /*0018*/ 	.byte	0x03, 0x50
        /*001a*/ 	.short	0x0000


	//----- nvinfo : EIATTR_MAXREG_COUNT
	.align		4
        /*001c*/ 	.byte	0x03, 0x1b
        /*001e*/ 	.short	0x00a8


	//----- nvinfo : EIATTR_NUM_BARRIERS
	.align		4
        /*0020*/ 	.byte	0x02, 0x4c
        /*0022*/ 	.byte	0x09
	.zero		1


	//----- nvinfo : EIATTR_EXTERNS
	.align		4
        /*0024*/ 	.byte	0x04, 0x0f
        /*0026*/ 	.short	(.L_581 - .L_580)


	//   ....[0]....
	.align		4
.L_580:
        /*0028*/ 	.word	index@(__assertfail)


	//----- nvinfo : EIATTR_ANNOTATIONS
	.align		4
.L_581:
        /*002c*/ 	.byte	0x04, 0x55
        /*002e*/ 	.short	(.L_583 - .L_582)


	//   ....[0]....
.L_582:
        /* <DEDUP_REMOVED lines=33> */


	//----- nvinfo : EIATTR_MERCURY_ISA_VERSION
	.align		4
.L_583:
        /*0230*/ 	.byte	0x03, 0x5f
        /*0232*/ 	.short	0x0101


	//----- nvinfo : EIATTR_UNUSED_LOAD_BYTE_OFFSET
	.align		4
        /*0234*/ 	.byte	0x04, 0x44
        /*0236*/ 	.short	(.L_585 - .L_584)


	//   ....[0]....
.L_584:
        /*0238*/ 	.word	0x00000a40
        /*023c*/ 	.word	0x0000fff0


	//   ....[1]....
        /*0240*/ 	.word	0x0000fb30
        /*0244*/ 	.word	0x0000fff0


	//----- nvinfo : EIATTR_INT_WARP_WIDE_INSTR_OFFSETS
	.align		4
.L_585:
        /*0248*/ 	.byte	0x04, 0x31
        /*024a*/ 	.short	(.L_587 - .L_586)


	//   ....[0]....
.L_586:
        /*024c*/ 	.word	0x00000160


	//   ....[1]....
        /*0250*/ 	.word	0x000001a0


	//   ....[2]....
        /*0254*/ 	.word	0x00000210


	//   ....[3]....
        /*0258*/ 	.word	0x00013ac0


	//   ....[4]....
        /*025c*/ 	.word	0x00013b60


	//   ....[5]....
        /*0260*/ 	.word	0x00013ff0


	//   ....[6]....
        /*0264*/ 	.word	0x00014020


	//   ....[7]....
        /*0268*/ 	.word	0x00014230


	//   ....[8]....
        /*026c*/ 	.word	0x00014320


	//   ....[9]....
        /*0270*/ 	.word	0x00014410


	//   ....[10]....
        /*0274*/ 	.word	0x00016a90


	//   ....[11]....
        /*0278*/ 	.word	0x00016b30


	//----- nvinfo : EIATTR_COOP_GROUP_MASK_REGIDS
	.align		4
.L_587:
        /*027c*/ 	.byte	0x04, 0x29
        /*027e*/ 	.short	(.L_589 - .L_588)


	//   ....[0]....
.L_588:
        /*0280*/ 	.word	0xffffffff


	//   ....[1]....
        /*0284*/ 	.word	0xffffffff


	//   ....[2]....
        /*0288*/ 	.word	0xffffffff


	//   ....[3]....
        /*028c*/ 	.word	0xffffffff


	//   ....[4]....
        /*0290*/ 	.word	0xffffffff


	//   ....[5]....
        /*0294*/ 	.word	0xffffffff


	//   ....[6]....
        /*0298*/ 	.word	0xffffffff


	//   ....[7]....
        /*029c*/ 	.word	0xffffffff


	//   ....[8]....
        /*02a0*/ 	.word	0xffffffff


	//   ....[9]....
        /*02a4*/ 	.word	0xffffffff


	//   ....[10]....
        /*02a8*/ 	.word	0xffffffff


	//   ....[11]....
        /*02ac*/ 	.word	0xffffffff


	//   ....[12]....
        /*02b0*/ 	.word	0xffffffff


	//   ....[13]....
        /*02b4*/ 	.word	0xffffffff


	//   ....[14]....
        /*02b8*/ 	.word	0xffffffff


	//   ....[15]....
        /*02bc*/ 	.word	0xffffffff


	//   ....[16]....
        /*02c0*/ 	.word	0xffffffff


	//   ....[17]....
        /*02c4*/ 	.word	0xffffffff


	//   ....[18]....
        /*02c8*/ 	.word	0xffffffff


	//   ....[19]....
        /*02cc*/ 	.word	0xffffffff


	//   ....[20]....
        /*02d0*/ 	.word	0xffffffff


	//   ....[21]....
        /*02d4*/ 	.word	0xffffffff


	//   ....[22]....
        /*02d8*/ 	.word	0xffffffff


	//   ....[23]....
        /*02dc*/ 	.word	0xffffffff


	//   ....[24]....
        /*02e0*/ 	.word	0xffffffff


	//   ....[25]....
        /*02e4*/ 	.word	0xffffffff


	//   ....[26]....
        /*02e8*/ 	.word	0xffffffff


	//   ....[27]....
        /*02ec*/ 	.word	0xffffffff


	//   ....[28]....
        /*02f0*/ 	.word	0xffffffff


	//   ....[29]....
        /*02f4*/ 	.word	0xffffffff


	//   ....[30]....
        /*02f8*/ 	.word	0xffffffff


	//   ....[31]....
        /*02fc*/ 	.word	0xffffffff


	//   ....[32]....
        /*0300*/ 	.word	0xffffffff


	//   ....[33]....
        /*0304*/ 	.word	0xffffffff


	//   ....[34]....
        /*0308*/ 	.word	0xffffffff


	//   ....[35]....
        /*030c*/ 	.word	0xffffffff


	//   ....[36]....
        /*0310*/ 	.word	0xffffffff


	//   ....[37]....
        /*0314*/ 	.word	0xffffffff


	//   ....[38]....
        /*0318*/ 	.word	0xffffffff


	//   ....[39]....
        /*031c*/ 	.word	0xffffffff


	//   ....[40]....
        /*0320*/ 	.word	0xffffffff


	//   ....[41]....
        /*0324*/ 	.word	0xffffffff


	//   ....[42]....
        /*0328*/ 	.word	0xffffffff


	//   ....[43]....
        /*032c*/ 	.word	0xffffffff


	//   ....[44]....
        /*0330*/ 	.word	0xffffffff


	//   ....[45]....
        /*0334*/ 	.word	0xffffffff


	//   ....[46]....
        /*0338*/ 	.word	0xffffffff


	//   ....[47]....
        /*033c*/ 	.word	0xffffffff


	//   ....[48]....
        /*0340*/ 	.word	0xffffffff


	//   ....[49]....
        /*0344*/ 	.word	0xffffffff


	//   ....[50]....
        /*0348*/ 	.word	0xffffffff


	//   ....[51]....
        /*034c*/ 	.word	0xffffffff


	//   ....[52]....
        /*0350*/ 	.word	0xffffffff


	//   ....[53]....
        /*0354*/ 	.word	0xffffffff


	//   ....[54]....
        /*0358*/ 	.word	0xffffffff


	//   ....[55]....
        /*035c*/ 	.word	0xffffffff


	//   ....[56]....
        /*0360*/ 	.word	0xffffffff


	//   ....[57]....
        /*0364*/ 	.word	0xffffffff


	//   ....[58]....
        /*0368*/ 	.word	0x0500000f


	//   ....[59]....
        /*036c*/ 	.word	0x0500000f


	//   ....[60]....
        /*0370*/ 	.word	0x0500000f


	//   ....[61]....
        /*0374*/ 	.word	0x0500000f


	//   ....[62]....
        /*0378*/ 	.word	0x0500000f


	//   ....[63]....
        /*037c*/ 	.word	0x0500000f


	//   ....[64]....
        /*0380*/ 	.word	0x0500000f


	//   ....[65]....
        /*0384*/ 	.word	0x0500000f


	//   ....[66]....
        /*0388*/ 	.word	0x0500000f


	//   ....[67]....
        /*038c*/ 	.word	0x0500000f


	//   ....[68]....
        /*0390*/ 	.word	0x0500000f


	//   ....[69]....
        /*0394*/ 	.word	0x0500000f


	//   ....[70]....
        /*0398*/ 	.word	0x0500000f


	//   ....[71]....
        /*039c*/ 	.word	0x0500000f


	//   ....[72]....
        /*03a0*/ 	.word	0x0500000f


	//   ....[73]....
        /*03a4*/ 	.word	0x0500000f


	//   ....[74]....
        /*03a8*/ 	.word	0x0500000f


	//   ....[75]....
        /*03ac*/ 	.word	0x0500000f


	//   ....[76]....
        /*03b0*/ 	.word	0x0500000f


	//----- nvinfo : EIATTR_COOP_GROUP_INSTR_OFFSETS
	.align		4
.L_589:
        /*03b4*/ 	.byte	0x04, 0x28
        /*03b6*/ 	.short	(.L_591 - .L_590)


	//   ....[0]....
.L_590:
        /*03b8*/ 	.word	0x00000060


	//   ....[1]....
        /*03bc*/ 	.word	0x00000170


	//   ....[2]....
        /*03c0*/ 	.word	0x000001c0


	//   ....[3]....
        /*03c4*/ 	.word	0x000003f0


	//   ....[4]....
        /*03c8*/ 	.word	0x00000550


	//   ....[5]....
        /*03cc*/ 	.word	0x00000670


	//   ....[6]....
        /*03d0*/ 	.word	0x000007d0


	//   ....[7]....
        /*03d4*/ 	.word	0x000018a0


	//   ....[8]....
        /*03d8*/ 	.word	0x00005080


	//   ....[9]....
        /*03dc*/ 	.word	0x00005170


	//   ....[10]....
        /*03e0*/ 	.word	0x000055f0


	//   ....[11]....
        /*03e4*/ 	.word	0x00005670


	//   ....[12]....
        /*03e8*/ 	.word	0x00009680


	//   ....[13]....
        /*03ec*/ 	.word	0x00009750


	//   ....[14]....
        /*03f0*/ 	.word	0x00009d50


	//   ....[15]....
        /*03f4*/ 	.word	0x00009dd0


	//   ....[16]....
        /*03f8*/ 	.word	0x0000d6a0


	//   ....[17]....
        /*03fc*/ 	.word	0x0000d700


	//   ....[18]....
        /*0400*/ 	.word	0x0000dac0


	//   ....[19]....
        /*0404*/ 	.word	0x0000db10


	//   ....[20]....
        /*0408*/ 	.word	0x0000ee30


	//   ....[21]....
        /*040c*/ 	.word	0x0000ee70


	//   ....[22]....
        /*0410*/ 	.word	0x0000ef40


	//   ....[23]....
        /*0414*/ 	.word	0x0000ef70


	//   ....[24]....
        /*0418*/ 	.word	0x00012860


	//   ....[25]....
        /*041c*/ 	.word	0x000129f0


	//   ....[26]....
        /*0420*/ 	.word	0x00012a20


	//   ....[27]....
        /*0424*/ 	.word	0x00012a60


	//   ....[28]....
        /*0428*/ 	.word	0x00012ad0


	//   ....[29]....
        /*042c*/ 	.word	0x00012b30


	//   ....[30]....
        /*0430*/ 	.word	0x00012b70


	//   ....[31]....
        /*0434*/ 	.word	0x00012d20


	//   ....[32]....
        /*0438*/ 	.word	0x00012d80


	//   ....[33]....
        /*043c*/ 	.word	0x00012dc0


	//   ....[34]....
        /*0440*/ 	.word	0x00012e00


	//   ....[35]....
        /*0444*/ 	.word	0x00012e30


	//   ....[36]....
        /*0448*/ 	.word	0x00012e60


	//   ....[37]....
        /*044c*/ 	.word	0x00012f00


	//   ....[38]....
        /*0450*/ 	.word	0x00012f60


	//   ....[39]....
        /*0454*/ 	.word	0x00012ff0


	//   ....[40]....
        /*0458*/ 	.word	0x00016fe0


	//   ....[41]....
        /*045c*/ 	.word	0x00016ff0


	//   ....[42]....
        /*0460*/ 	.word	0x00017110


	//   ....[43]....
        /*0464*/ 	.word	0x00017170


	//   ....[44]....
        /*0468*/ 	.word	0x000171b0


	//   ....[45]....
        /*046c*/ 	.word	0x000171f0


	//   ....[46]....
        /*0470*/ 	.word	0x00017220


	//   ....[47]....
        /*0474*/ 	.word	0x00017250


	//   ....[48]....
        /*0478*/ 	.word	0x000173f0


	//   ....[49]....
        /*047c*/ 	.word	0x00017450


	//   ....[50]....
        /*0480*/ 	.word	0x00017490


	//   ....[51]....
        /*0484*/ 	.word	0x000174d0


	//   ....[52]....
        /*0488*/ 	.word	0x00017500


	//   ....[53]....
        /*048c*/ 	.word	0x00017530


	//   ....[54]....
        /*0490*/ 	.word	0x000175f0


	//   ....[55]....
        /*0494*/ 	.word	0x00017610


	//   ....[56]....
        /*0498*/ 	.word	0x00017680


	//   ....[57]....
        /*049c*/ 	.word	0x00017d20


	//   ....[58]....
        /*04a0*/ 	.word	0x00018330


	//   ....[59]....
        /*04a4*/ 	.word	0x00018750


	//   ....[60]....
        /*04a8*/ 	.word	0x000187e0


	//   ....[61]....
        /*04ac*/ 	.word	0x00018880


	//   ....[62]....
        /*04b0*/ 	.word	0x00018930


	//   ....[63]....
        /*04b4*/ 	.word	0x000189b0


	//   ....[64]....
        /*04b8*/ 	.word	0x00018a30


	//   ....[65]....
        /*04bc*/ 	.word	0x00018ab0


	//   ....[66]....
        /*04c0*/ 	.word	0x00018b30


	//   ....[67]....
        /*04c4*/ 	.word	0x00018bc0


	//   ....[68]....
        /*04c8*/ 	.word	0x00018c70


	//   ....[69]....
        /*04cc*/ 	.word	0x00018cf0


	//   ....[70]....
        /*04d0*/ 	.word	0x00018d70


	//   ....[71]....
        /*04d4*/ 	.word	0x00018df0


	//   ....[72]....
        /*04d8*/ 	.word	0x00018e70


	//   ....[73]....
        /*04dc*/ 	.word	0x00018ee0


	//   ....[74]....
        /*04e0*/ 	.word	0x00018f80


	//   ....[75]....
        /*04e4*/ 	.word	0x00019010


	//   ....[76]....
        /*04e8*/ 	.word	0x00019140


	//----- nvinfo : EIATTR_REG_RECONFIG
	.align		4
.L_591:
        /*04ec*/ 	.byte	0x01, 0x54
	.zero		2


	//----- nvinfo : EIATTR_SYSCALL_OFFSETS
	.align		4
        /*04f0*/ 	.byte	0x04, 0x46
        /*04f2*/ 	.short	(.L_593 - .L_592)


	//   ....[0]....
.L_592:
        /*04f4*/ 	.word	0x00001a90


	//   ....[1]....
        /*04f8*/ 	.word	0x00013cf0


	//   ....[2]....
        /*04fc*/ 	.word	0x00013e30


	//   ....[3]....
        /*0500*/ 	.word	0x00013f30


	//----- nvinfo : EIATTR_MBARRIER_INSTR_OFFSETS
	.align		4
.L_593:
        /*0504*/ 	.byte	0x04, 0x39
        /*0506*/ 	.short	(.L_595 - .L_594)


	//   ....[0]....
.L_594:
        /*0508*/ 	.word	0x000002a0
        /*050c*/ 	.word	0x000000ff
        /*0510*/ 	.word	0x00038800
        /*0514*/ 	.short	0x0100
        /*0516*/ 	.byte	0x08
	.zero		1


	//   ....[1]....
        /*0518*/ 	.word	0x000002b0
        /*051c*/ 	.word	0x000000ff
        /*0520*/ 	.word	0x00038820
        /*0524*/ 	.short	0x0100
        /*0526*/ 	.byte	0x08
	.zero		1


	//   ....[2]....
        /*0528*/ 	.word	0x000003a0
        /*052c*/ 	.word	0x000000ff
        /*0530*/ 	.word	0x00038830
        /*0534*/ 	.short	0x0100
        /*0536*/ 	.byte	0x08
	.zero		1


	//   ....[3]....
        /*0538*/ 	.word	0x000003b0
        /*053c*/ 	.word	0x000000ff
        /*0540*/ 	.word	0x00038840
        /*0544*/ 	.short	0x0100
        /*0546*/ 	.byte	0x08
	.zero		1


	//   ....[4]....
        /*0548*/ 	.word	0x000003c0
        /*054c*/ 	.word	0x000000ff
        /*0550*/ 	.word	0x00038838
        /*0554*/ 	.short	0x0100
        /*0556*/ 	.byte	0x08
	.zero		1


	//   ....[5]....
        /*0558*/ 	.word	0x000003d0
        /*055c*/ 	.word	0x000000ff
        /*0560*/ 	.word	0x00038848
        /*0564*/ 	.short	0x0100
        /*0566*/ 	.byte	0x08
	.zero		1


	//   ....[6]....
        /*0568*/ 	.word	0x00000500
        /*056c*/ 	.word	0x000000ff
        /*0570*/ 	.word	0x00038850
        /*0574*/ 	.short	0x0100
        /*0576*/ 	.byte	0x08
	.zero		1


	//   ....[7]....
        /*0578*/ 	.word	0x00000510
        /*057c*/ 	.word	0x000000ff
        /*0580*/ 	.word	0x00038860
        /*0584*/ 	.short	0x0100
        /*0586*/ 	.byte	0x08
	.zero		1


	//   ....[8]....
        /*0588*/ 	.word	0x00000520
        /*058c*/ 	.word	0x000000ff
        /*0590*/ 	.word	0x00038858
        /*0594*/ 	.short	0x0100
        /*0596*/ 	.byte	0x08
	.zero		1


	//   ....[9]....
        /*0598*/ 	.word	0x00000530
        /*059c*/ 	.word	0x000000ff
        /*05a0*/ 	.word	0x00038868
        /*05a4*/ 	.short	0x0100
        /*05a6*/ 	.byte	0x08
	.zero		1


	//   ....[10]....
        /*05a8*/ 	.word	0x00000620
        /*05ac*/ 	.word	0x000000ff
        /*05b0*/ 	.word	0x00038870
        /*05b4*/ 	.short	0x0100
        /*05b6*/ 	.byte	0x06
	.zero		1


	//   ....[11]....
        /*05b8*/ 	.word	0x00000630
        /*05bc*/ 	.word	0x000000ff
        /*05c0*/ 	.word	0x00038880
        /*05c4*/ 	.short	0x0100
        /*05c6*/ 	.byte	0x06
	.zero		1


	//   ....[12]....
        /*05c8*/ 	.word	0x00000640
        /*05cc*/ 	.word	0x000000ff
        /*05d0*/ 	.word	0x00038878
        /*05d4*/ 	.short	0x0100
        /*05d6*/ 	.byte	0x06
	.zero		1


	//   ....[13]....
        /*05d8*/ 	.word	0x00000650
        /*05dc*/ 	.word	0x000000ff
        /*05e0*/ 	.word	0x00038888
        /*05e4*/ 	.short	0x0100
        /*05e6*/ 	.byte	0x06
	.zero		1


	//   ....[14]....
        /*05e8*/ 	.word	0x00000780
        /*05ec*/ 	.word	0x000000ff
        /*05f0*/ 	.word	0x00038890
        /*05f4*/ 	.short	0x0100
        /*05f6*/ 	.byte	0x08
	.zero		1


	//   ....[15]....
        /*05f8*/ 	.word	0x00000790
        /*05fc*/ 	.word	0x000000ff
        /*0600*/ 	.word	0x000388a0
        /*0604*/ 	.short	0x0100
        /*0606*/ 	.byte	0x08
	.zero		1


	//   ....[16]....
        /*0608*/ 	.word	0x000007a0
        /*060c*/ 	.word	0x000000ff
        /*0610*/ 	.word	0x00038898
        /*0614*/ 	.short	0x0100
        /*0616*/ 	.byte	0x08
	.zero		1


	//   ....[17]....
        /*0618*/ 	.word	0x000007b0
        /*061c*/ 	.word	0x000000ff
        /*0620*/ 	.word	0x000388a8
        /*0624*/ 	.short	0x0100
        /*0626*/ 	.byte	0x08
	.zero		1


	//   ....[18]....
        /*0628*/ 	.word	0x000008e0
        /*062c*/ 	.word	0x000000ff
        /*0630*/ 	.word	0x000388b0
        /*0634*/ 	.short	0x0100
        /*0636*/ 	.byte	0x08
	.zero		1


	//   ....[19]....
        /*0638*/ 	.word	0x000008f0
        /*063c*/ 	.word	0x000000ff
        /*0640*/ 	.word	0x000388c0
        /*0644*/ 	.short	0x0100
        /*0646*/ 	.byte	0x08
	.zero		1


	//   ....[20]....
        /*0648*/ 	.word	0x00000900
        /*064c*/ 	.word	0x000000ff
        /*0650*/ 	.word	0x000388b8
        /*0654*/ 	.short	0x0100
        /*0656*/ 	.byte	0x08
	.zero		1


	//   ....[21]....
        /*0658*/ 	.word	0x00000910
        /*065c*/ 	.word	0x000000ff
        /*0660*/ 	.word	0x000388c8
        /*0664*/ 	.short	0x0100
        /*0666*/ 	.byte	0x08
	.zero		1


	//   ....[22]....
        /*0668*/ 	.word	0x00001b40
        /*066c*/ 	.word	0x000000ff
        /*0670*/ 	.word	0x00038800
        /*0674*/ 	.short	0x010a
        /*0676*/ 	.byte	0x06
	.zero		1


	//   ....[23]....
        /*0678*/ 	.word	0x00001be0
        /*067c*/ 	.word	0x00000000
        /*0680*/ 	.word	0x00038830
        /*0684*/ 	.short	0x010a
        /*0686*/ 	.byte	0x3f
	.zero		1


	//   ....[24]....
        /*0688*/ 	.word	0x00001c50
        /*068c*/ 	.word	0x00000000
        /*0690*/ 	.word	0x00038830
        /*0694*/ 	.short	0x010a
        /*0696*/ 	.byte	0x3f
	.zero		1


	//   ....[25]....
        /*0698*/ 	.word	0x00004ee0
        /*069c*/ 	.word	0x00000000
        /*06a0*/ 	.word	0x00000000
        /*06a4*/ 	.short	0x0101
        /*06a6*/ 	.byte	0x3f
	.zero		1


	//   ....[26]....
        /*06a8*/ 	.word	0x00006570
        /*06ac*/ 	.word	0x000000ff
        /*06b0*/ 	.word	0x00038830
        /*06b4*/ 	.short	0x010a
        /*06b6*/ 	.byte	0x04
	.zero		1


	//   ....[27]....
        /*06b8*/ 	.word	0x000065c0
        /*06bc*/ 	.word	0x000000ff
        /*06c0*/ 	.word	0x00038830
        /*06c4*/ 	.short	0x010a
        /*06c6*/ 	.byte	0x04
	.zero		1


	//   ....[28]....
        /*06c8*/ 	.word	0x00008a80
        /*06cc*/ 	.word	0x000000ff
        /*06d0*/ 	.word	0x00038850
        /*06d4*/ 	.short	0x010a
        /*06d6*/ 	.byte	0x04
	.zero		1


	//   ....[29]....
        /*06d8*/ 	.word	0x00008ac0
        /*06dc*/ 	.word	0x000000ff
        /*06e0*/ 	.word	0x00038850
        /*06e4*/ 	.short	0x010a
        /*06e6*/ 	.byte	0x04
	.zero		1


	//   ....[30]....
        /*06e8*/ 	.word	0x0000a2d0
        /*06ec*/ 	.word	0x0000000e
        /*06f0*/ 	.word	0x00000000
        /*06f4*/ 	.short	0x0101
        /*06f6*/ 	.byte	0x3f
	.zero		1


	//   ....[31]....
        /*06f8*/ 	.word	0x0000a340
        /*06fc*/ 	.word	0x0000009f
        /*0700*/ 	.word	0x00000000
        /*0704*/ 	.short	0x0101
        /*0706*/ 	.byte	0x3f
	.zero		1


	//   ....[32]....
        /*0708*/ 	.word	0x0000a740
        /*070c*/ 	.word	0x000000ff
        /*0710*/ 	.word	0x00038830
        /*0714*/ 	.short	0x010a
        /*0716*/ 	.byte	0x04
	.zero		1


	//   ....[33]....
        /*0718*/ 	.word	0x0000a780
        /*071c*/ 	.word	0x000000ff
        /*0720*/ 	.word	0x00038830
        /*0724*/ 	.short	0x010a
        /*0726*/ 	.byte	0x04
	.zero		1


	//   ....[34]....
        /*0728*/ 	.word	0x0000d030
        /*072c*/ 	.word	0x000000ff
        /*0730*/ 	.word	0x00038850
        /*0734*/ 	.short	0x010a
        /*0736*/ 	.byte	0x04
	.zero		1


	//   ....[35]....
        /*0738*/ 	.word	0x0000d070
        /*073c*/ 	.word	0x000000ff
        /*0740*/ 	.word	0x00038850
        /*0744*/ 	.short	0x010a
        /*0746*/ 	.byte	0x04
	.zero		1


	//   ....[36]....
        /*0748*/ 	.word	0x0000e1f0
        /*074c*/ 	.word	0x00000015
        /*0750*/ 	.word	0x00000000
        /*0754*/ 	.short	0x0101
        /*0756*/ 	.byte	0x3f
	.zero		1


	//   ....[37]....
        /*0758*/ 	.word	0x0000e260
        /*075c*/ 	.word	0x00000017
        /*0760*/ 	.word	0x00000000
        /*0764*/ 	.short	0x0101
        /*0766*/ 	.byte	0x3f
	.zero		1


	//   ....[38]....
        /*0768*/ 	.word	0x0000eda0
        /*076c*/ 	.word	0x000000ff
        /*0770*/ 	.word	0x00038850
        /*0774*/ 	.short	0x010a
        /*0776*/ 	.byte	0x07
	.zero		1


	//   ....[39]....
        /*0778*/ 	.word	0x0000ede0
        /*077c*/ 	.word	0x000000ff
        /*0780*/ 	.word	0x00038850
        /*0784*/ 	.short	0x010a
        /*0786*/ 	.byte	0x07
	.zero		1


	//   ....[40]....
        /*0788*/ 	.word	0x0000f2d0
        /*078c*/ 	.word	0x00000009
        /*0790*/ 	.word	0x00000000
        /*0794*/ 	.short	0x0101
        /*0796*/ 	.byte	0x3f
	.zero		1


	//   ....[41]....
        /*0798*/ 	.word	0x00011350
        /*079c*/ 	.word	0x00000013
        /*07a0*/ 	.word	0x00000000
        /*07a4*/ 	.short	0x0101
        /*07a6*/ 	.byte	0x3f
	.zero		1


	//   ....[42]....
        /*07a8*/ 	.word	0x00014760
        /*07ac*/ 	.word	0x00000008
        /*07b0*/ 	.word	0x00038840
        /*07b4*/ 	.short	0x010a
        /*07b6*/ 	.byte	0x3f
	.zero		1


	//   ....[43]....
        /*07b8*/ 	.word	0x00014dd0
        /*07bc*/ 	.word	0x00000009
        /*07c0*/ 	.word	0x00038820
        /*07c4*/ 	.short	0x010a
        /*07c6*/ 	.byte	0x3f
	.zero		1


	//   ....[44]....
        /*07c8*/ 	.word	0x00015100
        /*07cc*/ 	.word	0x00000002
        /*07d0*/ 	.word	0x00038840
        /*07d4*/ 	.short	0x010a
        /*07d6*/ 	.byte	0x3f
	.zero		1


	//   ....[45]....
        /*07d8*/ 	.word	0x00015450
        /*07dc*/ 	.word	0x00000003
        /*07e0*/ 	.word	0x00000060
        /*07e4*/ 	.short	0x010a
        /*07e6*/ 	.byte	0x3f
	.zero		1


	//   ....[46]....
        /*07e8*/ 	.word	0x00015ac0
        /*07ec*/ 	.word	0x00000002
        /*07f0*/ 	.word	0x00038840
        /*07f4*/ 	.short	0x010a
        /*07f6*/ 	.byte	0x3f
	.zero		1


	//   ....[47]....
        /*07f8*/ 	.word	0x00015e10
        /*07fc*/ 	.word	0x00000003
        /*0800*/ 	.word	0x00000060
        /*0804*/ 	.short	0x010a
        /*0806*/ 	.byte	0x3f
	.zero		1


	//   ....[48]....
        /*0808*/ 	.word	0x00016380
        /*080c*/ 	.word	0x00000002
        /*0810*/ 	.word	0x00038840
        /*0814*/ 	.short	0x010a
        /*0816*/ 	.byte	0x3f
	.zero		1


	//   ....[49]....
        /*0818*/ 	.word	0x000166d0
        /*081c*/ 	.word	0x00000002
        /*0820*/ 	.word	0x00000060
        /*0824*/ 	.short	0x010a
        /*0826*/ 	.byte	0x3f
	.zero		1


	//   ....[50]....
        /*0828*/ 	.word	0x00016bf0
        /*082c*/ 	.word	0x00000003
        /*0830*/ 	.word	0x00038860
        /*0834*/ 	.short	0x010a
        /*0836*/ 	.byte	0x3f
	.zero		1


	//   ....[51]....
        /*0838*/ 	.word	0x00017ca0
        /*083c*/ 	.word	0x00000000
        /*0840*/ 	.word	0x00038820
        /*0844*/ 	.short	0x010a
        /*0846*/ 	.byte	0x3f
	.zero		1


	//   ....[52]....
        /*0848*/ 	.word	0x00017e80
        /*084c*/ 	.word	0x00000006
        /*0850*/ 	.word	0x00000000
        /*0854*/ 	.short	0x010a
        /*0856*/ 	.byte	0x3f
	.zero		1


	//   ....[53]....
        /*0858*/ 	.word	0x00017ef0
        /*085c*/ 	.word	0x00000007
        /*0860*/ 	.word	0x00000000
        /*0864*/ 	.short	0x010a
        /*0866*/ 	.byte	0x3f
	.zero		1


	//   ....[54]....
        /*0868*/ 	.word	0x00017f60
        /*086c*/ 	.word	0x00000004
        /*0870*/ 	.word	0x00000000
        /*0874*/ 	.short	0x010a
        /*0876*/ 	.byte	0x3f
	.zero		1


	//   ....[55]....
        /*0878*/ 	.word	0x00017f90
        /*087c*/ 	.word	0x00000003
        /*0880*/ 	.word	0x00000000
        /*0884*/ 	.short	0x010a
        /*0886*/ 	.byte	0x3f
	.zero		1


	//   ....[56]....
        /*0888*/ 	.word	0x00018010
        /*088c*/ 	.word	0x00000003
        /*0890*/ 	.word	0x00038800
        /*0894*/ 	.short	0x010a
        /*0896*/ 	.byte	0x3f
	.zero		1


	//   ....[57]....
        /*0898*/ 	.word	0x00018060
        /*089c*/ 	.word	0x00000000
        /*08a0*/ 	.word	0x00038830
        /*08a4*/ 	.short	0x010a
        /*08a6*/ 	.byte	0x3f
	.zero		1


	//   ....[58]....
        /*08a8*/ 	.word	0x000180d0
        /*08ac*/ 	.word	0x00000004
        /*08b0*/ 	.word	0x00038830
        /*08b4*/ 	.short	0x010a
        /*08b6*/ 	.byte	0x3f
	.zero		1


	//   ....[59]....
        /*08b8*/ 	.word	0x00018130
        /*08bc*/ 	.word	0x00000003
        /*08c0*/ 	.word	0x00038850
        /*08c4*/ 	.short	0x010a
        /*08c6*/ 	.byte	0x3f
	.zero		1


	//   ....[60]....
        /*08c8*/ 	.word	0x00018190
        /*08cc*/ 	.word	0x00000004
        /*08d0*/ 	.word	0x00038830
        /*08d4*/ 	.short	0x010a
        /*08d6*/ 	.byte	0x3f
	.zero		1


	//   ....[61]....
        /*08d8*/ 	.word	0x000181f0
        /*08dc*/ 	.word	0x00000003
        /*08e0*/ 	.word	0x00038850
        /*08e4*/ 	.short	0x010a
        /*08e6*/ 	.byte	0x3f
	.zero		1


	//   ....[62]....
        /*08e8*/ 	.word	0x00018250
        /*08ec*/ 	.word	0x00000007
        /*08f0*/ 	.word	0x00038850
        /*08f4*/ 	.short	0x010a
        /*08f6*/ 	.byte	0x3f
	.zero		1


	//   ....[63]....
        /*08f8*/ 	.word	0x000183f0
        /*08fc*/ 	.word	0x00000008
        /*0900*/ 	.word	0x00038840
        /*0904*/ 	.short	0x010a
        /*0906*/ 	.byte	0x3f
	.zero		1


	//   ....[64]....
        /*0908*/ 	.word	0x00018470
        /*090c*/ 	.word	0x00000008
        /*0910*/ 	.word	0x00038820
        /*0914*/ 	.short	0x010a
        /*0916*/ 	.byte	0x3f
	.zero		1


	//   ....[65]....
        /*0918*/ 	.word	0x000184c0
        /*091c*/ 	.word	0x00000002
        /*0920*/ 	.word	0x00038840
        /*0924*/ 	.short	0x010a
        /*0926*/ 	.byte	0x3f
	.zero		1


	//   ....[66]....
        /*0928*/ 	.word	0x00018510
        /*092c*/ 	.word	0x00000003
        /*0930*/ 	.word	0x00000060
        /*0934*/ 	.short	0x010a
        /*0936*/ 	.byte	0x3f
	.zero		1


	//   ....[67]....
        /*0938*/ 	.word	0x00018560
        /*093c*/ 	.word	0x00000002
        /*0940*/ 	.word	0x00038840
        /*0944*/ 	.short	0x010a
        /*0946*/ 	.byte	0x3f
	.zero		1


	//   ....[68]....
        /*0948*/ 	.word	0x000185b0
        /*094c*/ 	.word	0x00000003
        /*0950*/ 	.word	0x00000060
        /*0954*/ 	.short	0x010a
        /*0956*/ 	.byte	0x3f
	.zero		1


	//   ....[69]....
        /*0958*/ 	.word	0x00018600
        /*095c*/ 	.word	0x00000002
        /*0960*/ 	.word	0x00038840
        /*0964*/ 	.short	0x010a
        /*0966*/ 	.byte	0x3f
	.zero		1


	//   ....[70]....
        /*0968*/ 	.word	0x00018650
        /*096c*/ 	.word	0x00000002
        /*0970*/ 	.word	0x00000060
        /*0974*/ 	.short	0x010a
        /*0976*/ 	.byte	0x3f
	.zero		1


	//   ....[71]....
        /*0978*/ 	.word	0x000186a0
        /*097c*/ 	.word	0x00000003
        /*0980*/ 	.word	0x00038860
        /*0984*/ 	.short	0x010a
        /*0986*/ 	.byte	0x3f
	.zero		1


	//   ....[72]....
        /*0988*/ 	.word	0x00019060
        /*098c*/ 	.word	0x00000000
        /*0990*/ 	.word	0x00038820
        /*0994*/ 	.short	0x010a
        /*0996*/ 	.byte	0x3f
	.zero		1


	//   ....[73]....
        /*0998*/ 	.word	0x00019200
        /*099c*/ 	.word	0x00000006
        /*09a0*/ 	.word	0x00000000
        /*09a4*/ 	.short	0x010a
        /*09a6*/ 	.byte	0x3f
	.zero		1


	//   ....[74]....
        /*09a8*/ 	.word	0x00019250
        /*09ac*/ 	.word	0x00000007
        /*09b0*/ 	.word	0x00000000
        /*09b4*/ 	.short	0x010a
        /*09b6*/ 	.byte	0x3f
	.zero		1


	//   ....[75]....
        /*09b8*/ 	.word	0x000192a0
        /*09bc*/ 	.word	0x00000004
        /*09c0*/ 	.word	0x00000000
        /*09c4*/ 	.short	0x010a
        /*09c6*/ 	.byte	0x3f
	.zero		1


	//----- nvinfo : EIATTR_NUM_MBARRIERS
	.align		4
.L_595:
        /*09c8*/ 	.byte	0x03, 0x38
        /*09ca*/ 	.short	0x0016


	//----- nvinfo : EIATTR_EXIT_INSTR_OFFSETS
	.align		4
        /*09cc*/ 	.byte	0x04, 0x1c
        /*09ce*/ 	.short	(.L_597 - .L_596)


	//   ....[0]....
.L_596:
        /*09d0*/ 	.word	0x00000a80


	//   ....[1]....
        /*09d4*/ 	.word	0x00012820


	//   ....[2]....
        /*09d8*/ 	.word	0x00012880


	//   ....[3]....
        /*09dc*/ 	.word	0x00017fe0


	//----- nvinfo : EIATTR_MAX_THREADS
	.align		4
.L_597:
        /*09e0*/ 	.byte	0x04, 0x05
        /*09e2*/ 	.short	(.L_599 - .L_598)
.L_598:
        /*09e4*/ 	.word	0x00000180
        /*09e8*/ 	.word	0x00000001
        /*09ec*/ 	.word	0x00000001


	//----- nvinfo : EIATTR_CRS_STACK_SIZE
	.align		4
.L_599:
        /*09f0*/ 	.byte	0x04, 0x1e
        /*09f2*/ 	.short	(.L_601 - .L_600)
.L_600:
        /*09f4*/ 	.word	0x00000000


	//----- nvinfo : EIATTR_CBANK_PARAM_SIZE
	.align		4
.L_601:
        /*09f8*/ 	.byte	0x03, 0x19
        /*09fa*/ 	.short	0x0a70


	//----- nvinfo : EIATTR_PARAM_CBANK
	.align		4
        /*09fc*/ 	.byte	0x04, 0x0a
        /*09fe*/ 	.short	(.L_603 - .L_602)
	.align		4
.L_602:
        /*0a00*/ 	.word	index@(.nv.constant0._ZN7cutlass13device_kernelIN5flash11enable_sm90INS1_16FlashAttnFwdSm90INS1_25CollectiveMainloopFwdSm90ILi2EN4cute5tupleIJNS5_1CILi1EEES8_S8_EEENS6_IJNS7_ILi128EEENS7_ILi80EEENS7_ILi256EEEEEELi256ENS_6half_tEfNS_4arch4Sm90ELb1ELb0ELb1ELb1ELb0ELb0ELb0ELb1ELb1ELb0ELb0ELb0EEENS1_21CollectiveEpilogueFwdINS6_IJSA_SC_SB_EEES9_SE_SG_Li256ELb1ELb0ELb0ELb0EEENS1_36VarlenDynamicPersistentTileSchedulerILi128ELi80ELi256ELi32ELb0ELb0ELb1ELb1ELb1ELb1EEEEEEEEEvNT_6ParamsE)
        /*0a04*/ 	.short	0x0210
        /*0a06*/ 	.short	0x0a70


	//----- nvinfo : EIATTR_SW_WAR
	.align		4
.L_603:
        /*0a08*/ 	.byte	0x04, 0x36
        /*0a0a*/ 	.short	(.L_605 - .L_604)
.L_604:
        /*0a0c*/ 	.word	0x00000008
.L_605:


//--------------------- .nv.info._ZN7cutlass13device_kernelIN5flash11enable_sm90INS1_16FlashAttnFwdSm90INS1_25CollectiveMainloopFwdSm90ILi2EN4cute5tupleIJNS5_1CILi1EEES8_S8_EEENS6_IJNS7_ILi128EEENS7_ILi80EEENS7_ILi256EEEEEELi256ENS_6half_tEfNS_4arch4Sm90ELb1ELb0ELb1ELb1ELb0ELb1ELb0ELb1ELb1ELb0ELb0ELb0EEENS1_21CollectiveEpilogueFwdINS6_IJSA_SC_SB_EEES9_SE_SG_Li256ELb1ELb0ELb0ELb0EEENS1_36VarlenDynamicPersistentTileSchedulerILi128ELi80ELi256ELi32ELb0ELb0ELb1ELb1ELb1ELb1EEEEEEEEEvNT_6ParamsE --------------------------
	.section	.nv.info._ZN7cutlass13device_kernelIN5flash11enable_sm90INS1_16FlashAttnFwdSm90INS1_25CollectiveMainloopFwdSm90ILi2EN4cute5tupleIJNS5_1CILi1EEES8_S8_EEENS6_IJNS7_ILi128EEENS7_ILi80EEENS7_ILi256EEEEEELi256ENS_6half_tEfNS_4arch4Sm90ELb1ELb0ELb1ELb1ELb0ELb1ELb0ELb1ELb1ELb0ELb0ELb0EEENS1_21CollectiveEpilogueFwdINS6_IJSA_SC_SB_EEES9_SE_SG_Li256ELb1ELb0ELb0ELb0EEENS1_36VarlenDynamicPersistentTileSchedulerILi128ELi80ELi256ELi32ELb0ELb0ELb1ELb1ELb1ELb1EEEEEEEEEvNT_6ParamsE,"",@"SHT_CUDA_INFO"
	.sectionflags	@""
	.align	4


	//----- nvinfo : EIATTR_CUDA_API_VERSION
	.align		4
        /*0000*/ 	.byte	0x04, 0x37
        /*0002*/ 	.short	(.L_607 - .L_606)
.L_606:
        /*0004*/ 	.word	0x00000082


	//----- nvinfo : EIATTR_KPARAM_INFO
	.align		4
.L_607:
        /*0008*/ 	.byte	0x04, 0x17
        /*000a*/ 	.short	(.L_609 - .L_608)
.L_608:
        /*000c*/ 	.word	0x00000000
        /*0010*/ 	.short	0x0000
        /*0012*/ 	.short	0x0070
        /*0014*/ 	.byte	0x00, 0xf0, 0x01, 0x28


	//----- nvinfo : EIATTR_SPARSE_MMA_MASK
	.align		4
.L_609:
        /*0018*/ 	.byte	0x03, 0x50
        /*001a*/ 	.short	0x0000


	//----- nvinfo : EIATTR_MAXREG_COUNT
	.align		4
        /*001c*/ 	.byte	0x03, 0x1b
        /*001e*/ 	.short	0x00a8


	//----- nvinfo : EIATTR_NUM_BARRIERS
	.align		4
        /*0020*/ 	.byte	0x02, 0x4c
        /*0022*/ 	.byte	0x10
	.zero		1


	//----- nvinfo : EIATTR_EXTERNS
	.align		4
        /*0024*/ 	.byte	0x04, 0x0f
        /*0026*/ 	.short	(.L_611 - .L_610)


	//   ....[0]....
	.align		4
.L_610:
        /*0028*/ 	.word	index@(__assertfail)


	//----- nvinfo : EIATTR_ANNOTATIONS
	.align		4
.L_611:
        /*002c*/ 	.byte	0x04, 0x55
        /*002e*/ 	.short	(.L_613 - .L_612)


	//   ....[0]....
.L_612:
        /* <DEDUP_REMOVED lines=93> */
        /*05f4*/ 	.byte	0x00, 0xe0, 0x02, 0x00


	//----- nvinfo : EIATTR_MERCURY_ISA_VERSION
	.align		4
.L_613:
        /*05f8*/ 	.byte	0x03, 0x5f
        /*05fa*/ 	.short	0x0101


	//----- nvinfo : EIATTR_UNUSED_LOAD_BYTE_OFFSET
	.align		4
        /*05fc*/ 	.byte	0x04, 0x44
        /*05fe*/ 	.short	(.L_615 - .L_614)


	//   ....[0]....
.L_614:
        /*0600*/ 	.word	0x00000ae0
        /*0604*/ 	.word	0x0000fff0


	//   ....[1]....
        /*0608*/ 	.word	0x00024f00
        /*060c*/ 	.word	0x0000fff0


	//----- nvinfo : EIATTR_INT_WARP_WIDE_INSTR_OFFSETS
	.align		4
.L_615:
        /*0610*/ 	.byte	0x04, 0x31
        /*0612*/ 	.short	(.L_617 - .L_616)


	//   ....[0]....
.L_616:
        /*0614*/ 	.word	0x000001c0


	//   ....[1]....
        /*0618*/ 	.word	0x00000200


	//   ....[2]....
        /*061c*/ 	.word	0x00000270


	//   ....[3]....
        /*0620*/ 	.word	0x00029bc0


	//   ....[4]....
        /*0624*/ 	.word	0x00029c50


	//   ....[5]....
        /*0628*/ 	.word	0x0002a0d0


	//   ....[6]....
        /*062c*/ 	.word	0x0002a100


	//   ....[7]....
        /*0630*/ 	.word	0x0002a310


	//   ....[8]....
        /*0634*/ 	.word	0x0002a400


	//   ....[9]....
        /*0638*/ 	.word	0x0002a4f0


	//   ....[10]....
        /*063c*/ 	.word	0x0002cb80


	//   ....[11]....
        /*0640*/ 	.word	0x0002cc10


	//----- nvinfo : EIATTR_COOP_GROUP_MASK_REGIDS
	.align		4
.L_617:
        /*0644*/ 	.byte	0x04, 0x29
        /*0646*/ 	.short	(.L_619 - .L_618)


	//   ....[0]....
.L_618:
        /*0648*/ 	.word	0xffffffff


	//   ....[1]....
        /*064c*/ 	.word	0xffffffff


	//   ....[2]....
        /*0650*/ 	.word	0xffffffff


	//   ....[3]....
        /*0654*/ 	.word	0xffffffff


	//   ....[4]....
        /*0658*/ 	.word	0xffffffff


	//   ....[5]....
        /*065c*/ 	.word	0xffffffff


	//   ....[6]....
        /*0660*/ 	.word	0xffffffff


	//   ....[7]....
        /*0664*/ 	.word	0xffffffff


	//   ....[8]....
        /*0668*/ 	.word	0xffffffff


	//   ....[9]....
        /*066c*/ 	.word	0xffffffff


	//   ....[10]....
        /*0670*/ 	.word	0xffffffff


	//   ....[11]....
        /*0674*/ 	.word	0xffffffff


	//   ....[12]....
        /*0678*/ 	.word	0xffffffff


	//   ....[13]....
        /*067c*/ 	.word	0xffffffff


	//   ....[14]....
        /*0680*/ 	.word	0xffffffff


	//   ....[15]....
        /*0684*/ 	.word	0xffffffff


	//   ....[16]....
        /*0688*/ 	.word	0xffffffff


	//   ....[17]....
        /*068c*/ 	.word	0xffffffff


	//   ....[18]....
        /*0690*/ 	.word	0xffffffff


	//   ....[19]....
        /*0694*/ 	.word	0xffffffff


	//   ....[20]....
        /*0698*/ 	.word	0xffffffff


	//   ....[21]....
        /*069c*/ 	.word	0xffffffff


	//   ....[22]....
        /*06a0*/ 	.word	0xffffffff


	//   ....[23]....
        /*06a4*/ 	.word	0xffffffff


	//   ....[24]....
        /*06a8*/ 	.word	0xffffffff


	//   ....[25]....
        /*06ac*/ 	.word	0xffffffff


	//   ....[26]....
        /*06b0*/ 	.word	0xffffffff


	//   ....[27]....
        /*06b4*/ 	.word	0xffffffff


	//   ....[28]....
        /*06b8*/ 	.word	0xffffffff


	//   ....[29]....
        /*06bc*/ 	.word	0xffffffff


	//   ....[30]....
        /*06c0*/ 	.word	0xffffffff


	//   ....[31]....
        /*06c4*/ 	.word	0xffffffff


	//   ....[32]....
        /*06c8*/ 	.word	0xffffffff


	//   ....[33]....
        /*06cc*/ 	.word	0xffffffff


	//   ....[34]....
        /*06d0*/ 	.word	0xffffffff


	//   ....[35]....
        /*06d4*/ 	.word	0xffffffff


	//   ....[36]....
        /*06d8*/ 	.word	0xffffffff


	//   ....[37]....
        /*06dc*/ 	.word	0xffffffff


	//   ....[38]....
        /*06e0*/ 	.word	0xffffffff


	//   ....[39]....
        /*06e4*/ 	.word	0xffffffff


	//   ....[40]....
        /*06e8*/ 	.word	0xffffffff


	//   ....[41]....
        /*06ec*/ 	.word	0xffffffff


	//   ....[42]....
        /*06f0*/ 	.word	0xffffffff


	//   ....[43]....
        /*06f4*/ 	.word	0xffffffff


	//   ....[44]....
        /*06f8*/ 	.word	0xffffffff


	//   ....[45]....
        /*06fc*/ 	.word	0xffffffff


	//   ....[46]....
        /*0700*/ 	.word	0xffffffff


	//   ....[47]....
        /*0704*/ 	.word	0xffffffff


	//   ....[48]....
        /*0708*/ 	.word	0xffffffff


	//   ....[49]....
        /*070c*/ 	.word	0xffffffff


	//   ....[50]....
        /*0710*/ 	.word	0xffffffff


	//   ....[51]....
        /*0714*/ 	.word	0xffffffff


	//   ....[52]....
        /*0718*/ 	.word	0xffffffff


	//   ....[53]....
        /*071c*/ 	.word	0xffffffff


	//   ....[54]....
        /*0720*/ 	.word	0xffffffff


	//   ....[55]....
        /*0724*/ 	.word	0xffffffff


	//   ....[56]....
        /*0728*/ 	.word	0xffffffff


	//   ....[57]....
        /*072c*/ 	.word	0xffffffff


	//   ....[58]....
        /*0730*/ 	.word	0x0500000f


	//   ....[59]....
        /*0734*/ 	.word	0x0500000f


	//   ....[60]....
        /*0738*/ 	.word	0x0500000f


	//   ....[61]....
        /*073c*/ 	.word	0x0500000f


	//   ....[62]....
        /*0740*/ 	.word	0x0500000f


	//   ....[63]....
        /*0744*/ 	.word	0x0500000f


	//   ....[64]....
        /*0748*/ 	.word	0x0500000f


	//   ....[65]....
        /*074c*/ 	.word	0x0500000f


	//   ....[66]....
        /*0750*/ 	.word	0x0500000f


	//   ....[67]....
        /*0754*/ 	.word	0x0500000f


	//   ....[68]....
        /*0758*/ 	.word	0x0500000f


	//   ....[69]....
        /*075c*/ 	.word	0x0500000f


	//   ....[70]....
        /*0760*/ 	.word	0x0500000f


	//   ....[71]....
        /*0764*/ 	.word	0x0500000f


	//   ....[72]....
        /*0768*/ 	.word	0x0500000f


	//   ....[73]....
        /*076c*/ 	.word	0x0500000f


	//   ....[74]....
        /*0770*/ 	.word	0x0500000f


	//   ....[75]....
        /*0774*/ 	.word	0x0500000f


	//   ....[76]....
        /*0778*/ 	.word	0x0500000f


	//   ....[77]....
        /*077c*/ 	.word	0x0500000f


	//   ....[78]....
        /*0780*/ 	.word	0x0500000f


	//   ....[79]....
        /*0784*/ 	.word	0x0500000f


	//   ....[80]....
        /*0788*/ 	.word	0x0500000f


	//   ....[81]....
        /*078c*/ 	.word	0x0500000f


	//   ....[82]....
        /*0790*/ 	.word	0x0500000f


	//   ....[83]....
        /*0794*/ 	.word	0x0500000f


	//   ....[84]....
        /*0798*/ 	.word	0x0500000f


	//   ....[85]....
        /*079c*/ 	.word	0x0500000f


	//   ....[86]....
        /*07a0*/ 	.word	0x0500000f


	//   ....[87]....
        /*07a4*/ 	.word	0x0500000f


	//   ....[88]....
        /*07a8*/ 	.word	0x0500000f


	//   ....[89]....
        /*07ac*/ 	.word	0x0500000f


	//   ....[90]....
        /*07b0*/ 	.word	0x0500000f


	//   ....[91]....
        /*07b4*/ 	.word	0x0500000f


	//   ....[92]....
        /*07b8*/ 	.word	0x0500000f


	//   ....[93]....
        /*07bc*/ 	.word	0x0500000f


	//   ....[94]....
        /*07c0*/ 	.word	0x0500000f


	//   ....[95]....
        /*07c4*/ 	.word	0x0500000f


	//   ....[96]....
        /*07c8*/ 	.word	0x0500000f


	//   ....[97]....
        /*07cc*/ 	.word	0x0500000f


	//   ....[98]....
        /*07d0*/ 	.word	0x0500000f


	//   ....[99]....
        /*07d4*/ 	.word	0x0500000f


	//   ....[100]....
        /*07d8*/ 	.word	0x0500000f


	//   ....[101]....
        /*07dc*/ 	.word	0x0500000f


	//   ....[102]....
        /*07e0*/ 	.word	0x0500000f


	//   ....[103]....
        /*07e4*/ 	.word	0x0500000f


	//   ....[104]....
        /*07e8*/ 	.word	0x0500000f


	//   ....[105]....
        /*07ec*/ 	.word	0x0500000f


	//   ....[106]....
        /*07f0*/ 	.word	0x0500000f


	//   ....[107]....
        /*07f4*/ 	.word	0x0500000f


	//   ....[108]....
        /*07f8*/ 	.word	0x0500000f


	//   ....[109]....
        /*07fc*/ 	.word	0x0500000f


	//----- nvinfo : EIATTR_COOP_GROUP_INSTR_OFFSETS
	.align		4
.L_619:
        /*0800*/ 	.byte	0x04, 0x28
        /*0802*/ 	.short	(.L_621 - .L_620)


	//   ....[0]....
.L_620:
        /*0804*/ 	.word	0x00000060


	//   ....[1]....
        /*0808*/ 	.word	0x000001d0


	//   ....[2]....
        /*080c*/ 	.word	0x00000220


	//   ....[3]....
        /*0810*/ 	.word	0x00000450


	//   ....[4]....
        /*0814*/ 	.word	0x000005b0


	//   ....[5]....
        /*0818*/ 	.word	0x000006d0


	//   ....[6]....
        /*081c*/ 	.word	0x00000830


	//   ....[7]....
        /*0820*/ 	.word	0x0000abf0


	//   ....[8]....
        /*0824*/ 	.word	0x00017bf0


	//   ....[9]....
        /*0828*/ 	.word	0x00017c90


	//   ....[10]....
        /*082c*/ 	.word	0x00018200


	//   ....[11]....
        /*0830*/ 	.word	0x00018220


	//   ....[12]....
        /*0834*/ 	.word	0x0001dc60


	//   ....[13]....
        /*0838*/ 	.word	0x0001dd60


	//   ....[14]....
        /*083c*/ 	.word	0x0001e1f0


	//   ....[15]....
        /*0840*/ 	.word	0x0001e260


	//   ....[16]....
        /*0844*/ 	.word	0x00022d20


	//   ....[17]....
        /*0848*/ 	.word	0x00022d50


	//   ....[18]....
        /*084c*/ 	.word	0x000230d0


	//   ....[19]....
        /*0850*/ 	.word	0x00023180


	//   ....[20]....
        /*0854*/ 	.word	0x00024450


	//   ....[21]....
        /*0858*/ 	.word	0x000244e0


	//   ....[22]....
        /*085c*/ 	.word	0x00024500


	//   ....[23]....
        /*0860*/ 	.word	0x00024510


	//   ....[24]....
        /*0864*/ 	.word	0x000277f0


	//   ....[25]....
        /*0868*/ 	.word	0x00027980


	//   ....[26]....
        /*086c*/ 	.word	0x000279b0


	//   ....[27]....
        /*0870*/ 	.word	0x000279e0


	//   ....[28]....
        /*0874*/ 	.word	0x00027a20


	//   ....[29]....
        /*0878*/ 	.word	0x00027a70


	//   ....[30]....
        /*087c*/ 	.word	0x00027ad0


	//   ....[31]....
        /*0880*/ 	.word	0x00027cb0


	//   ....[32]....
        /*0884*/ 	.word	0x00027d10


	//   ....[33]....
        /*0888*/ 	.word	0x00027d50


	//   ....[34]....
        /*088c*/ 	.word	0x00027d90


	//   ....[35]....
        /*0890*/ 	.word	0x00027dc0


	//   ....[36]....
        /*0894*/ 	.word	0x00027df0


	//   ....[37]....
        /*0898*/ 	.word	0x00027e80


	//   ....[38]....
        /*089c*/ 	.word	0x00027ee0


	//   ....[39]....
        /*08a0*/ 	.word	0x00027f70


	//   ....[40]....
        /*08a4*/ 	.word	0x0002d0f0


	//   ....[41]....
        /*08a8*/ 	.word	0x0002d100


	//   ....[42]....
        /*08ac*/ 	.word	0x0002d210


	//   ....[43]....
        /*08b0*/ 	.word	0x0002d270


	//   ....[44]....
        /*08b4*/ 	.word	0x0002d2b0


	//   ....[45]....
        /*08b8*/ 	.word	0x0002d2f0


	//   ....[46]....
        /*08bc*/ 	.word	0x0002d320


	//   ....[47]....
        /*08c0*/ 	.word	0x0002d350


	//   ....[48]....
        /*08c4*/ 	.word	0x0002d4e0


	//   ....[49]....
        /*08c8*/ 	.word	0x0002d540


	//   ....[50]....
        /*08cc*/ 	.word	0x0002d580


	//   ....[51]....
        /*08d0*/ 	.word	0x0002d5c0


	//   ....[52]....
        /*08d4*/ 	.word	0x0002d5f0


	//   ....[53]....
        /*08d8*/ 	.word	0x0002d620


	//   ....[54]....
        /*08dc*/ 	.word	0x0002d6e0


	//   ....[55]....
        /*08e0*/ 	.word	0x0002d700


	//   ....[56]....
        /*08e4*/ 	.word	0x0002d770


	//   ....[57]....
        /*08e8*/ 	.word	0x0002de00


	//   ....[58]....
        /*08ec*/ 	.word	0x0002e260


	//   ....[59]....
        /*08f0*/ 	.word	0x0002e300


	//   ....[60]....
        /*08f4*/ 	.word	0x0002e3a0


	//   ....[61]....
        /*08f8*/ 	.word	0x0002e440


	//   ....[62]....
        /*08fc*/ 	.word	0x0002e4e0


	//   ....[63]....
        /*0900*/ 	.word	0x0002e580


	//   ....[64]....
        /*0904*/ 	.word	0x0002e620


	//   ....[65]....
        /*0908*/ 	.word	0x0002e6c0


	//   ....[66]....
        /*090c*/ 	.word	0x0002e760


	//   ....[67]....
        /*0910*/ 	.word	0x0002e800


	//   ....[68]....
        /*0914*/ 	.word	0x0002e8a0


	//   ....[69]....
        /*0918*/ 	.word	0x0002e940


	//   ....[70]....
        /*091c*/ 	.word	0x0002e9e0


	//   ....[71]....
        /*0920*/ 	.word	0x0002ea80


	//   ....[72]....
        /*0924*/ 	.word	0x0002eb20


	//   ....[73]....
        /*0928*/ 	.word	0x0002ebc0


	//   ....[74]....
        /*092c*/ 	.word	0x0002ecb0


	//   ....[75]....
        /*0930*/ 	.word	0x0002ed50


	//   ....[76]....
        /*0934*/ 	.word	0x0002edf0


	//   ....[77]....
        /*0938*/ 	.word	0x0002ee90


	//   ....[78]....
        /*093c*/ 	.word	0x0002ef30


	//   ....[79]....
        /*0940*/ 	.word	0x0002efd0


	//   ....[80]....
        /*0944*/ 	.word	0x0002f070


	//   ....[81]....
        /*0948*/ 	.word	0x0002f110


	//   ....[82]....
        /*094c*/ 	.word	0x0002f1b0


	//   ....[83]....
        /*0950*/ 	.word	0x0002f250


	//   ....[84]....
        /*0954*/ 	.word	0x0002f2f0


	//   ....[85]....
        /*0958*/ 	.word	0x0002f390


	//   ....[86]....
        /*095c*/ 	.word	0x0002f430


	//   ....[87]....
        /*0960*/ 	.word	0x0002f4d0


	//   ....[88]....
        /*0964*/ 	.word	0x0002f570


	//   ....[89]....
        /*0968*/ 	.word	0x0002f610


	//   ....[90]....
        /*096c*/ 	.word	0x0002f910


	//   ....[91]....
        /*0970*/ 	.word	0x0002fbf0


	//   ....[92]....
        /*0974*/ 	.word	0x00030010


	//   ....[93]....
        /*0978*/ 	.word	0x000300a0


	//   ....[94]....
        /*097c*/ 	.word	0x00030140


	//   ....[95]....
        /*0980*/ 	.word	0x000301f0


	//   ....[96]....
        /*0984*/ 	.word	0x00030270


	//   ....[97]....
        /*0988*/ 	.word	0x000302f0


	//   ....[98]....
        /*098c*/ 	.word	0x00030370


	//   ....[99]....
        /*0990*/ 	.word	0x000303f0


	//   ....[100]....
        /*0994*/ 	.word	0x00030480


	//   ....[101]....
        /*0998*/ 	.word	0x00030530


	//   ....[102]....
        /*099c*/ 	.word	0x000305b0


	//   ....[103]....
        /*09a0*/ 	.word	0x00030630


	//   ....[104]....
        /*09a4*/ 	.word	0x000306b0


	//   ....[105]....
        /*09a8*/ 	.word	0x00030730


	//   ....[106]....
        /*09ac*/ 	.word	0x000307a0


	//   ....[107]....
        /*09b0*/ 	.word	0x00030840


	//   ....[108]....
        /*09b4*/ 	.word	0x000308d0


	//   ....[109]....
        /*09b8*/ 	.word	0x00030a00


	//----- nvinfo : EIATTR_REG_RECONFIG
	.align		4
.L_621:
        /*09bc*/ 	.byte	0x01, 0x54
	.zero		2


	//----- nvinfo : EIATTR_SYSCALL_OFFSETS
	.align		4
        /*09c0*/ 	.byte	0x04, 0x46
        /*09c2*/ 	.short	(.L_623 - .L_622)


	//   ....[0]....
.L_622:
        /*09c4*/ 	.word	0x000019f0


	//   ....[1]....
        /*09c8*/ 	.word	0x00001b40


	//   ....[2]....
        /*09cc*/ 	.word	0x0000ad90


	//   ....[3]....
        /*09d0*/ 	.word	0x0000b240


	//   ....[4]....
        /*09d4*/ 	.word	0x00029de0


	//   ....[5]....
        /*09d8*/ 	.word	0x00029f20


	//   ....[6]....
        /*09dc*/ 	.word	0x0002a020


	//----- nvinfo : EIATTR_MBARRIER_INSTR_OFFSETS
	.align		4
.L_623:
        /*09e0*/ 	.byte	0x04, 0x39
        /*09e2*/ 	.short	(.L_625 - .L_624)


	//   ....[0]....
.L_624:
        /*09e4*/ 	.word	0x00000300
        /*09e8*/ 	.word	0x000000ff
        /*09ec*/ 	.word	0x00038800
        /*09f0*/ 	.short	0x0100
        /*09f2*/ 	.byte	0x08
	.zero		1


	//   ....[1]....
        /*09f4*/ 	.word	0x00000310
        /*09f8*/ 	.word	0x000000ff
        /*09fc*/ 	.word	0x00038820
        /*0a00*/ 	.short	0x0100
        /*0a02*/ 	.byte	0x08
	.zero		1


	//   ....[2]....
        /*0a04*/ 	.word	0x00000400
        /*0a08*/ 	.word	0x000000ff
        /*0a0c*/ 	.word	0x00038830
        /*0a10*/ 	.short	0x0100
        /*0a12*/ 	.byte	0x08
	.zero		1


	//   ....[3]....
        /*0a14*/ 	.word	0x00000410
        /*0a18*/ 	.word	0x000000ff
        /*0a1c*/ 	.word	0x00038840
        /*0a20*/ 	.short	0x0100
        /*0a22*/ 	.byte	0x08
	.zero		1


	//   ....[4]....
        /*0a24*/ 	.word	0x00000420
        /*0a28*/ 	.word	0x000000ff
        /*0a2c*/ 	.word	0x00038838
        /*0a30*/ 	.short	0x0100
        /*0a32*/ 	.byte	0x08
	.zero		1


	//   ....[5]....
        /*0a34*/ 	.word	0x00000430
        /*0a38*/ 	.word	0x000000ff
        /*0a3c*/ 	.word	0x00038848
        /*0a40*/ 	.short	0x0100
        /*0a42*/ 	.byte	0x08
	.zero		1


	//   ....[6]....
        /*0a44*/ 	.word	0x00000560
        /*0a48*/ 	.word	0x000000ff
        /*0a4c*/ 	.word	0x00038850
        /*0a50*/ 	.short	0x0100
        /*0a52*/ 	.byte	0x08
	.zero		1


	//   ....[7]....
        /*0a54*/ 	.word	0x00000570
        /*0a58*/ 	.word	0x000000ff
        /*0a5c*/ 	.word	0x00038860
        /*0a60*/ 	.short	0x0100
        /*0a62*/ 	.byte	0x08
	.zero		1


	//   ....[8]....
        /*0a64*/ 	.word	0x00000580
        /*0a68*/ 	.word	0x000000ff
        /*0a6c*/ 	.word	0x00038858
        /*0a70*/ 	.short	0x0100
        /*0a72*/ 	.byte	0x08
	.zero		1


	//   ....[9]....
        /*0a74*/ 	.word	0x00000590
        /*0a78*/ 	.word	0x000000ff
        /*0a7c*/ 	.word	0x00038868
        /*0a80*/ 	.short	0x0100
        /*0a82*/ 	.byte	0x08
	.zero		1


	//   ....[10]....
        /*0a84*/ 	.word	0x00000680
        /*0a88*/ 	.word	0x000000ff
        /*0a8c*/ 	.word	0x00038870
        /*0a90*/ 	.short	0x0100
        /*0a92*/ 	.byte	0x06
	.zero		1


	//   ....[11]....
        /*0a94*/ 	.word	0x00000690
        /*0a98*/ 	.word	0x000000ff
        /*0a9c*/ 	.word	0x00038880
        /*0aa0*/ 	.short	0x0100
        /*0aa2*/ 	.byte	0x06
	.zero		1


	//   ....[12]....
        /*0aa4*/ 	.word	0x000006a0
        /*0aa8*/ 	.word	0x000000ff
        /*0aac*/ 	.word	0x00038878
        /*0ab0*/ 	.short	0x0100
        /*0ab2*/ 	.byte	0x06
	.zero		1


	//   ....[13]....
        /*0ab4*/ 	.word	0x000006b0
        /*0ab8*/ 	.word	0x000000ff
        /*0abc*/ 	.word	0x00038888
        /*0ac0*/ 	.short	0x0100
        /*0ac2*/ 	.byte	0x06
	.zero		1


	//   ....[14]....
        /*0ac4*/ 	.word	0x000007e0
        /*0ac8*/ 	.word	0x000000ff
        /*0acc*/ 	.word	0x00038890
        /*0ad0*/ 	.short	0x0100
        /*0ad2*/ 	.byte	0x08
	.zero		1


	//   ....[15]....
        /*0ad4*/ 	.word	0x000007f0
        /*0ad8*/ 	.word	0x000000ff
        /*0adc*/ 	.word	0x000388a0
        /*0ae0*/ 	.short	0x0100
        /*0ae2*/ 	.byte	0x08
	.zero		1


	//   ....[16]....
        /*0ae4*/ 	.word	0x00000800
        /*0ae8*/ 	.word	0x000000ff
        /*0aec*/ 	.word	0x00038898
        /*0af0*/ 	.short	0x0100
        /*0af2*/ 	.byte	0x08
	.zero		1


	//   ....[17]....
        /*0af4*/ 	.word	0x00000810
        /*0af8*/ 	.word	0x000000ff
        /*0afc*/ 	.word	0x000388a8
        /*0b00*/ 	.short	0x0100
        /*0b02*/ 	.byte	0x08
	.zero		1


	//   ....[18]....
        /*0b04*/ 	.word	0x00000940
        /*0b08*/ 	.word	0x000000ff
        /*0b0c*/ 	.word	0x000388b0
        /*0b10*/ 	.short	0x0100
        /*0b12*/ 	.byte	0x08
	.zero		1


	//   ....[19]....
        /*0b14*/ 	.word	0x00000950
        /*0b18*/ 	.word	0x000000ff
        /*0b1c*/ 	.word	0x000388c0
        /*0b20*/ 	.short	0x0100
        /*0b22*/ 	.byte	0x08
	.zero		1


	//   ....[20]....
        /*0b24*/ 	.word	0x00000960
        /*0b28*/ 	.word	0x000000ff
        /*0b2c*/ 	.word	0x000388b8
        /*0b30*/ 	.short	0x0100
        /*0b32*/ 	.byte	0x08
	.zero		1


	//   ....[21]....
        /*0b34*/ 	.word	0x00000970
        /*0b38*/ 	.word	0x000000ff
        /*0b3c*/ 	.word	0x000388c8
        /*0b40*/ 	.short	0x0100
        /*0b42*/ 	.byte	0x08
	.zero		1


	//   ....[22]....
        /*0b44*/ 	.word	0x00003690
        /*0b48*/ 	.word	0x00000000
        /*0b4c*/ 	.word	0x00038890
        /*0b50*/ 	.short	0x010a
        /*0b52*/ 	.byte	0x3f
	.zero		1


	//   ....[23]....
        /*0b54*/ 	.word	0x000069a0
        /*0b58*/ 	.word	0x00000000
        /*0b5c*/ 	.word	0x00038890
        /*0b60*/ 	.short	0x010a
        /*0b62*/ 	.byte	0x3f
	.zero		1


	//   ....[24]....
        /*0b64*/ 	.word	0x000099d0
        /*0b68*/ 	.word	0x00000000
        /*0b6c*/ 	.word	0x00038890
        /*0b70*/ 	.short	0x010a
        /*0b72*/ 	.byte	0x3f
	.zero		1


	//   ....[25]....
        /*0b74*/ 	.word	0x00009de0
        /*0b78*/ 	.word	0x00000028
        /*0b7c*/ 	.word	0x00000000
        /*0b80*/ 	.short	0x0101
        /*0b82*/ 	.byte	0x3f
	.zero		1


	//   ....[26]....
        /*0b84*/ 	.word	0x00009e20
        /*0b88*/ 	.word	0x00000000
        /*0b8c*/ 	.word	0x000388b0
        /*0b90*/ 	.short	0x010a
        /*0b92*/ 	.byte	0x3f
	.zero		1


	//   ....[27]....
        /*0b94*/ 	.word	0x0000a640
        /*0b98*/ 	.word	0x00000000
        /*0b9c*/ 	.word	0x00000000
        /*0ba0*/ 	.short	0x0101
        /*0ba2*/ 	.byte	0x3f
	.zero		1


	//   ....[28]....
        /*0ba4*/ 	.word	0x0000ae20
        /*0ba8*/ 	.word	0x00000010
        /*0bac*/ 	.word	0x00038800
        /*0bb0*/ 	.short	0x010a
        /*0bb2*/ 	.byte	0x3f
	.zero		1


	//   ....[29]....
        /*0bb4*/ 	.word	0x0000ae70
        /*0bb8*/ 	.word	0x00000010
        /*0bbc*/ 	.word	0x00038800
        /*0bc0*/ 	.short	0x010a
        /*0bc2*/ 	.byte	0x3f
	.zero		1


	//   ....[30]....
        /*0bc4*/ 	.word	0x0000c870
        /*0bc8*/ 	.word	0x00000010
        /*0bcc*/ 	.word	0x00038800
        /*0bd0*/ 	.short	0x010a
        /*0bd2*/ 	.byte	0x3f
	.zero		1


	//   ....[31]....
        /*0bd4*/ 	.word	0x00010b80
        /*0bd8*/ 	.word	0x00000010
        /*0bdc*/ 	.word	0x00038800
        /*0be0*/ 	.short	0x010a
        /*0be2*/ 	.byte	0x3f
	.zero		1


	//   ....[32]....
        /*0be4*/ 	.word	0x00014300
        /*0be8*/ 	.word	0x00000000
        /*0bec*/ 	.word	0x00038830
        /*0bf0*/ 	.short	0x010a
        /*0bf2*/ 	.byte	0x3f
	.zero		1


	//   ....[33]....
        /*0bf4*/ 	.word	0x00014380
        /*0bf8*/ 	.word	0x00000000
        /*0bfc*/ 	.word	0x00038830
        /*0c00*/ 	.short	0x010a
        /*0c02*/ 	.byte	0x3f
	.zero		1


	//   ....[34]....
        /*0c04*/ 	.word	0x00017960
        /*0c08*/ 	.word	0x00000000
        /*0c0c*/ 	.word	0x00000000
        /*0c10*/ 	.short	0x0101
        /*0c12*/ 	.byte	0x3f
	.zero		1


	//   ....[35]....
        /*0c14*/ 	.word	0x00019850
        /*0c18*/ 	.word	0x0000000b
        /*0c1c*/ 	.word	0x00038830
        /*0c20*/ 	.short	0x010a
        /*0c22*/ 	.byte	0x3f
	.zero		1


	//   ....[36]....
        /*0c24*/ 	.word	0x000198d0
        /*0c28*/ 	.word	0x0000000b
        /*0c2c*/ 	.word	0x00038830
        /*0c30*/ 	.short	0x010a
        /*0c32*/ 	.byte	0x3f
	.zero		1


	//   ....[37]....
        /*0c34*/ 	.word	0x0001cff0
        /*0c38*/ 	.word	0x00000009
        /*0c3c*/ 	.word	0x00038850
        /*0c40*/ 	.short	0x010a
        /*0c42*/ 	.byte	0x3f
	.zero		1


	//   ....[38]....
        /*0c44*/ 	.word	0x0001d040
        /*0c48*/ 	.word	0x00000009
        /*0c4c*/ 	.word	0x00038850
        /*0c50*/ 	.short	0x010a
        /*0c52*/ 	.byte	0x3f
	.zero		1


	//   ....[39]....
        /*0c54*/ 	.word	0x0001e3a0
        /*0c58*/ 	.word	0x0000000b
        /*0c5c*/ 	.word	0x00000000
        /*0c60*/ 	.short	0x0101
        /*0c62*/ 	.byte	0x3f
	.zero		1


	//   ....[40]....
        /*0c64*/ 	.word	0x0001e3d0
        /*0c68*/ 	.word	0x00000009
        /*0c6c*/ 	.word	0x00000000
        /*0c70*/ 	.short	0x0101
        /*0c72*/ 	.byte	0x3f
	.zero		1


	//   ....[41]....
        /*0c74*/ 	.word	0x0001ec20
        /*0c78*/ 	.word	0x00000003
        /*0c7c*/ 	.word	0x00038830
        /*0c80*/ 	.short	0x010a
        /*0c82*/ 	.byte	0x3f
	.zero		1


	//   ....[42]....
        /*0c84*/ 	.word	0x0001eca0
        /*0c88*/ 	.word	0x00000003
        /*0c8c*/ 	.word	0x00038830
        /*0c90*/ 	.short	0x010a
        /*0c92*/ 	.byte	0x3f
	.zero		1


	//   ....[43]....
        /*0c94*/ 	.word	0x000223c0
        /*0c98*/ 	.word	0x00000009
        /*0c9c*/ 	.word	0x00038850
        /*0ca0*/ 	.short	0x010a
        /*0ca2*/ 	.byte	0x3f
	.zero		1


	//   ....[44]....
        /*0ca4*/ 	.word	0x00022410
        /*0ca8*/ 	.word	0x00000009
        /*0cac*/ 	.word	0x00038850
        /*0cb0*/ 	.short	0x010a
        /*0cb2*/ 	.byte	0x3f
	.zero		1


	//   ....[45]....
        /*0cb4*/ 	.word	0x00023450
        /*0cb8*/ 	.word	0x0000009d
        /*0cbc*/ 	.word	0x00000000
        /*0cc0*/ 	.short	0x0101
        /*0cc2*/ 	.byte	0x3f
	.zero		1


	//   ....[46]....
        /*0cc4*/ 	.word	0x000234d0
        /*0cc8*/ 	.word	0x00000009
        /*0ccc*/ 	.word	0x00000000
        /*0cd0*/ 	.short	0x0101
        /*0cd2*/ 	.byte	0x3f
	.zero		1


	//   ....[47]....
        /*0cd4*/ 	.word	0x00024150
        /*0cd8*/ 	.word	0x00000000
        /*0cdc*/ 	.word	0x00038850
        /*0ce0*/ 	.short	0x010a
        /*0ce2*/ 	.byte	0x3f
	.zero		1


	//   ....[48]....
        /*0ce4*/ 	.word	0x000241f0
        /*0ce8*/ 	.word	0x00000000
        /*0cec*/ 	.word	0x00038850
        /*0cf0*/ 	.short	0x010a
        /*0cf2*/ 	.byte	0x3f
	.zero		1


	//   ....[49]....
        /*0cf4*/ 	.word	0x00024690
        /*0cf8*/ 	.word	0x0000000b
        /*0cfc*/ 	.word	0x00000000
        /*0d00*/ 	.short	0x0101
        /*0d02*/ 	.byte	0x3f
	.zero		1


	//   ....[50]....
        /*0d04*/ 	.word	0x00026640
        /*0d08*/ 	.word	0x00000000
        /*0d0c*/ 	.word	0x00000000
        /*0d10*/ 	.short	0x0101
        /*0d12*/ 	.byte	0x3f
	.zero		1


	//   ....[51]....
        /*0d14*/ 	.word	0x00028db0
        /*0d18*/ 	.word	0x00000009
        /*0d1c*/ 	.word	0x00038820
        /*0d20*/ 	.short	0x010a
        /*0d22*/ 	.byte	0x3f
	.zero		1


	//   ....[52]....
        /*0d24*/ 	.word	0x00028e40
        /*0d28*/ 	.word	0x00000005
        /*0d2c*/ 	.word	0x000388a0
        /*0d30*/ 	.short	0x010a
        /*0d32*/ 	.byte	0x3f
	.zero		1


	//   ....[53]....
        /*0d34*/ 	.word	0x00029110
        /*0d38*/ 	.word	0x00000005
        /*0d3c*/ 	.word	0x000388c0
        /*0d40*/ 	.short	0x010a
        /*0d42*/ 	.byte	0x3f
	.zero		1


	//   ....[54]....
        /*0d44*/ 	.word	0x00029500
        /*0d48*/ 	.word	0x00000006
        /*0d4c*/ 	.word	0x000388a0
        /*0d50*/ 	.short	0x010a
        /*0d52*/ 	.byte	0x3f
	.zero		1


	//   ....[55]....
        /*0d54*/ 	.word	0x000297b0
        /*0d58*/ 	.word	0x00000006
        /*0d5c*/ 	.word	0x000388c0
        /*0d60*/ 	.short	0x010a
        /*0d62*/ 	.byte	0x3f
	.zero		1


	//   ....[56]....
        /*0d64*/ 	.word	0x0002a820
        /*0d68*/ 	.word	0x00000007
        /*0d6c*/ 	.word	0x00038840
        /*0d70*/ 	.short	0x010a
        /*0d72*/ 	.byte	0x3f
	.zero		1


	//   ....[57]....
        /*0d74*/ 	.word	0x0002ae90
        /*0d78*/ 	.word	0x0000000a
        /*0d7c*/ 	.word	0x00038820
        /*0d80*/ 	.short	0x010a
        /*0d82*/ 	.byte	0x3f
	.zero		1


	//   ....[58]....
        /*0d84*/ 	.word	0x0002b1b0
        /*0d88*/ 	.word	0x00000008
        /*0d8c*/ 	.word	0x00038840
        /*0d90*/ 	.short	0x010a
        /*0d92*/ 	.byte	0x3f
	.zero		1


	//   ....[59]....
        /*0d94*/ 	.word	0x0002b4f0
        /*0d98*/ 	.word	0x00000008
        /*0d9c*/ 	.word	0x00038860
        /*0da0*/ 	.short	0x010a
        /*0da2*/ 	.byte	0x3f
	.zero		1


	//   ....[60]....
        /*0da4*/ 	.word	0x0002bb40
        /*0da8*/ 	.word	0x00000002
        /*0dac*/ 	.word	0x00038840
        /*0db0*/ 	.short	0x010a
        /*0db2*/ 	.byte	0x3f
	.zero		1


	//   ....[61]....
        /*0db4*/ 	.word	0x0002be80
        /*0db8*/ 	.word	0x00000002
        /*0dbc*/ 	.word	0x00038860
        /*0dc0*/ 	.short	0x010a
        /*0dc2*/ 	.byte	0x3f
	.zero		1


	//   ....[62]....
        /*0dc4*/ 	.word	0x0002c440
        /*0dc8*/ 	.word	0x00000002
        /*0dcc*/ 	.word	0x00038840
        /*0dd0*/ 	.short	0x010a
        /*0dd2*/ 	.byte	0x3f
	.zero		1


	//   ....[63]....
        /*0dd4*/ 	.word	0x0002c770
        /*0dd8*/ 	.word	0x00000002
        /*0ddc*/ 	.word	0x00038860
        /*0de0*/ 	.short	0x010a
        /*0de2*/ 	.byte	0x3f
	.zero		1


	//   ....[64]....
        /*0de4*/ 	.word	0x0002ccd0
        /*0de8*/ 	.word	0x00000003
        /*0dec*/ 	.word	0x00038860
        /*0df0*/ 	.short	0x010a
        /*0df2*/ 	.byte	0x3f
	.zero		1


	//   ....[65]....
        /*0df4*/ 	.word	0x0002dd80
        /*0df8*/ 	.word	0x00000000
        /*0dfc*/ 	.word	0x00038820
        /*0e00*/ 	.short	0x010a
        /*0e02*/ 	.byte	0x3f
	.zero		1


	//   ....[66]....
        /*0e04*/ 	.word	0x0002df50
        /*0e08*/ 	.word	0x00000006
        /*0e0c*/ 	.word	0x00000000
        /*0e10*/ 	.short	0x010a
        /*0e12*/ 	.byte	0x3f
	.zero		1


	//   ....[67]....
        /*0e14*/ 	.word	0x0002dfc0
        /*0e18*/ 	.word	0x00000007
        /*0e1c*/ 	.word	0x00000000
        /*0e20*/ 	.short	0x010a
        /*0e22*/ 	.byte	0x3f
	.zero		1


	//   ....[68]....
        /*0e24*/ 	.word	0x0002e030
        /*0e28*/ 	.word	0x00000004
        /*0e2c*/ 	.word	0x00000000
        /*0e30*/ 	.short	0x010a
        /*0e32*/ 	.byte	0x3f
	.zero		1


	//   ....[69]....
        /*0e34*/ 	.word	0x0002e060
        /*0e38*/ 	.word	0x00000003
        /*0e3c*/ 	.word	0x00000000
        /*0e40*/ 	.short	0x010a
        /*0e42*/ 	.byte	0x3f
	.zero		1


	//   ....[70]....
        /*0e44*/ 	.word	0x0002e0c0
        /*0e48*/ 	.word	0x00000000
        /*0e4c*/ 	.word	0x00038890
        /*0e50*/ 	.short	0x010a
        /*0e52*/ 	.byte	0x3f
	.zero		1


	//   ....[71]....
        /*0e54*/ 	.word	0x0002e110
        /*0e58*/ 	.word	0x00000000
        /*0e5c*/ 	.word	0x00038890
        /*0e60*/ 	.short	0x010a
        /*0e62*/ 	.byte	0x3f
	.zero		1


	//   ....[72]....
        /*0e64*/ 	.word	0x0002e160
        /*0e68*/ 	.word	0x00000000
        /*0e6c*/ 	.word	0x00038890
        /*0e70*/ 	.short	0x010a
        /*0e72*/ 	.byte	0x3f
	.zero		1


	//   ....[73]....
        /*0e74*/ 	.word	0x0002e1b0
        /*0e78*/ 	.word	0x00000000
        /*0e7c*/ 	.word	0x000388b0
        /*0e80*/ 	.short	0x010a
        /*0e82*/ 	.byte	0x3f
	.zero		1


	//   ....[74]....
        /*0e84*/ 	.word	0x0002ec00
        /*0e88*/ 	.word	0x00000010
        /*0e8c*/ 	.word	0x00038800
        /*0e90*/ 	.short	0x010a
        /*0e92*/ 	.byte	0x3f
	.zero		1


	//   ....[75]....
        /*0e94*/ 	.word	0x0002f650
        /*0e98*/ 	.word	0x00000010
        /*0e9c*/ 	.word	0x00038800
        /*0ea0*/ 	.short	0x010a
        /*0ea2*/ 	.byte	0x3f
	.zero		1


	//   ....[76]....
        /*0ea4*/ 	.word	0x0002f6a0
        /*0ea8*/ 	.word	0x00000000
        /*0eac*/ 	.word	0x00038830
        /*0eb0*/ 	.short	0x010a
        /*0eb2*/ 	.byte	0x3f
	.zero		1


	//   ....[77]....
        /*0eb4*/ 	.word	0x0002f6f0
        /*0eb8*/ 	.word	0x0000000b
        /*0ebc*/ 	.word	0x00038830
        /*0ec0*/ 	.short	0x010a
        /*0ec2*/ 	.byte	0x3f
	.zero		1


	//   ....[78]....
        /*0ec4*/ 	.word	0x0002f740
        /*0ec8*/ 	.word	0x00000009
        /*0ecc*/ 	.word	0x00038850
        /*0ed0*/ 	.short	0x010a
        /*0ed2*/ 	.byte	0x3f
	.zero		1


	//   ....[79]....
        /*0ed4*/ 	.word	0x0002f790
        /*0ed8*/ 	.word	0x00000003
        /*0edc*/ 	.word	0x00038830
        /*0ee0*/ 	.short	0x010a
        /*0ee2*/ 	.byte	0x3f
	.zero		1


	//   ....[80]....
        /*0ee4*/ 	.word	0x0002f7e0
        /*0ee8*/ 	.word	0x00000009
        /*0eec*/ 	.word	0x00038850
        /*0ef0*/ 	.short	0x010a
        /*0ef2*/ 	.byte	0x3f
	.zero		1


	//   ....[81]....
        /*0ef4*/ 	.word	0x0002f830
        /*0ef8*/ 	.word	0x00000000
        /*0efc*/ 	.word	0x00038850
        /*0f00*/ 	.short	0x010a
        /*0f02*/ 	.byte	0x3f
	.zero		1


	//   ....[82]....
        /*0f04*/ 	.word	0x0002f9d0
        /*0f08*/ 	.word	0x00000009
        /*0f0c*/ 	.word	0x00038820
        /*0f10*/ 	.short	0x010a
        /*0f12*/ 	.byte	0x3f
	.zero		1


	//   ....[83]....
        /*0f14*/ 	.word	0x0002fa20
        /*0f18*/ 	.word	0x00000005
        /*0f1c*/ 	.word	0x000388a0
        /*0f20*/ 	.short	0x010a
        /*0f22*/ 	.byte	0x3f
	.zero		1


	//   ....[84]....
        /*0f24*/ 	.word	0x0002fa70
        /*0f28*/ 	.word	0x00000005
        /*0f2c*/ 	.word	0x000388c0
        /*0f30*/ 	.short	0x010a
        /*0f32*/ 	.byte	0x3f
	.zero		1


	//   ....[85]....
        /*0f34*/ 	.word	0x0002fac0
        /*0f38*/ 	.word	0x00000006
        /*0f3c*/ 	.word	0x000388a0
        /*0f40*/ 	.short	0x010a
        /*0f42*/ 	.byte	0x3f
	.zero		1


	//   ....[86]....
        /*0f44*/ 	.word	0x0002fb10
        /*0f48*/ 	.word	0x00000006
        /*0f4c*/ 	.word	0x000388c0
        /*0f50*/ 	.short	0x010a
        /*0f52*/ 	.byte	0x3f
	.zero		1


	//   ....[87]....
        /*0f54*/ 	.word	0x0002fcb0
        /*0f58*/ 	.word	0x00000007
        /*0f5c*/ 	.word	0x00038840
        /*0f60*/ 	.short	0x010a
        /*0f62*/ 	.byte	0x3f
	.zero		1


	//   ....[88]....
        /*0f64*/ 	.word	0x0002fd30
        /*0f68*/ 	.word	0x00000003
        /*0f6c*/ 	.word	0x00038820
        /*0f70*/ 	.short	0x010a
        /*0f72*/ 	.byte	0x3f
	.zero		1


	//   ....[89]....
        /*0f74*/ 	.word	0x0002fd80
        /*0f78*/ 	.word	0x00000008
        /*0f7c*/ 	.word	0x00038840
        /*0f80*/ 	.short	0x010a
        /*0f82*/ 	.byte	0x3f
	.zero		1


	//   ....[90]....
        /*0f84*/ 	.word	0x0002fdd0
        /*0f88*/ 	.word	0x00000008
        /*0f8c*/ 	.word	0x00038860
        /*0f90*/ 	.short	0x010a
        /*0f92*/ 	.byte	0x3f
	.zero		1


	//   ....[91]....
        /*0f94*/ 	.word	0x0002fe20
        /*0f98*/ 	.word	0x00000002
        /*0f9c*/ 	.word	0x00038840
        /*0fa0*/ 	.short	0x010a
        /*0fa2*/ 	.byte	0x3f
	.zero		1


	//   ....[92]....
        /*0fa4*/ 	.word	0x0002fe70
        /*0fa8*/ 	.word	0x00000002
        /*0fac*/ 	.word	0x00038860
        /*0fb0*/ 	.short	0x010a
        /*0fb2*/ 	.byte	0x3f
	.zero		1


	//   ....[93]....
        /*0fb4*/ 	.word	0x0002fec0
        /*0fb8*/ 	.word	0x00000002
        /*0fbc*/ 	.word	0x00038840
        /*0fc0*/ 	.short	0x010a
        /*0fc2*/ 	.byte	0x3f
	.zero		1


	//   ....[94]....
        /*0fc4*/ 	.word	0x0002ff10
        /*0fc8*/ 	.word	0x00000002
        /*0fcc*/ 	.word	0x00038860
        /*0fd0*/ 	.short	0x010a
        /*0fd2*/ 	.byte	0x3f
	.zero		1


	//   ....[95]....
        /*0fd4*/ 	.word	0x0002ff60
        /*0fd8*/ 	.word	0x00000003
        /*0fdc*/ 	.word	0x00038860
        /*0fe0*/ 	.short	0x010a
        /*0fe2*/ 	.byte	0x3f
	.zero		1


	//   ....[96]....
        /*0fe4*/ 	.word	0x00030920
        /*0fe8*/ 	.word	0x00000000
        /*0fec*/ 	.word	0x00038820
        /*0ff0*/ 	.short	0x010a
        /*0ff2*/ 	.byte	0x3f
	.zero		1


	//   ....[97]....
        /*0ff4*/ 	.word	0x00030ac0
        /*0ff8*/ 	.word	0x00000006
        /*0ffc*/ 	.word	0x00000000
        /*1000*/ 	.short	0x010a
        /*1002*/ 	.byte	0x3f
	.zero		1


	//   ....[98]....
        /*1004*/ 	.word	0x00030b10
        /*1008*/ 	.word	0x00000007
        /*100c*/ 	.word	0x00000000
        /*1010*/ 	.short	0x010a
        /*1012*/ 	.byte	0x3f
	.zero		1


	//   ....[99]....
        /*1014*/ 	.word	0x00030b60
        /*1018*/ 	.word	0x00000004
        /*101c*/ 	.word	0x00000000
        /*1020*/ 	.short	0x010a
        /*1022*/ 	.byte	0x3f
	.zero		1


	//----- nvinfo : EIATTR_NUM_MBARRIERS
	.align		4
.L_625:
        /*1024*/ 	.byte	0x03, 0x38
        /*1026*/ 	.short	0x0016


	//----- nvinfo : EIATTR_EXIT_INSTR_OFFSETS
	.align		4
        /*1028*/ 	.byte	0x04, 0x1c
        /*102a*/ 	.short	(.L_627 - .L_626)


	//   ....[0]....
.L_626:
        /*102c*/ 	.word	0x0002e0b0


	//----- nvinfo : EIATTR_MAX_THREADS
	.align		4
.L_627:
        /*1030*/ 	.byte	0x04, 0x05
        /*1032*/ 	.short	(.L_629 - .L_628)
.L_628:
        /*1034*/ 	.word	0x00000180
        /*1038*/ 	.word	0x00000001
        /*103c*/ 	.word	0x00000001


	//----- nvinfo : EIATTR_CRS_STACK_SIZE
	.align		4
.L_629:
        /*1040*/ 	.byte	0x04, 0x1e
        /*1042*/ 	.short	(.L_631 - .L_630)
.L_630:
        /*1044*/ 	.word	0x00000000


	//----- nvinfo : EIATTR_CBANK_PARAM_SIZE
	.align		4
.L_631:
        /*1048*/ 	.byte	0x03, 0x19
        /*104a*/ 	.short	0x0a70


	//----- nvinfo : EIATTR_PARAM_CBANK
	.align		4
        /*104c*/ 	.byte	0x04, 0x0a
        /*104e*/ 	.short	(.L_633 - .L_632)
	.align		4
.L_632:
        /*1050*/ 	.word	index@(.nv.constant0._ZN7cutlass13device_kernelIN5flash11enable_sm90INS1_16FlashAttnFwdSm90INS1_25CollectiveMainloopFwdSm90ILi2EN4cute5tupleIJNS5_1CILi1EEES8_S8_EEENS6_IJNS7_ILi128EEENS7_ILi80EEENS7_ILi256EEEEEELi256ENS_6half_tEfNS_4arch4Sm90ELb1ELb0ELb1ELb1ELb0ELb1ELb0ELb1ELb1ELb0ELb0ELb0EEENS1_21CollectiveEpilogueFwdINS6_IJSA_SC_SB_EEES9_SE_SG_Li256ELb1ELb0ELb0ELb0EEENS1_36VarlenDynamicPersistentTileSchedulerILi128ELi80ELi256ELi32ELb0ELb0ELb1ELb1ELb1ELb1EEEEEEEEEvNT_6ParamsE)
        /*1054*/ 	.short	0x0210
        /*1056*/ 	.short	0x0a70


	//----- nvinfo : EIATTR_SW_WAR
	.align		4
.L_633:
        /*1058*/ 	.byte	0x04, 0x36
        /*105a*/ 	.short	(.L_635 - .L_634)
.L_634:
        /*105c*/ 	.word	0x00000008
.L_635:


//--------------------- .nv.info._ZN7cutlass13device_kernelIN5flash11enable_sm90INS1_16FlashAttnFwdSm90INS1_25CollectiveMainloopFwdSm90ILi2EN4cute5tupleIJNS5_1CILi1EEES8_S8_EEENS6_IJNS7_ILi128EEENS7_ILi112EEENS7_ILi192EEEEEELi192ENS_6half_tEfNS_4arch4Sm90ELb0ELb0ELb1ELb0ELb0ELb0ELb0ELb1ELb1ELb0ELb0ELb0EEENS1_21CollectiveEpilogueFwdINS6_IJSA_SC_SB_EEES9_SE_SG_Li256ELb0ELb0ELb0ELb0EEENS1_29StaticPersistentTileSchedulerILb0EEEEEEEEEvNT_6ParamsE --------------------------
	.section	.nv.info._ZN7cutlass13device_kernelIN5flash11enable_sm90INS1_16FlashAttnFwdSm90INS1_25CollectiveMainloopFwdSm90ILi2EN4cute5tupleIJNS5_1CILi1EEES8_S8_EEENS6_IJNS7_ILi128EEENS7_ILi112EEENS7_ILi192EEEEEELi192ENS_6half_tEfNS_4arch4Sm90ELb0ELb0ELb1ELb0ELb0ELb0ELb0ELb1ELb1ELb0ELb0ELb0EEENS1_21CollectiveEpilogueFwdINS6_IJSA_SC_SB_EEES9_SE_SG_Li256ELb0ELb0ELb0ELb0EEENS1_29StaticPersistentTileSchedulerILb0EEEEEEEEEvNT_6ParamsE,"",@"SHT_CUDA_INFO"
	.sectionflags	@""
	.align	4


	//----- nvinfo : EIATTR_CUDA_API_VERSION
	.align		4
        /*0000*/ 	.byte	0x04, 0x37
        /*0002*/ 	.short	(.L_637 - .L_636)
.L_636:
        /*0004*/ 	.word	0x00000082


	//----- nvinfo : EIATTR_KPARAM_INFO
	.align		4
.L_637:
        /*0008*/ 	.byte	0x04, 0x17
        /*000a*/ 	.short	(.L_639 - .L_638)
.L_638:
        /*000c*/ 	.word	0x00000000
        /*0010*/ 	.short	0x0000
        /*0012*/ 	.short	0x0070
        /*0014*/ 	.byte	0x00, 0xf0, 0x01, 0x2e


	//----- nvinfo : EIATTR_SPARSE_MMA_MASK
	.align		4
.L_639:
        /*0018*/ 	.byte	0x03, 0x50
        /*001a*/ 	.short	0x0000


	//----- nvinfo : EIATTR_MAXREG_COUNT
	.align		4
        /*001c*/ 	.byte	0x03, 0x1b
        /*001e*/ 	.short	0x00a8


	//----- nvinfo : EIATTR_NUM_BARRIERS
	.align		4
        /*0020*/ 	.byte	0x02, 0x4c
        /*0022*/ 	.byte	0x09
	.zero		1


	//----- nvinfo : EIATTR_EXTERNS
	.align		4
        /*0024*/ 	.byte	0x04, 0x0f
        /*0026*/ 	.short	(.L_641 - .L_640)


	//   ....[0]....
	.align		4
.L_640:
        /*0028*/ 	.word	index@(__assertfail)


	//----- nvinfo : EIATTR_ANNOTATIONS
	.align		4
.L_641:
        /*002c*/ 	.byte	0x04, 0x55
        /*002e*/ 	.short	(.L_643 - .L_642)


	//   ....[0]....
.L_642:
        /* <DEDUP_REMOVED lines=15> */


	//----- nvinfo : EIATTR_MERCURY_ISA_VERSION
	.align		4
.L_643:
        /*0110*/ 	.byte	0x03, 0x5f
        /*0112*/ 	.short	0x0101


	//----- nvinfo : EIATTR_INT_WARP_WIDE_INSTR_OFFSETS
	.align		4
        /*0114*/ 	.byte	0x04, 0x31
        /*0116*/ 	.short	(.L_645 - .L_644)


	//   ....[0]....
.L_644:
        /*0118*/ 	.word	0x00000190


	//   ....[1]....
        /*011c*/ 	.word	0x000001c0


	//   ....[2]....
        /*0120*/ 	.word	0x000001d0


	//   ....[3]....
        /*0124*/ 	.word	0x0000ca80


	//   ....[4]....
        /*0128*/ 	.word	0x0000cab0


	//   ....[5]....
        /*012c*/ 	.word	0x0000cb80


	//   ....[6]....
        /*0130*/ 	.word	0x0000cc50


	//----- nvinfo : EIATTR_COOP_GROUP_MASK_REGIDS
	.align		4
.L_645:
        /*0134*/ 	.byte	0x04, 0x29
        /*0136*/ 	.short	(.L_647 - .L_646)


	//   ....[0]....
.L_646:
        /*0138*/ 	.word	0xffffffff


	//   ....[1]....
        /*013c*/ 	.word	0xffffffff


	//   ....[2]....
        /*0140*/ 	.word	0xffffffff


	//   ....[3]....
        /*0144*/ 	.word	0xffffffff


	//   ....[4]....
        /*0148*/ 	.word	0xffffffff


	//   ....[5]....
        /*014c*/ 	.word	0xffffffff


	//   ....[6]....
        /*0150*/ 	.word	0xffffffff


	//   ....[7]....
        /*0154*/ 	.word	0xffffffff


	//   ....[8]....
        /*0158*/ 	.word	0xffffffff


	//   ....[9]....
        /*015c*/ 	.word	0xffffffff


	//   ....[10]....
        /*0160*/ 	.word	0xffffffff


	//   ....[11]....
        /*0164*/ 	.word	0xffffffff


	//   ....[12]....
        /*0168*/ 	.word	0xffffffff


	//   ....[13]....
        /*016c*/ 	.word	0xffffffff


	//   ....[14]....
        /*0170*/ 	.word	0xffffffff


	//   ....[15]....
        /*0174*/ 	.word	0xffffffff


	//   ....[16]....
        /*0178*/ 	.word	0xffffffff


	//   ....[17]....
        /*017c*/ 	.word	0xffffffff


	//   ....[18]....
        /*0180*/ 	.word	0xffffffff


	//   ....[19]....
        /*0184*/ 	.word	0xffffffff


	//   ....[20]....
        /*0188*/ 	.word	0xffffffff


	//   ....[21]....
        /*018c*/ 	.word	0xffffffff


	//   ....[22]....
        /*0190*/ 	.word	0xffffffff


	//   ....[23]....
        /*0194*/ 	.word	0x0500000f


	//   ....[24]....
        /*0198*/ 	.word	0x0500000f


	//----- nvinfo : EIATTR_COOP_GROUP_INSTR_OFFSETS
	.align		4
.L_647:
        /*019c*/ 	.byte	0x04, 0x28
        /*019e*/ 	.short	(.L_649 - .L_648)


	//   ....[0]....
.L_648:
        /*01a0*/ 	.word	0x00000060


	//   ....[1]....
        /*01a4*/ 	.word	0x000001a0


	//   ....[2]....
        /*01a8*/ 	.word	0x000001f0


	//   ....[3]....
        /*01ac*/ 	.word	0x000003e0


	//   ....[4]....
        /*01b0*/ 	.word	0x00000540


	//   ....[5]....
        /*01b4*/ 	.word	0x00000660


	//   ....[6]....
        /*01b8*/ 	.word	0x000007c0


	//   ....[7]....
        /*01bc*/ 	.word	0x00000db0


	//   ....[8]....
        /*01c0*/ 	.word	0x00004990


	//   ....[9]....
        /*01c4*/ 	.word	0x00004a30


	//   ....[10]....
        /*01c8*/ 	.word	0x00004dd0


	//   ....[11]....
        /*01cc*/ 	.word	0x00004e90


	//   ....[12]....
        /*01d0*/ 	.word	0x000091d0


	//   ....[13]....
        /*01d4*/ 	.word	0x00009200


	//   ....[14]....
        /*01d8*/ 	.word	0x00009620


	//   ....[15]....
        /*01dc*/ 	.word	0x00009710


	//   ....[16]....
        /*01e0*/ 	.word	0x0000a950


	//   ....[17]....
        /*01e4*/ 	.word	0x0000a990


	//   ....[18]....
        /*01e8*/ 	.word	0x0000ab90


	//   ....[19]....
        /*01ec*/ 	.word	0x0000ac40


	//   ....[20]....
        /*01f0*/ 	.word	0x0000bcd0


	//   ....[21]....
        /*01f4*/ 	.word	0x0000c210


	//   ....[22]....
        /*01f8*/ 	.word	0x0000f250


	//   ....[23]....
        /*01fc*/ 	.word	0x0000f760


	//   ....[24]....
        /*0200*/ 	.word	0x0000fc00


	//----- nvinfo : EIATTR_REG_RECONFIG
	.align		4
.L_649:
        /*0204*/ 	.byte	0x01, 0x54
	.zero		2


	//----- nvinfo : EIATTR_SYSCALL_OFFSETS
	.align		4
        /*0208*/ 	.byte	0x04, 0x46
        /*020a*/ 	.short	(.L_651 - .L_650)


	//   ....[0]....
.L_650:
        /*020c*/ 	.word	0x00001140


	//   ....[1]....
        /*0210*/ 	.word	0x0000c690


	//   ....[2]....
        /*0214*/ 	.word	0x0000c7d0


	//   ....[3]....
        /*0218*/ 	.word	0x0000c8d0


	//----- nvinfo : EIATTR_MBARRIER_INSTR_OFFSETS
	.align		4
.L_651:
        /*021c*/ 	.byte	0x04, 0x39
        /*021e*/ 	.short	(.L_653 - .L_652)


	//   ....[0]....
.L_652:
        /*0220*/ 	.word	0x00000290
        /*0224*/ 	.word	0x000000ff
        /*0228*/ 	.word	0x00036800
        /*022c*/ 	.short	0x0100
        /*022e*/ 	.byte	0x06
	.zero		1


	//   ....[1]....
        /*0230*/ 	.word	0x000002a0
        /*0234*/ 	.word	0x000000ff
        /*0238*/ 	.word	0x00036820
        /*023c*/ 	.short	0x0100
        /*023e*/ 	.byte	0x06
	.zero		1


	//   ....[2]....
        /*0240*/ 	.word	0x00000390
        /*0244*/ 	.word	0x000000ff
        /*0248*/ 	.word	0x00036830
        /*024c*/ 	.short	0x0100
        /*024e*/ 	.byte	0x08
	.zero		1


	//   ....[3]....
        /*0250*/ 	.word	0x000003a0
        /*0254*/ 	.word	0x000000ff
        /*0258*/ 	.word	0x00036840
        /*025c*/ 	.short	0x0100
        /*025e*/ 	.byte	0x08
	.zero		1


	//   ....[4]....
        /*0260*/ 	.word	0x000003b0
        /*0264*/ 	.word	0x000000ff
        /*0268*/ 	.word	0x00036838
        /*026c*/ 	.short	0x0100
        /*026e*/ 	.byte	0x08
	.zero		1


	//   ....[5]....
        /*0270*/ 	.word	0x000003c0
        /*0274*/ 	.word	0x000000ff
        /*0278*/ 	.word	0x00036848
        /*027c*/ 	.short	0x0100
        /*027e*/ 	.byte	0x08
	.zero		1


	//   ....[6]....
        /*0280*/ 	.word	0x000004f0
        /*0284*/ 	.word	0x000000ff
        /*0288*/ 	.word	0x00036850
        /*028c*/ 	.short	0x0100
        /*028e*/ 	.byte	0x08
	.zero		1


	//   ....[7]....
        /*0290*/ 	.word	0x00000500
        /*0294*/ 	.word	0x000000ff
        /*0298*/ 	.word	0x00036860
        /*029c*/ 	.short	0x0100
        /*029e*/ 	.byte	0x08
	.zero		1


	//   ....[8]....
        /*02a0*/ 	.word	0x00000510
        /*02a4*/ 	.word	0x000000ff
        /*02a8*/ 	.word	0x00036858
        /*02ac*/ 	.short	0x0100
        /*02ae*/ 	.byte	0x08
	.zero		1


	//   ....[9]....
        /*02b0*/ 	.word	0x00000520
        /*02b4*/ 	.word	0x000000ff
        /*02b8*/ 	.word	0x00036868
        /*02bc*/ 	.short	0x0100
        /*02be*/ 	.byte	0x08
	.zero		1


	//   ....[10]....
        /*02c0*/ 	.word	0x00000610
        /*02c4*/ 	.word	0x000000ff
        /*02c8*/ 	.word	0x00036870
        /*02cc*/ 	.short	0x0100
        /*02ce*/ 	.byte	0x06
	.zero		1


	//   ....[11]....
        /*02d0*/ 	.word	0x00000620
        /*02d4*/ 	.word	0x000000ff
        /*02d8*/ 	.word	0x00036880
        /*02dc*/ 	.short	0x0100
        /*02de*/ 	.byte	0x06
	.zero		1


	//   ....[12]....
        /*02e0*/ 	.word	0x00000630
        /*02e4*/ 	.word	0x000000ff
        /*02e8*/ 	.word	0x00036878
        /*02ec*/ 	.short	0x0100
        /*02ee*/ 	.byte	0x06
	.zero		1


	//   ....[13]....
        /*02f0*/ 	.word	0x00000640
        /*02f4*/ 	.word	0x000000ff
        /*02f8*/ 	.word	0x00036888
        /*02fc*/ 	.short	0x0100
        /*02fe*/ 	.byte	0x06
	.zero		1


	//   ....[14]....
        /*0300*/ 	.word	0x00000770
        /*0304*/ 	.word	0x000000ff
        /*0308*/ 	.word	0x00036890
        /*030c*/ 	.short	0x0100
        /*030e*/ 	.byte	0x08
	.zero		1


	//   ....[15]....
        /*0310*/ 	.word	0x00000780
        /*0314*/ 	.word	0x000000ff
        /*0318*/ 	.word	0x000368a0
        /*031c*/ 	.short	0x0100
        /*031e*/ 	.byte	0x08
	.zero		1


	//   ....[16]....
        /*0320*/ 	.word	0x00000790
        /*0324*/ 	.word	0x000000ff
        /*0328*/ 	.word	0x00036898
        /*032c*/ 	.short	0x0100
        /*032e*/ 	.byte	0x08
	.zero		1


	//   ....[17]....
        /*0330*/ 	.word	0x000007a0
        /*0334*/ 	.word	0x000000ff
        /*0338*/ 	.word	0x000368a8
        /*033c*/ 	.short	0x0100
        /*033e*/ 	.byte	0x08
	.zero		1


	//   ....[18]....
        /*0340*/ 	.word	0x000008d0
        /*0344*/ 	.word	0x000000ff
        /*0348*/ 	.word	0x000368b0
        /*034c*/ 	.short	0x0100
        /*034e*/ 	.byte	0x08
	.zero		1


	//   ....[19]....
        /*0350*/ 	.word	0x000008e0
        /*0354*/ 	.word	0x000000ff
        /*0358*/ 	.word	0x000368c0
        /*035c*/ 	.short	0x0100
        /*035e*/ 	.byte	0x08
	.zero		1


	//   ....[20]....
        /*0360*/ 	.word	0x000008f0
        /*0364*/ 	.word	0x000000ff
        /*0368*/ 	.word	0x000368b8
        /*036c*/ 	.short	0x0100
        /*036e*/ 	.byte	0x08
	.zero		1


	//   ....[21]....
        /*0370*/ 	.word	0x00000900
        /*0374*/ 	.word	0x000000ff
        /*0378*/ 	.word	0x000368c8
        /*037c*/ 	.short	0x0100
        /*037e*/ 	.byte	0x08
	.zero		1


	//   ....[22]....
        /*0380*/ 	.word	0x000011d0
        /*0384*/ 	.word	0x000000ff
        /*0388*/ 	.word	0x00036800
        /*038c*/ 	.short	0x010a
        /*038e*/ 	.byte	0x06
	.zero		1


	//   ....[23]....
        /*0390*/ 	.word	0x00001270
        /*0394*/ 	.word	0x00000000
        /*0398*/ 	.word	0x00036830
        /*039c*/ 	.short	0x010a
        /*039e*/ 	.byte	0x3f
	.zero		1


	//   ....[24]....
        /*03a0*/ 	.word	0x000012f0
        /*03a4*/ 	.word	0x00000000
        /*03a8*/ 	.word	0x00036830
        /*03ac*/ 	.short	0x010a
        /*03ae*/ 	.byte	0x3f
	.zero		1


	//   ....[25]....
        /*03b0*/ 	.word	0x00004670
        /*03b4*/ 	.word	0x00000000
        /*03b8*/ 	.word	0x00000000
        /*03bc*/ 	.short	0x0101
        /*03be*/ 	.byte	0x3f
	.zero		1


	//   ....[26]....
        /*03c0*/ 	.word	0x00006090
        /*03c4*/ 	.word	0x000000ff
        /*03c8*/ 	.word	0x00036830
        /*03cc*/ 	.short	0x010a
        /*03ce*/ 	.byte	0x3c
	.zero		1


	//   ....[27]....
        /*03d0*/ 	.word	0x000060d0
        /*03d4*/ 	.word	0x000000ff
        /*03d8*/ 	.word	0x00036830
        /*03dc*/ 	.short	0x010a
        /*03de*/ 	.byte	0x3c
	.zero		1


	//   ....[28]....
        /*03e0*/ 	.word	0x00008670
        /*03e4*/ 	.word	0x000000ff
        /*03e8*/ 	.word	0x00036850
        /*03ec*/ 	.short	0x010a
        /*03ee*/ 	.byte	0x04
	.zero		1


	//   ....[29]....
        /*03f0*/ 	.word	0x000086b0
        /*03f4*/ 	.word	0x000000ff
        /*03f8*/ 	.word	0x00036850
        /*03fc*/ 	.short	0x010a
        /*03fe*/ 	.byte	0x04
	.zero		1


	//   ....[30]....
        /*0400*/ 	.word	0x00009ca0
        /*0404*/ 	.word	0x0000000d
        /*0408*/ 	.word	0x00000000
        /*040c*/ 	.short	0x0101
        /*040e*/ 	.byte	0x3f
	.zero		1


	//   ....[31]....
        /*0410*/ 	.word	0x00009cf0
        /*0414*/ 	.word	0x00000015
        /*0418*/ 	.word	0x00000000
        /*041c*/ 	.short	0x0101
        /*041e*/ 	.byte	0x3f
	.zero		1


	//   ....[32]....
        /*0420*/ 	.word	0x0000a8c0
        /*0424*/ 	.word	0x000000ff
        /*0428*/ 	.word	0x00036850
        /*042c*/ 	.short	0x010a
        /*042e*/ 	.byte	0x07
	.zero		1


	//   ....[33]....
        /*0430*/ 	.word	0x0000a900
        /*0434*/ 	.word	0x000000ff
        /*0438*/ 	.word	0x00036850
        /*043c*/ 	.short	0x010a
        /*043e*/ 	.byte	0x07
	.zero		1


	//   ....[34]....
        /*0440*/ 	.word	0x0000b3d0
        /*0444*/ 	.word	0x0000000b
        /*0448*/ 	.word	0x00000000
        /*044c*/ 	.short	0x0101
        /*044e*/ 	.byte	0x3f
	.zero		1


	//   ....[35]....
        /*0450*/ 	.word	0x0000c0d0
        /*0454*/ 	.word	0x000000ff
        /*0458*/ 	.word	0x00000000
        /*045c*/ 	.short	0x0101
        /*045e*/ 	.byte	0x06
	.zero		1


	//   ....[36]....
        /*0460*/ 	.word	0x0000cf90
        /*0464*/ 	.word	0x00000006
        /*0468*/ 	.word	0x00036840
        /*046c*/ 	.short	0x010a
        /*046e*/ 	.byte	0x3f
	.zero		1


	//   ....[37]....
        /*0470*/ 	.word	0x0000d4f0
        /*0474*/ 	.word	0x00000009
        /*0478*/ 	.word	0x00036820
        /*047c*/ 	.short	0x010a
        /*047e*/ 	.byte	0x3f
	.zero		1


	//   ....[38]....
        /*0480*/ 	.word	0x0000d7d0
        /*0484*/ 	.word	0x00000002
        /*0488*/ 	.word	0x00036840
        /*048c*/ 	.short	0x010a
        /*048e*/ 	.byte	0x3f
	.zero		1


	//   ....[39]....
        /*0490*/ 	.word	0x0000da90
        /*0494*/ 	.word	0x00000002
        /*0498*/ 	.word	0x00000060
        /*049c*/ 	.short	0x010a
        /*049e*/ 	.byte	0x3f
	.zero		1


	//   ....[40]....
        /*04a0*/ 	.word	0x0000e020
        /*04a4*/ 	.word	0x00000002
        /*04a8*/ 	.word	0x00036840
        /*04ac*/ 	.short	0x010a
        /*04ae*/ 	.byte	0x3f
	.zero		1


	//   ....[41]....
        /*04b0*/ 	.word	0x0000e2e0
        /*04b4*/ 	.word	0x00000002
        /*04b8*/ 	.word	0x00000060
        /*04bc*/ 	.short	0x010a
        /*04be*/ 	.byte	0x3f
	.zero		1


	//   ....[42]....
        /*04c0*/ 	.word	0x0000e7a0
        /*04c4*/ 	.word	0x00000002
        /*04c8*/ 	.word	0x00036840
        /*04cc*/ 	.short	0x010a
        /*04ce*/ 	.byte	0x3f
	.zero		1


	//   ....[43]....
        /*04d0*/ 	.word	0x0000ea80
        /*04d4*/ 	.word	0x00000002
        /*04d8*/ 	.word	0x00000060
        /*04dc*/ 	.short	0x010a
        /*04de*/ 	.byte	0x3f
	.zero		1


	//   ....[44]....
        /*04e0*/ 	.word	0x0000edf0
        /*04e4*/ 	.word	0x00000003
        /*04e8*/ 	.word	0x00036860
        /*04ec*/ 	.short	0x010a
        /*04ee*/ 	.byte	0x3f
	.zero		1


	//   ....[45]....
        /*04f0*/ 	.word	0x0000f1d0
        /*04f4*/ 	.word	0x00000000
        /*04f8*/ 	.word	0x00036820
        /*04fc*/ 	.short	0x010a
        /*04fe*/ 	.byte	0x3f
	.zero		1


	//   ....[46]....
        /*0500*/ 	.word	0x0000f390
        /*0504*/ 	.word	0x00000006
        /*0508*/ 	.word	0x00000000
        /*050c*/ 	.short	0x010a
        /*050e*/ 	.byte	0x3f
	.zero		1


	//   ....[47]....
        /*0510*/ 	.word	0x0000f400
        /*0514*/ 	.word	0x00000003
        /*0518*/ 	.word	0x00000000
        /*051c*/ 	.short	0x010a
        /*051e*/ 	.byte	0x3f
	.zero		1


	//   ....[48]....
        /*0520*/ 	.word	0x0000f460
        /*0524*/ 	.word	0x00000010
        /*0528*/ 	.word	0x00000000
        /*052c*/ 	.short	0x010a
        /*052e*/ 	.byte	0x3f
	.zero		1


	//   ....[49]....
        /*0530*/ 	.word	0x0000f490
        /*0534*/ 	.word	0x00000003
        /*0538*/ 	.word	0x00000000
        /*053c*/ 	.short	0x010a
        /*053e*/ 	.byte	0x3f
	.zero		1


	//   ....[50]....
        /*0540*/ 	.word	0x0000f510
        /*0544*/ 	.word	0x00000003
        /*0548*/ 	.word	0x00036800
        /*054c*/ 	.short	0x010a
        /*054e*/ 	.byte	0x3f
	.zero		1


	//   ....[51]....
        /*0550*/ 	.word	0x0000f560
        /*0554*/ 	.word	0x00000000
        /*0558*/ 	.word	0x00036830
        /*055c*/ 	.short	0x010a
        /*055e*/ 	.byte	0x3f
	.zero		1


	//   ....[52]....
        /*0560*/ 	.word	0x0000f5c0
        /*0564*/ 	.word	0x00000009
        /*0568*/ 	.word	0x00036830
        /*056c*/ 	.short	0x010a
        /*056e*/ 	.byte	0x3f
	.zero		1


	//   ....[53]....
        /*0570*/ 	.word	0x0000f620
        /*0574*/ 	.word	0x00000007
        /*0578*/ 	.word	0x00036850
        /*057c*/ 	.short	0x010a
        /*057e*/ 	.byte	0x3f
	.zero		1


	//   ....[54]....
        /*0580*/ 	.word	0x0000f680
        /*0584*/ 	.word	0x00000005
        /*0588*/ 	.word	0x00036850
        /*058c*/ 	.short	0x010a
        /*058e*/ 	.byte	0x3f
	.zero		1


	//   ....[55]....
        /*0590*/ 	.word	0x0000f820
        /*0594*/ 	.word	0x00000006
        /*0598*/ 	.word	0x00036840
        /*059c*/ 	.short	0x010a
        /*059e*/ 	.byte	0x3f
	.zero		1


	//   ....[56]....
        /*05a0*/ 	.word	0x0000f8a0
        /*05a4*/ 	.word	0x00000007
        /*05a8*/ 	.word	0x00036820
        /*05ac*/ 	.short	0x010a
        /*05ae*/ 	.byte	0x3f
	.zero		1


	//   ....[57]....
        /*05b0*/ 	.word	0x0000f8f0
        /*05b4*/ 	.word	0x00000002
        /*05b8*/ 	.word	0x00036840
        /*05bc*/ 	.short	0x010a
        /*05be*/ 	.byte	0x3f
	.zero		1


	//   ....[58]....
        /*05c0*/ 	.word	0x0000f940
        /*05c4*/ 	.word	0x00000002
        /*05c8*/ 	.word	0x00000060
        /*05cc*/ 	.short	0x010a
        /*05ce*/ 	.byte	0x3f
	.zero		1


	//   ....[59]....
        /*05d0*/ 	.word	0x0000f990
        /*05d4*/ 	.word	0x00000002
        /*05d8*/ 	.word	0x00036840
        /*05dc*/ 	.short	0x010a
        /*05de*/ 	.byte	0x3f
	.zero		1


	//   ....[60]....
        /*05e0*/ 	.word	0x0000f9e0
        /*05e4*/ 	.word	0x00000002
        /*05e8*/ 	.word	0x00000060
        /*05ec*/ 	.short	0x010a
        /*05ee*/ 	.byte	0x3f
	.zero		1


	//   ....[61]....
        /*05f0*/ 	.word	0x0000fa30
        /*05f4*/ 	.word	0x00000002
        /*05f8*/ 	.word	0x00036840
        /*05fc*/ 	.short	0x010a
        /*05fe*/ 	.byte	0x3f
	.zero		1


	//   ....[62]....
        /*0600*/ 	.word	0x0000fa80
        /*0604*/ 	.word	0x00000002
        /*0608*/ 	.word	0x00000060
        /*060c*/ 	.short	0x010a
        /*060e*/ 	.byte	0x3f
	.zero		1


	//   ....[63]....
        /*0610*/ 	.word	0x0000fad0
        /*0614*/ 	.word	0x00000003
        /*0618*/ 	.word	0x00036860
        /*061c*/ 	.short	0x010a
        /*061e*/ 	.byte	0x3f
	.zero		1


	//   ....[64]....
        /*0620*/ 	.word	0x0000fb20
        /*0624*/ 	.word	0x00000000
        /*0628*/ 	.word	0x00036820
        /*062c*/ 	.short	0x010a
        /*062e*/ 	.byte	0x3f
	.zero		1


	//   ....[65]....
        /*0630*/ 	.word	0x0000fcc0
        /*0634*/ 	.word	0x00000006
        /*0638*/ 	.word	0x00000000
        /*063c*/ 	.short	0x010a
        /*063e*/ 	.byte	0x3f
	.zero		1


	//   ....[66]....
        /*0640*/ 	.word	0x0000fd10
        /*0644*/ 	.word	0x00000003
        /*0648*/ 	.word	0x00000000
        /*064c*/ 	.short	0x010a
        /*064e*/ 	.byte	0x3f
	.zero		1


	//   ....[67]....
        /*0650*/ 	.word	0x0000fd60
        /*0654*/ 	.word	0x00000010
        /*0658*/ 	.word	0x00000000
        /*065c*/ 	.short	0x010a
        /*065e*/ 	.byte	0x3f
	.zero		1


	//----- nvinfo : EIATTR_NUM_MBARRIERS
	.align		4
.L_653:
        /*0660*/ 	.byte	0x03, 0x38
        /*0662*/ 	.short	0x0016


	//----- nvinfo : EIATTR_EXIT_INSTR_OFFSETS
	.align		4
        /*0664*/ 	.byte	0x04, 0x1c
        /*0666*/ 	.short	(.L_655 - .L_654)


	//   ....[0]....
.L_654:
        /*0668*/ 	.word	0x00000a20


	//   ....[1]....
        /*066c*/ 	.word	0x0000c1d0


	//   ....[2]....
        /*0670*/ 	.word	0x0000c230


	//   ....[3]....
        /*0674*/ 	.word	0x0000f4e0


	//----- nvinfo : EIATTR_MAX_THREADS
	.align		4
.L_655:
        /*0678*/ 	.byte	0x04, 0x05
        /*067a*/ 	.short	(.L_657 - .L_656)
.L_656:
        /*067c*/ 	.word	0x00000180
        /*0680*/ 	.word	0x00000001
        /*0684*/ 	.word	0x00000001


	//----- nvinfo : EIATTR_CRS_STACK_SIZE
	.align		4
.L_657:
        /*0688*/ 	.byte	0x04, 0x1e
        /*068a*/ 	.short	(.L_659 - .L_658)
.L_658:
        /*068c*/ 	.word	0x00000000


	//----- nvinfo : EIATTR_CBANK_PARAM_SIZE
	.align		4
.L_659:
        /*0690*/ 	.byte	0x03, 0x19
        /*0692*/ 	.short	0x0bf0


	//----- nvinfo : EIATTR_PARAM_CBANK
	.align		4
        /*0694*/ 	.byte	0x04, 0x0a
        /*0696*/ 	.short	(.L_661 - .L_660)
	.align		4
.L_660:
        /*0698*/ 	.word	index@(.nv.constant0._ZN7cutlass13device_kernelIN5flash11enable_sm90INS1_16FlashAttnFwdSm90INS1_25CollectiveMainloopFwdSm90ILi2EN4cute5tupleIJNS5_1CILi1EEES8_S8_EEENS6_IJNS7_ILi128EEENS7_ILi112EEENS7_ILi192EEEEEELi192ENS_6half_tEfNS_4arch4Sm90ELb0ELb0ELb1ELb0ELb0ELb0ELb0ELb1ELb1ELb0ELb0ELb0EEENS1_21CollectiveEpilogueFwdINS6_IJSA_SC_SB_EEES9_SE_SG_Li256ELb0ELb0ELb0ELb0EEENS1_29StaticPersistentTileSchedulerILb0EEEEEEEEEvNT_6ParamsE)
        /*069c*/ 	.short	0x0210
        /*069e*/ 	.short	0x0bf0


	//----- nvinfo : EIATTR_SW_WAR
	.align		4
.L_661:
        /*06a0*/ 	.byte	0x04, 0x36
        /*06a2*/ 	.short	(.L_663 - .L_662)
.L_662:
        /*06a4*/ 	.word	0x00000008
.L_663:


//--------------------- .nv.info._ZN7cutlass13device_kernelIN5flash11enable_sm90INS1_16FlashAttnFwdSm90INS1_25CollectiveMainloopFwdSm90ILi2EN4cute5tupleIJNS5_1CILi2EEENS7_ILi1EEES9_EEENS6_IJNS7_ILi128EEENS7_ILi112EEENS7_ILi192EEEEEELi192ENS_6half_tEfNS_4arch4Sm90ELb0ELb0ELb1ELb0ELb0ELb0ELb0ELb1ELb1ELb0ELb0ELb0EEENS1_21CollectiveEpilogueFwdINS6_IJSB_SD_SC_EEESA_SF_SH_Li256ELb0ELb0ELb0ELb0EEENS1_29StaticPersistentTileSchedulerILb0EEEEEEEEEvNT_6ParamsE --------------------------
	.section	.nv.info._ZN7cutlass13device_kernelIN5flash11enable_sm90INS1_16FlashAttnFwdSm90INS1_25CollectiveMainloopFwdSm90ILi2EN4cute5tupleIJNS5_1CILi2EEENS7_ILi1EEES9_EEENS6_IJNS7_ILi128EEENS7_ILi112EEENS7_ILi192EEEEEELi192ENS_6half_tEfNS_4arch4Sm90ELb0ELb0ELb1ELb0ELb0ELb0ELb0ELb1ELb1ELb0ELb0ELb0EEENS1_21CollectiveEpilogueFwdINS6_IJSB_SD_SC_EEESA_SF_SH_Li256ELb0ELb0ELb0ELb0EEENS1_29StaticPersistentTileSchedulerILb0EEEEEEEEEvNT_6ParamsE,"",@"SHT_CUDA_INFO"
	.sectionflags	@""
	.align	4


	//----- nvinfo : EIATTR_CUDA_API_VERSION
	.align		4
        /*0000*/ 	.byte	0x04, 0x37
        /*0002*/ 	.short	(.L_665 - .L_664)
.L_664:
        /*0004*/ 	.word	0x00000082


	//----- nvinfo : EIATTR_KPARAM_INFO
	.align		4
.L_665:
        /*0008*/ 	.byte	0x04, 0x17
        /*000a*/ 	.short	(.L_667 - .L_666)
.L_666:
        /*000c*/ 	.word	0x00000000
        /*0010*/ 	.short	0x0000
        /*0012*/ 	.short	0x0070
        /*0014*/ 	.byte	0x00, 0xf0, 0x01, 0x2e


	//----- nvinfo : EIATTR_SPARSE_MMA_MASK
	.align		4
.L_667:
        /*0018*/ 	.byte	0x03, 0x50
        /*001a*/ 	.short	0x0000


	//----- nvinfo : EIATTR_MAXREG_COUNT
	.align		4
        /*001c*/ 	.byte	0x03, 0x1b
        /*001e*/ 	.short	0x00a8


	//----- nvinfo : EIATTR_NUM_BARRIERS
	.align		4
        /*0020*/ 	.byte	0x02, 0x4c
        /*0022*/ 	.byte	0x09
	.zero		1


	//----- nvinfo : EIATTR_EXTERNS
	.align		4
        /*0024*/ 	.byte	0x04, 0x0f
        /*0026*/ 	.short	(.L_669 - .L_668)


	//   ....[0]....
	.align		4
.L_668:
        /*0028*/ 	.word	index@(__assertfail)


	//----- nvinfo : EIATTR_ANNOTATIONS
	.align		4
.L_669:
        /*002c*/ 	.byte	0x04, 0x55
        /*002e*/ 	.short	(.L_671 - .L_670)


	//   ....[0]....
.L_670:
        /* <DEDUP_REMOVED lines=26> */


	//----- nvinfo : EIATTR_MERCURY_ISA_VERSION
	.align		4
.L_671:
        /*01b8*/ 	.byte	0x03, 0x5f
        /*01ba*/ 	.short	0x0101


	//----- nvinfo : EIATTR_INT_WARP_WIDE_INSTR_OFFSETS
	.align		4
        /*01bc*/ 	.byte	0x04, 0x31
        /*01be*/ 	.short	(.L_673 - .L_672)


	//   ....[0]....
.L_672:
        /*01c0*/ 	.word	0x00000180


	//   ....[1]....
        /*01c4*/ 	.word	0x00000220


	//   ....[2]....
        /*01c8*/ 	.word	0x00000290


	//   ....[3]....
        /*01cc*/ 	.word	0x0000c870


	//   ....[4]....
        /*01d0*/ 	.word	0x0000c8a0


	//   ....[5]....
        /*01d4*/ 	.word	0x0000c980


	//   ....[6]....
        /*01d8*/ 	.word	0x0000ca60


	//----- nvinfo : EIATTR_COOP_GROUP_MASK_REGIDS
	.align		4
.L_673:
        /*01dc*/ 	.byte	0x04, 0x29
        /*01de*/ 	.short	(.L_675 - .L_674)


	//   ....[0]....
.L_674:
        /*01e0*/ 	.word	0xffffffff


	//   ....[1]....
        /*01e4*/ 	.word	0xffffffff


	//   ....[2]....
        /*01e8*/ 	.word	0xffffffff


	//   ....[3]....
        /*01ec*/ 	.word	0xffffffff


	//   ....[4]....
        /*01f0*/ 	.word	0xffffffff


	//   ....[5]....
        /*01f4*/ 	.word	0xffffffff


	//   ....[6]....
        /*01f8*/ 	.word	0xffffffff


	//   ....[7]....
        /*01fc*/ 	.word	0xffffffff


	//   ....[8]....
        /*0200*/ 	.word	0xffffffff


	//   ....[9]....
        /*0204*/ 	.word	0xffffffff


	//   ....[10]....
        /*0208*/ 	.word	0xffffffff


	//   ....[11]....
        /*020c*/ 	.word	0xffffffff


	//   ....[12]....
        /*0210*/ 	.word	0xffffffff


	//   ....[13]....
        /*0214*/ 	.word	0xffffffff


	//   ....[14]....
        /*0218*/ 	.word	0xffffffff


	//   ....[15]....
        /*021c*/ 	.word	0xffffffff


	//   ....[16]....
        /*0220*/ 	.word	0xffffffff


	//   ....[17]....
        /*0224*/ 	.word	0xffffffff


	//   ....[18]....
        /*0228*/ 	.word	0xffffffff


	//   ....[19]....
        /*022c*/ 	.word	0xffffffff


	//   ....[20]....
        /*0230*/ 	.word	0xffffffff


	//   ....[21]....
        /*0234*/ 	.word	0xffffffff


	//   ....[22]....
        /*0238*/ 	.word	0xffffffff


	//   ....[23]....
        /*023c*/ 	.word	0xffffffff


	//   ....[24]....
        /*0240*/ 	.word	0x0500000f


	//   ....[25]....
        /*0244*/ 	.word	0x0500000f


	//----- nvinfo : EIATTR_COOP_GROUP_INSTR_OFFSETS
	.align		4
.L_675:
        /*0248*/ 	.byte	0x04, 0x28
        /*024a*/ 	.short	(.L_677 - .L_676)


	//   ....[0]....
.L_676:
        /*024c*/ 	.word	0x00000060


	//   ....[1]....
        /*0250*/ 	.word	0x00000190


	//   ....[2]....
        /*0254*/ 	.word	0x00000230


	//   ....[3]....
        /*0258*/ 	.word	0x00000410


	//   ....[4]....
        /*025c*/ 	.word	0x00000640


	//   ....[5]....
        /*0260*/ 	.word	0x00000890


	//   ....[6]....
        /*0264*/ 	.word	0x00000b10


	//   ....[7]....
        /*0268*/ 	.word	0x00000e40


	//   ....[8]....
        /*026c*/ 	.word	0x000012d0


	//   ....[9]....
        /*0270*/ 	.word	0x00004960


	//   ....[10]....
        /*0274*/ 	.word	0x00004a00


	//   ....[11]....
        /*0278*/ 	.word	0x00004db0


	//   ....[12]....
        /*027c*/ 	.word	0x00004ea0


	//   ....[13]....
        /*0280*/ 	.word	0x000090b0


	//   ....[14]....
        /*0284*/ 	.word	0x00009100


	//   ....[15]....
        /*0288*/ 	.word	0x00009120


	//   ....[16]....
        /*028c*/ 	.word	0x00009140


	//   ....[17]....
        /*0290*/ 	.word	0x0000a670


	//   ....[18]....
        /*0294*/ 	.word	0x0000a680


	//   ....[19]....
        /*0298*/ 	.word	0x0000a720


	//   ....[20]....
        /*029c*/ 	.word	0x0000a740


	//   ....[21]....
        /*02a0*/ 	.word	0x0000bc00


	//   ....[22]....
        /*02a4*/ 	.word	0x0000bf50


	//   ....[23]....
        /*02a8*/ 	.word	0x0000f260


	//   ....[24]....
        /*02ac*/ 	.word	0x0000f750


	//   ....[25]....
        /*02b0*/ 	.word	0x0000fbf0


	//----- nvinfo : EIATTR_REG_RECONFIG
	.align		4
.L_677:
        /*02b4*/ 	.byte	0x01, 0x54
	.zero		2


	//----- nvinfo : EIATTR_SYSCALL_OFFSETS
	.align		4
        /*02b8*/ 	.byte	0x04, 0x46
        /*02ba*/ 	.short	(.L_679 - .L_678)


	//   ....[0]....
.L_678:
        /*02bc*/ 	.word	0x00001660


	//   ....[1]....
        /*02c0*/ 	.word	0x0000c480


	//   ....[2]....
        /*02c4*/ 	.word	0x0000c5c0


	//   ....[3]....
        /*02c8*/ 	.word	0x0000c6c0


	//----- nvinfo : EIATTR_MBARRIER_INSTR_OFFSETS
	.align		4
.L_679:
        /*02cc*/ 	.byte	0x04, 0x39
        /*02ce*/ 	.short	(.L_681 - .L_680)


	//   ....[0]....
.L_680:
        /*02d0*/ 	.word	0x000002b0
        /*02d4*/ 	.word	0x000000ff
        /*02d8*/ 	.word	0x00036800
        /*02dc*/ 	.short	0x0100
        /*02de*/ 	.byte	0x08
	.zero		1


	//   ....[1]....
        /*02e0*/ 	.word	0x000002c0
        /*02e4*/ 	.word	0x000000ff
        /*02e8*/ 	.word	0x00036820
        /*02ec*/ 	.short	0x0100
        /*02ee*/ 	.byte	0x08
	.zero		1


	//   ....[2]....
        /*02f0*/ 	.word	0x000003b0
        /*02f4*/ 	.word	0x000000ff
        /*02f8*/ 	.word	0x00036830
        /*02fc*/ 	.short	0x0100
        /*02fe*/ 	.byte	0x08
	.zero		1


	//   ....[3]....
        /*0300*/ 	.word	0x000003c0
        /*0304*/ 	.word	0x000000ff
        /*0308*/ 	.word	0x00036840
        /*030c*/ 	.short	0x0100
        /*030e*/ 	.byte	0x08
	.zero		1


	//   ....[4]....
        /*0310*/ 	.word	0x000003d0
        /*0314*/ 	.word	0x000000ff
        /*0318*/ 	.word	0x00036838
        /*031c*/ 	.short	0x0100
        /*031e*/ 	.byte	0x08
	.zero		1


	//   ....[5]....
        /*0320*/ 	.word	0x000003e0
        /*0324*/ 	.word	0x000000ff
        /*0328*/ 	.word	0x00036848
        /*032c*/ 	.short	0x0100
        /*032e*/ 	.byte	0x08
	.zero		1


	//   ....[6]....
        /*0330*/ 	.word	0x000005f0
        /*0334*/ 	.word	0x000000ff
        /*0338*/ 	.word	0x00036850
        /*033c*/ 	.short	0x0100
        /*033e*/ 	.byte	0x08
	.zero		1


	//   ....[7]....
        /*0340*/ 	.word	0x00000600
        /*0344*/ 	.word	0x000000ff
        /*0348*/ 	.word	0x00036860
        /*034c*/ 	.short	0x0100
        /*034e*/ 	.byte	0x08
	.zero		1


	//   ....[8]....
        /*0350*/ 	.word	0x00000610
        /*0354*/ 	.word	0x000000ff
        /*0358*/ 	.word	0x00036858
        /*035c*/ 	.short	0x0100
        /*035e*/ 	.byte	0x08
	.zero		1


	//   ....[9]....
        /*0360*/ 	.word	0x00000620
        /*0364*/ 	.word	0x000000ff
        /*0368*/ 	.word	0x00036868
        /*036c*/ 	.short	0x0100
        /*036e*/ 	.byte	0x08
	.zero		1


	//   ....[10]....
        /*0370*/ 	.word	0x00000840
        /*0374*/ 	.word	0x000000ff
        /*0378*/ 	.word	0x00036870
        /*037c*/ 	.short	0x0100
        /*037e*/ 	.byte	0x08
	.zero		1


	//   ....[11]....
        /*0380*/ 	.word	0x00000850
        /*0384*/ 	.word	0x000000ff
        /*0388*/ 	.word	0x00036880
        /*038c*/ 	.short	0x0100
        /*038e*/ 	.byte	0x08
	.zero		1


	//   ....[12]....
        /*0390*/ 	.word	0x00000860
        /*0394*/ 	.word	0x000000ff
        /*0398*/ 	.word	0x00036878
        /*039c*/ 	.short	0x0100
        /*039e*/ 	.byte	0x08
	.zero		1


	//   ....[13]....
        /*03a0*/ 	.word	0x00000870
        /*03a4*/ 	.word	0x000000ff
        /*03a8*/ 	.word	0x00036888
        /*03ac*/ 	.short	0x0100
        /*03ae*/ 	.byte	0x08
	.zero		1


	//   ....[14]....
        /*03b0*/ 	.word	0x00000ac0
        /*03b4*/ 	.word	0x000000ff
        /*03b8*/ 	.word	0x00036890
        /*03bc*/ 	.short	0x0100
        /*03be*/ 	.byte	0x08
	.zero		1


	//   ....[15]....
        /*03c0*/ 	.word	0x00000ad0
        /*03c4*/ 	.word	0x000000ff
        /*03c8*/ 	.word	0x000368a0
        /*03cc*/ 	.short	0x0100
        /*03ce*/ 	.byte	0x08
	.zero		1


	//   ....[16]....
        /*03d0*/ 	.word	0x00000ae0
        /*03d4*/ 	.word	0x000000ff
        /*03d8*/ 	.word	0x00036898
        /*03dc*/ 	.short	0x0100
        /*03de*/ 	.byte	0x08
	.zero		1


	//   ....[17]....
        /*03e0*/ 	.word	0x00000af0
        /*03e4*/ 	.word	0x000000ff
        /*03e8*/ 	.word	0x000368a8
        /*03ec*/ 	.short	0x0100
        /*03ee*/ 	.byte	0x08
	.zero		1


	//   ....[18]....
        /*03f0*/ 	.word	0x00000d90
        /*03f4*/ 	.word	0x000000ff
        /*03f8*/ 	.word	0x000368b0
        /*03fc*/ 	.short	0x0100
        /*03fe*/ 	.byte	0x08
	.zero		1


	//   ....[19]....
        /*0400*/ 	.word	0x00000da0
        /*0404*/ 	.word	0x000000ff
        /*0408*/ 	.word	0x000368c0
        /*040c*/ 	.short	0x0100
        /*040e*/ 	.byte	0x08
	.zero		1


	//   ....[20]....
        /*0410*/ 	.word	0x00000db0
        /*0414*/ 	.word	0x000000ff
        /*0418*/ 	.word	0x000368b8
        /*041c*/ 	.short	0x0100
        /*041e*/ 	.byte	0x08
	.zero		1


	//   ....[21]....
        /*0420*/ 	.word	0x00000dc0
        /*0424*/ 	.word	0x000000ff
        /*0428*/ 	.word	0x000368c8
        /*042c*/ 	.short	0x0100
        /*042e*/ 	.byte	0x08
	.zero		1


	//   ....[22]....
        /*0430*/ 	.word	0x000016b0
        /*0434*/ 	.word	0x000000ff
        /*0438*/ 	.word	0x00036800
        /*043c*/ 	.short	0x010a
        /*043e*/ 	.byte	0x04
	.zero		1


	//   ....[23]....
        /*0440*/ 	.word	0x00001750
        /*0444*/ 	.word	0x00000000
        /*0448*/ 	.word	0x00036830
        /*044c*/ 	.short	0x010a
        /*044e*/ 	.byte	0x3f
	.zero		1


	//   ....[24]....
        /*0450*/ 	.word	0x00001790
        /*0454*/ 	.word	0x00000000
        /*0458*/ 	.word	0x00036830
        /*045c*/ 	.short	0x010a
        /*045e*/ 	.byte	0x3f
	.zero		1


	//   ....[25]....
        /*0460*/ 	.word	0x000050d0
        /*0464*/ 	.word	0x00000000
        /*0468*/ 	.word	0x00000000
        /*046c*/ 	.short	0x0101
        /*046e*/ 	.byte	0x3f
	.zero		1


	//   ....[26]....
        /*0470*/ 	.word	0x00005d40
        /*0474*/ 	.word	0x000000ff
        /*0478*/ 	.word	0x00036830
        /*047c*/ 	.short	0x010a
        /*047e*/ 	.byte	0x3c
	.zero		1


	//   ....[27]....
        /*0480*/ 	.word	0x00005d80
        /*0484*/ 	.word	0x000000ff
        /*0488*/ 	.word	0x00036830
        /*048c*/ 	.short	0x010a
        /*048e*/ 	.byte	0x3c
	.zero		1


	//   ....[28]....
        /*0490*/ 	.word	0x00008320
        /*0494*/ 	.word	0x000000ff
        /*0498*/ 	.word	0x00036850
        /*049c*/ 	.short	0x010a
        /*049e*/ 	.byte	0x05
	.zero		1


	//   ....[29]....
        /*04a0*/ 	.word	0x00008360
        /*04a4*/ 	.word	0x000000ff
        /*04a8*/ 	.word	0x00036850
        /*04ac*/ 	.short	0x010a
        /*04ae*/ 	.byte	0x05
	.zero		1


	//   ....[30]....
        /*04b0*/ 	.word	0x00009b00
        /*04b4*/ 	.word	0x00000003
        /*04b8*/ 	.word	0x00000000
        /*04bc*/ 	.short	0x0101
        /*04be*/ 	.byte	0x3f
	.zero		1


	//   ....[31]....
        /*04c0*/ 	.word	0x00009f10
        /*04c4*/ 	.word	0x0000000a
        /*04c8*/ 	.word	0x00000000
        /*04cc*/ 	.short	0x0101
        /*04ce*/ 	.byte	0x3f
	.zero		1


	//   ....[32]....
        /*04d0*/ 	.word	0x0000a5e0
        /*04d4*/ 	.word	0x000000ff
        /*04d8*/ 	.word	0x00036850
        /*04dc*/ 	.short	0x010a
        /*04de*/ 	.byte	0x05
	.zero		1


	//   ....[33]....
        /*04e0*/ 	.word	0x0000a620
        /*04e4*/ 	.word	0x000000ff
        /*04e8*/ 	.word	0x00036850
        /*04ec*/ 	.short	0x010a
        /*04ee*/ 	.byte	0x05
	.zero		1


	//   ....[34]....
        /*04f0*/ 	.word	0x0000b6a0
        /*04f4*/ 	.word	0x00000004
        /*04f8*/ 	.word	0x00000000
        /*04fc*/ 	.short	0x0101
        /*04fe*/ 	.byte	0x3f
	.zero		1


	//   ....[35]....
        /*0500*/ 	.word	0x0000be20
        /*0504*/ 	.word	0x000000ff
        /*0508*/ 	.word	0x00000000
        /*050c*/ 	.short	0x0101
        /*050e*/ 	.byte	0x07
	.zero		1


	//   ....[36]....
        /*0510*/ 	.word	0x0000be30
        /*0514*/ 	.word	0x000000ff
        /*0518*/ 	.word	0x00000000
        /*051c*/ 	.short	0x0101
        /*051e*/ 	.byte	0x06
	.zero		1


	//   ....[37]....
        /*0520*/ 	.word	0x0000cde0
        /*0524*/ 	.word	0x00000005
        /*0528*/ 	.word	0x00036840
        /*052c*/ 	.short	0x010a
        /*052e*/ 	.byte	0x3f
	.zero		1


	//   ....[38]....
        /*0530*/ 	.word	0x0000d3a0
        /*0534*/ 	.word	0x0000000a
        /*0538*/ 	.word	0x00036820
        /*053c*/ 	.short	0x010a
        /*053e*/ 	.byte	0x3f
	.zero		1


	//   ....[39]....
        /*0540*/ 	.word	0x0000d690
        /*0544*/ 	.word	0x00000002
        /*0548*/ 	.word	0x00036840
        /*054c*/ 	.short	0x010a
        /*054e*/ 	.byte	0x3f
	.zero		1


	//   ....[40]....
        /*0550*/ 	.word	0x0000d990
        /*0554*/ 	.word	0x00000002
        /*0558*/ 	.word	0x00036860
        /*055c*/ 	.short	0x010a
        /*055e*/ 	.byte	0x3f
	.zero		1


	//   ....[41]....
        /*0560*/ 	.word	0x0000df10
        /*0564*/ 	.word	0x00000002
        /*0568*/ 	.word	0x00036840
        /*056c*/ 	.short	0x010a
        /*056e*/ 	.byte	0x3f
	.zero		1


	//   ....[42]....
        /*0570*/ 	.word	0x0000e210
        /*0574*/ 	.word	0x00000002
        /*0578*/ 	.word	0x00036860
        /*057c*/ 	.short	0x010a
        /*057e*/ 	.byte	0x3f
	.zero		1


	//   ....[43]....
        /*0580*/ 	.word	0x0000e710
        /*0584*/ 	.word	0x00000002
        /*0588*/ 	.word	0x00036840
        /*058c*/ 	.short	0x010a
        /*058e*/ 	.byte	0x3f
	.zero		1


	//   ....[44]....
        /*0590*/ 	.word	0x0000ea10
        /*0594*/ 	.word	0x00000002
        /*0598*/ 	.word	0x00036860
        /*059c*/ 	.short	0x010a
        /*059e*/ 	.byte	0x3f
	.zero		1


	//   ....[45]....
        /*05a0*/ 	.word	0x0000eda0
        /*05a4*/ 	.word	0x00000002
        /*05a8*/ 	.word	0x00036860
        /*05ac*/ 	.short	0x010a
        /*05ae*/ 	.byte	0x3f
	.zero		1


	//   ....[46]....
        /*05b0*/ 	.word	0x0000f1e0
        /*05b4*/ 	.word	0x00000000
        /*05b8*/ 	.word	0x00036820
        /*05bc*/ 	.short	0x010a
        /*05be*/ 	.byte	0x3f
	.zero		1


	//   ....[47]....
        /*05c0*/ 	.word	0x0000f380
        /*05c4*/ 	.word	0x00000006
        /*05c8*/ 	.word	0x00000000
        /*05cc*/ 	.short	0x010a
        /*05ce*/ 	.byte	0x3f
	.zero		1


	//   ....[48]....
        /*05d0*/ 	.word	0x0000f3f0
        /*05d4*/ 	.word	0x00000003
        /*05d8*/ 	.word	0x00000000
        /*05dc*/ 	.short	0x010a
        /*05de*/ 	.byte	0x3f
	.zero		1


	//   ....[49]....
        /*05e0*/ 	.word	0x0000f450
        /*05e4*/ 	.word	0x00000010
        /*05e8*/ 	.word	0x00000000
        /*05ec*/ 	.short	0x010a
        /*05ee*/ 	.byte	0x3f
	.zero		1


	//   ....[50]....
        /*05f0*/ 	.word	0x0000f480
        /*05f4*/ 	.word	0x00000003
        /*05f8*/ 	.word	0x00000000
        /*05fc*/ 	.short	0x010a
        /*05fe*/ 	.byte	0x3f
	.zero		1


	//   ....[51]....
        /*0600*/ 	.word	0x0000f500
        /*0604*/ 	.word	0x00000003
        /*0608*/ 	.word	0x00036800
        /*060c*/ 	.short	0x010a
        /*060e*/ 	.byte	0x3f
	.zero		1


	//   ....[52]....
        /*0610*/ 	.word	0x0000f550
        /*0614*/ 	.word	0x00000000
        /*0618*/ 	.word	0x00036830
        /*061c*/ 	.short	0x010a
        /*061e*/ 	.byte	0x3f
	.zero		1


	//   ....[53]....
        /*0620*/ 	.word	0x0000f5b0
        /*0624*/ 	.word	0x00000008
        /*0628*/ 	.word	0x00036830
        /*062c*/ 	.short	0x010a
        /*062e*/ 	.byte	0x3f
	.zero		1


	//   ....[54]....
        /*0630*/ 	.word	0x0000f610
        /*0634*/ 	.word	0x00000007
        /*0638*/ 	.word	0x00036850
        /*063c*/ 	.short	0x010a
        /*063e*/ 	.byte	0x3f
	.zero		1


	//   ....[55]....
        /*0640*/ 	.word	0x0000f670
        /*0644*/ 	.word	0x00000005
        /*0648*/ 	.word	0x00036850
        /*064c*/ 	.short	0x010a
        /*064e*/ 	.byte	0x3f
	.zero		1


	//   ....[56]....
        /*0650*/ 	.word	0x0000f810
        /*0654*/ 	.word	0x00000005
        /*0658*/ 	.word	0x00036840
        /*065c*/ 	.short	0x010a
        /*065e*/ 	.byte	0x3f
	.zero		1


	//   ....[57]....
        /*0660*/ 	.word	0x0000f890
        /*0664*/ 	.word	0x00000007
        /*0668*/ 	.word	0x00036820
        /*066c*/ 	.short	0x010a
        /*066e*/ 	.byte	0x3f
	.zero		1


	//   ....[58]....
        /*0670*/ 	.word	0x0000f8e0
        /*0674*/ 	.word	0x00000002
        /*0678*/ 	.word	0x00036840
        /*067c*/ 	.short	0x010a
        /*067e*/ 	.byte	0x3f
	.zero		1


	//   ....[59]....
        /*0680*/ 	.word	0x0000f930
        /*0684*/ 	.word	0x00000002
        /*0688*/ 	.word	0x00036860
        /*068c*/ 	.short	0x010a
        /*068e*/ 	.byte	0x3f
	.zero		1


	//   ....[60]....
        /*0690*/ 	.word	0x0000f980
        /*0694*/ 	.word	0x00000002
        /*0698*/ 	.word	0x00036840
        /*069c*/ 	.short	0x010a
        /*069e*/ 	.byte	0x3f
	.zero		1


	//   ....[61]....
        /*06a0*/ 	.word	0x0000f9d0
        /*06a4*/ 	.word	0x00000002
        /*06a8*/ 	.word	0x00036860
        /*06ac*/ 	.short	0x010a
        /*06ae*/ 	.byte	0x3f
	.zero		1


	//   ....[62]....
        /*06b0*/ 	.word	0x0000fa20
        /*06b4*/ 	.word	0x00000002
        /*06b8*/ 	.word	0x00036840
        /*06bc*/ 	.short	0x010a
        /*06be*/ 	.byte	0x3f
	.zero		1


	//   ....[63]....
        /*06c0*/ 	.word	0x0000fa70
        /*06c4*/ 	.word	0x00000002
        /*06c8*/ 	.word	0x00036860
        /*06cc*/ 	.short	0x010a
        /*06ce*/ 	.byte	0x3f
	.zero		1


	//   ....[64]....
        /*06d0*/ 	.word	0x0000fac0
        /*06d4*/ 	.word	0x00000002
        /*06d8*/ 	.word	0x00036860
        /*06dc*/ 	.short	0x010a
        /*06de*/ 	.byte	0x3f
	.zero		1


	//   ....[65]....
        /*06e0*/ 	.word	0x0000fb10
        /*06e4*/ 	.word	0x00000000
        /*06e8*/ 	.word	0x00036820
        /*06ec*/ 	.short	0x010a
        /*06ee*/ 	.byte	0x3f
	.zero		1


	//   ....[66]....
        /*06f0*/ 	.word	0x0000fcb0
        /*06f4*/ 	.word	0x00000006
        /*06f8*/ 	.word	0x00000000
        /*06fc*/ 	.short	0x010a
        /*06fe*/ 	.byte	0x3f
	.zero		1


	//   ....[67]....
        /*0700*/ 	.word	0x0000fd00
        /*0704*/ 	.word	0x00000003
        /*0708*/ 	.word	0x00000000
        /*070c*/ 	.short	0x010a
        /*070e*/ 	.byte	0x3f
	.zero		1


	//   ....[68]....
        /*0710*/ 	.word	0x0000fd50
        /*0714*/ 	.word	0x00000010
        /*0718*/ 	.word	0x00000000
        /*071c*/ 	.short	0x010a
        /*071e*/ 	.byte	0x3f
	.zero		1


	//----- nvinfo : EIATTR_NUM_MBARRIERS
	.align		4
.L_681:
        /*0720*/ 	.byte	0x03, 0x38
        /*0722*/ 	.short	0x0016


	//----- nvinfo : EIATTR_EXIT_INSTR_OFFSETS
	.align		4
        /*0724*/ 	.byte	0x04, 0x1c
        /*0726*/ 	.short	(.L_683 - .L_682)


	//   ....[0]....
.L_682:
        /*0728*/ 	.word	0x00000f60


	//   ....[1]....
        /*072c*/ 	.word	0x0000bf10


	//   ....[2]....
        /*0730*/ 	.word	0x0000bf70


	//   ....[3]....
        /*0734*/ 	.word	0x0000f4d0


	//----- nvinfo : EIATTR_MAX_THREADS
	.align		4
.L_683:
        /*0738*/ 	.byte	0x04, 0x05
        /*073a*/ 	.short	(.L_685 - .L_684)
.L_684:
        /*073c*/ 	.word	0x00000180
        /*0740*/ 	.word	0x00000001
        /*0744*/ 	.word	0x00000001


	//----- nvinfo : EIATTR_CRS_STACK_SIZE
	.align		4
.L_685:
        /*0748*/ 	.byte	0x04, 0x1e
        /*074a*/ 	.short	(.L_687 - .L_686)
.L_686:
        /*074c*/ 	.word	0x00000000


	//----- nvinfo : EIATTR_CBANK_PARAM_SIZE
	.align		4
.L_687:
        /*0750*/ 	.byte	0x03, 0x19
        /*0752*/ 	.short	0x0bf0


	//----- nvinfo : EIATTR_PARAM_CBANK
	.align		4
        /*0754*/ 	.byte	0x04, 0x0a
        /*0756*/ 	.short	(.L_689 - .L_688)
	.align		4
.L_688:
        /*0758*/ 	.word	index@(.nv.constant0._ZN7cutlass13device_kernelIN5flash11enable_sm90INS1_16FlashAttnFwdSm90INS1_25CollectiveMainloopFwdSm90ILi2EN4cute5tupleIJNS5_1CILi2EEENS7_ILi1EEES9_EEENS6_IJNS7_ILi128EEENS7_ILi112EEENS7_ILi192EEEEEELi192ENS_6half_tEfNS_4arch4Sm90ELb0ELb0ELb1ELb0ELb0ELb0ELb0ELb1ELb1ELb0ELb0ELb0EEENS1_21CollectiveEpilogueFwdINS6_IJSB_SD_SC_EEESA_SF_SH_Li256ELb0ELb0ELb0ELb0EEENS1_29StaticPersistentTileSchedulerILb0EEEEEEEEEvNT_6ParamsE)
        /*075c*/ 	.short	0x0210
        /*075e*/ 	.short	0x0bf0


	//----- nvinfo : EIATTR_SW_WAR
	.align		4
.L_689:
        /*0760*/ 	.byte	0x04, 0x36
        /*0762*/ 	.short	(.L_691 - .L_690)
.L_690:
        /*0764*/ 	.word	0x00000008
.L_691:


//--------------------- .nv.info._ZN7cutlass13device_kernelIN5flash11enable_sm90INS1_16FlashAttnFwdSm90INS1_25CollectiveMainloopFwdSm90ILi2EN4cute5tupleIJNS5_1CILi1EEES8_S8_EEENS6_IJNS7_ILi128EEENS7_ILi112EEENS7_ILi192EEEEEELi192ENS_6half_tEfNS_4arch4Sm90ELb0ELb0ELb1ELb1ELb0ELb0ELb0ELb1ELb1ELb0ELb0ELb0EEENS1_21CollectiveEpilogueFwdINS6_IJSA_SC_SB_EEES9_SE_SG_Li256ELb1ELb0ELb0ELb0EEENS1_36VarlenDynamicPersistentTileSchedulerILi128ELi112ELi256ELi32ELb0ELb0ELb1ELb0ELb1ELb1EEEEEEEEEvNT_6ParamsE --------------------------
	.section	.nv.info._ZN7cutlass13device_kernelIN5flash11enable_sm90INS1_16FlashAttnFwdSm90INS1_25CollectiveMainloopFwdSm90ILi2EN4cute5tupleIJNS5_1CILi1EEES8_S8_EEENS6_IJNS7_ILi128EEENS7_ILi112EEENS7_ILi192EEEEEELi192ENS_6half_tEfNS_4arch4Sm90ELb0ELb0ELb1ELb1ELb0ELb0ELb0ELb1ELb1ELb0ELb0ELb0EEENS1_21CollectiveEpilogueFwdINS6_IJSA_SC_SB_EEES9_SE_SG_Li256ELb1ELb0ELb0ELb0EEENS1_36VarlenDynamicPersistentTileSchedulerILi128ELi112ELi256ELi32ELb0ELb0ELb1ELb0ELb1ELb1EEEEEEEEEvNT_6ParamsE,"",@"SHT_CUDA_INFO"
	.sectionflags	@""
	.align	4


	//----- nvinfo : EIATTR_CUDA_API_VERSION
	.align		4
        /*0000*/ 	.byte	0x04, 0x37
        /*0002*/ 	.short	(.L_693 - .L_692)
.L_692:
        /*0004*/ 	.word	0x00000082


	//----- nvinfo : EIATTR_KPARAM_INFO
	.align		4
.L_693:
        /*0008*/ 	.byte	0x04, 0x17
        /*000a*/ 	.short	(.L_695 - .L_694)
.L_694:
        /*000c*/ 	.word	0x00000000
        /*0010*/ 	.short	0x0000
        /*0012*/ 	.short	0x0070
        /*0014*/ 	.byte	0x00, 0xf0, 0x01, 0x28


	//----- nvinfo : EIATTR_SPARSE_MMA_MASK
	.align		4
.L_695:
        /*0018*/ 	.byte	0x03, 0x50
        /*001a*/ 	.short	0x0000


	//----- nvinfo : EIATTR_MAXREG_COUNT
	.align		4
        /*001c*/ 	.byte	0x03, 0x1b
        /*001e*/ 	.short	0x00a8


	//----- nvinfo : EIATTR_NUM_BARRIERS
	.align		4
        /*0020*/ 	.byte	0x02, 0x4c
        /*0022*/ 	.byte	0x09
	.zero		1


	//----- nvinfo : EIATTR_EXTERNS
	.align		4
        /*0024*/ 	.byte	0x04, 0x0f
        /*0026*/ 	.short	(.L_697 - .L_696)


	//   ....[0]....
	.align		4
.L_696:
        /*0028*/ 	.word	index@(__assertfail)


	//----- nvinfo : EIATTR_ANNOTATIONS
	.align		4
.L_697:
        /*002c*/ 	.byte	0x04, 0x55
        /*002e*/ 	.short	(.L_699 - .L_698)


	//   ....[0]....
.L_698:
        /* <DEDUP_REMOVED lines=39> */


	//----- nvinfo : EIATTR_MERCURY_ISA_VERSION
	.align		4
.L_699:
        /*0290*/ 	.byte	0x03, 0x5f
        /*0292*/ 	.short	0x0101


	//----- nvinfo : EIATTR_UNUSED_LOAD_BYTE_OFFSET
	.align		4
        /*0294*/ 	.byte	0x04, 0x44
        /*0296*/ 	.short	(.L_701 - .L_700)


	//   ....[0]....
.L_700:
        /*0298*/ 	.word	0x00000a20
        /*029c*/ 	.word	0x0000fff0


	//   ....[1]....
        /*02a0*/ 	.word	0x0000b610
        /*02a4*/ 	.word	0x0000fff0


	//----- nvinfo : EIATTR_INT_WARP_WIDE_INSTR_OFFSETS
	.align		4
.L_701:
        /*02a8*/ 	.byte	0x04, 0x31
        /*02aa*/ 	.short	(.L_703 - .L_702)


	//   ....[0]....
.L_702:
        /*02ac*/ 	.word	0x00000150


	//   ....[1]....
        /*02b0*/ 	.word	0x00000190


	//   ....[2]....
        /*02b4*/ 	.word	0x00000250


	//   ....[3]....
        /*02b8*/ 	.word	0x0000e830


	//   ....[4]....
        /*02bc*/ 	.word	0x0000e8c0


	//   ....[5]....
        /*02c0*/ 	.word	0x0000ed40


	//   ....[6]....
        /*02c4*/ 	.word	0x0000ed70


	//   ....[7]....
        /*02c8*/ 	.word	0x0000ef80


	//   ....[8]....
        /*02cc*/ 	.word	0x0000f070


	//   ....[9]....
        /*02d0*/ 	.word	0x000114a0


	//   ....[10]....
        /*02d4*/ 	.word	0x00011530


	//----- nvinfo : EIATTR_COOP_GROUP_MASK_REGIDS
	.align		4
.L_703:
        /*02d8*/ 	.byte	0x04, 0x29
        /*02da*/ 	.short	(.L_705 - .L_704)


	//   ....[0]....
.L_704:
        /*02dc*/ 	.word	0xffffffff


	//   ....[1]....
        /*02e0*/ 	.word	0xffffffff


	//   ....[2]....
        /*02e4*/ 	.word	0xffffffff


	//   ....[3]....
        /*02e8*/ 	.word	0xffffffff


	//   ....[4]....
        /*02ec*/ 	.word	0xffffffff


	//   ....[5]....
        /*02f0*/ 	.word	0xffffffff


	//   ....[6]....
        /*02f4*/ 	.word	0xffffffff


	//   ....[7]....
        /*02f8*/ 	.word	0xffffffff


	//   ....[8]....
        /*02fc*/ 	.word	0xffffffff


	//   ....[9]....
        /*0300*/ 	.word	0xffffffff


	//   ....[10]....
        /*0304*/ 	.word	0xffffffff


	//   ....[11]....
        /*0308*/ 	.word	0xffffffff


	//   ....[12]....
        /*030c*/ 	.word	0xffffffff


	//   ....[13]....
        /*0310*/ 	.word	0xffffffff


	//   ....[14]....
        /*0314*/ 	.word	0xffffffff


	//   ....[15]....
        /*0318*/ 	.word	0xffffffff


	//   ....[16]....
        /*031c*/ 	.word	0xffffffff


	//   ....[17]....
        /*0320*/ 	.word	0xffffffff


	//   ....[18]....
        /*0324*/ 	.word	0xffffffff


	//   ....[19]....
        /*0328*/ 	.word	0xffffffff


	//   ....[20]....
        /*032c*/ 	.word	0xffffffff


	//   ....[21]....
        /*0330*/ 	.word	0xffffffff


	//   ....[22]....
        /*0334*/ 	.word	0xffffffff


	//   ....[23]....
        /*0338*/ 	.word	0xffffffff


	//   ....[24]....
        /*033c*/ 	.word	0xffffffff


	//   ....[25]....
        /*0340*/ 	.word	0xffffffff


	//   ....[26]....
        /*0344*/ 	.word	0xffffffff


	//   ....[27]....
        /*0348*/ 	.word	0xffffffff


	//   ....[28]....
        /*034c*/ 	.word	0xffffffff


	//   ....[29]....
        /*0350*/ 	.word	0xffffffff


	//   ....[30]....
        /*0354*/ 	.word	0xffffffff


	//   ....[31]....
        /*0358*/ 	.word	0xffffffff


	//   ....[32]....
        /*035c*/ 	.word	0xffffffff


	//   ....[33]....
        /*0360*/ 	.word	0xffffffff


	//   ....[34]....
        /*0364*/ 	.word	0xffffffff


	//   ....[35]....
        /*0368*/ 	.word	0xffffffff


	//   ....[36]....
        /*036c*/ 	.word	0xffffffff


	//   ....[37]....
        /*0370*/ 	.word	0xffffffff


	//   ....[38]....
        /*0374*/ 	.word	0xffffffff


	//   ....[39]....
        /*0378*/ 	.word	0xffffffff


	//   ....[40]....
        /*037c*/ 	.word	0xffffffff


	//   ....[41]....
        /*0380*/ 	.word	0xffffffff


	//   ....[42]....
        /*0384*/ 	.word	0xffffffff


	//   ....[43]....
        /*0388*/ 	.word	0xffffffff


	//   ....[44]....
        /*038c*/ 	.word	0xffffffff


	//   ....[45]....
        /*0390*/ 	.word	0xffffffff


	//   ....[46]....
        /*0394*/ 	.word	0xffffffff


	//   ....[47]....
        /*0398*/ 	.word	0xffffffff


	//   ....[48]....
        /*039c*/ 	.word	0xffffffff


	//   ....[49]....
        /*03a0*/ 	.word	0xffffffff


	//   ....[50]....
        /*03a4*/ 	.word	0xffffffff


	//   ....[51]....
        /*03a8*/ 	.word	0xffffffff


	//   ....[52]....
        /*03ac*/ 	.word	0xffffffff


	//   ....[53]....
        /*03b0*/ 	.word	0xffffffff


	//   ....[54]....
        /*03b4*/ 	.word	0x0500000f


	//   ....[55]....
        /*03b8*/ 	.word	0x0500000f


	//   ....[56]....
        /*03bc*/ 	.word	0x0500000f


	//   ....[57]....
        /*03c0*/ 	.word	0x0500000f


	//   ....[58]....
        /*03c4*/ 	.word	0x0500000f


	//   ....[59]....
        /*03c8*/ 	.word	0x0500000f


	//   ....[60]....
        /*03cc*/ 	.word	0x0500000f


	//   ....[61]....
        /*03d0*/ 	.word	0x0500000f


	//   ....[62]....
        /*03d4*/ 	.word	0x0500000f


	//   ....[63]....
        /*03d8*/ 	.word	0x0500000f


	//   ....[64]....
        /*03dc*/ 	.word	0x0500000f


	//   ....[65]....
        /*03e0*/ 	.word	0x0500000f


	//   ....[66]....
        /*03e4*/ 	.word	0x0500000f


	//   ....[67]....
        /*03e8*/ 	.word	0x0500000f


	//   ....[68]....
        /*03ec*/ 	.word	0x0500000f


	//   ....[69]....
        /*03f0*/ 	.word	0x0500000f


	//   ....[70]....
        /*03f4*/ 	.word	0x0500000f


	//   ....[71]....
        /*03f8*/ 	.word	0x0500000f


	//   ....[72]....
        /*03fc*/ 	.word	0x0500000f


	//----- nvinfo : EIATTR_COOP_GROUP_INSTR_OFFSETS
	.align		4
.L_705:
        /*0400*/ 	.byte	0x04, 0x28
        /*0402*/ 	.short	(.L_707 - .L_706)


	//   ....[0]....
.L_706:
        /*0404*/ 	.word	0x00000060


	//   ....[1]....
        /*0408*/ 	.word	0x00000160


	//   ....[2]....
        /*040c*/ 	.word	0x00000260


	//   ....[3]....
        /*0410*/ 	.word	0x000003d0


	//   ....[4]....
        /*0414*/ 	.word	0x00000530


	//   ....[5]....
        /*0418*/ 	.word	0x00000650


	//   ....[6]....
        /*041c*/ 	.word	0x000007b0


	//   ....[7]....
        /*0420*/ 	.word	0x00001380


	//   ....[8]....
        /*0424*/ 	.word	0x00004ad0


	//   ....[9]....
        /*0428*/ 	.word	0x00004b40


	//   ....[10]....
        /*042c*/ 	.word	0x000050b0


	//   ....[11]....
        /*0430*/ 	.word	0x00005120


	//   ....[12]....
        /*0434*/ 	.word	0x00009400


	//   ....[13]....
        /*0438*/ 	.word	0x00009430


	//   ....[14]....
        /*043c*/ 	.word	0x00009800


	//   ....[15]....
        /*0440*/ 	.word	0x00009960


	//   ....[16]....
        /*0444*/ 	.word	0x0000aa80


	//   ....[17]....
        /*0448*/ 	.word	0x0000ad70


	//   ....[18]....
        /*044c*/ 	.word	0x0000ae20


	//   ....[19]....
        /*0450*/ 	.word	0x0000ae70


	//   ....[20]....
        /*0454*/ 	.word	0x0000d990


	//   ....[21]....
        /*0458*/ 	.word	0x0000db20


	//   ....[22]....
        /*045c*/ 	.word	0x0000db50


	//   ....[23]....
        /*0460*/ 	.word	0x0000db90


	//   ....[24]....
        /*0464*/ 	.word	0x0000dbf0


	//   ....[25]....
        /*0468*/ 	.word	0x0000dc50


	//   ....[26]....
        /*046c*/ 	.word	0x0000dc90


	//   ....[27]....
        /*0470*/ 	.word	0x0000de40


	//   ....[28]....
        /*0474*/ 	.word	0x0000dea0


	//   ....[29]....
        /*0478*/ 	.word	0x0000dee0


	//   ....[30]....
        /*047c*/ 	.word	0x0000df20


	//   ....[31]....
        /*0480*/ 	.word	0x0000df50


	//   ....[32]....
        /*0484*/ 	.word	0x0000df80


	//   ....[33]....
        /*0488*/ 	.word	0x0000e010


	//   ....[34]....
        /*048c*/ 	.word	0x0000e040


	//   ....[35]....
        /*0490*/ 	.word	0x0000e0d0


	//   ....[36]....
        /*0494*/ 	.word	0x000119b0


	//   ....[37]....
        /*0498*/ 	.word	0x000119c0


	//   ....[38]....
        /*049c*/ 	.word	0x00011ad0


	//   ....[39]....
        /*04a0*/ 	.word	0x00011b30


	//   ....[40]....
        /*04a4*/ 	.word	0x00011b70


	//   ....[41]....
        /*04a8*/ 	.word	0x00011bb0


	//   ....[42]....
        /*04ac*/ 	.word	0x00011be0


	//   ....[43]....
        /*04b0*/ 	.word	0x00011c10


	//   ....[44]....
        /*04b4*/ 	.word	0x00011da0


	//   ....[45]....
        /*04b8*/ 	.word	0x00011e00


	//   ....[46]....
        /*04bc*/ 	.word	0x00011e40


	//   ....[47]....
        /*04c0*/ 	.word	0x00011e80


	//   ....[48]....
        /*04c4*/ 	.word	0x00011eb0


	//   ....[49]....
        /*04c8*/ 	.word	0x00011ee0


	//   ....[50]....
        /*04cc*/ 	.word	0x00011fa0


	//   ....[51]....
        /*04d0*/ 	.word	0x00011fc0


	//   ....[52]....
        /*04d4*/ 	.word	0x00012030


	//   ....[53]....
        /*04d8*/ 	.word	0x00012480


	//   ....[54]....
        /*04dc*/ 	.word	0x00012950


	//   ....[55]....
        /*04e0*/ 	.word	0x00012d70


	//   ....[56]....
        /*04e4*/ 	.word	0x00012e00


	//   ....[57]....
        /*04e8*/ 	.word	0x00012ea0


	//   ....[58]....
        /*04ec*/ 	.word	0x00012f50


	//   ....[59]....
        /*04f0*/ 	.word	0x00012fd0


	//   ....[60]....
        /*04f4*/ 	.word	0x00013050


	//   ....[61]....
        /*04f8*/ 	.word	0x000130d0


	//   ....[62]....
        /*04fc*/ 	.word	0x00013150


	//   ....[63]....
        /*0500*/ 	.word	0x000131e0


	//   ....[64]....
        /*0504*/ 	.word	0x00013290


	//   ....[65]....
        /*0508*/ 	.word	0x00013310


	//   ....[66]....
        /*050c*/ 	.word	0x00013390


	//   ....[67]....
        /*0510*/ 	.word	0x00013410


	//   ....[68]....
        /*0514*/ 	.word	0x00013490


	//   ....[69]....
        /*0518*/ 	.word	0x00013500


	//   ....[70]....
        /*051c*/ 	.word	0x000135a0


	//   ....[71]....
        /*0520*/ 	.word	0x00013630


	//   ....[72]....
        /*0524*/ 	.word	0x00013750


	//----- nvinfo : EIATTR_REG_RECONFIG
	.align		4
.L_707:
        /*0528*/ 	.byte	0x01, 0x54
	.zero		2


	//----- nvinfo : EIATTR_SYSCALL_OFFSETS
	.align		4
        /*052c*/ 	.byte	0x04, 0x46
        /*052e*/ 	.short	(.L_709 - .L_708)


	//   ....[0]....
.L_708:
        /*0530*/ 	.word	0x00001560


	//   ....[1]....
        /*0534*/ 	.word	0x0000ea50


	//   ....[2]....
        /*0538*/ 	.word	0x0000eb90


	//   ....[3]....
        /*053c*/ 	.word	0x0000ec90


	//----- nvinfo : EIATTR_MBARRIER_INSTR_OFFSETS
	.align		4
.L_709:
        /*0540*/ 	.byte	0x04, 0x39
        /*0542*/ 	.short	(.L_711 - .L_710)


	//   ....[0]....
.L_710:
        /*0544*/ 	.word	0x00000280
        /*0548*/ 	.word	0x000000ff
        /*054c*/ 	.word	0x00036800
        /*0550*/ 	.short	0x0100
        /*0552*/ 	.byte	0x08
	.zero		1


	//   ....[1]....
        /*0554*/ 	.word	0x00000290
        /*0558*/ 	.word	0x000000ff
        /*055c*/ 	.word	0x00036820
        /*0560*/ 	.short	0x0100
        /*0562*/ 	.byte	0x08
	.zero		1


	//   ....[2]....
        /*0564*/ 	.word	0x00000380
        /*0568*/ 	.word	0x000000ff
        /*056c*/ 	.word	0x00036830
        /*0570*/ 	.short	0x0100
        /*0572*/ 	.byte	0x08
	.zero		1


	//   ....[3]....
        /*0574*/ 	.word	0x00000390
        /*0578*/ 	.word	0x000000ff
        /*057c*/ 	.word	0x00036840
        /*0580*/ 	.short	0x0100
        /*0582*/ 	.byte	0x08
	.zero		1


	//   ....[4]....
        /*0584*/ 	.word	0x000003a0
        /*0588*/ 	.word	0x000000ff
        /*058c*/ 	.word	0x00036838
        /*0590*/ 	.short	0x0100
        /*0592*/ 	.byte	0x08
	.zero		1


	//   ....[5]....
        /*0594*/ 	.word	0x000003b0
        /*0598*/ 	.word	0x000000ff
        /*059c*/ 	.word	0x00036848
        /*05a0*/ 	.short	0x0100
        /*05a2*/ 	.byte	0x08
	.zero		1


	//   ....[6]....
        /*05a4*/ 	.word	0x000004e0
        /*05a8*/ 	.word	0x000000ff
        /*05ac*/ 	.word	0x00036850
        /*05b0*/ 	.short	0x0100
        /*05b2*/ 	.byte	0x08
	.zero		1


	//   ....[7]....
        /*05b4*/ 	.word	0x000004f0
        /*05b8*/ 	.word	0x000000ff
        /*05bc*/ 	.word	0x00036860
        /*05c0*/ 	.short	0x0100
        /*05c2*/ 	.byte	0x08
	.zero		1


	//   ....[8]....
        /*05c4*/ 	.word	0x00000500
        /*05c8*/ 	.word	0x000000ff
        /*05cc*/ 	.word	0x00036858
        /*05d0*/ 	.short	0x0100
        /*05d2*/ 	.byte	0x08
	.zero		1


	//   ....[9]....
        /*05d4*/ 	.word	0x00000510
        /*05d8*/ 	.word	0x000000ff
        /*05dc*/ 	.word	0x00036868
        /*05e0*/ 	.short	0x0100
        /*05e2*/ 	.byte	0x08
	.zero		1


	//   ....[10]....
        /*05e4*/ 	.word	0x00000600
        /*05e8*/ 	.word	0x000000ff
        /*05ec*/ 	.word	0x00036870
        /*05f0*/ 	.short	0x0100
        /*05f2*/ 	.byte	0x06
	.zero		1


	//   ....[11]....
        /*05f4*/ 	.word	0x00000610
        /*05f8*/ 	.word	0x000000ff
        /*05fc*/ 	.word	0x00036880
        /*0600*/ 	.short	0x0100
        /*0602*/ 	.byte	0x06
	.zero		1


	//   ....[12]....
        /*0604*/ 	.word	0x00000620
        /*0608*/ 	.word	0x000000ff
        /*060c*/ 	.word	0x00036878
        /*0610*/ 	.short	0x0100
        /*0612*/ 	.byte	0x06
	.zero		1


	//   ....[13]....
        /*0614*/ 	.word	0x00000630
        /*0618*/ 	.word	0x000000ff
        /*061c*/ 	.word	0x00036888
        /*0620*/ 	.short	0x0100
        /*0622*/ 	.byte	0x06
	.zero		1


	//   ....[14]....
        /*0624*/ 	.word	0x00000760
        /*0628*/ 	.word	0x000000ff
        /*062c*/ 	.word	0x00036890
        /*0630*/ 	.short	0x0100
        /*0632*/ 	.byte	0x08
	.zero		1


	//   ....[15]....
        /*0634*/ 	.word	0x00000770
        /*0638*/ 	.word	0x000000ff
        /*063c*/ 	.word	0x000368a0
        /*0640*/ 	.short	0x0100
        /*0642*/ 	.byte	0x08
	.zero		1


	//   ....[16]....
        /*0644*/ 	.word	0x00000780
        /*0648*/ 	.word	0x000000ff
        /*064c*/ 	.word	0x00036898
        /*0650*/ 	.short	0x0100
        /*0652*/ 	.byte	0x08
	.zero		1


	//   ....[17]....
        /*0654*/ 	.word	0x00000790
        /*0658*/ 	.word	0x000000ff
        /*065c*/ 	.word	0x000368a8
        /*0660*/ 	.short	0x0100
        /*0662*/ 	.byte	0x08
	.zero		1


	//   ....[18]....
        /*0664*/ 	.word	0x000008c0
        /*0668*/ 	.word	0x000000ff
        /*066c*/ 	.word	0x000368b0
        /*0670*/ 	.short	0x0100
        /*0672*/ 	.byte	0x08
	.zero		1


	//   ....[19]....
        /*0674*/ 	.word	0x000008d0
        /*0678*/ 	.word	0x000000ff
        /*067c*/ 	.word	0x000368c0
        /*0680*/ 	.short	0x0100
        /*0682*/ 	.byte	0x08
	.zero		1


	//   ....[20]....
        /*0684*/ 	.word	0x000008e0
        /*0688*/ 	.word	0x000000ff
        /*068c*/ 	.word	0x000368b8
        /*0690*/ 	.short	0x0100
        /*0692*/ 	.byte	0x08
	.zero		1


	//   ....[21]....
        /*0694*/ 	.word	0x000008f0
        /*0698*/ 	.word	0x000000ff
        /*069c*/ 	.word	0x000368c8
        /*06a0*/ 	.short	0x0100
        /*06a2*/ 	.byte	0x08
	.zero		1


	//   ....[22]....
        /*06a4*/ 	.word	0x00001610
        /*06a8*/ 	.word	0x00000002
        /*06ac*/ 	.word	0x00036800
        /*06b0*/ 	.short	0x010a
        /*06b2*/ 	.byte	0x3f
	.zero		1


	//   ....[23]....
        /*06b4*/ 	.word	0x00001680
        /*06b8*/ 	.word	0x00000000
        /*06bc*/ 	.word	0x00036830
        /*06c0*/ 	.short	0x010a
        /*06c2*/ 	.byte	0x3f
	.zero		1


	//   ....[24]....
        /*06c4*/ 	.word	0x000016f0
        /*06c8*/ 	.word	0x00000000
        /*06cc*/ 	.word	0x00036830
        /*06d0*/ 	.short	0x010a
        /*06d2*/ 	.byte	0x3f
	.zero		1


	//   ....[25]....
        /*06d4*/ 	.word	0x00004880
        /*06d8*/ 	.word	0x00000000
        /*06dc*/ 	.word	0x00000000
        /*06e0*/ 	.short	0x0101
        /*06e2*/ 	.byte	0x3f
	.zero		1


	//   ....[26]....
        /*06e4*/ 	.word	0x00006280
        /*06e8*/ 	.word	0x0000000c
        /*06ec*/ 	.word	0x00036830
        /*06f0*/ 	.short	0x010a
        /*06f2*/ 	.byte	0x3f
	.zero		1


	//   ....[27]....
        /*06f4*/ 	.word	0x000062d0
        /*06f8*/ 	.word	0x0000000c
        /*06fc*/ 	.word	0x00036830
        /*0700*/ 	.short	0x010a
        /*0702*/ 	.byte	0x3f
	.zero		1


	//   ....[28]....
        /*0704*/ 	.word	0x00008810
        /*0708*/ 	.word	0x0000000d
        /*070c*/ 	.word	0x00036850
        /*0710*/ 	.short	0x010a
        /*0712*/ 	.byte	0x3f
	.zero		1


	//   ....[29]....
        /*0714*/ 	.word	0x00008850
        /*0718*/ 	.word	0x0000000d
        /*071c*/ 	.word	0x00036850
        /*0720*/ 	.short	0x010a
        /*0722*/ 	.byte	0x3f
	.zero		1


	//   ....[30]....
        /*0724*/ 	.word	0x00009e00
        /*0728*/ 	.word	0x0000000c
        /*072c*/ 	.word	0x00000000
        /*0730*/ 	.short	0x0101
        /*0732*/ 	.byte	0x3f
	.zero		1


	//   ....[31]....
        /*0734*/ 	.word	0x00009e90
        /*0738*/ 	.word	0x0000000f
        /*073c*/ 	.word	0x00000000
        /*0740*/ 	.short	0x0101
        /*0742*/ 	.byte	0x3f
	.zero		1


	//   ....[32]....
        /*0744*/ 	.word	0x0000a9e0
        /*0748*/ 	.word	0x0000000f
        /*074c*/ 	.word	0x00036850
        /*0750*/ 	.short	0x010a
        /*0752*/ 	.byte	0x3f
	.zero		1


	//   ....[33]....
        /*0754*/ 	.word	0x0000aa20
        /*0758*/ 	.word	0x0000000f
        /*075c*/ 	.word	0x00036850
        /*0760*/ 	.short	0x010a
        /*0762*/ 	.byte	0x3f
	.zero		1


	//   ....[34]....
        /*0764*/ 	.word	0x0000afb0
        /*0768*/ 	.word	0x0000000b
        /*076c*/ 	.word	0x00000000
        /*0770*/ 	.short	0x0101
        /*0772*/ 	.byte	0x3f
	.zero		1


	//   ....[35]....
        /*0774*/ 	.word	0x0000c820
        /*0778*/ 	.word	0x00000026
        /*077c*/ 	.word	0x00000000
        /*0780*/ 	.short	0x0101
        /*0782*/ 	.byte	0x3f
	.zero		1


	//   ....[36]....
        /*0784*/ 	.word	0x0000f3d0
        /*0788*/ 	.word	0x00000008
        /*078c*/ 	.word	0x00036840
        /*0790*/ 	.short	0x010a
        /*0792*/ 	.byte	0x3f
	.zero		1


	//   ....[37]....
        /*0794*/ 	.word	0x0000f990
        /*0798*/ 	.word	0x00000009
        /*079c*/ 	.word	0x00036820
        /*07a0*/ 	.short	0x010a
        /*07a2*/ 	.byte	0x3f
	.zero		1


	//   ....[38]....
        /*07a4*/ 	.word	0x0000fcd0
        /*07a8*/ 	.word	0x00000002
        /*07ac*/ 	.word	0x00036840
        /*07b0*/ 	.short	0x010a
        /*07b2*/ 	.byte	0x3f
	.zero		1


	//   ....[39]....
        /*07b4*/ 	.word	0x0000ffd0
        /*07b8*/ 	.word	0x00000003
        /*07bc*/ 	.word	0x00000060
        /*07c0*/ 	.short	0x010a
        /*07c2*/ 	.byte	0x3f
	.zero		1


	//   ....[40]....
        /*07c4*/ 	.word	0x000105f0
        /*07c8*/ 	.word	0x00000002
        /*07cc*/ 	.word	0x00036840
        /*07d0*/ 	.short	0x010a
        /*07d2*/ 	.byte	0x3f
	.zero		1


	//   ....[41]....
        /*07d4*/ 	.word	0x000108f0
        /*07d8*/ 	.word	0x00000002
        /*07dc*/ 	.word	0x00000060
        /*07e0*/ 	.short	0x010a
        /*07e2*/ 	.byte	0x3f
	.zero		1


	//   ....[42]....
        /*07e4*/ 	.word	0x00010e20
        /*07e8*/ 	.word	0x00000002
        /*07ec*/ 	.word	0x00036840
        /*07f0*/ 	.short	0x010a
        /*07f2*/ 	.byte	0x3f
	.zero		1


	//   ....[43]....
        /*07f4*/ 	.word	0x00011130
        /*07f8*/ 	.word	0x00000002
        /*07fc*/ 	.word	0x00000060
        /*0800*/ 	.short	0x010a
        /*0802*/ 	.byte	0x3f
	.zero		1


	//   ....[44]....
        /*0804*/ 	.word	0x000115f0
        /*0808*/ 	.word	0x00000003
        /*080c*/ 	.word	0x00036860
        /*0810*/ 	.short	0x010a
        /*0812*/ 	.byte	0x3f
	.zero		1


	//   ....[45]....
        /*0814*/ 	.word	0x00012400
        /*0818*/ 	.word	0x00000000
        /*081c*/ 	.word	0x00036820
        /*0820*/ 	.short	0x010a
        /*0822*/ 	.byte	0x3f
	.zero		1


	//   ....[46]....
        /*0824*/ 	.word	0x000125c0
        /*0828*/ 	.word	0x00000006
        /*082c*/ 	.word	0x00000000
        /*0830*/ 	.short	0x010a
        /*0832*/ 	.byte	0x3f
	.zero		1


	//   ....[47]....
        /*0834*/ 	.word	0x00012630
        /*0838*/ 	.word	0x00000007
        /*083c*/ 	.word	0x00000000
        /*0840*/ 	.short	0x010a
        /*0842*/ 	.byte	0x3f
	.zero		1


	//   ....[48]....
        /*0844*/ 	.word	0x000126a0
        /*0848*/ 	.word	0x00000004
        /*084c*/ 	.word	0x00000000
        /*0850*/ 	.short	0x010a
        /*0852*/ 	.byte	0x3f
	.zero		1


	//   ....[49]....
        /*0854*/ 	.word	0x000126d0
        /*0858*/ 	.word	0x00000003
        /*085c*/ 	.word	0x00000000
        /*0860*/ 	.short	0x010a
        /*0862*/ 	.byte	0x3f
	.zero		1


	//   ....[50]....
        /*0864*/ 	.word	0x00012730
        /*0868*/ 	.word	0x00000002
        /*086c*/ 	.word	0x00036800
        /*0870*/ 	.short	0x010a
        /*0872*/ 	.byte	0x3f
	.zero		1


	//   ....[51]....
        /*0874*/ 	.word	0x00012780
        /*0878*/ 	.word	0x00000000
        /*087c*/ 	.word	0x00036830
        /*0880*/ 	.short	0x010a
        /*0882*/ 	.byte	0x3f
	.zero		1


	//   ....[52]....
        /*0884*/ 	.word	0x000127d0
        /*0888*/ 	.word	0x0000000c
        /*088c*/ 	.word	0x00036830
        /*0890*/ 	.short	0x010a
        /*0892*/ 	.byte	0x3f
	.zero		1


	//   ....[53]....
        /*0894*/ 	.word	0x00012820
        /*0898*/ 	.word	0x0000000d
        /*089c*/ 	.word	0x00036850
        /*08a0*/ 	.short	0x010a
        /*08a2*/ 	.byte	0x3f
	.zero		1


	//   ....[54]....
        /*08a4*/ 	.word	0x00012870
        /*08a8*/ 	.word	0x0000000f
        /*08ac*/ 	.word	0x00036850
        /*08b0*/ 	.short	0x010a
        /*08b2*/ 	.byte	0x3f
	.zero		1


	//   ....[55]....
        /*08b4*/ 	.word	0x00012a10
        /*08b8*/ 	.word	0x00000008
        /*08bc*/ 	.word	0x00036840
        /*08c0*/ 	.short	0x010a
        /*08c2*/ 	.byte	0x3f
	.zero		1


	//   ....[56]....
        /*08c4*/ 	.word	0x00012a90
        /*08c8*/ 	.word	0x00000008
        /*08cc*/ 	.word	0x00036820
        /*08d0*/ 	.short	0x010a
        /*08d2*/ 	.byte	0x3f
	.zero		1


	//   ....[57]....
        /*08d4*/ 	.word	0x00012ae0
        /*08d8*/ 	.word	0x00000002
        /*08dc*/ 	.word	0x00036840
        /*08e0*/ 	.short	0x010a
        /*08e2*/ 	.byte	0x3f
	.zero		1


	//   ....[58]....
        /*08e4*/ 	.word	0x00012b30
        /*08e8*/ 	.word	0x00000003
        /*08ec*/ 	.word	0x00000060
        /*08f0*/ 	.short	0x010a
        /*08f2*/ 	.byte	0x3f
	.zero		1


	//   ....[59]....
        /*08f4*/ 	.word	0x00012b80
        /*08f8*/ 	.word	0x00000002
        /*08fc*/ 	.word	0x00036840
        /*0900*/ 	.short	0x010a
        /*0902*/ 	.byte	0x3f
	.zero		1


	//   ....[60]....
        /*0904*/ 	.word	0x00012bd0
        /*0908*/ 	.word	0x00000002
        /*090c*/ 	.word	0x00000060
        /*0910*/ 	.short	0x010a
        /*0912*/ 	.byte	0x3f
	.zero		1


	//   ....[61]....
        /*0914*/ 	.word	0x00012c20
        /*0918*/ 	.word	0x00000002
        /*091c*/ 	.word	0x00036840
        /*0920*/ 	.short	0x010a
        /*0922*/ 	.byte	0x3f
	.zero		1


	//   ....[62]....
        /*0924*/ 	.word	0x00012c70
        /*0928*/ 	.word	0x00000002
        /*092c*/ 	.word	0x00000060
        /*0930*/ 	.short	0x010a
        /*0932*/ 	.byte	0x3f
	.zero		1


	//   ....[63]....
        /*0934*/ 	.word	0x00012cc0
        /*0938*/ 	.word	0x00000003
        /*093c*/ 	.word	0x00036860
        /*0940*/ 	.short	0x010a
        /*0942*/ 	.byte	0x3f
	.zero		1


	//   ....[64]....
        /*0944*/ 	.word	0x00013670
        /*0948*/ 	.word	0x00000000
        /*094c*/ 	.word	0x00036820
        /*0950*/ 	.short	0x010a
        /*0952*/ 	.byte	0x3f
	.zero		1


	//   ....[65]....
        /*0954*/ 	.word	0x00013810
        /*0958*/ 	.word	0x00000006
        /*095c*/ 	.word	0x00000000
        /*0960*/ 	.short	0x010a
        /*0962*/ 	.byte	0x3f
	.zero		1


	//   ....[66]....
        /*0964*/ 	.word	0x00013860
        /*0968*/ 	.word	0x00000007
        /*096c*/ 	.word	0x00000000
        /*0970*/ 	.short	0x010a
        /*0972*/ 	.byte	0x3f
	.zero		1


	//   ....[67]....
        /*0974*/ 	.word	0x000138b0
        /*0978*/ 	.word	0x00000004
        /*097c*/ 	.word	0x00000000
        /*0980*/ 	.short	0x010a
        /*0982*/ 	.byte	0x3f
	.zero		1


	//----- nvinfo : EIATTR_NUM_MBARRIERS
	.align		4
.L_711:
        /*0984*/ 	.byte	0x03, 0x38
        /*0986*/ 	.short	0x0016


	//----- nvinfo : EIATTR_EXIT_INSTR_OFFSETS
	.align		4
        /*0988*/ 	.byte	0x04, 0x1c
        /*098a*/ 	.short	(.L_713 - .L_712)


	//   ....[0]....
.L_712:
        /*098c*/ 	.word	0x00000a60


	//   ....[1]....
        /*0990*/ 	.word	0x0000d950


	//   ....[2]....
        /*0994*/ 	.word	0x0000d9b0


	//   ....[3]....
        /*0998*/ 	.word	0x00012720


	//----- nvinfo : EIATTR_MAX_THREADS
	.align		4
.L_713:
        /*099c*/ 	.byte	0x04, 0x05
        /*099e*/ 	.short	(.L_715 - .L_714)
.L_714:
        /*09a0*/ 	.word	0x00000180
        /*09a4*/ 	.word	0x00000001
        /*09a8*/ 	.word	0x00000001


	//----- nvinfo : EIATTR_CRS_STACK_SIZE
	.align		4
.L_715:
        /*09ac*/ 	.byte	0x04, 0x1e
        /*09ae*/ 	.short	(.L_717 - .L_716)
.L_716:
        /*09b0*/ 	.word	0x00000000


	//----- nvinfo : EIATTR_CBANK_PARAM_SIZE
	.align		4
.L_717:
        /*09b4*/ 	.byte	0x03, 0x19
        /*09b6*/ 	.short	0x0a70


	//----- nvinfo : EIATTR_PARAM_CBANK
	.align		4
        /*09b8*/ 	.byte	0x04, 0x0a
        /*09ba*/ 	.short	(.L_719 - .L_718)
	.align		4
.L_718:
        /*09bc*/ 	.word	index@(.nv.constant0._ZN7cutlass13device_kernelIN5flash11enable_sm90INS1_16FlashAttnFwdSm90INS1_25CollectiveMainloopFwdSm90ILi2EN4cute5tupleIJNS5_1CILi1EEES8_S8_EEENS6_IJNS7_ILi128EEENS7_ILi112EEENS7_ILi192EEEEEELi192ENS_6half_tEfNS_4arch4Sm90ELb0ELb0ELb1ELb1ELb0ELb0ELb0ELb1ELb1ELb0ELb0ELb0EEENS1_21CollectiveEpilogueFwdINS6_IJSA_SC_SB_EEES9_SE_SG_Li256ELb1ELb0ELb0ELb0EEENS1_36VarlenDynamicPersistentTileSchedulerILi128ELi112ELi256ELi32ELb0ELb0ELb1ELb0ELb1ELb1EEEEEEEEEvNT_6ParamsE)
        /*09c0*/ 	.short	0x0210
        /*09c2*/ 	.short	0x0a70


	//----- nvinfo : EIATTR_SW_WAR
	.align		4
.L_719:
        /*09c4*/ 	.byte	0x04, 0x36
        /*09c6*/ 	.short	(.L_721 - .L_720)
.L_720:
        /*09c8*/ 	.word	0x00000008
.L_721:


//--------------------- .nv.info._ZN7cutlass13device_kernelIN5flash11enable_sm90INS1_16FlashAttnFwdSm90INS1_25CollectiveMainloopFwdSm90ILi2EN4cute5tupleIJNS5_1CILi1EEES8_S8_EEENS6_IJNS7_ILi128EEENS7_ILi112EEENS7_ILi192EEEEEELi192ENS_6half_tEfNS_4arch4Sm90ELb0ELb0ELb1ELb1ELb0ELb1ELb0ELb1ELb1ELb0ELb0ELb0EEENS1_21CollectiveEpilogueFwdINS6_IJSA_SC_SB_EEES9_SE_SG_Li256ELb1ELb0ELb0ELb0EEENS1_36VarlenDynamicPersistentTileSchedulerILi128ELi112ELi256ELi32ELb0ELb0ELb1ELb0ELb1ELb1EEEEEEEEEvNT_6ParamsE --------------------------
	.section	.nv.info._ZN7cutlass13device_kernelIN5flash11enable_sm90INS1_16FlashAttnFwdSm90INS1_25CollectiveMainloopFwdSm90ILi2EN4cute5tupleIJNS5_1CILi1EEES8_S8_EEENS6_IJNS7_ILi128EEENS7_ILi112EEENS7_ILi192EEEEEELi192ENS_6half_tEfNS_4arch4Sm90ELb0ELb0ELb1ELb1ELb0ELb1ELb0ELb1ELb1ELb0ELb0ELb0EEENS1_21CollectiveEpilogueFwdINS6_IJSA_SC_SB_EEES9_SE_SG_Li256ELb1ELb0ELb0ELb0EEENS1_36VarlenDynamicPersistentTileSchedulerILi128ELi112ELi256ELi32ELb0ELb0ELb1ELb0ELb1ELb1EEEEEEEEEvNT_6ParamsE,"",@"SHT_CUDA_INFO"
	.sectionflags	@""
	.align	4


	//----- nvinfo : EIATTR_CUDA_API_VERSION
	.align		4
        /*0000*/ 	.byte	0x04, 0x37
        /*0002*/ 	.short	(.L_723 - .L_722)
.L_722:
        /*0004*/ 	.word	0x00000082


	//----- nvinfo : EIATTR_KPARAM_INFO
	.align		4
.L_723:
        /*0008*/ 	.byte	0x04, 0x17
        /*000a*/ 	.short	(.L_725 - .L_724)
.L_724:
        /*000c*/ 	.word	0x00000000
        /*0010*/ 	.short	0x0000
        /*0012*/ 	.short	0x0070
        /*0014*/ 	.byte	0x00, 0xf0, 0x01, 0x28


	//----- nvinfo : EIATTR_SPARSE_MMA_MASK
	.align		4
.L_725:
        /*0018*/ 	.byte	0x03, 0x50
        /*001a*/ 	.short	0x0000


	//----- nvinfo : EIATTR_MAXREG_COUNT
	.align		4
        /*001c*/ 	.byte	0x03, 0x1b
        /*001e*/ 	.short	0x00a8


	//----- nvinfo : EIATTR_NUM_BARRIERS
	.align		4
        /*0020*/ 	.byte	0x02, 0x4c
        /*0022*/ 	.byte	0x10
	.zero		1


	//----- nvinfo : EIATTR_EXTERNS
	.align		4
        /*0024*/ 	.byte	0x04, 0x0f
        /*0026*/ 	.short	(.L_727 - .L_726)


	//   ....[0]....
	.align		4
.L_726:
        /*0028*/ 	.word	index@(__assertfail)


	//----- nvinfo : EIATTR_ANNOTATIONS
	.align		4
.L_727:
        /*002c*/ 	.byte	0x04, 0x55
        /*002e*/ 	.short	(.L_729 - .L_728)


	//   ....[0]....
.L_728:
        /* <DEDUP_REMOVED lines=75> */


	//----- nvinfo : EIATTR_MERCURY_ISA_VERSION
	.align		4
.L_729:
        /*04d0*/ 	.byte	0x03, 0x5f
        /*04d2*/ 	.short	0x0101


	//----- nvinfo : EIATTR_UNUSED_LOAD_BYTE_OFFSET
	.align		4
        /*04d4*/ 	.byte	0x04, 0x44
        /*04d6*/ 	.short	(.L_731 - .L_730)


	//   ....[0]....
.L_730:
        /*04d8*/ 	.word	0x00000ae0
        /*04dc*/ 	.word	0x0000fff0


	//   ....[1]....
        /*04e0*/ 	.word	0x0001c510
        /*04e4*/ 	.word	0x0000fff0


	//----- nvinfo : EIATTR_INT_WARP_WIDE_INSTR_OFFSETS
	.align		4
.L_731:
        /*04e8*/ 	.byte	0x04, 0x31
        /*04ea*/ 	.short	(.L_733 - .L_732)


	//   ....[0]....
.L_732:
        /*04ec*/ 	.word	0x000001c0


	//   ....[1]....
        /*04f0*/ 	.word	0x00000200


	//   ....[2]....
        /*04f4*/ 	.word	0x00000270


	//   ....[3]....
        /*04f8*/ 	.word	0x00020820


	//   ....[4]....
        /*04fc*/ 	.word	0x000208b0


	//   ....[5]....
        /*0500*/ 	.word	0x00020d30


	//   ....[6]....
        /*0504*/ 	.word	0x00020d60


	//   ....[7]....
        /*0508*/ 	.word	0x00020f70


	//   ....[8]....
        /*050c*/ 	.word	0x00021060


	//   ....[9]....
        /*0510*/ 	.word	0x00023540


	//   ....[10]....
        /*0514*/ 	.word	0x000235d0


	//----- nvinfo : EIATTR_COOP_GROUP_MASK_REGIDS
	.align		4
.L_733:
        /*0518*/ 	.byte	0x04, 0x29
        /*051a*/ 	.short	(.L_735 - .L_734)


	//   ....[0]....
.L_734:
        /*051c*/ 	.word	0xffffffff


	//   ....[1]....
        /*0520*/ 	.word	0xffffffff


	//   ....[2]....
        /*0524*/ 	.word	0xffffffff


	//   ....[3]....
        /*0528*/ 	.word	0xffffffff


	//   ....[4]....
        /*052c*/ 	.word	0xffffffff


	//   ....[5]....
        /*0530*/ 	.word	0xffffffff


	//   ....[6]....
        /*0534*/ 	.word	0xffffffff


	//   ....[7]....
        /*0538*/ 	.word	0xffffffff


	//   ....[8]....
        /*053c*/ 	.word	0xffffffff


	//   ....[9]....
        /*0540*/ 	.word	0xffffffff


	//   ....[10]....
        /*0544*/ 	.word	0xffffffff


	//   ....[11]....
        /*0548*/ 	.word	0xffffffff


	//   ....[12]....
        /*054c*/ 	.word	0xffffffff


	//   ....[13]....
        /*0550*/ 	.word	0xffffffff


	//   ....[14]....
        /*0554*/ 	.word	0xffffffff


	//   ....[15]....
        /*0558*/ 	.word	0xffffffff


	//   ....[16]....
        /*055c*/ 	.word	0xffffffff


	//   ....[17]....
        /*0560*/ 	.word	0xffffffff


	//   ....[18]....
        /*0564*/ 	.word	0xffffffff


	//   ....[19]....
        /*0568*/ 	.word	0xffffffff


	//   ....[20]....
        /*056c*/ 	.word	0xffffffff


	//   ....[21]....
        /*0570*/ 	.word	0xffffffff


	//   ....[22]....
        /*0574*/ 	.word	0xffffffff


	//   ....[23]....
        /*0578*/ 	.word	0xffffffff


	//   ....[24]....
        /*057c*/ 	.word	0xffffffff


	//   ....[25]....
        /*0580*/ 	.word	0xffffffff


	//   ....[26]....
        /*0584*/ 	.word	0xffffffff


	//   ....[27]....
        /*0588*/ 	.word	0xffffffff


	//   ....[28]....
        /*058c*/ 	.word	0xffffffff


	//   ....[29]....
        /*0590*/ 	.word	0xffffffff


	//   ....[30]....
        /*0594*/ 	.word	0xffffffff


	//   ....[31]....
        /*0598*/ 	.word	0xffffffff


	//   ....[32]....
        /*059c*/ 	.word	0xffffffff


	//   ....[33]....
        /*05a0*/ 	.word	0xffffffff


	//   ....[34]....
        /*05a4*/ 	.word	0xffffffff


	//   ....[35]....
        /*05a8*/ 	.word	0xffffffff


	//   ....[36]....
        /*05ac*/ 	.word	0xffffffff


	//   ....[37]....
        /*05b0*/ 	.word	0xffffffff


	//   ....[38]....
        /*05b4*/ 	.word	0xffffffff


	//   ....[39]....
        /*05b8*/ 	.word	0xffffffff


	//   ....[40]....
        /*05bc*/ 	.word	0xffffffff


	//   ....[41]....
        /*05c0*/ 	.word	0xffffffff


	//   ....[42]....
        /*05c4*/ 	.word	0xffffffff


	//   ....[43]....
        /*05c8*/ 	.word	0xffffffff


	//   ....[44]....
        /*05cc*/ 	.word	0xffffffff


	//   ....[45]....
        /*05d0*/ 	.word	0xffffffff


	//   ....[46]....
        /*05d4*/ 	.word	0xffffffff


	//   ....[47]....
        /*05d8*/ 	.word	0xffffffff


	//   ....[48]....
        /*05dc*/ 	.word	0xffffffff


	//   ....[49]....
        /*05e0*/ 	.word	0xffffffff


	//   ....[50]....
        /*05e4*/ 	.word	0xffffffff


	//   ....[51]....
        /*05e8*/ 	.word	0xffffffff


	//   ....[52]....
        /*05ec*/ 	.word	0xffffffff


	//   ....[53]....
        /*05f0*/ 	.word	0xffffffff


	//   ....[54]....
        /*05f4*/ 	.word	0x0500000f


	//   ....[55]....
        /*05f8*/ 	.word	0x0500000f


	//   ....[56]....
        /*05fc*/ 	.word	0x0500000f


	//   ....[57]....
        /*0600*/ 	.word	0x0500000f


	//   ....[58]....
        /*0604*/ 	.word	0x0500000f


	//   ....[59]....
        /*0608*/ 	.word	0x0500000f


	//   ....[60]....
        /*060c*/ 	.word	0x0500000f


	//   ....[61]....
        /*0610*/ 	.word	0x0500000f


	//   ....[62]....
        /*0614*/ 	.word	0x0500000f


	//   ....[63]....
        /*0618*/ 	.word	0x0500000f


	//   ....[64]....
        /*061c*/ 	.word	0x0500000f


	//   ....[65]....
        /*0620*/ 	.word	0x0500000f


	//   ....[66]....
        /*0624*/ 	.word	0x0500000f


	//   ....[67]....
        /*0628*/ 	.word	0x0500000f


	//   ....[68]....
        /*062c*/ 	.word	0x0500000f


	//   ....[69]....
        /*0630*/ 	.word	0x0500000f


	//   ....[70]....
        /*0634*/ 	.word	0x0500000f


	//   ....[71]....
        /*0638*/ 	.word	0x0500000f


	//   ....[72]....
        /*063c*/ 	.word	0x0500000f


	//   ....[73]....
        /*0640*/ 	.word	0x0500000f


	//   ....[74]....
        /*0644*/ 	.word	0x0500000f


	//   ....[75]....
        /*0648*/ 	.word	0x0500000f


	//   ....[76]....
        /*064c*/ 	.word	0x0500000f


	//   ....[77]....
        /*0650*/ 	.word	0x0500000f


	//   ....[78]....
        /*0654*/ 	.word	0x0500000f


	//   ....[79]....
        /*0658*/ 	.word	0x0500000f


	//   ....[80]....
        /*065c*/ 	.word	0x0500000f


	//   ....[81]....
        /*0660*/ 	.word	0x0500000f


	//----- nvinfo : EIATTR_COOP_GROUP_INSTR_OFFSETS
	.align		4
.L_735:
        /*0664*/ 	.byte	0x04, 0x28
        /*0666*/ 	.short	(.L_737 - .L_736)


	//   ....[0]....
.L_736:
        /*0668*/ 	.word	0x00000060


	//   ....[1]....
        /*066c*/ 	.word	0x000001d0


	//   ....[2]....
        /*0670*/ 	.word	0x00000220


	//   ....[3]....
        /*0674*/ 	.word	0x00000450


	//   ....[4]....
        /*0678*/ 	.word	0x000005b0


	//   ....[5]....
        /*067c*/ 	.word	0x000006d0


	//   ....[6]....
        /*0680*/ 	.word	0x00000830


	//   ....[7]....
        /*0684*/ 	.word	0x0000a8e0


	//   ....[8]....
        /*0688*/ 	.word	0x00014490


	//   ....[9]....
        /*068c*/ 	.word	0x000144b0


	//   ....[10]....
        /*0690*/ 	.word	0x00014830


	//   ....[11]....
        /*0694*/ 	.word	0x00014850


	//   ....[12]....
        /*0698*/ 	.word	0x0001a160


	//   ....[13]....
        /*069c*/ 	.word	0x0001a180


	//   ....[14]....
        /*06a0*/ 	.word	0x0001a550


	//   ....[15]....
        /*06a4*/ 	.word	0x0001a5e0


	//   ....[16]....
        /*06a8*/ 	.word	0x0001bc50


	//   ....[17]....
        /*06ac*/ 	.word	0x0001bcd0


	//   ....[18]....
        /*06b0*/ 	.word	0x0001bcf0


	//   ....[19]....
        /*06b4*/ 	.word	0x0001bd20


	//   ....[20]....
        /*06b8*/ 	.word	0x0001e890


	//   ....[21]....
        /*06bc*/ 	.word	0x0001ea20


	//   ....[22]....
        /*06c0*/ 	.word	0x0001ea50


	//   ....[23]....
        /*06c4*/ 	.word	0x0001ea90


	//   ....[24]....
        /*06c8*/ 	.word	0x0001eaf0


	//   ....[25]....
        /*06cc*/ 	.word	0x0001eb50


	//   ....[26]....
        /*06d0*/ 	.word	0x0001eba0


	//   ....[27]....
        /*06d4*/ 	.word	0x0001ed50


	//   ....[28]....
        /*06d8*/ 	.word	0x0001edb0


	//   ....[29]....
        /*06dc*/ 	.word	0x0001edf0


	//   ....[30]....
        /*06e0*/ 	.word	0x0001ee30


	//   ....[31]....
        /*06e4*/ 	.word	0x0001ee60


	//   ....[32]....
        /*06e8*/ 	.word	0x0001ee90


	//   ....[33]....
        /*06ec*/ 	.word	0x0001ef30


	//   ....[34]....
        /*06f0*/ 	.word	0x0001ef60


	//   ....[35]....
        /*06f4*/ 	.word	0x0001eff0


	//   ....[36]....
        /*06f8*/ 	.word	0x00023a80


	//   ....[37]....
        /*06fc*/ 	.word	0x00023a90


	//   ....[38]....
        /*0700*/ 	.word	0x00023ba0


	//   ....[39]....
        /*0704*/ 	.word	0x00023c00


	//   ....[40]....
        /*0708*/ 	.word	0x00023c40


	//   ....[41]....
        /*070c*/ 	.word	0x00023c80


	//   ....[42]....
        /*0710*/ 	.word	0x00023cb0


	//   ....[43]....
        /*0714*/ 	.word	0x00023ce0


	//   ....[44]....
        /*0718*/ 	.word	0x00023e70


	//   ....[45]....
        /*071c*/ 	.word	0x00023ed0


	//   ....[46]....
        /*0720*/ 	.word	0x00023f10


	//   ....[47]....
        /*0724*/ 	.word	0x00023f50


	//   ....[48]....
        /*0728*/ 	.word	0x00023f80


	//   ....[49]....
        /*072c*/ 	.word	0x00023fb0


	//   ....[50]....
        /*0730*/ 	.word	0x00024070


	//   ....[51]....
        /*0734*/ 	.word	0x00024090


	//   ....[52]....
        /*0738*/ 	.word	0x00024100


	//   ....[53]....
        /*073c*/ 	.word	0x00024550


	//   ....[54]....
        /*0740*/ 	.word	0x000249b0


	//   ....[55]....
        /*0744*/ 	.word	0x00024a50


	//   ....[56]....
        /*0748*/ 	.word	0x00024af0


	//   ....[57]....
        /*074c*/ 	.word	0x00024b90


	//   ....[58]....
        /*0750*/ 	.word	0x00024c80


	//   ....[59]....
        /*0754*/ 	.word	0x00024d20


	//   ....[60]....
        /*0758*/ 	.word	0x00024dc0


	//   ....[61]....
        /*075c*/ 	.word	0x00024e60


	//   ....[62]....
        /*0760*/ 	.word	0x000250c0


	//   ....[63]....
        /*0764*/ 	.word	0x000253a0


	//   ....[64]....
        /*0768*/ 	.word	0x000257c0


	//   ....[65]....
        /*076c*/ 	.word	0x00025850


	//   ....[66]....
        /*0770*/ 	.word	0x000258f0


	//   ....[67]....
        /*0774*/ 	.word	0x000259a0


	//   ....[68]....
        /*0778*/ 	.word	0x00025a20


	//   ....[69]....
        /*077c*/ 	.word	0x00025aa0


	//   ....[70]....
        /*0780*/ 	.word	0x00025b20


	//   ....[71]....
        /*0784*/ 	.word	0x00025ba0


	//   ....[72]....
        /*0788*/ 	.word	0x00025c30


	//   ....[73]....
        /*078c*/ 	.word	0x00025cf0


	//   ....[74]....
        /*0790*/ 	.word	0x00025d70


	//   ....[75]....
        /*0794*/ 	.word	0x00025df0


	//   ....[76]....
        /*0798*/ 	.word	0x00025e70


	//   ....[77]....
        /*079c*/ 	.word	0x00025ef0


	//   ....[78]....
        /*07a0*/ 	.word	0x00025f60


	//   ....[79]....
        /*07a4*/ 	.word	0x00026000


	//   ....[80]....
        /*07a8*/ 	.word	0x00026090


	//   ....[81]....
        /*07ac*/ 	.word	0x000261b0


	//----- nvinfo : EIATTR_REG_RECONFIG
	.align		4
.L_737:
        /*07b0*/ 	.byte	0x01, 0x54
	.zero		2


	//----- nvinfo : EIATTR_SYSCALL_OFFSETS
	.align		4
        /*07b4*/ 	.byte	0x04, 0x46
        /*07b6*/ 	.short	(.L_739 - .L_738)


	//   ....[0]....
.L_738:
        /*07b8*/ 	.word	0x000019c0


	//   ....[1]....
        /*07bc*/ 	.word	0x00001b10


	//   ....[2]....
        /*07c0*/ 	.word	0x0000aa80


	//   ....[3]....
        /*07c4*/ 	.word	0x0000af20


	//   ....[4]....
        /*07c8*/ 	.word	0x00020a40


	//   ....[5]....
        /*07cc*/ 	.word	0x00020b80


	//   ....[6]....
        /*07d0*/ 	.word	0x00020c80


	//----- nvinfo : EIATTR_MBARRIER_INSTR_OFFSETS
	.align		4
.L_739:
        /*07d4*/ 	.byte	0x04, 0x39
        /*07d6*/ 	.short	(.L_741 - .L_740)


	//   ....[0]....
.L_740:
        /*07d8*/ 	.word	0x00000300
        /*07dc*/ 	.word	0x000000ff
        /*07e0*/ 	.word	0x00036800
        /*07e4*/ 	.short	0x0100
        /*07e6*/ 	.byte	0x08
	.zero		1


	//   ....[1]....
        /*07e8*/ 	.word	0x00000310
        /*07ec*/ 	.word	0x000000ff
        /*07f0*/ 	.word	0x00036820
        /*07f4*/ 	.short	0x0100
        /*07f6*/ 	.byte	0x08
	.zero		1


	//   ....[2]....
        /*07f8*/ 	.word	0x00000400
        /*07fc*/ 	.word	0x000000ff
        /*0800*/ 	.word	0x00036830
        /*0804*/ 	.short	0x0100
        /*0806*/ 	.byte	0x08
	.zero		1


	//   ....[3]....
        /*0808*/ 	.word	0x00000410
        /*080c*/ 	.word	0x000000ff
        /*0810*/ 	.word	0x00036840
        /*0814*/ 	.short	0x0100
        /*0816*/ 	.byte	0x08
	.zero		1


	//   ....[4]....
        /*0818*/ 	.word	0x00000420
        /*081c*/ 	.word	0x000000ff
        /*0820*/ 	.word	0x00036838
        /*0824*/ 	.short	0x0100
        /*0826*/ 	.byte	0x08
	.zero		1


	//   ....[5]....
        /*0828*/ 	.word	0x00000430
        /*082c*/ 	.word	0x000000ff
        /*0830*/ 	.word	0x00036848
        /*0834*/ 	.short	0x0100
        /*0836*/ 	.byte	0x08
	.zero		1


	//   ....[6]....
        /*0838*/ 	.word	0x00000560
        /*083c*/ 	.word	0x000000ff
        /*0840*/ 	.word	0x00036850
        /*0844*/ 	.short	0x0100
        /*0846*/ 	.byte	0x08
	.zero		1


	//   ....[7]....
        /*0848*/ 	.word	0x00000570
        /*084c*/ 	.word	0x000000ff
        /*0850*/ 	.word	0x00036860
        /*0854*/ 	.short	0x0100
        /*0856*/ 	.byte	0x08
	.zero		1


	//   ....[8]....
        /*0858*/ 	.word	0x00000580
        /*085c*/ 	.word	0x000000ff
        /*0860*/ 	.word	0x00036858
        /*0864*/ 	.short	0x0100
        /*0866*/ 	.byte	0x08
	.zero		1


	//   ....[9]....
        /*0868*/ 	.word	0x00000590
        /*086c*/ 	.word	0x000000ff
        /*0870*/ 	.word	0x00036868
        /*0874*/ 	.short	0x0100
        /*0876*/ 	.byte	0x08
	.zero		1


	//   ....[10]....
        /*0878*/ 	.word	0x00000680
        /*087c*/ 	.word	0x000000ff
        /*0880*/ 	.word	0x00036870
        /*0884*/ 	.short	0x0100
        /*0886*/ 	.byte	0x06
	.zero		1


	//   ....[11]....
        /*0888*/ 	.word	0x00000690
        /*088c*/ 	.word	0x000000ff
        /*0890*/ 	.word	0x00036880
        /*0894*/ 	.short	0x0100
        /*0896*/ 	.byte	0x06
	.zero		1


	//   ....[12]....
        /*0898*/ 	.word	0x000006a0
        /*089c*/ 	.word	0x000000ff
        /*08a0*/ 	.word	0x00036878
        /*08a4*/ 	.short	0x0100
        /*08a6*/ 	.byte	0x06
	.zero		1


	//   ....[13]....
        /*08a8*/ 	.word	0x000006b0
        /*08ac*/ 	.word	0x000000ff
        /*08b0*/ 	.word	0x00036888
        /*08b4*/ 	.short	0x0100
        /*08b6*/ 	.byte	0x06
	.zero		1


	//   ....[14]....
        /*08b8*/ 	.word	0x000007e0
        /*08bc*/ 	.word	0x000000ff
        /*08c0*/ 	.word	0x00036890
        /*08c4*/ 	.short	0x0100
        /*08c6*/ 	.byte	0x08
	.zero		1


	//   ....[15]....
        /*08c8*/ 	.word	0x000007f0
        /*08cc*/ 	.word	0x000000ff
        /*08d0*/ 	.word	0x000368a0
        /*08d4*/ 	.short	0x0100
        /*08d6*/ 	.byte	0x08
	.zero		1


	//   ....[16]....
        /*08d8*/ 	.word	0x00000800
        /*08dc*/ 	.word	0x000000ff
        /*08e0*/ 	.word	0x00036898
        /*08e4*/ 	.short	0x0100
        /*08e6*/ 	.byte	0x08
	.zero		1


	//   ....[17]....
        /*08e8*/ 	.word	0x00000810
        /*08ec*/ 	.word	0x000000ff
        /*08f0*/ 	.word	0x000368a8
        /*08f4*/ 	.short	0x0100
        /*08f6*/ 	.byte	0x08
	.zero		1


	//   ....[18]....
        /*08f8*/ 	.word	0x00000940
        /*08fc*/ 	.word	0x000000ff
        /*0900*/ 	.word	0x000368b0
        /*0904*/ 	.short	0x0100
        /*0906*/ 	.byte	0x08
	.zero		1


	//   ....[19]....
        /*0908*/ 	.word	0x00000950
        /*090c*/ 	.word	0x000000ff
        /*0910*/ 	.word	0x000368c0
        /*0914*/ 	.short	0x0100
        /*0916*/ 	.byte	0x08
	.zero		1


	//   ....[20]....
        /*0918*/ 	.word	0x00000960
        /*091c*/ 	.word	0x000000ff
        /*0920*/ 	.word	0x000368b8
        /*0924*/ 	.short	0x0100
        /*0926*/ 	.byte	0x08
	.zero		1


	//   ....[21]....
        /*0928*/ 	.word	0x00000970
        /*092c*/ 	.word	0x000000ff
        /*0930*/ 	.word	0x000368c8
        /*0934*/ 	.short	0x0100
        /*0936*/ 	.byte	0x08
	.zero		1


	//   ....[22]....
        /*0938*/ 	.word	0x00003710
        /*093c*/ 	.word	0x00000064
        /*0940*/ 	.word	0x00036890
        /*0944*/ 	.short	0x010a
        /*0946*/ 	.byte	0x3f
	.zero		1


	//   ....[23]....
        /*0948*/ 	.word	0x00006970
        /*094c*/ 	.word	0x00000064
        /*0950*/ 	.word	0x00036890
        /*0954*/ 	.short	0x010a
        /*0956*/ 	.byte	0x3f
	.zero		1


	//   ....[24]....
        /*0958*/ 	.word	0x00009a10
        /*095c*/ 	.word	0x00000064
        /*0960*/ 	.word	0x00036890
        /*0964*/ 	.short	0x010a
        /*0966*/ 	.byte	0x3f
	.zero		1


	//   ....[25]....
        /*0968*/ 	.word	0x00009de0
        /*096c*/ 	.word	0x0000002c
        /*0970*/ 	.word	0x00000000
        /*0974*/ 	.short	0x0101
        /*0976*/ 	.byte	0x3f
	.zero		1


	//   ....[26]....
        /*0978*/ 	.word	0x00009e20
        /*097c*/ 	.word	0x00000064
        /*0980*/ 	.word	0x000368b0
        /*0984*/ 	.short	0x010a
        /*0986*/ 	.byte	0x3f
	.zero		1


	//   ....[27]....
        /*0988*/ 	.word	0x0000a490
        /*098c*/ 	.word	0x00000064
        /*0990*/ 	.word	0x00000000
        /*0994*/ 	.short	0x0101
        /*0996*/ 	.byte	0x3f
	.zero		1


	//   ....[28]....
        /*0998*/ 	.word	0x0000ab00
        /*099c*/ 	.word	0x00000002
        /*09a0*/ 	.word	0x00036800
        /*09a4*/ 	.short	0x010a
        /*09a6*/ 	.byte	0x3f
	.zero		1


	//   ....[29]....
        /*09a8*/ 	.word	0x0000ab50
        /*09ac*/ 	.word	0x00000002
        /*09b0*/ 	.word	0x00036800
        /*09b4*/ 	.short	0x010a
        /*09b6*/ 	.byte	0x3f
	.zero		1


	//   ....[30]....
        /*09b8*/ 	.word	0x0000b770
        /*09bc*/ 	.word	0x00000002
        /*09c0*/ 	.word	0x00036800
        /*09c4*/ 	.short	0x010a
        /*09c6*/ 	.byte	0x3f
	.zero		1


	//   ....[31]....
        /*09c8*/ 	.word	0x0000dfb0
        /*09cc*/ 	.word	0x00000002
        /*09d0*/ 	.word	0x00036800
        /*09d4*/ 	.short	0x010a
        /*09d6*/ 	.byte	0x3f
	.zero		1


	//   ....[32]....
        /*09d8*/ 	.word	0x00010450
        /*09dc*/ 	.word	0x00000000
        /*09e0*/ 	.word	0x00036830
        /*09e4*/ 	.short	0x010a
        /*09e6*/ 	.byte	0x3f
	.zero		1


	//   ....[33]....
        /*09e8*/ 	.word	0x000104d0
        /*09ec*/ 	.word	0x00000000
        /*09f0*/ 	.word	0x00036830
        /*09f4*/ 	.short	0x010a
        /*09f6*/ 	.byte	0x3f
	.zero		1


	//   ....[34]....
        /*09f8*/ 	.word	0x00014d80
        /*09fc*/ 	.word	0x00000000
        /*0a00*/ 	.word	0x00000000
        /*0a04*/ 	.short	0x0101
        /*0a06*/ 	.byte	0x3f
	.zero		1


	//   ....[35]....
        /*0a08*/ 	.word	0x00015eb0
        /*0a0c*/ 	.word	0x0000000e
        /*0a10*/ 	.word	0x00036830
        /*0a14*/ 	.short	0x010a
        /*0a16*/ 	.byte	0x3f
	.zero		1


	//   ....[36]....
        /*0a18*/ 	.word	0x00015f30
        /*0a1c*/ 	.word	0x0000000e
        /*0a20*/ 	.word	0x00036830
        /*0a24*/ 	.short	0x010a
        /*0a26*/ 	.byte	0x3f
	.zero		1


	//   ....[37]....
        /*0a28*/ 	.word	0x000195c0
        /*0a2c*/ 	.word	0x0000000f
        /*0a30*/ 	.word	0x00036850
        /*0a34*/ 	.short	0x010a
        /*0a36*/ 	.byte	0x3f
	.zero		1


	//   ....[38]....
        /*0a38*/ 	.word	0x00019610
        /*0a3c*/ 	.word	0x0000000f
        /*0a40*/ 	.word	0x00036850
        /*0a44*/ 	.short	0x010a
        /*0a46*/ 	.byte	0x3f
	.zero		1


	//   ....[39]....
        /*0a48*/ 	.word	0x0001acd0
        /*0a4c*/ 	.word	0x0000000e
        /*0a50*/ 	.word	0x00000000
        /*0a54*/ 	.short	0x0101
        /*0a56*/ 	.byte	0x3f
	.zero		1


	//   ....[40]....
        /*0a58*/ 	.word	0x0001ad30
        /*0a5c*/ 	.word	0x0000008a
        /*0a60*/ 	.word	0x00000000
        /*0a64*/ 	.short	0x0101
        /*0a66*/ 	.byte	0x3f
	.zero		1


	//   ....[41]....
        /*0a68*/ 	.word	0x0001b8b0
        /*0a6c*/ 	.word	0x0000000c
        /*0a70*/ 	.word	0x00036850
        /*0a74*/ 	.short	0x010a
        /*0a76*/ 	.byte	0x3f
	.zero		1


	//   ....[42]....
        /*0a78*/ 	.word	0x0001b950
        /*0a7c*/ 	.word	0x0000000c
        /*0a80*/ 	.word	0x00036850
        /*0a84*/ 	.short	0x010a
        /*0a86*/ 	.byte	0x3f
	.zero		1


	//   ....[43]....
        /*0a88*/ 	.word	0x0001bea0
        /*0a8c*/ 	.word	0x0000000b
        /*0a90*/ 	.word	0x00000000
        /*0a94*/ 	.short	0x0101
        /*0a96*/ 	.byte	0x3f
	.zero		1


	//   ....[44]....
        /*0a98*/ 	.word	0x0001d740
        /*0a9c*/ 	.word	0x00000000
        /*0aa0*/ 	.word	0x00000000
        /*0aa4*/ 	.short	0x0101
        /*0aa6*/ 	.byte	0x3f
	.zero		1


	//   ....[45]....
        /*0aa8*/ 	.word	0x0001fb50
        /*0aac*/ 	.word	0x00000009
        /*0ab0*/ 	.word	0x00036820
        /*0ab4*/ 	.short	0x010a
        /*0ab6*/ 	.byte	0x3f
	.zero		1


	//   ....[46]....
        /*0ab8*/ 	.word	0x0001fbe0
        /*0abc*/ 	.word	0x00000005
        /*0ac0*/ 	.word	0x000368a0
        /*0ac4*/ 	.short	0x010a
        /*0ac6*/ 	.byte	0x3f
	.zero		1


	//   ....[47]....
        /*0ac8*/ 	.word	0x0001fe60
        /*0acc*/ 	.word	0x00000005
        /*0ad0*/ 	.word	0x000368c0
        /*0ad4*/ 	.short	0x010a
        /*0ad6*/ 	.byte	0x3f
	.zero		1


	//   ....[48]....
        /*0ad8*/ 	.word	0x00020200
        /*0adc*/ 	.word	0x00000006
        /*0ae0*/ 	.word	0x000368a0
        /*0ae4*/ 	.short	0x010a
        /*0ae6*/ 	.byte	0x3f
	.zero		1


	//   ....[49]....
        /*0ae8*/ 	.word	0x00020460
        /*0aec*/ 	.word	0x00000006
        /*0af0*/ 	.word	0x000368c0
        /*0af4*/ 	.short	0x010a
        /*0af6*/ 	.byte	0x3f
	.zero		1


	//   ....[50]....
        /*0af8*/ 	.word	0x000213c0
        /*0afc*/ 	.word	0x00000006
        /*0b00*/ 	.word	0x00036840
        /*0b04*/ 	.short	0x010a
        /*0b06*/ 	.byte	0x3f
	.zero		1


	//   ....[51]....
        /*0b08*/ 	.word	0x00021980
        /*0b0c*/ 	.word	0x00000007
        /*0b10*/ 	.word	0x00036820
        /*0b14*/ 	.short	0x010a
        /*0b16*/ 	.byte	0x3f
	.zero		1


	//   ....[52]....
        /*0b18*/ 	.word	0x00021cd0
        /*0b1c*/ 	.word	0x00000008
        /*0b20*/ 	.word	0x00036840
        /*0b24*/ 	.short	0x010a
        /*0b26*/ 	.byte	0x3f
	.zero		1


	//   ....[53]....
        /*0b28*/ 	.word	0x00021fd0
        /*0b2c*/ 	.word	0x00000008
        /*0b30*/ 	.word	0x00036860
        /*0b34*/ 	.short	0x010a
        /*0b36*/ 	.byte	0x3f
	.zero		1


	//   ....[54]....
        /*0b38*/ 	.word	0x000225f0
        /*0b3c*/ 	.word	0x00000002
        /*0b40*/ 	.word	0x00036840
        /*0b44*/ 	.short	0x010a
        /*0b46*/ 	.byte	0x3f
	.zero		1


	//   ....[55]....
        /*0b48*/ 	.word	0x000228f0
        /*0b4c*/ 	.word	0x00000002
        /*0b50*/ 	.word	0x00036860
        /*0b54*/ 	.short	0x010a
        /*0b56*/ 	.byte	0x3f
	.zero		1


	//   ....[56]....
        /*0b58*/ 	.word	0x00022e80
        /*0b5c*/ 	.word	0x00000002
        /*0b60*/ 	.word	0x00036840
        /*0b64*/ 	.short	0x010a
        /*0b66*/ 	.byte	0x3f
	.zero		1


	//   ....[57]....
        /*0b68*/ 	.word	0x00023170
        /*0b6c*/ 	.word	0x00000002
        /*0b70*/ 	.word	0x00036860
        /*0b74*/ 	.short	0x010a
        /*0b76*/ 	.byte	0x3f
	.zero		1


	//   ....[58]....
        /*0b78*/ 	.word	0x00023690
        /*0b7c*/ 	.word	0x00000003
        /*0b80*/ 	.word	0x00036860
        /*0b84*/ 	.short	0x010a
        /*0b86*/ 	.byte	0x3f
	.zero		1


	//   ....[59]....
        /*0b88*/ 	.word	0x000244d0
        /*0b8c*/ 	.word	0x00000000
        /*0b90*/ 	.word	0x00036820
        /*0b94*/ 	.short	0x010a
        /*0b96*/ 	.byte	0x3f
	.zero		1


	//   ....[60]....
        /*0b98*/ 	.word	0x000246a0
        /*0b9c*/ 	.word	0x00000006
        /*0ba0*/ 	.word	0x00000000
        /*0ba4*/ 	.short	0x010a
        /*0ba6*/ 	.byte	0x3f
	.zero		1


	//   ....[61]....
        /*0ba8*/ 	.word	0x00024710
        /*0bac*/ 	.word	0x00000007
        /*0bb0*/ 	.word	0x00000000
        /*0bb4*/ 	.short	0x010a
        /*0bb6*/ 	.byte	0x3f
	.zero		1


	//   ....[62]....
        /*0bb8*/ 	.word	0x00024780
        /*0bbc*/ 	.word	0x00000004
        /*0bc0*/ 	.word	0x00000000
        /*0bc4*/ 	.short	0x010a
        /*0bc6*/ 	.byte	0x3f
	.zero		1


	//   ....[63]....
        /*0bc8*/ 	.word	0x000247b0
        /*0bcc*/ 	.word	0x00000003
        /*0bd0*/ 	.word	0x00000000
        /*0bd4*/ 	.short	0x010a
        /*0bd6*/ 	.byte	0x3f
	.zero		1


	//   ....[64]....
        /*0bd8*/ 	.word	0x00024810
        /*0bdc*/ 	.word	0x00000064
        /*0be0*/ 	.word	0x00036890
        /*0be4*/ 	.short	0x010a
        /*0be6*/ 	.byte	0x3f
	.zero		1


	//   ....[65]....
        /*0be8*/ 	.word	0x00024860
        /*0bec*/ 	.word	0x00000064
        /*0bf0*/ 	.word	0x00036890
        /*0bf4*/ 	.short	0x010a
        /*0bf6*/ 	.byte	0x3f
	.zero		1


	//   ....[66]....
        /*0bf8*/ 	.word	0x000248b0
        /*0bfc*/ 	.word	0x00000064
        /*0c00*/ 	.word	0x00036890
        /*0c04*/ 	.short	0x010a
        /*0c06*/ 	.byte	0x3f
	.zero		1


	//   ....[67]....
        /*0c08*/ 	.word	0x00024900
        /*0c0c*/ 	.word	0x00000064
        /*0c10*/ 	.word	0x000368b0
        /*0c14*/ 	.short	0x010a
        /*0c16*/ 	.byte	0x3f
	.zero		1


	//   ....[68]....
        /*0c18*/ 	.word	0x00024bd0
        /*0c1c*/ 	.word	0x00000002
        /*0c20*/ 	.word	0x00036800
        /*0c24*/ 	.short	0x010a
        /*0c26*/ 	.byte	0x3f
	.zero		1


	//   ....[69]....
        /*0c28*/ 	.word	0x00024ea0
        /*0c2c*/ 	.word	0x00000002
        /*0c30*/ 	.word	0x00036800
        /*0c34*/ 	.short	0x010a
        /*0c36*/ 	.byte	0x3f
	.zero		1


	//   ....[70]....
        /*0c38*/ 	.word	0x00024ef0
        /*0c3c*/ 	.word	0x00000000
        /*0c40*/ 	.word	0x00036830
        /*0c44*/ 	.short	0x010a
        /*0c46*/ 	.byte	0x3f
	.zero		1


	//   ....[71]....
        /*0c48*/ 	.word	0x00024f40
        /*0c4c*/ 	.word	0x0000000e
        /*0c50*/ 	.word	0x00036830
        /*0c54*/ 	.short	0x010a
        /*0c56*/ 	.byte	0x3f
	.zero		1


	//   ....[72]....
        /*0c58*/ 	.word	0x00024f90
        /*0c5c*/ 	.word	0x0000000f
        /*0c60*/ 	.word	0x00036850
        /*0c64*/ 	.short	0x010a
        /*0c66*/ 	.byte	0x3f
	.zero		1


	//   ....[73]....
        /*0c68*/ 	.word	0x00024fe0
        /*0c6c*/ 	.word	0x0000000c
        /*0c70*/ 	.word	0x00036850
        /*0c74*/ 	.short	0x010a
        /*0c76*/ 	.byte	0x3f
	.zero		1


	//   ....[74]....
        /*0c78*/ 	.word	0x00025180
        /*0c7c*/ 	.word	0x00000009
        /*0c80*/ 	.word	0x00036820
        /*0c84*/ 	.short	0x010a
        /*0c86*/ 	.byte	0x3f
	.zero		1


	//   ....[75]....
        /*0c88*/ 	.word	0x000251d0
        /*0c8c*/ 	.word	0x00000005
        /*0c90*/ 	.word	0x000368a0
        /*0c94*/ 	.short	0x010a
        /*0c96*/ 	.byte	0x3f
	.zero		1


	//   ....[76]....
        /*0c98*/ 	.word	0x00025220
        /*0c9c*/ 	.word	0x00000005
        /*0ca0*/ 	.word	0x000368c0
        /*0ca4*/ 	.short	0x010a
        /*0ca6*/ 	.byte	0x3f
	.zero		1


	//   ....[77]....
        /*0ca8*/ 	.word	0x00025270
        /*0cac*/ 	.word	0x00000006
        /*0cb0*/ 	.word	0x000368a0
        /*0cb4*/ 	.short	0x010a
        /*0cb6*/ 	.byte	0x3f
	.zero		1


	//   ....[78]....
        /*0cb8*/ 	.word	0x000252c0
        /*0cbc*/ 	.word	0x00000006
        /*0cc0*/ 	.word	0x000368c0
        /*0cc4*/ 	.short	0x010a
        /*0cc6*/ 	.byte	0x3f
	.zero		1


	//   ....[79]....
        /*0cc8*/ 	.word	0x00025460
        /*0ccc*/ 	.word	0x00000006
        /*0cd0*/ 	.word	0x00036840
        /*0cd4*/ 	.short	0x010a
        /*0cd6*/ 	.byte	0x3f
	.zero		1


	//   ....[80]....
        /*0cd8*/ 	.word	0x000254e0
        /*0cdc*/ 	.word	0x00000006
        /*0ce0*/ 	.word	0x00036820
        /*0ce4*/ 	.short	0x010a
        /*0ce6*/ 	.byte	0x3f
	.zero		1


	//   ....[81]....
        /*0ce8*/ 	.word	0x00025530
        /*0cec*/ 	.word	0x00000008
        /*0cf0*/ 	.word	0x00036840
        /*0cf4*/ 	.short	0x010a
        /*0cf6*/ 	.byte	0x3f
	.zero		1


	//   ....[82]....
        /*0cf8*/ 	.word	0x00025580
        /*0cfc*/ 	.word	0x00000008
        /*0d00*/ 	.word	0x00036860
        /*0d04*/ 	.short	0x010a
        /*0d06*/ 	.byte	0x3f
	.zero		1


	//   ....[83]....
        /*0d08*/ 	.word	0x000255d0
        /*0d0c*/ 	.word	0x00000002
        /*0d10*/ 	.word	0x00036840
        /*0d14*/ 	.short	0x010a
        /*0d16*/ 	.byte	0x3f
	.zero		1


	//   ....[84]....
        /*0d18*/ 	.word	0x00025620
        /*0d1c*/ 	.word	0x00000002
        /*0d20*/ 	.word	0x00036860
        /*0d24*/ 	.short	0x010a
        /*0d26*/ 	.byte	0x3f
	.zero		1


	//   ....[85]....
        /*0d28*/ 	.word	0x00025670
        /*0d2c*/ 	.word	0x00000002
        /*0d30*/ 	.word	0x00036840
        /*0d34*/ 	.short	0x010a
        /*0d36*/ 	.byte	0x3f
	.zero		1


	//   ....[86]....
        /*0d38*/ 	.word	0x000256c0
        /*0d3c*/ 	.word	0x00000002
        /*0d40*/ 	.word	0x00036860
        /*0d44*/ 	.short	0x010a
        /*0d46*/ 	.byte	0x3f
	.zero		1


	//   ....[87]....
        /*0d48*/ 	.word	0x00025710
        /*0d4c*/ 	.word	0x00000003
        /*0d50*/ 	.word	0x00036860
        /*0d54*/ 	.short	0x010a
        /*0d56*/ 	.byte	0x3f
	.zero		1


	//   ....[88]....
        /*0d58*/ 	.word	0x000260d0
        /*0d5c*/ 	.word	0x00000000
        /*0d60*/ 	.word	0x00036820
        /*0d64*/ 	.short	0x010a
        /*0d66*/ 	.byte	0x3f
	.zero		1


	//   ....[89]....
        /*0d68*/ 	.word	0x00026270
        /*0d6c*/ 	.word	0x00000006
        /*0d70*/ 	.word	0x00000000
        /*0d74*/ 	.short	0x010a
        /*0d76*/ 	.byte	0x3f
	.zero		1


	//   ....[90]....
        /*0d78*/ 	.word	0x000262c0
        /*0d7c*/ 	.word	0x00000007
        /*0d80*/ 	.word	0x00000000
        /*0d84*/ 	.short	0x010a
        /*0d86*/ 	.byte	0x3f
	.zero		1


	//   ....[91]....
        /*0d88*/ 	.word	0x00026310
        /*0d8c*/ 	.word	0x00000004
        /*0d90*/ 	.word	0x00000000
        /*0d94*/ 	.short	0x010a
        /*0d96*/ 	.byte	0x3f
	.zero		1


	//----- nvinfo : EIATTR_NUM_MBARRIERS
	.align		4
.L_741:
        /*0d98*/ 	.byte	0x03, 0x38
        /*0d9a*/ 	.short	0x0016


	//----- nvinfo : EIATTR_EXIT_INSTR_OFFSETS
	.align		4
        /*0d9c*/ 	.byte	0x04, 0x1c
        /*0d9e*/ 	.short	(.L_743 - .L_742)


	//   ....[0]....
.L_742:
        /*0da0*/ 	.word	0x00024800


	//----- nvinfo : EIATTR_MAX_THREADS
	.align		4
.L_743:
        /*0da4*/ 	.byte	0x04, 0x05
        /*0da6*/ 	.short	(.L_745 - .L_744)
.L_744:
        /*0da8*/ 	.word	0x00000180
        /*0dac*/ 	.word	0x00000001
        /*0db0*/ 	.word	0x00000001


	//----- nvinfo : EIATTR_CRS_STACK_SIZE
	.align		4
.L_745:
        /*0db4*/ 	.byte	0x04, 0x1e
        /*0db6*/ 	.short	(.L_747 - .L_746)
.L_746:
        /*0db8*/ 	.word	0x00000000


	//----- nvinfo : EIATTR_CBANK_PARAM_SIZE
	.align		4
.L_747:
        /*0dbc*/ 	.byte	0x03, 0x19
        /*0dbe*/ 	.short	0x0a70


	//----- nvinfo : EIATTR_PARAM_CBANK
	.align		4
        /*0dc0*/ 	.byte	0x04, 0x0a
        /*0dc2*/ 	.short	(.L_749 - .L_748)
	.align		4
.L_748:
        /*0dc4*/ 	.word	index@(.nv.constant0._ZN7cutlass13device_kernelIN5flash11enable_sm90INS1_16FlashAttnFwdSm90INS1_25CollectiveMainloopFwdSm90ILi2EN4cute5tupleIJNS5_1CILi1EEES8_S8_EEENS6_IJNS7_ILi128EEENS7_ILi112EEENS7_ILi192EEEEEELi192ENS_6half_tEfNS_4arch4Sm90ELb0ELb0ELb1ELb1ELb0ELb1ELb0ELb1ELb1ELb0ELb0ELb0EEENS1_21CollectiveEpilogueFwdINS6_IJSA_SC_SB_EEES9_SE_SG_Li256ELb1ELb0ELb0ELb0EEENS1_36VarlenDynamicPersistentTileSchedulerILi128ELi112ELi256ELi32ELb0ELb0ELb1ELb0ELb1ELb1EEEEEEEEEvNT_6ParamsE)
        /*0dc8*/ 	.short	0x0210
        /*0dca*/ 	.short	0x0a70


	//----- nvinfo : EIATTR_SW_WAR
	.align		4
.L_749:
        /*0dcc*/ 	.byte	0x04, 0x36
        /*0dce*/ 	.short	(.L_751 - .L_750)
.L_750:
        /*0dd0*/ 	.word	0x00000008
.L_751:


//--------------------- .nv.info._ZN7cutlass13device_kernelIN5flash11enable_sm90INS1_16FlashAttnFwdSm90INS1_25CollectiveMainloopFwdSm90ILi2EN4cute5tupleIJNS5_1CILi1EEES8_S8_EEENS6_IJNS7_ILi128EEENS7_ILi96EEENS7_ILi192EEEEEELi192ENS_6half_tEfNS_4arch4Sm90ELb0ELb1ELb1ELb0ELb0ELb0ELb0ELb1ELb1ELb0ELb0ELb0EEENS1_21CollectiveEpilogueFwdINS6_IJSA_SC_SB_EEES9_SE_SG_Li256ELb0ELb0ELb0ELb0EEENS1_30DynamicPersistentTileSchedulerILi256ELi32ELb0ELb0ELb1EEEEEEEEEvNT_6ParamsE --------------------------
	.section	.nv.info._ZN7cutlass13device_kernelIN5flash11enable_sm90INS1_16FlashAttnFwdSm90INS1_25CollectiveMainloopFwdSm90ILi2EN4cute5tupleIJNS5_1CILi1EEES8_S8_EEENS6_IJNS7_ILi128EEENS7_ILi96EEENS7_ILi192EEEEEELi192ENS_6half_tEfNS_4arch4Sm90ELb0ELb1ELb1ELb0ELb0ELb0ELb0ELb1ELb1ELb0ELb0ELb0EEENS1_21CollectiveEpilogueFwdINS6_IJSA_SC_SB_EEES9_SE_SG_Li256ELb0ELb0ELb0ELb0EEENS1_30DynamicPersistentTileSchedulerILi256ELi32ELb0ELb0ELb1EEEEEEEEEvNT_6ParamsE,"",@"SHT_CUDA_INFO"
	.sectionflags	@""
	.align	4


	//----- nvinfo : EIATTR_CUDA_API_VERSION
	.align		4
        /*0000*/ 	.byte	0x04, 0x37
        /*0002*/ 	.short	(.L_753 - .L_752)
.L_752:
        /*0004*/ 	.word	0x00000082


	//----- nvinfo : EIATTR_KPARAM_INFO
	.align		4
.L_753:
        /*0008*/ 	.byte	0x04, 0x17
        /*000a*/ 	.short	(.L_755 - .L_754)
.L_754:
        /*000c*/ 	.word	0x00000000
        /*0010*/ 	.short	0x0000
        /*0012*/ 	.short	0x0070
        /*0014*/ 	.byte	0x00, 0xf0, 0x01, 0x2e


	//----- nvinfo : EIATTR_SPARSE_MMA_MASK
	.align		4
.L_755:
        /*0018*/ 	.byte	0x03, 0x50
        /*001a*/ 	.short	0x0000


	//----- nvinfo : EIATTR_MAXREG_COUNT
	.align		4
        /*001c*/ 	.byte	0x03, 0x1b
        /*001e*/ 	.short	0x00a8


	//----- nvinfo : EIATTR_NUM_BARRIERS
	.align		4
        /*0020*/ 	.byte	0x02, 0x4c
        /*0022*/ 	.byte	0x09
	.zero		1


	//----- nvinfo : EIATTR_EXTERNS
	.align		4
        /*0024*/ 	.byte	0x04, 0x0f
        /*0026*/ 	.short	(.L_757 - .L_756)


	//   ....[0]....
	.align		4
.L_756:
        /*0028*/ 	.word	index@(__assertfail)


	//----- nvinfo : EIATTR_ANNOTATIONS
	.align		4
.L_757:
        /*002c*/ 	.byte	0x04, 0x55
        /*002e*/ 	.short	(.L_759 - .L_758)


	//   ....[0]....
.L_758:
        /*0030*/ 	.word	0x00000001
        /*0034*/ 	.byte	0x80, 0x09, 0x00, 0x00, 0x01, 0x00, 0x00, 0x00, 0x50, 0x0a, 0x00, 0x00, 0x01, 0x00, 0x00, 0x00
        /*0044*/ 	.byte	0xa0, 0x39, 0x01, 0x00


	//----- nvinfo : EIATTR_MERCURY_ISA_VERSION
	.align		4
.L_759:
        /*0048*/ 	.byte	0x03, 0x5f
        /*004a*/ 	.short	0x0101


	//----- nvinfo : EIATTR_INT_WARP_WIDE_INSTR_OFFSETS
	.align		4
        /*004c*/ 	.byte	0x04, 0x31
        /*004e*/ 	.short	(.L_761 - .L_760)


	//   ....[0]....
.L_760:
        /*0050*/ 	.word	0x00000190


	//   ....[1]....
        /*0054*/ 	.word	0x000001c0


	//   ....[2]....
        /*0058*/ 	.word	0x000001d0


	//   ....[3]....
        /*005c*/ 	.word	0x00010f40


	//   ....[4]....
        /*0060*/ 	.word	0x00010fd0


	//   ....[5]....
        /*0064*/ 	.word	0x00011540


	//   ....[6]....
        /*0068*/ 	.word	0x00013350


	//   ....[7]....
        /*006c*/ 	.word	0x000133e0


	//----- nvinfo : EIATTR_COOP_GROUP_MASK_REGIDS
	.align		4
.L_761:
        /*0070*/ 	.byte	0x04, 0x29
        /*0072*/ 	.short	(.L_763 - .L_762)


	//   ....[0]....
.L_762:
        /*0074*/ 	.word	0xffffffff


	//   ....[1]....
        /*0078*/ 	.word	0xffffffff


	//   ....[2]....
        /*007c*/ 	.word	0xffffffff


	//   ....[3]....
        /*0080*/ 	.word	0xffffffff


	//   ....[4]....
        /*0084*/ 	.word	0xffffffff


	//   ....[5]....
        /*0088*/ 	.word	0xffffffff


	//   ....[6]....
        /*008c*/ 	.word	0xffffffff


	//   ....[7]....
        /*0090*/ 	.word	0xffffffff


	//   ....[8]....
        /*0094*/ 	.word	0xffffffff


	//   ....[9]....
        /*0098*/ 	.word	0xffffffff


	//   ....[10]....
        /*009c*/ 	.word	0xffffffff


	//   ....[11]....
        /*00a0*/ 	.word	0xffffffff


	//   ....[12]....
        /*00a4*/ 	.word	0xffffffff


	//   ....[13]....
        /*00a8*/ 	.word	0xffffffff


	//   ....[14]....
        /*00ac*/ 	.word	0xffffffff


	//   ....[15]....
        /*00b0*/ 	.word	0xffffffff


	//   ....[16]....
        /*00b4*/ 	.word	0xffffffff


	//   ....[17]....
        /*00b8*/ 	.word	0xffffffff


	//   ....[18]....
        /*00bc*/ 	.word	0xffffffff


	//   ....[19]....
        /*00c0*/ 	.word	0xffffffff


	//   ....[20]....
        /*00c4*/ 	.word	0xffffffff


	//   ....[21]....
        /*00c8*/ 	.word	0xffffffff


	//   ....[22]....
        /*00cc*/ 	.word	0xffffffff


	//   ....[23]....
        /*00d0*/ 	.word	0xffffffff


	//   ....[24]....
        /*00d4*/ 	.word	0xffffffff


	//   ....[25]....
        /*00d8*/ 	.word	0xffffffff


	//   ....[26]....
        /*00dc*/ 	.word	0xffffffff


	//   ....[27]....
        /*00e0*/ 	.word	0xffffffff


	//   ....[28]....
        /*00e4*/ 	.word	0xffffffff


	//   ....[29]....
        /*00e8*/ 	.word	0xffffffff


	//   ....[30]....
        /*00ec*/ 	.word	0xffffffff


	//   ....[31]....
        /*00f0*/ 	.word	0xffffffff


	//   ....[32]....
        /*00f4*/ 	.word	0x0500000f


	//   ....[33]....
        /*00f8*/ 	.word	0x0500000f


	//----- nvinfo : EIATTR_COOP_GROUP_INSTR_OFFSETS
	.align		4
.L_763:
        /*00fc*/ 	.byte	0x04, 0x28
        /*00fe*/ 	.short	(.L_765 - .L_764)


	//   ....[0]....
.L_764:
        /*0100*/ 	.word	0x00000060


	//   ....[1]....
        /*0104*/ 	.word	0x000001a0


	//   ....[2]....
        /*0108*/ 	.word	0x000001f0


	//   ....[3]....
        /*010c*/ 	.word	0x000003e0


	//   ....[4]....
        /*0110*/ 	.word	0x00000540


	//   ....[5]....
        /*0114*/ 	.word	0x00000660


	//   ....[6]....
        /*0118*/ 	.word	0x000007c0


	//   ....[7]....
        /*011c*/ 	.word	0x00001890


	//   ....[8]....
        /*0120*/ 	.word	0x000039d0


	//   ....[9]....
        /*0124*/ 	.word	0x00003a90


	//   ....[10]....
        /*0128*/ 	.word	0x00003f50


	//   ....[11]....
        /*012c*/ 	.word	0x00003ff0


	//   ....[12]....
        /*0130*/ 	.word	0x00007220


	//   ....[13]....
        /*0134*/ 	.word	0x00007330


	//   ....[14]....
        /*0138*/ 	.word	0x000078c0


	//   ....[15]....
        /*013c*/ 	.word	0x00007910


	//   ....[16]....
        /*0140*/ 	.word	0x00009b90


	//   ....[17]....
        /*0144*/ 	.word	0x00009c50


	//   ....[18]....
        /*0148*/ 	.word	0x00009cf0


	//   ....[19]....
        /*014c*/ 	.word	0x00009e50


	//   ....[20]....
        /*0150*/ 	.word	0x0000ce00


	//   ....[21]....
        /*0154*/ 	.word	0x0000cf20


	//   ....[22]....
        /*0158*/ 	.word	0x0000d530


	//   ....[23]....
        /*015c*/ 	.word	0x0000d580


	//   ....[24]....
        /*0160*/ 	.word	0x0000e5a0


	//   ....[25]....
        /*0164*/ 	.word	0x0000e5d0


	//   ....[26]....
        /*0168*/ 	.word	0x0000e6d0


	//   ....[27]....
        /*016c*/ 	.word	0x0000e6f0


	//   ....[28]....
        /*0170*/ 	.word	0x0000fae0


	//   ....[29]....
        /*0174*/ 	.word	0x00010690


	//   ....[30]....
        /*0178*/ 	.word	0x00013770


	//   ....[31]....
        /*017c*/ 	.word	0x00013940


	//   ....[32]....
        /*0180*/ 	.word	0x00013f90


	//   ....[33]....
        /*0184*/ 	.word	0x00014370


	//----- nvinfo : EIATTR_REG_RECONFIG
	.align		4
.L_765:
        /*0188*/ 	.byte	0x01, 0x54
	.zero		2


	//----- nvinfo : EIATTR_SYSCALL_OFFSETS
	.align		4
        /*018c*/ 	.byte	0x04, 0x46
        /*018e*/ 	.short	(.L_767 - .L_766)


	//   ....[0]....
.L_766:
        /*0190*/ 	.word	0x00001a40


	//   ....[1]....
        /*0194*/ 	.word	0x00011160


	//   ....[2]....
        /*0198*/ 	.word	0x000112a0


	//   ....[3]....
        /*019c*/ 	.word	0x00011390


	//----- nvinfo : EIATTR_MBARRIER_INSTR_OFFSETS
	.align		4
.L_767:
        /*01a0*/ 	.byte	0x04, 0x39
        /*01a2*/ 	.short	(.L_769 - .L_768)


	//   ....[0]....
.L_768:
        /*01a4*/ 	.word	0x00000290
        /*01a8*/ 	.word	0x000000ff
        /*01ac*/ 	.word	0x00030800
        /*01b0*/ 	.short	0x0100
        /*01b2*/ 	.byte	0x06
	.zero		1


	//   ....[1]....
        /*01b4*/ 	.word	0x000002a0
        /*01b8*/ 	.word	0x000000ff
        /*01bc*/ 	.word	0x00030820
        /*01c0*/ 	.short	0x0100
        /*01c2*/ 	.byte	0x06
	.zero		1


	//   ....[2]....
        /*01c4*/ 	.word	0x00000390
        /*01c8*/ 	.word	0x000000ff
        /*01cc*/ 	.word	0x00030830
        /*01d0*/ 	.short	0x0100
        /*01d2*/ 	.byte	0x08
	.zero		1


	//   ....[3]....
        /*01d4*/ 	.word	0x000003a0
        /*01d8*/ 	.word	0x000000ff
        /*01dc*/ 	.word	0x00030840
        /*01e0*/ 	.short	0x0100
        /*01e2*/ 	.byte	0x08
	.zero		1


	//   ....[4]....
        /*01e4*/ 	.word	0x000003b0
        /*01e8*/ 	.word	0x000000ff
        /*01ec*/ 	.word	0x00030838
        /*01f0*/ 	.short	0x0100
        /*01f2*/ 	.byte	0x08
	.zero		1


	//   ....[5]....
        /*01f4*/ 	.word	0x000003c0
        /*01f8*/ 	.word	0x000000ff
        /*01fc*/ 	.word	0x00030848
        /*0200*/ 	.short	0x0100
        /*0202*/ 	.byte	0x08
	.zero		1


	//   ....[6]....
        /*0204*/ 	.word	0x000004f0
        /*0208*/ 	.word	0x000000ff
        /*020c*/ 	.word	0x00030850
        /*0210*/ 	.short	0x0100
        /*0212*/ 	.byte	0x08
	.zero		1


	//   ....[7]....
        /*0214*/ 	.word	0x00000500
        /*0218*/ 	.word	0x000000ff
        /*021c*/ 	.word	0x00030860
        /*0220*/ 	.short	0x0100
        /*0222*/ 	.byte	0x08
	.zero		1


	//   ....[8]....
        /*0224*/ 	.word	0x00000510
        /*0228*/ 	.word	0x000000ff
        /*022c*/ 	.word	0x00030858
        /*0230*/ 	.short	0x0100
        /*0232*/ 	.byte	0x08
	.zero		1


	//   ....[9]....
        /*0234*/ 	.word	0x00000520
        /*0238*/ 	.word	0x000000ff
        /*023c*/ 	.word	0x00030868
        /*0240*/ 	.short	0x0100
        /*0242*/ 	.byte	0x08
	.zero		1


	//   ....[10]....
        /*0244*/ 	.word	0x00000610
        /*0248*/ 	.word	0x000000ff
        /*024c*/ 	.word	0x00030870
        /*0250*/ 	.short	0x0100
        /*0252*/ 	.byte	0x06
	.zero		1


	//   ....[11]....
        /*0254*/ 	.word	0x00000620
        /*0258*/ 	.word	0x000000ff
        /*025c*/ 	.word	0x00030880
        /*0260*/ 	.short	0x0100
        /*0262*/ 	.byte	0x06
	.zero		1


	//   ....[12]....
        /*0264*/ 	.word	0x00000630
        /*0268*/ 	.word	0x000000ff
        /*026c*/ 	.word	0x00030878
        /*0270*/ 	.short	0x0100
        /*0272*/ 	.byte	0x06
	.zero		1


	//   ....[13]....
        /*0274*/ 	.word	0x00000640
        /*0278*/ 	.word	0x000000ff
        /*027c*/ 	.word	0x00030888
        /*0280*/ 	.short	0x0100
        /*0282*/ 	.byte	0x06
	.zero		1


	//   ....[14]....
        /*0284*/ 	.word	0x00000770
        /*0288*/ 	.word	0x000000ff
        /*028c*/ 	.word	0x00030890
        /*0290*/ 	.short	0x0100
        /*0292*/ 	.byte	0x08
	.zero		1


	//   ....[15]....
        /*0294*/ 	.word	0x00000780
        /*0298*/ 	.word	0x000000ff
        /*029c*/ 	.word	0x000308a0
        /*02a0*/ 	.short	0x0100
        /*02a2*/ 	.byte	0x08
	.zero		1


	//   ....[16]....
        /*02a4*/ 	.word	0x00000790
        /*02a8*/ 	.word	0x000000ff
        /*02ac*/ 	.word	0x00030898
        /*02b0*/ 	.short	0x0100
        /*02b2*/ 	.byte	0x08
	.zero		1


	//   ....[17]....
        /*02b4*/ 	.word	0x000007a0
        /*02b8*/ 	.word	0x000000ff
        /*02bc*/ 	.word	0x000308a8
        /*02c0*/ 	.short	0x0100
        /*02c2*/ 	.byte	0x08
	.zero		1


	//   ....[18]....
        /*02c4*/ 	.word	0x000008d0
        /*02c8*/ 	.word	0x000000ff
        /*02cc*/ 	.word	0x000308b0
        /*02d0*/ 	.short	0x0100
        /*02d2*/ 	.byte	0x08
	.zero		1


	//   ....[19]....
        /*02d4*/ 	.word	0x000008e0
        /*02d8*/ 	.word	0x000000ff
        /*02dc*/ 	.word	0x000308c0
        /*02e0*/ 	.short	0x0100
        /*02e2*/ 	.byte	0x08
	.zero		1


	//   ....[20]....
        /*02e4*/ 	.word	0x000008f0
        /*02e8*/ 	.word	0x000000ff
        /*02ec*/ 	.word	0x000308b8
        /*02f0*/ 	.short	0x0100
        /*02f2*/ 	.byte	0x08
	.zero		1


	//   ....[21]....
        /*02f4*/ 	.word	0x00000900
        /*02f8*/ 	.word	0x000000ff
        /*02fc*/ 	.word	0x000308c8
        /*0300*/ 	.short	0x0100
        /*0302*/ 	.byte	0x08
	.zero		1


	//   ....[22]....
        /*0304*/ 	.word	0x00001ae0
        /*0308*/ 	.word	0x000000ff
        /*030c*/ 	.word	0x00030800
        /*0310*/ 	.short	0x010a
        /*0312*/ 	.byte	0x25
	.zero		1


	//   ....[23]....
        /*0314*/ 	.word	0x00001b60
        /*0318*/ 	.word	0x00000005
        /*031c*/ 	.word	0x00030830
        /*0320*/ 	.short	0x010a
        /*0322*/ 	.byte	0x3f
	.zero		1


	//   ....[24]....
        /*0324*/ 	.word	0x00001be0
        /*0328*/ 	.word	0x00000005
        /*032c*/ 	.word	0x00030830
        /*0330*/ 	.short	0x010a
        /*0332*/ 	.byte	0x3f
	.zero		1


	//   ....[25]....
        /*0334*/ 	.word	0x000025e0
        /*0338*/ 	.word	0x00000005
        /*033c*/ 	.word	0x00000000
        /*0340*/ 	.short	0x0101
        /*0342*/ 	.byte	0x3f
	.zero		1


	//   ....[26]....
        /*0344*/ 	.word	0x00004e70
        /*0348*/ 	.word	0x000000ff
        /*034c*/ 	.word	0x00030830
        /*0350*/ 	.short	0x010a
        /*0352*/ 	.byte	0x07
	.zero		1


	//   ....[27]....
        /*0354*/ 	.word	0x00004eb0
        /*0358*/ 	.word	0x000000ff
        /*035c*/ 	.word	0x00030830
        /*0360*/ 	.short	0x010a
        /*0362*/ 	.byte	0x07
	.zero		1


	//   ....[28]....
        /*0364*/ 	.word	0x00005970
        /*0368*/ 	.word	0x000000ff
        /*036c*/ 	.word	0x00030850
        /*0370*/ 	.short	0x010a
        /*0372*/ 	.byte	0x06
	.zero		1


	//   ....[29]....
        /*0374*/ 	.word	0x000059b0
        /*0378*/ 	.word	0x000000ff
        /*037c*/ 	.word	0x00030850
        /*0380*/ 	.short	0x010a
        /*0382*/ 	.byte	0x06
	.zero		1


	//   ....[30]....
        /*0384*/ 	.word	0x00006260
        /*0388*/ 	.word	0x00000078
        /*038c*/ 	.word	0x00000000
        /*0390*/ 	.short	0x0101
        /*0392*/ 	.byte	0x3f
	.zero		1


	//   ....[31]....
        /*0394*/ 	.word	0x00007ce0
        /*0398*/ 	.word	0x00000081
        /*039c*/ 	.word	0x00000000
        /*03a0*/ 	.short	0x0101
        /*03a2*/ 	.byte	0x3f
	.zero		1


	//   ....[32]....
        /*03a4*/ 	.word	0x000085e0
        /*03a8*/ 	.word	0x000000ff
        /*03ac*/ 	.word	0x00030830
        /*03b0*/ 	.short	0x010a
        /*03b2*/ 	.byte	0x06
	.zero		1


	//   ....[33]....
        /*03b4*/ 	.word	0x00008620
        /*03b8*/ 	.word	0x000000ff
        /*03bc*/ 	.word	0x00030830
        /*03c0*/ 	.short	0x010a
        /*03c2*/ 	.byte	0x06
	.zero		1


	//   ....[34]....
        /*03c4*/ 	.word	0x000090e0
        /*03c8*/ 	.word	0x000000ff
        /*03cc*/ 	.word	0x00030850
        /*03d0*/ 	.short	0x010a
        /*03d2*/ 	.byte	0x0a
	.zero		1


	//   ....[35]....
        /*03d4*/ 	.word	0x00009120
        /*03d8*/ 	.word	0x000000ff
        /*03dc*/ 	.word	0x00030850
        /*03e0*/ 	.short	0x010a
        /*03e2*/ 	.byte	0x0a
	.zero		1


	//   ....[36]....
        /*03e4*/ 	.word	0x0000a480
        /*03e8*/ 	.word	0x0000007d
        /*03ec*/ 	.word	0x00000000
        /*03f0*/ 	.short	0x0101
        /*03f2*/ 	.byte	0x3f
	.zero		1


	//   ....[37]....
        /*03f4*/ 	.word	0x0000a4d0
        /*03f8*/ 	.word	0x00000081
        /*03fc*/ 	.word	0x00000000
        /*0400*/ 	.short	0x0101
        /*0402*/ 	.byte	0x3f
	.zero		1


	//   ....[38]....
        /*0404*/ 	.word	0x0000aa70
        /*0408*/ 	.word	0x000000ff
        /*040c*/ 	.word	0x00030830
        /*0410*/ 	.short	0x010a
        /*0412*/ 	.byte	0x06
	.zero		1


	//   ....[39]....
        /*0414*/ 	.word	0x0000aab0
        /*0418*/ 	.word	0x000000ff
        /*041c*/ 	.word	0x00030830
        /*0420*/ 	.short	0x010a
        /*0422*/ 	.byte	0x06
	.zero		1


	//   ....[40]....
        /*0424*/ 	.word	0x0000b570
        /*0428*/ 	.word	0x000000ff
        /*042c*/ 	.word	0x00030850
        /*0430*/ 	.short	0x010a
        /*0432*/ 	.byte	0x0a
	.zero		1


	//   ....[41]....
        /*0434*/ 	.word	0x0000b5b0
        /*0438*/ 	.word	0x000000ff
        /*043c*/ 	.word	0x00030850
        /*0440*/ 	.short	0x010a
        /*0442*/ 	.byte	0x0a
	.zero		1


	//   ....[42]....
        /*0444*/ 	.word	0x0000be60
        /*0448*/ 	.word	0x0000007e
        /*044c*/ 	.word	0x00000000
        /*0450*/ 	.short	0x0101
        /*0452*/ 	.byte	0x3f
	.zero		1


	//   ....[43]....
        /*0454*/ 	.word	0x0000d910
        /*0458*/ 	.word	0x00000085
        /*045c*/ 	.word	0x00000000
        /*0460*/ 	.short	0x0101
        /*0462*/ 	.byte	0x3f
	.zero		1


	//   ....[44]....
        /*0464*/ 	.word	0x0000e510
        /*0468*/ 	.word	0x000000ff
        /*046c*/ 	.word	0x00030850
        /*0470*/ 	.short	0x010a
        /*0472*/ 	.byte	0x05
	.zero		1


	//   ....[45]....
        /*0474*/ 	.word	0x0000e550
        /*0478*/ 	.word	0x000000ff
        /*047c*/ 	.word	0x00030850
        /*0480*/ 	.short	0x010a
        /*0482*/ 	.byte	0x05
	.zero		1


	//   ....[46]....
        /*0484*/ 	.word	0x0000ea00
        /*0488*/ 	.word	0x00000004
        /*048c*/ 	.word	0x00000000
        /*0490*/ 	.short	0x0101
        /*0492*/ 	.byte	0x3f
	.zero		1


	//   ....[47]....
        /*0494*/ 	.word	0x0000fcc0
        /*0498*/ 	.word	0x000000ff
        /*049c*/ 	.word	0x00000000
        /*04a0*/ 	.short	0x0101
        /*04a2*/ 	.byte	0x05
	.zero		1


	//   ....[48]....
        /*04a4*/ 	.word	0x00011810
        /*04a8*/ 	.word	0x00000008
        /*04ac*/ 	.word	0x00030840
        /*04b0*/ 	.short	0x010a
        /*04b2*/ 	.byte	0x3f
	.zero		1


	//   ....[49]....
        /*04b4*/ 	.word	0x00011ca0
        /*04b8*/ 	.word	0x000000ff
        /*04bc*/ 	.word	0x00030820
        /*04c0*/ 	.short	0x010a
        /*04c2*/ 	.byte	0x26
	.zero		1


	//   ....[50]....
        /*04c4*/ 	.word	0x00011f80
        /*04c8*/ 	.word	0x00000003
        /*04cc*/ 	.word	0x00030840
        /*04d0*/ 	.short	0x010a
        /*04d2*/ 	.byte	0x3f
	.zero		1


	//   ....[51]....
        /*04d4*/ 	.word	0x000121f0
        /*04d8*/ 	.word	0x00000002
        /*04dc*/ 	.word	0x00000060
        /*04e0*/ 	.short	0x010a
        /*04e2*/ 	.byte	0x3f
	.zero		1


	//   ....[52]....
        /*04e4*/ 	.word	0x00012710
        /*04e8*/ 	.word	0x00000003
        /*04ec*/ 	.word	0x00030840
        /*04f0*/ 	.short	0x010a
        /*04f2*/ 	.byte	0x3f
	.zero		1


	//   ....[53]....
        /*04f4*/ 	.word	0x00012980
        /*04f8*/ 	.word	0x00000002
        /*04fc*/ 	.word	0x00000060
        /*0500*/ 	.short	0x010a
        /*0502*/ 	.byte	0x3f
	.zero		1


	//   ....[54]....
        /*0504*/ 	.word	0x00012dd0
        /*0508*/ 	.word	0x00000002
        /*050c*/ 	.word	0x00030840
        /*0510*/ 	.short	0x010a
        /*0512*/ 	.byte	0x3f
	.zero		1


	//   ....[55]....
        /*0514*/ 	.word	0x00013070
        /*0518*/ 	.word	0x00000002
        /*051c*/ 	.word	0x00000060
        /*0520*/ 	.short	0x010a
        /*0522*/ 	.byte	0x3f
	.zero		1


	//   ....[56]....
        /*0524*/ 	.word	0x00013480
        /*0528*/ 	.word	0x00000003
        /*052c*/ 	.word	0x00030860
        /*0530*/ 	.short	0x010a
        /*0532*/ 	.byte	0x3f
	.zero		1


	//   ....[57]....
        /*0534*/ 	.word	0x000138f0
        /*0538*/ 	.word	0x00000007
        /*053c*/ 	.word	0x00030820
        /*0540*/ 	.short	0x010a
        /*0542*/ 	.byte	0x3f
	.zero		1


	//   ....[58]....
        /*0544*/ 	.word	0x00013a60
        /*0548*/ 	.word	0x00000005
        /*054c*/ 	.word	0x00000000
        /*0550*/ 	.short	0x010a
        /*0552*/ 	.byte	0x3f
	.zero		1


	//   ....[59]....
        /*0554*/ 	.word	0x00013ad0
        /*0558*/ 	.word	0x00000003
        /*055c*/ 	.word	0x00000000
        /*0560*/ 	.short	0x010a
        /*0562*/ 	.byte	0x3f
	.zero		1


	//   ....[60]....
        /*0564*/ 	.word	0x00013b30
        /*0568*/ 	.word	0x00000005
        /*056c*/ 	.word	0x00000000
        /*0570*/ 	.short	0x010a
        /*0572*/ 	.byte	0x3f
	.zero		1


	//   ....[61]....
        /*0574*/ 	.word	0x00013b60
        /*0578*/ 	.word	0x00000003
        /*057c*/ 	.word	0x00000000
        /*0580*/ 	.short	0x010a
        /*0582*/ 	.byte	0x3f
	.zero		1


	//   ....[62]....
        /*0584*/ 	.word	0x00013bd0
        /*0588*/ 	.word	0x00000003
        /*058c*/ 	.word	0x00030800
        /*0590*/ 	.short	0x010a
        /*0592*/ 	.byte	0x3f
	.zero		1


	//   ....[63]....
        /*0594*/ 	.word	0x00013c20
        /*0598*/ 	.word	0x00000005
        /*059c*/ 	.word	0x00030830
        /*05a0*/ 	.short	0x010a
        /*05a2*/ 	.byte	0x3f
	.zero		1


	//   ....[64]....
        /*05a4*/ 	.word	0x00013c80
        /*05a8*/ 	.word	0x00000015
        /*05ac*/ 	.word	0x00030830
        /*05b0*/ 	.short	0x010a
        /*05b2*/ 	.byte	0x3f
	.zero		1


	//   ....[65]....
        /*05b4*/ 	.word	0x00013ce0
        /*05b8*/ 	.word	0x00000015
        /*05bc*/ 	.word	0x00030850
        /*05c0*/ 	.short	0x010a
        /*05c2*/ 	.byte	0x3f
	.zero		1


	//   ....[66]....
        /*05c4*/ 	.word	0x00013d40
        /*05c8*/ 	.word	0x00000004
        /*05cc*/ 	.word	0x00030830
        /*05d0*/ 	.short	0x010a
        /*05d2*/ 	.byte	0x3f
	.zero		1


	//   ....[67]....
        /*05d4*/ 	.word	0x00013da0
        /*05d8*/ 	.word	0x00000003
        /*05dc*/ 	.word	0x00030850
        /*05e0*/ 	.short	0x010a
        /*05e2*/ 	.byte	0x3f
	.zero		1


	//   ....[68]....
        /*05e4*/ 	.word	0x00013e00
        /*05e8*/ 	.word	0x00000004
        /*05ec*/ 	.word	0x00030830
        /*05f0*/ 	.short	0x010a
        /*05f2*/ 	.byte	0x3f
	.zero		1


	//   ....[69]....
        /*05f4*/ 	.word	0x00013e60
        /*05f8*/ 	.word	0x00000003
        /*05fc*/ 	.word	0x00030850
        /*0600*/ 	.short	0x010a
        /*0602*/ 	.byte	0x3f
	.zero		1


	//   ....[70]....
        /*0604*/ 	.word	0x00013ec0
        /*0608*/ 	.word	0x00000005
        /*060c*/ 	.word	0x00030850
        /*0610*/ 	.short	0x010a
        /*0612*/ 	.byte	0x3f
	.zero		1


	//   ....[71]....
        /*0614*/ 	.word	0x00014040
        /*0618*/ 	.word	0x00000008
        /*061c*/ 	.word	0x00030840
        /*0620*/ 	.short	0x010a
        /*0622*/ 	.byte	0x3f
	.zero		1


	//   ....[72]....
        /*0624*/ 	.word	0x000140a0
        /*0628*/ 	.word	0x00000008
        /*062c*/ 	.word	0x00030820
        /*0630*/ 	.short	0x010a
        /*0632*/ 	.byte	0x3f
	.zero		1


	//   ....[73]....
        /*0634*/ 	.word	0x000140f0
        /*0638*/ 	.word	0x00000003
        /*063c*/ 	.word	0x00030840
        /*0640*/ 	.short	0x010a
        /*0642*/ 	.byte	0x3f
	.zero		1


	//   ....[74]....
        /*0644*/ 	.word	0x00014140
        /*0648*/ 	.word	0x00000002
        /*064c*/ 	.word	0x00000060
        /*0650*/ 	.short	0x010a
        /*0652*/ 	.byte	0x3f
	.zero		1


	//   ....[75]....
        /*0654*/ 	.word	0x00014190
        /*0658*/ 	.word	0x00000003
        /*065c*/ 	.word	0x00030840
        /*0660*/ 	.short	0x010a
        /*0662*/ 	.byte	0x3f
	.zero		1


	//   ....[76]....
        /*0664*/ 	.word	0x000141e0
        /*0668*/ 	.word	0x00000002
        /*066c*/ 	.word	0x00000060
        /*0670*/ 	.short	0x010a
        /*0672*/ 	.byte	0x3f
	.zero		1


	//   ....[77]....
        /*0674*/ 	.word	0x00014230
        /*0678*/ 	.word	0x00000002
        /*067c*/ 	.word	0x00030840
        /*0680*/ 	.short	0x010a
        /*0682*/ 	.byte	0x3f
	.zero		1


	//   ....[78]....
        /*0684*/ 	.word	0x00014280
        /*0688*/ 	.word	0x00000002
        /*068c*/ 	.word	0x00000060
        /*0690*/ 	.short	0x010a
        /*0692*/ 	.byte	0x3f
	.zero		1


	//   ....[79]....
        /*0694*/ 	.word	0x000142d0
        /*0698*/ 	.word	0x00000003
        /*069c*/ 	.word	0x00030860
        /*06a0*/ 	.short	0x010a
        /*06a2*/ 	.byte	0x3f
	.zero		1


	//   ....[80]....
        /*06a4*/ 	.word	0x000143b0
        /*06a8*/ 	.word	0x00000007
        /*06ac*/ 	.word	0x00030820
        /*06b0*/ 	.short	0x010a
        /*06b2*/ 	.byte	0x3f
	.zero		1


	//   ....[81]....
        /*06b4*/ 	.word	0x00014400
        /*06b8*/ 	.word	0x00000005
        /*06bc*/ 	.word	0x00000000
        /*06c0*/ 	.short	0x010a
        /*06c2*/ 	.byte	0x3f
	.zero		1


	//   ....[82]....
        /*06c4*/ 	.word	0x00014450
        /*06c8*/ 	.word	0x00000003
        /*06cc*/ 	.word	0x00000000
        /*06d0*/ 	.short	0x010a
        /*06d2*/ 	.byte	0x3f
	.zero		1


	//   ....[83]....
        /*06d4*/ 	.word	0x000144a0
        /*06d8*/ 	.word	0x00000005
        /*06dc*/ 	.word	0x00000000
        /*06e0*/ 	.short	0x010a
        /*06e2*/ 	.byte	0x3f
	.zero		1


	//----- nvinfo : EIATTR_NUM_MBARRIERS
	.align		4
.L_769:
        /*06e4*/ 	.byte	0x03, 0x38
        /*06e6*/ 	.short	0x0016


	//----- nvinfo : EIATTR_EXIT_INSTR_OFFSETS
	.align		4
        /*06e8*/ 	.byte	0x04, 0x1c
        /*06ea*/ 	.short	(.L_771 - .L_770)


	//   ....[0]....
.L_770:
        /*06ec*/ 	.word	0x00000a40


	//   ....[1]....
        /*06f0*/ 	.word	0x00010650


	//   ....[2]....
        /*06f4*/ 	.word	0x000106b0


	//   ....[3]....
        /*06f8*/ 	.word	0x00013960


	//   ....[4]....
        /*06fc*/ 	.word	0x00013bb0


	//----- nvinfo : EIATTR_MAX_THREADS
	.align		4
.L_771:
        /*0700*/ 	.byte	0x04, 0x05
        /*0702*/ 	.short	(.L_773 - .L_772)
.L_772:
        /*0704*/ 	.word	0x00000180
        /*0708*/ 	.word	0x00000001
        /*070c*/ 	.word	0x00000001


	//----- nvinfo : EIATTR_CRS_STACK_SIZE
	.align		4
.L_773:
        /*0710*/ 	.byte	0x04, 0x1e
        /*0712*/ 	.short	(.L_775 - .L_774)
.L_774:
        /*0714*/ 	.word	0x00000000


	//----- nvinfo : EIATTR_CBANK_PARAM_SIZE
	.align		4
.L_775:
        /*0718*/ 	.byte	0x03, 0x19
        /*071a*/ 	.short	0x0bf0


	//----- nvinfo : EIATTR_PARAM_CBANK
	.align		4
        /*071c*/ 	.byte	0x04, 0x0a
        /*071e*/ 	.short	(.L_777 - .L_776)
	.align		4
.L_776:
        /*0720*/ 	.word	index@(.nv.constant0._ZN7cutlass13device_kernelIN5flash11enable_sm90INS1_16FlashAttnFwdSm90INS1_25CollectiveMainloopFwdSm90ILi2EN4cute5tupleIJNS5_1CILi1EEES8_S8_EEENS6_IJNS7_ILi128EEENS7_ILi96EEENS7_ILi192EEEEEELi192ENS_6half_tEfNS_4arch4Sm90ELb0ELb1ELb1ELb0ELb0ELb0ELb0ELb1ELb1ELb0ELb0ELb0EEENS1_21CollectiveEpilogueFwdINS6_IJSA_SC_SB_EEES9_SE_SG_Li256ELb0ELb0ELb0ELb0EEENS1_30DynamicPersistentTileSchedulerILi256ELi32ELb0ELb0ELb1EEEEEEEEEvNT_6ParamsE)
        /*0724*/ 	.short	0x0210
        /*0726*/ 	.short	0x0bf0


	//----- nvinfo : EIATTR_SW_WAR
	.align		4
.L_777:
        /*0728*/ 	.byte	0x04, 0x36
        /*072a*/ 	.short	(.L_779 - .L_778)
.L_778:
        /*072c*/ 	.word	0x00000008
.L_779:


//--------------------- .nv.info._ZN7cutlass13device_kernelIN5flash11enable_sm90INS1_16FlashAttnFwdSm90INS1_25CollectiveMainloopFwdSm90ILi2EN4cute5tupleIJNS5_1CILi1EEES8_S8_EEENS6_IJNS7_ILi128EEENS7_ILi96EEENS7_ILi192EEEEEELi192ENS_6half_tEfNS_4arch4Sm90ELb0ELb1ELb1ELb1ELb0ELb0ELb0ELb1ELb1ELb0ELb0ELb0EEENS1_21CollectiveEpilogueFwdINS6_IJSA_SC_SB_EEES9_SE_SG_Li256ELb1ELb0ELb0ELb0EEENS1_36VarlenDynamicPersistentTileSchedulerILi128ELi96ELi256ELi32ELb0ELb0ELb1ELb1ELb0ELb1EEEEEEEEEvNT_6ParamsE --------------------------
	.section	.nv.info._ZN7cutlass13device_kernelIN5flash11enable_sm90INS1_16FlashAttnFwdSm90INS1_25CollectiveMainloopFwdSm90ILi2EN4cute5tupleIJNS5_1CILi1EEES8_S8_EEENS6_IJNS7_ILi128EEENS7_ILi96EEENS7_ILi192EEEEEELi192ENS_6half_tEfNS_4arch4Sm90ELb0ELb1ELb1ELb1ELb0ELb0ELb0ELb1ELb1ELb0ELb0ELb0EEENS1_21CollectiveEpilogueFwdINS6_IJSA_SC_SB_EEES9_SE_SG_Li256ELb1ELb0ELb0ELb0EEENS1_36VarlenDynamicPersistentTileSchedulerILi128ELi96ELi256ELi32ELb0ELb0ELb1ELb1ELb0ELb1EEEEEEEEEvNT_6ParamsE,"",@"SHT_CUDA_INFO"
	.sectionflags	@""
	.align	4


	//----- nvinfo : EIATTR_CUDA_API_VERSION
	.align		4
        /*0000*/ 	.byte	0x04, 0x37
        /*0002*/ 	.short	(.L_781 - .L_780)
.L_780:
        /*0004*/ 	.word	0x00000082


	//----- nvinfo : EIATTR_KPARAM_INFO
	.align		4
.L_781:
        /*0008*/ 	.byte	0x04, 0x17
        /*000a*/ 	.short	(.L_783 - .L_782)
.L_782:
        /*000c*/ 	.word	0x00000000
        /*0010*/ 	.short	0x0000
        /*0012*/ 	.short	0x0070
        /*0014*/ 	.byte	0x00, 0xf0, 0x01, 0x28


	//----- nvinfo : EIATTR_SPARSE_MMA_MASK
	.align		4
.L_783:
        /*0018*/ 	.byte	0x03, 0x50
        /*001a*/ 	.short	0x0000


	//----- nvinfo : EIATTR_MAXREG_COUNT
	.align		4
        /*001c*/ 	.byte	0x03, 0x1b
        /*001e*/ 	.short	0x00a8


	//----- nvinfo : EIATTR_NUM_BARRIERS
	.align		4
        /*0020*/ 	.byte	0x02, 0x4c
        /*0022*/ 	.byte	0x09
	.zero		1


	//----- nvinfo : EIATTR_EXTERNS
	.align		4
        /*0024*/ 	.byte	0x04, 0x0f
        /*0026*/ 	.short	(.L_785 - .L_784)


	//   ....[0]....
	.align		4
.L_784:
        /*0028*/ 	.word	index@(__assertfail)


	//----- nvinfo : EIATTR_ANNOTATIONS
	.align		4
.L_785:
        /*002c*/ 	.byte	0x04, 0x55
        /*002e*/ 	.short	(.L_787 - .L_786)


	//   ....[0]....
.L_786:
        /* <DEDUP_REMOVED lines=34> */


	//----- nvinfo : EIATTR_MERCURY_ISA_VERSION
	.align		4
.L_787:
        /*0240*/ 	.byte	0x03, 0x5f
        /*0242*/ 	.short	0x0101


	//----- nvinfo : EIATTR_UNUSED_LOAD_BYTE_OFFSET
	.align		4
        /*0244*/ 	.byte	0x04, 0x44
        /*0246*/ 	.short	(.L_789 - .L_788)


	//   ....[0]....
.L_788:
        /*0248*/ 	.word	0x00000a40
        /*024c*/ 	.word	0x0000fff0


	//   ....[1]....
        /*0250*/ 	.word	0x0000f070
        /*0254*/ 	.word	0x0000fff0


	//----- nvinfo : EIATTR_INT_WARP_WIDE_INSTR_OFFSETS
	.align		4
.L_789:
        /*0258*/ 	.byte	0x04, 0x31
        /*025a*/ 	.short	(.L_791 - .L_790)


	//   ....[0]....
.L_790:
        /*025c*/ 	.word	0x00000160


	//   ....[1]....
        /*0260*/ 	.word	0x000001a0


	//   ....[2]....
        /*0264*/ 	.word	0x00000210


	//   ....[3]....
        /*0268*/ 	.word	0x00012be0


	//   ....[4]....
        /*026c*/ 	.word	0x00012c80


	//   ....[5]....
        /*0270*/ 	.word	0x00013190


	//   ....[6]....
        /*0274*/ 	.word	0x00013210


	//   ....[7]....
        /*0278*/ 	.word	0x00013320


	//   ....[8]....
        /*027c*/ 	.word	0x00013410


	//   ....[9]....
        /*0280*/ 	.word	0x00015870


	//   ....[10]....
        /*0284*/ 	.word	0x00015910


	//----- nvinfo : EIATTR_COOP_GROUP_MASK_REGIDS
	.align		4
.L_791:
        /*0288*/ 	.byte	0x04, 0x29
        /*028a*/ 	.short	(.L_793 - .L_792)


	//   ....[0]....
.L_792:
        /*028c*/ 	.word	0xffffffff


	//   ....[1]....
        /*0290*/ 	.word	0xffffffff


	//   ....[2]....
        /*0294*/ 	.word	0xffffffff


	//   ....[3]....
        /*0298*/ 	.word	0xffffffff


	//   ....[4]....
        /*029c*/ 	.word	0xffffffff


	//   ....[5]....
        /*02a0*/ 	.word	0xffffffff


	//   ....[6]....
        /*02a4*/ 	.word	0xffffffff


	//   ....[7]....
        /*02a8*/ 	.word	0xffffffff


	//   ....[8]....
        /*02ac*/ 	.word	0xffffffff


	//   ....[9]....
        /*02b0*/ 	.word	0xffffffff


	//   ....[10]....
        /*02b4*/ 	.word	0xffffffff


	//   ....[11]....
        /*02b8*/ 	.word	0xffffffff


	//   ....[12]....
        /*02bc*/ 	.word	0xffffffff


	//   ....[13]....
        /*02c0*/ 	.word	0xffffffff


	//   ....[14]....
        /*02c4*/ 	.word	0xffffffff


	//   ....[15]....
        /*02c8*/ 	.word	0xffffffff


	//   ....[16]....
        /*02cc*/ 	.word	0xffffffff


	//   ....[17]....
        /*02d0*/ 	.word	0xffffffff


	//   ....[18]....
        /*02d4*/ 	.word	0xffffffff


	//   ....[19]....
        /*02d8*/ 	.word	0xffffffff


	//   ....[20]....
        /*02dc*/ 	.word	0xffffffff


	//   ....[21]....
        /*02e0*/ 	.word	0xffffffff


	//   ....[22]....
        /*02e4*/ 	.word	0xffffffff


	//   ....[23]....
        /*02e8*/ 	.word	0xffffffff


	//   ....[24]....
        /*02ec*/ 	.word	0xffffffff


	//   ....[25]....
        /*02f0*/ 	.word	0xffffffff


	//   ....[26]....
        /*02f4*/ 	.word	0xffffffff


	//   ....[27]....
        /*02f8*/ 	.word	0xffffffff


	//   ....[28]....
        /*02fc*/ 	.word	0xffffffff


	//   ....[29]....
        /*0300*/ 	.word	0xffffffff


	//   ....[30]....
        /*0304*/ 	.word	0xffffffff


	//   ....[31]....
        /*0308*/ 	.word	0xffffffff


	//   ....[32]....
        /*030c*/ 	.word	0xffffffff


	//   ....[33]....
        /*0310*/ 	.word	0xffffffff


	//   ....[34]....
        /*0314*/ 	.word	0xffffffff


	//   ....[35]....
        /*0318*/ 	.word	0xffffffff


	//   ....[36]....
        /*031c*/ 	.word	0xffffffff


	//   ....[37]....
        /*0320*/ 	.word	0xffffffff


	//   ....[38]....
        /*0324*/ 	.word	0xffffffff


	//   ....[39]....
        /*0328*/ 	.word	0xffffffff


	//   ....[40]....
        /*032c*/ 	.word	0xffffffff


	//   ....[41]....
        /*0330*/ 	.word	0xffffffff


	//   ....[42]....
        /*0334*/ 	.word	0xffffffff


	//   ....[43]....
        /*0338*/ 	.word	0xffffffff


	//   ....[44]....
        /*033c*/ 	.word	0xffffffff


	//   ....[45]....
        /*0340*/ 	.word	0xffffffff


	//   ....[46]....
        /*0344*/ 	.word	0xffffffff


	//   ....[47]....
        /*0348*/ 	.word	0xffffffff


	//   ....[48]....
        /*034c*/ 	.word	0xffffffff


	//   ....[49]....
        /*0350*/ 	.word	0xffffffff


	//   ....[50]....
        /*0354*/ 	.word	0xffffffff


	//   ....[51]....
        /*0358*/ 	.word	0xffffffff


	//   ....[52]....
        /*035c*/ 	.word	0xffffffff


	//   ....[53]....
        /*0360*/ 	.word	0xffffffff


	//   ....[54]....
        /*0364*/ 	.word	0xffffffff


	//   ....[55]....
        /*0368*/ 	.word	0xffffffff


	//   ....[56]....
        /*036c*/ 	.word	0xffffffff


	//   ....[57]....
        /*0370*/ 	.word	0xffffffff


	//   ....[58]....
        /*0374*/ 	.word	0xffffffff


	//   ....[59]....
        /*0378*/ 	.word	0xffffffff


	//   ....[60]....
        /*037c*/ 	.word	0xffffffff


	//   ....[61]....
        /*0380*/ 	.word	0xffffffff


	//   ....[62]....
        /*0384*/ 	.word	0x0500000f


	//   ....[63]....
        /*0388*/ 	.word	0x0500000f


	//   ....[64]....
        /*038c*/ 	.word	0x0500000f


	//   ....[65]....
        /*0390*/ 	.word	0x0500000f


	//   ....[66]....
        /*0394*/ 	.word	0x0500000f


	//   ....[67]....
        /*0398*/ 	.word	0x0500000f


	//   ....[68]....
        /*039c*/ 	.word	0x0500000f


	//   ....[69]....
        /*03a0*/ 	.word	0x0500000f


	//   ....[70]....
        /*03a4*/ 	.word	0x0500000f


	//   ....[71]....
        /*03a8*/ 	.word	0x0500000f


	//   ....[72]....
        /*03ac*/ 	.word	0x0500000f


	//   ....[73]....
        /*03b0*/ 	.word	0x0500000f


	//   ....[74]....
        /*03b4*/ 	.word	0x0500000f


	//   ....[75]....
        /*03b8*/ 	.word	0x0500000f


	//   ....[76]....
        /*03bc*/ 	.word	0x0500000f


	//   ....[77]....
        /*03c0*/ 	.word	0x0500000f


	//   ....[78]....
        /*03c4*/ 	.word	0x0500000f


	//   ....[79]....
        /*03c8*/ 	.word	0x0500000f


	//   ....[80]....
        /*03cc*/ 	.word	0x0500000f


	//----- nvinfo : EIATTR_COOP_GROUP_INSTR_OFFSETS
	.align		4
.L_793:
        /*03d0*/ 	.byte	0x04, 0x28
        /*03d2*/ 	.short	(.L_795 - .L_794)


	//   ....[0]....
.L_794:
        /*03d4*/ 	.word	0x00000060


	//   ....[1]....
        /*03d8*/ 	.word	0x00000170


	//   ....[2]....
        /*03dc*/ 	.word	0x000001c0


	//   ....[3]....
        /*03e0*/ 	.word	0x000003f0


	//   ....[4]....
        /*03e4*/ 	.word	0x00000550


	//   ....[5]....
        /*03e8*/ 	.word	0x00000670


	//   ....[6]....
        /*03ec*/ 	.word	0x000007d0


	//   ....[7]....
        /*03f0*/ 	.word	0x00001900


	//   ....[8]....
        /*03f4*/ 	.word	0x000038c0


	//   ....[9]....
        /*03f8*/ 	.word	0x000039c0


	//   ....[10]....
        /*03fc*/ 	.word	0x00003ee0


	//   ....[11]....
        /*0400*/ 	.word	0x00003f70


	//   ....[12]....
        /*0404*/ 	.word	0x00007220


	//   ....[13]....
        /*0408*/ 	.word	0x00007330


	//   ....[14]....
        /*040c*/ 	.word	0x00007920


	//   ....[15]....
        /*0410*/ 	.word	0x000079a0


	//   ....[16]....
        /*0414*/ 	.word	0x00009bf0


	//   ....[17]....
        /*0418*/ 	.word	0x00009c10


	//   ....[18]....
        /*041c*/ 	.word	0x00009f40


	//   ....[19]....
        /*0420*/ 	.word	0x00009fa0


	//   ....[20]....
        /*0424*/ 	.word	0x0000ce00


	//   ....[21]....
        /*0428*/ 	.word	0x0000cf20


	//   ....[22]....
        /*042c*/ 	.word	0x0000d510


	//   ....[23]....
        /*0430*/ 	.word	0x0000d590


	//   ....[24]....
        /*0434*/ 	.word	0x0000e5a0


	//   ....[25]....
        /*0438*/ 	.word	0x0000e5e0


	//   ....[26]....
        /*043c*/ 	.word	0x0000e6e0


	//   ....[27]....
        /*0440*/ 	.word	0x0000e700


	//   ....[28]....
        /*0444*/ 	.word	0x000116d0


	//   ....[29]....
        /*0448*/ 	.word	0x00011870


	//   ....[30]....
        /*044c*/ 	.word	0x000118a0


	//   ....[31]....
        /*0450*/ 	.word	0x000118d0


	//   ....[32]....
        /*0454*/ 	.word	0x00011910


	//   ....[33]....
        /*0458*/ 	.word	0x00011960


	//   ....[34]....
        /*045c*/ 	.word	0x000119c0


	//   ....[35]....
        /*0460*/ 	.word	0x00011bb0


	//   ....[36]....
        /*0464*/ 	.word	0x00011c10


	//   ....[37]....
        /*0468*/ 	.word	0x00011c50


	//   ....[38]....
        /*046c*/ 	.word	0x00011c90


	//   ....[39]....
        /*0470*/ 	.word	0x00011cc0


	//   ....[40]....
        /*0474*/ 	.word	0x00011cf0


	//   ....[41]....
        /*0478*/ 	.word	0x00011d90


	//   ....[42]....
        /*047c*/ 	.word	0x00011df0


	//   ....[43]....
        /*0480*/ 	.word	0x00011e80


	//   ....[44]....
        /*0484*/ 	.word	0x00015d80


	//   ....[45]....
        /*0488*/ 	.word	0x00015d90


	//   ....[46]....
        /*048c*/ 	.word	0x00015eb0


	//   ....[47]....
        /*0490*/ 	.word	0x00015f10


	//   ....[48]....
        /*0494*/ 	.word	0x00015f50


	//   ....[49]....
        /*0498*/ 	.word	0x00015f90


	//   ....[50]....
        /*049c*/ 	.word	0x00015fc0


	//   ....[51]....
        /*04a0*/ 	.word	0x00015ff0


	//   ....[52]....
        /*04a4*/ 	.word	0x00016190


	//   ....[53]....
        /*04a8*/ 	.word	0x000161f0


	//   ....[54]....
        /*04ac*/ 	.word	0x00016230


	//   ....[55]....
        /*04b0*/ 	.word	0x00016270


	//   ....[56]....
        /*04b4*/ 	.word	0x000162a0


	//   ....[57]....
        /*04b8*/ 	.word	0x000162d0


	//   ....[58]....
        /*04bc*/ 	.word	0x00016390


	//   ....[59]....
        /*04c0*/ 	.word	0x000163b0


	//   ....[60]....
        /*04c4*/ 	.word	0x00016420


	//   ....[61]....
        /*04c8*/ 	.word	0x00016ac0


	//   ....[62]....
        /*04cc*/ 	.word	0x00017170


	//   ....[63]....
        /*04d0*/ 	.word	0x00017590


	//   ....[64]....
        /*04d4*/ 	.word	0x00017620


	//   ....[65]....
        /*04d8*/ 	.word	0x000176c0


	//   ....[66]....
        /*04dc*/ 	.word	0x00017770


	//   ....[67]....
        /*04e0*/ 	.word	0x000177f0


	//   ....[68]....
        /*04e4*/ 	.word	0x00017870


	//   ....[69]....
        /*04e8*/ 	.word	0x000178f0


	//   ....[70]....
        /*04ec*/ 	.word	0x00017970


	//   ....[71]....
        /*04f0*/ 	.word	0x00017a00


	//   ....[72]....
        /*04f4*/ 	.word	0x00017ab0


	//   ....[73]....
        /*04f8*/ 	.word	0x00017b30


	//   ....[74]....
        /*04fc*/ 	.word	0x00017bb0


	//   ....[75]....
        /*0500*/ 	.word	0x00017c30


	//   ....[76]....
        /*0504*/ 	.word	0x00017cb0


	//   ....[77]....
        /*0508*/ 	.word	0x00017d20


	//   ....[78]....
        /*050c*/ 	.word	0x00017dc0


	//   ....[79]....
        /*0510*/ 	.word	0x00017e50


	//   ....[80]....
        /*0514*/ 	.word	0x00017f80


	//----- nvinfo : EIATTR_REG_RECONFIG
	.align		4
.L_795:
        /*0518*/ 	.byte	0x01, 0x54
	.zero		2


	//----- nvinfo : EIATTR_SYSCALL_OFFSETS
	.align		4
        /*051c*/ 	.byte	0x04, 0x46
        /*051e*/ 	.short	(.L_797 - .L_796)


	//   ....[0]....
.L_796:
        /*0520*/ 	.word	0x00001ae0


	//   ....[1]....
        /*0524*/ 	.word	0x00012e10


	//   ....[2]....
        /*0528*/ 	.word	0x00012f50


	//   ....[3]....
        /*052c*/ 	.word	0x00013050


	//----- nvinfo : EIATTR_MBARRIER_INSTR_OFFSETS
	.align		4
.L_797:
        /*0530*/ 	.byte	0x04, 0x39
        /*0532*/ 	.short	(.L_799 - .L_798)


	//   ....[0]....
.L_798:
        /*0534*/ 	.word	0x000002a0
        /*0538*/ 	.word	0x000000ff
        /*053c*/ 	.word	0x00030800
        /*0540*/ 	.short	0x0100
        /*0542*/ 	.byte	0x08
	.zero		1


	//   ....[1]....
        /*0544*/ 	.word	0x000002b0
        /*0548*/ 	.word	0x000000ff
        /*054c*/ 	.word	0x00030820
        /*0550*/ 	.short	0x0100
        /*0552*/ 	.byte	0x08
	.zero		1


	//   ....[2]....
        /*0554*/ 	.word	0x000003a0
        /*0558*/ 	.word	0x000000ff
        /*055c*/ 	.word	0x00030830
        /*0560*/ 	.short	0x0100
        /*0562*/ 	.byte	0x08
	.zero		1


	//   ....[3]....
        /*0564*/ 	.word	0x000003b0
        /*0568*/ 	.word	0x000000ff
        /*056c*/ 	.word	0x00030840
        /*0570*/ 	.short	0x0100
        /*0572*/ 	.byte	0x08
	.zero		1


	//   ....[4]....
        /*0574*/ 	.word	0x000003c0
        /*0578*/ 	.word	0x000000ff
        /*057c*/ 	.word	0x00030838
        /*0580*/ 	.short	0x0100
        /*0582*/ 	.byte	0x08
	.zero		1


	//   ....[5]....
        /*0584*/ 	.word	0x000003d0
        /*0588*/ 	.word	0x000000ff
        /*058c*/ 	.word	0x00030848
        /*0590*/ 	.short	0x0100
        /*0592*/ 	.byte	0x08
	.zero		1


	//   ....[6]....
        /*0594*/ 	.word	0x00000500
        /*0598*/ 	.word	0x000000ff
        /*059c*/ 	.word	0x00030850
        /*05a0*/ 	.short	0x0100
        /*05a2*/ 	.byte	0x08
	.zero		1


	//   ....[7]....
        /*05a4*/ 	.word	0x00000510
        /*05a8*/ 	.word	0x000000ff
        /*05ac*/ 	.word	0x00030860
        /*05b0*/ 	.short	0x0100
        /*05b2*/ 	.byte	0x08
	.zero		1


	//   ....[8]....
        /*05b4*/ 	.word	0x00000520
        /*05b8*/ 	.word	0x000000ff
        /*05bc*/ 	.word	0x00030858
        /*05c0*/ 	.short	0x0100
        /*05c2*/ 	.byte	0x08
	.zero		1


	//   ....[9]....
        /*05c4*/ 	.word	0x00000530
        /*05c8*/ 	.word	0x000000ff
        /*05cc*/ 	.word	0x00030868
        /*05d0*/ 	.short	0x0100
        /*05d2*/ 	.byte	0x08
	.zero		1


	//   ....[10]....
        /*05d4*/ 	.word	0x00000620
        /*05d8*/ 	.word	0x000000ff
        /*05dc*/ 	.word	0x00030870
        /*05e0*/ 	.short	0x0100
        /*05e2*/ 	.byte	0x06
	.zero		1


	//   ....[11]....
        /*05e4*/ 	.word	0x00000630
        /*05e8*/ 	.word	0x000000ff
        /*05ec*/ 	.word	0x00030880
        /*05f0*/ 	.short	0x0100
        /*05f2*/ 	.byte	0x06
	.zero		1


	//   ....[12]....
        /*05f4*/ 	.word	0x00000640
        /*05f8*/ 	.word	0x000000ff
        /*05fc*/ 	.word	0x00030878
        /*0600*/ 	.short	0x0100
        /*0602*/ 	.byte	0x06
	.zero		1


	//   ....[13]....
        /*0604*/ 	.word	0x00000650
        /*0608*/ 	.word	0x000000ff
        /*060c*/ 	.word	0x00030888
        /*0610*/ 	.short	0x0100
        /*0612*/ 	.byte	0x06
	.zero		1


	//   ....[14]....
        /*0614*/ 	.word	0x00000780
        /*0618*/ 	.word	0x000000ff
        /*061c*/ 	.word	0x00030890
        /*0620*/ 	.short	0x0100
        /*0622*/ 	.byte	0x08
	.zero		1


	//   ....[15]....
        /*0624*/ 	.word	0x00000790
        /*0628*/ 	.word	0x000000ff
        /*062c*/ 	.word	0x000308a0
        /*0630*/ 	.short	0x0100
        /*0632*/ 	.byte	0x08
	.zero		1


	//   ....[16]....
        /*0634*/ 	.word	0x000007a0
        /*0638*/ 	.word	0x000000ff
        /*063c*/ 	.word	0x00030898
        /*0640*/ 	.short	0x0100
        /*0642*/ 	.byte	0x08
	.zero		1


	//   ....[17]....
        /*0644*/ 	.word	0x000007b0
        /*0648*/ 	.word	0x000000ff
        /*064c*/ 	.word	0x000308a8
        /*0650*/ 	.short	0x0100
        /*0652*/ 	.byte	0x08
	.zero		1


	//   ....[18]....
        /*0654*/ 	.word	0x000008e0
        /*0658*/ 	.word	0x000000ff
        /*065c*/ 	.word	0x000308b0
        /*0660*/ 	.short	0x0100
        /*0662*/ 	.byte	0x08
	.zero		1


	//   ....[19]....
        /*0664*/ 	.word	0x000008f0
        /*0668*/ 	.word	0x000000ff
        /*066c*/ 	.word	0x000308c0
        /*0670*/ 	.short	0x0100
        /*0672*/ 	.byte	0x08
	.zero		1


	//   ....[20]....
        /*0674*/ 	.word	0x00000900
        /*0678*/ 	.word	0x000000ff
        /*067c*/ 	.word	0x000308b8
        /*0680*/ 	.short	0x0100
        /*0682*/ 	.byte	0x08
	.zero		1


	//   ....[21]....
        /*0684*/ 	.word	0x00000910
        /*0688*/ 	.word	0x000000ff
        /*068c*/ 	.word	0x000308c8
        /*0690*/ 	.short	0x0100
        /*0692*/ 	.byte	0x08
	.zero		1


	//   ....[22]....
        /*0694*/ 	.word	0x00001b80
        /*0698*/ 	.word	0x000000ff
        /*069c*/ 	.word	0x00030800
        /*06a0*/ 	.short	0x010a
        /*06a2*/ 	.byte	0x27
	.zero		1


	//   ....[23]....
        /*06a4*/ 	.word	0x00001c00
        /*06a8*/ 	.word	0x00000005
        /*06ac*/ 	.word	0x00030830
        /*06b0*/ 	.short	0x010a
        /*06b2*/ 	.byte	0x3f
	.zero		1


	//   ....[24]....
        /*06b4*/ 	.word	0x00001ca0
        /*06b8*/ 	.word	0x00000005
        /*06bc*/ 	.word	0x00030830
        /*06c0*/ 	.short	0x010a
        /*06c2*/ 	.byte	0x3f
	.zero		1


	//   ....[25]....
        /*06c4*/ 	.word	0x00002620
        /*06c8*/ 	.word	0x00000004
        /*06cc*/ 	.word	0x00000000
        /*06d0*/ 	.short	0x0101
        /*06d2*/ 	.byte	0x3f
	.zero		1


	//   ....[26]....
        /*06d4*/ 	.word	0x00004e80
        /*06d8*/ 	.word	0x000000ff
        /*06dc*/ 	.word	0x00030830
        /*06e0*/ 	.short	0x010a
        /*06e2*/ 	.byte	0x06
	.zero		1


	//   ....[27]....
        /*06e4*/ 	.word	0x00004ec0
        /*06e8*/ 	.word	0x000000ff
        /*06ec*/ 	.word	0x00030830
        /*06f0*/ 	.short	0x010a
        /*06f2*/ 	.byte	0x06
	.zero		1


	//   ....[28]....
        /*06f4*/ 	.word	0x00005980
        /*06f8*/ 	.word	0x000000ff
        /*06fc*/ 	.word	0x00030850
        /*0700*/ 	.short	0x010a
        /*0702*/ 	.byte	0x0e
	.zero		1


	//   ....[29]....
        /*0704*/ 	.word	0x000059c0
        /*0708*/ 	.word	0x000000ff
        /*070c*/ 	.word	0x00030850
        /*0710*/ 	.short	0x010a
        /*0712*/ 	.byte	0x0e
	.zero		1


	//   ....[30]....
        /*0714*/ 	.word	0x000062d0
        /*0718*/ 	.word	0x00000078
        /*071c*/ 	.word	0x00000000
        /*0720*/ 	.short	0x0101
        /*0722*/ 	.byte	0x3f
	.zero		1


	//   ....[31]....
        /*0724*/ 	.word	0x00007df0
        /*0728*/ 	.word	0x00000087
        /*072c*/ 	.word	0x00000000
        /*0730*/ 	.short	0x0101
        /*0732*/ 	.byte	0x3f
	.zero		1


	//   ....[32]....
        /*0734*/ 	.word	0x000085f0
        /*0738*/ 	.word	0x000000ff
        /*073c*/ 	.word	0x00030830
        /*0740*/ 	.short	0x010a
        /*0742*/ 	.byte	0x06
	.zero		1


	//   ....[33]....
        /*0744*/ 	.word	0x00008630
        /*0748*/ 	.word	0x000000ff
        /*074c*/ 	.word	0x00030830
        /*0750*/ 	.short	0x010a
        /*0752*/ 	.byte	0x06
	.zero		1


	//   ....[34]....
        /*0754*/ 	.word	0x000090f0
        /*0758*/ 	.word	0x000000ff
        /*075c*/ 	.word	0x00030850
        /*0760*/ 	.short	0x010a
        /*0762*/ 	.byte	0x07
	.zero		1


	//   ....[35]....
        /*0764*/ 	.word	0x00009130
        /*0768*/ 	.word	0x000000ff
        /*076c*/ 	.word	0x00030850
        /*0770*/ 	.short	0x010a
        /*0772*/ 	.byte	0x07
	.zero		1


	//   ....[36]....
        /*0774*/ 	.word	0x0000a420
        /*0778*/ 	.word	0x0000007b
        /*077c*/ 	.word	0x00000000
        /*0780*/ 	.short	0x0101
        /*0782*/ 	.byte	0x3f
	.zero		1


	//   ....[37]....
        /*0784*/ 	.word	0x0000a460
        /*0788*/ 	.word	0x0000007d
        /*078c*/ 	.word	0x00000000
        /*0790*/ 	.short	0x0101
        /*0792*/ 	.byte	0x3f
	.zero		1


	//   ....[38]....
        /*0794*/ 	.word	0x0000aa90
        /*0798*/ 	.word	0x000000ff
        /*079c*/ 	.word	0x00030830
        /*07a0*/ 	.short	0x010a
        /*07a2*/ 	.byte	0x06
	.zero		1


	//   ....[39]....
        /*07a4*/ 	.word	0x0000aad0
        /*07a8*/ 	.word	0x000000ff
        /*07ac*/ 	.word	0x00030830
        /*07b0*/ 	.short	0x010a
        /*07b2*/ 	.byte	0x06
	.zero		1


	//   ....[40]....
        /*07b4*/ 	.word	0x0000b590
        /*07b8*/ 	.word	0x000000ff
        /*07bc*/ 	.word	0x00030850
        /*07c0*/ 	.short	0x010a
        /*07c2*/ 	.byte	0x07
	.zero		1


	//   ....[41]....
        /*07c4*/ 	.word	0x0000b5d0
        /*07c8*/ 	.word	0x000000ff
        /*07cc*/ 	.word	0x00030850
        /*07d0*/ 	.short	0x010a
        /*07d2*/ 	.byte	0x07
	.zero		1


	//   ....[42]....
        /*07d4*/ 	.word	0x0000bf00
        /*07d8*/ 	.word	0x00000002
        /*07dc*/ 	.word	0x00000000
        /*07e0*/ 	.short	0x0101
        /*07e2*/ 	.byte	0x3f
	.zero		1


	//   ....[43]....
        /*07e4*/ 	.word	0x0000d850
        /*07e8*/ 	.word	0x00000081
        /*07ec*/ 	.word	0x00000000
        /*07f0*/ 	.short	0x0101
        /*07f2*/ 	.byte	0x3f
	.zero		1


	//   ....[44]....
        /*07f4*/ 	.word	0x0000e510
        /*07f8*/ 	.word	0x000000ff
        /*07fc*/ 	.word	0x00030850
        /*0800*/ 	.short	0x010a
        /*0802*/ 	.byte	0x05
	.zero		1


	//   ....[45]....
        /*0804*/ 	.word	0x0000e550
        /*0808*/ 	.word	0x000000ff
        /*080c*/ 	.word	0x00030850
        /*0810*/ 	.short	0x010a
        /*0812*/ 	.byte	0x05
	.zero		1


	//   ....[46]....
        /*0814*/ 	.word	0x0000ea10
        /*0818*/ 	.word	0x00000009
        /*081c*/ 	.word	0x00000000
        /*0820*/ 	.short	0x0101
        /*0822*/ 	.byte	0x3f
	.zero		1


	//   ....[47]....
        /*0824*/ 	.word	0x000103a0
        /*0828*/ 	.word	0x00000026
        /*082c*/ 	.word	0x00000000
        /*0830*/ 	.short	0x0101
        /*0832*/ 	.byte	0x3f
	.zero		1


	//   ....[48]....
        /*0834*/ 	.word	0x00013760
        /*0838*/ 	.word	0x00000009
        /*083c*/ 	.word	0x00030840
        /*0840*/ 	.short	0x010a
        /*0842*/ 	.byte	0x3f
	.zero		1


	//   ....[49]....
        /*0844*/ 	.word	0x00013d10
        /*0848*/ 	.word	0x0000000a
        /*084c*/ 	.word	0x00030820
        /*0850*/ 	.short	0x010a
        /*0852*/ 	.byte	0x3f
	.zero		1


	//   ....[50]....
        /*0854*/ 	.word	0x00014060
        /*0858*/ 	.word	0x00000002
        /*085c*/ 	.word	0x00030840
        /*0860*/ 	.short	0x010a
        /*0862*/ 	.byte	0x3f
	.zero		1


	//   ....[51]....
        /*0864*/ 	.word	0x00014360
        /*0868*/ 	.word	0x00000003
        /*086c*/ 	.word	0x00000060
        /*0870*/ 	.short	0x010a
        /*0872*/ 	.byte	0x3f
	.zero		1


	//   ....[52]....
        /*0874*/ 	.word	0x000149b0
        /*0878*/ 	.word	0x00000002
        /*087c*/ 	.word	0x00030840
        /*0880*/ 	.short	0x010a
        /*0882*/ 	.byte	0x3f
	.zero		1


	//   ....[53]....
        /*0884*/ 	.word	0x00014cb0
        /*0888*/ 	.word	0x00000003
        /*088c*/ 	.word	0x00000060
        /*0890*/ 	.short	0x010a
        /*0892*/ 	.byte	0x3f
	.zero		1


	//   ....[54]....
        /*0894*/ 	.word	0x000151f0
        /*0898*/ 	.word	0x00000002
        /*089c*/ 	.word	0x00030840
        /*08a0*/ 	.short	0x010a
        /*08a2*/ 	.byte	0x3f
	.zero		1


	//   ....[55]....
        /*08a4*/ 	.word	0x00015500
        /*08a8*/ 	.word	0x00000002
        /*08ac*/ 	.word	0x00000060
        /*08b0*/ 	.short	0x010a
        /*08b2*/ 	.byte	0x3f
	.zero		1


	//   ....[56]....
        /*08b4*/ 	.word	0x000159d0
        /*08b8*/ 	.word	0x00000003
        /*08bc*/ 	.word	0x00030860
        /*08c0*/ 	.short	0x010a
        /*08c2*/ 	.byte	0x3f
	.zero		1


	//   ....[57]....
        /*08c4*/ 	.word	0x00016a40
        /*08c8*/ 	.word	0x00000000
        /*08cc*/ 	.word	0x00030820
        /*08d0*/ 	.short	0x010a
        /*08d2*/ 	.byte	0x3f
	.zero		1


	//   ....[58]....
        /*08d4*/ 	.word	0x00016c20
        /*08d8*/ 	.word	0x00000006
        /*08dc*/ 	.word	0x00000000
        /*08e0*/ 	.short	0x010a
        /*08e2*/ 	.byte	0x3f
	.zero		1


	//   ....[59]....
        /*08e4*/ 	.word	0x00016c90
        /*08e8*/ 	.word	0x00000007
        /*08ec*/ 	.word	0x00000000
        /*08f0*/ 	.short	0x010a
        /*08f2*/ 	.byte	0x3f
	.zero		1


	//   ....[60]....
        /*08f4*/ 	.word	0x00016d00
        /*08f8*/ 	.word	0x00000004
        /*08fc*/ 	.word	0x00000000
        /*0900*/ 	.short	0x010a
        /*0902*/ 	.byte	0x3f
	.zero		1


	//   ....[61]....
        /*0904*/ 	.word	0x00016d30
        /*0908*/ 	.word	0x00000003
        /*090c*/ 	.word	0x00000000
        /*0910*/ 	.short	0x010a
        /*0912*/ 	.byte	0x3f
	.zero		1


	//   ....[62]....
        /*0914*/ 	.word	0x00016da0
        /*0918*/ 	.word	0x00000003
        /*091c*/ 	.word	0x00030800
        /*0920*/ 	.short	0x010a
        /*0922*/ 	.byte	0x3f
	.zero		1


	//   ....[63]....
        /*0924*/ 	.word	0x00016df0
        /*0928*/ 	.word	0x00000005
        /*092c*/ 	.word	0x00030830
        /*0930*/ 	.short	0x010a
        /*0932*/ 	.byte	0x3f
	.zero		1


	//   ....[64]....
        /*0934*/ 	.word	0x00016e50
        /*0938*/ 	.word	0x00000079
        /*093c*/ 	.word	0x00030830
        /*0940*/ 	.short	0x010a
        /*0942*/ 	.byte	0x3f
	.zero		1


	//   ....[65]....
        /*0944*/ 	.word	0x00016eb0
        /*0948*/ 	.word	0x000000c3
        /*094c*/ 	.word	0x00030850
        /*0950*/ 	.short	0x010a
        /*0952*/ 	.byte	0x3f
	.zero		1


	//   ....[66]....
        /*0954*/ 	.word	0x00016f10
        /*0958*/ 	.word	0x00000004
        /*095c*/ 	.word	0x00030830
        /*0960*/ 	.short	0x010a
        /*0962*/ 	.byte	0x3f
	.zero		1


	//   ....[67]....
        /*0964*/ 	.word	0x00016f70
        /*0968*/ 	.word	0x00000003
        /*096c*/ 	.word	0x00030850
        /*0970*/ 	.short	0x010a
        /*0972*/ 	.byte	0x3f
	.zero		1


	//   ....[68]....
        /*0974*/ 	.word	0x00016fd0
        /*0978*/ 	.word	0x00000004
        /*097c*/ 	.word	0x00030830
        /*0980*/ 	.short	0x010a
        /*0982*/ 	.byte	0x3f
	.zero		1


	//   ....[69]....
        /*0984*/ 	.word	0x00017030
        /*0988*/ 	.word	0x00000003
        /*098c*/ 	.word	0x00030850
        /*0990*/ 	.short	0x010a
        /*0992*/ 	.byte	0x3f
	.zero		1


	//   ....[70]....
        /*0994*/ 	.word	0x00017090
        /*0998*/ 	.word	0x00000005
        /*099c*/ 	.word	0x00030850
        /*09a0*/ 	.short	0x010a
        /*09a2*/ 	.byte	0x3f
	.zero		1


	//   ....[71]....
        /*09a4*/ 	.word	0x00017230
        /*09a8*/ 	.word	0x00000009
        /*09ac*/ 	.word	0x00030840
        /*09b0*/ 	.short	0x010a
        /*09b2*/ 	.byte	0x3f
	.zero		1


	//   ....[72]....
        /*09b4*/ 	.word	0x000172b0
        /*09b8*/ 	.word	0x00000008
        /*09bc*/ 	.word	0x00030820
        /*09c0*/ 	.short	0x010a
        /*09c2*/ 	.byte	0x3f
	.zero		1


	//   ....[73]....
        /*09c4*/ 	.word	0x00017300
        /*09c8*/ 	.word	0x00000002
        /*09cc*/ 	.word	0x00030840
        /*09d0*/ 	.short	0x010a
        /*09d2*/ 	.byte	0x3f
	.zero		1


	//   ....[74]....
        /*09d4*/ 	.word	0x00017350
        /*09d8*/ 	.word	0x00000003
        /*09dc*/ 	.word	0x00000060
        /*09e0*/ 	.short	0x010a
        /*09e2*/ 	.byte	0x3f
	.zero		1


	//   ....[75]....
        /*09e4*/ 	.word	0x000173a0
        /*09e8*/ 	.word	0x00000002
        /*09ec*/ 	.word	0x00030840
        /*09f0*/ 	.short	0x010a
        /*09f2*/ 	.byte	0x3f
	.zero		1


	//   ....[76]....
        /*09f4*/ 	.word	0x000173f0
        /*09f8*/ 	.word	0x00000003
        /*09fc*/ 	.word	0x00000060
        /*0a00*/ 	.short	0x010a
        /*0a02*/ 	.byte	0x3f
	.zero		1


	//   ....[77]....
        /*0a04*/ 	.word	0x00017440
        /*0a08*/ 	.word	0x00000002
        /*0a0c*/ 	.word	0x00030840
        /*0a10*/ 	.short	0x010a
        /*0a12*/ 	.byte	0x3f
	.zero		1


	//   ....[78]....
        /*0a14*/ 	.word	0x00017490
        /*0a18*/ 	.word	0x00000002
        /*0a1c*/ 	.word	0x00000060
        /*0a20*/ 	.short	0x010a
        /*0a22*/ 	.byte	0x3f
	.zero		1


	//   ....[79]....
        /*0a24*/ 	.word	0x000174e0
        /*0a28*/ 	.word	0x00000003
        /*0a2c*/ 	.word	0x00030860
        /*0a30*/ 	.short	0x010a
        /*0a32*/ 	.byte	0x3f
	.zero		1


	//   ....[80]....
        /*0a34*/ 	.word	0x00017ea0
        /*0a38*/ 	.word	0x00000000
        /*0a3c*/ 	.word	0x00030820
        /*0a40*/ 	.short	0x010a
        /*0a42*/ 	.byte	0x3f
	.zero		1


	//   ....[81]....
        /*0a44*/ 	.word	0x00018040
        /*0a48*/ 	.word	0x00000006
        /*0a4c*/ 	.word	0x00000000
        /*0a50*/ 	.short	0x010a
        /*0a52*/ 	.byte	0x3f
	.zero		1


	//   ....[82]....
        /*0a54*/ 	.word	0x00018090
        /*0a58*/ 	.word	0x00000007
        /*0a5c*/ 	.word	0x00000000
        /*0a60*/ 	.short	0x010a
        /*0a62*/ 	.byte	0x3f
	.zero		1


	//   ....[83]....
        /*0a64*/ 	.word	0x000180e0
        /*0a68*/ 	.word	0x00000004
        /*0a6c*/ 	.word	0x00000000
        /*0a70*/ 	.short	0x010a
        /*0a72*/ 	.byte	0x3f
	.zero		1


	//----- nvinfo : EIATTR_NUM_MBARRIERS
	.align		4
.L_799:
        /*0a74*/ 	.byte	0x03, 0x38
        /*0a76*/ 	.short	0x0016


	//----- nvinfo : EIATTR_EXIT_INSTR_OFFSETS
	.align		4
        /*0a78*/ 	.byte	0x04, 0x1c
        /*0a7a*/ 	.short	(.L_801 - .L_800)


	//   ....[0]....
.L_800:
        /*0a7c*/ 	.word	0x00000a80


	//   ....[1]....
        /*0a80*/ 	.word	0x00011690


	//   ....[2]....
        /*0a84*/ 	.word	0x000116f0


	//   ....[3]....
        /*0a88*/ 	.word	0x00016d80


	//----- nvinfo : EIATTR_MAX_THREADS
	.align		4
.L_801:
        /*0a8c*/ 	.byte	0x04, 0x05
        /*0a8e*/ 	.short	(.L_803 - .L_802)
.L_802:
        /*0a90*/ 	.word	0x00000180
        /*0a94*/ 	.word	0x00000001
        /*0a98*/ 	.word	0x00000001


	//----- nvinfo : EIATTR_CRS_STACK_SIZE
	.align		4
.L_803:
        /*0a9c*/ 	.byte	0x04, 0x1e
        /*0a9e*/ 	.short	(.L_805 - .L_804)
.L_804:
        /*0aa0*/ 	.word	0x00000000


	//----- nvinfo : EIATTR_CBANK_PARAM_SIZE
	.align		4
.L_805:
        /*0aa4*/ 	.byte	0x03, 0x19
        /*0aa6*/ 	.short	0x0a70


	//----- nvinfo : EIATTR_PARAM_CBANK
	.align		4
        /*0aa8*/ 	.byte	0x04, 0x0a
        /*0aaa*/ 	.short	(.L_807 - .L_806)
	.align		4
.L_806:
        /*0aac*/ 	.word	index@(.nv.constant0._ZN7cutlass13device_kernelIN5flash11enable_sm90INS1_16FlashAttnFwdSm90INS1_25CollectiveMainloopFwdSm90ILi2EN4cute5tupleIJNS5_1CILi1EEES8_S8_EEENS6_IJNS7_ILi128EEENS7_ILi96EEENS7_ILi192EEEEEELi192ENS_6half_tEfNS_4arch4Sm90ELb0ELb1ELb1ELb1ELb0ELb0ELb0ELb1ELb1ELb0ELb0ELb0EEENS1_21CollectiveEpilogueFwdINS6_IJSA_SC_SB_EEES9_SE_SG_Li256ELb1ELb0ELb0ELb0EEENS1_36VarlenDynamicPersistentTileSchedulerILi128ELi96ELi256ELi32ELb0ELb0ELb1ELb1ELb0ELb1EEEEEEEEEvNT_6ParamsE)
        /*0ab0*/ 	.short	0x0210
        /*0ab2*/ 	.short	0x0a70


	//----- nvinfo : EIATTR_SW_WAR
	.align		4
.L_807:
        /*0ab4*/ 	.byte	0x04, 0x36
        /*0ab6*/ 	.short	(.L_809 - .L_808)
.L_808:
        /*0ab8*/ 	.word	0x00000008
.L_809:


//--------------------- .nv.info._ZN7cutlass13device_kernelIN5flash11enable_sm90INS1_16FlashAttnFwdSm90INS1_25CollectiveMainloopFwdSm90ILi2EN4cute5tupleIJNS5_1CILi1EEES8_S8_EEENS6_IJNS7_ILi128EEENS7_ILi96EEENS7_ILi192EEEEEELi192ENS_6half_tEfNS_4arch4Sm90ELb0ELb1ELb1ELb1ELb0ELb1ELb0ELb1ELb1ELb0ELb0ELb0EEENS1_21CollectiveEpilogueFwdINS6_IJSA_SC_SB_EEES9_SE_SG_Li256ELb1ELb0ELb0ELb0EEENS1_36VarlenDynamicPersistentTileSchedulerILi128ELi96ELi256ELi32ELb0ELb0ELb1ELb1ELb0ELb1EEEEEEEEEvNT_6ParamsE --------------------------
	.section	.nv.info._ZN7cutlass13device_kernelIN5flash11enable_sm90INS1_16FlashAttnFwdSm90INS1_25CollectiveMainloopFwdSm90ILi2EN4cute5tupleIJNS5_1CILi1EEES8_S8_EEENS6_IJNS7_ILi128EEENS7_ILi96EEENS7_ILi192EEEEEELi192ENS_6half_tEfNS_4arch4Sm90ELb0ELb1ELb1ELb1ELb0ELb1ELb0ELb1ELb1ELb0ELb0ELb0EEENS1_21CollectiveEpilogueFwdINS6_IJSA_SC_SB_EEES9_SE_SG_Li256ELb1ELb0ELb0ELb0EEENS1_36VarlenDynamicPersistentTileSchedulerILi128ELi96ELi256ELi32ELb0ELb0ELb1ELb1ELb0ELb1EEEEEEEEEvNT_6ParamsE,"",@"SHT_CUDA_INFO"
	.sectionflags	@""
	.align	4


	//----- nvinfo : EIATTR_CUDA_API_VERSION
	.align		4
        /*0000*/ 	.byte	0x04, 0x37
        /*0002*/ 	.short	(.L_811 - .L_810)
.L_810:
        /*0004*/ 	.word	0x00000082


	//----- nvinfo : EIATTR_KPARAM_INFO
	.align		4
.L_811:
        /*0008*/ 	.byte	0x04, 0x17
        /*000a*/ 	.short	(.L_813 - .L_812)
.L_812:
        /*000c*/ 	.word	0x00000000
        /*0010*/ 	.short	0x0000
        /*0012*/ 	.short	0x0070
        /*0014*/ 	.byte	0x00, 0xf0, 0x01, 0x28


	//----- nvinfo : EIATTR_SPARSE_MMA_MASK
	.align		4
.L_813:
        /*0018*/ 	.byte	0x03, 0x50
        /*001a*/ 	.short	0x0000


	//----- nvinfo : EIATTR_MAXREG_COUNT
	.align		4
        /*001c*/ 	.byte	0x03, 0x1b
        /*001e*/ 	.short	0x00a8


	//----- nvinfo : EIATTR_NUM_BARRIERS
	.align		4
        /*0020*/ 	.byte	0x02, 0x4c
        /*0022*/ 	.byte	0x10
	.zero		1


	//----- nvinfo : EIATTR_EXTERNS
	.align		4
        /*0024*/ 	.byte	0x04, 0x0f
        /*0026*/ 	.short	(.L_815 - .L_814)


	//   ....[0]....
	.align		4
.L_814:
        /*0028*/ 	.word	index@(__assertfail)


	//----- nvinfo : EIATTR_ANNOTATIONS
	.align		4
.L_815:
        /*002c*/ 	.byte	0x04, 0x55
        /*002e*/ 	.short	(.L_817 - .L_816)


	//   ....[0]....
.L_816:
        /* <DEDUP_REMOVED lines=62> */


	//----- nvinfo : EIATTR_MERCURY_ISA_VERSION
	.align		4
.L_817:
        /*0400*/ 	.byte	0x03, 0x5f
        /*0402*/ 	.short	0x0101


	//----- nvinfo : EIATTR_UNUSED_LOAD_BYTE_OFFSET
	.align		4
        /*0404*/ 	.byte	0x04, 0x44
        /*0406*/ 	.short	(.L_819 - .L_818)


	//   ....[0]....
.L_818:
        /*0408*/ 	.word	0x00000ab0
        /*040c*/ 	.word	0x0000fff0


	//   ....[1]....
        /*0410*/ 	.word	0x00020440
        /*0414*/ 	.word	0x0000fff0


	//----- nvinfo : EIATTR_INT_WARP_WIDE_INSTR_OFFSETS
	.align		4
.L_819:
        /*0418*/ 	.byte	0x04, 0x31
        /*041a*/ 	.short	(.L_821 - .L_820)


	//   ....[0]....
.L_820:
        /*041c*/ 	.word	0x000001c0


	//   ....[1]....
        /*0420*/ 	.word	0x00000200


	//   ....[2]....
        /*0424*/ 	.word	0x00000270


	//   ....[3]....
        /*0428*/ 	.word	0x000251b0


	//   ....[4]....
        /*042c*/ 	.word	0x00025250


	//   ....[5]....
        /*0430*/ 	.word	0x00025720


	//   ....[6]....
        /*0434*/ 	.word	0x00025750


	//   ....[7]....
        /*0438*/ 	.word	0x00025940


	//   ....[8]....
        /*043c*/ 	.word	0x00025a40


	//   ....[9]....
        /*0440*/ 	.word	0x00027da0


	//   ....[10]....
        /*0444*/ 	.word	0x00027e40


	//----- nvinfo : EIATTR_COOP_GROUP_MASK_REGIDS
	.align		4
.L_821:
        /*0448*/ 	.byte	0x04, 0x29
        /*044a*/ 	.short	(.L_823 - .L_822)


	//   ....[0]....
.L_822:
        /*044c*/ 	.word	0xffffffff


	//   ....[1]....
        /*0450*/ 	.word	0xffffffff


	//   ....[2]....
        /*0454*/ 	.word	0xffffffff


	//   ....[3]....
        /*0458*/ 	.word	0xffffffff


	//   ....[4]....
        /*045c*/ 	.word	0xffffffff


	//   ....[5]....
        /*0460*/ 	.word	0xffffffff


	//   ....[6]....
        /*0464*/ 	.word	0xffffffff


	//   ....[7]....
        /*0468*/ 	.word	0xffffffff


	//   ....[8]....
        /*046c*/ 	.word	0xffffffff


	//   ....[9]....
        /*0470*/ 	.word	0xffffffff


	//   ....[10]....
        /*0474*/ 	.word	0xffffffff


	//   ....[11]....
        /*0478*/ 	.word	0xffffffff


	//   ....[12]....
        /*047c*/ 	.word	0xffffffff


	//   ....[13]....
        /*0480*/ 	.word	0xffffffff


	//   ....[14]....
        /*0484*/ 	.word	0xffffffff


	//   ....[15]....
        /*0488*/ 	.word	0xffffffff


	//   ....[16]....
        /*048c*/ 	.word	0xffffffff


	//   ....[17]....
        /*0490*/ 	.word	0xffffffff


	//   ....[18]....
        /*0494*/ 	.word	0xffffffff


	//   ....[19]....
        /*0498*/ 	.word	0xffffffff


	//   ....[20]....
        /*049c*/ 	.word	0xffffffff


	//   ....[21]....
        /*04a0*/ 	.word	0xffffffff


	//   ....[22]....
        /*04a4*/ 	.word	0xffffffff


	//   ....[23]....
        /*04a8*/ 	.word	0xffffffff


	//   ....[24]....
        /*04ac*/ 	.word	0xffffffff


	//   ....[25]....
        /*04b0*/ 	.word	0xffffffff


	//   ....[26]....
        /*04b4*/ 	.word	0xffffffff


	//   ....[27]....
        /*04b8*/ 	.word	0xffffffff


	//   ....[28]....
        /*04bc*/ 	.word	0xffffffff


	//   ....[29]....
        /*04c0*/ 	.word	0xffffffff


	//   ....[30]....
        /*04c4*/ 	.word	0xffffffff


	//   ....[31]....
        /*04c8*/ 	.word	0xffffffff


	//   ....[32]....
        /*04cc*/ 	.word	0xffffffff


	//   ....[33]....
        /*04d0*/ 	.word	0xffffffff


	//   ....[34]....
        /*04d4*/ 	.word	0xffffffff


	//   ....[35]....
        /*04d8*/ 	.word	0xffffffff


	//   ....[36]....
        /*04dc*/ 	.word	0xffffffff


	//   ....[37]....
        /*04e0*/ 	.word	0xffffffff


	//   ....[38]....
        /*04e4*/ 	.word	0xffffffff


	//   ....[39]....
        /*04e8*/ 	.word	0xffffffff


	//   ....[40]....
        /*04ec*/ 	.word	0xffffffff


	//   ....[41]....
        /*04f0*/ 	.word	0xffffffff


	//   ....[42]....
        /*04f4*/ 	.word	0xffffffff


	//   ....[43]....
        /*04f8*/ 	.word	0xffffffff


	//   ....[44]....
        /*04fc*/ 	.word	0xffffffff


	//   ....[45]....
        /*0500*/ 	.word	0xffffffff


	//   ....[46]....
        /*0504*/ 	.word	0xffffffff


	//   ....[47]....
        /*0508*/ 	.word	0xffffffff


	//   ....[48]....
        /*050c*/ 	.word	0xffffffff


	//   ....[49]....
        /*0510*/ 	.word	0xffffffff


	//   ....[50]....
        /*0514*/ 	.word	0xffffffff


	//   ....[51]....
        /*0518*/ 	.word	0xffffffff


	//   ....[52]....
        /*051c*/ 	.word	0xffffffff


	//   ....[53]....
        /*0520*/ 	.word	0xffffffff


	//   ....[54]....
        /*0524*/ 	.word	0xffffffff


	//   ....[55]....
        /*0528*/ 	.word	0xffffffff


	//   ....[56]....
        /*052c*/ 	.word	0xffffffff


	//   ....[57]....
        /*0530*/ 	.word	0xffffffff


	//   ....[58]....
        /*0534*/ 	.word	0xffffffff


	//   ....[59]....
        /*0538*/ 	.word	0xffffffff


	//   ....[60]....
        /*053c*/ 	.word	0xffffffff


	//   ....[61]....
        /*0540*/ 	.word	0xffffffff


	//   ....[62]....
        /*0544*/ 	.word	0x0500000f


	//   ....[63]....
        /*0548*/ 	.word	0x0500000f


	//   ....[64]....
        /*054c*/ 	.word	0x0500000f


	//   ....[65]....
        /*0550*/ 	.word	0x0500000f


	//   ....[66]....
        /*0554*/ 	.word	0x0500000f


	//   ....[67]....
        /*0558*/ 	.word	0x0500000f


	//   ....[68]....
        /*055c*/ 	.word	0x0500000f


	//   ....[69]....
        /*0560*/ 	.word	0x0500000f


	//   ....[70]....
        /*0564*/ 	.word	0x0500000f


	//   ....[71]....
        /*0568*/ 	.word	0x0500000f


	//   ....[72]....
        /*056c*/ 	.word	0x0500000f


	//   ....[73]....
        /*0570*/ 	.word	0x0500000f


	//   ....[74]....
        /*0574*/ 	.word	0x0500000f


	//   ....[75]....
        /*0578*/ 	.word	0x0500000f


	//   ....[76]....
        /*057c*/ 	.word	0x0500000f


	//   ....[77]....
        /*0580*/ 	.word	0x0500000f


	//   ....[78]....
        /*0584*/ 	.word	0x0500000f


	//   ....[79]....
        /*0588*/ 	.word	0x0500000f


	//   ....[80]....
        /*058c*/ 	.word	0x0500000f


	//   ....[81]....
        /*0590*/ 	.word	0x0500000f


	//   ....[82]....
        /*0594*/ 	.word	0x0500000f


	//   ....[83]....
        /*0598*/ 	.word	0x0500000f


	//   ....[84]....
        /*059c*/ 	.word	0x0500000f


	//   ....[85]....
        /*05a0*/ 	.word	0x0500000f


	//   ....[86]....
        /*05a4*/ 	.word	0x0500000f


	//   ....[87]....
        /*05a8*/ 	.word	0x0500000f


	//   ....[88]....
        /*05ac*/ 	.word	0x0500000f


	//   ....[89]....
        /*05b0*/ 	.word	0x0500000f


	//   ....[90]....
        /*05b4*/ 	.word	0x0500000f


	//   ....[91]....
        /*05b8*/ 	.word	0x0500000f


	//   ....[92]....
        /*05bc*/ 	.word	0x0500000f


	//   ....[93]....
        /*05c0*/ 	.word	0x0500000f


	//   ....[94]....
        /*05c4*/ 	.word	0x0500000f


	//   ....[95]....
        /*05c8*/ 	.word	0x0500000f


	//   ....[96]....
        /*05cc*/ 	.word	0x0500000f


	//   ....[97]....
        /*05d0*/ 	.word	0x0500000f


	//----- nvinfo : EIATTR_COOP_GROUP_INSTR_OFFSETS
	.align		4
.L_823:
        /*05d4*/ 	.byte	0x04, 0x28
        /*05d6*/ 	.short	(.L_825 - .L_824)


	//   ....[0]....
.L_824:
        /*05d8*/ 	.word	0x00000060


	//   ....[1]....
        /*05dc*/ 	.word	0x000001d0


	//   ....[2]....
        /*05e0*/ 	.word	0x00000220


	//   ....[3]....
        /*05e4*/ 	.word	0x00000450


	//   ....[4]....
        /*05e8*/ 	.word	0x000005b0


	//   ....[5]....
        /*05ec*/ 	.word	0x000006d0


	//   ....[6]....
        /*05f0*/ 	.word	0x00000830


	//   ....[7]....
        /*05f4*/ 	.word	0x0000ada0


	//   ....[8]....
        /*05f8*/ 	.word	0x00013d50


	//   ....[9]....
        /*05fc*/ 	.word	0x00013e10


	//   ....[10]....
        /*0600*/ 	.word	0x000143c0


	//   ....[11]....
        /*0604*/ 	.word	0x00014480


	//   ....[12]....
        /*0608*/ 	.word	0x00017dc0


	//   ....[13]....
        /*060c*/ 	.word	0x00017ea0


	//   ....[14]....
        /*0610*/ 	.word	0x000182b0


	//   ....[15]....
        /*0614*/ 	.word	0x00018320


	//   ....[16]....
        /*0618*/ 	.word	0x0001a7a0


	//   ....[17]....
        /*061c*/ 	.word	0x0001a860


	//   ....[18]....
        /*0620*/ 	.word	0x0001ad20


	//   ....[19]....
        /*0624*/ 	.word	0x0001ad60


	//   ....[20]....
        /*0628*/ 	.word	0x0001e300


	//   ....[21]....
        /*062c*/ 	.word	0x0001e3c0


	//   ....[22]....
        /*0630*/ 	.word	0x0001e820


	//   ....[23]....
        /*0634*/ 	.word	0x0001e880


	//   ....[24]....
        /*0638*/ 	.word	0x0001f970


	//   ....[25]....
        /*063c*/ 	.word	0x0001fbc0


	//   ....[26]....
        /*0640*/ 	.word	0x0001fca0


	//   ....[27]....
        /*0644*/ 	.word	0x0001fcd0


	//   ....[28]....
        /*0648*/ 	.word	0x000228c0


	//   ....[29]....
        /*064c*/ 	.word	0x00022a40


	//   ....[30]....
        /*0650*/ 	.word	0x00022a70


	//   ....[31]....
        /*0654*/ 	.word	0x00022ab0


	//   ....[32]....
        /*0658*/ 	.word	0x00022b20


	//   ....[33]....
        /*065c*/ 	.word	0x00022b80


	//   ....[34]....
        /*0660*/ 	.word	0x00022bc0


	//   ....[35]....
        /*0664*/ 	.word	0x00022d80


	//   ....[36]....
        /*0668*/ 	.word	0x00022de0


	//   ....[37]....
        /*066c*/ 	.word	0x00022e20


	//   ....[38]....
        /*0670*/ 	.word	0x00022e60


	//   ....[39]....
        /*0674*/ 	.word	0x00022e90


	//   ....[40]....
        /*0678*/ 	.word	0x00022ec0


	//   ....[41]....
        /*067c*/ 	.word	0x00022f60


	//   ....[42]....
        /*0680*/ 	.word	0x00022fa0


	//   ....[43]....
        /*0684*/ 	.word	0x00023060


	//   ....[44]....
        /*0688*/ 	.word	0x00028270


	//   ....[45]....
        /*068c*/ 	.word	0x00028280


	//   ....[46]....
        /*0690*/ 	.word	0x000283b0


	//   ....[47]....
        /*0694*/ 	.word	0x00028410


	//   ....[48]....
        /*0698*/ 	.word	0x00028450


	//   ....[49]....
        /*069c*/ 	.word	0x00028490


	//   ....[50]....
        /*06a0*/ 	.word	0x000284c0


	//   ....[51]....
        /*06a4*/ 	.word	0x000284f0


	//   ....[52]....
        /*06a8*/ 	.word	0x000286c0


	//   ....[53]....
        /*06ac*/ 	.word	0x00028720


	//   ....[54]....
        /*06b0*/ 	.word	0x00028760


	//   ....[55]....
        /*06b4*/ 	.word	0x000287a0


	//   ....[56]....
        /*06b8*/ 	.word	0x000287d0


	//   ....[57]....
        /*06bc*/ 	.word	0x00028800


	//   ....[58]....
        /*06c0*/ 	.word	0x000288c0


	//   ....[59]....
        /*06c4*/ 	.word	0x000288e0


	//   ....[60]....
        /*06c8*/ 	.word	0x00028950


	//   ....[61]....
        /*06cc*/ 	.word	0x000290a0


	//   ....[62]....
        /*06d0*/ 	.word	0x000294b0


	//   ....[63]....
        /*06d4*/ 	.word	0x00029550


	//   ....[64]....
        /*06d8*/ 	.word	0x000295f0


	//   ....[65]....
        /*06dc*/ 	.word	0x00029690


	//   ....[66]....
        /*06e0*/ 	.word	0x00029730


	//   ....[67]....
        /*06e4*/ 	.word	0x000297d0


	//   ....[68]....
        /*06e8*/ 	.word	0x00029870


	//   ....[69]....
        /*06ec*/ 	.word	0x00029910


	//   ....[70]....
        /*06f0*/ 	.word	0x00029a00


	//   ....[71]....
        /*06f4*/ 	.word	0x00029aa0


	//   ....[72]....
        /*06f8*/ 	.word	0x00029b40


	//   ....[73]....
        /*06fc*/ 	.word	0x00029be0


	//   ....[74]....
        /*0700*/ 	.word	0x00029c80


	//   ....[75]....
        /*0704*/ 	.word	0x00029d20


	//   ....[76]....
        /*0708*/ 	.word	0x00029dc0


	//   ....[77]....
        /*070c*/ 	.word	0x00029e60


	//   ....[78]....
        /*0710*/ 	.word	0x0002a200


	//   ....[79]....
        /*0714*/ 	.word	0x0002a4e0


	//   ....[80]....
        /*0718*/ 	.word	0x0002a910


	//   ....[81]....
        /*071c*/ 	.word	0x0002a9a0


	//   ....[82]....
        /*0720*/ 	.word	0x0002aa40


	//   ....[83]....
        /*0724*/ 	.word	0x0002aaf0


	//   ....[84]....
        /*0728*/ 	.word	0x0002ab70


	//   ....[85]....
        /*072c*/ 	.word	0x0002abf0


	//   ....[86]....
        /*0730*/ 	.word	0x0002ac70


	//   ....[87]....
        /*0734*/ 	.word	0x0002acf0


	//   ....[88]....
        /*0738*/ 	.word	0x0002ad80


	//   ....[89]....
        /*073c*/ 	.word	0x0002ae30


	//   ....[90]....
        /*0740*/ 	.word	0x0002aeb0


	//   ....[91]....
        /*0744*/ 	.word	0x0002af30


	//   ....[92]....
        /*0748*/ 	.word	0x0002afb0


	//   ....[93]....
        /*074c*/ 	.word	0x0002b030


	//   ....[94]....
        /*0750*/ 	.word	0x0002b0a0


	//   ....[95]....
        /*0754*/ 	.word	0x0002b140


	//   ....[96]....
        /*0758*/ 	.word	0x0002b1d0


	//   ....[97]....
        /*075c*/ 	.word	0x0002b300


	//----- nvinfo : EIATTR_REG_RECONFIG
	.align		4
.L_825:
        /*0760*/ 	.byte	0x01, 0x54
	.zero		2


	//----- nvinfo : EIATTR_SYSCALL_OFFSETS
	.align		4
        /*0764*/ 	.byte	0x04, 0x46
        /*0766*/ 	.short	(.L_827 - .L_826)


	//   ....[0]....
.L_826:
        /*0768*/ 	.word	0x00001c50


	//   ....[1]....
        /*076c*/ 	.word	0x00001da0


	//   ....[2]....
        /*0770*/ 	.word	0x0000af40


	//   ....[3]....
        /*0774*/ 	.word	0x0000b3e0


	//   ....[4]....
        /*0778*/ 	.word	0x000253f0


	//   ....[5]....
        /*077c*/ 	.word	0x00025530


	//   ....[6]....
        /*0780*/ 	.word	0x00025630


	//----- nvinfo : EIATTR_MBARRIER_INSTR_OFFSETS
	.align		4
.L_827:
        /*0784*/ 	.byte	0x04, 0x39
        /*0786*/ 	.short	(.L_829 - .L_828)


	//   ....[0]....
.L_828:
        /*0788*/ 	.word	0x00000300
        /*078c*/ 	.word	0x000000ff
        /*0790*/ 	.word	0x00030800
        /*0794*/ 	.short	0x0100
        /*0796*/ 	.byte	0x08
	.zero		1


	//   ....[1]....
        /*0798*/ 	.word	0x00000310
        /*079c*/ 	.word	0x000000ff
        /*07a0*/ 	.word	0x00030820
        /*07a4*/ 	.short	0x0100
        /*07a6*/ 	.byte	0x08
	.zero		1


	//   ....[2]....
        /*07a8*/ 	.word	0x00000400
        /*07ac*/ 	.word	0x000000ff
        /*07b0*/ 	.word	0x00030830
        /*07b4*/ 	.short	0x0100
        /*07b6*/ 	.byte	0x08
	.zero		1


	//   ....[3]....
        /*07b8*/ 	.word	0x00000410
        /*07bc*/ 	.word	0x000000ff
        /*07c0*/ 	.word	0x00030840
        /*07c4*/ 	.short	0x0100
        /*07c6*/ 	.byte	0x08
	.zero		1


	//   ....[4]....
        /*07c8*/ 	.word	0x00000420
        /*07cc*/ 	.word	0x000000ff
        /*07d0*/ 	.word	0x00030838
        /*07d4*/ 	.short	0x0100
        /*07d6*/ 	.byte	0x08
	.zero		1


	//   ....[5]....
        /*07d8*/ 	.word	0x00000430
        /*07dc*/ 	.word	0x000000ff
        /*07e0*/ 	.word	0x00030848
        /*07e4*/ 	.short	0x0100
        /*07e6*/ 	.byte	0x08
	.zero		1


	//   ....[6]....
        /*07e8*/ 	.word	0x00000560
        /*07ec*/ 	.word	0x000000ff
        /*07f0*/ 	.word	0x00030850
        /*07f4*/ 	.short	0x0100
        /*07f6*/ 	.byte	0x08
	.zero		1


	//   ....[7]....
        /*07f8*/ 	.word	0x00000570
        /*07fc*/ 	.word	0x000000ff
        /*0800*/ 	.word	0x00030860
        /*0804*/ 	.short	0x0100
        /*0806*/ 	.byte	0x08
	.zero		1


	//   ....[8]....
        /*0808*/ 	.word	0x00000580
        /*080c*/ 	.word	0x000000ff
        /*0810*/ 	.word	0x00030858
        /*0814*/ 	.short	0x0100
        /*0816*/ 	.byte	0x08
	.zero		1


	//   ....[9]....
        /*0818*/ 	.word	0x00000590
        /*081c*/ 	.word	0x000000ff
        /*0820*/ 	.word	0x00030868
        /*0824*/ 	.short	0x0100
        /*0826*/ 	.byte	0x08
	.zero		1


	//   ....[10]....
        /*0828*/ 	.word	0x00000680
        /*082c*/ 	.word	0x000000ff
        /*0830*/ 	.word	0x00030870
        /*0834*/ 	.short	0x0100
        /*0836*/ 	.byte	0x06
	.zero		1


	//   ....[11]....
        /*0838*/ 	.word	0x00000690
        /*083c*/ 	.word	0x000000ff
        /*0840*/ 	.word	0x00030880
        /*0844*/ 	.short	0x0100
        /*0846*/ 	.byte	0x06
	.zero		1


	//   ....[12]....
        /*0848*/ 	.word	0x000006a0
        /*084c*/ 	.word	0x000000ff
        /*0850*/ 	.word	0x00030878
        /*0854*/ 	.short	0x0100
        /*0856*/ 	.byte	0x06
	.zero		1


	//   ....[13]....
        /*0858*/ 	.word	0x000006b0
        /*085c*/ 	.word	0x000000ff
        /*0860*/ 	.word	0x00030888
        /*0864*/ 	.short	0x0100
        /*0866*/ 	.byte	0x06
	.zero		1


	//   ....[14]....
        /*0868*/ 	.word	0x000007e0
        /*086c*/ 	.word	0x000000ff
        /*0870*/ 	.word	0x00030890
        /*0874*/ 	.short	0x0100
        /*0876*/ 	.byte	0x08
	.zero		1


	//   ....[15]....
        /*0878*/ 	.word	0x000007f0
        /*087c*/ 	.word	0x000000ff
        /*0880*/ 	.word	0x000308a0
        /*0884*/ 	.short	0x0100
        /*0886*/ 	.byte	0x08
	.zero		1


	//   ....[16]....
        /*0888*/ 	.word	0x00000800
        /*088c*/ 	.word	0x000000ff
        /*0890*/ 	.word	0x00030898
        /*0894*/ 	.short	0x0100
        /*0896*/ 	.byte	0x08
	.zero		1


	//   ....[17]....
        /*0898*/ 	.word	0x00000810
        /*089c*/ 	.word	0x000000ff
        /*08a0*/ 	.word	0x000308a8
        /*08a4*/ 	.short	0x0100
        /*08a6*/ 	.byte	0x08
	.zero		1


	//   ....[18]....
        /*08a8*/ 	.word	0x00000940
        /*08ac*/ 	.word	0x000000ff
        /*08b0*/ 	.word	0x000308b0
        /*08b4*/ 	.short	0x0100
        /*08b6*/ 	.byte	0x08
	.zero		1


	//   ....[19]....
        /*08b8*/ 	.word	0x00000950
        /*08bc*/ 	.word	0x000000ff
        /*08c0*/ 	.word	0x000308c0
        /*08c4*/ 	.short	0x0100
        /*08c6*/ 	.byte	0x08
	.zero		1


	//   ....[20]....
        /*08c8*/ 	.word	0x00000960
        /*08cc*/ 	.word	0x000000ff
        /*08d0*/ 	.word	0x000308b8
        /*08d4*/ 	.short	0x0100
        /*08d6*/ 	.byte	0x08
	.zero		1


	//   ....[21]....
        /*08d8*/ 	.word	0x00000970
        /*08dc*/ 	.word	0x000000ff
        /*08e0*/ 	.word	0x000308c8
        /*08e4*/ 	.short	0x0100
        /*08e6*/ 	.byte	0x08
	.zero		1


	//   ....[22]....
        /*08e8*/ 	.word	0x00003940
        /*08ec*/ 	.word	0x00000059
        /*08f0*/ 	.word	0x00030890
        /*08f4*/ 	.short	0x010a
        /*08f6*/ 	.byte	0x3f
	.zero		1


	//   ....[23]....
        /*08f8*/ 	.word	0x00006cb0
        /*08fc*/ 	.word	0x00000059
        /*0900*/ 	.word	0x00030890
        /*0904*/ 	.short	0x010a
        /*0906*/ 	.byte	0x3f
	.zero		1


	//   ....[24]....
        /*0908*/ 	.word	0x00009cc0
        /*090c*/ 	.word	0x00000059
        /*0910*/ 	.word	0x00030890
        /*0914*/ 	.short	0x010a
        /*0916*/ 	.byte	0x3f
	.zero		1


	//   ....[25]....
        /*0918*/ 	.word	0x0000a0b0
        /*091c*/ 	.word	0x00000020
        /*0920*/ 	.word	0x00000000
        /*0924*/ 	.short	0x0101
        /*0926*/ 	.byte	0x3f
	.zero		1


	//   ....[26]....
        /*0928*/ 	.word	0x0000a0f0
        /*092c*/ 	.word	0x00000059
        /*0930*/ 	.word	0x000308b0
        /*0934*/ 	.short	0x010a
        /*0936*/ 	.byte	0x3f
	.zero		1


	//   ....[27]....
        /*0938*/ 	.word	0x0000a630
        /*093c*/ 	.word	0x00000059
        /*0940*/ 	.word	0x00000000
        /*0944*/ 	.short	0x0101
        /*0946*/ 	.byte	0x3f
	.zero		1


	//   ....[28]....
        /*0948*/ 	.word	0x0000afc0
        /*094c*/ 	.word	0x00000011
        /*0950*/ 	.word	0x00030800
        /*0954*/ 	.short	0x010a
        /*0956*/ 	.byte	0x3f
	.zero		1


	//   ....[29]....
        /*0958*/ 	.word	0x0000b010
        /*095c*/ 	.word	0x00000011
        /*0960*/ 	.word	0x00030800
        /*0964*/ 	.short	0x010a
        /*0966*/ 	.byte	0x3f
	.zero		1


	//   ....[30]....
        /*0968*/ 	.word	0x0000c3d0
        /*096c*/ 	.word	0x00000011
        /*0970*/ 	.word	0x00030800
        /*0974*/ 	.short	0x010a
        /*0976*/ 	.byte	0x3f
	.zero		1


	//   ....[31]....
        /*0978*/ 	.word	0x0000f560
        /*097c*/ 	.word	0x00000011
        /*0980*/ 	.word	0x00030800
        /*0984*/ 	.short	0x010a
        /*0986*/ 	.byte	0x3f
	.zero		1


	//   ....[32]....
        /*0988*/ 	.word	0x00011d70
        /*098c*/ 	.word	0x00000002
        /*0990*/ 	.word	0x00030830
        /*0994*/ 	.short	0x010a
        /*0996*/ 	.byte	0x3f
	.zero		1


	//   ....[33]....
        /*0998*/ 	.word	0x00011de0
        /*099c*/ 	.word	0x00000002
        /*09a0*/ 	.word	0x00030830
        /*09a4*/ 	.short	0x010a
        /*09a6*/ 	.byte	0x3f
	.zero		1


	//   ....[34]....
        /*09a8*/ 	.word	0x000127a0
        /*09ac*/ 	.word	0x00000002
        /*09b0*/ 	.word	0x00000000
        /*09b4*/ 	.short	0x0101
        /*09b6*/ 	.byte	0x3f
	.zero		1


	//   ....[35]....
        /*09b8*/ 	.word	0x000152f0
        /*09bc*/ 	.word	0x00000007
        /*09c0*/ 	.word	0x00030830
        /*09c4*/ 	.short	0x010a
        /*09c6*/ 	.byte	0x3f
	.zero		1


	//   ....[36]....
        /*09c8*/ 	.word	0x00015360
        /*09cc*/ 	.word	0x00000007
        /*09d0*/ 	.word	0x00030830
        /*09d4*/ 	.short	0x010a
        /*09d6*/ 	.byte	0x3f
	.zero		1


	//   ....[37]....
        /*09d8*/ 	.word	0x00016140
        /*09dc*/ 	.word	0x0000000e
        /*09e0*/ 	.word	0x00030850
        /*09e4*/ 	.short	0x010a
        /*09e6*/ 	.byte	0x3f
	.zero		1


	//   ....[38]....
        /*09e8*/ 	.word	0x000161e0
        /*09ec*/ 	.word	0x0000000e
        /*09f0*/ 	.word	0x00030850
        /*09f4*/ 	.short	0x010a
        /*09f6*/ 	.byte	0x3f
	.zero		1


	//   ....[39]....
        /*09f8*/ 	.word	0x00016b20
        /*09fc*/ 	.word	0x00000007
        /*0a00*/ 	.word	0x00000000
        /*0a04*/ 	.short	0x0101
        /*0a06*/ 	.byte	0x3f
	.zero		1


	//   ....[40]....
        /*0a08*/ 	.word	0x00018770
        /*0a0c*/ 	.word	0x00000080
        /*0a10*/ 	.word	0x00000000
        /*0a14*/ 	.short	0x0101
        /*0a16*/ 	.byte	0x3f
	.zero		1


	//   ....[41]....
        /*0a18*/ 	.word	0x00019000
        /*0a1c*/ 	.word	0x00000003
        /*0a20*/ 	.word	0x00030830
        /*0a24*/ 	.short	0x010a
        /*0a26*/ 	.byte	0x3f
	.zero		1


	//   ....[42]....
        /*0a28*/ 	.word	0x00019070
        /*0a2c*/ 	.word	0x00000003
        /*0a30*/ 	.word	0x00030830
        /*0a34*/ 	.short	0x010a
        /*0a36*/ 	.byte	0x3f
	.zero		1


	//   ....[43]....
        /*0a38*/ 	.word	0x00019e50
        /*0a3c*/ 	.word	0x00000014
        /*0a40*/ 	.word	0x00030850
        /*0a44*/ 	.short	0x010a
        /*0a46*/ 	.byte	0x3f
	.zero		1


	//   ....[44]....
        /*0a48*/ 	.word	0x00019ea0
        /*0a4c*/ 	.word	0x00000014
        /*0a50*/ 	.word	0x00030850
        /*0a54*/ 	.short	0x010a
        /*0a56*/ 	.byte	0x3f
	.zero		1


	//   ....[45]....
        /*0a58*/ 	.word	0x0001b1e0
        /*0a5c*/ 	.word	0x0000000d
        /*0a60*/ 	.word	0x00000000
        /*0a64*/ 	.short	0x0101
        /*0a66*/ 	.byte	0x3f
	.zero		1


	//   ....[46]....
        /*0a68*/ 	.word	0x0001b320
        /*0a6c*/ 	.word	0x00000079
        /*0a70*/ 	.word	0x00000000
        /*0a74*/ 	.short	0x0101
        /*0a76*/ 	.byte	0x3f
	.zero		1


	//   ....[47]....
        /*0a78*/ 	.word	0x0001b870
        /*0a7c*/ 	.word	0x00000003
        /*0a80*/ 	.word	0x00030830
        /*0a84*/ 	.short	0x010a
        /*0a86*/ 	.byte	0x3f
	.zero		1


	//   ....[48]....
        /*0a88*/ 	.word	0x0001b8e0
        /*0a8c*/ 	.word	0x00000003
        /*0a90*/ 	.word	0x00030830
        /*0a94*/ 	.short	0x010a
        /*0a96*/ 	.byte	0x3f
	.zero		1


	//   ....[49]....
        /*0a98*/ 	.word	0x0001c6a0
        /*0a9c*/ 	.word	0x0000000e
        /*0aa0*/ 	.word	0x00030850
        /*0aa4*/ 	.short	0x010a
        /*0aa6*/ 	.byte	0x3f
	.zero		1


	//   ....[50]....
        /*0aa8*/ 	.word	0x0001c740
        /*0aac*/ 	.word	0x0000000e
        /*0ab0*/ 	.word	0x00030850
        /*0ab4*/ 	.short	0x010a
        /*0ab6*/ 	.byte	0x3f
	.zero		1


	//   ....[51]....
        /*0ab8*/ 	.word	0x0001d100
        /*0abc*/ 	.word	0x0000000c
        /*0ac0*/ 	.word	0x00000000
        /*0ac4*/ 	.short	0x0101
        /*0ac6*/ 	.byte	0x3f
	.zero		1


	//   ....[52]....
        /*0ac8*/ 	.word	0x0001eb00
        /*0acc*/ 	.word	0x00000086
        /*0ad0*/ 	.word	0x00000000
        /*0ad4*/ 	.short	0x0101
        /*0ad6*/ 	.byte	0x3f
	.zero		1


	//   ....[53]....
        /*0ad8*/ 	.word	0x0001f860
        /*0adc*/ 	.word	0x0000000d
        /*0ae0*/ 	.word	0x00030850
        /*0ae4*/ 	.short	0x010a
        /*0ae6*/ 	.byte	0x3f
	.zero		1


	//   ....[54]....
        /*0ae8*/ 	.word	0x0001f900
        /*0aec*/ 	.word	0x0000000d
        /*0af0*/ 	.word	0x00030850
        /*0af4*/ 	.short	0x010a
        /*0af6*/ 	.byte	0x3f
	.zero		1


	//   ....[55]....
        /*0af8*/ 	.word	0x0001fdd0
        /*0afc*/ 	.word	0x0000000b
        /*0b00*/ 	.word	0x00000000
        /*0b04*/ 	.short	0x0101
        /*0b06*/ 	.byte	0x3f
	.zero		1


	//   ....[56]....
        /*0b08*/ 	.word	0x000216a0
        /*0b0c*/ 	.word	0x00000000
        /*0b10*/ 	.word	0x00000000
        /*0b14*/ 	.short	0x0101
        /*0b16*/ 	.byte	0x3f
	.zero		1


	//   ....[57]....
        /*0b18*/ 	.word	0x000241d0
        /*0b1c*/ 	.word	0x0000000b
        /*0b20*/ 	.word	0x00030820
        /*0b24*/ 	.short	0x010a
        /*0b26*/ 	.byte	0x3f
	.zero		1


	//   ....[58]....
        /*0b28*/ 	.word	0x00024260
        /*0b2c*/ 	.word	0x00000007
        /*0b30*/ 	.word	0x000308a0
        /*0b34*/ 	.short	0x010a
        /*0b36*/ 	.byte	0x3f
	.zero		1


	//   ....[59]....
        /*0b38*/ 	.word	0x000244e0
        /*0b3c*/ 	.word	0x00000007
        /*0b40*/ 	.word	0x000308c0
        /*0b44*/ 	.short	0x010a
        /*0b46*/ 	.byte	0x3f
	.zero		1


	//   ....[60]....
        /*0b48*/ 	.word	0x00024850
        /*0b4c*/ 	.word	0x00000007
        /*0b50*/ 	.word	0x000308a0
        /*0b54*/ 	.short	0x010a
        /*0b56*/ 	.byte	0x3f
	.zero		1


	//   ....[61]....
        /*0b58*/ 	.word	0x00024ac0
        /*0b5c*/ 	.word	0x00000007
        /*0b60*/ 	.word	0x000308c0
        /*0b64*/ 	.short	0x010a
        /*0b66*/ 	.byte	0x3f
	.zero		1


	//   ....[62]....
        /*0b68*/ 	.word	0x00025d70
        /*0b6c*/ 	.word	0x00000007
        /*0b70*/ 	.word	0x00030840
        /*0b74*/ 	.short	0x010a
        /*0b76*/ 	.byte	0x3f
	.zero		1


	//   ....[63]....
        /*0b78*/ 	.word	0x00026310
        /*0b7c*/ 	.word	0x0000000a
        /*0b80*/ 	.word	0x00030820
        /*0b84*/ 	.short	0x010a
        /*0b86*/ 	.byte	0x3f
	.zero		1


	//   ....[64]....
        /*0b88*/ 	.word	0x00026640
        /*0b8c*/ 	.word	0x00000003
        /*0b90*/ 	.word	0x00030840
        /*0b94*/ 	.short	0x010a
        /*0b96*/ 	.byte	0x3f
	.zero		1


	//   ....[65]....
        /*0b98*/ 	.word	0x00026910
        /*0b9c*/ 	.word	0x00000003
        /*0ba0*/ 	.word	0x00030860
        /*0ba4*/ 	.short	0x010a
        /*0ba6*/ 	.byte	0x3f
	.zero		1


	//   ....[66]....
        /*0ba8*/ 	.word	0x00026f00
        /*0bac*/ 	.word	0x00000002
        /*0bb0*/ 	.word	0x00030840
        /*0bb4*/ 	.short	0x010a
        /*0bb6*/ 	.byte	0x3f
	.zero		1


	//   ....[67]....
        /*0bb8*/ 	.word	0x000271d0
        /*0bbc*/ 	.word	0x00000002
        /*0bc0*/ 	.word	0x00030860
        /*0bc4*/ 	.short	0x010a
        /*0bc6*/ 	.byte	0x3f
	.zero		1


	//   ....[68]....
        /*0bc8*/ 	.word	0x00027720
        /*0bcc*/ 	.word	0x00000002
        /*0bd0*/ 	.word	0x00030840
        /*0bd4*/ 	.short	0x010a
        /*0bd6*/ 	.byte	0x3f
	.zero		1


	//   ....[69]....
        /*0bd8*/ 	.word	0x000279f0
        /*0bdc*/ 	.word	0x00000002
        /*0be0*/ 	.word	0x00030860
        /*0be4*/ 	.short	0x010a
        /*0be6*/ 	.byte	0x3f
	.zero		1


	//   ....[70]....
        /*0be8*/ 	.word	0x00027ef0
        /*0bec*/ 	.word	0x00000003
        /*0bf0*/ 	.word	0x00030860
        /*0bf4*/ 	.short	0x010a
        /*0bf6*/ 	.byte	0x3f
	.zero		1


	//   ....[71]....
        /*0bf8*/ 	.word	0x00029020
        /*0bfc*/ 	.word	0x00000000
        /*0c00*/ 	.word	0x00030820
        /*0c04*/ 	.short	0x010a
        /*0c06*/ 	.byte	0x3f
	.zero		1


	//   ....[72]....
        /*0c08*/ 	.word	0x000291b0
        /*0c0c*/ 	.word	0x00000006
        /*0c10*/ 	.word	0x00000000
        /*0c14*/ 	.short	0x010a
        /*0c16*/ 	.byte	0x3f
	.zero		1


	//   ....[73]....
        /*0c18*/ 	.word	0x00029220
        /*0c1c*/ 	.word	0x00000007
        /*0c20*/ 	.word	0x00000000
        /*0c24*/ 	.short	0x010a
        /*0c26*/ 	.byte	0x3f
	.zero		1


	//   ....[74]....
        /*0c28*/ 	.word	0x00029280
        /*0c2c*/ 	.word	0x00000004
        /*0c30*/ 	.word	0x00000000
        /*0c34*/ 	.short	0x010a
        /*0c36*/ 	.byte	0x3f
	.zero		1


	//   ....[75]....
        /*0c38*/ 	.word	0x000292b0
        /*0c3c*/ 	.word	0x00000003
        /*0c40*/ 	.word	0x00000000
        /*0c44*/ 	.short	0x010a
        /*0c46*/ 	.byte	0x3f
	.zero		1


	//   ....[76]....
        /*0c48*/ 	.word	0x00029310
        /*0c4c*/ 	.word	0x00000059
        /*0c50*/ 	.word	0x00030890
        /*0c54*/ 	.short	0x010a
        /*0c56*/ 	.byte	0x3f
	.zero		1


	//   ....[77]....
        /*0c58*/ 	.word	0x00029360
        /*0c5c*/ 	.word	0x00000059
        /*0c60*/ 	.word	0x00030890
        /*0c64*/ 	.short	0x010a
        /*0c66*/ 	.byte	0x3f
	.zero		1


	//   ....[78]....
        /*0c68*/ 	.word	0x000293b0
        /*0c6c*/ 	.word	0x00000059
        /*0c70*/ 	.word	0x00030890
        /*0c74*/ 	.short	0x010a
        /*0c76*/ 	.byte	0x3f
	.zero		1


	//   ....[79]....
        /*0c78*/ 	.word	0x00029400
        /*0c7c*/ 	.word	0x00000059
        /*0c80*/ 	.word	0x000308b0
        /*0c84*/ 	.short	0x010a
        /*0c86*/ 	.byte	0x3f
	.zero		1


	//   ....[80]....
        /*0c88*/ 	.word	0x00029950
        /*0c8c*/ 	.word	0x00000011
        /*0c90*/ 	.word	0x00030800
        /*0c94*/ 	.short	0x010a
        /*0c96*/ 	.byte	0x3f
	.zero		1


	//   ....[81]....
        /*0c98*/ 	.word	0x00029ea0
        /*0c9c*/ 	.word	0x00000011
        /*0ca0*/ 	.word	0x00030800
        /*0ca4*/ 	.short	0x010a
        /*0ca6*/ 	.byte	0x3f
	.zero		1


	//   ....[82]....
        /*0ca8*/ 	.word	0x00029ef0
        /*0cac*/ 	.word	0x00000002
        /*0cb0*/ 	.word	0x00030830
        /*0cb4*/ 	.short	0x010a
        /*0cb6*/ 	.byte	0x3f
	.zero		1


	//   ....[83]....
        /*0cb8*/ 	.word	0x00029f40
        /*0cbc*/ 	.word	0x00000007
        /*0cc0*/ 	.word	0x00030830
        /*0cc4*/ 	.short	0x010a
        /*0cc6*/ 	.byte	0x3f
	.zero		1


	//   ....[84]....
        /*0cc8*/ 	.word	0x00029f90
        /*0ccc*/ 	.word	0x0000000e
        /*0cd0*/ 	.word	0x00030850
        /*0cd4*/ 	.short	0x010a
        /*0cd6*/ 	.byte	0x3f
	.zero		1


	//   ....[85]....
        /*0cd8*/ 	.word	0x00029fe0
        /*0cdc*/ 	.word	0x00000003
        /*0ce0*/ 	.word	0x00030830
        /*0ce4*/ 	.short	0x010a
        /*0ce6*/ 	.byte	0x3f
	.zero		1


	//   ....[86]....
        /*0ce8*/ 	.word	0x0002a030
        /*0cec*/ 	.word	0x00000014
        /*0cf0*/ 	.word	0x00030850
        /*0cf4*/ 	.short	0x010a
        /*0cf6*/ 	.byte	0x3f
	.zero		1


	//   ....[87]....
        /*0cf8*/ 	.word	0x0002a080
        /*0cfc*/ 	.word	0x00000003
        /*0d00*/ 	.word	0x00030830
        /*0d04*/ 	.short	0x010a
        /*0d06*/ 	.byte	0x3f
	.zero		1


	//   ....[88]....
        /*0d08*/ 	.word	0x0002a0d0
        /*0d0c*/ 	.word	0x0000000e
        /*0d10*/ 	.word	0x00030850
        /*0d14*/ 	.short	0x010a
        /*0d16*/ 	.byte	0x3f
	.zero		1


	//   ....[89]....
        /*0d18*/ 	.word	0x0002a120
        /*0d1c*/ 	.word	0x0000000d
        /*0d20*/ 	.word	0x00030850
        /*0d24*/ 	.short	0x010a
        /*0d26*/ 	.byte	0x3f
	.zero		1


	//   ....[90]....
        /*0d28*/ 	.word	0x0002a2c0
        /*0d2c*/ 	.word	0x0000000b
        /*0d30*/ 	.word	0x00030820
        /*0d34*/ 	.short	0x010a
        /*0d36*/ 	.byte	0x3f
	.zero		1


	//   ....[91]....
        /*0d38*/ 	.word	0x0002a310
        /*0d3c*/ 	.word	0x00000007
        /*0d40*/ 	.word	0x000308a0
        /*0d44*/ 	.short	0x010a
        /*0d46*/ 	.byte	0x3f
	.zero		1


	//   ....[92]....
        /*0d48*/ 	.word	0x0002a360
        /*0d4c*/ 	.word	0x00000007
        /*0d50*/ 	.word	0x000308c0
        /*0d54*/ 	.short	0x010a
        /*0d56*/ 	.byte	0x3f
	.zero		1


	//   ....[93]....
        /*0d58*/ 	.word	0x0002a3b0
        /*0d5c*/ 	.word	0x00000007
        /*0d60*/ 	.word	0x000308a0
        /*0d64*/ 	.short	0x010a
        /*0d66*/ 	.byte	0x3f
	.zero		1


	//   ....[94]....
        /*0d68*/ 	.word	0x0002a400
        /*0d6c*/ 	.word	0x00000007
        /*0d70*/ 	.word	0x000308c0
        /*0d74*/ 	.short	0x010a
        /*0d76*/ 	.byte	0x3f
	.zero		1


	//   ....[95]....
        /*0d78*/ 	.word	0x0002a5a0
        /*0d7c*/ 	.word	0x00000007
        /*0d80*/ 	.word	0x00030840
        /*0d84*/ 	.short	0x010a
        /*0d86*/ 	.byte	0x3f
	.zero		1


	//   ....[96]....
        /*0d88*/ 	.word	0x0002a620
        /*0d8c*/ 	.word	0x00000003
        /*0d90*/ 	.word	0x00030820
        /*0d94*/ 	.short	0x010a
        /*0d96*/ 	.byte	0x3f
	.zero		1


	//   ....[97]....
        /*0d98*/ 	.word	0x0002a670
        /*0d9c*/ 	.word	0x00000003
        /*0da0*/ 	.word	0x00030840
        /*0da4*/ 	.short	0x010a
        /*0da6*/ 	.byte	0x3f
	.zero		1


	//   ....[98]....
        /*0da8*/ 	.word	0x0002a6c0
        /*0dac*/ 	.word	0x00000003
        /*0db0*/ 	.word	0x00030860
        /*0db4*/ 	.short	0x010a
        /*0db6*/ 	.byte	0x3f
	.zero		1


	//   ....[99]....
        /*0db8*/ 	.word	0x0002a710
        /*0dbc*/ 	.word	0x00000002
        /*0dc0*/ 	.word	0x00030840
        /*0dc4*/ 	.short	0x010a
        /*0dc6*/ 	.byte	0x3f
	.zero		1


	//   ....[100]....
        /*0dc8*/ 	.word	0x0002a760
        /*0dcc*/ 	.word	0x00000002
        /*0dd0*/ 	.word	0x00030860
        /*0dd4*/ 	.short	0x010a
        /*0dd6*/ 	.byte	0x3f
	.zero		1


	//   ....[101]....
        /*0dd8*/ 	.word	0x0002a7b0
        /*0ddc*/ 	.word	0x00000002
        /*0de0*/ 	.word	0x00030840
        /*0de4*/ 	.short	0x010a
        /*0de6*/ 	.byte	0x3f
	.zero		1


	//   ....[102]....
        /*0de8*/ 	.word	0x0002a800
        /*0dec*/ 	.word	0x00000002
        /*0df0*/ 	.word	0x00030860
        /*0df4*/ 	.short	0x010a
        /*0df6*/ 	.byte	0x3f
	.zero		1


	//   ....[103]....
        /*0df8*/ 	.word	0x0002a850
        /*0dfc*/ 	.word	0x00000003
        /*0e00*/ 	.word	0x00030860
        /*0e04*/ 	.short	0x010a
        /*0e06*/ 	.byte	0x3f
	.zero		1


	//   ....[104]....
        /*0e08*/ 	.word	0x0002b220
        /*0e0c*/ 	.word	0x00000000
        /*0e10*/ 	.word	0x00030820
        /*0e14*/ 	.short	0x010a
        /*0e16*/ 	.byte	0x3f
	.zero		1


	//   ....[105]....
        /*0e18*/ 	.word	0x0002b3c0
        /*0e1c*/ 	.word	0x00000006
        /*0e20*/ 	.word	0x00000000
        /*0e24*/ 	.short	0x010a
        /*0e26*/ 	.byte	0x3f
	.zero		1


	//   ....[106]....
        /*0e28*/ 	.word	0x0002b410
        /*0e2c*/ 	.word	0x00000007
        /*0e30*/ 	.word	0x00000000
        /*0e34*/ 	.short	0x010a
        /*0e36*/ 	.byte	0x3f
	.zero		1


	//   ....[107]....
        /*0e38*/ 	.word	0x0002b460
        /*0e3c*/ 	.word	0x00000004
        /*0e40*/ 	.word	0x00000000
        /*0e44*/ 	.short	0x010a
        /*0e46*/ 	.byte	0x3f
	.zero		1


	//----- nvinfo : EIATTR_NUM_MBARRIERS
	.align		4
.L_829:
        /*0e48*/ 	.byte	0x03, 0x38
        /*0e4a*/ 	.short	0x0016


	//----- nvinfo : EIATTR_EXIT_INSTR_OFFSETS
	.align		4
        /*0e4c*/ 	.byte	0x04, 0x1c
        /*0e4e*/ 	.short	(.L_831 - .L_830)


	//   ....[0]....
.L_830:
        /*0e50*/ 	.word	0x00029300


	//----- nvinfo : EIATTR_MAX_THREADS
	.align		4
.L_831:
        /*0e54*/ 	.byte	0x04, 0x05
        /*0e56*/ 	.short	(.L_833 - .L_832)
.L_832:
        /*0e58*/ 	.word	0x00000180
        /*0e5c*/ 	.word	0x00000001
        /*0e60*/ 	.word	0x00000001


	//----- nvinfo : EIATTR_CRS_STACK_SIZE
	.align		4
.L_833:
        /*0e64*/ 	.byte	0x04, 0x1e
        /*0e66*/ 	.short	(.L_835 - .L_834)
.L_834:
        /*0e68*/ 	.word	0x00000000


	//----- nvinfo : EIATTR_CBANK_PARAM_SIZE
	.align		4
.L_835:
        /*0e6c*/ 	.byte	0x03, 0x19
        /*0e6e*/ 	.short	0x0a70


	//----- nvinfo : EIATTR_PARAM_CBANK
	.align		4
        /*0e70*/ 	.byte	0x04, 0x0a
        /*0e72*/ 	.short	(.L_837 - .L_836)
	.align		4
.L_836:
        /*0e74*/ 	.word	index@(.nv.constant0._ZN7cutlass13device_kernelIN5flash11enable_sm90INS1_16FlashAttnFwdSm90INS1_25CollectiveMainloopFwdSm90ILi2EN4cute5tupleIJNS5_1CILi1EEES8_S8_EEENS6_IJNS7_ILi128EEENS7_ILi96EEENS7_ILi192EEEEEELi192ENS_6half_tEfNS_4arch4Sm90ELb0ELb1ELb1ELb1ELb0ELb1ELb0ELb1ELb1ELb0ELb0ELb0EEENS1_21CollectiveEpilogueFwdINS6_IJSA_SC_SB_EEES9_SE_SG_Li256ELb1ELb0ELb0ELb0EEENS1_36VarlenDynamicPersistentTileSchedulerILi128ELi96ELi256ELi32ELb0ELb0ELb1ELb1ELb0ELb1EEEEEEEEEvNT_6ParamsE)
        /*0e78*/ 	.short	0x0210
        /*0e7a*/ 	.short	0x0a70


	//----- nvinfo : EIATTR_SW_WAR
	.align		4
.L_837:
        /*0e7c*/ 	.byte	0x04, 0x36
        /*0e7e*/ 	.short	(.L_839 - .L_838)
.L_838:
        /*0e80*/ 	.word	0x00000008
.L_839:


//--------------------- .nv.info._ZN7cutlass13device_kernelIN5flash11enable_sm90INS1_16FlashAttnFwdSm90INS1_25CollectiveMainloopFwdSm90ILi2EN4cute5tupleIJNS5_1CILi1EEES8_S8_EEENS6_IJNS7_ILi128EEENS7_ILi112EEENS7_ILi192EEEEEELi192ENS_6half_tEfNS_4arch4Sm90ELb1ELb0ELb1ELb0ELb0ELb0ELb0ELb1ELb1ELb0ELb0ELb0EEENS1_21CollectiveEpilogueFwdINS6_IJSA_SC_SB_EEES9_SE_SG_Li256ELb0ELb0ELb0ELb0EEENS1_30DynamicPersistentTileSchedulerILi256ELi32ELb0ELb0ELb1EEEEEEEEEvNT_6ParamsE --------------------------
	.section	.nv.info._ZN7cutlass13device_kernelIN5flash11enable_sm90INS1_16FlashAttnFwdSm90INS1_25CollectiveMainloopFwdSm90ILi2EN4cute5tupleIJNS5_1CILi1EEES8_S8_EEENS6_IJNS7_ILi128EEENS7_ILi112EEENS7_ILi192EEEEEELi192ENS_6half_tEfNS_4arch4Sm90ELb1ELb0ELb1ELb0ELb0ELb0ELb0ELb1ELb1ELb0ELb0ELb0EEENS1_21CollectiveEpilogueFwdINS6_IJSA_SC_SB_EEES9_SE_SG_Li256ELb0ELb0ELb0ELb0EEENS1_30DynamicPersistentTileSchedulerILi256ELi32ELb0ELb0ELb1EEEEEEEEEvNT_6ParamsE,"",@"SHT_CUDA_INFO"
	.sectionflags	@""
	.align	4


	//----- nvinfo : EIATTR_CUDA_API_VERSION
	.align		4
        /*0000*/ 	.byte	0x04, 0x37
        /*0002*/ 	.short	(.L_841 - .L_840)
.L_840:
        /*0004*/ 	.word	0x00000082


	//----- nvinfo : EIATTR_KPARAM_INFO
	.align		4
.L_841:
        /*0008*/ 	.byte	0x04, 0x17
        /*000a*/ 	.short	(.L_843 - .L_842)
.L_842:
        /*000c*/ 	.word	0x00000000
        /*0010*/ 	.short	0x0000
        /*0012*/ 	.short	0x0070
        /*0014*/ 	.byte	0x00, 0xf0, 0x01, 0x2e


	//----- nvinfo : EIATTR_SPARSE_MMA_MASK
	.align		4
.L_843:
        /*0018*/ 	.byte	0x03, 0x50
        /*001a*/ 	.short	0x0000


	//----- nvinfo : EIATTR_MAXREG_COUNT
	.align		4
        /*001c*/ 	.byte	0x03, 0x1b
        /*001e*/ 	.short	0x00a8


	//----- nvinfo : EIATTR_NUM_BARRIERS
	.align		4
        /*0020*/ 	.byte	0x02, 0x4c
        /*0022*/ 	.byte	0x09
	.zero		1


	//----- nvinfo : EIATTR_EXTERNS
	.align		4
        /*0024*/ 	.byte	0x04, 0x0f
        /*0026*/ 	.short	(.L_845 - .L_844)


	//   ....[0]....
	.align		4
.L_844:
        /*0028*/ 	.word	index@(__assertfail)


	//----- nvinfo : EIATTR_ANNOTATIONS
	.align		4
.L_845:
        /*002c*/ 	.byte	0x04, 0x55
        /*002e*/ 	.short	(.L_847 - .L_846)


	//   ....[0]....
.L_846:
        /*0030*/ 	.word	0x00000001
        /*0034*/ 	.byte	0x40, 0x09, 0x00, 0x00, 0x01, 0x00, 0x00, 0x00, 0x10, 0x0a, 0x00, 0x00, 0x01, 0x00, 0x00, 0x00
        /*0044*/ 	.byte	0x50, 0x20, 0x01, 0x00, 0x01, 0x00, 0x00, 0x00, 0x00, 0x21, 0x01, 0x00, 0x01, 0x00, 0x00, 0x00
        /*0054*/ 	.byte	0x10, 0x21, 0x01, 0x00, 0x01, 0x00, 0x00, 0x00, 0x20, 0x21, 0x01, 0x00, 0x01, 0x00, 0x00, 0x00
        /*0064*/ 	.byte	0xf0, 0x30, 0x01, 0x00, 0x01, 0x00, 0x00, 0x00, 0x40, 0x33, 0x01, 0x00, 0x01, 0x00, 0x00, 0x00
        /*0074*/ 	.byte	0x90, 0x4a, 0x01, 0x00, 0x01, 0x00, 0x00, 0x00, 0x80, 0x4d, 0x01, 0x00, 0x01, 0x00, 0x00, 0x00
        /*0084*/ 	.byte	0x70, 0x4e, 0x01, 0x00, 0x01, 0x00, 0x00, 0x00, 0x10, 0x4f, 0x01, 0x00, 0x01, 0x00, 0x00, 0x00
        /*0094*/ 	.byte	0x50, 0x50, 0x01, 0x00


	//----- nvinfo : EIATTR_MERCURY_ISA_VERSION
	.align		4
.L_847:
        /*0098*/ 	.byte	0x03, 0x5f
        /*009a*/ 	.short	0x0101


	//----- nvinfo : EIATTR_INT_WARP_WIDE_INSTR_OFFSETS
	.align		4
        /*009c*/ 	.byte	0x04, 0x31
        /*009e*/ 	.short	(.L_849 - .L_848)


	//   ....[0]....
.L_848:
        /*00a0*/ 	.word	0x00000180


	//   ....[1]....
        /*00a4*/ 	.word	0x000001b0


	//   ....[2]....
        /*00a8*/ 	.word	0x00000240


	//   ....[3]....
        /*00ac*/ 	.word	0x000125c0


	//   ....[4]....
        /*00b0*/ 	.word	0x00012660


	//   ....[5]....
        /*00b4*/ 	.word	0x00012bd0


	//   ....[6]....
        /*00b8*/ 	.word	0x000149d0


	//   ....[7]....
        /*00bc*/ 	.word	0x00014a70


	//----- nvinfo : EIATTR_COOP_GROUP_MASK_REGIDS
	.align		4
.L_849:
        /*00c0*/ 	.byte	0x04, 0x29
        /*00c2*/ 	.short	(.L_851 - .L_850)


	//   ....[0]....
.L_850:
        /*00c4*/ 	.word	0xffffffff


	//   ....[1]....
        /*00c8*/ 	.word	0xffffffff


	//   ....[2]....
        /*00cc*/ 	.word	0xffffffff


	//   ....[3]....
        /*00d0*/ 	.word	0xffffffff


	//   ....[4]....
        /*00d4*/ 	.word	0xffffffff


	//   ....[5]....
        /*00d8*/ 	.word	0xffffffff


	//   ....[6]....
        /*00dc*/ 	.word	0xffffffff


	//   ....[7]....
        /*00e0*/ 	.word	0xffffffff


	//   ....[8]....
        /*00e4*/ 	.word	0xffffffff


	//   ....[9]....
        /*00e8*/ 	.word	0xffffffff


	//   ....[10]....
        /*00ec*/ 	.word	0xffffffff


	//   ....[11]....
        /*00f0*/ 	.word	0xffffffff


	//   ....[12]....
        /*00f4*/ 	.word	0xffffffff


	//   ....[13]....
        /*00f8*/ 	.word	0xffffffff


	//   ....[14]....
        /*00fc*/ 	.word	0xffffffff


	//   ....[15]....
        /*0100*/ 	.word	0xffffffff


	//   ....[16]....
        /*0104*/ 	.word	0xffffffff


	//   ....[17]....
        /*0108*/ 	.word	0xffffffff


	//   ....[18]....
        /*010c*/ 	.word	0xffffffff


	//   ....[19]....
        /*0110*/ 	.word	0xffffffff


	//   ....[20]....
        /*0114*/ 	.word	0xffffffff


	//   ....[21]....
        /*0118*/ 	.word	0xffffffff


	//   ....[22]....
        /*011c*/ 	.word	0xffffffff


	//   ....[23]....
        /*0120*/ 	.word	0xffffffff


	//   ....[24]....
        /*0124*/ 	.word	0xffffffff


	//   ....[25]....
        /*0128*/ 	.word	0xffffffff


	//   ....[26]....
        /*012c*/ 	.word	0xffffffff


	//   ....[27]....
        /*0130*/ 	.word	0xffffffff


	//   ....[28]....
        /*0134*/ 	.word	0x0500000f


	//   ....[29]....
        /*0138*/ 	.word	0x0500000f


	//----- nvinfo : EIATTR_COOP_GROUP_INSTR_OFFSETS
	.align		4
.L_851:
        /*013c*/ 	.byte	0x04, 0x28
        /*013e*/ 	.short	(.L_853 - .L_852)


	//   ....[0]....
.L_852:
        /*0140*/ 	.word	0x00000060


	//   ....[1]....
        /*0144*/ 	.word	0x00000190


	//   ....[2]....
        /*0148*/ 	.word	0x00000250


	//   ....[3]....
        /*014c*/ 	.word	0x000003c0


	//   ....[4]....
        /*0150*/ 	.word	0x00000520


	//   ....[5]....
        /*0154*/ 	.word	0x00000640


	//   ....[6]....
        /*0158*/ 	.word	0x000007a0


	//   ....[7]....
        /*015c*/ 	.word	0x00001530


	//   ....[8]....
        /*0160*/ 	.word	0x00004ca0


	//   ....[9]....
        /*0164*/ 	.word	0x00004d90


	//   ....[10]....
        /*0168*/ 	.word	0x000055d0


	//   ....[11]....
        /*016c*/ 	.word	0x00005650


	//   ....[12]....
        /*0170*/ 	.word	0x00009ec0


	//   ....[13]....
        /*0174*/ 	.word	0x0000a000


	//   ....[14]....
        /*0178*/ 	.word	0x0000a740


	//   ....[15]....
        /*017c*/ 	.word	0x0000a7b0


	//   ....[16]....
        /*0180*/ 	.word	0x0000e890


	//   ....[17]....
        /*0184*/ 	.word	0x0000e8e0


	//   ....[18]....
        /*0188*/ 	.word	0x0000e9c0


	//   ....[19]....
        /*018c*/ 	.word	0x0000ec80


	//   ....[20]....
        /*0190*/ 	.word	0x0000fe80


	//   ....[21]....
        /*0194*/ 	.word	0x0000fec0


	//   ....[22]....
        /*0198*/ 	.word	0x0000ffb0


	//   ....[23]....
        /*019c*/ 	.word	0x0000ffc0


	//   ....[24]....
        /*01a0*/ 	.word	0x00011400


	//   ....[25]....
        /*01a4*/ 	.word	0x00012010


	//   ....[26]....
        /*01a8*/ 	.word	0x00014e10


	//   ....[27]....
        /*01ac*/ 	.word	0x00014ff0


	//   ....[28]....
        /*01b0*/ 	.word	0x00015560


	//   ....[29]....
        /*01b4*/ 	.word	0x00015930


	//----- nvinfo : EIATTR_REG_RECONFIG
	.align		4
.L_853:
        /*01b8*/ 	.byte	0x01, 0x54
	.zero		2


	//----- nvinfo : EIATTR_SYSCALL_OFFSETS
	.align		4
        /*01bc*/ 	.byte	0x04, 0x46
        /*01be*/ 	.short	(.L_855 - .L_854)


	//   ....[0]....
.L_854:
        /*01c0*/ 	.word	0x000016e0


	//   ....[1]....
        /*01c4*/ 	.word	0x000127e0


	//   ....[2]....
        /*01c8*/ 	.word	0x00012910


	//   ....[3]....
        /*01cc*/ 	.word	0x00012a10


	//----- nvinfo : EIATTR_MBARRIER_INSTR_OFFSETS
	.align		4
.L_855:
        /*01d0*/ 	.byte	0x04, 0x39
        /*01d2*/ 	.short	(.L_857 - .L_856)


	//   ....[0]....
.L_856:
        /*01d4*/ 	.word	0x00000270
        /*01d8*/ 	.word	0x000000ff
        /*01dc*/ 	.word	0x00036800
        /*01e0*/ 	.short	0x0100
        /*01e2*/ 	.byte	0x06
	.zero		1


	//   ....[1]....
        /*01e4*/ 	.word	0x00000280
        /*01e8*/ 	.word	0x000000ff
        /*01ec*/ 	.word	0x00036820
        /*01f0*/ 	.short	0x0100
        /*01f2*/ 	.byte	0x06
	.zero		1


	//   ....[2]....
        /*01f4*/ 	.word	0x00000370
        /*01f8*/ 	.word	0x000000ff
        /*01fc*/ 	.word	0x00036830
        /*0200*/ 	.short	0x0100
        /*0202*/ 	.byte	0x08
	.zero		1


	//   ....[3]....
        /*0204*/ 	.word	0x00000380
        /*0208*/ 	.word	0x000000ff
        /*020c*/ 	.word	0x00036840
        /*0210*/ 	.short	0x0100
        /*0212*/ 	.byte	0x08
	.zero		1


	//   ....[4]....
        /*0214*/ 	.word	0x00000390
        /*0218*/ 	.word	0x000000ff
        /*021c*/ 	.word	0x00036838
        /*0220*/ 	.short	0x0100
        /*0222*/ 	.byte	0x08
	.zero		1


	//   ....[5]....
        /*0224*/ 	.word	0x000003a0
        /*0228*/ 	.word	0x000000ff
        /*022c*/ 	.word	0x00036848
        /*0230*/ 	.short	0x0100
        /*0232*/ 	.byte	0x08
	.zero		1


	//   ....[6]....
        /*0234*/ 	.word	0x000004d0
        /*0238*/ 	.word	0x000000ff
        /*023c*/ 	.word	0x00036850
        /*0240*/ 	.short	0x0100
        /*0242*/ 	.byte	0x08
	.zero		1


	//   ....[7]....
        /*0244*/ 	.word	0x000004e0
        /*0248*/ 	.word	0x000000ff
        /*024c*/ 	.word	0x00036860
        /*0250*/ 	.short	0x0100
        /*0252*/ 	.byte	0x08
	.zero		1


	//   ....[8]....
        /*0254*/ 	.word	0x000004f0
        /*0258*/ 	.word	0x000000ff
        /*025c*/ 	.word	0x00036858
        /*0260*/ 	.short	0x0100
        /*0262*/ 	.byte	0x08
	.zero		1


	//   ....[9]....
        /*0264*/ 	.word	0x00000500
        /*0268*/ 	.word	0x000000ff
        /*026c*/ 	.word	0x00036868
        /*0270*/ 	.short	0x0100
        /*0272*/ 	.byte	0x08
	.zero		1


	//   ....[10]....
        /*0274*/ 	.word	0x000005f0
        /*0278*/ 	.word	0x000000ff
        /*027c*/ 	.word	0x00036870
        /*0280*/ 	.short	0x0100
        /*0282*/ 	.byte	0x06
	.zero		1


	//   ....[11]....
        /*0284*/ 	.word	0x00000600
        /*0288*/ 	.word	0x000000ff
        /*028c*/ 	.word	0x00036880
        /*0290*/ 	.short	0x0100
        /*0292*/ 	.byte	0x06
	.zero		1


	//   ....[12]....
        /*0294*/ 	.word	0x00000610
        /*0298*/ 	.word	0x000000ff
        /*029c*/ 	.word	0x00036878
        /*02a0*/ 	.short	0x0100
        /*02a2*/ 	.byte	0x06
	.zero		1


	//   ....[13]....
        /*02a4*/ 	.word	0x00000620
        /*02a8*/ 	.word	0x000000ff
        /*02ac*/ 	.word	0x00036888
        /*02b0*/ 	.short	0x0100
        /*02b2*/ 	.byte	0x06
	.zero		1


	//   ....[14]....
        /*02b4*/ 	.word	0x00000750
        /*02b8*/ 	.word	0x000000ff
        /*02bc*/ 	.word	0x00036890
        /*02c0*/ 	.short	0x0100
        /*02c2*/ 	.byte	0x08
	.zero		1


	//   ....[15]....
        /*02c4*/ 	.word	0x00000760
        /*02c8*/ 	.word	0x000000ff
        /*02cc*/ 	.word	0x000368a0
        /*02d0*/ 	.short	0x0100
        /*02d2*/ 	.byte	0x08
	.zero		1


	//   ....[16]....
        /*02d4*/ 	.word	0x00000770
        /*02d8*/ 	.word	0x000000ff
        /*02dc*/ 	.word	0x00036898
        /*02e0*/ 	.short	0x0100
        /*02e2*/ 	.byte	0x08
	.zero		1


	//   ....[17]....
        /*02e4*/ 	.word	0x00000780
        /*02e8*/ 	.word	0x000000ff
        /*02ec*/ 	.word	0x000368a8
        /*02f0*/ 	.short	0x0100
        /*02f2*/ 	.byte	0x08
	.zero		1


	//   ....[18]....
        /*02f4*/ 	.word	0x000008b0
        /*02f8*/ 	.word	0x000000ff
        /*02fc*/ 	.word	0x000368b0
        /*0300*/ 	.short	0x0100
        /*0302*/ 	.byte	0x08
	.zero		1


	//   ....[19]....
        /*0304*/ 	.word	0x000008c0
        /*0308*/ 	.word	0x000000ff
        /*030c*/ 	.word	0x000368c0
        /*0310*/ 	.short	0x0100
        /*0312*/ 	.byte	0x08
	.zero		1


	//   ....[20]....
        /*0314*/ 	.word	0x000008d0
        /*0318*/ 	.word	0x000000ff
        /*031c*/ 	.word	0x000368b8
        /*0320*/ 	.short	0x0100
        /*0322*/ 	.byte	0x08
	.zero		1


	//   ....[21]....
        /*0324*/ 	.word	0x000008e0
        /*0328*/ 	.word	0x000000ff
        /*032c*/ 	.word	0x000368c8
        /*0330*/ 	.short	0x0100
        /*0332*/ 	.byte	0x08
	.zero		1


	//   ....[22]....
        /*0334*/ 	.word	0x00001740
        /*0338*/ 	.word	0x000000ff
        /*033c*/ 	.word	0x00036800
        /*0340*/ 	.short	0x010a
        /*0342*/ 	.byte	0x3d
	.zero		1


	//   ....[23]....
        /*0344*/ 	.word	0x000017d0
        /*0348*/ 	.word	0x00000000
        /*034c*/ 	.word	0x00036830
        /*0350*/ 	.short	0x010a
        /*0352*/ 	.byte	0x3f
	.zero		1


	//   ....[24]....
        /*0354*/ 	.word	0x00001840
        /*0358*/ 	.word	0x00000000
        /*035c*/ 	.word	0x00036830
        /*0360*/ 	.short	0x010a
        /*0362*/ 	.byte	0x3f
	.zero		1


	//   ....[25]....
        /*0364*/ 	.word	0x00004b40
        /*0368*/ 	.word	0x00000000
        /*036c*/ 	.word	0x00000000
        /*0370*/ 	.short	0x0101
        /*0372*/ 	.byte	0x3f
	.zero		1


	//   ....[26]....
        /*0374*/ 	.word	0x00006810
        /*0378*/ 	.word	0x000000ff
        /*037c*/ 	.word	0x00036830
        /*0380*/ 	.short	0x010a
        /*0382*/ 	.byte	0x3c
	.zero		1


	//   ....[27]....
        /*0384*/ 	.word	0x00006850
        /*0388*/ 	.word	0x000000ff
        /*038c*/ 	.word	0x00036830
        /*0390*/ 	.short	0x010a
        /*0392*/ 	.byte	0x3c
	.zero		1


	//   ....[28]....
        /*0394*/ 	.word	0x00008f40
        /*0398*/ 	.word	0x000000ff
        /*039c*/ 	.word	0x00036850
        /*03a0*/ 	.short	0x010a
        /*03a2*/ 	.byte	0x0a
	.zero		1


	//   ....[29]....
        /*03a4*/ 	.word	0x00008f80
        /*03a8*/ 	.word	0x000000ff
        /*03ac*/ 	.word	0x00036850
        /*03b0*/ 	.short	0x010a
        /*03b2*/ 	.byte	0x0a
	.zero		1


	//   ....[30]....
        /*03b4*/ 	.word	0x0000aec0
        /*03b8*/ 	.word	0x00000003
        /*03bc*/ 	.word	0x00000000
        /*03c0*/ 	.short	0x0101
        /*03c2*/ 	.byte	0x3f
	.zero		1


	//   ....[31]....
        /*03c4*/ 	.word	0x0000af20
        /*03c8*/ 	.word	0x0000008b
        /*03cc*/ 	.word	0x00000000
        /*03d0*/ 	.short	0x0101
        /*03d2*/ 	.byte	0x3f
	.zero		1


	//   ....[32]....
        /*03d4*/ 	.word	0x0000b490
        /*03d8*/ 	.word	0x000000ff
        /*03dc*/ 	.word	0x00036830
        /*03e0*/ 	.short	0x010a
        /*03e2*/ 	.byte	0x06
	.zero		1


	//   ....[33]....
        /*03e4*/ 	.word	0x0000b4d0
        /*03e8*/ 	.word	0x000000ff
        /*03ec*/ 	.word	0x00036830
        /*03f0*/ 	.short	0x010a
        /*03f2*/ 	.byte	0x06
	.zero		1


	//   ....[34]....
        /*03f4*/ 	.word	0x0000dbb0
        /*03f8*/ 	.word	0x000000ff
        /*03fc*/ 	.word	0x00036850
        /*0400*/ 	.short	0x010a
        /*0402*/ 	.byte	0x07
	.zero		1


	//   ....[35]....
        /*0404*/ 	.word	0x0000dbf0
        /*0408*/ 	.word	0x000000ff
        /*040c*/ 	.word	0x00036850
        /*0410*/ 	.short	0x010a
        /*0412*/ 	.byte	0x07
	.zero		1


	//   ....[36]....
        /*0414*/ 	.word	0x0000f1c0
        /*0418*/ 	.word	0x00000086
        /*041c*/ 	.word	0x00000000
        /*0420*/ 	.short	0x0101
        /*0422*/ 	.byte	0x3f
	.zero		1


	//   ....[37]....
        /*0424*/ 	.word	0x0000f230
        /*0428*/ 	.word	0x00000086
        /*042c*/ 	.word	0x00000000
        /*0430*/ 	.short	0x0101
        /*0432*/ 	.byte	0x3f
	.zero		1


	//   ....[38]....
        /*0434*/ 	.word	0x0000fdf0
        /*0438*/ 	.word	0x000000ff
        /*043c*/ 	.word	0x00036850
        /*0440*/ 	.short	0x010a
        /*0442*/ 	.byte	0x05
	.zero		1


	//   ....[39]....
        /*0444*/ 	.word	0x0000fe30
        /*0448*/ 	.word	0x000000ff
        /*044c*/ 	.word	0x00036850
        /*0450*/ 	.short	0x010a
        /*0452*/ 	.byte	0x05
	.zero		1


	//   ....[40]....
        /*0454*/ 	.word	0x00010320
        /*0458*/ 	.word	0x00000005
        /*045c*/ 	.word	0x00000000
        /*0460*/ 	.short	0x0101
        /*0462*/ 	.byte	0x3f
	.zero		1


	//   ....[41]....
        /*0464*/ 	.word	0x000115f0
        /*0468*/ 	.word	0x000000ff
        /*046c*/ 	.word	0x00000000
        /*0470*/ 	.short	0x0101
        /*0472*/ 	.byte	0x05
	.zero		1


	//   ....[42]....
        /*0474*/ 	.word	0x00012e60
        /*0478*/ 	.word	0x00000008
        /*047c*/ 	.word	0x00036840
        /*0480*/ 	.short	0x010a
        /*0482*/ 	.byte	0x3f
	.zero		1


	//   ....[43]....
        /*0484*/ 	.word	0x00013380
        /*0488*/ 	.word	0x00000012
        /*048c*/ 	.word	0x00036820
        /*0490*/ 	.short	0x010a
        /*0492*/ 	.byte	0x3f
	.zero		1


	//   ....[44]....
        /*0494*/ 	.word	0x000135f0
        /*0498*/ 	.word	0x00000003
        /*049c*/ 	.word	0x00036840
        /*04a0*/ 	.short	0x010a
        /*04a2*/ 	.byte	0x3f
	.zero		1


	//   ....[45]....
        /*04a4*/ 	.word	0x00013880
        /*04a8*/ 	.word	0x00000003
        /*04ac*/ 	.word	0x00000060
        /*04b0*/ 	.short	0x010a
        /*04b2*/ 	.byte	0x3f
	.zero		1


	//   ....[46]....
        /*04b4*/ 	.word	0x00013d60
        /*04b8*/ 	.word	0x00000002
        /*04bc*/ 	.word	0x00036840
        /*04c0*/ 	.short	0x010a
        /*04c2*/ 	.byte	0x3f
	.zero		1


	//   ....[47]....
        /*04c4*/ 	.word	0x00013ff0
        /*04c8*/ 	.word	0x00000002
        /*04cc*/ 	.word	0x00000060
        /*04d0*/ 	.short	0x010a
        /*04d2*/ 	.byte	0x3f
	.zero		1


	//   ....[48]....
        /*04d4*/ 	.word	0x00014440
        /*04d8*/ 	.word	0x00000002
        /*04dc*/ 	.word	0x00036840
        /*04e0*/ 	.short	0x010a
        /*04e2*/ 	.byte	0x3f
	.zero		1


	//   ....[49]....
        /*04e4*/ 	.word	0x000146f0
        /*04e8*/ 	.word	0x00000002
        /*04ec*/ 	.word	0x00000060
        /*04f0*/ 	.short	0x010a
        /*04f2*/ 	.byte	0x3f
	.zero		1


	//   ....[50]....
        /*04f4*/ 	.word	0x00014b20
        /*04f8*/ 	.word	0x00000003
        /*04fc*/ 	.word	0x00036860
        /*0500*/ 	.short	0x010a
        /*0502*/ 	.byte	0x3f
	.zero		1


	//   ....[51]....
        /*0504*/ 	.word	0x00014fa0
        /*0508*/ 	.word	0x00000007
        /*050c*/ 	.word	0x00036820
        /*0510*/ 	.short	0x010a
        /*0512*/ 	.byte	0x3f
	.zero		1


	//   ....[52]....
        /*0514*/ 	.word	0x000150f0
        /*0518*/ 	.word	0x00000005
        /*051c*/ 	.word	0x00000000
        /*0520*/ 	.short	0x010a
        /*0522*/ 	.byte	0x3f
	.zero		1


	//   ....[53]....
        /*0524*/ 	.word	0x00015160
        /*0528*/ 	.word	0x00000003
        /*052c*/ 	.word	0x00000000
        /*0530*/ 	.short	0x010a
        /*0532*/ 	.byte	0x3f
	.zero		1


	//   ....[54]....
        /*0534*/ 	.word	0x000151c0
        /*0538*/ 	.word	0x00000005
        /*053c*/ 	.word	0x00000000
        /*0540*/ 	.short	0x010a
        /*0542*/ 	.byte	0x3f
	.zero		1


	//   ....[55]....
        /*0544*/ 	.word	0x000151f0
        /*0548*/ 	.word	0x00000003
        /*054c*/ 	.word	0x00000000
        /*0550*/ 	.short	0x010a
        /*0552*/ 	.byte	0x3f
	.zero		1


	//   ....[56]....
        /*0554*/ 	.word	0x00015260
        /*0558*/ 	.word	0x00000003
        /*055c*/ 	.word	0x00036800
        /*0560*/ 	.short	0x010a
        /*0562*/ 	.byte	0x3f
	.zero		1


	//   ....[57]....
        /*0564*/ 	.word	0x000152b0
        /*0568*/ 	.word	0x00000000
        /*056c*/ 	.word	0x00036830
        /*0570*/ 	.short	0x010a
        /*0572*/ 	.byte	0x3f
	.zero		1


	//   ....[58]....
        /*0574*/ 	.word	0x00015310
        /*0578*/ 	.word	0x00000009
        /*057c*/ 	.word	0x00036830
        /*0580*/ 	.short	0x010a
        /*0582*/ 	.byte	0x3f
	.zero		1


	//   ....[59]....
        /*0584*/ 	.word	0x00015370
        /*0588*/ 	.word	0x00000009
        /*058c*/ 	.word	0x00036850
        /*0590*/ 	.short	0x010a
        /*0592*/ 	.byte	0x3f
	.zero		1


	//   ....[60]....
        /*0594*/ 	.word	0x000153d0
        /*0598*/ 	.word	0x00000009
        /*059c*/ 	.word	0x00036830
        /*05a0*/ 	.short	0x010a
        /*05a2*/ 	.byte	0x3f
	.zero		1


	//   ....[61]....
        /*05a4*/ 	.word	0x00015430
        /*05a8*/ 	.word	0x00000009
        /*05ac*/ 	.word	0x00036850
        /*05b0*/ 	.short	0x010a
        /*05b2*/ 	.byte	0x3f
	.zero		1


	//   ....[62]....
        /*05b4*/ 	.word	0x00015490
        /*05b8*/ 	.word	0x00000005
        /*05bc*/ 	.word	0x00036850
        /*05c0*/ 	.short	0x010a
        /*05c2*/ 	.byte	0x3f
	.zero		1


	//   ....[63]....
        /*05c4*/ 	.word	0x00015610
        /*05c8*/ 	.word	0x00000008
        /*05cc*/ 	.word	0x00036840
        /*05d0*/ 	.short	0x010a
        /*05d2*/ 	.byte	0x3f
	.zero		1


	//   ....[64]....
        /*05d4*/ 	.word	0x00015660
        /*05d8*/ 	.word	0x00000012
        /*05dc*/ 	.word	0x00036820
        /*05e0*/ 	.short	0x010a
        /*05e2*/ 	.byte	0x3f
	.zero		1


	//   ....[65]....
        /*05e4*/ 	.word	0x000156b0
        /*05e8*/ 	.word	0x00000003
        /*05ec*/ 	.word	0x00036840
        /*05f0*/ 	.short	0x010a
        /*05f2*/ 	.byte	0x3f
	.zero		1


	//   ....[66]....
        /*05f4*/ 	.word	0x00015700
        /*05f8*/ 	.word	0x00000003
        /*05fc*/ 	.word	0x00000060
        /*0600*/ 	.short	0x010a
        /*0602*/ 	.byte	0x3f
	.zero		1


	//   ....[67]....
        /*0604*/ 	.word	0x00015750
        /*0608*/ 	.word	0x00000002
        /*060c*/ 	.word	0x00036840
        /*0610*/ 	.short	0x010a
        /*0612*/ 	.byte	0x3f
	.zero		1


	//   ....[68]....
        /*0614*/ 	.word	0x000157a0
        /*0618*/ 	.word	0x00000002
        /*061c*/ 	.word	0x00000060
        /*0620*/ 	.short	0x010a
        /*0622*/ 	.byte	0x3f
	.zero		1


	//   ....[69]....
        /*0624*/ 	.word	0x000157f0
        /*0628*/ 	.word	0x00000002
        /*062c*/ 	.word	0x00036840
        /*0630*/ 	.short	0x010a
        /*0632*/ 	.byte	0x3f
	.zero		1


	//   ....[70]....
        /*0634*/ 	.word	0x00015840
        /*0638*/ 	.word	0x00000002
        /*063c*/ 	.word	0x00000060
        /*0640*/ 	.short	0x010a
        /*0642*/ 	.byte	0x3f
	.zero		1


	//   ....[71]....
        /*0644*/ 	.word	0x00015890
        /*0648*/ 	.word	0x00000003
        /*064c*/ 	.word	0x00036860
        /*0650*/ 	.short	0x010a
        /*0652*/ 	.byte	0x3f
	.zero		1


	//   ....[72]....
        /*0654*/ 	.word	0x00015970
        /*0658*/ 	.word	0x00000007
        /*065c*/ 	.word	0x00036820
        /*0660*/ 	.short	0x010a
        /*0662*/ 	.byte	0x3f
	.zero		1


	//   ....[73]....
        /*0664*/ 	.word	0x000159c0
        /*0668*/ 	.word	0x00000005
        /*066c*/ 	.word	0x00000000
        /*0670*/ 	.short	0x010a
        /*0672*/ 	.byte	0x3f
	.zero		1


	//   ....[74]....
        /*0674*/ 	.word	0x00015a10
        /*0678*/ 	.word	0x00000003
        /*067c*/ 	.word	0x00000000
        /*0680*/ 	.short	0x010a
        /*0682*/ 	.byte	0x3f
	.zero		1


	//   ....[75]....
        /*0684*/ 	.word	0x00015a60
        /*0688*/ 	.word	0x00000005
        /*068c*/ 	.word	0x00000000
        /*0690*/ 	.short	0x010a
        /*0692*/ 	.byte	0x3f
	.zero		1


	//----- nvinfo : EIATTR_NUM_MBARRIERS
	.align		4
.L_857:
        /*0694*/ 	.byte	0x03, 0x38
        /*0696*/ 	.short	0x0016


	//----- nvinfo : EIATTR_EXIT_INSTR_OFFSETS
	.align		4
        /*0698*/ 	.byte	0x04, 0x1c
        /*069a*/ 	.short	(.L_859 - .L_858)


	//   ....[0]....
.L_858:
        /*069c*/ 	.word	0x00000a00


	//   ....[1]....
        /*06a0*/ 	.word	0x00011fd0


	//   ....[2]....
        /*06a4*/ 	.word	0x00012030


	//   ....[3]....
        /*06a8*/ 	.word	0x00015010


	//   ....[4]....
        /*06ac*/ 	.word	0x00015240


	//----- nvinfo : EIATTR_MAX_THREADS
	.align		4
.L_859:
        /*06b0*/ 	.byte	0x04, 0x05
        /*06b2*/ 	.short	(.L_861 - .L_860)
.L_860:
        /*06b4*/ 	.word	0x00000180
        /*06b8*/ 	.word	0x00000001
        /*06bc*/ 	.word	0x00000001


	//----- nvinfo : EIATTR_CRS_STACK_SIZE
	.align		4
.L_861:
        /*06c0*/ 	.byte	0x04, 0x1e
        /*06c2*/ 	.short	(.L_863 - .L_862)
.L_862:
        /*06c4*/ 	.word	0x00000000


	//----- nvinfo : EIATTR_CBANK_PARAM_SIZE
	.align		4
.L_863:
        /*06c8*/ 	.byte	0x03, 0x19
        /*06ca*/ 	.short	0x0bf0


	//----- nvinfo : EIATTR_PARAM_CBANK
	.align		4
        /*06cc*/ 	.byte	0x04, 0x0a
        /*06ce*/ 	.short	(.L_865 - .L_864)
	.align		4
.L_864:
        /*06d0*/ 	.word	index@(.nv.constant0._ZN7cutlass13device_kernelIN5flash11enable_sm90INS1_16FlashAttnFwdSm90INS1_25CollectiveMainloopFwdSm90ILi2EN4cute5tupleIJNS5_1CILi1EEES8_S8_EEENS6_IJNS7_ILi128EEENS7_ILi112EEENS7_ILi192EEEEEELi192ENS_6half_tEfNS_4arch4Sm90ELb1ELb0ELb1ELb0ELb0ELb0ELb0ELb1ELb1ELb0ELb0ELb0EEENS1_21CollectiveEpilogueFwdINS6_IJSA_SC_SB_EEES9_SE_SG_Li256ELb0ELb0ELb0ELb0EEENS1_30DynamicPersistentTileSchedulerILi256ELi32ELb0ELb0ELb1EEEEEEEEEvNT_6ParamsE)
        /*06d4*/ 	.short	0x0210
        /*06d6*/ 	.short	0x0bf0


	//----- nvinfo : EIATTR_SW_WAR
	.align		4
.L_865:
        /*06d8*/ 	.byte	0x04, 0x36
        /*06da*/ 	.short	(.L_867 - .L_866)
.L_866:
        /*06dc*/ 	.word	0x00000008
.L_867:


//--------------------- .nv.info._ZN7cutlass13device_kernelIN5flash11enable_sm90INS1_16FlashAttnFwdSm90INS1_25CollectiveMainloopFwdSm90ILi2EN4cute5tupleIJNS5_1CILi1EEES8_S8_EEENS6_IJNS7_ILi128EEENS7_ILi112EEENS7_ILi192EEEEEELi192ENS_6half_tEfNS_4arch4Sm90ELb1ELb0ELb1ELb1ELb0ELb0ELb0ELb1ELb1ELb0ELb0ELb0EEENS1_21CollectiveEpilogueFwdINS6_IJSA_SC_SB_EEES9_SE_SG_Li256ELb1ELb0ELb0ELb0EEENS1_36VarlenDynamicPersistentTileSchedulerILi128ELi112ELi256ELi32ELb0ELb0ELb1ELb1ELb1ELb1EEEEEEEEEvNT_6ParamsE --------------------------
	.section	.nv.info._ZN7cutlass13device_kernelIN5flash11enable_sm90INS1_16FlashAttnFwdSm90INS1_25CollectiveMainloopFwdSm90ILi2EN4cute5tupleIJNS5_1CILi1EEES8_S8_EEENS6_IJNS7_ILi128EEENS7_ILi112EEENS7_ILi192EEEEEELi192ENS_6half_tEfNS_4arch4Sm90ELb1ELb0ELb1ELb1ELb0ELb0ELb0ELb1ELb1ELb0ELb0ELb0EEENS1_21CollectiveEpilogueFwdINS6_IJSA_SC_SB_EEES9_SE_SG_Li256ELb1ELb0ELb0ELb0EEENS1_36VarlenDynamicPersistentTileSchedulerILi128ELi112ELi256ELi32ELb0ELb0ELb1ELb1ELb1ELb1EEEEEEEEEvNT_6ParamsE,"",@"SHT_CUDA_INFO"
	.sectionflags	@""
	.align	4


	//----- nvinfo : EIATTR_CUDA_API_VERSION
	.align		4
        /*0000*/ 	.byte	0x04, 0x37
        /*0002*/ 	.short	(.L_869 - .L_868)
.L_868:
        /*0004*/ 	.word	0x00000082


	//----- nvinfo : EIATTR_KPARAM_INFO
	.align		4
.L_869:
        /*0008*/ 	.byte	0x04, 0x17
        /*000a*/ 	.short	(.L_871 - .L_870)
.L_870:
        /*000c*/ 	.word	0x00000000
        /*0010*/ 	.short	0x0000
        /*0012*/ 	.short	0x0070
        /*0014*/ 	.byte	0x00, 0xf0, 0x01, 0x28


	//----- nvinfo : EIATTR_SPARSE_MMA_MASK
	.align		4
.L_871:
        /*0018*/ 	.byte	0x03, 0x50
        /*001a*/ 	.short	0x0000


	//----- nvinfo : EIATTR_MAXREG_COUNT
	.align		4
        /*001c*/ 	.byte	0x03, 0x1b
        /*001e*/ 	.short	0x00a8


	//----- nvinfo : EIATTR_NUM_BARRIERS
	.align		4
        /*0020*/ 	.byte	0x02, 0x4c
        /*0022*/ 	.byte	0x09
	.zero		1


	//----- nvinfo : EIATTR_EXTERNS
	.align		4
        /*0024*/ 	.byte	0x04, 0x0f
        /*0026*/ 	.short	(.L_873 - .L_872)


	//   ....[0]....
	.align		4
.L_872:
        /*0028*/ 	.word	index@(__assertfail)


	//----- nvinfo : EIATTR_ANNOTATIONS
	.align		4
.L_873:
        /*002c*/ 	.byte	0x04, 0x55
        /*002e*/ 	.short	(.L_875 - .L_874)


	//   ....[0]....
.L_874:
        /* <DEDUP_REMOVED lines=33> */


	//----- nvinfo : EIATTR_MERCURY_ISA_VERSION
	.align		4
.L_875:
        /*0230*/ 	.byte	0x03, 0x5f
        /*0232*/ 	.short	0x0101


	//----- nvinfo : EIATTR_UNUSED_LOAD_BYTE_OFFSET
	.align		4
        /*0234*/ 	.byte	0x04, 0x44
        /*0236*/ 	.short	(.L_877 - .L_876)


	//   ....[0]....
.L_876:
        /*0238*/ 	.word	0x00000a40
        /*023c*/ 	.word	0x0000fff0


	//   ....[1]....
        /*0240*/ 	.word	0x00010790
        /*0244*/ 	.word	0x0000fff0


	//----- nvinfo : EIATTR_INT_WARP_WIDE_INSTR_OFFSETS
	.align		4
.L_877:
        /*0248*/ 	.byte	0x04, 0x31
        /*024a*/ 	.short	(.L_879 - .L_878)


	//   ....[0]....
.L_878:
        /*024c*/ 	.word	0x00000160


	//   ....[1]....
        /*0250*/ 	.word	0x000001a0


	//   ....[2]....
        /*0254*/ 	.word	0x00000210


	//   ....[3]....
        /*0258*/ 	.word	0x000141a0


	//   ....[4]....
        /*025c*/ 	.word	0x00014240


	//   ....[5]....
        /*0260*/ 	.word	0x000146d0


	//   ....[6]....
        /*0264*/ 	.word	0x00014700


	//   ....[7]....
        /*0268*/ 	.word	0x00014910


	//   ....[8]....
        /*026c*/ 	.word	0x00014a00


	//   ....[9]....
        /*0270*/ 	.word	0x00016e00


	//   ....[10]....
        /*0274*/ 	.word	0x00016ea0


	//----- nvinfo : EIATTR_COOP_GROUP_MASK_REGIDS
	.align		4
.L_879:
        /*0278*/ 	.byte	0x04, 0x29
        /*027a*/ 	.short	(.L_881 - .L_880)


	//   ....[0]....
.L_880:
        /*027c*/ 	.word	0xffffffff


	//   ....[1]....
        /*0280*/ 	.word	0xffffffff


	//   ....[2]....
        /*0284*/ 	.word	0xffffffff


	//   ....[3]....
        /*0288*/ 	.word	0xffffffff


	//   ....[4]....
        /*028c*/ 	.word	0xffffffff


	//   ....[5]....
        /*0290*/ 	.word	0xffffffff


	//   ....[6]....
        /*0294*/ 	.word	0xffffffff


	//   ....[7]....
        /*0298*/ 	.word	0xffffffff


	//   ....[8]....
        /*029c*/ 	.word	0xffffffff


	//   ....[9]....
        /*02a0*/ 	.word	0xffffffff


	//   ....[10]....
        /*02a4*/ 	.word	0xffffffff


	//   ....[11]....
        /*02a8*/ 	.word	0xffffffff


	//   ....[12]....
        /*02ac*/ 	.word	0xffffffff


	//   ....[13]....
        /*02b0*/ 	.word	0xffffffff


	//   ....[14]....
        /*02b4*/ 	.word	0xffffffff


	//   ....[15]....
        /*02b8*/ 	.word	0xffffffff


	//   ....[16]....
        /*02bc*/ 	.word	0xffffffff


	//   ....[17]....
        /*02c0*/ 	.word	0xffffffff


	//   ....[18]....
        /*02c4*/ 	.word	0xffffffff


	//   ....[19]....
        /*02c8*/ 	.word	0xffffffff


	//   ....[20]....
        /*02cc*/ 	.word	0xffffffff


	//   ....[21]....
        /*02d0*/ 	.word	0xffffffff


	//   ....[22]....
        /*02d4*/ 	.word	0xffffffff


	//   ....[23]....
        /*02d8*/ 	.word	0xffffffff


	//   ....[24]....
        /*02dc*/ 	.word	0xffffffff


	//   ....[25]....
        /*02e0*/ 	.word	0xffffffff


	//   ....[26]....
        /*02e4*/ 	.word	0xffffffff


	//   ....[27]....
        /*02e8*/ 	.word	0xffffffff


	//   ....[28]....
        /*02ec*/ 	.word	0xffffffff


	//   ....[29]....
        /*02f0*/ 	.word	0xffffffff


	//   ....[30]....
        /*02f4*/ 	.word	0xffffffff


	//   ....[31]....
        /*02f8*/ 	.word	0xffffffff


	//   ....[32]....
        /*02fc*/ 	.word	0xffffffff


	//   ....[33]....
        /*0300*/ 	.word	0xffffffff


	//   ....[34]....
        /*0304*/ 	.word	0xffffffff


	//   ....[35]....
        /*0308*/ 	.word	0xffffffff


	//   ....[36]....
        /*030c*/ 	.word	0xffffffff


	//   ....[37]....
        /*0310*/ 	.word	0xffffffff


	//   ....[38]....
        /*0314*/ 	.word	0xffffffff


	//   ....[39]....
        /*0318*/ 	.word	0xffffffff


	//   ....[40]....
        /*031c*/ 	.word	0xffffffff


	//   ....[41]....
        /*0320*/ 	.word	0xffffffff


	//   ....[42]....
        /*0324*/ 	.word	0xffffffff


	//   ....[43]....
        /*0328*/ 	.word	0xffffffff


	//   ....[44]....
        /*032c*/ 	.word	0xffffffff


	//   ....[45]....
        /*0330*/ 	.word	0xffffffff


	//   ....[46]....
        /*0334*/ 	.word	0xffffffff


	//   ....[47]....
        /*0338*/ 	.word	0xffffffff


	//   ....[48]....
        /*033c*/ 	.word	0xffffffff


	//   ....[49]....
        /*0340*/ 	.word	0xffffffff


	//   ....[50]....
        /*0344*/ 	.word	0xffffffff


	//   ....[51]....
        /*0348*/ 	.word	0xffffffff


	//   ....[52]....
        /*034c*/ 	.word	0xffffffff


	//   ....[53]....
        /*0350*/ 	.word	0xffffffff


	//   ....[54]....
        /*0354*/ 	.word	0xffffffff


	//   ....[55]....
        /*0358*/ 	.word	0xffffffff


	//   ....[56]....
        /*035c*/ 	.word	0xffffffff


	//   ....[57]....
        /*0360*/ 	.word	0xffffffff


	//   ....[58]....
        /*0364*/ 	.word	0x0500000f


	//   ....[59]....
        /*0368*/ 	.word	0x0500000f


	//   ....[60]....
        /*036c*/ 	.word	0x0500000f


	//   ....[61]....
        /*0370*/ 	.word	0x0500000f


	//   ....[62]....
        /*0374*/ 	.word	0x0500000f


	//   ....[63]....
        /*0378*/ 	.word	0x0500000f


	//   ....[64]....
        /*037c*/ 	.word	0x0500000f


	//   ....[65]....
        /*0380*/ 	.word	0x0500000f


	//   ....[66]....
        /*0384*/ 	.word	0x0500000f


	//   ....[67]....
        /*0388*/ 	.word	0x0500000f


	//   ....[68]....
        /*038c*/ 	.word	0x0500000f


	//   ....[69]....
        /*0390*/ 	.word	0x0500000f


	//   ....[70]....
        /*0394*/ 	.word	0x0500000f


	//   ....[71]....
        /*0398*/ 	.word	0x0500000f


	//   ....[72]....
        /*039c*/ 	.word	0x0500000f


	//   ....[73]....
        /*03a0*/ 	.word	0x0500000f


	//   ....[74]....
        /*03a4*/ 	.word	0x0500000f


	//   ....[75]....
        /*03a8*/ 	.word	0x0500000f


	//   ....[76]....
        /*03ac*/ 	.word	0x0500000f


	//----- nvinfo : EIATTR_COOP_GROUP_INSTR_OFFSETS
	.align		4
.L_881:
        /*03b0*/ 	.byte	0x04, 0x28
        /*03b2*/ 	.short	(.L_883 - .L_882)


	//   ....[0]....
.L_882:
        /*03b4*/ 	.word	0x00000060


	//   ....[1]....
        /*03b8*/ 	.word	0x00000170


	//   ....[2]....
        /*03bc*/ 	.word	0x000001c0


	//   ....[3]....
        /*03c0*/ 	.word	0x000003f0


	//   ....[4]....
        /*03c4*/ 	.word	0x00000550


	//   ....[5]....
        /*03c8*/ 	.word	0x00000670


	//   ....[6]....
        /*03cc*/ 	.word	0x000007d0


	//   ....[7]....
        /*03d0*/ 	.word	0x000017c0


	//   ....[8]....
        /*03d4*/ 	.word	0x00004ee0


	//   ....[9]....
        /*03d8*/ 	.word	0x00004fd0


	//   ....[10]....
        /*03dc*/ 	.word	0x00005910


	//   ....[11]....
        /*03e0*/ 	.word	0x00005990


	//   ....[12]....
        /*03e4*/ 	.word	0x00009ee0


	//   ....[13]....
        /*03e8*/ 	.word	0x0000a010


	//   ....[14]....
        /*03ec*/ 	.word	0x0000a7d0


	//   ....[15]....
        /*03f0*/ 	.word	0x0000a830


	//   ....[16]....
        /*03f4*/ 	.word	0x0000e510


	//   ....[17]....
        /*03f8*/ 	.word	0x0000e540


	//   ....[18]....
        /*03fc*/ 	.word	0x0000e950


	//   ....[19]....
        /*0400*/ 	.word	0x0000ea60


	//   ....[20]....
        /*0404*/ 	.word	0x0000fc90


	//   ....[21]....
        /*0408*/ 	.word	0x0000fcd0


	//   ....[22]....
        /*040c*/ 	.word	0x0000fdc0


	//   ....[23]....
        /*0410*/ 	.word	0x0000fde0


	//   ....[24]....
        /*0414*/ 	.word	0x00012f20


	//   ....[25]....
        /*0418*/ 	.word	0x000130b0


	//   ....[26]....
        /*041c*/ 	.word	0x000130e0


	//   ....[27]....
        /*0420*/ 	.word	0x00013120


	//   ....[28]....
        /*0424*/ 	.word	0x00013190


	//   ....[29]....
        /*0428*/ 	.word	0x000131f0


	//   ....[30]....
        /*042c*/ 	.word	0x00013230


	//   ....[31]....
        /*0430*/ 	.word	0x000133e0


	//   ....[32]....
        /*0434*/ 	.word	0x00013440


	//   ....[33]....
        /*0438*/ 	.word	0x00013480


	//   ....[34]....
        /*043c*/ 	.word	0x000134c0


	//   ....[35]....
        /*0440*/ 	.word	0x000134f0


	//   ....[36]....
        /*0444*/ 	.word	0x00013520


	//   ....[37]....
        /*0448*/ 	.word	0x000135c0


	//   ....[38]....
        /*044c*/ 	.word	0x00013620


	//   ....[39]....
        /*0450*/ 	.word	0x000136b0


	//   ....[40]....
        /*0454*/ 	.word	0x00017310


	//   ....[41]....
        /*0458*/ 	.word	0x00017320


	//   ....[42]....
        /*045c*/ 	.word	0x00017440


	//   ....[43]....
        /*0460*/ 	.word	0x000174a0


	//   ....[44]....
        /*0464*/ 	.word	0x000174e0


	//   ....[45]....
        /*0468*/ 	.word	0x00017520


	//   ....[46]....
        /*046c*/ 	.word	0x00017550


	//   ....[47]....
        /*0470*/ 	.word	0x00017580


	//   ....[48]....
        /*0474*/ 	.word	0x00017720


	//   ....[49]....
        /*0478*/ 	.word	0x00017780


	//   ....[50]....
        /*047c*/ 	.word	0x000177c0


	//   ....[51]....
        /*0480*/ 	.word	0x00017800


	//   ....[52]....
        /*0484*/ 	.word	0x00017830


	//   ....[53]....
        /*0488*/ 	.word	0x00017860


	//   ....[54]....
        /*048c*/ 	.word	0x00017920


	//   ....[55]....
        /*0490*/ 	.word	0x00017940


	//   ....[56]....
        /*0494*/ 	.word	0x000179b0


	//   ....[57]....
        /*0498*/ 	.word	0x00018050


	//   ....[58]....
        /*049c*/ 	.word	0x00018640


	//   ....[59]....
        /*04a0*/ 	.word	0x00018a60


	//   ....[60]....
        /*04a4*/ 	.word	0x00018af0


	//   ....[61]....
        /*04a8*/ 	.word	0x00018b90


	//   ....[62]....
        /*04ac*/ 	.word	0x00018c40


	//   ....[63]....
        /*04b0*/ 	.word	0x00018cc0


	//   ....[64]....
        /*04b4*/ 	.word	0x00018d40


	//   ....[65]....
        /*04b8*/ 	.word	0x00018dc0


	//   ....[66]....
        /*04bc*/ 	.word	0x00018e40


	//   ....[67]....
        /*04c0*/ 	.word	0x00018ed0


	//   ....[68]....
        /*04c4*/ 	.word	0x00018f80


	//   ....[69]....
        /*04c8*/ 	.word	0x00019000


	//   ....[70]....
        /*04cc*/ 	.word	0x00019080


	//   ....[71]....
        /*04d0*/ 	.word	0x00019100


	//   ....[72]....
        /*04d4*/ 	.word	0x00019180


	//   ....[73]....
        /*04d8*/ 	.word	0x000191f0


	//   ....[74]....
        /*04dc*/ 	.word	0x00019290


	//   ....[75]....
        /*04e0*/ 	.word	0x00019320


	//   ....[76]....
        /*04e4*/ 	.word	0x00019450


	//----- nvinfo : EIATTR_REG_RECONFIG
	.align		4
.L_883:
        /*04e8*/ 	.byte	0x01, 0x54
	.zero		2


	//----- nvinfo : EIATTR_SYSCALL_OFFSETS
	.align		4
        /*04ec*/ 	.byte	0x04, 0x46
        /*04ee*/ 	.short	(.L_885 - .L_884)


	//   ....[0]....
.L_884:
        /*04f0*/ 	.word	0x000019a0


	//   ....[1]....
        /*04f4*/ 	.word	0x000143d0


	//   ....[2]....
        /*04f8*/ 	.word	0x00014510


	//   ....[3]....
        /*04fc*/ 	.word	0x00014610


	//----- nvinfo : EIATTR_MBARRIER_INSTR_OFFSETS
	.align		4
.L_885:
        /*0500*/ 	.byte	0x04, 0x39
        /*0502*/ 	.short	(.L_887 - .L_886)


	//   ....[0]....
.L_886:
        /*0504*/ 	.word	0x000002a0
        /*0508*/ 	.word	0x000000ff
        /*050c*/ 	.word	0x00036800
        /*0510*/ 	.short	0x0100
        /*0512*/ 	.byte	0x08
	.zero		1


	//   ....[1]....
        /*0514*/ 	.word	0x000002b0
        /*0518*/ 	.word	0x000000ff
        /*051c*/ 	.word	0x00036820
        /*0520*/ 	.short	0x0100
        /*0522*/ 	.byte	0x08
	.zero		1


	//   ....[2]....
        /*0524*/ 	.word	0x000003a0
        /*0528*/ 	.word	0x000000ff
        /*052c*/ 	.word	0x00036830
        /*0530*/ 	.short	0x0100
        /*0532*/ 	.byte	0x08
	.zero		1


	//   ....[3]....
        /*0534*/ 	.word	0x000003b0
        /*0538*/ 	.word	0x000000ff
        /*053c*/ 	.word	0x00036840
        /*0540*/ 	.short	0x0100
        /*0542*/ 	.byte	0x08
	.zero		1


	//   ....[4]....
        /*0544*/ 	.word	0x000003c0
        /*0548*/ 	.word	0x000000ff
        /*054c*/ 	.word	0x00036838
        /*0550*/ 	.short	0x0100
        /*0552*/ 	.byte	0x08
	.zero		1


	//   ....[5]....
        /*0554*/ 	.word	0x000003d0
        /*0558*/ 	.word	0x000000ff
        /*055c*/ 	.word	0x00036848
        /*0560*/ 	.short	0x0100
        /*0562*/ 	.byte	0x08
	.zero		1


	//   ....[6]....
        /*0564*/ 	.word	0x00000500
        /*0568*/ 	.word	0x000000ff
        /*056c*/ 	.word	0x00036850
        /*0570*/ 	.short	0x0100
        /*0572*/ 	.byte	0x08
	.zero		1


	//   ....[7]....
        /*0574*/ 	.word	0x00000510
        /*0578*/ 	.word	0x000000ff
        /*057c*/ 	.word	0x00036860
        /*0580*/ 	.short	0x0100
        /*0582*/ 	.byte	0x08
	.zero		1


	//   ....[8]....
        /*0584*/ 	.word	0x00000520
        /*0588*/ 	.word	0x000000ff
        /*058c*/ 	.word	0x00036858
        /*0590*/ 	.short	0x0100
        /*0592*/ 	.byte	0x08
	.zero		1


	//   ....[9]....
        /*0594*/ 	.word	0x00000530
        /*0598*/ 	.word	0x000000ff
        /*059c*/ 	.word	0x00036868
        /*05a0*/ 	.short	0x0100
        /*05a2*/ 	.byte	0x08
	.zero		1


	//   ....[10]....
        /*05a4*/ 	.word	0x00000620
        /*05a8*/ 	.word	0x000000ff
        /*05ac*/ 	.word	0x00036870
        /*05b0*/ 	.short	0x0100
        /*05b2*/ 	.byte	0x06
	.zero		1


	//   ....[11]....
        /*05b4*/ 	.word	0x00000630
        /*05b8*/ 	.word	0x000000ff
        /*05bc*/ 	.word	0x00036880
        /*05c0*/ 	.short	0x0100
        /*05c2*/ 	.byte	0x06
	.zero		1


	//   ....[12]....
        /*05c4*/ 	.word	0x00000640
        /*05c8*/ 	.word	0x000000ff
        /*05cc*/ 	.word	0x00036878
        /*05d0*/ 	.short	0x0100
        /*05d2*/ 	.byte	0x06
	.zero		1


	//   ....[13]....
        /*05d4*/ 	.word	0x00000650
        /*05d8*/ 	.word	0x000000ff
        /*05dc*/ 	.word	0x00036888
        /*05e0*/ 	.short	0x0100
        /*05e2*/ 	.byte	0x06
	.zero		1


	//   ....[14]....
        /*05e4*/ 	.word	0x00000780
        /*05e8*/ 	.word	0x000000ff
        /*05ec*/ 	.word	0x00036890
        /*05f0*/ 	.short	0x0100
        /*05f2*/ 	.byte	0x08
	.zero		1


	//   ....[15]....
        /*05f4*/ 	.word	0x00000790
        /*05f8*/ 	.word	0x000000ff
        /*05fc*/ 	.word	0x000368a0
        /*0600*/ 	.short	0x0100
        /*0602*/ 	.byte	0x08
	.zero		1


	//   ....[16]....
        /*0604*/ 	.word	0x000007a0
        /*0608*/ 	.word	0x000000ff
        /*060c*/ 	.word	0x00036898
        /*0610*/ 	.short	0x0100
        /*0612*/ 	.byte	0x08
	.zero		1


	//   ....[17]....
        /*0614*/ 	.word	0x000007b0
        /*0618*/ 	.word	0x000000ff
        /*061c*/ 	.word	0x000368a8
        /*0620*/ 	.short	0x0100
        /*0622*/ 	.byte	0x08
	.zero		1


	//   ....[18]....
        /*0624*/ 	.word	0x000008e0
        /*0628*/ 	.word	0x000000ff
        /*062c*/ 	.word	0x000368b0
        /*0630*/ 	.short	0x0100
        /*0632*/ 	.byte	0x08
	.zero		1


	//   ....[19]....
        /*0634*/ 	.word	0x000008f0
        /*0638*/ 	.word	0x000000ff
        /*063c*/ 	.word	0x000368c0
        /*0640*/ 	.short	0x0100
        /*0642*/ 	.byte	0x08
	.zero		1


	//   ....[20]....
        /*0644*/ 	.word	0x00000900
        /*0648*/ 	.word	0x000000ff
        /*064c*/ 	.word	0x000368b8
        /*0650*/ 	.short	0x0100
        /*0652*/ 	.byte	0x08
	.zero		1


	//   ....[21]....
        /*0654*/ 	.word	0x00000910
        /*0658*/ 	.word	0x000000ff
        /*065c*/ 	.word	0x000368c8
        /*0660*/ 	.short	0x0100
        /*0662*/ 	.byte	0x08
	.zero		1


	//   ....[22]....
        /*0664*/ 	.word	0x00001a40
        /*0668*/ 	.word	0x000000ff
        /*066c*/ 	.word	0x00036800
        /*0670*/ 	.short	0x010a
        /*0672*/ 	.byte	0x26
	.zero		1


	//   ....[23]....
        /*0674*/ 	.word	0x00001ac0
        /*0678*/ 	.word	0x00000000
        /*067c*/ 	.word	0x00036830
        /*0680*/ 	.short	0x010a
        /*0682*/ 	.byte	0x3f
	.zero		1


	//   ....[24]....
        /*0684*/ 	.word	0x00001b30
        /*0688*/ 	.word	0x00000000
        /*068c*/ 	.word	0x00036830
        /*0690*/ 	.short	0x010a
        /*0692*/ 	.byte	0x3f
	.zero		1


	//   ....[25]....
        /*0694*/ 	.word	0x00004d80
        /*0698*/ 	.word	0x00000000
        /*069c*/ 	.word	0x00000000
        /*06a0*/ 	.short	0x0101
        /*06a2*/ 	.byte	0x3f
	.zero		1


	//   ....[26]....
        /*06a4*/ 	.word	0x000069f0
        /*06a8*/ 	.word	0x000000ff
        /*06ac*/ 	.word	0x00036830
        /*06b0*/ 	.short	0x010a
        /*06b2*/ 	.byte	0x25
	.zero		1


	//   ....[27]....
        /*06b4*/ 	.word	0x00006a30
        /*06b8*/ 	.word	0x000000ff
        /*06bc*/ 	.word	0x00036830
        /*06c0*/ 	.short	0x010a
        /*06c2*/ 	.byte	0x25
	.zero		1


	//   ....[28]....
        /*06c4*/ 	.word	0x00008f80
        /*06c8*/ 	.word	0x000000ff
        /*06cc*/ 	.word	0x00036850
        /*06d0*/ 	.short	0x010a
        /*06d2*/ 	.byte	0x04
	.zero		1


	//   ....[29]....
        /*06d4*/ 	.word	0x00008fc0
        /*06d8*/ 	.word	0x000000ff
        /*06dc*/ 	.word	0x00036850
        /*06e0*/ 	.short	0x010a
        /*06e2*/ 	.byte	0x04
	.zero		1


	//   ....[30]....
        /*06e4*/ 	.word	0x0000af70
        /*06e8*/ 	.word	0x00000003
        /*06ec*/ 	.word	0x00000000
        /*06f0*/ 	.short	0x0101
        /*06f2*/ 	.byte	0x3f
	.zero		1


	//   ....[31]....
        /*06f4*/ 	.word	0x0000afa0
        /*06f8*/ 	.word	0x0000008b
        /*06fc*/ 	.word	0x00000000
        /*0700*/ 	.short	0x0101
        /*0702*/ 	.byte	0x3f
	.zero		1


	//   ....[32]....
        /*0704*/ 	.word	0x0000b450
        /*0708*/ 	.word	0x000000ff
        /*070c*/ 	.word	0x00036830
        /*0710*/ 	.short	0x010a
        /*0712*/ 	.byte	0x04
	.zero		1


	//   ....[33]....
        /*0714*/ 	.word	0x0000b490
        /*0718*/ 	.word	0x000000ff
        /*071c*/ 	.word	0x00036830
        /*0720*/ 	.short	0x010a
        /*0722*/ 	.byte	0x04
	.zero		1


	//   ....[34]....
        /*0724*/ 	.word	0x0000d9e0
        /*0728*/ 	.word	0x000000ff
        /*072c*/ 	.word	0x00036850
        /*0730*/ 	.short	0x010a
        /*0732*/ 	.byte	0x0e
	.zero		1


	//   ....[35]....
        /*0734*/ 	.word	0x0000da20
        /*0738*/ 	.word	0x000000ff
        /*073c*/ 	.word	0x00036850
        /*0740*/ 	.short	0x010a
        /*0742*/ 	.byte	0x0e
	.zero		1


	//   ....[36]....
        /*0744*/ 	.word	0x0000f0a0
        /*0748*/ 	.word	0x0000000b
        /*074c*/ 	.word	0x00000000
        /*0750*/ 	.short	0x0101
        /*0752*/ 	.byte	0x3f
	.zero		1


	//   ....[37]....
        /*0754*/ 	.word	0x0000f0f0
        /*0758*/ 	.word	0x0000000f
        /*075c*/ 	.word	0x00000000
        /*0760*/ 	.short	0x0101
        /*0762*/ 	.byte	0x3f
	.zero		1


	//   ....[38]....
        /*0764*/ 	.word	0x0000fc00
        /*0768*/ 	.word	0x000000ff
        /*076c*/ 	.word	0x00036850
        /*0770*/ 	.short	0x010a
        /*0772*/ 	.byte	0x05
	.zero		1


	//   ....[39]....
        /*0774*/ 	.word	0x0000fc40
        /*0778*/ 	.word	0x000000ff
        /*077c*/ 	.word	0x00036850
        /*0780*/ 	.short	0x010a
        /*0782*/ 	.byte	0x05
	.zero		1


	//   ....[40]....
        /*0784*/ 	.word	0x00010130
        /*0788*/ 	.word	0x00000005
        /*078c*/ 	.word	0x00000000
        /*0790*/ 	.short	0x0101
        /*0792*/ 	.byte	0x3f
	.zero		1


	//   ....[41]....
        /*0794*/ 	.word	0x00011b60
        /*0798*/ 	.word	0x0000002a
        /*079c*/ 	.word	0x00000000
        /*07a0*/ 	.short	0x0101
        /*07a2*/ 	.byte	0x3f
	.zero		1


	//   ....[42]....
        /*07a4*/ 	.word	0x00014d50
        /*07a8*/ 	.word	0x00000008
        /*07ac*/ 	.word	0x00036840
        /*07b0*/ 	.short	0x010a
        /*07b2*/ 	.byte	0x3f
	.zero		1


	//   ....[43]....
        /*07b4*/ 	.word	0x00015300
        /*07b8*/ 	.word	0x00000009
        /*07bc*/ 	.word	0x00036820
        /*07c0*/ 	.short	0x010a
        /*07c2*/ 	.byte	0x3f
	.zero		1


	//   ....[44]....
        /*07c4*/ 	.word	0x00015630
        /*07c8*/ 	.word	0x00000002
        /*07cc*/ 	.word	0x00036840
        /*07d0*/ 	.short	0x010a
        /*07d2*/ 	.byte	0x3f
	.zero		1


	//   ....[45]....
        /*07d4*/ 	.word	0x00015930
        /*07d8*/ 	.word	0x00000003
        /*07dc*/ 	.word	0x00000060
        /*07e0*/ 	.short	0x010a
        /*07e2*/ 	.byte	0x3f
	.zero		1


	//   ....[46]....
        /*07e4*/ 	.word	0x00015f50
        /*07e8*/ 	.word	0x00000002
        /*07ec*/ 	.word	0x00036840
        /*07f0*/ 	.short	0x010a
        /*07f2*/ 	.byte	0x3f
	.zero		1


	//   ....[47]....
        /*07f4*/ 	.word	0x00016250
        /*07f8*/ 	.word	0x00000003
        /*07fc*/ 	.word	0x00000060
        /*0800*/ 	.short	0x010a
        /*0802*/ 	.byte	0x3f
	.zero		1


	//   ....[48]....
        /*0804*/ 	.word	0x00016780
        /*0808*/ 	.word	0x00000002
        /*080c*/ 	.word	0x00036840
        /*0810*/ 	.short	0x010a
        /*0812*/ 	.byte	0x3f
	.zero		1


	//   ....[49]....
        /*0814*/ 	.word	0x00016a90
        /*0818*/ 	.word	0x00000002
        /*081c*/ 	.word	0x00000060
        /*0820*/ 	.short	0x010a
        /*0822*/ 	.byte	0x3f
	.zero		1


	//   ....[50]....
        /*0824*/ 	.word	0x00016f60
        /*0828*/ 	.word	0x00000003
        /*082c*/ 	.word	0x00036860
        /*0830*/ 	.short	0x010a
        /*0832*/ 	.byte	0x3f
	.zero		1


	//   ....[51]....
        /*0834*/ 	.word	0x00017fd0
        /*0838*/ 	.word	0x00000000
        /*083c*/ 	.word	0x00036820
        /*0840*/ 	.short	0x010a
        /*0842*/ 	.byte	0x3f
	.zero		1


	//   ....[52]....
        /*0844*/ 	.word	0x000181b0
        /*0848*/ 	.word	0x00000006
        /*084c*/ 	.word	0x00000000
        /*0850*/ 	.short	0x010a
        /*0852*/ 	.byte	0x3f
	.zero		1


	//   ....[53]....
        /*0854*/ 	.word	0x00018220
        /*0858*/ 	.word	0x00000007
        /*085c*/ 	.word	0x00000000
        /*0860*/ 	.short	0x010a
        /*0862*/ 	.byte	0x3f
	.zero		1


	//   ....[54]....
        /*0864*/ 	.word	0x00018290
        /*0868*/ 	.word	0x00000004
        /*086c*/ 	.word	0x00000000
        /*0870*/ 	.short	0x010a
        /*0872*/ 	.byte	0x3f
	.zero		1


	//   ....[55]....
        /*0874*/ 	.word	0x000182c0
        /*0878*/ 	.word	0x00000003
        /*087c*/ 	.word	0x00000000
        /*0880*/ 	.short	0x010a
        /*0882*/ 	.byte	0x3f
	.zero		1


	//   ....[56]....
        /*0884*/ 	.word	0x00018330
        /*0888*/ 	.word	0x00000003
        /*088c*/ 	.word	0x00036800
        /*0890*/ 	.short	0x010a
        /*0892*/ 	.byte	0x3f
	.zero		1


	//   ....[57]....
        /*0894*/ 	.word	0x00018380
        /*0898*/ 	.word	0x00000000
        /*089c*/ 	.word	0x00036830
        /*08a0*/ 	.short	0x010a
        /*08a2*/ 	.byte	0x3f
	.zero		1


	//   ....[58]....
        /*08a4*/ 	.word	0x000183e0
        /*08a8*/ 	.word	0x00000007
        /*08ac*/ 	.word	0x00036830
        /*08b0*/ 	.short	0x010a
        /*08b2*/ 	.byte	0x3f
	.zero		1


	//   ....[59]....
        /*08b4*/ 	.word	0x00018440
        /*08b8*/ 	.word	0x00000007
        /*08bc*/ 	.word	0x00036850
        /*08c0*/ 	.short	0x010a
        /*08c2*/ 	.byte	0x3f
	.zero		1


	//   ....[60]....
        /*08c4*/ 	.word	0x000184a0
        /*08c8*/ 	.word	0x00000007
        /*08cc*/ 	.word	0x00036830
        /*08d0*/ 	.short	0x010a
        /*08d2*/ 	.byte	0x3f
	.zero		1


	//   ....[61]....
        /*08d4*/ 	.word	0x00018500
        /*08d8*/ 	.word	0x00000007
        /*08dc*/ 	.word	0x00036850
        /*08e0*/ 	.short	0x010a
        /*08e2*/ 	.byte	0x3f
	.zero		1


	//   ....[62]....
        /*08e4*/ 	.word	0x00018560
        /*08e8*/ 	.word	0x00000005
        /*08ec*/ 	.word	0x00036850
        /*08f0*/ 	.short	0x010a
        /*08f2*/ 	.byte	0x3f
	.zero		1


	//   ....[63]....
        /*08f4*/ 	.word	0x00018700
        /*08f8*/ 	.word	0x00000008
        /*08fc*/ 	.word	0x00036840
        /*0900*/ 	.short	0x010a
        /*0902*/ 	.byte	0x3f
	.zero		1


	//   ....[64]....
        /*0904*/ 	.word	0x00018780
        /*0908*/ 	.word	0x00000008
        /*090c*/ 	.word	0x00036820
        /*0910*/ 	.short	0x010a
        /*0912*/ 	.byte	0x3f
	.zero		1


	//   ....[65]....
        /*0914*/ 	.word	0x000187d0
        /*0918*/ 	.word	0x00000002
        /*091c*/ 	.word	0x00036840
        /*0920*/ 	.short	0x010a
        /*0922*/ 	.byte	0x3f
	.zero		1


	//   ....[66]....
        /*0924*/ 	.word	0x00018820
        /*0928*/ 	.word	0x00000003
        /*092c*/ 	.word	0x00000060
        /*0930*/ 	.short	0x010a
        /*0932*/ 	.byte	0x3f
	.zero		1


	//   ....[67]....
        /*0934*/ 	.word	0x00018870
        /*0938*/ 	.word	0x00000002
        /*093c*/ 	.word	0x00036840
        /*0940*/ 	.short	0x010a
        /*0942*/ 	.byte	0x3f
	.zero		1


	//   ....[68]....
        /*0944*/ 	.word	0x000188c0
        /*0948*/ 	.word	0x00000003
        /*094c*/ 	.word	0x00000060
        /*0950*/ 	.short	0x010a
        /*0952*/ 	.byte	0x3f
	.zero		1


	//   ....[69]....
        /*0954*/ 	.word	0x00018910
        /*0958*/ 	.word	0x00000002
        /*095c*/ 	.word	0x00036840
        /*0960*/ 	.short	0x010a
        /*0962*/ 	.byte	0x3f
	.zero		1


	//   ....[70]....
        /*0964*/ 	.word	0x00018960
        /*0968*/ 	.word	0x00000002
        /*096c*/ 	.word	0x00000060
        /*0970*/ 	.short	0x010a
        /*0972*/ 	.byte	0x3f
	.zero		1


	//   ....[71]....
        /*0974*/ 	.word	0x000189b0
        /*0978*/ 	.word	0x00000003
        /*097c*/ 	.word	0x00036860
        /*0980*/ 	.short	0x010a
        /*0982*/ 	.byte	0x3f
	.zero		1


	//   ....[72]....
        /*0984*/ 	.word	0x00019370
        /*0988*/ 	.word	0x00000000
        /*098c*/ 	.word	0x00036820
        /*0990*/ 	.short	0x010a
        /*0992*/ 	.byte	0x3f
	.zero		1


	//   ....[73]....
        /*0994*/ 	.word	0x00019510
        /*0998*/ 	.word	0x00000006
        /*099c*/ 	.word	0x00000000
        /*09a0*/ 	.short	0x010a
        /*09a2*/ 	.byte	0x3f
	.zero		1


	//   ....[74]....
        /*09a4*/ 	.word	0x00019560
        /*09a8*/ 	.word	0x00000007
        /*09ac*/ 	.word	0x00000000
        /*09b0*/ 	.short	0x010a
        /*09b2*/ 	.byte	0x3f
	.zero		1


	//   ....[75]....
        /*09b4*/ 	.word	0x000195b0
        /*09b8*/ 	.word	0x00000004
        /*09bc*/ 	.word	0x00000000
        /*09c0*/ 	.short	0x010a
        /*09c2*/ 	.byte	0x3f
	.zero		1


	//----- nvinfo : EIATTR_NUM_MBARRIERS
	.align		4
.L_887:
        /*09c4*/ 	.byte	0x03, 0x38
        /*09c6*/ 	.short	0x0016


	//----- nvinfo : EIATTR_EXIT_INSTR_OFFSETS
	.align		4
        /*09c8*/ 	.byte	0x04, 0x1c
        /*09ca*/ 	.short	(.L_889 - .L_888)


	//   ....[0]....
.L_888:
        /*09cc*/ 	.word	0x00000a80


	//   ....[1]....
        /*09d0*/ 	.word	0x00012ee0


	//   ....[2]....
        /*09d4*/ 	.word	0x00012f40


	//   ....[3]....
        /*09d8*/ 	.word	0x00018310


	//----- nvinfo : EIATTR_MAX_THREADS
	.align		4
.L_889:
        /*09dc*/ 	.byte	0x04, 0x05
        /*09de*/ 	.short	(.L_891 - .L_890)
.L_890:
        /*09e0*/ 	.word	0x00000180
        /*09e4*/ 	.word	0x00000001
        /*09e8*/ 	.word	0x00000001


	//----- nvinfo : EIATTR_CRS_STACK_SIZE
	.align		4
.L_891:
        /*09ec*/ 	.byte	0x04, 0x1e
        /*09ee*/ 	.short	(.L_893 - .L_892)
.L_892:
        /*09f0*/ 	.word	0x00000000


	//----- nvinfo : EIATTR_CBANK_PARAM_SIZE
	.align		4
.L_893:
        /*09f4*/ 	.byte	0x03, 0x19
        /*09f6*/ 	.short	0x0a70


	//----- nvinfo : EIATTR_PARAM_CBANK
	.align		4
        /*09f8*/ 	.byte	0x04, 0x0a
        /*09fa*/ 	.short	(.L_895 - .L_894)
	.align		4
.L_894:
        /*09fc*/ 	.word	index@(.nv.constant0._ZN7cutlass13device_kernelIN5flash11enable_sm90INS1_16FlashAttnFwdSm90INS1_25CollectiveMainloopFwdSm90ILi2EN4cute5tupleIJNS5_1CILi1EEES8_S8_EEENS6_IJNS7_ILi128EEENS7_ILi112EEENS7_ILi192EEEEEELi192ENS_6half_tEfNS_4arch4Sm90ELb1ELb0ELb1ELb1ELb0ELb0ELb0ELb1ELb1ELb0ELb0ELb0EEENS1_21CollectiveEpilogueFwdINS6_IJSA_SC_SB_EEES9_SE_SG_Li256ELb1ELb0ELb0ELb0EEENS1_36VarlenDynamicPersistentTileSchedulerILi128ELi112ELi256ELi32ELb0ELb0ELb1ELb1ELb1ELb1EEEEEEEEEvNT_6ParamsE)
        /*0a00*/ 	.short	0x0210
        /*0a02*/ 	.short	0x0a70


	//----- nvinfo : EIATTR_SW_WAR
	.align		4
.L_895:
        /*0a04*/ 	.byte	0x04, 0x36
        /*0a06*/ 	.short	(.L_897 - .L_896)
.L_896:
        /*0a08*/ 	.word	0x00000008
.L_897:


//--------------------- .nv.info._ZN7cutlass13device_kernelIN5flash11enable_sm90INS1_16FlashAttnFwdSm90INS1_25CollectiveMainloopFwdSm90ILi2EN4cute5tupleIJNS5_1CILi1EEES8_S8_EEENS6_IJNS7_ILi128EEENS7_ILi112EEENS7_ILi192EEEEEELi192ENS_6half_tEfNS_4arch4Sm90ELb1ELb0ELb1ELb1ELb0ELb1ELb0ELb1ELb1ELb0ELb0ELb0EEENS1_21CollectiveEpilogueFwdINS6_IJSA_SC_SB_EEES9_SE_SG_Li256ELb1ELb0ELb0ELb0EEENS1_36VarlenDynamicPersistentTileSchedulerILi128ELi112ELi256ELi32ELb0ELb0ELb1ELb1ELb1ELb1EEEEEEEEEvNT_6ParamsE --------------------------
	.section	.nv.info._ZN7cutlass13device_kernelIN5flash11enable_sm90INS1_16FlashAttnFwdSm90INS1_25CollectiveMainloopFwdSm90ILi2EN4cute5tupleIJNS5_1CILi1EEES8_S8_EEENS6_IJNS7_ILi128EEENS7_ILi112EEENS7_ILi192EEEEEELi192ENS_6half_tEfNS_4arch4Sm90ELb1ELb0ELb1ELb1ELb0ELb1ELb0ELb1ELb1ELb0ELb0ELb0EEENS1_21CollectiveEpilogueFwdINS6_IJSA_SC_SB_EEES9_SE_SG_Li256ELb1ELb0ELb0ELb0EEENS1_36VarlenDynamicPersistentTileSchedulerILi128ELi112ELi256ELi32ELb0ELb0ELb1ELb1ELb1ELb1EEEEEEEEEvNT_6ParamsE,"",@"SHT_CUDA_INFO"
	.sectionflags	@""
	.align	4


	//----- nvinfo : EIATTR_CUDA_API_VERSION
	.align		4
        /*0000*/ 	.byte	0x04, 0x37
        /*0002*/ 	.short	(.L_899 - .L_898)
.L_898:
        /*0004*/ 	.word	0x00000082


	//----- nvinfo : EIATTR_KPARAM_INFO
	.align		4
.L_899:
        /*0008*/ 	.byte	0x04, 0x17
        /*000a*/ 	.short	(.L_901 - .L_900)
.L_900:
        /*000c*/ 	.word	0x00000000
        /*0010*/ 	.short	0x0000
        /*0012*/ 	.short	0x0070
        /*0014*/ 	.byte	0x00, 0xf0, 0x01, 0x28


	//----- nvinfo : EIATTR_SPARSE_MMA_MASK
	.align		4
.L_901:
        /*0018*/ 	.byte	0x03, 0x50
        /*001a*/ 	.short	0x0000


	//----- nvinfo : EIATTR_MAXREG_COUNT
	.align		4
        /*001c*/ 	.byte	0x03, 0x1b
        /*001e*/ 	.short	0x00a8


	//----- nvinfo : EIATTR_NUM_BARRIERS
	.align		4
        /*0020*/ 	.byte	0x02, 0x4c
        /*0022*/ 	.byte	0x10
	.zero		1


	//----- nvinfo : EIATTR_EXTERNS
	.align		4
        /*0024*/ 	.byte	0x04, 0x0f
        /*0026*/ 	.short	(.L_903 - .L_902)


	//   ....[0]....
	.align		4
.L_902:
        /*0028*/ 	.word	index@(__assertfail)


	//----- nvinfo : EIATTR_ANNOTATIONS
	.align		4
.L_903:
        /*002c*/ 	.byte	0x04, 0x55
        /*002e*/ 	.short	(.L_905 - .L_904)


	//   ....[0]....
.L_904:
        /* <DEDUP_REMOVED lines=81> */


	//----- nvinfo : EIATTR_MERCURY_ISA_VERSION
	.align		4
.L_905:
        /*0530*/ 	.byte	0x03, 0x5f
        /*0532*/ 	.short	0x0101


	//----- nvinfo : EIATTR_UNUSED_LOAD_BYTE_OFFSET
	.align		4
        /*0534*/ 	.byte	0x04, 0x44
        /*0536*/ 	.short	(.L_907 - .L_906)


	//   ....[0]....
.L_906:
        /*0538*/ 	.word	0x00000ae0
        /*053c*/ 	.word	0x0000fff0


	//   ....[1]....
        /*0540*/ 	.word	0x00023970
        /*0544*/ 	.word	0x0000fff0


	//----- nvinfo : EIATTR_INT_WARP_WIDE_INSTR_OFFSETS
	.align		4
.L_907:
        /*0548*/ 	.byte	0x04, 0x31
        /*054a*/ 	.short	(.L_909 - .L_908)


	//   ....[0]....
.L_908:
        /*054c*/ 	.word	0x000001c0


	//   ....[1]....
        /*0550*/ 	.word	0x00000200


	//   ....[2]....
        /*0554*/ 	.word	0x00000270


	//   ....[3]....
        /*0558*/ 	.word	0x00027fe0


	//   ....[4]....
        /*055c*/ 	.word	0x00028070


	//   ....[5]....
        /*0560*/ 	.word	0x000284f0


	//   ....[6]....
        /*0564*/ 	.word	0x00028520


	//   ....[7]....
        /*0568*/ 	.word	0x00028730


	//   ....[8]....
        /*056c*/ 	.word	0x00028820


	//   ....[9]....
        /*0570*/ 	.word	0x0002ac50


	//   ....[10]....
        /*0574*/ 	.word	0x0002ace0


	//----- nvinfo : EIATTR_COOP_GROUP_MASK_REGIDS
	.align		4
.L_909:
        /*0578*/ 	.byte	0x04, 0x29
        /*057a*/ 	.short	(.L_911 - .L_910)


	//   ....[0]....
.L_910:
        /*057c*/ 	.word	0xffffffff


	//   ....[1]....
        /*0580*/ 	.word	0xffffffff


	//   ....[2]....
        /*0584*/ 	.word	0xffffffff


	//   ....[3]....
        /*0588*/ 	.word	0xffffffff


	//   ....[4]....
        /*058c*/ 	.word	0xffffffff


	//   ....[5]....
        /*0590*/ 	.word	0xffffffff


	//   ....[6]....
        /*0594*/ 	.word	0xffffffff


	//   ....[7]....
        /*0598*/ 	.word	0xffffffff


	//   ....[8]....
        /*059c*/ 	.word	0xffffffff


	//   ....[9]....
        /*05a0*/ 	.word	0xffffffff


	//   ....[10]....
        /*05a4*/ 	.word	0xffffffff


	//   ....[11]....
        /*05a8*/ 	.word	0xffffffff


	//   ....[12]....
        /*05ac*/ 	.word	0xffffffff


	//   ....[13]....
        /*05b0*/ 	.word	0xffffffff


	//   ....[14]....
        /*05b4*/ 	.word	0xffffffff


	//   ....[15]....
        /*05b8*/ 	.word	0xffffffff


	//   ....[16]....
        /*05bc*/ 	.word	0xffffffff


	//   ....[17]....
        /*05c0*/ 	.word	0xffffffff


	//   ....[18]....
        /*05c4*/ 	.word	0xffffffff


	//   ....[19]....
        /*05c8*/ 	.word	0xffffffff


	//   ....[20]....
        /*05cc*/ 	.word	0xffffffff


	//   ....[21]....
        /*05d0*/ 	.word	0xffffffff


	//   ....[22]....
        /*05d4*/ 	.word	0xffffffff


	//   ....[23]....
        /*05d8*/ 	.word	0xffffffff


	//   ....[24]....
        /*05dc*/ 	.word	0xffffffff


	//   ....[25]....
        /*05e0*/ 	.word	0xffffffff


	//   ....[26]....
        /*05e4*/ 	.word	0xffffffff


	//   ....[27]....
        /*05e8*/ 	.word	0xffffffff


	//   ....[28]....
        /*05ec*/ 	.word	0xffffffff


	//   ....[29]....
        /*05f0*/ 	.word	0xffffffff


	//   ....[30]....
        /*05f4*/ 	.word	0xffffffff


	//   ....[31]....
        /*05f8*/ 	.word	0xffffffff


	//   ....[32]....
        /*05fc*/ 	.word	0xffffffff


	//   ....[33]....
        /*0600*/ 	.word	0xffffffff


	//   ....[34]....
        /*0604*/ 	.word	0xffffffff


	//   ....[35]....
        /*0608*/ 	.word	0xffffffff


	//   ....[36]....
        /*060c*/ 	.word	0xffffffff


	//   ....[37]....
        /*0610*/ 	.word	0xffffffff


	//   ....[38]....
        /*0614*/ 	.word	0xffffffff


	//   ....[39]....
        /*0618*/ 	.word	0xffffffff


	//   ....[40]....
        /*061c*/ 	.word	0xffffffff


	//   ....[41]....
        /*0620*/ 	.word	0xffffffff


	//   ....[42]....
        /*0624*/ 	.word	0xffffffff


	//   ....[43]....
        /*0628*/ 	.word	0xffffffff


	//   ....[44]....
        /*062c*/ 	.word	0xffffffff


	//   ....[45]....
        /*0630*/ 	.word	0xffffffff


	//   ....[46]....
        /*0634*/ 	.word	0xffffffff


	//   ....[47]....
        /*0638*/ 	.word	0xffffffff


	//   ....[48]....
        /*063c*/ 	.word	0xffffffff


	//   ....[49]....
        /*0640*/ 	.word	0xffffffff


	//   ....[50]....
        /*0644*/ 	.word	0xffffffff


	//   ....[51]....
        /*0648*/ 	.word	0xffffffff


	//   ....[52]....
        /*064c*/ 	.word	0xffffffff


	//   ....[53]....
        /*0650*/ 	.word	0xffffffff


	//   ....[54]....
        /*0654*/ 	.word	0xffffffff


	//   ....[55]....
        /*0658*/ 	.word	0xffffffff


	//   ....[56]....
        /*065c*/ 	.word	0xffffffff


	//   ....[57]....
        /*0660*/ 	.word	0xffffffff


	//   ....[58]....
        /*0664*/ 	.word	0x0500000f


	//   ....[59]....
        /*0668*/ 	.word	0x0500000f


	//   ....[60]....
        /*066c*/ 	.word	0x0500000f


	//   ....[61]....
        /*0670*/ 	.word	0x0500000f


	//   ....[62]....
        /*0674*/ 	.word	0x0500000f


	//   ....[63]....
        /*0678*/ 	.word	0x0500000f


	//   ....[64]....
        /*067c*/ 	.word	0x0500000f


	//   ....[65]....
        /*0680*/ 	.word	0x0500000f


	//   ....[66]....
        /*0684*/ 	.word	0x0500000f


	//   ....[67]....
        /*0688*/ 	.word	0x0500000f


	//   ....[68]....
        /*068c*/ 	.word	0x0500000f


	//   ....[69]....
        /*0690*/ 	.word	0x0500000f


	//   ....[70]....
        /*0694*/ 	.word	0x0500000f


	//   ....[71]....
        /*0698*/ 	.word	0x0500000f


	//   ....[72]....
        /*069c*/ 	.word	0x0500000f


	//   ....[73]....
        /*06a0*/ 	.word	0x0500000f


	//   ....[74]....
        /*06a4*/ 	.word	0x0500000f


	//   ....[75]....
        /*06a8*/ 	.word	0x0500000f


	//   ....[76]....
        /*06ac*/ 	.word	0x0500000f


	//   ....[77]....
        /*06b0*/ 	.word	0x0500000f


	//   ....[78]....
        /*06b4*/ 	.word	0x0500000f


	//   ....[79]....
        /*06b8*/ 	.word	0x0500000f


	//   ....[80]....
        /*06bc*/ 	.word	0x0500000f


	//   ....[81]....
        /*06c0*/ 	.word	0x0500000f


	//   ....[82]....
        /*06c4*/ 	.word	0x0500000f


	//   ....[83]....
        /*06c8*/ 	.word	0x0500000f


	//   ....[84]....
        /*06cc*/ 	.word	0x0500000f


	//   ....[85]....
        /*06d0*/ 	.word	0x0500000f


	//   ....[86]....
        /*06d4*/ 	.word	0x0500000f


	//   ....[87]....
        /*06d8*/ 	.word	0x0500000f


	//   ....[88]....
        /*06dc*/ 	.word	0x0500000f


	//   ....[89]....
        /*06e0*/ 	.word	0x0500000f


	//   ....[90]....
        /*06e4*/ 	.word	0x0500000f


	//   ....[91]....
        /*06e8*/ 	.word	0x0500000f


	//   ....[92]....
        /*06ec*/ 	.word	0x0500000f


	//   ....[93]....
        /*06f0*/ 	.word	0x0500000f


	//----- nvinfo : EIATTR_COOP_GROUP_INSTR_OFFSETS
	.align		4
.L_911:
        /*06f4*/ 	.byte	0x04, 0x28
        /*06f6*/ 	.short	(.L_913 - .L_912)


	//   ....[0]....
.L_912:
        /*06f8*/ 	.word	0x00000060


	//   ....[1]....
        /*06fc*/ 	.word	0x000001d0


	//   ....[2]....
        /*0700*/ 	.word	0x00000220


	//   ....[3]....
        /*0704*/ 	.word	0x00000450


	//   ....[4]....
        /*0708*/ 	.word	0x000005b0


	//   ....[5]....
        /*070c*/ 	.word	0x000006d0


	//   ....[6]....
        /*0710*/ 	.word	0x00000830


	//   ....[7]....
        /*0714*/ 	.word	0x0000a8f0


	//   ....[8]....
        /*0718*/ 	.word	0x00015ac0


	//   ....[9]....
        /*071c*/ 	.word	0x00015b90


	//   ....[10]....
        /*0720*/ 	.word	0x00016470


	//   ....[11]....
        /*0724*/ 	.word	0x000164f0


	//   ....[12]....
        /*0728*/ 	.word	0x0001bce0


	//   ....[13]....
        /*072c*/ 	.word	0x0001bde0


	//   ....[14]....
        /*0730*/ 	.word	0x0001c510


	//   ....[15]....
        /*0734*/ 	.word	0x0001c570


	//   ....[16]....
        /*0738*/ 	.word	0x000215d0


	//   ....[17]....
        /*073c*/ 	.word	0x000215f0


	//   ....[18]....
        /*0740*/ 	.word	0x00021a30


	//   ....[19]....
        /*0744*/ 	.word	0x00021a60


	//   ....[20]....
        /*0748*/ 	.word	0x000230b0


	//   ....[21]....
        /*074c*/ 	.word	0x00023120


	//   ....[22]....
        /*0750*/ 	.word	0x00023150


	//   ....[23]....
        /*0754*/ 	.word	0x00023160


	//   ....[24]....
        /*0758*/ 	.word	0x00025d00


	//   ....[25]....
        /*075c*/ 	.word	0x00025e80


	//   ....[26]....
        /*0760*/ 	.word	0x00025eb0


	//   ....[27]....
        /*0764*/ 	.word	0x00025ef0


	//   ....[28]....
        /*0768*/ 	.word	0x00025f50


	//   ....[29]....
        /*076c*/ 	.word	0x00025fb0


	//   ....[30]....
        /*0770*/ 	.word	0x00026000


	//   ....[31]....
        /*0774*/ 	.word	0x000261b0


	//   ....[32]....
        /*0778*/ 	.word	0x00026210


	//   ....[33]....
        /*077c*/ 	.word	0x00026250


	//   ....[34]....
        /*0780*/ 	.word	0x00026290


	//   ....[35]....
        /*0784*/ 	.word	0x000262c0


	//   ....[36]....
        /*0788*/ 	.word	0x000262f0


	//   ....[37]....
        /*078c*/ 	.word	0x00026380


	//   ....[38]....
        /*0790*/ 	.word	0x000263e0


	//   ....[39]....
        /*0794*/ 	.word	0x00026470


	//   ....[40]....
        /*0798*/ 	.word	0x0002b180


	//   ....[41]....
        /*079c*/ 	.word	0x0002b190


	//   ....[42]....
        /*07a0*/ 	.word	0x0002b2a0


	//   ....[43]....
        /*07a4*/ 	.word	0x0002b300


	//   ....[44]....
        /*07a8*/ 	.word	0x0002b340


	//   ....[45]....
        /*07ac*/ 	.word	0x0002b380


	//   ....[46]....
        /*07b0*/ 	.word	0x0002b3b0


	//   ....[47]....
        /*07b4*/ 	.word	0x0002b3e0


	//   ....[48]....
        /*07b8*/ 	.word	0x0002b570


	//   ....[49]....
        /*07bc*/ 	.word	0x0002b5d0


	//   ....[50]....
        /*07c0*/ 	.word	0x0002b610


	//   ....[51]....
        /*07c4*/ 	.word	0x0002b650


	//   ....[52]....
        /*07c8*/ 	.word	0x0002b680


	//   ....[53]....
        /*07cc*/ 	.word	0x0002b6b0


	//   ....[54]....
        /*07d0*/ 	.word	0x0002b770


	//   ....[55]....
        /*07d4*/ 	.word	0x0002b790


	//   ....[56]....
        /*07d8*/ 	.word	0x0002b800


	//   ....[57]....
        /*07dc*/ 	.word	0x0002be90


	//   ....[58]....
        /*07e0*/ 	.word	0x0002c2f0


	//   ....[59]....
        /*07e4*/ 	.word	0x0002c390


	//   ....[60]....
        /*07e8*/ 	.word	0x0002c430


	//   ....[61]....
        /*07ec*/ 	.word	0x0002c4d0


	//   ....[62]....
        /*07f0*/ 	.word	0x0002c570


	//   ....[63]....
        /*07f4*/ 	.word	0x0002c610


	//   ....[64]....
        /*07f8*/ 	.word	0x0002c6b0


	//   ....[65]....
        /*07fc*/ 	.word	0x0002c750


	//   ....[66]....
        /*0800*/ 	.word	0x0002c840


	//   ....[67]....
        /*0804*/ 	.word	0x0002c8e0


	//   ....[68]....
        /*0808*/ 	.word	0x0002c980


	//   ....[69]....
        /*080c*/ 	.word	0x0002ca20


	//   ....[70]....
        /*0810*/ 	.word	0x0002cac0


	//   ....[71]....
        /*0814*/ 	.word	0x0002cb60


	//   ....[72]....
        /*0818*/ 	.word	0x0002cc00


	//   ....[73]....
        /*081c*/ 	.word	0x0002cca0


	//   ....[74]....
        /*0820*/ 	.word	0x0002cfa0


	//   ....[75]....
        /*0824*/ 	.word	0x0002d280


	//   ....[76]....
        /*0828*/ 	.word	0x0002d6a0


	//   ....[77]....
        /*082c*/ 	.word	0x0002d730


	//   ....[78]....
        /*0830*/ 	.word	0x0002d7d0


	//   ....[79]....
        /*0834*/ 	.word	0x0002d880


	//   ....[80]....
        /*0838*/ 	.word	0x0002d900


	//   ....[81]....
        /*083c*/ 	.word	0x0002d980


	//   ....[82]....
        /*0840*/ 	.word	0x0002da00


	//   ....[83]....
        /*0844*/ 	.word	0x0002da80


	//   ....[84]....
        /*0848*/ 	.word	0x0002db10


	//   ....[85]....
        /*084c*/ 	.word	0x0002dbc0


	//   ....[86]....
        /*0850*/ 	.word	0x0002dc40


	//   ....[87]....
        /*0854*/ 	.word	0x0002dcc0


	//   ....[88]....
        /*0858*/ 	.word	0x0002dd40


	//   ....[89]....
        /*085c*/ 	.word	0x0002ddc0


	//   ....[90]....
        /*0860*/ 	.word	0x0002de30


	//   ....[91]....
        /*0864*/ 	.word	0x0002ded0


	//   ....[92]....
        /*0868*/ 	.word	0x0002df60


	//   ....[93]....
        /*086c*/ 	.word	0x0002e090


	//----- nvinfo : EIATTR_REG_RECONFIG
	.align		4
.L_913:
        /*0870*/ 	.byte	0x01, 0x54
	.zero		2


	//----- nvinfo : EIATTR_SYSCALL_OFFSETS
	.align		4
        /*0874*/ 	.byte	0x04, 0x46
        /*0876*/ 	.short	(.L_915 - .L_914)


	//   ....[0]....
.L_914:
        /*0878*/ 	.word	0x00001a70


	//   ....[1]....
        /*087c*/ 	.word	0x00001bc0


	//   ....[2]....
        /*0880*/ 	.word	0x0000aa90


	//   ....[3]....
        /*0884*/ 	.word	0x0000af30


	//   ....[4]....
        /*0888*/ 	.word	0x00028200


	//   ....[5]....
        /*088c*/ 	.word	0x00028340


	//   ....[6]....
        /*0890*/ 	.word	0x00028440


	//----- nvinfo : EIATTR_MBARRIER_INSTR_OFFSETS
	.align		4
.L_915:
        /*0894*/ 	.byte	0x04, 0x39
        /*0896*/ 	.short	(.L_917 - .L_916)


	//   ....[0]....
.L_916:
        /*0898*/ 	.word	0x00000300
        /*089c*/ 	.word	0x000000ff
        /*08a0*/ 	.word	0x00036800
        /*08a4*/ 	.short	0x0100
        /*08a6*/ 	.byte	0x08
	.zero		1


	//   ....[1]....
        /*08a8*/ 	.word	0x00000310
        /*08ac*/ 	.word	0x000000ff
        /*08b0*/ 	.word	0x00036820
        /*08b4*/ 	.short	0x0100
        /*08b6*/ 	.byte	0x08
	.zero		1


	//   ....[2]....
        /*08b8*/ 	.word	0x00000400
        /*08bc*/ 	.word	0x000000ff
        /*08c0*/ 	.word	0x00036830
        /*08c4*/ 	.short	0x0100
        /*08c6*/ 	.byte	0x08
	.zero		1


	//   ....[3]....
        /*08c8*/ 	.word	0x00000410
        /*08cc*/ 	.word	0x000000ff
        /*08d0*/ 	.word	0x00036840
        /*08d4*/ 	.short	0x0100
        /*08d6*/ 	.byte	0x08
	.zero		1


	//   ....[4]....
        /*08d8*/ 	.word	0x00000420
        /*08dc*/ 	.word	0x000000ff
        /*08e0*/ 	.word	0x00036838
        /*08e4*/ 	.short	0x0100
        /*08e6*/ 	.byte	0x08
	.zero		1


	//   ....[5]....
        /*08e8*/ 	.word	0x00000430
        /*08ec*/ 	.word	0x000000ff
        /*08f0*/ 	.word	0x00036848
        /*08f4*/ 	.short	0x0100
        /*08f6*/ 	.byte	0x08
	.zero		1


	//   ....[6]....
        /*08f8*/ 	.word	0x00000560
        /*08fc*/ 	.word	0x000000ff
        /*0900*/ 	.word	0x00036850
        /*0904*/ 	.short	0x0100
        /*0906*/ 	.byte	0x08
	.zero		1


	//   ....[7]....
        /*0908*/ 	.word	0x00000570
        /*090c*/ 	.word	0x000000ff
        /*0910*/ 	.word	0x00036860
        /*0914*/ 	.short	0x0100
        /*0916*/ 	.byte	0x08
	.zero		1


	//   ....[8]....
        /*0918*/ 	.word	0x00000580
        /*091c*/ 	.word	0x000000ff
        /*0920*/ 	.word	0x00036858
        /*0924*/ 	.short	0x0100
        /*0926*/ 	.byte	0x08
	.zero		1


	//   ....[9]....
        /*0928*/ 	.word	0x00000590
        /*092c*/ 	.word	0x000000ff
        /*0930*/ 	.word	0x00036868
        /*0934*/ 	.short	0x0100
        /*0936*/ 	.byte	0x08
	.zero		1


	//   ....[10]....
        /*0938*/ 	.word	0x00000680
        /*093c*/ 	.word	0x000000ff
        /*0940*/ 	.word	0x00036870
        /*0944*/ 	.short	0x0100
        /*0946*/ 	.byte	0x06
	.zero		1


	//   ....[11]....
        /*0948*/ 	.word	0x00000690
        /*094c*/ 	.word	0x000000ff
        /*0950*/ 	.word	0x00036880
        /*0954*/ 	.short	0x0100
        /*0956*/ 	.byte	0x06
	.zero		1


	//   ....[12]....
        /*0958*/ 	.word	0x000006a0
        /*095c*/ 	.word	0x000000ff
        /*0960*/ 	.word	0x00036878
        /*0964*/ 	.short	0x0100
        /*0966*/ 	.byte	0x06
	.zero		1


	//   ....[13]....
        /*0968*/ 	.word	0x000006b0
        /*096c*/ 	.word	0x000000ff
        /*0970*/ 	.word	0x00036888
        /*0974*/ 	.short	0x0100
        /*0976*/ 	.byte	0x06
	.zero		1


	//   ....[14]....
        /*0978*/ 	.word	0x000007e0
        /*097c*/ 	.word	0x000000ff
        /*0980*/ 	.word	0x00036890
        /*0984*/ 	.short	0x0100
        /*0986*/ 	.byte	0x08
	.zero		1


	//   ....[15]....
        /*0988*/ 	.word	0x000007f0
        /*098c*/ 	.word	0x000000ff
        /*0990*/ 	.word	0x000368a0
        /*0994*/ 	.short	0x0100
        /*0996*/ 	.byte	0x08
	.zero		1


	//   ....[16]....
        /*0998*/ 	.word	0x00000800
        /*099c*/ 	.word	0x000000ff
        /*09a0*/ 	.word	0x00036898
        /*09a4*/ 	.short	0x0100
        /*09a6*/ 	.byte	0x08
	.zero		1


	//   ....[17]....
        /*09a8*/ 	.word	0x00000810
        /*09ac*/ 	.word	0x000000ff
        /*09b0*/ 	.word	0x000368a8
        /*09b4*/ 	.short	0x0100
        /*09b6*/ 	.byte	0x08
	.zero		1


	//   ....[18]....
        /*09b8*/ 	.word	0x00000940
        /*09bc*/ 	.word	0x000000ff
        /*09c0*/ 	.word	0x000368b0
        /*09c4*/ 	.short	0x0100
        /*09c6*/ 	.byte	0x08
	.zero		1


	//   ....[19]....
        /*09c8*/ 	.word	0x00000950
        /*09cc*/ 	.word	0x000000ff
        /*09d0*/ 	.word	0x000368c0
        /*09d4*/ 	.short	0x0100
        /*09d6*/ 	.byte	0x08
	.zero		1


	//   ....[20]....
        /*09d8*/ 	.word	0x00000960
        /*09dc*/ 	.word	0x000000ff
        /*09e0*/ 	.word	0x000368b8
        /*09e4*/ 	.short	0x0100
        /*09e6*/ 	.byte	0x08
	.zero		1


	//   ....[21]....
        /*09e8*/ 	.word	0x00000970
        /*09ec*/ 	.word	0x000000ff
        /*09f0*/ 	.word	0x000368c8
        /*09f4*/ 	.short	0x0100
        /*09f6*/ 	.byte	0x08
	.zero		1


	//   ....[22]....
        /*09f8*/ 	.word	0x000037b0
        /*09fc*/ 	.word	0x0000002b
        /*0a00*/ 	.word	0x00036890
        /*0a04*/ 	.short	0x010a
        /*0a06*/ 	.byte	0x3f
	.zero		1


	//   ....[23]....
        /*0a08*/ 	.word	0x00006a50
        /*0a0c*/ 	.word	0x0000002b
        /*0a10*/ 	.word	0x00036890
        /*0a14*/ 	.short	0x010a
        /*0a16*/ 	.byte	0x3f
	.zero		1


	//   ....[24]....
        /*0a18*/ 	.word	0x00009a20
        /*0a1c*/ 	.word	0x0000002b
        /*0a20*/ 	.word	0x00036890
        /*0a24*/ 	.short	0x010a
        /*0a26*/ 	.byte	0x3f
	.zero		1


	//   ....[25]....
        /*0a28*/ 	.word	0x00009df0
        /*0a2c*/ 	.word	0x0000002c
        /*0a30*/ 	.word	0x00000000
        /*0a34*/ 	.short	0x0101
        /*0a36*/ 	.byte	0x3f
	.zero		1


	//   ....[26]....
        /*0a38*/ 	.word	0x00009e30
        /*0a3c*/ 	.word	0x0000002b
        /*0a40*/ 	.word	0x000368b0
        /*0a44*/ 	.short	0x010a
        /*0a46*/ 	.byte	0x3f
	.zero		1


	//   ....[27]....
        /*0a48*/ 	.word	0x0000a4a0
        /*0a4c*/ 	.word	0x0000002b
        /*0a50*/ 	.word	0x00000000
        /*0a54*/ 	.short	0x0101
        /*0a56*/ 	.byte	0x3f
	.zero		1


	//   ....[28]....
        /*0a58*/ 	.word	0x0000ab10
        /*0a5c*/ 	.word	0x00000012
        /*0a60*/ 	.word	0x00036800
        /*0a64*/ 	.short	0x010a
        /*0a66*/ 	.byte	0x3f
	.zero		1


	//   ....[29]....
        /*0a68*/ 	.word	0x0000ab60
        /*0a6c*/ 	.word	0x00000012
        /*0a70*/ 	.word	0x00036800
        /*0a74*/ 	.short	0x010a
        /*0a76*/ 	.byte	0x3f
	.zero		1


	//   ....[30]....
        /*0a78*/ 	.word	0x0000bef0
        /*0a7c*/ 	.word	0x00000012
        /*0a80*/ 	.word	0x00036800
        /*0a84*/ 	.short	0x010a
        /*0a86*/ 	.byte	0x3f
	.zero		1


	//   ....[31]....
        /*0a88*/ 	.word	0x0000f070
        /*0a8c*/ 	.word	0x00000012
        /*0a90*/ 	.word	0x00036800
        /*0a94*/ 	.short	0x010a
        /*0a96*/ 	.byte	0x3f
	.zero		1


	//   ....[32]....
        /*0a98*/ 	.word	0x00011930
        /*0a9c*/ 	.word	0x00000000
        /*0aa0*/ 	.word	0x00036830
        /*0aa4*/ 	.short	0x010a
        /*0aa6*/ 	.byte	0x3f
	.zero		1


	//   ....[33]....
        /*0aa8*/ 	.word	0x000119b0
        /*0aac*/ 	.word	0x00000000
        /*0ab0*/ 	.word	0x00036830
        /*0ab4*/ 	.short	0x010a
        /*0ab6*/ 	.byte	0x3f
	.zero		1


	//   ....[34]....
        /*0ab8*/ 	.word	0x000158e0
        /*0abc*/ 	.word	0x00000000
        /*0ac0*/ 	.word	0x00000000
        /*0ac4*/ 	.short	0x0101
        /*0ac6*/ 	.byte	0x3f
	.zero		1


	//   ....[35]....
        /*0ac8*/ 	.word	0x000175d0
        /*0acc*/ 	.word	0x0000000d
        /*0ad0*/ 	.word	0x00036830
        /*0ad4*/ 	.short	0x010a
        /*0ad6*/ 	.byte	0x3f
	.zero		1


	//   ....[36]....
        /*0ad8*/ 	.word	0x00017650
        /*0adc*/ 	.word	0x0000000d
        /*0ae0*/ 	.word	0x00036830
        /*0ae4*/ 	.short	0x010a
        /*0ae6*/ 	.byte	0x3f
	.zero		1


	//   ....[37]....
        /*0ae8*/ 	.word	0x0001ad50
        /*0aec*/ 	.word	0x0000000b
        /*0af0*/ 	.word	0x00036850
        /*0af4*/ 	.short	0x010a
        /*0af6*/ 	.byte	0x3f
	.zero		1


	//   ....[38]....
        /*0af8*/ 	.word	0x0001ada0
        /*0afc*/ 	.word	0x0000000b
        /*0b00*/ 	.word	0x00036850
        /*0b04*/ 	.short	0x010a
        /*0b06*/ 	.byte	0x3f
	.zero		1


	//   ....[39]....
        /*0b08*/ 	.word	0x0001cfc0
        /*0b0c*/ 	.word	0x0000000d
        /*0b10*/ 	.word	0x00000000
        /*0b14*/ 	.short	0x0101
        /*0b16*/ 	.byte	0x3f
	.zero		1


	//   ....[40]....
        /*0b18*/ 	.word	0x0001d030
        /*0b1c*/ 	.word	0x0000000d
        /*0b20*/ 	.word	0x00000000
        /*0b24*/ 	.short	0x0101
        /*0b26*/ 	.byte	0x3f
	.zero		1


	//   ....[41]....
        /*0b28*/ 	.word	0x0001d2d0
        /*0b2c*/ 	.word	0x00000004
        /*0b30*/ 	.word	0x00036830
        /*0b34*/ 	.short	0x010a
        /*0b36*/ 	.byte	0x3f
	.zero		1


	//   ....[42]....
        /*0b38*/ 	.word	0x0001d350
        /*0b3c*/ 	.word	0x00000004
        /*0b40*/ 	.word	0x00036830
        /*0b44*/ 	.short	0x010a
        /*0b46*/ 	.byte	0x3f
	.zero		1


	//   ....[43]....
        /*0b48*/ 	.word	0x00020a30
        /*0b4c*/ 	.word	0x0000000b
        /*0b50*/ 	.word	0x00036850
        /*0b54*/ 	.short	0x010a
        /*0b56*/ 	.byte	0x3f
	.zero		1


	//   ....[44]....
        /*0b58*/ 	.word	0x00020a80
        /*0b5c*/ 	.word	0x0000000b
        /*0b60*/ 	.word	0x00036850
        /*0b64*/ 	.short	0x010a
        /*0b66*/ 	.byte	0x3f
	.zero		1


	//   ....[45]....
        /*0b68*/ 	.word	0x00022210
        /*0b6c*/ 	.word	0x0000000f
        /*0b70*/ 	.word	0x00000000
        /*0b74*/ 	.short	0x0101
        /*0b76*/ 	.byte	0x3f
	.zero		1


	//   ....[46]....
        /*0b78*/ 	.word	0x00022270
        /*0b7c*/ 	.word	0x0000000b
        /*0b80*/ 	.word	0x00000000
        /*0b84*/ 	.short	0x0101
        /*0b86*/ 	.byte	0x3f
	.zero		1


	//   ....[47]....
        /*0b88*/ 	.word	0x00022d20
        /*0b8c*/ 	.word	0x0000000d
        /*0b90*/ 	.word	0x00036850
        /*0b94*/ 	.short	0x010a
        /*0b96*/ 	.byte	0x3f
	.zero		1


	//   ....[48]....
        /*0b98*/ 	.word	0x00022dc0
        /*0b9c*/ 	.word	0x0000000d
        /*0ba0*/ 	.word	0x00036850
        /*0ba4*/ 	.short	0x010a
        /*0ba6*/ 	.byte	0x3f
	.zero		1


	//   ....[49]....
        /*0ba8*/ 	.word	0x00023300
        /*0bac*/ 	.word	0x0000000b
        /*0bb0*/ 	.word	0x00000000
        /*0bb4*/ 	.short	0x0101
        /*0bb6*/ 	.byte	0x3f
	.zero		1


	//   ....[50]....
        /*0bb8*/ 	.word	0x00024bc0
        /*0bbc*/ 	.word	0x00000000
        /*0bc0*/ 	.word	0x00000000
        /*0bc4*/ 	.short	0x0101
        /*0bc6*/ 	.byte	0x3f
	.zero		1


	//   ....[51]....
        /*0bc8*/ 	.word	0x00027310
        /*0bcc*/ 	.word	0x00000009
        /*0bd0*/ 	.word	0x00036820
        /*0bd4*/ 	.short	0x010a
        /*0bd6*/ 	.byte	0x3f
	.zero		1


	//   ....[52]....
        /*0bd8*/ 	.word	0x000273a0
        /*0bdc*/ 	.word	0x00000005
        /*0be0*/ 	.word	0x000368a0
        /*0be4*/ 	.short	0x010a
        /*0be6*/ 	.byte	0x3f
	.zero		1


	//   ....[53]....
        /*0be8*/ 	.word	0x00027620
        /*0bec*/ 	.word	0x00000005
        /*0bf0*/ 	.word	0x000368c0
        /*0bf4*/ 	.short	0x010a
        /*0bf6*/ 	.byte	0x3f
	.zero		1


	//   ....[54]....
        /*0bf8*/ 	.word	0x000279c0
        /*0bfc*/ 	.word	0x00000006
        /*0c00*/ 	.word	0x000368a0
        /*0c04*/ 	.short	0x010a
        /*0c06*/ 	.byte	0x3f
	.zero		1


	//   ....[55]....
        /*0c08*/ 	.word	0x00027c20
        /*0c0c*/ 	.word	0x00000006
        /*0c10*/ 	.word	0x000368c0
        /*0c14*/ 	.short	0x010a
        /*0c16*/ 	.byte	0x3f
	.zero		1


	//   ....[56]....
        /*0c18*/ 	.word	0x00028b50
        /*0c1c*/ 	.word	0x00000007
        /*0c20*/ 	.word	0x00036840
        /*0c24*/ 	.short	0x010a
        /*0c26*/ 	.byte	0x3f
	.zero		1


	//   ....[57]....
        /*0c28*/ 	.word	0x00029100
        /*0c2c*/ 	.word	0x0000000a
        /*0c30*/ 	.word	0x00036820
        /*0c34*/ 	.short	0x010a
        /*0c36*/ 	.byte	0x3f
	.zero		1


	//   ....[58]....
        /*0c38*/ 	.word	0x00029420
        /*0c3c*/ 	.word	0x00000008
        /*0c40*/ 	.word	0x00036840
        /*0c44*/ 	.short	0x010a
        /*0c46*/ 	.byte	0x3f
	.zero		1


	//   ....[59]....
        /*0c48*/ 	.word	0x00029720
        /*0c4c*/ 	.word	0x00000008
        /*0c50*/ 	.word	0x00036860
        /*0c54*/ 	.short	0x010a
        /*0c56*/ 	.byte	0x3f
	.zero		1


	//   ....[60]....
        /*0c58*/ 	.word	0x00029d20
        /*0c5c*/ 	.word	0x00000002
        /*0c60*/ 	.word	0x00036840
        /*0c64*/ 	.short	0x010a
        /*0c66*/ 	.byte	0x3f
	.zero		1


	//   ....[61]....
        /*0c68*/ 	.word	0x0002a020
        /*0c6c*/ 	.word	0x00000002
        /*0c70*/ 	.word	0x00036860
        /*0c74*/ 	.short	0x010a
        /*0c76*/ 	.byte	0x3f
	.zero		1


	//   ....[62]....
        /*0c78*/ 	.word	0x0002a5a0
        /*0c7c*/ 	.word	0x00000002
        /*0c80*/ 	.word	0x00036840
        /*0c84*/ 	.short	0x010a
        /*0c86*/ 	.byte	0x3f
	.zero		1


	//   ....[63]....
        /*0c88*/ 	.word	0x0002a890
        /*0c8c*/ 	.word	0x00000002
        /*0c90*/ 	.word	0x00036860
        /*0c94*/ 	.short	0x010a
        /*0c96*/ 	.byte	0x3f
	.zero		1


	//   ....[64]....
        /*0c98*/ 	.word	0x0002ada0
        /*0c9c*/ 	.word	0x00000003
        /*0ca0*/ 	.word	0x00036860
        /*0ca4*/ 	.short	0x010a
        /*0ca6*/ 	.byte	0x3f
	.zero		1


	//   ....[65]....
        /*0ca8*/ 	.word	0x0002be10
        /*0cac*/ 	.word	0x00000000
        /*0cb0*/ 	.word	0x00036820
        /*0cb4*/ 	.short	0x010a
        /*0cb6*/ 	.byte	0x3f
	.zero		1


	//   ....[66]....
        /*0cb8*/ 	.word	0x0002bfe0
        /*0cbc*/ 	.word	0x00000006
        /*0cc0*/ 	.word	0x00000000
        /*0cc4*/ 	.short	0x010a
        /*0cc6*/ 	.byte	0x3f
	.zero		1


	//   ....[67]....
        /*0cc8*/ 	.word	0x0002c050
        /*0ccc*/ 	.word	0x00000007
        /*0cd0*/ 	.word	0x00000000
        /*0cd4*/ 	.short	0x010a
        /*0cd6*/ 	.byte	0x3f
	.zero		1


	//   ....[68]....
        /*0cd8*/ 	.word	0x0002c0c0
        /*0cdc*/ 	.word	0x00000004
        /*0ce0*/ 	.word	0x00000000
        /*0ce4*/ 	.short	0x010a
        /*0ce6*/ 	.byte	0x3f
	.zero		1


	//   ....[69]....
        /*0ce8*/ 	.word	0x0002c0f0
        /*0cec*/ 	.word	0x00000003
        /*0cf0*/ 	.word	0x00000000
        /*0cf4*/ 	.short	0x010a
        /*0cf6*/ 	.byte	0x3f
	.zero		1


	//   ....[70]....
        /*0cf8*/ 	.word	0x0002c150
        /*0cfc*/ 	.word	0x0000002b
        /*0d00*/ 	.word	0x00036890
        /*0d04*/ 	.short	0x010a
        /*0d06*/ 	.byte	0x3f
	.zero		1


	//   ....[71]....
        /*0d08*/ 	.word	0x0002c1a0
        /*0d0c*/ 	.word	0x0000002b
        /*0d10*/ 	.word	0x00036890
        /*0d14*/ 	.short	0x010a
        /*0d16*/ 	.byte	0x3f
	.zero		1


	//   ....[72]....
        /*0d18*/ 	.word	0x0002c1f0
        /*0d1c*/ 	.word	0x0000002b
        /*0d20*/ 	.word	0x00036890
        /*0d24*/ 	.short	0x010a
        /*0d26*/ 	.byte	0x3f
	.zero		1


	//   ....[73]....
        /*0d28*/ 	.word	0x0002c240
        /*0d2c*/ 	.word	0x0000002b
        /*0d30*/ 	.word	0x000368b0
        /*0d34*/ 	.short	0x010a
        /*0d36*/ 	.byte	0x3f
	.zero		1


	//   ....[74]....
        /*0d38*/ 	.word	0x0002c790
        /*0d3c*/ 	.word	0x00000012
        /*0d40*/ 	.word	0x00036800
        /*0d44*/ 	.short	0x010a
        /*0d46*/ 	.byte	0x3f
	.zero		1


	//   ....[75]....
        /*0d48*/ 	.word	0x0002cce0
        /*0d4c*/ 	.word	0x00000012
        /*0d50*/ 	.word	0x00036800
        /*0d54*/ 	.short	0x010a
        /*0d56*/ 	.byte	0x3f
	.zero		1


	//   ....[76]....
        /*0d58*/ 	.word	0x0002cd30
        /*0d5c*/ 	.word	0x00000000
        /*0d60*/ 	.word	0x00036830
        /*0d64*/ 	.short	0x010a
        /*0d66*/ 	.byte	0x3f
	.zero		1


	//   ....[77]....
        /*0d68*/ 	.word	0x0002cd80
        /*0d6c*/ 	.word	0x0000000d
        /*0d70*/ 	.word	0x00036830
        /*0d74*/ 	.short	0x010a
        /*0d76*/ 	.byte	0x3f
	.zero		1


	//   ....[78]....
        /*0d78*/ 	.word	0x0002cdd0
        /*0d7c*/ 	.word	0x0000000b
        /*0d80*/ 	.word	0x00036850
        /*0d84*/ 	.short	0x010a
        /*0d86*/ 	.byte	0x3f
	.zero		1


	//   ....[79]....
        /*0d88*/ 	.word	0x0002ce20
        /*0d8c*/ 	.word	0x00000004
        /*0d90*/ 	.word	0x00036830
        /*0d94*/ 	.short	0x010a
        /*0d96*/ 	.byte	0x3f
	.zero		1


	//   ....[80]....
        /*0d98*/ 	.word	0x0002ce70
        /*0d9c*/ 	.word	0x0000000b
        /*0da0*/ 	.word	0x00036850
        /*0da4*/ 	.short	0x010a
        /*0da6*/ 	.byte	0x3f
	.zero		1


	//   ....[81]....
        /*0da8*/ 	.word	0x0002cec0
        /*0dac*/ 	.word	0x0000000d
        /*0db0*/ 	.word	0x00036850
        /*0db4*/ 	.short	0x010a
        /*0db6*/ 	.byte	0x3f
	.zero		1


	//   ....[82]....
        /*0db8*/ 	.word	0x0002d060
        /*0dbc*/ 	.word	0x00000009
        /*0dc0*/ 	.word	0x00036820
        /*0dc4*/ 	.short	0x010a
        /*0dc6*/ 	.byte	0x3f
	.zero		1


	//   ....[83]....
        /*0dc8*/ 	.word	0x0002d0b0
        /*0dcc*/ 	.word	0x00000005
        /*0dd0*/ 	.word	0x000368a0
        /*0dd4*/ 	.short	0x010a
        /*0dd6*/ 	.byte	0x3f
	.zero		1


	//   ....[84]....
        /*0dd8*/ 	.word	0x0002d100
        /*0ddc*/ 	.word	0x00000005
        /*0de0*/ 	.word	0x000368c0
        /*0de4*/ 	.short	0x010a
        /*0de6*/ 	.byte	0x3f
	.zero		1


	//   ....[85]....
        /*0de8*/ 	.word	0x0002d150
        /*0dec*/ 	.word	0x00000006
        /*0df0*/ 	.word	0x000368a0
        /*0df4*/ 	.short	0x010a
        /*0df6*/ 	.byte	0x3f
	.zero		1


	//   ....[86]....
        /*0df8*/ 	.word	0x0002d1a0
        /*0dfc*/ 	.word	0x00000006
        /*0e00*/ 	.word	0x000368c0
        /*0e04*/ 	.short	0x010a
        /*0e06*/ 	.byte	0x3f
	.zero		1


	//   ....[87]....
        /*0e08*/ 	.word	0x0002d340
        /*0e0c*/ 	.word	0x00000007
        /*0e10*/ 	.word	0x00036840
        /*0e14*/ 	.short	0x010a
        /*0e16*/ 	.byte	0x3f
	.zero		1


	//   ....[88]....
        /*0e18*/ 	.word	0x0002d3c0
        /*0e1c*/ 	.word	0x00000003
        /*0e20*/ 	.word	0x00036820
        /*0e24*/ 	.short	0x010a
        /*0e26*/ 	.byte	0x3f
	.zero		1


	//   ....[89]....
        /*0e28*/ 	.word	0x0002d410
        /*0e2c*/ 	.word	0x00000008
        /*0e30*/ 	.word	0x00036840
        /*0e34*/ 	.short	0x010a
        /*0e36*/ 	.byte	0x3f
	.zero		1


	//   ....[90]....
        /*0e38*/ 	.word	0x0002d460
        /*0e3c*/ 	.word	0x00000008
        /*0e40*/ 	.word	0x00036860
        /*0e44*/ 	.short	0x010a
        /*0e46*/ 	.byte	0x3f
	.zero		1


	//   ....[91]....
        /*0e48*/ 	.word	0x0002d4b0
        /*0e4c*/ 	.word	0x00000002
        /*0e50*/ 	.word	0x00036840
        /*0e54*/ 	.short	0x010a
        /*0e56*/ 	.byte	0x3f
	.zero		1


	//   ....[92]....
        /*0e58*/ 	.word	0x0002d500
        /*0e5c*/ 	.word	0x00000002
        /*0e60*/ 	.word	0x00036860
        /*0e64*/ 	.short	0x010a
        /*0e66*/ 	.byte	0x3f
	.zero		1


	//   ....[93]....
        /*0e68*/ 	.word	0x0002d550
        /*0e6c*/ 	.word	0x00000002
        /*0e70*/ 	.word	0x00036840
        /*0e74*/ 	.short	0x010a
        /*0e76*/ 	.byte	0x3f
	.zero		1


	//   ....[94]....
        /*0e78*/ 	.word	0x0002d5a0
        /*0e7c*/ 	.word	0x00000002
        /*0e80*/ 	.word	0x00036860
        /*0e84*/ 	.short	0x010a
        /*0e86*/ 	.byte	0x3f
	.zero		1


	//   ....[95]....
        /*0e88*/ 	.word	0x0002d5f0
        /*0e8c*/ 	.word	0x00000003
        /*0e90*/ 	.word	0x00036860
        /*0e94*/ 	.short	0x010a
        /*0e96*/ 	.byte	0x3f
	.zero		1


	//   ....[96]....
        /*0e98*/ 	.word	0x0002dfb0
        /*0e9c*/ 	.word	0x00000000
        /*0ea0*/ 	.word	0x00036820
        /*0ea4*/ 	.short	0x010a
        /*0ea6*/ 	.byte	0x3f
	.zero		1


	//   ....[97]....
        /*0ea8*/ 	.word	0x0002e150
        /*0eac*/ 	.word	0x00000006
        /*0eb0*/ 	.word	0x00000000
        /*0eb4*/ 	.short	0x010a
        /*0eb6*/ 	.byte	0x3f
	.zero		1


	//   ....[98]....
        /*0eb8*/ 	.word	0x0002e1a0
        /*0ebc*/ 	.word	0x00000007
        /*0ec0*/ 	.word	0x00000000
        /*0ec4*/ 	.short	0x010a
        /*0ec6*/ 	.byte	0x3f
	.zero		1


	//   ....[99]....
        /*0ec8*/ 	.word	0x0002e1f0
        /*0ecc*/ 	.word	0x00000004
        /*0ed0*/ 	.word	0x00000000
        /*0ed4*/ 	.short	0x010a
        /*0ed6*/ 	.byte	0x3f
	.zero		1


	//----- nvinfo : EIATTR_NUM_MBARRIERS
	.align		4
.L_917:
        /*0ed8*/ 	.byte	0x03, 0x38
        /*0eda*/ 	.short	0x0016


	//----- nvinfo : EIATTR_EXIT_INSTR_OFFSETS
	.align		4
        /*0edc*/ 	.byte	0x04, 0x1c
        /*0ede*/ 	.short	(.L_919 - .L_918)


	//   ....[0]....
.L_918:
        /*0ee0*/ 	.word	0x0002c140


	//----- nvinfo : EIATTR_MAX_THREADS
	.align		4
.L_919:
        /*0ee4*/ 	.byte	0x04, 0x05
        /*0ee6*/ 	.short	(.L_921 - .L_920)
.L_920:
        /*0ee8*/ 	.word	0x00000180
        /*0eec*/ 	.word	0x00000001
        /*0ef0*/ 	.word	0x00000001


	//----- nvinfo : EIATTR_CRS_STACK_SIZE
	.align		4
.L_921:
        /*0ef4*/ 	.byte	0x04, 0x1e
        /*0ef6*/ 	.short	(.L_923 - .L_922)
.L_922:
        /*0ef8*/ 	.word	0x00000000


	//----- nvinfo : EIATTR_CBANK_PARAM_SIZE
	.align		4
.L_923:
        /*0efc*/ 	.byte	0x03, 0x19
        /*0efe*/ 	.short	0x0a70


	//----- nvinfo : EIATTR_PARAM_CBANK
	.align		4
        /*0f00*/ 	.byte	0x04, 0x0a
        /*0f02*/ 	.short	(.L_925 - .L_924)
	.align		4
.L_924:
        /*0f04*/ 	.word	index@(.nv.constant0._ZN7cutlass13device_kernelIN5flash11enable_sm90INS1_16FlashAttnFwdSm90INS1_25CollectiveMainloopFwdSm90ILi2EN4cute5tupleIJNS5_1CILi1EEES8_S8_EEENS6_IJNS7_ILi128EEENS7_ILi112EEENS7_ILi192EEEEEELi192ENS_6half_tEfNS_4arch4Sm90ELb1ELb0ELb1ELb1ELb0ELb1ELb0ELb1ELb1ELb0ELb0ELb0EEENS1_21CollectiveEpilogueFwdINS6_IJSA_SC_SB_EEES9_SE_SG_Li256ELb1ELb0ELb0ELb0EEENS1_36VarlenDynamicPersistentTileSchedulerILi128ELi112ELi256ELi32ELb0ELb0ELb1ELb1ELb1ELb1EEEEEEEEEvNT_6ParamsE)
        /*0f08*/ 	.short	0x0210
        /*0f0a*/ 	.short	0x0a70


	//----- nvinfo : EIATTR_SW_WAR
	.align		4
.L_925:
        /*0f0c*/ 	.byte	0x04, 0x36
        /*0f0e*/ 	.short	(.L_927 - .L_926)
.L_926:
        /*0f10*/ 	.word	0x00000008
.L_927:


//--------------------- .nv.info._ZN7cutlass13device_kernelIN5flash11enable_sm90INS1_16FlashAttnFwdSm90INS1_25CollectiveMainloopFwdSm90ILi2EN4cute5tupleIJNS5_1CILi1EEES8_S8_EEENS6_IJNS7_ILi128EEENS7_ILi176EEESA_EEELi128ENS_6half_tEfNS_4arch4Sm90ELb0ELb0ELb1ELb0ELb0ELb0ELb0ELb1ELb1ELb0ELb0ELb0EEENS1_21CollectiveEpilogueFwdINS6_IJSA_SA_SB_EEES9_SD_SF_Li256ELb0ELb0ELb0ELb0EEENS1_29StaticPersistentTileSchedulerILb0EEEEEEEEEvNT_6ParamsE --------------------------
	.section	.nv.info._ZN7cutlass13device_kernelIN5flash11enable_sm90INS1_16FlashAttnFwdSm90INS1_25CollectiveMainloopFwdSm90ILi2EN4cute5tupleIJNS5_1CILi1EEES8_S8_EEENS6_IJNS7_ILi128EEENS7_ILi176EEESA_EEELi128ENS_6half_tEfNS_4arch4Sm90ELb0ELb0ELb1ELb0ELb0ELb0ELb0ELb1ELb1ELb0ELb0ELb0EEENS1_21CollectiveEpilogueFwdINS6_IJSA_SA_SB_EEES9_SD_SF_Li256ELb0ELb0ELb0ELb0EEENS1_29StaticPersistentTileSchedulerILb0EEEEEEEEEvNT_6ParamsE,"",@"SHT_CUDA_INFO"
	.sectionflags	@""
	.align	4


	//----- nvinfo : EIATTR_CUDA_API_VERSION
	.align		4
        /*0000*/ 	.byte	0x04, 0x37
        /*0002*/ 	.short	(.L_929 - .L_928)
.L_928:
        /*0004*/ 	.word	0x00000082


	//----- nvinfo : EIATTR_KPARAM_INFO
	.align		4
.L_929:
        /*0008*/ 	.byte	0x04, 0x17
        /*000a*/ 	.short	(.L_931 - .L_930)
.L_930:
        /*000c*/ 	.word	0x00000000
        /*0010*/ 	.short	0x0000
        /*0012*/ 	.short	0x0070
        /*0014*/ 	.byte	0x00, 0xf0, 0x01, 0x2e


	//----- nvinfo : EIATTR_SPARSE_MMA_MASK
	.align		4
.L_931:
        /*0018*/ 	.byte	0x03, 0x50
        /*001a*/ 	.short	0x0000


	//----- nvinfo : EIATTR_MAXREG_COUNT
	.align		4
        /*001c*/ 	.byte	0x03, 0x1b
        /*001e*/ 	.short	0x00a8


	//----- nvinfo : EIATTR_NUM_BARRIERS
	.align		4
        /*0020*/ 	.byte	0x02, 0x4c
        /*0022*/ 	.byte	0x10
	.zero		1


	//----- nvinfo : EIATTR_EXTERNS
	.align		4
        /*0024*/ 	.byte	0x04, 0x0f
        /*0026*/ 	.short	(.L_933 - .L_932)


	//   ....[0]....
	.align		4
.L_932:
        /*0028*/ 	.word	index@(__assertfail)


	//----- nvinfo : EIATTR_ANNOTATIONS
	.align		4
.L_933:
        /*002c*/ 	.byte	0x04, 0x55
        /*002e*/ 	.short	(.L_935 - .L_934)


	//   ....[0]....
.L_934:
        /* <DEDUP_REMOVED lines=15> */


	//----- nvinfo : EIATTR_MERCURY_ISA_VERSION
	.align		4
.L_935:
        /*0108*/ 	.byte	0x03, 0x5f
        /*010a*/ 	.short	0x0101


	//----- nvinfo : EIATTR_INT_WARP_WIDE_INSTR_OFFSETS
	.align		4
        /*010c*/ 	.byte	0x04, 0x31
        /*010e*/ 	.short	(.L_937 - .L_936)


	//   ....[0]....
.L_936:
        /*0110*/ 	.word	0x00000190


	//   ....[1]....
        /*0114*/ 	.word	0x000001c0


	//   ....[2]....
        /*0118*/ 	.word	0x000001d0


	//   ....[3]....
        /*011c*/ 	.word	0x0000e2d0


	//   ....[4]....
        /*0120*/ 	.word	0x0000e300


	//   ....[5]....
        /*0124*/ 	.word	0x0000e3d0


	//----- nvinfo : EIATTR_COOP_GROUP_MASK_REGIDS
	.align		4
.L_937:
        /*0128*/ 	.byte	0x04, 0x29
        /*012a*/ 	.short	(.L_939 - .L_938)


	//   ....[0]....
.L_938:
        /*012c*/ 	.word	0xffffffff


	//   ....[1]....
        /*0130*/ 	.word	0xffffffff


	//   ....[2]....
        /*0134*/ 	.word	0xffffffff


	//   ....[3]....
        /*0138*/ 	.word	0xffffffff


	//   ....[4]....
        /*013c*/ 	.word	0xffffffff


	//   ....[5]....
        /*0140*/ 	.word	0xffffffff


	//   ....[6]....
        /*0144*/ 	.word	0xffffffff


	//   ....[7]....
        /*0148*/ 	.word	0xffffffff


	//   ....[8]....
        /*014c*/ 	.word	0xffffffff


	//   ....[9]....
        /*0150*/ 	.word	0xffffffff


	//   ....[10]....
        /*0154*/ 	.word	0xffffffff


	//   ....[11]....
        /*0158*/ 	.word	0xffffffff


	//   ....[12]....
        /*015c*/ 	.word	0xffffffff


	//   ....[13]....
        /*0160*/ 	.word	0xffffffff


	//   ....[14]....
        /*0164*/ 	.word	0xffffffff


	//   ....[15]....
        /*0168*/ 	.word	0xffffffff


	//   ....[16]....
        /*016c*/ 	.word	0xffffffff


	//   ....[17]....
        /*0170*/ 	.word	0xffffffff


	//   ....[18]....
        /*0174*/ 	.word	0xffffffff


	//   ....[19]....
        /*0178*/ 	.word	0xffffffff


	//   ....[20]....
        /*017c*/ 	.word	0xffffffff


	//   ....[21]....
        /*0180*/ 	.word	0xffffffff


	//   ....[22]....
        /*0184*/ 	.word	0xffffffff


	//   ....[23]....
        /*0188*/ 	.word	0x0500000f


	//   ....[24]....
        /*018c*/ 	.word	0x0500000f


	//----- nvinfo : EIATTR_COOP_GROUP_INSTR_OFFSETS
	.align		4
.L_939:
        /*0190*/ 	.byte	0x04, 0x28
        /*0192*/ 	.short	(.L_941 - .L_940)


	//   ....[0]....
.L_940:
        /*0194*/ 	.word	0x00000070


	//   ....[1]....
        /*0198*/ 	.word	0x000001a0


	//   ....[2]....
        /*019c*/ 	.word	0x000001f0


	//   ....[3]....
        /*01a0*/ 	.word	0x000003e0


	//   ....[4]....
        /*01a4*/ 	.word	0x00000540


	//   ....[5]....
        /*01a8*/ 	.word	0x00000660


	//   ....[6]....
        /*01ac*/ 	.word	0x000007c0


	//   ....[7]....
        /*01b0*/ 	.word	0x00000dd0


	//   ....[8]....
        /*01b4*/ 	.word	0x00005090


	//   ....[9]....
        /*01b8*/ 	.word	0x00005130


	//   ....[10]....
        /*01bc*/ 	.word	0x00005780


	//   ....[11]....
        /*01c0*/ 	.word	0x00005810


	//   ....[12]....
        /*01c4*/ 	.word	0x0000a420


	//   ....[13]....
        /*01c8*/ 	.word	0x0000a480


	//   ....[14]....
        /*01cc*/ 	.word	0x0000af60


	//   ....[15]....
        /*01d0*/ 	.word	0x0000b090


	//   ....[16]....
        /*01d4*/ 	.word	0x0000c540


	//   ....[17]....
        /*01d8*/ 	.word	0x0000c580


	//   ....[18]....
        /*01dc*/ 	.word	0x0000c700


	//   ....[19]....
        /*01e0*/ 	.word	0x0000c730


	//   ....[20]....
        /*01e4*/ 	.word	0x0000d780


	//   ....[21]....
        /*01e8*/ 	.word	0x0000da70


	//   ....[22]....
        /*01ec*/ 	.word	0x000106c0


	//   ....[23]....
        /*01f0*/ 	.word	0x00010bc0


	//   ....[24]....
        /*01f4*/ 	.word	0x00011060


	//----- nvinfo : EIATTR_REG_RECONFIG
	.align		4
.L_941:
        /*01f8*/ 	.byte	0x01, 0x54
	.zero		2


	//----- nvinfo : EIATTR_SYSCALL_OFFSETS
	.align		4
        /*01fc*/ 	.byte	0x04, 0x46
        /*01fe*/ 	.short	(.L_943 - .L_942)


	//   ....[0]....
.L_942:
        /*0200*/ 	.word	0x00001150


	//   ....[1]....
        /*0204*/ 	.word	0x0000dee0


	//   ....[2]....
        /*0208*/ 	.word	0x0000e020


	//   ....[3]....
        /*020c*/ 	.word	0x0000e120


	//----- nvinfo : EIATTR_MBARRIER_INSTR_OFFSETS
	.align		4
.L_943:
        /*0210*/ 	.byte	0x04, 0x39
        /*0212*/ 	.short	(.L_945 - .L_944)


	//   ....[0]....
.L_944:
        /*0214*/ 	.word	0x00000290
        /*0218*/ 	.word	0x000000ff
        /*021c*/ 	.word	0x00034800
        /*0220*/ 	.short	0x0100
        /*0222*/ 	.byte	0x06
	.zero		1


	//   ....[1]....
        /*0224*/ 	.word	0x000002a0
        /*0228*/ 	.word	0x000000ff
        /*022c*/ 	.word	0x00034820
        /*0230*/ 	.short	0x0100
        /*0232*/ 	.byte	0x06
	.zero		1


	//   ....[2]....
        /*0234*/ 	.word	0x00000390
        /*0238*/ 	.word	0x000000ff
        /*023c*/ 	.word	0x00034830
        /*0240*/ 	.short	0x0100
        /*0242*/ 	.byte	0x08
	.zero		1


	//   ....[3]....
        /*0244*/ 	.word	0x000003a0
        /*0248*/ 	.word	0x000000ff
        /*024c*/ 	.word	0x00034840
        /*0250*/ 	.short	0x0100
        /*0252*/ 	.byte	0x08
	.zero		1


	//   ....[4]....
        /*0254*/ 	.word	0x000003b0
        /*0258*/ 	.word	0x000000ff
        /*025c*/ 	.word	0x00034838
        /*0260*/ 	.short	0x0100
        /*0262*/ 	.byte	0x08
	.zero		1


	//   ....[5]....
        /*0264*/ 	.word	0x000003c0
        /*0268*/ 	.word	0x000000ff
        /*026c*/ 	.word	0x00034848
        /*0270*/ 	.short	0x0100
        /*0272*/ 	.byte	0x08
	.zero		1


	//   ....[6]....
        /*0274*/ 	.word	0x000004f0
        /*0278*/ 	.word	0x000000ff
        /*027c*/ 	.word	0x00034850
        /*0280*/ 	.short	0x0100
        /*0282*/ 	.byte	0x08
	.zero		1


	//   ....[7]....
        /*0284*/ 	.word	0x00000500
        /*0288*/ 	.word	0x000000ff
        /*028c*/ 	.word	0x00034860
        /*0290*/ 	.short	0x0100
        /*0292*/ 	.byte	0x08
	.zero		1


	//   ....[8]....
        /*0294*/ 	.word	0x00000510
        /*0298*/ 	.word	0x000000ff
        /*029c*/ 	.word	0x00034858
        /*02a0*/ 	.short	0x0100
        /*02a2*/ 	.byte	0x08
	.zero		1


	//   ....[9]....
        /*02a4*/ 	.word	0x00000520
        /*02a8*/ 	.word	0x000000ff
        /*02ac*/ 	.word	0x00034868
        /*02b0*/ 	.short	0x0100
        /*02b2*/ 	.byte	0x08
	.zero		1


	//   ....[10]....
        /*02b4*/ 	.word	0x00000610
        /*02b8*/ 	.word	0x000000ff
        /*02bc*/ 	.word	0x00034870
        /*02c0*/ 	.short	0x0100
        /*02c2*/ 	.byte	0x06
	.zero		1


	//   ....[11]....
        /*02c4*/ 	.word	0x00000620
        /*02c8*/ 	.word	0x000000ff
        /*02cc*/ 	.word	0x00034880
        /*02d0*/ 	.short	0x0100
        /*02d2*/ 	.byte	0x06
	.zero		1


	//   ....[12]....
        /*02d4*/ 	.word	0x00000630
        /*02d8*/ 	.word	0x000000ff
        /*02dc*/ 	.word	0x00034878
        /*02e0*/ 	.short	0x0100
        /*02e2*/ 	.byte	0x06
	.zero		1


	//   ....[13]....
        /*02e4*/ 	.word	0x00000640
        /*02e8*/ 	.word	0x000000ff
        /*02ec*/ 	.word	0x00034888
        /*02f0*/ 	.short	0x0100
        /*02f2*/ 	.byte	0x06
	.zero		1


	//   ....[14]....
        /*02f4*/ 	.word	0x00000770
        /*02f8*/ 	.word	0x000000ff
        /*02fc*/ 	.word	0x00034890
        /*0300*/ 	.short	0x0100
        /*0302*/ 	.byte	0x08
	.zero		1


	//   ....[15]....
        /*0304*/ 	.word	0x00000780
        /*0308*/ 	.word	0x000000ff
        /*030c*/ 	.word	0x000348a0
        /*0310*/ 	.short	0x0100
        /*0312*/ 	.byte	0x08
	.zero		1


	//   ....[16]....
        /*0314*/ 	.word	0x00000790
        /*0318*/ 	.word	0x000000ff
        /*031c*/ 	.word	0x00034898
        /*0320*/ 	.short	0x0100
        /*0322*/ 	.byte	0x08
	.zero		1


	//   ....[17]....
        /*0324*/ 	.word	0x000007a0
        /*0328*/ 	.word	0x000000ff
        /*032c*/ 	.word	0x000348a8
        /*0330*/ 	.short	0x0100
        /*0332*/ 	.byte	0x08
	.zero		1


	//   ....[18]....
        /*0334*/ 	.word	0x000008d0
        /*0338*/ 	.word	0x000000ff
        /*033c*/ 	.word	0x000348b0
        /*0340*/ 	.short	0x0100
        /*0342*/ 	.byte	0x08
	.zero		1


	//   ....[19]....
        /*0344*/ 	.word	0x000008e0
        /*0348*/ 	.word	0x000000ff
        /*034c*/ 	.word	0x000348c0
        /*0350*/ 	.short	0x0100
        /*0352*/ 	.byte	0x08
	.zero		1


	//   ....[20]....
        /*0354*/ 	.word	0x000008f0
        /*0358*/ 	.word	0x000000ff
        /*035c*/ 	.word	0x000348b8
        /*0360*/ 	.short	0x0100
        /*0362*/ 	.byte	0x08
	.zero		1


	//   ....[21]....
        /*0364*/ 	.word	0x00000900
        /*0368*/ 	.word	0x000000ff
        /*036c*/ 	.word	0x000348c8
        /*0370*/ 	.short	0x0100
        /*0372*/ 	.byte	0x08
	.zero		1


	//   ....[22]....
        /*0374*/ 	.word	0x000011d0
        /*0378*/ 	.word	0x000000ff
        /*037c*/ 	.word	0x00034800
        /*0380*/ 	.short	0x010a
        /*0382*/ 	.byte	0x27
	.zero		1


	//   ....[23]....
        /*0384*/ 	.word	0x00001260
        /*0388*/ 	.word	0x00000003
        /*038c*/ 	.word	0x00034830
        /*0390*/ 	.short	0x010a
        /*0392*/ 	.byte	0x3f
	.zero		1


	//   ....[24]....
        /*0394*/ 	.word	0x000012e0
        /*0398*/ 	.word	0x00000003
        /*039c*/ 	.word	0x00034830
        /*03a0*/ 	.short	0x010a
        /*03a2*/ 	.byte	0x3f
	.zero		1


	//   ....[25]....
        /*03a4*/ 	.word	0x00004a00
        /*03a8*/ 	.word	0x00000003
        /*03ac*/ 	.word	0x00000000
        /*03b0*/ 	.short	0x0101
        /*03b2*/ 	.byte	0x3f
	.zero		1


	//   ....[26]....
        /*03b4*/ 	.word	0x00006e70
        /*03b8*/ 	.word	0x000000ff
        /*03bc*/ 	.word	0x00034830
        /*03c0*/ 	.short	0x010a
        /*03c2*/ 	.byte	0x06
	.zero		1


	//   ....[27]....
        /*03c4*/ 	.word	0x00006eb0
        /*03c8*/ 	.word	0x000000ff
        /*03cc*/ 	.word	0x00034830
        /*03d0*/ 	.short	0x010a
        /*03d2*/ 	.byte	0x06
	.zero		1


	//   ....[28]....
        /*03d4*/ 	.word	0x000095f0
        /*03d8*/ 	.word	0x000000ff
        /*03dc*/ 	.word	0x00034850
        /*03e0*/ 	.short	0x010a
        /*03e2*/ 	.byte	0x06
	.zero		1


	//   ....[29]....
        /*03e4*/ 	.word	0x00009630
        /*03e8*/ 	.word	0x000000ff
        /*03ec*/ 	.word	0x00034850
        /*03f0*/ 	.short	0x010a
        /*03f2*/ 	.byte	0x06
	.zero		1


	//   ....[30]....
        /*03f4*/ 	.word	0x0000b750
        /*03f8*/ 	.word	0x00000083
        /*03fc*/ 	.word	0x00000000
        /*0400*/ 	.short	0x0101
        /*0402*/ 	.byte	0x3f
	.zero		1


	//   ....[31]....
        /*0404*/ 	.word	0x0000b7f0
        /*0408*/ 	.word	0x00000015
        /*040c*/ 	.word	0x00000000
        /*0410*/ 	.short	0x0101
        /*0412*/ 	.byte	0x3f
	.zero		1


	//   ....[32]....
        /*0414*/ 	.word	0x0000c4b0
        /*0418*/ 	.word	0x000000ff
        /*041c*/ 	.word	0x00034850
        /*0420*/ 	.short	0x010a
        /*0422*/ 	.byte	0x07
	.zero		1


	//   ....[33]....
        /*0424*/ 	.word	0x0000c4f0
        /*0428*/ 	.word	0x000000ff
        /*042c*/ 	.word	0x00034850
        /*0430*/ 	.short	0x010a
        /*0432*/ 	.byte	0x07
	.zero		1


	//   ....[34]....
        /*0434*/ 	.word	0x0000cfc0
        /*0438*/ 	.word	0x00000004
        /*043c*/ 	.word	0x00000000
        /*0440*/ 	.short	0x0101
        /*0442*/ 	.byte	0x3f
	.zero		1


	//   ....[35]....
        /*0444*/ 	.word	0x0000d930
        /*0448*/ 	.word	0x000000ff
        /*044c*/ 	.word	0x00000000
        /*0450*/ 	.short	0x0101
        /*0452*/ 	.byte	0x06
	.zero		1


	//   ....[36]....
        /*0454*/ 	.word	0x0000e710
        /*0458*/ 	.word	0x00000006
        /*045c*/ 	.word	0x00034840
        /*0460*/ 	.short	0x010a
        /*0462*/ 	.byte	0x3f
	.zero		1


	//   ....[37]....
        /*0464*/ 	.word	0x0000eb90
        /*0468*/ 	.word	0x00000009
        /*046c*/ 	.word	0x00034820
        /*0470*/ 	.short	0x010a
        /*0472*/ 	.byte	0x3f
	.zero		1


	//   ....[38]....
        /*0474*/ 	.word	0x0000ee70
        /*0478*/ 	.word	0x00000002
        /*047c*/ 	.word	0x00034840
        /*0480*/ 	.short	0x010a
        /*0482*/ 	.byte	0x3f
	.zero		1


	//   ....[39]....
        /*0484*/ 	.word	0x0000f0f0
        /*0488*/ 	.word	0x00000002
        /*048c*/ 	.word	0x00000060
        /*0490*/ 	.short	0x010a
        /*0492*/ 	.byte	0x3f
	.zero		1


	//   ....[40]....
        /*0494*/ 	.word	0x0000f630
        /*0498*/ 	.word	0x00000002
        /*049c*/ 	.word	0x00034840
        /*04a0*/ 	.short	0x010a
        /*04a2*/ 	.byte	0x3f
	.zero		1


	//   ....[41]....
        /*04a4*/ 	.word	0x0000f8b0
        /*04a8*/ 	.word	0x00000002
        /*04ac*/ 	.word	0x00000060
        /*04b0*/ 	.short	0x010a
        /*04b2*/ 	.byte	0x3f
	.zero		1


	//   ....[42]....
        /*04b4*/ 	.word	0x0000fd10
        /*04b8*/ 	.word	0x00000002
        /*04bc*/ 	.word	0x00034840
        /*04c0*/ 	.short	0x010a
        /*04c2*/ 	.byte	0x3f
	.zero		1


	//   ....[43]....
        /*04c4*/ 	.word	0x0000ffa0
        /*04c8*/ 	.word	0x00000002
        /*04cc*/ 	.word	0x00000060
        /*04d0*/ 	.short	0x010a
        /*04d2*/ 	.byte	0x3f
	.zero		1


	//   ....[44]....
        /*04d4*/ 	.word	0x000102d0
        /*04d8*/ 	.word	0x00000003
        /*04dc*/ 	.word	0x00034860
        /*04e0*/ 	.short	0x010a
        /*04e2*/ 	.byte	0x3f
	.zero		1


	//   ....[45]....
        /*04e4*/ 	.word	0x00010640
        /*04e8*/ 	.word	0x00000000
        /*04ec*/ 	.word	0x00034820
        /*04f0*/ 	.short	0x010a
        /*04f2*/ 	.byte	0x3f
	.zero		1


	//   ....[46]....
        /*04f4*/ 	.word	0x00010800
        /*04f8*/ 	.word	0x00000006
        /*04fc*/ 	.word	0x00000000
        /*0500*/ 	.short	0x010a
        /*0502*/ 	.byte	0x3f
	.zero		1


	//   ....[47]....
        /*0504*/ 	.word	0x00010870
        /*0508*/ 	.word	0x00000003
        /*050c*/ 	.word	0x00000000
        /*0510*/ 	.short	0x010a
        /*0512*/ 	.byte	0x3f
	.zero		1


	//   ....[48]....
        /*0514*/ 	.word	0x000108d0
        /*0518*/ 	.word	0x00000010
        /*051c*/ 	.word	0x00000000
        /*0520*/ 	.short	0x010a
        /*0522*/ 	.byte	0x3f
	.zero		1


	//   ....[49]....
        /*0524*/ 	.word	0x00010900
        /*0528*/ 	.word	0x00000003
        /*052c*/ 	.word	0x00000000
        /*0530*/ 	.short	0x010a
        /*0532*/ 	.byte	0x3f
	.zero		1


	//   ....[50]....
        /*0534*/ 	.word	0x00010970
        /*0538*/ 	.word	0x00000003
        /*053c*/ 	.word	0x00034800
        /*0540*/ 	.short	0x010a
        /*0542*/ 	.byte	0x3f
	.zero		1


	//   ....[51]....
        /*0544*/ 	.word	0x000109c0
        /*0548*/ 	.word	0x00000003
        /*054c*/ 	.word	0x00034830
        /*0550*/ 	.short	0x010a
        /*0552*/ 	.byte	0x3f
	.zero		1


	//   ....[52]....
        /*0554*/ 	.word	0x00010a20
        /*0558*/ 	.word	0x00000014
        /*055c*/ 	.word	0x00034830
        /*0560*/ 	.short	0x010a
        /*0562*/ 	.byte	0x3f
	.zero		1


	//   ....[53]....
        /*0564*/ 	.word	0x00010a80
        /*0568*/ 	.word	0x00000014
        /*056c*/ 	.word	0x00034850
        /*0570*/ 	.short	0x010a
        /*0572*/ 	.byte	0x3f
	.zero		1


	//   ....[54]....
        /*0574*/ 	.word	0x00010ae0
        /*0578*/ 	.word	0x00000003
        /*057c*/ 	.word	0x00034850
        /*0580*/ 	.short	0x010a
        /*0582*/ 	.byte	0x3f
	.zero		1


	//   ....[55]....
        /*0584*/ 	.word	0x00010c80
        /*0588*/ 	.word	0x00000006
        /*058c*/ 	.word	0x00034840
        /*0590*/ 	.short	0x010a
        /*0592*/ 	.byte	0x3f
	.zero		1


	//   ....[56]....
        /*0594*/ 	.word	0x00010d00
        /*0598*/ 	.word	0x00000007
        /*059c*/ 	.word	0x00034820
        /*05a0*/ 	.short	0x010a
        /*05a2*/ 	.byte	0x3f
	.zero		1


	//   ....[57]....
        /*05a4*/ 	.word	0x00010d50
        /*05a8*/ 	.word	0x00000002
        /*05ac*/ 	.word	0x00034840
        /*05b0*/ 	.short	0x010a
        /*05b2*/ 	.byte	0x3f
	.zero		1


	//   ....[58]....
        /*05b4*/ 	.word	0x00010da0
        /*05b8*/ 	.word	0x00000002
        /*05bc*/ 	.word	0x00000060
        /*05c0*/ 	.short	0x010a
        /*05c2*/ 	.byte	0x3f
	.zero		1


	//   ....[59]....
        /*05c4*/ 	.word	0x00010df0
        /*05c8*/ 	.word	0x00000002
        /*05cc*/ 	.word	0x00034840
        /*05d0*/ 	.short	0x010a
        /*05d2*/ 	.byte	0x3f
	.zero		1


	//   ....[60]....
        /*05d4*/ 	.word	0x00010e40
        /*05d8*/ 	.word	0x00000002
        /*05dc*/ 	.word	0x00000060
        /*05e0*/ 	.short	0x010a
        /*05e2*/ 	.byte	0x3f
	.zero		1


	//   ....[61]....
        /*05e4*/ 	.word	0x00010e90
        /*05e8*/ 	.word	0x00000002
        /*05ec*/ 	.word	0x00034840
        /*05f0*/ 	.short	0x010a
        /*05f2*/ 	.byte	0x3f
	.zero		1


	//   ....[62]....
        /*05f4*/ 	.word	0x00010ee0
        /*05f8*/ 	.word	0x00000002
        /*05fc*/ 	.word	0x00000060
        /*0600*/ 	.short	0x010a
        /*0602*/ 	.byte	0x3f
	.zero		1


	//   ....[63]....
        /*0604*/ 	.word	0x00010f30
        /*0608*/ 	.word	0x00000003
        /*060c*/ 	.word	0x00034860
        /*0610*/ 	.short	0x010a
        /*0612*/ 	.byte	0x3f
	.zero		1


	//   ....[64]....
        /*0614*/ 	.word	0x00010f80
        /*0618*/ 	.word	0x00000000
        /*061c*/ 	.word	0x00034820
        /*0620*/ 	.short	0x010a
        /*0622*/ 	.byte	0x3f
	.zero		1


	//   ....[65]....
        /*0624*/ 	.word	0x00011120
        /*0628*/ 	.word	0x00000006
        /*062c*/ 	.word	0x00000000
        /*0630*/ 	.short	0x010a
        /*0632*/ 	.byte	0x3f
	.zero		1


	//   ....[66]....
        /*0634*/ 	.word	0x00011170
        /*0638*/ 	.word	0x00000003
        /*063c*/ 	.word	0x00000000
        /*0640*/ 	.short	0x010a
        /*0642*/ 	.byte	0x3f
	.zero		1


	//   ....[67]....
        /*0644*/ 	.word	0x000111c0
        /*0648*/ 	.word	0x00000010
        /*064c*/ 	.word	0x00000000
        /*0650*/ 	.short	0x010a
        /*0652*/ 	.byte	0x3f
	.zero		1


	//----- nvinfo : EIATTR_NUM_MBARRIERS
	.align		4
.L_945:
        /*0654*/ 	.byte	0x03, 0x38
        /*0656*/ 	.short	0x0016


	//----- nvinfo : EIATTR_EXIT_INSTR_OFFSETS
	.align		4
        /*0658*/ 	.byte	0x04, 0x1c
        /*065a*/ 	.short	(.L_947 - .L_946)


	//   ....[0]....
.L_946:
        /*065c*/ 	.word	0x00000a50


	//   ....[1]....
        /*0660*/ 	.word	0x0000da30


	//   ....[2]....
        /*0664*/ 	.word	0x0000da90


	//   ....[3]....
        /*0668*/ 	.word	0x00010950


	//----- nvinfo : EIATTR_MAX_THREADS
	.align		4
.L_947:
        /*066c*/ 	.byte	0x04, 0x05
        /*066e*/ 	.short	(.L_949 - .L_948)
.L_948:
        /*0670*/ 	.word	0x00000180
        /*0674*/ 	.word	0x00000001
        /*0678*/ 	.word	0x00000001


	//----- nvinfo : EIATTR_CRS_STACK_SIZE
	.align		4
.L_949:
        /*067c*/ 	.byte	0x04, 0x1e
        /*067e*/ 	.short	(.L_951 - .L_950)
.L_950:
        /*0680*/ 	.word	0x00000000


	//----- nvinfo : EIATTR_CBANK_PARAM_SIZE
	.align		4
.L_951:
        /*0684*/ 	.byte	0x03, 0x19
        /*0686*/ 	.short	0x0bf0


	//----- nvinfo : EIATTR_PARAM_CBANK
	.align		4
        /*0688*/ 	.byte	0x04, 0x0a
        /*068a*/ 	.short	(.L_953 - .L_952)
	.align		4
.L_952:
        /*068c*/ 	.word	index@(.nv.constant0._ZN7cutlass13device_kernelIN5flash11enable_sm90INS1_16FlashAttnFwdSm90INS1_25CollectiveMainloopFwdSm90ILi2EN4cute5tupleIJNS5_1CILi1EEES8_S8_EEENS6_IJNS7_ILi128EEENS7_ILi176EEESA_EEELi128ENS_6half_tEfNS_4arch4Sm90ELb0ELb0ELb1ELb0ELb0ELb0ELb0ELb1ELb1ELb0ELb0ELb0EEENS1_21CollectiveEpilogueFwdINS6_IJSA_SA_SB_EEES9_SD_SF_Li256ELb0ELb0ELb0ELb0EEENS1_29StaticPersistentTileSchedulerILb0EEEEEEEEEvNT_6ParamsE)
        /*0690*/ 	.short	0x0210
        /*0692*/ 	.short	0x0bf0


	//----- nvinfo : EIATTR_SW_WAR
	.align		4
.L_953:
        /*0694*/ 	.byte	0x04, 0x36
        /*0696*/ 	.short	(.L_955 - .L_954)
.L_954:
        /*0698*/ 	.word	0x00000008
.L_955:


//--------------------- .nv.info._ZN7cutlass13device_kernelIN5flash11enable_sm90INS1_16FlashAttnFwdSm90INS1_25CollectiveMainloopFwdSm90ILi2EN4cute5tupleIJNS5_1CILi2EEENS7_ILi1EEES9_EEENS6_IJNS7_ILi128EEENS7_ILi176EEESB_EEELi128ENS_6half_tEfNS_4arch4Sm90ELb0ELb0ELb1ELb0ELb0ELb0ELb0ELb1ELb1ELb0ELb0ELb0EEENS1_21CollectiveEpilogueFwdINS6_IJSB_SB_SC_EEESA_SE_SG_Li256ELb0ELb0ELb0ELb0EEENS1_29StaticPersistentTileSchedulerILb0EEEEEEEEEvNT_6ParamsE --------------------------
	.section	.nv.info._ZN7cutlass13device_kernelIN5flash11enable_sm90INS1_16FlashAttnFwdSm90INS1_25CollectiveMainloopFwdSm90ILi2EN4cute5tupleIJNS5_1CILi2EEENS7_ILi1EEES9_EEENS6_IJNS7_ILi128EEENS7_ILi176EEESB_EEELi128ENS_6half_tEfNS_4arch4Sm90ELb0ELb0ELb1ELb0ELb0ELb0ELb0ELb1ELb1ELb0ELb0ELb0EEENS1_21CollectiveEpilogueFwdINS6_IJSB_SB_SC_EEESA_SE_SG_Li256ELb0ELb0ELb0ELb0EEENS1_29StaticPersistentTileSchedulerILb0EEEEEEEEEvNT_6ParamsE,"",@"SHT_CUDA_INFO"
	.sectionflags	@""
	.align	4


	//----- nvinfo : EIATTR_CUDA_API_VERSION
	.align		4
        /*0000*/ 	.byte	0x04, 0x37
        /*0002*/ 	.short	(.L_957 - .L_956)
.L_956:
        /*0004*/ 	.word	0x00000082


	//----- nvinfo : EIATTR_KPARAM_INFO
	.align		4
.L_957:
        /*0008*/ 	.byte	0x04, 0x17
        /*000a*/ 	.short	(.L_959 - .L_958)
.L_958:
        /*000c*/ 	.word	0x00000000
        /*0010*/ 	.short	0x0000
        /*0012*/ 	.short	0x0070
        /*0014*/ 	.byte	0x00, 0xf0, 0x01, 0x2e


	//----- nvinfo : EIATTR_SPARSE_MMA_MASK
	.align		4
.L_959:
        /*0018*/ 	.byte	0x03, 0x50
        /*001a*/ 	.short	0x0000


	//----- nvinfo : EIATTR_MAXREG_COUNT
	.align		4
        /*001c*/ 	.byte	0x03, 0x1b
        /*001e*/ 	.short	0x00a8


	//----- nvinfo : EIATTR_NUM_BARRIERS
	.align		4
        /*0020*/ 	.byte	0x02, 0x4c
        /*0022*/ 	.byte	0x10
	.zero		1


	//----- nvinfo : EIATTR_EXTERNS
	.align		4
        /*0024*/ 	.byte	0x04, 0x0f
        /*0026*/ 	.short	(.L_961 - .L_960)


	//   ....[0]....
	.align		4
.L_960:
        /*0028*/ 	.word	index@(__assertfail)


	//----- nvinfo : EIATTR_ANNOTATIONS
	.align		4
.L_961:
        /*002c*/ 	.byte	0x04, 0x55
        /*002e*/ 	.short	(.L_963 - .L_962)


	//   ....[0]....
.L_962:
        /* <DEDUP_REMOVED lines=25> */


	//----- nvinfo : EIATTR_MERCURY_ISA_VERSION
	.align		4
.L_963:
        /*01a8*/ 	.byte	0x03, 0x5f
        /*01aa*/ 	.short	0x0101


	//----- nvinfo : EIATTR_INT_WARP_WIDE_INSTR_OFFSETS
	.align		4
        /*01ac*/ 	.byte	0x04, 0x31
        /*01ae*/ 	.short	(.L_965 - .L_964)


	//   ....[0]....
.L_964:
        /*01b0*/ 	.word	0x00000180


	//   ....[1]....
        /*01b4*/ 	.word	0x00000220


	//   ....[2]....
        /*01b8*/ 	.word	0x00000290


	//   ....[3]....
        /*01bc*/ 	.word	0x0000e570


	//   ....[4]....
        /*01c0*/ 	.word	0x0000e5a0


	//   ....[5]....
        /*01c4*/ 	.word	0x0000e680


	//----- nvinfo : EIATTR_COOP_GROUP_MASK_REGIDS
	.align		4
.L_965:
        /*01c8*/ 	.byte	0x04, 0x29
        /*01ca*/ 	.short	(.L_967 - .L_966)


	//   ....[0]....
.L_966:
        /*01cc*/ 	.word	0xffffffff


	//   ....[1]....
        /*01d0*/ 	.word	0xffffffff


	//   ....[2]....
        /*01d4*/ 	.word	0xffffffff


	//   ....[3]....
        /*01d8*/ 	.word	0xffffffff


	//   ....[4]....
        /*01dc*/ 	.word	0xffffffff


	//   ....[5]....
        /*01e0*/ 	.word	0xffffffff


	//   ....[6]....
        /*01e4*/ 	.word	0xffffffff


	//   ....[7]....
        /*01e8*/ 	.word	0xffffffff


	//   ....[8]....
        /*01ec*/ 	.word	0xffffffff


	//   ....[9]....
        /*01f0*/ 	.word	0xffffffff


	//   ....[10]....
        /*01f4*/ 	.word	0xffffffff


	//   ....[11]....
        /*01f8*/ 	.word	0xffffffff


	//   ....[12]....
        /*01fc*/ 	.word	0xffffffff


	//   ....[13]....
        /*0200*/ 	.word	0xffffffff


	//   ....[14]....
        /*0204*/ 	.word	0xffffffff


	//   ....[15]....
        /*0208*/ 	.word	0xffffffff


	//   ....[16]....
        /*020c*/ 	.word	0xffffffff


	//   ....[17]....
        /*0210*/ 	.word	0xffffffff


	//   ....[18]....
        /*0214*/ 	.word	0xffffffff


	//   ....[19]....
        /*0218*/ 	.word	0xffffffff


	//   ....[20]....
        /*021c*/ 	.word	0xffffffff


	//   ....[21]....
        /*0220*/ 	.word	0xffffffff


	//   ....[22]....
        /*0224*/ 	.word	0xffffffff


	//   ....[23]....
        /*0228*/ 	.word	0xffffffff


	//   ....[24]....
        /*022c*/ 	.word	0x0500000f


	//   ....[25]....
        /*0230*/ 	.word	0x0500000f


	//----- nvinfo : EIATTR_COOP_GROUP_INSTR_OFFSETS
	.align		4
.L_967:
        /*0234*/ 	.byte	0x04, 0x28
        /*0236*/ 	.short	(.L_969 - .L_968)


	//   ....[0]....
.L_968:
        /*0238*/ 	.word	0x00000060


	//   ....[1]....
        /*023c*/ 	.word	0x00000190


	//   ....[2]....
        /*0240*/ 	.word	0x00000230


	//   ....[3]....
        /*0244*/ 	.word	0x00000410


	//   ....[4]....
        /*0248*/ 	.word	0x00000640


	//   ....[5]....
        /*024c*/ 	.word	0x00000890


	//   ....[6]....
        /*0250*/ 	.word	0x00000b10


	//   ....[7]....
        /*0254*/ 	.word	0x00000e40


	//   ....[8]....
        /*0258*/ 	.word	0x000012e0


	//   ....[9]....
        /*025c*/ 	.word	0x00005550


	//   ....[10]....
        /*0260*/ 	.word	0x00005590


	//   ....[11]....
        /*0264*/ 	.word	0x00005d20


	//   ....[12]....
        /*0268*/ 	.word	0x00005d80


	//   ....[13]....
        /*026c*/ 	.word	0x0000ace0


	//   ....[14]....
        /*0270*/ 	.word	0x0000ad10


	//   ....[15]....
        /*0274*/ 	.word	0x0000ad30


	//   ....[16]....
        /*0278*/ 	.word	0x0000ad60


	//   ....[17]....
        /*027c*/ 	.word	0x0000c790


	//   ....[18]....
        /*0280*/ 	.word	0x0000c7d0


	//   ....[19]....
        /*0284*/ 	.word	0x0000c870


	//   ....[20]....
        /*0288*/ 	.word	0x0000c880


	//   ....[21]....
        /*028c*/ 	.word	0x0000d970


	//   ....[22]....
        /*0290*/ 	.word	0x0000dc60


	//   ....[23]....
        /*0294*/ 	.word	0x00010b50


	//   ....[24]....
        /*0298*/ 	.word	0x00011030


	//   ....[25]....
        /*029c*/ 	.word	0x000114d0


	//----- nvinfo : EIATTR_REG_RECONFIG
	.align		4
.L_969:
        /*02a0*/ 	.byte	0x01, 0x54
	.zero		2


	//----- nvinfo : EIATTR_SYSCALL_OFFSETS
	.align		4
        /*02a4*/ 	.byte	0x04, 0x46
        /*02a6*/ 	.short	(.L_971 - .L_970)


	//   ....[0]....
.L_970:
        /*02a8*/ 	.word	0x00001660


	//   ....[1]....
        /*02ac*/ 	.word	0x0000e180


	//   ....[2]....
        /*02b0*/ 	.word	0x0000e2c0


	//   ....[3]....
        /*02b4*/ 	.word	0x0000e3c0


	//----- nvinfo : EIATTR_MBARRIER_INSTR_OFFSETS
	.align		4
.L_971:
        /*02b8*/ 	.byte	0x04, 0x39
        /*02ba*/ 	.short	(.L_973 - .L_972)


	//   ....[0]....
.L_972:
        /*02bc*/ 	.word	0x000002b0
        /*02c0*/ 	.word	0x000000ff
        /*02c4*/ 	.word	0x00034800
        /*02c8*/ 	.short	0x0100
        /*02ca*/ 	.byte	0x08
	.zero		1


	//   ....[1]....
        /*02cc*/ 	.word	0x000002c0
        /*02d0*/ 	.word	0x000000ff
        /*02d4*/ 	.word	0x00034820
        /*02d8*/ 	.short	0x0100
        /*02da*/ 	.byte	0x08
	.zero		1


	//   ....[2]....
        /*02dc*/ 	.word	0x000003b0
        /*02e0*/ 	.word	0x000000ff
        /*02e4*/ 	.word	0x00034830
        /*02e8*/ 	.short	0x0100
        /*02ea*/ 	.byte	0x08
	.zero		1


	//   ....[3]....
        /*02ec*/ 	.word	0x000003c0
        /*02f0*/ 	.word	0x000000ff
        /*02f4*/ 	.word	0x00034840
        /*02f8*/ 	.short	0x0100
        /*02fa*/ 	.byte	0x08
	.zero		1


	//   ....[4]....
        /*02fc*/ 	.word	0x000003d0
        /*0300*/ 	.word	0x000000ff
        /*0304*/ 	.word	0x00034838
        /*0308*/ 	.short	0x0100
        /*030a*/ 	.byte	0x08
	.zero		1


	//   ....[5]....
        /*030c*/ 	.word	0x000003e0
        /*0310*/ 	.word	0x000000ff
        /*0314*/ 	.word	0x00034848
        /*0318*/ 	.short	0x0100
        /*031a*/ 	.byte	0x08
	.zero		1


	//   ....[6]....
        /*031c*/ 	.word	0x000005f0
        /*0320*/ 	.word	0x000000ff
        /*0324*/ 	.word	0x00034850
        /*0328*/ 	.short	0x0100
        /*032a*/ 	.byte	0x08
	.zero		1


	//   ....[7]....
        /*032c*/ 	.word	0x00000600
        /*0330*/ 	.word	0x000000ff
        /*0334*/ 	.word	0x00034860
        /*0338*/ 	.short	0x0100
        /*033a*/ 	.byte	0x08
	.zero		1


	//   ....[8]....
        /*033c*/ 	.word	0x00000610
        /*0340*/ 	.word	0x000000ff
        /*0344*/ 	.word	0x00034858
        /*0348*/ 	.short	0x0100
        /*034a*/ 	.byte	0x08
	.zero		1


	//   ....[9]....
        /*034c*/ 	.word	0x00000620
        /*0350*/ 	.word	0x000000ff
        /*0354*/ 	.word	0x00034868
        /*0358*/ 	.short	0x0100
        /*035a*/ 	.byte	0x08
	.zero		1


	//   ....[10]....
        /*035c*/ 	.word	0x00000840
        /*0360*/ 	.word	0x000000ff
        /*0364*/ 	.word	0x00034870
        /*0368*/ 	.short	0x0100
        /*036a*/ 	.byte	0x08
	.zero		1


	//   ....[11]....
        /*036c*/ 	.word	0x00000850
        /*0370*/ 	.word	0x000000ff
        /*0374*/ 	.word	0x00034880
        /*0378*/ 	.short	0x0100
        /*037a*/ 	.byte	0x08
	.zero		1


	//   ....[12]....
        /*037c*/ 	.word	0x00000860
        /*0380*/ 	.word	0x000000ff
        /*0384*/ 	.word	0x00034878
        /*0388*/ 	.short	0x0100
        /*038a*/ 	.byte	0x08
	.zero		1


	//   ....[13]....
        /*038c*/ 	.word	0x00000870
        /*0390*/ 	.word	0x000000ff
        /*0394*/ 	.word	0x00034888
        /*0398*/ 	.short	0x0100
        /*039a*/ 	.byte	0x08
	.zero		1


	//   ....[14]....
        /*039c*/ 	.word	0x00000ac0
        /*03a0*/ 	.word	0x000000ff
        /*03a4*/ 	.word	0x00034890
        /*03a8*/ 	.short	0x0100
        /*03aa*/ 	.byte	0x08
	.zero		1


	//   ....[15]....
        /*03ac*/ 	.word	0x00000ad0
        /*03b0*/ 	.word	0x000000ff
        /*03b4*/ 	.word	0x000348a0
        /*03b8*/ 	.short	0x0100
        /*03ba*/ 	.byte	0x08
	.zero		1


	//   ....[16]....
        /*03bc*/ 	.word	0x00000ae0
        /*03c0*/ 	.word	0x000000ff
        /*03c4*/ 	.word	0x00034898
        /*03c8*/ 	.short	0x0100
        /*03ca*/ 	.byte	0x08
	.zero		1


	//   ....[17]....
        /*03cc*/ 	.word	0x00000af0
        /*03d0*/ 	.word	0x000000ff
        /*03d4*/ 	.word	0x000348a8
        /*03d8*/ 	.short	0x0100
        /*03da*/ 	.byte	0x08
	.zero		1


	//   ....[18]....
        /*03dc*/ 	.word	0x00000d90
        /*03e0*/ 	.word	0x000000ff
        /*03e4*/ 	.word	0x000348b0
        /*03e8*/ 	.short	0x0100
        /*03ea*/ 	.byte	0x08
	.zero		1


	//   ....[19]....
        /*03ec*/ 	.word	0x00000da0
        /*03f0*/ 	.word	0x000000ff
        /*03f4*/ 	.word	0x000348c0
        /*03f8*/ 	.short	0x0100
        /*03fa*/ 	.byte	0x08
	.zero		1


	//   ....[20]....
        /*03fc*/ 	.word	0x00000db0
        /*0400*/ 	.word	0x000000ff
        /*0404*/ 	.word	0x000348b8
        /*0408*/ 	.short	0x0100
        /*040a*/ 	.byte	0x08
	.zero		1


	//   ....[21]....
        /*040c*/ 	.word	0x00000dc0
        /*0410*/ 	.word	0x000000ff
        /*0414*/ 	.word	0x000348c8
        /*0418*/ 	.short	0x0100
        /*041a*/ 	.byte	0x08
	.zero		1


	//   ....[22]....
        /*041c*/ 	.word	0x000016a0
        /*0420*/ 	.word	0x000000ff
        /*0424*/ 	.word	0x00034800
        /*0428*/ 	.short	0x010a
        /*042a*/ 	.byte	0x27
	.zero		1


	//   ....[23]....
        /*042c*/ 	.word	0x00001720
        /*0430*/ 	.word	0x0000000a
        /*0434*/ 	.word	0x00034830
        /*0438*/ 	.short	0x010a
        /*043a*/ 	.byte	0x3f
	.zero		1


	//   ....[24]....
        /*043c*/ 	.word	0x00001760
        /*0440*/ 	.word	0x0000000a
        /*0444*/ 	.word	0x00034830
        /*0448*/ 	.short	0x010a
        /*044a*/ 	.byte	0x3f
	.zero		1


	//   ....[25]....
        /*044c*/ 	.word	0x00006060
        /*0450*/ 	.word	0x0000000a
        /*0454*/ 	.word	0x00000000
        /*0458*/ 	.short	0x0101
        /*045a*/ 	.byte	0x3f
	.zero		1


	//   ....[26]....
        /*045c*/ 	.word	0x00007050
        /*0460*/ 	.word	0x000000ff
        /*0464*/ 	.word	0x00034830
        /*0468*/ 	.short	0x010a
        /*046a*/ 	.byte	0x06
	.zero		1


	//   ....[27]....
        /*046c*/ 	.word	0x00007090
        /*0470*/ 	.word	0x000000ff
        /*0474*/ 	.word	0x00034830
        /*0478*/ 	.short	0x010a
        /*047a*/ 	.byte	0x06
	.zero		1


	//   ....[28]....
        /*047c*/ 	.word	0x000097d0
        /*0480*/ 	.word	0x000000ff
        /*0484*/ 	.word	0x00034850
        /*0488*/ 	.short	0x010a
        /*048a*/ 	.byte	0x06
	.zero		1


	//   ....[29]....
        /*048c*/ 	.word	0x00009810
        /*0490*/ 	.word	0x000000ff
        /*0494*/ 	.word	0x00034850
        /*0498*/ 	.short	0x010a
        /*049a*/ 	.byte	0x06
	.zero		1


	//   ....[30]....
        /*049c*/ 	.word	0x0000bd50
        /*04a0*/ 	.word	0x0000000a
        /*04a4*/ 	.word	0x00000000
        /*04a8*/ 	.short	0x0101
        /*04aa*/ 	.byte	0x3f
	.zero		1


	//   ....[31]....
        /*04ac*/ 	.word	0x0000c660
        /*04b0*/ 	.word	0x00000061
        /*04b4*/ 	.word	0x00000000
        /*04b8*/ 	.short	0x0101
        /*04ba*/ 	.byte	0x3f
	.zero		1


	//   ....[32]....
        /*04bc*/ 	.word	0x0000c700
        /*04c0*/ 	.word	0x000000ff
        /*04c4*/ 	.word	0x00034850
        /*04c8*/ 	.short	0x010a
        /*04ca*/ 	.byte	0x05
	.zero		1


	//   ....[33]....
        /*04cc*/ 	.word	0x0000c740
        /*04d0*/ 	.word	0x000000ff
        /*04d4*/ 	.word	0x00034850
        /*04d8*/ 	.short	0x010a
        /*04da*/ 	.byte	0x05
	.zero		1


	//   ....[34]....
        /*04dc*/ 	.word	0x0000d530
        /*04e0*/ 	.word	0x00000003
        /*04e4*/ 	.word	0x00000000
        /*04e8*/ 	.short	0x0101
        /*04ea*/ 	.byte	0x3f
	.zero		1


	//   ....[35]....
        /*04ec*/ 	.word	0x0000db50
        /*04f0*/ 	.word	0x000000ff
        /*04f4*/ 	.word	0x00000000
        /*04f8*/ 	.short	0x0101
        /*04fa*/ 	.byte	0x07
	.zero		1


	//   ....[36]....
        /*04fc*/ 	.word	0x0000db60
        /*0500*/ 	.word	0x000000ff
        /*0504*/ 	.word	0x00000000
        /*0508*/ 	.short	0x0101
        /*050a*/ 	.byte	0x06
	.zero		1


	//   ....[37]....
        /*050c*/ 	.word	0x0000ea00
        /*0510*/ 	.word	0x00000005
        /*0514*/ 	.word	0x00034840
        /*0518*/ 	.short	0x010a
        /*051a*/ 	.byte	0x3f
	.zero		1


	//   ....[38]....
        /*051c*/ 	.word	0x0000eee0
        /*0520*/ 	.word	0x0000000a
        /*0524*/ 	.word	0x00034820
        /*0528*/ 	.short	0x010a
        /*052a*/ 	.byte	0x3f
	.zero		1


	//   ....[39]....
        /*052c*/ 	.word	0x0000f1d0
        /*0530*/ 	.word	0x00000002
        /*0534*/ 	.word	0x00034840
        /*0538*/ 	.short	0x010a
        /*053a*/ 	.byte	0x3f
	.zero		1


	//   ....[40]....
        /*053c*/ 	.word	0x0000f480
        /*0540*/ 	.word	0x00000002
        /*0544*/ 	.word	0x00034860
        /*0548*/ 	.short	0x010a
        /*054a*/ 	.byte	0x3f
	.zero		1


	//   ....[41]....
        /*054c*/ 	.word	0x0000f9b0
        /*0550*/ 	.word	0x00000002
        /*0554*/ 	.word	0x00034840
        /*0558*/ 	.short	0x010a
        /*055a*/ 	.byte	0x3f
	.zero		1


	//   ....[42]....
        /*055c*/ 	.word	0x0000fc60
        /*0560*/ 	.word	0x00000002
        /*0564*/ 	.word	0x00034860
        /*0568*/ 	.short	0x010a
        /*056a*/ 	.byte	0x3f
	.zero		1


	//   ....[43]....
        /*056c*/ 	.word	0x00010100
        /*0570*/ 	.word	0x00000002
        /*0574*/ 	.word	0x00034840
        /*0578*/ 	.short	0x010a
        /*057a*/ 	.byte	0x3f
	.zero		1


	//   ....[44]....
        /*057c*/ 	.word	0x000103b0
        /*0580*/ 	.word	0x00000002
        /*0584*/ 	.word	0x00034860
        /*0588*/ 	.short	0x010a
        /*058a*/ 	.byte	0x3f
	.zero		1


	//   ....[45]....
        /*058c*/ 	.word	0x000106f0
        /*0590*/ 	.word	0x00000002
        /*0594*/ 	.word	0x00034860
        /*0598*/ 	.short	0x010a
        /*059a*/ 	.byte	0x3f
	.zero		1


	//   ....[46]....
        /*059c*/ 	.word	0x00010ad0
        /*05a0*/ 	.word	0x00000000
        /*05a4*/ 	.word	0x00034820
        /*05a8*/ 	.short	0x010a
        /*05aa*/ 	.byte	0x3f
	.zero		1


	//   ....[47]....
        /*05ac*/ 	.word	0x00010c70
        /*05b0*/ 	.word	0x00000006
        /*05b4*/ 	.word	0x00000000
        /*05b8*/ 	.short	0x010a
        /*05ba*/ 	.byte	0x3f
	.zero		1


	//   ....[48]....
        /*05bc*/ 	.word	0x00010ce0
        /*05c0*/ 	.word	0x00000003
        /*05c4*/ 	.word	0x00000000
        /*05c8*/ 	.short	0x010a
        /*05ca*/ 	.byte	0x3f
	.zero		1


	//   ....[49]....
        /*05cc*/ 	.word	0x00010d40
        /*05d0*/ 	.word	0x00000010
        /*05d4*/ 	.word	0x00000000
        /*05d8*/ 	.short	0x010a
        /*05da*/ 	.byte	0x3f
	.zero		1


	//   ....[50]....
        /*05dc*/ 	.word	0x00010d70
        /*05e0*/ 	.word	0x00000003
        /*05e4*/ 	.word	0x00000000
        /*05e8*/ 	.short	0x010a
        /*05ea*/ 	.byte	0x3f
	.zero		1


	//   ....[51]....
        /*05ec*/ 	.word	0x00010de0
        /*05f0*/ 	.word	0x00000003
        /*05f4*/ 	.word	0x00034800
        /*05f8*/ 	.short	0x010a
        /*05fa*/ 	.byte	0x3f
	.zero		1


	//   ....[52]....
        /*05fc*/ 	.word	0x00010e30
        /*0600*/ 	.word	0x0000000a
        /*0604*/ 	.word	0x00034830
        /*0608*/ 	.short	0x010a
        /*060a*/ 	.byte	0x3f
	.zero		1


	//   ....[53]....
        /*060c*/ 	.word	0x00010e90
        /*0610*/ 	.word	0x00000014
        /*0614*/ 	.word	0x00034830
        /*0618*/ 	.short	0x010a
        /*061a*/ 	.byte	0x3f
	.zero		1


	//   ....[54]....
        /*061c*/ 	.word	0x00010ef0
        /*0620*/ 	.word	0x00000014
        /*0624*/ 	.word	0x00034850
        /*0628*/ 	.short	0x010a
        /*062a*/ 	.byte	0x3f
	.zero		1


	//   ....[55]....
        /*062c*/ 	.word	0x00010f50
        /*0630*/ 	.word	0x00000003
        /*0634*/ 	.word	0x00034850
        /*0638*/ 	.short	0x010a
        /*063a*/ 	.byte	0x3f
	.zero		1


	//   ....[56]....
        /*063c*/ 	.word	0x000110f0
        /*0640*/ 	.word	0x00000005
        /*0644*/ 	.word	0x00034840
        /*0648*/ 	.short	0x010a
        /*064a*/ 	.byte	0x3f
	.zero		1


	//   ....[57]....
        /*064c*/ 	.word	0x00011170
        /*0650*/ 	.word	0x00000007
        /*0654*/ 	.word	0x00034820
        /*0658*/ 	.short	0x010a
        /*065a*/ 	.byte	0x3f
	.zero		1


	//   ....[58]....
        /*065c*/ 	.word	0x000111c0
        /*0660*/ 	.word	0x00000002
        /*0664*/ 	.word	0x00034840
        /*0668*/ 	.short	0x010a
        /*066a*/ 	.byte	0x3f
	.zero		1


	//   ....[59]....
        /*066c*/ 	.word	0x00011210
        /*0670*/ 	.word	0x00000002
        /*0674*/ 	.word	0x00034860
        /*0678*/ 	.short	0x010a
        /*067a*/ 	.byte	0x3f
	.zero		1


	//   ....[60]....
        /*067c*/ 	.word	0x00011260
        /*0680*/ 	.word	0x00000002
        /*0684*/ 	.word	0x00034840
        /*0688*/ 	.short	0x010a
        /*068a*/ 	.byte	0x3f
	.zero		1


	//   ....[61]....
        /*068c*/ 	.word	0x000112b0
        /*0690*/ 	.word	0x00000002
        /*0694*/ 	.word	0x00034860
        /*0698*/ 	.short	0x010a
        /*069a*/ 	.byte	0x3f
	.zero		1


	//   ....[62]....
        /*069c*/ 	.word	0x00011300
        /*06a0*/ 	.word	0x00000002
        /*06a4*/ 	.word	0x00034840
        /*06a8*/ 	.short	0x010a
        /*06aa*/ 	.byte	0x3f
	.zero		1


	//   ....[63]....
        /*06ac*/ 	.word	0x00011350
        /*06b0*/ 	.word	0x00000002
        /*06b4*/ 	.word	0x00034860
        /*06b8*/ 	.short	0x010a
        /*06ba*/ 	.byte	0x3f
	.zero		1


	//   ....[64]....
        /*06bc*/ 	.word	0x000113a0
        /*06c0*/ 	.word	0x00000002
        /*06c4*/ 	.word	0x00034860
        /*06c8*/ 	.short	0x010a
        /*06ca*/ 	.byte	0x3f
	.zero		1


	//   ....[65]....
        /*06cc*/ 	.word	0x000113f0
        /*06d0*/ 	.word	0x00000000
        /*06d4*/ 	.word	0x00034820
        /*06d8*/ 	.short	0x010a
        /*06da*/ 	.byte	0x3f
	.zero		1


	//   ....[66]....
        /*06dc*/ 	.word	0x00011590
        /*06e0*/ 	.word	0x00000006
        /*06e4*/ 	.word	0x00000000
        /*06e8*/ 	.short	0x010a
        /*06ea*/ 	.byte	0x3f
	.zero		1


	//   ....[67]....
        /*06ec*/ 	.word	0x000115e0
        /*06f0*/ 	.word	0x00000003
        /*06f4*/ 	.word	0x00000000
        /*06f8*/ 	.short	0x010a
        /*06fa*/ 	.byte	0x3f
	.zero		1


	//   ....[68]....
        /*06fc*/ 	.word	0x00011630
        /*0700*/ 	.word	0x00000010
        /*0704*/ 	.word	0x00000000
        /*0708*/ 	.short	0x010a
        /*070a*/ 	.byte	0x3f
	.zero		1


	//----- nvinfo : EIATTR_NUM_MBARRIERS
	.align		4
.L_973:
        /*070c*/ 	.byte	0x03, 0x38
        /*070e*/ 	.short	0x0016


	//----- nvinfo : EIATTR_EXIT_INSTR_OFFSETS
	.align		4
        /*0710*/ 	.byte	0x04, 0x1c
        /*0712*/ 	.short	(.L_975 - .L_974)


	//   ....[0]....
.L_974:
        /*0714*/ 	.word	0x00000fa0


	//   ....[1]....
        /*0718*/ 	.word	0x0000dc20


	//   ....[2]....
        /*071c*/ 	.word	0x0000dc80


	//   ....[3]....
        /*0720*/ 	.word	0x00010dc0


	//----- nvinfo : EIATTR_MAX_THREADS
	.align		4
.L_975:
        /*0724*/ 	.byte	0x04, 0x05
        /*0726*/ 	.short	(.L_977 - .L_976)
.L_976:
        /*0728*/ 	.word	0x00000180
        /*072c*/ 	.word	0x00000001
        /*0730*/ 	.word	0x00000001


	//----- nvinfo : EIATTR_CRS_STACK_SIZE
	.align		4
.L_977:
        /*0734*/ 	.byte	0x04, 0x1e
        /*0736*/ 	.short	(.L_979 - .L_978)
.L_978:
        /*0738*/ 	.word	0x00000000


	//----- nvinfo : EIATTR_CBANK_PARAM_SIZE
	.align		4
.L_979:
        /*073c*/ 	.byte	0x03, 0x19
        /*073e*/ 	.short	0x0bf0


	//----- nvinfo : EIATTR_PARAM_CBANK
	.align		4
        /*0740*/ 	.byte	0x04, 0x0a
        /*0742*/ 	.short	(.L_981 - .L_980)
	.align		4
.L_980:
        /*0744*/ 	.word	index@(.nv.constant0._ZN7cutlass13device_kernelIN5flash11enable_sm90INS1_16FlashAttnFwdSm90INS1_25CollectiveMainloopFwdSm90ILi2EN4cute5tupleIJNS5_1CILi2EEENS7_ILi1EEES9_EEENS6_IJNS7_ILi128EEENS7_ILi176EEESB_EEELi128ENS_6half_tEfNS_4arch4Sm90ELb0ELb0ELb1ELb0ELb0ELb0ELb0ELb1ELb1ELb0ELb0ELb0EEENS1_21CollectiveEpilogueFwdINS6_IJSB_SB_SC_EEESA_SE_SG_Li256ELb0ELb0ELb0ELb0EEENS1_29StaticPersistentTileSchedulerILb0EEEEEEEEEvNT_6ParamsE)
        /*0748*/ 	.short	0x0210
        /*074a*/ 	.short	0x0bf0


	//----- nvinfo : EIATTR_SW_WAR
	.align		4
.L_981:
        /*074c*/ 	.byte	0x04, 0x36
        /*074e*/ 	.short	(.L_983 - .L_982)
.L_982:
        /*0750*/ 	.word	0x00000008
.L_983:


//--------------------- .nv.info._ZN7cutlass13device_kernelIN5flash11enable_sm90INS1_16FlashAttnFwdSm90INS1_25CollectiveMainloopFwdSm90ILi2EN4cute5tupleIJNS5_1CILi1EEES8_S8_EEENS6_IJNS7_ILi128EEENS7_ILi176EEESA_EEELi128ENS_6half_tEfNS_4arch4Sm90ELb0ELb0ELb1ELb1ELb0ELb0ELb0ELb1ELb1ELb0ELb0ELb0EEENS1_21CollectiveEpilogueFwdINS6_IJSA_SA_SB_EEES9_SD_SF_Li256ELb1ELb0ELb0ELb0EEENS1_36VarlenDynamicPersistentTileSchedulerILi128ELi176ELi256ELi32ELb0ELb0ELb1ELb0ELb1ELb1EEEEEEEEEvNT_6ParamsE --------------------------
	.section	.nv.info._ZN7cutlass13device_kernelIN5flash11enable_sm90INS1_16FlashAttnFwdSm90INS1_25CollectiveMainloopFwdSm90ILi2EN4cute5tupleIJNS5_1CILi1EEES8_S8_EEENS6_IJNS7_ILi128EEENS7_ILi176EEESA_EEELi128ENS_6half_tEfNS_4arch4Sm90ELb0ELb0ELb1ELb1ELb0ELb0ELb0ELb1ELb1ELb0ELb0ELb0EEENS1_21CollectiveEpilogueFwdINS6_IJSA_SA_SB_EEES9_SD_SF_Li256ELb1ELb0ELb0ELb0EEENS1_36VarlenDynamicPersistentTileSchedulerILi128ELi176ELi256ELi32ELb0ELb0ELb1ELb0ELb1ELb1EEEEEEEEEvNT_6ParamsE,"",@"SHT_CUDA_INFO"
	.sectionflags	@""
	.align	4


	//----- nvinfo : EIATTR_CUDA_API_VERSION
	.align		4
        /*0000*/ 	.byte	0x04, 0x37
        /*0002*/ 	.short	(.L_985 - .L_984)
.L_984:
        /*0004*/ 	.word	0x00000082


	//----- nvinfo : EIATTR_KPARAM_INFO
	.align		4
.L_985:
        /*0008*/ 	.byte	0x04, 0x17
        /*000a*/ 	.short	(.L_987 - .L_986)
.L_986:
        /*000c*/ 	.word	0x00000000
        /*0010*/ 	.short	0x0000
        /*0012*/ 	.short	0x0070
        /*0014*/ 	.byte	0x00, 0xf0, 0x01, 0x28


	//----- nvinfo : EIATTR_SPARSE_MMA_MASK
	.align		4
.L_987:
        /*0018*/ 	.byte	0x03, 0x50
        /*001a*/ 	.short	0x0000


	//----- nvinfo : EIATTR_MAXREG_COUNT
	.align		4
        /*001c*/ 	.byte	0x03, 0x1b
        /*001e*/ 	.short	0x00a8


	//----- nvinfo : EIATTR_NUM_BARRIERS
	.align		4
        /*0020*/ 	.byte	0x02, 0x4c
        /*0022*/ 	.byte	0x10
	.zero		1


	//----- nvinfo : EIATTR_EXTERNS
	.align		4
        /*0024*/ 	.byte	0x04, 0x0f
        /*0026*/ 	.short	(.L_989 - .L_988)


	//   ....[0]....
	.align		4
.L_988:
        /*0028*/ 	.word	index@(__assertfail)


	//----- nvinfo : EIATTR_ANNOTATIONS
	.align		4
.L_989:
        /*002c*/ 	.byte	0x04, 0x55
        /*002e*/ 	.short	(.L_991 - .L_990)


	//   ....[0]....
.L_990:
        /* <DEDUP_REMOVED lines=39> */


	//----- nvinfo : EIATTR_MERCURY_ISA_VERSION
	.align		4
.L_991:
        /*0290*/ 	.byte	0x03, 0x5f
        /*0292*/ 	.short	0x0101


	//----- nvinfo : EIATTR_UNUSED_LOAD_BYTE_OFFSET
	.align		4
        /*0294*/ 	.byte	0x04, 0x44
        /*0296*/ 	.short	(.L_993 - .L_992)


	//   ....[0]....
.L_992:
        /*0298*/ 	.word	0x00000a50
        /*029c*/ 	.word	0x0000fff0


	//   ....[1]....
        /*02a0*/ 	.word	0x0000d300
        /*02a4*/ 	.word	0x0000fff0


	//----- nvinfo : EIATTR_INT_WARP_WIDE_INSTR_OFFSETS
	.align		4
.L_993:
        /*02a8*/ 	.byte	0x04, 0x31
        /*02aa*/ 	.short	(.L_995 - .L_994)


	//   ....[0]....
.L_994:
        /*02ac*/ 	.word	0x00000150


	//   ....[1]....
        /*02b0*/ 	.word	0x000001f0


	//   ....[2]....
        /*02b4*/ 	.word	0x00000260


	//   ....[3]....
        /*02b8*/ 	.word	0x00010090


	//   ....[4]....
        /*02bc*/ 	.word	0x00010130


	//   ....[5]....
        /*02c0*/ 	.word	0x000105c0


	//   ....[6]....
        /*02c4*/ 	.word	0x000105f0


	//   ....[7]....
        /*02c8*/ 	.word	0x00010800


	//   ....[8]....
        /*02cc*/ 	.word	0x000129b0


	//   ....[9]....
        /*02d0*/ 	.word	0x00012a50


	//----- nvinfo : EIATTR_COOP_GROUP_MASK_REGIDS
	.align		4
.L_995:
        /*02d4*/ 	.byte	0x04, 0x29
        /*02d6*/ 	.short	(.L_997 - .L_996)


	//   ....[0]....
.L_996:
        /*02d8*/ 	.word	0xffffffff


	//   ....[1]....
        /*02dc*/ 	.word	0xffffffff


	//   ....[2]....
        /*02e0*/ 	.word	0xffffffff


	//   ....[3]....
        /*02e4*/ 	.word	0xffffffff


	//   ....[4]....
        /*02e8*/ 	.word	0xffffffff


	//   ....[5]....
        /*02ec*/ 	.word	0xffffffff


	//   ....[6]....
        /*02f0*/ 	.word	0xffffffff


	//   ....[7]....
        /*02f4*/ 	.word	0xffffffff


	//   ....[8]....
        /*02f8*/ 	.word	0xffffffff


	//   ....[9]....
        /*02fc*/ 	.word	0xffffffff


	//   ....[10]....
        /*0300*/ 	.word	0xffffffff


	//   ....[11]....
        /*0304*/ 	.word	0xffffffff


	//   ....[12]....
        /*0308*/ 	.word	0xffffffff


	//   ....[13]....
        /*030c*/ 	.word	0xffffffff


	//   ....[14]....
        /*0310*/ 	.word	0xffffffff


	//   ....[15]....
        /*0314*/ 	.word	0xffffffff


	//   ....[16]....
        /*0318*/ 	.word	0xffffffff


	//   ....[17]....
        /*031c*/ 	.word	0xffffffff


	//   ....[18]....
        /*0320*/ 	.word	0xffffffff


	//   ....[19]....
        /*0324*/ 	.word	0xffffffff


	//   ....[20]....
        /*0328*/ 	.word	0xffffffff


	//   ....[21]....
        /*032c*/ 	.word	0xffffffff


	//   ....[22]....
        /*0330*/ 	.word	0xffffffff


	//   ....[23]....
        /*0334*/ 	.word	0xffffffff


	//   ....[24]....
        /*0338*/ 	.word	0xffffffff


	//   ....[25]....
        /*033c*/ 	.word	0xffffffff


	//   ....[26]....
        /*0340*/ 	.word	0xffffffff


	//   ....[27]....
        /*0344*/ 	.word	0xffffffff


	//   ....[28]....
        /*0348*/ 	.word	0xffffffff


	//   ....[29]....
        /*034c*/ 	.word	0xffffffff


	//   ....[30]....
        /*0350*/ 	.word	0xffffffff


	//   ....[31]....
        /*0354*/ 	.word	0xffffffff


	//   ....[32]....
        /*0358*/ 	.word	0xffffffff


	//   ....[33]....
        /*035c*/ 	.word	0xffffffff


	//   ....[34]....
        /*0360*/ 	.word	0xffffffff


	//   ....[35]....
        /*0364*/ 	.word	0xffffffff


	//   ....[36]....
        /*0368*/ 	.word	0xffffffff


	//   ....[37]....
        /*036c*/ 	.word	0xffffffff


	//   ....[38]....
        /*0370*/ 	.word	0xffffffff


	//   ....[39]....
        /*0374*/ 	.word	0xffffffff


	//   ....[40]....
        /*0378*/ 	.word	0xffffffff


	//   ....[41]....
        /*037c*/ 	.word	0xffffffff


	//   ....[42]....
        /*0380*/ 	.word	0xffffffff


	//   ....[43]....
        /*0384*/ 	.word	0xffffffff


	//   ....[44]....
        /*0388*/ 	.word	0xffffffff


	//   ....[45]....
        /*038c*/ 	.word	0xffffffff


	//   ....[46]....
        /*0390*/ 	.word	0xffffffff


	//   ....[47]....
        /*0394*/ 	.word	0xffffffff


	//   ....[48]....
        /*0398*/ 	.word	0xffffffff


	//   ....[49]....
        /*039c*/ 	.word	0xffffffff


	//   ....[50]....
        /*03a0*/ 	.word	0xffffffff


	//   ....[51]....
        /*03a4*/ 	.word	0xffffffff


	//   ....[52]....
        /*03a8*/ 	.word	0xffffffff


	//   ....[53]....
        /*03ac*/ 	.word	0xffffffff


	//   ....[54]....
        /*03b0*/ 	.word	0x0500000f


	//   ....[55]....
        /*03b4*/ 	.word	0x0500000f


	//   ....[56]....
        /*03b8*/ 	.word	0x0500000f


	//   ....[57]....
        /*03bc*/ 	.word	0x0500000f


	//   ....[58]....
        /*03c0*/ 	.word	0x0500000f


	//   ....[59]....
        /*03c4*/ 	.word	0x0500000f


	//   ....[60]....
        /*03c8*/ 	.word	0x0500000f


	//   ....[61]....
        /*03cc*/ 	.word	0x0500000f


	//   ....[62]....
        /*03d0*/ 	.word	0x0500000f


	//   ....[63]....
        /*03d4*/ 	.word	0x0500000f


	//   ....[64]....
        /*03d8*/ 	.word	0x0500000f


	//   ....[65]....
        /*03dc*/ 	.word	0x0500000f


	//   ....[66]....
        /*03e0*/ 	.word	0x0500000f


	//   ....[67]....
        /*03e4*/ 	.word	0x0500000f


	//   ....[68]....
        /*03e8*/ 	.word	0x0500000f


	//   ....[69]....
        /*03ec*/ 	.word	0x0500000f


	//   ....[70]....
        /*03f0*/ 	.word	0x0500000f


	//   ....[71]....
        /*03f4*/ 	.word	0x0500000f


	//   ....[72]....
        /*03f8*/ 	.word	0x0500000f


	//----- nvinfo : EIATTR_COOP_GROUP_INSTR_OFFSETS
	.align		4
.L_997:
        /*03fc*/ 	.byte	0x04, 0x28
        /*03fe*/ 	.short	(.L_999 - .L_998)


	//   ....[0]....
.L_998:
        /*0400*/ 	.word	0x00000060


	//   ....[1]....
        /*0404*/ 	.word	0x00000160


	//   ....[2]....
        /*0408*/ 	.word	0x00000210


	//   ....[3]....
        /*040c*/ 	.word	0x000003d0


	//   ....[4]....
        /*0410*/ 	.word	0x00000530


	//   ....[5]....
        /*0414*/ 	.word	0x00000650


	//   ....[6]....
        /*0418*/ 	.word	0x000007b0


	//   ....[7]....
        /*041c*/ 	.word	0x000012c0


	//   ....[8]....
        /*0420*/ 	.word	0x00005470


	//   ....[9]....
        /*0424*/ 	.word	0x00005500


	//   ....[10]....
        /*0428*/ 	.word	0x000057e0


	//   ....[11]....
        /*042c*/ 	.word	0x000059b0


	//   ....[12]....
        /*0430*/ 	.word	0x0000a700


	//   ....[13]....
        /*0434*/ 	.word	0x0000a750


	//   ....[14]....
        /*0438*/ 	.word	0x0000b280


	//   ....[15]....
        /*043c*/ 	.word	0x0000b330


	//   ....[16]....
        /*0440*/ 	.word	0x0000c7b0


	//   ....[17]....
        /*0444*/ 	.word	0x0000c810


	//   ....[18]....
        /*0448*/ 	.word	0x0000cd00


	//   ....[19]....
        /*044c*/ 	.word	0x0000cd10


	//   ....[20]....
        /*0450*/ 	.word	0x0000f1b0


	//   ....[21]....
        /*0454*/ 	.word	0x0000f350


	//   ....[22]....
        /*0458*/ 	.word	0x0000f380


	//   ....[23]....
        /*045c*/ 	.word	0x0000f3c0


	//   ....[24]....
        /*0460*/ 	.word	0x0000f420


	//   ....[25]....
        /*0464*/ 	.word	0x0000f480


	//   ....[26]....
        /*0468*/ 	.word	0x0000f4c0


	//   ....[27]....
        /*046c*/ 	.word	0x0000f680


	//   ....[28]....
        /*0470*/ 	.word	0x0000f6e0


	//   ....[29]....
        /*0474*/ 	.word	0x0000f720


	//   ....[30]....
        /*0478*/ 	.word	0x0000f760


	//   ....[31]....
        /*047c*/ 	.word	0x0000f790


	//   ....[32]....
        /*0480*/ 	.word	0x0000f7c0


	//   ....[33]....
        /*0484*/ 	.word	0x0000f850


	//   ....[34]....
        /*0488*/ 	.word	0x0000f880


	//   ....[35]....
        /*048c*/ 	.word	0x0000f910


	//   ....[36]....
        /*0490*/ 	.word	0x00012e70


	//   ....[37]....
        /*0494*/ 	.word	0x00012e80


	//   ....[38]....
        /*0498*/ 	.word	0x00012fa0


	//   ....[39]....
        /*049c*/ 	.word	0x00013000


	//   ....[40]....
        /*04a0*/ 	.word	0x00013040


	//   ....[41]....
        /*04a4*/ 	.word	0x00013080


	//   ....[42]....
        /*04a8*/ 	.word	0x000130b0


	//   ....[43]....
        /*04ac*/ 	.word	0x000130e0


	//   ....[44]....
        /*04b0*/ 	.word	0x00013280


	//   ....[45]....
        /*04b4*/ 	.word	0x000132e0


	//   ....[46]....
        /*04b8*/ 	.word	0x00013320


	//   ....[47]....
        /*04bc*/ 	.word	0x00013360


	//   ....[48]....
        /*04c0*/ 	.word	0x00013390


	//   ....[49]....
        /*04c4*/ 	.word	0x000133c0


	//   ....[50]....
        /*04c8*/ 	.word	0x00013480


	//   ....[51]....
        /*04cc*/ 	.word	0x000134a0


	//   ....[52]....
        /*04d0*/ 	.word	0x00013510


	//   ....[53]....
        /*04d4*/ 	.word	0x00013960


	//   ....[54]....
        /*04d8*/ 	.word	0x00013e40


	//   ....[55]....
        /*04dc*/ 	.word	0x00014260


	//   ....[56]....
        /*04e0*/ 	.word	0x000142f0


	//   ....[57]....
        /*04e4*/ 	.word	0x00014390


	//   ....[58]....
        /*04e8*/ 	.word	0x00014440


	//   ....[59]....
        /*04ec*/ 	.word	0x000144c0


	//   ....[60]....
        /*04f0*/ 	.word	0x00014540


	//   ....[61]....
        /*04f4*/ 	.word	0x000145c0


	//   ....[62]....
        /*04f8*/ 	.word	0x00014640


	//   ....[63]....
        /*04fc*/ 	.word	0x000146d0


	//   ....[64]....
        /*0500*/ 	.word	0x00014780


	//   ....[65]....
        /*0504*/ 	.word	0x00014800


	//   ....[66]....
        /*0508*/ 	.word	0x00014880


	//   ....[67]....
        /*050c*/ 	.word	0x00014900


	//   ....[68]....
        /*0510*/ 	.word	0x00014980


	//   ....[69]....
        /*0514*/ 	.word	0x000149f0


	//   ....[70]....
        /*0518*/ 	.word	0x00014a90


	//   ....[71]....
        /*051c*/ 	.word	0x00014b20


	//   ....[72]....
        /*0520*/ 	.word	0x00014c40


	//----- nvinfo : EIATTR_REG_RECONFIG
	.align		4
.L_999:
        /*0524*/ 	.byte	0x01, 0x54
	.zero		2


	//----- nvinfo : EIATTR_SYSCALL_OFFSETS
	.align		4
        /*0528*/ 	.byte	0x04, 0x46
        /*052a*/ 	.short	(.L_1001 - .L_1000)


	//   ....[0]....
.L_1000:
        /*052c*/ 	.word	0x000014a0


	//   ....[1]....
        /*0530*/ 	.word	0x000102c0


	//   ....[2]....
        /*0534*/ 	.word	0x00010400


	//   ....[3]....
        /*0538*/ 	.word	0x00010500


	//----- nvinfo : EIATTR_MBARRIER_INSTR_OFFSETS
	.align		4
.L_1001:
        /*053c*/ 	.byte	0x04, 0x39
        /*053e*/ 	.short	(.L_1003 - .L_1002)


	//   ....[0]....
.L_1002:
        /*0540*/ 	.word	0x00000280
        /*0544*/ 	.word	0x000000ff
        /*0548*/ 	.word	0x00034800
        /*054c*/ 	.short	0x0100
        /*054e*/ 	.byte	0x08
	.zero		1


	//   ....[1]....
        /*0550*/ 	.word	0x00000290
        /*0554*/ 	.word	0x000000ff
        /*0558*/ 	.word	0x00034820
        /*055c*/ 	.short	0x0100
        /*055e*/ 	.byte	0x08
	.zero		1


	//   ....[2]....
        /*0560*/ 	.word	0x00000380
        /*0564*/ 	.word	0x000000ff
        /*0568*/ 	.word	0x00034830
        /*056c*/ 	.short	0x0100
        /*056e*/ 	.byte	0x08
	.zero		1


	//   ....[3]....
        /*0570*/ 	.word	0x00000390
        /*0574*/ 	.word	0x000000ff
        /*0578*/ 	.word	0x00034840
        /*057c*/ 	.short	0x0100
        /*057e*/ 	.byte	0x08
	.zero		1


	//   ....[4]....
        /*0580*/ 	.word	0x000003a0
        /*0584*/ 	.word	0x000000ff
        /*0588*/ 	.word	0x00034838
        /*058c*/ 	.short	0x0100
        /*058e*/ 	.byte	0x08
	.zero		1


	//   ....[5]....
        /*0590*/ 	.word	0x000003b0
        /*0594*/ 	.word	0x000000ff
        /*0598*/ 	.word	0x00034848
        /*059c*/ 	.short	0x0100
        /*059e*/ 	.byte	0x08
	.zero		1


	//   ....[6]....
        /*05a0*/ 	.word	0x000004e0
        /*05a4*/ 	.word	0x000000ff
        /*05a8*/ 	.word	0x00034850
        /*05ac*/ 	.short	0x0100
        /*05ae*/ 	.byte	0x08
	.zero		1


	//   ....[7]....
        /*05b0*/ 	.word	0x000004f0
        /*05b4*/ 	.word	0x000000ff
        /*05b8*/ 	.word	0x00034860
        /*05bc*/ 	.short	0x0100
        /*05be*/ 	.byte	0x08
	.zero		1


	//   ....[8]....
        /*05c0*/ 	.word	0x00000500
        /*05c4*/ 	.word	0x000000ff
        /*05c8*/ 	.word	0x00034858
        /*05cc*/ 	.short	0x0100
        /*05ce*/ 	.byte	0x08
	.zero		1


	//   ....[9]....
        /*05d0*/ 	.word	0x00000510
        /*05d4*/ 	.word	0x000000ff
        /*05d8*/ 	.word	0x00034868
        /*05dc*/ 	.short	0x0100
        /*05de*/ 	.byte	0x08
	.zero		1


	//   ....[10]....
        /*05e0*/ 	.word	0x00000600
        /*05e4*/ 	.word	0x000000ff
        /*05e8*/ 	.word	0x00034870
        /*05ec*/ 	.short	0x0100
        /*05ee*/ 	.byte	0x06
	.zero		1


	//   ....[11]....
        /*05f0*/ 	.word	0x00000610
        /*05f4*/ 	.word	0x000000ff
        /*05f8*/ 	.word	0x00034880
        /*05fc*/ 	.short	0x0100
        /*05fe*/ 	.byte	0x06
	.zero		1


	//   ....[12]....
        /*0600*/ 	.word	0x00000620
        /*0604*/ 	.word	0x000000ff
        /*0608*/ 	.word	0x00034878
        /*060c*/ 	.short	0x0100
        /*060e*/ 	.byte	0x06
	.zero		1


	//   ....[13]....
        /*0610*/ 	.word	0x00000630
        /*0614*/ 	.word	0x000000ff
        /*0618*/ 	.word	0x00034888
        /*061c*/ 	.short	0x0100
        /*061e*/ 	.byte	0x06
	.zero		1


	//   ....[14]....
        /*0620*/ 	.word	0x00000760
        /*0624*/ 	.word	0x000000ff
        /*0628*/ 	.word	0x00034890
        /*062c*/ 	.short	0x0100
        /*062e*/ 	.byte	0x08
	.zero		1


	//   ....[15]....
        /*0630*/ 	.word	0x00000770
        /*0634*/ 	.word	0x000000ff
        /*0638*/ 	.word	0x000348a0
        /*063c*/ 	.short	0x0100
        /*063e*/ 	.byte	0x08
	.zero		1


	//   ....[16]....
        /*0640*/ 	.word	0x00000780
        /*0644*/ 	.word	0x000000ff
        /*0648*/ 	.word	0x00034898
        /*064c*/ 	.short	0x0100
        /*064e*/ 	.byte	0x08
	.zero		1


	//   ....[17]....
        /*0650*/ 	.word	0x00000790
        /*0654*/ 	.word	0x000000ff
        /*0658*/ 	.word	0x000348a8
        /*065c*/ 	.short	0x0100
        /*065e*/ 	.byte	0x08
	.zero		1


	//   ....[18]....
        /*0660*/ 	.word	0x000008c0
        /*0664*/ 	.word	0x000000ff
        /*0668*/ 	.word	0x000348b0
        /*066c*/ 	.short	0x0100
        /*066e*/ 	.byte	0x08
	.zero		1


	//   ....[19]....
        /*0670*/ 	.word	0x000008d0
        /*0674*/ 	.word	0x000000ff
        /*0678*/ 	.word	0x000348c0
        /*067c*/ 	.short	0x0100
        /*067e*/ 	.byte	0x08
	.zero		1


	//   ....[20]....
        /*0680*/ 	.word	0x000008e0
        /*0684*/ 	.word	0x000000ff
        /*0688*/ 	.word	0x000348b8
        /*068c*/ 	.short	0x0100
        /*068e*/ 	.byte	0x08
	.zero		1


	//   ....[21]....
        /*0690*/ 	.word	0x000008f0
        /*0694*/ 	.word	0x000000ff
        /*0698*/ 	.word	0x000348c8
        /*069c*/ 	.short	0x0100
        /*069e*/ 	.byte	0x08
	.zero		1


	//   ....[22]....
        /*06a0*/ 	.word	0x00001550
        /*06a4*/ 	.word	0x00000000
        /*06a8*/ 	.word	0x00034800
        /*06ac*/ 	.short	0x010a
        /*06ae*/ 	.byte	0x3f
	.zero		1


	//   ....[23]....
        /*06b0*/ 	.word	0x000015c0
        /*06b4*/ 	.word	0x0000000a
        /*06b8*/ 	.word	0x00034830
        /*06bc*/ 	.short	0x010a
        /*06be*/ 	.byte	0x3f
	.zero		1


	//   ....[24]....
        /*06c0*/ 	.word	0x00001630
        /*06c4*/ 	.word	0x0000000a
        /*06c8*/ 	.word	0x00034830
        /*06cc*/ 	.short	0x010a
        /*06ce*/ 	.byte	0x3f
	.zero		1


	//   ....[25]....
        /*06d0*/ 	.word	0x00006360
        /*06d4*/ 	.word	0x0000000b
        /*06d8*/ 	.word	0x00000000
        /*06dc*/ 	.short	0x0101
        /*06de*/ 	.byte	0x3f
	.zero		1


	//   ....[26]....
        /*06e0*/ 	.word	0x00007110
        /*06e4*/ 	.word	0x00000000
        /*06e8*/ 	.word	0x00034830
        /*06ec*/ 	.short	0x010a
        /*06ee*/ 	.byte	0x3f
	.zero		1


	//   ....[27]....
        /*06f0*/ 	.word	0x00007150
        /*06f4*/ 	.word	0x00000000
        /*06f8*/ 	.word	0x00034830
        /*06fc*/ 	.short	0x010a
        /*06fe*/ 	.byte	0x3f
	.zero		1


	//   ....[28]....
        /*0700*/ 	.word	0x00009830
        /*0704*/ 	.word	0x000000ff
        /*0708*/ 	.word	0x00034850
        /*070c*/ 	.short	0x010a
        /*070e*/ 	.byte	0x06
	.zero		1


	//   ....[29]....
        /*0710*/ 	.word	0x00009870
        /*0714*/ 	.word	0x000000ff
        /*0718*/ 	.word	0x00034850
        /*071c*/ 	.short	0x010a
        /*071e*/ 	.byte	0x06
	.zero		1


	//   ....[30]....
        /*0720*/ 	.word	0x0000b900
        /*0724*/ 	.word	0x00000080
        /*0728*/ 	.word	0x00000000
        /*072c*/ 	.short	0x0101
        /*072e*/ 	.byte	0x3f
	.zero		1


	//   ....[31]....
        /*0730*/ 	.word	0x0000b990
        /*0734*/ 	.word	0x00000082
        /*0738*/ 	.word	0x00000000
        /*073c*/ 	.short	0x0101
        /*073e*/ 	.byte	0x3f
	.zero		1


	//   ....[32]....
        /*0740*/ 	.word	0x0000c710
        /*0744*/ 	.word	0x00000008
        /*0748*/ 	.word	0x00034850
        /*074c*/ 	.short	0x010a
        /*074e*/ 	.byte	0x3f
	.zero		1


	//   ....[33]....
        /*0750*/ 	.word	0x0000c750
        /*0754*/ 	.word	0x00000008
        /*0758*/ 	.word	0x00034850
        /*075c*/ 	.short	0x010a
        /*075e*/ 	.byte	0x3f
	.zero		1


	//   ....[34]....
        /*0760*/ 	.word	0x0000cfe0
        /*0764*/ 	.word	0x00000007
        /*0768*/ 	.word	0x00000000
        /*076c*/ 	.short	0x0101
        /*076e*/ 	.byte	0x3f
	.zero		1


	//   ....[35]....
        /*0770*/ 	.word	0x0000e120
        /*0774*/ 	.word	0x00000000
        /*0778*/ 	.word	0x00000000
        /*077c*/ 	.short	0x0101
        /*077e*/ 	.byte	0x3f
	.zero		1


	//   ....[36]....
        /*0780*/ 	.word	0x00010b70
        /*0784*/ 	.word	0x00000008
        /*0788*/ 	.word	0x00034840
        /*078c*/ 	.short	0x010a
        /*078e*/ 	.byte	0x3f
	.zero		1


	//   ....[37]....
        /*0790*/ 	.word	0x00011040
        /*0794*/ 	.word	0x00000009
        /*0798*/ 	.word	0x00034820
        /*079c*/ 	.short	0x010a
        /*079e*/ 	.byte	0x3f
	.zero		1


	//   ....[38]....
        /*07a0*/ 	.word	0x00011390
        /*07a4*/ 	.word	0x00000002
        /*07a8*/ 	.word	0x00034840
        /*07ac*/ 	.short	0x010a
        /*07ae*/ 	.byte	0x3f
	.zero		1


	//   ....[39]....
        /*07b0*/ 	.word	0x00011650
        /*07b4*/ 	.word	0x00000003
        /*07b8*/ 	.word	0x00000060
        /*07bc*/ 	.short	0x010a
        /*07be*/ 	.byte	0x3f
	.zero		1


	//   ....[40]....
        /*07c0*/ 	.word	0x00011c30
        /*07c4*/ 	.word	0x00000002
        /*07c8*/ 	.word	0x00034840
        /*07cc*/ 	.short	0x010a
        /*07ce*/ 	.byte	0x3f
	.zero		1


	//   ....[41]....
        /*07d0*/ 	.word	0x00011ef0
        /*07d4*/ 	.word	0x00000002
        /*07d8*/ 	.word	0x00000060
        /*07dc*/ 	.short	0x010a
        /*07de*/ 	.byte	0x3f
	.zero		1


	//   ....[42]....
        /*07e0*/ 	.word	0x000123d0
        /*07e4*/ 	.word	0x00000002
        /*07e8*/ 	.word	0x00034840
        /*07ec*/ 	.short	0x010a
        /*07ee*/ 	.byte	0x3f
	.zero		1


	//   ....[43]....
        /*07f0*/ 	.word	0x00012690
        /*07f4*/ 	.word	0x00000002
        /*07f8*/ 	.word	0x00000060
        /*07fc*/ 	.short	0x010a
        /*07fe*/ 	.byte	0x3f
	.zero		1


	//   ....[44]....
        /*0800*/ 	.word	0x00012b10
        /*0804*/ 	.word	0x00000003
        /*0808*/ 	.word	0x00034860
        /*080c*/ 	.short	0x010a
        /*080e*/ 	.byte	0x3f
	.zero		1


	//   ....[45]....
        /*0810*/ 	.word	0x000138e0
        /*0814*/ 	.word	0x00000000
        /*0818*/ 	.word	0x00034820
        /*081c*/ 	.short	0x010a
        /*081e*/ 	.byte	0x3f
	.zero		1


	//   ....[46]....
        /*0820*/ 	.word	0x00013aa0
        /*0824*/ 	.word	0x00000006
        /*0828*/ 	.word	0x00000000
        /*082c*/ 	.short	0x010a
        /*082e*/ 	.byte	0x3f
	.zero		1


	//   ....[47]....
        /*0830*/ 	.word	0x00013b10
        /*0834*/ 	.word	0x00000007
        /*0838*/ 	.word	0x00000000
        /*083c*/ 	.short	0x010a
        /*083e*/ 	.byte	0x3f
	.zero		1


	//   ....[48]....
        /*0840*/ 	.word	0x00013b80
        /*0844*/ 	.word	0x00000004
        /*0848*/ 	.word	0x00000000
        /*084c*/ 	.short	0x010a
        /*084e*/ 	.byte	0x3f
	.zero		1


	//   ....[49]....
        /*0850*/ 	.word	0x00013bb0
        /*0854*/ 	.word	0x00000003
        /*0858*/ 	.word	0x00000000
        /*085c*/ 	.short	0x010a
        /*085e*/ 	.byte	0x3f
	.zero		1


	//   ....[50]....
        /*0860*/ 	.word	0x00013c10
        /*0864*/ 	.word	0x00000000
        /*0868*/ 	.word	0x00034800
        /*086c*/ 	.short	0x010a
        /*086e*/ 	.byte	0x3f
	.zero		1


	//   ....[51]....
        /*0870*/ 	.word	0x00013c60
        /*0874*/ 	.word	0x0000000a
        /*0878*/ 	.word	0x00034830
        /*087c*/ 	.short	0x010a
        /*087e*/ 	.byte	0x3f
	.zero		1


	//   ....[52]....
        /*0880*/ 	.word	0x00013cb0
        /*0884*/ 	.word	0x00000000
        /*0888*/ 	.word	0x00034830
        /*088c*/ 	.short	0x010a
        /*088e*/ 	.byte	0x3f
	.zero		1


	//   ....[53]....
        /*0890*/ 	.word	0x00013d10
        /*0894*/ 	.word	0x0000000f
        /*0898*/ 	.word	0x00034850
        /*089c*/ 	.short	0x010a
        /*089e*/ 	.byte	0x3f
	.zero		1


	//   ....[54]....
        /*08a0*/ 	.word	0x00013d60
        /*08a4*/ 	.word	0x00000008
        /*08a8*/ 	.word	0x00034850
        /*08ac*/ 	.short	0x010a
        /*08ae*/ 	.byte	0x3f
	.zero		1


	//   ....[55]....
        /*08b0*/ 	.word	0x00013f00
        /*08b4*/ 	.word	0x00000008
        /*08b8*/ 	.word	0x00034840
        /*08bc*/ 	.short	0x010a
        /*08be*/ 	.byte	0x3f
	.zero		1


	//   ....[56]....
        /*08c0*/ 	.word	0x00013f80
        /*08c4*/ 	.word	0x00000008
        /*08c8*/ 	.word	0x00034820
        /*08cc*/ 	.short	0x010a
        /*08ce*/ 	.byte	0x3f
	.zero		1


	//   ....[57]....
        /*08d0*/ 	.word	0x00013fd0
        /*08d4*/ 	.word	0x00000002
        /*08d8*/ 	.word	0x00034840
        /*08dc*/ 	.short	0x010a
        /*08de*/ 	.byte	0x3f
	.zero		1


	//   ....[58]....
        /*08e0*/ 	.word	0x00014020
        /*08e4*/ 	.word	0x00000003
        /*08e8*/ 	.word	0x00000060
        /*08ec*/ 	.short	0x010a
        /*08ee*/ 	.byte	0x3f
	.zero		1


	//   ....[59]....
        /*08f0*/ 	.word	0x00014070
        /*08f4*/ 	.word	0x00000002
        /*08f8*/ 	.word	0x00034840
        /*08fc*/ 	.short	0x010a
        /*08fe*/ 	.byte	0x3f
	.zero		1


	//   ....[60]....
        /*0900*/ 	.word	0x000140c0
        /*0904*/ 	.word	0x00000002
        /*0908*/ 	.word	0x00000060
        /*090c*/ 	.short	0x010a
        /*090e*/ 	.byte	0x3f
	.zero		1


	//   ....[61]....
        /*0910*/ 	.word	0x00014110
        /*0914*/ 	.word	0x00000002
        /*0918*/ 	.word	0x00034840
        /*091c*/ 	.short	0x010a
        /*091e*/ 	.byte	0x3f
	.zero		1


	//   ....[62]....
        /*0920*/ 	.word	0x00014160
        /*0924*/ 	.word	0x00000002
        /*0928*/ 	.word	0x00000060
        /*092c*/ 	.short	0x010a
        /*092e*/ 	.byte	0x3f
	.zero		1


	//   ....[63]....
        /*0930*/ 	.word	0x000141b0
        /*0934*/ 	.word	0x00000003
        /*0938*/ 	.word	0x00034860
        /*093c*/ 	.short	0x010a
        /*093e*/ 	.byte	0x3f
	.zero		1


	//   ....[64]....
        /*0940*/ 	.word	0x00014b60
        /*0944*/ 	.word	0x00000000
        /*0948*/ 	.word	0x00034820
        /*094c*/ 	.short	0x010a
        /*094e*/ 	.byte	0x3f
	.zero		1


	//   ....[65]....
        /*0950*/ 	.word	0x00014d00
        /*0954*/ 	.word	0x00000006
        /*0958*/ 	.word	0x00000000
        /*095c*/ 	.short	0x010a
        /*095e*/ 	.byte	0x3f
	.zero		1


	//   ....[66]....
        /*0960*/ 	.word	0x00014d50
        /*0964*/ 	.word	0x00000007
        /*0968*/ 	.word	0x00000000
        /*096c*/ 	.short	0x010a
        /*096e*/ 	.byte	0x3f
	.zero		1


	//   ....[67]....
        /*0970*/ 	.word	0x00014da0
        /*0974*/ 	.word	0x00000004
        /*0978*/ 	.word	0x00000000
        /*097c*/ 	.short	0x010a
        /*097e*/ 	.byte	0x3f
	.zero		1


	//----- nvinfo : EIATTR_NUM_MBARRIERS
	.align		4
.L_1003:
        /*0980*/ 	.byte	0x03, 0x38
        /*0982*/ 	.short	0x0016


	//----- nvinfo : EIATTR_EXIT_INSTR_OFFSETS
	.align		4
        /*0984*/ 	.byte	0x04, 0x1c
        /*0986*/ 	.short	(.L_1005 - .L_1004)


	//   ....[0]....
.L_1004:
        /*0988*/ 	.word	0x00000a90


	//   ....[1]....
        /*098c*/ 	.word	0x0000f170


	//   ....[2]....
        /*0990*/ 	.word	0x0000f1d0


	//   ....[3]....
        /*0994*/ 	.word	0x00013c00


	//----- nvinfo : EIATTR_MAX_THREADS
	.align		4
.L_1005:
        /*0998*/ 	.byte	0x04, 0x05
        /*099a*/ 	.short	(.L_1007 - .L_1006)
.L_1006:
        /*099c*/ 	.word	0x00000180
        /*09a0*/ 	.word	0x00000001
        /*09a4*/ 	.word	0x00000001


	//----- nvinfo : EIATTR_CRS_STACK_SIZE
	.align		4
.L_1007:
        /*09a8*/ 	.byte	0x04, 0x1e
        /*09aa*/ 	.short	(.L_1009 - .L_1008)
.L_1008:
        /*09ac*/ 	.word	0x00000000


	//----- nvinfo : EIATTR_CBANK_PARAM_SIZE
	.align		4
.L_1009:
        /*09b0*/ 	.byte	0x03, 0x19
        /*09b2*/ 	.short	0x0a70


	//----- nvinfo : EIATTR_PARAM_CBANK
	.align		4
        /*09b4*/ 	.byte	0x04, 0x0a
        /*09b6*/ 	.short	(.L_1011 - .L_1010)
	.align		4
.L_1010:
        /*09b8*/ 	.word	index@(.nv.constant0._ZN7cutlass13device_kernelIN5flash11enable_sm90INS1_16FlashAttnFwdSm90INS1_25CollectiveMainloopFwdSm90ILi2EN4cute5tupleIJNS5_1CILi1EEES8_S8_EEENS6_IJNS7_ILi128EEENS7_ILi176EEESA_EEELi128ENS_6half_tEfNS_4arch4Sm90ELb0ELb0ELb1ELb1ELb0ELb0ELb0ELb1ELb1ELb0ELb0ELb0EEENS1_21CollectiveEpilogueFwdINS6_IJSA_SA_SB_EEES9_SD_SF_Li256ELb1ELb0ELb0ELb0EEENS1_36VarlenDynamicPersistentTileSchedulerILi128ELi176ELi256ELi32ELb0ELb0ELb1ELb0ELb1ELb1EEEEEEEEEvNT_6ParamsE)
        /*09bc*/ 	.short	0x0210
        /*09be*/ 	.short	0x0a70


	//----- nvinfo : EIATTR_SW_WAR
	.align		4
.L_1011:
        /*09c0*/ 	.byte	0x04, 0x36
        /*09c2*/ 	.short	(.L_1013 - .L_1012)
.L_1012:
        /*09c4*/ 	.word	0x00000008
.L_1013:


//--------------------- .nv.info._ZN7cutlass13device_kernelIN5flash11enable_sm90INS1_16FlashAttnFwdSm90INS1_25CollectiveMainloopFwdSm90ILi2EN4cute5tupleIJNS5_1CILi1EEES8_S8_EEENS6_IJNS7_ILi128EEENS7_ILi176EEESA_EEELi128ENS_6half_tEfNS_4arch4Sm90ELb0ELb0ELb1ELb1ELb0ELb1ELb0ELb1ELb1ELb0ELb0ELb0EEENS1_21CollectiveEpilogueFwdINS6_IJSA_SA_SB_EEES9_SD_SF_Li256ELb1ELb0ELb0ELb0EEENS1_36VarlenDynamicPersistentTileSchedulerILi128ELi176ELi256ELi32ELb0ELb0ELb1ELb0ELb1ELb1EEEEEEEEEvNT_6ParamsE --------------------------
	.section	.nv.info._ZN7cutlass13device_kernelIN5flash11enable_sm90INS1_16FlashAttnFwdSm90INS1_25CollectiveMainloopFwdSm90ILi2EN4cute5tupleIJNS5_1CILi1EEES8_S8_EEENS6_IJNS7_ILi128EEENS7_ILi176EEESA_EEELi128ENS_6half_tEfNS_4arch4Sm90ELb0ELb0ELb1ELb1ELb0ELb1ELb0ELb1ELb1ELb0ELb0ELb0EEENS1_21CollectiveEpilogueFwdINS6_IJSA_SA_SB_EEES9_SD_SF_Li256ELb1ELb0ELb0ELb0EEENS1_36VarlenDynamicPersistentTileSchedulerILi128ELi176ELi256ELi32ELb0ELb0ELb1ELb0ELb1ELb1EEEEEEEEEvNT_6ParamsE,"",@"SHT_CUDA_INFO"
	.sectionflags	@""
	.align	4


	//----- nvinfo : EIATTR_CUDA_API_VERSION
	.align		4
        /*0000*/ 	.byte	0x04, 0x37
        /*0002*/ 	.short	(.L_1015 - .L_1014)
.L_1014:
        /*0004*/ 	.word	0x00000082


	//----- nvinfo : EIATTR_KPARAM_INFO
	.align		4
.L_1015:
        /*0008*/ 	.byte	0x04, 0x17
        /*000a*/ 	.short	(.L_1017 - .L_1016)
.L_1016:
        /*000c*/ 	.word	0x00000000
        /*0010*/ 	.short	0x0000
        /*0012*/ 	.short	0x0070
        /*0014*/ 	.byte	0x00, 0xf0, 0x01, 0x28


	//----- nvinfo : EIATTR_SPARSE_MMA_MASK
	.align		4
.L_1017:
        /*0018*/ 	.byte	0x03, 0x50
        /*001a*/ 	.short	0x0000


	//----- nvinfo : EIATTR_MAXREG_COUNT
	.align		4
        /*001c*/ 	.byte	0x03, 0x1b
        /*001e*/ 	.short	0x00a8


	//----- nvinfo : EIATTR_NUM_BARRIERS
	.align		4
        /*0020*/ 	.byte	0x02, 0x4c
        /*0022*/ 	.byte	0x10
	.zero		1


	//----- nvinfo : EIATTR_EXTERNS
	.align		4
        /*0024*/ 	.byte	0x04, 0x0f
        /*0026*/ 	.short	(.L_1019 - .L_1018)


	//   ....[0]....
	.align		4
.L_1018:
        /*0028*/ 	.word	index@(__assertfail)


	//----- nvinfo : EIATTR_ANNOTATIONS
	.align		4
.L_1019:
        /*002c*/ 	.byte	0x04, 0x55
        /*002e*/ 	.short	(.L_1021 - .L_1020)


	//   ....[0]....
.L_1020:
        /* <DEDUP_REMOVED lines=115> */


	//----- nvinfo : EIATTR_MERCURY_ISA_VERSION
	.align		4
.L_1021:
        /*0750*/ 	.byte	0x03, 0x5f
        /*0752*/ 	.short	0x0101


	//----- nvinfo : EIATTR_UNUSED_LOAD_BYTE_OFFSET
	.align		4
        /*0754*/ 	.byte	0x04, 0x44
        /*0756*/ 	.short	(.L_1023 - .L_1022)


	//   ....[0]....
.L_1022:
        /*0758*/ 	.word	0x00000af0
        /*075c*/ 	.word	0x0000fff0


	//   ....[1]....
        /*0760*/ 	.word	0x0001d810
        /*0764*/ 	.word	0x0000fff0


	//----- nvinfo : EIATTR_INT_WARP_WIDE_INSTR_OFFSETS
	.align		4
.L_1023:
        /*0768*/ 	.byte	0x04, 0x31
        /*076a*/ 	.short	(.L_1025 - .L_1024)


	//   ....[0]....
.L_1024:
        /*076c*/ 	.word	0x000001c0


	//   ....[1]....
        /*0770*/ 	.word	0x00000200


	//   ....[2]....
        /*0774*/ 	.word	0x00000270


	//   ....[3]....
        /*0778*/ 	.word	0x00021600


	//   ....[4]....
        /*077c*/ 	.word	0x000216a0


	//   ....[5]....
        /*0780*/ 	.word	0x00021b30


	//   ....[6]....
        /*0784*/ 	.word	0x00021b60


	//   ....[7]....
        /*0788*/ 	.word	0x00021d70


	//   ....[8]....
        /*078c*/ 	.word	0x00023fc0


	//   ....[9]....
        /*0790*/ 	.word	0x00024060


	//----- nvinfo : EIATTR_COOP_GROUP_MASK_REGIDS
	.align		4
.L_1025:
        /*0794*/ 	.byte	0x04, 0x29
        /*0796*/ 	.short	(.L_1027 - .L_1026)


	//   ....[0]....
.L_1026:
        /*0798*/ 	.word	0xffffffff


	//   ....[1]....
        /*079c*/ 	.word	0xffffffff


	//   ....[2]....
        /*07a0*/ 	.word	0xffffffff


	//   ....[3]....
        /*07a4*/ 	.word	0xffffffff


	//   ....[4]....
        /*07a8*/ 	.word	0xffffffff


	//   ....[5]....
        /*07ac*/ 	.word	0xffffffff


	//   ....[6]....
        /*07b0*/ 	.word	0xffffffff


	//   ....[7]....
        /*07b4*/ 	.word	0xffffffff


	//   ....[8]....
        /*07b8*/ 	.word	0xffffffff


	//   ....[9]....
        /*07bc*/ 	.word	0xffffffff


	//   ....[10]....
        /*07c0*/ 	.word	0xffffffff


	//   ....[11]....
        /*07c4*/ 	.word	0xffffffff


	//   ....[12]....
        /*07c8*/ 	.word	0xffffffff


	//   ....[13]....
        /*07cc*/ 	.word	0xffffffff


	//   ....[14]....
        /*07d0*/ 	.word	0xffffffff


	//   ....[15]....
        /*07d4*/ 	.word	0xffffffff


	//   ....[16]....
        /*07d8*/ 	.word	0xffffffff


	//   ....[17]....
        /*07dc*/ 	.word	0xffffffff


	//   ....[18]....
        /*07e0*/ 	.word	0xffffffff


	//   ....[19]....
        /*07e4*/ 	.word	0xffffffff


	//   ....[20]....
        /*07e8*/ 	.word	0xffffffff


	//   ....[21]....
        /*07ec*/ 	.word	0xffffffff


	//   ....[22]....
        /*07f0*/ 	.word	0xffffffff


	//   ....[23]....
        /*07f4*/ 	.word	0xffffffff


	//   ....[24]....
        /*07f8*/ 	.word	0xffffffff


	//   ....[25]....
        /*07fc*/ 	.word	0xffffffff


	//   ....[26]....
        /*0800*/ 	.word	0xffffffff


	//   ....[27]....
        /*0804*/ 	.word	0xffffffff


	//   ....[28]....
        /*0808*/ 	.word	0xffffffff


	//   ....[29]....
        /*080c*/ 	.word	0xffffffff


	//   ....[30]....
        /*0810*/ 	.word	0xffffffff


	//   ....[31]....
        /*0814*/ 	.word	0xffffffff


	//   ....[32]....
        /*0818*/ 	.word	0xffffffff


	//   ....[33]....
        /*081c*/ 	.word	0xffffffff


	//   ....[34]....
        /*0820*/ 	.word	0xffffffff


	//   ....[35]....
        /*0824*/ 	.word	0xffffffff


	//   ....[36]....
        /*0828*/ 	.word	0xffffffff


	//   ....[37]....
        /*082c*/ 	.word	0xffffffff


	//   ....[38]....
        /*0830*/ 	.word	0xffffffff


	//   ....[39]....
        /*0834*/ 	.word	0xffffffff


	//   ....[40]....
        /*0838*/ 	.word	0xffffffff


	//   ....[41]....
        /*083c*/ 	.word	0xffffffff


	//   ....[42]....
        /*0840*/ 	.word	0xffffffff


	//   ....[43]....
        /*0844*/ 	.word	0xffffffff


	//   ....[44]....
        /*0848*/ 	.word	0xffffffff


	//   ....[45]....
        /*084c*/ 	.word	0xffffffff


	//   ....[46]....
        /*0850*/ 	.word	0xffffffff


	//   ....[47]....
        /*0854*/ 	.word	0xffffffff


	//   ....[48]....
        /*0858*/ 	.word	0xffffffff


	//   ....[49]....
        /*085c*/ 	.word	0xffffffff


	//   ....[50]....
        /*0860*/ 	.word	0xffffffff


	//   ....[51]....
        /*0864*/ 	.word	0xffffffff


	//   ....[52]....
        /*0868*/ 	.word	0xffffffff


	//   ....[53]....
        /*086c*/ 	.word	0xffffffff


	//   ....[54]....
        /*0870*/ 	.word	0x0500000f


	//   ....[55]....
        /*0874*/ 	.word	0x0500000f


	//   ....[56]....
        /*0878*/ 	.word	0x0500000f


	//   ....[57]....
        /*087c*/ 	.word	0x0500000f


	//   ....[58]....
        /*0880*/ 	.word	0x0500000f


	//   ....[59]....
        /*0884*/ 	.word	0x0500000f


	//   ....[60]....
        /*0888*/ 	.word	0x0500000f


	//   ....[61]....
        /*088c*/ 	.word	0x0500000f


	//   ....[62]....
        /*0890*/ 	.word	0x0500000f


	//   ....[63]....
        /*0894*/ 	.word	0x0500000f


	//   ....[64]....
        /*0898*/ 	.word	0x0500000f


	//   ....[65]....
        /*089c*/ 	.word	0x0500000f


	//   ....[66]....
        /*08a0*/ 	.word	0x0500000f


	//   ....[67]....
        /*08a4*/ 	.word	0x0500000f


	//   ....[68]....
        /*08a8*/ 	.word	0x0500000f


	//   ....[69]....
        /*08ac*/ 	.word	0x0500000f


	//   ....[70]....
        /*08b0*/ 	.word	0x0500000f


	//   ....[71]....
        /*08b4*/ 	.word	0x0500000f


	//   ....[72]....
        /*08b8*/ 	.word	0x0500000f


	//   ....[73]....
        /*08bc*/ 	.word	0x0500000f


	//   ....[74]....
        /*08c0*/ 	.word	0x0500000f


	//   ....[75]....
        /*08c4*/ 	.word	0x0500000f


	//   ....[76]....
        /*08c8*/ 	.word	0x0500000f


	//   ....[77]....
        /*08cc*/ 	.word	0x0500000f


	//   ....[78]....
        /*08d0*/ 	.word	0x0500000f


	//   ....[79]....
        /*08d4*/ 	.word	0x0500000f


	//   ....[80]....
        /*08d8*/ 	.word	0x0500000f


	//   ....[81]....
        /*08dc*/ 	.word	0x0500000f


	//   ....[82]....
        /*08e0*/ 	.word	0x0500000f


	//----- nvinfo : EIATTR_COOP_GROUP_INSTR_OFFSETS
	.align		4
.L_1027:
        /*08e4*/ 	.byte	0x04, 0x28
        /*08e6*/ 	.short	(.L_1029 - .L_1028)


	//   ....[0]....
.L_1028:
        /*08e8*/ 	.word	0x00000070


	//   ....[1]....
        /*08ec*/ 	.word	0x000001d0


	//   ....[2]....
        /*08f0*/ 	.word	0x00000220


	//   ....[3]....
        /*08f4*/ 	.word	0x00000450


	//   ....[4]....
        /*08f8*/ 	.word	0x000005b0


	//   ....[5]....
        /*08fc*/ 	.word	0x000006d0


	//   ....[6]....
        /*0900*/ 	.word	0x00000830


	//   ....[7]....
        /*0904*/ 	.word	0x0000c030


	//   ....[8]....
        /*0908*/ 	.word	0x00014840


	//   ....[9]....
        /*090c*/ 	.word	0x000148d0


	//   ....[10]....
        /*0910*/ 	.word	0x00015010


	//   ....[11]....
        /*0914*/ 	.word	0x00015090


	//   ....[12]....
        /*0918*/ 	.word	0x0001ac30


	//   ....[13]....
        /*091c*/ 	.word	0x0001ac90


	//   ....[14]....
        /*0920*/ 	.word	0x0001b600


	//   ....[15]....
        /*0924*/ 	.word	0x0001b6f0


	//   ....[16]....
        /*0928*/ 	.word	0x0001ccd0


	//   ....[17]....
        /*092c*/ 	.word	0x0001d140


	//   ....[18]....
        /*0930*/ 	.word	0x0001d170


	//   ....[19]....
        /*0934*/ 	.word	0x0001d180


	//   ....[20]....
        /*0938*/ 	.word	0x0001f7a0


	//   ....[21]....
        /*093c*/ 	.word	0x0001f940


	//   ....[22]....
        /*0940*/ 	.word	0x0001f970


	//   ....[23]....
        /*0944*/ 	.word	0x0001f9b0


	//   ....[24]....
        /*0948*/ 	.word	0x0001fa10


	//   ....[25]....
        /*094c*/ 	.word	0x0001fa70


	//   ....[26]....
        /*0950*/ 	.word	0x0001fac0


	//   ....[27]....
        /*0954*/ 	.word	0x0001fc80


	//   ....[28]....
        /*0958*/ 	.word	0x0001fce0


	//   ....[29]....
        /*095c*/ 	.word	0x0001fd20


	//   ....[30]....
        /*0960*/ 	.word	0x0001fd60


	//   ....[31]....
        /*0964*/ 	.word	0x0001fd90


	//   ....[32]....
        /*0968*/ 	.word	0x0001fdc0


	//   ....[33]....
        /*096c*/ 	.word	0x0001fe60


	//   ....[34]....
        /*0970*/ 	.word	0x0001fe90


	//   ....[35]....
        /*0974*/ 	.word	0x0001ff20


	//   ....[36]....
        /*0978*/ 	.word	0x000244b0


	//   ....[37]....
        /*097c*/ 	.word	0x000244c0


	//   ....[38]....
        /*0980*/ 	.word	0x000245e0


	//   ....[39]....
        /*0984*/ 	.word	0x00024640


	//   ....[40]....
        /*0988*/ 	.word	0x00024680


	//   ....[41]....
        /*098c*/ 	.word	0x000246c0


	//   ....[42]....
        /*0990*/ 	.word	0x000246f0


	//   ....[43]....
        /*0994*/ 	.word	0x00024720


	//   ....[44]....
        /*0998*/ 	.word	0x000248c0


	//   ....[45]....
        /*099c*/ 	.word	0x00024920


	//   ....[46]....
        /*09a0*/ 	.word	0x00024960


	//   ....[47]....
        /*09a4*/ 	.word	0x000249a0


	//   ....[48]....
        /*09a8*/ 	.word	0x000249d0


	//   ....[49]....
        /*09ac*/ 	.word	0x00024a00


	//   ....[50]....
        /*09b0*/ 	.word	0x00024ac0


	//   ....[51]....
        /*09b4*/ 	.word	0x00024ae0


	//   ....[52]....
        /*09b8*/ 	.word	0x00024b50


	//   ....[53]....
        /*09bc*/ 	.word	0x00024fa0


	//   ....[54]....
        /*09c0*/ 	.word	0x00025430


	//   ....[55]....
        /*09c4*/ 	.word	0x000254e0


	//   ....[56]....
        /*09c8*/ 	.word	0x00025580


	//   ....[57]....
        /*09cc*/ 	.word	0x00025620


	//   ....[58]....
        /*09d0*/ 	.word	0x000256c0


	//   ....[59]....
        /*09d4*/ 	.word	0x000257b0


	//   ....[60]....
        /*09d8*/ 	.word	0x00025850


	//   ....[61]....
        /*09dc*/ 	.word	0x000258f0


	//   ....[62]....
        /*09e0*/ 	.word	0x00025990


	//   ....[63]....
        /*09e4*/ 	.word	0x00025bf0


	//   ....[64]....
        /*09e8*/ 	.word	0x00025ed0


	//   ....[65]....
        /*09ec*/ 	.word	0x000262f0


	//   ....[66]....
        /*09f0*/ 	.word	0x00026380


	//   ....[67]....
        /*09f4*/ 	.word	0x00026420


	//   ....[68]....
        /*09f8*/ 	.word	0x000264d0


	//   ....[69]....
        /*09fc*/ 	.word	0x00026550


	//   ....[70]....
        /*0a00*/ 	.word	0x000265d0


	//   ....[71]....
        /*0a04*/ 	.word	0x00026650


	//   ....[72]....
        /*0a08*/ 	.word	0x000266d0


	//   ....[73]....
        /*0a0c*/ 	.word	0x00026760


	//   ....[74]....
        /*0a10*/ 	.word	0x00026810


	//   ....[75]....
        /*0a14*/ 	.word	0x00026890


	//   ....[76]....
        /*0a18*/ 	.word	0x00026910


	//   ....[77]....
        /*0a1c*/ 	.word	0x00026990


	//   ....[78]....
        /*0a20*/ 	.word	0x00026a10


	//   ....[79]....
        /*0a24*/ 	.word	0x00026a80


	//   ....[80]....
        /*0a28*/ 	.word	0x00026b20


	//   ....[81]....
        /*0a2c*/ 	.word	0x00026bb0


	//   ....[82]....
        /*0a30*/ 	.word	0x00026cd0


	//----- nvinfo : EIATTR_REG_RECONFIG
	.align		4
.L_1029:
        /*0a34*/ 	.byte	0x01, 0x54
	.zero		2


	//----- nvinfo : EIATTR_SYSCALL_OFFSETS
	.align		4
        /*0a38*/ 	.byte	0x04, 0x46
        /*0a3a*/ 	.short	(.L_1031 - .L_1030)


	//   ....[0]....
.L_1030:
        /*0a3c*/ 	.word	0x00001a10


	//   ....[1]....
        /*0a40*/ 	.word	0x00001b60


	//   ....[2]....
        /*0a44*/ 	.word	0x0000c200


	//   ....[3]....
        /*0a48*/ 	.word	0x0000c6a0


	//   ....[4]....
        /*0a4c*/ 	.word	0x00021830


	//   ....[5]....
        /*0a50*/ 	.word	0x00021970


	//   ....[6]....
        /*0a54*/ 	.word	0x00021a70


	//----- nvinfo : EIATTR_MBARRIER_INSTR_OFFSETS
	.align		4
.L_1031:
        /*0a58*/ 	.byte	0x04, 0x39
        /*0a5a*/ 	.short	(.L_1033 - .L_1032)


	//   ....[0]....
.L_1032:
        /*0a5c*/ 	.word	0x00000300
        /*0a60*/ 	.word	0x000000ff
        /*0a64*/ 	.word	0x00034800
        /*0a68*/ 	.short	0x0100
        /*0a6a*/ 	.byte	0x08
	.zero		1


	//   ....[1]....
        /*0a6c*/ 	.word	0x00000310
        /*0a70*/ 	.word	0x000000ff
        /*0a74*/ 	.word	0x00034820
        /*0a78*/ 	.short	0x0100
        /*0a7a*/ 	.byte	0x08
	.zero		1


	//   ....[2]....
        /*0a7c*/ 	.word	0x00000400
        /*0a80*/ 	.word	0x000000ff
        /*0a84*/ 	.word	0x00034830
        /*0a88*/ 	.short	0x0100
        /*0a8a*/ 	.byte	0x08
	.zero		1


	//   ....[3]....
        /*0a8c*/ 	.word	0x00000410
        /*0a90*/ 	.word	0x000000ff
        /*0a94*/ 	.word	0x00034840
        /*0a98*/ 	.short	0x0100
        /*0a9a*/ 	.byte	0x08
	.zero		1


	//   ....[4]....
        /*0a9c*/ 	.word	0x00000420
        /*0aa0*/ 	.word	0x000000ff
        /*0aa4*/ 	.word	0x00034838
        /*0aa8*/ 	.short	0x0100
        /*0aaa*/ 	.byte	0x08
	.zero		1


	//   ....[5]....
        /*0aac*/ 	.word	0x00000430
        /*0ab0*/ 	.word	0x000000ff
        /*0ab4*/ 	.word	0x00034848
        /*0ab8*/ 	.short	0x0100
        /*0aba*/ 	.byte	0x08
	.zero		1


	//   ....[6]....
        /*0abc*/ 	.word	0x00000560
        /*0ac0*/ 	.word	0x000000ff
        /*0ac4*/ 	.word	0x00034850
        /*0ac8*/ 	.short	0x0100
        /*0aca*/ 	.byte	0x08
	.zero		1


	//   ....[7]....
        /*0acc*/ 	.word	0x00000570
        /*0ad0*/ 	.word	0x000000ff
        /*0ad4*/ 	.word	0x00034860
        /*0ad8*/ 	.short	0x0100
        /*0ada*/ 	.byte	0x08
	.zero		1


	//   ....[8]....
        /*0adc*/ 	.word	0x00000580
        /*0ae0*/ 	.word	0x000000ff
        /*0ae4*/ 	.word	0x00034858
        /*0ae8*/ 	.short	0x0100
        /*0aea*/ 	.byte	0x08
	.zero		1


	//   ....[9]....
        /*0aec*/ 	.word	0x00000590
        /*0af0*/ 	.word	0x000000ff
        /*0af4*/ 	.word	0x00034868
        /*0af8*/ 	.short	0x0100
        /*0afa*/ 	.byte	0x08
	.zero		1


	//   ....[10]....
        /*0afc*/ 	.word	0x00000680
        /*0b00*/ 	.word	0x000000ff
        /*0b04*/ 	.word	0x00034870
        /*0b08*/ 	.short	0x0100
        /*0b0a*/ 	.byte	0x06
	.zero		1


	//   ....[11]....
        /*0b0c*/ 	.word	0x00000690
        /*0b10*/ 	.word	0x000000ff
        /*0b14*/ 	.word	0x00034880
        /*0b18*/ 	.short	0x0100
        /*0b1a*/ 	.byte	0x06
	.zero		1


	//   ....[12]....
        /*0b1c*/ 	.word	0x000006a0
        /*0b20*/ 	.word	0x000000ff
        /*0b24*/ 	.word	0x00034878
        /*0b28*/ 	.short	0x0100
        /*0b2a*/ 	.byte	0x06
	.zero		1


	//   ....[13]....
        /*0b2c*/ 	.word	0x000006b0
        /*0b30*/ 	.word	0x000000ff
        /*0b34*/ 	.word	0x00034888
        /*0b38*/ 	.short	0x0100
        /*0b3a*/ 	.byte	0x06
	.zero		1


	//   ....[14]....
        /*0b3c*/ 	.word	0x000007e0
        /*0b40*/ 	.word	0x000000ff
        /*0b44*/ 	.word	0x00034890
        /*0b48*/ 	.short	0x0100
        /*0b4a*/ 	.byte	0x08
	.zero		1


	//   ....[15]....
        /*0b4c*/ 	.word	0x000007f0
        /*0b50*/ 	.word	0x000000ff
        /*0b54*/ 	.word	0x000348a0
        /*0b58*/ 	.short	0x0100
        /*0b5a*/ 	.byte	0x08
	.zero		1


	//   ....[16]....
        /*0b5c*/ 	.word	0x00000800
        /*0b60*/ 	.word	0x000000ff
        /*0b64*/ 	.word	0x00034898
        /*0b68*/ 	.short	0x0100
        /*0b6a*/ 	.byte	0x08
	.zero		1


	//   ....[17]....
        /*0b6c*/ 	.word	0x00000810
        /*0b70*/ 	.word	0x000000ff
        /*0b74*/ 	.word	0x000348a8
        /*0b78*/ 	.short	0x0100
        /*0b7a*/ 	.byte	0x08
	.zero		1


	//   ....[18]....
        /*0b7c*/ 	.word	0x00000940
        /*0b80*/ 	.word	0x000000ff
        /*0b84*/ 	.word	0x000348b0
        /*0b88*/ 	.short	0x0100
        /*0b8a*/ 	.byte	0x08
	.zero		1


	//   ....[19]....
        /*0b8c*/ 	.word	0x00000950
        /*0b90*/ 	.word	0x000000ff
        /*0b94*/ 	.word	0x000348c0
        /*0b98*/ 	.short	0x0100
        /*0b9a*/ 	.byte	0x08
	.zero		1


	//   ....[20]....
        /*0b9c*/ 	.word	0x00000960
        /*0ba0*/ 	.word	0x000000ff
        /*0ba4*/ 	.word	0x000348b8
        /*0ba8*/ 	.short	0x0100
        /*0baa*/ 	.byte	0x08
	.zero		1


	//   ....[21]....
        /*0bac*/ 	.word	0x00000970
        /*0bb0*/ 	.word	0x000000ff
        /*0bb4*/ 	.word	0x000348c8
        /*0bb8*/ 	.short	0x0100
        /*0bba*/ 	.byte	0x08
	.zero		1


	//   ....[22]....
        /*0bbc*/ 	.word	0x00003bb0
        /*0bc0*/ 	.word	0x00000003
        /*0bc4*/ 	.word	0x00034890
        /*0bc8*/ 	.short	0x010a
        /*0bca*/ 	.byte	0x3f
	.zero		1


	//   ....[23]....
        /*0bcc*/ 	.word	0x000075e0
        /*0bd0*/ 	.word	0x00000003
        /*0bd4*/ 	.word	0x00034890
        /*0bd8*/ 	.short	0x010a
        /*0bda*/ 	.byte	0x3f
	.zero		1


	//   ....[24]....
        /*0bdc*/ 	.word	0x0000a990
        /*0be0*/ 	.word	0x00000003
        /*0be4*/ 	.word	0x00034890
        /*0be8*/ 	.short	0x010a
        /*0bea*/ 	.byte	0x3f
	.zero		1


	//   ....[25]....
        /*0bec*/ 	.word	0x0000b300
        /*0bf0*/ 	.word	0x00000028
        /*0bf4*/ 	.word	0x00000000
        /*0bf8*/ 	.short	0x0101
        /*0bfa*/ 	.byte	0x3f
	.zero		1


	//   ....[26]....
        /*0bfc*/ 	.word	0x0000b340
        /*0c00*/ 	.word	0x00000003
        /*0c04*/ 	.word	0x000348b0
        /*0c08*/ 	.short	0x010a
        /*0c0a*/ 	.byte	0x3f
	.zero		1


	//   ....[27]....
        /*0c0c*/ 	.word	0x0000bc50
        /*0c10*/ 	.word	0x00000003
        /*0c14*/ 	.word	0x00000000
        /*0c18*/ 	.short	0x0101
        /*0c1a*/ 	.byte	0x3f
	.zero		1


	//   ....[28]....
        /*0c1c*/ 	.word	0x0000c290
        /*0c20*/ 	.word	0x00000002
        /*0c24*/ 	.word	0x00034800
        /*0c28*/ 	.short	0x010a
        /*0c2a*/ 	.byte	0x3f
	.zero		1


	//   ....[29]....
        /*0c2c*/ 	.word	0x0000c2e0
        /*0c30*/ 	.word	0x00000002
        /*0c34*/ 	.word	0x00034800
        /*0c38*/ 	.short	0x010a
        /*0c3a*/ 	.byte	0x3f
	.zero		1


	//   ....[30]....
        /*0c3c*/ 	.word	0x0000c950
        /*0c40*/ 	.word	0x00000002
        /*0c44*/ 	.word	0x00034800
        /*0c48*/ 	.short	0x010a
        /*0c4a*/ 	.byte	0x3f
	.zero		1


	//   ....[31]....
        /*0c4c*/ 	.word	0x0000e270
        /*0c50*/ 	.word	0x00000002
        /*0c54*/ 	.word	0x00034800
        /*0c58*/ 	.short	0x010a
        /*0c5a*/ 	.byte	0x3f
	.zero		1


	//   ....[32]....
        /*0c5c*/ 	.word	0x0000fde0
        /*0c60*/ 	.word	0x00000000
        /*0c64*/ 	.word	0x00034830
        /*0c68*/ 	.short	0x010a
        /*0c6a*/ 	.byte	0x3f
	.zero		1


	//   ....[33]....
        /*0c6c*/ 	.word	0x0000fe60
        /*0c70*/ 	.word	0x00000000
        /*0c74*/ 	.word	0x00034830
        /*0c78*/ 	.short	0x010a
        /*0c7a*/ 	.byte	0x3f
	.zero		1


	//   ....[34]....
        /*0c7c*/ 	.word	0x000157e0
        /*0c80*/ 	.word	0x00000003
        /*0c84*/ 	.word	0x00000000
        /*0c88*/ 	.short	0x0101
        /*0c8a*/ 	.byte	0x3f
	.zero		1


	//   ....[35]....
        /*0c8c*/ 	.word	0x00016620
        /*0c90*/ 	.word	0x00000006
        /*0c94*/ 	.word	0x00034830
        /*0c98*/ 	.short	0x010a
        /*0c9a*/ 	.byte	0x3f
	.zero		1


	//   ....[36]....
        /*0c9c*/ 	.word	0x00016670
        /*0ca0*/ 	.word	0x00000006
        /*0ca4*/ 	.word	0x00034830
        /*0ca8*/ 	.short	0x010a
        /*0caa*/ 	.byte	0x3f
	.zero		1


	//   ....[37]....
        /*0cac*/ 	.word	0x00019ba0
        /*0cb0*/ 	.word	0x00000006
        /*0cb4*/ 	.word	0x00034850
        /*0cb8*/ 	.short	0x010a
        /*0cba*/ 	.byte	0x3f
	.zero		1


	//   ....[38]....
        /*0cbc*/ 	.word	0x00019be0
        /*0cc0*/ 	.word	0x00000006
        /*0cc4*/ 	.word	0x00034850
        /*0cc8*/ 	.short	0x010a
        /*0cca*/ 	.byte	0x3f
	.zero		1


	//   ....[39]....
        /*0ccc*/ 	.word	0x0001be80
        /*0cd0*/ 	.word	0x00000082
        /*0cd4*/ 	.word	0x00000000
        /*0cd8*/ 	.short	0x0101
        /*0cda*/ 	.byte	0x3f
	.zero		1


	//   ....[40]....
        /*0cdc*/ 	.word	0x0001c080
        /*0ce0*/ 	.word	0x00000082
        /*0ce4*/ 	.word	0x00000000
        /*0ce8*/ 	.short	0x0101
        /*0cea*/ 	.byte	0x3f
	.zero		1


	//   ....[41]....
        /*0cec*/ 	.word	0x0001cbb0
        /*0cf0*/ 	.word	0x00000009
        /*0cf4*/ 	.word	0x00034850
        /*0cf8*/ 	.short	0x010a
        /*0cfa*/ 	.byte	0x3f
	.zero		1


	//   ....[42]....
        /*0cfc*/ 	.word	0x0001cc30
        /*0d00*/ 	.word	0x00000009
        /*0d04*/ 	.word	0x00034850
        /*0d08*/ 	.short	0x010a
        /*0d0a*/ 	.byte	0x3f
	.zero		1


	//   ....[43]....
        /*0d0c*/ 	.word	0x0001d500
        /*0d10*/ 	.word	0x00000009
        /*0d14*/ 	.word	0x00000000
        /*0d18*/ 	.short	0x0101
        /*0d1a*/ 	.byte	0x3f
	.zero		1


	//   ....[44]....
        /*0d1c*/ 	.word	0x0001e770
        /*0d20*/ 	.word	0x00000000
        /*0d24*/ 	.word	0x00000000
        /*0d28*/ 	.short	0x0101
        /*0d2a*/ 	.byte	0x3f
	.zero		1


	//   ....[45]....
        /*0d2c*/ 	.word	0x00020a70
        /*0d30*/ 	.word	0x00000009
        /*0d34*/ 	.word	0x00034820
        /*0d38*/ 	.short	0x010a
        /*0d3a*/ 	.byte	0x3f
	.zero		1


	//   ....[46]....
        /*0d3c*/ 	.word	0x00020b00
        /*0d40*/ 	.word	0x00000005
        /*0d44*/ 	.word	0x000348a0
        /*0d48*/ 	.short	0x010a
        /*0d4a*/ 	.byte	0x3f
	.zero		1


	//   ....[47]....
        /*0d4c*/ 	.word	0x00020d30
        /*0d50*/ 	.word	0x00000005
        /*0d54*/ 	.word	0x000348c0
        /*0d58*/ 	.short	0x010a
        /*0d5a*/ 	.byte	0x3f
	.zero		1


	//   ....[48]....
        /*0d5c*/ 	.word	0x00021080
        /*0d60*/ 	.word	0x00000006
        /*0d64*/ 	.word	0x000348a0
        /*0d68*/ 	.short	0x010a
        /*0d6a*/ 	.byte	0x3f
	.zero		1


	//   ....[49]....
        /*0d6c*/ 	.word	0x00021290
        /*0d70*/ 	.word	0x00000006
        /*0d74*/ 	.word	0x000348c0
        /*0d78*/ 	.short	0x010a
        /*0d7a*/ 	.byte	0x3f
	.zero		1


	//   ....[50]....
        /*0d7c*/ 	.word	0x000220e0
        /*0d80*/ 	.word	0x00000006
        /*0d84*/ 	.word	0x00034840
        /*0d88*/ 	.short	0x010a
        /*0d8a*/ 	.byte	0x3f
	.zero		1


	//   ....[51]....
        /*0d8c*/ 	.word	0x000225c0
        /*0d90*/ 	.word	0x00000007
        /*0d94*/ 	.word	0x00034820
        /*0d98*/ 	.short	0x010a
        /*0d9a*/ 	.byte	0x3f
	.zero		1


	//   ....[52]....
        /*0d9c*/ 	.word	0x00022920
        /*0da0*/ 	.word	0x00000008
        /*0da4*/ 	.word	0x00034840
        /*0da8*/ 	.short	0x010a
        /*0daa*/ 	.byte	0x3f
	.zero		1


	//   ....[53]....
        /*0dac*/ 	.word	0x00022bd0
        /*0db0*/ 	.word	0x00000008
        /*0db4*/ 	.word	0x00034860
        /*0db8*/ 	.short	0x010a
        /*0dba*/ 	.byte	0x3f
	.zero		1


	//   ....[54]....
        /*0dbc*/ 	.word	0x000231b0
        /*0dc0*/ 	.word	0x00000002
        /*0dc4*/ 	.word	0x00034840
        /*0dc8*/ 	.short	0x010a
        /*0dca*/ 	.byte	0x3f
	.zero		1


	//   ....[55]....
        /*0dcc*/ 	.word	0x00023460
        /*0dd0*/ 	.word	0x00000002
        /*0dd4*/ 	.word	0x00034860
        /*0dd8*/ 	.short	0x010a
        /*0dda*/ 	.byte	0x3f
	.zero		1


	//   ....[56]....
        /*0ddc*/ 	.word	0x000239a0
        /*0de0*/ 	.word	0x00000002
        /*0de4*/ 	.word	0x00034840
        /*0de8*/ 	.short	0x010a
        /*0dea*/ 	.byte	0x3f
	.zero		1


	//   ....[57]....
        /*0dec*/ 	.word	0x00023c40
        /*0df0*/ 	.word	0x00000002
        /*0df4*/ 	.word	0x00034860
        /*0df8*/ 	.short	0x010a
        /*0dfa*/ 	.byte	0x3f
	.zero		1


	//   ....[58]....
        /*0dfc*/ 	.word	0x00024120
        /*0e00*/ 	.word	0x00000003
        /*0e04*/ 	.word	0x00034860
        /*0e08*/ 	.short	0x010a
        /*0e0a*/ 	.byte	0x3f
	.zero		1


	//   ....[59]....
        /*0e0c*/ 	.word	0x00024f20
        /*0e10*/ 	.word	0x00000000
        /*0e14*/ 	.word	0x00034820
        /*0e18*/ 	.short	0x010a
        /*0e1a*/ 	.byte	0x3f
	.zero		1


	//   ....[60]....
        /*0e1c*/ 	.word	0x000250d0
        /*0e20*/ 	.word	0x00000006
        /*0e24*/ 	.word	0x00000000
        /*0e28*/ 	.short	0x010a
        /*0e2a*/ 	.byte	0x3f
	.zero		1


	//   ....[61]....
        /*0e2c*/ 	.word	0x00025140
        /*0e30*/ 	.word	0x00000007
        /*0e34*/ 	.word	0x00000000
        /*0e38*/ 	.short	0x010a
        /*0e3a*/ 	.byte	0x3f
	.zero		1


	//   ....[62]....
        /*0e3c*/ 	.word	0x000251b0
        /*0e40*/ 	.word	0x00000004
        /*0e44*/ 	.word	0x00000000
        /*0e48*/ 	.short	0x010a
        /*0e4a*/ 	.byte	0x3f
	.zero		1


	//   ....[63]....
        /*0e4c*/ 	.word	0x000251e0
        /*0e50*/ 	.word	0x00000003
        /*0e54*/ 	.word	0x00000000
        /*0e58*/ 	.short	0x010a
        /*0e5a*/ 	.byte	0x3f
	.zero		1


	//   ....[64]....
        /*0e5c*/ 	.word	0x00025240
        /*0e60*/ 	.word	0x00000003
        /*0e64*/ 	.word	0x00034890
        /*0e68*/ 	.short	0x010a
        /*0e6a*/ 	.byte	0x3f
	.zero		1


	//   ....[65]....
        /*0e6c*/ 	.word	0x00025290
        /*0e70*/ 	.word	0x00000003
        /*0e74*/ 	.word	0x00034890
        /*0e78*/ 	.short	0x010a
        /*0e7a*/ 	.byte	0x3f
	.zero		1


	//   ....[66]....
        /*0e7c*/ 	.word	0x000252e0
        /*0e80*/ 	.word	0x00000003
        /*0e84*/ 	.word	0x00034890
        /*0e88*/ 	.short	0x010a
        /*0e8a*/ 	.byte	0x3f
	.zero		1


	//   ....[67]....
        /*0e8c*/ 	.word	0x00025330
        /*0e90*/ 	.word	0x00000003
        /*0e94*/ 	.word	0x000348b0
        /*0e98*/ 	.short	0x010a
        /*0e9a*/ 	.byte	0x3f
	.zero		1


	//   ....[68]....
        /*0e9c*/ 	.word	0x00025700
        /*0ea0*/ 	.word	0x00000002
        /*0ea4*/ 	.word	0x00034800
        /*0ea8*/ 	.short	0x010a
        /*0eaa*/ 	.byte	0x3f
	.zero		1


	//   ....[69]....
        /*0eac*/ 	.word	0x000259d0
        /*0eb0*/ 	.word	0x00000002
        /*0eb4*/ 	.word	0x00034800
        /*0eb8*/ 	.short	0x010a
        /*0eba*/ 	.byte	0x3f
	.zero		1


	//   ....[70]....
        /*0ebc*/ 	.word	0x00025a20
        /*0ec0*/ 	.word	0x00000000
        /*0ec4*/ 	.word	0x00034830
        /*0ec8*/ 	.short	0x010a
        /*0eca*/ 	.byte	0x3f
	.zero		1


	//   ....[71]....
        /*0ecc*/ 	.word	0x00025a70
        /*0ed0*/ 	.word	0x00000006
        /*0ed4*/ 	.word	0x00034830
        /*0ed8*/ 	.short	0x010a
        /*0eda*/ 	.byte	0x3f
	.zero		1


	//   ....[72]....
        /*0edc*/ 	.word	0x00025ac0
        /*0ee0*/ 	.word	0x00000006
        /*0ee4*/ 	.word	0x00034850
        /*0ee8*/ 	.short	0x010a
        /*0eea*/ 	.byte	0x3f
	.zero		1


	//   ....[73]....
        /*0eec*/ 	.word	0x00025b10
        /*0ef0*/ 	.word	0x00000009
        /*0ef4*/ 	.word	0x00034850
        /*0ef8*/ 	.short	0x010a
        /*0efa*/ 	.byte	0x3f
	.zero		1


	//   ....[74]....
        /*0efc*/ 	.word	0x00025cb0
        /*0f00*/ 	.word	0x00000009
        /*0f04*/ 	.word	0x00034820
        /*0f08*/ 	.short	0x010a
        /*0f0a*/ 	.byte	0x3f
	.zero		1


	//   ....[75]....
        /*0f0c*/ 	.word	0x00025d00
        /*0f10*/ 	.word	0x00000005
        /*0f14*/ 	.word	0x000348a0
        /*0f18*/ 	.short	0x010a
        /*0f1a*/ 	.byte	0x3f
	.zero		1


	//   ....[76]....
        /*0f1c*/ 	.word	0x00025d50
        /*0f20*/ 	.word	0x00000005
        /*0f24*/ 	.word	0x000348c0
        /*0f28*/ 	.short	0x010a
        /*0f2a*/ 	.byte	0x3f
	.zero		1


	//   ....[77]....
        /*0f2c*/ 	.word	0x00025da0
        /*0f30*/ 	.word	0x00000006
        /*0f34*/ 	.word	0x000348a0
        /*0f38*/ 	.short	0x010a
        /*0f3a*/ 	.byte	0x3f
	.zero		1


	//   ....[78]....
        /*0f3c*/ 	.word	0x00025df0
        /*0f40*/ 	.word	0x00000006
        /*0f44*/ 	.word	0x000348c0
        /*0f48*/ 	.short	0x010a
        /*0f4a*/ 	.byte	0x3f
	.zero		1


	//   ....[79]....
        /*0f4c*/ 	.word	0x00025f90
        /*0f50*/ 	.word	0x00000006
        /*0f54*/ 	.word	0x00034840
        /*0f58*/ 	.short	0x010a
        /*0f5a*/ 	.byte	0x3f
	.zero		1


	//   ....[80]....
        /*0f5c*/ 	.word	0x00026010
        /*0f60*/ 	.word	0x00000006
        /*0f64*/ 	.word	0x00034820
        /*0f68*/ 	.short	0x010a
        /*0f6a*/ 	.byte	0x3f
	.zero		1


	//   ....[81]....
        /*0f6c*/ 	.word	0x00026060
        /*0f70*/ 	.word	0x00000008
        /*0f74*/ 	.word	0x00034840
        /*0f78*/ 	.short	0x010a
        /*0f7a*/ 	.byte	0x3f
	.zero		1


	//   ....[82]....
        /*0f7c*/ 	.word	0x000260b0
        /*0f80*/ 	.word	0x00000008
        /*0f84*/ 	.word	0x00034860
        /*0f88*/ 	.short	0x010a
        /*0f8a*/ 	.byte	0x3f
	.zero		1


	//   ....[83]....
        /*0f8c*/ 	.word	0x00026100
        /*0f90*/ 	.word	0x00000002
        /*0f94*/ 	.word	0x00034840
        /*0f98*/ 	.short	0x010a
        /*0f9a*/ 	.byte	0x3f
	.zero		1


	//   ....[84]....
        /*0f9c*/ 	.word	0x00026150
        /*0fa0*/ 	.word	0x00000002
        /*0fa4*/ 	.word	0x00034860
        /*0fa8*/ 	.short	0x010a
        /*0faa*/ 	.byte	0x3f
	.zero		1


	//   ....[85]....
        /*0fac*/ 	.word	0x000261a0
        /*0fb0*/ 	.word	0x00000002
        /*0fb4*/ 	.word	0x00034840
        /*0fb8*/ 	.short	0x010a
        /*0fba*/ 	.byte	0x3f
	.zero		1


	//   ....[86]....
        /*0fbc*/ 	.word	0x000261f0
        /*0fc0*/ 	.word	0x00000002
        /*0fc4*/ 	.word	0x00034860
        /*0fc8*/ 	.short	0x010a
        /*0fca*/ 	.byte	0x3f
	.zero		1


	//   ....[87]....
        /*0fcc*/ 	.word	0x00026240
        /*0fd0*/ 	.word	0x00000003
        /*0fd4*/ 	.word	0x00034860
        /*0fd8*/ 	.short	0x010a
        /*0fda*/ 	.byte	0x3f
	.zero		1


	//   ....[88]....
        /*0fdc*/ 	.word	0x00026bf0
        /*0fe0*/ 	.word	0x00000000
        /*0fe4*/ 	.word	0x00034820
        /*0fe8*/ 	.short	0x010a
        /*0fea*/ 	.byte	0x3f
	.zero		1


	//   ....[89]....
        /*0fec*/ 	.word	0x00026d90
        /*0ff0*/ 	.word	0x00000006
        /*0ff4*/ 	.word	0x00000000
        /*0ff8*/ 	.short	0x010a
        /*0ffa*/ 	.byte	0x3f
	.zero		1


	//   ....[90]....
        /*0ffc*/ 	.word	0x00026de0
        /*1000*/ 	.word	0x00000007
        /*1004*/ 	.word	0x00000000
        /*1008*/ 	.short	0x010a
        /*100a*/ 	.byte	0x3f
	.zero		1


	//   ....[91]....
        /*100c*/ 	.word	0x00026e30
        /*1010*/ 	.word	0x00000004
        /*1014*/ 	.word	0x00000000
        /*1018*/ 	.short	0x010a
        /*101a*/ 	.byte	0x3f
	.zero		1


	//----- nvinfo : EIATTR_NUM_MBARRIERS
	.align		4
.L_1033:
        /*101c*/ 	.byte	0x03, 0x38
        /*101e*/ 	.short	0x0016


	//----- nvinfo : EIATTR_EXIT_INSTR_OFFSETS
	.align		4
        /*1020*/ 	.byte	0x04, 0x1c
        /*1022*/ 	.short	(.L_1035 - .L_1034)


	//   ....[0]....
.L_1034:
        /*1024*/ 	.word	0x00025230


	//----- nvinfo : EIATTR_MAX_THREADS
	.align		4
.L_1035:
        /*1028*/ 	.byte	0x04, 0x05
        /*102a*/ 	.short	(.L_1037 - .L_1036)
.L_1036:
        /*102c*/ 	.word	0x00000180
        /*1030*/ 	.word	0x00000001
        /*1034*/ 	.word	0x00000001


	//----- nvinfo : EIATTR_CRS_STACK_SIZE
	.align		4
.L_1037:
        /*1038*/ 	.byte	0x04, 0x1e
        /*103a*/ 	.short	(.L_1039 - .L_1038)
.L_1038:
        /*103c*/ 	.word	0x00000000


	//----- nvinfo : EIATTR_CBANK_PARAM_SIZE
	.align		4
.L_1039:
        /*1040*/ 	.byte	0x03, 0x19
        /*1042*/ 	.short	0x0a70


	//----- nvinfo : EIATTR_PARAM_CBANK
	.align		4
        /*1044*/ 	.byte	0x04, 0x0a
        /*1046*/ 	.short	(.L_1041 - .L_1040)
	.align		4
.L_1040:
        /*1048*/ 	.word	index@(.nv.constant0._ZN7cutlass13device_kernelIN5flash11enable_sm90INS1_16FlashAttnFwdSm90INS1_25CollectiveMainloopFwdSm90ILi2EN4cute5tupleIJNS5_1CILi1EEES8_S8_EEENS6_IJNS7_ILi128EEENS7_ILi176EEESA_EEELi128ENS_6half_tEfNS_4arch4Sm90ELb0ELb0ELb1ELb1ELb0ELb1ELb0ELb1ELb1ELb0ELb0ELb0EEENS1_21CollectiveEpilogueFwdINS6_IJSA_SA_SB_EEES9_SD_SF_Li256ELb1ELb0ELb0ELb0EEENS1_36VarlenDynamicPersistentTileSchedulerILi128ELi176ELi256ELi32ELb0ELb0ELb1ELb0ELb1ELb1EEEEEEEEEvNT_6ParamsE)
        /*104c*/ 	.short	0x0210
        /*104e*/ 	.short	0x0a70


	//----- nvinfo : EIATTR_SW_WAR
	.align		4
.L_1041:
        /*1050*/ 	.byte	0x04, 0x36
        /*1052*/ 	.short	(.L_1043 - .L_1042)
.L_1042:
        /*1054*/ 	.word	0x00000008
.L_1043:


//--------------------- .nv.info._ZN7cutlass13device_kernelIN5flash11enable_sm90INS1_16FlashAttnFwdSm90INS1_25CollectiveMainloopFwdSm90ILi2EN4cute5tupleIJNS5_1CILi1EEES8_S8_EEENS6_IJNS7_ILi128EEESA_SA_EEELi128ENS_6half_tEfNS_4arch4Sm90ELb0ELb1ELb1ELb0ELb0ELb0ELb0ELb1ELb1ELb0ELb0ELb0EEENS1_21CollectiveEpilogueFwdISB_S9_SC_SE_Li256ELb0ELb0ELb0ELb0EEENS1_30DynamicPersistentTileSchedulerILi256ELi32ELb0ELb0ELb1EEEEEEEEEvNT_6ParamsE --------------------------
	.section	.nv.info._ZN7cutlass13device_kernelIN5flash11enable_sm90INS1_16FlashAttnFwdSm90INS1_25CollectiveMainloopFwdSm90ILi2EN4cute5tupleIJNS5_1CILi1EEES8_S8_EEENS6_IJNS7_ILi128EEESA_SA_EEELi128ENS_6half_tEfNS_4arch4Sm90ELb0ELb1ELb1ELb0ELb0ELb0ELb0ELb1ELb1ELb0ELb0ELb0EEENS1_21CollectiveEpilogueFwdISB_S9_SC_SE_Li256ELb0ELb0ELb0ELb0EEENS1_30DynamicPersistentTileSchedulerILi256ELi32ELb0ELb0ELb1EEEEEEEEEvNT_6ParamsE,"",@"SHT_CUDA_INFO"
	.sectionflags	@""
	.align	4


	//----- nvinfo : EIATTR_CUDA_API_VERSION
	.align		4
        /*0000*/ 	.byte	0x04, 0x37
        /*0002*/ 	.short	(.L_1045 - .L_1044)
.L_1044:
        /*0004*/ 	.word	0x00000082


	//----- nvinfo : EIATTR_KPARAM_INFO
	.align		4
.L_1045:
        /*0008*/ 	.byte	0x04, 0x17
        /*000a*/ 	.short	(.L_1047 - .L_1046)
.L_1046:
        /*000c*/ 	.word	0x00000000
        /*0010*/ 	.short	0x0000
        /*0012*/ 	.short	0x0070
        /*0014*/ 	.byte	0x00, 0xf0, 0x01, 0x2e


	//----- nvinfo : EIATTR_SPARSE_MMA_MASK
	.align		4
.L_1047:
        /*0018*/ 	.byte	0x03, 0x50
        /*001a*/ 	.short	0x0000


	//----- nvinfo : EIATTR_MAXREG_COUNT
	.align		4
        /*001c*/ 	.byte	0x03, 0x1b
        /*001e*/ 	.short	0x00a8


	//----- nvinfo : EIATTR_NUM_BARRIERS
	.align		4
        /*0020*/ 	.byte	0x02, 0x4c
        /*0022*/ 	.byte	0x10
	.zero		1


	//----- nvinfo : EIATTR_EXTERNS
	.align		4
        /*0024*/ 	.byte	0x04, 0x0f
        /*0026*/ 	.short	(.L_1049 - .L_1048)


	//   ....[0]....
	.align		4
.L_1048:
        /*0028*/ 	.word	index@(__assertfail)


	//----- nvinfo : EIATTR_MERCURY_ISA_VERSION
	.align		4
.L_1049:
        /*002c*/ 	.byte	0x03, 0x5f
        /*002e*/ 	.short	0x0101


	//----- nvinfo : EIATTR_INT_WARP_WIDE_INSTR_OFFSETS
	.align		4
        /*0030*/ 	.byte	0x04, 0x31
        /*0032*/ 	.short	(.L_1051 - .L_1050)


	//   ....[0]....
.L_1050:
        /*0034*/ 	.word	0x00000180


	//   ....[1]....
        /*0038*/ 	.word	0x000001b0


	//   ....[2]....
        /*003c*/ 	.word	0x000001c0


	//   ....[3]....
        /*0040*/ 	.word	0x000111f0


	//   ....[4]....
        /*0044*/ 	.word	0x00011280


	//   ....[5]....
        /*0048*/ 	.word	0x000117b0


	//   ....[6]....
        /*004c*/ 	.word	0x000132f0


	//   ....[7]....
        /*0050*/ 	.word	0x00013380


	//----- nvinfo : EIATTR_COOP_GROUP_MASK_REGIDS
	.align		4
.L_1051:
        /*0054*/ 	.byte	0x04, 0x29
        /*0056*/ 	.short	(.L_1053 - .L_1052)


	//   ....[0]....
.L_1052:
        /*0058*/ 	.word	0xffffffff


	//   ....[1]....
        /*005c*/ 	.word	0xffffffff


	//   ....[2]....
        /*0060*/ 	.word	0xffffffff


	//   ....[3]....
        /*0064*/ 	.word	0xffffffff


	//   ....[4]....
        /*0068*/ 	.word	0xffffffff


	//   ....[5]....
        /*006c*/ 	.word	0xffffffff


	//   ....[6]....
        /*0070*/ 	.word	0xffffffff


	//   ....[7]....
        /*0074*/ 	.word	0xffffffff


	//   ....[8]....
        /*0078*/ 	.word	0xffffffff


	//   ....[9]....
        /*007c*/ 	.word	0xffffffff


	//   ....[10]....
        /*0080*/ 	.word	0xffffffff


	//   ....[11]....
        /*0084*/ 	.word	0xffffffff


	//   ....[12]....
        /*0088*/ 	.word	0xffffffff


	//   ....[13]....
        /*008c*/ 	.word	0xffffffff


	//   ....[14]....
        /*0090*/ 	.word	0xffffffff


	//   ....[15]....
        /*0094*/ 	.word	0xffffffff


	//   ....[16]....
        /*0098*/ 	.word	0xffffffff


	//   ....[17]....
        /*009c*/ 	.word	0xffffffff


	//   ....[18]....
        /*00a0*/ 	.word	0xffffffff


	//   ....[19]....
        /*00a4*/ 	.word	0xffffffff


	//   ....[20]....
        /*00a8*/ 	.word	0xffffffff


	//   ....[21]....
        /*00ac*/ 	.word	0xffffffff


	//   ....[22]....
        /*00b0*/ 	.word	0xffffffff


	//   ....[23]....
        /*00b4*/ 	.word	0xffffffff


	//   ....[24]....
        /*00b8*/ 	.word	0xffffffff


	//   ....[25]....
        /*00bc*/ 	.word	0xffffffff


	//   ....[26]....
        /*00c0*/ 	.word	0xffffffff


	//   ....[27]....
        /*00c4*/ 	.word	0xffffffff


	//   ....[28]....
        /*00c8*/ 	.word	0xffffffff


	//   ....[29]....
        /*00cc*/ 	.word	0xffffffff


	//   ....[30]....
        /*00d0*/ 	.word	0xffffffff


	//   ....[31]....
        /*00d4*/ 	.word	0xffffffff


	//   ....[32]....
        /*00d8*/ 	.word	0x0500000f


	//   ....[33]....
        /*00dc*/ 	.word	0x0500000f


	//----- nvinfo : EIATTR_COOP_GROUP_INSTR_OFFSETS
	.align		4
.L_1053:
        /*00e0*/ 	.byte	0x04, 0x28
        /*00e2*/ 	.short	(.L_1055 - .L_1054)


	//   ....[0]....
.L_1054:
        /*00e4*/ 	.word	0x00000060


	//   ....[1]....
        /*00e8*/ 	.word	0x00000190


	//   ....[2]....
        /*00ec*/ 	.word	0x000001e0


	//   ....[3]....
        /*00f0*/ 	.word	0x000003d0


	//   ....[4]....
        /*00f4*/ 	.word	0x00000530


	//   ....[5]....
        /*00f8*/ 	.word	0x00000650


	//   ....[6]....
        /*00fc*/ 	.word	0x000007b0


	//   ....[7]....
        /*0100*/ 	.word	0x00001710


	//   ....[8]....
        /*0104*/ 	.word	0x00003960


	//   ....[9]....
        /*0108*/ 	.word	0x00003a30


	//   ....[10]....
        /*010c*/ 	.word	0x00004400


	//   ....[11]....
        /*0110*/ 	.word	0x00004460


	//   ....[12]....
        /*0114*/ 	.word	0x00007060


	//   ....[13]....
        /*0118*/ 	.word	0x00007160


	//   ....[14]....
        /*011c*/ 	.word	0x00007a00


	//   ....[15]....
        /*0120*/ 	.word	0x00007aa0


	//   ....[16]....
        /*0124*/ 	.word	0x00009e70


	//   ....[17]....
        /*0128*/ 	.word	0x00009eb0


	//   ....[18]....
        /*012c*/ 	.word	0x0000a1e0


	//   ....[19]....
        /*0130*/ 	.word	0x0000a270


	//   ....[20]....
        /*0134*/ 	.word	0x0000d160


	//   ....[21]....
        /*0138*/ 	.word	0x0000d1a0


	//   ....[22]....
        /*013c*/ 	.word	0x0000dca0


	//   ....[23]....
        /*0140*/ 	.word	0x0000dd40


	//   ....[24]....
        /*0144*/ 	.word	0x0000edd0


	//   ....[25]....
        /*0148*/ 	.word	0x0000ee10


	//   ....[26]....
        /*014c*/ 	.word	0x0000eef0


	//   ....[27]....
        /*0150*/ 	.word	0x0000ef00


	//   ....[28]....
        /*0154*/ 	.word	0x0000fec0


	//   ....[29]....
        /*0158*/ 	.word	0x00010950


	//   ....[30]....
        /*015c*/ 	.word	0x000136b0


	//   ....[31]....
        /*0160*/ 	.word	0x00013880


	//   ....[32]....
        /*0164*/ 	.word	0x00013eb0


	//   ....[33]....
        /*0168*/ 	.word	0x00014290


	//----- nvinfo : EIATTR_REG_RECONFIG
	.align		4
.L_1055:
        /*016c*/ 	.byte	0x01, 0x54
	.zero		2


	//----- nvinfo : EIATTR_SYSCALL_OFFSETS
	.align		4
        /*0170*/ 	.byte	0x04, 0x46
        /*0172*/ 	.short	(.L_1057 - .L_1056)


	//   ....[0]....
.L_1056:
        /*0174*/ 	.word	0x000018c0


	//   ....[1]....
        /*0178*/ 	.word	0x00011410


	//   ....[2]....
        /*017c*/ 	.word	0x00011550


	//   ....[3]....
        /*0180*/ 	.word	0x00011640


	//----- nvinfo : EIATTR_MBARRIER_INSTR_OFFSETS
	.align		4
.L_1057:
        /*0184*/ 	.byte	0x04, 0x39
        /*0186*/ 	.short	(.L_1059 - .L_1058)


	//   ....[0]....
.L_1058:
        /*0188*/ 	.word	0x00000280
        /*018c*/ 	.word	0x000000ff
        /*0190*/ 	.word	0x00028800
        /*0194*/ 	.short	0x0100
        /*0196*/ 	.byte	0x06
	.zero		1


	//   ....[1]....
        /*0198*/ 	.word	0x00000290
        /*019c*/ 	.word	0x000000ff
        /*01a0*/ 	.word	0x00028820
        /*01a4*/ 	.short	0x0100
        /*01a6*/ 	.byte	0x06
	.zero		1


	//   ....[2]....
        /*01a8*/ 	.word	0x00000380
        /*01ac*/ 	.word	0x000000ff
        /*01b0*/ 	.word	0x00028830
        /*01b4*/ 	.short	0x0100
        /*01b6*/ 	.byte	0x08
	.zero		1


	//   ....[3]....
        /*01b8*/ 	.word	0x00000390
        /*01bc*/ 	.word	0x000000ff
        /*01c0*/ 	.word	0x00028840
        /*01c4*/ 	.short	0x0100
        /*01c6*/ 	.byte	0x08
	.zero		1


	//   ....[4]....
        /*01c8*/ 	.word	0x000003a0
        /*01cc*/ 	.word	0x000000ff
        /*01d0*/ 	.word	0x00028838
        /*01d4*/ 	.short	0x0100
        /*01d6*/ 	.byte	0x08
	.zero		1


	//   ....[5]....
        /*01d8*/ 	.word	0x000003b0
        /*01dc*/ 	.word	0x000000ff
        /*01e0*/ 	.word	0x00028848
        /*01e4*/ 	.short	0x0100
        /*01e6*/ 	.byte	0x08
	.zero		1


	//   ....[6]....
        /*01e8*/ 	.word	0x000004e0
        /*01ec*/ 	.word	0x000000ff
        /*01f0*/ 	.word	0x00028850
        /*01f4*/ 	.short	0x0100
        /*01f6*/ 	.byte	0x08
	.zero		1


	//   ....[7]....
        /*01f8*/ 	.word	0x000004f0
        /*01fc*/ 	.word	0x000000ff
        /*0200*/ 	.word	0x00028860
        /*0204*/ 	.short	0x0100
        /*0206*/ 	.byte	0x08
	.zero		1


	//   ....[8]....
        /*0208*/ 	.word	0x00000500
        /*020c*/ 	.word	0x000000ff
        /*0210*/ 	.word	0x00028858
        /*0214*/ 	.short	0x0100
        /*0216*/ 	.byte	0x08
	.zero		1


	//   ....[9]....
        /*0218*/ 	.word	0x00000510
        /*021c*/ 	.word	0x000000ff
        /*0220*/ 	.word	0x00028868
        /*0224*/ 	.short	0x0100
        /*0226*/ 	.byte	0x08
	.zero		1


	//   ....[10]....
        /*0228*/ 	.word	0x00000600
        /*022c*/ 	.word	0x000000ff
        /*0230*/ 	.word	0x00028870
        /*0234*/ 	.short	0x0100
        /*0236*/ 	.byte	0x06
	.zero		1


	//   ....[11]....
        /*0238*/ 	.word	0x00000610
        /*023c*/ 	.word	0x000000ff
        /*0240*/ 	.word	0x00028880
        /*0244*/ 	.short	0x0100
        /*0246*/ 	.byte	0x06
	.zero		1


	//   ....[12]....
        /*0248*/ 	.word	0x00000620
        /*024c*/ 	.word	0x000000ff
        /*0250*/ 	.word	0x00028878
        /*0254*/ 	.short	0x0100
        /*0256*/ 	.byte	0x06
	.zero		1


	//   ....[13]....
        /*0258*/ 	.word	0x00000630
        /*025c*/ 	.word	0x000000ff
        /*0260*/ 	.word	0x00028888
        /*0264*/ 	.short	0x0100
        /*0266*/ 	.byte	0x06
	.zero		1


	//   ....[14]....
        /*0268*/ 	.word	0x00000760
        /*026c*/ 	.word	0x000000ff
        /*0270*/ 	.word	0x00028890
        /*0274*/ 	.short	0x0100
        /*0276*/ 	.byte	0x08
	.zero		1


	//   ....[15]....
        /*0278*/ 	.word	0x00000770
        /*027c*/ 	.word	0x000000ff
        /*0280*/ 	.word	0x000288a0
        /*0284*/ 	.short	0x0100
        /*0286*/ 	.byte	0x08
	.zero		1


	//   ....[16]....
        /*0288*/ 	.word	0x00000780
        /*028c*/ 	.word	0x000000ff
        /*0290*/ 	.word	0x00028898
        /*0294*/ 	.short	0x0100
        /*0296*/ 	.byte	0x08
	.zero		1


	//   ....[17]....
        /*0298*/ 	.word	0x00000790
        /*029c*/ 	.word	0x000000ff
        /*02a0*/ 	.word	0x000288a8
        /*02a4*/ 	.short	0x0100
        /*02a6*/ 	.byte	0x08
	.zero		1


	//   ....[18]....
        /*02a8*/ 	.word	0x000008c0
        /*02ac*/ 	.word	0x000000ff
        /*02b0*/ 	.word	0x000288b0
        /*02b4*/ 	.short	0x0100
        /*02b6*/ 	.byte	0x08
	.zero		1


	//   ....[19]....
        /*02b8*/ 	.word	0x000008d0
        /*02bc*/ 	.word	0x000000ff
        /*02c0*/ 	.word	0x000288c0
        /*02c4*/ 	.short	0x0100
        /*02c6*/ 	.byte	0x08
	.zero		1


	//   ....[20]....
        /*02c8*/ 	.word	0x000008e0
        /*02cc*/ 	.word	0x000000ff
        /*02d0*/ 	.word	0x000288b8
        /*02d4*/ 	.short	0x0100
        /*02d6*/ 	.byte	0x08
	.zero		1


	//   ....[21]....
        /*02d8*/ 	.word	0x000008f0
        /*02dc*/ 	.word	0x000000ff
        /*02e0*/ 	.word	0x000288c8
        /*02e4*/ 	.short	0x0100
        /*02e6*/ 	.byte	0x08
	.zero		1


	//   ....[22]....
        /*02e8*/ 	.word	0x00001940
        /*02ec*/ 	.word	0x000000ff
        /*02f0*/ 	.word	0x00028800
        /*02f4*/ 	.short	0x010a
        /*02f6*/ 	.byte	0x27
	.zero		1


	//   ....[23]....
        /*02f8*/ 	.word	0x000019c0
        /*02fc*/ 	.word	0x00000059
        /*0300*/ 	.word	0x00028830
        /*0304*/ 	.short	0x010a
        /*0306*/ 	.byte	0x3f
	.zero		1


	//   ....[24]....
        /*0308*/ 	.word	0x00001a20
        /*030c*/ 	.word	0x00000059
        /*0310*/ 	.word	0x00028830
        /*0314*/ 	.short	0x010a
        /*0316*/ 	.byte	0x3f
	.zero		1


	//   ....[25]....
        /*0318*/ 	.word	0x000023d0
        /*031c*/ 	.word	0x00000000
        /*0320*/ 	.word	0x00000000
        /*0324*/ 	.short	0x0101
        /*0326*/ 	.byte	0x3f
	.zero		1


	//   ....[26]....
        /*0328*/ 	.word	0x00005380
        /*032c*/ 	.word	0x000000ff
        /*0330*/ 	.word	0x00028830
        /*0334*/ 	.short	0x010a
        /*0336*/ 	.byte	0x06
	.zero		1


	//   ....[27]....
        /*0338*/ 	.word	0x000053c0
        /*033c*/ 	.word	0x000000ff
        /*0340*/ 	.word	0x00028830
        /*0344*/ 	.short	0x010a
        /*0346*/ 	.byte	0x06
	.zero		1


	//   ....[28]....
        /*0348*/ 	.word	0x000056e0
        /*034c*/ 	.word	0x000000ff
        /*0350*/ 	.word	0x00028850
        /*0354*/ 	.short	0x010a
        /*0356*/ 	.byte	0x06
	.zero		1


	//   ....[29]....
        /*0358*/ 	.word	0x00005720
        /*035c*/ 	.word	0x000000ff
        /*0360*/ 	.word	0x00028850
        /*0364*/ 	.short	0x010a
        /*0366*/ 	.byte	0x06
	.zero		1


	//   ....[30]....
        /*0368*/ 	.word	0x000062b0
        /*036c*/ 	.word	0x00000033
        /*0370*/ 	.word	0x00000000
        /*0374*/ 	.short	0x0101
        /*0376*/ 	.byte	0x3f
	.zero		1


	//   ....[31]....
        /*0378*/ 	.word	0x00007f40
        /*037c*/ 	.word	0x0000001c
        /*0380*/ 	.word	0x00000000
        /*0384*/ 	.short	0x0101
        /*0386*/ 	.byte	0x3f
	.zero		1


	//   ....[32]....
        /*0388*/ 	.word	0x00008db0
        /*038c*/ 	.word	0x000000ff
        /*0390*/ 	.word	0x00028830
        /*0394*/ 	.short	0x010a
        /*0396*/ 	.byte	0x06
	.zero		1


	//   ....[33]....
        /*0398*/ 	.word	0x00008df0
        /*039c*/ 	.word	0x000000ff
        /*03a0*/ 	.word	0x00028830
        /*03a4*/ 	.short	0x010a
        /*03a6*/ 	.byte	0x06
	.zero		1


	//   ....[34]....
        /*03a8*/ 	.word	0x00009110
        /*03ac*/ 	.word	0x000000ff
        /*03b0*/ 	.word	0x00028850
        /*03b4*/ 	.short	0x010a
        /*03b6*/ 	.byte	0x06
	.zero		1


	//   ....[35]....
        /*03b8*/ 	.word	0x00009150
        /*03bc*/ 	.word	0x000000ff
        /*03c0*/ 	.word	0x00028850
        /*03c4*/ 	.short	0x010a
        /*03c6*/ 	.byte	0x06
	.zero		1


	//   ....[36]....
        /*03c8*/ 	.word	0x0000aa30
        /*03cc*/ 	.word	0x00000023
        /*03d0*/ 	.word	0x00000000
        /*03d4*/ 	.short	0x0101
        /*03d6*/ 	.byte	0x3f
	.zero		1


	//   ....[37]....
        /*03d8*/ 	.word	0x0000aae0
        /*03dc*/ 	.word	0x0000002e
        /*03e0*/ 	.word	0x00000000
        /*03e4*/ 	.short	0x0101
        /*03e6*/ 	.byte	0x3f
	.zero		1


	//   ....[38]....
        /*03e8*/ 	.word	0x0000b5f0
        /*03ec*/ 	.word	0x000000ff
        /*03f0*/ 	.word	0x00028830
        /*03f4*/ 	.short	0x010a
        /*03f6*/ 	.byte	0x06
	.zero		1


	//   ....[39]....
        /*03f8*/ 	.word	0x0000b630
        /*03fc*/ 	.word	0x000000ff
        /*0400*/ 	.word	0x00028830
        /*0404*/ 	.short	0x010a
        /*0406*/ 	.byte	0x06
	.zero		1


	//   ....[40]....
        /*0408*/ 	.word	0x0000b950
        /*040c*/ 	.word	0x000000ff
        /*0410*/ 	.word	0x00028850
        /*0414*/ 	.short	0x010a
        /*0416*/ 	.byte	0x06
	.zero		1


	//   ....[41]....
        /*0418*/ 	.word	0x0000b990
        /*041c*/ 	.word	0x000000ff
        /*0420*/ 	.word	0x00028850
        /*0424*/ 	.short	0x010a
        /*0426*/ 	.byte	0x06
	.zero		1


	//   ....[42]....
        /*0428*/ 	.word	0x0000c520
        /*042c*/ 	.word	0x0000003d
        /*0430*/ 	.word	0x00000000
        /*0434*/ 	.short	0x0101
        /*0436*/ 	.byte	0x3f
	.zero		1


	//   ....[43]....
        /*0438*/ 	.word	0x0000e2d0
        /*043c*/ 	.word	0x0000001d
        /*0440*/ 	.word	0x00000000
        /*0444*/ 	.short	0x0101
        /*0446*/ 	.byte	0x3f
	.zero		1


	//   ....[44]....
        /*0448*/ 	.word	0x0000ed40
        /*044c*/ 	.word	0x000000ff
        /*0450*/ 	.word	0x00028850
        /*0454*/ 	.short	0x010a
        /*0456*/ 	.byte	0x05
	.zero		1


	//   ....[45]....
        /*0458*/ 	.word	0x0000ed80
        /*045c*/ 	.word	0x000000ff
        /*0460*/ 	.word	0x00028850
        /*0464*/ 	.short	0x010a
        /*0466*/ 	.byte	0x05
	.zero		1


	//   ....[46]....
        /*0468*/ 	.word	0x0000f2a0
        /*046c*/ 	.word	0x00000009
        /*0470*/ 	.word	0x00000000
        /*0474*/ 	.short	0x0101
        /*0476*/ 	.byte	0x3f
	.zero		1


	//   ....[47]....
        /*0478*/ 	.word	0x00010040
        /*047c*/ 	.word	0x000000ff
        /*0480*/ 	.word	0x00000000
        /*0484*/ 	.short	0x0101
        /*0486*/ 	.byte	0x05
	.zero		1


	//   ....[48]....
        /*0488*/ 	.word	0x00011a70
        /*048c*/ 	.word	0x00000008
        /*0490*/ 	.word	0x00028840
        /*0494*/ 	.short	0x010a
        /*0496*/ 	.byte	0x3f
	.zero		1


	//   ....[49]....
        /*0498*/ 	.word	0x00011e30
        /*049c*/ 	.word	0x000000ff
        /*04a0*/ 	.word	0x00028820
        /*04a4*/ 	.short	0x010a
        /*04a6*/ 	.byte	0x27
	.zero		1


	//   ....[50]....
        /*04a8*/ 	.word	0x00012110
        /*04ac*/ 	.word	0x00000003
        /*04b0*/ 	.word	0x00028840
        /*04b4*/ 	.short	0x010a
        /*04b6*/ 	.byte	0x3f
	.zero		1


	//   ....[51]....
        /*04b8*/ 	.word	0x00012330
        /*04bc*/ 	.word	0x00000002
        /*04c0*/ 	.word	0x00000060
        /*04c4*/ 	.short	0x010a
        /*04c6*/ 	.byte	0x3f
	.zero		1


	//   ....[52]....
        /*04c8*/ 	.word	0x00012800
        /*04cc*/ 	.word	0x00000003
        /*04d0*/ 	.word	0x00028840
        /*04d4*/ 	.short	0x010a
        /*04d6*/ 	.byte	0x3f
	.zero		1


	//   ....[53]....
        /*04d8*/ 	.word	0x00012a20
        /*04dc*/ 	.word	0x00000002
        /*04e0*/ 	.word	0x00000060
        /*04e4*/ 	.short	0x010a
        /*04e6*/ 	.byte	0x3f
	.zero		1


	//   ....[54]....
        /*04e8*/ 	.word	0x00012e10
        /*04ec*/ 	.word	0x00000002
        /*04f0*/ 	.word	0x00028840
        /*04f4*/ 	.short	0x010a
        /*04f6*/ 	.byte	0x3f
	.zero		1


	//   ....[55]....
        /*04f8*/ 	.word	0x00013060
        /*04fc*/ 	.word	0x00000002
        /*0500*/ 	.word	0x00000060
        /*0504*/ 	.short	0x010a
        /*0506*/ 	.byte	0x3f
	.zero		1


	//   ....[56]....
        /*0508*/ 	.word	0x00013420
        /*050c*/ 	.word	0x00000003
        /*0510*/ 	.word	0x00028860
        /*0514*/ 	.short	0x010a
        /*0516*/ 	.byte	0x3f
	.zero		1


	//   ....[57]....
        /*0518*/ 	.word	0x00013830
        /*051c*/ 	.word	0x00000007
        /*0520*/ 	.word	0x00028820
        /*0524*/ 	.short	0x010a
        /*0526*/ 	.byte	0x3f
	.zero		1


	//   ....[58]....
        /*0528*/ 	.word	0x00013980
        /*052c*/ 	.word	0x00000005
        /*0530*/ 	.word	0x00000000
        /*0534*/ 	.short	0x010a
        /*0536*/ 	.byte	0x3f
	.zero		1


	//   ....[59]....
        /*0538*/ 	.word	0x000139f0
        /*053c*/ 	.word	0x00000003
        /*0540*/ 	.word	0x00000000
        /*0544*/ 	.short	0x010a
        /*0546*/ 	.byte	0x3f
	.zero		1


	//   ....[60]....
        /*0548*/ 	.word	0x00013a50
        /*054c*/ 	.word	0x00000005
        /*0550*/ 	.word	0x00000000
        /*0554*/ 	.short	0x010a
        /*0556*/ 	.byte	0x3f
	.zero		1


	//   ....[61]....
        /*0558*/ 	.word	0x00013a80
        /*055c*/ 	.word	0x00000003
        /*0560*/ 	.word	0x00000000
        /*0564*/ 	.short	0x010a
        /*0566*/ 	.byte	0x3f
	.zero		1


	//   ....[62]....
        /*0568*/ 	.word	0x00013af0
        /*056c*/ 	.word	0x00000003
        /*0570*/ 	.word	0x00028800
        /*0574*/ 	.short	0x010a
        /*0576*/ 	.byte	0x3f
	.zero		1


	//   ....[63]....
        /*0578*/ 	.word	0x00013b40
        /*057c*/ 	.word	0x00000059
        /*0580*/ 	.word	0x00028830
        /*0584*/ 	.short	0x010a
        /*0586*/ 	.byte	0x3f
	.zero		1


	//   ....[64]....
        /*0588*/ 	.word	0x00013ba0
        /*058c*/ 	.word	0x0000000c
        /*0590*/ 	.word	0x00028830
        /*0594*/ 	.short	0x010a
        /*0596*/ 	.byte	0x3f
	.zero		1


	//   ....[65]....
        /*0598*/ 	.word	0x00013c00
        /*059c*/ 	.word	0x0000000c
        /*05a0*/ 	.word	0x00028850
        /*05a4*/ 	.short	0x010a
        /*05a6*/ 	.byte	0x3f
	.zero		1


	//   ....[66]....
        /*05a8*/ 	.word	0x00013c60
        /*05ac*/ 	.word	0x00000008
        /*05b0*/ 	.word	0x00028830
        /*05b4*/ 	.short	0x010a
        /*05b6*/ 	.byte	0x3f
	.zero		1


	//   ....[67]....
        /*05b8*/ 	.word	0x00013cc0
        /*05bc*/ 	.word	0x00000008
        /*05c0*/ 	.word	0x00028850
        /*05c4*/ 	.short	0x010a
        /*05c6*/ 	.byte	0x3f
	.zero		1


	//   ....[68]....
        /*05c8*/ 	.word	0x00013d20
        /*05cc*/ 	.word	0x00000008
        /*05d0*/ 	.word	0x00028830
        /*05d4*/ 	.short	0x010a
        /*05d6*/ 	.byte	0x3f
	.zero		1


	//   ....[69]....
        /*05d8*/ 	.word	0x00013d80
        /*05dc*/ 	.word	0x00000008
        /*05e0*/ 	.word	0x00028850
        /*05e4*/ 	.short	0x010a
        /*05e6*/ 	.byte	0x3f
	.zero		1


	//   ....[70]....
        /*05e8*/ 	.word	0x00013de0
        /*05ec*/ 	.word	0x00000005
        /*05f0*/ 	.word	0x00028850
        /*05f4*/ 	.short	0x010a
        /*05f6*/ 	.byte	0x3f
	.zero		1


	//   ....[71]....
        /*05f8*/ 	.word	0x00013f60
        /*05fc*/ 	.word	0x00000008
        /*0600*/ 	.word	0x00028840
        /*0604*/ 	.short	0x010a
        /*0606*/ 	.byte	0x3f
	.zero		1


	//   ....[72]....
        /*0608*/ 	.word	0x00013fc0
        /*060c*/ 	.word	0x00000008
        /*0610*/ 	.word	0x00028820
        /*0614*/ 	.short	0x010a
        /*0616*/ 	.byte	0x3f
	.zero		1


	//   ....[73]....
        /*0618*/ 	.word	0x00014010
        /*061c*/ 	.word	0x00000003
        /*0620*/ 	.word	0x00028840
        /*0624*/ 	.short	0x010a
        /*0626*/ 	.byte	0x3f
	.zero		1


	//   ....[74]....
        /*0628*/ 	.word	0x00014060
        /*062c*/ 	.word	0x00000002
        /*0630*/ 	.word	0x00000060
        /*0634*/ 	.short	0x010a
        /*0636*/ 	.byte	0x3f
	.zero		1


	//   ....[75]....
        /*0638*/ 	.word	0x000140b0
        /*063c*/ 	.word	0x00000003
        /*0640*/ 	.word	0x00028840
        /*0644*/ 	.short	0x010a
        /*0646*/ 	.byte	0x3f
	.zero		1


	//   ....[76]....
        /*0648*/ 	.word	0x00014100
        /*064c*/ 	.word	0x00000002
        /*0650*/ 	.word	0x00000060
        /*0654*/ 	.short	0x010a
        /*0656*/ 	.byte	0x3f
	.zero		1


	//   ....[77]....
        /*0658*/ 	.word	0x00014150
        /*065c*/ 	.word	0x00000002
        /*0660*/ 	.word	0x00028840
        /*0664*/ 	.short	0x010a
        /*0666*/ 	.byte	0x3f
	.zero		1


	//   ....[78]....
        /*0668*/ 	.word	0x000141a0
        /*066c*/ 	.word	0x00000002
        /*0670*/ 	.word	0x00000060
        /*0674*/ 	.short	0x010a
        /*0676*/ 	.byte	0x3f
	.zero		1


	//   ....[79]....
        /*0678*/ 	.word	0x000141f0
        /*067c*/ 	.word	0x00000003
        /*0680*/ 	.word	0x00028860
        /*0684*/ 	.short	0x010a
        /*0686*/ 	.byte	0x3f
	.zero		1


	//   ....[80]....
        /*0688*/ 	.word	0x000142d0
        /*068c*/ 	.word	0x00000007
        /*0690*/ 	.word	0x00028820
        /*0694*/ 	.short	0x010a
        /*0696*/ 	.byte	0x3f
	.zero		1


	//   ....[81]....
        /*0698*/ 	.word	0x00014320
        /*069c*/ 	.word	0x00000005
        /*06a0*/ 	.word	0x00000000
        /*06a4*/ 	.short	0x010a
        /*06a6*/ 	.byte	0x3f
	.zero		1


	//   ....[82]....
        /*06a8*/ 	.word	0x00014370
        /*06ac*/ 	.word	0x00000003
        /*06b0*/ 	.word	0x00000000
        /*06b4*/ 	.short	0x010a
        /*06b6*/ 	.byte	0x3f
	.zero		1


	//   ....[83]....
        /*06b8*/ 	.word	0x000143c0
        /*06bc*/ 	.word	0x00000005
        /*06c0*/ 	.word	0x00000000
        /*06c4*/ 	.short	0x010a
        /*06c6*/ 	.byte	0x3f
	.zero		1


	//----- nvinfo : EIATTR_NUM_MBARRIERS
	.align		4
.L_1059:
        /*06c8*/ 	.byte	0x03, 0x38
        /*06ca*/ 	.short	0x0016


	//----- nvinfo : EIATTR_EXIT_INSTR_OFFSETS
	.align		4
        /*06cc*/ 	.byte	0x04, 0x1c
        /*06ce*/ 	.short	(.L_1061 - .L_1060)


	//   ....[0]....
.L_1060:
        /*06d0*/ 	.word	0x00000a50


	//   ....[1]....
        /*06d4*/ 	.word	0x00010910


	//   ....[2]....
        /*06d8*/ 	.word	0x00010970


	//   ....[3]....
        /*06dc*/ 	.word	0x000138a0


	//   ....[4]....
        /*06e0*/ 	.word	0x00013ad0


	//----- nvinfo : EIATTR_MAX_THREADS
	.align		4
.L_1061:
        /*06e4*/ 	.byte	0x04, 0x05
        /*06e6*/ 	.short	(.L_1063 - .L_1062)
.L_1062:
        /*06e8*/ 	.word	0x00000180
        /*06ec*/ 	.word	0x00000001
        /*06f0*/ 	.word	0x00000001


	//----- nvinfo : EIATTR_CRS_STACK_SIZE
	.align		4
.L_1063:
        /*06f4*/ 	.byte	0x04, 0x1e
        /*06f6*/ 	.short	(.L_1065 - .L_1064)
.L_1064:
        /*06f8*/ 	.word	0x00000000


	//----- nvinfo : EIATTR_CBANK_PARAM_SIZE
	.align		4
.L_1065:
        /*06fc*/ 	.byte	0x03, 0x19
        /*06fe*/ 	.short	0x0bf0


	//----- nvinfo : EIATTR_PARAM_CBANK
	.align		4
        /*0700*/ 	.byte	0x04, 0x0a
        /*0702*/ 	.short	(.L_1067 - .L_1066)
	.align		4
.L_1066:
        /*0704*/ 	.word	index@(.nv.constant0._ZN7cutlass13device_kernelIN5flash11enable_sm90INS1_16FlashAttnFwdSm90INS1_25CollectiveMainloopFwdSm90ILi2EN4cute5tupleIJNS5_1CILi1EEES8_S8_EEENS6_IJNS7_ILi128EEESA_SA_EEELi128ENS_6half_tEfNS_4arch4Sm90ELb0ELb1ELb1ELb0ELb0ELb0ELb0ELb1ELb1ELb0ELb0ELb0EEENS1_21CollectiveEpilogueFwdISB_S9_SC_SE_Li256ELb0ELb0ELb0ELb0EEENS1_30DynamicPersistentTileSchedulerILi256ELi32ELb0ELb0ELb1EEEEEEEEEvNT_6ParamsE)
        /*0708*/ 	.short	0x0210
        /*070a*/ 	.short	0x0bf0


	//----- nvinfo : EIATTR_SW_WAR
	.align		4
.L_1067:
        /*070c*/ 	.byte	0x04, 0x36
        /*070e*/ 	.short	(.L_1069 - .L_1068)
.L_1068:
        /*0710*/ 	.word	0x00000008
.L_1069:


//--------------------- .nv.info._ZN7cutlass13device_kernelIN5flash11enable_sm90INS1_16FlashAttnFwdSm90INS1_25CollectiveMainloopFwdSm90ILi2EN4cute5tupleIJNS5_1CILi1EEES8_S8_EEENS6_IJNS7_ILi128EEESA_SA_EEELi128ENS_6half_tEfNS_4arch4Sm90ELb0ELb1ELb1ELb1ELb0ELb0ELb0ELb1ELb1ELb0ELb0ELb0EEENS1_21CollectiveEpilogueFwdISB_S9_SC_SE_Li256ELb1ELb0ELb0ELb0EEENS1_36VarlenDynamicPersistentTileSchedulerILi128ELi128ELi256ELi32ELb0ELb0ELb1ELb1ELb0ELb1EEEEEEEEEvNT_6ParamsE --------------------------
	.section	.nv.info._ZN7cutlass13device_kernelIN5flash11enable_sm90INS1_16FlashAttnFwdSm90INS1_25CollectiveMainloopFwdSm90ILi2EN4cute5tupleIJNS5_1CILi1EEES8_S8_EEENS6_IJNS7_ILi128EEESA_SA_EEELi128ENS_6half_tEfNS_4arch4Sm90ELb0ELb1ELb1ELb1ELb0ELb0ELb0ELb1ELb1ELb0ELb0ELb0EEENS1_21CollectiveEpilogueFwdISB_S9_SC_SE_Li256ELb1ELb0ELb0ELb0EEENS1_36VarlenDynamicPersistentTileSchedulerILi128ELi128ELi256ELi32ELb0ELb0ELb1ELb1ELb0ELb1EEEEEEEEEvNT_6ParamsE,"",@"SHT_CUDA_INFO"
	.sectionflags	@""
	.align	4


	//----- nvinfo : EIATTR_CUDA_API_VERSION
	.align		4
        /*0000*/ 	.byte	0x04, 0x37
        /*0002*/ 	.short	(.L_1071 - .L_1070)
.L_1070:
        /*0004*/ 	.word	0x00000082


	//----- nvinfo : EIATTR_KPARAM_INFO
	.align		4
.L_1071:
        /*0008*/ 	.byte	0x04, 0x17
        /*000a*/ 	.short	(.L_1073 - .L_1072)
.L_1072:
        /*000c*/ 	.word	0x00000000
        /*0010*/ 	.short	0x0000
        /*0012*/ 	.short	0x0070
        /*0014*/ 	.byte	0x00, 0xf0, 0x01, 0x28


	//----- nvinfo : EIATTR_SPARSE_MMA_MASK
	.align		4
.L_1073:
        /*0018*/ 	.byte	0x03, 0x50
        /*001a*/ 	.short	0x0000


	//----- nvinfo : EIATTR_MAXREG_COUNT
	.align		4
        /*001c*/ 	.byte	0x03, 0x1b
        /*001e*/ 	.short	0x00a8


	//----- nvinfo : EIATTR_NUM_BARRIERS
	.align		4
        /*0020*/ 	.byte	0x02, 0x4c
        /*0022*/ 	.byte	0x10
	.zero		1


	//----- nvinfo : EIATTR_EXTERNS
	.align		4
        /*0024*/ 	.byte	0x04, 0x0f
        /*0026*/ 	.short	(.L_1075 - .L_1074)


	//   ....[0]....
	.align		4
.L_1074:
        /*0028*/ 	.word	index@(__assertfail)


	//----- nvinfo : EIATTR_ANNOTATIONS
	.align		4
.L_1075:
        /*002c*/ 	.byte	0x04, 0x55
        /*002e*/ 	.short	(.L_1077 - .L_1076)


	//   ....[0]....
.L_1076:
        /* <DEDUP_REMOVED lines=31> */


	//----- nvinfo : EIATTR_MERCURY_ISA_VERSION
	.align		4
.L_1077:
        /*0208*/ 	.byte	0x03, 0x5f
        /*020a*/ 	.short	0x0101


	//----- nvinfo : EIATTR_UNUSED_LOAD_BYTE_OFFSET
	.align		4
        /*020c*/ 	.byte	0x04, 0x44
        /*020e*/ 	.short	(.L_1079 - .L_1078)


	//   ....[0]....
.L_1078:
        /*0210*/ 	.word	0x00000a70
        /*0214*/ 	.word	0x0000fff0


	//   ....[1]....
        /*0218*/ 	.word	0x0000f950
        /*021c*/ 	.word	0x0000fff0


	//----- nvinfo : EIATTR_INT_WARP_WIDE_INSTR_OFFSETS
	.align		4
.L_1079:
        /*0220*/ 	.byte	0x04, 0x31
        /*0222*/ 	.short	(.L_1081 - .L_1080)


	//   ....[0]....
.L_1080:
        /*0224*/ 	.word	0x00000160


	//   ....[1]....
        /*0228*/ 	.word	0x000001a0


	//   ....[2]....
        /*022c*/ 	.word	0x00000210


	//   ....[3]....
        /*0230*/ 	.word	0x00012ce0


	//   ....[4]....
        /*0234*/ 	.word	0x00012d70


	//   ....[5]....
        /*0238*/ 	.word	0x00013270


	//   ....[6]....
        /*023c*/ 	.word	0x000132f0


	//   ....[7]....
        /*0240*/ 	.word	0x00013400


	//   ....[8]....
        /*0244*/ 	.word	0x00015570


	//   ....[9]....
        /*0248*/ 	.word	0x00015600


	//----- nvinfo : EIATTR_COOP_GROUP_MASK_REGIDS
	.align		4
.L_1081:
        /*024c*/ 	.byte	0x04, 0x29
        /*024e*/ 	.short	(.L_1083 - .L_1082)


	//   ....[0]....
.L_1082:
        /*0250*/ 	.word	0xffffffff


	//   ....[1]....
        /*0254*/ 	.word	0xffffffff


	//   ....[2]....
        /*0258*/ 	.word	0xffffffff


	//   ....[3]....
        /*025c*/ 	.word	0xffffffff


	//   ....[4]....
        /*0260*/ 	.word	0xffffffff


	//   ....[5]....
        /*0264*/ 	.word	0xffffffff


	//   ....[6]....
        /*0268*/ 	.word	0xffffffff


	//   ....[7]....
        /*026c*/ 	.word	0xffffffff


	//   ....[8]....
        /*0270*/ 	.word	0xffffffff


	//   ....[9]....
        /*0274*/ 	.word	0xffffffff


	//   ....[10]....
        /*0278*/ 	.word	0xffffffff


	//   ....[11]....
        /*027c*/ 	.word	0xffffffff


	//   ....[12]....
        /*0280*/ 	.word	0xffffffff


	//   ....[13]....
        /*0284*/ 	.word	0xffffffff


	//   ....[14]....
        /*0288*/ 	.word	0xffffffff


	//   ....[15]....
        /*028c*/ 	.word	0xffffffff


	//   ....[16]....
        /*0290*/ 	.word	0xffffffff


	//   ....[17]....
        /*0294*/ 	.word	0xffffffff


	//   ....[18]....
        /*0298*/ 	.word	0xffffffff


	//   ....[19]....
        /*029c*/ 	.word	0xffffffff


	//   ....[20]....
        /*02a0*/ 	.word	0xffffffff


	//   ....[21]....
        /*02a4*/ 	.word	0xffffffff


	//   ....[22]....
        /*02a8*/ 	.word	0xffffffff


	//   ....[23]....
        /*02ac*/ 	.word	0xffffffff


	//   ....[24]....
        /*02b0*/ 	.word	0xffffffff


	//   ....[25]....
        /*02b4*/ 	.word	0xffffffff


	//   ....[26]....
        /*02b8*/ 	.word	0xffffffff


	//   ....[27]....
        /*02bc*/ 	.word	0xffffffff


	//   ....[28]....
        /*02c0*/ 	.word	0xffffffff


	//   ....[29]....
        /*02c4*/ 	.word	0xffffffff


	//   ....[30]....
        /*02c8*/ 	.word	0xffffffff


	//   ....[31]....
        /*02cc*/ 	.word	0xffffffff


	//   ....[32]....
        /*02d0*/ 	.word	0xffffffff


	//   ....[33]....
        /*02d4*/ 	.word	0xffffffff


	//   ....[34]....
        /*02d8*/ 	.word	0xffffffff


	//   ....[35]....
        /*02dc*/ 	.word	0xffffffff


	//   ....[36]....
        /*02e0*/ 	.word	0xffffffff


	//   ....[37]....
        /*02e4*/ 	.word	0xffffffff


	//   ....[38]....
        /*02e8*/ 	.word	0xffffffff


	//   ....[39]....
        /*02ec*/ 	.word	0xffffffff


	//   ....[40]....
        /*02f0*/ 	.word	0xffffffff


	//   ....[41]....
        /*02f4*/ 	.word	0xffffffff


	//   ....[42]....
        /*02f8*/ 	.word	0xffffffff


	//   ....[43]....
        /*02fc*/ 	.word	0xffffffff


	//   ....[44]....
        /*0300*/ 	.word	0xffffffff


	//   ....[45]....
        /*0304*/ 	.word	0xffffffff


	//   ....[46]....
        /*0308*/ 	.word	0xffffffff


	//   ....[47]....
        /*030c*/ 	.word	0xffffffff


	//   ....[48]....
        /*0310*/ 	.word	0xffffffff


	//   ....[49]....
        /*0314*/ 	.word	0xffffffff


	//   ....[50]....
        /*0318*/ 	.word	0xffffffff


	//   ....[51]....
        /*031c*/ 	.word	0xffffffff


	//   ....[52]....
        /*0320*/ 	.word	0xffffffff


	//   ....[53]....
        /*0324*/ 	.word	0xffffffff


	//   ....[54]....
        /*0328*/ 	.word	0xffffffff


	//   ....[55]....
        /*032c*/ 	.word	0xffffffff


	//   ....[56]....
        /*0330*/ 	.word	0xffffffff


	//   ....[57]....
        /*0334*/ 	.word	0xffffffff


	//   ....[58]....
        /*0338*/ 	.word	0xffffffff


	//   ....[59]....
        /*033c*/ 	.word	0xffffffff


	//   ....[60]....
        /*0340*/ 	.word	0xffffffff


	//   ....[61]....
        /*0344*/ 	.word	0xffffffff


	//   ....[62]....
        /*0348*/ 	.word	0x0500000f


	//   ....[63]....
        /*034c*/ 	.word	0x0500000f


	//   ....[64]....
        /*0350*/ 	.word	0x0500000f


	//   ....[65]....
        /*0354*/ 	.word	0x0500000f


	//   ....[66]....
        /*0358*/ 	.word	0x0500000f


	//   ....[67]....
        /*035c*/ 	.word	0x0500000f


	//   ....[68]....
        /*0360*/ 	.word	0x0500000f


	//   ....[69]....
        /*0364*/ 	.word	0x0500000f


	//   ....[70]....
        /*0368*/ 	.word	0x0500000f


	//   ....[71]....
        /*036c*/ 	.word	0x0500000f


	//   ....[72]....
        /*0370*/ 	.word	0x0500000f


	//   ....[73]....
        /*0374*/ 	.word	0x0500000f


	//   ....[74]....
        /*0378*/ 	.word	0x0500000f


	//   ....[75]....
        /*037c*/ 	.word	0x0500000f


	//   ....[76]....
        /*0380*/ 	.word	0x0500000f


	//   ....[77]....
        /*0384*/ 	.word	0x0500000f


	//   ....[78]....
        /*0388*/ 	.word	0x0500000f


	//   ....[79]....
        /*038c*/ 	.word	0x0500000f


	//   ....[80]....
        /*0390*/ 	.word	0x0500000f


	//----- nvinfo : EIATTR_COOP_GROUP_INSTR_OFFSETS
	.align		4
.L_1083:
        /*0394*/ 	.byte	0x04, 0x28
        /*0396*/ 	.short	(.L_1085 - .L_1084)


	//   ....[0]....
.L_1084:
        /*0398*/ 	.word	0x00000070


	//   ....[1]....
        /*039c*/ 	.word	0x00000170


	//   ....[2]....
        /*03a0*/ 	.word	0x000001c0


	//   ....[3]....
        /*03a4*/ 	.word	0x000003f0


	//   ....[4]....
        /*03a8*/ 	.word	0x00000550


	//   ....[5]....
        /*03ac*/ 	.word	0x00000670


	//   ....[6]....
        /*03b0*/ 	.word	0x000007d0


	//   ....[7]....
        /*03b4*/ 	.word	0x000017b0


	//   ....[8]....
        /*03b8*/ 	.word	0x00003a40


	//   ....[9]....
        /*03bc*/ 	.word	0x00003b50


	//   ....[10]....
        /*03c0*/ 	.word	0x00004470


	//   ....[11]....
        /*03c4*/ 	.word	0x000044d0


	//   ....[12]....
        /*03c8*/ 	.word	0x00007200


	//   ....[13]....
        /*03cc*/ 	.word	0x00007260


	//   ....[14]....
        /*03d0*/ 	.word	0x00007be0


	//   ....[15]....
        /*03d4*/ 	.word	0x00007c60


	//   ....[16]....
        /*03d8*/ 	.word	0x0000a0b0


	//   ....[17]....
        /*03dc*/ 	.word	0x0000a0e0


	//   ....[18]....
        /*03e0*/ 	.word	0x0000a3d0


	//   ....[19]....
        /*03e4*/ 	.word	0x0000a470


	//   ....[20]....
        /*03e8*/ 	.word	0x0000d470


	//   ....[21]....
        /*03ec*/ 	.word	0x0000d4b0


	//   ....[22]....
        /*03f0*/ 	.word	0x0000de80


	//   ....[23]....
        /*03f4*/ 	.word	0x0000df40


	//   ....[24]....
        /*03f8*/ 	.word	0x0000f020


	//   ....[25]....
        /*03fc*/ 	.word	0x0000f060


	//   ....[26]....
        /*0400*/ 	.word	0x0000f140


	//   ....[27]....
        /*0404*/ 	.word	0x0000f160


	//   ....[28]....
        /*0408*/ 	.word	0x00011880


	//   ....[29]....
        /*040c*/ 	.word	0x00011a00


	//   ....[30]....
        /*0410*/ 	.word	0x00011a30


	//   ....[31]....
        /*0414*/ 	.word	0x00011a70


	//   ....[32]....
        /*0418*/ 	.word	0x00011ae0


	//   ....[33]....
        /*041c*/ 	.word	0x00011b40


	//   ....[34]....
        /*0420*/ 	.word	0x00011b80


	//   ....[35]....
        /*0424*/ 	.word	0x00011d20


	//   ....[36]....
        /*0428*/ 	.word	0x00011d80


	//   ....[37]....
        /*042c*/ 	.word	0x00011dc0


	//   ....[38]....
        /*0430*/ 	.word	0x00011e00


	//   ....[39]....
        /*0434*/ 	.word	0x00011e30


	//   ....[40]....
        /*0438*/ 	.word	0x00011e60


	//   ....[41]....
        /*043c*/ 	.word	0x00011ef0


	//   ....[42]....
        /*0440*/ 	.word	0x00011f50


	//   ....[43]....
        /*0444*/ 	.word	0x00011fe0


	//   ....[44]....
        /*0448*/ 	.word	0x00015a10


	//   ....[45]....
        /*044c*/ 	.word	0x00015a20


	//   ....[46]....
        /*0450*/ 	.word	0x00015b30


	//   ....[47]....
        /*0454*/ 	.word	0x00015b90


	//   ....[48]....
        /*0458*/ 	.word	0x00015bd0


	//   ....[49]....
        /*045c*/ 	.word	0x00015c10


	//   ....[50]....
        /*0460*/ 	.word	0x00015c40


	//   ....[51]....
        /*0464*/ 	.word	0x00015c70


	//   ....[52]....
        /*0468*/ 	.word	0x00015e00


	//   ....[53]....
        /*046c*/ 	.word	0x00015e60


	//   ....[54]....
        /*0470*/ 	.word	0x00015ea0


	//   ....[55]....
        /*0474*/ 	.word	0x00015ee0


	//   ....[56]....
        /*0478*/ 	.word	0x00015f10


	//   ....[57]....
        /*047c*/ 	.word	0x00015f40


	//   ....[58]....
        /*0480*/ 	.word	0x00016000


	//   ....[59]....
        /*0484*/ 	.word	0x00016020


	//   ....[60]....
        /*0488*/ 	.word	0x00016090


	//   ....[61]....
        /*048c*/ 	.word	0x00016720


	//   ....[62]....
        /*0490*/ 	.word	0x00016db0


	//   ....[63]....
        /*0494*/ 	.word	0x000171d0


	//   ....[64]....
        /*0498*/ 	.word	0x00017260


	//   ....[65]....
        /*049c*/ 	.word	0x00017300


	//   ....[66]....
        /*04a0*/ 	.word	0x000173b0


	//   ....[67]....
        /*04a4*/ 	.word	0x00017430


	//   ....[68]....
        /*04a8*/ 	.word	0x000174b0


	//   ....[69]....
        /*04ac*/ 	.word	0x00017530


	//   ....[70]....
        /*04b0*/ 	.word	0x000175b0


	//   ....[71]....
        /*04b4*/ 	.word	0x00017640


	//   ....[72]....
        /*04b8*/ 	.word	0x000176f0


	//   ....[73]....
        /*04bc*/ 	.word	0x00017770


	//   ....[74]....
        /*04c0*/ 	.word	0x000177f0


	//   ....[75]....
        /*04c4*/ 	.word	0x00017870


	//   ....[76]....
        /*04c8*/ 	.word	0x000178f0


	//   ....[77]....
        /*04cc*/ 	.word	0x00017960


	//   ....[78]....
        /*04d0*/ 	.word	0x00017a00


	//   ....[79]....
        /*04d4*/ 	.word	0x00017a90


	//   ....[80]....
        /*04d8*/ 	.word	0x00017bc0


	//----- nvinfo : EIATTR_REG_RECONFIG
	.align		4
.L_1085:
        /*04dc*/ 	.byte	0x01, 0x54
	.zero		2


	//----- nvinfo : EIATTR_SYSCALL_OFFSETS
	.align		4
        /*04e0*/ 	.byte	0x04, 0x46
        /*04e2*/ 	.short	(.L_1087 - .L_1086)


	//   ....[0]....
.L_1086:
        /*04e4*/ 	.word	0x00001990


	//   ....[1]....
        /*04e8*/ 	.word	0x00012f00


	//   ....[2]....
        /*04ec*/ 	.word	0x00013040


	//   ....[3]....
        /*04f0*/ 	.word	0x00013140


	//----- nvinfo : EIATTR_MBARRIER_INSTR_OFFSETS
	.align		4
.L_1087:
        /*04f4*/ 	.byte	0x04, 0x39
        /*04f6*/ 	.short	(.L_1089 - .L_1088)


	//   ....[0]....
.L_1088:
        /*04f8*/ 	.word	0x000002a0
        /*04fc*/ 	.word	0x000000ff
        /*0500*/ 	.word	0x00028800
        /*0504*/ 	.short	0x0100
        /*0506*/ 	.byte	0x08
	.zero		1


	//   ....[1]....
        /*0508*/ 	.word	0x000002b0
        /*050c*/ 	.word	0x000000ff
        /*0510*/ 	.word	0x00028820
        /*0514*/ 	.short	0x0100
        /*0516*/ 	.byte	0x08
	.zero		1


	//   ....[2]....
        /*0518*/ 	.word	0x000003a0
        /*051c*/ 	.word	0x000000ff
        /*0520*/ 	.word	0x00028830
        /*0524*/ 	.short	0x0100
        /*0526*/ 	.byte	0x08
	.zero		1


	//   ....[3]....
        /*0528*/ 	.word	0x000003b0
        /*052c*/ 	.word	0x000000ff
        /*0530*/ 	.word	0x00028840
        /*0534*/ 	.short	0x0100
        /*0536*/ 	.byte	0x08
	.zero		1


	//   ....[4]....
        /*0538*/ 	.word	0x000003c0
        /*053c*/ 	.word	0x000000ff
        /*0540*/ 	.word	0x00028838
        /*0544*/ 	.short	0x0100
        /*0546*/ 	.byte	0x08
	.zero		1


	//   ....[5]....
        /*0548*/ 	.word	0x000003d0
        /*054c*/ 	.word	0x000000ff
        /*0550*/ 	.word	0x00028848
        /*0554*/ 	.short	0x0100
        /*0556*/ 	.byte	0x08
	.zero		1


	//   ....[6]....
        /*0558*/ 	.word	0x00000500
        /*055c*/ 	.word	0x000000ff
        /*0560*/ 	.word	0x00028850
        /*0564*/ 	.short	0x0100
        /*0566*/ 	.byte	0x08
	.zero		1


	//   ....[7]....
        /*0568*/ 	.word	0x00000510
        /*056c*/ 	.word	0x000000ff
        /*0570*/ 	.word	0x00028860
        /*0574*/ 	.short	0x0100
        /*0576*/ 	.byte	0x08
	.zero		1


	//   ....[8]....
        /*0578*/ 	.word	0x00000520
        /*057c*/ 	.word	0x000000ff
        /*0580*/ 	.word	0x00028858
        /*0584*/ 	.short	0x0100
        /*0586*/ 	.byte	0x08
	.zero		1


	//   ....[9]....
        /*0588*/ 	.word	0x00000530
        /*058c*/ 	.word	0x000000ff
        /*0590*/ 	.word	0x00028868
        /*0594*/ 	.short	0x0100
        /*0596*/ 	.byte	0x08
	.zero		1


	//   ....[10]....
        /*0598*/ 	.word	0x00000620
        /*059c*/ 	.word	0x000000ff
        /*05a0*/ 	.word	0x00028870
        /*05a4*/ 	.short	0x0100
        /*05a6*/ 	.byte	0x06
	.zero		1


	//   ....[11]....
        /*05a8*/ 	.word	0x00000630
        /*05ac*/ 	.word	0x000000ff
        /*05b0*/ 	.word	0x00028880
        /*05b4*/ 	.short	0x0100
        /*05b6*/ 	.byte	0x06
	.zero		1


	//   ....[12]....
        /*05b8*/ 	.word	0x00000640
        /*05bc*/ 	.word	0x000000ff
        /*05c0*/ 	.word	0x00028878
        /*05c4*/ 	.short	0x0100
        /*05c6*/ 	.byte	0x06
	.zero		1


	//   ....[13]....
        /*05c8*/ 	.word	0x00000650
        /*05cc*/ 	.word	0x000000ff
        /*05d0*/ 	.word	0x00028888
        /*05d4*/ 	.short	0x0100
        /*05d6*/ 	.byte	0x06
	.zero		1


	//   ....[14]....
        /*05d8*/ 	.word	0x00000780
        /*05dc*/ 	.word	0x000000ff
        /*05e0*/ 	.word	0x00028890
        /*05e4*/ 	.short	0x0100
        /*05e6*/ 	.byte	0x08
	.zero		1


	//   ....[15]....
        /*05e8*/ 	.word	0x00000790
        /*05ec*/ 	.word	0x000000ff
        /*05f0*/ 	.word	0x000288a0
        /*05f4*/ 	.short	0x0100
        /*05f6*/ 	.byte	0x08
	.zero		1


	//   ....[16]....
        /*05f8*/ 	.word	0x000007a0
        /*05fc*/ 	.word	0x000000ff
        /*0600*/ 	.word	0x00028898
        /*0604*/ 	.short	0x0100
        /*0606*/ 	.byte	0x08
	.zero		1


	//   ....[17]....
        /*0608*/ 	.word	0x000007b0
        /*060c*/ 	.word	0x000000ff
        /*0610*/ 	.word	0x000288a8
        /*0614*/ 	.short	0x0100
        /*0616*/ 	.byte	0x08
	.zero		1


	//   ....[18]....
        /*0618*/ 	.word	0x000008e0
        /*061c*/ 	.word	0x000000ff
        /*0620*/ 	.word	0x000288b0
        /*0624*/ 	.short	0x0100
        /*0626*/ 	.byte	0x08
	.zero		1


	//   ....[19]....
        /*0628*/ 	.word	0x000008f0
        /*062c*/ 	.word	0x000000ff
        /*0630*/ 	.word	0x000288c0
        /*0634*/ 	.short	0x0100
        /*0636*/ 	.byte	0x08
	.zero		1


	//   ....[20]....
        /*0638*/ 	.word	0x00000900
        /*063c*/ 	.word	0x000000ff
        /*0640*/ 	.word	0x000288b8
        /*0644*/ 	.short	0x0100
        /*0646*/ 	.byte	0x08
	.zero		1


	//   ....[21]....
        /*0648*/ 	.word	0x00000910
        /*064c*/ 	.word	0x000000ff
        /*0650*/ 	.word	0x000288c8
        /*0654*/ 	.short	0x0100
        /*0656*/ 	.byte	0x08
	.zero		1


	//   ....[22]....
        /*0658*/ 	.word	0x00001a10
        /*065c*/ 	.word	0x000000ff
        /*0660*/ 	.word	0x00028800
        /*0664*/ 	.short	0x010a
        /*0666*/ 	.byte	0x29
	.zero		1


	//   ....[23]....
        /*0668*/ 	.word	0x00001a90
        /*066c*/ 	.word	0x00000007
        /*0670*/ 	.word	0x00028830
        /*0674*/ 	.short	0x010a
        /*0676*/ 	.byte	0x3f
	.zero		1


	//   ....[24]....
        /*0678*/ 	.word	0x00001af0
        /*067c*/ 	.word	0x00000007
        /*0680*/ 	.word	0x00028830
        /*0684*/ 	.short	0x010a
        /*0686*/ 	.byte	0x3f
	.zero		1


	//   ....[25]....
        /*0688*/ 	.word	0x000023f0
        /*068c*/ 	.word	0x00000000
        /*0690*/ 	.word	0x00000000
        /*0694*/ 	.short	0x0101
        /*0696*/ 	.byte	0x3f
	.zero		1


	//   ....[26]....
        /*0698*/ 	.word	0x000054e0
        /*069c*/ 	.word	0x000000ff
        /*06a0*/ 	.word	0x00028830
        /*06a4*/ 	.short	0x010a
        /*06a6*/ 	.byte	0x06
	.zero		1


	//   ....[27]....
        /*06a8*/ 	.word	0x00005520
        /*06ac*/ 	.word	0x000000ff
        /*06b0*/ 	.word	0x00028830
        /*06b4*/ 	.short	0x010a
        /*06b6*/ 	.byte	0x06
	.zero		1


	//   ....[28]....
        /*06b8*/ 	.word	0x00005860
        /*06bc*/ 	.word	0x000000ff
        /*06c0*/ 	.word	0x00028850
        /*06c4*/ 	.short	0x010a
        /*06c6*/ 	.byte	0x06
	.zero		1


	//   ....[29]....
        /*06c8*/ 	.word	0x000058a0
        /*06cc*/ 	.word	0x000000ff
        /*06d0*/ 	.word	0x00028850
        /*06d4*/ 	.short	0x010a
        /*06d6*/ 	.byte	0x06
	.zero		1


	//   ....[30]....
        /*06d8*/ 	.word	0x00006460
        /*06dc*/ 	.word	0x00000033
        /*06e0*/ 	.word	0x00000000
        /*06e4*/ 	.short	0x0101
        /*06e6*/ 	.byte	0x3f
	.zero		1


	//   ....[31]....
        /*06e8*/ 	.word	0x00008040
        /*06ec*/ 	.word	0x00000020
        /*06f0*/ 	.word	0x00000000
        /*06f4*/ 	.short	0x0101
        /*06f6*/ 	.byte	0x3f
	.zero		1


	//   ....[32]....
        /*06f8*/ 	.word	0x00008f80
        /*06fc*/ 	.word	0x000000ff
        /*0700*/ 	.word	0x00028830
        /*0704*/ 	.short	0x010a
        /*0706*/ 	.byte	0x06
	.zero		1


	//   ....[33]....
        /*0708*/ 	.word	0x00008fc0
        /*070c*/ 	.word	0x000000ff
        /*0710*/ 	.word	0x00028830
        /*0714*/ 	.short	0x010a
        /*0716*/ 	.byte	0x06
	.zero		1


	//   ....[34]....
        /*0718*/ 	.word	0x00009300
        /*071c*/ 	.word	0x000000ff
        /*0720*/ 	.word	0x00028850
        /*0724*/ 	.short	0x010a
        /*0726*/ 	.byte	0x06
	.zero		1


	//   ....[35]....
        /*0728*/ 	.word	0x00009340
        /*072c*/ 	.word	0x000000ff
        /*0730*/ 	.word	0x00028850
        /*0734*/ 	.short	0x010a
        /*0736*/ 	.byte	0x06
	.zero		1


	//   ....[36]....
        /*0738*/ 	.word	0x0000ac90
        /*073c*/ 	.word	0x00000028
        /*0740*/ 	.word	0x00000000
        /*0744*/ 	.short	0x0101
        /*0746*/ 	.byte	0x3f
	.zero		1


	//   ....[37]....
        /*0748*/ 	.word	0x0000ad40
        /*074c*/ 	.word	0x0000002a
        /*0750*/ 	.word	0x00000000
        /*0754*/ 	.short	0x0101
        /*0756*/ 	.byte	0x3f
	.zero		1


	//   ....[38]....
        /*0758*/ 	.word	0x0000b820
        /*075c*/ 	.word	0x000000ff
        /*0760*/ 	.word	0x00028830
        /*0764*/ 	.short	0x010a
        /*0766*/ 	.byte	0x06
	.zero		1


	//   ....[39]....
        /*0768*/ 	.word	0x0000b860
        /*076c*/ 	.word	0x000000ff
        /*0770*/ 	.word	0x00028830
        /*0774*/ 	.short	0x010a
        /*0776*/ 	.byte	0x06
	.zero		1


	//   ....[40]....
        /*0778*/ 	.word	0x0000bba0
        /*077c*/ 	.word	0x000000ff
        /*0780*/ 	.word	0x00028850
        /*0784*/ 	.short	0x010a
        /*0786*/ 	.byte	0x06
	.zero		1


	//   ....[41]....
        /*0788*/ 	.word	0x0000bbe0
        /*078c*/ 	.word	0x000000ff
        /*0790*/ 	.word	0x00028850
        /*0794*/ 	.short	0x010a
        /*0796*/ 	.byte	0x06
	.zero		1


	//   ....[42]....
        /*0798*/ 	.word	0x0000c790
        /*079c*/ 	.word	0x00000036
        /*07a0*/ 	.word	0x00000000
        /*07a4*/ 	.short	0x0101
        /*07a6*/ 	.byte	0x3f
	.zero		1


	//   ....[43]....
        /*07a8*/ 	.word	0x0000e210
        /*07ac*/ 	.word	0x00000022
        /*07b0*/ 	.word	0x00000000
        /*07b4*/ 	.short	0x0101
        /*07b6*/ 	.byte	0x3f
	.zero		1


	//   ....[44]....
        /*07b8*/ 	.word	0x0000ef90
        /*07bc*/ 	.word	0x000000ff
        /*07c0*/ 	.word	0x00028850
        /*07c4*/ 	.short	0x010a
        /*07c6*/ 	.byte	0x05
	.zero		1


	//   ....[45]....
        /*07c8*/ 	.word	0x0000efd0
        /*07cc*/ 	.word	0x000000ff
        /*07d0*/ 	.word	0x00028850
        /*07d4*/ 	.short	0x010a
        /*07d6*/ 	.byte	0x05
	.zero		1


	//   ....[46]....
        /*07d8*/ 	.word	0x0000f4f0
        /*07dc*/ 	.word	0x00000004
        /*07e0*/ 	.word	0x00000000
        /*07e4*/ 	.short	0x0101
        /*07e6*/ 	.byte	0x3f
	.zero		1


	//   ....[47]....
        /*07e8*/ 	.word	0x00010810
        /*07ec*/ 	.word	0x00000003
        /*07f0*/ 	.word	0x00000000
        /*07f4*/ 	.short	0x0101
        /*07f6*/ 	.byte	0x3f
	.zero		1


	//   ....[48]....
        /*07f8*/ 	.word	0x00013740
        /*07fc*/ 	.word	0x00000009
        /*0800*/ 	.word	0x00028840
        /*0804*/ 	.short	0x010a
        /*0806*/ 	.byte	0x3f
	.zero		1


	//   ....[49]....
        /*0808*/ 	.word	0x00013c10
        /*080c*/ 	.word	0x0000000a
        /*0810*/ 	.word	0x00028820
        /*0814*/ 	.short	0x010a
        /*0816*/ 	.byte	0x3f
	.zero		1


	//   ....[50]....
        /*0818*/ 	.word	0x00013f50
        /*081c*/ 	.word	0x00000002
        /*0820*/ 	.word	0x00028840
        /*0824*/ 	.short	0x010a
        /*0826*/ 	.byte	0x3f
	.zero		1


	//   ....[51]....
        /*0828*/ 	.word	0x00014210
        /*082c*/ 	.word	0x00000003
        /*0830*/ 	.word	0x00000060
        /*0834*/ 	.short	0x010a
        /*0836*/ 	.byte	0x3f
	.zero		1


	//   ....[52]....
        /*0838*/ 	.word	0x00014800
        /*083c*/ 	.word	0x00000002
        /*0840*/ 	.word	0x00028840
        /*0844*/ 	.short	0x010a
        /*0846*/ 	.byte	0x3f
	.zero		1


	//   ....[53]....
        /*0848*/ 	.word	0x00014ac0
        /*084c*/ 	.word	0x00000002
        /*0850*/ 	.word	0x00000060
        /*0854*/ 	.short	0x010a
        /*0856*/ 	.byte	0x3f
	.zero		1


	//   ....[54]....
        /*0858*/ 	.word	0x00014f90
        /*085c*/ 	.word	0x00000002
        /*0860*/ 	.word	0x00028840
        /*0864*/ 	.short	0x010a
        /*0866*/ 	.byte	0x3f
	.zero		1


	//   ....[55]....
        /*0868*/ 	.word	0x00015250
        /*086c*/ 	.word	0x00000002
        /*0870*/ 	.word	0x00000060
        /*0874*/ 	.short	0x010a
        /*0876*/ 	.byte	0x3f
	.zero		1


	//   ....[56]....
        /*0878*/ 	.word	0x000156c0
        /*087c*/ 	.word	0x00000003
        /*0880*/ 	.word	0x00028860
        /*0884*/ 	.short	0x010a
        /*0886*/ 	.byte	0x3f
	.zero		1


	//   ....[57]....
        /*0888*/ 	.word	0x000166a0
        /*088c*/ 	.word	0x00000000
        /*0890*/ 	.word	0x00028820
        /*0894*/ 	.short	0x010a
        /*0896*/ 	.byte	0x3f
	.zero		1


	//   ....[58]....
        /*0898*/ 	.word	0x00016860
        /*089c*/ 	.word	0x00000006
        /*08a0*/ 	.word	0x00000000
        /*08a4*/ 	.short	0x010a
        /*08a6*/ 	.byte	0x3f
	.zero		1


	//   ....[59]....
        /*08a8*/ 	.word	0x000168d0
        /*08ac*/ 	.word	0x00000007
        /*08b0*/ 	.word	0x00000000
        /*08b4*/ 	.short	0x010a
        /*08b6*/ 	.byte	0x3f
	.zero		1


	//   ....[60]....
        /*08b8*/ 	.word	0x00016940
        /*08bc*/ 	.word	0x00000004
        /*08c0*/ 	.word	0x00000000
        /*08c4*/ 	.short	0x010a
        /*08c6*/ 	.byte	0x3f
	.zero		1


	//   ....[61]....
        /*08c8*/ 	.word	0x00016970
        /*08cc*/ 	.word	0x00000003
        /*08d0*/ 	.word	0x00000000
        /*08d4*/ 	.short	0x010a
        /*08d6*/ 	.byte	0x3f
	.zero		1


	//   ....[62]....
        /*08d8*/ 	.word	0x000169e0
        /*08dc*/ 	.word	0x00000003
        /*08e0*/ 	.word	0x00028800
        /*08e4*/ 	.short	0x010a
        /*08e6*/ 	.byte	0x3f
	.zero		1


	//   ....[63]....
        /*08e8*/ 	.word	0x00016a30
        /*08ec*/ 	.word	0x00000007
        /*08f0*/ 	.word	0x00028830
        /*08f4*/ 	.short	0x010a
        /*08f6*/ 	.byte	0x3f
	.zero		1


	//   ....[64]....
        /*08f8*/ 	.word	0x00016a90
        /*08fc*/ 	.word	0x00000008
        /*0900*/ 	.word	0x00028830
        /*0904*/ 	.short	0x010a
        /*0906*/ 	.byte	0x3f
	.zero		1


	//   ....[65]....
        /*0908*/ 	.word	0x00016af0
        /*090c*/ 	.word	0x00000008
        /*0910*/ 	.word	0x00028850
        /*0914*/ 	.short	0x010a
        /*0916*/ 	.byte	0x3f
	.zero		1


	//   ....[66]....
        /*0918*/ 	.word	0x00016b50
        /*091c*/ 	.word	0x00000006
        /*0920*/ 	.word	0x00028830
        /*0924*/ 	.short	0x010a
        /*0926*/ 	.byte	0x3f
	.zero		1


	//   ....[67]....
        /*0928*/ 	.word	0x00016bb0
        /*092c*/ 	.word	0x00000006
        /*0930*/ 	.word	0x00028850
        /*0934*/ 	.short	0x010a
        /*0936*/ 	.byte	0x3f
	.zero		1


	//   ....[68]....
        /*0938*/ 	.word	0x00016c10
        /*093c*/ 	.word	0x00000006
        /*0940*/ 	.word	0x00028830
        /*0944*/ 	.short	0x010a
        /*0946*/ 	.byte	0x3f
	.zero		1


	//   ....[69]....
        /*0948*/ 	.word	0x00016c70
        /*094c*/ 	.word	0x00000006
        /*0950*/ 	.word	0x00028850
        /*0954*/ 	.short	0x010a
        /*0956*/ 	.byte	0x3f
	.zero		1


	//   ....[70]....
        /*0958*/ 	.word	0x00016cd0
        /*095c*/ 	.word	0x00000009
        /*0960*/ 	.word	0x00028850
        /*0964*/ 	.short	0x010a
        /*0966*/ 	.byte	0x3f
	.zero		1


	//   ....[71]....
        /*0968*/ 	.word	0x00016e70
        /*096c*/ 	.word	0x00000009
        /*0970*/ 	.word	0x00028840
        /*0974*/ 	.short	0x010a
        /*0976*/ 	.byte	0x3f
	.zero		1


	//   ....[72]....
        /*0978*/ 	.word	0x00016ef0
        /*097c*/ 	.word	0x00000008
        /*0980*/ 	.word	0x00028820
        /*0984*/ 	.short	0x010a
        /*0986*/ 	.byte	0x3f
	.zero		1


	//   ....[73]....
        /*0988*/ 	.word	0x00016f40
        /*098c*/ 	.word	0x00000002
        /*0990*/ 	.word	0x00028840
        /*0994*/ 	.short	0x010a
        /*0996*/ 	.byte	0x3f
	.zero		1


	//   ....[74]....
        /*0998*/ 	.word	0x00016f90
        /*099c*/ 	.word	0x00000003
        /*09a0*/ 	.word	0x00000060
        /*09a4*/ 	.short	0x010a
        /*09a6*/ 	.byte	0x3f
	.zero		1


	//   ....[75]....
        /*09a8*/ 	.word	0x00016fe0
        /*09ac*/ 	.word	0x00000002
        /*09b0*/ 	.word	0x00028840
        /*09b4*/ 	.short	0x010a
        /*09b6*/ 	.byte	0x3f
	.zero		1


	//   ....[76]....
        /*09b8*/ 	.word	0x00017030
        /*09bc*/ 	.word	0x00000002
        /*09c0*/ 	.word	0x00000060
        /*09c4*/ 	.short	0x010a
        /*09c6*/ 	.byte	0x3f
	.zero		1


	//   ....[77]....
        /*09c8*/ 	.word	0x00017080
        /*09cc*/ 	.word	0x00000002
        /*09d0*/ 	.word	0x00028840
        /*09d4*/ 	.short	0x010a
        /*09d6*/ 	.byte	0x3f
	.zero		1


	//   ....[78]....
        /*09d8*/ 	.word	0x000170d0
        /*09dc*/ 	.word	0x00000002
        /*09e0*/ 	.word	0x00000060
        /*09e4*/ 	.short	0x010a
        /*09e6*/ 	.byte	0x3f
	.zero		1


	//   ....[79]....
        /*09e8*/ 	.word	0x00017120
        /*09ec*/ 	.word	0x00000003
        /*09f0*/ 	.word	0x00028860
        /*09f4*/ 	.short	0x010a
        /*09f6*/ 	.byte	0x3f
	.zero		1


	//   ....[80]....
        /*09f8*/ 	.word	0x00017ae0
        /*09fc*/ 	.word	0x00000000
        /*0a00*/ 	.word	0x00028820
        /*0a04*/ 	.short	0x010a
        /*0a06*/ 	.byte	0x3f
	.zero		1


	//   ....[81]....
        /*0a08*/ 	.word	0x00017c80
        /*0a0c*/ 	.word	0x00000006
        /*0a10*/ 	.word	0x00000000
        /*0a14*/ 	.short	0x010a
        /*0a16*/ 	.byte	0x3f
	.zero		1


	//   ....[82]....
        /*0a18*/ 	.word	0x00017cd0
        /*0a1c*/ 	.word	0x00000007
        /*0a20*/ 	.word	0x00000000
        /*0a24*/ 	.short	0x010a
        /*0a26*/ 	.byte	0x3f
	.zero		1


	//   ....[83]....
        /*0a28*/ 	.word	0x00017d20
        /*0a2c*/ 	.word	0x00000004
        /*0a30*/ 	.word	0x00000000
        /*0a34*/ 	.short	0x010a
        /*0a36*/ 	.byte	0x3f
	.zero		1


	//----- nvinfo : EIATTR_NUM_MBARRIERS
	.align		4
.L_1089:
        /*0a38*/ 	.byte	0x03, 0x38
        /*0a3a*/ 	.short	0x0016


	//----- nvinfo : EIATTR_EXIT_INSTR_OFFSETS
	.align		4
        /*0a3c*/ 	.byte	0x04, 0x1c
        /*0a3e*/ 	.short	(.L_1091 - .L_1090)


	//   ....[0]....
.L_1090:
        /*0a40*/ 	.word	0x00000ab0


	//   ....[1]....
        /*0a44*/ 	.word	0x00011840


	//   ....[2]....
        /*0a48*/ 	.word	0x000118a0


	//   ....[3]....
        /*0a4c*/ 	.word	0x000169c0


	//----- nvinfo : EIATTR_MAX_THREADS
	.align		4
.L_1091:
        /*0a50*/ 	.byte	0x04, 0x05
        /*0a52*/ 	.short	(.L_1093 - .L_1092)
.L_1092:
        /*0a54*/ 	.word	0x00000180
        /*0a58*/ 	.word	0x00000001
        /*0a5c*/ 	.word	0x00000001


	//----- nvinfo : EIATTR_CRS_STACK_SIZE
	.align		4
.L_1093:
        /*0a60*/ 	.byte	0x04, 0x1e
        /*0a62*/ 	.short	(.L_1095 - .L_1094)
.L_1094:
        /*0a64*/ 	.word	0x00000000


	//----- nvinfo : EIATTR_CBANK_PARAM_SIZE
	.align		4
.L_1095:
        /*0a68*/ 	.byte	0x03, 0x19
        /*0a6a*/ 	.short	0x0a70


	//----- nvinfo : EIATTR_PARAM_CBANK
	.align		4
        /*0a6c*/ 	.byte	0x04, 0x0a
        /*0a6e*/ 	.short	(.L_1097 - .L_1096)
	.align		4
.L_1096:
        /*0a70*/ 	.word	index@(.nv.constant0._ZN7cutlass13device_kernelIN5flash11enable_sm90INS1_16FlashAttnFwdSm90INS1_25CollectiveMainloopFwdSm90ILi2EN4cute5tupleIJNS5_1CILi1EEES8_S8_EEENS6_IJNS7_ILi128EEESA_SA_EEELi128ENS_6half_tEfNS_4arch4Sm90ELb0ELb1ELb1ELb1ELb0ELb0ELb0ELb1ELb1ELb0ELb0ELb0EEENS1_21CollectiveEpilogueFwdISB_S9_SC_SE_Li256ELb1ELb0ELb0ELb0EEENS1_36VarlenDynamicPersistentTileSchedulerILi128ELi128ELi256ELi32ELb0ELb0ELb1ELb1ELb0ELb1EEEEEEEEEvNT_6ParamsE)
        /*0a74*/ 	.short	0x0210
        /*0a76*/ 	.short	0x0a70


	//----- nvinfo : EIATTR_SW_WAR
	.align		4
.L_1097:
        /*0a78*/ 	.byte	0x04, 0x36
        /*0a7a*/ 	.short	(.L_1099 - .L_1098)
.L_1098:
        /*0a7c*/ 	.word	0x00000008
.L_1099:


//--------------------- .nv.info._ZN7cutlass13device_kernelIN5flash11enable_sm90INS1_16FlashAttnFwdSm90INS1_25CollectiveMainloopFwdSm90ILi2EN4cute5tupleIJNS5_1CILi1EEES8_S8_EEENS6_IJNS7_ILi128EEESA_SA_EEELi128ENS_6half_tEfNS_4arch4Sm90ELb0ELb1ELb1ELb1ELb0ELb1ELb0ELb1ELb1ELb0ELb0ELb0EEENS1_21CollectiveEpilogueFwdISB_S9_SC_SE_Li256ELb1ELb0ELb0ELb0EEENS1_36VarlenDynamicPersistentTileSchedulerILi128ELi128ELi256ELi32ELb0ELb0ELb1ELb1ELb0ELb1EEEEEEEEEvNT_6ParamsE --------------------------
	.section	.nv.info._ZN7cutlass13device_kernelIN5flash11enable_sm90INS1_16FlashAttnFwdSm90INS1_25CollectiveMainloopFwdSm90ILi2EN4cute5tupleIJNS5_1CILi1EEES8_S8_EEENS6_IJNS7_ILi128EEESA_SA_EEELi128ENS_6half_tEfNS_4arch4Sm90ELb0ELb1ELb1ELb1ELb0ELb1ELb0ELb1ELb1ELb0ELb0ELb0EEENS1_21CollectiveEpilogueFwdISB_S9_SC_SE_Li256ELb1ELb0ELb0ELb0EEENS1_36VarlenDynamicPersistentTileSchedulerILi128ELi128ELi256ELi32ELb0ELb0ELb1ELb1ELb0ELb1EEEEEEEEEvNT_6ParamsE,"",@"SHT_CUDA_INFO"
	.sectionflags	@""
	.align	4


	//----- nvinfo : EIATTR_CUDA_API_VERSION
	.align		4
        /*0000*/ 	.byte	0x04, 0x37
        /*0002*/ 	.short	(.L_1101 - .L_1100)
.L_1100:
        /*0004*/ 	.word	0x00000082


	//----- nvinfo : EIATTR_KPARAM_INFO
	.align		4
.L_1101:
        /*0008*/ 	.byte	0x04, 0x17
        /*000a*/ 	.short	(.L_1103 - .L_1102)
.L_1102:
        /*000c*/ 	.word	0x00000000
        /*0010*/ 	.short	0x0000
        /*0012*/ 	.short	0x0070
        /*0014*/ 	.byte	0x00, 0xf0, 0x01, 0x28


	//----- nvinfo : EIATTR_SPARSE_MMA_MASK
	.align		4
.L_1103:
        /*0018*/ 	.byte	0x03, 0x50
        /*001a*/ 	.short	0x0000


	//----- nvinfo : EIATTR_MAXREG_COUNT
	.align		4
        /*001c*/ 	.byte	0x03, 0x1b
        /*001e*/ 	.short	0x00a8


	//----- nvinfo : EIATTR_NUM_BARRIERS
	.align		4
        /*0020*/ 	.byte	0x02, 0x4c
        /*0022*/ 	.byte	0x10
	.zero		1


	//----- nvinfo : EIATTR_EXTERNS
	.align		4
        /*0024*/ 	.byte	0x04, 0x0f
        /*0026*/ 	.short	(.L_1105 - .L_1104)


	//   ....[0]....
	.align		4
.L_1104:
        /*0028*/ 	.word	index@(__assertfail)


	//----- nvinfo : EIATTR_ANNOTATIONS
	.align		4
.L_1105:
        /*002c*/ 	.byte	0x04, 0x55
        /*002e*/ 	.short	(.L_1107 - .L_1106)


	//   ....[0]....
.L_1106:
        /* <DEDUP_REMOVED lines=44> */


	//----- nvinfo : EIATTR_MERCURY_ISA_VERSION
	.align		4
.L_1107:
        /*02d8*/ 	.byte	0x03, 0x5f
        /*02da*/ 	.short	0x0101


	//----- nvinfo : EIATTR_UNUSED_LOAD_BYTE_OFFSET
	.align		4
        /*02dc*/ 	.byte	0x04, 0x44
        /*02de*/ 	.short	(.L_1109 - .L_1108)


	//   ....[0]....
.L_1108:
        /*02e0*/ 	.word	0x00000af0
        /*02e4*/ 	.word	0x0000fff0


	//   ....[1]....
        /*02e8*/ 	.word	0x0001c7e0
        /*02ec*/ 	.word	0x0000fff0


	//----- nvinfo : EIATTR_INT_WARP_WIDE_INSTR_OFFSETS
	.align		4
.L_1109:
        /*02f0*/ 	.byte	0x04, 0x31
        /*02f2*/ 	.short	(.L_1111 - .L_1110)


	//   ....[0]....
.L_1110:
        /*02f4*/ 	.word	0x000001c0


	//   ....[1]....
        /*02f8*/ 	.word	0x00000200


	//   ....[2]....
        /*02fc*/ 	.word	0x00000270


	//   ....[3]....
        /*0300*/ 	.word	0x00020ba0


	//   ....[4]....
        /*0304*/ 	.word	0x00020c30


	//   ....[5]....
        /*0308*/ 	.word	0x00021190


	//   ....[6]....
        /*030c*/ 	.word	0x000211c0


	//   ....[7]....
        /*0310*/ 	.word	0x000212c0


	//   ....[8]....
        /*0314*/ 	.word	0x00023490


	//   ....[9]....
        /*0318*/ 	.word	0x00023520


	//----- nvinfo : EIATTR_COOP_GROUP_MASK_REGIDS
	.align		4
.L_1111:
        /*031c*/ 	.byte	0x04, 0x29
        /*031e*/ 	.short	(.L_1113 - .L_1112)


	//   ....[0]....
.L_1112:
        /*0320*/ 	.word	0xffffffff


	//   ....[1]....
        /*0324*/ 	.word	0xffffffff


	//   ....[2]....
        /*0328*/ 	.word	0xffffffff


	//   ....[3]....
        /*032c*/ 	.word	0xffffffff


	//   ....[4]....
        /*0330*/ 	.word	0xffffffff


	//   ....[5]....
        /*0334*/ 	.word	0xffffffff


	//   ....[6]....
        /*0338*/ 	.word	0xffffffff


	//   ....[7]....
        /*033c*/ 	.word	0xffffffff


	//   ....[8]....
        /*0340*/ 	.word	0xffffffff


	//   ....[9]....
        /*0344*/ 	.word	0xffffffff


	//   ....[10]....
        /*0348*/ 	.word	0xffffffff


	//   ....[11]....
        /*034c*/ 	.word	0xffffffff


	//   ....[12]....
        /*0350*/ 	.word	0xffffffff


	//   ....[13]....
        /*0354*/ 	.word	0xffffffff


	//   ....[14]....
        /*0358*/ 	.word	0xffffffff


	//   ....[15]....
        /*035c*/ 	.word	0xffffffff


	//   ....[16]....
        /*0360*/ 	.word	0xffffffff


	//   ....[17]....
        /*0364*/ 	.word	0xffffffff


	//   ....[18]....
        /*0368*/ 	.word	0xffffffff


	//   ....[19]....
        /*036c*/ 	.word	0xffffffff


	//   ....[20]....
        /*0370*/ 	.word	0xffffffff


	//   ....[21]....
        /*0374*/ 	.word	0xffffffff


	//   ....[22]....
        /*0378*/ 	.word	0xffffffff


	//   ....[23]....
        /*037c*/ 	.word	0xffffffff


	//   ....[24]....
        /*0380*/ 	.word	0xffffffff


	//   ....[25]....
        /*0384*/ 	.word	0xffffffff


	//   ....[26]....
        /*0388*/ 	.word	0xffffffff


	//   ....[27]....
        /*038c*/ 	.word	0xffffffff


	//   ....[28]....
        /*0390*/ 	.word	0xffffffff


	//   ....[29]....
        /*0394*/ 	.word	0xffffffff


	//   ....[30]....
        /*0398*/ 	.word	0xffffffff


	//   ....[31]....
        /*039c*/ 	.word	0xffffffff


	//   ....[32]....
        /*03a0*/ 	.word	0xffffffff


	//   ....[33]....
        /*03a4*/ 	.word	0xffffffff


	//   ....[34]....
        /*03a8*/ 	.word	0xffffffff


	//   ....[35]....
        /*03ac*/ 	.word	0xffffffff


	//   ....[36]....
        /*03b0*/ 	.word	0xffffffff


	//   ....[37]....
        /*03b4*/ 	.word	0xffffffff


	//   ....[38]....
        /*03b8*/ 	.word	0xffffffff


	//   ....[39]....
        /*03bc*/ 	.word	0xffffffff


	//   ....[40]....
        /*03c0*/ 	.word	0xffffffff


	//   ....[41]....
        /*03c4*/ 	.word	0xffffffff


	//   ....[42]....
        /*03c8*/ 	.word	0xffffffff


	//   ....[43]....
        /*03cc*/ 	.word	0xffffffff


	//   ....[44]....
        /*03d0*/ 	.word	0xffffffff


	//   ....[45]....
        /*03d4*/ 	.word	0xffffffff


	//   ....[46]....
        /*03d8*/ 	.word	0xffffffff


	//   ....[47]....
        /*03dc*/ 	.word	0xffffffff


	//   ....[48]....
        /*03e0*/ 	.word	0xffffffff


	//   ....[49]....
        /*03e4*/ 	.word	0xffffffff


	//   ....[50]....
        /*03e8*/ 	.word	0xffffffff


	//   ....[51]....
        /*03ec*/ 	.word	0xffffffff


	//   ....[52]....
        /*03f0*/ 	.word	0xffffffff


	//   ....[53]....
        /*03f4*/ 	.word	0xffffffff


	//   ....[54]....
        /*03f8*/ 	.word	0xffffffff


	//   ....[55]....
        /*03fc*/ 	.word	0xffffffff


	//   ....[56]....
        /*0400*/ 	.word	0xffffffff


	//   ....[57]....
        /*0404*/ 	.word	0xffffffff


	//   ....[58]....
        /*0408*/ 	.word	0xffffffff


	//   ....[59]....
        /*040c*/ 	.word	0xffffffff


	//   ....[60]....
        /*0410*/ 	.word	0xffffffff


	//   ....[61]....
        /*0414*/ 	.word	0xffffffff


	//   ....[62]....
        /*0418*/ 	.word	0x0500000f


	//   ....[63]....
        /*041c*/ 	.word	0x0500000f


	//   ....[64]....
        /*0420*/ 	.word	0x0500000f


	//   ....[65]....
        /*0424*/ 	.word	0x0500000f


	//   ....[66]....
        /*0428*/ 	.word	0x0500000f


	//   ....[67]....
        /*042c*/ 	.word	0x0500000f


	//   ....[68]....
        /*0430*/ 	.word	0x0500000f


	//   ....[69]....
        /*0434*/ 	.word	0x0500000f


	//   ....[70]....
        /*0438*/ 	.word	0x0500000f


	//   ....[71]....
        /*043c*/ 	.word	0x0500000f


	//   ....[72]....
        /*0440*/ 	.word	0x0500000f


	//   ....[73]....
        /*0444*/ 	.word	0x0500000f


	//   ....[74]....
        /*0448*/ 	.word	0x0500000f


	//   ....[75]....
        /*044c*/ 	.word	0x0500000f


	//   ....[76]....
        /*0450*/ 	.word	0x0500000f


	//   ....[77]....
        /*0454*/ 	.word	0x0500000f


	//   ....[78]....
        /*0458*/ 	.word	0x0500000f


	//   ....[79]....
        /*045c*/ 	.word	0x0500000f


	//   ....[80]....
        /*0460*/ 	.word	0x0500000f


	//   ....[81]....
        /*0464*/ 	.word	0x0500000f


	//   ....[82]....
        /*0468*/ 	.word	0x0500000f


	//   ....[83]....
        /*046c*/ 	.word	0x0500000f


	//   ....[84]....
        /*0470*/ 	.word	0x0500000f


	//   ....[85]....
        /*0474*/ 	.word	0x0500000f


	//   ....[86]....
        /*0478*/ 	.word	0x0500000f


	//   ....[87]....
        /*047c*/ 	.word	0x0500000f


	//   ....[88]....
        /*0480*/ 	.word	0x0500000f


	//   ....[89]....
        /*0484*/ 	.word	0x0500000f


	//   ....[90]....
        /*0488*/ 	.word	0x0500000f


	//   ....[91]....
        /*048c*/ 	.word	0x0500000f


	//   ....[92]....
        /*0490*/ 	.word	0x0500000f


	//   ....[93]....
        /*0494*/ 	.word	0x0500000f


	//   ....[94]....
        /*0498*/ 	.word	0x0500000f


	//   ....[95]....
        /*049c*/ 	.word	0x0500000f


	//   ....[96]....
        /*04a0*/ 	.word	0x0500000f


	//   ....[97]....
        /*04a4*/ 	.word	0x0500000f


	//   ....[98]....
        /*04a8*/ 	.word	0x0500000f


	//   ....[99]....
        /*04ac*/ 	.word	0x0500000f


	//   ....[100]....
        /*04b0*/ 	.word	0x0500000f


	//   ....[101]....
        /*04b4*/ 	.word	0x0500000f


	//   ....[102]....
        /*04b8*/ 	.word	0x0500000f


	//   ....[103]....
        /*04bc*/ 	.word	0x0500000f


	//   ....[104]....
        /*04c0*/ 	.word	0x0500000f


	//   ....[105]....
        /*04c4*/ 	.word	0x0500000f


	//   ....[106]....
        /*04c8*/ 	.word	0x0500000f


	//   ....[107]....
        /*04cc*/ 	.word	0x0500000f


	//   ....[108]....
        /*04d0*/ 	.word	0x0500000f


	//   ....[109]....
        /*04d4*/ 	.word	0x0500000f


	//   ....[110]....
        /*04d8*/ 	.word	0x0500000f


	//   ....[111]....
        /*04dc*/ 	.word	0x0500000f


	//   ....[112]....
        /*04e0*/ 	.word	0x0500000f


	//   ....[113]....
        /*04e4*/ 	.word	0x0500000f


	//   ....[114]....
        /*04e8*/ 	.word	0x0500000f


	//----- nvinfo : EIATTR_COOP_GROUP_INSTR_OFFSETS
	.align		4
.L_1113:
        /*04ec*/ 	.byte	0x04, 0x28
        /*04ee*/ 	.short	(.L_1115 - .L_1114)


	//   ....[0]....
.L_1114:
        /*04f0*/ 	.word	0x00000070


	//   ....[1]....
        /*04f4*/ 	.word	0x000001d0


	//   ....[2]....
        /*04f8*/ 	.word	0x00000220


	//   ....[3]....
        /*04fc*/ 	.word	0x00000450


	//   ....[4]....
        /*0500*/ 	.word	0x000005b0


	//   ....[5]....
        /*0504*/ 	.word	0x000006d0


	//   ....[6]....
        /*0508*/ 	.word	0x00000830


	//   ....[7]....
        /*050c*/ 	.word	0x00008d80


	//   ....[8]....
        /*0510*/ 	.word	0x000102b0


	//   ....[9]....
        /*0514*/ 	.word	0x00010620


	//   ....[10]....
        /*0518*/ 	.word	0x00010bf0


	//   ....[11]....
        /*051c*/ 	.word	0x00010c50


	//   ....[12]....
        /*0520*/ 	.word	0x00013de0


	//   ....[13]....
        /*0524*/ 	.word	0x00013fa0


	//   ....[14]....
        /*0528*/ 	.word	0x00014390


	//   ....[15]....
        /*052c*/ 	.word	0x000144a0


	//   ....[16]....
        /*0530*/ 	.word	0x000168c0


	//   ....[17]....
        /*0534*/ 	.word	0x00016910


	//   ....[18]....
        /*0538*/ 	.word	0x00016fe0


	//   ....[19]....
        /*053c*/ 	.word	0x00017060


	//   ....[20]....
        /*0540*/ 	.word	0x0001a2a0


	//   ....[21]....
        /*0544*/ 	.word	0x0001a3c0


	//   ....[22]....
        /*0548*/ 	.word	0x0001ac00


	//   ....[23]....
        /*054c*/ 	.word	0x0001ac70


	//   ....[24]....
        /*0550*/ 	.word	0x0001be00


	//   ....[25]....
        /*0554*/ 	.word	0x0001c150


	//   ....[26]....
        /*0558*/ 	.word	0x0001c220


	//   ....[27]....
        /*055c*/ 	.word	0x0001c250


	//   ....[28]....
        /*0560*/ 	.word	0x0001e4b0


	//   ....[29]....
        /*0564*/ 	.word	0x0001e630


	//   ....[30]....
        /*0568*/ 	.word	0x0001e660


	//   ....[31]....
        /*056c*/ 	.word	0x0001e6a0


	//   ....[32]....
        /*0570*/ 	.word	0x0001e700


	//   ....[33]....
        /*0574*/ 	.word	0x0001e760


	//   ....[34]....
        /*0578*/ 	.word	0x0001e7b0


	//   ....[35]....
        /*057c*/ 	.word	0x0001e960


	//   ....[36]....
        /*0580*/ 	.word	0x0001e9c0


	//   ....[37]....
        /*0584*/ 	.word	0x0001ea00


	//   ....[38]....
        /*0588*/ 	.word	0x0001ea40


	//   ....[39]....
        /*058c*/ 	.word	0x0001ea70


	//   ....[40]....
        /*0590*/ 	.word	0x0001eaa0


	//   ....[41]....
        /*0594*/ 	.word	0x0001eb30


	//   ....[42]....
        /*0598*/ 	.word	0x0001eb90


	//   ....[43]....
        /*059c*/ 	.word	0x0001ec20


	//   ....[44]....
        /*05a0*/ 	.word	0x00023960


	//   ....[45]....
        /*05a4*/ 	.word	0x00023970


	//   ....[46]....
        /*05a8*/ 	.word	0x00023a80


	//   ....[47]....
        /*05ac*/ 	.word	0x00023ae0


	//   ....[48]....
        /*05b0*/ 	.word	0x00023b20


	//   ....[49]....
        /*05b4*/ 	.word	0x00023b60


	//   ....[50]....
        /*05b8*/ 	.word	0x00023b90


	//   ....[51]....
        /*05bc*/ 	.word	0x00023bc0


	//   ....[52]....
        /*05c0*/ 	.word	0x00023d50


	//   ....[53]....
        /*05c4*/ 	.word	0x00023db0


	//   ....[54]....
        /*05c8*/ 	.word	0x00023df0


	//   ....[55]....
        /*05cc*/ 	.word	0x00023e30


	//   ....[56]....
        /*05d0*/ 	.word	0x00023e60


	//   ....[57]....
        /*05d4*/ 	.word	0x00023e90


	//   ....[58]....
        /*05d8*/ 	.word	0x00023f50


	//   ....[59]....
        /*05dc*/ 	.word	0x00023f70


	//   ....[60]....
        /*05e0*/ 	.word	0x00023fe0


	//   ....[61]....
        /*05e4*/ 	.word	0x00024670


	//   ....[62]....
        /*05e8*/ 	.word	0x00024ab0


	//   ....[63]....
        /*05ec*/ 	.word	0x00024b60


	//   ....[64]....
        /*05f0*/ 	.word	0x00024c00


	//   ....[65]....
        /*05f4*/ 	.word	0x00024ca0


	//   ....[66]....
        /*05f8*/ 	.word	0x00024d40


	//   ....[67]....
        /*05fc*/ 	.word	0x00024de0


	//   ....[68]....
        /*0600*/ 	.word	0x00024e80


	//   ....[69]....
        /*0604*/ 	.word	0x00024f20


	//   ....[70]....
        /*0608*/ 	.word	0x00024fc0


	//   ....[71]....
        /*060c*/ 	.word	0x00025060


	//   ....[72]....
        /*0610*/ 	.word	0x00025100


	//   ....[73]....
        /*0614*/ 	.word	0x000251a0


	//   ....[74]....
        /*0618*/ 	.word	0x00025240


	//   ....[75]....
        /*061c*/ 	.word	0x000252e0


	//   ....[76]....
        /*0620*/ 	.word	0x00025380


	//   ....[77]....
        /*0624*/ 	.word	0x00025420


	//   ....[78]....
        /*0628*/ 	.word	0x000254c0


	//   ....[79]....
        /*062c*/ 	.word	0x000255b0


	//   ....[80]....
        /*0630*/ 	.word	0x00025650


	//   ....[81]....
        /*0634*/ 	.word	0x000256f0


	//   ....[82]....
        /*0638*/ 	.word	0x00025790


	//   ....[83]....
        /*063c*/ 	.word	0x00025830


	//   ....[84]....
        /*0640*/ 	.word	0x000258d0


	//   ....[85]....
        /*0644*/ 	.word	0x00025970


	//   ....[86]....
        /*0648*/ 	.word	0x00025a10


	//   ....[87]....
        /*064c*/ 	.word	0x00025ab0


	//   ....[88]....
        /*0650*/ 	.word	0x00025b50


	//   ....[89]....
        /*0654*/ 	.word	0x00025bf0


	//   ....[90]....
        /*0658*/ 	.word	0x00025c90


	//   ....[91]....
        /*065c*/ 	.word	0x00025d30


	//   ....[92]....
        /*0660*/ 	.word	0x00025dd0


	//   ....[93]....
        /*0664*/ 	.word	0x00025e70


	//   ....[94]....
        /*0668*/ 	.word	0x00025f10


	//   ....[95]....
        /*066c*/ 	.word	0x000262b0


	//   ....[96]....
        /*0670*/ 	.word	0x00026590


	//   ....[97]....
        /*0674*/ 	.word	0x000269b0


	//   ....[98]....
        /*0678*/ 	.word	0x00026a40


	//   ....[99]....
        /*067c*/ 	.word	0x00026ae0


	//   ....[100]....
        /*0680*/ 	.word	0x00026b90


	//   ....[101]....
        /*0684*/ 	.word	0x00026c10


	//   ....[102]....
        /*0688*/ 	.word	0x00026c90


	//   ....[103]....
        /*068c*/ 	.word	0x00026d10


	//   ....[104]....
        /*0690*/ 	.word	0x00026d90


	//   ....[105]....
        /*0694*/ 	.word	0x00026e20


	//   ....[106]....
        /*0698*/ 	.word	0x00026ed0


	//   ....[107]....
        /*069c*/ 	.word	0x00026f50


	//   ....[108]....
        /*06a0*/ 	.word	0x00026fd0


	//   ....[109]....
        /*06a4*/ 	.word	0x00027050


	//   ....[110]....
        /*06a8*/ 	.word	0x000270d0


	//   ....[111]....
        /*06ac*/ 	.word	0x00027140


	//   ....[112]....
        /*06b0*/ 	.word	0x000271e0


	//   ....[113]....
        /*06b4*/ 	.word	0x00027270


	//   ....[114]....
        /*06b8*/ 	.word	0x000273a0


	//----- nvinfo : EIATTR_REG_RECONFIG
	.align		4
.L_1115:
        /*06bc*/ 	.byte	0x01, 0x54
	.zero		2


	//----- nvinfo : EIATTR_SYSCALL_OFFSETS
	.align		4
        /*06c0*/ 	.byte	0x04, 0x46
        /*06c2*/ 	.short	(.L_1117 - .L_1116)


	//   ....[0]....
.L_1116:
        /*06c4*/ 	.word	0x00001bb0


	//   ....[1]....
        /*06c8*/ 	.word	0x00001d00


	//   ....[2]....
        /*06cc*/ 	.word	0x00008f20


	//   ....[3]....
        /*06d0*/ 	.word	0x00009390


	//   ....[4]....
        /*06d4*/ 	.word	0x00020dc0


	//   ....[5]....
        /*06d8*/ 	.word	0x00020f00


	//   ....[6]....
        /*06dc*/ 	.word	0x00021000


	//----- nvinfo : EIATTR_MBARRIER_INSTR_OFFSETS
	.align		4
.L_1117:
        /*06e0*/ 	.byte	0x04, 0x39
        /*06e2*/ 	.short	(.L_1119 - .L_1118)


	//   ....[0]....
.L_1118:
        /*06e4*/ 	.word	0x00000300
        /*06e8*/ 	.word	0x000000ff
        /*06ec*/ 	.word	0x00028800
        /*06f0*/ 	.short	0x0100
        /*06f2*/ 	.byte	0x08
	.zero		1


	//   ....[1]....
        /*06f4*/ 	.word	0x00000310
        /*06f8*/ 	.word	0x000000ff
        /*06fc*/ 	.word	0x00028820
        /*0700*/ 	.short	0x0100
        /*0702*/ 	.byte	0x08
	.zero		1


	//   ....[2]....
        /*0704*/ 	.word	0x00000400
        /*0708*/ 	.word	0x000000ff
        /*070c*/ 	.word	0x00028830
        /*0710*/ 	.short	0x0100
        /*0712*/ 	.byte	0x08
	.zero		1


	//   ....[3]....
        /*0714*/ 	.word	0x00000410
        /*0718*/ 	.word	0x000000ff
        /*071c*/ 	.word	0x00028840
        /*0720*/ 	.short	0x0100
        /*0722*/ 	.byte	0x08
	.zero		1


	//   ....[4]....
        /*0724*/ 	.word	0x00000420
        /*0728*/ 	.word	0x000000ff
        /*072c*/ 	.word	0x00028838
        /*0730*/ 	.short	0x0100
        /*0732*/ 	.byte	0x08
	.zero		1


	//   ....[5]....
        /*0734*/ 	.word	0x00000430
        /*0738*/ 	.word	0x000000ff
        /*073c*/ 	.word	0x00028848
        /*0740*/ 	.short	0x0100
        /*0742*/ 	.byte	0x08
	.zero		1


	//   ....[6]....
        /*0744*/ 	.word	0x00000560
        /*0748*/ 	.word	0x000000ff
        /*074c*/ 	.word	0x00028850
        /*0750*/ 	.short	0x0100
        /*0752*/ 	.byte	0x08
	.zero		1


	//   ....[7]....
        /*0754*/ 	.word	0x00000570
        /*0758*/ 	.word	0x000000ff
        /*075c*/ 	.word	0x00028860
        /*0760*/ 	.short	0x0100
        /*0762*/ 	.byte	0x08
	.zero		1


	//   ....[8]....
        /*0764*/ 	.word	0x00000580
        /*0768*/ 	.word	0x000000ff
        /*076c*/ 	.word	0x00028858
        /*0770*/ 	.short	0x0100
        /*0772*/ 	.byte	0x08
	.zero		1


	//   ....[9]....
        /*0774*/ 	.word	0x00000590
        /*0778*/ 	.word	0x000000ff
        /*077c*/ 	.word	0x00028868
        /*0780*/ 	.short	0x0100
        /*0782*/ 	.byte	0x08
	.zero		1


	//   ....[10]....
        /*0784*/ 	.word	0x00000680
        /*0788*/ 	.word	0x000000ff
        /*078c*/ 	.word	0x00028870
        /*0790*/ 	.short	0x0100
        /*0792*/ 	.byte	0x06
	.zero		1


	//   ....[11]....
        /*0794*/ 	.word	0x00000690
        /*0798*/ 	.word	0x000000ff
        /*079c*/ 	.word	0x00028880
        /*07a0*/ 	.short	0x0100
        /*07a2*/ 	.byte	0x06
	.zero		1


	//   ....[12]....
        /*07a4*/ 	.word	0x000006a0
        /*07a8*/ 	.word	0x000000ff
        /*07ac*/ 	.word	0x00028878
        /*07b0*/ 	.short	0x0100
        /*07b2*/ 	.byte	0x06
	.zero		1


	//   ....[13]....
        /*07b4*/ 	.word	0x000006b0
        /*07b8*/ 	.word	0x000000ff
        /*07bc*/ 	.word	0x00028888
        /*07c0*/ 	.short	0x0100
        /*07c2*/ 	.byte	0x06
	.zero		1


	//   ....[14]....
        /*07c4*/ 	.word	0x000007e0
        /*07c8*/ 	.word	0x000000ff
        /*07cc*/ 	.word	0x00028890
        /*07d0*/ 	.short	0x0100
        /*07d2*/ 	.byte	0x08
	.zero		1


	//   ....[15]....
        /*07d4*/ 	.word	0x000007f0
        /*07d8*/ 	.word	0x000000ff
        /*07dc*/ 	.word	0x000288a0
        /*07e0*/ 	.short	0x0100
        /*07e2*/ 	.byte	0x08
	.zero		1


	//   ....[16]....
        /*07e4*/ 	.word	0x00000800
        /*07e8*/ 	.word	0x000000ff
        /*07ec*/ 	.word	0x00028898
        /*07f0*/ 	.short	0x0100
        /*07f2*/ 	.byte	0x08
	.zero		1


	//   ....[17]....
        /*07f4*/ 	.word	0x00000810
        /*07f8*/ 	.word	0x000000ff
        /*07fc*/ 	.word	0x000288a8
        /*0800*/ 	.short	0x0100
        /*0802*/ 	.byte	0x08
	.zero		1


	//   ....[18]....
        /*0804*/ 	.word	0x00000940
        /*0808*/ 	.word	0x000000ff
        /*080c*/ 	.word	0x000288b0
        /*0810*/ 	.short	0x0100
        /*0812*/ 	.byte	0x08
	.zero		1


	//   ....[19]....
        /*0814*/ 	.word	0x00000950
        /*0818*/ 	.word	0x000000ff
        /*081c*/ 	.word	0x000288c0
        /*0820*/ 	.short	0x0100
        /*0822*/ 	.byte	0x08
	.zero		1


	//   ....[20]....
        /*0824*/ 	.word	0x00000960
        /*0828*/ 	.word	0x000000ff
        /*082c*/ 	.word	0x000288b8
        /*0830*/ 	.short	0x0100
        /*0832*/ 	.byte	0x08
	.zero		1


	//   ....[21]....
        /*0834*/ 	.word	0x00000970
        /*0838*/ 	.word	0x000000ff
        /*083c*/ 	.word	0x000288c8
        /*0840*/ 	.short	0x0100
        /*0842*/ 	.byte	0x08
	.zero		1


	//   ....[22]....
        /*0844*/ 	.word	0x00003350
        /*0848*/ 	.word	0x00000067
        /*084c*/ 	.word	0x00028890
        /*0850*/ 	.short	0x010a
        /*0852*/ 	.byte	0x3f
	.zero		1


	//   ....[23]....
        /*0854*/ 	.word	0x00005900
        /*0858*/ 	.word	0x00000067
        /*085c*/ 	.word	0x00028890
        /*0860*/ 	.short	0x010a
        /*0862*/ 	.byte	0x3f
	.zero		1


	//   ....[24]....
        /*0864*/ 	.word	0x00007a00
        /*0868*/ 	.word	0x00000067
        /*086c*/ 	.word	0x00028890
        /*0870*/ 	.short	0x010a
        /*0872*/ 	.byte	0x3f
	.zero		1


	//   ....[25]....
        /*0874*/ 	.word	0x00008060
        /*0878*/ 	.word	0x0000002c
        /*087c*/ 	.word	0x00000000
        /*0880*/ 	.short	0x0101
        /*0882*/ 	.byte	0x3f
	.zero		1


	//   ....[26]....
        /*0884*/ 	.word	0x000080a0
        /*0888*/ 	.word	0x00000067
        /*088c*/ 	.word	0x000288b0
        /*0890*/ 	.short	0x010a
        /*0892*/ 	.byte	0x3f
	.zero		1


	//   ....[27]....
        /*0894*/ 	.word	0x000086f0
        /*0898*/ 	.word	0x00000067
        /*089c*/ 	.word	0x00000000
        /*08a0*/ 	.short	0x0101
        /*08a2*/ 	.byte	0x3f
	.zero		1


	//   ....[28]....
        /*08a4*/ 	.word	0x00008fa0
        /*08a8*/ 	.word	0x00000002
        /*08ac*/ 	.word	0x00028800
        /*08b0*/ 	.short	0x010a
        /*08b2*/ 	.byte	0x3f
	.zero		1


	//   ....[29]....
        /*08b4*/ 	.word	0x00008ff0
        /*08b8*/ 	.word	0x00000002
        /*08bc*/ 	.word	0x00028800
        /*08c0*/ 	.short	0x010a
        /*08c2*/ 	.byte	0x3f
	.zero		1


	//   ....[30]....
        /*08c4*/ 	.word	0x0000a240
        /*08c8*/ 	.word	0x00000002
        /*08cc*/ 	.word	0x00028800
        /*08d0*/ 	.short	0x010a
        /*08d2*/ 	.byte	0x3f
	.zero		1


	//   ....[31]....
        /*08d4*/ 	.word	0x0000c630
        /*08d8*/ 	.word	0x00000002
        /*08dc*/ 	.word	0x00028800
        /*08e0*/ 	.short	0x010a
        /*08e2*/ 	.byte	0x3f
	.zero		1


	//   ....[32]....
        /*08e4*/ 	.word	0x0000e180
        /*08e8*/ 	.word	0x00000008
        /*08ec*/ 	.word	0x00028830
        /*08f0*/ 	.short	0x010a
        /*08f2*/ 	.byte	0x3f
	.zero		1


	//   ....[33]....
        /*08f4*/ 	.word	0x0000e1f0
        /*08f8*/ 	.word	0x00000008
        /*08fc*/ 	.word	0x00028830
        /*0900*/ 	.short	0x010a
        /*0902*/ 	.byte	0x3f
	.zero		1


	//   ....[34]....
        /*0904*/ 	.word	0x0000eba0
        /*0908*/ 	.word	0x00000008
        /*090c*/ 	.word	0x00000000
        /*0910*/ 	.short	0x0101
        /*0912*/ 	.byte	0x3f
	.zero		1


	//   ....[35]....
        /*0914*/ 	.word	0x00011cb0
        /*0918*/ 	.word	0x00000007
        /*091c*/ 	.word	0x00028830
        /*0920*/ 	.short	0x010a
        /*0922*/ 	.byte	0x3f
	.zero		1


	//   ....[36]....
        /*0924*/ 	.word	0x00011d00
        /*0928*/ 	.word	0x00000007
        /*092c*/ 	.word	0x00028830
        /*0930*/ 	.short	0x010a
        /*0932*/ 	.byte	0x3f
	.zero		1


	//   ....[37]....
        /*0934*/ 	.word	0x00012150
        /*0938*/ 	.word	0x00000007
        /*093c*/ 	.word	0x00028850
        /*0940*/ 	.short	0x010a
        /*0942*/ 	.byte	0x3f
	.zero		1


	//   ....[38]....
        /*0944*/ 	.word	0x00012190
        /*0948*/ 	.word	0x00000007
        /*094c*/ 	.word	0x00028850
        /*0950*/ 	.short	0x010a
        /*0952*/ 	.byte	0x3f
	.zero		1


	//   ....[39]....
        /*0954*/ 	.word	0x00012e00
        /*0958*/ 	.word	0x00000007
        /*095c*/ 	.word	0x00000000
        /*0960*/ 	.short	0x0101
        /*0962*/ 	.byte	0x3f
	.zero		1


	//   ....[40]....
        /*0964*/ 	.word	0x000149d0
        /*0968*/ 	.word	0x0000001b
        /*096c*/ 	.word	0x00000000
        /*0970*/ 	.short	0x0101
        /*0972*/ 	.byte	0x3f
	.zero		1


	//   ....[41]....
        /*0974*/ 	.word	0x00015900
        /*0978*/ 	.word	0x00000006
        /*097c*/ 	.word	0x00028830
        /*0980*/ 	.short	0x010a
        /*0982*/ 	.byte	0x3f
	.zero		1


	//   ....[42]....
        /*0984*/ 	.word	0x00015950
        /*0988*/ 	.word	0x00000006
        /*098c*/ 	.word	0x00028830
        /*0990*/ 	.short	0x010a
        /*0992*/ 	.byte	0x3f
	.zero		1


	//   ....[43]....
        /*0994*/ 	.word	0x00015da0
        /*0998*/ 	.word	0x00000007
        /*099c*/ 	.word	0x00028850
        /*09a0*/ 	.short	0x010a
        /*09a2*/ 	.byte	0x3f
	.zero		1


	//   ....[44]....
        /*09a4*/ 	.word	0x00015de0
        /*09a8*/ 	.word	0x00000007
        /*09ac*/ 	.word	0x00028850
        /*09b0*/ 	.short	0x010a
        /*09b2*/ 	.byte	0x3f
	.zero		1


	//   ....[45]....
        /*09b4*/ 	.word	0x000177b0
        /*09b8*/ 	.word	0x0000001b
        /*09bc*/ 	.word	0x00000000
        /*09c0*/ 	.short	0x0101
        /*09c2*/ 	.byte	0x3f
	.zero		1


	//   ....[46]....
        /*09c4*/ 	.word	0x00017860
        /*09c8*/ 	.word	0x0000001f
        /*09cc*/ 	.word	0x00000000
        /*09d0*/ 	.short	0x0101
        /*09d2*/ 	.byte	0x3f
	.zero		1


	//   ....[47]....
        /*09d4*/ 	.word	0x00018360
        /*09d8*/ 	.word	0x00000006
        /*09dc*/ 	.word	0x00028830
        /*09e0*/ 	.short	0x010a
        /*09e2*/ 	.byte	0x3f
	.zero		1


	//   ....[48]....
        /*09e4*/ 	.word	0x000183b0
        /*09e8*/ 	.word	0x00000006
        /*09ec*/ 	.word	0x00028830
        /*09f0*/ 	.short	0x010a
        /*09f2*/ 	.byte	0x3f
	.zero		1


	//   ....[49]....
        /*09f4*/ 	.word	0x00018800
        /*09f8*/ 	.word	0x00000007
        /*09fc*/ 	.word	0x00028850
        /*0a00*/ 	.short	0x010a
        /*0a02*/ 	.byte	0x3f
	.zero		1


	//   ....[50]....
        /*0a04*/ 	.word	0x00018840
        /*0a08*/ 	.word	0x00000007
        /*0a0c*/ 	.word	0x00028850
        /*0a10*/ 	.short	0x010a
        /*0a12*/ 	.byte	0x3f
	.zero		1


	//   ....[51]....
        /*0a14*/ 	.word	0x00019530
        /*0a18*/ 	.word	0x0000004d
        /*0a1c*/ 	.word	0x00000000
        /*0a20*/ 	.short	0x0101
        /*0a22*/ 	.byte	0x3f
	.zero		1


	//   ....[52]....
        /*0a24*/ 	.word	0x0001b100
        /*0a28*/ 	.word	0x0000000c
        /*0a2c*/ 	.word	0x00000000
        /*0a30*/ 	.short	0x0101
        /*0a32*/ 	.byte	0x3f
	.zero		1


	//   ....[53]....
        /*0a34*/ 	.word	0x0001bd00
        /*0a38*/ 	.word	0x00000008
        /*0a3c*/ 	.word	0x00028850
        /*0a40*/ 	.short	0x010a
        /*0a42*/ 	.byte	0x3f
	.zero		1


	//   ....[54]....
        /*0a44*/ 	.word	0x0001bd80
        /*0a48*/ 	.word	0x00000008
        /*0a4c*/ 	.word	0x00028850
        /*0a50*/ 	.short	0x010a
        /*0a52*/ 	.byte	0x3f
	.zero		1


	//   ....[55]....
        /*0a54*/ 	.word	0x0001c360
        /*0a58*/ 	.word	0x00000009
        /*0a5c*/ 	.word	0x00000000
        /*0a60*/ 	.short	0x0101
        /*0a62*/ 	.byte	0x3f
	.zero		1


	//   ....[56]....
        /*0a64*/ 	.word	0x0001d580
        /*0a68*/ 	.word	0x00000000
        /*0a6c*/ 	.word	0x00000000
        /*0a70*/ 	.short	0x0101
        /*0a72*/ 	.byte	0x3f
	.zero		1


	//   ....[57]....
        /*0a74*/ 	.word	0x0001fcd0
        /*0a78*/ 	.word	0x0000000b
        /*0a7c*/ 	.word	0x00028820
        /*0a80*/ 	.short	0x010a
        /*0a82*/ 	.byte	0x3f
	.zero		1


	//   ....[58]....
        /*0a84*/ 	.word	0x0001fd60
        /*0a88*/ 	.word	0x00000007
        /*0a8c*/ 	.word	0x000288a0
        /*0a90*/ 	.short	0x010a
        /*0a92*/ 	.byte	0x3f
	.zero		1


	//   ....[59]....
        /*0a94*/ 	.word	0x0001ff90
        /*0a98*/ 	.word	0x00000007
        /*0a9c*/ 	.word	0x000288c0
        /*0aa0*/ 	.short	0x010a
        /*0aa2*/ 	.byte	0x3f
	.zero		1


	//   ....[60]....
        /*0aa4*/ 	.word	0x000202e0
        /*0aa8*/ 	.word	0x00000007
        /*0aac*/ 	.word	0x000288a0
        /*0ab0*/ 	.short	0x010a
        /*0ab2*/ 	.byte	0x3f
	.zero		1


	//   ....[61]....
        /*0ab4*/ 	.word	0x00020500
        /*0ab8*/ 	.word	0x00000007
        /*0abc*/ 	.word	0x000288c0
        /*0ac0*/ 	.short	0x010a
        /*0ac2*/ 	.byte	0x3f
	.zero		1


	//   ....[62]....
        /*0ac4*/ 	.word	0x000215f0
        /*0ac8*/ 	.word	0x00000007
        /*0acc*/ 	.word	0x00028840
        /*0ad0*/ 	.short	0x010a
        /*0ad2*/ 	.byte	0x3f
	.zero		1


	//   ....[63]....
        /*0ad4*/ 	.word	0x00021ac0
        /*0ad8*/ 	.word	0x0000000a
        /*0adc*/ 	.word	0x00028820
        /*0ae0*/ 	.short	0x010a
        /*0ae2*/ 	.byte	0x3f
	.zero		1


	//   ....[64]....
        /*0ae4*/ 	.word	0x00021e00
        /*0ae8*/ 	.word	0x00000003
        /*0aec*/ 	.word	0x00028840
        /*0af0*/ 	.short	0x010a
        /*0af2*/ 	.byte	0x3f
	.zero		1


	//   ....[65]....
        /*0af4*/ 	.word	0x000220b0
        /*0af8*/ 	.word	0x00000003
        /*0afc*/ 	.word	0x00028860
        /*0b00*/ 	.short	0x010a
        /*0b02*/ 	.byte	0x3f
	.zero		1


	//   ....[66]....
        /*0b04*/ 	.word	0x00022690
        /*0b08*/ 	.word	0x00000002
        /*0b0c*/ 	.word	0x00028840
        /*0b10*/ 	.short	0x010a
        /*0b12*/ 	.byte	0x3f
	.zero		1


	//   ....[67]....
        /*0b14*/ 	.word	0x00022940
        /*0b18*/ 	.word	0x00000002
        /*0b1c*/ 	.word	0x00028860
        /*0b20*/ 	.short	0x010a
        /*0b22*/ 	.byte	0x3f
	.zero		1


	//   ....[68]....
        /*0b24*/ 	.word	0x00022e70
        /*0b28*/ 	.word	0x00000002
        /*0b2c*/ 	.word	0x00028840
        /*0b30*/ 	.short	0x010a
        /*0b32*/ 	.byte	0x3f
	.zero		1


	//   ....[69]....
        /*0b34*/ 	.word	0x00023110
        /*0b38*/ 	.word	0x00000002
        /*0b3c*/ 	.word	0x00028860
        /*0b40*/ 	.short	0x010a
        /*0b42*/ 	.byte	0x3f
	.zero		1


	//   ....[70]....
        /*0b44*/ 	.word	0x000235e0
        /*0b48*/ 	.word	0x00000003
        /*0b4c*/ 	.word	0x00028860
        /*0b50*/ 	.short	0x010a
        /*0b52*/ 	.byte	0x3f
	.zero		1


	//   ....[71]....
        /*0b54*/ 	.word	0x000245f0
        /*0b58*/ 	.word	0x00000000
        /*0b5c*/ 	.word	0x00028820
        /*0b60*/ 	.short	0x010a
        /*0b62*/ 	.byte	0x3f
	.zero		1


	//   ....[72]....
        /*0b64*/ 	.word	0x000247a0
        /*0b68*/ 	.word	0x00000006
        /*0b6c*/ 	.word	0x00000000
        /*0b70*/ 	.short	0x010a
        /*0b72*/ 	.byte	0x3f
	.zero		1


	//   ....[73]....
        /*0b74*/ 	.word	0x00024810
        /*0b78*/ 	.word	0x00000007
        /*0b7c*/ 	.word	0x00000000
        /*0b80*/ 	.short	0x010a
        /*0b82*/ 	.byte	0x3f
	.zero		1


	//   ....[74]....
        /*0b84*/ 	.word	0x00024880
        /*0b88*/ 	.word	0x00000004
        /*0b8c*/ 	.word	0x00000000
        /*0b90*/ 	.short	0x010a
        /*0b92*/ 	.byte	0x3f
	.zero		1


	//   ....[75]....
        /*0b94*/ 	.word	0x000248b0
        /*0b98*/ 	.word	0x00000003
        /*0b9c*/ 	.word	0x00000000
        /*0ba0*/ 	.short	0x010a
        /*0ba2*/ 	.byte	0x3f
	.zero		1


	//   ....[76]....
        /*0ba4*/ 	.word	0x00024910
        /*0ba8*/ 	.word	0x00000067
        /*0bac*/ 	.word	0x00028890
        /*0bb0*/ 	.short	0x010a
        /*0bb2*/ 	.byte	0x3f
	.zero		1


	//   ....[77]....
        /*0bb4*/ 	.word	0x00024960
        /*0bb8*/ 	.word	0x00000067
        /*0bbc*/ 	.word	0x00028890
        /*0bc0*/ 	.short	0x010a
        /*0bc2*/ 	.byte	0x3f
	.zero		1


	//   ....[78]....
        /*0bc4*/ 	.word	0x000249b0
        /*0bc8*/ 	.word	0x00000067
        /*0bcc*/ 	.word	0x00028890
        /*0bd0*/ 	.short	0x010a
        /*0bd2*/ 	.byte	0x3f
	.zero		1


	//   ....[79]....
        /*0bd4*/ 	.word	0x00024a00
        /*0bd8*/ 	.word	0x00000067
        /*0bdc*/ 	.word	0x000288b0
        /*0be0*/ 	.short	0x010a
        /*0be2*/ 	.byte	0x3f
	.zero		1


	//   ....[80]....
        /*0be4*/ 	.word	0x00025500
        /*0be8*/ 	.word	0x00000002
        /*0bec*/ 	.word	0x00028800
        /*0bf0*/ 	.short	0x010a
        /*0bf2*/ 	.byte	0x3f
	.zero		1


	//   ....[81]....
        /*0bf4*/ 	.word	0x00025f50
        /*0bf8*/ 	.word	0x00000002
        /*0bfc*/ 	.word	0x00028800
        /*0c00*/ 	.short	0x010a
        /*0c02*/ 	.byte	0x3f
	.zero		1


	//   ....[82]....
        /*0c04*/ 	.word	0x00025fa0
        /*0c08*/ 	.word	0x00000008
        /*0c0c*/ 	.word	0x00028830
        /*0c10*/ 	.short	0x010a
        /*0c12*/ 	.byte	0x3f
	.zero		1


	//   ....[83]....
        /*0c14*/ 	.word	0x00025ff0
        /*0c18*/ 	.word	0x00000007
        /*0c1c*/ 	.word	0x00028830
        /*0c20*/ 	.short	0x010a
        /*0c22*/ 	.byte	0x3f
	.zero		1


	//   ....[84]....
        /*0c24*/ 	.word	0x00026040
        /*0c28*/ 	.word	0x00000007
        /*0c2c*/ 	.word	0x00028850
        /*0c30*/ 	.short	0x010a
        /*0c32*/ 	.byte	0x3f
	.zero		1


	//   ....[85]....
        /*0c34*/ 	.word	0x00026090
        /*0c38*/ 	.word	0x00000006
        /*0c3c*/ 	.word	0x00028830
        /*0c40*/ 	.short	0x010a
        /*0c42*/ 	.byte	0x3f
	.zero		1


	//   ....[86]....
        /*0c44*/ 	.word	0x000260e0
        /*0c48*/ 	.word	0x00000007
        /*0c4c*/ 	.word	0x00028850
        /*0c50*/ 	.short	0x010a
        /*0c52*/ 	.byte	0x3f
	.zero		1


	//   ....[87]....
        /*0c54*/ 	.word	0x00026130
        /*0c58*/ 	.word	0x00000006
        /*0c5c*/ 	.word	0x00028830
        /*0c60*/ 	.short	0x010a
        /*0c62*/ 	.byte	0x3f
	.zero		1


	//   ....[88]....
        /*0c64*/ 	.word	0x00026180
        /*0c68*/ 	.word	0x00000007
        /*0c6c*/ 	.word	0x00028850
        /*0c70*/ 	.short	0x010a
        /*0c72*/ 	.byte	0x3f
	.zero		1


	//   ....[89]....
        /*0c74*/ 	.word	0x000261d0
        /*0c78*/ 	.word	0x00000008
        /*0c7c*/ 	.word	0x00028850
        /*0c80*/ 	.short	0x010a
        /*0c82*/ 	.byte	0x3f
	.zero		1


	//   ....[90]....
        /*0c84*/ 	.word	0x00026370
        /*0c88*/ 	.word	0x0000000b
        /*0c8c*/ 	.word	0x00028820
        /*0c90*/ 	.short	0x010a
        /*0c92*/ 	.byte	0x3f
	.zero		1


	//   ....[91]....
        /*0c94*/ 	.word	0x000263c0
        /*0c98*/ 	.word	0x00000007
        /*0c9c*/ 	.word	0x000288a0
        /*0ca0*/ 	.short	0x010a
        /*0ca2*/ 	.byte	0x3f
	.zero		1


	//   ....[92]....
        /*0ca4*/ 	.word	0x00026410
        /*0ca8*/ 	.word	0x00000007
        /*0cac*/ 	.word	0x000288c0
        /*0cb0*/ 	.short	0x010a
        /*0cb2*/ 	.byte	0x3f
	.zero		1


	//   ....[93]....
        /*0cb4*/ 	.word	0x00026460
        /*0cb8*/ 	.word	0x00000007
        /*0cbc*/ 	.word	0x000288a0
        /*0cc0*/ 	.short	0x010a
        /*0cc2*/ 	.byte	0x3f
	.zero		1


	//   ....[94]....
        /*0cc4*/ 	.word	0x000264b0
        /*0cc8*/ 	.word	0x00000007
        /*0ccc*/ 	.word	0x000288c0
        /*0cd0*/ 	.short	0x010a
        /*0cd2*/ 	.byte	0x3f
	.zero		1


	//   ....[95]....
        /*0cd4*/ 	.word	0x00026650
        /*0cd8*/ 	.word	0x00000007
        /*0cdc*/ 	.word	0x00028840
        /*0ce0*/ 	.short	0x010a
        /*0ce2*/ 	.byte	0x3f
	.zero		1


	//   ....[96]....
        /*0ce4*/ 	.word	0x000266d0
        /*0ce8*/ 	.word	0x00000003
        /*0cec*/ 	.word	0x00028820
        /*0cf0*/ 	.short	0x010a
        /*0cf2*/ 	.byte	0x3f
	.zero		1


	//   ....[97]....
        /*0cf4*/ 	.word	0x00026720
        /*0cf8*/ 	.word	0x00000003
        /*0cfc*/ 	.word	0x00028840
        /*0d00*/ 	.short	0x010a
        /*0d02*/ 	.byte	0x3f
	.zero		1


	//   ....[98]....
        /*0d04*/ 	.word	0x00026770
        /*0d08*/ 	.word	0x00000003
        /*0d0c*/ 	.word	0x00028860
        /*0d10*/ 	.short	0x010a
        /*0d12*/ 	.byte	0x3f
	.zero		1


	//   ....[99]....
        /*0d14*/ 	.word	0x000267c0
        /*0d18*/ 	.word	0x00000002
        /*0d1c*/ 	.word	0x00028840
        /*0d20*/ 	.short	0x010a
        /*0d22*/ 	.byte	0x3f
	.zero		1


	//   ....[100]....
        /*0d24*/ 	.word	0x00026810
        /*0d28*/ 	.word	0x00000002
        /*0d2c*/ 	.word	0x00028860
        /*0d30*/ 	.short	0x010a
        /*0d32*/ 	.byte	0x3f
	.zero		1


	//   ....[101]....
        /*0d34*/ 	.word	0x00026860
        /*0d38*/ 	.word	0x00000002
        /*0d3c*/ 	.word	0x00028840
        /*0d40*/ 	.short	0x010a
        /*0d42*/ 	.byte	0x3f
	.zero		1


	//   ....[102]....
        /*0d44*/ 	.word	0x000268b0
        /*0d48*/ 	.word	0x00000002
        /*0d4c*/ 	.word	0x00028860
        /*0d50*/ 	.short	0x010a
        /*0d52*/ 	.byte	0x3f
	.zero		1


	//   ....[103]....
        /*0d54*/ 	.word	0x00026900
        /*0d58*/ 	.word	0x00000003
        /*0d5c*/ 	.word	0x00028860
        /*0d60*/ 	.short	0x010a
        /*0d62*/ 	.byte	0x3f
	.zero		1


	//   ....[104]....
        /*0d64*/ 	.word	0x000272c0
        /*0d68*/ 	.word	0x00000000
        /*0d6c*/ 	.word	0x00028820
        /*0d70*/ 	.short	0x010a
        /*0d72*/ 	.byte	0x3f
	.zero		1


	//   ....[105]....
        /*0d74*/ 	.word	0x00027460
        /*0d78*/ 	.word	0x00000006
        /*0d7c*/ 	.word	0x00000000
        /*0d80*/ 	.short	0x010a
        /*0d82*/ 	.byte	0x3f
	.zero		1


	//   ....[106]....
        /*0d84*/ 	.word	0x000274b0
        /*0d88*/ 	.word	0x00000007
        /*0d8c*/ 	.word	0x00000000
        /*0d90*/ 	.short	0x010a
        /*0d92*/ 	.byte	0x3f
	.zero		1


	//   ....[107]....
        /*0d94*/ 	.word	0x00027500
        /*0d98*/ 	.word	0x00000004
        /*0d9c*/ 	.word	0x00000000
        /*0da0*/ 	.short	0x010a
        /*0da2*/ 	.byte	0x3f
	.zero		1


	//----- nvinfo : EIATTR_NUM_MBARRIERS
	.align		4
.L_1119:
        /*0da4*/ 	.byte	0x03, 0x38
        /*0da6*/ 	.short	0x0016


	//----- nvinfo : EIATTR_EXIT_INSTR_OFFSETS
	.align		4
        /*0da8*/ 	.byte	0x04, 0x1c
        /*0daa*/ 	.short	(.L_1121 - .L_1120)


	//   ....[0]....
.L_1120:
        /*0dac*/ 	.word	0x00024900


	//----- nvinfo : EIATTR_MAX_THREADS
	.align		4
.L_1121:
        /*0db0*/ 	.byte	0x04, 0x05
        /*0db2*/ 	.short	(.L_1123 - .L_1122)
.L_1122:
        /*0db4*/ 	.word	0x00000180
        /*0db8*/ 	.word	0x00000001
        /*0dbc*/ 	.word	0x00000001


	//----- nvinfo : EIATTR_CRS_STACK_SIZE
	.align		4
.L_1123:
        /*0dc0*/ 	.byte	0x04, 0x1e
        /*0dc2*/ 	.short	(.L_1125 - .L_1124)
.L_1124:
        /*0dc4*/ 	.word	0x00000000


	//----- nvinfo : EIATTR_CBANK_PARAM_SIZE
	.align		4
.L_1125:
        /*0dc8*/ 	.byte	0x03, 0x19
        /*0dca*/ 	.short	0x0a70


	//----- nvinfo : EIATTR_PARAM_CBANK
	.align		4
        /*0dcc*/ 	.byte	0x04, 0x0a
        /*0dce*/ 	.short	(.L_1127 - .L_1126)
	.align		4
.L_1126:
        /*0dd0*/ 	.word	index@(.nv.constant0._ZN7cutlass13device_kernelIN5flash11enable_sm90INS1_16FlashAttnFwdSm90INS1_25CollectiveMainloopFwdSm90ILi2EN4cute5tupleIJNS5_1CILi1EEES8_S8_EEENS6_IJNS7_ILi128EEESA_SA_EEELi128ENS_6half_tEfNS_4arch4Sm90ELb0ELb1ELb1ELb1ELb0ELb1ELb0ELb1ELb1ELb0ELb0ELb0EEENS1_21CollectiveEpilogueFwdISB_S9_SC_SE_Li256ELb1ELb0ELb0ELb0EEENS1_36VarlenDynamicPersistentTileSchedulerILi128ELi128ELi256ELi32ELb0ELb0ELb1ELb1ELb0ELb1EEEEEEEEEvNT_6ParamsE)
        /*0dd4*/ 	.short	0x0210
        /*0dd6*/ 	.short	0x0a70


	//----- nvinfo : EIATTR_SW_WAR
	.align		4
.L_1127:
        /*0dd8*/ 	.byte	0x04, 0x36
        /*0dda*/ 	.short	(.L_1129 - .L_1128)
.L_1128:
        /*0ddc*/ 	.word	0x00000008
.L_1129:


//--------------------- .nv.info._ZN7cutlass13device_kernelIN5flash11enable_sm90INS1_16FlashAttnFwdSm90INS1_25CollectiveMainloopFwdSm90ILi2EN4cute5tupleIJNS5_1CILi1EEES8_S8_EEENS6_IJNS7_ILi128EEESA_SA_EEELi128ENS_6half_tEfNS_4arch4Sm90ELb1ELb0ELb1ELb0ELb0ELb0ELb0ELb1ELb1ELb0ELb0ELb0EEENS1_21CollectiveEpilogueFwdISB_S9_SC_SE_Li256ELb0ELb0ELb0ELb0EEENS1_30DynamicPersistentTileSchedulerILi256ELi32ELb0ELb0ELb1EEEEEEEEEvNT_6ParamsE --------------------------
	.section	.nv.info._ZN7cutlass13device_kernelIN5flash11enable_sm90INS1_16FlashAttnFwdSm90INS1_25CollectiveMainloopFwdSm90ILi2EN4cute5tupleIJNS5_1CILi1EEES8_S8_EEENS6_IJNS7_ILi128EEESA_SA_EEELi128ENS_6half_tEfNS_4arch4Sm90ELb1ELb0ELb1ELb0ELb0ELb0ELb0ELb1ELb1ELb0ELb0ELb0EEENS1_21CollectiveEpilogueFwdISB_S9_SC_SE_Li256ELb0ELb0ELb0ELb0EEENS1_30DynamicPersistentTileSchedulerILi256ELi32ELb0ELb0ELb1EEEEEEEEEvNT_6ParamsE,"",@"SHT_CUDA_INFO"
	.sectionflags	@""
	.align	4


	//----- nvinfo : EIATTR_CUDA_API_VERSION
	.align		4
        /*0000*/ 	.byte	0x04, 0x37
        /*0002*/ 	.short	(.L_1131 - .L_1130)
.L_1130:
        /*0004*/ 	.word	0x00000082


	//----- nvinfo : EIATTR_KPARAM_INFO
	.align		4
.L_1131:
        /*0008*/ 	.byte	0x04, 0x17
        /*000a*/ 	.short	(.L_1133 - .L_1132)
.L_1132:
        /*000c*/ 	.word	0x00000000
        /*0010*/ 	.short	0x0000
        /*0012*/ 	.short	0x0070
        /*0014*/ 	.byte	0x00, 0xf0, 0x01, 0x2e


	//----- nvinfo : EIATTR_SPARSE_MMA_MASK
	.align		4
.L_1133:
        /*0018*/ 	.byte	0x03, 0x50
        /*001a*/ 	.short	0x0000


	//----- nvinfo : EIATTR_MAXREG_COUNT
	.align		4
        /*001c*/ 	.byte	0x03, 0x1b
        /*001e*/ 	.short	0x00a8


	//----- nvinfo : EIATTR_NUM_BARRIERS
	.align		4
        /*0020*/ 	.byte	0x02, 0x4c
        /*0022*/ 	.byte	0x10
	.zero		1


	//----- nvinfo : EIATTR_EXTERNS
	.align		4
        /*0024*/ 	.byte	0x04, 0x0f
        /*0026*/ 	.short	(.L_1135 - .L_1134)


	//   ....[0]....
	.align		4
.L_1134:
        /*0028*/ 	.word	index@(__assertfail)


	//----- nvinfo : EIATTR_MERCURY_ISA_VERSION
	.align		4
.L_1135:
        /*002c*/ 	.byte	0x03, 0x5f
        /*002e*/ 	.short	0x0101


	//----- nvinfo : EIATTR_INT_WARP_WIDE_INSTR_OFFSETS
	.align		4
        /*0030*/ 	.byte	0x04, 0x31
        /*0032*/ 	.short	(.L_1137 - .L_1136)


	//   ....[0]....
.L_1136:
        /*0034*/ 	.word	0x00000180


	//   ....[1]....
        /*0038*/ 	.word	0x000001b0


	//   ....[2]....
        /*003c*/ 	.word	0x000001c0


	//   ....[3]....
        /*0040*/ 	.word	0x0000c100


	//   ....[4]....
        /*0044*/ 	.word	0x0000c190


	//   ....[5]....
        /*0048*/ 	.word	0x0000c6a0


	//   ....[6]....
        /*004c*/ 	.word	0x0000e0f0


	//   ....[7]....
        /*0050*/ 	.word	0x0000e180


	//----- nvinfo : EIATTR_COOP_GROUP_MASK_REGIDS
	.align		4
.L_1137:
        /*0054*/ 	.byte	0x04, 0x29
        /*0056*/ 	.short	(.L_1139 - .L_1138)


	//   ....[0]....
.L_1138:
        /*0058*/ 	.word	0xffffffff


	//   ....[1]....
        /*005c*/ 	.word	0xffffffff


	//   ....[2]....
        /*0060*/ 	.word	0xffffffff


	//   ....[3]....
        /*0064*/ 	.word	0xffffffff


	//   ....[4]....
        /*0068*/ 	.word	0xffffffff


	//   ....[5]....
        /*006c*/ 	.word	0xffffffff


	//   ....[6]....
        /*0070*/ 	.word	0xffffffff


	//   ....[7]....
        /*0074*/ 	.word	0xffffffff


	//   ....[8]....
        /*0078*/ 	.word	0xffffffff


	//   ....[9]....
        /*007c*/ 	.word	0xffffffff


	//   ....[10]....
        /*0080*/ 	.word	0xffffffff


	//   ....[11]....
        /*0084*/ 	.word	0xffffffff


	//   ....[12]....
        /*0088*/ 	.word	0xffffffff


	//   ....[13]....
        /*008c*/ 	.word	0xffffffff


	//   ....[14]....
        /*0090*/ 	.word	0xffffffff


	//   ....[15]....
        /*0094*/ 	.word	0xffffffff


	//   ....[16]....
        /*0098*/ 	.word	0xffffffff


	//   ....[17]....
        /*009c*/ 	.word	0xffffffff


	//   ....[18]....
        /*00a0*/ 	.word	0xffffffff


	//   ....[19]....
        /*00a4*/ 	.word	0xffffffff


	//   ....[20]....
        /*00a8*/ 	.word	0xffffffff


	//   ....[21]....
        /*00ac*/ 	.word	0xffffffff


	//   ....[22]....
        /*00b0*/ 	.word	0xffffffff


	//   ....[23]....
        /*00b4*/ 	.word	0xffffffff


	//   ....[24]....
        /*00b8*/ 	.word	0xffffffff


	//   ....[25]....
        /*00bc*/ 	.word	0xffffffff


	//   ....[26]....
        /*00c0*/ 	.word	0xffffffff


	//   ....[27]....
        /*00c4*/ 	.word	0xffffffff


	//   ....[28]....
        /*00c8*/ 	.word	0x0500000f


	//   ....[29]....
        /*00cc*/ 	.word	0x0500000f


	//----- nvinfo : EIATTR_COOP_GROUP_INSTR_OFFSETS
	.align		4
.L_1139:
        /*00d0*/ 	.byte	0x04, 0x28
        /*00d2*/ 	.short	(.L_1141 - .L_1140)


	//   ....[0]....
.L_1140:
        /*00d4*/ 	.word	0x00000060


	//   ....[1]....
        /*00d8*/ 	.word	0x00000190


	//   ....[2]....
        /*00dc*/ 	.word	0x000001e0


	//   ....[3]....
        /*00e0*/ 	.word	0x000003d0


	//   ....[4]....
        /*00e4*/ 	.word	0x00000530


	//   ....[5]....
        /*00e8*/ 	.word	0x00000650


	//   ....[6]....
        /*00ec*/ 	.word	0x000007b0


	//   ....[7]....
        /*00f0*/ 	.word	0x00001410


	//   ....[8]....
        /*00f4*/ 	.word	0x00002bf0


	//   ....[9]....
        /*00f8*/ 	.word	0x00002c70


	//   ....[10]....
        /*00fc*/ 	.word	0x000036d0


	//   ....[11]....
        /*0100*/ 	.word	0x00003740


	//   ....[12]....
        /*0104*/ 	.word	0x00005bc0


	//   ....[13]....
        /*0108*/ 	.word	0x00005ce0


	//   ....[14]....
        /*010c*/ 	.word	0x000065a0


	//   ....[15]....
        /*0110*/ 	.word	0x000066a0


	//   ....[16]....
        /*0114*/ 	.word	0x00008930


	//   ....[17]....
        /*0118*/ 	.word	0x00008960


	//   ....[18]....
        /*011c*/ 	.word	0x00008bf0


	//   ....[19]....
        /*0120*/ 	.word	0x00008ca0


	//   ....[20]....
        /*0124*/ 	.word	0x0000a010


	//   ....[21]....
        /*0128*/ 	.word	0x0000a050


	//   ....[22]....
        /*012c*/ 	.word	0x0000a140


	//   ....[23]....
        /*0130*/ 	.word	0x0000a160


	//   ....[24]....
        /*0134*/ 	.word	0x0000b0f0


	//   ....[25]....
        /*0138*/ 	.word	0x0000bb90


	//   ....[26]....
        /*013c*/ 	.word	0x0000e490


	//   ....[27]....
        /*0140*/ 	.word	0x0000e640


	//   ....[28]....
        /*0144*/ 	.word	0x0000ebb0


	//   ....[29]....
        /*0148*/ 	.word	0x0000ef90


	//----- nvinfo : EIATTR_REG_RECONFIG
	.align		4
.L_1141:
        /*014c*/ 	.byte	0x01, 0x54
	.zero		2


	//----- nvinfo : EIATTR_SYSCALL_OFFSETS
	.align		4
        /*0150*/ 	.byte	0x04, 0x46
        /*0152*/ 	.short	(.L_1143 - .L_1142)


	//   ....[0]....
.L_1142:
        /*0154*/ 	.word	0x000015c0


	//   ....[1]....
        /*0158*/ 	.word	0x0000c320


	//   ....[2]....
        /*015c*/ 	.word	0x0000c460


	//   ....[3]....
        /*0160*/ 	.word	0x0000c560


	//----- nvinfo : EIATTR_MBARRIER_INSTR_OFFSETS
	.align		4
.L_1143:
        /*0164*/ 	.byte	0x04, 0x39
        /*0166*/ 	.short	(.L_1145 - .L_1144)


	//   ....[0]....
.L_1144:
        /*0168*/ 	.word	0x00000280
        /*016c*/ 	.word	0x000000ff
        /*0170*/ 	.word	0x00028800
        /*0174*/ 	.short	0x0100
        /*0176*/ 	.byte	0x06
	.zero		1


	//   ....[1]....
        /*0178*/ 	.word	0x00000290
        /*017c*/ 	.word	0x000000ff
        /*0180*/ 	.word	0x00028820
        /*0184*/ 	.short	0x0100
        /*0186*/ 	.byte	0x06
	.zero		1


	//   ....[2]....
        /*0188*/ 	.word	0x00000380
        /*018c*/ 	.word	0x000000ff
        /*0190*/ 	.word	0x00028830
        /*0194*/ 	.short	0x0100
        /*0196*/ 	.byte	0x08
	.zero		1


	//   ....[3]....
        /*0198*/ 	.word	0x00000390
        /*019c*/ 	.word	0x000000ff
        /*01a0*/ 	.word	0x00028840
        /*01a4*/ 	.short	0x0100
        /*01a6*/ 	.byte	0x08
	.zero		1


	//   ....[4]....
        /*01a8*/ 	.word	0x000003a0
        /*01ac*/ 	.word	0x000000ff
        /*01b0*/ 	.word	0x00028838
        /*01b4*/ 	.short	0x0100
        /*01b6*/ 	.byte	0x08
	.zero		1


	//   ....[5]....
        /*01b8*/ 	.word	0x000003b0
        /*01bc*/ 	.word	0x000000ff
        /*01c0*/ 	.word	0x00028848
        /*01c4*/ 	.short	0x0100
        /*01c6*/ 	.byte	0x08
	.zero		1


	//   ....[6]....
        /*01c8*/ 	.word	0x000004e0
        /*01cc*/ 	.word	0x000000ff
        /*01d0*/ 	.word	0x00028850
        /*01d4*/ 	.short	0x0100
        /*01d6*/ 	.byte	0x08
	.zero		1


	//   ....[7]....
        /*01d8*/ 	.word	0x000004f0
        /*01dc*/ 	.word	0x000000ff
        /*01e0*/ 	.word	0x00028860
        /*01e4*/ 	.short	0x0100
        /*01e6*/ 	.byte	0x08
	.zero		1


	//   ....[8]....
        /*01e8*/ 	.word	0x00000500
        /*01ec*/ 	.word	0x000000ff
        /*01f0*/ 	.word	0x00028858
        /*01f4*/ 	.short	0x0100
        /*01f6*/ 	.byte	0x08
	.zero		1


	//   ....[9]....
        /*01f8*/ 	.word	0x00000510
        /*01fc*/ 	.word	0x000000ff
        /*0200*/ 	.word	0x00028868
        /*0204*/ 	.short	0x0100
        /*0206*/ 	.byte	0x08
	.zero		1


	//   ....[10]....
        /*0208*/ 	.word	0x00000600
        /*020c*/ 	.word	0x000000ff
        /*0210*/ 	.word	0x00028870
        /*0214*/ 	.short	0x0100
        /*0216*/ 	.byte	0x06
	.zero		1


	//   ....[11]....
        /*0218*/ 	.word	0x00000610
        /*021c*/ 	.word	0x000000ff
        /*0220*/ 	.word	0x00028880
        /*0224*/ 	.short	0x0100
        /*0226*/ 	.byte	0x06
	.zero		1


	//   ....[12]....
        /*0228*/ 	.word	0x00000620
        /*022c*/ 	.word	0x000000ff
        /*0230*/ 	.word	0x00028878
        /*0234*/ 	.short	0x0100
        /*0236*/ 	.byte	0x06
	.zero		1


	//   ....[13]....
        /*0238*/ 	.word	0x00000630
        /*023c*/ 	.word	0x000000ff
        /*0240*/ 	.word	0x00028888
        /*0244*/ 	.short	0x0100
        /*0246*/ 	.byte	0x06
	.zero		1


	//   ....[14]....
        /*0248*/ 	.word	0x00000760
        /*024c*/ 	.word	0x000000ff
        /*0250*/ 	.word	0x00028890
        /*0254*/ 	.short	0x0100
        /*0256*/ 	.byte	0x08
	.zero		1


	//   ....[15]....
        /*0258*/ 	.word	0x00000770
        /*025c*/ 	.word	0x000000ff
        /*0260*/ 	.word	0x000288a0
        /*0264*/ 	.short	0x0100
        /*0266*/ 	.byte	0x08
	.zero		1


	//   ....[16]....
        /*0268*/ 	.word	0x00000780
        /*026c*/ 	.word	0x000000ff
        /*0270*/ 	.word	0x00028898
        /*0274*/ 	.short	0x0100
        /*0276*/ 	.byte	0x08
	.zero		1


	//   ....[17]....
        /*0278*/ 	.word	0x00000790
        /*027c*/ 	.word	0x000000ff
        /*0280*/ 	.word	0x000288a8
        /*0284*/ 	.short	0x0100
        /*0286*/ 	.byte	0x08
	.zero		1


	//   ....[18]....
        /*0288*/ 	.word	0x000008c0
        /*028c*/ 	.word	0x000000ff
        /*0290*/ 	.word	0x000288b0
        /*0294*/ 	.short	0x0100
        /*0296*/ 	.byte	0x08
	.zero		1


	//   ....[19]....
        /*0298*/ 	.word	0x000008d0
        /*029c*/ 	.word	0x000000ff
        /*02a0*/ 	.word	0x000288c0
        /*02a4*/ 	.short	0x0100
        /*02a6*/ 	.byte	0x08
	.zero		1


	//   ....[20]....
        /*02a8*/ 	.word	0x000008e0
        /*02ac*/ 	.word	0x000000ff
        /*02b0*/ 	.word	0x000288b8
        /*02b4*/ 	.short	0x0100
        /*02b6*/ 	.byte	0x08
	.zero		1


	//   ....[21]....
        /*02b8*/ 	.word	0x000008f0
        /*02bc*/ 	.word	0x000000ff
        /*02c0*/ 	.word	0x000288c8
        /*02c4*/ 	.short	0x0100
        /*02c6*/ 	.byte	0x08
	.zero		1


	//   ....[22]....
        /*02c8*/ 	.word	0x00001640
        /*02cc*/ 	.word	0x000000ff
        /*02d0*/ 	.word	0x00028800
        /*02d4*/ 	.short	0x010a
        /*02d6*/ 	.byte	0x26
	.zero		1


	//   ....[23]....
        /*02d8*/ 	.word	0x000016c0
        /*02dc*/ 	.word	0x00000000
        /*02e0*/ 	.word	0x00028830
        /*02e4*/ 	.short	0x010a
        /*02e6*/ 	.byte	0x3f
	.zero		1


	//   ....[24]....
        /*02e8*/ 	.word	0x00001730
        /*02ec*/ 	.word	0x00000000
        /*02f0*/ 	.word	0x00028830
        /*02f4*/ 	.short	0x010a
        /*02f6*/ 	.byte	0x3f
	.zero		1


	//   ....[25]....
        /*02f8*/ 	.word	0x00002710
        /*02fc*/ 	.word	0x00000000
        /*0300*/ 	.word	0x00000000
        /*0304*/ 	.short	0x0101
        /*0306*/ 	.byte	0x3f
	.zero		1


	//   ....[26]....
        /*0308*/ 	.word	0x000046f0
        /*030c*/ 	.word	0x000000ff
        /*0310*/ 	.word	0x00028830
        /*0314*/ 	.short	0x010a
        /*0316*/ 	.byte	0x0a
	.zero		1


	//   ....[27]....
        /*0318*/ 	.word	0x00004730
        /*031c*/ 	.word	0x000000ff
        /*0320*/ 	.word	0x00028830
        /*0324*/ 	.short	0x010a
        /*0326*/ 	.byte	0x0a
	.zero		1


	//   ....[28]....
        /*0328*/ 	.word	0x00004a60
        /*032c*/ 	.word	0x000000ff
        /*0330*/ 	.word	0x00028850
        /*0334*/ 	.short	0x010a
        /*0336*/ 	.byte	0x0a
	.zero		1


	//   ....[29]....
        /*0338*/ 	.word	0x00004aa0
        /*033c*/ 	.word	0x000000ff
        /*0340*/ 	.word	0x00028850
        /*0344*/ 	.short	0x010a
        /*0346*/ 	.byte	0x0a
	.zero		1


	//   ....[30]....
        /*0348*/ 	.word	0x00006ce0
        /*034c*/ 	.word	0x0000002e
        /*0350*/ 	.word	0x00000000
        /*0354*/ 	.short	0x0101
        /*0356*/ 	.byte	0x3f
	.zero		1


	//   ....[31]....
        /*0358*/ 	.word	0x00006d60
        /*035c*/ 	.word	0x00000032
        /*0360*/ 	.word	0x00000000
        /*0364*/ 	.short	0x0101
        /*0366*/ 	.byte	0x3f
	.zero		1


	//   ....[32]....
        /*0368*/ 	.word	0x00007830
        /*036c*/ 	.word	0x000000ff
        /*0370*/ 	.word	0x00028830
        /*0374*/ 	.short	0x010a
        /*0376*/ 	.byte	0x0a
	.zero		1


	//   ....[33]....
        /*0378*/ 	.word	0x00007870
        /*037c*/ 	.word	0x000000ff
        /*0380*/ 	.word	0x00028830
        /*0384*/ 	.short	0x010a
        /*0386*/ 	.byte	0x0a
	.zero		1


	//   ....[34]....
        /*0388*/ 	.word	0x00007ba0
        /*038c*/ 	.word	0x000000ff
        /*0390*/ 	.word	0x00028850
        /*0394*/ 	.short	0x010a
        /*0396*/ 	.byte	0x0a
	.zero		1


	//   ....[35]....
        /*0398*/ 	.word	0x00007be0
        /*039c*/ 	.word	0x000000ff
        /*03a0*/ 	.word	0x00028850
        /*03a4*/ 	.short	0x010a
        /*03a6*/ 	.byte	0x0a
	.zero		1


	//   ....[36]....
        /*03a8*/ 	.word	0x00009560
        /*03ac*/ 	.word	0x0000001d
        /*03b0*/ 	.word	0x00000000
        /*03b4*/ 	.short	0x0101
        /*03b6*/ 	.byte	0x3f
	.zero		1


	//   ....[37]....
        /*03b8*/ 	.word	0x00009710
        /*03bc*/ 	.word	0x0000001d
        /*03c0*/ 	.word	0x00000000
        /*03c4*/ 	.short	0x0101
        /*03c6*/ 	.byte	0x3f
	.zero		1


	//   ....[38]....
        /*03c8*/ 	.word	0x00009f80
        /*03cc*/ 	.word	0x000000ff
        /*03d0*/ 	.word	0x00028850
        /*03d4*/ 	.short	0x010a
        /*03d6*/ 	.byte	0x05
	.zero		1


	//   ....[39]....
        /*03d8*/ 	.word	0x00009fc0
        /*03dc*/ 	.word	0x000000ff
        /*03e0*/ 	.word	0x00028850
        /*03e4*/ 	.short	0x010a
        /*03e6*/ 	.byte	0x05
	.zero		1


	//   ....[40]....
        /*03e8*/ 	.word	0x0000a4e0
        /*03ec*/ 	.word	0x00000004
        /*03f0*/ 	.word	0x00000000
        /*03f4*/ 	.short	0x0101
        /*03f6*/ 	.byte	0x3f
	.zero		1


	//   ....[41]....
        /*03f8*/ 	.word	0x0000b280
        /*03fc*/ 	.word	0x000000ff
        /*0400*/ 	.word	0x00000000
        /*0404*/ 	.short	0x0101
        /*0406*/ 	.byte	0x05
	.zero		1


	//   ....[42]....
        /*0408*/ 	.word	0x0000c970
        /*040c*/ 	.word	0x00000008
        /*0410*/ 	.word	0x00028840
        /*0414*/ 	.short	0x010a
        /*0416*/ 	.byte	0x3f
	.zero		1


	//   ....[43]....
        /*0418*/ 	.word	0x0000cd10
        /*041c*/ 	.word	0x000000ff
        /*0420*/ 	.word	0x00028820
        /*0424*/ 	.short	0x010a
        /*0426*/ 	.byte	0x26
	.zero		1


	//   ....[44]....
        /*0428*/ 	.word	0x0000d000
        /*042c*/ 	.word	0x00000003
        /*0430*/ 	.word	0x00028840
        /*0434*/ 	.short	0x010a
        /*0436*/ 	.byte	0x3f
	.zero		1


	//   ....[45]....
        /*0438*/ 	.word	0x0000d200
        /*043c*/ 	.word	0x00000002
        /*0440*/ 	.word	0x00000060
        /*0444*/ 	.short	0x010a
        /*0446*/ 	.byte	0x3f
	.zero		1


	//   ....[46]....
        /*0448*/ 	.word	0x0000d690
        /*044c*/ 	.word	0x00000003
        /*0450*/ 	.word	0x00028840
        /*0454*/ 	.short	0x010a
        /*0456*/ 	.byte	0x3f
	.zero		1


	//   ....[47]....
        /*0458*/ 	.word	0x0000d890
        /*045c*/ 	.word	0x00000002
        /*0460*/ 	.word	0x00000060
        /*0464*/ 	.short	0x010a
        /*0466*/ 	.byte	0x3f
	.zero		1


	//   ....[48]....
        /*0468*/ 	.word	0x0000dc80
        /*046c*/ 	.word	0x00000002
        /*0470*/ 	.word	0x00028840
        /*0474*/ 	.short	0x010a
        /*0476*/ 	.byte	0x3f
	.zero		1


	//   ....[49]....
        /*0478*/ 	.word	0x0000de80
        /*047c*/ 	.word	0x00000002
        /*0480*/ 	.word	0x00000060
        /*0484*/ 	.short	0x010a
        /*0486*/ 	.byte	0x3f
	.zero		1


	//   ....[50]....
        /*0488*/ 	.word	0x0000e220
        /*048c*/ 	.word	0x00000003
        /*0490*/ 	.word	0x00028860
        /*0494*/ 	.short	0x010a
        /*0496*/ 	.byte	0x3f
	.zero		1


	//   ....[51]....
        /*0498*/ 	.word	0x0000e5f0
        /*049c*/ 	.word	0x00000007
        /*04a0*/ 	.word	0x00028820
        /*04a4*/ 	.short	0x010a
        /*04a6*/ 	.byte	0x3f
	.zero		1


	//   ....[52]....
        /*04a8*/ 	.word	0x0000e740
        /*04ac*/ 	.word	0x00000005
        /*04b0*/ 	.word	0x00000000
        /*04b4*/ 	.short	0x010a
        /*04b6*/ 	.byte	0x3f
	.zero		1


	//   ....[53]....
        /*04b8*/ 	.word	0x0000e7b0
        /*04bc*/ 	.word	0x00000003
        /*04c0*/ 	.word	0x00000000
        /*04c4*/ 	.short	0x010a
        /*04c6*/ 	.byte	0x3f
	.zero		1


	//   ....[54]....
        /*04c8*/ 	.word	0x0000e810
        /*04cc*/ 	.word	0x00000005
        /*04d0*/ 	.word	0x00000000
        /*04d4*/ 	.short	0x010a
        /*04d6*/ 	.byte	0x3f
	.zero		1


	//   ....[55]....
        /*04d8*/ 	.word	0x0000e840
        /*04dc*/ 	.word	0x00000003
        /*04e0*/ 	.word	0x00000000
        /*04e4*/ 	.short	0x010a
        /*04e6*/ 	.byte	0x3f
	.zero		1


	//   ....[56]....
        /*04e8*/ 	.word	0x0000e8b0
        /*04ec*/ 	.word	0x00000003
        /*04f0*/ 	.word	0x00028800
        /*04f4*/ 	.short	0x010a
        /*04f6*/ 	.byte	0x3f
	.zero		1


	//   ....[57]....
        /*04f8*/ 	.word	0x0000e900
        /*04fc*/ 	.word	0x00000000
        /*0500*/ 	.word	0x00028830
        /*0504*/ 	.short	0x010a
        /*0506*/ 	.byte	0x3f
	.zero		1


	//   ....[58]....
        /*0508*/ 	.word	0x0000e960
        /*050c*/ 	.word	0x00000007
        /*0510*/ 	.word	0x00028830
        /*0514*/ 	.short	0x010a
        /*0516*/ 	.byte	0x3f
	.zero		1


	//   ....[59]....
        /*0518*/ 	.word	0x0000e9c0
        /*051c*/ 	.word	0x00000007
        /*0520*/ 	.word	0x00028850
        /*0524*/ 	.short	0x010a
        /*0526*/ 	.byte	0x3f
	.zero		1


	//   ....[60]....
        /*0528*/ 	.word	0x0000ea20
        /*052c*/ 	.word	0x00000005
        /*0530*/ 	.word	0x00028830
        /*0534*/ 	.short	0x010a
        /*0536*/ 	.byte	0x3f
	.zero		1


	//   ....[61]....
        /*0538*/ 	.word	0x0000ea80
        /*053c*/ 	.word	0x00000005
        /*0540*/ 	.word	0x00028850
        /*0544*/ 	.short	0x010a
        /*0546*/ 	.byte	0x3f
	.zero		1


	//   ....[62]....
        /*0548*/ 	.word	0x0000eae0
        /*054c*/ 	.word	0x00000006
        /*0550*/ 	.word	0x00028850
        /*0554*/ 	.short	0x010a
        /*0556*/ 	.byte	0x3f
	.zero		1


	//   ....[63]....
        /*0558*/ 	.word	0x0000ec60
        /*055c*/ 	.word	0x00000008
        /*0560*/ 	.word	0x00028840
        /*0564*/ 	.short	0x010a
        /*0566*/ 	.byte	0x3f
	.zero		1


	//   ....[64]....
        /*0568*/ 	.word	0x0000ecc0
        /*056c*/ 	.word	0x00000008
        /*0570*/ 	.word	0x00028820
        /*0574*/ 	.short	0x010a
        /*0576*/ 	.byte	0x3f
	.zero		1


	//   ....[65]....
        /*0578*/ 	.word	0x0000ed10
        /*057c*/ 	.word	0x00000003
        /*0580*/ 	.word	0x00028840
        /*0584*/ 	.short	0x010a
        /*0586*/ 	.byte	0x3f
	.zero		1


	//   ....[66]....
        /*0588*/ 	.word	0x0000ed60
        /*058c*/ 	.word	0x00000002
        /*0590*/ 	.word	0x00000060
        /*0594*/ 	.short	0x010a
        /*0596*/ 	.byte	0x3f
	.zero		1


	//   ....[67]....
        /*0598*/ 	.word	0x0000edb0
        /*059c*/ 	.word	0x00000003
        /*05a0*/ 	.word	0x00028840
        /*05a4*/ 	.short	0x010a
        /*05a6*/ 	.byte	0x3f
	.zero		1


	//   ....[68]....
        /*05a8*/ 	.word	0x0000ee00
        /*05ac*/ 	.word	0x00000002
        /*05b0*/ 	.word	0x00000060
        /*05b4*/ 	.short	0x010a
        /*05b6*/ 	.byte	0x3f
	.zero		1


	//   ....[69]....
        /*05b8*/ 	.word	0x0000ee50
        /*05bc*/ 	.word	0x00000002
        /*05c0*/ 	.word	0x00028840
        /*05c4*/ 	.short	0x010a
        /*05c6*/ 	.byte	0x3f
	.zero		1


	//   ....[70]....
        /*05c8*/ 	.word	0x0000eea0
        /*05cc*/ 	.word	0x00000002
        /*05d0*/ 	.word	0x00000060
        /*05d4*/ 	.short	0x010a
        /*05d6*/ 	.byte	0x3f
	.zero		1


	//   ....[71]....
        /*05d8*/ 	.word	0x0000eef0
        /*05dc*/ 	.word	0x00000003
        /*05e0*/ 	.word	0x00028860
        /*05e4*/ 	.short	0x010a
        /*05e6*/ 	.byte	0x3f
	.zero		1


	//   ....[72]....
        /*05e8*/ 	.word	0x0000efd0
        /*05ec*/ 	.word	0x00000007
        /*05f0*/ 	.word	0x00028820
        /*05f4*/ 	.short	0x010a
        /*05f6*/ 	.byte	0x3f
	.zero		1


	//   ....[73]....
        /*05f8*/ 	.word	0x0000f020
        /*05fc*/ 	.word	0x00000005
        /*0600*/ 	.word	0x00000000
        /*0604*/ 	.short	0x010a
        /*0606*/ 	.byte	0x3f
	.zero		1


	//   ....[74]....
        /*0608*/ 	.word	0x0000f070
        /*060c*/ 	.word	0x00000003
        /*0610*/ 	.word	0x00000000
        /*0614*/ 	.short	0x010a
        /*0616*/ 	.byte	0x3f
	.zero		1


	//   ....[75]....
        /*0618*/ 	.word	0x0000f0c0
        /*061c*/ 	.word	0x00000005
        /*0620*/ 	.word	0x00000000
        /*0624*/ 	.short	0x010a
        /*0626*/ 	.byte	0x3f
	.zero		1


	//----- nvinfo : EIATTR_NUM_MBARRIERS
	.align		4
.L_1145:
        /*0628*/ 	.byte	0x03, 0x38
        /*062a*/ 	.short	0x0016


	//----- nvinfo : EIATTR_EXIT_INSTR_OFFSETS
	.align		4
        /*062c*/ 	.byte	0x04, 0x1c
        /*062e*/ 	.short	(.L_1147 - .L_1146)


	//   ....[0]....
.L_1146:
        /*0630*/ 	.word	0x00000a50


	//   ....[1]....
        /*0634*/ 	.word	0x0000bb50


	//   ....[2]....
        /*0638*/ 	.word	0x0000bbb0


	//   ....[3]....
        /*063c*/ 	.word	0x0000e660


	//   ....[4]....
        /*0640*/ 	.word	0x0000e890


	//----- nvinfo : EIATTR_MAX_THREADS
	.align		4
.L_1147:
        /*0644*/ 	.byte	0x04, 0x05
        /*0646*/ 	.short	(.L_1149 - .L_1148)
.L_1148:
        /*0648*/ 	.word	0x00000180
        /*064c*/ 	.word	0x00000001
        /*0650*/ 	.word	0x00000001


	//----- nvinfo : EIATTR_CRS_STACK_SIZE
	.align		4
.L_1149:
        /*0654*/ 	.byte	0x04, 0x1e
        /*0656*/ 	.short	(.L_1151 - .L_1150)
.L_1150:
        /*0658*/ 	.word	0x00000000


	//----- nvinfo : EIATTR_CBANK_PARAM_SIZE
	.align		4
.L_1151:
        /*065c*/ 	.byte	0x03, 0x19
        /*065e*/ 	.short	0x0bf0


	//----- nvinfo : EIATTR_PARAM_CBANK
	.align		4
        /*0660*/ 	.byte	0x04, 0x0a
        /*0662*/ 	.short	(.L_1153 - .L_1152)
	.align		4
.L_1152:
        /*0664*/ 	.word	index@(.nv.constant0._ZN7cutlass13device_kernelIN5flash11enable_sm90INS1_16FlashAttnFwdSm90INS1_25CollectiveMainloopFwdSm90ILi2EN4cute5tupleIJNS5_1CILi1EEES8_S8_EEENS6_IJNS7_ILi128EEESA_SA_EEELi128ENS_6half_tEfNS_4arch4Sm90ELb1ELb0ELb1ELb0ELb0ELb0ELb0ELb1ELb1ELb0ELb0ELb0EEENS1_21CollectiveEpilogueFwdISB_S9_SC_SE_Li256ELb0ELb0ELb0ELb0EEENS1_30DynamicPersistentTileSchedulerILi256ELi32ELb0ELb0ELb1EEEEEEEEEvNT_6ParamsE)
        /*0668*/ 	.short	0x0210
        /*066a*/ 	.short	0x0bf0


	//----- nvinfo : EIATTR_SW_WAR
	.align		4
.L_1153:
        /*066c*/ 	.byte	0x04, 0x36
        /*066e*/ 	.short	(.L_1155 - .L_1154)
.L_1154:
        /*0670*/ 	.word	0x00000008
.L_1155:


//--------------------- .nv.info._ZN7cutlass13device_kernelIN5flash11enable_sm90INS1_16FlashAttnFwdSm90INS1_25CollectiveMainloopFwdSm90ILi2EN4cute5tupleIJNS5_1CILi1EEES8_S8_EEENS6_IJNS7_ILi128EEESA_SA_EEELi128ENS_6half_tEfNS_4arch4Sm90ELb1ELb0ELb1ELb1ELb0ELb0ELb0ELb1ELb1ELb0ELb0ELb0EEENS1_21CollectiveEpilogueFwdISB_S9_SC_SE_Li256ELb1ELb0ELb0ELb0EEENS1_36VarlenDynamicPersistentTileSchedulerILi128ELi128ELi256ELi32ELb0ELb0ELb1ELb1ELb1ELb1EEEEEEEEEvNT_6ParamsE --------------------------
	.section	.nv.info._ZN7cutlass13device_kernelIN5flash11enable_sm90INS1_16FlashAttnFwdSm90INS1_25CollectiveMainloopFwdSm90ILi2EN4cute5tupleIJNS5_1CILi1EEES8_S8_EEENS6_IJNS7_ILi128EEESA_SA_EEELi128ENS_6half_tEfNS_4arch4Sm90ELb1ELb0ELb1ELb1ELb0ELb0ELb0ELb1ELb1ELb0ELb0ELb0EEENS1_21CollectiveEpilogueFwdISB_S9_SC_SE_Li256ELb1ELb0ELb0ELb0EEENS1_36VarlenDynamicPersistentTileSchedulerILi128ELi128ELi256ELi32ELb0ELb0ELb1ELb1ELb1ELb1EEEEEEEEEvNT_6ParamsE,"",@"SHT_CUDA_INFO"
	.sectionflags	@""
	.align	4


	//----- nvinfo : EIATTR_CUDA_API_VERSION
	.align		4
        /*0000*/ 	.byte	0x04, 0x37
        /*0002*/ 	.short	(.L_1157 - .L_1156)
.L_1156:
        /*0004*/ 	.word	0x00000082


	//----- nvinfo : EIATTR_KPARAM_INFO
	.align		4
.L_1157:
        /*0008*/ 	.byte	0x04, 0x17
        /*000a*/ 	.short	(.L_1159 - .L_1158)
.L_1158:
        /*000c*/ 	.word	0x00000000
        /*0010*/ 	.short	0x0000
        /*0012*/ 	.short	0x0070
        /*0014*/ 	.byte	0x00, 0xf0, 0x01, 0x28


	//----- nvinfo : EIATTR_SPARSE_MMA_MASK
	.align		4
.L_1159:
        /*0018*/ 	.byte	0x03, 0x50
        /*001a*/ 	.short	0x0000


	//----- nvinfo : EIATTR_MAXREG_COUNT
	.align		4
        /*001c*/ 	.byte	0x03, 0x1b
        /*001e*/ 	.short	0x00a8


	//----- nvinfo : EIATTR_NUM_BARRIERS
	.align		4
        /*0020*/ 	.byte	0x02, 0x4c
        /*0022*/ 	.byte	0x10
	.zero		1


	//----- nvinfo : EIATTR_EXTERNS
	.align		4
        /*0024*/ 	.byte	0x04, 0x0f
        /*0026*/ 	.short	(.L_1161 - .L_1160)


	//   ....[0]....
	.align		4
.L_1160:
        /*0028*/ 	.word	index@(__assertfail)


	//----- nvinfo : EIATTR_ANNOTATIONS
	.align		4
.L_1161:
        /*002c*/ 	.byte	0x04, 0x55
        /*002e*/ 	.short	(.L_1163 - .L_1162)


	//   ....[0]....
.L_1162:
        /* <DEDUP_REMOVED lines=32> */


	//----- nvinfo : EIATTR_MERCURY_ISA_VERSION
	.align		4
.L_1163:
        /*0218*/ 	.byte	0x03, 0x5f
        /*021a*/ 	.short	0x0101


	//----- nvinfo : EIATTR_UNUSED_LOAD_BYTE_OFFSET
	.align		4
        /*021c*/ 	.byte	0x04, 0x44
        /*021e*/ 	.short	(.L_1165 - .L_1164)


	//   ....[0]....
.L_1164:
        /*0220*/ 	.word	0x00000a70
        /*0224*/ 	.word	0x0000fff0


	//   ....[1]....
        /*0228*/ 	.word	0x0000aa30
        /*022c*/ 	.word	0x0000fff0


	//----- nvinfo : EIATTR_INT_WARP_WIDE_INSTR_OFFSETS
	.align		4
.L_1165:
        /*0230*/ 	.byte	0x04, 0x31
        /*0232*/ 	.short	(.L_1167 - .L_1166)


	//   ....[0]....
.L_1166:
        /*0234*/ 	.word	0x00000160


	//   ....[1]....
        /*0238*/ 	.word	0x000001a0


	//   ....[2]....
        /*023c*/ 	.word	0x00000210


	//   ....[3]....
        /*0240*/ 	.word	0x0000dbd0


	//   ....[4]....
        /*0244*/ 	.word	0x0000dc60


	//   ....[5]....
        /*0248*/ 	.word	0x0000e0e0


	//   ....[6]....
        /*024c*/ 	.word	0x0000e110


	//   ....[7]....
        /*0250*/ 	.word	0x0000e320


	//   ....[8]....
        /*0254*/ 	.word	0x00010430


	//   ....[9]....
        /*0258*/ 	.word	0x000104c0


	//----- nvinfo : EIATTR_COOP_GROUP_MASK_REGIDS
	.align		4
.L_1167:
        /*025c*/ 	.byte	0x04, 0x29
        /*025e*/ 	.short	(.L_1169 - .L_1168)


	//   ....[0]....
.L_1168:
        /*0260*/ 	.word	0xffffffff


	//   ....[1]....
        /*0264*/ 	.word	0xffffffff


	//   ....[2]....
        /*0268*/ 	.word	0xffffffff


	//   ....[3]....
        /*026c*/ 	.word	0xffffffff


	//   ....[4]....
        /*0270*/ 	.word	0xffffffff


	//   ....[5]....
        /*0274*/ 	.word	0xffffffff


	//   ....[6]....
        /*0278*/ 	.word	0xffffffff


	//   ....[7]....
        /*027c*/ 	.word	0xffffffff


	//   ....[8]....
        /*0280*/ 	.word	0xffffffff


	//   ....[9]....
        /*0284*/ 	.word	0xffffffff


	//   ....[10]....
        /*0288*/ 	.word	0xffffffff


	//   ....[11]....
        /*028c*/ 	.word	0xffffffff


	//   ....[12]....
        /*0290*/ 	.word	0xffffffff


	//   ....[13]....
        /*0294*/ 	.word	0xffffffff


	//   ....[14]....
        /*0298*/ 	.word	0xffffffff


	//   ....[15]....
        /*029c*/ 	.word	0xffffffff


	//   ....[16]....
        /*02a0*/ 	.word	0xffffffff


	//   ....[17]....
        /*02a4*/ 	.word	0xffffffff


	//   ....[18]....
        /*02a8*/ 	.word	0xffffffff


	//   ....[19]....
        /*02ac*/ 	.word	0xffffffff


	//   ....[20]....
        /*02b0*/ 	.word	0xffffffff


	//   ....[21]....
        /*02b4*/ 	.word	0xffffffff


	//   ....[22]....
        /*02b8*/ 	.word	0xffffffff


	//   ....[23]....
        /*02bc*/ 	.word	0xffffffff


	//   ....[24]....
        /*02c0*/ 	.word	0xffffffff


	//   ....[25]....
        /*02c4*/ 	.word	0xffffffff


	//   ....[26]....
        /*02c8*/ 	.word	0xffffffff


	//   ....[27]....
        /*02cc*/ 	.word	0xffffffff


	//   ....[28]....
        /*02d0*/ 	.word	0xffffffff


	//   ....[29]....
        /*02d4*/ 	.word	0xffffffff


	//   ....[30]....
        /*02d8*/ 	.word	0xffffffff


	//   ....[31]....
        /*02dc*/ 	.word	0xffffffff


	//   ....[32]....
        /*02e0*/ 	.word	0xffffffff


	//   ....[33]....
        /*02e4*/ 	.word	0xffffffff


	//   ....[34]....
        /*02e8*/ 	.word	0xffffffff


	//   ....[35]....
        /*02ec*/ 	.word	0xffffffff


	//   ....[36]....
        /*02f0*/ 	.word	0xffffffff


	//   ....[37]....
        /*02f4*/ 	.word	0xffffffff


	//   ....[38]....
        /*02f8*/ 	.word	0xffffffff


	//   ....[39]....
        /*02fc*/ 	.word	0xffffffff


	//   ....[40]....
        /*0300*/ 	.word	0xffffffff


	//   ....[41]....
        /*0304*/ 	.word	0xffffffff


	//   ....[42]....
        /*0308*/ 	.word	0xffffffff


	//   ....[43]....
        /*030c*/ 	.word	0xffffffff


	//   ....[44]....
        /*0310*/ 	.word	0xffffffff


	//   ....[45]....
        /*0314*/ 	.word	0xffffffff


	//   ....[46]....
        /*0318*/ 	.word	0xffffffff


	//   ....[47]....
        /*031c*/ 	.word	0xffffffff


	//   ....[48]....
        /*0320*/ 	.word	0xffffffff


	//   ....[49]....
        /*0324*/ 	.word	0xffffffff


	//   ....[50]....
        /*0328*/ 	.word	0xffffffff


	//   ....[51]....
        /*032c*/ 	.word	0xffffffff


	//   ....[52]....
        /*0330*/ 	.word	0xffffffff


	//   ....[53]....
        /*0334*/ 	.word	0xffffffff


	//   ....[54]....
        /*0338*/ 	.word	0xffffffff


	//   ....[55]....
        /*033c*/ 	.word	0xffffffff


	//   ....[56]....
        /*0340*/ 	.word	0xffffffff


	//   ....[57]....
        /*0344*/ 	.word	0xffffffff


	//   ....[58]....
        /*0348*/ 	.word	0x0500000f


	//   ....[59]....
        /*034c*/ 	.word	0x0500000f


	//   ....[60]....
        /*0350*/ 	.word	0x0500000f


	//   ....[61]....
        /*0354*/ 	.word	0x0500000f


	//   ....[62]....
        /*0358*/ 	.word	0x0500000f


	//   ....[63]....
        /*035c*/ 	.word	0x0500000f


	//   ....[64]....
        /*0360*/ 	.word	0x0500000f


	//   ....[65]....
        /*0364*/ 	.word	0x0500000f


	//   ....[66]....
        /*0368*/ 	.word	0x0500000f


	//   ....[67]....
        /*036c*/ 	.word	0x0500000f


	//   ....[68]....
        /*0370*/ 	.word	0x0500000f


	//   ....[69]....
        /*0374*/ 	.word	0x0500000f


	//   ....[70]....
        /*0378*/ 	.word	0x0500000f


	//   ....[71]....
        /*037c*/ 	.word	0x0500000f


	//   ....[72]....
        /*0380*/ 	.word	0x0500000f


	//   ....[73]....
        /*0384*/ 	.word	0x0500000f


	//   ....[74]....
        /*0388*/ 	.word	0x0500000f


	//   ....[75]....
        /*038c*/ 	.word	0x0500000f


	//   ....[76]....
        /*0390*/ 	.word	0x0500000f


	//----- nvinfo : EIATTR_COOP_GROUP_INSTR_OFFSETS
	.align		4
.L_1169:
        /*0394*/ 	.byte	0x04, 0x28
        /*0396*/ 	.short	(.L_1171 - .L_1170)


	//   ....[0]....
.L_1170:
        /*0398*/ 	.word	0x00000070


	//   ....[1]....
        /*039c*/ 	.word	0x00000170


	//   ....[2]....
        /*03a0*/ 	.word	0x000001c0


	//   ....[3]....
        /*03a4*/ 	.word	0x000003f0


	//   ....[4]....
        /*03a8*/ 	.word	0x00000550


	//   ....[5]....
        /*03ac*/ 	.word	0x00000670


	//   ....[6]....
        /*03b0*/ 	.word	0x000007d0


	//   ....[7]....
        /*03b4*/ 	.word	0x00001580


	//   ....[8]....
        /*03b8*/ 	.word	0x00002d50


	//   ....[9]....
        /*03bc*/ 	.word	0x00002dd0


	//   ....[10]....
        /*03c0*/ 	.word	0x00003860


	//   ....[11]....
        /*03c4*/ 	.word	0x000038d0


	//   ....[12]....
        /*03c8*/ 	.word	0x00005d50


	//   ....[13]....
        /*03cc*/ 	.word	0x00005e60


	//   ....[14]....
        /*03d0*/ 	.word	0x00006670


	//   ....[15]....
        /*03d4*/ 	.word	0x00006750


	//   ....[16]....
        /*03d8*/ 	.word	0x00008a30


	//   ....[17]....
        /*03dc*/ 	.word	0x00008a60


	//   ....[18]....
        /*03e0*/ 	.word	0x00008ce0


	//   ....[19]....
        /*03e4*/ 	.word	0x00008d80


	//   ....[20]....
        /*03e8*/ 	.word	0x0000a100


	//   ....[21]....
        /*03ec*/ 	.word	0x0000a140


	//   ....[22]....
        /*03f0*/ 	.word	0x0000a230


	//   ....[23]....
        /*03f4*/ 	.word	0x0000a250


	//   ....[24]....
        /*03f8*/ 	.word	0x0000ca00


	//   ....[25]....
        /*03fc*/ 	.word	0x0000cb80


	//   ....[26]....
        /*0400*/ 	.word	0x0000cbb0


	//   ....[27]....
        /*0404*/ 	.word	0x0000cbf0


	//   ....[28]....
        /*0408*/ 	.word	0x0000cc60


	//   ....[29]....
        /*040c*/ 	.word	0x0000ccc0


	//   ....[30]....
        /*0410*/ 	.word	0x0000cd00


	//   ....[31]....
        /*0414*/ 	.word	0x0000cea0


	//   ....[32]....
        /*0418*/ 	.word	0x0000cf00


	//   ....[33]....
        /*041c*/ 	.word	0x0000cf40


	//   ....[34]....
        /*0420*/ 	.word	0x0000cf80


	//   ....[35]....
        /*0424*/ 	.word	0x0000cfb0


	//   ....[36]....
        /*0428*/ 	.word	0x0000cfe0


	//   ....[37]....
        /*042c*/ 	.word	0x0000d070


	//   ....[38]....
        /*0430*/ 	.word	0x0000d0d0


	//   ....[39]....
        /*0434*/ 	.word	0x0000d160


	//   ....[40]....
        /*0438*/ 	.word	0x000108d0


	//   ....[41]....
        /*043c*/ 	.word	0x000108e0


	//   ....[42]....
        /*0440*/ 	.word	0x000109f0


	//   ....[43]....
        /*0444*/ 	.word	0x00010a50


	//   ....[44]....
        /*0448*/ 	.word	0x00010a90


	//   ....[45]....
        /*044c*/ 	.word	0x00010ad0


	//   ....[46]....
        /*0450*/ 	.word	0x00010b00


	//   ....[47]....
        /*0454*/ 	.word	0x00010b30


	//   ....[48]....
        /*0458*/ 	.word	0x00010cc0


	//   ....[49]....
        /*045c*/ 	.word	0x00010d20


	//   ....[50]....
        /*0460*/ 	.word	0x00010d60


	//   ....[51]....
        /*0464*/ 	.word	0x00010da0


	//   ....[52]....
        /*0468*/ 	.word	0x00010dd0


	//   ....[53]....
        /*046c*/ 	.word	0x00010e00


	//   ....[54]....
        /*0470*/ 	.word	0x00010ec0


	//   ....[55]....
        /*0474*/ 	.word	0x00010ee0


	//   ....[56]....
        /*0478*/ 	.word	0x00010f50


	//   ....[57]....
        /*047c*/ 	.word	0x000115e0


	//   ....[58]....
        /*0480*/ 	.word	0x00011bb0


	//   ....[59]....
        /*0484*/ 	.word	0x00011fd0


	//   ....[60]....
        /*0488*/ 	.word	0x00012060


	//   ....[61]....
        /*048c*/ 	.word	0x00012100


	//   ....[62]....
        /*0490*/ 	.word	0x000121b0


	//   ....[63]....
        /*0494*/ 	.word	0x00012230


	//   ....[64]....
        /*0498*/ 	.word	0x000122b0


	//   ....[65]....
        /*049c*/ 	.word	0x00012330


	//   ....[66]....
        /*04a0*/ 	.word	0x000123b0


	//   ....[67]....
        /*04a4*/ 	.word	0x00012440


	//   ....[68]....
        /*04a8*/ 	.word	0x000124f0


	//   ....[69]....
        /*04ac*/ 	.word	0x00012570


	//   ....[70]....
        /*04b0*/ 	.word	0x000125f0


	//   ....[71]....
        /*04b4*/ 	.word	0x00012670


	//   ....[72]....
        /*04b8*/ 	.word	0x000126f0


	//   ....[73]....
        /*04bc*/ 	.word	0x00012760


	//   ....[74]....
        /*04c0*/ 	.word	0x00012800


	//   ....[75]....
        /*04c4*/ 	.word	0x00012890


	//   ....[76]....
        /*04c8*/ 	.word	0x000129c0


	//----- nvinfo : EIATTR_REG_RECONFIG
	.align		4
.L_1171:
        /*04cc*/ 	.byte	0x01, 0x54
	.zero		2


	//----- nvinfo : EIATTR_SYSCALL_OFFSETS
	.align		4
        /*04d0*/ 	.byte	0x04, 0x46
        /*04d2*/ 	.short	(.L_1173 - .L_1172)


	//   ....[0]....
.L_1172:
        /*04d4*/ 	.word	0x00001760


	//   ....[1]....
        /*04d8*/ 	.word	0x0000ddf0


	//   ....[2]....
        /*04dc*/ 	.word	0x0000df30


	//   ....[3]....
        /*04e0*/ 	.word	0x0000e030


	//----- nvinfo : EIATTR_MBARRIER_INSTR_OFFSETS
	.align		4
.L_1173:
        /*04e4*/ 	.byte	0x04, 0x39
        /*04e6*/ 	.short	(.L_1175 - .L_1174)


	//   ....[0]....
.L_1174:
        /*04e8*/ 	.word	0x000002a0
        /*04ec*/ 	.word	0x000000ff
        /*04f0*/ 	.word	0x00028800
        /*04f4*/ 	.short	0x0100
        /*04f6*/ 	.byte	0x08
	.zero		1


	//   ....[1]....
        /*04f8*/ 	.word	0x000002b0
        /*04fc*/ 	.word	0x000000ff
        /*0500*/ 	.word	0x00028820
        /*0504*/ 	.short	0x0100
        /*0506*/ 	.byte	0x08
	.zero		1


	//   ....[2]....
        /*0508*/ 	.word	0x000003a0
        /*050c*/ 	.word	0x000000ff
        /*0510*/ 	.word	0x00028830
        /*0514*/ 	.short	0x0100
        /*0516*/ 	.byte	0x08
	.zero		1


	//   ....[3]....
        /*0518*/ 	.word	0x000003b0
        /*051c*/ 	.word	0x000000ff
        /*0520*/ 	.word	0x00028840
        /*0524*/ 	.short	0x0100
        /*0526*/ 	.byte	0x08
	.zero		1


	//   ....[4]....
        /*0528*/ 	.word	0x000003c0
        /*052c*/ 	.word	0x000000ff
        /*0530*/ 	.word	0x00028838
        /*0534*/ 	.short	0x0100
        /*0536*/ 	.byte	0x08
	.zero		1


	//   ....[5]....
        /*0538*/ 	.word	0x000003d0
        /*053c*/ 	.word	0x000000ff
        /*0540*/ 	.word	0x00028848
        /*0544*/ 	.short	0x0100
        /*0546*/ 	.byte	0x08
	.zero		1


	//   ....[6]....
        /*0548*/ 	.word	0x00000500
        /*054c*/ 	.word	0x000000ff
        /*0550*/ 	.word	0x00028850
        /*0554*/ 	.short	0x0100
        /*0556*/ 	.byte	0x08
	.zero		1


	//   ....[7]....
        /*0558*/ 	.word	0x00000510
        /*055c*/ 	.word	0x000000ff
        /*0560*/ 	.word	0x00028860
        /*0564*/ 	.short	0x0100
        /*0566*/ 	.byte	0x08
	.zero		1


	//   ....[8]....
        /*0568*/ 	.word	0x00000520
        /*056c*/ 	.word	0x000000ff
        /*0570*/ 	.word	0x00028858
        /*0574*/ 	.short	0x0100
        /*0576*/ 	.byte	0x08
	.zero		1


	//   ....[9]....
        /*0578*/ 	.word	0x00000530
        /*057c*/ 	.word	0x000000ff
        /*0580*/ 	.word	0x00028868
        /*0584*/ 	.short	0x0100
        /*0586*/ 	.byte	0x08
	.zero		1


	//   ....[10]....
        /*0588*/ 	.word	0x00000620
        /*058c*/ 	.word	0x000000ff
        /*0590*/ 	.word	0x00028870
        /*0594*/ 	.short	0x0100
        /*0596*/ 	.byte	0x06
	.zero		1


	//   ....[11]....
        /*0598*/ 	.word	0x00000630
        /*059c*/ 	.word	0x000000ff
        /*05a0*/ 	.word	0x00028880
        /*05a4*/ 	.short	0x0100
        /*05a6*/ 	.byte	0x06
	.zero		1


	//   ....[12]....
        /*05a8*/ 	.word	0x00000640
        /*05ac*/ 	.word	0x000000ff
        /*05b0*/ 	.word	0x00028878
        /*05b4*/ 	.short	0x0100
        /*05b6*/ 	.byte	0x06
	.zero		1


	//   ....[13]....
        /*05b8*/ 	.word	0x00000650
        /*05bc*/ 	.word	0x000000ff
        /*05c0*/ 	.word	0x00028888
        /*05c4*/ 	.short	0x0100
        /*05c6*/ 	.byte	0x06
	.zero		1


	//   ....[14]....
        /*05c8*/ 	.word	0x00000780
        /*05cc*/ 	.word	0x000000ff
        /*05d0*/ 	.word	0x00028890
        /*05d4*/ 	.short	0x0100
        /*05d6*/ 	.byte	0x08
	.zero		1


	//   ....[15]....
        /*05d8*/ 	.word	0x00000790
        /*05dc*/ 	.word	0x000000ff
        /*05e0*/ 	.word	0x000288a0
        /*05e4*/ 	.short	0x0100
        /*05e6*/ 	.byte	0x08
	.zero		1


	//   ....[16]....
        /*05e8*/ 	.word	0x000007a0
        /*05ec*/ 	.word	0x000000ff
        /*05f0*/ 	.word	0x00028898
        /*05f4*/ 	.short	0x0100
        /*05f6*/ 	.byte	0x08
	.zero		1


	//   ....[17]....
        /*05f8*/ 	.word	0x000007b0
        /*05fc*/ 	.word	0x000000ff
        /*0600*/ 	.word	0x000288a8
        /*0604*/ 	.short	0x0100
        /*0606*/ 	.byte	0x08
	.zero		1


	//   ....[18]....
        /*0608*/ 	.word	0x000008e0
        /*060c*/ 	.word	0x000000ff
        /*0610*/ 	.word	0x000288b0
        /*0614*/ 	.short	0x0100
        /*0616*/ 	.byte	0x08
	.zero		1


	//   ....[19]....
        /*0618*/ 	.word	0x000008f0
        /*061c*/ 	.word	0x000000ff
        /*0620*/ 	.word	0x000288c0
        /*0624*/ 	.short	0x0100
        /*0626*/ 	.byte	0x08
	.zero		1


	//   ....[20]....
        /*0628*/ 	.word	0x00000900
        /*062c*/ 	.word	0x000000ff
        /*0630*/ 	.word	0x000288b8
        /*0634*/ 	.short	0x0100
        /*0636*/ 	.byte	0x08
	.zero		1


	//   ....[21]....
        /*0638*/ 	.word	0x00000910
        /*063c*/ 	.word	0x000000ff
        /*0640*/ 	.word	0x000288c8
        /*0644*/ 	.short	0x0100
        /*0646*/ 	.byte	0x08
	.zero		1


	//   ....[22]....
        /*0648*/ 	.word	0x000017e0
        /*064c*/ 	.word	0x000000ff
        /*0650*/ 	.word	0x00028800
        /*0654*/ 	.short	0x010a
        /*0656*/ 	.byte	0x29
	.zero		1


	//   ....[23]....
        /*0658*/ 	.word	0x00001860
        /*065c*/ 	.word	0x00000000
        /*0660*/ 	.word	0x00028830
        /*0664*/ 	.short	0x010a
        /*0666*/ 	.byte	0x3f
	.zero		1


	//   ....[24]....
        /*0668*/ 	.word	0x000018d0
        /*066c*/ 	.word	0x00000000
        /*0670*/ 	.word	0x00028830
        /*0674*/ 	.short	0x010a
        /*0676*/ 	.byte	0x3f
	.zero		1


	//   ....[25]....
        /*0678*/ 	.word	0x00002870
        /*067c*/ 	.word	0x00000000
        /*0680*/ 	.word	0x00000000
        /*0684*/ 	.short	0x0101
        /*0686*/ 	.byte	0x3f
	.zero		1


	//   ....[26]....
        /*0688*/ 	.word	0x00004840
        /*068c*/ 	.word	0x000000ff
        /*0690*/ 	.word	0x00028830
        /*0694*/ 	.short	0x010a
        /*0696*/ 	.byte	0x06
	.zero		1


	//   ....[27]....
        /*0698*/ 	.word	0x00004880
        /*069c*/ 	.word	0x000000ff
        /*06a0*/ 	.word	0x00028830
        /*06a4*/ 	.short	0x010a
        /*06a6*/ 	.byte	0x06
	.zero		1


	//   ....[28]....
        /*06a8*/ 	.word	0x00004ba0
        /*06ac*/ 	.word	0x000000ff
        /*06b0*/ 	.word	0x00028850
        /*06b4*/ 	.short	0x010a
        /*06b6*/ 	.byte	0x06
	.zero		1


	//   ....[29]....
        /*06b8*/ 	.word	0x00004be0
        /*06bc*/ 	.word	0x000000ff
        /*06c0*/ 	.word	0x00028850
        /*06c4*/ 	.short	0x010a
        /*06c6*/ 	.byte	0x06
	.zero		1


	//   ....[30]....
        /*06c8*/ 	.word	0x00006db0
        /*06cc*/ 	.word	0x0000002e
        /*06d0*/ 	.word	0x00000000
        /*06d4*/ 	.short	0x0101
        /*06d6*/ 	.byte	0x3f
	.zero		1


	//   ....[31]....
        /*06d8*/ 	.word	0x00006e30
        /*06dc*/ 	.word	0x00000032
        /*06e0*/ 	.word	0x00000000
        /*06e4*/ 	.short	0x0101
        /*06e6*/ 	.byte	0x3f
	.zero		1


	//   ....[32]....
        /*06e8*/ 	.word	0x00007930
        /*06ec*/ 	.word	0x000000ff
        /*06f0*/ 	.word	0x00028830
        /*06f4*/ 	.short	0x010a
        /*06f6*/ 	.byte	0x06
	.zero		1


	//   ....[33]....
        /*06f8*/ 	.word	0x00007970
        /*06fc*/ 	.word	0x000000ff
        /*0700*/ 	.word	0x00028830
        /*0704*/ 	.short	0x010a
        /*0706*/ 	.byte	0x06
	.zero		1


	//   ....[34]....
        /*0708*/ 	.word	0x00007c90
        /*070c*/ 	.word	0x000000ff
        /*0710*/ 	.word	0x00028850
        /*0714*/ 	.short	0x010a
        /*0716*/ 	.byte	0x06
	.zero		1


	//   ....[35]....
        /*0718*/ 	.word	0x00007cd0
        /*071c*/ 	.word	0x000000ff
        /*0720*/ 	.word	0x00028850
        /*0724*/ 	.short	0x010a
        /*0726*/ 	.byte	0x06
	.zero		1


	//   ....[36]....
        /*0728*/ 	.word	0x00009670
        /*072c*/ 	.word	0x00000019
        /*0730*/ 	.word	0x00000000
        /*0734*/ 	.short	0x0101
        /*0736*/ 	.byte	0x3f
	.zero		1


	//   ....[37]....
        /*0738*/ 	.word	0x00009820
        /*073c*/ 	.word	0x00000019
        /*0740*/ 	.word	0x00000000
        /*0744*/ 	.short	0x0101
        /*0746*/ 	.byte	0x3f
	.zero		1


	//   ....[38]....
        /*0748*/ 	.word	0x0000a070
        /*074c*/ 	.word	0x000000ff
        /*0750*/ 	.word	0x00028850
        /*0754*/ 	.short	0x010a
        /*0756*/ 	.byte	0x05
	.zero		1


	//   ....[39]....
        /*0758*/ 	.word	0x0000a0b0
        /*075c*/ 	.word	0x000000ff
        /*0760*/ 	.word	0x00028850
        /*0764*/ 	.short	0x010a
        /*0766*/ 	.byte	0x05
	.zero		1


	//   ....[40]....
        /*0768*/ 	.word	0x0000a7c0
        /*076c*/ 	.word	0x00000008
        /*0770*/ 	.word	0x00000000
        /*0774*/ 	.short	0x0101
        /*0776*/ 	.byte	0x3f
	.zero		1


	//   ....[41]....
        /*0778*/ 	.word	0x0000b930
        /*077c*/ 	.word	0x00000014
        /*0780*/ 	.word	0x00000000
        /*0784*/ 	.short	0x0101
        /*0786*/ 	.byte	0x3f
	.zero		1


	//   ....[42]....
        /*0788*/ 	.word	0x0000e660
        /*078c*/ 	.word	0x00000008
        /*0790*/ 	.word	0x00028840
        /*0794*/ 	.short	0x010a
        /*0796*/ 	.byte	0x3f
	.zero		1


	//   ....[43]....
        /*0798*/ 	.word	0x0000eb30
        /*079c*/ 	.word	0x00000009
        /*07a0*/ 	.word	0x00028820
        /*07a4*/ 	.short	0x010a
        /*07a6*/ 	.byte	0x3f
	.zero		1


	//   ....[44]....
        /*07a8*/ 	.word	0x0000ee50
        /*07ac*/ 	.word	0x00000002
        /*07b0*/ 	.word	0x00028840
        /*07b4*/ 	.short	0x010a
        /*07b6*/ 	.byte	0x3f
	.zero		1


	//   ....[45]....
        /*07b8*/ 	.word	0x0000f110
        /*07bc*/ 	.word	0x00000002
        /*07c0*/ 	.word	0x00000060
        /*07c4*/ 	.short	0x010a
        /*07c6*/ 	.byte	0x3f
	.zero		1


	//   ....[46]....
        /*07c8*/ 	.word	0x0000f6d0
        /*07cc*/ 	.word	0x00000002
        /*07d0*/ 	.word	0x00028840
        /*07d4*/ 	.short	0x010a
        /*07d6*/ 	.byte	0x3f
	.zero		1


	//   ....[47]....
        /*07d8*/ 	.word	0x0000f990
        /*07dc*/ 	.word	0x00000002
        /*07e0*/ 	.word	0x00000060
        /*07e4*/ 	.short	0x010a
        /*07e6*/ 	.byte	0x3f
	.zero		1


	//   ....[48]....
        /*07e8*/ 	.word	0x0000fe50
        /*07ec*/ 	.word	0x00000002
        /*07f0*/ 	.word	0x00028840
        /*07f4*/ 	.short	0x010a
        /*07f6*/ 	.byte	0x3f
	.zero		1


	//   ....[49]....
        /*07f8*/ 	.word	0x00010110
        /*07fc*/ 	.word	0x00000002
        /*0800*/ 	.word	0x00000060
        /*0804*/ 	.short	0x010a
        /*0806*/ 	.byte	0x3f
	.zero		1


	//   ....[50]....
        /*0808*/ 	.word	0x00010580
        /*080c*/ 	.word	0x00000003
        /*0810*/ 	.word	0x00028860
        /*0814*/ 	.short	0x010a
        /*0816*/ 	.byte	0x3f
	.zero		1


	//   ....[51]....
        /*0818*/ 	.word	0x00011560
        /*081c*/ 	.word	0x00000000
        /*0820*/ 	.word	0x00028820
        /*0824*/ 	.short	0x010a
        /*0826*/ 	.byte	0x3f
	.zero		1


	//   ....[52]....
        /*0828*/ 	.word	0x00011720
        /*082c*/ 	.word	0x00000006
        /*0830*/ 	.word	0x00000000
        /*0834*/ 	.short	0x010a
        /*0836*/ 	.byte	0x3f
	.zero		1


	//   ....[53]....
        /*0838*/ 	.word	0x00011790
        /*083c*/ 	.word	0x00000007
        /*0840*/ 	.word	0x00000000
        /*0844*/ 	.short	0x010a
        /*0846*/ 	.byte	0x3f
	.zero		1


	//   ....[54]....
        /*0848*/ 	.word	0x00011800
        /*084c*/ 	.word	0x00000004
        /*0850*/ 	.word	0x00000000
        /*0854*/ 	.short	0x010a
        /*0856*/ 	.byte	0x3f
	.zero		1


	//   ....[55]....
        /*0858*/ 	.word	0x00011830
        /*085c*/ 	.word	0x00000003
        /*0860*/ 	.word	0x00000000
        /*0864*/ 	.short	0x010a
        /*0866*/ 	.byte	0x3f
	.zero		1


	//   ....[56]....
        /*0868*/ 	.word	0x000118a0
        /*086c*/ 	.word	0x00000003
        /*0870*/ 	.word	0x00028800
        /*0874*/ 	.short	0x010a
        /*0876*/ 	.byte	0x3f
	.zero		1


	//   ....[57]....
        /*0878*/ 	.word	0x000118f0
        /*087c*/ 	.word	0x00000000
        /*0880*/ 	.word	0x00028830
        /*0884*/ 	.short	0x010a
        /*0886*/ 	.byte	0x3f
	.zero		1


	//   ....[58]....
        /*0888*/ 	.word	0x00011950
        /*088c*/ 	.word	0x00000007
        /*0890*/ 	.word	0x00028830
        /*0894*/ 	.short	0x010a
        /*0896*/ 	.byte	0x3f
	.zero		1


	//   ....[59]....
        /*0898*/ 	.word	0x000119b0
        /*089c*/ 	.word	0x00000007
        /*08a0*/ 	.word	0x00028850
        /*08a4*/ 	.short	0x010a
        /*08a6*/ 	.byte	0x3f
	.zero		1


	//   ....[60]....
        /*08a8*/ 	.word	0x00011a10
        /*08ac*/ 	.word	0x00000005
        /*08b0*/ 	.word	0x00028830
        /*08b4*/ 	.short	0x010a
        /*08b6*/ 	.byte	0x3f
	.zero		1


	//   ....[61]....
        /*08b8*/ 	.word	0x00011a70
        /*08bc*/ 	.word	0x00000005
        /*08c0*/ 	.word	0x00028850
        /*08c4*/ 	.short	0x010a
        /*08c6*/ 	.byte	0x3f
	.zero		1


	//   ....[62]....
        /*08c8*/ 	.word	0x00011ad0
        /*08cc*/ 	.word	0x00000006
        /*08d0*/ 	.word	0x00028850
        /*08d4*/ 	.short	0x010a
        /*08d6*/ 	.byte	0x3f
	.zero		1


	//   ....[63]....
        /*08d8*/ 	.word	0x00011c70
        /*08dc*/ 	.word	0x00000008
        /*08e0*/ 	.word	0x00028840
        /*08e4*/ 	.short	0x010a
        /*08e6*/ 	.byte	0x3f
	.zero		1


	//   ....[64]....
        /*08e8*/ 	.word	0x00011cf0
        /*08ec*/ 	.word	0x00000008
        /*08f0*/ 	.word	0x00028820
        /*08f4*/ 	.short	0x010a
        /*08f6*/ 	.byte	0x3f
	.zero		1


	//   ....[65]....
        /*08f8*/ 	.word	0x00011d40
        /*08fc*/ 	.word	0x00000002
        /*0900*/ 	.word	0x00028840
        /*0904*/ 	.short	0x010a
        /*0906*/ 	.byte	0x3f
	.zero		1


	//   ....[66]....
        /*0908*/ 	.word	0x00011d90
        /*090c*/ 	.word	0x00000002
        /*0910*/ 	.word	0x00000060
        /*0914*/ 	.short	0x010a
        /*0916*/ 	.byte	0x3f
	.zero		1


	//   ....[67]....
        /*0918*/ 	.word	0x00011de0
        /*091c*/ 	.word	0x00000002
        /*0920*/ 	.word	0x00028840
        /*0924*/ 	.short	0x010a
        /*0926*/ 	.byte	0x3f
	.zero		1


	//   ....[68]....
        /*0928*/ 	.word	0x00011e30
        /*092c*/ 	.word	0x00000002
        /*0930*/ 	.word	0x00000060
        /*0934*/ 	.short	0x010a
        /*0936*/ 	.byte	0x3f
	.zero		1


	//   ....[69]....
        /*0938*/ 	.word	0x00011e80
        /*093c*/ 	.word	0x00000002
        /*0940*/ 	.word	0x00028840
        /*0944*/ 	.short	0x010a
        /*0946*/ 	.byte	0x3f
	.zero		1


	//   ....[70]....
        /*0948*/ 	.word	0x00011ed0
        /*094c*/ 	.word	0x00000002
        /*0950*/ 	.word	0x00000060
        /*0954*/ 	.short	0x010a
        /*0956*/ 	.byte	0x3f
	.zero		1


	//   ....[71]....
        /*0958*/ 	.word	0x00011f20
        /*095c*/ 	.word	0x00000003
        /*0960*/ 	.word	0x00028860
        /*0964*/ 	.short	0x010a
        /*0966*/ 	.byte	0x3f
	.zero		1


	//   ....[72]....
        /*0968*/ 	.word	0x000128e0
        /*096c*/ 	.word	0x00000000
        /*0970*/ 	.word	0x00028820
        /*0974*/ 	.short	0x010a
        /*0976*/ 	.byte	0x3f
	.zero		1


	//   ....[73]....
        /*0978*/ 	.word	0x00012a80
        /*097c*/ 	.word	0x00000006
        /*0980*/ 	.word	0x00000000
        /*0984*/ 	.short	0x010a
        /*0986*/ 	.byte	0x3f
	.zero		1


	//   ....[74]....
        /*0988*/ 	.word	0x00012ad0
        /*098c*/ 	.word	0x00000007
        /*0990*/ 	.word	0x00000000
        /*0994*/ 	.short	0x010a
        /*0996*/ 	.byte	0x3f
	.zero		1


	//   ....[75]....
        /*0998*/ 	.word	0x00012b20
        /*099c*/ 	.word	0x00000004
        /*09a0*/ 	.word	0x00000000
        /*09a4*/ 	.short	0x010a
        /*09a6*/ 	.byte	0x3f
	.zero		1


	//----- nvinfo : EIATTR_NUM_MBARRIERS
	.align		4
.L_1175:
        /*09a8*/ 	.byte	0x03, 0x38
        /*09aa*/ 	.short	0x0016


	//----- nvinfo : EIATTR_EXIT_INSTR_OFFSETS
	.align		4
        /*09ac*/ 	.byte	0x04, 0x1c
        /*09ae*/ 	.short	(.L_1177 - .L_1176)


	//   ....[0]....
.L_1176:
        /*09b0*/ 	.word	0x00000ab0


	//   ....[1]....
        /*09b4*/ 	.word	0x0000c9c0


	//   ....[2]....
        /*09b8*/ 	.word	0x0000ca20


	//   ....[3]....
        /*09bc*/ 	.word	0x00011880


	//----- nvinfo : EIATTR_MAX_THREADS
	.align		4
.L_1177:
        /*09c0*/ 	.byte	0x04, 0x05
        /*09c2*/ 	.short	(.L_1179 - .L_1178)
.L_1178:
        /*09c4*/ 	.word	0x00000180
        /*09c8*/ 	.word	0x00000001
        /*09cc*/ 	.word	0x00000001


	//----- nvinfo : EIATTR_CRS_STACK_SIZE
	.align		4
.L_1179:
        /*09d0*/ 	.byte	0x04, 0x1e
        /*09d2*/ 	.short	(.L_1181 - .L_1180)
.L_1180:
        /*09d4*/ 	.word	0x00000000


	//----- nvinfo : EIATTR_CBANK_PARAM_SIZE
	.align		4
.L_1181:
        /*09d8*/ 	.byte	0x03, 0x19
        /*09da*/ 	.short	0x0a70


	//----- nvinfo : EIATTR_PARAM_CBANK
	.align		4
        /*09dc*/ 	.byte	0x04, 0x0a
        /*09de*/ 	.short	(.L_1183 - .L_1182)
	.align		4
.L_1182:
        /*09e0*/ 	.word	index@(.nv.constant0._ZN7cutlass13device_kernelIN5flash11enable_sm90INS1_16FlashAttnFwdSm90INS1_25CollectiveMainloopFwdSm90ILi2EN4cute5tupleIJNS5_1CILi1EEES8_S8_EEENS6_IJNS7_ILi128EEESA_SA_EEELi128ENS_6half_tEfNS_4arch4Sm90ELb1ELb0ELb1ELb1ELb0ELb0ELb0ELb1ELb1ELb0ELb0ELb0EEENS1_21CollectiveEpilogueFwdISB_S9_SC_SE_Li256ELb1ELb0ELb0ELb0EEENS1_36VarlenDynamicPersistentTileSchedulerILi128ELi128ELi256ELi32ELb0ELb0ELb1ELb1ELb1ELb1EEEEEEEEEvNT_6ParamsE)
        /*09e4*/ 	.short	0x0210
        /*09e6*/ 	.short	0x0a70


	//----- nvinfo : EIATTR_SW_WAR
	.align		4
.L_1183:
        /*09e8*/ 	.byte	0x04, 0x36
        /*09ea*/ 	.short	(.L_1185 - .L_1184)
.L_1184:
        /*09ec*/ 	.word	0x00000008
.L_1185:


//--------------------- .nv.info._ZN7cutlass13device_kernelIN5flash11enable_sm90INS1_16FlashAttnFwdSm90INS1_25CollectiveMainloopFwdSm90ILi2EN4cute5tupleIJNS5_1CILi1EEES8_S8_EEENS6_IJNS7_ILi128EEESA_SA_EEELi128ENS_6half_tEfNS_4arch4Sm90ELb1ELb0ELb1ELb1ELb0ELb1ELb0ELb1ELb1ELb0ELb0ELb0EEENS1_21CollectiveEpilogueFwdISB_S9_SC_SE_Li256ELb1ELb0ELb0ELb0EEENS1_36VarlenDynamicPersistentTileSchedulerILi128ELi128ELi256ELi32ELb0ELb0ELb1ELb1ELb1ELb1EEEEEEEEEvNT_6ParamsE --------------------------
	.section	.nv.info._ZN7cutlass13device_kernelIN5flash11enable_sm90INS1_16FlashAttnFwdSm90INS1_25CollectiveMainloopFwdSm90ILi2EN4cute5tupleIJNS5_1CILi1EEES8_S8_EEENS6_IJNS7_ILi128EEESA_SA_EEELi128ENS_6half_tEfNS_4arch4Sm90ELb1ELb0ELb1ELb1ELb0ELb1ELb0ELb1ELb1ELb0ELb0ELb0EEENS1_21CollectiveEpilogueFwdISB_S9_SC_SE_Li256ELb1ELb0ELb0ELb0EEENS1_36VarlenDynamicPersistentTileSchedulerILi128ELi128ELi256ELi32ELb0ELb0ELb1ELb1ELb1ELb1EEEEEEEEEvNT_6ParamsE,"",@"SHT_CUDA_INFO"
	.sectionflags	@""
	.align	4


	//----- nvinfo : EIATTR_CUDA_API_VERSION
	.align		4
        /*0000*/ 	.byte	0x04, 0x37
        /*0002*/ 	.short	(.L_1187 - .L_1186)
.L_1186:
        /*0004*/ 	.word	0x00000082


	//----- nvinfo : EIATTR_KPARAM_INFO
	.align		4
.L_1187:
        /*0008*/ 	.byte	0x04, 0x17
        /*000a*/ 	.short	(.L_1189 - .L_1188)
.L_1188:
        /*000c*/ 	.word	0x00000000
        /*0010*/ 	.short	0x0000
        /*0012*/ 	.short	0x0070
        /*0014*/ 	.byte	0x00, 0xf0, 0x01, 0x28


	//----- nvinfo : EIATTR_SPARSE_MMA_MASK
	.align		4
.L_1189:
        /*0018*/ 	.byte	0x03, 0x50
        /*001a*/ 	.short	0x0000


	//----- nvinfo : EIATTR_MAXREG_COUNT
	.align		4
        /*001c*/ 	.byte	0x03, 0x1b
        /*001e*/ 	.short	0x00a8


	//----- nvinfo : EIATTR_NUM_BARRIERS
	.align		4
        /*0020*/ 	.byte	0x02, 0x4c
        /*0022*/ 	.byte	0x10
	.zero		1


	//----- nvinfo : EIATTR_EXTERNS
	.align		4
        /*0024*/ 	.byte	0x04, 0x0f
        /*0026*/ 	.short	(.L_1191 - .L_1190)


	//   ....[0]....
	.align		4
.L_1190:
        /*0028*/ 	.word	index@(__assertfail)


	//----- nvinfo : EIATTR_ANNOTATIONS
	.align		4
.L_1191:
        /*002c*/ 	.byte	0x04, 0x55
        /*002e*/ 	.short	(.L_1193 - .L_1192)


	//   ....[0]....
.L_1192:
        /* <DEDUP_REMOVED lines=50> */


	//----- nvinfo : EIATTR_MERCURY_ISA_VERSION
	.align		4
.L_1193:
        /*0338*/ 	.byte	0x03, 0x5f
        /*033a*/ 	.short	0x0101


	//----- nvinfo : EIATTR_UNUSED_LOAD_BYTE_OFFSET
	.align		4
        /*033c*/ 	.byte	0x04, 0x44
        /*033e*/ 	.short	(.L_1195 - .L_1194)


	//   ....[0]....
.L_1194:
        /*0340*/ 	.word	0x00000ae0
        /*0344*/ 	.word	0x0000fff0


	//   ....[1]....
        /*0348*/ 	.word	0x000172f0
        /*034c*/ 	.word	0x0000fff0


	//----- nvinfo : EIATTR_INT_WARP_WIDE_INSTR_OFFSETS
	.align		4
.L_1195:
        /*0350*/ 	.byte	0x04, 0x31
        /*0352*/ 	.short	(.L_1197 - .L_1196)


	//   ....[0]....
.L_1196:
        /*0354*/ 	.word	0x000001b0


	//   ....[1]....
        /*0358*/ 	.word	0x00000250


	//   ....[2]....
        /*035c*/ 	.word	0x000002c0


	//   ....[3]....
        /*0360*/ 	.word	0x0001b120


	//   ....[4]....
        /*0364*/ 	.word	0x0001b1b0


	//   ....[5]....
        /*0368*/ 	.word	0x0001b640


	//   ....[6]....
        /*036c*/ 	.word	0x0001b670


	//   ....[7]....
        /*0370*/ 	.word	0x0001b870


	//   ....[8]....
        /*0374*/ 	.word	0x0001d9d0


	//   ....[9]....
        /*0378*/ 	.word	0x0001da60


	//----- nvinfo : EIATTR_COOP_GROUP_MASK_REGIDS
	.align		4
.L_1197:
        /*037c*/ 	.byte	0x04, 0x29
        /*037e*/ 	.short	(.L_1199 - .L_1198)


	//   ....[0]....
.L_1198:
        /*0380*/ 	.word	0xffffffff


	//   ....[1]....
        /*0384*/ 	.word	0xffffffff


	//   ....[2]....
        /*0388*/ 	.word	0xffffffff


	//   ....[3]....
        /*038c*/ 	.word	0xffffffff


	//   ....[4]....
        /*0390*/ 	.word	0xffffffff


	//   ....[5]....
        /*0394*/ 	.word	0xffffffff


	//   ....[6]....
        /*0398*/ 	.word	0xffffffff


	//   ....[7]....
        /*039c*/ 	.word	0xffffffff


	//   ....[8]....
        /*03a0*/ 	.word	0xffffffff


	//   ....[9]....
        /*03a4*/ 	.word	0xffffffff


	//   ....[10]....
        /*03a8*/ 	.word	0xffffffff


	//   ....[11]....
        /*03ac*/ 	.word	0xffffffff


	//   ....[12]....
        /*03b0*/ 	.word	0xffffffff


	//   ....[13]....
        /*03b4*/ 	.word	0xffffffff


	//   ....[14]....
        /*03b8*/ 	.word	0xffffffff


	//   ....[15]....
        /*03bc*/ 	.word	0xffffffff


	//   ....[16]....
        /*03c0*/ 	.word	0xffffffff


	//   ....[17]....
        /*03c4*/ 	.word	0xffffffff


	//   ....[18]....
        /*03c8*/ 	.word	0xffffffff


	//   ....[19]....
        /*03cc*/ 	.word	0xffffffff


	//   ....[20]....
        /*03d0*/ 	.word	0xffffffff


	//   ....[21]....
        /*03d4*/ 	.word	0xffffffff


	//   ....[22]....
        /*03d8*/ 	.word	0xffffffff


	//   ....[23]....
        /*03dc*/ 	.word	0xffffffff


	//   ....[24]....
        /*03e0*/ 	.word	0xffffffff


	//   ....[25]....
        /*03e4*/ 	.word	0xffffffff


	//   ....[26]....
        /*03e8*/ 	.word	0xffffffff


	//   ....[27]....
        /*03ec*/ 	.word	0xffffffff


	//   ....[28]....
        /*03f0*/ 	.word	0xffffffff


	//   ....[29]....
        /*03f4*/ 	.word	0xffffffff


	//   ....[30]....
        /*03f8*/ 	.word	0xffffffff


	//   ....[31]....
        /*03fc*/ 	.word	0xffffffff


	//   ....[32]....
        /*0400*/ 	.word	0xffffffff


	//   ....[33]....
        /*0404*/ 	.word	0xffffffff


	//   ....[34]....
        /*0408*/ 	.word	0xffffffff


	//   ....[35]....
        /*040c*/ 	.word	0xffffffff


	//   ....[36]....
        /*0410*/ 	.word	0xffffffff


	//   ....[37]....
        /*0414*/ 	.word	0xffffffff


	//   ....[38]....
        /*0418*/ 	.word	0xffffffff


	//   ....[39]....
        /*041c*/ 	.word	0xffffffff


	//   ....[40]....
        /*0420*/ 	.word	0xffffffff


	//   ....[41]....
        /*0424*/ 	.word	0xffffffff


	//   ....[42]....
        /*0428*/ 	.word	0xffffffff


	//   ....[43]....
        /*042c*/ 	.word	0xffffffff


	//   ....[44]....
        /*0430*/ 	.word	0xffffffff


	//   ....[45]....
        /*0434*/ 	.word	0xffffffff


	//   ....[46]....
        /*0438*/ 	.word	0xffffffff


	//   ....[47]....
        /*043c*/ 	.word	0xffffffff


	//   ....[48]....
        /*0440*/ 	.word	0xffffffff


	//   ....[49]....
        /*0444*/ 	.word	0xffffffff


	//   ....[50]....
        /*0448*/ 	.word	0xffffffff


	//   ....[51]....
        /*044c*/ 	.word	0xffffffff


	//   ....[52]....
        /*0450*/ 	.word	0xffffffff


	//   ....[53]....
        /*0454*/ 	.word	0xffffffff


	//   ....[54]....
        /*0458*/ 	.word	0xffffffff


	//   ....[55]....
        /*045c*/ 	.word	0xffffffff


	//   ....[56]....
        /*0460*/ 	.word	0xffffffff


	//   ....[57]....
        /*0464*/ 	.word	0xffffffff


	//   ....[58]....
        /*0468*/ 	.word	0x0500000f


	//   ....[59]....
        /*046c*/ 	.word	0x0500000f


	//   ....[60]....
        /*0470*/ 	.word	0x0500000f


	//   ....[61]....
        /*0474*/ 	.word	0x0500000f


	//   ....[62]....
        /*0478*/ 	.word	0x0500000f


	//   ....[63]....
        /*047c*/ 	.word	0x0500000f


	//   ....[64]....
        /*0480*/ 	.word	0x0500000f


	//   ....[65]....
        /*0484*/ 	.word	0x0500000f


	//   ....[66]....
        /*0488*/ 	.word	0x0500000f


	//   ....[67]....
        /*048c*/ 	.word	0x0500000f


	//   ....[68]....
        /*0490*/ 	.word	0x0500000f


	//   ....[69]....
        /*0494*/ 	.word	0x0500000f


	//   ....[70]....
        /*0498*/ 	.word	0x0500000f


	//   ....[71]....
        /*049c*/ 	.word	0x0500000f


	//   ....[72]....
        /*04a0*/ 	.word	0x0500000f


	//   ....[73]....
        /*04a4*/ 	.word	0x0500000f


	//   ....[74]....
        /*04a8*/ 	.word	0x0500000f


	//   ....[75]....
        /*04ac*/ 	.word	0x0500000f


	//   ....[76]....
        /*04b0*/ 	.word	0x0500000f


	//   ....[77]....
        /*04b4*/ 	.word	0x0500000f


	//   ....[78]....
        /*04b8*/ 	.word	0x0500000f


	//   ....[79]....
        /*04bc*/ 	.word	0x0500000f


	//   ....[80]....
        /*04c0*/ 	.word	0x0500000f


	//   ....[81]....
        /*04c4*/ 	.word	0x0500000f


	//   ....[82]....
        /*04c8*/ 	.word	0x0500000f


	//   ....[83]....
        /*04cc*/ 	.word	0x0500000f


	//   ....[84]....
        /*04d0*/ 	.word	0x0500000f


	//   ....[85]....
        /*04d4*/ 	.word	0x0500000f


	//   ....[86]....
        /*04d8*/ 	.word	0x0500000f


	//   ....[87]....
        /*04dc*/ 	.word	0x0500000f


	//   ....[88]....
        /*04e0*/ 	.word	0x0500000f


	//   ....[89]....
        /*04e4*/ 	.word	0x0500000f


	//   ....[90]....
        /*04e8*/ 	.word	0x0500000f


	//   ....[91]....
        /*04ec*/ 	.word	0x0500000f


	//   ....[92]....
        /*04f0*/ 	.word	0x0500000f


	//   ....[93]....
        /*04f4*/ 	.word	0x0500000f


	//   ....[94]....
        /*04f8*/ 	.word	0x0500000f


	//   ....[95]....
        /*04fc*/ 	.word	0x0500000f


	//   ....[96]....
        /*0500*/ 	.word	0x0500000f


	//   ....[97]....
        /*0504*/ 	.word	0x0500000f


	//   ....[98]....
        /*0508*/ 	.word	0x0500000f


	//   ....[99]....
        /*050c*/ 	.word	0x0500000f


	//   ....[100]....
        /*0510*/ 	.word	0x0500000f


	//   ....[101]....
        /*0514*/ 	.word	0x0500000f


	//   ....[102]....
        /*0518*/ 	.word	0x0500000f


	//   ....[103]....
        /*051c*/ 	.word	0x0500000f


	//   ....[104]....
        /*0520*/ 	.word	0x0500000f


	//   ....[105]....
        /*0524*/ 	.word	0x0500000f


	//   ....[106]....
        /*0528*/ 	.word	0x0500000f


	//   ....[107]....
        /*052c*/ 	.word	0x0500000f


	//   ....[108]....
        /*0530*/ 	.word	0x0500000f


	//   ....[109]....
        /*0534*/ 	.word	0x0500000f


	//   ....[110]....
        /*0538*/ 	.word	0x0500000f


	//----- nvinfo : EIATTR_COOP_GROUP_INSTR_OFFSETS
	.align		4
.L_1199:
        /*053c*/ 	.byte	0x04, 0x28
        /*053e*/ 	.short	(.L_1201 - .L_1200)


	//   ....[0]....
.L_1200:
        /*0540*/ 	.word	0x00000060


	//   ....[1]....
        /*0544*/ 	.word	0x000001c0


	//   ....[2]....
        /*0548*/ 	.word	0x00000270


	//   ....[3]....
        /*054c*/ 	.word	0x00000430


	//   ....[4]....
        /*0550*/ 	.word	0x00000590


	//   ....[5]....
        /*0554*/ 	.word	0x000006b0


	//   ....[6]....
        /*0558*/ 	.word	0x00000810


	//   ....[7]....
        /*055c*/ 	.word	0x00008700


	//   ....[8]....
        /*0560*/ 	.word	0x0000f100


	//   ....[9]....
        /*0564*/ 	.word	0x0000f150


	//   ....[10]....
        /*0568*/ 	.word	0x0000fc10


	//   ....[11]....
        /*056c*/ 	.word	0x0000fc70


	//   ....[12]....
        /*0570*/ 	.word	0x00012220


	//   ....[13]....
        /*0574*/ 	.word	0x00012260


	//   ....[14]....
        /*0578*/ 	.word	0x00012cd0


	//   ....[15]....
        /*057c*/ 	.word	0x00012d40


	//   ....[16]....
        /*0580*/ 	.word	0x00014fd0


	//   ....[17]....
        /*0584*/ 	.word	0x00014ff0


	//   ....[18]....
        /*0588*/ 	.word	0x00015550


	//   ....[19]....
        /*058c*/ 	.word	0x00015790


	//   ....[20]....
        /*0590*/ 	.word	0x00016940


	//   ....[21]....
        /*0594*/ 	.word	0x00016ce0


	//   ....[22]....
        /*0598*/ 	.word	0x00016d10


	//   ....[23]....
        /*059c*/ 	.word	0x00016d20


	//   ....[24]....
        /*05a0*/ 	.word	0x00018fb0


	//   ....[25]....
        /*05a4*/ 	.word	0x00019130


	//   ....[26]....
        /*05a8*/ 	.word	0x00019160


	//   ....[27]....
        /*05ac*/ 	.word	0x000191a0


	//   ....[28]....
        /*05b0*/ 	.word	0x00019200


	//   ....[29]....
        /*05b4*/ 	.word	0x00019260


	//   ....[30]....
        /*05b8*/ 	.word	0x000192b0


	//   ....[31]....
        /*05bc*/ 	.word	0x00019460


	//   ....[32]....
        /*05c0*/ 	.word	0x000194c0


	//   ....[33]....
        /*05c4*/ 	.word	0x00019500


	//   ....[34]....
        /*05c8*/ 	.word	0x00019540


	//   ....[35]....
        /*05cc*/ 	.word	0x00019570


	//   ....[36]....
        /*05d0*/ 	.word	0x000195a0


	//   ....[37]....
        /*05d4*/ 	.word	0x00019630


	//   ....[38]....
        /*05d8*/ 	.word	0x00019690


	//   ....[39]....
        /*05dc*/ 	.word	0x00019720


	//   ....[40]....
        /*05e0*/ 	.word	0x0001dea0


	//   ....[41]....
        /*05e4*/ 	.word	0x0001deb0


	//   ....[42]....
        /*05e8*/ 	.word	0x0001dfc0


	//   ....[43]....
        /*05ec*/ 	.word	0x0001e020


	//   ....[44]....
        /*05f0*/ 	.word	0x0001e060


	//   ....[45]....
        /*05f4*/ 	.word	0x0001e0a0


	//   ....[46]....
        /*05f8*/ 	.word	0x0001e0d0


	//   ....[47]....
        /*05fc*/ 	.word	0x0001e100


	//   ....[48]....
        /*0600*/ 	.word	0x0001e290


	//   ....[49]....
        /*0604*/ 	.word	0x0001e2f0


	//   ....[50]....
        /*0608*/ 	.word	0x0001e330


	//   ....[51]....
        /*060c*/ 	.word	0x0001e370


	//   ....[52]....
        /*0610*/ 	.word	0x0001e3a0


	//   ....[53]....
        /*0614*/ 	.word	0x0001e3d0


	//   ....[54]....
        /*0618*/ 	.word	0x0001e490


	//   ....[55]....
        /*061c*/ 	.word	0x0001e4b0


	//   ....[56]....
        /*0620*/ 	.word	0x0001e520


	//   ....[57]....
        /*0624*/ 	.word	0x0001ebb0


	//   ....[58]....
        /*0628*/ 	.word	0x0001eff0


	//   ....[59]....
        /*062c*/ 	.word	0x0001f0a0


	//   ....[60]....
        /*0630*/ 	.word	0x0001f140


	//   ....[61]....
        /*0634*/ 	.word	0x0001f1e0


	//   ....[62]....
        /*0638*/ 	.word	0x0001f280


	//   ....[63]....
        /*063c*/ 	.word	0x0001f320


	//   ....[64]....
        /*0640*/ 	.word	0x0001f3c0


	//   ....[65]....
        /*0644*/ 	.word	0x0001f460


	//   ....[66]....
        /*0648*/ 	.word	0x0001f500


	//   ....[67]....
        /*064c*/ 	.word	0x0001f5a0


	//   ....[68]....
        /*0650*/ 	.word	0x0001f640


	//   ....[69]....
        /*0654*/ 	.word	0x0001f6e0


	//   ....[70]....
        /*0658*/ 	.word	0x0001f780


	//   ....[71]....
        /*065c*/ 	.word	0x0001f820


	//   ....[72]....
        /*0660*/ 	.word	0x0001f8c0


	//   ....[73]....
        /*0664*/ 	.word	0x0001f960


	//   ....[74]....
        /*0668*/ 	.word	0x0001fa00


	//   ....[75]....
        /*066c*/ 	.word	0x0001faf0


	//   ....[76]....
        /*0670*/ 	.word	0x0001fb90


	//   ....[77]....
        /*0674*/ 	.word	0x0001fc30


	//   ....[78]....
        /*0678*/ 	.word	0x0001fcd0


	//   ....[79]....
        /*067c*/ 	.word	0x0001fd70


	//   ....[80]....
        /*0680*/ 	.word	0x0001fe10


	//   ....[81]....
        /*0684*/ 	.word	0x0001feb0


	//   ....[82]....
        /*0688*/ 	.word	0x0001ff50


	//   ....[83]....
        /*068c*/ 	.word	0x0001fff0


	//   ....[84]....
        /*0690*/ 	.word	0x00020090


	//   ....[85]....
        /*0694*/ 	.word	0x00020130


	//   ....[86]....
        /*0698*/ 	.word	0x000201d0


	//   ....[87]....
        /*069c*/ 	.word	0x00020270


	//   ....[88]....
        /*06a0*/ 	.word	0x00020310


	//   ....[89]....
        /*06a4*/ 	.word	0x000203b0


	//   ....[90]....
        /*06a8*/ 	.word	0x00020450


	//   ....[91]....
        /*06ac*/ 	.word	0x00020750


	//   ....[92]....
        /*06b0*/ 	.word	0x00020a30


	//   ....[93]....
        /*06b4*/ 	.word	0x00020e50


	//   ....[94]....
        /*06b8*/ 	.word	0x00020ee0


	//   ....[95]....
        /*06bc*/ 	.word	0x00020f80


	//   ....[96]....
        /*06c0*/ 	.word	0x00021030


	//   ....[97]....
        /*06c4*/ 	.word	0x000210b0


	//   ....[98]....
        /*06c8*/ 	.word	0x00021130


	//   ....[99]....
        /*06cc*/ 	.word	0x000211b0


	//   ....[100]....
        /*06d0*/ 	.word	0x00021230


	//   ....[101]....
        /*06d4*/ 	.word	0x000212c0


	//   ....[102]....
        /*06d8*/ 	.word	0x00021380


	//   ....[103]....
        /*06dc*/ 	.word	0x00021400


	//   ....[104]....
        /*06e0*/ 	.word	0x00021480


	//   ....[105]....
        /*06e4*/ 	.word	0x00021500


	//   ....[106]....
        /*06e8*/ 	.word	0x00021580


	//   ....[107]....
        /*06ec*/ 	.word	0x000215f0


	//   ....[108]....
        /*06f0*/ 	.word	0x00021690


	//   ....[109]....
        /*06f4*/ 	.word	0x00021720


	//   ....[110]....
        /*06f8*/ 	.word	0x00021850


	//----- nvinfo : EIATTR_REG_RECONFIG
	.align		4
.L_1201:
        /*06fc*/ 	.byte	0x01, 0x54
	.zero		2


	//----- nvinfo : EIATTR_SYSCALL_OFFSETS
	.align		4
        /*0700*/ 	.byte	0x04, 0x46
        /*0702*/ 	.short	(.L_1203 - .L_1202)


	//   ....[0]....
.L_1202:
        /*0704*/ 	.word	0x000018d0


	//   ....[1]....
        /*0708*/ 	.word	0x00001a20


	//   ....[2]....
        /*070c*/ 	.word	0x00008890


	//   ....[3]....
        /*0710*/ 	.word	0x00008d00


	//   ....[4]....
        /*0714*/ 	.word	0x0001b340


	//   ....[5]....
        /*0718*/ 	.word	0x0001b480


	//   ....[6]....
        /*071c*/ 	.word	0x0001b580


	//----- nvinfo : EIATTR_MBARRIER_INSTR_OFFSETS
	.align		4
.L_1203:
        /*0720*/ 	.byte	0x04, 0x39
        /*0722*/ 	.short	(.L_1205 - .L_1204)


	//   ....[0]....
.L_1204:
        /*0724*/ 	.word	0x000002e0
        /*0728*/ 	.word	0x000000ff
        /*072c*/ 	.word	0x00028800
        /*0730*/ 	.short	0x0100
        /*0732*/ 	.byte	0x08
	.zero		1


	//   ....[1]....
        /*0734*/ 	.word	0x000002f0
        /*0738*/ 	.word	0x000000ff
        /*073c*/ 	.word	0x00028820
        /*0740*/ 	.short	0x0100
        /*0742*/ 	.byte	0x08
	.zero		1


	//   ....[2]....
        /*0744*/ 	.word	0x000003e0
        /*0748*/ 	.word	0x000000ff
        /*074c*/ 	.word	0x00028830
        /*0750*/ 	.short	0x0100
        /*0752*/ 	.byte	0x08
	.zero		1


	//   ....[3]....
        /*0754*/ 	.word	0x000003f0
        /*0758*/ 	.word	0x000000ff
        /*075c*/ 	.word	0x00028840
        /*0760*/ 	.short	0x0100
        /*0762*/ 	.byte	0x08
	.zero		1


	//   ....[4]....
        /*0764*/ 	.word	0x00000400
        /*0768*/ 	.word	0x000000ff
        /*076c*/ 	.word	0x00028838
        /*0770*/ 	.short	0x0100
        /*0772*/ 	.byte	0x08
	.zero		1


	//   ....[5]....
        /*0774*/ 	.word	0x00000410
        /*0778*/ 	.word	0x000000ff
        /*077c*/ 	.word	0x00028848
        /*0780*/ 	.short	0x0100
        /*0782*/ 	.byte	0x08
	.zero		1


	//   ....[6]....
        /*0784*/ 	.word	0x00000540
        /*0788*/ 	.word	0x000000ff
        /*078c*/ 	.word	0x00028850
        /*0790*/ 	.short	0x0100
        /*0792*/ 	.byte	0x08
	.zero		1


	//   ....[7]....
        /*0794*/ 	.word	0x00000550
        /*0798*/ 	.word	0x000000ff
        /*079c*/ 	.word	0x00028860
        /*07a0*/ 	.short	0x0100
        /*07a2*/ 	.byte	0x08
	.zero		1


	//   ....[8]....
        /*07a4*/ 	.word	0x00000560
        /*07a8*/ 	.word	0x000000ff
        /*07ac*/ 	.word	0x00028858
        /*07b0*/ 	.short	0x0100
        /*07b2*/ 	.byte	0x08
	.zero		1


	//   ....[9]....
        /*07b4*/ 	.word	0x00000570
        /*07b8*/ 	.word	0x000000ff
        /*07bc*/ 	.word	0x00028868
        /*07c0*/ 	.short	0x0100
        /*07c2*/ 	.byte	0x08
	.zero		1


	//   ....[10]....
        /*07c4*/ 	.word	0x00000660
        /*07c8*/ 	.word	0x000000ff
        /*07cc*/ 	.word	0x00028870
        /*07d0*/ 	.short	0x0100
        /*07d2*/ 	.byte	0x06
	.zero		1


	//   ....[11]....
        /*07d4*/ 	.word	0x00000670
        /*07d8*/ 	.word	0x000000ff
        /*07dc*/ 	.word	0x00028880
        /*07e0*/ 	.short	0x0100
        /*07e2*/ 	.byte	0x06
	.zero		1


	//   ....[12]....
        /*07e4*/ 	.word	0x00000680
        /*07e8*/ 	.word	0x000000ff
        /*07ec*/ 	.word	0x00028878
        /*07f0*/ 	.short	0x0100
        /*07f2*/ 	.byte	0x06
	.zero		1


	//   ....[13]....
        /*07f4*/ 	.word	0x00000690
        /*07f8*/ 	.word	0x000000ff
        /*07fc*/ 	.word	0x00028888
        /*0800*/ 	.short	0x0100
        /*0802*/ 	.byte	0x06
	.zero		1


	//   ....[14]....
        /*0804*/ 	.word	0x000007c0
        /*0808*/ 	.word	0x000000ff
        /*080c*/ 	.word	0x00028890
        /*0810*/ 	.short	0x0100
        /*0812*/ 	.byte	0x08
	.zero		1


	//   ....[15]....
        /*0814*/ 	.word	0x000007d0
        /*0818*/ 	.word	0x000000ff
        /*081c*/ 	.word	0x000288a0
        /*0820*/ 	.short	0x0100
        /*0822*/ 	.byte	0x08
	.zero		1


	//   ....[16]....
        /*0824*/ 	.word	0x000007e0
        /*0828*/ 	.word	0x000000ff
        /*082c*/ 	.word	0x00028898
        /*0830*/ 	.short	0x0100
        /*0832*/ 	.byte	0x08
	.zero		1


	//   ....[17]....
        /*0834*/ 	.word	0x000007f0
        /*0838*/ 	.word	0x000000ff
        /*083c*/ 	.word	0x000288a8
        /*0840*/ 	.short	0x0100
        /*0842*/ 	.byte	0x08
	.zero		1


	//   ....[18]....
        /*0844*/ 	.word	0x00000920
        /*0848*/ 	.word	0x000000ff
        /*084c*/ 	.word	0x000288b0
        /*0850*/ 	.short	0x0100
        /*0852*/ 	.byte	0x08
	.zero		1


	//   ....[19]....
        /*0854*/ 	.word	0x00000930
        /*0858*/ 	.word	0x000000ff
        /*085c*/ 	.word	0x000288c0
        /*0860*/ 	.short	0x0100
        /*0862*/ 	.byte	0x08
	.zero		1


	//   ....[20]....
        /*0864*/ 	.word	0x00000940
        /*0868*/ 	.word	0x000000ff
        /*086c*/ 	.word	0x000288b8
        /*0870*/ 	.short	0x0100
        /*0872*/ 	.byte	0x08
	.zero		1


	//   ....[21]....
        /*0874*/ 	.word	0x00000950
        /*0878*/ 	.word	0x000000ff
        /*087c*/ 	.word	0x000288c8
        /*0880*/ 	.short	0x0100
        /*0882*/ 	.byte	0x08
	.zero		1


	//   ....[22]....
        /*0884*/ 	.word	0x00003040
        /*0888*/ 	.word	0x00000069
        /*088c*/ 	.word	0x00028890
        /*0890*/ 	.short	0x010a
        /*0892*/ 	.byte	0x3f
	.zero		1


	//   ....[23]....
        /*0894*/ 	.word	0x000055e0
        /*0898*/ 	.word	0x00000069
        /*089c*/ 	.word	0x00028890
        /*08a0*/ 	.short	0x010a
        /*08a2*/ 	.byte	0x3f
	.zero		1


	//   ....[24]....
        /*08a4*/ 	.word	0x000076c0
        /*08a8*/ 	.word	0x00000069
        /*08ac*/ 	.word	0x00028890
        /*08b0*/ 	.short	0x010a
        /*08b2*/ 	.byte	0x3f
	.zero		1


	//   ....[25]....
        /*08b4*/ 	.word	0x00007d20
        /*08b8*/ 	.word	0x0000002c
        /*08bc*/ 	.word	0x00000000
        /*08c0*/ 	.short	0x0101
        /*08c2*/ 	.byte	0x3f
	.zero		1


	//   ....[26]....
        /*08c4*/ 	.word	0x00007d60
        /*08c8*/ 	.word	0x00000069
        /*08cc*/ 	.word	0x000288b0
        /*08d0*/ 	.short	0x010a
        /*08d2*/ 	.byte	0x3f
	.zero		1


	//   ....[27]....
        /*08d4*/ 	.word	0x000083b0
        /*08d8*/ 	.word	0x00000069
        /*08dc*/ 	.word	0x00000000
        /*08e0*/ 	.short	0x0101
        /*08e2*/ 	.byte	0x3f
	.zero		1


	//   ....[28]....
        /*08e4*/ 	.word	0x00008910
        /*08e8*/ 	.word	0x00000002
        /*08ec*/ 	.word	0x00028800
        /*08f0*/ 	.short	0x010a
        /*08f2*/ 	.byte	0x3f
	.zero		1


	//   ....[29]....
        /*08f4*/ 	.word	0x00008960
        /*08f8*/ 	.word	0x00000002
        /*08fc*/ 	.word	0x00028800
        /*0900*/ 	.short	0x010a
        /*0902*/ 	.byte	0x3f
	.zero		1


	//   ....[30]....
        /*0904*/ 	.word	0x00009bb0
        /*0908*/ 	.word	0x00000002
        /*090c*/ 	.word	0x00028800
        /*0910*/ 	.short	0x010a
        /*0912*/ 	.byte	0x3f
	.zero		1


	//   ....[31]....
        /*0914*/ 	.word	0x0000bf90
        /*0918*/ 	.word	0x00000002
        /*091c*/ 	.word	0x00028800
        /*0920*/ 	.short	0x010a
        /*0922*/ 	.byte	0x3f
	.zero		1


	//   ....[32]....
        /*0924*/ 	.word	0x0000dae0
        /*0928*/ 	.word	0x00000000
        /*092c*/ 	.word	0x00028830
        /*0930*/ 	.short	0x010a
        /*0932*/ 	.byte	0x3f
	.zero		1


	//   ....[33]....
        /*0934*/ 	.word	0x0000db60
        /*0938*/ 	.word	0x00000000
        /*093c*/ 	.word	0x00028830
        /*0940*/ 	.short	0x010a
        /*0942*/ 	.byte	0x3f
	.zero		1


	//   ....[34]....
        /*0944*/ 	.word	0x0000eb50
        /*0948*/ 	.word	0x00000000
        /*094c*/ 	.word	0x00000000
        /*0950*/ 	.short	0x0101
        /*0952*/ 	.byte	0x3f
	.zero		1


	//   ....[35]....
        /*0954*/ 	.word	0x00010bc0
        /*0958*/ 	.word	0x00000006
        /*095c*/ 	.word	0x00028830
        /*0960*/ 	.short	0x010a
        /*0962*/ 	.byte	0x3f
	.zero		1


	//   ....[36]....
        /*0964*/ 	.word	0x00010c10
        /*0968*/ 	.word	0x00000006
        /*096c*/ 	.word	0x00028830
        /*0970*/ 	.short	0x010a
        /*0972*/ 	.byte	0x3f
	.zero		1


	//   ....[37]....
        /*0974*/ 	.word	0x00011060
        /*0978*/ 	.word	0x00000007
        /*097c*/ 	.word	0x00028850
        /*0980*/ 	.short	0x010a
        /*0982*/ 	.byte	0x3f
	.zero		1


	//   ....[38]....
        /*0984*/ 	.word	0x000110a0
        /*0988*/ 	.word	0x00000007
        /*098c*/ 	.word	0x00028850
        /*0990*/ 	.short	0x010a
        /*0992*/ 	.byte	0x3f
	.zero		1


	//   ....[39]....
        /*0994*/ 	.word	0x00013410
        /*0998*/ 	.word	0x00000009
        /*099c*/ 	.word	0x00000000
        /*09a0*/ 	.short	0x0101
        /*09a2*/ 	.byte	0x3f
	.zero		1


	//   ....[40]....
        /*09a4*/ 	.word	0x000134a0
        /*09a8*/ 	.word	0x0000000d
        /*09ac*/ 	.word	0x00000000
        /*09b0*/ 	.short	0x0101
        /*09b2*/ 	.byte	0x3f
	.zero		1


	//   ....[41]....
        /*09b4*/ 	.word	0x00013ec0
        /*09b8*/ 	.word	0x00000006
        /*09bc*/ 	.word	0x00028830
        /*09c0*/ 	.short	0x010a
        /*09c2*/ 	.byte	0x3f
	.zero		1


	//   ....[42]....
        /*09c4*/ 	.word	0x00013f10
        /*09c8*/ 	.word	0x00000006
        /*09cc*/ 	.word	0x00028830
        /*09d0*/ 	.short	0x010a
        /*09d2*/ 	.byte	0x3f
	.zero		1


	//   ....[43]....
        /*09d4*/ 	.word	0x00014360
        /*09d8*/ 	.word	0x00000007
        /*09dc*/ 	.word	0x00028850
        /*09e0*/ 	.short	0x010a
        /*09e2*/ 	.byte	0x3f
	.zero		1


	//   ....[44]....
        /*09e4*/ 	.word	0x000143a0
        /*09e8*/ 	.word	0x00000007
        /*09ec*/ 	.word	0x00028850
        /*09f0*/ 	.short	0x010a
        /*09f2*/ 	.byte	0x3f
	.zero		1


	//   ....[45]....
        /*09f4*/ 	.word	0x00015d40
        /*09f8*/ 	.word	0x0000001d
        /*09fc*/ 	.word	0x00000000
        /*0a00*/ 	.short	0x0101
        /*0a02*/ 	.byte	0x3f
	.zero		1


	//   ....[46]....
        /*0a04*/ 	.word	0x00015e90
        /*0a08*/ 	.word	0x00000021
        /*0a0c*/ 	.word	0x00000000
        /*0a10*/ 	.short	0x0101
        /*0a12*/ 	.byte	0x3f
	.zero		1


	//   ....[47]....
        /*0a14*/ 	.word	0x00016830
        /*0a18*/ 	.word	0x0000000b
        /*0a1c*/ 	.word	0x00028850
        /*0a20*/ 	.short	0x010a
        /*0a22*/ 	.byte	0x3f
	.zero		1


	//   ....[48]....
        /*0a24*/ 	.word	0x000168b0
        /*0a28*/ 	.word	0x0000000b
        /*0a2c*/ 	.word	0x00028850
        /*0a30*/ 	.short	0x010a
        /*0a32*/ 	.byte	0x3f
	.zero		1


	//   ....[49]....
        /*0a34*/ 	.word	0x00016e60
        /*0a38*/ 	.word	0x00000008
        /*0a3c*/ 	.word	0x00000000
        /*0a40*/ 	.short	0x0101
        /*0a42*/ 	.byte	0x3f
	.zero		1


	//   ....[50]....
        /*0a44*/ 	.word	0x00018090
        /*0a48*/ 	.word	0x00000000
        /*0a4c*/ 	.word	0x00000000
        /*0a50*/ 	.short	0x0101
        /*0a52*/ 	.byte	0x3f
	.zero		1


	//   ....[51]....
        /*0a54*/ 	.word	0x0001a560
        /*0a58*/ 	.word	0x00000009
        /*0a5c*/ 	.word	0x00028820
        /*0a60*/ 	.short	0x010a
        /*0a62*/ 	.byte	0x3f
	.zero		1


	//   ....[52]....
        /*0a64*/ 	.word	0x0001a5f0
        /*0a68*/ 	.word	0x00000005
        /*0a6c*/ 	.word	0x000288a0
        /*0a70*/ 	.short	0x010a
        /*0a72*/ 	.byte	0x3f
	.zero		1


	//   ....[53]....
        /*0a74*/ 	.word	0x0001a820
        /*0a78*/ 	.word	0x00000005
        /*0a7c*/ 	.word	0x000288c0
        /*0a80*/ 	.short	0x010a
        /*0a82*/ 	.byte	0x3f
	.zero		1


	//   ....[54]....
        /*0a84*/ 	.word	0x0001aba0
        /*0a88*/ 	.word	0x00000006
        /*0a8c*/ 	.word	0x000288a0
        /*0a90*/ 	.short	0x010a
        /*0a92*/ 	.byte	0x3f
	.zero		1


	//   ....[55]....
        /*0a94*/ 	.word	0x0001adb0
        /*0a98*/ 	.word	0x00000006
        /*0a9c*/ 	.word	0x000288c0
        /*0aa0*/ 	.short	0x010a
        /*0aa2*/ 	.byte	0x3f
	.zero		1


	//   ....[56]....
        /*0aa4*/ 	.word	0x0001bba0
        /*0aa8*/ 	.word	0x00000007
        /*0aac*/ 	.word	0x00028840
        /*0ab0*/ 	.short	0x010a
        /*0ab2*/ 	.byte	0x3f
	.zero		1


	//   ....[57]....
        /*0ab4*/ 	.word	0x0001c070
        /*0ab8*/ 	.word	0x0000000a
        /*0abc*/ 	.word	0x00028820
        /*0ac0*/ 	.short	0x010a
        /*0ac2*/ 	.byte	0x3f
	.zero		1


	//   ....[58]....
        /*0ac4*/ 	.word	0x0001c390
        /*0ac8*/ 	.word	0x00000008
        /*0acc*/ 	.word	0x00028840
        /*0ad0*/ 	.short	0x010a
        /*0ad2*/ 	.byte	0x3f
	.zero		1


	//   ....[59]....
        /*0ad4*/ 	.word	0x0001c640
        /*0ad8*/ 	.word	0x00000008
        /*0adc*/ 	.word	0x00028860
        /*0ae0*/ 	.short	0x010a
        /*0ae2*/ 	.byte	0x3f
	.zero		1


	//   ....[60]....
        /*0ae4*/ 	.word	0x0001cbf0
        /*0ae8*/ 	.word	0x00000002
        /*0aec*/ 	.word	0x00028840
        /*0af0*/ 	.short	0x010a
        /*0af2*/ 	.byte	0x3f
	.zero		1


	//   ....[61]....
        /*0af4*/ 	.word	0x0001cea0
        /*0af8*/ 	.word	0x00000002
        /*0afc*/ 	.word	0x00028860
        /*0b00*/ 	.short	0x010a
        /*0b02*/ 	.byte	0x3f
	.zero		1


	//   ....[62]....
        /*0b04*/ 	.word	0x0001d3c0
        /*0b08*/ 	.word	0x00000002
        /*0b0c*/ 	.word	0x00028840
        /*0b10*/ 	.short	0x010a
        /*0b12*/ 	.byte	0x3f
	.zero		1


	//   ....[63]....
        /*0b14*/ 	.word	0x0001d660
        /*0b18*/ 	.word	0x00000002
        /*0b1c*/ 	.word	0x00028860
        /*0b20*/ 	.short	0x010a
        /*0b22*/ 	.byte	0x3f
	.zero		1


	//   ....[64]....
        /*0b24*/ 	.word	0x0001db20
        /*0b28*/ 	.word	0x00000000
        /*0b2c*/ 	.word	0x00028860
        /*0b30*/ 	.short	0x010a
        /*0b32*/ 	.byte	0x3f
	.zero		1


	//   ....[65]....
        /*0b34*/ 	.word	0x0001eb30
        /*0b38*/ 	.word	0x00000000
        /*0b3c*/ 	.word	0x00028820
        /*0b40*/ 	.short	0x010a
        /*0b42*/ 	.byte	0x3f
	.zero		1


	//   ....[66]....
        /*0b44*/ 	.word	0x0001ece0
        /*0b48*/ 	.word	0x00000006
        /*0b4c*/ 	.word	0x00000000
        /*0b50*/ 	.short	0x010a
        /*0b52*/ 	.byte	0x3f
	.zero		1


	//   ....[67]....
        /*0b54*/ 	.word	0x0001ed50
        /*0b58*/ 	.word	0x00000007
        /*0b5c*/ 	.word	0x00000000
        /*0b60*/ 	.short	0x010a
        /*0b62*/ 	.byte	0x3f
	.zero		1


	//   ....[68]....
        /*0b64*/ 	.word	0x0001edc0
        /*0b68*/ 	.word	0x00000004
        /*0b6c*/ 	.word	0x00000000
        /*0b70*/ 	.short	0x010a
        /*0b72*/ 	.byte	0x3f
	.zero		1


	//   ....[69]....
        /*0b74*/ 	.word	0x0001edf0
        /*0b78*/ 	.word	0x00000003
        /*0b7c*/ 	.word	0x00000000
        /*0b80*/ 	.short	0x010a
        /*0b82*/ 	.byte	0x3f
	.zero		1


	//   ....[70]....
        /*0b84*/ 	.word	0x0001ee50
        /*0b88*/ 	.word	0x00000069
        /*0b8c*/ 	.word	0x00028890
        /*0b90*/ 	.short	0x010a
        /*0b92*/ 	.byte	0x3f
	.zero		1


	//   ....[71]....
        /*0b94*/ 	.word	0x0001eea0
        /*0b98*/ 	.word	0x00000069
        /*0b9c*/ 	.word	0x00028890
        /*0ba0*/ 	.short	0x010a
        /*0ba2*/ 	.byte	0x3f
	.zero		1


	//   ....[72]....
        /*0ba4*/ 	.word	0x0001eef0
        /*0ba8*/ 	.word	0x00000069
        /*0bac*/ 	.word	0x00028890
        /*0bb0*/ 	.short	0x010a
        /*0bb2*/ 	.byte	0x3f
	.zero		1


	//   ....[73]....
        /*0bb4*/ 	.word	0x0001ef40
        /*0bb8*/ 	.word	0x00000069
        /*0bbc*/ 	.word	0x000288b0
        /*0bc0*/ 	.short	0x010a
        /*0bc2*/ 	.byte	0x3f
	.zero		1


	//   ....[74]....
        /*0bc4*/ 	.word	0x0001fa40
        /*0bc8*/ 	.word	0x00000002
        /*0bcc*/ 	.word	0x00028800
        /*0bd0*/ 	.short	0x010a
        /*0bd2*/ 	.byte	0x3f
	.zero		1


	//   ....[75]....
        /*0bd4*/ 	.word	0x00020490
        /*0bd8*/ 	.word	0x00000002
        /*0bdc*/ 	.word	0x00028800
        /*0be0*/ 	.short	0x010a
        /*0be2*/ 	.byte	0x3f
	.zero		1


	//   ....[76]....
        /*0be4*/ 	.word	0x000204e0
        /*0be8*/ 	.word	0x00000000
        /*0bec*/ 	.word	0x00028830
        /*0bf0*/ 	.short	0x010a
        /*0bf2*/ 	.byte	0x3f
	.zero		1


	//   ....[77]....
        /*0bf4*/ 	.word	0x00020530
        /*0bf8*/ 	.word	0x00000006
        /*0bfc*/ 	.word	0x00028830
        /*0c00*/ 	.short	0x010a
        /*0c02*/ 	.byte	0x3f
	.zero		1


	//   ....[78]....
        /*0c04*/ 	.word	0x00020580
        /*0c08*/ 	.word	0x00000007
        /*0c0c*/ 	.word	0x00028850
        /*0c10*/ 	.short	0x010a
        /*0c12*/ 	.byte	0x3f
	.zero		1


	//   ....[79]....
        /*0c14*/ 	.word	0x000205d0
        /*0c18*/ 	.word	0x00000006
        /*0c1c*/ 	.word	0x00028830
        /*0c20*/ 	.short	0x010a
        /*0c22*/ 	.byte	0x3f
	.zero		1


	//   ....[80]....
        /*0c24*/ 	.word	0x00020620
        /*0c28*/ 	.word	0x00000007
        /*0c2c*/ 	.word	0x00028850
        /*0c30*/ 	.short	0x010a
        /*0c32*/ 	.byte	0x3f
	.zero		1


	//   ....[81]....
        /*0c34*/ 	.word	0x00020670
        /*0c38*/ 	.word	0x0000000b
        /*0c3c*/ 	.word	0x00028850
        /*0c40*/ 	.short	0x010a
        /*0c42*/ 	.byte	0x3f
	.zero		1


	//   ....[82]....
        /*0c44*/ 	.word	0x00020810
        /*0c48*/ 	.word	0x00000009
        /*0c4c*/ 	.word	0x00028820
        /*0c50*/ 	.short	0x010a
        /*0c52*/ 	.byte	0x3f
	.zero		1


	//   ....[83]....
        /*0c54*/ 	.word	0x00020860
        /*0c58*/ 	.word	0x00000005
        /*0c5c*/ 	.word	0x000288a0
        /*0c60*/ 	.short	0x010a
        /*0c62*/ 	.byte	0x3f
	.zero		1


	//   ....[84]....
        /*0c64*/ 	.word	0x000208b0
        /*0c68*/ 	.word	0x00000005
        /*0c6c*/ 	.word	0x000288c0
        /*0c70*/ 	.short	0x010a
        /*0c72*/ 	.byte	0x3f
	.zero		1


	//   ....[85]....
        /*0c74*/ 	.word	0x00020900
        /*0c78*/ 	.word	0x00000006
        /*0c7c*/ 	.word	0x000288a0
        /*0c80*/ 	.short	0x010a
        /*0c82*/ 	.byte	0x3f
	.zero		1


	//   ....[86]....
        /*0c84*/ 	.word	0x00020950
        /*0c88*/ 	.word	0x00000006
        /*0c8c*/ 	.word	0x000288c0
        /*0c90*/ 	.short	0x010a
        /*0c92*/ 	.byte	0x3f
	.zero		1


	//   ....[87]....
        /*0c94*/ 	.word	0x00020af0
        /*0c98*/ 	.word	0x00000007
        /*0c9c*/ 	.word	0x00028840
        /*0ca0*/ 	.short	0x010a
        /*0ca2*/ 	.byte	0x3f
	.zero		1


	//   ....[88]....
        /*0ca4*/ 	.word	0x00020b70
        /*0ca8*/ 	.word	0x00000003
        /*0cac*/ 	.word	0x00028820
        /*0cb0*/ 	.short	0x010a
        /*0cb2*/ 	.byte	0x3f
	.zero		1


	//   ....[89]....
        /*0cb4*/ 	.word	0x00020bc0
        /*0cb8*/ 	.word	0x00000008
        /*0cbc*/ 	.word	0x00028840
        /*0cc0*/ 	.short	0x010a
        /*0cc2*/ 	.byte	0x3f
	.zero		1


	//   ....[90]....
        /*0cc4*/ 	.word	0x00020c10
        /*0cc8*/ 	.word	0x00000008
        /*0ccc*/ 	.word	0x00028860
        /*0cd0*/ 	.short	0x010a
        /*0cd2*/ 	.byte	0x3f
	.zero		1


	//   ....[91]....
        /*0cd4*/ 	.word	0x00020c60
        /*0cd8*/ 	.word	0x00000002
        /*0cdc*/ 	.word	0x00028840
        /*0ce0*/ 	.short	0x010a
        /*0ce2*/ 	.byte	0x3f
	.zero		1


	//   ....[92]....
        /*0ce4*/ 	.word	0x00020cb0
        /*0ce8*/ 	.word	0x00000002
        /*0cec*/ 	.word	0x00028860
        /*0cf0*/ 	.short	0x010a
        /*0cf2*/ 	.byte	0x3f
	.zero		1


	//   ....[93]....
        /*0cf4*/ 	.word	0x00020d00
        /*0cf8*/ 	.word	0x00000002
        /*0cfc*/ 	.word	0x00028840
        /*0d00*/ 	.short	0x010a
        /*0d02*/ 	.byte	0x3f
	.zero		1


	//   ....[94]....
        /*0d04*/ 	.word	0x00020d50
        /*0d08*/ 	.word	0x00000002
        /*0d0c*/ 	.word	0x00028860
        /*0d10*/ 	.short	0x010a
        /*0d12*/ 	.byte	0x3f
	.zero		1


	//   ....[95]....
        /*0d14*/ 	.word	0x00020da0
        /*0d18*/ 	.word	0x00000000
        /*0d1c*/ 	.word	0x00028860
        /*0d20*/ 	.short	0x010a
        /*0d22*/ 	.byte	0x3f
	.zero		1


	//   ....[96]....
        /*0d24*/ 	.word	0x00021770
        /*0d28*/ 	.word	0x00000000
        /*0d2c*/ 	.word	0x00028820
        /*0d30*/ 	.short	0x010a
        /*0d32*/ 	.byte	0x3f
	.zero		1


	//   ....[97]....
        /*0d34*/ 	.word	0x00021910
        /*0d38*/ 	.word	0x00000006
        /*0d3c*/ 	.word	0x00000000
        /*0d40*/ 	.short	0x010a
        /*0d42*/ 	.byte	0x3f
	.zero		1


	//   ....[98]....
        /*0d44*/ 	.word	0x00021960
        /*0d48*/ 	.word	0x00000007
        /*0d4c*/ 	.word	0x00000000
        /*0d50*/ 	.short	0x010a
        /*0d52*/ 	.byte	0x3f
	.zero		1


	//   ....[99]....
        /*0d54*/ 	.word	0x000219b0
        /*0d58*/ 	.word	0x00000004
        /*0d5c*/ 	.word	0x00000000
        /*0d60*/ 	.short	0x010a
        /*0d62*/ 	.byte	0x3f
	.zero		1


	//----- nvinfo : EIATTR_NUM_MBARRIERS
	.align		4
.L_1205:
        /*0d64*/ 	.byte	0x03, 0x38
        /*0d66*/ 	.short	0x0016


	//----- nvinfo : EIATTR_EXIT_INSTR_OFFSETS
	.align		4
        /*0d68*/ 	.byte	0x04, 0x1c
        /*0d6a*/ 	.short	(.L_1207 - .L_1206)


	//   ....[0]....
.L_1206:
        /*0d6c*/ 	.word	0x0001ee40


	//----- nvinfo : EIATTR_MAX_THREADS
	.align		4
.L_1207:
        /*0d70*/ 	.byte	0x04, 0x05
        /*0d72*/ 	.short	(.L_1209 - .L_1208)
.L_1208:
        /*0d74*/ 	.word	0x00000180
        /*0d78*/ 	.word	0x00000001
        /*0d7c*/ 	.word	0x00000001


	//----- nvinfo : EIATTR_CRS_STACK_SIZE
	.align		4
.L_1209:
        /*0d80*/ 	.byte	0x04, 0x1e
        /*0d82*/ 	.short	(.L_1211 - .L_1210)
.L_1210:
        /*0d84*/ 	.word	0x00000000


	//----- nvinfo : EIATTR_CBANK_PARAM_SIZE
	.align		4
.L_1211:
        /*0d88*/ 	.byte	0x03, 0x19
        /*0d8a*/ 	.short	0x0a70


	//----- nvinfo : EIATTR_PARAM_CBANK
	.align		4
        /*0d8c*/ 	.byte	0x04, 0x0a
        /*0d8e*/ 	.short	(.L_1213 - .L_1212)
	.align		4
.L_1212:
        /*0d90*/ 	.word	index@(.nv.constant0._ZN7cutlass13device_kernelIN5flash11enable_sm90INS1_16FlashAttnFwdSm90INS1_25CollectiveMainloopFwdSm90ILi2EN4cute5tupleIJNS5_1CILi1EEES8_S8_EEENS6_IJNS7_ILi128EEESA_SA_EEELi128ENS_6half_tEfNS_4arch4Sm90ELb1ELb0ELb1ELb1ELb0ELb1ELb0ELb1ELb1ELb0ELb0ELb0EEENS1_21CollectiveEpilogueFwdISB_S9_SC_SE_Li256ELb1ELb0ELb0ELb0EEENS1_36VarlenDynamicPersistentTileSchedulerILi128ELi128ELi256ELi32ELb0ELb0ELb1ELb1ELb1ELb1EEEEEEEEEvNT_6ParamsE)
        /*0d94*/ 	.short	0x0210
        /*0d96*/ 	.short	0x0a70


	//----- nvinfo : EIATTR_SW_WAR
	.align		4
.L_1213:
        /*0d98*/ 	.byte	0x04, 0x36
        /*0d9a*/ 	.short	(.L_1215 - .L_1214)
.L_1214:
        /*0d9c*/ 	.word	0x00000008
.L_1215:


//--------------------- .nv.info._ZN7cutlass13device_kernelIN5flash11enable_sm90INS1_16FlashAttnFwdSm90INS1_25CollectiveMainloopFwdSm90ILi2EN4cute5tupleIJNS5_1CILi1EEES8_S8_EEENS6_IJNS7_ILi192EEENS7_ILi144EEENS7_ILi96EEEEEELi96ENS_6half_tEfNS_4arch4Sm90ELb0ELb0ELb1ELb0ELb0ELb0ELb0ELb0ELb1ELb0ELb0ELb0EEENS1_21CollectiveEpilogueFwdINS6_IJSA_SC_SB_EEES9_SE_SG_Li384ELb0ELb0ELb0ELb0EEENS1_29StaticPersistentTileSchedulerILb0EEEEEEEEEvNT_6ParamsE --------------------------
	.section	.nv.info._ZN7cutlass13device_kernelIN5flash11enable_sm90INS1_16FlashAttnFwdSm90INS1_25CollectiveMainloopFwdSm90ILi2EN4cute5tupleIJNS5_1CILi1EEES8_S8_EEENS6_IJNS7_ILi192EEENS7_ILi144EEENS7_ILi96EEEEEELi96ENS_6half_tEfNS_4arch4Sm90ELb0ELb0ELb1ELb0ELb0ELb0ELb0ELb0ELb1ELb0ELb0ELb0EEENS1_21CollectiveEpilogueFwdINS6_IJSA_SC_SB_EEES9_SE_SG_Li384ELb0ELb0ELb0ELb0EEENS1_29StaticPersistentTileSchedulerILb0EEEEEEEEEvNT_6ParamsE,"",@"SHT_CUDA_INFO"
	.sectionflags	@""
	.align	4


	//----- nvinfo : EIATTR_CUDA_API_VERSION
	.align		4
        /*0000*/ 	.byte	0x04, 0x37
        /*0002*/ 	.short	(.L_1217 - .L_1216)
.L_1216:
        /*0004*/ 	.word	0x00000082


	//----- nvinfo : EIATTR_KPARAM_INFO
	.align		4
.L_1217:
        /*0008*/ 	.byte	0x04, 0x17
        /*000a*/ 	.short	(.L_1219 - .L_1218)
.L_1218:
        /*000c*/ 	.word	0x00000000
        /*0010*/ 	.short	0x0000
        /*0012*/ 	.short	0x0070
        /*0014*/ 	.byte	0x00, 0xf0, 0x01, 0x2e


	//----- nvinfo : EIATTR_SPARSE_MMA_MASK
	.align		4
.L_1219:
        /*0018*/ 	.byte	0x03, 0x50
        /*001a*/ 	.short	0x0000


	//----- nvinfo : EIATTR_MAXREG_COUNT
	.align		4
        /*001c*/ 	.byte	0x03, 0x1b
        /*001e*/ 	.short	0x0080


	//----- nvinfo : EIATTR_NUM_BARRIERS
	.align		4
        /*0020*/ 	.byte	0x02, 0x4c
        /*0022*/ 	.byte	0x10
	.zero		1


	//----- nvinfo : EIATTR_EXTERNS
	.align		4
        /*0024*/ 	.byte	0x04, 0x0f
        /*0026*/ 	.short	(.L_1221 - .L_1220)


	//   ....[0]....
	.align		4
.L_1220:
        /*0028*/ 	.word	index@(__assertfail)


	//----- nvinfo : EIATTR_ANNOTATIONS
	.align		4
.L_1221:
        /*002c*/ 	.byte	0x04, 0x55
        /*002e*/ 	.short	(.L_1223 - .L_1222)


	//   ....[0]....
.L_1222:
        /*0030*/ 	.word	0x00000001
        /*0034*/ 	.byte	0x40, 0x09, 0x00, 0x00, 0x01, 0x00, 0x00, 0x00, 0x40, 0x0a, 0x00, 0x00, 0x01, 0x00, 0x00, 0x00
        /*0044*/ 	.byte	0x60, 0xd3, 0x00, 0x00


	//----- nvinfo : EIATTR_MERCURY_ISA_VERSION
	.align		4
.L_1223:
        /*0048*/ 	.byte	0x03, 0x5f
        /*004a*/ 	.short	0x0101


	//----- nvinfo : EIATTR_INT_WARP_WIDE_INSTR_OFFSETS
	.align		4
        /*004c*/ 	.byte	0x04, 0x31
        /*004e*/ 	.short	(.L_1225 - .L_1224)


	//   ....[0]....
.L_1224:
        /*0050*/ 	.word	0x00000180


	//   ....[1]....
        /*0054*/ 	.word	0x000001c0


	//   ....[2]....
        /*0058*/ 	.word	0x00000250


	//   ....[3]....
        /*005c*/ 	.word	0x0000af10


	//   ....[4]....
        /*0060*/ 	.word	0x0000af90


	//   ....[5]....
        /*0064*/ 	.word	0x0000b080


	//   ....[6]....
        /*0068*/ 	.word	0x0000b140


	//----- nvinfo : EIATTR_COOP_GROUP_MASK_REGIDS
	.align		4
.L_1225:
        /*006c*/ 	.byte	0x04, 0x29
        /*006e*/ 	.short	(.L_1227 - .L_1226)


	//   ....[0]....
.L_1226:
        /*0070*/ 	.word	0xffffffff


	//   ....[1]....
        /*0074*/ 	.word	0xffffffff


	//   ....[2]....
        /*0078*/ 	.word	0xffffffff


	//   ....[3]....
        /*007c*/ 	.word	0xffffffff


	//   ....[4]....
        /*0080*/ 	.word	0xffffffff


	//   ....[5]....
        /*0084*/ 	.word	0xffffffff


	//   ....[6]....
        /*0088*/ 	.word	0xffffffff


	//   ....[7]....
        /*008c*/ 	.word	0xffffffff


	//   ....[8]....
        /*0090*/ 	.word	0xffffffff


	//   ....[9]....
        /*0094*/ 	.word	0xffffffff


	//   ....[10]....
        /*0098*/ 	.word	0xffffffff


	//   ....[11]....
        /*009c*/ 	.word	0xffffffff


	//   ....[12]....
        /*00a0*/ 	.word	0xffffffff


	//   ....[13]....
        /*00a4*/ 	.word	0xffffffff


	//   ....[14]....
        /*00a8*/ 	.word	0xffffffff


	//   ....[15]....
        /*00ac*/ 	.word	0xffffffff


	//   ....[16]....
        /*00b0*/ 	.word	0xffffffff


	//   ....[17]....
        /*00b4*/ 	.word	0xffffffff


	//   ....[18]....
        /*00b8*/ 	.word	0xffffffff


	//   ....[19]....
        /*00bc*/ 	.word	0xffffffff


	//   ....[20]....
        /*00c0*/ 	.word	0xffffffff


	//   ....[21]....
        /*00c4*/ 	.word	0xffffffff


	//   ....[22]....
        /*00c8*/ 	.word	0xffffffff


	//   ....[23]....
        /*00cc*/ 	.word	0xffffffff


	//   ....[24]....
        /*00d0*/ 	.word	0xffffffff


	//   ....[25]....
        /*00d4*/ 	.word	0x0500000f


	//   ....[26]....
        /*00d8*/ 	.word	0x0500000f


	//----- nvinfo : EIATTR_COOP_GROUP_INSTR_OFFSETS
	.align		4
.L_1227:
        /*00dc*/ 	.byte	0x04, 0x28
        /*00de*/ 	.short	(.L_1229 - .L_1228)


	//   ....[0]....
.L_1228:
        /*00e0*/ 	.word	0x00000060


	//   ....[1]....
        /*00e4*/ 	.word	0x00000190


	//   ....[2]....
        /*00e8*/ 	.word	0x00000230


	//   ....[3]....
        /*00ec*/ 	.word	0x000003c0


	//   ....[4]....
        /*00f0*/ 	.word	0x00000520


	//   ....[5]....
        /*00f4*/ 	.word	0x00000640


	//   ....[6]....
        /*00f8*/ 	.word	0x000007a0


	//   ....[7]....
        /*00fc*/ 	.word	0x00000e80


	//   ....[8]....
        /*0100*/ 	.word	0x00003b40


	//   ....[9]....
        /*0104*/ 	.word	0x00003b60


	//   ....[10]....
        /*0108*/ 	.word	0x00004120


	//   ....[11]....
        /*010c*/ 	.word	0x00004180


	//   ....[12]....
        /*0110*/ 	.word	0x00005220


	//   ....[13]....
        /*0114*/ 	.word	0x00007730


	//   ....[14]....
        /*0118*/ 	.word	0x000077e0


	//   ....[15]....
        /*011c*/ 	.word	0x00007fc0


	//   ....[16]....
        /*0120*/ 	.word	0x00008030


	//   ....[17]....
        /*0124*/ 	.word	0x00009410


	//   ....[18]....
        /*0128*/ 	.word	0x00009540


	//   ....[19]....
        /*012c*/ 	.word	0x00009580


	//   ....[20]....
        /*0130*/ 	.word	0x00009710


	//   ....[21]....
        /*0134*/ 	.word	0x00009740


	//   ....[22]....
        /*0138*/ 	.word	0x0000a4e0


	//   ....[23]....
        /*013c*/ 	.word	0x0000a7e0


	//   ....[24]....
        /*0140*/ 	.word	0x0000d2e0


	//   ....[25]....
        /*0144*/ 	.word	0x0000d7c0


	//   ....[26]....
        /*0148*/ 	.word	0x0000dc30


	//----- nvinfo : EIATTR_REG_RECONFIG
	.align		4
.L_1229:
        /*014c*/ 	.byte	0x01, 0x54
	.zero		2


	//----- nvinfo : EIATTR_SYSCALL_OFFSETS
	.align		4
        /*0150*/ 	.byte	0x04, 0x46
        /*0152*/ 	.short	(.L_1231 - .L_1230)


	//   ....[0]....
.L_1230:
        /*0154*/ 	.word	0x00001200


	//   ....[1]....
        /*0158*/ 	.word	0x0000ac00


	//   ....[2]....
        /*015c*/ 	.word	0x0000ad30


	//   ....[3]....
        /*0160*/ 	.word	0x0000ae30


	//----- nvinfo : EIATTR_MBARRIER_INSTR_OFFSETS
	.align		4
.L_1231:
        /*0164*/ 	.byte	0x04, 0x39
        /*0166*/ 	.short	(.L_1233 - .L_1232)


	//   ....[0]....
.L_1232:
        /*0168*/ 	.word	0x00000270
        /*016c*/ 	.word	0x000000ff
        /*0170*/ 	.word	0x00031c00
        /*0174*/ 	.short	0x0100
        /*0176*/ 	.byte	0x06
	.zero		1


	//   ....[1]....
        /*0178*/ 	.word	0x00000280
        /*017c*/ 	.word	0x000000ff
        /*0180*/ 	.word	0x00031c20
        /*0184*/ 	.short	0x0100
        /*0186*/ 	.byte	0x06
	.zero		1


	//   ....[2]....
        /*0188*/ 	.word	0x00000370
        /*018c*/ 	.word	0x000000ff
        /*0190*/ 	.word	0x00031c30
        /*0194*/ 	.short	0x0100
        /*0196*/ 	.byte	0x08
	.zero		1


	//   ....[3]....
        /*0198*/ 	.word	0x00000380
        /*019c*/ 	.word	0x000000ff
        /*01a0*/ 	.word	0x00031c40
        /*01a4*/ 	.short	0x0100
        /*01a6*/ 	.byte	0x08
	.zero		1


	//   ....[4]....
        /*01a8*/ 	.word	0x00000390
        /*01ac*/ 	.word	0x000000ff
        /*01b0*/ 	.word	0x00031c38
        /*01b4*/ 	.short	0x0100
        /*01b6*/ 	.byte	0x08
	.zero		1


	//   ....[5]....
        /*01b8*/ 	.word	0x000003a0
        /*01bc*/ 	.word	0x000000ff
        /*01c0*/ 	.word	0x00031c48
        /*01c4*/ 	.short	0x0100
        /*01c6*/ 	.byte	0x08
	.zero		1


	//   ....[6]....
        /*01c8*/ 	.word	0x000004d0
        /*01cc*/ 	.word	0x000000ff
        /*01d0*/ 	.word	0x00031c50
        /*01d4*/ 	.short	0x0100
        /*01d6*/ 	.byte	0x08
	.zero		1


	//   ....[7]....
        /*01d8*/ 	.word	0x000004e0
        /*01dc*/ 	.word	0x000000ff
        /*01e0*/ 	.word	0x00031c60
        /*01e4*/ 	.short	0x0100
        /*01e6*/ 	.byte	0x08
	.zero		1


	//   ....[8]....
        /*01e8*/ 	.word	0x000004f0
        /*01ec*/ 	.word	0x000000ff
        /*01f0*/ 	.word	0x00031c58
        /*01f4*/ 	.short	0x0100
        /*01f6*/ 	.byte	0x08
	.zero		1


	//   ....[9]....
        /*01f8*/ 	.word	0x00000500
        /*01fc*/ 	.word	0x000000ff
        /*0200*/ 	.word	0x00031c68
        /*0204*/ 	.short	0x0100
        /*0206*/ 	.byte	0x08
	.zero		1


	//   ....[10]....
        /*0208*/ 	.word	0x000005f0
        /*020c*/ 	.word	0x000000ff
        /*0210*/ 	.word	0x00031c70
        /*0214*/ 	.short	0x0100
        /*0216*/ 	.byte	0x06
	.zero		1


	//   ....[11]....
        /*0218*/ 	.word	0x00000600
        /*021c*/ 	.word	0x000000ff
        /*0220*/ 	.word	0x00031c80
        /*0224*/ 	.short	0x0100
        /*0226*/ 	.byte	0x06
	.zero		1


	//   ....[12]....
        /*0228*/ 	.word	0x00000610
        /*022c*/ 	.word	0x000000ff
        /*0230*/ 	.word	0x00031c78
        /*0234*/ 	.short	0x0100
        /*0236*/ 	.byte	0x06
	.zero		1


	//   ....[13]....
        /*0238*/ 	.word	0x00000620
        /*023c*/ 	.word	0x000000ff
        /*0240*/ 	.word	0x00031c88
        /*0244*/ 	.short	0x0100
        /*0246*/ 	.byte	0x06
	.zero		1


	//   ....[14]....
        /*0248*/ 	.word	0x00000750
        /*024c*/ 	.word	0x000000ff
        /*0250*/ 	.word	0x00031c90
        /*0254*/ 	.short	0x0100
        /*0256*/ 	.byte	0x08
	.zero		1


	//   ....[15]....
        /*0258*/ 	.word	0x00000760
        /*025c*/ 	.word	0x000000ff
        /*0260*/ 	.word	0x00031ca0
        /*0264*/ 	.short	0x0100
        /*0266*/ 	.byte	0x08
	.zero		1


	//   ....[16]....
        /*0268*/ 	.word	0x00000770
        /*026c*/ 	.word	0x000000ff
        /*0270*/ 	.word	0x00031c98
        /*0274*/ 	.short	0x0100
        /*0276*/ 	.byte	0x08
	.zero		1


	//   ....[17]....
        /*0278*/ 	.word	0x00000780
        /*027c*/ 	.word	0x000000ff
        /*0280*/ 	.word	0x00031ca8
        /*0284*/ 	.short	0x0100
        /*0286*/ 	.byte	0x08
	.zero		1


	//   ....[18]....
        /*0288*/ 	.word	0x000008b0
        /*028c*/ 	.word	0x000000ff
        /*0290*/ 	.word	0x00031cb0
        /*0294*/ 	.short	0x0100
        /*0296*/ 	.byte	0x08
	.zero		1


	//   ....[19]....
        /*0298*/ 	.word	0x000008c0
        /*029c*/ 	.word	0x000000ff
        /*02a0*/ 	.word	0x00031cc0
        /*02a4*/ 	.short	0x0100
        /*02a6*/ 	.byte	0x08
	.zero		1


	//   ....[20]....
        /*02a8*/ 	.word	0x000008d0
        /*02ac*/ 	.word	0x000000ff
        /*02b0*/ 	.word	0x00031cb8
        /*02b4*/ 	.short	0x0100
        /*02b6*/ 	.byte	0x08
	.zero		1


	//   ....[21]....
        /*02b8*/ 	.word	0x000008e0
        /*02bc*/ 	.word	0x000000ff
        /*02c0*/ 	.word	0x00031cc8
        /*02c4*/ 	.short	0x0100
        /*02c6*/ 	.byte	0x08
	.zero		1


	//   ....[22]....
        /*02c8*/ 	.word	0x00001240
        /*02cc*/ 	.word	0x000000ff
        /*02d0*/ 	.word	0x00031c00
        /*02d4*/ 	.short	0x010a
        /*02d6*/ 	.byte	0x27
	.zero		1


	//   ....[23]....
        /*02d8*/ 	.word	0x000012c0
        /*02dc*/ 	.word	0x00000000
        /*02e0*/ 	.word	0x00031c30
        /*02e4*/ 	.short	0x010a
        /*02e6*/ 	.byte	0x3f
	.zero		1


	//   ....[24]....
        /*02e8*/ 	.word	0x00001330
        /*02ec*/ 	.word	0x00000000
        /*02f0*/ 	.word	0x00031c30
        /*02f4*/ 	.short	0x010a
        /*02f6*/ 	.byte	0x3f
	.zero		1


	//   ....[25]....
        /*02f8*/ 	.word	0x000043d0
        /*02fc*/ 	.word	0x00000004
        /*0300*/ 	.word	0x00000000
        /*0304*/ 	.short	0x0101
        /*0306*/ 	.byte	0x3f
	.zero		1


	//   ....[26]....
        /*0308*/ 	.word	0x000054e0
        /*030c*/ 	.word	0x000000ff
        /*0310*/ 	.word	0x00031c30
        /*0314*/ 	.short	0x010a
        /*0316*/ 	.byte	0x04
	.zero		1


	//   ....[27]....
        /*0318*/ 	.word	0x00005520
        /*031c*/ 	.word	0x000000ff
        /*0320*/ 	.word	0x00031c30
        /*0324*/ 	.short	0x010a
        /*0326*/ 	.byte	0x04
	.zero		1


	//   ....[28]....
        /*0328*/ 	.word	0x00006bb0
        /*032c*/ 	.word	0x000000ff
        /*0330*/ 	.word	0x00031c50
        /*0334*/ 	.short	0x010a
        /*0336*/ 	.byte	0x04
	.zero		1


	//   ....[29]....
        /*0338*/ 	.word	0x00006bf0
        /*033c*/ 	.word	0x000000ff
        /*0340*/ 	.word	0x00031c50
        /*0344*/ 	.short	0x010a
        /*0346*/ 	.byte	0x04
	.zero		1


	//   ....[30]....
        /*0348*/ 	.word	0x00008760
        /*034c*/ 	.word	0x0000006f
        /*0350*/ 	.word	0x00000000
        /*0354*/ 	.short	0x0101
        /*0356*/ 	.byte	0x3f
	.zero		1


	//   ....[31]....
        /*0358*/ 	.word	0x000087f0
        /*035c*/ 	.word	0x0000007f
        /*0360*/ 	.word	0x00000000
        /*0364*/ 	.short	0x0101
        /*0366*/ 	.byte	0x3f
	.zero		1


	//   ....[32]....
        /*0368*/ 	.word	0x00009490
        /*036c*/ 	.word	0x000000ff
        /*0370*/ 	.word	0x00031c50
        /*0374*/ 	.short	0x010a
        /*0376*/ 	.byte	0x0c
	.zero		1


	//   ....[33]....
        /*0378*/ 	.word	0x000094d0
        /*037c*/ 	.word	0x000000ff
        /*0380*/ 	.word	0x00031c50
        /*0384*/ 	.short	0x010a
        /*0386*/ 	.byte	0x0c
	.zero		1


	//   ....[34]....
        /*0388*/ 	.word	0x00009ed0
        /*038c*/ 	.word	0x0000000b
        /*0390*/ 	.word	0x00000000
        /*0394*/ 	.short	0x0101
        /*0396*/ 	.byte	0x3f
	.zero		1


	//   ....[35]....
        /*0398*/ 	.word	0x0000a6e0
        /*039c*/ 	.word	0x000000ff
        /*03a0*/ 	.word	0x00000000
        /*03a4*/ 	.short	0x0101
        /*03a6*/ 	.byte	0x06
	.zero		1


	//   ....[36]....
        /*03a8*/ 	.word	0x0000b460
        /*03ac*/ 	.word	0x00000005
        /*03b0*/ 	.word	0x00031c40
        /*03b4*/ 	.short	0x010a
        /*03b6*/ 	.byte	0x3f
	.zero		1


	//   ....[37]....
        /*03b8*/ 	.word	0x0000b8f0
        /*03bc*/ 	.word	0x00000017
        /*03c0*/ 	.word	0x00031c20
        /*03c4*/ 	.short	0x010a
        /*03c6*/ 	.byte	0x3f
	.zero		1


	//   ....[38]....
        /*03c8*/ 	.word	0x0000bbb0
        /*03cc*/ 	.word	0x00000003
        /*03d0*/ 	.word	0x00031c40
        /*03d4*/ 	.short	0x010a
        /*03d6*/ 	.byte	0x3f
	.zero		1


	//   ....[39]....
        /*03d8*/ 	.word	0x0000bdf0
        /*03dc*/ 	.word	0x00000002
        /*03e0*/ 	.word	0x00000060
        /*03e4*/ 	.short	0x010a
        /*03e6*/ 	.byte	0x3f
	.zero		1


	//   ....[40]....
        /*03e8*/ 	.word	0x0000c300
        /*03ec*/ 	.word	0x00000003
        /*03f0*/ 	.word	0x00031c40
        /*03f4*/ 	.short	0x010a
        /*03f6*/ 	.byte	0x3f
	.zero		1


	//   ....[41]....
        /*03f8*/ 	.word	0x0000c540
        /*03fc*/ 	.word	0x00000002
        /*0400*/ 	.word	0x00000060
        /*0404*/ 	.short	0x010a
        /*0406*/ 	.byte	0x3f
	.zero		1


	//   ....[42]....
        /*0408*/ 	.word	0x0000c9c0
        /*040c*/ 	.word	0x00000002
        /*0410*/ 	.word	0x00031c40
        /*0414*/ 	.short	0x010a
        /*0416*/ 	.byte	0x3f
	.zero		1


	//   ....[43]....
        /*0418*/ 	.word	0x0000cc20
        /*041c*/ 	.word	0x00000002
        /*0420*/ 	.word	0x00000060
        /*0424*/ 	.short	0x010a
        /*0426*/ 	.byte	0x3f
	.zero		1


	//   ....[44]....
        /*0428*/ 	.word	0x0000cf20
        /*042c*/ 	.word	0x00000003
        /*0430*/ 	.word	0x00031c60
        /*0434*/ 	.short	0x010a
        /*0436*/ 	.byte	0x3f
	.zero		1


	//   ....[45]....
        /*0438*/ 	.word	0x0000d260
        /*043c*/ 	.word	0x00000008
        /*0440*/ 	.word	0x00031c20
        /*0444*/ 	.short	0x010a
        /*0446*/ 	.byte	0x3f
	.zero		1


	//   ....[46]....
        /*0448*/ 	.word	0x0000d400
        /*044c*/ 	.word	0x00000005
        /*0450*/ 	.word	0x00000000
        /*0454*/ 	.short	0x010a
        /*0456*/ 	.byte	0x3f
	.zero		1


	//   ....[47]....
        /*0458*/ 	.word	0x0000d470
        /*045c*/ 	.word	0x00000003
        /*0460*/ 	.word	0x00000000
        /*0464*/ 	.short	0x010a
        /*0466*/ 	.byte	0x3f
	.zero		1


	//   ....[48]....
        /*0468*/ 	.word	0x0000d4d0
        /*046c*/ 	.word	0x00000005
        /*0470*/ 	.word	0x00000000
        /*0474*/ 	.short	0x010a
        /*0476*/ 	.byte	0x3f
	.zero		1


	//   ....[49]....
        /*0478*/ 	.word	0x0000d500
        /*047c*/ 	.word	0x00000003
        /*0480*/ 	.word	0x00000000
        /*0484*/ 	.short	0x010a
        /*0486*/ 	.byte	0x3f
	.zero		1


	//   ....[50]....
        /*0488*/ 	.word	0x0000d570
        /*048c*/ 	.word	0x00000003
        /*0490*/ 	.word	0x00031c00
        /*0494*/ 	.short	0x010a
        /*0496*/ 	.byte	0x3f
	.zero		1


	//   ....[51]....
        /*0498*/ 	.word	0x0000d5c0
        /*049c*/ 	.word	0x00000000
        /*04a0*/ 	.word	0x00031c30
        /*04a4*/ 	.short	0x010a
        /*04a6*/ 	.byte	0x3f
	.zero		1


	//   ....[52]....
        /*04a8*/ 	.word	0x0000d620
        /*04ac*/ 	.word	0x00000008
        /*04b0*/ 	.word	0x00031c30
        /*04b4*/ 	.short	0x010a
        /*04b6*/ 	.byte	0x3f
	.zero		1


	//   ....[53]....
        /*04b8*/ 	.word	0x0000d680
        /*04bc*/ 	.word	0x00000008
        /*04c0*/ 	.word	0x00031c50
        /*04c4*/ 	.short	0x010a
        /*04c6*/ 	.byte	0x3f
	.zero		1


	//   ....[54]....
        /*04c8*/ 	.word	0x0000d6e0
        /*04cc*/ 	.word	0x00000006
        /*04d0*/ 	.word	0x00031c50
        /*04d4*/ 	.short	0x010a
        /*04d6*/ 	.byte	0x3f
	.zero		1


	//   ....[55]....
        /*04d8*/ 	.word	0x0000d880
        /*04dc*/ 	.word	0x00000005
        /*04e0*/ 	.word	0x00031c40
        /*04e4*/ 	.short	0x010a
        /*04e6*/ 	.byte	0x3f
	.zero		1


	//   ....[56]....
        /*04e8*/ 	.word	0x0000d8d0
        /*04ec*/ 	.word	0x00000017
        /*04f0*/ 	.word	0x00031c20
        /*04f4*/ 	.short	0x010a
        /*04f6*/ 	.byte	0x3f
	.zero		1


	//   ....[57]....
        /*04f8*/ 	.word	0x0000d920
        /*04fc*/ 	.word	0x00000003
        /*0500*/ 	.word	0x00031c40
        /*0504*/ 	.short	0x010a
        /*0506*/ 	.byte	0x3f
	.zero		1


	//   ....[58]....
        /*0508*/ 	.word	0x0000d970
        /*050c*/ 	.word	0x00000002
        /*0510*/ 	.word	0x00000060
        /*0514*/ 	.short	0x010a
        /*0516*/ 	.byte	0x3f
	.zero		1


	//   ....[59]....
        /*0518*/ 	.word	0x0000d9c0
        /*051c*/ 	.word	0x00000003
        /*0520*/ 	.word	0x00031c40
        /*0524*/ 	.short	0x010a
        /*0526*/ 	.byte	0x3f
	.zero		1


	//   ....[60]....
        /*0528*/ 	.word	0x0000da10
        /*052c*/ 	.word	0x00000002
        /*0530*/ 	.word	0x00000060
        /*0534*/ 	.short	0x010a
        /*0536*/ 	.byte	0x3f
	.zero		1


	//   ....[61]....
        /*0538*/ 	.word	0x0000da60
        /*053c*/ 	.word	0x00000002
        /*0540*/ 	.word	0x00031c40
        /*0544*/ 	.short	0x010a
        /*0546*/ 	.byte	0x3f
	.zero		1


	//   ....[62]....
        /*0548*/ 	.word	0x0000dab0
        /*054c*/ 	.word	0x00000002
        /*0550*/ 	.word	0x00000060
        /*0554*/ 	.short	0x010a
        /*0556*/ 	.byte	0x3f
	.zero		1


	//   ....[63]....
        /*0558*/ 	.word	0x0000db00
        /*055c*/ 	.word	0x00000003
        /*0560*/ 	.word	0x00031c60
        /*0564*/ 	.short	0x010a
        /*0566*/ 	.byte	0x3f
	.zero		1


	//   ....[64]....
        /*0568*/ 	.word	0x0000db50
        /*056c*/ 	.word	0x00000008
        /*0570*/ 	.word	0x00031c20
        /*0574*/ 	.short	0x010a
        /*0576*/ 	.byte	0x3f
	.zero		1


	//   ....[65]....
        /*0578*/ 	.word	0x0000dcf0
        /*057c*/ 	.word	0x00000005
        /*0580*/ 	.word	0x00000000
        /*0584*/ 	.short	0x010a
        /*0586*/ 	.byte	0x3f
	.zero		1


	//   ....[66]....
        /*0588*/ 	.word	0x0000dd40
        /*058c*/ 	.word	0x00000003
        /*0590*/ 	.word	0x00000000
        /*0594*/ 	.short	0x010a
        /*0596*/ 	.byte	0x3f
	.zero		1


	//   ....[67]....
        /*0598*/ 	.word	0x0000dd90
        /*059c*/ 	.word	0x00000005
        /*05a0*/ 	.word	0x00000000
        /*05a4*/ 	.short	0x010a
        /*05a6*/ 	.byte	0x3f
	.zero		1


	//----- nvinfo : EIATTR_NUM_MBARRIERS
	.align		4
.L_1233:
        /*05a8*/ 	.byte	0x03, 0x38
        /*05aa*/ 	.short	0x0016


	//----- nvinfo : EIATTR_EXIT_INSTR_OFFSETS
	.align		4
        /*05ac*/ 	.byte	0x04, 0x1c
        /*05ae*/ 	.short	(.L_1235 - .L_1234)


	//   ....[0]....
.L_1234:
        /*05b0*/ 	.word	0x00000a30


	//   ....[1]....
        /*05b4*/ 	.word	0x0000a7a0


	//   ....[2]....
        /*05b8*/ 	.word	0x0000a800


	//   ....[3]....
        /*05bc*/ 	.word	0x0000d550


	//----- nvinfo : EIATTR_MAX_THREADS
	.align		4
.L_1235:
        /*05c0*/ 	.byte	0x04, 0x05
        /*05c2*/ 	.short	(.L_1237 - .L_1236)
.L_1236:
        /*05c4*/ 	.word	0x00000200
        /*05c8*/ 	.word	0x00000001
        /*05cc*/ 	.word	0x00000001


	//----- nvinfo : EIATTR_CRS_STACK_SIZE
	.align		4
.L_1237:
        /*05d0*/ 	.byte	0x04, 0x1e
        /*05d2*/ 	.short	(.L_1239 - .L_1238)
.L_1238:
        /*05d4*/ 	.word	0x00000000


	//----- nvinfo : EIATTR_CBANK_PARAM_SIZE
	.align		4
.L_1239:
        /*05d8*/ 	.byte	0x03, 0x19
        /*05da*/ 	.short	0x0bf0


	//----- nvinfo : EIATTR_PARAM_CBANK
	.align		4
        /*05dc*/ 	.byte	0x04, 0x0a
        /*05de*/ 	.short	(.L_1241 - .L_1240)
	.align		4
.L_1240:
        /*05e0*/ 	.word	index@(.nv.constant0._ZN7cutlass13device_kernelIN5flash11enable_sm90INS1_16FlashAttnFwdSm90INS1_25CollectiveMainloopFwdSm90ILi2EN4cute5tupleIJNS5_1CILi1EEES8_S8_EEENS6_IJNS7_ILi192EEENS7_ILi144EEENS7_ILi96EEEEEELi96ENS_6half_tEfNS_4arch4Sm90ELb0ELb0ELb1ELb0ELb0ELb0ELb0ELb0ELb1ELb0ELb0ELb0EEENS1_21CollectiveEpilogueFwdINS6_IJSA_SC_SB_EEES9_SE_SG_Li384ELb0ELb0ELb0ELb0EEENS1_29StaticPersistentTileSchedulerILb0EEEEEEEEEvNT_6ParamsE)
        /*05e4*/ 	.short	0x0210
        /*05e6*/ 	.short	0x0bf0


	//----- nvinfo : EIATTR_SW_WAR
	.align		4
.L_1241:
        /*05e8*/ 	.byte	0x04, 0x36
        /*05ea*/ 	.short	(.L_1243 - .L_1242)
.L_1242:
        /*05ec*/ 	.word	0x00000008
.L_1243:


//--------------------- .nv.info._ZN7cutlass13device_kernelIN5flash11enable_sm90INS1_16FlashAttnFwdSm90INS1_25CollectiveMainloopFwdSm90ILi2EN4cute5tupleIJNS5_1CILi1EEES8_S8_EEENS6_IJNS7_ILi192EEENS7_ILi144EEENS7_ILi96EEEEEELi96ENS_6half_tEfNS_4arch4Sm90ELb0ELb0ELb1ELb1ELb0ELb0ELb0ELb0ELb1ELb0ELb0ELb0EEENS1_21CollectiveEpilogueFwdINS6_IJSA_SC_SB_EEES9_SE_SG_Li384ELb1ELb0ELb0ELb0EEENS1_36VarlenDynamicPersistentTileSchedulerILi192ELi144ELi384ELi32ELb0ELb0ELb1ELb0ELb1ELb1EEEEEEEEEvNT_6ParamsE --------------------------
	.section	.nv.info._ZN7cutlass13device_kernelIN5flash11enable_sm90INS1_16FlashAttnFwdSm90INS1_25CollectiveMainloopFwdSm90ILi2EN4cute5tupleIJNS5_1CILi1EEES8_S8_EEENS6_IJNS7_ILi192EEENS7_ILi144EEENS7_ILi96EEEEEELi96ENS_6half_tEfNS_4arch4Sm90ELb0ELb0ELb1ELb1ELb0ELb0ELb0ELb0ELb1ELb0ELb0ELb0EEENS1_21CollectiveEpilogueFwdINS6_IJSA_SC_SB_EEES9_SE_SG_Li384ELb1ELb0ELb0ELb0EEENS1_36VarlenDynamicPersistentTileSchedulerILi192ELi144ELi384ELi32ELb0ELb0ELb1ELb0ELb1ELb1EEEEEEEEEvNT_6ParamsE,"",@"SHT_CUDA_INFO"
	.sectionflags	@""
	.align	4


	//----- nvinfo : EIATTR_CUDA_API_VERSION
	.align		4
        /*0000*/ 	.byte	0x04, 0x37
        /*0002*/ 	.short	(.L_1245 - .L_1244)
.L_1244:
        /*0004*/ 	.word	0x00000082


	//----- nvinfo : EIATTR_KPARAM_INFO
	.align		4
.L_1245:
        /*0008*/ 	.byte	0x04, 0x17
        /*000a*/ 	.short	(.L_1247 - .L_1246)
.L_1246:
        /*000c*/ 	.word	0x00000000
        /*0010*/ 	.short	0x0000
        /*0012*/ 	.short	0x0070
        /*0014*/ 	.byte	0x00, 0xf0, 0x01, 0x28


	//----- nvinfo : EIATTR_SPARSE_MMA_MASK
	.align		4
.L_1247:
        /*0018*/ 	.byte	0x03, 0x50
        /*001a*/ 	.short	0x0000


	//----- nvinfo : EIATTR_MAXREG_COUNT
	.align		4
        /*001c*/ 	.byte	0x03, 0x1b
        /*001e*/ 	.short	0x0080


	//----- nvinfo : EIATTR_NUM_BARRIERS
	.align		4
        /*0020*/ 	.byte	0x02, 0x4c
        /*0022*/ 	.byte	0x10
	.zero		1


	//----- nvinfo : EIATTR_EXTERNS
	.align		4
        /*0024*/ 	.byte	0x04, 0x0f
        /*0026*/ 	.short	(.L_1249 - .L_1248)


	//   ....[0]....
	.align		4
.L_1248:
        /*0028*/ 	.word	index@(__assertfail)


	//----- nvinfo : EIATTR_ANNOTATIONS
	.align		4
.L_1249:
        /*002c*/ 	.byte	0x04, 0x55
        /*002e*/ 	.short	(.L_1251 - .L_1250)


	//   ....[0]....
.L_1250:
        /* <DEDUP_REMOVED lines=9> */


	//----- nvinfo : EIATTR_MERCURY_ISA_VERSION
	.align		4
.L_1251:
        /*00b0*/ 	.byte	0x03, 0x5f
        /*00b2*/ 	.short	0x0101


	//----- nvinfo : EIATTR_UNUSED_LOAD_BYTE_OFFSET
	.align		4
        /*00b4*/ 	.byte	0x04, 0x44
        /*00b6*/ 	.short	(.L_1253 - .L_1252)


	//   ....[0]....
.L_1252:
        /*00b8*/ 	.word	0x00000a70
        /*00bc*/ 	.word	0x0000fff0


	//   ....[1]....
        /*00c0*/ 	.word	0x0000a180
        /*00c4*/ 	.word	0x0000fff0


	//----- nvinfo : EIATTR_INT_WARP_WIDE_INSTR_OFFSETS
	.align		4
.L_1253:
        /*00c8*/ 	.byte	0x04, 0x31
        /*00ca*/ 	.short	(.L_1255 - .L_1254)


	//   ....[0]....
.L_1254:
        /*00cc*/ 	.word	0x00000150


	//   ....[1]....
        /*00d0*/ 	.word	0x000001f0


	//   ....[2]....
        /*00d4*/ 	.word	0x00000260


	//   ....[3]....
        /*00d8*/ 	.word	0x0000c640


	//   ....[4]....
        /*00dc*/ 	.word	0x0000c6d0


	//   ....[5]....
        /*00e0*/ 	.word	0x0000cb20


	//   ....[6]....
        /*00e4*/ 	.word	0x0000cb50


	//   ....[7]....
        /*00e8*/ 	.word	0x0000cd20


	//   ....[8]....
        /*00ec*/ 	.word	0x0000cdf0


	//   ....[9]....
        /*00f0*/ 	.word	0x0000ecf0


	//   ....[10]....
        /*00f4*/ 	.word	0x0000ed80


	//----- nvinfo : EIATTR_COOP_GROUP_MASK_REGIDS
	.align		4
.L_1255:
        /*00f8*/ 	.byte	0x04, 0x29
        /*00fa*/ 	.short	(.L_1257 - .L_1256)


	//   ....[0]....
.L_1256:
        /*00fc*/ 	.word	0xffffffff


	//   ....[1]....
        /*0100*/ 	.word	0xffffffff


	//   ....[2]....
        /*0104*/ 	.word	0xffffffff


	//   ....[3]....
        /*0108*/ 	.word	0xffffffff


	//   ....[4]....
        /*010c*/ 	.word	0xffffffff


	//   ....[5]....
        /*0110*/ 	.word	0xffffffff


	//   ....[6]....
        /*0114*/ 	.word	0xffffffff


	//   ....[7]....
        /*0118*/ 	.word	0xffffffff


	//   ....[8]....
        /*011c*/ 	.word	0xffffffff


	//   ....[9]....
        /*0120*/ 	.word	0xffffffff


	//   ....[10]....
        /*0124*/ 	.word	0xffffffff


	//   ....[11]....
        /*0128*/ 	.word	0xffffffff


	//   ....[12]....
        /*012c*/ 	.word	0xffffffff


	//   ....[13]....
        /*0130*/ 	.word	0xffffffff


	//   ....[14]....
        /*0134*/ 	.word	0xffffffff


	//   ....[15]....
        /*0138*/ 	.word	0xffffffff


	//   ....[16]....
        /*013c*/ 	.word	0xffffffff


	//   ....[17]....
        /*0140*/ 	.word	0xffffffff


	//   ....[18]....
        /*0144*/ 	.word	0xffffffff


	//   ....[19]....
        /*0148*/ 	.word	0xffffffff


	//   ....[20]....
        /*014c*/ 	.word	0xffffffff


	//   ....[21]....
        /*0150*/ 	.word	0xffffffff


	//   ....[22]....
        /*0154*/ 	.word	0xffffffff


	//   ....[23]....
        /*0158*/ 	.word	0xffffffff


	//   ....[24]....
        /*015c*/ 	.word	0xffffffff


	//   ....[25]....
        /*0160*/ 	.word	0xffffffff


	//   ....[26]....
        /*0164*/ 	.word	0xffffffff


	//   ....[27]....
        /*0168*/ 	.word	0xffffffff


	//   ....[28]....
        /*016c*/ 	.word	0xffffffff


	//   ....[29]....
        /*0170*/ 	.word	0xffffffff


	//   ....[30]....
        /*0174*/ 	.word	0xffffffff


	//   ....[31]....
        /*0178*/ 	.word	0xffffffff


	//   ....[32]....
        /*017c*/ 	.word	0xffffffff


	//   ....[33]....
        /*0180*/ 	.word	0xffffffff


	//   ....[34]....
        /*0184*/ 	.word	0xffffffff


	//   ....[35]....
        /*0188*/ 	.word	0xffffffff


	//   ....[36]....
        /*018c*/ 	.word	0xffffffff


	//   ....[37]....
        /*0190*/ 	.word	0xffffffff


	//   ....[38]....
        /*0194*/ 	.word	0xffffffff


	//   ....[39]....
        /*0198*/ 	.word	0xffffffff


	//   ....[40]....
        /*019c*/ 	.word	0xffffffff


	//   ....[41]....
        /*01a0*/ 	.word	0xffffffff


	//   ....[42]....
        /*01a4*/ 	.word	0xffffffff


	//   ....[43]....
        /*01a8*/ 	.word	0xffffffff


	//   ....[44]....
        /*01ac*/ 	.word	0xffffffff


	//   ....[45]....
        /*01b0*/ 	.word	0xffffffff


	//   ....[46]....
        /*01b4*/ 	.word	0xffffffff


	//   ....[47]....
        /*01b8*/ 	.word	0xffffffff


	//   ....[48]....
        /*01bc*/ 	.word	0xffffffff


	//   ....[49]....
        /*01c0*/ 	.word	0xffffffff


	//   ....[50]....
        /*01c4*/ 	.word	0xffffffff


	//   ....[51]....
        /*01c8*/ 	.word	0xffffffff


	//   ....[52]....
        /*01cc*/ 	.word	0xffffffff


	//   ....[53]....
        /*01d0*/ 	.word	0xffffffff


	//   ....[54]....
        /*01d4*/ 	.word	0xffffffff


	//   ....[55]....
        /*01d8*/ 	.word	0xffffffff


	//   ....[56]....
        /*01dc*/ 	.word	0x0500000f


	//   ....[57]....
        /*01e0*/ 	.word	0x0500000f


	//   ....[58]....
        /*01e4*/ 	.word	0x0500000f


	//   ....[59]....
        /*01e8*/ 	.word	0x0500000f


	//   ....[60]....
        /*01ec*/ 	.word	0x0500000f


	//   ....[61]....
        /*01f0*/ 	.word	0x0500000f


	//   ....[62]....
        /*01f4*/ 	.word	0x0500000f


	//   ....[63]....
        /*01f8*/ 	.word	0x0500000f


	//   ....[64]....
        /*01fc*/ 	.word	0x0500000f


	//   ....[65]....
        /*0200*/ 	.word	0x0500000f


	//   ....[66]....
        /*0204*/ 	.word	0x0500000f


	//   ....[67]....
        /*0208*/ 	.word	0x0500000f


	//   ....[68]....
        /*020c*/ 	.word	0x0500000f


	//   ....[69]....
        /*0210*/ 	.word	0x0500000f


	//   ....[70]....
        /*0214*/ 	.word	0x0500000f


	//   ....[71]....
        /*0218*/ 	.word	0x0500000f


	//   ....[72]....
        /*021c*/ 	.word	0x0500000f


	//   ....[73]....
        /*0220*/ 	.word	0x0500000f


	//   ....[74]....
        /*0224*/ 	.word	0x0500000f


	//----- nvinfo : EIATTR_COOP_GROUP_INSTR_OFFSETS
	.align		4
.L_1257:
        /*0228*/ 	.byte	0x04, 0x28
        /*022a*/ 	.short	(.L_1259 - .L_1258)


	//   ....[0]....
.L_1258:
        /*022c*/ 	.word	0x00000060


	//   ....[1]....
        /*0230*/ 	.word	0x00000160


	//   ....[2]....
        /*0234*/ 	.word	0x00000210


	//   ....[3]....
        /*0238*/ 	.word	0x000003d0


	//   ....[4]....
        /*023c*/ 	.word	0x00000530


	//   ....[5]....
        /*0240*/ 	.word	0x00000650


	//   ....[6]....
        /*0244*/ 	.word	0x000007b0


	//   ....[7]....
        /*0248*/ 	.word	0x00001330


	//   ....[8]....
        /*024c*/ 	.word	0x00003df0


	//   ....[9]....
        /*0250*/ 	.word	0x00003e30


	//   ....[10]....
        /*0254*/ 	.word	0x000043f0


	//   ....[11]....
        /*0258*/ 	.word	0x00004470


	//   ....[12]....
        /*025c*/ 	.word	0x000054f0


	//   ....[13]....
        /*0260*/ 	.word	0x00007a00


	//   ....[14]....
        /*0264*/ 	.word	0x00007aa0


	//   ....[15]....
        /*0268*/ 	.word	0x000082a0


	//   ....[16]....
        /*026c*/ 	.word	0x00008310


	//   ....[17]....
        /*0270*/ 	.word	0x000096e0


	//   ....[18]....
        /*0274*/ 	.word	0x000097e0


	//   ....[19]....
        /*0278*/ 	.word	0x00009840


	//   ....[20]....
        /*027c*/ 	.word	0x00009950


	//   ....[21]....
        /*0280*/ 	.word	0x00009980


	//   ....[22]....
        /*0284*/ 	.word	0x0000b860


	//   ....[23]....
        /*0288*/ 	.word	0x0000b9e0


	//   ....[24]....
        /*028c*/ 	.word	0x0000ba10


	//   ....[25]....
        /*0290*/ 	.word	0x0000ba50


	//   ....[26]....
        /*0294*/ 	.word	0x0000bac0


	//   ....[27]....
        /*0298*/ 	.word	0x0000bb20


	//   ....[28]....
        /*029c*/ 	.word	0x0000bb60


	//   ....[29]....
        /*02a0*/ 	.word	0x0000bce0


	//   ....[30]....
        /*02a4*/ 	.word	0x0000bd40


	//   ....[31]....
        /*02a8*/ 	.word	0x0000bd80


	//   ....[32]....
        /*02ac*/ 	.word	0x0000bdc0


	//   ....[33]....
        /*02b0*/ 	.word	0x0000bdf0


	//   ....[34]....
        /*02b4*/ 	.word	0x0000be20


	//   ....[35]....
        /*02b8*/ 	.word	0x0000bea0


	//   ....[36]....
        /*02bc*/ 	.word	0x0000bed0


	//   ....[37]....
        /*02c0*/ 	.word	0x0000bf50


	//   ....[38]....
        /*02c4*/ 	.word	0x0000f0f0


	//   ....[39]....
        /*02c8*/ 	.word	0x0000f100


	//   ....[40]....
        /*02cc*/ 	.word	0x0000f1f0


	//   ....[41]....
        /*02d0*/ 	.word	0x0000f250


	//   ....[42]....
        /*02d4*/ 	.word	0x0000f290


	//   ....[43]....
        /*02d8*/ 	.word	0x0000f2d0


	//   ....[44]....
        /*02dc*/ 	.word	0x0000f300


	//   ....[45]....
        /*02e0*/ 	.word	0x0000f330


	//   ....[46]....
        /*02e4*/ 	.word	0x0000f4a0


	//   ....[47]....
        /*02e8*/ 	.word	0x0000f500


	//   ....[48]....
        /*02ec*/ 	.word	0x0000f540


	//   ....[49]....
        /*02f0*/ 	.word	0x0000f580


	//   ....[50]....
        /*02f4*/ 	.word	0x0000f5b0


	//   ....[51]....
        /*02f8*/ 	.word	0x0000f5e0


	//   ....[52]....
        /*02fc*/ 	.word	0x0000f6a0


	//   ....[53]....
        /*0300*/ 	.word	0x0000f6c0


	//   ....[54]....
        /*0304*/ 	.word	0x0000f730


	//   ....[55]....
        /*0308*/ 	.word	0x0000fb60


	//   ....[56]....
        /*030c*/ 	.word	0x00010040


	//   ....[57]....
        /*0310*/ 	.word	0x00010430


	//   ....[58]....
        /*0314*/ 	.word	0x000104c0


	//   ....[59]....
        /*0318*/ 	.word	0x00010560


	//   ....[60]....
        /*031c*/ 	.word	0x00010610


	//   ....[61]....
        /*0320*/ 	.word	0x00010690


	//   ....[62]....
        /*0324*/ 	.word	0x00010710


	//   ....[63]....
        /*0328*/ 	.word	0x00010790


	//   ....[64]....
        /*032c*/ 	.word	0x00010810


	//   ....[65]....
        /*0330*/ 	.word	0x000108a0


	//   ....[66]....
        /*0334*/ 	.word	0x00010950


	//   ....[67]....
        /*0338*/ 	.word	0x000109d0


	//   ....[68]....
        /*033c*/ 	.word	0x00010a50


	//   ....[69]....
        /*0340*/ 	.word	0x00010ad0


	//   ....[70]....
        /*0344*/ 	.word	0x00010b50


	//   ....[71]....
        /*0348*/ 	.word	0x00010bc0


	//   ....[72]....
        /*034c*/ 	.word	0x00010c60


	//   ....[73]....
        /*0350*/ 	.word	0x00010cf0


	//   ....[74]....
        /*0354*/ 	.word	0x00010e10


	//----- nvinfo : EIATTR_REG_RECONFIG
	.align		4
.L_1259:
        /*0358*/ 	.byte	0x01, 0x54
	.zero		2


	//----- nvinfo : EIATTR_SYSCALL_OFFSETS
	.align		4
        /*035c*/ 	.byte	0x04, 0x46
        /*035e*/ 	.short	(.L_1261 - .L_1260)


	//   ....[0]....
.L_1260:
        /*0360*/ 	.word	0x000014e0


	//   ....[1]....
        /*0364*/ 	.word	0x0000c850


	//   ....[2]....
        /*0368*/ 	.word	0x0000c980


	//   ....[3]....
        /*036c*/ 	.word	0x0000ca80


	//----- nvinfo : EIATTR_MBARRIER_INSTR_OFFSETS
	.align		4
.L_1261:
        /*0370*/ 	.byte	0x04, 0x39
        /*0372*/ 	.short	(.L_1263 - .L_1262)


	//   ....[0]....
.L_1262:
        /*0374*/ 	.word	0x00000280
        /*0378*/ 	.word	0x000000ff
        /*037c*/ 	.word	0x00031c00
        /*0380*/ 	.short	0x0100
        /*0382*/ 	.byte	0x08
	.zero		1


	//   ....[1]....
        /*0384*/ 	.word	0x00000290
        /*0388*/ 	.word	0x000000ff
        /*038c*/ 	.word	0x00031c20
        /*0390*/ 	.short	0x0100
        /*0392*/ 	.byte	0x08
	.zero		1


	//   ....[2]....
        /*0394*/ 	.word	0x00000380
        /*0398*/ 	.word	0x000000ff
        /*039c*/ 	.word	0x00031c30
        /*03a0*/ 	.short	0x0100
        /*03a2*/ 	.byte	0x08
	.zero		1


	//   ....[3]....
        /*03a4*/ 	.word	0x00000390
        /*03a8*/ 	.word	0x000000ff
        /*03ac*/ 	.word	0x00031c40
        /*03b0*/ 	.short	0x0100
        /*03b2*/ 	.byte	0x08
	.zero		1


	//   ....[4]....
        /*03b4*/ 	.word	0x000003a0
        /*03b8*/ 	.word	0x000000ff
        /*03bc*/ 	.word	0x00031c38
        /*03c0*/ 	.short	0x0100
        /*03c2*/ 	.byte	0x08
	.zero		1


	//   ....[5]....
        /*03c4*/ 	.word	0x000003b0
        /*03c8*/ 	.word	0x000000ff
        /*03cc*/ 	.word	0x00031c48
        /*03d0*/ 	.short	0x0100
        /*03d2*/ 	.byte	0x08
	.zero		1


	//   ....[6]....
        /*03d4*/ 	.word	0x000004e0
        /*03d8*/ 	.word	0x000000ff
        /*03dc*/ 	.word	0x00031c50
        /*03e0*/ 	.short	0x0100
        /*03e2*/ 	.byte	0x08
	.zero		1


	//   ....[7]....
        /*03e4*/ 	.word	0x000004f0
        /*03e8*/ 	.word	0x000000ff
        /*03ec*/ 	.word	0x00031c60
        /*03f0*/ 	.short	0x0100
        /*03f2*/ 	.byte	0x08
	.zero		1


	//   ....[8]....
        /*03f4*/ 	.word	0x00000500
        /*03f8*/ 	.word	0x000000ff
        /*03fc*/ 	.word	0x00031c58
        /*0400*/ 	.short	0x0100
        /*0402*/ 	.byte	0x08
	.zero		1


	//   ....[9]....
        /*0404*/ 	.word	0x00000510
        /*0408*/ 	.word	0x000000ff
        /*040c*/ 	.word	0x00031c68
        /*0410*/ 	.short	0x0100
        /*0412*/ 	.byte	0x08
	.zero		1


	//   ....[10]....
        /*0414*/ 	.word	0x00000600
        /*0418*/ 	.word	0x000000ff
        /*041c*/ 	.word	0x00031c70
        /*0420*/ 	.short	0x0100
        /*0422*/ 	.byte	0x06
	.zero		1


	//   ....[11]....
        /*0424*/ 	.word	0x00000610
        /*0428*/ 	.word	0x000000ff
        /*042c*/ 	.word	0x00031c80
        /*0430*/ 	.short	0x0100
        /*0432*/ 	.byte	0x06
	.zero		1


	//   ....[12]....
        /*0434*/ 	.word	0x00000620
        /*0438*/ 	.word	0x000000ff
        /*043c*/ 	.word	0x00031c78
        /*0440*/ 	.short	0x0100
        /*0442*/ 	.byte	0x06
	.zero		1


	//   ....[13]....
        /*0444*/ 	.word	0x00000630
        /*0448*/ 	.word	0x000000ff
        /*044c*/ 	.word	0x00031c88
        /*0450*/ 	.short	0x0100
        /*0452*/ 	.byte	0x06
	.zero		1


	//   ....[14]....
        /*0454*/ 	.word	0x00000760
        /*0458*/ 	.word	0x000000ff
        /*045c*/ 	.word	0x00031c90
        /*0460*/ 	.short	0x0100
        /*0462*/ 	.byte	0x08
	.zero		1


	//   ....[15]....
        /*0464*/ 	.word	0x00000770
        /*0468*/ 	.word	0x000000ff
        /*046c*/ 	.word	0x00031ca0
        /*0470*/ 	.short	0x0100
        /*0472*/ 	.byte	0x08
	.zero		1


	//   ....[16]....
        /*0474*/ 	.word	0x00000780
        /*0478*/ 	.word	0x000000ff
        /*047c*/ 	.word	0x00031c98
        /*0480*/ 	.short	0x0100
        /*0482*/ 	.byte	0x08
	.zero		1


	//   ....[17]....
        /*0484*/ 	.word	0x00000790
        /*0488*/ 	.word	0x000000ff
        /*048c*/ 	.word	0x00031ca8
        /*0490*/ 	.short	0x0100
        /*0492*/ 	.byte	0x08
	.zero		1


	//   ....[18]....
        /*0494*/ 	.word	0x000008c0
        /*0498*/ 	.word	0x000000ff
        /*049c*/ 	.word	0x00031cb0
        /*04a0*/ 	.short	0x0100
        /*04a2*/ 	.byte	0x08
	.zero		1


	//   ....[19]....
        /*04a4*/ 	.word	0x000008d0
        /*04a8*/ 	.word	0x000000ff
        /*04ac*/ 	.word	0x00031cc0
        /*04b0*/ 	.short	0x0100
        /*04b2*/ 	.byte	0x08
	.zero		1


	//   ....[20]....
        /*04b4*/ 	.word	0x000008e0
        /*04b8*/ 	.word	0x000000ff
        /*04bc*/ 	.word	0x00031cb8
        /*04c0*/ 	.short	0x0100
        /*04c2*/ 	.byte	0x08
	.zero		1


	//   ....[21]....
        /*04c4*/ 	.word	0x000008f0
        /*04c8*/ 	.word	0x000000ff
        /*04cc*/ 	.word	0x00031cc8
        /*04d0*/ 	.short	0x0100
        /*04d2*/ 	.byte	0x08
	.zero		1


	//   ....[22]....
        /*04d4*/ 	.word	0x00001540
        /*04d8*/ 	.word	0x000000ff
        /*04dc*/ 	.word	0x00031c00
        /*04e0*/ 	.short	0x010a
        /*04e2*/ 	.byte	0x24
	.zero		1


	//   ....[23]....
        /*04e4*/ 	.word	0x000015b0
        /*04e8*/ 	.word	0x00000000
        /*04ec*/ 	.word	0x00031c30
        /*04f0*/ 	.short	0x010a
        /*04f2*/ 	.byte	0x3f
	.zero		1


	//   ....[24]....
        /*04f4*/ 	.word	0x00001620
        /*04f8*/ 	.word	0x00000000
        /*04fc*/ 	.word	0x00031c30
        /*0500*/ 	.short	0x010a
        /*0502*/ 	.byte	0x3f
	.zero		1


	//   ....[25]....
        /*0504*/ 	.word	0x000046a0
        /*0508*/ 	.word	0x00000004
        /*050c*/ 	.word	0x00000000
        /*0510*/ 	.short	0x0101
        /*0512*/ 	.byte	0x3f
	.zero		1


	//   ....[26]....
        /*0514*/ 	.word	0x000057a0
        /*0518*/ 	.word	0x000000ff
        /*051c*/ 	.word	0x00031c30
        /*0520*/ 	.short	0x010a
        /*0522*/ 	.byte	0x06
	.zero		1


	//   ....[27]....
        /*0524*/ 	.word	0x000057e0
        /*0528*/ 	.word	0x000000ff
        /*052c*/ 	.word	0x00031c30
        /*0530*/ 	.short	0x010a
        /*0532*/ 	.byte	0x06
	.zero		1


	//   ....[28]....
        /*0534*/ 	.word	0x00006e90
        /*0538*/ 	.word	0x000000ff
        /*053c*/ 	.word	0x00031c50
        /*0540*/ 	.short	0x010a
        /*0542*/ 	.byte	0x06
	.zero		1


	//   ....[29]....
        /*0544*/ 	.word	0x00006ed0
        /*0548*/ 	.word	0x000000ff
        /*054c*/ 	.word	0x00031c50
        /*0550*/ 	.short	0x010a
        /*0552*/ 	.byte	0x06
	.zero		1


	//   ....[30]....
        /*0554*/ 	.word	0x00008940
        /*0558*/ 	.word	0x00000015
        /*055c*/ 	.word	0x00000000
        /*0560*/ 	.short	0x0101
        /*0562*/ 	.byte	0x3f
	.zero		1


	//   ....[31]....
        /*0564*/ 	.word	0x00008a70
        /*0568*/ 	.word	0x0000000a
        /*056c*/ 	.word	0x00000000
        /*0570*/ 	.short	0x0101
        /*0572*/ 	.byte	0x3f
	.zero		1


	//   ....[32]....
        /*0574*/ 	.word	0x00009750
        /*0578*/ 	.word	0x000000ff
        /*057c*/ 	.word	0x00031c50
        /*0580*/ 	.short	0x010a
        /*0582*/ 	.byte	0x09
	.zero		1


	//   ....[33]....
        /*0584*/ 	.word	0x00009790
        /*0588*/ 	.word	0x000000ff
        /*058c*/ 	.word	0x00031c50
        /*0590*/ 	.short	0x010a
        /*0592*/ 	.byte	0x09
	.zero		1


	//   ....[34]....
        /*0594*/ 	.word	0x00009f60
        /*0598*/ 	.word	0x00000008
        /*059c*/ 	.word	0x00000000
        /*05a0*/ 	.short	0x0101
        /*05a2*/ 	.byte	0x3f
	.zero		1


	//   ....[35]....
        /*05a4*/ 	.word	0x0000ad40
        /*05a8*/ 	.word	0x000000ff
        /*05ac*/ 	.word	0x00000000
        /*05b0*/ 	.short	0x0101
        /*05b2*/ 	.byte	0x04
	.zero		1


	//   ....[36]....
        /*05b4*/ 	.word	0x0000d0e0
        /*05b8*/ 	.word	0x00000005
        /*05bc*/ 	.word	0x00031c40
        /*05c0*/ 	.short	0x010a
        /*05c2*/ 	.byte	0x3f
	.zero		1


	//   ....[37]....
        /*05c4*/ 	.word	0x0000d5f0
        /*05c8*/ 	.word	0x0000001a
        /*05cc*/ 	.word	0x00031c20
        /*05d0*/ 	.short	0x010a
        /*05d2*/ 	.byte	0x3f
	.zero		1


	//   ....[38]....
        /*05d4*/ 	.word	0x0000d8e0
        /*05d8*/ 	.word	0x00000003
        /*05dc*/ 	.word	0x00031c40
        /*05e0*/ 	.short	0x010a
        /*05e2*/ 	.byte	0x3f
	.zero		1


	//   ....[39]....
        /*05e4*/ 	.word	0x0000db60
        /*05e8*/ 	.word	0x00000002
        /*05ec*/ 	.word	0x00000060
        /*05f0*/ 	.short	0x010a
        /*05f2*/ 	.byte	0x3f
	.zero		1


	//   ....[40]....
        /*05f4*/ 	.word	0x0000e070
        /*05f8*/ 	.word	0x00000003
        /*05fc*/ 	.word	0x00031c40
        /*0600*/ 	.short	0x010a
        /*0602*/ 	.byte	0x3f
	.zero		1


	//   ....[41]....
        /*0604*/ 	.word	0x0000e2f0
        /*0608*/ 	.word	0x00000003
        /*060c*/ 	.word	0x00000060
        /*0610*/ 	.short	0x010a
        /*0612*/ 	.byte	0x3f
	.zero		1


	//   ....[42]....
        /*0614*/ 	.word	0x0000e760
        /*0618*/ 	.word	0x00000002
        /*061c*/ 	.word	0x00031c40
        /*0620*/ 	.short	0x010a
        /*0622*/ 	.byte	0x3f
	.zero		1


	//   ....[43]....
        /*0624*/ 	.word	0x0000ea00
        /*0628*/ 	.word	0x00000002
        /*062c*/ 	.word	0x00000060
        /*0630*/ 	.short	0x010a
        /*0632*/ 	.byte	0x3f
	.zero		1


	//   ....[44]....
        /*0634*/ 	.word	0x0000edf0
        /*0638*/ 	.word	0x00000003
        /*063c*/ 	.word	0x00031c60
        /*0640*/ 	.short	0x010a
        /*0642*/ 	.byte	0x3f
	.zero		1


	//   ....[45]....
        /*0644*/ 	.word	0x0000fae0
        /*0648*/ 	.word	0x00000009
        /*064c*/ 	.word	0x00031c20
        /*0650*/ 	.short	0x010a
        /*0652*/ 	.byte	0x3f
	.zero		1


	//   ....[46]....
        /*0654*/ 	.word	0x0000fc80
        /*0658*/ 	.word	0x00000007
        /*065c*/ 	.word	0x00000000
        /*0660*/ 	.short	0x010a
        /*0662*/ 	.byte	0x3f
	.zero		1


	//   ....[47]....
        /*0664*/ 	.word	0x0000fcf0
        /*0668*/ 	.word	0x00000003
        /*066c*/ 	.word	0x00000000
        /*0670*/ 	.short	0x010a
        /*0672*/ 	.byte	0x3f
	.zero		1


	//   ....[48]....
        /*0674*/ 	.word	0x0000fd50
        /*0678*/ 	.word	0x00000005
        /*067c*/ 	.word	0x00000000
        /*0680*/ 	.short	0x010a
        /*0682*/ 	.byte	0x3f
	.zero		1


	//   ....[49]....
        /*0684*/ 	.word	0x0000fd80
        /*0688*/ 	.word	0x00000003
        /*068c*/ 	.word	0x00000000
        /*0690*/ 	.short	0x010a
        /*0692*/ 	.byte	0x3f
	.zero		1


	//   ....[50]....
        /*0694*/ 	.word	0x0000fdf0
        /*0698*/ 	.word	0x00000003
        /*069c*/ 	.word	0x00031c00
        /*06a0*/ 	.short	0x010a
        /*06a2*/ 	.byte	0x3f
	.zero		1


	//   ....[51]....
        /*06a4*/ 	.word	0x0000fe40
        /*06a8*/ 	.word	0x00000000
        /*06ac*/ 	.word	0x00031c30
        /*06b0*/ 	.short	0x010a
        /*06b2*/ 	.byte	0x3f
	.zero		1


	//   ....[52]....
        /*06b4*/ 	.word	0x0000fea0
        /*06b8*/ 	.word	0x00000009
        /*06bc*/ 	.word	0x00031c30
        /*06c0*/ 	.short	0x010a
        /*06c2*/ 	.byte	0x3f
	.zero		1


	//   ....[53]....
        /*06c4*/ 	.word	0x0000ff00
        /*06c8*/ 	.word	0x00000008
        /*06cc*/ 	.word	0x00031c50
        /*06d0*/ 	.short	0x010a
        /*06d2*/ 	.byte	0x3f
	.zero		1


	//   ....[54]....
        /*06d4*/ 	.word	0x0000ff60
        /*06d8*/ 	.word	0x00000005
        /*06dc*/ 	.word	0x00031c50
        /*06e0*/ 	.short	0x010a
        /*06e2*/ 	.byte	0x3f
	.zero		1


	//   ....[55]....
        /*06e4*/ 	.word	0x00010100
        /*06e8*/ 	.word	0x00000005
        /*06ec*/ 	.word	0x00031c40
        /*06f0*/ 	.short	0x010a
        /*06f2*/ 	.byte	0x3f
	.zero		1


	//   ....[56]....
        /*06f4*/ 	.word	0x00010150
        /*06f8*/ 	.word	0x0000001a
        /*06fc*/ 	.word	0x00031c20
        /*0700*/ 	.short	0x010a
        /*0702*/ 	.byte	0x3f
	.zero		1


	//   ....[57]....
        /*0704*/ 	.word	0x000101a0
        /*0708*/ 	.word	0x00000003
        /*070c*/ 	.word	0x00031c40
        /*0710*/ 	.short	0x010a
        /*0712*/ 	.byte	0x3f
	.zero		1


	//   ....[58]....
        /*0714*/ 	.word	0x000101f0
        /*0718*/ 	.word	0x00000002
        /*071c*/ 	.word	0x00000060
        /*0720*/ 	.short	0x010a
        /*0722*/ 	.byte	0x3f
	.zero		1


	//   ....[59]....
        /*0724*/ 	.word	0x00010240
        /*0728*/ 	.word	0x00000003
        /*072c*/ 	.word	0x00031c40
        /*0730*/ 	.short	0x010a
        /*0732*/ 	.byte	0x3f
	.zero		1


	//   ....[60]....
        /*0734*/ 	.word	0x00010290
        /*0738*/ 	.word	0x00000003
        /*073c*/ 	.word	0x00000060
        /*0740*/ 	.short	0x010a
        /*0742*/ 	.byte	0x3f
	.zero		1


	//   ....[61]....
        /*0744*/ 	.word	0x000102e0
        /*0748*/ 	.word	0x00000002
        /*074c*/ 	.word	0x00031c40
        /*0750*/ 	.short	0x010a
        /*0752*/ 	.byte	0x3f
	.zero		1


	//   ....[62]....
        /*0754*/ 	.word	0x00010330
        /*0758*/ 	.word	0x00000002
        /*075c*/ 	.word	0x00000060
        /*0760*/ 	.short	0x010a
        /*0762*/ 	.byte	0x3f
	.zero		1


	//   ....[63]....
        /*0764*/ 	.word	0x00010380
        /*0768*/ 	.word	0x00000003
        /*076c*/ 	.word	0x00031c60
        /*0770*/ 	.short	0x010a
        /*0772*/ 	.byte	0x3f
	.zero		1


	//   ....[64]....
        /*0774*/ 	.word	0x00010d30
        /*0778*/ 	.word	0x00000009
        /*077c*/ 	.word	0x00031c20
        /*0780*/ 	.short	0x010a
        /*0782*/ 	.byte	0x3f
	.zero		1


	//   ....[65]....
        /*0784*/ 	.word	0x00010ed0
        /*0788*/ 	.word	0x00000007
        /*078c*/ 	.word	0x00000000
        /*0790*/ 	.short	0x010a
        /*0792*/ 	.byte	0x3f
	.zero		1


	//   ....[66]....
        /*0794*/ 	.word	0x00010f20
        /*0798*/ 	.word	0x00000003
        /*079c*/ 	.word	0x00000000
        /*07a0*/ 	.short	0x010a
        /*07a2*/ 	.byte	0x3f
	.zero		1


	//   ....[67]....
        /*07a4*/ 	.word	0x00010f70
        /*07a8*/ 	.word	0x00000005
        /*07ac*/ 	.word	0x00000000
        /*07b0*/ 	.short	0x010a
        /*07b2*/ 	.byte	0x3f
	.zero		1


	//----- nvinfo : EIATTR_NUM_MBARRIERS
	.align		4
.L_1263:
        /*07b4*/ 	.byte	0x03, 0x38
        /*07b6*/ 	.short	0x0016


	//----- nvinfo : EIATTR_EXIT_INSTR_OFFSETS
	.align		4
        /*07b8*/ 	.byte	0x04, 0x1c
        /*07ba*/ 	.short	(.L_1265 - .L_1264)


	//   ....[0]....
.L_1264:
        /*07bc*/ 	.word	0x00000aa0


	//   ....[1]....
        /*07c0*/ 	.word	0x0000b820


	//   ....[2]....
        /*07c4*/ 	.word	0x0000b880


	//   ....[3]....
        /*07c8*/ 	.word	0x0000fdd0


	//----- nvinfo : EIATTR_MAX_THREADS
	.align		4
.L_1265:
        /*07cc*/ 	.byte	0x04, 0x05
        /*07ce*/ 	.short	(.L_1267 - .L_1266)
.L_1266:
        /*07d0*/ 	.word	0x00000200
        /*07d4*/ 	.word	0x00000001
        /*07d8*/ 	.word	0x00000001


	//----- nvinfo : EIATTR_CRS_STACK_SIZE
	.align		4
.L_1267:
        /*07dc*/ 	.byte	0x04, 0x1e
        /*07de*/ 	.short	(.L_1269 - .L_1268)
.L_1268:
        /*07e0*/ 	.word	0x00000000


	//----- nvinfo : EIATTR_CBANK_PARAM_SIZE
	.align		4
.L_1269:
        /*07e4*/ 	.byte	0x03, 0x19
        /*07e6*/ 	.short	0x0a70


	//----- nvinfo : EIATTR_PARAM_CBANK
	.align		4
        /*07e8*/ 	.byte	0x04, 0x0a
        /*07ea*/ 	.short	(.L_1271 - .L_1270)
	.align		4
.L_1270:
        /*07ec*/ 	.word	index@(.nv.constant0._ZN7cutlass13device_kernelIN5flash11enable_sm90INS1_16FlashAttnFwdSm90INS1_25CollectiveMainloopFwdSm90ILi2EN4cute5tupleIJNS5_1CILi1EEES8_S8_EEENS6_IJNS7_ILi192EEENS7_ILi144EEENS7_ILi96EEEEEELi96ENS_6half_tEfNS_4arch4Sm90ELb0ELb0ELb1ELb1ELb0ELb0ELb0ELb0ELb1ELb0ELb0ELb0EEENS1_21CollectiveEpilogueFwdINS6_IJSA_SC_SB_EEES9_SE_SG_Li384ELb1ELb0ELb0ELb0EEENS1_36VarlenDynamicPersistentTileSchedulerILi192ELi144ELi384ELi32ELb0ELb0ELb1ELb0ELb1ELb1EEEEEEEEEvNT_6ParamsE)
        /*07f0*/ 	.short	0x0210
        /*07f2*/ 	.short	0x0a70


	//----- nvinfo : EIATTR_SW_WAR
	.align		4
.L_1271:
        /*07f4*/ 	.byte	0x04, 0x36
        /*07f6*/ 	.short	(.L_1273 - .L_1272)
.L_1272:
        /*07f8*/ 	.word	0x00000008
.L_1273:


//--------------------- .nv.info._ZN7cutlass13device_kernelIN5flash11enable_sm90INS1_16FlashAttnFwdSm90INS1_25CollectiveMainloopFwdSm90ILi2EN4cute5tupleIJNS5_1CILi1EEES8_S8_EEENS6_IJNS7_ILi192EEENS7_ILi144EEENS7_ILi96EEEEEELi96ENS_6half_tEfNS_4arch4Sm90ELb0ELb0ELb1ELb1ELb0ELb1ELb0ELb0ELb1ELb0ELb0ELb0EEENS1_21CollectiveEpilogueFwdINS6_IJSA_SC_SB_EEES9_SE_SG_Li384ELb1ELb0ELb0ELb0EEENS1_36VarlenDynamicPersistentTileSchedulerILi192ELi144ELi384ELi32ELb0ELb0ELb1ELb0ELb1ELb1EEEEEEEEEvNT_6ParamsE --------------------------
	.section	.nv.info._ZN7cutlass13device_kernelIN5flash11enable_sm90INS1_16FlashAttnFwdSm90INS1_25CollectiveMainloopFwdSm90ILi2EN4cute5tupleIJNS5_1CILi1EEES8_S8_EEENS6_IJNS7_ILi192EEENS7_ILi144EEENS7_ILi96EEEEEELi96ENS_6half_tEfNS_4arch4Sm90ELb0ELb0ELb1ELb1ELb0ELb1ELb0ELb0ELb1ELb0ELb0ELb0EEENS1_21CollectiveEpilogueFwdINS6_IJSA_SC_SB_EEES9_SE_SG_Li384ELb1ELb0ELb0ELb0EEENS1_36VarlenDynamicPersistentTileSchedulerILi192ELi144ELi384ELi32ELb0ELb0ELb1ELb0ELb1ELb1EEEEEEEEEvNT_6ParamsE,"",@"SHT_CUDA_INFO"
	.sectionflags	@""
	.align	4


	//----- nvinfo : EIATTR_CUDA_API_VERSION
	.align		4
        /*0000*/ 	.byte	0x04, 0x37
        /*0002*/ 	.short	(.L_1275 - .L_1274)
.L_1274:
        /*0004*/ 	.word	0x00000082


	//----- nvinfo : EIATTR_KPARAM_INFO
	.align		4
.L_1275:
        /*0008*/ 	.byte	0x04, 0x17
        /*000a*/ 	.short	(.L_1277 - .L_1276)
.L_1276:
        /*000c*/ 	.word	0x00000000
        /*0010*/ 	.short	0x0000
        /*0012*/ 	.short	0x0070
        /*0014*/ 	.byte	0x00, 0xf0, 0x01, 0x28


	//----- nvinfo : EIATTR_SPARSE_MMA_MASK
	.align		4
.L_1277:
        /*0018*/ 	.byte	0x03, 0x50
        /*001a*/ 	.short	0x0000


	//----- nvinfo : EIATTR_MAXREG_COUNT
	.align		4
        /*001c*/ 	.byte	0x03, 0x1b
        /*001e*/ 	.short	0x0080


	//----- nvinfo : EIATTR_NUM_BARRIERS
	.align		4
        /*0020*/ 	.byte	0x02, 0x4c
        /*0022*/ 	.byte	0x10
	.zero		1


	//----- nvinfo : EIATTR_EXTERNS
	.align		4
        /*0024*/ 	.byte	0x04, 0x0f
        /*0026*/ 	.short	(.L_1279 - .L_1278)


	//   ....[0]....
	.align		4
.L_1278:
        /*0028*/ 	.word	index@(__assertfail)


	//----- nvinfo : EIATTR_ANNOTATIONS
	.align		4
.L_1279:
        /*002c*/ 	.byte	0x04, 0x55
        /*002e*/ 	.short	(.L_1281 - .L_1280)


	//   ....[0]....
.L_1280:
        /* <DEDUP_REMOVED lines=93> */


	//----- nvinfo : EIATTR_MERCURY_ISA_VERSION
	.align		4
.L_1281:
        /*05e8*/ 	.byte	0x03, 0x5f
        /*05ea*/ 	.short	0x0101


	//----- nvinfo : EIATTR_UNUSED_LOAD_BYTE_OFFSET
	.align		4
        /*05ec*/ 	.byte	0x04, 0x44
        /*05ee*/ 	.short	(.L_1283 - .L_1282)


	//   ....[0]....
.L_1282:
        /*05f0*/ 	.word	0x00000b30
        /*05f4*/ 	.word	0x0000fff0


	//   ....[1]....
        /*05f8*/ 	.word	0x00015460
        /*05fc*/ 	.word	0x0000fff0


	//----- nvinfo : EIATTR_INT_WARP_WIDE_INSTR_OFFSETS
	.align		4
.L_1283:
        /*0600*/ 	.byte	0x04, 0x31
        /*0602*/ 	.short	(.L_1285 - .L_1284)


	//   ....[0]....
.L_1284:
        /*0604*/ 	.word	0x000001c0


	//   ....[1]....
        /*0608*/ 	.word	0x00000200


	//   ....[2]....
        /*060c*/ 	.word	0x00000270


	//   ....[3]....
        /*0610*/ 	.word	0x000189f0


	//   ....[4]....
        /*0614*/ 	.word	0x00018a80


	//   ....[5]....
        /*0618*/ 	.word	0x00018ec0


	//   ....[6]....
        /*061c*/ 	.word	0x00018ef0


	//   ....[7]....
        /*0620*/ 	.word	0x000190e0


	//   ....[8]....
        /*0624*/ 	.word	0x000191b0


	//   ....[9]....
        /*0628*/ 	.word	0x0001b210


	//   ....[10]....
        /*062c*/ 	.word	0x0001b2a0


	//----- nvinfo : EIATTR_COOP_GROUP_MASK_REGIDS
	.align		4
.L_1285:
        /*0630*/ 	.byte	0x04, 0x29
        /*0632*/ 	.short	(.L_1287 - .L_1286)


	//   ....[0]....
.L_1286:
        /*0634*/ 	.word	0xffffffff


	//   ....[1]....
        /*0638*/ 	.word	0xffffffff


	//   ....[2]....
        /*063c*/ 	.word	0xffffffff


	//   ....[3]....
        /*0640*/ 	.word	0xffffffff


	//   ....[4]....
        /*0644*/ 	.word	0xffffffff


	//   ....[5]....
        /*0648*/ 	.word	0xffffffff


	//   ....[6]....
        /*064c*/ 	.word	0xffffffff


	//   ....[7]....
        /*0650*/ 	.word	0xffffffff


	//   ....[8]....
        /*0654*/ 	.word	0xffffffff


	//   ....[9]....
        /*0658*/ 	.word	0xffffffff


	//   ....[10]....
        /*065c*/ 	.word	0xffffffff


	//   ....[11]....
        /*0660*/ 	.word	0xffffffff


	//   ....[12]....
        /*0664*/ 	.word	0xffffffff


	//   ....[13]....
        /*0668*/ 	.word	0xffffffff


	//   ....[14]....
        /*066c*/ 	.word	0xffffffff


	//   ....[15]....
        /*0670*/ 	.word	0xffffffff


	//   ....[16]....
        /*0674*/ 	.word	0xffffffff


	//   ....[17]....
        /*0678*/ 	.word	0xffffffff


	//   ....[18]....
        /*067c*/ 	.word	0xffffffff


	//   ....[19]....
        /*0680*/ 	.word	0xffffffff


	//   ....[20]....
        /*0684*/ 	.word	0xffffffff


	//   ....[21]....
        /*0688*/ 	.word	0xffffffff


	//   ....[22]....
        /*068c*/ 	.word	0xffffffff


	//   ....[23]....
        /*0690*/ 	.word	0xffffffff


	//   ....[24]....
        /*0694*/ 	.word	0xffffffff


	//   ....[25]....
        /*0698*/ 	.word	0xffffffff


	//   ....[26]....
        /*069c*/ 	.word	0xffffffff


	//   ....[27]....
        /*06a0*/ 	.word	0xffffffff


	//   ....[28]....
        /*06a4*/ 	.word	0xffffffff


	//   ....[29]....
        /*06a8*/ 	.word	0xffffffff


	//   ....[30]....
        /*06ac*/ 	.word	0xffffffff


	//   ....[31]....
        /*06b0*/ 	.word	0xffffffff


	//   ....[32]....
        /*06b4*/ 	.word	0xffffffff


	//   ....[33]....
        /*06b8*/ 	.word	0xffffffff


	//   ....[34]....
        /*06bc*/ 	.word	0xffffffff


	//   ....[35]....
        /*06c0*/ 	.word	0xffffffff


	//   ....[36]....
        /*06c4*/ 	.word	0xffffffff


	//   ....[37]....
        /*06c8*/ 	.word	0xffffffff


	//   ....[38]....
        /*06cc*/ 	.word	0xffffffff


	//   ....[39]....
        /*06d0*/ 	.word	0xffffffff


	//   ....[40]....
        /*06d4*/ 	.word	0xffffffff


	//   ....[41]....
        /*06d8*/ 	.word	0xffffffff


	//   ....[42]....
        /*06dc*/ 	.word	0xffffffff


	//   ....[43]....
        /*06e0*/ 	.word	0xffffffff


	//   ....[44]....
        /*06e4*/ 	.word	0xffffffff


	//   ....[45]....
        /*06e8*/ 	.word	0xffffffff


	//   ....[46]....
        /*06ec*/ 	.word	0xffffffff


	//   ....[47]....
        /*06f0*/ 	.word	0xffffffff


	//   ....[48]....
        /*06f4*/ 	.word	0xffffffff


	//   ....[49]....
        /*06f8*/ 	.word	0xffffffff


	//   ....[50]....
        /*06fc*/ 	.word	0xffffffff


	//   ....[51]....
        /*0700*/ 	.word	0xffffffff


	//   ....[52]....
        /*0704*/ 	.word	0xffffffff


	//   ....[53]....
        /*0708*/ 	.word	0xffffffff


	//   ....[54]....
        /*070c*/ 	.word	0xffffffff


	//   ....[55]....
        /*0710*/ 	.word	0xffffffff


	//   ....[56]....
        /*0714*/ 	.word	0x0500000f


	//   ....[57]....
        /*0718*/ 	.word	0x0500000f


	//   ....[58]....
        /*071c*/ 	.word	0x0500000f


	//   ....[59]....
        /*0720*/ 	.word	0x0500000f


	//   ....[60]....
        /*0724*/ 	.word	0x0500000f


	//   ....[61]....
        /*0728*/ 	.word	0x0500000f


	//   ....[62]....
        /*072c*/ 	.word	0x0500000f


	//   ....[63]....
        /*0730*/ 	.word	0x0500000f


	//   ....[64]....
        /*0734*/ 	.word	0x0500000f


	//   ....[65]....
        /*0738*/ 	.word	0x0500000f


	//   ....[66]....
        /*073c*/ 	.word	0x0500000f


	//   ....[67]....
        /*0740*/ 	.word	0x0500000f


	//   ....[68]....
        /*0744*/ 	.word	0x0500000f


	//   ....[69]....
        /*0748*/ 	.word	0x0500000f


	//   ....[70]....
        /*074c*/ 	.word	0x0500000f


	//   ....[71]....
        /*0750*/ 	.word	0x0500000f


	//   ....[72]....
        /*0754*/ 	.word	0x0500000f


	//   ....[73]....
        /*0758*/ 	.word	0x0500000f


	//   ....[74]....
        /*075c*/ 	.word	0x0500000f


	//   ....[75]....
        /*0760*/ 	.word	0x0500000f


	//   ....[76]....
        /*0764*/ 	.word	0x0500000f


	//   ....[77]....
        /*0768*/ 	.word	0x0500000f


	//   ....[78]....
        /*076c*/ 	.word	0x0500000f


	//   ....[79]....
        /*0770*/ 	.word	0x0500000f


	//   ....[80]....
        /*0774*/ 	.word	0x0500000f


	//   ....[81]....
        /*0778*/ 	.word	0x0500000f


	//   ....[82]....
        /*077c*/ 	.word	0x0500000f


	//   ....[83]....
        /*0780*/ 	.word	0x0500000f


	//   ....[84]....
        /*0784*/ 	.word	0x0500000f


	//----- nvinfo : EIATTR_COOP_GROUP_INSTR_OFFSETS
	.align		4
.L_1287:
        /*0788*/ 	.byte	0x04, 0x28
        /*078a*/ 	.short	(.L_1289 - .L_1288)


	//   ....[0]....
.L_1288:
        /*078c*/ 	.word	0x00000070


	//   ....[1]....
        /*0790*/ 	.word	0x000001d0


	//   ....[2]....
        /*0794*/ 	.word	0x00000220


	//   ....[3]....
        /*0798*/ 	.word	0x00000450


	//   ....[4]....
        /*079c*/ 	.word	0x000005b0


	//   ....[5]....
        /*07a0*/ 	.word	0x000006d0


	//   ....[6]....
        /*07a4*/ 	.word	0x00000830


	//   ....[7]....
        /*07a8*/ 	.word	0x00006ef0


	//   ....[8]....
        /*07ac*/ 	.word	0x0000dac0


	//   ....[9]....
        /*07b0*/ 	.word	0x0000dae0


	//   ....[10]....
        /*07b4*/ 	.word	0x0000df40


	//   ....[11]....
        /*07b8*/ 	.word	0x0000df80


	//   ....[12]....
        /*07bc*/ 	.word	0x0000f2b0


	//   ....[13]....
        /*07c0*/ 	.word	0x00012350


	//   ....[14]....
        /*07c4*/ 	.word	0x000123b0


	//   ....[15]....
        /*07c8*/ 	.word	0x00012d60


	//   ....[16]....
        /*07cc*/ 	.word	0x00012d80


	//   ....[17]....
        /*07d0*/ 	.word	0x000146e0


	//   ....[18]....
        /*07d4*/ 	.word	0x00014b60


	//   ....[19]....
        /*07d8*/ 	.word	0x00014e60


	//   ....[20]....
        /*07dc*/ 	.word	0x00014e90


	//   ....[21]....
        /*07e0*/ 	.word	0x00014ee0


	//   ....[22]....
        /*07e4*/ 	.word	0x00016c90


	//   ....[23]....
        /*07e8*/ 	.word	0x00016e30


	//   ....[24]....
        /*07ec*/ 	.word	0x00016e60


	//   ....[25]....
        /*07f0*/ 	.word	0x00016e90


	//   ....[26]....
        /*07f4*/ 	.word	0x00016ed0


	//   ....[27]....
        /*07f8*/ 	.word	0x00016f20


	//   ....[28]....
        /*07fc*/ 	.word	0x00016f80


	//   ....[29]....
        /*0800*/ 	.word	0x00017140


	//   ....[30]....
        /*0804*/ 	.word	0x000171a0


	//   ....[31]....
        /*0808*/ 	.word	0x000171e0


	//   ....[32]....
        /*080c*/ 	.word	0x00017220


	//   ....[33]....
        /*0810*/ 	.word	0x00017250


	//   ....[34]....
        /*0814*/ 	.word	0x00017280


	//   ....[35]....
        /*0818*/ 	.word	0x00017300


	//   ....[36]....
        /*081c*/ 	.word	0x00017330


	//   ....[37]....
        /*0820*/ 	.word	0x000173b0


	//   ....[38]....
        /*0824*/ 	.word	0x0001b660


	//   ....[39]....
        /*0828*/ 	.word	0x0001b670


	//   ....[40]....
        /*082c*/ 	.word	0x0001b760


	//   ....[41]....
        /*0830*/ 	.word	0x0001b7c0


	//   ....[42]....
        /*0834*/ 	.word	0x0001b800


	//   ....[43]....
        /*0838*/ 	.word	0x0001b840


	//   ....[44]....
        /*083c*/ 	.word	0x0001b870


	//   ....[45]....
        /*0840*/ 	.word	0x0001b8a0


	//   ....[46]....
        /*0844*/ 	.word	0x0001ba10


	//   ....[47]....
        /*0848*/ 	.word	0x0001ba70


	//   ....[48]....
        /*084c*/ 	.word	0x0001bab0


	//   ....[49]....
        /*0850*/ 	.word	0x0001baf0


	//   ....[50]....
        /*0854*/ 	.word	0x0001bb20


	//   ....[51]....
        /*0858*/ 	.word	0x0001bb50


	//   ....[52]....
        /*085c*/ 	.word	0x0001bc10


	//   ....[53]....
        /*0860*/ 	.word	0x0001bc30


	//   ....[54]....
        /*0864*/ 	.word	0x0001bca0


	//   ....[55]....
        /*0868*/ 	.word	0x0001c0d0


	//   ....[56]....
        /*086c*/ 	.word	0x0001c550


	//   ....[57]....
        /*0870*/ 	.word	0x0001c600


	//   ....[58]....
        /*0874*/ 	.word	0x0001c6a0


	//   ....[59]....
        /*0878*/ 	.word	0x0001c740


	//   ....[60]....
        /*087c*/ 	.word	0x0001c7e0


	//   ....[61]....
        /*0880*/ 	.word	0x0001c8d0


	//   ....[62]....
        /*0884*/ 	.word	0x0001c970


	//   ....[63]....
        /*0888*/ 	.word	0x0001ca10


	//   ....[64]....
        /*088c*/ 	.word	0x0001cab0


	//   ....[65]....
        /*0890*/ 	.word	0x0001cd10


	//   ....[66]....
        /*0894*/ 	.word	0x0001cff0


	//   ....[67]....
        /*0898*/ 	.word	0x0001d3e0


	//   ....[68]....
        /*089c*/ 	.word	0x0001d470


	//   ....[69]....
        /*08a0*/ 	.word	0x0001d510


	//   ....[70]....
        /*08a4*/ 	.word	0x0001d5c0


	//   ....[71]....
        /*08a8*/ 	.word	0x0001d640


	//   ....[72]....
        /*08ac*/ 	.word	0x0001d6c0


	//   ....[73]....
        /*08b0*/ 	.word	0x0001d740


	//   ....[74]....
        /*08b4*/ 	.word	0x0001d7c0


	//   ....[75]....
        /*08b8*/ 	.word	0x0001d850


	//   ....[76]....
        /*08bc*/ 	.word	0x0001d900


	//   ....[77]....
        /*08c0*/ 	.word	0x0001d980


	//   ....[78]....
        /*08c4*/ 	.word	0x0001da00


	//   ....[79]....
        /*08c8*/ 	.word	0x0001da80


	//   ....[80]....
        /*08cc*/ 	.word	0x0001db00


	//   ....[81]....
        /*08d0*/ 	.word	0x0001db70


	//   ....[82]....
        /*08d4*/ 	.word	0x0001dc10


	//   ....[83]....
        /*08d8*/ 	.word	0x0001dca0


	//   ....[84]....
        /*08dc*/ 	.word	0x0001ddc0


	//----- nvinfo : EIATTR_REG_RECONFIG
	.align		4
.L_1289:
        /*08e0*/ 	.byte	0x01, 0x54
	.zero		2


	//----- nvinfo : EIATTR_SYSCALL_OFFSETS
	.align		4
        /*08e4*/ 	.byte	0x04, 0x46
        /*08e6*/ 	.short	(.L_1291 - .L_1290)


	//   ....[0]....
.L_1290:
        /*08e8*/ 	.word	0x00001bb0


	//   ....[1]....
        /*08ec*/ 	.word	0x00001d00


	//   ....[2]....
        /*08f0*/ 	.word	0x000070c0


	//   ....[3]....
        /*08f4*/ 	.word	0x00007580


	//   ....[4]....
        /*08f8*/ 	.word	0x00018c00


	//   ....[5]....
        /*08fc*/ 	.word	0x00018d30


	//   ....[6]....
        /*0900*/ 	.word	0x00018e30


	//----- nvinfo : EIATTR_MBARRIER_INSTR_OFFSETS
	.align		4
.L_1291:
        /*0904*/ 	.byte	0x04, 0x39
        /*0906*/ 	.short	(.L_1293 - .L_1292)


	//   ....[0]....
.L_1292:
        /*0908*/ 	.word	0x00000300
        /*090c*/ 	.word	0x000000ff
        /*0910*/ 	.word	0x00031c00
        /*0914*/ 	.short	0x0100
        /*0916*/ 	.byte	0x08
	.zero		1


	//   ....[1]....
        /*0918*/ 	.word	0x00000310
        /*091c*/ 	.word	0x000000ff
        /*0920*/ 	.word	0x00031c20
        /*0924*/ 	.short	0x0100
        /*0926*/ 	.byte	0x08
	.zero		1


	//   ....[2]....
        /*0928*/ 	.word	0x00000400
        /*092c*/ 	.word	0x000000ff
        /*0930*/ 	.word	0x00031c30
        /*0934*/ 	.short	0x0100
        /*0936*/ 	.byte	0x08
	.zero		1


	//   ....[3]....
        /*0938*/ 	.word	0x00000410
        /*093c*/ 	.word	0x000000ff
        /*0940*/ 	.word	0x00031c40
        /*0944*/ 	.short	0x0100
        /*0946*/ 	.byte	0x08
	.zero		1


	//   ....[4]....
        /*0948*/ 	.word	0x00000420
        /*094c*/ 	.word	0x000000ff
        /*0950*/ 	.word	0x00031c38
        /*0954*/ 	.short	0x0100
        /*0956*/ 	.byte	0x08
	.zero		1


	//   ....[5]....
        /*0958*/ 	.word	0x00000430
        /*095c*/ 	.word	0x000000ff
        /*0960*/ 	.word	0x00031c48
        /*0964*/ 	.short	0x0100
        /*0966*/ 	.byte	0x08
	.zero		1


	//   ....[6]....
        /*0968*/ 	.word	0x00000560
        /*096c*/ 	.word	0x000000ff
        /*0970*/ 	.word	0x00031c50
        /*0974*/ 	.short	0x0100
        /*0976*/ 	.byte	0x08
	.zero		1


	//   ....[7]....
        /*0978*/ 	.word	0x00000570
        /*097c*/ 	.word	0x000000ff
        /*0980*/ 	.word	0x00031c60
        /*0984*/ 	.short	0x0100
        /*0986*/ 	.byte	0x08
	.zero		1


	//   ....[8]....
        /*0988*/ 	.word	0x00000580
        /*098c*/ 	.word	0x000000ff
        /*0990*/ 	.word	0x00031c58
        /*0994*/ 	.short	0x0100
        /*0996*/ 	.byte	0x08
	.zero		1


	//   ....[9]....
        /*0998*/ 	.word	0x00000590
        /*099c*/ 	.word	0x000000ff
        /*09a0*/ 	.word	0x00031c68
        /*09a4*/ 	.short	0x0100
        /*09a6*/ 	.byte	0x08
	.zero		1


	//   ....[10]....
        /*09a8*/ 	.word	0x00000680
        /*09ac*/ 	.word	0x000000ff
        /*09b0*/ 	.word	0x00031c70
        /*09b4*/ 	.short	0x0100
        /*09b6*/ 	.byte	0x06
	.zero		1


	//   ....[11]....
        /*09b8*/ 	.word	0x00000690
        /*09bc*/ 	.word	0x000000ff
        /*09c0*/ 	.word	0x00031c80
        /*09c4*/ 	.short	0x0100
        /*09c6*/ 	.byte	0x06
	.zero		1


	//   ....[12]....
        /*09c8*/ 	.word	0x000006a0
        /*09cc*/ 	.word	0x000000ff
        /*09d0*/ 	.word	0x00031c78
        /*09d4*/ 	.short	0x0100
        /*09d6*/ 	.byte	0x06
	.zero		1


	//   ....[13]....
        /*09d8*/ 	.word	0x000006b0
        /*09dc*/ 	.word	0x000000ff
        /*09e0*/ 	.word	0x00031c88
        /*09e4*/ 	.short	0x0100
        /*09e6*/ 	.byte	0x06
	.zero		1


	//   ....[14]....
        /*09e8*/ 	.word	0x000007e0
        /*09ec*/ 	.word	0x000000ff
        /*09f0*/ 	.word	0x00031c90
        /*09f4*/ 	.short	0x0100
        /*09f6*/ 	.byte	0x08
	.zero		1


	//   ....[15]....
        /*09f8*/ 	.word	0x000007f0
        /*09fc*/ 	.word	0x000000ff
        /*0a00*/ 	.word	0x00031ca0
        /*0a04*/ 	.short	0x0100
        /*0a06*/ 	.byte	0x08
	.zero		1


	//   ....[16]....
        /*0a08*/ 	.word	0x00000800
        /*0a0c*/ 	.word	0x000000ff
        /*0a10*/ 	.word	0x00031c98
        /*0a14*/ 	.short	0x0100
        /*0a16*/ 	.byte	0x08
	.zero		1


	//   ....[17]....
        /*0a18*/ 	.word	0x00000810
        /*0a1c*/ 	.word	0x000000ff
        /*0a20*/ 	.word	0x00031ca8
        /*0a24*/ 	.short	0x0100
        /*0a26*/ 	.byte	0x08
	.zero		1


	//   ....[18]....
        /*0a28*/ 	.word	0x00000940
        /*0a2c*/ 	.word	0x000000ff
        /*0a30*/ 	.word	0x00031cb0
        /*0a34*/ 	.short	0x0100
        /*0a36*/ 	.byte	0x08
	.zero		1


	//   ....[19]....
        /*0a38*/ 	.word	0x00000950
        /*0a3c*/ 	.word	0x000000ff
        /*0a40*/ 	.word	0x00031cc0
        /*0a44*/ 	.short	0x0100
        /*0a46*/ 	.byte	0x08
	.zero		1


	//   ....[20]....
        /*0a48*/ 	.word	0x00000960
        /*0a4c*/ 	.word	0x000000ff
        /*0a50*/ 	.word	0x00031cb8
        /*0a54*/ 	.short	0x0100
        /*0a56*/ 	.byte	0x08
	.zero		1


	//   ....[21]....
        /*0a58*/ 	.word	0x00000970
        /*0a5c*/ 	.word	0x000000ff
        /*0a60*/ 	.word	0x00031cc8
        /*0a64*/ 	.short	0x0100
        /*0a66*/ 	.byte	0x08
	.zero		1


	//   ....[22]....
        /*0a68*/ 	.word	0x00003160
        /*0a6c*/ 	.word	0x00000014
        /*0a70*/ 	.word	0x00031c90
        /*0a74*/ 	.short	0x010a
        /*0a76*/ 	.byte	0x3f
	.zero		1


	//   ....[23]....
        /*0a78*/ 	.word	0x00004b80
        /*0a7c*/ 	.word	0x00000014
        /*0a80*/ 	.word	0x00031c90
        /*0a84*/ 	.short	0x010a
        /*0a86*/ 	.byte	0x3f
	.zero		1


	//   ....[24]....
        /*0a88*/ 	.word	0x000065c0
        /*0a8c*/ 	.word	0x00000014
        /*0a90*/ 	.word	0x00031c90
        /*0a94*/ 	.short	0x010a
        /*0a96*/ 	.byte	0x3f
	.zero		1


	//   ....[25]....
        /*0a98*/ 	.word	0x00006830
        /*0a9c*/ 	.word	0x00000020
        /*0aa0*/ 	.word	0x00000000
        /*0aa4*/ 	.short	0x0101
        /*0aa6*/ 	.byte	0x3f
	.zero		1


	//   ....[26]....
        /*0aa8*/ 	.word	0x00006870
        /*0aac*/ 	.word	0x00000014
        /*0ab0*/ 	.word	0x00031cb0
        /*0ab4*/ 	.short	0x010a
        /*0ab6*/ 	.byte	0x3f
	.zero		1


	//   ....[27]....
        /*0ab8*/ 	.word	0x00006bb0
        /*0abc*/ 	.word	0x00000014
        /*0ac0*/ 	.word	0x00000000
        /*0ac4*/ 	.short	0x0101
        /*0ac6*/ 	.byte	0x3f
	.zero		1


	//   ....[28]....
        /*0ac8*/ 	.word	0x00007160
        /*0acc*/ 	.word	0x00000012
        /*0ad0*/ 	.word	0x00031c00
        /*0ad4*/ 	.short	0x010a
        /*0ad6*/ 	.byte	0x3f
	.zero		1


	//   ....[29]....
        /*0ad8*/ 	.word	0x000071b0
        /*0adc*/ 	.word	0x00000012
        /*0ae0*/ 	.word	0x00031c00
        /*0ae4*/ 	.short	0x010a
        /*0ae6*/ 	.byte	0x3f
	.zero		1


	//   ....[30]....
        /*0ae8*/ 	.word	0x00007aa0
        /*0aec*/ 	.word	0x00000012
        /*0af0*/ 	.word	0x00031c00
        /*0af4*/ 	.short	0x010a
        /*0af6*/ 	.byte	0x3f
	.zero		1


	//   ....[31]....
        /*0af8*/ 	.word	0x000092b0
        /*0afc*/ 	.word	0x00000012
        /*0b00*/ 	.word	0x00031c00
        /*0b04*/ 	.short	0x010a
        /*0b06*/ 	.byte	0x3f
	.zero		1


	//   ....[32]....
        /*0b08*/ 	.word	0x0000a940
        /*0b0c*/ 	.word	0x00000000
        /*0b10*/ 	.word	0x00031c30
        /*0b14*/ 	.short	0x010a
        /*0b16*/ 	.byte	0x3f
	.zero		1


	//   ....[33]....
        /*0b18*/ 	.word	0x0000aa10
        /*0b1c*/ 	.word	0x00000000
        /*0b20*/ 	.word	0x00031c30
        /*0b24*/ 	.short	0x010a
        /*0b26*/ 	.byte	0x3f
	.zero		1


	//   ....[34]....
        /*0b28*/ 	.word	0x0000e480
        /*0b2c*/ 	.word	0x00000000
        /*0b30*/ 	.word	0x00000000
        /*0b34*/ 	.short	0x0101
        /*0b36*/ 	.byte	0x3f
	.zero		1


	//   ....[35]....
        /*0b38*/ 	.word	0x0000f590
        /*0b3c*/ 	.word	0x0000000e
        /*0b40*/ 	.word	0x00031c30
        /*0b44*/ 	.short	0x010a
        /*0b46*/ 	.byte	0x3f
	.zero		1


	//   ....[36]....
        /*0b48*/ 	.word	0x0000f5e0
        /*0b4c*/ 	.word	0x0000000e
        /*0b50*/ 	.word	0x00031c30
        /*0b54*/ 	.short	0x010a
        /*0b56*/ 	.byte	0x3f
	.zero		1


	//   ....[37]....
        /*0b58*/ 	.word	0x00011a60
        /*0b5c*/ 	.word	0x0000000f
        /*0b60*/ 	.word	0x00031c50
        /*0b64*/ 	.short	0x010a
        /*0b66*/ 	.byte	0x3f
	.zero		1


	//   ....[38]....
        /*0b68*/ 	.word	0x00011aa0
        /*0b6c*/ 	.word	0x0000000f
        /*0b70*/ 	.word	0x00031c50
        /*0b74*/ 	.short	0x010a
        /*0b76*/ 	.byte	0x3f
	.zero		1


	//   ....[39]....
        /*0b78*/ 	.word	0x000139f0
        /*0b7c*/ 	.word	0x0000006f
        /*0b80*/ 	.word	0x00000000
        /*0b84*/ 	.short	0x0101
        /*0b86*/ 	.byte	0x3f
	.zero		1


	//   ....[40]....
        /*0b88*/ 	.word	0x00013a30
        /*0b8c*/ 	.word	0x0000006c
        /*0b90*/ 	.word	0x00000000
        /*0b94*/ 	.short	0x0101
        /*0b96*/ 	.byte	0x3f
	.zero		1


	//   ....[41]....
        /*0b98*/ 	.word	0x00014770
        /*0b9c*/ 	.word	0x00000009
        /*0ba0*/ 	.word	0x00031c50
        /*0ba4*/ 	.short	0x010a
        /*0ba6*/ 	.byte	0x3f
	.zero		1


	//   ....[42]....
        /*0ba8*/ 	.word	0x00014820
        /*0bac*/ 	.word	0x00000009
        /*0bb0*/ 	.word	0x00031c50
        /*0bb4*/ 	.short	0x010a
        /*0bb6*/ 	.byte	0x3f
	.zero		1


	//   ....[43]....
        /*0bb8*/ 	.word	0x00015200
        /*0bbc*/ 	.word	0x00000009
        /*0bc0*/ 	.word	0x00000000
        /*0bc4*/ 	.short	0x0101
        /*0bc6*/ 	.byte	0x3f
	.zero		1


	//   ....[44]....
        /*0bc8*/ 	.word	0x00016130
        /*0bcc*/ 	.word	0x00000000
        /*0bd0*/ 	.word	0x00000000
        /*0bd4*/ 	.short	0x0101
        /*0bd6*/ 	.byte	0x3f
	.zero		1


	//   ....[45]....
        /*0bd8*/ 	.word	0x00017ed0
        /*0bdc*/ 	.word	0x00000006
        /*0be0*/ 	.word	0x00031c20
        /*0be4*/ 	.short	0x010a
        /*0be6*/ 	.byte	0x3f
	.zero		1


	//   ....[46]....
        /*0be8*/ 	.word	0x00017f40
        /*0bec*/ 	.word	0x00000007
        /*0bf0*/ 	.word	0x00031ca0
        /*0bf4*/ 	.short	0x010a
        /*0bf6*/ 	.byte	0x3f
	.zero		1


	//   ....[47]....
        /*0bf8*/ 	.word	0x00018190
        /*0bfc*/ 	.word	0x00000007
        /*0c00*/ 	.word	0x00031cc0
        /*0c04*/ 	.short	0x010a
        /*0c06*/ 	.byte	0x3f
	.zero		1


	//   ....[48]....
        /*0c08*/ 	.word	0x00018480
        /*0c0c*/ 	.word	0x00000007
        /*0c10*/ 	.word	0x00031ca0
        /*0c14*/ 	.short	0x010a
        /*0c16*/ 	.byte	0x3f
	.zero		1


	//   ....[49]....
        /*0c18*/ 	.word	0x000186c0
        /*0c1c*/ 	.word	0x00000007
        /*0c20*/ 	.word	0x00031cc0
        /*0c24*/ 	.short	0x010a
        /*0c26*/ 	.byte	0x3f
	.zero		1


	//   ....[50]....
        /*0c28*/ 	.word	0x000194a0
        /*0c2c*/ 	.word	0x00000004
        /*0c30*/ 	.word	0x00031c40
        /*0c34*/ 	.short	0x010a
        /*0c36*/ 	.byte	0x3f
	.zero		1


	//   ....[51]....
        /*0c38*/ 	.word	0x000199b0
        /*0c3c*/ 	.word	0x0000001d
        /*0c40*/ 	.word	0x00031c20
        /*0c44*/ 	.short	0x010a
        /*0c46*/ 	.byte	0x3f
	.zero		1


	//   ....[52]....
        /*0c48*/ 	.word	0x00019cb0
        /*0c4c*/ 	.word	0x00000003
        /*0c50*/ 	.word	0x00031c40
        /*0c54*/ 	.short	0x010a
        /*0c56*/ 	.byte	0x3f
	.zero		1


	//   ....[53]....
        /*0c58*/ 	.word	0x00019f30
        /*0c5c*/ 	.word	0x00000002
        /*0c60*/ 	.word	0x00031c60
        /*0c64*/ 	.short	0x010a
        /*0c66*/ 	.byte	0x3f
	.zero		1


	//   ....[54]....
        /*0c68*/ 	.word	0x0001a4b0
        /*0c6c*/ 	.word	0x00000003
        /*0c70*/ 	.word	0x00031c40
        /*0c74*/ 	.short	0x010a
        /*0c76*/ 	.byte	0x3f
	.zero		1


	//   ....[55]....
        /*0c78*/ 	.word	0x0001a730
        /*0c7c*/ 	.word	0x00000003
        /*0c80*/ 	.word	0x00031c60
        /*0c84*/ 	.short	0x010a
        /*0c86*/ 	.byte	0x3f
	.zero		1


	//   ....[56]....
        /*0c88*/ 	.word	0x0001ac20
        /*0c8c*/ 	.word	0x00000002
        /*0c90*/ 	.word	0x00031c40
        /*0c94*/ 	.short	0x010a
        /*0c96*/ 	.byte	0x3f
	.zero		1


	//   ....[57]....
        /*0c98*/ 	.word	0x0001aea0
        /*0c9c*/ 	.word	0x00000002
        /*0ca0*/ 	.word	0x00031c60
        /*0ca4*/ 	.short	0x010a
        /*0ca6*/ 	.byte	0x3f
	.zero		1


	//   ....[58]....
        /*0ca8*/ 	.word	0x0001b310
        /*0cac*/ 	.word	0x00000003
        /*0cb0*/ 	.word	0x00031c60
        /*0cb4*/ 	.short	0x010a
        /*0cb6*/ 	.byte	0x3f
	.zero		1


	//   ....[59]....
        /*0cb8*/ 	.word	0x0001c050
        /*0cbc*/ 	.word	0x00000009
        /*0cc0*/ 	.word	0x00031c20
        /*0cc4*/ 	.short	0x010a
        /*0cc6*/ 	.byte	0x3f
	.zero		1


	//   ....[60]....
        /*0cc8*/ 	.word	0x0001c200
        /*0ccc*/ 	.word	0x00000007
        /*0cd0*/ 	.word	0x00000000
        /*0cd4*/ 	.short	0x010a
        /*0cd6*/ 	.byte	0x3f
	.zero		1


	//   ....[61]....
        /*0cd8*/ 	.word	0x0001c270
        /*0cdc*/ 	.word	0x00000003
        /*0ce0*/ 	.word	0x00000000
        /*0ce4*/ 	.short	0x010a
        /*0ce6*/ 	.byte	0x3f
	.zero		1


	//   ....[62]....
        /*0ce8*/ 	.word	0x0001c2d0
        /*0cec*/ 	.word	0x00000005
        /*0cf0*/ 	.word	0x00000000
        /*0cf4*/ 	.short	0x010a
        /*0cf6*/ 	.byte	0x3f
	.zero		1


	//   ....[63]....
        /*0cf8*/ 	.word	0x0001c300
        /*0cfc*/ 	.word	0x00000003
        /*0d00*/ 	.word	0x00000000
        /*0d04*/ 	.short	0x010a
        /*0d06*/ 	.byte	0x3f
	.zero		1


	//   ....[64]....
        /*0d08*/ 	.word	0x0001c360
        /*0d0c*/ 	.word	0x00000014
        /*0d10*/ 	.word	0x00031c90
        /*0d14*/ 	.short	0x010a
        /*0d16*/ 	.byte	0x3f
	.zero		1


	//   ....[65]....
        /*0d18*/ 	.word	0x0001c3b0
        /*0d1c*/ 	.word	0x00000014
        /*0d20*/ 	.word	0x00031c90
        /*0d24*/ 	.short	0x010a
        /*0d26*/ 	.byte	0x3f
	.zero		1


	//   ....[66]....
        /*0d28*/ 	.word	0x0001c400
        /*0d2c*/ 	.word	0x00000014
        /*0d30*/ 	.word	0x00031c90
        /*0d34*/ 	.short	0x010a
        /*0d36*/ 	.byte	0x3f
	.zero		1


	//   ....[67]....
        /*0d38*/ 	.word	0x0001c450
        /*0d3c*/ 	.word	0x00000014
        /*0d40*/ 	.word	0x00031cb0
        /*0d44*/ 	.short	0x010a
        /*0d46*/ 	.byte	0x3f
	.zero		1


	//   ....[68]....
        /*0d48*/ 	.word	0x0001c820
        /*0d4c*/ 	.word	0x00000012
        /*0d50*/ 	.word	0x00031c00
        /*0d54*/ 	.short	0x010a
        /*0d56*/ 	.byte	0x3f
	.zero		1


	//   ....[69]....
        /*0d58*/ 	.word	0x0001caf0
        /*0d5c*/ 	.word	0x00000012
        /*0d60*/ 	.word	0x00031c00
        /*0d64*/ 	.short	0x010a
        /*0d66*/ 	.byte	0x3f
	.zero		1


	//   ....[70]....
        /*0d68*/ 	.word	0x0001cb40
        /*0d6c*/ 	.word	0x00000000
        /*0d70*/ 	.word	0x00031c30
        /*0d74*/ 	.short	0x010a
        /*0d76*/ 	.byte	0x3f
	.zero		1


	//   ....[71]....
        /*0d78*/ 	.word	0x0001cb90
        /*0d7c*/ 	.word	0x0000000e
        /*0d80*/ 	.word	0x00031c30
        /*0d84*/ 	.short	0x010a
        /*0d86*/ 	.byte	0x3f
	.zero		1


	//   ....[72]....
        /*0d88*/ 	.word	0x0001cbe0
        /*0d8c*/ 	.word	0x0000000f
        /*0d90*/ 	.word	0x00031c50
        /*0d94*/ 	.short	0x010a
        /*0d96*/ 	.byte	0x3f
	.zero		1


	//   ....[73]....
        /*0d98*/ 	.word	0x0001cc30
        /*0d9c*/ 	.word	0x00000009
        /*0da0*/ 	.word	0x00031c50
        /*0da4*/ 	.short	0x010a
        /*0da6*/ 	.byte	0x3f
	.zero		1


	//   ....[74]....
        /*0da8*/ 	.word	0x0001cdd0
        /*0dac*/ 	.word	0x00000006
        /*0db0*/ 	.word	0x00031c20
        /*0db4*/ 	.short	0x010a
        /*0db6*/ 	.byte	0x3f
	.zero		1


	//   ....[75]....
        /*0db8*/ 	.word	0x0001ce20
        /*0dbc*/ 	.word	0x00000007
        /*0dc0*/ 	.word	0x00031ca0
        /*0dc4*/ 	.short	0x010a
        /*0dc6*/ 	.byte	0x3f
	.zero		1


	//   ....[76]....
        /*0dc8*/ 	.word	0x0001ce70
        /*0dcc*/ 	.word	0x00000007
        /*0dd0*/ 	.word	0x00031cc0
        /*0dd4*/ 	.short	0x010a
        /*0dd6*/ 	.byte	0x3f
	.zero		1


	//   ....[77]....
        /*0dd8*/ 	.word	0x0001cec0
        /*0ddc*/ 	.word	0x00000007
        /*0de0*/ 	.word	0x00031ca0
        /*0de4*/ 	.short	0x010a
        /*0de6*/ 	.byte	0x3f
	.zero		1


	//   ....[78]....
        /*0de8*/ 	.word	0x0001cf10
        /*0dec*/ 	.word	0x00000007
        /*0df0*/ 	.word	0x00031cc0
        /*0df4*/ 	.short	0x010a
        /*0df6*/ 	.byte	0x3f
	.zero		1


	//   ....[79]....
        /*0df8*/ 	.word	0x0001d0b0
        /*0dfc*/ 	.word	0x00000004
        /*0e00*/ 	.word	0x00031c40
        /*0e04*/ 	.short	0x010a
        /*0e06*/ 	.byte	0x3f
	.zero		1


	//   ....[80]....
        /*0e08*/ 	.word	0x0001d100
        /*0e0c*/ 	.word	0x0000001d
        /*0e10*/ 	.word	0x00031c20
        /*0e14*/ 	.short	0x010a
        /*0e16*/ 	.byte	0x3f
	.zero		1


	//   ....[81]....
        /*0e18*/ 	.word	0x0001d150
        /*0e1c*/ 	.word	0x00000003
        /*0e20*/ 	.word	0x00031c40
        /*0e24*/ 	.short	0x010a
        /*0e26*/ 	.byte	0x3f
	.zero		1


	//   ....[82]....
        /*0e28*/ 	.word	0x0001d1a0
        /*0e2c*/ 	.word	0x00000002
        /*0e30*/ 	.word	0x00031c60
        /*0e34*/ 	.short	0x010a
        /*0e36*/ 	.byte	0x3f
	.zero		1


	//   ....[83]....
        /*0e38*/ 	.word	0x0001d1f0
        /*0e3c*/ 	.word	0x00000003
        /*0e40*/ 	.word	0x00031c40
        /*0e44*/ 	.short	0x010a
        /*0e46*/ 	.byte	0x3f
	.zero		1


	//   ....[84]....
        /*0e48*/ 	.word	0x0001d240
        /*0e4c*/ 	.word	0x00000003
        /*0e50*/ 	.word	0x00031c60
        /*0e54*/ 	.short	0x010a
        /*0e56*/ 	.byte	0x3f
	.zero		1


	//   ....[85]....
        /*0e58*/ 	.word	0x0001d290
        /*0e5c*/ 	.word	0x00000002
        /*0e60*/ 	.word	0x00031c40
        /*0e64*/ 	.short	0x010a
        /*0e66*/ 	.byte	0x3f
	.zero		1


	//   ....[86]....
        /*0e68*/ 	.word	0x0001d2e0
        /*0e6c*/ 	.word	0x00000002
        /*0e70*/ 	.word	0x00031c60
        /*0e74*/ 	.short	0x010a
        /*0e76*/ 	.byte	0x3f
	.zero		1


	//   ....[87]....
        /*0e78*/ 	.word	0x0001d330
        /*0e7c*/ 	.word	0x00000003
        /*0e80*/ 	.word	0x00031c60
        /*0e84*/ 	.short	0x010a
        /*0e86*/ 	.byte	0x3f
	.zero		1


	//   ....[88]....
        /*0e88*/ 	.word	0x0001dce0
        /*0e8c*/ 	.word	0x00000009
        /*0e90*/ 	.word	0x00031c20
        /*0e94*/ 	.short	0x010a
        /*0e96*/ 	.byte	0x3f
	.zero		1


	//   ....[89]....
        /*0e98*/ 	.word	0x0001de80
        /*0e9c*/ 	.word	0x00000007
        /*0ea0*/ 	.word	0x00000000
        /*0ea4*/ 	.short	0x010a
        /*0ea6*/ 	.byte	0x3f
	.zero		1


	//   ....[90]....
        /*0ea8*/ 	.word	0x0001ded0
        /*0eac*/ 	.word	0x00000003
        /*0eb0*/ 	.word	0x00000000
        /*0eb4*/ 	.short	0x010a
        /*0eb6*/ 	.byte	0x3f
	.zero		1


	//   ....[91]....
        /*0eb8*/ 	.word	0x0001df20
        /*0ebc*/ 	.word	0x00000005
        /*0ec0*/ 	.word	0x00000000
        /*0ec4*/ 	.short	0x010a
        /*0ec6*/ 	.byte	0x3f
	.zero		1


	//----- nvinfo : EIATTR_NUM_MBARRIERS
	.align		4
.L_1293:
        /*0ec8*/ 	.byte	0x03, 0x38
        /*0eca*/ 	.short	0x0016


	//----- nvinfo : EIATTR_EXIT_INSTR_OFFSETS
	.align		4
        /*0ecc*/ 	.byte	0x04, 0x1c
        /*0ece*/ 	.short	(.L_1295 - .L_1294)


	//   ....[0]....
.L_1294:
        /*0ed0*/ 	.word	0x0001c350


	//----- nvinfo : EIATTR_MAX_THREADS
	.align		4
.L_1295:
        /*0ed4*/ 	.byte	0x04, 0x05
        /*0ed6*/ 	.short	(.L_1297 - .L_1296)
.L_1296:
        /*0ed8*/ 	.word	0x00000200
        /*0edc*/ 	.word	0x00000001
        /*0ee0*/ 	.word	0x00000001


	//----- nvinfo : EIATTR_CRS_STACK_SIZE
	.align		4
.L_1297:
        /*0ee4*/ 	.byte	0x04, 0x1e
        /*0ee6*/ 	.short	(.L_1299 - .L_1298)
.L_1298:
        /*0ee8*/ 	.word	0x00000000


	//----- nvinfo : EIATTR_CBANK_PARAM_SIZE
	.align		4
.L_1299:
        /*0eec*/ 	.byte	0x03, 0x19
        /*0eee*/ 	.short	0x0a70


	//----- nvinfo : EIATTR_PARAM_CBANK
	.align		4
        /*0ef0*/ 	.byte	0x04, 0x0a
        /*0ef2*/ 	.short	(.L_1301 - .L_1300)
	.align		4
.L_1300:
        /*0ef4*/ 	.word	index@(.nv.constant0._ZN7cutlass13device_kernelIN5flash11enable_sm90INS1_16FlashAttnFwdSm90INS1_25CollectiveMainloopFwdSm90ILi2EN4cute5tupleIJNS5_1CILi1EEES8_S8_EEENS6_IJNS7_ILi192EEENS7_ILi144EEENS7_ILi96EEEEEELi96ENS_6half_tEfNS_4arch4Sm90ELb0ELb0ELb1ELb1ELb0ELb1ELb0ELb0ELb1ELb0ELb0ELb0EEENS1_21CollectiveEpilogueFwdINS6_IJSA_SC_SB_EEES9_SE_SG_Li384ELb1ELb0ELb0ELb0EEENS1_36VarlenDynamicPersistentTileSchedulerILi192ELi144ELi384ELi32ELb0ELb0ELb1ELb0ELb1ELb1EEEEEEEEEvNT_6ParamsE)
        /*0ef8*/ 	.short	0x0210
        /*0efa*/ 	.short	0x0a70


	//----- nvinfo : EIATTR_SW_WAR
	.align		4
.L_1301:
        /*0efc*/ 	.byte	0x04, 0x36
        /*0efe*/ 	.short	(.L_1303 - .L_1302)
.L_1302:
        /*0f00*/ 	.word	0x00000008
.L_1303:


//--------------------- .nv.info._ZN7cutlass13device_kernelIN5flash11enable_sm90INS1_16FlashAttnFwdSm90INS1_25CollectiveMainloopFwdSm90ILi2EN4cute5tupleIJNS5_1CILi1EEES8_S8_EEENS6_IJNS7_ILi192EEENS7_ILi128EEENS7_ILi96EEEEEELi96ENS_6half_tEfNS_4arch4Sm90ELb0ELb1ELb1ELb0ELb0ELb0ELb0ELb0ELb1ELb0ELb0ELb0EEENS1_21CollectiveEpilogueFwdINS6_IJSA_SC_SB_EEES9_SE_SG_Li384ELb0ELb0ELb0ELb0EEENS1_30DynamicPersistentTileSchedulerILi384ELi32ELb0ELb0ELb1EEEEEEEEEvNT_6ParamsE --------------------------
	.section	.nv.info._ZN7cutlass13device_kernelIN5flash11enable_sm90INS1_16FlashAttnFwdSm90INS1_25CollectiveMainloopFwdSm90ILi2EN4cute5tupleIJNS5_1CILi1EEES8_S8_EEENS6_IJNS7_ILi192EEENS7_ILi128EEENS7_ILi96EEEEEELi96ENS_6half_tEfNS_4arch4Sm90ELb0ELb1ELb1ELb0ELb0ELb0ELb0ELb0ELb1ELb0ELb0ELb0EEENS1_21CollectiveEpilogueFwdINS6_IJSA_SC_SB_EEES9_SE_SG_Li384ELb0ELb0ELb0ELb0EEENS1_30DynamicPersistentTileSchedulerILi384ELi32ELb0ELb0ELb1EEEEEEEEEvNT_6ParamsE,"",@"SHT_CUDA_INFO"
	.sectionflags	@""
	.align	4


	//----- nvinfo : EIATTR_CUDA_API_VERSION
	.align		4
        /*0000*/ 	.byte	0x04, 0x37
        /*0002*/ 	.short	(.L_1305 - .L_1304)
.L_1304:
        /*0004*/ 	.word	0x00000082


	//----- nvinfo : EIATTR_KPARAM_INFO
	.align		4
.L_1305:
        /*0008*/ 	.byte	0x04, 0x17
        /*000a*/ 	.short	(.L_1307 - .L_1306)
.L_1306:
        /*000c*/ 	.word	0x00000000
        /*0010*/ 	.short	0x0000
        /*0012*/ 	.short	0x0070
        /*0014*/ 	.byte	0x00, 0xf0, 0x01, 0x2e


	//----- nvinfo : EIATTR_SPARSE_MMA_MASK
	.align		4
.L_1307:
        /*0018*/ 	.byte	0x03, 0x50
        /*001a*/ 	.short	0x0000


	//----- nvinfo : EIATTR_MAXREG_COUNT
	.align		4
        /*001c*/ 	.byte	0x03, 0x1b
        /*001e*/ 	.short	0x0080


	//----- nvinfo : EIATTR_NUM_BARRIERS
	.align		4
        /*0020*/ 	.byte	0x02, 0x4c
        /*0022*/ 	.byte	0x10
	.zero		1


	//----- nvinfo : EIATTR_EXTERNS
	.align		4
        /*0024*/ 	.byte	0x04, 0x0f
        /*0026*/ 	.short	(.L_1309 - .L_1308)


	//   ....[0]....
	.align		4
.L_1308:
        /*0028*/ 	.word	index@(__assertfail)


	//----- nvinfo : EIATTR_MERCURY_ISA_VERSION
	.align		4
.L_1309:
        /*002c*/ 	.byte	0x03, 0x5f
        /*002e*/ 	.short	0x0101


	//----- nvinfo : EIATTR_INT_WARP_WIDE_INSTR_OFFSETS
	.align		4
        /*0030*/ 	.byte	0x04, 0x31
        /*0032*/ 	.short	(.L_1311 - .L_1310)


	//   ....[0]....
.L_1310:
        /*0034*/ 	.word	0x00000180


	//   ....[1]....
        /*0038*/ 	.word	0x000001b0


	//   ....[2]....
        /*003c*/ 	.word	0x000001c0


	//   ....[3]....
        /*0040*/ 	.word	0x00011370


	//   ....[4]....
        /*0044*/ 	.word	0x00011400


	//   ....[5]....
        /*0048*/ 	.word	0x00011920


	//   ....[6]....
        /*004c*/ 	.word	0x00013630


	//   ....[7]....
        /*0050*/ 	.word	0x000136c0


	//----- nvinfo : EIATTR_COOP_GROUP_MASK_REGIDS
	.align		4
.L_1311:
        /*0054*/ 	.byte	0x04, 0x29
        /*0056*/ 	.short	(.L_1313 - .L_1312)


	//   ....[0]....
.L_1312:
        /*0058*/ 	.word	0xffffffff


	//   ....[1]....
        /*005c*/ 	.word	0xffffffff


	//   ....[2]....
        /*0060*/ 	.word	0xffffffff


	//   ....[3]....
        /*0064*/ 	.word	0xffffffff


	//   ....[4]....
        /*0068*/ 	.word	0xffffffff


	//   ....[5]....
        /*006c*/ 	.word	0xffffffff


	//   ....[6]....
        /*0070*/ 	.word	0xffffffff


	//   ....[7]....
        /*0074*/ 	.word	0xffffffff


	//   ....[8]....
        /*0078*/ 	.word	0xffffffff


	//   ....[9]....
        /*007c*/ 	.word	0xffffffff


	//   ....[10]....
        /*0080*/ 	.word	0xffffffff


	//   ....[11]....
        /*0084*/ 	.word	0xffffffff


	//   ....[12]....
        /*0088*/ 	.word	0xffffffff


	//   ....[13]....
        /*008c*/ 	.word	0xffffffff


	//   ....[14]....
        /*0090*/ 	.word	0xffffffff


	//   ....[15]....
        /*0094*/ 	.word	0xffffffff


	//   ....[16]....
        /*0098*/ 	.word	0xffffffff


	//   ....[17]....
        /*009c*/ 	.word	0xffffffff


	//   ....[18]....
        /*00a0*/ 	.word	0xffffffff


	//   ....[19]....
        /*00a4*/ 	.word	0xffffffff


	//   ....[20]....
        /*00a8*/ 	.word	0xffffffff


	//   ....[21]....
        /*00ac*/ 	.word	0xffffffff


	//   ....[22]....
        /*00b0*/ 	.word	0xffffffff


	//   ....[23]....
        /*00b4*/ 	.word	0xffffffff


	//   ....[24]....
        /*00b8*/ 	.word	0xffffffff


	//   ....[25]....
        /*00bc*/ 	.word	0xffffffff


	//   ....[26]....
        /*00c0*/ 	.word	0xffffffff


	//   ....[27]....
        /*00c4*/ 	.word	0xffffffff


	//   ....[28]....
        /*00c8*/ 	.word	0xffffffff


	//   ....[29]....
        /*00cc*/ 	.word	0xffffffff


	//   ....[30]....
        /*00d0*/ 	.word	0xffffffff


	//   ....[31]....
        /*00d4*/ 	.word	0xffffffff


	//   ....[32]....
        /*00d8*/ 	.word	0xffffffff


	//   ....[33]....
        /*00dc*/ 	.word	0xffffffff


	//   ....[34]....
        /*00e0*/ 	.word	0xffffffff


	//   ....[35]....
        /*00e4*/ 	.word	0xffffffff


	//   ....[36]....
        /*00e8*/ 	.word	0x0500000f


	//   ....[37]....
        /*00ec*/ 	.word	0x0500000f


	//----- nvinfo : EIATTR_COOP_GROUP_INSTR_OFFSETS
	.align		4
.L_1313:
        /*00f0*/ 	.byte	0x04, 0x28
        /*00f2*/ 	.short	(.L_1315 - .L_1314)


	//   ....[0]....
.L_1314:
        /*00f4*/ 	.word	0x00000060


	//   ....[1]....
        /*00f8*/ 	.word	0x00000190


	//   ....[2]....
        /*00fc*/ 	.word	0x000001e0


	//   ....[3]....
        /*0100*/ 	.word	0x000003d0


	//   ....[4]....
        /*0104*/ 	.word	0x00000530


	//   ....[5]....
        /*0108*/ 	.word	0x00000650


	//   ....[6]....
        /*010c*/ 	.word	0x000007b0


	//   ....[7]....
        /*0110*/ 	.word	0x00001810


	//   ....[8]....
        /*0114*/ 	.word	0x00003d10


	//   ....[9]....
        /*0118*/ 	.word	0x00003db0


	//   ....[10]....
        /*011c*/ 	.word	0x00004570


	//   ....[11]....
        /*0120*/ 	.word	0x000045c0


	//   ....[12]....
        /*0124*/ 	.word	0x00005210


	//   ....[13]....
        /*0128*/ 	.word	0x00007420


	//   ....[14]....
        /*012c*/ 	.word	0x000074d0


	//   ....[15]....
        /*0130*/ 	.word	0x00007dc0


	//   ....[16]....
        /*0134*/ 	.word	0x00007e20


	//   ....[17]....
        /*0138*/ 	.word	0x00008dc0


	//   ....[18]....
        /*013c*/ 	.word	0x00009e50


	//   ....[19]....
        /*0140*/ 	.word	0x00009ec0


	//   ....[20]....
        /*0144*/ 	.word	0x0000a5b0


	//   ....[21]....
        /*0148*/ 	.word	0x0000a670


	//   ....[22]....
        /*014c*/ 	.word	0x0000b850


	//   ....[23]....
        /*0150*/ 	.word	0x0000d6e0


	//   ....[24]....
        /*0154*/ 	.word	0x0000d700


	//   ....[25]....
        /*0158*/ 	.word	0x0000e140


	//   ....[26]....
        /*015c*/ 	.word	0x0000e1d0


	//   ....[27]....
        /*0160*/ 	.word	0x0000f0f0


	//   ....[28]....
        /*0164*/ 	.word	0x0000f200


	//   ....[29]....
        /*0168*/ 	.word	0x0000f260


	//   ....[30]....
        /*016c*/ 	.word	0x0000f370


	//   ....[31]....
        /*0170*/ 	.word	0x0000f3a0


	//   ....[32]....
        /*0174*/ 	.word	0x00010210


	//   ....[33]....
        /*0178*/ 	.word	0x00010ae0


	//   ....[34]....
        /*017c*/ 	.word	0x00013a10


	//   ....[35]....
        /*0180*/ 	.word	0x00013b90


	//   ....[36]....
        /*0184*/ 	.word	0x00014190


	//   ....[37]....
        /*0188*/ 	.word	0x00014570


	//----- nvinfo : EIATTR_REG_RECONFIG
	.align		4
.L_1315:
        /*018c*/ 	.byte	0x01, 0x54
	.zero		2


	//----- nvinfo : EIATTR_SYSCALL_OFFSETS
	.align		4
        /*0190*/ 	.byte	0x04, 0x46
        /*0192*/ 	.short	(.L_1317 - .L_1316)


	//   ....[0]....
.L_1316:
        /*0194*/ 	.word	0x00001a00


	//   ....[1]....
        /*0198*/ 	.word	0x00011590


	//   ....[2]....
        /*019c*/ 	.word	0x000116d0


	//   ....[3]....
        /*01a0*/ 	.word	0x000117c0


	//----- nvinfo : EIATTR_MBARRIER_INSTR_OFFSETS
	.align		4
.L_1317:
        /*01a4*/ 	.byte	0x04, 0x39
        /*01a6*/ 	.short	(.L_1319 - .L_1318)


	//   ....[0]....
.L_1318:
        /*01a8*/ 	.word	0x00000280
        /*01ac*/ 	.word	0x000000ff
        /*01b0*/ 	.word	0x0002d800
        /*01b4*/ 	.short	0x0100
        /*01b6*/ 	.byte	0x06
	.zero		1


	//   ....[1]....
        /*01b8*/ 	.word	0x00000290
        /*01bc*/ 	.word	0x000000ff
        /*01c0*/ 	.word	0x0002d820
        /*01c4*/ 	.short	0x0100
        /*01c6*/ 	.byte	0x06
	.zero		1


	//   ....[2]....
        /*01c8*/ 	.word	0x00000380
        /*01cc*/ 	.word	0x000000ff
        /*01d0*/ 	.word	0x0002d830
        /*01d4*/ 	.short	0x0100
        /*01d6*/ 	.byte	0x08
	.zero		1


	//   ....[3]....
        /*01d8*/ 	.word	0x00000390
        /*01dc*/ 	.word	0x000000ff
        /*01e0*/ 	.word	0x0002d840
        /*01e4*/ 	.short	0x0100
        /*01e6*/ 	.byte	0x08
	.zero		1


	//   ....[4]....
        /*01e8*/ 	.word	0x000003a0
        /*01ec*/ 	.word	0x000000ff
        /*01f0*/ 	.word	0x0002d838
        /*01f4*/ 	.short	0x0100
        /*01f6*/ 	.byte	0x08
	.zero		1


	//   ....[5]....
        /*01f8*/ 	.word	0x000003b0
        /*01fc*/ 	.word	0x000000ff
        /*0200*/ 	.word	0x0002d848
        /*0204*/ 	.short	0x0100
        /*0206*/ 	.byte	0x08
	.zero		1


	//   ....[6]....
        /*0208*/ 	.word	0x000004e0
        /*020c*/ 	.word	0x000000ff
        /*0210*/ 	.word	0x0002d850
        /*0214*/ 	.short	0x0100
        /*0216*/ 	.byte	0x08
	.zero		1


	//   ....[7]....
        /*0218*/ 	.word	0x000004f0
        /*021c*/ 	.word	0x000000ff
        /*0220*/ 	.word	0x0002d860
        /*0224*/ 	.short	0x0100
        /*0226*/ 	.byte	0x08
	.zero		1


	//   ....[8]....
        /*0228*/ 	.word	0x00000500
        /*022c*/ 	.word	0x000000ff
        /*0230*/ 	.word	0x0002d858
        /*0234*/ 	.short	0x0100
        /*0236*/ 	.byte	0x08
	.zero		1


	//   ....[9]....
        /*0238*/ 	.word	0x00000510
        /*023c*/ 	.word	0x000000ff
        /*0240*/ 	.word	0x0002d868
        /*0244*/ 	.short	0x0100
        /*0246*/ 	.byte	0x08
	.zero		1


	//   ....[10]....
        /*0248*/ 	.word	0x00000600
        /*024c*/ 	.word	0x000000ff
        /*0250*/ 	.word	0x0002d870
        /*0254*/ 	.short	0x0100
        /*0256*/ 	.byte	0x06
	.zero		1


	//   ....[11]....
        /*0258*/ 	.word	0x00000610
        /*025c*/ 	.word	0x000000ff
        /*0260*/ 	.word	0x0002d880
        /*0264*/ 	.short	0x0100
        /*0266*/ 	.byte	0x06
	.zero		1


	//   ....[12]....
        /*0268*/ 	.word	0x00000620
        /*026c*/ 	.word	0x000000ff
        /*0270*/ 	.word	0x0002d878
        /*0274*/ 	.short	0x0100
        /*0276*/ 	.byte	0x06
	.zero		1


	//   ....[13]....
        /*0278*/ 	.word	0x00000630
        /*027c*/ 	.word	0x000000ff
        /*0280*/ 	.word	0x0002d888
        /*0284*/ 	.short	0x0100
        /*0286*/ 	.byte	0x06
	.zero		1


	//   ....[14]....
        /*0288*/ 	.word	0x00000760
        /*028c*/ 	.word	0x000000ff
        /*0290*/ 	.word	0x0002d890
        /*0294*/ 	.short	0x0100
        /*0296*/ 	.byte	0x08
	.zero		1


	//   ....[15]....
        /*0298*/ 	.word	0x00000770
        /*029c*/ 	.word	0x000000ff
        /*02a0*/ 	.word	0x0002d8a0
        /*02a4*/ 	.short	0x0100
        /*02a6*/ 	.byte	0x08
	.zero		1


	//   ....[16]....
        /*02a8*/ 	.word	0x00000780
        /*02ac*/ 	.word	0x000000ff
        /*02b0*/ 	.word	0x0002d898
        /*02b4*/ 	.short	0x0100
        /*02b6*/ 	.byte	0x08
	.zero		1


	//   ....[17]....
        /*02b8*/ 	.word	0x00000790
        /*02bc*/ 	.word	0x000000ff
        /*02c0*/ 	.word	0x0002d8a8
        /*02c4*/ 	.short	0x0100
        /*02c6*/ 	.byte	0x08
	.zero		1


	//   ....[18]....
        /*02c8*/ 	.word	0x000008c0
        /*02cc*/ 	.word	0x000000ff
        /*02d0*/ 	.word	0x0002d8b0
        /*02d4*/ 	.short	0x0100
        /*02d6*/ 	.byte	0x08
	.zero		1


	//   ....[19]....
        /*02d8*/ 	.word	0x000008d0
        /*02dc*/ 	.word	0x000000ff
        /*02e0*/ 	.word	0x0002d8c0
        /*02e4*/ 	.short	0x0100
        /*02e6*/ 	.byte	0x08
	.zero		1


	//   ....[20]....
        /*02e8*/ 	.word	0x000008e0
        /*02ec*/ 	.word	0x000000ff
        /*02f0*/ 	.word	0x0002d8b8
        /*02f4*/ 	.short	0x0100
        /*02f6*/ 	.byte	0x08
	.zero		1


	//   ....[21]....
        /*02f8*/ 	.word	0x000008f0
        /*02fc*/ 	.word	0x000000ff
        /*0300*/ 	.word	0x0002d8c8
        /*0304*/ 	.short	0x0100
        /*0306*/ 	.byte	0x08
	.zero		1


	//   ....[22]....
        /*0308*/ 	.word	0x00001a80
        /*030c*/ 	.word	0x000000ff
        /*0310*/ 	.word	0x0002d800
        /*0314*/ 	.short	0x010a
        /*0316*/ 	.byte	0x27
	.zero		1


	//   ....[23]....
        /*0318*/ 	.word	0x00001b00
        /*031c*/ 	.word	0x00000003
        /*0320*/ 	.word	0x0002d830
        /*0324*/ 	.short	0x010a
        /*0326*/ 	.byte	0x3f
	.zero		1


	//   ....[24]....
        /*0328*/ 	.word	0x00001b50
        /*032c*/ 	.word	0x00000003
        /*0330*/ 	.word	0x0002d830
        /*0334*/ 	.short	0x010a
        /*0336*/ 	.byte	0x3f
	.zero		1


	//   ....[25]....
        /*0338*/ 	.word	0x00002320
        /*033c*/ 	.word	0x00000003
        /*0340*/ 	.word	0x00000000
        /*0344*/ 	.short	0x0101
        /*0346*/ 	.byte	0x3f
	.zero		1


	//   ....[26]....
        /*0348*/ 	.word	0x00005660
        /*034c*/ 	.word	0x000000ff
        /*0350*/ 	.word	0x0002d830
        /*0354*/ 	.short	0x010a
        /*0356*/ 	.byte	0x06
	.zero		1


	//   ....[27]....
        /*0358*/ 	.word	0x000056a0
        /*035c*/ 	.word	0x000000ff
        /*0360*/ 	.word	0x0002d830
        /*0364*/ 	.short	0x010a
        /*0366*/ 	.byte	0x06
	.zero		1


	//   ....[28]....
        /*0368*/ 	.word	0x00005920
        /*036c*/ 	.word	0x000000ff
        /*0370*/ 	.word	0x0002d850
        /*0374*/ 	.short	0x010a
        /*0376*/ 	.byte	0x06
	.zero		1


	//   ....[29]....
        /*0378*/ 	.word	0x00005960
        /*037c*/ 	.word	0x000000ff
        /*0380*/ 	.word	0x0002d850
        /*0384*/ 	.short	0x010a
        /*0386*/ 	.byte	0x06
	.zero		1


	//   ....[30]....
        /*0388*/ 	.word	0x000066d0
        /*038c*/ 	.word	0x00000033
        /*0390*/ 	.word	0x00000000
        /*0394*/ 	.short	0x0101
        /*0396*/ 	.byte	0x3f
	.zero		1


	//   ....[31]....
        /*0398*/ 	.word	0x000081f0
        /*039c*/ 	.word	0x00000024
        /*03a0*/ 	.word	0x00000000
        /*03a4*/ 	.short	0x0101
        /*03a6*/ 	.byte	0x3f
	.zero		1


	//   ....[32]....
        /*03a8*/ 	.word	0x00009130
        /*03ac*/ 	.word	0x000000ff
        /*03b0*/ 	.word	0x0002d830
        /*03b4*/ 	.short	0x010a
        /*03b6*/ 	.byte	0x06
	.zero		1


	//   ....[33]....
        /*03b8*/ 	.word	0x00009170
        /*03bc*/ 	.word	0x000000ff
        /*03c0*/ 	.word	0x0002d830
        /*03c4*/ 	.short	0x010a
        /*03c6*/ 	.byte	0x06
	.zero		1


	//   ....[34]....
        /*03c8*/ 	.word	0x000093f0
        /*03cc*/ 	.word	0x000000ff
        /*03d0*/ 	.word	0x0002d850
        /*03d4*/ 	.short	0x010a
        /*03d6*/ 	.byte	0x06
	.zero		1


	//   ....[35]....
        /*03d8*/ 	.word	0x00009430
        /*03dc*/ 	.word	0x000000ff
        /*03e0*/ 	.word	0x0002d850
        /*03e4*/ 	.short	0x010a
        /*03e6*/ 	.byte	0x06
	.zero		1


	//   ....[36]....
        /*03e8*/ 	.word	0x0000add0
        /*03ec*/ 	.word	0x0000000e
        /*03f0*/ 	.word	0x00000000
        /*03f4*/ 	.short	0x0101
        /*03f6*/ 	.byte	0x3f
	.zero		1


	//   ....[37]....
        /*03f8*/ 	.word	0x0000ae60
        /*03fc*/ 	.word	0x00000024
        /*0400*/ 	.word	0x00000000
        /*0404*/ 	.short	0x0101
        /*0406*/ 	.byte	0x3f
	.zero		1


	//   ....[38]....
        /*0408*/ 	.word	0x0000b9f0
        /*040c*/ 	.word	0x000000ff
        /*0410*/ 	.word	0x0002d830
        /*0414*/ 	.short	0x010a
        /*0416*/ 	.byte	0x06
	.zero		1


	//   ....[39]....
        /*0418*/ 	.word	0x0000ba30
        /*041c*/ 	.word	0x000000ff
        /*0420*/ 	.word	0x0002d830
        /*0424*/ 	.short	0x010a
        /*0426*/ 	.byte	0x06
	.zero		1


	//   ....[40]....
        /*0428*/ 	.word	0x0000bcb0
        /*042c*/ 	.word	0x000000ff
        /*0430*/ 	.word	0x0002d850
        /*0434*/ 	.short	0x010a
        /*0436*/ 	.byte	0x06
	.zero		1


	//   ....[41]....
        /*0438*/ 	.word	0x0000bcf0
        /*043c*/ 	.word	0x000000ff
        /*0440*/ 	.word	0x0002d850
        /*0444*/ 	.short	0x010a
        /*0446*/ 	.byte	0x06
	.zero		1


	//   ....[42]....
        /*0448*/ 	.word	0x0000c9d0
        /*044c*/ 	.word	0x00000053
        /*0450*/ 	.word	0x00000000
        /*0454*/ 	.short	0x0101
        /*0456*/ 	.byte	0x3f
	.zero		1


	//   ....[43]....
        /*0458*/ 	.word	0x0000e410
        /*045c*/ 	.word	0x00000022
        /*0460*/ 	.word	0x00000000
        /*0464*/ 	.short	0x0101
        /*0466*/ 	.byte	0x3f
	.zero		1


	//   ....[44]....
        /*0468*/ 	.word	0x0000f170
        /*046c*/ 	.word	0x000000ff
        /*0470*/ 	.word	0x0002d850
        /*0474*/ 	.short	0x010a
        /*0476*/ 	.byte	0x09
	.zero		1


	//   ....[45]....
        /*0478*/ 	.word	0x0000f1b0
        /*047c*/ 	.word	0x000000ff
        /*0480*/ 	.word	0x0002d850
        /*0484*/ 	.short	0x010a
        /*0486*/ 	.byte	0x09
	.zero		1


	//   ....[46]....
        /*0488*/ 	.word	0x0000f7f0
        /*048c*/ 	.word	0x00000004
        /*0490*/ 	.word	0x00000000
        /*0494*/ 	.short	0x0101
        /*0496*/ 	.byte	0x3f
	.zero		1


	//   ....[47]....
        /*0498*/ 	.word	0x00010400
        /*049c*/ 	.word	0x000000ff
        /*04a0*/ 	.word	0x00000000
        /*04a4*/ 	.short	0x0101
        /*04a6*/ 	.byte	0x05
	.zero		1


	//   ....[48]....
        /*04a8*/ 	.word	0x00011bf0
        /*04ac*/ 	.word	0x0000000d
        /*04b0*/ 	.word	0x0002d840
        /*04b4*/ 	.short	0x010a
        /*04b6*/ 	.byte	0x3f
	.zero		1


	//   ....[49]....
        /*04b8*/ 	.word	0x00012070
        /*04bc*/ 	.word	0x000000ff
        /*04c0*/ 	.word	0x0002d820
        /*04c4*/ 	.short	0x010a
        /*04c6*/ 	.byte	0x2a
	.zero		1


	//   ....[50]....
        /*04c8*/ 	.word	0x00012340
        /*04cc*/ 	.word	0x00000003
        /*04d0*/ 	.word	0x0002d840
        /*04d4*/ 	.short	0x010a
        /*04d6*/ 	.byte	0x3f
	.zero		1


	//   ....[51]....
        /*04d8*/ 	.word	0x00012590
        /*04dc*/ 	.word	0x00000002
        /*04e0*/ 	.word	0x00000060
        /*04e4*/ 	.short	0x010a
        /*04e6*/ 	.byte	0x3f
	.zero		1


	//   ....[52]....
        /*04e8*/ 	.word	0x00012a80
        /*04ec*/ 	.word	0x00000004
        /*04f0*/ 	.word	0x0002d840
        /*04f4*/ 	.short	0x010a
        /*04f6*/ 	.byte	0x3f
	.zero		1


	//   ....[53]....
        /*04f8*/ 	.word	0x00012cd0
        /*04fc*/ 	.word	0x00000003
        /*0500*/ 	.word	0x00000060
        /*0504*/ 	.short	0x010a
        /*0506*/ 	.byte	0x3f
	.zero		1


	//   ....[54]....
        /*0508*/ 	.word	0x00013120
        /*050c*/ 	.word	0x00000003
        /*0510*/ 	.word	0x0002d840
        /*0514*/ 	.short	0x010a
        /*0516*/ 	.byte	0x3f
	.zero		1


	//   ....[55]....
        /*0518*/ 	.word	0x00013370
        /*051c*/ 	.word	0x00000003
        /*0520*/ 	.word	0x00000060
        /*0524*/ 	.short	0x010a
        /*0526*/ 	.byte	0x3f
	.zero		1


	//   ....[56]....
        /*0528*/ 	.word	0x00013740
        /*052c*/ 	.word	0x00000003
        /*0530*/ 	.word	0x0002d860
        /*0534*/ 	.short	0x010a
        /*0536*/ 	.byte	0x3f
	.zero		1


	//   ....[57]....
        /*0538*/ 	.word	0x00013b70
        /*053c*/ 	.word	0x00000009
        /*0540*/ 	.word	0x0002d820
        /*0544*/ 	.short	0x010a
        /*0546*/ 	.byte	0x3f
	.zero		1


	//   ....[58]....
        /*0548*/ 	.word	0x00013c90
        /*054c*/ 	.word	0x00000005
        /*0550*/ 	.word	0x00000000
        /*0554*/ 	.short	0x010a
        /*0556*/ 	.byte	0x3f
	.zero		1


	//   ....[59]....
        /*0558*/ 	.word	0x00013d00
        /*055c*/ 	.word	0x00000003
        /*0560*/ 	.word	0x00000000
        /*0564*/ 	.short	0x010a
        /*0566*/ 	.byte	0x3f
	.zero		1


	//   ....[60]....
        /*0568*/ 	.word	0x00013d60
        /*056c*/ 	.word	0x00000013
        /*0570*/ 	.word	0x00000000
        /*0574*/ 	.short	0x010a
        /*0576*/ 	.byte	0x3f
	.zero		1


	//   ....[61]....
        /*0578*/ 	.word	0x00013d90
        /*057c*/ 	.word	0x00000007
        /*0580*/ 	.word	0x00000000
        /*0584*/ 	.short	0x010a
        /*0586*/ 	.byte	0x3f
	.zero		1


	//   ....[62]....
        /*0588*/ 	.word	0x00013e00
        /*058c*/ 	.word	0x00000003
        /*0590*/ 	.word	0x0002d800
        /*0594*/ 	.short	0x010a
        /*0596*/ 	.byte	0x3f
	.zero		1


	//   ....[63]....
        /*0598*/ 	.word	0x00013e50
        /*059c*/ 	.word	0x00000003
        /*05a0*/ 	.word	0x0002d830
        /*05a4*/ 	.short	0x010a
        /*05a6*/ 	.byte	0x3f
	.zero		1


	//   ....[64]....
        /*05a8*/ 	.word	0x00013eb0
        /*05ac*/ 	.word	0x0000000d
        /*05b0*/ 	.word	0x0002d830
        /*05b4*/ 	.short	0x010a
        /*05b6*/ 	.byte	0x3f
	.zero		1


	//   ....[65]....
        /*05b8*/ 	.word	0x00013f10
        /*05bc*/ 	.word	0x0000000d
        /*05c0*/ 	.word	0x0002d850
        /*05c4*/ 	.short	0x010a
        /*05c6*/ 	.byte	0x3f
	.zero		1


	//   ....[66]....
        /*05c8*/ 	.word	0x00013f70
        /*05cc*/ 	.word	0x0000000b
        /*05d0*/ 	.word	0x0002d830
        /*05d4*/ 	.short	0x010a
        /*05d6*/ 	.byte	0x3f
	.zero		1


	//   ....[67]....
        /*05d8*/ 	.word	0x00013fd0
        /*05dc*/ 	.word	0x0000000b
        /*05e0*/ 	.word	0x0002d850
        /*05e4*/ 	.short	0x010a
        /*05e6*/ 	.byte	0x3f
	.zero		1


	//   ....[68]....
        /*05e8*/ 	.word	0x00014030
        /*05ec*/ 	.word	0x0000000b
        /*05f0*/ 	.word	0x0002d830
        /*05f4*/ 	.short	0x010a
        /*05f6*/ 	.byte	0x3f
	.zero		1


	//   ....[69]....
        /*05f8*/ 	.word	0x00014090
        /*05fc*/ 	.word	0x0000000b
        /*0600*/ 	.word	0x0002d850
        /*0604*/ 	.short	0x010a
        /*0606*/ 	.byte	0x3f
	.zero		1


	//   ....[70]....
        /*0608*/ 	.word	0x000140f0
        /*060c*/ 	.word	0x00000003
        /*0610*/ 	.word	0x0002d850
        /*0614*/ 	.short	0x010a
        /*0616*/ 	.byte	0x3f
	.zero		1


	//   ....[71]....
        /*0618*/ 	.word	0x00014240
        /*061c*/ 	.word	0x0000000d
        /*0620*/ 	.word	0x0002d840
        /*0624*/ 	.short	0x010a
        /*0626*/ 	.byte	0x3f
	.zero		1


	//   ....[72]....
        /*0628*/ 	.word	0x000142a0
        /*062c*/ 	.word	0x00000005
        /*0630*/ 	.word	0x0002d820
        /*0634*/ 	.short	0x010a
        /*0636*/ 	.byte	0x3f
	.zero		1


	//   ....[73]....
        /*0638*/ 	.word	0x000142f0
        /*063c*/ 	.word	0x00000003
        /*0640*/ 	.word	0x0002d840
        /*0644*/ 	.short	0x010a
        /*0646*/ 	.byte	0x3f
	.zero		1


	//   ....[74]....
        /*0648*/ 	.word	0x00014340
        /*064c*/ 	.word	0x00000002
        /*0650*/ 	.word	0x00000060
        /*0654*/ 	.short	0x010a
        /*0656*/ 	.byte	0x3f
	.zero		1


	//   ....[75]....
        /*0658*/ 	.word	0x00014390
        /*065c*/ 	.word	0x00000004
        /*0660*/ 	.word	0x0002d840
        /*0664*/ 	.short	0x010a
        /*0666*/ 	.byte	0x3f
	.zero		1


	//   ....[76]....
        /*0668*/ 	.word	0x000143e0
        /*066c*/ 	.word	0x00000003
        /*0670*/ 	.word	0x00000060
        /*0674*/ 	.short	0x010a
        /*0676*/ 	.byte	0x3f
	.zero		1


	//   ....[77]....
        /*0678*/ 	.word	0x00014430
        /*067c*/ 	.word	0x00000003
        /*0680*/ 	.word	0x0002d840
        /*0684*/ 	.short	0x010a
        /*0686*/ 	.byte	0x3f
	.zero		1


	//   ....[78]....
        /*0688*/ 	.word	0x00014480
        /*068c*/ 	.word	0x00000003
        /*0690*/ 	.word	0x00000060
        /*0694*/ 	.short	0x010a
        /*0696*/ 	.byte	0x3f
	.zero		1


	//   ....[79]....
        /*0698*/ 	.word	0x000144d0
        /*069c*/ 	.word	0x00000003
        /*06a0*/ 	.word	0x0002d860
        /*06a4*/ 	.short	0x010a
        /*06a6*/ 	.byte	0x3f
	.zero		1


	//   ....[80]....
        /*06a8*/ 	.word	0x000145b0
        /*06ac*/ 	.word	0x00000009
        /*06b0*/ 	.word	0x0002d820
        /*06b4*/ 	.short	0x010a
        /*06b6*/ 	.byte	0x3f
	.zero		1


	//   ....[81]....
        /*06b8*/ 	.word	0x00014600
        /*06bc*/ 	.word	0x00000005
        /*06c0*/ 	.word	0x00000000
        /*06c4*/ 	.short	0x010a
        /*06c6*/ 	.byte	0x3f
	.zero		1


	//   ....[82]....
        /*06c8*/ 	.word	0x00014650
        /*06cc*/ 	.word	0x00000003
        /*06d0*/ 	.word	0x00000000
        /*06d4*/ 	.short	0x010a
        /*06d6*/ 	.byte	0x3f
	.zero		1


	//   ....[83]....
        /*06d8*/ 	.word	0x000146a0
        /*06dc*/ 	.word	0x00000013
        /*06e0*/ 	.word	0x00000000
        /*06e4*/ 	.short	0x010a
        /*06e6*/ 	.byte	0x3f
	.zero		1


	//----- nvinfo : EIATTR_NUM_MBARRIERS
	.align		4
.L_1319:
        /*06e8*/ 	.byte	0x03, 0x38
        /*06ea*/ 	.short	0x0016


	//----- nvinfo : EIATTR_EXIT_INSTR_OFFSETS
	.align		4
        /*06ec*/ 	.byte	0x04, 0x1c
        /*06ee*/ 	.short	(.L_1321 - .L_1320)


	//   ....[0]....
.L_1320:
        /*06f0*/ 	.word	0x00000a50


	//   ....[1]....
        /*06f4*/ 	.word	0x00010aa0


	//   ....[2]....
        /*06f8*/ 	.word	0x00010b00


	//   ....[3]....
        /*06fc*/ 	.word	0x00013bb0


	//   ....[4]....
        /*0700*/ 	.word	0x00013de0


	//----- nvinfo : EIATTR_MAX_THREADS
	.align		4
.L_1321:
        /*0704*/ 	.byte	0x04, 0x05
        /*0706*/ 	.short	(.L_1323 - .L_1322)
.L_1322:
        /*0708*/ 	.word	0x00000200
        /*070c*/ 	.word	0x00000001
        /*0710*/ 	.word	0x00000001


	//----- nvinfo : EIATTR_CRS_STACK_SIZE
	.align		4
.L_1323:
        /*0714*/ 	.byte	0x04, 0x1e
        /*0716*/ 	.short	(.L_1325 - .L_1324)
.L_1324:
        /*0718*/ 	.word	0x00000000


	//----- nvinfo : EIATTR_CBANK_PARAM_SIZE
	.align		4
.L_1325:
        /*071c*/ 	.byte	0x03, 0x19
        /*071e*/ 	.short	0x0bf0


	//----- nvinfo : EIATTR_PARAM_CBANK
	.align		4
        /*0720*/ 	.byte	0x04, 0x0a
        /*0722*/ 	.short	(.L_1327 - .L_1326)
	.align		4
.L_1326:
        /*0724*/ 	.word	index@(.nv.constant0._ZN7cutlass13device_kernelIN5flash11enable_sm90INS1_16FlashAttnFwdSm90INS1_25CollectiveMainloopFwdSm90ILi2EN4cute5tupleIJNS5_1CILi1EEES8_S8_EEENS6_IJNS7_ILi192EEENS7_ILi128EEENS7_ILi96EEEEEELi96ENS_6half_tEfNS_4arch4Sm90ELb0ELb1ELb1ELb0ELb0ELb0ELb0ELb0ELb1ELb0ELb0ELb0EEENS1_21CollectiveEpilogueFwdINS6_IJSA_SC_SB_EEES9_SE_SG_Li384ELb0ELb0ELb0ELb0EEENS1_30DynamicPersistentTileSchedulerILi384ELi32ELb0ELb0ELb1EEEEEEEEEvNT_6ParamsE)
        /*0728*/ 	.short	0x0210
        /*072a*/ 	.short	0x0bf0


	//----- nvinfo : EIATTR_SW_WAR
	.align		4
.L_1327:
        /*072c*/ 	.byte	0x04, 0x36
        /*072e*/ 	.short	(.L_1329 - .L_1328)
.L_1328:
        /*0730*/ 	.word	0x00000008
.L_1329:


//--------------------- .nv.info._ZN7cutlass13device_kernelIN5flash11enable_sm90INS1_16FlashAttnFwdSm90INS1_25CollectiveMainloopFwdSm90ILi2EN4cute5tupleIJNS5_1CILi1EEES8_S8_EEENS6_IJNS7_ILi192EEENS7_ILi128EEENS7_ILi96EEEEEELi96ENS_6half_tEfNS_4arch4Sm90ELb0ELb1ELb1ELb1ELb0ELb0ELb0ELb0ELb1ELb0ELb0ELb0EEENS1_21CollectiveEpilogueFwdINS6_IJSA_SC_SB_EEES9_SE_SG_Li384ELb1ELb0ELb0ELb0EEENS1_36VarlenDynamicPersistentTileSchedulerILi192ELi128ELi384ELi32ELb0ELb0ELb1ELb1ELb0ELb1EEEEEEEEEvNT_6ParamsE --------------------------
	.section	.nv.info._ZN7cutlass13device_kernelIN5flash11enable_sm90INS1_16FlashAttnFwdSm90INS1_25CollectiveMainloopFwdSm90ILi2EN4cute5tupleIJNS5_1CILi1EEES8_S8_EEENS6_IJNS7_ILi192EEENS7_ILi128EEENS7_ILi96EEEEEELi96ENS_6half_tEfNS_4arch4Sm90ELb0ELb1ELb1ELb1ELb0ELb0ELb0ELb0ELb1ELb0ELb0ELb0EEENS1_21CollectiveEpilogueFwdINS6_IJSA_SC_SB_EEES9_SE_SG_Li384ELb1ELb0ELb0ELb0EEENS1_36VarlenDynamicPersistentTileSchedulerILi192ELi128ELi384ELi32ELb0ELb0ELb1ELb1ELb0ELb1EEEEEEEEEvNT_6ParamsE,"",@"SHT_CUDA_INFO"
	.sectionflags	@""
	.align	4


	//----- nvinfo : EIATTR_CUDA_API_VERSION
	.align		4
        /*0000*/ 	.byte	0x04, 0x37
        /*0002*/ 	.short	(.L_1331 - .L_1330)
.L_1330:
        /*0004*/ 	.word	0x00000082


	//----- nvinfo : EIATTR_KPARAM_INFO
	.align		4
.L_1331:
        /*0008*/ 	.byte	0x04, 0x17
        /*000a*/ 	.short	(.L_1333 - .L_1332)
.L_1332:
        /*000c*/ 	.word	0x00000000
        /*0010*/ 	.short	0x0000
        /*0012*/ 	.short	0x0070
        /*0014*/ 	.byte	0x00, 0xf0, 0x01, 0x28


	//----- nvinfo : EIATTR_SPARSE_MMA_MASK
	.align		4
.L_1333:
        /*0018*/ 	.byte	0x03, 0x50
        /*001a*/ 	.short	0x0000


	//----- nvinfo : EIATTR_MAXREG_COUNT
	.align		4
        /*001c*/ 	.byte	0x03, 0x1b
        /*001e*/ 	.short	0x0080


	//----- nvinfo : EIATTR_NUM_BARRIERS
	.align		4
        /*0020*/ 	.byte	0x02, 0x4c
        /*0022*/ 	.byte	0x10
	.zero		1


	//----- nvinfo : EIATTR_EXTERNS
	.align		4
        /*0024*/ 	.byte	0x04, 0x0f
        /*0026*/ 	.short	(.L_1335 - .L_1334)


	//   ....[0]....
	.align		4
.L_1334:
        /*0028*/ 	.word	index@(__assertfail)


	//----- nvinfo : EIATTR_ANNOTATIONS
	.align		4
.L_1335:
        /*002c*/ 	.byte	0x04, 0x55
        /*002e*/ 	.short	(.L_1337 - .L_1336)


	//   ....[0]....
.L_1336:
        /*0030*/ 	.word	0x00000001
        /*0034*/ 	.byte	0x80, 0x22, 0x01, 0x00, 0x01, 0x00, 0x00, 0x00, 0x10, 0x2d, 0x01, 0x00


	//----- nvinfo : EIATTR_MERCURY_ISA_VERSION
	.align		4
.L_1337:
        /*0040*/ 	.byte	0x03, 0x5f
        /*0042*/ 	.short	0x0101


	//----- nvinfo : EIATTR_UNUSED_LOAD_BYTE_OFFSET
	.align		4
        /*0044*/ 	.byte	0x04, 0x44
        /*0046*/ 	.short	(.L_1339 - .L_1338)


	//   ....[0]....
.L_1338:
        /*0048*/ 	.word	0x00000a80
        /*004c*/ 	.word	0x0000fff0


	//   ....[1]....
        /*0050*/ 	.word	0x0000fcc0
        /*0054*/ 	.word	0x0000fff0


	//----- nvinfo : EIATTR_INT_WARP_WIDE_INSTR_OFFSETS
	.align		4
.L_1339:
        /*0058*/ 	.byte	0x04, 0x31
        /*005a*/ 	.short	(.L_1341 - .L_1340)


	//   ....[0]....
.L_1340:
        /*005c*/ 	.word	0x00000160


	//   ....[1]....
        /*0060*/ 	.word	0x000001a0


	//   ....[2]....
        /*0064*/ 	.word	0x00000210


	//   ....[3]....
        /*0068*/ 	.word	0x000128c0


	//   ....[4]....
        /*006c*/ 	.word	0x00012950


	//   ....[5]....
        /*0070*/ 	.word	0x00012e00


	//   ....[6]....
        /*0074*/ 	.word	0x00012e40


	//   ....[7]....
        /*0078*/ 	.word	0x00012f80


	//   ....[8]....
        /*007c*/ 	.word	0x00013050


	//   ....[9]....
        /*0080*/ 	.word	0x00014f20


	//   ....[10]....
        /*0084*/ 	.word	0x00014fb0


	//----- nvinfo : EIATTR_COOP_GROUP_MASK_REGIDS
	.align		4
.L_1341:
        /*0088*/ 	.byte	0x04, 0x29
        /*008a*/ 	.short	(.L_1343 - .L_1342)


	//   ....[0]....
.L_1342:
        /*008c*/ 	.word	0xffffffff


	//   ....[1]....
        /*0090*/ 	.word	0xffffffff


	//   ....[2]....
        /*0094*/ 	.word	0xffffffff


	//   ....[3]....
        /*0098*/ 	.word	0xffffffff


	//   ....[4]....
        /*009c*/ 	.word	0xffffffff


	//   ....[5]....
        /*00a0*/ 	.word	0xffffffff


	//   ....[6]....
        /*00a4*/ 	.word	0xffffffff


	//   ....[7]....
        /*00a8*/ 	.word	0xffffffff


	//   ....[8]....
        /*00ac*/ 	.word	0xffffffff


	//   ....[9]....
        /*00b0*/ 	.word	0xffffffff


	//   ....[10]....
        /*00b4*/ 	.word	0xffffffff


	//   ....[11]....
        /*00b8*/ 	.word	0xffffffff


	//   ....[12]....
        /*00bc*/ 	.word	0xffffffff


	//   ....[13]....
        /*00c0*/ 	.word	0xffffffff


	//   ....[14]....
        /*00c4*/ 	.word	0xffffffff


	//   ....[15]....
        /*00c8*/ 	.word	0xffffffff


	//   ....[16]....
        /*00cc*/ 	.word	0xffffffff


	//   ....[17]....
        /*00d0*/ 	.word	0xffffffff


	//   ....[18]....
        /*00d4*/ 	.word	0xffffffff


	//   ....[19]....
        /*00d8*/ 	.word	0xffffffff


	//   ....[20]....
        /*00dc*/ 	.word	0xffffffff


	//   ....[21]....
        /*00e0*/ 	.word	0xffffffff


	//   ....[22]....
        /*00e4*/ 	.word	0xffffffff


	//   ....[23]....
        /*00e8*/ 	.word	0xffffffff


	//   ....[24]....
        /*00ec*/ 	.word	0xffffffff


	//   ....[25]....
        /*00f0*/ 	.word	0xffffffff


	//   ....[26]....
        /*00f4*/ 	.word	0xffffffff


	//   ....[27]....
        /*00f8*/ 	.word	0xffffffff


	//   ....[28]....
        /*00fc*/ 	.word	0xffffffff


	//   ....[29]....
        /*0100*/ 	.word	0xffffffff


	//   ....[30]....
        /*0104*/ 	.word	0xffffffff


	//   ....[31]....
        /*0108*/ 	.word	0xffffffff


	//   ....[32]....
        /*010c*/ 	.word	0xffffffff


	//   ....[33]....
        /*0110*/ 	.word	0xffffffff


	//   ....[34]....
        /*0114*/ 	.word	0xffffffff


	//   ....[35]....
        /*0118*/ 	.word	0xffffffff


	//   ....[36]....
        /*011c*/ 	.word	0xffffffff


	//   ....[37]....
        /*0120*/ 	.word	0xffffffff


	//   ....[38]....
        /*0124*/ 	.word	0xffffffff


	//   ....[39]....
        /*0128*/ 	.word	0xffffffff


	//   ....[40]....
        /*012c*/ 	.word	0xffffffff


	//   ....[41]....
        /*0130*/ 	.word	0xffffffff


	//   ....[42]....
        /*0134*/ 	.word	0xffffffff


	//   ....[43]....
        /*0138*/ 	.word	0xffffffff


	//   ....[44]....
        /*013c*/ 	.word	0xffffffff


	//   ....[45]....
        /*0140*/ 	.word	0xffffffff


	//   ....[46]....
        /*0144*/ 	.word	0xffffffff


	//   ....[47]....
        /*0148*/ 	.word	0xffffffff


	//   ....[48]....
        /*014c*/ 	.word	0xffffffff


	//   ....[49]....
        /*0150*/ 	.word	0xffffffff


	//   ....[50]....
        /*0154*/ 	.word	0xffffffff


	//   ....[51]....
        /*0158*/ 	.word	0xffffffff


	//   ....[52]....
        /*015c*/ 	.word	0xffffffff


	//   ....[53]....
        /*0160*/ 	.word	0xffffffff


	//   ....[54]....
        /*0164*/ 	.word	0xffffffff


	//   ....[55]....
        /*0168*/ 	.word	0xffffffff


	//   ....[56]....
        /*016c*/ 	.word	0xffffffff


	//   ....[57]....
        /*0170*/ 	.word	0xffffffff


	//   ....[58]....
        /*0174*/ 	.word	0xffffffff


	//   ....[59]....
        /*0178*/ 	.word	0xffffffff


	//   ....[60]....
        /*017c*/ 	.word	0xffffffff


	//   ....[61]....
        /*0180*/ 	.word	0xffffffff


	//   ....[62]....
        /*0184*/ 	.word	0xffffffff


	//   ....[63]....
        /*0188*/ 	.word	0xffffffff


	//   ....[64]....
        /*018c*/ 	.word	0xffffffff


	//   ....[65]....
        /*0190*/ 	.word	0xffffffff


	//   ....[66]....
        /*0194*/ 	.word	0x0500000f


	//   ....[67]....
        /*0198*/ 	.word	0x0500000f


	//   ....[68]....
        /*019c*/ 	.word	0x0500000f


	//   ....[69]....
        /*01a0*/ 	.word	0x0500000f


	//   ....[70]....
        /*01a4*/ 	.word	0x0500000f


	//   ....[71]....
        /*01a8*/ 	.word	0x0500000f


	//   ....[72]....
        /*01ac*/ 	.word	0x0500000f


	//   ....[73]....
        /*01b0*/ 	.word	0x0500000f


	//   ....[74]....
        /*01b4*/ 	.word	0x0500000f


	//   ....[75]....
        /*01b8*/ 	.word	0x0500000f


	//   ....[76]....
        /*01bc*/ 	.word	0x0500000f


	//   ....[77]....
        /*01c0*/ 	.word	0x0500000f


	//   ....[78]....
        /*01c4*/ 	.word	0x0500000f


	//   ....[79]....
        /*01c8*/ 	.word	0x0500000f


	//   ....[80]....
        /*01cc*/ 	.word	0x0500000f


	//   ....[81]....
        /*01d0*/ 	.word	0x0500000f


	//   ....[82]....
        /*01d4*/ 	.word	0x0500000f


	//   ....[83]....
        /*01d8*/ 	.word	0x0500000f


	//   ....[84]....
        /*01dc*/ 	.word	0x0500000f


	//----- nvinfo : EIATTR_COOP_GROUP_INSTR_OFFSETS
	.align		4
.L_1343:
        /*01e0*/ 	.byte	0x04, 0x28
        /*01e2*/ 	.short	(.L_1345 - .L_1344)


	//   ....[0]....
.L_1344:
        /*01e4*/ 	.word	0x00000070


	//   ....[1]....
        /*01e8*/ 	.word	0x00000170


	//   ....[2]....
        /*01ec*/ 	.word	0x000001c0


	//   ....[3]....
        /*01f0*/ 	.word	0x000003f0


	//   ....[4]....
        /*01f4*/ 	.word	0x00000550


	//   ....[5]....
        /*01f8*/ 	.word	0x00000670


	//   ....[6]....
        /*01fc*/ 	.word	0x000007d0


	//   ....[7]....
        /*0200*/ 	.word	0x000018b0


	//   ....[8]....
        /*0204*/ 	.word	0x00003ea0


	//   ....[9]....
        /*0208*/ 	.word	0x00003f40


	//   ....[10]....
        /*020c*/ 	.word	0x00004630


	//   ....[11]....
        /*0210*/ 	.word	0x00004690


	//   ....[12]....
        /*0214*/ 	.word	0x00005290


	//   ....[13]....
        /*0218*/ 	.word	0x000074f0


	//   ....[14]....
        /*021c*/ 	.word	0x000075f0


	//   ....[15]....
        /*0220*/ 	.word	0x00007b50


	//   ....[16]....
        /*0224*/ 	.word	0x00007d10


	//   ....[17]....
        /*0228*/ 	.word	0x00008e80


	//   ....[18]....
        /*022c*/ 	.word	0x00009f70


	//   ....[19]....
        /*0230*/ 	.word	0x0000a010


	//   ....[20]....
        /*0234*/ 	.word	0x0000a6e0


	//   ....[21]....
        /*0238*/ 	.word	0x0000a7a0


	//   ....[22]....
        /*023c*/ 	.word	0x0000b980


	//   ....[23]....
        /*0240*/ 	.word	0x0000d8d0


	//   ....[24]....
        /*0244*/ 	.word	0x0000d9d0


	//   ....[25]....
        /*0248*/ 	.word	0x0000e250


	//   ....[26]....
        /*024c*/ 	.word	0x0000e340


	//   ....[27]....
        /*0250*/ 	.word	0x0000f260


	//   ....[28]....
        /*0254*/ 	.word	0x0000f370


	//   ....[29]....
        /*0258*/ 	.word	0x0000f3d0


	//   ....[30]....
        /*025c*/ 	.word	0x0000f4e0


	//   ....[31]....
        /*0260*/ 	.word	0x0000f520


	//   ....[32]....
        /*0264*/ 	.word	0x000114c0


	//   ....[33]....
        /*0268*/ 	.word	0x00011640


	//   ....[34]....
        /*026c*/ 	.word	0x00011670


	//   ....[35]....
        /*0270*/ 	.word	0x000116b0


	//   ....[36]....
        /*0274*/ 	.word	0x00011720


	//   ....[37]....
        /*0278*/ 	.word	0x00011780


	//   ....[38]....
        /*027c*/ 	.word	0x000117c0


	//   ....[39]....
        /*0280*/ 	.word	0x00011940


	//   ....[40]....
        /*0284*/ 	.word	0x000119a0


	//   ....[41]....
        /*0288*/ 	.word	0x000119e0


	//   ....[42]....
        /*028c*/ 	.word	0x00011a20


	//   ....[43]....
        /*0290*/ 	.word	0x00011a50


	//   ....[44]....
        /*0294*/ 	.word	0x00011a80


	//   ....[45]....
        /*0298*/ 	.word	0x00011b20


	//   ....[46]....
        /*029c*/ 	.word	0x00011b80


	//   ....[47]....
        /*02a0*/ 	.word	0x00011c10


	//   ....[48]....
        /*02a4*/ 	.word	0x00015320


	//   ....[49]....
        /*02a8*/ 	.word	0x00015330


	//   ....[50]....
        /*02ac*/ 	.word	0x00015420


	//   ....[51]....
        /*02b0*/ 	.word	0x00015480


	//   ....[52]....
        /*02b4*/ 	.word	0x000154c0


	//   ....[53]....
        /*02b8*/ 	.word	0x00015500


	//   ....[54]....
        /*02bc*/ 	.word	0x00015530


	//   ....[55]....
        /*02c0*/ 	.word	0x00015560


	//   ....[56]....
        /*02c4*/ 	.word	0x000156d0


	//   ....[57]....
        /*02c8*/ 	.word	0x00015730


	//   ....[58]....
        /*02cc*/ 	.word	0x00015770


	//   ....[59]....
        /*02d0*/ 	.word	0x000157b0


	//   ....[60]....
        /*02d4*/ 	.word	0x000157e0


	//   ....[61]....
        /*02d8*/ 	.word	0x00015810


	//   ....[62]....
        /*02dc*/ 	.word	0x000158d0


	//   ....[63]....
        /*02e0*/ 	.word	0x000158f0


	//   ....[64]....
        /*02e4*/ 	.word	0x00015960


	//   ....[65]....
        /*02e8*/ 	.word	0x00015fb0


	//   ....[66]....
        /*02ec*/ 	.word	0x00016610


	//   ....[67]....
        /*02f0*/ 	.word	0x00016a00


	//   ....[68]....
        /*02f4*/ 	.word	0x00016a90


	//   ....[69]....
        /*02f8*/ 	.word	0x00016b30


	//   ....[70]....
        /*02fc*/ 	.word	0x00016be0


	//   ....[71]....
        /*0300*/ 	.word	0x00016c60


	//   ....[72]....
        /*0304*/ 	.word	0x00016ce0


	//   ....[73]....
        /*0308*/ 	.word	0x00016d60


	//   ....[74]....
        /*030c*/ 	.word	0x00016de0


	//   ....[75]....
        /*0310*/ 	.word	0x00016e70


	//   ....[76]....
        /*0314*/ 	.word	0x00016f20


	//   ....[77]....
        /*0318*/ 	.word	0x00016fa0


	//   ....[78]....
        /*031c*/ 	.word	0x00017020


	//   ....[79]....
        /*0320*/ 	.word	0x000170a0


	//   ....[80]....
        /*0324*/ 	.word	0x00017120


	//   ....[81]....
        /*0328*/ 	.word	0x00017190


	//   ....[82]....
        /*032c*/ 	.word	0x00017230


	//   ....[83]....
        /*0330*/ 	.word	0x000172c0


	//   ....[84]....
        /*0334*/ 	.word	0x000173e0


	//----- nvinfo : EIATTR_REG_RECONFIG
	.align		4
.L_1345:
        /*0338*/ 	.byte	0x01, 0x54
	.zero		2


	//----- nvinfo : EIATTR_SYSCALL_OFFSETS
	.align		4
        /*033c*/ 	.byte	0x04, 0x46
        /*033e*/ 	.short	(.L_1347 - .L_1346)


	//   ....[0]....
.L_1346:
        /*0340*/ 	.word	0x00001aa0


	//   ....[1]....
        /*0344*/ 	.word	0x00012ad0


	//   ....[2]....
        /*0348*/ 	.word	0x00012c00


	//   ....[3]....
        /*034c*/ 	.word	0x00012d00


	//----- nvinfo : EIATTR_MBARRIER_INSTR_OFFSETS
	.align		4
.L_1347:
        /*0350*/ 	.byte	0x04, 0x39
        /*0352*/ 	.short	(.L_1349 - .L_1348)


	//   ....[0]....
.L_1348:
        /*0354*/ 	.word	0x000002a0
        /*0358*/ 	.word	0x000000ff
        /*035c*/ 	.word	0x0002d800
        /*0360*/ 	.short	0x0100
        /*0362*/ 	.byte	0x08
	.zero		1


	//   ....[1]....
        /*0364*/ 	.word	0x000002b0
        /*0368*/ 	.word	0x000000ff
        /*036c*/ 	.word	0x0002d820
        /*0370*/ 	.short	0x0100
        /*0372*/ 	.byte	0x08
	.zero		1


	//   ....[2]....
        /*0374*/ 	.word	0x000003a0
        /*0378*/ 	.word	0x000000ff
        /*037c*/ 	.word	0x0002d830
        /*0380*/ 	.short	0x0100
        /*0382*/ 	.byte	0x08
	.zero		1


	//   ....[3]....
        /*0384*/ 	.word	0x000003b0
        /*0388*/ 	.word	0x000000ff
        /*038c*/ 	.word	0x0002d840
        /*0390*/ 	.short	0x0100
        /*0392*/ 	.byte	0x08
	.zero		1


	//   ....[4]....
        /*0394*/ 	.word	0x000003c0
        /*0398*/ 	.word	0x000000ff
        /*039c*/ 	.word	0x0002d838
        /*03a0*/ 	.short	0x0100
        /*03a2*/ 	.byte	0x08
	.zero		1


	//   ....[5]....
        /*03a4*/ 	.word	0x000003d0
        /*03a8*/ 	.word	0x000000ff
        /*03ac*/ 	.word	0x0002d848
        /*03b0*/ 	.short	0x0100
        /*03b2*/ 	.byte	0x08
	.zero		1


	//   ....[6]....
        /*03b4*/ 	.word	0x00000500
        /*03b8*/ 	.word	0x000000ff
        /*03bc*/ 	.word	0x0002d850
        /*03c0*/ 	.short	0x0100
        /*03c2*/ 	.byte	0x08
	.zero		1


	//   ....[7]....
        /*03c4*/ 	.word	0x00000510
        /*03c8*/ 	.word	0x000000ff
        /*03cc*/ 	.word	0x0002d860
        /*03d0*/ 	.short	0x0100
        /*03d2*/ 	.byte	0x08
	.zero		1


	//   ....[8]....
        /*03d4*/ 	.word	0x00000520
        /*03d8*/ 	.word	0x000000ff
        /*03dc*/ 	.word	0x0002d858
        /*03e0*/ 	.short	0x0100
        /*03e2*/ 	.byte	0x08
	.zero		1


	//   ....[9]....
        /*03e4*/ 	.word	0x00000530
        /*03e8*/ 	.word	0x000000ff
        /*03ec*/ 	.word	0x0002d868
        /*03f0*/ 	.short	0x0100
        /*03f2*/ 	.byte	0x08
	.zero		1


	//   ....[10]....
        /*03f4*/ 	.word	0x00000620
        /*03f8*/ 	.word	0x000000ff
        /*03fc*/ 	.word	0x0002d870
        /*0400*/ 	.short	0x0100
        /*0402*/ 	.byte	0x06
	.zero		1


	//   ....[11]....
        /*0404*/ 	.word	0x00000630
        /*0408*/ 	.word	0x000000ff
        /*040c*/ 	.word	0x0002d880
        /*0410*/ 	.short	0x0100
        /*0412*/ 	.byte	0x06
	.zero		1


	//   ....[12]....
        /*0414*/ 	.word	0x00000640
        /*0418*/ 	.word	0x000000ff
        /*041c*/ 	.word	0x0002d878
        /*0420*/ 	.short	0x0100
        /*0422*/ 	.byte	0x06
	.zero		1


	//   ....[13]....
        /*0424*/ 	.word	0x00000650
        /*0428*/ 	.word	0x000000ff
        /*042c*/ 	.word	0x0002d888
        /*0430*/ 	.short	0x0100
        /*0432*/ 	.byte	0x06
	.zero		1


	//   ....[14]....
        /*0434*/ 	.word	0x00000780
        /*0438*/ 	.word	0x000000ff
        /*043c*/ 	.word	0x0002d890
        /*0440*/ 	.short	0x0100
        /*0442*/ 	.byte	0x08
	.zero		1


	//   ....[15]....
        /*0444*/ 	.word	0x00000790
        /*0448*/ 	.word	0x000000ff
        /*044c*/ 	.word	0x0002d8a0
        /*0450*/ 	.short	0x0100
        /*0452*/ 	.byte	0x08
	.zero		1


	//   ....[16]....
        /*0454*/ 	.word	0x000007a0
        /*0458*/ 	.word	0x000000ff
        /*045c*/ 	.word	0x0002d898
        /*0460*/ 	.short	0x0100
        /*0462*/ 	.byte	0x08
	.zero		1


	//   ....[17]....
        /*0464*/ 	.word	0x000007b0
        /*0468*/ 	.word	0x000000ff
        /*046c*/ 	.word	0x0002d8a8
        /*0470*/ 	.short	0x0100
        /*0472*/ 	.byte	0x08
	.zero		1


	//   ....[18]....
        /*0474*/ 	.word	0x000008e0
        /*0478*/ 	.word	0x000000ff
        /*047c*/ 	.word	0x0002d8b0
        /*0480*/ 	.short	0x0100
        /*0482*/ 	.byte	0x08
	.zero		1


	//   ....[19]....
        /*0484*/ 	.word	0x000008f0
        /*0488*/ 	.word	0x000000ff
        /*048c*/ 	.word	0x0002d8c0
        /*0490*/ 	.short	0x0100
        /*0492*/ 	.byte	0x08
	.zero		1


	//   ....[20]....
        /*0494*/ 	.word	0x00000900
        /*0498*/ 	.word	0x000000ff
        /*049c*/ 	.word	0x0002d8b8
        /*04a0*/ 	.short	0x0100
        /*04a2*/ 	.byte	0x08
	.zero		1


	//   ....[21]....
        /*04a4*/ 	.word	0x00000910
        /*04a8*/ 	.word	0x000000ff
        /*04ac*/ 	.word	0x0002d8c8
        /*04b0*/ 	.short	0x0100
        /*04b2*/ 	.byte	0x08
	.zero		1


	//   ....[22]....
        /*04b4*/ 	.word	0x00001b20
        /*04b8*/ 	.word	0x000000ff
        /*04bc*/ 	.word	0x0002d800
        /*04c0*/ 	.short	0x010a
        /*04c2*/ 	.byte	0x2a
	.zero		1


	//   ....[23]....
        /*04c4*/ 	.word	0x00001ba0
        /*04c8*/ 	.word	0x00000004
        /*04cc*/ 	.word	0x0002d830
        /*04d0*/ 	.short	0x010a
        /*04d2*/ 	.byte	0x3f
	.zero		1


	//   ....[24]....
        /*04d4*/ 	.word	0x00001c00
        /*04d8*/ 	.word	0x00000004
        /*04dc*/ 	.word	0x0002d830
        /*04e0*/ 	.short	0x010a
        /*04e2*/ 	.byte	0x3f
	.zero		1


	//   ....[25]....
        /*04e4*/ 	.word	0x000023d0
        /*04e8*/ 	.word	0x00000004
        /*04ec*/ 	.word	0x00000000
        /*04f0*/ 	.short	0x0101
        /*04f2*/ 	.byte	0x3f
	.zero		1


	//   ....[26]....
        /*04f4*/ 	.word	0x00005710
        /*04f8*/ 	.word	0x000000ff
        /*04fc*/ 	.word	0x0002d830
        /*0500*/ 	.short	0x010a
        /*0502*/ 	.byte	0x06
	.zero		1


	//   ....[27]....
        /*0504*/ 	.word	0x00005750
        /*0508*/ 	.word	0x000000ff
        /*050c*/ 	.word	0x0002d830
        /*0510*/ 	.short	0x010a
        /*0512*/ 	.byte	0x06
	.zero		1


	//   ....[28]....
        /*0514*/ 	.word	0x000059f0
        /*0518*/ 	.word	0x000000ff
        /*051c*/ 	.word	0x0002d850
        /*0520*/ 	.short	0x010a
        /*0522*/ 	.byte	0x06
	.zero		1


	//   ....[29]....
        /*0524*/ 	.word	0x00005a30
        /*0528*/ 	.word	0x000000ff
        /*052c*/ 	.word	0x0002d850
        /*0530*/ 	.short	0x010a
        /*0532*/ 	.byte	0x06
	.zero		1


	//   ....[30]....
        /*0534*/ 	.word	0x00006740
        /*0538*/ 	.word	0x00000035
        /*053c*/ 	.word	0x00000000
        /*0540*/ 	.short	0x0101
        /*0542*/ 	.byte	0x3f
	.zero		1


	//   ....[31]....
        /*0544*/ 	.word	0x00008060
        /*0548*/ 	.word	0x0000000d
        /*054c*/ 	.word	0x00000000
        /*0550*/ 	.short	0x0101
        /*0552*/ 	.byte	0x3f
	.zero		1


	//   ....[32]....
        /*0554*/ 	.word	0x00009220
        /*0558*/ 	.word	0x000000ff
        /*055c*/ 	.word	0x0002d830
        /*0560*/ 	.short	0x010a
        /*0562*/ 	.byte	0x06
	.zero		1


	//   ....[33]....
        /*0564*/ 	.word	0x00009260
        /*0568*/ 	.word	0x000000ff
        /*056c*/ 	.word	0x0002d830
        /*0570*/ 	.short	0x010a
        /*0572*/ 	.byte	0x06
	.zero		1


	//   ....[34]....
        /*0574*/ 	.word	0x00009500
        /*0578*/ 	.word	0x000000ff
        /*057c*/ 	.word	0x0002d850
        /*0580*/ 	.short	0x010a
        /*0582*/ 	.byte	0x06
	.zero		1


	//   ....[35]....
        /*0584*/ 	.word	0x00009540
        /*0588*/ 	.word	0x000000ff
        /*058c*/ 	.word	0x0002d850
        /*0590*/ 	.short	0x010a
        /*0592*/ 	.byte	0x06
	.zero		1


	//   ....[36]....
        /*0594*/ 	.word	0x0000ae40
        /*0598*/ 	.word	0x00000018
        /*059c*/ 	.word	0x00000000
        /*05a0*/ 	.short	0x0101
        /*05a2*/ 	.byte	0x3f
	.zero		1


	//   ....[37]....
        /*05a4*/ 	.word	0x0000aec0
        /*05a8*/ 	.word	0x0000002a
        /*05ac*/ 	.word	0x00000000
        /*05b0*/ 	.short	0x0101
        /*05b2*/ 	.byte	0x3f
	.zero		1


	//   ....[38]....
        /*05b4*/ 	.word	0x0000bb50
        /*05b8*/ 	.word	0x000000ff
        /*05bc*/ 	.word	0x0002d830
        /*05c0*/ 	.short	0x010a
        /*05c2*/ 	.byte	0x06
	.zero		1


	//   ....[39]....
        /*05c4*/ 	.word	0x0000bb90
        /*05c8*/ 	.word	0x000000ff
        /*05cc*/ 	.word	0x0002d830
        /*05d0*/ 	.short	0x010a
        /*05d2*/ 	.byte	0x06
	.zero		1


	//   ....[40]....
        /*05d4*/ 	.word	0x0000be30
        /*05d8*/ 	.word	0x000000ff
        /*05dc*/ 	.word	0x0002d850
        /*05e0*/ 	.short	0x010a
        /*05e2*/ 	.byte	0x06
	.zero		1


	//   ....[41]....
        /*05e4*/ 	.word	0x0000be70
        /*05e8*/ 	.word	0x000000ff
        /*05ec*/ 	.word	0x0002d850
        /*05f0*/ 	.short	0x010a
        /*05f2*/ 	.byte	0x06
	.zero		1


	//   ....[42]....
        /*05f4*/ 	.word	0x0000cb30
        /*05f8*/ 	.word	0x00000035
        /*05fc*/ 	.word	0x00000000
        /*0600*/ 	.short	0x0101
        /*0602*/ 	.byte	0x3f
	.zero		1


	//   ....[43]....
        /*0604*/ 	.word	0x0000e6b0
        /*0608*/ 	.word	0x00000020
        /*060c*/ 	.word	0x00000000
        /*0610*/ 	.short	0x0101
        /*0612*/ 	.byte	0x3f
	.zero		1


	//   ....[44]....
        /*0614*/ 	.word	0x0000f2e0
        /*0618*/ 	.word	0x000000ff
        /*061c*/ 	.word	0x0002d850
        /*0620*/ 	.short	0x010a
        /*0622*/ 	.byte	0x09
	.zero		1


	//   ....[45]....
        /*0624*/ 	.word	0x0000f320
        /*0628*/ 	.word	0x000000ff
        /*062c*/ 	.word	0x0002d850
        /*0630*/ 	.short	0x010a
        /*0632*/ 	.byte	0x09
	.zero		1


	//   ....[46]....
        /*0634*/ 	.word	0x0000f960
        /*0638*/ 	.word	0x00000007
        /*063c*/ 	.word	0x00000000
        /*0640*/ 	.short	0x0101
        /*0642*/ 	.byte	0x3f
	.zero		1


	//   ....[47]....
        /*0644*/ 	.word	0x00010960
        /*0648*/ 	.word	0x000000ff
        /*064c*/ 	.word	0x00000000
        /*0650*/ 	.short	0x0101
        /*0652*/ 	.byte	0x04
	.zero		1


	//   ....[48]....
        /*0654*/ 	.word	0x00013330
        /*0658*/ 	.word	0x00000005
        /*065c*/ 	.word	0x0002d840
        /*0660*/ 	.short	0x010a
        /*0662*/ 	.byte	0x3f
	.zero		1


	//   ....[49]....
        /*0664*/ 	.word	0x00013820
        /*0668*/ 	.word	0x00000019
        /*066c*/ 	.word	0x0002d820
        /*0670*/ 	.short	0x010a
        /*0672*/ 	.byte	0x3f
	.zero		1


	//   ....[50]....
        /*0674*/ 	.word	0x00013b00
        /*0678*/ 	.word	0x00000003
        /*067c*/ 	.word	0x0002d840
        /*0680*/ 	.short	0x010a
        /*0682*/ 	.byte	0x3f
	.zero		1


	//   ....[51]....
        /*0684*/ 	.word	0x00013d80
        /*0688*/ 	.word	0x00000002
        /*068c*/ 	.word	0x00000060
        /*0690*/ 	.short	0x010a
        /*0692*/ 	.byte	0x3f
	.zero		1


	//   ....[52]....
        /*0694*/ 	.word	0x000142a0
        /*0698*/ 	.word	0x00000003
        /*069c*/ 	.word	0x0002d840
        /*06a0*/ 	.short	0x010a
        /*06a2*/ 	.byte	0x3f
	.zero		1


	//   ....[53]....
        /*06a4*/ 	.word	0x00014520
        /*06a8*/ 	.word	0x00000003
        /*06ac*/ 	.word	0x00000060
        /*06b0*/ 	.short	0x010a
        /*06b2*/ 	.byte	0x3f
	.zero		1


	//   ....[54]....
        /*06b4*/ 	.word	0x000149a0
        /*06b8*/ 	.word	0x00000002
        /*06bc*/ 	.word	0x0002d840
        /*06c0*/ 	.short	0x010a
        /*06c2*/ 	.byte	0x3f
	.zero		1


	//   ....[55]....
        /*06c4*/ 	.word	0x00014c40
        /*06c8*/ 	.word	0x00000002
        /*06cc*/ 	.word	0x00000060
        /*06d0*/ 	.short	0x010a
        /*06d2*/ 	.byte	0x3f
	.zero		1


	//   ....[56]....
        /*06d4*/ 	.word	0x00015020
        /*06d8*/ 	.word	0x00000003
        /*06dc*/ 	.word	0x0002d860
        /*06e0*/ 	.short	0x010a
        /*06e2*/ 	.byte	0x3f
	.zero		1


	//   ....[57]....
        /*06e4*/ 	.word	0x00015f30
        /*06e8*/ 	.word	0x00000009
        /*06ec*/ 	.word	0x0002d820
        /*06f0*/ 	.short	0x010a
        /*06f2*/ 	.byte	0x3f
	.zero		1


	//   ....[58]....
        /*06f4*/ 	.word	0x000160d0
        /*06f8*/ 	.word	0x00000007
        /*06fc*/ 	.word	0x00000000
        /*0700*/ 	.short	0x010a
        /*0702*/ 	.byte	0x3f
	.zero		1


	//   ....[59]....
        /*0704*/ 	.word	0x00016140
        /*0708*/ 	.word	0x00000003
        /*070c*/ 	.word	0x00000000
        /*0710*/ 	.short	0x010a
        /*0712*/ 	.byte	0x3f
	.zero		1


	//   ....[60]....
        /*0714*/ 	.word	0x000161a0
        /*0718*/ 	.word	0x00000005
        /*071c*/ 	.word	0x00000000
        /*0720*/ 	.short	0x010a
        /*0722*/ 	.byte	0x3f
	.zero		1


	//   ....[61]....
        /*0724*/ 	.word	0x000161d0
        /*0728*/ 	.word	0x00000003
        /*072c*/ 	.word	0x00000000
        /*0730*/ 	.short	0x010a
        /*0732*/ 	.byte	0x3f
	.zero		1


	//   ....[62]....
        /*0734*/ 	.word	0x00016240
        /*0738*/ 	.word	0x00000003
        /*073c*/ 	.word	0x0002d800
        /*0740*/ 	.short	0x010a
        /*0742*/ 	.byte	0x3f
	.zero		1


	//   ....[63]....
        /*0744*/ 	.word	0x00016290
        /*0748*/ 	.word	0x00000004
        /*074c*/ 	.word	0x0002d830
        /*0750*/ 	.short	0x010a
        /*0752*/ 	.byte	0x3f
	.zero		1


	//   ....[64]....
        /*0754*/ 	.word	0x000162f0
        /*0758*/ 	.word	0x0000000b
        /*075c*/ 	.word	0x0002d830
        /*0760*/ 	.short	0x010a
        /*0762*/ 	.byte	0x3f
	.zero		1


	//   ....[65]....
        /*0764*/ 	.word	0x00016350
        /*0768*/ 	.word	0x0000000b
        /*076c*/ 	.word	0x0002d850
        /*0770*/ 	.short	0x010a
        /*0772*/ 	.byte	0x3f
	.zero		1


	//   ....[66]....
        /*0774*/ 	.word	0x000163b0
        /*0778*/ 	.word	0x00000009
        /*077c*/ 	.word	0x0002d830
        /*0780*/ 	.short	0x010a
        /*0782*/ 	.byte	0x3f
	.zero		1


	//   ....[67]....
        /*0784*/ 	.word	0x00016410
        /*0788*/ 	.word	0x00000009
        /*078c*/ 	.word	0x0002d850
        /*0790*/ 	.short	0x010a
        /*0792*/ 	.byte	0x3f
	.zero		1


	//   ....[68]....
        /*0794*/ 	.word	0x00016470
        /*0798*/ 	.word	0x0000000d
        /*079c*/ 	.word	0x0002d830
        /*07a0*/ 	.short	0x010a
        /*07a2*/ 	.byte	0x3f
	.zero		1


	//   ....[69]....
        /*07a4*/ 	.word	0x000164d0
        /*07a8*/ 	.word	0x0000000d
        /*07ac*/ 	.word	0x0002d850
        /*07b0*/ 	.short	0x010a
        /*07b2*/ 	.byte	0x3f
	.zero		1


	//   ....[70]....
        /*07b4*/ 	.word	0x00016530
        /*07b8*/ 	.word	0x00000005
        /*07bc*/ 	.word	0x0002d850
        /*07c0*/ 	.short	0x010a
        /*07c2*/ 	.byte	0x3f
	.zero		1


	//   ....[71]....
        /*07c4*/ 	.word	0x000166d0
        /*07c8*/ 	.word	0x00000005
        /*07cc*/ 	.word	0x0002d840
        /*07d0*/ 	.short	0x010a
        /*07d2*/ 	.byte	0x3f
	.zero		1


	//   ....[72]....
        /*07d4*/ 	.word	0x00016720
        /*07d8*/ 	.word	0x00000019
        /*07dc*/ 	.word	0x0002d820
        /*07e0*/ 	.short	0x010a
        /*07e2*/ 	.byte	0x3f
	.zero		1


	//   ....[73]....
        /*07e4*/ 	.word	0x00016770
        /*07e8*/ 	.word	0x00000003
        /*07ec*/ 	.word	0x0002d840
        /*07f0*/ 	.short	0x010a
        /*07f2*/ 	.byte	0x3f
	.zero		1


	//   ....[74]....
        /*07f4*/ 	.word	0x000167c0
        /*07f8*/ 	.word	0x00000002
        /*07fc*/ 	.word	0x00000060
        /*0800*/ 	.short	0x010a
        /*0802*/ 	.byte	0x3f
	.zero		1


	//   ....[75]....
        /*0804*/ 	.word	0x00016810
        /*0808*/ 	.word	0x00000003
        /*080c*/ 	.word	0x0002d840
        /*0810*/ 	.short	0x010a
        /*0812*/ 	.byte	0x3f
	.zero		1


	//   ....[76]....
        /*0814*/ 	.word	0x00016860
        /*0818*/ 	.word	0x00000003
        /*081c*/ 	.word	0x00000060
        /*0820*/ 	.short	0x010a
        /*0822*/ 	.byte	0x3f
	.zero		1


	//   ....[77]....
        /*0824*/ 	.word	0x000168b0
        /*0828*/ 	.word	0x00000002
        /*082c*/ 	.word	0x0002d840
        /*0830*/ 	.short	0x010a
        /*0832*/ 	.byte	0x3f
	.zero		1


	//   ....[78]....
        /*0834*/ 	.word	0x00016900
        /*0838*/ 	.word	0x00000002
        /*083c*/ 	.word	0x00000060
        /*0840*/ 	.short	0x010a
        /*0842*/ 	.byte	0x3f
	.zero		1


	//   ....[79]....
        /*0844*/ 	.word	0x00016950
        /*0848*/ 	.word	0x00000003
        /*084c*/ 	.word	0x0002d860
        /*0850*/ 	.short	0x010a
        /*0852*/ 	.byte	0x3f
	.zero		1


	//   ....[80]....
        /*0854*/ 	.word	0x00017300
        /*0858*/ 	.word	0x00000009
        /*085c*/ 	.word	0x0002d820
        /*0860*/ 	.short	0x010a
        /*0862*/ 	.byte	0x3f
	.zero		1


	//   ....[81]....
        /*0864*/ 	.word	0x000174a0
        /*0868*/ 	.word	0x00000007
        /*086c*/ 	.word	0x00000000
        /*0870*/ 	.short	0x010a
        /*0872*/ 	.byte	0x3f
	.zero		1


	//   ....[82]....
        /*0874*/ 	.word	0x000174f0
        /*0878*/ 	.word	0x00000003
        /*087c*/ 	.word	0x00000000
        /*0880*/ 	.short	0x010a
        /*0882*/ 	.byte	0x3f
	.zero		1


	//   ....[83]....
        /*0884*/ 	.word	0x00017540
        /*0888*/ 	.word	0x00000005
        /*088c*/ 	.word	0x00000000
        /*0890*/ 	.short	0x010a
        /*0892*/ 	.byte	0x3f
	.zero		1


	//----- nvinfo : EIATTR_NUM_MBARRIERS
	.align		4
.L_1349:
        /*0894*/ 	.byte	0x03, 0x38
        /*0896*/ 	.short	0x0016


	//----- nvinfo : EIATTR_EXIT_INSTR_OFFSETS
	.align		4
        /*0898*/ 	.byte	0x04, 0x1c
        /*089a*/ 	.short	(.L_1351 - .L_1350)


	//   ....[0]....
.L_1350:
        /*089c*/ 	.word	0x00000ab0


	//   ....[1]....
        /*08a0*/ 	.word	0x00011480


	//   ....[2]....
        /*08a4*/ 	.word	0x000114e0


	//   ....[3]....
        /*08a8*/ 	.word	0x00016220


	//----- nvinfo : EIATTR_MAX_THREADS
	.align		4
.L_1351:
        /*08ac*/ 	.byte	0x04, 0x05
        /*08ae*/ 	.short	(.L_1353 - .L_1352)
.L_1352:
        /*08b0*/ 	.word	0x00000200
        /*08b4*/ 	.word	0x00000001
        /*08b8*/ 	.word	0x00000001


	//----- nvinfo : EIATTR_CRS_STACK_SIZE
	.align		4
.L_1353:
        /*08bc*/ 	.byte	0x04, 0x1e
        /*08be*/ 	.short	(.L_1355 - .L_1354)
.L_1354:
        /*08c0*/ 	.word	0x00000000


	//----- nvinfo : EIATTR_CBANK_PARAM_SIZE
	.align		4
.L_1355:
        /*08c4*/ 	.byte	0x03, 0x19
        /*08c6*/ 	.short	0x0a70


	//----- nvinfo : EIATTR_PARAM_CBANK
	.align		4
        /*08c8*/ 	.byte	0x04, 0x0a
        /*08ca*/ 	.short	(.L_1357 - .L_1356)
	.align		4
.L_1356:
        /*08cc*/ 	.word	index@(.nv.constant0._ZN7cutlass13device_kernelIN5flash11enable_sm90INS1_16FlashAttnFwdSm90INS1_25CollectiveMainloopFwdSm90ILi2EN4cute5tupleIJNS5_1CILi1EEES8_S8_EEENS6_IJNS7_ILi192EEENS7_ILi128EEENS7_ILi96EEEEEELi96ENS_6half_tEfNS_4arch4Sm90ELb0ELb1ELb1ELb1ELb0ELb0ELb0ELb0ELb1ELb0ELb0ELb0EEENS1_21CollectiveEpilogueFwdINS6_IJSA_SC_SB_EEES9_SE_SG_Li384ELb1ELb0ELb0ELb0EEENS1_36VarlenDynamicPersistentTileSchedulerILi192ELi128ELi384ELi32ELb0ELb0ELb1ELb1ELb0ELb1EEEEEEEEEvNT_6ParamsE)
        /*08d0*/ 	.short	0x0210
        /*08d2*/ 	.short	0x0a70


	//----- nvinfo : EIATTR_SW_WAR
	.align		4
.L_1357:
        /*08d4*/ 	.byte	0x04, 0x36
        /*08d6*/ 	.short	(.L_1359 - .L_1358)
.L_1358:
        /*08d8*/ 	.word	0x00000008
.L_1359:


//--------------------- .nv.info._ZN7cutlass13device_kernelIN5flash11enable_sm90INS1_16FlashAttnFwdSm90INS1_25CollectiveMainloopFwdSm90ILi2EN4cute5tupleIJNS5_1CILi1EEES8_S8_EEENS6_IJNS7_ILi192EEENS7_ILi128EEENS7_ILi96EEEEEELi96ENS_6half_tEfNS_4arch4Sm90ELb0ELb1ELb1ELb1ELb0ELb1ELb0ELb0ELb1ELb0ELb0ELb0EEENS1_21CollectiveEpilogueFwdINS6_IJSA_SC_SB_EEES9_SE_SG_Li384ELb1ELb0ELb0ELb0EEENS1_36VarlenDynamicPersistentTileSchedulerILi192ELi128ELi384ELi32ELb0ELb0ELb1ELb1ELb0ELb1EEEEEEEEEvNT_6ParamsE --------------------------
	.section	.nv.info._ZN7cutlass13device_kernelIN5flash11enable_sm90INS1_16FlashAttnFwdSm90INS1_25CollectiveMainloopFwdSm90ILi2EN4cute5tupleIJNS5_1CILi1EEES8_S8_EEENS6_IJNS7_ILi192EEENS7_ILi128EEENS7_ILi96EEEEEELi96ENS_6half_tEfNS_4arch4Sm90ELb0ELb1ELb1ELb1ELb0ELb1ELb0ELb0ELb1ELb0ELb0ELb0EEENS1_21CollectiveEpilogueFwdINS6_IJSA_SC_SB_EEES9_SE_SG_Li384ELb1ELb0ELb0ELb0EEENS1_36VarlenDynamicPersistentTileSchedulerILi192ELi128ELi384ELi32ELb0ELb0ELb1ELb1ELb0ELb1EEEEEEEEEvNT_6ParamsE,"",@"SHT_CUDA_INFO"
	.sectionflags	@""
	.align	4


	//----- nvinfo : EIATTR_CUDA_API_VERSION
	.align		4
        /*0000*/ 	.byte	0x04, 0x37
        /*0002*/ 	.short	(.L_1361 - .L_1360)
.L_1360:
        /*0004*/ 	.word	0x00000082


	//----- nvinfo : EIATTR_KPARAM_INFO
	.align		4
.L_1361:
        /*0008*/ 	.byte	0x04, 0x17
        /*000a*/ 	.short	(.L_1363 - .L_1362)
.L_1362:
        /*000c*/ 	.word	0x00000000
        /*0010*/ 	.short	0x0000
        /*0012*/ 	.short	0x0070
        /*0014*/ 	.byte	0x00, 0xf0, 0x01, 0x28


	//----- nvinfo : EIATTR_SPARSE_MMA_MASK
	.align		4
.L_1363:
        /*0018*/ 	.byte	0x03, 0x50
        /*001a*/ 	.short	0x0000


	//----- nvinfo : EIATTR_MAXREG_COUNT
	.align		4
        /*001c*/ 	.byte	0x03, 0x1b
        /*001e*/ 	.short	0x0080


	//----- nvinfo : EIATTR_NUM_BARRIERS
	.align		4
        /*0020*/ 	.byte	0x02, 0x4c
        /*0022*/ 	.byte	0x10
	.zero		1


	//----- nvinfo : EIATTR_EXTERNS
	.align		4
        /*0024*/ 	.byte	0x04, 0x0f
        /*0026*/ 	.short	(.L_1365 - .L_1364)


	//   ....[0]....
	.align		4
.L_1364:
        /*0028*/ 	.word	index@(__assertfail)


	//----- nvinfo : EIATTR_ANNOTATIONS
	.align		4
.L_1365:
        /*002c*/ 	.byte	0x04, 0x55
        /*002e*/ 	.short	(.L_1367 - .L_1366)


	//   ....[0]....
.L_1366:
        /* <DEDUP_REMOVED lines=63> */


	//----- nvinfo : EIATTR_MERCURY_ISA_VERSION
	.align		4
.L_1367:
        /*0410*/ 	.byte	0x03, 0x5f
        /*0412*/ 	.short	0x0101


	//----- nvinfo : EIATTR_UNUSED_LOAD_BYTE_OFFSET
	.align		4
        /*0414*/ 	.byte	0x04, 0x44
        /*0416*/ 	.short	(.L_1369 - .L_1368)


	//   ....[0]....
.L_1368:
        /*0418*/ 	.word	0x00000b10
        /*041c*/ 	.word	0x0000fff0


	//   ....[1]....
        /*0420*/ 	.word	0x0001a2c0
        /*0424*/ 	.word	0x0000fff0


	//----- nvinfo : EIATTR_INT_WARP_WIDE_INSTR_OFFSETS
	.align		4
.L_1369:
        /*0428*/ 	.byte	0x04, 0x31
        /*042a*/ 	.short	(.L_1371 - .L_1370)


	//   ....[0]....
.L_1370:
        /*042c*/ 	.word	0x000001c0


	//   ....[1]....
        /*0430*/ 	.word	0x00000200


	//   ....[2]....
        /*0434*/ 	.word	0x00000270


	//   ....[3]....
        /*0438*/ 	.word	0x0001e290


	//   ....[4]....
        /*043c*/ 	.word	0x0001e320


	//   ....[5]....
        /*0440*/ 	.word	0x0001e7d0


	//   ....[6]....
        /*0444*/ 	.word	0x0001e810


	//   ....[7]....
        /*0448*/ 	.word	0x0001e950


	//   ....[8]....
        /*044c*/ 	.word	0x0001ea20


	//   ....[9]....
        /*0450*/ 	.word	0x00020a80


	//   ....[10]....
        /*0454*/ 	.word	0x00020b10


	//----- nvinfo : EIATTR_COOP_GROUP_MASK_REGIDS
	.align		4
.L_1371:
        /*0458*/ 	.byte	0x04, 0x29
        /*045a*/ 	.short	(.L_1373 - .L_1372)


	//   ....[0]....
.L_1372:
        /*045c*/ 	.word	0xffffffff


	//   ....[1]....
        /*0460*/ 	.word	0xffffffff


	//   ....[2]....
        /*0464*/ 	.word	0xffffffff


	//   ....[3]....
        /*0468*/ 	.word	0xffffffff


	//   ....[4]....
        /*046c*/ 	.word	0xffffffff


	//   ....[5]....
        /*0470*/ 	.word	0xffffffff


	//   ....[6]....
        /*0474*/ 	.word	0xffffffff


	//   ....[7]....
        /*0478*/ 	.word	0xffffffff


	//   ....[8]....
        /*047c*/ 	.word	0xffffffff


	//   ....[9]....
        /*0480*/ 	.word	0xffffffff


	//   ....[10]....
        /*0484*/ 	.word	0xffffffff


	//   ....[11]....
        /*0488*/ 	.word	0xffffffff


	//   ....[12]....
        /*048c*/ 	.word	0xffffffff


	//   ....[13]....
        /*0490*/ 	.word	0xffffffff


	//   ....[14]....
        /*0494*/ 	.word	0xffffffff


	//   ....[15]....
        /*0498*/ 	.word	0xffffffff


	//   ....[16]....
        /*049c*/ 	.word	0xffffffff


	//   ....[17]....
        /*04a0*/ 	.word	0xffffffff


	//   ....[18]....
        /*04a4*/ 	.word	0xffffffff


	//   ....[19]....
        /*04a8*/ 	.word	0xffffffff


	//   ....[20]....
        /*04ac*/ 	.word	0xffffffff


	//   ....[21]....
        /*04b0*/ 	.word	0xffffffff


	//   ....[22]....
        /*04b4*/ 	.word	0xffffffff


	//   ....[23]....
        /*04b8*/ 	.word	0xffffffff


	//   ....[24]....
        /*04bc*/ 	.word	0xffffffff


	//   ....[25]....
        /*04c0*/ 	.word	0xffffffff


	//   ....[26]....
        /*04c4*/ 	.word	0xffffffff


	//   ....[27]....
        /*04c8*/ 	.word	0xffffffff


	//   ....[28]....
        /*04cc*/ 	.word	0xffffffff


	//   ....[29]....
        /*04d0*/ 	.word	0xffffffff


	//   ....[30]....
        /*04d4*/ 	.word	0xffffffff


	//   ....[31]....
        /*04d8*/ 	.word	0xffffffff


	//   ....[32]....
        /*04dc*/ 	.word	0xffffffff


	//   ....[33]....
        /*04e0*/ 	.word	0xffffffff


	//   ....[34]....
        /*04e4*/ 	.word	0xffffffff


	//   ....[35]....
        /*04e8*/ 	.word	0xffffffff


	//   ....[36]....
        /*04ec*/ 	.word	0xffffffff


	//   ....[37]....
        /*04f0*/ 	.word	0xffffffff


	//   ....[38]....
        /*04f4*/ 	.word	0xffffffff


	//   ....[39]....
        /*04f8*/ 	.word	0xffffffff


	//   ....[40]....
        /*04fc*/ 	.word	0xffffffff


	//   ....[41]....
        /*0500*/ 	.word	0xffffffff


	//   ....[42]....
        /*0504*/ 	.word	0xffffffff


	//   ....[43]....
        /*0508*/ 	.word	0xffffffff


	//   ....[44]....
        /*050c*/ 	.word	0xffffffff


	//   ....[45]....
        /*0510*/ 	.word	0xffffffff


	//   ....[46]....
        /*0514*/ 	.word	0xffffffff


	//   ....[47]....
        /*0518*/ 	.word	0xffffffff


	//   ....[48]....
        /*051c*/ 	.word	0xffffffff


	//   ....[49]....
        /*0520*/ 	.word	0xffffffff


	//   ....[50]....
        /*0524*/ 	.word	0xffffffff


	//   ....[51]....
        /*0528*/ 	.word	0xffffffff


	//   ....[52]....
        /*052c*/ 	.word	0xffffffff


	//   ....[53]....
        /*0530*/ 	.word	0xffffffff


	//   ....[54]....
        /*0534*/ 	.word	0xffffffff


	//   ....[55]....
        /*0538*/ 	.word	0xffffffff


	//   ....[56]....
        /*053c*/ 	.word	0xffffffff


	//   ....[57]....
        /*0540*/ 	.word	0xffffffff


	//   ....[58]....
        /*0544*/ 	.word	0xffffffff


	//   ....[59]....
        /*0548*/ 	.word	0xffffffff


	//   ....[60]....
        /*054c*/ 	.word	0xffffffff


	//   ....[61]....
        /*0550*/ 	.word	0xffffffff


	//   ....[62]....
        /*0554*/ 	.word	0xffffffff


	//   ....[63]....
        /*0558*/ 	.word	0xffffffff


	//   ....[64]....
        /*055c*/ 	.word	0xffffffff


	//   ....[65]....
        /*0560*/ 	.word	0xffffffff


	//   ....[66]....
        /*0564*/ 	.word	0x0500000f


	//   ....[67]....
        /*0568*/ 	.word	0x0500000f


	//   ....[68]....
        /*056c*/ 	.word	0x0500000f


	//   ....[69]....
        /*0570*/ 	.word	0x0500000f


	//   ....[70]....
        /*0574*/ 	.word	0x0500000f


	//   ....[71]....
        /*0578*/ 	.word	0x0500000f


	//   ....[72]....
        /*057c*/ 	.word	0x0500000f


	//   ....[73]....
        /*0580*/ 	.word	0x0500000f


	//   ....[74]....
        /*0584*/ 	.word	0x0500000f


	//   ....[75]....
        /*0588*/ 	.word	0x0500000f


	//   ....[76]....
        /*058c*/ 	.word	0x0500000f


	//   ....[77]....
        /*0590*/ 	.word	0x0500000f


	//   ....[78]....
        /*0594*/ 	.word	0x0500000f


	//   ....[79]....
        /*0598*/ 	.word	0x0500000f


	//   ....[80]....
        /*059c*/ 	.word	0x0500000f


	//   ....[81]....
        /*05a0*/ 	.word	0x0500000f


	//   ....[82]....
        /*05a4*/ 	.word	0x0500000f


	//   ....[83]....
        /*05a8*/ 	.word	0x0500000f


	//   ....[84]....
        /*05ac*/ 	.word	0x0500000f


	//   ....[85]....
        /*05b0*/ 	.word	0x0500000f


	//   ....[86]....
        /*05b4*/ 	.word	0x0500000f


	//   ....[87]....
        /*05b8*/ 	.word	0x0500000f


	//   ....[88]....
        /*05bc*/ 	.word	0x0500000f


	//   ....[89]....
        /*05c0*/ 	.word	0x0500000f


	//   ....[90]....
        /*05c4*/ 	.word	0x0500000f


	//   ....[91]....
        /*05c8*/ 	.word	0x0500000f


	//   ....[92]....
        /*05cc*/ 	.word	0x0500000f


	//   ....[93]....
        /*05d0*/ 	.word	0x0500000f


	//   ....[94]....
        /*05d4*/ 	.word	0x0500000f


	//----- nvinfo : EIATTR_COOP_GROUP_INSTR_OFFSETS
	.align		4
.L_1373:
        /*05d8*/ 	.byte	0x04, 0x28
        /*05da*/ 	.short	(.L_1375 - .L_1374)


	//   ....[0]....
.L_1374:
        /*05dc*/ 	.word	0x00000070


	//   ....[1]....
        /*05e0*/ 	.word	0x000001d0


	//   ....[2]....
        /*05e4*/ 	.word	0x00000220


	//   ....[3]....
        /*05e8*/ 	.word	0x00000450


	//   ....[4]....
        /*05ec*/ 	.word	0x000005b0


	//   ....[5]....
        /*05f0*/ 	.word	0x000006d0


	//   ....[6]....
        /*05f4*/ 	.word	0x00000830


	//   ....[7]....
        /*05f8*/ 	.word	0x00007170


	//   ....[8]....
        /*05fc*/ 	.word	0x0000d6d0


	//   ....[9]....
        /*0600*/ 	.word	0x0000d780


	//   ....[10]....
        /*0604*/ 	.word	0x0000dd60


	//   ....[11]....
        /*0608*/ 	.word	0x0000dd80


	//   ....[12]....
        /*060c*/ 	.word	0x0000ec70


	//   ....[13]....
        /*0610*/ 	.word	0x000112a0


	//   ....[14]....
        /*0614*/ 	.word	0x000113a0


	//   ....[15]....
        /*0618*/ 	.word	0x00011c50


	//   ....[16]....
        /*061c*/ 	.word	0x00011cb0


	//   ....[17]....
        /*0620*/ 	.word	0x00012b90


	//   ....[18]....
        /*0624*/ 	.word	0x00013de0


	//   ....[19]....
        /*0628*/ 	.word	0x00013e40


	//   ....[20]....
        /*062c*/ 	.word	0x00014540


	//   ....[21]....
        /*0630*/ 	.word	0x00014560


	//   ....[22]....
        /*0634*/ 	.word	0x000159d0


	//   ....[23]....
        /*0638*/ 	.word	0x00017aa0


	//   ....[24]....
        /*063c*/ 	.word	0x00017ac0


	//   ....[25]....
        /*0640*/ 	.word	0x00018760


	//   ....[26]....
        /*0644*/ 	.word	0x00018780


	//   ....[27]....
        /*0648*/ 	.word	0x00019620


	//   ....[28]....
        /*064c*/ 	.word	0x00019830


	//   ....[29]....
        /*0650*/ 	.word	0x00019860


	//   ....[30]....
        /*0654*/ 	.word	0x00019980


	//   ....[31]....
        /*0658*/ 	.word	0x00019dd0


	//   ....[32]....
        /*065c*/ 	.word	0x0001bc10


	//   ....[33]....
        /*0660*/ 	.word	0x0001bdb0


	//   ....[34]....
        /*0664*/ 	.word	0x0001bde0


	//   ....[35]....
        /*0668*/ 	.word	0x0001be10


	//   ....[36]....
        /*066c*/ 	.word	0x0001be50


	//   ....[37]....
        /*0670*/ 	.word	0x0001bea0


	//   ....[38]....
        /*0674*/ 	.word	0x0001bf00


	//   ....[39]....
        /*0678*/ 	.word	0x0001c0c0


	//   ....[40]....
        /*067c*/ 	.word	0x0001c120


	//   ....[41]....
        /*0680*/ 	.word	0x0001c160


	//   ....[42]....
        /*0684*/ 	.word	0x0001c1a0


	//   ....[43]....
        /*0688*/ 	.word	0x0001c1d0


	//   ....[44]....
        /*068c*/ 	.word	0x0001c200


	//   ....[45]....
        /*0690*/ 	.word	0x0001c2a0


	//   ....[46]....
        /*0694*/ 	.word	0x0001c300


	//   ....[47]....
        /*0698*/ 	.word	0x0001c390


	//   ....[48]....
        /*069c*/ 	.word	0x00020ed0


	//   ....[49]....
        /*06a0*/ 	.word	0x00020ee0


	//   ....[50]....
        /*06a4*/ 	.word	0x00020fd0


	//   ....[51]....
        /*06a8*/ 	.word	0x00021030


	//   ....[52]....
        /*06ac*/ 	.word	0x00021070


	//   ....[53]....
        /*06b0*/ 	.word	0x000210b0


	//   ....[54]....
        /*06b4*/ 	.word	0x000210e0


	//   ....[55]....
        /*06b8*/ 	.word	0x00021110


	//   ....[56]....
        /*06bc*/ 	.word	0x00021280


	//   ....[57]....
        /*06c0*/ 	.word	0x000212e0


	//   ....[58]....
        /*06c4*/ 	.word	0x00021320


	//   ....[59]....
        /*06c8*/ 	.word	0x00021360


	//   ....[60]....
        /*06cc*/ 	.word	0x00021390


	//   ....[61]....
        /*06d0*/ 	.word	0x000213c0


	//   ....[62]....
        /*06d4*/ 	.word	0x00021480


	//   ....[63]....
        /*06d8*/ 	.word	0x000214a0


	//   ....[64]....
        /*06dc*/ 	.word	0x00021510


	//   ....[65]....
        /*06e0*/ 	.word	0x00021b80


	//   ....[66]....
        /*06e4*/ 	.word	0x00021f90


	//   ....[67]....
        /*06e8*/ 	.word	0x00022030


	//   ....[68]....
        /*06ec*/ 	.word	0x000220d0


	//   ....[69]....
        /*06f0*/ 	.word	0x00022170


	//   ....[70]....
        /*06f4*/ 	.word	0x00022210


	//   ....[71]....
        /*06f8*/ 	.word	0x000222f0


	//   ....[72]....
        /*06fc*/ 	.word	0x00022390


	//   ....[73]....
        /*0700*/ 	.word	0x00022430


	//   ....[74]....
        /*0704*/ 	.word	0x000224d0


	//   ....[75]....
        /*0708*/ 	.word	0x00022870


	//   ....[76]....
        /*070c*/ 	.word	0x00022b50


	//   ....[77]....
        /*0710*/ 	.word	0x00022f40


	//   ....[78]....
        /*0714*/ 	.word	0x00022fd0


	//   ....[79]....
        /*0718*/ 	.word	0x00023070


	//   ....[80]....
        /*071c*/ 	.word	0x00023120


	//   ....[81]....
        /*0720*/ 	.word	0x000231a0


	//   ....[82]....
        /*0724*/ 	.word	0x00023220


	//   ....[83]....
        /*0728*/ 	.word	0x000232a0


	//   ....[84]....
        /*072c*/ 	.word	0x00023320


	//   ....[85]....
        /*0730*/ 	.word	0x000233b0


	//   ....[86]....
        /*0734*/ 	.word	0x00023460


	//   ....[87]....
        /*0738*/ 	.word	0x000234e0


	//   ....[88]....
        /*073c*/ 	.word	0x00023560


	//   ....[89]....
        /*0740*/ 	.word	0x000235e0


	//   ....[90]....
        /*0744*/ 	.word	0x00023660


	//   ....[91]....
        /*0748*/ 	.word	0x000236d0


	//   ....[92]....
        /*074c*/ 	.word	0x00023770


	//   ....[93]....
        /*0750*/ 	.word	0x00023800


	//   ....[94]....
        /*0754*/ 	.word	0x00023920


	//----- nvinfo : EIATTR_REG_RECONFIG
	.align		4
.L_1375:
        /*0758*/ 	.byte	0x01, 0x54
	.zero		2


	//----- nvinfo : EIATTR_SYSCALL_OFFSETS
	.align		4
        /*075c*/ 	.byte	0x04, 0x46
        /*075e*/ 	.short	(.L_1377 - .L_1376)


	//   ....[0]....
.L_1376:
        /*0760*/ 	.word	0x00001be0


	//   ....[1]....
        /*0764*/ 	.word	0x00001d30


	//   ....[2]....
        /*0768*/ 	.word	0x00007390


	//   ....[3]....
        /*076c*/ 	.word	0x000076d0


	//   ....[4]....
        /*0770*/ 	.word	0x0001e4a0


	//   ....[5]....
        /*0774*/ 	.word	0x0001e5d0


	//   ....[6]....
        /*0778*/ 	.word	0x0001e6d0


	//----- nvinfo : EIATTR_MBARRIER_INSTR_OFFSETS
	.align		4
.L_1377:
        /*077c*/ 	.byte	0x04, 0x39
        /*077e*/ 	.short	(.L_1379 - .L_1378)


	//   ....[0]....
.L_1378:
        /*0780*/ 	.word	0x00000300
        /*0784*/ 	.word	0x000000ff
        /*0788*/ 	.word	0x0002d800
        /*078c*/ 	.short	0x0100
        /*078e*/ 	.byte	0x08
	.zero		1


	//   ....[1]....
        /*0790*/ 	.word	0x00000310
        /*0794*/ 	.word	0x000000ff
        /*0798*/ 	.word	0x0002d820
        /*079c*/ 	.short	0x0100
        /*079e*/ 	.byte	0x08
	.zero		1


	//   ....[2]....
        /*07a0*/ 	.word	0x00000400
        /*07a4*/ 	.word	0x000000ff
        /*07a8*/ 	.word	0x0002d830
        /*07ac*/ 	.short	0x0100
        /*07ae*/ 	.byte	0x08
	.zero		1


	//   ....[3]....
        /*07b0*/ 	.word	0x00000410
        /*07b4*/ 	.word	0x000000ff
        /*07b8*/ 	.word	0x0002d840
        /*07bc*/ 	.short	0x0100
        /*07be*/ 	.byte	0x08
	.zero		1


	//   ....[4]....
        /*07c0*/ 	.word	0x00000420
        /*07c4*/ 	.word	0x000000ff
        /*07c8*/ 	.word	0x0002d838
        /*07cc*/ 	.short	0x0100
        /*07ce*/ 	.byte	0x08
	.zero		1


	//   ....[5]....
        /*07d0*/ 	.word	0x00000430
        /*07d4*/ 	.word	0x000000ff
        /*07d8*/ 	.word	0x0002d848
        /*07dc*/ 	.short	0x0100
        /*07de*/ 	.byte	0x08
	.zero		1


	//   ....[6]....
        /*07e0*/ 	.word	0x00000560
        /*07e4*/ 	.word	0x000000ff
        /*07e8*/ 	.word	0x0002d850
        /*07ec*/ 	.short	0x0100
        /*07ee*/ 	.byte	0x08
	.zero		1


	//   ....[7]....
        /*07f0*/ 	.word	0x00000570
        /*07f4*/ 	.word	0x000000ff
        /*07f8*/ 	.word	0x0002d860
        /*07fc*/ 	.short	0x0100
        /*07fe*/ 	.byte	0x08
	.zero		1


	//   ....[8]....
        /*0800*/ 	.word	0x00000580
        /*0804*/ 	.word	0x000000ff
        /*0808*/ 	.word	0x0002d858
        /*080c*/ 	.short	0x0100
        /*080e*/ 	.byte	0x08
	.zero		1


	//   ....[9]....
        /*0810*/ 	.word	0x00000590
        /*0814*/ 	.word	0x000000ff
        /*0818*/ 	.word	0x0002d868
        /*081c*/ 	.short	0x0100
        /*081e*/ 	.byte	0x08
	.zero		1


	//   ....[10]....
        /*0820*/ 	.word	0x00000680
        /*0824*/ 	.word	0x000000ff
        /*0828*/ 	.word	0x0002d870
        /*082c*/ 	.short	0x0100
        /*082e*/ 	.byte	0x06
	.zero		1


	//   ....[11]....
        /*0830*/ 	.word	0x00000690
        /*0834*/ 	.word	0x000000ff
        /*0838*/ 	.word	0x0002d880
        /*083c*/ 	.short	0x0100
        /*083e*/ 	.byte	0x06
	.zero		1


	//   ....[12]....
        /*0840*/ 	.word	0x000006a0
        /*0844*/ 	.word	0x000000ff
        /*0848*/ 	.word	0x0002d878
        /*084c*/ 	.short	0x0100
        /*084e*/ 	.byte	0x06
	.zero		1


	//   ....[13]....
        /*0850*/ 	.word	0x000006b0
        /*0854*/ 	.word	0x000000ff
        /*0858*/ 	.word	0x0002d888
        /*085c*/ 	.short	0x0100
        /*085e*/ 	.byte	0x06
	.zero		1


	//   ....[14]....
        /*0860*/ 	.word	0x000007e0
        /*0864*/ 	.word	0x000000ff
        /*0868*/ 	.word	0x0002d890
        /*086c*/ 	.short	0x0100
        /*086e*/ 	.byte	0x08
	.zero		1


	//   ....[15]....
        /*0870*/ 	.word	0x000007f0
        /*0874*/ 	.word	0x000000ff
        /*0878*/ 	.word	0x0002d8a0
        /*087c*/ 	.short	0x0100
        /*087e*/ 	.byte	0x08
	.zero		1


	//   ....[16]....
        /*0880*/ 	.word	0x00000800
        /*0884*/ 	.word	0x000000ff
        /*0888*/ 	.word	0x0002d898
        /*088c*/ 	.short	0x0100
        /*088e*/ 	.byte	0x08
	.zero		1


	//   ....[17]....
        /*0890*/ 	.word	0x00000810
        /*0894*/ 	.word	0x000000ff
        /*0898*/ 	.word	0x0002d8a8
        /*089c*/ 	.short	0x0100
        /*089e*/ 	.byte	0x08
	.zero		1


	//   ....[18]....
        /*08a0*/ 	.word	0x00000940
        /*08a4*/ 	.word	0x000000ff
        /*08a8*/ 	.word	0x0002d8b0
        /*08ac*/ 	.short	0x0100
        /*08ae*/ 	.byte	0x08
	.zero		1


	//   ....[19]....
        /*08b0*/ 	.word	0x00000950
        /*08b4*/ 	.word	0x000000ff
        /*08b8*/ 	.word	0x0002d8c0
        /*08bc*/ 	.short	0x0100
        /*08be*/ 	.byte	0x08
	.zero		1


	//   ....[20]....
        /*08c0*/ 	.word	0x00000960
        /*08c4*/ 	.word	0x000000ff
        /*08c8*/ 	.word	0x0002d8b8
        /*08cc*/ 	.short	0x0100
        /*08ce*/ 	.byte	0x08
	.zero		1


	//   ....[21]....
        /*08d0*/ 	.word	0x00000970
        /*08d4*/ 	.word	0x000000ff
        /*08d8*/ 	.word	0x0002d8c8
        /*08dc*/ 	.short	0x0100
        /*08de*/ 	.byte	0x08
	.zero		1


	//   ....[22]....
        /*08e0*/ 	.word	0x00003200
        /*08e4*/ 	.word	0x0000000f
        /*08e8*/ 	.word	0x0002d890
        /*08ec*/ 	.short	0x010a
        /*08ee*/ 	.byte	0x3f
	.zero		1


	//   ....[23]....
        /*08f0*/ 	.word	0x00004be0
        /*08f4*/ 	.word	0x0000000f
        /*08f8*/ 	.word	0x0002d890
        /*08fc*/ 	.short	0x010a
        /*08fe*/ 	.byte	0x3f
	.zero		1


	//   ....[24]....
        /*0900*/ 	.word	0x00006500
        /*0904*/ 	.word	0x0000000f
        /*0908*/ 	.word	0x0002d890
        /*090c*/ 	.short	0x010a
        /*090e*/ 	.byte	0x3f
	.zero		1


	//   ....[25]....
        /*0910*/ 	.word	0x00006770
        /*0914*/ 	.word	0x0000001c
        /*0918*/ 	.word	0x00000000
        /*091c*/ 	.short	0x0101
        /*091e*/ 	.byte	0x3f
	.zero		1


	//   ....[26]....
        /*0920*/ 	.word	0x000067b0
        /*0924*/ 	.word	0x0000000f
        /*0928*/ 	.word	0x0002d8b0
        /*092c*/ 	.short	0x010a
        /*092e*/ 	.byte	0x3f
	.zero		1


	//   ....[27]....
        /*0930*/ 	.word	0x00006b10
        /*0934*/ 	.word	0x0000000f
        /*0938*/ 	.word	0x00000000
        /*093c*/ 	.short	0x0101
        /*093e*/ 	.byte	0x3f
	.zero		1


	//   ....[28]....
        /*0940*/ 	.word	0x00007430
        /*0944*/ 	.word	0x00000002
        /*0948*/ 	.word	0x0002d800
        /*094c*/ 	.short	0x010a
        /*094e*/ 	.byte	0x3f
	.zero		1


	//   ....[29]....
        /*0950*/ 	.word	0x00007480
        /*0954*/ 	.word	0x00000002
        /*0958*/ 	.word	0x0002d800
        /*095c*/ 	.short	0x010a
        /*095e*/ 	.byte	0x3f
	.zero		1


	//   ....[30]....
        /*0960*/ 	.word	0x00007fd0
        /*0964*/ 	.word	0x00000002
        /*0968*/ 	.word	0x0002d800
        /*096c*/ 	.short	0x010a
        /*096e*/ 	.byte	0x3f
	.zero		1


	//   ....[31]....
        /*0970*/ 	.word	0x00009b30
        /*0974*/ 	.word	0x00000002
        /*0978*/ 	.word	0x0002d800
        /*097c*/ 	.short	0x010a
        /*097e*/ 	.byte	0x3f
	.zero		1


	//   ....[32]....
        /*0980*/ 	.word	0x0000b280
        /*0984*/ 	.word	0x00000000
        /*0988*/ 	.word	0x0002d830
        /*098c*/ 	.short	0x010a
        /*098e*/ 	.byte	0x3f
	.zero		1


	//   ....[33]....
        /*0990*/ 	.word	0x0000b3e0
        /*0994*/ 	.word	0x00000000
        /*0998*/ 	.word	0x0002d830
        /*099c*/ 	.short	0x010a
        /*099e*/ 	.byte	0x3f
	.zero		1


	//   ....[34]....
        /*09a0*/ 	.word	0x0000bc50
        /*09a4*/ 	.word	0x00000032
        /*09a8*/ 	.word	0x00000000
        /*09ac*/ 	.short	0x0101
        /*09ae*/ 	.byte	0x3f
	.zero		1


	//   ....[35]....
        /*09b0*/ 	.word	0x0000f1a0
        /*09b4*/ 	.word	0x00000009
        /*09b8*/ 	.word	0x0002d830
        /*09bc*/ 	.short	0x010a
        /*09be*/ 	.byte	0x3f
	.zero		1


	//   ....[36]....
        /*09c0*/ 	.word	0x0000f1f0
        /*09c4*/ 	.word	0x00000009
        /*09c8*/ 	.word	0x0002d830
        /*09cc*/ 	.short	0x010a
        /*09ce*/ 	.byte	0x3f
	.zero		1


	//   ....[37]....
        /*09d0*/ 	.word	0x0000f610
        /*09d4*/ 	.word	0x00000009
        /*09d8*/ 	.word	0x0002d850
        /*09dc*/ 	.short	0x010a
        /*09de*/ 	.byte	0x3f
	.zero		1


	//   ....[38]....
        /*09e0*/ 	.word	0x0000f650
        /*09e4*/ 	.word	0x00000009
        /*09e8*/ 	.word	0x0002d850
        /*09ec*/ 	.short	0x010a
        /*09ee*/ 	.byte	0x3f
	.zero		1


	//   ....[39]....
        /*09f0*/ 	.word	0x00010030
        /*09f4*/ 	.word	0x00000030
        /*09f8*/ 	.word	0x00000000
        /*09fc*/ 	.short	0x0101
        /*09fe*/ 	.byte	0x3f
	.zero		1


	//   ....[40]....
        /*0a00*/ 	.word	0x00010e40
        /*0a04*/ 	.word	0x00000008
        /*0a08*/ 	.word	0x00000000
        /*0a0c*/ 	.short	0x0101
        /*0a0e*/ 	.byte	0x3f
	.zero		1


	//   ....[41]....
        /*0a10*/ 	.word	0x00012f30
        /*0a14*/ 	.word	0x0000000b
        /*0a18*/ 	.word	0x0002d830
        /*0a1c*/ 	.short	0x010a
        /*0a1e*/ 	.byte	0x3f
	.zero		1


	//   ....[42]....
        /*0a20*/ 	.word	0x00012f80
        /*0a24*/ 	.word	0x0000000b
        /*0a28*/ 	.word	0x0002d830
        /*0a2c*/ 	.short	0x010a
        /*0a2e*/ 	.byte	0x3f
	.zero		1


	//   ....[43]....
        /*0a30*/ 	.word	0x000133a0
        /*0a34*/ 	.word	0x0000000b
        /*0a38*/ 	.word	0x0002d850
        /*0a3c*/ 	.short	0x010a
        /*0a3e*/ 	.byte	0x3f
	.zero		1


	//   ....[44]....
        /*0a40*/ 	.word	0x000133e0
        /*0a44*/ 	.word	0x0000000b
        /*0a48*/ 	.word	0x0002d850
        /*0a4c*/ 	.short	0x010a
        /*0a4e*/ 	.byte	0x3f
	.zero		1


	//   ....[45]....
        /*0a50*/ 	.word	0x00014cf0
        /*0a54*/ 	.word	0x0000000b
        /*0a58*/ 	.word	0x00000000
        /*0a5c*/ 	.short	0x0101
        /*0a5e*/ 	.byte	0x3f
	.zero		1


	//   ....[46]....
        /*0a60*/ 	.word	0x00014d00
        /*0a64*/ 	.word	0x00000009
        /*0a68*/ 	.word	0x00000000
        /*0a6c*/ 	.short	0x0101
        /*0a6e*/ 	.byte	0x3f
	.zero		1


	//   ....[47]....
        /*0a70*/ 	.word	0x00015ba0
        /*0a74*/ 	.word	0x0000000c
        /*0a78*/ 	.word	0x0002d830
        /*0a7c*/ 	.short	0x010a
        /*0a7e*/ 	.byte	0x3f
	.zero		1


	//   ....[48]....
        /*0a80*/ 	.word	0x00015bf0
        /*0a84*/ 	.word	0x0000000c
        /*0a88*/ 	.word	0x0002d830
        /*0a8c*/ 	.short	0x010a
        /*0a8e*/ 	.byte	0x3f
	.zero		1


	//   ....[49]....
        /*0a90*/ 	.word	0x00016010
        /*0a94*/ 	.word	0x0000000d
        /*0a98*/ 	.word	0x0002d850
        /*0a9c*/ 	.short	0x010a
        /*0a9e*/ 	.byte	0x3f
	.zero		1


	//   ....[50]....
        /*0aa0*/ 	.word	0x00016050
        /*0aa4*/ 	.word	0x0000000d
        /*0aa8*/ 	.word	0x0002d850
        /*0aac*/ 	.short	0x010a
        /*0aae*/ 	.byte	0x3f
	.zero		1


	//   ....[51]....
        /*0ab0*/ 	.word	0x00016ae0
        /*0ab4*/ 	.word	0x00000032
        /*0ab8*/ 	.word	0x00000000
        /*0abc*/ 	.short	0x0101
        /*0abe*/ 	.byte	0x3f
	.zero		1


	//   ....[52]....
        /*0ac0*/ 	.word	0x00017890
        /*0ac4*/ 	.word	0x0000000b
        /*0ac8*/ 	.word	0x00000000
        /*0acc*/ 	.short	0x0101
        /*0ace*/ 	.byte	0x3f
	.zero		1


	//   ....[53]....
        /*0ad0*/ 	.word	0x000196a0
        /*0ad4*/ 	.word	0x0000000b
        /*0ad8*/ 	.word	0x0002d850
        /*0adc*/ 	.short	0x010a
        /*0ade*/ 	.byte	0x3f
	.zero		1


	//   ....[54]....
        /*0ae0*/ 	.word	0x00019750
        /*0ae4*/ 	.word	0x0000000b
        /*0ae8*/ 	.word	0x0002d850
        /*0aec*/ 	.short	0x010a
        /*0aee*/ 	.byte	0x3f
	.zero		1


	//   ....[55]....
        /*0af0*/ 	.word	0x00019f30
        /*0af4*/ 	.word	0x00000009
        /*0af8*/ 	.word	0x00000000
        /*0afc*/ 	.short	0x0101
        /*0afe*/ 	.byte	0x3f
	.zero		1


	//   ....[56]....
        /*0b00*/ 	.word	0x0001b100
        /*0b04*/ 	.word	0x00000000
        /*0b08*/ 	.word	0x00000000
        /*0b0c*/ 	.short	0x0101
        /*0b0e*/ 	.byte	0x3f
	.zero		1


	//   ....[57]....
        /*0b10*/ 	.word	0x0001d430
        /*0b14*/ 	.word	0x00000008
        /*0b18*/ 	.word	0x0002d820
        /*0b1c*/ 	.short	0x010a
        /*0b1e*/ 	.byte	0x3f
	.zero		1


	//   ....[58]....
        /*0b20*/ 	.word	0x0001d4a0
        /*0b24*/ 	.word	0x0000000b
        /*0b28*/ 	.word	0x0002d8a0
        /*0b2c*/ 	.short	0x010a
        /*0b2e*/ 	.byte	0x3f
	.zero		1


	//   ....[59]....
        /*0b30*/ 	.word	0x0001d6f0
        /*0b34*/ 	.word	0x0000000b
        /*0b38*/ 	.word	0x0002d8c0
        /*0b3c*/ 	.short	0x010a
        /*0b3e*/ 	.byte	0x3f
	.zero		1


	//   ....[60]....
        /*0b40*/ 	.word	0x0001d9e0
        /*0b44*/ 	.word	0x0000000a
        /*0b48*/ 	.word	0x0002d8a0
        /*0b4c*/ 	.short	0x010a
        /*0b4e*/ 	.byte	0x3f
	.zero		1


	//   ....[61]....
        /*0b50*/ 	.word	0x0001dc20
        /*0b54*/ 	.word	0x0000000a
        /*0b58*/ 	.word	0x0002d8c0
        /*0b5c*/ 	.short	0x010a
        /*0b5e*/ 	.byte	0x3f
	.zero		1


	//   ....[62]....
        /*0b60*/ 	.word	0x0001ed00
        /*0b64*/ 	.word	0x00000005
        /*0b68*/ 	.word	0x0002d840
        /*0b6c*/ 	.short	0x010a
        /*0b6e*/ 	.byte	0x3f
	.zero		1


	//   ....[63]....
        /*0b70*/ 	.word	0x0001f210
        /*0b74*/ 	.word	0x0000001d
        /*0b78*/ 	.word	0x0002d820
        /*0b7c*/ 	.short	0x010a
        /*0b7e*/ 	.byte	0x3f
	.zero		1


	//   ....[64]....
        /*0b80*/ 	.word	0x0001f500
        /*0b84*/ 	.word	0x00000003
        /*0b88*/ 	.word	0x0002d840
        /*0b8c*/ 	.short	0x010a
        /*0b8e*/ 	.byte	0x3f
	.zero		1


	//   ....[65]....
        /*0b90*/ 	.word	0x0001f780
        /*0b94*/ 	.word	0x00000002
        /*0b98*/ 	.word	0x0002d860
        /*0b9c*/ 	.short	0x010a
        /*0b9e*/ 	.byte	0x3f
	.zero		1


	//   ....[66]....
        /*0ba0*/ 	.word	0x0001fd20
        /*0ba4*/ 	.word	0x00000003
        /*0ba8*/ 	.word	0x0002d840
        /*0bac*/ 	.short	0x010a
        /*0bae*/ 	.byte	0x3f
	.zero		1


	//   ....[67]....
        /*0bb0*/ 	.word	0x0001ffa0
        /*0bb4*/ 	.word	0x00000003
        /*0bb8*/ 	.word	0x0002d860
        /*0bbc*/ 	.short	0x010a
        /*0bbe*/ 	.byte	0x3f
	.zero		1


	//   ....[68]....
        /*0bc0*/ 	.word	0x000204a0
        /*0bc4*/ 	.word	0x00000002
        /*0bc8*/ 	.word	0x0002d840
        /*0bcc*/ 	.short	0x010a
        /*0bce*/ 	.byte	0x3f
	.zero		1


	//   ....[69]....
        /*0bd0*/ 	.word	0x00020720
        /*0bd4*/ 	.word	0x00000002
        /*0bd8*/ 	.word	0x0002d860
        /*0bdc*/ 	.short	0x010a
        /*0bde*/ 	.byte	0x3f
	.zero		1


	//   ....[70]....
        /*0be0*/ 	.word	0x00020b80
        /*0be4*/ 	.word	0x00000003
        /*0be8*/ 	.word	0x0002d860
        /*0bec*/ 	.short	0x010a
        /*0bee*/ 	.byte	0x3f
	.zero		1


	//   ....[71]....
        /*0bf0*/ 	.word	0x00021b00
        /*0bf4*/ 	.word	0x00000009
        /*0bf8*/ 	.word	0x0002d820
        /*0bfc*/ 	.short	0x010a
        /*0bfe*/ 	.byte	0x3f
	.zero		1


	//   ....[72]....
        /*0c00*/ 	.word	0x00021c90
        /*0c04*/ 	.word	0x00000007
        /*0c08*/ 	.word	0x00000000
        /*0c0c*/ 	.short	0x010a
        /*0c0e*/ 	.byte	0x3f
	.zero		1


	//   ....[73]....
        /*0c10*/ 	.word	0x00021d00
        /*0c14*/ 	.word	0x00000003
        /*0c18*/ 	.word	0x00000000
        /*0c1c*/ 	.short	0x010a
        /*0c1e*/ 	.byte	0x3f
	.zero		1


	//   ....[74]....
        /*0c20*/ 	.word	0x00021d60
        /*0c24*/ 	.word	0x00000005
        /*0c28*/ 	.word	0x00000000
        /*0c2c*/ 	.short	0x010a
        /*0c2e*/ 	.byte	0x3f
	.zero		1


	//   ....[75]....
        /*0c30*/ 	.word	0x00021d90
        /*0c34*/ 	.word	0x00000003
        /*0c38*/ 	.word	0x00000000
        /*0c3c*/ 	.short	0x010a
        /*0c3e*/ 	.byte	0x3f
	.zero		1


	//   ....[76]....
        /*0c40*/ 	.word	0x00021df0
        /*0c44*/ 	.word	0x0000000f
        /*0c48*/ 	.word	0x0002d890
        /*0c4c*/ 	.short	0x010a
        /*0c4e*/ 	.byte	0x3f
	.zero		1


	//   ....[77]....
        /*0c50*/ 	.word	0x00021e40
        /*0c54*/ 	.word	0x0000000f
        /*0c58*/ 	.word	0x0002d890
        /*0c5c*/ 	.short	0x010a
        /*0c5e*/ 	.byte	0x3f
	.zero		1


	//   ....[78]....
        /*0c60*/ 	.word	0x00021e90
        /*0c64*/ 	.word	0x0000000f
        /*0c68*/ 	.word	0x0002d890
        /*0c6c*/ 	.short	0x010a
        /*0c6e*/ 	.byte	0x3f
	.zero		1


	//   ....[79]....
        /*0c70*/ 	.word	0x00021ee0
        /*0c74*/ 	.word	0x0000000f
        /*0c78*/ 	.word	0x0002d8b0
        /*0c7c*/ 	.short	0x010a
        /*0c7e*/ 	.byte	0x3f
	.zero		1


	//   ....[80]....
        /*0c80*/ 	.word	0x00022250
        /*0c84*/ 	.word	0x00000002
        /*0c88*/ 	.word	0x0002d800
        /*0c8c*/ 	.short	0x010a
        /*0c8e*/ 	.byte	0x3f
	.zero		1


	//   ....[81]....
        /*0c90*/ 	.word	0x00022510
        /*0c94*/ 	.word	0x00000002
        /*0c98*/ 	.word	0x0002d800
        /*0c9c*/ 	.short	0x010a
        /*0c9e*/ 	.byte	0x3f
	.zero		1


	//   ....[82]....
        /*0ca0*/ 	.word	0x00022560
        /*0ca4*/ 	.word	0x00000000
        /*0ca8*/ 	.word	0x0002d830
        /*0cac*/ 	.short	0x010a
        /*0cae*/ 	.byte	0x3f
	.zero		1


	//   ....[83]....
        /*0cb0*/ 	.word	0x000225b0
        /*0cb4*/ 	.word	0x00000009
        /*0cb8*/ 	.word	0x0002d830
        /*0cbc*/ 	.short	0x010a
        /*0cbe*/ 	.byte	0x3f
	.zero		1


	//   ....[84]....
        /*0cc0*/ 	.word	0x00022600
        /*0cc4*/ 	.word	0x00000009
        /*0cc8*/ 	.word	0x0002d850
        /*0ccc*/ 	.short	0x010a
        /*0cce*/ 	.byte	0x3f
	.zero		1


	//   ....[85]....
        /*0cd0*/ 	.word	0x00022650
        /*0cd4*/ 	.word	0x0000000b
        /*0cd8*/ 	.word	0x0002d830
        /*0cdc*/ 	.short	0x010a
        /*0cde*/ 	.byte	0x3f
	.zero		1


	//   ....[86]....
        /*0ce0*/ 	.word	0x000226a0
        /*0ce4*/ 	.word	0x0000000b
        /*0ce8*/ 	.word	0x0002d850
        /*0cec*/ 	.short	0x010a
        /*0cee*/ 	.byte	0x3f
	.zero		1


	//   ....[87]....
        /*0cf0*/ 	.word	0x000226f0
        /*0cf4*/ 	.word	0x0000000c
        /*0cf8*/ 	.word	0x0002d830
        /*0cfc*/ 	.short	0x010a
        /*0cfe*/ 	.byte	0x3f
	.zero		1


	//   ....[88]....
        /*0d00*/ 	.word	0x00022740
        /*0d04*/ 	.word	0x0000000d
        /*0d08*/ 	.word	0x0002d850
        /*0d0c*/ 	.short	0x010a
        /*0d0e*/ 	.byte	0x3f
	.zero		1


	//   ....[89]....
        /*0d10*/ 	.word	0x00022790
        /*0d14*/ 	.word	0x0000000b
        /*0d18*/ 	.word	0x0002d850
        /*0d1c*/ 	.short	0x010a
        /*0d1e*/ 	.byte	0x3f
	.zero		1


	//   ....[90]....
        /*0d20*/ 	.word	0x00022930
        /*0d24*/ 	.word	0x00000008
        /*0d28*/ 	.word	0x0002d820
        /*0d2c*/ 	.short	0x010a
        /*0d2e*/ 	.byte	0x3f
	.zero		1


	//   ....[91]....
        /*0d30*/ 	.word	0x00022980
        /*0d34*/ 	.word	0x0000000b
        /*0d38*/ 	.word	0x0002d8a0
        /*0d3c*/ 	.short	0x010a
        /*0d3e*/ 	.byte	0x3f
	.zero		1


	//   ....[92]....
        /*0d40*/ 	.word	0x000229d0
        /*0d44*/ 	.word	0x0000000b
        /*0d48*/ 	.word	0x0002d8c0
        /*0d4c*/ 	.short	0x010a
        /*0d4e*/ 	.byte	0x3f
	.zero		1


	//   ....[93]....
        /*0d50*/ 	.word	0x00022a20
        /*0d54*/ 	.word	0x0000000a
        /*0d58*/ 	.word	0x0002d8a0
        /*0d5c*/ 	.short	0x010a
        /*0d5e*/ 	.byte	0x3f
	.zero		1


	//   ....[94]....
        /*0d60*/ 	.word	0x00022a70
        /*0d64*/ 	.word	0x0000000a
        /*0d68*/ 	.word	0x0002d8c0
        /*0d6c*/ 	.short	0x010a
        /*0d6e*/ 	.byte	0x3f
	.zero		1


	//   ....[95]....
        /*0d70*/ 	.word	0x00022c10
        /*0d74*/ 	.word	0x00000005
        /*0d78*/ 	.word	0x0002d840
        /*0d7c*/ 	.short	0x010a
        /*0d7e*/ 	.byte	0x3f
	.zero		1


	//   ....[96]....
        /*0d80*/ 	.word	0x00022c60
        /*0d84*/ 	.word	0x0000001d
        /*0d88*/ 	.word	0x0002d820
        /*0d8c*/ 	.short	0x010a
        /*0d8e*/ 	.byte	0x3f
	.zero		1


	//   ....[97]....
        /*0d90*/ 	.word	0x00022cb0
        /*0d94*/ 	.word	0x00000003
        /*0d98*/ 	.word	0x0002d840
        /*0d9c*/ 	.short	0x010a
        /*0d9e*/ 	.byte	0x3f
	.zero		1


	//   ....[98]....
        /*0da0*/ 	.word	0x00022d00
        /*0da4*/ 	.word	0x00000002
        /*0da8*/ 	.word	0x0002d860
        /*0dac*/ 	.short	0x010a
        /*0dae*/ 	.byte	0x3f
	.zero		1


	//   ....[99]....
        /*0db0*/ 	.word	0x00022d50
        /*0db4*/ 	.word	0x00000003
        /*0db8*/ 	.word	0x0002d840
        /*0dbc*/ 	.short	0x010a
        /*0dbe*/ 	.byte	0x3f
	.zero		1


	//   ....[100]....
        /*0dc0*/ 	.word	0x00022da0
        /*0dc4*/ 	.word	0x00000003
        /*0dc8*/ 	.word	0x0002d860
        /*0dcc*/ 	.short	0x010a
        /*0dce*/ 	.byte	0x3f
	.zero		1


	//   ....[101]....
        /*0dd0*/ 	.word	0x00022df0
        /*0dd4*/ 	.word	0x00000002
        /*0dd8*/ 	.word	0x0002d840
        /*0ddc*/ 	.short	0x010a
        /*0dde*/ 	.byte	0x3f
	.zero		1


	//   ....[102]....
        /*0de0*/ 	.word	0x00022e40
        /*0de4*/ 	.word	0x00000002
        /*0de8*/ 	.word	0x0002d860
        /*0dec*/ 	.short	0x010a
        /*0dee*/ 	.byte	0x3f
	.zero		1


	//   ....[103]....
        /*0df0*/ 	.word	0x00022e90
        /*0df4*/ 	.word	0x00000003
        /*0df8*/ 	.word	0x0002d860
        /*0dfc*/ 	.short	0x010a
        /*0dfe*/ 	.byte	0x3f
	.zero		1


	//   ....[104]....
        /*0e00*/ 	.word	0x00023840
        /*0e04*/ 	.word	0x00000009
        /*0e08*/ 	.word	0x0002d820
        /*0e0c*/ 	.short	0x010a
        /*0e0e*/ 	.byte	0x3f
	.zero		1


	//   ....[105]....
        /*0e10*/ 	.word	0x000239e0
        /*0e14*/ 	.word	0x00000007
        /*0e18*/ 	.word	0x00000000
        /*0e1c*/ 	.short	0x010a
        /*0e1e*/ 	.byte	0x3f
	.zero		1


	//   ....[106]....
        /*0e20*/ 	.word	0x00023a30
        /*0e24*/ 	.word	0x00000003
        /*0e28*/ 	.word	0x00000000
        /*0e2c*/ 	.short	0x010a
        /*0e2e*/ 	.byte	0x3f
	.zero		1


	//   ....[107]....
        /*0e30*/ 	.word	0x00023a80
        /*0e34*/ 	.word	0x00000005
        /*0e38*/ 	.word	0x00000000
        /*0e3c*/ 	.short	0x010a
        /*0e3e*/ 	.byte	0x3f
	.zero		1


	//----- nvinfo : EIATTR_NUM_MBARRIERS
	.align		4
.L_1379:
        /*0e40*/ 	.byte	0x03, 0x38
        /*0e42*/ 	.short	0x0016


	//----- nvinfo : EIATTR_EXIT_INSTR_OFFSETS
	.align		4
        /*0e44*/ 	.byte	0x04, 0x1c
        /*0e46*/ 	.short	(.L_1381 - .L_1380)


	//   ....[0]....
.L_1380:
        /*0e48*/ 	.word	0x00021de0


	//----- nvinfo : EIATTR_MAX_THREADS
	.align		4
.L_1381:
        /*0e4c*/ 	.byte	0x04, 0x05
        /*0e4e*/ 	.short	(.L_1383 - .L_1382)
.L_1382:
        /*0e50*/ 	.word	0x00000200
        /*0e54*/ 	.word	0x00000001
        /*0e58*/ 	.word	0x00000001


	//----- nvinfo : EIATTR_CRS_STACK_SIZE
	.align		4
.L_1383:
        /*0e5c*/ 	.byte	0x04, 0x1e
        /*0e5e*/ 	.short	(.L_1385 - .L_1384)
.L_1384:
        /*0e60*/ 	.word	0x00000000


	//----- nvinfo : EIATTR_CBANK_PARAM_SIZE
	.align		4
.L_1385:
        /*0e64*/ 	.byte	0x03, 0x19
        /*0e66*/ 	.short	0x0a70


	//----- nvinfo : EIATTR_PARAM_CBANK
	.align		4
        /*0e68*/ 	.byte	0x04, 0x0a
        /*0e6a*/ 	.short	(.L_1387 - .L_1386)
	.align		4
.L_1386:
        /*0e6c*/ 	.word	index@(.nv.constant0._ZN7cutlass13device_kernelIN5flash11enable_sm90INS1_16FlashAttnFwdSm90INS1_25CollectiveMainloopFwdSm90ILi2EN4cute5tupleIJNS5_1CILi1EEES8_S8_EEENS6_IJNS7_ILi192EEENS7_ILi128EEENS7_ILi96EEEEEELi96ENS_6half_tEfNS_4arch4Sm90ELb0ELb1ELb1ELb1ELb0ELb1ELb0ELb0ELb1ELb0ELb0ELb0EEENS1_21CollectiveEpilogueFwdINS6_IJSA_SC_SB_EEES9_SE_SG_Li384ELb1ELb0ELb0ELb0EEENS1_36VarlenDynamicPersistentTileSchedulerILi192ELi128ELi384ELi32ELb0ELb0ELb1ELb1ELb0ELb1EEEEEEEEEvNT_6ParamsE)
        /*0e70*/ 	.short	0x0210
        /*0e72*/ 	.short	0x0a70


	//----- nvinfo : EIATTR_SW_WAR
	.align		4
.L_1387:
        /*0e74*/ 	.byte	0x04, 0x36
        /*0e76*/ 	.short	(.L_1389 - .L_1388)
.L_1388:
        /*0e78*/ 	.word	0x00000008
.L_1389:


//--------------------- .nv.info._ZN7cutlass13device_kernelIN5flash11enable_sm90INS1_16FlashAttnFwdSm90INS1_25CollectiveMainloopFwdSm90ILi2EN4cute5tupleIJNS5_1CILi1EEES8_S8_EEENS6_IJNS7_ILi192EEENS7_ILi144EEENS7_ILi96EEEEEELi96ENS_6half_tEfNS_4arch4Sm90ELb1ELb0ELb1ELb0ELb0ELb0ELb0ELb0ELb1ELb0ELb0ELb0EEENS1_21CollectiveEpilogueFwdINS6_IJSA_SC_SB_EEES9_SE_SG_Li384ELb0ELb0ELb0ELb0EEENS1_30DynamicPersistentTileSchedulerILi384ELi32ELb0ELb0ELb1EEEEEEEEEvNT_6ParamsE --------------------------
	.section	.nv.info._ZN7cutlass13device_kernelIN5flash11enable_sm90INS1_16FlashAttnFwdSm90INS1_25CollectiveMainloopFwdSm90ILi2EN4cute5tupleIJNS5_1CILi1EEES8_S8_EEENS6_IJNS7_ILi192EEENS7_ILi144EEENS7_ILi96EEEEEELi96ENS_6half_tEfNS_4arch4Sm90ELb1ELb0ELb1ELb0ELb0ELb0ELb0ELb0ELb1ELb0ELb0ELb0EEENS1_21CollectiveEpilogueFwdINS6_IJSA_SC_SB_EEES9_SE_SG_Li384ELb0ELb0ELb0ELb0EEENS1_30DynamicPersistentTileSchedulerILi384ELi32ELb0ELb0ELb1EEEEEEEEEvNT_6ParamsE,"",@"SHT_CUDA_INFO"
	.sectionflags	@""
	.align	4


	//----- nvinfo : EIATTR_CUDA_API_VERSION
	.align		4
        /*0000*/ 	.byte	0x04, 0x37
        /*0002*/ 	.short	(.L_1391 - .L_1390)
.L_1390:
        /*0004*/ 	.word	0x00000082


	//----- nvinfo : EIATTR_KPARAM_INFO
	.align		4
.L_1391:
        /*0008*/ 	.byte	0x04, 0x17
        /*000a*/ 	.short	(.L_1393 - .L_1392)
.L_1392:
        /*000c*/ 	.word	0x00000000
        /*0010*/ 	.short	0x0000
        /*0012*/ 	.short	0x0070
        /*0014*/ 	.byte	0x00, 0xf0, 0x01, 0x2e


	//----- nvinfo : EIATTR_SPARSE_MMA_MASK
	.align		4
.L_1393:
        /*0018*/ 	.byte	0x03, 0x50
        /*001a*/ 	.short	0x0000


	//----- nvinfo : EIATTR_MAXREG_COUNT
	.align		4
        /*001c*/ 	.byte	0x03, 0x1b
        /*001e*/ 	.short	0x0080


	//----- nvinfo : EIATTR_NUM_BARRIERS
	.align		4
        /*0020*/ 	.byte	0x02, 0x4c
        /*0022*/ 	.byte	0x10
	.zero		1


	//----- nvinfo : EIATTR_EXTERNS
	.align		4
        /*0024*/ 	.byte	0x04, 0x0f
        /*0026*/ 	.short	(.L_1395 - .L_1394)


	//   ....[0]....
	.align		4
.L_1394:
        /*0028*/ 	.word	index@(__assertfail)


	//----- nvinfo : EIATTR_MERCURY_ISA_VERSION
	.align		4
.L_1395:
        /*002c*/ 	.byte	0x03, 0x5f
        /*002e*/ 	.short	0x0101


	//----- nvinfo : EIATTR_INT_WARP_WIDE_INSTR_OFFSETS
	.align		4
        /*0030*/ 	.byte	0x04, 0x31
        /*0032*/ 	.short	(.L_1397 - .L_1396)


	//   ....[0]....
.L_1396:
        /*0034*/ 	.word	0x00000170


	//   ....[1]....
        /*0038*/ 	.word	0x000001b0


	//   ....[2]....
        /*003c*/ 	.word	0x00000240


	//   ....[3]....
        /*0040*/ 	.word	0x00010830


	//   ....[4]....
        /*0044*/ 	.word	0x000108d0


	//   ....[5]....
        /*0048*/ 	.word	0x00010de0


	//   ....[6]....
        /*004c*/ 	.word	0x00012ae0


	//   ....[7]....
        /*0050*/ 	.word	0x00012b80


	//----- nvinfo : EIATTR_COOP_GROUP_MASK_REGIDS
	.align		4
.L_1397:
        /*0054*/ 	.byte	0x04, 0x29
        /*0056*/ 	.short	(.L_1399 - .L_1398)


	//   ....[0]....
.L_1398:
        /*0058*/ 	.word	0xffffffff


	//   ....[1]....
        /*005c*/ 	.word	0xffffffff


	//   ....[2]....
        /*0060*/ 	.word	0xffffffff


	//   ....[3]....
        /*0064*/ 	.word	0xffffffff


	//   ....[4]....
        /*0068*/ 	.word	0xffffffff


	//   ....[5]....
        /*006c*/ 	.word	0xffffffff


	//   ....[6]....
        /*0070*/ 	.word	0xffffffff


	//   ....[7]....
        /*0074*/ 	.word	0xffffffff


	//   ....[8]....
        /*0078*/ 	.word	0xffffffff


	//   ....[9]....
        /*007c*/ 	.word	0xffffffff


	//   ....[10]....
        /*0080*/ 	.word	0xffffffff


	//   ....[11]....
        /*0084*/ 	.word	0xffffffff


	//   ....[12]....
        /*0088*/ 	.word	0xffffffff


	//   ....[13]....
        /*008c*/ 	.word	0xffffffff


	//   ....[14]....
        /*0090*/ 	.word	0xffffffff


	//   ....[15]....
        /*0094*/ 	.word	0xffffffff


	//   ....[16]....
        /*0098*/ 	.word	0xffffffff


	//   ....[17]....
        /*009c*/ 	.word	0xffffffff


	//   ....[18]....
        /*00a0*/ 	.word	0xffffffff


	//   ....[19]....
        /*00a4*/ 	.word	0xffffffff


	//   ....[20]....
        /*00a8*/ 	.word	0xffffffff


	//   ....[21]....
        /*00ac*/ 	.word	0xffffffff


	//   ....[22]....
        /*00b0*/ 	.word	0xffffffff


	//   ....[23]....
        /*00b4*/ 	.word	0xffffffff


	//   ....[24]....
        /*00b8*/ 	.word	0xffffffff


	//   ....[25]....
        /*00bc*/ 	.word	0xffffffff


	//   ....[26]....
        /*00c0*/ 	.word	0xffffffff


	//   ....[27]....
        /*00c4*/ 	.word	0xffffffff


	//   ....[28]....
        /*00c8*/ 	.word	0xffffffff


	//   ....[29]....
        /*00cc*/ 	.word	0xffffffff


	//   ....[30]....
        /*00d0*/ 	.word	0xffffffff


	//   ....[31]....
        /*00d4*/ 	.word	0x0500000f


	//   ....[32]....
        /*00d8*/ 	.word	0x0500000f


	//----- nvinfo : EIATTR_COOP_GROUP_INSTR_OFFSETS
	.align		4
.L_1399:
        /*00dc*/ 	.byte	0x04, 0x28
        /*00de*/ 	.short	(.L_1401 - .L_1400)


	//   ....[0]....
.L_1400:
        /*00e0*/ 	.word	0x00000050


	//   ....[1]....
        /*00e4*/ 	.word	0x00000180


	//   ....[2]....
        /*00e8*/ 	.word	0x00000220


	//   ....[3]....
        /*00ec*/ 	.word	0x000003b0


	//   ....[4]....
        /*00f0*/ 	.word	0x00000510


	//   ....[5]....
        /*00f4*/ 	.word	0x00000630


	//   ....[6]....
        /*00f8*/ 	.word	0x00000790


	//   ....[7]....
        /*00fc*/ 	.word	0x000014d0


	//   ....[8]....
        /*0100*/ 	.word	0x00003e90


	//   ....[9]....
        /*0104*/ 	.word	0x00003ef0


	//   ....[10]....
        /*0108*/ 	.word	0x000049b0


	//   ....[11]....
        /*010c*/ 	.word	0x00004a30


	//   ....[12]....
        /*0110*/ 	.word	0x00005a90


	//   ....[13]....
        /*0114*/ 	.word	0x00008600


	//   ....[14]....
        /*0118*/ 	.word	0x00008710


	//   ....[15]....
        /*011c*/ 	.word	0x00009390


	//   ....[16]....
        /*0120*/ 	.word	0x000093f0


	//   ....[17]....
        /*0124*/ 	.word	0x0000a740


	//   ....[18]....
        /*0128*/ 	.word	0x0000cb50


	//   ....[19]....
        /*012c*/ 	.word	0x0000cbc0


	//   ....[20]....
        /*0130*/ 	.word	0x0000d3e0


	//   ....[21]....
        /*0134*/ 	.word	0x0000d460


	//   ....[22]....
        /*0138*/ 	.word	0x0000e810


	//   ....[23]....
        /*013c*/ 	.word	0x0000e950


	//   ....[24]....
        /*0140*/ 	.word	0x0000e990


	//   ....[25]....
        /*0144*/ 	.word	0x0000ead0


	//   ....[26]....
        /*0148*/ 	.word	0x0000eb00


	//   ....[27]....
        /*014c*/ 	.word	0x0000f9d0


	//   ....[28]....
        /*0150*/ 	.word	0x000102d0


	//   ....[29]....
        /*0154*/ 	.word	0x00012ed0


	//   ....[30]....
        /*0158*/ 	.word	0x00013040


	//   ....[31]....
        /*015c*/ 	.word	0x00013570


	//   ....[32]....
        /*0160*/ 	.word	0x00013940


	//----- nvinfo : EIATTR_REG_RECONFIG
	.align		4
.L_1401:
        /*0164*/ 	.byte	0x01, 0x54
	.zero		2


	//----- nvinfo : EIATTR_SYSCALL_OFFSETS
	.align		4
        /*0168*/ 	.byte	0x04, 0x46
        /*016a*/ 	.short	(.L_1403 - .L_1402)


	//   ....[0]....
.L_1402:
        /*016c*/ 	.word	0x000016b0


	//   ....[1]....
        /*0170*/ 	.word	0x00010a50


	//   ....[2]....
        /*0174*/ 	.word	0x00010b80


	//   ....[3]....
        /*0178*/ 	.word	0x00010c70


	//----- nvinfo : EIATTR_MBARRIER_INSTR_OFFSETS
	.align		4
.L_1403:
        /*017c*/ 	.byte	0x04, 0x39
        /*017e*/ 	.short	(.L_1405 - .L_1404)


	//   ....[0]....
.L_1404:
        /*0180*/ 	.word	0x00000260
        /*0184*/ 	.word	0x000000ff
        /*0188*/ 	.word	0x00031c00
        /*018c*/ 	.short	0x0100
        /*018e*/ 	.byte	0x06
	.zero		1


	//   ....[1]....
        /*0190*/ 	.word	0x00000270
        /*0194*/ 	.word	0x000000ff
        /*0198*/ 	.word	0x00031c20
        /*019c*/ 	.short	0x0100
        /*019e*/ 	.byte	0x06
	.zero		1


	//   ....[2]....
        /*01a0*/ 	.word	0x00000360
        /*01a4*/ 	.word	0x000000ff
        /*01a8*/ 	.word	0x00031c30
        /*01ac*/ 	.short	0x0100
        /*01ae*/ 	.byte	0x08
	.zero		1


	//   ....[3]....
        /*01b0*/ 	.word	0x00000370
        /*01b4*/ 	.word	0x000000ff
        /*01b8*/ 	.word	0x00031c40
        /*01bc*/ 	.short	0x0100
        /*01be*/ 	.byte	0x08
	.zero		1


	//   ....[4]....
        /*01c0*/ 	.word	0x00000380
        /*01c4*/ 	.word	0x000000ff
        /*01c8*/ 	.word	0x00031c38
        /*01cc*/ 	.short	0x0100
        /*01ce*/ 	.byte	0x08
	.zero		1


	//   ....[5]....
        /*01d0*/ 	.word	0x00000390
        /*01d4*/ 	.word	0x000000ff
        /*01d8*/ 	.word	0x00031c48
        /*01dc*/ 	.short	0x0100
        /*01de*/ 	.byte	0x08
	.zero		1


	//   ....[6]....
        /*01e0*/ 	.word	0x000004c0
        /*01e4*/ 	.word	0x000000ff
        /*01e8*/ 	.word	0x00031c50
        /*01ec*/ 	.short	0x0100
        /*01ee*/ 	.byte	0x08
	.zero		1


	//   ....[7]....
        /*01f0*/ 	.word	0x000004d0
        /*01f4*/ 	.word	0x000000ff
        /*01f8*/ 	.word	0x00031c60
        /*01fc*/ 	.short	0x0100
        /*01fe*/ 	.byte	0x08
	.zero		1


	//   ....[8]....
        /*0200*/ 	.word	0x000004e0
        /*0204*/ 	.word	0x000000ff
        /*0208*/ 	.word	0x00031c58
        /*020c*/ 	.short	0x0100
        /*020e*/ 	.byte	0x08
	.zero		1


	//   ....[9]....
        /*0210*/ 	.word	0x000004f0
        /*0214*/ 	.word	0x000000ff
        /*0218*/ 	.word	0x00031c68
        /*021c*/ 	.short	0x0100
        /*021e*/ 	.byte	0x08
	.zero		1


	//   ....[10]....
        /*0220*/ 	.word	0x000005e0
        /*0224*/ 	.word	0x000000ff
        /*0228*/ 	.word	0x00031c70
        /*022c*/ 	.short	0x0100
        /*022e*/ 	.byte	0x06
	.zero		1


	//   ....[11]....
        /*0230*/ 	.word	0x000005f0
        /*0234*/ 	.word	0x000000ff
        /*0238*/ 	.word	0x00031c80
        /*023c*/ 	.short	0x0100
        /*023e*/ 	.byte	0x06
	.zero		1


	//   ....[12]....
        /*0240*/ 	.word	0x00000600
        /*0244*/ 	.word	0x000000ff
        /*0248*/ 	.word	0x00031c78
        /*024c*/ 	.short	0x0100
        /*024e*/ 	.byte	0x06
	.zero		1


	//   ....[13]....
        /*0250*/ 	.word	0x00000610
        /*0254*/ 	.word	0x000000ff
        /*0258*/ 	.word	0x00031c88
        /*025c*/ 	.short	0x0100
        /*025e*/ 	.byte	0x06
	.zero		1


	//   ....[14]....
        /*0260*/ 	.word	0x00000740
        /*0264*/ 	.word	0x000000ff
        /*0268*/ 	.word	0x00031c90
        /*026c*/ 	.short	0x0100
        /*026e*/ 	.byte	0x08
	.zero		1


	//   ....[15]....
        /*0270*/ 	.word	0x00000750
        /*0274*/ 	.word	0x000000ff
        /*0278*/ 	.word	0x00031ca0
        /*027c*/ 	.short	0x0100
        /*027e*/ 	.byte	0x08
	.zero		1


	//   ....[16]....
        /*0280*/ 	.word	0x00000760
        /*0284*/ 	.word	0x000000ff
        /*0288*/ 	.word	0x00031c98
        /*028c*/ 	.short	0x0100
        /*028e*/ 	.byte	0x08
	.zero		1


	//   ....[17]....
        /*0290*/ 	.word	0x00000770
        /*0294*/ 	.word	0x000000ff
        /*0298*/ 	.word	0x00031ca8
        /*029c*/ 	.short	0x0100
        /*029e*/ 	.byte	0x08
	.zero		1


	//   ....[18]....
        /*02a0*/ 	.word	0x000008a0
        /*02a4*/ 	.word	0x000000ff
        /*02a8*/ 	.word	0x00031cb0
        /*02ac*/ 	.short	0x0100
        /*02ae*/ 	.byte	0x08
	.zero		1


	//   ....[19]....
        /*02b0*/ 	.word	0x000008b0
        /*02b4*/ 	.word	0x000000ff
        /*02b8*/ 	.word	0x00031cc0
        /*02bc*/ 	.short	0x0100
        /*02be*/ 	.byte	0x08
	.zero		1


	//   ....[20]....
        /*02c0*/ 	.word	0x000008c0
        /*02c4*/ 	.word	0x000000ff
        /*02c8*/ 	.word	0x00031cb8
        /*02cc*/ 	.short	0x0100
        /*02ce*/ 	.byte	0x08
	.zero		1


	//   ....[21]....
        /*02d0*/ 	.word	0x000008d0
        /*02d4*/ 	.word	0x000000ff
        /*02d8*/ 	.word	0x00031cc8
        /*02dc*/ 	.short	0x0100
        /*02de*/ 	.byte	0x08
	.zero		1


	//   ....[22]....
        /*02e0*/ 	.word	0x00001710
        /*02e4*/ 	.word	0x000000ff
        /*02e8*/ 	.word	0x00031c00
        /*02ec*/ 	.short	0x010a
        /*02ee*/ 	.byte	0x2f
	.zero		1


	//   ....[23]....
        /*02f0*/ 	.word	0x000017a0
        /*02f4*/ 	.word	0x00000000
        /*02f8*/ 	.word	0x00031c30
        /*02fc*/ 	.short	0x010a
        /*02fe*/ 	.byte	0x3f
	.zero		1


	//   ....[24]....
        /*0300*/ 	.word	0x00001800
        /*0304*/ 	.word	0x00000000
        /*0308*/ 	.word	0x00031c30
        /*030c*/ 	.short	0x010a
        /*030e*/ 	.byte	0x3f
	.zero		1


	//   ....[25]....
        /*0310*/ 	.word	0x00004ce0
        /*0314*/ 	.word	0x00000004
        /*0318*/ 	.word	0x00000000
        /*031c*/ 	.short	0x0101
        /*031e*/ 	.byte	0x3f
	.zero		1


	//   ....[26]....
        /*0320*/ 	.word	0x00005db0
        /*0324*/ 	.word	0x000000ff
        /*0328*/ 	.word	0x00031c30
        /*032c*/ 	.short	0x010a
        /*032e*/ 	.byte	0x06
	.zero		1


	//   ....[27]....
        /*0330*/ 	.word	0x00005df0
        /*0334*/ 	.word	0x000000ff
        /*0338*/ 	.word	0x00031c30
        /*033c*/ 	.short	0x010a
        /*033e*/ 	.byte	0x06
	.zero		1


	//   ....[28]....
        /*0340*/ 	.word	0x000074a0
        /*0344*/ 	.word	0x000000ff
        /*0348*/ 	.word	0x00031c50
        /*034c*/ 	.short	0x010a
        /*034e*/ 	.byte	0x06
	.zero		1


	//   ....[29]....
        /*0350*/ 	.word	0x000074e0
        /*0354*/ 	.word	0x000000ff
        /*0358*/ 	.word	0x00031c50
        /*035c*/ 	.short	0x010a
        /*035e*/ 	.byte	0x06
	.zero		1


	//   ....[30]....
        /*0360*/ 	.word	0x00009ac0
        /*0364*/ 	.word	0x00000069
        /*0368*/ 	.word	0x00000000
        /*036c*/ 	.short	0x0101
        /*036e*/ 	.byte	0x3f
	.zero		1


	//   ....[31]....
        /*0370*/ 	.word	0x00009b50
        /*0374*/ 	.word	0x00000071
        /*0378*/ 	.word	0x00000000
        /*037c*/ 	.short	0x0101
        /*037e*/ 	.byte	0x3f
	.zero		1


	//   ....[32]....
        /*0380*/ 	.word	0x0000a8d0
        /*0384*/ 	.word	0x000000ff
        /*0388*/ 	.word	0x00031c30
        /*038c*/ 	.short	0x010a
        /*038e*/ 	.byte	0x06
	.zero		1


	//   ....[33]....
        /*0390*/ 	.word	0x0000a910
        /*0394*/ 	.word	0x000000ff
        /*0398*/ 	.word	0x00031c30
        /*039c*/ 	.short	0x010a
        /*039e*/ 	.byte	0x06
	.zero		1


	//   ....[34]....
        /*03a0*/ 	.word	0x0000bfc0
        /*03a4*/ 	.word	0x000000ff
        /*03a8*/ 	.word	0x00031c50
        /*03ac*/ 	.short	0x010a
        /*03ae*/ 	.byte	0x06
	.zero		1


	//   ....[35]....
        /*03b0*/ 	.word	0x0000c000
        /*03b4*/ 	.word	0x000000ff
        /*03b8*/ 	.word	0x00031c50
        /*03bc*/ 	.short	0x010a
        /*03be*/ 	.byte	0x06
	.zero		1


	//   ....[36]....
        /*03c0*/ 	.word	0x0000db40
        /*03c4*/ 	.word	0x0000006f
        /*03c8*/ 	.word	0x00000000
        /*03cc*/ 	.short	0x0101
        /*03ce*/ 	.byte	0x3f
	.zero		1


	//   ....[37]....
        /*03d0*/ 	.word	0x0000dbd0
        /*03d4*/ 	.word	0x00000077
        /*03d8*/ 	.word	0x00000000
        /*03dc*/ 	.short	0x0101
        /*03de*/ 	.byte	0x3f
	.zero		1


	//   ....[38]....
        /*03e0*/ 	.word	0x0000e8a0
        /*03e4*/ 	.word	0x000000ff
        /*03e8*/ 	.word	0x00031c50
        /*03ec*/ 	.short	0x010a
        /*03ee*/ 	.byte	0x0a
	.zero		1


	//   ....[39]....
        /*03f0*/ 	.word	0x0000e8e0
        /*03f4*/ 	.word	0x000000ff
        /*03f8*/ 	.word	0x00031c50
        /*03fc*/ 	.short	0x010a
        /*03fe*/ 	.byte	0x0a
	.zero		1


	//   ....[40]....
        /*0400*/ 	.word	0x0000f120
        /*0404*/ 	.word	0x00000007
        /*0408*/ 	.word	0x00000000
        /*040c*/ 	.short	0x0101
        /*040e*/ 	.byte	0x3f
	.zero		1


	//   ....[41]....
        /*0410*/ 	.word	0x0000fbc0
        /*0414*/ 	.word	0x000000ff
        /*0418*/ 	.word	0x00000000
        /*041c*/ 	.short	0x0101
        /*041e*/ 	.byte	0x05
	.zero		1


	//   ....[42]....
        /*0420*/ 	.word	0x000110c0
        /*0424*/ 	.word	0x0000000d
        /*0428*/ 	.word	0x00031c40
        /*042c*/ 	.short	0x010a
        /*042e*/ 	.byte	0x3f
	.zero		1


	//   ....[43]....
        /*0430*/ 	.word	0x00011580
        /*0434*/ 	.word	0x00000018
        /*0438*/ 	.word	0x00031c20
        /*043c*/ 	.short	0x010a
        /*043e*/ 	.byte	0x3f
	.zero		1


	//   ....[44]....
        /*0440*/ 	.word	0x00011810
        /*0444*/ 	.word	0x00000003
        /*0448*/ 	.word	0x00031c40
        /*044c*/ 	.short	0x010a
        /*044e*/ 	.byte	0x3f
	.zero		1


	//   ....[45]....
        /*0450*/ 	.word	0x00011a50
        /*0454*/ 	.word	0x00000002
        /*0458*/ 	.word	0x00000060
        /*045c*/ 	.short	0x010a
        /*045e*/ 	.byte	0x3f
	.zero		1


	//   ....[46]....
        /*0460*/ 	.word	0x00011f30
        /*0464*/ 	.word	0x0000000a
        /*0468*/ 	.word	0x00031c40
        /*046c*/ 	.short	0x010a
        /*046e*/ 	.byte	0x3f
	.zero		1


	//   ....[47]....
        /*0470*/ 	.word	0x00012170
        /*0474*/ 	.word	0x00000003
        /*0478*/ 	.word	0x00000060
        /*047c*/ 	.short	0x010a
        /*047e*/ 	.byte	0x3f
	.zero		1


	//   ....[48]....
        /*0480*/ 	.word	0x000125c0
        /*0484*/ 	.word	0x00000003
        /*0488*/ 	.word	0x00031c40
        /*048c*/ 	.short	0x010a
        /*048e*/ 	.byte	0x3f
	.zero		1


	//   ....[49]....
        /*0490*/ 	.word	0x00012820
        /*0494*/ 	.word	0x00000003
        /*0498*/ 	.word	0x00000060
        /*049c*/ 	.short	0x010a
        /*049e*/ 	.byte	0x3f
	.zero		1


	//   ....[50]....
        /*04a0*/ 	.word	0x00012c00
        /*04a4*/ 	.word	0x00000003
        /*04a8*/ 	.word	0x00031c60
        /*04ac*/ 	.short	0x010a
        /*04ae*/ 	.byte	0x3f
	.zero		1


	//   ....[51]....
        /*04b0*/ 	.word	0x00013020
        /*04b4*/ 	.word	0x00000009
        /*04b8*/ 	.word	0x00031c20
        /*04bc*/ 	.short	0x010a
        /*04be*/ 	.byte	0x3f
	.zero		1


	//   ....[52]....
        /*04c0*/ 	.word	0x00013130
        /*04c4*/ 	.word	0x00000005
        /*04c8*/ 	.word	0x00000000
        /*04cc*/ 	.short	0x010a
        /*04ce*/ 	.byte	0x3f
	.zero		1


	//   ....[53]....
        /*04d0*/ 	.word	0x000131a0
        /*04d4*/ 	.word	0x00000003
        /*04d8*/ 	.word	0x00000000
        /*04dc*/ 	.short	0x010a
        /*04de*/ 	.byte	0x3f
	.zero		1


	//   ....[54]....
        /*04e0*/ 	.word	0x00013200
        /*04e4*/ 	.word	0x00000013
        /*04e8*/ 	.word	0x00000000
        /*04ec*/ 	.short	0x010a
        /*04ee*/ 	.byte	0x3f
	.zero		1


	//   ....[55]....
        /*04f0*/ 	.word	0x00013230
        /*04f4*/ 	.word	0x00000007
        /*04f8*/ 	.word	0x00000000
        /*04fc*/ 	.short	0x010a
        /*04fe*/ 	.byte	0x3f
	.zero		1


	//   ....[56]....
        /*0500*/ 	.word	0x000132a0
        /*0504*/ 	.word	0x00000003
        /*0508*/ 	.word	0x00031c00
        /*050c*/ 	.short	0x010a
        /*050e*/ 	.byte	0x3f
	.zero		1


	//   ....[57]....
        /*0510*/ 	.word	0x000132f0
        /*0514*/ 	.word	0x00000000
        /*0518*/ 	.word	0x00031c30
        /*051c*/ 	.short	0x010a
        /*051e*/ 	.byte	0x3f
	.zero		1


	//   ....[58]....
        /*0520*/ 	.word	0x00013350
        /*0524*/ 	.word	0x0000000a
        /*0528*/ 	.word	0x00031c30
        /*052c*/ 	.short	0x010a
        /*052e*/ 	.byte	0x3f
	.zero		1


	//   ....[59]....
        /*0530*/ 	.word	0x000133b0
        /*0534*/ 	.word	0x0000000a
        /*0538*/ 	.word	0x00031c50
        /*053c*/ 	.short	0x010a
        /*053e*/ 	.byte	0x3f
	.zero		1


	//   ....[60]....
        /*0540*/ 	.word	0x00013410
        /*0544*/ 	.word	0x00000007
        /*0548*/ 	.word	0x00031c30
        /*054c*/ 	.short	0x010a
        /*054e*/ 	.byte	0x3f
	.zero		1


	//   ....[61]....
        /*0550*/ 	.word	0x00013470
        /*0554*/ 	.word	0x00000007
        /*0558*/ 	.word	0x00031c50
        /*055c*/ 	.short	0x010a
        /*055e*/ 	.byte	0x3f
	.zero		1


	//   ....[62]....
        /*0560*/ 	.word	0x000134d0
        /*0564*/ 	.word	0x00000005
        /*0568*/ 	.word	0x00031c50
        /*056c*/ 	.short	0x010a
        /*056e*/ 	.byte	0x3f
	.zero		1


	//   ....[63]....
        /*0570*/ 	.word	0x00013620
        /*0574*/ 	.word	0x0000000d
        /*0578*/ 	.word	0x00031c40
        /*057c*/ 	.short	0x010a
        /*057e*/ 	.byte	0x3f
	.zero		1


	//   ....[64]....
        /*0580*/ 	.word	0x00013670
        /*0584*/ 	.word	0x00000018
        /*0588*/ 	.word	0x00031c20
        /*058c*/ 	.short	0x010a
        /*058e*/ 	.byte	0x3f
	.zero		1


	//   ....[65]....
        /*0590*/ 	.word	0x000136c0
        /*0594*/ 	.word	0x00000003
        /*0598*/ 	.word	0x00031c40
        /*059c*/ 	.short	0x010a
        /*059e*/ 	.byte	0x3f
	.zero		1


	//   ....[66]....
        /*05a0*/ 	.word	0x00013710
        /*05a4*/ 	.word	0x00000002
        /*05a8*/ 	.word	0x00000060
        /*05ac*/ 	.short	0x010a
        /*05ae*/ 	.byte	0x3f
	.zero		1


	//   ....[67]....
        /*05b0*/ 	.word	0x00013760
        /*05b4*/ 	.word	0x0000000a
        /*05b8*/ 	.word	0x00031c40
        /*05bc*/ 	.short	0x010a
        /*05be*/ 	.byte	0x3f
	.zero		1


	//   ....[68]....
        /*05c0*/ 	.word	0x000137b0
        /*05c4*/ 	.word	0x00000003
        /*05c8*/ 	.word	0x00000060
        /*05cc*/ 	.short	0x010a
        /*05ce*/ 	.byte	0x3f
	.zero		1


	//   ....[69]....
        /*05d0*/ 	.word	0x00013800
        /*05d4*/ 	.word	0x00000003
        /*05d8*/ 	.word	0x00031c40
        /*05dc*/ 	.short	0x010a
        /*05de*/ 	.byte	0x3f
	.zero		1


	//   ....[70]....
        /*05e0*/ 	.word	0x00013850
        /*05e4*/ 	.word	0x00000003
        /*05e8*/ 	.word	0x00000060
        /*05ec*/ 	.short	0x010a
        /*05ee*/ 	.byte	0x3f
	.zero		1


	//   ....[71]....
        /*05f0*/ 	.word	0x000138a0
        /*05f4*/ 	.word	0x00000003
        /*05f8*/ 	.word	0x00031c60
        /*05fc*/ 	.short	0x010a
        /*05fe*/ 	.byte	0x3f
	.zero		1


	//   ....[72]....
        /*0600*/ 	.word	0x00013980
        /*0604*/ 	.word	0x00000009
        /*0608*/ 	.word	0x00031c20
        /*060c*/ 	.short	0x010a
        /*060e*/ 	.byte	0x3f
	.zero		1


	//   ....[73]....
        /*0610*/ 	.word	0x000139d0
        /*0614*/ 	.word	0x00000005
        /*0618*/ 	.word	0x00000000
        /*061c*/ 	.short	0x010a
        /*061e*/ 	.byte	0x3f
	.zero		1


	//   ....[74]....
        /*0620*/ 	.word	0x00013a20
        /*0624*/ 	.word	0x00000003
        /*0628*/ 	.word	0x00000000
        /*062c*/ 	.short	0x010a
        /*062e*/ 	.byte	0x3f
	.zero		1


	//   ....[75]....
        /*0630*/ 	.word	0x00013a70
        /*0634*/ 	.word	0x00000013
        /*0638*/ 	.word	0x00000000
        /*063c*/ 	.short	0x010a
        /*063e*/ 	.byte	0x3f
	.zero		1


	//----- nvinfo : EIATTR_NUM_MBARRIERS
	.align		4
.L_1405:
        /*0640*/ 	.byte	0x03, 0x38
        /*0642*/ 	.short	0x0016


	//----- nvinfo : EIATTR_EXIT_INSTR_OFFSETS
	.align		4
        /*0644*/ 	.byte	0x04, 0x1c
        /*0646*/ 	.short	(.L_1407 - .L_1406)


	//   ....[0]....
.L_1406:
        /*0648*/ 	.word	0x00000a20


	//   ....[1]....
        /*064c*/ 	.word	0x00010290


	//   ....[2]....
        /*0650*/ 	.word	0x000102f0


	//   ....[3]....
        /*0654*/ 	.word	0x00013060


	//   ....[4]....
        /*0658*/ 	.word	0x00013280


	//----- nvinfo : EIATTR_MAX_THREADS
	.align		4
.L_1407:
        /*065c*/ 	.byte	0x04, 0x05
        /*065e*/ 	.short	(.L_1409 - .L_1408)
.L_1408:
        /*0660*/ 	.word	0x00000200
        /*0664*/ 	.word	0x00000001
        /*0668*/ 	.word	0x00000001


	//----- nvinfo : EIATTR_CRS_STACK_SIZE
	.align		4
.L_1409:
        /*066c*/ 	.byte	0x04, 0x1e
        /*066e*/ 	.short	(.L_1411 - .L_1410)
.L_1410:
        /*0670*/ 	.word	0x00000000


	//----- nvinfo : EIATTR_CBANK_PARAM_SIZE
	.align		4
.L_1411:
        /*0674*/ 	.byte	0x03, 0x19
        /*0676*/ 	.short	0x0bf0


	//----- nvinfo : EIATTR_PARAM_CBANK
	.align		4
        /*0678*/ 	.byte	0x04, 0x0a
        /*067a*/ 	.short	(.L_1413 - .L_1412)
	.align		4
.L_1412:
        /*067c*/ 	.word	index@(.nv.constant0._ZN7cutlass13device_kernelIN5flash11enable_sm90INS1_16FlashAttnFwdSm90INS1_25CollectiveMainloopFwdSm90ILi2EN4cute5tupleIJNS5_1CILi1EEES8_S8_EEENS6_IJNS7_ILi192EEENS7_ILi144EEENS7_ILi96EEEEEELi96ENS_6half_tEfNS_4arch4Sm90ELb1ELb0ELb1ELb0ELb0ELb0ELb0ELb0ELb1ELb0ELb0ELb0EEENS1_21CollectiveEpilogueFwdINS6_IJSA_SC_SB_EEES9_SE_SG_Li384ELb0ELb0ELb0ELb0EEENS1_30DynamicPersistentTileSchedulerILi384ELi32ELb0ELb0ELb1EEEEEEEEEvNT_6ParamsE)
        /*0680*/ 	.short	0x0210
        /*0682*/ 	.short	0x0bf0


	//----- nvinfo : EIATTR_SW_WAR
	.align		4
.L_1413:
        /*0684*/ 	.byte	0x04, 0x36
        /*0686*/ 	.short	(.L_1415 - .L_1414)
.L_1414:
        /*0688*/ 	.word	0x00000008
.L_1415:


//--------------------- .nv.info._ZN7cutlass13device_kernelIN5flash11enable_sm90INS1_16FlashAttnFwdSm90INS1_25CollectiveMainloopFwdSm90ILi2EN4cute5tupleIJNS5_1CILi1EEES8_S8_EEENS6_IJNS7_ILi192EEENS7_ILi144EEENS7_ILi96EEEEEELi96ENS_6half_tEfNS_4arch4Sm90ELb1ELb0ELb1ELb1ELb0ELb0ELb0ELb0ELb1ELb0ELb0ELb0EEENS1_21CollectiveEpilogueFwdINS6_IJSA_SC_SB_EEES9_SE_SG_Li384ELb1ELb0ELb0ELb0EEENS1_36VarlenDynamicPersistentTileSchedulerILi192ELi144ELi384ELi32ELb0ELb0ELb1ELb1ELb1ELb1EEEEEEEEEvNT_6ParamsE --------------------------
	.section	.nv.info._ZN7cutlass13device_kernelIN5flash11enable_sm90INS1_16FlashAttnFwdSm90INS1_25CollectiveMainloopFwdSm90ILi2EN4cute5tupleIJNS5_1CILi1EEES8_S8_EEENS6_IJNS7_ILi192EEENS7_ILi144EEENS7_ILi96EEEEEELi96ENS_6half_tEfNS_4arch4Sm90ELb1ELb0ELb1ELb1ELb0ELb0ELb0ELb0ELb1ELb0ELb0ELb0EEENS1_21CollectiveEpilogueFwdINS6_IJSA_SC_SB_EEES9_SE_SG_Li384ELb1ELb0ELb0ELb0EEENS1_36VarlenDynamicPersistentTileSchedulerILi192ELi144ELi384ELi32ELb0ELb0ELb1ELb1ELb1ELb1EEEEEEEEEvNT_6ParamsE,"",@"SHT_CUDA_INFO"
	.sectionflags	@""
	.align	4


	//----- nvinfo : EIATTR_CUDA_API_VERSION
	.align		4
        /*0000*/ 	.byte	0x04, 0x37
        /*0002*/ 	.short	(.L_1417 - .L_1416)
.L_1416:
        /*0004*/ 	.word	0x00000082


	//----- nvinfo : EIATTR_KPARAM_INFO
	.align		4
.L_1417:
        /*0008*/ 	.byte	0x04, 0x17
        /*000a*/ 	.short	(.L_1419 - .L_1418)
.L_1418:
        /*000c*/ 	.word	0x00000000
        /*0010*/ 	.short	0x0000
        /*0012*/ 	.short	0x0070
        /*0014*/ 	.byte	0x00, 0xf0, 0x01, 0x28


	//----- nvinfo : EIATTR_SPARSE_MMA_MASK
	.align		4
.L_1419:
        /*0018*/ 	.byte	0x03, 0x50
        /*001a*/ 	.short	0x0000


	//----- nvinfo : EIATTR_MAXREG_COUNT
	.align		4
        /*001c*/ 	.byte	0x03, 0x1b
        /*001e*/ 	.short	0x0080


	//----- nvinfo : EIATTR_NUM_BARRIERS
	.align		4
        /*0020*/ 	.byte	0x02, 0x4c
        /*0022*/ 	.byte	0x10
	.zero		1


	//----- nvinfo : EIATTR_EXTERNS
	.align		4
        /*0024*/ 	.byte	0x04, 0x0f
        /*0026*/ 	.short	(.L_1421 - .L_1420)


	//   ....[0]....
	.align		4
.L_1420:
        /*0028*/ 	.word	index@(__assertfail)


	//----- nvinfo : EIATTR_ANNOTATIONS
	.align		4
.L_1421:
        /*002c*/ 	.byte	0x04, 0x55
        /*002e*/ 	.short	(.L_1423 - .L_1422)


	//   ....[0]....
.L_1422:
        /*0030*/ 	.word	0x00000001
        /*0034*/ 	.byte	0x80, 0x09, 0x00, 0x00, 0x01, 0x00, 0x00, 0x00, 0xd0, 0x0a, 0x00, 0x00, 0x01, 0x00, 0x00, 0x00
        /*0044*/ 	.byte	0x00, 0x1c, 0x01, 0x00, 0x01, 0x00, 0x00, 0x00, 0xa0, 0x1c, 0x01, 0x00, 0x01, 0x00, 0x00, 0x00
        /*0054*/ 	.byte	0x40, 0x1e, 0x01, 0x00, 0x01, 0x00, 0x00, 0x00, 0x20, 0x1f, 0x01, 0x00, 0x01, 0x00, 0x00, 0x00
        /*0064*/ 	.byte	0xd0, 0x26, 0x01, 0x00, 0x01, 0x00, 0x00, 0x00, 0x00, 0x27, 0x01, 0x00, 0x01, 0x00, 0x00, 0x00
        /*0074*/ 	.byte	0x90, 0x2f, 0x01, 0x00, 0x01, 0x00, 0x00, 0x00, 0x00, 0x32, 0x01, 0x00, 0x01, 0x00, 0x00, 0x00
        /*0084*/ 	.byte	0x00, 0x59, 0x01, 0x00, 0x01, 0x00, 0x00, 0x00, 0xa0, 0x5a, 0x01, 0x00


	//----- nvinfo : EIATTR_MERCURY_ISA_VERSION
	.align		4
.L_1423:
        /*0090*/ 	.byte	0x03, 0x5f
        /*0092*/ 	.short	0x0101


	//----- nvinfo : EIATTR_UNUSED_LOAD_BYTE_OFFSET
	.align		4
        /*0094*/ 	.byte	0x04, 0x44
        /*0096*/ 	.short	(.L_1425 - .L_1424)


	//   ....[0]....
.L_1424:
        /*0098*/ 	.word	0x00000a90
        /*009c*/ 	.word	0x0000fff0


	//   ....[1]....
        /*00a0*/ 	.word	0x0000f5f0
        /*00a4*/ 	.word	0x0000fff0


	//----- nvinfo : EIATTR_INT_WARP_WIDE_INSTR_OFFSETS
	.align		4
.L_1425:
        /*00a8*/ 	.byte	0x04, 0x31
        /*00aa*/ 	.short	(.L_1427 - .L_1426)


	//   ....[0]....
.L_1426:
        /*00ac*/ 	.word	0x00000160


	//   ....[1]....
        /*00b0*/ 	.word	0x000001a0


	//   ....[2]....
        /*00b4*/ 	.word	0x00000210


	//   ....[3]....
        /*00b8*/ 	.word	0x00012270


	//   ....[4]....
        /*00bc*/ 	.word	0x00012310


	//   ....[5]....
        /*00c0*/ 	.word	0x00012770


	//   ....[6]....
        /*00c4*/ 	.word	0x000127a0


	//   ....[7]....
        /*00c8*/ 	.word	0x00012960


	//   ....[8]....
        /*00cc*/ 	.word	0x00012a30


	//   ....[9]....
        /*00d0*/ 	.word	0x00014930


	//   ....[10]....
        /*00d4*/ 	.word	0x000149d0


	//----- nvinfo : EIATTR_COOP_GROUP_MASK_REGIDS
	.align		4
.L_1427:
        /*00d8*/ 	.byte	0x04, 0x29
        /*00da*/ 	.short	(.L_1429 - .L_1428)


	//   ....[0]....
.L_1428:
        /*00dc*/ 	.word	0xffffffff


	//   ....[1]....
        /*00e0*/ 	.word	0xffffffff


	//   ....[2]....
        /*00e4*/ 	.word	0xffffffff


	//   ....[3]....
        /*00e8*/ 	.word	0xffffffff


	//   ....[4]....
        /*00ec*/ 	.word	0xffffffff


	//   ....[5]....
        /*00f0*/ 	.word	0xffffffff


	//   ....[6]....
        /*00f4*/ 	.word	0xffffffff


	//   ....[7]....
        /*00f8*/ 	.word	0xffffffff


	//   ....[8]....
        /*00fc*/ 	.word	0xffffffff


	//   ....[9]....
        /*0100*/ 	.word	0xffffffff


	//   ....[10]....
        /*0104*/ 	.word	0xffffffff


	//   ....[11]....
        /*0108*/ 	.word	0xffffffff


	//   ....[12]....
        /*010c*/ 	.word	0xffffffff


	//   ....[13]....
        /*0110*/ 	.word	0xffffffff


	//   ....[14]....
        /*0114*/ 	.word	0xffffffff


	//   ....[15]....
        /*0118*/ 	.word	0xffffffff


	//   ....[16]....
        /*011c*/ 	.word	0xffffffff


	//   ....[17]....
        /*0120*/ 	.word	0xffffffff


	//   ....[18]....
        /*0124*/ 	.word	0xffffffff


	//   ....[19]....
        /*0128*/ 	.word	0xffffffff


	//   ....[20]....
        /*012c*/ 	.word	0xffffffff


	//   ....[21]....
        /*0130*/ 	.word	0xffffffff


	//   ....[22]....
        /*0134*/ 	.word	0xffffffff


	//   ....[23]....
        /*0138*/ 	.word	0xffffffff


	//   ....[24]....
        /*013c*/ 	.word	0xffffffff


	//   ....[25]....
        /*0140*/ 	.word	0xffffffff


	//   ....[26]....
        /*0144*/ 	.word	0xffffffff


	//   ....[27]....
        /*0148*/ 	.word	0xffffffff


	//   ....[28]....
        /*014c*/ 	.word	0xffffffff


	//   ....[29]....
        /*0150*/ 	.word	0xffffffff


	//   ....[30]....
        /*0154*/ 	.word	0xffffffff


	//   ....[31]....
        /*0158*/ 	.word	0xffffffff


	//   ....[32]....
        /*015c*/ 	.word	0xffffffff


	//   ....[33]....
        /*0160*/ 	.word	0xffffffff


	//   ....[34]....
        /*0164*/ 	.word	0xffffffff


	//   ....[35]....
        /*0168*/ 	.word	0xffffffff


	//   ....[36]....
        /*016c*/ 	.word	0xffffffff


	//   ....[37]....
        /*0170*/ 	.word	0xffffffff


	//   ....[38]....
        /*0174*/ 	.word	0xffffffff


	//   ....[39]....
        /*0178*/ 	.word	0xffffffff


	//   ....[40]....
        /*017c*/ 	.word	0xffffffff


	//   ....[41]....
        /*0180*/ 	.word	0xffffffff


	//   ....[42]....
        /*0184*/ 	.word	0xffffffff


	//   ....[43]....
        /*0188*/ 	.word	0xffffffff


	//   ....[44]....
        /*018c*/ 	.word	0xffffffff


	//   ....[45]....
        /*0190*/ 	.word	0xffffffff


	//   ....[46]....
        /*0194*/ 	.word	0xffffffff


	//   ....[47]....
        /*0198*/ 	.word	0xffffffff


	//   ....[48]....
        /*019c*/ 	.word	0xffffffff


	//   ....[49]....
        /*01a0*/ 	.word	0xffffffff


	//   ....[50]....
        /*01a4*/ 	.word	0xffffffff


	//   ....[51]....
        /*01a8*/ 	.word	0xffffffff


	//   ....[52]....
        /*01ac*/ 	.word	0xffffffff


	//   ....[53]....
        /*01b0*/ 	.word	0xffffffff


	//   ....[54]....
        /*01b4*/ 	.word	0xffffffff


	//   ....[55]....
        /*01b8*/ 	.word	0xffffffff


	//   ....[56]....
        /*01bc*/ 	.word	0xffffffff


	//   ....[57]....
        /*01c0*/ 	.word	0xffffffff


	//   ....[58]....
        /*01c4*/ 	.word	0xffffffff


	//   ....[59]....
        /*01c8*/ 	.word	0xffffffff


	//   ....[60]....
        /*01cc*/ 	.word	0xffffffff


	//   ....[61]....
        /*01d0*/ 	.word	0x0500000f


	//   ....[62]....
        /*01d4*/ 	.word	0x0500000f


	//   ....[63]....
        /*01d8*/ 	.word	0x0500000f


	//   ....[64]....
        /*01dc*/ 	.word	0x0500000f


	//   ....[65]....
        /*01e0*/ 	.word	0x0500000f


	//   ....[66]....
        /*01e4*/ 	.word	0x0500000f


	//   ....[67]....
        /*01e8*/ 	.word	0x0500000f


	//   ....[68]....
        /*01ec*/ 	.word	0x0500000f


	//   ....[69]....
        /*01f0*/ 	.word	0x0500000f


	//   ....[70]....
        /*01f4*/ 	.word	0x0500000f


	//   ....[71]....
        /*01f8*/ 	.word	0x0500000f


	//   ....[72]....
        /*01fc*/ 	.word	0x0500000f


	//   ....[73]....
        /*0200*/ 	.word	0x0500000f


	//   ....[74]....
        /*0204*/ 	.word	0x0500000f


	//   ....[75]....
        /*0208*/ 	.word	0x0500000f


	//   ....[76]....
        /*020c*/ 	.word	0x0500000f


	//   ....[77]....
        /*0210*/ 	.word	0x0500000f


	//   ....[78]....
        /*0214*/ 	.word	0x0500000f


	//   ....[79]....
        /*0218*/ 	.word	0x0500000f


	//----- nvinfo : EIATTR_COOP_GROUP_INSTR_OFFSETS
	.align		4
.L_1429:
        /*021c*/ 	.byte	0x04, 0x28
        /*021e*/ 	.short	(.L_1431 - .L_1430)


	//   ....[0]....
.L_1430:
        /*0220*/ 	.word	0x00000070


	//   ....[1]....
        /*0224*/ 	.word	0x00000170


	//   ....[2]....
        /*0228*/ 	.word	0x000001c0


	//   ....[3]....
        /*022c*/ 	.word	0x000003f0


	//   ....[4]....
        /*0230*/ 	.word	0x00000550


	//   ....[5]....
        /*0234*/ 	.word	0x00000670


	//   ....[6]....
        /*0238*/ 	.word	0x000007d0


	//   ....[7]....
        /*023c*/ 	.word	0x00001790


	//   ....[8]....
        /*0240*/ 	.word	0x00004230


	//   ....[9]....
        /*0244*/ 	.word	0x00004300


	//   ....[10]....
        /*0248*/ 	.word	0x00004d50


	//   ....[11]....
        /*024c*/ 	.word	0x00004dd0


	//   ....[12]....
        /*0250*/ 	.word	0x00005e20


	//   ....[13]....
        /*0254*/ 	.word	0x00008950


	//   ....[14]....
        /*0258*/ 	.word	0x00008a90


	//   ....[15]....
        /*025c*/ 	.word	0x00009630


	//   ....[16]....
        /*0260*/ 	.word	0x000096d0


	//   ....[17]....
        /*0264*/ 	.word	0x0000aa50


	//   ....[18]....
        /*0268*/ 	.word	0x0000ce50


	//   ....[19]....
        /*026c*/ 	.word	0x0000ceb0


	//   ....[20]....
        /*0270*/ 	.word	0x0000d6d0


	//   ....[21]....
        /*0274*/ 	.word	0x0000d730


	//   ....[22]....
        /*0278*/ 	.word	0x0000eb00


	//   ....[23]....
        /*027c*/ 	.word	0x0000ec10


	//   ....[24]....
        /*0280*/ 	.word	0x0000ec70


	//   ....[25]....
        /*0284*/ 	.word	0x0000ed90


	//   ....[26]....
        /*0288*/ 	.word	0x0000edc0


	//   ....[27]....
        /*028c*/ 	.word	0x00011080


	//   ....[28]....
        /*0290*/ 	.word	0x00011220


	//   ....[29]....
        /*0294*/ 	.word	0x00011250


	//   ....[30]....
        /*0298*/ 	.word	0x00011290


	//   ....[31]....
        /*029c*/ 	.word	0x000112f0


	//   ....[32]....
        /*02a0*/ 	.word	0x00011350


	//   ....[33]....
        /*02a4*/ 	.word	0x00011390


	//   ....[34]....
        /*02a8*/ 	.word	0x00011530


	//   ....[35]....
        /*02ac*/ 	.word	0x00011590


	//   ....[36]....
        /*02b0*/ 	.word	0x000115d0


	//   ....[37]....
        /*02b4*/ 	.word	0x00011610


	//   ....[38]....
        /*02b8*/ 	.word	0x00011640


	//   ....[39]....
        /*02bc*/ 	.word	0x00011670


	//   ....[40]....
        /*02c0*/ 	.word	0x00011710


	//   ....[41]....
        /*02c4*/ 	.word	0x00011770


	//   ....[42]....
        /*02c8*/ 	.word	0x00011800


	//   ....[43]....
        /*02cc*/ 	.word	0x00014d40


	//   ....[44]....
        /*02d0*/ 	.word	0x00014d50


	//   ....[45]....
        /*02d4*/ 	.word	0x00014e50


	//   ....[46]....
        /*02d8*/ 	.word	0x00014eb0


	//   ....[47]....
        /*02dc*/ 	.word	0x00014ef0


	//   ....[48]....
        /*02e0*/ 	.word	0x00014f30


	//   ....[49]....
        /*02e4*/ 	.word	0x00014f60


	//   ....[50]....
        /*02e8*/ 	.word	0x00014f90


	//   ....[51]....
        /*02ec*/ 	.word	0x00015110


	//   ....[52]....
        /*02f0*/ 	.word	0x00015170


	//   ....[53]....
        /*02f4*/ 	.word	0x000151b0


	//   ....[54]....
        /*02f8*/ 	.word	0x000151f0


	//   ....[55]....
        /*02fc*/ 	.word	0x00015220


	//   ....[56]....
        /*0300*/ 	.word	0x00015250


	//   ....[57]....
        /*0304*/ 	.word	0x00015310


	//   ....[58]....
        /*0308*/ 	.word	0x00015330


	//   ....[59]....
        /*030c*/ 	.word	0x000153a0


	//   ....[60]....
        /*0310*/ 	.word	0x00015a20


	//   ....[61]....
        /*0314*/ 	.word	0x00015fe0


	//   ....[62]....
        /*0318*/ 	.word	0x000163d0


	//   ....[63]....
        /*031c*/ 	.word	0x00016460


	//   ....[64]....
        /*0320*/ 	.word	0x00016500


	//   ....[65]....
        /*0324*/ 	.word	0x000165b0


	//   ....[66]....
        /*0328*/ 	.word	0x00016630


	//   ....[67]....
        /*032c*/ 	.word	0x000166b0


	//   ....[68]....
        /*0330*/ 	.word	0x00016730


	//   ....[69]....
        /*0334*/ 	.word	0x000167b0


	//   ....[70]....
        /*0338*/ 	.word	0x00016840


	//   ....[71]....
        /*033c*/ 	.word	0x000168f0


	//   ....[72]....
        /*0340*/ 	.word	0x00016970


	//   ....[73]....
        /*0344*/ 	.word	0x000169f0


	//   ....[74]....
        /*0348*/ 	.word	0x00016a70


	//   ....[75]....
        /*034c*/ 	.word	0x00016af0


	//   ....[76]....
        /*0350*/ 	.word	0x00016b60


	//   ....[77]....
        /*0354*/ 	.word	0x00016c00


	//   ....[78]....
        /*0358*/ 	.word	0x00016c90


	//   ....[79]....
        /*035c*/ 	.word	0x00016db0


	//----- nvinfo : EIATTR_REG_RECONFIG
	.align		4
.L_1431:
        /*0360*/ 	.byte	0x01, 0x54
	.zero		2


	//----- nvinfo : EIATTR_SYSCALL_OFFSETS
	.align		4
        /*0364*/ 	.byte	0x04, 0x46
        /*0366*/ 	.short	(.L_1433 - .L_1432)


	//   ....[0]....
.L_1432:
        /*0368*/ 	.word	0x00001990


	//   ....[1]....
        /*036c*/ 	.word	0x00012490


	//   ....[2]....
        /*0370*/ 	.word	0x000125c0


	//   ....[3]....
        /*0374*/ 	.word	0x000126c0


	//----- nvinfo : EIATTR_MBARRIER_INSTR_OFFSETS
	.align		4
.L_1433:
        /*0378*/ 	.byte	0x04, 0x39
        /*037a*/ 	.short	(.L_1435 - .L_1434)


	//   ....[0]....
.L_1434:
        /*037c*/ 	.word	0x000002a0
        /*0380*/ 	.word	0x000000ff
        /*0384*/ 	.word	0x00031c00
        /*0388*/ 	.short	0x0100
        /*038a*/ 	.byte	0x08
	.zero		1


	//   ....[1]....
        /*038c*/ 	.word	0x000002b0
        /*0390*/ 	.word	0x000000ff
        /*0394*/ 	.word	0x00031c20
        /*0398*/ 	.short	0x0100
        /*039a*/ 	.byte	0x08
	.zero		1


	//   ....[2]....
        /*039c*/ 	.word	0x000003a0
        /*03a0*/ 	.word	0x000000ff
        /*03a4*/ 	.word	0x00031c30
        /*03a8*/ 	.short	0x0100
        /*03aa*/ 	.byte	0x08
	.zero		1


	//   ....[3]....
        /*03ac*/ 	.word	0x000003b0
        /*03b0*/ 	.word	0x000000ff
        /*03b4*/ 	.word	0x00031c40
        /*03b8*/ 	.short	0x0100
        /*03ba*/ 	.byte	0x08
	.zero		1


	//   ....[4]....
        /*03bc*/ 	.word	0x000003c0
        /*03c0*/ 	.word	0x000000ff
        /*03c4*/ 	.word	0x00031c38
        /*03c8*/ 	.short	0x0100
        /*03ca*/ 	.byte	0x08
	.zero		1


	//   ....[5]....
        /*03cc*/ 	.word	0x000003d0
        /*03d0*/ 	.word	0x000000ff
        /*03d4*/ 	.word	0x00031c48
        /*03d8*/ 	.short	0x0100
        /*03da*/ 	.byte	0x08
	.zero		1


	//   ....[6]....
        /*03dc*/ 	.word	0x00000500
        /*03e0*/ 	.word	0x000000ff
        /*03e4*/ 	.word	0x00031c50
        /*03e8*/ 	.short	0x0100
        /*03ea*/ 	.byte	0x08
	.zero		1


	//   ....[7]....
        /*03ec*/ 	.word	0x00000510
        /*03f0*/ 	.word	0x000000ff
        /*03f4*/ 	.word	0x00031c60
        /*03f8*/ 	.short	0x0100
        /*03fa*/ 	.byte	0x08
	.zero		1


	//   ....[8]....
        /*03fc*/ 	.word	0x00000520
        /*0400*/ 	.word	0x000000ff
        /*0404*/ 	.word	0x00031c58
        /*0408*/ 	.short	0x0100
        /*040a*/ 	.byte	0x08
	.zero		1


	//   ....[9]....
        /*040c*/ 	.word	0x00000530
        /*0410*/ 	.word	0x000000ff
        /*0414*/ 	.word	0x00031c68
        /*0418*/ 	.short	0x0100
        /*041a*/ 	.byte	0x08
	.zero		1


	//   ....[10]....
        /*041c*/ 	.word	0x00000620
        /*0420*/ 	.word	0x000000ff
        /*0424*/ 	.word	0x00031c70
        /*0428*/ 	.short	0x0100
        /*042a*/ 	.byte	0x06
	.zero		1


	//   ....[11]....
        /*042c*/ 	.word	0x00000630
        /*0430*/ 	.word	0x000000ff
        /*0434*/ 	.word	0x00031c80
        /*0438*/ 	.short	0x0100
        /*043a*/ 	.byte	0x06
	.zero		1


	//   ....[12]....
        /*043c*/ 	.word	0x00000640
        /*0440*/ 	.word	0x000000ff
        /*0444*/ 	.word	0x00031c78
        /*0448*/ 	.short	0x0100
        /*044a*/ 	.byte	0x06
	.zero		1


	//   ....[13]....
        /*044c*/ 	.word	0x00000650
        /*0450*/ 	.word	0x000000ff
        /*0454*/ 	.word	0x00031c88
        /*0458*/ 	.short	0x0100
        /*045a*/ 	.byte	0x06
	.zero		1


	//   ....[14]....
        /*045c*/ 	.word	0x00000780
        /*0460*/ 	.word	0x000000ff
        /*0464*/ 	.word	0x00031c90
        /*0468*/ 	.short	0x0100
        /*046a*/ 	.byte	0x08
	.zero		1


	//   ....[15]....
        /*046c*/ 	.word	0x00000790
        /*0470*/ 	.word	0x000000ff
        /*0474*/ 	.word	0x00031ca0
        /*0478*/ 	.short	0x0100
        /*047a*/ 	.byte	0x08
	.zero		1


	//   ....[16]....
        /*047c*/ 	.word	0x000007a0
        /*0480*/ 	.word	0x000000ff
        /*0484*/ 	.word	0x00031c98
        /*0488*/ 	.short	0x0100
        /*048a*/ 	.byte	0x08
	.zero		1


	//   ....[17]....
        /*048c*/ 	.word	0x000007b0
        /*0490*/ 	.word	0x000000ff
        /*0494*/ 	.word	0x00031ca8
        /*0498*/ 	.short	0x0100
        /*049a*/ 	.byte	0x08
	.zero		1


	//   ....[18]....
        /*049c*/ 	.word	0x000008e0
        /*04a0*/ 	.word	0x000000ff
        /*04a4*/ 	.word	0x00031cb0
        /*04a8*/ 	.short	0x0100
        /*04aa*/ 	.byte	0x08
	.zero		1


	//   ....[19]....
        /*04ac*/ 	.word	0x000008f0
        /*04b0*/ 	.word	0x000000ff
        /*04b4*/ 	.word	0x00031cc0
        /*04b8*/ 	.short	0x0100
        /*04ba*/ 	.byte	0x08
	.zero		1


	//   ....[20]....
        /*04bc*/ 	.word	0x00000900
        /*04c0*/ 	.word	0x000000ff
        /*04c4*/ 	.word	0x00031cb8
        /*04c8*/ 	.short	0x0100
        /*04ca*/ 	.byte	0x08
	.zero		1


	//   ....[21]....
        /*04cc*/ 	.word	0x00000910
        /*04d0*/ 	.word	0x000000ff
        /*04d4*/ 	.word	0x00031cc8
        /*04d8*/ 	.short	0x0100
        /*04da*/ 	.byte	0x08
	.zero		1


	//   ....[22]....
        /*04dc*/ 	.word	0x00001a30
        /*04e0*/ 	.word	0x000000ff
        /*04e4*/ 	.word	0x00031c00
        /*04e8*/ 	.short	0x010a
        /*04ea*/ 	.byte	0x25
	.zero		1


	//   ....[23]....
        /*04ec*/ 	.word	0x00001ab0
        /*04f0*/ 	.word	0x00000000
        /*04f4*/ 	.word	0x00031c30
        /*04f8*/ 	.short	0x010a
        /*04fa*/ 	.byte	0x3f
	.zero		1


	//   ....[24]....
        /*04fc*/ 	.word	0x00001b20
        /*0500*/ 	.word	0x00000000
        /*0504*/ 	.word	0x00031c30
        /*0508*/ 	.short	0x010a
        /*050a*/ 	.byte	0x3f
	.zero		1


	//   ....[25]....
        /*050c*/ 	.word	0x00004fa0
        /*0510*/ 	.word	0x00000004
        /*0514*/ 	.word	0x00000000
        /*0518*/ 	.short	0x0101
        /*051a*/ 	.byte	0x3f
	.zero		1


	//   ....[26]....
        /*051c*/ 	.word	0x000060e0
        /*0520*/ 	.word	0x000000ff
        /*0524*/ 	.word	0x00031c30
        /*0528*/ 	.short	0x010a
        /*052a*/ 	.byte	0x04
	.zero		1


	//   ....[27]....
        /*052c*/ 	.word	0x00006120
        /*0530*/ 	.word	0x000000ff
        /*0534*/ 	.word	0x00031c30
        /*0538*/ 	.short	0x010a
        /*053a*/ 	.byte	0x04
	.zero		1


	//   ....[28]....
        /*053c*/ 	.word	0x000077b0
        /*0540*/ 	.word	0x000000ff
        /*0544*/ 	.word	0x00031c50
        /*0548*/ 	.short	0x010a
        /*054a*/ 	.byte	0x04
	.zero		1


	//   ....[29]....
        /*054c*/ 	.word	0x000077f0
        /*0550*/ 	.word	0x000000ff
        /*0554*/ 	.word	0x00031c50
        /*0558*/ 	.short	0x010a
        /*055a*/ 	.byte	0x04
	.zero		1


	//   ....[30]....
        /*055c*/ 	.word	0x00009db0
        /*0560*/ 	.word	0x0000000a
        /*0564*/ 	.word	0x00000000
        /*0568*/ 	.short	0x0101
        /*056a*/ 	.byte	0x3f
	.zero		1


	//   ....[31]....
        /*056c*/ 	.word	0x00009e50
        /*0570*/ 	.word	0x00000078
        /*0574*/ 	.word	0x00000000
        /*0578*/ 	.short	0x0101
        /*057a*/ 	.byte	0x3f
	.zero		1


	//   ....[32]....
        /*057c*/ 	.word	0x0000abc0
        /*0580*/ 	.word	0x000000ff
        /*0584*/ 	.word	0x00031c30
        /*0588*/ 	.short	0x010a
        /*058a*/ 	.byte	0x04
	.zero		1


	//   ....[33]....
        /*058c*/ 	.word	0x0000ac00
        /*0590*/ 	.word	0x000000ff
        /*0594*/ 	.word	0x00031c30
        /*0598*/ 	.short	0x010a
        /*059a*/ 	.byte	0x04
	.zero		1


	//   ....[34]....
        /*059c*/ 	.word	0x0000c290
        /*05a0*/ 	.word	0x000000ff
        /*05a4*/ 	.word	0x00031c50
        /*05a8*/ 	.short	0x010a
        /*05aa*/ 	.byte	0x04
	.zero		1


	//   ....[35]....
        /*05ac*/ 	.word	0x0000c2d0
        /*05b0*/ 	.word	0x000000ff
        /*05b4*/ 	.word	0x00031c50
        /*05b8*/ 	.short	0x010a
        /*05ba*/ 	.byte	0x04
	.zero		1


	//   ....[36]....
        /*05bc*/ 	.word	0x0000de60
        /*05c0*/ 	.word	0x0000000c
        /*05c4*/ 	.word	0x00000000
        /*05c8*/ 	.short	0x0101
        /*05ca*/ 	.byte	0x3f
	.zero		1


	//   ....[37]....
        /*05cc*/ 	.word	0x0000df00
        /*05d0*/ 	.word	0x0000000d
        /*05d4*/ 	.word	0x00000000
        /*05d8*/ 	.short	0x0101
        /*05da*/ 	.byte	0x3f
	.zero		1


	//   ....[38]....
        /*05dc*/ 	.word	0x0000eb80
        /*05e0*/ 	.word	0x000000ff
        /*05e4*/ 	.word	0x00031c50
        /*05e8*/ 	.short	0x010a
        /*05ea*/ 	.byte	0x06
	.zero		1


	//   ....[39]....
        /*05ec*/ 	.word	0x0000ebc0
        /*05f0*/ 	.word	0x000000ff
        /*05f4*/ 	.word	0x00031c50
        /*05f8*/ 	.short	0x010a
        /*05fa*/ 	.byte	0x06
	.zero		1


	//   ....[40]....
        /*05fc*/ 	.word	0x0000f290
        /*0600*/ 	.word	0x00000004
        /*0604*/ 	.word	0x00000000
        /*0608*/ 	.short	0x0101
        /*060a*/ 	.byte	0x3f
	.zero		1


	//   ....[41]....
        /*060c*/ 	.word	0x000103a0
        /*0610*/ 	.word	0x000000ff
        /*0614*/ 	.word	0x00000000
        /*0618*/ 	.short	0x0101
        /*061a*/ 	.byte	0x04
	.zero		1


	//   ....[42]....
        /*061c*/ 	.word	0x00012d20
        /*0620*/ 	.word	0x00000005
        /*0624*/ 	.word	0x00031c40
        /*0628*/ 	.short	0x010a
        /*062a*/ 	.byte	0x3f
	.zero		1


	//   ....[43]....
        /*062c*/ 	.word	0x00013240
        /*0630*/ 	.word	0x00000019
        /*0634*/ 	.word	0x00031c20
        /*0638*/ 	.short	0x010a
        /*063a*/ 	.byte	0x3f
	.zero		1


	//   ....[44]....
        /*063c*/ 	.word	0x00013510
        /*0640*/ 	.word	0x00000003
        /*0644*/ 	.word	0x00031c40
        /*0648*/ 	.short	0x010a
        /*064a*/ 	.byte	0x3f
	.zero		1


	//   ....[45]....
        /*064c*/ 	.word	0x00013790
        /*0650*/ 	.word	0x00000002
        /*0654*/ 	.word	0x00000060
        /*0658*/ 	.short	0x010a
        /*065a*/ 	.byte	0x3f
	.zero		1


	//   ....[46]....
        /*065c*/ 	.word	0x00013ca0
        /*0660*/ 	.word	0x00000003
        /*0664*/ 	.word	0x00031c40
        /*0668*/ 	.short	0x010a
        /*066a*/ 	.byte	0x3f
	.zero		1


	//   ....[47]....
        /*066c*/ 	.word	0x00013f20
        /*0670*/ 	.word	0x00000003
        /*0674*/ 	.word	0x00000060
        /*0678*/ 	.short	0x010a
        /*067a*/ 	.byte	0x3f
	.zero		1


	//   ....[48]....
        /*067c*/ 	.word	0x000143a0
        /*0680*/ 	.word	0x00000002
        /*0684*/ 	.word	0x00031c40
        /*0688*/ 	.short	0x010a
        /*068a*/ 	.byte	0x3f
	.zero		1


	//   ....[49]....
        /*068c*/ 	.word	0x00014640
        /*0690*/ 	.word	0x00000002
        /*0694*/ 	.word	0x00000060
        /*0698*/ 	.short	0x010a
        /*069a*/ 	.byte	0x3f
	.zero		1


	//   ....[50]....
        /*069c*/ 	.word	0x00014a40
        /*06a0*/ 	.word	0x00000003
        /*06a4*/ 	.word	0x00031c60
        /*06a8*/ 	.short	0x010a
        /*06aa*/ 	.byte	0x3f
	.zero		1


	//   ....[51]....
        /*06ac*/ 	.word	0x000159a0
        /*06b0*/ 	.word	0x00000009
        /*06b4*/ 	.word	0x00031c20
        /*06b8*/ 	.short	0x010a
        /*06ba*/ 	.byte	0x3f
	.zero		1


	//   ....[52]....
        /*06bc*/ 	.word	0x00015b60
        /*06c0*/ 	.word	0x00000007
        /*06c4*/ 	.word	0x00000000
        /*06c8*/ 	.short	0x010a
        /*06ca*/ 	.byte	0x3f
	.zero		1


	//   ....[53]....
        /*06cc*/ 	.word	0x00015bd0
        /*06d0*/ 	.word	0x00000003
        /*06d4*/ 	.word	0x00000000
        /*06d8*/ 	.short	0x010a
        /*06da*/ 	.byte	0x3f
	.zero		1


	//   ....[54]....
        /*06dc*/ 	.word	0x00015c30
        /*06e0*/ 	.word	0x00000005
        /*06e4*/ 	.word	0x00000000
        /*06e8*/ 	.short	0x010a
        /*06ea*/ 	.byte	0x3f
	.zero		1


	//   ....[55]....
        /*06ec*/ 	.word	0x00015c60
        /*06f0*/ 	.word	0x00000003
        /*06f4*/ 	.word	0x00000000
        /*06f8*/ 	.short	0x010a
        /*06fa*/ 	.byte	0x3f
	.zero		1


	//   ....[56]....
        /*06fc*/ 	.word	0x00015cd0
        /*0700*/ 	.word	0x00000003
        /*0704*/ 	.word	0x00031c00
        /*0708*/ 	.short	0x010a
        /*070a*/ 	.byte	0x3f
	.zero		1


	//   ....[57]....
        /*070c*/ 	.word	0x00015d20
        /*0710*/ 	.word	0x00000000
        /*0714*/ 	.word	0x00031c30
        /*0718*/ 	.short	0x010a
        /*071a*/ 	.byte	0x3f
	.zero		1


	//   ....[58]....
        /*071c*/ 	.word	0x00015d80
        /*0720*/ 	.word	0x00000008
        /*0724*/ 	.word	0x00031c30
        /*0728*/ 	.short	0x010a
        /*072a*/ 	.byte	0x3f
	.zero		1


	//   ....[59]....
        /*072c*/ 	.word	0x00015de0
        /*0730*/ 	.word	0x00000008
        /*0734*/ 	.word	0x00031c50
        /*0738*/ 	.short	0x010a
        /*073a*/ 	.byte	0x3f
	.zero		1


	//   ....[60]....
        /*073c*/ 	.word	0x00015e40
        /*0740*/ 	.word	0x00000007
        /*0744*/ 	.word	0x00031c30
        /*0748*/ 	.short	0x010a
        /*074a*/ 	.byte	0x3f
	.zero		1


	//   ....[61]....
        /*074c*/ 	.word	0x00015ea0
        /*0750*/ 	.word	0x00000007
        /*0754*/ 	.word	0x00031c50
        /*0758*/ 	.short	0x010a
        /*075a*/ 	.byte	0x3f
	.zero		1


	//   ....[62]....
        /*075c*/ 	.word	0x00015f00
        /*0760*/ 	.word	0x00000005
        /*0764*/ 	.word	0x00031c50
        /*0768*/ 	.short	0x010a
        /*076a*/ 	.byte	0x3f
	.zero		1


	//   ....[63]....
        /*076c*/ 	.word	0x000160a0
        /*0770*/ 	.word	0x00000005
        /*0774*/ 	.word	0x00031c40
        /*0778*/ 	.short	0x010a
        /*077a*/ 	.byte	0x3f
	.zero		1


	//   ....[64]....
        /*077c*/ 	.word	0x000160f0
        /*0780*/ 	.word	0x00000019
        /*0784*/ 	.word	0x00031c20
        /*0788*/ 	.short	0x010a
        /*078a*/ 	.byte	0x3f
	.zero		1


	//   ....[65]....
        /*078c*/ 	.word	0x00016140
        /*0790*/ 	.word	0x00000003
        /*0794*/ 	.word	0x00031c40
        /*0798*/ 	.short	0x010a
        /*079a*/ 	.byte	0x3f
	.zero		1


	//   ....[66]....
        /*079c*/ 	.word	0x00016190
        /*07a0*/ 	.word	0x00000002
        /*07a4*/ 	.word	0x00000060
        /*07a8*/ 	.short	0x010a
        /*07aa*/ 	.byte	0x3f
	.zero		1


	//   ....[67]....
        /*07ac*/ 	.word	0x000161e0
        /*07b0*/ 	.word	0x00000003
        /*07b4*/ 	.word	0x00031c40
        /*07b8*/ 	.short	0x010a
        /*07ba*/ 	.byte	0x3f
	.zero		1


	//   ....[68]....
        /*07bc*/ 	.word	0x00016230
        /*07c0*/ 	.word	0x00000003
        /*07c4*/ 	.word	0x00000060
        /*07c8*/ 	.short	0x010a
        /*07ca*/ 	.byte	0x3f
	.zero		1


	//   ....[69]....
        /*07cc*/ 	.word	0x00016280
        /*07d0*/ 	.word	0x00000002
        /*07d4*/ 	.word	0x00031c40
        /*07d8*/ 	.short	0x010a
        /*07da*/ 	.byte	0x3f
	.zero		1


	//   ....[70]....
        /*07dc*/ 	.word	0x000162d0
        /*07e0*/ 	.word	0x00000002
        /*07e4*/ 	.word	0x00000060
        /*07e8*/ 	.short	0x010a
        /*07ea*/ 	.byte	0x3f
	.zero		1


	//   ....[71]....
        /*07ec*/ 	.word	0x00016320
        /*07f0*/ 	.word	0x00000003
        /*07f4*/ 	.word	0x00031c60
        /*07f8*/ 	.short	0x010a
        /*07fa*/ 	.byte	0x3f
	.zero		1


	//   ....[72]....
        /*07fc*/ 	.word	0x00016cd0
        /*0800*/ 	.word	0x00000009
        /*0804*/ 	.word	0x00031c20
        /*0808*/ 	.short	0x010a
        /*080a*/ 	.byte	0x3f
	.zero		1


	//   ....[73]....
        /*080c*/ 	.word	0x00016e70
        /*0810*/ 	.word	0x00000007
        /*0814*/ 	.word	0x00000000
        /*0818*/ 	.short	0x010a
        /*081a*/ 	.byte	0x3f
	.zero		1


	//   ....[74]....
        /*081c*/ 	.word	0x00016ec0
        /*0820*/ 	.word	0x00000003
        /*0824*/ 	.word	0x00000000
        /*0828*/ 	.short	0x010a
        /*082a*/ 	.byte	0x3f
	.zero		1


	//   ....[75]....
        /*082c*/ 	.word	0x00016f10
        /*0830*/ 	.word	0x00000005
        /*0834*/ 	.word	0x00000000
        /*0838*/ 	.short	0x010a
        /*083a*/ 	.byte	0x3f
	.zero		1


	//----- nvinfo : EIATTR_NUM_MBARRIERS
	.align		4
.L_1435:
        /*083c*/ 	.byte	0x03, 0x38
        /*083e*/ 	.short	0x0016


	//----- nvinfo : EIATTR_EXIT_INSTR_OFFSETS
	.align		4
        /*0840*/ 	.byte	0x04, 0x1c
        /*0842*/ 	.short	(.L_1437 - .L_1436)


	//   ....[0]....
.L_1436:
        /*0844*/ 	.word	0x00000ac0


	//   ....[1]....
        /*0848*/ 	.word	0x00011040


	//   ....[2]....
        /*084c*/ 	.word	0x000110a0


	//   ....[3]....
        /*0850*/ 	.word	0x00015cb0


	//----- nvinfo : EIATTR_MAX_THREADS
	.align		4
.L_1437:
        /*0854*/ 	.byte	0x04, 0x05
        /*0856*/ 	.short	(.L_1439 - .L_1438)
.L_1438:
        /*0858*/ 	.word	0x00000200
        /*085c*/ 	.word	0x00000001
        /*0860*/ 	.word	0x00000001


	//----- nvinfo : EIATTR_CRS_STACK_SIZE
	.align		4
.L_1439:
        /*0864*/ 	.byte	0x04, 0x1e
        /*0866*/ 	.short	(.L_1441 - .L_1440)
.L_1440:
        /*0868*/ 	.word	0x00000000


	//----- nvinfo : EIATTR_CBANK_PARAM_SIZE
	.align		4
.L_1441:
        /*086c*/ 	.byte	0x03, 0x19
        /*086e*/ 	.short	0x0a70


	//----- nvinfo : EIATTR_PARAM_CBANK
	.align		4
        /*0870*/ 	.byte	0x04, 0x0a
        /*0872*/ 	.short	(.L_1443 - .L_1442)
	.align		4
.L_1442:
        /*0874*/ 	.word	index@(.nv.constant0._ZN7cutlass13device_kernelIN5flash11enable_sm90INS1_16FlashAttnFwdSm90INS1_25CollectiveMainloopFwdSm90ILi2EN4cute5tupleIJNS5_1CILi1EEES8_S8_EEENS6_IJNS7_ILi192EEENS7_ILi144EEENS7_ILi96EEEEEELi96ENS_6half_tEfNS_4arch4Sm90ELb1ELb0ELb1ELb1ELb0ELb0ELb0ELb0ELb1ELb0ELb0ELb0EEENS1_21CollectiveEpilogueFwdINS6_IJSA_SC_SB_EEES9_SE_SG_Li384ELb1ELb0ELb0ELb0EEENS1_36VarlenDynamicPersistentTileSchedulerILi192ELi144ELi384ELi32ELb0ELb0ELb1ELb1ELb1ELb1EEEEEEEEEvNT_6ParamsE)
        /*0878*/ 	.short	0x0210
        /*087a*/ 	.short	0x0a70


	//----- nvinfo : EIATTR_SW_WAR
	.align		4
.L_1443:
        /*087c*/ 	.byte	0x04, 0x36
        /*087e*/ 	.short	(.L_1445 - .L_1444)
.L_1444:
        /*0880*/ 	.word	0x00000008
.L_1445:


//--------------------- .nv.info._ZN7cutlass13device_kernelIN5flash11enable_sm90INS1_16FlashAttnFwdSm90INS1_25CollectiveMainloopFwdSm90ILi2EN4cute5tupleIJNS5_1CILi1EEES8_S8_EEENS6_IJNS7_ILi192EEENS7_ILi144EEENS7_ILi96EEEEEELi96ENS_6half_tEfNS_4arch4Sm90ELb1ELb0ELb1ELb1ELb0ELb1ELb0ELb0ELb1ELb0ELb0ELb0EEENS1_21CollectiveEpilogueFwdINS6_IJSA_SC_SB_EEES9_SE_SG_Li384ELb1ELb0ELb0ELb0EEENS1_36VarlenDynamicPersistentTileSchedulerILi192ELi144ELi384ELi32ELb0ELb0ELb1ELb1ELb1ELb1EEEEEEEEEvNT_6ParamsE --------------------------
	.section	.nv.info._ZN7cutlass13device_kernelIN5flash11enable_sm90INS1_16FlashAttnFwdSm90INS1_25CollectiveMainloopFwdSm90ILi2EN4cute5tupleIJNS5_1CILi1EEES8_S8_EEENS6_IJNS7_ILi192EEENS7_ILi144EEENS7_ILi96EEEEEELi96ENS_6half_tEfNS_4arch4Sm90ELb1ELb0ELb1ELb1ELb0ELb1ELb0ELb0ELb1ELb0ELb0ELb0EEENS1_21CollectiveEpilogueFwdINS6_IJSA_SC_SB_EEES9_SE_SG_Li384ELb1ELb0ELb0ELb0EEENS1_36VarlenDynamicPersistentTileSchedulerILi192ELi144ELi384ELi32ELb0ELb0ELb1ELb1ELb1ELb1EEEEEEEEEvNT_6ParamsE,"",@"SHT_CUDA_INFO"
	.sectionflags	@""
	.align	4


	//----- nvinfo : EIATTR_CUDA_API_VERSION
	.align		4
        /*0000*/ 	.byte	0x04, 0x37
        /*0002*/ 	.short	(.L_1447 - .L_1446)
.L_1446:
        /*0004*/ 	.word	0x00000082


	//----- nvinfo : EIATTR_KPARAM_INFO
	.align		4
.L_1447:
        /*0008*/ 	.byte	0x04, 0x17
        /*000a*/ 	.short	(.L_1449 - .L_1448)
.L_1448:
        /*000c*/ 	.word	0x00000000
        /*0010*/ 	.short	0x0000
        /*0012*/ 	.short	0x0070
        /*0014*/ 	.byte	0x00, 0xf0, 0x01, 0x28


	//----- nvinfo : EIATTR_SPARSE_MMA_MASK
	.align		4
.L_1449:
        /*0018*/ 	.byte	0x03, 0x50
        /*001a*/ 	.short	0x0000


	//----- nvinfo : EIATTR_MAXREG_COUNT
	.align		4
        /*001c*/ 	.byte	0x03, 0x1b
        /*001e*/ 	.short	0x0080


	//----- nvinfo : EIATTR_NUM_BARRIERS
	.align		4
        /*0020*/ 	.byte	0x02, 0x4c
        /*0022*/ 	.byte	0x10
	.zero		1


	//----- nvinfo : EIATTR_EXTERNS
	.align		4
        /*0024*/ 	.byte	0x04, 0x0f
        /*0026*/ 	.short	(.L_1451 - .L_1450)


	//   ....[0]....
	.align		4
.L_1450:
        /*0028*/ 	.word	index@(__assertfail)


	//----- nvinfo : EIATTR_ANNOTATIONS
	.align		4
.L_1451:
        /*002c*/ 	.byte	0x04, 0x55
        /*002e*/ 	.short	(.L_1453 - .L_1452)


	//   ....[0]....
.L_1452:
        /* <DEDUP_REMOVED lines=103> */


	//----- nvinfo : EIATTR_MERCURY_ISA_VERSION
	.align		4
.L_1453:
        /*0690*/ 	.byte	0x03, 0x5f
        /*0692*/ 	.short	0x0101


	//----- nvinfo : EIATTR_UNUSED_LOAD_BYTE_OFFSET
	.align		4
        /*0694*/ 	.byte	0x04, 0x44
        /*0696*/ 	.short	(.L_1455 - .L_1454)


	//   ....[0]....
.L_1454:
        /*0698*/ 	.word	0x00000b00
        /*069c*/ 	.word	0x0000fff0


	//   ....[1]....
        /*06a0*/ 	.word	0x0001b950
        /*06a4*/ 	.word	0x0000fff0


	//----- nvinfo : EIATTR_INT_WARP_WIDE_INSTR_OFFSETS
	.align		4
.L_1455:
        /*06a8*/ 	.byte	0x04, 0x31
        /*06aa*/ 	.short	(.L_1457 - .L_1456)


	//   ....[0]....
.L_1456:
        /*06ac*/ 	.word	0x000001c0


	//   ....[1]....
        /*06b0*/ 	.word	0x00000200


	//   ....[2]....
        /*06b4*/ 	.word	0x00000270


	//   ....[3]....
        /*06b8*/ 	.word	0x0001f3b0


	//   ....[4]....
        /*06bc*/ 	.word	0x0001f450


	//   ....[5]....
        /*06c0*/ 	.word	0x0001f8b0


	//   ....[6]....
        /*06c4*/ 	.word	0x0001f8e0


	//   ....[7]....
        /*06c8*/ 	.word	0x0001fab0


	//   ....[8]....
        /*06cc*/ 	.word	0x0001fb80


	//   ....[9]....
        /*06d0*/ 	.word	0x00021be0


	//   ....[10]....
        /*06d4*/ 	.word	0x00021c80


	//----- nvinfo : EIATTR_COOP_GROUP_MASK_REGIDS
	.align		4
.L_1457:
        /*06d8*/ 	.byte	0x04, 0x29
        /*06da*/ 	.short	(.L_1459 - .L_1458)


	//   ....[0]....
.L_1458:
        /*06dc*/ 	.word	0xffffffff


	//   ....[1]....
        /*06e0*/ 	.word	0xffffffff


	//   ....[2]....
        /*06e4*/ 	.word	0xffffffff


	//   ....[3]....
        /*06e8*/ 	.word	0xffffffff


	//   ....[4]....
        /*06ec*/ 	.word	0xffffffff


	//   ....[5]....
        /*06f0*/ 	.word	0xffffffff


	//   ....[6]....
        /*06f4*/ 	.word	0xffffffff


	//   ....[7]....
        /*06f8*/ 	.word	0xffffffff


	//   ....[8]....
        /*06fc*/ 	.word	0xffffffff


	//   ....[9]....
        /*0700*/ 	.word	0xffffffff


	//   ....[10]....
        /*0704*/ 	.word	0xffffffff


	//   ....[11]....
        /*0708*/ 	.word	0xffffffff


	//   ....[12]....
        /*070c*/ 	.word	0xffffffff


	//   ....[13]....
        /*0710*/ 	.word	0xffffffff


	//   ....[14]....
        /*0714*/ 	.word	0xffffffff


	//   ....[15]....
        /*0718*/ 	.word	0xffffffff


	//   ....[16]....
        /*071c*/ 	.word	0xffffffff


	//   ....[17]....
        /*0720*/ 	.word	0xffffffff


	//   ....[18]....
        /*0724*/ 	.word	0xffffffff


	//   ....[19]....
        /*0728*/ 	.word	0xffffffff


	//   ....[20]....
        /*072c*/ 	.word	0xffffffff


	//   ....[21]....
        /*0730*/ 	.word	0xffffffff


	//   ....[22]....
        /*0734*/ 	.word	0xffffffff


	//   ....[23]....
        /*0738*/ 	.word	0xffffffff


	//   ....[24]....
        /*073c*/ 	.word	0xffffffff


	//   ....[25]....
        /*0740*/ 	.word	0xffffffff


	//   ....[26]....
        /*0744*/ 	.word	0xffffffff


	//   ....[27]....
        /*0748*/ 	.word	0xffffffff


	//   ....[28]....
        /*074c*/ 	.word	0xffffffff


	//   ....[29]....
        /*0750*/ 	.word	0xffffffff


	//   ....[30]....
        /*0754*/ 	.word	0xffffffff


	//   ....[31]....
        /*0758*/ 	.word	0xffffffff


	//   ....[32]....
        /*075c*/ 	.word	0xffffffff


	//   ....[33]....
        /*0760*/ 	.word	0xffffffff


	//   ....[34]....
        /*0764*/ 	.word	0xffffffff


	//   ....[35]....
        /*0768*/ 	.word	0xffffffff


	//   ....[36]....
        /*076c*/ 	.word	0xffffffff


	//   ....[37]....
        /*0770*/ 	.word	0xffffffff


	//   ....[38]....
        /*0774*/ 	.word	0xffffffff


	//   ....[39]....
        /*0778*/ 	.word	0xffffffff


	//   ....[40]....
        /*077c*/ 	.word	0xffffffff


	//   ....[41]....
        /*0780*/ 	.word	0xffffffff


	//   ....[42]....
        /*0784*/ 	.word	0xffffffff


	//   ....[43]....
        /*0788*/ 	.word	0xffffffff


	//   ....[44]....
        /*078c*/ 	.word	0xffffffff


	//   ....[45]....
        /*0790*/ 	.word	0xffffffff


	//   ....[46]....
        /*0794*/ 	.word	0xffffffff


	//   ....[47]....
        /*0798*/ 	.word	0xffffffff


	//   ....[48]....
        /*079c*/ 	.word	0xffffffff


	//   ....[49]....
        /*07a0*/ 	.word	0xffffffff


	//   ....[50]....
        /*07a4*/ 	.word	0xffffffff


	//   ....[51]....
        /*07a8*/ 	.word	0xffffffff


	//   ....[52]....
        /*07ac*/ 	.word	0xffffffff


	//   ....[53]....
        /*07b0*/ 	.word	0xffffffff


	//   ....[54]....
        /*07b4*/ 	.word	0xffffffff


	//   ....[55]....
        /*07b8*/ 	.word	0xffffffff


	//   ....[56]....
        /*07bc*/ 	.word	0xffffffff


	//   ....[57]....
        /*07c0*/ 	.word	0xffffffff


	//   ....[58]....
        /*07c4*/ 	.word	0xffffffff


	//   ....[59]....
        /*07c8*/ 	.word	0xffffffff


	//   ....[60]....
        /*07cc*/ 	.word	0xffffffff


	//   ....[61]....
        /*07d0*/ 	.word	0x0500000f


	//   ....[62]....
        /*07d4*/ 	.word	0x0500000f


	//   ....[63]....
        /*07d8*/ 	.word	0x0500000f


	//   ....[64]....
        /*07dc*/ 	.word	0x0500000f


	//   ....[65]....
        /*07e0*/ 	.word	0x0500000f


	//   ....[66]....
        /*07e4*/ 	.word	0x0500000f


	//   ....[67]....
        /*07e8*/ 	.word	0x0500000f


	//   ....[68]....
        /*07ec*/ 	.word	0x0500000f


	//   ....[69]....
        /*07f0*/ 	.word	0x0500000f


	//   ....[70]....
        /*07f4*/ 	.word	0x0500000f


	//   ....[71]....
        /*07f8*/ 	.word	0x0500000f


	//   ....[72]....
        /*07fc*/ 	.word	0x0500000f


	//   ....[73]....
        /*0800*/ 	.word	0x0500000f


	//   ....[74]....
        /*0804*/ 	.word	0x0500000f


	//   ....[75]....
        /*0808*/ 	.word	0x0500000f


	//   ....[76]....
        /*080c*/ 	.word	0x0500000f


	//   ....[77]....
        /*0810*/ 	.word	0x0500000f


	//   ....[78]....
        /*0814*/ 	.word	0x0500000f


	//   ....[79]....
        /*0818*/ 	.word	0x0500000f


	//   ....[80]....
        /*081c*/ 	.word	0x0500000f


	//   ....[81]....
        /*0820*/ 	.word	0x0500000f


	//   ....[82]....
        /*0824*/ 	.word	0x0500000f


	//   ....[83]....
        /*0828*/ 	.word	0x0500000f


	//   ....[84]....
        /*082c*/ 	.word	0x0500000f


	//   ....[85]....
        /*0830*/ 	.word	0x0500000f


	//   ....[86]....
        /*0834*/ 	.word	0x0500000f


	//   ....[87]....
        /*0838*/ 	.word	0x0500000f


	//   ....[88]....
        /*083c*/ 	.word	0x0500000f


	//   ....[89]....
        /*0840*/ 	.word	0x0500000f


	//----- nvinfo : EIATTR_COOP_GROUP_INSTR_OFFSETS
	.align		4
.L_1459:
        /*0844*/ 	.byte	0x04, 0x28
        /*0846*/ 	.short	(.L_1461 - .L_1460)


	//   ....[0]....
.L_1460:
        /*0848*/ 	.word	0x00000070


	//   ....[1]....
        /*084c*/ 	.word	0x000001d0


	//   ....[2]....
        /*0850*/ 	.word	0x00000220


	//   ....[3]....
        /*0854*/ 	.word	0x00000450


	//   ....[4]....
        /*0858*/ 	.word	0x000005b0


	//   ....[5]....
        /*085c*/ 	.word	0x000006d0


	//   ....[6]....
        /*0860*/ 	.word	0x00000830


	//   ....[7]....
        /*0864*/ 	.word	0x00006fe0


	//   ....[8]....
        /*0868*/ 	.word	0x0000ddd0


	//   ....[9]....
        /*086c*/ 	.word	0x0000ddf0


	//   ....[10]....
        /*0870*/ 	.word	0x0000e960


	//   ....[11]....
        /*0874*/ 	.word	0x0000e990


	//   ....[12]....
        /*0878*/ 	.word	0x0000fd20


	//   ....[13]....
        /*087c*/ 	.word	0x000137c0


	//   ....[14]....
        /*0880*/ 	.word	0x00013810


	//   ....[15]....
        /*0884*/ 	.word	0x00014120


	//   ....[16]....
        /*0888*/ 	.word	0x00014140


	//   ....[17]....
        /*088c*/ 	.word	0x00015a30


	//   ....[18]....
        /*0890*/ 	.word	0x00018890


	//   ....[19]....
        /*0894*/ 	.word	0x00018910


	//   ....[20]....
        /*0898*/ 	.word	0x000192e0


	//   ....[21]....
        /*089c*/ 	.word	0x00019300


	//   ....[22]....
        /*08a0*/ 	.word	0x0001abe0


	//   ....[23]....
        /*08a4*/ 	.word	0x0001b060


	//   ....[24]....
        /*08a8*/ 	.word	0x0001b360


	//   ....[25]....
        /*08ac*/ 	.word	0x0001b390


	//   ....[26]....
        /*08b0*/ 	.word	0x0001b3d0


	//   ....[27]....
        /*08b4*/ 	.word	0x0001d250


	//   ....[28]....
        /*08b8*/ 	.word	0x0001d3f0


	//   ....[29]....
        /*08bc*/ 	.word	0x0001d420


	//   ....[30]....
        /*08c0*/ 	.word	0x0001d450


	//   ....[31]....
        /*08c4*/ 	.word	0x0001d490


	//   ....[32]....
        /*08c8*/ 	.word	0x0001d4e0


	//   ....[33]....
        /*08cc*/ 	.word	0x0001d540


	//   ....[34]....
        /*08d0*/ 	.word	0x0001d710


	//   ....[35]....
        /*08d4*/ 	.word	0x0001d770


	//   ....[36]....
        /*08d8*/ 	.word	0x0001d7b0


	//   ....[37]....
        /*08dc*/ 	.word	0x0001d7f0


	//   ....[38]....
        /*08e0*/ 	.word	0x0001d820


	//   ....[39]....
        /*08e4*/ 	.word	0x0001d850


	//   ....[40]....
        /*08e8*/ 	.word	0x0001d900


	//   ....[41]....
        /*08ec*/ 	.word	0x0001d960


	//   ....[42]....
        /*08f0*/ 	.word	0x0001d9f0


	//   ....[43]....
        /*08f4*/ 	.word	0x00022040


	//   ....[44]....
        /*08f8*/ 	.word	0x00022050


	//   ....[45]....
        /*08fc*/ 	.word	0x00022150


	//   ....[46]....
        /*0900*/ 	.word	0x000221b0


	//   ....[47]....
        /*0904*/ 	.word	0x000221f0


	//   ....[48]....
        /*0908*/ 	.word	0x00022230


	//   ....[49]....
        /*090c*/ 	.word	0x00022260


	//   ....[50]....
        /*0910*/ 	.word	0x00022290


	//   ....[51]....
        /*0914*/ 	.word	0x00022410


	//   ....[52]....
        /*0918*/ 	.word	0x00022470


	//   ....[53]....
        /*091c*/ 	.word	0x000224b0


	//   ....[54]....
        /*0920*/ 	.word	0x000224f0


	//   ....[55]....
        /*0924*/ 	.word	0x00022520


	//   ....[56]....
        /*0928*/ 	.word	0x00022550


	//   ....[57]....
        /*092c*/ 	.word	0x00022610


	//   ....[58]....
        /*0930*/ 	.word	0x00022630


	//   ....[59]....
        /*0934*/ 	.word	0x000226a0


	//   ....[60]....
        /*0938*/ 	.word	0x00022d20


	//   ....[61]....
        /*093c*/ 	.word	0x00023120


	//   ....[62]....
        /*0940*/ 	.word	0x000231c0


	//   ....[63]....
        /*0944*/ 	.word	0x00023260


	//   ....[64]....
        /*0948*/ 	.word	0x00023300


	//   ....[65]....
        /*094c*/ 	.word	0x000233a0


	//   ....[66]....
        /*0950*/ 	.word	0x00023480


	//   ....[67]....
        /*0954*/ 	.word	0x00023520


	//   ....[68]....
        /*0958*/ 	.word	0x000235c0


	//   ....[69]....
        /*095c*/ 	.word	0x00023660


	//   ....[70]....
        /*0960*/ 	.word	0x00023960


	//   ....[71]....
        /*0964*/ 	.word	0x00023c40


	//   ....[72]....
        /*0968*/ 	.word	0x00024030


	//   ....[73]....
        /*096c*/ 	.word	0x000240c0


	//   ....[74]....
        /*0970*/ 	.word	0x00024160


	//   ....[75]....
        /*0974*/ 	.word	0x00024210


	//   ....[76]....
        /*0978*/ 	.word	0x00024290


	//   ....[77]....
        /*097c*/ 	.word	0x00024310


	//   ....[78]....
        /*0980*/ 	.word	0x00024390


	//   ....[79]....
        /*0984*/ 	.word	0x00024410


	//   ....[80]....
        /*0988*/ 	.word	0x000244a0


	//   ....[81]....
        /*098c*/ 	.word	0x00024550


	//   ....[82]....
        /*0990*/ 	.word	0x000245d0


	//   ....[83]....
        /*0994*/ 	.word	0x00024650


	//   ....[84]....
        /*0998*/ 	.word	0x000246d0


	//   ....[85]....
        /*099c*/ 	.word	0x00024750


	//   ....[86]....
        /*09a0*/ 	.word	0x000247c0


	//   ....[87]....
        /*09a4*/ 	.word	0x00024860


	//   ....[88]....
        /*09a8*/ 	.word	0x000248f0


	//   ....[89]....
        /*09ac*/ 	.word	0x00024a10


	//----- nvinfo : EIATTR_REG_RECONFIG
	.align		4
.L_1461:
        /*09b0*/ 	.byte	0x01, 0x54
	.zero		2


	//----- nvinfo : EIATTR_SYSCALL_OFFSETS
	.align		4
        /*09b4*/ 	.byte	0x04, 0x46
        /*09b6*/ 	.short	(.L_1463 - .L_1462)


	//   ....[0]....
.L_1462:
        /*09b8*/ 	.word	0x00001bd0


	//   ....[1]....
        /*09bc*/ 	.word	0x00001d20


	//   ....[2]....
        /*09c0*/ 	.word	0x000071b0


	//   ....[3]....
        /*09c4*/ 	.word	0x000074f0


	//   ....[4]....
        /*09c8*/ 	.word	0x0001f5d0


	//   ....[5]....
        /*09cc*/ 	.word	0x0001f700


	//   ....[6]....
        /*09d0*/ 	.word	0x0001f800


	//----- nvinfo : EIATTR_MBARRIER_INSTR_OFFSETS
	.align		4
.L_1463:
        /*09d4*/ 	.byte	0x04, 0x39
        /*09d6*/ 	.short	(.L_1465 - .L_1464)


	//   ....[0]....
.L_1464:
        /*09d8*/ 	.word	0x00000300
        /*09dc*/ 	.word	0x000000ff
        /*09e0*/ 	.word	0x00031c00
        /*09e4*/ 	.short	0x0100
        /*09e6*/ 	.byte	0x08
	.zero		1


	//   ....[1]....
        /*09e8*/ 	.word	0x00000310
        /*09ec*/ 	.word	0x000000ff
        /*09f0*/ 	.word	0x00031c20
        /*09f4*/ 	.short	0x0100
        /*09f6*/ 	.byte	0x08
	.zero		1


	//   ....[2]....
        /*09f8*/ 	.word	0x00000400
        /*09fc*/ 	.word	0x000000ff
        /*0a00*/ 	.word	0x00031c30
        /*0a04*/ 	.short	0x0100
        /*0a06*/ 	.byte	0x08
	.zero		1


	//   ....[3]....
        /*0a08*/ 	.word	0x00000410
        /*0a0c*/ 	.word	0x000000ff
        /*0a10*/ 	.word	0x00031c40
        /*0a14*/ 	.short	0x0100
        /*0a16*/ 	.byte	0x08
	.zero		1


	//   ....[4]....
        /*0a18*/ 	.word	0x00000420
        /*0a1c*/ 	.word	0x000000ff
        /*0a20*/ 	.word	0x00031c38
        /*0a24*/ 	.short	0x0100
        /*0a26*/ 	.byte	0x08
	.zero		1


	//   ....[5]....
        /*0a28*/ 	.word	0x00000430
        /*0a2c*/ 	.word	0x000000ff
        /*0a30*/ 	.word	0x00031c48
        /*0a34*/ 	.short	0x0100
        /*0a36*/ 	.byte	0x08
	.zero		1


	//   ....[6]....
        /*0a38*/ 	.word	0x00000560
        /*0a3c*/ 	.word	0x000000ff
        /*0a40*/ 	.word	0x00031c50
        /*0a44*/ 	.short	0x0100
        /*0a46*/ 	.byte	0x08
	.zero		1


	//   ....[7]....
        /*0a48*/ 	.word	0x00000570
        /*0a4c*/ 	.word	0x000000ff
        /*0a50*/ 	.word	0x00031c60
        /*0a54*/ 	.short	0x0100
        /*0a56*/ 	.byte	0x08
	.zero		1


	//   ....[8]....
        /*0a58*/ 	.word	0x00000580
        /*0a5c*/ 	.word	0x000000ff
        /*0a60*/ 	.word	0x00031c58
        /*0a64*/ 	.short	0x0100
        /*0a66*/ 	.byte	0x08
	.zero		1


	//   ....[9]....
        /*0a68*/ 	.word	0x00000590
        /*0a6c*/ 	.word	0x000000ff
        /*0a70*/ 	.word	0x00031c68
        /*0a74*/ 	.short	0x0100
        /*0a76*/ 	.byte	0x08
	.zero		1


	//   ....[10]....
        /*0a78*/ 	.word	0x00000680
        /*0a7c*/ 	.word	0x000000ff
        /*0a80*/ 	.word	0x00031c70
        /*0a84*/ 	.short	0x0100
        /*0a86*/ 	.byte	0x06
	.zero		1


	//   ....[11]....
        /*0a88*/ 	.word	0x00000690
        /*0a8c*/ 	.word	0x000000ff
        /*0a90*/ 	.word	0x00031c80
        /*0a94*/ 	.short	0x0100
        /*0a96*/ 	.byte	0x06
	.zero		1


	//   ....[12]....
        /*0a98*/ 	.word	0x000006a0
        /*0a9c*/ 	.word	0x000000ff
        /*0aa0*/ 	.word	0x00031c78
        /*0aa4*/ 	.short	0x0100
        /*0aa6*/ 	.byte	0x06
	.zero		1


	//   ....[13]....
        /*0aa8*/ 	.word	0x000006b0
        /*0aac*/ 	.word	0x000000ff
        /*0ab0*/ 	.word	0x00031c88
        /*0ab4*/ 	.short	0x0100
        /*0ab6*/ 	.byte	0x06
	.zero		1


	//   ....[14]....
        /*0ab8*/ 	.word	0x000007e0
        /*0abc*/ 	.word	0x000000ff
        /*0ac0*/ 	.word	0x00031c90
        /*0ac4*/ 	.short	0x0100
        /*0ac6*/ 	.byte	0x08
	.zero		1


	//   ....[15]....
        /*0ac8*/ 	.word	0x000007f0
        /*0acc*/ 	.word	0x000000ff
        /*0ad0*/ 	.word	0x00031ca0
        /*0ad4*/ 	.short	0x0100
        /*0ad6*/ 	.byte	0x08
	.zero		1


	//   ....[16]....
        /*0ad8*/ 	.word	0x00000800
        /*0adc*/ 	.word	0x000000ff
        /*0ae0*/ 	.word	0x00031c98
        /*0ae4*/ 	.short	0x0100
        /*0ae6*/ 	.byte	0x08
	.zero		1


	//   ....[17]....
        /*0ae8*/ 	.word	0x00000810
        /*0aec*/ 	.word	0x000000ff
        /*0af0*/ 	.word	0x00031ca8
        /*0af4*/ 	.short	0x0100
        /*0af6*/ 	.byte	0x08
	.zero		1


	//   ....[18]....
        /*0af8*/ 	.word	0x00000940
        /*0afc*/ 	.word	0x000000ff
        /*0b00*/ 	.word	0x00031cb0
        /*0b04*/ 	.short	0x0100
        /*0b06*/ 	.byte	0x08
	.zero		1


	//   ....[19]....
        /*0b08*/ 	.word	0x00000950
        /*0b0c*/ 	.word	0x000000ff
        /*0b10*/ 	.word	0x00031cc0
        /*0b14*/ 	.short	0x0100
        /*0b16*/ 	.byte	0x08
	.zero		1


	//   ....[20]....
        /*0b18*/ 	.word	0x00000960
        /*0b1c*/ 	.word	0x000000ff
        /*0b20*/ 	.word	0x00031cb8
        /*0b24*/ 	.short	0x0100
        /*0b26*/ 	.byte	0x08
	.zero		1


	//   ....[21]....
        /*0b28*/ 	.word	0x00000970
        /*0b2c*/ 	.word	0x000000ff
        /*0b30*/ 	.word	0x00031cc8
        /*0b34*/ 	.short	0x0100
        /*0b36*/ 	.byte	0x08
	.zero		1


	//   ....[22]....
        /*0b38*/ 	.word	0x00003200
        /*0b3c*/ 	.word	0x00000014
        /*0b40*/ 	.word	0x00031c90
        /*0b44*/ 	.short	0x010a
        /*0b46*/ 	.byte	0x3f
	.zero		1


	//   ....[23]....
        /*0b48*/ 	.word	0x00004ca0
        /*0b4c*/ 	.word	0x00000014
        /*0b50*/ 	.word	0x00031c90
        /*0b54*/ 	.short	0x010a
        /*0b56*/ 	.byte	0x3f
	.zero		1


	//   ....[24]....
        /*0b58*/ 	.word	0x00006680
        /*0b5c*/ 	.word	0x00000014
        /*0b60*/ 	.word	0x00031c90
        /*0b64*/ 	.short	0x010a
        /*0b66*/ 	.byte	0x3f
	.zero		1


	//   ....[25]....
        /*0b68*/ 	.word	0x000068f0
        /*0b6c*/ 	.word	0x00000024
        /*0b70*/ 	.word	0x00000000
        /*0b74*/ 	.short	0x0101
        /*0b76*/ 	.byte	0x3f
	.zero		1


	//   ....[26]....
        /*0b78*/ 	.word	0x00006930
        /*0b7c*/ 	.word	0x00000014
        /*0b80*/ 	.word	0x00031cb0
        /*0b84*/ 	.short	0x010a
        /*0b86*/ 	.byte	0x3f
	.zero		1


	//   ....[27]....
        /*0b88*/ 	.word	0x00006c90
        /*0b8c*/ 	.word	0x00000014
        /*0b90*/ 	.word	0x00000000
        /*0b94*/ 	.short	0x0101
        /*0b96*/ 	.byte	0x3f
	.zero		1


	//   ....[28]....
        /*0b98*/ 	.word	0x00007250
        /*0b9c*/ 	.word	0x00000010
        /*0ba0*/ 	.word	0x00031c00
        /*0ba4*/ 	.short	0x010a
        /*0ba6*/ 	.byte	0x3f
	.zero		1


	//   ....[29]....
        /*0ba8*/ 	.word	0x000072a0
        /*0bac*/ 	.word	0x00000010
        /*0bb0*/ 	.word	0x00031c00
        /*0bb4*/ 	.short	0x010a
        /*0bb6*/ 	.byte	0x3f
	.zero		1


	//   ....[30]....
        /*0bb8*/ 	.word	0x00007e10
        /*0bbc*/ 	.word	0x00000010
        /*0bc0*/ 	.word	0x00031c00
        /*0bc4*/ 	.short	0x010a
        /*0bc6*/ 	.byte	0x3f
	.zero		1


	//   ....[31]....
        /*0bc8*/ 	.word	0x00009940
        /*0bcc*/ 	.word	0x00000010
        /*0bd0*/ 	.word	0x00031c00
        /*0bd4*/ 	.short	0x010a
        /*0bd6*/ 	.byte	0x3f
	.zero		1


	//   ....[32]....
        /*0bd8*/ 	.word	0x0000b030
        /*0bdc*/ 	.word	0x00000000
        /*0be0*/ 	.word	0x00031c30
        /*0be4*/ 	.short	0x010a
        /*0be6*/ 	.byte	0x3f
	.zero		1


	//   ....[33]....
        /*0be8*/ 	.word	0x0000b100
        /*0bec*/ 	.word	0x00000000
        /*0bf0*/ 	.word	0x00031c30
        /*0bf4*/ 	.short	0x010a
        /*0bf6*/ 	.byte	0x3f
	.zero		1


	//   ....[34]....
        /*0bf8*/ 	.word	0x0000ed80
        /*0bfc*/ 	.word	0x00000018
        /*0c00*/ 	.word	0x00000000
        /*0c04*/ 	.short	0x0101
        /*0c06*/ 	.byte	0x3f
	.zero		1


	//   ....[35]....
        /*0c08*/ 	.word	0x0000ffe0
        /*0c0c*/ 	.word	0x00000014
        /*0c10*/ 	.word	0x00031c30
        /*0c14*/ 	.short	0x010a
        /*0c16*/ 	.byte	0x3f
	.zero		1


	//   ....[36]....
        /*0c18*/ 	.word	0x00010030
        /*0c1c*/ 	.word	0x00000014
        /*0c20*/ 	.word	0x00031c30
        /*0c24*/ 	.short	0x010a
        /*0c26*/ 	.byte	0x3f
	.zero		1


	//   ....[37]....
        /*0c28*/ 	.word	0x00012460
        /*0c2c*/ 	.word	0x00000015
        /*0c30*/ 	.word	0x00031c50
        /*0c34*/ 	.short	0x010a
        /*0c36*/ 	.byte	0x3f
	.zero		1


	//   ....[38]....
        /*0c38*/ 	.word	0x000124a0
        /*0c3c*/ 	.word	0x00000015
        /*0c40*/ 	.word	0x00031c50
        /*0c44*/ 	.short	0x010a
        /*0c46*/ 	.byte	0x3f
	.zero		1


	//   ....[39]....
        /*0c48*/ 	.word	0x00014920
        /*0c4c*/ 	.word	0x0000000f
        /*0c50*/ 	.word	0x00000000
        /*0c54*/ 	.short	0x0101
        /*0c56*/ 	.byte	0x3f
	.zero		1


	//   ....[40]....
        /*0c58*/ 	.word	0x00014930
        /*0c5c*/ 	.word	0x00000055
        /*0c60*/ 	.word	0x00000000
        /*0c64*/ 	.short	0x0101
        /*0c66*/ 	.byte	0x3f
	.zero		1


	//   ....[41]....
        /*0c68*/ 	.word	0x00015bb0
        /*0c6c*/ 	.word	0x00000014
        /*0c70*/ 	.word	0x00031c30
        /*0c74*/ 	.short	0x010a
        /*0c76*/ 	.byte	0x3f
	.zero		1


	//   ....[42]....
        /*0c78*/ 	.word	0x00015c00
        /*0c7c*/ 	.word	0x00000014
        /*0c80*/ 	.word	0x00031c30
        /*0c84*/ 	.short	0x010a
        /*0c86*/ 	.byte	0x3f
	.zero		1


	//   ....[43]....
        /*0c88*/ 	.word	0x00018010
        /*0c8c*/ 	.word	0x00000014
        /*0c90*/ 	.word	0x00031c50
        /*0c94*/ 	.short	0x010a
        /*0c96*/ 	.byte	0x3f
	.zero		1


	//   ....[44]....
        /*0c98*/ 	.word	0x00018050
        /*0c9c*/ 	.word	0x00000014
        /*0ca0*/ 	.word	0x00031c50
        /*0ca4*/ 	.short	0x010a
        /*0ca6*/ 	.byte	0x3f
	.zero		1


	//   ....[45]....
        /*0ca8*/ 	.word	0x00019ca0
        /*0cac*/ 	.word	0x0000006f
        /*0cb0*/ 	.word	0x00000000
        /*0cb4*/ 	.short	0x0101
        /*0cb6*/ 	.byte	0x3f
	.zero		1


	//   ....[46]....
        /*0cb8*/ 	.word	0x00019cb0
        /*0cbc*/ 	.word	0x0000006c
        /*0cc0*/ 	.word	0x00000000
        /*0cc4*/ 	.short	0x0101
        /*0cc6*/ 	.byte	0x3f
	.zero		1


	//   ....[47]....
        /*0cc8*/ 	.word	0x0001ac70
        /*0ccc*/ 	.word	0x00000007
        /*0cd0*/ 	.word	0x00031c50
        /*0cd4*/ 	.short	0x010a
        /*0cd6*/ 	.byte	0x3f
	.zero		1


	//   ....[48]....
        /*0cd8*/ 	.word	0x0001ad20
        /*0cdc*/ 	.word	0x00000007
        /*0ce0*/ 	.word	0x00031c50
        /*0ce4*/ 	.short	0x010a
        /*0ce6*/ 	.byte	0x3f
	.zero		1


	//   ....[49]....
        /*0ce8*/ 	.word	0x0001b730
        /*0cec*/ 	.word	0x00000008
        /*0cf0*/ 	.word	0x00000000
        /*0cf4*/ 	.short	0x0101
        /*0cf6*/ 	.byte	0x3f
	.zero		1


	//   ....[50]....
        /*0cf8*/ 	.word	0x0001c660
        /*0cfc*/ 	.word	0x00000000
        /*0d00*/ 	.word	0x00000000
        /*0d04*/ 	.short	0x0101
        /*0d06*/ 	.byte	0x3f
	.zero		1


	//   ....[51]....
        /*0d08*/ 	.word	0x0001e880
        /*0d0c*/ 	.word	0x00000006
        /*0d10*/ 	.word	0x00031c20
        /*0d14*/ 	.short	0x010a
        /*0d16*/ 	.byte	0x3f
	.zero		1


	//   ....[52]....
        /*0d18*/ 	.word	0x0001e8f0
        /*0d1c*/ 	.word	0x00000005
        /*0d20*/ 	.word	0x00031ca0
        /*0d24*/ 	.short	0x010a
        /*0d26*/ 	.byte	0x3f
	.zero		1


	//   ....[53]....
        /*0d28*/ 	.word	0x0001eb40
        /*0d2c*/ 	.word	0x00000005
        /*0d30*/ 	.word	0x00031cc0
        /*0d34*/ 	.short	0x010a
        /*0d36*/ 	.byte	0x3f
	.zero		1


	//   ....[54]....
        /*0d38*/ 	.word	0x0001ee30
        /*0d3c*/ 	.word	0x0000000a
        /*0d40*/ 	.word	0x00031ca0
        /*0d44*/ 	.short	0x010a
        /*0d46*/ 	.byte	0x3f
	.zero		1


	//   ....[55]....
        /*0d48*/ 	.word	0x0001f070
        /*0d4c*/ 	.word	0x0000000a
        /*0d50*/ 	.word	0x00031cc0
        /*0d54*/ 	.short	0x010a
        /*0d56*/ 	.byte	0x3f
	.zero		1


	//   ....[56]....
        /*0d58*/ 	.word	0x0001fe80
        /*0d5c*/ 	.word	0x00000005
        /*0d60*/ 	.word	0x00031c40
        /*0d64*/ 	.short	0x010a
        /*0d66*/ 	.byte	0x3f
	.zero		1


	//   ....[57]....
        /*0d68*/ 	.word	0x00020390
        /*0d6c*/ 	.word	0x0000001c
        /*0d70*/ 	.word	0x00031c20
        /*0d74*/ 	.short	0x010a
        /*0d76*/ 	.byte	0x3f
	.zero		1


	//   ....[58]....
        /*0d78*/ 	.word	0x00020670
        /*0d7c*/ 	.word	0x00000003
        /*0d80*/ 	.word	0x00031c40
        /*0d84*/ 	.short	0x010a
        /*0d86*/ 	.byte	0x3f
	.zero		1


	//   ....[59]....
        /*0d88*/ 	.word	0x000208f0
        /*0d8c*/ 	.word	0x00000002
        /*0d90*/ 	.word	0x00031c60
        /*0d94*/ 	.short	0x010a
        /*0d96*/ 	.byte	0x3f
	.zero		1


	//   ....[60]....
        /*0d98*/ 	.word	0x00020e70
        /*0d9c*/ 	.word	0x00000003
        /*0da0*/ 	.word	0x00031c40
        /*0da4*/ 	.short	0x010a
        /*0da6*/ 	.byte	0x3f
	.zero		1


	//   ....[61]....
        /*0da8*/ 	.word	0x000210f0
        /*0dac*/ 	.word	0x00000003
        /*0db0*/ 	.word	0x00031c60
        /*0db4*/ 	.short	0x010a
        /*0db6*/ 	.byte	0x3f
	.zero		1


	//   ....[62]....
        /*0db8*/ 	.word	0x000215f0
        /*0dbc*/ 	.word	0x00000002
        /*0dc0*/ 	.word	0x00031c40
        /*0dc4*/ 	.short	0x010a
        /*0dc6*/ 	.byte	0x3f
	.zero		1


	//   ....[63]....
        /*0dc8*/ 	.word	0x00021870
        /*0dcc*/ 	.word	0x00000002
        /*0dd0*/ 	.word	0x00031c60
        /*0dd4*/ 	.short	0x010a
        /*0dd6*/ 	.byte	0x3f
	.zero		1


	//   ....[64]....
        /*0dd8*/ 	.word	0x00021cf0
        /*0ddc*/ 	.word	0x00000003
        /*0de0*/ 	.word	0x00031c60
        /*0de4*/ 	.short	0x010a
        /*0de6*/ 	.byte	0x3f
	.zero		1


	//   ....[65]....
        /*0de8*/ 	.word	0x00022ca0
        /*0dec*/ 	.word	0x00000009
        /*0df0*/ 	.word	0x00031c20
        /*0df4*/ 	.short	0x010a
        /*0df6*/ 	.byte	0x3f
	.zero		1


	//   ....[66]....
        /*0df8*/ 	.word	0x00022e30
        /*0dfc*/ 	.word	0x00000007
        /*0e00*/ 	.word	0x00000000
        /*0e04*/ 	.short	0x010a
        /*0e06*/ 	.byte	0x3f
	.zero		1


	//   ....[67]....
        /*0e08*/ 	.word	0x00022ea0
        /*0e0c*/ 	.word	0x00000003
        /*0e10*/ 	.word	0x00000000
        /*0e14*/ 	.short	0x010a
        /*0e16*/ 	.byte	0x3f
	.zero		1


	//   ....[68]....
        /*0e18*/ 	.word	0x00022f00
        /*0e1c*/ 	.word	0x00000005
        /*0e20*/ 	.word	0x00000000
        /*0e24*/ 	.short	0x010a
        /*0e26*/ 	.byte	0x3f
	.zero		1


	//   ....[69]....
        /*0e28*/ 	.word	0x00022f30
        /*0e2c*/ 	.word	0x00000003
        /*0e30*/ 	.word	0x00000000
        /*0e34*/ 	.short	0x010a
        /*0e36*/ 	.byte	0x3f
	.zero		1


	//   ....[70]....
        /*0e38*/ 	.word	0x00022f90
        /*0e3c*/ 	.word	0x00000014
        /*0e40*/ 	.word	0x00031c90
        /*0e44*/ 	.short	0x010a
        /*0e46*/ 	.byte	0x3f
	.zero		1


	//   ....[71]....
        /*0e48*/ 	.word	0x00022fe0
        /*0e4c*/ 	.word	0x00000014
        /*0e50*/ 	.word	0x00031c90
        /*0e54*/ 	.short	0x010a
        /*0e56*/ 	.byte	0x3f
	.zero		1


	//   ....[72]....
        /*0e58*/ 	.word	0x00023030
        /*0e5c*/ 	.word	0x00000014
        /*0e60*/ 	.word	0x00031c90
        /*0e64*/ 	.short	0x010a
        /*0e66*/ 	.byte	0x3f
	.zero		1


	//   ....[73]....
        /*0e68*/ 	.word	0x00023080
        /*0e6c*/ 	.word	0x00000014
        /*0e70*/ 	.word	0x00031cb0
        /*0e74*/ 	.short	0x010a
        /*0e76*/ 	.byte	0x3f
	.zero		1


	//   ....[74]....
        /*0e78*/ 	.word	0x000233e0
        /*0e7c*/ 	.word	0x00000010
        /*0e80*/ 	.word	0x00031c00
        /*0e84*/ 	.short	0x010a
        /*0e86*/ 	.byte	0x3f
	.zero		1


	//   ....[75]....
        /*0e88*/ 	.word	0x000236a0
        /*0e8c*/ 	.word	0x00000010
        /*0e90*/ 	.word	0x00031c00
        /*0e94*/ 	.short	0x010a
        /*0e96*/ 	.byte	0x3f
	.zero		1


	//   ....[76]....
        /*0e98*/ 	.word	0x000236f0
        /*0e9c*/ 	.word	0x00000000
        /*0ea0*/ 	.word	0x00031c30
        /*0ea4*/ 	.short	0x010a
        /*0ea6*/ 	.byte	0x3f
	.zero		1


	//   ....[77]....
        /*0ea8*/ 	.word	0x00023740
        /*0eac*/ 	.word	0x00000014
        /*0eb0*/ 	.word	0x00031c30
        /*0eb4*/ 	.short	0x010a
        /*0eb6*/ 	.byte	0x3f
	.zero		1


	//   ....[78]....
        /*0eb8*/ 	.word	0x00023790
        /*0ebc*/ 	.word	0x00000015
        /*0ec0*/ 	.word	0x00031c50
        /*0ec4*/ 	.short	0x010a
        /*0ec6*/ 	.byte	0x3f
	.zero		1


	//   ....[79]....
        /*0ec8*/ 	.word	0x000237e0
        /*0ecc*/ 	.word	0x00000014
        /*0ed0*/ 	.word	0x00031c30
        /*0ed4*/ 	.short	0x010a
        /*0ed6*/ 	.byte	0x3f
	.zero		1


	//   ....[80]....
        /*0ed8*/ 	.word	0x00023830
        /*0edc*/ 	.word	0x00000014
        /*0ee0*/ 	.word	0x00031c50
        /*0ee4*/ 	.short	0x010a
        /*0ee6*/ 	.byte	0x3f
	.zero		1


	//   ....[81]....
        /*0ee8*/ 	.word	0x00023880
        /*0eec*/ 	.word	0x00000007
        /*0ef0*/ 	.word	0x00031c50
        /*0ef4*/ 	.short	0x010a
        /*0ef6*/ 	.byte	0x3f
	.zero		1


	//   ....[82]....
        /*0ef8*/ 	.word	0x00023a20
        /*0efc*/ 	.word	0x00000006
        /*0f00*/ 	.word	0x00031c20
        /*0f04*/ 	.short	0x010a
        /*0f06*/ 	.byte	0x3f
	.zero		1


	//   ....[83]....
        /*0f08*/ 	.word	0x00023a70
        /*0f0c*/ 	.word	0x00000005
        /*0f10*/ 	.word	0x00031ca0
        /*0f14*/ 	.short	0x010a
        /*0f16*/ 	.byte	0x3f
	.zero		1


	//   ....[84]....
        /*0f18*/ 	.word	0x00023ac0
        /*0f1c*/ 	.word	0x00000005
        /*0f20*/ 	.word	0x00031cc0
        /*0f24*/ 	.short	0x010a
        /*0f26*/ 	.byte	0x3f
	.zero		1


	//   ....[85]....
        /*0f28*/ 	.word	0x00023b10
        /*0f2c*/ 	.word	0x0000000a
        /*0f30*/ 	.word	0x00031ca0
        /*0f34*/ 	.short	0x010a
        /*0f36*/ 	.byte	0x3f
	.zero		1


	//   ....[86]....
        /*0f38*/ 	.word	0x00023b60
        /*0f3c*/ 	.word	0x0000000a
        /*0f40*/ 	.word	0x00031cc0
        /*0f44*/ 	.short	0x010a
        /*0f46*/ 	.byte	0x3f
	.zero		1


	//   ....[87]....
        /*0f48*/ 	.word	0x00023d00
        /*0f4c*/ 	.word	0x00000005
        /*0f50*/ 	.word	0x00031c40
        /*0f54*/ 	.short	0x010a
        /*0f56*/ 	.byte	0x3f
	.zero		1


	//   ....[88]....
        /*0f58*/ 	.word	0x00023d50
        /*0f5c*/ 	.word	0x0000001c
        /*0f60*/ 	.word	0x00031c20
        /*0f64*/ 	.short	0x010a
        /*0f66*/ 	.byte	0x3f
	.zero		1


	//   ....[89]....
        /*0f68*/ 	.word	0x00023da0
        /*0f6c*/ 	.word	0x00000003
        /*0f70*/ 	.word	0x00031c40
        /*0f74*/ 	.short	0x010a
        /*0f76*/ 	.byte	0x3f
	.zero		1


	//   ....[90]....
        /*0f78*/ 	.word	0x00023df0
        /*0f7c*/ 	.word	0x00000002
        /*0f80*/ 	.word	0x00031c60
        /*0f84*/ 	.short	0x010a
        /*0f86*/ 	.byte	0x3f
	.zero		1


	//   ....[91]....
        /*0f88*/ 	.word	0x00023e40
        /*0f8c*/ 	.word	0x00000003
        /*0f90*/ 	.word	0x00031c40
        /*0f94*/ 	.short	0x010a
        /*0f96*/ 	.byte	0x3f
	.zero		1


	//   ....[92]....
        /*0f98*/ 	.word	0x00023e90
        /*0f9c*/ 	.word	0x00000003
        /*0fa0*/ 	.word	0x00031c60
        /*0fa4*/ 	.short	0x010a
        /*0fa6*/ 	.byte	0x3f
	.zero		1


	//   ....[93]....
        /*0fa8*/ 	.word	0x00023ee0
        /*0fac*/ 	.word	0x00000002
        /*0fb0*/ 	.word	0x00031c40
        /*0fb4*/ 	.short	0x010a
        /*0fb6*/ 	.byte	0x3f
	.zero		1


	//   ....[94]....
        /*0fb8*/ 	.word	0x00023f30
        /*0fbc*/ 	.word	0x00000002
        /*0fc0*/ 	.word	0x00031c60
        /*0fc4*/ 	.short	0x010a
        /*0fc6*/ 	.byte	0x3f
	.zero		1


	//   ....[95]....
        /*0fc8*/ 	.word	0x00023f80
        /*0fcc*/ 	.word	0x00000003
        /*0fd0*/ 	.word	0x00031c60
        /*0fd4*/ 	.short	0x010a
        /*0fd6*/ 	.byte	0x3f
	.zero		1


	//   ....[96]....
        /*0fd8*/ 	.word	0x00024930
        /*0fdc*/ 	.word	0x00000009
        /*0fe0*/ 	.word	0x00031c20
        /*0fe4*/ 	.short	0x010a
        /*0fe6*/ 	.byte	0x3f
	.zero		1


	//   ....[97]....
        /*0fe8*/ 	.word	0x00024ad0
        /*0fec*/ 	.word	0x00000007
        /*0ff0*/ 	.word	0x00000000
        /*0ff4*/ 	.short	0x010a
        /*0ff6*/ 	.byte	0x3f
	.zero		1


	//   ....[98]....
        /*0ff8*/ 	.word	0x00024b20
        /*0ffc*/ 	.word	0x00000003
        /*1000*/ 	.word	0x00000000
        /*1004*/ 	.short	0x010a
        /*1006*/ 	.byte	0x3f
	.zero		1


	//   ....[99]....
        /*1008*/ 	.word	0x00024b70
        /*100c*/ 	.word	0x00000005
        /*1010*/ 	.word	0x00000000
        /*1014*/ 	.short	0x010a
        /*1016*/ 	.byte	0x3f
	.zero		1


	//----- nvinfo : EIATTR_NUM_MBARRIERS
	.align		4
.L_1465:
        /*1018*/ 	.byte	0x03, 0x38
        /*101a*/ 	.short	0x0016


	//----- nvinfo : EIATTR_EXIT_INSTR_OFFSETS
	.align		4
        /*101c*/ 	.byte	0x04, 0x1c
        /*101e*/ 	.short	(.L_1467 - .L_1466)


	//   ....[0]....
.L_1466:
        /*1020*/ 	.word	0x00022f80


	//----- nvinfo : EIATTR_MAX_THREADS
	.align		4
.L_1467:
        /*1024*/ 	.byte	0x04, 0x05
        /*1026*/ 	.short	(.L_1469 - .L_1468)
.L_1468:
        /*1028*/ 	.word	0x00000200
        /*102c*/ 	.word	0x00000001
        /*1030*/ 	.word	0x00000001


	//----- nvinfo : EIATTR_CRS_STACK_SIZE
	.align		4
.L_1469:
        /*1034*/ 	.byte	0x04, 0x1e
        /*1036*/ 	.short	(.L_1471 - .L_1470)
.L_1470:
        /*1038*/ 	.word	0x00000000


	//----- nvinfo : EIATTR_CBANK_PARAM_SIZE
	.align		4
.L_1471:
        /*103c*/ 	.byte	0x03, 0x19
        /*103e*/ 	.short	0x0a70


	//----- nvinfo : EIATTR_PARAM_CBANK
	.align		4
        /*1040*/ 	.byte	0x04, 0x0a
        /*1042*/ 	.short	(.L_1473 - .L_1472)
	.align		4
.L_1472:
        /*1044*/ 	.word	index@(.nv.constant0._ZN7cutlass13device_kernelIN5flash11enable_sm90INS1_16FlashAttnFwdSm90INS1_25CollectiveMainloopFwdSm90ILi2EN4cute5tupleIJNS5_1CILi1EEES8_S8_EEENS6_IJNS7_ILi192EEENS7_ILi144EEENS7_ILi96EEEEEELi96ENS_6half_tEfNS_4arch4Sm90ELb1ELb0ELb1ELb1ELb0ELb1ELb0ELb0ELb1ELb0ELb0ELb0EEENS1_21CollectiveEpilogueFwdINS6_IJSA_SC_SB_EEES9_SE_SG_Li384ELb1ELb0ELb0ELb0EEENS1_36VarlenDynamicPersistentTileSchedulerILi192ELi144ELi384ELi32ELb0ELb0ELb1ELb1ELb1ELb1EEEEEEEEEvNT_6ParamsE)
        /*1048*/ 	.short	0x0210
        /*104a*/ 	.short	0x0a70


	//----- nvinfo : EIATTR_SW_WAR
	.align		4
.L_1473:
        /*104c*/ 	.byte	0x04, 0x36
        /*104e*/ 	.short	(.L_1475 - .L_1474)
.L_1474:
        /*1050*/ 	.word	0x00000008
.L_1475:


//--------------------- .nv.info._ZN7cutlass13device_kernelIN5flash11enable_sm90INS1_16FlashAttnFwdSm90INS1_25CollectiveMainloopFwdSm90ILi2EN4cute5tupleIJNS5_1CILi1EEES8_S8_EEENS6_IJNS7_ILi192EEESA_NS7_ILi64EEEEEELi64ENS_6half_tEfNS_4arch4Sm90ELb0ELb0ELb1ELb0ELb0ELb0ELb0ELb0ELb1ELb0ELb0ELb0EEENS1_21CollectiveEpilogueFwdINS6_IJSA_SB_SA_EEES9_SD_SF_Li384ELb0ELb0ELb0ELb0EEENS1_29StaticPersistentTileSchedulerILb0EEEEEEEEEvNT_6ParamsE --------------------------
	.section	.nv.info._ZN7cutlass13device_kernelIN5flash11enable_sm90INS1_16FlashAttnFwdSm90INS1_25CollectiveMainloopFwdSm90ILi2EN4cute5tupleIJNS5_1CILi1EEES8_S8_EEENS6_IJNS7_ILi192EEESA_NS7_ILi64EEEEEELi64ENS_6half_tEfNS_4arch4Sm90ELb0ELb0ELb1ELb0ELb0ELb0ELb0ELb0ELb1ELb0ELb0ELb0EEENS1_21CollectiveEpilogueFwdINS6_IJSA_SB_SA_EEES9_SD_SF_Li384ELb0ELb0ELb0ELb0EEENS1_29StaticPersistentTileSchedulerILb0EEEEEEEEEvNT_6ParamsE,"",@"SHT_CUDA_INFO"
	.sectionflags	@""
	.align	4


	//----- nvinfo : EIATTR_CUDA_API_VERSION
	.align		4
        /*0000*/ 	.byte	0x04, 0x37
        /*0002*/ 	.short	(.L_1477 - .L_1476)
.L_1476:
        /*0004*/ 	.word	0x00000082


	//----- nvinfo : EIATTR_KPARAM_INFO
	.align		4
.L_1477:
        /*0008*/ 	.byte	0x04, 0x17
        /*000a*/ 	.short	(.L_1479 - .L_1478)
.L_1478:
        /*000c*/ 	.word	0x00000000
        /*0010*/ 	.short	0x0000
        /*0012*/ 	.short	0x0070
        /*0014*/ 	.byte	0x00, 0xf0, 0x01, 0x2e


	//----- nvinfo : EIATTR_SPARSE_MMA_MASK
	.align		4
.L_1479:
        /*0018*/ 	.byte	0x03, 0x50
        /*001a*/ 	.short	0x0000


	//----- nvinfo : EIATTR_MAXREG_COUNT
	.align		4
        /*001c*/ 	.byte	0x03, 0x1b
        /*001e*/ 	.short	0x0080


	//----- nvinfo : EIATTR_NUM_BARRIERS
	.align		4
        /*0020*/ 	.byte	0x02, 0x4c
        /*0022*/ 	.byte	0x10
	.zero		1


	//----- nvinfo : EIATTR_EXTERNS
	.align		4
        /*0024*/ 	.byte	0x04, 0x0f
        /*0026*/ 	.short	(.L_1481 - .L_1480)


	//   ....[0]....
	.align		4
.L_1480:
        /*0028*/ 	.word	index@(__assertfail)


	//----- nvinfo : EIATTR_ANNOTATIONS
	.align		4
.L_1481:
        /*002c*/ 	.byte	0x04, 0x55
        /*002e*/ 	.short	(.L_1483 - .L_1482)


	//   ....[0]....
.L_1482:
        /* <DEDUP_REMOVED lines=10> */


	//----- nvinfo : EIATTR_MERCURY_ISA_VERSION
	.align		4
.L_1483:
        /*00c0*/ 	.byte	0x03, 0x5f
        /*00c2*/ 	.short	0x0101


	//----- nvinfo : EIATTR_INT_WARP_WIDE_INSTR_OFFSETS
	.align		4
        /*00c4*/ 	.byte	0x04, 0x31
        /*00c6*/ 	.short	(.L_1485 - .L_1484)


	//   ....[0]....
.L_1484:
        /*00c8*/ 	.word	0x00000180


	//   ....[1]....
        /*00cc*/ 	.word	0x000001c0


	//   ....[2]....
        /*00d0*/ 	.word	0x00000250


	//   ....[3]....
        /*00d4*/ 	.word	0x00009b40


	//   ....[4]....
        /*00d8*/ 	.word	0x00009b80


	//----- nvinfo : EIATTR_COOP_GROUP_MASK_REGIDS
	.align		4
.L_1485:
        /*00dc*/ 	.byte	0x04, 0x29
        /*00de*/ 	.short	(.L_1487 - .L_1486)


	//   ....[0]....
.L_1486:
        /*00e0*/ 	.word	0xffffffff


	//   ....[1]....
        /*00e4*/ 	.word	0xffffffff


	//   ....[2]....
        /*00e8*/ 	.word	0xffffffff


	//   ....[3]....
        /*00ec*/ 	.word	0xffffffff


	//   ....[4]....
        /*00f0*/ 	.word	0xffffffff


	//   ....[5]....
        /*00f4*/ 	.word	0xffffffff


	//   ....[6]....
        /*00f8*/ 	.word	0xffffffff


	//   ....[7]....
        /*00fc*/ 	.word	0xffffffff


	//   ....[8]....
        /*0100*/ 	.word	0xffffffff


	//   ....[9]....
        /*0104*/ 	.word	0xffffffff


	//   ....[10]....
        /*0108*/ 	.word	0xffffffff


	//   ....[11]....
        /*010c*/ 	.word	0xffffffff


	//   ....[12]....
        /*0110*/ 	.word	0xffffffff


	//   ....[13]....
        /*0114*/ 	.word	0xffffffff


	//   ....[14]....
        /*0118*/ 	.word	0xffffffff


	//   ....[15]....
        /*011c*/ 	.word	0xffffffff


	//   ....[16]....
        /*0120*/ 	.word	0xffffffff


	//   ....[17]....
        /*0124*/ 	.word	0xffffffff


	//   ....[18]....
        /*0128*/ 	.word	0xffffffff


	//   ....[19]....
        /*012c*/ 	.word	0xffffffff


	//   ....[20]....
        /*0130*/ 	.word	0xffffffff


	//   ....[21]....
        /*0134*/ 	.word	0xffffffff


	//   ....[22]....
        /*0138*/ 	.word	0xffffffff


	//   ....[23]....
        /*013c*/ 	.word	0xffffffff


	//   ....[24]....
        /*0140*/ 	.word	0xffffffff


	//   ....[25]....
        /*0144*/ 	.word	0x0500000f


	//   ....[26]....
        /*0148*/ 	.word	0x0500000f


	//----- nvinfo : EIATTR_COOP_GROUP_INSTR_OFFSETS
	.align		4
.L_1487:
        /*014c*/ 	.byte	0x04, 0x28
        /*014e*/ 	.short	(.L_1489 - .L_1488)


	//   ....[0]....
.L_1488:
        /*0150*/ 	.word	0x00000060


	//   ....[1]....
        /*0154*/ 	.word	0x00000190


	//   ....[2]....
        /*0158*/ 	.word	0x00000230


	//   ....[3]....
        /*015c*/ 	.word	0x000003c0


	//   ....[4]....
        /*0160*/ 	.word	0x00000520


	//   ....[5]....
        /*0164*/ 	.word	0x00000640


	//   ....[6]....
        /*0168*/ 	.word	0x000007a0


	//   ....[7]....
        /*016c*/ 	.word	0x00000fe0


	//   ....[8]....
        /*0170*/ 	.word	0x00002f50


	//   ....[9]....
        /*0174*/ 	.word	0x00002f90


	//   ....[10]....
        /*0178*/ 	.word	0x00003770


	//   ....[11]....
        /*017c*/ 	.word	0x000037d0


	//   ....[12]....
        /*0180*/ 	.word	0x00004ab0


	//   ....[13]....
        /*0184*/ 	.word	0x00005d80


	//   ....[14]....
        /*0188*/ 	.word	0x00005e00


	//   ....[15]....
        /*018c*/ 	.word	0x00006bf0


	//   ....[16]....
        /*0190*/ 	.word	0x00006c50


	//   ....[17]....
        /*0194*/ 	.word	0x000081e0


	//   ....[18]....
        /*0198*/ 	.word	0x00008320


	//   ....[19]....
        /*019c*/ 	.word	0x00008360


	//   ....[20]....
        /*01a0*/ 	.word	0x000084b0


	//   ....[21]....
        /*01a4*/ 	.word	0x000084c0


	//   ....[22]....
        /*01a8*/ 	.word	0x00009060


	//   ....[23]....
        /*01ac*/ 	.word	0x000093f0


	//   ....[24]....
        /*01b0*/ 	.word	0x0000b660


	//   ....[25]....
        /*01b4*/ 	.word	0x0000bb00


	//   ....[26]....
        /*01b8*/ 	.word	0x0000bf40


	//----- nvinfo : EIATTR_REG_RECONFIG
	.align		4
.L_1489:
        /*01bc*/ 	.byte	0x01, 0x54
	.zero		2


	//----- nvinfo : EIATTR_SYSCALL_OFFSETS
	.align		4
        /*01c0*/ 	.byte	0x04, 0x46
        /*01c2*/ 	.short	(.L_1491 - .L_1490)


	//   ....[0]....
.L_1490:
        /*01c4*/ 	.word	0x00001250


	//   ....[1]....
        /*01c8*/ 	.word	0x00009810


	//   ....[2]....
        /*01cc*/ 	.word	0x00009940


	//   ....[3]....
        /*01d0*/ 	.word	0x00009a40


	//----- nvinfo : EIATTR_MBARRIER_INSTR_OFFSETS
	.align		4
.L_1491:
        /*01d4*/ 	.byte	0x04, 0x39
        /*01d6*/ 	.short	(.L_1493 - .L_1492)


	//   ....[0]....
.L_1492:
        /*01d8*/ 	.word	0x00000270
        /*01dc*/ 	.word	0x000000ff
        /*01e0*/ 	.word	0x00030800
        /*01e4*/ 	.short	0x0100
        /*01e6*/ 	.byte	0x06
	.zero		1


	//   ....[1]....
        /*01e8*/ 	.word	0x00000280
        /*01ec*/ 	.word	0x000000ff
        /*01f0*/ 	.word	0x00030820
        /*01f4*/ 	.short	0x0100
        /*01f6*/ 	.byte	0x06
	.zero		1


	//   ....[2]....
        /*01f8*/ 	.word	0x00000370
        /*01fc*/ 	.word	0x000000ff
        /*0200*/ 	.word	0x00030830
        /*0204*/ 	.short	0x0100
        /*0206*/ 	.byte	0x08
	.zero		1


	//   ....[3]....
        /*0208*/ 	.word	0x00000380
        /*020c*/ 	.word	0x000000ff
        /*0210*/ 	.word	0x00030840
        /*0214*/ 	.short	0x0100
        /*0216*/ 	.byte	0x08
	.zero		1


	//   ....[4]....
        /*0218*/ 	.word	0x00000390
        /*021c*/ 	.word	0x000000ff
        /*0220*/ 	.word	0x00030838
        /*0224*/ 	.short	0x0100
        /*0226*/ 	.byte	0x08
	.zero		1


	//   ....[5]....
        /*0228*/ 	.word	0x000003a0
        /*022c*/ 	.word	0x000000ff
        /*0230*/ 	.word	0x00030848
        /*0234*/ 	.short	0x0100
        /*0236*/ 	.byte	0x08
	.zero		1


	//   ....[6]....
        /*0238*/ 	.word	0x000004d0
        /*023c*/ 	.word	0x000000ff
        /*0240*/ 	.word	0x00030850
        /*0244*/ 	.short	0x0100
        /*0246*/ 	.byte	0x08
	.zero		1


	//   ....[7]....
        /*0248*/ 	.word	0x000004e0
        /*024c*/ 	.word	0x000000ff
        /*0250*/ 	.word	0x00030860
        /*0254*/ 	.short	0x0100
        /*0256*/ 	.byte	0x08
	.zero		1


	//   ....[8]....
        /*0258*/ 	.word	0x000004f0
        /*025c*/ 	.word	0x000000ff
        /*0260*/ 	.word	0x00030858
        /*0264*/ 	.short	0x0100
        /*0266*/ 	.byte	0x08
	.zero		1


	//   ....[9]....
        /*0268*/ 	.word	0x00000500
        /*026c*/ 	.word	0x000000ff
        /*0270*/ 	.word	0x00030868
        /*0274*/ 	.short	0x0100
        /*0276*/ 	.byte	0x08
	.zero		1


	//   ....[10]....
        /*0278*/ 	.word	0x000005f0
        /*027c*/ 	.word	0x000000ff
        /*0280*/ 	.word	0x00030870
        /*0284*/ 	.short	0x0100
        /*0286*/ 	.byte	0x06
	.zero		1


	//   ....[11]....
        /*0288*/ 	.word	0x00000600
        /*028c*/ 	.word	0x000000ff
        /*0290*/ 	.word	0x00030880
        /*0294*/ 	.short	0x0100
        /*0296*/ 	.byte	0x06
	.zero		1


	//   ....[12]....
        /*0298*/ 	.word	0x00000610
        /*029c*/ 	.word	0x000000ff
        /*02a0*/ 	.word	0x00030878
        /*02a4*/ 	.short	0x0100
        /*02a6*/ 	.byte	0x06
	.zero		1


	//   ....[13]....
        /*02a8*/ 	.word	0x00000620
        /*02ac*/ 	.word	0x000000ff
        /*02b0*/ 	.word	0x00030888
        /*02b4*/ 	.short	0x0100
        /*02b6*/ 	.byte	0x06
	.zero		1


	//   ....[14]....
        /*02b8*/ 	.word	0x00000750
        /*02bc*/ 	.word	0x000000ff
        /*02c0*/ 	.word	0x00030890
        /*02c4*/ 	.short	0x0100
        /*02c6*/ 	.byte	0x08
	.zero		1


	//   ....[15]....
        /*02c8*/ 	.word	0x00000760
        /*02cc*/ 	.word	0x000000ff
        /*02d0*/ 	.word	0x000308a0
        /*02d4*/ 	.short	0x0100
        /*02d6*/ 	.byte	0x08
	.zero		1


	//   ....[16]....
        /*02d8*/ 	.word	0x00000770
        /*02dc*/ 	.word	0x000000ff
        /*02e0*/ 	.word	0x00030898
        /*02e4*/ 	.short	0x0100
        /*02e6*/ 	.byte	0x08
	.zero		1


	//   ....[17]....
        /*02e8*/ 	.word	0x00000780
        /*02ec*/ 	.word	0x000000ff
        /*02f0*/ 	.word	0x000308a8
        /*02f4*/ 	.short	0x0100
        /*02f6*/ 	.byte	0x08
	.zero		1


	//   ....[18]....
        /*02f8*/ 	.word	0x000008b0
        /*02fc*/ 	.word	0x000000ff
        /*0300*/ 	.word	0x000308b0
        /*0304*/ 	.short	0x0100
        /*0306*/ 	.byte	0x08
	.zero		1


	//   ....[19]....
        /*0308*/ 	.word	0x000008c0
        /*030c*/ 	.word	0x000000ff
        /*0310*/ 	.word	0x000308c0
        /*0314*/ 	.short	0x0100
        /*0316*/ 	.byte	0x08
	.zero		1


	//   ....[20]....
        /*0318*/ 	.word	0x000008d0
        /*031c*/ 	.word	0x000000ff
        /*0320*/ 	.word	0x000308b8
        /*0324*/ 	.short	0x0100
        /*0326*/ 	.byte	0x08
	.zero		1


	//   ....[21]....
        /*0328*/ 	.word	0x000008e0
        /*032c*/ 	.word	0x000000ff
        /*0330*/ 	.word	0x000308c8
        /*0334*/ 	.short	0x0100
        /*0336*/ 	.byte	0x08
	.zero		1


	//   ....[22]....
        /*0338*/ 	.word	0x00001290
        /*033c*/ 	.word	0x000000ff
        /*0340*/ 	.word	0x00030800
        /*0344*/ 	.short	0x010a
        /*0346*/ 	.byte	0x28
	.zero		1


	//   ....[23]....
        /*0348*/ 	.word	0x00001320
        /*034c*/ 	.word	0x00000003
        /*0350*/ 	.word	0x00030830
        /*0354*/ 	.short	0x010a
        /*0356*/ 	.byte	0x3f
	.zero		1


	//   ....[24]....
        /*0358*/ 	.word	0x000013b0
        /*035c*/ 	.word	0x00000003
        /*0360*/ 	.word	0x00030830
        /*0364*/ 	.short	0x010a
        /*0366*/ 	.byte	0x3f
	.zero		1


	//   ....[25]....
        /*0368*/ 	.word	0x000039e0
        /*036c*/ 	.word	0x00000005
        /*0370*/ 	.word	0x00000000
        /*0374*/ 	.short	0x0101
        /*0376*/ 	.byte	0x3f
	.zero		1


	//   ....[26]....
        /*0378*/ 	.word	0x00004d00
        /*037c*/ 	.word	0x000000ff
        /*0380*/ 	.word	0x00030830
        /*0384*/ 	.short	0x010a
        /*0386*/ 	.byte	0x0a
	.zero		1


	//   ....[27]....
        /*0388*/ 	.word	0x00004d40
        /*038c*/ 	.word	0x000000ff
        /*0390*/ 	.word	0x00030830
        /*0394*/ 	.short	0x010a
        /*0396*/ 	.byte	0x0a
	.zero		1


	//   ....[28]....
        /*0398*/ 	.word	0x00004f40
        /*039c*/ 	.word	0x000000ff
        /*03a0*/ 	.word	0x00030850
        /*03a4*/ 	.short	0x010a
        /*03a6*/ 	.byte	0x0a
	.zero		1


	//   ....[29]....
        /*03a8*/ 	.word	0x00004f80
        /*03ac*/ 	.word	0x000000ff
        /*03b0*/ 	.word	0x00030850
        /*03b4*/ 	.short	0x010a
        /*03b6*/ 	.byte	0x0a
	.zero		1


	//   ....[30]....
        /*03b8*/ 	.word	0x000070e0
        /*03bc*/ 	.word	0x00000067
        /*03c0*/ 	.word	0x00000000
        /*03c4*/ 	.short	0x0101
        /*03c6*/ 	.byte	0x3f
	.zero		1


	//   ....[31]....
        /*03c8*/ 	.word	0x00007270
        /*03cc*/ 	.word	0x0000000a
        /*03d0*/ 	.word	0x00000000
        /*03d4*/ 	.short	0x0101
        /*03d6*/ 	.byte	0x3f
	.zero		1


	//   ....[32]....
        /*03d8*/ 	.word	0x00008260
        /*03dc*/ 	.word	0x000000ff
        /*03e0*/ 	.word	0x00030850
        /*03e4*/ 	.short	0x010a
        /*03e6*/ 	.byte	0x0c
	.zero		1


	//   ....[33]....
        /*03e8*/ 	.word	0x000082a0
        /*03ec*/ 	.word	0x000000ff
        /*03f0*/ 	.word	0x00030850
        /*03f4*/ 	.short	0x010a
        /*03f6*/ 	.byte	0x0c
	.zero		1


	//   ....[34]....
        /*03f8*/ 	.word	0x00008dc0
        /*03fc*/ 	.word	0x0000000c
        /*0400*/ 	.word	0x00000000
        /*0404*/ 	.short	0x0101
        /*0406*/ 	.byte	0x3f
	.zero		1


	//   ....[35]....
        /*0408*/ 	.word	0x00009300
        /*040c*/ 	.word	0x000000ff
        /*0410*/ 	.word	0x00000000
        /*0414*/ 	.short	0x0101
        /*0416*/ 	.byte	0x06
	.zero		1


	//   ....[36]....
        /*0418*/ 	.word	0x00009ec0
        /*041c*/ 	.word	0x00000007
        /*0420*/ 	.word	0x00030840
        /*0424*/ 	.short	0x010a
        /*0426*/ 	.byte	0x3f
	.zero		1


	//   ....[37]....
        /*0428*/ 	.word	0x0000a1a0
        /*042c*/ 	.word	0x00000019
        /*0430*/ 	.word	0x00030820
        /*0434*/ 	.short	0x010a
        /*0436*/ 	.byte	0x3f
	.zero		1


	//   ....[38]....
        /*0438*/ 	.word	0x0000a430
        /*043c*/ 	.word	0x00000005
        /*0440*/ 	.word	0x00030840
        /*0444*/ 	.short	0x010a
        /*0446*/ 	.byte	0x3f
	.zero		1


	//   ....[39]....
        /*0448*/ 	.word	0x0000a5d0
        /*044c*/ 	.word	0x00000004
        /*0450*/ 	.word	0x00000060
        /*0454*/ 	.short	0x010a
        /*0456*/ 	.byte	0x3f
	.zero		1


	//   ....[40]....
        /*0458*/ 	.word	0x0000aa20
        /*045c*/ 	.word	0x00000006
        /*0460*/ 	.word	0x00030840
        /*0464*/ 	.short	0x010a
        /*0466*/ 	.byte	0x3f
	.zero		1


	//   ....[41]....
        /*0468*/ 	.word	0x0000abc0
        /*046c*/ 	.word	0x00000006
        /*0470*/ 	.word	0x00000060
        /*0474*/ 	.short	0x010a
        /*0476*/ 	.byte	0x3f
	.zero		1


	//   ....[42]....
        /*0478*/ 	.word	0x0000af70
        /*047c*/ 	.word	0x00000005
        /*0480*/ 	.word	0x00030840
        /*0484*/ 	.short	0x010a
        /*0486*/ 	.byte	0x3f
	.zero		1


	//   ....[43]....
        /*0488*/ 	.word	0x0000b120
        /*048c*/ 	.word	0x00000005
        /*0490*/ 	.word	0x00000060
        /*0494*/ 	.short	0x010a
        /*0496*/ 	.byte	0x3f
	.zero		1


	//   ....[44]....
        /*0498*/ 	.word	0x0000b370
        /*049c*/ 	.word	0x00000005
        /*04a0*/ 	.word	0x00030860
        /*04a4*/ 	.short	0x010a
        /*04a6*/ 	.byte	0x3f
	.zero		1


	//   ....[45]....
        /*04a8*/ 	.word	0x0000b610
        /*04ac*/ 	.word	0x00000008
        /*04b0*/ 	.word	0x00030820
        /*04b4*/ 	.short	0x010a
        /*04b6*/ 	.byte	0x3f
	.zero		1


	//   ....[46]....
        /*04b8*/ 	.word	0x0000b770
        /*04bc*/ 	.word	0x00000005
        /*04c0*/ 	.word	0x00000000
        /*04c4*/ 	.short	0x010a
        /*04c6*/ 	.byte	0x3f
	.zero		1


	//   ....[47]....
        /*04c8*/ 	.word	0x0000b7e0
        /*04cc*/ 	.word	0x00000003
        /*04d0*/ 	.word	0x00000000
        /*04d4*/ 	.short	0x010a
        /*04d6*/ 	.byte	0x3f
	.zero		1


	//   ....[48]....
        /*04d8*/ 	.word	0x0000b840
        /*04dc*/ 	.word	0x00000005
        /*04e0*/ 	.word	0x00000000
        /*04e4*/ 	.short	0x010a
        /*04e6*/ 	.byte	0x3f
	.zero		1


	//   ....[49]....
        /*04e8*/ 	.word	0x0000b870
        /*04ec*/ 	.word	0x00000003
        /*04f0*/ 	.word	0x00000000
        /*04f4*/ 	.short	0x010a
        /*04f6*/ 	.byte	0x3f
	.zero		1


	//   ....[50]....
        /*04f8*/ 	.word	0x0000b8e0
        /*04fc*/ 	.word	0x00000003
        /*0500*/ 	.word	0x00030800
        /*0504*/ 	.short	0x010a
        /*0506*/ 	.byte	0x3f
	.zero		1


	//   ....[51]....
        /*0508*/ 	.word	0x0000b930
        /*050c*/ 	.word	0x00000003
        /*0510*/ 	.word	0x00030830
        /*0514*/ 	.short	0x010a
        /*0516*/ 	.byte	0x3f
	.zero		1


	//   ....[52]....
        /*0518*/ 	.word	0x0000b990
        /*051c*/ 	.word	0x0000000b
        /*0520*/ 	.word	0x00030830
        /*0524*/ 	.short	0x010a
        /*0526*/ 	.byte	0x3f
	.zero		1


	//   ....[53]....
        /*0528*/ 	.word	0x0000b9f0
        /*052c*/ 	.word	0x0000000b
        /*0530*/ 	.word	0x00030850
        /*0534*/ 	.short	0x010a
        /*0536*/ 	.byte	0x3f
	.zero		1


	//   ....[54]....
        /*0538*/ 	.word	0x0000ba50
        /*053c*/ 	.word	0x00000004
        /*0540*/ 	.word	0x00030850
        /*0544*/ 	.short	0x010a
        /*0546*/ 	.byte	0x3f
	.zero		1


	//   ....[55]....
        /*0548*/ 	.word	0x0000bbc0
        /*054c*/ 	.word	0x00000007
        /*0550*/ 	.word	0x00030840
        /*0554*/ 	.short	0x010a
        /*0556*/ 	.byte	0x3f
	.zero		1


	//   ....[56]....
        /*0558*/ 	.word	0x0000bc10
        /*055c*/ 	.word	0x00000019
        /*0560*/ 	.word	0x00030820
        /*0564*/ 	.short	0x010a
        /*0566*/ 	.byte	0x3f
	.zero		1


	//   ....[57]....
        /*0568*/ 	.word	0x0000bc60
        /*056c*/ 	.word	0x00000005
        /*0570*/ 	.word	0x00030840
        /*0574*/ 	.short	0x010a
        /*0576*/ 	.byte	0x3f
	.zero		1


	//   ....[58]....
        /*0578*/ 	.word	0x0000bcb0
        /*057c*/ 	.word	0x00000004
        /*0580*/ 	.word	0x00000060
        /*0584*/ 	.short	0x010a
        /*0586*/ 	.byte	0x3f
	.zero		1


	//   ....[59]....
        /*0588*/ 	.word	0x0000bd00
        /*058c*/ 	.word	0x00000006
        /*0590*/ 	.word	0x00030840
        /*0594*/ 	.short	0x010a
        /*0596*/ 	.byte	0x3f
	.zero		1


	//   ....[60]....
        /*0598*/ 	.word	0x0000bd50
        /*059c*/ 	.word	0x00000006
        /*05a0*/ 	.word	0x00000060
        /*05a4*/ 	.short	0x010a
        /*05a6*/ 	.byte	0x3f
	.zero		1


	//   ....[61]....
        /*05a8*/ 	.word	0x0000bda0
        /*05ac*/ 	.word	0x00000005
        /*05b0*/ 	.word	0x00030840
        /*05b4*/ 	.short	0x010a
        /*05b6*/ 	.byte	0x3f
	.zero		1


	//   ....[62]....
        /*05b8*/ 	.word	0x0000bdf0
        /*05bc*/ 	.word	0x00000005
        /*05c0*/ 	.word	0x00000060
        /*05c4*/ 	.short	0x010a
        /*05c6*/ 	.byte	0x3f
	.zero		1


	//   ....[63]....
        /*05c8*/ 	.word	0x0000be40
        /*05cc*/ 	.word	0x00000005
        /*05d0*/ 	.word	0x00030860
        /*05d4*/ 	.short	0x010a
        /*05d6*/ 	.byte	0x3f
	.zero		1


	//   ....[64]....
        /*05d8*/ 	.word	0x0000be90
        /*05dc*/ 	.word	0x00000008
        /*05e0*/ 	.word	0x00030820
        /*05e4*/ 	.short	0x010a
        /*05e6*/ 	.byte	0x3f
	.zero		1


	//   ....[65]....
        /*05e8*/ 	.word	0x0000c000
        /*05ec*/ 	.word	0x00000005
        /*05f0*/ 	.word	0x00000000
        /*05f4*/ 	.short	0x010a
        /*05f6*/ 	.byte	0x3f
	.zero		1


	//   ....[66]....
        /*05f8*/ 	.word	0x0000c050
        /*05fc*/ 	.word	0x00000003
        /*0600*/ 	.word	0x00000000
        /*0604*/ 	.short	0x010a
        /*0606*/ 	.byte	0x3f
	.zero		1


	//   ....[67]....
        /*0608*/ 	.word	0x0000c0a0
        /*060c*/ 	.word	0x00000005
        /*0610*/ 	.word	0x00000000
        /*0614*/ 	.short	0x010a
        /*0616*/ 	.byte	0x3f
	.zero		1


	//----- nvinfo : EIATTR_NUM_MBARRIERS
	.align		4
.L_1493:
        /*0618*/ 	.byte	0x03, 0x38
        /*061a*/ 	.short	0x0016


	//----- nvinfo : EIATTR_EXIT_INSTR_OFFSETS
	.align		4
        /*061c*/ 	.byte	0x04, 0x1c
        /*061e*/ 	.short	(.L_1495 - .L_1494)


	//   ....[0]....
.L_1494:
        /*0620*/ 	.word	0x00000a30


	//   ....[1]....
        /*0624*/ 	.word	0x000093b0


	//   ....[2]....
        /*0628*/ 	.word	0x00009410


	//   ....[3]....
        /*062c*/ 	.word	0x0000b8c0


	//----- nvinfo : EIATTR_MAX_THREADS
	.align		4
.L_1495:
        /*0630*/ 	.byte	0x04, 0x05
        /*0632*/ 	.short	(.L_1497 - .L_1496)
.L_1496:
        /*0634*/ 	.word	0x00000200
        /*0638*/ 	.word	0x00000001
        /*063c*/ 	.word	0x00000001


	//----- nvinfo : EIATTR_CRS_STACK_SIZE
	.align		4
.L_1497:
        /*0640*/ 	.byte	0x04, 0x1e
        /*0642*/ 	.short	(.L_1499 - .L_1498)
.L_1498:
        /*0644*/ 	.word	0x00000000


	//----- nvinfo : EIATTR_CBANK_PARAM_SIZE
	.align		4
.L_1499:
        /*0648*/ 	.byte	0x03, 0x19
        /*064a*/ 	.short	0x0bf0


	//----- nvinfo : EIATTR_PARAM_CBANK
	.align		4
        /*064c*/ 	.byte	0x04, 0x0a
        /*064e*/ 	.short	(.L_1501 - .L_1500)
	.align		4
.L_1500:
        /*0650*/ 	.word	index@(.nv.constant0._ZN7cutlass13device_kernelIN5flash11enable_sm90INS1_16FlashAttnFwdSm90INS1_25CollectiveMainloopFwdSm90ILi2EN4cute5tupleIJNS5_1CILi1EEES8_S8_EEENS6_IJNS7_ILi192EEESA_NS7_ILi64EEEEEELi64ENS_6half_tEfNS_4arch4Sm90ELb0ELb0ELb1ELb0ELb0ELb0ELb0ELb0ELb1ELb0ELb0ELb0EEENS1_21CollectiveEpilogueFwdINS6_IJSA_SB_SA_EEES9_SD_SF_Li384ELb0ELb0ELb0ELb0EEENS1_29StaticPersistentTileSchedulerILb0EEEEEEEEEvNT_6ParamsE)
        /*0654*/ 	.short	0x0210
        /*0656*/ 	.short	0x0bf0


	//----- nvinfo : EIATTR_SW_WAR
	.align		4
.L_1501:
        /*0658*/ 	.byte	0x04, 0x36
        /*065a*/ 	.short	(.L_1503 - .L_1502)
.L_1502:
        /*065c*/ 	.word	0x00000008
.L_1503:


//--------------------- .nv.info._ZN7cutlass13device_kernelIN5flash11enable_sm90INS1_16FlashAttnFwdSm90INS1_25CollectiveMainloopFwdSm90ILi2EN4cute5tupleIJNS5_1CILi1EEES8_S8_EEENS6_IJNS7_ILi192EEESA_NS7_ILi64EEEEEELi64ENS_6half_tEfNS_4arch4Sm90ELb0ELb0ELb1ELb1ELb0ELb0ELb0ELb0ELb1ELb0ELb0ELb0EEENS1_21CollectiveEpilogueFwdINS6_IJSA_SB_SA_EEES9_SD_SF_Li384ELb1ELb0ELb0ELb0EEENS1_36VarlenDynamicPersistentTileSchedulerILi192ELi192ELi384ELi32ELb0ELb0ELb1ELb0ELb1ELb1EEEEEEEEEvNT_6ParamsE --------------------------
	.section	.nv.info._ZN7cutlass13device_kernelIN5flash11enable_sm90INS1_16FlashAttnFwdSm90INS1_25CollectiveMainloopFwdSm90ILi2EN4cute5tupleIJNS5_1CILi1EEES8_S8_EEENS6_IJNS7_ILi192EEESA_NS7_ILi64EEEEEELi64ENS_6half_tEfNS_4arch4Sm90ELb0ELb0ELb1ELb1ELb0ELb0ELb0ELb0ELb1ELb0ELb0ELb0EEENS1_21CollectiveEpilogueFwdINS6_IJSA_SB_SA_EEES9_SD_SF_Li384ELb1ELb0ELb0ELb0EEENS1_36VarlenDynamicPersistentTileSchedulerILi192ELi192ELi384ELi32ELb0ELb0ELb1ELb0ELb1ELb1EEEEEEEEEvNT_6ParamsE,"",@"SHT_CUDA_INFO"
	.sectionflags	@""
	.align	4


	//----- nvinfo : EIATTR_CUDA_API_VERSION
	.align		4
        /*0000*/ 	.byte	0x04, 0x37
        /*0002*/ 	.short	(.L_1505 - .L_1504)
.L_1504:
        /*0004*/ 	.word	0x00000082


	//----- nvinfo : EIATTR_KPARAM_INFO
	.align		4
.L_1505:
        /*0008*/ 	.byte	0x04, 0x17
        /*000a*/ 	.short	(.L_1507 - .L_1506)
.L_1506:
        /*000c*/ 	.word	0x00000000
        /*0010*/ 	.short	0x0000
        /*0012*/ 	.short	0x0070
        /*0014*/ 	.byte	0x00, 0xf0, 0x01, 0x28


	//----- nvinfo : EIATTR_SPARSE_MMA_MASK
	.align		4
.L_1507:
        /*0018*/ 	.byte	0x03, 0x50
        /*001a*/ 	.short	0x0000


	//----- nvinfo : EIATTR_MAXREG_COUNT
	.align		4
        /*001c*/ 	.byte	0x03, 0x1b
        /*001e*/ 	.short	0x0080


	//----- nvinfo : EIATTR_NUM_BARRIERS
	.align		4
        /*0020*/ 	.byte	0x02, 0x4c
        /*0022*/ 	.byte	0x10
	.zero		1


	//----- nvinfo : EIATTR_EXTERNS
	.align		4
        /*0024*/ 	.byte	0x04, 0x0f
        /*0026*/ 	.short	(.L_1509 - .L_1508)


	//   ....[0]....
	.align		4
.L_1508:
        /*0028*/ 	.word	index@(__assertfail)


	//----- nvinfo : EIATTR_ANNOTATIONS
	.align		4
.L_1509:
        /*002c*/ 	.byte	0x04, 0x55
        /*002e*/ 	.short	(.L_1511 - .L_1510)


	//   ....[0]....
.L_1510:
        /* <DEDUP_REMOVED lines=17> */


	//----- nvinfo : EIATTR_MERCURY_ISA_VERSION
	.align		4
.L_1511:
        /*0128*/ 	.byte	0x03, 0x5f
        /*012a*/ 	.short	0x0101


	//----- nvinfo : EIATTR_UNUSED_LOAD_BYTE_OFFSET
	.align		4
        /*012c*/ 	.byte	0x04, 0x44
        /*012e*/ 	.short	(.L_1513 - .L_1512)


	//   ....[0]....
.L_1512:
        /*0130*/ 	.word	0x00000a80
        /*0134*/ 	.word	0x0000fff0


	//   ....[1]....
        /*0138*/ 	.word	0x00009120
        /*013c*/ 	.word	0x0000fff0


	//----- nvinfo : EIATTR_INT_WARP_WIDE_INSTR_OFFSETS
	.align		4
.L_1513:
        /*0140*/ 	.byte	0x04, 0x31
        /*0142*/ 	.short	(.L_1515 - .L_1514)


	//   ....[0]....
.L_1514:
        /*0144*/ 	.word	0x00000160


	//   ....[1]....
        /*0148*/ 	.word	0x000001a0


	//   ....[2]....
        /*014c*/ 	.word	0x00000210


	//   ....[3]....
        /*0150*/ 	.word	0x0000b8a0


	//   ....[4]....
        /*0154*/ 	.word	0x0000b930


	//   ....[5]....
        /*0158*/ 	.word	0x0000bd80


	//   ....[6]....
        /*015c*/ 	.word	0x0000bdb0


	//   ....[7]....
        /*0160*/ 	.word	0x0000d810


	//   ....[8]....
        /*0164*/ 	.word	0x0000d8a0


	//----- nvinfo : EIATTR_COOP_GROUP_MASK_REGIDS
	.align		4
.L_1515:
        /*0168*/ 	.byte	0x04, 0x29
        /*016a*/ 	.short	(.L_1517 - .L_1516)


	//   ....[0]....
.L_1516:
        /*016c*/ 	.word	0xffffffff


	//   ....[1]....
        /*0170*/ 	.word	0xffffffff


	//   ....[2]....
        /*0174*/ 	.word	0xffffffff


	//   ....[3]....
        /*0178*/ 	.word	0xffffffff


	//   ....[4]....
        /*017c*/ 	.word	0xffffffff


	//   ....[5]....
        /*0180*/ 	.word	0xffffffff


	//   ....[6]....
        /*0184*/ 	.word	0xffffffff


	//   ....[7]....
        /*0188*/ 	.word	0xffffffff


	//   ....[8]....
        /*018c*/ 	.word	0xffffffff


	//   ....[9]....
        /*0190*/ 	.word	0xffffffff


	//   ....[10]....
        /*0194*/ 	.word	0xffffffff


	//   ....[11]....
        /*0198*/ 	.word	0xffffffff


	//   ....[12]....
        /*019c*/ 	.word	0xffffffff


	//   ....[13]....
        /*01a0*/ 	.word	0xffffffff


	//   ....[14]....
        /*01a4*/ 	.word	0xffffffff


	//   ....[15]....
        /*01a8*/ 	.word	0xffffffff


	//   ....[16]....
        /*01ac*/ 	.word	0xffffffff


	//   ....[17]....
        /*01b0*/ 	.word	0xffffffff


	//   ....[18]....
        /*01b4*/ 	.word	0xffffffff


	//   ....[19]....
        /*01b8*/ 	.word	0xffffffff


	//   ....[20]....
        /*01bc*/ 	.word	0xffffffff


	//   ....[21]....
        /*01c0*/ 	.word	0xffffffff


	//   ....[22]....
        /*01c4*/ 	.word	0xffffffff


	//   ....[23]....
        /*01c8*/ 	.word	0xffffffff


	//   ....[24]....
        /*01cc*/ 	.word	0xffffffff


	//   ....[25]....
        /*01d0*/ 	.word	0xffffffff


	//   ....[26]....
        /*01d4*/ 	.word	0xffffffff


	//   ....[27]....
        /*01d8*/ 	.word	0xffffffff


	//   ....[28]....
        /*01dc*/ 	.word	0xffffffff


	//   ....[29]....
        /*01e0*/ 	.word	0xffffffff


	//   ....[30]....
        /*01e4*/ 	.word	0xffffffff


	//   ....[31]....
        /*01e8*/ 	.word	0xffffffff


	//   ....[32]....
        /*01ec*/ 	.word	0xffffffff


	//   ....[33]....
        /*01f0*/ 	.word	0xffffffff


	//   ....[34]....
        /*01f4*/ 	.word	0xffffffff


	//   ....[35]....
        /*01f8*/ 	.word	0xffffffff


	//   ....[36]....
        /*01fc*/ 	.word	0xffffffff


	//   ....[37]....
        /*0200*/ 	.word	0xffffffff


	//   ....[38]....
        /*0204*/ 	.word	0xffffffff


	//   ....[39]....
        /*0208*/ 	.word	0xffffffff


	//   ....[40]....
        /*020c*/ 	.word	0xffffffff


	//   ....[41]....
        /*0210*/ 	.word	0xffffffff


	//   ....[42]....
        /*0214*/ 	.word	0xffffffff


	//   ....[43]....
        /*0218*/ 	.word	0xffffffff


	//   ....[44]....
        /*021c*/ 	.word	0xffffffff


	//   ....[45]....
        /*0220*/ 	.word	0xffffffff


	//   ....[46]....
        /*0224*/ 	.word	0xffffffff


	//   ....[47]....
        /*0228*/ 	.word	0xffffffff


	//   ....[48]....
        /*022c*/ 	.word	0xffffffff


	//   ....[49]....
        /*0230*/ 	.word	0xffffffff


	//   ....[50]....
        /*0234*/ 	.word	0xffffffff


	//   ....[51]....
        /*0238*/ 	.word	0xffffffff


	//   ....[52]....
        /*023c*/ 	.word	0xffffffff


	//   ....[53]....
        /*0240*/ 	.word	0xffffffff


	//   ....[54]....
        /*0244*/ 	.word	0xffffffff


	//   ....[55]....
        /*0248*/ 	.word	0xffffffff


	//   ....[56]....
        /*024c*/ 	.word	0x0500000f


	//   ....[57]....
        /*0250*/ 	.word	0x0500000f


	//   ....[58]....
        /*0254*/ 	.word	0x0500000f


	//   ....[59]....
        /*0258*/ 	.word	0x0500000f


	//   ....[60]....
        /*025c*/ 	.word	0x0500000f


	//   ....[61]....
        /*0260*/ 	.word	0x0500000f


	//   ....[62]....
        /*0264*/ 	.word	0x0500000f


	//   ....[63]....
        /*0268*/ 	.word	0x0500000f


	//   ....[64]....
        /*026c*/ 	.word	0x0500000f


	//   ....[65]....
        /*0270*/ 	.word	0x0500000f


	//   ....[66]....
        /*0274*/ 	.word	0x0500000f


	//   ....[67]....
        /*0278*/ 	.word	0x0500000f


	//   ....[68]....
        /*027c*/ 	.word	0x0500000f


	//   ....[69]....
        /*0280*/ 	.word	0x0500000f


	//   ....[70]....
        /*0284*/ 	.word	0x0500000f


	//   ....[71]....
        /*0288*/ 	.word	0x0500000f


	//   ....[72]....
        /*028c*/ 	.word	0x0500000f


	//   ....[73]....
        /*0290*/ 	.word	0x0500000f


	//   ....[74]....
        /*0294*/ 	.word	0x0500000f


	//----- nvinfo : EIATTR_COOP_GROUP_INSTR_OFFSETS
	.align		4
.L_1517:
        /*0298*/ 	.byte	0x04, 0x28
        /*029a*/ 	.short	(.L_1519 - .L_1518)


	//   ....[0]....
.L_1518:
        /*029c*/ 	.word	0x00000070


	//   ....[1]....
        /*02a0*/ 	.word	0x00000170


	//   ....[2]....
        /*02a4*/ 	.word	0x000001c0


	//   ....[3]....
        /*02a8*/ 	.word	0x000003f0


	//   ....[4]....
        /*02ac*/ 	.word	0x00000550


	//   ....[5]....
        /*02b0*/ 	.word	0x00000670


	//   ....[6]....
        /*02b4*/ 	.word	0x000007d0


	//   ....[7]....
        /*02b8*/ 	.word	0x000014f0


	//   ....[8]....
        /*02bc*/ 	.word	0x000031a0


	//   ....[9]....
        /*02c0*/ 	.word	0x000031c0


	//   ....[10]....
        /*02c4*/ 	.word	0x000036d0


	//   ....[11]....
        /*02c8*/ 	.word	0x00003740


	//   ....[12]....
        /*02cc*/ 	.word	0x00004e80


	//   ....[13]....
        /*02d0*/ 	.word	0x00006990


	//   ....[14]....
        /*02d4*/ 	.word	0x00006ae0


	//   ....[15]....
        /*02d8*/ 	.word	0x00006b00


	//   ....[16]....
        /*02dc*/ 	.word	0x00006bf0


	//   ....[17]....
        /*02e0*/ 	.word	0x000085e0


	//   ....[18]....
        /*02e4*/ 	.word	0x000086f0


	//   ....[19]....
        /*02e8*/ 	.word	0x00008730


	//   ....[20]....
        /*02ec*/ 	.word	0x00008870


	//   ....[21]....
        /*02f0*/ 	.word	0x000088a0


	//   ....[22]....
        /*02f4*/ 	.word	0x0000aac0


	//   ....[23]....
        /*02f8*/ 	.word	0x0000ac40


	//   ....[24]....
        /*02fc*/ 	.word	0x0000ac70


	//   ....[25]....
        /*0300*/ 	.word	0x0000acb0


	//   ....[26]....
        /*0304*/ 	.word	0x0000ad20


	//   ....[27]....
        /*0308*/ 	.word	0x0000ad80


	//   ....[28]....
        /*030c*/ 	.word	0x0000adc0


	//   ....[29]....
        /*0310*/ 	.word	0x0000af40


	//   ....[30]....
        /*0314*/ 	.word	0x0000afa0


	//   ....[31]....
        /*0318*/ 	.word	0x0000afe0


	//   ....[32]....
        /*031c*/ 	.word	0x0000b020


	//   ....[33]....
        /*0320*/ 	.word	0x0000b050


	//   ....[34]....
        /*0324*/ 	.word	0x0000b080


	//   ....[35]....
        /*0328*/ 	.word	0x0000b100


	//   ....[36]....
        /*032c*/ 	.word	0x0000b130


	//   ....[37]....
        /*0330*/ 	.word	0x0000b1b0


	//   ....[38]....
        /*0334*/ 	.word	0x0000db60


	//   ....[39]....
        /*0338*/ 	.word	0x0000db70


	//   ....[40]....
        /*033c*/ 	.word	0x0000dc60


	//   ....[41]....
        /*0340*/ 	.word	0x0000dcc0


	//   ....[42]....
        /*0344*/ 	.word	0x0000dd00


	//   ....[43]....
        /*0348*/ 	.word	0x0000dd40


	//   ....[44]....
        /*034c*/ 	.word	0x0000dd70


	//   ....[45]....
        /*0350*/ 	.word	0x0000dda0


	//   ....[46]....
        /*0354*/ 	.word	0x0000df10


	//   ....[47]....
        /*0358*/ 	.word	0x0000df70


	//   ....[48]....
        /*035c*/ 	.word	0x0000dfb0


	//   ....[49]....
        /*0360*/ 	.word	0x0000dff0


	//   ....[50]....
        /*0364*/ 	.word	0x0000e020


	//   ....[51]....
        /*0368*/ 	.word	0x0000e050


	//   ....[52]....
        /*036c*/ 	.word	0x0000e110


	//   ....[53]....
        /*0370*/ 	.word	0x0000e130


	//   ....[54]....
        /*0374*/ 	.word	0x0000e1a0


	//   ....[55]....
        /*0378*/ 	.word	0x0000e5d0


	//   ....[56]....
        /*037c*/ 	.word	0x0000eab0


	//   ....[57]....
        /*0380*/ 	.word	0x0000eea0


	//   ....[58]....
        /*0384*/ 	.word	0x0000ef30


	//   ....[59]....
        /*0388*/ 	.word	0x0000efd0


	//   ....[60]....
        /*038c*/ 	.word	0x0000f080


	//   ....[61]....
        /*0390*/ 	.word	0x0000f100


	//   ....[62]....
        /*0394*/ 	.word	0x0000f180


	//   ....[63]....
        /*0398*/ 	.word	0x0000f200


	//   ....[64]....
        /*039c*/ 	.word	0x0000f280


	//   ....[65]....
        /*03a0*/ 	.word	0x0000f310


	//   ....[66]....
        /*03a4*/ 	.word	0x0000f3c0


	//   ....[67]....
        /*03a8*/ 	.word	0x0000f440


	//   ....[68]....
        /*03ac*/ 	.word	0x0000f4c0


	//   ....[69]....
        /*03b0*/ 	.word	0x0000f540


	//   ....[70]....
        /*03b4*/ 	.word	0x0000f5c0


	//   ....[71]....
        /*03b8*/ 	.word	0x0000f630


	//   ....[72]....
        /*03bc*/ 	.word	0x0000f6d0


	//   ....[73]....
        /*03c0*/ 	.word	0x0000f760


	//   ....[74]....
        /*03c4*/ 	.word	0x0000f880


	//----- nvinfo : EIATTR_REG_RECONFIG
	.align		4
.L_1519:
        /*03c8*/ 	.byte	0x01, 0x54
	.zero		2


	//----- nvinfo : EIATTR_SYSCALL_OFFSETS
	.align		4
        /*03cc*/ 	.byte	0x04, 0x46
        /*03ce*/ 	.short	(.L_1521 - .L_1520)


	//   ....[0]....
.L_1520:
        /*03d0*/ 	.word	0x00001640


	//   ....[1]....
        /*03d4*/ 	.word	0x0000bab0


	//   ....[2]....
        /*03d8*/ 	.word	0x0000bbe0


	//   ....[3]....
        /*03dc*/ 	.word	0x0000bce0


	//----- nvinfo : EIATTR_MBARRIER_INSTR_OFFSETS
	.align		4
.L_1521:
        /*03e0*/ 	.byte	0x04, 0x39
        /*03e2*/ 	.short	(.L_1523 - .L_1522)


	//   ....[0]....
.L_1522:
        /*03e4*/ 	.word	0x000002a0
        /*03e8*/ 	.word	0x000000ff
        /*03ec*/ 	.word	0x00030800
        /*03f0*/ 	.short	0x0100
        /*03f2*/ 	.byte	0x08
	.zero		1


	//   ....[1]....
        /*03f4*/ 	.word	0x000002b0
        /*03f8*/ 	.word	0x000000ff
        /*03fc*/ 	.word	0x00030820
        /*0400*/ 	.short	0x0100
        /*0402*/ 	.byte	0x08
	.zero		1


	//   ....[2]....
        /*0404*/ 	.word	0x000003a0
        /*0408*/ 	.word	0x000000ff
        /*040c*/ 	.word	0x00030830
        /*0410*/ 	.short	0x0100
        /*0412*/ 	.byte	0x08
	.zero		1


	//   ....[3]....
        /*0414*/ 	.word	0x000003b0
        /*0418*/ 	.word	0x000000ff
        /*041c*/ 	.word	0x00030840
        /*0420*/ 	.short	0x0100
        /*0422*/ 	.byte	0x08
	.zero		1


	//   ....[4]....
        /*0424*/ 	.word	0x000003c0
        /*0428*/ 	.word	0x000000ff
        /*042c*/ 	.word	0x00030838
        /*0430*/ 	.short	0x0100
        /*0432*/ 	.byte	0x08
	.zero		1


	//   ....[5]....
        /*0434*/ 	.word	0x000003d0
        /*0438*/ 	.word	0x000000ff
        /*043c*/ 	.word	0x00030848
        /*0440*/ 	.short	0x0100
        /*0442*/ 	.byte	0x08
	.zero		1


	//   ....[6]....
        /*0444*/ 	.word	0x00000500
        /*0448*/ 	.word	0x000000ff
        /*044c*/ 	.word	0x00030850
        /*0450*/ 	.short	0x0100
        /*0452*/ 	.byte	0x08
	.zero		1


	//   ....[7]....
        /*0454*/ 	.word	0x00000510
        /*0458*/ 	.word	0x000000ff
        /*045c*/ 	.word	0x00030860
        /*0460*/ 	.short	0x0100
        /*0462*/ 	.byte	0x08
	.zero		1


	//   ....[8]....
        /*0464*/ 	.word	0x00000520
        /*0468*/ 	.word	0x000000ff
        /*046c*/ 	.word	0x00030858
        /*0470*/ 	.short	0x0100
        /*0472*/ 	.byte	0x08
	.zero		1


	//   ....[9]....
        /*0474*/ 	.word	0x00000530
        /*0478*/ 	.word	0x000000ff
        /*047c*/ 	.word	0x00030868
        /*0480*/ 	.short	0x0100
        /*0482*/ 	.byte	0x08
	.zero		1


	//   ....[10]....
        /*0484*/ 	.word	0x00000620
        /*0488*/ 	.word	0x000000ff
        /*048c*/ 	.word	0x00030870
        /*0490*/ 	.short	0x0100
        /*0492*/ 	.byte	0x06
	.zero		1


	//   ....[11]....
        /*0494*/ 	.word	0x00000630
        /*0498*/ 	.word	0x000000ff
        /*049c*/ 	.word	0x00030880
        /*04a0*/ 	.short	0x0100
        /*04a2*/ 	.byte	0x06
	.zero		1


	//   ....[12]....
        /*04a4*/ 	.word	0x00000640
        /*04a8*/ 	.word	0x000000ff
        /*04ac*/ 	.word	0x00030878
        /*04b0*/ 	.short	0x0100
        /*04b2*/ 	.byte	0x06
	.zero		1


	//   ....[13]....
        /*04b4*/ 	.word	0x00000650
        /*04b8*/ 	.word	0x000000ff
        /*04bc*/ 	.word	0x00030888
        /*04c0*/ 	.short	0x0100
        /*04c2*/ 	.byte	0x06
	.zero		1


	//   ....[14]....
        /*04c4*/ 	.word	0x00000780
        /*04c8*/ 	.word	0x000000ff
        /*04cc*/ 	.word	0x00030890
        /*04d0*/ 	.short	0x0100
        /*04d2*/ 	.byte	0x08
	.zero		1


	//   ....[15]....
        /*04d4*/ 	.word	0x00000790
        /*04d8*/ 	.word	0x000000ff
        /*04dc*/ 	.word	0x000308a0
        /*04e0*/ 	.short	0x0100
        /*04e2*/ 	.byte	0x08
	.zero		1


	//   ....[16]....
        /*04e4*/ 	.word	0x000007a0
        /*04e8*/ 	.word	0x000000ff
        /*04ec*/ 	.word	0x00030898
        /*04f0*/ 	.short	0x0100
        /*04f2*/ 	.byte	0x08
	.zero		1


	//   ....[17]....
        /*04f4*/ 	.word	0x000007b0
        /*04f8*/ 	.word	0x000000ff
        /*04fc*/ 	.word	0x000308a8
        /*0500*/ 	.short	0x0100
        /*0502*/ 	.byte	0x08
	.zero		1


	//   ....[18]....
        /*0504*/ 	.word	0x000008e0
        /*0508*/ 	.word	0x000000ff
        /*050c*/ 	.word	0x000308b0
        /*0510*/ 	.short	0x0100
        /*0512*/ 	.byte	0x08
	.zero		1


	//   ....[19]....
        /*0514*/ 	.word	0x000008f0
        /*0518*/ 	.word	0x000000ff
        /*051c*/ 	.word	0x000308c0
        /*0520*/ 	.short	0x0100
        /*0522*/ 	.byte	0x08
	.zero		1


	//   ....[20]....
        /*0524*/ 	.word	0x00000900
        /*0528*/ 	.word	0x000000ff
        /*052c*/ 	.word	0x000308b8
        /*0530*/ 	.short	0x0100
        /*0532*/ 	.byte	0x08
	.zero		1


	//   ....[21]....
        /*0534*/ 	.word	0x00000910
        /*0538*/ 	.word	0x000000ff
        /*053c*/ 	.word	0x000308c8
        /*0540*/ 	.short	0x0100
        /*0542*/ 	.byte	0x08
	.zero		1


	//   ....[22]....
        /*0544*/ 	.word	0x000016c0
        /*0548*/ 	.word	0x000000ff
        /*054c*/ 	.word	0x00030800
        /*0550*/ 	.short	0x010a
        /*0552*/ 	.byte	0x28
	.zero		1


	//   ....[23]....
        /*0554*/ 	.word	0x00001740
        /*0558*/ 	.word	0x00000000
        /*055c*/ 	.word	0x00030830
        /*0560*/ 	.short	0x010a
        /*0562*/ 	.byte	0x3f
	.zero		1


	//   ....[24]....
        /*0564*/ 	.word	0x000017b0
        /*0568*/ 	.word	0x00000000
        /*056c*/ 	.word	0x00030830
        /*0570*/ 	.short	0x010a
        /*0572*/ 	.byte	0x3f
	.zero		1


	//   ....[25]....
        /*0574*/ 	.word	0x00003b70
        /*0578*/ 	.word	0x00000006
        /*057c*/ 	.word	0x00000000
        /*0580*/ 	.short	0x0101
        /*0582*/ 	.byte	0x3f
	.zero		1


	//   ....[26]....
        /*0584*/ 	.word	0x000050d0
        /*0588*/ 	.word	0x000000ff
        /*058c*/ 	.word	0x00030830
        /*0590*/ 	.short	0x010a
        /*0592*/ 	.byte	0x06
	.zero		1


	//   ....[27]....
        /*0594*/ 	.word	0x00005110
        /*0598*/ 	.word	0x000000ff
        /*059c*/ 	.word	0x00030830
        /*05a0*/ 	.short	0x010a
        /*05a2*/ 	.byte	0x06
	.zero		1


	//   ....[28]....
        /*05a4*/ 	.word	0x00005310
        /*05a8*/ 	.word	0x000000ff
        /*05ac*/ 	.word	0x00030850
        /*05b0*/ 	.short	0x010a
        /*05b2*/ 	.byte	0x06
	.zero		1


	//   ....[29]....
        /*05b4*/ 	.word	0x00005350
        /*05b8*/ 	.word	0x000000ff
        /*05bc*/ 	.word	0x00030850
        /*05c0*/ 	.short	0x010a
        /*05c2*/ 	.byte	0x06
	.zero		1


	//   ....[30]....
        /*05c4*/ 	.word	0x00006cc0
        /*05c8*/ 	.word	0x00000067
        /*05cc*/ 	.word	0x00000000
        /*05d0*/ 	.short	0x0101
        /*05d2*/ 	.byte	0x3f
	.zero		1


	//   ....[31]....
        /*05d4*/ 	.word	0x00006d10
        /*05d8*/ 	.word	0x00000007
        /*05dc*/ 	.word	0x00000000
        /*05e0*/ 	.short	0x0101
        /*05e2*/ 	.byte	0x3f
	.zero		1


	//   ....[32]....
        /*05e4*/ 	.word	0x00008660
        /*05e8*/ 	.word	0x000000ff
        /*05ec*/ 	.word	0x00030850
        /*05f0*/ 	.short	0x010a
        /*05f2*/ 	.byte	0x05
	.zero		1


	//   ....[33]....
        /*05f4*/ 	.word	0x000086a0
        /*05f8*/ 	.word	0x000000ff
        /*05fc*/ 	.word	0x00030850
        /*0600*/ 	.short	0x010a
        /*0602*/ 	.byte	0x05
	.zero		1


	//   ....[34]....
        /*0604*/ 	.word	0x00008ec0
        /*0608*/ 	.word	0x00000006
        /*060c*/ 	.word	0x00000000
        /*0610*/ 	.short	0x0101
        /*0612*/ 	.byte	0x3f
	.zero		1


	//   ....[35]....
        /*0614*/ 	.word	0x00009ca0
        /*0618*/ 	.word	0x000000ff
        /*061c*/ 	.word	0x00000000
        /*0620*/ 	.short	0x0101
        /*0622*/ 	.byte	0x04
	.zero		1


	//   ....[36]....
        /*0624*/ 	.word	0x0000c1a0
        /*0628*/ 	.word	0x00000005
        /*062c*/ 	.word	0x00030840
        /*0630*/ 	.short	0x010a
        /*0632*/ 	.byte	0x3f
	.zero		1


	//   ....[37]....
        /*0634*/ 	.word	0x0000c4f0
        /*0638*/ 	.word	0x0000001a
        /*063c*/ 	.word	0x00030820
        /*0640*/ 	.short	0x010a
        /*0642*/ 	.byte	0x3f
	.zero		1


	//   ....[38]....
        /*0644*/ 	.word	0x0000c7e0
        /*0648*/ 	.word	0x00000003
        /*064c*/ 	.word	0x00030840
        /*0650*/ 	.short	0x010a
        /*0652*/ 	.byte	0x3f
	.zero		1


	//   ....[39]....
        /*0654*/ 	.word	0x0000c9c0
        /*0658*/ 	.word	0x00000002
        /*065c*/ 	.word	0x00000060
        /*0660*/ 	.short	0x010a
        /*0662*/ 	.byte	0x3f
	.zero		1


	//   ....[40]....
        /*0664*/ 	.word	0x0000ce30
        /*0668*/ 	.word	0x00000003
        /*066c*/ 	.word	0x00030840
        /*0670*/ 	.short	0x010a
        /*0672*/ 	.byte	0x3f
	.zero		1


	//   ....[41]....
        /*0674*/ 	.word	0x0000d010
        /*0678*/ 	.word	0x00000003
        /*067c*/ 	.word	0x00000060
        /*0680*/ 	.short	0x010a
        /*0682*/ 	.byte	0x3f
	.zero		1


	//   ....[42]....
        /*0684*/ 	.word	0x0000d3d0
        /*0688*/ 	.word	0x00000002
        /*068c*/ 	.word	0x00030840
        /*0690*/ 	.short	0x010a
        /*0692*/ 	.byte	0x3f
	.zero		1


	//   ....[43]....
        /*0694*/ 	.word	0x0000d5c0
        /*0698*/ 	.word	0x00000002
        /*069c*/ 	.word	0x00000060
        /*06a0*/ 	.short	0x010a
        /*06a2*/ 	.byte	0x3f
	.zero		1


	//   ....[44]....
        /*06a4*/ 	.word	0x0000d910
        /*06a8*/ 	.word	0x00000003
        /*06ac*/ 	.word	0x00030860
        /*06b0*/ 	.short	0x010a
        /*06b2*/ 	.byte	0x3f
	.zero		1


	//   ....[45]....
        /*06b4*/ 	.word	0x0000e550
        /*06b8*/ 	.word	0x00000009
        /*06bc*/ 	.word	0x00030820
        /*06c0*/ 	.short	0x010a
        /*06c2*/ 	.byte	0x3f
	.zero		1


	//   ....[46]....
        /*06c4*/ 	.word	0x0000e6f0
        /*06c8*/ 	.word	0x00000007
        /*06cc*/ 	.word	0x00000000
        /*06d0*/ 	.short	0x010a
        /*06d2*/ 	.byte	0x3f
	.zero		1


	//   ....[47]....
        /*06d4*/ 	.word	0x0000e760
        /*06d8*/ 	.word	0x00000003
        /*06dc*/ 	.word	0x00000000
        /*06e0*/ 	.short	0x010a
        /*06e2*/ 	.byte	0x3f
	.zero		1


	//   ....[48]....
        /*06e4*/ 	.word	0x0000e7c0
        /*06e8*/ 	.word	0x00000005
        /*06ec*/ 	.word	0x00000000
        /*06f0*/ 	.short	0x010a
        /*06f2*/ 	.byte	0x3f
	.zero		1


	//   ....[49]....
        /*06f4*/ 	.word	0x0000e7f0
        /*06f8*/ 	.word	0x00000003
        /*06fc*/ 	.word	0x00000000
        /*0700*/ 	.short	0x010a
        /*0702*/ 	.byte	0x3f
	.zero		1


	//   ....[50]....
        /*0704*/ 	.word	0x0000e860
        /*0708*/ 	.word	0x00000003
        /*070c*/ 	.word	0x00030800
        /*0710*/ 	.short	0x010a
        /*0712*/ 	.byte	0x3f
	.zero		1


	//   ....[51]....
        /*0714*/ 	.word	0x0000e8b0
        /*0718*/ 	.word	0x00000000
        /*071c*/ 	.word	0x00030830
        /*0720*/ 	.short	0x010a
        /*0722*/ 	.byte	0x3f
	.zero		1


	//   ....[52]....
        /*0724*/ 	.word	0x0000e910
        /*0728*/ 	.word	0x00000007
        /*072c*/ 	.word	0x00030830
        /*0730*/ 	.short	0x010a
        /*0732*/ 	.byte	0x3f
	.zero		1


	//   ....[53]....
        /*0734*/ 	.word	0x0000e970
        /*0738*/ 	.word	0x00000007
        /*073c*/ 	.word	0x00030850
        /*0740*/ 	.short	0x010a
        /*0742*/ 	.byte	0x3f
	.zero		1


	//   ....[54]....
        /*0744*/ 	.word	0x0000e9d0
        /*0748*/ 	.word	0x00000003
        /*074c*/ 	.word	0x00030850
        /*0750*/ 	.short	0x010a
        /*0752*/ 	.byte	0x3f
	.zero		1


	//   ....[55]....
        /*0754*/ 	.word	0x0000eb70
        /*0758*/ 	.word	0x00000005
        /*075c*/ 	.word	0x00030840
        /*0760*/ 	.short	0x010a
        /*0762*/ 	.byte	0x3f
	.zero		1


	//   ....[56]....
        /*0764*/ 	.word	0x0000ebc0
        /*0768*/ 	.word	0x0000001a
        /*076c*/ 	.word	0x00030820
        /*0770*/ 	.short	0x010a
        /*0772*/ 	.byte	0x3f
	.zero		1


	//   ....[57]....
        /*0774*/ 	.word	0x0000ec10
        /*0778*/ 	.word	0x00000003
        /*077c*/ 	.word	0x00030840
        /*0780*/ 	.short	0x010a
        /*0782*/ 	.byte	0x3f
	.zero		1


	//   ....[58]....
        /*0784*/ 	.word	0x0000ec60
        /*0788*/ 	.word	0x00000002
        /*078c*/ 	.word	0x00000060
        /*0790*/ 	.short	0x010a
        /*0792*/ 	.byte	0x3f
	.zero		1


	//   ....[59]....
        /*0794*/ 	.word	0x0000ecb0
        /*0798*/ 	.word	0x00000003
        /*079c*/ 	.word	0x00030840
        /*07a0*/ 	.short	0x010a
        /*07a2*/ 	.byte	0x3f
	.zero		1


	//   ....[60]....
        /*07a4*/ 	.word	0x0000ed00
        /*07a8*/ 	.word	0x00000003
        /*07ac*/ 	.word	0x00000060
        /*07b0*/ 	.short	0x010a
        /*07b2*/ 	.byte	0x3f
	.zero		1


	//   ....[61]....
        /*07b4*/ 	.word	0x0000ed50
        /*07b8*/ 	.word	0x00000002
        /*07bc*/ 	.word	0x00030840
        /*07c0*/ 	.short	0x010a
        /*07c2*/ 	.byte	0x3f
	.zero		1


	//   ....[62]....
        /*07c4*/ 	.word	0x0000eda0
        /*07c8*/ 	.word	0x00000002
        /*07cc*/ 	.word	0x00000060
        /*07d0*/ 	.short	0x010a
        /*07d2*/ 	.byte	0x3f
	.zero		1


	//   ....[63]....
        /*07d4*/ 	.word	0x0000edf0
        /*07d8*/ 	.word	0x00000003
        /*07dc*/ 	.word	0x00030860
        /*07e0*/ 	.short	0x010a
        /*07e2*/ 	.byte	0x3f
	.zero		1


	//   ....[64]....
        /*07e4*/ 	.word	0x0000f7a0
        /*07e8*/ 	.word	0x00000009
        /*07ec*/ 	.word	0x00030820
        /*07f0*/ 	.short	0x010a
        /*07f2*/ 	.byte	0x3f
	.zero		1


	//   ....[65]....
        /*07f4*/ 	.word	0x0000f940
        /*07f8*/ 	.word	0x00000007
        /*07fc*/ 	.word	0x00000000
        /*0800*/ 	.short	0x010a
        /*0802*/ 	.byte	0x3f
	.zero		1


	//   ....[66]....
        /*0804*/ 	.word	0x0000f990
        /*0808*/ 	.word	0x00000003
        /*080c*/ 	.word	0x00000000
        /*0810*/ 	.short	0x010a
        /*0812*/ 	.byte	0x3f
	.zero		1


	//   ....[67]....
        /*0814*/ 	.word	0x0000f9e0
        /*0818*/ 	.word	0x00000005
        /*081c*/ 	.word	0x00000000
        /*0820*/ 	.short	0x010a
        /*0822*/ 	.byte	0x3f
	.zero		1


	//----- nvinfo : EIATTR_NUM_MBARRIERS
	.align		4
.L_1523:
        /*0824*/ 	.byte	0x03, 0x38
        /*0826*/ 	.short	0x0016


	//----- nvinfo : EIATTR_EXIT_INSTR_OFFSETS
	.align		4
        /*0828*/ 	.byte	0x04, 0x1c
        /*082a*/ 	.short	(.L_1525 - .L_1524)


	//   ....[0]....
.L_1524:
        /*082c*/ 	.word	0x00000ab0


	//   ....[1]....
        /*0830*/ 	.word	0x0000aa80


	//   ....[2]....
        /*0834*/ 	.word	0x0000aae0


	//   ....[3]....
        /*0838*/ 	.word	0x0000e840


	//----- nvinfo : EIATTR_MAX_THREADS
	.align		4
.L_1525:
        /*083c*/ 	.byte	0x04, 0x05
        /*083e*/ 	.short	(.L_1527 - .L_1526)
.L_1526:
        /*0840*/ 	.word	0x00000200
        /*0844*/ 	.word	0x00000001
        /*0848*/ 	.word	0x00000001


	//----- nvinfo : EIATTR_CRS_STACK_SIZE
	.align		4
.L_1527:
        /*084c*/ 	.byte	0x04, 0x1e
        /*084e*/ 	.short	(.L_1529 - .L_1528)
.L_1528:
        /*0850*/ 	.word	0x00000000


	//----- nvinfo : EIATTR_CBANK_PARAM_SIZE
	.align		4
.L_1529:
        /*0854*/ 	.byte	0x03, 0x19
        /*0856*/ 	.short	0x0a70


	//----- nvinfo : EIATTR_PARAM_CBANK
	.align		4
        /*0858*/ 	.byte	0x04, 0x0a
        /*085a*/ 	.short	(.L_1531 - .L_1530)
	.align		4
.L_1530:
        /*085c*/ 	.word	index@(.nv.constant0._ZN7cutlass13device_kernelIN5flash11enable_sm90INS1_16FlashAttnFwdSm90INS1_25CollectiveMainloopFwdSm90ILi2EN4cute5tupleIJNS5_1CILi1EEES8_S8_EEENS6_IJNS7_ILi192EEESA_NS7_ILi64EEEEEELi64ENS_6half_tEfNS_4arch4Sm90ELb0ELb0ELb1ELb1ELb0ELb0ELb0ELb0ELb1ELb0ELb0ELb0EEENS1_21CollectiveEpilogueFwdINS6_IJSA_SB_SA_EEES9_SD_SF_Li384ELb1ELb0ELb0ELb0EEENS1_36VarlenDynamicPersistentTileSchedulerILi192ELi192ELi384ELi32ELb0ELb0ELb1ELb0ELb1ELb1EEEEEEEEEvNT_6ParamsE)
        /*0860*/ 	.short	0x0210
        /*0862*/ 	.short	0x0a70


	//----- nvinfo : EIATTR_SW_WAR
	.align		4
.L_1531:
        /*0864*/ 	.byte	0x04, 0x36
        /*0866*/ 	.short	(.L_1533 - .L_1532)
.L_1532:
        /*0868*/ 	.word	0x00000008
.L_1533:


//--------------------- .nv.info._ZN7cutlass13device_kernelIN5flash11enable_sm90INS1_16FlashAttnFwdSm90INS1_25CollectiveMainloopFwdSm90ILi2EN4cute5tupleIJNS5_1CILi1EEES8_S8_EEENS6_IJNS7_ILi192EEESA_NS7_ILi64EEEEEELi64ENS_6half_tEfNS_4arch4Sm90ELb0ELb0ELb1ELb1ELb0ELb1ELb0ELb0ELb1ELb0ELb0ELb0EEENS1_21CollectiveEpilogueFwdINS6_IJSA_SB_SA_EEES9_SD_SF_Li384ELb1ELb0ELb0ELb0EEENS1_36VarlenDynamicPersistentTileSchedulerILi192ELi192ELi384ELi32ELb0ELb0ELb1ELb0ELb1ELb1EEEEEEEEEvNT_6ParamsE --------------------------
	.section	.nv.info._ZN7cutlass13device_kernelIN5flash11enable_sm90INS1_16FlashAttnFwdSm90INS1_25CollectiveMainloopFwdSm90ILi2EN4cute5tupleIJNS5_1CILi1EEES8_S8_EEENS6_IJNS7_ILi192EEESA_NS7_ILi64EEEEEELi64ENS_6half_tEfNS_4arch4Sm90ELb0ELb0ELb1ELb1ELb0ELb1ELb0ELb0ELb1ELb0ELb0ELb0EEENS1_21CollectiveEpilogueFwdINS6_IJSA_SB_SA_EEES9_SD_SF_Li384ELb1ELb0ELb0ELb0EEENS1_36VarlenDynamicPersistentTileSchedulerILi192ELi192ELi384ELi32ELb0ELb0ELb1ELb0ELb1ELb1EEEEEEEEEvNT_6ParamsE,"",@"SHT_CUDA_INFO"
	.sectionflags	@""
	.align	4


	//----- nvinfo : EIATTR_CUDA_API_VERSION
	.align		4
        /*0000*/ 	.byte	0x04, 0x37
        /*0002*/ 	.short	(.L_1535 - .L_1534)
.L_1534:
        /*0004*/ 	.word	0x00000082


	//----- nvinfo : EIATTR_KPARAM_INFO
	.align		4
.L_1535:
        /*0008*/ 	.byte	0x04, 0x17
        /*000a*/ 	.short	(.L_1537 - .L_1536)
.L_1536:
        /*000c*/ 	.word	0x00000000
        /*0010*/ 	.short	0x0000
        /*0012*/ 	.short	0x0070
        /*0014*/ 	.byte	0x00, 0xf0, 0x01, 0x28


	//----- nvinfo : EIATTR_SPARSE_MMA_MASK
	.align		4
.L_1537:
        /*0018*/ 	.byte	0x03, 0x50
        /*001a*/ 	.short	0x0000


	//----- nvinfo : EIATTR_MAXREG_COUNT
	.align		4
        /*001c*/ 	.byte	0x03, 0x1b
        /*001e*/ 	.short	0x0080


	//----- nvinfo : EIATTR_NUM_BARRIERS
	.align		4
        /*0020*/ 	.byte	0x02, 0x4c
        /*0022*/ 	.byte	0x10
	.zero		1


	//----- nvinfo : EIATTR_EXTERNS
	.align		4
        /*0024*/ 	.byte	0x04, 0x0f
        /*0026*/ 	.short	(.L_1539 - .L_1538)


	//   ....[0]....
	.align		4
.L_1538:
        /*0028*/ 	.word	index@(__assertfail)


	//----- nvinfo : EIATTR_ANNOTATIONS
	.align		4
.L_1539:
        /*002c*/ 	.byte	0x04, 0x55
        /*002e*/ 	.short	(.L_1541 - .L_1540)


	//   ....[0]....
.L_1540:
        /* <DEDUP_REMOVED lines=59> */


	//----- nvinfo : EIATTR_MERCURY_ISA_VERSION
	.align		4
.L_1541:
        /*03d0*/ 	.byte	0x03, 0x5f
        /*03d2*/ 	.short	0x0101


	//----- nvinfo : EIATTR_UNUSED_LOAD_BYTE_OFFSET
	.align		4
        /*03d4*/ 	.byte	0x04, 0x44
        /*03d6*/ 	.short	(.L_1543 - .L_1542)


	//   ....[0]....
.L_1542:
        /*03d8*/ 	.word	0x00000b00
        /*03dc*/ 	.word	0x0000fff0


	//   ....[1]....
        /*03e0*/ 	.word	0x00010740
        /*03e4*/ 	.word	0x0000fff0


	//----- nvinfo : EIATTR_INT_WARP_WIDE_INSTR_OFFSETS
	.align		4
.L_1543:
        /*03e8*/ 	.byte	0x04, 0x31
        /*03ea*/ 	.short	(.L_1545 - .L_1544)


	//   ....[0]....
.L_1544:
        /*03ec*/ 	.word	0x000001b0


	//   ....[1]....
        /*03f0*/ 	.word	0x00000250


	//   ....[2]....
        /*03f4*/ 	.word	0x000002c0


	//   ....[3]....
        /*03f8*/ 	.word	0x00013a10


	//   ....[4]....
        /*03fc*/ 	.word	0x00013aa0


	//   ....[5]....
        /*0400*/ 	.word	0x00013ee0


	//   ....[6]....
        /*0404*/ 	.word	0x00013f10


	//   ....[7]....
        /*0408*/ 	.word	0x000159b0


	//   ....[8]....
        /*040c*/ 	.word	0x00015a40


	//----- nvinfo : EIATTR_COOP_GROUP_MASK_REGIDS
	.align		4
.L_1545:
        /*0410*/ 	.byte	0x04, 0x29
        /*0412*/ 	.short	(.L_1547 - .L_1546)


	//   ....[0]....
.L_1546:
        /*0414*/ 	.word	0xffffffff


	//   ....[1]....
        /*0418*/ 	.word	0xffffffff


	//   ....[2]....
        /*041c*/ 	.word	0xffffffff


	//   ....[3]....
        /*0420*/ 	.word	0xffffffff


	//   ....[4]....
        /*0424*/ 	.word	0xffffffff


	//   ....[5]....
        /*0428*/ 	.word	0xffffffff


	//   ....[6]....
        /*042c*/ 	.word	0xffffffff


	//   ....[7]....
        /*0430*/ 	.word	0xffffffff


	//   ....[8]....
        /*0434*/ 	.word	0xffffffff


	//   ....[9]....
        /*0438*/ 	.word	0xffffffff


	//   ....[10]....
        /*043c*/ 	.word	0xffffffff


	//   ....[11]....
        /*0440*/ 	.word	0xffffffff


	//   ....[12]....
        /*0444*/ 	.word	0xffffffff


	//   ....[13]....
        /*0448*/ 	.word	0xffffffff


	//   ....[14]....
        /*044c*/ 	.word	0xffffffff


	//   ....[15]....
        /*0450*/ 	.word	0xffffffff


	//   ....[16]....
        /*0454*/ 	.word	0xffffffff


	//   ....[17]....
        /*0458*/ 	.word	0xffffffff


	//   ....[18]....
        /*045c*/ 	.word	0xffffffff


	//   ....[19]....
        /*0460*/ 	.word	0xffffffff


	//   ....[20]....
        /*0464*/ 	.word	0xffffffff


	//   ....[21]....
        /*0468*/ 	.word	0xffffffff


	//   ....[22]....
        /*046c*/ 	.word	0xffffffff


	//   ....[23]....
        /*0470*/ 	.word	0xffffffff


	//   ....[24]....
        /*0474*/ 	.word	0xffffffff


	//   ....[25]....
        /*0478*/ 	.word	0xffffffff


	//   ....[26]....
        /*047c*/ 	.word	0xffffffff


	//   ....[27]....
        /*0480*/ 	.word	0xffffffff


	//   ....[28]....
        /*0484*/ 	.word	0xffffffff


	//   ....[29]....
        /*0488*/ 	.word	0xffffffff


	//   ....[30]....
        /*048c*/ 	.word	0xffffffff


	//   ....[31]....
        /*0490*/ 	.word	0xffffffff


	//   ....[32]....
        /*0494*/ 	.word	0xffffffff


	//   ....[33]....
        /*0498*/ 	.word	0xffffffff


	//   ....[34]....
        /*049c*/ 	.word	0xffffffff


	//   ....[35]....
        /*04a0*/ 	.word	0xffffffff


	//   ....[36]....
        /*04a4*/ 	.word	0xffffffff


	//   ....[37]....
        /*04a8*/ 	.word	0xffffffff


	//   ....[38]....
        /*04ac*/ 	.word	0xffffffff


	//   ....[39]....
        /*04b0*/ 	.word	0xffffffff


	//   ....[40]....
        /*04b4*/ 	.word	0xffffffff


	//   ....[41]....
        /*04b8*/ 	.word	0xffffffff


	//   ....[42]....
        /*04bc*/ 	.word	0xffffffff


	//   ....[43]....
        /*04c0*/ 	.word	0xffffffff


	//   ....[44]....
        /*04c4*/ 	.word	0xffffffff


	//   ....[45]....
        /*04c8*/ 	.word	0xffffffff


	//   ....[46]....
        /*04cc*/ 	.word	0xffffffff


	//   ....[47]....
        /*04d0*/ 	.word	0xffffffff


	//   ....[48]....
        /*04d4*/ 	.word	0xffffffff


	//   ....[49]....
        /*04d8*/ 	.word	0xffffffff


	//   ....[50]....
        /*04dc*/ 	.word	0xffffffff


	//   ....[51]....
        /*04e0*/ 	.word	0xffffffff


	//   ....[52]....
        /*04e4*/ 	.word	0xffffffff


	//   ....[53]....
        /*04e8*/ 	.word	0xffffffff


	//   ....[54]....
        /*04ec*/ 	.word	0xffffffff


	//   ....[55]....
        /*04f0*/ 	.word	0xffffffff


	//   ....[56]....
        /*04f4*/ 	.word	0x0500000f


	//   ....[57]....
        /*04f8*/ 	.word	0x0500000f


	//   ....[58]....
        /*04fc*/ 	.word	0x0500000f


	//   ....[59]....
        /*0500*/ 	.word	0x0500000f


	//   ....[60]....
        /*0504*/ 	.word	0x0500000f


	//   ....[61]....
        /*0508*/ 	.word	0x0500000f


	//   ....[62]....
        /*050c*/ 	.word	0x0500000f


	//   ....[63]....
        /*0510*/ 	.word	0x0500000f


	//   ....[64]....
        /*0514*/ 	.word	0x0500000f


	//   ....[65]....
        /*0518*/ 	.word	0x0500000f


	//   ....[66]....
        /*051c*/ 	.word	0x0500000f


	//   ....[67]....
        /*0520*/ 	.word	0x0500000f


	//   ....[68]....
        /*0524*/ 	.word	0x0500000f


	//   ....[69]....
        /*0528*/ 	.word	0x0500000f


	//   ....[70]....
        /*052c*/ 	.word	0x0500000f


	//   ....[71]....
        /*0530*/ 	.word	0x0500000f


	//   ....[72]....
        /*0534*/ 	.word	0x0500000f


	//   ....[73]....
        /*0538*/ 	.word	0x0500000f


	//   ....[74]....
        /*053c*/ 	.word	0x0500000f


	//   ....[75]....
        /*0540*/ 	.word	0x0500000f


	//   ....[76]....
        /*0544*/ 	.word	0x0500000f


	//   ....[77]....
        /*0548*/ 	.word	0x0500000f


	//   ....[78]....
        /*054c*/ 	.word	0x0500000f


	//   ....[79]....
        /*0550*/ 	.word	0x0500000f


	//   ....[80]....
        /*0554*/ 	.word	0x0500000f


	//   ....[81]....
        /*0558*/ 	.word	0x0500000f


	//   ....[82]....
        /*055c*/ 	.word	0x0500000f


	//   ....[83]....
        /*0560*/ 	.word	0x0500000f


	//   ....[84]....
        /*0564*/ 	.word	0x0500000f


	//----- nvinfo : EIATTR_COOP_GROUP_INSTR_OFFSETS
	.align		4
.L_1547:
        /*0568*/ 	.byte	0x04, 0x28
        /*056a*/ 	.short	(.L_1549 - .L_1548)


	//   ....[0]....
.L_1548:
        /*056c*/ 	.word	0x00000060


	//   ....[1]....
        /*0570*/ 	.word	0x000001c0


	//   ....[2]....
        /*0574*/ 	.word	0x00000270


	//   ....[3]....
        /*0578*/ 	.word	0x00000430


	//   ....[4]....
        /*057c*/ 	.word	0x00000590


	//   ....[5]....
        /*0580*/ 	.word	0x000006b0


	//   ....[6]....
        /*0584*/ 	.word	0x00000810


	//   ....[7]....
        /*0588*/ 	.word	0x00005930


	//   ....[8]....
        /*058c*/ 	.word	0x00009d70


	//   ....[9]....
        /*0590*/ 	.word	0x00009df0


	//   ....[10]....
        /*0594*/ 	.word	0x0000a5a0


	//   ....[11]....
        /*0598*/ 	.word	0x0000a600


	//   ....[12]....
        /*059c*/ 	.word	0x0000ba00


	//   ....[13]....
        /*05a0*/ 	.word	0x0000cd00


	//   ....[14]....
        /*05a4*/ 	.word	0x0000cd60


	//   ....[15]....
        /*05a8*/ 	.word	0x0000d910


	//   ....[16]....
        /*05ac*/ 	.word	0x0000d930


	//   ....[17]....
        /*05b0*/ 	.word	0x0000f820


	//   ....[18]....
        /*05b4*/ 	.word	0x0000fa70


	//   ....[19]....
        /*05b8*/ 	.word	0x0000fd90


	//   ....[20]....
        /*05bc*/ 	.word	0x00010200


	//   ....[21]....
        /*05c0*/ 	.word	0x00010230


	//   ....[22]....
        /*05c4*/ 	.word	0x00012050


	//   ....[23]....
        /*05c8*/ 	.word	0x000121e0


	//   ....[24]....
        /*05cc*/ 	.word	0x00012210


	//   ....[25]....
        /*05d0*/ 	.word	0x00012240


	//   ....[26]....
        /*05d4*/ 	.word	0x00012280


	//   ....[27]....
        /*05d8*/ 	.word	0x000122d0


	//   ....[28]....
        /*05dc*/ 	.word	0x00012330


	//   ....[29]....
        /*05e0*/ 	.word	0x000124f0


	//   ....[30]....
        /*05e4*/ 	.word	0x00012550


	//   ....[31]....
        /*05e8*/ 	.word	0x00012590


	//   ....[32]....
        /*05ec*/ 	.word	0x000125d0


	//   ....[33]....
        /*05f0*/ 	.word	0x00012600


	//   ....[34]....
        /*05f4*/ 	.word	0x00012630


	//   ....[35]....
        /*05f8*/ 	.word	0x000126b0


	//   ....[36]....
        /*05fc*/ 	.word	0x000126e0


	//   ....[37]....
        /*0600*/ 	.word	0x00012760


	//   ....[38]....
        /*0604*/ 	.word	0x00015d00


	//   ....[39]....
        /*0608*/ 	.word	0x00015d10


	//   ....[40]....
        /*060c*/ 	.word	0x00015e00


	//   ....[41]....
        /*0610*/ 	.word	0x00015e60


	//   ....[42]....
        /*0614*/ 	.word	0x00015ea0


	//   ....[43]....
        /*0618*/ 	.word	0x00015ee0


	//   ....[44]....
        /*061c*/ 	.word	0x00015f10


	//   ....[45]....
        /*0620*/ 	.word	0x00015f40


	//   ....[46]....
        /*0624*/ 	.word	0x000160b0


	//   ....[47]....
        /*0628*/ 	.word	0x00016110


	//   ....[48]....
        /*062c*/ 	.word	0x00016150


	//   ....[49]....
        /*0630*/ 	.word	0x00016190


	//   ....[50]....
        /*0634*/ 	.word	0x000161c0


	//   ....[51]....
        /*0638*/ 	.word	0x000161f0


	//   ....[52]....
        /*063c*/ 	.word	0x000162b0


	//   ....[53]....
        /*0640*/ 	.word	0x000162d0


	//   ....[54]....
        /*0644*/ 	.word	0x00016340


	//   ....[55]....
        /*0648*/ 	.word	0x00016770


	//   ....[56]....
        /*064c*/ 	.word	0x00016bd0


	//   ....[57]....
        /*0650*/ 	.word	0x00016c80


	//   ....[58]....
        /*0654*/ 	.word	0x00016d20


	//   ....[59]....
        /*0658*/ 	.word	0x00016dc0


	//   ....[60]....
        /*065c*/ 	.word	0x00016e60


	//   ....[61]....
        /*0660*/ 	.word	0x00016f50


	//   ....[62]....
        /*0664*/ 	.word	0x00016ff0


	//   ....[63]....
        /*0668*/ 	.word	0x00017090


	//   ....[64]....
        /*066c*/ 	.word	0x00017130


	//   ....[65]....
        /*0670*/ 	.word	0x00017390


	//   ....[66]....
        /*0674*/ 	.word	0x00017670


	//   ....[67]....
        /*0678*/ 	.word	0x00017a60


	//   ....[68]....
        /*067c*/ 	.word	0x00017af0


	//   ....[69]....
        /*0680*/ 	.word	0x00017b90


	//   ....[70]....
        /*0684*/ 	.word	0x00017c40


	//   ....[71]....
        /*0688*/ 	.word	0x00017cc0


	//   ....[72]....
        /*068c*/ 	.word	0x00017d40


	//   ....[73]....
        /*0690*/ 	.word	0x00017dc0


	//   ....[74]....
        /*0694*/ 	.word	0x00017e40


	//   ....[75]....
        /*0698*/ 	.word	0x00017ed0


	//   ....[76]....
        /*069c*/ 	.word	0x00017f80


	//   ....[77]....
        /*06a0*/ 	.word	0x00018000


	//   ....[78]....
        /*06a4*/ 	.word	0x00018080


	//   ....[79]....
        /*06a8*/ 	.word	0x00018100


	//   ....[80]....
        /*06ac*/ 	.word	0x00018180


	//   ....[81]....
        /*06b0*/ 	.word	0x000181f0


	//   ....[82]....
        /*06b4*/ 	.word	0x00018290


	//   ....[83]....
        /*06b8*/ 	.word	0x00018320


	//   ....[84]....
        /*06bc*/ 	.word	0x00018440


	//----- nvinfo : EIATTR_REG_RECONFIG
	.align		4
.L_1549:
        /*06c0*/ 	.byte	0x01, 0x54
	.zero		2


	//----- nvinfo : EIATTR_SYSCALL_OFFSETS
	.align		4
        /*06c4*/ 	.byte	0x04, 0x46
        /*06c6*/ 	.short	(.L_1551 - .L_1550)


	//   ....[0]....
.L_1550:
        /*06c8*/ 	.word	0x000018c0


	//   ....[1]....
        /*06cc*/ 	.word	0x00001a10


	//   ....[2]....
        /*06d0*/ 	.word	0x00005ac0


	//   ....[3]....
        /*06d4*/ 	.word	0x00005fe0


	//   ....[4]....
        /*06d8*/ 	.word	0x00013c20


	//   ....[5]....
        /*06dc*/ 	.word	0x00013d50


	//   ....[6]....
        /*06e0*/ 	.word	0x00013e50


	//----- nvinfo : EIATTR_MBARRIER_INSTR_OFFSETS
	.align		4
.L_1551:
        /*06e4*/ 	.byte	0x04, 0x39
        /*06e6*/ 	.short	(.L_1553 - .L_1552)


	//   ....[0]....
.L_1552:
        /*06e8*/ 	.word	0x000002e0
        /*06ec*/ 	.word	0x000000ff
        /*06f0*/ 	.word	0x00030800
        /*06f4*/ 	.short	0x0100
        /*06f6*/ 	.byte	0x08
	.zero		1


	//   ....[1]....
        /*06f8*/ 	.word	0x000002f0
        /*06fc*/ 	.word	0x000000ff
        /*0700*/ 	.word	0x00030820
        /*0704*/ 	.short	0x0100
        /*0706*/ 	.byte	0x08
	.zero		1


	//   ....[2]....
        /*0708*/ 	.word	0x000003e0
        /*070c*/ 	.word	0x000000ff
        /*0710*/ 	.word	0x00030830
        /*0714*/ 	.short	0x0100
        /*0716*/ 	.byte	0x08
	.zero		1


	//   ....[3]....
        /*0718*/ 	.word	0x000003f0
        /*071c*/ 	.word	0x000000ff
        /*0720*/ 	.word	0x00030840
        /*0724*/ 	.short	0x0100
        /*0726*/ 	.byte	0x08
	.zero		1


	//   ....[4]....
        /*0728*/ 	.word	0x00000400
        /*072c*/ 	.word	0x000000ff
        /*0730*/ 	.word	0x00030838
        /*0734*/ 	.short	0x0100
        /*0736*/ 	.byte	0x08
	.zero		1


	//   ....[5]....
        /*0738*/ 	.word	0x00000410
        /*073c*/ 	.word	0x000000ff
        /*0740*/ 	.word	0x00030848
        /*0744*/ 	.short	0x0100
        /*0746*/ 	.byte	0x08
	.zero		1


	//   ....[6]....
        /*0748*/ 	.word	0x00000540
        /*074c*/ 	.word	0x000000ff
        /*0750*/ 	.word	0x00030850
        /*0754*/ 	.short	0x0100
        /*0756*/ 	.byte	0x08
	.zero		1


	//   ....[7]....
        /*0758*/ 	.word	0x00000550
        /*075c*/ 	.word	0x000000ff
        /*0760*/ 	.word	0x00030860
        /*0764*/ 	.short	0x0100
        /*0766*/ 	.byte	0x08
	.zero		1


	//   ....[8]....
        /*0768*/ 	.word	0x00000560
        /*076c*/ 	.word	0x000000ff
        /*0770*/ 	.word	0x00030858
        /*0774*/ 	.short	0x0100
        /*0776*/ 	.byte	0x08
	.zero		1


	//   ....[9]....
        /*0778*/ 	.word	0x00000570
        /*077c*/ 	.word	0x000000ff
        /*0780*/ 	.word	0x00030868
        /*0784*/ 	.short	0x0100
        /*0786*/ 	.byte	0x08
	.zero		1


	//   ....[10]....
        /*0788*/ 	.word	0x00000660
        /*078c*/ 	.word	0x000000ff
        /*0790*/ 	.word	0x00030870
        /*0794*/ 	.short	0x0100
        /*0796*/ 	.byte	0x06
	.zero		1


	//   ....[11]....
        /*0798*/ 	.word	0x00000670
        /*079c*/ 	.word	0x000000ff
        /*07a0*/ 	.word	0x00030880
        /*07a4*/ 	.short	0x0100
        /*07a6*/ 	.byte	0x06
	.zero		1


	//   ....[12]....
        /*07a8*/ 	.word	0x00000680
        /*07ac*/ 	.word	0x000000ff
        /*07b0*/ 	.word	0x00030878
        /*07b4*/ 	.short	0x0100
        /*07b6*/ 	.byte	0x06
	.zero		1


	//   ....[13]....
        /*07b8*/ 	.word	0x00000690
        /*07bc*/ 	.word	0x000000ff
        /*07c0*/ 	.word	0x00030888
        /*07c4*/ 	.short	0x0100
        /*07c6*/ 	.byte	0x06
	.zero		1


	//   ....[14]....
        /*07c8*/ 	.word	0x000007c0
        /*07cc*/ 	.word	0x000000ff
        /*07d0*/ 	.word	0x00030890
        /*07d4*/ 	.short	0x0100
        /*07d6*/ 	.byte	0x08
	.zero		1


	//   ....[15]....
        /*07d8*/ 	.word	0x000007d0
        /*07dc*/ 	.word	0x000000ff
        /*07e0*/ 	.word	0x000308a0
        /*07e4*/ 	.short	0x0100
        /*07e6*/ 	.byte	0x08
	.zero		1


	//   ....[16]....
        /*07e8*/ 	.word	0x000007e0
        /*07ec*/ 	.word	0x000000ff
        /*07f0*/ 	.word	0x00030898
        /*07f4*/ 	.short	0x0100
        /*07f6*/ 	.byte	0x08
	.zero		1


	//   ....[17]....
        /*07f8*/ 	.word	0x000007f0
        /*07fc*/ 	.word	0x000000ff
        /*0800*/ 	.word	0x000308a8
        /*0804*/ 	.short	0x0100
        /*0806*/ 	.byte	0x08
	.zero		1


	//   ....[18]....
        /*0808*/ 	.word	0x00000920
        /*080c*/ 	.word	0x000000ff
        /*0810*/ 	.word	0x000308b0
        /*0814*/ 	.short	0x0100
        /*0816*/ 	.byte	0x08
	.zero		1


	//   ....[19]....
        /*0818*/ 	.word	0x00000930
        /*081c*/ 	.word	0x000000ff
        /*0820*/ 	.word	0x000308c0
        /*0824*/ 	.short	0x0100
        /*0826*/ 	.byte	0x08
	.zero		1


	//   ....[20]....
        /*0828*/ 	.word	0x00000940
        /*082c*/ 	.word	0x000000ff
        /*0830*/ 	.word	0x000308b8
        /*0834*/ 	.short	0x0100
        /*0836*/ 	.byte	0x08
	.zero		1


	//   ....[21]....
        /*0838*/ 	.word	0x00000950
        /*083c*/ 	.word	0x000000ff
        /*0840*/ 	.word	0x000308c8
        /*0844*/ 	.short	0x0100
        /*0846*/ 	.byte	0x08
	.zero		1


	//   ....[22]....
        /*0848*/ 	.word	0x00002d00
        /*084c*/ 	.word	0x00000054
        /*0850*/ 	.word	0x00030890
        /*0854*/ 	.short	0x010a
        /*0856*/ 	.byte	0x3f
	.zero		1


	//   ....[23]....
        /*0858*/ 	.word	0x00003f30
        /*085c*/ 	.word	0x00000054
        /*0860*/ 	.word	0x00030890
        /*0864*/ 	.short	0x010a
        /*0866*/ 	.byte	0x3f
	.zero		1


	//   ....[24]....
        /*0868*/ 	.word	0x00005030
        /*086c*/ 	.word	0x00000054
        /*0870*/ 	.word	0x00030890
        /*0874*/ 	.short	0x010a
        /*0876*/ 	.byte	0x3f
	.zero		1


	//   ....[25]....
        /*0878*/ 	.word	0x00005250
        /*087c*/ 	.word	0x00000024
        /*0880*/ 	.word	0x00000000
        /*0884*/ 	.short	0x0101
        /*0886*/ 	.byte	0x3f
	.zero		1


	//   ....[26]....
        /*0888*/ 	.word	0x00005290
        /*088c*/ 	.word	0x00000054
        /*0890*/ 	.word	0x000308b0
        /*0894*/ 	.short	0x010a
        /*0896*/ 	.byte	0x3f
	.zero		1


	//   ....[27]....
        /*0898*/ 	.word	0x00005650
        /*089c*/ 	.word	0x00000054
        /*08a0*/ 	.word	0x00000000
        /*08a4*/ 	.short	0x0101
        /*08a6*/ 	.byte	0x3f
	.zero		1


	//   ....[28]....
        /*08a8*/ 	.word	0x00005b60
        /*08ac*/ 	.word	0x00000002
        /*08b0*/ 	.word	0x00030800
        /*08b4*/ 	.short	0x010a
        /*08b6*/ 	.byte	0x3f
	.zero		1


	//   ....[29]....
        /*08b8*/ 	.word	0x00005bb0
        /*08bc*/ 	.word	0x00000002
        /*08c0*/ 	.word	0x00030800
        /*08c4*/ 	.short	0x010a
        /*08c6*/ 	.byte	0x3f
	.zero		1


	//   ....[30]....
        /*08c8*/ 	.word	0x000062d0
        /*08cc*/ 	.word	0x00000002
        /*08d0*/ 	.word	0x00030800
        /*08d4*/ 	.short	0x010a
        /*08d6*/ 	.byte	0x3f
	.zero		1


	//   ....[31]....
        /*08d8*/ 	.word	0x000071b0
        /*08dc*/ 	.word	0x00000002
        /*08e0*/ 	.word	0x00030800
        /*08e4*/ 	.short	0x010a
        /*08e6*/ 	.byte	0x3f
	.zero		1


	//   ....[32]....
        /*08e8*/ 	.word	0x00008070
        /*08ec*/ 	.word	0x00000000
        /*08f0*/ 	.word	0x00030830
        /*08f4*/ 	.short	0x010a
        /*08f6*/ 	.byte	0x3f
	.zero		1


	//   ....[33]....
        /*08f8*/ 	.word	0x00008150
        /*08fc*/ 	.word	0x00000000
        /*0900*/ 	.word	0x00030830
        /*0904*/ 	.short	0x010a
        /*0906*/ 	.byte	0x3f
	.zero		1


	//   ....[34]....
        /*0908*/ 	.word	0x0000a8a0
        /*090c*/ 	.word	0x0000000c
        /*0910*/ 	.word	0x00000000
        /*0914*/ 	.short	0x0101
        /*0916*/ 	.byte	0x3f
	.zero		1


	//   ....[35]....
        /*0918*/ 	.word	0x0000bc60
        /*091c*/ 	.word	0x00000005
        /*0920*/ 	.word	0x00030830
        /*0924*/ 	.short	0x010a
        /*0926*/ 	.byte	0x3f
	.zero		1


	//   ....[36]....
        /*0928*/ 	.word	0x0000bcb0
        /*092c*/ 	.word	0x00000005
        /*0930*/ 	.word	0x00030830
        /*0934*/ 	.short	0x010a
        /*0936*/ 	.byte	0x3f
	.zero		1


	//   ....[37]....
        /*0938*/ 	.word	0x0000c000
        /*093c*/ 	.word	0x00000006
        /*0940*/ 	.word	0x00030850
        /*0944*/ 	.short	0x010a
        /*0946*/ 	.byte	0x3f
	.zero		1


	//   ....[38]....
        /*0948*/ 	.word	0x0000c040
        /*094c*/ 	.word	0x00000006
        /*0950*/ 	.word	0x00030850
        /*0954*/ 	.short	0x010a
        /*0956*/ 	.byte	0x3f
	.zero		1


	//   ....[39]....
        /*0958*/ 	.word	0x0000e660
        /*095c*/ 	.word	0x00000042
        /*0960*/ 	.word	0x00000000
        /*0964*/ 	.short	0x0101
        /*0966*/ 	.byte	0x3f
	.zero		1


	//   ....[40]....
        /*0968*/ 	.word	0x0000e690
        /*096c*/ 	.word	0x00000000
        /*0970*/ 	.word	0x00000000
        /*0974*/ 	.short	0x0101
        /*0976*/ 	.byte	0x3f
	.zero		1


	//   ....[41]....
        /*0978*/ 	.word	0x0000f8b0
        /*097c*/ 	.word	0x0000000b
        /*0980*/ 	.word	0x00030850
        /*0984*/ 	.short	0x010a
        /*0986*/ 	.byte	0x3f
	.zero		1


	//   ....[42]....
        /*0988*/ 	.word	0x0000f960
        /*098c*/ 	.word	0x0000000b
        /*0990*/ 	.word	0x00030850
        /*0994*/ 	.short	0x010a
        /*0996*/ 	.byte	0x3f
	.zero		1


	//   ....[43]....
        /*0998*/ 	.word	0x00010400
        /*099c*/ 	.word	0x00000009
        /*09a0*/ 	.word	0x00000000
        /*09a4*/ 	.short	0x0101
        /*09a6*/ 	.byte	0x3f
	.zero		1


	//   ....[44]....
        /*09a8*/ 	.word	0x00011300
        /*09ac*/ 	.word	0x00000000
        /*09b0*/ 	.word	0x00000000
        /*09b4*/ 	.short	0x0101
        /*09b6*/ 	.byte	0x3f
	.zero		1


	//   ....[45]....
        /*09b8*/ 	.word	0x00013170
        /*09bc*/ 	.word	0x00000006
        /*09c0*/ 	.word	0x00030820
        /*09c4*/ 	.short	0x010a
        /*09c6*/ 	.byte	0x3f
	.zero		1


	//   ....[46]....
        /*09c8*/ 	.word	0x000131e0
        /*09cc*/ 	.word	0x00000007
        /*09d0*/ 	.word	0x000308a0
        /*09d4*/ 	.short	0x010a
        /*09d6*/ 	.byte	0x3f
	.zero		1


	//   ....[47]....
        /*09d8*/ 	.word	0x00013390
        /*09dc*/ 	.word	0x00000007
        /*09e0*/ 	.word	0x000308c0
        /*09e4*/ 	.short	0x010a
        /*09e6*/ 	.byte	0x3f
	.zero		1


	//   ....[48]....
        /*09e8*/ 	.word	0x000135e0
        /*09ec*/ 	.word	0x00000007
        /*09f0*/ 	.word	0x000308a0
        /*09f4*/ 	.short	0x010a
        /*09f6*/ 	.byte	0x3f
	.zero		1


	//   ....[49]....
        /*09f8*/ 	.word	0x00013780
        /*09fc*/ 	.word	0x00000007
        /*0a00*/ 	.word	0x000308c0
        /*0a04*/ 	.short	0x010a
        /*0a06*/ 	.byte	0x3f
	.zero		1


	//   ....[50]....
        /*0a08*/ 	.word	0x00014320
        /*0a0c*/ 	.word	0x00000005
        /*0a10*/ 	.word	0x00030840
        /*0a14*/ 	.short	0x010a
        /*0a16*/ 	.byte	0x3f
	.zero		1


	//   ....[51]....
        /*0a18*/ 	.word	0x00014670
        /*0a1c*/ 	.word	0x0000001c
        /*0a20*/ 	.word	0x00030820
        /*0a24*/ 	.short	0x010a
        /*0a26*/ 	.byte	0x3f
	.zero		1


	//   ....[52]....
        /*0a28*/ 	.word	0x00014970
        /*0a2c*/ 	.word	0x00000003
        /*0a30*/ 	.word	0x00030840
        /*0a34*/ 	.short	0x010a
        /*0a36*/ 	.byte	0x3f
	.zero		1


	//   ....[53]....
        /*0a38*/ 	.word	0x00014b50
        /*0a3c*/ 	.word	0x00000002
        /*0a40*/ 	.word	0x00000060
        /*0a44*/ 	.short	0x010a
        /*0a46*/ 	.byte	0x3f
	.zero		1


	//   ....[54]....
        /*0a48*/ 	.word	0x00014fd0
        /*0a4c*/ 	.word	0x00000003
        /*0a50*/ 	.word	0x00030840
        /*0a54*/ 	.short	0x010a
        /*0a56*/ 	.byte	0x3f
	.zero		1


	//   ....[55]....
        /*0a58*/ 	.word	0x000151b0
        /*0a5c*/ 	.word	0x00000003
        /*0a60*/ 	.word	0x00000060
        /*0a64*/ 	.short	0x010a
        /*0a66*/ 	.byte	0x3f
	.zero		1


	//   ....[56]....
        /*0a68*/ 	.word	0x00015570
        /*0a6c*/ 	.word	0x00000002
        /*0a70*/ 	.word	0x00030840
        /*0a74*/ 	.short	0x010a
        /*0a76*/ 	.byte	0x3f
	.zero		1


	//   ....[57]....
        /*0a78*/ 	.word	0x00015760
        /*0a7c*/ 	.word	0x00000002
        /*0a80*/ 	.word	0x00000060
        /*0a84*/ 	.short	0x010a
        /*0a86*/ 	.byte	0x3f
	.zero		1


	//   ....[58]....
        /*0a88*/ 	.word	0x00015ab0
        /*0a8c*/ 	.word	0x00000003
        /*0a90*/ 	.word	0x00030860
        /*0a94*/ 	.short	0x010a
        /*0a96*/ 	.byte	0x3f
	.zero		1


	//   ....[59]....
        /*0a98*/ 	.word	0x000166f0
        /*0a9c*/ 	.word	0x00000009
        /*0aa0*/ 	.word	0x00030820
        /*0aa4*/ 	.short	0x010a
        /*0aa6*/ 	.byte	0x3f
	.zero		1


	//   ....[60]....
        /*0aa8*/ 	.word	0x00016880
        /*0aac*/ 	.word	0x00000007
        /*0ab0*/ 	.word	0x00000000
        /*0ab4*/ 	.short	0x010a
        /*0ab6*/ 	.byte	0x3f
	.zero		1


	//   ....[61]....
        /*0ab8*/ 	.word	0x000168f0
        /*0abc*/ 	.word	0x00000003
        /*0ac0*/ 	.word	0x00000000
        /*0ac4*/ 	.short	0x010a
        /*0ac6*/ 	.byte	0x3f
	.zero		1


	//   ....[62]....
        /*0ac8*/ 	.word	0x00016950
        /*0acc*/ 	.word	0x00000005
        /*0ad0*/ 	.word	0x00000000
        /*0ad4*/ 	.short	0x010a
        /*0ad6*/ 	.byte	0x3f
	.zero		1


	//   ....[63]....
        /*0ad8*/ 	.word	0x00016980
        /*0adc*/ 	.word	0x00000003
        /*0ae0*/ 	.word	0x00000000
        /*0ae4*/ 	.short	0x010a
        /*0ae6*/ 	.byte	0x3f
	.zero		1


	//   ....[64]....
        /*0ae8*/ 	.word	0x000169e0
        /*0aec*/ 	.word	0x00000054
        /*0af0*/ 	.word	0x00030890
        /*0af4*/ 	.short	0x010a
        /*0af6*/ 	.byte	0x3f
	.zero		1


	//   ....[65]....
        /*0af8*/ 	.word	0x00016a30
        /*0afc*/ 	.word	0x00000054
        /*0b00*/ 	.word	0x00030890
        /*0b04*/ 	.short	0x010a
        /*0b06*/ 	.byte	0x3f
	.zero		1


	//   ....[66]....
        /*0b08*/ 	.word	0x00016a80
        /*0b0c*/ 	.word	0x00000054
        /*0b10*/ 	.word	0x00030890
        /*0b14*/ 	.short	0x010a
        /*0b16*/ 	.byte	0x3f
	.zero		1


	//   ....[67]....
        /*0b18*/ 	.word	0x00016ad0
        /*0b1c*/ 	.word	0x00000054
        /*0b20*/ 	.word	0x000308b0
        /*0b24*/ 	.short	0x010a
        /*0b26*/ 	.byte	0x3f
	.zero		1


	//   ....[68]....
        /*0b28*/ 	.word	0x00016ea0
        /*0b2c*/ 	.word	0x00000002
        /*0b30*/ 	.word	0x00030800
        /*0b34*/ 	.short	0x010a
        /*0b36*/ 	.byte	0x3f
	.zero		1


	//   ....[69]....
        /*0b38*/ 	.word	0x00017170
        /*0b3c*/ 	.word	0x00000002
        /*0b40*/ 	.word	0x00030800
        /*0b44*/ 	.short	0x010a
        /*0b46*/ 	.byte	0x3f
	.zero		1


	//   ....[70]....
        /*0b48*/ 	.word	0x000171c0
        /*0b4c*/ 	.word	0x00000000
        /*0b50*/ 	.word	0x00030830
        /*0b54*/ 	.short	0x010a
        /*0b56*/ 	.byte	0x3f
	.zero		1


	//   ....[71]....
        /*0b58*/ 	.word	0x00017210
        /*0b5c*/ 	.word	0x00000005
        /*0b60*/ 	.word	0x00030830
        /*0b64*/ 	.short	0x010a
        /*0b66*/ 	.byte	0x3f
	.zero		1


	//   ....[72]....
        /*0b68*/ 	.word	0x00017260
        /*0b6c*/ 	.word	0x00000006
        /*0b70*/ 	.word	0x00030850
        /*0b74*/ 	.short	0x010a
        /*0b76*/ 	.byte	0x3f
	.zero		1


	//   ....[73]....
        /*0b78*/ 	.word	0x000172b0
        /*0b7c*/ 	.word	0x0000000b
        /*0b80*/ 	.word	0x00030850
        /*0b84*/ 	.short	0x010a
        /*0b86*/ 	.byte	0x3f
	.zero		1


	//   ....[74]....
        /*0b88*/ 	.word	0x00017450
        /*0b8c*/ 	.word	0x00000006
        /*0b90*/ 	.word	0x00030820
        /*0b94*/ 	.short	0x010a
        /*0b96*/ 	.byte	0x3f
	.zero		1


	//   ....[75]....
        /*0b98*/ 	.word	0x000174a0
        /*0b9c*/ 	.word	0x00000007
        /*0ba0*/ 	.word	0x000308a0
        /*0ba4*/ 	.short	0x010a
        /*0ba6*/ 	.byte	0x3f
	.zero		1


	//   ....[76]....
        /*0ba8*/ 	.word	0x000174f0
        /*0bac*/ 	.word	0x00000007
        /*0bb0*/ 	.word	0x000308c0
        /*0bb4*/ 	.short	0x010a
        /*0bb6*/ 	.byte	0x3f
	.zero		1


	//   ....[77]....
        /*0bb8*/ 	.word	0x00017540
        /*0bbc*/ 	.word	0x00000007
        /*0bc0*/ 	.word	0x000308a0
        /*0bc4*/ 	.short	0x010a
        /*0bc6*/ 	.byte	0x3f
	.zero		1


	//   ....[78]....
        /*0bc8*/ 	.word	0x00017590
        /*0bcc*/ 	.word	0x00000007
        /*0bd0*/ 	.word	0x000308c0
        /*0bd4*/ 	.short	0x010a
        /*0bd6*/ 	.byte	0x3f
	.zero		1


	//   ....[79]....
        /*0bd8*/ 	.word	0x00017730
        /*0bdc*/ 	.word	0x00000005
        /*0be0*/ 	.word	0x00030840
        /*0be4*/ 	.short	0x010a
        /*0be6*/ 	.byte	0x3f
	.zero		1


	//   ....[80]....
        /*0be8*/ 	.word	0x00017780
        /*0bec*/ 	.word	0x0000001c
        /*0bf0*/ 	.word	0x00030820
        /*0bf4*/ 	.short	0x010a
        /*0bf6*/ 	.byte	0x3f
	.zero		1


	//   ....[81]....
        /*0bf8*/ 	.word	0x000177d0
        /*0bfc*/ 	.word	0x00000003
        /*0c00*/ 	.word	0x00030840
        /*0c04*/ 	.short	0x010a
        /*0c06*/ 	.byte	0x3f
	.zero		1


	//   ....[82]....
        /*0c08*/ 	.word	0x00017820
        /*0c0c*/ 	.word	0x00000002
        /*0c10*/ 	.word	0x00000060
        /*0c14*/ 	.short	0x010a
        /*0c16*/ 	.byte	0x3f
	.zero		1


	//   ....[83]....
        /*0c18*/ 	.word	0x00017870
        /*0c1c*/ 	.word	0x00000003
        /*0c20*/ 	.word	0x00030840
        /*0c24*/ 	.short	0x010a
        /*0c26*/ 	.byte	0x3f
	.zero		1


	//   ....[84]....
        /*0c28*/ 	.word	0x000178c0
        /*0c2c*/ 	.word	0x00000003
        /*0c30*/ 	.word	0x00000060
        /*0c34*/ 	.short	0x010a
        /*0c36*/ 	.byte	0x3f
	.zero		1


	//   ....[85]....
        /*0c38*/ 	.word	0x00017910
        /*0c3c*/ 	.word	0x00000002
        /*0c40*/ 	.word	0x00030840
        /*0c44*/ 	.short	0x010a
        /*0c46*/ 	.byte	0x3f
	.zero		1


	//   ....[86]....
        /*0c48*/ 	.word	0x00017960
        /*0c4c*/ 	.word	0x00000002
        /*0c50*/ 	.word	0x00000060
        /*0c54*/ 	.short	0x010a
        /*0c56*/ 	.byte	0x3f
	.zero		1


	//   ....[87]....
        /*0c58*/ 	.word	0x000179b0
        /*0c5c*/ 	.word	0x00000003
        /*0c60*/ 	.word	0x00030860
        /*0c64*/ 	.short	0x010a
        /*0c66*/ 	.byte	0x3f
	.zero		1


	//   ....[88]....
        /*0c68*/ 	.word	0x00018360
        /*0c6c*/ 	.word	0x00000009
        /*0c70*/ 	.word	0x00030820
        /*0c74*/ 	.short	0x010a
        /*0c76*/ 	.byte	0x3f
	.zero		1


	//   ....[89]....
        /*0c78*/ 	.word	0x00018500
        /*0c7c*/ 	.word	0x00000007
        /*0c80*/ 	.word	0x00000000
        /*0c84*/ 	.short	0x010a
        /*0c86*/ 	.byte	0x3f
	.zero		1


	//   ....[90]....
        /*0c88*/ 	.word	0x00018550
        /*0c8c*/ 	.word	0x00000003
        /*0c90*/ 	.word	0x00000000
        /*0c94*/ 	.short	0x010a
        /*0c96*/ 	.byte	0x3f
	.zero		1


	//   ....[91]....
        /*0c98*/ 	.word	0x000185a0
        /*0c9c*/ 	.word	0x00000005
        /*0ca0*/ 	.word	0x00000000
        /*0ca4*/ 	.short	0x010a
        /*0ca6*/ 	.byte	0x3f
	.zero		1


	//----- nvinfo : EIATTR_NUM_MBARRIERS
	.align		4
.L_1553:
        /*0ca8*/ 	.byte	0x03, 0x38
        /*0caa*/ 	.short	0x0016


	//----- nvinfo : EIATTR_EXIT_INSTR_OFFSETS
	.align		4
        /*0cac*/ 	.byte	0x04, 0x1c
        /*0cae*/ 	.short	(.L_1555 - .L_1554)


	//   ....[0]....
.L_1554:
        /*0cb0*/ 	.word	0x000169d0


	//----- nvinfo : EIATTR_MAX_THREADS
	.align		4
.L_1555:
        /*0cb4*/ 	.byte	0x04, 0x05
        /*0cb6*/ 	.short	(.L_1557 - .L_1556)
.L_1556:
        /*0cb8*/ 	.word	0x00000200
        /*0cbc*/ 	.word	0x00000001
        /*0cc0*/ 	.word	0x00000001


	//----- nvinfo : EIATTR_CRS_STACK_SIZE
	.align		4
.L_1557:
        /*0cc4*/ 	.byte	0x04, 0x1e
        /*0cc6*/ 	.short	(.L_1559 - .L_1558)
.L_1558:
        /*0cc8*/ 	.word	0x00000000


	//----- nvinfo : EIATTR_CBANK_PARAM_SIZE
	.align		4
.L_1559:
        /*0ccc*/ 	.byte	0x03, 0x19
        /*0cce*/ 	.short	0x0a70


	//----- nvinfo : EIATTR_PARAM_CBANK
	.align		4
        /*0cd0*/ 	.byte	0x04, 0x0a
        /*0cd2*/ 	.short	(.L_1561 - .L_1560)
	.align		4
.L_1560:
        /*0cd4*/ 	.word	index@(.nv.constant0._ZN7cutlass13device_kernelIN5flash11enable_sm90INS1_16FlashAttnFwdSm90INS1_25CollectiveMainloopFwdSm90ILi2EN4cute5tupleIJNS5_1CILi1EEES8_S8_EEENS6_IJNS7_ILi192EEESA_NS7_ILi64EEEEEELi64ENS_6half_tEfNS_4arch4Sm90ELb0ELb0ELb1ELb1ELb0ELb1ELb0ELb0ELb1ELb0ELb0ELb0EEENS1_21CollectiveEpilogueFwdINS6_IJSA_SB_SA_EEES9_SD_SF_Li384ELb1ELb0ELb0ELb0EEENS1_36VarlenDynamicPersistentTileSchedulerILi192ELi192ELi384ELi32ELb0ELb0ELb1ELb0ELb1ELb1EEEEEEEEEvNT_6ParamsE)
        /*0cd8*/ 	.short	0x0210
        /*0cda*/ 	.short	0x0a70


	//----- nvinfo : EIATTR_SW_WAR
	.align		4
.L_1561:
        /*0cdc*/ 	.byte	0x04, 0x36
        /*0cde*/ 	.short	(.L_1563 - .L_1562)
.L_1562:
        /*0ce0*/ 	.word	0x00000008
.L_1563:


//--------------------- .nv.info._ZN7cutlass13device_kernelIN5flash11enable_sm90INS1_16FlashAttnFwdSm90INS1_25CollectiveMainloopFwdSm90ILi2EN4cute5tupleIJNS5_1CILi1EEES8_S8_EEENS6_IJNS7_ILi192EEENS7_ILi128EEENS7_ILi64EEEEEELi64ENS_6half_tEfNS_4arch4Sm90ELb0ELb1ELb1ELb0ELb0ELb0ELb0ELb1ELb1ELb0ELb0ELb0EEENS1_21CollectiveEpilogueFwdINS6_IJSA_SC_SB_EEES9_SE_SG_Li384ELb0ELb0ELb0ELb0EEENS1_30DynamicPersistentTileSchedulerILi384ELi32ELb0ELb0ELb1EEEEEEEEEvNT_6ParamsE --------------------------
	.section	.nv.info._ZN7cutlass13device_kernelIN5flash11enable_sm90INS1_16FlashAttnFwdSm90INS1_25CollectiveMainloopFwdSm90ILi2EN4cute5tupleIJNS5_1CILi1EEES8_S8_EEENS6_IJNS7_ILi192EEENS7_ILi128EEENS7_ILi64EEEEEELi64ENS_6half_tEfNS_4arch4Sm90ELb0ELb1ELb1ELb0ELb0ELb0ELb0ELb1ELb1ELb0ELb0ELb0EEENS1_21CollectiveEpilogueFwdINS6_IJSA_SC_SB_EEES9_SE_SG_Li384ELb0ELb0ELb0ELb0EEENS1_30DynamicPersistentTileSchedulerILi384ELi32ELb0ELb0ELb1EEEEEEEEEvNT_6ParamsE,"",@"SHT_CUDA_INFO"
	.sectionflags	@""
	.align	4


	//----- nvinfo : EIATTR_CUDA_API_VERSION
	.align		4
        /*0000*/ 	.byte	0x04, 0x37
        /*0002*/ 	.short	(.L_1565 - .L_1564)
.L_1564:
        /*0004*/ 	.word	0x00000082


	//----- nvinfo : EIATTR_KPARAM_INFO
	.align		4
.L_1565:
        /*0008*/ 	.byte	0x04, 0x17
        /*000a*/ 	.short	(.L_1567 - .L_1566)
.L_1566:
        /*000c*/ 	.word	0x00000000
        /*0010*/ 	.short	0x0000
        /*0012*/ 	.short	0x0070
        /*0014*/ 	.byte	0x00, 0xf0, 0x01, 0x2e


	//----- nvinfo : EIATTR_SPARSE_MMA_MASK
	.align		4
.L_1567:
        /*0018*/ 	.byte	0x03, 0x50
        /*001a*/ 	.short	0x0000


	//----- nvinfo : EIATTR_MAXREG_COUNT
	.align		4
        /*001c*/ 	.byte	0x03, 0x1b
        /*001e*/ 	.short	0x0080


	//----- nvinfo : EIATTR_NUM_BARRIERS
	.align		4
        /*0020*/ 	.byte	0x02, 0x4c
        /*0022*/ 	.byte	0x10
	.zero		1


	//----- nvinfo : EIATTR_EXTERNS
	.align		4
        /*0024*/ 	.byte	0x04, 0x0f
        /*0026*/ 	.short	(.L_1569 - .L_1568)


	//   ....[0]....
	.align		4
.L_1568:
        /*0028*/ 	.word	index@(__assertfail)


	//----- nvinfo : EIATTR_MERCURY_ISA_VERSION
	.align		4
.L_1569:
        /*002c*/ 	.byte	0x03, 0x5f
        /*002e*/ 	.short	0x0101


	//----- nvinfo : EIATTR_INT_WARP_WIDE_INSTR_OFFSETS
	.align		4
        /*0030*/ 	.byte	0x04, 0x31
        /*0032*/ 	.short	(.L_1571 - .L_1570)


	//   ....[0]....
.L_1570:
        /*0034*/ 	.word	0x00000180


	//   ....[1]....
        /*0038*/ 	.word	0x000001b0


	//   ....[2]....
        /*003c*/ 	.word	0x000001c0


	//   ....[3]....
        /*0040*/ 	.word	0x00010170


	//   ....[4]....
        /*0044*/ 	.word	0x00010200


	//   ....[5]....
        /*0048*/ 	.word	0x000106b0


	//   ....[6]....
        /*004c*/ 	.word	0x00011e00


	//   ....[7]....
        /*0050*/ 	.word	0x00011e90


	//----- nvinfo : EIATTR_COOP_GROUP_MASK_REGIDS
	.align		4
.L_1571:
        /*0054*/ 	.byte	0x04, 0x29
        /*0056*/ 	.short	(.L_1573 - .L_1572)


	//   ....[0]....
.L_1572:
        /*0058*/ 	.word	0xffffffff


	//   ....[1]....
        /*005c*/ 	.word	0xffffffff


	//   ....[2]....
        /*0060*/ 	.word	0xffffffff


	//   ....[3]....
        /*0064*/ 	.word	0xffffffff


	//   ....[4]....
        /*0068*/ 	.word	0xffffffff


	//   ....[5]....
        /*006c*/ 	.word	0xffffffff


	//   ....[6]....
        /*0070*/ 	.word	0xffffffff


	//   ....[7]....
        /*0074*/ 	.word	0xffffffff


	//   ....[8]....
        /*0078*/ 	.word	0xffffffff


	//   ....[9]....
        /*007c*/ 	.word	0xffffffff


	//   ....[10]....
        /*0080*/ 	.word	0xffffffff


	//   ....[11]....
        /*0084*/ 	.word	0xffffffff


	//   ....[12]....
        /*0088*/ 	.word	0xffffffff


	//   ....[13]....
        /*008c*/ 	.word	0xffffffff


	//   ....[14]....
        /*0090*/ 	.word	0xffffffff


	//   ....[15]....
        /*0094*/ 	.word	0xffffffff


	//   ....[16]....
        /*0098*/ 	.word	0xffffffff


	//   ....[17]....
        /*009c*/ 	.word	0xffffffff


	//   ....[18]....
        /*00a0*/ 	.word	0xffffffff


	//   ....[19]....
        /*00a4*/ 	.word	0xffffffff


	//   ....[20]....
        /*00a8*/ 	.word	0xffffffff


	//   ....[21]....
        /*00ac*/ 	.word	0xffffffff


	//   ....[22]....
        /*00b0*/ 	.word	0xffffffff


	//   ....[23]....
        /*00b4*/ 	.word	0xffffffff


	//   ....[24]....
        /*00b8*/ 	.word	0xffffffff


	//   ....[25]....
        /*00bc*/ 	.word	0xffffffff


	//   ....[26]....
        /*00c0*/ 	.word	0xffffffff


	//   ....[27]....
        /*00c4*/ 	.word	0xffffffff


	//   ....[28]....
        /*00c8*/ 	.word	0xffffffff


	//   ....[29]....
        /*00cc*/ 	.word	0xffffffff


	//   ....[30]....
        /*00d0*/ 	.word	0xffffffff


	//   ....[31]....
        /*00d4*/ 	.word	0xffffffff


	//   ....[32]....
        /*00d8*/ 	.word	0x0500000f


	//   ....[33]....
        /*00dc*/ 	.word	0x0500000f


	//----- nvinfo : EIATTR_COOP_GROUP_INSTR_OFFSETS
	.align		4
.L_1573:
        /*00e0*/ 	.byte	0x04, 0x28
        /*00e2*/ 	.short	(.L_1575 - .L_1574)


	//   ....[0]....
.L_1574:
        /*00e4*/ 	.word	0x00000060


	//   ....[1]....
        /*00e8*/ 	.word	0x00000190


	//   ....[2]....
        /*00ec*/ 	.word	0x000001e0


	//   ....[3]....
        /*00f0*/ 	.word	0x000003d0


	//   ....[4]....
        /*00f4*/ 	.word	0x00000530


	//   ....[5]....
        /*00f8*/ 	.word	0x00000650


	//   ....[6]....
        /*00fc*/ 	.word	0x000007b0


	//   ....[7]....
        /*0100*/ 	.word	0x00001600


	//   ....[8]....
        /*0104*/ 	.word	0x00003980


	//   ....[9]....
        /*0108*/ 	.word	0x00003a60


	//   ....[10]....
        /*010c*/ 	.word	0x000042d0


	//   ....[11]....
        /*0110*/ 	.word	0x00004330


	//   ....[12]....
        /*0114*/ 	.word	0x00006dd0


	//   ....[13]....
        /*0118*/ 	.word	0x00006e70


	//   ....[14]....
        /*011c*/ 	.word	0x00007730


	//   ....[15]....
        /*0120*/ 	.word	0x000077b0


	//   ....[16]....
        /*0124*/ 	.word	0x00009550


	//   ....[17]....
        /*0128*/ 	.word	0x000095d0


	//   ....[18]....
        /*012c*/ 	.word	0x00009ca0


	//   ....[19]....
        /*0130*/ 	.word	0x00009d10


	//   ....[20]....
        /*0134*/ 	.word	0x0000c9c0


	//   ....[21]....
        /*0138*/ 	.word	0x0000c9e0


	//   ....[22]....
        /*013c*/ 	.word	0x0000d3c0


	//   ....[23]....
        /*0140*/ 	.word	0x0000d420


	//   ....[24]....
        /*0144*/ 	.word	0x0000e2d0


	//   ....[25]....
        /*0148*/ 	.word	0x0000e310


	//   ....[26]....
        /*014c*/ 	.word	0x0000e400


	//   ....[27]....
        /*0150*/ 	.word	0x0000e410


	//   ....[28]....
        /*0154*/ 	.word	0x0000ef60


	//   ....[29]....
        /*0158*/ 	.word	0x0000f8e0


	//   ....[30]....
        /*015c*/ 	.word	0x00012130


	//   ....[31]....
        /*0160*/ 	.word	0x000122b0


	//   ....[32]....
        /*0164*/ 	.word	0x000128b0


	//   ....[33]....
        /*0168*/ 	.word	0x00012c90


	//----- nvinfo : EIATTR_REG_RECONFIG
	.align		4
.L_1575:
        /*016c*/ 	.byte	0x01, 0x54
	.zero		2


	//----- nvinfo : EIATTR_SYSCALL_OFFSETS
	.align		4
        /*0170*/ 	.byte	0x04, 0x46
        /*0172*/ 	.short	(.L_1577 - .L_1576)


	//   ....[0]....
.L_1576:
        /*0174*/ 	.word	0x000017b0


	//   ....[1]....
        /*0178*/ 	.word	0x00010390


	//   ....[2]....
        /*017c*/ 	.word	0x000104d0


	//   ....[3]....
        /*0180*/ 	.word	0x000105c0


	//----- nvinfo : EIATTR_MBARRIER_INSTR_OFFSETS
	.align		4
.L_1577:
        /*0184*/ 	.byte	0x04, 0x39
        /*0186*/ 	.short	(.L_1579 - .L_1578)


	//   ....[0]....
.L_1578:
        /*0188*/ 	.word	0x00000280
        /*018c*/ 	.word	0x000000ff
        /*0190*/ 	.word	0x00016800
        /*0194*/ 	.short	0x0100
        /*0196*/ 	.byte	0x06
	.zero		1


	//   ....[1]....
        /*0198*/ 	.word	0x00000290
        /*019c*/ 	.word	0x000000ff
        /*01a0*/ 	.word	0x00016820
        /*01a4*/ 	.short	0x0100
        /*01a6*/ 	.byte	0x06
	.zero		1


	//   ....[2]....
        /*01a8*/ 	.word	0x00000380
        /*01ac*/ 	.word	0x000000ff
        /*01b0*/ 	.word	0x00016830
        /*01b4*/ 	.short	0x0100
        /*01b6*/ 	.byte	0x08
	.zero		1


	//   ....[3]....
        /*01b8*/ 	.word	0x00000390
        /*01bc*/ 	.word	0x000000ff
        /*01c0*/ 	.word	0x00016840
        /*01c4*/ 	.short	0x0100
        /*01c6*/ 	.byte	0x08
	.zero		1


	//   ....[4]....
        /*01c8*/ 	.word	0x000003a0
        /*01cc*/ 	.word	0x000000ff
        /*01d0*/ 	.word	0x00016838
        /*01d4*/ 	.short	0x0100
        /*01d6*/ 	.byte	0x08
	.zero		1


	//   ....[5]....
        /*01d8*/ 	.word	0x000003b0
        /*01dc*/ 	.word	0x000000ff
        /*01e0*/ 	.word	0x00016848
        /*01e4*/ 	.short	0x0100
        /*01e6*/ 	.byte	0x08
	.zero		1


	//   ....[6]....
        /*01e8*/ 	.word	0x000004e0
        /*01ec*/ 	.word	0x000000ff
        /*01f0*/ 	.word	0x00016850
        /*01f4*/ 	.short	0x0100
        /*01f6*/ 	.byte	0x08
	.zero		1


	//   ....[7]....
        /*01f8*/ 	.word	0x000004f0
        /*01fc*/ 	.word	0x000000ff
        /*0200*/ 	.word	0x00016860
        /*0204*/ 	.short	0x0100
        /*0206*/ 	.byte	0x08
	.zero		1


	//   ....[8]....
        /*0208*/ 	.word	0x00000500
        /*020c*/ 	.word	0x000000ff
        /*0210*/ 	.word	0x00016858
        /*0214*/ 	.short	0x0100
        /*0216*/ 	.byte	0x08
	.zero		1


	//   ....[9]....
        /*0218*/ 	.word	0x00000510
        /*021c*/ 	.word	0x000000ff
        /*0220*/ 	.word	0x00016868
        /*0224*/ 	.short	0x0100
        /*0226*/ 	.byte	0x08
	.zero		1


	//   ....[10]....
        /*0228*/ 	.word	0x00000600
        /*022c*/ 	.word	0x000000ff
        /*0230*/ 	.word	0x00016870
        /*0234*/ 	.short	0x0100
        /*0236*/ 	.byte	0x06
	.zero		1


	//   ....[11]....
        /*0238*/ 	.word	0x00000610
        /*023c*/ 	.word	0x000000ff
        /*0240*/ 	.word	0x00016880
        /*0244*/ 	.short	0x0100
        /*0246*/ 	.byte	0x06
	.zero		1


	//   ....[12]....
        /*0248*/ 	.word	0x00000620
        /*024c*/ 	.word	0x000000ff
        /*0250*/ 	.word	0x00016878
        /*0254*/ 	.short	0x0100
        /*0256*/ 	.byte	0x06
	.zero		1


	//   ....[13]....
        /*0258*/ 	.word	0x00000630
        /*025c*/ 	.word	0x000000ff
        /*0260*/ 	.word	0x00016888
        /*0264*/ 	.short	0x0100
        /*0266*/ 	.byte	0x06
	.zero		1


	//   ....[14]....
        /*0268*/ 	.word	0x00000760
        /*026c*/ 	.word	0x000000ff
        /*0270*/ 	.word	0x00016890
        /*0274*/ 	.short	0x0100
        /*0276*/ 	.byte	0x08
	.zero		1


	//   ....[15]....
        /*0278*/ 	.word	0x00000770
        /*027c*/ 	.word	0x000000ff
        /*0280*/ 	.word	0x000168a0
        /*0284*/ 	.short	0x0100
        /*0286*/ 	.byte	0x08
	.zero		1


	//   ....[16]....
        /*0288*/ 	.word	0x00000780
        /*028c*/ 	.word	0x000000ff
        /*0290*/ 	.word	0x00016898
        /*0294*/ 	.short	0x0100
        /*0296*/ 	.byte	0x08
	.zero		1


	//   ....[17]....
        /*0298*/ 	.word	0x00000790
        /*029c*/ 	.word	0x000000ff
        /*02a0*/ 	.word	0x000168a8
        /*02a4*/ 	.short	0x0100
        /*02a6*/ 	.byte	0x08
	.zero		1


	//   ....[18]....
        /*02a8*/ 	.word	0x000008c0
        /*02ac*/ 	.word	0x000000ff
        /*02b0*/ 	.word	0x000168b0
        /*02b4*/ 	.short	0x0100
        /*02b6*/ 	.byte	0x08
	.zero		1


	//   ....[19]....
        /*02b8*/ 	.word	0x000008d0
        /*02bc*/ 	.word	0x000000ff
        /*02c0*/ 	.word	0x000168c0
        /*02c4*/ 	.short	0x0100
        /*02c6*/ 	.byte	0x08
	.zero		1


	//   ....[20]....
        /*02c8*/ 	.word	0x000008e0
        /*02cc*/ 	.word	0x000000ff
        /*02d0*/ 	.word	0x000168b8
        /*02d4*/ 	.short	0x0100
        /*02d6*/ 	.byte	0x08
	.zero		1


	//   ....[21]....
        /*02d8*/ 	.word	0x000008f0
        /*02dc*/ 	.word	0x000000ff
        /*02e0*/ 	.word	0x000168c8
        /*02e4*/ 	.short	0x0100
        /*02e6*/ 	.byte	0x08
	.zero		1


	//   ....[22]....
        /*02e8*/ 	.word	0x00001830
        /*02ec*/ 	.word	0x000000ff
        /*02f0*/ 	.word	0x00016800
        /*02f4*/ 	.short	0x010a
        /*02f6*/ 	.byte	0x28
	.zero		1


	//   ....[23]....
        /*02f8*/ 	.word	0x000018b0
        /*02fc*/ 	.word	0x00000003
        /*0300*/ 	.word	0x00016830
        /*0304*/ 	.short	0x010a
        /*0306*/ 	.byte	0x3f
	.zero		1


	//   ....[24]....
        /*0308*/ 	.word	0x00001900
        /*030c*/ 	.word	0x00000003
        /*0310*/ 	.word	0x00016830
        /*0314*/ 	.short	0x010a
        /*0316*/ 	.byte	0x3f
	.zero		1


	//   ....[25]....
        /*0318*/ 	.word	0x00002010
        /*031c*/ 	.word	0x00000003
        /*0320*/ 	.word	0x00000000
        /*0324*/ 	.short	0x0101
        /*0326*/ 	.byte	0x3f
	.zero		1


	//   ....[26]....
        /*0328*/ 	.word	0x00005200
        /*032c*/ 	.word	0x000000ff
        /*0330*/ 	.word	0x00016830
        /*0334*/ 	.short	0x010a
        /*0336*/ 	.byte	0x06
	.zero		1


	//   ....[27]....
        /*0338*/ 	.word	0x00005240
        /*033c*/ 	.word	0x000000ff
        /*0340*/ 	.word	0x00016830
        /*0344*/ 	.short	0x010a
        /*0346*/ 	.byte	0x06
	.zero		1


	//   ....[28]....
        /*0348*/ 	.word	0x00005420
        /*034c*/ 	.word	0x000000ff
        /*0350*/ 	.word	0x00016850
        /*0354*/ 	.short	0x010a
        /*0356*/ 	.byte	0x06
	.zero		1


	//   ....[29]....
        /*0358*/ 	.word	0x00005460
        /*035c*/ 	.word	0x000000ff
        /*0360*/ 	.word	0x00016850
        /*0364*/ 	.short	0x010a
        /*0366*/ 	.byte	0x06
	.zero		1


	//   ....[30]....
        /*0368*/ 	.word	0x00006070
        /*036c*/ 	.word	0x00000027
        /*0370*/ 	.word	0x00000000
        /*0374*/ 	.short	0x0101
        /*0376*/ 	.byte	0x3f
	.zero		1


	//   ....[31]....
        /*0378*/ 	.word	0x00007d90
        /*037c*/ 	.word	0x0000001b
        /*0380*/ 	.word	0x00000000
        /*0384*/ 	.short	0x0101
        /*0386*/ 	.byte	0x3f
	.zero		1


	//   ....[32]....
        /*0388*/ 	.word	0x00008920
        /*038c*/ 	.word	0x000000ff
        /*0390*/ 	.word	0x00016830
        /*0394*/ 	.short	0x010a
        /*0396*/ 	.byte	0x06
	.zero		1


	//   ....[33]....
        /*0398*/ 	.word	0x00008960
        /*039c*/ 	.word	0x000000ff
        /*03a0*/ 	.word	0x00016830
        /*03a4*/ 	.short	0x010a
        /*03a6*/ 	.byte	0x06
	.zero		1


	//   ....[34]....
        /*03a8*/ 	.word	0x00008b40
        /*03ac*/ 	.word	0x000000ff
        /*03b0*/ 	.word	0x00016850
        /*03b4*/ 	.short	0x010a
        /*03b6*/ 	.byte	0x06
	.zero		1


	//   ....[35]....
        /*03b8*/ 	.word	0x00008b80
        /*03bc*/ 	.word	0x000000ff
        /*03c0*/ 	.word	0x00016850
        /*03c4*/ 	.short	0x010a
        /*03c6*/ 	.byte	0x06
	.zero		1


	//   ....[36]....
        /*03c8*/ 	.word	0x0000a200
        /*03cc*/ 	.word	0x0000001b
        /*03d0*/ 	.word	0x00000000
        /*03d4*/ 	.short	0x0101
        /*03d6*/ 	.byte	0x3f
	.zero		1


	//   ....[37]....
        /*03d8*/ 	.word	0x0000a3b0
        /*03dc*/ 	.word	0x00000023
        /*03e0*/ 	.word	0x00000000
        /*03e4*/ 	.short	0x0101
        /*03e6*/ 	.byte	0x3f
	.zero		1


	//   ....[38]....
        /*03e8*/ 	.word	0x0000ae30
        /*03ec*/ 	.word	0x000000ff
        /*03f0*/ 	.word	0x00016830
        /*03f4*/ 	.short	0x010a
        /*03f6*/ 	.byte	0x06
	.zero		1


	//   ....[39]....
        /*03f8*/ 	.word	0x0000ae70
        /*03fc*/ 	.word	0x000000ff
        /*0400*/ 	.word	0x00016830
        /*0404*/ 	.short	0x010a
        /*0406*/ 	.byte	0x06
	.zero		1


	//   ....[40]....
        /*0408*/ 	.word	0x0000b050
        /*040c*/ 	.word	0x000000ff
        /*0410*/ 	.word	0x00016850
        /*0414*/ 	.short	0x010a
        /*0416*/ 	.byte	0x06
	.zero		1


	//   ....[41]....
        /*0418*/ 	.word	0x0000b090
        /*041c*/ 	.word	0x000000ff
        /*0420*/ 	.word	0x00016850
        /*0424*/ 	.short	0x010a
        /*0426*/ 	.byte	0x06
	.zero		1


	//   ....[42]....
        /*0428*/ 	.word	0x0000bc70
        /*042c*/ 	.word	0x00000042
        /*0430*/ 	.word	0x00000000
        /*0434*/ 	.short	0x0101
        /*0436*/ 	.byte	0x3f
	.zero		1


	//   ....[43]....
        /*0438*/ 	.word	0x0000d820
        /*043c*/ 	.word	0x00000028
        /*0440*/ 	.word	0x00000000
        /*0444*/ 	.short	0x0101
        /*0446*/ 	.byte	0x3f
	.zero		1


	//   ....[44]....
        /*0448*/ 	.word	0x0000e240
        /*044c*/ 	.word	0x000000ff
        /*0450*/ 	.word	0x00016850
        /*0454*/ 	.short	0x010a
        /*0456*/ 	.byte	0x05
	.zero		1


	//   ....[45]....
        /*0458*/ 	.word	0x0000e280
        /*045c*/ 	.word	0x000000ff
        /*0460*/ 	.word	0x00016850
        /*0464*/ 	.short	0x010a
        /*0466*/ 	.byte	0x05
	.zero		1


	//   ....[46]....
        /*0468*/ 	.word	0x0000e7b0
        /*046c*/ 	.word	0x00000005
        /*0470*/ 	.word	0x00000000
        /*0474*/ 	.short	0x0101
        /*0476*/ 	.byte	0x3f
	.zero		1


	//   ....[47]....
        /*0478*/ 	.word	0x0000f0b0
        /*047c*/ 	.word	0x000000ff
        /*0480*/ 	.word	0x00000000
        /*0484*/ 	.short	0x0101
        /*0486*/ 	.byte	0x05
	.zero		1


	//   ....[48]....
        /*0488*/ 	.word	0x00010950
        /*048c*/ 	.word	0x0000000d
        /*0490*/ 	.word	0x00016840
        /*0494*/ 	.short	0x010a
        /*0496*/ 	.byte	0x3f
	.zero		1


	//   ....[49]....
        /*0498*/ 	.word	0x00010c40
        /*049c*/ 	.word	0x000000ff
        /*04a0*/ 	.word	0x00016820
        /*04a4*/ 	.short	0x010a
        /*04a6*/ 	.byte	0x27
	.zero		1


	//   ....[50]....
        /*04a8*/ 	.word	0x00010f10
        /*04ac*/ 	.word	0x00000003
        /*04b0*/ 	.word	0x00016840
        /*04b4*/ 	.short	0x010a
        /*04b6*/ 	.byte	0x3f
	.zero		1


	//   ....[51]....
        /*04b8*/ 	.word	0x000110b0
        /*04bc*/ 	.word	0x00000002
        /*04c0*/ 	.word	0x00000060
        /*04c4*/ 	.short	0x010a
        /*04c6*/ 	.byte	0x3f
	.zero		1


	//   ....[52]....
        /*04c8*/ 	.word	0x00011500
        /*04cc*/ 	.word	0x00000004
        /*04d0*/ 	.word	0x00016840
        /*04d4*/ 	.short	0x010a
        /*04d6*/ 	.byte	0x3f
	.zero		1


	//   ....[53]....
        /*04d8*/ 	.word	0x000116a0
        /*04dc*/ 	.word	0x00000003
        /*04e0*/ 	.word	0x00000060
        /*04e4*/ 	.short	0x010a
        /*04e6*/ 	.byte	0x3f
	.zero		1


	//   ....[54]....
        /*04e8*/ 	.word	0x00011a40
        /*04ec*/ 	.word	0x00000003
        /*04f0*/ 	.word	0x00016840
        /*04f4*/ 	.short	0x010a
        /*04f6*/ 	.byte	0x3f
	.zero		1


	//   ....[55]....
        /*04f8*/ 	.word	0x00011be0
        /*04fc*/ 	.word	0x00000003
        /*0500*/ 	.word	0x00000060
        /*0504*/ 	.short	0x010a
        /*0506*/ 	.byte	0x3f
	.zero		1


	//   ....[56]....
        /*0508*/ 	.word	0x00011f10
        /*050c*/ 	.word	0x00000003
        /*0510*/ 	.word	0x00016860
        /*0514*/ 	.short	0x010a
        /*0516*/ 	.byte	0x3f
	.zero		1


	//   ....[57]....
        /*0518*/ 	.word	0x00012290
        /*051c*/ 	.word	0x00000009
        /*0520*/ 	.word	0x00016820
        /*0524*/ 	.short	0x010a
        /*0526*/ 	.byte	0x3f
	.zero		1


	//   ....[58]....
        /*0528*/ 	.word	0x000123b0
        /*052c*/ 	.word	0x00000005
        /*0530*/ 	.word	0x00000000
        /*0534*/ 	.short	0x010a
        /*0536*/ 	.byte	0x3f
	.zero		1


	//   ....[59]....
        /*0538*/ 	.word	0x00012420
        /*053c*/ 	.word	0x00000003
        /*0540*/ 	.word	0x00000000
        /*0544*/ 	.short	0x010a
        /*0546*/ 	.byte	0x3f
	.zero		1


	//   ....[60]....
        /*0548*/ 	.word	0x00012480
        /*054c*/ 	.word	0x00000013
        /*0550*/ 	.word	0x00000000
        /*0554*/ 	.short	0x010a
        /*0556*/ 	.byte	0x3f
	.zero		1


	//   ....[61]....
        /*0558*/ 	.word	0x000124b0
        /*055c*/ 	.word	0x00000007
        /*0560*/ 	.word	0x00000000
        /*0564*/ 	.short	0x010a
        /*0566*/ 	.byte	0x3f
	.zero		1


	//   ....[62]....
        /*0568*/ 	.word	0x00012520
        /*056c*/ 	.word	0x00000003
        /*0570*/ 	.word	0x00016800
        /*0574*/ 	.short	0x010a
        /*0576*/ 	.byte	0x3f
	.zero		1


	//   ....[63]....
        /*0578*/ 	.word	0x00012570
        /*057c*/ 	.word	0x00000003
        /*0580*/ 	.word	0x00016830
        /*0584*/ 	.short	0x010a
        /*0586*/ 	.byte	0x3f
	.zero		1


	//   ....[64]....
        /*0588*/ 	.word	0x000125d0
        /*058c*/ 	.word	0x0000000c
        /*0590*/ 	.word	0x00016830
        /*0594*/ 	.short	0x010a
        /*0596*/ 	.byte	0x3f
	.zero		1


	//   ....[65]....
        /*0598*/ 	.word	0x00012630
        /*059c*/ 	.word	0x0000000c
        /*05a0*/ 	.word	0x00016850
        /*05a4*/ 	.short	0x010a
        /*05a6*/ 	.byte	0x3f
	.zero		1


	//   ....[66]....
        /*05a8*/ 	.word	0x00012690
        /*05ac*/ 	.word	0x0000000d
        /*05b0*/ 	.word	0x00016830
        /*05b4*/ 	.short	0x010a
        /*05b6*/ 	.byte	0x3f
	.zero		1


	//   ....[67]....
        /*05b8*/ 	.word	0x000126f0
        /*05bc*/ 	.word	0x0000000d
        /*05c0*/ 	.word	0x00016850
        /*05c4*/ 	.short	0x010a
        /*05c6*/ 	.byte	0x3f
	.zero		1


	//   ....[68]....
        /*05c8*/ 	.word	0x00012750
        /*05cc*/ 	.word	0x0000000d
        /*05d0*/ 	.word	0x00016830
        /*05d4*/ 	.short	0x010a
        /*05d6*/ 	.byte	0x3f
	.zero		1


	//   ....[69]....
        /*05d8*/ 	.word	0x000127b0
        /*05dc*/ 	.word	0x0000000d
        /*05e0*/ 	.word	0x00016850
        /*05e4*/ 	.short	0x010a
        /*05e6*/ 	.byte	0x3f
	.zero		1


	//   ....[70]....
        /*05e8*/ 	.word	0x00012810
        /*05ec*/ 	.word	0x00000003
        /*05f0*/ 	.word	0x00016850
        /*05f4*/ 	.short	0x010a
        /*05f6*/ 	.byte	0x3f
	.zero		1


	//   ....[71]....
        /*05f8*/ 	.word	0x00012960
        /*05fc*/ 	.word	0x0000000d
        /*0600*/ 	.word	0x00016840
        /*0604*/ 	.short	0x010a
        /*0606*/ 	.byte	0x3f
	.zero		1


	//   ....[72]....
        /*0608*/ 	.word	0x000129c0
        /*060c*/ 	.word	0x00000005
        /*0610*/ 	.word	0x00016820
        /*0614*/ 	.short	0x010a
        /*0616*/ 	.byte	0x3f
	.zero		1


	//   ....[73]....
        /*0618*/ 	.word	0x00012a10
        /*061c*/ 	.word	0x00000003
        /*0620*/ 	.word	0x00016840
        /*0624*/ 	.short	0x010a
        /*0626*/ 	.byte	0x3f
	.zero		1


	//   ....[74]....
        /*0628*/ 	.word	0x00012a60
        /*062c*/ 	.word	0x00000002
        /*0630*/ 	.word	0x00000060
        /*0634*/ 	.short	0x010a
        /*0636*/ 	.byte	0x3f
	.zero		1


	//   ....[75]....
        /*0638*/ 	.word	0x00012ab0
        /*063c*/ 	.word	0x00000004
        /*0640*/ 	.word	0x00016840
        /*0644*/ 	.short	0x010a
        /*0646*/ 	.byte	0x3f
	.zero		1


	//   ....[76]....
        /*0648*/ 	.word	0x00012b00
        /*064c*/ 	.word	0x00000003
        /*0650*/ 	.word	0x00000060
        /*0654*/ 	.short	0x010a
        /*0656*/ 	.byte	0x3f
	.zero		1


	//   ....[77]....
        /*0658*/ 	.word	0x00012b50
        /*065c*/ 	.word	0x00000003
        /*0660*/ 	.word	0x00016840
        /*0664*/ 	.short	0x010a
        /*0666*/ 	.byte	0x3f
	.zero		1


	//   ....[78]....
        /*0668*/ 	.word	0x00012ba0
        /*066c*/ 	.word	0x00000003
        /*0670*/ 	.word	0x00000060
        /*0674*/ 	.short	0x010a
        /*0676*/ 	.byte	0x3f
	.zero		1


	//   ....[79]....
        /*0678*/ 	.word	0x00012bf0
        /*067c*/ 	.word	0x00000003
        /*0680*/ 	.word	0x00016860
        /*0684*/ 	.short	0x010a
        /*0686*/ 	.byte	0x3f
	.zero		1


	//   ....[80]....
        /*0688*/ 	.word	0x00012cd0
        /*068c*/ 	.word	0x00000009
        /*0690*/ 	.word	0x00016820
        /*0694*/ 	.short	0x010a
        /*0696*/ 	.byte	0x3f
	.zero		1


	//   ....[81]....
        /*0698*/ 	.word	0x00012d20
        /*069c*/ 	.word	0x00000005
        /*06a0*/ 	.word	0x00000000
        /*06a4*/ 	.short	0x010a
        /*06a6*/ 	.byte	0x3f
	.zero		1


	//   ....[82]....
        /*06a8*/ 	.word	0x00012d70
        /*06ac*/ 	.word	0x00000003
        /*06b0*/ 	.word	0x00000000
        /*06b4*/ 	.short	0x010a
        /*06b6*/ 	.byte	0x3f
	.zero		1


	//   ....[83]....
        /*06b8*/ 	.word	0x00012dc0
        /*06bc*/ 	.word	0x00000013
        /*06c0*/ 	.word	0x00000000
        /*06c4*/ 	.short	0x010a
        /*06c6*/ 	.byte	0x3f
	.zero		1


	//----- nvinfo : EIATTR_NUM_MBARRIERS
	.align		4
.L_1579:
        /*06c8*/ 	.byte	0x03, 0x38
        /*06ca*/ 	.short	0x0016


	//----- nvinfo : EIATTR_EXIT_INSTR_OFFSETS
	.align		4
        /*06cc*/ 	.byte	0x04, 0x1c
        /*06ce*/ 	.short	(.L_1581 - .L_1580)


	//   ....[0]....
.L_1580:
        /*06d0*/ 	.word	0x00000a50


	//   ....[1]....
        /*06d4*/ 	.word	0x0000f8a0


	//   ....[2]....
        /*06d8*/ 	.word	0x0000f900


	//   ....[3]....
        /*06dc*/ 	.word	0x000122d0


	//   ....[4]....
        /*06e0*/ 	.word	0x00012500


	//----- nvinfo : EIATTR_MAX_THREADS
	.align		4
.L_1581:
        /*06e4*/ 	.byte	0x04, 0x05
        /*06e6*/ 	.short	(.L_1583 - .L_1582)
.L_1582:
        /*06e8*/ 	.word	0x00000200
        /*06ec*/ 	.word	0x00000001
        /*06f0*/ 	.word	0x00000001


	//----- nvinfo : EIATTR_CRS_STACK_SIZE
	.align		4
.L_1583:
        /*06f4*/ 	.byte	0x04, 0x1e
        /*06f6*/ 	.short	(.L_1585 - .L_1584)
.L_1584:
        /*06f8*/ 	.word	0x00000000


	//----- nvinfo : EIATTR_CBANK_PARAM_SIZE
	.align		4
.L_1585:
        /*06fc*/ 	.byte	0x03, 0x19
        /*06fe*/ 	.short	0x0bf0


	//----- nvinfo : EIATTR_PARAM_CBANK
	.align		4
        /*0700*/ 	.byte	0x04, 0x0a
        /*0702*/ 	.short	(.L_1587 - .L_1586)
	.align		4
.L_1586:
        /*0704*/ 	.word	index@(.nv.constant0._ZN7cutlass13device_kernelIN5flash11enable_sm90INS1_16FlashAttnFwdSm90INS1_25CollectiveMainloopFwdSm90ILi2EN4cute5tupleIJNS5_1CILi1EEES8_S8_EEENS6_IJNS7_ILi192EEENS7_ILi128EEENS7_ILi64EEEEEELi64ENS_6half_tEfNS_4arch4Sm90ELb0ELb1ELb1ELb0ELb0ELb0ELb0ELb1ELb1ELb0ELb0ELb0EEENS1_21CollectiveEpilogueFwdINS6_IJSA_SC_SB_EEES9_SE_SG_Li384ELb0ELb0ELb0ELb0EEENS1_30DynamicPersistentTileSchedulerILi384ELi32ELb0ELb0ELb1EEEEEEEEEvNT_6ParamsE)
        /*0708*/ 	.short	0x0210
        /*070a*/ 	.short	0x0bf0


	//----- nvinfo : EIATTR_SW_WAR
	.align		4
.L_1587:
        /*070c*/ 	.byte	0x04, 0x36
        /*070e*/ 	.short	(.L_1589 - .L_1588)
.L_1588:
        /*0710*/ 	.word	0x00000008
.L_1589:


//--------------------- .nv.info._ZN7cutlass13device_kernelIN5flash11enable_sm90INS1_16FlashAttnFwdSm90INS1_25CollectiveMainloopFwdSm90ILi2EN4cute5tupleIJNS5_1CILi1EEES8_S8_EEENS6_IJNS7_ILi192EEENS7_ILi128EEENS7_ILi64EEEEEELi64ENS_6half_tEfNS_4arch4Sm90ELb0ELb1ELb1ELb1ELb0ELb0ELb0ELb1ELb1ELb0ELb0ELb0EEENS1_21CollectiveEpilogueFwdINS6_IJSA_SC_SB_EEES9_SE_SG_Li384ELb1ELb0ELb0ELb0EEENS1_36VarlenDynamicPersistentTileSchedulerILi192ELi128ELi384ELi32ELb0ELb0ELb1ELb1ELb0ELb1EEEEEEEEEvNT_6ParamsE --------------------------
	.section	.nv.info._ZN7cutlass13device_kernelIN5flash11enable_sm90INS1_16FlashAttnFwdSm90INS1_25CollectiveMainloopFwdSm90ILi2EN4cute5tupleIJNS5_1CILi1EEES8_S8_EEENS6_IJNS7_ILi192EEENS7_ILi128EEENS7_ILi64EEEEEELi64ENS_6half_tEfNS_4arch4Sm90ELb0ELb1ELb1ELb1ELb0ELb0ELb0ELb1ELb1ELb0ELb0ELb0EEENS1_21CollectiveEpilogueFwdINS6_IJSA_SC_SB_EEES9_SE_SG_Li384ELb1ELb0ELb0ELb0EEENS1_36VarlenDynamicPersistentTileSchedulerILi192ELi128ELi384ELi32ELb0ELb0ELb1ELb1ELb0ELb1EEEEEEEEEvNT_6ParamsE,"",@"SHT_CUDA_INFO"
	.sectionflags	@""
	.align	4


	//----- nvinfo : EIATTR_CUDA_API_VERSION
	.align		4
        /*0000*/ 	.byte	0x04, 0x37
        /*0002*/ 	.short	(.L_1591 - .L_1590)
.L_1590:
        /*0004*/ 	.word	0x00000082


	//----- nvinfo : EIATTR_KPARAM_INFO
	.align		4
.L_1591:
        /*0008*/ 	.byte	0x04, 0x17
        /*000a*/ 	.short	(.L_1593 - .L_1592)
.L_1592:
        /*000c*/ 	.word	0x00000000
        /*0010*/ 	.short	0x0000
        /*0012*/ 	.short	0x0070
        /*0014*/ 	.byte	0x00, 0xf0, 0x01, 0x28


	//----- nvinfo : EIATTR_SPARSE_MMA_MASK
	.align		4
.L_1593:
        /*0018*/ 	.byte	0x03, 0x50
        /*001a*/ 	.short	0x0000


	//----- nvinfo : EIATTR_MAXREG_COUNT
	.align		4
        /*001c*/ 	.byte	0x03, 0x1b
        /*001e*/ 	.short	0x0080


	//----- nvinfo : EIATTR_NUM_BARRIERS
	.align		4
        /*0020*/ 	.byte	0x02, 0x4c
        /*0022*/ 	.byte	0x10
	.zero		1


	//----- nvinfo : EIATTR_EXTERNS
	.align		4
        /*0024*/ 	.byte	0x04, 0x0f
        /*0026*/ 	.short	(.L_1595 - .L_1594)


	//   ....[0]....
	.align		4
.L_1594:
        /*0028*/ 	.word	index@(__assertfail)


	//----- nvinfo : EIATTR_ANNOTATIONS
	.align		4
.L_1595:
        /*002c*/ 	.byte	0x04, 0x55
        /*002e*/ 	.short	(.L_1597 - .L_1596)


	//   ....[0]....
.L_1596:
        /*0030*/ 	.word	0x00000001
        /*0034*/ 	.byte	0x70, 0x0d, 0x00, 0x00, 0x01, 0x00, 0x00, 0x00, 0x90, 0x0d, 0x00, 0x00, 0x01, 0x00, 0x00, 0x00
        /*0044*/ 	.byte	0xb0, 0x1a, 0x00, 0x00, 0x01, 0x00, 0x00, 0x00, 0xd0, 0xec, 0x00, 0x00, 0x01, 0x00, 0x00, 0x00
        /*0054*/ 	.byte	0x80, 0xf1, 0x00, 0x00, 0x01, 0x00, 0x00, 0x00, 0x80, 0x13, 0x01, 0x00, 0x01, 0x00, 0x00, 0x00
        /*0064*/ 	.byte	0x10, 0x1e, 0x01, 0x00


	//----- nvinfo : EIATTR_MERCURY_ISA_VERSION
	.align		4
.L_1597:
        /*0068*/ 	.byte	0x03, 0x5f
        /*006a*/ 	.short	0x0101


	//----- nvinfo : EIATTR_UNUSED_LOAD_BYTE_OFFSET
	.align		4
        /*006c*/ 	.byte	0x04, 0x44
        /*006e*/ 	.short	(.L_1599 - .L_1598)


	//   ....[0]....
.L_1598:
        /*0070*/ 	.word	0x00000a70
        /*0074*/ 	.word	0x0000fff0


	//   ....[1]....
        /*0078*/ 	.word	0x0000ec80
        /*007c*/ 	.word	0x0000fff0


	//----- nvinfo : EIATTR_INT_WARP_WIDE_INSTR_OFFSETS
	.align		4
.L_1599:
        /*0080*/ 	.byte	0x04, 0x31
        /*0082*/ 	.short	(.L_1601 - .L_1600)


	//   ....[0]....
.L_1600:
        /*0084*/ 	.word	0x00000160


	//   ....[1]....
        /*0088*/ 	.word	0x000001a0


	//   ....[2]....
        /*008c*/ 	.word	0x00000210


	//   ....[3]....
        /*0090*/ 	.word	0x000119c0


	//   ....[4]....
        /*0094*/ 	.word	0x00011a50


	//   ....[5]....
        /*0098*/ 	.word	0x00011f00


	//   ....[6]....
        /*009c*/ 	.word	0x00011f40


	//   ....[7]....
        /*00a0*/ 	.word	0x000138e0


	//   ....[8]....
        /*00a4*/ 	.word	0x00013970


	//----- nvinfo : EIATTR_COOP_GROUP_MASK_REGIDS
	.align		4
.L_1601:
        /*00a8*/ 	.byte	0x04, 0x29
        /*00aa*/ 	.short	(.L_1603 - .L_1602)


	//   ....[0]....
.L_1602:
        /*00ac*/ 	.word	0xffffffff


	//   ....[1]....
        /*00b0*/ 	.word	0xffffffff


	//   ....[2]....
        /*00b4*/ 	.word	0xffffffff


	//   ....[3]....
        /*00b8*/ 	.word	0xffffffff


	//   ....[4]....
        /*00bc*/ 	.word	0xffffffff


	//   ....[5]....
        /*00c0*/ 	.word	0xffffffff


	//   ....[6]....
        /*00c4*/ 	.word	0xffffffff


	//   ....[7]....
        /*00c8*/ 	.word	0xffffffff


	//   ....[8]....
        /*00cc*/ 	.word	0xffffffff


	//   ....[9]....
        /*00d0*/ 	.word	0xffffffff


	//   ....[10]....
        /*00d4*/ 	.word	0xffffffff


	//   ....[11]....
        /*00d8*/ 	.word	0xffffffff


	//   ....[12]....
        /*00dc*/ 	.word	0xffffffff


	//   ....[13]....
        /*00e0*/ 	.word	0xffffffff


	//   ....[14]....
        /*00e4*/ 	.word	0xffffffff


	//   ....[15]....
        /*00e8*/ 	.word	0xffffffff


	//   ....[16]....
        /*00ec*/ 	.word	0xffffffff


	//   ....[17]....
        /*00f0*/ 	.word	0xffffffff


	//   ....[18]....
        /*00f4*/ 	.word	0xffffffff


	//   ....[19]....
        /*00f8*/ 	.word	0xffffffff


	//   ....[20]....
        /*00fc*/ 	.word	0xffffffff


	//   ....[21]....
        /*0100*/ 	.word	0xffffffff


	//   ....[22]....
        /*0104*/ 	.word	0xffffffff


	//   ....[23]....
        /*0108*/ 	.word	0xffffffff


	//   ....[24]....
        /*010c*/ 	.word	0xffffffff


	//   ....[25]....
        /*0110*/ 	.word	0xffffffff


	//   ....[26]....
        /*0114*/ 	.word	0xffffffff


	//   ....[27]....
        /*0118*/ 	.word	0xffffffff


	//   ....[28]....
        /*011c*/ 	.word	0xffffffff


	//   ....[29]....
        /*0120*/ 	.word	0xffffffff


	//   ....[30]....
        /*0124*/ 	.word	0xffffffff


	//   ....[31]....
        /*0128*/ 	.word	0xffffffff


	//   ....[32]....
        /*012c*/ 	.word	0xffffffff


	//   ....[33]....
        /*0130*/ 	.word	0xffffffff


	//   ....[34]....
        /*0134*/ 	.word	0xffffffff


	//   ....[35]....
        /*0138*/ 	.word	0xffffffff


	//   ....[36]....
        /*013c*/ 	.word	0xffffffff


	//   ....[37]....
        /*0140*/ 	.word	0xffffffff


	//   ....[38]....
        /*0144*/ 	.word	0xffffffff


	//   ....[39]....
        /*0148*/ 	.word	0xffffffff


	//   ....[40]....
        /*014c*/ 	.word	0xffffffff


	//   ....[41]....
        /*0150*/ 	.word	0xffffffff


	//   ....[42]....
        /*0154*/ 	.word	0xffffffff


	//   ....[43]....
        /*0158*/ 	.word	0xffffffff


	//   ....[44]....
        /*015c*/ 	.word	0xffffffff


	//   ....[45]....
        /*0160*/ 	.word	0xffffffff


	//   ....[46]....
        /*0164*/ 	.word	0xffffffff


	//   ....[47]....
        /*0168*/ 	.word	0xffffffff


	//   ....[48]....
        /*016c*/ 	.word	0xffffffff


	//   ....[49]....
        /*0170*/ 	.word	0xffffffff


	//   ....[50]....
        /*0174*/ 	.word	0xffffffff


	//   ....[51]....
        /*0178*/ 	.word	0xffffffff


	//   ....[52]....
        /*017c*/ 	.word	0xffffffff


	//   ....[53]....
        /*0180*/ 	.word	0xffffffff


	//   ....[54]....
        /*0184*/ 	.word	0xffffffff


	//   ....[55]....
        /*0188*/ 	.word	0xffffffff


	//   ....[56]....
        /*018c*/ 	.word	0xffffffff


	//   ....[57]....
        /*0190*/ 	.word	0xffffffff


	//   ....[58]....
        /*0194*/ 	.word	0xffffffff


	//   ....[59]....
        /*0198*/ 	.word	0xffffffff


	//   ....[60]....
        /*019c*/ 	.word	0xffffffff


	//   ....[61]....
        /*01a0*/ 	.word	0xffffffff


	//   ....[62]....
        /*01a4*/ 	.word	0x0500000f


	//   ....[63]....
        /*01a8*/ 	.word	0x0500000f


	//   ....[64]....
        /*01ac*/ 	.word	0x0500000f


	//   ....[65]....
        /*01b0*/ 	.word	0x0500000f


	//   ....[66]....
        /*01b4*/ 	.word	0x0500000f


	//   ....[67]....
        /*01b8*/ 	.word	0x0500000f


	//   ....[68]....
        /*01bc*/ 	.word	0x0500000f


	//   ....[69]....
        /*01c0*/ 	.word	0x0500000f


	//   ....[70]....
        /*01c4*/ 	.word	0x0500000f


	//   ....[71]....
        /*01c8*/ 	.word	0x0500000f


	//   ....[72]....
        /*01cc*/ 	.word	0x0500000f


	//   ....[73]....
        /*01d0*/ 	.word	0x0500000f


	//   ....[74]....
        /*01d4*/ 	.word	0x0500000f


	//   ....[75]....
        /*01d8*/ 	.word	0x0500000f


	//   ....[76]....
        /*01dc*/ 	.word	0x0500000f


	//   ....[77]....
        /*01e0*/ 	.word	0x0500000f


	//   ....[78]....
        /*01e4*/ 	.word	0x0500000f


	//   ....[79]....
        /*01e8*/ 	.word	0x0500000f


	//   ....[80]....
        /*01ec*/ 	.word	0x0500000f


	//----- nvinfo : EIATTR_COOP_GROUP_INSTR_OFFSETS
	.align		4
.L_1603:
        /*01f0*/ 	.byte	0x04, 0x28
        /*01f2*/ 	.short	(.L_1605 - .L_1604)


	//   ....[0]....
.L_1604:
        /*01f4*/ 	.word	0x00000070


	//   ....[1]....
        /*01f8*/ 	.word	0x00000170


	//   ....[2]....
        /*01fc*/ 	.word	0x000001c0


	//   ....[3]....
        /*0200*/ 	.word	0x000003f0


	//   ....[4]....
        /*0204*/ 	.word	0x00000550


	//   ....[5]....
        /*0208*/ 	.word	0x00000670


	//   ....[6]....
        /*020c*/ 	.word	0x000007d0


	//   ....[7]....
        /*0210*/ 	.word	0x00001760


	//   ....[8]....
        /*0214*/ 	.word	0x00003ac0


	//   ....[9]....
        /*0218*/ 	.word	0x00003b80


	//   ....[10]....
        /*021c*/ 	.word	0x000043c0


	//   ....[11]....
        /*0220*/ 	.word	0x00004430


	//   ....[12]....
        /*0224*/ 	.word	0x00006f60


	//   ....[13]....
        /*0228*/ 	.word	0x00007010


	//   ....[14]....
        /*022c*/ 	.word	0x00007ad0


	//   ....[15]....
        /*0230*/ 	.word	0x00007b70


	//   ....[16]....
        /*0234*/ 	.word	0x00009780


	//   ....[17]....
        /*0238*/ 	.word	0x000097f0


	//   ....[18]....
        /*023c*/ 	.word	0x00009ed0


	//   ....[19]....
        /*0240*/ 	.word	0x00009f50


	//   ....[20]....
        /*0244*/ 	.word	0x0000cc00


	//   ....[21]....
        /*0248*/ 	.word	0x0000cc20


	//   ....[22]....
        /*024c*/ 	.word	0x0000d7a0


	//   ....[23]....
        /*0250*/ 	.word	0x0000d820


	//   ....[24]....
        /*0254*/ 	.word	0x0000e540


	//   ....[25]....
        /*0258*/ 	.word	0x0000e580


	//   ....[26]....
        /*025c*/ 	.word	0x0000e680


	//   ....[27]....
        /*0260*/ 	.word	0x0000e690


	//   ....[28]....
        /*0264*/ 	.word	0x000105c0


	//   ....[29]....
        /*0268*/ 	.word	0x00010740


	//   ....[30]....
        /*026c*/ 	.word	0x00010770


	//   ....[31]....
        /*0270*/ 	.word	0x000107b0


	//   ....[32]....
        /*0274*/ 	.word	0x00010820


	//   ....[33]....
        /*0278*/ 	.word	0x00010880


	//   ....[34]....
        /*027c*/ 	.word	0x000108c0


	//   ....[35]....
        /*0280*/ 	.word	0x00010a40


	//   ....[36]....
        /*0284*/ 	.word	0x00010aa0


	//   ....[37]....
        /*0288*/ 	.word	0x00010ae0


	//   ....[38]....
        /*028c*/ 	.word	0x00010b20


	//   ....[39]....
        /*0290*/ 	.word	0x00010b50


	//   ....[40]....
        /*0294*/ 	.word	0x00010b80


	//   ....[41]....
        /*0298*/ 	.word	0x00010c20


	//   ....[42]....
        /*029c*/ 	.word	0x00010c80


	//   ....[43]....
        /*02a0*/ 	.word	0x00010d10


	//   ....[44]....
        /*02a4*/ 	.word	0x00013c30


	//   ....[45]....
        /*02a8*/ 	.word	0x00013c40


	//   ....[46]....
        /*02ac*/ 	.word	0x00013d30


	//   ....[47]....
        /*02b0*/ 	.word	0x00013d90


	//   ....[48]....
        /*02b4*/ 	.word	0x00013dd0


	//   ....[49]....
        /*02b8*/ 	.word	0x00013e10


	//   ....[50]....
        /*02bc*/ 	.word	0x00013e40


	//   ....[51]....
        /*02c0*/ 	.word	0x00013e70


	//   ....[52]....
        /*02c4*/ 	.word	0x00013fe0


	//   ....[53]....
        /*02c8*/ 	.word	0x00014040


	//   ....[54]....
        /*02cc*/ 	.word	0x00014080


	//   ....[55]....
        /*02d0*/ 	.word	0x000140c0


	//   ....[56]....
        /*02d4*/ 	.word	0x000140f0


	//   ....[57]....
        /*02d8*/ 	.word	0x00014120


	//   ....[58]....
        /*02dc*/ 	.word	0x000141e0


	//   ....[59]....
        /*02e0*/ 	.word	0x00014200


	//   ....[60]....
        /*02e4*/ 	.word	0x00014270


	//   ....[61]....
        /*02e8*/ 	.word	0x000148c0


	//   ....[62]....
        /*02ec*/ 	.word	0x00014f20


	//   ....[63]....
        /*02f0*/ 	.word	0x00015310


	//   ....[64]....
        /*02f4*/ 	.word	0x000153a0


	//   ....[65]....
        /*02f8*/ 	.word	0x00015440


	//   ....[66]....
        /*02fc*/ 	.word	0x000154f0


	//   ....[67]....
        /*0300*/ 	.word	0x00015570


	//   ....[68]....
        /*0304*/ 	.word	0x000155f0


	//   ....[69]....
        /*0308*/ 	.word	0x00015670


	//   ....[70]....
        /*030c*/ 	.word	0x000156f0


	//   ....[71]....
        /*0310*/ 	.word	0x00015780


	//   ....[72]....
        /*0314*/ 	.word	0x00015830


	//   ....[73]....
        /*0318*/ 	.word	0x000158b0


	//   ....[74]....
        /*031c*/ 	.word	0x00015930


	//   ....[75]....
        /*0320*/ 	.word	0x000159b0


	//   ....[76]....
        /*0324*/ 	.word	0x00015a30


	//   ....[77]....
        /*0328*/ 	.word	0x00015aa0


	//   ....[78]....
        /*032c*/ 	.word	0x00015b40


	//   ....[79]....
        /*0330*/ 	.word	0x00015bd0


	//   ....[80]....
        /*0334*/ 	.word	0x00015cf0


	//----- nvinfo : EIATTR_REG_RECONFIG
	.align		4
.L_1605:
        /*0338*/ 	.byte	0x01, 0x54
	.zero		2


	//----- nvinfo : EIATTR_SYSCALL_OFFSETS
	.align		4
        /*033c*/ 	.byte	0x04, 0x46
        /*033e*/ 	.short	(.L_1607 - .L_1606)


	//   ....[0]....
.L_1606:
        /*0340*/ 	.word	0x00001910


	//   ....[1]....
        /*0344*/ 	.word	0x00011bd0


	//   ....[2]....
        /*0348*/ 	.word	0x00011d00


	//   ....[3]....
        /*034c*/ 	.word	0x00011e00


	//----- nvinfo : EIATTR_MBARRIER_INSTR_OFFSETS
	.align		4
.L_1607:
        /*0350*/ 	.byte	0x04, 0x39
        /*0352*/ 	.short	(.L_1609 - .L_1608)


	//   ....[0]....
.L_1608:
        /*0354*/ 	.word	0x000002a0
        /*0358*/ 	.word	0x000000ff
        /*035c*/ 	.word	0x00016800
        /*0360*/ 	.short	0x0100
        /*0362*/ 	.byte	0x08
	.zero		1


	//   ....[1]....
        /*0364*/ 	.word	0x000002b0
        /*0368*/ 	.word	0x000000ff
        /*036c*/ 	.word	0x00016820
        /*0370*/ 	.short	0x0100
        /*0372*/ 	.byte	0x08
	.zero		1


	//   ....[2]....
        /*0374*/ 	.word	0x000003a0
        /*0378*/ 	.word	0x000000ff
        /*037c*/ 	.word	0x00016830
        /*0380*/ 	.short	0x0100
        /*0382*/ 	.byte	0x08
	.zero		1


	//   ....[3]....
        /*0384*/ 	.word	0x000003b0
        /*0388*/ 	.word	0x000000ff
        /*038c*/ 	.word	0x00016840
        /*0390*/ 	.short	0x0100
        /*0392*/ 	.byte	0x08
	.zero		1


	//   ....[4]....
        /*0394*/ 	.word	0x000003c0
        /*0398*/ 	.word	0x000000ff
        /*039c*/ 	.word	0x00016838
        /*03a0*/ 	.short	0x0100
        /*03a2*/ 	.byte	0x08
	.zero		1


	//   ....[5]....
        /*03a4*/ 	.word	0x000003d0
        /*03a8*/ 	.word	0x000000ff
        /*03ac*/ 	.word	0x00016848
        /*03b0*/ 	.short	0x0100
        /*03b2*/ 	.byte	0x08
	.zero		1


	//   ....[6]....
        /*03b4*/ 	.word	0x00000500
        /*03b8*/ 	.word	0x000000ff
        /*03bc*/ 	.word	0x00016850
        /*03c0*/ 	.short	0x0100
        /*03c2*/ 	.byte	0x08
	.zero		1


	//   ....[7]....
        /*03c4*/ 	.word	0x00000510
        /*03c8*/ 	.word	0x000000ff
        /*03cc*/ 	.word	0x00016860
        /*03d0*/ 	.short	0x0100
        /*03d2*/ 	.byte	0x08
	.zero		1


	//   ....[8]....
        /*03d4*/ 	.word	0x00000520
        /*03d8*/ 	.word	0x000000ff
        /*03dc*/ 	.word	0x00016858
        /*03e0*/ 	.short	0x0100
        /*03e2*/ 	.byte	0x08
	.zero		1


	//   ....[9]....
        /*03e4*/ 	.word	0x00000530
        /*03e8*/ 	.word	0x000000ff
        /*03ec*/ 	.word	0x00016868
        /*03f0*/ 	.short	0x0100
        /*03f2*/ 	.byte	0x08
	.zero		1


	//   ....[10]....
        /*03f4*/ 	.word	0x00000620
        /*03f8*/ 	.word	0x000000ff
        /*03fc*/ 	.word	0x00016870
        /*0400*/ 	.short	0x0100
        /*0402*/ 	.byte	0x06
	.zero		1


	//   ....[11]....
        /*0404*/ 	.word	0x00000630
        /*0408*/ 	.word	0x000000ff
        /*040c*/ 	.word	0x00016880
        /*0410*/ 	.short	0x0100
        /*0412*/ 	.byte	0x06
	.zero		1


	//   ....[12]....
        /*0414*/ 	.word	0x00000640
        /*0418*/ 	.word	0x000000ff
        /*041c*/ 	.word	0x00016878
        /*0420*/ 	.short	0x0100
        /*0422*/ 	.byte	0x06
	.zero		1


	//   ....[13]....
        /*0424*/ 	.word	0x00000650
        /*0428*/ 	.word	0x000000ff
        /*042c*/ 	.word	0x00016888
        /*0430*/ 	.short	0x0100
        /*0432*/ 	.byte	0x06
	.zero		1


	//   ....[14]....
        /*0434*/ 	.word	0x00000780
        /*0438*/ 	.word	0x000000ff
        /*043c*/ 	.word	0x00016890
        /*0440*/ 	.short	0x0100
        /*0442*/ 	.byte	0x08
	.zero		1


	//   ....[15]....
        /*0444*/ 	.word	0x00000790
        /*0448*/ 	.word	0x000000ff
        /*044c*/ 	.word	0x000168a0
        /*0450*/ 	.short	0x0100
        /*0452*/ 	.byte	0x08
	.zero		1


	//   ....[16]....
        /*0454*/ 	.word	0x000007a0
        /*0458*/ 	.word	0x000000ff
        /*045c*/ 	.word	0x00016898
        /*0460*/ 	.short	0x0100
        /*0462*/ 	.byte	0x08
	.zero		1


	//   ....[17]....
        /*0464*/ 	.word	0x000007b0
        /*0468*/ 	.word	0x000000ff
        /*046c*/ 	.word	0x000168a8
        /*0470*/ 	.short	0x0100
        /*0472*/ 	.byte	0x08
	.zero		1


	//   ....[18]....
        /*0474*/ 	.word	0x000008e0
        /*0478*/ 	.word	0x000000ff
        /*047c*/ 	.word	0x000168b0
        /*0480*/ 	.short	0x0100
        /*0482*/ 	.byte	0x08
	.zero		1


	//   ....[19]....
        /*0484*/ 	.word	0x000008f0
        /*0488*/ 	.word	0x000000ff
        /*048c*/ 	.word	0x000168c0
        /*0490*/ 	.short	0x0100
        /*0492*/ 	.byte	0x08
	.zero		1


	//   ....[20]....
        /*0494*/ 	.word	0x00000900
        /*0498*/ 	.word	0x000000ff
        /*049c*/ 	.word	0x000168b8
        /*04a0*/ 	.short	0x0100
        /*04a2*/ 	.byte	0x08
	.zero		1


	//   ....[21]....
        /*04a4*/ 	.word	0x00000910
        /*04a8*/ 	.word	0x000000ff
        /*04ac*/ 	.word	0x000168c8
        /*04b0*/ 	.short	0x0100
        /*04b2*/ 	.byte	0x08
	.zero		1


	//   ....[22]....
        /*04b4*/ 	.word	0x00001990
        /*04b8*/ 	.word	0x000000ff
        /*04bc*/ 	.word	0x00016800
        /*04c0*/ 	.short	0x010a
        /*04c2*/ 	.byte	0x2d
	.zero		1


	//   ....[23]....
        /*04c4*/ 	.word	0x00001a10
        /*04c8*/ 	.word	0x00000004
        /*04cc*/ 	.word	0x00016830
        /*04d0*/ 	.short	0x010a
        /*04d2*/ 	.byte	0x3f
	.zero		1


	//   ....[24]....
        /*04d4*/ 	.word	0x00001a70
        /*04d8*/ 	.word	0x00000004
        /*04dc*/ 	.word	0x00016830
        /*04e0*/ 	.short	0x010a
        /*04e2*/ 	.byte	0x3f
	.zero		1


	//   ....[25]....
        /*04e4*/ 	.word	0x00002160
        /*04e8*/ 	.word	0x00000004
        /*04ec*/ 	.word	0x00000000
        /*04f0*/ 	.short	0x0101
        /*04f2*/ 	.byte	0x3f
	.zero		1


	//   ....[26]....
        /*04f4*/ 	.word	0x00005380
        /*04f8*/ 	.word	0x000000ff
        /*04fc*/ 	.word	0x00016830
        /*0500*/ 	.short	0x010a
        /*0502*/ 	.byte	0x06
	.zero		1


	//   ....[27]....
        /*0504*/ 	.word	0x000053c0
        /*0508*/ 	.word	0x000000ff
        /*050c*/ 	.word	0x00016830
        /*0510*/ 	.short	0x010a
        /*0512*/ 	.byte	0x06
	.zero		1


	//   ....[28]....
        /*0514*/ 	.word	0x000055c0
        /*0518*/ 	.word	0x000000ff
        /*051c*/ 	.word	0x00016850
        /*0520*/ 	.short	0x010a
        /*0522*/ 	.byte	0x06
	.zero		1


	//   ....[29]....
        /*0524*/ 	.word	0x00005600
        /*0528*/ 	.word	0x000000ff
        /*052c*/ 	.word	0x00016850
        /*0530*/ 	.short	0x010a
        /*0532*/ 	.byte	0x06
	.zero		1


	//   ....[30]....
        /*0534*/ 	.word	0x000061f0
        /*0538*/ 	.word	0x00000027
        /*053c*/ 	.word	0x00000000
        /*0540*/ 	.short	0x0101
        /*0542*/ 	.byte	0x3f
	.zero		1


	//   ....[31]....
        /*0544*/ 	.word	0x00007b00
        /*0548*/ 	.word	0x00000026
        /*054c*/ 	.word	0x00000000
        /*0550*/ 	.short	0x0101
        /*0552*/ 	.byte	0x3f
	.zero		1


	//   ....[32]....
        /*0554*/ 	.word	0x00008af0
        /*0558*/ 	.word	0x000000ff
        /*055c*/ 	.word	0x00016830
        /*0560*/ 	.short	0x010a
        /*0562*/ 	.byte	0x06
	.zero		1


	//   ....[33]....
        /*0564*/ 	.word	0x00008b30
        /*0568*/ 	.word	0x000000ff
        /*056c*/ 	.word	0x00016830
        /*0570*/ 	.short	0x010a
        /*0572*/ 	.byte	0x06
	.zero		1


	//   ....[34]....
        /*0574*/ 	.word	0x00008d30
        /*0578*/ 	.word	0x000000ff
        /*057c*/ 	.word	0x00016850
        /*0580*/ 	.short	0x010a
        /*0582*/ 	.byte	0x06
	.zero		1


	//   ....[35]....
        /*0584*/ 	.word	0x00008d70
        /*0588*/ 	.word	0x000000ff
        /*058c*/ 	.word	0x00016850
        /*0590*/ 	.short	0x010a
        /*0592*/ 	.byte	0x06
	.zero		1


	//   ....[36]....
        /*0594*/ 	.word	0x0000a440
        /*0598*/ 	.word	0x00000019
        /*059c*/ 	.word	0x00000000
        /*05a0*/ 	.short	0x0101
        /*05a2*/ 	.byte	0x3f
	.zero		1


	//   ....[37]....
        /*05a4*/ 	.word	0x0000a610
        /*05a8*/ 	.word	0x00000021
        /*05ac*/ 	.word	0x00000000
        /*05b0*/ 	.short	0x0101
        /*05b2*/ 	.byte	0x3f
	.zero		1


	//   ....[38]....
        /*05b4*/ 	.word	0x0000b080
        /*05b8*/ 	.word	0x000000ff
        /*05bc*/ 	.word	0x00016830
        /*05c0*/ 	.short	0x010a
        /*05c2*/ 	.byte	0x06
	.zero		1


	//   ....[39]....
        /*05c4*/ 	.word	0x0000b0c0
        /*05c8*/ 	.word	0x000000ff
        /*05cc*/ 	.word	0x00016830
        /*05d0*/ 	.short	0x010a
        /*05d2*/ 	.byte	0x06
	.zero		1


	//   ....[40]....
        /*05d4*/ 	.word	0x0000b2c0
        /*05d8*/ 	.word	0x000000ff
        /*05dc*/ 	.word	0x00016850
        /*05e0*/ 	.short	0x010a
        /*05e2*/ 	.byte	0x06
	.zero		1


	//   ....[41]....
        /*05e4*/ 	.word	0x0000b300
        /*05e8*/ 	.word	0x000000ff
        /*05ec*/ 	.word	0x00016850
        /*05f0*/ 	.short	0x010a
        /*05f2*/ 	.byte	0x06
	.zero		1


	//   ....[42]....
        /*05f4*/ 	.word	0x0000bea0
        /*05f8*/ 	.word	0x00000051
        /*05fc*/ 	.word	0x00000000
        /*0600*/ 	.short	0x0101
        /*0602*/ 	.byte	0x3f
	.zero		1


	//   ....[43]....
        /*0604*/ 	.word	0x0000dd00
        /*0608*/ 	.word	0x0000001d
        /*060c*/ 	.word	0x00000000
        /*0610*/ 	.short	0x0101
        /*0612*/ 	.byte	0x3f
	.zero		1


	//   ....[44]....
        /*0614*/ 	.word	0x0000e4b0
        /*0618*/ 	.word	0x000000ff
        /*061c*/ 	.word	0x00016850
        /*0620*/ 	.short	0x010a
        /*0622*/ 	.byte	0x05
	.zero		1


	//   ....[45]....
        /*0624*/ 	.word	0x0000e4f0
        /*0628*/ 	.word	0x000000ff
        /*062c*/ 	.word	0x00016850
        /*0630*/ 	.short	0x010a
        /*0632*/ 	.byte	0x05
	.zero		1


	//   ....[46]....
        /*0634*/ 	.word	0x0000ea20
        /*0638*/ 	.word	0x0000000a
        /*063c*/ 	.word	0x00000000
        /*0640*/ 	.short	0x0101
        /*0642*/ 	.byte	0x3f
	.zero		1


	//   ....[47]....
        /*0644*/ 	.word	0x0000f7c0
        /*0648*/ 	.word	0x00000003
        /*064c*/ 	.word	0x00000000
        /*0650*/ 	.short	0x0101
        /*0652*/ 	.byte	0x3f
	.zero		1


	//   ....[48]....
        /*0654*/ 	.word	0x00012290
        /*0658*/ 	.word	0x00000005
        /*065c*/ 	.word	0x00016840
        /*0660*/ 	.short	0x010a
        /*0662*/ 	.byte	0x3f
	.zero		1


	//   ....[49]....
        /*0664*/ 	.word	0x000125c0
        /*0668*/ 	.word	0x00000019
        /*066c*/ 	.word	0x00016820
        /*0670*/ 	.short	0x010a
        /*0672*/ 	.byte	0x3f
	.zero		1


	//   ....[50]....
        /*0674*/ 	.word	0x000128a0
        /*0678*/ 	.word	0x00000003
        /*067c*/ 	.word	0x00016840
        /*0680*/ 	.short	0x010a
        /*0682*/ 	.byte	0x3f
	.zero		1


	//   ....[51]....
        /*0684*/ 	.word	0x00012a80
        /*0688*/ 	.word	0x00000002
        /*068c*/ 	.word	0x00000060
        /*0690*/ 	.short	0x010a
        /*0692*/ 	.byte	0x3f
	.zero		1


	//   ....[52]....
        /*0694*/ 	.word	0x00012f00
        /*0698*/ 	.word	0x00000003
        /*069c*/ 	.word	0x00016840
        /*06a0*/ 	.short	0x010a
        /*06a2*/ 	.byte	0x3f
	.zero		1


	//   ....[53]....
        /*06a4*/ 	.word	0x000130e0
        /*06a8*/ 	.word	0x00000003
        /*06ac*/ 	.word	0x00000060
        /*06b0*/ 	.short	0x010a
        /*06b2*/ 	.byte	0x3f
	.zero		1


	//   ....[54]....
        /*06b4*/ 	.word	0x000134b0
        /*06b8*/ 	.word	0x00000002
        /*06bc*/ 	.word	0x00016840
        /*06c0*/ 	.short	0x010a
        /*06c2*/ 	.byte	0x3f
	.zero		1


	//   ....[55]....
        /*06c4*/ 	.word	0x000136a0
        /*06c8*/ 	.word	0x00000002
        /*06cc*/ 	.word	0x00000060
        /*06d0*/ 	.short	0x010a
        /*06d2*/ 	.byte	0x3f
	.zero		1


	//   ....[56]....
        /*06d4*/ 	.word	0x000139e0
        /*06d8*/ 	.word	0x00000003
        /*06dc*/ 	.word	0x00016860
        /*06e0*/ 	.short	0x010a
        /*06e2*/ 	.byte	0x3f
	.zero		1


	//   ....[57]....
        /*06e4*/ 	.word	0x00014840
        /*06e8*/ 	.word	0x00000009
        /*06ec*/ 	.word	0x00016820
        /*06f0*/ 	.short	0x010a
        /*06f2*/ 	.byte	0x3f
	.zero		1


	//   ....[58]....
        /*06f4*/ 	.word	0x000149e0
        /*06f8*/ 	.word	0x00000007
        /*06fc*/ 	.word	0x00000000
        /*0700*/ 	.short	0x010a
        /*0702*/ 	.byte	0x3f
	.zero		1


	//   ....[59]....
        /*0704*/ 	.word	0x00014a50
        /*0708*/ 	.word	0x00000003
        /*070c*/ 	.word	0x00000000
        /*0710*/ 	.short	0x010a
        /*0712*/ 	.byte	0x3f
	.zero		1


	//   ....[60]....
        /*0714*/ 	.word	0x00014ab0
        /*0718*/ 	.word	0x00000005
        /*071c*/ 	.word	0x00000000
        /*0720*/ 	.short	0x010a
        /*0722*/ 	.byte	0x3f
	.zero		1


	//   ....[61]....
        /*0724*/ 	.word	0x00014ae0
        /*0728*/ 	.word	0x00000003
        /*072c*/ 	.word	0x00000000
        /*0730*/ 	.short	0x010a
        /*0732*/ 	.byte	0x3f
	.zero		1


	//   ....[62]....
        /*0734*/ 	.word	0x00014b50
        /*0738*/ 	.word	0x00000003
        /*073c*/ 	.word	0x00016800
        /*0740*/ 	.short	0x010a
        /*0742*/ 	.byte	0x3f
	.zero		1


	//   ....[63]....
        /*0744*/ 	.word	0x00014ba0
        /*0748*/ 	.word	0x00000004
        /*074c*/ 	.word	0x00016830
        /*0750*/ 	.short	0x010a
        /*0752*/ 	.byte	0x3f
	.zero		1


	//   ....[64]....
        /*0754*/ 	.word	0x00014c00
        /*0758*/ 	.word	0x00000015
        /*075c*/ 	.word	0x00016830
        /*0760*/ 	.short	0x010a
        /*0762*/ 	.byte	0x3f
	.zero		1


	//   ....[65]....
        /*0764*/ 	.word	0x00014c60
        /*0768*/ 	.word	0x00000015
        /*076c*/ 	.word	0x00016850
        /*0770*/ 	.short	0x010a
        /*0772*/ 	.byte	0x3f
	.zero		1


	//   ....[66]....
        /*0774*/ 	.word	0x00014cc0
        /*0778*/ 	.word	0x00000007
        /*077c*/ 	.word	0x00016830
        /*0780*/ 	.short	0x010a
        /*0782*/ 	.byte	0x3f
	.zero		1


	//   ....[67]....
        /*0784*/ 	.word	0x00014d20
        /*0788*/ 	.word	0x00000007
        /*078c*/ 	.word	0x00016850
        /*0790*/ 	.short	0x010a
        /*0792*/ 	.byte	0x3f
	.zero		1


	//   ....[68]....
        /*0794*/ 	.word	0x00014d80
        /*0798*/ 	.word	0x00000007
        /*079c*/ 	.word	0x00016830
        /*07a0*/ 	.short	0x010a
        /*07a2*/ 	.byte	0x3f
	.zero		1


	//   ....[69]....
        /*07a4*/ 	.word	0x00014de0
        /*07a8*/ 	.word	0x00000007
        /*07ac*/ 	.word	0x00016850
        /*07b0*/ 	.short	0x010a
        /*07b2*/ 	.byte	0x3f
	.zero		1


	//   ....[70]....
        /*07b4*/ 	.word	0x00014e40
        /*07b8*/ 	.word	0x00000005
        /*07bc*/ 	.word	0x00016850
        /*07c0*/ 	.short	0x010a
        /*07c2*/ 	.byte	0x3f
	.zero		1


	//   ....[71]....
        /*07c4*/ 	.word	0x00014fe0
        /*07c8*/ 	.word	0x00000005
        /*07cc*/ 	.word	0x00016840
        /*07d0*/ 	.short	0x010a
        /*07d2*/ 	.byte	0x3f
	.zero		1


	//   ....[72]....
        /*07d4*/ 	.word	0x00015030
        /*07d8*/ 	.word	0x00000019
        /*07dc*/ 	.word	0x00016820
        /*07e0*/ 	.short	0x010a
        /*07e2*/ 	.byte	0x3f
	.zero		1


	//   ....[73]....
        /*07e4*/ 	.word	0x00015080
        /*07e8*/ 	.word	0x00000003
        /*07ec*/ 	.word	0x00016840
        /*07f0*/ 	.short	0x010a
        /*07f2*/ 	.byte	0x3f
	.zero		1


	//   ....[74]....
        /*07f4*/ 	.word	0x000150d0
        /*07f8*/ 	.word	0x00000002
        /*07fc*/ 	.word	0x00000060
        /*0800*/ 	.short	0x010a
        /*0802*/ 	.byte	0x3f
	.zero		1


	//   ....[75]....
        /*0804*/ 	.word	0x00015120
        /*0808*/ 	.word	0x00000003
        /*080c*/ 	.word	0x00016840
        /*0810*/ 	.short	0x010a
        /*0812*/ 	.byte	0x3f
	.zero		1


	//   ....[76]....
        /*0814*/ 	.word	0x00015170
        /*0818*/ 	.word	0x00000003
        /*081c*/ 	.word	0x00000060
        /*0820*/ 	.short	0x010a
        /*0822*/ 	.byte	0x3f
	.zero		1


	//   ....[77]....
        /*0824*/ 	.word	0x000151c0
        /*0828*/ 	.word	0x00000002
        /*082c*/ 	.word	0x00016840
        /*0830*/ 	.short	0x010a
        /*0832*/ 	.byte	0x3f
	.zero		1


	//   ....[78]....
        /*0834*/ 	.word	0x00015210
        /*0838*/ 	.word	0x00000002
        /*083c*/ 	.word	0x00000060
        /*0840*/ 	.short	0x010a
        /*0842*/ 	.byte	0x3f
	.zero		1


	//   ....[79]....
        /*0844*/ 	.word	0x00015260
        /*0848*/ 	.word	0x00000003
        /*084c*/ 	.word	0x00016860
        /*0850*/ 	.short	0x010a
        /*0852*/ 	.byte	0x3f
	.zero		1


	//   ....[80]....
        /*0854*/ 	.word	0x00015c10
        /*0858*/ 	.word	0x00000009
        /*085c*/ 	.word	0x00016820
        /*0860*/ 	.short	0x010a
        /*0862*/ 	.byte	0x3f
	.zero		1


	//   ....[81]....
        /*0864*/ 	.word	0x00015db0
        /*0868*/ 	.word	0x00000007
        /*086c*/ 	.word	0x00000000
        /*0870*/ 	.short	0x010a
        /*0872*/ 	.byte	0x3f
	.zero		1


	//   ....[82]....
        /*0874*/ 	.word	0x00015e00
        /*0878*/ 	.word	0x00000003
        /*087c*/ 	.word	0x00000000
        /*0880*/ 	.short	0x010a
        /*0882*/ 	.byte	0x3f
	.zero		1


	//   ....[83]....
        /*0884*/ 	.word	0x00015e50
        /*0888*/ 	.word	0x00000005
        /*088c*/ 	.word	0x00000000
        /*0890*/ 	.short	0x010a
        /*0892*/ 	.byte	0x3f
	.zero		1


	//----- nvinfo : EIATTR_NUM_MBARRIERS
	.align		4
.L_1609:
        /*0894*/ 	.byte	0x03, 0x38
        /*0896*/ 	.short	0x0016


	//----- nvinfo : EIATTR_EXIT_INSTR_OFFSETS
	.align		4
        /*0898*/ 	.byte	0x04, 0x1c
        /*089a*/ 	.short	(.L_1611 - .L_1610)


	//   ....[0]....
.L_1610:
        /*089c*/ 	.word	0x00000ab0


	//   ....[1]....
        /*08a0*/ 	.word	0x00010580


	//   ....[2]....
        /*08a4*/ 	.word	0x000105e0


	//   ....[3]....
        /*08a8*/ 	.word	0x00014b30


	//----- nvinfo : EIATTR_MAX_THREADS
	.align		4
.L_1611:
        /*08ac*/ 	.byte	0x04, 0x05
        /*08ae*/ 	.short	(.L_1613 - .L_1612)
.L_1612:
        /*08b0*/ 	.word	0x00000200
        /*08b4*/ 	.word	0x00000001
        /*08b8*/ 	.word	0x00000001


	//----- nvinfo : EIATTR_CRS_STACK_SIZE
	.align		4
.L_1613:
        /*08bc*/ 	.byte	0x04, 0x1e
        /*08be*/ 	.short	(.L_1615 - .L_1614)
.L_1614:
        /*08c0*/ 	.word	0x00000000


	//----- nvinfo : EIATTR_CBANK_PARAM_SIZE
	.align		4
.L_1615:
        /*08c4*/ 	.byte	0x03, 0x19
        /*08c6*/ 	.short	0x0a70


	//----- nvinfo : EIATTR_PARAM_CBANK
	.align		4
        /*08c8*/ 	.byte	0x04, 0x0a
        /*08ca*/ 	.short	(.L_1617 - .L_1616)
	.align		4
.L_1616:
        /*08cc*/ 	.word	index@(.nv.constant0._ZN7cutlass13device_kernelIN5flash11enable_sm90INS1_16FlashAttnFwdSm90INS1_25CollectiveMainloopFwdSm90ILi2EN4cute5tupleIJNS5_1CILi1EEES8_S8_EEENS6_IJNS7_ILi192EEENS7_ILi128EEENS7_ILi64EEEEEELi64ENS_6half_tEfNS_4arch4Sm90ELb0ELb1ELb1ELb1ELb0ELb0ELb0ELb1ELb1ELb0ELb0ELb0EEENS1_21CollectiveEpilogueFwdINS6_IJSA_SC_SB_EEES9_SE_SG_Li384ELb1ELb0ELb0ELb0EEENS1_36VarlenDynamicPersistentTileSchedulerILi192ELi128ELi384ELi32ELb0ELb0ELb1ELb1ELb0ELb1EEEEEEEEEvNT_6ParamsE)
        /*08d0*/ 	.short	0x0210
        /*08d2*/ 	.short	0x0a70


	//----- nvinfo : EIATTR_SW_WAR
	.align		4
.L_1617:
        /*08d4*/ 	.byte	0x04, 0x36
        /*08d6*/ 	.short	(.L_1619 - .L_1618)
.L_1618:
        /*08d8*/ 	.word	0x00000008
.L_1619:


//--------------------- .nv.info._ZN7cutlass13device_kernelIN5flash11enable_sm90INS1_16FlashAttnFwdSm90INS1_25CollectiveMainloopFwdSm90ILi2EN4cute5tupleIJNS5_1CILi1EEES8_S8_EEENS6_IJNS7_ILi192EEENS7_ILi128EEENS7_ILi64EEEEEELi64ENS_6half_tEfNS_4arch4Sm90ELb0ELb1ELb1ELb1ELb0ELb1ELb0ELb1ELb1ELb0ELb0ELb0EEENS1_21CollectiveEpilogueFwdINS6_IJSA_SC_SB_EEES9_SE_SG_Li384ELb1ELb0ELb0ELb0EEENS1_36VarlenDynamicPersistentTileSchedulerILi192ELi128ELi384ELi32ELb0ELb0ELb1ELb1ELb0ELb1EEEEEEEEEvNT_6ParamsE --------------------------
	.section	.nv.info._ZN7cutlass13device_kernelIN5flash11enable_sm90INS1_16FlashAttnFwdSm90INS1_25CollectiveMainloopFwdSm90ILi2EN4cute5tupleIJNS5_1CILi1EEES8_S8_EEENS6_IJNS7_ILi192EEENS7_ILi128EEENS7_ILi64EEEEEELi64ENS_6half_tEfNS_4arch4Sm90ELb0ELb1ELb1ELb1ELb0ELb1ELb0ELb1ELb1ELb0ELb0ELb0EEENS1_21CollectiveEpilogueFwdINS6_IJSA_SC_SB_EEES9_SE_SG_Li384ELb1ELb0ELb0ELb0EEENS1_36VarlenDynamicPersistentTileSchedulerILi192ELi128ELi384ELi32ELb0ELb0ELb1ELb1ELb0ELb1EEEEEEEEEvNT_6ParamsE,"",@"SHT_CUDA_INFO"
	.sectionflags	@""
	.align	4


	//----- nvinfo : EIATTR_CUDA_API_VERSION
	.align		4
        /*0000*/ 	.byte	0x04, 0x37
        /*0002*/ 	.short	(.L_1621 - .L_1620)
.L_1620:
        /*0004*/ 	.word	0x00000082


	//----- nvinfo : EIATTR_KPARAM_INFO
	.align		4
.L_1621:
        /*0008*/ 	.byte	0x04, 0x17
        /*000a*/ 	.short	(.L_1623 - .L_1622)
.L_1622:
        /*000c*/ 	.word	0x00000000
        /*0010*/ 	.short	0x0000
        /*0012*/ 	.short	0x0070
        /*0014*/ 	.byte	0x00, 0xf0, 0x01, 0x28


	//----- nvinfo : EIATTR_SPARSE_MMA_MASK
	.align		4
.L_1623:
        /*0018*/ 	.byte	0x03, 0x50
        /*001a*/ 	.short	0x0000


	//----- nvinfo : EIATTR_MAXREG_COUNT
	.align		4
        /*001c*/ 	.byte	0x03, 0x1b
        /*001e*/ 	.short	0x0080


	//----- nvinfo : EIATTR_NUM_BARRIERS
	.align		4
        /*0020*/ 	.byte	0x02, 0x4c
        /*0022*/ 	.byte	0x10
	.zero		1


	//----- nvinfo : EIATTR_EXTERNS
	.align		4
        /*0024*/ 	.byte	0x04, 0x0f
        /*0026*/ 	.short	(.L_1625 - .L_1624)


	//   ....[0]....
	.align		4
.L_1624:
        /*0028*/ 	.word	index@(__assertfail)


	//----- nvinfo : EIATTR_ANNOTATIONS
	.align		4
.L_1625:
        /*002c*/ 	.byte	0x04, 0x55
        /*002e*/ 	.short	(.L_1627 - .L_1626)


	//   ....[0]....
.L_1626:
        /* <DEDUP_REMOVED lines=47> */


	//----- nvinfo : EIATTR_MERCURY_ISA_VERSION
	.align		4
.L_1627:
        /*0310*/ 	.byte	0x03, 0x5f
        /*0312*/ 	.short	0x0101


	//----- nvinfo : EIATTR_UNUSED_LOAD_BYTE_OFFSET
	.align		4
        /*0314*/ 	.byte	0x04, 0x44
        /*0316*/ 	.short	(.L_1629 - .L_1628)


	//   ....[0]....
.L_1628:
        /*0318*/ 	.word	0x00000b20
        /*031c*/ 	.word	0x0000fff0


	//   ....[1]....
        /*0320*/ 	.word	0x00016c90
        /*0324*/ 	.word	0x0000fff0


	//----- nvinfo : EIATTR_INT_WARP_WIDE_INSTR_OFFSETS
	.align		4
.L_1629:
        /*0328*/ 	.byte	0x04, 0x31
        /*032a*/ 	.short	(.L_1631 - .L_1630)


	//   ....[0]....
.L_1630:
        /*032c*/ 	.word	0x000001c0


	//   ....[1]....
        /*0330*/ 	.word	0x00000200


	//   ....[2]....
        /*0334*/ 	.word	0x00000270


	//   ....[3]....
        /*0338*/ 	.word	0x0001a9f0


	//   ....[4]....
        /*033c*/ 	.word	0x0001aa80


	//   ....[5]....
        /*0340*/ 	.word	0x0001af30


	//   ....[6]....
        /*0344*/ 	.word	0x0001af70


	//   ....[7]....
        /*0348*/ 	.word	0x0001c960


	//   ....[8]....
        /*034c*/ 	.word	0x0001c9f0


	//----- nvinfo : EIATTR_COOP_GROUP_MASK_REGIDS
	.align		4
.L_1631:
        /*0350*/ 	.byte	0x04, 0x29
        /*0352*/ 	.short	(.L_1633 - .L_1632)


	//   ....[0]....
.L_1632:
        /*0354*/ 	.word	0xffffffff


	//   ....[1]....
        /*0358*/ 	.word	0xffffffff


	//   ....[2]....
        /*035c*/ 	.word	0xffffffff


	//   ....[3]....
        /*0360*/ 	.word	0xffffffff


	//   ....[4]....
        /*0364*/ 	.word	0xffffffff


	//   ....[5]....
        /*0368*/ 	.word	0xffffffff


	//   ....[6]....
        /*036c*/ 	.word	0xffffffff


	//   ....[7]....
        /*0370*/ 	.word	0xffffffff


	//   ....[8]....
        /*0374*/ 	.word	0xffffffff


	//   ....[9]....
        /*0378*/ 	.word	0xffffffff


	//   ....[10]....
        /*037c*/ 	.word	0xffffffff


	//   ....[11]....
        /*0380*/ 	.word	0xffffffff


	//   ....[12]....
        /*0384*/ 	.word	0xffffffff


	//   ....[13]....
        /*0388*/ 	.word	0xffffffff


	//   ....[14]....
        /*038c*/ 	.word	0xffffffff


	//   ....[15]....
        /*0390*/ 	.word	0xffffffff


	//   ....[16]....
        /*0394*/ 	.word	0xffffffff


	//   ....[17]....
        /*0398*/ 	.word	0xffffffff


	//   ....[18]....
        /*039c*/ 	.word	0xffffffff


	//   ....[19]....
        /*03a0*/ 	.word	0xffffffff


	//   ....[20]....
        /*03a4*/ 	.word	0xffffffff


	//   ....[21]....
        /*03a8*/ 	.word	0xffffffff


	//   ....[22]....
        /*03ac*/ 	.word	0xffffffff


	//   ....[23]....
        /*03b0*/ 	.word	0xffffffff


	//   ....[24]....
        /*03b4*/ 	.word	0xffffffff


	//   ....[25]....
        /*03b8*/ 	.word	0xffffffff


	//   ....[26]....
        /*03bc*/ 	.word	0xffffffff


	//   ....[27]....
        /*03c0*/ 	.word	0xffffffff


	//   ....[28]....
        /*03c4*/ 	.word	0xffffffff


	//   ....[29]....
        /*03c8*/ 	.word	0xffffffff


	//   ....[30]....
        /*03cc*/ 	.word	0xffffffff


	//   ....[31]....
        /*03d0*/ 	.word	0xffffffff


	//   ....[32]....
        /*03d4*/ 	.word	0xffffffff


	//   ....[33]....
        /*03d8*/ 	.word	0xffffffff


	//   ....[34]....
        /*03dc*/ 	.word	0xffffffff


	//   ....[35]....
        /*03e0*/ 	.word	0xffffffff


	//   ....[36]....
        /*03e4*/ 	.word	0xffffffff


	//   ....[37]....
        /*03e8*/ 	.word	0xffffffff


	//   ....[38]....
        /*03ec*/ 	.word	0xffffffff


	//   ....[39]....
        /*03f0*/ 	.word	0xffffffff


	//   ....[40]....
        /*03f4*/ 	.word	0xffffffff


	//   ....[41]....
        /*03f8*/ 	.word	0xffffffff


	//   ....[42]....
        /*03fc*/ 	.word	0xffffffff


	//   ....[43]....
        /*0400*/ 	.word	0xffffffff


	//   ....[44]....
        /*0404*/ 	.word	0xffffffff


	//   ....[45]....
        /*0408*/ 	.word	0xffffffff


	//   ....[46]....
        /*040c*/ 	.word	0xffffffff


	//   ....[47]....
        /*0410*/ 	.word	0xffffffff


	//   ....[48]....
        /*0414*/ 	.word	0xffffffff


	//   ....[49]....
        /*0418*/ 	.word	0xffffffff


	//   ....[50]....
        /*041c*/ 	.word	0xffffffff


	//   ....[51]....
        /*0420*/ 	.word	0xffffffff


	//   ....[52]....
        /*0424*/ 	.word	0xffffffff


	//   ....[53]....
        /*0428*/ 	.word	0xffffffff


	//   ....[54]....
        /*042c*/ 	.word	0xffffffff


	//   ....[55]....
        /*0430*/ 	.word	0xffffffff


	//   ....[56]....
        /*0434*/ 	.word	0xffffffff


	//   ....[57]....
        /*0438*/ 	.word	0xffffffff


	//   ....[58]....
        /*043c*/ 	.word	0xffffffff


	//   ....[59]....
        /*0440*/ 	.word	0xffffffff


	//   ....[60]....
        /*0444*/ 	.word	0xffffffff


	//   ....[61]....
        /*0448*/ 	.word	0xffffffff


	//   ....[62]....
        /*044c*/ 	.word	0x0500000f


	//   ....[63]....
        /*0450*/ 	.word	0x0500000f


	//   ....[64]....
        /*0454*/ 	.word	0x0500000f


	//   ....[65]....
        /*0458*/ 	.word	0x0500000f


	//   ....[66]....
        /*045c*/ 	.word	0x0500000f


	//   ....[67]....
        /*0460*/ 	.word	0x0500000f


	//   ....[68]....
        /*0464*/ 	.word	0x0500000f


	//   ....[69]....
        /*0468*/ 	.word	0x0500000f


	//   ....[70]....
        /*046c*/ 	.word	0x0500000f


	//   ....[71]....
        /*0470*/ 	.word	0x0500000f


	//   ....[72]....
        /*0474*/ 	.word	0x0500000f


	//   ....[73]....
        /*0478*/ 	.word	0x0500000f


	//   ....[74]....
        /*047c*/ 	.word	0x0500000f


	//   ....[75]....
        /*0480*/ 	.word	0x0500000f


	//   ....[76]....
        /*0484*/ 	.word	0x0500000f


	//   ....[77]....
        /*0488*/ 	.word	0x0500000f


	//   ....[78]....
        /*048c*/ 	.word	0x0500000f


	//   ....[79]....
        /*0490*/ 	.word	0x0500000f


	//   ....[80]....
        /*0494*/ 	.word	0x0500000f


	//   ....[81]....
        /*0498*/ 	.word	0x0500000f


	//   ....[82]....
        /*049c*/ 	.word	0x0500000f


	//   ....[83]....
        /*04a0*/ 	.word	0x0500000f


	//   ....[84]....
        /*04a4*/ 	.word	0x0500000f


	//   ....[85]....
        /*04a8*/ 	.word	0x0500000f


	//   ....[86]....
        /*04ac*/ 	.word	0x0500000f


	//   ....[87]....
        /*04b0*/ 	.word	0x0500000f


	//   ....[88]....
        /*04b4*/ 	.word	0x0500000f


	//   ....[89]....
        /*04b8*/ 	.word	0x0500000f


	//   ....[90]....
        /*04bc*/ 	.word	0x0500000f


	//   ....[91]....
        /*04c0*/ 	.word	0x0500000f


	//   ....[92]....
        /*04c4*/ 	.word	0x0500000f


	//   ....[93]....
        /*04c8*/ 	.word	0x0500000f


	//   ....[94]....
        /*04cc*/ 	.word	0x0500000f


	//   ....[95]....
        /*04d0*/ 	.word	0x0500000f


	//   ....[96]....
        /*04d4*/ 	.word	0x0500000f


	//   ....[97]....
        /*04d8*/ 	.word	0x0500000f


	//   ....[98]....
        /*04dc*/ 	.word	0x0500000f


	//----- nvinfo : EIATTR_COOP_GROUP_INSTR_OFFSETS
	.align		4
.L_1633:
        /*04e0*/ 	.byte	0x04, 0x28
        /*04e2*/ 	.short	(.L_1635 - .L_1634)


	//   ....[0]....
.L_1634:
        /*04e4*/ 	.word	0x00000070


	//   ....[1]....
        /*04e8*/ 	.word	0x000001d0


	//   ....[2]....
        /*04ec*/ 	.word	0x00000220


	//   ....[3]....
        /*04f0*/ 	.word	0x00000450


	//   ....[4]....
        /*04f4*/ 	.word	0x000005b0


	//   ....[5]....
        /*04f8*/ 	.word	0x000006d0


	//   ....[6]....
        /*04fc*/ 	.word	0x00000830


	//   ....[7]....
        /*0500*/ 	.word	0x00005bc0


	//   ....[8]....
        /*0504*/ 	.word	0x0000b250


	//   ....[9]....
        /*0508*/ 	.word	0x0000b300


	//   ....[10]....
        /*050c*/ 	.word	0x0000bb50


	//   ....[11]....
        /*0510*/ 	.word	0x0000bba0


	//   ....[12]....
        /*0514*/ 	.word	0x0000e9f0


	//   ....[13]....
        /*0518*/ 	.word	0x0000eaf0


	//   ....[14]....
        /*051c*/ 	.word	0x0000f360


	//   ....[15]....
        /*0520*/ 	.word	0x0000f3e0


	//   ....[16]....
        /*0524*/ 	.word	0x000113f0


	//   ....[17]....
        /*0528*/ 	.word	0x00011460


	//   ....[18]....
        /*052c*/ 	.word	0x00011aa0


	//   ....[19]....
        /*0530*/ 	.word	0x00011b50


	//   ....[20]....
        /*0534*/ 	.word	0x00014b40


	//   ....[21]....
        /*0538*/ 	.word	0x00014c40


	//   ....[22]....
        /*053c*/ 	.word	0x00015480


	//   ....[23]....
        /*0540*/ 	.word	0x00015520


	//   ....[24]....
        /*0544*/ 	.word	0x000164b0


	//   ....[25]....
        /*0548*/ 	.word	0x000164f0


	//   ....[26]....
        /*054c*/ 	.word	0x000165c0


	//   ....[27]....
        /*0550*/ 	.word	0x00016880


	//   ....[28]....
        /*0554*/ 	.word	0x000186e0


	//   ....[29]....
        /*0558*/ 	.word	0x00018870


	//   ....[30]....
        /*055c*/ 	.word	0x000188a0


	//   ....[31]....
        /*0560*/ 	.word	0x000188e0


	//   ....[32]....
        /*0564*/ 	.word	0x00018940


	//   ....[33]....
        /*0568*/ 	.word	0x000189a0


	//   ....[34]....
        /*056c*/ 	.word	0x000189e0


	//   ....[35]....
        /*0570*/ 	.word	0x00018b70


	//   ....[36]....
        /*0574*/ 	.word	0x00018bd0


	//   ....[37]....
        /*0578*/ 	.word	0x00018c10


	//   ....[38]....
        /*057c*/ 	.word	0x00018c50


	//   ....[39]....
        /*0580*/ 	.word	0x00018c80


	//   ....[40]....
        /*0584*/ 	.word	0x00018cb0


	//   ....[41]....
        /*0588*/ 	.word	0x00018d50


	//   ....[42]....
        /*058c*/ 	.word	0x00018db0


	//   ....[43]....
        /*0590*/ 	.word	0x00018e40


	//   ....[44]....
        /*0594*/ 	.word	0x0001ccb0


	//   ....[45]....
        /*0598*/ 	.word	0x0001ccc0


	//   ....[46]....
        /*059c*/ 	.word	0x0001cdb0


	//   ....[47]....
        /*05a0*/ 	.word	0x0001ce10


	//   ....[48]....
        /*05a4*/ 	.word	0x0001ce50


	//   ....[49]....
        /*05a8*/ 	.word	0x0001ce90


	//   ....[50]....
        /*05ac*/ 	.word	0x0001cec0


	//   ....[51]....
        /*05b0*/ 	.word	0x0001cef0


	//   ....[52]....
        /*05b4*/ 	.word	0x0001d060


	//   ....[53]....
        /*05b8*/ 	.word	0x0001d0c0


	//   ....[54]....
        /*05bc*/ 	.word	0x0001d100


	//   ....[55]....
        /*05c0*/ 	.word	0x0001d140


	//   ....[56]....
        /*05c4*/ 	.word	0x0001d170


	//   ....[57]....
        /*05c8*/ 	.word	0x0001d1a0


	//   ....[58]....
        /*05cc*/ 	.word	0x0001d260


	//   ....[59]....
        /*05d0*/ 	.word	0x0001d280


	//   ....[60]....
        /*05d4*/ 	.word	0x0001d2f0


	//   ....[61]....
        /*05d8*/ 	.word	0x0001d960


	//   ....[62]....
        /*05dc*/ 	.word	0x0001dd70


	//   ....[63]....
        /*05e0*/ 	.word	0x0001de20


	//   ....[64]....
        /*05e4*/ 	.word	0x0001dec0


	//   ....[65]....
        /*05e8*/ 	.word	0x0001df60


	//   ....[66]....
        /*05ec*/ 	.word	0x0001e000


	//   ....[67]....
        /*05f0*/ 	.word	0x0001e0a0


	//   ....[68]....
        /*05f4*/ 	.word	0x0001e140


	//   ....[69]....
        /*05f8*/ 	.word	0x0001e1e0


	//   ....[70]....
        /*05fc*/ 	.word	0x0001e280


	//   ....[71]....
        /*0600*/ 	.word	0x0001e370


	//   ....[72]....
        /*0604*/ 	.word	0x0001e410


	//   ....[73]....
        /*0608*/ 	.word	0x0001e4b0


	//   ....[74]....
        /*060c*/ 	.word	0x0001e550


	//   ....[75]....
        /*0610*/ 	.word	0x0001e5f0


	//   ....[76]....
        /*0614*/ 	.word	0x0001e690


	//   ....[77]....
        /*0618*/ 	.word	0x0001e730


	//   ....[78]....
        /*061c*/ 	.word	0x0001e7d0


	//   ....[79]....
        /*0620*/ 	.word	0x0001eb60


	//   ....[80]....
        /*0624*/ 	.word	0x0001ee40


	//   ....[81]....
        /*0628*/ 	.word	0x0001f230


	//   ....[82]....
        /*062c*/ 	.word	0x0001f2c0


	//   ....[83]....
        /*0630*/ 	.word	0x0001f360


	//   ....[84]....
        /*0634*/ 	.word	0x0001f410


	//   ....[85]....
        /*0638*/ 	.word	0x0001f490


	//   ....[86]....
        /*063c*/ 	.word	0x0001f510


	//   ....[87]....
        /*0640*/ 	.word	0x0001f590


	//   ....[88]....
        /*0644*/ 	.word	0x0001f610


	//   ....[89]....
        /*0648*/ 	.word	0x0001f6a0


	//   ....[90]....
        /*064c*/ 	.word	0x0001f750


	//   ....[91]....
        /*0650*/ 	.word	0x0001f7d0


	//   ....[92]....
        /*0654*/ 	.word	0x0001f850


	//   ....[93]....
        /*0658*/ 	.word	0x0001f8d0


	//   ....[94]....
        /*065c*/ 	.word	0x0001f950


	//   ....[95]....
        /*0660*/ 	.word	0x0001f9c0


	//   ....[96]....
        /*0664*/ 	.word	0x0001fa60


	//   ....[97]....
        /*0668*/ 	.word	0x0001faf0


	//   ....[98]....
        /*066c*/ 	.word	0x0001fc10


	//----- nvinfo : EIATTR_REG_RECONFIG
	.align		4
.L_1635:
        /*0670*/ 	.byte	0x01, 0x54
	.zero		2


	//----- nvinfo : EIATTR_SYSCALL_OFFSETS
	.align		4
        /*0674*/ 	.byte	0x04, 0x46
        /*0676*/ 	.short	(.L_1637 - .L_1636)


	//   ....[0]....
.L_1636:
        /*0678*/ 	.word	0x000018c0


	//   ....[1]....
        /*067c*/ 	.word	0x00001a10


	//   ....[2]....
        /*0680*/ 	.word	0x00005da0


	//   ....[3]....
        /*0684*/ 	.word	0x00006260


	//   ....[4]....
        /*0688*/ 	.word	0x0001ac00


	//   ....[5]....
        /*068c*/ 	.word	0x0001ad30


	//   ....[6]....
        /*0690*/ 	.word	0x0001ae30


	//----- nvinfo : EIATTR_MBARRIER_INSTR_OFFSETS
	.align		4
.L_1637:
        /*0694*/ 	.byte	0x04, 0x39
        /*0696*/ 	.short	(.L_1639 - .L_1638)


	//   ....[0]....
.L_1638:
        /*0698*/ 	.word	0x00000300
        /*069c*/ 	.word	0x000000ff
        /*06a0*/ 	.word	0x00016800
        /*06a4*/ 	.short	0x0100
        /*06a6*/ 	.byte	0x08
	.zero		1


	//   ....[1]....
        /*06a8*/ 	.word	0x00000310
        /*06ac*/ 	.word	0x000000ff
        /*06b0*/ 	.word	0x00016820
        /*06b4*/ 	.short	0x0100
        /*06b6*/ 	.byte	0x08
	.zero		1


	//   ....[2]....
        /*06b8*/ 	.word	0x00000400
        /*06bc*/ 	.word	0x000000ff
        /*06c0*/ 	.word	0x00016830
        /*06c4*/ 	.short	0x0100
        /*06c6*/ 	.byte	0x08
	.zero		1


	//   ....[3]....
        /*06c8*/ 	.word	0x00000410
        /*06cc*/ 	.word	0x000000ff
        /*06d0*/ 	.word	0x00016840
        /*06d4*/ 	.short	0x0100
        /*06d6*/ 	.byte	0x08
	.zero		1


	//   ....[4]....
        /*06d8*/ 	.word	0x00000420
        /*06dc*/ 	.word	0x000000ff
        /*06e0*/ 	.word	0x00016838
        /*06e4*/ 	.short	0x0100
        /*06e6*/ 	.byte	0x08
	.zero		1


	//   ....[5]....
        /*06e8*/ 	.word	0x00000430
        /*06ec*/ 	.word	0x000000ff
        /*06f0*/ 	.word	0x00016848
        /*06f4*/ 	.short	0x0100
        /*06f6*/ 	.byte	0x08
	.zero		1


	//   ....[6]....
        /*06f8*/ 	.word	0x00000560
        /*06fc*/ 	.word	0x000000ff
        /*0700*/ 	.word	0x00016850
        /*0704*/ 	.short	0x0100
        /*0706*/ 	.byte	0x08
	.zero		1


	//   ....[7]....
        /*0708*/ 	.word	0x00000570
        /*070c*/ 	.word	0x000000ff
        /*0710*/ 	.word	0x00016860
        /*0714*/ 	.short	0x0100
        /*0716*/ 	.byte	0x08
	.zero		1


	//   ....[8]....
        /*0718*/ 	.word	0x00000580
        /*071c*/ 	.word	0x000000ff
        /*0720*/ 	.word	0x00016858
        /*0724*/ 	.short	0x0100
        /*0726*/ 	.byte	0x08
	.zero		1


	//   ....[9]....
        /*0728*/ 	.word	0x00000590
        /*072c*/ 	.word	0x000000ff
        /*0730*/ 	.word	0x00016868
        /*0734*/ 	.short	0x0100
        /*0736*/ 	.byte	0x08
	.zero		1


	//   ....[10]....
        /*0738*/ 	.word	0x00000680
        /*073c*/ 	.word	0x000000ff
        /*0740*/ 	.word	0x00016870
        /*0744*/ 	.short	0x0100
        /*0746*/ 	.byte	0x06
	.zero		1


	//   ....[11]....
        /*0748*/ 	.word	0x00000690
        /*074c*/ 	.word	0x000000ff
        /*0750*/ 	.word	0x00016880
        /*0754*/ 	.short	0x0100
        /*0756*/ 	.byte	0x06
	.zero		1


	//   ....[12]....
        /*0758*/ 	.word	0x000006a0
        /*075c*/ 	.word	0x000000ff
        /*0760*/ 	.word	0x00016878
        /*0764*/ 	.short	0x0100
        /*0766*/ 	.byte	0x06
	.zero		1


	//   ....[13]....
        /*0768*/ 	.word	0x000006b0
        /*076c*/ 	.word	0x000000ff
        /*0770*/ 	.word	0x00016888
        /*0774*/ 	.short	0x0100
        /*0776*/ 	.byte	0x06
	.zero		1


	//   ....[14]....
        /*0778*/ 	.word	0x000007e0
        /*077c*/ 	.word	0x000000ff
        /*0780*/ 	.word	0x00016890
        /*0784*/ 	.short	0x0100
        /*0786*/ 	.byte	0x08
	.zero		1


	//   ....[15]....
        /*0788*/ 	.word	0x000007f0
        /*078c*/ 	.word	0x000000ff
        /*0790*/ 	.word	0x000168a0
        /*0794*/ 	.short	0x0100
        /*0796*/ 	.byte	0x08
	.zero		1


	//   ....[16]....
        /*0798*/ 	.word	0x00000800
        /*079c*/ 	.word	0x000000ff
        /*07a0*/ 	.word	0x00016898
        /*07a4*/ 	.short	0x0100
        /*07a6*/ 	.byte	0x08
	.zero		1


	//   ....[17]....
        /*07a8*/ 	.word	0x00000810
        /*07ac*/ 	.word	0x000000ff
        /*07b0*/ 	.word	0x000168a8
        /*07b4*/ 	.short	0x0100
        /*07b6*/ 	.byte	0x08
	.zero		1


	//   ....[18]....
        /*07b8*/ 	.word	0x00000940
        /*07bc*/ 	.word	0x000000ff
        /*07c0*/ 	.word	0x000168b0
        /*07c4*/ 	.short	0x0100
        /*07c6*/ 	.byte	0x08
	.zero		1


	//   ....[19]....
        /*07c8*/ 	.word	0x00000950
        /*07cc*/ 	.word	0x000000ff
        /*07d0*/ 	.word	0x000168c0
        /*07d4*/ 	.short	0x0100
        /*07d6*/ 	.byte	0x08
	.zero		1


	//   ....[20]....
        /*07d8*/ 	.word	0x00000960
        /*07dc*/ 	.word	0x000000ff
        /*07e0*/ 	.word	0x000168b8
        /*07e4*/ 	.short	0x0100
        /*07e6*/ 	.byte	0x08
	.zero		1


	//   ....[21]....
        /*07e8*/ 	.word	0x00000970
        /*07ec*/ 	.word	0x000000ff
        /*07f0*/ 	.word	0x000168c8
        /*07f4*/ 	.short	0x0100
        /*07f6*/ 	.byte	0x08
	.zero		1


	//   ....[22]....
        /*07f8*/ 	.word	0x00002c90
        /*07fc*/ 	.word	0x00000056
        /*0800*/ 	.word	0x00016890
        /*0804*/ 	.short	0x010a
        /*0806*/ 	.byte	0x3f
	.zero		1


	//   ....[23]....
        /*0808*/ 	.word	0x00003f00
        /*080c*/ 	.word	0x00000056
        /*0810*/ 	.word	0x00016890
        /*0814*/ 	.short	0x010a
        /*0816*/ 	.byte	0x3f
	.zero		1


	//   ....[24]....
        /*0818*/ 	.word	0x00004f90
        /*081c*/ 	.word	0x00000056
        /*0820*/ 	.word	0x00016890
        /*0824*/ 	.short	0x010a
        /*0826*/ 	.byte	0x3f
	.zero		1


	//   ....[25]....
        /*0828*/ 	.word	0x000051a0
        /*082c*/ 	.word	0x00000020
        /*0830*/ 	.word	0x00000000
        /*0834*/ 	.short	0x0101
        /*0836*/ 	.byte	0x3f
	.zero		1


	//   ....[26]....
        /*0838*/ 	.word	0x000051e0
        /*083c*/ 	.word	0x00000056
        /*0840*/ 	.word	0x000168b0
        /*0844*/ 	.short	0x010a
        /*0846*/ 	.byte	0x3f
	.zero		1


	//   ....[27]....
        /*0848*/ 	.word	0x000055c0
        /*084c*/ 	.word	0x00000056
        /*0850*/ 	.word	0x00000000
        /*0854*/ 	.short	0x0101
        /*0856*/ 	.byte	0x3f
	.zero		1


	//   ....[28]....
        /*0858*/ 	.word	0x00005e40
        /*085c*/ 	.word	0x00000002
        /*0860*/ 	.word	0x00016800
        /*0864*/ 	.short	0x010a
        /*0866*/ 	.byte	0x3f
	.zero		1


	//   ....[29]....
        /*0868*/ 	.word	0x00005e90
        /*086c*/ 	.word	0x00000002
        /*0870*/ 	.word	0x00016800
        /*0874*/ 	.short	0x010a
        /*0876*/ 	.byte	0x3f
	.zero		1


	//   ....[30]....
        /*0878*/ 	.word	0x00006bd0
        /*087c*/ 	.word	0x00000002
        /*0880*/ 	.word	0x00016800
        /*0884*/ 	.short	0x010a
        /*0886*/ 	.byte	0x3f
	.zero		1


	//   ....[31]....
        /*0888*/ 	.word	0x00007fc0
        /*088c*/ 	.word	0x00000002
        /*0890*/ 	.word	0x00016800
        /*0894*/ 	.short	0x010a
        /*0896*/ 	.byte	0x3f
	.zero		1


	//   ....[32]....
        /*0898*/ 	.word	0x00008f20
        /*089c*/ 	.word	0x00000059
        /*08a0*/ 	.word	0x00016830
        /*08a4*/ 	.short	0x010a
        /*08a6*/ 	.byte	0x3f
	.zero		1


	//   ....[33]....
        /*08a8*/ 	.word	0x000090a0
        /*08ac*/ 	.word	0x00000059
        /*08b0*/ 	.word	0x00016830
        /*08b4*/ 	.short	0x010a
        /*08b6*/ 	.byte	0x3f
	.zero		1


	//   ....[34]....
        /*08b8*/ 	.word	0x000098d0
        /*08bc*/ 	.word	0x00000059
        /*08c0*/ 	.word	0x00000000
        /*08c4*/ 	.short	0x0101
        /*08c6*/ 	.byte	0x3f
	.zero		1


	//   ....[35]....
        /*08c8*/ 	.word	0x0000cba0
        /*08cc*/ 	.word	0x00000015
        /*08d0*/ 	.word	0x00016830
        /*08d4*/ 	.short	0x010a
        /*08d6*/ 	.byte	0x3f
	.zero		1


	//   ....[36]....
        /*08d8*/ 	.word	0x0000cbf0
        /*08dc*/ 	.word	0x00000015
        /*08e0*/ 	.word	0x00016830
        /*08e4*/ 	.short	0x010a
        /*08e6*/ 	.byte	0x3f
	.zero		1


	//   ....[37]....
        /*08e8*/ 	.word	0x0000cf00
        /*08ec*/ 	.word	0x00000014
        /*08f0*/ 	.word	0x00016850
        /*08f4*/ 	.short	0x010a
        /*08f6*/ 	.byte	0x3f
	.zero		1


	//   ....[38]....
        /*08f8*/ 	.word	0x0000cf40
        /*08fc*/ 	.word	0x00000014
        /*0900*/ 	.word	0x00016850
        /*0904*/ 	.short	0x010a
        /*0906*/ 	.byte	0x3f
	.zero		1


	//   ....[39]....
        /*0908*/ 	.word	0x0000dbe0
        /*090c*/ 	.word	0x00000019
        /*0910*/ 	.word	0x00000000
        /*0914*/ 	.short	0x0101
        /*0916*/ 	.byte	0x3f
	.zero		1


	//   ....[40]....
        /*0918*/ 	.word	0x0000f740
        /*091c*/ 	.word	0x0000002e
        /*0920*/ 	.word	0x00000000
        /*0924*/ 	.short	0x0101
        /*0926*/ 	.byte	0x3f
	.zero		1


	//   ....[41]....
        /*0928*/ 	.word	0x00010560
        /*092c*/ 	.word	0x0000000e
        /*0930*/ 	.word	0x00016830
        /*0934*/ 	.short	0x010a
        /*0936*/ 	.byte	0x3f
	.zero		1


	//   ....[42]....
        /*0938*/ 	.word	0x000105b0
        /*093c*/ 	.word	0x0000000e
        /*0940*/ 	.word	0x00016830
        /*0944*/ 	.short	0x010a
        /*0946*/ 	.byte	0x3f
	.zero		1


	//   ....[43]....
        /*0948*/ 	.word	0x000108c0
        /*094c*/ 	.word	0x0000000f
        /*0950*/ 	.word	0x00016850
        /*0954*/ 	.short	0x010a
        /*0956*/ 	.byte	0x3f
	.zero		1


	//   ....[44]....
        /*0958*/ 	.word	0x00010900
        /*095c*/ 	.word	0x0000000f
        /*0960*/ 	.word	0x00016850
        /*0964*/ 	.short	0x010a
        /*0966*/ 	.byte	0x3f
	.zero		1


	//   ....[45]....
        /*0968*/ 	.word	0x00012010
        /*096c*/ 	.word	0x00000019
        /*0970*/ 	.word	0x00000000
        /*0974*/ 	.short	0x0101
        /*0976*/ 	.byte	0x3f
	.zero		1


	//   ....[46]....
        /*0978*/ 	.word	0x000122b0
        /*097c*/ 	.word	0x00000004
        /*0980*/ 	.word	0x00000000
        /*0984*/ 	.short	0x0101
        /*0986*/ 	.byte	0x3f
	.zero		1


	//   ....[47]....
        /*0988*/ 	.word	0x00012d20
        /*098c*/ 	.word	0x0000000e
        /*0990*/ 	.word	0x00016830
        /*0994*/ 	.short	0x010a
        /*0996*/ 	.byte	0x3f
	.zero		1


	//   ....[48]....
        /*0998*/ 	.word	0x00012d70
        /*099c*/ 	.word	0x0000000e
        /*09a0*/ 	.word	0x00016830
        /*09a4*/ 	.short	0x010a
        /*09a6*/ 	.byte	0x3f
	.zero		1


	//   ....[49]....
        /*09a8*/ 	.word	0x00013080
        /*09ac*/ 	.word	0x0000000f
        /*09b0*/ 	.word	0x00016850
        /*09b4*/ 	.short	0x010a
        /*09b6*/ 	.byte	0x3f
	.zero		1


	//   ....[50]....
        /*09b8*/ 	.word	0x000130c0
        /*09bc*/ 	.word	0x0000000f
        /*09c0*/ 	.word	0x00016850
        /*09c4*/ 	.short	0x010a
        /*09c6*/ 	.byte	0x3f
	.zero		1


	//   ....[51]....
        /*09c8*/ 	.word	0x00013da0
        /*09cc*/ 	.word	0x00000056
        /*09d0*/ 	.word	0x00000000
        /*09d4*/ 	.short	0x0101
        /*09d6*/ 	.byte	0x3f
	.zero		1


	//   ....[52]....
        /*09d8*/ 	.word	0x00015a00
        /*09dc*/ 	.word	0x0000002a
        /*09e0*/ 	.word	0x00000000
        /*09e4*/ 	.short	0x0101
        /*09e6*/ 	.byte	0x3f
	.zero		1


	//   ....[53]....
        /*09e8*/ 	.word	0x000163a0
        /*09ec*/ 	.word	0x00000009
        /*09f0*/ 	.word	0x00016850
        /*09f4*/ 	.short	0x010a
        /*09f6*/ 	.byte	0x3f
	.zero		1


	//   ....[54]....
        /*09f8*/ 	.word	0x00016410
        /*09fc*/ 	.word	0x00000009
        /*0a00*/ 	.word	0x00016850
        /*0a04*/ 	.short	0x010a
        /*0a06*/ 	.byte	0x3f
	.zero		1


	//   ....[55]....
        /*0a08*/ 	.word	0x00016a00
        /*0a0c*/ 	.word	0x00000002
        /*0a10*/ 	.word	0x00000000
        /*0a14*/ 	.short	0x0101
        /*0a16*/ 	.byte	0x3f
	.zero		1


	//   ....[56]....
        /*0a18*/ 	.word	0x00017950
        /*0a1c*/ 	.word	0x00000000
        /*0a20*/ 	.word	0x00000000
        /*0a24*/ 	.short	0x0101
        /*0a26*/ 	.byte	0x3f
	.zero		1


	//   ....[57]....
        /*0a28*/ 	.word	0x00019df0
        /*0a2c*/ 	.word	0x00000008
        /*0a30*/ 	.word	0x00016820
        /*0a34*/ 	.short	0x010a
        /*0a36*/ 	.byte	0x3f
	.zero		1


	//   ....[58]....
        /*0a38*/ 	.word	0x00019e60
        /*0a3c*/ 	.word	0x00000009
        /*0a40*/ 	.word	0x000168a0
        /*0a44*/ 	.short	0x010a
        /*0a46*/ 	.byte	0x3f
	.zero		1


	//   ....[59]....
        /*0a48*/ 	.word	0x0001a010
        /*0a4c*/ 	.word	0x00000009
        /*0a50*/ 	.word	0x000168c0
        /*0a54*/ 	.short	0x010a
        /*0a56*/ 	.byte	0x3f
	.zero		1


	//   ....[60]....
        /*0a58*/ 	.word	0x0001a280
        /*0a5c*/ 	.word	0x0000000c
        /*0a60*/ 	.word	0x000168a0
        /*0a64*/ 	.short	0x010a
        /*0a66*/ 	.byte	0x3f
	.zero		1


	//   ....[61]....
        /*0a68*/ 	.word	0x0001a420
        /*0a6c*/ 	.word	0x0000000c
        /*0a70*/ 	.word	0x000168c0
        /*0a74*/ 	.short	0x010a
        /*0a76*/ 	.byte	0x3f
	.zero		1


	//   ....[62]....
        /*0a78*/ 	.word	0x0001b2c0
        /*0a7c*/ 	.word	0x00000005
        /*0a80*/ 	.word	0x00016840
        /*0a84*/ 	.short	0x010a
        /*0a86*/ 	.byte	0x3f
	.zero		1


	//   ....[63]....
        /*0a88*/ 	.word	0x0001b610
        /*0a8c*/ 	.word	0x0000001b
        /*0a90*/ 	.word	0x00016820
        /*0a94*/ 	.short	0x010a
        /*0a96*/ 	.byte	0x3f
	.zero		1


	//   ....[64]....
        /*0a98*/ 	.word	0x0001b900
        /*0a9c*/ 	.word	0x00000003
        /*0aa0*/ 	.word	0x00016840
        /*0aa4*/ 	.short	0x010a
        /*0aa6*/ 	.byte	0x3f
	.zero		1


	//   ....[65]....
        /*0aa8*/ 	.word	0x0001bae0
        /*0aac*/ 	.word	0x00000002
        /*0ab0*/ 	.word	0x00000060
        /*0ab4*/ 	.short	0x010a
        /*0ab6*/ 	.byte	0x3f
	.zero		1


	//   ....[66]....
        /*0ab8*/ 	.word	0x0001bf80
        /*0abc*/ 	.word	0x00000003
        /*0ac0*/ 	.word	0x00016840
        /*0ac4*/ 	.short	0x010a
        /*0ac6*/ 	.byte	0x3f
	.zero		1


	//   ....[67]....
        /*0ac8*/ 	.word	0x0001c160
        /*0acc*/ 	.word	0x00000003
        /*0ad0*/ 	.word	0x00000060
        /*0ad4*/ 	.short	0x010a
        /*0ad6*/ 	.byte	0x3f
	.zero		1


	//   ....[68]....
        /*0ad8*/ 	.word	0x0001c530
        /*0adc*/ 	.word	0x00000002
        /*0ae0*/ 	.word	0x00016840
        /*0ae4*/ 	.short	0x010a
        /*0ae6*/ 	.byte	0x3f
	.zero		1


	//   ....[69]....
        /*0ae8*/ 	.word	0x0001c720
        /*0aec*/ 	.word	0x00000002
        /*0af0*/ 	.word	0x00000060
        /*0af4*/ 	.short	0x010a
        /*0af6*/ 	.byte	0x3f
	.zero		1


	//   ....[70]....
        /*0af8*/ 	.word	0x0001ca60
        /*0afc*/ 	.word	0x00000003
        /*0b00*/ 	.word	0x00016860
        /*0b04*/ 	.short	0x010a
        /*0b06*/ 	.byte	0x3f
	.zero		1


	//   ....[71]....
        /*0b08*/ 	.word	0x0001d8e0
        /*0b0c*/ 	.word	0x00000009
        /*0b10*/ 	.word	0x00016820
        /*0b14*/ 	.short	0x010a
        /*0b16*/ 	.byte	0x3f
	.zero		1


	//   ....[72]....
        /*0b18*/ 	.word	0x0001da70
        /*0b1c*/ 	.word	0x00000007
        /*0b20*/ 	.word	0x00000000
        /*0b24*/ 	.short	0x010a
        /*0b26*/ 	.byte	0x3f
	.zero		1


	//   ....[73]....
        /*0b28*/ 	.word	0x0001dae0
        /*0b2c*/ 	.word	0x00000003
        /*0b30*/ 	.word	0x00000000
        /*0b34*/ 	.short	0x010a
        /*0b36*/ 	.byte	0x3f
	.zero		1


	//   ....[74]....
        /*0b38*/ 	.word	0x0001db40
        /*0b3c*/ 	.word	0x00000005
        /*0b40*/ 	.word	0x00000000
        /*0b44*/ 	.short	0x010a
        /*0b46*/ 	.byte	0x3f
	.zero		1


	//   ....[75]....
        /*0b48*/ 	.word	0x0001db70
        /*0b4c*/ 	.word	0x00000003
        /*0b50*/ 	.word	0x00000000
        /*0b54*/ 	.short	0x010a
        /*0b56*/ 	.byte	0x3f
	.zero		1


	//   ....[76]....
        /*0b58*/ 	.word	0x0001dbd0
        /*0b5c*/ 	.word	0x00000056
        /*0b60*/ 	.word	0x00016890
        /*0b64*/ 	.short	0x010a
        /*0b66*/ 	.byte	0x3f
	.zero		1


	//   ....[77]....
        /*0b68*/ 	.word	0x0001dc20
        /*0b6c*/ 	.word	0x00000056
        /*0b70*/ 	.word	0x00016890
        /*0b74*/ 	.short	0x010a
        /*0b76*/ 	.byte	0x3f
	.zero		1


	//   ....[78]....
        /*0b78*/ 	.word	0x0001dc70
        /*0b7c*/ 	.word	0x00000056
        /*0b80*/ 	.word	0x00016890
        /*0b84*/ 	.short	0x010a
        /*0b86*/ 	.byte	0x3f
	.zero		1


	//   ....[79]....
        /*0b88*/ 	.word	0x0001dcc0
        /*0b8c*/ 	.word	0x00000056
        /*0b90*/ 	.word	0x000168b0
        /*0b94*/ 	.short	0x010a
        /*0b96*/ 	.byte	0x3f
	.zero		1


	//   ....[80]....
        /*0b98*/ 	.word	0x0001e2c0
        /*0b9c*/ 	.word	0x00000002
        /*0ba0*/ 	.word	0x00016800
        /*0ba4*/ 	.short	0x010a
        /*0ba6*/ 	.byte	0x3f
	.zero		1


	//   ....[81]....
        /*0ba8*/ 	.word	0x0001e810
        /*0bac*/ 	.word	0x00000002
        /*0bb0*/ 	.word	0x00016800
        /*0bb4*/ 	.short	0x010a
        /*0bb6*/ 	.byte	0x3f
	.zero		1


	//   ....[82]....
        /*0bb8*/ 	.word	0x0001e860
        /*0bbc*/ 	.word	0x00000059
        /*0bc0*/ 	.word	0x00016830
        /*0bc4*/ 	.short	0x010a
        /*0bc6*/ 	.byte	0x3f
	.zero		1


	//   ....[83]....
        /*0bc8*/ 	.word	0x0001e8b0
        /*0bcc*/ 	.word	0x00000015
        /*0bd0*/ 	.word	0x00016830
        /*0bd4*/ 	.short	0x010a
        /*0bd6*/ 	.byte	0x3f
	.zero		1


	//   ....[84]....
        /*0bd8*/ 	.word	0x0001e900
        /*0bdc*/ 	.word	0x00000014
        /*0be0*/ 	.word	0x00016850
        /*0be4*/ 	.short	0x010a
        /*0be6*/ 	.byte	0x3f
	.zero		1


	//   ....[85]....
        /*0be8*/ 	.word	0x0001e950
        /*0bec*/ 	.word	0x0000000e
        /*0bf0*/ 	.word	0x00016830
        /*0bf4*/ 	.short	0x010a
        /*0bf6*/ 	.byte	0x3f
	.zero		1


	//   ....[86]....
        /*0bf8*/ 	.word	0x0001e9a0
        /*0bfc*/ 	.word	0x0000000f
        /*0c00*/ 	.word	0x00016850
        /*0c04*/ 	.short	0x010a
        /*0c06*/ 	.byte	0x3f
	.zero		1


	//   ....[87]....
        /*0c08*/ 	.word	0x0001e9f0
        /*0c0c*/ 	.word	0x0000000e
        /*0c10*/ 	.word	0x00016830
        /*0c14*/ 	.short	0x010a
        /*0c16*/ 	.byte	0x3f
	.zero		1


	//   ....[88]....
        /*0c18*/ 	.word	0x0001ea40
        /*0c1c*/ 	.word	0x0000000f
        /*0c20*/ 	.word	0x00016850
        /*0c24*/ 	.short	0x010a
        /*0c26*/ 	.byte	0x3f
	.zero		1


	//   ....[89]....
        /*0c28*/ 	.word	0x0001ea90
        /*0c2c*/ 	.word	0x00000009
        /*0c30*/ 	.word	0x00016850
        /*0c34*/ 	.short	0x010a
        /*0c36*/ 	.byte	0x3f
	.zero		1


	//   ....[90]....
        /*0c38*/ 	.word	0x0001ec20
        /*0c3c*/ 	.word	0x00000008
        /*0c40*/ 	.word	0x00016820
        /*0c44*/ 	.short	0x010a
        /*0c46*/ 	.byte	0x3f
	.zero		1


	//   ....[91]....
        /*0c48*/ 	.word	0x0001ec70
        /*0c4c*/ 	.word	0x00000009
        /*0c50*/ 	.word	0x000168a0
        /*0c54*/ 	.short	0x010a
        /*0c56*/ 	.byte	0x3f
	.zero		1


	//   ....[92]....
        /*0c58*/ 	.word	0x0001ecc0
        /*0c5c*/ 	.word	0x00000009
        /*0c60*/ 	.word	0x000168c0
        /*0c64*/ 	.short	0x010a
        /*0c66*/ 	.byte	0x3f
	.zero		1


	//   ....[93]....
        /*0c68*/ 	.word	0x0001ed10
        /*0c6c*/ 	.word	0x0000000c
        /*0c70*/ 	.word	0x000168a0
        /*0c74*/ 	.short	0x010a
        /*0c76*/ 	.byte	0x3f
	.zero		1


	//   ....[94]....
        /*0c78*/ 	.word	0x0001ed60
        /*0c7c*/ 	.word	0x0000000c
        /*0c80*/ 	.word	0x000168c0
        /*0c84*/ 	.short	0x010a
        /*0c86*/ 	.byte	0x3f
	.zero		1


	//   ....[95]....
        /*0c88*/ 	.word	0x0001ef00
        /*0c8c*/ 	.word	0x00000005
        /*0c90*/ 	.word	0x00016840
        /*0c94*/ 	.short	0x010a
        /*0c96*/ 	.byte	0x3f
	.zero		1


	//   ....[96]....
        /*0c98*/ 	.word	0x0001ef50
        /*0c9c*/ 	.word	0x0000001b
        /*0ca0*/ 	.word	0x00016820
        /*0ca4*/ 	.short	0x010a
        /*0ca6*/ 	.byte	0x3f
	.zero		1


	//   ....[97]....
        /*0ca8*/ 	.word	0x0001efa0
        /*0cac*/ 	.word	0x00000003
        /*0cb0*/ 	.word	0x00016840
        /*0cb4*/ 	.short	0x010a
        /*0cb6*/ 	.byte	0x3f
	.zero		1


	//   ....[98]....
        /*0cb8*/ 	.word	0x0001eff0
        /*0cbc*/ 	.word	0x00000002
        /*0cc0*/ 	.word	0x00000060
        /*0cc4*/ 	.short	0x010a
        /*0cc6*/ 	.byte	0x3f
	.zero		1


	//   ....[99]....
        /*0cc8*/ 	.word	0x0001f040
        /*0ccc*/ 	.word	0x00000003
        /*0cd0*/ 	.word	0x00016840
        /*0cd4*/ 	.short	0x010a
        /*0cd6*/ 	.byte	0x3f
	.zero		1


	//   ....[100]....
        /*0cd8*/ 	.word	0x0001f090
        /*0cdc*/ 	.word	0x00000003
        /*0ce0*/ 	.word	0x00000060
        /*0ce4*/ 	.short	0x010a
        /*0ce6*/ 	.byte	0x3f
	.zero		1


	//   ....[101]....
        /*0ce8*/ 	.word	0x0001f0e0
        /*0cec*/ 	.word	0x00000002
        /*0cf0*/ 	.word	0x00016840
        /*0cf4*/ 	.short	0x010a
        /*0cf6*/ 	.byte	0x3f
	.zero		1


	//   ....[102]....
        /*0cf8*/ 	.word	0x0001f130
        /*0cfc*/ 	.word	0x00000002
        /*0d00*/ 	.word	0x00000060
        /*0d04*/ 	.short	0x010a
        /*0d06*/ 	.byte	0x3f
	.zero		1


	//   ....[103]....
        /*0d08*/ 	.word	0x0001f180
        /*0d0c*/ 	.word	0x00000003
        /*0d10*/ 	.word	0x00016860
        /*0d14*/ 	.short	0x010a
        /*0d16*/ 	.byte	0x3f
	.zero		1


	//   ....[104]....
        /*0d18*/ 	.word	0x0001fb30
        /*0d1c*/ 	.word	0x00000009
        /*0d20*/ 	.word	0x00016820
        /*0d24*/ 	.short	0x010a
        /*0d26*/ 	.byte	0x3f
	.zero		1


	//   ....[105]....
        /*0d28*/ 	.word	0x0001fcd0
        /*0d2c*/ 	.word	0x00000007
        /*0d30*/ 	.word	0x00000000
        /*0d34*/ 	.short	0x010a
        /*0d36*/ 	.byte	0x3f
	.zero		1


	//   ....[106]....
        /*0d38*/ 	.word	0x0001fd20
        /*0d3c*/ 	.word	0x00000003
        /*0d40*/ 	.word	0x00000000
        /*0d44*/ 	.short	0x010a
        /*0d46*/ 	.byte	0x3f
	.zero		1


	//   ....[107]....
        /*0d48*/ 	.word	0x0001fd70
        /*0d4c*/ 	.word	0x00000005
        /*0d50*/ 	.word	0x00000000
        /*0d54*/ 	.short	0x010a
        /*0d56*/ 	.byte	0x3f
	.zero		1


	//----- nvinfo : EIATTR_NUM_MBARRIERS
	.align		4
.L_1639:
        /*0d58*/ 	.byte	0x03, 0x38
        /*0d5a*/ 	.short	0x0016


	//----- nvinfo : EIATTR_EXIT_INSTR_OFFSETS
	.align		4
        /*0d5c*/ 	.byte	0x04, 0x1c
        /*0d5e*/ 	.short	(.L_1641 - .L_1640)


	//   ....[0]....
.L_1640:
        /*0d60*/ 	.word	0x0001dbc0


	//----- nvinfo : EIATTR_MAX_THREADS
	.align		4
.L_1641:
        /*0d64*/ 	.byte	0x04, 0x05
        /*0d66*/ 	.short	(.L_1643 - .L_1642)
.L_1642:
        /*0d68*/ 	.word	0x00000200
        /*0d6c*/ 	.word	0x00000001
        /*0d70*/ 	.word	0x00000001


	//----- nvinfo : EIATTR_CRS_STACK_SIZE
	.align		4
.L_1643:
        /*0d74*/ 	.byte	0x04, 0x1e
        /*0d76*/ 	.short	(.L_1645 - .L_1644)
.L_1644:
        /*0d78*/ 	.word	0x00000000


	//----- nvinfo : EIATTR_CBANK_PARAM_SIZE
	.align		4
.L_1645:
        /*0d7c*/ 	.byte	0x03, 0x19
        /*0d7e*/ 	.short	0x0a70


	//----- nvinfo : EIATTR_PARAM_CBANK
	.align		4
        /*0d80*/ 	.byte	0x04, 0x0a
        /*0d82*/ 	.short	(.L_1647 - .L_1646)
	.align		4
.L_1646:
        /*0d84*/ 	.word	index@(.nv.constant0._ZN7cutlass13device_kernelIN5flash11enable_sm90INS1_16FlashAttnFwdSm90INS1_25CollectiveMainloopFwdSm90ILi2EN4cute5tupleIJNS5_1CILi1EEES8_S8_EEENS6_IJNS7_ILi192EEENS7_ILi128EEENS7_ILi64EEEEEELi64ENS_6half_tEfNS_4arch4Sm90ELb0ELb1ELb1ELb1ELb0ELb1ELb0ELb1ELb1ELb0ELb0ELb0EEENS1_21CollectiveEpilogueFwdINS6_IJSA_SC_SB_EEES9_SE_SG_Li384ELb1ELb0ELb0ELb0EEENS1_36VarlenDynamicPersistentTileSchedulerILi192ELi128ELi384ELi32ELb0ELb0ELb1ELb1ELb0ELb1EEEEEEEEEvNT_6ParamsE)
        /*0d88*/ 	.short	0x0210
        /*0d8a*/ 	.short	0x0a70


	//----- nvinfo : EIATTR_SW_WAR
	.align		4
.L_1647:
        /*0d8c*/ 	.byte	0x04, 0x36
        /*0d8e*/ 	.short	(.L_1649 - .L_1648)
.L_1648:
        /*0d90*/ 	.word	0x00000008
.L_1649:


//--------------------- .nv.info._ZN7cutlass13device_kernelIN5flash11enable_sm90INS1_16FlashAttnFwdSm90INS1_25CollectiveMainloopFwdSm90ILi2EN4cute5tupleIJNS5_1CILi1EEES8_S8_EEENS6_IJNS7_ILi192EEENS7_ILi128EEENS7_ILi64EEEEEELi64ENS_6half_tEfNS_4arch4Sm90ELb1ELb0ELb1ELb0ELb0ELb0ELb0ELb1ELb1ELb0ELb0ELb0EEENS1_21CollectiveEpilogueFwdINS6_IJSA_SC_SB_EEES9_SE_SG_Li384ELb0ELb0ELb0ELb0EEENS1_30DynamicPersistentTileSchedulerILi384ELi32ELb0ELb0ELb1EEEEEEEEEvNT_6ParamsE --------------------------
	.section	.nv.info._ZN7cutlass13device_kernelIN5flash11enable_sm90INS1_16FlashAttnFwdSm90INS1_25CollectiveMainloopFwdSm90ILi2EN4cute5tupleIJNS5_1CILi1EEES8_S8_EEENS6_IJNS7_ILi192EEENS7_ILi128EEENS7_ILi64EEEEEELi64ENS_6half_tEfNS_4arch4Sm90ELb1ELb0ELb1ELb0ELb0ELb0ELb0ELb1ELb1ELb0ELb0ELb0EEENS1_21CollectiveEpilogueFwdINS6_IJSA_SC_SB_EEES9_SE_SG_Li384ELb0ELb0ELb0ELb0EEENS1_30DynamicPersistentTileSchedulerILi384ELi32ELb0ELb0ELb1EEEEEEEEEvNT_6ParamsE,"",@"SHT_CUDA_INFO"
	.sectionflags	@""
	.align	4


	//----- nvinfo : EIATTR_CUDA_API_VERSION
	.align		4
        /*0000*/ 	.byte	0x04, 0x37
        /*0002*/ 	.short	(.L_1651 - .L_1650)
.L_1650:
        /*0004*/ 	.word	0x00000082


	//----- nvinfo : EIATTR_KPARAM_INFO
	.align		4
.L_1651:
        /*0008*/ 	.byte	0x04, 0x17
        /*000a*/ 	.short	(.L_1653 - .L_1652)
.L_1652:
        /*000c*/ 	.word	0x00000000
        /*0010*/ 	.short	0x0000
        /*0012*/ 	.short	0x0070
        /*0014*/ 	.byte	0x00, 0xf0, 0x01, 0x2e


	//----- nvinfo : EIATTR_SPARSE_MMA_MASK
	.align		4
.L_1653:
        /*0018*/ 	.byte	0x03, 0x50
        /*001a*/ 	.short	0x0000


	//----- nvinfo : EIATTR_MAXREG_COUNT
	.align		4
        /*001c*/ 	.byte	0x03, 0x1b
        /*001e*/ 	.short	0x0080


	//----- nvinfo : EIATTR_NUM_BARRIERS
	.align		4
        /*0020*/ 	.byte	0x02, 0x4c
        /*0022*/ 	.byte	0x10
	.zero		1


	//----- nvinfo : EIATTR_EXTERNS
	.align		4
        /*0024*/ 	.byte	0x04, 0x0f
        /*0026*/ 	.short	(.L_1655 - .L_1654)


	//   ....[0]....
	.align		4
.L_1654:
        /*0028*/ 	.word	index@(__assertfail)


	//----- nvinfo : EIATTR_MERCURY_ISA_VERSION
	.align		4
.L_1655:
        /*002c*/ 	.byte	0x03, 0x5f
        /*002e*/ 	.short	0x0101


	//----- nvinfo : EIATTR_INT_WARP_WIDE_INSTR_OFFSETS
	.align		4
        /*0030*/ 	.byte	0x04, 0x31
        /*0032*/ 	.short	(.L_1657 - .L_1656)


	//   ....[0]....
.L_1656:
        /*0034*/ 	.word	0x00000180


	//   ....[1]....
        /*0038*/ 	.word	0x000001b0


	//   ....[2]....
        /*003c*/ 	.word	0x000001c0


	//   ....[3]....
        /*0040*/ 	.word	0x0000aef0


	//   ....[4]....
        /*0044*/ 	.word	0x0000af80


	//   ....[5]....
        /*0048*/ 	.word	0x0000b430


	//   ....[6]....
        /*004c*/ 	.word	0x0000cb50


	//   ....[7]....
        /*0050*/ 	.word	0x0000cbe0


	//----- nvinfo : EIATTR_COOP_GROUP_MASK_REGIDS
	.align		4
.L_1657:
        /*0054*/ 	.byte	0x04, 0x29
        /*0056*/ 	.short	(.L_1659 - .L_1658)


	//   ....[0]....
.L_1658:
        /*0058*/ 	.word	0xffffffff


	//   ....[1]....
        /*005c*/ 	.word	0xffffffff


	//   ....[2]....
        /*0060*/ 	.word	0xffffffff


	//   ....[3]....
        /*0064*/ 	.word	0xffffffff


	//   ....[4]....
        /*0068*/ 	.word	0xffffffff


	//   ....[5]....
        /*006c*/ 	.word	0xffffffff


	//   ....[6]....
        /*0070*/ 	.word	0xffffffff


	//   ....[7]....
        /*0074*/ 	.word	0xffffffff


	//   ....[8]....
        /*0078*/ 	.word	0xffffffff


	//   ....[9]....
        /*007c*/ 	.word	0xffffffff


	//   ....[10]....
        /*0080*/ 	.word	0xffffffff


	//   ....[11]....
        /*0084*/ 	.word	0xffffffff


	//   ....[12]....
        /*0088*/ 	.word	0xffffffff


	//   ....[13]....
        /*008c*/ 	.word	0xffffffff


	//   ....[14]....
        /*0090*/ 	.word	0xffffffff


	//   ....[15]....
        /*0094*/ 	.word	0xffffffff


	//   ....[16]....
        /*0098*/ 	.word	0xffffffff


	//   ....[17]....
        /*009c*/ 	.word	0xffffffff


	//   ....[18]....
        /*00a0*/ 	.word	0xffffffff


	//   ....[19]....
        /*00a4*/ 	.word	0xffffffff


	//   ....[20]....
        /*00a8*/ 	.word	0xffffffff


	//   ....[21]....
        /*00ac*/ 	.word	0xffffffff


	//   ....[22]....
        /*00b0*/ 	.word	0xffffffff


	//   ....[23]....
        /*00b4*/ 	.word	0xffffffff


	//   ....[24]....
        /*00b8*/ 	.word	0xffffffff


	//   ....[25]....
        /*00bc*/ 	.word	0xffffffff


	//   ....[26]....
        /*00c0*/ 	.word	0xffffffff


	//   ....[27]....
        /*00c4*/ 	.word	0xffffffff


	//   ....[28]....
        /*00c8*/ 	.word	0x0500000f


	//   ....[29]....
        /*00cc*/ 	.word	0x0500000f


	//----- nvinfo : EIATTR_COOP_GROUP_INSTR_OFFSETS
	.align		4
.L_1659:
        /*00d0*/ 	.byte	0x04, 0x28
        /*00d2*/ 	.short	(.L_1661 - .L_1660)


	//   ....[0]....
.L_1660:
        /*00d4*/ 	.word	0x00000060


	//   ....[1]....
        /*00d8*/ 	.word	0x00000190


	//   ....[2]....
        /*00dc*/ 	.word	0x000001e0


	//   ....[3]....
        /*00e0*/ 	.word	0x000003d0


	//   ....[4]....
        /*00e4*/ 	.word	0x00000530


	//   ....[5]....
        /*00e8*/ 	.word	0x00000650


	//   ....[6]....
        /*00ec*/ 	.word	0x000007b0


	//   ....[7]....
        /*00f0*/ 	.word	0x000012f0


	//   ....[8]....
        /*00f4*/ 	.word	0x00002700


	//   ....[9]....
        /*00f8*/ 	.word	0x000027a0


	//   ....[10]....
        /*00fc*/ 	.word	0x00003210


	//   ....[11]....
        /*0100*/ 	.word	0x000032a0


	//   ....[12]....
        /*0104*/ 	.word	0x00005300


	//   ....[13]....
        /*0108*/ 	.word	0x000053a0


	//   ....[14]....
        /*010c*/ 	.word	0x00005e00


	//   ....[15]....
        /*0110*/ 	.word	0x00005ea0


	//   ....[16]....
        /*0114*/ 	.word	0x00007b60


	//   ....[17]....
        /*0118*/ 	.word	0x00007bd0


	//   ....[18]....
        /*011c*/ 	.word	0x000082c0


	//   ....[19]....
        /*0120*/ 	.word	0x00008360


	//   ....[20]....
        /*0124*/ 	.word	0x000093a0


	//   ....[21]....
        /*0128*/ 	.word	0x000093e0


	//   ....[22]....
        /*012c*/ 	.word	0x000094c0


	//   ....[23]....
        /*0130*/ 	.word	0x000094d0


	//   ....[24]....
        /*0134*/ 	.word	0x00009fd0


	//   ....[25]....
        /*0138*/ 	.word	0x0000a990


	//   ....[26]....
        /*013c*/ 	.word	0x0000ce80


	//   ....[27]....
        /*0140*/ 	.word	0x0000d000


	//   ....[28]....
        /*0144*/ 	.word	0x0000d540


	//   ....[29]....
        /*0148*/ 	.word	0x0000d930


	//----- nvinfo : EIATTR_REG_RECONFIG
	.align		4
.L_1661:
        /*014c*/ 	.byte	0x01, 0x54
	.zero		2


	//----- nvinfo : EIATTR_SYSCALL_OFFSETS
	.align		4
        /*0150*/ 	.byte	0x04, 0x46
        /*0152*/ 	.short	(.L_1663 - .L_1662)


	//   ....[0]....
.L_1662:
        /*0154*/ 	.word	0x000014a0


	//   ....[1]....
        /*0158*/ 	.word	0x0000b110


	//   ....[2]....
        /*015c*/ 	.word	0x0000b250


	//   ....[3]....
        /*0160*/ 	.word	0x0000b340


	//----- nvinfo : EIATTR_MBARRIER_INSTR_OFFSETS
	.align		4
.L_1663:
        /*0164*/ 	.byte	0x04, 0x39
        /*0166*/ 	.short	(.L_1665 - .L_1664)


	//   ....[0]....
.L_1664:
        /*0168*/ 	.word	0x00000280
        /*016c*/ 	.word	0x000000ff
        /*0170*/ 	.word	0x00016800
        /*0174*/ 	.short	0x0100
        /*0176*/ 	.byte	0x06
	.zero		1


	//   ....[1]....
        /*0178*/ 	.word	0x00000290
        /*017c*/ 	.word	0x000000ff
        /*0180*/ 	.word	0x00016820
        /*0184*/ 	.short	0x0100
        /*0186*/ 	.byte	0x06
	.zero		1


	//   ....[2]....
        /*0188*/ 	.word	0x00000380
        /*018c*/ 	.word	0x000000ff
        /*0190*/ 	.word	0x00016830
        /*0194*/ 	.short	0x0100
        /*0196*/ 	.byte	0x08
	.zero		1


	//   ....[3]....
        /*0198*/ 	.word	0x00000390
        /*019c*/ 	.word	0x000000ff
        /*01a0*/ 	.word	0x00016840
        /*01a4*/ 	.short	0x0100
        /*01a6*/ 	.byte	0x08
	.zero		1


	//   ....[4]....
        /*01a8*/ 	.word	0x000003a0
        /*01ac*/ 	.word	0x000000ff
        /*01b0*/ 	.word	0x00016838
        /*01b4*/ 	.short	0x0100
        /*01b6*/ 	.byte	0x08
	.zero		1


	//   ....[5]....
        /*01b8*/ 	.word	0x000003b0
        /*01bc*/ 	.word	0x000000ff
        /*01c0*/ 	.word	0x00016848
        /*01c4*/ 	.short	0x0100
        /*01c6*/ 	.byte	0x08
	.zero		1


	//   ....[6]....
        /*01c8*/ 	.word	0x000004e0
        /*01cc*/ 	.word	0x000000ff
        /*01d0*/ 	.word	0x00016850
        /*01d4*/ 	.short	0x0100
        /*01d6*/ 	.byte	0x08
	.zero		1


	//   ....[7]....
        /*01d8*/ 	.word	0x000004f0
        /*01dc*/ 	.word	0x000000ff
        /*01e0*/ 	.word	0x00016860
        /*01e4*/ 	.short	0x0100
        /*01e6*/ 	.byte	0x08
	.zero		1


	//   ....[8]....
        /*01e8*/ 	.word	0x00000500
        /*01ec*/ 	.word	0x000000ff
        /*01f0*/ 	.word	0x00016858
        /*01f4*/ 	.short	0x0100
        /*01f6*/ 	.byte	0x08
	.zero		1


	//   ....[9]....
        /*01f8*/ 	.word	0x00000510
        /*01fc*/ 	.word	0x000000ff
        /*0200*/ 	.word	0x00016868
        /*0204*/ 	.short	0x0100
        /*0206*/ 	.byte	0x08
	.zero		1


	//   ....[10]....
        /*0208*/ 	.word	0x00000600
        /*020c*/ 	.word	0x000000ff
        /*0210*/ 	.word	0x00016870
        /*0214*/ 	.short	0x0100
        /*0216*/ 	.byte	0x06
	.zero		1


	//   ....[11]....
        /*0218*/ 	.word	0x00000610
        /*021c*/ 	.word	0x000000ff
        /*0220*/ 	.word	0x00016880
        /*0224*/ 	.short	0x0100
        /*0226*/ 	.byte	0x06
	.zero		1


	//   ....[12]....
        /*0228*/ 	.word	0x00000620
        /*022c*/ 	.word	0x000000ff
        /*0230*/ 	.word	0x00016878
        /*0234*/ 	.short	0x0100
        /*0236*/ 	.byte	0x06
	.zero		1


	//   ....[13]....
        /*0238*/ 	.word	0x00000630
        /*023c*/ 	.word	0x000000ff
        /*0240*/ 	.word	0x00016888
        /*0244*/ 	.short	0x0100
        /*0246*/ 	.byte	0x06
	.zero		1


	//   ....[14]....
        /*0248*/ 	.word	0x00000760
        /*024c*/ 	.word	0x000000ff
        /*0250*/ 	.word	0x00016890
        /*0254*/ 	.short	0x0100
        /*0256*/ 	.byte	0x08
	.zero		1


	//   ....[15]....
        /*0258*/ 	.word	0x00000770
        /*025c*/ 	.word	0x000000ff
        /*0260*/ 	.word	0x000168a0
        /*0264*/ 	.short	0x0100
        /*0266*/ 	.byte	0x08
	.zero		1


	//   ....[16]....
        /*0268*/ 	.word	0x00000780
        /*026c*/ 	.word	0x000000ff
        /*0270*/ 	.word	0x00016898
        /*0274*/ 	.short	0x0100
        /*0276*/ 	.byte	0x08
	.zero		1


	//   ....[17]....
        /*0278*/ 	.word	0x00000790
        /*027c*/ 	.word	0x000000ff
        /*0280*/ 	.word	0x000168a8
        /*0284*/ 	.short	0x0100
        /*0286*/ 	.byte	0x08
	.zero		1


	//   ....[18]....
        /*0288*/ 	.word	0x000008c0
        /*028c*/ 	.word	0x000000ff
        /*0290*/ 	.word	0x000168b0
        /*0294*/ 	.short	0x0100
        /*0296*/ 	.byte	0x08
	.zero		1


	//   ....[19]....
        /*0298*/ 	.word	0x000008d0
        /*029c*/ 	.word	0x000000ff
        /*02a0*/ 	.word	0x000168c0
        /*02a4*/ 	.short	0x0100
        /*02a6*/ 	.byte	0x08
	.zero		1


	//   ....[20]....
        /*02a8*/ 	.word	0x000008e0
        /*02ac*/ 	.word	0x000000ff
        /*02b0*/ 	.word	0x000168b8
        /*02b4*/ 	.short	0x0100
        /*02b6*/ 	.byte	0x08
	.zero		1


	//   ....[21]....
        /*02b8*/ 	.word	0x000008f0
        /*02bc*/ 	.word	0x000000ff
        /*02c0*/ 	.word	0x000168c8
        /*02c4*/ 	.short	0x0100
        /*02c6*/ 	.byte	0x08
	.zero		1


	//   ....[22]....
        /*02c8*/ 	.word	0x00001520
        /*02cc*/ 	.word	0x000000ff
        /*02d0*/ 	.word	0x00016800
        /*02d4*/ 	.short	0x010a
        /*02d6*/ 	.byte	0x28
	.zero		1


	//   ....[23]....
        /*02d8*/ 	.word	0x000015a0
        /*02dc*/ 	.word	0x00000000
        /*02e0*/ 	.word	0x00016830
        /*02e4*/ 	.short	0x010a
        /*02e6*/ 	.byte	0x3f
	.zero		1


	//   ....[24]....
        /*02e8*/ 	.word	0x00001600
        /*02ec*/ 	.word	0x00000000
        /*02f0*/ 	.word	0x00016830
        /*02f4*/ 	.short	0x010a
        /*02f6*/ 	.byte	0x3f
	.zero		1


	//   ....[25]....
        /*02f8*/ 	.word	0x000021d0
        /*02fc*/ 	.word	0x00000000
        /*0300*/ 	.word	0x00000000
        /*0304*/ 	.short	0x0101
        /*0306*/ 	.byte	0x3f
	.zero		1


	//   ....[26]....
        /*0308*/ 	.word	0x00004100
        /*030c*/ 	.word	0x000000ff
        /*0310*/ 	.word	0x00016830
        /*0314*/ 	.short	0x010a
        /*0316*/ 	.byte	0x06
	.zero		1


	//   ....[27]....
        /*0318*/ 	.word	0x00004140
        /*031c*/ 	.word	0x000000ff
        /*0320*/ 	.word	0x00016830
        /*0324*/ 	.short	0x010a
        /*0326*/ 	.byte	0x06
	.zero		1


	//   ....[28]....
        /*0328*/ 	.word	0x00004320
        /*032c*/ 	.word	0x000000ff
        /*0330*/ 	.word	0x00016850
        /*0334*/ 	.short	0x010a
        /*0336*/ 	.byte	0x06
	.zero		1


	//   ....[29]....
        /*0338*/ 	.word	0x00004360
        /*033c*/ 	.word	0x000000ff
        /*0340*/ 	.word	0x00016850
        /*0344*/ 	.short	0x010a
        /*0346*/ 	.byte	0x06
	.zero		1


	//   ....[30]....
        /*0348*/ 	.word	0x00006480
        /*034c*/ 	.word	0x0000001b
        /*0350*/ 	.word	0x00000000
        /*0354*/ 	.short	0x0101
        /*0356*/ 	.byte	0x3f
	.zero		1


	//   ....[31]....
        /*0358*/ 	.word	0x00006500
        /*035c*/ 	.word	0x00000027
        /*0360*/ 	.word	0x00000000
        /*0364*/ 	.short	0x0101
        /*0366*/ 	.byte	0x3f
	.zero		1


	//   ....[32]....
        /*0368*/ 	.word	0x00006f00
        /*036c*/ 	.word	0x000000ff
        /*0370*/ 	.word	0x00016830
        /*0374*/ 	.short	0x010a
        /*0376*/ 	.byte	0x06
	.zero		1


	//   ....[33]....
        /*0378*/ 	.word	0x00006f40
        /*037c*/ 	.word	0x000000ff
        /*0380*/ 	.word	0x00016830
        /*0384*/ 	.short	0x010a
        /*0386*/ 	.byte	0x06
	.zero		1


	//   ....[34]....
        /*0388*/ 	.word	0x00007120
        /*038c*/ 	.word	0x000000ff
        /*0390*/ 	.word	0x00016850
        /*0394*/ 	.short	0x010a
        /*0396*/ 	.byte	0x06
	.zero		1


	//   ....[35]....
        /*0398*/ 	.word	0x00007160
        /*039c*/ 	.word	0x000000ff
        /*03a0*/ 	.word	0x00016850
        /*03a4*/ 	.short	0x010a
        /*03a6*/ 	.byte	0x06
	.zero		1


	//   ....[36]....
        /*03a8*/ 	.word	0x000087f0
        /*03ac*/ 	.word	0x00000021
        /*03b0*/ 	.word	0x00000000
        /*03b4*/ 	.short	0x0101
        /*03b6*/ 	.byte	0x3f
	.zero		1


	//   ....[37]....
        /*03b8*/ 	.word	0x000089a0
        /*03bc*/ 	.word	0x00000021
        /*03c0*/ 	.word	0x00000000
        /*03c4*/ 	.short	0x0101
        /*03c6*/ 	.byte	0x3f
	.zero		1


	//   ....[38]....
        /*03c8*/ 	.word	0x00009310
        /*03cc*/ 	.word	0x000000ff
        /*03d0*/ 	.word	0x00016850
        /*03d4*/ 	.short	0x010a
        /*03d6*/ 	.byte	0x05
	.zero		1


	//   ....[39]....
        /*03d8*/ 	.word	0x00009350
        /*03dc*/ 	.word	0x000000ff
        /*03e0*/ 	.word	0x00016850
        /*03e4*/ 	.short	0x010a
        /*03e6*/ 	.byte	0x05
	.zero		1


	//   ....[40]....
        /*03e8*/ 	.word	0x00009950
        /*03ec*/ 	.word	0x00000000
        /*03f0*/ 	.word	0x00000000
        /*03f4*/ 	.short	0x0101
        /*03f6*/ 	.byte	0x3f
	.zero		1


	//   ....[41]....
        /*03f8*/ 	.word	0x0000a160
        /*03fc*/ 	.word	0x000000ff
        /*0400*/ 	.word	0x00000000
        /*0404*/ 	.short	0x0101
        /*0406*/ 	.byte	0x05
	.zero		1


	//   ....[42]....
        /*0408*/ 	.word	0x0000b6d0
        /*040c*/ 	.word	0x0000000d
        /*0410*/ 	.word	0x00016840
        /*0414*/ 	.short	0x010a
        /*0416*/ 	.byte	0x3f
	.zero		1


	//   ....[43]....
        /*0418*/ 	.word	0x0000b9c0
        /*041c*/ 	.word	0x000000ff
        /*0420*/ 	.word	0x00016820
        /*0424*/ 	.short	0x010a
        /*0426*/ 	.byte	0x27
	.zero		1


	//   ....[44]....
        /*0428*/ 	.word	0x0000bc90
        /*042c*/ 	.word	0x00000003
        /*0430*/ 	.word	0x00016840
        /*0434*/ 	.short	0x010a
        /*0436*/ 	.byte	0x3f
	.zero		1


	//   ....[45]....
        /*0438*/ 	.word	0x0000be30
        /*043c*/ 	.word	0x00000002
        /*0440*/ 	.word	0x00000060
        /*0444*/ 	.short	0x010a
        /*0446*/ 	.byte	0x3f
	.zero		1


	//   ....[46]....
        /*0448*/ 	.word	0x0000c260
        /*044c*/ 	.word	0x00000004
        /*0450*/ 	.word	0x00016840
        /*0454*/ 	.short	0x010a
        /*0456*/ 	.byte	0x3f
	.zero		1


	//   ....[47]....
        /*0458*/ 	.word	0x0000c400
        /*045c*/ 	.word	0x00000004
        /*0460*/ 	.word	0x00000060
        /*0464*/ 	.short	0x010a
        /*0466*/ 	.byte	0x3f
	.zero		1


	//   ....[48]....
        /*0468*/ 	.word	0x0000c790
        /*046c*/ 	.word	0x00000003
        /*0470*/ 	.word	0x00016840
        /*0474*/ 	.short	0x010a
        /*0476*/ 	.byte	0x3f
	.zero		1


	//   ....[49]....
        /*0478*/ 	.word	0x0000c930
        /*047c*/ 	.word	0x00000003
        /*0480*/ 	.word	0x00000060
        /*0484*/ 	.short	0x010a
        /*0486*/ 	.byte	0x3f
	.zero		1


	//   ....[50]....
        /*0488*/ 	.word	0x0000cc60
        /*048c*/ 	.word	0x00000003
        /*0490*/ 	.word	0x00016860
        /*0494*/ 	.short	0x010a
        /*0496*/ 	.byte	0x3f
	.zero		1


	//   ....[51]....
        /*0498*/ 	.word	0x0000cfe0
        /*049c*/ 	.word	0x00000007
        /*04a0*/ 	.word	0x00016820
        /*04a4*/ 	.short	0x010a
        /*04a6*/ 	.byte	0x3f
	.zero		1


	//   ....[52]....
        /*04a8*/ 	.word	0x0000d100
        /*04ac*/ 	.word	0x00000005
        /*04b0*/ 	.word	0x00000000
        /*04b4*/ 	.short	0x010a
        /*04b6*/ 	.byte	0x3f
	.zero		1


	//   ....[53]....
        /*04b8*/ 	.word	0x0000d170
        /*04bc*/ 	.word	0x00000003
        /*04c0*/ 	.word	0x00000000
        /*04c4*/ 	.short	0x010a
        /*04c6*/ 	.byte	0x3f
	.zero		1


	//   ....[54]....
        /*04c8*/ 	.word	0x0000d1d0
        /*04cc*/ 	.word	0x00000005
        /*04d0*/ 	.word	0x00000000
        /*04d4*/ 	.short	0x010a
        /*04d6*/ 	.byte	0x3f
	.zero		1


	//   ....[55]....
        /*04d8*/ 	.word	0x0000d200
        /*04dc*/ 	.word	0x00000003
        /*04e0*/ 	.word	0x00000000
        /*04e4*/ 	.short	0x010a
        /*04e6*/ 	.byte	0x3f
	.zero		1


	//   ....[56]....
        /*04e8*/ 	.word	0x0000d270
        /*04ec*/ 	.word	0x00000003
        /*04f0*/ 	.word	0x00016800
        /*04f4*/ 	.short	0x010a
        /*04f6*/ 	.byte	0x3f
	.zero		1


	//   ....[57]....
        /*04f8*/ 	.word	0x0000d2c0
        /*04fc*/ 	.word	0x00000000
        /*0500*/ 	.word	0x00016830
        /*0504*/ 	.short	0x010a
        /*0506*/ 	.byte	0x3f
	.zero		1


	//   ....[58]....
        /*0508*/ 	.word	0x0000d320
        /*050c*/ 	.word	0x00000007
        /*0510*/ 	.word	0x00016830
        /*0514*/ 	.short	0x010a
        /*0516*/ 	.byte	0x3f
	.zero		1


	//   ....[59]....
        /*0518*/ 	.word	0x0000d380
        /*051c*/ 	.word	0x00000007
        /*0520*/ 	.word	0x00016850
        /*0524*/ 	.short	0x010a
        /*0526*/ 	.byte	0x3f
	.zero		1


	//   ....[60]....
        /*0528*/ 	.word	0x0000d3e0
        /*052c*/ 	.word	0x00000007
        /*0530*/ 	.word	0x00016830
        /*0534*/ 	.short	0x010a
        /*0536*/ 	.byte	0x3f
	.zero		1


	//   ....[61]....
        /*0538*/ 	.word	0x0000d440
        /*053c*/ 	.word	0x00000007
        /*0540*/ 	.word	0x00016850
        /*0544*/ 	.short	0x010a
        /*0546*/ 	.byte	0x3f
	.zero		1


	//   ....[62]....
        /*0548*/ 	.word	0x0000d4a0
        /*054c*/ 	.word	0x00000005
        /*0550*/ 	.word	0x00016850
        /*0554*/ 	.short	0x010a
        /*0556*/ 	.byte	0x3f
	.zero		1


	//   ....[63]....
        /*0558*/ 	.word	0x0000d600
        /*055c*/ 	.word	0x0000000d
        /*0560*/ 	.word	0x00016840
        /*0564*/ 	.short	0x010a
        /*0566*/ 	.byte	0x3f
	.zero		1


	//   ....[64]....
        /*0568*/ 	.word	0x0000d660
        /*056c*/ 	.word	0x00000005
        /*0570*/ 	.word	0x00016820
        /*0574*/ 	.short	0x010a
        /*0576*/ 	.byte	0x3f
	.zero		1


	//   ....[65]....
        /*0578*/ 	.word	0x0000d6b0
        /*057c*/ 	.word	0x00000003
        /*0580*/ 	.word	0x00016840
        /*0584*/ 	.short	0x010a
        /*0586*/ 	.byte	0x3f
	.zero		1


	//   ....[66]....
        /*0588*/ 	.word	0x0000d700
        /*058c*/ 	.word	0x00000002
        /*0590*/ 	.word	0x00000060
        /*0594*/ 	.short	0x010a
        /*0596*/ 	.byte	0x3f
	.zero		1


	//   ....[67]....
        /*0598*/ 	.word	0x0000d750
        /*059c*/ 	.word	0x00000004
        /*05a0*/ 	.word	0x00016840
        /*05a4*/ 	.short	0x010a
        /*05a6*/ 	.byte	0x3f
	.zero		1


	//   ....[68]....
        /*05a8*/ 	.word	0x0000d7a0
        /*05ac*/ 	.word	0x00000004
        /*05b0*/ 	.word	0x00000060
        /*05b4*/ 	.short	0x010a
        /*05b6*/ 	.byte	0x3f
	.zero		1


	//   ....[69]....
        /*05b8*/ 	.word	0x0000d7f0
        /*05bc*/ 	.word	0x00000003
        /*05c0*/ 	.word	0x00016840
        /*05c4*/ 	.short	0x010a
        /*05c6*/ 	.byte	0x3f
	.zero		1


	//   ....[70]....
        /*05c8*/ 	.word	0x0000d840
        /*05cc*/ 	.word	0x00000003
        /*05d0*/ 	.word	0x00000060
        /*05d4*/ 	.short	0x010a
        /*05d6*/ 	.byte	0x3f
	.zero		1


	//   ....[71]....
        /*05d8*/ 	.word	0x0000d890
        /*05dc*/ 	.word	0x00000003
        /*05e0*/ 	.word	0x00016860
        /*05e4*/ 	.short	0x010a
        /*05e6*/ 	.byte	0x3f
	.zero		1


	//   ....[72]....
        /*05e8*/ 	.word	0x0000d970
        /*05ec*/ 	.word	0x00000007
        /*05f0*/ 	.word	0x00016820
        /*05f4*/ 	.short	0x010a
        /*05f6*/ 	.byte	0x3f
	.zero		1


	//   ....[73]....
        /*05f8*/ 	.word	0x0000d9c0
        /*05fc*/ 	.word	0x00000005
        /*0600*/ 	.word	0x00000000
        /*0604*/ 	.short	0x010a
        /*0606*/ 	.byte	0x3f
	.zero		1


	//   ....[74]....
        /*0608*/ 	.word	0x0000da10
        /*060c*/ 	.word	0x00000003
        /*0610*/ 	.word	0x00000000
        /*0614*/ 	.short	0x010a
        /*0616*/ 	.byte	0x3f
	.zero		1


	//   ....[75]....
        /*0618*/ 	.word	0x0000da60
        /*061c*/ 	.word	0x00000005
        /*0620*/ 	.word	0x00000000
        /*0624*/ 	.short	0x010a
        /*0626*/ 	.byte	0x3f
	.zero		1


	//----- nvinfo : EIATTR_NUM_MBARRIERS
	.align		4
.L_1665:
        /*0628*/ 	.byte	0x03, 0x38
        /*062a*/ 	.short	0x0016


	//----- nvinfo : EIATTR_EXIT_INSTR_OFFSETS
	.align		4
        /*062c*/ 	.byte	0x04, 0x1c
        /*062e*/ 	.short	(.L_1667 - .L_1666)


	//   ....[0]....
.L_1666:
        /*0630*/ 	.word	0x00000a50


	//   ....[1]....
        /*0634*/ 	.word	0x0000a950


	//   ....[2]....
        /*0638*/ 	.word	0x0000a9b0


	//   ....[3]....
        /*063c*/ 	.word	0x0000d020


	//   ....[4]....
        /*0640*/ 	.word	0x0000d250


	//----- nvinfo : EIATTR_MAX_THREADS
	.align		4
.L_1667:
        /*0644*/ 	.byte	0x04, 0x05
        /*0646*/ 	.short	(.L_1669 - .L_1668)
.L_1668:
        /*0648*/ 	.word	0x00000200
        /*064c*/ 	.word	0x00000001
        /*0650*/ 	.word	0x00000001


	//----- nvinfo : EIATTR_CRS_STACK_SIZE
	.align		4
.L_1669:
        /*0654*/ 	.byte	0x04, 0x1e
        /*0656*/ 	.short	(.L_1671 - .L_1670)
.L_1670:
        /*0658*/ 	.word	0x00000000


	//----- nvinfo : EIATTR_CBANK_PARAM_SIZE
	.align		4
.L_1671:
        /*065c*/ 	.byte	0x03, 0x19
        /*065e*/ 	.short	0x0bf0


	//----- nvinfo : EIATTR_PARAM_CBANK
	.align		4
        /*0660*/ 	.byte	0x04, 0x0a
        /*0662*/ 	.short	(.L_1673 - .L_1672)
	.align		4
.L_1672:
        /*0664*/ 	.word	index@(.nv.constant0._ZN7cutlass13device_kernelIN5flash11enable_sm90INS1_16FlashAttnFwdSm90INS1_25CollectiveMainloopFwdSm90ILi2EN4cute5tupleIJNS5_1CILi1EEES8_S8_EEENS6_IJNS7_ILi192EEENS7_ILi128EEENS7_ILi64EEEEEELi64ENS_6half_tEfNS_4arch4Sm90ELb1ELb0ELb1ELb0ELb0ELb0ELb0ELb1ELb1ELb0ELb0ELb0EEENS1_21CollectiveEpilogueFwdINS6_IJSA_SC_SB_EEES9_SE_SG_Li384ELb0ELb0ELb0ELb0EEENS1_30DynamicPersistentTileSchedulerILi384ELi32ELb0ELb0ELb1EEEEEEEEEvNT_6ParamsE)
        /*0668*/ 	.short	0x0210
        /*066a*/ 	.short	0x0bf0


	//----- nvinfo : EIATTR_SW_WAR
	.align		4
.L_1673:
        /*066c*/ 	.byte	0x04, 0x36
        /*066e*/ 	.short	(.L_1675 - .L_1674)
.L_1674:
        /*0670*/ 	.word	0x00000008
.L_1675:


//--------------------- .nv.info._ZN7cutlass13device_kernelIN5flash11enable_sm90INS1_16FlashAttnFwdSm90INS1_25CollectiveMainloopFwdSm90ILi2EN4cute5tupleIJNS5_1CILi1EEES8_S8_EEENS6_IJNS7_ILi192EEENS7_ILi128EEENS7_ILi64EEEEEELi64ENS_6half_tEfNS_4arch4Sm90ELb1ELb0ELb1ELb1ELb0ELb0ELb0ELb1ELb1ELb0ELb0ELb0EEENS1_21CollectiveEpilogueFwdINS6_IJSA_SC_SB_EEES9_SE_SG_Li384ELb1ELb0ELb0ELb0EEENS1_36VarlenDynamicPersistentTileSchedulerILi192ELi128ELi384ELi32ELb0ELb0ELb1ELb1ELb1ELb1EEEEEEEEEvNT_6ParamsE --------------------------
	.section	.nv.info._ZN7cutlass13device_kernelIN5flash11enable_sm90INS1_16FlashAttnFwdSm90INS1_25CollectiveMainloopFwdSm90ILi2EN4cute5tupleIJNS5_1CILi1EEES8_S8_EEENS6_IJNS7_ILi192EEENS7_ILi128EEENS7_ILi64EEEEEELi64ENS_6half_tEfNS_4arch4Sm90ELb1ELb0ELb1ELb1ELb0ELb0ELb0ELb1ELb1ELb0ELb0ELb0EEENS1_21CollectiveEpilogueFwdINS6_IJSA_SC_SB_EEES9_SE_SG_Li384ELb1ELb0ELb0ELb0EEENS1_36VarlenDynamicPersistentTileSchedulerILi192ELi128ELi384ELi32ELb0ELb0ELb1ELb1ELb1ELb1EEEEEEEEEvNT_6ParamsE,"",@"SHT_CUDA_INFO"
	.sectionflags	@""
	.align	4


	//----- nvinfo : EIATTR_CUDA_API_VERSION
	.align		4
        /*0000*/ 	.byte	0x04, 0x37
        /*0002*/ 	.short	(.L_1677 - .L_1676)
.L_1676:
        /*0004*/ 	.word	0x00000082


	//----- nvinfo : EIATTR_KPARAM_INFO
	.align		4
.L_1677:
        /*0008*/ 	.byte	0x04, 0x17
        /*000a*/ 	.short	(.L_1679 - .L_1678)
.L_1678:
        /*000c*/ 	.word	0x00000000
        /*0010*/ 	.short	0x0000
        /*0012*/ 	.short	0x0070
        /*0014*/ 	.byte	0x00, 0xf0, 0x01, 0x28


	//----- nvinfo : EIATTR_SPARSE_MMA_MASK
	.align		4
.L_1679:
        /*0018*/ 	.byte	0x03, 0x50
        /*001a*/ 	.short	0x0000


	//----- nvinfo : EIATTR_MAXREG_COUNT
	.align		4
        /*001c*/ 	.byte	0x03, 0x1b
        /*001e*/ 	.short	0x0080


	//----- nvinfo : EIATTR_NUM_BARRIERS
	.align		4
        /*0020*/ 	.byte	0x02, 0x4c
        /*0022*/ 	.byte	0x10
	.zero		1


	//----- nvinfo : EIATTR_EXTERNS
	.align		4
        /*0024*/ 	.byte	0x04, 0x0f
        /*0026*/ 	.short	(.L_1681 - .L_1680)


	//   ....[0]....
	.align		4
.L_1680:
        /*0028*/ 	.word	index@(__assertfail)


	//----- nvinfo : EIATTR_ANNOTATIONS
	.align		4
.L_1681:
        /*002c*/ 	.byte	0x04, 0x55
        /*002e*/ 	.short	(.L_1683 - .L_1682)


	//   ....[0]....
.L_1682:
        /*0030*/ 	.word	0x00000001
        /*0034*/ 	.byte	0xf0, 0xc0, 0x00, 0x00, 0x01, 0x00, 0x00, 0x00, 0x90, 0xc1, 0x00, 0x00, 0x01, 0x00, 0x00, 0x00
        /*0044*/ 	.byte	0x10, 0xc3, 0x00, 0x00, 0x01, 0x00, 0x00, 0x00, 0xe0, 0xc3, 0x00, 0x00, 0x01, 0x00, 0x00, 0x00
        /*0054*/ 	.byte	0x50, 0xcb, 0x00, 0x00, 0x01, 0x00, 0x00, 0x00, 0x80, 0xcb, 0x00, 0x00, 0x01, 0x00, 0x00, 0x00
        /*0064*/ 	.byte	0xa0, 0xd1, 0x00, 0x00, 0x01, 0x00, 0x00, 0x00, 0xf0, 0xd2, 0x00, 0x00, 0x01, 0x00, 0x00, 0x00
        /*0074*/ 	.byte	0xe0, 0xf4, 0x00, 0x00


	//----- nvinfo : EIATTR_MERCURY_ISA_VERSION
	.align		4
.L_1683:
        /*0078*/ 	.byte	0x03, 0x5f
        /*007a*/ 	.short	0x0101


	//----- nvinfo : EIATTR_UNUSED_LOAD_BYTE_OFFSET
	.align		4
        /*007c*/ 	.byte	0x04, 0x44
        /*007e*/ 	.short	(.L_1685 - .L_1684)


	//   ....[0]....
.L_1684:
        /*0080*/ 	.word	0x00000a70
        /*0084*/ 	.word	0x0000fff0


	//   ....[1]....
        /*0088*/ 	.word	0x00009c40
        /*008c*/ 	.word	0x0000fff0


	//----- nvinfo : EIATTR_INT_WARP_WIDE_INSTR_OFFSETS
	.align		4
.L_1685:
        /*0090*/ 	.byte	0x04, 0x31
        /*0092*/ 	.short	(.L_1687 - .L_1686)


	//   ....[0]....
.L_1686:
        /*0094*/ 	.word	0x00000160


	//   ....[1]....
        /*0098*/ 	.word	0x000001a0


	//   ....[2]....
        /*009c*/ 	.word	0x00000210


	//   ....[3]....
        /*00a0*/ 	.word	0x0000c700


	//   ....[4]....
        /*00a4*/ 	.word	0x0000c790


	//   ....[5]....
        /*00a8*/ 	.word	0x0000cbe0


	//   ....[6]....
        /*00ac*/ 	.word	0x0000cc10


	//   ....[7]....
        /*00b0*/ 	.word	0x0000e610


	//   ....[8]....
        /*00b4*/ 	.word	0x0000e6a0


	//----- nvinfo : EIATTR_COOP_GROUP_MASK_REGIDS
	.align		4
.L_1687:
        /*00b8*/ 	.byte	0x04, 0x29
        /*00ba*/ 	.short	(.L_1689 - .L_1688)


	//   ....[0]....
.L_1688:
        /*00bc*/ 	.word	0xffffffff


	//   ....[1]....
        /*00c0*/ 	.word	0xffffffff


	//   ....[2]....
        /*00c4*/ 	.word	0xffffffff


	//   ....[3]....
        /*00c8*/ 	.word	0xffffffff


	//   ....[4]....
        /*00cc*/ 	.word	0xffffffff


	//   ....[5]....
        /*00d0*/ 	.word	0xffffffff


	//   ....[6]....
        /*00d4*/ 	.word	0xffffffff


	//   ....[7]....
        /*00d8*/ 	.word	0xffffffff


	//   ....[8]....
        /*00dc*/ 	.word	0xffffffff


	//   ....[9]....
        /*00e0*/ 	.word	0xffffffff


	//   ....[10]....
        /*00e4*/ 	.word	0xffffffff


	//   ....[11]....
        /*00e8*/ 	.word	0xffffffff


	//   ....[12]....
        /*00ec*/ 	.word	0xffffffff


	//   ....[13]....
        /*00f0*/ 	.word	0xffffffff


	//   ....[14]....
        /*00f4*/ 	.word	0xffffffff


	//   ....[15]....
        /*00f8*/ 	.word	0xffffffff


	//   ....[16]....
        /*00fc*/ 	.word	0xffffffff


	//   ....[17]....
        /*0100*/ 	.word	0xffffffff


	//   ....[18]....
        /*0104*/ 	.word	0xffffffff


	//   ....[19]....
        /*0108*/ 	.word	0xffffffff


	//   ....[20]....
        /*010c*/ 	.word	0xffffffff


	//   ....[21]....
        /*0110*/ 	.word	0xffffffff


	//   ....[22]....
        /*0114*/ 	.word	0xffffffff


	//   ....[23]....
        /*0118*/ 	.word	0xffffffff


	//   ....[24]....
        /*011c*/ 	.word	0xffffffff


	//   ....[25]....
        /*0120*/ 	.word	0xffffffff


	//   ....[26]....
        /*0124*/ 	.word	0xffffffff


	//   ....[27]....
        /*0128*/ 	.word	0xffffffff


	//   ....[28]....
        /*012c*/ 	.word	0xffffffff


	//   ....[29]....
        /*0130*/ 	.word	0xffffffff


	//   ....[30]....
        /*0134*/ 	.word	0xffffffff


	//   ....[31]....
        /*0138*/ 	.word	0xffffffff


	//   ....[32]....
        /*013c*/ 	.word	0xffffffff


	//   ....[33]....
        /*0140*/ 	.word	0xffffffff


	//   ....[34]....
        /*0144*/ 	.word	0xffffffff


	//   ....[35]....
        /*0148*/ 	.word	0xffffffff


	//   ....[36]....
        /*014c*/ 	.word	0xffffffff


	//   ....[37]....
        /*0150*/ 	.word	0xffffffff


	//   ....[38]....
        /*0154*/ 	.word	0xffffffff


	//   ....[39]....
        /*0158*/ 	.word	0xffffffff


	//   ....[40]....
        /*015c*/ 	.word	0xffffffff


	//   ....[41]....
        /*0160*/ 	.word	0xffffffff


	//   ....[42]....
        /*0164*/ 	.word	0xffffffff


	//   ....[43]....
        /*0168*/ 	.word	0xffffffff


	//   ....[44]....
        /*016c*/ 	.word	0xffffffff


	//   ....[45]....
        /*0170*/ 	.word	0xffffffff


	//   ....[46]....
        /*0174*/ 	.word	0xffffffff


	//   ....[47]....
        /*0178*/ 	.word	0xffffffff


	//   ....[48]....
        /*017c*/ 	.word	0xffffffff


	//   ....[49]....
        /*0180*/ 	.word	0xffffffff


	//   ....[50]....
        /*0184*/ 	.word	0xffffffff


	//   ....[51]....
        /*0188*/ 	.word	0xffffffff


	//   ....[52]....
        /*018c*/ 	.word	0xffffffff


	//   ....[53]....
        /*0190*/ 	.word	0xffffffff


	//   ....[54]....
        /*0194*/ 	.word	0xffffffff


	//   ....[55]....
        /*0198*/ 	.word	0xffffffff


	//   ....[56]....
        /*019c*/ 	.word	0xffffffff


	//   ....[57]....
        /*01a0*/ 	.word	0xffffffff


	//   ....[58]....
        /*01a4*/ 	.word	0x0500000f


	//   ....[59]....
        /*01a8*/ 	.word	0x0500000f


	//   ....[60]....
        /*01ac*/ 	.word	0x0500000f


	//   ....[61]....
        /*01b0*/ 	.word	0x0500000f


	//   ....[62]....
        /*01b4*/ 	.word	0x0500000f


	//   ....[63]....
        /*01b8*/ 	.word	0x0500000f


	//   ....[64]....
        /*01bc*/ 	.word	0x0500000f


	//   ....[65]....
        /*01c0*/ 	.word	0x0500000f


	//   ....[66]....
        /*01c4*/ 	.word	0x0500000f


	//   ....[67]....
        /*01c8*/ 	.word	0x0500000f


	//   ....[68]....
        /*01cc*/ 	.word	0x0500000f


	//   ....[69]....
        /*01d0*/ 	.word	0x0500000f


	//   ....[70]....
        /*01d4*/ 	.word	0x0500000f


	//   ....[71]....
        /*01d8*/ 	.word	0x0500000f


	//   ....[72]....
        /*01dc*/ 	.word	0x0500000f


	//   ....[73]....
        /*01e0*/ 	.word	0x0500000f


	//   ....[74]....
        /*01e4*/ 	.word	0x0500000f


	//   ....[75]....
        /*01e8*/ 	.word	0x0500000f


	//   ....[76]....
        /*01ec*/ 	.word	0x0500000f


	//----- nvinfo : EIATTR_COOP_GROUP_INSTR_OFFSETS
	.align		4
.L_1689:
        /*01f0*/ 	.byte	0x04, 0x28
        /*01f2*/ 	.short	(.L_1691 - .L_1690)


	//   ....[0]....
.L_1690:
        /*01f4*/ 	.word	0x00000070


	//   ....[1]....
        /*01f8*/ 	.word	0x00000170


	//   ....[2]....
        /*01fc*/ 	.word	0x000001c0


	//   ....[3]....
        /*0200*/ 	.word	0x000003f0


	//   ....[4]....
        /*0204*/ 	.word	0x00000550


	//   ....[5]....
        /*0208*/ 	.word	0x00000670


	//   ....[6]....
        /*020c*/ 	.word	0x000007d0


	//   ....[7]....
        /*0210*/ 	.word	0x00001470


	//   ....[8]....
        /*0214*/ 	.word	0x00002960


	//   ....[9]....
        /*0218*/ 	.word	0x000029b0


	//   ....[10]....
        /*021c*/ 	.word	0x000033f0


	//   ....[11]....
        /*0220*/ 	.word	0x00003450


	//   ....[12]....
        /*0224*/ 	.word	0x00005400


	//   ....[13]....
        /*0228*/ 	.word	0x00005540


	//   ....[14]....
        /*022c*/ 	.word	0x00005f00


	//   ....[15]....
        /*0230*/ 	.word	0x00005f50


	//   ....[16]....
        /*0234*/ 	.word	0x00007cb0


	//   ....[17]....
        /*0238*/ 	.word	0x00007d20


	//   ....[18]....
        /*023c*/ 	.word	0x00008410


	//   ....[19]....
        /*0240*/ 	.word	0x00008490


	//   ....[20]....
        /*0244*/ 	.word	0x00009500


	//   ....[21]....
        /*0248*/ 	.word	0x00009540


	//   ....[22]....
        /*024c*/ 	.word	0x00009630


	//   ....[23]....
        /*0250*/ 	.word	0x00009650


	//   ....[24]....
        /*0254*/ 	.word	0x0000b5a0


	//   ....[25]....
        /*0258*/ 	.word	0x0000b730


	//   ....[26]....
        /*025c*/ 	.word	0x0000b760


	//   ....[27]....
        /*0260*/ 	.word	0x0000b7a0


	//   ....[28]....
        /*0264*/ 	.word	0x0000b800


	//   ....[29]....
        /*0268*/ 	.word	0x0000b860


	//   ....[30]....
        /*026c*/ 	.word	0x0000b8a0


	//   ....[31]....
        /*0270*/ 	.word	0x0000ba30


	//   ....[32]....
        /*0274*/ 	.word	0x0000ba90


	//   ....[33]....
        /*0278*/ 	.word	0x0000bad0


	//   ....[34]....
        /*027c*/ 	.word	0x0000bb10


	//   ....[35]....
        /*0280*/ 	.word	0x0000bb40


	//   ....[36]....
        /*0284*/ 	.word	0x0000bb70


	//   ....[37]....
        /*0288*/ 	.word	0x0000bc00


	//   ....[38]....
        /*028c*/ 	.word	0x0000bc60


	//   ....[39]....
        /*0290*/ 	.word	0x0000bcf0


	//   ....[40]....
        /*0294*/ 	.word	0x0000e960


	//   ....[41]....
        /*0298*/ 	.word	0x0000e970


	//   ....[42]....
        /*029c*/ 	.word	0x0000ea60


	//   ....[43]....
        /*02a0*/ 	.word	0x0000eac0


	//   ....[44]....
        /*02a4*/ 	.word	0x0000eb00


	//   ....[45]....
        /*02a8*/ 	.word	0x0000eb40


	//   ....[46]....
        /*02ac*/ 	.word	0x0000eb70


	//   ....[47]....
        /*02b0*/ 	.word	0x0000eba0


	//   ....[48]....
        /*02b4*/ 	.word	0x0000ed10


	//   ....[49]....
        /*02b8*/ 	.word	0x0000ed70


	//   ....[50]....
        /*02bc*/ 	.word	0x0000edb0


	//   ....[51]....
        /*02c0*/ 	.word	0x0000edf0


	//   ....[52]....
        /*02c4*/ 	.word	0x0000ee20


	//   ....[53]....
        /*02c8*/ 	.word	0x0000ee50


	//   ....[54]....
        /*02cc*/ 	.word	0x0000ef10


	//   ....[55]....
        /*02d0*/ 	.word	0x0000ef30


	//   ....[56]....
        /*02d4*/ 	.word	0x0000efa0


	//   ....[57]....
        /*02d8*/ 	.word	0x0000f600


	//   ....[58]....
        /*02dc*/ 	.word	0x0000fba0


	//   ....[59]....
        /*02e0*/ 	.word	0x0000ff90


	//   ....[60]....
        /*02e4*/ 	.word	0x00010020


	//   ....[61]....
        /*02e8*/ 	.word	0x000100c0


	//   ....[62]....
        /*02ec*/ 	.word	0x00010170


	//   ....[63]....
        /*02f0*/ 	.word	0x000101f0


	//   ....[64]....
        /*02f4*/ 	.word	0x00010270


	//   ....[65]....
        /*02f8*/ 	.word	0x000102f0


	//   ....[66]....
        /*02fc*/ 	.word	0x00010370


	//   ....[67]....
        /*0300*/ 	.word	0x00010400


	//   ....[68]....
        /*0304*/ 	.word	0x000104b0


	//   ....[69]....
        /*0308*/ 	.word	0x00010530


	//   ....[70]....
        /*030c*/ 	.word	0x000105b0


	//   ....[71]....
        /*0310*/ 	.word	0x00010630


	//   ....[72]....
        /*0314*/ 	.word	0x000106b0


	//   ....[73]....
        /*0318*/ 	.word	0x00010720


	//   ....[74]....
        /*031c*/ 	.word	0x000107c0


	//   ....[75]....
        /*0320*/ 	.word	0x00010850


	//   ....[76]....
        /*0324*/ 	.word	0x00010970


	//----- nvinfo : EIATTR_REG_RECONFIG
	.align		4
.L_1691:
        /*0328*/ 	.byte	0x01, 0x54
	.zero		2


	//----- nvinfo : EIATTR_SYSCALL_OFFSETS
	.align		4
        /*032c*/ 	.byte	0x04, 0x46
        /*032e*/ 	.short	(.L_1693 - .L_1692)


	//   ....[0]....
.L_1692:
        /*0330*/ 	.word	0x00001650


	//   ....[1]....
        /*0334*/ 	.word	0x0000c910


	//   ....[2]....
        /*0338*/ 	.word	0x0000ca40


	//   ....[3]....
        /*033c*/ 	.word	0x0000cb40


	//----- nvinfo : EIATTR_MBARRIER_INSTR_OFFSETS
	.align		4
.L_1693:
        /*0340*/ 	.byte	0x04, 0x39
        /*0342*/ 	.short	(.L_1695 - .L_1694)


	//   ....[0]....
.L_1694:
        /*0344*/ 	.word	0x000002a0
        /*0348*/ 	.word	0x000000ff
        /*034c*/ 	.word	0x00016800
        /*0350*/ 	.short	0x0100
        /*0352*/ 	.byte	0x08
	.zero		1


	//   ....[1]....
        /*0354*/ 	.word	0x000002b0
        /*0358*/ 	.word	0x000000ff
        /*035c*/ 	.word	0x00016820
        /*0360*/ 	.short	0x0100
        /*0362*/ 	.byte	0x08
	.zero		1


	//   ....[2]....
        /*0364*/ 	.word	0x000003a0
        /*0368*/ 	.word	0x000000ff
        /*036c*/ 	.word	0x00016830
        /*0370*/ 	.short	0x0100
        /*0372*/ 	.byte	0x08
	.zero		1


	//   ....[3]....
        /*0374*/ 	.word	0x000003b0
        /*0378*/ 	.word	0x000000ff
        /*037c*/ 	.word	0x00016840
        /*0380*/ 	.short	0x0100
        /*0382*/ 	.byte	0x08
	.zero		1


	//   ....[4]....
        /*0384*/ 	.word	0x000003c0
        /*0388*/ 	.word	0x000000ff
        /*038c*/ 	.word	0x00016838
        /*0390*/ 	.short	0x0100
        /*0392*/ 	.byte	0x08
	.zero		1


	//   ....[5]....
        /*0394*/ 	.word	0x000003d0
        /*0398*/ 	.word	0x000000ff
        /*039c*/ 	.word	0x00016848
        /*03a0*/ 	.short	0x0100
        /*03a2*/ 	.byte	0x08
	.zero		1


	//   ....[6]....
        /*03a4*/ 	.word	0x00000500
        /*03a8*/ 	.word	0x000000ff
        /*03ac*/ 	.word	0x00016850
        /*03b0*/ 	.short	0x0100
        /*03b2*/ 	.byte	0x08
	.zero		1


	//   ....[7]....
        /*03b4*/ 	.word	0x00000510
        /*03b8*/ 	.word	0x000000ff
        /*03bc*/ 	.word	0x00016860
        /*03c0*/ 	.short	0x0100
        /*03c2*/ 	.byte	0x08
	.zero		1


	//   ....[8]....
        /*03c4*/ 	.word	0x00000520
        /*03c8*/ 	.word	0x000000ff
        /*03cc*/ 	.word	0x00016858
        /*03d0*/ 	.short	0x0100
        /*03d2*/ 	.byte	0x08
	.zero		1


	//   ....[9]....
        /*03d4*/ 	.word	0x00000530
        /*03d8*/ 	.word	0x000000ff
        /*03dc*/ 	.word	0x00016868
        /*03e0*/ 	.short	0x0100
        /*03e2*/ 	.byte	0x08
	.zero		1


	//   ....[10]....
        /*03e4*/ 	.word	0x00000620
        /*03e8*/ 	.word	0x000000ff
        /*03ec*/ 	.word	0x00016870
        /*03f0*/ 	.short	0x0100
        /*03f2*/ 	.byte	0x06
	.zero		1


	//   ....[11]....
        /*03f4*/ 	.word	0x00000630
        /*03f8*/ 	.word	0x000000ff
        /*03fc*/ 	.word	0x00016880
        /*0400*/ 	.short	0x0100
        /*0402*/ 	.byte	0x06
	.zero		1


	//   ....[12]....
        /*0404*/ 	.word	0x00000640
        /*0408*/ 	.word	0x000000ff
        /*040c*/ 	.word	0x00016878
        /*0410*/ 	.short	0x0100
        /*0412*/ 	.byte	0x06
	.zero		1


	//   ....[13]....
        /*0414*/ 	.word	0x00000650
        /*0418*/ 	.word	0x000000ff
        /*041c*/ 	.word	0x00016888
        /*0420*/ 	.short	0x0100
        /*0422*/ 	.byte	0x06
	.zero		1


	//   ....[14]....
        /*0424*/ 	.word	0x00000780
        /*0428*/ 	.word	0x000000ff
        /*042c*/ 	.word	0x00016890
        /*0430*/ 	.short	0x0100
        /*0432*/ 	.byte	0x08
	.zero		1


	//   ....[15]....
        /*0434*/ 	.word	0x00000790
        /*0438*/ 	.word	0x000000ff
        /*043c*/ 	.word	0x000168a0
        /*0440*/ 	.short	0x0100
        /*0442*/ 	.byte	0x08
	.zero		1


	//   ....[16]....
        /*0444*/ 	.word	0x000007a0
        /*0448*/ 	.word	0x000000ff
        /*044c*/ 	.word	0x00016898
        /*0450*/ 	.short	0x0100
        /*0452*/ 	.byte	0x08
	.zero		1


	//   ....[17]....
        /*0454*/ 	.word	0x000007b0
        /*0458*/ 	.word	0x000000ff
        /*045c*/ 	.word	0x000168a8
        /*0460*/ 	.short	0x0100
        /*0462*/ 	.byte	0x08
	.zero		1


	//   ....[18]....
        /*0464*/ 	.word	0x000008e0
        /*0468*/ 	.word	0x000000ff
        /*046c*/ 	.word	0x000168b0
        /*0470*/ 	.short	0x0100
        /*0472*/ 	.byte	0x08
	.zero		1


	//   ....[19]....
        /*0474*/ 	.word	0x000008f0
        /*0478*/ 	.word	0x000000ff
        /*047c*/ 	.word	0x000168c0
        /*0480*/ 	.short	0x0100
        /*0482*/ 	.byte	0x08
	.zero		1


	//   ....[20]....
        /*0484*/ 	.word	0x00000900
        /*0488*/ 	.word	0x000000ff
        /*048c*/ 	.word	0x000168b8
        /*0490*/ 	.short	0x0100
        /*0492*/ 	.byte	0x08
	.zero		1


	//   ....[21]....
        /*0494*/ 	.word	0x00000910
        /*0498*/ 	.word	0x000000ff
        /*049c*/ 	.word	0x000168c8
        /*04a0*/ 	.short	0x0100
        /*04a2*/ 	.byte	0x08
	.zero		1


	//   ....[22]....
        /*04a4*/ 	.word	0x000016d0
        /*04a8*/ 	.word	0x000000ff
        /*04ac*/ 	.word	0x00016800
        /*04b0*/ 	.short	0x010a
        /*04b2*/ 	.byte	0x29
	.zero		1


	//   ....[23]....
        /*04b4*/ 	.word	0x00001750
        /*04b8*/ 	.word	0x00000000
        /*04bc*/ 	.word	0x00016830
        /*04c0*/ 	.short	0x010a
        /*04c2*/ 	.byte	0x3f
	.zero		1


	//   ....[24]....
        /*04c4*/ 	.word	0x000017c0
        /*04c8*/ 	.word	0x00000000
        /*04cc*/ 	.word	0x00016830
        /*04d0*/ 	.short	0x010a
        /*04d2*/ 	.byte	0x3f
	.zero		1


	//   ....[25]....
        /*04d4*/ 	.word	0x00002120
        /*04d8*/ 	.word	0x00000000
        /*04dc*/ 	.word	0x00000000
        /*04e0*/ 	.short	0x0101
        /*04e2*/ 	.byte	0x3f
	.zero		1


	//   ....[26]....
        /*04e4*/ 	.word	0x00004270
        /*04e8*/ 	.word	0x000000ff
        /*04ec*/ 	.word	0x00016830
        /*04f0*/ 	.short	0x010a
        /*04f2*/ 	.byte	0x06
	.zero		1


	//   ....[27]....
        /*04f4*/ 	.word	0x000042b0
        /*04f8*/ 	.word	0x000000ff
        /*04fc*/ 	.word	0x00016830
        /*0500*/ 	.short	0x010a
        /*0502*/ 	.byte	0x06
	.zero		1


	//   ....[28]....
        /*0504*/ 	.word	0x00004490
        /*0508*/ 	.word	0x000000ff
        /*050c*/ 	.word	0x00016850
        /*0510*/ 	.short	0x010a
        /*0512*/ 	.byte	0x06
	.zero		1


	//   ....[29]....
        /*0514*/ 	.word	0x000044d0
        /*0518*/ 	.word	0x000000ff
        /*051c*/ 	.word	0x00016850
        /*0520*/ 	.short	0x010a
        /*0522*/ 	.byte	0x06
	.zero		1


	//   ....[30]....
        /*0524*/ 	.word	0x00006500
        /*0528*/ 	.word	0x00000007
        /*052c*/ 	.word	0x00000000
        /*0530*/ 	.short	0x0101
        /*0532*/ 	.byte	0x3f
	.zero		1


	//   ....[31]....
        /*0534*/ 	.word	0x000065a0
        /*0538*/ 	.word	0x0000000f
        /*053c*/ 	.word	0x00000000
        /*0540*/ 	.short	0x0101
        /*0542*/ 	.byte	0x3f
	.zero		1


	//   ....[32]....
        /*0544*/ 	.word	0x00007050
        /*0548*/ 	.word	0x000000ff
        /*054c*/ 	.word	0x00016830
        /*0550*/ 	.short	0x010a
        /*0552*/ 	.byte	0x06
	.zero		1


	//   ....[33]....
        /*0554*/ 	.word	0x00007090
        /*0558*/ 	.word	0x000000ff
        /*055c*/ 	.word	0x00016830
        /*0560*/ 	.short	0x010a
        /*0562*/ 	.byte	0x06
	.zero		1


	//   ....[34]....
        /*0564*/ 	.word	0x00007270
        /*0568*/ 	.word	0x000000ff
        /*056c*/ 	.word	0x00016850
        /*0570*/ 	.short	0x010a
        /*0572*/ 	.byte	0x06
	.zero		1


	//   ....[35]....
        /*0574*/ 	.word	0x000072b0
        /*0578*/ 	.word	0x000000ff
        /*057c*/ 	.word	0x00016850
        /*0580*/ 	.short	0x010a
        /*0582*/ 	.byte	0x06
	.zero		1


	//   ....[36]....
        /*0584*/ 	.word	0x00008940
        /*0588*/ 	.word	0x0000000f
        /*058c*/ 	.word	0x00000000
        /*0590*/ 	.short	0x0101
        /*0592*/ 	.byte	0x3f
	.zero		1


	//   ....[37]....
        /*0594*/ 	.word	0x00008b10
        /*0598*/ 	.word	0x0000000f
        /*059c*/ 	.word	0x00000000
        /*05a0*/ 	.short	0x0101
        /*05a2*/ 	.byte	0x3f
	.zero		1


	//   ....[38]....
        /*05a4*/ 	.word	0x00009470
        /*05a8*/ 	.word	0x000000ff
        /*05ac*/ 	.word	0x00016850
        /*05b0*/ 	.short	0x010a
        /*05b2*/ 	.byte	0x05
	.zero		1


	//   ....[39]....
        /*05b4*/ 	.word	0x000094b0
        /*05b8*/ 	.word	0x000000ff
        /*05bc*/ 	.word	0x00016850
        /*05c0*/ 	.short	0x010a
        /*05c2*/ 	.byte	0x05
	.zero		1


	//   ....[40]....
        /*05c4*/ 	.word	0x000099e0
        /*05c8*/ 	.word	0x00000008
        /*05cc*/ 	.word	0x00000000
        /*05d0*/ 	.short	0x0101
        /*05d2*/ 	.byte	0x3f
	.zero		1


	//   ....[41]....
        /*05d4*/ 	.word	0x0000a770
        /*05d8*/ 	.word	0x00000003
        /*05dc*/ 	.word	0x00000000
        /*05e0*/ 	.short	0x0101
        /*05e2*/ 	.byte	0x3f
	.zero		1


	//   ....[42]....
        /*05e4*/ 	.word	0x0000cfe0
        /*05e8*/ 	.word	0x00000005
        /*05ec*/ 	.word	0x00016840
        /*05f0*/ 	.short	0x010a
        /*05f2*/ 	.byte	0x3f
	.zero		1


	//   ....[43]....
        /*05f4*/ 	.word	0x0000d330
        /*05f8*/ 	.word	0x00000019
        /*05fc*/ 	.word	0x00016820
        /*0600*/ 	.short	0x010a
        /*0602*/ 	.byte	0x3f
	.zero		1


	//   ....[44]....
        /*0604*/ 	.word	0x0000d5f0
        /*0608*/ 	.word	0x00000003
        /*060c*/ 	.word	0x00016840
        /*0610*/ 	.short	0x010a
        /*0612*/ 	.byte	0x3f
	.zero		1


	//   ....[45]....
        /*0614*/ 	.word	0x0000d7d0
        /*0618*/ 	.word	0x00000002
        /*061c*/ 	.word	0x00000060
        /*0620*/ 	.short	0x010a
        /*0622*/ 	.byte	0x3f
	.zero		1


	//   ....[46]....
        /*0624*/ 	.word	0x0000dc30
        /*0628*/ 	.word	0x00000003
        /*062c*/ 	.word	0x00016840
        /*0630*/ 	.short	0x010a
        /*0632*/ 	.byte	0x3f
	.zero		1


	//   ....[47]....
        /*0634*/ 	.word	0x0000de10
        /*0638*/ 	.word	0x00000003
        /*063c*/ 	.word	0x00000060
        /*0640*/ 	.short	0x010a
        /*0642*/ 	.byte	0x3f
	.zero		1


	//   ....[48]....
        /*0644*/ 	.word	0x0000e1d0
        /*0648*/ 	.word	0x00000002
        /*064c*/ 	.word	0x00016840
        /*0650*/ 	.short	0x010a
        /*0652*/ 	.byte	0x3f
	.zero		1


	//   ....[49]....
        /*0654*/ 	.word	0x0000e3c0
        /*0658*/ 	.word	0x00000002
        /*065c*/ 	.word	0x00000060
        /*0660*/ 	.short	0x010a
        /*0662*/ 	.byte	0x3f
	.zero		1


	//   ....[50]....
        /*0664*/ 	.word	0x0000e710
        /*0668*/ 	.word	0x00000003
        /*066c*/ 	.word	0x00016860
        /*0670*/ 	.short	0x010a
        /*0672*/ 	.byte	0x3f
	.zero		1


	//   ....[51]....
        /*0674*/ 	.word	0x0000f580
        /*0678*/ 	.word	0x00000009
        /*067c*/ 	.word	0x00016820
        /*0680*/ 	.short	0x010a
        /*0682*/ 	.byte	0x3f
	.zero		1


	//   ....[52]....
        /*0684*/ 	.word	0x0000f720
        /*0688*/ 	.word	0x00000007
        /*068c*/ 	.word	0x00000000
        /*0690*/ 	.short	0x010a
        /*0692*/ 	.byte	0x3f
	.zero		1


	//   ....[53]....
        /*0694*/ 	.word	0x0000f790
        /*0698*/ 	.word	0x00000003
        /*069c*/ 	.word	0x00000000
        /*06a0*/ 	.short	0x010a
        /*06a2*/ 	.byte	0x3f
	.zero		1


	//   ....[54]....
        /*06a4*/ 	.word	0x0000f7f0
        /*06a8*/ 	.word	0x00000005
        /*06ac*/ 	.word	0x00000000
        /*06b0*/ 	.short	0x010a
        /*06b2*/ 	.byte	0x3f
	.zero		1


	//   ....[55]....
        /*06b4*/ 	.word	0x0000f820
        /*06b8*/ 	.word	0x00000003
        /*06bc*/ 	.word	0x00000000
        /*06c0*/ 	.short	0x010a
        /*06c2*/ 	.byte	0x3f
	.zero		1


	//   ....[56]....
        /*06c4*/ 	.word	0x0000f890
        /*06c8*/ 	.word	0x00000003
        /*06cc*/ 	.word	0x00016800
        /*06d0*/ 	.short	0x010a
        /*06d2*/ 	.byte	0x3f
	.zero		1


	//   ....[57]....
        /*06d4*/ 	.word	0x0000f8e0
        /*06d8*/ 	.word	0x00000000
        /*06dc*/ 	.word	0x00016830
        /*06e0*/ 	.short	0x010a
        /*06e2*/ 	.byte	0x3f
	.zero		1


	//   ....[58]....
        /*06e4*/ 	.word	0x0000f940
        /*06e8*/ 	.word	0x00000006
        /*06ec*/ 	.word	0x00016830
        /*06f0*/ 	.short	0x010a
        /*06f2*/ 	.byte	0x3f
	.zero		1


	//   ....[59]....
        /*06f4*/ 	.word	0x0000f9a0
        /*06f8*/ 	.word	0x00000006
        /*06fc*/ 	.word	0x00016850
        /*0700*/ 	.short	0x010a
        /*0702*/ 	.byte	0x3f
	.zero		1


	//   ....[60]....
        /*0704*/ 	.word	0x0000fa00
        /*0708*/ 	.word	0x00000006
        /*070c*/ 	.word	0x00016830
        /*0710*/ 	.short	0x010a
        /*0712*/ 	.byte	0x3f
	.zero		1


	//   ....[61]....
        /*0714*/ 	.word	0x0000fa60
        /*0718*/ 	.word	0x00000006
        /*071c*/ 	.word	0x00016850
        /*0720*/ 	.short	0x010a
        /*0722*/ 	.byte	0x3f
	.zero		1


	//   ....[62]....
        /*0724*/ 	.word	0x0000fac0
        /*0728*/ 	.word	0x00000004
        /*072c*/ 	.word	0x00016850
        /*0730*/ 	.short	0x010a
        /*0732*/ 	.byte	0x3f
	.zero		1


	//   ....[63]....
        /*0734*/ 	.word	0x0000fc60
        /*0738*/ 	.word	0x00000005
        /*073c*/ 	.word	0x00016840
        /*0740*/ 	.short	0x010a
        /*0742*/ 	.byte	0x3f
	.zero		1


	//   ....[64]....
        /*0744*/ 	.word	0x0000fcb0
        /*0748*/ 	.word	0x00000019
        /*074c*/ 	.word	0x00016820
        /*0750*/ 	.short	0x010a
        /*0752*/ 	.byte	0x3f
	.zero		1


	//   ....[65]....
        /*0754*/ 	.word	0x0000fd00
        /*0758*/ 	.word	0x00000003
        /*075c*/ 	.word	0x00016840
        /*0760*/ 	.short	0x010a
        /*0762*/ 	.byte	0x3f
	.zero		1


	//   ....[66]....
        /*0764*/ 	.word	0x0000fd50
        /*0768*/ 	.word	0x00000002
        /*076c*/ 	.word	0x00000060
        /*0770*/ 	.short	0x010a
        /*0772*/ 	.byte	0x3f
	.zero		1


	//   ....[67]....
        /*0774*/ 	.word	0x0000fda0
        /*0778*/ 	.word	0x00000003
        /*077c*/ 	.word	0x00016840
        /*0780*/ 	.short	0x010a
        /*0782*/ 	.byte	0x3f
	.zero		1


	//   ....[68]....
        /*0784*/ 	.word	0x0000fdf0
        /*0788*/ 	.word	0x00000003
        /*078c*/ 	.word	0x00000060
        /*0790*/ 	.short	0x010a
        /*0792*/ 	.byte	0x3f
	.zero		1


	//   ....[69]....
        /*0794*/ 	.word	0x0000fe40
        /*0798*/ 	.word	0x00000002
        /*079c*/ 	.word	0x00016840
        /*07a0*/ 	.short	0x010a
        /*07a2*/ 	.byte	0x3f
	.zero		1


	//   ....[70]....
        /*07a4*/ 	.word	0x0000fe90
        /*07a8*/ 	.word	0x00000002
        /*07ac*/ 	.word	0x00000060
        /*07b0*/ 	.short	0x010a
        /*07b2*/ 	.byte	0x3f
	.zero		1


	//   ....[71]....
        /*07b4*/ 	.word	0x0000fee0
        /*07b8*/ 	.word	0x00000003
        /*07bc*/ 	.word	0x00016860
        /*07c0*/ 	.short	0x010a
        /*07c2*/ 	.byte	0x3f
	.zero		1


	//   ....[72]....
        /*07c4*/ 	.word	0x00010890
        /*07c8*/ 	.word	0x00000009
        /*07cc*/ 	.word	0x00016820
        /*07d0*/ 	.short	0x010a
        /*07d2*/ 	.byte	0x3f
	.zero		1


	//   ....[73]....
        /*07d4*/ 	.word	0x00010a30
        /*07d8*/ 	.word	0x00000007
        /*07dc*/ 	.word	0x00000000
        /*07e0*/ 	.short	0x010a
        /*07e2*/ 	.byte	0x3f
	.zero		1


	//   ....[74]....
        /*07e4*/ 	.word	0x00010a80
        /*07e8*/ 	.word	0x00000003
        /*07ec*/ 	.word	0x00000000
        /*07f0*/ 	.short	0x010a
        /*07f2*/ 	.byte	0x3f
	.zero		1


	//   ....[75]....
        /*07f4*/ 	.word	0x00010ad0
        /*07f8*/ 	.word	0x00000005
        /*07fc*/ 	.word	0x00000000
        /*0800*/ 	.short	0x010a
        /*0802*/ 	.byte	0x3f
	.zero		1


	//----- nvinfo : EIATTR_NUM_MBARRIERS
	.align		4
.L_1695:
        /*0804*/ 	.byte	0x03, 0x38
        /*0806*/ 	.short	0x0016


	//----- nvinfo : EIATTR_EXIT_INSTR_OFFSETS
	.align		4
        /*0808*/ 	.byte	0x04, 0x1c
        /*080a*/ 	.short	(.L_1697 - .L_1696)


	//   ....[0]....
.L_1696:
        /*080c*/ 	.word	0x00000ab0


	//   ....[1]....
        /*0810*/ 	.word	0x0000b560


	//   ....[2]....
        /*0814*/ 	.word	0x0000b5c0


	//   ....[3]....
        /*0818*/ 	.word	0x0000f870


	//----- nvinfo : EIATTR_MAX_THREADS
	.align		4
.L_1697:
        /*081c*/ 	.byte	0x04, 0x05
        /*081e*/ 	.short	(.L_1699 - .L_1698)
.L_1698:
        /*0820*/ 	.word	0x00000200
        /*0824*/ 	.word	0x00000001
        /*0828*/ 	.word	0x00000001


	//----- nvinfo : EIATTR_CRS_STACK_SIZE
	.align		4
.L_1699:
        /*082c*/ 	.byte	0x04, 0x1e
        /*082e*/ 	.short	(.L_1701 - .L_1700)
.L_1700:
        /*0830*/ 	.word	0x00000000


	//----- nvinfo : EIATTR_CBANK_PARAM_SIZE
	.align		4
.L_1701:
        /*0834*/ 	.byte	0x03, 0x19
        /*0836*/ 	.short	0x0a70


	//----- nvinfo : EIATTR_PARAM_CBANK
	.align		4
        /*0838*/ 	.byte	0x04, 0x0a
        /*083a*/ 	.short	(.L_1703 - .L_1702)
	.align		4
.L_1702:
        /*083c*/ 	.word	index@(.nv.constant0._ZN7cutlass13device_kernelIN5flash11enable_sm90INS1_16FlashAttnFwdSm90INS1_25CollectiveMainloopFwdSm90ILi2EN4cute5tupleIJNS5_1CILi1EEES8_S8_EEENS6_IJNS7_ILi192EEENS7_ILi128EEENS7_ILi64EEEEEELi64ENS_6half_tEfNS_4arch4Sm90ELb1ELb0ELb1ELb1ELb0ELb0ELb0ELb1ELb1ELb0ELb0ELb0EEENS1_21CollectiveEpilogueFwdINS6_IJSA_SC_SB_EEES9_SE_SG_Li384ELb1ELb0ELb0ELb0EEENS1_36VarlenDynamicPersistentTileSchedulerILi192ELi128ELi384ELi32ELb0ELb0ELb1ELb1ELb1ELb1EEEEEEEEEvNT_6ParamsE)
        /*0840*/ 	.short	0x0210
        /*0842*/ 	.short	0x0a70


	//----- nvinfo : EIATTR_SW_WAR
	.align		4
.L_1703:
        /*0844*/ 	.byte	0x04, 0x36
        /*0846*/ 	.short	(.L_1705 - .L_1704)
.L_1704:
        /*0848*/ 	.word	0x00000008
.L_1705:


//--------------------- .nv.info._ZN7cutlass13device_kernelIN5flash11enable_sm90INS1_16FlashAttnFwdSm90INS1_25CollectiveMainloopFwdSm90ILi2EN4cute5tupleIJNS5_1CILi1EEES8_S8_EEENS6_IJNS7_ILi192EEENS7_ILi128EEENS7_ILi64EEEEEELi64ENS_6half_tEfNS_4arch4Sm90ELb1ELb0ELb1ELb1ELb0ELb1ELb0ELb1ELb1ELb0ELb0ELb0EEENS1_21CollectiveEpilogueFwdINS6_IJSA_SC_SB_EEES9_SE_SG_Li384ELb1ELb0ELb0ELb0EEENS1_36VarlenDynamicPersistentTileSchedulerILi192ELi128ELi384ELi32ELb0ELb0ELb1ELb1ELb1ELb1EEEEEEEEEvNT_6ParamsE --------------------------
	.section	.nv.info._ZN7cutlass13device_kernelIN5flash11enable_sm90INS1_16FlashAttnFwdSm90INS1_25CollectiveMainloopFwdSm90ILi2EN4cute5tupleIJNS5_1CILi1EEES8_S8_EEENS6_IJNS7_ILi192EEENS7_ILi128EEENS7_ILi64EEEEEELi64ENS_6half_tEfNS_4arch4Sm90ELb1ELb0ELb1ELb1ELb0ELb1ELb0ELb1ELb1ELb0ELb0ELb0EEENS1_21CollectiveEpilogueFwdINS6_IJSA_SC_SB_EEES9_SE_SG_Li384ELb1ELb0ELb0ELb0EEENS1_36VarlenDynamicPersistentTileSchedulerILi192ELi128ELi384ELi32ELb0ELb0ELb1ELb1ELb1ELb1EEEEEEEEEvNT_6ParamsE,"",@"SHT_CUDA_INFO"
	.sectionflags	@""
	.align	4


	//----- nvinfo : EIATTR_CUDA_API_VERSION
	.align		4
        /*0000*/ 	.byte	0x04, 0x37
        /*0002*/ 	.short	(.L_1707 - .L_1706)
.L_1706:
        /*0004*/ 	.word	0x00000082


	//----- nvinfo : EIATTR_KPARAM_INFO
	.align		4
.L_1707:
        /*0008*/ 	.byte	0x04, 0x17
        /*000a*/ 	.short	(.L_1709 - .L_1708)
.L_1708:
        /*000c*/ 	.word	0x00000000
        /*0010*/ 	.short	0x0000
        /*0012*/ 	.short	0x0070
        /*0014*/ 	.byte	0x00, 0xf0, 0x01, 0x28


	//----- nvinfo : EIATTR_SPARSE_MMA_MASK
	.align		4
.L_1709:
        /*0018*/ 	.byte	0x03, 0x50
        /*001a*/ 	.short	0x0000


	//----- nvinfo : EIATTR_MAXREG_COUNT
	.align		4
        /*001c*/ 	.byte	0x03, 0x1b
        /*001e*/ 	.short	0x0080


	//----- nvinfo : EIATTR_NUM_BARRIERS
	.align		4
        /*0020*/ 	.byte	0x02, 0x4c
        /*0022*/ 	.byte	0x10
	.zero		1


	//----- nvinfo : EIATTR_EXTERNS
	.align		4
        /*0024*/ 	.byte	0x04, 0x0f
        /*0026*/ 	.short	(.L_1711 - .L_1710)


	//   ....[0]....
	.align		4
.L_1710:
        /*0028*/ 	.word	index@(__assertfail)


	//----- nvinfo : EIATTR_ANNOTATIONS
	.align		4
.L_1711:
        /*002c*/ 	.byte	0x04, 0x55
        /*002e*/ 	.short	(.L_1713 - .L_1712)


	//   ....[0]....
.L_1712:
        /* <DEDUP_REMOVED lines=43> */


	//----- nvinfo : EIATTR_MERCURY_ISA_VERSION
	.align		4
.L_1713:
        /*02c8*/ 	.byte	0x03, 0x5f
        /*02ca*/ 	.short	0x0101


	//----- nvinfo : EIATTR_UNUSED_LOAD_BYTE_OFFSET
	.align		4
        /*02cc*/ 	.byte	0x04, 0x44
        /*02ce*/ 	.short	(.L_1715 - .L_1714)


	//   ....[0]....
.L_1714:
        /*02d0*/ 	.word	0x00000b00
        /*02d4*/ 	.word	0x0000fff0


	//   ....[1]....
        /*02d8*/ 	.word	0x00011830
        /*02dc*/ 	.word	0x0000fff0


	//----- nvinfo : EIATTR_INT_WARP_WIDE_INSTR_OFFSETS
	.align		4
.L_1715:
        /*02e0*/ 	.byte	0x04, 0x31
        /*02e2*/ 	.short	(.L_1717 - .L_1716)


	//   ....[0]....
.L_1716:
        /*02e4*/ 	.word	0x000001b0


	//   ....[1]....
        /*02e8*/ 	.word	0x00000250


	//   ....[2]....
        /*02ec*/ 	.word	0x000002c0


	//   ....[3]....
        /*02f0*/ 	.word	0x00014df0


	//   ....[4]....
        /*02f4*/ 	.word	0x00014e80


	//   ....[5]....
        /*02f8*/ 	.word	0x000152d0


	//   ....[6]....
        /*02fc*/ 	.word	0x00015300


	//   ....[7]....
        /*0300*/ 	.word	0x00016d30


	//   ....[8]....
        /*0304*/ 	.word	0x00016dc0


	//----- nvinfo : EIATTR_COOP_GROUP_MASK_REGIDS
	.align		4
.L_1717:
        /*0308*/ 	.byte	0x04, 0x29
        /*030a*/ 	.short	(.L_1719 - .L_1718)


	//   ....[0]....
.L_1718:
        /*030c*/ 	.word	0xffffffff


	//   ....[1]....
        /*0310*/ 	.word	0xffffffff


	//   ....[2]....
        /*0314*/ 	.word	0xffffffff


	//   ....[3]....
        /*0318*/ 	.word	0xffffffff


	//   ....[4]....
        /*031c*/ 	.word	0xffffffff


	//   ....[5]....
        /*0320*/ 	.word	0xffffffff


	//   ....[6]....
        /*0324*/ 	.word	0xffffffff


	//   ....[7]....
        /*0328*/ 	.word	0xffffffff


	//   ....[8]....
        /*032c*/ 	.word	0xffffffff


	//   ....[9]....
        /*0330*/ 	.word	0xffffffff


	//   ....[10]....
        /*0334*/ 	.word	0xffffffff


	//   ....[11]....
        /*0338*/ 	.word	0xffffffff


	//   ....[12]....
        /*033c*/ 	.word	0xffffffff


	//   ....[13]....
        /*0340*/ 	.word	0xffffffff


	//   ....[14]....
        /*0344*/ 	.word	0xffffffff


	//   ....[15]....
        /*0348*/ 	.word	0xffffffff


	//   ....[16]....
        /*034c*/ 	.word	0xffffffff


	//   ....[17]....
        /*0350*/ 	.word	0xffffffff


	//   ....[18]....
        /*0354*/ 	.word	0xffffffff


	//   ....[19]....
        /*0358*/ 	.word	0xffffffff


	//   ....[20]....
        /*035c*/ 	.word	0xffffffff


	//   ....[21]....
        /*0360*/ 	.word	0xffffffff


	//   ....[22]....
        /*0364*/ 	.word	0xffffffff


	//   ....[23]....
        /*0368*/ 	.word	0xffffffff


	//   ....[24]....
        /*036c*/ 	.word	0xffffffff


	//   ....[25]....
        /*0370*/ 	.word	0xffffffff


	//   ....[26]....
        /*0374*/ 	.word	0xffffffff


	//   ....[27]....
        /*0378*/ 	.word	0xffffffff


	//   ....[28]....
        /*037c*/ 	.word	0xffffffff


	//   ....[29]....
        /*0380*/ 	.word	0xffffffff


	//   ....[30]....
        /*0384*/ 	.word	0xffffffff


	//   ....[31]....
        /*0388*/ 	.word	0xffffffff


	//   ....[32]....
        /*038c*/ 	.word	0xffffffff


	//   ....[33]....
        /*0390*/ 	.word	0xffffffff


	//   ....[34]....
        /*0394*/ 	.word	0xffffffff


	//   ....[35]....
        /*0398*/ 	.word	0xffffffff


	//   ....[36]....
        /*039c*/ 	.word	0xffffffff


	//   ....[37]....
        /*03a0*/ 	.word	0xffffffff


	//   ....[38]....
        /*03a4*/ 	.word	0xffffffff


	//   ....[39]....
        /*03a8*/ 	.word	0xffffffff


	//   ....[40]....
        /*03ac*/ 	.word	0xffffffff


	//   ....[41]....
        /*03b0*/ 	.word	0xffffffff


	//   ....[42]....
        /*03b4*/ 	.word	0xffffffff


	//   ....[43]....
        /*03b8*/ 	.word	0xffffffff


	//   ....[44]....
        /*03bc*/ 	.word	0xffffffff


	//   ....[45]....
        /*03c0*/ 	.word	0xffffffff


	//   ....[46]....
        /*03c4*/ 	.word	0xffffffff


	//   ....[47]....
        /*03c8*/ 	.word	0xffffffff


	//   ....[48]....
        /*03cc*/ 	.word	0xffffffff


	//   ....[49]....
        /*03d0*/ 	.word	0xffffffff


	//   ....[50]....
        /*03d4*/ 	.word	0xffffffff


	//   ....[51]....
        /*03d8*/ 	.word	0xffffffff


	//   ....[52]....
        /*03dc*/ 	.word	0xffffffff


	//   ....[53]....
        /*03e0*/ 	.word	0xffffffff


	//   ....[54]....
        /*03e4*/ 	.word	0xffffffff


	//   ....[55]....
        /*03e8*/ 	.word	0xffffffff


	//   ....[56]....
        /*03ec*/ 	.word	0xffffffff


	//   ....[57]....
        /*03f0*/ 	.word	0xffffffff


	//   ....[58]....
        /*03f4*/ 	.word	0x0500000f


	//   ....[59]....
        /*03f8*/ 	.word	0x0500000f


	//   ....[60]....
        /*03fc*/ 	.word	0x0500000f


	//   ....[61]....
        /*0400*/ 	.word	0x0500000f


	//   ....[62]....
        /*0404*/ 	.word	0x0500000f


	//   ....[63]....
        /*0408*/ 	.word	0x0500000f


	//   ....[64]....
        /*040c*/ 	.word	0x0500000f


	//   ....[65]....
        /*0410*/ 	.word	0x0500000f


	//   ....[66]....
        /*0414*/ 	.word	0x0500000f


	//   ....[67]....
        /*0418*/ 	.word	0x0500000f


	//   ....[68]....
        /*041c*/ 	.word	0x0500000f


	//   ....[69]....
        /*0420*/ 	.word	0x0500000f


	//   ....[70]....
        /*0424*/ 	.word	0x0500000f


	//   ....[71]....
        /*0428*/ 	.word	0x0500000f


	//   ....[72]....
        /*042c*/ 	.word	0x0500000f


	//   ....[73]....
        /*0430*/ 	.word	0x0500000f


	//   ....[74]....
        /*0434*/ 	.word	0x0500000f


	//   ....[75]....
        /*0438*/ 	.word	0x0500000f


	//   ....[76]....
        /*043c*/ 	.word	0x0500000f


	//   ....[77]....
        /*0440*/ 	.word	0x0500000f


	//   ....[78]....
        /*0444*/ 	.word	0x0500000f


	//   ....[79]....
        /*0448*/ 	.word	0x0500000f


	//   ....[80]....
        /*044c*/ 	.word	0x0500000f


	//   ....[81]....
        /*0450*/ 	.word	0x0500000f


	//   ....[82]....
        /*0454*/ 	.word	0x0500000f


	//   ....[83]....
        /*0458*/ 	.word	0x0500000f


	//   ....[84]....
        /*045c*/ 	.word	0x0500000f


	//   ....[85]....
        /*0460*/ 	.word	0x0500000f


	//   ....[86]....
        /*0464*/ 	.word	0x0500000f


	//   ....[87]....
        /*0468*/ 	.word	0x0500000f


	//   ....[88]....
        /*046c*/ 	.word	0x0500000f


	//   ....[89]....
        /*0470*/ 	.word	0x0500000f


	//   ....[90]....
        /*0474*/ 	.word	0x0500000f


	//   ....[91]....
        /*0478*/ 	.word	0x0500000f


	//   ....[92]....
        /*047c*/ 	.word	0x0500000f


	//   ....[93]....
        /*0480*/ 	.word	0x0500000f


	//   ....[94]....
        /*0484*/ 	.word	0x0500000f


	//----- nvinfo : EIATTR_COOP_GROUP_INSTR_OFFSETS
	.align		4
.L_1719:
        /*0488*/ 	.byte	0x04, 0x28
        /*048a*/ 	.short	(.L_1721 - .L_1720)


	//   ....[0]....
.L_1720:
        /*048c*/ 	.word	0x00000060


	//   ....[1]....
        /*0490*/ 	.word	0x000001c0


	//   ....[2]....
        /*0494*/ 	.word	0x00000270


	//   ....[3]....
        /*0498*/ 	.word	0x00000430


	//   ....[4]....
        /*049c*/ 	.word	0x00000590


	//   ....[5]....
        /*04a0*/ 	.word	0x000006b0


	//   ....[6]....
        /*04a4*/ 	.word	0x00000810


	//   ....[7]....
        /*04a8*/ 	.word	0x00005820


	//   ....[8]....
        /*04ac*/ 	.word	0x00009b30


	//   ....[9]....
        /*04b0*/ 	.word	0x00009b60


	//   ....[10]....
        /*04b4*/ 	.word	0x0000a620


	//   ....[11]....
        /*04b8*/ 	.word	0x0000a660


	//   ....[12]....
        /*04bc*/ 	.word	0x0000cc60


	//   ....[13]....
        /*04c0*/ 	.word	0x0000cda0


	//   ....[14]....
        /*04c4*/ 	.word	0x0000d710


	//   ....[15]....
        /*04c8*/ 	.word	0x0000d7a0


	//   ....[16]....
        /*04cc*/ 	.word	0x0000f7f0


	//   ....[17]....
        /*04d0*/ 	.word	0x0000f840


	//   ....[18]....
        /*04d4*/ 	.word	0x0000fe30


	//   ....[19]....
        /*04d8*/ 	.word	0x0000fed0


	//   ....[20]....
        /*04dc*/ 	.word	0x00011010


	//   ....[21]....
        /*04e0*/ 	.word	0x00011330


	//   ....[22]....
        /*04e4*/ 	.word	0x000113e0


	//   ....[23]....
        /*04e8*/ 	.word	0x000113f0


	//   ....[24]....
        /*04ec*/ 	.word	0x00013080


	//   ....[25]....
        /*04f0*/ 	.word	0x00013220


	//   ....[26]....
        /*04f4*/ 	.word	0x00013250


	//   ....[27]....
        /*04f8*/ 	.word	0x00013280


	//   ....[28]....
        /*04fc*/ 	.word	0x000132c0


	//   ....[29]....
        /*0500*/ 	.word	0x00013310


	//   ....[30]....
        /*0504*/ 	.word	0x00013370


	//   ....[31]....
        /*0508*/ 	.word	0x00013530


	//   ....[32]....
        /*050c*/ 	.word	0x00013590


	//   ....[33]....
        /*0510*/ 	.word	0x000135d0


	//   ....[34]....
        /*0514*/ 	.word	0x00013610


	//   ....[35]....
        /*0518*/ 	.word	0x00013640


	//   ....[36]....
        /*051c*/ 	.word	0x00013670


	//   ....[37]....
        /*0520*/ 	.word	0x00013710


	//   ....[38]....
        /*0524*/ 	.word	0x00013770


	//   ....[39]....
        /*0528*/ 	.word	0x00013810


	//   ....[40]....
        /*052c*/ 	.word	0x00017080


	//   ....[41]....
        /*0530*/ 	.word	0x00017090


	//   ....[42]....
        /*0534*/ 	.word	0x00017180


	//   ....[43]....
        /*0538*/ 	.word	0x000171e0


	//   ....[44]....
        /*053c*/ 	.word	0x00017220


	//   ....[45]....
        /*0540*/ 	.word	0x00017260


	//   ....[46]....
        /*0544*/ 	.word	0x00017290


	//   ....[47]....
        /*0548*/ 	.word	0x000172c0


	//   ....[48]....
        /*054c*/ 	.word	0x00017430


	//   ....[49]....
        /*0550*/ 	.word	0x00017490


	//   ....[50]....
        /*0554*/ 	.word	0x000174d0


	//   ....[51]....
        /*0558*/ 	.word	0x00017510


	//   ....[52]....
        /*055c*/ 	.word	0x00017540


	//   ....[53]....
        /*0560*/ 	.word	0x00017570


	//   ....[54]....
        /*0564*/ 	.word	0x00017630


	//   ....[55]....
        /*0568*/ 	.word	0x00017650


	//   ....[56]....
        /*056c*/ 	.word	0x000176c0


	//   ....[57]....
        /*0570*/ 	.word	0x00017d30


	//   ....[58]....
        /*0574*/ 	.word	0x00018130


	//   ....[59]....
        /*0578*/ 	.word	0x000181e0


	//   ....[60]....
        /*057c*/ 	.word	0x00018280


	//   ....[61]....
        /*0580*/ 	.word	0x00018320


	//   ....[62]....
        /*0584*/ 	.word	0x000183c0


	//   ....[63]....
        /*0588*/ 	.word	0x00018460


	//   ....[64]....
        /*058c*/ 	.word	0x00018500


	//   ....[65]....
        /*0590*/ 	.word	0x000185a0


	//   ....[66]....
        /*0594*/ 	.word	0x00018640


	//   ....[67]....
        /*0598*/ 	.word	0x00018730


	//   ....[68]....
        /*059c*/ 	.word	0x000187d0


	//   ....[69]....
        /*05a0*/ 	.word	0x00018870


	//   ....[70]....
        /*05a4*/ 	.word	0x00018910


	//   ....[71]....
        /*05a8*/ 	.word	0x000189b0


	//   ....[72]....
        /*05ac*/ 	.word	0x00018a50


	//   ....[73]....
        /*05b0*/ 	.word	0x00018af0


	//   ....[74]....
        /*05b4*/ 	.word	0x00018b90


	//   ....[75]....
        /*05b8*/ 	.word	0x00018e90


	//   ....[76]....
        /*05bc*/ 	.word	0x00019170


	//   ....[77]....
        /*05c0*/ 	.word	0x00019560


	//   ....[78]....
        /*05c4*/ 	.word	0x000195f0


	//   ....[79]....
        /*05c8*/ 	.word	0x00019690


	//   ....[80]....
        /*05cc*/ 	.word	0x00019740


	//   ....[81]....
        /*05d0*/ 	.word	0x000197c0


	//   ....[82]....
        /*05d4*/ 	.word	0x00019840


	//   ....[83]....
        /*05d8*/ 	.word	0x000198c0


	//   ....[84]....
        /*05dc*/ 	.word	0x00019940


	//   ....[85]....
        /*05e0*/ 	.word	0x000199d0


	//   ....[86]....
        /*05e4*/ 	.word	0x00019a80


	//   ....[87]....
        /*05e8*/ 	.word	0x00019b00


	//   ....[88]....
        /*05ec*/ 	.word	0x00019b80


	//   ....[89]....
        /*05f0*/ 	.word	0x00019c00


	//   ....[90]....
        /*05f4*/ 	.word	0x00019c80


	//   ....[91]....
        /*05f8*/ 	.word	0x00019cf0


	//   ....[92]....
        /*05fc*/ 	.word	0x00019d90


	//   ....[93]....
        /*0600*/ 	.word	0x00019e20


	//   ....[94]....
        /*0604*/ 	.word	0x00019f40


	//----- nvinfo : EIATTR_REG_RECONFIG
	.align		4
.L_1721:
        /*0608*/ 	.byte	0x01, 0x54
	.zero		2


	//----- nvinfo : EIATTR_SYSCALL_OFFSETS
	.align		4
        /*060c*/ 	.byte	0x04, 0x46
        /*060e*/ 	.short	(.L_1723 - .L_1722)


	//   ....[0]....
.L_1722:
        /*0610*/ 	.word	0x00001810


	//   ....[1]....
        /*0614*/ 	.word	0x00001960


	//   ....[2]....
        /*0618*/ 	.word	0x00005a00


	//   ....[3]....
        /*061c*/ 	.word	0x00005ee0


	//   ....[4]....
        /*0620*/ 	.word	0x00015000


	//   ....[5]....
        /*0624*/ 	.word	0x00015130


	//   ....[6]....
        /*0628*/ 	.word	0x00015230


	//----- nvinfo : EIATTR_MBARRIER_INSTR_OFFSETS
	.align		4
.L_1723:
        /*062c*/ 	.byte	0x04, 0x39
        /*062e*/ 	.short	(.L_1725 - .L_1724)


	//   ....[0]....
.L_1724:
        /*0630*/ 	.word	0x000002e0
        /*0634*/ 	.word	0x000000ff
        /*0638*/ 	.word	0x00016800
        /*063c*/ 	.short	0x0100
        /*063e*/ 	.byte	0x08
	.zero		1


	//   ....[1]....
        /*0640*/ 	.word	0x000002f0
        /*0644*/ 	.word	0x000000ff
        /*0648*/ 	.word	0x00016820
        /*064c*/ 	.short	0x0100
        /*064e*/ 	.byte	0x08
	.zero		1


	//   ....[2]....
        /*0650*/ 	.word	0x000003e0
        /*0654*/ 	.word	0x000000ff
        /*0658*/ 	.word	0x00016830
        /*065c*/ 	.short	0x0100
        /*065e*/ 	.byte	0x08
	.zero		1


	//   ....[3]....
        /*0660*/ 	.word	0x000003f0
        /*0664*/ 	.word	0x000000ff
        /*0668*/ 	.word	0x00016840
        /*066c*/ 	.short	0x0100
        /*066e*/ 	.byte	0x08
	.zero		1


	//   ....[4]....
        /*0670*/ 	.word	0x00000400
        /*0674*/ 	.word	0x000000ff
        /*0678*/ 	.word	0x00016838
        /*067c*/ 	.short	0x0100
        /*067e*/ 	.byte	0x08
	.zero		1


	//   ....[5]....
        /*0680*/ 	.word	0x00000410
        /*0684*/ 	.word	0x000000ff
        /*0688*/ 	.word	0x00016848
        /*068c*/ 	.short	0x0100
        /*068e*/ 	.byte	0x08
	.zero		1


	//   ....[6]....
        /*0690*/ 	.word	0x00000540
        /*0694*/ 	.word	0x000000ff
        /*0698*/ 	.word	0x00016850
        /*069c*/ 	.short	0x0100
        /*069e*/ 	.byte	0x08
	.zero		1


	//   ....[7]....
        /*06a0*/ 	.word	0x00000550
        /*06a4*/ 	.word	0x000000ff
        /*06a8*/ 	.word	0x00016860
        /*06ac*/ 	.short	0x0100
        /*06ae*/ 	.byte	0x08
	.zero		1


	//   ....[8]....
        /*06b0*/ 	.word	0x00000560
        /*06b4*/ 	.word	0x000000ff
        /*06b8*/ 	.word	0x00016858
        /*06bc*/ 	.short	0x0100
        /*06be*/ 	.byte	0x08
	.zero		1


	//   ....[9]....
        /*06c0*/ 	.word	0x00000570
        /*06c4*/ 	.word	0x000000ff
        /*06c8*/ 	.word	0x00016868
        /*06cc*/ 	.short	0x0100
        /*06ce*/ 	.byte	0x08
	.zero		1


	//   ....[10]....
        /*06d0*/ 	.word	0x00000660
        /*06d4*/ 	.word	0x000000ff
        /*06d8*/ 	.word	0x00016870
        /*06dc*/ 	.short	0x0100
        /*06de*/ 	.byte	0x06
	.zero		1


	//   ....[11]....
        /*06e0*/ 	.word	0x00000670
        /*06e4*/ 	.word	0x000000ff
        /*06e8*/ 	.word	0x00016880
        /*06ec*/ 	.short	0x0100
        /*06ee*/ 	.byte	0x06
	.zero		1


	//   ....[12]....
        /*06f0*/ 	.word	0x00000680
        /*06f4*/ 	.word	0x000000ff
        /*06f8*/ 	.word	0x00016878
        /*06fc*/ 	.short	0x0100
        /*06fe*/ 	.byte	0x06
	.zero		1


	//   ....[13]....
        /*0700*/ 	.word	0x00000690
        /*0704*/ 	.word	0x000000ff
        /*0708*/ 	.word	0x00016888
        /*070c*/ 	.short	0x0100
        /*070e*/ 	.byte	0x06
	.zero		1


	//   ....[14]....
        /*0710*/ 	.word	0x000007c0
        /*0714*/ 	.word	0x000000ff
        /*0718*/ 	.word	0x00016890
        /*071c*/ 	.short	0x0100
        /*071e*/ 	.byte	0x08
	.zero		1


	//   ....[15]....
        /*0720*/ 	.word	0x000007d0
        /*0724*/ 	.word	0x000000ff
        /*0728*/ 	.word	0x000168a0
        /*072c*/ 	.short	0x0100
        /*072e*/ 	.byte	0x08
	.zero		1


	//   ....[16]....
        /*0730*/ 	.word	0x000007e0
        /*0734*/ 	.word	0x000000ff
        /*0738*/ 	.word	0x00016898
        /*073c*/ 	.short	0x0100
        /*073e*/ 	.byte	0x08
	.zero		1


	//   ....[17]....
        /*0740*/ 	.word	0x000007f0
        /*0744*/ 	.word	0x000000ff
        /*0748*/ 	.word	0x000168a8
        /*074c*/ 	.short	0x0100
        /*074e*/ 	.byte	0x08
	.zero		1


	//   ....[18]....
        /*0750*/ 	.word	0x00000920
        /*0754*/ 	.word	0x000000ff
        /*0758*/ 	.word	0x000168b0
        /*075c*/ 	.short	0x0100
        /*075e*/ 	.byte	0x08
	.zero		1


	//   ....[19]....
        /*0760*/ 	.word	0x00000930
        /*0764*/ 	.word	0x000000ff
        /*0768*/ 	.word	0x000168c0
        /*076c*/ 	.short	0x0100
        /*076e*/ 	.byte	0x08
	.zero		1


	//   ....[20]....
        /*0770*/ 	.word	0x00000940
        /*0774*/ 	.word	0x000000ff
        /*0778*/ 	.word	0x000168b8
        /*077c*/ 	.short	0x0100
        /*077e*/ 	.byte	0x08
	.zero		1


	//   ....[21]....
        /*0780*/ 	.word	0x00000950
        /*0784*/ 	.word	0x000000ff
        /*0788*/ 	.word	0x000168c8
        /*078c*/ 	.short	0x0100
        /*078e*/ 	.byte	0x08
	.zero		1


	//   ....[22]....
        /*0790*/ 	.word	0x00002c00
        /*0794*/ 	.word	0x0000004f
        /*0798*/ 	.word	0x00016890
        /*079c*/ 	.short	0x010a
        /*079e*/ 	.byte	0x3f
	.zero		1


	//   ....[23]....
        /*07a0*/ 	.word	0x00003e20
        /*07a4*/ 	.word	0x0000004f
        /*07a8*/ 	.word	0x00016890
        /*07ac*/ 	.short	0x010a
        /*07ae*/ 	.byte	0x3f
	.zero		1


	//   ....[24]....
        /*07b0*/ 	.word	0x00004f20
        /*07b4*/ 	.word	0x0000004f
        /*07b8*/ 	.word	0x00016890
        /*07bc*/ 	.short	0x010a
        /*07be*/ 	.byte	0x3f
	.zero		1


	//   ....[25]....
        /*07c0*/ 	.word	0x00005140
        /*07c4*/ 	.word	0x0000000c
        /*07c8*/ 	.word	0x00000000
        /*07cc*/ 	.short	0x0101
        /*07ce*/ 	.byte	0x3f
	.zero		1


	//   ....[26]....
        /*07d0*/ 	.word	0x00005180
        /*07d4*/ 	.word	0x0000004f
        /*07d8*/ 	.word	0x000168b0
        /*07dc*/ 	.short	0x010a
        /*07de*/ 	.byte	0x3f
	.zero		1


	//   ....[27]....
        /*07e0*/ 	.word	0x00005560
        /*07e4*/ 	.word	0x0000004f
        /*07e8*/ 	.word	0x00000000
        /*07ec*/ 	.short	0x0101
        /*07ee*/ 	.byte	0x3f
	.zero		1


	//   ....[28]....
        /*07f0*/ 	.word	0x00005aa0
        /*07f4*/ 	.word	0x00000002
        /*07f8*/ 	.word	0x00016800
        /*07fc*/ 	.short	0x010a
        /*07fe*/ 	.byte	0x3f
	.zero		1


	//   ....[29]....
        /*0800*/ 	.word	0x00005af0
        /*0804*/ 	.word	0x00000002
        /*0808*/ 	.word	0x00016800
        /*080c*/ 	.short	0x010a
        /*080e*/ 	.byte	0x3f
	.zero		1


	//   ....[30]....
        /*0810*/ 	.word	0x00006820
        /*0814*/ 	.word	0x00000002
        /*0818*/ 	.word	0x00016800
        /*081c*/ 	.short	0x010a
        /*081e*/ 	.byte	0x3f
	.zero		1


	//   ....[31]....
        /*0820*/ 	.word	0x00007c80
        /*0824*/ 	.word	0x00000002
        /*0828*/ 	.word	0x00016800
        /*082c*/ 	.short	0x010a
        /*082e*/ 	.byte	0x3f
	.zero		1


	//   ....[32]....
        /*0830*/ 	.word	0x00008c20
        /*0834*/ 	.word	0x00000000
        /*0838*/ 	.word	0x00016830
        /*083c*/ 	.short	0x010a
        /*083e*/ 	.byte	0x3f
	.zero		1


	//   ....[33]....
        /*0840*/ 	.word	0x00008cd0
        /*0844*/ 	.word	0x00000000
        /*0848*/ 	.word	0x00016830
        /*084c*/ 	.short	0x010a
        /*084e*/ 	.byte	0x3f
	.zero		1


	//   ....[34]....
        /*0850*/ 	.word	0x0000abd0
        /*0854*/ 	.word	0x00000000
        /*0858*/ 	.word	0x00000000
        /*085c*/ 	.short	0x0101
        /*085e*/ 	.byte	0x3f
	.zero		1


	//   ....[35]....
        /*0860*/ 	.word	0x0000b860
        /*0864*/ 	.word	0x0000000b
        /*0868*/ 	.word	0x00016830
        /*086c*/ 	.short	0x010a
        /*086e*/ 	.byte	0x3f
	.zero		1


	//   ....[36]....
        /*0870*/ 	.word	0x0000b8b0
        /*0874*/ 	.word	0x0000000b
        /*0878*/ 	.word	0x00016830
        /*087c*/ 	.short	0x010a
        /*087e*/ 	.byte	0x3f
	.zero		1


	//   ....[37]....
        /*0880*/ 	.word	0x0000bbc0
        /*0884*/ 	.word	0x0000000b
        /*0888*/ 	.word	0x00016850
        /*088c*/ 	.short	0x010a
        /*088e*/ 	.byte	0x3f
	.zero		1


	//   ....[38]....
        /*0890*/ 	.word	0x0000bc00
        /*0894*/ 	.word	0x0000000b
        /*0898*/ 	.word	0x00016850
        /*089c*/ 	.short	0x010a
        /*089e*/ 	.byte	0x3f
	.zero		1


	//   ....[39]....
        /*08a0*/ 	.word	0x0000de60
        /*08a4*/ 	.word	0x0000001b
        /*08a8*/ 	.word	0x00000000
        /*08ac*/ 	.short	0x0101
        /*08ae*/ 	.byte	0x3f
	.zero		1


	//   ....[40]....
        /*08b0*/ 	.word	0x0000df20
        /*08b4*/ 	.word	0x00000003
        /*08b8*/ 	.word	0x00000000
        /*08bc*/ 	.short	0x0101
        /*08be*/ 	.byte	0x3f
	.zero		1


	//   ....[41]....
        /*08c0*/ 	.word	0x0000e8a0
        /*08c4*/ 	.word	0x0000000b
        /*08c8*/ 	.word	0x00016830
        /*08cc*/ 	.short	0x010a
        /*08ce*/ 	.byte	0x3f
	.zero		1


	//   ....[42]....
        /*08d0*/ 	.word	0x0000e8f0
        /*08d4*/ 	.word	0x0000000b
        /*08d8*/ 	.word	0x00016830
        /*08dc*/ 	.short	0x010a
        /*08de*/ 	.byte	0x3f
	.zero		1


	//   ....[43]....
        /*08e0*/ 	.word	0x0000ec00
        /*08e4*/ 	.word	0x0000000b
        /*08e8*/ 	.word	0x00016850
        /*08ec*/ 	.short	0x010a
        /*08ee*/ 	.byte	0x3f
	.zero		1


	//   ....[44]....
        /*08f0*/ 	.word	0x0000ec40
        /*08f4*/ 	.word	0x0000000b
        /*08f8*/ 	.word	0x00016850
        /*08fc*/ 	.short	0x010a
        /*08fe*/ 	.byte	0x3f
	.zero		1


	//   ....[45]....
        /*0900*/ 	.word	0x00010410
        /*0904*/ 	.word	0x00000024
        /*0908*/ 	.word	0x00000000
        /*090c*/ 	.short	0x0101
        /*090e*/ 	.byte	0x3f
	.zero		1


	//   ....[46]....
        /*0910*/ 	.word	0x00010590
        /*0914*/ 	.word	0x0000000f
        /*0918*/ 	.word	0x00000000
        /*091c*/ 	.short	0x0101
        /*091e*/ 	.byte	0x3f
	.zero		1


	//   ....[47]....
        /*0920*/ 	.word	0x00010f00
        /*0924*/ 	.word	0x00000009
        /*0928*/ 	.word	0x00016850
        /*092c*/ 	.short	0x010a
        /*092e*/ 	.byte	0x3f
	.zero		1


	//   ....[48]....
        /*0930*/ 	.word	0x00010f70
        /*0934*/ 	.word	0x00000009
        /*0938*/ 	.word	0x00016850
        /*093c*/ 	.short	0x010a
        /*093e*/ 	.byte	0x3f
	.zero		1


	//   ....[49]....
        /*0940*/ 	.word	0x00011540
        /*0944*/ 	.word	0x00000007
        /*0948*/ 	.word	0x00000000
        /*094c*/ 	.short	0x0101
        /*094e*/ 	.byte	0x3f
	.zero		1


	//   ....[50]....
        /*0950*/ 	.word	0x00012320
        /*0954*/ 	.word	0x00000000
        /*0958*/ 	.word	0x00000000
        /*095c*/ 	.short	0x0101
        /*095e*/ 	.byte	0x3f
	.zero		1


	//   ....[51]....
        /*0960*/ 	.word	0x00014520
        /*0964*/ 	.word	0x00000006
        /*0968*/ 	.word	0x00016820
        /*096c*/ 	.short	0x010a
        /*096e*/ 	.byte	0x3f
	.zero		1


	//   ....[52]....
        /*0970*/ 	.word	0x00014590
        /*0974*/ 	.word	0x00000005
        /*0978*/ 	.word	0x000168a0
        /*097c*/ 	.short	0x010a
        /*097e*/ 	.byte	0x3f
	.zero		1


	//   ....[53]....
        /*0980*/ 	.word	0x00014740
        /*0984*/ 	.word	0x00000005
        /*0988*/ 	.word	0x000168c0
        /*098c*/ 	.short	0x010a
        /*098e*/ 	.byte	0x3f
	.zero		1


	//   ....[54]....
        /*0990*/ 	.word	0x000149b0
        /*0994*/ 	.word	0x0000000a
        /*0998*/ 	.word	0x000168a0
        /*099c*/ 	.short	0x010a
        /*099e*/ 	.byte	0x3f
	.zero		1


	//   ....[55]....
        /*09a0*/ 	.word	0x00014b50
        /*09a4*/ 	.word	0x0000000a
        /*09a8*/ 	.word	0x000168c0
        /*09ac*/ 	.short	0x010a
        /*09ae*/ 	.byte	0x3f
	.zero		1


	//   ....[56]....
        /*09b0*/ 	.word	0x000156e0
        /*09b4*/ 	.word	0x00000005
        /*09b8*/ 	.word	0x00016840
        /*09bc*/ 	.short	0x010a
        /*09be*/ 	.byte	0x3f
	.zero		1


	//   ....[57]....
        /*09c0*/ 	.word	0x00015a30
        /*09c4*/ 	.word	0x0000001b
        /*09c8*/ 	.word	0x00016820
        /*09cc*/ 	.short	0x010a
        /*09ce*/ 	.byte	0x3f
	.zero		1


	//   ....[58]....
        /*09d0*/ 	.word	0x00015d00
        /*09d4*/ 	.word	0x00000003
        /*09d8*/ 	.word	0x00016840
        /*09dc*/ 	.short	0x010a
        /*09de*/ 	.byte	0x3f
	.zero		1


	//   ....[59]....
        /*09e0*/ 	.word	0x00015ee0
        /*09e4*/ 	.word	0x00000002
        /*09e8*/ 	.word	0x00000060
        /*09ec*/ 	.short	0x010a
        /*09ee*/ 	.byte	0x3f
	.zero		1


	//   ....[60]....
        /*09f0*/ 	.word	0x00016350
        /*09f4*/ 	.word	0x00000003
        /*09f8*/ 	.word	0x00016840
        /*09fc*/ 	.short	0x010a
        /*09fe*/ 	.byte	0x3f
	.zero		1


	//   ....[61]....
        /*0a00*/ 	.word	0x00016530
        /*0a04*/ 	.word	0x00000003
        /*0a08*/ 	.word	0x00000060
        /*0a0c*/ 	.short	0x010a
        /*0a0e*/ 	.byte	0x3f
	.zero		1


	//   ....[62]....
        /*0a10*/ 	.word	0x000168f0
        /*0a14*/ 	.word	0x00000002
        /*0a18*/ 	.word	0x00016840
        /*0a1c*/ 	.short	0x010a
        /*0a1e*/ 	.byte	0x3f
	.zero		1


	//   ....[63]....
        /*0a20*/ 	.word	0x00016ae0
        /*0a24*/ 	.word	0x00000002
        /*0a28*/ 	.word	0x00000060
        /*0a2c*/ 	.short	0x010a
        /*0a2e*/ 	.byte	0x3f
	.zero		1


	//   ....[64]....
        /*0a30*/ 	.word	0x00016e30
        /*0a34*/ 	.word	0x00000003
        /*0a38*/ 	.word	0x00016860
        /*0a3c*/ 	.short	0x010a
        /*0a3e*/ 	.byte	0x3f
	.zero		1


	//   ....[65]....
        /*0a40*/ 	.word	0x00017cb0
        /*0a44*/ 	.word	0x00000009
        /*0a48*/ 	.word	0x00016820
        /*0a4c*/ 	.short	0x010a
        /*0a4e*/ 	.byte	0x3f
	.zero		1


	//   ....[66]....
        /*0a50*/ 	.word	0x00017e40
        /*0a54*/ 	.word	0x00000007
        /*0a58*/ 	.word	0x00000000
        /*0a5c*/ 	.short	0x010a
        /*0a5e*/ 	.byte	0x3f
	.zero		1


	//   ....[67]....
        /*0a60*/ 	.word	0x00017eb0
        /*0a64*/ 	.word	0x00000003
        /*0a68*/ 	.word	0x00000000
        /*0a6c*/ 	.short	0x010a
        /*0a6e*/ 	.byte	0x3f
	.zero		1


	//   ....[68]....
        /*0a70*/ 	.word	0x00017f10
        /*0a74*/ 	.word	0x00000005
        /*0a78*/ 	.word	0x00000000
        /*0a7c*/ 	.short	0x010a
        /*0a7e*/ 	.byte	0x3f
	.zero		1


	//   ....[69]....
        /*0a80*/ 	.word	0x00017f40
        /*0a84*/ 	.word	0x00000003
        /*0a88*/ 	.word	0x00000000
        /*0a8c*/ 	.short	0x010a
        /*0a8e*/ 	.byte	0x3f
	.zero		1


	//   ....[70]....
        /*0a90*/ 	.word	0x00017fa0
        /*0a94*/ 	.word	0x0000004f
        /*0a98*/ 	.word	0x00016890
        /*0a9c*/ 	.short	0x010a
        /*0a9e*/ 	.byte	0x3f
	.zero		1


	//   ....[71]....
        /*0aa0*/ 	.word	0x00017ff0
        /*0aa4*/ 	.word	0x0000004f
        /*0aa8*/ 	.word	0x00016890
        /*0aac*/ 	.short	0x010a
        /*0aae*/ 	.byte	0x3f
	.zero		1


	//   ....[72]....
        /*0ab0*/ 	.word	0x00018040
        /*0ab4*/ 	.word	0x0000004f
        /*0ab8*/ 	.word	0x00016890
        /*0abc*/ 	.short	0x010a
        /*0abe*/ 	.byte	0x3f
	.zero		1


	//   ....[73]....
        /*0ac0*/ 	.word	0x00018090
        /*0ac4*/ 	.word	0x0000004f
        /*0ac8*/ 	.word	0x000168b0
        /*0acc*/ 	.short	0x010a
        /*0ace*/ 	.byte	0x3f
	.zero		1


	//   ....[74]....
        /*0ad0*/ 	.word	0x00018680
        /*0ad4*/ 	.word	0x00000002
        /*0ad8*/ 	.word	0x00016800
        /*0adc*/ 	.short	0x010a
        /*0ade*/ 	.byte	0x3f
	.zero		1


	//   ....[75]....
        /*0ae0*/ 	.word	0x00018bd0
        /*0ae4*/ 	.word	0x00000002
        /*0ae8*/ 	.word	0x00016800
        /*0aec*/ 	.short	0x010a
        /*0aee*/ 	.byte	0x3f
	.zero		1


	//   ....[76]....
        /*0af0*/ 	.word	0x00018c20
        /*0af4*/ 	.word	0x00000000
        /*0af8*/ 	.word	0x00016830
        /*0afc*/ 	.short	0x010a
        /*0afe*/ 	.byte	0x3f
	.zero		1


	//   ....[77]....
        /*0b00*/ 	.word	0x00018c70
        /*0b04*/ 	.word	0x0000000b
        /*0b08*/ 	.word	0x00016830
        /*0b0c*/ 	.short	0x010a
        /*0b0e*/ 	.byte	0x3f
	.zero		1


	//   ....[78]....
        /*0b10*/ 	.word	0x00018cc0
        /*0b14*/ 	.word	0x0000000b
        /*0b18*/ 	.word	0x00016850
        /*0b1c*/ 	.short	0x010a
        /*0b1e*/ 	.byte	0x3f
	.zero		1


	//   ....[79]....
        /*0b20*/ 	.word	0x00018d10
        /*0b24*/ 	.word	0x0000000b
        /*0b28*/ 	.word	0x00016830
        /*0b2c*/ 	.short	0x010a
        /*0b2e*/ 	.byte	0x3f
	.zero		1


	//   ....[80]....
        /*0b30*/ 	.word	0x00018d60
        /*0b34*/ 	.word	0x0000000b
        /*0b38*/ 	.word	0x00016850
        /*0b3c*/ 	.short	0x010a
        /*0b3e*/ 	.byte	0x3f
	.zero		1


	//   ....[81]....
        /*0b40*/ 	.word	0x00018db0
        /*0b44*/ 	.word	0x00000009
        /*0b48*/ 	.word	0x00016850
        /*0b4c*/ 	.short	0x010a
        /*0b4e*/ 	.byte	0x3f
	.zero		1


	//   ....[82]....
        /*0b50*/ 	.word	0x00018f50
        /*0b54*/ 	.word	0x00000006
        /*0b58*/ 	.word	0x00016820
        /*0b5c*/ 	.short	0x010a
        /*0b5e*/ 	.byte	0x3f
	.zero		1


	//   ....[83]....
        /*0b60*/ 	.word	0x00018fa0
        /*0b64*/ 	.word	0x00000005
        /*0b68*/ 	.word	0x000168a0
        /*0b6c*/ 	.short	0x010a
        /*0b6e*/ 	.byte	0x3f
	.zero		1


	//   ....[84]....
        /*0b70*/ 	.word	0x00018ff0
        /*0b74*/ 	.word	0x00000005
        /*0b78*/ 	.word	0x000168c0
        /*0b7c*/ 	.short	0x010a
        /*0b7e*/ 	.byte	0x3f
	.zero		1


	//   ....[85]....
        /*0b80*/ 	.word	0x00019040
        /*0b84*/ 	.word	0x0000000a
        /*0b88*/ 	.word	0x000168a0
        /*0b8c*/ 	.short	0x010a
        /*0b8e*/ 	.byte	0x3f
	.zero		1


	//   ....[86]....
        /*0b90*/ 	.word	0x00019090
        /*0b94*/ 	.word	0x0000000a
        /*0b98*/ 	.word	0x000168c0
        /*0b9c*/ 	.short	0x010a
        /*0b9e*/ 	.byte	0x3f
	.zero		1


	//   ....[87]....
        /*0ba0*/ 	.word	0x00019230
        /*0ba4*/ 	.word	0x00000005
        /*0ba8*/ 	.word	0x00016840
        /*0bac*/ 	.short	0x010a
        /*0bae*/ 	.byte	0x3f
	.zero		1


	//   ....[88]....
        /*0bb0*/ 	.word	0x00019280
        /*0bb4*/ 	.word	0x0000001b
        /*0bb8*/ 	.word	0x00016820
        /*0bbc*/ 	.short	0x010a
        /*0bbe*/ 	.byte	0x3f
	.zero		1


	//   ....[89]....
        /*0bc0*/ 	.word	0x000192d0
        /*0bc4*/ 	.word	0x00000003
        /*0bc8*/ 	.word	0x00016840
        /*0bcc*/ 	.short	0x010a
        /*0bce*/ 	.byte	0x3f
	.zero		1


	//   ....[90]....
        /*0bd0*/ 	.word	0x00019320
        /*0bd4*/ 	.word	0x00000002
        /*0bd8*/ 	.word	0x00000060
        /*0bdc*/ 	.short	0x010a
        /*0bde*/ 	.byte	0x3f
	.zero		1


	//   ....[91]....
        /*0be0*/ 	.word	0x00019370
        /*0be4*/ 	.word	0x00000003
        /*0be8*/ 	.word	0x00016840
        /*0bec*/ 	.short	0x010a
        /*0bee*/ 	.byte	0x3f
	.zero		1


	//   ....[92]....
        /*0bf0*/ 	.word	0x000193c0
        /*0bf4*/ 	.word	0x00000003
        /*0bf8*/ 	.word	0x00000060
        /*0bfc*/ 	.short	0x010a
        /*0bfe*/ 	.byte	0x3f
	.zero		1


	//   ....[93]....
        /*0c00*/ 	.word	0x00019410
        /*0c04*/ 	.word	0x00000002
        /*0c08*/ 	.word	0x00016840
        /*0c0c*/ 	.short	0x010a
        /*0c0e*/ 	.byte	0x3f
	.zero		1


	//   ....[94]....
        /*0c10*/ 	.word	0x00019460
        /*0c14*/ 	.word	0x00000002
        /*0c18*/ 	.word	0x00000060
        /*0c1c*/ 	.short	0x010a
        /*0c1e*/ 	.byte	0x3f
	.zero		1


	//   ....[95]....
        /*0c20*/ 	.word	0x000194b0
        /*0c24*/ 	.word	0x00000003
        /*0c28*/ 	.word	0x00016860
        /*0c2c*/ 	.short	0x010a
        /*0c2e*/ 	.byte	0x3f
	.zero		1


	//   ....[96]....
        /*0c30*/ 	.word	0x00019e60
        /*0c34*/ 	.word	0x00000009
        /*0c38*/ 	.word	0x00016820
        /*0c3c*/ 	.short	0x010a
        /*0c3e*/ 	.byte	0x3f
	.zero		1


	//   ....[97]....
        /*0c40*/ 	.word	0x0001a000
        /*0c44*/ 	.word	0x00000007
        /*0c48*/ 	.word	0x00000000
        /*0c4c*/ 	.short	0x010a
        /*0c4e*/ 	.byte	0x3f
	.zero		1


	//   ....[98]....
        /*0c50*/ 	.word	0x0001a050
        /*0c54*/ 	.word	0x00000003
        /*0c58*/ 	.word	0x00000000
        /*0c5c*/ 	.short	0x010a
        /*0c5e*/ 	.byte	0x3f
	.zero		1


	//   ....[99]....
        /*0c60*/ 	.word	0x0001a0a0
        /*0c64*/ 	.word	0x00000005
        /*0c68*/ 	.word	0x00000000
        /*0c6c*/ 	.short	0x010a
        /*0c6e*/ 	.byte	0x3f
	.zero		1


	//----- nvinfo : EIATTR_NUM_MBARRIERS
	.align		4
.L_1725:
        /*0c70*/ 	.byte	0x03, 0x38
        /*0c72*/ 	.short	0x0016


	//----- nvinfo : EIATTR_EXIT_INSTR_OFFSETS
	.align		4
        /*0c74*/ 	.byte	0x04, 0x1c
        /*0c76*/ 	.short	(.L_1727 - .L_1726)


	//   ....[0]....
.L_1726:
        /*0c78*/ 	.word	0x00017f90


	//----- nvinfo : EIATTR_MAX_THREADS
	.align		4
.L_1727:
        /*0c7c*/ 	.byte	0x04, 0x05
        /*0c7e*/ 	.short	(.L_1729 - .L_1728)
.L_1728:
        /*0c80*/ 	.word	0x00000200
        /*0c84*/ 	.word	0x00000001
        /*0c88*/ 	.word	0x00000001


	//----- nvinfo : EIATTR_CRS_STACK_SIZE
	.align		4
.L_1729:
        /*0c8c*/ 	.byte	0x04, 0x1e
        /*0c8e*/ 	.short	(.L_1731 - .L_1730)
.L_1730:
        /*0c90*/ 	.word	0x00000000


	//----- nvinfo : EIATTR_CBANK_PARAM_SIZE
	.align		4
.L_1731:
        /*0c94*/ 	.byte	0x03, 0x19
        /*0c96*/ 	.short	0x0a70


	//----- nvinfo : EIATTR_PARAM_CBANK
	.align		4
        /*0c98*/ 	.byte	0x04, 0x0a
        /*0c9a*/ 	.short	(.L_1733 - .L_1732)
	.align		4
.L_1732:
        /*0c9c*/ 	.word	index@(.nv.constant0._ZN7cutlass13device_kernelIN5flash11enable_sm90INS1_16FlashAttnFwdSm90INS1_25CollectiveMainloopFwdSm90ILi2EN4cute5tupleIJNS5_1CILi1EEES8_S8_EEENS6_IJNS7_ILi192EEENS7_ILi128EEENS7_ILi64EEEEEELi64ENS_6half_tEfNS_4arch4Sm90ELb1ELb0ELb1ELb1ELb0ELb1ELb0ELb1ELb1ELb0ELb0ELb0EEENS1_21CollectiveEpilogueFwdINS6_IJSA_SC_SB_EEES9_SE_SG_Li384ELb1ELb0ELb0ELb0EEENS1_36VarlenDynamicPersistentTileSchedulerILi192ELi128ELi384ELi32ELb0ELb0ELb1ELb1ELb1ELb1EEEEEEEEEvNT_6ParamsE)
        /*0ca0*/ 	.short	0x0210
        /*0ca2*/ 	.short	0x0a70


	//----- nvinfo : EIATTR_SW_WAR
	.align		4
.L_1733:
        /*0ca4*/ 	.byte	0x04, 0x36
        /*0ca6*/ 	.short	(.L_1735 - .L_1734)
.L_1734:
        /*0ca8*/ 	.word	0x00000008
.L_1735:


//--------------------- .nv.callgraph             --------------------------
	.section	.nv.callgraph,"",@"SHT_CUDA_CALLGRAPH"
	.align	4
	.sectionentsize	8
	.align		4
        /*0000*/ 	.word	0x00000000
	.align		4
        /*0004*/ 	.word	0xffffffff
	.align		4
        /*0008*/ 	.word	index@(_ZN7cutlass13device_kernelIN5flash11enable_sm90INS1_16FlashAttnFwdSm90INS1_25CollectiveMainloopFwdSm90ILi2EN4cute5tupleIJNS5_1CILi1EEES8_S8_EEENS6_IJNS7_ILi128EEENS7_ILi80EEENS7_ILi256EEEEEELi256ENS_6half_tEfNS_4arch4Sm90ELb0ELb0ELb1ELb0ELb0ELb0ELb0ELb1ELb1ELb0ELb0ELb0EEENS1_21CollectiveEpilogueFwdINS6_IJSA_SC_SB_EEES9_SE_SG_Li256ELb0ELb0ELb0ELb0EEENS1_29StaticPersistentTileSchedulerILb0EEEEEEEEEvNT_6ParamsE)
	.align		4
        /*000c*/ 	.word	index@(__assertfail)
	.align		4
        /*0010*/ 	.word	index@(_ZN7cutlass13device_kernelIN5flash11enable_sm90INS1_16FlashAttnFwdSm90INS1_25CollectiveMainloopFwdSm90ILi2EN4cute5tupleIJNS5_1CILi2EEENS7_ILi1EEES9_EEENS6_IJNS7_ILi128EEENS7_ILi80EEENS7_ILi256EEEEEELi256ENS_6half_tEfNS_4arch4Sm90ELb0ELb0ELb1ELb0ELb0ELb0ELb0ELb1ELb1ELb0ELb0ELb0EEENS1_21CollectiveEpilogueFwdINS6_IJSB_SD_SC_EEESA_SF_SH_Li256ELb0ELb0ELb0ELb0EEENS1_29StaticPersistentTileSchedulerILb0EEEEEEEEEvNT_6ParamsE)
	.align		4
        /*0014*/ 	.word	index@(__assertfail)
	.align		4
        /*0018*/ 	.word	index@(_ZN7cutlass13device_kernelIN5flash11enable_sm90INS1_16FlashAttnFwdSm90INS1_25CollectiveMainloopFwdSm90ILi2EN4cute5tupleIJNS5_1CILi1EEES8_S8_EEENS6_IJNS7_ILi128EEENS7_ILi80EEENS7_ILi256EEEEEELi256ENS_6half_tEfNS_4arch4Sm90ELb0ELb0ELb1ELb1ELb0ELb0ELb0ELb1ELb1ELb0ELb0ELb0EEENS1_21CollectiveEpilogueFwdINS6_IJSA_SC_SB_EEES9_SE_SG_Li256ELb1ELb0ELb0ELb0EEENS1_36VarlenDynamicPersistentTileSchedulerILi128ELi80ELi256ELi32ELb0ELb0ELb1ELb0ELb1ELb1EEEEEEEEEvNT_6ParamsE)
	.align		4
        /*001c*/ 	.word	index@(__assertfail)
	.align		4
        /*0020*/ 	.word	index@(_ZN7cutlass13device_kernelIN5flash11enable_sm90INS1_16FlashAttnFwdSm90INS1_25CollectiveMainloopFwdSm90ILi2EN4cute5tupleIJNS5_1CILi1EEES8_S8_EEENS6_IJNS7_ILi128EEENS7_ILi80EEENS7_ILi256EEEEEELi256ENS_6half_tEfNS_4arch4Sm90ELb0ELb0ELb1ELb1ELb0ELb1ELb0ELb1ELb1ELb0ELb0ELb0EEENS1_21CollectiveEpilogueFwdINS6_IJSA_SC_SB_EEES9_SE_SG_Li256ELb1ELb0ELb0ELb0EEENS1_36VarlenDynamicPersistentTileSchedulerILi128ELi80ELi256ELi32ELb0ELb0ELb1ELb0ELb1ELb1EEEEEEEEEvNT_6ParamsE)
	.align		4
        /*0024*/ 	.word	index@(__assertfail)
	.align		4
        /*0028*/ 	.word	index@(_ZN7cutlass13device_kernelIN5flash11enable_sm90INS1_16FlashAttnFwdSm90INS1_25CollectiveMainloopFwdSm90ILi2EN4cute5tupleIJNS5_1CILi1EEES8_S8_EEENS6_IJNS7_ILi128EEENS7_ILi64EEENS7_ILi256EEEEEELi256ENS_6half_tEfNS_4arch4Sm90ELb0ELb1ELb1ELb0ELb0ELb0ELb0ELb1ELb1ELb0ELb0ELb0EEENS1_21CollectiveEpilogueFwdINS6_IJSA_SC_SB_EEES9_SE_SG_Li256ELb0ELb0ELb0ELb0EEENS1_30DynamicPersistentTileSchedulerILi256ELi32ELb0ELb0ELb1EEEEEEEEEvNT_6ParamsE)
	.align		4
        /*002c*/ 	.word	index@(__assertfail)
	.align		4
        /*0030*/ 	.word	index@(_ZN7cutlass13device_kernelIN5flash11enable_sm90INS1_16FlashAttnFwdSm90INS1_25CollectiveMainloopFwdSm90ILi2EN4cute5tupleIJNS5_1CILi1EEES8_S8_EEENS6_IJNS7_ILi128EEENS7_ILi64EEENS7_ILi256EEEEEELi256ENS_6half_tEfNS_4arch4Sm90ELb0ELb1ELb1ELb1ELb0ELb0ELb0ELb1ELb1ELb0ELb0ELb0EEENS1_21CollectiveEpilogueFwdINS6_IJSA_SC_SB_EEES9_SE_SG_Li256ELb1ELb0ELb0ELb0EEENS1_36VarlenDynamicPersistentTileSchedulerILi128ELi64ELi256ELi32ELb0ELb0ELb1ELb1ELb0ELb1EEEEEEEEEvNT_6ParamsE)
	.align		4
        /*0034*/ 	.word	index@(__assertfail)
	.align		4
        /*0038*/ 	.word	index@(_ZN7cutlass13device_kernelIN5flash11enable_sm90INS1_16FlashAttnFwdSm90INS1_25CollectiveMainloopFwdSm90ILi2EN4cute5tupleIJNS5_1CILi1EEES8_S8_EEENS6_IJNS7_ILi128EEENS7_ILi64EEENS7_ILi256EEEEEELi256ENS_6half_tEfNS_4arch4Sm90ELb0ELb1ELb1ELb1ELb0ELb1ELb0ELb1ELb1ELb0ELb0ELb0EEENS1_21CollectiveEpilogueFwdINS6_IJSA_SC_SB_EEES9_SE_SG_Li256ELb1ELb0ELb0ELb0EEENS1_36VarlenDynamicPersistentTileSchedulerILi128ELi64ELi256ELi32ELb0ELb0ELb1ELb1ELb0ELb1EEEEEEEEEvNT_6ParamsE)
	.align		4
        /*003c*/ 	.word	index@(__assertfail)
	.align		4
        /*0040*/ 	.word	index@(_ZN7cutlass13device_kernelIN5flash11enable_sm90INS1_16FlashAttnFwdSm90INS1_25CollectiveMainloopFwdSm90ILi2EN4cute5tupleIJNS5_1CILi1EEES8_S8_EEENS6_IJNS7_ILi128EEENS7_ILi80EEENS7_ILi256EEEEEELi256ENS_6half_tEfNS_4arch4Sm90ELb1ELb0ELb1ELb0ELb0ELb0ELb0ELb1ELb1ELb0ELb0ELb0EEENS1_21CollectiveEpilogueFwdINS6_IJSA_SC_SB_EEES9_SE_SG_Li256ELb0ELb0ELb0ELb0EEENS1_30DynamicPersistentTileSchedulerILi256ELi32ELb0ELb0ELb1EEEEEEEEEvNT_6ParamsE)
	.align		4
        /*0044*/ 	.word	index@(__assertfail)
	.align		4
        /*0048*/ 	.word	index@(_ZN7cutlass13device_kernelIN5flash11enable_sm90INS1_16FlashAttnFwdSm90INS1_25CollectiveMainloopFwdSm90ILi2EN4cute5tupleIJNS5_1CILi1EEES8_S8_EEENS6_IJNS7_ILi128EEENS7_ILi80EEENS7_ILi256EEEEEELi256ENS_6half_tEfNS_4arch4Sm90ELb1ELb0ELb1ELb1ELb0ELb0ELb0ELb1ELb1ELb0ELb0ELb0EEENS1_21CollectiveEpilogueFwdINS6_IJSA_SC_SB_EEES9_SE_SG_Li256ELb1ELb0ELb0ELb0EEENS1_36VarlenDynamicPersistentTileSchedulerILi128ELi80ELi256ELi32ELb0ELb0ELb1ELb1ELb1ELb1EEEEEEEEEvNT_6ParamsE)
	.align		4
        /*004c*/ 	.word	index@(__assertfail)
	.align		4
        /*0050*/ 	.word	index@(_ZN7cutlass13device_kernelIN5flash11enable_sm90INS1_16FlashAttnFwdSm90INS1_25CollectiveMainloopFwdSm90ILi2EN4cute5tupleIJNS5_1CILi1EEES8_S8_EEENS6_IJNS7_ILi128EEENS7_ILi80EEENS7_ILi256EEEEEELi256ENS_6half_tEfNS_4arch4Sm90ELb1ELb0ELb1ELb1ELb0ELb1ELb0ELb1ELb1ELb0ELb0ELb0EEENS1_21CollectiveEpilogueFwdINS6_IJSA_SC_SB_EEES9_SE_SG_Li256ELb1ELb0ELb0ELb0EEENS1_36VarlenDynamicPersistentTileSchedulerILi128ELi80ELi256ELi32ELb0ELb0ELb1ELb1ELb1ELb1EEEEEEEEEvNT_6ParamsE)
	.align		4
        /*0054*/ 	.word	index@(__assertfail)
	.align		4
        /*0058*/ 	.word	index@(_ZN7cutlass13device_kernelIN5flash11enable_sm90INS1_16FlashAttnFwdSm90INS1_25CollectiveMainloopFwdSm90ILi2EN4cute5tupleIJNS5_1CILi1EEES8_S8_EEENS6_IJNS7_ILi128EEENS7_ILi112EEENS7_ILi192EEEEEELi192ENS_6half_tEfNS_4arch4Sm90ELb0ELb0ELb1ELb0ELb0ELb0ELb0ELb1ELb1ELb0ELb0ELb0EEENS1_21CollectiveEpilogueFwdINS6_IJSA_SC_SB_EEES9_SE_SG_Li256ELb0ELb0ELb0ELb0EEENS1_29StaticPersistentTileSchedulerILb0EEEEEEEEEvNT_6ParamsE)
	.align		4
        /*005c*/ 	.word	index@(__assertfail)
	.align		4
        /*0060*/ 	.word	index@(_ZN7cutlass13device_kernelIN5flash11enable_sm90INS1_16FlashAttnFwdSm90INS1_25CollectiveMainloopFwdSm90ILi2EN4cute5tupleIJNS5_1CILi2EEENS7_ILi1EEES9_EEENS6_IJNS7_ILi128EEENS7_ILi112EEENS7_ILi192EEEEEELi192ENS_6half_tEfNS_4arch4Sm90ELb0ELb0ELb1ELb0ELb0ELb0ELb0ELb1ELb1ELb0ELb0ELb0EEENS1_21CollectiveEpilogueFwdINS6_IJSB_SD_SC_EEESA_SF_SH_Li256ELb0ELb0ELb0ELb0EEENS1_29StaticPersistentTileSchedulerILb0EEEEEEEEEvNT_6ParamsE)
	.align		4
        /*0064*/ 	.word	index@(__assertfail)
	.align		4
        /*0068*/ 	.word	index@(_ZN7cutlass13device_kernelIN5flash11enable_sm90INS1_16FlashAttnFwdSm90INS1_25CollectiveMainloopFwdSm90ILi2EN4cute5tupleIJNS5_1CILi1EEES8_S8_EEENS6_IJNS7_ILi128EEENS7_ILi112EEENS7_ILi192EEEEEELi192ENS_6half_tEfNS_4arch4Sm90ELb0ELb0ELb1ELb1ELb0ELb0ELb0ELb1ELb1ELb0ELb0ELb0EEENS1_21CollectiveEpilogueFwdINS6_IJSA_SC_SB_EEES9_SE_SG_Li256ELb1ELb0ELb0ELb0EEENS1_36VarlenDynamicPersistentTileSchedulerILi128ELi112ELi256ELi32ELb0ELb0ELb1ELb0ELb1ELb1EEEEEEEEEvNT_6ParamsE)
	.align		4
        /*006c*/ 	.word	index@(__assertfail)
	.align		4
        /*0070*/ 	.word	index@(_ZN7cutlass13device_kernelIN5flash11enable_sm90INS1_16FlashAttnFwdSm90INS1_25CollectiveMainloopFwdSm90ILi2EN4cute5tupleIJNS5_1CILi1EEES8_S8_EEENS6_IJNS7_ILi128EEENS7_ILi112EEENS7_ILi192EEEEEELi192ENS_6half_tEfNS_4arch4Sm90ELb0ELb0ELb1ELb1ELb0ELb1ELb0ELb1ELb1ELb0ELb0ELb0EEENS1_21CollectiveEpilogueFwdINS6_IJSA_SC_SB_EEES9_SE_SG_Li256ELb1ELb0ELb0ELb0EEENS1_36VarlenDynamicPersistentTileSchedulerILi128ELi112ELi256ELi32ELb0ELb0ELb1ELb0ELb1ELb1EEEEEEEEEvNT_6ParamsE)
	.align		4
        /*0074*/ 	.word	index@(__assertfail)
	.align		4
        /*0078*/ 	.word	index@(_ZN7cutlass13device_kernelIN5flash11enable_sm90INS1_16FlashAttnFwdSm90INS1_25CollectiveMainloopFwdSm90ILi2EN4cute5tupleIJNS5_1CILi1EEES8_S8_EEENS6_IJNS7_ILi128EEENS7_ILi96EEENS7_ILi192EEEEEELi192ENS_6half_tEfNS_4arch4Sm90ELb0ELb1ELb1ELb0ELb0ELb0ELb0ELb1ELb1ELb0ELb0ELb0EEENS1_21CollectiveEpilogueFwdINS6_IJSA_SC_SB_EEES9_SE_SG_Li256ELb0ELb0ELb0ELb0EEENS1_30DynamicPersistentTileSchedulerILi256ELi32ELb0ELb0ELb1EEEEEEEEEvNT_6ParamsE)
	.align		4
        /*007c*/ 	.word	index@(__assertfail)
	.align		4
        /*0080*/ 	.word	index@(_ZN7cutlass13device_kernelIN5flash11enable_sm90INS1_16FlashAttnFwdSm90INS1_25CollectiveMainloopFwdSm90ILi2EN4cute5tupleIJNS5_1CILi1EEES8_S8_EEENS6_IJNS7_ILi128EEENS7_ILi96EEENS7_ILi192EEEEEELi192ENS_6half_tEfNS_4arch4Sm90ELb0ELb1ELb1ELb1ELb0ELb0ELb0ELb1ELb1ELb0ELb0ELb0EEENS1_21CollectiveEpilogueFwdINS6_IJSA_SC_SB_EEES9_SE_SG_Li256ELb1ELb0ELb0ELb0EEENS1_36VarlenDynamicPersistentTileSchedulerILi128ELi96ELi256ELi32ELb0ELb0ELb1ELb1ELb0ELb1EEEEEEEEEvNT_6ParamsE)
	.align		4
        /*0084*/ 	.word	index@(__assertfail)
	.align		4
        /*0088*/ 	.word	index@(_ZN7cutlass13device_kernelIN5flash11enable_sm90INS1_16FlashAttnFwdSm90INS1_25CollectiveMainloopFwdSm90ILi2EN4cute5tupleIJNS5_1CILi1EEES8_S8_EEENS6_IJNS7_ILi128EEENS7_ILi96EEENS7_ILi192EEEEEELi192ENS_6half_tEfNS_4arch4Sm90ELb0ELb1ELb1ELb1ELb0ELb1ELb0ELb1ELb1ELb0ELb0ELb0EEENS1_21CollectiveEpilogueFwdINS6_IJSA_SC_SB_EEES9_SE_SG_Li256ELb1ELb0ELb0ELb0EEENS1_36VarlenDynamicPersistentTileSchedulerILi128ELi96ELi256ELi32ELb0ELb0ELb1ELb1ELb0ELb1EEEEEEEEEvNT_6ParamsE)
	.align		4
        /*008c*/ 	.word	index@(__assertfail)
	.align		4
        /*0090*/ 	.word	index@(_ZN7cutlass13device_kernelIN5flash11enable_sm90INS1_16FlashAttnFwdSm90INS1_25CollectiveMainloopFwdSm90ILi2EN4cute5tupleIJNS5_1CILi1EEES8_S8_EEENS6_IJNS7_ILi128EEENS7_ILi112EEENS7_ILi192EEEEEELi192ENS_6half_tEfNS_4arch4Sm90ELb1ELb0ELb1ELb0ELb0ELb0ELb0ELb1ELb1ELb0ELb0ELb0EEENS1_21CollectiveEpilogueFwdINS6_IJSA_SC_SB_EEES9_SE_SG_Li256ELb0ELb0ELb0ELb0EEENS1_30DynamicPersistentTileSchedulerILi256ELi32ELb0ELb0ELb1EEEEEEEEEvNT_6ParamsE)
	.align		4
        /*0094*/ 	.word	index@(__assertfail)
	.align		4
        /*0098*/ 	.word	index@(_ZN7cutlass13device_kernelIN5flash11enable_sm90INS1_16FlashAttnFwdSm90INS1_25CollectiveMainloopFwdSm90ILi2EN4cute5tupleIJNS5_1CILi1EEES8_S8_EEENS6_IJNS7_ILi128EEENS7_ILi112EEENS7_ILi192EEEEEELi192ENS_6half_tEfNS_4arch4Sm90ELb1ELb0ELb1ELb1ELb0ELb0ELb0ELb1ELb1ELb0ELb0ELb0EEENS1_21CollectiveEpilogueFwdINS6_IJSA_SC_SB_EEES9_SE_SG_Li256ELb1ELb0ELb0ELb0EEENS1_36VarlenDynamicPersistentTileSchedulerILi128ELi112ELi256ELi32ELb0ELb0ELb1ELb1ELb1ELb1EEEEEEEEEvNT_6ParamsE)
	.align		4
        /*009c*/ 	.word	index@(__assertfail)
	.align		4
        /*00a0*/ 	.word	index@(_ZN7cutlass13device_kernelIN5flash11enable_sm90INS1_16FlashAttnFwdSm90INS1_25CollectiveMainloopFwdSm90ILi2EN4cute5tupleIJNS5_1CILi1EEES8_S8_EEENS6_IJNS7_ILi128EEENS7_ILi112EEENS7_ILi192EEEEEELi192ENS_6half_tEfNS_4arch4Sm90ELb1ELb0ELb1ELb1ELb0ELb1ELb0ELb1ELb1ELb0ELb0ELb0EEENS1_21CollectiveEpilogueFwdINS6_IJSA_SC_SB_EEES9_SE_SG_Li256ELb1ELb0ELb0ELb0EEENS1_36VarlenDynamicPersistentTileSchedulerILi128ELi112ELi256ELi32ELb0ELb0ELb1ELb1ELb1ELb1EEEEEEEEEvNT_6ParamsE)
	.align		4
        /*00a4*/ 	.word	index@(__assertfail)
	.align		4
        /*00a8*/ 	.word	index@(_ZN7cutlass13device_kernelIN5flash11enable_sm90INS1_16FlashAttnFwdSm90INS1_25CollectiveMainloopFwdSm90ILi2EN4cute5tupleIJNS5_1CILi1EEES8_S8_EEENS6_IJNS7_ILi128EEENS7_ILi176EEESA_EEELi128ENS_6half_tEfNS_4arch4Sm90ELb0ELb0ELb1ELb0ELb0ELb0ELb0ELb1ELb1ELb0ELb0ELb0EEENS1_21CollectiveEpilogueFwdINS6_IJSA_SA_SB_EEES9_SD_SF_Li256ELb0ELb0ELb0ELb0EEENS1_29StaticPersistentTileSchedulerILb0EEEEEEEEEvNT_6ParamsE)
	.align		4
        /*00ac*/ 	.word	index@(__assertfail)
	.align		4
        /*00b0*/ 	.word	index@(_ZN7cutlass13device_kernelIN5flash11enable_sm90INS1_16FlashAttnFwdSm90INS1_25CollectiveMainloopFwdSm90ILi2EN4cute5tupleIJNS5_1CILi2EEENS7_ILi1EEES9_EEENS6_IJNS7_ILi128EEENS7_ILi176EEESB_EEELi128ENS_6half_tEfNS_4arch4Sm90ELb0ELb0ELb1ELb0ELb0ELb0ELb0ELb1ELb1ELb0ELb0ELb0EEENS1_21CollectiveEpilogueFwdINS6_IJSB_SB_SC_EEESA_SE_SG_Li256ELb0ELb0ELb0ELb0EEENS1_29StaticPersistentTileSchedulerILb0EEEEEEEEEvNT_6ParamsE)
	.align		4
        /*00b4*/ 	.word	index@(__assertfail)
	.align		4
        /*00b8*/ 	.word	index@(_ZN7cutlass13device_kernelIN5flash11enable_sm90INS1_16FlashAttnFwdSm90INS1_25CollectiveMainloopFwdSm90ILi2EN4cute5tupleIJNS5_1CILi1EEES8_S8_EEENS6_IJNS7_ILi128EEENS7_ILi176EEESA_EEELi128ENS_6half_tEfNS_4arch4Sm90ELb0ELb0ELb1ELb1ELb0ELb0ELb0ELb1ELb1ELb0ELb0ELb0EEENS1_21CollectiveEpilogueFwdINS6_IJSA_SA_SB_EEES9_SD_SF_Li256ELb1ELb0ELb0ELb0EEENS1_36VarlenDynamicPersistentTileSchedulerILi128ELi176ELi256ELi32ELb0ELb0ELb1ELb0ELb1ELb1EEEEEEEEEvNT_6ParamsE)
	.align		4
        /*00bc*/ 	.word	index@(__assertfail)
	.align		4
        /*00c0*/ 	.word	index@(_ZN7cutlass13device_kernelIN5flash11enable_sm90INS1_16FlashAttnFwdSm90INS1_25CollectiveMainloopFwdSm90ILi2EN4cute5tupleIJNS5_1CILi1EEES8_S8_EEENS6_IJNS7_ILi128EEENS7_ILi176EEESA_EEELi128ENS_6half_tEfNS_4arch4Sm90ELb0ELb0ELb1ELb1ELb0ELb1ELb0ELb1ELb1ELb0ELb0ELb0EEENS1_21CollectiveEpilogueFwdINS6_IJSA_SA_SB_EEES9_SD_SF_Li256ELb1ELb0ELb0ELb0EEENS1_36VarlenDynamicPersistentTileSchedulerILi128ELi176ELi256ELi32ELb0ELb0ELb1ELb0ELb1ELb1EEEEEEEEEvNT_6ParamsE)
	.align		4
        /*00c4*/ 	.word	index@(__assertfail)
	.align		4
        /*00c8*/ 	.word	index@(_ZN7cutlass13device_kernelIN5flash11enable_sm90INS1_16FlashAttnFwdSm90INS1_25CollectiveMainloopFwdSm90ILi2EN4cute5tupleIJNS5_1CILi1EEES8_S8_EEENS6_IJNS7_ILi128EEESA_SA_EEELi128ENS_6half_tEfNS_4arch4Sm90ELb0ELb1ELb1ELb0ELb0ELb0ELb0ELb1ELb1ELb0ELb0ELb0EEENS1_21CollectiveEpilogueFwdISB_S9_SC_SE_Li256ELb0ELb0ELb0ELb0EEENS1_30DynamicPersistentTileSchedulerILi256ELi32ELb0ELb0ELb1EEEEEEEEEvNT_6ParamsE)
	.align		4
        /*00cc*/ 	.word	index@(__assertfail)
	.align		4
        /*00d0*/ 	.word	index@(_ZN7cutlass13device_kernelIN5flash11enable_sm90INS1_16FlashAttnFwdSm90INS1_25CollectiveMainloopFwdSm90ILi2EN4cute5tupleIJNS5_1CILi1EEES8_S8_EEENS6_IJNS7_ILi128EEESA_SA_EEELi128ENS_6half_tEfNS_4arch4Sm90ELb0ELb1ELb1ELb1ELb0ELb0ELb0ELb1ELb1ELb0ELb0ELb0EEENS1_21CollectiveEpilogueFwdISB_S9_SC_SE_Li256ELb1ELb0ELb0ELb0EEENS1_36VarlenDynamicPersistentTileSchedulerILi128ELi128ELi256ELi32ELb0ELb0ELb1ELb1ELb0ELb1EEEEEEEEEvNT_6ParamsE)
	.align		4
        /*00d4*/ 	.word	index@(__assertfail)
	.align		4
        /*00d8*/ 	.word	index@(_ZN7cutlass13device_kernelIN5flash11enable_sm90INS1_16FlashAttnFwdSm90INS1_25CollectiveMainloopFwdSm90ILi2EN4cute5tupleIJNS5_1CILi1EEES8_S8_EEENS6_IJNS7_ILi128EEESA_SA_EEELi128ENS_6half_tEfNS_4arch4Sm90ELb0ELb1ELb1ELb1ELb0ELb1ELb0ELb1ELb1ELb0ELb0ELb0EEENS1_21CollectiveEpilogueFwdISB_S9_SC_SE_Li256ELb1ELb0ELb0ELb0EEENS1_36VarlenDynamicPersistentTileSchedulerILi128ELi128ELi256ELi32ELb0ELb0ELb1ELb1ELb0ELb1EEEEEEEEEvNT_6ParamsE)
	.align		4
        /*00dc*/ 	.word	index@(__assertfail)
	.align		4
        /*00e0*/ 	.word	index@(_ZN7cutlass13device_kernelIN5flash11enable_sm90INS1_16FlashAttnFwdSm90INS1_25CollectiveMainloopFwdSm90ILi2EN4cute5tupleIJNS5_1CILi1EEES8_S8_EEENS6_IJNS7_ILi128EEESA_SA_EEELi128ENS_6half_tEfNS_4arch4Sm90ELb1ELb0ELb1ELb0ELb0ELb0ELb0ELb1ELb1ELb0ELb0ELb0EEENS1_21CollectiveEpilogueFwdISB_S9_SC_SE_Li256ELb0ELb0ELb0ELb0EEENS1_30DynamicPersistentTileSchedulerILi256ELi32ELb0ELb0ELb1EEEEEEEEEvNT_6ParamsE)
	.align		4
        /*00e4*/ 	.word	index@(__assertfail)
	.align		4
        /*00e8*/ 	.word	index@(_ZN7cutlass13device_kernelIN5flash11enable_sm90INS1_16FlashAttnFwdSm90INS1_25CollectiveMainloopFwdSm90ILi2EN4cute5tupleIJNS5_1CILi1EEES8_S8_EEENS6_IJNS7_ILi128EEESA_SA_EEELi128ENS_6half_tEfNS_4arch4Sm90ELb1ELb0ELb1ELb1ELb0ELb0ELb0ELb1ELb1ELb0ELb0ELb0EEENS1_21CollectiveEpilogueFwdISB_S9_SC_SE_Li256ELb1ELb0ELb0ELb0EEENS1_36VarlenDynamicPersistentTileSchedulerILi128ELi128ELi256ELi32ELb0ELb0ELb1ELb1ELb1ELb1EEEEEEEEEvNT_6ParamsE)
	.align		4
        /*00ec*/ 	.word	index@(__assertfail)
	.align		4
        /*00f0*/ 	.word	index@(_ZN7cutlass13device_kernelIN5flash11enable_sm90INS1_16FlashAttnFwdSm90INS1_25CollectiveMainloopFwdSm90ILi2EN4cute5tupleIJNS5_1CILi1EEES8_S8_EEENS6_IJNS7_ILi128EEESA_SA_EEELi128ENS_6half_tEfNS_4arch4Sm90ELb1ELb0ELb1ELb1ELb0ELb1ELb0ELb1ELb1ELb0ELb0ELb0EEENS1_21CollectiveEpilogueFwdISB_S9_SC_SE_Li256ELb1ELb0ELb0ELb0EEENS1_36VarlenDynamicPersistentTileSchedulerILi128ELi128ELi256ELi32ELb0ELb0ELb1ELb1ELb1ELb1EEEEEEEEEvNT_6ParamsE)
	.align		4
        /*00f4*/ 	.word	index@(__assertfail)
	.align		4
        /*00f8*/ 	.word	index@(_ZN7cutlass13device_kernelIN5flash11enable_sm90INS1_16FlashAttnFwdSm90INS1_25CollectiveMainloopFwdSm90ILi2EN4cute5tupleIJNS5_1CILi1EEES8_S8_EEENS6_IJNS7_ILi192EEENS7_ILi144EEENS7_ILi96EEEEEELi96ENS_6half_tEfNS_4arch4Sm90ELb0ELb0ELb1ELb0ELb0ELb0ELb0ELb0ELb1ELb0ELb0ELb0EEENS1_21CollectiveEpilogueFwdINS6_IJSA_SC_SB_EEES9_SE_SG_Li384ELb0ELb0ELb0ELb0EEENS1_29StaticPersistentTileSchedulerILb0EEEEEEEEEvNT_6ParamsE)
	.align		4
        /*00fc*/ 	.word	index@(__assertfail)
	.align		4
        /*0100*/ 	.word	index@(_ZN7cutlass13device_kernelIN5flash11enable_sm90INS1_16FlashAttnFwdSm90INS1_25CollectiveMainloopFwdSm90ILi2EN4cute5tupleIJNS5_1CILi1EEES8_S8_EEENS6_IJNS7_ILi192EEENS7_ILi144EEENS7_ILi96EEEEEELi96ENS_6half_tEfNS_4arch4Sm90ELb0ELb0ELb1ELb1ELb0ELb0ELb0ELb0ELb1ELb0ELb0ELb0EEENS1_21CollectiveEpilogueFwdINS6_IJSA_SC_SB_EEES9_SE_SG_Li384ELb1ELb0ELb0ELb0EEENS1_36VarlenDynamicPersistentTileSchedulerILi192ELi144ELi384ELi32ELb0ELb0ELb1ELb0ELb1ELb1EEEEEEEEEvNT_6ParamsE)
	.align		4
        /*0104*/ 	.word	index@(__assertfail)
	.align		4
        /*0108*/ 	.word	index@(_ZN7cutlass13device_kernelIN5flash11enable_sm90INS1_16FlashAttnFwdSm90INS1_25CollectiveMainloopFwdSm90ILi2EN4cute5tupleIJNS5_1CILi1EEES8_S8_EEENS6_IJNS7_ILi192EEENS7_ILi144EEENS7_ILi96EEEEEELi96ENS_6half_tEfNS_4arch4Sm90ELb0ELb0ELb1ELb1ELb0ELb1ELb0ELb0ELb1ELb0ELb0ELb0EEENS1_21CollectiveEpilogueFwdINS6_IJSA_SC_SB_EEES9_SE_SG_Li384ELb1ELb0ELb0ELb0EEENS1_36VarlenDynamicPersistentTileSchedulerILi192ELi144ELi384ELi32ELb0ELb0ELb1ELb0ELb1ELb1EEEEEEEEEvNT_6ParamsE)
	.align		4
        /*010c*/ 	.word	index@(__assertfail)
	.align		4
        /*0110*/ 	.word	index@(_ZN7cutlass13device_kernelIN5flash11enable_sm90INS1_16FlashAttnFwdSm90INS1_25CollectiveMainloopFwdSm90ILi2EN4cute5tupleIJNS5_1CILi1EEES8_S8_EEENS6_IJNS7_ILi192EEENS7_ILi128EEENS7_ILi96EEEEEELi96ENS_6half_tEfNS_4arch4Sm90ELb0ELb1ELb1ELb0ELb0ELb0ELb0ELb0ELb1ELb0ELb0ELb0EEENS1_21CollectiveEpilogueFwdINS6_IJSA_SC_SB_EEES9_SE_SG_Li384ELb0ELb0ELb0ELb0EEENS1_30DynamicPersistentTileSchedulerILi384ELi32ELb0ELb0ELb1EEEEEEEEEvNT_6ParamsE)
	.align		4
        /*0114*/ 	.word	index@(__assertfail)
	.align		4
        /*0118*/ 	.word	index@(_ZN7cutlass13device_kernelIN5flash11enable_sm90INS1_16FlashAttnFwdSm90INS1_25CollectiveMainloopFwdSm90ILi2EN4cute5tupleIJNS5_1CILi1EEES8_S8_EEENS6_IJNS7_ILi192EEENS7_ILi128EEENS7_ILi96EEEEEELi96ENS_6half_tEfNS_4arch4Sm90ELb0ELb1ELb1ELb1ELb0ELb0ELb0ELb0ELb1ELb0ELb0ELb0EEENS1_21CollectiveEpilogueFwdINS6_IJSA_SC_SB_EEES9_SE_SG_Li384ELb1ELb0ELb0ELb0EEENS1_36VarlenDynamicPersistentTileSchedulerILi192ELi128ELi384ELi32ELb0ELb0ELb1ELb1ELb0ELb1EEEEEEEEEvNT_6ParamsE)
	.align		4
        /*011c*/ 	.word	index@(__assertfail)
	.align		4
        /*0120*/ 	.word	index@(_ZN7cutlass13device_kernelIN5flash11enable_sm90INS1_16FlashAttnFwdSm90INS1_25CollectiveMainloopFwdSm90ILi2EN4cute5tupleIJNS5_1CILi1EEES8_S8_EEENS6_IJNS7_ILi192EEENS7_ILi128EEENS7_ILi96EEEEEELi96ENS_6half_tEfNS_4arch4Sm90ELb0ELb1ELb1ELb1ELb0ELb1ELb0ELb0ELb1ELb0ELb0ELb0EEENS1_21CollectiveEpilogueFwdINS6_IJSA_SC_SB_EEES9_SE_SG_Li384ELb1ELb0ELb0ELb0EEENS1_36VarlenDynamicPersistentTileSchedulerILi192ELi128ELi384ELi32ELb0ELb0ELb1ELb1ELb0ELb1EEEEEEEEEvNT_6ParamsE)
	.align		4
        /*0124*/ 	.word	index@(__assertfail)
	.align		4
        /*0128*/ 	.word	index@(_ZN7cutlass13device_kernelIN5flash11enable_sm90INS1_16FlashAttnFwdSm90INS1_25CollectiveMainloopFwdSm90ILi2EN4cute5tupleIJNS5_1CILi1EEES8_S8_EEENS6_IJNS7_ILi192EEENS7_ILi144EEENS7_ILi96EEEEEELi96ENS_6half_tEfNS_4arch4Sm90ELb1ELb0ELb1ELb0ELb0ELb0ELb0ELb0ELb1ELb0ELb0ELb0EEENS1_21CollectiveEpilogueFwdINS6_IJSA_SC_SB_EEES9_SE_SG_Li384ELb0ELb0ELb0ELb0EEENS1_30DynamicPersistentTileSchedulerILi384ELi32ELb0ELb0ELb1EEEEEEEEEvNT_6ParamsE)
	.align		4
        /*012c*/ 	.word	index@(__assertfail)
	.align		4
        /*0130*/ 	.word	index@(_ZN7cutlass13device_kernelIN5flash11enable_sm90INS1_16FlashAttnFwdSm90INS1_25CollectiveMainloopFwdSm90ILi2EN4cute5tupleIJNS5_1CILi1EEES8_S8_EEENS6_IJNS7_ILi192EEENS7_ILi144EEENS7_ILi96EEEEEELi96ENS_6half_tEfNS_4arch4Sm90ELb1ELb0ELb1ELb1ELb0ELb0ELb0ELb0ELb1ELb0ELb0ELb0EEENS1_21CollectiveEpilogueFwdINS6_IJSA_SC_SB_EEES9_SE_SG_Li384ELb1ELb0ELb0ELb0EEENS1_36VarlenDynamicPersistentTileSchedulerILi192ELi144ELi384ELi32ELb0ELb0ELb1ELb1ELb1ELb1EEEEEEEEEvNT_6ParamsE)
	.align		4
        /*0134*/ 	.word	index@(__assertfail)
	.align		4
        /*0138*/ 	.word	index@(_ZN7cutlass13device_kernelIN5flash11enable_sm90INS1_16FlashAttnFwdSm90INS1_25CollectiveMainloopFwdSm90ILi2EN4cute5tupleIJNS5_1CILi1EEES8_S8_EEENS6_IJNS7_ILi192EEENS7_ILi144EEENS7_ILi96EEEEEELi96ENS_6half_tEfNS_4arch4Sm90ELb1ELb0ELb1ELb1ELb0ELb1ELb0ELb0ELb1ELb0ELb0ELb0EEENS1_21CollectiveEpilogueFwdINS6_IJSA_SC_SB_EEES9_SE_SG_Li384ELb1ELb0ELb0ELb0EEENS1_36VarlenDynamicPersistentTileSchedulerILi192ELi144ELi384ELi32ELb0ELb0ELb1ELb1ELb1ELb1EEEEEEEEEvNT_6ParamsE)
	.align		4
        /*013c*/ 	.word	index@(__assertfail)
	.align		4
        /*0140*/ 	.word	index@(_ZN7cutlass13device_kernelIN5flash11enable_sm90INS1_16FlashAttnFwdSm90INS1_25CollectiveMainloopFwdSm90ILi2EN4cute5tupleIJNS5_1CILi1EEES8_S8_EEENS6_IJNS7_ILi192EEESA_NS7_ILi64EEEEEELi64ENS_6half_tEfNS_4arch4Sm90ELb0ELb0ELb1ELb0ELb0ELb0ELb0ELb0ELb1ELb0ELb0ELb0EEENS1_21CollectiveEpilogueFwdINS6_IJSA_SB_SA_EEES9_SD_SF_Li384ELb0ELb0ELb0ELb0EEENS1_29StaticPersistentTileSchedulerILb0EEEEEEEEEvNT_6ParamsE)
	.align		4
        /*0144*/ 	.word	index@(__assertfail)
	.align		4
        /*0148*/ 	.word	index@(_ZN7cutlass13device_kernelIN5flash11enable_sm90INS1_16FlashAttnFwdSm90INS1_25CollectiveMainloopFwdSm90ILi2EN4cute5tupleIJNS5_1CILi1EEES8_S8_EEENS6_IJNS7_ILi192EEESA_NS7_ILi64EEEEEELi64ENS_6half_tEfNS_4arch4Sm90ELb0ELb0ELb1ELb1ELb0ELb0ELb0ELb0ELb1ELb0ELb0ELb0EEENS1_21CollectiveEpilogueFwdINS6_IJSA_SB_SA_EEES9_SD_SF_Li384ELb1ELb0ELb0ELb0EEENS1_36VarlenDynamicPersistentTileSchedulerILi192ELi192ELi384ELi32ELb0ELb0ELb1ELb0ELb1ELb1EEEEEEEEEvNT_6ParamsE)
	.align		4
        /*014c*/ 	.word	index@(__assertfail)
	.align		4
        /*0150*/ 	.word	index@(_ZN7cutlass13device_kernelIN5flash11enable_sm90INS1_16FlashAttnFwdSm90INS1_25CollectiveMainloopFwdSm90ILi2EN4cute5tupleIJNS5_1CILi1EEES8_S8_EEENS6_IJNS7_ILi192EEESA_NS7_ILi64EEEEEELi64ENS_6half_tEfNS_4arch4Sm90ELb0ELb0ELb1ELb1ELb0ELb1ELb0ELb0ELb1ELb0ELb0ELb0EEENS1_21CollectiveEpilogueFwdINS6_IJSA_SB_SA_EEES9_SD_SF_Li384ELb1ELb0ELb0ELb0EEENS1_36VarlenDynamicPersistentTileSchedulerILi192ELi192ELi384ELi32ELb0ELb0ELb1ELb0ELb1ELb1EEEEEEEEEvNT_6ParamsE)
	.align		4
        /*0154*/ 	.word	index@(__assertfail)
	.align		4
        /*0158*/ 	.word	index@(_ZN7cutlass13device_kernelIN5flash11enable_sm90INS1_16FlashAttnFwdSm90INS1_25CollectiveMainloopFwdSm90ILi2EN4cute5tupleIJNS5_1CILi1EEES8_S8_EEENS6_IJNS7_ILi192EEENS7_ILi128EEENS7_ILi64EEEEEELi64ENS_6half_tEfNS_4arch4Sm90ELb0ELb1ELb1ELb0ELb0ELb0ELb0ELb1ELb1ELb0ELb0ELb0EEENS1_21CollectiveEpilogueFwdINS6_IJSA_SC_SB_EEES9_SE_SG_Li384ELb0ELb0ELb0ELb0EEENS1_30DynamicPersistentTileSchedulerILi384ELi32ELb0ELb0ELb1EEEEEEEEEvNT_6ParamsE)
	.align		4
        /*015c*/ 	.word	index@(__assertfail)
	.align		4
        /*0160*/ 	.word	index@(_ZN7cutlass13device_kernelIN5flash11enable_sm90INS1_16FlashAttnFwdSm90INS1_25CollectiveMainloopFwdSm90ILi2EN4cute5tupleIJNS5_1CILi1EEES8_S8_EEENS6_IJNS7_ILi192EEENS7_ILi128EEENS7_ILi64EEEEEELi64ENS_6half_tEfNS_4arch4Sm90ELb0ELb1ELb1ELb1ELb0ELb0ELb0ELb1ELb1ELb0ELb0ELb0EEENS1_21CollectiveEpilogueFwdINS6_IJSA_SC_SB_EEES9_SE_SG_Li384ELb1ELb0ELb0ELb0EEENS1_36VarlenDynamicPersistentTileSchedulerILi192ELi128ELi384ELi32ELb0ELb0ELb1ELb1ELb0ELb1EEEEEEEEEvNT_6ParamsE)
	.align		4
        /*0164*/ 	.word	index@(__assertfail)
	.align		4
        /*0168*/ 	.word	index@(_ZN7cutlass13device_kernelIN5flash11enable_sm90INS1_16FlashAttnFwdSm90INS1_25CollectiveMainloopFwdSm90ILi2EN4cute5tupleIJNS5_1CILi1EEES8_S8_EEENS6_IJNS7_ILi192EEENS7_ILi128EEENS7_ILi64EEEEEELi64ENS_6half_tEfNS_4arch4Sm90ELb0ELb1ELb1ELb1ELb0ELb1ELb0ELb1ELb1ELb0ELb0ELb0EEENS1_21CollectiveEpilogueFwdINS6_IJSA_SC_SB_EEES9_SE_SG_Li384ELb1ELb0ELb0ELb0EEENS1_36VarlenDynamicPersistentTileSchedulerILi192ELi128ELi384ELi32ELb0ELb0ELb1ELb1ELb0ELb1EEEEEEEEEvNT_6ParamsE)
	.align		4
        /*016c*/ 	.word	index@(__assertfail)
	.align		4
        /*0170*/ 	.word	index@(_ZN7cutlass13device_kernelIN5flash11enable_sm90INS1_16FlashAttnFwdSm90INS1_25CollectiveMainloopFwdSm90ILi2EN4cute5tupleIJNS5_1CILi1EEES8_S8_EEENS6_IJNS7_ILi192EEENS7_ILi128EEENS7_ILi64EEEEEELi64ENS_6half_tEfNS_4arch4Sm90ELb1ELb0ELb1ELb0ELb0ELb0ELb0ELb1ELb1ELb0ELb0ELb0EEENS1_21CollectiveEpilogueFwdINS6_IJSA_SC_SB_EEES9_SE_SG_Li384ELb0ELb0ELb0ELb0EEENS1_30DynamicPersistentTileSchedulerILi384ELi32ELb0ELb0ELb1EEEEEEEEEvNT_6ParamsE)
	.align		4
        /*0174*/ 	.word	index@(__assertfail)
	.align		4
        /*0178*/ 	.word	index@(_ZN7cutlass13device_kernelIN5flash11enable_sm90INS1_16FlashAttnFwdSm90INS1_25CollectiveMainloopFwdSm90ILi2EN4cute5tupleIJNS5_1CILi1EEES8_S8_EEENS6_IJNS7_ILi192EEENS7_ILi128EEENS7_ILi64EEEEEELi64ENS_6half_tEfNS_4arch4Sm90ELb1ELb0ELb1ELb1ELb0ELb0ELb0ELb1ELb1ELb0ELb0ELb0EEENS1_21CollectiveEpilogueFwdINS6_IJSA_SC_SB_EEES9_SE_SG_Li384ELb1ELb0ELb0ELb0EEENS1_36VarlenDynamicPersistentTileSchedulerILi192ELi128ELi384ELi32ELb0ELb0ELb1ELb1ELb1ELb1EEEEEEEEEvNT_6ParamsE)
	.align		4
        /*017c*/ 	.word	index@(__assertfail)
	.align		4
        /*0180*/ 	.word	index@(_ZN7cutlass13device_kernelIN5flash11enable_sm90INS1_16FlashAttnFwdSm90INS1_25CollectiveMainloopFwdSm90ILi2EN4cute5tupleIJNS5_1CILi1EEES8_S8_EEENS6_IJNS7_ILi192EEENS7_ILi128EEENS7_ILi64EEEEEELi64ENS_6half_tEfNS_4arch4Sm90ELb1ELb0ELb1ELb1ELb0ELb1ELb0ELb1ELb1ELb0ELb0ELb0EEENS1_21CollectiveEpilogueFwdINS6_IJSA_SC_SB_EEES9_SE_SG_Li384ELb1ELb0ELb0ELb0EEENS1_36VarlenDynamicPersistentTileSchedulerILi192ELi128ELi384ELi32ELb0ELb0ELb1ELb1ELb1ELb1EEEEEEEEEvNT_6ParamsE)
	.align		4
        /*0184*/ 	.word	index@(__assertfail)
	.align		4
        /*0188*/ 	.word	0x00000000
	.align		4
        /*018c*/ 	.word	0xfffffffe
	.align		4
        /*0190*/ 	.word	0x00000000
	.align		4
        /*0194*/ 	.word	0xfffffffd
	.align		4
        /*0198*/ 	.word	0x00000000
	.align		4
        /*019c*/ 	.word	0xfffffffc


//--------------------- .nv.constant4             --------------------------
	.section	.nv.constant4,"a",@progbits
	.align	8
	.align		8
.nv.constant4:
        /*0000*/ 	.dword	__assertfail
	.align		8
        /*0008*/ 	.dword	__unnamed_1
	.align		8
        /*0010*/ 	.dword	__unnamed_2
	.align		8
        /*0018*/ 	.dword	__unnamed_3
	.align		8
        /*0020*/ 	.dword	__unnamed_4
	.align		8
        /*0028*/ 	.dword	__unnamed_5
	.align		8
        /*0030*/ 	.dword	__unnamed_6
	.align		8
        /*0038*/ 	.dword	__unnamed_7
	.align		8
        /*0040*/ 	.dword	__unnamed_8
	.align		8
        /*0048*/ 	.dword	__unnamed_9
	.align		8
        /*0050*/ 	.dword	__unnamed_10
	.align		8
        /*0058*/ 	.dword	__unnamed_11
	.align		8
        /*0060*/ 	.dword	__unnamed_12
	.align		8
        /*0068*/ 	.dword	__unnamed_13
	.align		8
        /*0070*/ 	.dword	__unnamed_14
	.align		8
        /*0078*/ 	.dword	__unnamed_15
	.align		8
        /*0080*/ 	.dword	__unnamed_16
	.align		8
        /*0088*/ 	.dword	__unnamed_17
	.align		8
        /*0090*/ 	.dword	__unnamed_18
	.align		8
        /*0098*/ 	.dword	__unnamed_19
	.align		8
        /*00a0*/ 	.dword	__unnamed_20
	.align		8
        /*00a8*/ 	.dword	__unnamed_21
	.align		8
        /*00b0*/ 	.dword	__unnamed_22
	.align		8
        /*00b8*/ 	.dword	__unnamed_23
	.align		8
        /*00c0*/ 	.dword	__unnamed_24
	.align		8
        /*00c8*/ 	.dword	__unnamed_25
	.align		8
        /*00d0*/ 	.dword	__unnamed_26
	.align		8
        /*00d8*/ 	.dword	__unnamed_27
	.align		8
        /*00e0*/ 	.dword	__unnamed_28
	.align		8
        /*00e8*/ 	.dword	__unnamed_29
	.align		8
        /*00f0*/ 	.dword	__unnamed_30
	.align		8
        /*00f8*/ 	.dword	__unnamed_31
	.align		8
        /*0100*/ 	.dword	__unnamed_32
	.align		8
        /*0108*/ 	.dword	__unnamed_33
	.align		8
        /*0110*/ 	.dword	__unnamed_34
	.align		8
        /*0118*/ 	.dword	__unnamed_35
	.align		8
        /*0120*/ 	.dword	__unnamed_36
	.align		8
        /*0128*/ 	.dword	__unnamed_37
	.align		8
        /*0130*/ 	.dword	__unnamed_38
	.align		8
        /*0138*/ 	.dword	__unnamed_39
	.align		8
        /*0140*/ 	.dword	__unnamed_40
	.align		8
        /*0148*/ 	.dword	__unnamed_41
	.align		8
        /*0150*/ 	.dword	__unnamed_42
	.align		8
        /*0158*/ 	.dword	__unnamed_43
	.align		8
        /*0160*/ 	.dword	_ZN74_INTERNAL_614cb7fc_38_flash_fwd_hdimall_fp16_softcap_sm90_cu_cb12e5b6_41234cuda3std3__45__cpo5beginE
	.align		8
        /*0168*/ 	.dword	_ZN74_INTERNAL_614cb7fc_38_flash_fwd_hdimall_fp16_softcap_sm90_cu_cb12e5b6_41234cuda3std3__45__cpo3endE
	.align		8
        /*0170*/ 	.dword	_ZN74_INTERNAL_614cb7fc_38_flash_fwd_hdimall_fp16_softcap_sm90_cu_cb12e5b6_41234cuda3std3__45__cpo6cbeginE
	.align		8
        /*0178*/ 	.dword	_ZN74_INTERNAL_614cb7fc_38_flash_fwd_hdimall_fp16_softcap_sm90_cu_cb12e5b6_41234cuda3std3__45__cpo4cendE
	.align		8
        /*0180*/ 	.dword	_ZN74_INTERNAL_614cb7fc_38_flash_fwd_hdimall_fp16_softcap_sm90_cu_cb12e5b6_41234cuda3std3__476_GLOBAL__N__614cb7fc_38_flash_fwd_hdimall_fp16_softcap_sm90_cu_cb12e5b6_41236ignoreE
	.align		8
        /*0188*/ 	.dword	_ZN74_INTERNAL_614cb7fc_38_flash_fwd_hdimall_fp16_softcap_sm90_cu_cb12e5b6_41234cuda3std3__419piecewise_constructE
	.align		8
        /*0190*/ 	.dword	_ZN74_INTERNAL_614cb7fc_38_flash_fwd_hdimall_fp16_softcap_sm90_cu_cb12e5b6_41234cuda3std3__48in_placeE
	.align		8
        /*0198*/ 	.dword	_ZN74_INTERNAL_614cb7fc_38_flash_fwd_hdimall_fp16_softcap_sm90_cu_cb12e5b6_41234cuda3std6ranges3__45__cpo4swapE
	.align		8
        /*01a0*/ 	.dword	_ZN74_INTERNAL_614cb7fc_38_flash_fwd_hdimall_fp16_softcap_sm90_cu_cb12e5b6_41234cuda3std6ranges3__45__cpo9iter_moveE
	.align		8
        /*01a8*/ 	.dword	_ZN74_INTERNAL_614cb7fc_38_flash_fwd_hdimall_fp16_softcap_sm90_cu_cb12e5b6_41234cute7productE
	.align		8
        /*01b0*/ 	.dword	_ZN74_INTERNAL_614cb7fc_38_flash_fwd_hdimall_fp16_softcap_sm90_cu_cb12e5b6_41234cute1_E
	.align		8
        /*01b8*/ 	.dword	$str$23
	.align		8
        /*01c0*/ 	.dword	$str$24


//--------------------- .text._ZN7cutlass13device_kernelIN5flash11enable_sm90INS1_16FlashAttnFwdSm90INS1_25CollectiveMainloopFwdSm90ILi2EN4cute5tupleIJNS5_1CILi1EEES8_S8_EEENS6_IJNS7_ILi128EEENS7_ILi80EEENS7_ILi256EEEEEELi256ENS_6half_tEfNS_4arch4Sm90ELb0ELb0ELb1ELb0ELb0ELb0ELb0ELb1ELb1ELb0ELb0ELb0EEENS1_21CollectiveEpilogueFwdINS6_IJSA_SC_SB_EEES9_SE_SG_Li256ELb0ELb0ELb0ELb0EEENS1_29StaticPersistentTileSchedulerILb0EEEEEEEEEvNT_6ParamsE --------------------------
	.section	.text._ZN7cutlass13device_kernelIN5flash11enable_sm90INS1_16FlashAttnFwdSm90INS1_25CollectiveMainloopFwdSm90ILi2EN4cute5tupleIJNS5_1CILi1EEES8_S8_EEENS6_IJNS7_ILi128EEENS7_ILi80EEENS7_ILi256EEEEEELi256ENS_6half_tEfNS_4arch4Sm90ELb0ELb0ELb1ELb0ELb0ELb0ELb0ELb1ELb1ELb0ELb0ELb0EEENS1_21CollectiveEpilogueFwdINS6_IJSA_SC_SB_EEES9_SE_SG_Li256ELb0ELb0ELb0ELb0EEENS1_29StaticPersistentTileSchedulerILb0EEEEEEEEEvNT_6ParamsE,"ax",@progbits
	.align	128
.text._ZN7cutlass13device_kernelIN5flash11enable_sm90INS1_16FlashAttnFwdSm90INS1_25CollectiveMainloopFwdSm90ILi2EN4cute5tupleIJNS5_1CILi1EEES8_S8_EEENS6_IJNS7_ILi128EEENS7_ILi80EEENS7_ILi256EEEEEELi256ENS_6half_tEfNS_4arch4Sm90ELb0ELb0ELb1ELb0ELb0ELb0ELb0ELb1ELb1ELb0ELb0ELb0EEENS1_21CollectiveEpilogueFwdINS6_IJSA_SC_SB_EEES9_SE_SG_Li256ELb0ELb0ELb0ELb0EEENS1_29StaticPersistentTileSchedulerILb0EEEEEEEEEvNT_6ParamsE:
        .type           _ZN7cutlass13device_kernelIN5flash11enable_sm90INS1_16FlashAttnFwdSm90INS1_25CollectiveMainloopFwdSm90ILi2EN4cute5tupleIJNS5_1CILi1EEES8_S8_EEENS6_IJNS7_ILi128EEENS7_ILi80EEENS7_ILi256EEEEEELi256ENS_6half_tEfNS_4arch4Sm90ELb0ELb0ELb1ELb0ELb0ELb0ELb0ELb1ELb1ELb0ELb0ELb0EEENS1_21CollectiveEpilogueFwdINS6_IJSA_SC_SB_EEES9_SE_SG_Li256ELb0ELb0ELb0ELb0EEENS1_29StaticPersistentTileSchedulerILb0EEEEEEEEEvNT_6ParamsE,@function
        .size           _ZN7cutlass13device_kernelIN5flash11enable_sm90INS1_16FlashAttnFwdSm90INS1_25CollectiveMainloopFwdSm90ILi2EN4cute5tupleIJNS5_1CILi1EEES8_S8_EEENS6_IJNS7_ILi128EEENS7_ILi80EEENS7_ILi256EEEEEELi256ENS_6half_tEfNS_4arch4Sm90ELb0ELb0ELb1ELb0ELb0ELb0ELb0ELb1ELb1ELb0ELb0ELb0EEENS1_21CollectiveEpilogueFwdINS6_IJSA_SC_SB_EEES9_SE_SG_Li256ELb0ELb0ELb0ELb0EEENS1_29StaticPersistentTileSchedulerILb0EEEEEEEEEvNT_6ParamsE,(.L_x_12746 - _ZN7cutlass13device_kernelIN5flash11enable_sm90INS1_16FlashAttnFwdSm90INS1_25CollectiveMainloopFwdSm90ILi2EN4cute5tupleIJNS5_1CILi1EEES8_S8_EEENS6_IJNS7_ILi128EEENS7_ILi80EEENS7_ILi256EEEEEELi256ENS_6half_tEfNS_4arch4Sm90ELb0ELb0ELb1ELb0ELb0ELb0ELb0ELb1ELb1ELb0ELb0ELb0EEENS1_21CollectiveEpilogueFwdINS6_IJSA_SC_SB_EEES9_SE_SG_Li256ELb0ELb0ELb0ELb0EEENS1_29StaticPersistentTileSchedulerILb0EEEEEEEEEvNT_6ParamsE)
        .other          _ZN7cutlass13device_kernelIN5flash11enable_sm90INS1_16FlashAttnFwdSm90INS1_25CollectiveMainloopFwdSm90ILi2EN4cute5tupleIJNS5_1CILi1EEES8_S8_EEENS6_IJNS7_ILi128EEENS7_ILi80EEENS7_ILi256EEEEEELi256ENS_6half_tEfNS_4arch4Sm90ELb0ELb0ELb1ELb0ELb0ELb0ELb0ELb1ELb1ELb0ELb0ELb0EEENS1_21CollectiveEpilogueFwdINS6_IJSA_SC_SB_EEES9_SE_SG_Li256ELb0ELb0ELb0ELb0EEENS1_29StaticPersistentTileSchedulerILb0EEEEEEEEEvNT_6ParamsE,@"STO_CUDA_ENTRY STV_DEFAULT"
_ZN7cutlass13device_kernelIN5flash11enable_sm90INS1_16FlashAttnFwdSm90INS1_25CollectiveMainloopFwdSm90ILi2EN4cute5tupleIJNS5_1CILi1EEES8_S8_EEENS6_IJNS7_ILi128EEENS7_ILi80EEENS7_ILi256EEEEEELi256ENS_6half_tEfNS_4arch4Sm90ELb0ELb0ELb1ELb0ELb0ELb0ELb0ELb1ELb1ELb0ELb0ELb0EEENS1_21CollectiveEpilogueFwdINS6_IJSA_SC_SB_EEES9_SE_SG_Li256ELb0ELb0ELb0ELb0EEENS1_29StaticPersistentTileSchedulerILb0EEEEEEEEEvNT_6ParamsE:
[----:B------:R-:W1:Y:S02]  /*0000*/  LDC R1, c[0x0][0x28] ;  /* 0x00000a00ff017b82 */ /* 0x000e640000000800 */
[----:B-1----:R-:W-:Y:S01]  /*0010*/  VIADD R1, R1, 0xffffffe0 ;  /* 0xffffffe001017836 */ /* 0x002fe20000000000 */
[----:B------:R-:W1:Y:S01]  /*0020*/  S2R R3, SR_TID.X ;  /* 0x0000000000037919 */ /* 0x000e620000002100 */
[----:B------:R-:W-:Y:S01]  /*0030*/  ELECT P0, URZ, PT ;  /* 0x00000000003f782f */ /* 0x000fe20003800000 */
[----:B------:R-:W-:Y:S01]  /*0040*/  BSSY B0, `(.L_x_0) ;  /* 0x0000013000007945 */ /* 0x000fe20003800000 */
[----:B-1----:R-:W-:-:S05]  /*0050*/  SHF.R.U32.HI R0, RZ, 0x5, R3 ;  /* 0x00000005ff007819 */ /* 0x002fca0000011603 */
[----:B------:R-:W1:Y:S02]  /*0060*/  SHFL.IDX PT, R2, R0, RZ, 0x1f ;  /* 0x00001fff00027589 */ /* 0x000e6400000e0000 */
[----:B-1----:R-:W-:-:S13]  /*0070*/  ISETP.EQ.AND P0, PT, R2, RZ, P0 ;  /* 0x000000ff0200720c */ /* 0x002fda0000702270 */
[----:B------:R-:W-:Y:S05]  /*0080*/  @!P0 BRA `(.L_x_1) ;  /* 0x0000000000388947 */ /* 0x000fea0003800000 */
[----:B------:R-:W-:Y:S02]  /*0090*/  ULDC.64 UR4, c[0x0][0x198] ;  /* 0x0000660000047ab9 */ /* 0x000fe40000000a00 */
[----:B------:R-:W-:Y:S02]  /*00a0*/  UIADD3 UR6, UP0, UR4, 0x270, URZ ;  /* 0x0000027004067890 */ /* 0x000fe4000ff1e03f */
[----:B------:R-:W-:Y:S02]  /*00b0*/  UIADD3 UR8, UP1, UR4, 0x370, URZ ;  /* 0x0000037004087890 */ /* 0x000fe4000ff3e03f */
[----:B------:R-:W-:Y:S02]  /*00c0*/  UIADD3 UR10, UP2, UR4, 0x470, URZ ;  /* 0x00000470040a7890 */ /* 0x000fe4000ff5e03f */
[----:B------:R-:W-:Y:S02]  /*00d0*/  UIADD3 UR4, UP3, UR4, 0x9f0, URZ ;  /* 0x000009f004047890 */ /* 0x000fe4000ff7e03f */
[----:B------:R-:W-:-:S02]  /*00e0*/  UIADD3.X UR7, URZ, UR5, URZ, UP0, !UPT ;  /* 0x000000053f077290 */ /* 0x000fc400087fe43f */
[----:B------:R-:W-:Y:S02]  /*00f0*/  UIADD3.X UR9, URZ, UR5, URZ, UP1, !UPT ;  /* 0x000000053f097290 */ /* 0x000fe40008ffe43f */
[----:B------:R-:W-:Y:S02]  /*0100*/  UIADD3.X UR11, URZ, UR5, URZ, UP2, !UPT ;  /* 0x000000053f0b7290 */ /* 0x000fe400097fe43f */
[----:B------:R-:W-:-:S03]  /*0110*/  UIADD3.X UR5, URZ, UR5, URZ, UP3, !UPT ;  /* 0x000000053f057290 */ /* 0x000fc60009ffe43f */
[----:B------:R1:W-:Y:S02]  /*0120*/  UTMACCTL.PF [UR6] ;  /* 0x00000000060079b9 */ /* 0x0003e40008040000 */
[----:B------:R1:W-:Y:S02]  /*0130*/  UTMACCTL.PF [UR8] ;  /* 0x00000000080079b9 */ /* 0x0003e40008040000 */
[----:B------:R1:W-:Y:S02]  /*0140*/  UTMACCTL.PF [UR10] ;  /* 0x000000000a0079b9 */ /* 0x0003e40008040000 */
[----:B------:R1:W-:Y:S02]  /*0150*/  UTMACCTL.PF [UR4] ;  /* 0x00000000040079b9 */ /* 0x0003e40008040000 */
[----:B-1----:R-:W-:Y:S01]  /*0160*/  NOP ;  /* 0x0000000000007918 */ /* 0x002fe20000000000 */
.L_x_1:
[----:B------:R-:W-:Y:S05]  /*0170*/  BSYNC B0 ;  /* 0x0000000000007941 */ /* 0x000fea0003800000 */
.L_x_0:
[----:B------:R-:W-:Y:S01]  /*0180*/  VOTEU.ANY UP0, P0 ;  /* 0x00000000003f7886 */ /* 0x000fe20000000100 */
[----:B------:R-:W1:Y:S01]  /*0190*/  SHFL.IDX PT, R2, R0, RZ, 0x1f ;  /* 0x00001fff00027589 */ /* 0x000e6200000e0000 */
[----:B------:R-:W-:Y:S01]  /*01a0*/  UMOV UR4, 0x1 ;  /* 0x0000000100047882 */ /* 0x000fe20000000000 */
[----:B------:R-:W-:Y:S02]  /*01b0*/  VOTEU.ANY UP1, P0 ;  /* 0x00000000003f7886 */ /* 0x000fe40000020100 */
[----:B------:R-:W2:Y:S01]  /*01c0*/  @UP0 S2UR UR7, SR_CgaCtaId ;  /* 0x00000000000709c3 */ /* 0x000ea20000008800 */
[----:B------:R-:W-:Y:S01]  /*01d0*/  @UP0 UMOV UR6, 0x400 ;  /* 0x0000040000060882 */ /* 0x000fe20000000000 */
[----:B------:R-:W-:-:S04]  /*01e0*/  @UP0 UIADD3 UR4, -UR4, 0x100000, URZ ;  /* 0x0010000004040890 */ /* 0x000fc8000fffe13f */
[----:B------:R-:W-:Y:S02]  /*01f0*/  @UP0 USHF.L.U32 UR5, UR4, 0xb, URZ ;  /* 0x0000000b04050899 */ /* 0x000fe4000800063f */
[----:B------:R-:W-:Y:S01]  /*0200*/  @UP0 USHF.L.U32 UR4, UR4, 0x1, URZ ;  /* 0x0000000104040899 */ /* 0x000fe2000800063f */
[----:B-1----:R-:W-:Y:S02]  /*0210*/  ISETP.NE.AND P1, PT, R2, RZ, PT ;  /* 0x000000ff0200720c */ /* 0x002fe40003f25270 */
[----:B------:R-:W-:Y:S01]  /*0220*/  SHF.R.U32.HI R2, RZ, 0x7, R3 ;  /* 0x00000007ff027819 */ /* 0x000fe20000011603 */
[----:B--2---:R-:W-:Y:S01]  /*0230*/  @UP0 ULEA UR6, UR7, UR6, 0x18 ;  /* 0x0000000607060291 */ /* 0x004fe2000f8ec03f */
[----:B------:R-:W-:-:S04]  /*0240*/  VOTEU.ANY UP0, P0 ;  /* 0x00000000003f7886 */ /* 0x000fc80000000100 */
[----:B------:R-:W1:Y:S04]  /*0250*/  SHFL.IDX PT, R2, R2, RZ, 0x1f ;  /* 0x00001fff02027589 */ /* 0x000e6800000e0000 */
[----:B------:R-:W2:Y:S03]  /*0260*/  FENCE.VIEW.ASYNC.S ;  /* 0x00000000000073c6 */ /* 0x000ea60000000000 */
[----:B--2---:R2:W3:Y:S01]  /*0270*/  @UP0 SYNCS.EXCH.64 URZ, [UR6+0x38800], UR4 ;  /* 0x03880004063f05b2 */ /* 0x0044e20008000100 */
[----:B------:R2:W4:Y:S01]  /*0280*/  @UP1 SYNCS.EXCH.64 URZ, [UR6+0x38820], UR4 ;  /* 0x03882004063f15b2 */ /* 0x0005220008000100 */
[----:B------:R-:W-:Y:S05]  /*0290*/  @P1 BRA `(.L_x_2) ;  /* 0x0000000000481947 */ /* 0x000fea0003800000 */
[----:B--2---:R-:W2:Y:S01]  /*02a0*/  S2UR UR5, SR_CgaCtaId ;  /* 0x00000000000579c3 */ /* 0x004ea20000008800 */
[----:B------:R-:W-:Y:S01]  /*02b0*/  UMOV UR4, 0x400 ;  /* 0x0000040000047882 */ /* 0x000fe20000000000 */
[----:B------:R-:W-:Y:S01]  /*02c0*/  UMOV UR6, 0x1 ;  /* 0x0000000100067882 */ /* 0x000fe20000000000 */
[----:B------:R-:W-:Y:S01]  /*02d0*/  UMOV UR9, 0x2 ;  /* 0x0000000200097882 */ /* 0x000fe20000000000 */
[----:B------:R-:W-:-:S04]  /*02e0*/  UIADD3 UR6, -UR6, 0x100000, URZ ;  /* 0x0010000006067890 */ /* 0x000fc8000fffe13f */
[----:B------:R-:W-:Y:S02]  /*02f0*/  USHF.L.U32 UR7, UR6, 0xb, URZ ;  /* 0x0000000b06077899 */ /* 0x000fe4000800063f */
[----:B------:R-:W-:Y:S01]  /*0300*/  USHF.L.U32 UR6, UR6, 0x1, URZ ;  /* 0x0000000106067899 */ /* 0x000fe2000800063f */
[----:B------:R-:W-:Y:S01]  /*0310*/  ELECT P0, URZ, PT ;  /* 0x00000000003f782f */ /* 0x000fe20003800000 */
[----:B--2---:R-:W-:Y:S02]  /*0320*/  ULEA UR8, UR5, UR4, 0x18 ;  /* 0x0000000405087291 */ /* 0x004fe4000f8ec03f */
[----:B------:R-:W-:-:S04]  /*0330*/  UIADD3 UR4, -UR9, 0x100000, URZ ;  /* 0x0010000009047890 */ /* 0x000fc8000fffe13f */
[----:B------:R-:W-:Y:S02]  /*0340*/  USHF.L.U32 UR5, UR4, 0xb, URZ ;  /* 0x0000000b04057899 */ /* 0x000fe4000800063f */
[----:B------:R-:W-:Y:S01]  /*0350*/  USHF.L.U32 UR4, UR4, 0x1, URZ ;  /* 0x0000000104047899 */ /* 0x000fe2000800063f */
[----:B------:R-:W2:Y:S03]  /*0360*/  FENCE.VIEW.ASYNC.S ;  /* 0x00000000000073c6 */ /* 0x000ea60000000000 */
[----:B--2---:R2:W1:Y:S08]  /*0370*/  SYNCS.EXCH.64 URZ, [UR8+0x38830], UR6 ;  /* 0x03883006083f75b2 */ /* 0x0044700008000100 */
[----:B------:R2:W1:Y:S01]  /*0380*/  SYNCS.EXCH.64 URZ, [UR8+0x38840], UR4 ;  /* 0x03884004083f75b2 */ /* 0x0004620008000100 */
[----:B------:R2:W1:Y:S01]  /*0390*/  SYNCS.EXCH.64 URZ, [UR8+0x38838], UR6 ;  /* 0x03883806083f75b2 */ /* 0x0004620008000100 */
[----:B------:R2:W1:Y:S01]  /*03a0*/  SYNCS.EXCH.64 URZ, [UR8+0x38848], UR4 ;  /* 0x03884804083f75b2 */ /* 0x0004620008000100 */
[----:B------:R-:W-:Y:S01]  /*03b0*/  NOP ;  /* 0x0000000000007918 */ /* 0x000fe20000000000 */
.L_x_2:
[----:B------:R-:W5:Y:S01]  /*03c0*/  SHFL.IDX PT, R4, R0, RZ, 0x1f ;  /* 0x00001fff00047589 */ /* 0x000f6200000e0000 */
[----:B------:R-:W-:Y:S01]  /*03d0*/  NOP ;  /* 0x0000000000007918 */ /* 0x000fe20000000000 */
[----:B-----5:R-:W-:-:S13]  /*03e0*/  ISETP.NE.AND P0, PT, R4, RZ, PT ;  /* 0x000000ff0400720c */ /* 0x020fda0003f05270 */
[----:B------:R-:W-:Y:S05]  /*03f0*/  @P0 BRA `(.L_x_3) ;  /* 0x0000000000480947 */ /* 0x000fea0003800000 */
[----:B--2---:R-:W2:Y:S01]  /*0400*/  S2UR UR5, SR_CgaCtaId ;  /* 0x00000000000579c3 */ /* 0x004ea20000008800 */
[----:B------:R-:W-:Y:S01]  /*0410*/  UMOV UR4, 0x400 ;  /* 0x0000040000047882 */ /* 0x000fe20000000000 */
[----:B------:R-:W-:Y:S01]  /*0420*/  UMOV UR6, 0x1 ;  /* 0x0000000100067882 */ /* 0x000fe20000000000 */
[----:B------:R-:W-:Y:S01]  /*0430*/  UMOV UR7, 0x2 ;  /* 0x0000000200077882 */ /* 0x000fe20000000000 */
[----:B------:R-:W-:Y:S01]  /*0440*/  ELECT P0, URZ, PT ;  /* 0x00000000003f782f */ /* 0x000fe20003800000 */
[----:B--2---:R-:W-:Y:S02]  /*0450*/  ULEA UR8, UR5, UR4, 0x18 ;  /* 0x0000000405087291 */ /* 0x004fe4000f8ec03f */
[----:B------:R-:W-:-:S04]  /*0460*/  UIADD3 UR4, -UR6, 0x100000, URZ ;  /* 0x0010000006047890 */ /* 0x000fc8000fffe13f */
[----:B------:R-:W-:Y:S02]  /*0470*/  USHF.L.U32 UR5, UR4, 0xb, URZ ;  /* 0x0000000b04057899 */ /* 0x000fe4000800063f */
[----:B------:R-:W-:Y:S02]  /*0480*/  USHF.L.U32 UR4, UR4, 0x1, URZ ;  /* 0x0000000104047899 */ /* 0x000fe4000800063f */
        /* <DEDUP_REMOVED lines=9> */
.L_x_3:
[----:B------:R-:W5:Y:S01]  /*0520*/  SHFL.IDX PT, R4, R0, RZ, 0x1f ;  /* 0x00001fff00047589 */ /* 0x000f6200000e0000 */
[----:B------:R-:W-:Y:S01]  /*0530*/  NOP ;  /* 0x0000000000007918 */ /* 0x000fe20000000000 */
[----:B-----5:R-:W-:-:S13]  /*0540*/  ISETP.NE.AND P0, PT, R4, RZ, PT ;  /* 0x000000ff0400720c */ /* 0x020fda0003f05270 */
[----:B------:R-:W-:Y:S05]  /*0550*/  @P0 BRA `(.L_x_4) ;  /* 0x0000000000380947 */ /* 0x000fea0003800000 */
[----:B--2---:R-:W2:Y:S01]  /*0560*/  S2UR UR5, SR_CgaCtaId ;  /* 0x00000000000579c3 */ /* 0x004ea20000008800 */
[----:B------:R-:W-:Y:S01]  /*0570*/  UMOV UR4, 0x400 ;  /* 0x0000040000047882 */ /* 0x000fe20000000000 */
[----:B------:R-:W-:Y:S01]  /*0580*/  UMOV UR7, 0x1 ;  /* 0x0000000100077882 */ /* 0x000fe20000000000 */
[----:B------:R-:W-:Y:S01]  /*0590*/  ELECT P0, URZ, PT ;  /* 0x00000000003f782f */ /* 0x000fe20003800000 */
[----:B--2---:R-:W-:Y:S02]  /*05a0*/  ULEA UR6, UR5, UR4, 0x18 ;  /* 0x0000000405067291 */ /* 0x004fe4000f8ec03f */
[----:B------:R-:W-:-:S04]  /*05b0*/  UIADD3 UR4, -UR7, 0x100000, URZ ;  /* 0x0010000007047890 */ /* 0x000fc8000fffe13f */
[----:B------:R-:W-:Y:S02]  /*05c0*/  USHF.L.U32 UR5, UR4, 0xb, URZ ;  /* 0x0000000b04057899 */ /* 0x000fe4000800063f */
[----:B------:R-:W-:Y:S01]  /*05d0*/  USHF.L.U32 UR4, UR4, 0x1, URZ ;  /* 0x0000000104047899 */ /* 0x000fe2000800063f */
[----:B------:R-:W2:Y:S11]  /*05e0*/  FENCE.VIEW.ASYNC.S ;  /* 0x00000000000073c6 */ /* 0x000eb60000000000 */
[----:B--2---:R2:W1:Y:S01]  /*05f0*/  SYNCS.EXCH.64 URZ, [UR6+0x38870], UR4 ;  /* 0x03887004063f75b2 */ /* 0x0044620008000100 */
[----:B------:R2:W1:Y:S01]  /*0600*/  SYNCS.EXCH.64 URZ, [UR6+0x38880], UR4 ;  /* 0x03888004063f75b2 */ /* 0x0004620008000100 */
[----:B------:R2:W1:Y:S01]  /*0610*/  SYNCS.EXCH.64 URZ, [UR6+0x38878], UR4 ;  /* 0x03887804063f75b2 */ /* 0x0004620008000100 */
[----:B------:R2:W1:Y:S01]  /*0620*/  SYNCS.EXCH.64 URZ, [UR6+0x38888], UR4 ;  /* 0x03888804063f75b2 */ /* 0x0004620008000100 */
[----:B------:R-:W-:Y:S01]  /*0630*/  NOP ;  /* 0x0000000000007918 */ /* 0x000fe20000000000 */
.L_x_4:
        /* <DEDUP_REMOVED lines=22> */
.L_x_5:
        /* <DEDUP_REMOVED lines=22> */
.L_x_6:
[----:B-1----:R-:W-:Y:S01]  /*0900*/  ISETP.NE.AND P0, PT, R2, RZ, PT ;  /* 0x000000ff0200720c */ /* 0x002fe20003f05270 */
[----:B------:R-:W-:Y:S01]  /*0910*/  IMAD.MOV.U32 R2, RZ, RZ, 0x1 ;  /* 0x00000001ff027424 */ /* 0x000fe200078e00ff */
[----:B------:R-:W-:-:S04]  /*0920*/  NOP ;  /* 0x0000000000007918 */ /* 0x000fc80000000000 */
[----:B------:R-:W-:-:S05]  /*0930*/  SEL R2, R2, 0x2, !P0 ;  /* 0x0000000202027807 */ /* 0x000fca0004000000 */
[----:B------:R1:W-:Y:S01]  /*0940*/  STL [R1+0x1c], R2 ;  /* 0x00001c0201007387 */ /* 0x0003e20000100800 */
[----:B---34-:R-:W-:Y:S06]  /*0950*/  BAR.SYNC.DEFER_BLOCKING 0x0 ;  /* 0x0000000000007b1d */ /* 0x018fec0000010000 */
[----:B------:R-:W-:Y:S05]  /*0960*/  @!P0 BRA `(.L_x_7) ;  /* 0x000000b400048947 */ /* 0x000fea0003800000 */
.L_x_8:
[----:B------:R-:W-:-:S08]  /*0970*/  NOP ;  /* 0x0000000000007918 */ /* 0x000fd00000000000 */
[----:B------:R-:W3:Y:S02]  /*0980*/  USETMAXREG.TRY_ALLOC.CTAPOOL UP0, 0xf0 ;  /* 0x000000f0000079c8 */ /* 0x000ee40008000600 */
[----:B---3--:R-:W-:-:S13]  /*0990*/  PLOP3.LUT P0, PT, PT, PT, UP0, 0x80, 0x0 ;  /* 0x000000000000781c */ /* 0x008fda0003f0f008 */
[----:B------:R-:W-:Y:S05]  /*09a0*/  @!P0 BRA `(.L_x_8) ;  /* 0xfffffffc00f08947 */ /* 0x000fea000383ffff */
[----:B--2---:R-:W2:Y:S08]  /*09b0*/  S2UR UR7, SR_CTAID.X ;  /* 0x00000000000779c3 */ /* 0x004eb00000002500 */
[----:B------:R-:W-:Y:S08]  /*09c0*/  BAR.ARV 0x8, 0x120 ;  /* 0x0204800000007b1d */ /* 0x000ff00000002000 */
[----:B------:R-:W2:Y:S02]  /*09d0*/  LDC R0, c[0x0][0xda4] ;  /* 0x00036900ff007b82 */ /* 0x000ea40000000800 */
[----:B--2---:R-:W-:-:S13]  /*09e0*/  ISETP.LE.AND P0, PT, R0, UR7, PT ;  /* 0x0000000700007c0c */ /* 0x004fda000bf03270 */
[----:B------:R-:W-:Y:S05]  /*09f0*/  @P0 EXIT ;  /* 0x000000000000094d */ /* 0x000fea0003800000 */
[----:B------:R-:W2:Y:S01]  /*0a00*/  LDL.LU R8, [R1+0x1c] ;  /* 0x00001c0001087983 */ /* 0x000ea20000300800 */
[----:B------:R-:W-:Y:S01]  /*0a10*/  IADD3 R0, R3, -0x80, RZ ;  /* 0xffffff8003007810 */ /* 0x000fe20007ffe0ff */
[----:B------:R-:W3:Y:S01]  /*0a20*/  S2UR UR5, SR_CgaCtaId ;  /* 0x00000000000579c3 */ /* 0x000ee20000008800 */
[----:B------:R-:W-:Y:S01]  /*0a30*/  UMOV UR4, 0x400 ;  /* 0x0000040000047882 */ /* 0x000fe20000000000 */
[----:B------:R-:W-:Y:S01]  /*0a40*/  IMAD.MOV.U32 R220, RZ, RZ, -0x2 ;  /* 0xfffffffeffdc7424 */ /* 0x000fe200078e00ff */
[----:B------:R-:W-:Y:S01]  /*0a50*/  SHF.R.S32.HI R3, RZ, 0x1f, R0 ;  /* 0x0000001fff037819 */ /* 0x000fe20000011400 */
[----:B------:R-:W-:Y:S01]  /*0a60*/  IMAD.U32 R212, RZ, RZ, UR7 ;  /* 0x00000007ffd47e24 */ /* 0x000fe2000f8e00ff */
[----:B------:R-:W-:Y:S01]  /*0a70*/  UMOV UR38, URZ ;  /* 0x0000003f00267c82 */ /* 0x000fe20008000000 */
[----:B------:R-:W-:Y:S01]  /*0a80*/  IMAD.MOV.U32 R213, RZ, RZ, RZ ;  /* 0x000000ffffd57224 */ /* 0x000fe200078e00ff */
[CC--:B-1----:R-:W-:Y:S01]  /*0a90*/  LEA.HI R2, R3.reuse, R0.reuse, RZ, 0x7 ;  /* 0x0000000003027211 */ /* 0x0c2fe200078f38ff */
[----:B------:R-:W1:Y:S01]  /*0aa0*/  S2UR UR6, SR_SWINHI ;  /* 0x00000000000679c3 */ /* 0x000e620000002f00 */
[----:B------:R-:W-:-:S02]  /*0ab0*/  LEA.HI R6, R3, R0, RZ, 0x4 ;  /* 0x0000000003067211 */ /* 0x000fc400078f20ff */
[----:B------:R-:W-:Y:S02]  /*0ac0*/  LOP3.LUT R5, R2, 0xffffff80, RZ, 0xc0, !PT ;  /* 0xffffff8002057812 */ /* 0x000fe400078ec0ff */
[----:B------:R-:W-:Y:S02]  /*0ad0*/  LOP3.LUT R7, R6, 0x3fffff0, RZ, 0xc0, !PT ;  /* 0x03fffff006077812 */ /* 0x000fe400078ec0ff */
[----:B------:R-:W-:Y:S01]  /*0ae0*/  SHF.R.S32.HI R9, RZ, 0x4, R6 ;  /* 0x00000004ff097819 */ /* 0x000fe20000011406 */
[C---:B------:R-:W-:Y:S01]  /*0af0*/  IMAD.IADD R214, R0.reuse, 0x1, -R5 ;  /* 0x0000000100d67824 */ /* 0x040fe200078e0a05 */
[----:B------:R-:W-:Y:S01]  /*0b00*/  LEA.HI R218, R3, R0, RZ, 0x5 ;  /* 0x0000000003da7211 */ /* 0x000fe200078f28ff */
[----:B------:R-:W-:Y:S01]  /*0b10*/  IMAD.IADD R7, R0, 0x1, -R7 ;  /* 0x0000000100077824 */ /* 0x000fe200078e0a07 */
[----:B------:R-:W-:Y:S02]  /*0b20*/  LEA.HI R6, R6, R9, RZ, 0x1 ;  /* 0x0000000906067211 */ /* 0x000fe400078f08ff */
[----:B------:R-:W-:-:S02]  /*0b30*/  SHF.R.S32.HI R5, RZ, 0x1f, R214 ;  /* 0x0000001fff057819 */ /* 0x000fc400000114d6 */
[----:B------:R-:W-:Y:S01]  /*0b40*/  LOP3.LUT R6, R6, 0x1ffffffe, RZ, 0xc0, !PT ;  /* 0x1ffffffe06067812 */ /* 0x000fe200078ec0ff */
[----:B---3--:R-:W-:Y:S01]  /*0b50*/  ULEA UR8, UR5, UR4, 0x18 ;  /* 0x0000000405087291 */ /* 0x008fe2000f8ec03f */
[----:B------:R-:W-:Y:S02]  /*0b60*/  LEA.HI R4, R5, R214, RZ, 0x2 ;  /* 0x000000d605047211 */ /* 0x000fe400078f10ff */
[----:B------:R-:W-:Y:S02]  /*0b70*/  SHF.R.S32.HI R218, RZ, 0x5, R218 ;  /* 0x00000005ffda7819 */ /* 0x000fe400000114da */
[--C-:B------:R-:W-:Y:S02]  /*0b80*/  SHF.R.S32.HI R0, RZ, 0x2, R4.reuse ;  /* 0x00000002ff007819 */ /* 0x100fe40000011404 */
[----:B------:R-:W-:Y:S01]  /*0b90*/  SHF.R.S32.HI R3, RZ, 0x1f, R4 ;  /* 0x0000001fff037819 */ /* 0x000fe20000011404 */
[----:B------:R-:W-:Y:S01]  /*0ba0*/  IMAD R7, R218, 0x10, R7 ;  /* 0x00000010da077824 */ /* 0x000fe200078e0207 */
[----:B------:R-:W-:Y:S01]  /*0bb0*/  SHF.R.S32.HI R217, RZ, 0x7, R2 ;  /* 0x00000007ffd97819 */ /* 0x000fe20000011402 */
[----:B------:R-:W-:Y:S01]  /*0bc0*/  UMOV UR4, UR8 ;  /* 0x0000000800047c82 */ /* 0x000fe20008000000 */
[----:B-1----:R-:W-:Y:S01]  /*0bd0*/  UMOV UR5, UR6 ;  /* 0x0000000600057c82 */ /* 0x002fe20008000000 */
[----:B------:R-:W-:Y:S01]  /*0be0*/  LEA.HI R3, R3, R0, RZ, 0x3 ;  /* 0x0000000003037211 */ /* 0x000fe200078f18ff */
[----:B------:R-:W-:Y:S01]  /*0bf0*/  IMAD.U32 R17, RZ, RZ, UR5 ;  /* 0x00000005ff117e24 */ /* 0x000fe2000f8e00ff */
[----:B------:R-:W-:-:S02]  /*0c00*/  IADD3 R6, R9, -R6, RZ ;  /* 0x8000000609067210 */ /* 0x000fc40007ffe0ff */
[----:B------:R-:W-:Y:S02]  /*0c10*/  LOP3.LUT R3, R3, 0xfffffff8, RZ, 0xc0, !PT ;  /* 0xfffffff803037812 */ /* 0x000fe400078ec0ff */
[----:B------:R-:W-:Y:S01]  /*0c20*/  LEA.HI R5, R5, R214, RZ, 0x5 ;  /* 0x000000d605057211 */ /* 0x000fe200078f28ff */
[----:B------:R-:W-:Y:S01]  /*0c30*/  IMAD R6, R7, 0x8, R6 ;  /* 0x0000000807067824 */ /* 0x000fe200078e0206 */
[----:B------:R-:W-:Y:S01]  /*0c40*/  LEA.HI R2, R2, R217, RZ, 0x1 ;  /* 0x000000d902027211 */ /* 0x000fe200078f08ff */
[----:B------:R-:W-:Y:S01]  /*0c50*/  IMAD.IADD R7, R0, 0x1, -R3 ;  /* 0x0000000100077824 */ /* 0x000fe200078e0a03 */
[----:B------:R-:W-:Y:S02]  /*0c60*/  SHF.R.S32.HI R0, RZ, 0x5, R5 ;  /* 0x00000005ff007819 */ /* 0x000fe40000011405 */
[----:B------:R-:W-:Y:S02]  /*0c70*/  LOP3.LUT R2, R2, 0x3fffffe, RZ, 0xc0, !PT ;  /* 0x03fffffe02027812 */ /* 0x000fe400078ec0ff */
[----:B------:R-:W-:Y:S01]  /*0c80*/  LOP3.LUT R3, R4, 0x7ffffffc, RZ, 0xc0, !PT ;  /* 0x7ffffffc04037812 */ /* 0x000fe200078ec0ff */
[----:B------:R-:W-:Y:S01]  /*0c90*/  IMAD R7, R0, 0x10, R7 ;  /* 0x0000001000077824 */ /* 0x000fe200078e0207 */
[----:B------:R-:W-:Y:S01]  /*0ca0*/  MOV R16, UR4 ;  /* 0x0000000400107c02 */ /* 0x000fe20008000f00 */
[----:B------:R-:W-:Y:S01]  /*0cb0*/  IMAD.IADD R2, R217, 0x1, -R2 ;  /* 0x00000001d9027824 */ /* 0x000fe200078e0a02 */
[----:B------:R-:W-:Y:S01]  /*0cc0*/  SHF.L.U32 R5, R6, 0x3, RZ ;  /* 0x0000000306057819 */ /* 0x000fe200000006ff */
[----:B------:R-:W-:Y:S01]  /*0cd0*/  IMAD.IADD R3, R214, 0x1, -R3 ;  /* 0x00000001d6037824 */ /* 0x000fe200078e0a03 */
[----:B------:R-:W-:Y:S01]  /*0ce0*/  UMOV UR4, URZ ;  /* 0x0000003f00047c82 */ /* 0x000fe20008000000 */
[----:B------:R-:W-:-:S02]  /*0cf0*/  MOV R18, UR8 ;  /* 0x0000000800127c02 */ /* 0x000fc40008000f00 */
[----:B------:R-:W-:Y:S01]  /*0d00*/  IMAD R220, R3, R220, 0x50 ;  /* 0x0000005003dc7424 */ /* 0x000fe200078e02dc */
[----:B------:R-:W-:Y:S01]  /*0d10*/  LEA R219, R2, R7, 0x6 ;  /* 0x0000000702db7211 */ /* 0x000fe200078e30ff */
[----:B------:R-:W-:Y:S01]  /*0d20*/  IMAD.WIDE R16, R5, 0x2, R16 ;  /* 0x0000000205107825 */ /* 0x000fe200078e0210 */
[----:B------:R-:W-:Y:S02]  /*0d30*/  MOV R19, UR4 ;  /* 0x0000000400137c02 */ /* 0x000fe40008000f00 */
[----:B--2---:R-:W-:-:S07]  /*0d40*/  LOP3.LUT R23, R8, 0x1, RZ, 0xfc, !PT ;  /* 0x0000000108177812 */ /* 0x004fce00078efcff */
.L_x_31:
[----:B------:R-:W1:Y:S01]  /*0d50*/  SHFL.IDX PT, R0, R217, RZ, 0x1f ;  /* 0x00001fffd9007589 */ /* 0x000e6200000e0000 */
[----:B------:R-:W2:Y:S01]  /*0d60*/  LDC R65, c[0x0][0x2e0] ;  /* 0x0000b800ff417b82 */ /* 0x000ea20000000800 */
[----:B------:R-:W-:Y:S01]  /*0d70*/  R2UR UR12, R18 ;  /* 0x00000000120c72ca */ /* 0x000fe200000e0000 */
[----:B------:R-:W-:Y:S01]  /*0d80*/  ULDC UR4, c[0x0][0xda8] ;  /* 0x00036a0000047ab9 */ /* 0x000fe20000000800 */
[----:B------:R-:W-:Y:S01]  /*0d90*/  ULDC.64 UR8, c[0x0][0x3f8] ;  /* 0x0000fe0000087ab9 */ /* 0x000fe20000000a00 */
[----:B------:R-:W-:Y:S01]  /*0da0*/  R2UR UR10, R212 ;  /* 0x00000000d40a72ca */ /* 0x000fe200000e0000 */
[----:B------:R-:W-:Y:S02]  /*0db0*/  UISETP.NE.AND UP1, UPT, UR4, 0x1, UPT ;  /* 0x000000010400788c */ /* 0x000fe4000bf25270 */
[----:B------:R-:W-:Y:S01]  /*0dc0*/  UISETP.NE.U32.AND UP0, UPT, UR8, URZ, UPT ;  /* 0x0000003f0800728c */ /* 0x000fe2000bf05070 */
[----:B------:R-:W-:Y:S01]  /*0dd0*/  ULDC UR5, c[0x0][0xdb4] ;  /* 0x00036d0000057ab9 */ /* 0x000fe20000000800 */
[----:B------:R-:W-:-:S02]  /*0de0*/  ULDC UR6, c[0x0][0x404] ;  /* 0x0001010000067ab9 */ /* 0x000fc40000000800 */
[----:B------:R-:W-:Y:S02]  /*0df0*/  UISETP.NE.AND.EX UP0, UPT, UR9, URZ, UPT, UP0 ;  /* 0x0000003f0900728c */ /* 0x000fe4000bf05300 */
[----:B------:R-:W-:Y:S02]  /*0e00*/  UISETP.NE.AND UP2, UPT, UR5, 0x1, UPT ;  /* 0x000000010500788c */ /* 0x000fe4000bf45270 */
[----:B------:R-:W-:Y:S02]  /*0e10*/  UIADD3 UR9, UR12, 0x14400, URZ ;  /* 0x000144000c097890 */ /* 0x000fe4000fffe03f */
[----:B------:R-:W-:Y:S01]  /*0e20*/  USEL UR6, UR6, 0x1, UP0 ;  /* 0x0000000106067887 */ /* 0x000fe20008000000 */
[----:B------:R-:W-:Y:S01]  /*0e30*/  @UP1 ULDC UR5, c[0x0][0xdac] ;  /* 0x00036b0000051ab9 */ /* 0x000fe20000000800 */
[----:B------:R-:W-:Y:S01]  /*0e40*/  ULOP3.LUT UP0, URZ, UR9, 0x9f, URZ, 0xc0, !UPT ;  /* 0x0000009f093f7892 */ /* 0x000fe2000f80c03f */
[----:B------:R-:W-:Y:S01]  /*0e50*/  UMOV UR11, UR10 ;  /* 0x0000000a000b7c82 */ /* 0x000fe20008000000 */
[----:B-1----:R-:W-:-:S02]  /*0e60*/  R2UR UR7, R0 ;  /* 0x00000000000772ca */ /* 0x002fc400000e0000 */
[----:B--2---:R-:W-:Y:S01]  /*0e70*/  IMAD R65, R65, UR6, RZ ;  /* 0x0000000641417c24 */ /* 0x004fe2000f8e02ff */
[----:B------:R-:W-:Y:S01]  /*0e80*/  @UP1 ULDC UR6, c[0x0][0xdb0] ;  /* 0x00036c0000061ab9 */ /* 0x000fe20000000800 */
[----:B------:R-:W-:Y:S02]  /*0e90*/  PLOP3.LUT P0, PT, PT, PT, UP0, 0x80, 0x0 ;  /* 0x000000000000781c */ /* 0x000fe40003f0f008 */
[----:B------:R-:W-:-:S04]  /*0ea0*/  VIADD R0, R65, 0x4f ;  /* 0x0000004f41007836 */ /* 0x000fc80000000000 */
[----:B------:R-:W-:-:S03]  /*0eb0*/  IMAD.HI R0, R0, 0x66666667, RZ ;  /* 0x6666666700007827 */ /* 0x000fc600078e02ff */
[----:B------:R-:W-:Y:S02]  /*0ec0*/  ULEA.HI UR4, UR7, UR7, URZ, 0x1 ;  /* 0x0000000707047291 */ /* 0x000fe4000f8f083f */
[----:B------:R-:W-:Y:S02]  /*0ed0*/  SHF.R.U32.HI R3, RZ, 0x1f, R0 ;  /* 0x0000001fff037819 */ /* 0x000fe40000011600 */
[----:B------:R-:W-:Y:S02]  /*0ee0*/  ULOP3.LUT UR8, UR4, 0x1e, URZ, 0xc0, !UPT ;  /* 0x0000001e04087892 */ /* 0x000fe4000f8ec03f */
[----:B------:R-:W-:Y:S01]  /*0ef0*/  LEA.HI.SX32 R152, R0, R3, 0x1b ;  /* 0x0000000300987211 */ /* 0x000fe200078fdaff */
[----:B------:R-:W-:Y:S02]  /*0f00*/  UIMAD.WIDE.U32 UR4, UR10, UR5, URZ ;  /* 0x000000050a0472a5 */ /* 0x000fe4000f8e003f */
[----:B------:R-:W-:Y:S02]  /*0f10*/  UIADD3 UR8, UR7, -UR8, URZ ;  /* 0x8000000807087290 */ /* 0x000fe4000fffe03f */
[----:B------:R-:W-:-:S02]  /*0f20*/  @UP1 USHF.R.U32.HI UR11, URZ, UR6, UR5 ;  /* 0x000000063f0b1299 */ /* 0x000fc40008011605 */
[----:B------:R-:W-:Y:S01]  /*0f30*/  ULEA UR8, UR8, UR9, 0xd ;  /* 0x0000000908087291 */ /* 0x000fe2000f8e683f */
[----:B------:R-:W-:Y:S02]  /*0f40*/  @UP2 ULDC.64 UR6, c[0x0][0xdb8] ;  /* 0x00036e0000062ab9 */ /* 0x000fe40000000a00 */
[----:B------:R-:W-:Y:S02]  /*0f50*/  UIMAD.WIDE.U32 UR4, UR11, UR6, URZ ;  /* 0x000000060b0472a5 */ /* 0x000fe4000f8e003f */
[----:B------:R-:W-:Y:S01]  /*0f60*/  IMAD.U32 R216, RZ, RZ, UR11 ;  /* 0x0000000bffd87e24 */ /* 0x000fe2000f8e00ff */
[----:B------:R-:W-:Y:S01]  /*0f70*/  USHF.R.U32.HI UR8, URZ, 0x4, UR8 ;  /* 0x000000043f087899 */ /* 0x000fe20008011608 */
[----:B------:R-:W-:Y:S01]  /*0f80*/  UMOV UR36, UR11 ;  /* 0x0000000b00247c82 */ /* 0x000fe20008000000 */
[----:B------:R-:W-:Y:S02]  /*0f90*/  @UP2 USHF.R.U32.HI UR36, URZ, UR7, UR5 ;  /* 0x000000073f242299 */ /* 0x000fe40008011605 */
[----:B------:R-:W-:Y:S01]  /*0fa0*/  UMOV UR4, UR10 ;  /* 0x0000000a00047c82 */ /* 0x000fe20008000000 */
[----:B------:R-:W-:Y:S01]  /*0fb0*/  ULOP3.LUT UR37, UR8, 0x3fff, URZ, 0xc0, !UPT ;  /* 0x00003fff08257892 */ /* 0x000fe2000f8ec03f */
[----:B------:R-:W-:Y:S01]  /*0fc0*/  MOV R215, UR4 ;  /* 0x0000000400d77c02 */ /* 0x000fe20008000f00 */
[----:B------:R-:W-:Y:S10]  /*0fd0*/  @!P0 BRA `(.L_x_9) ;  /* 0x0000000000408947 */ /* 0x000ff40003800000 */
[----:B------:R-:W-:Y:S01]  /*0fe0*/  MOV R0, 0x0 ;  /* 0x0000000000007802 */ /* 0x000fe20000000f00 */
[----:B------:R-:W-:Y:S01]  /*0ff0*/  ULDC.64 UR4, c[0x4][0x1b8] ;  /* 0x01006e0000047ab9 */ /* 0x000fe20000000a00 */
[----:B------:R-:W-:Y:S01]  /*1000*/  ULDC.64 UR6, c[0x4][0x130] ;  /* 0x01004c0000067ab9 */ /* 0x000fe20000000a00 */
[----:B------:R-:W-:Y:S01]  /*1010*/  IMAD.U32 R4, RZ, RZ, UR4 ;  /* 0x00000004ff047e24 */ /* 0x000fe2000f8e00ff */
[----:B------:R1:W2:Y:S01]  /*1020*/  LDC.64 R2, c[0x4][R0] ;  /* 0x0100000000027b82 */ /* 0x0002a20000000a00 */
[----:B------:R-:W-:Y:S01]  /*1030*/  IMAD.U32 R5, RZ, RZ, UR5 ;  /* 0x00000005ff057e24 */ /* 0x000fe2000f8e00ff */
[----:B------:R-:W-:Y:S01]  /*1040*/  ULDC.64 UR4, c[0x4][0x1c0] ;  /* 0x0100700000047ab9 */ /* 0x000fe20000000a00 */
[----:B------:R-:W-:Y:S01]  /*1050*/  IMAD.U32 R10, RZ, RZ, UR6 ;  /* 0x00000006ff0a7e24 */ /* 0x000fe2000f8e00ff */
[----:B------:R-:W-:Y:S01]  /*1060*/  MOV R6, UR4 ;  /* 0x0000000400067c02 */ /* 0x000fe20008000f00 */
[----:B------:R-:W-:Y:S01]  /*1070*/  IMAD.U32 R7, RZ, RZ, UR5 ;  /* 0x00000005ff077e24 */ /* 0x000fe2000f8e00ff */
[----:B------:R-:W-:Y:S01]  /*1080*/  MOV R11, UR7 ;  /* 0x00000007000b7c02 */ /* 0x000fe20008000f00 */
[----:B------:R-:W-:Y:S01]  /*1090*/  IMAD.MOV.U32 R8, RZ, RZ, 0x70 ;  /* 0x00000070ff087424 */ /* 0x000fe200078e00ff */
[----:B------:R-:W-:Y:S01]  /*10a0*/  MOV R13, RZ ;  /* 0x000000ff000d7202 */ /* 0x000fe20000000f00 */
[----:B-1----:R-:W-:-:S07]  /*10b0*/  IMAD.MOV.U32 R12, RZ, RZ, 0x1 ;  /* 0x00000001ff0c7424 */ /* 0x002fce00078e00ff */
[----:B------:R-:W-:-:S07]  /*10c0*/  LEPC R20, `(.L_x_9) ;  /* 0x000000001014794e */ /* 0x000fce0000000000 */
[----:B--2---:R-:W-:Y:S05]  /*10d0*/  CALL.ABS.NOINC R2 ;  /* 0x0000000002007343 */ /* 0x004fea0003c00000 */
.L_x_9:
[----:B------:R-:W-:Y:S02]  /*10e0*/  R2UR UR4, R18 ;  /* 0x00000000120472ca */ /* 0x000fe400000e0000 */
[----:B------:R-:W-:Y:S02]  /*10f0*/  LOP3.LUT R0, R213, 0x1, RZ, 0xc0, !PT ;  /* 0x00000001d5007812 */ /* 0x000fe400078ec0ff */
[----:B------:R-:W-:Y:S02]  /*1100*/  ISETP.NE.AND P0, PT, R23, 0x3, PT ;  /* 0x000000031700780c */ /* 0x000fe40003f05270 */
[----:B------:R-:W-:-:S07]  /*1110*/  SHF.L.U32 R0, R0, 0x1f, RZ ;  /* 0x0000001f00007819 */ /* 0x000fce00000006ff */
[----:B------:R-:W1:Y:S02]  /*1120*/  SYNCS.PHASECHK.TRANS64.TRYWAIT P1, [UR4+0x38800], R0 ;  /* 0x03880000ff0075a7 */ /* 0x000e640008020144 */
[----:B-1----:R-:W-:Y:S05]  /*1130*/  @!P1 BRA `(.L_x_10) ;  /* 0x000000e000ac9947 */ /* 0x002fea0003800000 */
.L_x_90:
[----:B------:R-:W-:Y:S05]  /*1140*/  @!P0 BRA `(.L_x_11) ;  /* 0x0000000000048947 */ /* 0x000fea0003800000 */
[----:B------:R-:W-:Y:S01]  /*1150*/  BPT.TRAP 0x1 ;  /* 0x000000040000795c */ /* 0x000fe20000300000 */
.L_x_11:
[----:B------:R-:W-:Y:S01]  /*1160*/  R2UR UR5, R19 ;  /* 0x00000000130572ca */ /* 0x000fe200000e0000 */
[----:B-1----:R-:W-:Y:S01]  /*1170*/  IMAD.U32 R0, RZ, RZ, UR38 ;  /* 0x00000026ff007e24 */ /* 0x002fe2000f8e00ff */
[----:B------:R-:W-:-:S11]  /*1180*/  R2UR UR4, R18 ;  /* 0x00000000120472ca */ /* 0x000fd600000e0000 */
[----:B------:R-:W-:Y:S02]  /*1190*/  IMAD.U32 R3, RZ, RZ, UR5 ;  /* 0x00000005ff037e24 */ /* 0x000fe4000f8e00ff */
[----:B------:R-:W-:-:S03]  /*11a0*/  LEA R0, R0, UR4, 0x3 ;  /* 0x0000000400007c11 */ /* 0x000fc6000f8e18ff */
[----:B------:R-:W-:-:S04]  /*11b0*/  SHF.L.U32 R3, R3, 0x1f, RZ ;  /* 0x0000001f03037819 */ /* 0x000fc800000006ff */
[----:B------:R1:W2:Y:S01]  /*11c0*/  SYNCS.PHASECHK.TRANS64.TRYWAIT P2, [R0+URZ+0x38830], R3 ;  /* 0x03883003000075a7 */ /* 0x0002a2000804017f */
[----:B------:R-:W-:Y:S05]  /*11d0*/  @!P0 BRA `(.L_x_12) ;  /* 0x0000000000048947 */ /* 0x000fea0003800000 */
[----:B------:R-:W-:Y:S01]  /*11e0*/  BPT.TRAP 0x1 ;  /* 0x000000040000795c */ /* 0x000fe20000300000 */
.L_x_12:
[----:B------:R-:W3:Y:S01]  /*11f0*/  S2R R2, SR_TID.X ;  /* 0x0000000000027919 */ /* 0x000ee20000002100 */
[----:B------:R-:W-:Y:S02]  /*1200*/  MOV R151, RZ ;  /* 0x000000ff00977202 */ /* 0x000fe40000000f00 */
[----:B---3--:R-:W-:-:S04]  /*1210*/  LOP3.LUT R2, R2, 0x7f, RZ, 0xc0, !PT ;  /* 0x0000007f02027812 */ /* 0x008fc800078ec0ff */
[----:B------:R-:W-:Y:S01]  /*1220*/  ISETP.NE.AND P1, PT, R2, RZ, PT ;  /* 0x000000ff0200720c */ /* 0x000fe20003f25270 */
[----:B--2---:R-:W-:-:S12]  /*1230*/  @P2 BRA `(.L_x_13) ;  /* 0x0000000000082947 */ /* 0x004fd80003800000 */
[----:B------:R-:W2:Y:S02]  /*1240*/  SYNCS.PHASECHK.TRANS64.TRYWAIT P2, [R0+URZ+0x38830], R3 ;  /* 0x03883003000075a7 */ /* 0x000ea4000804017f */
[----:B--2---:R-:W-:Y:S05]  /*1250*/  @!P2 BRA `(.L_x_14) ;  /* 0x000000e00080a947 */ /* 0x004fea0003800000 */
.L_x_13:
[----:B------:R-:W-:Y:S05]  /*1260*/  WARPSYNC.ALL ;  /* 0x0000000000007948 */ /* 0x000fea0003800000 */
[----:B------:R-:W-:Y:S01]  /*1270*/  R2UR UR4, R18 ;  /* 0x00000000120472ca */ /* 0x000fe200000e0000 */
[----:B------:R-:W-:Y:S01]  /*1280*/  ULOP3.LUT UR5, UR37, 0x10000, URZ, 0xfc, !UPT ;  /* 0x0001000025057892 */ /* 0x000fe2000f8efc3f */
[----:B------:R-:W-:Y:S01]  /*1290*/  WARPGROUP.ARRIVE ;  /* 0x00000000000079c5 */ /* 0x000fe20000000000 */
[----:B------:R-:W-:Y:S01]  /*12a0*/  UMOV UR9, 0x40000040 ;  /* 0x4000004000097882 */ /* 0x000fe20000000000 */
[----:B------:R-:W-:Y:S01]  /*12b0*/  UMOV UR11, 0x40000040 ;  /* 0x40000040000b7882 */ /* 0x000fe20000000000 */
[----:B------:R-:W-:Y:S01]  /*12c0*/  UMOV UR21, UR9 ;  /* 0x0000000900157c82 */ /* 0x000fe20008000000 */
[----:B------:R-:W-:Y:S01]  /*12d0*/  MOV R15, UR9 ;  /* 0x00000009000f7c02 */ /* 0x000fe20008000f00 */
[----:B------:R-:W-:Y:S01]  /*12e0*/  UMOV UR13, UR21 ;  /* 0x00000015000d7c82 */ /* 0x000fe20008000000 */
[----:B------:R-:W-:Y:S01]  /*12f0*/  UMOV UR8, UR5 ;  /* 0x0000000500087c82 */ /* 0x000fe20008000000 */
[----:B------:R-:W-:Y:S01]  /*1300*/  UMOV UR15, 0x40000040 ;  /* 0x40000040000f7882 */ /* 0x000fe20000000000 */
[----:B------:R-:W-:Y:S01]  /*1310*/  UMOV UR20, UR8 ;  /* 0x0000000800147c82 */ /* 0x000fe20008000000 */
[----:B------:R-:W-:Y:S01]  /*1320*/  IMAD.U32 R14, RZ, RZ, UR8 ;  /* 0x00000008ff0e7e24 */ /* 0x000fe2000f8e00ff */
[----:B------:R-:W-:Y:S01]  /*1330*/  UMOV UR12, UR20 ;  /* 0x00000014000c7c82 */ /* 0x000fe20008000000 */
[----:B------:R-:W-:Y:S01]  /*1340*/  UIADD3 UR4, UR4, 0x24400, URZ ;  /* 0x0002440004047890 */ /* 0x000fe2000fffe03f */
[----:B------:R-:W-:Y:S01]  /*1350*/  MOV R2, UR38 ;  /* 0x0000002600027c02 */ /* 0x000fe20008000f00 */
[----:B------:R-:W-:Y:S01]  /*1360*/  UMOV UR16, UR20 ;  /* 0x0000001400107c82 */ /* 0x000fe20008000000 */
[----:B------:R-:W-:Y:S01]  /*1370*/  UMOV UR17, UR21 ;  /* 0x0000001500117c82 */ /* 0x000fe20008000000 */
[----:B------:R-:W-:Y:S01]  /*1380*/  USHF.R.U32.HI UR4, URZ, 0x4, UR4 ;  /* 0x000000043f047899 */ /* 0x000fe20008011604 */
[----:B-12---:R-:W-:Y:S01]  /*1390*/  MOV R3, UR36 ;  /* 0x0000002400037c02 */ /* 0x006fe20008000f00 */
[----:B------:R-:W-:Y:S01]  /*13a0*/  UMOV UR19, 0x40000040 ;  /* 0x4000004000137882 */ /* 0x000fe20000000000 */
[----:B------:R-:W-:Y:S01]  /*13b0*/  UMOV UR23, 0x40000040 ;  /* 0x4000004000177882 */ /* 0x000fe20000000000 */
[----:B------:R-:W-:Y:S01]  /*13c0*/  ULOP3.LUT UR4, UR4, 0x3fff, URZ, 0xc0, !UPT ;  /* 0x00003fff04047892 */ /* 0x000fe2000f8ec03f */
[----:B------:R-:W-:Y:S01]  /*13d0*/  P2R R64, PR, RZ, 0x1 ;  /* 0x00000001ff407803 */ /* 0x000fe20000000000 */
[----:B------:R-:W-:Y:S01]  /*13e0*/  UMOV UR27, 0x40000040 ;  /* 0x40000040001b7882 */ /* 0x000fe20000000000 */
[----:B------:R-:W-:Y:S01]  /*13f0*/  UMOV UR31, 0x40000040 ;  /* 0x40000040001f7882 */ /* 0x000fe20000000000 */
[----:B------:R-:W-:Y:S01]  /*1400*/  ULOP3.LUT UR6, UR4, 0x10000, URZ, 0xfc, !UPT ;  /* 0x0001000004067892 */ /* 0x000fe2000f8efc3f */
[----:B------:R-:W-:Y:S01]  /*1410*/  @!P1 VIADD R0, R0, 0x38840 ;  /* 0x0003884000009836 */ /* 0x000fe20000000000 */
[----:B------:R-:W-:Y:S01]  /*1420*/  UMOV UR35, 0x40000040 ;  /* 0x4000004000237882 */ /* 0x000fe20000000000 */
[----:B------:R-:W-:Y:S01]  /*1430*/  UMOV UR43, 0x40000040 ;  /* 0x40000040002b7882 */ /* 0x000fe20000000000 */
[----:B------:R-:W-:Y:S01]  /*1440*/  UIMAD UR4, UR38, 0xa00, UR6 ;  /* 0x00000a00260478a4 */ /* 0x000fe2000f8e0206 */
[--C-:B------:R-:W-:Y:S01]  /*1450*/  IMAD.MOV.U32 R150, RZ, RZ, R151.reuse ;  /* 0x000000ffff967224 */ /* 0x100fe200078e0097 */
[----:B------:R-:W-:Y:S01]  /*1460*/  UMOV UR47, 0x40000040 ;  /* 0x40000040002f7882 */ /* 0x000fe20000000000 */
[----:B------:R-:W-:Y:S01]  /*1470*/  IMAD.U32 R22, RZ, RZ, UR6 ;  /* 0x00000006ff167e24 */ /* 0x000fe2000f8e00ff */
[----:B------:R-:W-:Y:S01]  /*1480*/  UIADD3 UR14, UR4, 0x100, URZ ;  /* 0x00000100040e7890 */ /* 0x000fe2000fffe03f */
[----:B------:R-:W-:Y:S01]  /*1490*/  @!P1 PRMT R0, RZ, 0x654, R0 ;  /* 0x00000654ff009816 */ /* 0x000fe20000000000 */
[----:B------:R-:W-:Y:S01]  /*14a0*/  UIADD3 UR18, UR4, 0x180, URZ ;  /* 0x0000018004127890 */ /* 0x000fe2000fffe03f */
[-C--:B------:R-:W-:Y:S01]  /*14b0*/  MOV R149, R151.reuse ;  /* 0x0000009700957202 */ /* 0x080fe20000000f00 */
[----:B------:R-:W-:Y:S01]  /*14c0*/  UMOV UR10, UR4 ;  /* 0x00000004000a7c82 */ /* 0x000fe20008000000 */
[----:B------:R-:W-:Y:S01]  /*14d0*/  UIADD3 UR6, UR5, 0x2, URZ ;  /* 0x0000000205067890 */ /* 0x000fe2000fffe03f */
[----:B------:R-:W-:Y:S01]  /*14e0*/  HGMMA.64x16x16.F32 R56, gdesc[UR8], RZ, !UPT, gsb0 ;  /* 0x00200000083879f0 */ /* 0x000fe2000c0008ff */
[----:B------:R-:W-:Y:S01]  /*14f0*/  UIADD3 UR10, UR4, 0x80, URZ ;  /* 0x00000080040a7890 */ /* 0x000fe2000fffe03f */
[--C-:B------:R-:W-:Y:S01]  /*1500*/  IMAD.MOV.U32 R148, RZ, RZ, R151.reuse ;  /* 0x000000ffff947224 */ /* 0x100fe200078e0097 */
[----:B------:R-:W-:Y:S01]  /*1510*/  UMOV UR8, UR20 ;  /* 0x0000001400087c82 */ /* 0x000fe20008000000 */
[----:B------:R-:W-:Y:S01]  /*1520*/  UMOV UR9, UR21 ;  /* 0x0000001500097c82 */ /* 0x000fe20008000000 */
[----:B------:R-:W-:Y:S01]  /*1530*/  UMOV UR11, 0x40000040 ;  /* 0x40000040000b7882 */ /* 0x000fe20000000000 */
[----:B------:R-:W-:Y:S01]  /*1540*/  UIADD3 UR7, UR4, 0x2, URZ ;  /* 0x0000000204077890 */ /* 0x000fe2000fffe03f */
[--C-:B------:R-:W-:Y:S01]  /*1550*/  IMAD.MOV.U32 R147, RZ, RZ, R151.reuse ;  /* 0x000000ffff937224 */ /* 0x100fe200078e0097 */
[----:B------:R-:W-:Y:S01]  /*1560*/  UIADD3 UR22, UR4, 0x402, URZ ;  /* 0x0000040204167890 */ /* 0x000fe2000fffe03f */
[-C--:B------:R-:W-:Y:S01]  /*1570*/  MOV R146, R151.reuse ;  /* 0x0000009700927202 */ /* 0x080fe20000000f00 */
[----:B------:R-:W-:Y:S01]  /*1580*/  UIADD3 UR26, UR4, 0x404, URZ ;  /* 0x00000404041a7890 */ /* 0x000fe2000fffe03f */
[--C-:B------:R-:W-:Y:S01]  /*1590*/  IMAD.MOV.U32 R145, RZ, RZ, R151.reuse ;  /* 0x000000ffff917224 */ /* 0x100fe200078e0097 */
        /* <DEDUP_REMOVED lines=10> */
[----:B------:R-:W-:Y:S01]  /*1640*/  UMOV UR51, 0x40000040 ;  /* 0x4000004000337882 */ /* 0x000fe20000000000 */
[----:B------:R-:W-:Y:S01]  /*1650*/  UIADD3 UR54, UR4, 0x800, URZ ;  /* 0x0000080004367890 */ /* 0x000fe2000fffe03f */
[--C-:B------:R-:W-:Y:S01]  /*1660*/  IMAD.MOV.U32 R139, RZ, RZ, R151.reuse ;  /* 0x000000ffff8b7224 */ /* 0x100fe200078e0097 */
[----:B------:R-:W-:Y:S01]  /*1670*/  UMOV UR55, 0x40000040 ;  /* 0x4000004000377882 */ /* 0x000fe20000000000 */
[----:B------:R-:W-:Y:S01]  /*1680*/  UIADD3 UR58, UR4, 0x802, URZ ;  /* 0x00000802043a7890 */ /* 0x000fe2000fffe03f */
[--C-:B------:R-:W-:Y:S01]  /*1690*/  IMAD.MOV.U32 R138, RZ, RZ, R151.reuse ;  /* 0x000000ffff8a7224 */ /* 0x100fe200078e0097 */
[----:B------:R-:W-:Y:S01]  /*16a0*/  UMOV UR59, 0x40000040 ;  /* 0x40000040003b7882 */ /* 0x000fe20000000000 */
[----:B------:R-:W-:Y:S01]  /*16b0*/  UMOV UR39, 0x40000040 ;  /* 0x4000004000277882 */ /* 0x000fe20000000000 */
[-C--:B------:R-:W-:Y:S01]  /*16c0*/  MOV R137, R151.reuse ;  /* 0x0000009700897202 */ /* 0x080fe20000000f00 */
[--C-:B------:R-:W-:Y:S01]  /*16d0*/  IMAD.MOV.U32 R136, RZ, RZ, R151.reuse ;  /* 0x000000ffff887224 */ /* 0x100fe200078e0097 */
        /* <DEDUP_REMOVED lines=18> */
[----:B------:R-:W-:Y:S01]  /*1800*/  MOV R107, R151 ;  /* 0x00000097006b7202 */ /* 0x000fe20000000f00 */
[----:B------:R-:W-:Y:S01]  /*1810*/  IMAD.MOV.U32 R121, RZ, RZ, R151 ;  /* 0x000000ffff797224 */ /* 0x000fe200078e0097 */
[----:B------:R-:W-:-:S02]  /*1820*/  WARPGROUP.DEPBAR.LE gsb0, 0x0 ;  /* 0x00008000000079c5 */ /* 0x000fc40000010000 */
[----:B------:R-:W-:Y:S01]  /*1830*/  WARPGROUP.ARRIVE ;  /* 0x00000000000079c5 */ /* 0x000fe20000000000 */
[--C-:B------:R-:W-:Y:S01]  /*1840*/  IMAD.MOV.U32 R120, RZ, RZ, R151.reuse ;  /* 0x000000ffff787224 */ /* 0x100fe200078e0097 */
[-C--:B------:R-:W-:Y:S01]  /*1850*/  MOV R104, R151.reuse ;  /* 0x0000009700687202 */ /* 0x080fe20000000f00 */
[--C-:B------:R-:W-:Y:S01]  /*1860*/  IMAD.MOV.U32 R118, RZ, RZ, R151.reuse ;  /* 0x000000ffff767224 */ /* 0x100fe200078e0097 */
[-C--:B------:R-:W-:Y:S01]  /*1870*/  MOV R98, R151.reuse ;  /* 0x0000009700627202 */ /* 0x080fe20000000f00 */
[--C-:B------:R-:W-:Y:S01]  /*1880*/  IMAD.MOV.U32 R117, RZ, RZ, R151.reuse ;  /* 0x000000ffff757224 */ /* 0x100fe200078e0097 */
[----:B------:R-:W-:Y:S01]  /*1890*/  HGMMA.64x16x16.F32 R48, gdesc[UR8], RZ, !UPT, gsb0 ;  /* 0x00200000083079f0 */ /* 0x000fe2000c0008ff */
[----:B------:R-:W-:Y:S01]  /*18a0*/  UIADD3 UR10, UR4, 0x200, URZ ;  /* 0x00000200040a7890 */ /* 0x000fe2000fffe03f */
[--C-:B------:R-:W-:Y:S01]  /*18b0*/  IMAD.MOV.U32 R115, RZ, RZ, R151.reuse ;  /* 0x000000ffff737224 */ /* 0x100fe200078e0097 */
[----:B------:R-:W-:Y:S01]  /*18c0*/  UMOV UR8, UR20 ;  /* 0x0000001400087c82 */ /* 0x000fe20008000000 */
[----:B------:R-:W-:Y:S01]  /*18d0*/  UMOV UR9, UR21 ;  /* 0x0000001500097c82 */ /* 0x000fe20008000000 */
[----:B------:R-:W-:Y:S01]  /*18e0*/  UMOV UR11, 0x40000040 ;  /* 0x40000040000b7882 */ /* 0x000fe20000000000 */
        /* <DEDUP_REMOVED lines=10> */
[----:B------:R-:W-:-:S02]  /*1990*/  IMAD.MOV.U32 R106, RZ, RZ, R151 ;  /* 0x000000ffff6a7224 */ /* 0x000fc400078e0097 */
[--C-:B------:R-:W-:Y:S02]  /*19a0*/  IMAD.MOV.U32 R105, RZ, RZ, R151.reuse ;  /* 0x000000ffff697224 */ /* 0x100fe400078e0097 */
[--C-:B------:R-:W-:Y:S02]  /*19b0*/  IMAD.MOV.U32 R103, RZ, RZ, R151.reuse ;  /* 0x000000ffff677224 */ /* 0x100fe400078e0097 */
[--C-:B------:R-:W-:Y:S02]  /*19c0*/  IMAD.MOV.U32 R102, RZ, RZ, R151.reuse ;  /* 0x000000ffff667224 */ /* 0x100fe400078e0097 */
[--C-:B------:R-:W-:Y:S02]  /*19d0*/  IMAD.MOV.U32 R100, RZ, RZ, R151.reuse ;  /* 0x000000ffff647224 */ /* 0x100fe400078e0097 */
[--C-:B------:R-:W-:Y:S02]  /*19e0*/  IMAD.MOV.U32 R96, RZ, RZ, R151.reuse ;  /* 0x000000ffff607224 */ /* 0x100fe400078e0097 */
        /* <DEDUP_REMOVED lines=9> */
[----:B------:R-:W-:Y:S01]  /*1a80*/  IMAD.MOV.U32 R66, RZ, RZ, R151 ;  /* 0x000000ffff427224 */ /* 0x000fe200078e0097 */
[----:B------:R-:W-:Y:S02]  /*1a90*/  WARPGROUP.DEPBAR.LE gsb0, 0x0 ;  /* 0x00008000000079c5 */ /* 0x000fe40000010000 */
[----:B------:R-:W-:-:S06]  /*1aa0*/  WARPGROUP.ARRIVE ;  /* 0x00000000000079c5 */ /* 0x000fcc0000000000 */
[----:B------:R-:W-:Y:S01]  /*1ab0*/  HGMMA.64x16x16.F32 R40, gdesc[UR12], RZ, !UPT, gsb0 ;  /* 0x002000000c2879f0 */ /* 0x000fe2000c0008ff */
[----:B------:R-:W-:Y:S01]  /*1ac0*/  UMOV UR12, UR6 ;  /* 0x00000006000c7c82 */ /* 0x000fe20008000000 */
[----:B------:R-:W-:Y:S01]  /*1ad0*/  UMOV UR13, 0x40000040 ;  /* 0x40000040000d7882 */ /* 0x000fe20000000000 */
[----:B------:R-:W-:Y:S01]  /*1ae0*/  UMOV UR14, UR7 ;  /* 0x00000007000e7c82 */ /* 0x000fe20008000000 */
[----:B------:R-:W-:Y:S01]  /*1af0*/  UMOV UR15, 0x40000040 ;  /* 0x40000040000f7882 */ /* 0x000fe20000000000 */
[----:B------:R-:W-:Y:S01]  /*1b00*/  UMOV UR20, UR12 ;  /* 0x0000000c00147c82 */ /* 0x000fe20008000000 */
[----:B------:R-:W-:Y:S01]  /*1b10*/  UMOV UR21, UR13 ;  /* 0x0000000d00157c82 */ /* 0x000fe20008000000 */
[----:B------:R-:W-:Y:S01]  /*1b20*/  IMAD.U32 R12, RZ, RZ, UR12 ;  /* 0x0000000cff0c7e24 */ /* 0x000fe2000f8e00ff */
[----:B------:R-:W-:Y:S01]  /*1b30*/  UIADD3 UR6, UR5, 0x4, URZ ;  /* 0x0000000405067890 */ /* 0x000fe2000fffe03f */
[----:B------:R-:W-:Y:S01]  /*1b40*/  IMAD.U32 R13, RZ, RZ, UR13 ;  /* 0x0000000dff0d7e24 */ /* 0x000fe2000f8e00ff */
[----:B------:R-:W-:Y:S01]  /*1b50*/  UIADD3 UR7, UR4, 0x4, URZ ;  /* 0x0000000404077890 */ /* 0x000fe2000fffe03f */
[----:B------:R-:W-:-:S02]  /*1b60*/  WARPGROUP.DEPBAR.LE gsb0, 0x0 ;  /* 0x00008000000079c5 */ /* 0x000fc40000010000 */
[----:B------:R-:W-:-:S06]  /*1b70*/  WARPGROUP.ARRIVE ;  /* 0x00000000000079c5 */ /* 0x000fcc0000000000 */
[----:B------:R-:W-:Y:S01]  /*1b80*/  HGMMA.64x16x16.F32 R32, gdesc[UR16], RZ, !UPT, gsb0 ;  /* 0x00200000102079f0 */ /* 0x000fe2000c0008ff */
[----:B------:R-:W-:Y:S01]  /*1b90*/  UIADD3 UR18, UR4, 0x182, URZ ;  /* 0x0000018204127890 */ /* 0x000fe2000fffe03f */
[----:B------:R-:W-:Y:S01]  /*1ba0*/  UMOV UR16, UR20 ;  /* 0x0000001400107c82 */ /* 0x000fe20008000000 */
[----:B------:R-:W-:Y:S01]  /*1bb0*/  UMOV UR17, UR21 ;  /* 0x0000001500117c82 */ /* 0x000fe20008000000 */
[----:B------:R-:W-:Y:S01]  /*1bc0*/  UMOV UR19, 0x40000040 ;  /* 0x4000004000137882 */ /* 0x000fe20000000000 */
[----:B------:R-:W-:Y:S02]  /*1bd0*/  WARPGROUP.DEPBAR.LE gsb0, 0x0 ;  /* 0x00008000000079c5 */ /* 0x000fe40000010000 */
        /* <DEDUP_REMOVED lines=8> */
[----:B------:R-:W-:Y:S01]  /*1c60*/  HGMMA.64x16x16.F32 R56, gdesc[UR12], R56, gsb0 ;  /* 0x002000000c3879f0 */ /* 0x000fe20008000838 */
        /* <DEDUP_REMOVED lines=14> */
[----:B------:R-:W-:Y:S01]  /*1d50*/  UMOV UR12, UR6 ;  /* 0x00000006000c7c82 */ /* 0x000fe20008000000 */
[----:B------:R-:W-:Y:S01]  /*1d60*/  UMOV UR13, 0x40000040 ;  /* 0x40000040000d7882 */ /* 0x000fe20000000000 */
[----:B------:R-:W-:Y:S01]  /*1d70*/  UMOV UR14, UR7 ;  /* 0x00000007000e7c82 */ /* 0x000fe20008000000 */
[----:B------:R-:W-:Y:S01]  /*1d80*/  UMOV UR15, 0x40000040 ;  /* 0x40000040000f7882 */ /* 0x000fe20000000000 */
[----:B------:R-:W-:Y:S01]  /*1d90*/  UMOV UR20, UR12 ;  /* 0x0000000c00147c82 */ /* 0x000fe20008000000 */
[----:B------:R-:W-:Y:S01]  /*1da0*/  UMOV UR21, UR13 ;  /* 0x0000000d00157c82 */ /* 0x000fe20008000000 */
[----:B------:R-:W-:Y:S01]  /*1db0*/  MOV R10, UR12 ;  /* 0x0000000c000a7c02 */ /* 0x000fe20008000f00 */
[----:B------:R-:W-:Y:S01]  /*1dc0*/  IMAD.U32 R11, RZ, RZ, UR13 ;  /* 0x0000000dff0b7e24 */ /* 0x000fe2000f8e00ff */
[----:B------:R-:W-:Y:S02]  /*1dd0*/  UIADD3 UR6, UR5, 0x6, URZ ;  /* 0x0000000605067890 */ /* 0x000fe4000fffe03f */
[----:B------:R-:W-:Y:S01]  /*1de0*/  UIADD3 UR7, UR4, 0x6, URZ ;  /* 0x0000000604077890 */ /* 0x000fe2000fffe03f */
[----:B------:R-:W-:-:S02]  /*1df0*/  WARPGROUP.DEPBAR.LE gsb0, 0x0 ;  /* 0x00008000000079c5 */ /* 0x000fc40000010000 */
        /* <DEDUP_REMOVED lines=36> */
[----:B------:R-:W-:Y:S01]  /*2040*/  IMAD.U32 R8, RZ, RZ, UR12 ;  /* 0x0000000cff087e24 */ /* 0x000fe2000f8e00ff */
[----:B------:R-:W-:Y:S01]  /*2050*/  MOV R9, UR13 ;  /* 0x0000000d00097c02 */ /* 0x000fe20008000f00 */
        /* <DEDUP_REMOVED lines=49> */
[----:B------:R-:W-:Y:S01]  /*2370*/  UMOV UR16, UR8 ;  /* 0x0000000800107c82 */ /* 0x000fe20008000000 */
[----:B------:R-:W-:Y:S01]  /*2380*/  UMOV UR17, UR9 ;  /* 0x0000000900117c82 */ /* 0x000fe20008000000 */
[----:B------:R-:W-:Y:S02]  /*2390*/  UIADD3 UR6, UR5, 0x402, URZ ;  /* 0x0000040205067890 */ /* 0x000fe4000fffe03f */
[----:B------:R-:W-:Y:S01]  /*23a0*/  UIADD3 UR7, UR5, 0x804, URZ ;  /* 0x0000080405077890 */ /* 0x000fe2000fffe03f */
[----:B------:R-:W-:-:S02]  /*23b0*/  WARPGROUP.DEPBAR.LE gsb0, 0x0 ;  /* 0x00008000000079c5 */ /* 0x000fc40000010000 */
        /* <DEDUP_REMOVED lines=13> */
[----:B------:R-:W-:Y:S01]  /*2490*/  UMOV UR12, UR6 ;  /* 0x00000006000c7c82 */ /* 0x000fe20008000000 */
[----:B------:R-:W-:Y:S01]  /*24a0*/  UMOV UR13, 0x40000040 ;  /* 0x40000040000d7882 */ /* 0x000fe20000000000 */
[----:B------:R-:W-:Y:S01]  /*24b0*/  UMOV UR15, 0x40000040 ;  /* 0x40000040000f7882 */ /* 0x000fe20000000000 */
[----:B------:R-:W-:Y:S01]  /*24c0*/  UMOV UR20, UR12 ;  /* 0x0000000c00147c82 */ /* 0x000fe20008000000 */
[----:B------:R-:W-:Y:S01]  /*24d0*/  UMOV UR21, UR13 ;  /* 0x0000000d00157c82 */ /* 0x000fe20008000000 */
[----:B------:R-:W-:Y:S01]  /*24e0*/  UIADD3 UR6, UR5, 0x404, URZ ;  /* 0x0000040405067890 */ /* 0x000fe2000fffe03f */
        /* <DEDUP_REMOVED lines=10> */
[----:B------:R-:W-:Y:S02]  /*2590*/  UIADD3 UR10, UR4, 0x504, URZ ;  /* 0x00000504040a7890 */ /* 0x000fe4000fffe03f */
        /* <DEDUP_REMOVED lines=29> */
[----:B------:R-:W-:Y:S03]  /*2770*/  HGMMA.64x16x16.F32 R24, gdesc[UR12], R24, gsb0 ;  /* 0x002000000c1879f0 */ /* 0x000fe60008000818 */
        /* <DEDUP_REMOVED lines=105> */
[----:B------:R-:W-:Y:S01]  /*2e10*/  UIADD3 UR6, UR4, 0x704, URZ ;  /* 0x0000070404067890 */ /* 0x000fe2000fffe03f */
        /* <DEDUP_REMOVED lines=11> */
[----:B------:R-:W-:Y:S01]  /*2ed0*/  UIADD3 UR7, UR5, 0x806, URZ ;  /* 0x0000080605077890 */ /* 0x000fe2000fffe03f */
[----:B------:R-:W-:Y:S01]  /*2ee0*/  ULDC UR10, c[0x0][0x9d8] ;  /* 0x00027600000a7ab9 */ /* 0x000fe20000000800 */
[----:B------:R-:W-:-:S02]  /*2ef0*/  WARPGROUP.DEPBAR.LE gsb0, 0x0 ;  /* 0x00008000000079c5 */ /* 0x000fc40000010000 */
        /* <DEDUP_REMOVED lines=21> */
[----:B------:R-:W-:Y:S01]  /*3050*/  UMOV UR44, UR40 ;  /* 0x00000028002c7c82 */ /* 0x000fe20008000000 */
[----:B------:R-:W-:Y:S01]  /*3060*/  UMOV UR45, UR41 ;  /* 0x00000029002d7c82 */ /* 0x000fe20008000000 */
[----:B------:R-:W-:Y:S01]  /*3070*/  UIADD3 UR7, UR4, 0x706, URZ ;  /* 0x0000070604077890 */ /* 0x000fe2000fffe03f */
[----:B------:R-:W-:-:S02]  /*3080*/  WARPGROUP.DEPBAR.LE gsb0, 0x0 ;  /* 0x00008000000079c5 */ /* 0x000fc40000010000 */
[----:B------:R-:W-:-:S06]  /*3090*/  WARPGROUP.ARRIVE ;  /* 0x00000000000079c5 */ /* 0x000fcc0000000000 */
[----:B------:R-:W-:Y:S01]  /*30a0*/  HGMMA.64x16x16.F32 R32, gdesc[UR32], R32, gsb0 ;  /* 0x00200000202079f0 */ /* 0x000fe20008000820 */
[----:B------:R-:W-:Y:S01]  /*30b0*/  UMOV UR34, UR6 ;  /* 0x0000000600227c82 */ /* 0x000fe20008000000 */
[----:B------:R-:W-:Y:S01]  /*30c0*/  UMOV UR35, 0x40000040 ;  /* 0x4000004000237882 */ /* 0x000fe20000000000 */
[----:B------:R-:W-:Y:S01]  /*30d0*/  UIADD3 UR6, UR5, 0xc00, URZ ;  /* 0x00000c0005067890 */ /* 0x000fe2000fffe03f */
        /* <DEDUP_REMOVED lines=83> */
[----:B------:R-:W-:Y:S01]  /*3610*/  UIADD3 UR6, UR4, 0x804, URZ ;  /* 0x0000080404067890 */ /* 0x000fe2000fffe03f */
[----:B------:R-:W-:Y:S01]  /*3620*/  UMOV UR36, UR52 ;  /* 0x0000003400247c82 */ /* 0x000fe20008000000 */
[----:B------:R-:W-:Y:S01]  /*3630*/  UMOV UR37, UR53 ;  /* 0x0000003500257c82 */ /* 0x000fe20008000000 */
[----:B------:R-:W-:Y:S01]  /*3640*/  UMOV UR56, UR52 ;  /* 0x0000003400387c82 */ /* 0x000fe20008000000 */
[----:B------:R-:W-:-:S03]  /*3650*/  UMOV UR57, UR53 ;  /* 0x0000003500397c82 */ /* 0x000fc60008000000 */
[----:B------:R-:W-:Y:S01]  /*3660*/  UMOV UR38, UR6 ;  /* 0x0000000600267c82 */ /* 0x000fe20008000000 */
[----:B------:R-:W-:Y:S01]  /*3670*/  UIADD3 UR6, UR4, 0x984, URZ ;  /* 0x0000098404067890 */ /* 0x000fe2000fffe03f */
        /* <DEDUP_REMOVED lines=17> */
[----:B------:R-:W-:Y:S02]  /*3790*/  R2UR UR36, R3 ;  /* 0x00000000032472ca */ /* 0x000fe400000e0000 */
[----:B------:R-:W-:Y:S02]  /*37a0*/  IADD3 R3, R220, R65, RZ ;  /* 0x00000041dc037210 */ /* 0x000fe40007ffe0ff */
[----:B------:R-:W-:-:S03]  /*37b0*/  R2UR UR38, R2 ;  /* 0x00000000022672ca */ /* 0x000fc600000e0000 */
[----:B------:R-:W-:-:S05]  /*37c0*/  IMAD R3, R152, -0x50, R3 ;  /* 0xffffffb098037824 */ /* 0x000fca00078e0203 */
[C---:B------:R-:W-:Y:S02]  /*37d0*/  ISETP.GT.AND P6, PT, R3.reuse, RZ, PT ;  /* 0x000000ff0300720c */ /* 0x040fe40003fc4270 */
[C---:B------:R-:W-:Y:S02]  /*37e0*/  ISETP.GT.AND P5, PT, R3.reuse, 0x1, PT ;  /* 0x000000010300780c */ /* 0x040fe40003fa4270 */
[C---:B------:R-:W-:Y:S02]  /*37f0*/  ISETP.GT.AND P4, PT, R3.reuse, 0x8, PT ;  /* 0x000000080300780c */ /* 0x040fe40003f84270 */
[C---:B------:R-:W-:Y:S02]  /*3800*/  ISETP.GT.AND P2, PT, R3.reuse, 0x9, PT ;  /* 0x000000090300780c */ /* 0x040fe40003f44270 */
[----:B------:R-:W-:Y:S01]  /*3810*/  ISETP.GT.AND P3, PT, R3, 0x10, PT ;  /* 0x000000100300780c */ /* 0x000fe20003f64270 */
        /* <DEDUP_REMOVED lines=10> */
[----:B------:R-:W-:Y:S01]  /*38c0*/  UMOV UR5, UR15 ;  /* 0x0000000f00057c82 */ /* 0x000fe20008000000 */
[----:B------:R-:W-:Y:S01]  /*38d0*/  IMAD.U32 R7, RZ, RZ, UR57 ;  /* 0x00000039ff077e24 */ /* 0x000fe2000f8e00ff */
[----:B------:R-:W-:Y:S01]  /*38e0*/  UMOV UR7, 0x40000040 ;  /* 0x4000004000077882 */ /* 0x000fe20000000000 */
        /* <DEDUP_REMOVED lines=17> */
[----:B------:R-:W-:Y:S01]  /*3a00*/  WARPGROUP.ARRIVE ;  /* 0x00000000000079c5 */ /* 0x000fe20000000000 */
[----:B------:R-:W-:Y:S01]  /*3a10*/  FMUL.FTZ R56, R56, UR10 ;  /* 0x0000000a38387c20 */ /* 0x000fe20008410000 */
[----:B------:R-:W-:Y:S01]  /*3a20*/  FMUL.FTZ R57, R57, UR10 ;  /* 0x0000000a39397c20 */ /* 0x000fe20008410000 */
[----:B------:R-:W-:Y:S01]  /*3a30*/  FMUL.FTZ R60, R60, UR10 ;  /* 0x0000000a3c3c7c20 */ /* 0x000fe20008410000 */
[----:B------:R-:W-:Y:S01]  /*3a40*/  FMUL.FTZ R61, R61, UR10 ;  /* 0x0000000a3d3d7c20 */ /* 0x000fe20008410000 */
[----:B------:R-:W-:Y:S01]  /*3a50*/  FMUL.FTZ R58, R58, UR10 ;  /* 0x0000000a3a3a7c20 */ /* 0x000fe20008410000 */
[----:B------:R-:W-:Y:S01]  /*3a60*/  HGMMA.64x16x16.F32 R48, gdesc[UR56], R48, gsb0 ;  /* 0x00200000383079f0 */ /* 0x000fe20008000830 */
[----:B------:R-:W-:Y:S01]  /*3a70*/  UIADD3 UR58, UR4, 0x886, URZ ;  /* 0x00000886043a7890 */ /* 0x000fe2000fffe03f */
[----:B------:R-:W1:Y:S01]  /*3a80*/  MUFU.TANH R56, R56 ;  /* 0x0000003800387308 */ /* 0x000e620000002400 */
[----:B------:R-:W-:Y:S01]  /*3a90*/  UMOV UR56, UR14 ;  /* 0x0000000e00387c82 */ /* 0x000fe20008000000 */
[----:B------:R-:W-:Y:S01]  /*3aa0*/  UMOV UR57, UR15 ;  /* 0x0000000f00397c82 */ /* 0x000fe20008000000 */
[----:B------:R-:W-:Y:S01]  /*3ab0*/  UMOV UR59, 0x40000040 ;  /* 0x40000040003b7882 */ /* 0x000fe20000000000 */
[----:B------:R-:W-:Y:S01]  /*3ac0*/  FMUL.FTZ R59, R59, UR10 ;  /* 0x0000000a3b3b7c20 */ /* 0x000fe20008410000 */
[----:B------:R-:W-:Y:S01]  /*3ad0*/  FMUL.FTZ R62, R62, UR10 ;  /* 0x0000000a3e3e7c20 */ /* 0x000fe20008410000 */
[----:B------:R-:W-:-:S02]  /*3ae0*/  FMUL.FTZ R63, R63, UR10 ;  /* 0x0000000a3f3f7c20 */ /* 0x000fc40008410000 */
[----:B------:R-:W2:Y:S08]  /*3af0*/  MUFU.TANH R57, R57 ;  /* 0x0000003900397308 */ /* 0x000eb00000002400 */
[----:B------:R-:W3:Y:S01]  /*3b00*/  MUFU.TANH R60, R60 ;  /* 0x0000003c003c7308 */ /* 0x000ee20000002400 */
[----:B-1----:R-:W-:Y:S02]  /*3b10*/  FSEL R67, R56, -INF , P6 ;  /* 0xff80000038437808 */ /* 0x002fe40003000000 */
[----:B------:R-:W-:-:S05]  /*3b20*/  MOV R56, R151 ;  /* 0x0000009700387202 */ /* 0x000fca0000000f00 */
[----:B------:R-:W1:Y:S01]  /*3b30*/  MUFU.TANH R61, R61 ;  /* 0x0000003d003d7308 */ /* 0x000e620000002400 */
[----:B--2---:R-:W-:-:S04]  /*3b40*/  FSEL R57, R57, -INF , P5 ;  /* 0xff80000039397808 */ /* 0x004fc80002800000 */
[----:B------:R-:W-:-:S03]  /*3b50*/  FMNMX.FTZ R2, R67, R57, !PT ;  /* 0x0000003943027209 */ /* 0x000fc60007810000 */
[----:B------:R-:W2:Y:S01]  /*3b60*/  MUFU.TANH R58, R58 ;  /* 0x0000003a003a7308 */ /* 0x000ea20000002400 */
[----:B---3--:R-:W-:Y:S01]  /*3b70*/  FSEL R71, R60, -INF , P4 ;  /* 0xff8000003c477808 */ /* 0x008fe20002000000 */
[----:B------:R-:W-:-:S03]  /*3b80*/  IMAD.MOV.U32 R60, RZ, RZ, R151 ;  /* 0x000000ffff3c7224 */ /* 0x000fc600078e0097 */
[----:B------:R-:W-:-:S03]  /*3b90*/  FMNMX.FTZ R2, R71, R2, !PT ;  /* 0x0000000247027209 */ /* 0x000fc60007810000 */
[----:B------:R-:W3:Y:S01]  /*3ba0*/  MUFU.TANH R59, R59 ;  /* 0x0000003b003b7308 */ /* 0x000ee20000002400 */
[----:B-1----:R-:W-:-:S04]  /*3bb0*/  FSEL R61, R61, -INF , P2 ;  /* 0xff8000003d3d7808 */ /* 0x002fc80001000000 */
[----:B------:R-:W-:-:S03]  /*3bc0*/  FMNMX.FTZ R2, R61, R2, !PT ;  /* 0x000000023d027209 */ /* 0x000fc60007810000 */
[----:B------:R-:W1:Y:S01]  /*3bd0*/  MUFU.TANH R62, R62 ;  /* 0x0000003e003e7308 */ /* 0x000e620000002400 */
[----:B--2---:R-:W-:Y:S01]  /*3be0*/  FSEL R21, R58, -INF , P6 ;  /* 0xff8000003a157808 */ /* 0x004fe20003000000 */
        /* <DEDUP_REMOVED lines=9> */
[----:B------:R-:W2:Y:S01]  /*3c80*/  MUFU.TANH R48, R48 ;  /* 0x0000003000307308 */ /* 0x000ea20000002400 */
[----:B------:R-:W-:Y:S01]  /*3c90*/  UMOV UR56, UR14 ;  /* 0x0000000e00387c82 */ /* 0x000fe20008000000 */
[----:B------:R-:W-:Y:S01]  /*3ca0*/  UMOV UR57, UR15 ;  /* 0x0000000f00397c82 */ /* 0x000fe20008000000 */
[----:B------:R-:W-:Y:S01]  /*3cb0*/  UMOV UR59, 0x40000040 ;  /* 0x40000040003b7882 */ /* 0x000fe20000000000 */
[----:B------:R-:W-:Y:S01]  /*3cc0*/  UMOV UR4, UR14 ;  /* 0x0000000e00047c82 */ /* 0x000fe20008000000 */
[----:B------:R-:W-:Y:S01]  /*3cd0*/  FMUL.FTZ R51, R51, UR10 ;  /* 0x0000000a33337c20 */ /* 0x000fe20008410000 */
[----:B------:R-:W-:Y:S01]  /*3ce0*/  FMUL.FTZ R54, R54, UR10 ;  /* 0x0000000a36367c20 */ /* 0x000fe20008410000 */
[----:B------:R-:W-:Y:S01]  /*3cf0*/  ISETP.GT.AND P6, PT, R3, 0x11, PT ;  /* 0x000000110300780c */ /* 0x000fe20003fc4270 */
[----:B------:R-:W4:Y:S01]  /*3d00*/  MUFU.TANH R49, R49 ;  /* 0x0000003100317308 */ /* 0x000f220000002400 */
[----:B---3--:R-:W-:Y:S01]  /*3d10*/  FSEL R59, R59, -INF , P5 ;  /* 0xff8000003b3b7808 */ /* 0x008fe20002800000 */
[----:B------:R-:W-:Y:S01]  /*3d20*/  FMUL.FTZ R55, R55, UR10 ;  /* 0x0000000a37377c20 */ /* 0x000fe20008410000 */
[----:B------:R-:W-:Y:S01]  /*3d30*/  ISETP.GT.AND P5, PT, R3, 0x18, PT ;  /* 0x000000180300780c */ /* 0x000fe20003fa4270 */
[----:B------:R-:W-:Y:S01]  /*3d40*/  IMAD.MOV.U32 R58, RZ, RZ, R151 ;  /* 0x000000ffff3a7224 */ /* 0x000fe200078e0097 */
[----:B-1----:R-:W-:-:S02]  /*3d50*/  FSEL R69, R62, -INF , P4 ;  /* 0xff8000003e457808 */ /* 0x002fc40002000000 */
[----:B------:R-:W-:Y:S01]  /*3d60*/  ISETP.GT.AND P4, PT, R3, 0x19, PT ;  /* 0x000000190300780c */ /* 0x000fe20003f84270 */
[----:B------:R-:W1:Y:S01]  /*3d70*/  MUFU.TANH R52, R52 ;  /* 0x0000003400347308 */ /* 0x000e620000002400 */
[----:B--2---:R-:W-:Y:S01]  /*3d80*/  FSEL R75, R48, -INF , P3 ;  /* 0xff800000304b7808 */ /* 0x004fe20001800000 */
[----:B------:R-:W-:Y:S01]  /*3d90*/  IMAD.MOV.U32 R48, RZ, RZ, R151 ;  /* 0x000000ffff307224 */ /* 0x000fe200078e0097 */
[----:B------:R-:W-:Y:S02]  /*3da0*/  MOV R62, R151 ;  /* 0x00000097003e7202 */ /* 0x000fe40000000f00 */
[----:B------:R-:W-:-:S03]  /*3db0*/  FMNMX.FTZ R2, R75, R2, !PT ;  /* 0x000000024b027209 */ /* 0x000fc60007810000 */
[----:B------:R-:W2:Y:S01]  /*3dc0*/  MUFU.TANH R63, R63 ;  /* 0x0000003f003f7308 */ /* 0x000ea20000002400 */
[----:B----4-:R-:W-:-:S04]  /*3dd0*/  FSEL R49, R49, -INF , P6 ;  /* 0xff80000031317808 */ /* 0x010fc80003000000 */
[----:B------:R-:W-:-:S03]  /*3de0*/  FMNMX.FTZ R2, R49, R2, !PT ;  /* 0x0000000231027209 */ /* 0x000fc60007810000 */
[----:B------:R-:W3:Y:S01]  /*3df0*/  MUFU.TANH R53, R53 ;  /* 0x0000003500357308 */ /* 0x000ee20000002400 */
[----:B-1----:R-:W-:Y:S01]  /*3e00*/  FSEL R79, R52, -INF , P5 ;  /* 0xff800000344f7808 */ /* 0x002fe20002800000 */
[----:B------:R-:W-:-:S03]  /*3e10*/  IMAD.MOV.U32 R52, RZ, RZ, R151 ;  /* 0x000000ffff347224 */ /* 0x000fc600078e0097 */
[----:B------:R-:W-:-:S03]  /*3e20*/  FMNMX.FTZ R2, R79, R2, !PT ;  /* 0x000000024f027209 */ /* 0x000fc60007810000 */
[----:B------:R-:W1:Y:S01]  /*3e30*/  MUFU.TANH R50, R50 ;  /* 0x0000003200327308 */ /* 0x000e620000002400 */
[----:B--2---:R-:W-:Y:S02]  /*3e40*/  FSEL R63, R63, -INF , P2 ;  /* 0xff8000003f3f7808 */ /* 0x004fe40001000000 */
[----:B------:R-:W-:-:S05]  /*3e50*/  ISETP.GT.AND P2, PT, R3, 0x20, PT ;  /* 0x000000200300780c */ /* 0x000fca0003f44270 */
[----:B------:R-:W2:Y:S01]  /*3e60*/  MUFU.TANH R51, R51 ;  /* 0x0000003300337308 */ /* 0x000ea20000002400 */
[----:B---3--:R-:W-:Y:S01]  /*3e70*/  FSEL R53, R53, -INF , P4 ;  /* 0xff80000035357808 */ /* 0x008fe20002000000 */
[----:B------:R-:W-:Y:S02]  /*3e80*/  WARPGROUP.DEPBAR.LE gsb0, 0x0 ;  /* 0x00008000000079c5 */ /* 0x000fe40000010000 */
[----:B------:R-:W-:Y:S01]  /*3e90*/  WARPGROUP.ARRIVE ;  /* 0x00000000000079c5 */ /* 0x000fe20000000000 */
[----:B------:R-:W-:Y:S01]  /*3ea0*/  FMUL.FTZ R40, R40, UR10 ;  /* 0x0000000a28287c20 */ /* 0x000fe20008410000 */
[----:B------:R-:W-:Y:S01]  /*3eb0*/  FMUL.FTZ R41, R41, UR10 ;  /* 0x0000000a29297c20 */ /* 0x000fe20008410000 */
[----:B------:R-:W-:Y:S01]  /*3ec0*/  FMUL.FTZ R44, R44, UR10 ;  /* 0x0000000a2c2c7c20 */ /* 0x000fe20008410000 */
[----:B------:R-:W-:Y:S01]  /*3ed0*/  FMUL.FTZ R45, R45, UR10 ;  /* 0x0000000a2d2d7c20 */ /* 0x000fe20008410000 */
[----:B------:R-:W3:Y:S01]  /*3ee0*/  MUFU.TANH R54, R54 ;  /* 0x0000003600367308 */ /* 0x000ee20000002400 */
[----:B------:R-:W-:Y:S01]  /*3ef0*/  HGMMA.64x16x16.F32 R32, gdesc[UR56], R32, gsb0 ;  /* 0x00200000382079f0 */ /* 0x000fe20008000820 */
[----:B------:R-:W-:Y:S01]  /*3f00*/  FMUL.FTZ R43, R43, UR10 ;  /* 0x0000000a2b2b7c20 */ /* 0x000fe20008410000 */
[----:B------:R-:W-:Y:S01]  /*3f10*/  FMUL.FTZ R42, R42, UR10 ;  /* 0x0000000a2a2a7c20 */ /* 0x000fe20008410000 */
[----:B-1----:R-:W-:Y:S01]  /*3f20*/  FSEL R73, R50, -INF , P3 ;  /* 0xff80000032497808 */ /* 0x002fe20001800000 */
[----:B------:R-:W-:Y:S01]  /*3f30*/  FMUL.FTZ R46, R46, UR10 ;  /* 0x0000000a2e2e7c20 */ /* 0x000fe20008410000 */
[----:B------:R-:W-:Y:S01]  /*3f40*/  ISETP.GT.AND P3, PT, R3, 0x21, PT ;  /* 0x000000210300780c */ /* 0x000fe20003f64270 */
[----:B------:R-:W-:Y:S01]  /*3f50*/  FMUL.FTZ R47, R47, UR10 ;  /* 0x0000000a2f2f7c20 */ /* 0x000fe20008410000 */
[----:B------:R-:W1:Y:S01]  /*3f60*/  MUFU.TANH R40, R40 ;  /* 0x0000002800287308 */ /* 0x000e620000002400 */
[----:B------:R-:W-:-:S02]  /*3f70*/  FMNMX.FTZ R2, R53, R2, !PT ;  /* 0x0000000235027209 */ /* 0x000fc40007810000 */
[----:B--2---:R-:W-:Y:S02]  /*3f80*/  FSEL R51, R51, -INF , P6 ;  /* 0xff80000033337808 */ /* 0x004fe40003000000 */
[C---:B------:R-:W-:Y:S02]  /*3f90*/  ISETP.GT.AND P6, PT, R3.reuse, 0x28, PT ;  /* 0x000000280300780c */ /* 0x040fe40003fc4270 */
[----:B------:R-:W-:Y:S01]  /*3fa0*/  MOV R50, R151 ;  /* 0x0000009700327202 */ /* 0x000fe20000000f00 */
[----:B------:R-:W2:Y:S01]  /*3fb0*/  MUFU.TANH R41, R41 ;  /* 0x0000002900297308 */ /* 0x000ea20000002400 */
[----:B---3--:R-:W-:Y:S01]  /*3fc0*/  FSEL R77, R54, -INF , P5 ;  /* 0xff800000364d7808 */ /* 0x008fe20002800000 */
[----:B------:R-:W-:Y:S01]  /*3fd0*/  IMAD.MOV.U32 R54, RZ, RZ, R151 ;  /* 0x000000ffff367224 */ /* 0x000fe200078e0097 */
[----:B------:R-:W-:-:S05]  /*3fe0*/  ISETP.GT.AND P5, PT, R3, 0x29, PT ;  /* 0x000000290300780c */ /* 0x000fca0003fa4270 */
[----:B------:R-:W3:Y:S01]  /*3ff0*/  MUFU.TANH R44, R44 ;  /* 0x0000002c002c7308 */ /* 0x000ee20000002400 */
[----:B-1----:R-:W-:-:S04]  /*4000*/  FSEL R83, R40, -INF , P2 ;  /* 0xff80000028537808 */ /* 0x002fc80001000000 */
[----:B------:R-:W-:-:S03]  /*4010*/  FMNMX.FTZ R2, R83, R2, !PT ;  /* 0x0000000253027209 */ /* 0x000fc60007810000 */
[----:B------:R-:W1:Y:S01]  /*4020*/  MUFU.TANH R55, R55 ;  /* 0x0000003700377308 */ /* 0x000e620000002400 */
[----:B--2---:R-:W-:-:S04]  /*4030*/  FSEL R41, R41, -INF , P3 ;  /* 0xff80000029297808 */ /* 0x004fc80001800000 */
[----:B------:R-:W-:-:S03]  /*4040*/  FMNMX.FTZ R2, R41, R2, !PT ;  /* 0x0000000229027209 */ /* 0x000fc60007810000 */
[----:B------:R-:W2:Y:S01]  /*4050*/  MUFU.TANH R45, R45 ;  /* 0x0000002d002d7308 */ /* 0x000ea20000002400 */
[----:B---3--:R-:W-:-:S04]  /*4060*/  FSEL R85, R44, -INF , P6 ;  /* 0xff8000002c557808 */ /* 0x008fc80003000000 */
[----:B------:R-:W-:-:S03]  /*4070*/  FMNMX.FTZ R2, R85, R2, !PT ;  /* 0x0000000255027209 */ /* 0x000fc60007810000 */
[----:B------:R-:W3:Y:S01]  /*4080*/  MUFU.TANH R43, R43 ;  /* 0x0000002b002b7308 */ /* 0x000ee20000002400 */
[----:B-1----:R-:W-:Y:S02]  /*4090*/  FSEL R55, R55, -INF , P4 ;  /* 0xff80000037377808 */ /* 0x002fe40002000000 */
[----:B------:R-:W-:Y:S01]  /*40a0*/  ISETP.GT.AND P4, PT, R3, 0x30, PT ;  /* 0x000000300300780c */ /* 0x000fe20003f84270 */
[----:B------:R-:W-:Y:S02]  /*40b0*/  WARPGROUP.DEPBAR.LE gsb0, 0x0 ;  /* 0x00008000000079c5 */ /* 0x000fe40000010000 */
[----:B------:R-:W-:Y:S01]  /*40c0*/  WARPGROUP.ARRIVE ;  /* 0x00000000000079c5 */ /* 0x000fe20000000000 */
[----:B------:R-:W-:Y:S01]  /*40d0*/  FMUL.FTZ R32, R32, UR10 ;  /* 0x0000000a20207c20 */ /* 0x000fe20008410000 */
[----:B------:R-:W-:Y:S01]  /*40e0*/  FMUL.FTZ R33, R33, UR10 ;  /* 0x0000000a21217c20 */ /* 0x000fe20008410000 */
[----:B------:R-:W-:Y:S01]  /*40f0*/  FMUL.FTZ R36, R36, UR10 ;  /* 0x0000000a24247c20 */ /* 0x000fe20008410000 */
[----:B------:R-:W1:Y:S01]  /*4100*/  MUFU.TANH R42, R42 ;  /* 0x0000002a002a7308 */ /* 0x000e620000002400 */
[----:B------:R-:W-:Y:S01]  /*4110*/  FMUL.FTZ R37, R37, UR10 ;  /* 0x0000000a25257c20 */ /* 0x000fe20008410000 */
[----:B------:R-:W-:Y:S01]  /*4120*/  HGMMA.64x16x16.F32 R24, gdesc[UR4], R24, gsb0 ;  /* 0x00200000041879f0 */ /* 0x000fe20008000818 */
[----:B------:R-:W-:Y:S01]  /*4130*/  FMUL.FTZ R34, R34, UR10 ;  /* 0x0000000a22227c20 */ /* 0x000fe20008410000 */
[----:B------:R-:W-:Y:S01]  /*4140*/  FMUL.FTZ R35, R35, UR10 ;  /* 0x0000000a23237c20 */ /* 0x000fe20008410000 */
[----:B--2---:R-:W-:Y:S01]  /*4150*/  FSEL R87, R45, -INF , P5 ;  /* 0xff8000002d577808 */ /* 0x004fe20002800000 */
[----:B------:R-:W-:Y:S01]  /*4160*/  FMUL.FTZ R38, R38, UR10 ;  /* 0x0000000a26267c20 */ /* 0x000fe20008410000 */
[----:B---3--:R-:W-:Y:S01]  /*4170*/  FSEL R43, R43, -INF , P3 ;  /* 0xff8000002b2b7808 */ /* 0x008fe20001800000 */
[----:B------:R-:W2:Y:S01]  /*4180*/  MUFU.TANH R32, R32 ;  /* 0x0000002000207308 */ /* 0x000ea20000002400 */
[----:B------:R-:W-:Y:S01]  /*4190*/  ISETP.GT.AND P3, PT, R3, 0x31, PT ;  /* 0x000000310300780c */ /* 0x000fe20003f64270 */
[----:B------:R-:W-:Y:S01]  /*41a0*/  FMUL.FTZ R39, R39, UR10 ;  /* 0x0000000a27277c20 */ /* 0x000fe20008410000 */
[----:B------:R-:W-:Y:S01]  /*41b0*/  FMNMX.FTZ R2, R87, R2, !PT ;  /* 0x0000000257027209 */ /* 0x000fe20007810000 */
[----:B------:R-:W-:-:S04]  /*41c0*/  ULDC UR4, c[0x0][0x988] ;  /* 0x0002620000047ab9 */ /* 0x000fc80000000800 */
[----:B------:R-:W3:Y:S01]  /*41d0*/  MUFU.TANH R33, R33 ;  /* 0x0000002100217308 */ /* 0x000ee20000002400 */
[----:B-1----:R-:W-:Y:S02]  /*41e0*/  FSEL R81, R42, -INF , P2 ;  /* 0xff8000002a517808 */ /* 0x002fe40001000000 */
[----:B------:R-:W-:-:S05]  /*41f0*/  ISETP.GT.AND P2, PT, R3, 0x38, PT ;  /* 0x000000380300780c */ /* 0x000fca0003f44270 */
[----:B------:R-:W1:Y:S01]  /*4200*/  MUFU.TANH R46, R46 ;  /* 0x0000002e002e7308 */ /* 0x000e620000002400 */
[----:B--2---:R-:W-:-:S04]  /*4210*/  FSEL R89, R32, -INF , P4 ;  /* 0xff80000020597808 */ /* 0x004fc80002000000 */
[----:B------:R-:W-:-:S03]  /*4220*/  FMNMX.FTZ R2, R89, R2, !PT ;  /* 0x0000000259027209 */ /* 0x000fc60007810000 */
[----:B------:R-:W2:Y:S01]  /*4230*/  MUFU.TANH R36, R36 ;  /* 0x0000002400247308 */ /* 0x000ea20000002400 */
[----:B---3--:R-:W-:-:S04]  /*4240*/  FSEL R91, R33, -INF , P3 ;  /* 0xff800000215b7808 */ /* 0x008fc80001800000 */
[----:B------:R-:W-:-:S03]  /*4250*/  FMNMX.FTZ R2, R91, R2, !PT ;  /* 0x000000025b027209 */ /* 0x000fc60007810000 */
[----:B------:R-:W3:Y:S01]  /*4260*/  MUFU.TANH R47, R47 ;  /* 0x0000002f002f7308 */ /* 0x000ee20000002400 */
[----:B-1----:R-:W-:Y:S01]  /*4270*/  FSEL R45, R46, -INF , P6 ;  /* 0xff8000002e2d7808 */ /* 0x002fe20003000000 */
[----:B------:R-:W-:Y:S01]  /*4280*/  IMAD.MOV.U32 R46, RZ, RZ, R151 ;  /* 0x000000ffff2e7224 */ /* 0x000fe200078e0097 */
[----:B------:R-:W-:-:S05]  /*4290*/  ISETP.GT.AND P6, PT, R3, 0x39, PT ;  /* 0x000000390300780c */ /* 0x000fca0003fc4270 */
[----:B------:R-:W1:Y:S01]  /*42a0*/  MUFU.TANH R37, R37 ;  /* 0x0000002500257308 */ /* 0x000e620000002400 */
[----:B--2---:R-:W-:-:S04]  /*42b0*/  FSEL R93, R36, -INF , P2 ;  /* 0xff800000245d7808 */ /* 0x004fc80001000000 */
[----:B------:R-:W-:Y:S01]  /*42c0*/  FMNMX.FTZ R2, R93, R2, !PT ;  /* 0x000000025d027209 */ /* 0x000fe20007810000 */
[----:B------:R-:W-:Y:S02]  /*42d0*/  WARPGROUP.DEPBAR.LE gsb0, 0x0 ;  /* 0x00008000000079c5 */ /* 0x000fe40000010000 */
[----:B------:R-:W-:Y:S01]  /*42e0*/  FMUL.FTZ R24, R24, UR10 ;  /* 0x0000000a18187c20 */ /* 0x000fe20008410000 */
[----:B------:R-:W-:Y:S01]  /*42f0*/  FMUL.FTZ R25, R25, UR10 ;  /* 0x0000000a19197c20 */ /* 0x000fe20008410000 */
[----:B------:R-:W2:Y:S01]  /*4300*/  MUFU.TANH R34, R34 ;  /* 0x0000002200227308 */ /* 0x000ea20000002400 */
[----:B------:R-:W-:Y:S01]  /*4310*/  FMUL.FTZ R28, R28, UR10 ;  /* 0x0000000a1c1c7c20 */ /* 0x000fe20008410000 */
[----:B------:R-:W-:Y:S01]  /*4320*/  FMUL.FTZ R29, R29, UR10 ;  /* 0x0000000a1d1d7c20 */ /* 0x000fe20008410000 */
[----:B---3--:R-:W-:Y:S01]  /*4330*/  FSEL R47, R47, -INF , P5 ;  /* 0xff8000002f2f7808 */ /* 0x008fe20002800000 */
[----:B------:R-:W-:Y:S01]  /*4340*/  FMUL.FTZ R26, R26, UR10 ;  /* 0x0000000a1a1a7c20 */ /* 0x000fe20008410000 */
[----:B------:R-:W-:Y:S01]  /*4350*/  ISETP.GT.AND P5, PT, R3, 0x40, PT ;  /* 0x000000400300780c */ /* 0x000fe20003fa4270 */
[----:B------:R-:W-:Y:S01]  /*4360*/  FMUL.FTZ R27, R27, UR10 ;  /* 0x0000000a1b1b7c20 */ /* 0x000fe20008410000 */
[----:B-1----:R-:W-:Y:S01]  /*4370*/  FSEL R37, R37, -INF , P6 ;  /* 0xff80000025257808 */ /* 0x002fe20003000000 */
[----:B------:R-:W1:Y:S01]  /*4380*/  MUFU.TANH R24, R24 ;  /* 0x0000001800187308 */ /* 0x000e620000002400 */
[----:B------:R-:W-:Y:S01]  /*4390*/  FMUL.FTZ R30, R30, UR10 ;  /* 0x0000000a1e1e7c20 */ /* 0x000fe20008410000 */
[----:B------:R-:W-:Y:S01]  /*43a0*/  FMUL.FTZ R31, R31, UR10 ;  /* 0x0000000a1f1f7c20 */ /* 0x000fe20008410000 */
[----:B------:R-:W-:Y:S01]  /*43b0*/  FMNMX.FTZ R2, R37, R2, !PT ;  /* 0x0000000225027209 */ /* 0x000fe20007810000 */
[----:B------:R3:W-:Y:S04]  /*43c0*/  @!P1 SYNCS.ARRIVE.TRANS64.RED.A1T0 RZ, [R0+URZ], RZ ;  /* 0x000000ff00ff99a7 */ /* 0x0007e8000810043f */
[----:B------:R-:W4:Y:S01]  /*43d0*/  MUFU.TANH R35, R35 ;  /* 0x0000002300237308 */ /* 0x000f220000002400 */
[----:B--2---:R-:W-:-:S02]  /*43e0*/  FSEL R33, R34, -INF , P4 ;  /* 0xff80000022217808 */ /* 0x004fc40002000000 */
[----:B------:R-:W-:-:S05]  /*43f0*/  ISETP.GT.AND P4, PT, R3, 0x41, PT ;  /* 0x000000410300780c */ /* 0x000fca0003f84270 */
[----:B------:R-:W2:Y:S01]  /*4400*/  MUFU.TANH R25, R25 ;  /* 0x0000001900197308 */ /* 0x000ea20000002400 */
[----:B-1----:R-:W-:-:S04]  /*4410*/  FSEL R95, R24, -INF , P5 ;  /* 0xff800000185f7808 */ /* 0x002fc80002800000 */
[----:B------:R-:W-:-:S03]  /*4420*/  FMNMX.FTZ R2, R95, R2, !PT ;  /* 0x000000025f027209 */ /* 0x000fc60007810000 */
[----:B------:R-:W1:Y:S01]  /*4430*/  MUFU.TANH R38, R38 ;  /* 0x0000002600267308 */ /* 0x000e620000002400 */
[----:B----4-:R-:W-:Y:S02]  /*4440*/  FSEL R35, R35, -INF , P3 ;  /* 0xff80000023237808 */ /* 0x010fe40001800000 */
[----:B------:R-:W-:-:S05]  /*4450*/  ISETP.GT.AND P3, PT, R3, 0x48, PT ;  /* 0x000000480300780c */ /* 0x000fca0003f64270 */
[----:B------:R-:W4:Y:S01]  /*4460*/  MUFU.TANH R28, R28 ;  /* 0x0000001c001c7308 */ /* 0x000f220000002400 */
[----:B--2---:R-:W-:-:S04]  /*4470*/  FSEL R97, R25, -INF , P4 ;  /* 0xff80000019617808 */ /* 0x004fc80002000000 */
[----:B------:R-:W-:-:S03]  /*4480*/  FMNMX.FTZ R2, R97, R2, !PT ;  /* 0x0000000261027209 */ /* 0x000fc60007810000 */
[----:B------:R-:W2:Y:S01]  /*4490*/  MUFU.TANH R29, R29 ;  /* 0x0000001d001d7308 */ /* 0x000ea20000002400 */
[----:B-1----:R-:W-:Y:S02]  /*44a0*/  FSEL R25, R38, -INF , P2 ;  /* 0xff80000026197808 */ /* 0x002fe40001000000 */
[----:B------:R-:W-:-:S05]  /*44b0*/  ISETP.GT.AND P2, PT, R3, 0x49, PT ;  /* 0x000000490300780c */ /* 0x000fca0003f44270 */
[----:B------:R-:W1:Y:S01]  /*44c0*/  MUFU.TANH R39, R39 ;  /* 0x0000002700277308 */ /* 0x000e620000002400 */
[----:B----4-:R-:W-:-:S04]  /*44d0*/  FSEL R99, R28, -INF , P3 ;  /* 0xff8000001c637808 */ /* 0x010fc80001800000 */
[----:B------:R-:W-:-:S03]  /*44e0*/  FMNMX.FTZ R2, R99, R2, !PT ;  /* 0x0000000263027209 */ /* 0x000fc60007810000 */
[----:B------:R-:W-:Y:S01]  /*44f0*/  MUFU.TANH R26, R26 ;  /* 0x0000001a001a7308 */ /* 0x000fe20000002400 */
[----:B--2---:R-:W-:-:S04]  /*4500*/  FSEL R101, R29, -INF , P2 ;  /* 0xff8000001d657808 */ /* 0x004fc80001000000 */
[----:B------:R-:W-:-:S03]  /*4510*/  FMNMX.FTZ R3, R101, R2, !PT ;  /* 0x0000000265037209 */ /* 0x000fc60007810000 */
[----:B------:R-:W2:Y:S01]  /*4520*/  MUFU.TANH R27, R27 ;  /* 0x0000001b001b7308 */ /* 0x000ea20000002400 */
[----:B-1----:R-:W-:Y:S01]  /*4530*/  FSEL R39, R39, -INF , P6 ;  /* 0xff80000027277808 */ /* 0x002fe20003000000 */
[----:B------:R-:W1:Y:S06]  /*4540*/  SHFL.BFLY PT, R2, R3, 0x2, 0x1f ;  /* 0x0c401f0003027f89 */ /* 0x000e6c00000e0000 */
[----:B------:R-:W4:Y:S08]  /*4550*/  MUFU.TANH R30, R30 ;  /* 0x0000001e001e7308 */ /* 0x000f300000002400 */
[----:B------:R-:W5:Y:S01]  /*4560*/  MUFU.TANH R31, R31 ;  /* 0x0000001f001f7308 */ /* 0x000f620000002400 */
[----:B--2---:R-:W-:-:S02]  /*4570*/  FSEL R27, R27, -INF , P4 ;  /* 0xff8000001b1b7808 */ /* 0x004fc40002000000 */
[----:B----4-:R-:W-:Y:S02]  /*4580*/  FSEL R29, R30, -INF , P3 ;  /* 0xff8000001e1d7808 */ /* 0x010fe40001800000 */
[----:B-1----:R-:W-:Y:S01]  /*4590*/  FMNMX.FTZ R4, R3, R2, !PT ;  /* 0x0000000203047209 */ /* 0x002fe20007810000 */
[----:B------:R-:W-:Y:S01]  /*45a0*/  IMAD.U32 R2, RZ, RZ, UR4 ;  /* 0x00000004ff027e24 */ /* 0x000fe2000f8e00ff */
[----:B------:R-:W-:-:S03]  /*45b0*/  FSEL R3, R26, -INF , P5 ;  /* 0xff8000001a037808 */ /* 0x000fc60002800000 */
[----:B------:R-:W1:Y:S01]  /*45c0*/  SHFL.BFLY PT, R5, R4, 0x1, 0x1f ;  /* 0x0c201f0004057f89 */ /* 0x000e6200000e0000 */
[----:B-----5:R-:W-:Y:S02]  /*45d0*/  FSEL R31, R31, -INF , P2 ;  /* 0xff8000001f1f7808 */ /* 0x020fe40001000000 */
[----:B-1----:R-:W-:Y:S02]  /*45e0*/  FMNMX.FTZ R5, R4, R5, !PT ;  /* 0x0000000504057209 */ /* 0x002fe40007810000 */
[----:B------:R-:W-:Y:S02]  /*45f0*/  FMNMX.FTZ R4, R21, R59, !PT ;  /* 0x0000003b15047209 */ /* 0x000fe40007810000 */
[C---:B------:R-:W-:Y:S01]  /*4600*/  FSETP.NEU.FTZ.AND P0, PT, R5.reuse, -INF , PT ;  /* 0xff8000000500780b */ /* 0x040fe20003f1d000 */
[----:B------:R-:W-:Y:S01]  /*4610*/  FMUL.FTZ R20, R5, R2 ;  /* 0x0000000205147220 */ /* 0x000fe20000410000 */
[----:B------:R-:W-:-:S04]  /*4620*/  FMNMX.FTZ R4, R69, R4, !PT ;  /* 0x0000000445047209 */ /* 0x000fc80007810000 */
[----:B------:R-:W-:Y:S02]  /*4630*/  FMNMX.FTZ R4, R63, R4, !PT ;  /* 0x000000043f047209 */ /* 0x000fe40007810000 */
[----:B------:R-:W-:Y:S02]  /*4640*/  FSEL R20, R20, RZ, P0 ;  /* 0x000000ff14147208 */ /* 0x000fe40000000000 */
[----:B------:R-:W-:Y:S02]  /*4650*/  FMNMX.FTZ R4, R73, R4, !PT ;  /* 0x0000000449047209 */ /* 0x000fe40007810000 */
[----:B------:R-:W-:Y:S01]  /*4660*/  ISETP.NE.AND P0, PT, R64, RZ, PT ;  /* 0x000000ff4000720c */ /* 0x000fe20003f05270 */
[--C-:B------:R-:W-:Y:S01]  /*4670*/  FFMA.FTZ R24, R49, R2, -R20.reuse ;  /* 0x0000000231187223 */ /* 0x100fe20000010814 */
[----:B------:R-:W-:Y:S01]  /*4680*/  FMNMX.FTZ R4, R51, R4, !PT ;  /* 0x0000000433047209 */ /* 0x000fe20007810000 */
[-CC-:B------:R-:W-:Y:S01]  /*4690*/  FFMA.FTZ R67, R67, R2.reuse, -R20.reuse ;  /* 0x0000000243437223 */ /* 0x180fe20000010814 */
[-CC-:B------:R-:W-:Y:S01]  /*46a0*/  FFMA.FTZ R57, R57, R2.reuse, -R20.reuse ;  /* 0x0000000239397223 */ /* 0x180fe20000010814 */
[--C-:B------:R-:W-:Y:S01]  /*46b0*/  FFMA.FTZ R71, R71, R2, -R20.reuse ;  /* 0x0000000247477223 */ /* 0x100fe20000010814 */
[----:B------:R-:W-:Y:S01]  /*46c0*/  FMNMX.FTZ R4, R77, R4, !PT ;  /* 0x000000044d047209 */ /* 0x000fe20007810000 */
[-CC-:B------:R-:W-:Y:S01]  /*46d0*/  FFMA.FTZ R61, R61, R2.reuse, -R20.reuse ;  /* 0x000000023d3d7223 */ /* 0x180fe20000010814 */
[----:B------:R-:W-:Y:S01]  /*46e0*/  MUFU.EX2 R208, R57 ;  /* 0x0000003900d07308 */ /* 0x000fe20000000800 */
[--C-:B------:R-:W-:Y:S01]  /*46f0*/  FFMA.FTZ R75, R75, R2, -R20.reuse ;  /* 0x000000024b4b7223 */ /* 0x100fe20000010814 */
[----:B------:R-:W-:Y:S01]  /*4700*/  FMNMX.FTZ R4, R55, R4, !PT ;  /* 0x0000000437047209 */ /* 0x000fe20007810000 */
[-CC-:B------:R-:W-:Y:S01]  /*4710*/  FFMA.FTZ R79, R79, R2.reuse, -R20.reuse ;  /* 0x000000024f4f7223 */ /* 0x180fe20000010814 */
[-CC-:B------:R-:W-:Y:S01]  /*4720*/  FFMA.FTZ R53, R53, R2.reuse, -R20.reuse ;  /* 0x0000000235357223 */ /* 0x180fe20000010814 */
[--C-:B------:R-:W-:Y:S01]  /*4730*/  FFMA.FTZ R83, R83, R2, -R20.reuse ;  /* 0x0000000253537223 */ /* 0x100fe20000010814 */
[----:B------:R-:W-:Y:S01]  /*4740*/  FMNMX.FTZ R4, R81, R4, !PT ;  /* 0x0000000451047209 */ /* 0x000fe20007810000 */
[-CC-:B------:R-:W-:Y:S01]  /*4750*/  FFMA.FTZ R41, R41, R2.reuse, -R20.reuse ;  /* 0x0000000229297223 */ /* 0x180fe20000010814 */
[----:B------:R-:W1:Y:S01]  /*4760*/  MUFU.EX2 R67, R67 ;  /* 0x0000004300437308 */ /* 0x000e620000000800 */
        /* <DEDUP_REMOVED lines=14> */
[----:B------:R-:W-:Y:S01]  /*4850*/  FFMA.FTZ R20, R101, R2, -R20 ;  /* 0x0000000265147223 */ /* 0x000fe20000010814 */
[----:B------:R2:W-:Y:S01]  /*4860*/  MUFU.EX2 R210, R61 ;  /* 0x0000003d00d27308 */ /* 0x0005e20000000800 */
[----:B-1----:R-:W-:Y:S01]  /*4870*/  FADD.FTZ R38, R67, R208 ;  /* 0x000000d043267221 */ /* 0x002fe20000010000 */
[----:B------:R-:W-:Y:S01]  /*4880*/  FMNMX.FTZ R4, R35, R4, !PT ;  /* 0x0000000423047209 */ /* 0x000fe20007810000 */
[--C-:B------:R-:W-:Y:S01]  /*4890*/  IMAD.MOV.U32 R64, RZ, RZ, R151.reuse ;  /* 0x000000ffff407224 */ /* 0x100fe200078e0097 */
[----:B------:R-:W-:Y:S01]  /*48a0*/  F2FP.F16.F32.PACK_AB R208, R208, R67 ;  /* 0x00000043d0d0723e */ /* 0x000fe200000000ff */
[--C-:B------:R-:W-:Y:S01]  /*48b0*/  IMAD.MOV.U32 R67, RZ, RZ, R151.reuse ;  /* 0x000000ffff437224 */ /* 0x100fe200078e0097 */
[----:B------:R-:W-:Y:S01]  /*48c0*/  FMNMX.FTZ R4, R25, R4, !PT ;  /* 0x0000000419047209 */ /* 0x000fe20007810000 */
[--C-:B------:R-:W-:Y:S01]  /*48d0*/  IMAD.MOV.U32 R57, RZ, RZ, R151.reuse ;  /* 0x000000ffff397224 */ /* 0x100fe200078e0097 */
[----:B------:R-:W-:Y:S01]  /*48e0*/  MUFU.EX2 R75, R75 ;  /* 0x0000004b004b7308 */ /* 0x000fe20000000800 */
[----:B------:R-:W-:Y:S01]  /*48f0*/  MOV R101, R151 ;  /* 0x0000009700657202 */ /* 0x000fe20000000f00 */
[----:B--2---:R-:W-:Y:S01]  /*4900*/  IMAD.MOV.U32 R61, RZ, RZ, R151 ;  /* 0x000000ffff3d7224 */ /* 0x004fe200078e0097 */
[----:B------:R-:W-:-:S04]  /*4910*/  FMNMX.FTZ R4, R39, R4, !PT ;  /* 0x0000000427047209 */ /* 0x000fc80007810000 */
[----:B------:R-:W-:Y:S01]  /*4920*/  FMNMX.FTZ R4, R3, R4, !PT ;  /* 0x0000000403047209 */ /* 0x000fe20007810000 */
[----:B------:R-:W1:Y:S03]  /*4930*/  MUFU.EX2 R24, R24 ;  /* 0x0000001800187308 */ /* 0x000e660000000800 */
[----:B------:R-:W-:-:S04]  /*4940*/  FMNMX.FTZ R4, R27, R4, !PT ;  /* 0x000000041b047209 */ /* 0x000fc80007810000 */
[----:B------:R-:W-:Y:S01]  /*4950*/  FMNMX.FTZ R4, R29, R4, !PT ;  /* 0x000000041d047209 */ /* 0x000fe20007810000 */
[----:B------:R-:W-:Y:S03]  /*4960*/  MUFU.EX2 R79, R79 ;  /* 0x0000004f004f7308 */ /* 0x000fe60000000800 */
[----:B------:R-:W-:-:S05]  /*4970*/  FMNMX.FTZ R4, R31, R4, !PT ;  /* 0x000000041f047209 */ /* 0x000fca0007810000 */
[----:B------:R-:W2:Y:S01]  /*4980*/  SHFL.BFLY PT, R49, R4, 0x2, 0x1f ;  /* 0x0c401f0004317f89 */ /* 0x000ea200000e0000 */
[----:B------:R4:W-:Y:S01]  /*4990*/  MUFU.EX2 R206, R53 ;  /* 0x0000003500ce7308 */ /* 0x0009e20000000800 */
[----:B-1----:R-:W-:-:S07]  /*49a0*/  F2FP.F16.F32.PACK_AB R204, R24, R75 ;  /* 0x0000004b18cc723e */ /* 0x002fce00000000ff */
[----:B------:R-:W-:Y:S01]  /*49b0*/  MUFU.EX2 R83, R83 ;  /* 0x0000005300537308 */ /* 0x000fe20000000800 */
[----:B----4-:R-:W-:-:S07]  /*49c0*/  MOV R53, R151 ;  /* 0x0000009700357202 */ /* 0x010fce0000000f00 */
[----:B------:R1:W-:Y:S01]  /*49d0*/  MUFU.EX2 R200, R41 ;  /* 0x0000002900c87308 */ /* 0x0003e20000000800 */
[----:B--2---:R-:W-:-:S07]  /*49e0*/  FMNMX.FTZ R49, R4, R49, !PT ;  /* 0x0000003104317209 */ /* 0x004fce0007810000 */
[----:B------:R-:W-:Y:S01]  /*49f0*/  MUFU.EX2 R85, R85 ;  /* 0x0000005500557308 */ /* 0x000fe20000000800 */
[----:B-1----:R-:W-:Y:S01]  /*4a00*/  MOV R41, R151 ;  /* 0x0000009700297202 */ /* 0x002fe20000000f00 */
[----:B------:R-:W1:Y:S06]  /*4a10*/  SHFL.BFLY PT, R4, R49, 0x1, 0x1f ;  /* 0x0c201f0031047f89 */ /* 0x000e6c00000e0000 */
[----:B------:R-:W-:Y:S08]  /*4a20*/  MUFU.EX2 R198, R37 ;  /* 0x0000002500c67308 */ /* 0x000ff00000000800 */
[----:B------:R2:W-:Y:S08]  /*4a30*/  MUFU.EX2 R202, R87 ;  /* 0x0000005700ca7308 */ /* 0x0005f00000000800 */
[----:B------:R-:W-:Y:S01]  /*4a40*/  MUFU.EX2 R89, R89 ;  /* 0x0000005900597308 */ /* 0x000fe20000000800 */
[--C-:B--2---:R-:W-:Y:S01]  /*4a50*/  IMAD.MOV.U32 R87, RZ, RZ, R151.reuse ;  /* 0x000000ffff577224 */ /* 0x104fe200078e0097 */
[----:B-1----:R-:W-:Y:S01]  /*4a60*/  FMNMX.FTZ R4, R49, R4, !PT ;  /* 0x0000000431047209 */ /* 0x002fe20007810000 */
[----:B------:R-:W-:-:S03]  /*4a70*/  IMAD.MOV.U32 R49, RZ, RZ, R151 ;  /* 0x000000ffff317224 */ /* 0x000fc600078e0097 */
[C---:B------:R-:W-:Y:S01]  /*4a80*/  FSETP.NEU.FTZ.AND P2, PT, R4.reuse, -INF , PT ;  /* 0xff8000000400780b */ /* 0x040fe20003f5d000 */
[-C--:B------:R-:W-:Y:S01]  /*4a90*/  FMUL.FTZ R26, R4, R2.reuse ;  /* 0x00000002041a7220 */ /* 0x080fe20000410000 */
[----:B------:R-:W-:Y:S04]  /*4aa0*/  MUFU.EX2 R196, R91 ;  /* 0x0000005b00c47308 */ /* 0x000fe80000000800 */
[----:B------:R-:W-:Y:S02]  /*4ab0*/  FSEL R26, R26, RZ, P2 ;  /* 0x000000ff1a1a7208 */ /* 0x000fe40001000000 */
[----:B------:R-:W-:Y:S02]  /*4ac0*/  ISETP.GE.AND P2, PT, R65, 0x51, PT ;  /* 0x000000514100780c */ /* 0x000fe40003f46270 */
[----:B------:R-:W-:Y:S01]  /*4ad0*/  MUFU.EX2 R93, R93 ;  /* 0x0000005d005d7308 */ /* 0x000fe20000000800 */
[-CC-:B------:R-:W-:Y:S01]  /*4ae0*/  FFMA.FTZ R21, R21, R2.reuse, -R26.reuse ;  /* 0x0000000215157223 */ /* 0x180fe2000001081a */
[-CC-:B------:R-:W-:Y:S01]  /*4af0*/  FFMA.FTZ R59, R59, R2.reuse, -R26.reuse ;  /* 0x000000023b3b7223 */ /* 0x180fe2000001081a */
[-CC-:B------:R-:W-:Y:S01]  /*4b00*/  FFMA.FTZ R69, R69, R2.reuse, -R26.reuse ;  /* 0x0000000245457223 */ /* 0x180fe2000001081a */
[-CC-:B------:R-:W-:Y:S01]  /*4b10*/  FFMA.FTZ R63, R63, R2.reuse, -R26.reuse ;  /* 0x000000023f3f7223 */ /* 0x180fe2000001081a */
[-CC-:B------:R-:W-:Y:S01]  /*4b20*/  FFMA.FTZ R73, R73, R2.reuse, -R26.reuse ;  /* 0x0000000249497223 */ /* 0x180fe2000001081a */
[-CC-:B------:R-:W-:Y:S01]  /*4b30*/  FFMA.FTZ R51, R51, R2.reuse, -R26.reuse ;  /* 0x0000000233337223 */ /* 0x180fe2000001081a */
[-CC-:B------:R-:W-:Y:S01]  /*4b40*/  FFMA.FTZ R77, R77, R2.reuse, -R26.reuse ;  /* 0x000000024d4d7223 */ /* 0x180fe2000001081a */
[----:B------:R1:W-:Y:S01]  /*4b50*/  MUFU.EX2 R209, R21 ;  /* 0x0000001500d17308 */ /* 0x0003e20000000800 */
[-CC-:B------:R-:W-:Y:S01]  /*4b60*/  FFMA.FTZ R55, R55, R2.reuse, -R26.reuse ;  /* 0x0000000237377223 */ /* 0x180fe2000001081a */
[-CC-:B------:R-:W-:Y:S01]  /*4b70*/  FFMA.FTZ R81, R81, R2.reuse, -R26.reuse ;  /* 0x0000000251517223 */ /* 0x180fe2000001081a */
[-CC-:B------:R-:W-:Y:S01]  /*4b80*/  FFMA.FTZ R43, R43, R2.reuse, -R26.reuse ;  /* 0x000000022b2b7223 */ /* 0x180fe2000001081a */
[-CC-:B------:R-:W-:Y:S01]  /*4b90*/  FFMA.FTZ R45, R45, R2.reuse, -R26.reuse ;  /* 0x000000022d2d7223 */ /* 0x180fe2000001081a */
[-CC-:B------:R-:W-:Y:S01]  /*4ba0*/  FFMA.FTZ R35, R35, R2.reuse, -R26.reuse ;  /* 0x0000000223237223 */ /* 0x180fe2000001081a */
[-CC-:B------:R-:W-:Y:S01]  /*4bb0*/  FFMA.FTZ R47, R47, R2.reuse, -R26.reuse ;  /* 0x000000022f2f7223 */ /* 0x180fe2000001081a */
[-C--:B------:R-:W-:Y:S01]  /*4bc0*/  FFMA.FTZ R33, R33, R2.reuse, -R26 ;  /* 0x0000000221217223 */ /* 0x080fe2000001081a */
[----:B------:R-:W2:Y:S01]  /*4bd0*/  MUFU.EX2 R28, R59 ;  /* 0x0000003b001c7308 */ /* 0x000ea20000000800 */
[----:B-1----:R-:W-:Y:S01]  /*4be0*/  FADD.FTZ R21, R71, R38 ;  /* 0x0000002647157221 */ /* 0x002fe20000010000 */
[-CC-:B------:R-:W-:Y:S01]  /*4bf0*/  FFMA.FTZ R25, R25, R2.reuse, -R26.reuse ;  /* 0x0000000219197223 */ /* 0x180fe2000001081a */
[-CC-:B------:R-:W-:Y:S01]  /*4c00*/  FFMA.FTZ R39, R39, R2.reuse, -R26.reuse ;  /* 0x0000000227277223 */ /* 0x180fe2000001081a */
[-CC-:B------:R-:W-:Y:S01]  /*4c10*/  FFMA.FTZ R3, R3, R2.reuse, -R26.reuse ;  /* 0x0000000203037223 */ /* 0x180fe2000001081a */
[C---:B------:R-:W-:Y:S01]  /*4c20*/  FADD.FTZ R40, R210.reuse, R21 ;  /* 0x00000015d2287221 */ /* 0x040fe20000010000 */
[-CC-:B------:R-:W-:Y:S01]  /*4c30*/  FFMA.FTZ R27, R27, R2.reuse, -R26.reuse ;  /* 0x000000021b1b7223 */ /* 0x180fe2000001081a */
[-C--:B------:R-:W-:Y:S01]  /*4c40*/  FFMA.FTZ R29, R29, R2.reuse, -R26 ;  /* 0x000000021d1d7223 */ /* 0x080fe2000001081a */
[----:B------:R-:W1:Y:S01]  /*4c50*/  MUFU.EX2 R69, R69 ;  /* 0x0000004500457308 */ /* 0x000e620000000800 */
[----:B------:R-:W-:Y:S01]  /*4c60*/  FADD.FTZ R21, R75, R40 ;  /* 0x000000284b157221 */ /* 0x000fe20000010000 */
[----:B------:R-:W-:Y:S01]  /*4c70*/  FFMA.FTZ R31, R31, R2, -R26 ;  /* 0x000000021f1f7223 */ /* 0x000fe2000001081a */
[----:B------:R-:W-:Y:S01]  /*4c80*/  F2FP.F16.F32.PACK_AB R210, R210, R71 ;  /* 0x00000047d2d2723e */ /* 0x000fe200000000ff */
[----:B------:R-:W-:-:S02]  /*4c90*/  IMAD.MOV.U32 R91, RZ, RZ, R151 ;  /* 0x000000ffff5b7224 */ /* 0x000fc400078e0097 */
[----:B------:R-:W-:Y:S01]  /*4ca0*/  FADD.FTZ R42, R24, R21 ;  /* 0x00000015182a7221 */ /* 0x000fe20000010000 */
[--C-:B------:R-:W-:Y:S01]  /*4cb0*/  IMAD.MOV.U32 R75, RZ, RZ, R151.reuse ;  /* 0x000000ffff4b7224 */ /* 0x100fe200078e0097 */
[----:B------:R-:W-:Y:S01]  /*4cc0*/  MOV R71, R151 ;  /* 0x0000009700477202 */ /* 0x000fe20000000f00 */
[----:B------:R4:W5:Y:S01]  /*4cd0*/  MUFU.EX2 R30, R63 ;  /* 0x0000003f001e7308 */ /* 0x0009620000000800 */
[----:B--2---:R-:W-:Y:S01]  /*4ce0*/  FADD.FTZ R40, R209, R28 ;  /* 0x0000001cd1287221 */ /* 0x004fe20000010000 */
[----:B------:R-:W-:Y:S01]  /*4cf0*/  FADD.FTZ R37, R79, R42 ;  /* 0x0000002a4f257221 */ /* 0x000fe20000010000 */
[----:B------:R-:W-:Y:S01]  /*4d00*/  F2FP.F16.F32.PACK_AB R209, R28, R209 ;  /* 0x000000d11cd1723e */ /* 0x000fe200000000ff */
[----:B------:R-:W-:Y:S01]  /*4d10*/  IMAD.MOV.U32 R28, RZ, RZ, R151 ;  /* 0x000000ffff1c7224 */ /* 0x000fe200078e0097 */
[----:B------:R-:W-:Y:S01]  /*4d20*/  MOV R65, R151 ;  /* 0x0000009700417202 */ /* 0x000fe20000000f00 */
[C---:B------:R-:W-:Y:S01]  /*4d30*/  FADD.FTZ R44, R206.reuse, R37 ;  /* 0x00000025ce2c7221 */ /* 0x040fe20000010000 */
[----:B------:R-:W-:Y:S01]  /*4d40*/  F2FP.F16.F32.PACK_AB R206, R206, R79 ;  /* 0x0000004fcece723e */ /* 0x000fe200000000ff */
[----:B------:R-:W2:Y:S01]  /*4d50*/  MUFU.EX2 R73, R73 ;  /* 0x0000004900497308 */ /* 0x000ea20000000800 */
[----:B-1----:R-:W-:Y:S01]  /*4d60*/  FADD.FTZ R21, R69, R40 ;  /* 0x0000002845157221 */ /* 0x002fe20000010000 */
[----:B------:R-:W-:Y:S01]  /*4d70*/  FADD.FTZ R37, R83, R44 ;  /* 0x0000002c53257221 */ /* 0x000fe20000010000 */
[--C-:B------:R-:W-:Y:S01]  /*4d80*/  IMAD.MOV.U32 R79, RZ, RZ, R151.reuse ;  /* 0x000000ffff4f7224 */ /* 0x100fe200078e0097 */
[----:B------:R-:W-:Y:S01]  /*4d90*/  MOV R59, R151 ;  /* 0x00000097003b7202 */ /* 0x000fe20000000f00 */
[----:B----4-:R-:W-:-:S02]  /*4da0*/  IMAD.MOV.U32 R63, RZ, RZ, R151 ;  /* 0x000000ffff3f7224 */ /* 0x010fc400078e0097 */
[C---:B------:R-:W-:Y:S01]  /*4db0*/  FADD.FTZ R44, R200.reuse, R37 ;  /* 0x00000025c82c7221 */ /* 0x040fe20000010000 */
[----:B------:R-:W-:Y:S01]  /*4dc0*/  F2FP.F16.F32.PACK_AB R200, R200, R83 ;  /* 0x00000053c8c8723e */ /* 0x000fe200000000ff */
[----:B------:R1:W4:Y:S01]  /*4dd0*/  MUFU.EX2 R32, R51 ;  /* 0x0000003300207308 */ /* 0x0003220000000800 */
[C---:B-----5:R-:W-:Y:S01]  /*4de0*/  FADD.FTZ R42, R30.reuse, R21 ;  /* 0x000000151e2a7221 */ /* 0x060fe20000010000 */
[----:B------:R-:W-:Y:S01]  /*4df0*/  F2FP.F16.F32.PACK_AB R211, R30, R69 ;  /* 0x000000451ed3723e */ /* 0x000fe200000000ff */
[--C-:B------:R-:W-:Y:S01]  /*4e00*/  IMAD.MOV.U32 R69, RZ, RZ, R151.reuse ;  /* 0x000000ffff457224 */ /* 0x100fe200078e0097 */
[----:B------:R-:W-:Y:S01]  /*4e10*/  MOV R83, R151 ;  /* 0x0000009700537202 */ /* 0x000fe20000000f00 */
[--C-:B------:R-:W-:Y:S02]  /*4e20*/  IMAD.MOV.U32 R37, RZ, RZ, R151.reuse ;  /* 0x000000ffff257224 */ /* 0x100fe400078e0097 */
[--C-:B------:R-:W-:Y:S01]  /*4e30*/  IMAD.MOV.U32 R30, RZ, RZ, R151.reuse ;  /* 0x000000ffff1e7224 */ /* 0x100fe200078e0097 */
[----:B------:R-:W5:Y:S01]  /*4e40*/  MUFU.EX2 R77, R77 ;  /* 0x0000004d004d7308 */ /* 0x000f620000000800 */
[----:B--2---:R-:W-:Y:S01]  /*4e50*/  FADD.FTZ R21, R73, R42 ;  /* 0x0000002a49157221 */ /* 0x004fe20000010000 */
[----:B-1----:R-:W-:-:S06]  /*4e60*/  IMAD.MOV.U32 R51, RZ, RZ, R151 ;  /* 0x000000ffff337224 */ /* 0x002fcc00078e0097 */
[----:B------:R1:W2:Y:S01]  /*4e70*/  MUFU.EX2 R34, R55 ;  /* 0x0000003700227308 */ /* 0x0002a20000000800 */
[C---:B----4-:R-:W-:Y:S01]  /*4e80*/  FADD.FTZ R42, R32.reuse, R21 ;  /* 0x00000015202a7221 */ /* 0x050fe20000010000 */
[----:B------:R-:W-:Y:S01]  /*4e90*/  F2FP.F16.F32.PACK_AB R205, R32, R73 ;  /* 0x0000004920cd723e */ /* 0x000fe200000000ff */
[----:B------:R-:W-:Y:S01]  /*4ea0*/  IMAD.MOV.U32 R73, RZ, RZ, R151 ;  /* 0x000000ffff497224 */ /* 0x000fe200078e0097 */
[----:B------:R-:W-:-:S04]  /*4eb0*/  MOV R32, R151 ;  /* 0x0000009700207202 */ /* 0x000fc80000000f00 */
[----:B------:R-:W4:Y:S01]  /*4ec0*/  MUFU.EX2 R81, R81 ;  /* 0x0000005100517308 */ /* 0x000f220000000800 */
[----:B-----5:R-:W-:Y:S01]  /*4ed0*/  FADD.FTZ R21, R77, R42 ;  /* 0x0000002a4d157221 */ /* 0x020fe20000010000 */
[----:B-1----:R-:W-:-:S06]  /*4ee0*/  IMAD.MOV.U32 R55, RZ, RZ, R151 ;  /* 0x000000ffff377224 */ /* 0x002fcc00078e0097 */
[----:B------:R1:W5:Y:S01]  /*4ef0*/  MUFU.EX2 R36, R43 ;  /* 0x0000002b00247308 */ /* 0x0003620000000800 */
[C---:B--2---:R-:W-:Y:S01]  /*4f00*/  FADD.FTZ R42, R34.reuse, R21 ;  /* 0x00000015222a7221 */ /* 0x044fe20000010000 */
[----:B------:R-:W-:Y:S01]  /*4f10*/  F2FP.F16.F32.PACK_AB R207, R34, R77 ;  /* 0x0000004d22cf723e */ /* 0x000fe200000000ff */
[----:B------:R-:W-:Y:S01]  /*4f20*/  IMAD.MOV.U32 R34, RZ, RZ, R151 ;  /* 0x000000ffff227224 */ /* 0x000fe200078e0097 */
[----:B------:R-:W-:-:S04]  /*4f30*/  MOV R77, R151 ;  /* 0x00000097004d7202 */ /* 0x000fc80000000f00 */
[----:B------:R-:W2:Y:S01]  /*4f40*/  MUFU.EX2 R45, R45 ;  /* 0x0000002d002d7308 */ /* 0x000ea20000000800 */
[----:B----4-:R-:W-:Y:S01]  /*4f50*/  FADD.FTZ R21, R81, R42 ;  /* 0x0000002a51157221 */ /* 0x010fe20000010000 */
[----:B-1----:R-:W-:-:S06]  /*4f60*/  IMAD.MOV.U32 R43, RZ, RZ, R151 ;  /* 0x000000ffff2b7224 */ /* 0x002fcc00078e0097 */
[----:B------:R1:W-:Y:S01]  /*4f70*/  MUFU.EX2 R40, R35 ;  /* 0x0000002300287308 */ /* 0x0003e20000000800 */
[C---:B-----5:R-:W-:Y:S01]  /*4f80*/  FADD.FTZ R42, R36.reuse, R21 ;  /* 0x00000015242a7221 */ /* 0x060fe20000010000 */
[----:B------:R-:W-:Y:S01]  /*4f90*/  F2FP.F16.F32.PACK_AB R201, R36, R81 ;  /* 0x0000005124c9723e */ /* 0x000fe200000000ff */
[--C-:B------:R-:W-:Y:S02]  /*4fa0*/  IMAD.MOV.U32 R81, RZ, RZ, R151.reuse ;  /* 0x000000ffff517224 */ /* 0x100fe400078e0097 */
[----:B------:R-:W-:-:S03]  /*4fb0*/  IMAD.MOV.U32 R36, RZ, RZ, R151 ;  /* 0x000000ffff247224 */ /* 0x000fc600078e0097 */
[----:B------:R4:W5:Y:S01]  /*4fc0*/  MUFU.EX2 R38, R47 ;  /* 0x0000002f00267308 */ /* 0x0009620000000800 */
[----:B-1----:R-:W-:Y:S01]  /*4fd0*/  FADD.FTZ R35, R85, R44 ;  /* 0x0000002c55237221 */ /* 0x002fe20000010000 */
[----:B--2---:R-:W-:-:S03]  /*4fe0*/  FADD.FTZ R21, R45, R42 ;  /* 0x0000002a2d157221 */ /* 0x004fc60000010000 */
[C---:B------:R-:W-:Y:S01]  /*4ff0*/  FADD.FTZ R44, R202.reuse, R35 ;  /* 0x00000023ca2c7221 */ /* 0x040fe20000010000 */
[----:B------:R-:W-:Y:S01]  /*5000*/  F2FP.F16.F32.PACK_AB R202, R202, R85 ;  /* 0x00000055caca723e */ /* 0x000fe200000000ff */
[----:B------:R-:W-:Y:S01]  /*5010*/  IMAD.MOV.U32 R85, RZ, RZ, R151 ;  /* 0x000000ffff557224 */ /* 0x000fe200078e0097 */
[----:B------:R-:W1:Y:S01]  /*5020*/  MUFU.EX2 R33, R33 ;  /* 0x0000002100217308 */ /* 0x000e620000000800 */
[----:B------:R-:W-:Y:S01]  /*5030*/  FADD.FTZ R35, R89, R44 ;  /* 0x0000002c59237221 */ /* 0x000fe20000010000 */
[-C--:B----4-:R-:W-:Y:S02]  /*5040*/  MOV R47, R151.reuse ;  /* 0x00000097002f7202 */ /* 0x090fe40000000f00 */
[----:B------:R-:W-:Y:S01]  /*5050*/  MOV R44, R151 ;  /* 0x00000097002c7202 */ /* 0x000fe20000000f00 */
[C---:B------:R-:W-:Y:S01]  /*5060*/  FADD.FTZ R26, R196.reuse, R35 ;  /* 0x00000023c41a7221 */ /* 0x040fe20000010000 */
[----:B------:R-:W-:Y:S02]  /*5070*/  F2FP.F16.F32.PACK_AB R196, R196, R89 ;  /* 0x00000059c4c4723e */ /* 0x000fe400000000ff */
[----:B------:R-:W2:Y:S01]  /*5080*/  MUFU.EX2 R95, R95 ;  /* 0x0000005f005f7308 */ /* 0x000ea20000000800 */
[----:B------:R-:W-:Y:S01]  /*5090*/  FADD.FTZ R35, R93, R26 ;  /* 0x0000001a5d237221 */ /* 0x000fe20000010000 */
[C---:B-----5:R-:W-:Y:S01]  /*50a0*/  FADD.FTZ R42, R38.reuse, R21 ;  /* 0x00000015262a7221 */ /* 0x060fe20000010000 */
[----:B------:R-:W-:Y:S01]  /*50b0*/  F2FP.F16.F32.PACK_AB R203, R38, R45 ;  /* 0x0000002d26cb723e */ /* 0x000fe200000000ff */
[----:B------:R-:W-:-:S02]  /*50c0*/  IMAD.MOV.U32 R45, RZ, RZ, R151 ;  /* 0x000000ffff2d7224 */ /* 0x000fc400078e0097 */
[C---:B------:R-:W-:Y:S01]  /*50d0*/  FADD.FTZ R24, R198.reuse, R35 ;  /* 0x00000023c6187221 */ /* 0x040fe20000010000 */
[----:B------:R-:W-:Y:S01]  /*50e0*/  F2FP.F16.F32.PACK_AB R198, R198, R93 ;  /* 0x0000005dc6c6723e */ /* 0x000fe200000000ff */
[--C-:B------:R-:W-:Y:S01]  /*50f0*/  IMAD.MOV.U32 R93, RZ, RZ, R151.reuse ;  /* 0x000000ffff5d7224 */ /* 0x100fe200078e0097 */
[----:B------:R4:W5:Y:S01]  /*5100*/  MUFU.EX2 R192, R97 ;  /* 0x0000006100c07308 */ /* 0x0009620000000800 */
[----:B-1----:R-:W-:Y:S01]  /*5110*/  FADD.FTZ R21, R33, R42 ;  /* 0x0000002a21157221 */ /* 0x002fe20000010000 */
[C---:B------:R-:W-:Y:S01]  /*5120*/  F2FP.F16.F32.PACK_AB R197, R40.reuse, R33 ;  /* 0x0000002128c5723e */ /* 0x040fe200000000ff */
[----:B------:R-:W-:Y:S01]  /*5130*/  IMAD.MOV.U32 R33, RZ, RZ, R151 ;  /* 0x000000ffff217224 */ /* 0x000fe200078e0097 */
[-C--:B------:R-:W-:Y:S02]  /*5140*/  MOV R89, R151.reuse ;  /* 0x0000009700597202 */ /* 0x080fe40000000f00 */
[----:B------:R-:W-:Y:S02]  /*5150*/  MOV R38, R151 ;  /* 0x0000009700267202 */ /* 0x000fe40000000f00 */
[----:B------:R-:W1:Y:S01]  /*5160*/  MUFU.EX2 R25, R25 ;  /* 0x0000001900197308 */ /* 0x000e620000000800 */
[----:B--2---:R-:W-:Y:S01]  /*5170*/  FADD.FTZ R35, R95, R24 ;  /* 0x000000185f237221 */ /* 0x004fe20000010000 */
[----:B------:R-:W-:Y:S01]  /*5180*/  FADD.FTZ R24, R40, R21 ;  /* 0x0000001528187221 */ /* 0x000fe20000010000 */
[----:B----4-:R-:W-:-:S02]  /*5190*/  IMAD.MOV.U32 R97, RZ, RZ, R151 ;  /* 0x000000ffff617224 */ /* 0x010fc400078e0097 */
[----:B------:R-:W-:-:S03]  /*51a0*/  IMAD.MOV.U32 R40, RZ, RZ, R151 ;  /* 0x000000ffff287224 */ /* 0x000fc600078e0097 */
[----:B------:R-:W-:Y:S01]  /*51b0*/  MUFU.EX2 R99, R99 ;  /* 0x0000006300637308 */ /* 0x000fe20000000800 */
[C---:B-----5:R-:W-:Y:S01]  /*51c0*/  FADD.FTZ R42, R192.reuse, R35 ;  /* 0x00000023c02a7221 */ /* 0x060fe20000010000 */
[----:B------:R-:W-:Y:S02]  /*51d0*/  F2FP.F16.F32.PACK_AB R192, R192, R95 ;  /* 0x0000005fc0c0723e */ /* 0x000fe400000000ff */
[-C--:B------:R-:W-:Y:S02]  /*51e0*/  MOV R95, R151.reuse ;  /* 0x00000097005f7202 */ /* 0x080fe40000000f00 */
[----:B------:R-:W-:Y:S02]  /*51f0*/  MOV R35, R151 ;  /* 0x0000009700237202 */ /* 0x000fe40000000f00 */
[----:B---3--:R2:W3:Y:S01]  /*5200*/  MUFU.EX2 R0, R39 ;  /* 0x0000002700007308 */ /* 0x0084e20000000800 */
[----:B-1----:R-:W-:-:S07]  /*5210*/  FADD.FTZ R21, R25, R24 ;  /* 0x0000001819157221 */ /* 0x002fce0000010000 */
[----:B------:R-:W1:Y:S01]  /*5220*/  MUFU.EX2 R20, R20 ;  /* 0x0000001400147308 */ /* 0x000e620000000800 */
[----:B--2---:R-:W-:-:S07]  /*5230*/  IMAD.MOV.U32 R39, RZ, RZ, R151 ;  /* 0x000000ffff277224 */ /* 0x004fce00078e0097 */
[----:B------:R-:W2:Y:S01]  /*5240*/  MUFU.EX2 R3, R3 ;  /* 0x0000000300037308 */ /* 0x000ea20000000800 */
[----:B---3--:R-:W-:Y:S01]  /*5250*/  F2FP.F16.F32.PACK_AB R199, R0, R25 ;  /* 0x0000001900c7723e */ /* 0x008fe200000000ff */
[----:B------:R-:W-:-:S06]  /*5260*/  IMAD.MOV.U32 R25, RZ, RZ, R151 ;  /* 0x000000ffff197224 */ /* 0x000fcc00078e0097 */
[----:B------:R3:W4:Y:S01]  /*5270*/  MUFU.EX2 R26, R27 ;  /* 0x0000001b001a7308 */ /* 0x0007220000000800 */
[----:B-1----:R-:W-:-:S07]  /*5280*/  F2FP.F16.F32.PACK_AB R194, R20, R99 ;  /* 0x0000006314c2723e */ /* 0x002fce00000000ff */
[----:B------:R-:W1:Y:S01]  /*5290*/  MUFU.EX2 R29, R29 ;  /* 0x0000001d001d7308 */ /* 0x000e620000000800 */
[----:B---3--:R-:W-:Y:S01]  /*52a0*/  FADD.FTZ R27, R99, R42 ;  /* 0x0000002a631b7221 */ /* 0x008fe20000010000 */
[----:B------:R-:W-:Y:S01]  /*52b0*/  FADD.FTZ R42, R0, R21 ;  /* 0x00000015002a7221 */ /* 0x000fe20000010000 */
[----:B------:R-:W-:Y:S01]  /*52c0*/  MOV R0, 0x3f800000 ;  /* 0x3f80000000007802 */ /* 0x000fe20000000f00 */
[----:B------:R-:W-:Y:S02]  /*52d0*/  IMAD.MOV.U32 R99, RZ, RZ, R151 ;  /* 0x000000ffff637224 */ /* 0x000fe400078e0097 */
[----:B------:R-:W-:Y:S01]  /*52e0*/  FADD.FTZ R21, R20, R27 ;  /* 0x0000001b14157221 */ /* 0x000fe20000010000 */
[----:B--2---:R-:W-:Y:S01]  /*52f0*/  FADD.FTZ R27, R3, R42 ;  /* 0x0000002a031b7221 */ /* 0x004fe20000010000 */
[----:B------:R-:W-:Y:S01]  /*5300*/  IMAD.MOV.U32 R42, RZ, RZ, R151 ;  /* 0x000000ffff2a7224 */ /* 0x000fe200078e0097 */
[----:B------:R2:W3:Y:S01]  /*5310*/  MUFU.EX2 R24, R31 ;  /* 0x0000001f00187308 */ /* 0x0004e20000000800 */
[C---:B----4-:R-:W-:Y:S01]  /*5320*/  F2FP.F16.F32.PACK_AB R193, R26.reuse, R3 ;  /* 0x000000031ac1723e */ /* 0x050fe200000000ff */
[----:B------:R-:W-:Y:S01]  /*5330*/  FADD.FTZ R20, R26, R27 ;  /* 0x0000001b1a147221 */ /* 0x000fe20000010000 */
[----:B------:R-:W-:Y:S01]  /*5340*/  IMAD.MOV.U32 R3, RZ, RZ, 0x3f800000 ;  /* 0x3f800000ff037424 */ /* 0x000fe200078e00ff */
[----:B------:R-:W-:-:S02]  /*5350*/  MOV R26, R151 ;  /* 0x00000097001a7202 */ /* 0x000fc40000000f00 */
[----:B-1----:R-:W-:Y:S01]  /*5360*/  FADD.FTZ R27, R29, R20 ;  /* 0x000000141d1b7221 */ /* 0x002fe20000010000 */
[----:B--2---:R-:W-:-:S03]  /*5370*/  IMAD.MOV.U32 R31, RZ, RZ, R151 ;  /* 0x000000ffff1f7224 */ /* 0x004fc600078e0097 */
[C---:B---3--:R-:W-:Y:S01]  /*5380*/  FADD.FTZ R20, R24.reuse, R27 ;  /* 0x0000001b18147221 */ /* 0x048fe20000010000 */
[----:B------:R-:W-:Y:S01]  /*5390*/  F2FP.F16.F32.PACK_AB R195, R24, R29 ;  /* 0x0000001d18c3723e */ /* 0x000fe200000000ff */
[--C-:B------:R-:W-:Y:S01]  /*53a0*/  IMAD.MOV.U32 R27, RZ, RZ, R151.reuse ;  /* 0x000000ffff1b7224 */ /* 0x100fe200078e0097 */
[----:B------:R-:W-:Y:S01]  /*53b0*/  MOV R29, R151 ;  /* 0x00000097001d7202 */ /* 0x000fe20000000f00 */
[----:B------:R-:W-:Y:S01]  /*53c0*/  IMAD.MOV.U32 R24, RZ, RZ, R151 ;  /* 0x000000ffff187224 */ /* 0x000fe200078e0097 */
[----:B------:R-:W-:Y:S06]  /*53d0*/  @!P2 BRA `(.L_x_15) ;  /* 0x0000004000e0a947 */ /* 0x000fec0003800000 */
[----:B------:R-:W-:Y:S01]  /*53e0*/  R2UR UR61, R19 ;  /* 0x00000000133d72ca */ /* 0x000fe200000e0000 */
[----:B------:R-:W-:Y:S01]  /*53f0*/  IMAD.MOV.U32 R223, RZ, RZ, R4 ;  /* 0x000000ffffdf7224 */ /* 0x000fe200078e0004 */
[----:B------:R-:W-:Y:S01]  /*5400*/  IADD3 R221, R152, -0x2, RZ ;  /* 0xfffffffe98dd7810 */ /* 0x000fe20007ffe0ff */
[----:B------:R-:W-:Y:S01]  /*5410*/  IMAD.MOV.U32 R222, RZ, RZ, R5 ;  /* 0x000000ffffde7224 */ /* 0x000fe200078e0005 */
[----:B------:R-:W-:Y:S02]  /*5420*/  MOV R0, 0x3f800000 ;  /* 0x3f80000000007802 */ /* 0x000fe40000000f00 */
[----:B------:R-:W-:Y:S02]  /*5430*/  CS2R R150, SRZ ;  /* 0x0000000000967805 */ /* 0x000fe4000001ff00 */
[----:B------:R-:W-:Y:S02]  /*5440*/  CS2R R146, SRZ ;  /* 0x0000000000927805 */ /* 0x000fe4000001ff00 */
[----:B------:R-:W-:-:S02]  /*5450*/  CS2R R142, SRZ ;  /* 0x00000000008e7805 */ /* 0x000fc4000001ff00 */
[----:B------:R-:W-:Y:S02]  /*5460*/  CS2R R138, SRZ ;  /* 0x00000000008a7805 */ /* 0x000fe4000001ff00 */
[----:B------:R-:W-:Y:S02]  /*5470*/  CS2R R134, SRZ ;  /* 0x0000000000867805 */ /* 0x000fe4000001ff00 */
[----:B------:R-:W-:Y:S02]  /*5480*/  CS2R R130, SRZ ;  /* 0x0000000000827805 */ /* 0x000fe4000001ff00 */
        /* <DEDUP_REMOVED lines=57> */
[----:B------:R-:W-:Y:S01]  /*5820*/  CS2R R24, SRZ ;  /* 0x0000000000187805 */ /* 0x000fe2000001ff00 */
[----:B------:R-:W-:Y:S01]  /*5830*/  UMOV UR39, UR38 ;  /* 0x0000002600277c82 */ /* 0x000fe20008000000 */
[----:B------:R-:W-:-:S05]  /*5840*/  ULDC UR37, c[0x0][0x9d8] ;  /* 0x0002760000257ab9 */ /* 0x000fca0000000800 */
.L_x_24:
[----:B------:R-:W-:-:S04]  /*5850*/  UIADD3 UR4, UR39, 0x1, URZ ;  /* 0x0000000127047890 */ /* 0x000fc8000fffe03f */
[----:B------:R-:W-:-:S04]  /*5860*/  UISETP.NE.AND UP0, UPT, UR4, 0x2, UPT ;  /* 0x000000020400788c */ /* 0x000fc8000bf05270 */
[----:B------:R-:W-:Y:S02]  /*5870*/  USEL UR5, URZ, 0x1, UP0 ;  /* 0x000000013f057887 */ /* 0x000fe40008000000 */
[----:B------:R-:W-:Y:S02]  /*5880*/  USEL UR38, UR4, URZ, UP0 ;  /* 0x0000003f04267287 */ /* 0x000fe40008000000 */
[----:B------:R-:W-:-:S06]  /*5890*/  ULOP3.LUT UR4, UR61, UR5, URZ, 0x3c, !UPT ;  /* 0x000000053d047292 */ /* 0x000fcc000f8e3c3f */
[----:B------:R-:W-:Y:S01]  /*58a0*/  IMAD.U32 R19, RZ, RZ, UR4 ;  /* 0x00000004ff137e24 */ /* 0x000fe2000f8e00ff */
[----:B------:R-:W-:Y:S06]  /*58b0*/  @!P0 BRA `(.L_x_16) ;  /* 0x0000000000048947 */ /* 0x000fec0003800000 */
[----:B------:R-:W-:Y:S01]  /*58c0*/  BPT.TRAP 0x1 ;  /* 0x000000040000795c */ /* 0x000fe20000300000 */
.L_x_16:
[----:B------:R-:W-:Y:S02]  /*58d0*/  R2UR UR5, R18 ;  /* 0x00000000120572ca */ /* 0x000fe400000e0000 */
[----:B------:R-:W-:-:S11]  /*58e0*/  R2UR UR4, R19 ;  /* 0x00000000130472ca */ /* 0x000fd600000e0000 */
[----:B------:R-:W-:Y:S02]  /*58f0*/  ULEA UR60, UR38, UR5, 0x3 ;  /* 0x00000005263c7291 */ /* 0x000fe4000f8e183f */
[----:B------:R-:W-:-:S05]  /*5900*/  IMAD.U32 R2, RZ, RZ, UR4 ;  /* 0x00000004ff027e24 */ /* 0x000fca000f8e00ff */
[----:B------:R-:W-:-:S04]  /*5910*/  SHF.L.U32 R2, R2, 0x1f, RZ ;  /* 0x0000001f02027819 */ /* 0x000fc800000006ff */
[----:B------:R1:W2:Y:S01]  /*5920*/  SYNCS.PHASECHK.TRANS64.TRYWAIT P2, [UR60+0x38830], R2 ;  /* 0x03883002ff0075a7 */ /* 0x0002a2000804017c */
[----:B------:R-:W-:Y:S05]  /*5930*/  @!P0 BRA `(.L_x_17) ;  /* 0x0000000000048947 */ /* 0x000fea0003800000 */
[----:B------:R-:W-:Y:S01]  /*5940*/  BPT.TRAP 0x1 ;  /* 0x000000040000795c */ /* 0x000fe20000300000 */
.L_x_17:
[----:B--2---:R-:W-:Y:S05]  /*5950*/  @P2 BRA `(.L_x_18) ;  /* 0x0000000000082947 */ /* 0x004fea0003800000 */
[----:B------:R-:W2:Y:S02]  /*5960*/  SYNCS.PHASECHK.TRANS64.TRYWAIT P2, [UR60+0x38830], R2 ;  /* 0x03883002ff0075a7 */ /* 0x000ea4000804017c */
[----:B--2---:R-:W-:Y:S05]  /*5970*/  @!P2 BRA `(.L_x_19) ;  /* 0x0000009800cca947 */ /* 0x004fea0003800000 */
.L_x_18:
[----:B------:R-:W-:Y:S01]  /*5980*/  R2UR UR4, R22 ;  /* 0x00000000160472ca */ /* 0x000fe200000e0000 */
[----:B------:R-:W-:Y:S01]  /*5990*/  WARPGROUP.ARRIVE ;  /* 0x00000000000079c5 */ /* 0x000fe20000000000 */
[----:B------:R-:W-:Y:S01]  /*59a0*/  R2UR UR10, R14 ;  /* 0x000000000e0a72ca */ /* 0x000fe200000e0000 */
[----:B------:R-:W-:Y:S01]  /*59b0*/  UMOV UR59, 0x40000040 ;  /* 0x40000040003b7882 */ /* 0x000fe20000000000 */
        /* <DEDUP_REMOVED lines=9> */
[----:B------:R-:W-:Y:S01]  /*5a50*/  UIMAD UR4, UR38, 0xa00, UR4 ;  /* 0x00000a00260478a4 */ /* 0x000fe2000f8e0204 */
[-C--:B------:R-:W-:Y:S01]  /*5a60*/  FMUL.FTZ R24, R24, R3.reuse ;  /* 0x0000000318187220 */ /* 0x080fe20000410000 */
[----:B------:R-:W-:Y:S01]  /*5a70*/  UMOV UR56, UR10 ;  /* 0x0000000a00387c82 */ /* 0x000fe20008000000 */
[----:B------:R-:W-:Y:S01]  /*5a80*/  UMOV UR43, 0x40000040 ;  /* 0x40000040002b7882 */ /* 0x000fe20000000000 */
[----:B------:R-:W-:Y:S01]  /*5a90*/  UMOV UR57, UR11 ;  /* 0x0000000b00397c82 */ /* 0x000fe20008000000 */
[----:B------:R-:W-:Y:S01]  /*5aa0*/  UIADD3 UR5, UR4, 0x80, URZ ;  /* 0x0000008004057890 */ /* 0x000fe2000fffe03f */
[-C--:B------:R-:W-:Y:S01]  /*5ab0*/  FMUL.FTZ R25, R25, R3.reuse ;  /* 0x0000000319197220 */ /* 0x080fe20000410000 */
[----:B------:R-:W-:Y:S01]  /*5ac0*/  UMOV UR58, UR4 ;  /* 0x00000004003a7c82 */ /* 0x000fe20008000000 */
[----:B------:R-:W-:Y:S01]  /*5ad0*/  UIADD3 UR6, UR4, 0x100, URZ ;  /* 0x0000010004067890 */ /* 0x000fe2000fffe03f */
[----:B------:R-:W-:Y:S01]  /*5ae0*/  HGMMA.64x16x16.F32 R184, gdesc[UR56], RZ, !UPT, gsb0 ;  /* 0x0020000038b879f0 */ /* 0x000fe2000c0008ff */
[----:B------:R-:W-:Y:S01]  /*5af0*/  UMOV UR56, UR10 ;  /* 0x0000000a00387c82 */ /* 0x000fe20008000000 */
[----:B------:R-:W-:Y:S01]  /*5b00*/  UMOV UR57, UR11 ;  /* 0x0000000b00397c82 */ /* 0x000fe20008000000 */
[----:B------:R-:W-:Y:S01]  /*5b10*/  UMOV UR58, UR5 ;  /* 0x00000005003a7c82 */ /* 0x000fe20008000000 */
[----:B------:R-:W-:Y:S01]  /*5b20*/  UMOV UR59, 0x40000040 ;  /* 0x40000040003b7882 */ /* 0x000fe20000000000 */
[----:B------:R-:W-:Y:S01]  /*5b30*/  UIADD3 UR5, UR4, 0x180, URZ ;  /* 0x0000018004057890 */ /* 0x000fe2000fffe03f */
[-C--:B------:R-:W-:Y:S01]  /*5b40*/  FMUL.FTZ R28, R28, R3.reuse ;  /* 0x000000031c1c7220 */ /* 0x080fe20000410000 */
        /* <DEDUP_REMOVED lines=12> */
[----:B------:R-:W-:Y:S01]  /*5c10*/  UMOV UR47, 0x40000040 ;  /* 0x40000040002f7882 */ /* 0x000fe20000000000 */
[----:B------:R-:W-:Y:S01]  /*5c20*/  UIADD3 UR50, UR4, 0x782, URZ ;  /* 0x0000078204327890 */ /* 0x000fe2000fffe03f */
[-C--:B------:R-:W-:Y:S01]  /*5c30*/  FMUL.FTZ R41, R41, R3.reuse ;  /* 0x0000000329297220 */ /* 0x080fe20000410000 */
[----:B------:R-:W-:Y:S01]  /*5c40*/  UMOV UR51, 0x40000040 ;  /* 0x4000004000337882 */ /* 0x000fe20000000000 */
[----:B------:R-:W-:Y:S01]  /*5c50*/  UIADD3 UR54, UR4, 0x784, URZ ;  /* 0x0000078404367890 */ /* 0x000fe2000fffe03f */
[-C--:B------:R-:W-:Y:S01]  /*5c60*/  FMUL.FTZ R44, R44, R3.reuse ;  /* 0x000000032c2c7220 */ /* 0x080fe20000410000 */
[----:B------:R-:W-:Y:S01]  /*5c70*/  UMOV UR55, 0x40000040 ;  /* 0x4000004000377882 */ /* 0x000fe20000000000 */
[----:B------:R-:W-:Y:S01]  /*5c80*/  UMOV UR7, 0x40000040 ;  /* 0x4000004000077882 */ /* 0x000fe20000000000 */
[-C--:B------:R-:W-:Y:S01]  /*5c90*/  FMUL.FTZ R45, R45, R3.reuse ;  /* 0x000000032d2d7220 */ /* 0x080fe20000410000 */
        /* <DEDUP_REMOVED lines=23> */
[----:B------:R-:W-:Y:S01]  /*5e10*/  FMUL.FTZ R93, R93, R3 ;  /* 0x000000035d5d7220 */ /* 0x000fe20000410000 */
[----:B------:R-:W-:-:S02]  /*5e20*/  WARPGROUP.DEPBAR.LE gsb0, 0x0 ;  /* 0x00008000000079c5 */ /* 0x000fc40000010000 */
[----:B------:R-:W-:Y:S01]  /*5e30*/  WARPGROUP.ARRIVE ;  /* 0x00000000000079c5 */ /* 0x000fe20000000000 */
[-C--:B------:R-:W-:Y:S01]  /*5e40*/  FMUL.FTZ R96, R96, R3.reuse ;  /* 0x0000000360607220 */ /* 0x080fe20000410000 */
[-C--:B------:R-:W-:Y:S01]  /*5e50*/  FMUL.FTZ R97, R97, R3.reuse ;  /* 0x0000000361617220 */ /* 0x080fe20000410000 */
[-C--:B------:R-:W-:Y:S01]  /*5e60*/  FMUL.FTZ R100, R100, R3.reuse ;  /* 0x0000000364647220 */ /* 0x080fe20000410000 */
[-C--:B------:R-:W-:Y:S01]  /*5e70*/  FMUL.FTZ R101, R101, R3.reuse ;  /* 0x0000000365657220 */ /* 0x080fe20000410000 */
[-C--:B------:R-:W-:Y:S01]  /*5e80*/  FMUL.FTZ R104, R104, R3.reuse ;  /* 0x0000000368687220 */ /* 0x080fe20000410000 */
[----:B------:R-:W-:Y:S01]  /*5e90*/  HGMMA.64x16x16.F32 R176, gdesc[UR56], RZ, !UPT, gsb0 ;  /* 0x0020000038b079f0 */ /* 0x000fe2000c0008ff */
[----:B------:R-:W-:Y:S01]  /*5ea0*/  UMOV UR56, UR10 ;  /* 0x0000000a00387c82 */ /* 0x000fe20008000000 */
[----:B------:R-:W-:Y:S01]  /*5eb0*/  UMOV UR57, UR11 ;  /* 0x0000000b00397c82 */ /* 0x000fe20008000000 */
[----:B------:R-:W-:Y:S01]  /*5ec0*/  UMOV UR58, UR6 ;  /* 0x00000006003a7c82 */ /* 0x000fe20008000000 */
[----:B------:R-:W-:Y:S01]  /*5ed0*/  UMOV UR59, 0x40000040 ;  /* 0x40000040003b7882 */ /* 0x000fe20000000000 */
[----:B------:R-:W-:Y:S01]  /*5ee0*/  UIADD3 UR6, UR4, 0x200, URZ ;  /* 0x0000020004067890 */ /* 0x000fe2000fffe03f */
        /* <DEDUP_REMOVED lines=96> */
[----:B------:R-:W-:-:S06]  /*64f0*/  WARPGROUP.ARRIVE ;  /* 0x00000000000079c5 */ /* 0x000fcc0000000000 */
[----:B------:R-:W-:Y:S01]  /*6500*/  HGMMA.64x16x16.F32 R160, gdesc[UR56], RZ, !UPT, gsb0 ;  /* 0x0020000038a079f0 */ /* 0x000fe2000c0008ff */
[----:B------:R-:W-:Y:S01]  /*6510*/  UMOV UR56, UR10 ;  /* 0x0000000a00387c82 */ /* 0x000fe20008000000 */
[----:B------:R-:W-:Y:S01]  /*6520*/  UMOV UR57, UR11 ;  /* 0x0000000b00397c82 */ /* 0x000fe20008000000 */
[----:B------:R-:W-:Y:S01]  /*6530*/  UMOV UR58, UR6 ;  /* 0x00000006003a7c82 */ /* 0x000fe20008000000 */
[----:B------:R-:W-:Y:S01]  /*6540*/  UMOV UR59, 0x40000040 ;  /* 0x40000040003b7882 */ /* 0x000fe20000000000 */
[----:B------:R-:W-:Y:S01]  /*6550*/  UIADD3 UR6, UR4, 0x102, URZ ;  /* 0x0000010204067890 */ /* 0x000fe2000fffe03f */
[----:B------:R-:W-:Y:S02]  /*6560*/  R2UR UR10, R8 ;  /* 0x00000000080a72ca */ /* 0x000fe400000e0000 */
[----:B------:R-:W-:Y:S01]  /*6570*/  R2UR UR11, R9 ;  /* 0x00000000090b72ca */ /* 0x000fe200000e0000 */
        /* <DEDUP_REMOVED lines=11> */
[----:B------:R-:W-:Y:S01]  /*6630*/  UMOV UR57, UR19 ;  /* 0x0000001300397c82 */ /* 0x000fe20008000000 */
[----:B------:R-:W-:Y:S01]  /*6640*/  UMOV UR58, UR5 ;  /* 0x00000005003a7c82 */ /* 0x000fe20008000000 */
[----:B------:R-:W-:Y:S01]  /*6650*/  UMOV UR59, 0x40000040 ;  /* 0x40000040003b7882 */ /* 0x000fe20000000000 */
[----:B------:R-:W-:Y:S01]  /*6660*/  UIADD3 UR5, UR4, 0x182, URZ ;  /* 0x0000018204057890 */ /* 0x000fe2000fffe03f */
        /* <DEDUP_REMOVED lines=23> */
[----:B------:R-:W-:Y:S02]  /*67e0*/  UIADD3 UR6, UR4, 0x104, URZ ;  /* 0x0000010404067890 */ /* 0x000fe4000fffe03f */
[----:B------:R-:W-:Y:S01]  /*67f0*/  UIADD3 UR18, UR4, 0x284, URZ ;  /* 0x0000028404127890 */ /* 0x000fe2000fffe03f */
        /* <DEDUP_REMOVED lines=81> */
[----:B------:R-:W-:Y:S01]  /*6d10*/  UMOV UR11, 0x40000040 ;  /* 0x40000040000b7882 */ /* 0x000fe20000000000 */
[----:B------:R-:W-:Y:S01]  /*6d20*/  UIADD3 UR6, UR4, 0x380, URZ ;  /* 0x0000038004067890 */ /* 0x000fe2000fffe03f */
        /* <DEDUP_REMOVED lines=32> */
[----:B------:R-:W-:Y:S02]  /*6f30*/  UIADD3 UR10, UR4, 0x906, URZ ;  /* 0x00000906040a7890 */ /* 0x000fe4000fffe03f */
        /* <DEDUP_REMOVED lines=28> */
[----:B------:R-:W-:Y:S02]  /*7100*/  R2UR UR14, R6 ;  /* 0x00000000060e72ca */ /* 0x000fe400000e0000 */
[----:B------:R-:W-:-:S11]  /*7110*/  R2UR UR15, R7 ;  /* 0x00000000070f72ca */ /* 0x000fd600000e0000 */
[----:B------:R-:W-:Y:S02]  /*7120*/  UMOV UR56, UR14 ;  /* 0x0000000e00387c82 */ /* 0x000fe40008000000 */
[----:B------:R-:W-:Y:S01]  /*7130*/  UMOV UR57, UR15 ;  /* 0x0000000f00397c82 */ /* 0x000fe20008000000 */
        /* <DEDUP_REMOVED lines=239> */
[----:B------:R-:W-:-:S03]  /*8030*/  UIADD3 UR6, UR4, 0x886, URZ ;  /* 0x0000088604067890 */ /* 0x000fc6000fffe03f */
[----:B------:R-:W-:Y:S01]  /*8040*/  UMOV UR4, UR14 ;  /* 0x0000000e00047c82 */ /* 0x000fe20008000000 */
[----:B------:R-:W-:Y:S02]  /*8050*/  WARPGROUP.DEPBAR.LE gsb0, 0x0 ;  /* 0x00008000000079c5 */ /* 0x000fe40000010000 */
[----:B------:R-:W-:-:S06]  /*8060*/  WARPGROUP.ARRIVE ;  /* 0x00000000000079c5 */ /* 0x000fcc0000000000 */
[----:B------:R-:W-:Y:S03]  /*8070*/  HGMMA.64x16x16.F32 R152, gdesc[UR52], R152, gsb0 ;  /* 0x00200000349879f0 */ /* 0x000fe60008000898 */
[----:B------:R-:W-:Y:S02]  /*8080*/  WARPGROUP.DEPBAR.LE gsb0, 0x0 ;  /* 0x00008000000079c5 */ /* 0x000fe40000010000 */
[----:B------:R-:W-:-:S06]  /*8090*/  WARPGROUP.ARRIVE ;  /* 0x00000000000079c5 */ /* 0x000fcc0000000000 */
[----:B------:R-:W-:Y:S01]  /*80a0*/  HGMMA.64x16x16.F32 R184, gdesc[UR56], R184, gsb0 ;  /* 0x0020000038b879f0 */ /* 0x000fe200080008b8 */
[----:B------:R-:W-:Y:S01]  /*80b0*/  UMOV UR56, UR14 ;  /* 0x0000000e00387c82 */ /* 0x000fe20008000000 */
[----:B------:R-:W-:Y:S01]  /*80c0*/  UMOV UR57, UR15 ;  /* 0x0000000f00397c82 */ /* 0x000fe20008000000 */
[----:B------:R-:W-:Y:S01]  /*80d0*/  UMOV UR58, UR5 ;  /* 0x00000005003a7c82 */ /* 0x000fe20008000000 */
[----:B------:R-:W-:Y:S01]  /*80e0*/  UMOV UR59, 0x40000040 ;  /* 0x40000040003b7882 */ /* 0x000fe20000000000 */
[----:B------:R-:W-:Y:S01]  /*80f0*/  UMOV UR5, UR15 ;  /* 0x0000000f00057c82 */ /* 0x000fe20008000000 */
        /* <DEDUP_REMOVED lines=18> */
[----:B------:R-:W-:Y:S02]  /*8220*/  WARPGROUP.DEPBAR.LE gsb0, 0x0 ;  /* 0x00008000000079c5 */ /* 0x000fe40000010000 */
[----:B------:R-:W-:-:S06]  /*8230*/  WARPGROUP.ARRIVE ;  /* 0x00000000000079c5 */ /* 0x000fcc0000000000 */
[----:B------:R-:W-:Y:S03]  /*8240*/  HGMMA.64x16x16.F32 R152, gdesc[UR4], R152, gsb0 ;  /* 0x00200000049879f0 */ /* 0x000fe60008000898 */
[----:B------:R-:W-:Y:S02]  /*8250*/  WARPGROUP.DEPBAR.LE gsb0, 0x0 ;  /* 0x00008000000079c5 */ /* 0x000fe40000010000 */
[----:B------:R-:W-:Y:S05]  /*8260*/  @!P0 BRA `(.L_x_20) ;  /* 0x0000000000048947 */ /* 0x000fea0003800000 */
[----:B------:R-:W-:Y:S01]  /*8270*/  BPT.TRAP 0x1 ;  /* 0x000000040000795c */ /* 0x000fe20000300000 */
.L_x_20:
[----:B------:R-:W-:Y:S02]  /*8280*/  R2UR UR4, R18 ;  /* 0x00000000120472ca */ /* 0x000fe400000e0000 */
[----:B------:R-:W-:-:S04]  /*8290*/  MOV R0, UR61 ;  /* 0x0000003d00007c02 */ /* 0x000fc80008000f00 */
[----:B------:R-:W-:-:S07]  /*82a0*/  SHF.L.U32 R0, R0, 0x1f, RZ ;  /* 0x0000001f00007819 */ /* 0x000fce00000006ff */
[----:B------:R-:W-:-:S09]  /*82b0*/  ULEA UR5, UR39, UR4, 0x3 ;  /* 0x0000000427057291 */ /* 0x000fd2000f8e183f */
[----:B------:R3:W4:Y:S01]  /*82c0*/  SYNCS.PHASECHK.TRANS64.TRYWAIT P2, [UR5+0x38850], R0 ;  /* 0x03885000ff0075a7 */ /* 0x0007220008040145 */
[----:B------:R-:W-:Y:S05]  /*82d0*/  @!P0 BRA `(.L_x_21) ;  /* 0x0000000000048947 */ /* 0x000fea0003800000 */
[----:B------:R-:W-:Y:S01]  /*82e0*/  BPT.TRAP 0x1 ;  /* 0x000000040000795c */ /* 0x000fe20000300000 */
.L_x_21:
[----:B----4-:R-:W-:Y:S05]  /*82f0*/  @P2 BRA `(.L_x_22) ;  /* 0x0000000000082947 */ /* 0x010fea0003800000 */
[----:B------:R-:W4:Y:S02]  /*8300*/  SYNCS.PHASECHK.TRANS64.TRYWAIT P2, [UR5+0x38850], R0 ;  /* 0x03885000ff0075a7 */ /* 0x000f240008040145 */
[----:B----4-:R-:W-:Y:S05]  /*8310*/  @!P2 BRA `(.L_x_23) ;  /* 0x00000070007ca947 */ /* 0x010fea0003800000 */
.L_x_22:
[----:B------:R-:W-:Y:S01]  /*8320*/  R2UR UR4, R18 ;  /* 0x00000000120472ca */ /* 0x000fe200000e0000 */
[----:B------:R-:W-:Y:S01]  /*8330*/  WARPGROUP.ARRIVE ;  /* 0x00000000000079c5 */ /* 0x000fe20000000000 */
[----:B------:R-:W-:Y:S01]  /*8340*/  UMOV UR7, 0x40000040 ;  /* 0x4000004000077882 */ /* 0x000fe20000000000 */
[----:B------:R-:W-:Y:S01]  /*8350*/  FMUL.FTZ R185, R185, UR37 ;  /* 0x00000025b9b97c20 */ /* 0x000fe20008410000 */
[----:B------:R-:W-:Y:S01]  /*8360*/  FMUL.FTZ R225, R177, UR37 ;  /* 0x00000025b1e17c20 */ /* 0x000fe20008410000 */
[----:B------:R-:W-:Y:S01]  /*8370*/  FMUL.FTZ R237, R168, UR37 ;  /* 0x00000025a8ed7c20 */ /* 0x000fe20008410000 */
[----:B------:R-:W-:Y:S01]  /*8380*/  FMUL.FTZ R229, R169, UR37 ;  /* 0x00000025a9e57c20 */ /* 0x000fe20008410000 */
[----:B------:R-:W-:Y:S01]  /*8390*/  FMUL.FTZ R169, R172, UR37 ;  /* 0x00000025aca97c20 */ /* 0x000fe20008410000 */
[----:B------:R-:W-:Y:S01]  /*83a0*/  FMUL.FTZ R235, R173, UR37 ;  /* 0x00000025adeb7c20 */ /* 0x000fe20008410000 */
[----:B------:R-:W-:Y:S01]  /*83b0*/  MUFU.TANH R185, R185 ;  /* 0x000000b900b97308 */ /* 0x000fe20000002400 */
[----:B------:R-:W-:Y:S01]  /*83c0*/  FMUL.FTZ R173, R160, UR37 ;  /* 0x00000025a0ad7c20 */ /* 0x000fe20008410000 */
[----:B------:R-:W-:Y:S01]  /*83d0*/  FMUL.FTZ R233, R161, UR37 ;  /* 0x00000025a1e97c20 */ /* 0x000fe20008410000 */
[----:B------:R-:W-:Y:S01]  /*83e0*/  FMUL.FTZ R227, R164, UR37 ;  /* 0x00000025a4e37c20 */ /* 0x000fe20008410000 */
[----:B------:R-:W-:Y:S01]  /*83f0*/  UIADD3 UR4, UR4, 0x400, URZ ;  /* 0x0000040004047890 */ /* 0x000fe2000fffe03f */
[----:B------:R-:W-:Y:S01]  /*8400*/  FMUL.FTZ R231, R165, UR37 ;  /* 0x00000025a5e77c20 */ /* 0x000fe20008410000 */
[----:B------:R-:W-:Y:S01]  /*8410*/  FMUL.FTZ R161, R152, UR37 ;  /* 0x0000002598a17c20 */ /* 0x000fe20008410000 */
[----:B------:R-:W-:Y:S01]  /*8420*/  FMUL.FTZ R165, R153, UR37 ;  /* 0x0000002599a57c20 */ /* 0x000fe20008410000 */
[----:B------:R-:W-:Y:S01]  /*8430*/  USHF.R.U32.HI UR4, URZ, 0x4, UR4 ;  /* 0x000000043f047899 */ /* 0x000fe20008011604 */
[----:B------:R-:W-:Y:S01]  /*8440*/  MUFU.TANH R225, R225 ;  /* 0x000000e100e17308 */ /* 0x000fe20000002400 */
[----:B------:R-:W-:Y:S01]  /*8450*/  FMUL.FTZ R153, R156, UR37 ;  /* 0x000000259c997c20 */ /* 0x000fe20008410000 */
[----:B------:R-:W-:Y:S01]  /*8460*/  FMUL.FTZ R187, R187, UR37 ;  /* 0x00000025bbbb7c20 */ /* 0x000fe20008410000 */
[----:B------:R-:W-:Y:S01]  /*8470*/  ULOP3.LUT UR4, UR4, 0x3fff, URZ, 0xc0, !UPT ;  /* 0x00003fff04047892 */ /* 0x000fe2000f8ec03f */
[----:B------:R-:W-:Y:S01]  /*8480*/  FMUL.FTZ R191, R191, UR37 ;  /* 0x00000025bfbf7c20 */ /* 0x000fe20008410000 */
[----:B------:R-:W-:Y:S01]  /*8490*/  FMUL.FTZ R177, R178, UR37 ;  /* 0x00000025b2b17c20 */ /* 0x000fe20008410000 */
[----:B------:R-:W-:Y:S01]  /*84a0*/  FMUL.FTZ R179, R179, UR37 ;  /* 0x00000025b3b37c20 */ /* 0x000fe20008410000 */
[----:B------:R-:W-:Y:S01]  /*84b0*/  ULOP3.LUT UR4, UR4, 0x2800000, URZ, 0xfc, !UPT ;  /* 0x0280000004047892 */ /* 0x000fe2000f8efc3f */
[----:B------:R-:W-:Y:S01]  /*84c0*/  MUFU.TANH R237, R237 ;  /* 0x000000ed00ed7308 */ /* 0x000fe20000002400 */
[----:B------:R-:W-:Y:S01]  /*84d0*/  FMUL.FTZ R171, R171, UR37 ;  /* 0x00000025abab7c20 */ /* 0x000fe20008410000 */
[----:B------:R-:W-:Y:S01]  /*84e0*/  FMUL.FTZ R152, R174, UR37 ;  /* 0x00000025ae987c20 */ /* 0x000fe20008410000 */
[----:B------:R-:W-:Y:S01]  /*84f0*/  UIMAD UR4, UR39, 0xa00, UR4 ;  /* 0x00000a00270478a4 */ /* 0x000fe2000f8e0204 */
[----:B------:R-:W-:Y:S01]  /*8500*/  FMUL.FTZ R175, R175, UR37 ;  /* 0x00000025afaf7c20 */ /* 0x000fe20008410000 */
[----:B------:R-:W-:Y:S01]  /*8510*/  FMUL.FTZ R156, R162, UR37 ;  /* 0x00000025a29c7c20 */ /* 0x000fe20008410000 */
[----:B------:R-:W-:Y:S01]  /*8520*/  FMUL.FTZ R163, R163, UR37 ;  /* 0x00000025a3a37c20 */ /* 0x000fe20008410000 */
[----:B------:R-:W-:Y:S01]  /*8530*/  FMUL.FTZ R160, R166, UR37 ;  /* 0x00000025a6a07c20 */ /* 0x000fe20008410000 */
[----:B------:R-:W-:Y:S01]  /*8540*/  MUFU.TANH R229, R229 ;  /* 0x000000e500e57308 */ /* 0x000fe20000002400 */
[----:B------:R-:W-:Y:S01]  /*8550*/  FMUL.FTZ R167, R167, UR37 ;  /* 0x00000025a7a77c20 */ /* 0x000fe20008410000 */
[----:B------:R-:W-:Y:S01]  /*8560*/  UMOV UR6, UR4 ;  /* 0x0000000400067c82 */ /* 0x000fe20008000000 */
[----:B------:R-:W-:Y:S01]  /*8570*/  FMUL.FTZ R155, R155, UR37 ;  /* 0x000000259b9b7c20 */ /* 0x000fe20008410000 */
[----:B------:R-:W-:Y:S01]  /*8580*/  HGMMA.64x256x16.F32 R24, R208, gdesc[UR4].tnspB, R24, gsb0 ;  /* 0x43e00004d0187df0 */ /* 0x000fe20008000818 */
[----:B------:R-:W-:Y:S01]  /*8590*/  UIADD3 UR6, UR4, 0x80, URZ ;  /* 0x0000008004067890 */ /* 0x000fe2000fffe03f */
[----:B------:R-:W-:Y:S01]  /*85a0*/  FMUL.FTZ R159, R159, UR37 ;  /* 0x000000259f9f7c20 */ /* 0x000fe20008410000 */
[----:B------:R-:W-:Y:S01]  /*85b0*/  UMOV UR7, 0x40000040 ;  /* 0x4000004000077882 */ /* 0x000fe20000000000 */
[----:B------:R-:W-:Y:S01]  /*85c0*/  MUFU.TANH R169, R169 ;  /* 0x000000a900a97308 */ /* 0x000fe20000002400 */
[----:B------:R-:W-:Y:S01]  /*85d0*/  IMAD.U32 R174, RZ, RZ, UR60 ;  /* 0x0000003cffae7e24 */ /* 0x000fe2000f8e00ff */
[----:B------:R-:W-:Y:S01]  /*85e0*/  ISETP.GT.AND P2, PT, R221, RZ, PT ;  /* 0x000000ffdd00720c */ /* 0x000fe20003f44270 */
[----:B------:R-:W-:Y:S01]  /*85f0*/  UMOV UR39, UR38 ;  /* 0x0000002600277c82 */ /* 0x000fe20008000000 */
[----:B------:R-:W-:Y:S01]  /*8600*/  R2UR UR61, R19 ;  /* 0x00000000133d72ca */ /* 0x000fe200000e0000 */
[----:B------:R-:W-:Y:S01]  /*8610*/  @!P1 VIADD R174, R174, 0x38840 ;  /* 0x00038840aeae9836 */ /* 0x000fe20000000000 */
[----:B------:R-:W-:-:S02]  /*8620*/  IADD3 R221, R221, -0x1, RZ ;  /* 0xffffffffdddd7810 */ /* 0x000fc40007ffe0ff */
[----:B------:R-:W-:Y:S02]  /*8630*/  MUFU.TANH R235, R235 ;  /* 0x000000eb00eb7308 */ /* 0x000fe40000002400 */
[----:B------:R-:W-:-:S06]  /*8640*/  @!P1 PRMT R174, RZ, 0x654, R174 ;  /* 0x00000654ffae9816 */ /* 0x000fcc00000000ae */
[----:B------:R-:W-:Y:S08]  /*8650*/  MUFU.TANH R173, R173 ;  /* 0x000000ad00ad7308 */ /* 0x000ff00000002400 */
        /* <DEDUP_REMOVED lines=18> */
[----:B------:R-:W-:Y:S01]  /*8780*/  MUFU.TANH R159, R159 ;  /* 0x0000009f009f7308 */ /* 0x000fe20000002400 */
[----:B------:R-:W-:-:S02]  /*8790*/  WARPGROUP.DEPBAR.LE gsb0, 0x0 ;  /* 0x00008000000079c5 */ /* 0x000fc40000010000 */
[----:B------:R-:W-:Y:S01]  /*87a0*/  WARPGROUP.ARRIVE ;  /* 0x00000000000079c5 */ /* 0x000fe20000000000 */
[----:B------:R-:W-:Y:S01]  /*87b0*/  FMUL.FTZ R209, R189, UR37 ;  /* 0x00000025bdd17c20 */ /* 0x000fe20008410000 */
[----:B------:R-:W-:Y:S01]  /*87c0*/  FMUL.FTZ R211, R176, UR37 ;  /* 0x00000025b0d37c20 */ /* 0x000fe20008410000 */
[----:B------:R-:W-:Y:S01]  /*87d0*/  FMUL.FTZ R189, R190, UR37 ;  /* 0x00000025bebd7c20 */ /* 0x000fe20008410000 */
[----:B------:R-:W-:Y:S02]  /*87e0*/  MOV R176, UR5 ;  /* 0x0000000500b07c02 */ /* 0x000fe40008000f00 */
[----:B------:R-:W-:Y:S01]  /*87f0*/  HGMMA.64x256x16.F32 R24, R204, gdesc[UR4].tnspB, R24, gsb0 ;  /* 0x43e00004cc187df0 */ /* 0x000fe20008000818 */
[----:B------:R-:W-:Y:S01]  /*8800*/  UIADD3 UR6, UR4, 0x100, URZ ;  /* 0x0000010004067890 */ /* 0x000fe2000fffe03f */
[----:B------:R-:W-:Y:S01]  /*8810*/  MUFU.TANH R209, R209 ;  /* 0x000000d100d17308 */ /* 0x000fe20000002400 */
[----:B------:R-:W-:Y:S01]  /*8820*/  UMOV UR7, 0x40000040 ;  /* 0x4000004000077882 */ /* 0x000fe20000000000 */
[----:B------:R-:W-:-:S05]  /*8830*/  @!P1 VIADD R176, R176, 0x38860 ;  /* 0x00038860b0b09836 */ /* 0x000fca0000000000 */
[----:B------:R-:W-:Y:S01]  /*8840*/  @!P1 PRMT R176, RZ, 0x654, R176 ;  /* 0x00000654ffb09816 */ /* 0x000fe200000000b0 */
[----:B------:R-:W-:Y:S08]  /*8850*/  MUFU.TANH R211, R211 ;  /* 0x000000d300d37308 */ /* 0x000ff00000002400 */
[----:B------:R-:W-:Y:S01]  /*8860*/  MUFU.TANH R189, R189 ;  /* 0x000000bd00bd7308 */ /* 0x000fe20000002400 */
[----:B------:R-:W-:-:S02]  /*8870*/  WARPGROUP.DEPBAR.LE gsb0, 0x0 ;  /* 0x00008000000079c5 */ /* 0x000fc40000010000 */
[----:B------:R-:W-:Y:S01]  /*8880*/  WARPGROUP.ARRIVE ;  /* 0x00000000000079c5 */ /* 0x000fe20000000000 */
[----:B------:R-:W-:Y:S01]  /*8890*/  FMUL.FTZ R205, R184, UR37 ;  /* 0x00000025b8cd7c20 */ /* 0x000fe20008410000 */
[----:B------:R-:W-:Y:S01]  /*88a0*/  FMUL.FTZ R207, R188, UR37 ;  /* 0x00000025bccf7c20 */ /* 0x000fe20008410000 */
[----:B------:R-:W-:-:S04]  /*88b0*/  FMUL.FTZ R184, R186, UR37 ;  /* 0x00000025bab87c20 */ /* 0x000fc80008410000 */
[----:B------:R-:W-:Y:S01]  /*88c0*/  HGMMA.64x256x16.F32 R24, R200, gdesc[UR4].tnspB, R24, gsb0 ;  /* 0x43e00004c8187df0 */ /* 0x000fe20008000818 */
[----:B------:R-:W-:Y:S01]  /*88d0*/  UIADD3 UR6, UR4, 0x180, URZ ;  /* 0x0000018004067890 */ /* 0x000fe2000fffe03f */
[----:B------:R-:W3:Y:S01]  /*88e0*/  MUFU.TANH R205, R205 ;  /* 0x000000cd00cd7308 */ /* 0x000ee20000002400 */
[----:B------:R-:W-:Y:S01]  /*88f0*/  UMOV UR7, 0x40000040 ;  /* 0x4000004000077882 */ /* 0x000fe20000000000 */
[----:B------:R-:W-:-:S06]  /*8900*/  UIADD3 UR4, UR4, 0x200, URZ ;  /* 0x0000020004047890 */ /* 0x000fcc000fffe03f */
[----:B------:R-:W5:Y:S08]  /*8910*/  MUFU.TANH R207, R207 ;  /* 0x000000cf00cf7308 */ /* 0x000f700000002400 */
[----:B------:R-:W-:Y:S01]  /*8920*/  MUFU.TANH R184, R184 ;  /* 0x000000b800b87308 */ /* 0x000fe20000002400 */
[----:B---34-:R-:W-:-:S04]  /*8930*/  FMNMX.FTZ R0, R205, R222, !PT ;  /* 0x000000decd007209 */ /* 0x018fc80007810000 */
[----:B------:R-:W-:-:S04]  /*8940*/  FMNMX.FTZ R0, R185, R0, !PT ;  /* 0x00000000b9007209 */ /* 0x000fc80007810000 */
[----:B-----5:R-:W-:-:S04]  /*8950*/  FMNMX.FTZ R0, R207, R0, !PT ;  /* 0x00000000cf007209 */ /* 0x020fc80007810000 */
[----:B------:R-:W-:-:S04]  /*8960*/  FMNMX.FTZ R0, R209, R0, !PT ;  /* 0x00000000d1007209 */ /* 0x000fc80007810000 */
[----:B------:R-:W-:-:S04]  /*8970*/  FMNMX.FTZ R0, R211, R0, !PT ;  /* 0x00000000d3007209 */ /* 0x000fc80007810000 */
[----:B------:R-:W-:Y:S01]  /*8980*/  FMNMX.FTZ R0, R225, R0, !PT ;  /* 0x00000000e1007209 */ /* 0x000fe20007810000 */
[----:B------:R-:W-:Y:S02]  /*8990*/  WARPGROUP.DEPBAR.LE gsb0, 0x0 ;  /* 0x00008000000079c5 */ /* 0x000fe40000010000 */
[----:B------:R-:W-:Y:S01]  /*89a0*/  WARPGROUP.ARRIVE ;  /* 0x00000000000079c5 */ /* 0x000fe20000000000 */
[----:B------:R-:W-:Y:S01]  /*89b0*/  FMUL.FTZ R203, R180, UR37 ;  /* 0x00000025b4cb7c20 */ /* 0x000fe20008410000 */
[----:B------:R-:W-:Y:S01]  /*89c0*/  FMUL.FTZ R201, R181, UR37 ;  /* 0x00000025b5c97c20 */ /* 0x000fe20008410000 */
[----:B------:R-:W-:-:S03]  /*89d0*/  FMUL.FTZ R181, R182, UR37 ;  /* 0x00000025b6b57c20 */ /* 0x000fc60008410000 */
[----:B------:R-:W-:Y:S01]  /*89e0*/  HGMMA.64x256x16.F32 R24, R196, gdesc[UR4].tnspB, R24, gsb0 ;  /* 0x43e00004c4187df0 */ /* 0x000fe20008000818 */
[----:B------:R-:W3:Y:S01]  /*89f0*/  MUFU.TANH R203, R203 ;  /* 0x000000cb00cb7308 */ /* 0x000ee20000002400 */
[----:B------:R-:W-:Y:S01]  /*8a00*/  UMOV UR6, UR4 ;  /* 0x0000000400067c82 */ /* 0x000fe20008000000 */
[----:B------:R-:W-:-:S06]  /*8a10*/  UMOV UR7, 0x40000040 ;  /* 0x4000004000077882 */ /* 0x000fcc0000000000 */
[----:B------:R-:W4:Y:S08]  /*8a20*/  MUFU.TANH R201, R201 ;  /* 0x000000c900c97308 */ /* 0x000f300000002400 */
[----:B------:R-:W-:Y:S01]  /*8a30*/  MUFU.TANH R181, R181 ;  /* 0x000000b500b57308 */ /* 0x000fe20000002400 */
[----:B---3--:R-:W-:-:S04]  /*8a40*/  FMNMX.FTZ R0, R203, R0, !PT ;  /* 0x00000000cb007209 */ /* 0x008fc80007810000 */
[----:B----4-:R-:W-:-:S04]  /*8a50*/  FMNMX.FTZ R0, R201, R0, !PT ;  /* 0x00000000c9007209 */ /* 0x010fc80007810000 */
[----:B------:R-:W-:-:S04]  /*8a60*/  FMNMX.FTZ R0, R237, R0, !PT ;  /* 0x00000000ed007209 */ /* 0x000fc80007810000 */
[----:B------:R-:W-:-:S04]  /*8a70*/  FMNMX.FTZ R0, R229, R0, !PT ;  /* 0x00000000e5007209 */ /* 0x000fc80007810000 */
[----:B------:R-:W-:-:S04]  /*8a80*/  FMNMX.FTZ R0, R169, R0, !PT ;  /* 0x00000000a9007209 */ /* 0x000fc80007810000 */
[----:B------:R-:W-:-:S04]  /*8a90*/  FMNMX.FTZ R0, R235, R0, !PT ;  /* 0x00000000eb007209 */ /* 0x000fc80007810000 */
[----:B-12---:R-:W-:Y:S01]  /*8aa0*/  FMNMX.FTZ R2, R173, R0, !PT ;  /* 0x00000000ad027209 */ /* 0x006fe20007810000 */
[----:B------:R-:W-:Y:S01]  /*8ab0*/  FMUL.FTZ R0, R157, UR37 ;  /* 0x000000259d007c20 */ /* 0x000fe20008410000 */
[----:B------:R-:W-:Y:S01]  /*8ac0*/  FMUL.FTZ R157, R183, UR37 ;  /* 0x00000025b79d7c20 */ /* 0x000fe20008410000 */
[----:B------:R-:W-:Y:S01]  /*8ad0*/  FMUL.FTZ R183, R170, UR37 ;  /* 0x00000025aab77c20 */ /* 0x000fe20008410000 */
[----:B------:R-:W-:-:S03]  /*8ae0*/  FMNMX.FTZ R2, R233, R2, !PT ;  /* 0x00000002e9027209 */ /* 0x000fc60007810000 */
[----:B------:R-:W1:Y:S01]  /*8af0*/  MUFU.TANH R0, R0 ;  /* 0x0000000000007308 */ /* 0x000e620000002400 */
[----:B------:R-:W-:-:S04]  /*8b00*/  FMNMX.FTZ R2, R227, R2, !PT ;  /* 0x00000002e3027209 */ /* 0x000fc80007810000 */
[----:B------:R-:W-:-:S03]  /*8b10*/  FMNMX.FTZ R2, R231, R2, !PT ;  /* 0x00000002e7027209 */ /* 0x000fc60007810000 */
[----:B------:R-:W2:Y:S01]  /*8b20*/  MUFU.TANH R157, R157 ;  /* 0x0000009d009d7308 */ /* 0x000ea20000002400 */
[----:B------:R-:W-:-:S04]  /*8b30*/  FMNMX.FTZ R2, R161, R2, !PT ;  /* 0x00000002a1027209 */ /* 0x000fc80007810000 */
[----:B------:R-:W-:-:S03]  /*8b40*/  FMNMX.FTZ R2, R165, R2, !PT ;  /* 0x00000002a5027209 */ /* 0x000fc60007810000 */
[----:B------:R-:W3:Y:S01]  /*8b50*/  MUFU.TANH R183, R183 ;  /* 0x000000b700b77308 */ /* 0x000ee20000002400 */
[----:B------:R-:W-:-:S04]  /*8b60*/  FMNMX.FTZ R3, R153, R2, !PT ;  /* 0x0000000299037209 */ /* 0x000fc80007810000 */
[----:B-1----:R-:W-:-:S05]  /*8b70*/  FMNMX.FTZ R3, R0, R3, !PT ;  /* 0x0000000300037209 */ /* 0x002fca0007810000 */
[----:B------:R-:W1:Y:S02]  /*8b80*/  SHFL.BFLY PT, R2, R3, 0x2, 0x1f ;  /* 0x0c401f0003027f89 */ /* 0x000e6400000e0000 */
[----:B-1----:R-:W-:Y:S02]  /*8b90*/  FMNMX.FTZ R5, R3, R2, !PT ;  /* 0x0000000203057209 */ /* 0x002fe40007810000 */
[----:B------:R-:W1:Y:S03]  /*8ba0*/  LDC R2, c[0x0][0x988] ;  /* 0x00026200ff027b82 */ /* 0x000e660000000800 */
[----:B------:R-:W4:Y:S02]  /*8bb0*/  SHFL.BFLY PT, R4, R5, 0x1, 0x1f ;  /* 0x0c201f0005047f89 */ /* 0x000f2400000e0000 */
[----:B----4-:R-:W-:Y:S02]  /*8bc0*/  FMNMX.FTZ R5, R5, R4, !PT ;  /* 0x0000000405057209 */ /* 0x010fe40007810000 */
[----:B------:R-:W-:-:S03]  /*8bd0*/  FMNMX.FTZ R4, R184, R223, !PT ;  /* 0x000000dfb8047209 */ /* 0x000fc60007810000 */
[----:B------:R-:W-:Y:S01]  /*8be0*/  FADD.FTZ R3, -R5, R222 ;  /* 0x000000de05037221 */ /* 0x000fe20000010100 */
[----:B------:R-:W-:Y:S02]  /*8bf0*/  FMNMX.FTZ R4, R187, R4, !PT ;  /* 0x00000004bb047209 */ /* 0x000fe40007810000 */
[----:B------:R-:W-:Y:S01]  /*8c00*/  MOV R222, R5 ;  /* 0x0000000500de7202 */ /* 0x000fe20000000f00 */
[----:B-1----:R-:W-:Y:S01]  /*8c10*/  FMUL.FTZ R3, R3, R2 ;  /* 0x0000000203037220 */ /* 0x002fe20000410000 */
[----:B------:R-:W-:-:S04]  /*8c20*/  FMNMX.FTZ R4, R189, R4, !PT ;  /* 0x00000004bd047209 */ /* 0x000fc80007810000 */
[----:B------:R-:W-:Y:S01]  /*8c30*/  FMNMX.FTZ R4, R191, R4, !PT ;  /* 0x00000004bf047209 */ /* 0x000fe20007810000 */
[----:B------:R-:W-:Y:S03]  /*8c40*/  MUFU.EX2 R3, R3 ;  /* 0x0000000300037308 */ /* 0x000fe60000000800 */
[----:B------:R-:W-:-:S04]  /*8c50*/  FMNMX.FTZ R4, R177, R4, !PT ;  /* 0x00000004b1047209 */ /* 0x000fc80007810000 */
[----:B------:R-:W-:-:S04]  /*8c60*/  FMNMX.FTZ R4, R179, R4, !PT ;  /* 0x00000004b3047209 */ /* 0x000fc80007810000 */
[----:B------:R-:W-:-:S04]  /*8c70*/  FMNMX.FTZ R4, R181, R4, !PT ;  /* 0x00000004b5047209 */ /* 0x000fc80007810000 */
[----:B--2---:R-:W-:-:S04]  /*8c80*/  FMNMX.FTZ R4, R157, R4, !PT ;  /* 0x000000049d047209 */ /* 0x004fc80007810000 */
[----:B---3--:R-:W-:Y:S01]  /*8c90*/  FMNMX.FTZ R4, R183, R4, !PT ;  /* 0x00000004b7047209 */ /* 0x008fe20007810000 */
[----:B------:R-:W-:Y:S02]  /*8ca0*/  WARPGROUP.DEPBAR.LE gsb0, 0x0 ;  /* 0x00008000000079c5 */ /* 0x000fe40000010000 */
[----:B------:R-:W-:Y:S01]  /*8cb0*/  WARPGROUP.ARRIVE ;  /* 0x00000000000079c5 */ /* 0x000fe20000000000 */
[----:B------:R-:W-:Y:S01]  /*8cc0*/  FMUL.FTZ R199, R158, UR37 ;  /* 0x000000259ec77c20 */ /* 0x000fe20008410000 */
[----:B------:R-:W-:Y:S01]  /*8cd0*/  FMUL.FTZ R158, R5, R2 ;  /* 0x00000002059e7220 */ /* 0x000fe20000410000 */
[----:B------:R-:W-:-:S03]  /*8ce0*/  FMUL.FTZ R197, R154, UR37 ;  /* 0x000000259ac57c20 */ /* 0x000fc60008410000 */
[----:B------:R-:W-:Y:S01]  /*8cf0*/  HGMMA.64x256x16.F32 R24, R192, gdesc[UR4].tnspB, R24, gsb0 ;  /* 0x43e00004c0187df0 */ /* 0x000fe20008000818 */
[--C-:B------:R-:W-:Y:S01]  /*8d00*/  FFMA.FTZ R208, R205, R2, -R158.reuse ;  /* 0x00000002cdd07223 */ /* 0x100fe2000001089e */
[----:B------:R-:W-:Y:S01]  /*8d10*/  FMNMX.FTZ R205, R171, R4, !PT ;  /* 0x00000004abcd7209 */ /* 0x000fe20007810000 */
[-CC-:B------:R-:W-:Y:S01]  /*8d20*/  FFMA.FTZ R210, R207, R2.reuse, -R158.reuse ;  /* 0x00000002cfd27223 */ /* 0x180fe2000001089e */
[----:B------:R-:W1:Y:S01]  /*8d30*/  MUFU.TANH R197, R197 ;  /* 0x000000c500c57308 */ /* 0x000e620000002400 */
[-CC-:B------:R-:W-:Y:S01]  /*8d40*/  FFMA.FTZ R209, R209, R2.reuse, -R158.reuse ;  /* 0x00000002d1d17223 */ /* 0x180fe2000001089e */
[----:B------:R-:W-:Y:S01]  /*8d50*/  FMNMX.FTZ R4, R152, R205, !PT ;  /* 0x000000cd98047209 */ /* 0x000fe20007810000 */
[-CC-:B------:R-:W-:Y:S01]  /*8d60*/  FFMA.FTZ R225, R225, R2.reuse, -R158.reuse ;  /* 0x00000002e1e17223 */ /* 0x180fe2000001089e */
[-CC-:B------:R-:W-:Y:S01]  /*8d70*/  FFMA.FTZ R154, R161, R2.reuse, -R158.reuse ;  /* 0x00000002a19a7223 */ /* 0x180fe2000001089e */
[--C-:B------:R-:W-:Y:S01]  /*8d80*/  FFMA.FTZ R161, R165, R2, -R158.reuse ;  /* 0x00000002a5a17223 */ /* 0x100fe2000001089e */
[----:B------:R-:W-:Y:S01]  /*8d90*/  FMNMX.FTZ R207, R175, R4, !PT ;  /* 0x00000004afcf7209 */ /* 0x000fe20007810000 */
[-CC-:B------:R-:W-:Y:S01]  /*8da0*/  FFMA.FTZ R206, R203, R2.reuse, -R158.reuse ;  /* 0x00000002cbce7223 */ /* 0x180fe2000001089e */
[----:B------:R-:W2:Y:S01]  /*8db0*/  MUFU.TANH R199, R199 ;  /* 0x000000c700c77308 */ /* 0x000ea20000002400 */
[-CC-:B------:R-:W-:Y:S01]  /*8dc0*/  FFMA.FTZ R203, R201, R2.reuse, -R158.reuse ;  /* 0x00000002c9cb7223 */ /* 0x180fe2000001089e */
[----:B------:R-:W-:Y:S01]  /*8dd0*/  FMNMX.FTZ R4, R156, R207, !PT ;  /* 0x000000cf9c047209 */ /* 0x000fe20007810000 */
[-CC-:B------:R-:W-:Y:S01]  /*8de0*/  FFMA.FTZ R202, R169, R2.reuse, -R158.reuse ;  /* 0x00000002a9ca7223 */ /* 0x180fe2000001089e */
[-CC-:B------:R-:W-:Y:S01]  /*8df0*/  FFMA.FTZ R196, R173, R2.reuse, -R158.reuse ;  /* 0x00000002adc47223 */ /* 0x180fe2000001089e */
[--C-:B------:R-:W-:Y:S01]  /*8e00*/  FFMA.FTZ R185, R185, R2, -R158.reuse ;  /* 0x00000002b9b97223 */ /* 0x100fe2000001089e */
[----:B------:R-:W-:Y:S01]  /*8e10*/  FMNMX.FTZ R207, R163, R4, !PT ;  /* 0x00000004a3cf7209 */ /* 0x000fe20007810000 */
[-CC-:B------:R-:W-:Y:S01]  /*8e20*/  FFMA.FTZ R204, R211, R2.reuse, -R158.reuse ;  /* 0x00000002d3cc7223 */ /* 0x180fe2000001089e */
[----:B------:R-:W-:Y:S01]  /*8e30*/  MUFU.EX2 R205, R209 ;  /* 0x000000d100cd7308 */ /* 0x000fe20000000800 */
[-CC-:B------:R-:W-:Y:S01]  /*8e40*/  FFMA.FTZ R200, R237, R2.reuse, -R158.reuse ;  /* 0x00000002edc87223 */ /* 0x180fe2000001089e */
[----:B------:R-:W-:Y:S01]  /*8e50*/  FMNMX.FTZ R4, R160, R207, !PT ;  /* 0x000000cfa0047209 */ /* 0x000fe20007810000 */
[-CC-:B------:R-:W-:Y:S01]  /*8e60*/  FFMA.FTZ R201, R229, R2.reuse, -R158.reuse ;  /* 0x00000002e5c97223 */ /* 0x180fe2000001089e */
[-CC-:B------:R-:W-:Y:S01]  /*8e70*/  FFMA.FTZ R169, R235, R2.reuse, -R158.reuse ;  /* 0x00000002eba97223 */ /* 0x180fe2000001089e */
[--C-:B------:R-:W-:Y:S01]  /*8e80*/  FFMA.FTZ R198, R227, R2, -R158.reuse ;  /* 0x00000002e3c67223 */ /* 0x100fe2000001089e */
[----:B------:R-:W-:Y:S01]  /*8e90*/  FMNMX.FTZ R4, R167, R4, !PT ;  /* 0x00000004a7047209 */ /* 0x000fe20007810000 */
[-CC-:B------:R-:W-:Y:S01]  /*8ea0*/  FFMA.FTZ R173, R231, R2.reuse, -R158.reuse ;  /* 0x00000002e7ad7223 */ /* 0x180fe2000001089e */
[----:B------:R3:W-:Y:S01]  /*8eb0*/  MUFU.EX2 R207, R225 ;  /* 0x000000e100cf7308 */ /* 0x0007e20000000800 */
[----:B------:R-:W-:Y:S01]  /*8ec0*/  FFMA.FTZ R153, R153, R2, -R158 ;  /* 0x0000000299997223 */ /* 0x000fe2000001089e */
[----:B-1----:R-:W-:-:S04]  /*8ed0*/  FMNMX.FTZ R4, R197, R4, !PT ;  /* 0x00000004c5047209 */ /* 0x002fc80007810000 */
[----:B------:R-:W-:Y:S02]  /*8ee0*/  FMNMX.FTZ R4, R155, R4, !PT ;  /* 0x000000049b047209 */ /* 0x000fe40007810000 */
[----:B------:R-:W1:Y:S01]  /*8ef0*/  MUFU.EX2 R208, R208 ;  /* 0x000000d000d07308 */ /* 0x000e620000000800 */
[--C-:B---3--:R-:W-:Y:S01]  /*8f00*/  FFMA.FTZ R225, R233, R2, -R158.reuse ;  /* 0x00000002e9e17223 */ /* 0x108fe2000001089e */
[----:B--2---:R-:W-:Y:S01]  /*8f10*/  FMNMX.FTZ R4, R199, R4, !PT ;  /* 0x00000004c7047209 */ /* 0x004fe20007810000 */
[----:B------:R-:W-:-:S03]  /*8f20*/  FFMA.FTZ R158, R0, R2, -R158 ;  /* 0x00000002009e7223 */ /* 0x000fc6000001089e */
[----:B------:R-:W-:Y:S02]  /*8f30*/  FMNMX.FTZ R4, R159, R4, !PT ;  /* 0x000000049f047209 */ /* 0x000fe40007810000 */
[----:B------:R-:W-:Y:S03]  /*8f40*/  MUFU.EX2 R185, R185 ;  /* 0x000000b900b97308 */ /* 0x000fe60000000800 */
[----:B------:R-:W2:Y:S05]  /*8f50*/  SHFL.BFLY PT, R209, R4, 0x2, 0x1f ;  /* 0x0c401f0004d17f89 */ /* 0x000eaa00000e0000 */
[----:B------:R-:W-:Y:S08]  /*8f60*/  MUFU.EX2 R210, R210 ;  /* 0x000000d200d27308 */ /* 0x000ff00000000800 */
[----:B------:R-:W-:Y:S08]  /*8f70*/  MUFU.EX2 R204, R204 ;  /* 0x000000cc00cc7308 */ /* 0x000ff00000000800 */
[----:B------:R-:W-:Y:S01]  /*8f80*/  MUFU.EX2 R206, R206 ;  /* 0x000000ce00ce7308 */ /* 0x000fe20000000800 */
[----:B--2---:R-:W-:-:S05]  /*8f90*/  FMNMX.FTZ R209, R4, R209, !PT ;  /* 0x000000d104d17209 */ /* 0x004fca0007810000 */
[----:B------:R-:W2:Y:S02]  /*8fa0*/  SHFL.BFLY PT, R4, R209, 0x1, 0x1f ;  /* 0x0c201f00d1047f89 */ /* 0x000ea400000e0000 */
[----:B------:R-:W-:Y:S08]  /*8fb0*/  MUFU.EX2 R203, R203 ;  /* 0x000000cb00cb7308 */ /* 0x000ff00000000800 */
[----:B------:R-:W-:Y:S08]  /*8fc0*/  MUFU.EX2 R200, R200 ;  /* 0x000000c800c87308 */ /* 0x000ff00000000800 */
[----:B------:R-:W-:Y:S01]  /*8fd0*/  MUFU.EX2 R201, R201 ;  /* 0x000000c900c97308 */ /* 0x000fe20000000800 */
[----:B--2---:R-:W-:-:S07]  /*8fe0*/  FMNMX.FTZ R4, R209, R4, !PT ;  /* 0x00000004d1047209 */ /* 0x004fce0007810000 */
[----:B------:R-:W-:Y:S01]  /*8ff0*/  MUFU.EX2 R202, R202 ;  /* 0x000000ca00ca7308 */ /* 0x000fe20000000800 */
[C---:B------:R-:W-:Y:S01]  /*9000*/  FADD.FTZ R165, -R4.reuse, R223 ;  /* 0x000000df04a57221 */ /* 0x040fe20000010100 */
[-C--:B------:R-:W-:Y:S01]  /*9010*/  FMUL.FTZ R162, R4, R2.reuse ;  /* 0x0000000204a27220 */ /* 0x080fe20000410000 */
[----:B------:R-:W-:Y:S02]  /*9020*/  IMAD.MOV.U32 R223, RZ, RZ, R4 ;  /* 0x000000ffffdf7224 */ /* 0x000fe400078e0004 */
[-C--:B------:R-:W-:Y:S01]  /*9030*/  FMUL.FTZ R0, R165, R2.reuse ;  /* 0x00000002a5007220 */ /* 0x080fe20000410000 */
[-CC-:B------:R-:W-:Y:S01]  /*9040*/  FFMA.FTZ R209, R184, R2.reuse, -R162.reuse ;  /* 0x00000002b8d17223 */ /* 0x180fe200000108a2 */
[-CC-:B------:R-:W-:Y:S01]  /*9050*/  FFMA.FTZ R164, R187, R2.reuse, -R162.reuse ;  /* 0x00000002bba47223 */ /* 0x180fe200000108a2 */
[-CC-:B------:R-:W-:Y:S01]  /*9060*/  FFMA.FTZ R211, R189, R2.reuse, -R162.reuse ;  /* 0x00000002bdd37223 */ /* 0x180fe200000108a2 */
[-CC-:B------:R-:W-:Y:S01]  /*9070*/  FFMA.FTZ R166, R191, R2.reuse, -R162.reuse ;  /* 0x00000002bfa67223 */ /* 0x180fe200000108a2 */
[-CC-:B------:R-:W-:Y:S01]  /*9080*/  FFMA.FTZ R165, R177, R2.reuse, -R162.reuse ;  /* 0x00000002b1a57223 */ /* 0x180fe200000108a2 */
        /* <DEDUP_REMOVED lines=8> */
[----:B------:R-:W2:Y:S01]  /*9110*/  MUFU.EX2 R209, R209 ;  /* 0x000000d100d17308 */ /* 0x000ea20000000800 */
[-CC-:B------:R-:W-:Y:S01]  /*9120*/  FFMA.FTZ R175, R175, R2.reuse, -R162.reuse ;  /* 0x00000002afaf7223 */ /* 0x180fe200000108a2 */
[-CC-:B------:R-:W-:Y:S01]  /*9130*/  FFMA.FTZ R160, R160, R2.reuse, -R162.reuse ;  /* 0x00000002a0a07223 */ /* 0x180fe200000108a2 */
[-CC-:B------:R-:W-:Y:S01]  /*9140*/  FFMA.FTZ R167, R167, R2.reuse, -R162.reuse ;  /* 0x00000002a7a77223 */ /* 0x180fe200000108a2 */
[-CC-:B------:R-:W-:Y:S01]  /*9150*/  FFMA.FTZ R197, R197, R2.reuse, -R162.reuse ;  /* 0x00000002c5c57223 */ /* 0x180fe200000108a2 */
[-CC-:B------:R-:W-:Y:S01]  /*9160*/  FFMA.FTZ R199, R199, R2.reuse, -R162.reuse ;  /* 0x00000002c7c77223 */ /* 0x180fe200000108a2 */
[----:B------:R-:W-:-:S02]  /*9170*/  FFMA.FTZ R159, R159, R2, -R162 ;  /* 0x000000029f9f7223 */ /* 0x000fc400000108a2 */
[----:B------:R-:W3:Y:S08]  /*9180*/  MUFU.EX2 R164, R164 ;  /* 0x000000a400a47308 */ /* 0x000ef00000000800 */
[----:B------:R-:W4:Y:S08]  /*9190*/  MUFU.EX2 R211, R211 ;  /* 0x000000d300d37308 */ /* 0x000f300000000800 */
[----:B------:R-:W5:Y:S08]  /*91a0*/  MUFU.EX2 R166, R166 ;  /* 0x000000a600a67308 */ /* 0x000f700000000800 */
[----:B------:R-:W-:Y:S08]  /*91b0*/  MUFU.EX2 R165, R165 ;  /* 0x000000a500a57308 */ /* 0x000ff00000000800 */
[----:B------:R-:W5:Y:S08]  /*91c0*/  MUFU.EX2 R168, R168 ;  /* 0x000000a800a87308 */ /* 0x000f700000000800 */
[----:B------:R-:W-:Y:S08]  /*91d0*/  MUFU.EX2 R170, R170 ;  /* 0x000000aa00aa7308 */ /* 0x000ff00000000800 */
[----:B------:R-:W5:Y:S08]  /*91e0*/  MUFU.EX2 R157, R157 ;  /* 0x0000009d009d7308 */ /* 0x000f700000000800 */
[----:B------:R-:W5:Y:S08]  /*91f0*/  MUFU.EX2 R172, R172 ;  /* 0x000000ac00ac7308 */ /* 0x000f700000000800 */
[----:B------:R-:W-:Y:S08]  /*9200*/  MUFU.EX2 R171, R171 ;  /* 0x000000ab00ab7308 */ /* 0x000ff00000000800 */
        /* <DEDUP_REMOVED lines=8> */
[----:B------:R-:W-:Y:S01]  /*9290*/  MUFU.EX2 R161, R161 ;  /* 0x000000a100a17308 */ /* 0x000fe20000000800 */
[----:B------:R-:W-:-:S02]  /*92a0*/  WARPGROUP.DEPBAR.LE gsb0, 0x0 ;  /* 0x00008000000079c5 */ /* 0x000fc40000010000 */
[----:B------:R1:W-:Y:S05]  /*92b0*/  @!P1 SYNCS.ARRIVE.TRANS64.RED.A1T0 RZ, [R174+URZ], RZ ;  /* 0x000000ffaeff99a7 */ /* 0x0003ea000810043f */
[----:B------:R-:W-:Y:S01]  /*92c0*/  MUFU.EX2 R153, R153 ;  /* 0x0000009900997308 */ /* 0x000fe20000000800 */
[----:B-1----:R-:W-:Y:S01]  /*92d0*/  FFMA.FTZ R174, R3, R21, R208 ;  /* 0x0000001503ae7223 */ /* 0x002fe200000100d0 */
[----:B--2---:R-:W-:Y:S01]  /*92e0*/  FFMA.FTZ R21, R0, R20, R209 ;  /* 0x0000001400157223 */ /* 0x004fe200000100d1 */
[----:B------:R1:W-:Y:S05]  /*92f0*/  @!P1 SYNCS.ARRIVE.TRANS64.RED.A1T0 RZ, [R176+URZ], RZ ;  /* 0x000000ffb0ff99a7 */ /* 0x0003ea000810043f */
[----:B------:R2:W-:Y:S01]  /*9300*/  MUFU.EX2 R20, R156 ;  /* 0x0000009c00147308 */ /* 0x0005e20000000800 */
[----:B------:R-:W-:Y:S01]  /*9310*/  FADD.FTZ R177, R185, R174 ;  /* 0x000000aeb9b17221 */ /* 0x000fe20000010000 */
[C---:B---3--:R-:W-:Y:S01]  /*9320*/  FADD.FTZ R174, R164.reuse, R21 ;  /* 0x00000015a4ae7221 */ /* 0x048fe20000010000 */
[----:B------:R-:W-:Y:S01]  /*9330*/  FFMA.FTZ R21, R163, R2, -R162 ;  /* 0x00000002a3157223 */ /* 0x000fe200000108a2 */
[----:B------:R-:W-:-:S02]  /*9340*/  F2FP.F16.F32.PACK_AB R209, R164, R209 ;  /* 0x000000d1a4d1723e */ /* 0x000fc400000000ff */
[----:B----4-:R-:W-:Y:S01]  /*9350*/  FADD.FTZ R163, R211, R174 ;  /* 0x000000aed3a37221 */ /* 0x010fe20000010000 */
[----:B-1----:R-:W-:Y:S01]  /*9360*/  FADD.FTZ R176, R210, R177 ;  /* 0x000000b1d2b07221 */ /* 0x002fe20000010000 */
[C---:B------:R-:W-:Y:S01]  /*9370*/  F2FP.F16.F32.PACK_AB R210, R205.reuse, R210 ;  /* 0x000000d2cdd2723e */ /* 0x040fe200000000ff */
[----:B------:R-:W1:Y:S01]  /*9380*/  MUFU.EX2 R21, R21 ;  /* 0x0000001500157308 */ /* 0x000e620000000800 */
[----:B-----5:R-:W-:Y:S01]  /*9390*/  FADD.FTZ R174, R166, R163 ;  /* 0x000000a3a6ae7221 */ /* 0x020fe20000010000 */
[----:B------:R-:W-:Y:S01]  /*93a0*/  FADD.FTZ R177, R205, R176 ;  /* 0x000000b0cdb17221 */ /* 0x000fe20000010000 */
[----:B------:R-:W-:Y:S01]  /*93b0*/  FFMA.FTZ R163, R155, R2, -R162 ;  /* 0x000000029ba37223 */ /* 0x000fe200000108a2 */
[----:B------:R-:W-:Y:S02]  /*93c0*/  F2FP.F16.F32.PACK_AB R205, R168, R165 ;  /* 0x000000a5a8cd723e */ /* 0x000fe400000000ff */
[----:B--2---:R-:W-:Y:S01]  /*93d0*/  FADD.FTZ R156, R204, R177 ;  /* 0x000000b1cc9c7221 */ /* 0x004fe20000010000 */
[----:B------:R-:W-:Y:S01]  /*93e0*/  FADD.FTZ R177, R165, R174 ;  /* 0x000000aea5b17221 */ /* 0x000fe20000010000 */
[----:B------:R2:W3:Y:S01]  /*93f0*/  MUFU.EX2 R155, R160 ;  /* 0x000000a0009b7308 */ /* 0x0004e20000000800 */
[C---:B------:R-:W-:Y:S01]  /*9400*/  F2FP.F16.F32.PACK_AB R204, R207.reuse, R204 ;  /* 0x000000cccfcc723e */ /* 0x040fe200000000ff */
[----:B------:R-:W-:Y:S01]  /*9410*/  FADD.FTZ R179, R207, R156 ;  /* 0x0000009ccfb37221 */ /* 0x000fe20000010000 */
[----:B------:R-:W-:Y:S01]  /*9420*/  FADD.FTZ R177, R168, R177 ;  /* 0x000000b1a8b17221 */ /* 0x000fe20000010000 */
[----:B------:R-:W-:-:S02]  /*9430*/  F2FP.F16.F32.PACK_AB R207, R157, R170 ;  /* 0x000000aa9dcf723e */ /* 0x000fc400000000ff */
[----:B------:R-:W-:Y:S01]  /*9440*/  FADD.FTZ R156, R206, R179 ;  /* 0x000000b3ce9c7221 */ /* 0x000fe20000010000 */
[----:B------:R-:W-:Y:S01]  /*9450*/  FADD.FTZ R162, R170, R177 ;  /* 0x000000b1aaa27221 */ /* 0x000fe20000010000 */
[----:B------:R1:W-:Y:S01]  /*9460*/  MUFU.EX2 R164, R197 ;  /* 0x000000c500a47308 */ /* 0x0003e20000000800 */
[----:B------:R-:W-:Y:S01]  /*9470*/  F2FP.F16.F32.PACK_AB R211, R166, R211 ;  /* 0x000000d3a6d3723e */ /* 0x000fe200000000ff */
[----:B------:R-:W-:Y:S01]  /*9480*/  FADD.FTZ R177, R203, R156 ;  /* 0x0000009ccbb17221 */ /* 0x000fe20000010000 */
[----:B------:R-:W-:Y:S01]  /*9490*/  FADD.FTZ R179, R157, R162 ;  /* 0x000000a29db37221 */ /* 0x000fe20000010000 */
[----:B------:R-:W-:Y:S02]  /*94a0*/  F2FP.F16.F32.PACK_AB R206, R203, R206 ;  /* 0x000000cecbce723e */ /* 0x000fe400000000ff */
[----:B--2---:R-:W-:Y:S01]  /*94b0*/  FADD.FTZ R160, R200, R177 ;  /* 0x000000b1c8a07221 */ /* 0x004fe20000010000 */
[----:B------:R-:W-:Y:S01]  /*94c0*/  FADD.FTZ R162, R172, R179 ;  /* 0x000000b3aca27221 */ /* 0x000fe20000010000 */
[----:B------:R2:W4:Y:S01]  /*94d0*/  MUFU.EX2 R156, R167 ;  /* 0x000000a7009c7308 */ /* 0x0005220000000800 */
[----:B-1----:R-:W-:Y:S01]  /*94e0*/  F2FP.F16.F32.PACK_AB R197, R21, R20 ;  /* 0x0000001415c5723e */ /* 0x002fe200000000ff */
[----:B------:R-:W-:Y:S01]  /*94f0*/  FADD.FTZ R177, R201, R160 ;  /* 0x000000a0c9b17221 */ /* 0x000fe20000010000 */
[----:B------:R-:W-:Y:S01]  /*9500*/  FADD.FTZ R179, R171, R162 ;  /* 0x000000a2abb37221 */ /* 0x000fe20000010000 */
[----:B------:R-:W-:-:S02]  /*9510*/  F2FP.F16.F32.PACK_AB R200, R201, R200 ;  /* 0x000000c8c9c8723e */ /* 0x000fc400000000ff */
[----:B------:R-:W-:Y:S01]  /*9520*/  FADD.FTZ R160, R202, R177 ;  /* 0x000000b1caa07221 */ /* 0x000fe20000010000 */
[----:B------:R-:W-:Y:S01]  /*9530*/  FADD.FTZ R162, R152, R179 ;  /* 0x000000b398a27221 */ /* 0x000fe20000010000 */
[----:B------:R1:W5:Y:S01]  /*9540*/  MUFU.EX2 R193, R163 ;  /* 0x000000a300c17308 */ /* 0x0003620000000800 */
[----:B------:R-:W-:Y:S01]  /*9550*/  F2FP.F16.F32.PACK_AB R208, R185, R208 ;  /* 0x000000d0b9d0723e */ /* 0x000fe200000000ff */
[----:B------:R-:W-:Y:S01]  /*9560*/  FADD.FTZ R165, R169, R160 ;  /* 0x000000a0a9a57221 */ /* 0x000fe20000010000 */
[----:B--2---:R-:W-:Y:S01]  /*9570*/  FADD.FTZ R167, R175, R162 ;  /* 0x000000a2afa77221 */ /* 0x004fe20000010000 */
[----:B------:R-:W-:Y:S02]  /*9580*/  F2FP.F16.F32.PACK_AB R201, R171, R172 ;  /* 0x000000acabc9723e */ /* 0x000fe400000000ff */
[----:B------:R-:W-:Y:S01]  /*9590*/  FADD.FTZ R160, R196, R165 ;  /* 0x000000a5c4a07221 */ /* 0x000fe20000010000 */
[----:B------:R-:W-:Y:S01]  /*95a0*/  FADD.FTZ R162, R20, R167 ;  /* 0x000000a714a27221 */ /* 0x000fe20000010000 */
[----:B------:R2:W5:Y:S01]  /*95b0*/  MUFU.EX2 R166, R199 ;  /* 0x000000c700a67308 */ /* 0x0005620000000800 */
[----:B------:R-:W-:Y:S01]  /*95c0*/  F2FP.F16.F32.PACK_AB R202, R169, R202 ;  /* 0x000000caa9ca723e */ /* 0x000fe200000000ff */
[----:B------:R-:W-:Y:S01]  /*95d0*/  FADD.FTZ R157, R225, R160 ;  /* 0x000000a0e19d7221 */ /* 0x000fe20000010000 */
[----:B------:R-:W-:Y:S01]  /*95e0*/  FADD.FTZ R162, R21, R162 ;  /* 0x000000a215a27221 */ /* 0x000fe20000010000 */
[----:B------:R-:W-:-:S02]  /*95f0*/  F2FP.F16.F32.PACK_AB R203, R175, R152 ;  /* 0x00000098afcb723e */ /* 0x000fc400000000ff */
[----:B------:R-:W-:Y:S01]  /*9600*/  FADD.FTZ R160, R198, R157 ;  /* 0x0000009dc6a07221 */ /* 0x000fe20000010000 */
[----:B---3--:R-:W-:Y:S01]  /*9610*/  FADD.FTZ R157, R155, R162 ;  /* 0x000000a29b9d7221 */ /* 0x008fe20000010000 */
[----:B------:R-:W3:Y:S01]  /*9620*/  MUFU.EX2 R158, R158 ;  /* 0x0000009e009e7308 */ /* 0x000ee20000000800 */
[----:B------:R-:W-:Y:S01]  /*9630*/  F2FP.F16.F32.PACK_AB R196, R225, R196 ;  /* 0x000000c4e1c4723e */ /* 0x000fe200000000ff */
[C---:B-1----:R-:W-:Y:S01]  /*9640*/  FADD.FTZ R163, R173.reuse, R160 ;  /* 0x000000a0ada37221 */ /* 0x042fe20000010000 */
[----:B----4-:R-:W-:Y:S01]  /*9650*/  FADD.FTZ R157, R156, R157 ;  /* 0x0000009d9c9d7221 */ /* 0x010fe20000010000 */
[----:B------:R-:W-:Y:S02]  /*9660*/  F2FP.F16.F32.PACK_AB R198, R173, R198 ;  /* 0x000000c6adc6723e */ /* 0x000fe400000000ff */
[----:B------:R-:W-:Y:S01]  /*9670*/  FADD.FTZ R20, R154, R163 ;  /* 0x000000a39a147221 */ /* 0x000fe20000010000 */
[----:B------:R-:W-:Y:S01]  /*9680*/  FADD.FTZ R157, R164, R157 ;  /* 0x0000009da49d7221 */ /* 0x000fe20000010000 */
[----:B------:R-:W1:Y:S01]  /*9690*/  MUFU.EX2 R159, R159 ;  /* 0x0000009f009f7308 */ /* 0x000e620000000800 */
[----:B--2---:R-:W-:Y:S01]  /*96a0*/  F2FP.F16.F32.PACK_AB R199, R156, R155 ;  /* 0x0000009b9cc7723e */ /* 0x004fe200000000ff */
[----:B------:R-:W-:Y:S01]  /*96b0*/  FADD.FTZ R20, R161, R20 ;  /* 0x00000014a1147221 */ /* 0x000fe20000010000 */
[----:B-----5:R-:W-:Y:S01]  /*96c0*/  FADD.FTZ R157, R193, R157 ;  /* 0x0000009dc19d7221 */ /* 0x020fe20000010000 */
[----:B------:R-:W-:-:S02]  /*96d0*/  F2FP.F16.F32.PACK_AB R192, R161, R154 ;  /* 0x0000009aa1c0723e */ /* 0x000fc400000000ff */
[----:B------:R-:W-:Y:S01]  /*96e0*/  FADD.FTZ R21, R153, R20 ;  /* 0x0000001499157221 */ /* 0x000fe20000010000 */
[----:B------:R-:W-:Y:S01]  /*96f0*/  FADD.FTZ R157, R166, R157 ;  /* 0x0000009da69d7221 */ /* 0x000fe20000010000 */
[----:B------:R-:W-:Y:S02]  /*9700*/  F2FP.F16.F32.PACK_AB R193, R193, R164 ;  /* 0x000000a4c1c1723e */ /* 0x000fe400000000ff */
[C---:B---3--:R-:W-:Y:S01]  /*9710*/  FADD.FTZ R21, R158.reuse, R21 ;  /* 0x000000159e157221 */ /* 0x048fe20000010000 */
[----:B------:R-:W-:Y:S01]  /*9720*/  F2FP.F16.F32.PACK_AB R194, R158, R153 ;  /* 0x000000999ec2723e */ /* 0x000fe200000000ff */
[C---:B-1----:R-:W-:Y:S01]  /*9730*/  FADD.FTZ R20, R159.reuse, R157 ;  /* 0x0000009d9f147221 */ /* 0x042fe20000010000 */
[----:B------:R-:W-:Y:S01]  /*9740*/  F2FP.F16.F32.PACK_AB R195, R159, R166 ;  /* 0x000000a69fc3723e */ /* 0x000fe200000000ff */
[----:B------:R-:W-:Y:S06]  /*9750*/  @P2 BRA `(.L_x_24) ;  /* 0xffffffc0003c2947 */ /* 0x000fec000383ffff */
.L_x_15:
[----:B------:R-:W-:Y:S06]  /*9760*/  BAR.ARV 0x8, 0x120 ;  /* 0x0204800000007b1d */ /* 0x000fec0000002000 */
        /* <DEDUP_REMOVED lines=128> */
[----:B------:R-:W-:Y:S06]  /*9f70*/  @!P0 BRA `(.L_x_25) ;  /* 0x0000000000048947 */ /* 0x000fec0003800000 */
[----:B------:R-:W-:Y:S01]  /*9f80*/  BPT.TRAP 0x1 ;  /* 0x000000040000795c */ /* 0x000fe20000300000 */
.L_x_25:
        /* <DEDUP_REMOVED lines=8> */
.L_x_26:
[----:B--2---:R-:W-:Y:S05]  /*a010*/  @P2 BRA `(.L_x_27) ;  /* 0x0000000000082947 */ /* 0x004fea0003800000 */
[----:B------:R-:W2:Y:S02]  /*a020*/  SYNCS.PHASECHK.TRANS64.TRYWAIT P0, [UR7+0x38850], R0 ;  /* 0x03885000ff0075a7 */ /* 0x000ea40008000147 */
[----:B--2---:R-:W-:Y:S05]  /*a030*/  @!P0 BRA `(.L_x_28) ;  /* 0x00000054004c8947 */ /* 0x004fea0003800000 */
.L_x_27:
[----:B------:R-:W-:Y:S01]  /*a040*/  R2UR UR4, R18 ;  /* 0x00000000120472ca */ /* 0x000fe200000e0000 */
[----:B------:R-:W-:Y:S01]  /*a050*/  WARPGROUP.ARRIVE ;  /* 0x00000000000079c5 */ /* 0x000fe20000000000 */
[----:B------:R-:W-:Y:S01]  /*a060*/  UMOV UR11, 0x40000040 ;  /* 0x40000040000b7882 */ /* 0x000fe20000000000 */
[----:B-12---:R-:W1:Y:S01]  /*a070*/  SHFL.BFLY PT, R0, R21, 0x2, 0x1f ;  /* 0x0c401f0015007f89 */ /* 0x006e6200000e0000 */
[C---:B------:R-:W-:Y:S01]  /*a080*/  IADD3 R11, P2, R16.reuse, 0x40, RZ ;  /* 0x00000040100b7810 */ /* 0x040fe20007f5e0ff */
[----:B------:R-:W-:Y:S01]  /*a090*/  UIADD3 UR35, -UR36, URZ, URZ ;  /* 0x0000003f24237290 */ /* 0x000fe2000fffe13f */
[C---:B------:R-:W-:Y:S01]  /*a0a0*/  IADD3 R13, P4, R16.reuse, 0x4000, RZ ;  /* 0x00004000100d7810 */ /* 0x040fe20007f9e0ff */
[----:B------:R-:W2:Y:S01]  /*a0b0*/  SHFL.BFLY PT, R9, R20, 0x2, 0x1f ;  /* 0x0c401f0014097f89 */ /* 0x000ea200000e0000 */
[----:B------:R-:W-:Y:S01]  /*a0c0*/  LOP3.LUT R10, R11, 0x380, RZ, 0xc0, !PT ;  /* 0x000003800b0a7812 */ /* 0x000fe200078ec0ff */
[----:B------:R-:W-:Y:S01]  /*a0d0*/  ULDC.64 UR8, c[0x0][0xb70] ;  /* 0x0002dc0000087ab9 */ /* 0x000fe20000000a00 */
[----:B------:R-:W-:-:S02]  /*a0e0*/  IADD3 R153, P5, R16, 0x4020, RZ ;  /* 0x0000402010997810 */ /* 0x000fc40007fbe0ff */
[----:B------:R-:W-:Y:S01]  /*a0f0*/  SHF.R.U64 R10, R10, 0x3, RZ ;  /* 0x000000030a0a7819 */ /* 0x000fe200000012ff */
[----:B------:R-:W-:Y:S01]  /*a100*/  UIADD3 UR4, UR4, 0x400, URZ ;  /* 0x0000040004047890 */ /* 0x000fe2000fffe03f */
[----:B------:R-:W-:Y:S02]  /*a110*/  LOP3.LUT R12, R13, 0x380, RZ, 0xc0, !PT ;  /* 0x000003800d0c7812 */ /* 0x000fe400078ec0ff */
[----:B------:R-:W-:Y:S01]  /*a120*/  LOP3.LUT R10, R10, R11, RZ, 0x3c, !PT ;  /* 0x0000000b0a0a7212 */ /* 0x000fe200078e3cff */
[----:B------:R-:W-:Y:S01]  /*a130*/  USHF.R.U32.HI UR4, URZ, 0x4, UR4 ;  /* 0x000000043f047899 */ /* 0x000fe20008011604 */
[----:B------:R-:W-:Y:S01]  /*a140*/  IMAD.X R11, RZ, RZ, R17, P2 ;  /* 0x000000ffff0b7224 */ /* 0x000fe200010e0611 */
[----:B------:R-:W-:Y:S02]  /*a150*/  IADD3 R7, P0, R16, 0x20, RZ ;  /* 0x0000002010077810 */ /* 0x000fe40007f1e0ff */
[----:B------:R-:W-:Y:S01]  /*a160*/  ULOP3.LUT UR4, UR4, 0x3fff, URZ, 0xc0, !UPT ;  /* 0x00003fff04047892 */ /* 0x000fe2000f8ec03f */
[----:B------:R-:W-:-:S02]  /*a170*/  LOP3.LUT R152, R153, 0x380, RZ, 0xc0, !PT ;  /* 0x0000038099987812 */ /* 0x000fc400078ec0ff */
[----:B------:R-:W-:Y:S01]  /*a180*/  MOV R165, R10 ;  /* 0x0000000a00a57202 */ /* 0x000fe20000000f00 */
[----:B------:R-:W-:Y:S01]  /*a190*/  ULOP3.LUT UR4, UR4, 0x2800000, URZ, 0xfc, !UPT ;  /* 0x0280000004047892 */ /* 0x000fe2000f8efc3f */
[----:B------:R-:W-:Y:S01]  /*a1a0*/  SHF.R.U64 R12, R12, 0x3, RZ ;  /* 0x000000030c0c7819 */ /* 0x000fe200000012ff */
[----:B-1----:R-:W-:Y:S01]  /*a1b0*/  FADD.FTZ R0, R0, R21 ;  /* 0x0000001500007221 */ /* 0x002fe20000010000 */
[----:B------:R-:W-:Y:S01]  /*a1c0*/  LOP3.LUT R6, R7, 0x380, RZ, 0xc0, !PT ;  /* 0x0000038007067812 */ /* 0x000fe200078ec0ff */
[----:B------:R-:W-:Y:S01]  /*a1d0*/  UIMAD UR4, UR38, 0xa00, UR4 ;  /* 0x00000a00260478a4 */ /* 0x000fe2000f8e0204 */
[----:B------:R-:W-:Y:S01]  /*a1e0*/  SHF.R.U64 R152, R152, 0x3, RZ ;  /* 0x0000000398987819 */ /* 0x000fe200000012ff */
[----:B--2---:R-:W-:Y:S01]  /*a1f0*/  FADD.FTZ R9, R9, R20 ;  /* 0x0000001409097221 */ /* 0x004fe20000010000 */
[----:B------:R-:W1:Y:S01]  /*a200*/  SHFL.BFLY PT, R3, R0, 0x1, 0x1f ;  /* 0x0c201f0000037f89 */ /* 0x000e6200000e0000 */
[----:B------:R-:W-:Y:S01]  /*a210*/  UIADD3 UR6, UR4, 0x80, URZ ;  /* 0x0000008004067890 */ /* 0x000fe2000fffe03f */
[----:B------:R-:W-:Y:S01]  /*a220*/  LOP3.LUT R12, R12, R13, RZ, 0x3c, !PT ;  /* 0x0000000d0c0c7212 */ /* 0x000fe200078e3cff */
[----:B------:R-:W-:Y:S01]  /*a230*/  IMAD.X R13, RZ, RZ, R17, P4 ;  /* 0x000000ffff0d7224 */ /* 0x000fe200020e0611 */
[----:B------:R-:W-:Y:S01]  /*a240*/  UMOV UR10, UR4 ;  /* 0x00000004000a7c82 */ /* 0x000fe20008000000 */
[----:B------:R-:W2:Y:S01]  /*a250*/  SHFL.BFLY PT, R10, R9, 0x1, 0x1f ;  /* 0x0c201f00090a7f89 */ /* 0x000ea200000e0000 */
[----:B------:R-:W-:Y:S01]  /*a260*/  HGMMA.64x256x16.F32 R24, R208, gdesc[UR8].tnspB, R24, gsb0 ;  /* 0x43e00008d0187df0 */ /* 0x000fe20008000818 */
[----:B------:R-:W-:Y:S01]  /*a270*/  UMOV UR11, 0x40000040 ;  /* 0x40000040000b7882 */ /* 0x000fe20000000000 */
[----:B------:R-:W-:Y:S01]  /*a280*/  UMOV UR10, UR6 ;  /* 0x00000006000a7c82 */ /* 0x000fe20008000000 */
[----:B------:R-:W-:Y:S01]  /*a290*/  UIADD3 UR6, UR4, 0x100, URZ ;  /* 0x0000010004067890 */ /* 0x000fe2000fffe03f */
[----:B------:R-:W-:-:S02]  /*a2a0*/  SHF.R.U64 R6, R6, 0x3, RZ ;  /* 0x0000000306067819 */ /* 0x000fc400000012ff */
[----:B------:R-:W-:Y:S02]  /*a2b0*/  IADD3 R171, P4, R16, 0x8040, RZ ;  /* 0x0000804010ab7810 */ /* 0x000fe40007f9e0ff */
[----:B------:R-:W-:Y:S02]  /*a2c0*/  LOP3.LUT R152, R152, R153, RZ, 0x3c, !PT ;  /* 0x0000009998987212 */ /* 0x000fe400078e3cff */
[----:B------:R-:W-:Y:S02]  /*a2d0*/  IADD3.X R153, RZ, R17, RZ, P5, !PT ;  /* 0x00000011ff997210 */ /* 0x000fe40002ffe4ff */
[----:B------:R-:W-:Y:S02]  /*a2e0*/  LOP3.LUT R6, R6, R7, RZ, 0x3c, !PT ;  /* 0x0000000706067212 */ /* 0x000fe400078e3cff */
[C---:B------:R-:W-:Y:S02]  /*a2f0*/  IADD3 R175, P5, R16.reuse, 0x8060, RZ ;  /* 0x0000806010af7810 */ /* 0x040fe40007fbe0ff */
[----:B------:R-:W-:-:S02]  /*a300*/  IADD3 R15, P3, R16, 0x60, RZ ;  /* 0x00000060100f7810 */ /* 0x000fc40007f7e0ff */
[----:B------:R-:W-:Y:S02]  /*a310*/  IADD3.X R7, RZ, R17, RZ, P0, !PT ;  /* 0x00000011ff077210 */ /* 0x000fe400007fe4ff */
[----:B------:R-:W-:Y:S02]  /*a320*/  LOP3.LUT R170, R171, 0x380, RZ, 0xc0, !PT ;  /* 0x00000380abaa7812 */ /* 0x000fe400078ec0ff */
[----:B------:R-:W-:Y:S02]  /*a330*/  LOP3.LUT R174, R175, 0x380, RZ, 0xc0, !PT ;  /* 0x00000380afae7812 */ /* 0x000fe400078ec0ff */
[----:B------:R-:W-:Y:S02]  /*a340*/  LOP3.LUT R14, R15, 0x380, RZ, 0xc0, !PT ;  /* 0x000003800f0e7812 */ /* 0x000fe400078ec0ff */
[----:B------:R-:W-:Y:S02]  /*a350*/  SHF.R.U64 R170, R170, 0x3, RZ ;  /* 0x00000003aaaa7819 */ /* 0x000fe400000012ff */
[----:B------:R-:W-:Y:S01]  /*a360*/  MOV R161, R6 ;  /* 0x0000000600a17202 */ /* 0x000fe20000000f00 */
[----:B-1----:R-:W-:Y:S01]  /*a370*/  FADD.FTZ R7, R0, R3 ;  /* 0x0000000300077221 */ /* 0x002fe20000010000 */
[----:B------:R-:W-:Y:S01]  /*a380*/  SHF.R.U64 R174, R174, 0x3, RZ ;  /* 0x00000003aeae7819 */ /* 0x000fe200000012ff */
[----:B------:R-:W-:Y:S01]  /*a390*/  IMAD.MOV.U32 R6, RZ, RZ, RZ ;  /* 0x000000ffff067224 */ /* 0x000fe200078e00ff */
[----:B------:R-:W-:Y:S01]  /*a3a0*/  MOV R163, R12 ;  /* 0x0000000c00a37202 */ /* 0x000fe20000000f00 */
[----:B--2---:R-:W-:Y:S01]  /*a3b0*/  FADD.FTZ R12, R9, R10 ;  /* 0x0000000a090c7221 */ /* 0x004fe20000010000 */
[----:B------:R-:W-:Y:S01]  /*a3c0*/  SHF.R.U64 R14, R14, 0x3, RZ ;  /* 0x000000030e0e7819 */ /* 0x000fe200000012ff */
[----:B------:R-:W-:Y:S01]  /*a3d0*/  IMAD.MOV.U32 R10, RZ, RZ, RZ ;  /* 0x000000ffff0a7224 */ /* 0x000fe200078e00ff */
[----:B------:R-:W-:-:S02]  /*a3e0*/  LOP3.LUT R170, R170, R171, RZ, 0x3c, !PT ;  /* 0x000000abaaaa7212 */ /* 0x000fc400078e3cff */
[----:B------:R-:W-:Y:S02]  /*a3f0*/  IADD3.X R171, RZ, R17, RZ, P4, !PT ;  /* 0x00000011ffab7210 */ /* 0x000fe400027fe4ff */
[----:B------:R-:W-:Y:S02]  /*a400*/  FSETP.NE.FTZ.AND P4, PT, R7, RZ, PT ;  /* 0x000000ff0700720b */ /* 0x000fe40003f95000 */
[----:B------:R-:W-:Y:S01]  /*a410*/  LOP3.LUT R174, R174, R175, RZ, 0x3c, !PT ;  /* 0x000000afaeae7212 */ /* 0x000fe200078e3cff */
[----:B------:R-:W-:Y:S01]  /*a420*/  IMAD.X R175, RZ, RZ, R17, P5 ;  /* 0x000000ffffaf7224 */ /* 0x000fe200028e0611 */
[----:B------:R-:W-:Y:S02]  /*a430*/  LOP3.LUT R14, R14, R15, RZ, 0x3c, !PT ;  /* 0x0000000f0e0e7212 */ /* 0x000fe400078e3cff */
[----:B------:R-:W-:Y:S02]  /*a440*/  IADD3.X R15, RZ, R17, RZ, P3, !PT ;  /* 0x00000011ff0f7210 */ /* 0x000fe40001ffe4ff */
[----:B------:R-:W-:-:S02]  /*a450*/  FSETP.NE.FTZ.AND P5, PT, R12, RZ, PT ;  /* 0x000000ff0c00720b */ /* 0x000fc40003fb5000 */
[----:B------:R-:W-:Y:S02]  /*a460*/  R2UR UR5, R216 ;  /* 0x00000000d80572ca */ /* 0x000fe400000e0000 */
[C---:B------:R-:W-:Y:S01]  /*a470*/  IADD3 R169, P3, R16.reuse, 0x8020, RZ ;  /* 0x0000802010a97810 */ /* 0x040fe20007f7e0ff */
[----:B------:R-:W1:Y:S01]  /*a480*/  @P4 MUFU.LG2 R3, R7 ;  /* 0x0000000700034308 */ /* 0x000e620000000c00 */
[----:B------:R-:W-:Y:S02]  /*a490*/  R2UR UR12, R215 ;  /* 0x00000000d70c72ca */ /* 0x000fe400000e0000 */
[C---:B------:R-:W-:Y:S02]  /*a4a0*/  IADD3 R155, P6, R16.reuse, 0x4040, RZ ;  /* 0x00004040109b7810 */ /* 0x040fe40007fde0ff */
[----:B------:R-:W-:Y:S02]  /*a4b0*/  LOP3.LUT R168, R169, 0x380, RZ, 0xc0, !PT ;  /* 0x00000380a9a87812 */ /* 0x000fe400078ec0ff */
[----:B------:R-:W-:Y:S01]  /*a4c0*/  IADD3 R157, P0, R16, 0x4060, RZ ;  /* 0x00004060109d7810 */ /* 0x000fe20007f1e0ff */
[----:B------:R-:W2:Y:S01]  /*a4d0*/  @P5 MUFU.LG2 R11, R12 ;  /* 0x0000000c000b5308 */ /* 0x000ea20000000c00 */
[----:B------:R-:W-:Y:S01]  /*a4e0*/  MOV R13, UR7 ;  /* 0x00000007000d7c02 */ /* 0x000fe20008000f00 */
[----:B------:R-:W-:Y:S01]  /*a4f0*/  UIADD3 UR34, -UR5, URZ, URZ ;  /* 0x0000003f05227290 */ /* 0x000fe2000fffe13f */
[----:B------:R-:W-:Y:S01]  /*a500*/  LOP3.LUT R154, R155, 0x380, RZ, 0xc0, !PT ;  /* 0x000003809b9a7812 */ /* 0x000fe200078ec0ff */
[----:B------:R-:W-:Y:S01]  /*a510*/  ULDC UR7, c[0x0][0xa88] ;  /* 0x0002a20000077ab9 */ /* 0x000fe20000000800 */
[----:B------:R-:W-:Y:S01]  /*a520*/  SHF.R.U64 R168, R168, 0x3, RZ ;  /* 0x00000003a8a87819 */ /* 0x000fe200000012ff */
[----:B------:R-:W-:Y:S01]  /*a530*/  @!P1 VIADD R13, R13, 0x38860 ;  /* 0x000388600d0d9836 */ /* 0x000fe20000000000 */
[----:B------:R-:W-:Y:S01]  /*a540*/  IADD3 R159, P2, R16, 0x8000, RZ ;  /* 0x00008000109f7810 */ /* 0x000fe20007f5e0ff */
[----:B------:R1:W3:Y:S01]  /*a550*/  @P4 MUFU.RCP R6, R7 ;  /* 0x0000000700064308 */ /* 0x0002e20000001000 */
[----:B------:R-:W-:-:S02]  /*a560*/  LOP3.LUT R156, R157, 0x380, RZ, 0xc0, !PT ;  /* 0x000003809d9c7812 */ /* 0x000fc400078ec0ff */
[----:B------:R-:W-:Y:S02]  /*a570*/  SHF.R.U64 R154, R154, 0x3, RZ ;  /* 0x000000039a9a7819 */ /* 0x000fe400000012ff */
[----:B------:R-:W-:Y:S02]  /*a580*/  LOP3.LUT R168, R168, R169, RZ, 0x3c, !PT ;  /* 0x000000a9a8a87212 */ /* 0x000fe400078e3cff */
[----:B------:R-:W-:Y:S01]  /*a590*/  LOP3.LUT R158, R159, 0x380, RZ, 0xc0, !PT ;  /* 0x000003809f9e7812 */ /* 0x000fe200078ec0ff */
[----:B------:R4:W5:Y:S01]  /*a5a0*/  @P5 MUFU.RCP R10, R12 ;  /* 0x0000000c000a5308 */ /* 0x0009620000001000 */
[----:B------:R-:W-:Y:S01]  /*a5b0*/  SHF.R.U64 R156, R156, 0x3, RZ ;  /* 0x000000039c9c7819 */ /* 0x000fe200000012ff */
[----:B-1----:R-:W-:Y:S01]  /*a5c0*/  @P4 FMUL.FTZ R7, R3, 0.69314718246459960938 ;  /* 0x3f31721803074820 */ /* 0x002fe20000410000 */
[----:B------:R-:W-:Y:S01]  /*a5d0*/  IADD3.X R169, RZ, R17, RZ, P3, !PT ;  /* 0x00000011ffa97210 */ /* 0x000fe20001ffe4ff */
[----:B--2---:R-:W-:Y:S01]  /*a5e0*/  @P5 FMUL.FTZ R11, R11, 0.69314718246459960938 ;  /* 0x3f3172180b0b5820 */ /* 0x004fe20000410000 */
[----:B------:R-:W-:-:S02]  /*a5f0*/  IADD3 R21, P3, R16, 0xc060, RZ ;  /* 0x0000c06010157810 */ /* 0x000fc40007f7e0ff */
[----:B------:R-:W-:Y:S01]  /*a600*/  LOP3.LUT R154, R154, R155, RZ, 0x3c, !PT ;  /* 0x0000009b9a9a7212 */ /* 0x000fe200078e3cff */
[----:B------:R-:W-:Y:S01]  /*a610*/  IMAD.X R155, RZ, RZ, R17, P6 ;  /* 0x000000ffff9b7224 */ /* 0x000fe200030e0611 */
[----:B------:R-:W-:Y:S01]  /*a620*/  SHF.R.U64 R158, R158, 0x3, RZ ;  /* 0x000000039e9e7819 */ /* 0x000fe200000012ff */
[----:B----4-:R-:W-:Y:S01]  /*a630*/  @P4 FMUL.FTZ R12, R2, 0.69314718246459960938 ;  /* 0x3f317218020c4820 */ /* 0x010fe20000410000 */
[----:B------:R-:W-:Y:S01]  /*a640*/  LOP3.LUT R156, R156, R157, RZ, 0x3c, !PT ;  /* 0x0000009d9c9c7212 */ /* 0x000fe200078e3cff */
[----:B------:R-:W-:Y:S01]  /*a650*/  @P5 FMUL.FTZ R2, R2, 0.69314718246459960938 ;  /* 0x3f31721802025820 */ /* 0x000fe20000410000 */
[----:B------:R-:W-:Y:S02]  /*a660*/  @!P1 PRMT R13, RZ, 0x654, R13 ;  /* 0x00000654ff0d9816 */ /* 0x000fe4000000000d */
[----:B------:R-:W-:Y:S02]  /*a670*/  IADD3 R173, P6, R16, 0xc000, RZ ;  /* 0x0000c00010ad7810 */ /* 0x000fe40007fde0ff */
[----:B------:R-:W-:-:S02]  /*a680*/  IADD3.X R157, RZ, R17, RZ, P0, !PT ;  /* 0x00000011ff9d7210 */ /* 0x000fc400007fe4ff */
[----:B------:R-:W-:Y:S02]  /*a690*/  LOP3.LUT R8, R21, 0x380, RZ, 0xc0, !PT ;  /* 0x0000038015087812 */ /* 0x000fe400078ec0ff */
[----:B------:R-:W-:Y:S02]  /*a6a0*/  IADD3 R177, P0, R16, 0xc020, RZ ;  /* 0x0000c02010b17810 */ /* 0x000fe40007f1e0ff */
[----:B------:R-:W-:Y:S01]  /*a6b0*/  LOP3.LUT R158, R158, R159, RZ, 0x3c, !PT ;  /* 0x0000009f9e9e7212 */ /* 0x000fe200078e3cff */
[----:B------:R-:W-:Y:S01]  /*a6c0*/  IMAD.X R159, RZ, RZ, R17, P2 ;  /* 0x000000ffff9f7224 */ /* 0x000fe200010e0611 */
[----:B------:R-:W-:Y:S02]  /*a6d0*/  LOP3.LUT R167, R16, 0x380, RZ, 0xc0, !PT ;  /* 0x0000038010a77812 */ /* 0x000fe400078ec0ff */
[----:B------:R-:W-:Y:S02]  /*a6e0*/  LOP3.LUT R172, R173, 0x380, RZ, 0xc0, !PT ;  /* 0x00000380adac7812 */ /* 0x000fe400078ec0ff */
[----:B------:R-:W-:-:S02]  /*a6f0*/  SHF.R.U64 R8, R8, 0x3, RZ ;  /* 0x0000000308087819 */ /* 0x000fc400000012ff */
[----:B------:R-:W-:Y:S02]  /*a700*/  IADD3 R179, P2, R16, 0xc040, RZ ;  /* 0x0000c04010b37810 */ /* 0x000fe40007f5e0ff */
[----:B------:R-:W-:Y:S02]  /*a710*/  LOP3.LUT R176, R177, 0x380, RZ, 0xc0, !PT ;  /* 0x00000380b1b07812 */ /* 0x000fe400078ec0ff */
[----:B------:R-:W-:Y:S02]  /*a720*/  SHF.R.U64 R167, R167, 0x3, RZ ;  /* 0x00000003a7a77819 */ /* 0x000fe400000012ff */
[----:B------:R-:W-:Y:S02]  /*a730*/  SHF.R.U64 R172, R172, 0x3, RZ ;  /* 0x00000003acac7819 */ /* 0x000fe400000012ff */
[----:B------:R-:W-:Y:S02]  /*a740*/  LOP3.LUT R8, R8, R21, RZ, 0x3c, !PT ;  /* 0x0000001508087212 */ /* 0x000fe400078e3cff */
[----:B------:R-:W-:-:S02]  /*a750*/  MOV R162, R152 ;  /* 0x0000009800a27202 */ /* 0x000fc40000000f00 */
[----:B------:R-:W-:Y:S02]  /*a760*/  IADD3.X R9, RZ, R17, RZ, P3, !PT ;  /* 0x00000011ff097210 */ /* 0x000fe40001ffe4ff */
[----:B------:R-:W-:Y:S02]  /*a770*/  LOP3.LUT R178, R179, 0x380, RZ, 0xc0, !PT ;  /* 0x00000380b3b27812 */ /* 0x000fe400078ec0ff */
[----:B------:R-:W-:Y:S02]  /*a780*/  SHF.R.U64 R176, R176, 0x3, RZ ;  /* 0x00000003b0b07819 */ /* 0x000fe400000012ff */
[----:B------:R-:W-:Y:S02]  /*a790*/  MOV R153, R156 ;  /* 0x0000009c00997202 */ /* 0x000fe40000000f00 */
[----:B------:R-:W-:Y:S01]  /*a7a0*/  MOV R156, R158 ;  /* 0x0000009e009c7202 */ /* 0x000fe20000000f00 */
[----:B------:R-:W-:Y:S01]  /*a7b0*/  IMAD.MOV.U32 R158, RZ, RZ, -0x800000 ;  /* 0xff800000ff9e7424 */ /* 0x000fe200078e00ff */
[----:B------:R-:W-:Y:S01]  /*a7c0*/  LOP3.LUT R166, R167, R16, RZ, 0x3c, !PT ;  /* 0x00000010a7a67212 */ /* 0x000fe200078e3cff */
[----:B------:R-:W-:Y:S01]  /*a7d0*/  IMAD.MOV.U32 R167, RZ, RZ, R17 ;  /* 0x000000ffffa77224 */ /* 0x000fe200078e0011 */
[----:B------:R-:W-:Y:S01]  /*a7e0*/  LOP3.LUT R172, R172, R173, RZ, 0x3c, !PT ;  /* 0x000000adacac7212 */ /* 0x000fe200078e3cff */
[----:B------:R-:W-:Y:S01]  /*a7f0*/  @P4 FFMA.FTZ R158, R12, R5, R7 ;  /* 0x000000050c9e4223 */ /* 0x000fe20000010007 */
[----:B------:R-:W-:-:S02]  /*a800*/  MOV R159, R8 ;  /* 0x00000008009f7202 */ /* 0x000fc40000000f00 */
[----:B------:R-:W-:Y:S02]  /*a810*/  SHF.R.U64 R178, R178, 0x3, RZ ;  /* 0x00000003b2b27819 */ /* 0x000fe400000012ff */
[----:B------:R-:W-:Y:S02]  /*a820*/  LOP3.LUT R176, R176, R177, RZ, 0x3c, !PT ;  /* 0x000000b1b0b07212 */ /* 0x000fe400078e3cff */
[-C--:B------:R-:W-:Y:S02]  /*a830*/  IADD3.X R173, RZ, R17.reuse, RZ, P6, !PT ;  /* 0x00000011ffad7210 */ /* 0x080fe400037fe4ff */
[----:B------:R-:W-:Y:S02]  /*a840*/  IADD3.X R177, RZ, R17, RZ, P0, !PT ;  /* 0x00000011ffb17210 */ /* 0x000fe400007fe4ff */
[----:B------:R-:W-:Y:S01]  /*a850*/  MOV R157, 0xff800000 ;  /* 0xff800000009d7802 */ /* 0x000fe20000000f00 */
[----:B------:R-:W-:Y:S01]  /*a860*/  @P5 FFMA.FTZ R157, R2, R4, R11 ;  /* 0x00000004029d5223 */ /* 0x000fe2000001000b */
[----:B------:R-:W-:-:S02]  /*a870*/  LOP3.LUT P0, RZ, R214, 0x3, RZ, 0xc0, !PT ;  /* 0x00000003d6ff7812 */ /* 0x000fc4000780c0ff */
[----:B------:R-:W-:Y:S02]  /*a880*/  MOV R154, R154 ;  /* 0x0000009a009a7202 */ /* 0x000fe40000000f00 */
[----:B------:R-:W-:Y:S02]  /*a890*/  MOV R21, R170 ;  /* 0x000000aa00157202 */ /* 0x000fe40000000f00 */
[----:B------:R-:W-:Y:S01]  /*a8a0*/  LOP3.LUT R178, R178, R179, RZ, 0x3c, !PT ;  /* 0x000000b3b2b27212 */ /* 0x000fe200078e3cff */
[----:B------:R-:W-:Y:S01]  /*a8b0*/  IMAD.X R179, RZ, RZ, R17, P2 ;  /* 0x000000ffffb37224 */ /* 0x000fe200010e0611 */
[----:B------:R-:W-:Y:S02]  /*a8c0*/  MOV R166, R166 ;  /* 0x000000a600a67202 */ /* 0x000fe40000000f00 */
[----:B------:R-:W-:Y:S02]  /*a8d0*/  MOV R155, R168 ;  /* 0x000000a8009b7202 */ /* 0x000fe40000000f00 */
[----:B------:R-:W-:-:S02]  /*a8e0*/  MOV R152, R174 ;  /* 0x000000ae00987202 */ /* 0x000fc40000000f00 */
[----:B------:R-:W-:Y:S02]  /*a8f0*/  MOV R22, R172 ;  /* 0x000000ac00167202 */ /* 0x000fe40000000f00 */
[----:B------:R-:W-:Y:S02]  /*a900*/  MOV R164, R14 ;  /* 0x0000000e00a47202 */ /* 0x000fe40000000f00 */
[----:B------:R-:W-:Y:S02]  /*a910*/  MOV R0, R176 ;  /* 0x000000b000007202 */ /* 0x000fe40000000f00 */
[----:B------:R-:W-:Y:S01]  /*a920*/  MOV R20, R178 ;  /* 0x000000b200147202 */ /* 0x000fe20000000f00 */
[----:B------:R-:W-:Y:S02]  /*a930*/  WARPGROUP.DEPBAR.LE gsb0, 0x0 ;  /* 0x00008000000079c5 */ /* 0x000fe40000010000 */
[----:B------:R-:W-:-:S06]  /*a940*/  WARPGROUP.ARRIVE ;  /* 0x00000000000079c5 */ /* 0x000fcc0000000000 */
[----:B------:R-:W-:Y:S01]  /*a950*/  HGMMA.64x256x16.F32 R24, R204, gdesc[UR8].tnspB, R24, gsb0 ;  /* 0x43e00008cc187df0 */ /* 0x000fe20008000818 */
[----:B------:R-:W-:Y:S01]  /*a960*/  UMOV UR10, UR6 ;  /* 0x00000006000a7c82 */ /* 0x000fe20008000000 */
[----:B------:R-:W-:Y:S01]  /*a970*/  UMOV UR11, 0x40000040 ;  /* 0x40000040000b7882 */ /* 0x000fe20000000000 */
[----:B------:R-:W-:Y:S02]  /*a980*/  UIADD3 UR6, UR4, 0x180, URZ ;  /* 0x0000018004067890 */ /* 0x000fe4000fffe03f */
[----:B------:R-:W-:Y:S01]  /*a990*/  UIADD3 UR4, UR4, 0x200, URZ ;  /* 0x0000020004047890 */ /* 0x000fe2000fffe03f */
[----:B------:R-:W-:Y:S02]  /*a9a0*/  WARPGROUP.DEPBAR.LE gsb0, 0x0 ;  /* 0x00008000000079c5 */ /* 0x000fe40000010000 */
[----:B------:R-:W-:-:S15]  /*a9b0*/  WARPGROUP.ARRIVE ;  /* 0x00000000000079c5 */ /* 0x000fde0000000000 */
[----:B------:R-:W-:-:S05]  /*a9c0*/  NOP ;  /* 0x0000000000007918 */ /* 0x000fca0000000000 */
[----:B------:R-:W-:Y:S01]  /*a9d0*/  HGMMA.64x256x16.F32 R24, R200, gdesc[UR8].tnspB, R24, gsb0 ;  /* 0x43e00008c8187df0 */ /* 0x000fe20008000818 */
[----:B------:R-:W-:Y:S01]  /*a9e0*/  UMOV UR10, UR6 ;  /* 0x00000006000a7c82 */ /* 0x000fe20008000000 */
[----:B------:R-:W-:Y:S01]  /*a9f0*/  UMOV UR11, 0x40000040 ;  /* 0x40000040000b7882 */ /* 0x000fe20000000000 */
[----:B------:R-:W-:Y:S02]  /*aa00*/  WARPGROUP.DEPBAR.LE gsb0, 0x0 ;  /* 0x00008000000079c5 */ /* 0x000fe40000010000 */
[----:B------:R-:W-:-:S15]  /*aa10*/  WARPGROUP.ARRIVE ;  /* 0x00000000000079c5 */ /* 0x000fde0000000000 */
[----:B------:R-:W-:-:S08]  /*aa20*/  NOP ;  /* 0x0000000000007918 */ /* 0x000fd00000000000 */
[----:B------:R-:W-:Y:S01]  /*aa30*/  HGMMA.64x256x16.F32 R24, R196, gdesc[UR8].tnspB, R24, gsb0 ;  /* 0x43e00008c4187df0 */ /* 0x000fe20008000818 */
[----:B------:R-:W-:Y:S01]  /*aa40*/  UMOV UR10, UR4 ;  /* 0x00000004000a7c82 */ /* 0x000fe20008000000 */
[----:B------:R-:W-:Y:S01]  /*aa50*/  UMOV UR11, 0x40000040 ;  /* 0x40000040000b7882 */ /* 0x000fe20000000000 */
[----:B------:R-:W-:Y:S02]  /*aa60*/  ULDC UR4, c[0x0][0xdb4] ;  /* 0x00036d0000047ab9 */ /* 0x000fe40000000800 */
[----:B------:R-:W-:-:S03]  /*aa70*/  UIMAD UR35, UR4, UR35, UR5 ;  /* 0x00000023042372a4 */ /* 0x000fc6000f8e0205 */
[----:B------:R-:W-:Y:S01]  /*aa80*/  ULDC UR5, c[0x0][0xda8] ;  /* 0x00036a0000057ab9 */ /* 0x000fe20000000800 */
[----:B------:R-:W-:Y:S02]  /*aa90*/  USHF.R.S32.HI UR4, URZ, 0x1f, UR35 ;  /* 0x0000001f3f047899 */ /* 0x000fe40008011423 */
[----:B------:R-:W-:Y:S02]  /*aaa0*/  UIMAD UR34, UR5, UR34, UR12 ;  /* 0x00000022052272a4 */ /* 0x000fe4000f8e020c */
[----:B------:R-:W-:Y:S02]  /*aab0*/  UIMAD UR6, UR4, UR8, URZ ;  /* 0x00000008040672a4 */ /* 0x000fe4000f8e023f */
[----:B------:R-:W-:Y:S02]  /*aac0*/  USHF.L.U32 UR34, UR34, 0x7, URZ ;  /* 0x0000000722227899 */ /* 0x000fe4000800063f */
[----:B------:R-:W-:Y:S02]  /*aad0*/  UIMAD.WIDE.U32 UR4, UR35, UR8, URZ ;  /* 0x00000008230472a5 */ /* 0x000fe4000f8e003f */
[----:B------:R-:W-:-:S02]  /*aae0*/  UIMAD UR6, UR35, UR9, UR6 ;  /* 0x00000009230672a4 */ /* 0x000fc4000f8e0206 */
[----:B------:R-:W-:Y:S01]  /*aaf0*/  IADD3 R160, R219, UR34, RZ ;  /* 0x00000022dba07c10 */ /* 0x000fe2000fffe0ff */
[----:B------:R-:W-:Y:S01]  /*ab00*/  ULDC.64 UR12, c[0x0][0x208] ;  /* 0x00008200000c7ab9 */ /* 0x000fe20000000a00 */
[----:B------:R-:W-:Y:S01]  /*ab10*/  MOV R9, UR5 ;  /* 0x0000000500097c02 */ /* 0x000fe20008000f00 */
[----:B------:R-:W-:Y:S01]  /*ab20*/  IMAD.U32 R8, RZ, RZ, UR4 ;  /* 0x00000004ff087e24 */ /* 0x000fe2000f8e00ff */
[----:B------:R-:W-:Y:S01]  /*ab30*/  UIADD3 UR4, UR5, UR6, URZ ;  /* 0x0000000605047290 */ /* 0x000fe2000fffe03f */
[----:B------:R-:W-:Y:S02]  /*ab40*/  VIADD R9, R160, 0x8 ;  /* 0x00000008a0097836 */ /* 0x000fe40000000000 */
[----:B------:R-:W-:-:S03]  /*ab50*/  IMAD.MOV.U32 R2, RZ, RZ, R8 ;  /* 0x000000ffff027224 */ /* 0x000fc600078e0008 */
[----:B------:R-:W-:Y:S02]  /*ab60*/  ISETP.GE.OR P2, PT, R9, UR7, P0 ;  /* 0x0000000709007c0c */ /* 0x000fe40008746670 */
[----:B------:R-:W-:Y:S01]  /*ab70*/  MOV R3, UR4 ;  /* 0x0000000400037c02 */ /* 0x000fe20008000f00 */
[----:B------:R-:W-:Y:S01]  /*ab80*/  USHF.R.S32.HI UR4, URZ, 0x1f, UR36 ;  /* 0x0000001f3f047899 */ /* 0x000fe20008011424 */
[----:B------:R-:W-:Y:S01]  /*ab90*/  ISETP.GE.OR P0, PT, R160, UR7, P0 ;  /* 0x00000007a0007c0c */ /* 0x000fe20008706670 */
[----:B------:R-:W-:Y:S02]  /*aba0*/  WARPGROUP.DEPBAR.LE gsb0, 0x0 ;  /* 0x00008000000079c5 */ /* 0x000fe40000010000 */
[----:B------:R-:W-:-:S06]  /*abb0*/  WARPGROUP.ARRIVE ;  /* 0x00000000000079c5 */ /* 0x000fcc0000000000 */
[----:B------:R-:W-:Y:S01]  /*abc0*/  HGMMA.64x256x16.F32 R24, R192, gdesc[UR8].tnspB, R24, gsb0 ;  /* 0x43e00008c0187df0 */ /* 0x000fe20008000818 */
[----:B------:R-:W-:Y:S02]  /*abd0*/  R2UR UR10, R212 ;  /* 0x00000000d40a72ca */ /* 0x000fe400000e0000 */
[----:B------:R-:W-:Y:S02]  /*abe0*/  WARPGROUP.DEPBAR.LE gsb0, 0x0 ;  /* 0x00008000000079c5 */ /* 0x000fe40000010000 */
[----:B------:R1:W-:Y:S01]  /*abf0*/  @!P1 SYNCS.ARRIVE.TRANS64.RED.A1T0 RZ, [R13+URZ], RZ ;  /* 0x000000ff0dff99a7 */ /* 0x0003e2000810043f */
[-C--:B---3--:R-:W-:Y:S01]  /*ac00*/  FMUL.FTZ R12, R41, R6.reuse ;  /* 0x00000006290c7220 */ /* 0x088fe20000410000 */
[-C--:B------:R-:W-:Y:S01]  /*ac10*/  FMUL.FTZ R4, R25, R6.reuse ;  /* 0x0000000619047220 */ /* 0x080fe20000410000 */
[----:B------:R-:W-:Y:S01]  /*ac20*/  FMUL.FTZ R5, R24, R6 ;  /* 0x0000000618057220 */ /* 0x000fe20000410000 */
[-C--:B-----5:R-:W-:Y:S01]  /*ac30*/  FMUL.FTZ R7, R27, R10.reuse ;  /* 0x0000000a1b077220 */ /* 0x0a0fe20000410000 */
[----:B------:R-:W-:Y:S01]  /*ac40*/  FMUL.FTZ R170, R26, R10 ;  /* 0x0000000a1aaa7220 */ /* 0x000fe20000410000 */
[-C--:B------:R-:W-:Y:S01]  /*ac50*/  FMUL.FTZ R167, R29, R6.reuse ;  /* 0x000000061da77220 */ /* 0x080fe20000410000 */
[-C--:B------:R-:W-:Y:S01]  /*ac60*/  FMUL.FTZ R172, R28, R6.reuse ;  /* 0x000000061cac7220 */ /* 0x080fe20000410000 */
[----:B-1----:R-:W-:Y:S01]  /*ac70*/  FMUL.FTZ R13, R40, R6 ;  /* 0x00000006280d7220 */ /* 0x002fe20000410000 */
[-C--:B------:R-:W-:Y:S01]  /*ac80*/  FMUL.FTZ R169, R31, R10.reuse ;  /* 0x0000000a1fa97220 */ /* 0x080fe20000410000 */
[----:B------:R-:W1:Y:S01]  /*ac90*/  LDC.64 R40, c[0x0][0xb78] ;  /* 0x0002de00ff287b82 */ /* 0x000e620000000a00 */
[----:B------:R-:W-:Y:S01]  /*aca0*/  FMUL.FTZ R174, R30, R10 ;  /* 0x0000000a1eae7220 */ /* 0x000fe20000410000 */
[-C--:B------:R-:W-:Y:S01]  /*acb0*/  FMUL.FTZ R8, R33, R6.reuse ;  /* 0x0000000621087220 */ /* 0x080fe20000410000 */
[-C--:B------:R-:W-:Y:S01]  /*acc0*/  FMUL.FTZ R9, R32, R6.reuse ;  /* 0x0000000620097220 */ /* 0x080fe20000410000 */
[-C--:B------:R-:W-:Y:S01]  /*acd0*/  FMUL.FTZ R11, R37, R6.reuse ;  /* 0x00000006250b7220 */ /* 0x080fe20000410000 */
[-C--:B------:R-:W-:Y:S01]  /*ace0*/  FMUL.FTZ R168, R36, R6.reuse ;  /* 0x0000000624a87220 */ /* 0x080fe20000410000 */
[-C--:B------:R-:W-:Y:S01]  /*acf0*/  FMUL.FTZ R14, R45, R6.reuse ;  /* 0x000000062d0e7220 */ /* 0x080fe20000410000 */
[----:B------:R-:W-:Y:S01]  /*ad00*/  FMUL.FTZ R15, R44, R6 ;  /* 0x000000062c0f7220 */ /* 0x000fe20000410000 */
[----:B------:R-:W-:Y:S01]  /*ad10*/  F2FP.F16.F32.PACK_AB R4, R4, R5 ;  /* 0x000000050404723e */ /* 0x000fe200000000ff */
        /* <DEDUP_REMOVED lines=61> */
[----:B------:R-:W-:Y:S01]  /*b0f0*/  F2FP.F16.F32.PACK_AB R6, R167, R172 ;  /* 0x000000aca706723e */ /* 0x000fe200000000ff */
[----:B------:R-:W-:Y:S01]  /*b100*/  FMUL.FTZ R51, R51, R10 ;  /* 0x0000000a33337220 */ /* 0x000fe20000410000 */
[----:B------:R-:W-:Y:S01]  /*b110*/  F2FP.F16.F32.PACK_AB R7, R169, R174 ;  /* 0x000000aea907723e */ /* 0x000fe200000000ff */
[----:B------:R-:W-:Y:S01]  /*b120*/  BAR.SYNC.DEFER_BLOCKING 0x1, 0x100 ;  /* 0x0044000000007b1d */ /* 0x000fe20000010000 */
        /* <DEDUP_REMOVED lines=52> */
[----:B------:R2:W-:Y:S01]  /*b470*/  STSM.16.M88.4 [R166], R4 ;  /* 0x00000004a6007844 */ /* 0x0005e20000000200 */
[----:B------:R-:W-:Y:S01]  /*b480*/  F2FP.F16.F32.PACK_AB R10, R11, R168 ;  /* 0x000000a80b0a723e */ /* 0x000fe200000000ff */
[----:B-1----:R-:W-:Y:S01]  /*b490*/  IMAD.WIDE.U32 R2, R40, UR36, R2 ;  /* 0x0000002428027c25 */ /* 0x002fe2000f8e0002 */
[----:B------:R-:W-:-:S02]  /*b4a0*/  F2FP.F16.F32.PACK_AB R9, R35, R34 ;  /* 0x000000222309723e */ /* 0x000fc400000000ff */
[----:B------:R-:W-:Y:S02]  /*b4b0*/  F2FP.F16.F32.PACK_AB R11, R39, R38 ;  /* 0x00000026270b723e */ /* 0x000fe400000000ff */
[----:B------:R-:W-:Y:S02]  /*b4c0*/  F2FP.F16.F32.PACK_AB R12, R12, R13 ;  /* 0x0000000d0c0c723e */ /* 0x000fe400000000ff */
[----:B------:R-:W-:Y:S01]  /*b4d0*/  F2FP.F16.F32.PACK_AB R14, R14, R15 ;  /* 0x0000000f0e0e723e */ /* 0x000fe200000000ff */
[----:B------:R-:W-:Y:S01]  /*b4e0*/  STSM.16.M88.4 [R161], R8 ;  /* 0x00000008a1007844 */ /* 0x000fe20000000200 */
[----:B------:R-:W-:Y:S02]  /*b4f0*/  F2FP.F16.F32.PACK_AB R13, R43, R42 ;  /* 0x0000002a2b0d723e */ /* 0x000fe400000000ff */
[----:B------:R-:W-:Y:S02]  /*b500*/  F2FP.F16.F32.PACK_AB R15, R47, R46 ;  /* 0x0000002e2f0f723e */ /* 0x000fe400000000ff */
[----:B------:R-:W-:-:S02]  /*b510*/  F2FP.F16.F32.PACK_AB R24, R24, R25 ;  /* 0x000000191818723e */ /* 0x000fc400000000ff */
[----:B------:R-:W-:Y:S01]  /*b520*/  F2FP.F16.F32.PACK_AB R26, R26, R27 ;  /* 0x0000001b1a1a723e */ /* 0x000fe200000000ff */
[----:B------:R-:W-:Y:S01]  /*b530*/  STSM.16.M88.4 [R165], R12 ;  /* 0x0000000ca5007844 */ /* 0x000fe20000000200 */
[----:B------:R-:W-:Y:S02]  /*b540*/  F2FP.F16.F32.PACK_AB R25, R51, R50 ;  /* 0x000000323319723e */ /* 0x000fe400000000ff */
[----:B------:R-:W-:Y:S02]  /*b550*/  F2FP.F16.F32.PACK_AB R27, R55, R54 ;  /* 0x00000036371b723e */ /* 0x000fe400000000ff */
[----:B--2---:R-:W-:Y:S02]  /*b560*/  F2FP.F16.F32.PACK_AB R4, R57, R56 ;  /* 0x000000383904723e */ /* 0x004fe400000000ff */
[----:B------:R-:W-:Y:S01]  /*b570*/  F2FP.F16.F32.PACK_AB R5, R59, R58 ;  /* 0x0000003a3b05723e */ /* 0x000fe200000000ff */
[----:B------:R-:W-:Y:S01]  /*b580*/  STSM.16.M88.4 [R164], R24 ;  /* 0x00000018a4007844 */ /* 0x000fe20000000200 */
[----:B------:R-:W-:-:S02]  /*b590*/  F2FP.F16.F32.PACK_AB R6, R61, R60 ;  /* 0x0000003c3d06723e */ /* 0x000fc400000000ff */
[----:B------:R-:W-:Y:S02]  /*b5a0*/  F2FP.F16.F32.PACK_AB R7, R63, R62 ;  /* 0x0000003e3f07723e */ /* 0x000fe400000000ff */
[----:B------:R-:W-:Y:S02]  /*b5b0*/  F2FP.F16.F32.PACK_AB R28, R28, R29 ;  /* 0x0000001d1c1c723e */ /* 0x000fe400000000ff */
[----:B------:R-:W-:Y:S01]  /*b5c0*/  F2FP.F16.F32.PACK_AB R30, R30, R31 ;  /* 0x0000001f1e1e723e */ /* 0x000fe200000000ff */
[----:B------:R1:W-:Y:S01]  /*b5d0*/  STSM.16.M88.4 [R163], R4 ;  /* 0x00000004a3007844 */ /* 0x0003e20000000200 */
[----:B------:R-:W-:Y:S02]  /*b5e0*/  F2FP.F16.F32.PACK_AB R29, R67, R66 ;  /* 0x00000042431d723e */ /* 0x000fe400000000ff */
[----:B------:R-:W-:Y:S02]  /*b5f0*/  F2FP.F16.F32.PACK_AB R31, R71, R70 ;  /* 0x00000046471f723e */ /* 0x000fe400000000ff */
[----:B------:R-:W-:-:S02]  /*b600*/  F2FP.F16.F32.PACK_AB R32, R32, R33 ;  /* 0x000000212020723e */ /* 0x000fc400000000ff */
[----:B------:R-:W-:Y:S01]  /*b610*/  F2FP.F16.F32.PACK_AB R33, R75, R74 ;  /* 0x0000004a4b21723e */ /* 0x000fe200000000ff */
[----:B------:R-:W-:Y:S01]  /*b620*/  STSM.16.M88.4 [R162], R28 ;  /* 0x0000001ca2007844 */ /* 0x000fe20000000200 */
[----:B------:R-:W-:Y:S02]  /*b630*/  F2FP.F16.F32.PACK_AB R34, R77, R76 ;  /* 0x0000004c4d22723e */ /* 0x000fe400000000ff */
[----:B------:R-:W-:Y:S02]  /*b640*/  F2FP.F16.F32.PACK_AB R35, R79, R78 ;  /* 0x0000004e4f23723e */ /* 0x000fe400000000ff */
[----:B------:R-:W-:Y:S02]  /*b650*/  F2FP.F16.F32.PACK_AB R36, R36, R37 ;  /* 0x000000252424723e */ /* 0x000fe400000000ff */
[----:B------:R-:W-:Y:S01]  /*b660*/  F2FP.F16.F32.PACK_AB R37, R83, R82 ;  /* 0x000000525325723e */ /* 0x000fe200000000ff */
[----:B------:R-:W-:Y:S01]  /*b670*/  STSM.16.M88.4 [R154], R32 ;  /* 0x000000209a007844 */ /* 0x000fe20000000200 */
[----:B------:R-:W-:Y:S01]  /*b680*/  F2FP.F16.F32.PACK_AB R38, R85, R84 ;  /* 0x000000545526723e */ /* 0x000fe200000000ff */
[----:B-1----:R-:W-:Y:S01]  /*b690*/  IMAD R4, R40, UR4, RZ ;  /* 0x0000000428047c24 */ /* 0x002fe2000f8e02ff */
[----:B------:R-:W-:Y:S01]  /*b6a0*/  F2FP.F16.F32.PACK_AB R39, R87, R86 ;  /* 0x000000565727723e */ /* 0x000fe200000000ff */
[----:B------:R-:W-:Y:S01]  /*b6b0*/  ULDC.64 UR4, c[0x0][0xb40] ;  /* 0x0002d00000047ab9 */ /* 0x000fe20000000a00 */
[----:B------:R-:W-:Y:S01]  /*b6c0*/  F2FP.F16.F32.PACK_AB R96, R97, R96 ;  /* 0x000000606160723e */ /* 0x000fe200000000ff */
[----:B------:R-:W-:Y:S01]  /*b6d0*/  IMAD R4, R41, UR36, R4 ;  /* 0x0000002429047c24 */ /* 0x000fe2000f8e0204 */
[----:B------:R-:W-:Y:S01]  /*b6e0*/  F2FP.F16.F32.PACK_AB R8, R89, R88 ;  /* 0x000000585908723e */ /* 0x000fe200000000ff */
[----:B------:R-:W-:Y:S01]  /*b6f0*/  STSM.16.M88.4 [R153], R36 ;  /* 0x0000002499007844 */ /* 0x000fe20000000200 */
[----:B------:R-:W-:-:S02]  /*b700*/  F2FP.F16.F32.PACK_AB R9, R91, R90 ;  /* 0x0000005a5b09723e */ /* 0x000fc400000000ff */
[----:B------:R-:W-:Y:S02]  /*b710*/  F2FP.F16.F32.PACK_AB R10, R93, R92 ;  /* 0x0000005c5d0a723e */ /* 0x000fe400000000ff */
[----:B------:R-:W-:Y:S02]  /*b720*/  F2FP.F16.F32.PACK_AB R11, R95, R94 ;  /* 0x0000005e5f0b723e */ /* 0x000fe400000000ff */
[----:B------:R-:W-:Y:S02]  /*b730*/  F2FP.F16.F32.PACK_AB R97, R99, R98 ;  /* 0x000000626361723e */ /* 0x000fe400000000ff */
[----:B------:R-:W-:Y:S01]  /*b740*/  F2FP.F16.F32.PACK_AB R104, R105, R104 ;  /* 0x000000686968723e */ /* 0x000fe200000000ff */
[----:B------:R-:W-:Y:S01]  /*b750*/  STSM.16.M88.4 [R156], R8 ;  /* 0x000000089c007844 */ /* 0x000fe20000000200 */
[----:B------:R-:W-:Y:S02]  /*b760*/  F2FP.F16.F32.PACK_AB R98, R101, R100 ;  /* 0x000000646562723e */ /* 0x000fe400000000ff */
[----:B------:R-:W-:-:S02]  /*b770*/  F2FP.F16.F32.PACK_AB R99, R103, R102 ;  /* 0x000000666763723e */ /* 0x000fc400000000ff */
[----:B------:R-:W-:Y:S02]  /*b780*/  F2FP.F16.F32.PACK_AB R105, R107, R106 ;  /* 0x0000006a6b69723e */ /* 0x000fe400000000ff */
[----:B------:R-:W-:Y:S01]  /*b790*/  F2FP.F16.F32.PACK_AB R112, R113, R112 ;  /* 0x000000707170723e */ /* 0x000fe200000000ff */
[----:B------:R-:W-:Y:S01]  /*b7a0*/  STSM.16.M88.4 [R155], R96 ;  /* 0x000000609b007844 */ /* 0x000fe20000000200 */
[----:B------:R-:W-:Y:S02]  /*b7b0*/  F2FP.F16.F32.PACK_AB R106, R109, R108 ;  /* 0x0000006c6d6a723e */ /* 0x000fe400000000ff */
[----:B------:R-:W-:Y:S02]  /*b7c0*/  F2FP.F16.F32.PACK_AB R107, R111, R110 ;  /* 0x0000006e6f6b723e */ /* 0x000fe400000000ff */
[----:B------:R-:W-:Y:S02]  /*b7d0*/  F2FP.F16.F32.PACK_AB R113, R115, R114 ;  /* 0x000000727371723e */ /* 0x000fe400000000ff */
[----:B------:R-:W-:Y:S01]  /*b7e0*/  F2FP.F16.F32.PACK_AB R120, R121, R120 ;  /* 0x000000787978723e */ /* 0x000fe200000000ff */
[----:B------:R-:W-:Y:S01]  /*b7f0*/  STSM.16.M88.4 [R21], R104 ;  /* 0x0000006815007844 */ /* 0x000fe20000000200 */
        /* <DEDUP_REMOVED lines=21> */
[----:B------:R-:W-:Y:S02]  /*b950*/  SHF.R.S32.HI R5, RZ, 0x1f, R160 ;  /* 0x0000001fff057819 */ /* 0x000fe400000114a0 */
[----:B------:R-:W-:Y:S01]  /*b960*/  IADD3 R160, P1, R160, R2, RZ ;  /* 0x00000002a0a07210 */ /* 0x000fe20007f3e0ff */
[----:B------:R-:W-:Y:S03]  /*b970*/  STSM.16.M88.4 [R159], R144 ;  /* 0x000000909f007844 */ /* 0x000fe60000000200 */
[----:B------:R-:W-:Y:S01]  /*b980*/  IADD3.X R5, R5, R3, R4, P1, !PT ;  /* 0x0000000305057210 */ /* 0x000fe20000ffe404 */
[----:B------:R-:W-:Y:S01]  /*b990*/  @!PT LDS RZ, [RZ] ;  /* 0x00000000fffff984 */ /* 0x000fe20000000800 */
[----:B------:R-:W-:Y:S01]  /*b9a0*/  @!PT LDS RZ, [RZ] ;  /* 0x00000000fffff984 */ /* 0x000fe20000000800 */
[----:B------:R-:W-:Y:S01]  /*b9b0*/  @!PT LDS RZ, [RZ] ;  /* 0x00000000fffff984 */ /* 0x000fe20000000800 */
[----:B------:R-:W-:Y:S01]  /*b9c0*/  @!PT LDS RZ, [RZ] ;  /* 0x00000000fffff984 */ /* 0x000fe20000000800 */
[----:B------:R1:W-:Y:S06]  /*b9d0*/  MEMBAR.ALL.CTA ;  /* 0x0000000000007992 */ /* 0x0003ec0000008000 */
[----:B-1----:R-:W1:Y:S02]  /*b9e0*/  FENCE.VIEW.ASYNC.S ;  /* 0x00000000000073c6 */ /* 0x002e640000000000 */
[----:B-1----:R-:W-:Y:S06]  /*b9f0*/  BAR.ARV 0x1, 0x120 ;  /* 0x0044800000007b1d */ /* 0x002fec0000002000 */
[C---:B------:R-:W-:Y:S01]  /*ba00*/  LEA R2, P1, R160.reuse, UR4, 0x2 ;  /* 0x00000004a0027c11 */ /* 0x040fe2000f8210ff */
[----:B------:R-:W-:Y:S01]  /*ba10*/  ULDC UR4, c[0x0][0xc] ;  /* 0x0000030000047ab9 */ /* 0x000fe20000000800 */
[----:B------:R-:W1:Y:S01]  /*ba20*/  SHFL.IDX PT, R4, R218, RZ, 0x1f ;  /* 0x00001fffda047589 */ /* 0x000e6200000e0000 */
[----:B------:R-:W-:Y:S01]  /*ba30*/  UIADD3 UR10, UR4, UR10, URZ ;  /* 0x0000000a040a7290 */ /* 0x000fe2000fffe03f */
[----:B------:R-:W-:-:S05]  /*ba40*/  LEA.HI.X R3, R160, UR5, R5, 0x2, P1 ;  /* 0x00000005a0037c11 */ /* 0x000fca00088f1405 */
[----:B------:R2:W-:Y:S01]  /*ba50*/  @!P0 STG.E desc[UR12][R2.64], R158 ;  /* 0x0000009e02008986 */ /* 0x0005e2000c10190c */
[----:B------:R-:W-:-:S03]  /*ba60*/  MOV R212, UR10 ;  /* 0x0000000a00d47c02 */ /* 0x000fc60008000f00 */
[----:B------:R2:W-:Y:S01]  /*ba70*/  @!P2 STG.E desc[UR12][R2.64+0x20], R157 ;  /* 0x0000209d0200a986 */ /* 0x0005e2000c10190c */
[----:B-1----:R-:W-:-:S13]  /*ba80*/  ISETP.NE.AND P0, PT, R4, 0x7, PT ;  /* 0x000000070400780c */ /* 0x002fda0003f05270 */
[----:B--2---:R-:W-:Y:S05]  /*ba90*/  @P0 BRA `(.L_x_29) ;  /* 0x0000000000840947 */ /* 0x004fea0003800000 */
[----:B------:R-:W-:Y:S01]  /*baa0*/  BAR.SYNC.DEFER_BLOCKING 0x1, 0x120 ;  /* 0x0044800000007b1d */ /* 0x000fe20000010000 */
[----:B------:R-:W-:-:S05]  /*bab0*/  ELECT P0, URZ, PT ;  /* 0x00000000003f782f */ /* 0x000fca0003800000 */
[----:B------:R-:W-:Y:S08]  /*bac0*/  BSSY B0, `(.L_x_29) ;  /* 0x000001e000007945 */ /* 0x000ff00003800000 */
[----:B------:R-:W-:Y:S05]  /*bad0*/  @!P0 BRA `(.L_x_30) ;  /* 0x0000000000708947 */ /* 0x000fea0003800000 */
[----:B------:R-:W-:Y:S01]  /*bae0*/  R2UR UR10, R18 ;  /* 0x00000000120a72ca */ /* 0x000fe200000e0000 */
[----:B------:R-:W-:Y:S01]  /*baf0*/  ULDC.64 UR12, c[0x0][0x198] ;  /* 0x00006600000c7ab9 */ /* 0x000fe20000000a00 */
[----:B------:R-:W-:Y:S01]  /*bb00*/  UMOV UR33, URZ ;  /* 0x0000003f00217c82 */ /* 0x000fe20008000000 */
[----:B------:R-:W-:Y:S01]  /*bb10*/  UIADD3 UR4, UP0, UR12, 0x9f0, URZ ;  /* 0x000009f00c047890 */ /* 0x000fe2000ff1e03f */
[----:B------:R-:W-:Y:S01]  /*bb20*/  UMOV UR37, URZ ;  /* 0x0000003f00257c82 */ /* 0x000fe20008000000 */
[----:B------:R-:W-:Y:S02]  /*bb30*/  UMOV UR7, 0x40 ;  /* 0x0000004000077882 */ /* 0x000fe40000000000 */
[----:B------:R-:W-:-:S06]  /*bb40*/  UIADD3.X UR5, URZ, UR13, URZ, UP0, !UPT ;  /* 0x0000000d3f057290 */ /* 0x000fcc00087fe43f */
[----:B------:R-:W-:Y:S02]  /*bb50*/  UIADD3 UR6, UR10, 0x4000, URZ ;  /* 0x000040000a067890 */ /* 0x000fe4000fffe03f */
[----:B------:R-:W-:Y:S02]  /*bb60*/  UIADD3 UR8, UR10, 0x8000, URZ ;  /* 0x000080000a087890 */ /* 0x000fe4000fffe03f */
[----:B------:R-:W-:Y:S01]  /*bb70*/  UMOV UR32, UR10 ;  /* 0x0000000a00207c82 */ /* 0x000fe20008000000 */
[----:B------:R-:W-:Y:S01]  /*bb80*/  UIADD3 UR9, UR10, 0xc000, URZ ;  /* 0x0000c0000a097890 */ /* 0x000fe2000fffe03f */
[----:B------:R1:W-:Y:S02]  /*bb90*/  UTMASTG.5D [UR32], [UR4] ;  /* 0x00000020040073b5 */ /* 0x0003e40008020000 */
[----:B-1----:R-:W-:Y:S01]  /*bba0*/  UMOV UR32, UR6 ;  /* 0x0000000600207c82 */ /* 0x002fe20008000000 */
[----:B------:R-:W-:Y:S01]  /*bbb0*/  UMOV UR33, UR7 ;  /* 0x0000000700217c82 */ /* 0x000fe20008000000 */
[----:B------:R-:W-:Y:S01]  /*bbc0*/  UMOV UR6, 0x80 ;  /* 0x0000008000067882 */ /* 0x000fe20000000000 */
[----:B------:R1:W-:Y:S02]  /*bbd0*/  UTMASTG.5D [UR32], [UR4] ;  /* 0x00000020040073b5 */ /* 0x0003e40008020000 */
[----:B-1----:R-:W-:Y:S01]  /*bbe0*/  UMOV UR32, UR8 ;  /* 0x0000000800207c82 */ /* 0x002fe20008000000 */
[----:B------:R-:W-:Y:S01]  /*bbf0*/  UMOV UR33, UR6 ;  /* 0x0000000600217c82 */ /* 0x000fe20008000000 */
[----:B------:R-:W-:Y:S01]  /*bc00*/  UMOV UR6, 0xc0 ;  /* 0x000000c000067882 */ /* 0x000fe20000000000 */
[----:B------:R1:W-:Y:S02]  /*bc10*/  UTMASTG.5D [UR32], [UR4] ;  /* 0x00000020040073b5 */ /* 0x0003e40008020000 */
[----:B-1----:R-:W-:Y:S01]  /*bc20*/  UMOV UR32, UR9 ;  /* 0x0000000900207c82 */ /* 0x002fe20008000000 */
[----:B------:R-:W-:Y:S01]  /*bc30*/  UMOV UR33, UR6 ;  /* 0x0000000600217c82 */ /* 0x000fe20008000000 */
[----:B------:R-:W-:Y:S01]  /*bc40*/  UIADD3 UR6, UR10, 0x38820, URZ ;  /* 0x000388200a067890 */ /* 0x000fe2000fffe03f */
[----:B------:R1:W-:Y:S03]  /*bc50*/  UTMASTG.5D [UR32], [UR4] ;  /* 0x00000020040073b5 */ /* 0x0003e60008020000 */
[----:B------:R-:W-:Y:S01]  /*bc60*/  UPRMT UR6, URZ, 0x654, UR6 ;  /* 0x000006543f067896 */ /* 0x000fe20008000006 */
[----:B------:R0:W-:Y:S01]  /*bc70*/  UTMACMDFLUSH ;  /* 0x00000000000079b7 */ /* 0x0001e20000000000 */
[----:B------:R-:W-:-:S07]  /*bc80*/  DEPBAR.LE SB0, 0x0 ;  /* 0x000080000000791a */ /* 0x000fce0000000000 */
[----:B-1----:R-:W-:Y:S03]  /*bc90*/  SYNCS.ARRIVE.TRANS64.RED.A1T0 RZ, [UR6], RZ ;  /* 0x000000ffffff79a7 */ /* 0x002fe60008100406 */
.L_x_30:
[----:B------:R-:W-:Y:S05]  /*bca0*/  BSYNC B0 ;  /* 0x0000000000007941 */ /* 0x000fea0003800000 */
.L_x_29:
[----:B------:R-:W1:Y:S01]  /*bcb0*/  LDC R0, c[0x0][0xda4] ;  /* 0x00036900ff007b82 */ /* 0x000e620000000800 */
[----:B------:R-:W-:Y:S01]  /*bcc0*/  R2UR UR6, R212 ;  /* 0x00000000d40672ca */ /* 0x000fe200000e0000 */
[----:B------:R-:W-:Y:S01]  /*bcd0*/  UIADD3 UR38, UR38, 0x1, URZ ;  /* 0x0000000126267890 */ /* 0x000fe2000fffe03f */
[----:B------:R-:W-:Y:S01]  /*bce0*/  R2UR UR5, R19 ;  /* 0x00000000130572ca */ /* 0x000fe200000e0000 */
[----:B------:R-:W-:Y:S02]  /*bcf0*/  VIADD R213, R213, 0x1 ;  /* 0x00000001d5d57836 */ /* 0x000fe40000000000 */
[----:B------:R-:W-:-:S04]  /*bd00*/  UISETP.NE.AND UP0, UPT, UR38, 0x2, UPT ;  /* 0x000000022600788c */ /* 0x000fc8000bf05270 */
[----:B------:R-:W-:Y:S02]  /*bd10*/  USEL UR4, URZ, 0x1, UP0 ;  /* 0x000000013f047887 */ /* 0x000fe40008000000 */
[----:B------:R-:W-:-:S04]  /*bd20*/  USEL UR38, UR38, URZ, UP0 ;  /* 0x0000003f26267287 */ /* 0x000fc80008000000 */
[----:B------:R-:W-:-:S06]  /*bd30*/  ULOP3.LUT UR5, UR5, UR4, URZ, 0x3c, !UPT ;  /* 0x0000000405057292 */ /* 0x000fcc000f8e3c3f */
[----:B------:R-:W-:Y:S02]  /*bd40*/  MOV R19, UR5 ;  /* 0x0000000500137c02 */ /* 0x000fe40008000f00 */
[----:B-1----:R-:W-:-:S13]  /*bd50*/  ISETP.LE.AND P0, PT, R0, UR6, PT ;  /* 0x0000000600007c0c */ /* 0x002fda000bf03270 */
[----:B------:R-:W-:Y:S05]  /*bd60*/  @!P0 BRA `(.L_x_31) ;  /* 0xffffff4c00f88947 */ /* 0x000fea000383ffff */
[----:B------:R-:W-:Y:S05]  /*bd70*/  EXIT ;  /* 0x000000000000794d */ /* 0x000fea0003800000 */
.L_x_7:
[----:B------:R-:W-:-:S08]  /*bd80*/  NOP ;  /* 0x0000000000007918 */ /* 0x000fd00000000000 */
[----:B-1----:R-:W1:-:S00]  /*bd90*/  USETMAXREG.DEALLOC.CTAPOOL 0x18 ;  /* 0x00000018000079c8 */ /* 0x002e4000080e0500 */
[----:B-1----:R-:W-:-:S06]  /*bda0*/  LOP3.LUT R0, R0, 0x3, RZ, 0xc0, !PT ;  /* 0x0000000300007812 */ /* 0x002fcc00078ec0ff */
[----:B------:R-:W1:Y:S02]  /*bdb0*/  SHFL.IDX PT, R0, R0, RZ, 0x1f ;  /* 0x00001fff00007589 */ /* 0x000e6400000e0000 */
[----:B-1----:R-:W-:-:S13]  /*bdc0*/  ISETP.NE.AND P0, PT, R0, RZ, PT ;  /* 0x000000ff0000720c */ /* 0x002fda0003f05270 */
[----:B--2---:R-:W-:Y:S05]  /*bdd0*/  @P0 EXIT ;  /* 0x000000000000094d */ /* 0x004fea0003800000 */
[----:B------:R-:W1:Y:S01]  /*bde0*/  S2UR UR4, SR_CTAID.X ;  /* 0x00000000000479c3 */ /* 0x000e620000002500 */
[----:B------:R-:W-:Y:S01]  /*bdf0*/  IMAD.MOV.U32 R16, RZ, RZ, RZ ;  /* 0x000000ffff107224 */ /* 0x000fe200078e00ff */
[----:B------:R-:W-:Y:S01]  /*be00*/  MOV R2, 0x1 ;  /* 0x0000000100027802 */ /* 0x000fe20000000f00 */
[----:B------:R-:W-:-:S05]  /*be10*/  IMAD.MOV.U32 R19, RZ, RZ, 0x1 ;  /* 0x00000001ff137424 */ /* 0x000fca00078e00ff */
[----:B------:R-:W1:Y:S02]  /*be20*/  LDC R0, c[0x0][0xda4] ;  /* 0x00036900ff007b82 */ /* 0x000e640000000800 */
[----:B-1----:R-:W-:-:S13]  /*be30*/  ISETP.LE.AND P0, PT, R0, UR4, PT ;  /* 0x0000000400007c0c */ /* 0x002fda000bf03270 */
[----:B------:R-:W-:Y:S05]  /*be40*/  @P0 BRA `(.L_x_32) ;  /* 0x0000003000940947 */ /* 0x000fea0003800000 */
[----:B------:R-:W-:Y:S01]  /*be50*/  MOV R0, UR4 ;  /* 0x0000000400007c02 */ /* 0x000fe20008000f00 */
[----:B------:R-:W-:Y:S01]  /*be60*/  IMAD.MOV.U32 R16, RZ, RZ, RZ ;  /* 0x000000ffff107224 */ /* 0x000fe200078e00ff */
[----:B------:R-:W-:Y:S01]  /*be70*/  MOV R19, 0x1 ;  /* 0x0000000100137802 */ /* 0x000fe20000000f00 */
[----:B------:R-:W-:Y:S01]  /*be80*/  ULDC.64 UR36, c[0x0][0x198] ;  /* 0x0000660000247ab9 */ /* 0x000fe20000000a00 */
[----:B------:R-:W-:Y:S01]  /*be90*/  ULDC UR38, c[0x0][0xc] ;  /* 0x0000030000267ab9 */ /* 0x000fe20000000800 */
[----:B------:R1:W-:Y:S04]  /*bea0*/  STL [R1+0x10], R0 ;  /* 0x0000100001007387 */ /* 0x0003e80000100800 */
[----:B------:R1:W-:Y:S02]  /*beb0*/  STL [R1+0x18], RZ ;  /* 0x000018ff01007387 */ /* 0x0003e40000100800 */
.L_x_77:
[----:B------:R-:W2:Y:S01]  /*bec0*/  LDL R2, [R1+0x10] ;  /* 0x0000100001027983 */ /* 0x000ea20000100800 */
[----:B-1----:R-:W1:Y:S01]  /*bed0*/  LDC R0, c[0x0][0xda8] ;  /* 0x00036a00ff007b82 */ /* 0x002e620000000800 */
[----:B------:R-:W-:Y:S05]  /*bee0*/  YIELD ;  /* 0x0000000000007946 */ /* 0x000fea0003800000 */
[----:B------:R-:W3:Y:S01]  /*bef0*/  S2R R5, SR_CgaCtaId ;  /* 0x0000000000057919 */ /* 0x000ee20000008800 */
[----:B------:R-:W-:Y:S01]  /*bf00*/  ULDC.64 UR4, c[0x0][0x3f8] ;  /* 0x0000fe0000047ab9 */ /* 0x000fe20000000a00 */
[----:B------:R-:W4:Y:S01]  /*bf10*/  LDC R18, c[0x0][0xdb4] ;  /* 0x00036d00ff127b82 */ /* 0x000f220000000800 */
[----:B------:R-:W-:-:S03]  /*bf20*/  UISETP.NE.U32.AND UP0, UPT, UR4, URZ, UPT ;  /* 0x0000003f0400728c */ /* 0x000fc6000bf05070 */
[----:B------:R-:W-:Y:S01]  /*bf30*/  ULDC UR4, c[0x0][0x404] ;  /* 0x0001010000047ab9 */ /* 0x000fe20000000800 */
[----:B------:R-:W-:-:S04]  /*bf40*/  UISETP.NE.AND.EX UP0, UPT, UR5, URZ, UPT, UP0 ;  /* 0x0000003f0500728c */ /* 0x000fc8000bf05300 */
[----:B------:R-:W-:Y:S01]  /*bf50*/  USEL UR4, UR4, 0x1, UP0 ;  /* 0x0000000104047887 */ /* 0x000fe20008000000 */
[----:B-1----:R-:W-:Y:S02]  /*bf60*/  ISETP.NE.AND P0, PT, R0, 0x1, PT ;  /* 0x000000010000780c */ /* 0x002fe40003f05270 */
[----:B----4-:R-:W-:-:S11]  /*bf70*/  ISETP.NE.AND P1, PT, R18, 0x1, PT ;  /* 0x000000011200780c */ /* 0x010fd60003f25270 */
[----:B------:R-:W2:Y:S08]  /*bf80*/  @P0 LDC R0, c[0x0][0xdac] ;  /* 0x00036b00ff000b82 */ /* 0x000eb00000000800 */
[----:B------:R-:W1:Y:S01]  /*bf90*/  @P0 LDC R3, c[0x0][0xdb0] ;  /* 0x00036c00ff030b82 */ /* 0x000e620000000800 */
[----:B--2---:R-:W-:-:S04]  /*bfa0*/  @P0 IMAD.HI.U32 R0, R2, R0, RZ ;  /* 0x0000000002000227 */ /* 0x004fc800078e00ff */
[----:B------:R-:W-:Y:S01]  /*bfb0*/  IMAD.MOV.U32 R4, RZ, RZ, R2 ;  /* 0x000000ffff047224 */ /* 0x000fe200078e0002 */
[----:B-1----:R-:W-:Y:S02]  /*bfc0*/  @P0 SHF.R.U32.HI R4, RZ, R3, R0 ;  /* 0x00000003ff040219 */ /* 0x002fe40000011600 */
[----:B------:R-:W1:Y:S02]  /*bfd0*/  @P1 LDC.64 R2, c[0x0][0xdb8] ;  /* 0x00036e00ff021b82 */ /* 0x000e640000000a00 */
[----:B------:R-:W-:Y:S01]  /*bfe0*/  MOV R17, R4 ;  /* 0x0000000400117202 */ /* 0x000fe20000000f00 */
[----:B------:R2:W-:Y:S05]  /*bff0*/  STL [R1+0x8], R4 ;  /* 0x0000080401007387 */ /* 0x0005ea0000100800 */
[----:B------:R-:W4:Y:S01]  /*c000*/  LDC R0, c[0x0][0x2e0] ;  /* 0x0000b800ff007b82 */ /* 0x000f220000000800 */
[----:B-1----:R-:W-:-:S05]  /*c010*/  @P1 IMAD.HI.U32 R2, R4, R2, RZ ;  /* 0x0000000204021227 */ /* 0x002fca00078e00ff */
[----:B------:R-:W-:Y:S01]  /*c020*/  @P1 SHF.R.U32.HI R17, RZ, R3, R2 ;  /* 0x00000003ff111219 */ /* 0x000fe20000011602 */
[----:B----4-:R-:W-:Y:S01]  /*c030*/  IMAD R7, R0, UR4, RZ ;  /* 0x0000000400077c24 */ /* 0x010fe2000f8e02ff */
[----:B------:R-:W-:-:S03]  /*c040*/  MOV R0, 0x400 ;  /* 0x0000040000007802 */ /* 0x000fc60000000f00 */
[----:B------:R-:W-:Y:S01]  /*c050*/  IMAD.MOV R3, RZ, RZ, -R17 ;  /* 0x000000ffff037224 */ /* 0x000fe200078e0a11 */
[----:B---3--:R-:W-:Y:S01]  /*c060*/  LEA R6, R5, R0, 0x18 ;  /* 0x0000000005067211 */ /* 0x008fe200078ec0ff */
[----:B------:R-:W-:Y:S01]  /*c070*/  VIADD R0, R7, 0x4f ;  /* 0x0000004f07007836 */ /* 0x000fe20000000000 */
[----:B------:R2:W-:Y:S01]  /*c080*/  STL [R1+0x14], R7 ;  /* 0x0000140701007387 */ /* 0x0005e20000100800 */
[----:B------:R-:W-:Y:S01]  /*c090*/  IMAD R18, R18, R3, R4 ;  /* 0x0000000312127224 */ /* 0x000fe200078e0204 */
[----:B------:R-:W-:Y:S01]  /*c0a0*/  IADD3 R2, R6, 0x24400, RZ ;  /* 0x0002440006027810 */ /* 0x000fe20007ffe0ff */
[----:B------:R-:W-:Y:S01]  /*c0b0*/  IMAD.HI R0, R0, 0x66666667, RZ ;  /* 0x6666666700007827 */ /* 0x000fe200078e02ff */
[----:B------:R2:W-:Y:S02]  /*c0c0*/  STL [R1+0x4], R6 ;  /* 0x0000040601007387 */ /* 0x0005e40000100800 */
[----:B------:R-:W-:Y:S02]  /*c0d0*/  LOP3.LUT P0, RZ, R2, 0x3ff, RZ, 0xc0, !PT ;  /* 0x000003ff02ff7812 */ /* 0x000fe4000780c0ff */
[----:B------:R-:W-:-:S04]  /*c0e0*/  SHF.R.U32.HI R3, RZ, 0x1f, R0 ;  /* 0x0000001fff037819 */ /* 0x000fc80000011600 */
[----:B------:R-:W-:-:S05]  /*c0f0*/  LEA.HI.SX32 R0, R0, R3, 0x1b ;  /* 0x0000000300007211 */ /* 0x000fca00078fdaff */
[----:B------:R2:W-:Y:S02]  /*c100*/  STL [R1+0xc], R0 ;  /* 0x00000c0001007387 */ /* 0x0005e40000100800 */
[----:B------:R-:W-:Y:S05]  /*c110*/  @!P0 BRA `(.L_x_33) ;  /* 0x0000000000408947 */ /* 0x000fea0003800000 */
[----:B------:R-:W-:Y:S01]  /*c120*/  MOV R2, 0x0 ;  /* 0x0000000000027802 */ /* 0x000fe20000000f00 */
[----:B------:R-:W-:Y:S01]  /*c130*/  ULDC.64 UR6, c[0x4][0x1b8] ;  /* 0x01006e0000067ab9 */ /* 0x000fe20000000a00 */
[----:B------:R-:W-:Y:S01]  /*c140*/  ULDC.64 UR8, c[0x4][0x1c0] ;  /* 0x0100700000087ab9 */ /* 0x000fe20000000a00 */
[----:B------:R-:W-:Y:S01]  /*c150*/  ULDC.64 UR4, c[0x4][0x118] ;  /* 0x0100460000047ab9 */ /* 0x000fe20000000a00 */
[----:B--2---:R-:W-:Y:S01]  /*c160*/  MOV R4, UR6 ;  /* 0x0000000600047c02 */ /* 0x004fe20008000f00 */
[----:B------:R-:W-:Y:S01]  /*c170*/  IMAD.U32 R5, RZ, RZ, UR7 ;  /* 0x00000007ff057e24 */ /* 0x000fe2000f8e00ff */
[----:B------:R-:W1:Y:S01]  /*c180*/  LDC.64 R2, c[0x4][R2] ;  /* 0x0100000002027b82 */ /* 0x000e620000000a00 */
[----:B------:R-:W-:Y:S01]  /*c190*/  MOV R6, UR8 ;  /* 0x0000000800067c02 */ /* 0x000fe20008000f00 */
[----:B------:R-:W-:Y:S01]  /*c1a0*/  IMAD.U32 R7, RZ, RZ, UR9 ;  /* 0x00000009ff077e24 */ /* 0x000fe2000f8e00ff */
[----:B------:R-:W-:Y:S01]  /*c1b0*/  MOV R10, UR4 ;  /* 0x00000004000a7c02 */ /* 0x000fe20008000f00 */
[----:B------:R-:W-:Y:S01]  /*c1c0*/  IMAD.U32 R11, RZ, RZ, UR5 ;  /* 0x00000005ff0b7e24 */ /* 0x000fe2000f8e00ff */
[----:B------:R-:W-:Y:S01]  /*c1d0*/  MOV R8, 0x70 ;  /* 0x0000007000087802 */ /* 0x000fe20000000f00 */
[----:B------:R-:W-:Y:S01]  /*c1e0*/  IMAD.MOV.U32 R12, RZ, RZ, 0x1 ;  /* 0x00000001ff0c7424 */ /* 0x000fe200078e00ff */
[----:B------:R-:W-:-:S07]  /*c1f0*/  MOV R13, RZ ;  /* 0x000000ff000d7202 */ /* 0x000fce0000000f00 */
[----:B------:R-:W-:-:S07]  /*c200*/  LEPC R20, `(.L_x_33) ;  /* 0x000000001014794e */ /* 0x000fce0000000000 */
[----:B-1----:R-:W-:Y:S05]  /*c210*/  CALL.ABS.NOINC R2 ;  /* 0x0000000002007343 */ /* 0x002fea0003c00000 */
.L_x_33:
[----:B------:R-:W2:Y:S02]  /*c220*/  LDL R2, [R1+0x4] ;  /* 0x0000040001027983 */ /* 0x000ea40000100800 */
[----:B--2---:R-:W-:-:S05]  /*c230*/  VIADD R0, R2, 0x400 ;  /* 0x0000040002007836 */ /* 0x004fca0000000000 */
[----:B------:R-:W-:-:S13]  /*c240*/  LOP3.LUT P0, RZ, R0, 0x3ff, RZ, 0xc0, !PT ;  /* 0x000003ff00ff7812 */ /* 0x000fda000780c0ff */
[----:B------:R-:W-:Y:S05]  /*c250*/  @!P0 BRA `(.L_x_34) ;  /* 0x0000000000808947 */ /* 0x000fea0003800000 */
[----:B------:R-:W-:Y:S01]  /*c260*/  MOV R0, 0x0 ;  /* 0x0000000000007802 */ /* 0x000fe20000000f00 */
[----:B------:R-:W-:Y:S01]  /*c270*/  ULDC.64 UR6, c[0x4][0x1b8] ;  /* 0x01006e0000067ab9 */ /* 0x000fe20000000a00 */
[----:B------:R-:W-:Y:S01]  /*c280*/  ULDC.64 UR8, c[0x4][0x1c0] ;  /* 0x0100700000087ab9 */ /* 0x000fe20000000a00 */
[----:B------:R-:W-:Y:S01]  /*c290*/  ULDC.64 UR4, c[0x4][0x120] ;  /* 0x0100480000047ab9 */ /* 0x000fe20000000a00 */
[----:B------:R1:W2:Y:S01]  /*c2a0*/  LDC.64 R2, c[0x4][R0] ;  /* 0x0100000000027b82 */ /* 0x0002a20000000a00 */
[----:B------:R-:W-:Y:S01]  /*c2b0*/  MOV R4, UR6 ;  /* 0x0000000600047c02 */ /* 0x000fe20008000f00 */
[----:B------:R-:W-:Y:S01]  /*c2c0*/  IMAD.U32 R5, RZ, RZ, UR7 ;  /* 0x00000007ff057e24 */ /* 0x000fe2000f8e00ff */
[----:B------:R-:W-:Y:S01]  /*c2d0*/  MOV R6, UR8 ;  /* 0x0000000800067c02 */ /* 0x000fe20008000f00 */
[----:B------:R-:W-:Y:S01]  /*c2e0*/  IMAD.U32 R7, RZ, RZ, UR9 ;  /* 0x00000009ff077e24 */ /* 0x000fe2000f8e00ff */
[----:B------:R-:W-:Y:S01]  /*c2f0*/  MOV R10, UR4 ;  /* 0x00000004000a7c02 */ /* 0x000fe20008000f00 */
[----:B------:R-:W-:Y:S01]  /*c300*/  IMAD.U32 R11, RZ, RZ, UR5 ;  /* 0x00000005ff0b7e24 */ /* 0x000fe2000f8e00ff */
[----:B------:R-:W-:Y:S01]  /*c310*/  MOV R8, 0x70 ;  /* 0x0000007000087802 */ /* 0x000fe20000000f00 */
[----:B------:R-:W-:Y:S01]  /*c320*/  IMAD.MOV.U32 R12, RZ, RZ, 0x1 ;  /* 0x00000001ff0c7424 */ /* 0x000fe200078e00ff */
[----:B-1----:R-:W-:-:S07]  /*c330*/  MOV R13, RZ ;  /* 0x000000ff000d7202 */ /* 0x002fce0000000f00 */
[----:B------:R-:W-:-:S07]  /*c340*/  LEPC R20, `(.L_x_35) ;  /* 0x000000001014794e */ /* 0x000fce0000000000 */
[----:B--2---:R-:W-:Y:S05]  /*c350*/  CALL.ABS.NOINC R2 ;  /* 0x0000000002007343 */ /* 0x004fea0003c00000 */
.L_x_35:
[----:B------:R-:W-:Y:S01]  /*c360*/  MOV R2, 0x0 ;  /* 0x0000000000027802 */ /* 0x000fe20000000f00 */
[----:B------:R-:W-:Y:S01]  /*c370*/  ULDC.64 UR6, c[0x4][0x1b8] ;  /* 0x01006e0000067ab9 */ /* 0x000fe20000000a00 */
[----:B------:R-:W-:Y:S01]  /*c380*/  ULDC.64 UR8, c[0x4][0x1c0] ;  /* 0x0100700000087ab9 */ /* 0x000fe20000000a00 */
[----:B------:R-:W-:Y:S01]  /*c390*/  ULDC.64 UR4, c[0x4][0x128] ;  /* 0x01004a0000047ab9 */ /* 0x000fe20000000a00 */
[----:B------:R-:W-:Y:S01]  /*c3a0*/  IMAD.U32 R4, RZ, RZ, UR6 ;  /* 0x00000006ff047e24 */ /* 0x000fe2000f8e00ff */
[----:B------:R-:W-:Y:S01]  /*c3b0*/  MOV R5, UR7 ;  /* 0x0000000700057c02 */ /* 0x000fe20008000f00 */
[----:B------:R-:W1:Y:S01]  /*c3c0*/  LDC.64 R2, c[0x4][R2] ;  /* 0x0100000002027b82 */ /* 0x000e620000000a00 */
[----:B------:R-:W-:Y:S01]  /*c3d0*/  IMAD.U32 R6, RZ, RZ, UR8 ;  /* 0x00000008ff067e24 */ /* 0x000fe2000f8e00ff */
[----:B------:R-:W-:Y:S01]  /*c3e0*/  MOV R7, UR9 ;  /* 0x0000000900077c02 */ /* 0x000fe20008000f00 */
[----:B------:R-:W-:Y:S01]  /*c3f0*/  IMAD.U32 R10, RZ, RZ, UR4 ;  /* 0x00000004ff0a7e24 */ /* 0x000fe2000f8e00ff */
[----:B------:R-:W-:Y:S01]  /*c400*/  MOV R11, UR5 ;  /* 0x00000005000b7c02 */ /* 0x000fe20008000f00 */
[----:B------:R-:W-:Y:S01]  /*c410*/  IMAD.MOV.U32 R8, RZ, RZ, 0x70 ;  /* 0x00000070ff087424 */ /* 0x000fe200078e00ff */
[----:B------:R-:W-:Y:S01]  /*c420*/  MOV R12, 0x1 ;  /* 0x00000001000c7802 */ /* 0x000fe20000000f00 */
[----:B------:R-:W-:-:S07]  /*c430*/  IMAD.MOV.U32 R13, RZ, RZ, RZ ;  /* 0x000000ffff0d7224 */ /* 0x000fce00078e00ff */
[----:B------:R-:W-:-:S07]  /*c440*/  LEPC R20, `(.L_x_34) ;  /* 0x000000001014794e */ /* 0x000fce0000000000 */
[----:B-1----:R-:W-:Y:S05]  /*c450*/  CALL.ABS.NOINC R2 ;  /* 0x0000000002007343 */ /* 0x002fea0003c00000 */
.L_x_34:
[----:B------:R-:W1:Y:S01]  /*c460*/  LDC R0, c[0x0][0x428] ;  /* 0x00010a00ff007b82 */ /* 0x000e620000000800 */
[----:B------:R-:W-:Y:S01]  /*c470*/  ULDC.64 UR4, c[0x0][0x9f8] ;  /* 0x00027e0000047ab9 */ /* 0x000fe20000000a00 */
[----:B------:R-:W2:Y:S01]  /*c480*/  LDL.LU R7, [R1+0x8] ;  /* 0x0000080001077983 */ /* 0x000ea20000300800 */
[----:B------:R-:W-:Y:S02]  /*c490*/  ISETP.NE.U32.AND P0, PT, RZ, UR4, PT ;  /* 0x00000004ff007c0c */ /* 0x000fe4000bf05070 */
[----:B------:R-:W-:Y:S01]  /*c4a0*/  MOV R4, R18 ;  /* 0x0000001200047202 */ /* 0x000fe20000000f00 */
[----:B------:R-:W3:Y:S01]  /*c4b0*/  LDL R6, [R1+0x10] ;  /* 0x0000100001067983 */ /* 0x000ee20000100800 */
[----:B------:R-:W-:Y:S01]  /*c4c0*/  ISETP.NE.AND.EX P0, PT, RZ, UR5, PT, P0 ;  /* 0x00000005ff007c0c */ /* 0x000fe2000bf05300 */
[----:B------:R-:W-:Y:S01]  /*c4d0*/  ULDC.64 UR6, c[0x0][0x208] ;  /* 0x0000820000067ab9 */ /* 0x000fe20000000a00 */
[----:B------:R-:W-:Y:S01]  /*c4e0*/  ULDC UR4, c[0x0][0xda8] ;  /* 0x00036a0000047ab9 */ /* 0x000fe20000000800 */
[----:B------:R-:W4:Y:S01]  /*c4f0*/  S2R R8, SR_TID.X ;  /* 0x0000000000087919 */ /* 0x000f220000002100 */
[----:B-1----:R-:W-:-:S13]  /*c500*/  ISETP.NE.AND P1, PT, R0, 0x1, PT ;  /* 0x000000010000780c */ /* 0x002fda0003f25270 */
[----:B------:R-:W1:Y:S01]  /*c510*/  @P1 LDC R3, c[0x0][0x42c] ;  /* 0x00010b00ff031b82 */ /* 0x000e620000000800 */
[----:B----4-:R-:W-:-:S07]  /*c520*/  LOP3.LUT R8, R8, 0x1f, RZ, 0xc0, !PT ;  /* 0x0000001f08087812 */ /* 0x010fce00078ec0ff */
[----:B------:R-:W4:Y:S01]  /*c530*/  @P1 LDC R5, c[0x0][0x430] ;  /* 0x00010c00ff051b82 */ /* 0x000f220000000800 */
[----:B-1----:R-:W-:-:S07]  /*c540*/  @P1 IMAD.HI.U32 R0, R18, R3, RZ ;  /* 0x0000000312001227 */ /* 0x002fce00078e00ff */
[----:B------:R-:W1:Y:S01]  /*c550*/  @P0 LDC.64 R2, c[0x0][0x9f8] ;  /* 0x00027e00ff020b82 */ /* 0x000e620000000a00 */
[----:B----4-:R-:W-:Y:S01]  /*c560*/  @P1 SHF.R.U32.HI R4, RZ, R5, R0 ;  /* 0x00000005ff041219 */ /* 0x010fe20000011600 */
[----:B------:R-:W-:Y:S02]  /*c570*/  IMAD.MOV.U32 R0, RZ, RZ, R17 ;  /* 0x000000ffff007224 */ /* 0x000fe400078e0011 */
[----:B-1----:R-:W-:-:S05]  /*c580*/  @P0 IMAD.WIDE R2, R17, 0x4, R2 ;  /* 0x0000000411020825 */ /* 0x002fca00078e0202 */
[----:B------:R1:W5:Y:S01]  /*c590*/  @P0 LDG.E R0, desc[UR6][R2.64] ;  /* 0x0000000602000981 */ /* 0x000362000c1e1900 */
[----:B------:R-:W-:-:S04]  /*c5a0*/  ISETP.NE.AND P1, PT, R8, RZ, PT ;  /* 0x000000ff0800720c */ /* 0x000fc80003f25270 */
[----:B------:R-:W-:-:S09]  /*c5b0*/  PLOP3.LUT P2, PT, P1, PT, PT, 0x8, 0x0 ;  /* 0x000000000000781c */ /* 0x000fd20000f4e170 */
[----:B------:R-:W-:-:S05]  /*c5c0*/  VOTEU.ALL UP1, P1 ;  /* 0x00000000003f7886 */ /* 0x000fca0000820000 */
[----:B------:R-:W-:-:S04]  /*c5d0*/  @!UP1 UIADD3 UR8, UP0, UR36, 0x270, URZ ;  /* 0x0000027024089890 */ /* 0x000fc8000ff1e03f */
[----:B------:R-:W-:-:S03]  /*c5e0*/  @!UP1 UIADD3.X UR9, URZ, UR37, URZ, UP0, !UPT ;  /* 0x000000253f099290 */ /* 0x000fc600087fe43f */
[----:B------:R-:W-:Y:S01]  /*c5f0*/  VOTEU.ALL UP0, P1 ;  /* 0x00000000003f7886 */ /* 0x000fe20000800000 */
[----:B--2---:R-:W-:-:S05]  /*c600*/  IADD3 R8, -R7, RZ, RZ ;  /* 0x000000ff07087210 */ /* 0x004fca0007ffe1ff */
[----:B---3--:R-:W-:-:S04]  /*c610*/  IMAD R8, R8, UR4, R6 ;  /* 0x0000000408087c24 */ /* 0x008fc8000f8e0206 */
[----:B-1----:R-:W-:-:S07]  /*c620*/  IMAD.SHL.U32 R8, R8, 0x80, RZ ;  /* 0x0000008008087824 */ /* 0x002fce00078e00ff */
.L_x_36:
[----:B------:R-:W-:Y:S02]  /*c630*/  PLOP3.LUT P0, PT, P0, P2, PT, 0xa2, 0x0 ;  /* 0x000000000000781c */ /* 0x000fe40000705472 */
[----:B------:R-:W-:Y:S01]  /*c640*/  @P2 R2UR P0, UR7, R17 ;  /* 0x00000000110722ca */ /* 0x000fe20000000000 */
[----:B------:R-:W-:-:S07]  /*c650*/  UMOV UR4, URZ ;  /* 0x0000003f00047c82 */ /* 0x000fce0008000000 */
[----:B------:R-:W-:Y:S02]  /*c660*/  PLOP3.LUT P0, PT, P0, P2, PT, 0xa2, 0x0 ;  /* 0x000000000000781c */ /* 0x000fe40000705472 */
[----:B------:R-:W-:-:S08]  /*c670*/  @P2 R2UR.OR P0, UR6, R18 ;  /* 0x00000000120622ca */ /* 0x000fd00000100000 */
[----:B------:R-:W-:Y:S02]  /*c680*/  PLOP3.LUT P0, PT, P0, P2, PT, 0xa2, 0x0 ;  /* 0x000000000000781c */ /* 0x000fe40000705472 */
[----:B------:R-:W-:-:S08]  /*c690*/  @P2 R2UR.OR P0, UR5, R8 ;  /* 0x00000000080522ca */ /* 0x000fd00000100000 */
[----:B------:R-:W-:-:S05]  /*c6a0*/  @P2 PLOP3.LUT P2, PT, P0, PT, PT, 0x80, 0x0 ;  /* 0x000000000000281c */ /* 0x000fca000074f070 */
[----:B------:R1:W-:Y:S08]  /*c6b0*/  @!UP0 UTMAPF.L2.4D [UR4], [UR8] ;  /* 0x00000004080085b8 */ /* 0x0003f00008018000 */
[----:B-1----:R-:W-:Y:S05]  /*c6c0*/  @P2 BRA.U.ANY `(.L_x_36) ;  /* 0xfffffffd00d82947 */ /* 0x002fea000393ffff */
[----:B------:R-:W-:Y:S01]  /*c6d0*/  PLOP3.LUT P2, PT, P1, PT, PT, 0x8, 0x0 ;  /* 0x000000000000781c */ /* 0x000fe20000f4e170 */
[----:B------:R-:W-:Y:S01]  /*c6e0*/  VOTEU.ALL UP0, P1 ;  /* 0x00000000003f7886 */ /* 0x000fe20000800000 */
[----:B------:R-:W-:-:S11]  /*c6f0*/  UMOV UR4, 0x40 ;  /* 0x0000004000047882 */ /* 0x000fd60000000000 */
.L_x_37:
[----:B------:R-:W-:Y:S02]  /*c700*/  PLOP3.LUT P0, PT, P0, P2, PT, 0xa2, 0x0 ;  /* 0x000000000000781c */ /* 0x000fe40000705472 */
[----:B------:R-:W-:-:S08]  /*c710*/  @P2 R2UR P0, UR7, R17 ;  /* 0x00000000110722ca */ /* 0x000fd00000000000 */
        /* <DEDUP_REMOVED lines=10> */
.L_x_38:
        /* <DEDUP_REMOVED lines=12> */
.L_x_39:
        /* <DEDUP_REMOVED lines=9> */
[----:B------:R-:W1:Y:S01]  /*c910*/  LDC.64 R2, c[0x0][0x3f8] ;  /* 0x0000fe00ff027b82 */ /* 0x000e620000000a00 */
[----:B------:R-:W-:Y:S01]  /*c920*/  UMOV UR4, 0xffffffff ;  /* 0xffffffff00047882 */ /* 0x000fe20000000000 */
[----:B-1----:R-:W-:-:S04]  /*c930*/  ISETP.NE.U32.AND P0, PT, R2, RZ, PT ;  /* 0x000000ff0200720c */ /* 0x002fc80003f05070 */
[----:B------:R-:W-:-:S04]  /*c940*/  ISETP.NE.AND.EX P0, PT, R3, RZ, PT, P0 ;  /* 0x000000ff0300720c */ /* 0x000fc80003f05300 */
[----:B-----5:R-:W-:Y:S01]  /*c950*/  SEL R5, R0, RZ, !P0 ;  /* 0x000000ff00057207 */ /* 0x020fe20004000000 */
[----:B------:R-:W-:Y:S08]  /*c960*/  BRA.DIV UR4, `(.L_x_40) ;  /* 0x0000002e04187947 */ /* 0x000ff0000b800000 */
.L_x_93:
[----:B------:R-:W2:Y:S01]  /*c970*/  LDL R6, [R1+0xc] ;  /* 0x00000c0001067983 */ /* 0x000ea20000100800 */
[----:B------:R-:W-:Y:S01]  /*c980*/  UMOV UR4, 0xffffffff ;  /* 0xffffffff00047882 */ /* 0x000fe20000000000 */
[----:B------:R-:W-:Y:S02]  /*c990*/  SHF.R.S32.HI R11, RZ, 0x1f, R0 ;  /* 0x0000001fff0b7819 */ /* 0x000fe40000011400 */
[----:B--2---:R-:W-:Y:S01]  /*c9a0*/  IADD3 R10, R6, -0x1, RZ ;  /* 0xffffffff060a7810 */ /* 0x004fe20007ffe0ff */
[----:B------:R-:W-:Y:S06]  /*c9b0*/  BRA.DIV UR4, `(.L_x_41) ;  /* 0x0000002e04387947 */ /* 0x000fec000b800000 */
[----:B------:R-:W-:-:S13]  /*c9c0*/  ELECT P6, URZ, PT ;  /* 0x00000000003f782f */ /* 0x000fda00038c0000 */
.L_x_96:
[----:B------:R-:W-:Y:S05]  /*c9d0*/  @!P6 BRA `(.L_x_42) ;  /* 0x000000040030e947 */ /* 0x000fea0003800000 */
[----:B------:R1:W-:Y:S01]  /*c9e0*/  STL [R1], R10 ;  /* 0x0000000a01007387 */ /* 0x0003e20000100800 */
[----:B------:R-:W-:Y:S01]  /*c9f0*/  IMAD.MOV.U32 R5, RZ, RZ, R0 ;  /* 0x000000ffff057224 */ /* 0x000fe200078e0000 */
[----:B------:R-:W-:Y:S06]  /*ca00*/  @!P0 BRA `(.L_x_43) ;  /* 0x0000000000508947 */ /* 0x000fec0003800000 */
[----:B------:R-:W2:Y:S01]  /*ca10*/  LDC R9, c[0x0][0x41c] ;  /* 0x00010700ff097b82 */ /* 0x000ea20000000800 */
[----:B------:R-:W-:Y:S01]  /*ca20*/  MOV R5, R10 ;  /* 0x0000000a00057202 */ /* 0x000fe20000000f00 */
[----:B------:R-:W-:Y:S01]  /*ca30*/  ULDC.64 UR4, c[0x0][0x408] ;  /* 0x0001020000047ab9 */ /* 0x000fe20000000a00 */
[----:B------:R-:W-:Y:S01]  /*ca40*/  ULDC.64 UR6, c[0x0][0x208] ;  /* 0x0000820000067ab9 */ /* 0x000fe20000000a00 */
[----:B--2---:R-:W-:-:S13]  /*ca50*/  ISETP.NE.AND P1, PT, R9, 0x1, PT ;  /* 0x000000010900780c */ /* 0x004fda0003f25270 */
[----:B------:R-:W2:Y:S02]  /*ca60*/  @P1 LDC.64 R6, c[0x0][0x420] ;  /* 0x00010800ff061b82 */ /* 0x000ea40000000a00 */
[----:B--2---:R-:W-:-:S05]  /*ca70*/  @P1 IMAD.HI.U32 R6, R10, R6, RZ ;  /* 0x000000060a061227 */ /* 0x004fca00078e00ff */
[----:B------:R-:W-:-:S05]  /*ca80*/  @P1 SHF.R.U32.HI R5, RZ, R7, R6 ;  /* 0x00000007ff051219 */ /* 0x000fca0000011606 */
[----:B------:R-:W-:-:S04]  /*ca90*/  IMAD.MOV R6, RZ, RZ, -R5 ;  /* 0x000000ffff067224 */ /* 0x000fc800078e0a05 */
[----:B------:R-:W-:Y:S02]  /*caa0*/  IMAD R7, R9, R6, R10 ;  /* 0x0000000609077224 */ /* 0x000fe400078e020a */
[----:B------:R-:W-:-:S03]  /*cab0*/  IMAD R6, R11, UR4, RZ ;  /* 0x000000040b067c24 */ /* 0x000fc6000f8e02ff */
[----:B------:R2:W-:Y:S01]  /*cac0*/  STL [R1], R7 ;  /* 0x0000000701007387 */ /* 0x0005e20000100800 */
[----:B------:R-:W-:Y:S01]  /*cad0*/  IMAD R9, R0, UR5, R6 ;  /* 0x0000000500097c24 */ /* 0x000fe2000f8e0206 */
[----:B------:R-:W-:Y:S02]  /*cae0*/  MOV R6, R5 ;  /* 0x0000000500067202 */ /* 0x000fe40000000f00 */
[----:B--2---:R-:W-:-:S03]  /*caf0*/  SHF.R.S32.HI R7, RZ, 0x1f, R5 ;  /* 0x0000001fff077819 */ /* 0x004fc60000011405 */
[----:B------:R-:W-:-:S04]  /*cb00*/  IMAD.WIDE.U32 R6, R0, UR4, R6 ;  /* 0x0000000400067c25 */ /* 0x000fc8000f8e0006 */
[----:B------:R-:W-:Y:S01]  /*cb10*/  IMAD.IADD R5, R7, 0x1, R9 ;  /* 0x0000000107057824 */ /* 0x000fe200078e0209 */
[----:B------:R-:W-:-:S04]  /*cb20*/  LEA R12, P1, R6, R2, 0x2 ;  /* 0x00000002060c7211 */ /* 0x000fc800078210ff */
[----:B------:R-:W-:-:S05]  /*cb30*/  LEA.HI.X R13, R6, R3, R5, 0x2, P1 ;  /* 0x00000003060d7211 */ /* 0x000fca00008f1405 */
[----:B------:R2:W5:Y:S04]  /*cb40*/  LDG.E R5, desc[UR6][R12.64] ;  /* 0x000000060c057981 */ /* 0x000568000c1e1900 */
.L_x_43:
[----:B------:R-:W3:Y:S01]  /*cb50*/  S2R R7, SR_CgaCtaId ;  /* 0x0000000000077919 */ /* 0x000ee20000008800 */
[----:B------:R-:W-:-:S04]  /*cb60*/  MOV R6, 0x400 ;  /* 0x0000040000067802 */ /* 0x000fc80000000f00 */
[----:B---3--:R-:W-:Y:S02]  /*cb70*/  LEA R6, R7, R6, 0x18 ;  /* 0x0000000607067211 */ /* 0x008fe400078ec0ff */
[----:B------:R-:W-:Y:S02]  /*cb80*/  SHF.L.U32 R7, R19, 0x1f, RZ ;  /* 0x0000001f13077819 */ /* 0x000fe400000006ff */
[----:B------:R-:W-:-:S04]  /*cb90*/  LEA R6, R16, R6, 0x3 ;  /* 0x0000000610067211 */ /* 0x000fc800078e18ff */
[----:B------:R-:W3:Y:S02]  /*cba0*/  SYNCS.PHASECHK.TRANS64.TRYWAIT P1, [R6+URZ+0x38840], R7 ;  /* 0x03884007060075a7 */ /* 0x000ee4000802017f */
[----:B---3--:R-:W-:Y:S05]  /*cbb0*/  @!P1 BRA `(.L_x_44) ;  /* 0x0000002800d89947 */ /* 0x008fea0003800000 */
.L_x_97:
[----:B------:R-:W4:Y:S02]  /*cbc0*/  S2R R9, SR_TID.X ;  /* 0x0000000000097919 */ /* 0x000f240000002100 */
[----:B----4-:R-:W-:-:S04]  /*cbd0*/  LOP3.LUT R9, R9, 0x7f, RZ, 0xc0, !PT ;  /* 0x0000007f09097812 */ /* 0x010fc800078ec0ff */
[----:B------:R-:W-:-:S13]  /*cbe0*/  ISETP.NE.AND P1, PT, R9, RZ, PT ;  /* 0x000000ff0900720c */ /* 0x000fda0003f25270 */
[----:B------:R-:W-:Y:S05]  /*cbf0*/  @P1 BRA `(.L_x_45) ;  /* 0x00000000001c1947 */ /* 0x000fea0003800000 */
[----:B------:R-:W4:Y:S01]  /*cc00*/  S2R R9, SR_TID.X ;  /* 0x0000000000097919 */ /* 0x000f220000002100 */
[----:B---3--:R-:W-:-:S04]  /*cc10*/  IMAD.MOV.U32 R7, RZ, RZ, 0xa000 ;  /* 0x0000a000ff077424 */ /* 0x008fc800078e00ff */
[----:B------:R3:W-:Y:S01]  /*cc20*/  SYNCS.ARRIVE.TRANS64 RZ, [R6+URZ+0x38830], R7 ;  /* 0x0388300706ff79a7 */ /* 0x0007e2000800003f */
[----:B----4-:R-:W-:-:S04]  /*cc30*/  LOP3.LUT R9, R9, 0x1f, RZ, 0xc0, !PT ;  /* 0x0000001f09097812 */ /* 0x010fc800078ec0ff */
[----:B------:R-:W-:-:S13]  /*cc40*/  ISETP.NE.AND P1, PT, R9, RZ, PT ;  /* 0x000000ff0900720c */ /* 0x000fda0003f25270 */
[----:B---3--:R-:W-:Y:S05]  /*cc50*/  @!P1 BRA `(.L_x_45) ;  /* 0x0000000000049947 */ /* 0x008fea0003800000 */
[----:B------:R-:W-:Y:S01]  /*cc60*/  BPT.TRAP 0x1 ;  /* 0x000000040000795c */ /* 0x000fe20000300000 */
.L_x_45:
[----:B---3--:R-:W3:Y:S01]  /*cc70*/  LDL R7, [R1] ;  /* 0x0000000001077983 */ /* 0x008ee20000100800 */
[----:B------:R-:W-:Y:S01]  /*cc80*/  MOV R9, 0x400 ;  /* 0x0000040000097802 */ /* 0x000fe20000000f00 */
[----:B--2---:R-:W2:Y:S01]  /*cc90*/  S2R R12, SR_CgaCtaId ;  /* 0x00000000000c7919 */ /* 0x004ea20000008800 */
[----:B------:R-:W-:Y:S01]  /*cca0*/  R2UR UR9, R6 ;  /* 0x00000000060972ca */ /* 0x000fe200000e0000 */
[----:B------:R-:W-:Y:S01]  /*ccb0*/  UIADD3 UR4, UP0, UR36, 0x370, URZ ;  /* 0x0000037024047890 */ /* 0x000fe2000ff1e03f */
[----:B------:R-:W-:Y:S02]  /*ccc0*/  R2UR UR12, R4 ;  /* 0x00000000040c72ca */ /* 0x000fe400000e0000 */
[----:B-----5:R-:W-:Y:S01]  /*ccd0*/  R2UR UR13, R5 ;  /* 0x00000000050d72ca */ /* 0x020fe200000e0000 */
[----:B------:R-:W-:Y:S01]  /*cce0*/  UIADD3.X UR5, URZ, UR37, URZ, UP0, !UPT ;  /* 0x000000253f057290 */ /* 0x000fe200087fe43f */
[----:B--2---:R-:W-:-:S05]  /*ccf0*/  LEA R9, R12, R9, 0x18 ;  /* 0x000000090c097211 */ /* 0x004fca00078ec0ff */
[----:B------:R-:W-:-:S05]  /*cd00*/  IMAD R6, R16, 0xa000, R9 ;  /* 0x0000a00010067824 */ /* 0x000fca00078e0209 */
[----:B------:R-:W-:Y:S01]  /*cd10*/  R2UR UR14, R6 ;  /* 0x00000000060e72ca */ /* 0x000fe200000e0000 */
[----:B------:R-:W-:Y:S01]  /*cd20*/  UIADD3 UR9, UR9, 0x38830, URZ ;  /* 0x0003883009097890 */ /* 0x000fe2000fffe03f */
[----:B------:R-:W-:Y:S01]  /*cd30*/  UMOV UR10, URZ ;  /* 0x0000003f000a7c82 */ /* 0x000fe20008000000 */
[----:B------:R-:W-:Y:S01]  /*cd40*/  UMOV UR6, 0x0 ;  /* 0x0000000000067882 */ /* 0x000fe20000000000 */
[----:B------:R-:W-:-:S09]  /*cd50*/  UMOV UR7, 0x14f00000 ;  /* 0x14f0000000077882 */ /* 0x000fd20000000000 */
[----:B------:R-:W-:Y:S02]  /*cd60*/  UIADD3 UR8, UR14, 0x24400, URZ ;  /* 0x000244000e087890 */ /* 0x000fe4000fffe03f */
[----:B------:R-:W-:Y:S02]  /*cd70*/  UIADD3 UR15, UR14, 0x26c00, URZ ;  /* 0x00026c000e0f7890 */ /* 0x000fe4000fffe03f */
[----:B------:R-:W-:Y:S01]  /*cd80*/  UIADD3 UR17, UR14, 0x29400, URZ ;  /* 0x000294000e117890 */ /* 0x000fe2000fffe03f */
[----:B------:R-:W-:Y:S01]  /*cd90*/  UMOV UR16, 0x40 ;  /* 0x0000004000107882 */ /* 0x000fe20000000000 */
[----:B------:R-:W-:-:S03]  /*cda0*/  UIADD3 UR18, UR14, 0x2bc00, URZ ;  /* 0x0002bc000e127890 */ /* 0x000fc6000fffe03f */
[----:B------:R-:W-:Y:S01]  /*cdb0*/  UMOV UR14, 0x80 ;  /* 0x00000080000e7882 */ /* 0x000fe20000000000 */
[----:B---3--:R-:W-:-:S13]  /*cdc0*/  R2UR UR11, R7 ;  /* 0x00000000070b72ca */ /* 0x008fda00000e0000 */
[----:B------:R-:W-:-:S09]  /*cdd0*/  UIMAD UR11, UR11, 0x50, URZ ;  /* 0x000000500b0b78a4 */ /* 0x000fd2000f8e023f */
[----:B------:R2:W-:Y:S02]  /*cde0*/  UTMALDG.4D [UR8], [UR4], desc[UR6] ;  /* 0x00000608040075b4 */ /* 0x0005e40008019000 */
[----:B--2---:R-:W-:Y:S01]  /*cdf0*/  UMOV UR8, UR15 ;  /* 0x0000000f00087c82 */ /* 0x004fe20008000000 */
[----:B------:R-:W-:Y:S02]  /*ce00*/  UMOV UR10, UR16 ;  /* 0x00000010000a7c82 */ /* 0x000fe40008000000 */
[----:B------:R2:W-:Y:S02]  /*ce10*/  UTMALDG.4D [UR8], [UR4], desc[UR6] ;  /* 0x00000608040075b4 */ /* 0x0005e40008019000 */
[----:B--2---:R-:W-:Y:S01]  /*ce20*/  UMOV UR8, UR17 ;  /* 0x0000001100087c82 */ /* 0x004fe20008000000 */
[----:B------:R-:W-:Y:S01]  /*ce30*/  UMOV UR10, UR14 ;  /* 0x0000000e000a7c82 */ /* 0x000fe20008000000 */
[----:B------:R-:W-:Y:S01]  /*ce40*/  UMOV UR14, 0xc0 ;  /* 0x000000c0000e7882 */ /* 0x000fe20000000000 */
[----:B------:R2:W-:Y:S02]  /*ce50*/  UTMALDG.4D [UR8], [UR4], desc[UR6] ;  /* 0x00000608040075b4 */ /* 0x0005e40008019000 */
[----:B--2---:R-:W-:Y:S01]  /*ce60*/  UMOV UR8, UR18 ;  /* 0x0000001200087c82 */ /* 0x004fe20008000000 */
[----:B------:R-:W-:-:S02]  /*ce70*/  UMOV UR10, UR14 ;  /* 0x0000000e000a7c82 */ /* 0x000fc40008000000 */
[----:B------:R2:W-:Y:S02]  /*ce80*/  UTMALDG.4D [UR8], [UR4], desc[UR6] ;  /* 0x00000608040075b4 */ /* 0x0005e40008019000 */
[----:B--2---:R-:W-:Y:S01]  /*ce90*/  NOP ;  /* 0x0000000000007918 */ /* 0x004fe20000000000 */
.L_x_42:
[----:B------:R-:W2:Y:S01]  /*cea0*/  LDL R13, [R1+0x18] ;  /* 0x00001800010d7983 */ /* 0x000ea20000100800 */
[----:B------:R-:W-:-:S03]  /*ceb0*/  MOV R9, 0x400 ;  /* 0x0000040000097802 */ /* 0x000fc60000000f00 */
[----:B------:R-:W3:Y:S01]  /*cec0*/  LDL.LU R7, [R1+0x14] ;  /* 0x0000140001077983 */ /* 0x000ee20000300800 */
[----:B------:R-:W4:Y:S01]  /*ced0*/  S2R R12, SR_CgaCtaId ;  /* 0x00000000000c7919 */ /* 0x000f220000008800 */
[----:B------:R-:W-:Y:S05]  /*cee0*/  WARPSYNC.ALL ;  /* 0x0000000000007948 */ /* 0x000fea0003800000 */
[----:B------:R-:W-:-:S13]  /*cef0*/  ELECT P1, URZ, PT ;  /* 0x00000000003f782f */ /* 0x000fda0003820000 */
[----:B------:R-:W-:Y:S01]  /*cf00*/  @P1 R2UR UR13, R17 ;  /* 0x00000000110d12ca */ /* 0x000fe200000e0000 */
[----:B------:R-:W-:Y:S01]  /*cf10*/  UIADD3 UR4, UP0, UR36, 0x270, URZ ;  /* 0x0000027024047890 */ /* 0x000fe2000ff1e03f */
[----:B------:R-:W-:Y:S02]  /*cf20*/  @P1 R2UR UR12, R18 ;  /* 0x00000000120c12ca */ /* 0x000fe400000e0000 */
[----:B------:R-:W-:Y:S01]  /*cf30*/  @P1 R2UR UR11, R8 ;  /* 0x00000000080b12ca */ /* 0x000fe200000e0000 */
[----:B------:R-:W-:Y:S01]  /*cf40*/  UIADD3.X UR5, URZ, UR37, URZ, UP0, !UPT ;  /* 0x000000253f057290 */ /* 0x000fe200087fe43f */
[----:B----4-:R-:W-:-:S04]  /*cf50*/  LEA R9, R12, R9, 0x18 ;  /* 0x000000090c097211 */ /* 0x010fc800078ec0ff */
[----:B------:R-:W-:Y:S02]  /*cf60*/  R2UR UR30, R9 ;  /* 0x00000000091e72ca */ /* 0x000fe400000e0000 */
[----:B------:R-:W-:Y:S01]  /*cf70*/  @P1 MOV R6, 0x10000 ;  /* 0x0001000000061802 */ /* 0x000fe20000000f00 */
[----:B------:R-:W-:Y:S01]  /*cf80*/  BAR.SYNC.DEFER_BLOCKING 0x8, 0x120 ;  /* 0x0204800000007b1d */ /* 0x000fe20000010000 */
[----:B------:R-:W-:-:S09]  /*cf90*/  @P1 R2UR UR29, R17 ;  /* 0x00000000111d12ca */ /* 0x000fd200000e0000 */
[----:B------:R-:W-:Y:S02]  /*cfa0*/  UIADD3 UR8, UR30, 0x14400, URZ ;  /* 0x000144001e087890 */ /* 0x000fe4000fffe03f */
[----:B------:R-:W-:Y:S01]  /*cfb0*/  UIADD3 UR9, UR30, 0x38800, URZ ;  /* 0x000388001e097890 */ /* 0x000fe2000fffe03f */
[----:B------:R-:W-:Y:S01]  /*cfc0*/  @P1 R2UR UR28, R18 ;  /* 0x00000000121c12ca */ /* 0x000fe200000e0000 */
[----:B------:R-:W-:Y:S01]  /*cfd0*/  UMOV UR6, 0x0 ;  /* 0x0000000000067882 */ /* 0x000fe20000000000 */
[----:B------:R-:W-:Y:S01]  /*cfe0*/  UMOV UR7, 0x12f00000 ;  /* 0x12f0000000077882 */ /* 0x000fe20000000000 */
[----:B------:R-:W-:Y:S01]  /*cff0*/  UMOV UR10, URZ ;  /* 0x0000003f000a7c82 */ /* 0x000fe20008000000 */
[----:B------:R-:W-:Y:S02]  /*d000*/  @P1 R2UR UR27, R8 ;  /* 0x00000000081b12ca */ /* 0x000fe400000e0000 */
[----:B------:R-:W-:Y:S02]  /*d010*/  @P1 R2UR UR21, R17 ;  /* 0x00000000111512ca */ /* 0x000fe400000e0000 */
[----:B------:R-:W-:-:S02]  /*d020*/  @P1 R2UR UR20, R18 ;  /* 0x00000000121412ca */ /* 0x000fc400000e0000 */
[----:B------:R-:W-:Y:S01]  /*d030*/  @P1 R2UR UR19, R8 ;  /* 0x00000000081312ca */ /* 0x000fe200000e0000 */
[----:B------:R2:W-:Y:S01]  /*d040*/  @P1 SYNCS.ARRIVE.TRANS64 RZ, [R9+URZ+0x38800], R6 ;  /* 0x0388000609ff19a7 */ /* 0x0005e2000800003f */
[----:B------:R4:W-:Y:S01]  /*d050*/  UTMALDG.4D [UR8], [UR4], desc[UR6] ;  /* 0x00000608040075b4 */ /* 0x0009e20008019000 */
[----:B------:R-:W-:Y:S02]  /*d060*/  UIADD3 UR24, UR30, 0x18400, URZ ;  /* 0x000184001e187890 */ /* 0x000fe4000fffe03f */
[----:B------:R-:W-:Y:S01]  /*d070*/  UIADD3 UR16, UR30, 0x1c400, URZ ;  /* 0x0001c4001e107890 */ /* 0x000fe2000fffe03f */
[----:B------:R-:W-:Y:S01]  /*d080*/  UMOV UR14, 0x0 ;  /* 0x00000000000e7882 */ /* 0x000fe20000000000 */
[----:B------:R-:W-:Y:S01]  /*d090*/  UMOV UR15, 0x12f00000 ;  /* 0x12f00000000f7882 */ /* 0x000fe20000000000 */
[----:B------:R-:W-:Y:S01]  /*d0a0*/  UMOV UR26, 0x40 ;  /* 0x00000040001a7882 */ /* 0x000fe20000000000 */
[----:B------:R-:W-:Y:S01]  /*d0b0*/  UMOV UR25, UR9 ;  /* 0x0000000900197c82 */ /* 0x000fe20008000000 */
[----:B------:R-:W-:Y:S01]  /*d0c0*/  UMOV UR22, 0x0 ;  /* 0x0000000000167882 */ /* 0x000fe20000000000 */
[----:B------:R-:W-:Y:S01]  /*d0d0*/  UMOV UR23, 0x12f00000 ;  /* 0x12f0000000177882 */ /* 0x000fe20000000000 */
[----:B------:R-:W-:Y:S01]  /*d0e0*/  UMOV UR18, 0x80 ;  /* 0x0000008000127882 */ /* 0x000fe20000000000 */
[----:B------:R-:W-:Y:S01]  /*d0f0*/  UMOV UR17, UR9 ;  /* 0x0000000900117c82 */ /* 0x000fe20008000000 */
[----:B------:R1:W-:Y:S01]  /*d100*/  UTMALDG.4D [UR24], [UR4], desc[UR14] ;  /* 0x00000e18040075b4 */ /* 0x0003e20008019000 */
[----:B------:R1:W-:Y:S01]  /*d110*/  UTMALDG.4D [UR16], [UR4], desc[UR22] ;  /* 0x00001610040075b4 */ /* 0x0003e20008019000 */
[----:B----4-:R-:W-:-:S02]  /*d120*/  @P1 R2UR UR13, R17 ;  /* 0x00000000110d12ca */ /* 0x010fc400000e0000 */
[----:B------:R-:W-:Y:S02]  /*d130*/  @P1 R2UR UR12, R18 ;  /* 0x00000000120c12ca */ /* 0x000fe400000e0000 */
[----:B------:R-:W-:Y:S01]  /*d140*/  @P1 R2UR UR11, R8 ;  /* 0x00000000080b12ca */ /* 0x000fe200000e0000 */
[----:B------:R-:W-:Y:S01]  /*d150*/  UIADD3 UR8, UR30, 0x20400, URZ ;  /* 0x000204001e087890 */ /* 0x000fe2000fffe03f */
[----:B------:R-:W-:Y:S01]  /*d160*/  UMOV UR6, 0x0 ;  /* 0x0000000000067882 */ /* 0x000fe20000000000 */
[----:B------:R-:W-:Y:S01]  /*d170*/  UMOV UR7, 0x12f00000 ;  /* 0x12f0000000077882 */ /* 0x000fe20000000000 */
[----:B------:R-:W-:-:S09]  /*d180*/  UMOV UR10, 0xc0 ;  /* 0x000000c0000a7882 */ /* 0x000fd20000000000 */
[----:B------:R1:W-:Y:S01]  /*d190*/  UTMALDG.4D [UR8], [UR4], desc[UR6] ;  /* 0x00000608040075b4 */ /* 0x0003e20008019000 */
[----:B------:R-:W-:Y:S01]  /*d1a0*/  BSSY B0, `(.L_x_46) ;  /* 0x0000006000007945 */ /* 0x000fe20003800000 */
[----:B--2---:R-:W-:-:S04]  /*d1b0*/  LOP3.LUT R6, R13, 0x1, RZ, 0xc, !PT ;  /* 0x000000010d067812 */ /* 0x004fc800078e0cff */
[----:B------:R-:W-:-:S04]  /*d1c0*/  SHF.L.U32 R6, R6, 0x1f, RZ ;  /* 0x0000001f06067819 */ /* 0x000fc800000006ff */
[----:B------:R-:W2:Y:S01]  /*d1d0*/  SYNCS.PHASECHK.TRANS64.TRYWAIT P1, [R9+URZ+0x38820], R6 ;  /* 0x03882006090075a7 */ /* 0x000ea2000802017f */
[----:B---3--:R-:W-:Y:S01]  /*d1e0*/  ISETP.GE.AND P2, PT, R7, 0x51, PT ;  /* 0x000000510700780c */ /* 0x008fe20003f46270 */
[----:B-12---:R-:W-:-:S12]  /*d1f0*/  @!P1 BRA `(.L_x_47) ;  /* 0x00000024005c9947 */ /* 0x006fd80003800000 */
.L_x_98:
[----:B------:R-:W-:Y:S05]  /*d200*/  BSYNC B0 ;  /* 0x0000000000007941 */ /* 0x000fea0003800000 */
.L_x_46:
[----:B------:R-:W-:Y:S05]  /*d210*/  @!P2 BRA `(.L_x_48) ;  /* 0x000000180084a947 */ /* 0x000fea0003800000 */
[----:B-1----:R-:W2:Y:S01]  /*d220*/  LDL R7, [R1+0xc] ;  /* 0x00000c0001077983 */ /* 0x002ea20000100800 */
[----:B------:R-:W-:Y:S01]  /*d230*/  MOV R6, 0x1 ;  /* 0x0000000100067802 */ /* 0x000fe20000000f00 */
[----:B--2---:R-:W-:-:S05]  /*d240*/  IMAD.MOV R13, RZ, RZ, -R7 ;  /* 0x000000ffff0d7224 */ /* 0x004fca00078e0a07 */
[----:B------:R-:W-:-:S05]  /*d250*/  VIADDMNMX R13, R13, R6, 0xffffffff, !PT ;  /* 0xffffffff0d0d7446 */ /* 0x000fca0007800106 */
[----:B------:R-:W-:-:S05]  /*d260*/  IMAD.IADD R6, R7, 0x1, R13 ;  /* 0x0000000107067824 */ /* 0x000fca00078e020d */
[----:B------:R-:W-:-:S04]  /*d270*/  LOP3.LUT R6, R6, 0x1, RZ, 0xc0, !PT ;  /* 0x0000000106067812 */ /* 0x000fc800078ec0ff */
[----:B------:R-:W-:Y:S02]  /*d280*/  ISETP.NE.U32.AND P1, PT, R6, 0x1, PT ;  /* 0x000000010600780c */ /* 0x000fe40003f25070 */
[----:B------:R-:W-:-:S11]  /*d290*/  IADD3 R6, R7, -0x2, RZ ;  /* 0xfffffffe07067810 */ /* 0x000fd60007ffe0ff */
[----:B------:R-:W-:Y:S05]  /*d2a0*/  @P1 BRA `(.L_x_49) ;  /* 0x0000000800281947 */ /* 0x000fea0003800000 */
[----:B------:R-:W-:Y:S01]  /*d2b0*/  VIADD R7, R16, 0x1 ;  /* 0x0000000110077836 */ /* 0x000fe20000000000 */
[----:B------:R-:W-:Y:S04]  /*d2c0*/  BSSY B0, `(.L_x_50) ;  /* 0x0000084000007945 */ /* 0x000fe80003800000 */
[----:B------:R-:W-:-:S04]  /*d2d0*/  ISETP.NE.AND P1, PT, R7, 0x2, PT ;  /* 0x000000020700780c */ /* 0x000fc80003f25270 */
[----:B------:R-:W-:Y:S02]  /*d2e0*/  SEL R12, RZ, 0x1, P1 ;  /* 0x00000001ff0c7807 */ /* 0x000fe40000800000 */
[----:B------:R-:W-:Y:S02]  /*d2f0*/  SEL R7, R7, RZ, P1 ;  /* 0x000000ff07077207 */ /* 0x000fe40000800000 */
[----:B------:R-:W-:Y:S01]  /*d300*/  LOP3.LUT R12, R19, R12, RZ, 0x3c, !PT ;  /* 0x0000000c130c7212 */ /* 0x000fe200078e3cff */
[----:B------:R-:W-:Y:S06]  /*d310*/  @!P6 BRA `(.L_x_51) ;  /* 0x0000000400f8e947 */ /* 0x000fec0003800000 */
[----:B------:R-:W-:Y:S01]  /*d320*/  MOV R8, R5 ;  /* 0x0000000500087202 */ /* 0x000fe20000000f00 */
[----:B------:R-:W-:Y:S06]  /*d330*/  @!P0 BRA `(.L_x_52) ;  /* 0x0000000000488947 */ /* 0x000fec0003800000 */
[----:B------:R-:W1:Y:S01]  /*d340*/  LDC R15, c[0x0][0x41c] ;  /* 0x00010700ff0f7b82 */ /* 0x000e620000000800 */
[----:B------:R-:W-:Y:S01]  /*d350*/  ULDC.64 UR4, c[0x0][0x408] ;  /* 0x0001020000047ab9 */ /* 0x000fe20000000a00 */
[----:B------:R-:W-:Y:S01]  /*d360*/  ULDC.64 UR6, c[0x0][0x208] ;  /* 0x0000820000067ab9 */ /* 0x000fe20000000a00 */
[----:B-1----:R-:W-:-:S13]  /*d370*/  ISETP.NE.AND P1, PT, R15, 0x1, PT ;  /* 0x000000010f00780c */ /* 0x002fda0003f25270 */
[----:B------:R-:W1:Y:S02]  /*d380*/  @P1 LDC.64 R8, c[0x0][0x420] ;  /* 0x00010800ff081b82 */ /* 0x000e640000000a00 */
[----:B-1----:R-:W-:-:S04]  /*d390*/  @P1 IMAD.HI.U32 R14, R6, R8, RZ ;  /* 0x00000008060e1227 */ /* 0x002fc800078e00ff */
[----:B------:R-:W-:Y:S01]  /*d3a0*/  IMAD.MOV.U32 R8, RZ, RZ, R6 ;  /* 0x000000ffff087224 */ /* 0x000fe200078e0006 */
[----:B------:R-:W-:Y:S01]  /*d3b0*/  @P1 SHF.R.U32.HI R8, RZ, R9, R14 ;  /* 0x00000009ff081219 */ /* 0x000fe2000001160e */
[----:B------:R-:W-:-:S03]  /*d3c0*/  IMAD R14, R11, UR4, RZ ;  /* 0x000000040b0e7c24 */ /* 0x000fc6000f8e02ff */
[----:B------:R-:W-:Y:S01]  /*d3d0*/  IADD3 R9, -R8, RZ, RZ ;  /* 0x000000ff08097210 */ /* 0x000fe20007ffe1ff */
[----:B------:R-:W-:-:S04]  /*d3e0*/  IMAD R14, R0, UR5, R14 ;  /* 0x00000005000e7c24 */ /* 0x000fc8000f8e020e */
[----:B------:R-:W-:Y:S01]  /*d3f0*/  IMAD R6, R15, R9, R6 ;  /* 0x000000090f067224 */ /* 0x000fe200078e0206 */
[----:B------:R-:W-:-:S03]  /*d400*/  SHF.R.S32.HI R9, RZ, 0x1f, R8 ;  /* 0x0000001fff097819 */ /* 0x000fc60000011408 */
[----:B------:R-:W-:-:S04]  /*d410*/  IMAD.WIDE.U32 R8, R0, UR4, R8 ;  /* 0x0000000400087c25 */ /* 0x000fc8000f8e0008 */
[----:B------:R-:W-:Y:S01]  /*d420*/  IMAD.IADD R9, R14, 0x1, R9 ;  /* 0x000000010e097824 */ /* 0x000fe200078e0209 */
[----:B------:R-:W-:-:S04]  /*d430*/  LEA R2, P1, R8, R2, 0x2 ;  /* 0x0000000208027211 */ /* 0x000fc800078210ff */
[----:B------:R-:W-:-:S05]  /*d440*/  LEA.HI.X R3, R8, R3, R9, 0x2, P1 ;  /* 0x0000000308037211 */ /* 0x000fca00008f1409 */
[----:B------:R1:W5:Y:S04]  /*d450*/  LDG.E R8, desc[UR6][R2.64] ;  /* 0x0000000602087981 */ /* 0x000368000c1e1900 */
.L_x_52:
[----:B-1----:R-:W1:Y:S01]  /*d460*/  S2R R3, SR_CgaCtaId ;  /* 0x0000000000037919 */ /* 0x002e620000008800 */
[----:B------:R-:W-:-:S04]  /*d470*/  MOV R2, 0x400 ;  /* 0x0000040000027802 */ /* 0x000fc80000000f00 */
[----:B-1----:R-:W-:Y:S02]  /*d480*/  LEA R2, R3, R2, 0x18 ;  /* 0x0000000203027211 */ /* 0x002fe400078ec0ff */
[----:B------:R-:W-:Y:S02]  /*d490*/  SHF.L.U32 R3, R12, 0x1f, RZ ;  /* 0x0000001f0c037819 */ /* 0x000fe400000006ff */
[----:B------:R-:W-:-:S04]  /*d4a0*/  LEA R2, R7, R2, 0x3 ;  /* 0x0000000207027211 */ /* 0x000fc800078e18ff */
[----:B------:R-:W1:Y:S02]  /*d4b0*/  SYNCS.PHASECHK.TRANS64.TRYWAIT P1, [R2+URZ+0x38840], R3 ;  /* 0x03884003020075a7 */ /* 0x000e64000802017f */
[----:B-1----:R-:W-:Y:S05]  /*d4c0*/  @!P1 BRA `(.L_x_53) ;  /* 0x0000002000c89947 */ /* 0x002fea0003800000 */
.L_x_99:
[----:B------:R-:W2:Y:S02]  /*d4d0*/  S2R R9, SR_TID.X ;  /* 0x0000000000097919 */ /* 0x000ea40000002100 */
[----:B--2---:R-:W-:-:S04]  /*d4e0*/  LOP3.LUT R9, R9, 0x7f, RZ, 0xc0, !PT ;  /* 0x0000007f09097812 */ /* 0x004fc800078ec0ff */
[----:B------:R-:W-:-:S13]  /*d4f0*/  ISETP.NE.AND P2, PT, R9, RZ, PT ;  /* 0x000000ff0900720c */ /* 0x000fda0003f45270 */
[----:B------:R-:W-:Y:S05]  /*d500*/  @P2 BRA `(.L_x_54) ;  /* 0x00000000001c2947 */ /* 0x000fea0003800000 */
[----:B------:R-:W2:Y:S01]  /*d510*/  S2R R9, SR_TID.X ;  /* 0x0000000000097919 */ /* 0x000ea20000002100 */
[----:B-1----:R-:W-:-:S04]  /*d520*/  IMAD.MOV.U32 R3, RZ, RZ, 0xa000 ;  /* 0x0000a000ff037424 */ /* 0x002fc800078e00ff */
[----:B------:R3:W-:Y:S01]  /*d530*/  SYNCS.ARRIVE.TRANS64 RZ, [R2+URZ+0x38830], R3 ;  /* 0x0388300302ff79a7 */ /* 0x0007e2000800003f */
[----:B--2---:R-:W-:-:S04]  /*d540*/  LOP3.LUT R9, R9, 0x1f, RZ, 0xc0, !PT ;  /* 0x0000001f09097812 */ /* 0x004fc800078ec0ff */
[----:B------:R-:W-:-:S13]  /*d550*/  ISETP.NE.AND P1, PT, R9, RZ, PT ;  /* 0x000000ff0900720c */ /* 0x000fda0003f25270 */
[----:B---3--:R-:W-:Y:S05]  /*d560*/  @!P1 BRA `(.L_x_54) ;  /* 0x0000000000049947 */ /* 0x008fea0003800000 */
[----:B------:R-:W-:Y:S01]  /*d570*/  BPT.TRAP 0x1 ;  /* 0x000000040000795c */ /* 0x000fe20000300000 */
.L_x_54:
[----:B------:R-:W2:Y:S01]  /*d580*/  S2R R14, SR_CgaCtaId ;  /* 0x00000000000e7919 */ /* 0x000ea20000008800 */
[----:B------:R-:W-:Y:S01]  /*d590*/  MOV R9, 0x400 ;  /* 0x0000040000097802 */ /* 0x000fe20000000f00 */
[----:B------:R-:W-:Y:S01]  /*d5a0*/  UIADD3 UR4, UP0, UR36, 0x370, URZ ;  /* 0x0000037024047890 */ /* 0x000fe2000ff1e03f */
[----:B------:R-:W-:Y:S01]  /*d5b0*/  R2UR UR9, R2 ;  /* 0x00000000020972ca */ /* 0x000fe200000e0000 */
[----:B------:R-:W-:Y:S01]  /*d5c0*/  UMOV UR10, URZ ;  /* 0x0000003f000a7c82 */ /* 0x000fe20008000000 */
[----:B------:R-:W-:Y:S01]  /*d5d0*/  R2UR UR11, R6 ;  /* 0x00000000060b72ca */ /* 0x000fe200000e0000 */
[----:B------:R-:W-:Y:S01]  /*d5e0*/  UIADD3.X UR5, URZ, UR37, URZ, UP0, !UPT ;  /* 0x000000253f057290 */ /* 0x000fe200087fe43f */
[----:B------:R-:W-:Y:S01]  /*d5f0*/  R2UR UR12, R4 ;  /* 0x00000000040c72ca */ /* 0x000fe200000e0000 */
[----:B------:R-:W-:Y:S01]  /*d600*/  UMOV UR6, 0x0 ;  /* 0x0000000000067882 */ /* 0x000fe20000000000 */
[----:B-----5:R-:W-:Y:S01]  /*d610*/  R2UR UR13, R8 ;  /* 0x00000000080d72ca */ /* 0x020fe200000e0000 */
[----:B------:R-:W-:Y:S01]  /*d620*/  UMOV UR7, 0x14f00000 ;  /* 0x14f0000000077882 */ /* 0x000fe20000000000 */
[----:B------:R-:W-:Y:S01]  /*d630*/  UMOV UR17, 0x40 ;  /* 0x0000004000117882 */ /* 0x000fe20000000000 */
[----:B------:R-:W-:Y:S01]  /*d640*/  UMOV UR18, 0x80 ;  /* 0x0000008000127882 */ /* 0x000fe20000000000 */
[----:B------:R-:W-:Y:S01]  /*d650*/  UMOV UR19, 0xc0 ;  /* 0x000000c000137882 */ /* 0x000fe20000000000 */
[----:B-1----:R-:W-:-:S02]  /*d660*/  SHF.L.U32 R3, R19, 0x1f, RZ ;  /* 0x0000001f13037819 */ /* 0x002fc400000006ff */
[----:B------:R-:W-:Y:S02]  /*d670*/  UIADD3 UR9, UR9, 0x38830, URZ ;  /* 0x0003883009097890 */ /* 0x000fe4000fffe03f */
[----:B------:R-:W-:Y:S01]  /*d680*/  UIMAD UR11, UR11, 0x50, URZ ;  /* 0x000000500b0b78a4 */ /* 0x000fe2000f8e023f */
[----:B--2---:R-:W-:-:S05]  /*d690*/  LEA R9, R14, R9, 0x18 ;  /* 0x000000090e097211 */ /* 0x004fca00078ec0ff */
[----:B------:R-:W-:-:S05]  /*d6a0*/  IMAD R2, R7, 0xa000, R9 ;  /* 0x0000a00007027824 */ /* 0x000fca00078e0209 */
[----:B------:R-:W-:Y:S02]  /*d6b0*/  R2UR UR14, R2 ;  /* 0x00000000020e72ca */ /* 0x000fe400000e0000 */
[----:B------:R-:W-:-:S05]  /*d6c0*/  IADD3 R2, R9, 0x38800, RZ ;  /* 0x0003880009027810 */ /* 0x000fca0007ffe0ff */
[----:B------:R-:W-:-:S06]  /*d6d0*/  IMAD R2, R16, 0x8, R2 ;  /* 0x0000000810027824 */ /* 0x000fcc00078e0202 */
[----:B------:R-:W-:Y:S02]  /*d6e0*/  UIADD3 UR8, UR14, 0x24400, URZ ;  /* 0x000244000e087890 */ /* 0x000fe4000fffe03f */
[----:B------:R-:W-:Y:S02]  /*d6f0*/  UIADD3 UR15, UR14, 0x26c00, URZ ;  /* 0x00026c000e0f7890 */ /* 0x000fe4000fffe03f */
[----:B------:R-:W-:Y:S02]  /*d700*/  UIADD3 UR16, UR14, 0x29400, URZ ;  /* 0x000294000e107890 */ /* 0x000fe4000fffe03f */
[----:B------:R-:W-:-:S03]  /*d710*/  UIADD3 UR14, UR14, 0x2bc00, URZ ;  /* 0x0002bc000e0e7890 */ /* 0x000fc6000fffe03f */
[----:B------:R1:W-:Y:S02]  /*d720*/  UTMALDG.4D [UR8], [UR4], desc[UR6] ;  /* 0x00000608040075b4 */ /* 0x0003e40008019000 */
[----:B-1----:R-:W-:Y:S01]  /*d730*/  UMOV UR8, UR15 ;  /* 0x0000000f00087c82 */ /* 0x002fe20008000000 */
[----:B------:R-:W-:Y:S02]  /*d740*/  UMOV UR10, UR17 ;  /* 0x00000011000a7c82 */ /* 0x000fe40008000000 */
[----:B------:R1:W-:Y:S02]  /*d750*/  UTMALDG.4D [UR8], [UR4], desc[UR6] ;  /* 0x00000608040075b4 */ /* 0x0003e40008019000 */
[----:B-1----:R-:W-:Y:S01]  /*d760*/  UMOV UR8, UR16 ;  /* 0x0000001000087c82 */ /* 0x002fe20008000000 */
[----:B------:R-:W-:Y:S02]  /*d770*/  UMOV UR10, UR18 ;  /* 0x00000012000a7c82 */ /* 0x000fe40008000000 */
[----:B------:R1:W-:Y:S02]  /*d780*/  UTMALDG.4D [UR8], [UR4], desc[UR6] ;  /* 0x00000608040075b4 */ /* 0x0003e40008019000 */
[----:B-1----:R-:W-:Y:S01]  /*d790*/  UMOV UR8, UR14 ;  /* 0x0000000e00087c82 */ /* 0x002fe20008000000 */
[----:B------:R-:W-:-:S02]  /*d7a0*/  UMOV UR10, UR19 ;  /* 0x00000013000a7c82 */ /* 0x000fc40008000000 */
[----:B------:R1:W-:Y:S01]  /*d7b0*/  UTMALDG.4D [UR8], [UR4], desc[UR6] ;  /* 0x00000608040075b4 */ /* 0x0003e20008019000 */
[----:B------:R-:W2:Y:S02]  /*d7c0*/  SYNCS.PHASECHK.TRANS64.TRYWAIT P1, [R2+URZ+0x60], R3 ;  /* 0x00006003020075a7 */ /* 0x000ea4000802017f */
[----:B-12---:R-:W-:Y:S05]  /*d7d0*/  @!P1 BRA `(.L_x_55) ;  /* 0x0000002000189947 */ /* 0x006fea0003800000 */
.L_x_100:
[----:B------:R-:W-:Y:S05]  /*d7e0*/  @P2 BRA `(.L_x_56) ;  /* 0x00000000002c2947 */ /* 0x000fea0003800000 */
[----:B------:R-:W2:Y:S01]  /*d7f0*/  S2R R9, SR_TID.X ;  /* 0x0000000000097919 */ /* 0x000ea20000002100 */
[----:B------:R-:W-:Y:S01]  /*d800*/  MOV R14, 0x400 ;  /* 0x00000400000e7802 */ /* 0x000fe20000000f00 */
[----:B-1----:R-:W-:Y:S01]  /*d810*/  IMAD.MOV.U32 R3, RZ, RZ, 0xa000 ;  /* 0x0000a000ff037424 */ /* 0x002fe200078e00ff */
[----:B------:R-:W1:Y:S01]  /*d820*/  S2R R15, SR_CgaCtaId ;  /* 0x00000000000f7919 */ /* 0x000e620000008800 */
[----:B--2---:R-:W-:-:S04]  /*d830*/  LOP3.LUT R9, R9, 0x1f, RZ, 0xc0, !PT ;  /* 0x0000001f09097812 */ /* 0x004fc800078ec0ff */
[----:B------:R-:W-:Y:S02]  /*d840*/  ISETP.NE.AND P1, PT, R9, RZ, PT ;  /* 0x000000ff0900720c */ /* 0x000fe40003f25270 */
[----:B-1----:R-:W-:-:S04]  /*d850*/  LEA R14, R15, R14, 0x18 ;  /* 0x0000000e0f0e7211 */ /* 0x002fc800078ec0ff */
[----:B------:R-:W-:-:S04]  /*d860*/  LEA R2, R16, R14, 0x3 ;  /* 0x0000000e10027211 */ /* 0x000fc800078e18ff */
[----:B------:R2:W-:Y:S03]  /*d870*/  SYNCS.ARRIVE.TRANS64 RZ, [R2+URZ+0x38850], R3 ;  /* 0x0388500302ff79a7 */ /* 0x0005e6000800003f */
[----:B------:R-:W-:Y:S05]  /*d880*/  @!P1 BRA `(.L_x_56) ;  /* 0x0000000000049947 */ /* 0x000fea0003800000 */
[----:B------:R-:W-:Y:S01]  /*d890*/  BPT.TRAP 0x1 ;  /* 0x000000040000795c */ /* 0x000fe20000300000 */
.L_x_56:
[----:B-12---:R-:W2:Y:S01]  /*d8a0*/  LDL.LU R3, [R1] ;  /* 0x0000000001037983 */ /* 0x006ea20000300800 */
[----:B------:R-:W-:Y:S01]  /*d8b0*/  MOV R9, 0x400 ;  /* 0x0000040000097802 */ /* 0x000fe20000000f00 */
[----:B------:R-:W1:Y:S01]  /*d8c0*/  S2R R14, SR_CgaCtaId ;  /* 0x00000000000e7919 */ /* 0x000e620000008800 */
[----:B------:R-:W-:Y:S01]  /*d8d0*/  R2UR UR13, R5 ;  /* 0x00000000050d72ca */ /* 0x000fe200000e0000 */
[----:B------:R-:W-:Y:S01]  /*d8e0*/  UIADD3 UR4, UP0, UR36, 0x470, URZ ;  /* 0x0000047024047890 */ /* 0x000fe2000ff1e03f */
[----:B------:R-:W-:Y:S02]  /*d8f0*/  R2UR UR12, R4 ;  /* 0x00000000040c72ca */ /* 0x000fe400000e0000 */
[----:B-1----:R-:W-:-:S04]  /*d900*/  LEA R9, R14, R9, 0x18 ;  /* 0x000000090e097211 */ /* 0x002fc800078ec0ff */
[----:B------:R-:W-:-:S04]  /*d910*/  LEA R2, R16, R9, 0x3 ;  /* 0x0000000910027211 */ /* 0x000fc800078e18ff */
[----:B------:R-:W-:Y:S01]  /*d920*/  R2UR UR9, R2 ;  /* 0x00000000020972ca */ /* 0x000fe200000e0000 */
[----:B------:R-:W-:-:S05]  /*d930*/  IMAD R2, R16, 0xa000, R9 ;  /* 0x0000a00010027824 */ /* 0x000fca00078e0209 */
[----:B------:R-:W-:Y:S01]  /*d940*/  R2UR UR16, R2 ;  /* 0x00000000021072ca */ /* 0x000fe200000e0000 */
[----:B------:R-:W-:-:S06]  /*d950*/  UIADD3.X UR5, URZ, UR37, URZ, UP0, !UPT ;  /* 0x000000253f057290 */ /* 0x000fcc00087fe43f */
[----:B------:R-:W-:-:S06]  /*d960*/  UIADD3 UR9, UR9, 0x38850, URZ ;  /* 0x0003885009097890 */ /* 0x000fcc000fffe03f */
[----:B------:R-:W-:Y:S02]  /*d970*/  UIADD3 UR8, UR16, 0x400, URZ ;  /* 0x0000040010087890 */ /* 0x000fe4000fffe03f */
[----:B------:R-:W-:Y:S02]  /*d980*/  UIADD3 UR14, UR16, 0x2c00, URZ ;  /* 0x00002c00100e7890 */ /* 0x000fe4000fffe03f */
[----:B------:R-:W-:Y:S01]  /*d990*/  UIADD3 UR15, UR16, 0x5400, URZ ;  /* 0x00005400100f7890 */ /* 0x000fe2000fffe03f */
[----:B------:R-:W-:Y:S01]  /*d9a0*/  UMOV UR10, URZ ;  /* 0x0000003f000a7c82 */ /* 0x000fe20008000000 */
[----:B------:R-:W-:Y:S01]  /*d9b0*/  UMOV UR6, 0x0 ;  /* 0x0000000000067882 */ /* 0x000fe20000000000 */
[----:B------:R-:W-:Y:S01]  /*d9c0*/  UMOV UR7, 0x14f00000 ;  /* 0x14f0000000077882 */ /* 0x000fe20000000000 */
[----:B------:R-:W-:Y:S01]  /*d9d0*/  UMOV UR17, 0x40 ;  /* 0x0000004000117882 */ /* 0x000fe20000000000 */
[----:B------:R-:W-:Y:S01]  /*d9e0*/  UIADD3 UR16, UR16, 0x7c00, URZ ;  /* 0x00007c0010107890 */ /* 0x000fe2000fffe03f */
[----:B------:R1:W-:Y:S01]  /*d9f0*/  STL [R1], R6 ;  /* 0x0000000601007387 */ /* 0x0003e20000100800 */
[----:B------:R-:W-:Y:S01]  /*da00*/  IMAD.MOV.U32 R5, RZ, RZ, R8 ;  /* 0x000000ffff057224 */ /* 0x000fe200078e0008 */
[----:B--2---:R-:W-:-:S13]  /*da10*/  R2UR UR11, R3 ;  /* 0x00000000030b72ca */ /* 0x004fda00000e0000 */
[----:B------:R-:W-:-:S09]  /*da20*/  UIMAD UR11, UR11, 0x50, URZ ;  /* 0x000000500b0b78a4 */ /* 0x000fd2000f8e023f */
[----:B------:R2:W-:Y:S02]  /*da30*/  UTMALDG.4D [UR8], [UR4], desc[UR6] ;  /* 0x00000608040075b4 */ /* 0x0005e40008019000 */
[----:B--2---:R-:W-:Y:S01]  /*da40*/  UMOV UR8, UR14 ;  /* 0x0000000e00087c82 */ /* 0x004fe20008000000 */
[----:B------:R-:W-:Y:S01]  /*da50*/  UMOV UR10, UR17 ;  /* 0x00000011000a7c82 */ /* 0x000fe20008000000 */
[----:B------:R-:W-:Y:S01]  /*da60*/  UMOV UR14, 0x80 ;  /* 0x00000080000e7882 */ /* 0x000fe20000000000 */
        /* <DEDUP_REMOVED lines=8> */
[----:B-1----:R-:W-:Y:S01]  /*daf0*/  NOP ;  /* 0x0000000000007918 */ /* 0x002fe20000000000 */
.L_x_51:
[----:B------:R-:W-:Y:S05]  /*db00*/  BSYNC B0 ;  /* 0x0000000000007941 */ /* 0x000fea0003800000 */
.L_x_50:
[----:B------:R-:W2:Y:S01]  /*db10*/  LDL.LU R2, [R1+0xc] ;  /* 0x00000c0001027983 */ /* 0x000ea20000300800 */
[----:B------:R-:W-:Y:S01]  /*db20*/  IMAD.MOV.U32 R16, RZ, RZ, R7 ;  /* 0x000000ffff107224 */ /* 0x000fe200078e0007 */
[----:B------:R-:W-:Y:S02]  /*db30*/  MOV R19, R12 ;  /* 0x0000000c00137202 */ /* 0x000fe40000000f00 */
[----:B--2---:R-:W-:-:S07]  /*db40*/  IADD3 R6, R2, -0x3, RZ ;  /* 0xfffffffd02067810 */ /* 0x004fce0007ffe0ff */
.L_x_49:
[----:B------:R-:W-:Y:S01]  /*db50*/  IMAD.MOV R13, RZ, RZ, -R13 ;  /* 0x000000ffff0d7224 */ /* 0x000fe200078e0a0d */
[----:B------:R-:W-:Y:S04]  /*db60*/  BSSY B0, `(.L_x_48) ;  /* 0x000010c000007945 */ /* 0x000fe80003800000 */
[----:B------:R-:W-:-:S13]  /*db70*/  ISETP.NE.AND P1, PT, R10, R13, PT ;  /* 0x0000000d0a00720c */ /* 0x000fda0003f25270 */
[----:B------:R-:W-:Y:S05]  /*db80*/  @!P1 BRA `(.L_x_57) ;  /* 0x0000001000249947 */ /* 0x000fea0003800000 */
[----:B------:R-:W-:-:S07]  /*db90*/  MOV R8, R5 ;  /* 0x0000000500087202 */ /* 0x000fce0000000f00 */
.L_x_72:
        /* <DEDUP_REMOVED lines=12> */
[----:B------:R-:W-:-:S04]  /*dc60*/  IMAD R13, R11, UR4, RZ ;  /* 0x000000040b0d7c24 */ /* 0x000fc8000f8e02ff */
[----:B------:R-:W-:Y:S01]  /*dc70*/  IMAD R13, R0, UR5, R13 ;  /* 0x00000005000d7c24 */ /* 0x000fe2000f8e020d */
[----:B-1----:R-:W-:-:S13]  /*dc80*/  ISETP.NE.AND P1, PT, R9, 0x1, PT ;  /* 0x000000010900780c */ /* 0x002fda0003f25270 */
[----:B------:R-:W1:Y:S02]  /*dc90*/  @P1 LDC.64 R2, c[0x0][0x420] ;  /* 0x00010800ff021b82 */ /* 0x000e640000000a00 */
[----:B-1----:R-:W-:-:S04]  /*dca0*/  @P1 IMAD.HI.U32 R8, R6, R2, RZ ;  /* 0x0000000206081227 */ /* 0x002fc800078e00ff */
[----:B------:R-:W-:Y:S01]  /*dcb0*/  IMAD.MOV.U32 R2, RZ, RZ, R6 ;  /* 0x000000ffff027224 */ /* 0x000fe200078e0006 */
[----:B------:R-:W-:-:S04]  /*dcc0*/  @P1 SHF.R.U32.HI R2, RZ, R3, R8 ;  /* 0x00000003ff021219 */ /* 0x000fc80000011608 */
[----:B------:R-:W-:Y:S02]  /*dcd0*/  IADD3 R12, -R2, RZ, RZ ;  /* 0x000000ff020c7210 */ /* 0x000fe40007ffe1ff */
[----:B------:R-:W-:-:S03]  /*dce0*/  SHF.R.S32.HI R3, RZ, 0x1f, R2 ;  /* 0x0000001fff037819 */ /* 0x000fc60000011402 */
[----:B------:R-:W-:Y:S02]  /*dcf0*/  IMAD R12, R9, R12, R6 ;  /* 0x0000000c090c7224 */ /* 0x000fe400078e0206 */
[----:B------:R-:W1:Y:S01]  /*dd00*/  LDC.64 R8, c[0x0][0x3f8] ;  /* 0x0000fe00ff087b82 */ /* 0x000e620000000a00 */
[----:B------:R-:W-:-:S04]  /*dd10*/  IMAD.WIDE.U32 R2, R0, UR4, R2 ;  /* 0x0000000400027c25 */ /* 0x000fc8000f8e0002 */
[----:B------:R-:W-:Y:S01]  /*dd20*/  IMAD.IADD R13, R13, 0x1, R3 ;  /* 0x000000010d0d7824 */ /* 0x000fe200078e0203 */
[----:B-1----:R-:W-:-:S04]  /*dd30*/  LEA R8, P1, R2, R8, 0x2 ;  /* 0x0000000802087211 */ /* 0x002fc800078210ff */
[----:B------:R-:W-:-:S05]  /*dd40*/  LEA.HI.X R9, R2, R9, R13, 0x2, P1 ;  /* 0x0000000902097211 */ /* 0x000fca00008f140d */
[----:B------:R1:W5:Y:S04]  /*dd50*/  LDG.E R8, desc[UR6][R8.64] ;  /* 0x0000000608087981 */ /* 0x000368000c1e1900 */
.L_x_60:
[----:B------:R-:W2:Y:S01]  /*dd60*/  S2R R3, SR_CgaCtaId ;  /* 0x0000000000037919 */ /* 0x000ea20000008800 */
[----:B------:R-:W-:-:S04]  /*dd70*/  MOV R2, 0x400 ;  /* 0x0000040000027802 */ /* 0x000fc80000000f00 */
[----:B--2---:R-:W-:Y:S02]  /*dd80*/  LEA R2, R3, R2, 0x18 ;  /* 0x0000000203027211 */ /* 0x004fe400078ec0ff */
[----:B------:R-:W-:Y:S02]  /*dd90*/  SHF.L.U32 R3, R10, 0x1f, RZ ;  /* 0x0000001f0a037819 */ /* 0x000fe400000006ff */
[----:B------:R-:W-:-:S04]  /*dda0*/  LEA R2, R7, R2, 0x3 ;  /* 0x0000000207027211 */ /* 0x000fc800078e18ff */
[----:B------:R-:W2:Y:S02]  /*ddb0*/  SYNCS.PHASECHK.TRANS64.TRYWAIT P1, [R2+URZ+0x38840], R3 ;  /* 0x03884003020075a7 */ /* 0x000ea4000802017f */
[----:B--2---:R-:W-:Y:S05]  /*ddc0*/  @!P1 BRA `(.L_x_61) ;  /* 0x0000001800b09947 */ /* 0x004fea0003800000 */
.L_x_101:
[----:B-1----:R-:W1:Y:S02]  /*ddd0*/  S2R R9, SR_TID.X ;  /* 0x0000000000097919 */ /* 0x002e640000002100 */
[----:B-1----:R-:W-:-:S04]  /*dde0*/  LOP3.LUT R9, R9, 0x7f, RZ, 0xc0, !PT ;  /* 0x0000007f09097812 */ /* 0x002fc800078ec0ff */
[----:B------:R-:W-:-:S13]  /*ddf0*/  ISETP.NE.AND P2, PT, R9, RZ, PT ;  /* 0x000000ff0900720c */ /* 0x000fda0003f45270 */
[----:B------:R-:W-:Y:S05]  /*de00*/  @P2 BRA `(.L_x_62) ;  /* 0x00000000001c2947 */ /* 0x000fea0003800000 */
[----:B------:R-:W1:Y:S01]  /*de10*/  S2R R9, SR_TID.X ;  /* 0x0000000000097919 */ /* 0x000e620000002100 */
[----:B--2---:R-:W-:-:S04]  /*de20*/  IMAD.MOV.U32 R3, RZ, RZ, 0xa000 ;  /* 0x0000a000ff037424 */ /* 0x004fc800078e00ff */
[----:B------:R3:W-:Y:S01]  /*de30*/  SYNCS.ARRIVE.TRANS64 RZ, [R2+URZ+0x38830], R3 ;  /* 0x0388300302ff79a7 */ /* 0x0007e2000800003f */
[----:B-1----:R-:W-:-:S04]  /*de40*/  LOP3.LUT R9, R9, 0x1f, RZ, 0xc0, !PT ;  /* 0x0000001f09097812 */ /* 0x002fc800078ec0ff */
[----:B------:R-:W-:-:S13]  /*de50*/  ISETP.NE.AND P1, PT, R9, RZ, PT ;  /* 0x000000ff0900720c */ /* 0x000fda0003f25270 */
[----:B---3--:R-:W-:Y:S05]  /*de60*/  @!P1 BRA `(.L_x_62) ;  /* 0x0000000000049947 */ /* 0x008fea0003800000 */
[----:B------:R-:W-:Y:S01]  /*de70*/  BPT.TRAP 0x1 ;  /* 0x000000040000795c */ /* 0x000fe20000300000 */
.L_x_62:
[----:B------:R-:W1:Y:S01]  /*de80*/  S2R R9, SR_CgaCtaId ;  /* 0x0000000000097919 */ /* 0x000e620000008800 */
[----:B--2---:R-:W-:Y:S01]  /*de90*/  MOV R3, 0x400 ;  /* 0x0000040000037802 */ /* 0x004fe20000000f00 */
        /* <DEDUP_REMOVED lines=12> */
[----:B------:R-:W-:-:S02]  /*df60*/  SHF.L.U32 R19, R19, 0x1f, RZ ;  /* 0x0000001f13137819 */ /* 0x000fc400000006ff */
[----:B------:R-:W-:Y:S02]  /*df70*/  UIADD3 UR9, UR9, 0x38830, URZ ;  /* 0x0003883009097890 */ /* 0x000fe4000fffe03f */
[----:B------:R-:W-:Y:S01]  /*df80*/  UIMAD UR11, UR11, 0x50, URZ ;  /* 0x000000500b0b78a4 */ /* 0x000fe2000f8e023f */
[----:B-1----:R-:W-:-:S05]  /*df90*/  LEA R3, R9, R3, 0x18 ;  /* 0x0000000309037211 */ /* 0x002fca00078ec0ff */
[----:B------:R-:W-:Y:S01]  /*dfa0*/  IMAD R2, R7, 0xa000, R3 ;  /* 0x0000a00007027824 */ /* 0x000fe200078e0203 */
[----:B------:R-:W-:-:S04]  /*dfb0*/  IADD3 R3, R3, 0x38800, RZ ;  /* 0x0003880003037810 */ /* 0x000fc80007ffe0ff */
[----:B------:R-:W-:Y:S01]  /*dfc0*/  R2UR UR14, R2 ;  /* 0x00000000020e72ca */ /* 0x000fe200000e0000 */
[----:B------:R-:W-:-:S12]  /*dfd0*/  IMAD R2, R16, 0x8, R3 ;  /* 0x0000000810027824 */ /* 0x000fd800078e0203 */
        /* <DEDUP_REMOVED lines=16> */
.L_x_102:
[----:B------:R-:W-:Y:S05]  /*e0e0*/  @P2 BRA `(.L_x_64) ;  /* 0x00000000001c2947 */ /* 0x000fea0003800000 */
[----:B------:R-:W2:Y:S01]  /*e0f0*/  S2R R9, SR_TID.X ;  /* 0x0000000000097919 */ /* 0x000ea20000002100 */
[----:B------:R-:W-:-:S04]  /*e100*/  MOV R3, 0xa000 ;  /* 0x0000a00000037802 */ /* 0x000fc80000000f00 */
[----:B------:R3:W-:Y:S01]  /*e110*/  SYNCS.ARRIVE.TRANS64 RZ, [R2+URZ+0x50], R3 ;  /* 0x0000500302ff79a7 */ /* 0x0007e2000800003f */
[----:B--2---:R-:W-:-:S04]  /*e120*/  LOP3.LUT R9, R9, 0x1f, RZ, 0xc0, !PT ;  /* 0x0000001f09097812 */ /* 0x004fc800078ec0ff */
[----:B------:R-:W-:-:S13]  /*e130*/  ISETP.NE.AND P1, PT, R9, RZ, PT ;  /* 0x000000ff0900720c */ /* 0x000fda0003f25270 */
[----:B---3--:R-:W-:Y:S05]  /*e140*/  @!P1 BRA `(.L_x_64) ;  /* 0x0000000000049947 */ /* 0x008fea0003800000 */
[----:B------:R-:W-:Y:S01]  /*e150*/  BPT.TRAP 0x1 ;  /* 0x000000040000795c */ /* 0x000fe20000300000 */
.L_x_64:
[----:B------:R-:W2:Y:S01]  /*e160*/  LDL.LU R3, [R1] ;  /* 0x0000000001037983 */ /* 0x000ea20000300800 */
[----:B------:R-:W-:Y:S01]  /*e170*/  MOV R9, 0x400 ;  /* 0x0000040000097802 */ /* 0x000fe20000000f00 */
[----:B------:R-:W3:Y:S01]  /*e180*/  S2R R13, SR_CgaCtaId ;  /* 0x00000000000d7919 */ /* 0x000ee20000008800 */
[----:B------:R-:W-:Y:S01]  /*e190*/  R2UR UR9, R2 ;  /* 0x00000000020972ca */ /* 0x000fe200000e0000 */
[----:B------:R-:W-:Y:S01]  /*e1a0*/  UIADD3 UR4, UP0, UR36, 0x470, URZ ;  /* 0x0000047024047890 */ /* 0x000fe2000ff1e03f */
[----:B------:R-:W-:Y:S02]  /*e1b0*/  R2UR UR13, R5 ;  /* 0x00000000050d72ca */ /* 0x000fe400000e0000 */
[----:B------:R-:W-:Y:S01]  /*e1c0*/  R2UR UR12, R4 ;  /* 0x00000000040c72ca */ /* 0x000fe200000e0000 */
[----:B------:R-:W-:Y:S01]  /*e1d0*/  UIADD3.X UR5, URZ, UR37, URZ, UP0, !UPT ;  /* 0x000000253f057290 */ /* 0x000fe200087fe43f */
[----:B---3--:R-:W-:-:S05]  /*e1e0*/  LEA R9, R13, R9, 0x18 ;  /* 0x000000090d097211 */ /* 0x008fca00078ec0ff */
        /* <DEDUP_REMOVED lines=27> */
[----:B---3--:R-:W-:Y:S01]  /*e3a0*/  NOP ;  /* 0x0000000000007918 */ /* 0x008fe20000000000 */
.L_x_59:
[----:B------:R-:W-:Y:S05]  /*e3b0*/  BSYNC B1 ;  /* 0x0000000000017941 */ /* 0x000fea0003800000 */
.L_x_58:
[----:B------:R-:W-:Y:S01]  /*e3c0*/  IADD3 R16, R7, 0x1, RZ ;  /* 0x0000000107107810 */ /* 0x000fe20007ffe0ff */
[----:B------:R-:W-:Y:S03]  /*e3d0*/  BSSY B1, `(.L_x_65) ;  /* 0x0000081000017945 */ /* 0x000fe60003800000 */
[----:B------:R-:W-:-:S04]  /*e3e0*/  ISETP.NE.AND P1, PT, R16, 0x2, PT ;  /* 0x000000021000780c */ /* 0x000fc80003f25270 */
[----:B-1----:R-:W-:Y:S02]  /*e3f0*/  SEL R19, RZ, 0x1, P1 ;  /* 0x00000001ff137807 */ /* 0x002fe40000800000 */
[----:B------:R-:W-:Y:S02]  /*e400*/  SEL R16, R16, RZ, P1 ;  /* 0x000000ff10107207 */ /* 0x000fe40000800000 */
[----:B------:R-:W-:Y:S01]  /*e410*/  LOP3.LUT R19, R10, R19, RZ, 0x3c, !PT ;  /* 0x000000130a137212 */ /* 0x000fe200078e3cff */
[----:B------:R-:W-:Y:S06]  /*e420*/  @!P6 BRA `(.L_x_66) ;  /* 0x0000000400ece947 */ /* 0x000fec0003800000 */
[----:B------:R-:W-:Y:S01]  /*e430*/  VIADD R12, R6, 0xffffffff ;  /* 0xffffffff060c7836 */ /* 0x000fe20000000000 */
        /* <DEDUP_REMOVED lines=8> */
[----:B-1----:R-:W-:Y:S01]  /*e4c0*/  @P1 IMAD.HI.U32 R9, R12, R2, RZ ;  /* 0x000000020c091227 */ /* 0x002fe200078e00ff */
[----:B------:R-:W-:-:S04]  /*e4d0*/  MOV R2, R12 ;  /* 0x0000000c00027202 */ /* 0x000fc80000000f00 */
[----:B------:R-:W-:-:S05]  /*e4e0*/  @P1 SHF.R.U32.HI R2, RZ, R3, R9 ;  /* 0x00000003ff021219 */ /* 0x000fca0000011609 */
[----:B------:R-:W-:-:S04]  /*e4f0*/  IMAD.MOV R3, RZ, RZ, -R2 ;  /* 0x000000ffff037224 */ /* 0x000fc800078e0a02 */
[----:B------:R-:W-:Y:S01]  /*e500*/  IMAD R12, R8, R3, R12 ;  /* 0x00000003080c7224 */ /* 0x000fe200078e020c */
[--C-:B------:R-:W-:Y:S01]  /*e510*/  SHF.R.S32.HI R3, RZ, 0x1f, R2.reuse ;  /* 0x0000001fff037819 */ /* 0x100fe20000011402 */
[----:B------:R-:W1:Y:S02]  /*e520*/  LDC.64 R8, c[0x0][0x3f8] ;  /* 0x0000fe00ff087b82 */ /* 0x000e640000000a00 */
[----:B------:R-:W-:-:S05]  /*e530*/  IMAD.WIDE.U32 R2, R0, UR4, R2 ;  /* 0x0000000400027c25 */ /* 0x000fca000f8e0002 */
[----:B------:R-:W-:Y:S02]  /*e540*/  IADD3 R13, R13, R3, RZ ;  /* 0x000000030d0d7210 */ /* 0x000fe40007ffe0ff */
[----:B-1----:R-:W-:-:S04]  /*e550*/  LEA R8, P1, R2, R8, 0x2 ;  /* 0x0000000802087211 */ /* 0x002fc800078210ff */
[----:B------:R-:W-:-:S05]  /*e560*/  LEA.HI.X R9, R2, R9, R13, 0x2, P1 ;  /* 0x0000000902097211 */ /* 0x000fca00008f140d */
[----:B------:R1:W5:Y:S04]  /*e570*/  LDG.E R8, desc[UR6][R8.64] ;  /* 0x0000000608087981 */ /* 0x000368000c1e1900 */
.L_x_67:
[----:B------:R-:W2:Y:S01]  /*e580*/  S2R R3, SR_CgaCtaId ;  /* 0x0000000000037919 */ /* 0x000ea20000008800 */
[----:B------:R-:W-:-:S04]  /*e590*/  MOV R2, 0x400 ;  /* 0x0000040000027802 */ /* 0x000fc80000000f00 */
[----:B--2---:R-:W-:Y:S02]  /*e5a0*/  LEA R2, R3, R2, 0x18 ;  /* 0x0000000203027211 */ /* 0x004fe400078ec0ff */
[----:B------:R-:W-:-:S03]  /*e5b0*/  SHF.L.U32 R3, R19, 0x1f, RZ ;  /* 0x0000001f13037819 */ /* 0x000fc600000006ff */
[----:B------:R-:W-:-:S04]  /*e5c0*/  IMAD R2, R16, 0x8, R2 ;  /* 0x0000000810027824 */ /* 0x000fc800078e0202 */
[----:B------:R-:W2:Y:S02]  /*e5d0*/  SYNCS.PHASECHK.TRANS64.TRYWAIT P1, [R2+URZ+0x38840], R3 ;  /* 0x03884003020075a7 */ /* 0x000ea4000802017f */
[----:B--2---:R-:W-:Y:S05]  /*e5e0*/  @!P1 BRA `(.L_x_68) ;  /* 0x0000001000d09947 */ /* 0x004fea0003800000 */
.L_x_103:
[----:B-1----:R-:W1:Y:S02]  /*e5f0*/  S2R R9, SR_TID.X ;  /* 0x0000000000097919 */ /* 0x002e640000002100 */
[----:B-1----:R-:W-:-:S04]  /*e600*/  LOP3.LUT R9, R9, 0x7f, RZ, 0xc0, !PT ;  /* 0x0000007f09097812 */ /* 0x002fc800078ec0ff */
[----:B------:R-:W-:-:S13]  /*e610*/  ISETP.NE.AND P2, PT, R9, RZ, PT ;  /* 0x000000ff0900720c */ /* 0x000fda0003f45270 */
[----:B------:R-:W-:Y:S05]  /*e620*/  @P2 BRA `(.L_x_69) ;  /* 0x00000000001c2947 */ /* 0x000fea0003800000 */
[----:B------:R-:W1:Y:S01]  /*e630*/  S2R R9, SR_TID.X ;  /* 0x0000000000097919 */ /* 0x000e620000002100 */
[----:B--2---:R-:W-:-:S04]  /*e640*/  MOV R3, 0xa000 ;  /* 0x0000a00000037802 */ /* 0x004fc80000000f00 */
[----:B------:R3:W-:Y:S01]  /*e650*/  SYNCS.ARRIVE.TRANS64 RZ, [R2+URZ+0x38830], R3 ;  /* 0x0388300302ff79a7 */ /* 0x0007e2000800003f */
[----:B-1----:R-:W-:-:S04]  /*e660*/  LOP3.LUT R9, R9, 0x1f, RZ, 0xc0, !PT ;  /* 0x0000001f09097812 */ /* 0x002fc800078ec0ff */
[----:B------:R-:W-:-:S13]  /*e670*/  ISETP.NE.AND P1, PT, R9, RZ, PT ;  /* 0x000000ff0900720c */ /* 0x000fda0003f25270 */
[----:B---3--:R-:W-:Y:S05]  /*e680*/  @!P1 BRA `(.L_x_69) ;  /* 0x0000000000049947 */ /* 0x008fea0003800000 */
[----:B------:R-:W-:Y:S01]  /*e690*/  BPT.TRAP 0x1 ;  /* 0x000000040000795c */ /* 0x000fe20000300000 */
.L_x_69:
[----:B------:R-:W1:Y:S01]  /*e6a0*/  S2R R13, SR_CgaCtaId ;  /* 0x00000000000d7919 */ /* 0x000e620000008800 */
[----:B------:R-:W-:Y:S01]  /*e6b0*/  MOV R9, 0x400 ;  /* 0x0000040000097802 */ /* 0x000fe20000000f00 */
[----:B------:R-:W-:Y:S01]  /*e6c0*/  UIADD3 UR4, UP0, UR36, 0x370, URZ ;  /* 0x0000037024047890 */ /* 0x000fe2000ff1e03f */
[----:B------:R-:W-:Y:S01]  /*e6d0*/  R2UR UR11, R12 ;  /* 0x000000000c0b72ca */ /* 0x000fe200000e0000 */
[----:B------:R-:W-:Y:S01]  /*e6e0*/  UMOV UR10, URZ ;  /* 0x0000003f000a7c82 */ /* 0x000fe20008000000 */
[----:B------:R-:W-:Y:S01]  /*e6f0*/  R2UR UR12, R4 ;  /* 0x00000000040c72ca */ /* 0x000fe200000e0000 */
[----:B------:R-:W-:Y:S01]  /*e700*/  UIADD3.X UR5, URZ, UR37, URZ, UP0, !UPT ;  /* 0x000000253f057290 */ /* 0x000fe200087fe43f */
[----:B-----5:R-:W-:Y:S01]  /*e710*/  R2UR UR13, R8 ;  /* 0x00000000080d72ca */ /* 0x020fe200000e0000 */
[----:B------:R-:W-:Y:S01]  /*e720*/  UMOV UR6, 0x0 ;  /* 0x0000000000067882 */ /* 0x000fe20000000000 */
[----:B------:R-:W-:Y:S01]  /*e730*/  UMOV UR7, 0x14f00000 ;  /* 0x14f0000000077882 */ /* 0x000fe20000000000 */
[----:B------:R-:W-:Y:S01]  /*e740*/  UMOV UR17, 0x40 ;  /* 0x0000004000117882 */ /* 0x000fe20000000000 */
[----:B------:R-:W-:Y:S01]  /*e750*/  UMOV UR18, 0x80 ;  /* 0x0000008000127882 */ /* 0x000fe20000000000 */
[----:B------:R-:W-:-:S04]  /*e760*/  UMOV UR19, 0xc0 ;  /* 0x000000c000137882 */ /* 0x000fc80000000000 */
[----:B------:R-:W-:Y:S01]  /*e770*/  UIMAD UR11, UR11, 0x50, URZ ;  /* 0x000000500b0b78a4 */ /* 0x000fe2000f8e023f */
[----:B-1----:R-:W-:-:S05]  /*e780*/  LEA R9, R13, R9, 0x18 ;  /* 0x000000090d097211 */ /* 0x002fca00078ec0ff */
[----:B--2---:R-:W-:-:S05]  /*e790*/  VIADD R2, R9, 0x38800 ;  /* 0x0003880009027836 */ /* 0x004fca0000000000 */
[----:B------:R-:W-:Y:S01]  /*e7a0*/  LEA R3, R16, R2, 0x3 ;  /* 0x0000000210037211 */ /* 0x000fe200078e18ff */
[----:B------:R-:W-:-:S03]  /*e7b0*/  IMAD R2, R7, 0x8, R2 ;  /* 0x0000000807027824 */ /* 0x000fc600078e0202 */
[----:B------:R-:W-:Y:S01]  /*e7c0*/  R2UR UR9, R3 ;  /* 0x00000000030972ca */ /* 0x000fe200000e0000 */
[----:B------:R-:W-:-:S05]  /*e7d0*/  IMAD R3, R16, 0xa000, R9 ;  /* 0x0000a00010037824 */ /* 0x000fca00078e0209 */
[----:B------:R-:W-:Y:S02]  /*e7e0*/  R2UR UR14, R3 ;  /* 0x00000000030e72ca */ /* 0x000fe400000e0000 */
[----:B------:R-:W-:-:S05]  /*e7f0*/  SHF.L.U32 R3, R10, 0x1f, RZ ;  /* 0x0000001f0a037819 */ /* 0x000fca00000006ff */
[----:B------:R-:W-:-:S06]  /*e800*/  UIADD3 UR9, UR9, 0x30, URZ ;  /* 0x0000003009097890 */ /* 0x000fcc000fffe03f */
        /* <DEDUP_REMOVED lines=16> */
.L_x_104:
[----:B------:R-:W-:Y:S05]  /*e910*/  @P2 BRA `(.L_x_71) ;  /* 0x00000000001c2947 */ /* 0x000fea0003800000 */
[----:B------:R-:W2:Y:S01]  /*e920*/  S2R R9, SR_TID.X ;  /* 0x0000000000097919 */ /* 0x000ea20000002100 */
[----:B-1----:R-:W-:-:S04]  /*e930*/  MOV R3, 0xa000 ;  /* 0x0000a00000037802 */ /* 0x002fc80000000f00 */
[----:B------:R3:W-:Y:S01]  /*e940*/  SYNCS.ARRIVE.TRANS64 RZ, [R2+URZ+0x50], R3 ;  /* 0x0000500302ff79a7 */ /* 0x0007e2000800003f */
[----:B--2---:R-:W-:-:S04]  /*e950*/  LOP3.LUT R9, R9, 0x1f, RZ, 0xc0, !PT ;  /* 0x0000001f09097812 */ /* 0x004fc800078ec0ff */
[----:B------:R-:W-:-:S13]  /*e960*/  ISETP.NE.AND P1, PT, R9, RZ, PT ;  /* 0x000000ff0900720c */ /* 0x000fda0003f25270 */
[----:B---3--:R-:W-:Y:S05]  /*e970*/  @!P1 BRA `(.L_x_71) ;  /* 0x0000000000049947 */ /* 0x008fea0003800000 */
[----:B------:R-:W-:Y:S01]  /*e980*/  BPT.TRAP 0x1 ;  /* 0x000000040000795c */ /* 0x000fe20000300000 */
.L_x_71:
[----:B-1----:R-:W2:Y:S01]  /*e990*/  LDL.LU R3, [R1] ;  /* 0x0000000001037983 */ /* 0x002ea20000300800 */
[----:B------:R-:W-:Y:S01]  /*e9a0*/  MOV R9, 0x400 ;  /* 0x0000040000097802 */ /* 0x000fe20000000f00 */
[----:B------:R-:W1:Y:S01]  /*e9b0*/  S2R R10, SR_CgaCtaId ;  /* 0x00000000000a7919 */ /* 0x000e620000008800 */
[----:B------:R-:W-:Y:S01]  /*e9c0*/  R2UR UR9, R2 ;  /* 0x00000000020972ca */ /* 0x000fe200000e0000 */
[----:B------:R-:W-:Y:S01]  /*e9d0*/  UIADD3 UR4, UP0, UR36, 0x470, URZ ;  /* 0x0000047024047890 */ /* 0x000fe2000ff1e03f */
[----:B------:R-:W-:Y:S02]  /*e9e0*/  R2UR UR13, R5 ;  /* 0x00000000050d72ca */ /* 0x000fe400000e0000 */
[----:B------:R-:W-:Y:S01]  /*e9f0*/  R2UR UR12, R4 ;  /* 0x00000000040c72ca */ /* 0x000fe200000e0000 */
[----:B------:R-:W-:Y:S01]  /*ea00*/  UIADD3.X UR5, URZ, UR37, URZ, UP0, !UPT ;  /* 0x000000253f057290 */ /* 0x000fe200087fe43f */
[----:B-1----:R-:W-:-:S05]  /*ea10*/  LEA R9, R10, R9, 0x18 ;  /* 0x000000090a097211 */ /* 0x002fca00078ec0ff */
        /* <DEDUP_REMOVED lines=28> */
.L_x_66:
[----:B------:R-:W-:Y:S05]  /*ebe0*/  BSYNC B1 ;  /* 0x0000000000017941 */ /* 0x000fea0003800000 */
.L_x_65:
[C---:B------:R-:W-:Y:S02]  /*ebf0*/  ISETP.GT.AND P1, PT, R6.reuse, 0x1, PT ;  /* 0x000000010600780c */ /* 0x040fe40003f24270 */
[----:B------:R-:W-:-:S11]  /*ec00*/  IADD3 R6, R6, -0x2, RZ ;  /* 0xfffffffe06067810 */ /* 0x000fd60007ffe0ff */
[----:B------:R-:W-:Y:S05]  /*ec10*/  @P1 BRA `(.L_x_72) ;  /* 0xffffffec00e01947 */ /* 0x000fea000383ffff */
.L_x_57:
[----:B------:R-:W-:Y:S05]  /*ec20*/  BSYNC B0 ;  /* 0x0000000000007941 */ /* 0x000fea0003800000 */
.L_x_48:
[----:B------:R-:W-:Y:S04]  /*ec30*/  BSSY B0, `(.L_x_73) ;  /* 0x0000037000007945 */ /* 0x000fe80003800000 */
[----:B------:R-:W-:Y:S05]  /*ec40*/  @!P6 BRA `(.L_x_74) ;  /* 0x0000000000d4e947 */ /* 0x000fea0003800000 */
[----:B------:R-:W2:Y:S01]  /*ec50*/  S2R R3, SR_CgaCtaId ;  /* 0x0000000000037919 */ /* 0x000ea20000008800 */
[----:B------:R-:W-:Y:S01]  /*ec60*/  MOV R0, 0x400 ;  /* 0x0000040000007802 */ /* 0x000fe20000000f00 */
[----:B------:R-:W3:Y:S03]  /*ec70*/  S2R R2, SR_TID.X ;  /* 0x0000000000027919 */ /* 0x000ee60000002100 */
[----:B--2---:R-:W-:Y:S02]  /*ec80*/  LEA R0, R3, R0, 0x18 ;  /* 0x0000000003007211 */ /* 0x004fe400078ec0ff */
[----:B---3--:R-:W-:-:S03]  /*ec90*/  LOP3.LUT R2, R2, 0x7f, RZ, 0xc0, !PT ;  /* 0x0000007f02027812 */ /* 0x008fc600078ec0ff */
[----:B------:R-:W-:Y:S01]  /*eca0*/  IMAD R3, R16, 0x8, R0 ;  /* 0x0000000810037824 */ /* 0x000fe200078e0200 */
[----:B------:R-:W-:Y:S02]  /*ecb0*/  SHF.L.U32 R0, R19, 0x1f, RZ ;  /* 0x0000001f13007819 */ /* 0x000fe400000006ff */
[----:B------:R-:W-:Y:S02]  /*ecc0*/  ISETP.NE.AND P1, PT, R2, RZ, PT ;  /* 0x000000ff0200720c */ /* 0x000fe40003f25270 */
[----:B------:R-:W2:Y:S02]  /*ecd0*/  SYNCS.PHASECHK.TRANS64.TRYWAIT P0, [R3+URZ+0x38860], R0 ;  /* 0x03886000030075a7 */ /* 0x000ea4000800017f */
[----:B--2---:R-:W-:Y:S09]  /*ece0*/  @!P0 BRA `(.L_x_75) ;  /* 0x0000000c00388947 */ /* 0x004ff20003800000 */
.L_x_105:
[----:B------:R-:W-:Y:S05]  /*ecf0*/  @P1 BRA `(.L_x_76) ;  /* 0x00000000001c1947 */ /* 0x000fea0003800000 */
[----:B------:R-:W3:Y:S01]  /*ed00*/  S2R R2, SR_TID.X ;  /* 0x0000000000027919 */ /* 0x000ee20000002100 */
[----:B--2---:R-:W-:-:S04]  /*ed10*/  MOV R0, 0xa000 ;  /* 0x0000a00000007802 */ /* 0x004fc80000000f00 */
[----:B------:R4:W-:Y:S01]  /*ed20*/  SYNCS.ARRIVE.TRANS64 RZ, [R3+URZ+0x38850], R0 ;  /* 0x0388500003ff79a7 */ /* 0x0009e2000800003f */
[----:B---3--:R-:W-:-:S04]  /*ed30*/  LOP3.LUT R2, R2, 0x1f, RZ, 0xc0, !PT ;  /* 0x0000001f02027812 */ /* 0x008fc800078ec0ff */
[----:B------:R-:W-:-:S13]  /*ed40*/  ISETP.NE.AND P0, PT, R2, RZ, PT ;  /* 0x000000ff0200720c */ /* 0x000fda0003f05270 */
[----:B----4-:R-:W-:Y:S05]  /*ed50*/  @!P0 BRA `(.L_x_76) ;  /* 0x0000000000048947 */ /* 0x010fea0003800000 */
[----:B------:R-:W-:Y:S01]  /*ed60*/  BPT.TRAP 0x1 ;  /* 0x000000040000795c */ /* 0x000fe20000300000 */
.L_x_76:
[----:B------:R-:W3:Y:S01]  /*ed70*/  LDL R2, [R1] ;  /* 0x0000000001027983 */ /* 0x000ee20000100800 */
[----:B--2---:R-:W-:Y:S01]  /*ed80*/  MOV R0, 0x400 ;  /* 0x0000040000007802 */ /* 0x004fe20000000f00 */
[----:B-1----:R-:W1:Y:S01]  /*ed90*/  S2R R6, SR_CgaCtaId ;  /* 0x0000000000067919 */ /* 0x002e620000008800 */
        /* <DEDUP_REMOVED lines=17> */
[----:B---3--:R-:W-:-:S13]  /*eeb0*/  R2UR UR11, R2 ;  /* 0x00000000020b72ca */ /* 0x008fda00000e0000 */
[----:B------:R-:W-:-:S09]  /*eec0*/  UIMAD UR11, UR11, 0x50, URZ ;  /* 0x000000500b0b78a4 */ /* 0x000fd2000f8e023f */
[----:B------:R1:W-:Y:S02]  /*eed0*/  UTMALDG.4D [UR8], [UR4], desc[UR6] ;  /* 0x00000608040075b4 */ /* 0x0003e40008019000 */
[----:B-1----:R-:W-:Y:S01]  /*eee0*/  UMOV UR8, UR15 ;  /* 0x0000000f00087c82 */ /* 0x002fe20008000000 */
[----:B------:R-:W-:Y:S01]  /*eef0*/  UMOV UR10, UR17 ;  /* 0x00000011000a7c82 */ /* 0x000fe20008000000 */
[----:B------:R-:W-:Y:S01]  /*ef00*/  UMOV UR15, 0x80 ;  /* 0x00000080000f7882 */ /* 0x000fe20000000000 */
[----:B------:R1:W-:Y:S02]  /*ef10*/  UTMALDG.4D [UR8], [UR4], desc[UR6] ;  /* 0x00000608040075b4 */ /* 0x0003e40008019000 */
[----:B-1----:R-:W-:Y:S01]  /*ef20*/  UMOV UR8, UR16 ;  /* 0x0000001000087c82 */ /* 0x002fe20008000000 */
[----:B------:R-:W-:Y:S01]  /*ef30*/  UMOV UR10, UR15 ;  /* 0x0000000f000a7c82 */ /* 0x000fe20008000000 */
[----:B------:R-:W-:Y:S01]  /*ef40*/  UMOV UR15, 0xc0 ;  /* 0x000000c0000f7882 */ /* 0x000fe20000000000 */
[----:B------:R1:W-:Y:S02]  /*ef50*/  UTMALDG.4D [UR8], [UR4], desc[UR6] ;  /* 0x00000608040075b4 */ /* 0x0003e40008019000 */
[----:B-1----:R-:W-:Y:S01]  /*ef60*/  UMOV UR8, UR14 ;  /* 0x0000000e00087c82 */ /* 0x002fe20008000000 */
[----:B------:R-:W-:-:S02]  /*ef70*/  UMOV UR10, UR15 ;  /* 0x0000000f000a7c82 */ /* 0x000fc40008000000 */
[----:B------:R2:W-:Y:S02]  /*ef80*/  UTMALDG.4D [UR8], [UR4], desc[UR6] ;  /* 0x00000608040075b4 */ /* 0x0005e40008019000 */
[----:B--2---:R-:W-:Y:S01]  /*ef90*/  NOP ;  /* 0x0000000000007918 */ /* 0x004fe20000000000 */
.L_x_74:
[----:B------:R-:W-:Y:S05]  /*efa0*/  BSYNC B0 ;  /* 0x0000000000007941 */ /* 0x000fea0003800000 */
.L_x_73:
[----:B------:R-:W2:Y:S01]  /*efb0*/  LDL.LU R0, [R1+0x10] ;  /* 0x0000100001007983 */ /* 0x000ea20000300800 */
[----:B------:R-:W-:-:S03]  /*efc0*/  ULDC UR4, c[0x0][0xda4] ;  /* 0x0003690000047ab9 */ /* 0x000fc60000000800 */
[----:B------:R-:W3:Y:S01]  /*efd0*/  LDL.LU R2, [R1+0x18] ;  /* 0x0000180001027983 */ /* 0x000ee20000300800 */
[----:B------:R-:W-:-:S05]  /*efe0*/  VIADD R16, R16, 0x1 ;  /* 0x0000000110107836 */ /* 0x000fca0000000000 */
[----:B------:R-:W-:-:S04]  /*eff0*/  ISETP.NE.AND P0, PT, R16, 0x2, PT ;  /* 0x000000021000780c */ /* 0x000fc80003f05270 */
[----:B------:R-:W-:Y:S02]  /*f000*/  SEL R16, R16, RZ, P0 ;  /* 0x000000ff10107207 */ /* 0x000fe40000000000 */
[----:B--2---:R-:W-:Y:S01]  /*f010*/  IADD3 R0, R0, UR38, RZ ;  /* 0x0000002600007c10 */ /* 0x004fe2000fffe0ff */
[----:B---3--:R-:W-:-:S04]  /*f020*/  VIADD R2, R2, 0x1 ;  /* 0x0000000102027836 */ /* 0x008fc80000000000 */
[----:B------:R2:W-:Y:S01]  /*f030*/  STL [R1+0x10], R0 ;  /* 0x0000100001007387 */ /* 0x0005e20000100800 */
[----:B------:R-:W-:-:S03]  /*f040*/  ISETP.GE.AND P1, PT, R0, UR4, PT ;  /* 0x0000000400007c0c */ /* 0x000fc6000bf26270 */
[----:B------:R3:W-:Y:S01]  /*f050*/  STL [R1+0x18], R2 ;  /* 0x0000180201007387 */ /* 0x0007e20000100800 */
[----:B--2---:R-:W-:-:S04]  /*f060*/  SEL R0, RZ, 0x1, P0 ;  /* 0x00000001ff007807 */ /* 0x004fc80000000000 */
[----:B------:R-:W-:-:S05]  /*f070*/  LOP3.LUT R19, R19, R0, RZ, 0x3c, !PT ;  /* 0x0000000013137212 */ /* 0x000fca00078e3cff */
[----:B---3--:R-:W-:Y:S05]  /*f080*/  @!P1 BRA `(.L_x_77) ;  /* 0xffffffcc008c9947 */ /* 0x008fea000383ffff */
[----:B------:R-:W-:-:S07]  /*f090*/  LOP3.LUT R2, R2, 0x1, RZ, 0xc, !PT ;  /* 0x0000000102027812 */ /* 0x000fce00078e0cff */
.L_x_32:
[----:B------:R-:W2:Y:S01]  /*f0a0*/  S2R R3, SR_CgaCtaId ;  /* 0x0000000000037919 */ /* 0x000ea20000008800 */
[----:B------:R-:W-:Y:S01]  /*f0b0*/  MOV R0, 0x400 ;  /* 0x0000040000007802 */ /* 0x000fe20000000f00 */
[----:B------:R-:W-:Y:S03]  /*f0c0*/  BSSY B0, `(.L_x_78) ;  /* 0x0000005000007945 */ /* 0x000fe60003800000 */
[----:B--2---:R-:W-:Y:S02]  /*f0d0*/  LEA R0, R3, R0, 0x18 ;  /* 0x0000000003007211 */ /* 0x004fe400078ec0ff */
[----:B------:R-:W-:-:S04]  /*f0e0*/  SHF.L.U32 R3, R2, 0x1f, RZ ;  /* 0x0000001f02037819 */ /* 0x000fc800000006ff */
[----:B------:R-:W2:Y:S02]  /*f0f0*/  SYNCS.PHASECHK.TRANS64.TRYWAIT P0, [R0+URZ+0x38820], R3 ;  /* 0x03882003000075a7 */ /* 0x000ea4000800017f */
[----:B--2---:R-:W-:Y:S05]  /*f100*/  @!P0 BRA `(.L_x_79) ;  /* 0x0000000800448947 */ /* 0x004fea0003800000 */
.L_x_106:
[----:B------:R-:W-:Y:S05]  /*f110*/  BSYNC B0 ;  /* 0x0000000000007941 */ /* 0x000fea0003800000 */
.L_x_78:
[----:B------:R-:W-:-:S03]  /*f120*/  UMOV UR4, 0xffffffff ;  /* 0xffffffff00047882 */ /* 0x000fc60000000000 */
[----:B------:R-:W-:Y:S05]  /*f130*/  BRA.DIV UR4, `(.L_x_80) ;  /* 0x0000000a044c7947 */ /* 0x000fea000b800000 */
[----:B------:R-:W3:Y:S02]  /*f140*/  S2R R2, SR_TID.X ;  /* 0x0000000000027919 */ /* 0x000ee40000002100 */
[----:B---3--:R-:W-:-:S04]  /*f150*/  SHF.R.U32.HI R2, RZ, 0x5, R2 ;  /* 0x00000005ff027819 */ /* 0x008fc80000011602 */
[----:B------:R-:W-:-:S05]  /*f160*/  LOP3.LUT R2, R2, 0x3, RZ, 0xc0, !PT ;  /* 0x0000000302027812 */ /* 0x000fca00078ec0ff */
[----:B------:R3:W4:Y:S02]  /*f170*/  SHFL.IDX PT, R14, R2, RZ, 0x1f ;  /* 0x00001fff020e7589 */ /* 0x00072400000e0000 */
.L_x_109:
[----:B----4-:R-:W-:Y:S01]  /*f180*/  ISETP.NE.AND P0, PT, R14, RZ, PT ;  /* 0x000000ff0e00720c */ /* 0x010fe20003f05270 */
[----:B------:R-:W-:-:S12]  /*f190*/  BSSY B0, `(.L_x_81) ;  /* 0x0000024000007945 */ /* 0x000fd80003800000 */
[----:B------:R-:W-:Y:S05]  /*f1a0*/  @P0 BRA `(.L_x_82) ;  /* 0x0000000000880947 */ /* 0x000fea0003800000 */
[----:B------:R-:W-:-:S03]  /*f1b0*/  UMOV UR4, 0xffffffff ;  /* 0xffffffff00047882 */ /* 0x000fc60000000000 */
[----:B------:R-:W-:Y:S05]  /*f1c0*/  BRA.DIV UR4, `(.L_x_83) ;  /* 0x0000000a045c7947 */ /* 0x000fea000b800000 */
[----:B------:R-:W-:-:S13]  /*f1d0*/  ELECT P6, URZ, PT ;  /* 0x00000000003f782f */ /* 0x000fda00038c0000 */
.L_x_112:
[----:B------:R-:W-:Y:S05]  /*f1e0*/  @!P6 BRA `(.L_x_82) ;  /* 0x000000000078e947 */ /* 0x000fea0003800000 */
[----:B---3--:R-:W3:Y:S02]  /*f1f0*/  LDL.LU R2, [R1+0x1c] ;  /* 0x00001c0001027983 */ /* 0x008ee40000300800 */
[----:B---3--:R-:W-:-:S04]  /*f200*/  LOP3.LUT R2, R2, 0x2, RZ, 0xfc, !PT ;  /* 0x0000000202027812 */ /* 0x008fc800078efcff */
[----:B------:R-:W-:-:S13]  /*f210*/  ISETP.NE.AND P2, PT, R2, 0x3, PT ;  /* 0x000000030200780c */ /* 0x000fda0003f45270 */
[----:B------:R-:W-:Y:S05]  /*f220*/  @!P2 BRA `(.L_x_84) ;  /* 0x000000000004a947 */ /* 0x000fea0003800000 */
[----:B------:R-:W-:Y:S01]  /*f230*/  BPT.TRAP 0x1 ;  /* 0x000000040000795c */ /* 0x000fe20000300000 */
.L_x_84:
[----:B--2---:R-:W-:Y:S02]  /*f240*/  IADD3 R3, R0, 0x38840, RZ ;  /* 0x0003884000037810 */ /* 0x004fe40007ffe0ff */
[----:B------:R-:W-:Y:S02]  /*f250*/  SHF.L.U32 R5, R19, 0x1f, RZ ;  /* 0x0000001f13057819 */ /* 0x000fe400000006ff */
[C---:B------:R-:W-:Y:S01]  /*f260*/  IADD3 R2, R16.reuse, 0x1, RZ ;  /* 0x0000000110027810 */ /* 0x040fe20007ffe0ff */
[----:B-1----:R-:W-:-:S03]  /*f270*/  IMAD R6, R16, 0x8, R3 ;  /* 0x0000000810067824 */ /* 0x002fc600078e0203 */
[----:B------:R-:W-:Y:S01]  /*f280*/  ISETP.NE.AND P1, PT, R2, 0x2, PT ;  /* 0x000000020200780c */ /* 0x000fe20003f25270 */
[----:B------:R-:W1:Y:S03]  /*f290*/  SYNCS.PHASECHK.TRANS64.TRYWAIT P0, [R6+URZ], R5 ;  /* 0x00000005060075a7 */ /* 0x000e66000800017f */
[----:B------:R-:W-:-:S04]  /*f2a0*/  SEL R4, RZ, 0x1, P1 ;  /* 0x00000001ff047807 */ /* 0x000fc80000800000 */
[----:B------:R-:W-:Y:S02]  /*f2b0*/  LOP3.LUT R19, R19, R4, RZ, 0x3c, !PT ;  /* 0x0000000413137212 */ /* 0x000fe400078e3cff */
[----:B------:R-:W-:Y:S02]  /*f2c0*/  SEL R4, R2, RZ, P1 ;  /* 0x000000ff02047207 */ /* 0x000fe40000800000 */
[----:B------:R-:W-:-:S03]  /*f2d0*/  SHF.L.U32 R2, R19, 0x1f, RZ ;  /* 0x0000001f13027819 */ /* 0x000fc600000006ff */
[----:B------:R-:W-:Y:S01]  /*f2e0*/  IMAD R3, R4, 0x8, R3 ;  /* 0x0000000804037824 */ /* 0x000fe200078e0203 */
[----:B-1----:R-:W-:Y:S06]  /*f2f0*/  @!P0 BRA `(.L_x_85) ;  /* 0x0000000800308947 */ /* 0x002fec0003800000 */
.L_x_113:
[----:B------:R-:W2:Y:S02]  /*f300*/  SYNCS.PHASECHK.TRANS64.TRYWAIT P0, [R3+URZ], R2 ;  /* 0x00000002030075a7 */ /* 0x000ea4000800017f */
[----:B--2---:R-:W-:Y:S05]  /*f310*/  @!P0 BRA `(.L_x_86) ;  /* 0x00000008003c8947 */ /* 0x004fea0003800000 */
.L_x_114:
[----:B------:R-:W-:Y:S05]  /*f320*/  @!P2 BRA `(.L_x_87) ;  /* 0x000000000004a947 */ /* 0x000fea0003800000 */
[----:B------:R-:W-:Y:S01]  /*f330*/  BPT.TRAP 0x1 ;  /* 0x000000040000795c */ /* 0x000fe20000300000 */
.L_x_87:
[----:B--2---:R-:W-:-:S05]  /*f340*/  IADD3 R3, R0, 0x38860, RZ ;  /* 0x0003886000037810 */ /* 0x004fca0007ffe0ff */
[----:B------:R-:W-:-:S04]  /*f350*/  IMAD R16, R16, 0x8, R3 ;  /* 0x0000000810107824 */ /* 0x000fc800078e0203 */
[----:B------:R-:W2:Y:S02]  /*f360*/  SYNCS.PHASECHK.TRANS64.TRYWAIT P0, [R16+URZ], R5 ;  /* 0x00000005100075a7 */ /* 0x000ea4000800017f */
[----:B--2---:R-:W-:Y:S05]  /*f370*/  @!P0 BRA `(.L_x_88) ;  /* 0x0000000800388947 */ /* 0x004fea0003800000 */
.L_x_115:
[----:B------:R-:W-:-:S07]  /*f380*/  LEA R3, R4, R3, 0x3 ;  /* 0x0000000304037211 */ /* 0x000fce00078e18ff */
.L_x_89:
[----:B---3--:R3:W4:Y:S02]  /*f390*/  SYNCS.PHASECHK.TRANS64.TRYWAIT P0, [R3+URZ], R2 ;  /* 0x00000002030075a7 */ /* 0x008724000800017f */
[----:B----4-:R-:W-:Y:S05]  /*f3a0*/  @!P0 NANOSLEEP.SYNCS 0x989680 ;  /* 0x009896800000895d */ /* 0x010fea0003900000 */
[----:B------:R-:W4:Y:S02]  /*f3b0*/  @!P0 SYNCS.PHASECHK.TRANS64 P0, [R3+URZ], R2 ;  /* 0x00000002030085a7 */ /* 0x000f24000800007f */
[----:B----4-:R-:W-:Y:S05]  /*f3c0*/  @!P0 BRA `(.L_x_89) ;  /* 0xfffffffc00f08947 */ /* 0x010fea000383ffff */
.L_x_82:
[----:B------:R-:W-:Y:S05]  /*f3d0*/  BSYNC B0 ;  /* 0x0000000000007941 */ /* 0x000fea0003800000 */
.L_x_81:
[----:B------:R-:W-:Y:S05]  /*f3e0*/  EXIT ;  /* 0x000000000000794d */ /* 0x000fea0003800000 */
.L_x_10:
[----:B------:R-:W-:-:S13]  /*f3f0*/  R2UR UR4, R18 ;  /* 0x00000000120472ca */ /* 0x000fda00000e0000 */
[----:B-1----:R-:W-:-:S04]  /*f400*/  IMAD.U32 R3, RZ, RZ, UR4 ;  /* 0x00000004ff037e24 */ /* 0x002fc8000f8e00ff */
[----:B------:R1:W2:Y:S03]  /*f410*/  SYNCS.PHASECHK.TRANS64.TRYWAIT P1, [R3+URZ+0x38800], R0 ;  /* 0x03880000030075a7 */ /* 0x0002a6000802017f */
[----:B--2---:R-:W-:Y:S05]  /*f420*/  @!P1 NANOSLEEP.SYNCS 0x989680 ;  /* 0x009896800000995d */ /* 0x004fea0003900000 */
[----:B------:R-:W2:Y:S02]  /*f430*/  @!P1 SYNCS.PHASECHK.TRANS64 P1, [R3+URZ+0x38800], R0 ;  /* 0x03880000030095a7 */ /* 0x000ea4000802007f */
[----:B--2---:R-:W-:Y:S05]  /*f440*/  @!P1 BRA `(.L_x_10) ;  /* 0xfffffffc00e89947 */ /* 0x004fea000383ffff */
[----:B------:R-:W-:Y:S05]  /*f450*/  BRA `(.L_x_90) ;  /* 0xffffff1c00387947 */ /* 0x000fea000383ffff */
.L_x_14:
[----:B--2---:R2:W3:Y:S02]  /*f460*/  SYNCS.PHASECHK.TRANS64.TRYWAIT P2, [R0+URZ+0x38830], R3 ;  /* 0x03883003000075a7 */ /* 0x0044e4000804017f */
[----:B---3--:R-:W-:Y:S05]  /*f470*/  @!P2 NANOSLEEP.SYNCS 0x989680 ;  /* 0x009896800000a95d */ /* 0x008fea0003900000 */
[----:B------:R-:W3:Y:S02]  /*f480*/  @!P2 SYNCS.PHASECHK.TRANS64 P2, [R0+URZ+0x38830], R3 ;  /* 0x038830030000a5a7 */ /* 0x000ee4000804007f */
[----:B---3--:R-:W-:Y:S05]  /*f490*/  @!P2 BRA `(.L_x_14) ;  /* 0xfffffffc00f0a947 */ /* 0x008fea000383ffff */
[----:B------:R-:W-:Y:S05]  /*f4a0*/  BRA `(.L_x_13) ;  /* 0xffffff1c006c7947 */ /* 0x000fea000383ffff */
.L_x_19:
[----:B--2---:R-:W-:-:S04]  /*f4b0*/  MOV R5, UR60 ;  /* 0x0000003c00057c02 */ /* 0x004fc80008000f00 */
[----:B------:R2:W3:Y:S03]  /*f4c0*/  SYNCS.PHASECHK.TRANS64.TRYWAIT P2, [R5+URZ+0x38830], R2 ;  /* 0x03883002050075a7 */ /* 0x0004e6000804017f */
[----:B---3--:R-:W-:Y:S05]  /*f4d0*/  @!P2 NANOSLEEP.SYNCS 0x989680 ;  /* 0x009896800000a95d */ /* 0x008fea0003900000 */
[----:B------:R-:W3:Y:S02]  /*f4e0*/  @!P2 SYNCS.PHASECHK.TRANS64 P2, [R5+URZ+0x38830], R2 ;  /* 0x038830020500a5a7 */ /* 0x000ee4000804007f */
[----:B---3--:R-:W-:Y:S05]  /*f4f0*/  @!P2 BRA `(.L_x_19) ;  /* 0xfffffffc00eca947 */ /* 0x008fea000383ffff */
[----:B------:R-:W-:Y:S05]  /*f500*/  BRA `(.L_x_18) ;  /* 0xffffff64001c7947 */ /* 0x000fea000383ffff */
.L_x_23:
[----:B----4-:R-:W-:-:S04]  /*f510*/  IMAD.U32 R3, RZ, RZ, UR5 ;  /* 0x00000005ff037e24 */ /* 0x010fc8000f8e00ff */
[----:B------:R4:W1:Y:S03]  /*f520*/  SYNCS.PHASECHK.TRANS64.TRYWAIT P2, [R3+URZ+0x38850], R0 ;  /* 0x03885000030075a7 */ /* 0x000866000804017f */
[----:B-1----:R-:W-:Y:S05]  /*f530*/  @!P2 NANOSLEEP.SYNCS 0x989680 ;  /* 0x009896800000a95d */ /* 0x002fea0003900000 */
[----:B------:R-:W1:Y:S02]  /*f540*/  @!P2 SYNCS.PHASECHK.TRANS64 P2, [R3+URZ+0x38850], R0 ;  /* 0x038850000300a5a7 */ /* 0x000e64000804007f */
[----:B-1----:R-:W-:Y:S05]  /*f550*/  @!P2 BRA `(.L_x_23) ;  /* 0xfffffffc00eca947 */ /* 0x002fea000383ffff */
[----:B------:R-:W-:Y:S05]  /*f560*/  BRA `(.L_x_22) ;  /* 0xffffff8c006c7947 */ /* 0x000fea000383ffff */
.L_x_28:
[----:B--2---:R-:W-:-:S04]  /*f570*/  MOV R3, UR7 ;  /* 0x0000000700037c02 */ /* 0x004fc80008000f00 */
[----:B------:R2:W3:Y:S03]  /*f580*/  SYNCS.PHASECHK.TRANS64.TRYWAIT P0, [R3+URZ+0x38850], R0 ;  /* 0x03885000030075a7 */ /* 0x0004e6000800017f */
[----:B---3--:R-:W-:Y:S05]  /*f590*/  @!P0 NANOSLEEP.SYNCS 0x989680 ;  /* 0x009896800000895d */ /* 0x008fea0003900000 */
[----:B------:R-:W3:Y:S02]  /*f5a0*/  @!P0 SYNCS.PHASECHK.TRANS64 P0, [R3+URZ+0x38850], R0 ;  /* 0x03885000030085a7 */ /* 0x000ee4000800007f */
[----:B---3--:R-:W-:Y:S05]  /*f5b0*/  @!P0 BRA `(.L_x_28) ;  /* 0xfffffffc00ec8947 */ /* 0x008fea000383ffff */
[----:B------:R-:W-:Y:S05]  /*f5c0*/  BRA `(.L_x_27) ;  /* 0xffffffa8009c7947 */ /* 0x000fea000383ffff */
.L_x_40:
[----:B------:R-:W1:Y:S01]  /*f5d0*/  S2R R6, SR_TID.X ;  /* 0x0000000000067919 */ /* 0x000e620000002100 */
[----:B------:R-:W-:Y:S01]  /*f5e0*/  BSSY B0, `(.L_x_91) ;  /* 0x000000a000007945 */ /* 0x000fe20003800000 */
[----:B------:R-:W-:Y:S01]  /*f5f0*/  MOV R12, RZ ;  /* 0x000000ff000c7202 */ /* 0x000fe20000000f00 */
[----:B------:R-:W-:Y:S01]  /*f600*/  IMAD.MOV.U32 R11, RZ, RZ, 0x1f ;  /* 0x0000001fff0b7424 */ /* 0x000fe200078e00ff */
[----:B------:R-:W-:Y:S02]  /*f610*/  MOV R15, 0xffffffff ;  /* 0xffffffff000f7802 */ /* 0x000fe40000000f00 */
[----:B-1----:R-:W-:-:S04]  /*f620*/  SHF.R.U32.HI R6, RZ, 0x5, R6 ;  /* 0x00000005ff067819 */ /* 0x002fc80000011606 */
[----:B------:R-:W-:-:S05]  /*f630*/  LOP3.LUT R6, R6, 0x3, RZ, 0xc0, !PT ;  /* 0x0000000306067812 */ /* 0x000fca00078ec0ff */
[----:B------:R-:W-:-:S07]  /*f640*/  IMAD.MOV.U32 R13, RZ, RZ, R6 ;  /* 0x000000ffff0d7224 */ /* 0x000fce00078e0006 */
[----:B------:R-:W-:Y:S05]  /*f650*/  WARPSYNC.COLLECTIVE R15, `(.L_x_92) ;  /* 0x000000000f087348 */ /* 0x000fea0003c00000 */
[----:B------:R1:W2:Y:S02]  /*f660*/  SHFL.IDX P6, R14, R13, R12, R11 ;  /* 0x0000000c0d0e7389 */ /* 0x0002a400000c000b */
[----:B-12---:R-:W-:Y:S01]  /*f670*/  ENDCOLLECTIVE ;  /* 0x000000000000791b */ /* 0x006fe20003800000 */
.L_x_92:
[----:B------:R-:W-:Y:S05]  /*f680*/  BSYNC B0 ;  /* 0x0000000000007941 */ /* 0x000fea0003800000 */
.L_x_91:
[----:B------:R-:W-:Y:S05]  /*f690*/  BRA `(.L_x_93) ;  /* 0xffffffd000b47947 */ /* 0x000fea000383ffff */
.L_x_41:
[----:B------:R-:W-:Y:S01]  /*f6a0*/  BSSY B0, `(.L_x_94) ;  /* 0x0000006000007945 */ /* 0x000fe20003800000 */
[----:B------:R-:W-:-:S07]  /*f6b0*/  IMAD.MOV.U32 R15, RZ, RZ, -0x1 ;  /* 0xffffffffff0f7424 */ /* 0x000fce00078e00ff */
[----:B------:R-:W-:Y:S05]  /*f6c0*/  WARPSYNC.COLLECTIVE R15, `(.L_x_95) ;  /* 0x000000000f0c7348 */ /* 0x000fea0003c00000 */
[----:B------:R-:W-:Y:S02]  /*f6d0*/  ELECT P6, UR62, PT ;  /* 0x00000000003e782f */ /* 0x000fe400038c0000 */
[----:B------:R-:W-:Y:S01]  /*f6e0*/  MOV R14, UR62 ;  /* 0x0000003e000e7c02 */ /* 0x000fe20008000f00 */
[----:B------:R-:W-:Y:S10]  /*f6f0*/  ENDCOLLECTIVE ;  /* 0x000000000000791b */ /* 0x000ff40003800000 */
.L_x_95:
[----:B------:R-:W-:Y:S05]  /*f700*/  BSYNC B0 ;  /* 0x0000000000007941 */ /* 0x000fea0003800000 */
.L_x_94:
[----:B------:R-:W-:Y:S05]  /*f710*/  BRA `(.L_x_96) ;  /* 0xffffffd000ac7947 */ /* 0x000fea000383ffff */
.L_x_44:
[----:B---3--:R3:W4:Y:S02]  /*f720*/  SYNCS.PHASECHK.TRANS64.TRYWAIT P1, [R6+URZ+0x38840], R7 ;  /* 0x03884007060075a7 */ /* 0x008724000802017f */
[----:B----4-:R-:W-:Y:S05]  /*f730*/  @!P1 NANOSLEEP.SYNCS 0x989680 ;  /* 0x009896800000995d */ /* 0x010fea0003900000 */
[----:B------:R-:W4:Y:S02]  /*f740*/  @!P1 SYNCS.PHASECHK.TRANS64 P1, [R6+URZ+0x38840], R7 ;  /* 0x03884007060095a7 */ /* 0x000f24000802007f */
[----:B----4-:R-:W-:Y:S05]  /*f750*/  @!P1 BRA `(.L_x_44) ;  /* 0xfffffffc00f09947 */ /* 0x010fea000383ffff */
[----:B------:R-:W-:Y:S05]  /*f760*/  BRA `(.L_x_97) ;  /* 0xffffffd400147947 */ /* 0x000fea000383ffff */
.L_x_47:
[----:B-1----:R-:W1:Y:S01]  /*f770*/  S2R R8, SR_CgaCtaId ;  /* 0x0000000000087919 */ /* 0x002e620000008800 */
[----:B------:R-:W-:-:S04]  /*f780*/  MOV R7, 0x400 ;  /* 0x0000040000077802 */ /* 0x000fc80000000f00 */
[----:B-1----:R-:W-:-:S04]  /*f790*/  LEA R7, R8, R7, 0x18 ;  /* 0x0000000708077211 */ /* 0x002fc800078ec0ff */
[----:B------:R1:W2:Y:S03]  /*f7a0*/  SYNCS.PHASECHK.TRANS64.TRYWAIT P1, [R7+URZ+0x38820], R6 ;  /* 0x03882006070075a7 */ /* 0x0002a6000802017f */
[----:B--2---:R-:W-:Y:S05]  /*f7b0*/  @!P1 NANOSLEEP.SYNCS 0x989680 ;  /* 0x009896800000995d */ /* 0x004fea0003900000 */
[----:B------:R-:W2:Y:S02]  /*f7c0*/  @!P1 SYNCS.PHASECHK.TRANS64 P1, [R7+URZ+0x38820], R6 ;  /* 0x03882006070095a7 */ /* 0x000ea4000802007f */
[----:B--2---:R-:W-:Y:S05]  /*f7d0*/  @!P1 BRA `(.L_x_47) ;  /* 0xfffffffc00e49947 */ /* 0x004fea000383ffff */
[----:B------:R-:W-:Y:S05]  /*f7e0*/  BRA `(.L_x_98) ;  /* 0xffffffd800847947 */ /* 0x000fea000383ffff */
.L_x_53:
[----:B-1----:R1:W2:Y:S02]  /*f7f0*/  SYNCS.PHASECHK.TRANS64.TRYWAIT P1, [R2+URZ+0x38840], R3 ;  /* 0x03884003020075a7 */ /* 0x0022a4000802017f */
[----:B--2---:R-:W-:Y:S05]  /*f800*/  @!P1 NANOSLEEP.SYNCS 0x989680 ;  /* 0x009896800000995d */ /* 0x004fea0003900000 */
[----:B------:R-:W2:Y:S02]  /*f810*/  @!P1 SYNCS.PHASECHK.TRANS64 P1, [R2+URZ+0x38840], R3 ;  /* 0x03884003020095a7 */ /* 0x000ea4000802007f */
[----:B--2---:R-:W-:Y:S05]  /*f820*/  @!P1 BRA `(.L_x_53) ;  /* 0xfffffffc00f09947 */ /* 0x004fea000383ffff */
[----:B------:R-:W-:Y:S05]  /*f830*/  BRA `(.L_x_99) ;  /* 0xffffffdc00247947 */ /* 0x000fea000383ffff */
.L_x_55:
[----:B-1----:R1:W2:Y:S02]  /*f840*/  SYNCS.PHASECHK.TRANS64.TRYWAIT P1, [R2+URZ+0x60], R3 ;  /* 0x00006003020075a7 */ /* 0x0022a4000802017f */
[----:B--2---:R-:W-:Y:S05]  /*f850*/  @!P1 NANOSLEEP.SYNCS 0x989680 ;  /* 0x009896800000995d */ /* 0x004fea0003900000 */
[----:B------:R-:W2:Y:S02]  /*f860*/  @!P1 SYNCS.PHASECHK.TRANS64 P1, [R2+URZ+0x60], R3 ;  /* 0x00006003020095a7 */ /* 0x000ea4000802007f */
[----:B--2---:R-:W-:Y:S05]  /*f870*/  @!P1 BRA `(.L_x_55) ;  /* 0xfffffffc00f09947 */ /* 0x004fea000383ffff */
[----:B------:R-:W-:Y:S05]  /*f880*/  BRA `(.L_x_100) ;  /* 0xffffffdc00d47947 */ /* 0x000fea000383ffff */
.L_x_61:
[----:B--2---:R2:W3:Y:S02]  /*f890*/  SYNCS.PHASECHK.TRANS64.TRYWAIT P1, [R2+URZ+0x38840], R3 ;  /* 0x03884003020075a7 */ /* 0x0044e4000802017f */
[----:B---3--:R-:W-:Y:S05]  /*f8a0*/  @!P1 NANOSLEEP.SYNCS 0x989680 ;  /* 0x009896800000995d */ /* 0x008fea0003900000 */
[----:B------:R-:W3:Y:S02]  /*f8b0*/  @!P1 SYNCS.PHASECHK.TRANS64 P1, [R2+URZ+0x38840], R3 ;  /* 0x03884003020095a7 */ /* 0x000ee4000802007f */
[----:B---3--:R-:W-:Y:S05]  /*f8c0*/  @!P1 BRA `(.L_x_61) ;  /* 0xfffffffc00f09947 */ /* 0x008fea000383ffff */
[----:B------:R-:W-:Y:S05]  /*f8d0*/  BRA `(.L_x_101) ;  /* 0xffffffe4003c7947 */ /* 0x000fea000383ffff */
.L_x_63:
[----:B-1----:R1:W2:Y:S02]  /*f8e0*/  SYNCS.PHASECHK.TRANS64.TRYWAIT P1, [R2+URZ+0x60], R19 ;  /* 0x00006013020075a7 */ /* 0x0022a4000802017f */
[----:B--2---:R-:W-:Y:S05]  /*f8f0*/  @!P1 NANOSLEEP.SYNCS 0x989680 ;  /* 0x009896800000995d */ /* 0x004fea0003900000 */
[----:B------:R-:W2:Y:S02]  /*f900*/  @!P1 SYNCS.PHASECHK.TRANS64 P1, [R2+URZ+0x60], R19 ;  /* 0x00006013020095a7 */ /* 0x000ea4000802007f */
[----:B--2---:R-:W-:Y:S05]  /*f910*/  @!P1 BRA `(.L_x_63) ;  /* 0xfffffffc00f09947 */ /* 0x004fea000383ffff */
[----:B------:R-:W-:Y:S05]  /*f920*/  BRA `(.L_x_102) ;  /* 0xffffffe400ec7947 */ /* 0x000fea000383ffff */
.L_x_68:
[----:B--2---:R2:W3:Y:S02]  /*f930*/  SYNCS.PHASECHK.TRANS64.TRYWAIT P1, [R2+URZ+0x38840], R3 ;  /* 0x03884003020075a7 */ /* 0x0044e4000802017f */
[----:B---3--:R-:W-:Y:S05]  /*f940*/  @!P1 NANOSLEEP.SYNCS 0x989680 ;  /* 0x009896800000995d */ /* 0x008fea0003900000 */
[----:B------:R-:W3:Y:S02]  /*f950*/  @!P1 SYNCS.PHASECHK.TRANS64 P1, [R2+URZ+0x38840], R3 ;  /* 0x03884003020095a7 */ /* 0x000ee4000802007f */
[----:B---3--:R-:W-:Y:S05]  /*f960*/  @!P1 BRA `(.L_x_68) ;  /* 0xfffffffc00f09947 */ /* 0x008fea000383ffff */
[----:B------:R-:W-:Y:S05]  /*f970*/  BRA `(.L_x_103) ;  /* 0xffffffec001c7947 */ /* 0x000fea000383ffff */
.L_x_70:
[----:B-1----:R1:W2:Y:S02]  /*f980*/  SYNCS.PHASECHK.TRANS64.TRYWAIT P1, [R2+URZ+0x60], R3 ;  /* 0x00006003020075a7 */ /* 0x0022a4000802017f */
[----:B--2---:R-:W-:Y:S05]  /*f990*/  @!P1 NANOSLEEP.SYNCS 0x989680 ;  /* 0x009896800000995d */ /* 0x004fea0003900000 */
[----:B------:R-:W2:Y:S02]  /*f9a0*/  @!P1 SYNCS.PHASECHK.TRANS64 P1, [R2+URZ+0x60], R3 ;  /* 0x00006003020095a7 */ /* 0x000ea4000802007f */
[----:B--2---:R-:W-:Y:S05]  /*f9b0*/  @!P1 BRA `(.L_x_70) ;  /* 0xfffffffc00f09947 */ /* 0x004fea000383ffff */
[----:B------:R-:W-:Y:S05]  /*f9c0*/  BRA `(.L_x_104) ;  /* 0xffffffec00d07947 */ /* 0x000fea000383ffff */
.L_x_75:
[----:B--2---:R2:W3:Y:S02]  /*f9d0*/  SYNCS.PHASECHK.TRANS64.TRYWAIT P0, [R3+URZ+0x38860], R0 ;  /* 0x03886000030075a7 */ /* 0x0044e4000800017f */
[----:B---3--:R-:W-:Y:S05]  /*f9e0*/  @!P0 NANOSLEEP.SYNCS 0x989680 ;  /* 0x009896800000895d */ /* 0x008fea0003900000 */
[----:B------:R-:W3:Y:S02]  /*f9f0*/  @!P0 SYNCS.PHASECHK.TRANS64 P0, [R3+URZ+0x38860], R0 ;  /* 0x03886000030085a7 */ /* 0x000ee4000800007f */
[----:B---3--:R-:W-:Y:S05]  /*fa00*/  @!P0 BRA `(.L_x_75) ;  /* 0xfffffffc00f08947 */ /* 0x008fea000383ffff */
[----:B------:R-:W-:Y:S05]  /*fa10*/  BRA `(.L_x_105) ;  /* 0xfffffff000b47947 */ /* 0x000fea000383ffff */
.L_x_79:
[----:B--2---:R2:W3:Y:S02]  /*fa20*/  SYNCS.PHASECHK.TRANS64.TRYWAIT P0, [R0+URZ+0x38820], R3 ;  /* 0x03882003000075a7 */ /* 0x0044e4000800017f */
[----:B---3--:R-:W-:Y:S05]  /*fa30*/  @!P0 NANOSLEEP.SYNCS 0x989680 ;  /* 0x009896800000895d */ /* 0x008fea0003900000 */
[----:B------:R-:W3:Y:S02]  /*fa40*/  @!P0 SYNCS.PHASECHK.TRANS64 P0, [R0+URZ+0x38820], R3 ;  /* 0x03882003000085a7 */ /* 0x000ee4000800007f */
[----:B---3--:R-:W-:Y:S05]  /*fa50*/  @!P0 BRA `(.L_x_79) ;  /* 0xfffffffc00f08947 */ /* 0x008fea000383ffff */
[----:B------:R-:W-:Y:S05]  /*fa60*/  BRA `(.L_x_106) ;  /* 0xfffffff400a87947 */ /* 0x000fea000383ffff */
.L_x_80:
[----:B------:R-:W3:Y:S01]  /*fa70*/  S2R R2, SR_TID.X ;  /* 0x0000000000027919 */ /* 0x000ee20000002100 */
[----:B------:R-:W-:Y:S01]  /*fa80*/  BSSY B0, `(.L_x_107) ;  /* 0x000000a000007945 */ /* 0x000fe20003800000 */
[----:B------:R-:W-:Y:S01]  /*fa90*/  IMAD.MOV.U32 R12, RZ, RZ, RZ ;  /* 0x000000ffff0c7224 */ /* 0x000fe200078e00ff */
[----:B------:R-:W-:Y:S01]  /*faa0*/  MOV R11, 0x1f ;  /* 0x0000001f000b7802 */ /* 0x000fe20000000f00 */
[----:B------:R-:W-:Y:S01]  /*fab0*/  IMAD.MOV.U32 R15, RZ, RZ, -0x1 ;  /* 0xffffffffff0f7424 */ /* 0x000fe200078e00ff */
[----:B---3--:R-:W-:-:S04]  /*fac0*/  SHF.R.U32.HI R2, RZ, 0x5, R2 ;  /* 0x00000005ff027819 */ /* 0x008fc80000011602 */
[----:B------:R-:W-:-:S04]  /*fad0*/  LOP3.LUT R2, R2, 0x3, RZ, 0xc0, !PT ;  /* 0x0000000302027812 */ /* 0x000fc800078ec0ff */
[----:B------:R-:W-:-:S07]  /*fae0*/  MOV R13, R2 ;  /* 0x00000002000d7202 */ /* 0x000fce0000000f00 */
[----:B-12---:R-:W-:Y:S05]  /*faf0*/  WARPSYNC.COLLECTIVE R15, `(.L_x_108) ;  /* 0x000000000f087348 */ /* 0x006fea0003c00000 */
[----:B------:R3:W4:Y:S02]  /*fb00*/  SHFL.IDX P6, R14, R13, R12, R11 ;  /* 0x0000000c0d0e7389 */ /* 0x00072400000c000b */
[----:B-1234-:R-:W-:Y:S01]  /*fb10*/  ENDCOLLECTIVE ;  /* 0x000000000000791b */ /* 0x01efe20003800000 */
.L_x_108:
[----:B------:R-:W-:Y:S05]  /*fb20*/  BSYNC B0 ;  /* 0x0000000000007941 */ /* 0x000fea0003800000 */
.L_x_107:
[----:B------:R-:W-:Y:S05]  /*fb30*/  BRA `(.L_x_109) ;  /* 0xfffffff400907947 */ /* 0x000fea000383ffff */
.L_x_83:
[----:B------:R-:W-:Y:S01]  /*fb40*/  BSSY B1, `(.L_x_110) ;  /* 0x0000006000017945 */ /* 0x000fe20003800000 */
[----:B------:R-:W-:-:S07]  /*fb50*/  MOV R15, 0xffffffff ;  /* 0xffffffff000f7802 */ /* 0x000fce0000000f00 */
[----:B-123--:R-:W-:Y:S05]  /*fb60*/  WARPSYNC.COLLECTIVE R15, `(.L_x_111) ;  /* 0x000000000f0c7348 */ /* 0x00efea0003c00000 */
[----:B------:R-:W-:Y:S02]  /*fb70*/  ELECT P6, UR62, PT ;  /* 0x00000000003e782f */ /* 0x000fe400038c0000 */
[----:B------:R-:W-:Y:S01]  /*fb80*/  MOV R14, UR62 ;  /* 0x0000003e000e7c02 */ /* 0x000fe20008000f00 */
[----:B-123--:R-:W-:Y:S10]  /*fb90*/  ENDCOLLECTIVE ;  /* 0x000000000000791b */ /* 0x00eff40003800000 */
.L_x_111:
[----:B------:R-:W-:Y:S05]  /*fba0*/  BSYNC B1 ;  /* 0x0000000000017941 */ /* 0x000fea0003800000 */
.L_x_110:
[----:B------:R-:W-:Y:S05]  /*fbb0*/  BRA `(.L_x_112) ;  /* 0xfffffff400887947 */ /* 0x000fea000383ffff */
.L_x_85:
[----:B-1----:R1:W2:Y:S02]  /*fbc0*/  SYNCS.PHASECHK.TRANS64.TRYWAIT P0, [R6+URZ], R5 ;  /* 0x00000005060075a7 */ /* 0x0022a4000800017f */
[----:B--2---:R-:W-:Y:S05]  /*fbd0*/  @!P0 NANOSLEEP.SYNCS 0x989680 ;  /* 0x009896800000895d */ /* 0x004fea0003900000 */
[----:B------:R-:W2:Y:S02]  /*fbe0*/  @!P0 SYNCS.PHASECHK.TRANS64 P0, [R6+URZ], R5 ;  /* 0x00000005060085a7 */ /* 0x000ea4000800007f */
[----:B--2---:R-:W-:Y:S05]  /*fbf0*/  @!P0 BRA `(.L_x_85) ;  /* 0xfffffffc00f08947 */ /* 0x004fea000383ffff */
[----:B------:R-:W-:Y:S05]  /*fc00*/  BRA `(.L_x_113) ;  /* 0xfffffff400bc7947 */ /* 0x000fea000383ffff */
.L_x_86:
[----:B--2---:R2:W3:Y:S02]  /*fc10*/  SYNCS.PHASECHK.TRANS64.TRYWAIT P0, [R3+URZ], R2 ;  /* 0x00000002030075a7 */ /* 0x0044e4000800017f */
[----:B---3--:R-:W-:Y:S05]  /*fc20*/  @!P0 NANOSLEEP.SYNCS 0x989680 ;  /* 0x009896800000895d */ /* 0x008fea0003900000 */
[----:B------:R-:W3:Y:S02]  /*fc30*/  @!P0 SYNCS.PHASECHK.TRANS64 P0, [R3+URZ], R2 ;  /* 0x00000002030085a7 */ /* 0x000ee4000800007f */
[----:B---3--:R-:W-:Y:S05]  /*fc40*/  @!P0 BRA `(.L_x_86) ;  /* 0xfffffffc00f08947 */ /* 0x008fea000383ffff */
[----:B------:R-:W-:Y:S05]  /*fc50*/  BRA `(.L_x_114) ;  /* 0xfffffff400b07947 */ /* 0x000fea000383ffff */
.L_x_88:
[----:B--2---:R2:W3:Y:S02]  /*fc60*/  SYNCS.PHASECHK.TRANS64.TRYWAIT P0, [R16+URZ], R5 ;  /* 0x00000005100075a7 */ /* 0x0044e4000800017f */
[----:B---3--:R-:W-:Y:S05]  /*fc70*/  @!P0 NANOSLEEP.SYNCS 0x989680 ;  /* 0x009896800000895d */ /* 0x008fea0003900000 */
[----:B------:R-:W3:Y:S02]  /*fc80*/  @!P0 SYNCS.PHASECHK.TRANS64 P0, [R16+URZ], R5 ;  /* 0x00000005100085a7 */ /* 0x000ee4000800007f */
[----:B---3--:R-:W-:Y:S05]  /*fc90*/  @!P0 BRA `(.L_x_88) ;  /* 0xfffffffc00f08947 */ /* 0x008fea000383ffff */
[----:B------:R-:W-:Y:S05]  /*fca0*/  BRA `(.L_x_115) ;  /* 0xfffffff400b47947 */ /* 0x000fea000383ffff */
.L_x_116:
[----:B------:R-:W-:-:S00]  /*fcb0*/  BRA `(.L_x_116) ;  /* 0xfffffffc00fc7947 */ /* 0x000fc0000383ffff */
[----:B------:R-:W-:-:S00]  /*fcc0*/  NOP ;  /* 0x0000000000007918 */ /* 0x000fc00000000000 */
        /* <DEDUP_REMOVED lines=11> */
.L_x_12746:


//--------------------- .text._ZN7cutlass13device_kernelIN5flash11enable_sm90INS1_16FlashAttnFwdSm90INS1_25CollectiveMainloopFwdSm90ILi2EN4cute5tupleIJNS5_1CILi2EEENS7_ILi1EEES9_EEENS6_IJNS7_ILi128EEENS7_ILi80EEENS7_ILi256EEEEEELi256ENS_6half_tEfNS_4arch4Sm90ELb0ELb0ELb1ELb0ELb0ELb0ELb0ELb1ELb1ELb0ELb0ELb0EEENS1_21CollectiveEpilogueFwdINS6_IJSB_SD_SC_EEESA_SF_SH_Li256ELb0ELb0ELb0ELb0EEENS1_29StaticPersistentTileSchedulerILb0EEEEEEEEEvNT_6ParamsE --------------------------
	.section	.text._ZN7cutlass13device_kernelIN5flash11enable_sm90INS1_16FlashAttnFwdSm90INS1_25CollectiveMainloopFwdSm90ILi2EN4cute5tupleIJNS5_1CILi2EEENS7_ILi1EEES9_EEENS6_IJNS7_ILi128EEENS7_ILi80EEENS7_ILi256EEEEEELi256ENS_6half_tEfNS_4arch4Sm90ELb0ELb0ELb1ELb0ELb0ELb0ELb0ELb1ELb1ELb0ELb0ELb0EEENS1_21CollectiveEpilogueFwdINS6_IJSB_SD_SC_EEESA_SF_SH_Li256ELb0ELb0ELb0ELb0EEENS1_29StaticPersistentTileSchedulerILb0EEEEEEEEEvNT_6ParamsE,"ax",@progbits
	.align	128
.text._ZN7cutlass13device_kernelIN5flash11enable_sm90INS1_16FlashAttnFwdSm90INS1_25CollectiveMainloopFwdSm90ILi2EN4cute5tupleIJNS5_1CILi2EEENS7_ILi1EEES9_EEENS6_IJNS7_ILi128EEENS7_ILi80EEENS7_ILi256EEEEEELi256ENS_6half_tEfNS_4arch4Sm90ELb0ELb0ELb1ELb0ELb0ELb0ELb0ELb1ELb1ELb0ELb0ELb0EEENS1_21CollectiveEpilogueFwdINS6_IJSB_SD_SC_EEESA_SF_SH_Li256ELb0ELb0ELb0ELb0EEENS1_29StaticPersistentTileSchedulerILb0EEEEEEEEEvNT_6ParamsE:
        .type           _ZN7cutlass13device_kernelIN5flash11enable_sm90INS1_16FlashAttnFwdSm90INS1_25CollectiveMainloopFwdSm90ILi2EN4cute5tupleIJNS5_1CILi2EEENS7_ILi1EEES9_EEENS6_IJNS7_ILi128EEENS7_ILi80EEENS7_ILi256EEEEEELi256ENS_6half_tEfNS_4arch4Sm90ELb0ELb0ELb1ELb0ELb0ELb0ELb0ELb1ELb1ELb0ELb0ELb0EEENS1_21CollectiveEpilogueFwdINS6_IJSB_SD_SC_EEESA_SF_SH_Li256ELb0ELb0ELb0ELb0EEENS1_29StaticPersistentTileSchedulerILb0EEEEEEEEEvNT_6ParamsE,@function
        .size           _ZN7cutlass13device_kernelIN5flash11enable_sm90INS1_16FlashAttnFwdSm90INS1_25CollectiveMainloopFwdSm90ILi2EN4cute5tupleIJNS5_1CILi2EEENS7_ILi1EEES9_EEENS6_IJNS7_ILi128EEENS7_ILi80EEENS7_ILi256EEEEEELi256ENS_6half_tEfNS_4arch4Sm90ELb0ELb0ELb1ELb0ELb0ELb0ELb0ELb1ELb1ELb0ELb0ELb0EEENS1_21CollectiveEpilogueFwdINS6_IJSB_SD_SC_EEESA_SF_SH_Li256ELb0ELb0ELb0ELb0EEENS1_29StaticPersistentTileSchedulerILb0EEEEEEEEEvNT_6ParamsE,(.L_x_12747 - _ZN7cutlass13device_kernelIN5flash11enable_sm90INS1_16FlashAttnFwdSm90INS1_25CollectiveMainloopFwdSm90ILi2EN4cute5tupleIJNS5_1CILi2EEENS7_ILi1EEES9_EEENS6_IJNS7_ILi128EEENS7_ILi80EEENS7_ILi256EEEEEELi256ENS_6half_tEfNS_4arch4Sm90ELb0ELb0ELb1ELb0ELb0ELb0ELb0ELb1ELb1ELb0ELb0ELb0EEENS1_21CollectiveEpilogueFwdINS6_IJSB_SD_SC_EEESA_SF_SH_Li256ELb0ELb0ELb0ELb0EEENS1_29StaticPersistentTileSchedulerILb0EEEEEEEEEvNT_6ParamsE)
        .other          _ZN7cutlass13device_kernelIN5flash11enable_sm90INS1_16FlashAttnFwdSm90INS1_25CollectiveMainloopFwdSm90ILi2EN4cute5tupleIJNS5_1CILi2EEENS7_ILi1EEES9_EEENS6_IJNS7_ILi128EEENS7_ILi80EEENS7_ILi256EEEEEELi256ENS_6half_tEfNS_4arch4Sm90ELb0ELb0ELb1ELb0ELb0ELb0ELb0ELb1ELb1ELb0ELb0ELb0EEENS1_21CollectiveEpilogueFwdINS6_IJSB_SD_SC_EEESA_SF_SH_Li256ELb0ELb0ELb0ELb0EEENS1_29StaticPersistentTileSchedulerILb0EEEEEEEEEvNT_6ParamsE,@"STO_CUDA_ENTRY STV_DEFAULT"
_ZN7cutlass13device_kernelIN5flash11enable_sm90INS1_16FlashAttnFwdSm90INS1_25CollectiveMainloopFwdSm90ILi2EN4cute5tupleIJNS5_1CILi2EEENS7_ILi1EEES9_EEENS6_IJNS7_ILi128EEENS7_ILi80EEENS7_ILi256EEEEEELi256ENS_6half_tEfNS_4arch4Sm90ELb0ELb0ELb1ELb0ELb0ELb0ELb0ELb1ELb1ELb0ELb0ELb0EEENS1_21CollectiveEpilogueFwdINS6_IJSB_SD_SC_EEESA_SF_SH_Li256ELb0ELb0ELb0ELb0EEENS1_29StaticPersistentTileSchedulerILb0EEEEEEEEEvNT_6ParamsE:
[----:B------:R-:W1:Y:S02]  /*0000*/  LDC R1, c[0x0][0x28] ;  /* 0x00000a00ff017b82 */ /* 0x000e640000000800 */
[----:B-1----:R-:W-:Y:S01]  /*0010*/  VIADD R1, R1, 0xffffffd8 ;  /* 0xffffffd801017836 */ /* 0x002fe20000000000 */
[----:B------:R-:W1:Y:S01]  /*0020*/  S2R R8, SR_TID.X ;  /* 0x0000000000087919 */ /* 0x000e620000002100 */
[----:B------:R-:W-:Y:S01]  /*0030*/  ELECT P0, URZ, PT ;  /* 0x00000000003f782f */ /* 0x000fe20003800000 */
[----:B------:R-:W-:Y:S01]  /*0040*/  BSSY B0, `(.L_x_117) ;  /* 0x0000014000007945 */ /* 0x000fe20003800000 */
[----:B-1----:R-:W-:-:S05]  /*0050*/  SHF.R.U32.HI R0, RZ, 0x5, R8 ;  /* 0x00000005ff007819 */ /* 0x002fca0000011608 */
[----:B------:R-:W1:Y:S02]  /*0060*/  SHFL.IDX PT, R2, R0, RZ, 0x1f ;  /* 0x00001fff00027589 */ /* 0x000e6400000e0000 */
[----:B-1----:R-:W-:Y:S02]  /*0070*/  ISETP.EQ.AND P0, PT, R2, RZ, P0 ;  /* 0x000000ff0200720c */ /* 0x002fe40000702270 */
[----:B------:R-:W-:-:S11]  /*0080*/  SHF.R.U32.HI R2, RZ, 0x7, R8 ;  /* 0x00000007ff027819 */ /* 0x000fd60000011608 */
        /* <DEDUP_REMOVED lines=15> */
.L_x_118:
[----:B------:R-:W-:Y:S05]  /*0180*/  BSYNC B0 ;  /* 0x0000000000007941 */ /* 0x000fea0003800000 */
.L_x_117:
[----:B------:R-:W-:Y:S01]  /*0190*/  VOTEU.ANY UP0, P0 ;  /* 0x00000000003f7886 */ /* 0x000fe20000000100 */
[----:B------:R-:W1:Y:S01]  /*01a0*/  SHFL.IDX PT, R2, R2, RZ, 0x1f ;  /* 0x00001fff02027589 */ /* 0x000e6200000e0000 */
[----:B------:R-:W-:Y:S01]  /*01b0*/  UMOV UR4, 0x1 ;  /* 0x0000000100047882 */ /* 0x000fe20000000000 */
[----:B------:R-:W-:Y:S01]  /*01c0*/  UMOV UR7, 0x2 ;  /* 0x0000000200077882 */ /* 0x000fe20000000000 */
[----:B------:R-:W-:Y:S01]  /*01d0*/  VOTEU.ANY UP1, P0 ;  /* 0x00000000003f7886 */ /* 0x000fe20000020100 */
[----:B------:R-:W2:Y:S01]  /*01e0*/  @UP0 S2UR UR8, SR_CgaCtaId ;  /* 0x00000000000809c3 */ /* 0x000ea20000008800 */
[----:B------:R-:W3:Y:S01]  /*01f0*/  SHFL.IDX PT, R3, R0, RZ, 0x1f ;  /* 0x00001fff00037589 */ /* 0x000ee200000e0000 */
[----:B------:R-:W-:Y:S01]  /*0200*/  @UP0 UMOV UR6, 0x400 ;  /* 0x0000040000060882 */ /* 0x000fe20000000000 */
[----:B------:R-:W-:-:S04]  /*0210*/  @UP0 UIADD3 UR4, -UR4, 0x100000, URZ ;  /* 0x0010000004040890 */ /* 0x000fc8000fffe13f */
[----:B------:R-:W-:Y:S02]  /*0220*/  @UP0 USHF.L.U32 UR5, UR4, 0xb, URZ ;  /* 0x0000000b04050899 */ /* 0x000fe4000800063f */
[----:B------:R-:W-:Y:S01]  /*0230*/  @UP0 USHF.L.U32 UR4, UR4, 0x1, URZ ;  /* 0x0000000104040899 */ /* 0x000fe2000800063f */
[----:B------:R-:W-:Y:S01]  /*0240*/  VOTEU.ANY UP2, P0 ;  /* 0x00000000003f7886 */ /* 0x000fe20000040100 */
[----:B-1----:R-:W-:Y:S01]  /*0250*/  R2UR UR9, R2 ;  /* 0x00000000020972ca */ /* 0x002fe200000e0000 */
[----:B--2---:R-:W-:Y:S01]  /*0260*/  @UP0 ULEA UR8, UR8, UR6, 0x18 ;  /* 0x0000000608080291 */ /* 0x004fe2000f8ec03f */
[----:B---3--:R-:W-:Y:S01]  /*0270*/  ISETP.NE.AND P1, PT, R3, RZ, PT ;  /* 0x000000ff0300720c */ /* 0x008fe20003f25270 */
[----:B------:R-:W-:-:S04]  /*0280*/  @UP0 UIADD3 UR6, -UR7, 0x100000, URZ ;  /* 0x0010000007060890 */ /* 0x000fc8000fffe13f */
[----:B------:R-:W-:Y:S02]  /*0290*/  @UP0 USHF.L.U32 UR7, UR6, 0xb, URZ ;  /* 0x0000000b06070899 */ /* 0x000fe4000800063f */
[----:B------:R-:W-:-:S04]  /*02a0*/  @UP0 USHF.L.U32 UR6, UR6, 0x1, URZ ;  /* 0x0000000106060899 */ /* 0x000fc8000800063f */
[----:B------:R-:W-:Y:S01]  /*02b0*/  UISETP.NE.AND UP0, UPT, UR9, URZ, UPT ;  /* 0x0000003f0900728c */ /* 0x000fe2000bf05270 */
[----:B------:R-:W1:Y:S02]  /*02c0*/  FENCE.VIEW.ASYNC.S ;  /* 0x00000000000073c6 */ /* 0x000e640000000000 */
[----:B-1----:R1:W2:Y:S05]  /*02d0*/  @UP1 SYNCS.EXCH.64 URZ, [UR8+0x38800], UR4 ;  /* 0x03880004083f15b2 */ /* 0x0022aa0008000100 */
[----:B------:R1:W3:Y:S01]  /*02e0*/  @UP2 SYNCS.EXCH.64 URZ, [UR8+0x38820], UR6 ;  /* 0x03882006083f25b2 */ /* 0x0002e20008000100 */
[----:B------:R-:W-:Y:S05]  /*02f0*/  @P1 BRA `(.L_x_119) ;  /* 0x0000000000481947 */ /* 0x000fea0003800000 */
[----:B-1----:R-:W1:Y:S01]  /*0300*/  S2UR UR5, SR_CgaCtaId ;  /* 0x00000000000579c3 */ /* 0x002e620000008800 */
[----:B------:R-:W-:Y:S01]  /*0310*/  UMOV UR4, 0x400 ;  /* 0x0000040000047882 */ /* 0x000fe20000000000 */
[----:B------:R-:W-:Y:S01]  /*0320*/  UMOV UR6, 0x1 ;  /* 0x0000000100067882 */ /* 0x000fe20000000000 */
[----:B------:R-:W-:Y:S01]  /*0330*/  UMOV UR9, 0x4 ;  /* 0x0000000400097882 */ /* 0x000fe20000000000 */
[----:B------:R-:W-:-:S04]  /*0340*/  UIADD3 UR6, -UR6, 0x100000, URZ ;  /* 0x0010000006067890 */ /* 0x000fc8000fffe13f */
[----:B------:R-:W-:Y:S02]  /*0350*/  USHF.L.U32 UR7, UR6, 0xb, URZ ;  /* 0x0000000b06077899 */ /* 0x000fe4000800063f */
[----:B------:R-:W-:Y:S01]  /*0360*/  USHF.L.U32 UR6, UR6, 0x1, URZ ;  /* 0x0000000106067899 */ /* 0x000fe2000800063f */
[----:B------:R-:W-:Y:S01]  /*0370*/  ELECT P0, URZ, PT ;  /* 0x00000000003f782f */ /* 0x000fe20003800000 */
[----:B-1----:R-:W-:Y:S02]  /*0380*/  ULEA UR8, UR5, UR4, 0x18 ;  /* 0x0000000405087291 */ /* 0x002fe4000f8ec03f */
[----:B------:R-:W-:-:S04]  /*0390*/  UIADD3 UR4, -UR9, 0x100000, URZ ;  /* 0x0010000009047890 */ /* 0x000fc8000fffe13f */
[----:B------:R-:W-:Y:S02]  /*03a0*/  USHF.L.U32 UR5, UR4, 0xb, URZ ;  /* 0x0000000b04057899 */ /* 0x000fe4000800063f */
[----:B------:R-:W-:Y:S01]  /*03b0*/  USHF.L.U32 UR4, UR4, 0x1, URZ ;  /* 0x0000000104047899 */ /* 0x000fe2000800063f */
[----:B------:R-:W1:Y:S03]  /*03c0*/  FENCE.VIEW.ASYNC.S ;  /* 0x00000000000073c6 */ /* 0x000e660000000000 */
[----:B-1----:R4:W1:Y:S08]  /*03d0*/  SYNCS.EXCH.64 URZ, [UR8+0x38830], UR6 ;  /* 0x03883006083f75b2 */ /* 0x0028700008000100 */
[----:B------:R4:W1:Y:S01]  /*03e0*/  SYNCS.EXCH.64 URZ, [UR8+0x38840], UR4 ;  /* 0x03884004083f75b2 */ /* 0x0008620008000100 */
[----:B------:R4:W1:Y:S01]  /*03f0*/  SYNCS.EXCH.64 URZ, [UR8+0x38838], UR6 ;  /* 0x03883806083f75b2 */ /* 0x0008620008000100 */
[----:B------:R4:W1:Y:S02]  /*0400*/  SYNCS.EXCH.64 URZ, [UR8+0x38848], UR4 ;  /* 0x03884804083f75b2 */ /* 0x0008640008000100 */
[----:B----4-:R-:W-:Y:S01]  /*0410*/  NOP ;  /* 0x0000000000007918 */ /* 0x010fe20000000000 */
.L_x_119:
[----:B-1----:R-:W1:Y:S01]  /*0420*/  S2UR UR4, SR_CTAID.Y ;  /* 0x00000000000479c3 */ /* 0x002e620000002600 */
[----:B------:R-:W4:Y:S01]  /*0430*/  SHFL.IDX PT, R7, R0, RZ, 0x1f ;  /* 0x00001fff00077589 */ /* 0x000f2200000e0000 */
[----:B------:R-:W-:Y:S01]  /*0440*/  ULDC UR5, c[0x0][0x154] ;  /* 0x0000550000057ab9 */ /* 0x000fe20000000800 */
[----:B------:R-:W-:-:S05]  /*0450*/  NOP ;  /* 0x0000000000007918 */ /* 0x000fca0000000000 */
[----:B------:R-:W5:Y:S08]  /*0460*/  S2UR UR6, SR_CTAID.X ;  /* 0x00000000000679c3 */ /* 0x000f700000002500 */
[----:B------:R-:W2:Y:S01]  /*0470*/  LDC R6, c[0x0][0x148] ;  /* 0x00005200ff067b82 */ /* 0x000ea20000000800 */
[----:B-1----:R-:W-:Y:S02]  /*0480*/  I2FP.F32.U32 R2, UR4 ;  /* 0x0000000400027c45 */ /* 0x002fe40008201000 */
[----:B----4-:R-:W-:-:S03]  /*0490*/  ISETP.NE.AND P0, PT, R7, RZ, PT ;  /* 0x000000ff0700720c */ /* 0x010fc60003f05270 */
[----:B------:R-:W-:Y:S01]  /*04a0*/  FMUL R5, R2, UR5 ;  /* 0x0000000502057c20 */ /* 0x000fe20008400000 */
[----:B------:R-:W-:Y:S02]  /*04b0*/  SHF.R.S32.HI R2, RZ, 0x1f, R8 ;  /* 0x0000001fff027819 */ /* 0x000fe40000011408 */
[----:B-----5:R-:W-:Y:S02]  /*04c0*/  I2FP.F32.U32 R4, UR6 ;  /* 0x0000000600047c45 */ /* 0x020fe40008201000 */
[----:B------:R-:W-:Y:S01]  /*04d0*/  LEA.HI R2, R2, R8, RZ, 0x7 ;  /* 0x0000000802027211 */ /* 0x000fe200078f38ff */
[----:B------:R-:W1:Y:S02]  /*04e0*/  F2I.U32.TRUNC.NTZ R5, R5 ;  /* 0x0000000500057305 */ /* 0x000e64000020f000 */
[----:B-1----:R-:W-:-:S04]  /*04f0*/  IMAD.MOV R11, RZ, RZ, -R5 ;  /* 0x000000ffff0b7224 */ /* 0x002fc800078e0a05 */
[----:B--2---:R-:W-:Y:S01]  /*0500*/  IMAD R11, R6, R11, UR4 ;  /* 0x00000004060b7e24 */ /* 0x004fe2000f8e020b */
[----:B------:R-:W-:Y:S02]  /*0510*/  ULDC UR4, c[0x0][0x150] ;  /* 0x0000540000047ab9 */ /* 0x000fe40000000800 */
[----:B------:R-:W-:Y:S01]  /*0520*/  FMUL R9, R4, UR4 ;  /* 0x0000000404097c20 */ /* 0x000fe20008400000 */
[----:B------:R-:W-:Y:S06]  /*0530*/  @P0 BRA `(.L_x_120) ;  /* 0x0000000000480947 */ /* 0x000fec0003800000 */
[----:B------:R-:W1:Y:S01]  /*0540*/  S2UR UR5, SR_CgaCtaId ;  /* 0x00000000000579c3 */ /* 0x000e620000008800 */
[----:B------:R-:W-:Y:S01]  /*0550*/  UMOV UR4, 0x400 ;  /* 0x0000040000047882 */ /* 0x000fe20000000000 */
[----:B------:R-:W-:Y:S01]  /*0560*/  UMOV UR6, 0x1 ;  /* 0x0000000100067882 */ /* 0x000fe20000000000 */
[----:B------:R-:W-:Y:S01]  /*0570*/  UMOV UR7, 0x4 ;  /* 0x0000000400077882 */ /* 0x000fe20000000000 */
[----:B------:R-:W-:Y:S01]  /*0580*/  ELECT P0, URZ, PT ;  /* 0x00000000003f782f */ /* 0x000fe20003800000 */
[----:B-1----:R-:W-:Y:S02]  /*0590*/  ULEA UR8, UR5, UR4, 0x18 ;  /* 0x0000000405087291 */ /* 0x002fe4000f8ec03f */
[----:B------:R-:W-:-:S04]  /*05a0*/  UIADD3 UR4, -UR6, 0x100000, URZ ;  /* 0x0010000006047890 */ /* 0x000fc8000fffe13f */
[----:B------:R-:W-:Y:S02]  /*05b0*/  USHF.L.U32 UR5, UR4, 0xb, URZ ;  /* 0x0000000b04057899 */ /* 0x000fe4000800063f */
[----:B------:R-:W-:Y:S02]  /*05c0*/  USHF.L.U32 UR4, UR4, 0x1, URZ ;  /* 0x0000000104047899 */ /* 0x000fe4000800063f */
[----:B------:R-:W-:-:S04]  /*05d0*/  UIADD3 UR6, -UR7, 0x100000, URZ ;  /* 0x0010000007067890 */ /* 0x000fc8000fffe13f */
[----:B------:R-:W-:Y:S02]  /*05e0*/  USHF.L.U32 UR7, UR6, 0xb, URZ ;  /* 0x0000000b06077899 */ /* 0x000fe4000800063f */
[----:B------:R-:W-:Y:S01]  /*05f0*/  USHF.L.U32 UR6, UR6, 0x1, URZ ;  /* 0x0000000106067899 */ /* 0x000fe2000800063f */
[----:B------:R-:W1:Y:S03]  /*0600*/  FENCE.VIEW.ASYNC.S ;  /* 0x00000000000073c6 */ /* 0x000e660000000000 */
[----:B-1----:R1:W2:Y:S08]  /*0610*/  SYNCS.EXCH.64 URZ, [UR8+0x38850], UR4 ;  /* 0x03885004083f75b2 */ /* 0x0022b00008000100 */
[----:B------:R1:W4:Y:S01]  /*0620*/  SYNCS.EXCH.64 URZ, [UR8+0x38860], UR6 ;  /* 0x03886006083f75b2 */ /* 0x0003220008000100 */
[----:B------:R1:W1:Y:S01]  /*0630*/  SYNCS.EXCH.64 URZ, [UR8+0x38858], UR4 ;  /* 0x03885804083f75b2 */ /* 0x0002620008000100 */
[----:B------:R1:W1:Y:S01]  /*0640*/  SYNCS.EXCH.64 URZ, [UR8+0x38868], UR6 ;  /* 0x03886806083f75b2 */ /* 0x0002620008000100 */
[----:B------:R-:W-:Y:S01]  /*0650*/  NOP ;  /* 0x0000000000007918 */ /* 0x000fe20000000000 */
.L_x_120:
[----:B------:R-:W5:Y:S01]  /*0660*/  SHFL.IDX PT, R6, R0, RZ, 0x1f ;  /* 0x00001fff00067589 */ /* 0x000f6200000e0000 */
[----:B------:R-:W-:Y:S01]  /*0670*/  LOP3.LUT R2, R2, 0xffffff80, RZ, 0xc0, !PT ;  /* 0xffffff8002027812 */ /* 0x000fe200078ec0ff */
[----:B------:R-:W1:Y:S01]  /*0680*/  LDC R10, c[0x0][0x144] ;  /* 0x00005100ff0a7b82 */ /* 0x000e620000000800 */
[----:B------:R-:W1:Y:S01]  /*0690*/  F2I.U32.TRUNC.NTZ R9, R9 ;  /* 0x0000000900097305 */ /* 0x000e62000020f000 */
[----:B------:R-:W-:Y:S02]  /*06a0*/  NOP ;  /* 0x0000000000007918 */ /* 0x000fe40000000000 */
[----:B------:R-:W-:Y:S01]  /*06b0*/  IMAD.IADD R2, R8, 0x1, -R2 ;  /* 0x0000000108027824 */ /* 0x000fe200078e0a02 */
[----:B------:R-:W-:-:S04]  /*06c0*/  SHF.R.S32.HI R8, RZ, 0x1f, R7 ;  /* 0x0000001fff087819 */ /* 0x000fc80000011407 */
[----:B------:R-:W-:-:S04]  /*06d0*/  SHF.R.S32.HI R5, RZ, 0x1f, R2 ;  /* 0x0000001fff057819 */ /* 0x000fc80000011402 */
[----:B------:R-:W-:-:S04]  /*06e0*/  LEA.HI R5, R5, R2, RZ, 0x3 ;  /* 0x0000000205057211 */ /* 0x000fc800078f18ff */
[--C-:B------:R-:W-:Y:S02]  /*06f0*/  SHF.R.S32.HI R4, RZ, 0x3, R5.reuse ;  /* 0x00000003ff047819 */ /* 0x100fe40000011405 */
[----:B------:R-:W-:Y:S02]  /*0700*/  SHF.R.S32.HI R5, RZ, 0x1f, R5 ;  /* 0x0000001fff057819 */ /* 0x000fe40000011405 */
[----:B-----5:R-:W-:Y:S02]  /*0710*/  ISETP.NE.AND P0, PT, R6, RZ, PT ;  /* 0x000000ff0600720c */ /* 0x020fe40003f05270 */
[----:B------:R-:W-:Y:S02]  /*0720*/  LEA.HI R5, R5, R4, RZ, 0x2 ;  /* 0x0000000405057211 */ /* 0x000fe400078f10ff */
[----:B------:R-:W-:Y:S02]  /*0730*/  SHF.R.S32.HI R6, RZ, 0x1f, R3 ;  /* 0x0000001fff067819 */ /* 0x000fe40000011403 */
[----:B------:R-:W-:-:S02]  /*0740*/  LOP3.LUT R5, R5, 0xfffffffc, RZ, 0xc0, !PT ;  /* 0xfffffffc05057812 */ /* 0x000fc400078ec0ff */
[----:B------:R-:W-:-:S05]  /*0750*/  LEA.HI R6, R6, R3, RZ, 0x2 ;  /* 0x0000000306067211 */ /* 0x000fca00078f10ff */
[----:B------:R-:W-:Y:S05]  /*0760*/  @P0 BRA `(.L_x_121) ;  /* 0x0000000000480947 */ /* 0x000fea0003800000 */
[----:B-1----:R-:W1:Y:S01]  /*0770*/  S2UR UR5, SR_CgaCtaId ;  /* 0x00000000000579c3 */ /* 0x002e620000008800 */
        /* <DEDUP_REMOVED lines=12> */
[----:B-1----:R1:W1:Y:S08]  /*0840*/  SYNCS.EXCH.64 URZ, [UR8+0x38870], UR4 ;  /* 0x03887004083f75b2 */ /* 0x0022700008000100 */
[----:B------:R1:W1:Y:S01]  /*0850*/  SYNCS.EXCH.64 URZ, [UR8+0x38880], UR6 ;  /* 0x03888006083f75b2 */ /* 0x0002620008000100 */
[----:B------:R1:W1:Y:S01]  /*0860*/  SYNCS.EXCH.64 URZ, [UR8+0x38878], UR4 ;  /* 0x03887804083f75b2 */ /* 0x0002620008000100 */
[----:B------:R1:W1:Y:S01]  /*0870*/  SYNCS.EXCH.64 URZ, [UR8+0x38888], UR6 ;  /* 0x03888806083f75b2 */ /* 0x0002620008000100 */
[----:B------:R-:W-:Y:S01]  /*0880*/  NOP ;  /* 0x0000000000007918 */ /* 0x000fe20000000000 */
.L_x_121:
[----:B------:R-:W5:Y:S01]  /*0890*/  SHFL.IDX PT, R12, R0, RZ, 0x1f ;  /* 0x00001fff000c7589 */ /* 0x000f6200000e0000 */
[----:B-1----:R-:W1:Y:S01]  /*08a0*/  S2UR UR4, SR_CTAID.X ;  /* 0x00000000000479c3 */ /* 0x002e620000002500 */
[----:B------:R-:W-:Y:S01]  /*08b0*/  LOP3.LUT R6, R6, 0x3ffffffc, RZ, 0xc0, !PT ;  /* 0x3ffffffc06067812 */ /* 0x000fe200078ec0ff */
[----:B------:R-:W-:Y:S01]  /*08c0*/  NOP ;  /* 0x0000000000007918 */ /* 0x000fe20000000000 */
[----:B------:R-:W-:Y:S02]  /*08d0*/  IADD3 R5, R4, -R5, RZ ;  /* 0x8000000504057210 */ /* 0x000fe40007ffe0ff */
[----:B------:R-:W-:Y:S01]  /*08e0*/  LEA.HI R8, R8, R7, RZ, 0x2 ;  /* 0x0000000708087211 */ /* 0x000fe200078f10ff */
[----:B------:R-:W-:Y:S01]  /*08f0*/  IMAD.IADD R6, R3, 0x1, -R6 ;  /* 0x0000000103067824 */ /* 0x000fe200078e0a06 */
[----:B------:R-:W-:Y:S02]  /*0900*/  IADD3 R9, -R9, RZ, RZ ;  /* 0x000000ff09097210 */ /* 0x000fe40007ffe1ff */
[----:B------:R-:W-:Y:S01]  /*0910*/  LOP3.LUT R8, R8, 0x3ffffffc, RZ, 0xc0, !PT ;  /* 0x3ffffffc08087812 */ /* 0x000fe200078ec0ff */
[----:B------:R-:W-:-:S04]  /*0920*/  IMAD R6, R6, 0x4, R5 ;  /* 0x0000000406067824 */ /* 0x000fc800078e0205 */
[----:B------:R-:W-:Y:S01]  /*0930*/  IMAD.IADD R8, R7, 0x1, -R8 ;  /* 0x0000000107087824 */ /* 0x000fe200078e0a08 */
[----:B------:R-:W-:Y:S01]  /*0940*/  LEA.HI R3, R6, R6, RZ, 0x1 ;  /* 0x0000000606037211 */ /* 0x000fe200078f08ff */
[----:B------:R-:W2:Y:S02]  /*0950*/  LDC R7, c[0x0][0x140] ;  /* 0x00005000ff077b82 */ /* 0x000ea40000000800 */
[----:B------:R-:W-:Y:S01]  /*0960*/  IMAD R8, R8, 0x4, R5 ;  /* 0x0000000408087824 */ /* 0x000fe200078e0205 */
[----:B------:R-:W-:Y:S02]  /*0970*/  LOP3.LUT R3, R3, 0xfffffffe, RZ, 0xc0, !PT ;  /* 0xfffffffe03037812 */ /* 0x000fe400078ec0ff */
[----:B-----5:R-:W-:Y:S01]  /*0980*/  ISETP.NE.AND P0, PT, R12, RZ, PT ;  /* 0x000000ff0c00720c */ /* 0x020fe20003f05270 */
[----:B-1----:R-:W-:Y:S01]  /*0990*/  IMAD R10, R10, R9, UR4 ;  /* 0x000000040a0a7e24 */ /* 0x002fe2000f8e0209 */
[----:B------:R-:W-:Y:S01]  /*09a0*/  LEA.HI R4, R8, R8, RZ, 0x1 ;  /* 0x0000000808047211 */ /* 0x000fe200078f08ff */
[----:B------:R-:W-:-:S05]  /*09b0*/  IMAD.IADD R3, R6, 0x1, -R3 ;  /* 0x0000000106037824 */ /* 0x000fca00078e0a03 */
[----:B------:R-:W-:Y:S02]  /*09c0*/  ISETP.NE.AND P6, PT, R3, R10, PT ;  /* 0x0000000a0300720c */ /* 0x000fe40003fc5270 */
[----:B------:R-:W-:-:S05]  /*09d0*/  LOP3.LUT R3, R4, 0xfffffffe, RZ, 0xc0, !PT ;  /* 0xfffffffe04037812 */ /* 0x000fca00078ec0ff */
[----:B------:R-:W-:Y:S01]  /*09e0*/  IMAD.IADD R3, R8, 0x1, -R3 ;  /* 0x0000000108037824 */ /* 0x000fe200078e0a03 */
        /* <DEDUP_REMOVED lines=19> */
.L_x_122:
[----:B------:R-:W5:Y:S01]  /*0b20*/  SHFL.IDX PT, R9, R0, RZ, 0x1f ;  /* 0x00001fff00097589 */ /* 0x000f6200000e0000 */
[----:B------:R-:W-:Y:S01]  /*0b30*/  ISETP.NE.AND P4, PT, R3, R10, PT ;  /* 0x0000000a0300720c */ /* 0x000fe20003f85270 */
[----:B------:R-:W-:Y:S01]  /*0b40*/  IMAD.SHL.U32 R5, R8, 0x4, RZ ;  /* 0x0000000408057824 */ /* 0x000fe200078e00ff */
[----:B------:R-:W-:Y:S01]  /*0b50*/  SHF.L.U32 R3, R6, 0x2, RZ ;  /* 0x0000000206037819 */ /* 0x000fe200000006ff */
[----:B------:R-:W-:Y:S01]  /*0b60*/  IMAD.MOV.U32 R23, RZ, RZ, 0x1 ;  /* 0x00000001ff177424 */ /* 0x000fe200078e00ff */
[----:B------:R-:W-:Y:S01]  /*0b70*/  LOP3.LUT P0, RZ, R2, 0x7, RZ, 0xc0, !PT ;  /* 0x0000000702ff7812 */ /* 0x000fe2000780c0ff */
[----:B------:R-:W-:Y:S01]  /*0b80*/  IMAD.MOV.U32 R22, RZ, RZ, 0x1 ;  /* 0x00000001ff167424 */ /* 0x000fe200078e00ff */
[----:B------:R-:W-:Y:S01]  /*0b90*/  LOP3.LUT R13, R6, 0xc, R3, 0x78, !PT ;  /* 0x0000000c060d7812 */ /* 0x000fe200078e7803 */
[----:B------:R-:W-:Y:S01]  /*0ba0*/  NOP ;  /* 0x0000000000007918 */ /* 0x000fe20000000000 */
[----:B------:R-:W-:Y:S02]  /*0bb0*/  LOP3.LUT R12, R8, 0xc, R5, 0x78, !PT ;  /* 0x0000000c080c7812 */ /* 0x000fe400078e7805 */
[C---:B------:R-:W-:Y:S01]  /*0bc0*/  ISETP.LT.U32.AND P2, PT, R13.reuse, 0x2, !P0 ;  /* 0x000000020d00780c */ /* 0x040fe20004741070 */
[----:B------:R1:W-:Y:S01]  /*0bd0*/  STL [R1+0x4], R13 ;  /* 0x0000040d01007387 */ /* 0x0003e20000100800 */
[----:B------:R-:W-:-:S02]  /*0be0*/  @P6 LEA.HI R3, R13, R13, RZ, 0x1 ;  /* 0x0000000d0d036211 */ /* 0x000fc400078f08ff */
[----:B------:R-:W-:Y:S01]  /*0bf0*/  SEL R2, RZ, 0x1, !P2 ;  /* 0x00000001ff027807 */ /* 0x000fe20005000000 */
[----:B------:R1:W-:Y:S01]  /*0c00*/  STL [R1], R12 ;  /* 0x0000000c01007387 */ /* 0x0003e20000100800 */
[----:B------:R-:W-:Y:S02]  /*0c10*/  @P4 LEA.HI R4, R12, R12, RZ, 0x1 ;  /* 0x0000000c0c044211 */ /* 0x000fe400078f08ff */
[----:B------:R-:W-:Y:S02]  /*0c20*/  @P6 SHF.R.S32.HI R3, RZ, 0x1, R3 ;  /* 0x00000001ff036819 */ /* 0x000fe40000011403 */
[----:B------:R-:W-:Y:S02]  /*0c30*/  @P4 SHF.R.S32.HI R4, RZ, 0x1, R4 ;  /* 0x00000001ff044819 */ /* 0x000fe40000011404 */
[----:B------:R-:W-:Y:S02]  /*0c40*/  @P6 ISETP.NE.AND P5, PT, R3, R11, PT ;  /* 0x0000000b0300620c */ /* 0x000fe40003fa5270 */
[----:B-----5:R-:W-:-:S02]  /*0c50*/  ISETP.NE.AND P2, PT, R9, RZ, PT ;  /* 0x000000ff0900720c */ /* 0x020fc40003f45270 */
[----:B------:R-:W-:Y:S02]  /*0c60*/  @P4 ISETP.NE.AND P3, PT, R4, R11, PT ;  /* 0x0000000b0400420c */ /* 0x000fe40003f65270 */
[----:B------:R-:W-:Y:S02]  /*0c70*/  ISETP.LT.U32.AND P0, PT, R12, 0x2, !P0 ;  /* 0x000000020c00780c */ /* 0x000fe40004701070 */
[----:B--2---:R-:W-:Y:S02]  /*0c80*/  ISETP.EQ.U32.AND P1, PT, R7, 0x1, PT ;  /* 0x000000010700780c */ /* 0x004fe40003f22070 */
[----:B------:R-:W-:Y:S02]  /*0c90*/  @P6 SEL R23, RZ, 0x1, P5 ;  /* 0x00000001ff176807 */ /* 0x000fe40002800000 */
[----:B------:R-:W-:Y:S02]  /*0ca0*/  SEL R3, RZ, 0x1, !P0 ;  /* 0x00000001ff037807 */ /* 0x000fe40004000000 */
[----:B------:R-:W-:Y:S01]  /*0cb0*/  @P4 SEL R22, RZ, 0x1, P3 ;  /* 0x00000001ff164807 */ /* 0x000fe20001800000 */
[----:B-1----:R-:W-:Y:S06]  /*0cc0*/  @P2 BRA `(.L_x_123) ;  /* 0x0000000000482947 */ /* 0x002fec0003800000 */
        /* <DEDUP_REMOVED lines=14> */
[----:B------:R1:W1:Y:S01]  /*0db0*/  SYNCS.EXCH.64 URZ, [UR8+0x388c0], UR6 ;  /* 0x0388c006083f75b2 */ /* 0x0002620008000100 */
[----:B------:R1:W1:Y:S01]  /*0dc0*/  SYNCS.EXCH.64 URZ, [UR8+0x388b8], UR4 ;  /* 0x0388b804083f75b2 */ /* 0x0002620008000100 */
[----:B------:R1:W1:Y:S01]  /*0dd0*/  SYNCS.EXCH.64 URZ, [UR8+0x388c8], UR6 ;  /* 0x0388c806083f75b2 */ /* 0x0002620008000100 */
[----:B------:R-:W-:Y:S01]  /*0de0*/  NOP ;  /* 0x0000000000007918 */ /* 0x000fe20000000000 */
.L_x_123:
[----:B------:R-:W-:Y:S01]  /*0df0*/  LOP3.LUT R23, R23, R2, RZ, 0xc0, !PT ;  /* 0x0000000217177212 */ /* 0x000fe200078ec0ff */
[----:B------:R-:W-:Y:S01]  /*0e00*/  NOP ;  /* 0x0000000000007918 */ /* 0x000fe20000000000 */
[----:B------:R-:W-:Y:S01]  /*0e10*/  LOP3.LUT R22, R22, R3, RZ, 0xc0, !PT ;  /* 0x0000000316167212 */ /* 0x000fe200078ec0ff */
[----:B------:R-:W-:Y:S06]  /*0e20*/  @!P1 BRA `(.L_x_124) ;  /* 0x0000000000089947 */ /* 0x000fec0003800000 */
[----:B-1234-:R-:W-:Y:S01]  /*0e30*/  UCGABAR_ARV ;  /* 0x00000000000079c7 */ /* 0x01efe20008000000 */
[----:B------:R-:W-:Y:S05]  /*0e40*/  BRA `(.L_x_125) ;  /* 0x0000000000047947 */ /* 0x000fea0003800000 */
.L_x_124:
[----:B-1234-:R-:W-:Y:S01]  /*0e50*/  NOP ;  /* 0x0000000000007918 */ /* 0x01efe20000000000 */
.L_x_125:
[----:B------:R-:W-:Y:S05]  /*0e60*/  @!P1 BRA `(.L_x_126) ;  /* 0x00000000000c9947 */ /* 0x000fea0003800000 */
[----:B------:R-:W-:Y:S01]  /*0e70*/  UCGABAR_WAIT ;  /* 0x0000000000007dc7 */ /* 0x000fe20008000000 */
[----:B------:R-:W-:Y:S01]  /*0e80*/  CCTL.IVALL ;  /* 0x00000000ff00798f */ /* 0x000fe20002000000 */
[----:B------:R-:W-:Y:S05]  /*0e90*/  BRA `(.L_x_127) ;  /* 0x0000000000047947 */ /* 0x000fea0003800000 */
.L_x_126:
[----:B------:R-:W-:Y:S06]  /*0ea0*/  BAR.SYNC.DEFER_BLOCKING 0x0 ;  /* 0x0000000000007b1d */ /* 0x000fec0000010000 */
.L_x_127:
[----:B------:R-:W-:Y:S01]  /*0eb0*/  UMOV UR4, 0x1 ;  /* 0x0000000100047882 */ /* 0x000fe20000000000 */
[----:B------:R-:W-:Y:S01]  /*0ec0*/  PLOP3.LUT P0, PT, PT, PT, UP0, 0x80, 0x0 ;  /* 0x000000000000781c */ /* 0x000fe20003f0f008 */
[----:B------:R-:W-:-:S06]  /*0ed0*/  USEL UR4, UR4, 0x2, !UP0 ;  /* 0x0000000204047887 */ /* 0x000fcc000c000000 */
[----:B------:R-:W-:-:S05]  /*0ee0*/  MOV R2, UR4 ;  /* 0x0000000400027c02 */ /* 0x000fca0008000f00 */
[----:B------:R1:W-:Y:S01]  /*0ef0*/  STL [R1+0x24], R2 ;  /* 0x0000240201007387 */ /* 0x0003e20000100800 */
[----:B------:R-:W-:Y:S05]  /*0f00*/  @!P0 BRA `(.L_x_128) ;  /* 0x000000a800508947 */ /* 0x000fea0003800000 */
.L_x_129:
[----:B------:R-:W-:-:S08]  /*0f10*/  NOP ;  /* 0x0000000000007918 */ /* 0x000fd00000000000 */
[----:B------:R-:W2:Y:S02]  /*0f20*/  USETMAXREG.TRY_ALLOC.CTAPOOL UP0, 0xf0 ;  /* 0x000000f0000079c8 */ /* 0x000ea40008000600 */
[----:B--2---:R-:W-:-:S13]  /*0f30*/  PLOP3.LUT P0, PT, PT, PT, UP0, 0x80, 0x0 ;  /* 0x000000000000781c */ /* 0x004fda0003f0f008 */
[----:B------:R-:W-:Y:S05]  /*0f40*/  @!P0 BRA `(.L_x_129) ;  /* 0xfffffffc00f08947 */ /* 0x000fea000383ffff */
[----:B------:R-:W2:Y:S08]  /*0f50*/  S2UR UR7, SR_CTAID.X ;  /* 0x00000000000779c3 */ /* 0x000eb00000002500 */
[----:B------:R-:W-:Y:S08]  /*0f60*/  BAR.ARV 0x8, 0x120 ;  /* 0x0204800000007b1d */ /* 0x000ff00000002000 */
[----:B------:R-:W2:Y:S02]  /*0f70*/  LDC R0, c[0x0][0xda4] ;  /* 0x00036900ff007b82 */ /* 0x000ea40000000800 */
[----:B--2---:R-:W-:-:S13]  /*0f80*/  ISETP.LE.AND P0, PT, R0, UR7, PT ;  /* 0x0000000700007c0c */ /* 0x004fda000bf03270 */
[----:B------:R-:W-:Y:S05]  /*0f90*/  @P0 EXIT ;  /* 0x000000000000094d */ /* 0x000fea0003800000 */
[----:B------:R-:W2:Y:S01]  /*0fa0*/  LDL R3, [R1+0x24] ;  /* 0x0000240001037983 */ /* 0x000ea20000100800 */
[----:B------:R-:W3:Y:S01]  /*0fb0*/  S2UR UR5, SR_CgaCtaId ;  /* 0x00000000000579c3 */ /* 0x000ee20000008800 */
[----:B------:R-:W-:Y:S01]  /*0fc0*/  UMOV UR4, 0x400 ;  /* 0x0000040000047882 */ /* 0x000fe20000000000 */
[----:B------:R-:W-:Y:S01]  /*0fd0*/  IMAD.MOV.U32 R220, RZ, RZ, -0x2 ;  /* 0xfffffffeffdc7424 */ /* 0x000fe200078e00ff */
[----:B-1----:R-:W1:Y:S01]  /*0fe0*/  S2R R2, SR_TID.X ;  /* 0x0000000000027919 */ /* 0x002e620000002100 */
[----:B------:R-:W-:Y:S01]  /*0ff0*/  IMAD.U32 R212, RZ, RZ, UR7 ;  /* 0x00000007ffd47e24 */ /* 0x000fe2000f8e00ff */
[----:B------:R-:W-:-:S03]  /*1000*/  UMOV UR38, URZ ;  /* 0x0000003f00267c82 */ /* 0x000fc60008000000 */
[----:B------:R-:W4:Y:S01]  /*1010*/  S2UR UR6, SR_SWINHI ;  /* 0x00000000000679c3 */ /* 0x000f220000002f00 */
[----:B---3--:R-:W-:-:S06]  /*1020*/  ULEA UR9, UR5, UR4, 0x18 ;  /* 0x0000000405097291 */ /* 0x008fcc000f8ec03f */
[----:B------:R-:W-:Y:S01]  /*1030*/  MOV R18, UR9 ;  /* 0x0000000900127c02 */ /* 0x000fe20008000f00 */
[----:B------:R-:W-:Y:S01]  /*1040*/  UMOV UR4, UR9 ;  /* 0x0000000900047c82 */ /* 0x000fe20008000000 */
[----:B----4-:R-:W-:Y:S01]  /*1050*/  UMOV UR5, UR6 ;  /* 0x0000000600057c82 */ /* 0x010fe20008000000 */
[----:B------:R-:W-:Y:S01]  /*1060*/  IMAD.U32 R16, RZ, RZ, UR4 ;  /* 0x00000004ff107e24 */ /* 0x000fe2000f8e00ff */
[----:B------:R-:W-:Y:S01]  /*1070*/  MOV R17, UR5 ;  /* 0x0000000500117c02 */ /* 0x000fe20008000f00 */
[----:B-1----:R-:W-:Y:S01]  /*1080*/  VIADD R0, R2, 0xffffff80 ;  /* 0xffffff8002007836 */ /* 0x002fe20000000000 */
[----:B------:R-:W-:Y:S02]  /*1090*/  UMOV UR5, URZ ;  /* 0x0000003f00057c82 */ /* 0x000fe40008000000 */
[----:B------:R-:W-:Y:S01]  /*10a0*/  IMAD.U32 R213, RZ, RZ, UR5 ;  /* 0x00000005ffd57e24 */ /* 0x000fe2000f8e00ff */
[----:B--2---:R-:W-:Y:S02]  /*10b0*/  R2UR UR8, R3 ;  /* 0x00000000030872ca */ /* 0x004fe400000e0000 */
[----:B------:R-:W-:-:S04]  /*10c0*/  SHF.R.S32.HI R3, RZ, 0x1f, R0 ;  /* 0x0000001fff037819 */ /* 0x000fc80000011400 */
[CC--:B------:R-:W-:Y:S02]  /*10d0*/  LEA.HI R2, R3.reuse, R0.reuse, RZ, 0x7 ;  /* 0x0000000003027211 */ /* 0x0c0fe400078f38ff */
[CC--:B------:R-:W-:Y:S02]  /*10e0*/  LEA.HI R6, R3.reuse, R0.reuse, RZ, 0x4 ;  /* 0x0000000003067211 */ /* 0x0c0fe400078f20ff */
[----:B------:R-:W-:Y:S02]  /*10f0*/  LOP3.LUT R5, R2, 0xffffff80, RZ, 0xc0, !PT ;  /* 0xffffff8002057812 */ /* 0x000fe400078ec0ff */
[----:B------:R-:W-:Y:S01]  /*1100*/  SHF.R.S32.HI R7, RZ, 0x4, R6 ;  /* 0x00000004ff077819 */ /* 0x000fe20000011406 */
[----:B------:R-:W-:Y:S01]  /*1110*/  ULOP3.LUT UR4, UR8, 0x1, URZ, 0xfc, !UPT ;  /* 0x0000000108047892 */ /* 0x000fe2000f8efc3f */
[----:B------:R-:W-:Y:S01]  /*1120*/  LEA.HI R218, R3, R0, RZ, 0x5 ;  /* 0x0000000003da7211 */ /* 0x000fe200078f28ff */
[----:B------:R-:W-:Y:S01]  /*1130*/  IMAD.IADD R214, R0, 0x1, -R5 ;  /* 0x0000000100d67824 */ /* 0x000fe200078e0a05 */
[----:B------:R-:W-:-:S02]  /*1140*/  LEA.HI R8, R6, R7, RZ, 0x1 ;  /* 0x0000000706087211 */ /* 0x000fc400078f08ff */
[----:B------:R-:W-:Y:S01]  /*1150*/  LOP3.LUT R3, R6, 0x3fffff0, RZ, 0xc0, !PT ;  /* 0x03fffff006037812 */ /* 0x000fe200078ec0ff */
[----:B------:R-:W-:Y:S01]  /*1160*/  IMAD.U32 R221, RZ, RZ, UR4 ;  /* 0x00000004ffdd7e24 */ /* 0x000fe2000f8e00ff */
[----:B------:R-:W-:Y:S01]  /*1170*/  SHF.R.S32.HI R5, RZ, 0x1f, R214 ;  /* 0x0000001fff057819 */ /* 0x000fe200000114d6 */
[----:B------:R-:W-:Y:S01]  /*1180*/  UMOV UR4, URZ ;  /* 0x0000003f00047c82 */ /* 0x000fe20008000000 */
[----:B------:R-:W-:Y:S01]  /*1190*/  LOP3.LUT R8, R8, 0x1ffffffe, RZ, 0xc0, !PT ;  /* 0x1ffffffe08087812 */ /* 0x000fe200078ec0ff */
[----:B------:R-:W-:Y:S01]  /*11a0*/  IMAD.IADD R3, R0, 0x1, -R3 ;  /* 0x0000000100037824 */ /* 0x000fe200078e0a03 */
[----:B------:R-:W-:Y:S02]  /*11b0*/  LEA.HI R4, R5, R214, RZ, 0x2 ;  /* 0x000000d605047211 */ /* 0x000fe400078f10ff */
[----:B------:R-:W-:Y:S02]  /*11c0*/  SHF.R.S32.HI R218, RZ, 0x5, R218 ;  /* 0x00000005ffda7819 */ /* 0x000fe400000114da */
[----:B------:R-:W-:-:S02]  /*11d0*/  SHF.R.S32.HI R6, RZ, 0x2, R4 ;  /* 0x00000002ff067819 */ /* 0x000fc40000011404 */
[----:B------:R-:W-:Y:S01]  /*11e0*/  SHF.R.S32.HI R9, RZ, 0x1f, R4 ;  /* 0x0000001fff097819 */ /* 0x000fe20000011404 */
[----:B------:R-:W-:Y:S01]  /*11f0*/  IMAD R3, R218, 0x10, R3 ;  /* 0x00000010da037824 */ /* 0x000fe200078e0203 */
[----:B------:R-:W-:Y:S02]  /*1200*/  SHF.R.S32.HI R217, RZ, 0x7, R2 ;  /* 0x00000007ffd97819 */ /* 0x000fe40000011402 */
[----:B------:R-:W-:Y:S02]  /*1210*/  LEA.HI R9, R9, R6, RZ, 0x3 ;  /* 0x0000000609097211 */ /* 0x000fe400078f18ff */
[----:B------:R-:W-:Y:S02]  /*1220*/  IADD3 R8, R7, -R8, RZ ;  /* 0x8000000807087210 */ /* 0x000fe40007ffe0ff */
[----:B------:R-:W-:Y:S02]  /*1230*/  LOP3.LUT R9, R9, 0xfffffff8, RZ, 0xc0, !PT ;  /* 0xfffffff809097812 */ /* 0x000fe400078ec0ff */
[----:B------:R-:W-:Y:S01]  /*1240*/  LEA.HI R2, R2, R217, RZ, 0x1 ;  /* 0x000000d902027211 */ /* 0x000fe200078f08ff */
[----:B------:R-:W-:Y:S01]  /*1250*/  IMAD R8, R3, 0x8, R8 ;  /* 0x0000000803087824 */ /* 0x000fe200078e0208 */
[----:B------:R-:W-:Y:S01]  /*1260*/  LEA.HI R5, R5, R214, RZ, 0x5 ;  /* 0x000000d605057211 */ /* 0x000fe200078f28ff */
[----:B------:R-:W-:Y:S01]  /*1270*/  IMAD.IADD R9, R6, 0x1, -R9 ;  /* 0x0000000106097824 */ /* 0x000fe200078e0a09 */
[----:B------:R-:W-:-:S02]  /*1280*/  LOP3.LUT R2, R2, 0x3fffffe, RZ, 0xc0, !PT ;  /* 0x03fffffe02027812 */ /* 0x000fc400078ec0ff */
[----:B------:R-:W-:Y:S01]  /*1290*/  SHF.R.S32.HI R0, RZ, 0x5, R5 ;  /* 0x00000005ff007819 */ /* 0x000fe20000011405 */
[----:B------:R-:W-:Y:S01]  /*12a0*/  IMAD.SHL.U32 R5, R8, 0x8, RZ ;  /* 0x0000000808057824 */ /* 0x000fe200078e00ff */
[----:B------:R-:W-:Y:S01]  /*12b0*/  LOP3.LUT R3, R4, 0x7ffffffc, RZ, 0xc0, !PT ;  /* 0x7ffffffc04037812 */ /* 0x000fe200078ec0ff */
[----:B------:R-:W-:Y:S01]  /*12c0*/  IMAD.IADD R2, R217, 0x1, -R2 ;  /* 0x00000001d9027824 */ /* 0x000fe200078e0a02 */
[----:B------:R-:W-:Y:S01]  /*12d0*/  MOV R19, UR4 ;  /* 0x0000000400137c02 */ /* 0x000fe20008000f00 */
[----:B------:R-:W-:Y:S02]  /*12e0*/  IMAD R9, R0, 0x10, R9 ;  /* 0x0000001000097824 */ /* 0x000fe400078e0209 */
[----:B------:R-:W-:Y:S02]  /*12f0*/  IMAD.IADD R3, R214, 0x1, -R3 ;  /* 0x00000001d6037824 */ /* 0x000fe400078e0a03 */
[----:B------:R-:W-:Y:S01]  /*1300*/  IMAD.WIDE R16, R5, 0x2, R16 ;  /* 0x0000000205107825 */ /* 0x000fe200078e0210 */
[----:B------:R-:W-:-:S03]  /*1310*/  LEA R219, R2, R9, 0x6 ;  /* 0x0000000902db7211 */ /* 0x000fc600078e30ff */
[----:B------:R-:W-:-:S07]  /*1320*/  IMAD R220, R3, R220, 0x50 ;  /* 0x0000005003dc7424 */ /* 0x000fce00078e02dc */
.L_x_156:
[----:B------:R-:W1:Y:S01]  /*1330*/  SHFL.IDX PT, R0, R217, RZ, 0x1f ;  /* 0x00001fffd9007589 */ /* 0x000e6200000e0000 */
[----:B------:R-:W-:Y:S01]  /*1340*/  R2UR UR5, R18 ;  /* 0x00000000120572ca */ /* 0x000fe200000e0000 */
[----:B------:R-:W-:Y:S01]  /*1350*/  ULDC.64 UR6, c[0x0][0x3f8] ;  /* 0x0000fe0000067ab9 */ /* 0x000fe20000000a00 */
[----:B------:R-:W-:Y:S01]  /*1360*/  ULDC UR4, c[0x0][0xda8] ;  /* 0x00036a0000047ab9 */ /* 0x000fe20000000800 */
[----:B------:R-:W-:Y:S01]  /*1370*/  UISETP.NE.U32.AND UP0, UPT, UR6, URZ, UPT ;  /* 0x0000003f0600728c */ /* 0x000fe2000bf05070 */
[----:B------:R-:W-:Y:S01]  /*1380*/  R2UR UR13, R212 ;  /* 0x00000000d40d72ca */ /* 0x000fe200000e0000 */
[----:B------:R-:W-:Y:S02]  /*1390*/  UISETP.NE.AND UP1, UPT, UR4, 0x1, UPT ;  /* 0x000000010400788c */ /* 0x000fe4000bf25270 */
[----:B------:R-:W-:Y:S01]  /*13a0*/  UISETP.NE.AND.EX UP0, UPT, UR7, URZ, UPT, UP0 ;  /* 0x0000003f0700728c */ /* 0x000fe2000bf05300 */
[----:B------:R-:W-:Y:S01]  /*13b0*/  ULDC UR4, c[0x0][0xdb4] ;  /* 0x00036d0000047ab9 */ /* 0x000fe20000000800 */
[----:B------:R-:W-:Y:S01]  /*13c0*/  ULDC UR37, c[0x0][0x404] ;  /* 0x0001010000257ab9 */ /* 0x000fe20000000800 */
[----:B------:R-:W-:-:S03]  /*13d0*/  UISETP.NE.AND UP2, UPT, UR4, 0x1, UPT ;  /* 0x000000010400788c */ /* 0x000fc6000bf45270 */
[----:B------:R-:W-:Y:S02]  /*13e0*/  UIADD3 UR11, UR5, 0x14400, URZ ;  /* 0x00014400050b7890 */ /* 0x000fe4000fffe03f */
[----:B------:R-:W-:Y:S01]  /*13f0*/  USEL UR37, UR37, 0x1, UP0 ;  /* 0x0000000125257887 */ /* 0x000fe20008000000 */
[----:B------:R-:W-:Y:S01]  /*1400*/  ULDC UR10, c[0x0][0x2e0] ;  /* 0x0000b800000a7ab9 */ /* 0x000fe20000000800 */
[----:B------:R-:W-:Y:S02]  /*1410*/  ULOP3.LUT UP0, URZ, UR11, 0x9f, URZ, 0xc0, !UPT ;  /* 0x0000009f0b3f7892 */ /* 0x000fe4000f80c03f */
[----:B------:R-:W-:Y:S01]  /*1420*/  UIMAD UR37, UR37, UR10, URZ ;  /* 0x0000000a252572a4 */ /* 0x000fe2000f8e023f */
[----:B------:R-:W-:Y:S01]  /*1430*/  @UP1 ULDC UR6, c[0x0][0xdac] ;  /* 0x00036b0000061ab9 */ /* 0x000fe20000000800 */
[----:B-1----:R-:W-:Y:S01]  /*1440*/  R2UR UR8, R0 ;  /* 0x00000000000872ca */ /* 0x002fe200000e0000 */
[----:B------:R-:W-:Y:S01]  /*1450*/  UIMAD.WIDE.U32 UR6, UR13, UR6, URZ ;  /* 0x000000060d0672a5 */ /* 0x000fe2000f8e003f */
[----:B------:R-:W-:Y:S01]  /*1460*/  PLOP3.LUT P0, PT, PT, PT, UP0, 0x80, 0x0 ;  /* 0x000000000000781c */ /* 0x000fe20003f0f008 */
[----:B------:R-:W-:Y:S01]  /*1470*/  @UP1 ULDC UR12, c[0x0][0xdb0] ;  /* 0x00036c00000c1ab9 */ /* 0x000fe20000000800 */
[----:B------:R-:W-:Y:S01]  /*1480*/  UMOV UR14, UR13 ;  /* 0x0000000d000e7c82 */ /* 0x000fe20008000000 */
[----:B------:R-:W-:-:S06]  /*1490*/  @UP1 USHF.R.U32.HI UR14, URZ, UR12, UR7 ;  /* 0x0000000c3f0e1299 */ /* 0x000fcc0008011607 */
[----:B------:R-:W-:Y:S01]  /*14a0*/  IMAD.U32 R216, RZ, RZ, UR14 ;  /* 0x0000000effd87e24 */ /* 0x000fe2000f8e00ff */
[----:B------:R-:W-:Y:S01]  /*14b0*/  UMOV UR36, UR14 ;  /* 0x0000000e00247c82 */ /* 0x000fe20008000000 */
[----:B------:R-:W-:-:S04]  /*14c0*/  ULEA.HI UR4, UR8, UR8, URZ, 0x1 ;  /* 0x0000000808047291 */ /* 0x000fc8000f8f083f */
[----:B------:R-:W-:-:S03]  /*14d0*/  ULOP3.LUT UR9, UR4, 0x1e, URZ, 0xc0, !UPT ;  /* 0x0000001e04097892 */ /* 0x000fc6000f8ec03f */
[----:B------:R-:W-:Y:S01]  /*14e0*/  @UP2 ULDC.64 UR4, c[0x0][0xdb8] ;  /* 0x00036e0000042ab9 */ /* 0x000fe20000000a00 */
[----:B------:R-:W-:Y:S02]  /*14f0*/  UIADD3 UR9, UR8, -UR9, URZ ;  /* 0x8000000908097290 */ /* 0x000fe4000fffe03f */
[----:B------:R-:W-:Y:S02]  /*1500*/  UIADD3 UR8, UR37, 0x4f, URZ ;  /* 0x0000004f25087890 */ /* 0x000fe4000fffe03f */
[----:B------:R-:W-:Y:S02]  /*1510*/  ULEA UR10, UR9, UR11, 0xd ;  /* 0x0000000b090a7291 */ /* 0x000fe4000f8e683f */
[----:B------:R-:W-:Y:S02]  /*1520*/  UIMAD.WIDE UR8, UR8, 0x66666667, URZ ;  /* 0x66666667080878a5 */ /* 0x000fe4000f8e023f */
[----:B------:R-:W-:Y:S02]  /*1530*/  UIMAD.WIDE.U32 UR6, UR14, UR4, URZ ;  /* 0x000000040e0672a5 */ /* 0x000fe4000f8e003f */
[----:B------:R-:W-:-:S02]  /*1540*/  USHF.R.U32.HI UR10, URZ, 0x4, UR10 ;  /* 0x000000043f0a7899 */ /* 0x000fc4000801160a */
[----:B------:R-:W-:Y:S01]  /*1550*/  USHF.R.U32.HI UR39, URZ, 0x1f, UR9 ;  /* 0x0000001f3f277899 */ /* 0x000fe20008011609 */
[----:B------:R-:W-:Y:S01]  /*1560*/  UMOV UR4, UR13 ;  /* 0x0000000d00047c82 */ /* 0x000fe20008000000 */
[----:B------:R-:W-:Y:S01]  /*1570*/  ULOP3.LUT UR40, UR10, 0x3fff, URZ, 0xc0, !UPT ;  /* 0x00003fff0a287892 */ /* 0x000fe2000f8ec03f */
[----:B------:R-:W-:Y:S01]  /*1580*/  IMAD.U32 R215, RZ, RZ, UR4 ;  /* 0x00000004ffd77e24 */ /* 0x000fe2000f8e00ff */
[----:B------:R-:W-:Y:S02]  /*1590*/  @UP2 USHF.R.U32.HI UR36, URZ, UR5, UR7 ;  /* 0x000000053f242299 */ /* 0x000fe40008011607 */
[----:B------:R-:W-:Y:S01]  /*15a0*/  ULEA.HI.SX32 UR39, UR9, UR39, 0x1b ;  /* 0x0000002709277291 */ /* 0x000fe2000f8fda3f */
[----:B------:R-:W-:Y:S11]  /*15b0*/  @!P0 BRA `(.L_x_130) ;  /* 0x0000000000408947 */ /* 0x000ff60003800000 */
[----:B------:R-:W-:Y:S01]  /*15c0*/  MOV R0, 0x0 ;  /* 0x0000000000007802 */ /* 0x000fe20000000f00 */
[----:B------:R-:W-:Y:S01]  /*15d0*/  ULDC.64 UR4, c[0x4][0x1b8] ;  /* 0x01006e0000047ab9 */ /* 0x000fe20000000a00 */
[----:B------:R-:W-:Y:S01]  /*15e0*/  ULDC.64 UR6, c[0x4][0x130] ;  /* 0x01004c0000067ab9 */ /* 0x000fe20000000a00 */
[----:B------:R-:W-:Y:S01]  /*15f0*/  IMAD.U32 R4, RZ, RZ, UR4 ;  /* 0x00000004ff047e24 */ /* 0x000fe2000f8e00ff */
[----:B------:R1:W2:Y:S01]  /*1600*/  LDC.64 R2, c[0x4][R0] ;  /* 0x0100000000027b82 */ /* 0x0002a20000000a00 */
[----:B------:R-:W-:Y:S01]  /*1610*/  MOV R5, UR5 ;  /* 0x0000000500057c02 */ /* 0x000fe20008000f00 */
[----:B------:R-:W-:Y:S01]  /*1620*/  ULDC.64 UR4, c[0x4][0x1c0] ;  /* 0x0100700000047ab9 */ /* 0x000fe20000000a00 */
[----:B------:R-:W-:Y:S01]  /*1630*/  IMAD.U32 R10, RZ, RZ, UR6 ;  /* 0x00000006ff0a7e24 */ /* 0x000fe2000f8e00ff */
[----:B------:R-:W-:Y:S01]  /*1640*/  MOV R11, UR7 ;  /* 0x00000007000b7c02 */ /* 0x000fe20008000f00 */
[----:B------:R-:W-:Y:S02]  /*1650*/  IMAD.U32 R6, RZ, RZ, UR4 ;  /* 0x00000004ff067e24 */ /* 0x000fe4000f8e00ff */
[----:B------:R-:W-:-:S02]  /*1660*/  IMAD.U32 R7, RZ, RZ, UR5 ;  /* 0x00000005ff077e24 */ /* 0x000fc4000f8e00ff */
[----:B------:R-:W-:Y:S02]  /*1670*/  IMAD.MOV.U32 R8, RZ, RZ, 0x70 ;  /* 0x00000070ff087424 */ /* 0x000fe400078e00ff */
[----:B------:R-:W-:Y:S02]  /*1680*/  IMAD.MOV.U32 R12, RZ, RZ, 0x1 ;  /* 0x00000001ff0c7424 */ /* 0x000fe400078e00ff */
[----:B-1----:R-:W-:-:S07]  /*1690*/  IMAD.MOV.U32 R13, RZ, RZ, RZ ;  /* 0x000000ffff0d7224 */ /* 0x002fce00078e00ff */
[----:B------:R-:W-:-:S07]  /*16a0*/  LEPC R20, `(.L_x_130) ;  /* 0x000000001014794e */ /* 0x000fce0000000000 */
[----:B--2---:R-:W-:Y:S05]  /*16b0*/  CALL.ABS.NOINC R2 ;  /* 0x0000000002007343 */ /* 0x004fea0003c00000 */
.L_x_130:
[----:B------:R-:W-:Y:S02]  /*16c0*/  R2UR UR4, R213 ;  /* 0x00000000d50472ca */ /* 0x000fe400000e0000 */
[----:B------:R-:W-:Y:S02]  /*16d0*/  R2UR UR6, R18 ;  /* 0x00000000120672ca */ /* 0x000fe400000e0000 */
[----:B------:R-:W-:-:S09]  /*16e0*/  R2UR UR5, R221 ;  /* 0x00000000dd0572ca */ /* 0x000fd200000e0000 */
[----:B------:R-:W-:-:S04]  /*16f0*/  ULOP3.LUT UR4, UR4, 0x1, URZ, 0xc0, !UPT ;  /* 0x0000000104047892 */ /* 0x000fc8000f8ec03f */
[----:B------:R-:W-:Y:S02]  /*1700*/  IMAD.U32 R2, RZ, RZ, UR5 ;  /* 0x00000005ff027e24 */ /* 0x000fe4000f8e00ff */
[----:B------:R-:W-:-:S03]  /*1710*/  MOV R0, UR4 ;  /* 0x0000000400007c02 */ /* 0x000fc60008000f00 */
[----:B------:R-:W-:Y:S02]  /*1720*/  ISETP.NE.AND P0, PT, R2, 0x3, PT ;  /* 0x000000030200780c */ /* 0x000fe40003f05270 */
[----:B------:R-:W-:-:S04]  /*1730*/  SHF.L.U32 R0, R0, 0x1f, RZ ;  /* 0x0000001f00007819 */ /* 0x000fc800000006ff */
[----:B------:R-:W1:Y:S02]  /*1740*/  SYNCS.PHASECHK.TRANS64.TRYWAIT P1, [UR6+0x38800], R0 ;  /* 0x03880000ff0075a7 */ /* 0x000e640008020146 */
[----:B-1----:R-:W-:Y:S05]  /*1750*/  @!P1 BRA `(.L_x_131) ;  /* 0x000000d8009c9947 */ /* 0x002fea0003800000 */
.L_x_223:
[----:B------:R-:W-:Y:S05]  /*1760*/  @!P0 BRA `(.L_x_132) ;  /* 0x0000000000048947 */ /* 0x000fea0003800000 */
[----:B------:R-:W-:Y:S01]  /*1770*/  BPT.TRAP 0x1 ;  /* 0x000000040000795c */ /* 0x000fe20000300000 */
.L_x_132:
        /* <DEDUP_REMOVED lines=9> */
.L_x_133:
[----:B--2---:R-:W-:Y:S05]  /*1810*/  @P1 BRA `(.L_x_134) ;  /* 0x0000000000081947 */ /* 0x004fea0003800000 */
[----:B------:R-:W2:Y:S02]  /*1820*/  SYNCS.PHASECHK.TRANS64.TRYWAIT P1, [R0+URZ+0x38830], R3 ;  /* 0x03883003000075a7 */ /* 0x000ea4000802017f */
[----:B--2---:R-:W-:Y:S05]  /*1830*/  @!P1 BRA `(.L_x_135) ;  /* 0x000000d800809947 */ /* 0x004fea0003800000 */
.L_x_134:
[----:B------:R-:W-:Y:S05]  /*1840*/  WARPSYNC.ALL ;  /* 0x0000000000007948 */ /* 0x000fea0003800000 */
[----:B------:R-:W-:Y:S01]  /*1850*/  R2UR UR4, R18 ;  /* 0x00000000120472ca */ /* 0x000fe200000e0000 */
[----:B------:R-:W-:Y:S01]  /*1860*/  ULOP3.LUT UR5, UR40, 0x10000, URZ, 0xfc, !UPT ;  /* 0x0001000028057892 */ /* 0x000fe2000f8efc3f */
[----:B------:R-:W-:Y:S01]  /*1870*/  WARPGROUP.ARRIVE ;  /* 0x00000000000079c5 */ /* 0x000fe20000000000 */
[----:B------:R-:W-:Y:S01]  /*1880*/  UMOV UR17, 0x40000040 ;  /* 0x4000004000117882 */ /* 0x000fe20000000000 */
[----:B------:R-:W-:Y:S01]  /*1890*/  UMOV UR19, 0x40000040 ;  /* 0x4000004000137882 */ /* 0x000fe20000000000 */
[----:B------:R-:W-:Y:S01]  /*18a0*/  UMOV UR9, UR17 ;  /* 0x0000001100097c82 */ /* 0x000fe20008000000 */
[----:B------:R-:W-:Y:S01]  /*18b0*/  UMOV UR11, 0x40000040 ;  /* 0x40000040000b7882 */ /* 0x000fe20000000000 */
[----:B------:R-:W-:Y:S01]  /*18c0*/  UMOV UR13, UR17 ;  /* 0x00000011000d7c82 */ /* 0x000fe20008000000 */
[----:B------:R-:W-:Y:S01]  /*18d0*/  UMOV UR16, UR5 ;  /* 0x0000000500107c82 */ /* 0x000fe20008000000 */
[----:B------:R-:W-:Y:S01]  /*18e0*/  UMOV UR15, 0x40000040 ;  /* 0x40000040000f7882 */ /* 0x000fe20000000000 */
[----:B------:R-:W-:Y:S01]  /*18f0*/  UMOV UR8, UR16 ;  /* 0x0000001000087c82 */ /* 0x000fe20008000000 */
[----:B------:R-:W-:Y:S01]  /*1900*/  UMOV UR12, UR16 ;  /* 0x00000010000c7c82 */ /* 0x000fe20008000000 */
[----:B------:R-:W-:Y:S01]  /*1910*/  IMAD.U32 R14, RZ, RZ, UR16 ;  /* 0x00000010ff0e7e24 */ /* 0x000fe2000f8e00ff */
[----:B------:R-:W-:Y:S01]  /*1920*/  UIADD3 UR4, UR4, 0x24400, URZ ;  /* 0x0002440004047890 */ /* 0x000fe2000fffe03f */
[----:B------:R-:W-:Y:S01]  /*1930*/  IMAD.U32 R15, RZ, RZ, UR17 ;  /* 0x00000011ff0f7e24 */ /* 0x000fe2000f8e00ff */
[----:B------:R-:W-:Y:S01]  /*1940*/  UMOV UR23, 0x40000040 ;  /* 0x4000004000177882 */ /* 0x000fe20000000000 */
[----:B------:R-:W-:Y:S01]  /*1950*/  UMOV UR27, 0x40000040 ;  /* 0x40000040001b7882 */ /* 0x000fe20000000000 */
[----:B------:R-:W-:Y:S01]  /*1960*/  USHF.R.U32.HI UR4, URZ, 0x4, UR4 ;  /* 0x000000043f047899 */ /* 0x000fe20008011604 */
[----:B------:R-:W-:Y:S01]  /*1970*/  MOV R4, UR39 ;  /* 0x0000002700047c02 */ /* 0x000fe20008000f00 */
[----:B------:R-:W-:Y:S01]  /*1980*/  UMOV UR31, 0x40000040 ;  /* 0x40000040001f7882 */ /* 0x000fe20000000000 */
[----:B------:R-:W-:Y:S01]  /*1990*/  UMOV UR35, 0x40000040 ;  /* 0x4000004000237882 */ /* 0x000fe20000000000 */
[----:B------:R-:W-:Y:S01]  /*19a0*/  ULOP3.LUT UR4, UR4, 0x3fff, URZ, 0xc0, !UPT ;  /* 0x00003fff04047892 */ /* 0x000fe2000f8ec03f */
[----:B------:R-:W-:Y:S01]  /*19b0*/  MOV R5, UR38 ;  /* 0x0000002600057c02 */ /* 0x000fe20008000f00 */
[----:B------:R-:W-:Y:S01]  /*19c0*/  UMOV UR43, 0x40000040 ;  /* 0x40000040002b7882 */ /* 0x000fe20000000000 */
[----:B------:R-:W-:Y:S01]  /*19d0*/  UMOV UR47, 0x40000040 ;  /* 0x40000040002f7882 */ /* 0x000fe20000000000 */
[----:B------:R-:W-:Y:S01]  /*19e0*/  ULOP3.LUT UR6, UR4, 0x10000, URZ, 0xfc, !UPT ;  /* 0x0001000004067892 */ /* 0x000fe2000f8efc3f */
[----:B------:R-:W-:Y:S01]  /*19f0*/  MOV R20, UR37 ;  /* 0x0000002500147c02 */ /* 0x000fe20008000f00 */
[----:B------:R-:W-:Y:S01]  /*1a00*/  UMOV UR51, 0x40000040 ;  /* 0x4000004000337882 */ /* 0x000fe20000000000 */
[----:B------:R-:W-:Y:S01]  /*1a10*/  UMOV UR55, 0x40000040 ;  /* 0x4000004000377882 */ /* 0x000fe20000000000 */
[----:B------:R-:W-:Y:S01]  /*1a20*/  UIMAD UR4, UR38, 0xa00, UR6 ;  /* 0x00000a00260478a4 */ /* 0x000fe2000f8e0206 */
[----:B------:R-:W-:Y:S01]  /*1a30*/  MOV R64, UR36 ;  /* 0x0000002400407c02 */ /* 0x000fe20008000f00 */
[----:B------:R-:W-:Y:S01]  /*1a40*/  UMOV UR59, 0x40000040 ;  /* 0x40000040003b7882 */ /* 0x000fe20000000000 */
[----:B------:R-:W-:Y:S01]  /*1a50*/  MOV R21, UR6 ;  /* 0x0000000600157c02 */ /* 0x000fe20008000f00 */
[----:B------:R-:W-:-:S02]  /*1a60*/  UIADD3 UR10, UR4, 0x80, URZ ;  /* 0x00000080040a7890 */ /* 0x000fc4000fffe03f */
[----:B------:R-:W-:Y:S02]  /*1a70*/  UIADD3 UR14, UR4, 0x100, URZ ;  /* 0x00000100040e7890 */ /* 0x000fe4000fffe03f */
[----:B------:R-:W-:Y:S01]  /*1a80*/  UMOV UR18, UR4 ;  /* 0x0000000400127c82 */ /* 0x000fe20008000000 */
[----:B------:R-:W-:Y:S01]  /*1a90*/  UIADD3 UR6, UR4, 0x200, URZ ;  /* 0x0000020004067890 */ /* 0x000fe2000fffe03f */
[----:B------:R-:W-:Y:S01]  /*1aa0*/  HGMMA.64x16x16.F32 R56, gdesc[UR16], RZ, !UPT, gsb0 ;  /* 0x00200000103879f0 */ /* 0x000fe2000c0008ff */
[----:B------:R-:W-:Y:S01]  /*1ab0*/  UIADD3 UR7, UR4, 0x2, URZ ;  /* 0x0000000204077890 */ /* 0x000fe2000fffe03f */
[----:B------:R-:W-:Y:S01]  /*1ac0*/  UMOV UR19, 0x40000040 ;  /* 0x4000004000137882 */ /* 0x000fe20000000000 */
[----:B------:R-:W-:Y:S02]  /*1ad0*/  UIADD3 UR22, UR4, 0x384, URZ ;  /* 0x0000038404167890 */ /* 0x000fe4000fffe03f */
[----:B------:R-:W-:-:S03]  /*1ae0*/  UIADD3 UR26, UR4, 0x386, URZ ;  /* 0x00000386041a7890 */ /* 0x000fc6000fffe03f */
[----:B------:R-:W-:Y:S01]  /*1af0*/  UMOV UR18, UR7 ;  /* 0x0000000700127c82 */ /* 0x000fe20008000000 */
[----:B------:R-:W-:Y:S02]  /*1b00*/  UIADD3 UR7, UR4, 0x4, URZ ;  /* 0x0000000404077890 */ /* 0x000fe4000fffe03f */
[----:B------:R-:W-:Y:S02]  /*1b10*/  UIADD3 UR30, UR4, 0x600, URZ ;  /* 0x00000600041e7890 */ /* 0x000fe4000fffe03f */
[----:B------:R-:W-:Y:S02]  /*1b20*/  UIADD3 UR34, UR4, 0x602, URZ ;  /* 0x0000060204227890 */ /* 0x000fe4000fffe03f */
[----:B------:R-:W-:Y:S02]  /*1b30*/  UIADD3 UR42, UR4, 0x584, URZ ;  /* 0x00000584042a7890 */ /* 0x000fe4000fffe03f */
[----:B------:R-:W-:Y:S02]  /*1b40*/  UIADD3 UR46, UR4, 0x586, URZ ;  /* 0x00000586042e7890 */ /* 0x000fe4000fffe03f */
[----:B------:R-:W-:-:S02]  /*1b50*/  UIADD3 UR50, UR4, 0x800, URZ ;  /* 0x0000080004327890 */ /* 0x000fc4000fffe03f */
[----:B------:R-:W-:Y:S02]  /*1b60*/  UIADD3 UR54, UR4, 0x802, URZ ;  /* 0x0000080204367890 */ /* 0x000fe4000fffe03f */
[----:B------:R-:W-:Y:S01]  /*1b70*/  UIADD3 UR58, UR4, 0x804, URZ ;  /* 0x00000804043a7890 */ /* 0x000fe2000fffe03f */
        /* <DEDUP_REMOVED lines=12> */
[----:B------:R-:W-:Y:S01]  /*1c40*/  UMOV UR15, 0x40000040 ;  /* 0x40000040000f7882 */ /* 0x000fe20000000000 */
[----:B------:R-:W-:Y:S02]  /*1c50*/  WARPGROUP.DEPBAR.LE gsb0, 0x0 ;  /* 0x00008000000079c5 */ /* 0x000fe40000010000 */
[----:B------:R-:W-:-:S06]  /*1c60*/  WARPGROUP.ARRIVE ;  /* 0x00000000000079c5 */ /* 0x000fcc0000000000 */
[----:B------:R-:W-:Y:S01]  /*1c70*/  HGMMA.64x16x16.F32 R32, gdesc[UR8], RZ, !UPT, gsb0 ;  /* 0x00200000082079f0 */ /* 0x000fe2000c0008ff */
[----:B------:R-:W-:Y:S01]  /*1c80*/  UMOV UR8, UR16 ;  /* 0x0000001000087c82 */ /* 0x000fe20008000000 */
[----:B------:R-:W-:Y:S01]  /*1c90*/  UMOV UR9, UR17 ;  /* 0x0000001100097c82 */ /* 0x000fe20008000000 */
[----:B------:R-:W-:Y:S01]  /*1ca0*/  UMOV UR10, UR6 ;  /* 0x00000006000a7c82 */ /* 0x000fe20008000000 */
[----:B------:R-:W-:Y:S01]  /*1cb0*/  UMOV UR11, 0x40000040 ;  /* 0x40000040000b7882 */ /* 0x000fe20000000000 */
[----:B------:R-:W-:Y:S01]  /*1cc0*/  UIADD3 UR6, UR5, 0x2, URZ ;  /* 0x0000000205067890 */ /* 0x000fe2000fffe03f */
[----:B------:R-:W-:Y:S02]  /*1cd0*/  UMOV UR17, 0x40000040 ;  /* 0x4000004000117882 */ /* 0x000fe40000000000 */
[----:B------:R-:W-:Y:S01]  /*1ce0*/  UMOV UR13, UR17 ;  /* 0x00000011000d7c82 */ /* 0x000fe20008000000 */
[----:B------:R-:W-:-:S03]  /*1cf0*/  MOV R13, UR17 ;  /* 0x00000011000d7c02 */ /* 0x000fc60008000f00 */
[----:B------:R-:W-:Y:S01]  /*1d00*/  UMOV UR16, UR6 ;  /* 0x0000000600107c82 */ /* 0x000fe20008000000 */
[----:B------:R-:W-:Y:S01]  /*1d10*/  UIADD3 UR6, UR4, 0x202, URZ ;  /* 0x0000020204067890 */ /* 0x000fe2000fffe03f */
[----:B------:R-:W-:Y:S01]  /*1d20*/  IMAD.U32 R12, RZ, RZ, UR16 ;  /* 0x00000010ff0c7e24 */ /* 0x000fe2000f8e00ff */
[----:B------:R-:W-:Y:S01]  /*1d30*/  UMOV UR12, UR16 ;  /* 0x00000010000c7c82 */ /* 0x000fe20008000000 */
        /* <DEDUP_REMOVED lines=33> */
[----:B------:R-:W-:Y:S02]  /*1f50*/  UMOV UR17, 0x40000040 ;  /* 0x4000004000117882 */ /* 0x000fe40000000000 */
[----:B------:R-:W-:Y:S01]  /*1f60*/  UMOV UR13, UR17 ;  /* 0x00000011000d7c82 */ /* 0x000fe20008000000 */
[----:B------:R-:W-:-:S03]  /*1f70*/  IMAD.U32 R11, RZ, RZ, UR17 ;  /* 0x00000011ff0b7e24 */ /* 0x000fc6000f8e00ff */
[----:B------:R-:W-:Y:S01]  /*1f80*/  UMOV UR16, UR6 ;  /* 0x0000000600107c82 */ /* 0x000fe20008000000 */
[----:B------:R-:W-:Y:S01]  /*1f90*/  UIADD3 UR6, UR4, 0x204, URZ ;  /* 0x0000020404067890 */ /* 0x000fe2000fffe03f */
[----:B------:R-:W-:Y:S01]  /*1fa0*/  IMAD.U32 R10, RZ, RZ, UR16 ;  /* 0x00000010ff0a7e24 */ /* 0x000fe2000f8e00ff */
[----:B------:R-:W-:Y:S01]  /*1fb0*/  UMOV UR12, UR16 ;  /* 0x00000010000c7c82 */ /* 0x000fe20008000000 */
        /* <DEDUP_REMOVED lines=77> */
[----:B------:R-:W-:Y:S01]  /*2490*/  UMOV UR9, 0x40000040 ;  /* 0x4000004000097882 */ /* 0x000fe20000000000 */
[----:B------:R-:W-:Y:S01]  /*24a0*/  UMOV UR11, 0x40000040 ;  /* 0x40000040000b7882 */ /* 0x000fe20000000000 */
[----:B------:R-:W-:Y:S02]  /*24b0*/  UMOV UR13, UR9 ;  /* 0x00000009000d7c82 */ /* 0x000fe40008000000 */
[----:B------:R-:W-:Y:S01]  /*24c0*/  UMOV UR12, UR8 ;  /* 0x00000008000c7c82 */ /* 0x000fe20008000000 */
[----:B------:R-:W-:Y:S02]  /*24d0*/  MOV R2, UR9 ;  /* 0x0000000900027c02 */ /* 0x000fe40008000f00 */
[----:B-12---:R-:W-:Y:S01]  /*24e0*/  MOV R3, UR8 ;  /* 0x0000000800037c02 */ /* 0x006fe20008000f00 */
        /* <DEDUP_REMOVED lines=29> */
[----:B------:R-:W-:Y:S01]  /*26c0*/  UMOV UR9, 0x40000040 ;  /* 0x4000004000097882 */ /* 0x000fe20000000000 */
[----:B------:R-:W-:Y:S01]  /*26d0*/  UMOV UR11, 0x40000040 ;  /* 0x40000040000b7882 */ /* 0x000fe20000000000 */
[----:B------:R-:W-:Y:S01]  /*26e0*/  UMOV UR37, UR9 ;  /* 0x0000000900257c82 */ /* 0x000fe20008000000 */
[----:B------:R-:W-:Y:S01]  /*26f0*/  IMAD.U32 R7, RZ, RZ, UR9 ;  /* 0x00000009ff077e24 */ /* 0x000fe2000f8e00ff */
        /* <DEDUP_REMOVED lines=29> */
[----:B------:R-:W-:Y:S02]  /*28d0*/  UMOV UR15, UR9 ;  /* 0x00000009000f7c82 */ /* 0x000fe40008000000 */
        /* <DEDUP_REMOVED lines=217> */
[----:B------:R-:W-:-:S07]  /*3670*/  UIADD3 UR5, UR5, 0xc06, URZ ;  /* 0x00000c0605057890 */ /* 0x000fce000fffe03f */
[----:B------:R-:W-:Y:S01]  /*3680*/  UMOV UR8, UR5 ;  /* 0x0000000500087c82 */ /* 0x000fe20008000000 */
[----:B------:R-:W-:Y:S01]  /*3690*/  UIADD3 UR5, UR4, 0x806, URZ ;  /* 0x0000080604057890 */ /* 0x000fe2000fffe03f */
[----:B------:R-:W-:Y:S01]  /*36a0*/  IMAD.U32 R6, RZ, RZ, UR8 ;  /* 0x00000008ff067e24 */ /* 0x000fe2000f8e00ff */
[----:B------:R-:W-:Y:S01]  /*36b0*/  UMOV UR36, UR8 ;  /* 0x0000000800247c82 */ /* 0x000fe20008000000 */
[----:B------:R-:W-:-:S04]  /*36c0*/  UMOV UR14, UR8 ;  /* 0x00000008000e7c82 */ /* 0x000fc80008000000 */
[----:B------:R-:W-:Y:S01]  /*36d0*/  UMOV UR38, UR5 ;  /* 0x0000000500267c82 */ /* 0x000fe20008000000 */
        /* <DEDUP_REMOVED lines=33> */
[----:B------:R-:W-:Y:S01]  /*38f0*/  UMOV UR7, 0x40000040 ;  /* 0x4000004000077882 */ /* 0x000fe20000000000 */
[----:B------:R-:W-:Y:S02]  /*3900*/  WARPGROUP.DEPBAR.LE gsb0, 0x0 ;  /* 0x00008000000079c5 */ /* 0x000fe40000010000 */
[----:B------:R-:W-:-:S06]  /*3910*/  WARPGROUP.ARRIVE ;  /* 0x00000000000079c5 */ /* 0x000fcc0000000000 */
[----:B------:R-:W-:Y:S01]  /*3920*/  HGMMA.64x16x16.F32 R32, gdesc[UR52], R32, gsb0 ;  /* 0x00200000342079f0 */ /* 0x000fe20008000820 */
[----:B------:R-:W-:Y:S01]  /*3930*/  UMOV UR54, UR6 ;  /* 0x0000000600367c82 */ /* 0x000fe20008000000 */
[----:B------:R-:W-:Y:S01]  /*3940*/  UMOV UR55, 0x40000040 ;  /* 0x4000004000377882 */ /* 0x000fe20000000000 */
[----:B------:R-:W-:-:S07]  /*3950*/  UIADD3 UR6, UR4, 0x786, URZ ;  /* 0x0000078604067890 */ /* 0x000fce000fffe03f */
[----:B------:R-:W-:Y:S01]  /*3960*/  UMOV UR10, UR6 ;  /* 0x00000006000a7c82 */ /* 0x000fe20008000000 */
        /* <DEDUP_REMOVED lines=8> */
[----:B------:R-:W-:Y:S02]  /*39f0*/  R2UR UR9, R2 ;  /* 0x00000000020972ca */ /* 0x000fe400000e0000 */
[----:B------:R-:W-:Y:S01]  /*3a00*/  UMOV UR4, UR14 ;  /* 0x0000000e00047c82 */ /* 0x000fe20008000000 */
[----:B------:R-:W-:Y:S01]  /*3a10*/  R2UR UR8, R3 ;  /* 0x00000000030872ca */ /* 0x000fe200000e0000 */
[----:B------:R-:W-:Y:S02]  /*3a20*/  WARPGROUP.DEPBAR.LE gsb0, 0x0 ;  /* 0x00008000000079c5 */ /* 0x000fe40000010000 */
[----:B------:R-:W-:-:S06]  /*3a30*/  WARPGROUP.ARRIVE ;  /* 0x00000000000079c5 */ /* 0x000fcc0000000000 */
[----:B------:R-:W-:Y:S01]  /*3a40*/  HGMMA.64x16x16.F32 R48, gdesc[UR36], R48, gsb0 ;  /* 0x00200000243079f0 */ /* 0x000fe20008000830 */
[----:B------:R-:W-:Y:S02]  /*3a50*/  R2UR UR39, R4 ;  /* 0x00000000042772ca */ /* 0x000fe400000e0000 */
[----:B------:R-:W-:Y:S02]  /*3a60*/  R2UR UR38, R5 ;  /* 0x00000000052672ca */ /* 0x000fe400000e0000 */
[----:B------:R-:W-:Y:S02]  /*3a70*/  R2UR UR37, R20 ;  /* 0x00000000142572ca */ /* 0x000fe400000e0000 */
[----:B------:R-:W-:Y:S01]  /*3a80*/  R2UR UR36, R64 ;  /* 0x00000000402472ca */ /* 0x000fe200000e0000 */
        /* <DEDUP_REMOVED lines=16> */
.L_x_136:
[----:B------:R-:W-:Y:S01]  /*3b90*/  ULDC UR4, c[0x0][0x9d8] ;  /* 0x0002760000047ab9 */ /* 0x000fe20000000800 */
[----:B------:R-:W-:Y:S01]  /*3ba0*/  MOV R3, UR39 ;  /* 0x0000002700037c02 */ /* 0x000fe20008000f00 */
[----:B------:R-:W-:Y:S01]  /*3bb0*/  FMUL.FTZ R56, R56, UR4 ;  /* 0x0000000438387c20 */ /* 0x000fe20008410000 */
[----:B------:R-:W-:Y:S01]  /*3bc0*/  FMUL.FTZ R57, R57, UR4 ;  /* 0x0000000439397c20 */ /* 0x000fe20008410000 */
[----:B------:R-:W-:Y:S01]  /*3bd0*/  FMUL.FTZ R60, R60, UR4 ;  /* 0x000000043c3c7c20 */ /* 0x000fe20008410000 */
[----:B------:R-:W-:Y:S01]  /*3be0*/  FMUL.FTZ R61, R61, UR4 ;  /* 0x000000043d3d7c20 */ /* 0x000fe20008410000 */
[----:B------:R-:W-:Y:S01]  /*3bf0*/  VIADD R2, R220, UR37 ;  /* 0x00000025dc027c36 */ /* 0x000fe20008000000 */
[----:B------:R-:W2:Y:S01]  /*3c00*/  LDL R66, [R1+0x4] ;  /* 0x0000040001427983 */ /* 0x000ea20000100800 */
[----:B------:R-:W1:Y:S01]  /*3c10*/  MUFU.TANH R56, R56 ;  /* 0x0000003800387308 */ /* 0x000e620000002400 */
[----:B------:R-:W-:Y:S01]  /*3c20*/  FMUL.FTZ R48, R48, UR4 ;  /* 0x0000000430307c20 */ /* 0x000fe20008410000 */
[----:B------:R-:W-:-:S02]  /*3c30*/  IMAD R2, R3, -0x50, R2 ;  /* 0xffffffb003027824 */ /* 0x000fc400078e0202 */
[----:B------:R-:W-:Y:S01]  /*3c40*/  FMUL.FTZ R58, R58, UR4 ;  /* 0x000000043a3a7c20 */ /* 0x000fe20008410000 */
[----:B------:R-:W-:Y:S01]  /*3c50*/  FMUL.FTZ R49, R49, UR4 ;  /* 0x0000000431317c20 */ /* 0x000fe20008410000 */
[----:B------:R-:W-:Y:S01]  /*3c60*/  FMUL.FTZ R59, R59, UR4 ;  /* 0x000000043b3b7c20 */ /* 0x000fe20008410000 */
[----:B------:R-:W-:Y:S01]  /*3c70*/  FMUL.FTZ R52, R52, UR4 ;  /* 0x0000000434347c20 */ /* 0x000fe20008410000 */
[C---:B------:R-:W-:Y:S01]  /*3c80*/  ISETP.GT.AND P2, PT, R2.reuse, RZ, PT ;  /* 0x000000ff0200720c */ /* 0x040fe20003f44270 */
[----:B------:R-:W3:Y:S01]  /*3c90*/  MUFU.TANH R57, R57 ;  /* 0x0000003900397308 */ /* 0x000ee20000002400 */
[----:B------:R-:W-:Y:S01]  /*3ca0*/  ISETP.GT.AND P1, PT, R2, 0x1, PT ;  /* 0x000000010200780c */ /* 0x000fe20003f24270 */
[----:B------:R-:W-:Y:S01]  /*3cb0*/  FMUL.FTZ R62, R62, UR4 ;  /* 0x000000043e3e7c20 */ /* 0x000fe20008410000 */
[C---:B------:R-:W-:Y:S01]  /*3cc0*/  ISETP.GT.AND P6, PT, R2.reuse, 0x8, PT ;  /* 0x000000080200780c */ /* 0x040fe20003fc4270 */
[----:B------:R-:W-:Y:S01]  /*3cd0*/  FMUL.FTZ R53, R53, UR4 ;  /* 0x0000000435357c20 */ /* 0x000fe20008410000 */
[----:B------:R-:W-:Y:S01]  /*3ce0*/  FMUL.FTZ R63, R63, UR4 ;  /* 0x000000043f3f7c20 */ /* 0x000fe20008410000 */
[----:B------:R-:W-:Y:S01]  /*3cf0*/  ISETP.GT.AND P5, PT, R2, 0x9, PT ;  /* 0x000000090200780c */ /* 0x000fe20003fa4270 */
[----:B------:R-:W-:Y:S01]  /*3d00*/  FMUL.FTZ R40, R40, UR4 ;  /* 0x0000000428287c20 */ /* 0x000fe20008410000 */
[----:B------:R-:W4:Y:S01]  /*3d10*/  MUFU.TANH R60, R60 ;  /* 0x0000003c003c7308 */ /* 0x000f220000002400 */
[----:B-1----:R-:W-:Y:S01]  /*3d20*/  FSEL R56, R56, -INF , P2 ;  /* 0xff80000038387808 */ /* 0x002fe20001000000 */
[----:B------:R-:W-:Y:S01]  /*3d30*/  FMUL.FTZ R50, R50, UR4 ;  /* 0x0000000432327c20 */ /* 0x000fe20008410000 */
[C---:B------:R-:W-:Y:S01]  /*3d40*/  ISETP.GT.AND P4, PT, R2.reuse, 0x10, PT ;  /* 0x000000100200780c */ /* 0x040fe20003f84270 */
[----:B------:R-:W-:Y:S01]  /*3d50*/  FMUL.FTZ R41, R41, UR4 ;  /* 0x0000000429297c20 */ /* 0x000fe20008410000 */
[----:B------:R-:W-:Y:S01]  /*3d60*/  FMUL.FTZ R51, R51, UR4 ;  /* 0x0000000433337c20 */ /* 0x000fe20008410000 */
[----:B------:R-:W-:Y:S01]  /*3d70*/  ISETP.GT.AND P3, PT, R2, 0x11, PT ;  /* 0x000000110200780c */ /* 0x000fe20003f64270 */
[----:B------:R-:W-:Y:S01]  /*3d80*/  FMUL.FTZ R44, R44, UR4 ;  /* 0x000000042c2c7c20 */ /* 0x000fe20008410000 */
[----:B------:R-:W1:Y:S01]  /*3d90*/  MUFU.TANH R61, R61 ;  /* 0x0000003d003d7308 */ /* 0x000e620000002400 */
[----:B---3--:R-:W-:Y:S01]  /*3da0*/  FSEL R57, R57, -INF , P1 ;  /* 0xff80000039397808 */ /* 0x008fe20000800000 */
[----:B------:R-:W-:Y:S01]  /*3db0*/  FMUL.FTZ R54, R54, UR4 ;  /* 0x0000000436367c20 */ /* 0x000fe20008410000 */
[----:B------:R-:W-:Y:S01]  /*3dc0*/  FMUL.FTZ R45, R45, UR4 ;  /* 0x000000042d2d7c20 */ /* 0x000fe20008410000 */
[----:B------:R-:W-:Y:S01]  /*3dd0*/  FMUL.FTZ R55, R55, UR4 ;  /* 0x0000000437377c20 */ /* 0x000fe20008410000 */
[----:B------:R-:W-:Y:S01]  /*3de0*/  FMNMX.FTZ R3, R56, R57, !PT ;  /* 0x0000003938037209 */ /* 0x000fe20007810000 */
[----:B------:R-:W-:Y:S01]  /*3df0*/  FMUL.FTZ R32, R32, UR4 ;  /* 0x0000000420207c20 */ /* 0x000fe20008410000 */
[----:B------:R-:W-:Y:S01]  /*3e00*/  FMUL.FTZ R42, R42, UR4 ;  /* 0x000000042a2a7c20 */ /* 0x000fe20008410000 */
[----:B------:R-:W3:Y:S01]  /*3e10*/  MUFU.TANH R48, R48 ;  /* 0x0000003000307308 */ /* 0x000ee20000002400 */
[----:B----4-:R-:W-:Y:S01]  /*3e20*/  FSEL R60, R60, -INF , P6 ;  /* 0xff8000003c3c7808 */ /* 0x010fe20003000000 */
[----:B------:R-:W-:Y:S01]  /*3e30*/  FMUL.FTZ R33, R33, UR4 ;  /* 0x0000000421217c20 */ /* 0x000fe20008410000 */
[----:B------:R-:W-:Y:S01]  /*3e40*/  FMUL.FTZ R43, R43, UR4 ;  /* 0x000000042b2b7c20 */ /* 0x000fe20008410000 */
[----:B------:R-:W-:Y:S01]  /*3e50*/  FMUL.FTZ R36, R36, UR4 ;  /* 0x0000000424247c20 */ /* 0x000fe20008410000 */
[----:B------:R-:W-:Y:S01]  /*3e60*/  FMNMX.FTZ R4, R60, R3, !PT ;  /* 0x000000033c047209 */ /* 0x000fe20007810000 */
[----:B------:R-:W-:Y:S01]  /*3e70*/  FMUL.FTZ R46, R46, UR4 ;  /* 0x000000042e2e7c20 */ /* 0x000fe20008410000 */
[----:B------:R-:W-:Y:S01]  /*3e80*/  FMUL.FTZ R37, R37, UR4 ;  /* 0x0000000425257c20 */ /* 0x000fe20008410000 */
[----:B------:R-:W4:Y:S01]  /*3e90*/  MUFU.TANH R58, R58 ;  /* 0x0000003a003a7308 */ /* 0x000f220000002400 */
[----:B-1----:R-:W-:Y:S01]  /*3ea0*/  FSEL R61, R61, -INF , P5 ;  /* 0xff8000003d3d7808 */ /* 0x002fe20002800000 */
[----:B------:R-:W-:Y:S01]  /*3eb0*/  FMUL.FTZ R47, R47, UR4 ;  /* 0x000000042f2f7c20 */ /* 0x000fe20008410000 */
[----:B------:R-:W-:Y:S01]  /*3ec0*/  FMUL.FTZ R24, R24, UR4 ;  /* 0x0000000418187c20 */ /* 0x000fe20008410000 */
[----:B------:R-:W-:Y:S01]  /*3ed0*/  FMUL.FTZ R34, R34, UR4 ;  /* 0x0000000422227c20 */ /* 0x000fe20008410000 */
[----:B------:R-:W-:Y:S01]  /*3ee0*/  FMNMX.FTZ R3, R61, R4, !PT ;  /* 0x000000043d037209 */ /* 0x000fe20007810000 */
[----:B------:R-:W-:Y:S01]  /*3ef0*/  FMUL.FTZ R25, R25, UR4 ;  /* 0x0000000419197c20 */ /* 0x000fe20008410000 */
        /* <DEDUP_REMOVED lines=12> */
[----:B------:R-:W-:Y:S01]  /*3fc0*/  ISETP.GT.AND P2, PT, R2, 0x18, PT ;  /* 0x000000180200780c */ /* 0x000fe20003f44270 */
[----:B------:R-:W-:Y:S01]  /*3fd0*/  FMUL.FTZ R30, R30, UR4 ;  /* 0x000000041e1e7c20 */ /* 0x000fe20008410000 */
[----:B------:R-:W-:Y:S01]  /*3fe0*/  FMUL.FTZ R31, R31, UR4 ;  /* 0x000000041f1f7c20 */ /* 0x000fe20008410000 */
[----:B------:R-:W-:Y:S01]  /*3ff0*/  ULDC UR5, c[0x0][0x988] ;  /* 0x0002620000057ab9 */ /* 0x000fe20000000800 */
[----:B------:R-:W-:Y:S01]  /*4000*/  P2R R64, PR, RZ, 0x1 ;  /* 0x00000001ff407803 */ /* 0x000fe20000000000 */
[----:B------:R-:W4:Y:S01]  /*4010*/  MUFU.TANH R52, R52 ;  /* 0x0000003400347308 */ /* 0x000f220000002400 */
[----:B-1----:R-:W-:Y:S01]  /*4020*/  FSEL R49, R49, -INF , P3 ;  /* 0xff80000031317808 */ /* 0x002fe20001800000 */
[----:B------:R-:W-:Y:S01]  /*4030*/  UISETP.GE.AND UP0, UPT, UR37, 0x51, UPT ;  /* 0x000000512500788c */ /* 0x000fe2000bf06270 */
[----:B------:R-:W-:-:S02]  /*4040*/  CS2R R150, SRZ ;  /* 0x0000000000967805 */ /* 0x000fc4000001ff00 */
[----:B------:R-:W-:Y:S02]  /*4050*/  CS2R R148, SRZ ;  /* 0x0000000000947805 */ /* 0x000fe4000001ff00 */
[----:B------:R-:W-:Y:S02]  /*4060*/  FMNMX.FTZ R3, R49, R4, !PT ;  /* 0x0000000431037209 */ /* 0x000fe40007810000 */
[----:B------:R-:W-:Y:S02]  /*4070*/  CS2R R146, SRZ ;  /* 0x0000000000927805 */ /* 0x000fe4000001ff00 */
[----:B------:R-:W-:Y:S01]  /*4080*/  CS2R R144, SRZ ;  /* 0x0000000000907805 */ /* 0x000fe2000001ff00 */
[----:B------:R-:W1:Y:S01]  /*4090*/  MUFU.TANH R62, R62 ;  /* 0x0000003e003e7308 */ /* 0x000e620000002400 */
[----:B---3--:R-:W-:Y:S02]  /*40a0*/  FSEL R59, R59, -INF , P1 ;  /* 0xff8000003b3b7808 */ /* 0x008fe40000800000 */
[----:B------:R-:W-:-:S02]  /*40b0*/  CS2R R142, SRZ ;  /* 0x00000000008e7805 */ /* 0x000fc4000001ff00 */
[----:B------:R-:W-:Y:S02]  /*40c0*/  ISETP.GT.AND P1, PT, R2, 0x19, PT ;  /* 0x000000190200780c */ /* 0x000fe40003f24270 */
[----:B------:R-:W-:Y:S02]  /*40d0*/  CS2R R140, SRZ ;  /* 0x00000000008c7805 */ /* 0x000fe4000001ff00 */
[----:B------:R-:W-:Y:S02]  /*40e0*/  CS2R R138, SRZ ;  /* 0x00000000008a7805 */ /* 0x000fe4000001ff00 */
[----:B------:R-:W-:Y:S02]  /*40f0*/  CS2R R136, SRZ ;  /* 0x0000000000887805 */ /* 0x000fe4000001ff00 */
[----:B------:R-:W-:Y:S01]  /*4100*/  CS2R R134, SRZ ;  /* 0x0000000000867805 */ /* 0x000fe2000001ff00 */
[----:B------:R-:W3:Y:S01]  /*4110*/  MUFU.TANH R53, R53 ;  /* 0x0000003500357308 */ /* 0x000ee20000002400 */
[----:B----4-:R-:W-:-:S02]  /*4120*/  FSEL R52, R52, -INF , P2 ;  /* 0xff80000034347808 */ /* 0x010fc40001000000 */
[----:B------:R-:W-:Y:S02]  /*4130*/  CS2R R132, SRZ ;  /* 0x0000000000847805 */ /* 0x000fe4000001ff00 */
[----:B------:R-:W-:Y:S02]  /*4140*/  CS2R R130, SRZ ;  /* 0x0000000000827805 */ /* 0x000fe4000001ff00 */
[----:B------:R-:W-:Y:S02]  /*4150*/  CS2R R128, SRZ ;  /* 0x0000000000807805 */ /* 0x000fe4000001ff00 */
[----:B------:R-:W-:Y:S02]  /*4160*/  FMNMX.FTZ R4, R52, R3, !PT ;  /* 0x0000000334047209 */ /* 0x000fe40007810000 */
[----:B------:R-:W-:Y:S02]  /*4170*/  CS2R R126, SRZ ;  /* 0x00000000007e7805 */ /* 0x000fe4000001ff00 */
[----:B------:R-:W-:Y:S01]  /*4180*/  CS2R R124, SRZ ;  /* 0x00000000007c7805 */ /* 0x000fe2000001ff00 */
[----:B------:R-:W4:Y:S01]  /*4190*/  MUFU.TANH R63, R63 ;  /* 0x0000003f003f7308 */ /* 0x000f220000002400 */
[----:B-1----:R-:W-:-:S02]  /*41a0*/  FSEL R62, R62, -INF , P6 ;  /* 0xff8000003e3e7808 */ /* 0x002fc40003000000 */
[----:B------:R-:W-:Y:S02]  /*41b0*/  CS2R R122, SRZ ;  /* 0x00000000007a7805 */ /* 0x000fe4000001ff00 */
[----:B------:R-:W-:Y:S02]  /*41c0*/  ISETP.GT.AND P6, PT, R2, 0x20, PT ;  /* 0x000000200200780c */ /* 0x000fe40003fc4270 */
[----:B------:R-:W-:Y:S02]  /*41d0*/  CS2R R120, SRZ ;  /* 0x0000000000787805 */ /* 0x000fe4000001ff00 */
[----:B------:R-:W-:Y:S02]  /*41e0*/  CS2R R118, SRZ ;  /* 0x0000000000767805 */ /* 0x000fe4000001ff00 */
[----:B------:R-:W-:Y:S02]  /*41f0*/  CS2R R116, SRZ ;  /* 0x0000000000747805 */ /* 0x000fe4000001ff00 */
[----:B------:R-:W-:Y:S01]  /*4200*/  CS2R R114, SRZ ;  /* 0x0000000000727805 */ /* 0x000fe2000001ff00 */
[----:B------:R-:W1:Y:S01]  /*4210*/  MUFU.TANH R40, R40 ;  /* 0x0000002800287308 */ /* 0x000e620000002400 */
[----:B---3--:R-:W-:-:S02]  /*4220*/  FSEL R53, R53, -INF , P1 ;  /* 0xff80000035357808 */ /* 0x008fc40000800000 */
[----:B------:R-:W-:Y:S02]  /*4230*/  CS2R R112, SRZ ;  /* 0x0000000000707805 */ /* 0x000fe4000001ff00 */
[----:B------:R-:W-:Y:S02]  /*4240*/  CS2R R110, SRZ ;  /* 0x00000000006e7805 */ /* 0x000fe4000001ff00 */
[----:B------:R-:W-:Y:S02]  /*4250*/  CS2R R108, SRZ ;  /* 0x00000000006c7805 */ /* 0x000fe4000001ff00 */
[----:B------:R-:W-:Y:S02]  /*4260*/  FMNMX.FTZ R3, R53, R4, !PT ;  /* 0x0000000435037209 */ /* 0x000fe40007810000 */
[----:B------:R-:W-:Y:S02]  /*4270*/  CS2R R106, SRZ ;  /* 0x00000000006a7805 */ /* 0x000fe4000001ff00 */
[----:B------:R-:W-:Y:S01]  /*4280*/  CS2R R104, SRZ ;  /* 0x0000000000687805 */ /* 0x000fe2000001ff00 */
[----:B------:R-:W3:Y:S01]  /*4290*/  MUFU.TANH R50, R50 ;  /* 0x0000003200327308 */ /* 0x000ee20000002400 */
[----:B----4-:R-:W-:-:S02]  /*42a0*/  FSEL R63, R63, -INF , P5 ;  /* 0xff8000003f3f7808 */ /* 0x010fc40002800000 */
[----:B------:R-:W-:Y:S02]  /*42b0*/  CS2R R102, SRZ ;  /* 0x0000000000667805 */ /* 0x000fe4000001ff00 */
[----:B------:R-:W-:Y:S02]  /*42c0*/  ISETP.GT.AND P5, PT, R2, 0x21, PT ;  /* 0x000000210200780c */ /* 0x000fe40003fa4270 */
[----:B------:R-:W-:Y:S02]  /*42d0*/  CS2R R100, SRZ ;  /* 0x0000000000647805 */ /* 0x000fe4000001ff00 */
[----:B------:R-:W-:Y:S02]  /*42e0*/  CS2R R98, SRZ ;  /* 0x0000000000627805 */ /* 0x000fe4000001ff00 */
[----:B------:R-:W-:Y:S02]  /*42f0*/  CS2R R96, SRZ ;  /* 0x0000000000607805 */ /* 0x000fe4000001ff00 */
[----:B------:R-:W-:Y:S01]  /*4300*/  CS2R R94, SRZ ;  /* 0x00000000005e7805 */ /* 0x000fe2000001ff00 */
[----:B------:R-:W4:Y:S01]  /*4310*/  MUFU.TANH R41, R41 ;  /* 0x0000002900297308 */ /* 0x000f220000002400 */
[----:B-1----:R-:W-:-:S02]  /*4320*/  FSEL R40, R40, -INF , P6 ;  /* 0xff80000028287808 */ /* 0x002fc40003000000 */
[----:B------:R-:W-:Y:S02]  /*4330*/  CS2R R92, SRZ ;  /* 0x00000000005c7805 */ /* 0x000fe4000001ff00 */
[----:B------:R-:W-:Y:S02]  /*4340*/  CS2R R90, SRZ ;  /* 0x00000000005a7805 */ /* 0x000fe4000001ff00 */
[----:B------:R-:W-:Y:S02]  /*4350*/  CS2R R88, SRZ ;  /* 0x0000000000587805 */ /* 0x000fe4000001ff00 */
[----:B------:R-:W-:Y:S02]  /*4360*/  FMNMX.FTZ R4, R40, R3, !PT ;  /* 0x0000000328047209 */ /* 0x000fe40007810000 */
[----:B------:R-:W-:Y:S02]  /*4370*/  CS2R R86, SRZ ;  /* 0x0000000000567805 */ /* 0x000fe4000001ff00 */
[----:B------:R-:W-:Y:S01]  /*4380*/  CS2R R84, SRZ ;  /* 0x0000000000547805 */ /* 0x000fe2000001ff00 */
[----:B------:R-:W1:Y:S01]  /*4390*/  MUFU.TANH R51, R51 ;  /* 0x0000003300337308 */ /* 0x000e620000002400 */
[----:B---3--:R-:W-:-:S02]  /*43a0*/  FSEL R50, R50, -INF , P4 ;  /* 0xff80000032327808 */ /* 0x008fc40002000000 */
[----:B------:R-:W-:Y:S02]  /*43b0*/  CS2R R82, SRZ ;  /* 0x0000000000527805 */ /* 0x000fe4000001ff00 */
        /* <DEDUP_REMOVED lines=10> */
[----:B------:R-:W-:Y:S01]  /*4460*/  FMNMX.FTZ R3, R41, R4, !PT ;  /* 0x0000000429037209 */ /* 0x000fe20007810000 */
[----:B------:R-:W4:Y:S01]  /*4470*/  MUFU.TANH R54, R54 ;  /* 0x0000003600367308 */ /* 0x000f220000002400 */
[----:B-1----:R-:W-:Y:S02]  /*4480*/  FSEL R51, R51, -INF , P3 ;  /* 0xff80000033337808 */ /* 0x002fe40001800000 */
[----:B------:R-:W-:-:S05]  /*4490*/  ISETP.GT.AND P3, PT, R2, 0x29, PT ;  /* 0x000000290200780c */ /* 0x000fca0003f64270 */
[----:B------:R-:W1:Y:S01]  /*44a0*/  MUFU.TANH R45, R45 ;  /* 0x0000002d002d7308 */ /* 0x000e620000002400 */
[----:B---3--:R-:W-:-:S04]  /*44b0*/  FSEL R44, R44, -INF , P4 ;  /* 0xff8000002c2c7808 */ /* 0x008fc80002000000 */
[----:B------:R-:W-:-:S03]  /*44c0*/  FMNMX.FTZ R4, R44, R3, !PT ;  /* 0x000000032c047209 */ /* 0x000fc60007810000 */
[----:B------:R-:W3:Y:S01]  /*44d0*/  MUFU.TANH R55, R55 ;  /* 0x0000003700377308 */ /* 0x000ee20000002400 */
[----:B----4-:R-:W-:Y:S02]  /*44e0*/  FSEL R54, R54, -INF , P2 ;  /* 0xff80000036367808 */ /* 0x010fe40001000000 */
[----:B------:R-:W-:-:S05]  /*44f0*/  ISETP.GT.AND P2, PT, R2, 0x30, PT ;  /* 0x000000300200780c */ /* 0x000fca0003f44270 */
[----:B------:R-:W4:Y:S01]  /*4500*/  MUFU.TANH R32, R32 ;  /* 0x0000002000207308 */ /* 0x000f220000002400 */
[----:B-1----:R-:W-:-:S04]  /*4510*/  FSEL R45, R45, -INF , P3 ;  /* 0xff8000002d2d7808 */ /* 0x002fc80001800000 */
[----:B------:R-:W-:-:S03]  /*4520*/  FMNMX.FTZ R3, R45, R4, !PT ;  /* 0x000000042d037209 */ /* 0x000fc60007810000 */
[----:B------:R-:W1:Y:S01]  /*4530*/  MUFU.TANH R42, R42 ;  /* 0x0000002a002a7308 */ /* 0x000e620000002400 */
[----:B---3--:R-:W-:Y:S02]  /*4540*/  FSEL R55, R55, -INF , P1 ;  /* 0xff80000037377808 */ /* 0x008fe40000800000 */
[----:B------:R-:W-:-:S05]  /*4550*/  ISETP.GT.AND P1, PT, R2, 0x31, PT ;  /* 0x000000310200780c */ /* 0x000fca0003f24270 */
[----:B------:R-:W3:Y:S01]  /*4560*/  MUFU.TANH R33, R33 ;  /* 0x0000002100217308 */ /* 0x000ee20000002400 */
[----:B----4-:R-:W-:-:S04]  /*4570*/  FSEL R32, R32, -INF , P2 ;  /* 0xff80000020207808 */ /* 0x010fc80001000000 */
[----:B------:R-:W-:-:S03]  /*4580*/  FMNMX.FTZ R4, R32, R3, !PT ;  /* 0x0000000320047209 */ /* 0x000fc60007810000 */
        /* <DEDUP_REMOVED lines=37> */
[----:B-1----:R-:W-:-:S04]  /*47e0*/  FSEL R29, R29, -INF , P1 ;  /* 0xff8000001d1d7808 */ /* 0x002fc80000800000 */
[----:B------:R-:W-:-:S03]  /*47f0*/  FMNMX.FTZ R2, R29, R2, !PT ;  /* 0x000000021d027209 */ /* 0x000fc60007810000 */
[----:B------:R-:W1:Y:S01]  /*4800*/  MUFU.TANH R26, R26 ;  /* 0x0000001a001a7308 */ /* 0x000e620000002400 */
[----:B---3--:R-:W-:Y:S01]  /*4810*/  FSEL R38, R38, -INF , P6 ;  /* 0xff80000026267808 */ /* 0x008fe20003000000 */
[----:B------:R-:W3:Y:S06]  /*4820*/  SHFL.BFLY PT, R3, R2, 0x2, 0x1f ;  /* 0x0c401f0002037f89 */ /* 0x000eec00000e0000 */
[----:B------:R-:W5:Y:S01]  /*4830*/  MUFU.TANH R27, R27 ;  /* 0x0000001b001b7308 */ /* 0x000f620000002400 */
[----:B----4-:R-:W-:-:S07]  /*4840*/  FSEL R39, R39, -INF , P5 ;  /* 0xff80000027277808 */ /* 0x010fce0002800000 */
[----:B------:R-:W4:Y:S01]  /*4850*/  MUFU.TANH R30, R30 ;  /* 0x0000001e001e7308 */ /* 0x000f220000002400 */
[----:B-1----:R-:W-:-:S07]  /*4860*/  FSEL R26, R26, -INF , P4 ;  /* 0xff8000001a1a7808 */ /* 0x002fce0002000000 */
[----:B------:R-:W1:Y:S01]  /*4870*/  MUFU.TANH R31, R31 ;  /* 0x0000001f001f7308 */ /* 0x000e620000002400 */
[----:B-----5:R-:W-:Y:S02]  /*4880*/  FSEL R27, R27, -INF , P3 ;  /* 0xff8000001b1b7808 */ /* 0x020fe40001800000 */
[----:B---3--:R-:W-:-:S05]  /*4890*/  FMNMX.FTZ R3, R2, R3, !PT ;  /* 0x0000000302037209 */ /* 0x008fca0007810000 */
[----:B------:R-:W3:Y:S01]  /*48a0*/  SHFL.BFLY PT, R4, R3, 0x1, 0x1f ;  /* 0x0c201f0003047f89 */ /* 0x000ee200000e0000 */
[----:B----4-:R-:W-:Y:S02]  /*48b0*/  FSEL R30, R30, -INF , P2 ;  /* 0xff8000001e1e7808 */ /* 0x010fe40001000000 */
[----:B-1----:R-:W-:Y:S02]  /*48c0*/  FSEL R31, R31, -INF , P1 ;  /* 0xff8000001f1f7808 */ /* 0x002fe40000800000 */
[----:B---3--:R-:W-:Y:S02]  /*48d0*/  FMNMX.FTZ R4, R3, R4, !PT ;  /* 0x0000000403047209 */ /* 0x008fe40007810000 */
[----:B------:R-:W-:Y:S02]  /*48e0*/  FMNMX.FTZ R3, R58, R59, !PT ;  /* 0x0000003b3a037209 */ /* 0x000fe40007810000 */
[C---:B------:R-:W-:Y:S01]  /*48f0*/  FSETP.NEU.FTZ.AND P0, PT, R4.reuse, -INF , PT ;  /* 0xff8000000400780b */ /* 0x040fe20003f1d000 */
[----:B------:R-:W-:Y:S01]  /*4900*/  FMUL.FTZ R5, R4, UR5 ;  /* 0x0000000504057c20 */ /* 0x000fe20008410000 */
[----:B------:R-:W-:-:S04]  /*4910*/  FMNMX.FTZ R2, R62, R3, !PT ;  /* 0x000000033e027209 */ /* 0x000fc80007810000 */
[----:B------:R-:W-:Y:S02]  /*4920*/  FMNMX.FTZ R3, R63, R2, !PT ;  /* 0x000000023f037209 */ /* 0x000fe40007810000 */
[----:B------:R-:W-:Y:S02]  /*4930*/  FSEL R20, R5, RZ, P0 ;  /* 0x000000ff05147208 */ /* 0x000fe40000000000 */
[----:B------:R-:W-:Y:S02]  /*4940*/  FMNMX.FTZ R2, R50, R3, !PT ;  /* 0x0000000332027209 */ /* 0x000fe40007810000 */
[----:B------:R-:W-:Y:S01]  /*4950*/  ISETP.NE.AND P0, PT, R64, RZ, PT ;  /* 0x000000ff4000720c */ /* 0x000fe20003f05270 */
[--C-:B------:R-:W-:Y:S01]  /*4960*/  FFMA.FTZ R56, R56, UR5, -R20.reuse ;  /* 0x0000000538387c23 */ /* 0x100fe20008010814 */
[----:B------:R-:W-:Y:S01]  /*4970*/  FMNMX.FTZ R3, R51, R2, !PT ;  /* 0x0000000233037209 */ /* 0x000fe20007810000 */
[--C-:B------:R-:W-:Y:S01]  /*4980*/  FFMA.FTZ R57, R57, UR5, -R20.reuse ;  /* 0x0000000539397c23 */ /* 0x100fe20008010814 */
[--C-:B------:R-:W-:Y:S01]  /*4990*/  FFMA.FTZ R60, R60, UR5, -R20.reuse ;  /* 0x000000053c3c7c23 */ /* 0x100fe20008010814 */
[--C-:B------:R-:W-:Y:S01]  /*49a0*/  FFMA.FTZ R61, R61, UR5, -R20.reuse ;  /* 0x000000053d3d7c23 */ /* 0x100fe20008010814 */
[----:B------:R-:W-:Y:S01]  /*49b0*/  FMNMX.FTZ R2, R54, R3, !PT ;  /* 0x0000000336027209 */ /* 0x000fe20007810000 */
[----:B------:R-:W-:Y:S01]  /*49c0*/  MUFU.EX2 R56, R56 ;  /* 0x0000003800387308 */ /* 0x000fe20000000800 */
[--C-:B------:R-:W-:Y:S01]  /*49d0*/  FFMA.FTZ R48, R48, UR5, -R20.reuse ;  /* 0x0000000530307c23 */ /* 0x100fe20008010814 */
[--C-:B------:R-:W-:Y:S01]  /*49e0*/  FFMA.FTZ R49, R49, UR5, -R20.reuse ;  /* 0x0000000531317c23 */ /* 0x100fe20008010814 */
[----:B------:R-:W-:Y:S01]  /*49f0*/  FMNMX.FTZ R3, R55, R2, !PT ;  /* 0x0000000237037209 */ /* 0x000fe20007810000 */
[--C-:B------:R-:W-:Y:S01]  /*4a00*/  FFMA.FTZ R52, R52, UR5, -R20.reuse ;  /* 0x0000000534347c23 */ /* 0x100fe20008010814 */
[--C-:B------:R-:W-:Y:S01]  /*4a10*/  FFMA.FTZ R53, R53, UR5, -R20.reuse ;  /* 0x0000000535357c23 */ /* 0x100fe20008010814 */
[--C-:B------:R-:W-:Y:S01]  /*4a20*/  FFMA.FTZ R40, R40, UR5, -R20.reuse ;  /* 0x0000000528287c23 */ /* 0x100fe20008010814 */
[----:B------:R-:W-:Y:S01]  /*4a30*/  FMNMX.FTZ R2, R42, R3, !PT ;  /* 0x000000032a027209 */ /* 0x000fe20007810000 */
[----:B------:R-:W1:Y:S01]  /*4a40*/  MUFU.EX2 R57, R57 ;  /* 0x0000003900397308 */ /* 0x000e620000000800 */
[--C-:B------:R-:W-:Y:S01]  /*4a50*/  FFMA.FTZ R41, R41, UR5, -R20.reuse ;  /* 0x0000000529297c23 */ /* 0x100fe20008010814 */
        /* <DEDUP_REMOVED lines=14> */
[----:B------:R-:W3:Y:S01]  /*4b40*/  MUFU.EX2 R61, R61 ;  /* 0x0000003d003d7308 */ /* 0x000ee20000000800 */
[----:B------:R-:W-:Y:S01]  /*4b50*/  FFMA.FTZ R20, R29, UR5, -R20 ;  /* 0x000000051d147c23 */ /* 0x000fe20008010814 */
[----:B-1----:R-:W-:Y:S01]  /*4b60*/  FADD.FTZ R29, R56, R57 ;  /* 0x00000039381d7221 */ /* 0x002fe20000010000 */
[----:B------:R-:W-:-:S02]  /*4b70*/  FMNMX.FTZ R3, R35, R2, !PT ;  /* 0x0000000223037209 */ /* 0x000fc40007810000 */
[----:B------:R-:W-:Y:S02]  /*4b80*/  F2FP.F16.F32.PACK_AB R208, R57, R56 ;  /* 0x0000003839d0723e */ /* 0x000fe400000000ff */
[----:B------:R-:W-:Y:S02]  /*4b90*/  CS2R R56, SRZ ;  /* 0x0000000000387805 */ /* 0x000fe4000001ff00 */
[----:B------:R-:W-:Y:S01]  /*4ba0*/  FMNMX.FTZ R2, R38, R3, !PT ;  /* 0x0000000326027209 */ /* 0x000fe20007810000 */
[----:B------:R-:W-:Y:S03]  /*4bb0*/  MUFU.EX2 R48, R48 ;  /* 0x0000003000307308 */ /* 0x000fe60000000800 */
[----:B------:R-:W-:-:S04]  /*4bc0*/  FMNMX.FTZ R3, R39, R2, !PT ;  /* 0x0000000227037209 */ /* 0x000fc80007810000 */
[----:B------:R-:W-:Y:S01]  /*4bd0*/  FMNMX.FTZ R2, R26, R3, !PT ;  /* 0x000000031a027209 */ /* 0x000fe20007810000 */
[----:B------:R-:W1:Y:S01]  /*4be0*/  MUFU.EX2 R49, R49 ;  /* 0x0000003100317308 */ /* 0x000e620000000800 */
[----:B---3--:R-:W-:Y:S02]  /*4bf0*/  F2FP.F16.F32.PACK_AB R210, R61, R60 ;  /* 0x0000003c3dd2723e */ /* 0x008fe400000000ff */
[----:B------:R-:W-:-:S04]  /*4c00*/  FMNMX.FTZ R3, R27, R2, !PT ;  /* 0x000000021b037209 */ /* 0x000fc80007810000 */
[----:B------:R-:W-:Y:S01]  /*4c10*/  FMNMX.FTZ R2, R30, R3, !PT ;  /* 0x000000031e027209 */ /* 0x000fe20007810000 */
[----:B------:R-:W-:Y:S03]  /*4c20*/  MUFU.EX2 R52, R52 ;  /* 0x0000003400347308 */ /* 0x000fe60000000800 */
[----:B------:R-:W-:-:S05]  /*4c30*/  FMNMX.FTZ R2, R31, R2, !PT ;  /* 0x000000021f027209 */ /* 0x000fca0007810000 */
[----:B------:R-:W3:Y:S01]  /*4c40*/  SHFL.BFLY PT, R3, R2, 0x2, 0x1f ;  /* 0x0c401f0002037f89 */ /* 0x000ee200000e0000 */
[----:B------:R-:W4:Y:S01]  /*4c50*/  MUFU.EX2 R53, R53 ;  /* 0x0000003500357308 */ /* 0x000f220000000800 */
[----:B-1----:R-:W-:-:S07]  /*4c60*/  F2FP.F16.F32.PACK_AB R204, R49, R48 ;  /* 0x0000003031cc723e */ /* 0x002fce00000000ff */
[----:B------:R-:W-:Y:S08]  /*4c70*/  MUFU.EX2 R40, R40 ;  /* 0x0000002800287308 */ /* 0x000ff00000000800 */
[----:B------:R-:W1:Y:S01]  /*4c80*/  MUFU.EX2 R41, R41 ;  /* 0x0000002900297308 */ /* 0x000e620000000800 */
[----:B----4-:R-:W-:Y:S02]  /*4c90*/  F2FP.F16.F32.PACK_AB R206, R53, R52 ;  /* 0x0000003435ce723e */ /* 0x010fe400000000ff */
[----:B---3--:R-:W-:-:S05]  /*4ca0*/  FMNMX.FTZ R5, R2, R3, !PT ;  /* 0x0000000302057209 */ /* 0x008fca0007810000 */
[----:B------:R-:W-:Y:S01]  /*4cb0*/  MUFU.EX2 R44, R44 ;  /* 0x0000002c002c7308 */ /* 0x000fe20000000800 */
[----:B------:R-:W3:Y:S07]  /*4cc0*/  SHFL.BFLY PT, R2, R5, 0x1, 0x1f ;  /* 0x0c201f0005027f89 */ /* 0x000eee00000e0000 */
[----:B------:R-:W4:Y:S01]  /*4cd0*/  MUFU.EX2 R45, R45 ;  /* 0x0000002d002d7308 */ /* 0x000f220000000800 */
[----:B-1----:R-:W-:-:S07]  /*4ce0*/  F2FP.F16.F32.PACK_AB R200, R41, R40 ;  /* 0x0000002829c8723e */ /* 0x002fce00000000ff */
[----:B------:R-:W-:Y:S08]  /*4cf0*/  MUFU.EX2 R32, R32 ;  /* 0x0000002000207308 */ /* 0x000ff00000000800 */
[----:B------:R-:W-:Y:S01]  /*4d00*/  MUFU.EX2 R33, R33 ;  /* 0x0000002100217308 */ /* 0x000fe20000000800 */
[----:B----4-:R-:W-:Y:S02]  /*4d10*/  F2FP.F16.F32.PACK_AB R202, R45, R44 ;  /* 0x0000002c2dca723e */ /* 0x010fe400000000ff */
[----:B---3--:R-:W-:-:S04]  /*4d20*/  FMNMX.FTZ R3, R5, R2, !PT ;  /* 0x0000000205037209 */ /* 0x008fc80007810000 */
[C---:B------:R-:W-:Y:S01]  /*4d30*/  FSETP.NEU.FTZ.AND P1, PT, R3.reuse, -INF , PT ;  /* 0xff8000000300780b */ /* 0x040fe20003f3d000 */
[----:B------:R-:W-:Y:S01]  /*4d40*/  FMUL.FTZ R2, R3, UR5 ;  /* 0x0000000503027c20 */ /* 0x000fe20008410000 */
[----:B------:R1:W-:Y:S04]  /*4d50*/  MUFU.EX2 R5, R20 ;  /* 0x0000001400057308 */ /* 0x0003e80000000800 */
[----:B------:R-:W-:Y:S02]  /*4d60*/  FSEL R2, R2, RZ, P1 ;  /* 0x000000ff02027208 */ /* 0x000fe40000800000 */
[----:B------:R-:W-:Y:S02]  /*4d70*/  ISETP.NE.AND P1, PT, R23, RZ, PT ;  /* 0x000000ff1700720c */ /* 0x000fe40003f25270 */
[----:B------:R-:W-:Y:S01]  /*4d80*/  MUFU.EX2 R36, R36 ;  /* 0x0000002400247308 */ /* 0x000fe20000000800 */
[--C-:B------:R-:W-:Y:S01]  /*4d90*/  FFMA.FTZ R58, R58, UR5, -R2.reuse ;  /* 0x000000053a3a7c23 */ /* 0x100fe20008010802 */
[--C-:B------:R-:W-:Y:S01]  /*4da0*/  FFMA.FTZ R59, R59, UR5, -R2.reuse ;  /* 0x000000053b3b7c23 */ /* 0x100fe20008010802 */
[--C-:B------:R-:W-:Y:S01]  /*4db0*/  FFMA.FTZ R62, R62, UR5, -R2.reuse ;  /* 0x000000053e3e7c23 */ /* 0x100fe20008010802 */
[--C-:B------:R-:W-:Y:S01]  /*4dc0*/  FFMA.FTZ R63, R63, UR5, -R2.reuse ;  /* 0x000000053f3f7c23 */ /* 0x100fe20008010802 */
[--C-:B------:R-:W-:Y:S01]  /*4dd0*/  FFMA.FTZ R50, R50, UR5, -R2.reuse ;  /* 0x0000000532327c23 */ /* 0x100fe20008010802 */
[----:B-1----:R-:W-:Y:S01]  /*4de0*/  FADD.FTZ R20, R60, R29 ;  /* 0x0000001d3c147221 */ /* 0x002fe20000010000 */
[--C-:B------:R-:W-:Y:S01]  /*4df0*/  FFMA.FTZ R51, R51, UR5, -R2.reuse ;  /* 0x0000000533337c23 */ /* 0x100fe20008010802 */
[----:B------:R-:W-:Y:S01]  /*4e00*/  MUFU.EX2 R58, R58 ;  /* 0x0000003a003a7308 */ /* 0x000fe20000000800 */
[----:B------:R-:W-:Y:S01]  /*4e10*/  FFMA.FTZ R54, R54, UR5, -R2 ;  /* 0x0000000536367c23 */ /* 0x000fe20008010802 */
[----:B------:R-:W-:Y:S01]  /*4e20*/  FADD.FTZ R29, R61, R20 ;  /* 0x000000143d1d7221 */ /* 0x000fe20000010000 */
[--C-:B------:R-:W-:Y:S01]  /*4e30*/  FFMA.FTZ R55, R55, UR5, -R2.reuse ;  /* 0x0000000537377c23 */ /* 0x100fe20008010802 */
[--C-:B------:R-:W-:Y:S01]  /*4e40*/  FFMA.FTZ R42, R42, UR5, -R2.reuse ;  /* 0x000000052a2a7c23 */ /* 0x100fe20008010802 */
[--C-:B------:R-:W-:Y:S01]  /*4e50*/  FFMA.FTZ R43, R43, UR5, -R2.reuse ;  /* 0x000000052b2b7c23 */ /* 0x100fe20008010802 */
[----:B------:R-:W-:Y:S01]  /*4e60*/  FADD.FTZ R20, R48, R29 ;  /* 0x0000001d30147221 */ /* 0x000fe20000010000 */
[----:B------:R-:W-:Y:S01]  /*4e70*/  FFMA.FTZ R46, R46, UR5, -R2 ;  /* 0x000000052e2e7c23 */ /* 0x000fe20008010802 */
[----:B------:R-:W1:Y:S01]  /*4e80*/  MUFU.EX2 R59, R59 ;  /* 0x0000003b003b7308 */ /* 0x000e620000000800 */
[----:B------:R-:W-:-:S02]  /*4e90*/  @P1 VIADD R0, R0, 0x38840 ;  /* 0x0003884000001836 */ /* 0x000fc40000000000 */
[----:B------:R-:W-:Y:S01]  /*4ea0*/  FADD.FTZ R65, R49, R20 ;  /* 0x0000001431417221 */ /* 0x000fe20000010000 */
[--C-:B------:R-:W-:Y:S01]  /*4eb0*/  FFMA.FTZ R47, R47, UR5, -R2.reuse ;  /* 0x000000052f2f7c23 */ /* 0x100fe20008010802 */
[--C-:B------:R-:W-:Y:S01]  /*4ec0*/  FFMA.FTZ R34, R34, UR5, -R2.reuse ;  /* 0x0000000522227c23 */ /* 0x100fe20008010802 */
[----:B------:R-:W-:Y:S01]  /*4ed0*/  FFMA.FTZ R35, R35, UR5, -R2 ;  /* 0x0000000523237c23 */ /* 0x000fe20008010802 */
[----:B------:R-:W-:Y:S01]  /*4ee0*/  FADD.FTZ R64, R52, R65 ;  /* 0x0000004134407221 */ /* 0x000fe20000010000 */
[----:B--2---:R-:W-:Y:S01]  /*4ef0*/  @P1 PRMT R0, R66, 0x654, R0 ;  /* 0x0000065442001816 */ /* 0x004fe20000000000 */
[----:B------:R-:W2:Y:S01]  /*4f00*/  MUFU.EX2 R62, R62 ;  /* 0x0000003e003e7308 */ /* 0x000ea20000000800 */
[----:B------:R-:W-:Y:S01]  /*4f10*/  FFMA.FTZ R38, R38, UR5, -R2 ;  /* 0x0000000526267c23 */ /* 0x000fe20008010802 */
[----:B------:R-:W-:Y:S01]  /*4f20*/  FADD.FTZ R65, R53, R64 ;  /* 0x0000004035417221 */ /* 0x000fe20000010000 */
[----:B------:R3:W-:Y:S01]  /*4f30*/  @P1 SYNCS.ARRIVE.TRANS64.RED.A1T0 RZ, [R0+URZ], RZ ;  /* 0x000000ff00ff19a7 */ /* 0x0007e2000810043f */
[--C-:B------:R-:W-:Y:S01]  /*4f40*/  FFMA.FTZ R39, R39, UR5, -R2.reuse ;  /* 0x0000000527277c23 */ /* 0x100fe20008010802 */
[--C-:B------:R-:W-:Y:S01]  /*4f50*/  FFMA.FTZ R26, R26, UR5, -R2.reuse ;  /* 0x000000051a1a7c23 */ /* 0x100fe20008010802 */
[----:B------:R-:W-:Y:S01]  /*4f60*/  FADD.FTZ R64, R40, R65 ;  /* 0x0000004128407221 */ /* 0x000fe20000010000 */
[----:B------:R-:W-:Y:S01]  /*4f70*/  FFMA.FTZ R27, R27, UR5, -R2 ;  /* 0x000000051b1b7c23 */ /* 0x000fe20008010802 */
[----:B------:R-:W4:Y:S01]  /*4f80*/  MUFU.EX2 R63, R63 ;  /* 0x0000003f003f7308 */ /* 0x000f220000000800 */
[----:B-1----:R-:W-:Y:S01]  /*4f90*/  FADD.FTZ R29, R58, R59 ;  /* 0x0000003b3a1d7221 */ /* 0x002fe20000010000 */
[----:B------:R-:W-:Y:S01]  /*4fa0*/  FADD.FTZ R65, R41, R64 ;  /* 0x0000004029417221 */ /* 0x000fe20000010000 */
[--C-:B------:R-:W-:Y:S01]  /*4fb0*/  FFMA.FTZ R30, R30, UR5, -R2.reuse ;  /* 0x000000051e1e7c23 */ /* 0x100fe20008010802 */
[----:B------:R-:W-:Y:S01]  /*4fc0*/  FFMA.FTZ R2, R31, UR5, -R2 ;  /* 0x000000051f027c23 */ /* 0x000fe20008010802 */
[----:B------:R-:W-:Y:S01]  /*4fd0*/  PLOP3.LUT P1, PT, PT, PT, UP0, 0x80, 0x0 ;  /* 0x000000000000781c */ /* 0x000fe20003f2f008 */
[----:B---3--:R-:W-:Y:S01]  /*4fe0*/  FADD.FTZ R0, R44, R65 ;  /* 0x000000412c007221 */ /* 0x008fe20000010000 */
[----:B------:R-:W-:Y:S01]  /*4ff0*/  F2FP.F16.F32.PACK_AB R196, R33, R32 ;  /* 0x0000002021c4723e */ /* 0x000fe200000000ff */
[----:B------:R-:W1:Y:S01]  /*5000*/  MUFU.EX2 R50, R50 ;  /* 0x0000003200327308 */ /* 0x000e620000000800 */
[----:B--2---:R-:W-:Y:S01]  /*5010*/  FADD.FTZ R20, R62, R29 ;  /* 0x0000001d3e147221 */ /* 0x004fe20000010000 */
[----:B------:R-:W-:Y:S01]  /*5020*/  FADD.FTZ R65, R45, R0 ;  /* 0x000000002d417221 */ /* 0x000fe20000010000 */
[----:B------:R-:W-:-:S02]  /*5030*/  F2FP.F16.F32.PACK_AB R209, R59, R58 ;  /* 0x0000003a3bd1723e */ /* 0x000fc400000000ff */
[----:B------:R-:W-:Y:S02]  /*5040*/  CS2R R66, SRZ ;  /* 0x0000000000427805 */ /* 0x000fe4000001ff00 */
[----:B------:R-:W-:Y:S02]  /*5050*/  CS2R R60, SRZ ;  /* 0x00000000003c7805 */ /* 0x000fe4000001ff00 */
[----:B------:R-:W-:Y:S02]  /*5060*/  CS2R R58, SRZ ;  /* 0x00000000003a7805 */ /* 0x000fe4000001ff00 */
[----:B------:R-:W-:Y:S01]  /*5070*/  CS2R R52, SRZ ;  /* 0x0000000000347805 */ /* 0x000fe2000001ff00 */
[----:B------:R-:W2:Y:S01]  /*5080*/  MUFU.EX2 R51, R51 ;  /* 0x0000003300337308 */ /* 0x000ea20000000800 */
[C---:B----4-:R-:W-:Y:S01]  /*5090*/  FADD.FTZ R29, R63.reuse, R20 ;  /* 0x000000143f1d7221 */ /* 0x050fe20000010000 */
[----:B------:R-:W-:Y:S02]  /*50a0*/  F2FP.F16.F32.PACK_AB R211, R63, R62 ;  /* 0x0000003e3fd3723e */ /* 0x000fe400000000ff */
[----:B------:R-:W-:-:S02]  /*50b0*/  CS2R R62, SRZ ;  /* 0x00000000003e7805 */ /* 0x000fc4000001ff00 */
[----:B------:R-:W-:Y:S02]  /*50c0*/  CS2R R48, SRZ ;  /* 0x0000000000307805 */ /* 0x000fe4000001ff00 */
[----:B------:R-:W-:Y:S02]  /*50d0*/  CS2R R44, SRZ ;  /* 0x00000000002c7805 */ /* 0x000fe4000001ff00 */
[----:B------:R-:W-:Y:S01]  /*50e0*/  CS2R R40, SRZ ;  /* 0x0000000000287805 */ /* 0x000fe2000001ff00 */
[----:B------:R-:W3:Y:S01]  /*50f0*/  MUFU.EX2 R54, R54 ;  /* 0x0000003600367308 */ /* 0x000ee20000000800 */
[----:B-1----:R-:W-:-:S07]  /*5100*/  FADD.FTZ R20, R50, R29 ;  /* 0x0000001d32147221 */ /* 0x002fce0000010000 */
[----:B------:R-:W1:Y:S01]  /*5110*/  MUFU.EX2 R55, R55 ;  /* 0x0000003700377308 */ /* 0x000e620000000800 */
[C---:B--2---:R-:W-:Y:S01]  /*5120*/  FADD.FTZ R29, R51.reuse, R20 ;  /* 0x00000014331d7221 */ /* 0x044fe20000010000 */
[----:B------:R-:W-:Y:S02]  /*5130*/  F2FP.F16.F32.PACK_AB R205, R51, R50 ;  /* 0x0000003233cd723e */ /* 0x000fe400000000ff */
[----:B------:R-:W-:-:S04]  /*5140*/  CS2R R50, SRZ ;  /* 0x0000000000327805 */ /* 0x000fc8000001ff00 */
[----:B------:R-:W2:Y:S01]  /*5150*/  MUFU.EX2 R42, R42 ;  /* 0x0000002a002a7308 */ /* 0x000ea20000000800 */
[----:B---3--:R-:W-:-:S07]  /*5160*/  FADD.FTZ R20, R54, R29 ;  /* 0x0000001d36147221 */ /* 0x008fce0000010000 */
[----:B------:R-:W3:Y:S01]  /*5170*/  MUFU.EX2 R43, R43 ;  /* 0x0000002b002b7308 */ /* 0x000ee20000000800 */
[C---:B-1----:R-:W-:Y:S01]  /*5180*/  FADD.FTZ R29, R55.reuse, R20 ;  /* 0x00000014371d7221 */ /* 0x042fe20000010000 */
[----:B------:R-:W-:Y:S01]  /*5190*/  FADD.FTZ R20, R32, R65 ;  /* 0x0000004120147221 */ /* 0x000fe20000010000 */
[----:B------:R-:W-:Y:S02]  /*51a0*/  F2FP.F16.F32.PACK_AB R207, R55, R54 ;  /* 0x0000003637cf723e */ /* 0x000fe400000000ff */
[----:B------:R-:W-:Y:S02]  /*51b0*/  CS2R R64, SRZ ;  /* 0x0000000000407805 */ /* 0x000fe4000001ff00 */
[----:B------:R-:W-:Y:S01]  /*51c0*/  CS2R R54, SRZ ;  /* 0x0000000000367805 */ /* 0x000fe2000001ff00 */
[----:B------:R-:W-:Y:S01]  /*51d0*/  FADD.FTZ R31, R33, R20 ;  /* 0x00000014211f7221 */ /* 0x000fe20000010000 */
[----:B------:R-:W-:Y:S01]  /*51e0*/  CS2R R32, SRZ ;  /* 0x0000000000207805 */ /* 0x000fe2000001ff00 */
[----:B------:R-:W1:Y:S01]  /*51f0*/  MUFU.EX2 R46, R46 ;  /* 0x0000002e002e7308 */ /* 0x000e620000000800 */
[----:B--2---:R-:W-:Y:S01]  /*5200*/  FADD.FTZ R0, R42, R29 ;  /* 0x0000001d2a007221 */ /* 0x004fe20000010000 */
[----:B------:R-:W-:-:S06]  /*5210*/  FADD.FTZ R20, R36, R31 ;  /* 0x0000001f24147221 */ /* 0x000fcc0000010000 */
[----:B------:R-:W2:Y:S01]  /*5220*/  MUFU.EX2 R47, R47 ;  /* 0x0000002f002f7308 */ /* 0x000ea20000000800 */
[C---:B---3--:R-:W-:Y:S01]  /*5230*/  FADD.FTZ R29, R43.reuse, R0 ;  /* 0x000000002b1d7221 */ /* 0x048fe20000010000 */
[----:B------:R-:W-:Y:S02]  /*5240*/  F2FP.F16.F32.PACK_AB R201, R43, R42 ;  /* 0x0000002a2bc9723e */ /* 0x000fe400000000ff */
[----:B------:R-:W-:-:S04]  /*5250*/  CS2R R42, SRZ ;  /* 0x00000000002a7805 */ /* 0x000fc8000001ff00 */
        /* <DEDUP_REMOVED lines=10> */
[----:B------:R-:W-:Y:S02]  /*5300*/  F2FP.F16.F32.PACK_AB R198, R37, R36 ;  /* 0x0000002425c6723e */ /* 0x000fe400000000ff */
[----:B------:R-:W-:-:S04]  /*5310*/  CS2R R36, SRZ ;  /* 0x0000000000247805 */ /* 0x000fc8000001ff00 */
[----:B------:R-:W1:Y:S01]  /*5320*/  MUFU.EX2 R38, R38 ;  /* 0x0000002600267308 */ /* 0x000e620000000800 */
[C---:B--2---:R-:W-:Y:S01]  /*5330*/  FADD.FTZ R29, R35.reuse, R0 ;  /* 0x00000000231d7221 */ /* 0x044fe20000010000 */
[----:B------:R-:W-:Y:S02]  /*5340*/  F2FP.F16.F32.PACK_AB R197, R35, R34 ;  /* 0x0000002223c5723e */ /* 0x000fe400000000ff */
[----:B------:R-:W-:-:S04]  /*5350*/  CS2R R34, SRZ ;  /* 0x0000000000227805 */ /* 0x000fc8000001ff00 */
[----:B------:R-:W2:Y:S01]  /*5360*/  MUFU.EX2 R25, R25 ;  /* 0x0000001900197308 */ /* 0x000ea20000000800 */
[----:B---3--:R-:W-:-:S07]  /*5370*/  FADD.FTZ R20, R24, R31 ;  /* 0x0000001f18147221 */ /* 0x008fce0000010000 */
[----:B------:R-:W3:Y:S01]  /*5380*/  MUFU.EX2 R39, R39 ;  /* 0x0000002700277308 */ /* 0x000ee20000000800 */
[----:B-1----:R-:W-:-:S07]  /*5390*/  FADD.FTZ R0, R38, R29 ;  /* 0x0000001d26007221 */ /* 0x002fce0000010000 */
[----:B------:R-:W1:Y:S01]  /*53a0*/  MUFU.EX2 R28, R28 ;  /* 0x0000001c001c7308 */ /* 0x000e620000000800 */
[C---:B--2---:R-:W-:Y:S01]  /*53b0*/  FADD.FTZ R31, R25.reuse, R20 ;  /* 0x00000014191f7221 */ /* 0x044fe20000010000 */
[----:B------:R-:W-:Y:S02]  /*53c0*/  F2FP.F16.F32.PACK_AB R192, R25, R24 ;  /* 0x0000001819c0723e */ /* 0x000fe400000000ff */
[----:B------:R-:W-:-:S04]  /*53d0*/  CS2R R24, SRZ ;  /* 0x0000000000187805 */ /* 0x000fc8000001ff00 */
[----:B------:R-:W2:Y:S01]  /*53e0*/  MUFU.EX2 R26, R26 ;  /* 0x0000001a001a7308 */ /* 0x000ea20000000800 */
[C---:B---3--:R-:W-:Y:S01]  /*53f0*/  FADD.FTZ R29, R39.reuse, R0 ;  /* 0x00000000271d7221 */ /* 0x048fe20000010000 */
[----:B------:R-:W-:Y:S02]  /*5400*/  F2FP.F16.F32.PACK_AB R199, R39, R38 ;  /* 0x0000002627c7723e */ /* 0x000fe400000000ff */
[----:B------:R-:W-:-:S04]  /*5410*/  CS2R R38, SRZ ;  /* 0x0000000000267805 */ /* 0x000fc8000001ff00 */
[----:B------:R-:W3:Y:S01]  /*5420*/  MUFU.EX2 R27, R27 ;  /* 0x0000001b001b7308 */ /* 0x000ee20000000800 */
[----:B-1----:R-:W-:Y:S01]  /*5430*/  FADD.FTZ R20, R28, R31 ;  /* 0x0000001f1c147221 */ /* 0x002fe20000010000 */
[----:B------:R-:W-:-:S03]  /*5440*/  F2FP.F16.F32.PACK_AB R194, R5, R28 ;  /* 0x0000001c05c2723e */ /* 0x000fc600000000ff */
[----:B------:R-:W-:-:S03]  /*5450*/  FADD.FTZ R20, R5, R20 ;  /* 0x0000001405147221 */ /* 0x000fc60000010000 */
[----:B------:R-:W1:Y:S01]  /*5460*/  MUFU.EX2 R30, R30 ;  /* 0x0000001e001e7308 */ /* 0x000e620000000800 */
[----:B--2---:R-:W-:Y:S01]  /*5470*/  FADD.FTZ R0, R26, R29 ;  /* 0x0000001d1a007221 */ /* 0x004fe20000010000 */
[----:B------:R-:W-:-:S06]  /*5480*/  CS2R R28, SRZ ;  /* 0x00000000001c7805 */ /* 0x000fcc000001ff00 */
[----:B------:R2:W4:Y:S01]  /*5490*/  MUFU.EX2 R195, R2 ;  /* 0x0000000200c37308 */ /* 0x0005220000000800 */
[C---:B---3--:R-:W-:Y:S01]  /*54a0*/  FADD.FTZ R5, R27.reuse, R0 ;  /* 0x000000001b057221 */ /* 0x048fe20000010000 */
[----:B------:R-:W-:Y:S02]  /*54b0*/  F2FP.F16.F32.PACK_AB R193, R27, R26 ;  /* 0x0000001a1bc1723e */ /* 0x000fe400000000ff */
[----:B------:R-:W-:Y:S01]  /*54c0*/  CS2R R26, SRZ ;  /* 0x00000000001a7805 */ /* 0x000fe2000001ff00 */
[----:B-1----:R-:W-:Y:S01]  /*54d0*/  FADD.FTZ R0, R30, R5 ;  /* 0x000000051e007221 */ /* 0x002fe20000010000 */
[----:B--2---:R-:W-:-:S03]  /*54e0*/  IMAD.MOV.U32 R2, RZ, RZ, 0x3f800000 ;  /* 0x3f800000ff027424 */ /* 0x004fc600078e00ff */
[C---:B----4-:R-:W-:Y:S01]  /*54f0*/  FADD.FTZ R5, R195.reuse, R0 ;  /* 0x00000000c3057221 */ /* 0x050fe20000010000 */
[----:B------:R-:W-:Y:S01]  /*5500*/  F2FP.F16.F32.PACK_AB R195, R195, R30 ;  /* 0x0000001ec3c3723e */ /* 0x000fe200000000ff */
[----:B------:R-:W-:Y:S01]  /*5510*/  IMAD.MOV.U32 R0, RZ, RZ, 0x3f800000 ;  /* 0x3f800000ff007424 */ /* 0x000fe200078e00ff */
[----:B------:R-:W-:Y:S01]  /*5520*/  CS2R R30, SRZ ;  /* 0x00000000001e7805 */ /* 0x000fe2000001ff00 */
[----:B------:R-:W-:Y:S06]  /*5530*/  @!P1 BRA `(.L_x_137) ;  /* 0x0000003c001c9947 */ /* 0x000fec0003800000 */
[----:B------:R-:W-:Y:S01]  /*5540*/  R2UR UR61, R19 ;  /* 0x00000000133d72ca */ /* 0x000fe200000e0000 */
[----:B------:R-:W-:Y:S01]  /*5550*/  UIADD3 UR4, UR39, -0x2, URZ ;  /* 0xfffffffe27047890 */ /* 0x000fe2000fffe03f */
[----:B------:R-:W-:Y:S01]  /*5560*/  MOV R222, R3 ;  /* 0x0000000300de7202 */ /* 0x000fe20000000f00 */
[----:B------:R-:W-:Y:S01]  /*5570*/  IMAD.MOV.U32 R223, RZ, RZ, R4 ;  /* 0x000000ffffdf7224 */ /* 0x000fe200078e0004 */
[----:B------:R-:W-:Y:S01]  /*5580*/  MOV R151, RZ ;  /* 0x000000ff00977202 */ /* 0x000fe20000000f00 */
[----:B------:R-:W-:Y:S01]  /*5590*/  IMAD.MOV.U32 R0, RZ, RZ, 0x3f800000 ;  /* 0x3f800000ff007424 */ /* 0x000fe200078e00ff */
[----:B------:R-:W-:Y:S01]  /*55a0*/  UMOV UR39, UR38 ;  /* 0x0000002600277c82 */ /* 0x000fe20008000000 */
[----:B------:R-:W-:Y:S01]  /*55b0*/  IMAD.U32 R224, RZ, RZ, UR4 ;  /* 0x00000004ffe07e24 */ /* 0x000fe2000f8e00ff */
[----:B------:R-:W-:-:S07]  /*55c0*/  ULDC UR37, c[0x0][0x9d8] ;  /* 0x0002760000257ab9 */ /* 0x000fce0000000800 */
.L_x_148:
        /* <DEDUP_REMOVED lines=8> */
.L_x_138:
        /* <DEDUP_REMOVED lines=8> */
.L_x_139:
[----:B--2---:R-:W-:Y:S05]  /*56d0*/  @P1 BRA `(.L_x_140) ;  /* 0x0000000000081947 */ /* 0x004fea0003800000 */
[----:B------:R-:W2:Y:S02]  /*56e0*/  SYNCS.PHASECHK.TRANS64.TRYWAIT P1, [UR60+0x38830], R3 ;  /* 0x03883003ff0075a7 */ /* 0x000ea4000802017c */
[----:B--2---:R-:W-:Y:S05]  /*56f0*/  @!P1 BRA `(.L_x_141) ;  /* 0x0000009800e49947 */ /* 0x004fea0003800000 */
.L_x_140:
        /* <DEDUP_REMOVED lines=23> */
[----:B------:R-:W-:Y:S01]  /*5870*/  UIADD3 UR58, UR4, 0x80, URZ ;  /* 0x00000080043a7890 */ /* 0x000fe2000fffe03f */
[-C--:B------:R-:W-:Y:S01]  /*5880*/  FMUL.FTZ R28, R28, R2.reuse ;  /* 0x000000021c1c7220 */ /* 0x080fe20000410000 */
        /* <DEDUP_REMOVED lines=57> */
[----:B------:R-:W-:Y:S01]  /*5c20*/  UIADD3 UR58, UR4, 0x100, URZ ;  /* 0x00000100043a7890 */ /* 0x000fe2000fffe03f */
[-C--:B------:R-:W-:Y:S01]  /*5c30*/  FMUL.FTZ R109, R109, R2.reuse ;  /* 0x000000026d6d7220 */ /* 0x080fe20000410000 */
[----:B------:R-:W-:Y:S01]  /*5c40*/  UMOV UR56, UR6 ;  /* 0x0000000600387c82 */ /* 0x000fe20008000000 */
[----:B------:R-:W-:Y:S01]  /*5c50*/  UMOV UR57, UR7 ;  /* 0x0000000700397c82 */ /* 0x000fe20008000000 */
        /* <DEDUP_REMOVED lines=95> */
[----:B------:R-:W-:Y:S01]  /*6250*/  UIADD3 UR58, UR4, 0x200, URZ ;  /* 0x00000200043a7890 */ /* 0x000fe2000fffe03f */
[----:B------:R-:W-:Y:S01]  /*6260*/  UMOV UR56, UR6 ;  /* 0x0000000600387c82 */ /* 0x000fe20008000000 */
[----:B------:R-:W-:Y:S01]  /*6270*/  UMOV UR57, UR7 ;  /* 0x0000000700397c82 */ /* 0x000fe20008000000 */
[----:B------:R-:W-:Y:S01]  /*6280*/  UMOV UR59, 0x40000040 ;  /* 0x40000040003b7882 */ /* 0x000fe20000000000 */
        /* <DEDUP_REMOVED lines=142> */
[----:B------:R-:W-:-:S11]  /*6b70*/  R2UR UR11, R7 ;  /* 0x00000000070b72ca */ /* 0x000fd600000e0000 */
[----:B------:R-:W-:Y:S02]  /*6b80*/  UMOV UR56, UR10 ;  /* 0x0000000a00387c82 */ /* 0x000fe40008000000 */
[----:B------:R-:W-:Y:S01]  /*6b90*/  UMOV UR57, UR11 ;  /* 0x0000000b00397c82 */ /* 0x000fe20008000000 */
[----:B------:R-:W-:Y:S01]  /*6ba0*/  UMOV UR5, UR11 ;  /* 0x0000000b00057c82 */ /* 0x000fe20008000000 */
        /* <DEDUP_REMOVED lines=257> */
[----:B------:R-:W-:Y:S03]  /*7bc0*/  HGMMA.64x16x16.F32 R152, gdesc[UR4], R152, gsb0 ;  /* 0x00200000049879f0 */ /* 0x000fe60008000898 */
[----:B------:R-:W-:Y:S02]  /*7bd0*/  WARPGROUP.DEPBAR.LE gsb0, 0x0 ;  /* 0x00008000000079c5 */ /* 0x000fe40000010000 */
[----:B------:R-:W-:Y:S05]  /*7be0*/  @!P0 BRA `(.L_x_142) ;  /* 0x0000000000048947 */ /* 0x000fea0003800000 */
[----:B------:R-:W-:Y:S01]  /*7bf0*/  BPT.TRAP 0x1 ;  /* 0x000000040000795c */ /* 0x000fe20000300000 */
.L_x_142:
[----:B------:R-:W-:Y:S01]  /*7c00*/  R2UR UR4, R18 ;  /* 0x00000000120472ca */ /* 0x000fe200000e0000 */
[----:B------:R-:W-:-:S05]  /*7c10*/  IMAD.U32 R0, RZ, RZ, UR61 ;  /* 0x0000003dff007e24 */ /* 0x000fca000f8e00ff */
[----:B------:R-:W-:-:S07]  /*7c20*/  SHF.L.U32 R0, R0, 0x1f, RZ ;  /* 0x0000001f00007819 */ /* 0x000fce00000006ff */
[----:B------:R-:W-:-:S09]  /*7c30*/  ULEA UR4, UR39, UR4, 0x3 ;  /* 0x0000000427047291 */ /* 0x000fd2000f8e183f */
[----:B------:R3:W4:Y:S01]  /*7c40*/  SYNCS.PHASECHK.TRANS64.TRYWAIT P1, [UR4+0x38850], R0 ;  /* 0x03885000ff0075a7 */ /* 0x0007220008020144 */
[----:B------:R-:W-:Y:S05]  /*7c50*/  @!P0 BRA `(.L_x_143) ;  /* 0x0000000000048947 */ /* 0x000fea0003800000 */
[----:B------:R-:W-:Y:S01]  /*7c60*/  BPT.TRAP 0x1 ;  /* 0x000000040000795c */ /* 0x000fe20000300000 */
.L_x_143:
[----:B----4-:R-:W-:Y:S05]  /*7c70*/  @P1 BRA `(.L_x_144) ;  /* 0x0000000000081947 */ /* 0x010fea0003800000 */
[----:B------:R-:W4:Y:S02]  /*7c80*/  SYNCS.PHASECHK.TRANS64.TRYWAIT P1, [UR4+0x38850], R0 ;  /* 0x03885000ff0075a7 */ /* 0x000f240008020144 */
[----:B----4-:R-:W-:Y:S05]  /*7c90*/  @!P1 BRA `(.L_x_145) ;  /* 0x0000007400949947 */ /* 0x010fea0003800000 */
.L_x_144:
[----:B------:R-:W-:Y:S01]  /*7ca0*/  R2UR UR5, R18 ;  /* 0x00000000120572ca */ /* 0x000fe200000e0000 */
[----:B------:R-:W-:Y:S01]  /*7cb0*/  WARPGROUP.ARRIVE ;  /* 0x00000000000079c5 */ /* 0x000fe20000000000 */
[----:B------:R-:W-:-:S11]  /*7cc0*/  UMOV UR7, 0x40000040 ;  /* 0x4000004000077882 */ /* 0x000fd60000000000 */
[----:B------:R-:W-:-:S04]  /*7cd0*/  UIADD3 UR5, UR5, 0x400, URZ ;  /* 0x0000040005057890 */ /* 0x000fc8000fffe03f */
[----:B------:R-:W-:-:S04]  /*7ce0*/  USHF.R.U32.HI UR5, URZ, 0x4, UR5 ;  /* 0x000000043f057899 */ /* 0x000fc80008011605 */
[----:B------:R-:W-:-:S04]  /*7cf0*/  ULOP3.LUT UR5, UR5, 0x3fff, URZ, 0xc0, !UPT ;  /* 0x00003fff05057892 */ /* 0x000fc8000f8ec03f */
[----:B------:R-:W-:-:S04]  /*7d00*/  ULOP3.LUT UR5, UR5, 0x2800000, URZ, 0xfc, !UPT ;  /* 0x0280000005057892 */ /* 0x000fc8000f8efc3f */
[----:B------:R-:W-:-:S07]  /*7d10*/  UIMAD UR5, UR39, 0xa00, UR5 ;  /* 0x00000a00270578a4 */ /* 0x000fce000f8e0205 */
[----:B------:R-:W-:Y:S02]  /*7d20*/  UMOV UR6, UR5 ;  /* 0x0000000500067c82 */ /* 0x000fe40008000000 */
[----:B------:R-:W-:Y:S01]  /*7d30*/  HGMMA.64x256x16.F32 R24, R208, gdesc[UR4].tnspB, R24, gsb0 ;  /* 0x43e00004d0187df0 */ /* 0x000fe20008000818 */
[----:B------:R-:W-:Y:S01]  /*7d40*/  UIADD3 UR6, UR5, 0x80, URZ ;  /* 0x0000008005067890 */ /* 0x000fe2000fffe03f */
[----:B------:R-:W-:Y:S01]  /*7d50*/  UMOV UR7, 0x40000040 ;  /* 0x4000004000077882 */ /* 0x000fe20000000000 */
[----:B------:R-:W-:Y:S02]  /*7d60*/  WARPGROUP.DEPBAR.LE gsb0, 0x0 ;  /* 0x00008000000079c5 */ /* 0x000fe40000010000 */
[----:B------:R-:W-:-:S15]  /*7d70*/  WARPGROUP.ARRIVE ;  /* 0x00000000000079c5 */ /* 0x000fde0000000000 */
[----:B------:R-:W-:-:S08]  /*7d80*/  NOP ;  /* 0x0000000000007918 */ /* 0x000fd00000000000 */
        /* <DEDUP_REMOVED lines=18> */
[----:B------:R-:W-:Y:S03]  /*7eb0*/  HGMMA.64x256x16.F32 R24, R192, gdesc[UR4].tnspB, R24, gsb0 ;  /* 0x43e00004c0187df0 */ /* 0x000fe60008000818 */
[----:B------:R-:W-:Y:S02]  /*7ec0*/  WARPGROUP.DEPBAR.LE gsb0, 0x0 ;  /* 0x00008000000079c5 */ /* 0x000fe40000010000 */
[----:B------:R-:W-:Y:S05]  /*7ed0*/  @!P0 BRA `(.L_x_146) ;  /* 0x0000000000048947 */ /* 0x000fea0003800000 */
[----:B------:R-:W-:Y:S01]  /*7ee0*/  BPT.TRAP 0x1 ;  /* 0x000000040000795c */ /* 0x000fe20000300000 */
.L_x_146:
[----:B------:R-:W4:Y:S01]  /*7ef0*/  LDL R225, [R1+0x4] ;  /* 0x0000040001e17983 */ /* 0x000f220000100800 */
[----:B------:R-:W-:Y:S01]  /*7f00*/  FMUL.FTZ R192, R184, UR37 ;  /* 0x00000025b8c07c20 */ /* 0x000fe20008410000 */
[----:B------:R-:W-:Y:S01]  /*7f10*/  FMUL.FTZ R193, R185, UR37 ;  /* 0x00000025b9c17c20 */ /* 0x000fe20008410000 */
[----:B------:R-:W-:Y:S01]  /*7f20*/  FMUL.FTZ R185, R186, UR37 ;  /* 0x00000025bab97c20 */ /* 0x000fe20008410000 */
[----:B------:R-:W-:Y:S01]  /*7f30*/  FMUL.FTZ R184, R187, UR37 ;  /* 0x00000025bbb87c20 */ /* 0x000fe20008410000 */
[----:B------:R-:W-:Y:S01]  /*7f40*/  FMUL.FTZ R188, R188, UR37 ;  /* 0x00000025bcbc7c20 */ /* 0x000fe20008410000 */
[----:B------:R-:W-:Y:S01]  /*7f50*/  FMUL.FTZ R186, R190, UR37 ;  /* 0x00000025beba7c20 */ /* 0x000fe20008410000 */
[----:B------:R-:W1:Y:S01]  /*7f60*/  MUFU.TANH R192, R192 ;  /* 0x000000c000c07308 */ /* 0x000e620000002400 */
[----:B------:R-:W-:Y:S01]  /*7f70*/  FMUL.FTZ R189, R189, UR37 ;  /* 0x00000025bdbd7c20 */ /* 0x000fe20008410000 */
[----:B------:R-:W-:Y:S01]  /*7f80*/  FMUL.FTZ R187, R191, UR37 ;  /* 0x00000025bfbb7c20 */ /* 0x000fe20008410000 */
[----:B------:R-:W-:Y:S01]  /*7f90*/  FMUL.FTZ R190, R176, UR37 ;  /* 0x00000025b0be7c20 */ /* 0x000fe20008410000 */
[----:B------:R-:W-:Y:S01]  /*7fa0*/  FMUL.FTZ R176, R178, UR37 ;  /* 0x00000025b2b07c20 */ /* 0x000fe20008410000 */
[----:B------:R-:W-:Y:S01]  /*7fb0*/  FMUL.FTZ R191, R177, UR37 ;  /* 0x00000025b1bf7c20 */ /* 0x000fe20008410000 */
[----:B------:R-:W-:Y:S01]  /*7fc0*/  FMUL.FTZ R177, R179, UR37 ;  /* 0x00000025b3b17c20 */ /* 0x000fe20008410000 */
[----:B------:R-:W-:Y:S01]  /*7fd0*/  FMUL.FTZ R180, R180, UR37 ;  /* 0x00000025b4b47c20 */ /* 0x000fe20008410000 */
[----:B------:R-:W2:Y:S01]  /*7fe0*/  MUFU.TANH R185, R185 ;  /* 0x000000b900b97308 */ /* 0x000ea20000002400 */
[----:B------:R-:W-:Y:S01]  /*7ff0*/  FMUL.FTZ R194, R161, UR37 ;  /* 0x00000025a1c27c20 */ /* 0x000fe20008410000 */
[----:B------:R-:W-:Y:S01]  /*8000*/  FMUL.FTZ R161, R163, UR37 ;  /* 0x00000025a3a17c20 */ /* 0x000fe20008410000 */
[----:B------:R-:W-:Y:S01]  /*8010*/  FMUL.FTZ R163, R167, UR37 ;  /* 0x00000025a7a37c20 */ /* 0x000fe20008410000 */
[----:B------:R-:W-:Y:S01]  /*8020*/  FMUL.FTZ R178, R182, UR37 ;  /* 0x00000025b6b27c20 */ /* 0x000fe20008410000 */
[----:B------:R-:W-:Y:S01]  /*8030*/  FMUL.FTZ R181, R181, UR37 ;  /* 0x00000025b5b57c20 */ /* 0x000fe20008410000 */
[----:B------:R-:W-:Y:S01]  /*8040*/  FMUL.FTZ R179, R183, UR37 ;  /* 0x00000025b7b37c20 */ /* 0x000fe20008410000 */
[----:B------:R-:W-:Y:S01]  /*8050*/  FMUL.FTZ R182, R168, UR37 ;  /* 0x00000025a8b67c20 */ /* 0x000fe20008410000 */
[----:B------:R-:W5:Y:S01]  /*8060*/  MUFU.TANH R193, R193 ;  /* 0x000000c100c17308 */ /* 0x000f620000002400 */
[----:B-1-3--:R-:W-:Y:S01]  /*8070*/  FMNMX.FTZ R0, R192, R223, !PT ;  /* 0x000000dfc0007209 */ /* 0x00afe20007810000 */
[----:B------:R-:W-:Y:S01]  /*8080*/  FMUL.FTZ R168, R170, UR37 ;  /* 0x00000025aaa87c20 */ /* 0x000fe20008410000 */
[----:B------:R-:W-:Y:S01]  /*8090*/  FMUL.FTZ R183, R169, UR37 ;  /* 0x00000025a9b77c20 */ /* 0x000fe20008410000 */
[----:B------:R-:W-:Y:S01]  /*80a0*/  FMUL.FTZ R195, R153, UR37 ;  /* 0x0000002599c37c20 */ /* 0x000fe20008410000 */
[----:B------:R-:W-:Y:S01]  /*80b0*/  FMUL.FTZ R169, R171, UR37 ;  /* 0x00000025aba97c20 */ /* 0x000fe20008410000 */
[----:B------:R-:W-:Y:S01]  /*80c0*/  FMUL.FTZ R172, R172, UR37 ;  /* 0x00000025acac7c20 */ /* 0x000fe20008410000 */
[----:B------:R-:W-:Y:S01]  /*80d0*/  FMUL.FTZ R170, R174, UR37 ;  /* 0x00000025aeaa7c20 */ /* 0x000fe20008410000 */
[----:B------:R-:W1:Y:S01]  /*80e0*/  MUFU.TANH R184, R184 ;  /* 0x000000b800b87308 */ /* 0x000e620000002400 */
[----:B--2---:R-:W-:Y:S01]  /*80f0*/  FMNMX.FTZ R3, R185, R222, !PT ;  /* 0x000000deb9037209 */ /* 0x004fe20007810000 */
[----:B------:R-:W-:Y:S01]  /*8100*/  FMUL.FTZ R173, R173, UR37 ;  /* 0x00000025adad7c20 */ /* 0x000fe20008410000 */
[----:B------:R-:W-:Y:S01]  /*8110*/  FMUL.FTZ R171, R175, UR37 ;  /* 0x00000025afab7c20 */ /* 0x000fe20008410000 */
[----:B------:R-:W-:Y:S01]  /*8120*/  FMUL.FTZ R174, R160, UR37 ;  /* 0x00000025a0ae7c20 */ /* 0x000fe20008410000 */
[----:B------:R-:W-:Y:S01]  /*8130*/  FMUL.FTZ R160, R162, UR37 ;  /* 0x00000025a2a07c20 */ /* 0x000fe20008410000 */
[----:B------:R-:W-:Y:S01]  /*8140*/  FMUL.FTZ R164, R164, UR37 ;  /* 0x00000025a4a47c20 */ /* 0x000fe20008410000 */
[----:B------:R-:W-:Y:S01]  /*8150*/  FMUL.FTZ R165, R165, UR37 ;  /* 0x00000025a5a57c20 */ /* 0x000fe20008410000 */
[----:B------:R-:W2:Y:S01]  /*8160*/  MUFU.TANH R188, R188 ;  /* 0x000000bc00bc7308 */ /* 0x000ea20000002400 */
[----:B-----5:R-:W-:Y:S01]  /*8170*/  FMNMX.FTZ R167, R193, R0, !PT ;  /* 0x00000000c1a77209 */ /* 0x020fe20007810000 */
[----:B------:R-:W-:Y:S01]  /*8180*/  FMUL.FTZ R162, R166, UR37 ;  /* 0x00000025a6a27c20 */ /* 0x000fe20008410000 */
[----:B------:R-:W-:Y:S01]  /*8190*/  FMUL.FTZ R166, R152, UR37 ;  /* 0x0000002598a67c20 */ /* 0x000fe20008410000 */
[----:B------:R-:W-:Y:S01]  /*81a0*/  FMUL.FTZ R152, R154, UR37 ;  /* 0x000000259a987c20 */ /* 0x000fe20008410000 */
[----:B------:R-:W-:Y:S01]  /*81b0*/  FMUL.FTZ R156, R156, UR37 ;  /* 0x000000259c9c7c20 */ /* 0x000fe20008410000 */
[----:B------:R-:W-:Y:S01]  /*81c0*/  FMUL.FTZ R197, R157, UR37 ;  /* 0x000000259dc57c20 */ /* 0x000fe20008410000 */
[----:B------:R-:W-:Y:S01]  /*81d0*/  FMUL.FTZ R154, R158, UR37 ;  /* 0x000000259e9a7c20 */ /* 0x000fe20008410000 */
[----:B------:R-:W3:Y:S01]  /*81e0*/  MUFU.TANH R186, R186 ;  /* 0x000000ba00ba7308 */ /* 0x000ee20000002400 */
[----:B-1----:R-:W-:Y:S01]  /*81f0*/  FMNMX.FTZ R3, R184, R3, !PT ;  /* 0x00000003b8037209 */ /* 0x002fe20007810000 */
[----:B------:R-:W-:Y:S01]  /*8200*/  ULDC UR5, c[0x0][0x988] ;  /* 0x0002620000057ab9 */ /* 0x000fe20000000800 */
[----:B------:R-:W-:-:S05]  /*8210*/  ISETP.NE.AND P1, PT, R23, RZ, PT ;  /* 0x000000ff1700720c */ /* 0x000fca0003f25270 */
[----:B------:R-:W1:Y:S01]  /*8220*/  MUFU.TANH R189, R189 ;  /* 0x000000bd00bd7308 */ /* 0x000e620000002400 */
[----:B--2---:R-:W-:-:S07]  /*8230*/  FMNMX.FTZ R0, R188, R167, !PT ;  /* 0x000000a7bc007209 */ /* 0x004fce0007810000 */
[----:B------:R-:W2:Y:S01]  /*8240*/  MUFU.TANH R187, R187 ;  /* 0x000000bb00bb7308 */ /* 0x000ea20000002400 */
[----:B---3--:R-:W-:-:S07]  /*8250*/  FMNMX.FTZ R2, R186, R3, !PT ;  /* 0x00000003ba027209 */ /* 0x008fce0007810000 */
[----:B------:R-:W3:Y:S01]  /*8260*/  MUFU.TANH R190, R190 ;  /* 0x000000be00be7308 */ /* 0x000ee20000002400 */
[----:B-1----:R-:W-:-:S07]  /*8270*/  FMNMX.FTZ R3, R189, R0, !PT ;  /* 0x00000000bd037209 */ /* 0x002fce0007810000 */
[----:B------:R-:W1:Y:S01]  /*8280*/  MUFU.TANH R176, R176 ;  /* 0x000000b000b07308 */ /* 0x000e620000002400 */
[----:B--2---:R-:W-:-:S07]  /*8290*/  FMNMX.FTZ R153, R187, R2, !PT ;  /* 0x00000002bb997209 */ /* 0x004fce0007810000 */
[----:B------:R-:W2:Y:S01]  /*82a0*/  MUFU.TANH R191, R191 ;  /* 0x000000bf00bf7308 */ /* 0x000ea20000002400 */
[----:B---3--:R-:W-:-:S07]  /*82b0*/  FMNMX.FTZ R0, R190, R3, !PT ;  /* 0x00000003be007209 */ /* 0x008fce0007810000 */
[----:B------:R-:W3:Y:S01]  /*82c0*/  MUFU.TANH R177, R177 ;  /* 0x000000b100b17308 */ /* 0x000ee20000002400 */
[----:B-1----:R-:W-:Y:S01]  /*82d0*/  FMNMX.FTZ R2, R176, R153, !PT ;  /* 0x00000099b0027209 */ /* 0x002fe20007810000 */
[----:B------:R-:W-:-:S06]  /*82e0*/  FMUL.FTZ R153, R155, UR37 ;  /* 0x000000259b997c20 */ /* 0x000fcc0008410000 */
        /* <DEDUP_REMOVED lines=31> */
[----:B--2---:R-:W-:Y:S01]  /*84e0*/  FMNMX.FTZ R0, R160, R155, !PT ;  /* 0x0000009ba0007209 */ /* 0x004fe20007810000 */
[----:B------:R-:W-:-:S06]  /*84f0*/  FMUL.FTZ R155, R159, UR37 ;  /* 0x000000259f9b7c20 */ /* 0x000fcc0008410000 */
        /* <DEDUP_REMOVED lines=23> */
[----:B--2---:R-:W-:-:S05]  /*8670*/  FMNMX.FTZ R0, R197, R0, !PT ;  /* 0x00000000c5007209 */ /* 0x004fca0007810000 */
[----:B------:R-:W2:Y:S01]  /*8680*/  SHFL.BFLY PT, R3, R0, 0x2, 0x1f ;  /* 0x0c401f0000037f89 */ /* 0x000ea200000e0000 */
[----:B---3--:R-:W-:-:S04]  /*8690*/  FMNMX.FTZ R2, R154, R157, !PT ;  /* 0x0000009d9a027209 */ /* 0x008fc80007810000 */
[----:B-1----:R-:W-:-:S05]  /*86a0*/  FMNMX.FTZ R2, R155, R2, !PT ;  /* 0x000000029b027209 */ /* 0x002fca0007810000 */
[----:B------:R-:W1:Y:S01]  /*86b0*/  SHFL.BFLY PT, R159, R2, 0x2, 0x1f ;  /* 0x0c401f00029f7f89 */ /* 0x000e6200000e0000 */
[----:B--2---:R-:W-:-:S05]  /*86c0*/  FMNMX.FTZ R157, R0, R3, !PT ;  /* 0x00000003009d7209 */ /* 0x004fca0007810000 */
[----:B------:R-:W2:Y:S01]  /*86d0*/  SHFL.BFLY PT, R4, R157, 0x1, 0x1f ;  /* 0x0c201f009d047f89 */ /* 0x000ea200000e0000 */
[----:B-1----:R-:W-:-:S05]  /*86e0*/  FMNMX.FTZ R159, R2, R159, !PT ;  /* 0x0000009f029f7209 */ /* 0x002fca0007810000 */
[----:B------:R-:W1:Y:S01]  /*86f0*/  SHFL.BFLY PT, R158, R159, 0x1, 0x1f ;  /* 0x0c201f009f9e7f89 */ /* 0x000e6200000e0000 */
[----:B--2---:R-:W-:-:S05]  /*8700*/  FMNMX.FTZ R4, R157, R4, !PT ;  /* 0x000000049d047209 */ /* 0x004fca0007810000 */
[----:B------:R-:W-:-:S04]  /*8710*/  FMUL.FTZ R199, R4, UR5 ;  /* 0x0000000504c77c20 */ /* 0x000fc80008410000 */
[--C-:B------:R-:W-:Y:S01]  /*8720*/  FFMA.FTZ R167, R194, UR5, -R199.reuse ;  /* 0x00000005c2a77c23 */ /* 0x100fe200080108c7 */
[--C-:B------:R-:W-:Y:S01]  /*8730*/  FFMA.FTZ R194, R156, UR5, -R199.reuse ;  /* 0x000000059cc27c23 */ /* 0x100fe200080108c7 */
[--C-:B------:R-:W-:Y:S01]  /*8740*/  FFMA.FTZ R157, R192, UR5, -R199.reuse ;  /* 0x00000005c09d7c23 */ /* 0x100fe200080108c7 */
[--C-:B------:R-:W-:Y:S01]  /*8750*/  FFMA.FTZ R208, R193, UR5, -R199.reuse ;  /* 0x00000005c1d07c23 */ /* 0x100fe200080108c7 */
[--C-:B------:R-:W-:Y:S01]  /*8760*/  FFMA.FTZ R210, R188, UR5, -R199.reuse ;  /* 0x00000005bcd27c23 */ /* 0x100fe200080108c7 */
[--C-:B------:R-:W-:Y:S01]  /*8770*/  FFMA.FTZ R193, R189, UR5, -R199.reuse ;  /* 0x00000005bdc17c23 */ /* 0x100fe200080108c7 */
[----:B------:R-:W-:Y:S01]  /*8780*/  FFMA.FTZ R198, R164, UR5, -R199 ;  /* 0x00000005a4c67c23 */ /* 0x000fe200080108c7 */
[----:B-1----:R-:W-:Y:S01]  /*8790*/  FMNMX.FTZ R3, R159, R158, !PT ;  /* 0x0000009e9f037209 */ /* 0x002fe20007810000 */
[----:B------:R-:W-:Y:S01]  /*87a0*/  FADD.FTZ R158, -R4, R223 ;  /* 0x000000df049e7221 */ /* 0x000fe20000010100 */
[----:B------:R-:W-:Y:S01]  /*87b0*/  MUFU.EX2 R157, R157 ;  /* 0x0000009d009d7308 */ /* 0x000fe20000000800 */
[--C-:B------:R-:W-:Y:S01]  /*87c0*/  FFMA.FTZ R204, R190, UR5, -R199.reuse ;  /* 0x00000005becc7c23 */ /* 0x100fe200080108c7 */
[--C-:B------:R-:W-:Y:S01]  /*87d0*/  FFMA.FTZ R189, R191, UR5, -R199.reuse ;  /* 0x00000005bfbd7c23 */ /* 0x100fe200080108c7 */
[C---:B------:R-:W-:Y:S01]  /*87e0*/  FADD.FTZ R0, -R3.reuse, R222 ;  /* 0x000000de03007221 */ /* 0x040fe20000010100 */
[----:B------:R-:W-:Y:S01]  /*87f0*/  FMUL.FTZ R156, R3, UR5 ;  /* 0x00000005039c7c20 */ /* 0x000fe20008410000 */
[----:B------:R-:W-:Y:S01]  /*8800*/  FMUL.FTZ R158, R158, UR5 ;  /* 0x000000059e9e7c20 */ /* 0x000fe20008410000 */
[--C-:B------:R-:W-:Y:S01]  /*8810*/  FFMA.FTZ R192, R166, UR5, -R199.reuse ;  /* 0x00000005a6c07c23 */ /* 0x100fe200080108c7 */
[----:B------:R-:W-:Y:S01]  /*8820*/  FMUL.FTZ R0, R0, UR5 ;  /* 0x0000000500007c20 */ /* 0x000fe20008410000 */
[--C-:B------:R-:W-:Y:S01]  /*8830*/  FFMA.FTZ R209, R185, UR5, -R156.reuse ;  /* 0x00000005b9d17c23 */ /* 0x100fe2000801089c */
[----:B------:R1:W2:Y:S01]  /*8840*/  MUFU.EX2 R2, R158 ;  /* 0x0000009e00027308 */ /* 0x0002a20000000800 */
[--C-:B------:R-:W-:Y:S01]  /*8850*/  FFMA.FTZ R211, R186, UR5, -R156.reuse ;  /* 0x00000005bad37c23 */ /* 0x100fe2000801089c */
[--C-:B------:R-:W-:Y:S01]  /*8860*/  FFMA.FTZ R164, R187, UR5, -R156.reuse ;  /* 0x00000005bba47c23 */ /* 0x100fe2000801089c */
[--C-:B------:R-:W-:Y:S01]  /*8870*/  FFMA.FTZ R205, R176, UR5, -R156.reuse ;  /* 0x00000005b0cd7c23 */ /* 0x100fe2000801089c */
[--C-:B------:R-:W-:Y:S01]  /*8880*/  FFMA.FTZ R166, R177, UR5, -R156.reuse ;  /* 0x00000005b1a67c23 */ /* 0x100fe2000801089c */
[--C-:B------:R-:W-:Y:S01]  /*8890*/  FFMA.FTZ R201, R168, UR5, -R156.reuse ;  /* 0x00000005a8c97c23 */ /* 0x100fe2000801089c */
[--C-:B------:R-:W-:Y:S01]  /*88a0*/  FFMA.FTZ R168, R169, UR5, -R156.reuse ;  /* 0x00000005a9a87c23 */ /* 0x100fe2000801089c */
[--C-:B------:R-:W-:Y:S01]  /*88b0*/  FFMA.FTZ R206, R180, UR5, -R199.reuse ;  /* 0x00000005b4ce7c23 */ /* 0x100fe200080108c7 */
[----:B------:R-:W-:Y:S01]  /*88c0*/  MUFU.EX2 R0, R0 ;  /* 0x0000000000007308 */ /* 0x000fe20000000800 */
[--C-:B-1----:R-:W-:Y:S01]  /*88d0*/  FFMA.FTZ R158, R184, UR5, -R156.reuse ;  /* 0x00000005b89e7c23 */ /* 0x102fe2000801089c */
[--C-:B------:R-:W-:Y:S01]  /*88e0*/  FFMA.FTZ R207, R178, UR5, -R156.reuse ;  /* 0x00000005b2cf7c23 */ /* 0x100fe2000801089c */
[--C-:B------:R-:W-:Y:S01]  /*88f0*/  FFMA.FTZ R181, R181, UR5, -R199.reuse ;  /* 0x00000005b5b57c23 */ /* 0x100fe200080108c7 */
[--C-:B------:R-:W-:Y:S01]  /*8900*/  FFMA.FTZ R202, R172, UR5, -R199.reuse ;  /* 0x00000005acca7c23 */ /* 0x100fe200080108c7 */
[--C-:B------:R-:W-:Y:S01]  /*8910*/  FFMA.FTZ R172, R179, UR5, -R156.reuse ;  /* 0x00000005b3ac7c23 */ /* 0x100fe2000801089c */
[--C-:B------:R-:W-:Y:S01]  /*8920*/  FFMA.FTZ R196, R174, UR5, -R199.reuse ;  /* 0x00000005aec47c23 */ /* 0x100fe200080108c7 */
[----:B------:R-:W-:Y:S01]  /*8930*/  FFMA.FTZ R175, R183, UR5, -R199 ;  /* 0x00000005b7af7c23 */ /* 0x000fe200080108c7 */
[----:B------:R-:W1:Y:S01]  /*8940*/  MUFU.EX2 R209, R209 ;  /* 0x000000d100d17308 */ /* 0x000e620000000800 */
[----:B--2---:R-:W-:Y:S01]  /*8950*/  FFMA.FTZ R169, R2, R20, R157 ;  /* 0x0000001402a97223 */ /* 0x004fe2000001009d */
[--C-:B------:R-:W-:Y:S01]  /*8960*/  FFMA.FTZ R200, R182, UR5, -R199.reuse ;  /* 0x00000005b6c87c23 */ /* 0x100fe200080108c7 */
[--C-:B------:R-:W-:Y:S01]  /*8970*/  FFMA.FTZ R183, R197, UR5, -R199.reuse ;  /* 0x00000005c5b77c23 */ /* 0x100fe200080108c7 */
[--C-:B------:R-:W-:Y:S01]  /*8980*/  FFMA.FTZ R197, R160, UR5, -R156.reuse ;  /* 0x00000005a0c57c23 */ /* 0x100fe2000801089c */
[--C-:B------:R-:W-:Y:S01]  /*8990*/  FFMA.FTZ R160, R161, UR5, -R156.reuse ;  /* 0x00000005a1a07c23 */ /* 0x100fe2000801089c */
[--C-:B------:R-:W-:Y:S01]  /*89a0*/  FFMA.FTZ R173, R173, UR5, -R199.reuse ;  /* 0x00000005adad7c23 */ /* 0x100fe200080108c7 */
[--C-:B------:R-:W-:Y:S01]  /*89b0*/  FFMA.FTZ R165, R165, UR5, -R199.reuse ;  /* 0x00000005a5a57c23 */ /* 0x100fe200080108c7 */
[----:B------:R-:W2:Y:S01]  /*89c0*/  MUFU.EX2 R208, R208 ;  /* 0x000000d000d07308 */ /* 0x000ea20000000800 */
[----:B------:R-:W-:Y:S01]  /*89d0*/  FFMA.FTZ R159, R195, UR5, -R199 ;  /* 0x00000005c39f7c23 */ /* 0x000fe200080108c7 */
[--C-:B------:R-:W-:Y:S01]  /*89e0*/  FFMA.FTZ R199, R162, UR5, -R156.reuse ;  /* 0x00000005a2c77c23 */ /* 0x100fe2000801089c */
[--C-:B------:R-:W-:Y:S01]  /*89f0*/  FFMA.FTZ R203, R170, UR5, -R156.reuse ;  /* 0x00000005aacb7c23 */ /* 0x100fe2000801089c */
[--C-:B------:R-:W-:Y:S01]  /*8a00*/  FFMA.FTZ R170, R171, UR5, -R156.reuse ;  /* 0x00000005abaa7c23 */ /* 0x100fe2000801089c */
[--C-:B------:R-:W-:Y:S01]  /*8a10*/  FFMA.FTZ R152, R152, UR5, -R156.reuse ;  /* 0x0000000598987c23 */ /* 0x100fe2000801089c */
[--C-:B------:R-:W-:Y:S01]  /*8a20*/  FFMA.FTZ R153, R153, UR5, -R156.reuse ;  /* 0x0000000599997c23 */ /* 0x100fe2000801089c */
[--C-:B------:R-:W-:Y:S01]  /*8a30*/  FFMA.FTZ R195, R154, UR5, -R156.reuse ;  /* 0x000000059ac37c23 */ /* 0x100fe2000801089c */
[----:B------:R-:W3:Y:S01]  /*8a40*/  MUFU.EX2 R158, R158 ;  /* 0x0000009e009e7308 */ /* 0x000ee20000000800 */
[----:B-1----:R-:W-:Y:S01]  /*8a50*/  FFMA.FTZ R5, R0, R5, R209 ;  /* 0x0000000500057223 */ /* 0x002fe200000100d1 */
[----:B------:R-:W-:-:S06]  /*8a60*/  FFMA.FTZ R155, R155, UR5, -R156 ;  /* 0x000000059b9b7c23 */ /* 0x000fcc000801089c */
[----:B------:R-:W1:Y:S01]  /*8a70*/  MUFU.EX2 R210, R210 ;  /* 0x000000d200d27308 */ /* 0x000e620000000800 */
[----:B--2---:R-:W-:-:S07]  /*8a80*/  FADD.FTZ R169, R208, R169 ;  /* 0x000000a9d0a97221 */ /* 0x004fce0000010000 */
[----:B------:R-:W2:Y:S01]  /*8a90*/  MUFU.EX2 R211, R211 ;  /* 0x000000d300d37308 */ /* 0x000ea20000000800 */
[----:B---3--:R-:W-:-:S07]  /*8aa0*/  FADD.FTZ R20, R158, R5 ;  /* 0x000000059e147221 */ /* 0x008fce0000010000 */
[----:B------:R-:W3:Y:S01]  /*8ab0*/  MUFU.EX2 R193, R193 ;  /* 0x000000c100c17308 */ /* 0x000ee20000000800 */
[----:B-1----:R-:W-:-:S07]  /*8ac0*/  FADD.FTZ R174, R210, R169 ;  /* 0x000000a9d2ae7221 */ /* 0x002fce0000010000 */
        /* <DEDUP_REMOVED lines=11> */
[----:B-1----:R-:W-:Y:S01]  /*8b80*/  FADD.FTZ R161, R189, R162 ;  /* 0x000000a2bda17221 */ /* 0x002fe20000010000 */
        /* <DEDUP_REMOVED lines=26> */
[----:B--2---:R-:W-:Y:S01]  /*8d30*/  FADD.FTZ R20, R170, R5 ;  /* 0x00000005aa147221 */ /* 0x004fe20000010000 */
[----:B------:R-:W-:-:S05]  /*8d40*/  MOV R5, UR60 ;  /* 0x0000003c00057c02 */ /* 0x000fca0008000f00 */
[----:B------:R-:W-:Y:S01]  /*8d50*/  @P1 VIADD R5, R5, 0x38840 ;  /* 0x0003884005051836 */ /* 0x000fe20000000000 */
[----:B------:R-:W2:Y:S01]  /*8d60*/  MUFU.EX2 R167, R167 ;  /* 0x000000a700a77308 */ /* 0x000ea20000000800 */
[----:B---3--:R-:W-:-:S03]  /*8d70*/  FADD.FTZ R154, R196, R161 ;  /* 0x000000a1c49a7221 */ /* 0x008fc60000010000 */
[----:B----4-:R-:W-:-:S04]  /*8d80*/  @P1 PRMT R5, R225, 0x654, R5 ;  /* 0x00000654e1051816 */ /* 0x010fc80000000005 */
[----:B------:R-:W3:Y:S01]  /*8d90*/  MUFU.EX2 R160, R160 ;  /* 0x000000a000a07308 */ /* 0x000ee20000000800 */
[----:B-1----:R-:W-:Y:S01]  /*8da0*/  FADD.FTZ R161, R197, R20 ;  /* 0x00000014c5a17221 */ /* 0x002fe20000010000 */
[----:B------:R1:W-:Y:S06]  /*8db0*/  @P1 SYNCS.ARRIVE.TRANS64.RED.A1T0 RZ, [R5+URZ], RZ ;  /* 0x000000ff05ff19a7 */ /* 0x0003ec000810043f */
[----:B------:R-:W4:Y:S01]  /*8dc0*/  MUFU.EX2 R198, R198 ;  /* 0x000000c600c67308 */ /* 0x000f220000000800 */
[----:B--2---:R-:W-:-:S07]  /*8dd0*/  FADD.FTZ R163, R167, R154 ;  /* 0x0000009aa7a37221 */ /* 0x004fce0000010000 */
[----:B------:R-:W2:Y:S01]  /*8de0*/  MUFU.EX2 R199, R199 ;  /* 0x000000c700c77308 */ /* 0x000ea20000000800 */
[----:B---3--:R-:W-:-:S07]  /*8df0*/  FADD.FTZ R20, R160, R161 ;  /* 0x000000a1a0147221 */ /* 0x008fce0000010000 */
[----:B------:R-:W1:Y:S01]  /*8e00*/  MUFU.EX2 R165, R165 ;  /* 0x000000a500a57308 */ /* 0x000e620000000800 */
[----:B----4-:R-:W-:-:S07]  /*8e10*/  FADD.FTZ R154, R198, R163 ;  /* 0x000000a3c69a7221 */ /* 0x010fce0000010000 */
[----:B------:R-:W3:Y:S01]  /*8e20*/  MUFU.EX2 R162, R162 ;  /* 0x000000a200a27308 */ /* 0x000ee20000000800 */
[----:B--2---:R-:W-:-:S07]  /*8e30*/  FADD.FTZ R161, R199, R20 ;  /* 0x00000014c7a17221 */ /* 0x004fce0000010000 */
[----:B------:R-:W2:Y:S01]  /*8e40*/  MUFU.EX2 R192, R192 ;  /* 0x000000c000c07308 */ /* 0x000ea20000000800 */
[----:B-1----:R-:W-:-:S07]  /*8e50*/  FADD.FTZ R5, R165, R154 ;  /* 0x0000009aa5057221 */ /* 0x002fce0000010000 */
[----:B------:R-:W1:Y:S01]  /*8e60*/  MUFU.EX2 R152, R152 ;  /* 0x0000009800987308 */ /* 0x000e620000000800 */
[----:B---3--:R-:W-:-:S07]  /*8e70*/  FADD.FTZ R161, R162, R161 ;  /* 0x000000a1a2a17221 */ /* 0x008fce0000010000 */
        /* <DEDUP_REMOVED lines=11> */
[----:B---3--:R-:W-:Y:S01]  /*8f30*/  FADD.FTZ R154, R195, R154 ;  /* 0x0000009ac39a7221 */ /* 0x008fe20000010000 */
[----:B--2---:R-:W-:-:S03]  /*8f40*/  FADD.FTZ R20, R183, R20 ;  /* 0x00000014b7147221 */ /* 0x004fc60000010000 */
[----:B-1----:R-:W-:Y:S01]  /*8f50*/  FADD.FTZ R5, R155, R154 ;  /* 0x0000009a9b057221 */ /* 0x002fe20000010000 */
[----:B------:R-:W-:Y:S06]  /*8f60*/  @!P0 BRA `(.L_x_147) ;  /* 0x0000000000048947 */ /* 0x000fec0003800000 */
[----:B------:R-:W-:Y:S01]  /*8f70*/  BPT.TRAP 0x1 ;  /* 0x000000040000795c */ /* 0x000fe20000300000 */
.L_x_147:
[----:B------:R-:W2:Y:S01]  /*8f80*/  LDL R156, [R1] ;  /* 0x00000000019c7983 */ /* 0x000ea20000100800 */
[----:B------:R-:W-:Y:S01]  /*8f90*/  ISETP.NE.AND P1, PT, R22, RZ, PT ;  /* 0x000000ff1600720c */ /* 0x000fe20003f25270 */
[----:B------:R-:W-:Y:S01]  /*8fa0*/  IMAD.U32 R154, RZ, RZ, UR4 ;  /* 0x00000004ff9a7e24 */ /* 0x000fe2000f8e00ff */
[----:B------:R-:W-:Y:S01]  /*8fb0*/  R2UR UR6, R224 ;  /* 0x00000000e00672ca */ /* 0x000fe200000e0000 */
[----:B------:R-:W-:Y:S01]  /*8fc0*/  UMOV UR39, UR38 ;  /* 0x0000002600277c82 */ /* 0x000fe20008000000 */
[----:B------:R-:W-:Y:S01]  /*8fd0*/  R2UR UR61, R19 ;  /* 0x00000000133d72ca */ /* 0x000fe200000e0000 */
[----:B------:R-:W-:Y:S01]  /*8fe0*/  IMAD.MOV.U32 R223, RZ, RZ, R4 ;  /* 0x000000ffffdf7224 */ /* 0x000fe200078e0004 */
[----:B------:R-:W-:Y:S02]  /*8ff0*/  F2FP.F16.F32.PACK_AB R210, R193, R210 ;  /* 0x000000d2c1d2723e */ /* 0x000fe400000000ff */
[----:B------:R-:W-:Y:S02]  /*9000*/  F2FP.F16.F32.PACK_AB R208, R208, R157 ;  /* 0x0000009dd0d0723e */ /* 0x000fe400000000ff */
[----:B------:R-:W-:-:S02]  /*9010*/  F2FP.F16.F32.PACK_AB R209, R158, R209 ;  /* 0x000000d19ed1723e */ /* 0x000fc400000000ff */
[----:B------:R-:W-:Y:S01]  /*9020*/  F2FP.F16.F32.PACK_AB R211, R164, R211 ;  /* 0x000000d3a4d3723e */ /* 0x000fe200000000ff */
[----:B------:R-:W-:Y:S01]  /*9030*/  @P1 VIADD R154, R154, 0x38860 ;  /* 0x000388609a9a1836 */ /* 0x000fe20000000000 */
[----:B------:R-:W-:Y:S01]  /*9040*/  F2FP.F16.F32.PACK_AB R204, R189, R204 ;  /* 0x000000ccbdcc723e */ /* 0x000fe200000000ff */
[----:B------:R-:W-:Y:S01]  /*9050*/  UIADD3 UR4, UR6, -0x1, URZ ;  /* 0xffffffff06047890 */ /* 0x000fe2000fffe03f */
[----:B------:R-:W-:Y:S02]  /*9060*/  F2FP.F16.F32.PACK_AB R205, R166, R205 ;  /* 0x000000cda6cd723e */ /* 0x000fe400000000ff */
[----:B------:R-:W-:Y:S02]  /*9070*/  F2FP.F16.F32.PACK_AB R206, R181, R206 ;  /* 0x000000ceb5ce723e */ /* 0x000fe400000000ff */
[----:B------:R-:W-:Y:S01]  /*9080*/  F2FP.F16.F32.PACK_AB R207, R172, R207 ;  /* 0x000000cfaccf723e */ /* 0x000fe200000000ff */
[----:B------:R-:W-:Y:S01]  /*9090*/  IMAD.U32 R224, RZ, RZ, UR4 ;  /* 0x00000004ffe07e24 */ /* 0x000fe2000f8e00ff */
[----:B------:R-:W-:-:S02]  /*90a0*/  F2FP.F16.F32.PACK_AB R200, R175, R200 ;  /* 0x000000c8afc8723e */ /* 0x000fc400000000ff */
[----:B------:R-:W-:Y:S02]  /*90b0*/  F2FP.F16.F32.PACK_AB R201, R168, R201 ;  /* 0x000000c9a8c9723e */ /* 0x000fe400000000ff */
[----:B------:R-:W-:Y:S02]  /*90c0*/  F2FP.F16.F32.PACK_AB R202, R173, R202 ;  /* 0x000000caadca723e */ /* 0x000fe400000000ff */
[----:B------:R-:W-:Y:S02]  /*90d0*/  F2FP.F16.F32.PACK_AB R203, R170, R203 ;  /* 0x000000cbaacb723e */ /* 0x000fe400000000ff */
[----:B------:R-:W-:Y:S02]  /*90e0*/  F2FP.F16.F32.PACK_AB R196, R167, R196 ;  /* 0x000000c4a7c4723e */ /* 0x000fe400000000ff */
[----:B------:R-:W-:Y:S02]  /*90f0*/  F2FP.F16.F32.PACK_AB R197, R160, R197 ;  /* 0x000000c5a0c5723e */ /* 0x000fe400000000ff */
[----:B------:R-:W-:-:S02]  /*9100*/  F2FP.F16.F32.PACK_AB R198, R165, R198 ;  /* 0x000000c6a5c6723e */ /* 0x000fc400000000ff */
[----:B------:R-:W-:Y:S02]  /*9110*/  F2FP.F16.F32.PACK_AB R199, R162, R199 ;  /* 0x000000c7a2c7723e */ /* 0x000fe400000000ff */
[----:B------:R-:W-:Y:S02]  /*9120*/  F2FP.F16.F32.PACK_AB R192, R159, R192 ;  /* 0x000000c09fc0723e */ /* 0x000fe400000000ff */
[----:B------:R-:W-:Y:S02]  /*9130*/  F2FP.F16.F32.PACK_AB R193, R153, R152 ;  /* 0x0000009899c1723e */ /* 0x000fe400000000ff */
[----:B------:R-:W-:Y:S02]  /*9140*/  F2FP.F16.F32.PACK_AB R194, R183, R194 ;  /* 0x000000c2b7c2723e */ /* 0x000fe400000000ff */
[----:B------:R-:W-:Y:S02]  /*9150*/  F2FP.F16.F32.PACK_AB R195, R155, R195 ;  /* 0x000000c39bc3723e */ /* 0x000fe400000000ff */
[----:B------:R-:W-:-:S02]  /*9160*/  MOV R222, R3 ;  /* 0x0000000300de7202 */ /* 0x000fc40000000f00 */
[----:B--2---:R-:W-:-:S04]  /*9170*/  @P1 PRMT R154, R156, 0x654, R154 ;  /* 0x000006549c9a1816 */ /* 0x004fc8000000009a */
[----:B------:R1:W-:Y:S01]  /*9180*/  @P1 SYNCS.ARRIVE.TRANS64.RED.A1T0 RZ, [R154+URZ], RZ ;  /* 0x000000ff9aff19a7 */ /* 0x0003e2000810043f */
[----:B------:R-:W-:-:S13]  /*9190*/  ISETP.LT.AND P1, PT, RZ, UR6, PT ;  /* 0x00000006ff007c0c */ /* 0x000fda000bf21270 */
[----:B-1----:R-:W-:Y:S05]  /*91a0*/  @P1 BRA `(.L_x_148) ;  /* 0xffffffc400081947 */ /* 0x002fea000383ffff */
.L_x_137:
        /* <DEDUP_REMOVED lines=131> */
.L_x_149:
        /* <DEDUP_REMOVED lines=8> */
.L_x_150:
[----:B--2---:R-:W-:Y:S05]  /*9a60*/  @P1 BRA `(.L_x_151) ;  /* 0x0000000000081947 */ /* 0x004fea0003800000 */
[----:B------:R-:W2:Y:S02]  /*9a70*/  SYNCS.PHASECHK.TRANS64.TRYWAIT P1, [UR8+0x38850], R0 ;  /* 0x03885000ff0075a7 */ /* 0x000ea40008020148 */
[----:B--2---:R-:W-:Y:S05]  /*9a80*/  @!P1 BRA `(.L_x_152) ;  /* 0x0000005800309947 */ /* 0x004fea0003800000 */
.L_x_151:
[----:B------:R-:W-:Y:S01]  /*9a90*/  R2UR UR4, R18 ;  /* 0x00000000120472ca */ /* 0x000fe200000e0000 */
[----:B------:R-:W-:Y:S01]  /*9aa0*/  WARPGROUP.ARRIVE ;  /* 0x00000000000079c5 */ /* 0x000fe20000000000 */
[----:B------:R-:W-:Y:S01]  /*9ab0*/  UMOV UR7, 0x40000040 ;  /* 0x4000004000077882 */ /* 0x000fe20000000000 */
[----:B--2---:R-:W2:Y:S04]  /*9ac0*/  SHFL.BFLY PT, R7, R20, 0x2, 0x1f ;  /* 0x0c401f0014077f89 */ /* 0x004ea800000e0000 */
[----:B-1----:R-:W1:Y:S06]  /*9ad0*/  SHFL.BFLY PT, R0, R5, 0x2, 0x1f ;  /* 0x0c401f0005007f89 */ /* 0x002e6c00000e0000 */
[----:B------:R-:W-:-:S04]  /*9ae0*/  UIADD3 UR4, UR4, 0x400, URZ ;  /* 0x0000040004047890 */ /* 0x000fc8000fffe03f */
[----:B------:R-:W-:-:S04]  /*9af0*/  USHF.R.U32.HI UR4, URZ, 0x4, UR4 ;  /* 0x000000043f047899 */ /* 0x000fc80008011604 */
[----:B------:R-:W-:-:S04]  /*9b00*/  ULOP3.LUT UR4, UR4, 0x3fff, URZ, 0xc0, !UPT ;  /* 0x00003fff04047892 */ /* 0x000fc8000f8ec03f */
[----:B------:R-:W-:Y:S01]  /*9b10*/  ULOP3.LUT UR4, UR4, 0x2800000, URZ, 0xfc, !UPT ;  /* 0x0280000004047892 */ /* 0x000fe2000f8efc3f */
[----:B--2---:R-:W-:Y:S01]  /*9b20*/  FADD.FTZ R7, R7, R20 ;  /* 0x0000001407077221 */ /* 0x004fe20000010000 */
[----:B------:R-:W-:Y:S02]  /*9b30*/  MOV R20, RZ ;  /* 0x000000ff00147202 */ /* 0x000fe40000000f00 */
[----:B------:R-:W-:Y:S01]  /*9b40*/  UIMAD UR4, UR38, 0xa00, UR4 ;  /* 0x00000a00260478a4 */ /* 0x000fe2000f8e0204 */
[----:B-1----:R-:W-:Y:S01]  /*9b50*/  FADD.FTZ R2, R0, R5 ;  /* 0x0000000500027221 */ /* 0x002fe20000010000 */
[----:B------:R-:W-:Y:S01]  /*9b60*/  IMAD.U32 R5, RZ, RZ, UR5 ;  /* 0x00000005ff057e24 */ /* 0x000fe2000f8e00ff */
[----:B------:R-:W1:Y:S04]  /*9b70*/  SHFL.BFLY PT, R0, R7, 0x1, 0x1f ;  /* 0x0c201f0007007f89 */ /* 0x000e6800000e0000 */
[----:B------:R-:W-:Y:S01]  /*9b80*/  UMOV UR6, UR4 ;  /* 0x0000000400067c82 */ /* 0x000fe20008000000 */
[----:B------:R-:W2:Y:S01]  /*9b90*/  SHFL.BFLY PT, R9, R2, 0x1, 0x1f ;  /* 0x0c201f0002097f89 */ /* 0x000ea200000e0000 */
[----:B------:R-:W-:Y:S01]  /*9ba0*/  HGMMA.64x256x16.F32 R24, R208, gdesc[UR4].tnspB, R24, gsb0 ;  /* 0x43e00004d0187df0 */ /* 0x000fe20008000818 */
[----:B------:R-:W-:Y:S01]  /*9bb0*/  UIADD3 UR6, UR4, 0x80, URZ ;  /* 0x0000008004067890 */ /* 0x000fe2000fffe03f */
[----:B------:R-:W-:Y:S01]  /*9bc0*/  UMOV UR7, 0x40000040 ;  /* 0x4000004000077882 */ /* 0x000fe20000000000 */
[----:B-1----:R-:W-:Y:S01]  /*9bd0*/  FADD.FTZ R10, R7, R0 ;  /* 0x00000000070a7221 */ /* 0x002fe20000010000 */
[----:B------:R-:W-:-:S02]  /*9be0*/  IMAD.U32 R7, RZ, RZ, UR5 ;  /* 0x00000005ff077e24 */ /* 0x000fc4000f8e00ff */
[----:B------:R-:W-:Y:S02]  /*9bf0*/  IMAD.MOV.U32 R0, RZ, RZ, -0x800000 ;  /* 0xff800000ff007424 */ /* 0x000fe400078e00ff */
[----:B--2---:R-:W-:Y:S01]  /*9c00*/  FADD.FTZ R11, R2, R9 ;  /* 0x00000009020b7221 */ /* 0x004fe20000010000 */
[----:B------:R-:W-:Y:S01]  /*9c10*/  FSETP.NE.FTZ.AND P1, PT, R10, RZ, PT ;  /* 0x000000ff0a00720b */ /* 0x000fe20003f35000 */
[----:B------:R-:W-:Y:S01]  /*9c20*/  IMAD.MOV.U32 R9, RZ, RZ, RZ ;  /* 0x000000ffff097224 */ /* 0x000fe200078e00ff */
[----:B------:R-:W-:Y:S02]  /*9c30*/  MOV R2, 0xff800000 ;  /* 0xff80000000027802 */ /* 0x000fe40000000f00 */
[----:B------:R-:W-:-:S09]  /*9c40*/  FSETP.NE.FTZ.AND P2, PT, R11, RZ, PT ;  /* 0x000000ff0b00720b */ /* 0x000fd20003f55000 */
[----:B------:R-:W1:Y:S01]  /*9c50*/  @P1 MUFU.LG2 R6, R10 ;  /* 0x0000000a00061308 */ /* 0x000e620000000c00 */
[----:B------:R-:W-:-:S03]  /*9c60*/  @P1 FMUL.FTZ R5, R5, 0.69314718246459960938 ;  /* 0x3f31721805051820 */ /* 0x000fc60000410000 */
[----:B------:R-:W-:-:S04]  /*9c70*/  @P2 FMUL.FTZ R7, R7, 0.69314718246459960938 ;  /* 0x3f31721807072820 */ /* 0x000fc80000410000 */
[----:B------:R-:W2:Y:S08]  /*9c80*/  @P2 MUFU.LG2 R8, R11 ;  /* 0x0000000b00082308 */ /* 0x000eb00000000c00 */
[----:B------:R3:W4:Y:S01]  /*9c90*/  @P1 MUFU.RCP R20, R10 ;  /* 0x0000000a00141308 */ /* 0x0007220000001000 */
[----:B-1----:R-:W-:-:S04]  /*9ca0*/  @P1 FMUL.FTZ R6, R6, 0.69314718246459960938 ;  /* 0x3f31721806061820 */ /* 0x002fc80000410000 */
[----:B------:R-:W-:-:S03]  /*9cb0*/  @P1 FFMA.FTZ R2, R5, R4, R6 ;  /* 0x0000000405021223 */ /* 0x000fc60000010006 */
[----:B------:R3:W1:Y:S01]  /*9cc0*/  @P2 MUFU.RCP R9, R11 ;  /* 0x0000000b00092308 */ /* 0x0006620000001000 */
[----:B--2---:R-:W-:-:S04]  /*9cd0*/  @P2 FMUL.FTZ R8, R8, 0.69314718246459960938 ;  /* 0x3f31721808082820 */ /* 0x004fc80000410000 */
[----:B------:R-:W-:Y:S01]  /*9ce0*/  @P2 FFMA.FTZ R0, R7, R3, R8 ;  /* 0x0000000307002223 */ /* 0x000fe20000010008 */
[----:B------:R-:W-:Y:S02]  /*9cf0*/  WARPGROUP.DEPBAR.LE gsb0, 0x0 ;  /* 0x00008000000079c5 */ /* 0x000fe40000010000 */
[----:B------:R-:W-:-:S06]  /*9d00*/  WARPGROUP.ARRIVE ;  /* 0x00000000000079c5 */ /* 0x000fcc0000000000 */
        /* <DEDUP_REMOVED lines=9> */
[----:B------:R-:W-:Y:S01]  /*9da0*/  UIADD3 UR4, UR4, 0x200, URZ ;  /* 0x0000020004047890 */ /* 0x000fe2000fffe03f */
[----:B------:R-:W-:Y:S02]  /*9db0*/  WARPGROUP.DEPBAR.LE gsb0, 0x0 ;  /* 0x00008000000079c5 */ /* 0x000fe40000010000 */
[----:B------:R-:W-:-:S15]  /*9dc0*/  WARPGROUP.ARRIVE ;  /* 0x00000000000079c5 */ /* 0x000fde0000000000 */
[----:B------:R-:W-:-:S07]  /*9dd0*/  NOP ;  /* 0x0000000000007918 */ /* 0x000fce0000000000 */
[----:B------:R-:W-:Y:S01]  /*9de0*/  HGMMA.64x256x16.F32 R24, R196, gdesc[UR4].tnspB, R24, gsb0 ;  /* 0x43e00004c4187df0 */ /* 0x000fe20008000818 */
[----:B------:R-:W-:Y:S01]  /*9df0*/  UMOV UR6, UR4 ;  /* 0x0000000400067c82 */ /* 0x000fe20008000000 */
[----:B------:R-:W-:Y:S01]  /*9e00*/  UMOV UR7, 0x40000040 ;  /* 0x4000004000077882 */ /* 0x000fe20000000000 */
[----:B------:R-:W-:Y:S02]  /*9e10*/  WARPGROUP.DEPBAR.LE gsb0, 0x0 ;  /* 0x00008000000079c5 */ /* 0x000fe40000010000 */
[----:B------:R-:W-:-:S15]  /*9e20*/  WARPGROUP.ARRIVE ;  /* 0x00000000000079c5 */ /* 0x000fde0000000000 */
[----:B------:R-:W-:-:S08]  /*9e30*/  NOP ;  /* 0x0000000000007918 */ /* 0x000fd00000000000 */
[----:B------:R-:W-:Y:S03]  /*9e40*/  HGMMA.64x256x16.F32 R24, R192, gdesc[UR4].tnspB, R24, gsb0 ;  /* 0x43e00004c0187df0 */ /* 0x000fe60008000818 */
[----:B------:R-:W-:Y:S02]  /*9e50*/  WARPGROUP.DEPBAR.LE gsb0, 0x0 ;  /* 0x00008000000079c5 */ /* 0x000fe40000010000 */
[----:B-1-34-:R-:W-:Y:S05]  /*9e60*/  @!P0 BRA `(.L_x_153) ;  /* 0x0000000000048947 */ /* 0x01afea0003800000 */
[----:B------:R-:W-:Y:S01]  /*9e70*/  BPT.TRAP 0x1 ;  /* 0x000000040000795c */ /* 0x000fe20000300000 */
.L_x_153:
[----:B------:R-:W2:Y:S01]  /*9e80*/  LDL R21, [R1] ;  /* 0x0000000001157983 */ /* 0x000ea20000100800 */
[----:B------:R-:W-:Y:S01]  /*9e90*/  ISETP.NE.AND P0, PT, R22, RZ, PT ;  /* 0x000000ff1600720c */ /* 0x000fe20003f05270 */
        /* <DEDUP_REMOVED lines=64> */
[----:B------:R-:W-:Y:S01]  /*a2a0*/  IMAD.U32 R20, RZ, RZ, UR8 ;  /* 0x00000008ff147e24 */ /* 0x000fe2000f8e00ff */
[----:B------:R-:W-:Y:S01]  /*a2b0*/  IADD3 R29, P4, R16, 0x60, RZ ;  /* 0x00000060101d7810 */ /* 0x000fe20007f9e0ff */
[-C--:B------:R-:W-:Y:S01]  /*a2c0*/  FMUL.FTZ R156, R35, R9.reuse ;  /* 0x00000009239c7220 */ /* 0x080fe20000410000 */
[----:B------:R-:W-:Y:S01]  /*a2d0*/  R2UR UR5, R216 ;  /* 0x00000000d80572ca */ /* 0x000fe200000e0000 */
[----:B------:R-:W-:Y:S01]  /*a2e0*/  @P0 VIADD R20, R20, 0x38860 ;  /* 0x0003886014140836 */ /* 0x000fe20000000000 */
[----:B------:R-:W-:Y:S01]  /*a2f0*/  LOP3.LUT R28, R29, 0x380, RZ, 0xc0, !PT ;  /* 0x000003801d1c7812 */ /* 0x000fe200078ec0ff */
[-C--:B------:R-:W-:Y:S01]  /*a300*/  FMUL.FTZ R25, R39, R9.reuse ;  /* 0x0000000927197220 */ /* 0x080fe20000410000 */
[----:B------:R-:W-:Y:S01]  /*a310*/  IADD3 R35, P6, R16, 0x4020, RZ ;  /* 0x0000402010237810 */ /* 0x000fe20007fde0ff */
[-C--:B------:R-:W-:Y:S01]  /*a320*/  FMUL.FTZ R49, R27, R9.reuse ;  /* 0x000000091b317220 */ /* 0x080fe20000410000 */
[----:B------:R-:W-:Y:S01]  /*a330*/  SHF.R.U64 R28, R28, 0x3, RZ ;  /* 0x000000031c1c7819 */ /* 0x000fe200000012ff */
[-C--:B------:R-:W-:Y:S01]  /*a340*/  FMUL.FTZ R56, R26, R9.reuse ;  /* 0x000000091a387220 */ /* 0x080fe20000410000 */
[----:B------:R-:W-:Y:S01]  /*a350*/  R2UR UR6, R215 ;  /* 0x00000000d70672ca */ /* 0x000fe200000e0000 */
[----:B------:R-:W-:Y:S01]  /*a360*/  FMUL.FTZ R53, R31, R9 ;  /* 0x000000091f357220 */ /* 0x000fe20000410000 */
[----:B------:R-:W-:Y:S01]  /*a370*/  LOP3.LUT R28, R28, R29, RZ, 0x3c, !PT ;  /* 0x0000001d1c1c7212 */ /* 0x000fe200078e3cff */
[-C--:B------:R-:W-:Y:S01]  /*a380*/  FMUL.FTZ R164, R30, R9.reuse ;  /* 0x000000091ea47220 */ /* 0x080fe20000410000 */
[----:B------:R-:W-:Y:S01]  /*a390*/  IADD3 R39, P5, R16, 0x4040, RZ ;  /* 0x0000404010277810 */ /* 0x000fe20007fbe0ff */
        /* <DEDUP_REMOVED lines=58> */
[--C-:B------:R-:W-:Y:S01]  /*a740*/  IMAD.X R29, RZ, RZ, R17.reuse, P4 ;  /* 0x000000ffff1d7224 */ /* 0x100fe200020e0611 */
[C---:B------:R-:W-:Y:S01]  /*a750*/  IADD3 R9, P4, R16.reuse, 0x8040, RZ ;  /* 0x0000804010097810 */ /* 0x040fe20007f9e0ff */
[----:B------:R-:W-:Y:S01]  /*a760*/  UIADD3 UR34, -UR5, URZ, URZ ;  /* 0x0000003f05227290 */ /* 0x000fe2000fffe13f */
[----:B------:R-:W-:Y:S01]  /*a770*/  LOP3.LUT R34, R35, 0x380, RZ, 0xc0, !PT ;  /* 0x0000038023227812 */ /* 0x000fe200078ec0ff */
[----:B------:R-:W-:Y:S01]  /*a780*/  ULDC UR4, c[0x0][0xda8] ;  /* 0x00036a0000047ab9 */ /* 0x000fe20000000800 */
[C---:B------:R-:W-:Y:S01]  /*a790*/  IADD3 R31, P3, R16.reuse, 0x4000, RZ ;  /* 0x00004000101f7810 */ /* 0x040fe20007f7e0ff */
[----:B------:R-:W-:Y:S01]  /*a7a0*/  UIMAD UR34, UR4, UR34, UR6 ;  /* 0x00000022042272a4 */ /* 0x000fe2000f8e0206 */
[----:B------:R-:W-:Y:S01]  /*a7b0*/  LOP3.LUT R38, R39, 0x380, RZ, 0xc0, !PT ;  /* 0x0000038027267812 */ /* 0x000fe200078ec0ff */
[----:B------:R-:W-:Y:S01]  /*a7c0*/  UIADD3 UR35, -UR36, URZ, URZ ;  /* 0x0000003f24237290 */ /* 0x000fe2000fffe13f */
[----:B------:R-:W-:Y:S01]  /*a7d0*/  LOP3.LUT R55, R16, 0x380, RZ, 0xc0, !PT ;  /* 0x0000038010377812 */ /* 0x000fe200078ec0ff */
[----:B------:R-:W-:Y:S01]  /*a7e0*/  ULDC UR4, c[0x0][0xdb4] ;  /* 0x00036d0000047ab9 */ /* 0x000fe20000000800 */
[----:B------:R-:W-:Y:S01]  /*a7f0*/  LOP3.LUT R48, R9, 0x380, RZ, 0xc0, !PT ;  /* 0x0000038009307812 */ /* 0x000fe200078ec0ff */
[----:B------:R-:W-:Y:S01]  /*a800*/  USHF.L.U32 UR34, UR34, 0x7, URZ ;  /* 0x0000000722227899 */ /* 0x000fe2000800063f */
[----:B------:R-:W-:Y:S01]  /*a810*/  SHF.R.U64 R34, R34, 0x3, RZ ;  /* 0x0000000322227819 */ /* 0x000fe200000012ff */
[----:B------:R-:W-:Y:S01]  /*a820*/  UIMAD UR35, UR4, UR35, UR5 ;  /* 0x00000023042372a4 */ /* 0x000fe2000f8e0205 */
[----:B------:R-:W-:Y:S01]  /*a830*/  LOP3.LUT R30, R31, 0x380, RZ, 0xc0, !PT ;  /* 0x000003801f1e7812 */ /* 0x000fe200078ec0ff */
[----:B------:R-:W-:Y:S01]  /*a840*/  ULDC.64 UR8, c[0x0][0xb70] ;  /* 0x0002dc0000087ab9 */ /* 0x000fe20000000a00 */
[----:B------:R-:W-:Y:S01]  /*a850*/  SHF.R.U64 R38, R38, 0x3, RZ ;  /* 0x0000000326267819 */ /* 0x000fe200000012ff */
[----:B------:R-:W-:Y:S01]  /*a860*/  USHF.R.S32.HI UR4, URZ, 0x1f, UR35 ;  /* 0x0000001f3f047899 */ /* 0x000fe20008011423 */
[----:B------:R-:W-:Y:S01]  /*a870*/  SHF.R.U64 R55, R55, 0x3, RZ ;  /* 0x0000000337377819 */ /* 0x000fe200000012ff */
[----:B------:R-:W-:Y:S01]  /*a880*/  ULDC UR7, c[0x0][0xa88] ;  /* 0x0002a20000077ab9 */ /* 0x000fe20000000800 */
[----:B------:R-:W-:Y:S01]  /*a890*/  SHF.R.U64 R48, R48, 0x3, RZ ;  /* 0x0000000330307819 */ /* 0x000fe200000012ff */
[----:B------:R-:W-:Y:S01]  /*a8a0*/  UIMAD UR6, UR4, UR8, URZ ;  /* 0x00000008040672a4 */ /* 0x000fe2000f8e023f */
[----:B------:R-:W-:Y:S01]  /*a8b0*/  LOP3.LUT R34, R34, R35, RZ, 0x3c, !PT ;  /* 0x0000002322227212 */ /* 0x000fe200078e3cff */
[----:B------:R-:W-:Y:S01]  /*a8c0*/  UIMAD.WIDE.U32 UR4, UR35, UR8, URZ ;  /* 0x00000008230472a5 */ /* 0x000fe2000f8e003f */
[----:B------:R-:W-:Y:S01]  /*a8d0*/  SHF.R.U64 R30, R30, 0x3, RZ ;  /* 0x000000031e1e7819 */ /* 0x000fe200000012ff */
[----:B------:R-:W-:Y:S01]  /*a8e0*/  UIMAD UR6, UR35, UR9, UR6 ;  /* 0x00000009230672a4 */ /* 0x000fe2000f8e0206 */
[----:B------:R-:W-:Y:S01]  /*a8f0*/  LOP3.LUT R38, R38, R39, RZ, 0x3c, !PT ;  /* 0x0000002726267212 */ /* 0x000fe200078e3cff */
[----:B------:R-:W-:Y:S01]  /*a900*/  ULDC.64 UR12, c[0x0][0x208] ;  /* 0x00008200000c7ab9 */ /* 0x000fe20000000a00 */
[----:B------:R-:W-:Y:S01]  /*a910*/  IADD3.X R35, RZ, R17, RZ, P6, !PT ;  /* 0x00000011ff237210 */ /* 0x000fe200037fe4ff */
[----:B------:R-:W-:Y:S01]  /*a920*/  UIADD3 UR6, UR5, UR6, URZ ;  /* 0x0000000605067290 */ /* 0x000fe2000fffe03f */
[----:B------:R-:W-:Y:S01]  /*a930*/  LOP3.LUT R54, R55, R16, RZ, 0x3c, !PT ;  /* 0x0000001037367212 */ /* 0x000fe200078e3cff */
[----:B------:R-:W-:Y:S01]  /*a940*/  IMAD.MOV.U32 R55, RZ, RZ, R17 ;  /* 0x000000ffff377224 */ /* 0x000fe200078e0011 */
[----:B------:R-:W-:-:S02]  /*a950*/  IADD3 R39, P6, R16, 0xc000, RZ ;  /* 0x0000c00010277810 */ /* 0x000fc40007fde0ff */
[----:B------:R-:W-:Y:S02]  /*a960*/  IADD3 R43, P2, R16, 0x4060, RZ ;  /* 0x00004060102b7810 */ /* 0x000fe40007f5e0ff */
[----:B------:R-:W-:Y:S02]  /*a970*/  LOP3.LUT R48, R48, R9, RZ, 0x3c, !PT ;  /* 0x0000000930307212 */ /* 0x000fe400078e3cff */
[----:B------:R-:W-:Y:S01]  /*a980*/  LOP3.LUT R30, R30, R31, RZ, 0x3c, !PT ;  /* 0x0000001f1e1e7212 */ /* 0x000fe200078e3cff */
[----:B------:R-:W-:Y:S01]  /*a990*/  IMAD.X R31, RZ, RZ, R17, P3 ;  /* 0x000000ffff1f7224 */ /* 0x000fe200018e0611 */
[----:B------:R-:W-:Y:S02]  /*a9a0*/  LOP3.LUT R52, R39, 0x380, RZ, 0xc0, !PT ;  /* 0x0000038027347812 */ /* 0x000fe400078ec0ff */
[----:B------:R-:W-:Y:S02]  /*a9b0*/  LOP3.LUT R42, R43, 0x380, RZ, 0xc0, !PT ;  /* 0x000003802b2a7812 */ /* 0x000fe400078ec0ff */
[----:B------:R-:W-:-:S02]  /*a9c0*/  MOV R55, R54 ;  /* 0x0000003600377202 */ /* 0x000fc40000000f00 */
[----:B------:R-:W-:Y:S02]  /*a9d0*/  F2FP.F16.F32.PACK_AB R6, R6, R7 ;  /* 0x000000070606723e */ /* 0x000fe400000000ff */
[----:B------:R-:W-:Y:S02]  /*a9e0*/  F2FP.F16.F32.PACK_AB R7, R53, R164 ;  /* 0x000000a43507723e */ /* 0x000fe400000000ff */
[----:B------:R-:W-:Y:S02]  /*a9f0*/  MOV R164, R28 ;  /* 0x0000001c00a47202 */ /* 0x000fe40000000f00 */
[----:B------:R-:W-:Y:S01]  /*aa00*/  SHF.R.U64 R52, R52, 0x3, RZ ;  /* 0x0000000334347819 */ /* 0x000fe200000012ff */
[----:B------:R-:W1:Y:S01]  /*aa10*/  LDC.64 R28, c[0x0][0xb78] ;  /* 0x0002de00ff1c7b82 */ /* 0x000e620000000a00 */
[----:B------:R-:W-:Y:S02]  /*aa20*/  SHF.R.U64 R42, R42, 0x3, RZ ;  /* 0x000000032a2a7819 */ /* 0x000fe400000012ff */
[----:B------:R-:W-:-:S02]  /*aa30*/  MOV R30, R30 ;  /* 0x0000001e001e7202 */ /* 0x000fc40000000f00 */
[----:B------:R-:W-:Y:S02]  /*aa40*/  IADD3 R31, R219, UR34, RZ ;  /* 0x00000022db1f7c10 */ /* 0x000fe4000fffe0ff */
[----:B------:R-:W-:Y:S02]  /*aa50*/  F2FP.F16.F32.PACK_AB R4, R4, R5 ;  /* 0x000000050404723e */ /* 0x000fe400000000ff */
[----:B------:R-:W-:Y:S02]  /*aa60*/  IADD3 R51, P3, R16, 0x8060, RZ ;  /* 0x0000806010337810 */ /* 0x000fe40007f7e0ff */
[----:B------:R-:W-:Y:S01]  /*aa70*/  LOP3.LUT R52, R52, R39, RZ, 0x3c, !PT ;  /* 0x0000002734347212 */ /* 0x000fe200078e3cff */
[--C-:B------:R-:W-:Y:S01]  /*aa80*/  IMAD.X R39, RZ, RZ, R17.reuse, P5 ;  /* 0x000000ffff277224 */ /* 0x100fe200028e0611 */
[----:B------:R-:W-:Y:S01]  /*aa90*/  F2FP.F16.F32.PACK_AB R5, R49, R56 ;  /* 0x000000383105723e */ /* 0x000fe200000000ff */
[--C-:B------:R-:W-:Y:S01]  /*aaa0*/  IMAD.X R49, RZ, RZ, R17.reuse, P4 ;  /* 0x000000ffff317224 */ /* 0x100fe200020e0611 */
[----:B------:R-:W-:Y:S01]  /*aab0*/  LOP3.LUT R42, R42, R43, RZ, 0x3c, !PT ;  /* 0x0000002b2a2a7212 */ /* 0x000fe200078e3cff */
[----:B------:R-:W-:Y:S01]  /*aac0*/  IMAD.X R43, RZ, RZ, R17, P2 ;  /* 0x000000ffff2b7224 */ /* 0x000fe200010e0611 */
[----:B------:R-:W-:-:S02]  /*aad0*/  IADD3 R57, P5, R16, 0xc020, RZ ;  /* 0x0000c02010397810 */ /* 0x000fc40007fbe0ff */
[----:B------:R-:W-:Y:S02]  /*aae0*/  IADD3 R59, P2, R16, 0xc040, RZ ;  /* 0x0000c040103b7810 */ /* 0x000fe40007f5e0ff */
[----:B------:R-:W-:Y:S02]  /*aaf0*/  LOP3.LUT R50, R51, 0x380, RZ, 0xc0, !PT ;  /* 0x0000038033327812 */ /* 0x000fe400078ec0ff */
[----:B------:R-:W-:Y:S02]  /*ab00*/  LOP3.LUT R56, R57, 0x380, RZ, 0xc0, !PT ;  /* 0x0000038039387812 */ /* 0x000fe400078ec0ff */
[----:B------:R-:W-:Y:S02]  /*ab10*/  LOP3.LUT R58, R59, 0x380, RZ, 0xc0, !PT ;  /* 0x000003803b3a7812 */ /* 0x000fe400078ec0ff */
[----:B------:R-:W-:Y:S02]  /*ab20*/  SHF.R.U64 R50, R50, 0x3, RZ ;  /* 0x0000000332327819 */ /* 0x000fe400000012ff */
[----:B------:R-:W-:-:S02]  /*ab30*/  F2FP.F16.F32.PACK_AB R10, R10, R11 ;  /* 0x0000000b0a0a723e */ /* 0x000fc400000000ff */
[----:B------:R-:W-:Y:S02]  /*ab40*/  F2FP.F16.F32.PACK_AB R8, R41, R8 ;  /* 0x000000082908723e */ /* 0x000fe400000000ff */
[----:B------:R-:W-:Y:S02]  /*ab50*/  F2FP.F16.F32.PACK_AB R11, R40, R163 ;  /* 0x000000a3280b723e */ /* 0x000fe400000000ff */
[----:B------:R-:W-:Y:S02]  /*ab60*/  F2FP.F16.F32.PACK_AB R12, R12, R13 ;  /* 0x0000000d0c0c723e */ /* 0x000fe400000000ff */
[----:B------:R-:W-:Y:S02]  /*ab70*/  F2FP.F16.F32.PACK_AB R14, R14, R15 ;  /* 0x0000000f0e0e723e */ /* 0x000fe400000000ff */
[----:B------:R-:W-:Y:S02]  /*ab80*/  SHF.R.U64 R56, R56, 0x3, RZ ;  /* 0x0000000338387819 */ /* 0x000fe400000012ff */
[----:B------:R-:W-:-:S02]  /*ab90*/  F2FP.F16.F32.PACK_AB R13, R153, R160 ;  /* 0x000000a0990d723e */ /* 0x000fc400000000ff */
[----:B------:R-:W-:Y:S02]  /*aba0*/  F2FP.F16.F32.PACK_AB R15, R154, R161 ;  /* 0x000000a19a0f723e */ /* 0x000fe400000000ff */
[----:B------:R-:W-:Y:S02]  /*abb0*/  SHF.R.U64 R58, R58, 0x3, RZ ;  /* 0x000000033a3a7819 */ /* 0x000fe400000012ff */
[----:B------:R-:W-:Y:S02]  /*abc0*/  F2FP.F16.F32.PACK_AB R24, R24, R3 ;  /* 0x000000031818723e */ /* 0x000fe400000000ff */
[----:B------:R-:W-:Y:S02]  /*abd0*/  F2FP.F16.F32.PACK_AB R72, R73, R72 ;  /* 0x000000484948723e */ /* 0x000fe400000000ff */
[----:B------:R-:W-:Y:S01]  /*abe0*/  LOP3.LUT R50, R50, R51, RZ, 0x3c, !PT ;  /* 0x0000003332327212 */ /* 0x000fe200078e3cff */
[----:B------:R-:W-:Y:S01]  /*abf0*/  IMAD.X R51, RZ, RZ, R17, P3 ;  /* 0x000000ffff337224 */ /* 0x000fe200018e0611 */
[----:B------:R-:W-:-:S02]  /*ac00*/  MOV R34, R34 ;  /* 0x0000002200227202 */ /* 0x000fc40000000f00 */
[----:B------:R-:W-:Y:S02]  /*ac10*/  F2FP.F16.F32.PACK_AB R73, R75, R74 ;  /* 0x0000004a4b49723e */ /* 0x000fe400000000ff */
[----:B------:R-:W-:Y:S02]  /*ac20*/  F2FP.F16.F32.PACK_AB R80, R81, R80 ;  /* 0x000000505150723e */ /* 0x000fe400000000ff */
[----:B------:R-:W-:Y:S02]  /*ac30*/  MOV R38, R38 ;  /* 0x0000002600267202 */ /* 0x000fe40000000f00 */
[----:B------:R-:W-:Y:S02]  /*ac40*/  F2FP.F16.F32.PACK_AB R74, R77, R76 ;  /* 0x0000004c4d4a723e */ /* 0x000fe400000000ff */
[----:B------:R-:W-:Y:S02]  /*ac50*/  F2FP.F16.F32.PACK_AB R75, R79, R78 ;  /* 0x0000004e4f4b723e */ /* 0x000fe400000000ff */
[----:B------:R-:W-:-:S02]  /*ac60*/  F2FP.F16.F32.PACK_AB R81, R83, R82 ;  /* 0x000000525351723e */ /* 0x000fc400000000ff */
[----:B------:R-:W-:Y:S02]  /*ac70*/  F2FP.F16.F32.PACK_AB R88, R89, R88 ;  /* 0x000000585958723e */ /* 0x000fe400000000ff */
[----:B------:R-:W-:Y:S01]  /*ac80*/  LOP3.LUT R56, R56, R57, RZ, 0x3c, !PT ;  /* 0x0000003938387212 */ /* 0x000fe200078e3cff */
[----:B------:R-:W-:Y:S01]  /*ac90*/  IMAD.X R57, RZ, RZ, R17, P5 ;  /* 0x000000ffff397224 */ /* 0x000fe200028e0611 */
[----:B------:R-:W-:Y:S02]  /*aca0*/  MOV R42, R42 ;  /* 0x0000002a002a7202 */ /* 0x000fe40000000f00 */
[----:B------:R-:W-:Y:S02]  /*acb0*/  F2FP.F16.F32.PACK_AB R82, R85, R84 ;  /* 0x000000545552723e */ /* 0x000fe400000000ff */
[----:B------:R-:W-:Y:S02]  /*acc0*/  F2FP.F16.F32.PACK_AB R83, R87, R86 ;  /* 0x000000565753723e */ /* 0x000fe400000000ff */
[----:B------:R-:W-:-:S02]  /*acd0*/  F2FP.F16.F32.PACK_AB R89, R91, R90 ;  /* 0x0000005a5b59723e */ /* 0x000fc400000000ff */
[----:B------:R-:W-:Y:S02]  /*ace0*/  F2FP.F16.F32.PACK_AB R96, R97, R96 ;  /* 0x000000606160723e */ /* 0x000fe400000000ff */
[----:B------:R-:W-:Y:S01]  /*acf0*/  LOP3.LUT R58, R58, R59, RZ, 0x3c, !PT ;  /* 0x0000003b3a3a7212 */ /* 0x000fe200078e3cff */
[----:B------:R-:W-:Y:S01]  /*ad00*/  IMAD.X R59, RZ, RZ, R17, P2 ;  /* 0x000000ffff3b7224 */ /* 0x000fe200010e0611 */
[----:B------:R-:W-:Y:S02]  /*ad10*/  IADD3.X R53, RZ, R17, RZ, P6, !PT ;  /* 0x00000011ff357210 */ /* 0x000fe400037fe4ff */
        /* <DEDUP_REMOVED lines=9> */
[----:B------:R-:W-:Y:S02]  /*adb0*/  F2FP.F16.F32.PACK_AB R106, R109, R108 ;  /* 0x0000006c6d6a723e */ /* 0x000fe400000000ff */
[----:B------:R-:W-:Y:S02]  /*adc0*/  F2FP.F16.F32.PACK_AB R107, R111, R110 ;  /* 0x0000006e6f6b723e */ /* 0x000fe400000000ff */
[----:B--2---:R-:W-:Y:S02]  /*add0*/  @P0 PRMT R20, R21, 0x654, R20 ;  /* 0x0000065415140816 */ /* 0x004fe40000000014 */
[C---:B------:R-:W-:Y:S02]  /*ade0*/  IADD3 R21, P1, R16.reuse, 0x20, RZ ;  /* 0x0000002010157810 */ /* 0x040fe40007f3e0ff */
[----:B------:R2:W-:Y:S01]  /*adf0*/  @P0 SYNCS.ARRIVE.TRANS64.RED.A1T0 RZ, [R20+URZ], RZ ;  /* 0x000000ff14ff09a7 */ /* 0x0005e2000810043f */
[----:B------:R-:W-:Y:S01]  /*ae00*/  IADD3 R27, P0, R16, 0x40, RZ ;  /* 0x00000040101b7810 */ /* 0x000fe20007f1e0ff */
[----:B------:R-:W-:Y:S01]  /*ae10*/  BAR.SYNC.DEFER_BLOCKING 0x1, 0x100 ;  /* 0x0044000000007b1d */ /* 0x000fe20000010000 */
[----:B------:R-:W-:-:S02]  /*ae20*/  F2FP.F16.F32.PACK_AB R113, R115, R114 ;  /* 0x000000727371723e */ /* 0x000fc400000000ff */
[----:B------:R-:W-:Y:S02]  /*ae30*/  LOP3.LUT R26, R27, 0x380, RZ, 0xc0, !PT ;  /* 0x000003801b1a7812 */ /* 0x000fe400078ec0ff */
[----:B------:R-:W-:Y:S02]  /*ae40*/  F2FP.F16.F32.PACK_AB R120, R121, R120 ;  /* 0x000000787978723e */ /* 0x000fe400000000ff */
[----:B--2---:R-:W-:Y:S02]  /*ae50*/  LOP3.LUT R20, R21, 0x380, RZ, 0xc0, !PT ;  /* 0x0000038015147812 */ /* 0x004fe400078ec0ff */
[----:B------:R-:W-:Y:S02]  /*ae60*/  SHF.R.U64 R26, R26, 0x3, RZ ;  /* 0x000000031a1a7819 */ /* 0x000fe400000012ff */
[----:B------:R-:W-:Y:S02]  /*ae70*/  SHF.R.U64 R20, R20, 0x3, RZ ;  /* 0x0000000314147819 */ /* 0x000fe400000012ff */
[----:B------:R-:W-:Y:S01]  /*ae80*/  LOP3.LUT R26, R26, R27, RZ, 0x3c, !PT ;  /* 0x0000001b1a1a7212 */ /* 0x000fe200078e3cff */
[----:B------:R-:W-:Y:S01]  /*ae90*/  IMAD.X R27, RZ, RZ, R17, P0 ;  /* 0x000000ffff1b7224 */ /* 0x000fe200000e0611 */
[----:B------:R-:W-:-:S02]  /*aea0*/  LOP3.LUT R20, R20, R21, RZ, 0x3c, !PT ;  /* 0x0000001514147212 */ /* 0x000fc400078e3cff */
[----:B------:R-:W-:Y:S02]  /*aeb0*/  IADD3.X R21, RZ, R17, RZ, P1, !PT ;  /* 0x00000011ff157210 */ /* 0x000fe40000ffe4ff */
[C---:B------:R-:W-:Y:S02]  /*aec0*/  IADD3 R45, P1, R16.reuse, 0x8000, RZ ;  /* 0x00008000102d7810 */ /* 0x040fe40007f3e0ff */
[----:B------:R-:W-:Y:S02]  /*aed0*/  IADD3 R47, P0, R16, 0x8020, RZ ;  /* 0x00008020102f7810 */ /* 0x000fe40007f1e0ff */
[----:B------:R-:W-:Y:S01]  /*aee0*/  LOP3.LUT R44, R45, 0x380, RZ, 0xc0, !PT ;  /* 0x000003802d2c7812 */ /* 0x000fe200078ec0ff */
[----:B------:R2:W-:Y:S01]  /*aef0*/  STSM.16.M88.4 [R55], R4 ;  /* 0x0000000437007844 */ /* 0x0005e20000000200 */
[----:B------:R-:W-:Y:S02]  /*af00*/  LOP3.LUT R46, R47, 0x380, RZ, 0xc0, !PT ;  /* 0x000003802f2e7812 */ /* 0x000fe400078ec0ff */
[----:B------:R-:W-:-:S02]  /*af10*/  SHF.R.U64 R44, R44, 0x3, RZ ;  /* 0x000000032c2c7819 */ /* 0x000fc400000012ff */
[----:B------:R-:W-:Y:S02]  /*af20*/  SHF.R.U64 R46, R46, 0x3, RZ ;  /* 0x000000032e2e7819 */ /* 0x000fe400000012ff */
[----:B------:R-:W-:Y:S02]  /*af30*/  LOP3.LUT R44, R44, R45, RZ, 0x3c, !PT ;  /* 0x0000002d2c2c7212 */ /* 0x000fe400078e3cff */
[----:B------:R-:W-:Y:S02]  /*af40*/  IADD3.X R45, RZ, R17, RZ, P1, !PT ;  /* 0x00000011ff2d7210 */ /* 0x000fe40000ffe4ff */
[----:B------:R-:W-:Y:S02]  /*af50*/  IADD3 R9, P1, R16, 0xc060, RZ ;  /* 0x0000c06010097810 */ /* 0x000fe40007f3e0ff */
[----:B------:R-:W-:Y:S01]  /*af60*/  LOP3.LUT R46, R46, R47, RZ, 0x3c, !PT ;  /* 0x0000002f2e2e7212 */ /* 0x000fe200078e3cff */
[--C-:B------:R-:W-:Y:S01]  /*af70*/  IMAD.X R47, RZ, RZ, R17.reuse, P0 ;  /* 0x000000ffff2f7224 */ /* 0x100fe200000e0611 */
[----:B------:R-:W-:Y:S01]  /*af80*/  LOP3.LUT R54, R9, 0x380, RZ, 0xc0, !PT ;  /* 0x0000038009367812 */ /* 0x000fe200078ec0ff */
[----:B--2---:R-:W-:Y:S01]  /*af90*/  IMAD.X R55, RZ, RZ, R17, P1 ;  /* 0x000000ffff377224 */ /* 0x004fe200008e0611 */
[----:B------:R-:W-:-:S02]  /*afa0*/  LOP3.LUT P0, RZ, R214, 0x3, RZ, 0xc0, !PT ;  /* 0x00000003d6ff7812 */ /* 0x000fc4000780c0ff */
[----:B------:R-:W-:Y:S02]  /*afb0*/  SHF.R.U64 R54, R54, 0x3, RZ ;  /* 0x0000000336367819 */ /* 0x000fe400000012ff */
[----:B------:R-:W-:Y:S01]  /*afc0*/  MOV R20, R20 ;  /* 0x0000001400147202 */ /* 0x000fe20000000f00 */
[----:B------:R-:W-:Y:S01]  /*afd0*/  IMAD.U32 R21, RZ, RZ, UR5 ;  /* 0x00000005ff157e24 */ /* 0x000fe2000f8e00ff */
[----:B------:R-:W-:Y:S01]  /*afe0*/  LOP3.LUT R54, R54, R9, RZ, 0x3c, !PT ;  /* 0x0000000936367212 */ /* 0x000fe200078e3cff */
[----:B------:R-:W-:Y:S01]  /*aff0*/  VIADD R9, R31, 0x8 ;  /* 0x000000081f097836 */ /* 0x000fe20000000000 */
[----:B------:R-:W-:Y:S02]  /*b000*/  F2FP.F16.F32.PACK_AB R4, R33, R32 ;  /* 0x000000202104723e */ /* 0x000fe400000000ff */
[----:B------:R-:W-:Y:S02]  /*b010*/  F2FP.F16.F32.PACK_AB R5, R156, R157 ;  /* 0x0000009d9c05723e */ /* 0x000fe400000000ff */
[----:B------:R-:W-:-:S02]  /*b020*/  F2FP.F16.F32.PACK_AB R6, R37, R36 ;  /* 0x000000242506723e */ /* 0x000fc400000000ff */
[----:B------:R-:W-:Y:S02]  /*b030*/  F2FP.F16.F32.PACK_AB R7, R25, R158 ;  /* 0x0000009e1907723e */ /* 0x000fe400000000ff */
[----:B------:R-:W-:Y:S02]  /*b040*/  ISETP.GE.OR P1, PT, R9, UR7, P0 ;  /* 0x0000000709007c0c */ /* 0x000fe40008726670 */
[----:B------:R-:W-:Y:S01]  /*b050*/  MOV R165, R26 ;  /* 0x0000001a00a57202 */ /* 0x000fe20000000f00 */
[----:B------:R2:W-:Y:S01]  /*b060*/  STSM.16.M88.4 [R20], R4 ;  /* 0x0000000414007844 */ /* 0x0005e20000000200 */
[----:B------:R-:W-:Y:S02]  /*b070*/  F2FP.F16.F32.PACK_AB R9, R155, R162 ;  /* 0x000000a29b09723e */ /* 0x000fe400000000ff */
[----:B------:R-:W-:Y:S02]  /*b080*/  F2FP.F16.F32.PACK_AB R25, R152, R159 ;  /* 0x0000009f9819723e */ /* 0x000fe400000000ff */
[----:B------:R-:W-:Y:S01]  /*b090*/  F2FP.F16.F32.PACK_AB R26, R61, R60 ;  /* 0x0000003c3d1a723e */ /* 0x000fe200000000ff */
[----:B------:R-:W-:Y:S01]  /*b0a0*/  STSM.16.M88.4 [R165], R8 ;  /* 0x00000008a5007844 */ /* 0x000fe20000000200 */
[----:B------:R-:W-:-:S02]  /*b0b0*/  F2FP.F16.F32.PACK_AB R27, R63, R62 ;  /* 0x0000003e3f1b723e */ /* 0x000fc400000000ff */
[----:B------:R-:W-:Y:S01]  /*b0c0*/  MOV R44, R44 ;  /* 0x0000002c002c7202 */ /* 0x000fe20000000f00 */
[----:B------:R-:W-:Y:S01]  /*b0d0*/  STSM.16.M88.4 [R164], R12 ;  /* 0x0000000ca4007844 */ /* 0x000fe20000000200 */
[----:B------:R-:W-:Y:S02]  /*b0e0*/  MOV R21, UR6 ;  /* 0x0000000600157c02 */ /* 0x000fe40008000f00 */
[----:B------:R-:W-:Y:S01]  /*b0f0*/  MOV R46, R46 ;  /* 0x0000002e002e7202 */ /* 0x000fe20000000f00 */
[----:B------:R-:W-:Y:S01]  /*b100*/  STSM.16.M88.4 [R30], R24 ;  /* 0x000000181e007844 */ /* 0x000fe20000000200 */
[----:B------:R-:W-:Y:S01]  /*b110*/  MOV R50, R50 ;  /* 0x0000003200327202 */ /* 0x000fe20000000f00 */
[----:B--2---:R-:W-:Y:S01]  /*b120*/  IMAD.U32 R20, RZ, RZ, UR4 ;  /* 0x00000004ff147e24 */ /* 0x004fe2000f8e00ff */
[----:B------:R-:W-:Y:S01]  /*b130*/  F2FP.F16.F32.PACK_AB R4, R65, R64 ;  /* 0x000000404104723e */ /* 0x000fe200000000ff */
[----:B------:R-:W-:Y:S01]  /*b140*/  USHF.R.S32.HI UR4, URZ, 0x1f, UR36 ;  /* 0x0000001f3f047899 */ /* 0x000fe20008011424 */
[----:B------:R-:W-:Y:S01]  /*b150*/  F2FP.F16.F32.PACK_AB R5, R67, R66 ;  /* 0x000000424305723e */ /* 0x000fe200000000ff */
[----:B-1----:R-:W-:Y:S01]  /*b160*/  IMAD.WIDE.U32 R20, R28, UR36, R20 ;  /* 0x000000241c147c25 */ /* 0x002fe2000f8e0014 */
[----:B------:R-:W-:-:S02]  /*b170*/  F2FP.F16.F32.PACK_AB R6, R69, R68 ;  /* 0x000000444506723e */ /* 0x000fc400000000ff */
[----:B------:R-:W-:Y:S02]  /*b180*/  F2FP.F16.F32.PACK_AB R7, R71, R70 ;  /* 0x000000464707723e */ /* 0x000fe400000000ff */
[----:B------:R-:W-:Y:S02]  /*b190*/  F2FP.F16.F32.PACK_AB R114, R117, R116 ;  /* 0x000000747572723e */ /* 0x000fe400000000ff */
[----:B------:R-:W-:Y:S01]  /*b1a0*/  F2FP.F16.F32.PACK_AB R115, R119, R118 ;  /* 0x000000767773723e */ /* 0x000fe200000000ff */
[----:B------:R1:W-:Y:S01]  /*b1b0*/  STSM.16.M88.4 [R34], R4 ;  /* 0x0000000422007844 */ /* 0x0003e20000000200 */
[----:B------:R-:W-:Y:S02]  /*b1c0*/  F2FP.F16.F32.PACK_AB R121, R123, R122 ;  /* 0x0000007a7b79723e */ /* 0x000fe400000000ff */
[----:B------:R-:W-:Y:S01]  /*b1d0*/  F2FP.F16.F32.PACK_AB R128, R129, R128 ;  /* 0x000000808180723e */ /* 0x000fe200000000ff */
[----:B------:R-:W-:Y:S01]  /*b1e0*/  STSM.16.M88.4 [R38], R72 ;  /* 0x0000004826007844 */ /* 0x000fe20000000200 */
[----:B------:R-:W-:-:S02]  /*b1f0*/  MOV R52, R52 ;  /* 0x0000003400347202 */ /* 0x000fc40000000f00 */
[----:B------:R-:W-:Y:S01]  /*b200*/  F2FP.F16.F32.PACK_AB R122, R125, R124 ;  /* 0x0000007c7d7a723e */ /* 0x000fe200000000ff */
[----:B------:R-:W-:Y:S01]  /*b210*/  STSM.16.M88.4 [R42], R80 ;  /* 0x000000502a007844 */ /* 0x000fe20000000200 */
[----:B------:R-:W-:Y:S02]  /*b220*/  F2FP.F16.F32.PACK_AB R123, R127, R126 ;  /* 0x0000007e7f7b723e */ /* 0x000fe400000000ff */
[----:B------:R-:W-:Y:S01]  /*b230*/  F2FP.F16.F32.PACK_AB R129, R131, R130 ;  /* 0x000000828381723e */ /* 0x000fe200000000ff */
[----:B------:R-:W-:Y:S01]  /*b240*/  STSM.16.M88.4 [R44], R88 ;  /* 0x000000582c007844 */ /* 0x000fe20000000200 */
[----:B------:R-:W-:Y:S02]  /*b250*/  F2FP.F16.F32.PACK_AB R136, R137, R136 ;  /* 0x000000888988723e */ /* 0x000fe400000000ff */
[----:B------:R-:W-:Y:S01]  /*b260*/  MOV R56, R56 ;  /* 0x0000003800387202 */ /* 0x000fe20000000f00 */
[----:B-1----:R-:W-:Y:S01]  /*b270*/  IMAD R4, R28, UR4, RZ ;  /* 0x000000041c047c24 */ /* 0x002fe2000f8e02ff */
[----:B------:R-:W-:Y:S01]  /*b280*/  F2FP.F16.F32.PACK_AB R130, R133, R132 ;  /* 0x000000848582723e */ /* 0x000fe200000000ff */
[----:B------:R-:W-:Y:S01]  /*b290*/  STSM.16.M88.4 [R46], R96 ;  /* 0x000000602e007844 */ /* 0x000fe20000000200 */
[----:B------:R-:W-:Y:S01]  /*b2a0*/  F2FP.F16.F32.PACK_AB R131, R135, R134 ;  /* 0x000000868783723e */ /* 0x000fe200000000ff */
[----:B------:R-:W-:Y:S01]  /*b2b0*/  IMAD R4, R29, UR36, R4 ;  /* 0x000000241d047c24 */ /* 0x000fe2000f8e0204 */
[----:B------:R-:W-:Y:S01]  /*b2c0*/  F2FP.F16.F32.PACK_AB R137, R139, R138 ;  /* 0x0000008a8b89723e */ /* 0x000fe200000000ff */
[----:B------:R-:W-:Y:S01]  /*b2d0*/  STSM.16.M88.4 [R48], R104 ;  /* 0x0000006830007844 */ /* 0x000fe20000000200 */
[----:B------:R-:W-:Y:S01]  /*b2e0*/  F2FP.F16.F32.PACK_AB R144, R145, R144 ;  /* 0x000000909190723e */ /* 0x000fe200000000ff */
[----:B------:R-:W-:Y:S01]  /*b2f0*/  ULDC.64 UR4, c[0x0][0xb40] ;  /* 0x0002d00000047ab9 */ /* 0x000fe20000000a00 */
[----:B------:R-:W-:Y:S01]  /*b300*/  MOV R58, R58 ;  /* 0x0000003a003a7202 */ /* 0x000fe20000000f00 */
[----:B------:R-:W-:Y:S01]  /*b310*/  STSM.16.M88.4 [R50], R112 ;  /* 0x0000007032007844 */ /* 0x000fe20000000200 */
[----:B------:R-:W-:-:S02]  /*b320*/  F2FP.F16.F32.PACK_AB R138, R141, R140 ;  /* 0x0000008c8d8a723e */ /* 0x000fc400000000ff */
[----:B------:R-:W-:Y:S01]  /*b330*/  F2FP.F16.F32.PACK_AB R139, R143, R142 ;  /* 0x0000008e8f8b723e */ /* 0x000fe200000000ff */
[----:B------:R-:W-:Y:S01]  /*b340*/  STSM.16.M88.4 [R52], R120 ;  /* 0x0000007834007844 */ /* 0x000fe20000000200 */
[----:B------:R-:W-:Y:S02]  /*b350*/  F2FP.F16.F32.PACK_AB R145, R147, R146 ;  /* 0x000000929391723e */ /* 0x000fe400000000ff */
[----:B------:R-:W-:Y:S01]  /*b360*/  MOV R54, R54 ;  /* 0x0000003600367202 */ /* 0x000fe20000000f00 */
[----:B------:R-:W-:Y:S01]  /*b370*/  STSM.16.M88.4 [R56], R128 ;  /* 0x0000008038007844 */ /* 0x000fe20000000200 */
[----:B------:R-:W-:Y:S02]  /*b380*/  F2FP.F16.F32.PACK_AB R146, R149, R148 ;  /* 0x000000949592723e */ /* 0x000fe400000000ff */
[----:B------:R-:W-:Y:S01]  /*b390*/  F2FP.F16.F32.PACK_AB R147, R151, R150 ;  /* 0x000000969793723e */ /* 0x000fe200000000ff */
[----:B------:R-:W-:Y:S01]  /*b3a0*/  STSM.16.M88.4 [R58], R136 ;  /* 0x000000883a007844 */ /* 0x000fe20000000200 */
[----:B------:R-:W-:-:S02]  /*b3b0*/  SHF.R.S32.HI R3, RZ, 0x1f, R31 ;  /* 0x0000001fff037819 */ /* 0x000fc4000001141f */
[C---:B------:R-:W-:Y:S01]  /*b3c0*/  IADD3 R5, P2, R31.reuse, R20, RZ ;  /* 0x000000141f057210 */ /* 0x040fe20007f5e0ff */
[----:B------:R-:W-:Y:S01]  /*b3d0*/  STSM.16.M88.4 [R54], R144 ;  /* 0x0000009036007844 */ /* 0x000fe20000000200 */
[----:B------:R-:W-:Y:S02]  /*b3e0*/  ISETP.GE.OR P0, PT, R31, UR7, P0 ;  /* 0x000000071f007c0c */ /* 0x000fe40008706670 */
        /* <DEDUP_REMOVED lines=8> */
[----:B------:R-:W-:Y:S01]  /*b470*/  LEA R4, P2, R5, UR4, 0x2 ;  /* 0x0000000405047c11 */ /* 0x000fe2000f8410ff */
[----:B------:R-:W-:Y:S01]  /*b480*/  ULDC UR4, c[0x0][0xc] ;  /* 0x0000030000047ab9 */ /* 0x000fe20000000800 */
[----:B------:R-:W1:Y:S01]  /*b490*/  SHFL.IDX PT, R3, R218, RZ, 0x1f ;  /* 0x00001fffda037589 */ /* 0x000e6200000e0000 */
[----:B------:R-:W-:-:S02]  /*b4a0*/  R2UR UR10, R212 ;  /* 0x00000000d40a72ca */ /* 0x000fc400000e0000 */
[----:B------:R-:W-:-:S05]  /*b4b0*/  LEA.HI.X R5, R5, UR5, R20, 0x2, P2 ;  /* 0x0000000505057c11 */ /* 0x000fca00090f1414 */
[----:B------:R2:W-:Y:S04]  /*b4c0*/  @!P0 STG.E desc[UR12][R4.64], R2 ;  /* 0x0000000204008986 */ /* 0x0005e8000c10190c */
[----:B------:R2:W-:Y:S02]  /*b4d0*/  @!P1 STG.E desc[UR12][R4.64+0x20], R0 ;  /* 0x0000200004009986 */ /* 0x0005e4000c10190c */
[----:B------:R-:W-:-:S06]  /*b4e0*/  UIADD3 UR10, UR4, UR10, URZ ;  /* 0x0000000a040a7290 */ /* 0x000fcc000fffe03f */
[----:B------:R-:W-:Y:S01]  /*b4f0*/  IMAD.U32 R212, RZ, RZ, UR10 ;  /* 0x0000000affd47e24 */ /* 0x000fe2000f8e00ff */
        /* <DEDUP_REMOVED lines=25> */
[----:B------:R1:W-:Y:S01]  /*b690*/  UTMASTG.5D [UR32], [UR4] ;  /* 0x00000020040073b5 */ /* 0x0003e20008020000 */
[----:B------:R-:W-:Y:S01]  /*b6a0*/  UMOV UR8, 0x1 ;  /* 0x0000000100087882 */ /* 0x000fe20000000000 */
[----:B-1----:R-:W-:Y:S01]  /*b6b0*/  UMOV UR32, UR9 ;  /* 0x0000000900207c82 */ /* 0x002fe20008000000 */
[----:B------:R-:W-:Y:S01]  /*b6c0*/  UMOV UR33, UR6 ;  /* 0x0000000600217c82 */ /* 0x000fe20008000000 */
[----:B------:R-:W-:Y:S01]  /*b6d0*/  UIADD3 UR6, UR10, 0x38820, URZ ;  /* 0x000388200a067890 */ /* 0x000fe2000fffe03f */
[----:B------:R1:W-:Y:S03]  /*b6e0*/  UTMASTG.5D [UR32], [UR4] ;  /* 0x00000020040073b5 */ /* 0x0003e60008020000 */
[----:B------:R-:W-:-:S02]  /*b6f0*/  UPRMT UR7, URZ, 0x654, UR6 ;  /* 0x000006543f077896 */ /* 0x000fc40008000006 */
[----:B------:R-:W-:Y:S01]  /*b700*/  UPRMT UR6, UR8, 0x654, UR6 ;  /* 0x0000065408067896 */ /* 0x000fe20008000006 */
[----:B------:R0:W-:Y:S01]  /*b710*/  UTMACMDFLUSH ;  /* 0x00000000000079b7 */ /* 0x0001e20000000000 */
[----:B------:R-:W-:-:S05]  /*b720*/  DEPBAR.LE SB0, 0x0 ;  /* 0x000080000000791a */ /* 0x000fca0000000000 */
[----:B------:R-:W-:Y:S02]  /*b730*/  SYNCS.ARRIVE.TRANS64.RED.A1T0 RZ, [UR7], RZ ;  /* 0x000000ffffff79a7 */ /* 0x000fe40008100407 */
[----:B-1----:R-:W-:Y:S03]  /*b740*/  SYNCS.ARRIVE.TRANS64.RED.A1T0 RZ, [UR6], RZ ;  /* 0x000000ffffff79a7 */ /* 0x002fe60008100406 */
.L_x_155:
[----:B------:R-:W-:Y:S05]  /*b750*/  BSYNC B0 ;  /* 0x0000000000007941 */ /* 0x000fea0003800000 */
.L_x_154:
[----:B------:R-:W1:Y:S01]  /*b760*/  LDC R0, c[0x0][0xda4] ;  /* 0x00036900ff007b82 */ /* 0x000e620000000800 */
[----:B------:R-:W-:Y:S01]  /*b770*/  R2UR UR4, R213 ;  /* 0x00000000d50472ca */ /* 0x000fe200000e0000 */
[----:B------:R-:W-:Y:S01]  /*b780*/  UIADD3 UR38, UR38, 0x1, URZ ;  /* 0x0000000126267890 */ /* 0x000fe2000fffe03f */
[----:B------:R-:W-:Y:S02]  /*b790*/  R2UR UR6, R212 ;  /* 0x00000000d40672ca */ /* 0x000fe400000e0000 */
[----:B------:R-:W-:Y:S01]  /*b7a0*/  R2UR UR5, R19 ;  /* 0x00000000130572ca */ /* 0x000fe200000e0000 */
[----:B------:R-:W-:-:S04]  /*b7b0*/  UISETP.NE.AND UP0, UPT, UR38, 0x2, UPT ;  /* 0x000000022600788c */ /* 0x000fc8000bf05270 */
[----:B------:R-:W-:-:S04]  /*b7c0*/  USEL UR38, UR38, URZ, UP0 ;  /* 0x0000003f26267287 */ /* 0x000fc80008000000 */
[----:B------:R-:W-:-:S06]  /*b7d0*/  UIADD3 UR4, UR4, 0x1, URZ ;  /* 0x0000000104047890 */ /* 0x000fcc000fffe03f */
[----:B------:R-:W-:Y:S01]  /*b7e0*/  IMAD.U32 R213, RZ, RZ, UR4 ;  /* 0x00000004ffd57e24 */ /* 0x000fe2000f8e00ff */
[----:B------:R-:W-:Y:S01]  /*b7f0*/  USEL UR4, URZ, 0x1, UP0 ;  /* 0x000000013f047887 */ /* 0x000fe20008000000 */
[----:B-1----:R-:W-:-:S03]  /*b800*/  ISETP.LE.AND P0, PT, R0, UR6, PT ;  /* 0x0000000600007c0c */ /* 0x002fc6000bf03270 */
[----:B------:R-:W-:-:S06]  /*b810*/  ULOP3.LUT UR5, UR5, UR4, URZ, 0x3c, !UPT ;  /* 0x0000000405057292 */ /* 0x000fcc000f8e3c3f */
[----:B------:R-:W-:-:S04]  /*b820*/  IMAD.U32 R19, RZ, RZ, UR5 ;  /* 0x00000005ff137e24 */ /* 0x000fc8000f8e00ff */
[----:B------:R-:W-:Y:S05]  /*b830*/  @!P0 BRA `(.L_x_156) ;  /* 0xffffff5800bc8947 */ /* 0x000fea000383ffff */
[----:B------:R-:W-:Y:S05]  /*b840*/  EXIT ;  /* 0x000000000000794d */ /* 0x000fea0003800000 */
.L_x_128:
[----:B------:R-:W-:-:S08]  /*b850*/  NOP ;  /* 0x0000000000007918 */ /* 0x000fd00000000000 */
[----:B-1----:R-:W1:-:S00]  /*b860*/  USETMAXREG.DEALLOC.CTAPOOL 0x18 ;  /* 0x00000018000079c8 */ /* 0x002e4000080e0500 */
[----:B-1----:R-:W-:-:S06]  /*b870*/  LOP3.LUT R0, R0, 0x3, RZ, 0xc0, !PT ;  /* 0x0000000300007812 */ /* 0x002fcc00078ec0ff */
[----:B------:R-:W1:Y:S02]  /*b880*/  SHFL.IDX PT, R0, R0, RZ, 0x1f ;  /* 0x00001fff00007589 */ /* 0x000e6400000e0000 */
[----:B-1----:R-:W-:-:S13]  /*b890*/  ISETP.NE.AND P0, PT, R0, RZ, PT ;  /* 0x000000ff0000720c */ /* 0x002fda0003f05270 */
[----:B------:R-:W-:Y:S05]  /*b8a0*/  @P0 EXIT ;  /* 0x000000000000094d */ /* 0x000fea0003800000 */
[----:B------:R-:W1:Y:S01]  /*b8b0*/  S2UR UR4, SR_CTAID.X ;  /* 0x00000000000479c3 */ /* 0x000e620000002500 */
[----:B------:R-:W-:Y:S01]  /*b8c0*/  MOV R16, RZ ;  /* 0x000000ff00107202 */ /* 0x000fe20000000f00 */
[----:B------:R-:W-:Y:S02]  /*b8d0*/  IMAD.MOV.U32 R2, RZ, RZ, 0x1 ;  /* 0x00000001ff027424 */ /* 0x000fe400078e00ff */
[----:B------:R-:W-:-:S04]  /*b8e0*/  IMAD.MOV.U32 R19, RZ, RZ, 0x1 ;  /* 0x00000001ff137424 */ /* 0x000fc800078e00ff */
[----:B------:R-:W1:Y:S02]  /*b8f0*/  LDC R0, c[0x0][0xda4] ;  /* 0x00036900ff007b82 */ /* 0x000e640000000800 */
[----:B-1----:R-:W-:-:S13]  /*b900*/  ISETP.LE.AND P0, PT, R0, UR4, PT ;  /* 0x0000000400007c0c */ /* 0x002fda000bf03270 */
[----:B------:R-:W-:Y:S05]  /*b910*/  @P0 BRA `(.L_x_157) ;  /* 0x0000003400500947 */ /* 0x000fea0003800000 */
[----:B------:R-:W2:Y:S01]  /*b920*/  LDL R4, [R1+0x24] ;  /* 0x0000240001047983 */ /* 0x000ea20000100800 */
[----:B------:R-:W1:Y:S01]  /*b930*/  S2UR UR4, SR_CTAID.X ;  /* 0x00000000000479c3 */ /* 0x000e620000002500 */
[----:B------:R-:W-:Y:S01]  /*b940*/  MOV R16, RZ ;  /* 0x000000ff00107202 */ /* 0x000fe20000000f00 */
[----:B------:R-:W-:Y:S01]  /*b950*/  IMAD.MOV.U32 R19, RZ, RZ, 0x1 ;  /* 0x00000001ff137424 */ /* 0x000fe200078e00ff */
[----:B------:R-:W3:Y:S01]  /*b960*/  S2R R3, SR_TID.X ;  /* 0x0000000000037919 */ /* 0x000ee20000002100 */
[----:B------:R-:W-:Y:S01]  /*b970*/  ULDC.64 UR36, c[0x0][0x198] ;  /* 0x0000660000247ab9 */ /* 0x000fe20000000a00 */
[----:B------:R-:W-:Y:S01]  /*b980*/  ULDC UR39, c[0x0][0xc] ;  /* 0x0000030000277ab9 */ /* 0x000fe20000000800 */
[C---:B---3--:R-:W-:Y:S02]  /*b990*/  LOP3.LUT P1, RZ, R3.reuse, 0x7f, RZ, 0xc0, !PT ;  /* 0x0000007f03ff7812 */ /* 0x048fe4000782c0ff */
[----:B------:R-:W-:-:S04]  /*b9a0*/  LOP3.LUT P0, R0, R3, 0x1f, RZ, 0xc0, !PT ;  /* 0x0000001f03007812 */ /* 0x000fc8000780c0ff */
[----:B------:R-:W-:Y:S01]  /*b9b0*/  PLOP3.LUT P0, PT, P0, P1, PT, 0x8a, 0x0 ;  /* 0x000000000000781c */ /* 0x000fe20000703172 */
[----:B------:R1:W-:Y:S03]  /*b9c0*/  STL [R1+0x20], R0 ;  /* 0x0000200001007387 */ /* 0x0003e60000100800 */
[----:B------:R-:W-:-:S05]  /*b9d0*/  P2R R2, PR, RZ, 0x1 ;  /* 0x00000001ff027803 */ /* 0x000fca0000000000 */
[----:B------:R3:W-:Y:S01]  /*b9e0*/  STL [R1+0x4], R2 ;  /* 0x0000040201007387 */ /* 0x0007e20000100800 */
[----:B-1----:R-:W-:-:S05]  /*b9f0*/  IMAD.U32 R0, RZ, RZ, UR4 ;  /* 0x00000004ff007e24 */ /* 0x002fca000f8e00ff */
[----:B------:R3:W-:Y:S04]  /*ba00*/  STL [R1+0x14], R0 ;  /* 0x0000140001007387 */ /* 0x0007e80000100800 */
[----:B------:R3:W-:Y:S01]  /*ba10*/  STL [R1+0x1c], RZ ;  /* 0x00001cff01007387 */ /* 0x0007e20000100800 */
[----:B--2---:R-:W-:-:S13]  /*ba20*/  R2UR UR5, R4 ;  /* 0x00000000040572ca */ /* 0x004fda00000e0000 */
[----:B---3--:R-:W-:-:S12]  /*ba30*/  ULOP3.LUT UR38, UR5, 0x2, URZ, 0xfc, !UPT ;  /* 0x0000000205267892 */ /* 0x008fd8000f8efc3f */
.L_x_210:
[----:B--2---:R-:W2:Y:S01]  /*ba40*/  LDL R2, [R1+0x14] ;  /* 0x0000140001027983 */ /* 0x004ea20000100800 */
        /* <DEDUP_REMOVED lines=16> */
[----:B------:R-:W1:Y:S03]  /*bb50*/  LDC R0, c[0x0][0x2e0] ;  /* 0x0000b800ff007b82 */ /* 0x000e660000000800 */
[----:B------:R-:W-:Y:S01]  /*bb60*/  IMAD.MOV.U32 R17, RZ, RZ, R4 ;  /* 0x000000ffff117224 */ /* 0x000fe200078e0004 */
[----:B------:R2:W-:Y:S04]  /*bb70*/  STL [R1+0xc], R4 ;  /* 0x00000c0401007387 */ /* 0x0005e80000100800 */
[----:B------:R-:W4:Y:S01]  /*bb80*/  @P1 LDC.64 R2, c[0x0][0xdb8] ;  /* 0x00036e00ff021b82 */ /* 0x000f220000000a00 */
[----:B-1----:R-:W-:Y:S01]  /*bb90*/  IMAD R7, R0, UR4, RZ ;  /* 0x0000000400077c24 */ /* 0x002fe2000f8e02ff */
[----:B------:R-:W-:-:S04]  /*bba0*/  MOV R0, 0x400 ;  /* 0x0000040000007802 */ /* 0x000fc80000000f00 */
[----:B---3--:R-:W-:Y:S01]  /*bbb0*/  LEA R6, R5, R0, 0x18 ;  /* 0x0000000005067211 */ /* 0x008fe200078ec0ff */
[----:B------:R2:W-:Y:S01]  /*bbc0*/  STL [R1+0x18], R7 ;  /* 0x0000180701007387 */ /* 0x0005e20000100800 */
[----:B------:R-:W-:Y:S01]  /*bbd0*/  IADD3 R0, R7, 0x4f, RZ ;  /* 0x0000004f07007810 */ /* 0x000fe20007ffe0ff */
[----:B----4-:R-:W-:Y:S02]  /*bbe0*/  @P1 IMAD.HI.U32 R2, R4, R2, RZ ;  /* 0x0000000204021227 */ /* 0x010fe400078e00ff */
[----:B------:R2:W-:Y:S02]  /*bbf0*/  STL [R1+0x8], R6 ;  /* 0x0000080601007387 */ /* 0x0005e40000100800 */
[----:B------:R-:W-:Y:S01]  /*bc00*/  IMAD.HI R0, R0, 0x66666667, RZ ;  /* 0x6666666700007827 */ /* 0x000fe200078e02ff */
[----:B------:R-:W-:-:S03]  /*bc10*/  @P1 SHF.R.U32.HI R17, RZ, R3, R2 ;  /* 0x00000003ff111219 */ /* 0x000fc60000011602 */
[----:B------:R-:W-:Y:S02]  /*bc20*/  VIADD R2, R6, 0x24400 ;  /* 0x0002440006027836 */ /* 0x000fe40000000000 */
[----:B------:R-:W-:-:S03]  /*bc30*/  IMAD.MOV R3, RZ, RZ, -R17 ;  /* 0x000000ffff037224 */ /* 0x000fc600078e0a11 */
[----:B------:R-:W-:Y:S01]  /*bc40*/  LOP3.LUT P0, RZ, R2, 0x3ff, RZ, 0xc0, !PT ;  /* 0x000003ff02ff7812 */ /* 0x000fe2000780c0ff */
[----:B------:R-:W-:Y:S01]  /*bc50*/  IMAD R18, R18, R3, R4 ;  /* 0x0000000312127224 */ /* 0x000fe200078e0204 */
        /* <DEDUP_REMOVED lines=8> */
[----:B--2---:R-:W-:Y:S01]  /*bce0*/  IMAD.U32 R4, RZ, RZ, UR6 ;  /* 0x00000006ff047e24 */ /* 0x004fe2000f8e00ff */
[----:B------:R-:W-:Y:S01]  /*bcf0*/  MOV R5, UR7 ;  /* 0x0000000700057c02 */ /* 0x000fe20008000f00 */
[----:B------:R-:W1:Y:S01]  /*bd00*/  LDC.64 R2, c[0x4][R2] ;  /* 0x0100000002027b82 */ /* 0x000e620000000a00 */
[----:B------:R-:W-:Y:S01]  /*bd10*/  IMAD.U32 R6, RZ, RZ, UR8 ;  /* 0x00000008ff067e24 */ /* 0x000fe2000f8e00ff */
[----:B------:R-:W-:Y:S01]  /*bd20*/  MOV R11, UR5 ;  /* 0x00000005000b7c02 */ /* 0x000fe20008000f00 */
[----:B------:R-:W-:Y:S02]  /*bd30*/  IMAD.U32 R7, RZ, RZ, UR9 ;  /* 0x00000009ff077e24 */ /* 0x000fe4000f8e00ff */
[----:B------:R-:W-:-:S02]  /*bd40*/  IMAD.U32 R10, RZ, RZ, UR4 ;  /* 0x00000004ff0a7e24 */ /* 0x000fc4000f8e00ff */
[----:B------:R-:W-:Y:S02]  /*bd50*/  IMAD.MOV.U32 R8, RZ, RZ, 0x70 ;  /* 0x00000070ff087424 */ /* 0x000fe400078e00ff */
[----:B------:R-:W-:Y:S02]  /*bd60*/  IMAD.MOV.U32 R12, RZ, RZ, 0x1 ;  /* 0x00000001ff0c7424 */ /* 0x000fe400078e00ff */
[----:B------:R-:W-:-:S07]  /*bd70*/  IMAD.MOV.U32 R13, RZ, RZ, RZ ;  /* 0x000000ffff0d7224 */ /* 0x000fce00078e00ff */
[----:B------:R-:W-:-:S07]  /*bd80*/  LEPC R20, `(.L_x_158) ;  /* 0x000000001014794e */ /* 0x000fce0000000000 */
[----:B-1----:R-:W-:Y:S05]  /*bd90*/  CALL.ABS.NOINC R2 ;  /* 0x0000000002007343 */ /* 0x002fea0003c00000 */
.L_x_158:
[----:B------:R-:W2:Y:S02]  /*bda0*/  LDL R2, [R1+0x8] ;  /* 0x0000080001027983 */ /* 0x000ea40000100800 */
[----:B--2---:R-:W-:-:S04]  /*bdb0*/  IADD3 R0, R2, 0x400, RZ ;  /* 0x0000040002007810 */ /* 0x004fc80007ffe0ff */
[----:B------:R-:W-:-:S13]  /*bdc0*/  LOP3.LUT P0, RZ, R0, 0x3ff, RZ, 0xc0, !PT ;  /* 0x000003ff00ff7812 */ /* 0x000fda000780c0ff */
[----:B------:R-:W-:Y:S05]  /*bdd0*/  @!P0 BRA `(.L_x_159) ;  /* 0x0000000000808947 */ /* 0x000fea0003800000 */
[----:B------:R-:W-:Y:S01]  /*bde0*/  MOV R0, 0x0 ;  /* 0x0000000000007802 */ /* 0x000fe20000000f00 */
[----:B------:R-:W-:Y:S01]  /*bdf0*/  ULDC.64 UR6, c[0x4][0x1b8] ;  /* 0x01006e0000067ab9 */ /* 0x000fe20000000a00 */
[----:B------:R-:W-:Y:S01]  /*be00*/  ULDC.64 UR8, c[0x4][0x1c0] ;  /* 0x0100700000087ab9 */ /* 0x000fe20000000a00 */
[----:B------:R-:W-:Y:S01]  /*be10*/  ULDC.64 UR4, c[0x4][0x120] ;  /* 0x0100480000047ab9 */ /* 0x000fe20000000a00 */
[----:B------:R1:W2:Y:S01]  /*be20*/  LDC.64 R2, c[0x4][R0] ;  /* 0x0100000000027b82 */ /* 0x0002a20000000a00 */
[----:B------:R-:W-:Y:S01]  /*be30*/  IMAD.U32 R4, RZ, RZ, UR6 ;  /* 0x00000006ff047e24 */ /* 0x000fe2000f8e00ff */
[----:B------:R-:W-:Y:S01]  /*be40*/  MOV R7, UR9 ;  /* 0x0000000900077c02 */ /* 0x000fe20008000f00 */
[----:B------:R-:W-:Y:S01]  /*be50*/  IMAD.U32 R5, RZ, RZ, UR7 ;  /* 0x00000007ff057e24 */ /* 0x000fe2000f8e00ff */
[----:B------:R-:W-:Y:S01]  /*be60*/  MOV R12, 0x1 ;  /* 0x00000001000c7802 */ /* 0x000fe20000000f00 */
[----:B------:R-:W-:Y:S02]  /*be70*/  IMAD.U32 R6, RZ, RZ, UR8 ;  /* 0x00000008ff067e24 */ /* 0x000fe4000f8e00ff */
[----:B------:R-:W-:-:S02]  /*be80*/  IMAD.U32 R10, RZ, RZ, UR4 ;  /* 0x00000004ff0a7e24 */ /* 0x000fc4000f8e00ff */
[----:B------:R-:W-:Y:S02]  /*be90*/  IMAD.U32 R11, RZ, RZ, UR5 ;  /* 0x00000005ff0b7e24 */ /* 0x000fe4000f8e00ff */
[----:B------:R-:W-:Y:S02]  /*bea0*/  IMAD.MOV.U32 R8, RZ, RZ, 0x70 ;  /* 0x00000070ff087424 */ /* 0x000fe400078e00ff */
[----:B-1----:R-:W-:-:S07]  /*beb0*/  IMAD.MOV.U32 R13, RZ, RZ, RZ ;  /* 0x000000ffff0d7224 */ /* 0x002fce00078e00ff */
[----:B------:R-:W-:-:S07]  /*bec0*/  LEPC R20, `(.L_x_160) ;  /* 0x000000001014794e */ /* 0x000fce0000000000 */
[----:B--2---:R-:W-:Y:S05]  /*bed0*/  CALL.ABS.NOINC R2 ;  /* 0x0000000002007343 */ /* 0x004fea0003c00000 */
.L_x_160:
        /* <DEDUP_REMOVED lines=8> */
[----:B------:R-:W-:Y:S01]  /*bf60*/  MOV R8, 0x70 ;  /* 0x0000007000087802 */ /* 0x000fe20000000f00 */
[----:B------:R-:W-:Y:S02]  /*bf70*/  IMAD.U32 R7, RZ, RZ, UR9 ;  /* 0x00000009ff077e24 */ /* 0x000fe4000f8e00ff */
[----:B------:R-:W-:-:S02]  /*bf80*/  IMAD.U32 R10, RZ, RZ, UR4 ;  /* 0x00000004ff0a7e24 */ /* 0x000fc4000f8e00ff */
[----:B------:R-:W-:Y:S02]  /*bf90*/  IMAD.U32 R11, RZ, RZ, UR5 ;  /* 0x00000005ff0b7e24 */ /* 0x000fe4000f8e00ff */
[----:B------:R-:W-:Y:S02]  /*bfa0*/  IMAD.MOV.U32 R12, RZ, RZ, 0x1 ;  /* 0x00000001ff0c7424 */ /* 0x000fe400078e00ff */
[----:B------:R-:W-:-:S07]  /*bfb0*/  IMAD.MOV.U32 R13, RZ, RZ, RZ ;  /* 0x000000ffff0d7224 */ /* 0x000fce00078e00ff */
[----:B------:R-:W-:-:S07]  /*bfc0*/  LEPC R20, `(.L_x_159) ;  /* 0x000000001014794e */ /* 0x000fce0000000000 */
[----:B-1----:R-:W-:Y:S05]  /*bfd0*/  CALL.ABS.NOINC R2 ;  /* 0x0000000002007343 */ /* 0x002fea0003c00000 */
.L_x_159:
[----:B------:R-:W-:Y:S01]  /*bfe0*/  ULDC.64 UR4, c[0x0][0x9f8] ;  /* 0x00027e0000047ab9 */ /* 0x000fe20000000a00 */
[----:B------:R-:W2:Y:S01]  /*bff0*/  LDL R9, [R1+0x20] ;  /* 0x0000200001097983 */ /* 0x000ea20000100800 */
[----:B------:R-:W-:Y:S01]  /*c000*/  ISETP.NE.U32.AND P0, PT, RZ, UR4, PT ;  /* 0x00000004ff007c0c */ /* 0x000fe2000bf05070 */
[----:B------:R-:W-:Y:S01]  /*c010*/  ULDC.64 UR6, c[0x0][0x208] ;  /* 0x0000820000067ab9 */ /* 0x000fe20000000a00 */
[----:B------:R-:W-:Y:S01]  /*c020*/  MOV R7, R17 ;  /* 0x0000001100077202 */ /* 0x000fe20000000f00 */
[----:B------:R-:W3:Y:S01]  /*c030*/  LDL.LU R6, [R1+0xc] ;  /* 0x00000c0001067983 */ /* 0x000ee20000300800 */
[----:B------:R-:W-:Y:S01]  /*c040*/  ISETP.NE.AND.EX P0, PT, RZ, UR5, PT, P0 ;  /* 0x00000005ff007c0c */ /* 0x000fe2000bf05300 */
[----:B------:R-:W1:Y:S01]  /*c050*/  LDC R0, c[0x0][0x428] ;  /* 0x00010a00ff007b82 */ /* 0x000e620000000800 */
[----:B------:R-:W-:Y:S01]  /*c060*/  ULDC UR4, c[0x0][0xda8] ;  /* 0x00036a0000047ab9 */ /* 0x000fe20000000800 */
[----:B------:R-:W4:Y:S10]  /*c070*/  LDL R8, [R1+0x14] ;  /* 0x0000140001087983 */ /* 0x000f340000100800 */
[----:B------:R-:W1:Y:S02]  /*c080*/  @P0 LDC.64 R2, c[0x0][0x9f8] ;  /* 0x00027e00ff020b82 */ /* 0x000e640000000a00 */
[----:B-1----:R-:W-:Y:S01]  /*c090*/  ISETP.NE.AND P1, PT, R0, 0x1, PT ;  /* 0x000000010000780c */ /* 0x002fe20003f25270 */
[----:B------:R-:W-:-:S02]  /*c0a0*/  IMAD.MOV.U32 R0, RZ, RZ, R18 ;  /* 0x000000ffff007224 */ /* 0x000fc400078e0012 */
[----:B------:R-:W-:-:S10]  /*c0b0*/  @P0 IMAD.WIDE R2, R17, 0x4, R2 ;  /* 0x0000000411020825 */ /* 0x000fd400078e0202 */
[----:B------:R-:W1:Y:S01]  /*c0c0*/  @P1 LDC R5, c[0x0][0x42c] ;  /* 0x00010b00ff051b82 */ /* 0x000e620000000800 */
[----:B------:R1:W5:Y:S07]  /*c0d0*/  @P0 LDG.E R7, desc[UR6][R2.64] ;  /* 0x0000000602070981 */ /* 0x00036e000c1e1900 */
[----:B------:R-:W1:Y:S02]  /*c0e0*/  @P1 LDC R4, c[0x0][0x430] ;  /* 0x00010c00ff041b82 */ /* 0x000e640000000800 */
[----:B-1----:R-:W-:-:S05]  /*c0f0*/  @P1 IMAD.HI.U32 R5, R18, R5, RZ ;  /* 0x0000000512051227 */ /* 0x002fca00078e00ff */
[----:B------:R-:W-:Y:S02]  /*c100*/  @P1 SHF.R.U32.HI R0, RZ, R4, R5 ;  /* 0x00000004ff001219 */ /* 0x000fe40000011605 */
[----:B------:R-:W1:Y:S01]  /*c110*/  S2R R4, SR_CgaCtaId ;  /* 0x0000000000047919 */ /* 0x000e620000008800 */
[----:B--2---:R-:W-:Y:S01]  /*c120*/  ISETP.NE.AND P1, PT, R9, RZ, PT ;  /* 0x000000ff0900720c */ /* 0x004fe20003f25270 */
[----:B---3--:R-:W-:-:S04]  /*c130*/  IMAD.MOV R6, RZ, RZ, -R6 ;  /* 0x000000ffff067224 */ /* 0x008fc800078e0a06 */
[----:B----4-:R-:W-:-:S08]  /*c140*/  IMAD R6, R6, UR4, R8 ;  /* 0x0000000406067c24 */ /* 0x010fd0000f8e0208 */
[----:B------:R-:W-:Y:S01]  /*c150*/  VOTEU.ALL UP1, P1 ;  /* 0x00000000003f7886 */ /* 0x000fe20000820000 */
[----:B------:R-:W-:-:S04]  /*c160*/  PLOP3.LUT P2, PT, P1, PT, PT, 0x8, 0x0 ;  /* 0x000000000000781c */ /* 0x000fc80000f4e170 */
[----:B------:R-:W-:Y:S01]  /*c170*/  @!UP1 UIADD3 UR8, UP0, UR36, 0x270, URZ ;  /* 0x0000027024089890 */ /* 0x000fe2000ff1e03f */
[----:B------:R-:W-:-:S03]  /*c180*/  IMAD.SHL.U32 R6, R6, 0x80, RZ ;  /* 0x0000008006067824 */ /* 0x000fc600078e00ff */
[----:B------:R-:W-:-:S03]  /*c190*/  @!UP1 UIADD3.X UR9, URZ, UR37, URZ, UP0, !UPT ;  /* 0x000000253f099290 */ /* 0x000fc600087fe43f */
[----:B-1----:R-:W-:-:S09]  /*c1a0*/  VOTEU.ALL UP0, P1 ;  /* 0x00000000003f7886 */ /* 0x002fd20000800000 */
.L_x_161:
        /* <DEDUP_REMOVED lines=13> */
.L_x_162:
        /* <DEDUP_REMOVED lines=12> */
.L_x_163:
        /* <DEDUP_REMOVED lines=12> */
.L_x_164:
        /* <DEDUP_REMOVED lines=10> */
[----:B------:R-:W-:Y:S01]  /*c4a0*/  LOP3.LUT R4, R4, 0x1, RZ, 0xc0, !PT ;  /* 0x0000000104047812 */ /* 0x000fe200078ec0ff */
[----:B------:R-:W-:-:S04]  /*c4b0*/  UMOV UR4, 0xffffffff ;  /* 0xffffffff00047882 */ /* 0x000fc80000000000 */
[C---:B------:R-:W-:Y:S02]  /*c4c0*/  IMAD R20, R4.reuse, 0x28, RZ ;  /* 0x0000002804147824 */ /* 0x040fe400078e02ff */
[----:B------:R-:W-:Y:S01]  /*c4d0*/  IMAD R21, R4, 0xa00, RZ ;  /* 0x00000a0004157824 */ /* 0x000fe200078e02ff */
[----:B-1----:R-:W-:-:S04]  /*c4e0*/  ISETP.NE.U32.AND P0, PT, R2, RZ, PT ;  /* 0x000000ff0200720c */ /* 0x002fc80003f05070 */
[----:B------:R-:W-:-:S04]  /*c4f0*/  ISETP.NE.AND.EX P0, PT, R3, RZ, PT, P0 ;  /* 0x000000ff0300720c */ /* 0x000fc80003f05300 */
[----:B-----5:R-:W-:Y:S01]  /*c500*/  SEL R4, R7, RZ, !P0 ;  /* 0x000000ff07047207 */ /* 0x020fe20004000000 */
[----:B------:R-:W-:Y:S08]  /*c510*/  BRA.DIV UR4, `(.L_x_165) ;  /* 0x0000002e04a47947 */ /* 0x000ff0000b800000 */
.L_x_226:
[----:B------:R-:W2:Y:S01]  /*c520*/  LDL R8, [R1+0x10] ;  /* 0x0000100001087983 */ /* 0x000ea20000100800 */
[----:B------:R-:W-:Y:S01]  /*c530*/  UMOV UR4, 0xffffffff ;  /* 0xffffffff00047882 */ /* 0x000fe20000000000 */
[--C-:B------:R-:W-:Y:S01]  /*c540*/  SHF.R.S32.HI R12, RZ, 0x1f, R7.reuse ;  /* 0x0000001fff0c7819 */ /* 0x100fe20000011407 */
[----:B------:R-:W-:Y:S01]  /*c550*/  IMAD.MOV.U32 R5, RZ, RZ, R7 ;  /* 0x000000ffff057224 */ /* 0x000fe200078e0007 */
[----:B--2---:R-:W-:Y:S01]  /*c560*/  IADD3 R8, R8, -0x1, RZ ;  /* 0xffffffff08087810 */ /* 0x004fe20007ffe0ff */
[----:B------:R-:W-:Y:S06]  /*c570*/  BRA.DIV UR4, `(.L_x_166) ;  /* 0x0000002e04c07947 */ /* 0x000fec000b800000 */
[----:B------:R-:W-:-:S13]  /*c580*/  ELECT P6, URZ, PT ;  /* 0x00000000003f782f */ /* 0x000fda00038c0000 */
.L_x_229:
[----:B------:R-:W-:Y:S05]  /*c590*/  @!P6 BRA `(.L_x_167) ;  /* 0x000000040044e947 */ /* 0x000fea0003800000 */
[----:B------:R1:W-:Y:S01]  /*c5a0*/  STL [R1], R8 ;  /* 0x0000000801007387 */ /* 0x0003e20000100800 */
[----:B------:R-:W-:Y:S05]  /*c5b0*/  @!P0 BRA `(.L_x_168) ;  /* 0x0000000000508947 */ /* 0x000fea0003800000 */
[----:B------:R-:W2:Y:S01]  /*c5c0*/  LDC R13, c[0x0][0x41c] ;  /* 0x00010700ff0d7b82 */ /* 0x000ea20000000800 */
[----:B------:R-:W-:Y:S01]  /*c5d0*/  IMAD.MOV.U32 R4, RZ, RZ, R8 ;  /* 0x000000ffff047224 */ /* 0x000fe200078e0008 */
[----:B------:R-:W-:Y:S01]  /*c5e0*/  ULDC.64 UR4, c[0x0][0x408] ;  /* 0x0001020000047ab9 */ /* 0x000fe20000000a00 */
[----:B------:R-:W-:Y:S01]  /*c5f0*/  ULDC.64 UR6, c[0x0][0x208] ;  /* 0x0000820000067ab9 */ /* 0x000fe20000000a00 */
[----:B--2---:R-:W-:-:S13]  /*c600*/  ISETP.NE.AND P1, PT, R13, 0x1, PT ;  /* 0x000000010d00780c */ /* 0x004fda0003f25270 */
[----:B------:R-:W2:Y:S02]  /*c610*/  @P1 LDC.64 R10, c[0x0][0x420] ;  /* 0x00010800ff0a1b82 */ /* 0x000ea40000000a00 */
[----:B--2---:R-:W-:-:S05]  /*c620*/  @P1 IMAD.HI.U32 R10, R8, R10, RZ ;  /* 0x0000000a080a1227 */ /* 0x004fca00078e00ff */
[----:B------:R-:W-:-:S04]  /*c630*/  @P1 SHF.R.U32.HI R4, RZ, R11, R10 ;  /* 0x0000000bff041219 */ /* 0x000fc8000001160a */
[--C-:B------:R-:W-:Y:S01]  /*c640*/  SHF.R.S32.HI R11, RZ, 0x1f, R4.reuse ;  /* 0x0000001fff0b7819 */ /* 0x100fe20000011404 */
[--C-:B------:R-:W-:Y:S02]  /*c650*/  IMAD.MOV R9, RZ, RZ, -R4.reuse ;  /* 0x000000ffff097224 */ /* 0x100fe400078e0a04 */
[----:B------:R-:W-:Y:S02]  /*c660*/  IMAD.MOV.U32 R10, RZ, RZ, R4 ;  /* 0x000000ffff0a7224 */ /* 0x000fe400078e0004 */
[----:B------:R-:W-:Y:S02]  /*c670*/  IMAD R9, R13, R9, R8 ;  /* 0x000000090d097224 */ /* 0x000fe400078e0208 */
[----:B------:R-:W-:-:S03]  /*c680*/  IMAD.WIDE.U32 R10, R7, UR4, R10 ;  /* 0x00000004070a7c25 */ /* 0x000fc6000f8e000a */
[----:B------:R2:W-:Y:S01]  /*c690*/  STL [R1], R9 ;  /* 0x0000000901007387 */ /* 0x0005e20000100800 */
[----:B------:R-:W-:Y:S01]  /*c6a0*/  LEA R14, P1, R10, R2, 0x2 ;  /* 0x000000020a0e7211 */ /* 0x000fe200078210ff */
[----:B--2---:R-:W-:-:S04]  /*c6b0*/  IMAD R9, R12, UR4, RZ ;  /* 0x000000040c097c24 */ /* 0x004fc8000f8e02ff */
[----:B------:R-:W-:-:S05]  /*c6c0*/  IMAD R4, R7, UR5, R9 ;  /* 0x0000000507047c24 */ /* 0x000fca000f8e0209 */
[----:B------:R-:W-:-:S04]  /*c6d0*/  IADD3 R4, R11, R4, RZ ;  /* 0x000000040b047210 */ /* 0x000fc80007ffe0ff */
[----:B------:R-:W-:-:S05]  /*c6e0*/  LEA.HI.X R15, R10, R3, R4, 0x2, P1 ;  /* 0x000000030a0f7211 */ /* 0x000fca00008f1404 */
[----:B------:R2:W5:Y:S02]  /*c6f0*/  LDG.E R7, desc[UR6][R14.64] ;  /* 0x000000060e077981 */ /* 0x000564000c1e1900 */
.L_x_168:
[----:B------:R-:W3:Y:S01]  /*c700*/  S2R R9, SR_CgaCtaId ;  /* 0x0000000000097919 */ /* 0x000ee20000008800 */
[----:B------:R-:W-:-:S04]  /*c710*/  MOV R4, 0x400 ;  /* 0x0000040000047802 */ /* 0x000fc80000000f00 */
[----:B---3--:R-:W-:Y:S02]  /*c720*/  LEA R4, R9, R4, 0x18 ;  /* 0x0000000409047211 */ /* 0x008fe400078ec0ff */
[----:B------:R-:W-:-:S03]  /*c730*/  SHF.L.U32 R9, R19, 0x1f, RZ ;  /* 0x0000001f13097819 */ /* 0x000fc600000006ff */
[----:B------:R-:W-:-:S04]  /*c740*/  IMAD R4, R16, 0x8, R4 ;  /* 0x0000000810047824 */ /* 0x000fc800078e0204 */
[----:B------:R-:W3:Y:S02]  /*c750*/  SYNCS.PHASECHK.TRANS64.TRYWAIT P1, [R4+URZ+0x38840], R9 ;  /* 0x03884009040075a7 */ /* 0x000ee4000802017f */
[----:B---3--:R-:W-:Y:S05]  /*c760*/  @!P1 BRA `(.L_x_169) ;  /* 0x0000002c00649947 */ /* 0x008fea0003800000 */
.L_x_230:
[----:B------:R-:W4:Y:S01]  /*c770*/  S2R R10, SR_TID.X ;  /* 0x00000000000a7919 */ /* 0x000f220000002100 */
[----:B------:R-:W-:-:S04]  /*c780*/  UPRMT UR4, UR38, 0x9910, URZ ;  /* 0x0000991026047896 */ /* 0x000fc8000800003f */
[----:B------:R-:W-:Y:S01]  /*c790*/  UISETP.NE.AND UP0, UPT, UR4, 0x2, UPT ;  /* 0x000000020400788c */ /* 0x000fe2000bf05270 */
[----:B----4-:R-:W-:-:S13]  /*c7a0*/  LOP3.LUT P1, RZ, R10, 0x7f, RZ, 0xc0, !PT ;  /* 0x0000007f0aff7812 */ /* 0x010fda000782c0ff */
[----:B---3--:R-:W-:-:S04]  /*c7b0*/  @!P1 IMAD.MOV.U32 R9, RZ, RZ, 0xa000 ;  /* 0x0000a000ff099424 */ /* 0x008fc800078e00ff */
[----:B------:R3:W-:Y:S01]  /*c7c0*/  @!P1 SYNCS.ARRIVE.TRANS64 RZ, [R4+URZ+0x38830], R9 ;  /* 0x0388300904ff99a7 */ /* 0x0007e2000800003f */
[----:B------:R-:W-:-:S13]  /*c7d0*/  PLOP3.LUT P1, PT, PT, PT, UP0, 0x80, 0x0 ;  /* 0x000000000000781c */ /* 0x000fda0003f2f008 */
[----:B---3--:R-:W-:Y:S05]  /*c7e0*/  @P1 BRA `(.L_x_170) ;  /* 0x0000000000041947 */ /* 0x008fea0003800000 */
[----:B------:R-:W-:Y:S01]  /*c7f0*/  BPT.TRAP 0x1 ;  /* 0x000000040000795c */ /* 0x000fe20000300000 */
.L_x_170:
[----:B------:R-:W3:Y:S02]  /*c800*/  LDL R9, [R1+0x4] ;  /* 0x0000040001097983 */ /* 0x000ee40000100800 */
[----:B---3--:R-:W-:-:S13]  /*c810*/  ISETP.NE.AND P1, PT, R9, RZ, PT ;  /* 0x000000ff0900720c */ /* 0x008fda0003f25270 */
[----:B------:R-:W-:Y:S05]  /*c820*/  @P1 BRA `(.L_x_171) ;  /* 0x0000000000041947 */ /* 0x000fea0003800000 */
[----:B------:R-:W-:Y:S01]  /*c830*/  BPT.TRAP 0x1 ;  /* 0x000000040000795c */ /* 0x000fe20000300000 */
.L_x_171:
[----:B------:R-:W3:Y:S01]  /*c840*/  LDL R9, [R1] ;  /* 0x0000000001097983 */ /* 0x000ee20000100800 */
[----:B------:R-:W-:Y:S01]  /*c850*/  MOV R10, 0x400 ;  /* 0x00000400000a7802 */ /* 0x000fe20000000f00 */
[----:B------:R-:W4:Y:S01]  /*c860*/  S2R R11, SR_CgaCtaId ;  /* 0x00000000000b7919 */ /* 0x000f220000008800 */
[----:B------:R-:W-:Y:S01]  /*c870*/  R2UR UR9, R4 ;  /* 0x00000000040972ca */ /* 0x000fe200000e0000 */
[----:B------:R-:W-:Y:S01]  /*c880*/  IMAD R4, R16, 0x5000, R21 ;  /* 0x0000500010047824 */ /* 0x000fe200078e0215 */
[----:B------:R-:W-:Y:S01]  /*c890*/  R2UR UR5, R20 ;  /* 0x00000000140572ca */ /* 0x000fe200000e0000 */
[----:B------:R-:W-:Y:S01]  /*c8a0*/  UIADD3 UR4, UP0, UR36, 0x370, URZ ;  /* 0x0000037024047890 */ /* 0x000fe2000ff1e03f */
[----:B------:R-:W-:Y:S02]  /*c8b0*/  R2UR UR12, R0 ;  /* 0x00000000000c72ca */ /* 0x000fe400000e0000 */
[----:B-----5:R-:W-:Y:S02]  /*c8c0*/  R2UR UR13, R7 ;  /* 0x00000000070d72ca */ /* 0x020fe400000e0000 */
[----:B----4-:R-:W-:-:S05]  /*c8d0*/  LEA R10, R11, R10, 0x18 ;  /* 0x0000000a0b0a7211 */ /* 0x010fca00078ec0ff */
[----:B------:R-:W-:-:S05]  /*c8e0*/  IMAD R4, R4, 0x2, R10 ;  /* 0x0000000204047824 */ /* 0x000fca00078e020a */
[----:B------:R-:W-:Y:S01]  /*c8f0*/  R2UR UR14, R4 ;  /* 0x00000000040e72ca */ /* 0x000fe200000e0000 */
[----:B------:R-:W-:Y:S01]  /*c900*/  UIADD3 UR9, UR9, 0x38830, URZ ;  /* 0x0003883009097890 */ /* 0x000fe2000fffe03f */
[----:B------:R-:W-:Y:S01]  /*c910*/  UMOV UR10, URZ ;  /* 0x0000003f000a7c82 */ /* 0x000fe20008000000 */
[----:B------:R-:W-:Y:S01]  /*c920*/  UMOV UR19, 0x30000 ;  /* 0x0003000000137882 */ /* 0x000fe20000000000 */
[----:B------:R-:W-:Y:S01]  /*c930*/  UMOV UR6, 0x0 ;  /* 0x0000000000067882 */ /* 0x000fe20000000000 */
[----:B------:R-:W-:-:S08]  /*c940*/  UMOV UR7, 0x14f00000 ;  /* 0x14f0000000077882 */ /* 0x000fd00000000000 */
[----:B------:R-:W-:Y:S02]  /*c950*/  UIADD3 UR8, UR14, 0x24400, URZ ;  /* 0x000244000e087890 */ /* 0x000fe4000fffe03f */
[----:B------:R-:W-:Y:S02]  /*c960*/  UIADD3 UR15, UR14, 0x26c00, URZ ;  /* 0x00026c000e0f7890 */ /* 0x000fe4000fffe03f */
[----:B------:R-:W-:Y:S01]  /*c970*/  UIADD3 UR17, UR14, 0x29400, URZ ;  /* 0x000294000e117890 */ /* 0x000fe2000fffe03f */
[----:B------:R-:W-:Y:S01]  /*c980*/  UMOV UR16, 0x40 ;  /* 0x0000004000107882 */ /* 0x000fe20000000000 */
[----:B------:R-:W-:-:S03]  /*c990*/  UIADD3 UR18, UR14, 0x2bc00, URZ ;  /* 0x0002bc000e127890 */ /* 0x000fc6000fffe03f */
[----:B------:R-:W-:Y:S01]  /*c9a0*/  UMOV UR14, 0x80 ;  /* 0x00000080000e7882 */ /* 0x000fe20000000000 */
[----:B------:R-:W-:Y:S02]  /*c9b0*/  MOV R4, R7 ;  /* 0x0000000700047202 */ /* 0x000fe40000000f00 */
[----:B---3--:R-:W-:-:S13]  /*c9c0*/  R2UR UR11, R9 ;  /* 0x00000000090b72ca */ /* 0x008fda00000e0000 */
[----:B------:R-:W-:Y:S02]  /*c9d0*/  UIMAD UR11, UR11, 0x50, UR5 ;  /* 0x000000500b0b78a4 */ /* 0x000fe4000f8e0205 */
[----:B------:R-:W-:-:S09]  /*c9e0*/  UIADD3.X UR5, URZ, UR37, URZ, UP0, !UPT ;  /* 0x000000253f057290 */ /* 0x000fd200087fe43f */
[----:B------:R3:W-:Y:S02]  /*c9f0*/  UTMALDG.4D.MULTICAST [UR8], [UR4], UR19, desc[UR6] ;  /* 0x00000608040073b4 */ /* 0x0007e40008019813 */
[----:B---3--:R-:W-:Y:S01]  /*ca00*/  UMOV UR8, UR15 ;  /* 0x0000000f00087c82 */ /* 0x008fe20008000000 */
[----:B------:R-:W-:Y:S02]  /*ca10*/  UMOV UR10, UR16 ;  /* 0x00000010000a7c82 */ /* 0x000fe40008000000 */
[----:B------:R3:W-:Y:S02]  /*ca20*/  UTMALDG.4D.MULTICAST [UR8], [UR4], UR19, desc[UR6] ;  /* 0x00000608040073b4 */ /* 0x0007e40008019813 */
[----:B---3--:R-:W-:Y:S01]  /*ca30*/  UMOV UR8, UR17 ;  /* 0x0000001100087c82 */ /* 0x008fe20008000000 */
[----:B------:R-:W-:Y:S01]  /*ca40*/  UMOV UR10, UR14 ;  /* 0x0000000e000a7c82 */ /* 0x000fe20008000000 */
[----:B------:R-:W-:Y:S01]  /*ca50*/  UMOV UR14, 0xc0 ;  /* 0x000000c0000e7882 */ /* 0x000fe20000000000 */
[----:B------:R3:W-:Y:S02]  /*ca60*/  UTMALDG.4D.MULTICAST [UR8], [UR4], UR19, desc[UR6] ;  /* 0x00000608040073b4 */ /* 0x0007e40008019813 */
[----:B---3--:R-:W-:Y:S01]  /*ca70*/  UMOV UR8, UR18 ;  /* 0x0000001200087c82 */ /* 0x008fe20008000000 */
[----:B------:R-:W-:-:S02]  /*ca80*/  UMOV UR10, UR14 ;  /* 0x0000000e000a7c82 */ /* 0x000fc40008000000 */
[----:B------:R3:W-:Y:S02]  /*ca90*/  UTMALDG.4D.MULTICAST [UR8], [UR4], UR19, desc[UR6] ;  /* 0x00000608040073b4 */ /* 0x0007e40008019813 */
[----:B---3--:R-:W-:Y:S01]  /*caa0*/  NOP ;  /* 0x0000000000007918 */ /* 0x008fe20000000000 */
.L_x_167:
[----:B------:R-:W3:Y:S01]  /*cab0*/  LDL R13, [R1+0x1c] ;  /* 0x00001c00010d7983 */ /* 0x000ee20000100800 */
[----:B------:R-:W-:-:S03]  /*cac0*/  MOV R10, 0x400 ;  /* 0x00000400000a7802 */ /* 0x000fc60000000f00 */
[----:B------:R-:W4:Y:S01]  /*cad0*/  LDL.LU R9, [R1+0x18] ;  /* 0x0000180001097983 */ /* 0x000f220000300800 */
[----:B------:R-:W5:Y:S01]  /*cae0*/  S2R R11, SR_CgaCtaId ;  /* 0x00000000000b7919 */ /* 0x000f620000008800 */
[----:B------:R-:W-:Y:S05]  /*caf0*/  WARPSYNC.ALL ;  /* 0x0000000000007948 */ /* 0x000fea0003800000 */
[----:B------:R-:W-:-:S13]  /*cb00*/  ELECT P1, URZ, PT ;  /* 0x00000000003f782f */ /* 0x000fda0003820000 */
[----:B------:R-:W-:Y:S01]  /*cb10*/  @P1 R2UR UR13, R17 ;  /* 0x00000000110d12ca */ /* 0x000fe200000e0000 */
[----:B------:R-:W-:Y:S01]  /*cb20*/  UIADD3 UR4, UP0, UR36, 0x270, URZ ;  /* 0x0000027024047890 */ /* 0x000fe2000ff1e03f */
[----:B------:R-:W-:Y:S02]  /*cb30*/  @P1 R2UR UR12, R18 ;  /* 0x00000000120c12ca */ /* 0x000fe400000e0000 */
[----:B------:R-:W-:Y:S01]  /*cb40*/  @P1 R2UR UR11, R6 ;  /* 0x00000000060b12ca */ /* 0x000fe200000e0000 */
[----:B------:R-:W-:Y:S01]  /*cb50*/  UIADD3.X UR5, URZ, UR37, URZ, UP0, !UPT ;  /* 0x000000253f057290 */ /* 0x000fe200087fe43f */
[----:B-----5:R-:W-:-:S04]  /*cb60*/  LEA R10, R11, R10, 0x18 ;  /* 0x0000000a0b0a7211 */ /* 0x020fc800078ec0ff */
[----:B------:R-:W-:Y:S01]  /*cb70*/  R2UR UR30, R10 ;  /* 0x000000000a1e72ca */ /* 0x000fe200000e0000 */
[----:B------:R-:W-:Y:S01]  /*cb80*/  @P1 IMAD.MOV.U32 R7, RZ, RZ, 0x10000 ;  /* 0x00010000ff071424 */ /* 0x000fe200078e00ff */
[----:B------:R-:W-:Y:S01]  /*cb90*/  BAR.SYNC.DEFER_BLOCKING 0x8, 0x120 ;  /* 0x0204800000007b1d */ /* 0x000fe20000010000 */
[----:B------:R-:W-:Y:S02]  /*cba0*/  @P1 R2UR UR29, R17 ;  /* 0x00000000111d12ca */ /* 0x000fe400000e0000 */
[----:B------:R-:W-:-:S08]  /*cbb0*/  @P1 R2UR UR28, R18 ;  /* 0x00000000121c12ca */ /* 0x000fd000000e0000 */
        /* <DEDUP_REMOVED lines=8> */
[----:B------:R-:W-:Y:S01]  /*cc40*/  @P1 R2UR UR19, R6 ;  /* 0x00000000061312ca */ /* 0x000fe200000e0000 */
[----:B------:R1:W-:Y:S01]  /*cc50*/  @P1 SYNCS.ARRIVE.TRANS64 RZ, [R10+URZ+0x38800], R7 ;  /* 0x038800070aff19a7 */ /* 0x0003e2000800003f */
[----:B------:R5:W-:Y:S01]  /*cc60*/  UTMALDG.4D [UR8], [UR4], desc[UR6] ;  /* 0x00000608040075b4 */ /* 0x000be20008019000 */
[----:B------:R-:W-:-:S02]  /*cc70*/  UIADD3 UR24, UR30, 0x18400, URZ ;  /* 0x000184001e187890 */ /* 0x000fc4000fffe03f */
        /* <DEDUP_REMOVED lines=11> */
[----:B-----5:R-:W-:-:S02]  /*cd30*/  @P1 R2UR UR13, R17 ;  /* 0x00000000110d12ca */ /* 0x020fc400000e0000 */
        /* <DEDUP_REMOVED lines=8> */
[----:B---3--:R-:W-:-:S04]  /*cdc0*/  LOP3.LUT R6, R13, 0x1, RZ, 0xc, !PT ;  /* 0x000000010d067812 */ /* 0x008fc800078e0cff */
[----:B------:R-:W-:-:S04]  /*cdd0*/  SHF.L.U32 R6, R6, 0x1f, RZ ;  /* 0x0000001f06067819 */ /* 0x000fc800000006ff */
[----:B------:R-:W3:Y:S01]  /*cde0*/  SYNCS.PHASECHK.TRANS64.TRYWAIT P1, [R10+URZ+0x38820], R6 ;  /* 0x038820060a0075a7 */ /* 0x000ee2000802017f */
[----:B----4-:R-:W-:Y:S01]  /*cdf0*/  ISETP.GE.AND P2, PT, R9, 0x51, PT ;  /* 0x000000510900780c */ /* 0x010fe20003f46270 */
[----:B-1-3--:R-:W-:-:S12]  /*ce00*/  @!P1 BRA `(.L_x_173) ;  /* 0x0000002400d09947 */ /* 0x00afd80003800000 */
.L_x_231:
[----:B------:R-:W-:Y:S05]  /*ce10*/  BSYNC B0 ;  /* 0x0000000000007941 */ /* 0x000fea0003800000 */
.L_x_172:
[----:B------:R-:W-:Y:S05]  /*ce20*/  @!P2 BRA `(.L_x_174) ;  /* 0x0000001800dca947 */ /* 0x000fea0003800000 */
[----:B-1----:R-:W2:Y:S01]  /*ce30*/  LDL R7, [R1+0x10] ;  /* 0x0000100001077983 */ /* 0x002ea20000100800 */
[----:B------:R-:W-:Y:S02]  /*ce40*/  IMAD.MOV.U32 R6, RZ, RZ, 0x1 ;  /* 0x00000001ff067424 */ /* 0x000fe400078e00ff */
[----:B--2---:R-:W-:-:S05]  /*ce50*/  IMAD.MOV R14, RZ, RZ, -R7 ;  /* 0x000000ffff0e7224 */ /* 0x004fca00078e0a07 */
[----:B------:R-:W-:-:S04]  /*ce60*/  VIADDMNMX R14, R14, R6, 0xffffffff, !PT ;  /* 0xffffffff0e0e7446 */ /* 0x000fc80007800106 */
[----:B------:R-:W-:-:S04]  /*ce70*/  IADD3 R6, R7, R14, RZ ;  /* 0x0000000e07067210 */ /* 0x000fc80007ffe0ff */
[----:B------:R-:W-:-:S04]  /*ce80*/  LOP3.LUT R6, R6, 0x1, RZ, 0xc0, !PT ;  /* 0x0000000106067812 */ /* 0x000fc800078ec0ff */
[----:B------:R-:W-:Y:S01]  /*ce90*/  ISETP.NE.U32.AND P1, PT, R6, 0x1, PT ;  /* 0x000000010600780c */ /* 0x000fe20003f25070 */
[----:B------:R-:W-:-:S12]  /*cea0*/  VIADD R6, R7, 0xfffffffe ;  /* 0xfffffffe07067836 */ /* 0x000fd80000000000 */
        /* <DEDUP_REMOVED lines=8> */
[----:B------:R-:W-:Y:S01]  /*cf30*/  IMAD.MOV.U32 R7, RZ, RZ, R4 ;  /* 0x000000ffff077224 */ /* 0x000fe200078e0004 */
[----:B------:R-:W-:Y:S06]  /*cf40*/  @!P0 BRA `(.L_x_178) ;  /* 0x00000000004c8947 */ /* 0x000fec0003800000 */
[----:B------:R-:W1:Y:S01]  /*cf50*/  LDC R15, c[0x0][0x41c] ;  /* 0x00010700ff0f7b82 */ /* 0x000e620000000800 */
[----:B------:R-:W-:Y:S01]  /*cf60*/  MOV R7, R6 ;  /* 0x0000000600077202 */ /* 0x000fe20000000f00 */
[----:B------:R-:W-:Y:S01]  /*cf70*/  ULDC.64 UR4, c[0x0][0x408] ;  /* 0x0001020000047ab9 */ /* 0x000fe20000000a00 */
[----:B------:R-:W-:Y:S01]  /*cf80*/  ULDC.64 UR6, c[0x0][0x208] ;  /* 0x0000820000067ab9 */ /* 0x000fe20000000a00 */
[----:B-1----:R-:W-:-:S13]  /*cf90*/  ISETP.NE.AND P1, PT, R15, 0x1, PT ;  /* 0x000000010f00780c */ /* 0x002fda0003f25270 */
[----:B------:R-:W1:Y:S02]  /*cfa0*/  @P1 LDC.64 R10, c[0x0][0x420] ;  /* 0x00010800ff0a1b82 */ /* 0x000e640000000a00 */
[----:B-1----:R-:W-:-:S05]  /*cfb0*/  @P1 IMAD.HI.U32 R10, R6, R10, RZ ;  /* 0x0000000a060a1227 */ /* 0x002fca00078e00ff */
[----:B------:R-:W-:-:S04]  /*cfc0*/  @P1 SHF.R.U32.HI R7, RZ, R11, R10 ;  /* 0x0000000bff071219 */ /* 0x000fc8000001160a */
[--C-:B------:R-:W-:Y:S01]  /*cfd0*/  SHF.R.S32.HI R11, RZ, 0x1f, R7.reuse ;  /* 0x0000001fff0b7819 */ /* 0x100fe20000011407 */
[----:B------:R-:W-:-:S04]  /*cfe0*/  IMAD.MOV R10, RZ, RZ, -R7 ;  /* 0x000000ffff0a7224 */ /* 0x000fc800078e0a07 */
[----:B------:R-:W-:Y:S02]  /*cff0*/  IMAD R6, R15, R10, R6 ;  /* 0x0000000a0f067224 */ /* 0x000fe400078e0206 */
[----:B------:R-:W-:Y:S02]  /*d000*/  IMAD R15, R12, UR4, RZ ;  /* 0x000000040c0f7c24 */ /* 0x000fe4000f8e02ff */
[----:B------:R-:W-:Y:S02]  /*d010*/  IMAD.MOV.U32 R10, RZ, RZ, R7 ;  /* 0x000000ffff0a7224 */ /* 0x000fe400078e0007 */
[C---:B------:R-:W-:Y:S02]  /*d020*/  IMAD R7, R5.reuse, UR5, R15 ;  /* 0x0000000505077c24 */ /* 0x040fe4000f8e020f */
[----:B------:R-:W-:-:S04]  /*d030*/  IMAD.WIDE.U32 R10, R5, UR4, R10 ;  /* 0x00000004050a7c25 */ /* 0x000fc8000f8e000a */
[----:B------:R-:W-:Y:S01]  /*d040*/  IMAD.IADD R7, R7, 0x1, R11 ;  /* 0x0000000107077824 */ /* 0x000fe200078e020b */
[----:B------:R-:W-:-:S04]  /*d050*/  LEA R2, P1, R10, R2, 0x2 ;  /* 0x000000020a027211 */ /* 0x000fc800078210ff */
[----:B------:R-:W-:-:S05]  /*d060*/  LEA.HI.X R3, R10, R3, R7, 0x2, P1 ;  /* 0x000000030a037211 */ /* 0x000fca00008f1407 */
[----:B------:R1:W5:Y:S04]  /*d070*/  LDG.E R7, desc[UR6][R2.64] ;  /* 0x0000000602077981 */ /* 0x000368000c1e1900 */
.L_x_178:
[----:B-1----:R-:W1:Y:S01]  /*d080*/  S2R R3, SR_CgaCtaId ;  /* 0x0000000000037919 */ /* 0x002e620000008800 */
[----:B------:R-:W-:-:S04]  /*d090*/  MOV R2, 0x400 ;  /* 0x0000040000027802 */ /* 0x000fc80000000f00 */
[----:B-1----:R-:W-:Y:S02]  /*d0a0*/  LEA R2, R3, R2, 0x18 ;  /* 0x0000000203027211 */ /* 0x002fe400078ec0ff */
[----:B------:R-:W-:Y:S02]  /*d0b0*/  SHF.L.U32 R3, R13, 0x1f, RZ ;  /* 0x0000001f0d037819 */ /* 0x000fe400000006ff */
[----:B------:R-:W-:-:S04]  /*d0c0*/  LEA R2, R9, R2, 0x3 ;  /* 0x0000000209027211 */ /* 0x000fc800078e18ff */
[----:B------:R-:W1:Y:S02]  /*d0d0*/  SYNCS.PHASECHK.TRANS64.TRYWAIT P1, [R2+URZ+0x38840], R3 ;  /* 0x03884003020075a7 */ /* 0x000e64000802017f */
[----:B-1----:R-:W-:Y:S05]  /*d0e0*/  @!P1 BRA `(.L_x_179) ;  /* 0x0000002400389947 */ /* 0x002fea0003800000 */
.L_x_232:
[----:B------:R-:W2:Y:S01]  /*d0f0*/  S2R R10, SR_TID.X ;  /* 0x00000000000a7919 */ /* 0x000ea20000002100 */
[----:B------:R-:W-:Y:S01]  /*d100*/  UPRMT UR4, UR38, 0x9910, URZ ;  /* 0x0000991026047896 */ /* 0x000fe2000800003f */
[----:B--2---:R-:W-:-:S13]  /*d110*/  LOP3.LUT P1, RZ, R10, 0x7f, RZ, 0xc0, !PT ;  /* 0x0000007f0aff7812 */ /* 0x004fda000782c0ff */
[----:B-1----:R-:W-:-:S04]  /*d120*/  @!P1 IMAD.MOV.U32 R3, RZ, RZ, 0xa000 ;  /* 0x0000a000ff039424 */ /* 0x002fc800078e00ff */
[----:B------:R1:W-:Y:S02]  /*d130*/  @!P1 SYNCS.ARRIVE.TRANS64 RZ, [R2+URZ+0x38830], R3 ;  /* 0x0388300302ff99a7 */ /* 0x0003e4000800003f */
[----:B-1----:R-:W-:-:S05]  /*d140*/  IMAD.U32 R3, RZ, RZ, UR4 ;  /* 0x00000004ff037e24 */ /* 0x002fca000f8e00ff */
[----:B------:R-:W-:-:S13]  /*d150*/  ISETP.NE.AND P2, PT, R3, 0x2, PT ;  /* 0x000000020300780c */ /* 0x000fda0003f45270 */
[----:B------:R-:W-:Y:S05]  /*d160*/  @P2 BRA `(.L_x_180) ;  /* 0x0000000000042947 */ /* 0x000fea0003800000 */
[----:B------:R-:W-:Y:S01]  /*d170*/  BPT.TRAP 0x1 ;  /* 0x000000040000795c */ /* 0x000fe20000300000 */
.L_x_180:
[----:B------:R-:W2:Y:S02]  /*d180*/  LDL R3, [R1+0x4] ;  /* 0x0000040001037983 */ /* 0x000ea40000100800 */
[----:B--2---:R-:W-:-:S13]  /*d190*/  ISETP.NE.AND P1, PT, R3, RZ, PT ;  /* 0x000000ff0300720c */ /* 0x004fda0003f25270 */
[----:B------:R-:W-:Y:S05]  /*d1a0*/  @P1 BRA `(.L_x_181) ;  /* 0x0000000000041947 */ /* 0x000fea0003800000 */
[----:B------:R-:W-:Y:S01]  /*d1b0*/  BPT.TRAP 0x1 ;  /* 0x000000040000795c */ /* 0x000fe20000300000 */
.L_x_181:
[----:B------:R-:W1:Y:S01]  /*d1c0*/  S2R R11, SR_CgaCtaId ;  /* 0x00000000000b7919 */ /* 0x000e620000008800 */
[----:B------:R-:W-:Y:S01]  /*d1d0*/  MOV R10, 0x400 ;  /* 0x00000400000a7802 */ /* 0x000fe20000000f00 */
[----:B------:R-:W-:Y:S01]  /*d1e0*/  UIADD3 UR4, UP0, UR36, 0x370, URZ ;  /* 0x0000037024047890 */ /* 0x000fe2000ff1e03f */
[----:B------:R-:W-:Y:S01]  /*d1f0*/  R2UR UR9, R2 ;  /* 0x00000000020972ca */ /* 0x000fe200000e0000 */
[----:B------:R-:W-:Y:S01]  /*d200*/  IMAD R2, R9, 0x5000, R21 ;  /* 0x0000500009027824 */ /* 0x000fe200078e0215 */
[----:B------:R-:W-:Y:S01]  /*d210*/  R2UR UR11, R6 ;  /* 0x00000000060b72ca */ /* 0x000fe200000e0000 */
[----:B------:R-:W-:Y:S01]  /*d220*/  UMOV UR10, URZ ;  /* 0x0000003f000a7c82 */ /* 0x000fe20008000000 */
[----:B------:R-:W-:Y:S01]  /*d230*/  R2UR UR5, R20 ;  /* 0x00000000140572ca */ /* 0x000fe200000e0000 */
[----:B------:R-:W-:Y:S01]  /*d240*/  UMOV UR19, 0x30000 ;  /* 0x0003000000137882 */ /* 0x000fe20000000000 */
[----:B------:R-:W-:Y:S01]  /*d250*/  R2UR UR12, R0 ;  /* 0x00000000000c72ca */ /* 0x000fe200000e0000 */
[----:B------:R-:W-:Y:S01]  /*d260*/  UMOV UR6, 0x0 ;  /* 0x0000000000067882 */ /* 0x000fe20000000000 */
[----:B-----5:R-:W-:Y:S01]  /*d270*/  R2UR UR13, R7 ;  /* 0x00000000070d72ca */ /* 0x020fe200000e0000 */
[----:B------:R-:W-:Y:S01]  /*d280*/  UMOV UR7, 0x14f00000 ;  /* 0x14f0000000077882 */ /* 0x000fe20000000000 */
[----:B------:R-:W-:Y:S01]  /*d290*/  UMOV UR17, 0x40 ;  /* 0x0000004000117882 */ /* 0x000fe20000000000 */
[----:B------:R-:W-:Y:S01]  /*d2a0*/  UMOV UR18, 0x80 ;  /* 0x0000008000127882 */ /* 0x000fe20000000000 */
[----:B------:R-:W-:Y:S01]  /*d2b0*/  SHF.L.U32 R3, R19, 0x1f, RZ ;  /* 0x0000001f13037819 */ /* 0x000fe200000006ff */
[----:B------:R-:W-:-:S04]  /*d2c0*/  UIADD3 UR9, UR9, 0x38830, URZ ;  /* 0x0003883009097890 */ /* 0x000fc8000fffe03f */
[----:B------:R-:W-:Y:S02]  /*d2d0*/  UIMAD UR11, UR11, 0x50, UR5 ;  /* 0x000000500b0b78a4 */ /* 0x000fe4000f8e0205 */
[----:B------:R-:W-:Y:S01]  /*d2e0*/  UIADD3.X UR5, URZ, UR37, URZ, UP0, !UPT ;  /* 0x000000253f057290 */ /* 0x000fe200087fe43f */
[----:B-1----:R-:W-:-:S05]  /*d2f0*/  LEA R10, R11, R10, 0x18 ;  /* 0x0000000a0b0a7211 */ /* 0x002fca00078ec0ff */
[----:B------:R-:W-:-:S05]  /*d300*/  IMAD R2, R2, 0x2, R10 ;  /* 0x0000000202027824 */ /* 0x000fca00078e020a */
[----:B------:R-:W-:Y:S02]  /*d310*/  R2UR UR14, R2 ;  /* 0x00000000020e72ca */ /* 0x000fe400000e0000 */
[----:B------:R-:W-:-:S11]  /*d320*/  LEA R2, R16, R10, 0x3 ;  /* 0x0000000a10027211 */ /* 0x000fd600078e18ff */
[----:B------:R-:W-:Y:S02]  /*d330*/  UIADD3 UR8, UR14, 0x24400, URZ ;  /* 0x000244000e087890 */ /* 0x000fe4000fffe03f */
[----:B------:R-:W-:Y:S02]  /*d340*/  UIADD3 UR15, UR14, 0x26c00, URZ ;  /* 0x00026c000e0f7890 */ /* 0x000fe4000fffe03f */
[----:B------:R-:W-:Y:S02]  /*d350*/  UIADD3 UR16, UR14, 0x29400, URZ ;  /* 0x000294000e107890 */ /* 0x000fe4000fffe03f */
[----:B------:R-:W-:-:S03]  /*d360*/  UIADD3 UR14, UR14, 0x2bc00, URZ ;  /* 0x0002bc000e0e7890 */ /* 0x000fc6000fffe03f */
[----:B------:R1:W-:Y:S02]  /*d370*/  UTMALDG.4D.MULTICAST [UR8], [UR4], UR19, desc[UR6] ;  /* 0x00000608040073b4 */ /* 0x0003e40008019813 */
[----:B-1----:R-:W-:Y:S01]  /*d380*/  UMOV UR8, UR15 ;  /* 0x0000000f00087c82 */ /* 0x002fe20008000000 */
[----:B------:R-:W-:Y:S01]  /*d390*/  UMOV UR10, UR17 ;  /* 0x00000011000a7c82 */ /* 0x000fe20008000000 */
[----:B------:R-:W-:Y:S01]  /*d3a0*/  UMOV UR15, 0xc0 ;  /* 0x000000c0000f7882 */ /* 0x000fe20000000000 */
[----:B------:R1:W-:Y:S02]  /*d3b0*/  UTMALDG.4D.MULTICAST [UR8], [UR4], UR19, desc[UR6] ;  /* 0x00000608040073b4 */ /* 0x0003e40008019813 */
[----:B-1----:R-:W-:Y:S01]  /*d3c0*/  UMOV UR8, UR16 ;  /* 0x0000001000087c82 */ /* 0x002fe20008000000 */
[----:B------:R-:W-:Y:S02]  /*d3d0*/  UMOV UR10, UR18 ;  /* 0x00000012000a7c82 */ /* 0x000fe40008000000 */
[----:B------:R1:W-:Y:S02]  /*d3e0*/  UTMALDG.4D.MULTICAST [UR8], [UR4], UR19, desc[UR6] ;  /* 0x00000608040073b4 */ /* 0x0003e40008019813 */
[----:B-1----:R-:W-:Y:S01]  /*d3f0*/  UMOV UR8, UR14 ;  /* 0x0000000e00087c82 */ /* 0x002fe20008000000 */
[----:B------:R-:W-:-:S02]  /*d400*/  UMOV UR10, UR15 ;  /* 0x0000000f000a7c82 */ /* 0x000fc40008000000 */
[----:B------:R1:W-:Y:S01]  /*d410*/  UTMALDG.4D.MULTICAST [UR8], [UR4], UR19, desc[UR6] ;  /* 0x00000608040073b4 */ /* 0x0003e20008019813 */
[----:B------:R-:W2:Y:S02]  /*d420*/  SYNCS.PHASECHK.TRANS64.TRYWAIT P1, [R2+URZ+0x38860], R3 ;  /* 0x03886003020075a7 */ /* 0x000ea4000802017f */
[----:B-12---:R-:W-:Y:S05]  /*d430*/  @!P1 BRA `(.L_x_182) ;  /* 0x0000002000789947 */ /* 0x006fea0003800000 */
.L_x_233:
[----:B------:R-:W2:Y:S02]  /*d440*/  S2R R10, SR_TID.X ;  /* 0x00000000000a7919 */ /* 0x000ea40000002100 */
[----:B--2---:R-:W-:-:S13]  /*d450*/  LOP3.LUT P1, RZ, R10, 0x7f, RZ, 0xc0, !PT ;  /* 0x0000007f0aff7812 */ /* 0x004fda000782c0ff */
[----:B-1----:R-:W-:-:S04]  /*d460*/  @!P1 IMAD.MOV.U32 R3, RZ, RZ, 0xa000 ;  /* 0x0000a000ff039424 */ /* 0x002fc800078e00ff */
[----:B------:R1:W-:Y:S01]  /*d470*/  @!P1 SYNCS.ARRIVE.TRANS64 RZ, [R2+URZ+0x38850], R3 ;  /* 0x0388500302ff99a7 */ /* 0x0003e2000800003f */
[----:B------:R-:W-:Y:S05]  /*d480*/  @P2 BRA `(.L_x_183) ;  /* 0x0000000000042947 */ /* 0x000fea0003800000 */
[----:B------:R-:W-:Y:S01]  /*d490*/  BPT.TRAP 0x1 ;  /* 0x000000040000795c */ /* 0x000fe20000300000 */
.L_x_183:
[----:B-1----:R-:W2:Y:S02]  /*d4a0*/  LDL R3, [R1+0x4] ;  /* 0x0000040001037983 */ /* 0x002ea40000100800 */
[----:B--2---:R-:W-:-:S13]  /*d4b0*/  ISETP.NE.AND P1, PT, R3, RZ, PT ;  /* 0x000000ff0300720c */ /* 0x004fda0003f25270 */
[----:B------:R-:W-:Y:S05]  /*d4c0*/  @P1 BRA `(.L_x_184) ;  /* 0x0000000000041947 */ /* 0x000fea0003800000 */
[----:B------:R-:W-:Y:S01]  /*d4d0*/  BPT.TRAP 0x1 ;  /* 0x000000040000795c */ /* 0x000fe20000300000 */
.L_x_184:
[----:B------:R-:W2:Y:S01]  /*d4e0*/  LDL.LU R3, [R1] ;  /* 0x0000000001037983 */ /* 0x000ea20000300800 */
[----:B------:R-:W-:Y:S01]  /*d4f0*/  MOV R10, 0x400 ;  /* 0x00000400000a7802 */ /* 0x000fe20000000f00 */
[----:B------:R-:W-:Y:S01]  /*d500*/  UIADD3 UR4, UP0, UR36, 0x470, URZ ;  /* 0x0000047024047890 */ /* 0x000fe2000ff1e03f */
[----:B------:R-:W-:Y:S01]  /*d510*/  R2UR UR5, R20 ;  /* 0x00000000140572ca */ /* 0x000fe200000e0000 */
[----:B------:R-:W1:Y:S01]  /*d520*/  S2R R11, SR_CgaCtaId ;  /* 0x00000000000b7919 */ /* 0x000e620000008800 */
[----:B------:R-:W-:Y:S01]  /*d530*/  R2UR UR9, R2 ;  /* 0x00000000020972ca */ /* 0x000fe200000e0000 */
[----:B------:R-:W-:Y:S01]  /*d540*/  UMOV UR10, URZ ;  /* 0x0000003f000a7c82 */ /* 0x000fe20008000000 */
[----:B------:R-:W-:Y:S01]  /*d550*/  R2UR UR13, R4 ;  /* 0x00000000040d72ca */ /* 0x000fe200000e0000 */
[----:B------:R-:W-:Y:S01]  /*d560*/  UMOV UR18, 0x30000 ;  /* 0x0003000000127882 */ /* 0x000fe20000000000 */
[----:B------:R-:W-:Y:S01]  /*d570*/  R2UR UR12, R0 ;  /* 0x00000000000c72ca */ /* 0x000fe200000e0000 */
[----:B------:R-:W-:Y:S01]  /*d580*/  UMOV UR6, 0x0 ;  /* 0x0000000000067882 */ /* 0x000fe20000000000 */
[----:B------:R-:W-:Y:S01]  /*d590*/  UMOV UR7, 0x14f00000 ;  /* 0x14f0000000077882 */ /* 0x000fe20000000000 */
[----:B------:R-:W-:Y:S01]  /*d5a0*/  UMOV UR17, 0x40 ;  /* 0x0000004000117882 */ /* 0x000fe20000000000 */
[----:B------:R3:W-:Y:S01]  /*d5b0*/  STL [R1], R6 ;  /* 0x0000000601007387 */ /* 0x0007e20000100800 */
[----:B------:R-:W-:-:S04]  /*d5c0*/  IMAD.MOV.U32 R4, RZ, RZ, R7 ;  /* 0x000000ffff047224 */ /* 0x000fc800078e0007 */
[----:B------:R-:W-:Y:S01]  /*d5d0*/  UIADD3 UR9, UR9, 0x38850, URZ ;  /* 0x0003885009097890 */ /* 0x000fe2000fffe03f */
[----:B-1----:R-:W-:Y:S02]  /*d5e0*/  LEA R10, R11, R10, 0x18 ;  /* 0x0000000a0b0a7211 */ /* 0x002fe400078ec0ff */
[----:B--2---:R-:W-:Y:S01]  /*d5f0*/  R2UR UR11, R3 ;  /* 0x00000000030b72ca */ /* 0x004fe200000e0000 */
[----:B------:R-:W-:-:S04]  /*d600*/  IMAD R3, R16, 0x5000, R21 ;  /* 0x0000500010037824 */ /* 0x000fc800078e0215 */
[----:B------:R-:W-:-:S05]  /*d610*/  IMAD R3, R3, 0x2, R10 ;  /* 0x0000000203037824 */ /* 0x000fca00078e020a */
[----:B------:R-:W-:-:S03]  /*d620*/  R2UR UR16, R3 ;  /* 0x00000000031072ca */ /* 0x000fc600000e0000 */
[----:B------:R-:W-:Y:S02]  /*d630*/  UIMAD UR11, UR11, 0x50, UR5 ;  /* 0x000000500b0b78a4 */ /* 0x000fe4000f8e0205 */
[----:B------:R-:W-:-:S08]  /*d640*/  UIADD3.X UR5, URZ, UR37, URZ, UP0, !UPT ;  /* 0x000000253f057290 */ /* 0x000fd000087fe43f */
        /* <DEDUP_REMOVED lines=10> */
[----:B------:R-:W-:Y:S01]  /*d6f0*/  UMOV UR10, UR14 ;  /* 0x0000000e000a7c82 */ /* 0x000fe20008000000 */
[----:B------:R-:W-:Y:S01]  /*d700*/  UMOV UR14, 0xc0 ;  /* 0x000000c0000e7882 */ /* 0x000fe20000000000 */
[----:B------:R1:W-:Y:S02]  /*d710*/  UTMALDG.4D.MULTICAST [UR8], [UR4], UR18, desc[UR6] ;  /* 0x00000608040073b4 */ /* 0x0003e40008019812 */
[----:B-1----:R-:W-:Y:S01]  /*d720*/  UMOV UR8, UR16 ;  /* 0x0000001000087c82 */ /* 0x002fe20008000000 */
[----:B------:R-:W-:-:S02]  /*d730*/  UMOV UR10, UR14 ;  /* 0x0000000e000a7c82 */ /* 0x000fc40008000000 */
[----:B------:R3:W-:Y:S02]  /*d740*/  UTMALDG.4D.MULTICAST [UR8], [UR4], UR18, desc[UR6] ;  /* 0x00000608040073b4 */ /* 0x0007e40008019812 */
[----:B---3--:R-:W-:Y:S01]  /*d750*/  NOP ;  /* 0x0000000000007918 */ /* 0x008fe20000000000 */
.L_x_177:
[----:B------:R-:W-:Y:S05]  /*d760*/  BSYNC B0 ;  /* 0x0000000000007941 */ /* 0x000fea0003800000 */
.L_x_176:
[----:B------:R-:W2:Y:S01]  /*d770*/  LDL.LU R2, [R1+0x10] ;  /* 0x0000100001027983 */ /* 0x000ea20000300800 */
[----:B------:R-:W-:Y:S02]  /*d780*/  IMAD.MOV.U32 R16, RZ, RZ, R9 ;  /* 0x000000ffff107224 */ /* 0x000fe400078e0009 */
[----:B------:R-:W-:Y:S01]  /*d790*/  IMAD.MOV.U32 R19, RZ, RZ, R13 ;  /* 0x000000ffff137224 */ /* 0x000fe200078e000d */
[----:B--2---:R-:W-:-:S07]  /*d7a0*/  IADD3 R6, R2, -0x3, RZ ;  /* 0xfffffffd02067810 */ /* 0x004fce0007ffe0ff */
.L_x_175:
[----:B------:R-:W-:Y:S01]  /*d7b0*/  IMAD.MOV R3, RZ, RZ, -R14 ;  /* 0x000000ffff037224 */ /* 0x000fe200078e0a0e */
[----:B------:R-:W-:Y:S04]  /*d7c0*/  BSSY B0, `(.L_x_174) ;  /* 0x000011d000007945 */ /* 0x000fe80003800000 */
[----:B------:R-:W-:-:S13]  /*d7d0*/  ISETP.NE.AND P1, PT, R8, R3, PT ;  /* 0x000000030800720c */ /* 0x000fda0003f25270 */
[----:B------:R-:W-:Y:S05]  /*d7e0*/  @!P1 BRA `(.L_x_185) ;  /* 0x0000001000689947 */ /* 0x000fea0003800000 */
[----:B------:R-:W-:-:S07]  /*d7f0*/  MOV R8, R4 ;  /* 0x0000000400087202 */ /* 0x000fce0000000f00 */
.L_x_204:
        /* <DEDUP_REMOVED lines=18> */
[----:B------:R-:W-:Y:S02]  /*d920*/  @P1 SHF.R.U32.HI R2, RZ, R3, R8 ;  /* 0x00000003ff021219 */ /* 0x000fe40000011608 */
[----:B------:R-:W1:Y:S02]  /*d930*/  LDC.64 R8, c[0x0][0x3f8] ;  /* 0x0000fe00ff087b82 */ /* 0x000e640000000a00 */
[----:B------:R-:W-:-:S05]  /*d940*/  IADD3 R3, -R2, RZ, RZ ;  /* 0x000000ff02037210 */ /* 0x000fca0007ffe1ff */
[----:B------:R-:W-:Y:S01]  /*d950*/  IMAD R11, R11, R3, R6 ;  /* 0x000000030b0b7224 */ /* 0x000fe200078e0206 */
[----:B------:R-:W-:-:S03]  /*d960*/  SHF.R.S32.HI R3, RZ, 0x1f, R2 ;  /* 0x0000001fff037819 */ /* 0x000fc60000011402 */
[----:B------:R-:W-:-:S04]  /*d970*/  IMAD.WIDE.U32 R2, R5, UR4, R2 ;  /* 0x0000000405027c25 */ /* 0x000fc8000f8e0002 */
[----:B------:R-:W-:Y:S01]  /*d980*/  IMAD.IADD R13, R13, 0x1, R3 ;  /* 0x000000010d0d7824 */ /* 0x000fe200078e0203 */
[----:B-1----:R-:W-:-:S04]  /*d990*/  LEA R8, P1, R2, R8, 0x2 ;  /* 0x0000000802087211 */ /* 0x002fc800078210ff */
[----:B------:R-:W-:-:S05]  /*d9a0*/  LEA.HI.X R9, R2, R9, R13, 0x2, P1 ;  /* 0x0000000902097211 */ /* 0x000fca00008f140d */
[----:B------:R1:W5:Y:S04]  /*d9b0*/  LDG.E R8, desc[UR6][R8.64] ;  /* 0x0000000608087981 */ /* 0x000368000c1e1900 */
.L_x_188:
[----:B------:R-:W2:Y:S01]  /*d9c0*/  S2R R3, SR_CgaCtaId ;  /* 0x0000000000037919 */ /* 0x000ea20000008800 */
[----:B------:R-:W-:-:S04]  /*d9d0*/  MOV R2, 0x400 ;  /* 0x0000040000027802 */ /* 0x000fc80000000f00 */
[----:B--2---:R-:W-:Y:S02]  /*d9e0*/  LEA R2, R3, R2, 0x18 ;  /* 0x0000000203027211 */ /* 0x004fe400078ec0ff */
[----:B------:R-:W-:-:S03]  /*d9f0*/  SHF.L.U32 R3, R10, 0x1f, RZ ;  /* 0x0000001f0a037819 */ /* 0x000fc600000006ff */
[----:B------:R-:W-:-:S04]  /*da00*/  IMAD R2, R7, 0x8, R2 ;  /* 0x0000000807027824 */ /* 0x000fc800078e0202 */
[----:B------:R-:W2:Y:S02]  /*da10*/  SYNCS.PHASECHK.TRANS64.TRYWAIT P1, [R2+URZ+0x38840], R3 ;  /* 0x03884003020075a7 */ /* 0x000ea4000802017f */
[----:B--2---:R-:W-:Y:S05]  /*da20*/  @!P1 BRA `(.L_x_189) ;  /* 0x0000001c00109947 */ /* 0x004fea0003800000 */
.L_x_234:
[----:B-1----:R-:W1:Y:S01]  /*da30*/  S2R R9, SR_TID.X ;  /* 0x0000000000097919 */ /* 0x002e620000002100 */
[----:B------:R-:W-:Y:S01]  /*da40*/  UPRMT UR4, UR38, 0x9910, URZ ;  /* 0x0000991026047896 */ /* 0x000fe2000800003f */
[----:B-1----:R-:W-:-:S13]  /*da50*/  LOP3.LUT P1, RZ, R9, 0x7f, RZ, 0xc0, !PT ;  /* 0x0000007f09ff7812 */ /* 0x002fda000782c0ff */
[----:B--2---:R-:W-:-:S04]  /*da60*/  @!P1 IMAD.MOV.U32 R3, RZ, RZ, 0xa000 ;  /* 0x0000a000ff039424 */ /* 0x004fc800078e00ff */
[----:B------:R1:W-:Y:S02]  /*da70*/  @!P1 SYNCS.ARRIVE.TRANS64 RZ, [R2+URZ+0x38830], R3 ;  /* 0x0388300302ff99a7 */ /* 0x0003e4000800003f */
[----:B-1----:R-:W-:-:S04]  /*da80*/  MOV R3, UR4 ;  /* 0x0000000400037c02 */ /* 0x002fc80008000f00 */
[----:B------:R-:W-:-:S13]  /*da90*/  ISETP.NE.AND P2, PT, R3, 0x2, PT ;  /* 0x000000020300780c */ /* 0x000fda0003f45270 */
[----:B------:R-:W-:Y:S05]  /*daa0*/  @P2 BRA `(.L_x_190) ;  /* 0x0000000000042947 */ /* 0x000fea0003800000 */
[----:B------:R-:W-:Y:S01]  /*dab0*/  BPT.TRAP 0x1 ;  /* 0x000000040000795c */ /* 0x000fe20000300000 */
.L_x_190:
[----:B------:R-:W2:Y:S02]  /*dac0*/  LDL R3, [R1+0x4] ;  /* 0x0000040001037983 */ /* 0x000ea40000100800 */
[----:B--2---:R-:W-:-:S13]  /*dad0*/  ISETP.NE.AND P1, PT, R3, RZ, PT ;  /* 0x000000ff0300720c */ /* 0x004fda0003f25270 */
[----:B------:R-:W-:Y:S05]  /*dae0*/  @P1 BRA `(.L_x_191) ;  /* 0x0000000000041947 */ /* 0x000fea0003800000 */
[----:B------:R-:W-:Y:S01]  /*daf0*/  BPT.TRAP 0x1 ;  /* 0x000000040000795c */ /* 0x000fe20000300000 */
.L_x_191:
        /* <DEDUP_REMOVED lines=21> */
[----:B------:R-:W-:Y:S01]  /*dc50*/  R2UR UR14, R2 ;  /* 0x00000000020e72ca */ /* 0x000fe200000e0000 */
[----:B------:R-:W-:-:S12]  /*dc60*/  IMAD R2, R16, 0x8, R3 ;  /* 0x0000000810027824 */ /* 0x000fd800078e0203 */
        /* <DEDUP_REMOVED lines=17> */
.L_x_235:
[----:B------:R-:W2:Y:S02]  /*dd80*/  S2R R3, SR_TID.X ;  /* 0x0000000000037919 */ /* 0x000ea40000002100 */
[----:B--2---:R-:W-:-:S13]  /*dd90*/  LOP3.LUT P1, RZ, R3, 0x7f, RZ, 0xc0, !PT ;  /* 0x0000007f03ff7812 */ /* 0x004fda000782c0ff */
[----:B------:R-:W-:-:S04]  /*dda0*/  @!P1 IMAD.MOV.U32 R3, RZ, RZ, 0xa000 ;  /* 0x0000a000ff039424 */ /* 0x000fc800078e00ff */
[----:B------:R2:W-:Y:S01]  /*ddb0*/  @!P1 SYNCS.ARRIVE.TRANS64 RZ, [R2+URZ+0x38850], R3 ;  /* 0x0388500302ff99a7 */ /* 0x0005e2000800003f */
[----:B------:R-:W-:Y:S05]  /*ddc0*/  @P2 BRA `(.L_x_193) ;  /* 0x0000000000042947 */ /* 0x000fea0003800000 */
[----:B------:R-:W-:Y:S01]  /*ddd0*/  BPT.TRAP 0x1 ;  /* 0x000000040000795c */ /* 0x000fe20000300000 */
.L_x_193:
[----:B--2---:R-:W2:Y:S02]  /*dde0*/  LDL R3, [R1+0x4] ;  /* 0x0000040001037983 */ /* 0x004ea40000100800 */
[----:B--2---:R-:W-:-:S13]  /*ddf0*/  ISETP.NE.AND P1, PT, R3, RZ, PT ;  /* 0x000000ff0300720c */ /* 0x004fda0003f25270 */
[----:B------:R-:W-:Y:S05]  /*de00*/  @P1 BRA `(.L_x_194) ;  /* 0x0000000000041947 */ /* 0x000fea0003800000 */
[----:B------:R-:W-:Y:S01]  /*de10*/  BPT.TRAP 0x1 ;  /* 0x000000040000795c */ /* 0x000fe20000300000 */
.L_x_194:
[----:B------:R-:W2:Y:S01]  /*de20*/  LDL.LU R13, [R1] ;  /* 0x00000000010d7983 */ /* 0x000ea20000300800 */
[----:B------:R-:W-:Y:S01]  /*de30*/  MOV R3, 0x400 ;  /* 0x0000040000037802 */ /* 0x000fe20000000f00 */
[----:B------:R-:W-:Y:S01]  /*de40*/  IMAD R16, R16, 0x5000, R21 ;  /* 0x0000500010107824 */ /* 0x000fe200078e0215 */
[----:B------:R-:W-:Y:S01]  /*de50*/  R2UR UR5, R20 ;  /* 0x00000000140572ca */ /* 0x000fe200000e0000 */
[----:B------:R-:W3:Y:S01]  /*de60*/  S2R R9, SR_CgaCtaId ;  /* 0x0000000000097919 */ /* 0x000ee20000008800 */
[----:B------:R-:W-:Y:S01]  /*de70*/  R2UR UR9, R2 ;  /* 0x00000000020972ca */ /* 0x000fe200000e0000 */
[----:B------:R-:W-:Y:S01]  /*de80*/  UIADD3 UR4, UP0, UR36, 0x470, URZ ;  /* 0x0000047024047890 */ /* 0x000fe2000ff1e03f */
[----:B------:R-:W-:Y:S01]  /*de90*/  R2UR UR13, R4 ;  /* 0x00000000040d72ca */ /* 0x000fe200000e0000 */
[----:B------:R-:W-:Y:S01]  /*dea0*/  UMOV UR10, URZ ;  /* 0x0000003f000a7c82 */ /* 0x000fe20008000000 */
[----:B------:R-:W-:Y:S01]  /*deb0*/  R2UR UR12, R0 ;  /* 0x00000000000c72ca */ /* 0x000fe200000e0000 */
[----:B------:R-:W-:Y:S01]  /*dec0*/  UMOV UR18, 0x30000 ;  /* 0x0003000000127882 */ /* 0x000fe20000000000 */
[----:B------:R-:W-:Y:S01]  /*ded0*/  UMOV UR6, 0x0 ;  /* 0x0000000000067882 */ /* 0x000fe20000000000 */
[----:B------:R-:W-:Y:S01]  /*dee0*/  UMOV UR7, 0x14f00000 ;  /* 0x14f0000000077882 */ /* 0x000fe20000000000 */
[----:B------:R-:W-:Y:S01]  /*def0*/  UMOV UR17, 0x40 ;  /* 0x0000004000117882 */ /* 0x000fe20000000000 */
[----:B------:R4:W-:Y:S01]  /*df00*/  STL [R1], R11 ;  /* 0x0000000b01007387 */ /* 0x0009e20000100800 */
[----:B------:R-:W-:-:S03]  /*df10*/  IMAD.MOV.U32 R4, RZ, RZ, R8 ;  /* 0x000000ffff047224 */ /* 0x000fc600078e0008 */
[----:B------:R-:W-:Y:S01]  /*df20*/  UIADD3 UR9, UR9, 0x38850, URZ ;  /* 0x0003885009097890 */ /* 0x000fe2000fffe03f */
[----:B---3--:R-:W-:-:S04]  /*df30*/  LEA R3, R9, R3, 0x18 ;  /* 0x0000000309037211 */ /* 0x008fc800078ec0ff */
[----:B------:R-:W-:-:S04]  /*df40*/  LEA R16, R16, R3, 0x1 ;  /* 0x0000000310107211 */ /* 0x000fc800078e08ff */
[----:B------:R-:W-:-:S13]  /*df50*/  R2UR UR14, R16 ;  /* 0x00000000100e72ca */ /* 0x000fda00000e0000 */
[----:B------:R-:W-:Y:S02]  /*df60*/  UIADD3 UR8, UR14, 0x400, URZ ;  /* 0x000004000e087890 */ /* 0x000fe4000fffe03f */
[----:B------:R-:W-:Y:S02]  /*df70*/  UIADD3 UR15, UR14, 0x2c00, URZ ;  /* 0x00002c000e0f7890 */ /* 0x000fe4000fffe03f */
[----:B------:R-:W-:Y:S02]  /*df80*/  UIADD3 UR16, UR14, 0x5400, URZ ;  /* 0x000054000e107890 */ /* 0x000fe4000fffe03f */
[----:B------:R-:W-:Y:S01]  /*df90*/  UIADD3 UR14, UR14, 0x7c00, URZ ;  /* 0x00007c000e0e7890 */ /* 0x000fe2000fffe03f */
[----:B--2---:R-:W-:-:S13]  /*dfa0*/  R2UR UR11, R13 ;  /* 0x000000000d0b72ca */ /* 0x004fda00000e0000 */
[----:B------:R-:W-:Y:S02]  /*dfb0*/  UIMAD UR11, UR11, 0x50, UR5 ;  /* 0x000000500b0b78a4 */ /* 0x000fe4000f8e0205 */
[----:B------:R-:W-:-:S09]  /*dfc0*/  UIADD3.X UR5, URZ, UR37, URZ, UP0, !UPT ;  /* 0x000000253f057290 */ /* 0x000fd200087fe43f */
[----:B------:R2:W-:Y:S02]  /*dfd0*/  UTMALDG.4D.MULTICAST [UR8], [UR4], UR18, desc[UR6] ;  /* 0x00000608040073b4 */ /* 0x0005e40008019812 */
[----:B--2---:R-:W-:Y:S01]  /*dfe0*/  UMOV UR8, UR15 ;  /* 0x0000000f00087c82 */ /* 0x004fe20008000000 */
[----:B------:R-:W-:Y:S01]  /*dff0*/  UMOV UR10, UR17 ;  /* 0x00000011000a7c82 */ /* 0x000fe20008000000 */
[----:B------:R-:W-:Y:S01]  /*e000*/  UMOV UR15, 0x80 ;  /* 0x00000080000f7882 */ /* 0x000fe20000000000 */
[----:B------:R2:W-:Y:S02]  /*e010*/  UTMALDG.4D.MULTICAST [UR8], [UR4], UR18, desc[UR6] ;  /* 0x00000608040073b4 */ /* 0x0005e40008019812 */
[----:B--2---:R-:W-:Y:S01]  /*e020*/  UMOV UR8, UR16 ;  /* 0x0000001000087c82 */ /* 0x004fe20008000000 */
[----:B------:R-:W-:Y:S01]  /*e030*/  UMOV UR10, UR15 ;  /* 0x0000000f000a7c82 */ /* 0x000fe20008000000 */
[----:B------:R-:W-:Y:S01]  /*e040*/  UMOV UR15, 0xc0 ;  /* 0x000000c0000f7882 */ /* 0x000fe20000000000 */
[----:B------:R2:W-:Y:S02]  /*e050*/  UTMALDG.4D.MULTICAST [UR8], [UR4], UR18, desc[UR6] ;  /* 0x00000608040073b4 */ /* 0x0005e40008019812 */
[----:B--2---:R-:W-:Y:S01]  /*e060*/  UMOV UR8, UR14 ;  /* 0x0000000e00087c82 */ /* 0x004fe20008000000 */
[----:B------:R-:W-:-:S02]  /*e070*/  UMOV UR10, UR15 ;  /* 0x0000000f000a7c82 */ /* 0x000fc40008000000 */
[----:B------:R4:W-:Y:S02]  /*e080*/  UTMALDG.4D.MULTICAST [UR8], [UR4], UR18, desc[UR6] ;  /* 0x00000608040073b4 */ /* 0x0009e40008019812 */
[----:B----4-:R-:W-:Y:S01]  /*e090*/  NOP ;  /* 0x0000000000007918 */ /* 0x010fe20000000000 */
.L_x_187:
[----:B------:R-:W-:Y:S05]  /*e0a0*/  BSYNC B1 ;  /* 0x0000000000017941 */ /* 0x000fea0003800000 */
.L_x_186:
[----:B------:R-:W-:Y:S01]  /*e0b0*/  VIADD R16, R7, 0x1 ;  /* 0x0000000107107836 */ /* 0x000fe20000000000 */
[----:B------:R-:W-:Y:S04]  /*e0c0*/  BSSY B1, `(.L_x_195) ;  /* 0x0000089000017945 */ /* 0x000fe80003800000 */
[----:B------:R-:W-:-:S04]  /*e0d0*/  ISETP.NE.AND P1, PT, R16, 0x2, PT ;  /* 0x000000021000780c */ /* 0x000fc80003f25270 */
[----:B-1----:R-:W-:Y:S02]  /*e0e0*/  SEL R19, RZ, 0x1, P1 ;  /* 0x00000001ff137807 */ /* 0x002fe40000800000 */
[----:B------:R-:W-:Y:S02]  /*e0f0*/  SEL R16, R16, RZ, P1 ;  /* 0x000000ff10107207 */ /* 0x000fe40000800000 */
[----:B------:R-:W-:Y:S01]  /*e100*/  LOP3.LUT R19, R10, R19, RZ, 0x3c, !PT ;  /* 0x000000130a137212 */ /* 0x000fe200078e3cff */
[----:B------:R-:W-:Y:S06]  /*e110*/  @!P6 BRA `(.L_x_196) ;  /* 0x00000008000ce947 */ /* 0x000fec0003800000 */
[----:B------:R-:W-:Y:S01]  /*e120*/  IADD3 R11, R6, -0x1, RZ ;  /* 0xffffffff060b7810 */ /* 0x000fe20007ffe0ff */
        /* <DEDUP_REMOVED lines=20> */
.L_x_197:
[----:B------:R-:W2:Y:S01]  /*e270*/  S2R R3, SR_CgaCtaId ;  /* 0x0000000000037919 */ /* 0x000ea20000008800 */
[----:B------:R-:W-:-:S04]  /*e280*/  MOV R2, 0x400 ;  /* 0x0000040000027802 */ /* 0x000fc80000000f00 */
[----:B--2---:R-:W-:Y:S02]  /*e290*/  LEA R2, R3, R2, 0x18 ;  /* 0x0000000203027211 */ /* 0x004fe400078ec0ff */
[----:B------:R-:W-:-:S03]  /*e2a0*/  SHF.L.U32 R3, R19, 0x1f, RZ ;  /* 0x0000001f13037819 */ /* 0x000fc600000006ff */
[----:B------:R-:W-:-:S04]  /*e2b0*/  IMAD R2, R16, 0x8, R2 ;  /* 0x0000000810027824 */ /* 0x000fc800078e0202 */
[----:B------:R-:W2:Y:S02]  /*e2c0*/  SYNCS.PHASECHK.TRANS64.TRYWAIT P1, [R2+URZ+0x38840], R3 ;  /* 0x03884003020075a7 */ /* 0x000ea4000802017f */
[----:B--2---:R-:W-:Y:S05]  /*e2d0*/  @!P1 BRA `(.L_x_198) ;  /* 0x00000014000c9947 */ /* 0x004fea0003800000 */
.L_x_236:
        /* <DEDUP_REMOVED lines=9> */
.L_x_199:
[----:B------:R-:W2:Y:S02]  /*e370*/  LDL R3, [R1+0x4] ;  /* 0x0000040001037983 */ /* 0x000ea40000100800 */
[----:B--2---:R-:W-:-:S13]  /*e380*/  ISETP.NE.AND P1, PT, R3, RZ, PT ;  /* 0x000000ff0300720c */ /* 0x004fda0003f25270 */
[----:B------:R-:W-:Y:S05]  /*e390*/  @P1 BRA `(.L_x_200) ;  /* 0x0000000000041947 */ /* 0x000fea0003800000 */
[----:B------:R-:W-:Y:S01]  /*e3a0*/  BPT.TRAP 0x1 ;  /* 0x000000040000795c */ /* 0x000fe20000300000 */
.L_x_200:
        /* <DEDUP_REMOVED lines=40> */
.L_x_237:
[----:B------:R-:W2:Y:S02]  /*e630*/  S2R R3, SR_TID.X ;  /* 0x0000000000037919 */ /* 0x000ea40000002100 */
[----:B--2---:R-:W-:-:S13]  /*e640*/  LOP3.LUT P1, RZ, R3, 0x7f, RZ, 0xc0, !PT ;  /* 0x0000007f03ff7812 */ /* 0x004fda000782c0ff */
[----:B------:R-:W-:-:S04]  /*e650*/  @!P1 MOV R3, 0xa000 ;  /* 0x0000a00000039802 */ /* 0x000fc80000000f00 */
[----:B------:R2:W-:Y:S01]  /*e660*/  @!P1 SYNCS.ARRIVE.TRANS64 RZ, [R2+URZ+0x38850], R3 ;  /* 0x0388500302ff99a7 */ /* 0x0005e2000800003f */
[----:B------:R-:W-:Y:S05]  /*e670*/  @P2 BRA `(.L_x_202) ;  /* 0x0000000000042947 */ /* 0x000fea0003800000 */
[----:B------:R-:W-:Y:S01]  /*e680*/  BPT.TRAP 0x1 ;  /* 0x000000040000795c */ /* 0x000fe20000300000 */
.L_x_202:
[----:B--2---:R-:W2:Y:S02]  /*e690*/  LDL R3, [R1+0x4] ;  /* 0x0000040001037983 */ /* 0x004ea40000100800 */
[----:B--2---:R-:W-:-:S13]  /*e6a0*/  ISETP.NE.AND P1, PT, R3, RZ, PT ;  /* 0x000000ff0300720c */ /* 0x004fda0003f25270 */
[----:B------:R-:W-:Y:S05]  /*e6b0*/  @P1 BRA `(.L_x_203) ;  /* 0x0000000000041947 */ /* 0x000fea0003800000 */
[----:B------:R-:W-:Y:S01]  /*e6c0*/  BPT.TRAP 0x1 ;  /* 0x000000040000795c */ /* 0x000fe20000300000 */
.L_x_203:
[----:B-1----:R-:W2:Y:S01]  /*e6d0*/  LDL.LU R10, [R1] ;  /* 0x00000000010a7983 */ /* 0x002ea20000300800 */
[----:B------:R-:W-:Y:S01]  /*e6e0*/  MOV R3, 0x400 ;  /* 0x0000040000037802 */ /* 0x000fe20000000f00 */
[----:B------:R-:W-:Y:S01]  /*e6f0*/  IMAD R7, R7, 0x5000, R21 ;  /* 0x0000500007077824 */ /* 0x000fe200078e0215 */
[----:B------:R-:W-:Y:S01]  /*e700*/  R2UR UR5, R20 ;  /* 0x00000000140572ca */ /* 0x000fe200000e0000 */
[----:B------:R-:W1:Y:S01]  /*e710*/  S2R R9, SR_CgaCtaId ;  /* 0x0000000000097919 */ /* 0x000e620000008800 */
        /* <DEDUP_REMOVED lines=12> */
[----:B-1----:R-:W-:-:S05]  /*e7e0*/  LEA R3, R9, R3, 0x18 ;  /* 0x0000000309037211 */ /* 0x002fca00078ec0ff */
[----:B------:R-:W-:-:S05]  /*e7f0*/  IMAD R7, R7, 0x2, R3 ;  /* 0x0000000207077824 */ /* 0x000fca00078e0203 */
        /* <DEDUP_REMOVED lines=21> */
.L_x_196:
[----:B------:R-:W-:Y:S05]  /*e950*/  BSYNC B1 ;  /* 0x0000000000017941 */ /* 0x000fea0003800000 */
.L_x_195:
[C---:B------:R-:W-:Y:S02]  /*e960*/  ISETP.GT.AND P1, PT, R6.reuse, 0x1, PT ;  /* 0x000000010600780c */ /* 0x040fe40003f24270 */
[----:B------:R-:W-:-:S11]  /*e970*/  IADD3 R6, R6, -0x2, RZ ;  /* 0xfffffffe06067810 */ /* 0x000fd60007ffe0ff */
[----:B------:R-:W-:Y:S05]  /*e980*/  @P1 BRA `(.L_x_204) ;  /* 0xffffffec009c1947 */ /* 0x000fea000383ffff */
.L_x_185:
[----:B------:R-:W-:Y:S05]  /*e990*/  BSYNC B0 ;  /* 0x0000000000007941 */ /* 0x000fea0003800000 */
.L_x_174:
[----:B------:R-:W-:Y:S04]  /*e9a0*/  BSSY B0, `(.L_x_205) ;  /* 0x000003c000007945 */ /* 0x000fe80003800000 */
[----:B------:R-:W-:Y:S05]  /*e9b0*/  @!P6 BRA `(.L_x_206) ;  /* 0x0000000000e8e947 */ /* 0x000fea0003800000 */
[----:B------:R-:W3:Y:S01]  /*e9c0*/  S2R R3, SR_CgaCtaId ;  /* 0x0000000000037919 */ /* 0x000ee20000008800 */
[----:B------:R-:W-:-:S04]  /*e9d0*/  MOV R2, 0x400 ;  /* 0x0000040000027802 */ /* 0x000fc80000000f00 */
[----:B---3--:R-:W-:-:S05]  /*e9e0*/  LEA R2, R3, R2, 0x18 ;  /* 0x0000000203027211 */ /* 0x008fca00078ec0ff */
[----:B------:R-:W-:Y:S01]  /*e9f0*/  IMAD R3, R16, 0x8, R2 ;  /* 0x0000000810037824 */ /* 0x000fe200078e0202 */
[----:B------:R-:W-:-:S04]  /*ea00*/  SHF.L.U32 R2, R19, 0x1f, RZ ;  /* 0x0000001f13027819 */ /* 0x000fc800000006ff */
[----:B------:R-:W3:Y:S02]  /*ea10*/  SYNCS.PHASECHK.TRANS64.TRYWAIT P0, [R3+URZ+0x38860], R2 ;  /* 0x03886002030075a7 */ /* 0x000ee4000800017f */
[----:B---3--:R-:W-:Y:S05]  /*ea20*/  @!P0 BRA `(.L_x_207) ;  /* 0x0000000c00608947 */ /* 0x008fea0003800000 */
.L_x_238:
        /* <DEDUP_REMOVED lines=9> */
.L_x_208:
[----:B------:R-:W3:Y:S02]  /*eac0*/  LDL R2, [R1+0x4] ;  /* 0x0000040001027983 */ /* 0x000ee40000100800 */
[----:B---3--:R-:W-:-:S13]  /*ead0*/  ISETP.NE.AND P0, PT, R2, RZ, PT ;  /* 0x000000ff0200720c */ /* 0x008fda0003f05270 */
[----:B------:R-:W-:Y:S05]  /*eae0*/  @P0 BRA `(.L_x_209) ;  /* 0x0000000000040947 */ /* 0x000fea0003800000 */
[----:B------:R-:W-:Y:S01]  /*eaf0*/  BPT.TRAP 0x1 ;  /* 0x000000040000795c */ /* 0x000fe20000300000 */
.L_x_209:
[----:B------:R-:W3:Y:S01]  /*eb00*/  LDL R2, [R1] ;  /* 0x0000000001027983 */ /* 0x000ee20000100800 */
[----:B------:R-:W-:Y:S01]  /*eb10*/  MOV R5, 0x400 ;  /* 0x0000040000057802 */ /* 0x000fe20000000f00 */
[----:B-1----:R-:W1:Y:S01]  /*eb20*/  S2R R6, SR_CgaCtaId ;  /* 0x0000000000067919 */ /* 0x002e620000008800 */
[----:B------:R-:W-:Y:S01]  /*eb30*/  IMAD R21, R16, 0x5000, R21 ;  /* 0x0000500010157824 */ /* 0x000fe200078e0215 */
[----:B------:R-:W-:Y:S02]  /*eb40*/  R2UR UR5, R20 ;  /* 0x00000000140572ca */ /* 0x000fe400000e0000 */
[----:B------:R-:W-:Y:S01]  /*eb50*/  R2UR UR9, R3 ;  /* 0x00000000030972ca */ /* 0x000fe200000e0000 */
[----:B------:R-:W-:Y:S01]  /*eb60*/  UIADD3 UR4, UP0, UR36, 0x470, URZ ;  /* 0x0000047024047890 */ /* 0x000fe2000ff1e03f */
[----:B------:R-:W-:Y:S02]  /*eb70*/  R2UR UR12, R0 ;  /* 0x00000000000c72ca */ /* 0x000fe400000e0000 */
[----:B------:R-:W-:-:S02]  /*eb80*/  R2UR UR13, R4 ;  /* 0x00000000040d72ca */ /* 0x000fc400000e0000 */
[----:B-1----:R-:W-:-:S04]  /*eb90*/  LEA R5, R6, R5, 0x18 ;  /* 0x0000000506057211 */ /* 0x002fc800078ec0ff */
[----:B------:R-:W-:-:S04]  /*eba0*/  LEA R21, R21, R5, 0x1 ;  /* 0x0000000515157211 */ /* 0x000fc800078e08ff */
        /* <DEDUP_REMOVED lines=10> */
[----:B------:R-:W-:Y:S01]  /*ec50*/  UIADD3 UR14, UR14, 0x7c00, URZ ;  /* 0x00007c000e0e7890 */ /* 0x000fe2000fffe03f */
[----:B---3--:R-:W-:-:S13]  /*ec60*/  R2UR UR11, R2 ;  /* 0x00000000020b72ca */ /* 0x008fda00000e0000 */
        /* <DEDUP_REMOVED lines=15> */
.L_x_206:
[----:B------:R-:W-:Y:S05]  /*ed60*/  BSYNC B0 ;  /* 0x0000000000007941 */ /* 0x000fea0003800000 */
.L_x_205:
[----:B------:R-:W3:Y:S01]  /*ed70*/  LDL.LU R0, [R1+0x14] ;  /* 0x0000140001007983 */ /* 0x000ee20000300800 */
[----:B------:R-:W-:-:S03]  /*ed80*/  ULDC UR4, c[0x0][0xda4] ;  /* 0x0003690000047ab9 */ /* 0x000fc60000000800 */
[----:B------:R-:W4:Y:S01]  /*ed90*/  LDL.LU R2, [R1+0x1c] ;  /* 0x00001c0001027983 */ /* 0x000f220000300800 */
[----:B------:R-:W-:-:S05]  /*eda0*/  VIADD R16, R16, 0x1 ;  /* 0x0000000110107836 */ /* 0x000fca0000000000 */
[----:B------:R-:W-:-:S04]  /*edb0*/  ISETP.NE.AND P0, PT, R16, 0x2, PT ;  /* 0x000000021000780c */ /* 0x000fc80003f05270 */
[----:B------:R-:W-:Y:S01]  /*edc0*/  SEL R16, R16, RZ, P0 ;  /* 0x000000ff10107207 */ /* 0x000fe20000000000 */
[----:B---3--:R-:W-:Y:S01]  /*edd0*/  VIADD R0, R0, UR39 ;  /* 0x0000002700007c36 */ /* 0x008fe20008000000 */
[----:B----4-:R-:W-:-:S04]  /*ede0*/  IADD3 R2, R2, 0x1, RZ ;  /* 0x0000000102027810 */ /* 0x010fc80007ffe0ff */
[----:B------:R3:W-:Y:S01]  /*edf0*/  STL [R1+0x14], R0 ;  /* 0x0000140001007387 */ /* 0x0007e20000100800 */
[----:B------:R-:W-:-:S03]  /*ee00*/  ISETP.GE.AND P1, PT, R0, UR4, PT ;  /* 0x0000000400007c0c */ /* 0x000fc6000bf26270 */
[----:B------:R4:W-:Y:S01]  /*ee10*/  STL [R1+0x1c], R2 ;  /* 0x00001c0201007387 */ /* 0x0009e20000100800 */
[----:B---3--:R-:W-:-:S04]  /*ee20*/  SEL R0, RZ, 0x1, P0 ;  /* 0x00000001ff007807 */ /* 0x008fc80000000000 */
[----:B------:R-:W-:-:S05]  /*ee30*/  LOP3.LUT R19, R19, R0, RZ, 0x3c, !PT ;  /* 0x0000000013137212 */ /* 0x000fca00078e3cff */
[----:B----4-:R-:W-:Y:S05]  /*ee40*/  @!P1 BRA `(.L_x_210) ;  /* 0xffffffc800fc9947 */ /* 0x010fea000383ffff */
[----:B------:R-:W-:-:S07]  /*ee50*/  LOP3.LUT R2, R2, 0x1, RZ, 0xc, !PT ;  /* 0x0000000102027812 */ /* 0x000fce00078e0cff */
.L_x_157:
[----:B------:R-:W3:Y:S01]  /*ee60*/  S2R R3, SR_CgaCtaId ;  /* 0x0000000000037919 */ /* 0x000ee20000008800 */
[----:B------:R-:W-:Y:S01]  /*ee70*/  MOV R0, 0x400 ;  /* 0x0000040000007802 */ /* 0x000fe20000000f00 */
[----:B------:R-:W-:Y:S03]  /*ee80*/  BSSY B0, `(.L_x_211) ;  /* 0x0000005000007945 */ /* 0x000fe60003800000 */
[----:B---3--:R-:W-:Y:S02]  /*ee90*/  LEA R0, R3, R0, 0x18 ;  /* 0x0000000003007211 */ /* 0x008fe400078ec0ff */
[----:B------:R-:W-:-:S04]  /*eea0*/  SHF.L.U32 R3, R2, 0x1f, RZ ;  /* 0x0000001f02037819 */ /* 0x000fc800000006ff */
[----:B------:R-:W3:Y:S02]  /*eeb0*/  SYNCS.PHASECHK.TRANS64.TRYWAIT P0, [R0+URZ+0x38820], R3 ;  /* 0x03882003000075a7 */ /* 0x000ee4000800017f */
[----:B---3--:R-:W-:Y:S05]  /*eec0*/  @!P0 BRA `(.L_x_212) ;  /* 0x00000008004c8947 */ /* 0x008fea0003800000 */
.L_x_239:
[----:B------:R-:W-:Y:S05]  /*eed0*/  BSYNC B0 ;  /* 0x0000000000007941 */ /* 0x000fea0003800000 */
.L_x_211:
[----:B------:R-:W-:-:S03]  /*eee0*/  UMOV UR4, 0xffffffff ;  /* 0xffffffff00047882 */ /* 0x000fc60000000000 */
[----:B------:R-:W-:Y:S05]  /*eef0*/  BRA.DIV UR4, `(.L_x_213) ;  /* 0x0000000a04547947 */ /* 0x000fea000b800000 */
[----:B------:R-:W4:Y:S02]  /*ef00*/  S2R R2, SR_TID.X ;  /* 0x0000000000027919 */ /* 0x000f240000002100 */
[----:B----4-:R-:W-:-:S04]  /*ef10*/  SHF.R.U32.HI R2, RZ, 0x5, R2 ;  /* 0x00000005ff027819 */ /* 0x010fc80000011602 */
[----:B------:R-:W-:-:S05]  /*ef20*/  LOP3.LUT R2, R2, 0x3, RZ, 0xc0, !PT ;  /* 0x0000000302027812 */ /* 0x000fca00078ec0ff */
[----:B--2---:R2:W4:Y:S02]  /*ef30*/  SHFL.IDX PT, R14, R2, RZ, 0x1f ;  /* 0x00001fff020e7589 */ /* 0x00452400000e0000 */
.L_x_242:
[----:B----4-:R-:W-:Y:S01]  /*ef40*/  ISETP.NE.AND P0, PT, R14, RZ, PT ;  /* 0x000000ff0e00720c */ /* 0x010fe20003f05270 */
[----:B------:R-:W-:-:S12]  /*ef50*/  BSSY B0, `(.L_x_214) ;  /* 0x0000026000007945 */ /* 0x000fd80003800000 */
[----:B------:R-:W-:Y:S05]  /*ef60*/  @P0 BRA `(.L_x_215) ;  /* 0x0000000000900947 */ /* 0x000fea0003800000 */
[----:B------:R-:W-:-:S03]  /*ef70*/  UMOV UR4, 0xffffffff ;  /* 0xffffffff00047882 */ /* 0x000fc60000000000 */
[----:B------:R-:W-:Y:S05]  /*ef80*/  BRA.DIV UR4, `(.L_x_216) ;  /* 0x0000000a04647947 */ /* 0x000fea000b800000 */
[----:B------:R-:W-:-:S13]  /*ef90*/  ELECT P6, URZ, PT ;  /* 0x00000000003f782f */ /* 0x000fda00038c0000 */
.L_x_245:
[----:B------:R-:W-:Y:S05]  /*efa0*/  @!P6 BRA `(.L_x_215) ;  /* 0x000000000080e947 */ /* 0x000fea0003800000 */
[----:B--2---:R-:W2:Y:S02]  /*efb0*/  LDL R2, [R1+0x24] ;  /* 0x0000240001027983 */ /* 0x004ea40000100800 */
[----:B--2---:R-:W-:-:S13]  /*efc0*/  R2UR UR4, R2 ;  /* 0x00000000020472ca */ /* 0x004fda00000e0000 */
[----:B------:R-:W-:-:S06]  /*efd0*/  ULOP3.LUT UR4, UR4, 0x2, URZ, 0xfc, !UPT ;  /* 0x0000000204047892 */ /* 0x000fcc000f8efc3f */
[----:B------:R-:W-:-:S05]  /*efe0*/  IMAD.U32 R2, RZ, RZ, UR4 ;  /* 0x00000004ff027e24 */ /* 0x000fca000f8e00ff */
[----:B------:R-:W-:-:S13]  /*eff0*/  ISETP.NE.AND P2, PT, R2, 0x3, PT ;  /* 0x000000030200780c */ /* 0x000fda0003f45270 */
[----:B------:R-:W-:Y:S05]  /*f000*/  @!P2 BRA `(.L_x_217) ;  /* 0x000000000004a947 */ /* 0x000fea0003800000 */
[----:B------:R-:W-:Y:S01]  /*f010*/  BPT.TRAP 0x1 ;  /* 0x000000040000795c */ /* 0x000fe20000300000 */
.L_x_217:
[----:B---3--:R-:W-:Y:S01]  /*f020*/  VIADD R3, R0, 0x38840 ;  /* 0x0003884000037836 */ /* 0x008fe20000000000 */
[----:B------:R-:W-:Y:S01]  /*f030*/  SHF.L.U32 R5, R19, 0x1f, RZ ;  /* 0x0000001f13057819 */ /* 0x000fe200000006ff */
[----:B------:R-:W-:-:S03]  /*f040*/  VIADD R2, R16, 0x1 ;  /* 0x0000000110027836 */ /* 0x000fc60000000000 */
[----:B-1----:R-:W-:Y:S02]  /*f050*/  LEA R6, R16, R3, 0x3 ;  /* 0x0000000310067211 */ /* 0x002fe400078e18ff */
[----:B------:R-:W-:Y:S02]  /*f060*/  ISETP.NE.AND P1, PT, R2, 0x2, PT ;  /* 0x000000020200780c */ /* 0x000fe40003f25270 */
[----:B------:R-:W1:Y:S02]  /*f070*/  SYNCS.PHASECHK.TRANS64.TRYWAIT P0, [R6+URZ], R5 ;  /* 0x00000005060075a7 */ /* 0x000e64000800017f */
[----:B------:R-:W-:-:S04]  /*f080*/  SEL R4, RZ, 0x1, P1 ;  /* 0x00000001ff047807 */ /* 0x000fc80000800000 */
[----:B------:R-:W-:Y:S02]  /*f090*/  LOP3.LUT R19, R19, R4, RZ, 0x3c, !PT ;  /* 0x0000000413137212 */ /* 0x000fe400078e3cff */
[----:B------:R-:W-:Y:S02]  /*f0a0*/  SEL R4, R2, RZ, P1 ;  /* 0x000000ff02047207 */ /* 0x000fe40000800000 */
[----:B------:R-:W-:-:S03]  /*f0b0*/  SHF.L.U32 R2, R19, 0x1f, RZ ;  /* 0x0000001f13027819 */ /* 0x000fc600000006ff */
[----:B------:R-:W-:Y:S01]  /*f0c0*/  IMAD R3, R4, 0x8, R3 ;  /* 0x0000000804037824 */ /* 0x000fe200078e0203 */
[----:B-1----:R-:W-:Y:S06]  /*f0d0*/  @!P0 BRA `(.L_x_218) ;  /* 0x0000000800308947 */ /* 0x002fec0003800000 */
.L_x_246:
[----:B------:R-:W2:Y:S02]  /*f0e0*/  SYNCS.PHASECHK.TRANS64.TRYWAIT P0, [R3+URZ], R2 ;  /* 0x00000002030075a7 */ /* 0x000ea4000800017f */
[----:B--2---:R-:W-:Y:S05]  /*f0f0*/  @!P0 BRA `(.L_x_219) ;  /* 0x00000008003c8947 */ /* 0x004fea0003800000 */
.L_x_247:
[----:B------:R-:W-:Y:S05]  /*f100*/  @!P2 BRA `(.L_x_220) ;  /* 0x000000000004a947 */ /* 0x000fea0003800000 */
[----:B------:R-:W-:Y:S01]  /*f110*/  BPT.TRAP 0x1 ;  /* 0x000000040000795c */ /* 0x000fe20000300000 */
.L_x_220:
[----:B--2---:R-:W-:-:S05]  /*f120*/  IADD3 R3, R0, 0x38860, RZ ;  /* 0x0003886000037810 */ /* 0x004fca0007ffe0ff */
[----:B------:R-:W-:-:S04]  /*f130*/  IMAD R16, R16, 0x8, R3 ;  /* 0x0000000810107824 */ /* 0x000fc800078e0203 */
[----:B------:R-:W2:Y:S02]  /*f140*/  SYNCS.PHASECHK.TRANS64.TRYWAIT P0, [R16+URZ], R5 ;  /* 0x00000005100075a7 */ /* 0x000ea4000800017f */
[----:B--2---:R-:W-:Y:S05]  /*f150*/  @!P0 BRA `(.L_x_221) ;  /* 0x0000000800388947 */ /* 0x004fea0003800000 */
.L_x_248:
[----:B------:R-:W-:-:S07]  /*f160*/  IMAD R3, R4, 0x8, R3 ;  /* 0x0000000804037824 */ /* 0x000fce00078e0203 */
.L_x_222:
[----:B---3--:R3:W4:Y:S02]  /*f170*/  SYNCS.PHASECHK.TRANS64.TRYWAIT P0, [R3+URZ], R2 ;  /* 0x00000002030075a7 */ /* 0x008724000800017f */
[----:B----4-:R-:W-:Y:S05]  /*f180*/  @!P0 NANOSLEEP.SYNCS 0x989680 ;  /* 0x009896800000895d */ /* 0x010fea0003900000 */
[----:B------:R-:W4:Y:S02]  /*f190*/  @!P0 SYNCS.PHASECHK.TRANS64 P0, [R3+URZ], R2 ;  /* 0x00000002030085a7 */ /* 0x000f24000800007f */
[----:B----4-:R-:W-:Y:S05]  /*f1a0*/  @!P0 BRA `(.L_x_222) ;  /* 0xfffffffc00f08947 */ /* 0x010fea000383ffff */
.L_x_215:
[----:B------:R-:W-:Y:S05]  /*f1b0*/  BSYNC B0 ;  /* 0x0000000000007941 */ /* 0x000fea0003800000 */
.L_x_214:
[----:B------:R-:W-:Y:S05]  /*f1c0*/  EXIT ;  /* 0x000000000000794d */ /* 0x000fea0003800000 */
.L_x_131:
[----:B------:R-:W-:-:S13]  /*f1d0*/  R2UR UR4, R18 ;  /* 0x00000000120472ca */ /* 0x000fda00000e0000 */
[----:B-1----:R-:W-:-:S04]  /*f1e0*/  MOV R3, UR4 ;  /* 0x0000000400037c02 */ /* 0x002fc80008000f00 */
[----:B------:R1:W2:Y:S03]  /*f1f0*/  SYNCS.PHASECHK.TRANS64.TRYWAIT P1, [R3+URZ+0x38800], R0 ;  /* 0x03880000030075a7 */ /* 0x0002a6000802017f */
[----:B--2---:R-:W-:Y:S05]  /*f200*/  @!P1 NANOSLEEP.SYNCS 0x989680 ;  /* 0x009896800000995d */ /* 0x004fea0003900000 */
[----:B------:R-:W2:Y:S02]  /*f210*/  @!P1 SYNCS.PHASECHK.TRANS64 P1, [R3+URZ+0x38800], R0 ;  /* 0x03880000030095a7 */ /* 0x000ea4000802007f */
[----:B--2---:R-:W-:Y:S05]  /*f220*/  @!P1 BRA `(.L_x_131) ;  /* 0xfffffffc00e89947 */ /* 0x004fea000383ffff */
[----:B------:R-:W-:Y:S05]  /*f230*/  BRA `(.L_x_223) ;  /* 0xffffff2400487947 */ /* 0x000fea000383ffff */
.L_x_135:
[----:B--2---:R2:W3:Y:S02]  /*f240*/  SYNCS.PHASECHK.TRANS64.TRYWAIT P1, [R0+URZ+0x38830], R3 ;  /* 0x03883003000075a7 */ /* 0x0044e4000802017f */
[----:B---3--:R-:W-:Y:S05]  /*f250*/  @!P1 NANOSLEEP.SYNCS 0x989680 ;  /* 0x009896800000995d */ /* 0x008fea0003900000 */
[----:B------:R-:W3:Y:S02]  /*f260*/  @!P1 SYNCS.PHASECHK.TRANS64 P1, [R0+URZ+0x38830], R3 ;  /* 0x03883003000095a7 */ /* 0x000ee4000802007f */
[----:B---3--:R-:W-:Y:S05]  /*f270*/  @!P1 BRA `(.L_x_135) ;  /* 0xfffffffc00f09947 */ /* 0x008fea000383ffff */
[----:B------:R-:W-:Y:S05]  /*f280*/  BRA `(.L_x_134) ;  /* 0xffffff24006c7947 */ /* 0x000fea000383ffff */
.L_x_141:
[----:B--2---:R-:W-:-:S04]  /*f290*/  IMAD.U32 R4, RZ, RZ, UR60 ;  /* 0x0000003cff047e24 */ /* 0x004fc8000f8e00ff */
[----:B------:R2:W3:Y:S03]  /*f2a0*/  SYNCS.PHASECHK.TRANS64.TRYWAIT P1, [R4+URZ+0x38830], R3 ;  /* 0x03883003040075a7 */ /* 0x0004e6000802017f */
[----:B---3--:R-:W-:Y:S05]  /*f2b0*/  @!P1 NANOSLEEP.SYNCS 0x989680 ;  /* 0x009896800000995d */ /* 0x008fea0003900000 */
[----:B------:R-:W3:Y:S02]  /*f2c0*/  @!P1 SYNCS.PHASECHK.TRANS64 P1, [R4+URZ+0x38830], R3 ;  /* 0x03883003040095a7 */ /* 0x000ee4000802007f */
[----:B---3--:R-:W-:Y:S05]  /*f2d0*/  @!P1 BRA `(.L_x_141) ;  /* 0xfffffffc00ec9947 */ /* 0x008fea000383ffff */
[----:B------:R-:W-:Y:S05]  /*f2e0*/  BRA `(.L_x_140) ;  /* 0xffffff6400047947 */ /* 0x000fea000383ffff */
.L_x_145:
[----:B-12---:R-:W-:-:S04]  /*f2f0*/  IMAD.U32 R3, RZ, RZ, UR4 ;  /* 0x00000004ff037e24 */ /* 0x006fc8000f8e00ff */
[----:B------:R1:W2:Y:S03]  /*f300*/  SYNCS.PHASECHK.TRANS64.TRYWAIT P1, [R3+URZ+0x38850], R0 ;  /* 0x03885000030075a7 */ /* 0x0002a6000802017f */
[----:B--2---:R-:W-:Y:S05]  /*f310*/  @!P1 NANOSLEEP.SYNCS 0x989680 ;  /* 0x009896800000995d */ /* 0x004fea0003900000 */
[----:B------:R-:W2:Y:S02]  /*f320*/  @!P1 SYNCS.PHASECHK.TRANS64 P1, [R3+URZ+0x38850], R0 ;  /* 0x03885000030095a7 */ /* 0x000ea4000802007f */
[----:B--2---:R-:W-:Y:S05]  /*f330*/  @!P1 BRA `(.L_x_145) ;  /* 0xfffffffc00ec9947 */ /* 0x004fea000383ffff */
[----:B------:R-:W-:Y:S05]  /*f340*/  BRA `(.L_x_144) ;  /* 0xffffff8800547947 */ /* 0x000fea000383ffff */
.L_x_152:
[----:B--2---:R-:W-:-:S04]  /*f350*/  MOV R7, UR8 ;  /* 0x0000000800077c02 */ /* 0x004fc80008000f00 */
[----:B------:R2:W3:Y:S03]  /*f360*/  SYNCS.PHASECHK.TRANS64.TRYWAIT P1, [R7+URZ+0x38850], R0 ;  /* 0x03885000070075a7 */ /* 0x0004e6000802017f */
[----:B---3--:R-:W-:Y:S05]  /*f370*/  @!P1 NANOSLEEP.SYNCS 0x989680 ;  /* 0x009896800000995d */ /* 0x008fea0003900000 */
[----:B------:R-:W3:Y:S02]  /*f380*/  @!P1 SYNCS.PHASECHK.TRANS64 P1, [R7+URZ+0x38850], R0 ;  /* 0x03885000070095a7 */ /* 0x000ee4000802007f */
[----:B---3--:R-:W-:Y:S05]  /*f390*/  @!P1 BRA `(.L_x_152) ;  /* 0xfffffffc00ec9947 */ /* 0x008fea000383ffff */
[----:B------:R-:W-:Y:S05]  /*f3a0*/  BRA `(.L_x_151) ;  /* 0xffffffa400b87947 */ /* 0x000fea000383ffff */
.L_x_165:
[----:B------:R-:W1:Y:S01]  /*f3b0*/  S2R R5, SR_TID.X ;  /* 0x0000000000057919 */ /* 0x000e620000002100 */
[----:B------:R-:W-:Y:S01]  /*f3c0*/  BSSY B0, `(.L_x_224) ;  /* 0x000000a000007945 */ /* 0x000fe20003800000 */
[----:B------:R-:W-:Y:S01]  /*f3d0*/  IMAD.MOV.U32 R12, RZ, RZ, RZ ;  /* 0x000000ffff0c7224 */ /* 0x000fe200078e00ff */
[----:B------:R-:W-:Y:S01]  /*f3e0*/  MOV R11, 0x1f ;  /* 0x0000001f000b7802 */ /* 0x000fe20000000f00 */
[----:B------:R-:W-:Y:S01]  /*f3f0*/  IMAD.MOV.U32 R15, RZ, RZ, -0x1 ;  /* 0xffffffffff0f7424 */ /* 0x000fe200078e00ff */
[----:B-1----:R-:W-:-:S04]  /*f400*/  SHF.R.U32.HI R5, RZ, 0x5, R5 ;  /* 0x00000005ff057819 */ /* 0x002fc80000011605 */
[----:B------:R-:W-:-:S05]  /*f410*/  LOP3.LUT R5, R5, 0x3, RZ, 0xc0, !PT ;  /* 0x0000000305057812 */ /* 0x000fca00078ec0ff */
[----:B------:R-:W-:-:S07]  /*f420*/  IMAD.MOV.U32 R13, RZ, RZ, R5 ;  /* 0x000000ffff0d7224 */ /* 0x000fce00078e0005 */
[----:B------:R-:W-:Y:S05]  /*f430*/  WARPSYNC.COLLECTIVE R15, `(.L_x_225) ;  /* 0x000000000f087348 */ /* 0x000fea0003c00000 */
[----:B------:R1:W2:Y:S02]  /*f440*/  SHFL.IDX P6, R14, R13, R12, R11 ;  /* 0x0000000c0d0e7389 */ /* 0x0002a400000c000b */
[----:B-12---:R-:W-:Y:S01]  /*f450*/  ENDCOLLECTIVE ;  /* 0x000000000000791b */ /* 0x006fe20003800000 */
.L_x_225:
[----:B------:R-:W-:Y:S05]  /*f460*/  BSYNC B0 ;  /* 0x0000000000007941 */ /* 0x000fea0003800000 */
.L_x_224:
[----:B------:R-:W-:Y:S05]  /*f470*/  BRA `(.L_x_226) ;  /* 0xffffffd000287947 */ /* 0x000fea000383ffff */
.L_x_166:
[----:B------:R-:W-:Y:S01]  /*f480*/  BSSY B0, `(.L_x_227) ;  /* 0x0000006000007945 */ /* 0x000fe20003800000 */
[----:B------:R-:W-:-:S07]  /*f490*/  IMAD.MOV.U32 R15, RZ, RZ, -0x1 ;  /* 0xffffffffff0f7424 */ /* 0x000fce00078e00ff */
[----:B------:R-:W-:Y:S05]  /*f4a0*/  WARPSYNC.COLLECTIVE R15, `(.L_x_228) ;  /* 0x000000000f0c7348 */ /* 0x000fea0003c00000 */
[----:B------:R-:W-:Y:S02]  /*f4b0*/  ELECT P6, UR62, PT ;  /* 0x00000000003e782f */ /* 0x000fe400038c0000 */
[----:B------:R-:W-:Y:S01]  /*f4c0*/  MOV R14, UR62 ;  /* 0x0000003e000e7c02 */ /* 0x000fe20008000f00 */
[----:B------:R-:W-:Y:S10]  /*f4d0*/  ENDCOLLECTIVE ;  /* 0x000000000000791b */ /* 0x000ff40003800000 */
.L_x_228:
[----:B------:R-:W-:Y:S05]  /*f4e0*/  BSYNC B0 ;  /* 0x0000000000007941 */ /* 0x000fea0003800000 */
.L_x_227:
[----:B------:R-:W-:Y:S05]  /*f4f0*/  BRA `(.L_x_229) ;  /* 0xffffffd000247947 */ /* 0x000fea000383ffff */
.L_x_169:
[----:B---3--:R3:W4:Y:S02]  /*f500*/  SYNCS.PHASECHK.TRANS64.TRYWAIT P1, [R4+URZ+0x38840], R9 ;  /* 0x03884009040075a7 */ /* 0x008724000802017f */
[----:B----4-:R-:W-:Y:S05]  /*f510*/  @!P1 NANOSLEEP.SYNCS 0x989680 ;  /* 0x009896800000995d */ /* 0x010fea0003900000 */
[----:B------:R-:W4:Y:S02]  /*f520*/  @!P1 SYNCS.PHASECHK.TRANS64 P1, [R4+URZ+0x38840], R9 ;  /* 0x03884009040095a7 */ /* 0x000f24000802007f */
[----:B----4-:R-:W-:Y:S05]  /*f530*/  @!P1 BRA `(.L_x_169) ;  /* 0xfffffffc00f09947 */ /* 0x010fea000383ffff */
[----:B------:R-:W-:Y:S05]  /*f540*/  BRA `(.L_x_230) ;  /* 0xffffffd000887947 */ /* 0x000fea000383ffff */
.L_x_173:
[----:B-1----:R-:W1:Y:S01]  /*f550*/  S2R R9, SR_CgaCtaId ;  /* 0x0000000000097919 */ /* 0x002e620000008800 */
[----:B------:R-:W-:-:S04]  /*f560*/  MOV R7, 0x400 ;  /* 0x0000040000077802 */ /* 0x000fc80000000f00 */
[----:B-1----:R-:W-:-:S04]  /*f570*/  LEA R7, R9, R7, 0x18 ;  /* 0x0000000709077211 */ /* 0x002fc800078ec0ff */
[----:B------:R1:W3:Y:S03]  /*f580*/  SYNCS.PHASECHK.TRANS64.TRYWAIT P1, [R7+URZ+0x38820], R6 ;  /* 0x03882006070075a7 */ /* 0x0002e6000802017f */
[----:B---3--:R-:W-:Y:S05]  /*f590*/  @!P1 NANOSLEEP.SYNCS 0x989680 ;  /* 0x009896800000995d */ /* 0x008fea0003900000 */
[----:B------:R-:W3:Y:S02]  /*f5a0*/  @!P1 SYNCS.PHASECHK.TRANS64 P1, [R7+URZ+0x38820], R6 ;  /* 0x03882006070095a7 */ /* 0x000ee4000802007f */
[----:B---3--:R-:W-:Y:S05]  /*f5b0*/  @!P1 BRA `(.L_x_173) ;  /* 0xfffffffc00e49947 */ /* 0x008fea000383ffff */
[----:B------:R-:W-:Y:S05]  /*f5c0*/  BRA `(.L_x_231) ;  /* 0xffffffd800107947 */ /* 0x000fea000383ffff */
.L_x_179:
[----:B-1----:R1:W2:Y:S02]  /*f5d0*/  SYNCS.PHASECHK.TRANS64.TRYWAIT P1, [R2+URZ+0x38840], R3 ;  /* 0x03884003020075a7 */ /* 0x0022a4000802017f */
[----:B--2---:R-:W-:Y:S05]  /*f5e0*/  @!P1 NANOSLEEP.SYNCS 0x989680 ;  /* 0x009896800000995d */ /* 0x004fea0003900000 */
[----:B------:R-:W2:Y:S02]  /*f5f0*/  @!P1 SYNCS.PHASECHK.TRANS64 P1, [R2+URZ+0x38840], R3 ;  /* 0x03884003020095a7 */ /* 0x000ea4000802007f */
[----:B--2---:R-:W-:Y:S05]  /*f600*/  @!P1 BRA `(.L_x_179) ;  /* 0xfffffffc00f09947 */ /* 0x004fea000383ffff */
[----:B------:R-:W-:Y:S05]  /*f610*/  BRA `(.L_x_232) ;  /* 0xffffffd800b47947 */ /* 0x000fea000383ffff */
.L_x_182:
[----:B-1----:R1:W2:Y:S02]  /*f620*/  SYNCS.PHASECHK.TRANS64.TRYWAIT P1, [R2+URZ+0x38860], R3 ;  /* 0x03886003020075a7 */ /* 0x0022a4000802017f */
[----:B--2---:R-:W-:Y:S05]  /*f630*/  @!P1 NANOSLEEP.SYNCS 0x989680 ;  /* 0x009896800000995d */ /* 0x004fea0003900000 */
[----:B------:R-:W2:Y:S02]  /*f640*/  @!P1 SYNCS.PHASECHK.TRANS64 P1, [R2+URZ+0x38860], R3 ;  /* 0x03886003020095a7 */ /* 0x000ea4000802007f */
[----:B--2---:R-:W-:Y:S05]  /*f650*/  @!P1 BRA `(.L_x_182) ;  /* 0xfffffffc00f09947 */ /* 0x004fea000383ffff */
[----:B------:R-:W-:Y:S05]  /*f660*/  BRA `(.L_x_233) ;  /* 0xffffffdc00747947 */ /* 0x000fea000383ffff */
.L_x_189:
[----:B--2---:R2:W3:Y:S02]  /*f670*/  SYNCS.PHASECHK.TRANS64.TRYWAIT P1, [R2+URZ+0x38840], R3 ;  /* 0x03884003020075a7 */ /* 0x0044e4000802017f */
[----:B---3--:R-:W-:Y:S05]  /*f680*/  @!P1 NANOSLEEP.SYNCS 0x989680 ;  /* 0x009896800000995d */ /* 0x008fea0003900000 */
[----:B------:R-:W3:Y:S02]  /*f690*/  @!P1 SYNCS.PHASECHK.TRANS64 P1, [R2+URZ+0x38840], R3 ;  /* 0x03884003020095a7 */ /* 0x000ee4000802007f */
[----:B---3--:R-:W-:Y:S05]  /*f6a0*/  @!P1 BRA `(.L_x_189) ;  /* 0xfffffffc00f09947 */ /* 0x008fea000383ffff */
[----:B------:R-:W-:Y:S05]  /*f6b0*/  BRA `(.L_x_234) ;  /* 0xffffffe000dc7947 */ /* 0x000fea000383ffff */
.L_x_192:
[----:B-1----:R1:W2:Y:S02]  /*f6c0*/  SYNCS.PHASECHK.TRANS64.TRYWAIT P1, [R2+URZ+0x38860], R19 ;  /* 0x03886013020075a7 */ /* 0x0022a4000802017f */
[----:B--2---:R-:W-:Y:S05]  /*f6d0*/  @!P1 NANOSLEEP.SYNCS 0x989680 ;  /* 0x009896800000995d */ /* 0x004fea0003900000 */
[----:B------:R-:W2:Y:S02]  /*f6e0*/  @!P1 SYNCS.PHASECHK.TRANS64 P1, [R2+URZ+0x38860], R19 ;  /* 0x03886013020095a7 */ /* 0x000ea4000802007f */
[----:B--2---:R-:W-:Y:S05]  /*f6f0*/  @!P1 BRA `(.L_x_192) ;  /* 0xfffffffc00f09947 */ /* 0x004fea000383ffff */
[----:B------:R-:W-:Y:S05]  /*f700*/  BRA `(.L_x_235) ;  /* 0xffffffe4009c7947 */ /* 0x000fea000383ffff */
.L_x_198:
[----:B--2---:R2:W3:Y:S02]  /*f710*/  SYNCS.PHASECHK.TRANS64.TRYWAIT P1, [R2+URZ+0x38840], R3 ;  /* 0x03884003020075a7 */ /* 0x0044e4000802017f */
[----:B---3--:R-:W-:Y:S05]  /*f720*/  @!P1 NANOSLEEP.SYNCS 0x989680 ;  /* 0x009896800000995d */ /* 0x008fea0003900000 */
[----:B------:R-:W3:Y:S02]  /*f730*/  @!P1 SYNCS.PHASECHK.TRANS64 P1, [R2+URZ+0x38840], R3 ;  /* 0x03884003020095a7 */ /* 0x000ee4000802007f */
[----:B---3--:R-:W-:Y:S05]  /*f740*/  @!P1 BRA `(.L_x_198) ;  /* 0xfffffffc00f09947 */ /* 0x008fea000383ffff */
[----:B------:R-:W-:Y:S05]  /*f750*/  BRA `(.L_x_236) ;  /* 0xffffffe800e07947 */ /* 0x000fea000383ffff */
.L_x_201:
[----:B-1----:R1:W2:Y:S02]  /*f760*/  SYNCS.PHASECHK.TRANS64.TRYWAIT P1, [R2+URZ+0x38860], R10 ;  /* 0x0388600a020075a7 */ /* 0x0022a4000802017f */
[----:B--2---:R-:W-:Y:S05]  /*f770*/  @!P1 NANOSLEEP.SYNCS 0x989680 ;  /* 0x009896800000995d */ /* 0x004fea0003900000 */
[----:B------:R-:W2:Y:S02]  /*f780*/  @!P1 SYNCS.PHASECHK.TRANS64 P1, [R2+URZ+0x38860], R10 ;  /* 0x0388600a020095a7 */ /* 0x000ea4000802007f */
[----:B--2---:R-:W-:Y:S05]  /*f790*/  @!P1 BRA `(.L_x_201) ;  /* 0xfffffffc00f09947 */ /* 0x004fea000383ffff */
[----:B------:R-:W-:Y:S05]  /*f7a0*/  BRA `(.L_x_237) ;  /* 0xffffffec00a07947 */ /* 0x000fea000383ffff */
.L_x_207:
[----:B---3--:R3:W4:Y:S02]  /*f7b0*/  SYNCS.PHASECHK.TRANS64.TRYWAIT P0, [R3+URZ+0x38860], R2 ;  /* 0x03886002030075a7 */ /* 0x008724000800017f */
[----:B----4-:R-:W-:Y:S05]  /*f7c0*/  @!P0 NANOSLEEP.SYNCS 0x989680 ;  /* 0x009896800000895d */ /* 0x010fea0003900000 */
[----:B------:R-:W4:Y:S02]  /*f7d0*/  @!P0 SYNCS.PHASECHK.TRANS64 P0, [R3+URZ+0x38860], R2 ;  /* 0x03886002030085a7 */ /* 0x000f24000800007f */
[----:B----4-:R-:W-:Y:S05]  /*f7e0*/  @!P0 BRA `(.L_x_207) ;  /* 0xfffffffc00f08947 */ /* 0x010fea000383ffff */
[----:B------:R-:W-:Y:S05]  /*f7f0*/  BRA `(.L_x_238) ;  /* 0xfffffff0008c7947 */ /* 0x000fea000383ffff */
.L_x_212:
[----:B---3--:R3:W4:Y:S02]  /*f800*/  SYNCS.PHASECHK.TRANS64.TRYWAIT P0, [R0+URZ+0x38820], R3 ;  /* 0x03882003000075a7 */ /* 0x008724000800017f */
[----:B----4-:R-:W-:Y:S05]  /*f810*/  @!P0 NANOSLEEP.SYNCS 0x989680 ;  /* 0x009896800000895d */ /* 0x010fea0003900000 */
[----:B------:R-:W4:Y:S02]  /*f820*/  @!P0 SYNCS.PHASECHK.TRANS64 P0, [R0+URZ+0x38820], R3 ;  /* 0x03882003000085a7 */ /* 0x000f24000800007f */
[----:B----4-:R-:W-:Y:S05]  /*f830*/  @!P0 BRA `(.L_x_212) ;  /* 0xfffffffc00f08947 */ /* 0x010fea000383ffff */
[----:B------:R-:W-:Y:S05]  /*f840*/  BRA `(.L_x_239) ;  /* 0xfffffff400a07947 */ /* 0x000fea000383ffff */
.L_x_213:
[----:B------:R-:W4:Y:S01]  /*f850*/  S2R R2, SR_TID.X ;  /* 0x0000000000027919 */ /* 0x000f220000002100 */
[----:B------:R-:W-:Y:S01]  /*f860*/  BSSY B0, `(.L_x_240) ;  /* 0x000000a000007945 */ /* 0x000fe20003800000 */
[----:B------:R-:W-:Y:S01]  /*f870*/  IMAD.MOV.U32 R12, RZ, RZ, RZ ;  /* 0x000000ffff0c7224 */ /* 0x000fe200078e00ff */
[----:B--2---:R-:W-:Y:S01]  /*f880*/  MOV R15, 0xffffffff ;  /* 0xffffffff000f7802 */ /* 0x004fe20000000f00 */
[----:B------:R-:W-:Y:S01]  /*f890*/  IMAD.MOV.U32 R11, RZ, RZ, 0x1f ;  /* 0x0000001fff0b7424 */ /* 0x000fe200078e00ff */
[----:B----4-:R-:W-:-:S04]  /*f8a0*/  SHF.R.U32.HI R2, RZ, 0x5, R2 ;  /* 0x00000005ff027819 */ /* 0x010fc80000011602 */
[----:B------:R-:W-:-:S04]  /*f8b0*/  LOP3.LUT R2, R2, 0x3, RZ, 0xc0, !PT ;  /* 0x0000000302027812 */ /* 0x000fc800078ec0ff */
[----:B------:R-:W-:-:S07]  /*f8c0*/  MOV R13, R2 ;  /* 0x00000002000d7202 */ /* 0x000fce0000000f00 */
[----:B-1-3--:R-:W-:Y:S05]  /*f8d0*/  WARPSYNC.COLLECTIVE R15, `(.L_x_241) ;  /* 0x000000000f087348 */ /* 0x00afea0003c00000 */
[----:B------:R2:W4:Y:S02]  /*f8e0*/  SHFL.IDX P6, R14, R13, R12, R11 ;  /* 0x0000000c0d0e7389 */ /* 0x00052400000c000b */
[----:B-1234-:R-:W-:Y:S01]  /*f8f0*/  ENDCOLLECTIVE ;  /* 0x000000000000791b */ /* 0x01efe20003800000 */
.L_x_241:
[----:B------:R-:W-:Y:S05]  /*f900*/  BSYNC B0 ;  /* 0x0000000000007941 */ /* 0x000fea0003800000 */
.L_x_240:
[----:B------:R-:W-:Y:S05]  /*f910*/  BRA `(.L_x_242) ;  /* 0xfffffff400887947 */ /* 0x000fea000383ffff */
.L_x_216:
[----:B------:R-:W-:Y:S01]  /*f920*/  BSSY B1, `(.L_x_243) ;  /* 0x0000006000017945 */ /* 0x000fe20003800000 */
[----:B------:R-:W-:-:S07]  /*f930*/  IMAD.MOV.U32 R15, RZ, RZ, -0x1 ;  /* 0xffffffffff0f7424 */ /* 0x000fce00078e00ff */
[----:B-123--:R-:W-:Y:S05]  /*f940*/  WARPSYNC.COLLECTIVE R15, `(.L_x_244) ;  /* 0x000000000f0c7348 */ /* 0x00efea0003c00000 */
[----:B------:R-:W-:Y:S02]  /*f950*/  ELECT P6, UR62, PT ;  /* 0x00000000003e782f */ /* 0x000fe400038c0000 */
[----:B------:R-:W-:Y:S01]  /*f960*/  MOV R14, UR62 ;  /* 0x0000003e000e7c02 */ /* 0x000fe20008000f00 */
[----:B-123--:R-:W-:Y:S10]  /*f970*/  ENDCOLLECTIVE ;  /* 0x000000000000791b */ /* 0x00eff40003800000 */
.L_x_244:
[----:B------:R-:W-:Y:S05]  /*f980*/  BSYNC B1 ;  /* 0x0000000000017941 */ /* 0x000fea0003800000 */
.L_x_243:
[----:B------:R-:W-:Y:S05]  /*f990*/  BRA `(.L_x_245) ;  /* 0xfffffff400807947 */ /* 0x000fea000383ffff */
.L_x_218:
[----:B-1----:R1:W2:Y:S02]  /*f9a0*/  SYNCS.PHASECHK.TRANS64.TRYWAIT P0, [R6+URZ], R5 ;  /* 0x00000005060075a7 */ /* 0x0022a4000800017f */
[----:B--2---:R-:W-:Y:S05]  /*f9b0*/  @!P0 NANOSLEEP.SYNCS 0x989680 ;  /* 0x009896800000895d */ /* 0x004fea0003900000 */
[----:B------:R-:W2:Y:S02]  /*f9c0*/  @!P0 SYNCS.PHASECHK.TRANS64 P0, [R6+URZ], R5 ;  /* 0x00000005060085a7 */ /* 0x000ea4000800007f */
[----:B--2---:R-:W-:Y:S05]  /*f9d0*/  @!P0 BRA `(.L_x_218) ;  /* 0xfffffffc00f08947 */ /* 0x004fea000383ffff */
[----:B------:R-:W-:Y:S05]  /*f9e0*/  BRA `(.L_x_246) ;  /* 0xfffffff400bc7947 */ /* 0x000fea000383ffff */
.L_x_219:
[----:B--2---:R2:W3:Y:S02]  /*f9f0*/  SYNCS.PHASECHK.TRANS64.TRYWAIT P0, [R3+URZ], R2 ;  /* 0x00000002030075a7 */ /* 0x0044e4000800017f */
[----:B---3--:R-:W-:Y:S05]  /*fa00*/  @!P0 NANOSLEEP.SYNCS 0x989680 ;  /* 0x009896800000895d */ /* 0x008fea0003900000 */
[----:B------:R-:W3:Y:S02]  /*fa10*/  @!P0 SYNCS.PHASECHK.TRANS64 P0, [R3+URZ], R2 ;  /* 0x00000002030085a7 */ /* 0x000ee4000800007f */
[----:B---3--:R-:W-:Y:S05]  /*fa20*/  @!P0 BRA `(.L_x_219) ;  /* 0xfffffffc00f08947 */ /* 0x008fea000383ffff */
[----:B------:R-:W-:Y:S05]  /*fa30*/  BRA `(.L_x_247) ;  /* 0xfffffff400b07947 */ /* 0x000fea000383ffff */
.L_x_221:
[----:B--2---:R2:W3:Y:S02]  /*fa40*/  SYNCS.PHASECHK.TRANS64.TRYWAIT P0, [R16+URZ], R5 ;  /* 0x00000005100075a7 */ /* 0x0044e4000800017f */
[----:B---3--:R-:W-:Y:S05]  /*fa50*/  @!P0 NANOSLEEP.SYNCS 0x989680 ;  /* 0x009896800000895d */ /* 0x008fea0003900000 */
[----:B------:R-:W3:Y:S02]  /*fa60*/  @!P0 SYNCS.PHASECHK.TRANS64 P0, [R16+URZ], R5 ;  /* 0x00000005100085a7 */ /* 0x000ee4000800007f */
[----:B---3--:R-:W-:Y:S05]  /*fa70*/  @!P0 BRA `(.L_x_221) ;  /* 0xfffffffc00f08947 */ /* 0x008fea000383ffff */
[----:B------:R-:W-:Y:S05]  /*fa80*/  BRA `(.L_x_248) ;  /* 0xfffffff400b47947 */ /* 0x000fea000383ffff */
.L_x_249:
        /* <DEDUP_REMOVED lines=15> */
.L_x_12747:


//--------------------- .text._ZN7cutlass13device_kernelIN5flash11enable_sm90INS1_16FlashAttnFwdSm90INS1_25CollectiveMainloopFwdSm90ILi2EN4cute5tupleIJNS5_1CILi1EEES8_S8_EEENS6_IJNS7_ILi128EEENS7_ILi80EEENS7_ILi256EEEEEELi256ENS_6half_tEfNS_4arch4Sm90ELb0ELb0ELb1ELb1ELb0ELb0ELb0ELb1ELb1ELb0ELb0ELb0EEENS1_21CollectiveEpilogueFwdINS6_IJSA_SC_SB_EEES9_SE_SG_Li256ELb1ELb0ELb0ELb0EEENS1_36VarlenDynamicPersistentTileSchedulerILi128ELi80ELi256ELi32ELb0ELb0ELb1ELb0ELb1ELb1EEEEEEEEEvNT_6ParamsE --------------------------
	.section	.text._ZN7cutlass13device_kernelIN5flash11enable_sm90INS1_16FlashAttnFwdSm90INS1_25CollectiveMainloopFwdSm90ILi2EN4cute5tupleIJNS5_1CILi1EEES8_S8_EEENS6_IJNS7_ILi128EEENS7_ILi80EEENS7_ILi256EEEEEELi256ENS_6half_tEfNS_4arch4Sm90ELb0ELb0ELb1ELb1ELb0ELb0ELb0ELb1ELb1ELb0ELb0ELb0EEENS1_21CollectiveEpilogueFwdINS6_IJSA_SC_SB_EEES9_SE_SG_Li256ELb1ELb0ELb0ELb0EEENS1_36VarlenDynamicPersistentTileSchedulerILi128ELi80ELi256ELi32ELb0ELb0ELb1ELb0ELb1ELb1EEEEEEEEEvNT_6ParamsE,"ax",@progbits
	.align	128
.text._ZN7cutlass13device_kernelIN5flash11enable_sm90INS1_16FlashAttnFwdSm90INS1_25CollectiveMainloopFwdSm90ILi2EN4cute5tupleIJNS5_1CILi1EEES8_S8_EEENS6_IJNS7_ILi128EEENS7_ILi80EEENS7_ILi256EEEEEELi256ENS_6half_tEfNS_4arch4Sm90ELb0ELb0ELb1ELb1ELb0ELb0ELb0ELb1ELb1ELb0ELb0ELb0EEENS1_21CollectiveEpilogueFwdINS6_IJSA_SC_SB_EEES9_SE_SG_Li256ELb1ELb0ELb0ELb0EEENS1_36VarlenDynamicPersistentTileSchedulerILi128ELi80ELi256ELi32ELb0ELb0ELb1ELb0ELb1ELb1EEEEEEEEEvNT_6ParamsE:
        .type           _ZN7cutlass13device_kernelIN5flash11enable_sm90INS1_16FlashAttnFwdSm90INS1_25CollectiveMainloopFwdSm90ILi2EN4cute5tupleIJNS5_1CILi1EEES8_S8_EEENS6_IJNS7_ILi128EEENS7_ILi80EEENS7_ILi256EEEEEELi256ENS_6half_tEfNS_4arch4Sm90ELb0ELb0ELb1ELb1ELb0ELb0ELb0ELb1ELb1ELb0ELb0ELb0EEENS1_21CollectiveEpilogueFwdINS6_IJSA_SC_SB_EEES9_SE_SG_Li256ELb1ELb0ELb0ELb0EEENS1_36VarlenDynamicPersistentTileSchedulerILi128ELi80ELi256ELi32ELb0ELb0ELb1ELb0ELb1ELb1EEEEEEEEEvNT_6ParamsE,@function
        .size           _ZN7cutlass13device_kernelIN5flash11enable_sm90INS1_16FlashAttnFwdSm90INS1_25CollectiveMainloopFwdSm90ILi2EN4cute5tupleIJNS5_1CILi1EEES8_S8_EEENS6_IJNS7_ILi128EEENS7_ILi80EEENS7_ILi256EEEEEELi256ENS_6half_tEfNS_4arch4Sm90ELb0ELb0ELb1ELb1ELb0ELb0ELb0ELb1ELb1ELb0ELb0ELb0EEENS1_21CollectiveEpilogueFwdINS6_IJSA_SC_SB_EEES9_SE_SG_Li256ELb1ELb0ELb0ELb0EEENS1_36VarlenDynamicPersistentTileSchedulerILi128ELi80ELi256ELi32ELb0ELb0ELb1ELb0ELb1ELb1EEEEEEEEEvNT_6ParamsE,(.L_x_12748 - _ZN7cutlass13device_kernelIN5flash11enable_sm90INS1_16FlashAttnFwdSm90INS1_25CollectiveMainloopFwdSm90ILi2EN4cute5tupleIJNS5_1CILi1EEES8_S8_EEENS6_IJNS7_ILi128EEENS7_ILi80EEENS7_ILi256EEEEEELi256ENS_6half_tEfNS_4arch4Sm90ELb0ELb0ELb1ELb1ELb0ELb0ELb0ELb1ELb1ELb0ELb0ELb0EEENS1_21CollectiveEpilogueFwdINS6_IJSA_SC_SB_EEES9_SE_SG_Li256ELb1ELb0ELb0ELb0EEENS1_36VarlenDynamicPersistentTileSchedulerILi128ELi80ELi256ELi32ELb0ELb0ELb1ELb0ELb1ELb1EEEEEEEEEvNT_6ParamsE)
        .other          _ZN7cutlass13device_kernelIN5flash11enable_sm90INS1_16FlashAttnFwdSm90INS1_25CollectiveMainloopFwdSm90ILi2EN4cute5tupleIJNS5_1CILi1EEES8_S8_EEENS6_IJNS7_ILi128EEENS7_ILi80EEENS7_ILi256EEEEEELi256ENS_6half_tEfNS_4arch4Sm90ELb0ELb0ELb1ELb1ELb0ELb0ELb0ELb1ELb1ELb0ELb0ELb0EEENS1_21CollectiveEpilogueFwdINS6_IJSA_SC_SB_EEES9_SE_SG_Li256ELb1ELb0ELb0ELb0EEENS1_36VarlenDynamicPersistentTileSchedulerILi128ELi80ELi256ELi32ELb0ELb0ELb1ELb0ELb1ELb1EEEEEEEEEvNT_6ParamsE,@"STO_CUDA_ENTRY STV_DEFAULT"
_ZN7cutlass13device_kernelIN5flash11enable_sm90INS1_16FlashAttnFwdSm90INS1_25CollectiveMainloopFwdSm90ILi2EN4cute5tupleIJNS5_1CILi1EEES8_S8_EEENS6_IJNS7_ILi128EEENS7_ILi80EEENS7_ILi256EEEEEELi256ENS_6half_tEfNS_4arch4Sm90ELb0ELb0ELb1ELb1ELb0ELb0ELb0ELb1ELb1ELb0ELb0ELb0EEENS1_21CollectiveEpilogueFwdINS6_IJSA_SC_SB_EEES9_SE_SG_Li256ELb1ELb0ELb0ELb0EEENS1_36VarlenDynamicPersistentTileSchedulerILi128ELi80ELi256ELi32ELb0ELb0ELb1ELb0ELb1ELb1EEEEEEEEEvNT_6ParamsE:
[----:B------:R-:W0:Y:S02]  /*0000*/  LDC R1, c[0x0][0x28] ;  /* 0x00000a00ff017b82 */ /* 0x000e240000000800 */
[----:B0-----:R-:W-:Y:S01]  /*0010*/  VIADD R1, R1, 0xffffffc8 ;  /* 0xffffffc801017836 */ /* 0x001fe20000000000 */
[----:B------:R-:W0:Y:S01]  /*0020*/  S2R R3, SR_TID.X ;  /* 0x0000000000037919 */ /* 0x000e220000002100 */
[----:B------:R-:W-:Y:S01]  /*0030*/  ELECT P0, URZ, PT ;  /* 0x00000000003f782f */ /* 0x000fe20003800000 */
[----:B------:R-:W-:Y:S01]  /*0040*/  BSSY B0, `(.L_x_250) ;  /* 0x0000011000007945 */ /* 0x000fe20003800000 */
[----:B0-----:R-:W-:-:S05]  /*0050*/  SHF.R.U32.HI R0, RZ, 0x5, R3 ;  /* 0x00000005ff007819 */ /* 0x001fca0000011603 */
[----:B------:R-:W0:Y:S02]  /*0060*/  SHFL.IDX PT, R2, R0, RZ, 0x1f ;  /* 0x00001fff00027589 */ /* 0x000e2400000e0000 */
[----:B0-----:R-:W-:Y:S02]  /*0070*/  ISETP.EQ.AND P0, PT, R2, RZ, P0 ;  /* 0x000000ff0200720c */ /* 0x001fe40000702270 */
[----:B------:R-:W-:-:S11]  /*0080*/  SHF.R.U32.HI R2, RZ, 0x7, R3 ;  /* 0x00000007ff027819 */ /* 0x000fd60000011603 */
[----:B------:R-:W-:Y:S05]  /*0090*/  @!P0 BRA `(.L_x_251) ;  /* 0x00000000002c8947 */ /* 0x000fea0003800000 */
[----:B------:R-:W-:Y:S02]  /*00a0*/  ULDC.64 UR4, c[0x0][0x198] ;  /* 0x0000660000047ab9 */ /* 0x000fe40000000a00 */
[----:B------:R-:W-:Y:S02]  /*00b0*/  UIADD3 UR6, UP0, UR4, 0x270, URZ ;  /* 0x0000027004067890 */ /* 0x000fe4000ff1e03f */
[----:B------:R-:W-:Y:S02]  /*00c0*/  UIADD3 UR8, UP1, UR4, 0x370, URZ ;  /* 0x0000037004087890 */ /* 0x000fe4000ff3e03f */
[----:B------:R-:W-:Y:S02]  /*00d0*/  UIADD3 UR4, UP2, UR4, 0x470, URZ ;  /* 0x0000047004047890 */ /* 0x000fe4000ff5e03f */
[----:B------:R-:W-:Y:S02]  /*00e0*/  UIADD3.X UR7, URZ, UR5, URZ, UP0, !UPT ;  /* 0x000000053f077290 */ /* 0x000fe400087fe43f */
[----:B------:R-:W-:-:S02]  /*00f0*/  UIADD3.X UR9, URZ, UR5, URZ, UP1, !UPT ;  /* 0x000000053f097290 */ /* 0x000fc40008ffe43f */
[----:B------:R-:W-:-:S05]  /*0100*/  UIADD3.X UR5, URZ, UR5, URZ, UP2, !UPT ;  /* 0x000000053f057290 */ /* 0x000fca00097fe43f */
[----:B------:R0:W-:Y:S02]  /*0110*/  UTMACCTL.PF [UR6] ;  /* 0x00000000060079b9 */ /* 0x0001e40008040000 */
[----:B------:R0:W-:Y:S02]  /*0120*/  UTMACCTL.PF [UR8] ;  /* 0x00000000080079b9 */ /* 0x0001e40008040000 */
[----:B------:R0:W-:Y:S02]  /*0130*/  UTMACCTL.PF [UR4] ;  /* 0x00000000040079b9 */ /* 0x0001e40008040000 */
[----:B0-----:R-:W-:Y:S01]  /*0140*/  NOP ;  /* 0x0000000000007918 */ /* 0x001fe20000000000 */
.L_x_251:
[----:B------:R-:W-:Y:S05]  /*0150*/  BSYNC B0 ;  /* 0x0000000000007941 */ /* 0x000fea0003800000 */
.L_x_250:
[----:B------:R-:W-:Y:S01]  /*0160*/  VOTEU.ANY UP0, P0 ;  /* 0x00000000003f7886 */ /* 0x000fe20000000100 */
[----:B------:R-:W0:Y:S01]  /*0170*/  SHFL.IDX PT, R2, R2, RZ, 0x1f ;  /* 0x00001fff02027589 */ /* 0x000e2200000e0000 */
[----:B------:R-:W-:Y:S01]  /*0180*/  UMOV UR4, 0x1 ;  /* 0x0000000100047882 */ /* 0x000fe20000000000 */
[----:B------:R-:W-:Y:S01]  /*0190*/  UMOV UR7, 0x100 ;  /* 0x0000010000077882 */ /* 0x000fe20000000000 */
[----:B------:R-:W-:Y:S01]  /*01a0*/  VOTEU.ANY UP1, P0 ;  /* 0x00000000003f7886 */ /* 0x000fe20000020100 */
[----:B------:R-:W1:Y:S01]  /*01b0*/  @UP0 S2UR UR8, SR_CgaCtaId ;  /* 0x00000000000809c3 */ /* 0x000e620000008800 */
[----:B------:R-:W2:Y:S01]  /*01c0*/  SHFL.IDX PT, R3, R0, RZ, 0x1f ;  /* 0x00001fff00037589 */ /* 0x000ea200000e0000 */
[----:B------:R-:W-:Y:S01]  /*01d0*/  @UP0 UMOV UR6, 0x400 ;  /* 0x0000040000060882 */ /* 0x000fe20000000000 */
[----:B------:R-:W-:-:S04]  /*01e0*/  @UP0 UIADD3 UR4, -UR4, 0x100000, URZ ;  /* 0x0010000004040890 */ /* 0x000fc8000fffe13f */
[----:B------:R-:W-:Y:S02]  /*01f0*/  @UP0 USHF.L.U32 UR5, UR4, 0xb, URZ ;  /* 0x0000000b04050899 */ /* 0x000fe4000800063f */
[----:B------:R-:W-:Y:S01]  /*0200*/  @UP0 USHF.L.U32 UR4, UR4, 0x1, URZ ;  /* 0x0000000104040899 */ /* 0x000fe2000800063f */
[----:B------:R-:W-:Y:S01]  /*0210*/  VOTEU.ANY UP2, P0 ;  /* 0x00000000003f7886 */ /* 0x000fe20000040100 */
[----:B0-----:R-:W-:Y:S01]  /*0220*/  R2UR UR9, R2 ;  /* 0x00000000020972ca */ /* 0x001fe200000e0000 */
[----:B-1----:R-:W-:Y:S01]  /*0230*/  @UP0 ULEA UR8, UR8, UR6, 0x18 ;  /* 0x0000000608080291 */ /* 0x002fe2000f8ec03f */
[----:B--2---:R-:W-:Y:S01]  /*0240*/  ISETP.NE.AND P1, PT, R3, RZ, PT ;  /* 0x000000ff0300720c */ /* 0x004fe20003f25270 */
[----:B------:R-:W-:-:S04]  /*0250*/  @UP0 UIADD3 UR6, -UR7, 0x100000, URZ ;  /* 0x0010000007060890 */ /* 0x000fc8000fffe13f */
[----:B------:R-:W-:Y:S02]  /*0260*/  @UP0 USHF.L.U32 UR7, UR6, 0xb, URZ ;  /* 0x0000000b06070899 */ /* 0x000fe4000800063f */
[----:B------:R-:W-:-:S04]  /*0270*/  @UP0 USHF.L.U32 UR6, UR6, 0x1, URZ ;  /* 0x0000000106060899 */ /* 0x000fc8000800063f */
[----:B------:R-:W-:Y:S01]  /*0280*/  UISETP.NE.AND UP0, UPT, UR9, URZ, UPT ;  /* 0x0000003f0900728c */ /* 0x000fe2000bf05270 */
[----:B------:R-:W0:Y:S02]  /*0290*/  FENCE.VIEW.ASYNC.S ;  /* 0x00000000000073c6 */ /* 0x000e240000000000 */
[----:B0-----:R0:W1:Y:S05]  /*02a0*/  @UP1 SYNCS.EXCH.64 URZ, [UR8+0x38800], UR4 ;  /* 0x03880004083f15b2 */ /* 0x00106a0008000100 */
[----:B------:R0:W2:Y:S01]  /*02b0*/  @UP2 SYNCS.EXCH.64 URZ, [UR8+0x38820], UR6 ;  /* 0x03882006083f25b2 */ /* 0x0000a20008000100 */
[----:B------:R-:W-:Y:S05]  /*02c0*/  @P1 BRA `(.L_x_252) ;  /* 0x0000000000481947 */ /* 0x000fea0003800000 */
[----:B0-----:R-:W0:Y:S01]  /*02d0*/  S2UR UR5, SR_CgaCtaId ;  /* 0x00000000000579c3 */ /* 0x001e220000008800 */
[----:B------:R-:W-:Y:S01]  /*02e0*/  UMOV UR4, 0x400 ;  /* 0x0000040000047882 */ /* 0x000fe20000000000 */
[----:B------:R-:W-:Y:S01]  /*02f0*/  UMOV UR6, 0x1 ;  /* 0x0000000100067882 */ /* 0x000fe20000000000 */
[----:B------:R-:W-:Y:S01]  /*0300*/  UMOV UR9, 0x2 ;  /* 0x0000000200097882 */ /* 0x000fe20000000000 */
[----:B------:R-:W-:-:S04]  /*0310*/  UIADD3 UR6, -UR6, 0x100000, URZ ;  /* 0x0010000006067890 */ /* 0x000fc8000fffe13f */
[----:B------:R-:W-:Y:S02]  /*0320*/  USHF.L.U32 UR7, UR6, 0xb, URZ ;  /* 0x0000000b06077899 */ /* 0x000fe4000800063f */
[----:B------:R-:W-:Y:S01]  /*0330*/  USHF.L.U32 UR6, UR6, 0x1, URZ ;  /* 0x0000000106067899 */ /* 0x000fe2000800063f */
[----:B------:R-:W-:Y:S01]  /*0340*/  ELECT P0, URZ, PT ;  /* 0x00000000003f782f */ /* 0x000fe20003800000 */
[----:B0-----:R-:W-:Y:S02]  /*0350*/  ULEA UR8, UR5, UR4, 0x18 ;  /* 0x0000000405087291 */ /* 0x001fe4000f8ec03f */
[----:B------:R-:W-:-:S04]  /*0360*/  UIADD3 UR4, -UR9, 0x100000, URZ ;  /* 0x0010000009047890 */ /* 0x000fc8000fffe13f */
[----:B------:R-:W-:Y:S02]  /*0370*/  USHF.L.U32 UR5, UR4, 0xb, URZ ;  /* 0x0000000b04057899 */ /* 0x000fe4000800063f */
[----:B------:R-:W-:Y:S01]  /*0380*/  USHF.L.U32 UR4, UR4, 0x1, URZ ;  /* 0x0000000104047899 */ /* 0x000fe2000800063f */
[----:B------:R-:W0:Y:S03]  /*0390*/  FENCE.VIEW.ASYNC.S ;  /* 0x00000000000073c6 */ /* 0x000e260000000000 */
[----:B0-----:R3:W4:Y:S08]  /*03a0*/  SYNCS.EXCH.64 URZ, [UR8+0x38830], UR6 ;  /* 0x03883006083f75b2 */ /* 0x0017300008000100 */
[----:B------:R3:W0:Y:S01]  /*03b0*/  SYNCS.EXCH.64 URZ, [UR8+0x38840], UR4 ;  /* 0x03884004083f75b2 */ /* 0x0006220008000100 */
[----:B------:R3:W0:Y:S01]  /*03c0*/  SYNCS.EXCH.64 URZ, [UR8+0x38838], UR6 ;  /* 0x03883806083f75b2 */ /* 0x0006220008000100 */
[----:B------:R3:W0:Y:S02]  /*03d0*/  SYNCS.EXCH.64 URZ, [UR8+0x38848], UR4 ;  /* 0x03884804083f75b2 */ /* 0x0006240008000100 */
[----:B---3--:R-:W-:Y:S01]  /*03e0*/  NOP ;  /* 0x0000000000007918 */ /* 0x008fe20000000000 */
.L_x_252:
[----:B------:R-:W3:Y:S01]  /*03f0*/  SHFL.IDX PT, R2, R0, RZ, 0x1f ;  /* 0x00001fff00027589 */ /* 0x000ee200000e0000 */
[----:B------:R-:W-:Y:S01]  /*0400*/  NOP ;  /* 0x0000000000007918 */ /* 0x000fe20000000000 */
[----:B---3--:R-:W-:-:S13]  /*0410*/  ISETP.NE.AND P0, PT, R2, RZ, PT ;  /* 0x000000ff0200720c */ /* 0x008fda0003f05270 */
[----:B------:R-:W-:Y:S05]  /*0420*/  @P0 BRA `(.L_x_253) ;  /* 0x0000000000480947 */ /* 0x000fea0003800000 */
[----:B0-----:R-:W0:Y:S01]  /*0430*/  S2UR UR5, SR_CgaCtaId ;  /* 0x00000000000579c3 */ /* 0x001e220000008800 */
[----:B------:R-:W-:Y:S01]  /*0440*/  UMOV UR4, 0x400 ;  /* 0x0000040000047882 */ /* 0x000fe20000000000 */
[----:B------:R-:W-:Y:S01]  /*0450*/  UMOV UR6, 0x1 ;  /* 0x0000000100067882 */ /* 0x000fe20000000000 */
[----:B------:R-:W-:Y:S01]  /*0460*/  UMOV UR7, 0x2 ;  /* 0x0000000200077882 */ /* 0x000fe20000000000 */
[----:B------:R-:W-:Y:S01]  /*0470*/  ELECT P0, URZ, PT ;  /* 0x00000000003f782f */ /* 0x000fe20003800000 */
[----:B0-----:R-:W-:Y:S02]  /*0480*/  ULEA UR8, UR5, UR4, 0x18 ;  /* 0x0000000405087291 */ /* 0x001fe4000f8ec03f */
[----:B------:R-:W-:-:S04]  /*0490*/  UIADD3 UR4, -UR6, 0x100000, URZ ;  /* 0x0010000006047890 */ /* 0x000fc8000fffe13f */
[----:B------:R-:W-:Y:S02]  /*04a0*/  USHF.L.U32 UR5, UR4, 0xb, URZ ;  /* 0x0000000b04057899 */ /* 0x000fe4000800063f */
[----:B------:R-:W-:Y:S02]  /*04b0*/  USHF.L.U32 UR4, UR4, 0x1, URZ ;  /* 0x0000000104047899 */ /* 0x000fe4000800063f */
[----:B------:R-:W-:-:S04]  /*04c0*/  UIADD3 UR6, -UR7, 0x100000, URZ ;  /* 0x0010000007067890 */ /* 0x000fc8000fffe13f */
[----:B------:R-:W-:Y:S02]  /*04d0*/  USHF.L.U32 UR7, UR6, 0xb, URZ ;  /* 0x0000000b06077899 */ /* 0x000fe4000800063f */
[----:B------:R-:W-:Y:S01]  /*04e0*/  USHF.L.U32 UR6, UR6, 0x1, URZ ;  /* 0x0000000106067899 */ /* 0x000fe2000800063f */
[----:B------:R-:W0:Y:S03]  /*04f0*/  FENCE.VIEW.ASYNC.S ;  /* 0x00000000000073c6 */ /* 0x000e260000000000 */
[----:B0-----:R3:W0:Y:S08]  /*0500*/  SYNCS.EXCH.64 URZ, [UR8+0x38850], UR4 ;  /* 0x03885004083f75b2 */ /* 0x0016300008000100 */
[----:B------:R3:W0:Y:S01]  /*0510*/  SYNCS.EXCH.64 URZ, [UR8+0x38860], UR6 ;  /* 0x03886006083f75b2 */ /* 0x0006220008000100 */
[----:B------:R3:W0:Y:S01]  /*0520*/  SYNCS.EXCH.64 URZ, [UR8+0x38858], UR4 ;  /* 0x03885804083f75b2 */ /* 0x0006220008000100 */
[----:B------:R3:W0:Y:S02]  /*0530*/  SYNCS.EXCH.64 URZ, [UR8+0x38868], UR6 ;  /* 0x03886806083f75b2 */ /* 0x0006240008000100 */
[----:B---3--:R-:W-:Y:S01]  /*0540*/  NOP ;  /* 0x0000000000007918 */ /* 0x008fe20000000000 */
.L_x_253:
[----:B------:R-:W3:Y:S01]  /*0550*/  SHFL.IDX PT, R2, R0, RZ, 0x1f ;  /* 0x00001fff00027589 */ /* 0x000ee200000e0000 */
[----:B------:R-:W-:Y:S01]  /*0560*/  NOP ;  /* 0x0000000000007918 */ /* 0x000fe20000000000 */
[----:B---3--:R-:W-:-:S13]  /*0570*/  ISETP.NE.AND P0, PT, R2, RZ, PT ;  /* 0x000000ff0200720c */ /* 0x008fda0003f05270 */
[----:B------:R-:W-:Y:S05]  /*0580*/  @P0 BRA `(.L_x_254) ;  /* 0x0000000000380947 */ /* 0x000fea0003800000 */
[----:B0-----:R-:W0:Y:S01]  /*0590*/  S2UR UR5, SR_CgaCtaId ;  /* 0x00000000000579c3 */ /* 0x001e220000008800 */
[----:B------:R-:W-:Y:S01]  /*05a0*/  UMOV UR4, 0x400 ;  /* 0x0000040000047882 */ /* 0x000fe20000000000 */
[----:B------:R-:W-:Y:S01]  /*05b0*/  UMOV UR7, 0x1 ;  /* 0x0000000100077882 */ /* 0x000fe20000000000 */
[----:B------:R-:W-:Y:S01]  /*05c0*/  ELECT P0, URZ, PT ;  /* 0x00000000003f782f */ /* 0x000fe20003800000 */
[----:B0-----:R-:W-:Y:S02]  /*05d0*/  ULEA UR6, UR5, UR4, 0x18 ;  /* 0x0000000405067291 */ /* 0x001fe4000f8ec03f */
[----:B------:R-:W-:-:S04]  /*05e0*/  UIADD3 UR4, -UR7, 0x100000, URZ ;  /* 0x0010000007047890 */ /* 0x000fc8000fffe13f */
[----:B------:R-:W-:Y:S02]  /*05f0*/  USHF.L.U32 UR5, UR4, 0xb, URZ ;  /* 0x0000000b04057899 */ /* 0x000fe4000800063f */
[----:B------:R-:W-:Y:S01]  /*0600*/  USHF.L.U32 UR4, UR4, 0x1, URZ ;  /* 0x0000000104047899 */ /* 0x000fe2000800063f */
[----:B------:R-:W0:Y:S11]  /*0610*/  FENCE.VIEW.ASYNC.S ;  /* 0x00000000000073c6 */ /* 0x000e360000000000 */
[----:B0-----:R3:W0:Y:S01]  /*0620*/  SYNCS.EXCH.64 URZ, [UR6+0x38870], UR4 ;  /* 0x03887004063f75b2 */ /* 0x0016220008000100 */
[----:B------:R3:W0:Y:S01]  /*0630*/  SYNCS.EXCH.64 URZ, [UR6+0x38880], UR4 ;  /* 0x03888004063f75b2 */ /* 0x0006220008000100 */
[----:B------:R3:W0:Y:S01]  /*0640*/  SYNCS.EXCH.64 URZ, [UR6+0x38878], UR4 ;  /* 0x03887804063f75b2 */ /* 0x0006220008000100 */
[----:B------:R3:W0:Y:S02]  /*0650*/  SYNCS.EXCH.64 URZ, [UR6+0x38888], UR4 ;  /* 0x03888804063f75b2 */ /* 0x0006240008000100 */
[----:B---3--:R-:W-:Y:S01]  /*0660*/  NOP ;  /* 0x0000000000007918 */ /* 0x008fe20000000000 */
.L_x_254:
        /* <DEDUP_REMOVED lines=22> */
.L_x_255:
        /* <DEDUP_REMOVED lines=22> */
.L_x_256:
[----:B0-----:R-:W-:Y:S01]  /*0930*/  UMOV UR4, 0x1 ;  /* 0x0000000100047882 */ /* 0x001fe20000000000 */
[----:B------:R-:W-:Y:S01]  /*0940*/  PLOP3.LUT P0, PT, PT, PT, UP0, 0x80, 0x0 ;  /* 0x000000000000781c */ /* 0x000fe20003f0f008 */
[----:B------:R-:W-:Y:S01]  /*0950*/  USEL UR4, UR4, 0x2, !UP0 ;  /* 0x0000000204047887 */ /* 0x000fe2000c000000 */
[----:B------:R-:W-:-:S05]  /*0960*/  NOP ;  /* 0x0000000000007918 */ /* 0x000fca0000000000 */
[----:B------:R-:W-:-:S05]  /*0970*/  IMAD.U32 R2, RZ, RZ, UR4 ;  /* 0x00000004ff027e24 */ /* 0x000fca000f8e00ff */
[----:B------:R0:W-:Y:S01]  /*0980*/  STL [R1+0x30], R2 ;  /* 0x0000300201007387 */ /* 0x0001e20000100800 */
[----:B-12-4-:R-:W-:Y:S06]  /*0990*/  BAR.SYNC.DEFER_BLOCKING 0x0 ;  /* 0x0000000000007b1d */ /* 0x016fec0000010000 */
[----:B------:R-:W-:Y:S05]  /*09a0*/  @!P0 BRA `(.L_x_257) ;  /* 0x000000d400908947 */ /* 0x000fea0003800000 */
.L_x_258:
[----:B------:R-:W-:-:S08]  /*09b0*/  NOP ;  /* 0x0000000000007918 */ /* 0x000fd00000000000 */
[----:B------:R-:W1:Y:S02]  /*09c0*/  USETMAXREG.TRY_ALLOC.CTAPOOL UP0, 0xf0 ;  /* 0x000000f0000079c8 */ /* 0x000e640008000600 */
[----:B-1----:R-:W-:-:S13]  /*09d0*/  PLOP3.LUT P0, PT, PT, PT, UP0, 0x80, 0x0 ;  /* 0x000000000000781c */ /* 0x002fda0003f0f008 */
[----:B------:R-:W-:Y:S05]  /*09e0*/  @!P0 BRA `(.L_x_258) ;  /* 0xfffffffc00f08947 */ /* 0x000fea000383ffff */
[----:B------:R-:W1:Y:S08]  /*09f0*/  S2UR UR5, SR_CgaCtaId ;  /* 0x00000000000579c3 */ /* 0x000e700000008800 */
[----:B------:R-:W-:Y:S06]  /*0a00*/  BAR.ARV 0x8, 0x120 ;  /* 0x0204800000007b1d */ /* 0x000fec0000002000 */
[----:B------:R-:W-:-:S02]  /*0a10*/  UMOV UR4, 0x400 ;  /* 0x0000040000047882 */ /* 0x000fc40000000000 */
[----:B------:R-:W-:Y:S01]  /*0a20*/  BAR.SYNC.DEFER_BLOCKING 0x5, 0x120 ;  /* 0x0144800000007b1d */ /* 0x000fe20000010000 */
[----:B-1----:R-:W-:-:S09]  /*0a30*/  ULEA UR4, UR5, UR4, 0x18 ;  /* 0x0000000405047291 */ /* 0x002fd2000f8ec03f */
[----:B------:R-:W1:Y:S01]  /*0a40*/  LDS.128 R12, [UR4+0x388d0] ;  /* 0x0388d004ff0c7984 */ /* 0x000e620008000c00 */
[----:B------:R-:W-:Y:S01]  /*0a50*/  ULDC UR4, c[0x0][0xc14] ;  /* 0x0003050000047ab9 */ /* 0x000fe20000000800 */
[----:B------:R-:W-:Y:S06]  /*0a60*/  BAR.ARV 0x4, 0x120 ;  /* 0x0104800000007b1d */ /* 0x000fec0000002000 */
[----:B-1----:R-:W-:-:S13]  /*0a70*/  ISETP.GE.AND P0, PT, R15, UR4, PT ;  /* 0x000000040f007c0c */ /* 0x002fda000bf06270 */
[----:B------:R-:W-:Y:S05]  /*0a80*/  @P0 EXIT ;  /* 0x000000000000094d */ /* 0x000fea0003800000 */
[----:B0-----:R-:W2:Y:S01]  /*0a90*/  LDL R2, [R1+0x30] ;  /* 0x0000300001027983 */ /* 0x001ea20000100800 */
[----:B------:R-:W-:Y:S01]  /*0aa0*/  R2UR UR5, R14 ;  /* 0x000000000e0572ca */ /* 0x000fe200000e0000 */
[----:B------:R-:W-:Y:S01]  /*0ab0*/  IMAD.MOV.U32 R219, RZ, RZ, -0x2 ;  /* 0xfffffffeffdb7424 */ /* 0x000fe200078e00ff */
[----:B------:R-:W-:Y:S01]  /*0ac0*/  CS2R R16, SRZ ;  /* 0x0000000000107805 */ /* 0x000fe2000001ff00 */
[----:B------:R-:W0:Y:S01]  /*0ad0*/  S2R R0, SR_TID.X ;  /* 0x0000000000007919 */ /* 0x000e220000002100 */
[----:B------:R-:W-:Y:S02]  /*0ae0*/  IMAD.MOV.U32 R216, RZ, RZ, RZ ;  /* 0x000000ffffd87224 */ /* 0x000fe400078e00ff */
[----:B0-----:R-:W-:-:S05]  /*0af0*/  VIADD R223, R0, 0xffffff80 ;  /* 0xffffff8000df7836 */ /* 0x001fca0000000000 */
[----:B------:R-:W-:-:S04]  /*0b00*/  SHF.R.S32.HI R0, RZ, 0x1f, R223 ;  /* 0x0000001fff007819 */ /* 0x000fc800000114df */
[CC--:B------:R-:W-:Y:S02]  /*0b10*/  LEA.HI R3, R0.reuse, R223.reuse, RZ, 0x7 ;  /* 0x000000df00037211 */ /* 0x0c0fe400078f38ff */
[----:B------:R-:W-:Y:S02]  /*0b20*/  LEA.HI R4, R0, R223, RZ, 0x5 ;  /* 0x000000df00047211 */ /* 0x000fe400078f28ff */
[----:B------:R-:W-:-:S03]  /*0b30*/  SHF.R.S32.HI R218, RZ, 0x7, R3 ;  /* 0x00000007ffda7819 */ /* 0x000fc60000011403 */
[----:B------:R-:W-:-:S05]  /*0b40*/  IMAD.SHL.U32 R6, R4, 0x20, RZ ;  /* 0x0000002004067824 */ /* 0x000fca00078e00ff */
[----:B------:R-:W-:Y:S02]  /*0b50*/  LOP3.LUT R7, R6, 0xfffffc00, RZ, 0xc0, !PT ;  /* 0xfffffc0006077812 */ /* 0x000fe400078ec0ff */
[----:B--2---:R-:W-:Y:S02]  /*0b60*/  R2UR UR4, R2 ;  /* 0x00000000020472ca */ /* 0x004fe400000e0000 */
[C---:B------:R-:W-:Y:S02]  /*0b70*/  LOP3.LUT R2, R3.reuse, 0xffffff80, RZ, 0xc0, !PT ;  /* 0xffffff8003027812 */ /* 0x040fe400078ec0ff */
[----:B------:R-:W-:-:S03]  /*0b80*/  LEA.HI R3, R3, R218, RZ, 0x1 ;  /* 0x000000da03037211 */ /* 0x000fc600078f08ff */
[C---:B------:R-:W-:Y:S01]  /*0b90*/  IMAD.IADD R217, R223.reuse, 0x1, -R2 ;  /* 0x00000001dfd97824 */ /* 0x040fe200078e0a02 */
[CC--:B------:R-:W-:Y:S02]  /*0ba0*/  LEA.HI R2, R0.reuse, R223.reuse, RZ, 0x4 ;  /* 0x000000df00027211 */ /* 0x0c0fe400078f20ff */
[----:B------:R-:W-:Y:S02]  /*0bb0*/  LEA.HI R0, R0, R223, RZ, 0x3 ;  /* 0x000000df00007211 */ /* 0x000fe400078f18ff */
[----:B------:R-:W-:Y:S01]  /*0bc0*/  SHF.R.S32.HI R8, RZ, 0x1f, R217 ;  /* 0x0000001fff087819 */ /* 0x000fe200000114d9 */
[----:B------:R-:W-:Y:S01]  /*0bd0*/  ULOP3.LUT UR4, UR4, 0x1, URZ, 0xfc, !UPT ;  /* 0x0000000104047892 */ /* 0x000fe2000f8efc3f */
[----:B------:R-:W-:Y:S02]  /*0be0*/  SHF.R.S32.HI R5, RZ, 0x4, R2 ;  /* 0x00000004ff057819 */ /* 0x000fe40000011402 */
[----:B------:R-:W-:Y:S02]  /*0bf0*/  LOP3.LUT R4, R2, 0x3fffff0, RZ, 0xc0, !PT ;  /* 0x03fffff002047812 */ /* 0x000fe400078ec0ff */
[----:B------:R-:W-:Y:S01]  /*0c00*/  LEA.HI R9, R8, R217, RZ, 0x2 ;  /* 0x000000d908097211 */ /* 0x000fe200078f10ff */
[----:B------:R-:W-:Y:S01]  /*0c10*/  IMAD.U32 R222, RZ, RZ, UR4 ;  /* 0x00000004ffde7e24 */ /* 0x000fe2000f8e00ff */
[----:B------:R-:W-:Y:S01]  /*0c20*/  LEA.HI R2, R2, R5, RZ, 0x1 ;  /* 0x0000000502027211 */ /* 0x000fe200078f08ff */
[----:B------:R-:W-:Y:S01]  /*0c30*/  IMAD.IADD R4, R223, 0x1, -R4 ;  /* 0x00000001df047824 */ /* 0x000fe200078e0a04 */
[----:B------:R-:W-:-:S02]  /*0c40*/  SHF.R.S32.HI R6, RZ, 0x2, R9 ;  /* 0x00000002ff067819 */ /* 0x000fc40000011409 */
[----:B------:R-:W-:Y:S02]  /*0c50*/  SHF.R.S32.HI R11, RZ, 0x1f, R9 ;  /* 0x0000001fff0b7819 */ /* 0x000fe40000011409 */
[----:B------:R-:W-:Y:S02]  /*0c60*/  LOP3.LUT R2, R2, 0x1ffffffe, RZ, 0xc0, !PT ;  /* 0x1ffffffe02027812 */ /* 0x000fe400078ec0ff */
[----:B------:R-:W-:Y:S02]  /*0c70*/  LEA.HI R11, R11, R6, RZ, 0x3 ;  /* 0x000000060b0b7211 */ /* 0x000fe400078f18ff */
[----:B------:R-:W-:Y:S01]  /*0c80*/  LEA R7, R4, R7, 0x6 ;  /* 0x0000000704077211 */ /* 0x000fe200078e30ff */
[----:B------:R-:W-:Y:S01]  /*0c90*/  IMAD.IADD R2, R5, 0x1, -R2 ;  /* 0x0000000105027824 */ /* 0x000fe200078e0a02 */
[----:B------:R-:W-:Y:S01]  /*0ca0*/  LOP3.LUT R11, R11, 0xfffffff8, RZ, 0xc0, !PT ;  /* 0xfffffff80b0b7812 */ /* 0x000fe200078ec0ff */
[----:B------:R-:W-:Y:S01]  /*0cb0*/  IMAD.MOV.U32 R5, RZ, RZ, R13 ;  /* 0x000000ffff057224 */ /* 0x000fe200078e000d */
[----:B------:R-:W-:-:S02]  /*0cc0*/  LEA.HI R8, R8, R217, RZ, 0x5 ;  /* 0x000000d908087211 */ /* 0x000fc400078f28ff */
[----:B------:R-:W-:Y:S01]  /*0cd0*/  LEA R221, R2, R7, 0x3 ;  /* 0x0000000702dd7211 */ /* 0x000fe200078e18ff */
[----:B------:R-:W-:Y:S01]  /*0ce0*/  IMAD.IADD R11, R6, 0x1, -R11 ;  /* 0x00000001060b7824 */ /* 0x000fe200078e0a0b */
[----:B------:R-:W-:Y:S01]  /*0cf0*/  LOP3.LUT R2, R0, 0x1ffffff8, RZ, 0xc0, !PT ;  /* 0x1ffffff800027812 */ /* 0x000fe200078ec0ff */
[----:B------:R-:W-:Y:S01]  /*0d00*/  IMAD.MOV.U32 R7, RZ, RZ, R15 ;  /* 0x000000ffff077224 */ /* 0x000fe200078e000f */
[----:B------:R-:W-:Y:S02]  /*0d10*/  LOP3.LUT R4, R9, 0x7ffffffc, RZ, 0xc0, !PT ;  /* 0x7ffffffc09047812 */ /* 0x000fe400078ec0ff */
[----:B------:R-:W-:Y:S01]  /*0d20*/  SHF.R.S32.HI R8, RZ, 0x5, R8 ;  /* 0x00000005ff087819 */ /* 0x000fe20000011408 */
[----:B------:R-:W-:Y:S01]  /*0d30*/  IMAD.IADD R2, R223, 0x1, -R2 ;  /* 0x00000001df027824 */ /* 0x000fe200078e0a02 */
[----:B------:R-:W-:Y:S01]  /*0d40*/  LOP3.LUT R3, R3, 0x3fffffe, RZ, 0xc0, !PT ;  /* 0x03fffffe03037812 */ /* 0x000fe200078ec0ff */
[----:B------:R-:W-:Y:S01]  /*0d50*/  IMAD.IADD R4, R217, 0x1, -R4 ;  /* 0x00000001d9047824 */ /* 0x000fe200078e0a04 */
[----:B------:R-:W-:Y:S01]  /*0d60*/  SHF.R.S32.HI R22, RZ, 0x3, R0 ;  /* 0x00000003ff167819 */ /* 0x000fe20000011400 */
[----:B------:R-:W-:Y:S01]  /*0d70*/  IMAD R8, R8, 0x10, R11 ;  /* 0x0000001008087824 */ /* 0x000fe200078e020b */
[----:B------:R-:W-:Y:S01]  /*0d80*/  SHF.L.U32 R18, R2, 0x3, RZ ;  /* 0x0000000302127819 */ /* 0x000fe200000006ff */
[----:B------:R-:W-:-:S02]  /*0d90*/  IMAD.IADD R3, R218, 0x1, -R3 ;  /* 0x00000001da037824 */ /* 0x000fc400078e0a03 */
[----:B------:R-:W-:Y:S02]  /*0da0*/  IMAD R219, R4, R219, 0x50 ;  /* 0x0000005004db7424 */ /* 0x000fe400078e02db */
[----:B------:R-:W-:-:S07]  /*0db0*/  IMAD R220, R3, 0x40, R8 ;  /* 0x0000004003dc7824 */ /* 0x000fce00078e0208 */
.L_x_301:
[----:B0-----:R-:W0:Y:S01]  /*0dc0*/  LDC.64 R2, c[0x0][0xc60] ;  /* 0x00031800ff027b82 */ /* 0x001e220000000a00 */
[----:B------:R-:W-:Y:S01]  /*0dd0*/  ULDC.64 UR10, c[0x0][0x208] ;  /* 0x00008200000a7ab9 */ /* 0x000fe20000000a00 */
[----:B------:R-:W-:Y:S01]  /*0de0*/  ULDC.64 UR6, c[0x0][0xa28] ;  /* 0x00028a0000067ab9 */ /* 0x000fe20000000a00 */
[----:B------:R-:W-:Y:S01]  /*0df0*/  ULDC.64 UR8, c[0x0][0xa20] ;  /* 0x0002880000087ab9 */ /* 0x000fe20000000a00 */
[----:B0-----:R-:W-:-:S06]  /*0e00*/  IMAD.WIDE R2, R7, 0x4, R2 ;  /* 0x0000000407027825 */ /* 0x001fcc00078e0202 */
[----:B--2---:R-:W2:Y:S01]  /*0e10*/  LDG.E R2, desc[UR10][R2.64] ;  /* 0x0000000a02027981 */ /* 0x004ea2000c1e1900 */
[----:B------:R-:W-:Y:S02]  /*0e20*/  UISETP.NE.U32.AND UP0, UPT, UR6, URZ, UPT ;  /* 0x0000003f0600728c */ /* 0x000fe4000bf05070 */
[----:B------:R-:W-:Y:S02]  /*0e30*/  UISETP.NE.U32.AND UP1, UPT, UR8, URZ, UPT ;  /* 0x0000003f0800728c */ /* 0x000fe4000bf25070 */
[----:B------:R-:W-:Y:S02]  /*0e40*/  UISETP.NE.AND.EX UP0, UPT, UR7, URZ, UPT, UP0 ;  /* 0x0000003f0700728c */ /* 0x000fe4000bf05300 */
[----:B------:R-:W-:-:S04]  /*0e50*/  UISETP.NE.AND.EX UP1, UPT, UR9, URZ, UPT, UP1 ;  /* 0x0000003f0900728c */ /* 0x000fc8000bf25310 */
[----:B------:R-:W-:Y:S02]  /*0e60*/  PLOP3.LUT P0, PT, PT, PT, UP0, 0x80, 0x0 ;  /* 0x000000000000781c */ /* 0x000fe40003f0f008 */
[----:B------:R-:W-:Y:S02]  /*0e70*/  PLOP3.LUT P1, PT, PT, PT, UP1, 0x80, 0x0 ;  /* 0x000000000000781c */ /* 0x000fe40003f2f018 */
[----:B--2---:R-:W-:-:S13]  /*0e80*/  R2UR UR4, R2 ;  /* 0x00000000020472ca */ /* 0x004fda00000e0000 */
[----:B------:R-:W-:Y:S02]  /*0e90*/  USHF.R.S32.HI UR12, URZ, 0x1f, UR4 ;  /* 0x0000001f3f0c7899 */ /* 0x000fe40008011404 */
[----:B------:R-:W-:Y:S01]  /*0ea0*/  IMAD.U32 R214, RZ, RZ, UR4 ;  /* 0x00000004ffd67e24 */ /* 0x000fe2000f8e00ff */
[----:B------:R-:W-:Y:S02]  /*0eb0*/  @UP0 ULEA UR6, UP2, UR4, UR6, 0x2 ;  /* 0x0000000604060291 */ /* 0x000fe4000f84103f */
[----:B------:R-:W-:Y:S02]  /*0ec0*/  @UP1 ULEA UR8, UP3, UR4, UR8, 0x2 ;  /* 0x0000000804081291 */ /* 0x000fe4000f86103f */
[----:B------:R-:W-:Y:S02]  /*0ed0*/  @UP0 ULEA.HI.X UR7, UR4, UR7, UR12, 0x2, UP2 ;  /* 0x0000000704070291 */ /* 0x000fe400090f140c */
[----:B------:R-:W-:Y:S01]  /*0ee0*/  IMAD.U32 R215, RZ, RZ, UR12 ;  /* 0x0000000cffd77e24 */ /* 0x000fe2000f8e00ff */
[----:B------:R-:W-:Y:S01]  /*0ef0*/  @UP1 ULEA.HI.X UR9, UR4, UR9, UR12, 0x2, UP3 ;  /* 0x0000000904091291 */ /* 0x000fe200098f140c */
[----:B------:R-:W-:-:S02]  /*0f00*/  IMAD.U32 R2, RZ, RZ, UR6 ;  /* 0x00000006ff027e24 */ /* 0x000fc4000f8e00ff */
[----:B------:R-:W-:Y:S01]  /*0f10*/  IMAD.U32 R6, RZ, RZ, UR8 ;  /* 0x00000008ff067e24 */ /* 0x000fe2000f8e00ff */
[----:B------:R-:W-:Y:S01]  /*0f20*/  ULDC UR4, c[0x0][0x404] ;  /* 0x0001010000047ab9 */ /* 0x000fe20000000800 */
[----:B------:R-:W-:Y:S01]  /*0f30*/  IMAD.U32 R3, RZ, RZ, UR7 ;  /* 0x00000007ff037e24 */ /* 0x000fe2000f8e00ff */
[----:B------:R-:W-:Y:S01]  /*0f40*/  ULDC.64 UR6, c[0x0][0x3f8] ;  /* 0x0000fe0000067ab9 */ /* 0x000fe20000000a00 */
[----:B------:R-:W-:-:S03]  /*0f50*/  IMAD.U32 R7, RZ, RZ, UR9 ;  /* 0x00000009ff077e24 */ /* 0x000fc6000f8e00ff */
[----:B------:R-:W2:Y:S04]  /*0f60*/  @P0 LDG.E R2, desc[UR10][R2.64] ;  /* 0x0000000a02020981 */ /* 0x000ea8000c1e1900 */
[----:B---3--:R-:W3:Y:S01]  /*0f70*/  @P1 LDG.E R6, desc[UR10][R6.64] ;  /* 0x0000000a06061981 */ /* 0x008ee2000c1e1900 */
[----:B------:R-:W-:Y:S01]  /*0f80*/  UISETP.NE.U32.AND UP0, UPT, UR6, URZ, UPT ;  /* 0x0000003f0600728c */ /* 0x000fe2000bf05070 */
[----:B------:R-:W-:Y:S01]  /*0f90*/  MOV R212, R5 ;  /* 0x0000000500d47202 */ /* 0x000fe20000000f00 */
[----:B------:R-:W-:Y:S01]  /*0fa0*/  UMOV UR60, URZ ;  /* 0x0000003f003c7c82 */ /* 0x000fe20008000000 */
[----:B------:R-:W-:Y:S01]  /*0fb0*/  ULDC UR6, c[0x0][0x2e0] ;  /* 0x0000b80000067ab9 */ /* 0x000fe20000000800 */
[----:B------:R-:W-:Y:S01]  /*0fc0*/  UISETP.NE.AND.EX UP0, UPT, UR7, URZ, UPT, UP0 ;  /* 0x0000003f0700728c */ /* 0x000fe2000bf05300 */
[----:B------:R-:W-:Y:S01]  /*0fd0*/  IMAD.MOV.U32 R0, RZ, RZ, RZ ;  /* 0x000000ffff007224 */ /* 0x000fe200078e00ff */
[----:B------:R-:W-:-:S02]  /*0fe0*/  CS2R R150, SRZ ;  /* 0x0000000000967805 */ /* 0x000fc4000001ff00 */
[----:B------:R-:W-:Y:S01]  /*0ff0*/  CS2R R148, SRZ ;  /* 0x0000000000947805 */ /* 0x000fe2000001ff00 */
[----:B------:R-:W-:Y:S01]  /*1000*/  USEL UR4, UR4, 0x1, UP0 ;  /* 0x0000000104047887 */ /* 0x000fe20008000000 */
[----:B------:R-:W-:Y:S02]  /*1010*/  CS2R R146, SRZ ;  /* 0x0000000000927805 */ /* 0x000fe4000001ff00 */
[----:B------:R-:W-:Y:S02]  /*1020*/  CS2R R144, SRZ ;  /* 0x0000000000907805 */ /* 0x000fe4000001ff00 */
[----:B------:R-:W-:Y:S01]  /*1030*/  CS2R R142, SRZ ;  /* 0x00000000008e7805 */ /* 0x000fe2000001ff00 */
[----:B------:R-:W-:Y:S01]  /*1040*/  UIMAD UR4, UR4, UR6, URZ ;  /* 0x00000006040472a4 */ /* 0x000fe2000f8e023f */
        /* <DEDUP_REMOVED lines=22> */
[----:B------:R-:W-:Y:S01]  /*11b0*/  CS2R R96, SRZ ;  /* 0x0000000000607805 */ /* 0x000fe2000001ff00 */
[----:B------:R-:W-:Y:S01]  /*11c0*/  IMAD.MOV.U32 R165, RZ, RZ, RZ ;  /* 0x000000ffffa57224 */ /* 0x000fe200078e00ff */
[----:B------:R-:W-:Y:S02]  /*11d0*/  CS2R R86, SRZ ;  /* 0x0000000000567805 */ /* 0x000fe4000001ff00 */
[----:B------:R-:W-:Y:S02]  /*11e0*/  CS2R R92, SRZ ;  /* 0x00000000005c7805 */ /* 0x000fe4000001ff00 */
[----:B------:R-:W-:-:S02]  /*11f0*/  CS2R R90, SRZ ;  /* 0x00000000005a7805 */ /* 0x000fc4000001ff00 */
[----:B------:R-:W-:Y:S02]  /*1200*/  CS2R R88, SRZ ;  /* 0x0000000000587805 */ /* 0x000fe4000001ff00 */
[----:B-1----:R-:W-:Y:S02]  /*1210*/  CS2R R82, SRZ ;  /* 0x0000000000527805 */ /* 0x002fe4000001ff00 */
[----:B------:R-:W-:Y:S02]  /*1220*/  CS2R R84, SRZ ;  /* 0x0000000000547805 */ /* 0x000fe4000001ff00 */
[----:B------:R-:W-:Y:S01]  /*1230*/  CS2R R80, SRZ ;  /* 0x0000000000507805 */ /* 0x000fe2000001ff00 */
[----:B------:R-:W-:Y:S01]  /*1240*/  IMAD.MOV.U32 R19, RZ, RZ, RZ ;  /* 0x000000ffff137224 */ /* 0x000fe200078e00ff */
[----:B-----5:R-:W-:Y:S02]  /*1250*/  CS2R R74, SRZ ;  /* 0x00000000004a7805 */ /* 0x020fe4000001ff00 */
[----:B------:R-:W-:Y:S01]  /*1260*/  CS2R R76, SRZ ;  /* 0x00000000004c7805 */ /* 0x000fe2000001ff00 */
[----:B------:R-:W-:Y:S01]  /*1270*/  IMAD.MOV.U32 R153, RZ, RZ, RZ ;  /* 0x000000ffff997224 */ /* 0x000fe200078e00ff */
        /* <DEDUP_REMOVED lines=15> */
[----:B----4-:R-:W-:Y:S01]  /*1370*/  CS2R R44, SRZ ;  /* 0x00000000002c7805 */ /* 0x010fe2000001ff00 */
[----:B------:R-:W-:Y:S02]  /*1380*/  IMAD.MOV.U32 R41, RZ, RZ, RZ ;  /* 0x000000ffff297224 */ /* 0x000fe400078e00ff */
[----:B------:R-:W-:Y:S01]  /*1390*/  IMAD.U32 R213, RZ, RZ, UR5 ;  /* 0x00000005ffd57e24 */ /* 0x000fe2000f8e00ff */
[----:B--2---:R-:W-:Y:S02]  /*13a0*/  @P0 R2UR UR60, R2 ;  /* 0x00000000023c02ca */ /* 0x004fe400000e0000 */
[----:B------:R-:W-:-:S02]  /*13b0*/  CS2R R2, SRZ ;  /* 0x0000000000027805 */ /* 0x000fc4000001ff00 */
[----:B------:R-:W-:Y:S02]  /*13c0*/  PLOP3.LUT P0, PT, PT, PT, PT, 0x80, 0x0 ;  /* 0x000000000000781c */ /* 0x000fe40003f0f070 */
[----:B---3--:R-:W-:Y:S01]  /*13d0*/  @P1 R2UR UR4, R6 ;  /* 0x00000000060412ca */ /* 0x008fe200000e0000 */
[----:B------:R-:W-:-:S14]  /*13e0*/  @P1 BRA `(.L_x_259) ;  /* 0x00000000003c1947 */ /* 0x000fdc0003800000 */
[----:B------:R-:W-:Y:S02]  /*13f0*/  ULDC.64 UR6, c[0x0][0xa08] ;  /* 0x0002820000067ab9 */ /* 0x000fe40000000a00 */
[----:B------:R-:W-:-:S04]  /*1400*/  ISETP.NE.U32.AND P1, PT, RZ, UR6, PT ;  /* 0x00000006ff007c0c */ /* 0x000fc8000bf25070 */
[----:B------:R-:W-:-:S13]  /*1410*/  ISETP.NE.AND.EX P1, PT, RZ, UR7, PT, P1 ;  /* 0x00000007ff007c0c */ /* 0x000fda000bf25310 */
[----:B------:R-:W-:Y:S05]  /*1420*/  @!P1 BRA `(.L_x_259) ;  /* 0x00000000002c9947 */ /* 0x000fea0003800000 */
[----:B------:R-:W-:Y:S01]  /*1430*/  R2UR UR8, R214 ;  /* 0x00000000d60872ca */ /* 0x000fe200000e0000 */
[----:B------:R-:W-:Y:S01]  /*1440*/  ULDC.64 UR4, c[0x0][0xa08] ;  /* 0x0002820000047ab9 */ /* 0x000fe20000000a00 */
[----:B------:R-:W-:-:S11]  /*1450*/  ULDC.64 UR6, c[0x0][0x208] ;  /* 0x0000820000067ab9 */ /* 0x000fd60000000a00 */
[----:B------:R-:W-:-:S06]  /*1460*/  UIMAD.WIDE UR4, UR8, 0x4, UR4 ;  /* 0x00000004080478a5 */ /* 0x000fcc000f8e0204 */
[----:B------:R-:W-:Y:S01]  /*1470*/  MOV R4, UR4 ;  /* 0x0000000400047c02 */ /* 0x000fe20008000f00 */
[----:B------:R-:W-:-:S05]  /*1480*/  IMAD.U32 R5, RZ, RZ, UR5 ;  /* 0x00000005ff057e24 */ /* 0x000fca000f8e00ff */
[----:B------:R-:W2:Y:S04]  /*1490*/  LDG.E R7, desc[UR6][R4.64] ;  /* 0x0000000604077981 */ /* 0x000ea8000c1e1900 */
[----:B------:R-:W3:Y:S01]  /*14a0*/  LDG.E R6, desc[UR6][R4.64+0x4] ;  /* 0x0000040604067981 */ /* 0x000ee2000c1e1900 */
[----:B--2---:R-:W-:Y:S02]  /*14b0*/  R2UR UR4, R7 ;  /* 0x00000000070472ca */ /* 0x004fe400000e0000 */
[----:B---3--:R-:W-:-:S13]  /*14c0*/  R2UR UR5, R6 ;  /* 0x00000000060572ca */ /* 0x008fda00000e0000 */
[----:B------:R-:W-:-:S12]  /*14d0*/  UIADD3 UR4, -UR4, UR5, URZ ;  /* 0x0000000504047290 */ /* 0x000fd8000fffe13f */
.L_x_259:
[----:B------:R-:W-:Y:S01]  /*14e0*/  UIADD3 UR60, -UR60, UR4, URZ ;  /* 0x000000043c3c7290 */ /* 0x000fe2000fffe13f */
[----:B------:R-:W-:Y:S01]  /*14f0*/  IMAD.MOV.U32 R40, RZ, RZ, RZ ;  /* 0x000000ffff287224 */ /* 0x000fe200078e00ff */
[----:B------:R-:W-:Y:S02]  /*1500*/  CS2R R162, SRZ ;  /* 0x0000000000a27805 */ /* 0x000fe4000001ff00 */
[----:B------:R-:W-:Y:S01]  /*1510*/  CS2R R34, SRZ ;  /* 0x0000000000227805 */ /* 0x000fe2000001ff00 */
[----:B------:R-:W-:Y:S01]  /*1520*/  UIADD3 UR4, UR60, 0x4f, URZ ;  /* 0x0000004f3c047890 */ /* 0x000fe2000fffe03f */
[----:B------:R-:W-:Y:S01]  /*1530*/  CS2R R36, SRZ ;  /* 0x0000000000247805 */ /* 0x000fe2000001ff00 */
[----:B------:R-:W-:Y:S01]  /*1540*/  UISETP.GE.AND UP0, UPT, UR60, 0x1, UPT ;  /* 0x000000013c00788c */ /* 0x000fe2000bf06270 */
[----:B------:R-:W-:Y:S01]  /*1550*/  CS2R R32, SRZ ;  /* 0x0000000000207805 */ /* 0x000fe2000001ff00 */
[----:B------:R-:W-:Y:S01]  /*1560*/  UIMAD.WIDE UR4, UR4, 0x66666667, URZ ;  /* 0x66666667040478a5 */ /* 0x000fe2000f8e023f */
[----:B------:R-:W-:Y:S01]  /*1570*/  IMAD.MOV.U32 R10, RZ, RZ, RZ ;  /* 0x000000ffff0a7224 */ /* 0x000fe200078e00ff */
[----:B------:R-:W-:-:S02]  /*1580*/  CS2R R26, SRZ ;  /* 0x00000000001a7805 */ /* 0x000fc4000001ff00 */
[----:B------:R-:W-:Y:S02]  /*1590*/  CS2R R28, SRZ ;  /* 0x00000000001c7805 */ /* 0x000fe4000001ff00 */
[----:B------:R-:W-:Y:S01]  /*15a0*/  PLOP3.LUT P1, PT, PT, PT, UP0, 0x80, 0x0 ;  /* 0x000000000000781c */ /* 0x000fe20003f2f008 */
[----:B------:R-:W-:Y:S01]  /*15b0*/  USHF.R.U32.HI UR4, URZ, 0x1f, UR5 ;  /* 0x0000001f3f047899 */ /* 0x000fe20008011605 */
[----:B------:R-:W-:Y:S01]  /*15c0*/  IMAD.MOV.U32 R164, RZ, RZ, RZ ;  /* 0x000000ffffa47224 */ /* 0x000fe200078e00ff */
[----:B------:R-:W-:Y:S02]  /*15d0*/  CS2R R24, SRZ ;  /* 0x0000000000187805 */ /* 0x000fe4000001ff00 */
[----:B------:R-:W-:-:S06]  /*15e0*/  ULEA.HI.SX32 UR4, UR5, UR4, 0x1b ;  /* 0x0000000405047291 */ /* 0x000fcc000f8fda3f */
[----:B------:R-:W-:Y:S02]  /*15f0*/  IMAD.U32 R152, RZ, RZ, UR4 ;  /* 0x00000004ff987e24 */ /* 0x000fe4000f8e00ff */
[----:B------:R-:W-:Y:S05]  /*1600*/  @!P1 BRA `(.L_x_260) ;  /* 0x0000009c00609947 */ /* 0x000fea0003800000 */
[----:B------:R-:W0:Y:S01]  /*1610*/  SHFL.IDX PT, R0, R218, RZ, 0x1f ;  /* 0x00001fffda007589 */ /* 0x000e2200000e0000 */
[----:B------:R-:W1:Y:S01]  /*1620*/  S2UR UR7, SR_CgaCtaId ;  /* 0x00000000000779c3 */ /* 0x000e620000008800 */
[----:B------:R-:W-:Y:S01]  /*1630*/  UMOV UR6, 0x400 ;  /* 0x0000040000067882 */ /* 0x000fe20000000000 */
[----:B0-----:R-:W-:Y:S01]  /*1640*/  R2UR UR4, R0 ;  /* 0x00000000000472ca */ /* 0x001fe200000e0000 */
[----:B-1----:R-:W-:-:S04]  /*1650*/  ULEA UR6, UR7, UR6, 0x18 ;  /* 0x0000000607067291 */ /* 0x002fc8000f8ec03f */
[----:B------:R-:W-:-:S04]  /*1660*/  UIADD3 UR6, UR6, 0x14400, URZ ;  /* 0x0001440006067890 */ /* 0x000fc8000fffe03f */
[----:B------:R-:W-:-:S04]  /*1670*/  ULOP3.LUT UP0, URZ, UR6, 0x9f, URZ, 0xc0, !UPT ;  /* 0x0000009f063f7892 */ /* 0x000fc8000f80c03f */
[----:B------:R-:W-:Y:S02]  /*1680*/  ULEA.HI UR5, UR4, UR4, URZ, 0x1 ;  /* 0x0000000404057291 */ /* 0x000fe4000f8f083f */
[----:B------:R-:W-:Y:S02]  /*1690*/  PLOP3.LUT P0, PT, PT, PT, UP0, 0x80, 0x0 ;  /* 0x000000000000781c */ /* 0x000fe40003f0f008 */
[----:B------:R-:W-:-:S04]  /*16a0*/  ULOP3.LUT UR5, UR5, 0x1e, URZ, 0xc0, !UPT ;  /* 0x0000001e05057892 */ /* 0x000fc8000f8ec03f */
[----:B------:R-:W-:-:S04]  /*16b0*/  UIADD3 UR5, UR4, -UR5, URZ ;  /* 0x8000000504057290 */ /* 0x000fc8000fffe03f */
[----:B------:R-:W-:-:S04]  /*16c0*/  ULEA UR5, UR5, UR6, 0xd ;  /* 0x0000000605057291 */ /* 0x000fc8000f8e683f */
[----:B------:R-:W-:-:S04]  /*16d0*/  USHF.R.U32.HI UR5, URZ, 0x4, UR5 ;  /* 0x000000043f057899 */ /* 0x000fc80008011605 */
[----:B------:R-:W-:Y:S01]  /*16e0*/  ULOP3.LUT UR36, UR5, 0x3fff, URZ, 0xc0, !UPT ;  /* 0x00003fff05247892 */ /* 0x000fe2000f8ec03f */
[----:B------:R-:W-:Y:S11]  /*16f0*/  @!P0 BRA `(.L_x_261) ;  /* 0x0000000000408947 */ /* 0x000ff60003800000 */
[----:B------:R-:W-:Y:S01]  /*1700*/  MOV R0, 0x0 ;  /* 0x0000000000007802 */ /* 0x000fe20000000f00 */
[----:B------:R-:W-:Y:S01]  /*1710*/  ULDC.64 UR4, c[0x4][0x1b8] ;  /* 0x01006e0000047ab9 */ /* 0x000fe20000000a00 */
[----:B------:R-:W-:Y:S01]  /*1720*/  ULDC.64 UR6, c[0x4][0x130] ;  /* 0x01004c0000067ab9 */ /* 0x000fe20000000a00 */
[----:B------:R-:W-:Y:S01]  /*1730*/  IMAD.U32 R4, RZ, RZ, UR4 ;  /* 0x00000004ff047e24 */ /* 0x000fe2000f8e00ff */
[----:B------:R0:W1:Y:S01]  /*1740*/  LDC.64 R2, c[0x4][R0] ;  /* 0x0100000000027b82 */ /* 0x0000620000000a00 */
[----:B------:R-:W-:Y:S01]  /*1750*/  MOV R5, UR5 ;  /* 0x0000000500057c02 */ /* 0x000fe20008000f00 */
[----:B------:R-:W-:Y:S01]  /*1760*/  ULDC.64 UR4, c[0x4][0x1c0] ;  /* 0x0100700000047ab9 */ /* 0x000fe20000000a00 */
[----:B------:R-:W-:Y:S01]  /*1770*/  IMAD.U32 R10, RZ, RZ, UR6 ;  /* 0x00000006ff0a7e24 */ /* 0x000fe2000f8e00ff */
[----:B------:R-:W-:Y:S01]  /*1780*/  MOV R13, RZ ;  /* 0x000000ff000d7202 */ /* 0x000fe20000000f00 */
[----:B------:R-:W-:Y:S02]  /*1790*/  IMAD.U32 R6, RZ, RZ, UR4 ;  /* 0x00000004ff067e24 */ /* 0x000fe4000f8e00ff */
[----:B------:R-:W-:-:S02]  /*17a0*/  IMAD.U32 R7, RZ, RZ, UR5 ;  /* 0x00000005ff077e24 */ /* 0x000fc4000f8e00ff */
[----:B------:R-:W-:Y:S02]  /*17b0*/  IMAD.U32 R11, RZ, RZ, UR7 ;  /* 0x00000007ff0b7e24 */ /* 0x000fe4000f8e00ff */
[----:B------:R-:W-:Y:S02]  /*17c0*/  IMAD.MOV.U32 R8, RZ, RZ, 0x70 ;  /* 0x00000070ff087424 */ /* 0x000fe400078e00ff */
[----:B0-----:R-:W-:-:S07]  /*17d0*/  IMAD.MOV.U32 R12, RZ, RZ, 0x1 ;  /* 0x00000001ff0c7424 */ /* 0x001fce00078e00ff */
[----:B------:R-:W-:-:S07]  /*17e0*/  LEPC R20, `(.L_x_261) ;  /* 0x000000001014794e */ /* 0x000fce0000000000 */
[----:B-1----:R-:W-:Y:S05]  /*17f0*/  CALL.ABS.NOINC R2 ;  /* 0x0000000002007343 */ /* 0x002fea0003c00000 */
.L_x_261:
[----:B------:R-:W0:Y:S01]  /*1800*/  S2UR UR5, SR_CgaCtaId ;  /* 0x00000000000579c3 */ /* 0x000e220000008800 */
[----:B------:R-:W-:Y:S01]  /*1810*/  LEA.HI R0, R216, R216, RZ, 0x1 ;  /* 0x000000d8d8007211 */ /* 0x000fe200078f08ff */
[----:B------:R-:W-:Y:S01]  /*1820*/  UMOV UR4, 0x400 ;  /* 0x0000040000047882 */ /* 0x000fe20000000000 */
[----:B------:R-:W-:Y:S01]  /*1830*/  R2UR UR6, R222 ;  /* 0x00000000de0672ca */ /* 0x000fe200000e0000 */
[----:B------:R-:W-:Y:S01]  /*1840*/  BSSY B0, `(.L_x_262) ;  /* 0x000000a000007945 */ /* 0x000fe20003800000 */
[----:B------:R-:W-:-:S05]  /*1850*/  LOP3.LUT R3, R0, 0xfffffffe, RZ, 0xc0, !PT ;  /* 0xfffffffe00037812 */ /* 0x000fca00078ec0ff */
[----:B------:R-:W-:-:S05]  /*1860*/  IMAD.IADD R0, R216, 0x1, -R3 ;  /* 0x00000001d8007824 */ /* 0x000fca00078e0a03 */
[----:B------:R-:W-:Y:S01]  /*1870*/  SHF.L.U32 R0, R0, 0x1f, RZ ;  /* 0x0000001f00007819 */ /* 0x000fe200000006ff */
[----:B------:R-:W-:-:S05]  /*1880*/  IMAD.U32 R2, RZ, RZ, UR6 ;  /* 0x00000006ff027e24 */ /* 0x000fca000f8e00ff */
[----:B------:R-:W-:Y:S01]  /*1890*/  ISETP.NE.AND P0, PT, R2, 0x3, PT ;  /* 0x000000030200780c */ /* 0x000fe20003f05270 */
[----:B0-----:R-:W-:-:S06]  /*18a0*/  ULEA UR4, UR5, UR4, 0x18 ;  /* 0x0000000405047291 */ /* 0x001fcc000f8ec03f */
[----:B------:R-:W-:-:S04]  /*18b0*/  IMAD.U32 R5, RZ, RZ, UR4 ;  /* 0x00000004ff057e24 */ /* 0x000fc8000f8e00ff */
[----:B------:R-:W0:Y:S02]  /*18c0*/  SYNCS.PHASECHK.TRANS64.TRYWAIT P1, [R5+URZ+0x38800], R0 ;  /* 0x03880000050075a7 */ /* 0x000e24000802017f */
[----:B0-----:R-:W-:Y:S05]  /*18d0*/  @!P1 BRA `(.L_x_263) ;  /* 0x0000011800649947 */ /* 0x001fea0003800000 */
.L_x_388:
[----:B------:R-:W-:Y:S05]  /*18e0*/  BSYNC B0 ;  /* 0x0000000000007941 */ /* 0x000fea0003800000 */
.L_x_262:
[----:B------:R-:W-:Y:S05]  /*18f0*/  @!P0 BRA `(.L_x_264) ;  /* 0x0000000000048947 */ /* 0x000fea0003800000 */
[----:B------:R-:W-:Y:S01]  /*1900*/  BPT.TRAP 0x1 ;  /* 0x000000040000795c */ /* 0x000fe20000300000 */
.L_x_264:
[----:B0-----:R-:W-:Y:S01]  /*1910*/  IMAD R0, R16, 0x8, R5 ;  /* 0x0000000810007824 */ /* 0x001fe200078e0205 */
[----:B------:R-:W-:-:S04]  /*1920*/  SHF.L.U32 R3, R17, 0x1f, RZ ;  /* 0x0000001f11037819 */ /* 0x000fc800000006ff */
[----:B------:R0:W1:Y:S01]  /*1930*/  SYNCS.PHASECHK.TRANS64.TRYWAIT P2, [R0+URZ+0x38830], R3 ;  /* 0x03883003000075a7 */ /* 0x000062000804017f */
[----:B------:R-:W-:Y:S05]  /*1940*/  @!P0 BRA `(.L_x_265) ;  /* 0x0000000000048947 */ /* 0x000fea0003800000 */
[----:B------:R-:W-:Y:S01]  /*1950*/  BPT.TRAP 0x1 ;  /* 0x000000040000795c */ /* 0x000fe20000300000 */
.L_x_265:
[----:B------:R-:W2:Y:S01]  /*1960*/  S2R R2, SR_TID.X ;  /* 0x0000000000027919 */ /* 0x000ea20000002100 */
[----:B------:R-:W-:Y:S01]  /*1970*/  IMAD.MOV.U32 R151, RZ, RZ, RZ ;  /* 0x000000ffff977224 */ /* 0x000fe200078e00ff */
[----:B--2---:R-:W-:Y:S01]  /*1980*/  LOP3.LUT P1, RZ, R2, 0x7f, RZ, 0xc0, !PT ;  /* 0x0000007f02ff7812 */ /* 0x004fe2000782c0ff */
[----:B-1----:R-:W-:-:S12]  /*1990*/  @P2 BRA `(.L_x_266) ;  /* 0x0000000000082947 */ /* 0x002fd80003800000 */
[----:B------:R-:W1:Y:S02]  /*19a0*/  SYNCS.PHASECHK.TRANS64.TRYWAIT P2, [R0+URZ+0x38830], R3 ;  /* 0x03883003000075a7 */ /* 0x000e64000804017f */
[----:B-1----:R-:W-:Y:S05]  /*19b0*/  @!P2 BRA `(.L_x_267) ;  /* 0x000001180040a947 */ /* 0x002fea0003800000 */
.L_x_266:
[----:B------:R-:W-:Y:S05]  /*19c0*/  WARPSYNC.ALL ;  /* 0x0000000000007948 */ /* 0x000fea0003800000 */
[----:B------:R-:W-:Y:S01]  /*19d0*/  R2UR UR4, R5 ;  /* 0x00000000050472ca */ /* 0x000fe200000e0000 */
[----:B------:R-:W-:Y:S01]  /*19e0*/  ULOP3.LUT UR5, UR36, 0x10000, URZ, 0xfc, !UPT ;  /* 0x0001000024057892 */ /* 0x000fe2000f8efc3f */
[----:B------:R-:W-:Y:S01]  /*19f0*/  R2UR UR6, R16 ;  /* 0x00000000100672ca */ /* 0x000fe200000e0000 */
[----:B------:R-:W-:Y:S01]  /*1a00*/  WARPGROUP.ARRIVE ;  /* 0x00000000000079c5 */ /* 0x000fe20000000000 */
[----:B------:R-:W-:Y:S01]  /*1a10*/  UMOV UR9, 0x40000040 ;  /* 0x4000004000097882 */ /* 0x000fe20000000000 */
[----:B------:R-:W-:Y:S01]  /*1a20*/  UMOV UR11, 0x40000040 ;  /* 0x40000040000b7882 */ /* 0x000fe20000000000 */
[----:B------:R-:W-:Y:S01]  /*1a30*/  UMOV UR21, UR9 ;  /* 0x0000000900157c82 */ /* 0x000fe20008000000 */
[----:B------:R-:W-:Y:S01]  /*1a40*/  IMAD.U32 R13, RZ, RZ, UR9 ;  /* 0x00000009ff0d7e24 */ /* 0x000fe2000f8e00ff */
[----:B------:R-:W-:Y:S01]  /*1a50*/  UMOV UR8, UR5 ;  /* 0x0000000500087c82 */ /* 0x000fe20008000000 */
[----:B------:R-:W-:Y:S01]  /*1a60*/  UMOV UR13, UR21 ;  /* 0x00000015000d7c82 */ /* 0x000fe20008000000 */
[----:B------:R-:W-:Y:S01]  /*1a70*/  UMOV UR20, UR8 ;  /* 0x0000000800147c82 */ /* 0x000fe20008000000 */
[----:B------:R-:W-:Y:S01]  /*1a80*/  MOV R12, UR8 ;  /* 0x00000008000c7c02 */ /* 0x000fe20008000f00 */
[----:B------:R-:W-:Y:S01]  /*1a90*/  UMOV UR12, UR20 ;  /* 0x00000014000c7c82 */ /* 0x000fe20008000000 */
[----:B------:R-:W-:Y:S01]  /*1aa0*/  UIADD3 UR4, UR4, 0x24400, URZ ;  /* 0x0002440004047890 */ /* 0x000fe2000fffe03f */
[----:B------:R-:W-:Y:S01]  /*1ab0*/  P2R R20, PR, RZ, 0x1 ;  /* 0x00000001ff147803 */ /* 0x000fe20000000000 */
[----:B------:R-:W-:Y:S01]  /*1ac0*/  UMOV UR15, 0x40000040 ;  /* 0x40000040000f7882 */ /* 0x000fe20000000000 */
[----:B------:R-:W-:Y:S01]  /*1ad0*/  UMOV UR16, UR20 ;  /* 0x0000001400107c82 */ /* 0x000fe20008000000 */
[----:B------:R-:W-:Y:S01]  /*1ae0*/  USHF.R.U32.HI UR4, URZ, 0x4, UR4 ;  /* 0x000000043f047899 */ /* 0x000fe20008011604 */
[----:B01----:R-:W-:Y:S01]  /*1af0*/  @!P1 VIADD R0, R0, 0x38840 ;  /* 0x0003884000009836 */ /* 0x003fe20000000000 */
[----:B------:R-:W-:Y:S01]  /*1b00*/  UMOV UR17, UR21 ;  /* 0x0000001500117c82 */ /* 0x000fe20008000000 */
[----:B------:R-:W-:Y:S01]  /*1b10*/  UMOV UR19, 0x40000040 ;  /* 0x4000004000137882 */ /* 0x000fe20000000000 */
[----:B------:R-:W-:Y:S01]  /*1b20*/  ULOP3.LUT UR4, UR4, 0x3fff, URZ, 0xc0, !UPT ;  /* 0x00003fff04047892 */ /* 0x000fe2000f8ec03f */
[--C-:B------:R-:W-:Y:S01]  /*1b30*/  IMAD.MOV.U32 R150, RZ, RZ, R151.reuse ;  /* 0x000000ffff967224 */ /* 0x100fe200078e0097 */
[----:B------:R-:W-:Y:S01]  /*1b40*/  UMOV UR23, 0x40000040 ;  /* 0x4000004000177882 */ /* 0x000fe20000000000 */
[----:B------:R-:W-:Y:S01]  /*1b50*/  UMOV UR27, 0x40000040 ;  /* 0x40000040001b7882 */ /* 0x000fe20000000000 */
[----:B------:R-:W-:Y:S01]  /*1b60*/  ULOP3.LUT UR7, UR4, 0x10000, URZ, 0xfc, !UPT ;  /* 0x0001000004077892 */ /* 0x000fe2000f8efc3f */
[----:B------:R-:W-:Y:S01]  /*1b70*/  @!P1 PRMT R0, RZ, 0x654, R0 ;  /* 0x00000654ff009816 */ /* 0x000fe20000000000 */
[----:B------:R-:W-:Y:S01]  /*1b80*/  UMOV UR31, 0x40000040 ;  /* 0x40000040001f7882 */ /* 0x000fe20000000000 */
[----:B------:R-:W-:Y:S01]  /*1b90*/  UMOV UR35, 0x40000040 ;  /* 0x4000004000237882 */ /* 0x000fe20000000000 */
[----:B------:R-:W-:Y:S01]  /*1ba0*/  UIMAD UR4, UR6, 0xa00, UR7 ;  /* 0x00000a00060478a4 */ /* 0x000fe2000f8e0207 */
[-C--:B------:R-:W-:Y:S01]  /*1bb0*/  MOV R149, R151.reuse ;  /* 0x0000009700957202 */ /* 0x080fe20000000f00 */
[----:B------:R-:W-:Y:S01]  /*1bc0*/  IMAD.U32 R19, RZ, RZ, UR7 ;  /* 0x00000007ff137e24 */ /* 0x000fe2000f8e00ff */
[----:B------:R-:W-:Y:S01]  /*1bd0*/  UIADD3 UR6, UR5, 0x2, URZ ;  /* 0x0000000205067890 */ /* 0x000fe2000fffe03f */
[--C-:B------:R-:W-:Y:S01]  /*1be0*/  IMAD.MOV.U32 R148, RZ, RZ, R151.reuse ;  /* 0x000000ffff947224 */ /* 0x100fe200078e0097 */
[----:B------:R-:W-:Y:S01]  /*1bf0*/  UIADD3 UR14, UR4, 0x100, URZ ;  /* 0x00000100040e7890 */ /* 0x000fe2000fffe03f */
[--C-:B------:R-:W-:Y:S01]  /*1c00*/  IMAD.MOV.U32 R147, RZ, RZ, R151.reuse ;  /* 0x000000ffff937224 */ /* 0x100fe200078e0097 */
        /* <DEDUP_REMOVED lines=20> */
[----:B------:R-:W-:Y:S01]  /*1d50*/  UMOV UR39, 0x40000040 ;  /* 0x4000004000277882 */ /* 0x000fe20000000000 */
        /* <DEDUP_REMOVED lines=13> */
[-C--:B------:R-:W-:Y:S01]  /*1e30*/  MOV R135, R151.reuse ;  /* 0x0000009700877202 */ /* 0x080fe20000000f00 */
[----:B------:R-:W-:Y:S01]  /*1e40*/  UMOV UR59, 0x40000040 ;  /* 0x40000040003b7882 */ /* 0x000fe20000000000 */
[----:B------:R-:W-:Y:S01]  /*1e50*/  UISETP.GE.AND UP0, UPT, UR60, 0x51, UPT ;  /* 0x000000513c00788c */ /* 0x000fe2000bf06270 */
        /* <DEDUP_REMOVED lines=22> */
[----:B------:R-:W-:Y:S01]  /*1fc0*/  MOV R65, R151 ;  /* 0x0000009700417202 */ /* 0x000fe20000000f00 */
[--C-:B------:R-:W-:Y:S01]  /*1fd0*/  IMAD.MOV.U32 R122, RZ, RZ, R151.reuse ;  /* 0x000000ffff7a7224 */ /* 0x100fe200078e0097 */
[----:B------:R-:W-:Y:S01]  /*1fe0*/  HGMMA.64x16x16.F32 R48, gdesc[UR8], RZ, !UPT, gsb0 ;  /* 0x00200000083079f0 */ /* 0x000fe2000c0008ff */
[----:B------:R-:W-:Y:S01]  /*1ff0*/  UIADD3 UR10, UR4, 0x200, URZ ;  /* 0x00000200040a7890 */ /* 0x000fe2000fffe03f */
[--C-:B------:R-:W-:Y:S01]  /*2000*/  IMAD.MOV.U32 R120, RZ, RZ, R151.reuse ;  /* 0x000000ffff787224 */ /* 0x100fe200078e0097 */
[----:B------:R-:W-:Y:S01]  /*2010*/  UMOV UR8, UR20 ;  /* 0x0000001400087c82 */ /* 0x000fe20008000000 */
[----:B------:R-:W-:Y:S01]  /*2020*/  UMOV UR9, UR21 ;  /* 0x0000001500097c82 */ /* 0x000fe20008000000 */
[----:B------:R-:W-:Y:S01]  /*2030*/  UMOV UR11, 0x40000040 ;  /* 0x40000040000b7882 */ /* 0x000fe20000000000 */
        /* <DEDUP_REMOVED lines=22> */
[--C-:B------:R-:W-:Y:S01]  /*21a0*/  IMAD.MOV.U32 R94, RZ, RZ, R151.reuse ;  /* 0x000000ffff5e7224 */ /* 0x100fe200078e0097 */
[----:B------:R-:W-:Y:S02]  /*21b0*/  WARPGROUP.DEPBAR.LE gsb0, 0x0 ;  /* 0x00008000000079c5 */ /* 0x000fe40000010000 */
[----:B------:R-:W-:Y:S01]  /*21c0*/  WARPGROUP.ARRIVE ;  /* 0x00000000000079c5 */ /* 0x000fe20000000000 */
[----:B------:R-:W-:-:S02]  /*21d0*/  IMAD.MOV.U32 R92, RZ, RZ, R151 ;  /* 0x000000ffff5c7224 */ /* 0x000fc400078e0097 */
[--C-:B------:R-:W-:Y:S02]  /*21e0*/  IMAD.MOV.U32 R91, RZ, RZ, R151.reuse ;  /* 0x000000ffff5b7224 */ /* 0x100fe400078e0097 */
[--C-:B------:R-:W-:Y:S01]  /*21f0*/  IMAD.MOV.U32 R90, RZ, RZ, R151.reuse ;  /* 0x000000ffff5a7224 */ /* 0x100fe200078e0097 */
        /* <DEDUP_REMOVED lines=31> */
[--C-:B------:R-:W-:Y:S01]  /*23f0*/  IMAD.MOV.U32 R66, RZ, RZ, R151.reuse ;  /* 0x000000ffff427224 */ /* 0x100fe200078e0097 */
[----:B------:R-:W-:Y:S02]  /*2400*/  WARPGROUP.DEPBAR.LE gsb0, 0x0 ;  /* 0x00008000000079c5 */ /* 0x000fe40000010000 */
[----:B------:R-:W-:Y:S01]  /*2410*/  WARPGROUP.ARRIVE ;  /* 0x00000000000079c5 */ /* 0x000fe20000000000 */
[----:B------:R-:W-:-:S05]  /*2420*/  IMAD.MOV.U32 R64, RZ, RZ, R151 ;  /* 0x000000ffff407224 */ /* 0x000fca00078e0097 */
        /* <DEDUP_REMOVED lines=110> */
[----:B------:R-:W-:Y:S02]  /*2b10*/  MOV R2, UR13 ;  /* 0x0000000d00027c02 */ /* 0x000fe40008000f00 */
[----:B------:R-:W-:Y:S01]  /*2b20*/  MOV R3, UR12 ;  /* 0x0000000c00037c02 */ /* 0x000fe20008000f00 */
        /* <DEDUP_REMOVED lines=41> */
[----:B------:R-:W-:Y:S02]  /*2dc0*/  UMOV UR15, 0x40000040 ;  /* 0x40000040000f7882 */ /* 0x000fe40000000000 */
        /* <DEDUP_REMOVED lines=286> */
[----:B------:R-:W-:Y:S01]  /*3fb0*/  R2UR UR13, R2 ;  /* 0x00000000020d72ca */ /* 0x000fe200000e0000 */
[----:B------:R-:W-:Y:S01]  /*3fc0*/  VIADD R2, R219, UR60 ;  /* 0x0000003cdb027c36 */ /* 0x000fe20008000000 */
        /* <DEDUP_REMOVED lines=11> */
[----:B------:R-:W-:Y:S01]  /*4080*/  UMOV UR7, 0x40000040 ;  /* 0x4000004000077882 */ /* 0x000fe20000000000 */
[----:B------:R-:W-:-:S13]  /*4090*/  R2UR UR5, R152 ;  /* 0x00000000980572ca */ /* 0x000fda00000e0000 */
[----:B------:R-:W-:Y:S01]  /*40a0*/  IMAD.U32 R3, RZ, RZ, UR5 ;  /* 0x00000005ff037e24 */ /* 0x000fe2000f8e00ff */
[----:B------:R-:W-:-:S03]  /*40b0*/  UMOV UR5, UR15 ;  /* 0x0000000f00057c82 */ /* 0x000fc60008000000 */
        /* <DEDUP_REMOVED lines=31> */
[----:B------:R-:W0:Y:S01]  /*42b0*/  MUFU.TANH R56, R56 ;  /* 0x0000003800387308 */ /* 0x000e220000002400 */
[----:B------:R-:W-:Y:S01]  /*42c0*/  UMOV UR56, UR14 ;  /* 0x0000000e00387c82 */ /* 0x000fe20008000000 */
[----:B------:R-:W-:Y:S01]  /*42d0*/  UMOV UR57, UR15 ;  /* 0x0000000f00397c82 */ /* 0x000fe20008000000 */
[----:B------:R-:W-:Y:S01]  /*42e0*/  UMOV UR59, 0x40000040 ;  /* 0x40000040003b7882 */ /* 0x000fe20000000000 */
[----:B------:R-:W-:Y:S01]  /*42f0*/  FMUL.FTZ R59, R59, UR10 ;  /* 0x0000000a3b3b7c20 */ /* 0x000fe20008410000 */
[----:B------:R-:W-:Y:S01]  /*4300*/  FMUL.FTZ R62, R62, UR10 ;  /* 0x0000000a3e3e7c20 */ /* 0x000fe20008410000 */
[----:B------:R-:W-:-:S02]  /*4310*/  FMUL.FTZ R63, R63, UR10 ;  /* 0x0000000a3f3f7c20 */ /* 0x000fc40008410000 */
[----:B------:R-:W1:Y:S08]  /*4320*/  MUFU.TANH R57, R57 ;  /* 0x0000003900397308 */ /* 0x000e700000002400 */
[----:B------:R-:W2:Y:S01]  /*4330*/  MUFU.TANH R60, R60 ;  /* 0x0000003c003c7308 */ /* 0x000ea20000002400 */
[----:B0-----:R-:W-:-:S07]  /*4340*/  FSEL R56, R56, -INF , P6 ;  /* 0xff80000038387808 */ /* 0x001fce0003000000 */
[----:B------:R-:W0:Y:S01]  /*4350*/  MUFU.TANH R61, R61 ;  /* 0x0000003d003d7308 */ /* 0x000e220000002400 */
[----:B-1----:R-:W-:-:S04]  /*4360*/  FSEL R57, R57, -INF , P5 ;  /* 0xff80000039397808 */ /* 0x002fc80002800000 */
[----:B------:R-:W-:-:S03]  /*4370*/  FMNMX.FTZ R3, R56, R57, !PT ;  /* 0x0000003938037209 */ /* 0x000fc60007810000 */
[----:B------:R-:W1:Y:S01]  /*4380*/  MUFU.TANH R58, R58 ;  /* 0x0000003a003a7308 */ /* 0x000e620000002400 */
[----:B--2---:R-:W-:-:S04]  /*4390*/  FSEL R60, R60, -INF , P4 ;  /* 0xff8000003c3c7808 */ /* 0x004fc80002000000 */
[----:B------:R-:W-:-:S03]  /*43a0*/  FMNMX.FTZ R4, R60, R3, !PT ;  /* 0x000000033c047209 */ /* 0x000fc60007810000 */
[----:B------:R-:W2:Y:S01]  /*43b0*/  MUFU.TANH R59, R59 ;  /* 0x0000003b003b7308 */ /* 0x000ea20000002400 */
[----:B0-----:R-:W-:-:S04]  /*43c0*/  FSEL R61, R61, -INF , P2 ;  /* 0xff8000003d3d7808 */ /* 0x001fc80001000000 */
[----:B------:R-:W-:-:S03]  /*43d0*/  FMNMX.FTZ R3, R61, R4, !PT ;  /* 0x000000043d037209 */ /* 0x000fc60007810000 */
[----:B------:R-:W0:Y:S01]  /*43e0*/  MUFU.TANH R62, R62 ;  /* 0x0000003e003e7308 */ /* 0x000e220000002400 */
[----:B-1----:R-:W-:Y:S01]  /*43f0*/  FSEL R58, R58, -INF , P6 ;  /* 0xff8000003a3a7808 */ /* 0x002fe20003000000 */
        /* <DEDUP_REMOVED lines=13> */
[----:B------:R-:W-:Y:S01]  /*44d0*/  UMOV UR4, UR14 ;  /* 0x0000000e00047c82 */ /* 0x000fe20008000000 */
[----:B------:R-:W-:Y:S01]  /*44e0*/  FMUL.FTZ R51, R51, UR10 ;  /* 0x0000000a33337c20 */ /* 0x000fe20008410000 */
[----:B------:R-:W-:Y:S01]  /*44f0*/  FMUL.FTZ R54, R54, UR10 ;  /* 0x0000000a36367c20 */ /* 0x000fe20008410000 */
[C---:B------:R-:W-:Y:S01]  /*4500*/  ISETP.GT.AND P6, PT, R2.reuse, 0x11, PT ;  /* 0x000000110200780c */ /* 0x040fe20003fc4270 */
[----:B------:R-:W3:Y:S01]  /*4510*/  MUFU.TANH R49, R49 ;  /* 0x0000003100317308 */ /* 0x000ee20000002400 */
[----:B--2---:R-:W-:Y:S01]  /*4520*/  FSEL R59, R59, -INF , P5 ;  /* 0xff8000003b3b7808 */ /* 0x004fe20002800000 */
[----:B------:R-:W-:Y:S01]  /*4530*/  FMUL.FTZ R55, R55, UR10 ;  /* 0x0000000a37377c20 */ /* 0x000fe20008410000 */
[----:B------:R-:W-:-:S02]  /*4540*/  ISETP.GT.AND P5, PT, R2, 0x18, PT ;  /* 0x000000180200780c */ /* 0x000fc40003fa4270 */
[----:B0-----:R-:W-:Y:S02]  /*4550*/  FSEL R62, R62, -INF , P4 ;  /* 0xff8000003e3e7808 */ /* 0x001fe40002000000 */
[----:B------:R-:W-:Y:S01]  /*4560*/  ISETP.GT.AND P4, PT, R2, 0x19, PT ;  /* 0x000000190200780c */ /* 0x000fe20003f84270 */
[----:B------:R-:W0:Y:S01]  /*4570*/  MUFU.TANH R52, R52 ;  /* 0x0000003400347308 */ /* 0x000e220000002400 */
[----:B-1----:R-:W-:-:S04]  /*4580*/  FSEL R48, R48, -INF , P3 ;  /* 0xff80000030307808 */ /* 0x002fc80001800000 */
[----:B------:R-:W-:-:S03]  /*4590*/  FMNMX.FTZ R4, R48, R3, !PT ;  /* 0x0000000330047209 */ /* 0x000fc60007810000 */
[----:B------:R-:W1:Y:S01]  /*45a0*/  MUFU.TANH R63, R63 ;  /* 0x0000003f003f7308 */ /* 0x000e620000002400 */
[----:B---3--:R-:W-:-:S04]  /*45b0*/  FSEL R49, R49, -INF , P6 ;  /* 0xff80000031317808 */ /* 0x008fc80003000000 */
[----:B------:R-:W-:-:S03]  /*45c0*/  FMNMX.FTZ R3, R49, R4, !PT ;  /* 0x0000000431037209 */ /* 0x000fc60007810000 */
[----:B------:R-:W2:Y:S01]  /*45d0*/  MUFU.TANH R53, R53 ;  /* 0x0000003500357308 */ /* 0x000ea20000002400 */
[----:B0-----:R-:W-:-:S04]  /*45e0*/  FSEL R52, R52, -INF , P5 ;  /* 0xff80000034347808 */ /* 0x001fc80002800000 */
[----:B------:R-:W-:-:S03]  /*45f0*/  FMNMX.FTZ R4, R52, R3, !PT ;  /* 0x0000000334047209 */ /* 0x000fc60007810000 */
[----:B------:R-:W0:Y:S01]  /*4600*/  MUFU.TANH R50, R50 ;  /* 0x0000003200327308 */ /* 0x000e220000002400 */
[----:B-1----:R-:W-:Y:S02]  /*4610*/  FSEL R63, R63, -INF , P2 ;  /* 0xff8000003f3f7808 */ /* 0x002fe40001000000 */
[----:B------:R-:W-:-:S05]  /*4620*/  ISETP.GT.AND P2, PT, R2, 0x20, PT ;  /* 0x000000200200780c */ /* 0x000fca0003f44270 */
        /* <DEDUP_REMOVED lines=8> */
[----:B------:R-:W2:Y:S01]  /*46b0*/  MUFU.TANH R54, R54 ;  /* 0x0000003600367308 */ /* 0x000ea20000002400 */
[----:B------:R-:W-:Y:S01]  /*46c0*/  HGMMA.64x16x16.F32 R32, gdesc[UR56], R32, gsb0 ;  /* 0x00200000382079f0 */ /* 0x000fe20008000820 */
[----:B------:R-:W-:Y:S01]  /*46d0*/  FMUL.FTZ R43, R43, UR10 ;  /* 0x0000000a2b2b7c20 */ /* 0x000fe20008410000 */
[----:B------:R-:W-:Y:S01]  /*46e0*/  FMUL.FTZ R42, R42, UR10 ;  /* 0x0000000a2a2a7c20 */ /* 0x000fe20008410000 */
[----:B0-----:R-:W-:Y:S01]  /*46f0*/  FSEL R50, R50, -INF , P3 ;  /* 0xff80000032327808 */ /* 0x001fe20001800000 */
[----:B------:R-:W-:Y:S01]  /*4700*/  FMUL.FTZ R46, R46, UR10 ;  /* 0x0000000a2e2e7c20 */ /* 0x000fe20008410000 */
[----:B------:R-:W-:Y:S01]  /*4710*/  ISETP.GT.AND P3, PT, R2, 0x21, PT ;  /* 0x000000210200780c */ /* 0x000fe20003f64270 */
[----:B------:R-:W-:Y:S01]  /*4720*/  FMUL.FTZ R47, R47, UR10 ;  /* 0x0000000a2f2f7c20 */ /* 0x000fe20008410000 */
[----:B------:R-:W0:Y:S01]  /*4730*/  MUFU.TANH R40, R40 ;  /* 0x0000002800287308 */ /* 0x000e220000002400 */
[----:B------:R-:W-:-:S02]  /*4740*/  FMNMX.FTZ R3, R53, R4, !PT ;  /* 0x0000000435037209 */ /* 0x000fc40007810000 */
[----:B-1----:R-:W-:Y:S02]  /*4750*/  FSEL R51, R51, -INF , P6 ;  /* 0xff80000033337808 */ /* 0x002fe40003000000 */
[----:B------:R-:W-:-:S03]  /*4760*/  ISETP.GT.AND P6, PT, R2, 0x28, PT ;  /* 0x000000280200780c */ /* 0x000fc60003fc4270 */
[----:B------:R-:W1:Y:S01]  /*4770*/  MUFU.TANH R41, R41 ;  /* 0x0000002900297308 */ /* 0x000e620000002400 */
[----:B--2---:R-:W-:Y:S02]  /*4780*/  FSEL R54, R54, -INF , P5 ;  /* 0xff80000036367808 */ /* 0x004fe40002800000 */
[----:B------:R-:W-:-:S05]  /*4790*/  ISETP.GT.AND P5, PT, R2, 0x29, PT ;  /* 0x000000290200780c */ /* 0x000fca0003fa4270 */
[----:B------:R-:W2:Y:S01]  /*47a0*/  MUFU.TANH R44, R44 ;  /* 0x0000002c002c7308 */ /* 0x000ea20000002400 */
[----:B0-----:R-:W-:-:S04]  /*47b0*/  FSEL R40, R40, -INF , P2 ;  /* 0xff80000028287808 */ /* 0x001fc80001000000 */
[----:B------:R-:W-:-:S03]  /*47c0*/  FMNMX.FTZ R4, R40, R3, !PT ;  /* 0x0000000328047209 */ /* 0x000fc60007810000 */
[----:B------:R-:W0:Y:S01]  /*47d0*/  MUFU.TANH R55, R55 ;  /* 0x0000003700377308 */ /* 0x000e220000002400 */
[----:B-1----:R-:W-:-:S04]  /*47e0*/  FSEL R41, R41, -INF , P3 ;  /* 0xff80000029297808 */ /* 0x002fc80001800000 */
[----:B------:R-:W-:-:S03]  /*47f0*/  FMNMX.FTZ R3, R41, R4, !PT ;  /* 0x0000000429037209 */ /* 0x000fc60007810000 */
[----:B------:R-:W1:Y:S01]  /*4800*/  MUFU.TANH R45, R45 ;  /* 0x0000002d002d7308 */ /* 0x000e620000002400 */
[----:B--2---:R-:W-:-:S04]  /*4810*/  FSEL R44, R44, -INF , P6 ;  /* 0xff8000002c2c7808 */ /* 0x004fc80003000000 */
[----:B------:R-:W-:-:S03]  /*4820*/  FMNMX.FTZ R4, R44, R3, !PT ;  /* 0x000000032c047209 */ /* 0x000fc60007810000 */
[----:B------:R-:W2:Y:S01]  /*4830*/  MUFU.TANH R43, R43 ;  /* 0x0000002b002b7308 */ /* 0x000ea20000002400 */
[----:B0-----:R-:W-:Y:S02]  /*4840*/  FSEL R55, R55, -INF , P4 ;  /* 0xff80000037377808 */ /* 0x001fe40002000000 */
[----:B------:R-:W-:Y:S01]  /*4850*/  ISETP.GT.AND P4, PT, R2, 0x30, PT ;  /* 0x000000300200780c */ /* 0x000fe20003f84270 */
[----:B------:R-:W-:Y:S02]  /*4860*/  WARPGROUP.DEPBAR.LE gsb0, 0x0 ;  /* 0x00008000000079c5 */ /* 0x000fe40000010000 */
[----:B------:R-:W-:Y:S01]  /*4870*/  WARPGROUP.ARRIVE ;  /* 0x00000000000079c5 */ /* 0x000fe20000000000 */
[----:B------:R-:W-:Y:S01]  /*4880*/  FMUL.FTZ R32, R32, UR10 ;  /* 0x0000000a20207c20 */ /* 0x000fe20008410000 */
[----:B------:R-:W-:Y:S01]  /*4890*/  FMUL.FTZ R33, R33, UR10 ;  /* 0x0000000a21217c20 */ /* 0x000fe20008410000 */
[----:B------:R-:W-:Y:S01]  /*48a0*/  FMUL.FTZ R36, R36, UR10 ;  /* 0x0000000a24247c20 */ /* 0x000fe20008410000 */
[----:B------:R-:W0:Y:S01]  /*48b0*/  MUFU.TANH R42, R42 ;  /* 0x0000002a002a7308 */ /* 0x000e220000002400 */
[----:B------:R-:W-:Y:S01]  /*48c0*/  FMUL.FTZ R37, R37, UR10 ;  /* 0x0000000a25257c20 */ /* 0x000fe20008410000 */
[----:B------:R-:W-:Y:S01]  /*48d0*/  HGMMA.64x16x16.F32 R24, gdesc[UR4], R24, gsb0 ;  /* 0x00200000041879f0 */ /* 0x000fe20008000818 */
[----:B------:R-:W-:Y:S01]  /*48e0*/  FMUL.FTZ R34, R34, UR10 ;  /* 0x0000000a22227c20 */ /* 0x000fe20008410000 */
[----:B------:R-:W-:Y:S01]  /*48f0*/  FMUL.FTZ R35, R35, UR10 ;  /* 0x0000000a23237c20 */ /* 0x000fe20008410000 */
[----:B-1----:R-:W-:Y:S01]  /*4900*/  FSEL R45, R45, -INF , P5 ;  /* 0xff8000002d2d7808 */ /* 0x002fe20002800000 */
[----:B------:R-:W-:Y:S01]  /*4910*/  FMUL.FTZ R38, R38, UR10 ;  /* 0x0000000a26267c20 */ /* 0x000fe20008410000 */
[----:B--2---:R-:W-:Y:S01]  /*4920*/  FSEL R43, R43, -INF , P3 ;  /* 0xff8000002b2b7808 */ /* 0x004fe20001800000 */
[----:B------:R-:W1:Y:S01]  /*4930*/  MUFU.TANH R32, R32 ;  /* 0x0000002000207308 */ /* 0x000e620000002400 */
[----:B------:R-:W-:Y:S01]  /*4940*/  ISETP.GT.AND P3, PT, R2, 0x31, PT ;  /* 0x000000310200780c */ /* 0x000fe20003f64270 */
[----:B------:R-:W-:Y:S01]  /*4950*/  FMUL.FTZ R39, R39, UR10 ;  /* 0x0000000a27277c20 */ /* 0x000fe20008410000 */
[----:B------:R-:W-:Y:S01]  /*4960*/  FMNMX.FTZ R3, R45, R4, !PT ;  /* 0x000000042d037209 */ /* 0x000fe20007810000 */
[----:B------:R-:W-:-:S04]  /*4970*/  ULDC UR5, c[0x0][0x988] ;  /* 0x0002620000057ab9 */ /* 0x000fc80000000800 */
[----:B------:R-:W2:Y:S01]  /*4980*/  MUFU.TANH R33, R33 ;  /* 0x0000002100217308 */ /* 0x000ea20000002400 */
[----:B0-----:R-:W-:Y:S02]  /*4990*/  FSEL R42, R42, -INF , P2 ;  /* 0xff8000002a2a7808 */ /* 0x001fe40001000000 */
[----:B------:R-:W-:-:S05]  /*49a0*/  ISETP.GT.AND P2, PT, R2, 0x38, PT ;  /* 0x000000380200780c */ /* 0x000fca0003f44270 */
        /* <DEDUP_REMOVED lines=8> */
[----:B------:R-:W-:-:S05]  /*4a30*/  ISETP.GT.AND P6, PT, R2, 0x39, PT ;  /* 0x000000390200780c */ /* 0x000fca0003fc4270 */
[----:B------:R-:W0:Y:S01]  /*4a40*/  MUFU.TANH R37, R37 ;  /* 0x0000002500257308 */ /* 0x000e220000002400 */
[----:B-1----:R-:W-:-:S04]  /*4a50*/  FSEL R36, R36, -INF , P2 ;  /* 0xff80000024247808 */ /* 0x002fc80001000000 */
[----:B------:R-:W-:Y:S01]  /*4a60*/  FMNMX.FTZ R4, R36, R3, !PT ;  /* 0x0000000324047209 */ /* 0x000fe20007810000 */
[----:B------:R-:W-:Y:S02]  /*4a70*/  WARPGROUP.DEPBAR.LE gsb0, 0x0 ;  /* 0x00008000000079c5 */ /* 0x000fe40000010000 */
[----:B------:R-:W-:Y:S01]  /*4a80*/  FMUL.FTZ R24, R24, UR10 ;  /* 0x0000000a18187c20 */ /* 0x000fe20008410000 */
[----:B------:R-:W-:Y:S01]  /*4a90*/  FMUL.FTZ R25, R25, UR10 ;  /* 0x0000000a19197c20 */ /* 0x000fe20008410000 */
[----:B------:R-:W1:Y:S01]  /*4aa0*/  MUFU.TANH R34, R34 ;  /* 0x0000002200227308 */ /* 0x000e620000002400 */
[----:B------:R-:W-:Y:S01]  /*4ab0*/  FMUL.FTZ R28, R28, UR10 ;  /* 0x0000000a1c1c7c20 */ /* 0x000fe20008410000 */
[----:B------:R-:W-:Y:S01]  /*4ac0*/  FMUL.FTZ R29, R29, UR10 ;  /* 0x0000000a1d1d7c20 */ /* 0x000fe20008410000 */
[----:B--2---:R-:W-:Y:S01]  /*4ad0*/  FSEL R47, R47, -INF , P5 ;  /* 0xff8000002f2f7808 */ /* 0x004fe20002800000 */
[----:B------:R-:W-:Y:S01]  /*4ae0*/  FMUL.FTZ R26, R26, UR10 ;  /* 0x0000000a1a1a7c20 */ /* 0x000fe20008410000 */
[----:B------:R-:W-:Y:S01]  /*4af0*/  ISETP.GT.AND P5, PT, R2, 0x40, PT ;  /* 0x000000400200780c */ /* 0x000fe20003fa4270 */
[----:B------:R-:W-:Y:S01]  /*4b00*/  FMUL.FTZ R27, R27, UR10 ;  /* 0x0000000a1b1b7c20 */ /* 0x000fe20008410000 */
[----:B0-----:R-:W-:Y:S01]  /*4b10*/  FSEL R37, R37, -INF , P6 ;  /* 0xff80000025257808 */ /* 0x001fe20003000000 */
[----:B------:R-:W0:Y:S01]  /*4b20*/  MUFU.TANH R24, R24 ;  /* 0x0000001800187308 */ /* 0x000e220000002400 */
[----:B------:R-:W-:Y:S01]  /*4b30*/  FMUL.FTZ R30, R30, UR10 ;  /* 0x0000000a1e1e7c20 */ /* 0x000fe20008410000 */
[----:B------:R-:W-:Y:S01]  /*4b40*/  FMUL.FTZ R31, R31, UR10 ;  /* 0x0000000a1f1f7c20 */ /* 0x000fe20008410000 */
[----:B------:R-:W-:Y:S01]  /*4b50*/  FMNMX.FTZ R3, R37, R4, !PT ;  /* 0x0000000425037209 */ /* 0x000fe20007810000 */
[----:B------:R2:W-:Y:S04]  /*4b60*/  @!P1 SYNCS.ARRIVE.TRANS64.RED.A1T0 RZ, [R0+URZ], RZ ;  /* 0x000000ff00ff99a7 */ /* 0x0005e8000810043f */
[----:B------:R-:W3:Y:S01]  /*4b70*/  MUFU.TANH R35, R35 ;  /* 0x0000002300237308 */ /* 0x000ee20000002400 */
[----:B-1----:R-:W-:-:S02]  /*4b80*/  FSEL R34, R34, -INF , P4 ;  /* 0xff80000022227808 */ /* 0x002fc40002000000 */
[----:B------:R-:W-:-:S05]  /*4b90*/  ISETP.GT.AND P4, PT, R2, 0x41, PT ;  /* 0x000000410200780c */ /* 0x000fca0003f84270 */
[----:B------:R-:W1:Y:S01]  /*4ba0*/  MUFU.TANH R25, R25 ;  /* 0x0000001900197308 */ /* 0x000e620000002400 */
[----:B0-----:R-:W-:-:S04]  /*4bb0*/  FSEL R24, R24, -INF , P5 ;  /* 0xff80000018187808 */ /* 0x001fc80002800000 */
[----:B------:R-:W-:-:S03]  /*4bc0*/  FMNMX.FTZ R4, R24, R3, !PT ;  /* 0x0000000318047209 */ /* 0x000fc60007810000 */
[----:B------:R-:W0:Y:S01]  /*4bd0*/  MUFU.TANH R38, R38 ;  /* 0x0000002600267308 */ /* 0x000e220000002400 */
[----:B---3--:R-:W-:Y:S02]  /*4be0*/  FSEL R35, R35, -INF , P3 ;  /* 0xff80000023237808 */ /* 0x008fe40001800000 */
[----:B------:R-:W-:-:S05]  /*4bf0*/  ISETP.GT.AND P3, PT, R2, 0x48, PT ;  /* 0x000000480200780c */ /* 0x000fca0003f64270 */
[----:B------:R-:W3:Y:S01]  /*4c00*/  MUFU.TANH R28, R28 ;  /* 0x0000001c001c7308 */ /* 0x000ee20000002400 */
[----:B-1----:R-:W-:-:S04]  /*4c10*/  FSEL R25, R25, -INF , P4 ;  /* 0xff80000019197808 */ /* 0x002fc80002000000 */
[----:B------:R-:W-:-:S03]  /*4c20*/  FMNMX.FTZ R3, R25, R4, !PT ;  /* 0x0000000419037209 */ /* 0x000fc60007810000 */
[----:B------:R-:W1:Y:S01]  /*4c30*/  MUFU.TANH R29, R29 ;  /* 0x0000001d001d7308 */ /* 0x000e620000002400 */
[----:B0-----:R-:W-:Y:S02]  /*4c40*/  FSEL R38, R38, -INF , P2 ;  /* 0xff80000026267808 */ /* 0x001fe40001000000 */
[----:B------:R-:W-:-:S05]  /*4c50*/  ISETP.GT.AND P2, PT, R2, 0x49, PT ;  /* 0x000000490200780c */ /* 0x000fca0003f44270 */
[----:B------:R-:W0:Y:S01]  /*4c60*/  MUFU.TANH R39, R39 ;  /* 0x0000002700277308 */ /* 0x000e220000002400 */
[----:B---3--:R-:W-:-:S04]  /*4c70*/  FSEL R28, R28, -INF , P3 ;  /* 0xff8000001c1c7808 */ /* 0x008fc80001800000 */
[----:B------:R-:W-:-:S03]  /*4c80*/  FMNMX.FTZ R2, R28, R3, !PT ;  /* 0x000000031c027209 */ /* 0x000fc60007810000 */
[----:B------:R-:W3:Y:S01]  /*4c90*/  MUFU.TANH R26, R26 ;  /* 0x0000001a001a7308 */ /* 0x000ee20000002400 */
[----:B-1----:R-:W-:-:S04]  /*4ca0*/  FSEL R29, R29, -INF , P2 ;  /* 0xff8000001d1d7808 */ /* 0x002fc80001000000 */
[----:B------:R-:W-:-:S03]  /*4cb0*/  FMNMX.FTZ R2, R29, R2, !PT ;  /* 0x000000021d027209 */ /* 0x000fc60007810000 */
[----:B------:R-:W1:Y:S01]  /*4cc0*/  MUFU.TANH R27, R27 ;  /* 0x0000001b001b7308 */ /* 0x000e620000002400 */
[----:B0-----:R-:W-:Y:S01]  /*4cd0*/  FSEL R39, R39, -INF , P6 ;  /* 0xff80000027277808 */ /* 0x001fe20003000000 */
[----:B------:R-:W0:Y:S06]  /*4ce0*/  SHFL.BFLY PT, R3, R2, 0x2, 0x1f ;  /* 0x0c401f0002037f89 */ /* 0x000e2c00000e0000 */
[----:B------:R-:W4:Y:S01]  /*4cf0*/  MUFU.TANH R30, R30 ;  /* 0x0000001e001e7308 */ /* 0x000f220000002400 */
[----:B---3--:R-:W-:-:S07]  /*4d00*/  FSEL R26, R26, -INF , P5 ;  /* 0xff8000001a1a7808 */ /* 0x008fce0002800000 */
[----:B------:R-:W3:Y:S01]  /*4d10*/  MUFU.TANH R31, R31 ;  /* 0x0000001f001f7308 */ /* 0x000ee20000002400 */
[----:B-1----:R-:W-:Y:S02]  /*4d20*/  FSEL R27, R27, -INF , P4 ;  /* 0xff8000001b1b7808 */ /* 0x002fe40002000000 */
[----:B----4-:R-:W-:Y:S02]  /*4d30*/  FSEL R30, R30, -INF , P3 ;  /* 0xff8000001e1e7808 */ /* 0x010fe40001800000 */
[----:B0-----:R-:W-:-:S05]  /*4d40*/  FMNMX.FTZ R3, R2, R3, !PT ;  /* 0x0000000302037209 */ /* 0x001fca0007810000 */
[----:B------:R-:W0:Y:S01]  /*4d50*/  SHFL.BFLY PT, R4, R3, 0x1, 0x1f ;  /* 0x0c201f0003047f89 */ /* 0x000e2200000e0000 */
[----:B---3--:R-:W-:Y:S02]  /*4d60*/  FSEL R31, R31, -INF , P2 ;  /* 0xff8000001f1f7808 */ /* 0x008fe40001000000 */
[----:B0-----:R-:W-:Y:S02]  /*4d70*/  FMNMX.FTZ R4, R3, R4, !PT ;  /* 0x0000000403047209 */ /* 0x001fe40007810000 */
        /* <DEDUP_REMOVED lines=22> */
[----:B------:R-:W0:Y:S01]  /*4ee0*/  MUFU.EX2 R57, R57 ;  /* 0x0000003900397308 */ /* 0x000e220000000800 */
        /* <DEDUP_REMOVED lines=16> */
[----:B------:R-:W-:Y:S01]  /*4ff0*/  FFMA.FTZ R15, R29, UR5, -R15 ;  /* 0x000000051d0f7c23 */ /* 0x000fe2000801080f */
[----:B0-----:R-:W-:-:S02]  /*5000*/  F2FP.F16.F32.PACK_AB R208, R57, R56 ;  /* 0x0000003839d0723e */ /* 0x001fc400000000ff */
[----:B------:R-:W-:-:S04]  /*5010*/  FMNMX.FTZ R3, R35, R2, !PT ;  /* 0x0000000223037209 */ /* 0x000fc80007810000 */
[----:B------:R-:W-:Y:S01]  /*5020*/  FMNMX.FTZ R2, R38, R3, !PT ;  /* 0x0000000326027209 */ /* 0x000fe20007810000 */
[----:B------:R-:W-:Y:S03]  /*5030*/  MUFU.EX2 R48, R48 ;  /* 0x0000003000307308 */ /* 0x000fe60000000800 */
[----:B------:R-:W-:-:S04]  /*5040*/  FMNMX.FTZ R3, R39, R2, !PT ;  /* 0x0000000227037209 */ /* 0x000fc80007810000 */
[----:B------:R-:W-:Y:S01]  /*5050*/  FMNMX.FTZ R2, R26, R3, !PT ;  /* 0x000000031a027209 */ /* 0x000fe20007810000 */
[----:B------:R-:W0:Y:S01]  /*5060*/  MUFU.EX2 R49, R49 ;  /* 0x0000003100317308 */ /* 0x000e220000000800 */
[----:B-1----:R-:W-:Y:S02]  /*5070*/  F2FP.F16.F32.PACK_AB R210, R61, R60 ;  /* 0x0000003c3dd2723e */ /* 0x002fe400000000ff */
[----:B------:R-:W-:-:S04]  /*5080*/  FMNMX.FTZ R3, R27, R2, !PT ;  /* 0x000000021b037209 */ /* 0x000fc80007810000 */
[----:B------:R-:W-:Y:S01]  /*5090*/  FMNMX.FTZ R2, R30, R3, !PT ;  /* 0x000000031e027209 */ /* 0x000fe20007810000 */
[----:B------:R1:W-:Y:S03]  /*50a0*/  MUFU.EX2 R21, R15 ;  /* 0x0000000f00157308 */ /* 0x0003e60000000800 */
[----:B------:R-:W-:-:S05]  /*50b0*/  FMNMX.FTZ R2, R31, R2, !PT ;  /* 0x000000021f027209 */ /* 0x000fca0007810000 */
[----:B------:R-:W3:Y:S01]  /*50c0*/  SHFL.BFLY PT, R3, R2, 0x2, 0x1f ;  /* 0x0c401f0002037f89 */ /* 0x000ee200000e0000 */
[----:B-1----:R-:W-:Y:S01]  /*50d0*/  FADD.FTZ R15, R56, R57 ;  /* 0x00000039380f7221 */ /* 0x002fe20000010000 */
[----:B------:R-:W-:Y:S01]  /*50e0*/  MUFU.EX2 R52, R52 ;  /* 0x0000003400347308 */ /* 0x000fe20000000800 */
[----:B0-----:R-:W-:Y:S01]  /*50f0*/  F2FP.F16.F32.PACK_AB R204, R49, R48 ;  /* 0x0000003031cc723e */ /* 0x001fe200000000ff */
[--C-:B------:R-:W-:Y:S02]  /*5100*/  IMAD.MOV.U32 R57, RZ, RZ, R151.reuse ;  /* 0x000000ffff397224 */ /* 0x100fe400078e0097 */
[----:B------:R-:W-:-:S04]  /*5110*/  IMAD.MOV.U32 R56, RZ, RZ, R151 ;  /* 0x000000ffff387224 */ /* 0x000fc800078e0097 */
[----:B------:R-:W0:Y:S08]  /*5120*/  MUFU.EX2 R53, R53 ;  /* 0x0000003500357308 */ /* 0x000e300000000800 */
[----:B------:R-:W-:Y:S01]  /*5130*/  MUFU.EX2 R40, R40 ;  /* 0x0000002800287308 */ /* 0x000fe20000000800 */
[----:B---3--:R-:W-:-:S07]  /*5140*/  FMNMX.FTZ R14, R2, R3, !PT ;  /* 0x00000003020e7209 */ /* 0x008fce0007810000 */
[----:B------:R-:W1:Y:S01]  /*5150*/  MUFU.EX2 R41, R41 ;  /* 0x0000002900297308 */ /* 0x000e620000000800 */
[----:B0-----:R-:W-:Y:S01]  /*5160*/  F2FP.F16.F32.PACK_AB R206, R53, R52 ;  /* 0x0000003435ce723e */ /* 0x001fe200000000ff */
[----:B------:R-:W0:Y:S06]  /*5170*/  SHFL.BFLY PT, R3, R14, 0x1, 0x1f ;  /* 0x0c201f000e037f89 */ /* 0x000e2c00000e0000 */
[----:B------:R-:W-:Y:S08]  /*5180*/  MUFU.EX2 R44, R44 ;  /* 0x0000002c002c7308 */ /* 0x000ff00000000800 */
[----:B------:R-:W3:Y:S01]  /*5190*/  MUFU.EX2 R45, R45 ;  /* 0x0000002d002d7308 */ /* 0x000ee20000000800 */
[----:B-1----:R-:W-:-:S07]  /*51a0*/  F2FP.F16.F32.PACK_AB R200, R41, R40 ;  /* 0x0000002829c8723e */ /* 0x002fce00000000ff */
[----:B------:R-:W-:Y:S01]  /*51b0*/  MUFU.EX2 R32, R32 ;  /* 0x0000002000207308 */ /* 0x000fe20000000800 */
[----:B0-----:R-:W-:Y:S01]  /*51c0*/  FMNMX.FTZ R3, R14, R3, !PT ;  /* 0x000000030e037209 */ /* 0x001fe20007810000 */
[----:B------:R-:W-:Y:S01]  /*51d0*/  FADD.FTZ R14, R60, R15 ;  /* 0x0000000f3c0e7221 */ /* 0x000fe20000010000 */
[--C-:B------:R-:W-:Y:S02]  /*51e0*/  IMAD.MOV.U32 R60, RZ, RZ, R151.reuse ;  /* 0x000000ffff3c7224 */ /* 0x100fe400078e0097 */
[C---:B------:R-:W-:Y:S01]  /*51f0*/  FSETP.NEU.FTZ.AND P2, PT, R3.reuse, -INF , PT ;  /* 0xff8000000300780b */ /* 0x040fe20003f5d000 */
[----:B------:R-:W-:Y:S01]  /*5200*/  FMUL.FTZ R2, R3, UR5 ;  /* 0x0000000503027c20 */ /* 0x000fe20008410000 */
[----:B------:R-:W-:Y:S01]  /*5210*/  FADD.FTZ R15, R61, R14 ;  /* 0x0000000e3d0f7221 */ /* 0x000fe20000010000 */
[----:B------:R-:W0:Y:S01]  /*5220*/  MUFU.EX2 R33, R33 ;  /* 0x0000002100217308 */ /* 0x000e220000000800 */
[----:B---3--:R-:W-:Y:S01]  /*5230*/  F2FP.F16.F32.PACK_AB R202, R45, R44 ;  /* 0x0000002c2dca723e */ /* 0x008fe200000000ff */
[----:B------:R-:W-:Y:S01]  /*5240*/  IMAD.MOV.U32 R61, RZ, RZ, R151 ;  /* 0x000000ffff3d7224 */ /* 0x000fe200078e0097 */
[----:B------:R-:W-:Y:S01]  /*5250*/  FSEL R2, R2, RZ, P2 ;  /* 0x000000ff02027208 */ /* 0x000fe20001000000 */
[----:B------:R-:W-:Y:S01]  /*5260*/  FADD.FTZ R14, R48, R15 ;  /* 0x0000000f300e7221 */ /* 0x000fe20000010000 */
[----:B------:R-:W-:Y:S01]  /*5270*/  PLOP3.LUT P2, PT, PT, PT, UP0, 0x80, 0x0 ;  /* 0x000000000000781c */ /* 0x000fe20003f4f008 */
[----:B------:R-:W-:-:S02]  /*5280*/  IMAD.MOV.U32 R48, RZ, RZ, R151 ;  /* 0x000000ffff307224 */ /* 0x000fc400078e0097 */
[--C-:B------:R-:W-:Y:S01]  /*5290*/  FFMA.FTZ R58, R58, UR5, -R2.reuse ;  /* 0x000000053a3a7c23 */ /* 0x100fe20008010802 */
[--C-:B------:R-:W-:Y:S01]  /*52a0*/  FFMA.FTZ R59, R59, UR5, -R2.reuse ;  /* 0x000000053b3b7c23 */ /* 0x100fe20008010802 */
[--C-:B------:R-:W-:Y:S01]  /*52b0*/  FFMA.FTZ R62, R62, UR5, -R2.reuse ;  /* 0x000000053e3e7c23 */ /* 0x100fe20008010802 */
[--C-:B------:R-:W-:Y:S01]  /*52c0*/  FFMA.FTZ R63, R63, UR5, -R2.reuse ;  /* 0x000000053f3f7c23 */ /* 0x100fe20008010802 */
[--C-:B------:R-:W-:Y:S01]  /*52d0*/  FFMA.FTZ R50, R50, UR5, -R2.reuse ;  /* 0x0000000532327c23 */ /* 0x100fe20008010802 */
[--C-:B------:R-:W-:Y:S01]  /*52e0*/  FFMA.FTZ R51, R51, UR5, -R2.reuse ;  /* 0x0000000533337c23 */ /* 0x100fe20008010802 */
[----:B------:R-:W-:Y:S01]  /*52f0*/  MUFU.EX2 R58, R58 ;  /* 0x0000003a003a7308 */ /* 0x000fe20000000800 */
[--C-:B------:R-:W-:Y:S01]  /*5300*/  FFMA.FTZ R54, R54, UR5, -R2.reuse ;  /* 0x0000000536367c23 */ /* 0x100fe20008010802 */
[----:B------:R-:W-:Y:S01]  /*5310*/  FFMA.FTZ R55, R55, UR5, -R2 ;  /* 0x0000000537377c23 */ /* 0x000fe20008010802 */
[----:B------:R-:W-:Y:S01]  /*5320*/  FADD.FTZ R29, R49, R14 ;  /* 0x0000000e311d7221 */ /* 0x000fe20000010000 */
[--C-:B------:R-:W-:Y:S01]  /*5330*/  FFMA.FTZ R42, R42, UR5, -R2.reuse ;  /* 0x000000052a2a7c23 */ /* 0x100fe20008010802 */
[--C-:B------:R-:W-:Y:S01]  /*5340*/  FFMA.FTZ R43, R43, UR5, -R2.reuse ;  /* 0x000000052b2b7c23 */ /* 0x100fe20008010802 */
[--C-:B------:R-:W-:Y:S01]  /*5350*/  FFMA.FTZ R46, R46, UR5, -R2.reuse ;  /* 0x000000052e2e7c23 */ /* 0x100fe20008010802 */
[----:B------:R-:W-:Y:S01]  /*5360*/  FADD.FTZ R20, R52, R29 ;  /* 0x0000001d34147221 */ /* 0x000fe20000010000 */
[----:B------:R-:W1:Y:S01]  /*5370*/  MUFU.EX2 R59, R59 ;  /* 0x0000003b003b7308 */ /* 0x000e620000000800 */
[--C-:B------:R-:W-:Y:S01]  /*5380*/  FFMA.FTZ R47, R47, UR5, -R2.reuse ;  /* 0x000000052f2f7c23 */ /* 0x100fe20008010802 */
[----:B------:R-:W-:Y:S01]  /*5390*/  FFMA.FTZ R34, R34, UR5, -R2 ;  /* 0x0000000522227c23 */ /* 0x000fe20008010802 */
[----:B------:R-:W-:Y:S01]  /*53a0*/  FADD.FTZ R29, R53, R20 ;  /* 0x00000014351d7221 */ /* 0x000fe20000010000 */
[--C-:B------:R-:W-:Y:S01]  /*53b0*/  FFMA.FTZ R35, R35, UR5, -R2.reuse ;  /* 0x0000000523237c23 */ /* 0x100fe20008010802 */
[--C-:B------:R-:W-:Y:S01]  /*53c0*/  FFMA.FTZ R38, R38, UR5, -R2.reuse ;  /* 0x0000000526267c23 */ /* 0x100fe20008010802 */
[--C-:B------:R-:W-:Y:S01]  /*53d0*/  FFMA.FTZ R39, R39, UR5, -R2.reuse ;  /* 0x0000000527277c23 */ /* 0x100fe20008010802 */
[----:B------:R-:W-:Y:S01]  /*53e0*/  FADD.FTZ R20, R40, R29 ;  /* 0x0000001d28147221 */ /* 0x000fe20000010000 */
[----:B------:R-:W3:Y:S01]  /*53f0*/  MUFU.EX2 R62, R62 ;  /* 0x0000003e003e7308 */ /* 0x000ee20000000800 */
[--C-:B------:R-:W-:Y:S01]  /*5400*/  FFMA.FTZ R26, R26, UR5, -R2.reuse ;  /* 0x000000051a1a7c23 */ /* 0x100fe20008010802 */
[----:B------:R-:W-:Y:S01]  /*5410*/  FFMA.FTZ R27, R27, UR5, -R2 ;  /* 0x000000051b1b7c23 */ /* 0x000fe20008010802 */
[----:B------:R-:W-:Y:S01]  /*5420*/  FADD.FTZ R29, R41, R20 ;  /* 0x00000014291d7221 */ /* 0x000fe20000010000 */
[--C-:B------:R-:W-:Y:S01]  /*5430*/  FFMA.FTZ R30, R30, UR5, -R2.reuse ;  /* 0x000000051e1e7c23 */ /* 0x100fe20008010802 */
[----:B------:R-:W-:Y:S01]  /*5440*/  FFMA.FTZ R2, R31, UR5, -R2 ;  /* 0x000000051f027c23 */ /* 0x000fe20008010802 */
[----:B0-----:R-:W-:Y:S01]  /*5450*/  F2FP.F16.F32.PACK_AB R196, R33, R32 ;  /* 0x0000002021c4723e */ /* 0x001fe200000000ff */
[----:B--2---:R-:W-:Y:S01]  /*5460*/  FADD.FTZ R0, R44, R29 ;  /* 0x0000001d2c007221 */ /* 0x004fe20000010000 */
[----:B------:R-:W0:Y:S01]  /*5470*/  MUFU.EX2 R63, R63 ;  /* 0x0000003f003f7308 */ /* 0x000e220000000800 */
[----:B-1----:R-:W-:Y:S01]  /*5480*/  FADD.FTZ R15, R58, R59 ;  /* 0x0000003b3a0f7221 */ /* 0x002fe20000010000 */
[----:B------:R-:W-:Y:S01]  /*5490*/  F2FP.F16.F32.PACK_AB R209, R59, R58 ;  /* 0x0000003a3bd1723e */ /* 0x000fe200000000ff */
[----:B------:R-:W-:Y:S01]  /*54a0*/  FADD.FTZ R29, R45, R0 ;  /* 0x000000002d1d7221 */ /* 0x000fe20000010000 */
[--C-:B------:R-:W-:Y:S01]  /*54b0*/  IMAD.MOV.U32 R59, RZ, RZ, R151.reuse ;  /* 0x000000ffff3b7224 */ /* 0x100fe200078e0097 */
[-C--:B------:R-:W-:Y:S01]  /*54c0*/  MOV R58, R151.reuse ;  /* 0x00000097003a7202 */ /* 0x080fe20000000f00 */
[----:B------:R-:W-:Y:S01]  /*54d0*/  IMAD.MOV.U32 R53, RZ, RZ, R151 ;  /* 0x000000ffff357224 */ /* 0x000fe200078e0097 */
[----:B------:R-:W-:Y:S01]  /*54e0*/  MOV R44, R151 ;  /* 0x00000097002c7202 */ /* 0x000fe20000000f00 */
[----:B------:R-:W1:Y:S01]  /*54f0*/  MUFU.EX2 R50, R50 ;  /* 0x0000003200327308 */ /* 0x000e620000000800 */
[----:B---3--:R-:W-:Y:S01]  /*5500*/  FADD.FTZ R14, R62, R15 ;  /* 0x0000000f3e0e7221 */ /* 0x008fe20000010000 */
[----:B------:R-:W-:-:S02]  /*5510*/  IMAD.MOV.U32 R52, RZ, RZ, R151 ;  /* 0x000000ffff347224 */ /* 0x000fc400078e0097 */
[--C-:B------:R-:W-:Y:S02]  /*5520*/  IMAD.MOV.U32 R49, RZ, RZ, R151.reuse ;  /* 0x000000ffff317224 */ /* 0x100fe400078e0097 */
[--C-:B------:R-:W-:Y:S02]  /*5530*/  IMAD.MOV.U32 R45, RZ, RZ, R151.reuse ;  /* 0x000000ffff2d7224 */ /* 0x100fe400078e0097 */
[----:B------:R-:W2:Y:S01]  /*5540*/  MUFU.EX2 R51, R51 ;  /* 0x0000003300337308 */ /* 0x000ea20000000800 */
[C---:B0-----:R-:W-:Y:S01]  /*5550*/  FADD.FTZ R15, R63.reuse, R14 ;  /* 0x0000000e3f0f7221 */ /* 0x041fe20000010000 */
[----:B------:R-:W-:Y:S01]  /*5560*/  F2FP.F16.F32.PACK_AB R211, R63, R62 ;  /* 0x0000003e3fd3723e */ /* 0x000fe200000000ff */
[--C-:B------:R-:W-:Y:S02]  /*5570*/  IMAD.MOV.U32 R63, RZ, RZ, R151.reuse ;  /* 0x000000ffff3f7224 */ /* 0x100fe400078e0097 */
[--C-:B------:R-:W-:Y:S02]  /*5580*/  IMAD.MOV.U32 R62, RZ, RZ, R151.reuse ;  /* 0x000000ffff3e7224 */ /* 0x100fe400078e0097 */
[----:B------:R-:W-:Y:S01]  /*5590*/  IMAD.MOV.U32 R41, RZ, RZ, R151 ;  /* 0x000000ffff297224 */ /* 0x000fe200078e0097 */
[----:B------:R-:W0:Y:S01]  /*55a0*/  MUFU.EX2 R54, R54 ;  /* 0x0000003600367308 */ /* 0x000e220000000800 */
[----:B-1----:R-:W-:Y:S01]  /*55b0*/  FADD.FTZ R14, R50, R15 ;  /* 0x0000000f320e7221 */ /* 0x002fe20000010000 */
[----:B------:R-:W-:-:S02]  /*55c0*/  IMAD.MOV.U32 R40, RZ, RZ, R151 ;  /* 0x000000ffff287224 */ /* 0x000fc400078e0097 */
[----:B------:R-:W-:-:S04]  /*55d0*/  IMAD.MOV.U32 R31, RZ, RZ, R151 ;  /* 0x000000ffff1f7224 */ /* 0x000fc800078e0097 */
[----:B------:R-:W1:Y:S01]  /*55e0*/  MUFU.EX2 R55, R55 ;  /* 0x0000003700377308 */ /* 0x000e620000000800 */
[C---:B--2---:R-:W-:Y:S01]  /*55f0*/  FADD.FTZ R15, R51.reuse, R14 ;  /* 0x0000000e330f7221 */ /* 0x044fe20000010000 */
[----:B------:R-:W-:Y:S01]  /*5600*/  F2FP.F16.F32.PACK_AB R205, R51, R50 ;  /* 0x0000003233cd723e */ /* 0x000fe200000000ff */
[----:B------:R-:W-:Y:S01]  /*5610*/  IMAD.MOV.U32 R50, RZ, RZ, R151 ;  /* 0x000000ffff327224 */ /* 0x000fe200078e0097 */
[----:B------:R-:W-:-:S04]  /*5620*/  MOV R51, R151 ;  /* 0x0000009700337202 */ /* 0x000fc80000000f00 */
[----:B------:R-:W2:Y:S01]  /*5630*/  MUFU.EX2 R42, R42 ;  /* 0x0000002a002a7308 */ /* 0x000ea20000000800 */
[----:B0-----:R-:W-:-:S07]  /*5640*/  FADD.FTZ R14, R54, R15 ;  /* 0x0000000f360e7221 */ /* 0x001fce0000010000 */
[----:B------:R-:W0:Y:S01]  /*5650*/  MUFU.EX2 R43, R43 ;  /* 0x0000002b002b7308 */ /* 0x000e220000000800 */
[C---:B-1----:R-:W-:Y:S01]  /*5660*/  FADD.FTZ R15, R55.reuse, R14 ;  /* 0x0000000e370f7221 */ /* 0x042fe20000010000 */
[----:B------:R-:W-:Y:S01]  /*5670*/  FADD.FTZ R14, R32, R29 ;  /* 0x0000001d200e7221 */ /* 0x000fe20000010000 */
[----:B------:R-:W-:Y:S01]  /*5680*/  F2FP.F16.F32.PACK_AB R207, R55, R54 ;  /* 0x0000003637cf723e */ /* 0x000fe200000000ff */
[--C-:B------:R-:W-:Y:S02]  /*5690*/  IMAD.MOV.U32 R55, RZ, RZ, R151.reuse ;  /* 0x000000ffff377224 */ /* 0x100fe400078e0097 */
[----:B------:R-:W-:Y:S01]  /*56a0*/  FADD.FTZ R29, R33, R14 ;  /* 0x0000000e211d7221 */ /* 0x000fe20000010000 */
[----:B------:R-:W-:Y:S01]  /*56b0*/  IMAD.MOV.U32 R54, RZ, RZ, R151 ;  /* 0x000000ffff367224 */ /* 0x000fe200078e0097 */
[----:B------:R-:W1:Y:S01]  /*56c0*/  MUFU.EX2 R46, R46 ;  /* 0x0000002e002e7308 */ /* 0x000e620000000800 */
[----:B--2---:R-:W-:Y:S01]  /*56d0*/  FADD.FTZ R0, R42, R15 ;  /* 0x0000000f2a007221 */ /* 0x004fe20000010000 */
[----:B------:R-:W-:-:S02]  /*56e0*/  IMAD.MOV.U32 R33, RZ, RZ, R151 ;  /* 0x000000ffff217224 */ /* 0x000fc400078e0097 */
[----:B------:R-:W-:-:S04]  /*56f0*/  IMAD.MOV.U32 R32, RZ, RZ, R151 ;  /* 0x000000ffff207224 */ /* 0x000fc800078e0097 */
[----:B------:R-:W2:Y:S01]  /*5700*/  MUFU.EX2 R36, R36 ;  /* 0x0000002400247308 */ /* 0x000ea20000000800 */
[C---:B0-----:R-:W-:Y:S01]  /*5710*/  FADD.FTZ R15, R43.reuse, R0 ;  /* 0x000000002b0f7221 */ /* 0x041fe20000010000 */
[----:B------:R-:W-:Y:S01]  /*5720*/  F2FP.F16.F32.PACK_AB R201, R43, R42 ;  /* 0x0000002a2bc9723e */ /* 0x000fe200000000ff */
[--C-:B------:R-:W-:Y:S02]  /*5730*/  IMAD.MOV.U32 R43, RZ, RZ, R151.reuse ;  /* 0x000000ffff2b7224 */ /* 0x100fe400078e0097 */
[----:B------:R-:W-:-:S03]  /*5740*/  IMAD.MOV.U32 R42, RZ, RZ, R151 ;  /* 0x000000ffff2a7224 */ /* 0x000fc600078e0097 */
[----:B------:R-:W0:Y:S01]  /*5750*/  MUFU.EX2 R47, R47 ;  /* 0x0000002f002f7308 */ /* 0x000e220000000800 */
[----:B-1----:R-:W-:-:S07]  /*5760*/  FADD.FTZ R0, R46, R15 ;  /* 0x0000000f2e007221 */ /* 0x002fce0000010000 */
[----:B------:R-:W1:Y:S01]  /*5770*/  MUFU.EX2 R37, R37 ;  /* 0x0000002500257308 */ /* 0x000e620000000800 */
[----:B--2---:R-:W-:-:S07]  /*5780*/  FADD.FTZ R14, R36, R29 ;  /* 0x0000001d240e7221 */ /* 0x004fce0000010000 */
[----:B------:R-:W2:Y:S01]  /*5790*/  MUFU.EX2 R34, R34 ;  /* 0x0000002200227308 */ /* 0x000ea20000000800 */
[C---:B0-----:R-:W-:Y:S01]  /*57a0*/  FADD.FTZ R15, R47.reuse, R0 ;  /* 0x000000002f0f7221 */ /* 0x041fe20000010000 */
[----:B------:R-:W-:Y:S01]  /*57b0*/  F2FP.F16.F32.PACK_AB R203, R47, R46 ;  /* 0x0000002e2fcb723e */ /* 0x000fe200000000ff */
[--C-:B------:R-:W-:Y:S02]  /*57c0*/  IMAD.MOV.U32 R47, RZ, RZ, R151.reuse ;  /* 0x000000ffff2f7224 */ /* 0x100fe400078e0097 */
[----:B------:R-:W-:-:S03]  /*57d0*/  IMAD.MOV.U32 R46, RZ, RZ, R151 ;  /* 0x000000ffff2e7224 */ /* 0x000fc600078e0097 */
[----:B------:R-:W0:Y:S01]  /*57e0*/  MUFU.EX2 R24, R24 ;  /* 0x0000001800187308 */ /* 0x000e220000000800 */
[C---:B-1----:R-:W-:Y:S01]  /*57f0*/  FADD.FTZ R29, R37.reuse, R14 ;  /* 0x0000000e251d7221 */ /* 0x042fe20000010000 */
[----:B------:R-:W-:Y:S01]  /*5800*/  F2FP.F16.F32.PACK_AB R198, R37, R36 ;  /* 0x0000002425c6723e */ /* 0x000fe200000000ff */
[----:B------:R-:W-:Y:S01]  /*5810*/  IMAD.MOV.U32 R36, RZ, RZ, R151 ;  /* 0x000000ffff247224 */ /* 0x000fe200078e0097 */
[----:B------:R-:W-:-:S04]  /*5820*/  MOV R37, R151 ;  /* 0x0000009700257202 */ /* 0x000fc80000000f00 */
[----:B------:R-:W1:Y:S01]  /*5830*/  MUFU.EX2 R35, R35 ;  /* 0x0000002300237308 */ /* 0x000e620000000800 */
[----:B--2---:R-:W-:-:S07]  /*5840*/  FADD.FTZ R0, R34, R15 ;  /* 0x0000000f22007221 */ /* 0x004fce0000010000 */
[----:B------:R-:W2:Y:S01]  /*5850*/  MUFU.EX2 R25, R25 ;  /* 0x0000001900197308 */ /* 0x000ea20000000800 */
[----:B0-----:R-:W-:-:S07]  /*5860*/  FADD.FTZ R14, R24, R29 ;  /* 0x0000001d180e7221 */ /* 0x001fce0000010000 */
[----:B------:R-:W0:Y:S01]  /*5870*/  MUFU.EX2 R38, R38 ;  /* 0x0000002600267308 */ /* 0x000e220000000800 */
[C---:B-1----:R-:W-:Y:S01]  /*5880*/  FADD.FTZ R15, R35.reuse, R0 ;  /* 0x00000000230f7221 */ /* 0x042fe20000010000 */
[----:B------:R-:W-:Y:S01]  /*5890*/  F2FP.F16.F32.PACK_AB R197, R35, R34 ;  /* 0x0000002223c5723e */ /* 0x000fe200000000ff */
[--C-:B------:R-:W-:Y:S02]  /*58a0*/  IMAD.MOV.U32 R35, RZ, RZ, R151.reuse ;  /* 0x000000ffff237224 */ /* 0x100fe400078e0097 */
[----:B------:R-:W-:-:S03]  /*58b0*/  IMAD.MOV.U32 R34, RZ, RZ, R151 ;  /* 0x000000ffff227224 */ /* 0x000fc600078e0097 */
[----:B------:R-:W1:Y:S01]  /*58c0*/  MUFU.EX2 R28, R28 ;  /* 0x0000001c001c7308 */ /* 0x000e620000000800 */
[C---:B--2---:R-:W-:Y:S01]  /*58d0*/  FADD.FTZ R29, R25.reuse, R14 ;  /* 0x0000000e191d7221 */ /* 0x044fe20000010000 */
[----:B------:R-:W-:Y:S01]  /*58e0*/  F2FP.F16.F32.PACK_AB R192, R25, R24 ;  /* 0x0000001819c0723e */ /* 0x000fe200000000ff */
[--C-:B------:R-:W-:Y:S02]  /*58f0*/  IMAD.MOV.U32 R25, RZ, RZ, R151.reuse ;  /* 0x000000ffff197224 */ /* 0x100fe400078e0097 */
[----:B------:R-:W-:-:S03]  /*5900*/  IMAD.MOV.U32 R24, RZ, RZ, R151 ;  /* 0x000000ffff187224 */ /* 0x000fc600078e0097 */
[----:B------:R-:W2:Y:S01]  /*5910*/  MUFU.EX2 R39, R39 ;  /* 0x0000002700277308 */ /* 0x000ea20000000800 */
[----:B0-----:R-:W-:-:S07]  /*5920*/  FADD.FTZ R0, R38, R15 ;  /* 0x0000000f26007221 */ /* 0x001fce0000010000 */
[----:B------:R-:W0:Y:S01]  /*5930*/  MUFU.EX2 R26, R26 ;  /* 0x0000001a001a7308 */ /* 0x000e220000000800 */
[----:B-1----:R-:W-:Y:S01]  /*5940*/  FADD.FTZ R14, R28, R29 ;  /* 0x0000001d1c0e7221 */ /* 0x002fe20000010000 */
[C---:B------:R-:W-:Y:S01]  /*5950*/  F2FP.F16.F32.PACK_AB R194, R21.reuse, R28 ;  /* 0x0000001c15c2723e */ /* 0x040fe200000000ff */
[----:B------:R-:W-:Y:S02]  /*5960*/  IMAD.MOV.U32 R28, RZ, RZ, R151 ;  /* 0x000000ffff1c7224 */ /* 0x000fe400078e0097 */
[----:B------:R-:W-:-:S03]  /*5970*/  FADD.FTZ R15, R21, R14 ;  /* 0x0000000e150f7221 */ /* 0x000fc60000010000 */
[----:B------:R-:W1:Y:S01]  /*5980*/  MUFU.EX2 R27, R27 ;  /* 0x0000001b001b7308 */ /* 0x000e620000000800 */
[C---:B--2---:R-:W-:Y:S01]  /*5990*/  FADD.FTZ R29, R39.reuse, R0 ;  /* 0x00000000271d7221 */ /* 0x044fe20000010000 */
[----:B------:R-:W-:Y:S01]  /*59a0*/  F2FP.F16.F32.PACK_AB R199, R39, R38 ;  /* 0x0000002627c7723e */ /* 0x000fe200000000ff */
[--C-:B------:R-:W-:Y:S02]  /*59b0*/  IMAD.MOV.U32 R39, RZ, RZ, R151.reuse ;  /* 0x000000ffff277224 */ /* 0x100fe400078e0097 */
[----:B------:R-:W-:-:S03]  /*59c0*/  IMAD.MOV.U32 R38, RZ, RZ, R151 ;  /* 0x000000ffff267224 */ /* 0x000fc600078e0097 */
[----:B------:R-:W2:Y:S01]  /*59d0*/  MUFU.EX2 R30, R30 ;  /* 0x0000001e001e7308 */ /* 0x000ea20000000800 */
[----:B0-----:R-:W-:Y:S01]  /*59e0*/  FADD.FTZ R0, R26, R29 ;  /* 0x0000001d1a007221 */ /* 0x001fe20000010000 */
[----:B------:R-:W-:-:S06]  /*59f0*/  IMAD.MOV.U32 R29, RZ, RZ, R151 ;  /* 0x000000ffff1d7224 */ /* 0x000fcc00078e0097 */
[----:B------:R0:W3:Y:S01]  /*5a00*/  MUFU.EX2 R195, R2 ;  /* 0x0000000200c37308 */ /* 0x0000e20000000800 */
[C---:B-1----:R-:W-:Y:S01]  /*5a10*/  FADD.FTZ R21, R27.reuse, R0 ;  /* 0x000000001b157221 */ /* 0x042fe20000010000 */
[----:B------:R-:W-:Y:S01]  /*5a20*/  F2FP.F16.F32.PACK_AB R193, R27, R26 ;  /* 0x0000001a1bc1723e */ /* 0x000fe200000000ff */
[----:B------:R-:W-:Y:S02]  /*5a30*/  IMAD.MOV.U32 R0, RZ, RZ, 0x3f800000 ;  /* 0x3f800000ff007424 */ /* 0x000fe400078e00ff */
[--C-:B------:R-:W-:Y:S02]  /*5a40*/  IMAD.MOV.U32 R27, RZ, RZ, R151.reuse ;  /* 0x000000ffff1b7224 */ /* 0x100fe400078e0097 */
[----:B------:R-:W-:Y:S02]  /*5a50*/  IMAD.MOV.U32 R26, RZ, RZ, R151 ;  /* 0x000000ffff1a7224 */ /* 0x000fe400078e0097 */
[----:B--2---:R-:W-:Y:S01]  /*5a60*/  FADD.FTZ R14, R30, R21 ;  /* 0x000000151e0e7221 */ /* 0x004fe20000010000 */
[----:B0-----:R-:W-:-:S03]  /*5a70*/  IMAD.MOV.U32 R2, RZ, RZ, 0x3f800000 ;  /* 0x3f800000ff027424 */ /* 0x001fc600078e00ff */
[C---:B---3--:R-:W-:Y:S01]  /*5a80*/  FADD.FTZ R14, R195.reuse, R14 ;  /* 0x0000000ec30e7221 */ /* 0x048fe20000010000 */
[----:B------:R-:W-:Y:S02]  /*5a90*/  F2FP.F16.F32.PACK_AB R195, R195, R30 ;  /* 0x0000001ec3c3723e */ /* 0x000fe400000000ff */
[----:B------:R-:W-:Y:S01]  /*5aa0*/  MOV R30, R151 ;  /* 0x00000097001e7202 */ /* 0x000fe20000000f00 */
[----:B------:R-:W-:Y:S06]  /*5ab0*/  @!P2 BRA `(.L_x_268) ;  /* 0x0000004000d0a947 */ /* 0x000fec0003800000 */
[----:B------:R-:W-:Y:S01]  /*5ac0*/  R2UR UR4, R152 ;  /* 0x00000000980472ca */ /* 0x000fe200000e0000 */
[----:B------:R-:W-:Y:S01]  /*5ad0*/  IMAD.MOV.U32 R21, RZ, RZ, R4 ;  /* 0x000000ffff157224 */ /* 0x000fe200078e0004 */
[----:B------:R-:W-:Y:S01]  /*5ae0*/  R2UR UR61, R16 ;  /* 0x00000000103d72ca */ /* 0x000fe200000e0000 */
[----:B------:R-:W-:Y:S01]  /*5af0*/  IMAD.MOV.U32 R226, RZ, RZ, R17 ;  /* 0x000000ffffe27224 */ /* 0x000fe200078e0011 */
[----:B------:R-:W-:Y:S01]  /*5b00*/  MOV R20, R3 ;  /* 0x0000000300147202 */ /* 0x000fe20000000f00 */
[----:B------:R-:W-:Y:S01]  /*5b10*/  IMAD.MOV.U32 R0, RZ, RZ, 0x3f800000 ;  /* 0x3f800000ff007424 */ /* 0x000fe200078e00ff */
[----:B------:R-:W-:Y:S02]  /*5b20*/  CS2R R150, SRZ ;  /* 0x0000000000967805 */ /* 0x000fe4000001ff00 */
[----:B------:R-:W-:Y:S02]  /*5b30*/  CS2R R146, SRZ ;  /* 0x0000000000927805 */ /* 0x000fe4000001ff00 */
[----:B------:R-:W-:-:S02]  /*5b40*/  CS2R R142, SRZ ;  /* 0x00000000008e7805 */ /* 0x000fc4000001ff00 */
[----:B------:R-:W-:Y:S02]  /*5b50*/  CS2R R138, SRZ ;  /* 0x00000000008a7805 */ /* 0x000fe4000001ff00 */
[----:B------:R-:W-:Y:S02]  /*5b60*/  CS2R R134, SRZ ;  /* 0x0000000000867805 */ /* 0x000fe4000001ff00 */
[----:B------:R-:W-:Y:S02]  /*5b70*/  CS2R R130, SRZ ;  /* 0x0000000000827805 */ /* 0x000fe4000001ff00 */
[----:B------:R-:W-:Y:S01]  /*5b80*/  CS2R R126, SRZ ;  /* 0x00000000007e7805 */ /* 0x000fe2000001ff00 */
[----:B------:R-:W-:Y:S01]  /*5b90*/  UIADD3 UR4, UR4, -0x2, URZ ;  /* 0xfffffffe04047890 */ /* 0x000fe2000fffe03f */
[----:B------:R-:W-:Y:S02]  /*5ba0*/  CS2R R122, SRZ ;  /* 0x00000000007a7805 */ /* 0x000fe4000001ff00 */
[----:B------:R-:W-:-:S02]  /*5bb0*/  CS2R R118, SRZ ;  /* 0x0000000000767805 */ /* 0x000fc4000001ff00 */
[----:B------:R-:W-:Y:S02]  /*5bc0*/  CS2R R114, SRZ ;  /* 0x0000000000727805 */ /* 0x000fe4000001ff00 */
[----:B------:R-:W-:Y:S02]  /*5bd0*/  CS2R R110, SRZ ;  /* 0x00000000006e7805 */ /* 0x000fe4000001ff00 */
[----:B------:R-:W-:Y:S01]  /*5be0*/  CS2R R106, SRZ ;  /* 0x00000000006a7805 */ /* 0x000fe2000001ff00 */
[----:B------:R-:W-:Y:S01]  /*5bf0*/  IMAD.U32 R224, RZ, RZ, UR4 ;  /* 0x00000004ffe07e24 */ /* 0x000fe2000f8e00ff */
        /* <DEDUP_REMOVED lines=52> */
[----:B------:R-:W-:-:S06]  /*5f40*/  ULDC UR60, c[0x0][0x9d8] ;  /* 0x00027600003c7ab9 */ /* 0x000fcc0000000800 */
.L_x_277:
[----:B------:R-:W-:-:S04]  /*5f50*/  UIADD3 UR4, UR61, 0x1, URZ ;  /* 0x000000013d047890 */ /* 0x000fc8000fffe03f */
[----:B------:R-:W-:-:S04]  /*5f60*/  UISETP.NE.AND UP0, UPT, UR4, 0x2, UPT ;  /* 0x000000020400788c */ /* 0x000fc8000bf05270 */
[----:B------:R-:W-:Y:S02]  /*5f70*/  USEL UR5, URZ, 0x1, UP0 ;  /* 0x000000013f057887 */ /* 0x000fe40008000000 */
[----:B------:R-:W-:-:S04]  /*5f80*/  USEL UR4, UR4, URZ, UP0 ;  /* 0x0000003f04047287 */ /* 0x000fc80008000000 */
[----:B------:R-:W-:Y:S02]  /*5f90*/  LOP3.LUT R17, R226, UR5, RZ, 0x3c, !PT ;  /* 0x00000005e2117c12 */ /* 0x000fe4000f8e3cff */
[----:B------:R-:W-:Y:S01]  /*5fa0*/  IMAD.U32 R16, RZ, RZ, UR4 ;  /* 0x00000004ff107e24 */ /* 0x000fe2000f8e00ff */
[----:B------:R-:W-:Y:S06]  /*5fb0*/  @!P0 BRA `(.L_x_269) ;  /* 0x0000000000048947 */ /* 0x000fec0003800000 */
[----:B------:R-:W-:Y:S01]  /*5fc0*/  BPT.TRAP 0x1 ;  /* 0x000000040000795c */ /* 0x000fe20000300000 */
.L_x_269:
[----:B------:R-:W0:Y:S01]  /*5fd0*/  S2UR UR6, SR_CgaCtaId ;  /* 0x00000000000679c3 */ /* 0x000e220000008800 */
[----:B------:R-:W-:Y:S01]  /*5fe0*/  UMOV UR5, 0x400 ;  /* 0x0000040000057882 */ /* 0x000fe20000000000 */
[----:B------:R-:W-:Y:S01]  /*5ff0*/  SHF.L.U32 R3, R17, 0x1f, RZ ;  /* 0x0000001f11037819 */ /* 0x000fe200000006ff */
[----:B0-----:R-:W-:-:S06]  /*6000*/  ULEA UR5, UR6, UR5, 0x18 ;  /* 0x0000000506057291 */ /* 0x001fcc000f8ec03f */
[----:B------:R-:W-:-:S05]  /*6010*/  IMAD.U32 R5, RZ, RZ, UR5 ;  /* 0x00000005ff057e24 */ /* 0x000fca000f8e00ff */
[----:B------:R-:W-:-:S13]  /*6020*/  R2UR UR5, R5 ;  /* 0x00000000050572ca */ /* 0x000fda00000e0000 */
[----:B------:R-:W-:-:S06]  /*6030*/  ULEA UR4, UR4, UR5, 0x3 ;  /* 0x0000000504047291 */ /* 0x000fcc000f8e183f */
[----:B------:R-:W-:-:S03]  /*6040*/  MOV R225, UR4 ;  /* 0x0000000400e17c02 */ /* 0x000fc60008000f00 */
[----:B------:R0:W1:Y:S01]  /*6050*/  SYNCS.PHASECHK.TRANS64.TRYWAIT P2, [UR4+0x38830], R3 ;  /* 0x03883003ff0075a7 */ /* 0x0000620008040144 */
[----:B------:R-:W-:Y:S05]  /*6060*/  @!P0 BRA `(.L_x_270) ;  /* 0x0000000000048947 */ /* 0x000fea0003800000 */
[----:B------:R-:W-:Y:S01]  /*6070*/  BPT.TRAP 0x1 ;  /* 0x000000040000795c */ /* 0x000fe20000300000 */
.L_x_270:
[----:B-1----:R-:W-:Y:S05]  /*6080*/  @P2 BRA `(.L_x_271) ;  /* 0x00000000000c2947 */ /* 0x002fea0003800000 */
[----:B------:R-:W-:-:S13]  /*6090*/  R2UR UR4, R225 ;  /* 0x00000000e10472ca */ /* 0x000fda00000e0000 */
[----:B------:R-:W1:Y:S02]  /*60a0*/  SYNCS.PHASECHK.TRANS64.TRYWAIT P2, [UR4+0x38830], R3 ;  /* 0x03883003ff0075a7 */ /* 0x000e640008040144 */
[----:B-1----:R-:W-:Y:S05]  /*60b0*/  @!P2 BRA `(.L_x_272) ;  /* 0x000000d00094a947 */ /* 0x002fea0003800000 */
.L_x_271:
        /* <DEDUP_REMOVED lines=645> */
.L_x_273:
[----:B------:R-:W-:Y:S02]  /*8910*/  R2UR UR4, R5 ;  /* 0x00000000050472ca */ /* 0x000fe400000e0000 */
[----:B------:R-:W-:-:S11]  /*8920*/  SHF.L.U32 R0, R226, 0x1f, RZ ;  /* 0x0000001fe2007819 */ /* 0x000fd600000006ff */
[----:B------:R-:W-:-:S09]  /*8930*/  ULEA UR4, UR61, UR4, 0x3 ;  /* 0x000000043d047291 */ /* 0x000fd2000f8e183f */
[----:B------:R2:W3:Y:S01]  /*8940*/  SYNCS.PHASECHK.TRANS64.TRYWAIT P2, [UR4+0x38850], R0 ;  /* 0x03885000ff0075a7 */ /* 0x0004e20008040144 */
[----:B------:R-:W-:Y:S05]  /*8950*/  @!P0 BRA `(.L_x_274) ;  /* 0x0000000000048947 */ /* 0x000fea0003800000 */
[----:B------:R-:W-:Y:S01]  /*8960*/  BPT.TRAP 0x1 ;  /* 0x000000040000795c */ /* 0x000fe20000300000 */
.L_x_274:
[----:B---3--:R-:W-:Y:S05]  /*8970*/  @P2 BRA `(.L_x_275) ;  /* 0x0000000000082947 */ /* 0x008fea0003800000 */
[----:B------:R-:W3:Y:S02]  /*8980*/  SYNCS.PHASECHK.TRANS64.TRYWAIT P2, [UR4+0x38850], R0 ;  /* 0x03885000ff0075a7 */ /* 0x000ee40008040144 */
[----:B---3--:R-:W-:Y:S05]  /*8990*/  @!P2 BRA `(.L_x_276) ;  /* 0x000000a80078a947 */ /* 0x008fea0003800000 */
.L_x_275:
[----:B------:R-:W-:Y:S01]  /*89a0*/  R2UR UR5, R5 ;  /* 0x00000000050572ca */ /* 0x000fe200000e0000 */
[----:B------:R-:W-:Y:S01]  /*89b0*/  WARPGROUP.ARRIVE ;  /* 0x00000000000079c5 */ /* 0x000fe20000000000 */
[----:B------:R-:W-:Y:S01]  /*89c0*/  UMOV UR7, 0x40000040 ;  /* 0x4000004000077882 */ /* 0x000fe20000000000 */
[----:B------:R-:W-:Y:S01]  /*89d0*/  UMOV UR11, 0x40000040 ;  /* 0x40000040000b7882 */ /* 0x000fe20000000000 */
[----:B0-2---:R-:W-:Y:S01]  /*89e0*/  FMUL.FTZ R0, R184, UR60 ;  /* 0x0000003cb8007c20 */ /* 0x005fe20008410000 */
[----:B-1----:R-:W-:Y:S01]  /*89f0*/  FMUL.FTZ R3, R185, UR60 ;  /* 0x0000003cb9037c20 */ /* 0x002fe20008410000 */
[----:B------:R-:W-:Y:S01]  /*8a00*/  FMUL.FTZ R184, R187, UR60 ;  /* 0x0000003cbbb87c20 */ /* 0x000fe20008410000 */
[----:B------:R-:W-:Y:S01]  /*8a10*/  FMUL.FTZ R187, R188, UR60 ;  /* 0x0000003cbcbb7c20 */ /* 0x000fe20008410000 */
[----:B------:R-:W-:Y:S01]  /*8a20*/  FMUL.FTZ R188, R189, UR60 ;  /* 0x0000003cbdbc7c20 */ /* 0x000fe20008410000 */
[----:B------:R-:W-:Y:S01]  /*8a30*/  FMUL.FTZ R185, R186, UR60 ;  /* 0x0000003cbab97c20 */ /* 0x000fe20008410000 */
[----:B------:R-:W0:Y:S01]  /*8a40*/  MUFU.TANH R0, R0 ;  /* 0x0000000000007308 */ /* 0x000e220000002400 */
[----:B------:R-:W-:Y:S01]  /*8a50*/  FMUL.FTZ R186, R190, UR60 ;  /* 0x0000003cbeba7c20 */ /* 0x000fe20008410000 */
[----:B------:R-:W-:Y:S01]  /*8a60*/  FMUL.FTZ R190, R176, UR60 ;  /* 0x0000003cb0be7c20 */ /* 0x000fe20008410000 */
[----:B------:R-:W-:Y:S01]  /*8a70*/  UIADD3 UR5, UR5, 0x400, URZ ;  /* 0x0000040005057890 */ /* 0x000fe2000fffe03f */
[----:B------:R-:W-:Y:S01]  /*8a80*/  FMUL.FTZ R177, R177, UR60 ;  /* 0x0000003cb1b17c20 */ /* 0x000fe20008410000 */
[----:B------:R-:W-:Y:S01]  /*8a90*/  FMUL.FTZ R176, R178, UR60 ;  /* 0x0000003cb2b07c20 */ /* 0x000fe20008410000 */
[----:B------:R-:W-:Y:S01]  /*8aa0*/  FMUL.FTZ R180, R180, UR60 ;  /* 0x0000003cb4b47c20 */ /* 0x000fe20008410000 */
[----:B------:R-:W-:Y:S01]  /*8ab0*/  USHF.R.U32.HI UR5, URZ, 0x4, UR5 ;  /* 0x000000043f057899 */ /* 0x000fe20008011605 */
[----:B------:R-:W1:Y:S01]  /*8ac0*/  MUFU.TANH R3, R3 ;  /* 0x0000000300037308 */ /* 0x000e620000002400 */
[----:B------:R-:W-:Y:S01]  /*8ad0*/  FMUL.FTZ R178, R179, UR60 ;  /* 0x0000003cb3b27c20 */ /* 0x000fe20008410000 */
[----:B------:R-:W-:Y:S01]  /*8ae0*/  FMUL.FTZ R179, R182, UR60 ;  /* 0x0000003cb6b37c20 */ /* 0x000fe20008410000 */
[----:B------:R-:W-:Y:S01]  /*8af0*/  ULOP3.LUT UR5, UR5, 0x3fff, URZ, 0xc0, !UPT ;  /* 0x00003fff05057892 */ /* 0x000fe2000f8ec03f */
[----:B------:R-:W-:Y:S01]  /*8b00*/  FMUL.FTZ R182, R168, UR60 ;  /* 0x0000003ca8b67c20 */ /* 0x000fe20008410000 */
[----:B------:R-:W-:Y:S01]  /*8b10*/  FMUL.FTZ R181, R181, UR60 ;  /* 0x0000003cb5b57c20 */ /* 0x000fe20008410000 */
[----:B------:R-:W-:Y:S01]  /*8b20*/  FMUL.FTZ R168, R169, UR60 ;  /* 0x0000003ca9a87c20 */ /* 0x000fe20008410000 */
[----:B------:R-:W-:Y:S01]  /*8b30*/  ULOP3.LUT UR5, UR5, 0x2800000, URZ, 0xfc, !UPT ;  /* 0x0280000005057892 */ /* 0x000fe2000f8efc3f */
[----:B------:R-:W2:Y:S01]  /*8b40*/  MUFU.TANH R187, R187 ;  /* 0x000000bb00bb7308 */ /* 0x000ea20000002400 */
[----:B0-----:R-:W-:Y:S01]  /*8b50*/  FMNMX.FTZ R2, R0, R21, !PT ;  /* 0x0000001500027209 */ /* 0x001fe20007810000 */
[----:B------:R-:W-:Y:S01]  /*8b60*/  FMUL.FTZ R169, R172, UR60 ;  /* 0x0000003caca97c20 */ /* 0x000fe20008410000 */
[----:B------:R-:W-:Y:S01]  /*8b70*/  UIMAD UR6, UR61, 0xa00, UR5 ;  /* 0x00000a003d0678a4 */ /* 0x000fe2000f8e0205 */
[----:B------:R-:W-:Y:S01]  /*8b80*/  FMUL.FTZ R172, R173, UR60 ;  /* 0x0000003cadac7c20 */ /* 0x000fe20008410000 */
[----:B------:R-:W-:Y:S01]  /*8b90*/  FMUL.FTZ R160, R160, UR60 ;  /* 0x0000003ca0a07c20 */ /* 0x000fe20008410000 */
[----:B------:R-:W-:Y:S01]  /*8ba0*/  FMUL.FTZ R161, R161, UR60 ;  /* 0x0000003ca1a17c20 */ /* 0x000fe20008410000 */
[----:B------:R-:W-:Y:S01]  /*8bb0*/  UIADD3 UR10, UR6, 0x80, URZ ;  /* 0x00000080060a7890 */ /* 0x000fe2000fffe03f */
[----:B------:R-:W0:Y:S01]  /*8bc0*/  MUFU.TANH R188, R188 ;  /* 0x000000bc00bc7308 */ /* 0x000e220000002400 */
[----:B-1----:R-:W-:Y:S01]  /*8bd0*/  FMNMX.FTZ R2, R3, R2, !PT ;  /* 0x0000000203027209 */ /* 0x002fe20007810000 */
[----:B------:R-:W-:Y:S01]  /*8be0*/  FMUL.FTZ R164, R164, UR60 ;  /* 0x0000003ca4a47c20 */ /* 0x000fe20008410000 */
[----:B------:R-:W-:Y:S01]  /*8bf0*/  FMUL.FTZ R165, R165, UR60 ;  /* 0x0000003ca5a57c20 */ /* 0x000fe20008410000 */
[----:B------:R-:W-:Y:S01]  /*8c00*/  HGMMA.64x256x16.F32 R24, R208, gdesc[UR4].tnspB, R24, gsb0 ;  /* 0x43e00004d0187df0 */ /* 0x000fe20008000818 */
[----:B------:R-:W-:Y:S01]  /*8c10*/  FMUL.FTZ R152, R152, UR60 ;  /* 0x0000003c98987c20 */ /* 0x000fe20008410000 */
[----:B------:R-:W-:Y:S01]  /*8c20*/  FMUL.FTZ R153, R153, UR60 ;  /* 0x0000003c99997c20 */ /* 0x000fe20008410000 */
[----:B------:R-:W-:Y:S01]  /*8c30*/  FMUL.FTZ R156, R156, UR60 ;  /* 0x0000003c9c9c7c20 */ /* 0x000fe20008410000 */
[----:B------:R-:W1:Y:S01]  /*8c40*/  MUFU.TANH R190, R190 ;  /* 0x000000be00be7308 */ /* 0x000e620000002400 */
[----:B--2---:R-:W-:Y:S01]  /*8c50*/  FMNMX.FTZ R173, R187, R2, !PT ;  /* 0x00000002bbad7209 */ /* 0x004fe20007810000 */
[----:B------:R-:W-:Y:S01]  /*8c60*/  FMUL.FTZ R189, R191, UR60 ;  /* 0x0000003cbfbd7c20 */ /* 0x000fe20008410000 */
[----:B------:R-:W-:Y:S01]  /*8c70*/  FMUL.FTZ R170, R170, UR60 ;  /* 0x0000003caaaa7c20 */ /* 0x000fe20008410000 */
[----:B------:R-:W-:Y:S01]  /*8c80*/  ULDC UR14, c[0x0][0x988] ;  /* 0x00026200000e7ab9 */ /* 0x000fe20000000800 */
[----:B------:R-:W-:Y:S01]  /*8c90*/  FMUL.FTZ R171, R171, UR60 ;  /* 0x0000003cabab7c20 */ /* 0x000fe20008410000 */
[----:B------:R-:W-:Y:S01]  /*8ca0*/  UMOV UR5, UR14 ;  /* 0x0000000e00057c82 */ /* 0x000fe20008000000 */
[----:B------:R-:W-:Y:S01]  /*8cb0*/  FMUL.FTZ R174, R174, UR60 ;  /* 0x0000003caeae7c20 */ /* 0x000fe20008410000 */
[----:B------:R-:W2:Y:S01]  /*8cc0*/  MUFU.TANH R177, R177 ;  /* 0x000000b100b17308 */ /* 0x000ea20000002400 */
[----:B0-----:R-:W-:Y:S01]  /*8cd0*/  FMNMX.FTZ R173, R188, R173, !PT ;  /* 0x000000adbcad7209 */ /* 0x001fe20007810000 */
[----:B------:R-:W-:Y:S01]  /*8ce0*/  FMUL.FTZ R175, R175, UR60 ;  /* 0x0000003cafaf7c20 */ /* 0x000fe20008410000 */
[----:B------:R-:W-:Y:S01]  /*8cf0*/  FMUL.FTZ R162, R162, UR60 ;  /* 0x0000003ca2a27c20 */ /* 0x000fe20008410000 */
[----:B------:R-:W-:Y:S01]  /*8d00*/  FMUL.FTZ R163, R163, UR60 ;  /* 0x0000003ca3a37c20 */ /* 0x000fe20008410000 */
[----:B------:R-:W-:Y:S01]  /*8d10*/  FMUL.FTZ R166, R166, UR60 ;  /* 0x0000003ca6a67c20 */ /* 0x000fe20008410000 */
[----:B------:R-:W-:Y:S01]  /*8d20*/  FMUL.FTZ R167, R167, UR60 ;  /* 0x0000003ca7a77c20 */ /* 0x000fe20008410000 */
[----:B------:R-:W-:Y:S01]  /*8d30*/  FMUL.FTZ R154, R154, UR60 ;  /* 0x0000003c9a9a7c20 */ /* 0x000fe20008410000 */
[----:B------:R-:W0:Y:S01]  /*8d40*/  MUFU.TANH R180, R180 ;  /* 0x000000b400b47308 */ /* 0x000e220000002400 */
[----:B-1----:R-:W-:Y:S01]  /*8d50*/  FMNMX.FTZ R2, R190, R173, !PT ;  /* 0x000000adbe027209 */ /* 0x002fe20007810000 */
[----:B------:R-:W-:Y:S01]  /*8d60*/  FMUL.FTZ R155, R155, UR60 ;  /* 0x0000003c9b9b7c20 */ /* 0x000fe20008410000 */
[----:B------:R-:W-:Y:S01]  /*8d70*/  UMOV UR7, 0x40000040 ;  /* 0x4000004000077882 */ /* 0x000fe20000000000 */
[----:B------:R-:W-:Y:S01]  /*8d80*/  FMUL.FTZ R158, R158, UR60 ;  /* 0x0000003c9e9e7c20 */ /* 0x000fe20008410000 */
[----:B------:R-:W-:Y:S01]  /*8d90*/  FMUL.FTZ R159, R159, UR60 ;  /* 0x0000003c9f9f7c20 */ /* 0x000fe20008410000 */
[----:B------:R-:W-:Y:S01]  /*8da0*/  VOTEU.ALL UP0, P1 ;  /* 0x00000000003f7886 */ /* 0x000fe20000800000 */
[----:B------:R-:W-:Y:S01]  /*8db0*/  R2UR UR61, R16 ;  /* 0x00000000103d72ca */ /* 0x000fe200000e0000 */
[----:B------:R-:W1:Y:S01]  /*8dc0*/  MUFU.TANH R181, R181 ;  /* 0x000000b500b57308 */ /* 0x000e620000002400 */
[----:B--2---:R-:W-:Y:S01]  /*8dd0*/  FMNMX.FTZ R173, R177, R2, !PT ;  /* 0x00000002b1ad7209 */ /* 0x004fe20007810000 */
[----:B------:R-:W-:Y:S01]  /*8de0*/  IMAD.MOV.U32 R226, RZ, RZ, R17 ;  /* 0x000000ffffe27224 */ /* 0x000fe200078e0011 */
[----:B------:R-:W-:-:S04]  /*8df0*/  @!UP0 UIADD3 UR4, UR4, 0x38860, URZ ;  /* 0x0003886004048890 */ /* 0x000fc8000fffe03f */
[----:B------:R-:W-:Y:S01]  /*8e00*/  @!UP0 UPRMT UR4, URZ, 0x654, UR4 ;  /* 0x000006543f048896 */ /* 0x000fe20008000004 */
[----:B------:R-:W2:Y:S01]  /*8e10*/  MUFU.TANH R182, R182 ;  /* 0x000000b600b67308 */ /* 0x000ea20000002400 */
[----:B0-----:R-:W-:-:S07]  /*8e20*/  FMNMX.FTZ R2, R180, R173, !PT ;  /* 0x000000adb4027209 */ /* 0x001fce0007810000 */
[----:B------:R-:W0:Y:S01]  /*8e30*/  MUFU.TANH R168, R168 ;  /* 0x000000a800a87308 */ /* 0x000e220000002400 */
[----:B-1----:R-:W-:-:S07]  /*8e40*/  FMNMX.FTZ R173, R181, R2, !PT ;  /* 0x00000002b5ad7209 */ /* 0x002fce0007810000 */
[----:B------:R-:W1:Y:S01]  /*8e50*/  MUFU.TANH R169, R169 ;  /* 0x000000a900a97308 */ /* 0x000e620000002400 */
[----:B--2---:R-:W-:-:S07]  /*8e60*/  FMNMX.FTZ R173, R182, R173, !PT ;  /* 0x000000adb6ad7209 */ /* 0x004fce0007810000 */
[----:B------:R-:W2:Y:S01]  /*8e70*/  MUFU.TANH R172, R172 ;  /* 0x000000ac00ac7308 */ /* 0x000ea20000002400 */
[----:B0-----:R-:W-:-:S07]  /*8e80*/  FMNMX.FTZ R2, R168, R173, !PT ;  /* 0x000000ada8027209 */ /* 0x001fce0007810000 */
[----:B------:R-:W0:Y:S01]  /*8e90*/  MUFU.TANH R160, R160 ;  /* 0x000000a000a07308 */ /* 0x000e220000002400 */
[----:B-1----:R-:W-:-:S07]  /*8ea0*/  FMNMX.FTZ R173, R169, R2, !PT ;  /* 0x00000002a9ad7209 */ /* 0x002fce0007810000 */
[----:B------:R-:W1:Y:S01]  /*8eb0*/  MUFU.TANH R161, R161 ;  /* 0x000000a100a17308 */ /* 0x000e620000002400 */
[----:B--2---:R-:W-:-:S07]  /*8ec0*/  FMNMX.FTZ R173, R172, R173, !PT ;  /* 0x000000adacad7209 */ /* 0x004fce0007810000 */
[----:B------:R-:W2:Y:S01]  /*8ed0*/  MUFU.TANH R164, R164 ;  /* 0x000000a400a47308 */ /* 0x000ea20000002400 */
[----:B0-----:R-:W-:Y:S01]  /*8ee0*/  FMNMX.FTZ R2, R160, R173, !PT ;  /* 0x000000ada0027209 */ /* 0x001fe20007810000 */
[----:B------:R-:W-:-:S06]  /*8ef0*/  FMUL.FTZ R173, R157, UR60 ;  /* 0x0000003c9dad7c20 */ /* 0x000fcc0008410000 */
[----:B------:R-:W0:Y:S01]  /*8f00*/  MUFU.TANH R165, R165 ;  /* 0x000000a500a57308 */ /* 0x000e220000002400 */
[----:B-1----:R-:W-:-:S07]  /*8f10*/  FMNMX.FTZ R157, R161, R2, !PT ;  /* 0x00000002a19d7209 */ /* 0x002fce0007810000 */
[----:B------:R-:W1:Y:S01]  /*8f20*/  MUFU.TANH R152, R152 ;  /* 0x0000009800987308 */ /* 0x000e620000002400 */
[----:B--2---:R-:W-:Y:S01]  /*8f30*/  FMNMX.FTZ R2, R164, R157, !PT ;  /* 0x0000009da4027209 */ /* 0x004fe20007810000 */
[----:B------:R-:W-:-:S06]  /*8f40*/  FMUL.FTZ R157, R183, UR60 ;  /* 0x0000003cb79d7c20 */ /* 0x000fcc0008410000 */
        /* <DEDUP_REMOVED lines=9> */
[----:B-1----:R-:W-:-:S05]  /*8fe0*/  FMNMX.FTZ R2, R173, R2, !PT ;  /* 0x00000002ad027209 */ /* 0x002fca0007810000 */
[----:B------:R-:W1:Y:S02]  /*8ff0*/  SHFL.BFLY PT, R183, R2, 0x2, 0x1f ;  /* 0x0c401f0002b77f89 */ /* 0x000e6400000e0000 */
[----:B------:R-:W3:Y:S08]  /*9000*/  MUFU.TANH R186, R186 ;  /* 0x000000ba00ba7308 */ /* 0x000ef00000002400 */
[----:B------:R-:W4:Y:S08]  /*9010*/  MUFU.TANH R189, R189 ;  /* 0x000000bd00bd7308 */ /* 0x000f300000002400 */
[----:B------:R-:W5:Y:S01]  /*9020*/  MUFU.TANH R176, R176 ;  /* 0x000000b000b07308 */ /* 0x000f620000002400 */
[----:B-1----:R-:W-:-:S07]  /*9030*/  FMNMX.FTZ R183, R2, R183, !PT ;  /* 0x000000b702b77209 */ /* 0x002fce0007810000 */
[----:B------:R-:W1:Y:S01]  /*9040*/  MUFU.TANH R178, R178 ;  /* 0x000000b200b27308 */ /* 0x000e620000002400 */
[----:B------:R-:W2:Y:S07]  /*9050*/  SHFL.BFLY PT, R4, R183, 0x1, 0x1f ;  /* 0x0c201f00b7047f89 */ /* 0x000eae00000e0000 */
[----:B------:R-:W1:Y:S08]  /*9060*/  MUFU.TANH R179, R179 ;  /* 0x000000b300b37308 */ /* 0x000e700000002400 */
[----:B------:R-:W1:Y:S08]  /*9070*/  MUFU.TANH R157, R157 ;  /* 0x0000009d009d7308 */ /* 0x000e700000002400 */
[----:B------:R-:W1:Y:S01]  /*9080*/  MUFU.TANH R170, R170 ;  /* 0x000000aa00aa7308 */ /* 0x000e620000002400 */
[----:B--2---:R-:W-:-:S02]  /*9090*/  FMNMX.FTZ R4, R183, R4, !PT ;  /* 0x00000004b7047209 */ /* 0x004fc40007810000 */
[----:B------:R-:W-:-:S03]  /*90a0*/  FMNMX.FTZ R183, R185, R20, !PT ;  /* 0x00000014b9b77209 */ /* 0x000fc60007810000 */
[----:B------:R-:W-:Y:S01]  /*90b0*/  FADD.FTZ R2, -R4, R21 ;  /* 0x0000001504027221 */ /* 0x000fe20000010100 */
[----:B0-----:R-:W-:Y:S01]  /*90c0*/  FMNMX.FTZ R183, R184, R183, !PT ;  /* 0x000000b7b8b77209 */ /* 0x001fe20007810000 */
[----:B------:R-:W0:Y:S02]  /*90d0*/  MUFU.TANH R171, R171 ;  /* 0x000000ab00ab7308 */ /* 0x000e240000002400 */
[----:B------:R-:W-:-:S06]  /*90e0*/  FMUL.FTZ R2, R2, UR5 ;  /* 0x0000000502027c20 */ /* 0x000fcc0008410000 */
        /* <DEDUP_REMOVED lines=8> */
[----:B------:R-:W-:-:S05]  /*9170*/  WARPGROUP.ARRIVE ;  /* 0x00000000000079c5 */ /* 0x000fca0000000000 */
[----:B------:R-:W-:Y:S01]  /*9180*/  MUFU.TANH R155, R155 ;  /* 0x0000009b009b7308 */ /* 0x000fe20000002400 */
[----:B------:R-:W-:Y:S01]  /*9190*/  HGMMA.64x256x16.F32 R24, R204, gdesc[UR8].tnspB, R24, gsb0 ;  /* 0x43e00008cc187df0 */ /* 0x000fe20008000818 */
[----:B------:R-:W-:Y:S01]  /*91a0*/  UIADD3 UR10, UR6, 0x100, URZ ;  /* 0x00000100060a7890 */ /* 0x000fe2000fffe03f */
[----:B------:R-:W-:-:S05]  /*91b0*/  UMOV UR11, 0x40000040 ;  /* 0x40000040000b7882 */ /* 0x000fca0000000000 */
[----:B------:R-:W-:Y:S08]  /*91c0*/  MUFU.TANH R158, R158 ;  /* 0x0000009e009e7308 */ /* 0x000ff00000002400 */
[----:B------:R-:W-:Y:S08]  /*91d0*/  MUFU.TANH R159, R159 ;  /* 0x0000009f009f7308 */ /* 0x000ff00000002400 */
[----:B------:R-:W-:Y:S01]  /*91e0*/  MUFU.EX2 R2, R2 ;  /* 0x0000000200027308 */ /* 0x000fe20000000800 */
[----:B------:R-:W-:-:S02]  /*91f0*/  WARPGROUP.DEPBAR.LE gsb0, 0x0 ;  /* 0x00008000000079c5 */ /* 0x000fc40000010000 */
[----:B------:R-:W-:-:S06]  /*9200*/  WARPGROUP.ARRIVE ;  /* 0x00000000000079c5 */ /* 0x000fcc0000000000 */
        /* <DEDUP_REMOVED lines=8> */
[----:B------:R-:W-:Y:S02]  /*9290*/  R2UR UR10, R225 ;  /* 0x00000000e10a72ca */ /* 0x000fe400000e0000 */
[----:B------:R-:W-:Y:S02]  /*92a0*/  WARPGROUP.DEPBAR.LE gsb0, 0x0 ;  /* 0x00008000000079c5 */ /* 0x000fe40000010000 */
[----:B---3--:R-:W-:Y:S01]  /*92b0*/  FMNMX.FTZ R196, R186, R183, !PT ;  /* 0x000000b7bac47209 */ /* 0x008fe20007810000 */
[----:B------:R-:W-:Y:S01]  /*92c0*/  FMUL.FTZ R199, R4, UR5 ;  /* 0x0000000504c77c20 */ /* 0x000fe20008410000 */
[----:B------:R-:W-:Y:S02]  /*92d0*/  WARPGROUP.ARRIVE ;  /* 0x00000000000079c5 */ /* 0x000fe40000000000 */
[----:B----4-:R-:W-:Y:S01]  /*92e0*/  FMNMX.FTZ R21, R189, R196, !PT ;  /* 0x000000c4bd157209 */ /* 0x010fe20007810000 */
[--C-:B------:R-:W-:Y:S01]  /*92f0*/  FFMA.FTZ R183, R0, UR5, -R199.reuse ;  /* 0x0000000500b77c23 */ /* 0x100fe200080108c7 */
[--C-:B------:R-:W-:Y:S01]  /*9300*/  FFMA.FTZ R208, R3, UR5, -R199.reuse ;  /* 0x0000000503d07c23 */ /* 0x100fe200080108c7 */
[----:B------:R-:W-:Y:S01]  /*9310*/  FFMA.FTZ R196, R160, UR5, -R199 ;  /* 0x00000005a0c47c23 */ /* 0x000fe200080108c7 */
[----:B-----5:R-:W-:-:S15]  /*9320*/  FMNMX.FTZ R21, R176, R21, !PT ;  /* 0x00000015b0157209 */ /* 0x020fde0007810000 */
[----:B------:R-:W-:Y:S01]  /*9330*/  HGMMA.64x256x16.F32 R24, R192, gdesc[UR4].tnspB, R24, gsb0 ;  /* 0x43e00004c0187df0 */ /* 0x000fe20008000818 */
[--C-:B------:R-:W-:Y:S01]  /*9340*/  FFMA.FTZ R210, R187, UR5, -R199.reuse ;  /* 0x00000005bbd27c23 */ /* 0x100fe200080108c7 */
[----:B------:R-:W2:Y:S01]  /*9350*/  MUFU.EX2 R183, R183 ;  /* 0x000000b700b77308 */ /* 0x000ea20000000800 */
[----:B-1----:R-:W-:Y:S01]  /*9360*/  FMNMX.FTZ R0, R178, R21, !PT ;  /* 0x00000015b2007209 */ /* 0x002fe20007810000 */
[--C-:B------:R-:W-:Y:S01]  /*9370*/  FFMA.FTZ R21, R152, UR5, -R199.reuse ;  /* 0x0000000598157c23 */ /* 0x100fe200080108c7 */
[--C-:B------:R-:W-:Y:S01]  /*9380*/  FFMA.FTZ R152, R153, UR5, -R199.reuse ;  /* 0x0000000599987c23 */ /* 0x100fe200080108c7 */
[--C-:B------:R-:W-:Y:S01]  /*9390*/  FFMA.FTZ R153, R156, UR5, -R199.reuse ;  /* 0x000000059c997c23 */ /* 0x100fe200080108c7 */
[----:B------:R-:W-:Y:S01]  /*93a0*/  FMNMX.FTZ R0, R179, R0, !PT ;  /* 0x00000000b3007209 */ /* 0x000fe20007810000 */
[--C-:B------:R-:W-:Y:S01]  /*93b0*/  FFMA.FTZ R197, R188, UR5, -R199.reuse ;  /* 0x00000005bcc57c23 */ /* 0x100fe200080108c7 */
[--C-:B------:R-:W-:Y:S01]  /*93c0*/  FFMA.FTZ R198, R164, UR5, -R199.reuse ;  /* 0x00000005a4c67c23 */ /* 0x100fe200080108c7 */
[----:B------:R-:W1:Y:S01]  /*93d0*/  MUFU.EX2 R208, R208 ;  /* 0x000000d000d07308 */ /* 0x000e620000000800 */
[----:B------:R-:W-:Y:S01]  /*93e0*/  FMNMX.FTZ R3, R157, R0, !PT ;  /* 0x000000009d037209 */ /* 0x000fe20007810000 */
[--C-:B------:R-:W-:Y:S01]  /*93f0*/  FFMA.FTZ R204, R190, UR5, -R199.reuse ;  /* 0x00000005becc7c23 */ /* 0x100fe200080108c7 */
[--C-:B------:R-:W-:Y:S01]  /*9400*/  FFMA.FTZ R191, R181, UR5, -R199.reuse ;  /* 0x00000005b5bf7c23 */ /* 0x100fe200080108c7 */
[--C-:B------:R-:W-:Y:S01]  /*9410*/  FFMA.FTZ R177, R177, UR5, -R199.reuse ;  /* 0x00000005b1b17c23 */ /* 0x100fe200080108c7 */
[----:B------:R-:W-:Y:S01]  /*9420*/  FMNMX.FTZ R0, R170, R3, !PT ;  /* 0x00000003aa007209 */ /* 0x000fe20007810000 */
[--C-:B------:R-:W-:Y:S01]  /*9430*/  FFMA.FTZ R181, R168, UR5, -R199.reuse ;  /* 0x00000005a8b57c23 */ /* 0x100fe200080108c7 */
[--C-:B------:R-:W-:Y:S01]  /*9440*/  FFMA.FTZ R187, R161, UR5, -R199.reuse ;  /* 0x00000005a1bb7c23 */ /* 0x100fe200080108c7 */
[----:B------:R-:W3:Y:S01]  /*9450*/  MUFU.EX2 R210, R210 ;  /* 0x000000d200d27308 */ /* 0x000ee20000000800 */
[----:B0-----:R-:W-:Y:S01]  /*9460*/  FMNMX.FTZ R3, R171, R0, !PT ;  /* 0x00000000ab037209 */ /* 0x001fe20007810000 */
[----:B------:R-:W-:Y:S01]  /*9470*/  FFMA.FTZ R161, R165, UR5, -R199 ;  /* 0x00000005a5a17c23 */ /* 0x000fe200080108c7 */
[----:B--2---:R-:W-:Y:S01]  /*9480*/  FFMA.FTZ R15, R2, R15, R183 ;  /* 0x0000000f020f7223 */ /* 0x004fe200000100b7 */
[--C-:B------:R-:W-:Y:S01]  /*9490*/  FFMA.FTZ R206, R180, UR5, -R199.reuse ;  /* 0x00000005b4ce7c23 */ /* 0x100fe200080108c7 */
[----:B------:R-:W-:Y:S01]  /*94a0*/  FMNMX.FTZ R0, R174, R3, !PT ;  /* 0x00000003ae007209 */ /* 0x000fe20007810000 */
[--C-:B------:R-:W-:Y:S01]  /*94b0*/  FFMA.FTZ R202, R169, UR5, -R199.reuse ;  /* 0x00000005a9ca7c23 */ /* 0x100fe200080108c7 */
[--C-:B------:R-:W-:Y:S01]  /*94c0*/  FFMA.FTZ R200, R182, UR5, -R199.reuse ;  /* 0x00000005b6c87c23 */ /* 0x100fe200080108c7 */
[----:B------:R-:W0:Y:S01]  /*94d0*/  MUFU.EX2 R197, R197 ;  /* 0x000000c500c57308 */ /* 0x000e220000000800 */
[----:B------:R-:W-:Y:S01]  /*94e0*/  FMNMX.FTZ R3, R175, R0, !PT ;  /* 0x00000000af037209 */ /* 0x000fe20007810000 */
[--C-:B------:R-:W-:Y:S01]  /*94f0*/  FFMA.FTZ R169, R172, UR5, -R199.reuse ;  /* 0x00000005aca97c23 */ /* 0x100fe200080108c7 */
[----:B------:R-:W-:Y:S01]  /*9500*/  FFMA.FTZ R173, R173, UR5, -R199 ;  /* 0x00000005adad7c23 */ /* 0x000fe200080108c7 */
[----:B-1----:R-:W-:Y:S01]  /*9510*/  FADD.FTZ R15, R208, R15 ;  /* 0x0000000fd00f7221 */ /* 0x002fe20000010000 */
[----:B------:R-:W-:Y:S01]  /*9520*/  FMNMX.FTZ R0, R162, R3, !PT ;  /* 0x00000003a2007209 */ /* 0x000fe20007810000 */
[----:B------:R-:W-:Y:S01]  /*9530*/  @!UP0 UIADD3 UR6, UR10, 0x38840, URZ ;  /* 0x000388400a068890 */ /* 0x000fe2000fffe03f */
[----:B------:R-:W-:Y:S01]  /*9540*/  R2UR UR7, R224 ;  /* 0x00000000e00772ca */ /* 0x000fe200000e0000 */
[----:B------:R-:W1:Y:S01]  /*9550*/  MUFU.EX2 R204, R204 ;  /* 0x000000cc00cc7308 */ /* 0x000e620000000800 */
[----:B------:R-:W-:Y:S01]  /*9560*/  FMNMX.FTZ R3, R163, R0, !PT ;  /* 0x00000000a3037209 */ /* 0x000fe20007810000 */
[----:B------:R-:W-:Y:S01]  /*9570*/  @!UP0 UPRMT UR6, URZ, 0x654, UR6 ;  /* 0x000006543f068896 */ /* 0x000fe20008000006 */
[----:B------:R-:W-:-:S02]  /*9580*/  F2FP.F16.F32.PACK_AB R208, R208, R183 ;  /* 0x000000b7d0d0723e */ /* 0x000fc400000000ff */
[----:B------:R-:W-:-:S03]  /*9590*/  FMNMX.FTZ R0, R166, R3, !PT ;  /* 0x00000003a6007209 */ /* 0x000fc60007810000 */
[----:B------:R-:W2:Y:S01]  /*95a0*/  MUFU.EX2 R177, R177 ;  /* 0x000000b100b17308 */ /* 0x000ea20000000800 */
[----:B------:R-:W-:-:S03]  /*95b0*/  FMNMX.FTZ R3, R167, R0, !PT ;  /* 0x00000000a7037209 */ /* 0x000fc60007810000 */
[----:B------:R-:W-:Y:S02]  /*95c0*/  ISETP.LT.AND P2, PT, RZ, UR7, PT ;  /* 0x00000007ff007c0c */ /* 0x000fe4000bf41270 */
[----:B------:R-:W-:Y:S02]  /*95d0*/  FMNMX.FTZ R0, R154, R3, !PT ;  /* 0x000000039a007209 */ /* 0x000fe40007810000 */
[----:B------:R-:W-:Y:S02]  /*95e0*/  MUFU.EX2 R206, R206 ;  /* 0x000000ce00ce7308 */ /* 0x000fe40000000800 */
[----:B------:R-:W-:-:S04]  /*95f0*/  FMNMX.FTZ R3, R155, R0, !PT ;  /* 0x000000009b037209 */ /* 0x000fc80007810000 */
[----:B------:R-:W-:Y:S02]  /*9600*/  FMNMX.FTZ R0, R158, R3, !PT ;  /* 0x000000039e007209 */ /* 0x000fe40007810000 */
[----:B------:R-:W-:Y:S02]  /*9610*/  MUFU.EX2 R191, R191 ;  /* 0x000000bf00bf7308 */ /* 0x000fe40000000800 */
[----:B------:R-:W-:-:S05]  /*9620*/  FMNMX.FTZ R0, R159, R0, !PT ;  /* 0x000000009f007209 */ /* 0x000fca0007810000 */
[----:B------:R-:W4:Y:S01]  /*9630*/  SHFL.BFLY PT, R3, R0, 0x2, 0x1f ;  /* 0x0c401f0000037f89 */ /* 0x000f2200000e0000 */
[----:B------:R-:W-:Y:S08]  /*9640*/  MUFU.EX2 R200, R200 ;  /* 0x000000c800c87308 */ /* 0x000ff00000000800 */
[----:B------:R-:W-:Y:S08]  /*9650*/  MUFU.EX2 R181, R181 ;  /* 0x000000b500b57308 */ /* 0x000ff00000000800 */
[----:B------:R-:W-:Y:S01]  /*9660*/  MUFU.EX2 R202, R202 ;  /* 0x000000ca00ca7308 */ /* 0x000fe20000000800 */
[----:B----4-:R-:W-:-:S07]  /*9670*/  FMNMX.FTZ R3, R0, R3, !PT ;  /* 0x0000000300037209 */ /* 0x010fce0007810000 */
[----:B------:R-:W-:Y:S01]  /*9680*/  MUFU.EX2 R169, R169 ;  /* 0x000000a900a97308 */ /* 0x000fe20000000800 */
[----:B------:R-:W4:Y:S07]  /*9690*/  SHFL.BFLY PT, R0, R3, 0x1, 0x1f ;  /* 0x0c201f0003007f89 */ /* 0x000f2e00000e0000 */
[----:B------:R-:W-:Y:S08]  /*96a0*/  MUFU.EX2 R196, R196 ;  /* 0x000000c400c47308 */ /* 0x000ff00000000800 */
[----:B------:R-:W-:Y:S08]  /*96b0*/  MUFU.EX2 R187, R187 ;  /* 0x000000bb00bb7308 */ /* 0x000ff00000000800 */
[----:B------:R-:W-:Y:S01]  /*96c0*/  MUFU.EX2 R198, R198 ;  /* 0x000000c600c67308 */ /* 0x000fe20000000800 */
[----:B----4-:R-:W-:-:S07]  /*96d0*/  FMNMX.FTZ R3, R3, R0, !PT ;  /* 0x0000000003037209 */ /* 0x010fce0007810000 */
[----:B------:R-:W-:Y:S01]  /*96e0*/  MUFU.EX2 R161, R161 ;  /* 0x000000a100a17308 */ /* 0x000fe20000000800 */
[C---:B------:R-:W-:Y:S01]  /*96f0*/  FADD.FTZ R0, -R3.reuse, R20 ;  /* 0x0000001403007221 */ /* 0x040fe20000010100 */
[----:B------:R-:W-:-:S03]  /*9700*/  FMUL.FTZ R156, R3, UR5 ;  /* 0x00000005039c7c20 */ /* 0x000fc60008410000 */
[----:B------:R-:W-:Y:S01]  /*9710*/  FMUL.FTZ R0, R0, UR5 ;  /* 0x0000000500007c20 */ /* 0x000fe20008410000 */
[--C-:B------:R-:W-:Y:S01]  /*9720*/  FFMA.FTZ R209, R185, UR5, -R156.reuse ;  /* 0x00000005b9d17c23 */ /* 0x100fe2000801089c */
[--C-:B------:R-:W-:Y:S01]  /*9730*/  FFMA.FTZ R160, R184, UR5, -R156.reuse ;  /* 0x00000005b8a07c23 */ /* 0x100fe2000801089c */
[--C-:B------:R-:W-:Y:S01]  /*9740*/  FFMA.FTZ R211, R186, UR5, -R156.reuse ;  /* 0x00000005bad37c23 */ /* 0x100fe2000801089c */
[--C-:B------:R-:W-:Y:S01]  /*9750*/  FFMA.FTZ R164, R189, UR5, -R156.reuse ;  /* 0x00000005bda47c23 */ /* 0x100fe2000801089c */
[--C-:B------:R-:W-:Y:S01]  /*9760*/  FFMA.FTZ R205, R176, UR5, -R156.reuse ;  /* 0x00000005b0cd7c23 */ /* 0x100fe2000801089c */
[----:B------:R-:W-:Y:S01]  /*9770*/  MUFU.EX2 R0, R0 ;  /* 0x0000000000007308 */ /* 0x000fe20000000800 */
[--C-:B------:R-:W-:Y:S01]  /*9780*/  FFMA.FTZ R168, R178, UR5, -R156.reuse ;  /* 0x00000005b2a87c23 */ /* 0x100fe2000801089c */
[--C-:B------:R-:W-:Y:S01]  /*9790*/  FFMA.FTZ R207, R179, UR5, -R156.reuse ;  /* 0x00000005b3cf7c23 */ /* 0x100fe2000801089c */
[--C-:B------:R-:W-:Y:S01]  /*97a0*/  FFMA.FTZ R199, R166, UR5, -R156.reuse ;  /* 0x00000005a6c77c23 */ /* 0x100fe2000801089c */
[--C-:B------:R-:W-:Y:S01]  /*97b0*/  FFMA.FTZ R172, R157, UR5, -R156.reuse ;  /* 0x000000059dac7c23 */ /* 0x100fe2000801089c */
[--C-:B------:R-:W-:Y:S01]  /*97c0*/  FFMA.FTZ R203, R174, UR5, -R156.reuse ;  /* 0x00000005aecb7c23 */ /* 0x100fe2000801089c */
[----:B---3--:R-:W-:Y:S01]  /*97d0*/  FADD.FTZ R174, R210, R15 ;  /* 0x0000000fd2ae7221 */ /* 0x008fe20000010000 */
[--C-:B------:R-:W-:Y:S01]  /*97e0*/  FFMA.FTZ R201, R170, UR5, -R156.reuse ;  /* 0x00000005aac97c23 */ /* 0x100fe2000801089c */
[----:B------:R-:W3:Y:S01]  /*97f0*/  MUFU.EX2 R209, R209 ;  /* 0x000000d100d17308 */ /* 0x000ee20000000800 */
[--C-:B------:R-:W-:Y:S01]  /*9800*/  FFMA.FTZ R170, R171, UR5, -R156.reuse ;  /* 0x00000005abaa7c23 */ /* 0x100fe2000801089c */
[----:B------:R-:W-:Y:S01]  /*9810*/  FFMA.FTZ R157, R162, UR5, -R156 ;  /* 0x00000005a29d7c23 */ /* 0x000fe2000801089c */
[----:B0-----:R-:W-:Y:S01]  /*9820*/  FADD.FTZ R171, R197, R174 ;  /* 0x000000aec5ab7221 */ /* 0x001fe20000010000 */
[--C-:B------:R-:W-:Y:S01]  /*9830*/  FFMA.FTZ R175, R175, UR5, -R156.reuse ;  /* 0x00000005afaf7c23 */ /* 0x100fe2000801089c */
[--C-:B------:R-:W-:Y:S01]  /*9840*/  FFMA.FTZ R163, R163, UR5, -R156.reuse ;  /* 0x00000005a3a37c23 */ /* 0x100fe2000801089c */
[--C-:B------:R-:W-:Y:S01]  /*9850*/  FFMA.FTZ R167, R167, UR5, -R156.reuse ;  /* 0x00000005a7a77c23 */ /* 0x100fe2000801089c */
[----:B-1----:R-:W-:Y:S01]  /*9860*/  FADD.FTZ R174, R204, R171 ;  /* 0x000000abccae7221 */ /* 0x002fe20000010000 */
[----:B------:R-:W0:Y:S01]  /*9870*/  MUFU.EX2 R160, R160 ;  /* 0x000000a000a07308 */ /* 0x000e220000000800 */
[--C-:B------:R-:W-:Y:S01]  /*9880*/  FFMA.FTZ R154, R154, UR5, -R156.reuse ;  /* 0x000000059a9a7c23 */ /* 0x100fe2000801089c */
[--C-:B------:R-:W-:Y:S01]  /*9890*/  FFMA.FTZ R155, R155, UR5, -R156.reuse ;  /* 0x000000059b9b7c23 */ /* 0x100fe2000801089c */
[--C-:B------:R-:W-:Y:S01]  /*98a0*/  FFMA.FTZ R158, R158, UR5, -R156.reuse ;  /* 0x000000059e9e7c23 */ /* 0x100fe2000801089c */
[----:B------:R-:W-:Y:S01]  /*98b0*/  FFMA.FTZ R156, R159, UR5, -R156 ;  /* 0x000000059f9c7c23 */ /* 0x000fe2000801089c */
[----:B--2---:R-:W-:Y:S01]  /*98c0*/  FADD.FTZ R159, R177, R174 ;  /* 0x000000aeb19f7221 */ /* 0x004fe20000010000 */
[----:B------:R-:W-:-:S02]  /*98d0*/  F2FP.F16.F32.PACK_AB R210, R197, R210 ;  /* 0x000000d2c5d2723e */ /* 0x000fc400000000ff */
[----:B------:R-:W1:Y:S01]  /*98e0*/  MUFU.EX2 R211, R211 ;  /* 0x000000d300d37308 */ /* 0x000e620000000800 */
[----:B---3--:R-:W-:Y:S01]  /*98f0*/  FFMA.FTZ R165, R0, R14, R209 ;  /* 0x0000000e00a57223 */ /* 0x008fe200000100d1 */
[----:B------:R-:W-:-:S06]  /*9900*/  F2FP.F16.F32.PACK_AB R204, R177, R204 ;  /* 0x000000ccb1cc723e */ /* 0x000fcc00000000ff */
[----:B------:R-:W2:Y:S01]  /*9910*/  MUFU.EX2 R164, R164 ;  /* 0x000000a400a47308 */ /* 0x000ea20000000800 */
[C---:B0-----:R-:W-:Y:S01]  /*9920*/  FADD.FTZ R166, R160.reuse, R165 ;  /* 0x000000a5a0a67221 */ /* 0x041fe20000010000 */
[----:B------:R-:W-:-:S06]  /*9930*/  F2FP.F16.F32.PACK_AB R209, R160, R209 ;  /* 0x000000d1a0d1723e */ /* 0x000fcc00000000ff */
[----:B------:R-:W0:Y:S01]  /*9940*/  MUFU.EX2 R205, R205 ;  /* 0x000000cd00cd7308 */ /* 0x000e220000000800 */
[----:B-1----:R-:W-:-:S07]  /*9950*/  FADD.FTZ R165, R211, R166 ;  /* 0x000000a6d3a57221 */ /* 0x002fce0000010000 */
[----:B------:R-:W1:Y:S01]  /*9960*/  MUFU.EX2 R168, R168 ;  /* 0x000000a800a87308 */ /* 0x000e620000000800 */
[C---:B--2---:R-:W-:Y:S01]  /*9970*/  FADD.FTZ R166, R164.reuse, R165 ;  /* 0x000000a5a4a67221 */ /* 0x044fe20000010000 */
[----:B------:R-:W-:-:S06]  /*9980*/  F2FP.F16.F32.PACK_AB R211, R164, R211 ;  /* 0x000000d3a4d3723e */ /* 0x000fcc00000000ff */
[----:B------:R-:W2:Y:S08]  /*9990*/  MUFU.EX2 R207, R207 ;  /* 0x000000cf00cf7308 */ /* 0x000eb00000000800 */
[----:B------:R-:W3:Y:S08]  /*99a0*/  MUFU.EX2 R172, R172 ;  /* 0x000000ac00ac7308 */ /* 0x000ef00000000800 */
[----:B------:R-:W4:Y:S08]  /*99b0*/  MUFU.EX2 R201, R201 ;  /* 0x000000c900c97308 */ /* 0x000f300000000800 */
[----:B------:R0:W-:Y:S08]  /*99c0*/  MUFU.EX2 R14, R157 ;  /* 0x0000009d000e7308 */ /* 0x0001f00000000800 */
[----:B------:R-:W5:Y:S01]  /*99d0*/  MUFU.EX2 R170, R170 ;  /* 0x000000aa00aa7308 */ /* 0x000f620000000800 */
[----:B0-----:R-:W-:Y:S01]  /*99e0*/  FADD.FTZ R157, R205, R166 ;  /* 0x000000a6cd9d7221 */ /* 0x001fe20000010000 */
[----:B------:R-:W-:Y:S01]  /*99f0*/  FADD.FTZ R166, R206, R159 ;  /* 0x0000009fcea67221 */ /* 0x000fe20000010000 */
[----:B-1----:R-:W-:-:S02]  /*9a00*/  F2FP.F16.F32.PACK_AB R205, R168, R205 ;  /* 0x000000cda8cd723e */ /* 0x002fc400000000ff */
[----:B------:R-:W-:Y:S01]  /*9a10*/  FADD.FTZ R160, R168, R157 ;  /* 0x0000009da8a07221 */ /* 0x000fe20000010000 */
[C---:B------:R-:W-:Y:S01]  /*9a20*/  FADD.FTZ R159, R191.reuse, R166 ;  /* 0x000000a6bf9f7221 */ /* 0x040fe20000010000 */
[----:B------:R-:W-:Y:S01]  /*9a30*/  F2FP.F16.F32.PACK_AB R206, R191, R206 ;  /* 0x000000cebfce723e */ /* 0x000fe200000000ff */
[----:B------:R-:W0:Y:S01]  /*9a40*/  MUFU.EX2 R203, R203 ;  /* 0x000000cb00cb7308 */ /* 0x000e220000000800 */
[----:B--2---:R-:W-:Y:S01]  /*9a50*/  FADD.FTZ R157, R207, R160 ;  /* 0x000000a0cf9d7221 */ /* 0x004fe20000010000 */
[----:B------:R-:W-:Y:S01]  /*9a60*/  FADD.FTZ R164, R200, R159 ;  /* 0x0000009fc8a47221 */ /* 0x000fe20000010000 */
[C---:B---3--:R-:W-:Y:S02]  /*9a70*/  F2FP.F16.F32.PACK_AB R207, R172.reuse, R207 ;  /* 0x000000cfaccf723e */ /* 0x048fe400000000ff */
[----:B------:R-:W-:Y:S01]  /*9a80*/  FADD.FTZ R160, R172, R157 ;  /* 0x0000009daca07221 */ /* 0x000fe20000010000 */
[C---:B------:R-:W-:Y:S01]  /*9a90*/  FADD.FTZ R159, R181.reuse, R164 ;  /* 0x000000a4b59f7221 */ /* 0x040fe20000010000 */
[----:B------:R-:W-:Y:S01]  /*9aa0*/  F2FP.F16.F32.PACK_AB R200, R181, R200 ;  /* 0x000000c8b5c8723e */ /* 0x000fe200000000ff */
[----:B------:R-:W1:Y:S01]  /*9ab0*/  MUFU.EX2 R162, R175 ;  /* 0x000000af00a27308 */ /* 0x000e620000000800 */
[----:B----4-:R-:W-:Y:S01]  /*9ac0*/  FADD.FTZ R157, R201, R160 ;  /* 0x000000a0c99d7221 */ /* 0x010fe20000010000 */
[----:B------:R-:W-:Y:S01]  /*9ad0*/  FADD.FTZ R164, R202, R159 ;  /* 0x0000009fcaa47221 */ /* 0x000fe20000010000 */
[----:B-----5:R-:W-:-:S02]  /*9ae0*/  F2FP.F16.F32.PACK_AB R201, R170, R201 ;  /* 0x000000c9aac9723e */ /* 0x020fc400000000ff */
[----:B------:R-:W-:Y:S01]  /*9af0*/  FADD.FTZ R160, R170, R157 ;  /* 0x0000009daaa07221 */ /* 0x000fe20000010000 */
[C---:B------:R-:W-:Y:S01]  /*9b00*/  FADD.FTZ R159, R169.reuse, R164 ;  /* 0x000000a4a99f7221 */ /* 0x040fe20000010000 */
[----:B------:R-:W-:Y:S01]  /*9b10*/  F2FP.F16.F32.PACK_AB R202, R169, R202 ;  /* 0x000000caa9ca723e */ /* 0x000fe200000000ff */
[----:B------:R-:W2:Y:S01]  /*9b20*/  MUFU.EX2 R15, R163 ;  /* 0x000000a3000f7308 */ /* 0x000ea20000000800 */
[----:B0-----:R-:W-:-:S07]  /*9b30*/  FADD.FTZ R157, R203, R160 ;  /* 0x000000a0cb9d7221 */ /* 0x001fce0000010000 */
[----:B------:R-:W0:Y:S01]  /*9b40*/  MUFU.EX2 R199, R199 ;  /* 0x000000c700c77308 */ /* 0x000e220000000800 */
[C---:B-1----:R-:W-:Y:S01]  /*9b50*/  FADD.FTZ R157, R162.reuse, R157 ;  /* 0x0000009da29d7221 */ /* 0x042fe20000010000 */
[----:B------:R-:W-:-:S03]  /*9b60*/  F2FP.F16.F32.PACK_AB R203, R162, R203 ;  /* 0x000000cba2cb723e */ /* 0x000fc600000000ff */
[----:B------:R-:W-:-:S03]  /*9b70*/  FADD.FTZ R160, R14, R157 ;  /* 0x0000009d0ea07221 */ /* 0x000fc60000010000 */
[----:B------:R-:W1:Y:S01]  /*9b80*/  MUFU.EX2 R167, R167 ;  /* 0x000000a700a77308 */ /* 0x000e620000000800 */
[C---:B--2---:R-:W-:Y:S01]  /*9b90*/  FADD.FTZ R160, R15.reuse, R160 ;  /* 0x000000a00fa07221 */ /* 0x044fe20000010000 */
[----:B------:R-:W-:-:S06]  /*9ba0*/  F2FP.F16.F32.PACK_AB R197, R15, R14 ;  /* 0x0000000e0fc5723e */ /* 0x000fcc00000000ff */
[----:B------:R-:W-:Y:S01]  /*9bb0*/  MUFU.EX2 R21, R21 ;  /* 0x0000001500157308 */ /* 0x000fe20000000800 */
[----:B------:R-:W-:Y:S02]  /*9bc0*/  WARPGROUP.DEPBAR.LE gsb0, 0x0 ;  /* 0x00008000000079c5 */ /* 0x000fe40000010000 */
[----:B0-----:R-:W-:Y:S01]  /*9bd0*/  FADD.FTZ R160, R199, R160 ;  /* 0x000000a0c7a07221 */ /* 0x001fe20000010000 */
[----:B------:R-:W-:Y:S04]  /*9be0*/  @!P1 SYNCS.ARRIVE.TRANS64.RED.A1T0 RZ, [UR6], RZ ;  /* 0x000000ffffff99a7 */ /* 0x000fe80008100406 */
[----:B------:R0:W2:Y:S01]  /*9bf0*/  MUFU.EX2 R193, R154 ;  /* 0x0000009a00c17308 */ /* 0x0000a20000000800 */
[C---:B-1----:R-:W-:Y:S01]  /*9c00*/  FADD.FTZ R160, R167.reuse, R160 ;  /* 0x000000a0a7a07221 */ /* 0x042fe20000010000 */
[----:B------:R-:W-:Y:S01]  /*9c10*/  F2FP.F16.F32.PACK_AB R199, R167, R199 ;  /* 0x000000c7a7c7723e */ /* 0x000fe200000000ff */
[----:B------:R-:W-:Y:S01]  /*9c20*/  @!P1 SYNCS.ARRIVE.TRANS64.RED.A1T0 RZ, [UR4], RZ ;  /* 0x000000ffffff99a7 */ /* 0x000fe20008100404 */
[----:B------:R-:W-:-:S04]  /*9c30*/  UIADD3 UR4, UR7, -0x1, URZ ;  /* 0xffffffff07047890 */ /* 0x000fc8000fffe03f */
[----:B------:R-:W1:Y:S01]  /*9c40*/  MUFU.EX2 R152, R152 ;  /* 0x0000009800987308 */ /* 0x000e620000000800 */
[----:B0-----:R-:W-:Y:S01]  /*9c50*/  FADD.FTZ R154, R196, R159 ;  /* 0x0000009fc49a7221 */ /* 0x001fe20000010000 */
[C---:B------:R-:W-:Y:S01]  /*9c60*/  F2FP.F16.F32.PACK_AB R196, R187.reuse, R196 ;  /* 0x000000c4bbc4723e */ /* 0x040fe200000000ff */
[----:B------:R-:W-:Y:S02]  /*9c70*/  IMAD.U32 R224, RZ, RZ, UR4 ;  /* 0x00000004ffe07e24 */ /* 0x000fe4000f8e00ff */
[----:B------:R-:W-:-:S03]  /*9c80*/  FADD.FTZ R157, R187, R154 ;  /* 0x0000009abb9d7221 */ /* 0x000fc60000010000 */
[----:B------:R-:W0:Y:S01]  /*9c90*/  MUFU.EX2 R155, R155 ;  /* 0x0000009b009b7308 */ /* 0x000e220000000800 */
[----:B------:R-:W-:Y:S01]  /*9ca0*/  FADD.FTZ R154, R198, R157 ;  /* 0x0000009dc69a7221 */ /* 0x000fe20000010000 */
[----:B--2---:R-:W-:Y:S01]  /*9cb0*/  FADD.FTZ R160, R193, R160 ;  /* 0x000000a0c1a07221 */ /* 0x004fe20000010000 */
[C---:B------:R-:W-:Y:S02]  /*9cc0*/  F2FP.F16.F32.PACK_AB R198, R161.reuse, R198 ;  /* 0x000000c6a1c6723e */ /* 0x040fe400000000ff */
[----:B------:R-:W-:-:S03]  /*9cd0*/  FADD.FTZ R154, R161, R154 ;  /* 0x0000009aa19a7221 */ /* 0x000fc60000010000 */
[----:B------:R-:W2:Y:S01]  /*9ce0*/  MUFU.EX2 R153, R153 ;  /* 0x0000009900997308 */ /* 0x000ea20000000800 */
[----:B------:R-:W-:Y:S01]  /*9cf0*/  FADD.FTZ R15, R21, R154 ;  /* 0x0000009a150f7221 */ /* 0x000fe20000010000 */
[C---:B-1----:R-:W-:Y:S01]  /*9d00*/  F2FP.F16.F32.PACK_AB R192, R152.reuse, R21 ;  /* 0x0000001598c0723e */ /* 0x042fe200000000ff */
[----:B------:R-:W-:Y:S02]  /*9d10*/  IMAD.MOV.U32 R21, RZ, RZ, R4 ;  /* 0x000000ffff157224 */ /* 0x000fe400078e0004 */
[----:B------:R-:W-:-:S03]  /*9d20*/  FADD.FTZ R14, R152, R15 ;  /* 0x0000000f980e7221 */ /* 0x000fc60000010000 */
[----:B------:R-:W1:Y:S01]  /*9d30*/  MUFU.EX2 R195, R158 ;  /* 0x0000009e00c37308 */ /* 0x000e620000000800 */
[C---:B0-----:R-:W-:Y:S01]  /*9d40*/  FADD.FTZ R160, R155.reuse, R160 ;  /* 0x000000a09ba07221 */ /* 0x041fe20000010000 */
[----:B------:R-:W-:-:S06]  /*9d50*/  F2FP.F16.F32.PACK_AB R193, R155, R193 ;  /* 0x000000c19bc1723e */ /* 0x000fcc00000000ff */
[----:B------:R-:W0:Y:S01]  /*9d60*/  MUFU.EX2 R20, R173 ;  /* 0x000000ad00147308 */ /* 0x000e220000000800 */
[----:B--2---:R-:W-:-:S07]  /*9d70*/  FADD.FTZ R15, R153, R14 ;  /* 0x0000000e990f7221 */ /* 0x004fce0000010000 */
[----:B------:R-:W2:Y:S01]  /*9d80*/  MUFU.EX2 R156, R156 ;  /* 0x0000009c009c7308 */ /* 0x000ea20000000800 */
[----:B-1----:R-:W-:Y:S01]  /*9d90*/  FADD.FTZ R160, R195, R160 ;  /* 0x000000a0c3a07221 */ /* 0x002fe20000010000 */
[C---:B0-----:R-:W-:Y:S01]  /*9da0*/  FADD.FTZ R15, R20.reuse, R15 ;  /* 0x0000000f140f7221 */ /* 0x041fe20000010000 */
[----:B------:R-:W-:Y:S01]  /*9db0*/  F2FP.F16.F32.PACK_AB R194, R20, R153 ;  /* 0x0000009914c2723e */ /* 0x000fe200000000ff */
[----:B------:R-:W-:Y:S02]  /*9dc0*/  IMAD.MOV.U32 R20, RZ, RZ, R3 ;  /* 0x000000ffff147224 */ /* 0x000fe400078e0003 */
[C---:B--2---:R-:W-:Y:S01]  /*9dd0*/  FADD.FTZ R14, R156.reuse, R160 ;  /* 0x000000a09c0e7221 */ /* 0x044fe20000010000 */
[----:B------:R-:W-:Y:S01]  /*9de0*/  F2FP.F16.F32.PACK_AB R195, R156, R195 ;  /* 0x000000c39cc3723e */ /* 0x000fe200000000ff */
[----:B------:R-:W-:Y:S06]  /*9df0*/  @P2 BRA `(.L_x_277) ;  /* 0xffffffc000542947 */ /* 0x000fec000383ffff */
.L_x_268:
        /* <DEDUP_REMOVED lines=131> */
.L_x_278:
[----:B------:R-:W-:Y:S01]  /*a630*/  IMAD R11, R16, 0x8, R5 ;  /* 0x00000008100b7824 */ /* 0x000fe200078e0205 */
[----:B------:R-:W-:-:S04]  /*a640*/  SHF.L.U32 R0, R17, 0x1f, RZ ;  /* 0x0000001f11007819 */ /* 0x000fc800000006ff */
[----:B------:R0:W1:Y:S01]  /*a650*/  SYNCS.PHASECHK.TRANS64.TRYWAIT P2, [R11+URZ+0x38850], R0 ;  /* 0x038850000b0075a7 */ /* 0x000062000804017f */
[----:B------:R-:W-:Y:S05]  /*a660*/  @!P0 BRA `(.L_x_279) ;  /* 0x0000000000048947 */ /* 0x000fea0003800000 */
[----:B------:R-:W-:Y:S01]  /*a670*/  BPT.TRAP 0x1 ;  /* 0x000000040000795c */ /* 0x000fe20000300000 */
.L_x_279:
[----:B-1----:R-:W-:Y:S05]  /*a680*/  @P2 BRA `(.L_x_280) ;  /* 0x0000000000082947 */ /* 0x002fea0003800000 */
[----:B------:R-:W1:Y:S02]  /*a690*/  SYNCS.PHASECHK.TRANS64.TRYWAIT P0, [R11+URZ+0x38850], R0 ;  /* 0x038850000b0075a7 */ /* 0x000e64000800017f */
[----:B-1----:R-:W-:Y:S05]  /*a6a0*/  @!P0 BRA `(.L_x_281) ;  /* 0x0000008c004c8947 */ /* 0x002fea0003800000 */
.L_x_280:
[----:B------:R-:W-:Y:S05]  /*a6b0*/  WARPSYNC.ALL ;  /* 0x0000000000007948 */ /* 0x000fea0003800000 */
[----:B------:R-:W-:Y:S01]  /*a6c0*/  VIADD R5, R5, 0x400 ;  /* 0x0000040005057836 */ /* 0x000fe20000000000 */
[----:B------:R-:W-:Y:S01]  /*a6d0*/  MOV R7, 0x40000040 ;  /* 0x4000004000077802 */ /* 0x000fe20000000f00 */
[----:B------:R-:W-:Y:S01]  /*a6e0*/  WARPGROUP.ARRIVE ;  /* 0x00000000000079c5 */ /* 0x000fe20000000000 */
[----:B------:R-:W-:Y:S01]  /*a6f0*/  IMAD.MOV.U32 R9, RZ, RZ, 0x40000040 ;  /* 0x40000040ff097424 */ /* 0x000fe200078e00ff */
[----:B01----:R-:W0:Y:S01]  /*a700*/  SHFL.BFLY PT, R0, R15, 0x2, 0x1f ;  /* 0x0c401f000f007f89 */ /* 0x003e2200000e0000 */
[----:B------:R-:W-:Y:S01]  /*a710*/  SHF.R.U32.HI R5, RZ, 0x4, R5 ;  /* 0x00000004ff057819 */ /* 0x000fe20000011605 */
[----:B------:R-:W-:Y:S01]  /*a720*/  @!P1 VIADD R11, R11, 0x38860 ;  /* 0x000388600b0b9836 */ /* 0x000fe20000000000 */
[----:B------:R-:W-:Y:S01]  /*a730*/  R2UR UR7, R7 ;  /* 0x00000000070772ca */ /* 0x000fe200000e0000 */
[----:B------:R-:W-:Y:S01]  /*a740*/  IMAD.MOV.U32 R7, RZ, RZ, 0x40000040 ;  /* 0x40000040ff077424 */ /* 0x000fe200078e00ff */
[----:B------:R-:W-:Y:S01]  /*a750*/  LOP3.LUT R5, R5, 0x3fff, RZ, 0xc0, !PT ;  /* 0x00003fff05057812 */ /* 0x000fe200078ec0ff */
[----:B------:R-:W-:Y:S01]  /*a760*/  IMAD.U32 R13, RZ, RZ, UR5 ;  /* 0x00000005ff0d7e24 */ /* 0x000fe2000f8e00ff */
[----:B------:R-:W-:Y:S01]  /*a770*/  @!P1 PRMT R11, RZ, 0x654, R11 ;  /* 0x00000654ff0b9816 */ /* 0x000fe2000000000b */
[----:B------:R-:W-:Y:S01]  /*a780*/  VIADD R216, R216, 0x1 ;  /* 0x00000001d8d87836 */ /* 0x000fe20000000000 */
[----:B------:R-:W-:-:S05]  /*a790*/  LOP3.LUT R5, R5, 0x2800000, RZ, 0xfc, !PT ;  /* 0x0280000005057812 */ /* 0x000fca00078efcff */
[C---:B------:R-:W-:Y:S02]  /*a7a0*/  IMAD R6, R16.reuse, 0xa00, R5 ;  /* 0x00000a0010067824 */ /* 0x040fe400078e0205 */
[----:B------:R-:W1:Y:S01]  /*a7b0*/  SHFL.BFLY PT, R5, R14, 0x2, 0x1f ;  /* 0x0c401f000e057f89 */ /* 0x000e6200000e0000 */
[----:B------:R-:W-:Y:S02]  /*a7c0*/  VIADD R16, R16, 0x1 ;  /* 0x0000000110107836 */ /* 0x000fe40000000000 */
[C---:B------:R-:W-:Y:S01]  /*a7d0*/  R2UR UR6, R6.reuse ;  /* 0x00000000060672ca */ /* 0x040fe200000e0000 */
[----:B------:R-:W-:Y:S02]  /*a7e0*/  VIADD R8, R6, 0x80 ;  /* 0x0000008006087836 */ /* 0x000fe40000000000 */
[----:B------:R-:W-:Y:S01]  /*a7f0*/  ISETP.NE.AND P2, PT, R16, 0x2, PT ;  /* 0x000000021000780c */ /* 0x000fe20003f45270 */
[----:B0-----:R-:W-:-:S03]  /*a800*/  FADD.FTZ R0, R0, R15 ;  /* 0x0000000f00007221 */ /* 0x001fc60000010000 */
[----:B------:R-:W-:-:S06]  /*a810*/  SEL R16, R16, RZ, P2 ;  /* 0x000000ff10107207 */ /* 0x000fcc0001000000 */
[----:B------:R-:W-:Y:S01]  /*a820*/  HGMMA.64x256x16.F32 R24, R208, gdesc[UR4].tnspB, R24, gsb0 ;  /* 0x43e00004d0187df0 */ /* 0x000fe20008000818 */
[----:B------:R-:W-:Y:S01]  /*a830*/  R2UR UR6, R8 ;  /* 0x00000000080672ca */ /* 0x000fe200000e0000 */
[----:B------:R-:W-:Y:S01]  /*a840*/  VIADD R8, R6, 0x100 ;  /* 0x0000010006087836 */ /* 0x000fe20000000000 */
[----:B------:R-:W-:Y:S01]  /*a850*/  R2UR UR7, R9 ;  /* 0x00000000090772ca */ /* 0x000fe200000e0000 */
[----:B------:R-:W-:Y:S02]  /*a860*/  IMAD.MOV.U32 R9, RZ, RZ, 0x40000040 ;  /* 0x40000040ff097424 */ /* 0x000fe400078e00ff */
[----:B-1----:R-:W-:Y:S02]  /*a870*/  FADD.FTZ R2, R5, R14 ;  /* 0x0000000e05027221 */ /* 0x002fe40000010000 */
[----:B------:R-:W0:Y:S02]  /*a880*/  SHFL.BFLY PT, R5, R0, 0x1, 0x1f ;  /* 0x0c201f0000057f89 */ /* 0x000e2400000e0000 */
[----:B0-----:R-:W-:Y:S01]  /*a890*/  FADD.FTZ R10, R0, R5 ;  /* 0x00000005000a7221 */ /* 0x001fe20000010000 */
[----:B------:R-:W-:Y:S01]  /*a8a0*/  IMAD.MOV.U32 R5, RZ, RZ, RZ ;  /* 0x000000ffff057224 */ /* 0x000fe200078e00ff */
[----:B------:R-:W-:-:S03]  /*a8b0*/  SEL R0, RZ, 0x1, P2 ;  /* 0x00000001ff007807 */ /* 0x000fc60001000000 */
[----:B------:R-:W-:Y:S02]  /*a8c0*/  FSETP.NE.FTZ.AND P0, PT, R10, RZ, PT ;  /* 0x000000ff0a00720b */ /* 0x000fe40003f15000 */
[----:B------:R-:W-:Y:S01]  /*a8d0*/  LOP3.LUT R17, R17, R0, RZ, 0x3c, !PT ;  /* 0x0000000011117212 */ /* 0x000fe200078e3cff */
[----:B------:R-:W-:Y:S01]  /*a8e0*/  IMAD.MOV.U32 R0, RZ, RZ, -0x800000 ;  /* 0xff800000ff007424 */ /* 0x000fe200078e00ff */
[----:B------:R-:W-:Y:S02]  /*a8f0*/  WARPGROUP.DEPBAR.LE gsb0, 0x0 ;  /* 0x00008000000079c5 */ /* 0x000fe40000010000 */
[----:B------:R-:W-:-:S07]  /*a900*/  WARPGROUP.ARRIVE ;  /* 0x00000000000079c5 */ /* 0x000fce0000000000 */
[----:B------:R-:W-:Y:S01]  /*a910*/  HGMMA.64x256x16.F32 R24, R204, gdesc[UR4].tnspB, R24, gsb0 ;  /* 0x43e00004cc187df0 */ /* 0x000fe20008000818 */
[----:B------:R-:W-:Y:S01]  /*a920*/  R2UR UR6, R8 ;  /* 0x00000000080672ca */ /* 0x000fe200000e0000 */
[C---:B------:R-:W-:Y:S01]  /*a930*/  VIADD R8, R6.reuse, 0x180 ;  /* 0x0000018006087836 */ /* 0x040fe20000000000 */
[----:B------:R-:W-:Y:S01]  /*a940*/  R2UR UR7, R9 ;  /* 0x00000000090772ca */ /* 0x000fe200000e0000 */
[----:B------:R-:W-:Y:S01]  /*a950*/  IMAD.MOV.U32 R9, RZ, RZ, 0x40000040 ;  /* 0x40000040ff097424 */ /* 0x000fe200078e00ff */
[----:B------:R-:W-:Y:S01]  /*a960*/  IADD3 R6, R6, 0x200, RZ ;  /* 0x0000020006067810 */ /* 0x000fe20007ffe0ff */
[----:B------:R-:W-:Y:S02]  /*a970*/  WARPGROUP.DEPBAR.LE gsb0, 0x0 ;  /* 0x00008000000079c5 */ /* 0x000fe40000010000 */
[----:B------:R-:W-:-:S15]  /*a980*/  WARPGROUP.ARRIVE ;  /* 0x00000000000079c5 */ /* 0x000fde0000000000 */
[----:B------:R-:W-:-:S05]  /*a990*/  NOP ;  /* 0x0000000000007918 */ /* 0x000fca0000000000 */
[----:B------:R-:W-:Y:S01]  /*a9a0*/  HGMMA.64x256x16.F32 R24, R200, gdesc[UR4].tnspB, R24, gsb0 ;  /* 0x43e00004c8187df0 */ /* 0x000fe20008000818 */
[----:B------:R-:W-:Y:S02]  /*a9b0*/  R2UR UR6, R8 ;  /* 0x00000000080672ca */ /* 0x000fe400000e0000 */
[----:B------:R-:W-:Y:S01]  /*a9c0*/  R2UR UR7, R9 ;  /* 0x00000000090772ca */ /* 0x000fe200000e0000 */
[----:B------:R-:W0:Y:S02]  /*a9d0*/  @P0 MUFU.LG2 R8, R10 ;  /* 0x0000000a00080308 */ /* 0x000e240000000c00 */
[----:B0-----:R-:W-:Y:S01]  /*a9e0*/  @P0 FMUL.FTZ R8, R8, 0.69314718246459960938 ;  /* 0x3f31721808080820 */ /* 0x001fe20000410000 */
[----:B------:R-:W-:Y:S02]  /*a9f0*/  WARPGROUP.DEPBAR.LE gsb0, 0x0 ;  /* 0x00008000000079c5 */ /* 0x000fe40000010000 */
[----:B------:R-:W-:-:S15]  /*aa00*/  WARPGROUP.ARRIVE ;  /* 0x00000000000079c5 */ /* 0x000fde0000000000 */
[----:B------:R-:W-:-:S04]  /*aa10*/  NOP ;  /* 0x0000000000007918 */ /* 0x000fc80000000000 */
[----:B------:R-:W-:Y:S01]  /*aa20*/  HGMMA.64x256x16.F32 R24, R196, gdesc[UR4].tnspB, R24, gsb0 ;  /* 0x43e00004c4187df0 */ /* 0x000fe20008000818 */
[----:B------:R-:W-:Y:S01]  /*aa30*/  R2UR UR6, R6 ;  /* 0x00000000060672ca */ /* 0x000fe200000e0000 */
[----:B------:R-:W-:Y:S01]  /*aa40*/  IMAD.MOV.U32 R6, RZ, RZ, RZ ;  /* 0x000000ffff067224 */ /* 0x000fe200078e00ff */
[----:B------:R-:W-:Y:S02]  /*aa50*/  R2UR UR7, R7 ;  /* 0x00000000070772ca */ /* 0x000fe400000e0000 */
[----:B------:R-:W0:Y:S03]  /*aa60*/  SHFL.BFLY PT, R7, R2, 0x1, 0x1f ;  /* 0x0c201f0002077f89 */ /* 0x000e2600000e0000 */
[----:B------:R-:W-:Y:S01]  /*aa70*/  @P0 MUFU.RCP R6, R10 ;  /* 0x0000000a00060308 */ /* 0x000fe20000001000 */
[----:B0-----:R-:W-:Y:S01]  /*aa80*/  FADD.FTZ R12, R2, R7 ;  /* 0x00000007020c7221 */ /* 0x001fe20000010000 */
[----:B------:R-:W-:Y:S01]  /*aa90*/  IMAD.U32 R7, RZ, RZ, UR5 ;  /* 0x00000005ff077e24 */ /* 0x000fe2000f8e00ff */
[----:B------:R-:W-:-:S03]  /*aaa0*/  MOV R2, 0xff800000 ;  /* 0xff80000000027802 */ /* 0x000fc60000000f00 */
[----:B------:R-:W-:Y:S01]  /*aab0*/  FSETP.NE.FTZ.AND P3, PT, R12, RZ, PT ;  /* 0x000000ff0c00720b */ /* 0x000fe20003f75000 */
[----:B------:R-:W-:-:S04]  /*aac0*/  @P0 FMUL.FTZ R7, R7, 0.69314718246459960938 ;  /* 0x3f31721807070820 */ /* 0x000fc80000410000 */
[----:B------:R-:W-:Y:S01]  /*aad0*/  @P0 FFMA.FTZ R2, R7, R4, R8 ;  /* 0x0000000407020223 */ /* 0x000fe20000010008 */
[----:B------:R-:W-:-:S07]  /*aae0*/  PLOP3.LUT P0, PT, PT, PT, PT, 0x8, 0x0 ;  /* 0x000000000000781c */ /* 0x000fce0003f0e170 */
[----:B------:R-:W0:Y:S01]  /*aaf0*/  @P3 MUFU.LG2 R9, R12 ;  /* 0x0000000c00093308 */ /* 0x000e220000000c00 */
[----:B------:R-:W-:-:S07]  /*ab00*/  @P3 FMUL.FTZ R13, R13, 0.69314718246459960938 ;  /* 0x3f3172180d0d3820 */ /* 0x000fce0000410000 */
[----:B------:R-:W1:Y:S01]  /*ab10*/  @P3 MUFU.RCP R5, R12 ;  /* 0x0000000c00053308 */ /* 0x000e620000001000 */
[----:B0-----:R-:W-:-:S04]  /*ab20*/  @P3 FMUL.FTZ R10, R9, 0.69314718246459960938 ;  /* 0x3f317218090a3820 */ /* 0x001fc80000410000 */
[----:B------:R-:W-:Y:S01]  /*ab30*/  @P3 FFMA.FTZ R0, R13, R3, R10 ;  /* 0x000000030d003223 */ /* 0x000fe2000001000a */
[----:B------:R-:W-:Y:S02]  /*ab40*/  WARPGROUP.DEPBAR.LE gsb0, 0x0 ;  /* 0x00008000000079c5 */ /* 0x000fe40000010000 */
[----:B------:R-:W-:-:S06]  /*ab50*/  WARPGROUP.ARRIVE ;  /* 0x00000000000079c5 */ /* 0x000fcc0000000000 */
[----:B------:R-:W-:Y:S03]  /*ab60*/  HGMMA.64x256x16.F32 R24, R192, gdesc[UR4].tnspB, R24, gsb0 ;  /* 0x43e00004c0187df0 */ /* 0x000fe60008000818 */
[----:B------:R-:W-:Y:S02]  /*ab70*/  WARPGROUP.DEPBAR.LE gsb0, 0x0 ;  /* 0x00008000000079c5 */ /* 0x000fe40000010000 */
[----:B------:R0:W-:Y:S01]  /*ab80*/  @!P1 SYNCS.ARRIVE.TRANS64.RED.A1T0 RZ, [R11+URZ], RZ ;  /* 0x000000ff0bff99a7 */ /* 0x0001e2000810043f */
[-C--:B-1----:R-:W-:Y:S01]  /*ab90*/  FMUL.FTZ R3, R83, R5.reuse ;  /* 0x0000000553037220 */ /* 0x082fe20000410000 */
        /* <DEDUP_REMOVED lines=126> */
[----:B0-----:R-:W-:-:S07]  /*b380*/  FMUL.FTZ R151, R151, R5 ;  /* 0x0000000597977220 */ /* 0x001fce0000410000 */
.L_x_260:
[----:B------:R-:W0:Y:S01]  /*b390*/  S2R R5, SR_CgaCtaId ;  /* 0x0000000000057919 */ /* 0x000e220000008800 */
[----:B------:R-:W-:Y:S01]  /*b3a0*/  MOV R152, 0x400 ;  /* 0x0000040000987802 */ /* 0x000fe20000000f00 */
[----:B------:R-:W-:Y:S01]  /*b3b0*/  BSSY B0, `(.L_x_282) ;  /* 0x00002bf000007945 */ /* 0x000fe20003800000 */
[----:B------:R-:W-:Y:S02]  /*b3c0*/  BAR.SYNC.DEFER_BLOCKING 0x5, 0x120 ;  /* 0x0144800000007b1d */ /* 0x000fe40000010000 */
[----:B0-----:R-:W-:-:S05]  /*b3d0*/  LEA R152, R5, R152, 0x18 ;  /* 0x0000009805987211 */ /* 0x001fca00078ec0ff */
[----:B------:R-:W0:Y:S02]  /*b3e0*/  LDS.128 R4, [R152+0x388d0] ;  /* 0x0388d00098047984 */ /* 0x000e240000000c00 */
[----:B0-----:R-:W-:Y:S01]  /*b3f0*/  R2UR UR5, R6 ;  /* 0x00000000060572ca */ /* 0x001fe200000e0000 */
[----:B------:R-:W-:Y:S06]  /*b400*/  BAR.ARV 0x4, 0x120 ;  /* 0x0104800000007b1d */ /* 0x000fec0000002000 */
[----:B------:R-:W-:Y:S08]  /*b410*/  @P0 BRA `(.L_x_283) ;  /* 0x0000001c00a80947 */ /* 0x000ff00003800000 */
[----:B------:R-:W0:Y:S01]  /*b420*/  S2R R11, SR_SWINHI ;  /* 0x00000000000b7919 */ /* 0x000e220000002f00 */
[----:B------:R-:W-:Y:S01]  /*b430*/  F2FP.F16.F32.PACK_AB R24, R25, R24 ;  /* 0x000000181918723e */ /* 0x000fe200000000ff */
[----:B------:R-:W-:Y:S01]  /*b440*/  ULDC.64 UR10, c[0x0][0x208] ;  /* 0x00008200000a7ab9 */ /* 0x000fe20000000a00 */
[----:B------:R-:W-:Y:S01]  /*b450*/  F2FP.F16.F32.PACK_AB R25, R164, R26 ;  /* 0x0000001aa419723e */ /* 0x000fe200000000ff */
[----:B------:R-:W-:Y:S01]  /*b460*/  BAR.SYNC.DEFER_BLOCKING 0x1, 0x100 ;  /* 0x0044000000007b1d */ /* 0x000fe20000010000 */
        /* <DEDUP_REMOVED lines=14> */
[----:B------:R-:W-:Y:S02]  /*b550*/  MOV R8, R152 ;  /* 0x0000009800087202 */ /* 0x000fe40000000f00 */
[----:B0-----:R-:W-:-:S02]  /*b560*/  MOV R9, R11 ;  /* 0x0000000b00097202 */ /* 0x001fc40000000f00 */
[----:B------:R-:W-:Y:S02]  /*b570*/  F2FP.F16.F32.PACK_AB R51, R158, R51 ;  /* 0x000000339e33723e */ /* 0x000fe400000000ff */
[----:B------:R-:W-:Y:S01]  /*b580*/  F2FP.F16.F32.PACK_AB R57, R157, R58 ;  /* 0x0000003a9d39723e */ /* 0x000fe200000000ff */
[----:B------:R-:W-:Y:S01]  /*b590*/  IMAD.WIDE R110, R221, 0x2, R8 ;  /* 0x00000002dd6e7825 */ /* 0x000fe200078e0208 */
[----:B------:R-:W-:Y:S02]  /*b5a0*/  F2FP.F16.F32.PACK_AB R64, R65, R64 ;  /* 0x000000404140723e */ /* 0x000fe400000000ff */
[----:B------:R-:W-:Y:S02]  /*b5b0*/  F2FP.F16.F32.PACK_AB R58, R61, R60 ;  /* 0x0000003c3d3a723e */ /* 0x000fe400000000ff */
[C---:B------:R-:W-:Y:S02]  /*b5c0*/  IADD3 R175, P1, R110.reuse, 0x20, RZ ;  /* 0x000000206eaf7810 */ /* 0x040fe40007f3e0ff */
[----:B------:R-:W-:-:S02]  /*b5d0*/  LOP3.LUT R11, R110, 0x380, RZ, 0xc0, !PT ;  /* 0x000003806e0b7812 */ /* 0x000fc400078ec0ff */
[C---:B------:R-:W-:Y:S01]  /*b5e0*/  IADD3 R177, P0, R110.reuse, 0x40, RZ ;  /* 0x000000406eb17810 */ /* 0x040fe20007f1e0ff */
[--C-:B------:R-:W-:Y:S01]  /*b5f0*/  IMAD.X R13, RZ, RZ, R111.reuse, P1 ;  /* 0x000000ffff0d7224 */ /* 0x100fe200008e066f */
[C---:B------:R-:W-:Y:S02]  /*b600*/  IADD3 R179, P4, R110.reuse, 0x60, RZ ;  /* 0x000000606eb37810 */ /* 0x040fe40007f9e0ff */
[C---:B------:R-:W-:Y:S01]  /*b610*/  IADD3 R183, P6, R110.reuse, 0x4020, RZ ;  /* 0x000040206eb77810 */ /* 0x040fe20007fde0ff */
[--C-:B------:R-:W-:Y:S01]  /*b620*/  IMAD.X R15, RZ, RZ, R111.reuse, P0 ;  /* 0x000000ffff0f7224 */ /* 0x100fe200000e066f */
[C---:B------:R-:W-:Y:S01]  /*b630*/  IADD3 R185, P5, R110.reuse, 0x4040, RZ ;  /* 0x000040406eb97810 */ /* 0x040fe20007fbe0ff */
[--C-:B------:R-:W-:Y:S01]  /*b640*/  IMAD.X R21, RZ, RZ, R111.reuse, P4 ;  /* 0x000000ffff157224 */ /* 0x100fe200020e066f */
[C---:B------:R-:W-:Y:S01]  /*b650*/  IADD3 R187, P2, R110.reuse, 0x4060, RZ ;  /* 0x000040606ebb7810 */ /* 0x040fe20007f5e0ff */
[--C-:B------:R-:W-:Y:S01]  /*b660*/  IMAD.X R39, RZ, RZ, R111.reuse, P6 ;  /* 0x000000ffff277224 */ /* 0x100fe200030e066f */
[C---:B------:R-:W-:Y:S01]  /*b670*/  IADD3 R189, P1, R110.reuse, 0x8000, RZ ;  /* 0x000080006ebd7810 */ /* 0x040fe20007f3e0ff */
[--C-:B------:R-:W-:Y:S01]  /*b680*/  IMAD.X R47, RZ, RZ, R111.reuse, P5 ;  /* 0x000000ffff2f7224 */ /* 0x100fe200028e066f */
[----:B------:R-:W-:Y:S01]  /*b690*/  IADD3 R181, P3, R110, 0x4000, RZ ;  /* 0x000040006eb57810 */ /* 0x000fe20007f7e0ff */
[--C-:B------:R-:W-:Y:S01]  /*b6a0*/  IMAD.X R55, RZ, RZ, R111.reuse, P2 ;  /* 0x000000ffff377224 */ /* 0x100fe200010e066f */
[----:B------:R-:W-:Y:S01]  /*b6b0*/  SHF.R.U64 R11, R11, 0x3, RZ ;  /* 0x000000030b0b7819 */ /* 0x000fe200000012ff */
[----:B------:R-:W-:Y:S01]  /*b6c0*/  IMAD.X R63, RZ, RZ, R111, P1 ;  /* 0x000000ffff3f7224 */ /* 0x000fe200008e066f */
[----:B------:R-:W-:-:S02]  /*b6d0*/  LOP3.LUT R12, R175, 0x380, RZ, 0xc0, !PT ;  /* 0x00000380af0c7812 */ /* 0x000fc400078ec0ff */
[----:B------:R-:W-:Y:S02]  /*b6e0*/  IADD3.X R31, RZ, R111, RZ, P3, !PT ;  /* 0x0000006fff1f7210 */ /* 0x000fe40001ffe4ff */
[----:B------:R-:W-:Y:S02]  /*b6f0*/  LOP3.LUT R14, R177, 0x380, RZ, 0xc0, !PT ;  /* 0x00000380b10e7812 */ /* 0x000fe400078ec0ff */
[C---:B------:R-:W-:Y:S02]  /*b700*/  IADD3 R191, P0, R110.reuse, 0x8020, RZ ;  /* 0x000080206ebf7810 */ /* 0x040fe40007f1e0ff */
[C---:B------:R-:W-:Y:S02]  /*b710*/  IADD3 R193, P4, R110.reuse, 0x8040, RZ ;  /* 0x000080406ec17810 */ /* 0x040fe40007f9e0ff */
[C---:B------:R-:W-:Y:S01]  /*b720*/  IADD3 R195, P3, R110.reuse, 0x8060, RZ ;  /* 0x000080606ec37810 */ /* 0x040fe20007f7e0ff */
[--C-:B------:R-:W-:Y:S01]  /*b730*/  IMAD.X R71, RZ, RZ, R111.reuse, P0 ;  /* 0x000000ffff477224 */ /* 0x100fe200000e066f */
[C---:B------:R-:W-:Y:S01]  /*b740*/  IADD3 R197, P6, R110.reuse, 0xc000, RZ ;  /* 0x0000c0006ec57810 */ /* 0x040fe20007fde0ff */
[----:B------:R-:W-:Y:S01]  /*b750*/  IMAD.X R79, RZ, RZ, R111, P4 ;  /* 0x000000ffff4f7224 */ /* 0x000fe200020e066f */
[----:B------:R-:W-:-:S02]  /*b760*/  IADD3 R4, P5, R110, 0xc020, RZ ;  /* 0x0000c0206e047810 */ /* 0x000fc40007fbe0ff */
[C---:B------:R-:W-:Y:S01]  /*b770*/  IADD3 R106, P2, R110.reuse, 0xc040, RZ ;  /* 0x0000c0406e6a7810 */ /* 0x040fe20007f5e0ff */
[--C-:B------:R-:W-:Y:S01]  /*b780*/  IMAD.X R99, RZ, RZ, R111.reuse, P6 ;  /* 0x000000ffff637224 */ /* 0x100fe200030e066f */
[----:B------:R-:W-:Y:S01]  /*b790*/  IADD3 R6, P1, R110, 0xc060, RZ ;  /* 0x0000c0606e067810 */ /* 0x000fe20007f3e0ff */
[--C-:B------:R-:W-:Y:S01]  /*b7a0*/  IMAD.X R103, RZ, RZ, R111.reuse, P5 ;  /* 0x000000ffff677224 */ /* 0x100fe200028e066f */
[----:B------:R-:W-:Y:S01]  /*b7b0*/  LOP3.LUT R20, R179, 0x380, RZ, 0xc0, !PT ;  /* 0x00000380b3147812 */ /* 0x000fe200078ec0ff */
[--C-:B------:R-:W-:Y:S01]  /*b7c0*/  IMAD.X R107, RZ, RZ, R111.reuse, P2 ;  /* 0x000000ffff6b7224 */ /* 0x100fe200010e066f */
[----:B------:R-:W-:Y:S01]  /*b7d0*/  LOP3.LUT R110, R11, R110, RZ, 0x3c, !PT ;  /* 0x0000006e0b6e7212 */ /* 0x000fe200078e3cff */
[----:B------:R-:W-:Y:S01]  /*b7e0*/  IMAD.X R11, RZ, RZ, R111, P1 ;  /* 0x000000ffff0b7224 */ /* 0x000fe200008e066f */
[----:B------:R-:W-:Y:S02]  /*b7f0*/  LOP3.LUT R30, R181, 0x380, RZ, 0xc0, !PT ;  /* 0x00000380b51e7812 */ /* 0x000fe400078ec0ff */
[----:B------:R-:W-:-:S02]  /*b800*/  SHF.R.U64 R12, R12, 0x3, RZ ;  /* 0x000000030c0c7819 */ /* 0x000fc400000012ff */
[----:B------:R-:W-:Y:S02]  /*b810*/  LOP3.LUT R38, R183, 0x380, RZ, 0xc0, !PT ;  /* 0x00000380b7267812 */ /* 0x000fe400078ec0ff */
[----:B------:R-:W-:Y:S02]  /*b820*/  SHF.R.U64 R14, R14, 0x3, RZ ;  /* 0x000000030e0e7819 */ /* 0x000fe400000012ff */
[----:B------:R-:W-:Y:S02]  /*b830*/  LOP3.LUT R46, R185, 0x380, RZ, 0xc0, !PT ;  /* 0x00000380b92e7812 */ /* 0x000fe400078ec0ff */
[----:B------:R-:W-:Y:S02]  /*b840*/  SHF.R.U64 R20, R20, 0x3, RZ ;  /* 0x0000000314147819 */ /* 0x000fe400000012ff */
[----:B------:R-:W-:Y:S02]  /*b850*/  LOP3.LUT R54, R187, 0x380, RZ, 0xc0, !PT ;  /* 0x00000380bb367812 */ /* 0x000fe400078ec0ff */
[----:B------:R-:W-:-:S02]  /*b860*/  IADD3.X R95, RZ, R111, RZ, P3, !PT ;  /* 0x0000006fff5f7210 */ /* 0x000fc40001ffe4ff */
[----:B------:R-:W-:Y:S02]  /*b870*/  SHF.R.U64 R30, R30, 0x3, RZ ;  /* 0x000000031e1e7819 */ /* 0x000fe400000012ff */
[----:B------:R-:W-:Y:S02]  /*b880*/  LOP3.LUT R62, R189, 0x380, RZ, 0xc0, !PT ;  /* 0x00000380bd3e7812 */ /* 0x000fe400078ec0ff */
[----:B------:R-:W-:Y:S02]  /*b890*/  LOP3.LUT R98, R197, 0x380, RZ, 0xc0, !PT ;  /* 0x00000380c5627812 */ /* 0x000fe400078ec0ff */
[----:B------:R-:W-:Y:S02]  /*b8a0*/  MOV R110, R110 ;  /* 0x0000006e006e7202 */ /* 0x000fe40000000f00 */
[----:B------:R-:W-:Y:S02]  /*b8b0*/  LOP3.LUT R12, R12, R175, RZ, 0x3c, !PT ;  /* 0x000000af0c0c7212 */ /* 0x000fe400078e3cff */
[----:B------:R-:W-:Y:S01]  /*b8c0*/  SHF.R.U64 R38, R38, 0x3, RZ ;  /* 0x0000000326267819 */ /* 0x000fe200000012ff */
[----:B------:R-:W-:Y:S01]  /*b8d0*/  STSM.16.M88.4 [R110], R24 ;  /* 0x000000186e007844 */ /* 0x000fe20000000200 */
[----:B------:R-:W-:-:S02]  /*b8e0*/  LOP3.LUT R70, R191, 0x380, RZ, 0xc0, !PT ;  /* 0x00000380bf467812 */ /* 0x000fc400078ec0ff */
[----:B------:R-:W-:Y:S02]  /*b8f0*/  LOP3.LUT R111, R106, 0x380, RZ, 0xc0, !PT ;  /* 0x000003806a6f7812 */ /* 0x000fe400078ec0ff */
[----:B------:R-:W-:Y:S02]  /*b900*/  LOP3.LUT R14, R14, R177, RZ, 0x3c, !PT ;  /* 0x000000b10e0e7212 */ /* 0x000fe400078e3cff */
[----:B------:R-:W-:Y:S02]  /*b910*/  SHF.R.U64 R46, R46, 0x3, RZ ;  /* 0x000000032e2e7819 */ /* 0x000fe400000012ff */
[----:B------:R-:W-:Y:S02]  /*b920*/  LOP3.LUT R78, R193, 0x380, RZ, 0xc0, !PT ;  /* 0x00000380c14e7812 */ /* 0x000fe400078ec0ff */
[----:B------:R-:W-:Y:S02]  /*b930*/  LOP3.LUT R20, R20, R179, RZ, 0x3c, !PT ;  /* 0x000000b314147212 */ /* 0x000fe400078e3cff */
[----:B------:R-:W-:-:S02]  /*b940*/  SHF.R.U64 R54, R54, 0x3, RZ ;  /* 0x0000000336367819 */ /* 0x000fc400000012ff */
[----:B------:R-:W-:Y:S02]  /*b950*/  LOP3.LUT R94, R195, 0x380, RZ, 0xc0, !PT ;  /* 0x00000380c35e7812 */ /* 0x000fe400078ec0ff */
[----:B------:R-:W-:Y:S02]  /*b960*/  LOP3.LUT R30, R30, R181, RZ, 0x3c, !PT ;  /* 0x000000b51e1e7212 */ /* 0x000fe400078e3cff */
[----:B------:R-:W-:Y:S02]  /*b970*/  SHF.R.U64 R62, R62, 0x3, RZ ;  /* 0x000000033e3e7819 */ /* 0x000fe400000012ff */
[----:B------:R-:W-:Y:S02]  /*b980*/  SHF.R.U64 R98, R98, 0x3, RZ ;  /* 0x0000000362627819 */ /* 0x000fe400000012ff */
[----:B------:R-:W-:Y:S02]  /*b990*/  LOP3.LUT R175, R6, 0x380, RZ, 0xc0, !PT ;  /* 0x0000038006af7812 */ /* 0x000fe400078ec0ff */
[----:B------:R-:W-:-:S02]  /*b9a0*/  LOP3.LUT R38, R38, R183, RZ, 0x3c, !PT ;  /* 0x000000b726267212 */ /* 0x000fc400078e3cff */
[----:B------:R-:W-:Y:S02]  /*b9b0*/  SHF.R.U64 R70, R70, 0x3, RZ ;  /* 0x0000000346467819 */ /* 0x000fe400000012ff */
[----:B------:R-:W-:Y:S02]  /*b9c0*/  LOP3.LUT R102, R4, 0x380, RZ, 0xc0, !PT ;  /* 0x0000038004667812 */ /* 0x000fe400078ec0ff */
[----:B------:R-:W-:Y:S02]  /*b9d0*/  SHF.R.U64 R111, R111, 0x3, RZ ;  /* 0x000000036f6f7819 */ /* 0x000fe400000012ff */
[----:B------:R-:W-:Y:S02]  /*b9e0*/  MOV R13, R12 ;  /* 0x0000000c000d7202 */ /* 0x000fe40000000f00 */
[----:B------:R-:W-:Y:S02]  /*b9f0*/  LOP3.LUT R46, R46, R185, RZ, 0x3c, !PT ;  /* 0x000000b92e2e7212 */ /* 0x000fe400078e3cff */
[----:B------:R-:W-:Y:S01]  /*ba00*/  SHF.R.U64 R78, R78, 0x3, RZ ;  /* 0x000000034e4e7819 */ /* 0x000fe200000012ff */
[----:B------:R-:W-:Y:S01]  /*ba10*/  STSM.16.M88.4 [R13], R32 ;  /* 0x000000200d007844 */ /* 0x000fe20000000200 */
[----:B------:R-:W-:-:S02]  /*ba20*/  MOV R14, R14 ;  /* 0x0000000e000e7202 */ /* 0x000fc40000000f00 */
[----:B------:R-:W-:Y:S02]  /*ba30*/  LOP3.LUT R54, R54, R187, RZ, 0x3c, !PT ;  /* 0x000000bb36367212 */ /* 0x000fe400078e3cff */
[----:B------:R-:W-:Y:S01]  /*ba40*/  SHF.R.U64 R94, R94, 0x3, RZ ;  /* 0x000000035e5e7819 */ /* 0x000fe200000012ff */
[----:B------:R-:W-:Y:S01]  /*ba50*/  STSM.16.M88.4 [R14], R40 ;  /* 0x000000280e007844 */ /* 0x000fe20000000200 */
[----:B------:R-:W-:Y:S02]  /*ba60*/  MOV R20, R20 ;  /* 0x0000001400147202 */ /* 0x000fe40000000f00 */
[----:B------:R-:W-:Y:S02]  /*ba70*/  LOP3.LUT R62, R62, R189, RZ, 0x3c, !PT ;  /* 0x000000bd3e3e7212 */ /* 0x000fe400078e3cff */
[----:B------:R-:W-:Y:S01]  /*ba80*/  LOP3.LUT R98, R98, R197, RZ, 0x3c, !PT ;  /* 0x000000c562627212 */ /* 0x000fe200078e3cff */
[----:B------:R-:W-:Y:S01]  /*ba90*/  STSM.16.M88.4 [R20], R48 ;  /* 0x0000003014007844 */ /* 0x000fe20000000200 */
[----:B------:R-:W-:-:S02]  /*baa0*/  SHF.R.U64 R175, R175, 0x3, RZ ;  /* 0x00000003afaf7819 */ /* 0x000fc400000012ff */
[----:B------:R-:W-:Y:S02]  /*bab0*/  MOV R30, R30 ;  /* 0x0000001e001e7202 */ /* 0x000fe40000000f00 */
[----:B------:R-:W-:Y:S02]  /*bac0*/  F2FP.F16.F32.PACK_AB R59, R156, R59 ;  /* 0x0000003b9c3b723e */ /* 0x000fe400000000ff */
[----:B------:R-:W-:Y:S02]  /*bad0*/  F2FP.F16.F32.PACK_AB R65, R155, R66 ;  /* 0x000000429b41723e */ /* 0x000fe400000000ff */
[----:B------:R-:W-:Y:S01]  /*bae0*/  F2FP.F16.F32.PACK_AB R72, R73, R72 ;  /* 0x000000484948723e */ /* 0x000fe200000000ff */
[----:B------:R-:W-:Y:S01]  /*baf0*/  STSM.16.M88.4 [R30], R56 ;  /* 0x000000381e007844 */ /* 0x000fe20000000200 */
[----:B------:R-:W-:Y:S02]  /*bb00*/  LOP3.LUT R70, R70, R191, RZ, 0x3c, !PT ;  /* 0x000000bf46467212 */ /* 0x000fe400078e3cff */
[----:B------:R-:W-:-:S02]  /*bb10*/  SHF.R.U64 R29, R102, 0x3, RZ ;  /* 0x00000003661d7819 */ /* 0x000fc400000012ff */
[----:B------:R-:W-:Y:S02]  /*bb20*/  LOP3.LUT R106, R111, R106, RZ, 0x3c, !PT ;  /* 0x0000006a6f6a7212 */ /* 0x000fe400078e3cff */
[----:B------:R-:W-:Y:S02]  /*bb30*/  MOV R38, R38 ;  /* 0x0000002600267202 */ /* 0x000fe40000000f00 */
[----:B------:R-:W-:Y:S02]  /*bb40*/  F2FP.F16.F32.PACK_AB R66, R69, R68 ;  /* 0x000000444542723e */ /* 0x000fe400000000ff */
[----:B------:R-:W-:Y:S02]  /*bb50*/  F2FP.F16.F32.PACK_AB R67, R154, R67 ;  /* 0x000000439a43723e */ /* 0x000fe400000000ff */
[----:B------:R-:W-:Y:S02]  /*bb60*/  F2FP.F16.F32.PACK_AB R73, R153, R74 ;  /* 0x0000004a9949723e */ /* 0x000fe400000000ff */
[----:B------:R-:W-:Y:S01]  /*bb70*/  F2FP.F16.F32.PACK_AB R80, R81, R80 ;  /* 0x000000505150723e */ /* 0x000fe200000000ff */
[----:B------:R-:W-:Y:S01]  /*bb80*/  STSM.16.M88.4 [R38], R64 ;  /* 0x0000004026007844 */ /* 0x000fe20000000200 */
[----:B------:R-:W-:-:S02]  /*bb90*/  R2UR UR6, R215 ;  /* 0x00000000d70672ca */ /* 0x000fc400000e0000 */
[----:B------:R-:W-:Y:S02]  /*bba0*/  R2UR UR4, R214 ;  /* 0x00000000d60472ca */ /* 0x000fe400000e0000 */
[----:B------:R-:W-:Y:S02]  /*bbb0*/  LOP3.LUT R78, R78, R193, RZ, 0x3c, !PT ;  /* 0x000000c14e4e7212 */ /* 0x000fe400078e3cff */
[----:B------:R-:W-:Y:S02]  /*bbc0*/  MOV R46, R46 ;  /* 0x0000002e002e7202 */ /* 0x000fe40000000f00 */
[----:B------:R-:W-:Y:S02]  /*bbd0*/  F2FP.F16.F32.PACK_AB R74, R77, R76 ;  /* 0x0000004c4d4a723e */ /* 0x000fe400000000ff */
[----:B------:R-:W-:Y:S02]  /*bbe0*/  F2FP.F16.F32.PACK_AB R75, R19, R75 ;  /* 0x0000004b134b723e */ /* 0x000fe400000000ff */
[----:B------:R-:W-:-:S02]  /*bbf0*/  F2FP.F16.F32.PACK_AB R81, R3, R82 ;  /* 0x000000520351723e */ /* 0x000fc400000000ff */
[----:B------:R-:W-:Y:S01]  /*bc00*/  LOP3.LUT R94, R94, R195, RZ, 0x3c, !PT ;  /* 0x000000c35e5e7212 */ /* 0x000fe200078e3cff */
[----:B------:R-:W-:Y:S01]  /*bc10*/  STSM.16.M88.4 [R46], R72 ;  /* 0x000000482e007844 */ /* 0x000fe20000000200 */
[----:B------:R-:W-:Y:S01]  /*bc20*/  MOV R54, R54 ;  /* 0x0000003600367202 */ /* 0x000fe20000000f00 */
[----:B------:R-:W-:Y:S01]  /*bc30*/  USHF.L.U64.HI UR9, UR4, 0x2, UR6 ;  /* 0x0000000204097899 */ /* 0x000fe20008010206 */
[----:B------:R-:W-:Y:S01]  /*bc40*/  F2FP.F16.F32.PACK_AB R82, R85, R84 ;  /* 0x000000545552723e */ /* 0x000fe200000000ff */
[----:B------:R-:W-:Y:S01]  /*bc50*/  USHF.L.U32 UR8, UR4, 0x2, URZ ;  /* 0x0000000204087899 */ /* 0x000fe2000800063f */
[----:B------:R-:W-:Y:S01]  /*bc60*/  F2FP.F16.F32.PACK_AB R83, R83, R86 ;  /* 0x000000565353723e */ /* 0x000fe200000000ff */
[----:B------:R-:W-:Y:S01]  /*bc70*/  ULDC.64 UR6, c[0x0][0xbd8] ;  /* 0x0002f60000067ab9 */ /* 0x000fe20000000a00 */
[----:B------:R-:W-:Y:S01]  /*bc80*/  LOP3.LUT R10, R175, R6, RZ, 0x3c, !PT ;  /* 0x00000006af0a7212 */ /* 0x000fe200078e3cff */
[----:B------:R-:W-:Y:S01]  /*bc90*/  UISETP.NE.U32.AND UP0, UPT, UR6, URZ, UPT ;  /* 0x0000003f0600728c */ /* 0x000fe2000bf05070 */
[----:B------:R-:W-:Y:S01]  /*bca0*/  MOV R62, R62 ;  /* 0x0000003e003e7202 */ /* 0x000fe20000000f00 */
[----:B------:R0:W-:Y:S01]  /*bcb0*/  STSM.16.M88.4 [R54], R80 ;  /* 0x0000005036007844 */ /* 0x0001e20000000200 */
[----:B------:R-:W-:Y:S01]  /*bcc0*/  MOV R12, R98 ;  /* 0x00000062000c7202 */ /* 0x000fe20000000f00 */
[----:B------:R-:W-:Y:S01]  /*bcd0*/  UISETP.NE.AND.EX UP0, UPT, UR7, URZ, UPT, UP0 ;  /* 0x0000003f0700728c */ /* 0x000fe2000bf05300 */
[----:B------:R-:W-:Y:S01]  /*bce0*/  F2FP.F16.F32.PACK_AB R84, R89, R88 ;  /* 0x000000585954723e */ /* 0x000fe200000000ff */
[----:B------:R-:W-:Y:S01]  /*bcf0*/  UIADD3 UR4, UP1, UR8, UR6, URZ ;  /* 0x0000000608047290 */ /* 0x000fe2000ff3e03f */
[----:B------:R-:W-:-:S02]  /*bd00*/  F2FP.F16.F32.PACK_AB R85, R91, R90 ;  /* 0x0000005a5b55723e */ /* 0x000fc400000000ff */
[----:B------:R-:W-:Y:S01]  /*bd10*/  F2FP.F16.F32.PACK_AB R86, R93, R92 ;  /* 0x0000005c5d56723e */ /* 0x000fe200000000ff */
[----:B------:R-:W-:Y:S01]  /*bd20*/  UIADD3.X UR6, UR9, UR7, URZ, UP1, !UPT ;  /* 0x0000000709067290 */ /* 0x000fe20008ffe43f */
[----:B------:R-:W-:Y:S02]  /*bd30*/  F2FP.F16.F32.PACK_AB R87, R165, R87 ;  /* 0x00000057a557723e */ /* 0x000fe400000000ff */
[----:B------:R-:W-:Y:S02]  /*bd40*/  F2FP.F16.F32.PACK_AB R96, R97, R96 ;  /* 0x000000606160723e */ /* 0x000fe400000000ff */
[----:B------:R-:W-:Y:S01]  /*bd50*/  LOP3.LUT R102, R29, R4, RZ, 0x3c, !PT ;  /* 0x000000041d667212 */ /* 0x000fe200078e3cff */
[----:B------:R-:W-:Y:S01]  /*bd60*/  STSM.16.M88.4 [R62], R84 ;  /* 0x000000543e007844 */ /* 0x000fe20000000200 */
[----:B------:R-:W-:Y:S02]  /*bd70*/  MOV R70, R70 ;  /* 0x0000004600467202 */ /* 0x000fe40000000f00 */
[----:B------:R-:W-:-:S02]  /*bd80*/  MOV R6, R106 ;  /* 0x0000006a00067202 */ /* 0x000fc40000000f00 */
[----:B------:R-:W-:Y:S02]  /*bd90*/  F2FP.F16.F32.PACK_AB R97, R167, R166 ;  /* 0x000000a6a761723e */ /* 0x000fe400000000ff */
[----:B------:R-:W-:Y:S02]  /*bda0*/  F2FP.F16.F32.PACK_AB R98, R101, R100 ;  /* 0x000000646562723e */ /* 0x000fe400000000ff */
[----:B------:R-:W-:Y:S02]  /*bdb0*/  F2FP.F16.F32.PACK_AB R99, R169, R168 ;  /* 0x000000a8a963723e */ /* 0x000fe400000000ff */
[----:B------:R-:W-:Y:S02]  /*bdc0*/  F2FP.F16.F32.PACK_AB R104, R105, R104 ;  /* 0x000000686968723e */ /* 0x000fe400000000ff */
[----:B------:R-:W-:Y:S01]  /*bdd0*/  F2FP.F16.F32.PACK_AB R112, R113, R112 ;  /* 0x000000707170723e */ /* 0x000fe200000000ff */
[----:B------:R-:W-:Y:S01]  /*bde0*/  STSM.16.M88.4 [R70], R96 ;  /* 0x0000006046007844 */ /* 0x000fe20000000200 */
        /* <DEDUP_REMOVED lines=17> */
[----:B------:R1:W-:Y:S01]  /*bf00*/  STSM.16.M88.4 [R12], R120 ;  /* 0x000000780c007844 */ /* 0x0003e20000000200 */
[----:B------:R-:W-:Y:S02]  /*bf10*/  MOV R102, R102 ;  /* 0x0000006600667202 */ /* 0x000fe40000000f00 */
[----:B------:R-:W-:Y:S02]  /*bf20*/  F2FP.F16.F32.PACK_AB R130, R133, R132 ;  /* 0x000000848582723e */ /* 0x000fe400000000ff */
[----:B------:R-:W-:Y:S02]  /*bf30*/  F2FP.F16.F32.PACK_AB R131, R135, R134 ;  /* 0x000000868783723e */ /* 0x000fe400000000ff */
[----:B------:R-:W-:-:S02]  /*bf40*/  F2FP.F16.F32.PACK_AB R137, R139, R138 ;  /* 0x0000008a8b89723e */ /* 0x000fc400000000ff */
[----:B------:R-:W-:Y:S01]  /*bf50*/  F2FP.F16.F32.PACK_AB R144, R145, R144 ;  /* 0x000000909190723e */ /* 0x000fe200000000ff */
[----:B------:R2:W-:Y:S01]  /*bf60*/  STSM.16.M88.4 [R102], R128 ;  /* 0x0000008066007844 */ /* 0x0005e20000000200 */
[----:B------:R-:W-:Y:S02]  /*bf70*/  F2FP.F16.F32.PACK_AB R138, R141, R140 ;  /* 0x0000008c8d8a723e */ /* 0x000fe400000000ff */
[----:B------:R-:W-:Y:S02]  /*bf80*/  F2FP.F16.F32.PACK_AB R139, R143, R142 ;  /* 0x0000008e8f8b723e */ /* 0x000fe400000000ff */
[----:B------:R-:W-:Y:S02]  /*bf90*/  F2FP.F16.F32.PACK_AB R145, R147, R146 ;  /* 0x000000929391723e */ /* 0x000fe400000000ff */
[----:B------:R-:W-:Y:S01]  /*bfa0*/  MOV R4, R10 ;  /* 0x0000000a00047202 */ /* 0x000fe20000000f00 */
[----:B------:R2:W-:Y:S01]  /*bfb0*/  STSM.16.M88.4 [R6], R136 ;  /* 0x0000008806007844 */ /* 0x0005e20000000200 */
[----:B------:R-:W-:Y:S01]  /*bfc0*/  F2FP.F16.F32.PACK_AB R146, R149, R148 ;  /* 0x000000949592723e */ /* 0x000fe200000000ff */
[----:B------:R-:W-:Y:S01]  /*bfd0*/  IMAD.U32 R10, RZ, RZ, UR4 ;  /* 0x00000004ff0a7e24 */ /* 0x000fe2000f8e00ff */
[----:B------:R-:W-:Y:S01]  /*bfe0*/  F2FP.F16.F32.PACK_AB R147, R151, R150 ;  /* 0x000000969793723e */ /* 0x000fe200000000ff */
[----:B------:R-:W-:Y:S01]  /*bff0*/  IMAD.U32 R11, RZ, RZ, UR6 ;  /* 0x00000006ff0b7e24 */ /* 0x000fe2000f8e00ff */
[----:B------:R-:W-:Y:S01]  /*c000*/  PLOP3.LUT P1, PT, PT, PT, UP0, 0x80, 0x0 ;  /* 0x000000000000781c */ /* 0x000fe20003f2f008 */
[----:B------:R-:W-:-:S02]  /*c010*/  ULDC.64 UR6, c[0x0][0xbe0] ;  /* 0x0002f80000067ab9 */ /* 0x000fc40000000a00 */
[----:B------:R2:W-:Y:S01]  /*c020*/  STSM.16.M88.4 [R4], R144 ;  /* 0x0000009004007844 */ /* 0x0005e20000000200 */
[----:B------:R-:W-:Y:S09]  /*c030*/  BAR.SYNC.DEFER_BLOCKING 0x1, 0x100 ;  /* 0x0044000000007b1d */ /* 0x000ff20000010000 */
[----:B------:R-:W3:Y:S01]  /*c040*/  @P1 LDG.E R3, desc[UR10][R10.64] ;  /* 0x0000000a0a031981 */ /* 0x000ee2000c1e1900 */
[----:B------:R-:W-:Y:S01]  /*c050*/  UISETP.NE.U32.AND UP1, UPT, UR6, URZ, UPT ;  /* 0x0000003f0600728c */ /* 0x000fe2000bf25070 */
[----:B0-----:R-:W0:Y:S01]  /*c060*/  LDC R81, c[0x0][0xa88] ;  /* 0x0002a200ff517b82 */ /* 0x001e220000000800 */
[----:B------:R-:W-:Y:S01]  /*c070*/  LEA R13, R22, R18, 0x6 ;  /* 0x00000012160d7211 */ /* 0x000fe200078e30ff */
[----:B------:R-:W-:Y:S01]  /*c080*/  UMOV UR4, URZ ;  /* 0x0000003f00047c82 */ /* 0x000fe20008000000 */
[----:B------:R-:W-:-:S03]  /*c090*/  UISETP.NE.AND.EX UP1, UPT, UR7, URZ, UPT, UP1 ;  /* 0x0000003f0700728c */ /* 0x000fc6000bf25310 */
[----:B------:R-:W-:-:S03]  /*c0a0*/  IMAD.WIDE R8, R13, 0x2, R8 ;  /* 0x000000020d087825 */ /* 0x000fc600078e0208 */
[----:B------:R-:W-:Y:S02]  /*c0b0*/  PLOP3.LUT P2, PT, PT, PT, UP1, 0x80, 0x0 ;  /* 0x000000000000781c */ /* 0x000fe40003f4f018 */
[----:B------:R-:W-:-:S03]  /*c0c0*/  IADD3 R25, P0, R8, 0x1000, RZ ;  /* 0x0000100008197810 */ /* 0x000fc60007f1e0ff */
[----:B------:R-:W-:-:S04]  /*c0d0*/  @UP1 UIADD3 UR6, UP2, UR8, UR6, URZ ;  /* 0x0000000608061290 */ /* 0x000fc8000ff5e03f */
[----:B------:R-:W-:Y:S02]  /*c0e0*/  @UP1 UIADD3.X UR7, UR9, UR7, URZ, UP2, !UPT ;  /* 0x0000000709071290 */ /* 0x000fe400097fe43f */
[----:B-1----:R-:W-:-:S04]  /*c0f0*/  IMAD.U32 R12, RZ, RZ, UR6 ;  /* 0x00000006ff0c7e24 */ /* 0x002fc8000f8e00ff */
[----:B------:R-:W-:-:S05]  /*c100*/  IMAD.U32 R13, RZ, RZ, UR7 ;  /* 0x00000007ff0d7e24 */ /* 0x000fca000f8e00ff */
[----:B0-----:R2:W5:Y:S01]  /*c110*/  @P2 LDG.E R81, desc[UR10][R12.64] ;  /* 0x0000000a0c512981 */ /* 0x001562000c1e1900 */
[----:B---3--:R-:W-:Y:S01]  /*c120*/  @P1 R2UR UR4, R3 ;  /* 0x00000000030412ca */ /* 0x008fe200000e0000 */
[----:B--2---:R-:W-:-:S14]  /*c130*/  @P2 BRA `(.L_x_284) ;  /* 0x0000000000142947 */ /* 0x004fdc0003800000 */
[----:B------:R-:W-:Y:S05]  /*c140*/  @!P1 BRA `(.L_x_284) ;  /* 0x0000000000109947 */ /* 0x000fea0003800000 */
[----:B------:R-:W-:Y:S02]  /*c150*/  ULDC.64 UR6, c[0x0][0x208] ;  /* 0x0000820000067ab9 */ /* 0x000fe40000000a00 */
[----:B------:R-:W2:Y:S04]  /*c160*/  LDG.E R4, desc[UR6][R10.64] ;  /* 0x000000060a047981 */ /* 0x000ea8000c1e1900 */
[----:B-----5:R-:W2:Y:S02]  /*c170*/  LDG.E R81, desc[UR6][R10.64+0x4] ;  /* 0x000004060a517981 */ /* 0x020ea4000c1e1900 */
[----:B--2---:R-:W-:-:S07]  /*c180*/  IMAD.IADD R81, R81, 0x1, -R4 ;  /* 0x0000000151517824 */ /* 0x004fce00078e0a04 */
.L_x_284:
[----:B------:R-:W-:Y:S01]  /*c190*/  R2UR UR16, R213 ;  /* 0x00000000d51072ca */ /* 0x000fe200000e0000 */
[----:B------:R-:W-:Y:S01]  /*c1a0*/  ULDC.64 UR12, c[0x0][0xb70] ;  /* 0x0002dc00000c7ab9 */ /* 0x000fe20000000a00 */
[----:B------:R-:W-:Y:S01]  /*c1b0*/  R2UR UR15, R215 ;  /* 0x00000000d70f72ca */ /* 0x000fe200000e0000 */
[----:B------:R-:W-:Y:S01]  /*c1c0*/  USHF.R.S32.HI UR9, URZ, 0x1f, UR4 ;  /* 0x0000001f3f097899 */ /* 0x000fe20008011404 */
[----:B------:R-:W-:Y:S01]  /*c1d0*/  R2UR UR14, R214 ;  /* 0x00000000d60e72ca */ /* 0x000fe200000e0000 */
[----:B------:R-:W-:Y:S01]  /*c1e0*/  UMOV UR8, UR4 ;  /* 0x0000000400087c82 */ /* 0x000fe20008000000 */
[----:B------:R-:W-:Y:S01]  /*c1f0*/  IMAD R6, R212, 0x80, R220 ;  /* 0x00000080d4067824 */ /* 0x000fe200078e02dc */
[----:B------:R-:W-:Y:S01]  /*c200*/  LOP3.LUT R24, R25, 0x380, RZ, 0xc0, !PT ;  /* 0x0000038019187812 */ /* 0x000fe200078ec0ff */
[----:B------:R-:W-:Y:S01]  /*c210*/  ULDC.64 UR18, c[0x0][0x208] ;  /* 0x0000820000127ab9 */ /* 0x000fe20000000a00 */
[C---:B------:R-:W-:Y:S02]  /*c220*/  IADD3 R11, P1, R8.reuse, 0x2000, RZ ;  /* 0x00002000080b7810 */ /* 0x040fe40007f3e0ff */
[----:B------:R-:W-:-:S02]  /*c230*/  IADD3 R13, P2, R8, 0x3000, RZ ;  /* 0x00003000080d7810 */ /* 0x000fc40007f5e0ff */
[----:B------:R-:W-:Y:S01]  /*c240*/  USHF.R.S32.HI UR11, URZ, 0x1f, UR16 ;  /* 0x0000001f3f0b7899 */ /* 0x000fe20008011410 */
[----:B------:R-:W-:Y:S01]  /*c250*/  SHF.R.U64 R24, R24, 0x3, RZ ;  /* 0x0000000318187819 */ /* 0x000fe200000012ff */
[----:B------:R-:W-:Y:S01]  /*c260*/  USEL UR15, UR15, URZ, !UP0 ;  /* 0x0000003f0f0f7287 */ /* 0x000fe2000c000000 */
[----:B------:R-:W-:Y:S01]  /*c270*/  LOP3.LUT R10, R11, 0x380, RZ, 0xc0, !PT ;  /* 0x000003800b0a7812 */ /* 0x000fe200078ec0ff */
[----:B------:R-:W-:Y:S01]  /*c280*/  UIMAD UR10, UR11, UR12, URZ ;  /* 0x0000000c0b0a72a4 */ /* 0x000fe2000f8e023f */
[----:B------:R-:W-:Y:S01]  /*c290*/  SHF.R.S32.HI R3, RZ, 0x1f, R6 ;  /* 0x0000001fff037819 */ /* 0x000fe20000011406 */
[----:B------:R-:W-:Y:S01]  /*c2a0*/  UIMAD.WIDE.U32 UR6, UR16, UR12, UR8 ;  /* 0x0000000c100672a5 */ /* 0x000fe2000f8e0008 */
[----:B------:R-:W-:Y:S01]  /*c2b0*/  LOP3.LUT R12, R13, 0x380, RZ, 0xc0, !PT ;  /* 0x000003800d0c7812 */ /* 0x000fe200078ec0ff */
[----:B------:R-:W-:Y:S01]  /*c2c0*/  UIMAD UR10, UR16, UR13, UR10 ;  /* 0x0000000d100a72a4 */ /* 0x000fe2000f8e020a */
[----:B------:R-:W-:Y:S01]  /*c2d0*/  LOP3.LUT R24, R24, R25, RZ, 0x3c, !PT ;  /* 0x0000001918187212 */ /* 0x000fe200078e3cff */
[----:B------:R-:W-:Y:S01]  /*c2e0*/  USEL UR14, UR14, URZ, !UP0 ;  /* 0x0000003f0e0e7287 */ /* 0x000fe2000c000000 */
[----:B------:R-:W-:Y:S01]  /*c2f0*/  SHF.R.U64 R10, R10, 0x3, RZ ;  /* 0x000000030a0a7819 */ /* 0x000fe200000012ff */
[----:B------:R-:W-:Y:S01]  /*c300*/  ULDC.64 UR12, c[0x0][0xb78] ;  /* 0x0002de00000c7ab9 */ /* 0x000fe20000000a00 */
[----:B------:R-:W-:Y:S01]  /*c310*/  UIADD3 UR7, UR7, UR10, URZ ;  /* 0x0000000a07077290 */ /* 0x000fe2000fffe03f */
[----:B------:R-:W-:Y:S01]  /*c320*/  SHF.R.U64 R12, R12, 0x3, RZ ;  /* 0x000000030c0c7819 */ /* 0x000fe200000012ff */
[----:B------:R-:W-:Y:S01]  /*c330*/  UIMAD UR8, UR15, UR12, URZ ;  /* 0x0000000c0f0872a4 */ /* 0x000fe2000f8e023f */
[----:B------:R-:W-:Y:S01]  /*c340*/  IMAD.X R25, RZ, RZ, R9, P0 ;  /* 0x000000ffff197224 */ /* 0x000fe200000e0609 */
[----:B------:R-:W-:Y:S01]  /*c350*/  UIMAD.WIDE.U32 UR6, UR14, UR12, UR6 ;  /* 0x0000000c0e0672a5 */ /* 0x000fe2000f8e0006 */
[----:B------:R-:W-:Y:S01]  /*c360*/  IADD3 R73, P0, R8, 0x8000, RZ ;  /* 0x0000800008497810 */ /* 0x000fe20007f1e0ff */
[----:B------:R-:W-:Y:S01]  /*c370*/  UIMAD UR8, UR14, UR13, UR8 ;  /* 0x0000000d0e0872a4 */ /* 0x000fe2000f8e0208 */
[----:B------:R-:W-:-:S02]  /*c380*/  LOP3.LUT R10, R10, R11, RZ, 0x3c, !PT ;  /* 0x0000000b0a0a7212 */ /* 0x000fc400078e3cff */
[----:B------:R-:W-:Y:S01]  /*c390*/  LOP3.LUT R12, R12, R13, RZ, 0x3c, !PT ;  /* 0x0000000d0c0c7212 */ /* 0x000fe200078e3cff */
[----:B------:R-:W-:Y:S01]  /*c3a0*/  IMAD.X R13, RZ, RZ, R9, P2 ;  /* 0x000000ffff0d7224 */ /* 0x000fe200010e0609 */
[----:B------:R-:W-:Y:S01]  /*c3b0*/  IADD3 R4, P3, R6, UR6, RZ ;  /* 0x0000000606047c10 */ /* 0x000fe2000ff7e0ff */
[----:B------:R-:W-:Y:S01]  /*c3c0*/  IMAD.U32 R14, RZ, RZ, UR8 ;  /* 0x00000008ff0e7e24 */ /* 0x000fe2000f8e00ff */
[----:B------:R-:W-:Y:S01]  /*c3d0*/  IADD3.X R11, RZ, R9, RZ, P1, !PT ;  /* 0x00000009ff0b7210 */ /* 0x000fe20000ffe4ff */
[----:B------:R-:W-:Y:S01]  /*c3e0*/  ULDC.64 UR12, c[0x0][0xaa0] ;  /* 0x0002a800000c7ab9 */ /* 0x000fe20000000a00 */
[----:B------:R-:W-:Y:S02]  /*c3f0*/  IADD3 R65, P1, R8, 0x9000, RZ ;  /* 0x0000900008417810 */ /* 0x000fe40007f3e0ff */
[----:B------:R-:W-:Y:S01]  /*c400*/  IADD3.X R3, R3, UR7, R14, P3, !PT ;  /* 0x0000000703037c10 */ /* 0x000fe20009ffe40e */
[----:B------:R-:W-:Y:S01]  /*c410*/  ULDC.64 UR6, c[0x0][0xb40] ;  /* 0x0002d00000067ab9 */ /* 0x000fe20000000a00 */
[----:B------:R-:W-:-:S02]  /*c420*/  LOP3.LUT R72, R73, 0x380, RZ, 0xc0, !PT ;  /* 0x0000038049487812 */ /* 0x000fc400078ec0ff */
[----:B------:R-:W-:Y:S02]  /*c430*/  LEA R20, P3, R4, UR6, 0x2 ;  /* 0x0000000604147c11 */ /* 0x000fe4000f8610ff */
[----:B------:R-:W-:Y:S02]  /*c440*/  IADD3 R53, P2, R8, 0xa000, RZ ;  /* 0x0000a00008357810 */ /* 0x000fe40007f5e0ff */
[----:B------:R-:W-:Y:S01]  /*c450*/  LEA.HI.X R21, R4, UR7, R3, 0x2, P3 ;  /* 0x0000000704157c11 */ /* 0x000fe200098f1403 */
[----:B------:R-:W-:Y:S01]  /*c460*/  VIADD R4, R6, 0x8 ;  /* 0x0000000806047836 */ /* 0x000fe20000000000 */
[C---:B------:R-:W-:Y:S02]  /*c470*/  IADD3 R49, P6, R8.reuse, 0x4000, RZ ;  /* 0x0000400008317810 */ /* 0x040fe40007fde0ff */
[C---:B------:R-:W-:Y:S02]  /*c480*/  IADD3 R41, P5, R8.reuse, 0x5000, RZ ;  /* 0x0000500008297810 */ /* 0x040fe40007fbe0ff */
[----:B------:R-:W-:-:S02]  /*c490*/  IADD3 R37, P4, R8, 0x6000, RZ ;  /* 0x0000600008257810 */ /* 0x000fc40007f9e0ff */
[----:B------:R-:W-:Y:S02]  /*c4a0*/  IADD3 R29, P3, R8, 0x7000, RZ ;  /* 0x00007000081d7810 */ /* 0x000fe40007f7e0ff */
[----:B------:R-:W-:Y:S02]  /*c4b0*/  LOP3.LUT R64, R65, 0x380, RZ, 0xc0, !PT ;  /* 0x0000038041407812 */ /* 0x000fe400078ec0ff */
[----:B------:R-:W-:Y:S02]  /*c4c0*/  SHF.R.U64 R72, R72, 0x3, RZ ;  /* 0x0000000348487819 */ /* 0x000fe400000012ff */
[----:B------:R-:W-:Y:S02]  /*c4d0*/  LOP3.LUT R52, R53, 0x380, RZ, 0xc0, !PT ;  /* 0x0000038035347812 */ /* 0x000fe400078ec0ff */
[----:B------:R-:W-:Y:S02]  /*c4e0*/  LOP3.LUT R48, R49, 0x380, RZ, 0xc0, !PT ;  /* 0x0000038031307812 */ /* 0x000fe400078ec0ff */
[----:B------:R-:W-:-:S02]  /*c4f0*/  LOP3.LUT R40, R41, 0x380, RZ, 0xc0, !PT ;  /* 0x0000038029287812 */ /* 0x000fc400078ec0ff */
[----:B------:R-:W-:Y:S02]  /*c500*/  LOP3.LUT R36, R37, 0x380, RZ, 0xc0, !PT ;  /* 0x0000038025247812 */ /* 0x000fe400078ec0ff */
[----:B------:R-:W-:Y:S02]  /*c510*/  LOP3.LUT R28, R29, 0x380, RZ, 0xc0, !PT ;  /* 0x000003801d1c7812 */ /* 0x000fe400078ec0ff */
[----:B------:R-:W-:Y:S02]  /*c520*/  SHF.R.U64 R64, R64, 0x3, RZ ;  /* 0x0000000340407819 */ /* 0x000fe400000012ff */
[----:B------:R-:W-:Y:S01]  /*c530*/  LOP3.LUT R72, R72, R73, RZ, 0x3c, !PT ;  /* 0x0000004948487212 */ /* 0x000fe200078e3cff */
[----:B------:R-:W-:Y:S01]  /*c540*/  IMAD.X R73, RZ, RZ, R9, P0 ;  /* 0x000000ffff497224 */ /* 0x000fe200000e0609 */
[----:B------:R-:W-:Y:S02]  /*c550*/  SHF.R.U64 R52, R52, 0x3, RZ ;  /* 0x0000000334347819 */ /* 0x000fe400000012ff */
[----:B------:R-:W-:-:S02]  /*c560*/  SHF.R.U64 R48, R48, 0x3, RZ ;  /* 0x0000000330307819 */ /* 0x000fc400000012ff */
[----:B------:R-:W-:Y:S02]  /*c570*/  SHF.R.U64 R40, R40, 0x3, RZ ;  /* 0x0000000328287819 */ /* 0x000fe400000012ff */
[----:B------:R-:W-:Y:S02]  /*c580*/  SHF.R.U64 R36, R36, 0x3, RZ ;  /* 0x0000000324247819 */ /* 0x000fe400000012ff */
[----:B------:R-:W-:Y:S02]  /*c590*/  SHF.R.U64 R28, R28, 0x3, RZ ;  /* 0x000000031c1c7819 */ /* 0x000fe400000012ff */
[----:B------:R-:W-:Y:S02]  /*c5a0*/  LOP3.LUT P0, RZ, R217, 0x3, RZ, 0xc0, !PT ;  /* 0x00000003d9ff7812 */ /* 0x000fe4000780c0ff */
[----:B------:R-:W-:Y:S02]  /*c5b0*/  LOP3.LUT R64, R64, R65, RZ, 0x3c, !PT ;  /* 0x0000004140407212 */ /* 0x000fe400078e3cff */
[----:B------:R-:W-:Y:S01]  /*c5c0*/  LOP3.LUT R52, R52, R53, RZ, 0x3c, !PT ;  /* 0x0000003534347212 */ /* 0x000fe200078e3cff */
[----:B------:R-:W-:Y:S01]  /*c5d0*/  IMAD.X R53, RZ, RZ, R9, P2 ;  /* 0x000000ffff357224 */ /* 0x000fe200010e0609 */
[----:B------:R-:W-:-:S02]  /*c5e0*/  IADD3.X R65, RZ, R9, RZ, P1, !PT ;  /* 0x00000009ff417210 */ /* 0x000fc40000ffe4ff */
[----:B------:R-:W-:Y:S01]  /*c5f0*/  LOP3.LUT R48, R48, R49, RZ, 0x3c, !PT ;  /* 0x0000003130307212 */ /* 0x000fe200078e3cff */
[--C-:B------:R-:W-:Y:S01]  /*c600*/  IMAD.X R49, RZ, RZ, R9.reuse, P6 ;  /* 0x000000ffff317224 */ /* 0x100fe200030e0609 */
[----:B------:R-:W-:Y:S01]  /*c610*/  LOP3.LUT R40, R40, R41, RZ, 0x3c, !PT ;  /* 0x0000002928287212 */ /* 0x000fe200078e3cff */
[--C-:B------:R-:W-:Y:S01]  /*c620*/  IMAD.X R41, RZ, RZ, R9.reuse, P5 ;  /* 0x000000ffff297224 */ /* 0x100fe200028e0609 */
[----:B------:R-:W-:Y:S01]  /*c630*/  LOP3.LUT R36, R36, R37, RZ, 0x3c, !PT ;  /* 0x0000002524247212 */ /* 0x000fe200078e3cff */
[--C-:B------:R-:W-:Y:S01]  /*c640*/  IMAD.X R37, RZ, RZ, R9.reuse, P4 ;  /* 0x000000ffff257224 */ /* 0x100fe200020e0609 */
[----:B------:R-:W-:Y:S01]  /*c650*/  LOP3.LUT R28, R28, R29, RZ, 0x3c, !PT ;  /* 0x0000001d1c1c7212 */ /* 0x000fe200078e3cff */
[----:B------:R-:W-:Y:S01]  /*c660*/  IMAD.X R29, RZ, RZ, R9, P3 ;  /* 0x000000ffff1d7224 */ /* 0x000fe200018e0609 */
[----:B-----5:R-:W-:Y:S02]  /*c670*/  ISETP.GE.OR P1, PT, R6, R81, P0 ;  /* 0x000000510600720c */ /* 0x020fe40000726670 */
[----:B------:R-:W-:-:S02]  /*c680*/  IADD3 R6, P2, R8, 0xf000, RZ ;  /* 0x0000f00008067810 */ /* 0x000fc40007f5e0ff */
[C---:B------:R-:W-:Y:S02]  /*c690*/  IADD3 R45, P6, R8.reuse, 0xb000, RZ ;  /* 0x0000b000082d7810 */ /* 0x040fe40007fde0ff */
[C---:B------:R-:W-:Y:S02]  /*c6a0*/  IADD3 R77, P5, R8.reuse, 0xc000, RZ ;  /* 0x0000c000084d7810 */ /* 0x040fe40007fbe0ff */
[C---:B------:R-:W-:Y:S02]  /*c6b0*/  IADD3 R69, P4, R8.reuse, 0xd000, RZ ;  /* 0x0000d00008457810 */ /* 0x040fe40007f9e0ff */
[----:B------:R-:W-:Y:S02]  /*c6c0*/  IADD3 R61, P3, R8, 0xe000, RZ ;  /* 0x0000e000083d7810 */ /* 0x000fe40007f7e0ff */
[----:B------:R-:W-:Y:S02]  /*c6d0*/  LOP3.LUT R3, R6, 0x380, RZ, 0xc0, !PT ;  /* 0x0000038006037812 */ /* 0x000fe400078ec0ff */
[----:B------:R-:W-:Y:S01]  /*c6e0*/  LOP3.LUT R33, R8, 0x380, RZ, 0xc0, !PT ;  /* 0x0000038008217812 */ /* 0x000fe200078ec0ff */
[----:B------:R-:W-:Y:S01]  /*c6f0*/  UIMAD UR6, UR9, UR12, URZ ;  /* 0x0000000c090672a4 */ /* 0x000fe2000f8e023f */
[----:B------:R-:W-:Y:S01]  /*c700*/  LOP3.LUT R44, R45, 0x380, RZ, 0xc0, !PT ;  /* 0x000003802d2c7812 */ /* 0x000fe200078ec0ff */
[----:B------:R0:W-:Y:S01]  /*c710*/  @!P1 STG.E desc[UR18][R20.64], R2 ;  /* 0x0000000214009986 */ /* 0x0001e2000c101912 */
[----:B------:R-:W-:-:S02]  /*c720*/  LOP3.LUT R76, R77, 0x380, RZ, 0xc0, !PT ;  /* 0x000003804d4c7812 */ /* 0x000fc400078ec0ff */
[----:B------:R-:W-:Y:S02]  /*c730*/  LOP3.LUT R68, R69, 0x380, RZ, 0xc0, !PT ;  /* 0x0000038045447812 */ /* 0x000fe400078ec0ff */
[----:B------:R-:W-:Y:S02]  /*c740*/  LOP3.LUT R60, R61, 0x380, RZ, 0xc0, !PT ;  /* 0x000003803d3c7812 */ /* 0x000fe400078ec0ff */
[----:B------:R-:W-:Y:S02]  /*c750*/  ISETP.GE.OR P0, PT, R4, R81, P0 ;  /* 0x000000510400720c */ /* 0x000fe40000706670 */
[----:B------:R-:W-:Y:S02]  /*c760*/  SHF.R.U64 R3, R3, 0x3, RZ ;  /* 0x0000000303037819 */ /* 0x000fe400000012ff */
[----:B------:R-:W-:Y:S02]  /*c770*/  SHF.R.U64 R44, R44, 0x3, RZ ;  /* 0x000000032c2c7819 */ /* 0x000fe400000012ff */
[----:B------:R-:W-:-:S02]  /*c780*/  SHF.R.U64 R76, R76, 0x3, RZ ;  /* 0x000000034c4c7819 */ /* 0x000fc400000012ff */
[----:B------:R-:W-:Y:S02]  /*c790*/  SHF.R.U64 R68, R68, 0x3, RZ ;  /* 0x0000000344447819 */ /* 0x000fe400000012ff */
[----:B------:R-:W-:Y:S02]  /*c7a0*/  SHF.R.U64 R60, R60, 0x3, RZ ;  /* 0x000000033c3c7819 */ /* 0x000fe400000012ff */
[----:B------:R-:W-:Y:S02]  /*c7b0*/  SHF.R.U64 R33, R33, 0x3, RZ ;  /* 0x0000000321217819 */ /* 0x000fe400000012ff */
[--C-:B------:R-:W-:Y:S01]  /*c7c0*/  SHF.R.S32.HI R19, RZ, 0x1f, R18.reuse ;  /* 0x0000001fff137819 */ /* 0x100fe20000011412 */
[----:B------:R-:W-:Y:S01]  /*c7d0*/  UIMAD UR6, UR4, UR13, UR6 ;  /* 0x0000000d040672a4 */ /* 0x000fe2000f8e0206 */
[----:B------:R-:W-:Y:S01]  /*c7e0*/  LOP3.LUT R56, R3, R6, RZ, 0x3c, !PT ;  /* 0x0000000603387212 */ /* 0x000fe200078e3cff */
[----:B------:R-:W-:Y:S01]  /*c7f0*/  IMAD.U32 R3, RZ, RZ, UR12 ;  /* 0x0000000cff037e24 */ /* 0x000fe2000f8e00ff */
[----:B------:R-:W-:Y:S01]  /*c800*/  LOP3.LUT R44, R44, R45, RZ, 0x3c, !PT ;  /* 0x0000002d2c2c7212 */ /* 0x000fe200078e3cff */
[--C-:B------:R-:W-:Y:S01]  /*c810*/  IMAD.X R45, RZ, RZ, R9.reuse, P6 ;  /* 0x000000ffff2d7224 */ /* 0x100fe200030e0609 */
[----:B------:R-:W-:Y:S01]  /*c820*/  LOP3.LUT R76, R76, R77, RZ, 0x3c, !PT ;  /* 0x0000004d4c4c7212 */ /* 0x000fe200078e3cff */
[--C-:B------:R-:W-:Y:S01]  /*c830*/  IMAD.X R77, RZ, RZ, R9.reuse, P5 ;  /* 0x000000ffff4d7224 */ /* 0x100fe200028e0609 */
[----:B------:R-:W-:Y:S01]  /*c840*/  LOP3.LUT R68, R68, R69, RZ, 0x3c, !PT ;  /* 0x0000004544447212 */ /* 0x000fe200078e3cff */
[--C-:B------:R-:W-:Y:S01]  /*c850*/  IMAD.X R69, RZ, RZ, R9.reuse, P4 ;  /* 0x000000ffff457224 */ /* 0x100fe200020e0609 */
[----:B------:R-:W-:Y:S01]  /*c860*/  LOP3.LUT R60, R60, R61, RZ, 0x3c, !PT ;  /* 0x0000003d3c3c7212 */ /* 0x000fe200078e3cff */
[--C-:B------:R-:W-:Y:S01]  /*c870*/  IMAD.X R61, RZ, RZ, R9.reuse, P3 ;  /* 0x000000ffff3d7224 */ /* 0x100fe200018e0609 */
[----:B------:R-:W-:Y:S01]  /*c880*/  LOP3.LUT R32, R33, R8, RZ, 0x3c, !PT ;  /* 0x0000000821207212 */ /* 0x000fe200078e3cff */
[----:B------:R-:W-:Y:S01]  /*c890*/  IMAD.MOV.U32 R33, RZ, RZ, R9 ;  /* 0x000000ffff217224 */ /* 0x000fe200078e0009 */
[----:B------:R-:W-:Y:S01]  /*c8a0*/  IADD3.X R57, RZ, R9, RZ, P2, !PT ;  /* 0x00000009ff397210 */ /* 0x000fe200017fe4ff */
[----:B0-----:R-:W-:Y:S01]  /*c8b0*/  IMAD.WIDE.U32 R2, R3, UR4, R18 ;  /* 0x0000000403027c25 */ /* 0x001fe2000f8e0012 */
[----:B------:R0:W-:Y:S03]  /*c8c0*/  @!P0 STG.E desc[UR18][R20.64+0x20], R0 ;  /* 0x0000200014008986 */ /* 0x0001e6000c101912 */
[----:B------:R-:W-:Y:S01]  /*c8d0*/  VIADD R3, R3, UR6 ;  /* 0x0000000603037c36 */ /* 0x000fe20008000000 */
[----:B------:R-:W5:Y:S01]  /*c8e0*/  LD.E.128 R32, desc[UR18][R32.64] ;  /* 0x0000001220207980 */ /* 0x000f62000c101d00 */
[----:B------:R-:W-:-:S03]  /*c8f0*/  ULDC.64 UR6, c[0x0][0xae0] ;  /* 0x0002b80000067ab9 */ /* 0x000fc60000000a00 */
[----:B------:R-:W5:Y:S04]  /*c900*/  LD.E.128 R24, desc[UR18][R24.64] ;  /* 0x0000001218187980 */ /* 0x000f68000c101d00 */
        /* <DEDUP_REMOVED lines=13> */
[----:B------:R-:W5:Y:S01]  /*c9e0*/  LD.E.128 R56, desc[UR18][R56.64] ;  /* 0x0000001238387980 */ /* 0x000f62000c101d00 */
[----:B------:R-:W-:Y:S01]  /*c9f0*/  UIMAD UR4, UR11, UR6, URZ ;  /* 0x000000060b0472a4 */ /* 0x000fe2000f8e023f */
[----:B------:R-:W-:Y:S01]  /*ca00*/  IMAD R81, R212, -0x80, R81 ;  /* 0xffffff80d4517824 */ /* 0x000fe200078e0251 */
[C---:B------:R-:W-:Y:S01]  /*ca10*/  IADD3 R4, R22.reuse, 0x60, RZ ;  /* 0x0000006016047810 */ /* 0x040fe20007ffe0ff */
[----:B------:R-:W-:Y:S01]  /*ca20*/  @!PT LDS RZ, [RZ] ;  /* 0x00000000fffff984 */ /* 0x000fe20000000800 */
[----:B------:R-:W-:Y:S01]  /*ca30*/  @!PT LDS RZ, [RZ] ;  /* 0x00000000fffff984 */ /* 0x000fe20000000800 */
[----:B------:R-:W-:Y:S01]  /*ca40*/  @!PT LDS RZ, [RZ] ;  /* 0x00000000fffff984 */ /* 0x000fe20000000800 */
[----:B------:R-:W-:Y:S01]  /*ca50*/  @!PT LDS RZ, [RZ] ;  /* 0x00000000fffff984 */ /* 0x000fe20000000800 */
[----:B------:R1:W-:Y:S06]  /*ca60*/  MEMBAR.ALL.CTA ;  /* 0x0000000000007992 */ /* 0x0003ec0000008000 */
[----:B-1----:R-:W1:Y:S01]  /*ca70*/  FENCE.VIEW.ASYNC.S ;  /* 0x00000000000073c6 */ /* 0x002e620000000000 */
[C---:B0-----:R-:W-:Y:S01]  /*ca80*/  VIADD R0, R22.reuse, 0x20 ;  /* 0x0000002016007836 */ /* 0x041fe20000000000 */
[----:B------:R-:W-:Y:S01]  /*ca90*/  UIMAD UR4, UR16, UR7, UR4 ;  /* 0x00000007100472a4 */ /* 0x000fe2000f8e0204 */
[----:B------:R-:W-:Y:S01]  /*caa0*/  IMAD.U32 R19, RZ, RZ, UR6 ;  /* 0x00000006ff137e24 */ /* 0x000fe2000f8e00ff */
[-C--:B------:R-:W-:Y:S01]  /*cab0*/  ISETP.GE.AND P3, PT, R22, R81.reuse, PT ;  /* 0x000000511600720c */ /* 0x080fe20003f66270 */
[----:B------:R-:W-:Y:S01]  /*cac0*/  ULDC.64 UR6, c[0x0][0xae8] ;  /* 0x0002ba0000067ab9 */ /* 0x000fe20000000a00 */
[-C--:B------:R-:W-:Y:S01]  /*cad0*/  ISETP.GE.AND P0, PT, R0, R81.reuse, PT ;  /* 0x000000510000720c */ /* 0x080fe20003f06270 */
[----:B------:R-:W-:Y:S01]  /*cae0*/  IMAD.WIDE.U32 R2, R19, UR16, R2 ;  /* 0x0000001013027c25 */ /* 0x000fe2000f8e0002 */
[----:B------:R-:W-:Y:S01]  /*caf0*/  ISETP.GE.AND P2, PT, R4, R81, PT ;  /* 0x000000510400720c */ /* 0x000fe20003f46270 */
[----:B------:R-:W-:Y:S01]  /*cb00*/  BSSY B1, `(.L_x_285) ;  /* 0x0000026000017945 */ /* 0x000fe20003800000 */
[----:B------:R-:W-:Y:S01]  /*cb10*/  SHF.R.S32.HI R23, RZ, 0x1f, R22 ;  /* 0x0000001fff177819 */ /* 0x000fe20000011416 */
[----:B------:R-:W-:-:S02]  /*cb20*/  VIADD R0, R22, 0x40 ;  /* 0x0000004016007836 */ /* 0x000fc40000000000 */
[----:B------:R-:W-:Y:S01]  /*cb30*/  VIADD R3, R3, UR4 ;  /* 0x0000000403037c36 */ /* 0x000fe20008000000 */
[----:B------:R-:W-:Y:S01]  /*cb40*/  UIMAD UR4, UR15, UR6, URZ ;  /* 0x000000060f0472a4 */ /* 0x000fe2000f8e023f */
[----:B------:R-:W-:Y:S01]  /*cb50*/  VIADD R152, R152, 0x38820 ;  /* 0x0003882098987836 */ /* 0x000fe20000000000 */
[----:B------:R-:W-:Y:S01]  /*cb60*/  ISETP.GE.AND P1, PT, R0, R81, PT ;  /* 0x000000510000720c */ /* 0x000fe20003f26270 */
[----:B------:R-:W-:Y:S01]  /*cb70*/  IMAD.U32 R81, RZ, RZ, UR6 ;  /* 0x00000006ff517e24 */ /* 0x000fe2000f8e00ff */
[----:B------:R-:W-:Y:S01]  /*cb80*/  UIMAD UR4, UR14, UR7, UR4 ;  /* 0x000000070e0472a4 */ /* 0x000fe2000f8e0204 */
[----:B------:R-:W-:Y:S01]  /*cb90*/  IMAD.WIDE R20, R212, 0x80, R22 ;  /* 0x00000080d4147825 */ /* 0x000fe200078e0216 */
[----:B------:R-:W-:-:S03]  /*cba0*/  PRMT R152, RZ, 0x654, R152 ;  /* 0x00000654ff987816 */ /* 0x000fc60000000098 */
[----:B------:R-:W-:Y:S01]  /*cbb0*/  IMAD.WIDE.U32 R80, R81, UR14, R2 ;  /* 0x0000000e51507c25 */ /* 0x000fe2000f8e0002 */
[----:B-1----:R0:W-:Y:S03]  /*cbc0*/  SYNCS.ARRIVE.TRANS64.RED.A1T0 RZ, [R152+URZ], RZ ;  /* 0x000000ff98ff79a7 */ /* 0x0021e6000810043f */
[----:B------:R-:W-:Y:S01]  /*cbd0*/  VIADD R85, R81, UR4 ;  /* 0x0000000451557c36 */ /* 0x000fe20008000000 */
[----:B------:R-:W-:Y:S06]  /*cbe0*/  @P3 BRA `(.L_x_286) ;  /* 0x00000000005c3947 */ /* 0x000fec0003800000 */
[----:B------:R-:W-:Y:S01]  /*cbf0*/  ULDC.64 UR6, c[0x0][0xad8] ;  /* 0x0002b60000067ab9 */ /* 0x000fe20000000a00 */
[----:B------:R-:W-:Y:S01]  /*cc00*/  MOV R3, R85 ;  /* 0x0000005500037202 */ /* 0x000fe20000000f00 */
[----:B------:R-:W-:Y:S01]  /*cc10*/  IMAD R19, R21, UR6, RZ ;  /* 0x0000000615137c24 */ /* 0x000fe2000f8e02ff */
[----:B------:R-:W-:Y:S01]  /*cc20*/  ULDC UR4, c[0x0][0xa8c] ;  /* 0x0002a30000047ab9 */ /* 0x000fe20000000800 */
[----:B------:R-:W-:Y:S01]  /*cc30*/  IMAD.MOV.U32 R2, RZ, RZ, R80 ;  /* 0x000000ffff027224 */ /* 0x000fe200078e0050 */
[C---:B------:R-:W-:Y:S01]  /*cc40*/  ISETP.GE.AND P4, PT, R18.reuse, UR4, PT ;  /* 0x0000000412007c0c */ /* 0x040fe2000bf86270 */
[----:B------:R-:W-:Y:S01]  /*cc50*/  VIADD R0, R18, 0x40 ;  /* 0x0000004012007836 */ /* 0x000fe20000000000 */
[----:B------:R-:W-:Y:S01]  /*cc60*/  ULDC.64 UR8, c[0x0][0x208] ;  /* 0x0000820000087ab9 */ /* 0x000fe20000000a00 */
[----:B------:R-:W-:-:S03]  /*cc70*/  IMAD.WIDE.U32 R2, R20, UR6, R2 ;  /* 0x0000000614027c25 */ /* 0x000fc6000f8e0002 */
[----:B------:R-:W-:Y:S01]  /*cc80*/  ISETP.GE.AND P3, PT, R0, UR4, PT ;  /* 0x0000000400007c0c */ /* 0x000fe2000bf66270 */
[----:B------:R-:W-:Y:S01]  /*cc90*/  IMAD R19, R20, UR7, R19 ;  /* 0x0000000714137c24 */ /* 0x000fe2000f8e0213 */
[----:B------:R-:W-:Y:S01]  /*cca0*/  ULDC.64 UR6, c[0x0][0xa80] ;  /* 0x0002a00000067ab9 */ /* 0x000fe20000000a00 */
[----:B------:R-:W-:Y:S01]  /*ccb0*/  VIADD R0, R18, 0x80 ;  /* 0x0000008012007836 */ /* 0x000fe20000000000 */
[----:B------:R-:W-:Y:S01]  /*ccc0*/  LEA R82, P6, R2, UR6, 0x1 ;  /* 0x0000000602527c11 */ /* 0x000fe2000f8c08ff */
[----:B------:R-:W-:Y:S02]  /*ccd0*/  IMAD.IADD R3, R3, 0x1, R19 ;  /* 0x0000000103037824 */ /* 0x000fe400078e0213 */
[----:B------:R-:W-:Y:S01]  /*cce0*/  VIADD R4, R18, 0xc0 ;  /* 0x000000c012047836 */ /* 0x000fe20000000000 */
[----:B------:R-:W-:Y:S02]  /*ccf0*/  ISETP.GE.AND P5, PT, R0, UR4, PT ;  /* 0x0000000400007c0c */ /* 0x000fe4000bfa6270 */
[----:B------:R-:W-:-:S02]  /*cd00*/  LEA.HI.X R83, R2, UR7, R3, 0x1, P6 ;  /* 0x0000000702537c11 */ /* 0x000fc4000b0f0c03 */
[----:B------:R-:W-:-:S03]  /*cd10*/  ISETP.GE.AND P6, PT, R4, UR4, PT ;  /* 0x0000000404007c0c */ /* 0x000fc6000bfc6270 */
[----:B-----5:R1:W-:Y:S04]  /*cd20*/  @!P4 STG.E.128 desc[UR8][R82.64], R32 ;  /* 0x000000205200c986 */ /* 0x0203e8000c101d08 */
[----:B------:R1:W-:Y:S04]  /*cd30*/  @!P3 STG.E.128 desc[UR8][R82.64+0x80], R48 ;  /* 0x000080305200b986 */ /* 0x0003e8000c101d08 */
[----:B------:R1:W-:Y:S04]  /*cd40*/  @!P5 STG.E.128 desc[UR8][R82.64+0x100], R72 ;  /* 0x000100485200d986 */ /* 0x0003e8000c101d08 */
[----:B------:R1:W-:Y:S02]  /*cd50*/  @!P6 STG.E.128 desc[UR8][R82.64+0x180], R76 ;  /* 0x0001804c5200e986 */ /* 0x0003e4000c101d08 */
.L_x_286:
[----:B------:R-:W-:Y:S05]  /*cd60*/  BSYNC B1 ;  /* 0x0000000000017941 */ /* 0x000fea0003800000 */
.L_x_285:
[----:B------:R-:W-:Y:S04]  /*cd70*/  BSSY B1, `(.L_x_287) ;  /* 0x000001b000017945 */ /* 0x000fe80003800000 */
[----:B------:R-:W-:Y:S05]  /*cd80*/  @P0 BRA `(.L_x_288) ;  /* 0x0000000000640947 */ /* 0x000fea0003800000 */
[----:B------:R-:W-:Y:S01]  /*cd90*/  IADD3 R19, P0, R20, 0x20, RZ ;  /* 0x0000002014137810 */ /* 0x000fe20007f1e0ff */
[C---:B------:R-:W-:Y:S01]  /*cda0*/  VIADD R2, R18.reuse, 0x40 ;  /* 0x0000004012027836 */ /* 0x040fe20000000000 */
[----:B------:R-:W-:Y:S01]  /*cdb0*/  ULDC UR4, c[0x0][0xa8c] ;  /* 0x0002a30000047ab9 */ /* 0x000fe20000000800 */
[----:B------:R-:W-:Y:S01]  /*cdc0*/  VIADD R3, R18, 0x80 ;  /* 0x0000008012037836 */ /* 0x000fe20000000000 */
[----:B------:R-:W-:Y:S01]  /*cdd0*/  ULDC.64 UR6, c[0x0][0xad8] ;  /* 0x0002b60000067ab9 */ /* 0x000fe20000000a00 */
[----:B------:R-:W-:Y:S01]  /*cde0*/  IMAD.X R0, RZ, RZ, R21, P0 ;  /* 0x000000ffff007224 */ /* 0x000fe200000e0615 */
[----:B------:R-:W-:Y:S01]  /*cdf0*/  ISETP.GE.AND P4, PT, R2, UR4, PT ;  /* 0x0000000402007c0c */ /* 0x000fe2000bf86270 */
[----:B------:R-:W-:Y:S01]  /*ce00*/  IMAD.MOV.U32 R2, RZ, RZ, R80 ;  /* 0x000000ffff027224 */ /* 0x000fe200078e0050 */
[----:B------:R-:W-:Y:S01]  /*ce10*/  ISETP.GE.AND P5, PT, R3, UR4, PT ;  /* 0x0000000403007c0c */ /* 0x000fe2000bfa6270 */
[----:B------:R-:W-:Y:S01]  /*ce20*/  IMAD.MOV.U32 R3, RZ, RZ, R85 ;  /* 0x000000ffff037224 */ /* 0x000fe200078e0055 */
[----:B------:R-:W-:Y:S01]  /*ce30*/  IADD3 R4, R18, 0xc0, RZ ;  /* 0x000000c012047810 */ /* 0x000fe20007ffe0ff */
[----:B------:R-:W-:Y:S01]  /*ce40*/  IMAD R0, R0, UR6, RZ ;  /* 0x0000000600007c24 */ /* 0x000fe2000f8e02ff */
[----:B------:R-:W-:Y:S01]  /*ce50*/  ISETP.GE.AND P3, PT, R18, UR4, PT ;  /* 0x0000000412007c0c */ /* 0x000fe2000bf66270 */
[----:B------:R-:W-:Y:S01]  /*ce60*/  IMAD.WIDE.U32 R2, R19, UR6, R2 ;  /* 0x0000000613027c25 */ /* 0x000fe2000f8e0002 */
[----:B------:R-:W-:Y:S01]  /*ce70*/  ISETP.GE.AND P6, PT, R4, UR4, PT ;  /* 0x0000000404007c0c */ /* 0x000fe2000bfc6270 */
[----:B------:R-:W-:-:S02]  /*ce80*/  ULDC.64 UR8, c[0x0][0x208] ;  /* 0x0000820000087ab9 */ /* 0x000fc40000000a00 */
[----:B------:R-:W-:Y:S01]  /*ce90*/  IMAD R19, R19, UR7, R0 ;  /* 0x0000000713137c24 */ /* 0x000fe2000f8e0200 */
[----:B------:R-:W-:Y:S02]  /*cea0*/  ULDC.64 UR6, c[0x0][0xa80] ;  /* 0x0002a00000067ab9 */ /* 0x000fe40000000a00 */
[----:B-1---5:R-:W-:Y:S01]  /*ceb0*/  LEA R32, P0, R2, UR6, 0x1 ;  /* 0x0000000602207c11 */ /* 0x022fe2000f8008ff */
[----:B------:R-:W-:-:S05]  /*cec0*/  IMAD.IADD R3, R3, 0x1, R19 ;  /* 0x0000000103037824 */ /* 0x000fca00078e0213 */
[----:B------:R-:W-:-:S05]  /*ced0*/  LEA.HI.X R33, R2, UR7, R3, 0x1, P0 ;  /* 0x0000000702217c11 */ /* 0x000fca00080f0c03 */
[----:B------:R2:W-:Y:S04]  /*cee0*/  @!P3 STG.E.128 desc[UR8][R32.64], R24 ;  /* 0x000000182000b986 */ /* 0x0005e8000c101d08 */
[----:B------:R2:W-:Y:S04]  /*cef0*/  @!P4 STG.E.128 desc[UR8][R32.64+0x80], R40 ;  /* 0x000080282000c986 */ /* 0x0005e8000c101d08 */
[----:B------:R2:W-:Y:S04]  /*cf00*/  @!P5 STG.E.128 desc[UR8][R32.64+0x100], R64 ;  /* 0x000100402000d986 */ /* 0x0005e8000c101d08 */
[----:B------:R2:W-:Y:S02]  /*cf10*/  @!P6 STG.E.128 desc[UR8][R32.64+0x180], R68 ;  /* 0x000180442000e986 */ /* 0x0005e4000c101d08 */
.L_x_288:
[----:B------:R-:W-:Y:S05]  /*cf20*/  BSYNC B1 ;  /* 0x0000000000017941 */ /* 0x000fea0003800000 */
.L_x_287:
        /* <DEDUP_REMOVED lines=20> */
[----:B--2--5:R-:W-:Y:S01]  /*d070*/  LEA R24, P0, R2, UR6, 0x1 ;  /* 0x0000000602187c11 */ /* 0x024fe2000f8008ff */
[----:B------:R-:W-:-:S05]  /*d080*/  IMAD.IADD R3, R3, 0x1, R19 ;  /* 0x0000000103037824 */ /* 0x000fca00078e0213 */
[----:B------:R-:W-:-:S05]  /*d090*/  LEA.HI.X R25, R2, UR7, R3, 0x1, P0 ;  /* 0x0000000702197c11 */ /* 0x000fca00080f0c03 */
[----:B------:R3:W-:Y:S04]  /*d0a0*/  @!P1 STG.E.128 desc[UR8][R24.64], R8 ;  /* 0x0000000818009986 */ /* 0x0007e8000c101d08 */
[----:B------:R3:W-:Y:S04]  /*d0b0*/  @!P3 STG.E.128 desc[UR8][R24.64+0x80], R36 ;  /* 0x000080241800b986 */ /* 0x0007e8000c101d08 */
[----:B------:R3:W-:Y:S04]  /*d0c0*/  @!P4 STG.E.128 desc[UR8][R24.64+0x100], R52 ;  /* 0x000100341800c986 */ /* 0x0007e8000c101d08 */
[----:B------:R3:W-:Y:S02]  /*d0d0*/  @!P5 STG.E.128 desc[UR8][R24.64+0x180], R60 ;  /* 0x0001803c1800d986 */ /* 0x0007e4000c101d08 */
.L_x_290:
[----:B------:R-:W-:Y:S05]  /*d0e0*/  BSYNC B1 ;  /* 0x0000000000017941 */ /* 0x000fea0003800000 */
.L_x_289:
[----:B------:R-:W-:Y:S05]  /*d0f0*/  @P2 BRA `(.L_x_291) ;  /* 0x0000000c00a82947 */ /* 0x000fea0003800000 */
[----:B---3-5:R-:W-:Y:S01]  /*d100*/  IADD3 R9, P0, R20, 0x60, RZ ;  /* 0x0000006014097810 */ /* 0x028fe20007f1e0ff */
[----:B------:R-:W-:Y:S01]  /*d110*/  ULDC.64 UR6, c[0x0][0xad8] ;  /* 0x0002b60000067ab9 */ /* 0x000fe20000000a00 */
[----:B------:R-:W-:Y:S01]  /*d120*/  IADD3 R0, R18, 0x40, RZ ;  /* 0x0000004012007810 */ /* 0x000fe20007ffe0ff */
[----:B------:R-:W-:Y:S01]  /*d130*/  IMAD.MOV.U32 R2, RZ, RZ, R80 ;  /* 0x000000ffff027224 */ /* 0x000fe200078e0050 */
[----:B------:R-:W-:Y:S01]  /*d140*/  ULDC UR4, c[0x0][0xa8c] ;  /* 0x0002a30000047ab9 */ /* 0x000fe20000000800 */
[----:B------:R-:W-:Y:S01]  /*d150*/  IMAD.X R20, RZ, RZ, R21, P0 ;  /* 0x000000ffff147224 */ /* 0x000fe200000e0615 */
[----:B------:R-:W-:Y:S01]  /*d160*/  ISETP.GE.AND P2, PT, R0, UR4, PT ;  /* 0x0000000400007c0c */ /* 0x000fe2000bf46270 */
[----:B------:R-:W-:Y:S01]  /*d170*/  IMAD.MOV.U32 R3, RZ, RZ, R85 ;  /* 0x000000ffff037224 */ /* 0x000fe200078e0055 */
[----:B------:R-:W-:Y:S01]  /*d180*/  ISETP.GE.AND P1, PT, R18, UR4, PT ;  /* 0x0000000412007c0c */ /* 0x000fe2000bf26270 */
[----:B------:R-:W-:Y:S01]  /*d190*/  IMAD R20, R20, UR6, RZ ;  /* 0x0000000614147c24 */ /* 0x000fe2000f8e02ff */
[----:B------:R-:W-:Y:S01]  /*d1a0*/  ULDC.64 UR8, c[0x0][0x208] ;  /* 0x0000820000087ab9 */ /* 0x000fe20000000a00 */
[----:B------:R-:W-:-:S02]  /*d1b0*/  VIADD R0, R18, 0x80 ;  /* 0x0000008012007836 */ /* 0x000fc40000000000 */
[----:B------:R-:W-:-:S03]  /*d1c0*/  IMAD.WIDE.U32 R2, R9, UR6, R2 ;  /* 0x0000000609027c25 */ /* 0x000fc6000f8e0002 */
[----:B------:R-:W-:Y:S01]  /*d1d0*/  ISETP.GE.AND P3, PT, R0, UR4, PT ;  /* 0x0000000400007c0c */ /* 0x000fe2000bf66270 */
[----:B------:R-:W-:Y:S01]  /*d1e0*/  IMAD R9, R9, UR7, R20 ;  /* 0x0000000709097c24 */ /* 0x000fe2000f8e0214 */
[----:B------:R-:W-:Y:S01]  /*d1f0*/  ULDC.64 UR6, c[0x0][0xa80] ;  /* 0x0002a00000067ab9 */ /* 0x000fe20000000a00 */
[----:B------:R-:W-:Y:S01]  /*d200*/  VIADD R0, R18, 0xc0 ;  /* 0x000000c012007836 */ /* 0x000fe20000000000 */
[----:B------:R-:W-:Y:S01]  /*d210*/  LEA R8, P0, R2, UR6, 0x1 ;  /* 0x0000000602087c11 */ /* 0x000fe2000f8008ff */
[----:B------:R-:W-:-:S05]  /*d220*/  IMAD.IADD R3, R3, 0x1, R9 ;  /* 0x0000000103037824 */ /* 0x000fca00078e0209 */
[----:B------:R-:W-:Y:S02]  /*d230*/  LEA.HI.X R9, R2, UR7, R3, 0x1, P0 ;  /* 0x0000000702097c11 */ /* 0x000fe400080f0c03 */
[----:B------:R-:W-:-:S03]  /*d240*/  ISETP.GE.AND P0, PT, R0, UR4, PT ;  /* 0x0000000400007c0c */ /* 0x000fc6000bf06270 */
[----:B------:R4:W-:Y:S04]  /*d250*/  @!P1 STG.E.128 desc[UR8][R8.64], R12 ;  /* 0x0000000c08009986 */ /* 0x0009e8000c101d08 */
[----:B------:R4:W-:Y:S04]  /*d260*/  @!P2 STG.E.128 desc[UR8][R8.64+0x80], R28 ;  /* 0x0000801c0800a986 */ /* 0x0009e8000c101d08 */
[----:B------:R4:W-:Y:S02]  /*d270*/  @!P3 STG.E.128 desc[UR8][R8.64+0x100], R44 ;  /* 0x0001002c0800b986 */ /* 0x0009e4000c101d08 */
[----:B------:R-:W-:Y:S05]  /*d280*/  @P0 BRA `(.L_x_291) ;  /* 0x0000000c00440947 */ /* 0x000fea0003800000 */
[----:B------:R-:W-:Y:S02]  /*d290*/  ULDC.64 UR6, c[0x0][0x208] ;  /* 0x0000820000067ab9 */ /* 0x000fe40000000a00 */
[----:B------:R3:W-:Y:S01]  /*d2a0*/  STG.E.128 desc[UR6][R8.64+0x180], R56 ;  /* 0x0001803808007986 */ /* 0x0007e2000c101d06 */
[----:B------:R-:W-:Y:S05]  /*d2b0*/  BRA `(.L_x_291) ;  /* 0x0000000c00387947 */ /* 0x000fea0003800000 */
.L_x_283:
[----:B------:R-:W-:Y:S01]  /*d2c0*/  R2UR UR4, R214 ;  /* 0x00000000d60472ca */ /* 0x000fe200000e0000 */
[----:B------:R-:W-:Y:S01]  /*d2d0*/  ULDC.64 UR6, c[0x0][0xbd8] ;  /* 0x0002f60000067ab9 */ /* 0x000fe20000000a00 */
[----:B------:R-:W-:Y:S01]  /*d2e0*/  R2UR UR9, R215 ;  /* 0x00000000d70972ca */ /* 0x000fe200000e0000 */
[----:B------:R-:W-:Y:S01]  /*d2f0*/  UISETP.NE.U32.AND UP0, UPT, UR6, URZ, UPT ;  /* 0x0000003f0600728c */ /* 0x000fe2000bf05070 */
[----:B------:R-:W-:Y:S01]  /*d300*/  IMAD.MOV.U32 R13, RZ, RZ, RZ ;  /* 0x000000ffff0d7224 */ /* 0x000fe200078e00ff */
[----:B------:R-:W-:Y:S02]  /*d310*/  ULDC.64 UR10, c[0x0][0x208] ;  /* 0x00008200000a7ab9 */ /* 0x000fe40000000a00 */
[----:B------:R-:W-:-:S06]  /*d320*/  UISETP.NE.AND.EX UP0, UPT, UR7, URZ, UPT, UP0 ;  /* 0x0000003f0700728c */ /* 0x000fcc000bf05300 */
[----:B------:R-:W-:Y:S01]  /*d330*/  USHF.L.U32 UR8, UR4, 0x2, URZ ;  /* 0x0000000204087899 */ /* 0x000fe2000800063f */
[----:B------:R-:W0:Y:S01]  /*d340*/  LDC R11, c[0x0][0xa88] ;  /* 0x0002a200ff0b7b82 */ /* 0x000e220000000800 */
[----:B------:R-:W-:Y:S01]  /*d350*/  USHF.L.U64.HI UR9, UR4, 0x2, UR9 ;  /* 0x0000000204097899 */ /* 0x000fe20008010209 */
[----:B------:R-:W-:Y:S01]  /*d360*/  PLOP3.LUT P1, PT, PT, PT, UP0, 0x80, 0x0 ;  /* 0x000000000000781c */ /* 0x000fe20003f2f008 */
[----:B------:R-:W-:-:S04]  /*d370*/  UIADD3 UR4, UP1, UR8, UR6, URZ ;  /* 0x0000000608047290 */ /* 0x000fc8000ff3e03f */
[----:B------:R-:W-:Y:S02]  /*d380*/  UIADD3.X UR6, UR9, UR7, URZ, UP1, !UPT ;  /* 0x0000000709067290 */ /* 0x000fe40008ffe43f */
[----:B------:R-:W-:-:S04]  /*d390*/  IMAD.U32 R2, RZ, RZ, UR4 ;  /* 0x00000004ff027e24 */ /* 0x000fc8000f8e00ff */
[----:B------:R-:W-:Y:S01]  /*d3a0*/  IMAD.U32 R3, RZ, RZ, UR6 ;  /* 0x00000006ff037e24 */ /* 0x000fe2000f8e00ff */
[----:B------:R-:W-:Y:S02]  /*d3b0*/  ULDC.64 UR6, c[0x0][0xbe0] ;  /* 0x0002f80000067ab9 */ /* 0x000fe40000000a00 */
[----:B------:R-:W-:Y:S02]  /*d3c0*/  UISETP.NE.U32.AND UP1, UPT, UR6, URZ, UPT ;  /* 0x0000003f0600728c */ /* 0x000fe4000bf25070 */
[----:B------:R1:W5:Y:S02]  /*d3d0*/  @P1 LDG.E R13, desc[UR10][R2.64] ;  /* 0x0000000a020d1981 */ /* 0x000364000c1e1900 */
[----:B------:R-:W-:-:S06]  /*d3e0*/  UISETP.NE.AND.EX UP1, UPT, UR7, URZ, UPT, UP1 ;  /* 0x0000003f0700728c */ /* 0x000fcc000bf25310 */
[----:B------:R-:W-:-:S05]  /*d3f0*/  PLOP3.LUT P2, PT, PT, PT, UP1, 0x80, 0x0 ;  /* 0x000000000000781c */ /* 0x000fca0003f4f018 */
[----:B------:R-:W-:-:S04]  /*d400*/  @UP1 UIADD3 UR6, UP2, UR8, UR6, URZ ;  /* 0x0000000608061290 */ /* 0x000fc8000ff5e03f */
[----:B------:R-:W-:Y:S02]  /*d410*/  @UP1 UIADD3.X UR7, UR9, UR7, URZ, UP2, !UPT ;  /* 0x0000000709071290 */ /* 0x000fe400097fe43f */
[----:B------:R-:W-:-:S04]  /*d420*/  MOV R8, UR6 ;  /* 0x0000000600087c02 */ /* 0x000fc80008000f00 */
[----:B------:R-:W-:Y:S01]  /*d430*/  IMAD.U32 R9, RZ, RZ, UR7 ;  /* 0x00000007ff097e24 */ /* 0x000fe2000f8e00ff */
[----:B------:R-:W-:-:S04]  /*d440*/  ISETP.GE.AND P0, PT, R223, 0x80, PT ;  /* 0x00000080df00780c */ /* 0x000fc80003f06270 */
[----:B0-----:R1:W5:Y:S01]  /*d450*/  @P2 LDG.E R11, desc[UR10][R8.64] ;  /* 0x0000000a080b2981 */ /* 0x001362000c1e1900 */
[----:B------:R-:W-:Y:S08]  /*d460*/  @P2 BRA `(.L_x_292) ;  /* 0x0000000000142947 */ /* 0x000ff00003800000 */
[----:B------:R-:W-:Y:S05]  /*d470*/  @!P1 BRA `(.L_x_292) ;  /* 0x0000000000109947 */ /* 0x000fea0003800000 */
[----:B------:R-:W-:Y:S02]  /*d480*/  ULDC.64 UR6, c[0x0][0x208] ;  /* 0x0000820000067ab9 */ /* 0x000fe40000000a00 */
[----:B------:R-:W2:Y:S04]  /*d490*/  LDG.E R0, desc[UR6][R2.64] ;  /* 0x0000000602007981 */ /* 0x000ea8000c1e1900 */
[----:B-----5:R-:W2:Y:S02]  /*d4a0*/  LDG.E R11, desc[UR6][R2.64+0x4] ;  /* 0x00000406020b7981 */ /* 0x020ea4000c1e1900 */
[----:B--2---:R-:W-:-:S07]  /*d4b0*/  IMAD.IADD R11, R11, 0x1, -R0 ;  /* 0x000000010b0b7824 */ /* 0x004fce00078e0a00 */
.L_x_292:
[----:B------:R-:W-:Y:S01]  /*d4c0*/  R2UR UR7, R213 ;  /* 0x00000000d50772ca */ /* 0x000fe200000e0000 */
[----:B------:R-:W-:Y:S01]  /*d4d0*/  BSSY B1, `(.L_x_293) ;  /* 0x0000023000017945 */ /* 0x000fe20003800000 */
[----:B------:R-:W-:Y:S02]  /*d4e0*/  R2UR UR6, R214 ;  /* 0x00000000d60672ca */ /* 0x000fe400000e0000 */
[----:B------:R-:W-:Y:S02]  /*d4f0*/  R2UR UR4, R215 ;  /* 0x00000000d70472ca */ /* 0x000fe400000e0000 */
[----:B------:R-:W-:Y:S02]  /*d500*/  SHF.R.S32.HI R19, RZ, 0x1f, R18 ;  /* 0x0000001fff137819 */ /* 0x000fe40000011412 */
[----:B-----5:R-:W-:-:S05]  /*d510*/  SHF.R.S32.HI R4, RZ, 0x1f, R13 ;  /* 0x0000001fff047819 */ /* 0x020fca000001140d */
[----:B------:R-:W-:Y:S02]  /*d520*/  USHF.R.S32.HI UR7, URZ, 0x1f, UR7 ;  /* 0x0000001f3f077899 */ /* 0x000fe40008011407 */
[----:B------:R-:W-:Y:S02]  /*d530*/  USEL UR8, UR6, URZ, !UP0 ;  /* 0x0000003f06087287 */ /* 0x000fe4000c000000 */
[----:B------:R-:W-:Y:S01]  /*d540*/  USEL UR9, UR4, URZ, !UP0 ;  /* 0x0000003f04097287 */ /* 0x000fe2000c000000 */
[----:B------:R-:W-:Y:S11]  /*d550*/  @P0 BRA `(.L_x_294) ;  /* 0x0000000000680947 */ /* 0x000ff60003800000 */
[----:B------:R-:W0:Y:S02]  /*d560*/  S2R R0, SR_TID.X ;  /* 0x0000000000007919 */ /* 0x000e240000002100 */
[----:B0-----:R-:W-:-:S04]  /*d570*/  IMAD R0, R212, 0x80, R0 ;  /* 0x00000080d4007824 */ /* 0x001fc800078e0200 */
[----:B------:R-:W-:-:S05]  /*d580*/  VIADD R0, R0, 0xffffff80 ;  /* 0xffffff8000007836 */ /* 0x000fca0000000000 */
[----:B------:R-:W-:-:S13]  /*d590*/  ISETP.GE.AND P0, PT, R0, R11, PT ;  /* 0x0000000b0000720c */ /* 0x000fda0003f06270 */
[----:B------:R-:W-:Y:S05]  /*d5a0*/  @P0 BRA `(.L_x_294) ;  /* 0x0000000000540947 */ /* 0x000fea0003800000 */
[----:B------:R-:W-:Y:S01]  /*d5b0*/  R2UR UR6, R213 ;  /* 0x00000000d50672ca */ /* 0x000fe200000e0000 */
[----:B------:R-:W-:Y:S01]  /*d5c0*/  ULDC.64 UR10, c[0x0][0xb70] ;  /* 0x0002dc00000a7ab9 */ /* 0x000fe20000000a00 */
[C---:B-1----:R-:W-:Y:S01]  /*d5d0*/  IADD3 R2, P0, R0.reuse, R13, RZ ;  /* 0x0000000d00027210 */ /* 0x042fe20007f1e0ff */
[----:B------:R-:W-:Y:S02]  /*d5e0*/  UIMAD UR4, UR7, UR10, URZ ;  /* 0x0000000a070472a4 */ /* 0x000fe4000f8e023f */
[----:B------:R-:W-:Y:S01]  /*d5f0*/  IMAD.U32 R9, RZ, RZ, UR10 ;  /* 0x0000000aff097e24 */ /* 0x000fe2000f8e00ff */
[----:B------:R-:W-:Y:S01]  /*d600*/  ULDC.64 UR12, c[0x0][0x208] ;  /* 0x00008200000c7ab9 */ /* 0x000fe20000000a00 */
[----:B------:R-:W-:-:S06]  /*d610*/  LEA.HI.X.SX32 R3, R0, R4, 0x1, P0 ;  /* 0x0000000400037211 */ /* 0x000fcc00000f0eff */
[----:B------:R-:W-:Y:S02]  /*d620*/  UIMAD UR4, UR6, UR11, UR4 ;  /* 0x0000000b060472a4 */ /* 0x000fe4000f8e0204 */
[----:B------:R-:W-:Y:S01]  /*d630*/  IMAD.WIDE.U32 R2, R9, UR6, R2 ;  /* 0x0000000609027c25 */ /* 0x000fe2000f8e0002 */
[----:B------:R-:W-:Y:S02]  /*d640*/  ULDC.64 UR10, c[0x0][0xb78] ;  /* 0x0002de00000a7ab9 */ /* 0x000fe40000000a00 */
[----:B------:R-:W-:Y:S02]  /*d650*/  UIMAD UR6, UR9, UR10, URZ ;  /* 0x0000000a090672a4 */ /* 0x000fe4000f8e023f */
[----:B------:R-:W-:Y:S01]  /*d660*/  MOV R9, UR10 ;  /* 0x0000000a00097c02 */ /* 0x000fe20008000f00 */
[----:B------:R-:W-:Y:S01]  /*d670*/  VIADD R3, R3, UR4 ;  /* 0x0000000403037c36 */ /* 0x000fe20008000000 */
[----:B------:R-:W-:-:S03]  /*d680*/  UIMAD UR6, UR8, UR11, UR6 ;  /* 0x0000000b080672a4 */ /* 0x000fc6000f8e0206 */
[----:B------:R-:W-:Y:S01]  /*d690*/  IMAD.WIDE.U32 R2, R9, UR8, R2 ;  /* 0x0000000809027c25 */ /* 0x000fe2000f8e0002 */
[----:B------:R-:W-:-:S03]  /*d6a0*/  ULDC.64 UR10, c[0x0][0xb40] ;  /* 0x0002d000000a7ab9 */ /* 0x000fc60000000a00 */
[----:B------:R-:W-:Y:S01]  /*d6b0*/  VIADD R3, R3, UR6 ;  /* 0x0000000603037c36 */ /* 0x000fe20008000000 */
[----:B------:R-:W-:-:S04]  /*d6c0*/  LEA R8, P0, R2, UR10, 0x2 ;  /* 0x0000000a02087c11 */ /* 0x000fc8000f8010ff */
[----:B------:R-:W-:Y:S01]  /*d6d0*/  LEA.HI.X R9, R2, UR11, R3, 0x2, P0 ;  /* 0x0000000b02097c11 */ /* 0x000fe200080f1403 */
[----:B------:R-:W-:-:S05]  /*d6e0*/  IMAD.MOV.U32 R3, RZ, RZ, -0x800000 ;  /* 0xff800000ff037424 */ /* 0x000fca00078e00ff */
[----:B------:R0:W-:Y:S03]  /*d6f0*/  STG.E desc[UR12][R8.64], R3 ;  /* 0x0000000308007986 */ /* 0x0001e6000c10190c */
.L_x_294:
[----:B------:R-:W-:Y:S05]  /*d700*/  BSYNC B1 ;  /* 0x0000000000017941 */ /* 0x000fea0003800000 */
.L_x_293:
[----:B------:R-:W-:Y:S01]  /*d710*/  R2UR UR6, R213 ;  /* 0x00000000d50672ca */ /* 0x000fe200000e0000 */
[----:B------:R-:W-:Y:S01]  /*d720*/  ULDC.64 UR10, c[0x0][0xaa0] ;  /* 0x0002a800000a7ab9 */ /* 0x000fe20000000a00 */
[----:B------:R-:W-:Y:S01]  /*d730*/  IMAD R15, R212, -0x80, R11 ;  /* 0xffffff80d40f7824 */ /* 0x000fe200078e020b */
[----:B------:R-:W-:Y:S01]  /*d740*/  SHF.R.S32.HI R11, RZ, 0x1f, R22 ;  /* 0x0000001fff0b7819 */ /* 0x000fe20000011416 */
[----:B------:R-:W-:Y:S01]  /*d750*/  IMAD R0, R4, UR10, RZ ;  /* 0x0000000a04007c24 */ /* 0x000fe2000f8e02ff */
[----:B------:R-:W-:Y:S01]  /*d760*/  BSSY B1, `(.L_x_295) ;  /* 0x0000030000017945 */ /* 0x000fe20003800000 */
[----:B01----:R-:W-:Y:S01]  /*d770*/  IMAD.WIDE.U32 R2, R13, UR10, R18 ;  /* 0x0000000a0d027c25 */ /* 0x003fe2000f8e0012 */
[----:B------:R-:W-:-:S03]  /*d780*/  ISETP.GE.AND P2, PT, R22, R15, PT ;  /* 0x0000000f1600720c */ /* 0x000fc60003f46270 */
[----:B------:R-:W-:Y:S01]  /*d790*/  IMAD R13, R13, UR11, R0 ;  /* 0x0000000b0d0d7c24 */ /* 0x000fe2000f8e0200 */
[----:B------:R-:W-:Y:S01]  /*d7a0*/  ULDC.64 UR10, c[0x0][0xae0] ;  /* 0x0002b800000a7ab9 */ /* 0x000fe20000000a00 */
[C---:B------:R-:W-:Y:S01]  /*d7b0*/  VIADD R0, R22.reuse, 0x20 ;  /* 0x0000002016007836 */ /* 0x040fe20000000000 */
[----:B------:R-:W-:Y:S01]  /*d7c0*/  UIMAD UR4, UR7, UR10, URZ ;  /* 0x0000000a070472a4 */ /* 0x000fe2000f8e023f */
[----:B------:R-:W-:Y:S02]  /*d7d0*/  IMAD.IADD R3, R3, 0x1, R13 ;  /* 0x0000000103037824 */ /* 0x000fe400078e020d */
[----:B------:R-:W-:Y:S01]  /*d7e0*/  IMAD.U32 R9, RZ, RZ, UR10 ;  /* 0x0000000aff097e24 */ /* 0x000fe2000f8e00ff */
[----:B------:R-:W-:Y:S01]  /*d7f0*/  UIMAD UR4, UR6, UR11, UR4 ;  /* 0x0000000b060472a4 */ /* 0x000fe2000f8e0204 */
[----:B------:R-:W-:Y:S01]  /*d800*/  VIADD R4, R22, 0x40 ;  /* 0x0000004016047836 */ /* 0x000fe20000000000 */
[----:B------:R-:W-:Y:S01]  /*d810*/  ISETP.GE.AND P1, PT, R0, R15, PT ;  /* 0x0000000f0000720c */ /* 0x000fe20003f26270 */
[----:B------:R-:W-:Y:S01]  /*d820*/  IMAD.WIDE.U32 R2, R9, UR6, R2 ;  /* 0x0000000609027c25 */ /* 0x000fe2000f8e0002 */
[----:B------:R-:W-:-:S02]  /*d830*/  ULDC.64 UR6, c[0x0][0xae8] ;  /* 0x0002ba0000067ab9 */ /* 0x000fc40000000a00 */
[----:B------:R-:W-:Y:S01]  /*d840*/  ISETP.GE.AND P0, PT, R4, R15, PT ;  /* 0x0000000f0400720c */ /* 0x000fe20003f06270 */
[----:B------:R-:W-:Y:S01]  /*d850*/  IMAD.U32 R9, RZ, RZ, UR6 ;  /* 0x00000006ff097e24 */ /* 0x000fe2000f8e00ff */
[----:B------:R-:W-:Y:S01]  /*d860*/  IADD3 R3, R3, UR4, RZ ;  /* 0x0000000403037c10 */ /* 0x000fe2000fffe0ff */
[----:B------:R-:W-:Y:S01]  /*d870*/  UIMAD UR4, UR9, UR6, URZ ;  /* 0x00000006090472a4 */ /* 0x000fe2000f8e023f */
[----:B------:R-:W-:Y:S02]  /*d880*/  IMAD.MOV.U32 R10, RZ, RZ, R22 ;  /* 0x000000ffff0a7224 */ /* 0x000fe400078e0016 */
[----:B------:R-:W-:Y:S01]  /*d890*/  VIADD R0, R22, 0x60 ;  /* 0x0000006016007836 */ /* 0x000fe20000000000 */
[----:B------:R-:W-:Y:S02]  /*d8a0*/  UIMAD UR4, UR8, UR7, UR4 ;  /* 0x00000007080472a4 */ /* 0x000fe4000f8e0204 */
[----:B------:R-:W-:-:S04]  /*d8b0*/  IMAD.WIDE.U32 R8, R9, UR8, R2 ;  /* 0x0000000809087c25 */ /* 0x000fc8000f8e0002 */
[----:B------:R-:W-:-:S04]  /*d8c0*/  IMAD.WIDE R10, R212, 0x80, R10 ;  /* 0x00000080d40a7825 */ /* 0x000fc800078e020a */
[----:B------:R-:W-:Y:S01]  /*d8d0*/  VIADD R19, R9, UR4 ;  /* 0x0000000409137c36 */ /* 0x000fe20008000000 */
[----:B------:R-:W-:Y:S06]  /*d8e0*/  @P2 BRA `(.L_x_296) ;  /* 0x00000000005c2947 */ /* 0x000fec0003800000 */
[C---:B------:R-:W-:Y:S01]  /*d8f0*/  VIADD R2, R18.reuse, 0x40 ;  /* 0x0000004012027836 */ /* 0x040fe20000000000 */
[----:B------:R-:W-:Y:S01]  /*d900*/  ULDC UR4, c[0x0][0xa8c] ;  /* 0x0002a30000047ab9 */ /* 0x000fe20000000800 */
[C---:B------:R-:W-:Y:S01]  /*d910*/  VIADD R3, R18.reuse, 0x80 ;  /* 0x0000008012037836 */ /* 0x040fe20000000000 */
[----:B------:R-:W-:Y:S01]  /*d920*/  ULDC.64 UR6, c[0x0][0xad8] ;  /* 0x0002b60000067ab9 */ /* 0x000fe20000000a00 */
[----:B------:R-:W-:Y:S01]  /*d930*/  IADD3 R4, R18, 0xc0, RZ ;  /* 0x000000c012047810 */ /* 0x000fe20007ffe0ff */
[----:B------:R-:W-:Y:S01]  /*d940*/  IMAD R13, R11, UR6, RZ ;  /* 0x000000060b0d7c24 */ /* 0x000fe2000f8e02ff */
[----:B------:R-:W-:Y:S01]  /*d950*/  ISETP.GE.AND P4, PT, R2, UR4, PT ;  /* 0x0000000402007c0c */ /* 0x000fe2000bf86270 */
[----:B------:R-:W-:Y:S01]  /*d960*/  IMAD.MOV.U32 R2, RZ, RZ, R8 ;  /* 0x000000ffff027224 */ /* 0x000fe200078e0008 */
[----:B------:R-:W-:Y:S01]  /*d970*/  ISETP.GE.AND P5, PT, R3, UR4, PT ;  /* 0x0000000403007c0c */ /* 0x000fe2000bfa6270 */
[----:B------:R-:W-:Y:S01]  /*d980*/  IMAD.MOV.U32 R3, RZ, RZ, R19 ;  /* 0x000000ffff037224 */ /* 0x000fe200078e0013 */
[----:B------:R-:W-:Y:S01]  /*d990*/  ISETP.GE.AND P3, PT, R18, UR4, PT ;  /* 0x0000000412007c0c */ /* 0x000fe2000bf66270 */
[----:B------:R-:W-:Y:S01]  /*d9a0*/  IMAD R13, R10, UR7, R13 ;  /* 0x000000070a0d7c24 */ /* 0x000fe2000f8e020d */
[----:B------:R-:W-:Y:S01]  /*d9b0*/  ISETP.GE.AND P6, PT, R4, UR4, PT ;  /* 0x0000000404007c0c */ /* 0x000fe2000bfc6270 */
[----:B------:R-:W-:Y:S01]  /*d9c0*/  IMAD.WIDE.U32 R2, R10, UR6, R2 ;  /* 0x000000060a027c25 */ /* 0x000fe2000f8e0002 */
[----:B------:R-:W-:Y:S01]  /*d9d0*/  ULDC.64 UR6, c[0x0][0xa80] ;  /* 0x0002a00000067ab9 */ /* 0x000fe20000000a00 */
[----:B------:R-:W-:-:S02]  /*d9e0*/  ULDC.64 UR8, c[0x0][0x208] ;  /* 0x0000820000087ab9 */ /* 0x000fc40000000a00 */
[----:B------:R-:W-:Y:S01]  /*d9f0*/  IMAD.IADD R3, R3, 0x1, R13 ;  /* 0x0000000103037824 */ /* 0x000fe200078e020d */
[----:B------:R-:W-:-:S04]  /*da00*/  LEA R12, P2, R2, UR6, 0x1 ;  /* 0x00000006020c7c11 */ /* 0x000fc8000f8408ff */
[----:B------:R-:W-:-:S05]  /*da10*/  LEA.HI.X R13, R2, UR7, R3, 0x1, P2 ;  /* 0x00000007020d7c11 */ /* 0x000fca00090f0c03 */
[----:B------:R0:W-:Y:S04]  /*da20*/  @!P3 STG.E.128 desc[UR8][R12.64], RZ ;  /* 0x000000ff0c00b986 */ /* 0x0001e8000c101d08 */
[----:B------:R0:W-:Y:S04]  /*da30*/  @!P4 STG.E.128 desc[UR8][R12.64+0x80], RZ ;  /* 0x000080ff0c00c986 */ /* 0x0001e8000c101d08 */
[----:B------:R0:W-:Y:S04]  /*da40*/  @!P5 STG.E.128 desc[UR8][R12.64+0x100], RZ ;  /* 0x000100ff0c00d986 */ /* 0x0001e8000c101d08 */
[----:B------:R0:W-:Y:S02]  /*da50*/  @!P6 STG.E.128 desc[UR8][R12.64+0x180], RZ ;  /* 0x000180ff0c00e986 */ /* 0x0001e4000c101d08 */
.L_x_296:
[----:B------:R-:W-:Y:S05]  /*da60*/  BSYNC B1 ;  /* 0x0000000000017941 */ /* 0x000fea0003800000 */
.L_x_295:
[----:B------:R-:W-:Y:S01]  /*da70*/  BSSY B1, `(.L_x_297) ;  /* 0x000001c000017945 */ /* 0x000fe20003800000 */
[----:B------:R-:W-:-:S03]  /*da80*/  ISETP.GE.AND P2, PT, R0, R15, PT ;  /* 0x0000000f0000720c */ /* 0x000fc60003f46270 */
[----:B------:R-:W-:Y:S10]  /*da90*/  @P1 BRA `(.L_x_298) ;  /* 0x0000000000641947 */ /* 0x000ff40003800000 */
[----:B0-----:R-:W-:Y:S01]  /*daa0*/  IADD3 R13, P1, R10, 0x20, RZ ;  /* 0x000000200a0d7810 */ /* 0x001fe20007f3e0ff */
        /* <DEDUP_REMOVED lines=17> */
[----:B------:R-:W-:Y:S01]  /*dbc0*/  LEA R12, P1, R2, UR6, 0x1 ;  /* 0x00000006020c7c11 */ /* 0x000fe2000f8208ff */
[----:B------:R-:W-:-:S05]  /*dbd0*/  IMAD.IADD R3, R3, 0x1, R13 ;  /* 0x0000000103037824 */ /* 0x000fca00078e020d */
[----:B------:R-:W-:-:S05]  /*dbe0*/  LEA.HI.X R13, R2, UR7, R3, 0x1, P1 ;  /* 0x00000007020d7c11 */ /* 0x000fca00088f0c03 */
[----:B------:R1:W-:Y:S04]  /*dbf0*/  @!P3 STG.E.128 desc[UR8][R12.64], RZ ;  /* 0x000000ff0c00b986 */ /* 0x0003e8000c101d08 */
[----:B------:R1:W-:Y:S04]  /*dc00*/  @!P4 STG.E.128 desc[UR8][R12.64+0x80], RZ ;  /* 0x000080ff0c00c986 */ /* 0x0003e8000c101d08 */
[----:B------:R1:W-:Y:S04]  /*dc10*/  @!P5 STG.E.128 desc[UR8][R12.64+0x100], RZ ;  /* 0x000100ff0c00d986 */ /* 0x0003e8000c101d08 */
[----:B------:R1:W-:Y:S02]  /*dc20*/  @!P6 STG.E.128 desc[UR8][R12.64+0x180], RZ ;  /* 0x000180ff0c00e986 */ /* 0x0003e4000c101d08 */
.L_x_298:
[----:B------:R-:W-:Y:S05]  /*dc30*/  BSYNC B1 ;  /* 0x0000000000017941 */ /* 0x000fea0003800000 */
.L_x_297:
[----:B------:R-:W-:Y:S04]  /*dc40*/  BSSY B1, `(.L_x_299) ;  /* 0x000001b000017945 */ /* 0x000fe80003800000 */
[----:B------:R-:W-:Y:S05]  /*dc50*/  @P0 BRA `(.L_x_300) ;  /* 0x0000000000640947 */ /* 0x000fea0003800000 */
[----:B01----:R-:W-:Y:S01]  /*dc60*/  IADD3 R13, P0, R10, 0x40, RZ ;  /* 0x000000400a0d7810 */ /* 0x003fe20007f1e0ff */
[C---:B------:R-:W-:Y:S01]  /*dc70*/  VIADD R2, R18.reuse, 0x40 ;  /* 0x0000004012027836 */ /* 0x040fe20000000000 */
[----:B------:R-:W-:Y:S01]  /*dc80*/  ULDC UR4, c[0x0][0xa8c] ;  /* 0x0002a30000047ab9 */ /* 0x000fe20000000800 */
[----:B------:R-:W-:Y:S01]  /*dc90*/  VIADD R3, R18, 0x80 ;  /* 0x0000008012037836 */ /* 0x000fe20000000000 */
[----:B------:R-:W-:Y:S01]  /*dca0*/  IADD3.X R0, RZ, R11, RZ, P0, !PT ;  /* 0x0000000bff007210 */ /* 0x000fe200007fe4ff */
[----:B------:R-:W-:Y:S01]  /*dcb0*/  ULDC.64 UR6, c[0x0][0xad8] ;  /* 0x0002b60000067ab9 */ /* 0x000fe20000000a00 */
[----:B------:R-:W-:Y:S01]  /*dcc0*/  ISETP.GE.AND P3, PT, R2, UR4, PT ;  /* 0x0000000402007c0c */ /* 0x000fe2000bf66270 */
[----:B------:R-:W-:Y:S01]  /*dcd0*/  IMAD.MOV.U32 R2, RZ, RZ, R8 ;  /* 0x000000ffff027224 */ /* 0x000fe200078e0008 */
        /* <DEDUP_REMOVED lines=17> */
.L_x_300:
[----:B------:R-:W-:Y:S05]  /*ddf0*/  BSYNC B1 ;  /* 0x0000000000017941 */ /* 0x000fea0003800000 */
.L_x_299:
[----:B------:R-:W-:Y:S05]  /*de00*/  @P2 BRA `(.L_x_291) ;  /* 0x0000000000642947 */ /* 0x000fea0003800000 */
[----:B------:R-:W-:Y:S01]  /*de10*/  IADD3 R9, P0, R10, 0x60, RZ ;  /* 0x000000600a097810 */ /* 0x000fe20007f1e0ff */
[----:B------:R-:W-:Y:S01]  /*de20*/  VIADD R0, R18, 0x40 ;  /* 0x0000004012007836 */ /* 0x000fe20000000000 */
[----:B------:R-:W-:Y:S01]  /*de30*/  ULDC UR4, c[0x0][0xa8c] ;  /* 0x0002a30000047ab9 */ /* 0x000fe20000000800 */
[----:B------:R-:W-:Y:S01]  /*de40*/  MOV R3, R19 ;  /* 0x0000001300037202 */ /* 0x000fe20000000f00 */
[----:B------:R-:W-:Y:S01]  /*de50*/  ULDC.64 UR6, c[0x0][0xad8] ;  /* 0x0002b60000067ab9 */ /* 0x000fe20000000a00 */
[----:B------:R-:W-:Y:S01]  /*de60*/  IMAD.X R10, RZ, RZ, R11, P0 ;  /* 0x000000ffff0a7224 */ /* 0x000fe200000e060b */
[----:B------:R-:W-:Y:S01]  /*de70*/  ISETP.GE.AND P2, PT, R0, UR4, PT ;  /* 0x0000000400007c0c */ /* 0x000fe2000bf46270 */
[----:B------:R-:W-:Y:S01]  /*de80*/  IMAD.MOV.U32 R2, RZ, RZ, R8 ;  /* 0x000000ffff027224 */ /* 0x000fe200078e0008 */
[C---:B------:R-:W-:Y:S01]  /*de90*/  ISETP.GE.AND P1, PT, R18.reuse, UR4, PT ;  /* 0x0000000412007c0c */ /* 0x040fe2000bf26270 */
[----:B------:R-:W-:Y:S01]  /*dea0*/  VIADD R4, R18, 0x80 ;  /* 0x0000008012047836 */ /* 0x000fe20000000000 */
[----:B------:R-:W-:Y:S01]  /*deb0*/  ULDC.64 UR8, c[0x0][0x208] ;  /* 0x0000820000087ab9 */ /* 0x000fe20000000a00 */
[----:B------:R-:W-:-:S02]  /*dec0*/  IMAD R10, R10, UR6, RZ ;  /* 0x000000060a0a7c24 */ /* 0x000fc4000f8e02ff */
[----:B------:R-:W-:Y:S01]  /*ded0*/  VIADD R0, R18, 0xc0 ;  /* 0x000000c012007836 */ /* 0x000fe20000000000 */
[----:B------:R-:W-:Y:S01]  /*dee0*/  ISETP.GE.AND P3, PT, R4, UR4, PT ;  /* 0x0000000404007c0c */ /* 0x000fe2000bf66270 */
        /* <DEDUP_REMOVED lines=11> */
.L_x_291:
[----:B------:R-:W-:Y:S05]  /*dfa0*/  BSYNC B0 ;  /* 0x0000000000007941 */ /* 0x000fea0003800000 */
.L_x_282:
[----:B------:R-:W-:Y:S02]  /*dfb0*/  ULDC UR4, c[0x0][0xc14] ;  /* 0x0003050000047ab9 */ /* 0x000fe40000000800 */
[----:B------:R-:W-:-:S13]  /*dfc0*/  ISETP.GE.AND P0, PT, R7, UR4, PT ;  /* 0x0000000407007c0c */ /* 0x000fda000bf06270 */
[----:B------:R-:W-:Y:S05]  /*dfd0*/  @!P0 BRA `(.L_x_301) ;  /* 0xffffff2c00788947 */ /* 0x000fea000383ffff */
[----:B------:R-:W-:Y:S05]  /*dfe0*/  EXIT ;  /* 0x000000000000794d */ /* 0x000fea0003800000 */
.L_x_257:
[----:B------:R-:W-:-:S08]  /*dff0*/  NOP ;  /* 0x0000000000007918 */ /* 0x000fd00000000000 */
[----:B0-----:R-:W0:-:S00]  /*e000*/  USETMAXREG.DEALLOC.CTAPOOL 0x18 ;  /* 0x00000018000079c8 */ /* 0x001e0000080e0500 */
[----:B0-----:R-:W-:-:S06]  /*e010*/  LOP3.LUT R0, R0, 0x3, RZ, 0xc0, !PT ;  /* 0x0000000300007812 */ /* 0x001fcc00078ec0ff */
[----:B------:R-:W0:Y:S02]  /*e020*/  SHFL.IDX PT, R0, R0, RZ, 0x1f ;  /* 0x00001fff00007589 */ /* 0x000e2400000e0000 */
[----:B0-----:R-:W-:-:S13]  /*e030*/  ISETP.NE.AND P0, PT, R0, RZ, PT ;  /* 0x000000ff0000720c */ /* 0x001fda0003f05270 */
[----:B------:R-:W-:Y:S05]  /*e040*/  @P0 EXIT ;  /* 0x000000000000094d */ /* 0x000fea0003800000 */
[----:B------:R-:W0:Y:S01]  /*e050*/  S2R R2, SR_TID.X ;  /* 0x0000000000027919 */ /* 0x000e220000002100 */
[----:B------:R-:W-:Y:S01]  /*e060*/  LOP3.LUT R4, R4, 0xffffffdf, RZ, 0xc0, !PT ;  /* 0xffffffdf04047812 */ /* 0x000fe200078ec0ff */
[----:B------:R-:W-:Y:S01]  /*e070*/  ULDC UR5, c[0x0][0xc14] ;  /* 0x0003050000057ab9 */ /* 0x000fe20000000800 */
[----:B------:R-:W-:Y:S01]  /*e080*/  MOV R0, RZ ;  /* 0x000000ff00007202 */ /* 0x000fe20000000f00 */
[----:B------:R-:W-:Y:S01]  /*e090*/  ULDC.64 UR6, c[0x0][0x208] ;  /* 0x0000820000067ab9 */ /* 0x000fe20000000a00 */
[----:B------:R-:W-:Y:S01]  /*e0a0*/  ULDC UR4, c[0x0][0xc10] ;  /* 0x0003040000047ab9 */ /* 0x000fe20000000800 */
[----:B0-----:R-:W-:-:S04]  /*e0b0*/  LOP3.LUT R8, R2, 0x1f, RZ, 0xc0, !PT ;  /* 0x0000001f02087812 */ /* 0x001fc800078ec0ff */
[----:B------:R-:W-:-:S13]  /*e0c0*/  ISETP.NE.AND P0, PT, R8, 0x1f, PT ;  /* 0x0000001f0800780c */ /* 0x000fda0003f05270 */
[----:B------:R-:W-:Y:S02]  /*e0d0*/  @P0 LOP3.LUT R4, R4, 0x20, RZ, 0xfc, !PT ;  /* 0x0000002004040812 */ /* 0x000fe400078efcff */
[----:B------:R-:W-:-:S13]  /*e0e0*/  ISETP.GE.OR P0, PT, R8, UR5, !P0 ;  /* 0x0000000508007c0c */ /* 0x000fda000c706670 */
[----:B------:R-:W0:Y:S02]  /*e0f0*/  @!P0 LDC.64 R2, c[0x0][0xc58] ;  /* 0x00031600ff028b82 */ /* 0x000e240000000a00 */
[----:B0-----:R-:W-:-:S05]  /*e100*/  @!P0 IMAD.WIDE.U32 R2, R8, 0x4, R2 ;  /* 0x0000000408028825 */ /* 0x001fca00078e0002 */
[----:B------:R-:W2:Y:S01]  /*e110*/  @!P0 LDG.E R0, desc[UR6][R2.64] ;  /* 0x0000000602008981 */ /* 0x000ea2000c1e1900 */
[C---:B------:R-:W-:Y:S01]  /*e120*/  ISETP.NE.AND P1, PT, R8.reuse, RZ, PT ;  /* 0x000000ff0800720c */ /* 0x040fe20003f25270 */
[----:B------:R-:W0:Y:S01]  /*e130*/  S2UR UR6, SR_CTAID.X ;  /* 0x00000000000679c3 */ /* 0x000e220000002500 */
[----:B------:R-:W-:Y:S01]  /*e140*/  ISETP.GE.U32.AND P0, PT, R8, 0x2, PT ;  /* 0x000000020800780c */ /* 0x000fe20003f06070 */
[----:B------:R-:W-:Y:S01]  /*e150*/  IMAD.MOV.U32 R19, RZ, RZ, RZ ;  /* 0x000000ffff137224 */ /* 0x000fe200078e00ff */
[----:B------:R-:W-:Y:S02]  /*e160*/  LOP3.LUT R4, R4, 0xfffffffe, RZ, 0xc0, !PT ;  /* 0xfffffffe04047812 */ /* 0x000fe400078ec0ff */
[----:B------:R-:W-:-:S07]  /*e170*/  MOV R16, RZ ;  /* 0x000000ff00107202 */ /* 0x000fce0000000f00 */
[----:B------:R-:W-:-:S04]  /*e180*/  @P1 LOP3.LUT R4, R4, 0x1, RZ, 0xfc, !PT ;  /* 0x0000000104041812 */ /* 0x000fc800078efcff */
[----:B------:R-:W-:-:S04]  /*e190*/  LOP3.LUT R4, R4, 0xffffffef, RZ, 0xc0, !PT ;  /* 0xffffffef04047812 */ /* 0x000fc800078ec0ff */
[----:B------:R-:W-:-:S04]  /*e1a0*/  @P0 LOP3.LUT R4, R4, 0x10, RZ, 0xfc, !PT ;  /* 0x0000001004040812 */ /* 0x000fc800078efcff */
[----:B------:R-:W-:Y:S01]  /*e1b0*/  LOP3.LUT R4, R4, 0xfffffff7, RZ, 0xc0, !PT ;  /* 0xfffffff704047812 */ /* 0x000fe200078ec0ff */
[----:B--2---:R-:W1:Y:S02]  /*e1c0*/  SHFL.UP PT, R5, R0, 0x1, RZ ;  /* 0x0420000000057989 */ /* 0x004e6400000e00ff */
[----:B-1----:R-:W-:-:S05]  /*e1d0*/  SEL R5, R5, RZ, P1 ;  /* 0x000000ff05057207 */ /* 0x002fca0000800000 */
[----:B------:R-:W-:-:S05]  /*e1e0*/  IMAD.IADD R5, R0, 0x1, R5 ;  /* 0x0000000100057824 */ /* 0x000fca00078e0205 */
[----:B------:R-:W1:Y:S02]  /*e1f0*/  SHFL.UP PT, R6, R5, 0x2, RZ ;  /* 0x0440000005067989 */ /* 0x000e6400000e00ff */
[----:B-1----:R-:W-:Y:S02]  /*e200*/  SEL R6, R6, RZ, P0 ;  /* 0x000000ff06067207 */ /* 0x002fe40000000000 */
[----:B------:R-:W-:-:S03]  /*e210*/  ISETP.GE.U32.AND P0, PT, R8, 0x4, PT ;  /* 0x000000040800780c */ /* 0x000fc60003f06070 */
[----:B------:R-:W-:-:S05]  /*e220*/  IMAD.IADD R6, R5, 0x1, R6 ;  /* 0x0000000105067824 */ /* 0x000fca00078e0206 */
[----:B------:R-:W1:Y:S05]  /*e230*/  SHFL.UP PT, R7, R6, 0x4, RZ ;  /* 0x0480000006077989 */ /* 0x000e6a00000e00ff */
[----:B------:R-:W-:-:S04]  /*e240*/  @P0 LOP3.LUT R4, R4, 0x8, RZ, 0xfc, !PT ;  /* 0x0000000804040812 */ /* 0x000fc800078efcff */
[----:B------:R-:W-:Y:S02]  /*e250*/  LOP3.LUT R4, R4, 0xfffffffb, RZ, 0xc0, !PT ;  /* 0xfffffffb04047812 */ /* 0x000fe400078ec0ff */
        /* <DEDUP_REMOVED lines=10> */
[----:B------:R-:W-:Y:S02]  /*e300*/  @P0 LOP3.LUT R4, R4, 0x2, RZ, 0xfc, !PT ;  /* 0x0000000204040812 */ /* 0x000fe400078efcff */
[----:B-1----:R-:W-:-:S05]  /*e310*/  SEL R2, R2, RZ, P0 ;  /* 0x000000ff02027207 */ /* 0x002fca0000000000 */
[----:B------:R-:W-:-:S05]  /*e320*/  IMAD.IADD R2, R3, 0x1, R2 ;  /* 0x0000000103027824 */ /* 0x000fca00078e0202 */
[----:B------:R-:W1:Y:S02]  /*e330*/  SHFL.IDX PT, R5, R2, 0x1f, 0x1f ;  /* 0x03e01f0002057f89 */ /* 0x000e6400000e0000 */
[----:B-1----:R-:W-:-:S04]  /*e340*/  IMAD R5, R5, UR4, RZ ;  /* 0x0000000405057c24 */ /* 0x002fc8000f8e02ff */
[----:B------:R-:W-:Y:S01]  /*e350*/  IMAD.MOV.U32 R6, RZ, RZ, R5 ;  /* 0x000000ffff067224 */ /* 0x000fe200078e0005 */
[----:B0-----:R-:W-:-:S13]  /*e360*/  ISETP.GT.AND P0, PT, R5, UR6, PT ;  /* 0x0000000605007c0c */ /* 0x001fda000bf04270 */
[----:B------:R-:W-:Y:S05]  /*e370*/  @P0 BRA `(.L_x_302) ;  /* 0x0000000000c40947 */ /* 0x000fea0003800000 */
[----:B------:R-:W-:Y:S01]  /*e380*/  IMAD.MOV.U32 R5, RZ, RZ, R6 ;  /* 0x000000ffff057224 */ /* 0x000fe200078e0006 */
[----:B------:R-:W-:Y:S01]  /*e390*/  ULDC UR5, c[0x0][0xc14] ;  /* 0x0003050000057ab9 */ /* 0x000fe20000000800 */
[----:B------:R-:W-:Y:S01]  /*e3a0*/  IMAD.MOV.U32 R19, RZ, RZ, RZ ;  /* 0x000000ffff137224 */ /* 0x000fe200078e00ff */
[----:B------:R-:W-:Y:S01]  /*e3b0*/  ULDC UR7, c[0x0][0xc14] ;  /* 0x0003050000077ab9 */ /* 0x000fe20000000800 */
[----:B------:R-:W-:-:S05]  /*e3c0*/  ULDC UR4, c[0x0][0xc10] ;  /* 0x0003040000047ab9 */ /* 0x000fca0000000800 */
.L_x_306:
[----:B------:R-:W-:Y:S01]  /*e3d0*/  VIADD R0, R19, 0x1f ;  /* 0x0000001f13007836 */ /* 0x000fe20000000000 */
[----:B------:R-:W-:-:S04]  /*e3e0*/  MOV R19, UR7 ;  /* 0x0000000700137c02 */ /* 0x000fc80008000f00 */
[----:B------:R-:W-:-:S13]  /*e3f0*/  ISETP.GE.AND P0, PT, R0, UR5, PT ;  /* 0x0000000500007c0c */ /* 0x000fda000bf06270 */
[----:B------:R-:W-:Y:S05]  /*e400*/  @P0 BRA `(.L_x_303) ;  /* 0x0000000400440947 */ /* 0x000fea0003800000 */
[----:B------:R-:W0:Y:S01]  /*e410*/  S2R R2, SR_TID.X ;  /* 0x0000000000027919 */ /* 0x000e220000002100 */
[----:B------:R-:W-:Y:S01]  /*e420*/  IMAD.MOV.U32 R19, RZ, RZ, R0 ;  /* 0x000000ffff137224 */ /* 0x000fe200078e0000 */
[----:B------:R-:W-:Y:S01]  /*e430*/  BSSY B0, `(.L_x_304) ;  /* 0x000000b000007945 */ /* 0x000fe20003800000 */
[----:B------:R-:W-:Y:S01]  /*e440*/  IMAD.MOV.U32 R0, RZ, RZ, RZ ;  /* 0x000000ffff007224 */ /* 0x000fe200078e00ff */
[----:B0-----:R-:W-:-:S04]  /*e450*/  LOP3.LUT R8, R2, 0x1f, RZ, 0xc0, !PT ;  /* 0x0000001f02087812 */ /* 0x001fc800078ec0ff */
[C---:B------:R-:W-:Y:S01]  /*e460*/  ISETP.NE.AND P1, PT, R8.reuse, 0x1f, PT ;  /* 0x0000001f0800780c */ /* 0x040fe20003f25270 */
[----:B------:R-:W-:-:S05]  /*e470*/  IMAD.IADD R7, R8, 0x1, R19 ;  /* 0x0000000108077824 */ /* 0x000fca00078e0213 */
[----:B------:R-:W-:-:S13]  /*e480*/  ISETP.GE.OR P0, PT, R7, UR5, !P1 ;  /* 0x0000000507007c0c */ /* 0x000fda000cf06670 */
[----:B------:R-:W-:Y:S05]  /*e490*/  @P0 BRA `(.L_x_305) ;  /* 0x0000000000100947 */ /* 0x000fea0003800000 */
[----:B------:R-:W0:Y:S01]  /*e4a0*/  LDC.64 R2, c[0x0][0xc58] ;  /* 0x00031600ff027b82 */ /* 0x000e220000000a00 */
[----:B------:R-:W-:Y:S01]  /*e4b0*/  ULDC.64 UR8, c[0x0][0x208] ;  /* 0x0000820000087ab9 */ /* 0x000fe20000000a00 */
[----:B0-----:R-:W-:-:S05]  /*e4c0*/  IMAD.WIDE R2, R7, 0x4, R2 ;  /* 0x0000000407027825 */ /* 0x001fca00078e0202 */
[----:B------:R0:W5:Y:S02]  /*e4d0*/  LDG.E R0, desc[UR8][R2.64] ;  /* 0x0000000802007981 */ /* 0x000164000c1e1900 */
.L_x_305:
[----:B------:R-:W-:Y:S05]  /*e4e0*/  BSYNC B0 ;  /* 0x0000000000007941 */ /* 0x000fea0003800000 */
.L_x_304:
[----:B0----5:R-:W0:Y:S01]  /*e4f0*/  SHFL.UP PT, R2, R0, 0x1, RZ ;  /* 0x0420000000027989 */ /* 0x021e2200000e00ff */
[C---:B------:R-:W-:Y:S02]  /*e500*/  ISETP.NE.AND P0, PT, R8.reuse, RZ, PT ;  /* 0x000000ff0800720c */ /* 0x040fe40003f05270 */
[----:B------:R-:W-:Y:S02]  /*e510*/  ISETP.GE.U32.AND P1, PT, R8, 0x2, PT ;  /* 0x000000020800780c */ /* 0x000fe40003f26070 */
[----:B0-----:R-:W-:Y:S02]  /*e520*/  SEL R3, R2, RZ, P0 ;  /* 0x000000ff02037207 */ /* 0x001fe40000000000 */
[----:B------:R-:W-:-:S03]  /*e530*/  ISETP.GE.U32.AND P0, PT, R8, 0x4, PT ;  /* 0x000000040800780c */ /* 0x000fc60003f06070 */
[----:B------:R-:W-:-:S05]  /*e540*/  IMAD.IADD R3, R0, 0x1, R3 ;  /* 0x0000000100037824 */ /* 0x000fca00078e0203 */
[----:B------:R-:W0:Y:S02]  /*e550*/  SHFL.UP PT, R2, R3, 0x2, RZ ;  /* 0x0440000003027989 */ /* 0x000e2400000e00ff */
[----:B0-----:R-:W-:Y:S02]  /*e560*/  SEL R2, R2, RZ, P1 ;  /* 0x000000ff02027207 */ /* 0x001fe40000800000 */
[----:B------:R-:W-:-:S03]  /*e570*/  ISETP.GE.U32.AND P1, PT, R8, 0x8, PT ;  /* 0x000000080800780c */ /* 0x000fc60003f26070 */
[----:B------:R-:W-:-:S05]  /*e580*/  IMAD.IADD R2, R3, 0x1, R2 ;  /* 0x0000000103027824 */ /* 0x000fca00078e0202 */
[----:B------:R-:W0:Y:S02]  /*e590*/  SHFL.UP PT, R6, R2, 0x4, RZ ;  /* 0x0480000002067989 */ /* 0x000e2400000e00ff */
[----:B0-----:R-:W-:Y:S02]  /*e5a0*/  SEL R7, R6, RZ, P0 ;  /* 0x000000ff06077207 */ /* 0x001fe40000000000 */
[----:B------:R-:W-:Y:S02]  /*e5b0*/  ISETP.GE.U32.AND P0, PT, R8, 0x10, PT ;  /* 0x000000100800780c */ /* 0x000fe40003f06070 */
[----:B------:R-:W-:-:S05]  /*e5c0*/  IADD3 R7, R2, R7, RZ ;  /* 0x0000000702077210 */ /* 0x000fca0007ffe0ff */
[----:B------:R-:W0:Y:S02]  /*e5d0*/  SHFL.UP PT, R6, R7, 0x8, RZ ;  /* 0x0500000007067989 */ /* 0x000e2400000e00ff */
[----:B0-----:R-:W-:-:S05]  /*e5e0*/  SEL R6, R6, RZ, P1 ;  /* 0x000000ff06067207 */ /* 0x001fca0000800000 */
[----:B------:R-:W-:-:S05]  /*e5f0*/  IMAD.IADD R6, R7, 0x1, R6 ;  /* 0x0000000107067824 */ /* 0x000fca00078e0206 */
[----:B------:R-:W0:Y:S02]  /*e600*/  SHFL.UP PT, R8, R6, 0x10, RZ ;  /* 0x0600000006087989 */ /* 0x000e2400000e00ff */
[----:B0-----:R-:W-:-:S05]  /*e610*/  SEL R9, R8, RZ, P0 ;  /* 0x000000ff08097207 */ /* 0x001fca0000000000 */
[----:B------:R-:W-:-:S05]  /*e620*/  IMAD.IADD R9, R6, 0x1, R9 ;  /* 0x0000000106097824 */ /* 0x000fca00078e0209 */
[----:B------:R-:W0:Y:S02]  /*e630*/  SHFL.IDX PT, R3, R9, 0x1f, 0x1f ;  /* 0x03e01f0009037f89 */ /* 0x000e2400000e0000 */
[----:B0-----:R-:W-:-:S04]  /*e640*/  IMAD R6, R3, UR4, RZ ;  /* 0x0000000403067c24 */ /* 0x001fc8000f8e02ff */
[----:B------:R-:W-:-:S05]  /*e650*/  IMAD.IADD R5, R6, 0x1, R5 ;  /* 0x0000000106057824 */ /* 0x000fca00078e0205 */
[----:B------:R-:W-:-:S13]  /*e660*/  ISETP.GT.AND P0, PT, R5, UR6, PT ;  /* 0x0000000605007c0c */ /* 0x000fda000bf04270 */
[----:B------:R-:W-:Y:S05]  /*e670*/  @!P0 BRA `(.L_x_306) ;  /* 0xfffffffc00548947 */ /* 0x000fea000383ffff */
[----:B------:R-:W-:-:S07]  /*e680*/  IMAD.MOV.U32 R2, RZ, RZ, R9 ;  /* 0x000000ffff027224 */ /* 0x000fce00078e0009 */
.L_x_302:
[----:B------:R-:W-:-:S04]  /*e690*/  IMAD.IADD R7, R5, 0x1, -R6 ;  /* 0x0000000105077824 */ /* 0x000fc800078e0a06 */
[----:B------:R-:W-:-:S05]  /*e6a0*/  IMAD R3, R2, UR4, R7 ;  /* 0x0000000402037c24 */ /* 0x000fca000f8e0207 */
[----:B------:R-:W-:-:S13]  /*e6b0*/  ISETP.GT.AND P0, PT, R3, UR6, PT ;  /* 0x0000000603007c0c */ /* 0x000fda000bf04270 */
[----:B------:R-:W-:-:S04]  /*e6c0*/  VOTE.ANY R8, PT, !P0 ;  /* 0x0000000000087806 */ /* 0x000fc800040e0100 */
[----:B------:R-:W0:Y:S01]  /*e6d0*/  POPC R5, R8 ;  /* 0x0000000800057309 */ /* 0x000e220000000000 */
[----:B------:R-:W-:Y:S01]  /*e6e0*/  ISETP.NE.AND P0, PT, R8, RZ, PT ;  /* 0x000000ff0800720c */ /* 0x000fe20003f05270 */
[----:B0-----:R-:W0:Y:S02]  /*e6f0*/  SHFL.IDX PT, R0, R0, R5, 0x1f ;  /* 0x00001f0500007589 */ /* 0x001e2400000e0000 */
[----:B0-----:R-:W-:-:S04]  /*e700*/  IABS R6, R0 ;  /* 0x0000000000067213 */ /* 0x001fc80000000000 */
[----:B------:R-:W0:Y:S08]  /*e710*/  I2F.RP R9, R6 ;  /* 0x0000000600097306 */ /* 0x000e300000209400 */
[----:B0-----:R-:W0:Y:S02]  /*e720*/  MUFU.RCP R9, R9 ;  /* 0x0000000900097308 */ /* 0x001e240000001000 */
[----:B0-----:R-:W-:-:S06]  /*e730*/  IADD3 R3, R9, 0xffffffe, RZ ;  /* 0x0ffffffe09037810 */ /* 0x001fcc0007ffe0ff */
[----:B------:R-:W0:Y:S02]  /*e740*/  F2I.FTZ.U32.TRUNC.NTZ R3, R3 ;  /* 0x0000000300037305 */ /* 0x000e24000021f000 */
[----:B0-----:R-:W-:Y:S01]  /*e750*/  IMAD.MOV R11, RZ, RZ, -R3 ;  /* 0x000000ffff0b7224 */ /* 0x001fe200078e0a03 */
[----:B------:R-:W-:Y:S06]  /*e760*/  @!P0 BRA `(.L_x_307) ;  /* 0x0000000000088947 */ /* 0x000fec0003800000 */
[----:B------:R-:W-:-:S05]  /*e770*/  VIADD R9, R5, 0xffffffff ;  /* 0xffffffff05097836 */ /* 0x000fca0000000000 */
[----:B------:R0:W1:Y:S02]  /*e780*/  SHFL.IDX PT, R16, R2, R9, 0x1f ;  /* 0x00001f0902107589 */ /* 0x00006400000e0000 */
.L_x_307:
[----:B-1----:R-:W-:Y:S02]  /*e790*/  IMAD R16, R16, UR4, R7 ;  /* 0x0000000410107c24 */ /* 0x002fe4000f8e0207 */
[----:B------:R-:W-:Y:S02]  /*e7a0*/  IMAD R7, R11, R6, RZ ;  /* 0x000000060b077224 */ /* 0x000fe400078e02ff */
[----:B0-----:R-:W-:Y:S01]  /*e7b0*/  IMAD.MOV.U32 R2, RZ, RZ, RZ ;  /* 0x000000ffff027224 */ /* 0x001fe200078e00ff */
[----:B------:R-:W-:Y:S01]  /*e7c0*/  IADD3 R17, -R16, UR6, RZ ;  /* 0x0000000610117c10 */ /* 0x000fe2000fffe1ff */
[----:B------:R-:W-:Y:S02]  /*e7d0*/  IMAD.IADD R19, R5, 0x1, R19 ;  /* 0x0000000105137824 */ /* 0x000fe400078e0213 */
[----:B------:R-:W-:Y:S01]  /*e7e0*/  IMAD.HI.U32 R2, R3, R7, R2 ;  /* 0x0000000703027227 */ /* 0x000fe200078e0002 */
[----:B------:R-:W-:Y:S02]  /*e7f0*/  IABS R7, R0 ;  /* 0x0000000000077213 */ /* 0x000fe40000000000 */
[----:B------:R-:W-:-:S03]  /*e800*/  IABS R3, R17 ;  /* 0x0000001100037213 */ /* 0x000fc60000000000 */
[----:B------:R-:W-:Y:S02]  /*e810*/  IMAD.MOV R7, RZ, RZ, -R7 ;  /* 0x000000ffff077224 */ /* 0x000fe400078e0a07 */
[----:B------:R-:W-:-:S04]  /*e820*/  IMAD.HI.U32 R2, R2, R3, RZ ;  /* 0x0000000302027227 */ /* 0x000fc800078e00ff */
[----:B------:R-:W-:-:S05]  /*e830*/  IMAD R3, R2, R7, R3 ;  /* 0x0000000702037224 */ /* 0x000fca00078e0203 */
[----:B------:R-:W-:-:S13]  /*e840*/  ISETP.GT.U32.AND P0, PT, R6, R3, PT ;  /* 0x000000030600720c */ /* 0x000fda0003f04070 */
[----:B------:R-:W-:Y:S01]  /*e850*/  @!P0 IADD3 R3, R3, -R6, RZ ;  /* 0x8000000603038210 */ /* 0x000fe20007ffe0ff */
[----:B------:R-:W-:-:S03]  /*e860*/  @!P0 VIADD R2, R2, 0x1 ;  /* 0x0000000102028836 */ /* 0x000fc60000000000 */
[----:B------:R-:W-:Y:S02]  /*e870*/  ISETP.GE.U32.AND P0, PT, R3, R6, PT ;  /* 0x000000060300720c */ /* 0x000fe40003f06070 */
[----:B------:R-:W-:-:S11]  /*e880*/  LOP3.LUT R3, R17, R0, RZ, 0x3c, !PT ;  /* 0x0000000011037212 */ /* 0x000fd600078e3cff */
[----:B------:R-:W-:Y:S01]  /*e890*/  @P0 VIADD R2, R2, 0x1 ;  /* 0x0000000102020836 */ /* 0x000fe20000000000 */
[----:B------:R-:W-:-:S13]  /*e8a0*/  ISETP.GE.AND P0, PT, R3, RZ, PT ;  /* 0x000000ff0300720c */ /* 0x000fda0003f06270 */
[----:B------:R-:W-:Y:S01]  /*e8b0*/  @!P0 IMAD.MOV R2, RZ, RZ, -R2 ;  /* 0x000000ffff028224 */ /* 0x000fe200078e0a02 */
[----:B------:R-:W-:-:S13]  /*e8c0*/  ISETP.NE.AND P0, PT, R0, RZ, PT ;  /* 0x000000ff0000720c */ /* 0x000fda0003f05270 */
[----:B------:R-:W-:-:S05]  /*e8d0*/  @!P0 LOP3.LUT R2, RZ, R0, RZ, 0x33, !PT ;  /* 0x00000000ff028212 */ /* 0x000fca00078e33ff */
[--C-:B------:R-:W-:Y:S02]  /*e8e0*/  IMAD.MOV R3, RZ, RZ, -R2.reuse ;  /* 0x000000ffff037224 */ /* 0x100fe400078e0a02 */
[----:B------:R-:W-:Y:S02]  /*e8f0*/  IMAD.MOV.U32 R18, RZ, RZ, R2 ;  /* 0x000000ffff127224 */ /* 0x000fe400078e0002 */
[----:B------:R-:W-:Y:S01]  /*e900*/  IMAD R17, R0, R3, R17 ;  /* 0x0000000300117224 */ /* 0x000fe200078e0211 */
[----:B------:R-:W-:Y:S06]  /*e910*/  BRA `(.L_x_308) ;  /* 0x00000000000c7947 */ /* 0x000fec0003800000 */
.L_x_303:
[----:B------:R-:W-:Y:S01]  /*e920*/  MOV R17, RZ ;  /* 0x000000ff00117202 */ /* 0x000fe20000000f00 */
[----:B------:R-:W-:Y:S02]  /*e930*/  IMAD.U32 R16, RZ, RZ, UR6 ;  /* 0x00000006ff107e24 */ /* 0x000fe4000f8e00ff */
[----:B------:R-:W-:-:S07]  /*e940*/  IMAD.MOV.U32 R18, RZ, RZ, RZ ;  /* 0x000000ffff127224 */ /* 0x000fce00078e00ff */
.L_x_308:
[----:B------:R-:W0:Y:S01]  /*e950*/  S2R R0, SR_TID.X ;  /* 0x0000000000007919 */ /* 0x000e220000002100 */
[----:B------:R-:W-:Y:S01]  /*e960*/  STL [R1+0x28], RZ ;  /* 0x000028ff01007387 */ /* 0x000fe20000100800 */
[----:B0-----:R-:W-:-:S04]  /*e970*/  LOP3.LUT R0, R0, 0x1f, RZ, 0xc0, !PT ;  /* 0x0000001f00007812 */ /* 0x001fc800078ec0ff */
[----:B------:R-:W-:-:S13]  /*e980*/  ISETP.NE.AND P0, PT, R0, RZ, PT ;  /* 0x000000ff0000720c */ /* 0x000fda0003f05270 */
[----:B------:R-:W0:Y:S01]  /*e990*/  @!P0 S2R R3, SR_CgaCtaId ;  /* 0x0000000000038919 */ /* 0x000e220000008800 */
[----:B------:R-:W-:-:S04]  /*e9a0*/  @!P0 MOV R0, 0x400 ;  /* 0x0000040000008802 */ /* 0x000fc80000000f00 */
[----:B0-----:R-:W-:-:S05]  /*e9b0*/  @!P0 LEA R0, R3, R0, 0x18 ;  /* 0x0000000003008211 */ /* 0x001fca00078ec0ff */
[----:B------:R0:W-:Y:S01]  /*e9c0*/  @!P0 STS.128 [R0+0x388d0], R16 ;  /* 0x0388d01000008388 */ /* 0x0001e20000000c00 */
[----:B------:R-:W-:Y:S06]  /*e9d0*/  BAR.ARV 0x5, 0x120 ;  /* 0x0144800000007b1d */ /* 0x000fec0000002000 */
[----:B------:R-:W-:Y:S01]  /*e9e0*/  ISETP.GE.AND P0, PT, R19, UR5, PT ;  /* 0x0000000513007c0c */ /* 0x000fe2000bf06270 */
[----:B0-----:R-:W-:-:S05]  /*e9f0*/  IMAD.MOV.U32 R0, RZ, RZ, 0x1 ;  /* 0x00000001ff007424 */ /* 0x001fca00078e00ff */
[----:B------:R0:W-:Y:S04]  /*ea00*/  STL [R1+0x8], R0 ;  /* 0x0000080001007387 */ /* 0x0001e80000100800 */
[----:B------:R0:W-:Y:S03]  /*ea10*/  STL [R1], RZ ;  /* 0x000000ff01007387 */ /* 0x0001e60000100800 */
[----:B------:R-:W-:Y:S05]  /*ea20*/  @P0 BRA `(.L_x_309) ;  /* 0x0000004400140947 */ /* 0x000fea0003800000 */
[----:B0-----:R-:W-:Y:S01]  /*ea30*/  IMAD.MOV.U32 R0, RZ, RZ, 0x1 ;  /* 0x00000001ff007424 */ /* 0x001fe200078e00ff */
[----:B------:R0:W-:Y:S01]  /*ea40*/  STL [R1], RZ ;  /* 0x000000ff01007387 */ /* 0x0001e20000100800 */
[----:B------:R-:W-:Y:S01]  /*ea50*/  ULDC UR38, c[0x0][0xc] ;  /* 0x0000030000267ab9 */ /* 0x000fe20000000800 */
[----:B------:R-:W-:Y:S02]  /*ea60*/  ULDC.64 UR36, c[0x0][0x198] ;  /* 0x0000660000247ab9 */ /* 0x000fe40000000a00 */
[----:B------:R0:W-:Y:S04]  /*ea70*/  STL [R1+0x8], R0 ;  /* 0x0000080001007387 */ /* 0x0001e80000100800 */
[----:B------:R0:W-:Y:S02]  /*ea80*/  STL [R1+0x28], RZ ;  /* 0x000028ff01007387 */ /* 0x0001e40000100800 */
.L_x_375:
[----:B-1----:R-:W1:Y:S01]  /*ea90*/  LDC.64 R2, c[0x0][0xc60] ;  /* 0x00031800ff027b82 */ /* 0x002e620000000a00 */
[----:B------:R-:W-:Y:S01]  /*eaa0*/  ULDC.64 UR4, c[0x0][0x208] ;  /* 0x0000820000047ab9 */ /* 0x000fe20000000a00 */
[----:B-1----:R-:W-:-:S05]  /*eab0*/  IMAD.WIDE R2, R19, 0x4, R2 ;  /* 0x0000000413027825 */ /* 0x002fca00078e0202 */
[----:B------:R-:W2:Y:S01]  /*eac0*/  LDG.E R5, desc[UR4][R2.64] ;  /* 0x0000000402057981 */ /* 0x000ea2000c1e1900 */
[----:B------:R-:W-:Y:S05]  /*ead0*/  YIELD ;  /* 0x0000000000007946 */ /* 0x000fea0003800000 */
[----:B------:R-:W-:Y:S01]  /*eae0*/  ULDC.64 UR4, c[0x0][0xa28] ;  /* 0x00028a0000047ab9 */ /* 0x000fe20000000a00 */
[----:B0-----:R-:W-:Y:S01]  /*eaf0*/  IMAD.MOV.U32 R0, RZ, RZ, RZ ;  /* 0x000000ffff007224 */ /* 0x001fe200078e00ff */
[----:B------:R-:W-:Y:S01]  /*eb00*/  ISETP.NE.U32.AND P0, PT, RZ, UR4, PT ;  /* 0x00000004ff007c0c */ /* 0x000fe2000bf05070 */
[----:B------:R-:W-:-:S03]  /*eb10*/  ULDC.64 UR6, c[0x0][0x208] ;  /* 0x0000820000067ab9 */ /* 0x000fc60000000a00 */
[----:B------:R-:W-:Y:S02]  /*eb20*/  ISETP.NE.AND.EX P0, PT, RZ, UR5, PT, P0 ;  /* 0x00000005ff007c0c */ /* 0x000fe4000bf05300 */
[----:B------:R-:W-:Y:S02]  /*eb30*/  MOV R6, RZ ;  /* 0x000000ff00067202 */ /* 0x000fe40000000f00 */
[----:B--2---:R-:W-:Y:S01]  /*eb40*/  SHF.R.S32.HI R4, RZ, 0x1f, R5 ;  /* 0x0000001fff047819 */ /* 0x004fe20000011405 */
[----:B------:R-:W-:-:S08]  /*eb50*/  IMAD.SHL.U32 R7, R5, 0x4, RZ ;  /* 0x0000000405077824 */ /* 0x000fd000078e00ff */
[C---:B------:R-:W-:Y:S01]  /*eb60*/  @P0 LEA R2, P1, R5.reuse, UR4, 0x2 ;  /* 0x0000000405020c11 */ /* 0x040fe2000f8210ff */
[----:B------:R-:W-:Y:S03]  /*eb70*/  STL [R1+0x14], R5 ;  /* 0x0000140501007387 */ /* 0x000fe60000100800 */
[----:B------:R-:W-:Y:S01]  /*eb80*/  @P0 LEA.HI.X R3, R5, UR5, R4, 0x2, P1 ;  /* 0x0000000505030c11 */ /* 0x000fe200088f1404 */
[----:B------:R-:W-:-:S04]  /*eb90*/  ULDC.64 UR4, c[0x0][0xa00] ;  /* 0x0002800000047ab9 */ /* 0x000fc80000000a00 */
[----:B------:R0:W5:Y:S01]  /*eba0*/  @P0 LDG.E R0, desc[UR6][R2.64] ;  /* 0x0000000602000981 */ /* 0x000162000c1e1900 */
[----:B------:R-:W-:-:S04]  /*ebb0*/  ISETP.NE.U32.AND P0, PT, RZ, UR4, PT ;  /* 0x00000004ff007c0c */ /* 0x000fc8000bf05070 */
[----:B------:R-:W-:-:S13]  /*ebc0*/  ISETP.NE.AND.EX P0, PT, RZ, UR5, PT, P0 ;  /* 0x00000005ff007c0c */ /* 0x000fda000bf05300 */
[----:B0-----:R-:W-:-:S04]  /*ebd0*/  @P0 LEA R2, P1, R5, UR4, 0x2 ;  /* 0x0000000405020c11 */ /* 0x001fc8000f8210ff */
[----:B------:R-:W-:Y:S01]  /*ebe0*/  @P0 LEA.HI.X R3, R5, UR5, R4, 0x2, P1 ;  /* 0x0000000505030c11 */ /* 0x000fe200088f1404 */
[----:B------:R-:W-:-:S04]  /*ebf0*/  ULDC.64 UR4, c[0x0][0xa20] ;  /* 0x0002880000047ab9 */ /* 0x000fc80000000a00 */
[----:B------:R-:W2:Y:S01]  /*ec00*/  @P0 LDG.E R6, desc[UR6][R2.64] ;  /* 0x0000000602060981 */ /* 0x000ea2000c1e1900 */
[----:B------:R-:W-:-:S04]  /*ec10*/  ISETP.NE.U32.AND P0, PT, RZ, UR4, PT ;  /* 0x00000004ff007c0c */ /* 0x000fc8000bf05070 */
[----:B------:R-:W-:Y:S01]  /*ec20*/  ISETP.NE.AND.EX P0, PT, RZ, UR5, PT, P0 ;  /* 0x00000005ff007c0c */ /* 0x000fe2000bf05300 */
[----:B--2---:R0:W-:Y:S04]  /*ec30*/  STL [R1+0x2c], R6 ;  /* 0x00002c0601007387 */ /* 0x0041e80000100800 */
[----:B------:R1:W-:Y:S01]  /*ec40*/  STL [R1+0x1c], R7 ;  /* 0x00001c0701007387 */ /* 0x0003e20000100800 */
[----:B0-----:R-:W-:-:S07]  /*ec50*/  SHF.L.U64.HI R6, R5, 0x2, R4 ;  /* 0x0000000205067819 */ /* 0x001fce0000010204 */
[C---:B------:R-:W-:Y:S01]  /*ec60*/  @P0 IADD3 R4, P1, R7.reuse, UR4, RZ ;  /* 0x0000000407040c10 */ /* 0x040fe2000ff3e0ff */
[----:B------:R0:W-:Y:S03]  /*ec70*/  STL [R1+0x20], R6 ;  /* 0x0000200601007387 */ /* 0x0001e60000100800 */
[----:B------:R-:W-:Y:S01]  /*ec80*/  @P0 IADD3.X R5, R6, UR5, RZ, P1, !PT ;  /* 0x0000000506050c10 */ /* 0x000fe20008ffe4ff */
[----:B------:R-:W-:Y:S02]  /*ec90*/  ULDC.64 UR4, c[0x0][0xa08] ;  /* 0x0002820000047ab9 */ /* 0x000fe40000000a00 */
[----:B------:R-:W-:Y:S01]  /*eca0*/  IADD3 R2, P1, R7, UR4, RZ ;  /* 0x0000000407027c10 */ /* 0x000fe2000ff3e0ff */
[----:B-1----:R-:W-:-:S03]  /*ecb0*/  IMAD.MOV.U32 R7, RZ, RZ, RZ ;  /* 0x000000ffff077224 */ /* 0x002fc600078e00ff */
[----:B------:R-:W-:Y:S02]  /*ecc0*/  IADD3.X R3, R6, UR5, RZ, P1, !PT ;  /* 0x0000000506037c10 */ /* 0x000fe40008ffe4ff */
[----:B------:R-:W-:-:S04]  /*ecd0*/  ISETP.NE.U32.AND P1, PT, RZ, UR4, PT ;  /* 0x00000004ff007c0c */ /* 0x000fc8000bf25070 */
[----:B------:R-:W-:Y:S01]  /*ece0*/  ISETP.NE.AND.EX P1, PT, RZ, UR5, PT, P1 ;  /* 0x00000005ff007c0c */ /* 0x000fe2000bf25310 */
[----:B------:R-:W-:Y:S02]  /*ecf0*/  ULDC.64 UR4, c[0x0][0x3f8] ;  /* 0x0000fe0000047ab9 */ /* 0x000fe40000000a00 */
[----:B------:R-:W-:-:S03]  /*ed00*/  UISETP.NE.U32.AND UP0, UPT, UR4, URZ, UPT ;  /* 0x0000003f0400728c */ /* 0x000fc6000bf05070 */
[----:B------:R-:W-:Y:S01]  /*ed10*/  ULDC UR4, c[0x0][0x404] ;  /* 0x0001010000047ab9 */ /* 0x000fe20000000800 */
[----:B------:R-:W-:-:S03]  /*ed20*/  UISETP.NE.AND.EX UP0, UPT, UR5, URZ, UPT, UP0 ;  /* 0x0000003f0500728c */ /* 0x000fc6000bf05300 */
[----:B------:R-:W-:Y:S01]  /*ed30*/  ULDC UR5, c[0x0][0x2e0] ;  /* 0x0000b80000057ab9 */ /* 0x000fe20000000800 */
[----:B------:R-:W-:Y:S02]  /*ed40*/  USEL UR4, UR4, 0x1, UP0 ;  /* 0x0000000104047887 */ /* 0x000fe40008000000 */
[----:B------:R1:W5:Y:S02]  /*ed50*/  @P1 LDG.E R7, desc[UR6][R2.64] ;  /* 0x0000000602071981 */ /* 0x000364000c1e1900 */
[----:B------:R-:W-:-:S06]  /*ed60*/  UIMAD UR4, UR4, UR5, URZ ;  /* 0x00000005040472a4 */ /* 0x000fcc000f8e023f */
[----:B0-----:R-:W-:-:S06]  /*ed70*/  IMAD.U32 R6, RZ, RZ, UR4 ;  /* 0x00000004ff067e24 */ /* 0x001fcc000f8e00ff */
[----:B------:R1:W5:Y:S01]  /*ed80*/  @P0 LDG.E R6, desc[UR6][R4.64] ;  /* 0x0000000604060981 */ /* 0x000362000c1e1900 */
[----:B------:R-:W-:Y:S05]  /*ed90*/  @P0 BRA `(.L_x_310) ;  /* 0x0000000000140947 */ /* 0x000fea0003800000 */
[----:B------:R-:W-:Y:S05]  /*eda0*/  @!P1 BRA `(.L_x_310) ;  /* 0x0000000000109947 */ /* 0x000fea0003800000 */
[----:B------:R-:W-:Y:S02]  /*edb0*/  ULDC.64 UR4, c[0x0][0x208] ;  /* 0x0000820000047ab9 */ /* 0x000fe40000000a00 */
[----:B-----5:R-:W2:Y:S04]  /*edc0*/  LDG.E R6, desc[UR4][R2.64] ;  /* 0x0000000402067981 */ /* 0x020ea8000c1e1900 */
[----:B-1----:R-:W2:Y:S02]  /*edd0*/  LDG.E R5, desc[UR4][R2.64+0x4] ;  /* 0x0000040402057981 */ /* 0x002ea4000c1e1900 */
[----:B--2---:R-:W-:-:S07]  /*ede0*/  IMAD.IADD R6, R5, 0x1, -R6 ;  /* 0x0000000105067824 */ /* 0x004fce00078e0a06 */
.L_x_310:
[----:B-1---5:R-:W-:Y:S01]  /*edf0*/  IADD3 R2, -R0, R6, RZ ;  /* 0x0000000600027210 */ /* 0x022fe20007ffe1ff */
[----:B------:R-:W-:Y:S01]  /*ee00*/  IMAD.IADD R3, R7, 0x1, R0 ;  /* 0x0000000107037824 */ /* 0x000fe200078e0200 */
[----:B------:R-:W-:Y:S02]  /*ee10*/  BSSY B6, `(.L_x_311) ;  /* 0x0000367000067945 */ /* 0x000fe40003800000 */
[C---:B------:R-:W-:Y:S01]  /*ee20*/  ISETP.GT.AND P0, PT, R2.reuse, RZ, PT ;  /* 0x000000ff0200720c */ /* 0x040fe20003f04270 */
[----:B------:R-:W-:Y:S01]  /*ee30*/  VIADD R0, R2, 0x4f ;  /* 0x0000004f02007836 */ /* 0x000fe20000000000 */
[----:B------:R-:W-:Y:S03]  /*ee40*/  STL [R1+0x24], R2 ;  /* 0x0000240201007387 */ /* 0x000fe60000100800 */
[----:B------:R-:W-:Y:S01]  /*ee50*/  IMAD.HI R0, R0, 0x66666667, RZ ;  /* 0x6666666700007827 */ /* 0x000fe200078e02ff */
[----:B------:R0:W-:Y:S04]  /*ee60*/  STL [R1+0x4], R3 ;  /* 0x0000040301007387 */ /* 0x0001e80000100800 */
[----:B0-----:R-:W-:-:S04]  /*ee70*/  SHF.R.U32.HI R3, RZ, 0x1f, R0 ;  /* 0x0000001fff037819 */ /* 0x001fc80000011600 */
[----:B------:R-:W-:-:S05]  /*ee80*/  LEA.HI.SX32 R0, R0, R3, 0x1b ;  /* 0x0000000300007211 */ /* 0x000fca00078fdaff */
[----:B------:R0:W-:Y:S01]  /*ee90*/  STL [R1+0x18], R0 ;  /* 0x0000180001007387 */ /* 0x0001e20000100800 */
[----:B------:R-:W-:Y:S05]  /*eea0*/  @P0 BRA `(.L_x_312) ;  /* 0x0000000000480947 */ /* 0x000fea0003800000 */
[----:B------:R-:W1:Y:S02]  /*eeb0*/  S2R R2, SR_TID.X ;  /* 0x0000000000027919 */ /* 0x000e640000002100 */
[----:B-1----:R-:W-:-:S04]  /*eec0*/  LOP3.LUT R2, R2, 0x1f, RZ, 0xc0, !PT ;  /* 0x0000001f02027812 */ /* 0x002fc800078ec0ff */
[----:B------:R-:W-:-:S13]  /*eed0*/  ISETP.NE.AND P1, PT, R2, RZ, PT ;  /* 0x000000ff0200720c */ /* 0x000fda0003f25270 */
[----:B------:R-:W-:Y:S05]  /*eee0*/  @P1 BRA `(.L_x_313) ;  /* 0x0000003400641947 */ /* 0x000fea0003800000 */
[----:B------:R-:W1:Y:S01]  /*eef0*/  S2R R7, SR_LANEID ;  /* 0x0000000000077919 */ /* 0x000e620000000000 */
[----:B------:R-:W-:Y:S01]  /*ef00*/  VOTEU.ANY UR4, UPT, PT ;  /* 0x0000000000047886 */ /* 0x000fe200038e0100 */
[----:B------:R-:W2:Y:S01]  /*ef10*/  LDC.64 R2, c[0x0][0xc38] ;  /* 0x00030e00ff027b82 */ /* 0x000ea20000000a00 */
[----:B0-----:R-:W1:Y:S01]  /*ef20*/  FLO.U32 R0, UR4 ;  /* 0x0000000400007d00 */ /* 0x001e6200080e0000 */
[----:B------:R-:W-:-:S07]  /*ef30*/  ULDC.64 UR6, c[0x0][0x208] ;  /* 0x0000820000067ab9 */ /* 0x000fce0000000a00 */
[----:B------:R-:W2:Y:S01]  /*ef40*/  POPC R5, UR4 ;  /* 0x0000000400057d09 */ /* 0x000ea20008000000 */
[----:B-1----:R-:W-:-:S13]  /*ef50*/  ISETP.EQ.U32.AND P0, PT, R0, R7, PT ;  /* 0x000000070000720c */ /* 0x002fda0003f02070 */
[----:B--2---:R-:W2:Y:S01]  /*ef60*/  @P0 ATOMG.E.ADD.STRONG.GPU PT, R3, desc[UR6][R2.64], R5 ;  /* 0x00000005020309a8 */ /* 0x004ea200081ee1c6 */
[----:B------:R-:W0:Y:S02]  /*ef70*/  S2R R4, SR_LTMASK ;  /* 0x0000000000047919 */ /* 0x000e240000003900 */
[----:B0-----:R-:W-:-:S04]  /*ef80*/  LOP3.LUT R4, R4, UR4, RZ, 0xc0, !PT ;  /* 0x0000000404047c12 */ /* 0x001fc8000f8ec0ff */
[----:B------:R-:W0:Y:S01]  /*ef90*/  POPC R7, R4 ;  /* 0x0000000400077309 */ /* 0x000e220000000000 */
[----:B--2---:R-:W0:Y:S02]  /*efa0*/  SHFL.IDX PT, R0, R3, R0, 0x1f ;  /* 0x00001f0003007589 */ /* 0x004e2400000e0000 */
[----:B0-----:R-:W-:Y:S01]  /*efb0*/  IADD3 R16, R0, UR38, R7 ;  /* 0x0000002600107c10 */ /* 0x001fe2000fffe007 */
[----:B------:R-:W-:Y:S06]  /*efc0*/  BRA `(.L_x_313) ;  /* 0x00000034002c7947 */ /* 0x000fec0003800000 */
.L_x_312:
[----:B------:R-:W1:Y:S01]  /*efd0*/  S2R R3, SR_CgaCtaId ;  /* 0x0000000000037919 */ /* 0x000e620000008800 */
[----:B0-----:R-:W-:-:S04]  /*efe0*/  MOV R0, 0x400 ;  /* 0x0000040000007802 */ /* 0x001fc80000000f00 */
[----:B-1----:R-:W-:-:S05]  /*eff0*/  LEA R2, R3, R0, 0x18 ;  /* 0x0000000003027211 */ /* 0x002fca00078ec0ff */
[----:B------:R0:W-:Y:S01]  /*f000*/  STL [R1+0x10], R2 ;  /* 0x0000100201007387 */ /* 0x0001e20000100800 */
[----:B------:R-:W-:-:S05]  /*f010*/  VIADD R0, R2, 0x24400 ;  /* 0x0002440002007836 */ /* 0x000fca0000000000 */
[----:B------:R-:W-:-:S13]  /*f020*/  LOP3.LUT P0, RZ, R0, 0x3ff, RZ, 0xc0, !PT ;  /* 0x000003ff00ff7812 */ /* 0x000fda000780c0ff */
[----:B0-----:R-:W-:Y:S05]  /*f030*/  @!P0 BRA `(.L_x_314) ;  /* 0x0000000000408947 */ /* 0x001fea0003800000 */
[----:B------:R-:W-:Y:S01]  /*f040*/  MOV R2, 0x0 ;  /* 0x0000000000027802 */ /* 0x000fe20000000f00 */
[----:B------:R-:W-:Y:S01]  /*f050*/  ULDC.64 UR6, c[0x4][0x1b8] ;  /* 0x01006e0000067ab9 */ /* 0x000fe20000000a00 */
[----:B------:R-:W-:Y:S01]  /*f060*/  ULDC.64 UR8, c[0x4][0x1c0] ;  /* 0x0100700000087ab9 */ /* 0x000fe20000000a00 */
[----:B------:R-:W-:Y:S01]  /*f070*/  ULDC.64 UR4, c[0x4][0x118] ;  /* 0x0100460000047ab9 */ /* 0x000fe20000000a00 */
[----:B------:R-:W-:Y:S01]  /*f080*/  IMAD.U32 R4, RZ, RZ, UR6 ;  /* 0x00000006ff047e24 */ /* 0x000fe2000f8e00ff */
[----:B------:R-:W-:Y:S01]  /*f090*/  MOV R7, UR9 ;  /* 0x0000000900077c02 */ /* 0x000fe20008000f00 */
[----:B------:R-:W0:Y:S01]  /*f0a0*/  LDC.64 R2, c[0x4][R2] ;  /* 0x0100000002027b82 */ /* 0x000e220000000a00 */
[----:B------:R-:W-:Y:S02]  /*f0b0*/  IMAD.U32 R5, RZ, RZ, UR7 ;  /* 0x00000007ff057e24 */ /* 0x000fe4000f8e00ff */
[----:B------:R-:W-:Y:S02]  /*f0c0*/  IMAD.U32 R6, RZ, RZ, UR8 ;  /* 0x00000008ff067e24 */ /* 0x000fe4000f8e00ff */
[----:B------:R-:W-:-:S02]  /*f0d0*/  IMAD.U32 R10, RZ, RZ, UR4 ;  /* 0x00000004ff0a7e24 */ /* 0x000fc4000f8e00ff */
[----:B------:R-:W-:Y:S02]  /*f0e0*/  IMAD.U32 R11, RZ, RZ, UR5 ;  /* 0x00000005ff0b7e24 */ /* 0x000fe4000f8e00ff */
[----:B------:R-:W-:Y:S02]  /*f0f0*/  IMAD.MOV.U32 R8, RZ, RZ, 0x70 ;  /* 0x00000070ff087424 */ /* 0x000fe400078e00ff */
[----:B------:R-:W-:Y:S02]  /*f100*/  IMAD.MOV.U32 R12, RZ, RZ, 0x1 ;  /* 0x00000001ff0c7424 */ /* 0x000fe400078e00ff */
[----:B------:R-:W-:-:S07]  /*f110*/  IMAD.MOV.U32 R13, RZ, RZ, RZ ;  /* 0x000000ffff0d7224 */ /* 0x000fce00078e00ff */
[----:B------:R-:W-:-:S07]  /*f120*/  LEPC R20, `(.L_x_314) ;  /* 0x000000001014794e */ /* 0x000fce0000000000 */
[----:B0-----:R-:W-:Y:S05]  /*f130*/  CALL.ABS.NOINC R2 ;  /* 0x0000000002007343 */ /* 0x001fea0003c00000 */
.L_x_314:
        /* <DEDUP_REMOVED lines=8> */
[----:B------:R0:W1:Y:S01]  /*f1c0*/  LDC.64 R2, c[0x4][R0] ;  /* 0x0100000000027b82 */ /* 0x0000620000000a00 */
[----:B------:R-:W-:Y:S01]  /*f1d0*/  IMAD.U32 R4, RZ, RZ, UR6 ;  /* 0x00000006ff047e24 */ /* 0x000fe2000f8e00ff */
[----:B------:R-:W-:Y:S01]  /*f1e0*/  MOV R11, UR5 ;  /* 0x00000005000b7c02 */ /* 0x000fe20008000f00 */
[----:B------:R-:W-:Y:S02]  /*f1f0*/  IMAD.U32 R5, RZ, RZ, UR7 ;  /* 0x00000007ff057e24 */ /* 0x000fe4000f8e00ff */
[----:B------:R-:W-:Y:S02]  /*f200*/  IMAD.U32 R6, RZ, RZ, UR8 ;  /* 0x00000008ff067e24 */ /* 0x000fe4000f8e00ff */
[----:B------:R-:W-:-:S02]  /*f210*/  IMAD.U32 R7, RZ, RZ, UR9 ;  /* 0x00000009ff077e24 */ /* 0x000fc4000f8e00ff */
[----:B------:R-:W-:Y:S02]  /*f220*/  IMAD.U32 R10, RZ, RZ, UR4 ;  /* 0x00000004ff0a7e24 */ /* 0x000fe4000f8e00ff */
[----:B------:R-:W-:Y:S02]  /*f230*/  IMAD.MOV.U32 R8, RZ, RZ, 0x70 ;  /* 0x00000070ff087424 */ /* 0x000fe400078e00ff */
[----:B------:R-:W-:Y:S02]  /*f240*/  IMAD.MOV.U32 R12, RZ, RZ, 0x1 ;  /* 0x00000001ff0c7424 */ /* 0x000fe400078e00ff */
[----:B0-----:R-:W-:-:S07]  /*f250*/  IMAD.MOV.U32 R13, RZ, RZ, RZ ;  /* 0x000000ffff0d7224 */ /* 0x001fce00078e00ff */
[----:B------:R-:W-:-:S07]  /*f260*/  LEPC R20, `(.L_x_316) ;  /* 0x000000001014794e */ /* 0x000fce0000000000 */
[----:B-1----:R-:W-:Y:S05]  /*f270*/  CALL.ABS.NOINC R2 ;  /* 0x0000000002007343 */ /* 0x002fea0003c00000 */
.L_x_316:
[----:B------:R-:W-:Y:S01]  /*f280*/  MOV R2, 0x0 ;  /* 0x0000000000027802 */ /* 0x000fe20000000f00 */
[----:B------:R-:W-:Y:S01]  /*f290*/  ULDC.64 UR6, c[0x4][0x1b8] ;  /* 0x01006e0000067ab9 */ /* 0x000fe20000000a00 */
[----:B------:R-:W-:Y:S01]  /*f2a0*/  ULDC.64 UR8, c[0x4][0x1c0] ;  /* 0x0100700000087ab9 */ /* 0x000fe20000000a00 */
[----:B------:R-:W-:Y:S01]  /*f2b0*/  ULDC.64 UR4, c[0x4][0x128] ;  /* 0x01004a0000047ab9 */ /* 0x000fe20000000a00 */
[----:B------:R-:W-:Y:S01]  /*f2c0*/  IMAD.U32 R4, RZ, RZ, UR6 ;  /* 0x00000006ff047e24 */ /* 0x000fe2000f8e00ff */
[----:B------:R-:W-:Y:S01]  /*f2d0*/  MOV R6, UR8 ;  /* 0x0000000800067c02 */ /* 0x000fe20008000f00 */
[----:B------:R-:W0:Y:S01]  /*f2e0*/  LDC.64 R2, c[0x4][R2] ;  /* 0x0100000002027b82 */ /* 0x000e220000000a00 */
[----:B------:R-:W-:Y:S01]  /*f2f0*/  IMAD.U32 R5, RZ, RZ, UR7 ;  /* 0x00000007ff057e24 */ /* 0x000fe2000f8e00ff */
[----:B------:R-:W-:Y:S01]  /*f300*/  MOV R13, RZ ;  /* 0x000000ff000d7202 */ /* 0x000fe20000000f00 */
[----:B------:R-:W-:Y:S02]  /*f310*/  IMAD.U32 R7, RZ, RZ, UR9 ;  /* 0x00000009ff077e24 */ /* 0x000fe4000f8e00ff */
[----:B------:R-:W-:-:S02]  /*f320*/  IMAD.U32 R10, RZ, RZ, UR4 ;  /* 0x00000004ff0a7e24 */ /* 0x000fc4000f8e00ff */
[----:B------:R-:W-:Y:S02]  /*f330*/  IMAD.U32 R11, RZ, RZ, UR5 ;  /* 0x00000005ff0b7e24 */ /* 0x000fe4000f8e00ff */
[----:B------:R-:W-:Y:S02]  /*f340*/  IMAD.MOV.U32 R8, RZ, RZ, 0x70 ;  /* 0x00000070ff087424 */ /* 0x000fe400078e00ff */
[----:B------:R-:W-:-:S07]  /*f350*/  IMAD.MOV.U32 R12, RZ, RZ, 0x1 ;  /* 0x00000001ff0c7424 */ /* 0x000fce00078e00ff */
[----:B------:R-:W-:-:S07]  /*f360*/  LEPC R20, `(.L_x_315) ;  /* 0x000000001014794e */ /* 0x000fce0000000000 */
[----:B0-----:R-:W-:Y:S05]  /*f370*/  CALL.ABS.NOINC R2 ;  /* 0x0000000002007343 */ /* 0x001fea0003c00000 */
.L_x_315:
[----:B------:R-:W2:Y:S01]  /*f380*/  LDL.LU R2, [R1+0x1c] ;  /* 0x00001c0001027983 */ /* 0x000ea20000300800 */
[----:B------:R-:W-:-:S03]  /*f390*/  ULDC.64 UR4, c[0x0][0x9f8] ;  /* 0x00027e0000047ab9 */ /* 0x000fc60000000a00 */
[----:B------:R-:W3:Y:S04]  /*f3a0*/  LDL.LU R0, [R1+0x20] ;  /* 0x0000200001007983 */ /* 0x000ee80000300800 */
[----:B------:R-:W4:Y:S04]  /*f3b0*/  LDL.LU R4, [R1+0x2c] ;  /* 0x00002c0001047983 */ /* 0x000f280000300800 */
[----:B------:R-:W4:Y:S01]  /*f3c0*/  LDL.LU R8, [R1+0x14] ;  /* 0x0000140001087983 */ /* 0x000f220000300800 */
[----:B------:R-:W-:Y:S01]  /*f3d0*/  ISETP.NE.U32.AND P0, PT, RZ, UR4, PT ;  /* 0x00000004ff007c0c */ /* 0x000fe2000bf05070 */
[----:B------:R-:W-:-:S03]  /*f3e0*/  ULDC.64 UR6, c[0x0][0x208] ;  /* 0x0000820000067ab9 */ /* 0x000fc60000000a00 */
[----:B------:R-:W-:Y:S01]  /*f3f0*/  ISETP.NE.AND.EX P0, PT, RZ, UR5, PT, P0 ;  /* 0x00000005ff007c0c */ /* 0x000fe2000bf05300 */
[----:B------:R-:W0:Y:S02]  /*f400*/  S2R R9, SR_TID.X ;  /* 0x0000000000097919 */ /* 0x000e240000002100 */
[----:B0-----:R-:W-:-:S04]  /*f410*/  LOP3.LUT R9, R9, 0x1f, RZ, 0xc0, !PT ;  /* 0x0000001f09097812 */ /* 0x001fc800078ec0ff */
[----:B------:R-:W-:-:S13]  /*f420*/  ISETP.NE.AND P6, PT, R9, RZ, PT ;  /* 0x000000ff0900720c */ /* 0x000fda0003fc5270 */
[----:B------:R-:W-:-:S05]  /*f430*/  VOTEU.ALL UP1, P6 ;  /* 0x00000000003f7886 */ /* 0x000fca0003020000 */
[----:B------:R-:W-:-:S04]  /*f440*/  @!UP1 UIADD3 UR8, UP0, UR36, 0x270, URZ ;  /* 0x0000027024089890 */ /* 0x000fc8000ff1e03f */
[----:B------:R-:W-:-:S03]  /*f450*/  @!UP1 UIADD3.X UR9, URZ, UR37, URZ, UP0, !UPT ;  /* 0x000000253f099290 */ /* 0x000fc600087fe43f */
[----:B------:R-:W-:Y:S01]  /*f460*/  VOTEU.ALL UP0, P6 ;  /* 0x00000000003f7886 */ /* 0x000fe20003000000 */
[----:B--2---:R-:W-:-:S04]  /*f470*/  @P0 IADD3 R2, P1, R2, UR4, RZ ;  /* 0x0000000402020c10 */ /* 0x004fc8000ff3e0ff */
[----:B---3--:R-:W-:Y:S01]  /*f480*/  @P0 IADD3.X R3, R0, UR5, RZ, P1, !PT ;  /* 0x0000000500030c10 */ /* 0x008fe20008ffe4ff */
[----:B------:R-:W-:Y:S01]  /*f490*/  ULDC.64 UR4, c[0x0][0xa00] ;  /* 0x0002800000047ab9 */ /* 0x000fe20000000a00 */
[----:B----4-:R-:W-:Y:S02]  /*f4a0*/  IMAD R17, R17, 0x80, R4 ;  /* 0x0000008011117824 */ /* 0x010fe400078e0204 */
[----:B------:R-:W0:Y:S01]  /*f4b0*/  LDC R4, c[0x0][0x428] ;  /* 0x00010a00ff047b82 */ /* 0x000e220000000800 */
[----:B------:R-:W-:-:S06]  /*f4c0*/  IMAD.MOV.U32 R0, RZ, RZ, R8 ;  /* 0x000000ffff007224 */ /* 0x000fcc00078e0008 */
[----:B------:R1:W5:Y:S01]  /*f4d0*/  @P0 LDG.E R0, desc[UR6][R2.64] ;  /* 0x0000000602000981 */ /* 0x000362000c1e1900 */
[----:B------:R-:W-:Y:S02]  /*f4e0*/  PLOP3.LUT P1, PT, P6, PT, PT, 0x8, 0x0 ;  /* 0x000000000000781c */ /* 0x000fe4000372e170 */
[----:B0-----:R-:W-:Y:S01]  /*f4f0*/  ISETP.NE.AND P0, PT, R4, 0x1, PT ;  /* 0x000000010400780c */ /* 0x001fe20003f05270 */
[----:B------:R-:W-:-:S12]  /*f500*/  IMAD.MOV.U32 R4, RZ, RZ, R18 ;  /* 0x000000ffff047224 */ /* 0x000fd800078e0012 */
[----:B------:R-:W0:Y:S08]  /*f510*/  @P0 LDC R7, c[0x0][0x42c] ;  /* 0x00010b00ff070b82 */ /* 0x000e300000000800 */
[----:B------:R-:W2:Y:S01]  /*f520*/  @P0 LDC R5, c[0x0][0x430] ;  /* 0x00010c00ff050b82 */ /* 0x000ea20000000800 */
[----:B0-----:R-:W-:-:S05]  /*f530*/  @P0 IMAD.HI.U32 R6, R18, R7, RZ ;  /* 0x0000000712060227 */ /* 0x001fca00078e00ff */
[----:B--2---:R-:W-:Y:S02]  /*f540*/  @P0 SHF.R.U32.HI R4, RZ, R5, R6 ;  /* 0x00000005ff040219 */ /* 0x004fe40000011606 */
[----:B------:R-:W-:-:S04]  /*f550*/  ISETP.NE.U32.AND P0, PT, RZ, UR4, PT ;  /* 0x00000004ff007c0c */ /* 0x000fc8000bf05070 */
[----:B------:R-:W-:-:S04]  /*f560*/  ISETP.NE.AND.EX P0, PT, RZ, UR5, PT, P0 ;  /* 0x00000005ff007c0c */ /* 0x000fc8000bf05300 */
[----:B-1----:R-:W-:-:S09]  /*f570*/  SEL R6, R8, RZ, !P0 ;  /* 0x000000ff08067207 */ /* 0x002fd20004000000 */
.L_x_317:
        /* <DEDUP_REMOVED lines=9> */
[----:B0-----:R-:W-:Y:S05]  /*f610*/  @P1 BRA.U.ANY `(.L_x_317) ;  /* 0xfffffffd00d81947 */ /* 0x001fea000393ffff */
[----:B------:R-:W0:Y:S01]  /*f620*/  S2R R2, SR_TID.X ;  /* 0x0000000000027919 */ /* 0x000e220000002100 */
[----:B------:R-:W-:Y:S01]  /*f630*/  UMOV UR4, 0x40 ;  /* 0x0000004000047882 */ /* 0x000fe20000000000 */
[----:B0-----:R-:W-:-:S04]  /*f640*/  LOP3.LUT R2, R2, 0x1f, RZ, 0xc0, !PT ;  /* 0x0000001f02027812 */ /* 0x001fc800078ec0ff */
[----:B------:R-:W-:-:S04]  /*f650*/  ISETP.NE.AND P2, PT, R2, RZ, PT ;  /* 0x000000ff0200720c */ /* 0x000fc80003f45270 */
[----:B------:R-:W-:-:S09]  /*f660*/  PLOP3.LUT P1, PT, P2, PT, PT, 0x8, 0x0 ;  /* 0x000000000000781c */ /* 0x000fd2000172e170 */
[----:B------:R-:W-:-:S05]  /*f670*/  VOTEU.ALL UP0, P2 ;  /* 0x00000000003f7886 */ /* 0x000fca0001000000 */
.L_x_318:
        /* <DEDUP_REMOVED lines=15> */
.L_x_319:
        /* <DEDUP_REMOVED lines=15> */
.L_x_320:
        /* <DEDUP_REMOVED lines=9> */
[----:B------:R-:W0:Y:S01]  /*f8f0*/  LDC.64 R2, c[0x0][0x3f8] ;  /* 0x0000fe00ff027b82 */ /* 0x000e220000000a00 */
[----:B------:R-:W-:Y:S02]  /*f900*/  ULDC.64 UR4, c[0x0][0xa08] ;  /* 0x0002820000047ab9 */ /* 0x000fe40000000a00 */
[----:B0-----:R-:W-:Y:S01]  /*f910*/  LOP3.LUT P0, RZ, R2, UR4, RZ, 0xfc, !PT ;  /* 0x0000000402ff7c12 */ /* 0x001fe2000f80fcff */
[----:B------:R-:W-:-:S03]  /*f920*/  UMOV UR4, 0xffffffff ;  /* 0xffffffff00047882 */ /* 0x000fc60000000000 */
[----:B------:R-:W-:-:S04]  /*f930*/  LOP3.LUT P0, RZ, R3, UR5, RZ, 0xfc, P0 ;  /* 0x0000000503ff7c12 */ /* 0x000fc8000800fcff */
[----:B-----5:R-:W-:Y:S01]  /*f940*/  SEL R5, R0, RZ, !P0 ;  /* 0x000000ff00057207 */ /* 0x020fe20004000000 */
[----:B------:R-:W-:Y:S08]  /*f950*/  BRA.DIV UR4, `(.L_x_321) ;  /* 0x0000003a04b47947 */ /* 0x000ff0000b800000 */
.L_x_391:
[----:B------:R-:W2:Y:S01]  /*f960*/  LDL R7, [R1+0x18] ;  /* 0x0000180001077983 */ /* 0x000ea20000100800 */
[----:B------:R-:W-:Y:S01]  /*f970*/  UMOV UR4, 0xffffffff ;  /* 0xffffffff00047882 */ /* 0x000fe20000000000 */
[----:B------:R-:W-:Y:S01]  /*f980*/  SHF.R.S32.HI R12, RZ, 0x1f, R0 ;  /* 0x0000001fff0c7819 */ /* 0x000fe20000011400 */
[----:B--2---:R-:W-:Y:S01]  /*f990*/  VIADD R7, R7, 0xffffffff ;  /* 0xffffffff07077836 */ /* 0x004fe20000000000 */
[----:B------:R-:W-:Y:S06]  /*f9a0*/  BRA.DIV UR4, `(.L_x_322) ;  /* 0x0000003a04d47947 */ /* 0x000fec000b800000 */
[----:B------:R-:W-:-:S13]  /*f9b0*/  ELECT P6, URZ, PT ;  /* 0x00000000003f782f */ /* 0x000fda00038c0000 */
.L_x_394:
[----:B------:R-:W-:Y:S05]  /*f9c0*/  @!P6 BRA `(.L_x_323) ;  /* 0x000000040048e947 */ /* 0x000fea0003800000 */
[----:B------:R0:W-:Y:S01]  /*f9d0*/  STL [R1+0xc], R7 ;  /* 0x00000c0701007387 */ /* 0x0001e20000100800 */
[----:B------:R-:W-:-:S04]  /*f9e0*/  ISETP.NE.U32.AND P0, PT, R2, RZ, PT ;  /* 0x000000ff0200720c */ /* 0x000fc80003f05070 */
[----:B------:R-:W-:-:S13]  /*f9f0*/  ISETP.NE.AND.EX P0, PT, R3, RZ, PT, P0 ;  /* 0x000000ff0300720c */ /* 0x000fda0003f05300 */
[----:B0-----:R-:W-:Y:S05]  /*fa00*/  @!P0 BRA `(.L_x_324) ;  /* 0x0000000000508947 */ /* 0x001fea0003800000 */
[----:B------:R-:W0:Y:S01]  /*fa10*/  LDC R10, c[0x0][0x41c] ;  /* 0x00010700ff0a7b82 */ /* 0x000e220000000800 */
[----:B------:R-:W-:Y:S01]  /*fa20*/  IMAD.MOV.U32 R5, RZ, RZ, R7 ;  /* 0x000000ffff057224 */ /* 0x000fe200078e0007 */
[----:B------:R-:W-:Y:S01]  /*fa30*/  ULDC.64 UR4, c[0x0][0x408] ;  /* 0x0001020000047ab9 */ /* 0x000fe20000000a00 */
[----:B------:R-:W-:Y:S01]  /*fa40*/  ULDC.64 UR6, c[0x0][0x208] ;  /* 0x0000820000067ab9 */ /* 0x000fe20000000a00 */
[----:B0-----:R-:W-:-:S13]  /*fa50*/  ISETP.NE.AND P0, PT, R10, 0x1, PT ;  /* 0x000000010a00780c */ /* 0x001fda0003f05270 */
[----:B------:R-:W0:Y:S02]  /*fa60*/  @P0 LDC.64 R8, c[0x0][0x420] ;  /* 0x00010800ff080b82 */ /* 0x000e240000000a00 */
[----:B0-----:R-:W-:-:S05]  /*fa70*/  @P0 IMAD.HI.U32 R8, R7, R8, RZ ;  /* 0x0000000807080227 */ /* 0x001fca00078e00ff */
[----:B------:R-:W-:-:S04]  /*fa80*/  @P0 SHF.R.U32.HI R5, RZ, R9, R8 ;  /* 0x00000009ff050219 */ /* 0x000fc80000011608 */
[----:B------:R-:W-:-:S05]  /*fa90*/  IADD3 R8, -R5, RZ, RZ ;  /* 0x000000ff05087210 */ /* 0x000fca0007ffe1ff */
[----:B------:R-:W-:Y:S02]  /*faa0*/  IMAD R9, R10, R8, R7 ;  /* 0x000000080a097224 */ /* 0x000fe400078e0207 */
[----:B------:R-:W-:-:S03]  /*fab0*/  IMAD R8, R12, UR4, RZ ;  /* 0x000000040c087c24 */ /* 0x000fc6000f8e02ff */
[----:B------:R0:W-:Y:S01]  /*fac0*/  STL [R1+0xc], R9 ;  /* 0x00000c0901007387 */ /* 0x0001e20000100800 */
[----:B------:R-:W-:Y:S02]  /*fad0*/  IMAD R10, R0, UR5, R8 ;  /* 0x00000005000a7c24 */ /* 0x000fe4000f8e0208 */
[--C-:B------:R-:W-:Y:S01]  /*fae0*/  IMAD.MOV.U32 R8, RZ, RZ, R5.reuse ;  /* 0x000000ffff087224 */ /* 0x100fe200078e0005 */
[----:B0-----:R-:W-:-:S03]  /*faf0*/  SHF.R.S32.HI R9, RZ, 0x1f, R5 ;  /* 0x0000001fff097819 */ /* 0x001fc60000011405 */
[----:B------:R-:W-:-:S04]  /*fb00*/  IMAD.WIDE.U32 R8, R0, UR4, R8 ;  /* 0x0000000400087c25 */ /* 0x000fc8000f8e0008 */
[----:B------:R-:W-:Y:S01]  /*fb10*/  IMAD.IADD R5, R9, 0x1, R10 ;  /* 0x0000000109057824 */ /* 0x000fe200078e020a */
[----:B------:R-:W-:-:S04]  /*fb20*/  LEA R10, P0, R8, R2, 0x2 ;  /* 0x00000002080a7211 */ /* 0x000fc800078010ff */
[----:B------:R-:W-:-:S05]  /*fb30*/  LEA.HI.X R11, R8, R3, R5, 0x2, P0 ;  /* 0x00000003080b7211 */ /* 0x000fca00000f1405 */
[----:B------:R0:W5:Y:S04]  /*fb40*/  LDG.E R5, desc[UR6][R10.64] ;  /* 0x000000060a057981 */ /* 0x000168000c1e1900 */
.L_x_324:
[----:B------:R-:W2:Y:S01]  /*fb50*/  LDL R8, [R1] ;  /* 0x0000000001087983 */ /* 0x000ea20000100800 */
[----:B0-----:R-:W-:-:S03]  /*fb60*/  MOV R10, 0x400 ;  /* 0x00000400000a7802 */ /* 0x001fc60000000f00 */
[----:B------:R-:W3:Y:S01]  /*fb70*/  LDL R9, [R1+0x8] ;  /* 0x0000080001097983 */ /* 0x000ee20000100800 */
[----:B------:R-:W0:Y:S02]  /*fb80*/  S2R R11, SR_CgaCtaId ;  /* 0x00000000000b7919 */ /* 0x000e240000008800 */
[----:B0-----:R-:W-:-:S05]  /*fb90*/  LEA R10, R11, R10, 0x18 ;  /* 0x0000000a0b0a7211 */ /* 0x001fca00078ec0ff */
[----:B--2---:R-:W-:Y:S01]  /*fba0*/  IMAD R8, R8, 0x8, R10 ;  /* 0x0000000808087824 */ /* 0x004fe200078e020a */
[----:B---3--:R-:W-:-:S04]  /*fbb0*/  SHF.L.U32 R9, R9, 0x1f, RZ ;  /* 0x0000001f09097819 */ /* 0x008fc800000006ff */
[----:B------:R-:W0:Y:S02]  /*fbc0*/  SYNCS.PHASECHK.TRANS64.TRYWAIT P0, [R8+URZ+0x38840], R9 ;  /* 0x03884009080075a7 */ /* 0x000e24000800017f */
[----:B0-----:R-:W-:Y:S05]  /*fbd0*/  @!P0 BRA `(.L_x_325) ;  /* 0x0000003800688947 */ /* 0x001fea0003800000 */
.L_x_395:
[----:B------:R-:W1:Y:S02]  /*fbe0*/  S2R R10, SR_TID.X ;  /* 0x00000000000a7919 */ /* 0x000e640000002100 */
[----:B-1----:R-:W-:-:S04]  /*fbf0*/  LOP3.LUT R10, R10, 0x7f, RZ, 0xc0, !PT ;  /* 0x0000007f0a0a7812 */ /* 0x002fc800078ec0ff */
[----:B------:R-:W-:-:S13]  /*fc00*/  ISETP.NE.AND P0, PT, R10, RZ, PT ;  /* 0x000000ff0a00720c */ /* 0x000fda0003f05270 */
[----:B------:R-:W-:Y:S05]  /*fc10*/  @P0 BRA `(.L_x_326) ;  /* 0x00000000001c0947 */ /* 0x000fea0003800000 */
[----:B------:R-:W1:Y:S01]  /*fc20*/  S2R R10, SR_TID.X ;  /* 0x00000000000a7919 */ /* 0x000e620000002100 */
[----:B0-----:R-:W-:-:S04]  /*fc30*/  IMAD.MOV.U32 R9, RZ, RZ, 0xa000 ;  /* 0x0000a000ff097424 */ /* 0x001fc800078e00ff */
[----:B------:R2:W-:Y:S01]  /*fc40*/  SYNCS.ARRIVE.TRANS64 RZ, [R8+URZ+0x38830], R9 ;  /* 0x0388300908ff79a7 */ /* 0x0005e2000800003f */
[----:B-1----:R-:W-:-:S04]  /*fc50*/  LOP3.LUT R10, R10, 0x1f, RZ, 0xc0, !PT ;  /* 0x0000001f0a0a7812 */ /* 0x002fc800078ec0ff */
[----:B------:R-:W-:-:S13]  /*fc60*/  ISETP.NE.AND P1, PT, R10, RZ, PT ;  /* 0x000000ff0a00720c */ /* 0x000fda0003f25270 */
[----:B--2---:R-:W-:Y:S05]  /*fc70*/  @!P1 BRA `(.L_x_326) ;  /* 0x0000000000049947 */ /* 0x004fea0003800000 */
[----:B------:R-:W-:Y:S01]  /*fc80*/  BPT.TRAP 0x1 ;  /* 0x000000040000795c */ /* 0x000fe20000300000 */
.L_x_326:
[----:B------:R-:W2:Y:S01]  /*fc90*/  LDL R11, [R1] ;  /* 0x00000000010b7983 */ /* 0x000ea20000100800 */
[----:B------:R-:W-:-:S03]  /*fca0*/  MOV R13, 0x400 ;  /* 0x00000400000d7802 */ /* 0x000fc60000000f00 */
[----:B------:R-:W3:Y:S04]  /*fcb0*/  LDL R10, [R1+0xc] ;  /* 0x00000c00010a7983 */ /* 0x000ee80000100800 */
[----:B0-----:R-:W4:Y:S01]  /*fcc0*/  LDL R9, [R1+0x4] ;  /* 0x0000040001097983 */ /* 0x001f220000100800 */
[----:B------:R-:W0:Y:S01]  /*fcd0*/  S2R R14, SR_CgaCtaId ;  /* 0x00000000000e7919 */ /* 0x000e220000008800 */
[----:B------:R-:W-:Y:S01]  /*fce0*/  R2UR UR9, R8 ;  /* 0x00000000080972ca */ /* 0x000fe200000e0000 */
[----:B------:R-:W-:Y:S01]  /*fcf0*/  UIADD3 UR4, UP0, UR36, 0x370, URZ ;  /* 0x0000037024047890 */ /* 0x000fe2000ff1e03f */
[----:B------:R-:W-:Y:S02]  /*fd00*/  R2UR UR12, R4 ;  /* 0x00000000040c72ca */ /* 0x000fe400000e0000 */
[----:B-----5:R-:W-:-:S02]  /*fd10*/  R2UR UR13, R5 ;  /* 0x00000000050d72ca */ /* 0x020fc400000e0000 */
[----:B0-----:R-:W-:-:S07]  /*fd20*/  LEA R13, R14, R13, 0x18 ;  /* 0x0000000d0e0d7211 */ /* 0x001fce00078ec0ff */
[----:B------:R-:W-:Y:S01]  /*fd30*/  UIADD3 UR9, UR9, 0x38830, URZ ;  /* 0x0003883009097890 */ /* 0x000fe2000fffe03f */
[----:B------:R-:W-:Y:S01]  /*fd40*/  UMOV UR10, URZ ;  /* 0x0000003f000a7c82 */ /* 0x000fe20008000000 */
[----:B------:R-:W-:Y:S01]  /*fd50*/  UMOV UR6, 0x0 ;  /* 0x0000000000067882 */ /* 0x000fe20000000000 */
[----:B------:R-:W-:Y:S01]  /*fd60*/  UMOV UR7, 0x14f00000 ;  /* 0x14f0000000077882 */ /* 0x000fe20000000000 */
[----:B------:R-:W-:Y:S01]  /*fd70*/  UMOV UR16, 0x40 ;  /* 0x0000004000107882 */ /* 0x000fe20000000000 */
[----:B--2---:R-:W-:Y:S01]  /*fd80*/  IMAD R8, R11, 0xa000, R13 ;  /* 0x0000a0000b087824 */ /* 0x004fe200078e020d */
[----:B---3--:R-:W-:-:S04]  /*fd90*/  R2UR UR11, R10 ;  /* 0x000000000a0b72ca */ /* 0x008fc800000e0000 */
[----:B------:R-:W-:Y:S02]  /*fda0*/  R2UR UR14, R8 ;  /* 0x00000000080e72ca */ /* 0x000fe400000e0000 */
[----:B----4-:R-:W-:-:S11]  /*fdb0*/  R2UR UR5, R9 ;  /* 0x00000000090572ca */ /* 0x010fd600000e0000 */
[----:B------:R-:W-:Y:S02]  /*fdc0*/  UIADD3 UR8, UR14, 0x24400, URZ ;  /* 0x000244000e087890 */ /* 0x000fe4000fffe03f */
[----:B------:R-:W-:Y:S02]  /*fdd0*/  UIMAD UR11, UR11, 0x50, UR5 ;  /* 0x000000500b0b78a4 */ /* 0x000fe4000f8e0205 */
[----:B------:R-:W-:Y:S02]  /*fde0*/  UIADD3.X UR5, URZ, UR37, URZ, UP0, !UPT ;  /* 0x000000253f057290 */ /* 0x000fe400087fe43f */
[----:B------:R-:W-:Y:S02]  /*fdf0*/  UIADD3 UR15, UR14, 0x26c00, URZ ;  /* 0x00026c000e0f7890 */ /* 0x000fe4000fffe03f */
[----:B------:R-:W-:Y:S02]  /*fe00*/  UIADD3 UR17, UR14, 0x29400, URZ ;  /* 0x000294000e117890 */ /* 0x000fe4000fffe03f */
[----:B------:R-:W-:-:S03]  /*fe10*/  UIADD3 UR18, UR14, 0x2bc00, URZ ;  /* 0x0002bc000e127890 */ /* 0x000fc6000fffe03f */
[----:B------:R0:W-:Y:S01]  /*fe20*/  UTMALDG.4D [UR8], [UR4], desc[UR6] ;  /* 0x00000608040075b4 */ /* 0x0001e20008019000 */
[----:B------:R-:W-:Y:S01]  /*fe30*/  UMOV UR14, 0x80 ;  /* 0x00000080000e7882 */ /* 0x000fe20000000000 */
[----:B0-----:R-:W-:Y:S01]  /*fe40*/  UMOV UR8, UR15 ;  /* 0x0000000f00087c82 */ /* 0x001fe20008000000 */
[----:B------:R-:W-:Y:S02]  /*fe50*/  UMOV UR10, UR16 ;  /* 0x00000010000a7c82 */ /* 0x000fe40008000000 */
[----:B------:R0:W-:Y:S02]  /*fe60*/  UTMALDG.4D [UR8], [UR4], desc[UR6] ;  /* 0x00000608040075b4 */ /* 0x0001e40008019000 */
[----:B0-----:R-:W-:Y:S01]  /*fe70*/  UMOV UR8, UR17 ;  /* 0x0000001100087c82 */ /* 0x001fe20008000000 */
[----:B------:R-:W-:Y:S01]  /*fe80*/  UMOV UR10, UR14 ;  /* 0x0000000e000a7c82 */ /* 0x000fe20008000000 */
[----:B------:R-:W-:Y:S01]  /*fe90*/  UMOV UR14, 0xc0 ;  /* 0x000000c0000e7882 */ /* 0x000fe20000000000 */
[----:B------:R0:W-:Y:S02]  /*fea0*/  UTMALDG.4D [UR8], [UR4], desc[UR6] ;  /* 0x00000608040075b4 */ /* 0x0001e40008019000 */
[----:B0-----:R-:W-:Y:S01]  /*feb0*/  UMOV UR8, UR18 ;  /* 0x0000001200087c82 */ /* 0x001fe20008000000 */
[----:B------:R-:W-:-:S02]  /*fec0*/  UMOV UR10, UR14 ;  /* 0x0000000e000a7c82 */ /* 0x000fc40008000000 */
[----:B------:R0:W-:Y:S02]  /*fed0*/  UTMALDG.4D [UR8], [UR4], desc[UR6] ;  /* 0x00000608040075b4 */ /* 0x0001e40008019000 */
[----:B0-----:R-:W-:Y:S01]  /*fee0*/  NOP ;  /* 0x0000000000007918 */ /* 0x001fe20000000000 */
.L_x_323:
[----:B------:R-:W2:Y:S01]  /*fef0*/  LDL.LU R11, [R1+0x28] ;  /* 0x00002800010b7983 */ /* 0x000ea20000300800 */
[----:B------:R-:W-:Y:S01]  /*ff00*/  MOV R9, 0x400 ;  /* 0x0000040000097802 */ /* 0x000fe20000000f00 */
[----:B------:R-:W-:Y:S05]  /*ff10*/  WARPSYNC.ALL ;  /* 0x0000000000007948 */ /* 0x000fea0003800000 */
[----:B------:R-:W0:Y:S01]  /*ff20*/  S2R R10, SR_CgaCtaId ;  /* 0x00000000000a7919 */ /* 0x000e220000008800 */
[----:B------:R-:W-:-:S13]  /*ff30*/  ELECT P0, URZ, PT ;  /* 0x00000000003f782f */ /* 0x000fda0003800000 */
[----:B------:R-:W-:Y:S01]  /*ff40*/  @P0 R2UR UR13, R6 ;  /* 0x00000000060d02ca */ /* 0x000fe200000e0000 */
[----:B------:R-:W-:Y:S01]  /*ff50*/  UIADD3 UR4, UP0, UR36, 0x270, URZ ;  /* 0x0000027024047890 */ /* 0x000fe2000ff1e03f */
[----:B------:R-:W-:Y:S01]  /*ff60*/  @P0 R2UR UR12, R18 ;  /* 0x00000000120c02ca */ /* 0x000fe200000e0000 */
[----:B------:R-:W-:Y:S01]  /*ff70*/  UMOV UR6, 0x0 ;  /* 0x0000000000067882 */ /* 0x000fe20000000000 */
[C---:B------:R-:W-:Y:S01]  /*ff80*/  @P0 R2UR UR11, R17.reuse ;  /* 0x00000000110b02ca */ /* 0x040fe200000e0000 */
[----:B------:R-:W-:Y:S01]  /*ff90*/  UIADD3.X UR5, URZ, UR37, URZ, UP0, !UPT ;  /* 0x000000253f057290 */ /* 0x000fe200087fe43f */
[----:B------:R-:W-:Y:S01]  /*ffa0*/  @P0 R2UR UR21, R6 ;  /* 0x00000000061502ca */ /* 0x000fe200000e0000 */
[----:B------:R-:W-:Y:S01]  /*ffb0*/  UMOV UR7, 0x12f00000 ;  /* 0x12f0000000077882 */ /* 0x000fe20000000000 */
[----:B------:R-:W-:Y:S01]  /*ffc0*/  UMOV UR10, URZ ;  /* 0x0000003f000a7c82 */ /* 0x000fe20008000000 */
[----:B------:R-:W-:Y:S01]  /*ffd0*/  @P0 R2UR UR20, R18 ;  /* 0x00000000121402ca */ /* 0x000fe200000e0000 */
[----:B------:R-:W-:Y:S01]  /*ffe0*/  UMOV UR14, 0x0 ;  /* 0x00000000000e7882 */ /* 0x000fe20000000000 */
[----:B------:R-:W-:Y:S01]  /*fff0*/  @P0 R2UR UR19, R17 ;  /* 0x00000000111302ca */ /* 0x000fe200000e0000 */
[----:B------:R-:W-:Y:S01]  /*10000*/  @P0 IMAD.MOV.U32 R8, RZ, RZ, 0x10000 ;  /* 0x00010000ff080424 */ /* 0x000fe200078e00ff */
[----:B------:R-:W-:Y:S01]  /*10010*/  UMOV UR15, 0x12f00000 ;  /* 0x12f00000000f7882 */ /* 0x000fe20000000000 */
[----:B------:R-:W-:Y:S01]  /*10020*/  UMOV UR18, 0x40 ;  /* 0x0000004000127882 */ /* 0x000fe20000000000 */
[----:B------:R-:W-:Y:S01]  /*10030*/  UMOV UR22, 0x0 ;  /* 0x0000000000167882 */ /* 0x000fe20000000000 */
[----:B------:R-:W-:Y:S01]  /*10040*/  UMOV UR23, 0x12f00000 ;  /* 0x12f0000000177882 */ /* 0x000fe20000000000 */
[----:B------:R-:W-:Y:S01]  /*10050*/  BSSY B0, `(.L_x_327) ;  /* 0x0000021000007945 */ /* 0x000fe20003800000 */
[----:B0-----:R-:W-:Y:S01]  /*10060*/  LEA R9, R10, R9, 0x18 ;  /* 0x000000090a097211 */ /* 0x001fe200078ec0ff */
[----:B------:R-:W-:Y:S03]  /*10070*/  BAR.SYNC.DEFER_BLOCKING 0x8, 0x120 ;  /* 0x0204800000007b1d */ /* 0x000fe60000010000 */
[----:B------:R-:W-:-:S13]  /*10080*/  R2UR UR24, R9 ;  /* 0x00000000091872ca */ /* 0x000fda00000e0000 */
[----:B------:R-:W-:Y:S02]  /*10090*/  UIADD3 UR8, UR24, 0x14400, URZ ;  /* 0x0001440018087890 */ /* 0x000fe4000fffe03f */
[----:B------:R-:W-:Y:S02]  /*100a0*/  UIADD3 UR9, UR24, 0x38800, URZ ;  /* 0x0003880018097890 */ /* 0x000fe4000fffe03f */
[----:B------:R-:W-:Y:S01]  /*100b0*/  UIADD3 UR16, UR24, 0x18400, URZ ;  /* 0x0001840018107890 */ /* 0x000fe2000fffe03f */
[----:B------:R0:W-:Y:S04]  /*100c0*/  @P0 SYNCS.ARRIVE.TRANS64 RZ, [R9+URZ+0x38800], R8 ;  /* 0x0388000809ff09a7 */ /* 0x0001e8000800003f */
[----:B------:R-:W-:Y:S02]  /*100d0*/  UMOV UR17, UR9 ;  /* 0x0000000900117c82 */ /* 0x000fe40008000000 */
[----:B------:R1:W-:Y:S02]  /*100e0*/  UTMALDG.4D [UR8], [UR4], desc[UR6] ;  /* 0x00000608040075b4 */ /* 0x0003e40008019000 */
[----:B------:R-:W-:Y:S01]  /*100f0*/  UTMALDG.4D [UR16], [UR4], desc[UR14] ;  /* 0x00000e10040075b4 */ /* 0x000fe20008019000 */
[----:B-1----:R-:W-:Y:S01]  /*10100*/  @P0 R2UR UR13, R6 ;  /* 0x00000000060d02ca */ /* 0x002fe200000e0000 */
[----:B------:R-:W-:Y:S01]  /*10110*/  UIADD3 UR8, UR24, 0x1c400, URZ ;  /* 0x0001c40018087890 */ /* 0x000fe2000fffe03f */
[----:B------:R-:W-:Y:S01]  /*10120*/  @P0 R2UR UR12, R18 ;  /* 0x00000000120c02ca */ /* 0x000fe200000e0000 */
[----:B------:R-:W-:Y:S01]  /*10130*/  UMOV UR10, 0x80 ;  /* 0x00000080000a7882 */ /* 0x000fe20000000000 */
[----:B------:R-:W-:Y:S01]  /*10140*/  @P0 R2UR UR11, R17 ;  /* 0x00000000110b02ca */ /* 0x000fe200000e0000 */
[----:B------:R-:W-:Y:S01]  /*10150*/  UMOV UR6, 0x0 ;  /* 0x0000000000067882 */ /* 0x000fe20000000000 */
[----:B------:R-:W-:-:S11]  /*10160*/  UMOV UR7, 0x12f00000 ;  /* 0x12f0000000077882 */ /* 0x000fd60000000000 */
[----:B------:R1:W-:Y:S02]  /*10170*/  UTMALDG.4D [UR8], [UR4], desc[UR22] ;  /* 0x00001608040075b4 */ /* 0x0003e40008019000 */
[----:B-1----:R-:W-:Y:S01]  /*10180*/  @P0 R2UR UR13, R6 ;  /* 0x00000000060d02ca */ /* 0x002fe200000e0000 */
[----:B------:R-:W-:Y:S01]  /*10190*/  UIADD3 UR8, UR24, 0x20400, URZ ;  /* 0x0002040018087890 */ /* 0x000fe2000fffe03f */
[----:B------:R-:W-:Y:S01]  /*101a0*/  @P0 R2UR UR12, R18 ;  /* 0x00000000120c02ca */ /* 0x000fe200000e0000 */
[----:B------:R-:W-:Y:S01]  /*101b0*/  UMOV UR10, 0xc0 ;  /* 0x000000c0000a7882 */ /* 0x000fe20000000000 */
[----:B------:R-:W-:-:S13]  /*101c0*/  @P0 R2UR UR11, R17 ;  /* 0x00000000110b02ca */ /* 0x000fda00000e0000 */
[----:B------:R0:W-:Y:S01]  /*101d0*/  UTMALDG.4D [UR8], [UR4], desc[UR6] ;  /* 0x00000608040075b4 */ /* 0x0001e20008019000 */
[----:B--2---:R-:W-:-:S04]  /*101e0*/  IADD3 R11, R11, 0x1, RZ ;  /* 0x000000010b0b7810 */ /* 0x004fc80007ffe0ff */
[----:B------:R-:W-:Y:S01]  /*101f0*/  LEA.HI R6, R11, R11, RZ, 0x1 ;  /* 0x0000000b0b067211 */ /* 0x000fe200078f08ff */
[----:B------:R0:W-:Y:S03]  /*10200*/  STL [R1+0x28], R11 ;  /* 0x0000280b01007387 */ /* 0x0001e60000100800 */
[----:B------:R-:W-:-:S05]  /*10210*/  LOP3.LUT R6, R6, 0xfffffffe, RZ, 0xc0, !PT ;  /* 0xfffffffe06067812 */ /* 0x000fca00078ec0ff */
[----:B------:R-:W-:-:S05]  /*10220*/  IMAD.IADD R6, R11, 0x1, -R6 ;  /* 0x000000010b067824 */ /* 0x000fca00078e0a06 */
[----:B------:R-:W-:-:S04]  /*10230*/  SHF.L.U32 R6, R6, 0x1f, RZ ;  /* 0x0000001f06067819 */ /* 0x000fc800000006ff */
[----:B------:R-:W1:Y:S02]  /*10240*/  SYNCS.PHASECHK.TRANS64.TRYWAIT P0, [R9+URZ+0x38820], R6 ;  /* 0x03882006090075a7 */ /* 0x000e64000800017f */
[----:B01----:R-:W-:Y:S05]  /*10250*/  @!P0 BRA `(.L_x_328) ;  /* 0x0000003000dc8947 */ /* 0x003fea0003800000 */
.L_x_396:
[----:B------:R-:W-:Y:S05]  /*10260*/  BSYNC B0 ;  /* 0x0000000000007941 */ /* 0x000fea0003800000 */
.L_x_327:
[----:B0-----:R-:W2:Y:S01]  /*10270*/  LDL.LU R8, [R1+0x24] ;  /* 0x0000240001087983 */ /* 0x001ea20000300800 */
[----:B------:R-:W-:Y:S01]  /*10280*/  BSSY B0, `(.L_x_329) ;  /* 0x00001c6000007945 */ /* 0x000fe20003800000 */
[----:B--2---:R-:W-:-:S13]  /*10290*/  ISETP.GE.AND P0, PT, R8, 0x51, PT ;  /* 0x000000510800780c */ /* 0x004fda0003f06270 */
[----:B------:R-:W-:Y:S05]  /*102a0*/  @!P0 BRA `(.L_x_330) ;  /* 0x0000001c000c8947 */ /* 0x000fea0003800000 */
[----:B------:R-:W2:Y:S01]  /*102b0*/  LDL R8, [R1+0x18] ;  /* 0x0000180001087983 */ /* 0x000ea20000100800 */
[----:B------:R-:W-:Y:S01]  /*102c0*/  IMAD.MOV.U32 R6, RZ, RZ, 0x1 ;  /* 0x00000001ff067424 */ /* 0x000fe200078e00ff */
[----:B------:R-:W-:Y:S01]  /*102d0*/  BSSY B1, `(.L_x_331) ;  /* 0x000009e000017945 */ /* 0x000fe20003800000 */
[----:B--2---:R-:W-:-:S05]  /*102e0*/  IMAD.MOV R14, RZ, RZ, -R8 ;  /* 0x000000ffff0e7224 */ /* 0x004fca00078e0a08 */
[----:B------:R-:W-:-:S05]  /*102f0*/  VIADDMNMX R14, R14, R6, 0xffffffff, !PT ;  /* 0xffffffff0e0e7446 */ /* 0x000fca0007800106 */
[----:B------:R-:W-:-:S05]  /*10300*/  IMAD.IADD R6, R8, 0x1, R14 ;  /* 0x0000000108067824 */ /* 0x000fca00078e020e */
[----:B------:R-:W-:-:S04]  /*10310*/  LOP3.LUT R6, R6, 0x1, RZ, 0xc0, !PT ;  /* 0x0000000106067812 */ /* 0x000fc800078ec0ff */
[----:B------:R-:W-:Y:S01]  /*10320*/  ISETP.NE.U32.AND P0, PT, R6, 0x1, PT ;  /* 0x000000010600780c */ /* 0x000fe20003f05070 */
[----:B------:R-:W-:-:S12]  /*10330*/  VIADD R6, R8, 0xfffffffe ;  /* 0xfffffffe08067836 */ /* 0x000fd80000000000 */
[----:B------:R-:W-:Y:S05]  /*10340*/  @P0 BRA `(.L_x_332) ;  /* 0x0000000800580947 */ /* 0x000fea0003800000 */
[----:B------:R-:W2:Y:S04]  /*10350*/  LDL R9, [R1] ;  /* 0x0000000001097983 */ /* 0x000ea80000100800 */
[----:B------:R-:W3:Y:S01]  /*10360*/  LDL R8, [R1+0x8] ;  /* 0x0000080001087983 */ /* 0x000ee20000100800 */
[----:B------:R-:W-:Y:S01]  /*10370*/  BSSY B2, `(.L_x_333) ;  /* 0x000008f000027945 */ /* 0x000fe20003800000 */
[----:B--2---:R-:W-:-:S04]  /*10380*/  IADD3 R13, R9, 0x1, RZ ;  /* 0x00000001090d7810 */ /* 0x004fc80007ffe0ff */
[----:B------:R-:W-:-:S04]  /*10390*/  ISETP.NE.AND P0, PT, R13, 0x2, PT ;  /* 0x000000020d00780c */ /* 0x000fc80003f05270 */
[----:B------:R-:W-:Y:S02]  /*103a0*/  SEL R15, RZ, 0x1, P0 ;  /* 0x00000001ff0f7807 */ /* 0x000fe40000000000 */
[----:B------:R-:W-:Y:S02]  /*103b0*/  SEL R13, R13, RZ, P0 ;  /* 0x000000ff0d0d7207 */ /* 0x000fe40000000000 */
[----:B---3--:R-:W-:Y:S01]  /*103c0*/  LOP3.LUT R15, R8, R15, RZ, 0x3c, !PT ;  /* 0x0000000f080f7212 */ /* 0x008fe200078e3cff */
[----:B------:R-:W-:Y:S06]  /*103d0*/  @!P6 BRA `(.L_x_334) ;  /* 0x000000080020e947 */ /* 0x000fec0003800000 */
[----:B------:R-:W-:Y:S01]  /*103e0*/  ISETP.NE.U32.AND P0, PT, R2, RZ, PT ;  /* 0x000000ff0200720c */ /* 0x000fe20003f05070 */
[----:B------:R-:W-:-:S03]  /*103f0*/  IMAD.MOV.U32 R8, RZ, RZ, R5 ;  /* 0x000000ffff087224 */ /* 0x000fc600078e0005 */
[----:B------:R-:W-:-:S13]  /*10400*/  ISETP.NE.AND.EX P0, PT, R3, RZ, PT, P0 ;  /* 0x000000ff0300720c */ /* 0x000fda0003f05300 */
[----:B------:R-:W-:Y:S05]  /*10410*/  @!P0 BRA `(.L_x_335) ;  /* 0x0000000000488947 */ /* 0x000fea0003800000 */
[----:B------:R-:W0:Y:S01]  /*10420*/  LDC R18, c[0x0][0x41c] ;  /* 0x00010700ff127b82 */ /* 0x000e220000000800 */
[----:B------:R-:W-:Y:S01]  /*10430*/  ULDC.64 UR4, c[0x0][0x408] ;  /* 0x0001020000047ab9 */ /* 0x000fe20000000a00 */
[----:B------:R-:W-:Y:S01]  /*10440*/  ULDC.64 UR6, c[0x0][0x208] ;  /* 0x0000820000067ab9 */ /* 0x000fe20000000a00 */
[----:B0-----:R-:W-:-:S13]  /*10450*/  ISETP.NE.AND P0, PT, R18, 0x1, PT ;  /* 0x000000011200780c */ /* 0x001fda0003f05270 */
[----:B------:R-:W0:Y:S02]  /*10460*/  @P0 LDC.64 R8, c[0x0][0x420] ;  /* 0x00010800ff080b82 */ /* 0x000e240000000a00 */
[----:B0-----:R-:W-:-:S04]  /*10470*/  @P0 IMAD.HI.U32 R10, R6, R8, RZ ;  /* 0x00000008060a0227 */ /* 0x001fc800078e00ff */
[----:B------:R-:W-:Y:S01]  /*10480*/  IMAD.MOV.U32 R8, RZ, RZ, R6 ;  /* 0x000000ffff087224 */ /* 0x000fe200078e0006 */
[----:B------:R-:W-:Y:S01]  /*10490*/  @P0 SHF.R.U32.HI R8, RZ, R9, R10 ;  /* 0x00000009ff080219 */ /* 0x000fe2000001160a */
[----:B------:R-:W-:-:S03]  /*104a0*/  IMAD R10, R12, UR4, RZ ;  /* 0x000000040c0a7c24 */ /* 0x000fc6000f8e02ff */
[----:B------:R-:W-:Y:S01]  /*104b0*/  SHF.R.S32.HI R9, RZ, 0x1f, R8 ;  /* 0x0000001fff097819 */ /* 0x000fe20000011408 */
[C---:B------:R-:W-:Y:S02]  /*104c0*/  IMAD R17, R0.reuse, UR5, R10 ;  /* 0x0000000500117c24 */ /* 0x040fe4000f8e020a */
[----:B------:R-:W-:-:S04]  /*104d0*/  IMAD.WIDE.U32 R10, R0, UR4, R8 ;  /* 0x00000004000a7c25 */ /* 0x000fc8000f8e0008 */
[----:B------:R-:W-:Y:S01]  /*104e0*/  IMAD.IADD R17, R17, 0x1, R11 ;  /* 0x0000000111117824 */ /* 0x000fe200078e020b */
[----:B------:R-:W-:Y:S01]  /*104f0*/  LEA R2, P0, R10, R2, 0x2 ;  /* 0x000000020a027211 */ /* 0x000fe200078010ff */
[----:B------:R-:W-:-:S03]  /*10500*/  IMAD.MOV R8, RZ, RZ, -R8 ;  /* 0x000000ffff087224 */ /* 0x000fc600078e0a08 */
[----:B------:R-:W-:Y:S01]  /*10510*/  LEA.HI.X R3, R10, R3, R17, 0x2, P0 ;  /* 0x000000030a037211 */ /* 0x000fe200000f1411 */
[----:B------:R-:W-:-:S04]  /*10520*/  IMAD R6, R18, R8, R6 ;  /* 0x0000000812067224 */ /* 0x000fc800078e0206 */
[----:B------:R0:W5:Y:S04]  /*10530*/  LDG.E R8, desc[UR6][R2.64] ;  /* 0x0000000602087981 */ /* 0x000168000c1e1900 */
.L_x_335:
[----:B0-----:R-:W0:Y:S01]  /*10540*/  S2R R3, SR_CgaCtaId ;  /* 0x0000000000037919 */ /* 0x001e220000008800 */
[----:B------:R-:W-:-:S04]  /*10550*/  MOV R2, 0x400 ;  /* 0x0000040000027802 */ /* 0x000fc80000000f00 */
[----:B0-----:R-:W-:Y:S02]  /*10560*/  LEA R2, R3, R2, 0x18 ;  /* 0x0000000203027211 */ /* 0x001fe400078ec0ff */
[----:B------:R-:W-:-:S03]  /*10570*/  SHF.L.U32 R3, R15, 0x1f, RZ ;  /* 0x0000001f0f037819 */ /* 0x000fc600000006ff */
[----:B------:R-:W-:-:S04]  /*10580*/  IMAD R2, R13, 0x8, R2 ;  /* 0x000000080d027824 */ /* 0x000fc800078e0202 */
[----:B------:R-:W0:Y:S02]  /*10590*/  SYNCS.PHASECHK.TRANS64.TRYWAIT P0, [R2+URZ+0x38840], R3 ;  /* 0x03884003020075a7 */ /* 0x000e24000800017f */
[----:B0-----:R-:W-:Y:S05]  /*105a0*/  @!P0 BRA `(.L_x_336) ;  /* 0x0000003000288947 */ /* 0x001fea0003800000 */
.L_x_397:
[----:B------:R-:W1:Y:S02]  /*105b0*/  S2R R9, SR_TID.X ;  /* 0x0000000000097919 */ /* 0x000e640000002100 */
[----:B-1----:R-:W-:-:S04]  /*105c0*/  LOP3.LUT R9, R9, 0x7f, RZ, 0xc0, !PT ;  /* 0x0000007f09097812 */ /* 0x002fc800078ec0ff */
[----:B------:R-:W-:-:S13]  /*105d0*/  ISETP.NE.AND P1, PT, R9, RZ, PT ;  /* 0x000000ff0900720c */ /* 0x000fda0003f25270 */
[----:B------:R-:W-:Y:S05]  /*105e0*/  @P1 BRA `(.L_x_337) ;  /* 0x00000000001c1947 */ /* 0x000fea0003800000 */
[----:B------:R-:W1:Y:S01]  /*105f0*/  S2R R9, SR_TID.X ;  /* 0x0000000000097919 */ /* 0x000e620000002100 */
[----:B0-----:R-:W-:-:S04]  /*10600*/  MOV R3, 0xa000 ;  /* 0x0000a00000037802 */ /* 0x001fc80000000f00 */
[----:B------:R2:W-:Y:S01]  /*10610*/  SYNCS.ARRIVE.TRANS64 RZ, [R2+URZ+0x38830], R3 ;  /* 0x0388300302ff79a7 */ /* 0x0005e2000800003f */
[----:B-1----:R-:W-:-:S04]  /*10620*/  LOP3.LUT R9, R9, 0x1f, RZ, 0xc0, !PT ;  /* 0x0000001f09097812 */ /* 0x002fc800078ec0ff */
[----:B------:R-:W-:-:S13]  /*10630*/  ISETP.NE.AND P0, PT, R9, RZ, PT ;  /* 0x000000ff0900720c */ /* 0x000fda0003f05270 */
[----:B--2---:R-:W-:Y:S05]  /*10640*/  @!P0 BRA `(.L_x_337) ;  /* 0x0000000000048947 */ /* 0x004fea0003800000 */
[----:B------:R-:W-:Y:S01]  /*10650*/  BPT.TRAP 0x1 ;  /* 0x000000040000795c */ /* 0x000fe20000300000 */
.L_x_337:
[----:B------:R-:W2:Y:S04]  /*10660*/  LDL R17, [R1+0x4] ;  /* 0x0000040001117983 */ /* 0x000ea80000100800 */
[----:B------:R-:W3:Y:S01]  /*10670*/  LDL.LU R11, [R1+0x8] ;  /* 0x00000800010b7983 */ /* 0x000ee20000300800 */
[----:B0-----:R-:W-:-:S03]  /*10680*/  MOV R3, 0x400 ;  /* 0x0000040000037802 */ /* 0x001fc60000000f00 */
[----:B------:R-:W4:Y:S01]  /*10690*/  LDL R9, [R1] ;  /* 0x0000000001097983 */ /* 0x000f220000100800 */
[----:B------:R-:W0:Y:S01]  /*106a0*/  S2R R10, SR_CgaCtaId ;  /* 0x00000000000a7919 */ /* 0x000e220000008800 */
[----:B------:R-:W-:Y:S02]  /*106b0*/  R2UR UR9, R2 ;  /* 0x00000000020972ca */ /* 0x000fe400000e0000 */
[----:B------:R-:W-:Y:S01]  /*106c0*/  R2UR UR11, R6 ;  /* 0x00000000060b72ca */ /* 0x000fe200000e0000 */
[----:B------:R-:W-:Y:S01]  /*106d0*/  UIADD3 UR4, UP0, UR36, 0x370, URZ ;  /* 0x0000037024047890 */ /* 0x000fe2000ff1e03f */
[----:B------:R-:W-:Y:S02]  /*106e0*/  R2UR UR12, R4 ;  /* 0x00000000040c72ca */ /* 0x000fe400000e0000 */
[----:B-----5:R-:W-:Y:S02]  /*106f0*/  R2UR UR13, R8 ;  /* 0x00000000080d72ca */ /* 0x020fe400000e0000 */
[----:B0-----:R-:W-:-:S05]  /*10700*/  LEA R3, R10, R3, 0x18 ;  /* 0x000000030a037211 */ /* 0x001fca00078ec0ff */
        /* <DEDUP_REMOVED lines=11> */
[----:B------:R-:W-:Y:S01]  /*107c0*/  VIADD R3, R3, 0x38800 ;  /* 0x0003880003037836 */ /* 0x000fe20000000000 */
[----:B------:R-:W-:Y:S01]  /*107d0*/  UMOV UR18, 0x80 ;  /* 0x0000008000127882 */ /* 0x000fe20000000000 */
[----:B------:R-:W-:Y:S01]  /*107e0*/  UMOV UR19, 0xc0 ;  /* 0x000000c000137882 */ /* 0x000fe20000000000 */
[----:B--2---:R-:W-:-:S13]  /*107f0*/  R2UR UR5, R17 ;  /* 0x00000000110572ca */ /* 0x004fda00000e0000 */
[----:B------:R-:W-:Y:S02]  /*10800*/  UIMAD UR11, UR11, 0x50, UR5 ;  /* 0x000000500b0b78a4 */ /* 0x000fe4000f8e0205 */
[----:B------:R-:W-:Y:S01]  /*10810*/  UIADD3.X UR5, URZ, UR37, URZ, UP0, !UPT ;  /* 0x000000253f057290 */ /* 0x000fe200087fe43f */
[----:B---3--:R-:W-:Y:S01]  /*10820*/  SHF.L.U32 R2, R11, 0x1f, RZ ;  /* 0x0000001f0b027819 */ /* 0x008fe200000006ff */
[----:B----4-:R-:W-:-:S07]  /*10830*/  IMAD R3, R9, 0x8, R3 ;  /* 0x0000000809037824 */ /* 0x010fce00078e0203 */
[----:B------:R0:W-:Y:S02]  /*10840*/  UTMALDG.4D [UR8], [UR4], desc[UR6] ;  /* 0x00000608040075b4 */ /* 0x0001e40008019000 */
[----:B0-----:R-:W-:Y:S01]  /*10850*/  UMOV UR8, UR15 ;  /* 0x0000000f00087c82 */ /* 0x001fe20008000000 */
[----:B------:R-:W-:Y:S02]  /*10860*/  UMOV UR10, UR17 ;  /* 0x00000011000a7c82 */ /* 0x000fe40008000000 */
[----:B------:R0:W-:Y:S02]  /*10870*/  UTMALDG.4D [UR8], [UR4], desc[UR6] ;  /* 0x00000608040075b4 */ /* 0x0001e40008019000 */
[----:B0-----:R-:W-:Y:S01]  /*10880*/  UMOV UR8, UR16 ;  /* 0x0000001000087c82 */ /* 0x001fe20008000000 */
[----:B------:R-:W-:Y:S02]  /*10890*/  UMOV UR10, UR18 ;  /* 0x00000012000a7c82 */ /* 0x000fe40008000000 */
[----:B------:R0:W-:Y:S02]  /*108a0*/  UTMALDG.4D [UR8], [UR4], desc[UR6] ;  /* 0x00000608040075b4 */ /* 0x0001e40008019000 */
[----:B0-----:R-:W-:Y:S01]  /*108b0*/  UMOV UR8, UR14 ;  /* 0x0000000e00087c82 */ /* 0x001fe20008000000 */
[----:B------:R-:W-:-:S02]  /*108c0*/  UMOV UR10, UR19 ;  /* 0x00000013000a7c82 */ /* 0x000fc40008000000 */
[----:B------:R0:W-:Y:S01]  /*108d0*/  UTMALDG.4D [UR8], [UR4], desc[UR6] ;  /* 0x00000608040075b4 */ /* 0x0001e20008019000 */
[----:B------:R-:W1:Y:S02]  /*108e0*/  SYNCS.PHASECHK.TRANS64.TRYWAIT P0, [R3+URZ+0x60], R2 ;  /* 0x00006002030075a7 */ /* 0x000e64000800017f */
[----:B01----:R-:W-:Y:S05]  /*108f0*/  @!P0 BRA `(.L_x_338) ;  /* 0x0000002c00688947 */ /* 0x003fea0003800000 */
.L_x_398:
[----:B------:R-:W-:Y:S05]  /*10900*/  @P1 BRA `(.L_x_339) ;  /* 0x0000000000301947 */ /* 0x000fea0003800000 */
[----:B------:R-:W1:Y:S01]  /*10910*/  S2R R9, SR_TID.X ;  /* 0x0000000000097919 */ /* 0x000e620000002100 */
[----:B------:R-:W-:Y:S01]  /*10920*/  MOV R10, 0x400 ;  /* 0x00000400000a7802 */ /* 0x000fe20000000f00 */
[----:B------:R-:W2:Y:S01]  /*10930*/  S2R R11, SR_CgaCtaId ;  /* 0x00000000000b7919 */ /* 0x000ea20000008800 */
[----:B-1----:R-:W-:Y:S02]  /*10940*/  LOP3.LUT R17, R9, 0x1f, RZ, 0xc0, !PT ;  /* 0x0000001f09117812 */ /* 0x002fe400078ec0ff */
[----:B------:R-:W3:Y:S02]  /*10950*/  LDL R9, [R1] ;  /* 0x0000000001097983 */ /* 0x000ee40000100800 */
[----:B------:R-:W-:Y:S02]  /*10960*/  ISETP.NE.AND P0, PT, R17, RZ, PT ;  /* 0x000000ff1100720c */ /* 0x000fe40003f05270 */
[----:B--2---:R-:W-:Y:S01]  /*10970*/  LEA R10, R11, R10, 0x18 ;  /* 0x0000000a0b0a7211 */ /* 0x004fe200078ec0ff */
[----:B0-----:R-:W-:-:S04]  /*10980*/  IMAD.MOV.U32 R3, RZ, RZ, 0xa000 ;  /* 0x0000a000ff037424 */ /* 0x001fc800078e00ff */
[----:B---3--:R-:W-:-:S04]  /*10990*/  IMAD R2, R9, 0x8, R10 ;  /* 0x0000000809027824 */ /* 0x008fc800078e020a */
[----:B------:R1:W-:Y:S02]  /*109a0*/  SYNCS.ARRIVE.TRANS64 RZ, [R2+URZ+0x38850], R3 ;  /* 0x0388500302ff79a7 */ /* 0x0003e4000800003f */
[----:B------:R-:W-:Y:S05]  /*109b0*/  @!P0 BRA `(.L_x_339) ;  /* 0x0000000000048947 */ /* 0x000fea0003800000 */
[----:B------:R-:W-:Y:S01]  /*109c0*/  BPT.TRAP 0x1 ;  /* 0x000000040000795c */ /* 0x000fe20000300000 */
.L_x_339:
[----:B01----:R-:W2:Y:S01]  /*109d0*/  LDL.LU R2, [R1+0xc] ;  /* 0x00000c0001027983 */ /* 0x003ea20000300800 */
[----:B------:R-:W-:-:S03]  /*109e0*/  MOV R10, 0x400 ;  /* 0x00000400000a7802 */ /* 0x000fc60000000f00 */
[----:B------:R-:W3:Y:S04]  /*109f0*/  LDL.LU R9, [R1] ;  /* 0x0000000001097983 */ /* 0x000ee80000300800 */
[----:B------:R-:W4:Y:S01]  /*10a00*/  LDL R3, [R1+0x4] ;  /* 0x0000040001037983 */ /* 0x000f220000100800 */
[----:B------:R-:W0:Y:S01]  /*10a10*/  S2R R11, SR_CgaCtaId ;  /* 0x00000000000b7919 */ /* 0x000e220000008800 */
[----:B------:R-:W-:Y:S01]  /*10a20*/  R2UR UR13, R5 ;  /* 0x00000000050d72ca */ /* 0x000fe200000e0000 */
[----:B------:R-:W-:Y:S01]  /*10a30*/  UIADD3 UR4, UP0, UR36, 0x470, URZ ;  /* 0x0000047024047890 */ /* 0x000fe2000ff1e03f */
[----:B------:R-:W-:Y:S02]  /*10a40*/  R2UR UR12, R4 ;  /* 0x00000000040c72ca */ /* 0x000fe400000e0000 */
[----:B0-----:R-:W-:Y:S01]  /*10a50*/  LEA R10, R11, R10, 0x18 ;  /* 0x0000000a0b0a7211 */ /* 0x001fe200078ec0ff */
[----:B------:R-:W-:Y:S01]  /*10a60*/  UMOV UR10, URZ ;  /* 0x0000003f000a7c82 */ /* 0x000fe20008000000 */
[----:B------:R-:W-:Y:S01]  /*10a70*/  UMOV UR6, 0x0 ;  /* 0x0000000000067882 */ /* 0x000fe20000000000 */
[----:B------:R-:W-:Y:S01]  /*10a80*/  UMOV UR7, 0x14f00000 ;  /* 0x14f0000000077882 */ /* 0x000fe20000000000 */
[----:B------:R-:W-:Y:S01]  /*10a90*/  UMOV UR17, 0x40 ;  /* 0x0000004000117882 */ /* 0x000fe20000000000 */
[----:B------:R0:W-:Y:S01]  /*10aa0*/  STL [R1+0xc], R6 ;  /* 0x00000c0601007387 */ /* 0x0001e20000100800 */
[----:B------:R-:W-:-:S02]  /*10ab0*/  MOV R5, R8 ;  /* 0x0000000800057202 */ /* 0x000fc40000000f00 */
[----:B--2---:R-:W-:Y:S01]  /*10ac0*/  R2UR UR11, R2 ;  /* 0x00000000020b72ca */ /* 0x004fe200000e0000 */
[----:B---3--:R-:W-:-:S05]  /*10ad0*/  IMAD R2, R9, 0x8, R10 ;  /* 0x0000000809027824 */ /* 0x008fca00078e020a */
[----:B------:R-:W-:Y:S01]  /*10ae0*/  R2UR UR9, R2 ;  /* 0x00000000020972ca */ /* 0x000fe200000e0000 */
[----:B------:R-:W-:Y:S01]  /*10af0*/  IMAD R2, R9, 0xa000, R10 ;  /* 0x0000a00009027824 */ /* 0x000fe200078e020a */
[----:B----4-:R-:W-:-:S04]  /*10b00*/  R2UR UR5, R3 ;  /* 0x00000000030572ca */ /* 0x010fc800000e0000 */
[----:B------:R-:W-:-:S07]  /*10b10*/  R2UR UR16, R2 ;  /* 0x00000000021072ca */ /* 0x000fce00000e0000 */
[----:B------:R-:W-:Y:S02]  /*10b20*/  UIADD3 UR9, UR9, 0x38850, URZ ;  /* 0x0003885009097890 */ /* 0x000fe4000fffe03f */
[----:B------:R-:W-:Y:S02]  /*10b30*/  UIMAD UR11, UR11, 0x50, UR5 ;  /* 0x000000500b0b78a4 */ /* 0x000fe4000f8e0205 */
[----:B------:R-:W-:Y:S02]  /*10b40*/  UIADD3.X UR5, URZ, UR37, URZ, UP0, !UPT ;  /* 0x000000253f057290 */ /* 0x000fe400087fe43f */
[----:B------:R-:W-:Y:S02]  /*10b50*/  UIADD3 UR8, UR16, 0x400, URZ ;  /* 0x0000040010087890 */ /* 0x000fe4000fffe03f */
[----:B------:R-:W-:Y:S02]  /*10b60*/  UIADD3 UR14, UR16, 0x2c00, URZ ;  /* 0x00002c00100e7890 */ /* 0x000fe4000fffe03f */
[----:B------:R-:W-:-:S02]  /*10b70*/  UIADD3 UR15, UR16, 0x5400, URZ ;  /* 0x00005400100f7890 */ /* 0x000fc4000fffe03f */
[----:B------:R-:W-:-:S03]  /*10b80*/  UIADD3 UR16, UR16, 0x7c00, URZ ;  /* 0x00007c0010107890 */ /* 0x000fc6000fffe03f */
        /* <DEDUP_REMOVED lines=12> */
[----:B0-----:R-:W-:Y:S01]  /*10c50*/  NOP ;  /* 0x0000000000007918 */ /* 0x001fe20000000000 */
.L_x_334:
[----:B------:R-:W-:Y:S05]  /*10c60*/  BSYNC B2 ;  /* 0x0000000000027941 */ /* 0x000fea0003800000 */
.L_x_333:
[----:B------:R-:W2:Y:S04]  /*10c70*/  LDL.LU R2, [R1+0x18] ;  /* 0x0000180001027983 */ /* 0x000ea80000300800 */
[----:B------:R0:W-:Y:S04]  /*10c80*/  STL [R1], R13 ;  /* 0x0000000d01007387 */ /* 0x0001e80000100800 */
[----:B------:R0:W-:Y:S02]  /*10c90*/  STL [R1+0x8], R15 ;  /* 0x0000080f01007387 */ /* 0x0001e40000100800 */
[----:B0-2---:R-:W-:-:S07]  /*10ca0*/  VIADD R6, R2, 0xfffffffd ;  /* 0xfffffffd02067836 */ /* 0x005fce0000000000 */
.L_x_332:
[----:B------:R-:W-:Y:S05]  /*10cb0*/  BSYNC B1 ;  /* 0x0000000000017941 */ /* 0x000fea0003800000 */
.L_x_331:
[----:B------:R-:W-:-:S05]  /*10cc0*/  IMAD.MOV R14, RZ, RZ, -R14 ;  /* 0x000000ffff0e7224 */ /* 0x000fca00078e0a0e */
[----:B------:R-:W-:-:S13]  /*10cd0*/  ISETP.NE.AND P0, PT, R7, R14, PT ;  /* 0x0000000e0700720c */ /* 0x000fda0003f05270 */
[----:B------:R-:W-:Y:S05]  /*10ce0*/  @!P0 BRA `(.L_x_330) ;  /* 0x00000010007c8947 */ /* 0x000fea0003800000 */
[----:B------:R-:W-:-:S07]  /*10cf0*/  IMAD.MOV.U32 R10, RZ, RZ, R5 ;  /* 0x000000ffff0a7224 */ /* 0x000fce00078e0005 */
.L_x_354:
[----:B------:R-:W2:Y:S04]  /*10d00*/  LDL R3, [R1] ;  /* 0x0000000001037983 */ /* 0x000ea80000100800 */
[----:B------:R-:W3:Y:S01]  /*10d10*/  LDL R2, [R1+0x8] ;  /* 0x0000080001027983 */ /* 0x000ee20000100800 */
[----:B------:R-:W-:Y:S05]  /*10d20*/  YIELD ;  /* 0x0000000000007946 */ /* 0x000fea0003800000 */
[----:B------:R-:W-:Y:S01]  /*10d30*/  BSSY B1, `(.L_x_340) ;  /* 0x000008a000017945 */ /* 0x000fe20003800000 */
[----:B--2---:R-:W-:-:S05]  /*10d40*/  VIADD R7, R3, 0x1 ;  /* 0x0000000103077836 */ /* 0x004fca0000000000 */
[----:B------:R-:W-:-:S04]  /*10d50*/  ISETP.NE.AND P0, PT, R7, 0x2, PT ;  /* 0x000000020700780c */ /* 0x000fc80003f05270 */
[----:B------:R-:W-:Y:S02]  /*10d60*/  SEL R8, RZ, 0x1, P0 ;  /* 0x00000001ff087807 */ /* 0x000fe40000000000 */
[----:B------:R-:W-:Y:S02]  /*10d70*/  SEL R7, R7, RZ, P0 ;  /* 0x000000ff07077207 */ /* 0x000fe40000000000 */
[----:B---3--:R-:W-:Y:S01]  /*10d80*/  LOP3.LUT R8, R2, R8, RZ, 0x3c, !PT ;  /* 0x0000000802087212 */ /* 0x008fe200078e3cff */
[----:B0-----:R-:W-:Y:S06]  /*10d90*/  @!P6 BRA `(.L_x_341) ;  /* 0x00000008000ce947 */ /* 0x001fec0003800000 */
[----:B------:R-:W-:Y:S01]  /*10da0*/  ULDC.64 UR4, c[0x0][0x3f8] ;  /* 0x0000fe0000047ab9 */ /* 0x000fe20000000a00 */
[----:B------:R-:W-:Y:S01]  /*10db0*/  IMAD.MOV.U32 R9, RZ, RZ, R6 ;  /* 0x000000ffff097224 */ /* 0x000fe200078e0006 */
[----:B------:R-:W-:-:S04]  /*10dc0*/  ISETP.NE.U32.AND P0, PT, RZ, UR4, PT ;  /* 0x00000004ff007c0c */ /* 0x000fc8000bf05070 */
[----:B------:R-:W-:-:S13]  /*10dd0*/  ISETP.NE.AND.EX P0, PT, RZ, UR5, PT, P0 ;  /* 0x00000005ff007c0c */ /* 0x000fda000bf05300 */
[----:B------:R-:W-:Y:S05]  /*10de0*/  @!P0 BRA `(.L_x_342) ;  /* 0x0000000000488947 */ /* 0x000fea0003800000 */
[----:B------:R-:W0:Y:S01]  /*10df0*/  LDC R9, c[0x0][0x41c] ;  /* 0x00010700ff097b82 */ /* 0x000e220000000800 */
[----:B------:R-:W-:Y:S01]  /*10e00*/  ULDC.64 UR6, c[0x0][0x408] ;  /* 0x0001020000067ab9 */ /* 0x000fe20000000a00 */
[----:B------:R-:W-:Y:S01]  /*10e10*/  ULDC.64 UR8, c[0x0][0x208] ;  /* 0x0000820000087ab9 */ /* 0x000fe20000000a00 */
[----:B0-----:R-:W-:-:S13]  /*10e20*/  ISETP.NE.AND P0, PT, R9, 0x1, PT ;  /* 0x000000010900780c */ /* 0x001fda0003f05270 */
[----:B------:R-:W0:Y:S02]  /*10e30*/  @P0 LDC.64 R2, c[0x0][0x420] ;  /* 0x00010800ff020b82 */ /* 0x000e240000000a00 */
[----:B0-----:R-:W-:Y:S01]  /*10e40*/  @P0 IMAD.HI.U32 R10, R6, R2, RZ ;  /* 0x00000002060a0227 */ /* 0x001fe200078e00ff */
[----:B------:R-:W-:-:S04]  /*10e50*/  MOV R2, R6 ;  /* 0x0000000600027202 */ /* 0x000fc80000000f00 */
[----:B------:R-:W-:Y:S01]  /*10e60*/  @P0 SHF.R.U32.HI R2, RZ, R3, R10 ;  /* 0x00000003ff020219 */ /* 0x000fe2000001160a */
[----:B------:R-:W-:-:S04]  /*10e70*/  IMAD R10, R12, UR6, RZ ;  /* 0x000000060c0a7c24 */ /* 0x000fc8000f8e02ff */
[----:B------:R-:W-:Y:S02]  /*10e80*/  IMAD.MOV R3, RZ, RZ, -R2 ;  /* 0x000000ffff037224 */ /* 0x000fe400078e0a02 */
[----:B------:R-:W-:Y:S02]  /*10e90*/  IMAD R10, R0, UR7, R10 ;  /* 0x00000007000a7c24 */ /* 0x000fe4000f8e020a */
[----:B------:R-:W-:Y:S01]  /*10ea0*/  IMAD R9, R9, R3, R6 ;  /* 0x0000000309097224 */ /* 0x000fe200078e0206 */
[----:B------:R-:W-:-:S03]  /*10eb0*/  SHF.R.S32.HI R3, RZ, 0x1f, R2 ;  /* 0x0000001fff037819 */ /* 0x000fc60000011402 */
[----:B------:R-:W-:-:S04]  /*10ec0*/  IMAD.WIDE.U32 R2, R0, UR6, R2 ;  /* 0x0000000600027c25 */ /* 0x000fc8000f8e0002 */
[----:B------:R-:W-:Y:S01]  /*10ed0*/  IMAD.IADD R3, R10, 0x1, R3 ;  /* 0x000000010a037824 */ /* 0x000fe200078e0203 */
[----:B------:R-:W-:-:S04]  /*10ee0*/  LEA R10, P0, R2, UR4, 0x2 ;  /* 0x00000004020a7c11 */ /* 0x000fc8000f8010ff */
[----:B------:R-:W-:-:S05]  /*10ef0*/  LEA.HI.X R11, R2, UR5, R3, 0x2, P0 ;  /* 0x00000005020b7c11 */ /* 0x000fca00080f1403 */
[----:B------:R0:W5:Y:S04]  /*10f00*/  LDG.E R10, desc[UR8][R10.64] ;  /* 0x000000080a0a7981 */ /* 0x000168000c1e1900 */
.L_x_342:
[----:B------:R-:W1:Y:S01]  /*10f10*/  S2R R3, SR_CgaCtaId ;  /* 0x0000000000037919 */ /* 0x000e620000008800 */
[----:B------:R-:W-:-:S04]  /*10f20*/  MOV R2, 0x400 ;  /* 0x0000040000027802 */ /* 0x000fc80000000f00 */
[----:B-1----:R-:W-:Y:S02]  /*10f30*/  LEA R2, R3, R2, 0x18 ;  /* 0x0000000203027211 */ /* 0x002fe400078ec0ff */
[----:B------:R-:W-:-:S03]  /*10f40*/  SHF.L.U32 R3, R8, 0x1f, RZ ;  /* 0x0000001f08037819 */ /* 0x000fc600000006ff */
[----:B------:R-:W-:-:S04]  /*10f50*/  IMAD R2, R7, 0x8, R2 ;  /* 0x0000000807027824 */ /* 0x000fc800078e0202 */
[----:B------:R-:W1:Y:S02]  /*10f60*/  SYNCS.PHASECHK.TRANS64.TRYWAIT P0, [R2+URZ+0x38840], R3 ;  /* 0x03884003020075a7 */ /* 0x000e64000800017f */
[----:B-1----:R-:W-:Y:S05]  /*10f70*/  @!P0 BRA `(.L_x_343) ;  /* 0x0000002400dc8947 */ /* 0x002fea0003800000 */
.L_x_399:
[----:B0-----:R-:W0:Y:S02]  /*10f80*/  S2R R11, SR_TID.X ;  /* 0x00000000000b7919 */ /* 0x001e240000002100 */
[----:B0-----:R-:W-:-:S04]  /*10f90*/  LOP3.LUT R11, R11, 0x7f, RZ, 0xc0, !PT ;  /* 0x0000007f0b0b7812 */ /* 0x001fc800078ec0ff */
[----:B------:R-:W-:-:S13]  /*10fa0*/  ISETP.NE.AND P0, PT, R11, RZ, PT ;  /* 0x000000ff0b00720c */ /* 0x000fda0003f05270 */
[----:B------:R-:W-:Y:S05]  /*10fb0*/  @P0 BRA `(.L_x_344) ;  /* 0x00000000001c0947 */ /* 0x000fea0003800000 */
[----:B------:R-:W0:Y:S01]  /*10fc0*/  S2R R11, SR_TID.X ;  /* 0x00000000000b7919 */ /* 0x000e220000002100 */
[----:B-1----:R-:W-:-:S04]  /*10fd0*/  IMAD.MOV.U32 R3, RZ, RZ, 0xa000 ;  /* 0x0000a000ff037424 */ /* 0x002fc800078e00ff */
[----:B------:R2:W-:Y:S01]  /*10fe0*/  SYNCS.ARRIVE.TRANS64 RZ, [R2+URZ+0x38830], R3 ;  /* 0x0388300302ff79a7 */ /* 0x0005e2000800003f */
[----:B0-----:R-:W-:-:S04]  /*10ff0*/  LOP3.LUT R11, R11, 0x1f, RZ, 0xc0, !PT ;  /* 0x0000001f0b0b7812 */ /* 0x001fc800078ec0ff */
[----:B------:R-:W-:-:S13]  /*11000*/  ISETP.NE.AND P1, PT, R11, RZ, PT ;  /* 0x000000ff0b00720c */ /* 0x000fda0003f25270 */
[----:B--2---:R-:W-:Y:S05]  /*11010*/  @!P1 BRA `(.L_x_344) ;  /* 0x0000000000049947 */ /* 0x004fea0003800000 */
[----:B------:R-:W-:Y:S01]  /*11020*/  BPT.TRAP 0x1 ;  /* 0x000000040000795c */ /* 0x000fe20000300000 */
.L_x_344:
[----:B------:R-:W2:Y:S04]  /*11030*/  LDL R15, [R1+0x4] ;  /* 0x00000400010f7983 */ /* 0x000ea80000100800 */
[----:B-1----:R-:W3:Y:S01]  /*11040*/  LDL.LU R3, [R1+0x8] ;  /* 0x0000080001037983 */ /* 0x002ee20000300800 */
[----:B------:R-:W-:-:S03]  /*11050*/  MOV R13, 0x400 ;  /* 0x00000400000d7802 */ /* 0x000fc60000000f00 */
        /* <DEDUP_REMOVED lines=25> */
[----:B---3--:R-:W-:Y:S02]  /*111f0*/  SHF.L.U32 R3, R3, 0x1f, RZ ;  /* 0x0000001f03037819 */ /* 0x008fe400000006ff */
[----:B----4-:R-:W-:-:S06]  /*11200*/  LEA R2, R11, R2, 0x3 ;  /* 0x000000020b027211 */ /* 0x010fcc00078e18ff */
        /* <DEDUP_REMOVED lines=12> */
.L_x_400:
        /* <DEDUP_REMOVED lines=8> */
.L_x_346:
[----:B------:R-:W2:Y:S01]  /*11350*/  LDL.LU R15, [R1+0xc] ;  /* 0x00000c00010f7983 */ /* 0x000ea20000300800 */
[----:B------:R-:W-:-:S03]  /*11360*/  MOV R13, 0x400 ;  /* 0x00000400000d7802 */ /* 0x000fc60000000f00 */
[----:B0-----:R-:W3:Y:S04]  /*11370*/  LDL.LU R3, [R1] ;  /* 0x0000000001037983 */ /* 0x001ee80000300800 */
[----:B------:R-:W4:Y:S01]  /*11380*/  LDL R11, [R1+0x4] ;  /* 0x00000400010b7983 */ /* 0x000f220000100800 */
[----:B------:R-:W0:Y:S01]  /*11390*/  S2R R14, SR_CgaCtaId ;  /* 0x00000000000e7919 */ /* 0x000e220000008800 */
[----:B------:R-:W-:Y:S01]  /*113a0*/  R2UR UR9, R2 ;  /* 0x00000000020972ca */ /* 0x000fe200000e0000 */
[----:B------:R-:W-:Y:S01]  /*113b0*/  UIADD3 UR4, UP0, UR36, 0x470, URZ ;  /* 0x0000047024047890 */ /* 0x000fe2000ff1e03f */
[----:B------:R-:W-:Y:S02]  /*113c0*/  R2UR UR13, R5 ;  /* 0x00000000050d72ca */ /* 0x000fe400000e0000 */
[----:B------:R-:W-:-:S02]  /*113d0*/  R2UR UR12, R4 ;  /* 0x00000000040c72ca */ /* 0x000fc400000e0000 */
[----:B0-----:R-:W-:-:S07]  /*113e0*/  LEA R13, R14, R13, 0x18 ;  /* 0x0000000d0e0d7211 */ /* 0x001fce00078ec0ff */
[----:B------:R-:W-:Y:S01]  /*113f0*/  UIADD3 UR9, UR9, 0x50, URZ ;  /* 0x0000005009097890 */ /* 0x000fe2000fffe03f */
[----:B------:R-:W-:Y:S01]  /*11400*/  UMOV UR10, URZ ;  /* 0x0000003f000a7c82 */ /* 0x000fe20008000000 */
[----:B------:R-:W-:Y:S01]  /*11410*/  UMOV UR6, 0x0 ;  /* 0x0000000000067882 */ /* 0x000fe20000000000 */
[----:B------:R-:W-:Y:S01]  /*11420*/  UMOV UR7, 0x14f00000 ;  /* 0x14f0000000077882 */ /* 0x000fe20000000000 */
[----:B------:R-:W-:Y:S01]  /*11430*/  UMOV UR17, 0x40 ;  /* 0x0000004000117882 */ /* 0x000fe20000000000 */
[----:B------:R0:W-:Y:S01]  /*11440*/  STL [R1+0xc], R9 ;  /* 0x00000c0901007387 */ /* 0x0001e20000100800 */
[----:B------:R-:W-:Y:S01]  /*11450*/  IMAD.MOV.U32 R5, RZ, RZ, R10 ;  /* 0x000000ffff057224 */ /* 0x000fe200078e000a */
[----:B--2---:R-:W-:Y:S01]  /*11460*/  R2UR UR11, R15 ;  /* 0x000000000f0b72ca */ /* 0x004fe200000e0000 */
[----:B---3--:R-:W-:Y:S01]  /*11470*/  IMAD R3, R3, 0xa000, R13 ;  /* 0x0000a00003037824 */ /* 0x008fe200078e020d */
[----:B----4-:R-:W-:-:S04]  /*11480*/  R2UR UR5, R11 ;  /* 0x000000000b0572ca */ /* 0x010fc800000e0000 */
[----:B------:R-:W-:-:S09]  /*11490*/  R2UR UR14, R3 ;  /* 0x00000000030e72ca */ /* 0x000fd200000e0000 */
[----:B------:R-:W-:-:S04]  /*114a0*/  UIMAD UR11, UR11, 0x50, UR5 ;  /* 0x000000500b0b78a4 */ /* 0x000fc8000f8e0205 */
[----:B------:R-:W-:Y:S02]  /*114b0*/  UIADD3 UR8, UR14, 0x400, URZ ;  /* 0x000004000e087890 */ /* 0x000fe4000fffe03f */
[----:B------:R-:W-:Y:S02]  /*114c0*/  UIADD3.X UR5, URZ, UR37, URZ, UP0, !UPT ;  /* 0x000000253f057290 */ /* 0x000fe400087fe43f */
[----:B------:R-:W-:Y:S02]  /*114d0*/  UIADD3 UR15, UR14, 0x2c00, URZ ;  /* 0x00002c000e0f7890 */ /* 0x000fe4000fffe03f */
[----:B------:R-:W-:Y:S02]  /*114e0*/  UIADD3 UR16, UR14, 0x5400, URZ ;  /* 0x000054000e107890 */ /* 0x000fe4000fffe03f */
        /* <DEDUP_REMOVED lines=14> */
.L_x_341:
[----:B------:R-:W-:Y:S05]  /*115d0*/  BSYNC B1 ;  /* 0x0000000000017941 */ /* 0x000fea0003800000 */
.L_x_340:
[----:B------:R-:W-:Y:S01]  /*115e0*/  VIADD R2, R7, 0x1 ;  /* 0x0000000107027836 */ /* 0x000fe20000000000 */
[----:B------:R-:W-:Y:S04]  /*115f0*/  BSSY B1, `(.L_x_347) ;  /* 0x000008a000017945 */ /* 0x000fe80003800000 */
[----:B------:R-:W-:-:S04]  /*11600*/  ISETP.NE.AND P0, PT, R2, 0x2, PT ;  /* 0x000000020200780c */ /* 0x000fc80003f05270 */
[----:B------:R-:W-:Y:S02]  /*11610*/  SEL R3, RZ, 0x1, P0 ;  /* 0x00000001ff037807 */ /* 0x000fe40000000000 */
[----:B------:R-:W-:Y:S02]  /*11620*/  SEL R14, R2, RZ, P0 ;  /* 0x000000ff020e7207 */ /* 0x000fe40000000000 */
[----:B------:R-:W-:-:S05]  /*11630*/  LOP3.LUT R13, R8, R3, RZ, 0x3c, !PT ;  /* 0x00000003080d7212 */ /* 0x000fca00078e3cff */
[----:B------:R0:W-:Y:S04]  /*11640*/  STL [R1+0x8], R13 ;  /* 0x0000080d01007387 */ /* 0x0001e80000100800 */
[----:B------:R0:W-:Y:S01]  /*11650*/  STL [R1], R14 ;  /* 0x0000000e01007387 */ /* 0x0001e20000100800 */
[----:B------:R-:W-:Y:S05]  /*11660*/  @!P6 BRA `(.L_x_348) ;  /* 0x000000080008e947 */ /* 0x000fea0003800000 */
[----:B------:R-:W-:Y:S01]  /*11670*/  ULDC.64 UR4, c[0x0][0x3f8] ;  /* 0x0000fe0000047ab9 */ /* 0x000fe20000000a00 */
[----:B------:R-:W-:Y:S01]  /*11680*/  VIADD R9, R6, 0xffffffff ;  /* 0xffffffff06097836 */ /* 0x000fe20000000000 */
[----:B------:R-:W-:-:S04]  /*11690*/  ISETP.NE.U32.AND P0, PT, RZ, UR4, PT ;  /* 0x00000004ff007c0c */ /* 0x000fc8000bf05070 */
[----:B------:R-:W-:-:S13]  /*116a0*/  ISETP.NE.AND.EX P0, PT, RZ, UR5, PT, P0 ;  /* 0x00000005ff007c0c */ /* 0x000fda000bf05300 */
[----:B------:R-:W-:Y:S05]  /*116b0*/  @!P0 BRA `(.L_x_349) ;  /* 0x0000000000488947 */ /* 0x000fea0003800000 */
        /* <DEDUP_REMOVED lines=15> */
[----:B------:R-:W-:-:S04]  /*117b0*/  LEA R10, P0, R2, UR4, 0x2 ;  /* 0x00000004020a7c11 */ /* 0x000fc8000f8010ff */
[----:B------:R-:W-:-:S05]  /*117c0*/  LEA.HI.X R11, R2, UR5, R3, 0x2, P0 ;  /* 0x00000005020b7c11 */ /* 0x000fca00080f1403 */
[----:B------:R1:W5:Y:S04]  /*117d0*/  LDG.E R10, desc[UR8][R10.64] ;  /* 0x000000080a0a7981 */ /* 0x000368000c1e1900 */
.L_x_349:
[----:B------:R-:W2:Y:S01]  /*117e0*/  S2R R3, SR_CgaCtaId ;  /* 0x0000000000037919 */ /* 0x000ea20000008800 */
[----:B------:R-:W-:-:S04]  /*117f0*/  MOV R2, 0x400 ;  /* 0x0000040000027802 */ /* 0x000fc80000000f00 */
[----:B--2---:R-:W-:Y:S02]  /*11800*/  LEA R2, R3, R2, 0x18 ;  /* 0x0000000203027211 */ /* 0x004fe400078ec0ff */
[----:B------:R-:W-:-:S03]  /*11810*/  SHF.L.U32 R3, R13, 0x1f, RZ ;  /* 0x0000001f0d037819 */ /* 0x000fc600000006ff */
[----:B------:R-:W-:-:S04]  /*11820*/  IMAD R2, R14, 0x8, R2 ;  /* 0x000000080e027824 */ /* 0x000fc800078e0202 */
[----:B------:R-:W2:Y:S02]  /*11830*/  SYNCS.PHASECHK.TRANS64.TRYWAIT P0, [R2+URZ+0x38840], R3 ;  /* 0x03884003020075a7 */ /* 0x000ea4000800017f */
[----:B--2---:R-:W-:Y:S05]  /*11840*/  @!P0 BRA `(.L_x_350) ;  /* 0x0000001c00d08947 */ /* 0x004fea0003800000 */
.L_x_401:
        /* <DEDUP_REMOVED lines=11> */
.L_x_351:
[----:B0-----:R-:W3:Y:S01]  /*11900*/  LDL R13, [R1] ;  /* 0x00000000010d7983 */ /* 0x001ee20000100800 */
[----:B------:R-:W-:-:S03]  /*11910*/  MOV R14, 0x400 ;  /* 0x00000400000e7802 */ /* 0x000fc60000000f00 */
[----:B------:R-:W4:Y:S01]  /*11920*/  LDL R11, [R1+0x4] ;  /* 0x00000400010b7983 */ /* 0x000f220000100800 */
[----:B------:R-:W0:Y:S01]  /*11930*/  S2R R15, SR_CgaCtaId ;  /* 0x00000000000f7919 */ /* 0x000e220000008800 */
[----:B------:R-:W-:Y:S01]  /*11940*/  R2UR UR11, R9 ;  /* 0x00000000090b72ca */ /* 0x000fe200000e0000 */
[----:B------:R-:W-:Y:S01]  /*11950*/  UIADD3 UR4, UP0, UR36, 0x370, URZ ;  /* 0x0000037024047890 */ /* 0x000fe2000ff1e03f */
[----:B------:R-:W-:Y:S02]  /*11960*/  R2UR UR12, R4 ;  /* 0x00000000040c72ca */ /* 0x000fe400000e0000 */
[----:B0-----:R-:W-:-:S05]  /*11970*/  LEA R14, R15, R14, 0x18 ;  /* 0x0000000e0f0e7211 */ /* 0x001fca00078ec0ff */
[----:B--2---:R-:W-:Y:S01]  /*11980*/  VIADD R2, R14, 0x38800 ;  /* 0x000388000e027836 */ /* 0x004fe20000000000 */
[----:B-----5:R-:W-:Y:S01]  /*11990*/  R2UR UR13, R10 ;  /* 0x000000000a0d72ca */ /* 0x020fe200000e0000 */
[----:B------:R-:W-:Y:S01]  /*119a0*/  UMOV UR10, URZ ;  /* 0x0000003f000a7c82 */ /* 0x000fe20008000000 */
[----:B------:R-:W-:Y:S01]  /*119b0*/  UMOV UR6, 0x0 ;  /* 0x0000000000067882 */ /* 0x000fe20000000000 */
[----:B------:R-:W-:Y:S01]  /*119c0*/  UMOV UR7, 0x14f00000 ;  /* 0x14f0000000077882 */ /* 0x000fe20000000000 */
[----:B------:R-:W-:Y:S01]  /*119d0*/  UMOV UR17, 0x40 ;  /* 0x0000004000117882 */ /* 0x000fe20000000000 */
[----:B------:R-:W-:Y:S01]  /*119e0*/  UMOV UR18, 0x80 ;  /* 0x0000008000127882 */ /* 0x000fe20000000000 */
[----:B------:R-:W-:Y:S01]  /*119f0*/  UMOV UR19, 0xc0 ;  /* 0x000000c000137882 */ /* 0x000fe20000000000 */
[----:B------:R-:W-:Y:S01]  /*11a00*/  SHF.L.U32 R8, R8, 0x1f, RZ ;  /* 0x0000001f08087819 */ /* 0x000fe200000006ff */
        /* <DEDUP_REMOVED lines=12> */
[----:B------:R0:W-:Y:S01]  /*11ad0*/  UTMALDG.4D [UR8], [UR4], desc[UR6] ;  /* 0x00000608040075b4 */ /* 0x0001e20008019000 */
[----:B------:R-:W-:Y:S01]  /*11ae0*/  LEA R2, R7, R2, 0x3 ;  /* 0x0000000207027211 */ /* 0x000fe200078e18ff */
        /* <DEDUP_REMOVED lines=11> */
.L_x_402:
[----:B------:R-:W-:Y:S05]  /*11ba0*/  @P0 BRA `(.L_x_353) ;  /* 0x00000000001c0947 */ /* 0x000fea0003800000 */
[----:B------:R-:W1:Y:S02]  /*11bb0*/  S2R R3, SR_TID.X ;  /* 0x0000000000037919 */ /* 0x000e640000002100 */
[----:B-1----:R-:W-:-:S04]  /*11bc0*/  LOP3.LUT R3, R3, 0x1f, RZ, 0xc0, !PT ;  /* 0x0000001f03037812 */ /* 0x002fc800078ec0ff */
[----:B------:R-:W-:Y:S01]  /*11bd0*/  ISETP.NE.AND P1, PT, R3, RZ, PT ;  /* 0x000000ff0300720c */ /* 0x000fe20003f25270 */
[----:B------:R-:W-:-:S04]  /*11be0*/  IMAD.MOV.U32 R3, RZ, RZ, 0xa000 ;  /* 0x0000a000ff037424 */ /* 0x000fc800078e00ff */
[----:B------:R1:W-:Y:S08]  /*11bf0*/  SYNCS.ARRIVE.TRANS64 RZ, [R2+URZ+0x50], R3 ;  /* 0x0000500302ff79a7 */ /* 0x0003f0000800003f */
[----:B------:R-:W-:Y:S05]  /*11c00*/  @!P1 BRA `(.L_x_353) ;  /* 0x0000000000049947 */ /* 0x000fea0003800000 */
[----:B------:R-:W-:Y:S01]  /*11c10*/  BPT.TRAP 0x1 ;  /* 0x000000040000795c */ /* 0x000fe20000300000 */
.L_x_353:
[----:B------:R-:W2:Y:S01]  /*11c20*/  LDL.LU R13, [R1+0xc] ;  /* 0x00000c00010d7983 */ /* 0x000ea20000300800 */
[----:B0-----:R-:W-:-:S03]  /*11c30*/  MOV R8, 0x400 ;  /* 0x0000040000087802 */ /* 0x001fc60000000f00 */
[----:B-1----:R-:W3:Y:S01]  /*11c40*/  LDL R3, [R1+0x4] ;  /* 0x0000040001037983 */ /* 0x002ee20000100800 */
[----:B------:R-:W0:Y:S01]  /*11c50*/  S2R R11, SR_CgaCtaId ;  /* 0x00000000000b7919 */ /* 0x000e220000008800 */
[----:B------:R-:W-:Y:S01]  /*11c60*/  R2UR UR9, R2 ;  /* 0x00000000020972ca */ /* 0x000fe200000e0000 */
[----:B------:R-:W-:Y:S01]  /*11c70*/  UIADD3 UR4, UP0, UR36, 0x470, URZ ;  /* 0x0000047024047890 */ /* 0x000fe2000ff1e03f */
[----:B------:R-:W-:Y:S02]  /*11c80*/  R2UR UR13, R5 ;  /* 0x00000000050d72ca */ /* 0x000fe400000e0000 */
[----:B------:R-:W-:Y:S02]  /*11c90*/  R2UR UR12, R4 ;  /* 0x00000000040c72ca */ /* 0x000fe400000e0000 */
        /* <DEDUP_REMOVED lines=12> */
[----:B------:R1:W-:Y:S01]  /*11d60*/  STL [R1+0xc], R9 ;  /* 0x00000c0901007387 */ /* 0x0003e20000100800 */
[----:B------:R-:W-:Y:S01]  /*11d70*/  IMAD.MOV.U32 R5, RZ, RZ, R10 ;  /* 0x000000ffff057224 */ /* 0x000fe200078e000a */
[----:B--2---:R-:W-:Y:S02]  /*11d80*/  R2UR UR11, R13 ;  /* 0x000000000d0b72ca */ /* 0x004fe400000e0000 */
[----:B---3--:R-:W-:-:S13]  /*11d90*/  R2UR UR5, R3 ;  /* 0x00000000030572ca */ /* 0x008fda00000e0000 */
[----:B------:R-:W-:Y:S02]  /*11da0*/  UIMAD UR11, UR11, 0x50, UR5 ;  /* 0x000000500b0b78a4 */ /* 0x000fe4000f8e0205 */
[----:B------:R-:W-:-:S09]  /*11db0*/  UIADD3.X UR5, URZ, UR37, URZ, UP0, !UPT ;  /* 0x000000253f057290 */ /* 0x000fd200087fe43f */
[----:B------:R0:W-:Y:S02]  /*11dc0*/  UTMALDG.4D [UR8], [UR4], desc[UR6] ;  /* 0x00000608040075b4 */ /* 0x0001e40008019000 */
[----:B0-----:R-:W-:Y:S01]  /*11dd0*/  UMOV UR8, UR14 ;  /* 0x0000000e00087c82 */ /* 0x001fe20008000000 */
[----:B------:R-:W-:Y:S01]  /*11de0*/  UMOV UR10, UR17 ;  /* 0x00000011000a7c82 */ /* 0x000fe20008000000 */
[----:B------:R-:W-:Y:S01]  /*11df0*/  UMOV UR14, 0x80 ;  /* 0x00000080000e7882 */ /* 0x000fe20000000000 */
        /* <DEDUP_REMOVED lines=8> */
[----:B-1----:R-:W-:Y:S01]  /*11e80*/  NOP ;  /* 0x0000000000007918 */ /* 0x002fe20000000000 */
.L_x_348:
[----:B------:R-:W-:Y:S05]  /*11e90*/  BSYNC B1 ;  /* 0x0000000000017941 */ /* 0x000fea0003800000 */
.L_x_347:
[C---:B------:R-:W-:Y:S01]  /*11ea0*/  ISETP.GT.AND P0, PT, R6.reuse, 0x1, PT ;  /* 0x000000010600780c */ /* 0x040fe20003f04270 */
[----:B------:R-:W-:-:S04]  /*11eb0*/  VIADD R2, R6, 0xfffffffe ;  /* 0xfffffffe06027836 */ /* 0x000fc80000000000 */
[----:B------:R-:W-:-:S08]  /*11ec0*/  IMAD.MOV.U32 R6, RZ, RZ, R2 ;  /* 0x000000ffff067224 */ /* 0x000fd000078e0002 */
[----:B------:R-:W-:Y:S05]  /*11ed0*/  @P0 BRA `(.L_x_354) ;  /* 0xffffffec00880947 */ /* 0x000fea000383ffff */
.L_x_330:
[----:B------:R-:W-:Y:S05]  /*11ee0*/  BSYNC B0 ;  /* 0x0000000000007941 */ /* 0x000fea0003800000 */
.L_x_329:
[----:B------:R-:W1:Y:S01]  /*11ef0*/  S2R R2, SR_TID.X ;  /* 0x0000000000027919 */ /* 0x000e620000002100 */
[----:B------:R-:W-:Y:S01]  /*11f00*/  BSSY B0, `(.L_x_355) ;  /* 0x0000011000007945 */ /* 0x000fe20003800000 */
[----:B-1----:R-:W-:-:S04]  /*11f10*/  LOP3.LUT R2, R2, 0x1f, RZ, 0xc0, !PT ;  /* 0x0000001f02027812 */ /* 0x002fc800078ec0ff */
[----:B------:R-:W-:-:S13]  /*11f20*/  ISETP.NE.AND P0, PT, R2, RZ, PT ;  /* 0x000000ff0200720c */ /* 0x000fda0003f05270 */
[----:B------:R-:W-:Y:S05]  /*11f30*/  @P0 BRA `(.L_x_356) ;  /* 0x0000000000340947 */ /* 0x000fea0003800000 */
[----:B------:R-:W1:Y:S01]  /*11f40*/  S2R R9, SR_LANEID ;  /* 0x0000000000097919 */ /* 0x000e620000000000 */
[----:B------:R-:W-:Y:S01]  /*11f50*/  VOTEU.ANY UR4, UPT, PT ;  /* 0x0000000000047886 */ /* 0x000fe200038e0100 */
[----:B------:R-:W2:Y:S01]  /*11f60*/  LDC.64 R2, c[0x0][0xc38] ;  /* 0x00030e00ff027b82 */ /* 0x000ea20000000a00 */
[----:B------:R-:W1:Y:S01]  /*11f70*/  FLO.U32 R0, UR4 ;  /* 0x0000000400007d00 */ /* 0x000e6200080e0000 */
[----:B------:R-:W-:-:S07]  /*11f80*/  ULDC.64 UR6, c[0x0][0x208] ;  /* 0x0000820000067ab9 */ /* 0x000fce0000000a00 */
[----:B------:R-:W2:Y:S01]  /*11f90*/  POPC R7, UR4 ;  /* 0x0000000400077d09 */ /* 0x000ea20008000000 */
[----:B-1----:R-:W-:-:S13]  /*11fa0*/  ISETP.EQ.U32.AND P0, PT, R0, R9, PT ;  /* 0x000000090000720c */ /* 0x002fda0003f02070 */
[----:B--2---:R-:W2:Y:S01]  /*11fb0*/  @P0 ATOMG.E.ADD.STRONG.GPU PT, R3, desc[UR6][R2.64], R7 ;  /* 0x00000007020309a8 */ /* 0x004ea200081ee1c6 */
[----:B------:R-:W1:Y:S02]  /*11fc0*/  S2R R6, SR_LTMASK ;  /* 0x0000000000067919 */ /* 0x000e640000003900 */
[----:B-1----:R-:W-:-:S04]  /*11fd0*/  LOP3.LUT R6, R6, UR4, RZ, 0xc0, !PT ;  /* 0x0000000406067c12 */ /* 0x002fc8000f8ec0ff */
[----:B------:R-:W1:Y:S01]  /*11fe0*/  POPC R9, R6 ;  /* 0x0000000600097309 */ /* 0x000e620000000000 */
[----:B--2---:R-:W1:Y:S02]  /*11ff0*/  SHFL.IDX PT, R0, R3, R0, 0x1f ;  /* 0x00001f0003007589 */ /* 0x004e6400000e0000 */
[----:B-1----:R-:W-:-:S07]  /*12000*/  IADD3 R16, R0, UR38, R9 ;  /* 0x0000002600107c10 */ /* 0x002fce000fffe009 */
.L_x_356:
[----:B------:R-:W-:Y:S05]  /*12010*/  BSYNC B0 ;  /* 0x0000000000007941 */ /* 0x000fea0003800000 */
.L_x_355:
[----:B------:R-:W-:Y:S04]  /*12020*/  BSSY B0, `(.L_x_357) ;  /* 0x000003c000007945 */ /* 0x000fe80003800000 */
[----:B------:R-:W-:Y:S05]  /*12030*/  @!P6 BRA `(.L_x_358) ;  /* 0x0000000000e8e947 */ /* 0x000fea0003800000 */
[----:B------:R-:W2:Y:S01]  /*12040*/  LDL R2, [R1] ;  /* 0x0000000001027983 */ /* 0x000ea20000100800 */
[----:B------:R-:W-:-:S03]  /*12050*/  MOV R3, 0x400 ;  /* 0x0000040000037802 */ /* 0x000fc60000000f00 */
[----:B------:R-:W3:Y:S01]  /*12060*/  LDL R0, [R1+0x8] ;  /* 0x0000080001007983 */ /* 0x000ee20000100800 */
[----:B------:R-:W1:Y:S02]  /*12070*/  S2R R6, SR_CgaCtaId ;  /* 0x0000000000067919 */ /* 0x000e640000008800 */
[----:B-1----:R-:W-:-:S05]  /*12080*/  LEA R3, R6, R3, 0x18 ;  /* 0x0000000306037211 */ /* 0x002fca00078ec0ff */
[----:B--2---:R-:W-:Y:S01]  /*12090*/  IMAD R3, R2, 0x8, R3 ;  /* 0x0000000802037824 */ /* 0x004fe200078e0203 */
[----:B---3--:R-:W-:-:S04]  /*120a0*/  SHF.L.U32 R0, R0, 0x1f, RZ ;  /* 0x0000001f00007819 */ /* 0x008fc800000006ff */
[----:B------:R-:W1:Y:S02]  /*120b0*/  SYNCS.PHASECHK.TRANS64.TRYWAIT P0, [R3+URZ+0x38860], R0 ;  /* 0x03886000030075a7 */ /* 0x000e64000800017f */
[----:B-1----:R-:W-:Y:S05]  /*120c0*/  @!P0 BRA `(.L_x_359) ;  /* 0x0000001400d88947 */ /* 0x002fea0003800000 */
.L_x_403:
[----:B------:R-:W2:Y:S02]  /*120d0*/  S2R R2, SR_TID.X ;  /* 0x0000000000027919 */ /* 0x000ea40000002100 */
[----:B--2---:R-:W-:-:S04]  /*120e0*/  LOP3.LUT R2, R2, 0x7f, RZ, 0xc0, !PT ;  /* 0x0000007f02027812 */ /* 0x004fc800078ec0ff */
[----:B------:R-:W-:-:S13]  /*120f0*/  ISETP.NE.AND P0, PT, R2, RZ, PT ;  /* 0x000000ff0200720c */ /* 0x000fda0003f05270 */
        /* <DEDUP_REMOVED lines=8> */
.L_x_360:
[----:B-1----:R-:W2:Y:S01]  /*12180*/  LDL R0, [R1] ;  /* 0x0000000001007983 */ /* 0x002ea20000100800 */
[----:B------:R-:W-:-:S03]  /*12190*/  MOV R7, 0x400 ;  /* 0x0000040000077802 */ /* 0x000fc60000000f00 */
[----:B------:R-:W3:Y:S04]  /*121a0*/  LDL.LU R6, [R1+0x4] ;  /* 0x0000040001067983 */ /* 0x000ee80000300800 */
[----:B------:R-:W4:Y:S01]  /*121b0*/  LDL R2, [R1+0xc] ;  /* 0x00000c0001027983 */ /* 0x000f220000100800 */
[----:B------:R-:W1:Y:S01]  /*121c0*/  S2R R8, SR_CgaCtaId ;  /* 0x0000000000087919 */ /* 0x000e620000008800 */
[----:B------:R-:W-:Y:S01]  /*121d0*/  R2UR UR9, R3 ;  /* 0x00000000030972ca */ /* 0x000fe200000e0000 */
[----:B------:R-:W-:Y:S01]  /*121e0*/  UIADD3 UR4, UP0, UR36, 0x470, URZ ;  /* 0x0000047024047890 */ /* 0x000fe2000ff1e03f */
[----:B------:R-:W-:Y:S02]  /*121f0*/  R2UR UR12, R4 ;  /* 0x00000000040c72ca */ /* 0x000fe400000e0000 */
[----:B------:R-:W-:-:S02]  /*12200*/  R2UR UR13, R5 ;  /* 0x00000000050d72ca */ /* 0x000fc400000e0000 */
[----:B-1----:R-:W-:-:S07]  /*12210*/  LEA R7, R8, R7, 0x18 ;  /* 0x0000000708077211 */ /* 0x002fce00078ec0ff */
        /* <DEDUP_REMOVED lines=27> */
[----:B-1----:R-:W-:Y:S01]  /*123d0*/  NOP ;  /* 0x0000000000007918 */ /* 0x002fe20000000000 */
.L_x_358:
[----:B------:R-:W-:Y:S05]  /*123e0*/  BSYNC B0 ;  /* 0x0000000000007941 */ /* 0x000fea0003800000 */
.L_x_357:
[----:B------:R-:W2:Y:S04]  /*123f0*/  LDL.LU R0, [R1] ;  /* 0x0000000001007983 */ /* 0x000ea80000300800 */
[----:B------:R-:W3:Y:S01]  /*12400*/  LDL.LU R3, [R1+0x8] ;  /* 0x0000080001037983 */ /* 0x000ee20000300800 */
[----:B--2---:R-:W-:-:S05]  /*12410*/  VIADD R0, R0, 0x1 ;  /* 0x0000000100007836 */ /* 0x004fca0000000000 */
[----:B------:R-:W-:-:S04]  /*12420*/  ISETP.NE.AND P0, PT, R0, 0x2, PT ;  /* 0x000000020000780c */ /* 0x000fc80003f05270 */
[----:B------:R-:W-:Y:S02]  /*12430*/  SEL R2, RZ, 0x1, P0 ;  /* 0x00000001ff027807 */ /* 0x000fe40000000000 */
[----:B------:R-:W-:Y:S02]  /*12440*/  SEL R0, R0, RZ, P0 ;  /* 0x000000ff00007207 */ /* 0x000fe40000000000 */
[----:B---3--:R-:W-:-:S05]  /*12450*/  LOP3.LUT R3, R3, R2, RZ, 0x3c, !PT ;  /* 0x0000000203037212 */ /* 0x008fca00078e3cff */
[----:B------:R1:W-:Y:S04]  /*12460*/  STL [R1+0x8], R3 ;  /* 0x0000080301007387 */ /* 0x0003e80000100800 */
[----:B------:R1:W-:Y:S02]  /*12470*/  STL [R1], R0 ;  /* 0x0000000001007387 */ /* 0x0003e40000100800 */
.L_x_313:
[----:B------:R-:W-:Y:S05]  /*12480*/  BSYNC B6 ;  /* 0x0000000000067941 */ /* 0x000fea0003800000 */
.L_x_311:
[----:B------:R-:W-:-:S03]  /*12490*/  UMOV UR4, 0xffffffff ;  /* 0xffffffff00047882 */ /* 0x000fc60000000000 */
[----:B------:R-:W-:Y:S05]  /*124a0*/  BRA.DIV UR4, `(.L_x_361) ;  /* 0x0000001204f47947 */ /* 0x000fea000b800000 */
[----:B------:R2:W3:Y:S04]  /*124b0*/  SHFL.IDX PT, R4, R16, RZ, 0x1f ;  /* 0x00001fff10047589 */ /* 0x0004e800000e0000 */
[----:B------:R2:W4:Y:S02]  /*124c0*/  SHFL.IDX PT, R5, R16, 0x1, 0x1f ;  /* 0x00201f0010057f89 */ /* 0x00052400000e0000 */
.L_x_407:
[----:B01----:R-:W0:Y:S01]  /*124d0*/  S2R R0, SR_TID.X ;  /* 0x0000000000007919 */ /* 0x003e220000002100 */
[----:B------:R-:W-:Y:S01]  /*124e0*/  ULDC UR4, c[0x0][0xc14] ;  /* 0x0003050000047ab9 */ /* 0x000fe20000000800 */
[----:B------:R-:W-:Y:S01]  /*124f0*/  BSSY B0, `(.L_x_362) ;  /* 0x000000c000007945 */ /* 0x000fe20003800000 */
[----:B------:R-:W-:Y:S01]  /*12500*/  IMAD.MOV.U32 R3, RZ, RZ, RZ ;  /* 0x000000ffff037224 */ /* 0x000fe200078e00ff */
[----:B0-----:R-:W-:Y:S01]  /*12510*/  LOP3.LUT R9, R0, 0x1f, RZ, 0xc0, !PT ;  /* 0x0000001f00097812 */ /* 0x001fe200078ec0ff */
[----:B------:R-:W-:-:S03]  /*12520*/  IMAD.U32 R0, RZ, RZ, UR4 ;  /* 0x00000004ff007e24 */ /* 0x000fc6000f8e00ff */
[C---:B------:R-:W-:Y:S01]  /*12530*/  ISETP.NE.AND P0, PT, R9.reuse, 0x1f, PT ;  /* 0x0000001f0900780c */ /* 0x040fe20003f05270 */
[----:B------:R-:W-:-:S05]  /*12540*/  IMAD.IADD R7, R9, 0x1, R19 ;  /* 0x0000000109077824 */ /* 0x000fca00078e0213 */
[----:B------:R-:W-:-:S13]  /*12550*/  ISETP.GE.OR P0, PT, R7, R0, !P0 ;  /* 0x000000000700720c */ /* 0x000fda0004706670 */
[----:B------:R-:W-:Y:S05]  /*12560*/  @P0 BRA `(.L_x_363) ;  /* 0x0000000000100947 */ /* 0x000fea0003800000 */
[----:B------:R-:W0:Y:S01]  /*12570*/  LDC.64 R2, c[0x0][0xc58] ;  /* 0x00031600ff027b82 */ /* 0x000e220000000a00 */
[----:B------:R-:W-:Y:S01]  /*12580*/  ULDC.64 UR4, c[0x0][0x208] ;  /* 0x0000820000047ab9 */ /* 0x000fe20000000a00 */
[----:B0-----:R-:W-:-:S06]  /*12590*/  IMAD.WIDE R2, R7, 0x4, R2 ;  /* 0x0000000407027825 */ /* 0x001fcc00078e0202 */
[----:B------:R0:W5:Y:S02]  /*125a0*/  LDG.E R3, desc[UR4][R2.64] ;  /* 0x0000000402037981 */ /* 0x000164000c1e1900 */
.L_x_363:
[----:B------:R-:W-:Y:S05]  /*125b0*/  BSYNC B0 ;  /* 0x0000000000007941 */ /* 0x000fea0003800000 */
.L_x_362:
[----:B------:R-:W-:-:S03]  /*125c0*/  UMOV UR4, 0xffffffff ;  /* 0xffffffff00047882 */ /* 0x000fc60000000000 */
[----:B------:R-:W-:Y:S05]  /*125d0*/  BRA.DIV UR4, `(.L_x_364) ;  /* 0x0000001204f47947 */ /* 0x000fea000b800000 */
[----:B-----5:R-:W1:Y:S01]  /*125e0*/  SHFL.UP PT, R14, R3, 0x1, RZ ;  /* 0x04200000030e7989 */ /* 0x020e6200000e00ff */
[C---:B------:R-:W-:Y:S02]  /*125f0*/  ISETP.NE.AND P0, PT, R9.reuse, RZ, PT ;  /* 0x000000ff0900720c */ /* 0x040fe40003f05270 */
[C---:B------:R-:W-:Y:S02]  /*12600*/  ISETP.GE.U32.AND P1, PT, R9.reuse, 0x2, PT ;  /* 0x000000020900780c */ /* 0x040fe40003f26070 */
[----:B-1----:R-:W-:Y:S02]  /*12610*/  SEL R14, R14, RZ, P0 ;  /* 0x000000ff0e0e7207 */ /* 0x002fe40000000000 */
[----:B------:R-:W-:-:S03]  /*12620*/  ISETP.GE.U32.AND P0, PT, R9, 0x4, PT ;  /* 0x000000040900780c */ /* 0x000fc60003f06070 */
[----:B------:R-:W-:-:S05]  /*12630*/  IMAD.IADD R13, R3, 0x1, R14 ;  /* 0x00000001030d7824 */ /* 0x000fca00078e020e */
[----:B------:R-:W1:Y:S02]  /*12640*/  SHFL.UP PT, R14, R13, 0x2, RZ ;  /* 0x044000000d0e7989 */ /* 0x000e6400000e00ff */
[----:B-1----:R-:W-:Y:S02]  /*12650*/  SEL R6, R14, RZ, P1 ;  /* 0x000000ff0e067207 */ /* 0x002fe40000800000 */
[----:B------:R-:W-:Y:S02]  /*12660*/  ISETP.GE.U32.AND P1, PT, R9, 0x8, PT ;  /* 0x000000080900780c */ /* 0x000fe40003f26070 */
[----:B------:R-:W-:-:S05]  /*12670*/  IADD3 R6, R13, R6, RZ ;  /* 0x000000060d067210 */ /* 0x000fca0007ffe0ff */
[----:B------:R-:W1:Y:S02]  /*12680*/  SHFL.UP PT, R14, R6, 0x4, RZ ;  /* 0x04800000060e7989 */ /* 0x000e6400000e00ff */
[----:B-1----:R-:W-:Y:S02]  /*12690*/  SEL R7, R14, RZ, P0 ;  /* 0x000000ff0e077207 */ /* 0x002fe40000000000 */
[----:B------:R-:W-:-:S03]  /*126a0*/  ISETP.GE.U32.AND P0, PT, R9, 0x10, PT ;  /* 0x000000100900780c */ /* 0x000fc60003f06070 */
[----:B------:R-:W-:-:S05]  /*126b0*/  IMAD.IADD R7, R6, 0x1, R7 ;  /* 0x0000000106077824 */ /* 0x000fca00078e0207 */
[----:B------:R-:W1:Y:S02]  /*126c0*/  SHFL.UP PT, R14, R7, 0x8, RZ ;  /* 0x05000000070e7989 */ /* 0x000e6400000e00ff */
[----:B-1----:R-:W-:-:S05]  /*126d0*/  SEL R8, R14, RZ, P1 ;  /* 0x000000ff0e087207 */ /* 0x002fca0000800000 */
[----:B------:R-:W-:-:S05]  /*126e0*/  IMAD.IADD R8, R7, 0x1, R8 ;  /* 0x0000000107087824 */ /* 0x000fca00078e0208 */
[----:B------:R-:W1:Y:S02]  /*126f0*/  SHFL.UP PT, R14, R8, 0x10, RZ ;  /* 0x06000000080e7989 */ /* 0x000e6400000e00ff */
[----:B-1----:R-:W-:-:S05]  /*12700*/  SEL R9, R14, RZ, P0 ;  /* 0x000000ff0e097207 */ /* 0x002fca0000000000 */
[----:B0-----:R-:W-:-:S05]  /*12710*/  IMAD.IADD R2, R8, 0x1, R9 ;  /* 0x0000000108027824 */ /* 0x001fca00078e0209 */
[----:B------:R0:W1:Y:S02]  /*12720*/  SHFL.IDX PT, R14, R2, 0x1f, 0x1f ;  /* 0x03e01f00020e7f89 */ /* 0x00006400000e0000 */
.L_x_415:
[----:B------:R-:W-:Y:S02]  /*12730*/  ULDC UR4, c[0x0][0xc10] ;  /* 0x0003040000047ab9 */ /* 0x000fe40000000800 */
[----:B--2---:R-:W-:-:S04]  /*12740*/  IMAD.U32 R16, RZ, RZ, UR4 ;  /* 0x00000004ff107e24 */ /* 0x004fc8000f8e00ff */
[----:B-1----:R-:W-:-:S04]  /*12750*/  IMAD R6, R14, R16, RZ ;  /* 0x000000100e067224 */ /* 0x002fc800078e02ff */
[----:B----4-:R-:W-:-:S05]  /*12760*/  IMAD.IADD R5, R5, 0x1, R6 ;  /* 0x0000000105057824 */ /* 0x010fca00078e0206 */
[----:B---3--:R-:W-:-:S13]  /*12770*/  ISETP.GT.AND P0, PT, R5, R4, PT ;  /* 0x000000040500720c */ /* 0x008fda0003f04270 */
[----:B------:R-:W-:Y:S05]  /*12780*/  @P0 BRA `(.L_x_365) ;  /* 0x0000000000b80947 */ /* 0x000fea0003800000 */
[----:B------:R-:W1:Y:S02]  /*12790*/  LDC R0, c[0x0][0xc14] ;  /* 0x00030500ff007b82 */ /* 0x000e640000000800 */
.L_x_370:
[----:B------:R-:W-:-:S04]  /*127a0*/  IADD3 R19, R19, 0x1f, RZ ;  /* 0x0000001f13137810 */ /* 0x000fc80007ffe0ff */
[----:B-1----:R-:W-:-:S13]  /*127b0*/  ISETP.GE.AND P0, PT, R19, R0, PT ;  /* 0x000000001300720c */ /* 0x002fda0003f06270 */
[----:B------:R-:W-:Y:S05]  /*127c0*/  @P0 BRA `(.L_x_366) ;  /* 0x0000000400600947 */ /* 0x000fea0003800000 */
[----:B0-----:R-:W0:Y:S01]  /*127d0*/  S2R R2, SR_TID.X ;  /* 0x0000000000027919 */ /* 0x001e220000002100 */
[----:B------:R-:W-:Y:S01]  /*127e0*/  BSSY B0, `(.L_x_367) ;  /* 0x000000b000007945 */ /* 0x000fe20003800000 */
[----:B------:R-:W-:Y:S01]  /*127f0*/  IMAD.MOV.U32 R3, RZ, RZ, RZ ;  /* 0x000000ffff037224 */ /* 0x000fe200078e00ff */
[----:B0-----:R-:W-:-:S04]  /*12800*/  LOP3.LUT R8, R2, 0x1f, RZ, 0xc0, !PT ;  /* 0x0000001f02087812 */ /* 0x001fc800078ec0ff */
        /* <DEDUP_REMOVED lines=8> */
.L_x_368:
[----:B------:R-:W-:Y:S05]  /*12890*/  BSYNC B0 ;  /* 0x0000000000007941 */ /* 0x000fea0003800000 */
.L_x_367:
[----:B------:R-:W-:-:S03]  /*128a0*/  UMOV UR4, 0xffffffff ;  /* 0xffffffff00047882 */ /* 0x000fc60000000000 */
[----:B------:R-:W-:Y:S05]  /*128b0*/  BRA.DIV UR4, `(.L_x_369) ;  /* 0x00000016040c7947 */ /* 0x000fea000b800000 */
[----:B-----5:R-:W1:Y:S01]  /*128c0*/  SHFL.UP PT, R14, R3, 0x1, RZ ;  /* 0x04200000030e7989 */ /* 0x020e6200000e00ff */
[C---:B------:R-:W-:Y:S02]  /*128d0*/  ISETP.NE.AND P0, PT, R8.reuse, RZ, PT ;  /* 0x000000ff0800720c */ /* 0x040fe40003f05270 */
[----:B------:R-:W-:Y:S02]  /*128e0*/  ISETP.GE.U32.AND P1, PT, R8, 0x2, PT ;  /* 0x000000020800780c */ /* 0x000fe40003f26070 */
[----:B-1----:R-:W-:Y:S02]  /*128f0*/  SEL R14, R14, RZ, P0 ;  /* 0x000000ff0e0e7207 */ /* 0x002fe40000000000 */
        /* <DEDUP_REMOVED lines=11> */
[----:B0-----:R-:W-:-:S04]  /*129b0*/  SEL R7, R14, RZ, P1 ;  /* 0x000000ff0e077207 */ /* 0x001fc80000800000 */
[----:B------:R-:W-:-:S05]  /*129c0*/  IADD3 R7, R6, R7, RZ ;  /* 0x0000000706077210 */ /* 0x000fca0007ffe0ff */
[----:B------:R-:W0:Y:S02]  /*129d0*/  SHFL.UP PT, R14, R7, 0x10, RZ ;  /* 0x06000000070e7989 */ /* 0x000e2400000e00ff */
[----:B0-----:R-:W-:-:S05]  /*129e0*/  SEL R14, R14, RZ, P0 ;  /* 0x000000ff0e0e7207 */ /* 0x001fca0000000000 */
[----:B------:R-:W-:-:S05]  /*129f0*/  IMAD.IADD R2, R7, 0x1, R14 ;  /* 0x0000000107027824 */ /* 0x000fca00078e020e */
[----:B------:R0:W1:Y:S02]  /*12a00*/  SHFL.IDX PT, R14, R2, 0x1f, 0x1f ;  /* 0x03e01f00020e7f89 */ /* 0x00006400000e0000 */
.L_x_423:
[----:B------:R-:W-:Y:S02]  /*12a10*/  ULDC UR4, c[0x0][0xc10] ;  /* 0x0003040000047ab9 */ /* 0x000fe40000000800 */
[----:B------:R-:W-:-:S04]  /*12a20*/  IMAD.U32 R16, RZ, RZ, UR4 ;  /* 0x00000004ff107e24 */ /* 0x000fc8000f8e00ff */
[----:B-1----:R-:W-:-:S04]  /*12a30*/  IMAD R6, R14, R16, RZ ;  /* 0x000000100e067224 */ /* 0x002fc800078e02ff */
[----:B------:R-:W-:-:S05]  /*12a40*/  IMAD.IADD R5, R6, 0x1, R5 ;  /* 0x0000000106057824 */ /* 0x000fca00078e0205 */
[----:B------:R-:W-:-:S13]  /*12a50*/  ISETP.GT.AND P0, PT, R5, R4, PT ;  /* 0x000000040500720c */ /* 0x000fda0003f04270 */
[----:B------:R-:W-:Y:S05]  /*12a60*/  @!P0 BRA `(.L_x_370) ;  /* 0xfffffffc004c8947 */ /* 0x000fea000383ffff */
.L_x_365:
[----:B------:R-:W-:Y:S01]  /*12a70*/  IMAD.IADD R6, R5, 0x1, -R6 ;  /* 0x0000000105067824 */ /* 0x000fe200078e0a06 */
[----:B------:R-:W-:-:S03]  /*12a80*/  UMOV UR4, 0xffffffff ;  /* 0xffffffff00047882 */ /* 0x000fc60000000000 */
[----:B------:R-:W-:-:S05]  /*12a90*/  IMAD R5, R2, R16, R6 ;  /* 0x0000001002057224 */ /* 0x000fca00078e0206 */
[----:B------:R-:W-:Y:S01]  /*12aa0*/  ISETP.GT.AND P6, PT, R5, R4, PT ;  /* 0x000000040500720c */ /* 0x000fe20003fc4270 */
[----:B------:R-:W-:-:S12]  /*12ab0*/  BRA.DIV UR4, `(.L_x_371) ;  /* 0x00000016045c7947 */ /* 0x000fd8000b800000 */
[----:B------:R-:W-:-:S04]  /*12ac0*/  VOTE.ANY R7, PT, !P6 ;  /* 0x0000000000077806 */ /* 0x000fc800070e0100 */
[----:B------:R-:W1:Y:S02]  /*12ad0*/  POPC R5, R7 ;  /* 0x0000000700057309 */ /* 0x000e640000000000 */
[----:B-1----:R1:W2:Y:S02]  /*12ae0*/  SHFL.IDX PT, R17, R3, R5, 0x1f ;  /* 0x00001f0503117589 */ /* 0x0022a400000e0000 */
.L_x_427:
[----:B------:R-:W-:Y:S01]  /*12af0*/  ISETP.NE.AND P0, PT, R7, RZ, PT ;  /* 0x000000ff0700720c */ /* 0x000fe20003f05270 */
[----:B------:R-:W-:-:S12]  /*12b00*/  IMAD.MOV.U32 R14, RZ, RZ, RZ ;  /* 0x000000ffff0e7224 */ /* 0x000fd800078e00ff */
[----:B------:R-:W-:Y:S05]  /*12b10*/  @!P0 BRA `(.L_x_372) ;  /* 0x0000000000108947 */ /* 0x000fea0003800000 */
[----:B------:R-:W-:Y:S01]  /*12b20*/  UMOV UR4, 0xffffffff ;  /* 0xffffffff00047882 */ /* 0x000fe20000000000 */
[----:B------:R-:W-:Y:S02]  /*12b30*/  IADD3 R12, R5, -0x1, RZ ;  /* 0xffffffff050c7810 */ /* 0x000fe40007ffe0ff */
[----:B------:R-:W-:Y:S05]  /*12b40*/  BRA.DIV UR4, `(.L_x_373) ;  /* 0x0000001604807947 */ /* 0x000fea000b800000 */
[----:B------:R3:W4:Y:S02]  /*12b50*/  SHFL.IDX PT, R14, R2, R12, 0x1f ;  /* 0x00001f0c020e7589 */ /* 0x00072400000e0000 */
.L_x_372:
[-C--:B--2---:R-:W-:Y:S01]  /*12b60*/  IABS R7, R17.reuse ;  /* 0x0000001100077213 */ /* 0x084fe20000000000 */
[----:B----4-:R-:W-:Y:S01]  /*12b70*/  IMAD R16, R14, R16, R6 ;  /* 0x000000100e107224 */ /* 0x010fe200078e0206 */
[----:B------:R-:W-:Y:S01]  /*12b80*/  IABS R6, R17 ;  /* 0x0000001100067213 */ /* 0x000fe20000000000 */
[----:B------:R-:W-:Y:S01]  /*12b90*/  IMAD.IADD R19, R5, 0x1, R19 ;  /* 0x0000000105137824 */ /* 0x000fe200078e0213 */
[----:B------:R-:W2:Y:S03]  /*12ba0*/  I2F.RP R8, R7 ;  /* 0x0000000700087306 */ /* 0x000ea60000209400 */
[----:B------:R-:W-:-:S05]  /*12bb0*/  IMAD.MOV R6, RZ, RZ, -R6 ;  /* 0x000000ffff067224 */ /* 0x000fca00078e0a06 */
[----:B--2---:R-:W2:Y:S02]  /*12bc0*/  MUFU.RCP R8, R8 ;  /* 0x0000000800087308 */ /* 0x004ea40000001000 */
[----:B--2---:R-:W-:-:S06]  /*12bd0*/  VIADD R9, R8, 0xffffffe ;  /* 0x0ffffffe08097836 */ /* 0x004fcc0000000000 */
[----:B-1----:R-:W0:Y:S02]  /*12be0*/  F2I.FTZ.U32.TRUNC.NTZ R3, R9 ;  /* 0x0000000900037305 */ /* 0x002e24000021f000 */
[----:B0--3--:R-:W-:-:S04]  /*12bf0*/  IMAD.MOV R2, RZ, RZ, -R3 ;  /* 0x000000ffff027224 */ /* 0x009fc800078e0a03 */
[----:B------:R-:W-:Y:S02]  /*12c00*/  IMAD R11, R2, R7, RZ ;  /* 0x00000007020b7224 */ /* 0x000fe400078e02ff */
[----:B------:R-:W-:-:S04]  /*12c10*/  IMAD.MOV.U32 R2, RZ, RZ, RZ ;  /* 0x000000ffff027224 */ /* 0x000fc800078e00ff */
[----:B------:R-:W-:-:S04]  /*12c20*/  IMAD.HI.U32 R3, R3, R11, R2 ;  /* 0x0000000b03037227 */ /* 0x000fc800078e0002 */
[----:B------:R-:W-:-:S05]  /*12c30*/  IMAD.IADD R2, R4, 0x1, -R16 ;  /* 0x0000000104027824 */ /* 0x000fca00078e0a10 */
[----:B------:R-:W-:-:S05]  /*12c40*/  IABS R4, R2 ;  /* 0x0000000200047213 */ /* 0x000fca0000000000 */
        /* <DEDUP_REMOVED lines=11> */
[----:B------:R-:W-:-:S04]  /*12d00*/  @!P0 LOP3.LUT R3, RZ, R17, RZ, 0x33, !PT ;  /* 0x00000011ff038212 */ /* 0x000fc800078e33ff */
[----:B------:R-:W-:Y:S01]  /*12d10*/  MOV R18, R3 ;  /* 0x0000000300127202 */ /* 0x000fe20000000f00 */
[----:B------:R-:W-:-:S04]  /*12d20*/  IMAD.MOV R4, RZ, RZ, -R3 ;  /* 0x000000ffff047224 */ /* 0x000fc800078e0a03 */
[----:B------:R-:W-:Y:S01]  /*12d30*/  IMAD R17, R17, R4, R2 ;  /* 0x0000000411117224 */ /* 0x000fe200078e0202 */
[----:B------:R-:W-:Y:S06]  /*12d40*/  BRA `(.L_x_374) ;  /* 0x00000000001c7947 */ /* 0x000fec0003800000 */
.L_x_366:
[----:B------:R-:W-:Y:S01]  /*12d50*/  UMOV UR4, URZ ;  /* 0x0000003f00047c82 */ /* 0x000fe20008000000 */
[----:B------:R-:W-:Y:S01]  /*12d60*/  UMOV UR5, URZ ;  /* 0x0000003f00057c82 */ /* 0x000fe20008000000 */
[----:B------:R-:W-:Y:S01]  /*12d70*/  ULDC UR6, c[0x0][0xc14] ;  /* 0x0003050000067ab9 */ /* 0x000fe20000000800 */
[----:B------:R-:W-:Y:S02]  /*12d80*/  IMAD.MOV.U32 R16, RZ, RZ, R4 ;  /* 0x000000ffff107224 */ /* 0x000fe400078e0004 */
[----:B------:R-:W-:Y:S02]  /*12d90*/  IMAD.U32 R17, RZ, RZ, UR4 ;  /* 0x00000004ff117e24 */ /* 0x000fe4000f8e00ff */
[----:B------:R-:W-:Y:S02]  /*12da0*/  IMAD.U32 R18, RZ, RZ, UR5 ;  /* 0x00000005ff127e24 */ /* 0x000fe4000f8e00ff */
[----:B------:R-:W-:-:S07]  /*12db0*/  IMAD.U32 R19, RZ, RZ, UR6 ;  /* 0x00000006ff137e24 */ /* 0x000fce000f8e00ff */
.L_x_374:
[----:B0-----:R-:W0:Y:S01]  /*12dc0*/  S2R R2, SR_TID.X ;  /* 0x0000000000027919 */ /* 0x001e220000002100 */
[----:B------:R-:W-:Y:S05]  /*12dd0*/  WARPSYNC.ALL ;  /* 0x0000000000007948 */ /* 0x000fea0003800000 */
[----:B------:R-:W-:Y:S01]  /*12de0*/  BAR.SYNC.DEFER_BLOCKING 0x4, 0x120 ;  /* 0x0104800000007b1d */ /* 0x000fe20000010000 */
[----:B0-----:R-:W-:-:S04]  /*12df0*/  LOP3.LUT R2, R2, 0x1f, RZ, 0xc0, !PT ;  /* 0x0000001f02027812 */ /* 0x001fc800078ec0ff */
[----:B------:R-:W-:-:S13]  /*12e00*/  ISETP.NE.AND P0, PT, R2, RZ, PT ;  /* 0x000000ff0200720c */ /* 0x000fda0003f05270 */
[----:B------:R-:W0:Y:S01]  /*12e10*/  @!P0 S2R R3, SR_CgaCtaId ;  /* 0x0000000000038919 */ /* 0x000e220000008800 */
[----:B------:R-:W-:-:S04]  /*12e20*/  @!P0 MOV R2, 0x400 ;  /* 0x0000040000028802 */ /* 0x000fc80000000f00 */
[----:B0-----:R-:W-:-:S05]  /*12e30*/  @!P0 LEA R2, R3, R2, 0x18 ;  /* 0x0000000203028211 */ /* 0x001fca00078ec0ff */
[----:B------:R1:W-:Y:S01]  /*12e40*/  @!P0 STS.128 [R2+0x388d0], R16 ;  /* 0x0388d01002008388 */ /* 0x0003e20000000c00 */
[----:B------:R-:W-:Y:S06]  /*12e50*/  BAR.ARV 0x5, 0x120 ;  /* 0x0144800000007b1d */ /* 0x000fec0000002000 */
[----:B------:R-:W-:-:S13]  /*12e60*/  ISETP.GE.AND P0, PT, R19, R0, PT ;  /* 0x000000001300720c */ /* 0x000fda0003f06270 */
[----:B------:R-:W-:Y:S05]  /*12e70*/  @!P0 BRA `(.L_x_375) ;  /* 0xffffffbc00048947 */ /* 0x000fea000383ffff */
.L_x_309:
[----:B0-----:R-:W2:Y:S01]  /*12e80*/  LDL.LU R0, [R1+0x28] ;  /* 0x0000280001007983 */ /* 0x001ea20000300800 */
[----:B------:R-:W-:Y:S01]  /*12e90*/  BSSY B0, `(.L_x_376) ;  /* 0x000000b000007945 */ /* 0x000fe20003800000 */
[----:B------:R-:W0:Y:S01]  /*12ea0*/  S2R R5, SR_CgaCtaId ;  /* 0x0000000000057919 */ /* 0x000e220000008800 */
[----:B--2---:R-:W-:-:S05]  /*12eb0*/  VIADD R0, R0, 0x1 ;  /* 0x0000000100007836 */ /* 0x004fca0000000000 */
[----:B-1----:R-:W-:-:S04]  /*12ec0*/  LEA.HI R2, R0, R0, RZ, 0x1 ;  /* 0x0000000000027211 */ /* 0x002fc800078f08ff */
[----:B------:R-:W-:-:S04]  /*12ed0*/  LOP3.LUT R3, R2, 0xfffffffe, RZ, 0xc0, !PT ;  /* 0xfffffffe02037812 */ /* 0x000fc800078ec0ff */
[----:B------:R-:W-:Y:S02]  /*12ee0*/  IADD3 R3, R0, -R3, RZ ;  /* 0x8000000300037210 */ /* 0x000fe40007ffe0ff */
[----:B------:R-:W-:Y:S02]  /*12ef0*/  MOV R0, 0x400 ;  /* 0x0000040000007802 */ /* 0x000fe40000000f00 */
[----:B------:R-:W-:Y:S02]  /*12f00*/  SHF.L.U32 R3, R3, 0x1f, RZ ;  /* 0x0000001f03037819 */ /* 0x000fe400000006ff */
[----:B0-----:R-:W-:-:S04]  /*12f10*/  LEA R0, R5, R0, 0x18 ;  /* 0x0000000005007211 */ /* 0x001fc800078ec0ff */
[----:B------:R-:W0:Y:S02]  /*12f20*/  SYNCS.PHASECHK.TRANS64.TRYWAIT P0, [R0+URZ+0x38820], R3 ;  /* 0x03882003000075a7 */ /* 0x000e24000800017f */
[----:B0-----:R-:W-:Y:S05]  /*12f30*/  @!P0 BRA `(.L_x_377) ;  /* 0x0000001000a88947 */ /* 0x001fea0003800000 */
.L_x_430:
[----:B------:R-:W-:Y:S05]  /*12f40*/  BSYNC B0 ;  /* 0x0000000000007941 */ /* 0x000fea0003800000 */
.L_x_376:
[----:B------:R-:W-:-:S03]  /*12f50*/  UMOV UR4, 0xffffffff ;  /* 0xffffffff00047882 */ /* 0x000fc60000000000 */
[----:B------:R-:W-:Y:S05]  /*12f60*/  BRA.DIV UR4, `(.L_x_378) ;  /* 0x0000001204b07947 */ /* 0x000fea000b800000 */
[----:B------:R-:W1:Y:S02]  /*12f70*/  S2R R2, SR_TID.X ;  /* 0x0000000000027919 */ /* 0x000e640000002100 */
[----:B-1----:R-:W-:-:S04]  /*12f80*/  SHF.R.U32.HI R2, RZ, 0x5, R2 ;  /* 0x00000005ff027819 */ /* 0x002fc80000011602 */
[----:B------:R-:W-:-:S05]  /*12f90*/  LOP3.LUT R2, R2, 0x3, RZ, 0xc0, !PT ;  /* 0x0000000302027812 */ /* 0x000fca00078ec0ff */
[----:B------:R1:W2:Y:S02]  /*12fa0*/  SHFL.IDX PT, R14, R2, RZ, 0x1f ;  /* 0x00001fff020e7589 */ /* 0x0002a400000e0000 */
.L_x_433:
[----:B--2---:R-:W-:Y:S01]  /*12fb0*/  ISETP.NE.AND P0, PT, R14, RZ, PT ;  /* 0x000000ff0e00720c */ /* 0x004fe20003f05270 */
[----:B------:R-:W-:-:S12]  /*12fc0*/  BSSY B0, `(.L_x_379) ;  /* 0x0000029000007945 */ /* 0x000fd80003800000 */
[----:B------:R-:W-:Y:S05]  /*12fd0*/  @P0 BRA `(.L_x_380) ;  /* 0x00000000009c0947 */ /* 0x000fea0003800000 */
[----:B------:R-:W-:-:S03]  /*12fe0*/  UMOV UR4, 0xffffffff ;  /* 0xffffffff00047882 */ /* 0x000fc60000000000 */
[----:B------:R-:W-:Y:S05]  /*12ff0*/  BRA.DIV UR4, `(.L_x_381) ;  /* 0x0000001204c07947 */ /* 0x000fea000b800000 */
[----:B------:R-:W-:-:S13]  /*13000*/  ELECT P6, URZ, PT ;  /* 0x00000000003f782f */ /* 0x000fda00038c0000 */
.L_x_436:
[----:B------:R-:W-:Y:S05]  /*13010*/  @!P6 BRA `(.L_x_380) ;  /* 0x00000000008ce947 */ /* 0x000fea0003800000 */
[----:B-1----:R-:W2:Y:S02]  /*13020*/  LDL R2, [R1+0x30] ;  /* 0x0000300001027983 */ /* 0x002ea40000100800 */
[----:B--2---:R-:W-:-:S13]  /*13030*/  R2UR UR4, R2 ;  /* 0x00000000020472ca */ /* 0x004fda00000e0000 */
[----:B------:R-:W-:-:S06]  /*13040*/  ULOP3.LUT UR4, UR4, 0x2, URZ, 0xfc, !UPT ;  /* 0x0000000204047892 */ /* 0x000fcc000f8efc3f */
[----:B------:R-:W-:-:S05]  /*13050*/  IMAD.U32 R2, RZ, RZ, UR4 ;  /* 0x00000004ff027e24 */ /* 0x000fca000f8e00ff */
[----:B------:R-:W-:-:S13]  /*13060*/  ISETP.NE.AND P2, PT, R2, 0x3, PT ;  /* 0x000000030200780c */ /* 0x000fda0003f45270 */
[----:B------:R-:W-:Y:S05]  /*13070*/  @!P2 BRA `(.L_x_382) ;  /* 0x000000000004a947 */ /* 0x000fea0003800000 */
[----:B------:R-:W-:Y:S01]  /*13080*/  BPT.TRAP 0x1 ;  /* 0x000000040000795c */ /* 0x000fe20000300000 */
.L_x_382:
[----:B0-----:R-:W2:Y:S04]  /*13090*/  LDL R3, [R1] ;  /* 0x0000000001037983 */ /* 0x001ea80000100800 */
[----:B------:R-:W3:Y:S01]  /*130a0*/  LDL.LU R7, [R1+0x8] ;  /* 0x0000080001077983 */ /* 0x000ee20000300800 */
[----:B------:R-:W-:-:S04]  /*130b0*/  VIADD R2, R0, 0x38840 ;  /* 0x0003884000027836 */ /* 0x000fc80000000000 */
[C---:B--2---:R-:W-:Y:S02]  /*130c0*/  IMAD R6, R3.reuse, 0x8, R2 ;  /* 0x0000000803067824 */ /* 0x044fe400078e0202 */
[----:B------:R-:W-:Y:S01]  /*130d0*/  VIADD R3, R3, 0x1 ;  /* 0x0000000103037836 */ /* 0x000fe20000000000 */
[----:B---3--:R-:W-:-:S04]  /*130e0*/  SHF.L.U32 R5, R7, 0x1f, RZ ;  /* 0x0000001f07057819 */ /* 0x008fc800000006ff */
[C---:B------:R-:W-:Y:S01]  /*130f0*/  ISETP.NE.AND P1, PT, R3.reuse, 0x2, PT ;  /* 0x000000020300780c */ /* 0x040fe20003f25270 */
[----:B------:R-:W0:Y:S03]  /*13100*/  SYNCS.PHASECHK.TRANS64.TRYWAIT P0, [R6+URZ], R5 ;  /* 0x00000005060075a7 */ /* 0x000e26000800017f */
[----:B------:R-:W-:Y:S02]  /*13110*/  SEL R4, RZ, 0x1, P1 ;  /* 0x00000001ff047807 */ /* 0x000fe40000800000 */
[----:B------:R-:W-:Y:S02]  /*13120*/  SEL R3, R3, RZ, P1 ;  /* 0x000000ff03037207 */ /* 0x000fe40000800000 */
[----:B------:R-:W-:-:S03]  /*13130*/  LOP3.LUT R4, R7, R4, RZ, 0x3c, !PT ;  /* 0x0000000407047212 */ /* 0x000fc600078e3cff */
[----:B------:R-:W-:Y:S01]  /*13140*/  IMAD R7, R3, 0x8, R2 ;  /* 0x0000000803077824 */ /* 0x000fe200078e0202 */
[----:B------:R-:W-:Y:S01]  /*13150*/  SHF.L.U32 R2, R4, 0x1f, RZ ;  /* 0x0000001f04027819 */ /* 0x000fe200000006ff */
[----:B0-----:R-:W-:Y:S06]  /*13160*/  @!P0 BRA `(.L_x_383) ;  /* 0x0000001000848947 */ /* 0x001fec0003800000 */
.L_x_437:
[----:B------:R-:W1:Y:S02]  /*13170*/  SYNCS.PHASECHK.TRANS64.TRYWAIT P0, [R7+URZ], R2 ;  /* 0x00000002070075a7 */ /* 0x000e64000800017f */
[----:B-1----:R-:W-:Y:S05]  /*13180*/  @!P0 BRA `(.L_x_384) ;  /* 0x0000001000908947 */ /* 0x002fea0003800000 */
.L_x_438:
[----:B------:R-:W-:Y:S05]  /*13190*/  @!P2 BRA `(.L_x_385) ;  /* 0x000000000004a947 */ /* 0x000fea0003800000 */
[----:B------:R-:W-:Y:S01]  /*131a0*/  BPT.TRAP 0x1 ;  /* 0x000000040000795c */ /* 0x000fe20000300000 */
.L_x_385:
[----:B------:R-:W2:Y:S01]  /*131b0*/  LDL.LU R4, [R1] ;  /* 0x0000000001047983 */ /* 0x000ea20000300800 */
[----:B------:R-:W-:-:S05]  /*131c0*/  IADD3 R0, R0, 0x38860, RZ ;  /* 0x0003886000007810 */ /* 0x000fca0007ffe0ff */
[----:B--2---:R-:W-:-:S04]  /*131d0*/  IMAD R4, R4, 0x8, R0 ;  /* 0x0000000804047824 */ /* 0x004fc800078e0200 */
[----:B------:R-:W2:Y:S02]  /*131e0*/  SYNCS.PHASECHK.TRANS64.TRYWAIT P0, [R4+URZ], R5 ;  /* 0x00000005040075a7 */ /* 0x000ea4000800017f */
[----:B--2---:R-:W-:Y:S05]  /*131f0*/  @!P0 BRA `(.L_x_386) ;  /* 0x0000001000888947 */ /* 0x004fea0003800000 */
.L_x_439:
[----:B------:R-:W-:-:S07]  /*13200*/  IMAD R3, R3, 0x8, R0 ;  /* 0x0000000803037824 */ /* 0x000fce00078e0200 */
.L_x_387:
[----:B---3--:R3:W4:Y:S02]  /*13210*/  SYNCS.PHASECHK.TRANS64.TRYWAIT P0, [R3+URZ], R2 ;  /* 0x00000002030075a7 */ /* 0x008724000800017f */
[----:B----4-:R-:W-:Y:S05]  /*13220*/  @!P0 NANOSLEEP.SYNCS 0x989680 ;  /* 0x009896800000895d */ /* 0x010fea0003900000 */
[----:B------:R-:W4:Y:S02]  /*13230*/  @!P0 SYNCS.PHASECHK.TRANS64 P0, [R3+URZ], R2 ;  /* 0x00000002030085a7 */ /* 0x000f24000800007f */
[----:B----4-:R-:W-:Y:S05]  /*13240*/  @!P0 BRA `(.L_x_387) ;  /* 0xfffffffc00f08947 */ /* 0x010fea000383ffff */
.L_x_380:
[----:B------:R-:W-:Y:S05]  /*13250*/  BSYNC B0 ;  /* 0x0000000000007941 */ /* 0x000fea0003800000 */
.L_x_379:
[----:B------:R-:W-:Y:S05]  /*13260*/  EXIT ;  /* 0x000000000000794d */ /* 0x000fea0003800000 */
.L_x_263:
[----:B0-----:R0:W1:Y:S02]  /*13270*/  SYNCS.PHASECHK.TRANS64.TRYWAIT P1, [R5+URZ+0x38800], R0 ;  /* 0x03880000050075a7 */ /* 0x001064000802017f */
[----:B-1----:R-:W-:Y:S05]  /*13280*/  @!P1 NANOSLEEP.SYNCS 0x989680 ;  /* 0x009896800000995d */ /* 0x002fea0003900000 */
[----:B------:R-:W1:Y:S02]  /*13290*/  @!P1 SYNCS.PHASECHK.TRANS64 P1, [R5+URZ+0x38800], R0 ;  /* 0x03880000050095a7 */ /* 0x000e64000802007f */
[----:B-1----:R-:W-:Y:S05]  /*132a0*/  @!P1 BRA `(.L_x_263) ;  /* 0xfffffffc00f09947 */ /* 0x002fea000383ffff */
[----:B------:R-:W-:Y:S05]  /*132b0*/  BRA `(.L_x_388) ;  /* 0xfffffee400887947 */ /* 0x000fea000383ffff */
.L_x_267:
[----:B-1----:R1:W2:Y:S02]  /*132c0*/  SYNCS.PHASECHK.TRANS64.TRYWAIT P2, [R0+URZ+0x38830], R3 ;  /* 0x03883003000075a7 */ /* 0x0022a4000804017f */
[----:B--2---:R-:W-:Y:S05]  /*132d0*/  @!P2 NANOSLEEP.SYNCS 0x989680 ;  /* 0x009896800000a95d */ /* 0x004fea0003900000 */
[----:B------:R-:W2:Y:S02]  /*132e0*/  @!P2 SYNCS.PHASECHK.TRANS64 P2, [R0+URZ+0x38830], R3 ;  /* 0x038830030000a5a7 */ /* 0x000ea4000804007f */
[----:B--2---:R-:W-:Y:S05]  /*132f0*/  @!P2 BRA `(.L_x_267) ;  /* 0xfffffffc00f0a947 */ /* 0x004fea000383ffff */
[----:B------:R-:W-:Y:S05]  /*13300*/  BRA `(.L_x_266) ;  /* 0xfffffee400ac7947 */ /* 0x000fea000383ffff */
.L_x_272:
[----:B------:R-:W-:-:S13]  /*13310*/  R2UR UR4, R225 ;  /* 0x00000000e10472ca */ /* 0x000fda00000e0000 */
[----:B-1----:R-:W-:-:S04]  /*13320*/  IMAD.U32 R4, RZ, RZ, UR4 ;  /* 0x00000004ff047e24 */ /* 0x002fc8000f8e00ff */
[----:B------:R1:W2:Y:S03]  /*13330*/  SYNCS.PHASECHK.TRANS64.TRYWAIT P2, [R4+URZ+0x38830], R3 ;  /* 0x03883003040075a7 */ /* 0x0002a6000804017f */
[----:B--2---:R-:W-:Y:S05]  /*13340*/  @!P2 NANOSLEEP.SYNCS 0x989680 ;  /* 0x009896800000a95d */ /* 0x004fea0003900000 */
[----:B------:R-:W2:Y:S02]  /*13350*/  @!P2 SYNCS.PHASECHK.TRANS64 P2, [R4+URZ+0x38830], R3 ;  /* 0x038830030400a5a7 */ /* 0x000ea4000804007f */
[----:B--2---:R-:W-:Y:S05]  /*13360*/  @!P2 BRA `(.L_x_272) ;  /* 0xfffffffc00e8a947 */ /* 0x004fea000383ffff */
[----:B------:R-:W-:Y:S05]  /*13370*/  BRA `(.L_x_271) ;  /* 0xffffff2c00507947 */ /* 0x000fea000383ffff */
.L_x_276:
[----:B01----:R-:W-:-:S04]  /*13380*/  IMAD.U32 R3, RZ, RZ, UR4 ;  /* 0x00000004ff037e24 */ /* 0x003fc8000f8e00ff */
[----:B------:R0:W1:Y:S03]  /*13390*/  SYNCS.PHASECHK.TRANS64.TRYWAIT P2, [R3+URZ+0x38850], R0 ;  /* 0x03885000030075a7 */ /* 0x000066000804017f */
[----:B-1----:R-:W-:Y:S05]  /*133a0*/  @!P2 NANOSLEEP.SYNCS 0x989680 ;  /* 0x009896800000a95d */ /* 0x002fea0003900000 */
[----:B------:R-:W1:Y:S02]  /*133b0*/  @!P2 SYNCS.PHASECHK.TRANS64 P2, [R3+URZ+0x38850], R0 ;  /* 0x038850000300a5a7 */ /* 0x000e64000804007f */
[----:B-1----:R-:W-:Y:S05]  /*133c0*/  @!P2 BRA `(.L_x_276) ;  /* 0xfffffffc00eca947 */ /* 0x002fea000383ffff */
[----:B------:R-:W-:Y:S05]  /*133d0*/  BRA `(.L_x_275) ;  /* 0xffffff5400707947 */ /* 0x000fea000383ffff */
.L_x_281:
[----:B-1----:R1:W2:Y:S02]  /*133e0*/  SYNCS.PHASECHK.TRANS64.TRYWAIT P0, [R11+URZ+0x38850], R0 ;  /* 0x038850000b0075a7 */ /* 0x0022a4000800017f */
[----:B--2---:R-:W-:Y:S05]  /*133f0*/  @!P0 NANOSLEEP.SYNCS 0x989680 ;  /* 0x009896800000895d */ /* 0x004fea0003900000 */
[----:B------:R-:W2:Y:S02]  /*13400*/  @!P0 SYNCS.PHASECHK.TRANS64 P0, [R11+URZ+0x38850], R0 ;  /* 0x038850000b0085a7 */ /* 0x000ea4000800007f */
[----:B--2---:R-:W-:Y:S05]  /*13410*/  @!P0 BRA `(.L_x_281) ;  /* 0xfffffffc00f08947 */ /* 0x004fea000383ffff */
[----:B------:R-:W-:Y:S05]  /*13420*/  BRA `(.L_x_280) ;  /* 0xffffff7000a07947 */ /* 0x000fea000383ffff */
.L_x_321:
[----:B------:R-:W0:Y:S01]  /*13430*/  S2R R7, SR_TID.X ;  /* 0x0000000000077919 */ /* 0x000e220000002100 */
[----:B------:R-:W-:Y:S01]  /*13440*/  BSSY B0, `(.L_x_389) ;  /* 0x000000a000007945 */ /* 0x000fe20003800000 */
[----:B------:R-:W-:Y:S01]  /*13450*/  MOV R12, RZ ;  /* 0x000000ff000c7202 */ /* 0x000fe20000000f00 */
[----:B------:R-:W-:Y:S02]  /*13460*/  IMAD.MOV.U32 R11, RZ, RZ, 0x1f ;  /* 0x0000001fff0b7424 */ /* 0x000fe400078e00ff */
[----:B------:R-:W-:Y:S01]  /*13470*/  IMAD.MOV.U32 R15, RZ, RZ, -0x1 ;  /* 0xffffffffff0f7424 */ /* 0x000fe200078e00ff */
[----:B0-----:R-:W-:-:S04]  /*13480*/  SHF.R.U32.HI R7, RZ, 0x5, R7 ;  /* 0x00000005ff077819 */ /* 0x001fc80000011607 */
[----:B------:R-:W-:-:S05]  /*13490*/  LOP3.LUT R7, R7, 0x3, RZ, 0xc0, !PT ;  /* 0x0000000307077812 */ /* 0x000fca00078ec0ff */
[----:B------:R-:W-:-:S07]  /*134a0*/  IMAD.MOV.U32 R13, RZ, RZ, R7 ;  /* 0x000000ffff0d7224 */ /* 0x000fce00078e0007 */
[----:B------:R-:W-:Y:S05]  /*134b0*/  WARPSYNC.COLLECTIVE R15, `(.L_x_390) ;  /* 0x000000000f087348 */ /* 0x000fea0003c00000 */
[----:B------:R0:W1:Y:S02]  /*134c0*/  SHFL.IDX P6, R14, R13, R12, R11 ;  /* 0x0000000c0d0e7389 */ /* 0x00006400000c000b */
[----:B01----:R-:W-:Y:S01]  /*134d0*/  ENDCOLLECTIVE ;  /* 0x000000000000791b */ /* 0x003fe20003800000 */
.L_x_390:
[----:B------:R-:W-:Y:S05]  /*134e0*/  BSYNC B0 ;  /* 0x0000000000007941 */ /* 0x000fea0003800000 */
.L_x_389:
[----:B------:R-:W-:Y:S05]  /*134f0*/  BRA `(.L_x_391) ;  /* 0xffffffc400187947 */ /* 0x000fea000383ffff */
.L_x_322:
[----:B------:R-:W-:Y:S01]  /*13500*/  BSSY B0, `(.L_x_392) ;  /* 0x0000006000007945 */ /* 0x000fe20003800000 */
[----:B------:R-:W-:-:S07]  /*13510*/  IMAD.MOV.U32 R15, RZ, RZ, -0x1 ;  /* 0xffffffffff0f7424 */ /* 0x000fce00078e00ff */
[----:B------:R-:W-:Y:S05]  /*13520*/  WARPSYNC.COLLECTIVE R15, `(.L_x_393) ;  /* 0x000000000f0c7348 */ /* 0x000fea0003c00000 */
[----:B------:R-:W-:Y:S02]  /*13530*/  ELECT P6, UR62, PT ;  /* 0x00000000003e782f */ /* 0x000fe400038c0000 */
[----:B------:R-:W-:Y:S01]  /*13540*/  MOV R14, UR62 ;  /* 0x0000003e000e7c02 */ /* 0x000fe20008000f00 */
[----:B------:R-:W-:Y:S10]  /*13550*/  ENDCOLLECTIVE ;  /* 0x000000000000791b */ /* 0x000ff40003800000 */
.L_x_393:
[----:B------:R-:W-:Y:S05]  /*13560*/  BSYNC B0 ;  /* 0x0000000000007941 */ /* 0x000fea0003800000 */
.L_x_392:
[----:B------:R-:W-:Y:S05]  /*13570*/  BRA `(.L_x_394) ;  /* 0xffffffc400107947 */ /* 0x000fea000383ffff */
.L_x_325:
[----:B0-----:R0:W1:Y:S02]  /*13580*/  SYNCS.PHASECHK.TRANS64.TRYWAIT P0, [R8+URZ+0x38840], R9 ;  /* 0x03884009080075a7 */ /* 0x001064000800017f */
[----:B-1----:R-:W-:Y:S05]  /*13590*/  @!P0 NANOSLEEP.SYNCS 0x989680 ;  /* 0x009896800000895d */ /* 0x002fea0003900000 */
[----:B------:R-:W1:Y:S02]  /*135a0*/  @!P0 SYNCS.PHASECHK.TRANS64 P0, [R8+URZ+0x38840], R9 ;  /* 0x03884009080085a7 */ /* 0x000e64000800007f */
[----:B-1----:R-:W-:Y:S05]  /*135b0*/  @!P0 BRA `(.L_x_325) ;  /* 0xfffffffc00f08947 */ /* 0x002fea000383ffff */
[----:B------:R-:W-:Y:S05]  /*135c0*/  BRA `(.L_x_395) ;  /* 0xffffffc400847947 */ /* 0x000fea000383ffff */
.L_x_328:
[----:B0-----:R-:W0:Y:S01]  /*135d0*/  S2R R9, SR_CgaCtaId ;  /* 0x0000000000097919 */ /* 0x001e220000008800 */
[----:B------:R-:W-:-:S04]  /*135e0*/  MOV R8, 0x400 ;  /* 0x0000040000087802 */ /* 0x000fc80000000f00 */
[----:B0-----:R-:W-:-:S04]  /*135f0*/  LEA R8, R9, R8, 0x18 ;  /* 0x0000000809087211 */ /* 0x001fc800078ec0ff */
[----:B------:R0:W1:Y:S03]  /*13600*/  SYNCS.PHASECHK.TRANS64.TRYWAIT P0, [R8+URZ+0x38820], R6 ;  /* 0x03882006080075a7 */ /* 0x000066000800017f */
[----:B-1----:R-:W-:Y:S05]  /*13610*/  @!P0 NANOSLEEP.SYNCS 0x989680 ;  /* 0x009896800000895d */ /* 0x002fea0003900000 */
[----:B------:R-:W1:Y:S02]  /*13620*/  @!P0 SYNCS.PHASECHK.TRANS64 P0, [R8+URZ+0x38820], R6 ;  /* 0x03882006080085a7 */ /* 0x000e64000800007f */
[----:B-1----:R-:W-:Y:S05]  /*13630*/  @!P0 BRA `(.L_x_328) ;  /* 0xfffffffc00e48947 */ /* 0x002fea000383ffff */
[----:B------:R-:W-:Y:S05]  /*13640*/  BRA `(.L_x_396) ;  /* 0xffffffcc00047947 */ /* 0x000fea000383ffff */
.L_x_336:
[----:B0-----:R0:W1:Y:S02]  /*13650*/  SYNCS.PHASECHK.TRANS64.TRYWAIT P0, [R2+URZ+0x38840], R3 ;  /* 0x03884003020075a7 */ /* 0x001064000800017f */
[----:B-1----:R-:W-:Y:S05]  /*13660*/  @!P0 NANOSLEEP.SYNCS 0x989680 ;  /* 0x009896800000895d */ /* 0x002fea0003900000 */
[----:B------:R-:W1:Y:S02]  /*13670*/  @!P0 SYNCS.PHASECHK.TRANS64 P0, [R2+URZ+0x38840], R3 ;  /* 0x03884003020085a7 */ /* 0x000e64000800007f */
[----:B-1----:R-:W-:Y:S05]  /*13680*/  @!P0 BRA `(.L_x_336) ;  /* 0xfffffffc00f08947 */ /* 0x002fea000383ffff */
[----:B------:R-:W-:Y:S05]  /*13690*/  BRA `(.L_x_397) ;  /* 0xffffffcc00c47947 */ /* 0x000fea000383ffff */
.L_x_338:
[----:B0-----:R0:W1:Y:S02]  /*136a0*/  SYNCS.PHASECHK.TRANS64.TRYWAIT P0, [R3+URZ+0x60], R2 ;  /* 0x00006002030075a7 */ /* 0x001064000800017f */
[----:B-1----:R-:W-:Y:S05]  /*136b0*/  @!P0 NANOSLEEP.SYNCS 0x989680 ;  /* 0x009896800000895d */ /* 0x002fea0003900000 */
[----:B------:R-:W1:Y:S02]  /*136c0*/  @!P0 SYNCS.PHASECHK.TRANS64 P0, [R3+URZ+0x60], R2 ;  /* 0x00006002030085a7 */ /* 0x000e64000800007f */
[----:B-1----:R-:W-:Y:S05]  /*136d0*/  @!P0 BRA `(.L_x_338) ;  /* 0xfffffffc00f08947 */ /* 0x002fea000383ffff */
[----:B------:R-:W-:Y:S05]  /*136e0*/  BRA `(.L_x_398) ;  /* 0xffffffd000847947 */ /* 0x000fea000383ffff */
.L_x_343:
[----:B-1----:R1:W2:Y:S02]  /*136f0*/  SYNCS.PHASECHK.TRANS64.TRYWAIT P0, [R2+URZ+0x38840], R3 ;  /* 0x03884003020075a7 */ /* 0x0022a4000800017f */
[----:B--2---:R-:W-:Y:S05]  /*13700*/  @!P0 NANOSLEEP.SYNCS 0x989680 ;  /* 0x009896800000895d */ /* 0x004fea0003900000 */
[----:B------:R-:W2:Y:S02]  /*13710*/  @!P0 SYNCS.PHASECHK.TRANS64 P0, [R2+URZ+0x38840], R3 ;  /* 0x03884003020085a7 */ /* 0x000ea4000800007f */
[----:B--2---:R-:W-:Y:S05]  /*13720*/  @!P0 BRA `(.L_x_343) ;  /* 0xfffffffc00f08947 */ /* 0x004fea000383ffff */
[----:B------:R-:W-:Y:S05]  /*13730*/  BRA `(.L_x_399) ;  /* 0xffffffd800107947 */ /* 0x000fea000383ffff */
.L_x_345:
[----:B0-----:R0:W1:Y:S02]  /*13740*/  SYNCS.PHASECHK.TRANS64.TRYWAIT P1, [R2+URZ+0x60], R3 ;  /* 0x00006003020075a7 */ /* 0x001064000802017f */
[----:B-1----:R-:W-:Y:S05]  /*13750*/  @!P1 NANOSLEEP.SYNCS 0x989680 ;  /* 0x009896800000995d */ /* 0x002fea0003900000 */
[----:B------:R-:W1:Y:S02]  /*13760*/  @!P1 SYNCS.PHASECHK.TRANS64 P1, [R2+URZ+0x60], R3 ;  /* 0x00006003020095a7 */ /* 0x000e64000802007f */
[----:B-1----:R-:W-:Y:S05]  /*13770*/  @!P1 BRA `(.L_x_345) ;  /* 0xfffffffc00f09947 */ /* 0x002fea000383ffff */
[----:B------:R-:W-:Y:S05]  /*13780*/  BRA `(.L_x_400) ;  /* 0xffffffd800d07947 */ /* 0x000fea000383ffff */
.L_x_350:
[----:B--2---:R2:W3:Y:S02]  /*13790*/  SYNCS.PHASECHK.TRANS64.TRYWAIT P0, [R2+URZ+0x38840], R3 ;  /* 0x03884003020075a7 */ /* 0x0044e4000800017f */
[----:B---3--:R-:W-:Y:S05]  /*137a0*/  @!P0 NANOSLEEP.SYNCS 0x989680 ;  /* 0x009896800000895d */ /* 0x008fea0003900000 */
[----:B------:R-:W3:Y:S02]  /*137b0*/  @!P0 SYNCS.PHASECHK.TRANS64 P0, [R2+URZ+0x38840], R3 ;  /* 0x03884003020085a7 */ /* 0x000ee4000800007f */
[----:B---3--:R-:W-:Y:S05]  /*137c0*/  @!P0 BRA `(.L_x_350) ;  /* 0xfffffffc00f08947 */ /* 0x008fea000383ffff */
[----:B------:R-:W-:Y:S05]  /*137d0*/  BRA `(.L_x_401) ;  /* 0xffffffe0001c7947 */ /* 0x000fea000383ffff */
.L_x_352:
[----:B0-----:R0:W1:Y:S02]  /*137e0*/  SYNCS.PHASECHK.TRANS64.TRYWAIT P1, [R2+URZ+0x60], R8 ;  /* 0x00006008020075a7 */ /* 0x001064000802017f */
[----:B-1----:R-:W-:Y:S05]  /*137f0*/  @!P1 NANOSLEEP.SYNCS 0x989680 ;  /* 0x009896800000995d */ /* 0x002fea0003900000 */
[----:B------:R-:W1:Y:S02]  /*13800*/  @!P1 SYNCS.PHASECHK.TRANS64 P1, [R2+URZ+0x60], R8 ;  /* 0x00006008020095a7 */ /* 0x000e64000802007f */
[----:B-1----:R-:W-:Y:S05]  /*13810*/  @!P1 BRA `(.L_x_352) ;  /* 0xfffffffc00f09947 */ /* 0x002fea000383ffff */
[----:B------:R-:W-:Y:S05]  /*13820*/  BRA `(.L_x_402) ;  /* 0xffffffe000dc7947 */ /* 0x000fea000383ffff */
.L_x_359:
[----:B-1----:R1:W2:Y:S02]  /*13830*/  SYNCS.PHASECHK.TRANS64.TRYWAIT P0, [R3+URZ+0x38860], R0 ;  /* 0x03886000030075a7 */ /* 0x0022a4000800017f */
[----:B--2---:R-:W-:Y:S05]  /*13840*/  @!P0 NANOSLEEP.SYNCS 0x989680 ;  /* 0x009896800000895d */ /* 0x004fea0003900000 */
[----:B------:R-:W2:Y:S02]  /*13850*/  @!P0 SYNCS.PHASECHK.TRANS64 P0, [R3+URZ+0x38860], R0 ;  /* 0x03886000030085a7 */ /* 0x000ea4000800007f */
[----:B--2---:R-:W-:Y:S05]  /*13860*/  @!P0 BRA `(.L_x_359) ;  /* 0xfffffffc00f08947 */ /* 0x004fea000383ffff */
[----:B------:R-:W-:Y:S05]  /*13870*/  BRA `(.L_x_403) ;  /* 0xffffffe800147947 */ /* 0x000fea000383ffff */
.L_x_361:
[----:B------:R-:W-:Y:S01]  /*13880*/  BSSY B0, `(.L_x_404) ;  /* 0x0000008000007945 */ /* 0x000fe20003800000 */
[----:B0-----:R-:W-:Y:S01]  /*13890*/  IMAD.MOV.U32 R13, RZ, RZ, R16 ;  /* 0x000000ffff0d7224 */ /* 0x001fe200078e0010 */
[----:B------:R-:W-:Y:S01]  /*138a0*/  MOV R11, 0x1f ;  /* 0x0000001f000b7802 */ /* 0x000fe20000000f00 */
[----:B------:R-:W-:Y:S02]  /*138b0*/  IMAD.MOV.U32 R12, RZ, RZ, RZ ;  /* 0x000000ffff0c7224 */ /* 0x000fe400078e00ff */
[----:B------:R-:W-:-:S07]  /*138c0*/  IMAD.MOV.U32 R15, RZ, RZ, -0x1 ;  /* 0xffffffffff0f7424 */ /* 0x000fce00078e00ff */
[----:B-1----:R-:W-:Y:S05]  /*138d0*/  WARPSYNC.COLLECTIVE R15, `(.L_x_405) ;  /* 0x000000000f087348 */ /* 0x002fea0003c00000 */
[----:B------:R0:W2:Y:S02]  /*138e0*/  SHFL.IDX P6, R14, R13, R12, R11 ;  /* 0x0000000c0d0e7389 */ /* 0x0000a400000c000b */
[----:B012---:R-:W-:Y:S01]  /*138f0*/  ENDCOLLECTIVE ;  /* 0x000000000000791b */ /* 0x007fe20003800000 */
.L_x_405:
[----:B------:R-:W-:Y:S05]  /*13900*/  BSYNC B0 ;  /* 0x0000000000007941 */ /* 0x000fea0003800000 */
.L_x_404:
[----:B------:R-:W-:Y:S01]  /*13910*/  IMAD.MOV.U32 R13, RZ, RZ, R16 ;  /* 0x000000ffff0d7224 */ /* 0x000fe200078e0010 */
[----:B------:R-:W-:Y:S01]  /*13920*/  MOV R15, 0xffffffff ;  /* 0xffffffff000f7802 */ /* 0x000fe20000000f00 */
[----:B------:R-:W-:Y:S02]  /*13930*/  IMAD.MOV.U32 R12, RZ, RZ, 0x1 ;  /* 0x00000001ff0c7424 */ /* 0x000fe400078e00ff */
[----:B------:R-:W-:Y:S02]  /*13940*/  IMAD.MOV.U32 R11, RZ, RZ, 0x1f ;  /* 0x0000001fff0b7424 */ /* 0x000fe400078e00ff */
[----:B------:R-:W-:-:S07]  /*13950*/  IMAD.MOV.U32 R4, RZ, RZ, R14 ;  /* 0x000000ffff047224 */ /* 0x000fce00078e000e */
[----:B------:R-:W-:Y:S05]  /*13960*/  WARPSYNC.COLLECTIVE R15, `(.L_x_406) ;  /* 0x000000000f087348 */ /* 0x000fea0003c00000 */
[----:B------:R0:W1:Y:S02]  /*13970*/  SHFL.IDX P6, R14, R13, R12, R11 ;  /* 0x0000000c0d0e7389 */ /* 0x00006400000c000b */
[----:B01----:R-:W-:Y:S01]  /*13980*/  ENDCOLLECTIVE ;  /* 0x000000000000791b */ /* 0x003fe20003800000 */
.L_x_406:
[----:B------:R-:W-:Y:S01]  /*13990*/  IMAD.MOV.U32 R5, RZ, RZ, R14 ;  /* 0x000000ffff057224 */ /* 0x000fe200078e000e */
[----:B------:R-:W-:Y:S06]  /*139a0*/  BRA `(.L_x_407) ;  /* 0xffffffe800c87947 */ /* 0x000fec000383ffff */
.L_x_364:
[----:B------:R-:W-:Y:S01]  /*139b0*/  BSSY B0, `(.L_x_408) ;  /* 0x0000008000007945 */ /* 0x000fe20003800000 */
[----:B-----5:R-:W-:Y:S02]  /*139c0*/  IMAD.MOV.U32 R13, RZ, RZ, R3 ;  /* 0x000000ffff0d7224 */ /* 0x020fe400078e0003 */
[----:B------:R-:W-:Y:S02]  /*139d0*/  IMAD.MOV.U32 R12, RZ, RZ, 0x1 ;  /* 0x00000001ff0c7424 */ /* 0x000fe400078e00ff */
[----:B------:R-:W-:Y:S02]  /*139e0*/  IMAD.MOV.U32 R11, RZ, RZ, RZ ;  /* 0x000000ffff0b7224 */ /* 0x000fe400078e00ff */
[----:B------:R-:W-:-:S07]  /*139f0*/  IMAD.MOV.U32 R15, RZ, RZ, -0x1 ;  /* 0xffffffffff0f7424 */ /* 0x000fce00078e00ff */
[----:B0-234-:R-:W-:Y:S05]  /*13a00*/  WARPSYNC.COLLECTIVE R15, `(.L_x_409) ;  /* 0x000000000f087348 */ /* 0x01dfea0003c00000 */
[----:B------:R1:W0:Y:S02]  /*13a10*/  SHFL.UP P6, R14, R13, R12, R11 ;  /* 0x0400000c0d0e7389 */ /* 0x00022400000c000b */
[----:B01234-:R-:W-:Y:S01]  /*13a20*/  ENDCOLLECTIVE ;  /* 0x000000000000791b */ /* 0x01ffe20003800000 */
.L_x_409:
[----:B------:R-:W-:Y:S05]  /*13a30*/  BSYNC B0 ;  /* 0x0000000000007941 */ /* 0x000fea0003800000 */
.L_x_408:
[C---:B------:R-:W-:Y:S01]  /*13a40*/  ISETP.NE.AND P0, PT, R9.reuse, RZ, PT ;  /* 0x000000ff0900720c */ /* 0x040fe20003f05270 */
[----:B------:R-:W-:Y:S02]  /*13a50*/  IMAD.MOV.U32 R12, RZ, RZ, 0x2 ;  /* 0x00000002ff0c7424 */ /* 0x000fe400078e00ff */
[----:B------:R-:W-:Y:S01]  /*13a60*/  IMAD.MOV.U32 R11, RZ, RZ, RZ ;  /* 0x000000ffff0b7224 */ /* 0x000fe200078e00ff */
[----:B------:R-:W-:Y:S01]  /*13a70*/  SEL R14, R14, RZ, P0 ;  /* 0x000000ff0e0e7207 */ /* 0x000fe20000000000 */
[----:B------:R-:W-:Y:S01]  /*13a80*/  IMAD.MOV.U32 R15, RZ, RZ, -0x1 ;  /* 0xffffffffff0f7424 */ /* 0x000fe200078e00ff */
[----:B------:R-:W-:Y:S02]  /*13a90*/  ISETP.GE.U32.AND P0, PT, R9, 0x2, PT ;  /* 0x000000020900780c */ /* 0x000fe40003f06070 */
[----:B------:R-:W-:-:S11]  /*13aa0*/  IADD3 R13, R3, R14, RZ ;  /* 0x0000000e030d7210 */ /* 0x000fd60007ffe0ff */
[----:B------:R-:W-:Y:S05]  /*13ab0*/  WARPSYNC.COLLECTIVE R15, `(.L_x_410) ;  /* 0x000000000f087348 */ /* 0x000fea0003c00000 */
[----:B------:R0:W1:Y:S02]  /*13ac0*/  SHFL.UP P6, R14, R13, R12, R11 ;  /* 0x0400000c0d0e7389 */ /* 0x00006400000c000b */
[----:B01----:R-:W-:Y:S01]  /*13ad0*/  ENDCOLLECTIVE ;  /* 0x000000000000791b */ /* 0x003fe20003800000 */
.L_x_410:
[----:B------:R-:W-:Y:S02]  /*13ae0*/  MOV R12, 0x4 ;  /* 0x00000004000c7802 */ /* 0x000fe40000000f00 */
[----:B------:R-:W-:Y:S02]  /*13af0*/  SEL R6, R14, RZ, P0 ;  /* 0x000000ff0e067207 */ /* 0x000fe40000000000 */
[----:B------:R-:W-:-:S03]  /*13b00*/  ISETP.GE.U32.AND P0, PT, R9, 0x4, PT ;  /* 0x000000040900780c */ /* 0x000fc60003f06070 */
[----:B------:R-:W-:-:S04]  /*13b10*/  IMAD.IADD R6, R13, 0x1, R6 ;  /* 0x000000010d067824 */ /* 0x000fc800078e0206 */
[----:B------:R-:W-:-:S07]  /*13b20*/  IMAD.MOV.U32 R13, RZ, RZ, R6 ;  /* 0x000000ffff0d7224 */ /* 0x000fce00078e0006 */
[----:B------:R-:W-:Y:S05]  /*13b30*/  WARPSYNC.COLLECTIVE R15, `(.L_x_411) ;  /* 0x000000000f087348 */ /* 0x000fea0003c00000 */
[----:B------:R0:W1:Y:S02]  /*13b40*/  SHFL.UP P6, R14, R13, R12, R11 ;  /* 0x0400000c0d0e7389 */ /* 0x00006400000c000b */
[----:B01----:R-:W-:Y:S01]  /*13b50*/  ENDCOLLECTIVE ;  /* 0x000000000000791b */ /* 0x003fe20003800000 */
.L_x_411:
[----:B------:R-:W-:Y:S01]  /*13b60*/  IMAD.MOV.U32 R12, RZ, RZ, 0x8 ;  /* 0x00000008ff0c7424 */ /* 0x000fe200078e00ff */
[----:B------:R-:W-:Y:S02]  /*13b70*/  SEL R7, R14, RZ, P0 ;  /* 0x000000ff0e077207 */ /* 0x000fe40000000000 */
[----:B------:R-:W-:-:S03]  /*13b80*/  ISETP.GE.U32.AND P0, PT, R9, 0x8, PT ;  /* 0x000000080900780c */ /* 0x000fc60003f06070 */
[----:B------:R-:W-:-:S04]  /*13b90*/  IMAD.IADD R7, R6, 0x1, R7 ;  /* 0x0000000106077824 */ /* 0x000fc800078e0207 */
[----:B------:R-:W-:-:S07]  /*13ba0*/  IMAD.MOV.U32 R13, RZ, RZ, R7 ;  /* 0x000000ffff0d7224 */ /* 0x000fce00078e0007 */
[----:B------:R-:W-:Y:S05]  /*13bb0*/  WARPSYNC.COLLECTIVE R15, `(.L_x_412) ;  /* 0x000000000f087348 */ /* 0x000fea0003c00000 */
[----:B------:R0:W1:Y:S02]  /*13bc0*/  SHFL.UP P6, R14, R13, R12, R11 ;  /* 0x0400000c0d0e7389 */ /* 0x00006400000c000b */
[----:B01----:R-:W-:Y:S01]  /*13bd0*/  ENDCOLLECTIVE ;  /* 0x000000000000791b */ /* 0x003fe20003800000 */
.L_x_412:
        /* <DEDUP_REMOVED lines=8> */
.L_x_413:
[----:B------:R-:W-:Y:S02]  /*13c60*/  IMAD.MOV.U32 R12, RZ, RZ, 0x1f ;  /* 0x0000001fff0c7424 */ /* 0x000fe400078e00ff */
[----:B------:R-:W-:Y:S01]  /*13c70*/  IMAD.MOV.U32 R11, RZ, RZ, 0x1f ;  /* 0x0000001fff0b7424 */ /* 0x000fe200078e00ff */
[----:B------:R-:W-:-:S05]  /*13c80*/  SEL R7, R14, RZ, P0 ;  /* 0x000000ff0e077207 */ /* 0x000fca0000000000 */
[----:B------:R-:W-:-:S04]  /*13c90*/  IMAD.IADD R2, R8, 0x1, R7 ;  /* 0x0000000108027824 */ /* 0x000fc800078e0207 */
[----:B------:R-:W-:-:S07]  /*13ca0*/  IMAD.MOV.U32 R13, RZ, RZ, R2 ;  /* 0x000000ffff0d7224 */ /* 0x000fce00078e0002 */
[----:B------:R-:W-:Y:S05]  /*13cb0*/  WARPSYNC.COLLECTIVE R15, `(.L_x_414) ;  /* 0x000000000f087348 */ /* 0x000fea0003c00000 */
[----:B------:R0:W1:Y:S02]  /*13cc0*/  SHFL.IDX P6, R14, R13, R12, R11 ;  /* 0x0000000c0d0e7389 */ /* 0x00006400000c000b */
[----:B01----:R-:W-:Y:S01]  /*13cd0*/  ENDCOLLECTIVE ;  /* 0x000000000000791b */ /* 0x003fe20003800000 */
.L_x_414:
[----:B------:R-:W-:Y:S05]  /*13ce0*/  BRA `(.L_x_415) ;  /* 0xffffffe800907947 */ /* 0x000fea000383ffff */
.L_x_369:
[----:B------:R-:W-:Y:S01]  /*13cf0*/  BSSY B0, `(.L_x_416) ;  /* 0x0000008000007945 */ /* 0x000fe20003800000 */
[----:B-----5:R-:W-:Y:S01]  /*13d00*/  IMAD.MOV.U32 R13, RZ, RZ, R3 ;  /* 0x000000ffff0d7224 */ /* 0x020fe200078e0003 */
[----:B------:R-:W-:Y:S01]  /*13d10*/  MOV R12, 0x1 ;  /* 0x00000001000c7802 */ /* 0x000fe20000000f00 */
[----:B------:R-:W-:Y:S02]  /*13d20*/  IMAD.MOV.U32 R11, RZ, RZ, RZ ;  /* 0x000000ffff0b7224 */ /* 0x000fe400078e00ff */
[----:B------:R-:W-:-:S07]  /*13d30*/  IMAD.MOV.U32 R15, RZ, RZ, -0x1 ;  /* 0xffffffffff0f7424 */ /* 0x000fce00078e00ff */
[----:B0-----:R-:W-:Y:S05]  /*13d40*/  WARPSYNC.COLLECTIVE R15, `(.L_x_417) ;  /* 0x000000000f087348 */ /* 0x001fea0003c00000 */
[----:B------:R1:W2:Y:S02]  /*13d50*/  SHFL.UP P6, R14, R13, R12, R11 ;  /* 0x0400000c0d0e7389 */ /* 0x0002a400000c000b */
[----:B012---:R-:W-:Y:S01]  /*13d60*/  ENDCOLLECTIVE ;  /* 0x000000000000791b */ /* 0x007fe20003800000 */
.L_x_417:
[----:B------:R-:W-:Y:S05]  /*13d70*/  BSYNC B0 ;  /* 0x0000000000007941 */ /* 0x000fea0003800000 */
.L_x_416:
[----:B------:R-:W-:Y:S01]  /*13d80*/  ISETP.NE.AND P0, PT, R8, RZ, PT ;  /* 0x000000ff0800720c */ /* 0x000fe20003f05270 */
[----:B------:R-:W-:Y:S01]  /*13d90*/  IMAD.MOV.U32 R12, RZ, RZ, 0x2 ;  /* 0x00000002ff0c7424 */ /* 0x000fe200078e00ff */
[----:B------:R-:W-:Y:S01]  /*13da0*/  MOV R15, 0xffffffff ;  /* 0xffffffff000f7802 */ /* 0x000fe20000000f00 */
[----:B------:R-:W-:Y:S01]  /*13db0*/  IMAD.MOV.U32 R11, RZ, RZ, RZ ;  /* 0x000000ffff0b7224 */ /* 0x000fe200078e00ff */
[----:B------:R-:W-:Y:S02]  /*13dc0*/  SEL R14, R14, RZ, P0 ;  /* 0x000000ff0e0e7207 */ /* 0x000fe40000000000 */
[----:B------:R-:W-:-:S03]  /*13dd0*/  ISETP.GE.U32.AND P0, PT, R8, 0x2, PT ;  /* 0x000000020800780c */ /* 0x000fc60003f06070 */
[----:B------:R-:W-:-:S10]  /*13de0*/  IMAD.IADD R13, R3, 0x1, R14 ;  /* 0x00000001030d7824 */ /* 0x000fd400078e020e */
[----:B------:R-:W-:Y:S05]  /*13df0*/  WARPSYNC.COLLECTIVE R15, `(.L_x_418) ;  /* 0x000000000f087348 */ /* 0x000fea0003c00000 */
[----:B------:R0:W1:Y:S02]  /*13e00*/  SHFL.UP P6, R14, R13, R12, R11 ;  /* 0x0400000c0d0e7389 */ /* 0x00006400000c000b */
[----:B01----:R-:W-:Y:S01]  /*13e10*/  ENDCOLLECTIVE ;  /* 0x000000000000791b */ /* 0x003fe20003800000 */
.L_x_418:
        /* <DEDUP_REMOVED lines=8> */
.L_x_419:
        /* <DEDUP_REMOVED lines=8> */
.L_x_420:
        /* <DEDUP_REMOVED lines=8> */
.L_x_421:
[----:B------:R-:W-:Y:S01]  /*13fa0*/  MOV R12, 0x1f ;  /* 0x0000001f000c7802 */ /* 0x000fe20000000f00 */
[----:B------:R-:W-:Y:S01]  /*13fb0*/  IMAD.MOV.U32 R11, RZ, RZ, 0x1f ;  /* 0x0000001fff0b7424 */ /* 0x000fe200078e00ff */
[----:B------:R-:W-:-:S05]  /*13fc0*/  SEL R2, R14, RZ, P0 ;  /* 0x000000ff0e027207 */ /* 0x000fca0000000000 */
[----:B------:R-:W-:-:S04]  /*13fd0*/  IMAD.IADD R2, R7, 0x1, R2 ;  /* 0x0000000107027824 */ /* 0x000fc800078e0202 */
[----:B------:R-:W-:-:S07]  /*13fe0*/  IMAD.MOV.U32 R13, RZ, RZ, R2 ;  /* 0x000000ffff0d7224 */ /* 0x000fce00078e0002 */
[----:B------:R-:W-:Y:S05]  /*13ff0*/  WARPSYNC.COLLECTIVE R15, `(.L_x_422) ;  /* 0x000000000f087348 */ /* 0x000fea0003c00000 */
[----:B------:R0:W1:Y:S02]  /*14000*/  SHFL.IDX P6, R14, R13, R12, R11 ;  /* 0x0000000c0d0e7389 */ /* 0x00006400000c000b */
[----:B01----:R-:W-:Y:S01]  /*14010*/  ENDCOLLECTIVE ;  /* 0x000000000000791b */ /* 0x003fe20003800000 */
.L_x_422:
[----:B------:R-:W-:Y:S05]  /*14020*/  BRA `(.L_x_423) ;  /* 0xffffffe800787947 */ /* 0x000fea000383ffff */
.L_x_371:
[----:B------:R-:W-:Y:S01]  /*14030*/  BSSY B0, `(.L_x_424) ;  /* 0x0000006000007945 */ /* 0x000fe20003800000 */
[----:B------:R-:W-:Y:S01]  /*14040*/  PLOP3.LUT P6, PT, P6, PT, PT, 0x8, 0x0 ;  /* 0x000000000000781c */ /* 0x000fe200037ce170 */
[----:B------:R-:W-:-:S12]  /*14050*/  IMAD.MOV.U32 R15, RZ, RZ, -0x1 ;  /* 0xffffffffff0f7424 */ /* 0x000fd800078e00ff */
[----:B0-----:R-:W-:Y:S05]  /*14060*/  WARPSYNC.COLLECTIVE R15, `(.L_x_425) ;  /* 0x000000000f087348 */ /* 0x001fea0003c00000 */
[----:B------:R-:W-:Y:S01]  /*14070*/  VOTE.ANY R14, PT, P6 ;  /* 0x00000000000e7806 */ /* 0x000fe200030e0100 */
[----:B0-----:R-:W-:Y:S06]  /*14080*/  ENDCOLLECTIVE ;  /* 0x000000000000791b */ /* 0x001fec0003800000 */
.L_x_425:
[----:B------:R-:W-:Y:S05]  /*14090*/  BSYNC B0 ;  /* 0x0000000000007941 */ /* 0x000fea0003800000 */
.L_x_424:
[----:B------:R-:W-:Y:S01]  /*140a0*/  IMAD.MOV.U32 R7, RZ, RZ, R14 ;  /* 0x000000ffff077224 */ /* 0x000fe200078e000e */
[----:B------:R-:W-:Y:S01]  /*140b0*/  MOV R11, 0x1f ;  /* 0x0000001f000b7802 */ /* 0x000fe20000000f00 */
[----:B------:R-:W-:Y:S02]  /*140c0*/  IMAD.MOV.U32 R13, RZ, RZ, R3 ;  /* 0x000000ffff0d7224 */ /* 0x000fe400078e0003 */
[----:B------:R-:W0:Y:S01]  /*140d0*/  POPC R5, R7 ;  /* 0x0000000700057309 */ /* 0x000e220000000000 */
[----:B------:R-:W-:Y:S02]  /*140e0*/  IMAD.MOV.U32 R15, RZ, RZ, -0x1 ;  /* 0xffffffffff0f7424 */ /* 0x000fe400078e00ff */
[----:B0-----:R-:W-:-:S07]  /*140f0*/  IMAD.MOV.U32 R12, RZ, RZ, R5 ;  /* 0x000000ffff0c7224 */ /* 0x001fce00078e0005 */
[----:B------:R-:W-:Y:S05]  /*14100*/  WARPSYNC.COLLECTIVE R15, `(.L_x_426) ;  /* 0x000000000f087348 */ /* 0x000fea0003c00000 */
[----:B------:R0:W1:Y:S02]  /*14110*/  SHFL.IDX P6, R14, R13, R12, R11 ;  /* 0x0000000c0d0e7389 */ /* 0x00006400000c000b */
[----:B01----:R-:W-:Y:S01]  /*14120*/  ENDCOLLECTIVE ;  /* 0x000000000000791b */ /* 0x003fe20003800000 */
.L_x_426:
[----:B------:R-:W-:Y:S01]  /*14130*/  IMAD.MOV.U32 R17, RZ, RZ, R14 ;  /* 0x000000ffff117224 */ /* 0x000fe200078e000e */
[----:B------:R-:W-:Y:S06]  /*14140*/  BRA `(.L_x_427) ;  /* 0xffffffe800687947 */ /* 0x000fec000383ffff */
.L_x_373:
[----:B------:R-:W-:Y:S01]  /*14150*/  BSSY B0, `(.L_x_428) ;  /* 0x0000007000007945 */ /* 0x000fe20003800000 */
[----:B------:R-:W-:Y:S02]  /*14160*/  IMAD.MOV.U32 R13, RZ, RZ, R2 ;  /* 0x000000ffff0d7224 */ /* 0x000fe400078e0002 */
[----:B------:R-:W-:Y:S02]  /*14170*/  IMAD.MOV.U32 R11, RZ, RZ, 0x1f ;  /* 0x0000001fff0b7424 */ /* 0x000fe400078e00ff */
[----:B------:R-:W-:-:S07]  /*14180*/  IMAD.MOV.U32 R15, RZ, RZ, -0x1 ;  /* 0xffffffffff0f7424 */ /* 0x000fce00078e00ff */
[----:B012---:R-:W-:Y:S05]  /*14190*/  WARPSYNC.COLLECTIVE R15, `(.L_x_429) ;  /* 0x000000000f087348 */ /* 0x007fea0003c00000 */
[----:B------:R3:W4:Y:S02]  /*141a0*/  SHFL.IDX P6, R14, R13, R12, R11 ;  /* 0x0000000c0d0e7389 */ /* 0x00072400000c000b */
[----:B01234-:R-:W-:Y:S01]  /*141b0*/  ENDCOLLECTIVE ;  /* 0x000000000000791b */ /* 0x01ffe20003800000 */
.L_x_429:
[----:B------:R-:W-:Y:S05]  /*141c0*/  BSYNC B0 ;  /* 0x0000000000007941 */ /* 0x000fea0003800000 */
.L_x_428:
[----:B------:R-:W-:Y:S05]  /*141d0*/  BRA `(.L_x_372) ;  /* 0xffffffe800607947 */ /* 0x000fea000383ffff */
.L_x_377:
[----:B0-----:R0:W1:Y:S02]  /*141e0*/  SYNCS.PHASECHK.TRANS64.TRYWAIT P0, [R0+URZ+0x38820], R3 ;  /* 0x03882003000075a7 */ /* 0x001064000800017f */
[----:B-1----:R-:W-:Y:S05]  /*141f0*/  @!P0 NANOSLEEP.SYNCS 0x989680 ;  /* 0x009896800000895d */ /* 0x002fea0003900000 */
[----:B------:R-:W1:Y:S02]  /*14200*/  @!P0 SYNCS.PHASECHK.TRANS64 P0, [R0+URZ+0x38820], R3 ;  /* 0x03882003000085a7 */ /* 0x000e64000800007f */
[----:B-1----:R-:W-:Y:S05]  /*14210*/  @!P0 BRA `(.L_x_377) ;  /* 0xfffffffc00f08947 */ /* 0x002fea000383ffff */
[----:B------:R-:W-:Y:S05]  /*14220*/  BRA `(.L_x_430) ;  /* 0xffffffec00447947 */ /* 0x000fea000383ffff */
.L_x_378:
[----:B------:R-:W1:Y:S01]  /*14230*/  S2R R2, SR_TID.X ;  /* 0x0000000000027919 */ /* 0x000e620000002100 */
[----:B------:R-:W-:Y:S01]  /*14240*/  BSSY B0, `(.L_x_431) ;  /* 0x000000a000007945 */ /* 0x000fe20003800000 */
[----:B------:R-:W-:Y:S02]  /*14250*/  IMAD.MOV.U32 R12, RZ, RZ, RZ ;  /* 0x000000ffff0c7224 */ /* 0x000fe400078e00ff */
[----:B------:R-:W-:Y:S02]  /*14260*/  IMAD.MOV.U32 R11, RZ, RZ, 0x1f ;  /* 0x0000001fff0b7424 */ /* 0x000fe400078e00ff */
[----:B------:R-:W-:Y:S01]  /*14270*/  IMAD.MOV.U32 R15, RZ, RZ, -0x1 ;  /* 0xffffffffff0f7424 */ /* 0x000fe200078e00ff */
[----:B-1----:R-:W-:-:S04]  /*14280*/  SHF.R.U32.HI R2, RZ, 0x5, R2 ;  /* 0x00000005ff027819 */ /* 0x002fc80000011602 */
[----:B------:R-:W-:-:S04]  /*14290*/  LOP3.LUT R2, R2, 0x3, RZ, 0xc0, !PT ;  /* 0x0000000302027812 */ /* 0x000fc800078ec0ff */
[----:B------:R-:W-:-:S07]  /*142a0*/  MOV R13, R2 ;  /* 0x00000002000d7202 */ /* 0x000fce0000000f00 */
[----:B0-----:R-:W-:Y:S05]  /*142b0*/  WARPSYNC.COLLECTIVE R15, `(.L_x_432) ;  /* 0x000000000f087348 */ /* 0x001fea0003c00000 */
[----:B------:R1:W2:Y:S02]  /*142c0*/  SHFL.IDX P6, R14, R13, R12, R11 ;  /* 0x0000000c0d0e7389 */ /* 0x0002a400000c000b */
[----:B012---:R-:W-:Y:S01]  /*142d0*/  ENDCOLLECTIVE ;  /* 0x000000000000791b */ /* 0x007fe20003800000 */
.L_x_432:
[----:B------:R-:W-:Y:S05]  /*142e0*/  BSYNC B0 ;  /* 0x0000000000007941 */ /* 0x000fea0003800000 */
.L_x_431:
[----:B------:R-:W-:Y:S05]  /*142f0*/  BRA `(.L_x_433) ;  /* 0xffffffec002c7947 */ /* 0x000fea000383ffff */
.L_x_381:
[----:B------:R-:W-:Y:S01]  /*14300*/  BSSY B1, `(.L_x_434) ;  /* 0x0000006000017945 */ /* 0x000fe20003800000 */
[----:B------:R-:W-:-:S07]  /*14310*/  IMAD.MOV.U32 R15, RZ, RZ, -0x1 ;  /* 0xffffffffff0f7424 */ /* 0x000fce00078e00ff */
[----:B01----:R-:W-:Y:S05]  /*14320*/  WARPSYNC.COLLECTIVE R15, `(.L_x_435) ;  /* 0x000000000f0c7348 */ /* 0x003fea0003c00000 */
[----:B------:R-:W-:Y:S02]  /*14330*/  ELECT P6, UR62, PT ;  /* 0x00000000003e782f */ /* 0x000fe400038c0000 */
[----:B------:R-:W-:Y:S01]  /*14340*/  MOV R14, UR62 ;  /* 0x0000003e000e7c02 */ /* 0x000fe20008000f00 */
[----:B01----:R-:W-:Y:S10]  /*14350*/  ENDCOLLECTIVE ;  /* 0x000000000000791b */ /* 0x003ff40003800000 */
.L_x_435:
[----:B------:R-:W-:Y:S05]  /*14360*/  BSYNC B1 ;  /* 0x0000000000017941 */ /* 0x000fea0003800000 */
.L_x_434:
[----:B------:R-:W-:Y:S05]  /*14370*/  BRA `(.L_x_436) ;  /* 0xffffffec00247947 */ /* 0x000fea000383ffff */
.L_x_383:
[----:B0-----:R0:W1:Y:S02]  /*14380*/  SYNCS.PHASECHK.TRANS64.TRYWAIT P0, [R6+URZ], R5 ;  /* 0x00000005060075a7 */ /* 0x001064000800017f */
[----:B-1----:R-:W-:Y:S05]  /*14390*/  @!P0 NANOSLEEP.SYNCS 0x989680 ;  /* 0x009896800000895d */ /* 0x002fea0003900000 */
[----:B------:R-:W1:Y:S02]  /*143a0*/  @!P0 SYNCS.PHASECHK.TRANS64 P0, [R6+URZ], R5 ;  /* 0x00000005060085a7 */ /* 0x000e64000800007f */
[----:B-1----:R-:W-:Y:S05]  /*143b0*/  @!P0 BRA `(.L_x_383) ;  /* 0xfffffffc00f08947 */ /* 0x002fea000383ffff */
[----:B------:R-:W-:Y:S05]  /*143c0*/  BRA `(.L_x_437) ;  /* 0xffffffec00687947 */ /* 0x000fea000383ffff */
.L_x_384:
[----:B-1----:R1:W2:Y:S02]  /*143d0*/  SYNCS.PHASECHK.TRANS64.TRYWAIT P0, [R7+URZ], R2 ;  /* 0x00000002070075a7 */ /* 0x0022a4000800017f */
[----:B--2---:R-:W-:Y:S05]  /*143e0*/  @!P0 NANOSLEEP.SYNCS 0x989680 ;  /* 0x009896800000895d */ /* 0x004fea0003900000 */
[----:B------:R-:W2:Y:S02]  /*143f0*/  @!P0 SYNCS.PHASECHK.TRANS64 P0, [R7+URZ], R2 ;  /* 0x00000002070085a7 */ /* 0x000ea4000800007f */
[----:B--2---:R-:W-:Y:S05]  /*14400*/  @!P0 BRA `(.L_x_384) ;  /* 0xfffffffc00f08947 */ /* 0x004fea000383ffff */
[----:B------:R-:W-:Y:S05]  /*14410*/  BRA `(.L_x_438) ;  /* 0xffffffec005c7947 */ /* 0x000fea000383ffff */
.L_x_386:
[----:B--2---:R2:W3:Y:S02]  /*14420*/  SYNCS.PHASECHK.TRANS64.TRYWAIT P0, [R4+URZ], R5 ;  /* 0x00000005040075a7 */ /* 0x0044e4000800017f */
[----:B---3--:R-:W-:Y:S05]  /*14430*/  @!P0 NANOSLEEP.SYNCS 0x989680 ;  /* 0x009896800000895d */ /* 0x008fea0003900000 */
[----:B------:R-:W3:Y:S02]  /*14440*/  @!P0 SYNCS.PHASECHK.TRANS64 P0, [R4+URZ], R5 ;  /* 0x00000005040085a7 */ /* 0x000ee4000800007f */
[----:B---3--:R-:W-:Y:S05]  /*14450*/  @!P0 BRA `(.L_x_386) ;  /* 0xfffffffc00f08947 */ /* 0x008fea000383ffff */
[----:B------:R-:W-:Y:S05]  /*14460*/  BRA `(.L_x_439) ;  /* 0xffffffec00647947 */ /* 0x000fea000383ffff */
.L_x_440:
        /* <DEDUP_REMOVED lines=9> */
.L_x_12748:


//--------------------- .text._ZN7cutlass13device_kernelIN5flash11enable_sm90INS1_16FlashAttnFwdSm90INS1_25CollectiveMainloopFwdSm90ILi2EN4cute5tupleIJNS5_1CILi1EEES8_S8_EEENS6_IJNS7_ILi128EEENS7_ILi80EEENS7_ILi256EEEEEELi256ENS_6half_tEfNS_4arch4Sm90ELb0ELb0ELb1ELb1ELb0ELb1ELb0ELb1ELb1ELb0ELb0ELb0EEENS1_21CollectiveEpilogueFwdINS6_IJSA_SC_SB_EEES9_SE_SG_Li256ELb1ELb0ELb0ELb0EEENS1_36VarlenDynamicPersistentTileSchedulerILi128ELi80ELi256ELi32ELb0ELb0ELb1ELb0ELb1ELb1EEEEEEEEEvNT_6ParamsE --------------------------
	.section	.text._ZN7cutlass13device_kernelIN5flash11enable_sm90INS1_16FlashAttnFwdSm90INS1_25CollectiveMainloopFwdSm90ILi2EN4cute5tupleIJNS5_1CILi1EEES8_S8_EEENS6_IJNS7_ILi128EEENS7_ILi80EEENS7_ILi256EEEEEELi256ENS_6half_tEfNS_4arch4Sm90ELb0ELb0ELb1ELb1ELb0ELb1ELb0ELb1ELb1ELb0ELb0ELb0EEENS1_21CollectiveEpilogueFwdINS6_IJSA_SC_SB_EEES9_SE_SG_Li256ELb1ELb0ELb0ELb0EEENS1_36VarlenDynamicPersistentTileSchedulerILi128ELi80ELi256ELi32ELb0ELb0ELb1ELb0ELb1ELb1EEEEEEEEEvNT_6ParamsE,"ax",@progbits
	.align	128
.text._ZN7cutlass13device_kernelIN5flash11enable_sm90INS1_16FlashAttnFwdSm90INS1_25CollectiveMainloopFwdSm90ILi2EN4cute5tupleIJNS5_1CILi1EEES8_S8_EEENS6_IJNS7_ILi128EEENS7_ILi80EEENS7_ILi256EEEEEELi256ENS_6half_tEfNS_4arch4Sm90ELb0ELb0ELb1ELb1ELb0ELb1ELb0ELb1ELb1ELb0ELb0ELb0EEENS1_21CollectiveEpilogueFwdINS6_IJSA_SC_SB_EEES9_SE_SG_Li256ELb1ELb0ELb0ELb0EEENS1_36VarlenDynamicPersistentTileSchedulerILi128ELi80ELi256ELi32ELb0ELb0ELb1ELb0ELb1ELb1EEEEEEEEEvNT_6ParamsE:
        .type           _ZN7cutlass13device_kernelIN5flash11enable_sm90INS1_16FlashAttnFwdSm90INS1_25CollectiveMainloopFwdSm90ILi2EN4cute5tupleIJNS5_1CILi1EEES8_S8_EEENS6_IJNS7_ILi128EEENS7_ILi80EEENS7_ILi256EEEEEELi256ENS_6half_tEfNS_4arch4Sm90ELb0ELb0ELb1ELb1ELb0ELb1ELb0ELb1ELb1ELb0ELb0ELb0EEENS1_21CollectiveEpilogueFwdINS6_IJSA_SC_SB_EEES9_SE_SG_Li256ELb1ELb0ELb0ELb0EEENS1_36VarlenDynamicPersistentTileSchedulerILi128ELi80ELi256ELi32ELb0ELb0ELb1ELb0ELb1ELb1EEEEEEEEEvNT_6ParamsE,@function
        .size           _ZN7cutlass13device_kernelIN5flash11enable_sm90INS1_16FlashAttnFwdSm90INS1_25CollectiveMainloopFwdSm90ILi2EN4cute5tupleIJNS5_1CILi1EEES8_S8_EEENS6_IJNS7_ILi128EEENS7_ILi80EEENS7_ILi256EEEEEELi256ENS_6half_tEfNS_4arch4Sm90ELb0ELb0ELb1ELb1ELb0ELb1ELb0ELb1ELb1ELb0ELb0ELb0EEENS1_21CollectiveEpilogueFwdINS6_IJSA_SC_SB_EEES9_SE_SG_Li256ELb1ELb0ELb0ELb0EEENS1_36VarlenDynamicPersistentTileSchedulerILi128ELi80ELi256ELi32ELb0ELb0ELb1ELb0ELb1ELb1EEEEEEEEEvNT_6ParamsE,(.L_x_12749 - _ZN7cutlass13device_kernelIN5flash11enable_sm90INS1_16FlashAttnFwdSm90INS1_25CollectiveMainloopFwdSm90ILi2EN4cute5tupleIJNS5_1CILi1EEES8_S8_EEENS6_IJNS7_ILi128EEENS7_ILi80EEENS7_ILi256EEEEEELi256ENS_6half_tEfNS_4arch4Sm90ELb0ELb0ELb1ELb1ELb0ELb1ELb0ELb1ELb1ELb0ELb0ELb0EEENS1_21CollectiveEpilogueFwdINS6_IJSA_SC_SB_EEES9_SE_SG_Li256ELb1ELb0ELb0ELb0EEENS1_36VarlenDynamicPersistentTileSchedulerILi128ELi80ELi256ELi32ELb0ELb0ELb1ELb0ELb1ELb1EEEEEEEEEvNT_6ParamsE)
        .other          _ZN7cutlass13device_kernelIN5flash11enable_sm90INS1_16FlashAttnFwdSm90INS1_25CollectiveMainloopFwdSm90ILi2EN4cute5tupleIJNS5_1CILi1EEES8_S8_EEENS6_IJNS7_ILi128EEENS7_ILi80EEENS7_ILi256EEEEEELi256ENS_6half_tEfNS_4arch4Sm90ELb0ELb0ELb1ELb1ELb0ELb1ELb0ELb1ELb1ELb0ELb0ELb0EEENS1_21CollectiveEpilogueFwdINS6_IJSA_SC_SB_EEES9_SE_SG_Li256ELb1ELb0ELb0ELb0EEENS1_36VarlenDynamicPersistentTileSchedulerILi128ELi80ELi256ELi32ELb0ELb0ELb1ELb0ELb1ELb1EEEEEEEEEvNT_6ParamsE,@"STO_CUDA_ENTRY STV_DEFAULT"
_ZN7cutlass13device_kernelIN5flash11enable_sm90INS1_16FlashAttnFwdSm90INS1_25CollectiveMainloopFwdSm90ILi2EN4cute5tupleIJNS5_1CILi1EEES8_S8_EEENS6_IJNS7_ILi128EEENS7_ILi80EEENS7_ILi256EEEEEELi256ENS_6half_tEfNS_4arch4Sm90ELb0ELb0ELb1ELb1ELb0ELb1ELb0ELb1ELb1ELb0ELb0ELb0EEENS1_21CollectiveEpilogueFwdINS6_IJSA_SC_SB_EEES9_SE_SG_Li256ELb1ELb0ELb0ELb0EEENS1_36VarlenDynamicPersistentTileSchedulerILi128ELi80ELi256ELi32ELb0ELb0ELb1ELb0ELb1ELb1EEEEEEEEEvNT_6ParamsE:
        /* <DEDUP_REMOVED lines=14> */
[----:B------:R-:W-:Y:S02]  /*00e0*/  UIADD3 UR12, UP3, UR4, 0x570, URZ ;  /* 0x00000570040c7890 */ /* 0x000fe4000ff7e03f */
[----:B------:R-:W-:-:S02]  /*00f0*/  UIADD3 UR4, UP4, UR4, 0x670, URZ ;  /* 0x0000067004047890 */ /* 0x000fc4000ff9e03f */
[----:B------:R-:W-:Y:S02]  /*0100*/  UIADD3.X UR7, URZ, UR5, URZ, UP0, !UPT ;  /* 0x000000053f077290 */ /* 0x000fe400087fe43f */
[----:B------:R-:W-:Y:S02]  /*0110*/  UIADD3.X UR9, URZ, UR5, URZ, UP1, !UPT ;  /* 0x000000053f097290 */ /* 0x000fe40008ffe43f */
[----:B------:R-:W-:Y:S02]  /*0120*/  UIADD3.X UR11, URZ, UR5, URZ, UP2, !UPT ;  /* 0x000000053f0b7290 */ /* 0x000fe400097fe43f */
[----:B------:R-:W-:Y:S02]  /*0130*/  UIADD3.X UR13, URZ, UR5, URZ, UP3, !UPT ;  /* 0x000000053f0d7290 */ /* 0x000fe40009ffe43f */
[----:B------:R-:W-:Y:S01]  /*0140*/  UIADD3.X UR5, URZ, UR5, URZ, UP4, !UPT ;  /* 0x000000053f057290 */ /* 0x000fe2000a7fe43f */
[----:B------:R0:W-:Y:S02]  /*0150*/  UTMACCTL.PF [UR6] ;  /* 0x00000000060079b9 */ /* 0x0001e40008040000 */
[----:B------:R0:W-:Y:S02]  /*0160*/  UTMACCTL.PF [UR8] ;  /* 0x00000000080079b9 */ /* 0x0001e40008040000 */
[----:B------:R0:W-:Y:S02]  /*0170*/  UTMACCTL.PF [UR10] ;  /* 0x000000000a0079b9 */ /* 0x0001e40008040000 */
[----:B------:R0:W-:Y:S02]  /*0180*/  UTMACCTL.PF [UR12] ;  /* 0x000000000c0079b9 */ /* 0x0001e40008040000 */
[----:B------:R0:W-:Y:S02]  /*0190*/  UTMACCTL.PF [UR4] ;  /* 0x00000000040079b9 */ /* 0x0001e40008040000 */
[----:B0-----:R-:W-:Y:S01]  /*01a0*/  NOP ;  /* 0x0000000000007918 */ /* 0x001fe20000000000 */
.L_x_442:
[----:B------:R-:W-:Y:S05]  /*01b0*/  BSYNC B0 ;  /* 0x0000000000007941 */ /* 0x000fea0003800000 */
.L_x_441:
        /* <DEDUP_REMOVED lines=41> */
.L_x_443:
        /* <DEDUP_REMOVED lines=22> */
.L_x_444:
        /* <DEDUP_REMOVED lines=18> */
.L_x_445:
        /* <DEDUP_REMOVED lines=22> */
.L_x_446:
        /* <DEDUP_REMOVED lines=22> */
.L_x_447:
[----:B------:R-:W-:Y:S01]  /*0990*/  PLOP3.LUT P0, PT, PT, PT, UP0, 0x80, 0x0 ;  /* 0x000000000000781c */ /* 0x000fe20003f0f008 */
[----:B------:R-:W-:Y:S01]  /*09a0*/  UMOV UR60, 0x1 ;  /* 0x00000001003c7882 */ /* 0x000fe20000000000 */
[----:B------:R-:W-:Y:S01]  /*09b0*/  NOP ;  /* 0x0000000000007918 */ /* 0x000fe20000000000 */
[----:B------:R-:W-:Y:S01]  /*09c0*/  USEL UR60, UR60, 0x2, !UP0 ;  /* 0x000000023c3c7887 */ /* 0x000fe2000c000000 */
[----:B------:R-:W-:Y:S01]  /*09d0*/  BSSY B7, `(.L_x_448) ;  /* 0x0002553000077945 */ /* 0x000fe20003800000 */
[----:B012-4-:R-:W-:Y:S08]  /*09e0*/  BAR.SYNC.DEFER_BLOCKING 0x0 ;  /* 0x0000000000007b1d */ /* 0x017ff00000010000 */
[----:B------:R-:W-:Y:S05]  /*09f0*/  @!P0 BRA `(.L_x_449) ;  /* 0x000001f000088947 */ /* 0x000fea0003800000 */
.L_x_450:
[----:B------:R-:W-:-:S08]  /*0a00*/  NOP ;  /* 0x0000000000007918 */ /* 0x000fd00000000000 */
[----:B------:R-:W0:Y:S02]  /*0a10*/  USETMAXREG.TRY_ALLOC.CTAPOOL UP0, 0xf0 ;  /* 0x000000f0000079c8 */ /* 0x000e240008000600 */
[----:B0-----:R-:W-:-:S13]  /*0a20*/  PLOP3.LUT P0, PT, PT, PT, UP0, 0x80, 0x0 ;  /* 0x000000000000781c */ /* 0x001fda0003f0f008 */
[----:B------:R-:W-:Y:S05]  /*0a30*/  @!P0 BRA `(.L_x_450) ;  /* 0xfffffffc00f08947 */ /* 0x000fea000383ffff */
[----:B------:R-:W0:Y:S08]  /*0a40*/  S2UR UR5, SR_CgaCtaId ;  /* 0x00000000000579c3 */ /* 0x000e300000008800 */
[----:B------:R-:W-:Y:S06]  /*0a50*/  BAR.ARV 0x8, 0x120 ;  /* 0x0204800000007b1d */ /* 0x000fec0000002000 */
[----:B------:R-:W-:-:S02]  /*0a60*/  UMOV UR4, 0x400 ;  /* 0x0000040000047882 */ /* 0x000fc40000000000 */
[----:B------:R-:W-:Y:S01]  /*0a70*/  BAR.SYNC.DEFER_BLOCKING 0x5, 0x120 ;  /* 0x0144800000007b1d */ /* 0x000fe20000010000 */
[----:B0-----:R-:W-:-:S06]  /*0a80*/  ULEA UR4, UR5, UR4, 0x18 ;  /* 0x0000000405047291 */ /* 0x001fcc000f8ec03f */
[----:B------:R-:W-:Y:S01]  /*0a90*/  IMAD.U32 R16, RZ, RZ, UR4 ;  /* 0x00000004ff107e24 */ /* 0x000fe2000f8e00ff */
[----:B------:R-:W-:-:S04]  /*0aa0*/  ULDC UR4, c[0x0][0xc14] ;  /* 0x0003050000047ab9 */ /* 0x000fc80000000800 */
[----:B------:R-:W0:Y:S01]  /*0ab0*/  LDS.128 R148, [R16+0x388d0] ;  /* 0x0388d00010947984 */ /* 0x000e220000000c00 */
[----:B------:R-:W-:Y:S06]  /*0ac0*/  BAR.ARV 0x4, 0x120 ;  /* 0x0104800000007b1d */ /* 0x000fec0000002000 */
[----:B0-----:R-:W-:-:S13]  /*0ad0*/  ISETP.GE.AND P0, PT, R151, UR4, PT ;  /* 0x0000000497007c0c */ /* 0x001fda000bf06270 */
[----:B------:R-:W-:Y:S05]  /*0ae0*/  @P0 BRA `(.L_x_451) ;  /* 0x0000025400040947 */ /* 0x000fea0003800000 */
[----:B------:R-:W-:Y:S01]  /*0af0*/  IADD3 R220, R4, -0x80, RZ ;  /* 0xffffff8004dc7810 */ /* 0x000fe20007ffe0ff */
[----:B------:R-:W-:Y:S01]  /*0b00*/  ULOP3.LUT UR5, UR60, 0x1, URZ, 0xfc, !UPT ;  /* 0x000000013c057892 */ /* 0x000fe2000f8efc3f */
[----:B------:R-:W-:Y:S01]  /*0b10*/  R2UR UR4, R16 ;  /* 0x00000000100472ca */ /* 0x000fe200000e0000 */
[----:B------:R-:W-:Y:S01]  /*0b20*/  IMAD.MOV.U32 R219, RZ, RZ, RZ ;  /* 0x000000ffffdb7224 */ /* 0x000fe200078e00ff */
[----:B------:R-:W-:Y:S01]  /*0b30*/  SHF.R.S32.HI R3, RZ, 0x1f, R220 ;  /* 0x0000001fff037819 */ /* 0x000fe200000114dc */
[----:B------:R-:W-:Y:S01]  /*0b40*/  IMAD.MOV.U32 R221, RZ, RZ, RZ ;  /* 0x000000ffffdd7224 */ /* 0x000fe200078e00ff */
[----:B------:R-:W-:Y:S02]  /*0b50*/  MOV R17, RZ ;  /* 0x000000ff00117202 */ /* 0x000fe40000000f00 */
[CC--:B------:R-:W-:Y:S02]  /*0b60*/  LEA.HI R0, R3.reuse, R220.reuse, RZ, 0x7 ;  /* 0x000000dc03007211 */ /* 0x0c0fe400078f38ff */
[----:B------:R-:W-:-:S02]  /*0b70*/  LEA.HI R2, R3, R220, RZ, 0x4 ;  /* 0x000000dc03027211 */ /* 0x000fc400078f20ff */
[----:B------:R-:W-:Y:S02]  /*0b80*/  LOP3.LUT R5, R0, 0xffffff80, RZ, 0xc0, !PT ;  /* 0xffffff8000057812 */ /* 0x000fe400078ec0ff */
[----:B------:R-:W-:Y:S01]  /*0b90*/  SHF.R.S32.HI R7, RZ, 0x4, R2 ;  /* 0x00000004ff077819 */ /* 0x000fe20000011402 */
[----:B------:R-:W-:Y:S01]  /*0ba0*/  UIADD3 UR4, UR4, 0x14400, URZ ;  /* 0x0001440004047890 */ /* 0x000fe2000fffe03f */
[----:B------:R-:W-:Y:S01]  /*0bb0*/  LEA.HI R4, R3, R220, RZ, 0x5 ;  /* 0x000000dc03047211 */ /* 0x000fe200078f28ff */
[----:B------:R-:W-:Y:S01]  /*0bc0*/  IMAD.IADD R11, R220, 0x1, -R5 ;  /* 0x00000001dc0b7824 */ /* 0x000fe200078e0a05 */
[C---:B------:R-:W-:Y:S02]  /*0bd0*/  LOP3.LUT R5, R2.reuse, 0x3fffff0, RZ, 0xc0, !PT ;  /* 0x03fffff002057812 */ /* 0x040fe400078ec0ff */
[----:B------:R-:W-:Y:S01]  /*0be0*/  LEA.HI R2, R2, R7, RZ, 0x1 ;  /* 0x0000000702027211 */ /* 0x000fe200078f08ff */
[----:B------:R-:W-:Y:S01]  /*0bf0*/  IMAD.SHL.U32 R4, R4, 0x20, RZ ;  /* 0x0000002004047824 */ /* 0x000fe200078e00ff */
[----:B------:R-:W-:Y:S01]  /*0c00*/  SHF.R.S32.HI R6, RZ, 0x1f, R11 ;  /* 0x0000001fff067819 */ /* 0x000fe2000001140b */
[----:B------:R-:W-:Y:S01]  /*0c10*/  STL [R1+0x6c], R11 ;  /* 0x00006c0b01007387 */ /* 0x000fe20000100800 */
[----:B------:R-:W-:-:S02]  /*0c20*/  SHF.R.S32.HI R10, RZ, 0x7, R0 ;  /* 0x00000007ff0a7819 */ /* 0x000fc40000011400 */
[CC--:B------:R-:W-:Y:S02]  /*0c30*/  LEA.HI R8, R6.reuse, R11.reuse, RZ, 0x2 ;  /* 0x0000000b06087211 */ /* 0x0c0fe400078f10ff */
[----:B------:R-:W-:Y:S01]  /*0c40*/  LEA.HI R6, R6, R11, RZ, 0x5 ;  /* 0x0000000b06067211 */ /* 0x000fe200078f28ff */
[----:B------:R-:W-:Y:S01]  /*0c50*/  STL [R1+0x90], R10 ;  /* 0x0000900a01007387 */ /* 0x000fe20000100800 */
[--C-:B------:R-:W-:Y:S02]  /*0c60*/  SHF.R.S32.HI R9, RZ, 0x2, R8.reuse ;  /* 0x00000002ff097819 */ /* 0x100fe40000011408 */
[----:B------:R-:W-:Y:S02]  /*0c70*/  SHF.R.S32.HI R8, RZ, 0x1f, R8 ;  /* 0x0000001fff087819 */ /* 0x000fe40000011408 */
[----:B------:R-:W-:Y:S02]  /*0c80*/  LOP3.LUT R2, R2, 0x1ffffffe, RZ, 0xc0, !PT ;  /* 0x1ffffffe02027812 */ /* 0x000fe400078ec0ff */
[----:B------:R-:W-:-:S02]  /*0c90*/  LEA.HI R8, R8, R9, RZ, 0x3 ;  /* 0x0000000908087211 */ /* 0x000fc400078f18ff */
[----:B------:R-:W-:Y:S01]  /*0ca0*/  LEA.HI R0, R0, R10, RZ, 0x1 ;  /* 0x0000000a00007211 */ /* 0x000fe200078f08ff */
[----:B------:R-:W-:Y:S01]  /*0cb0*/  IMAD.IADD R2, R7, 0x1, -R2 ;  /* 0x0000000107027824 */ /* 0x000fe200078e0a02 */
[----:B------:R-:W-:Y:S02]  /*0cc0*/  LOP3.LUT R8, R8, 0xfffffff8, RZ, 0xc0, !PT ;  /* 0xfffffff808087812 */ /* 0x000fe400078ec0ff */
[----:B------:R-:W-:Y:S02]  /*0cd0*/  LEA.HI R18, R3, R220, RZ, 0x3 ;  /* 0x000000dc03127211 */ /* 0x000fe400078f18ff */
[----:B------:R-:W-:Y:S02]  /*0ce0*/  LOP3.LUT R4, R4, 0xfffffc00, RZ, 0xc0, !PT ;  /* 0xfffffc0004047812 */ /* 0x000fe400078ec0ff */
[----:B------:R-:W-:Y:S02]  /*0cf0*/  IADD3 R5, R220, -R5, RZ ;  /* 0x80000005dc057210 */ /* 0x000fe40007ffe0ff */
[----:B------:R-:W-:-:S02]  /*0d00*/  IADD3 R9, R9, -R8, RZ ;  /* 0x8000000809097210 */ /* 0x000fc40007ffe0ff */
[----:B------:R-:W-:Y:S01]  /*0d10*/  SHF.R.S32.HI R6, RZ, 0x5, R6 ;  /* 0x00000005ff067819 */ /* 0x000fe20000011406 */
[----:B------:R-:W-:Y:S01]  /*0d20*/  IMAD R5, R5, 0x40, R4 ;  /* 0x0000004005057824 */ /* 0x000fe200078e0204 */
[----:B------:R-:W-:Y:S02]  /*0d30*/  LOP3.LUT R0, R0, 0x3fffffe, RZ, 0xc0, !PT ;  /* 0x03fffffe00007812 */ /* 0x000fe400078ec0ff */
[----:B------:R-:W-:Y:S01]  /*0d40*/  LOP3.LUT R7, R18, 0xfffffff8, RZ, 0xc0, !PT ;  /* 0xfffffff812077812 */ /* 0x000fe200078ec0ff */
[----:B------:R-:W-:Y:S01]  /*0d50*/  IMAD R9, R6, 0x10, R9 ;  /* 0x0000001006097824 */ /* 0x000fe200078e0209 */
[----:B------:R-:W-:Y:S01]  /*0d60*/  IADD3 R0, R10, -R0, RZ ;  /* 0x800000000a007210 */ /* 0x000fe20007ffe0ff */
[----:B------:R-:W-:Y:S01]  /*0d70*/  IMAD R2, R2, 0x8, R5 ;  /* 0x0000000802027824 */ /* 0x000fe200078e0205 */
[----:B------:R-:W-:Y:S02]  /*0d80*/  SHF.R.S32.HI R18, RZ, 0x3, R18 ;  /* 0x00000003ff127819 */ /* 0x000fe40000011412 */
[----:B------:R-:W-:Y:S01]  /*0d90*/  LEA.HI R3, R3, R220, RZ, 0x6 ;  /* 0x000000dc03037211 */ /* 0x000fe200078f30ff */
[----:B------:R-:W-:Y:S01]  /*0da0*/  IMAD.IADD R220, R220, 0x1, -R7 ;  /* 0x00000001dcdc7824 */ /* 0x000fe200078e0a07 */
[----:B------:R-:W-:Y:S01]  /*0db0*/  LEA R0, R0, R9, 0x6 ;  /* 0x0000000900007211 */ /* 0x000fe200078e30ff */
[----:B------:R-:W-:Y:S01]  /*0dc0*/  VIADD R217, R18, 0x20 ;  /* 0x0000002012d97836 */ /* 0x000fe20000000000 */
[----:B------:R0:W-:Y:S01]  /*0dd0*/  STL [R1+0x98], R2 ;  /* 0x0000980201007387 */ /* 0x0001e20000100800 */
[----:B------:R-:W-:Y:S01]  /*0de0*/  IMAD.SHL.U32 R22, R220, 0x4, RZ ;  /* 0x00000004dc167824 */ /* 0x000fe200078e00ff */
[C---:B------:R-:W-:Y:S01]  /*0df0*/  IADD3 R218, R18.reuse, 0x40, RZ ;  /* 0x0000004012da7810 */ /* 0x040fe20007ffe0ff */
[----:B------:R-:W-:Y:S01]  /*0e00*/  VIADD R5, R18, 0x60 ;  /* 0x0000006012057836 */ /* 0x000fe20000000000 */
[----:B------:R1:W-:Y:S01]  /*0e10*/  STL [R1+0x94], R0 ;  /* 0x0000940001007387 */ /* 0x0003e20000100800 */
[----:B------:R-:W-:Y:S01]  /*0e20*/  IMAD.SHL.U32 R3, R3, 0x8, RZ ;  /* 0x0000000803037824 */ /* 0x000fe200078e00ff */
[----:B------:R-:W-:Y:S01]  /*0e30*/  IADD3 R214, R22, 0x40, RZ ;  /* 0x0000004016d67810 */ /* 0x000fe20007ffe0ff */
[----:B------:R-:W-:Y:S01]  /*0e40*/  IMAD.SHL.U32 R231, R18, 0x40, RZ ;  /* 0x0000004012e77824 */ /* 0x000fe200078e00ff */
[----:B------:R-:W-:Y:S01]  /*0e50*/  SHF.R.S32.HI R4, RZ, 0x1f, R5 ;  /* 0x0000001fff047819 */ /* 0x000fe20000011405 */
[----:B------:R2:W-:Y:S01]  /*0e60*/  STL [R1+0x70], R5 ;  /* 0x0000700501007387 */ /* 0x0005e20000100800 */
[----:B0-----:R-:W-:Y:S01]  /*0e70*/  IMAD.SHL.U32 R2, R5, 0x40, RZ ;  /* 0x0000004005027824 */ /* 0x001fe200078e00ff */
[----:B------:R-:W-:Y:S01]  /*0e80*/  LOP3.LUT R234, R3, 0xfffffe00, RZ, 0xc0, !PT ;  /* 0xfffffe0003ea7812 */ /* 0x000fe200078ec0ff */
[----:B------:R-:W-:Y:S01]  /*0e90*/  IMAD.IADD R213, R22, 0x1, R214 ;  /* 0x0000000116d57824 */ /* 0x000fe200078e02d6 */
[----:B------:R-:W-:Y:S01]  /*0ea0*/  SHF.R.S32.HI R3, RZ, 0x1f, R218 ;  /* 0x0000001fff037819 */ /* 0x000fe200000114da */
[----:B------:R-:W-:Y:S01]  /*0eb0*/  IMAD.SHL.U32 R225, R218, 0x40, RZ ;  /* 0x00000040dae17824 */ /* 0x000fe200078e00ff */
[----:B-1----:R-:W-:Y:S01]  /*0ec0*/  SHF.R.S32.HI R0, RZ, 0x1f, R217 ;  /* 0x0000001fff007819 */ /* 0x002fe200000114d9 */
[----:B------:R-:W-:Y:S01]  /*0ed0*/  IMAD.SHL.U32 R212, R220, 0x8, RZ ;  /* 0x00000008dcd47824 */ /* 0x000fe200078e00ff */
[----:B------:R-:W-:Y:S01]  /*0ee0*/  LEA.HI R4, R4, R5, RZ, 0x3 ;  /* 0x0000000504047211 */ /* 0x000fe200078f18ff */
[----:B------:R-:W-:Y:S01]  /*0ef0*/  VIADD R215, R22, 0x20 ;  /* 0x0000002016d77836 */ /* 0x000fe20000000000 */
[----:B------:R-:W-:Y:S01]  /*0f00*/  LEA.HI R0, R0, R217, RZ, 0x3 ;  /* 0x000000d900007211 */ /* 0x000fe200078f18ff */
[----:B------:R-:W-:Y:S01]  /*0f10*/  VIADD R216, R22, 0x60 ;  /* 0x0000006016d87836 */ /* 0x000fe20000000000 */
[----:B--2---:R-:W-:Y:S01]  /*0f20*/  LOP3.LUT R5, R2, 0x1c0, RZ, 0xc0, !PT ;  /* 0x000001c002057812 */ /* 0x004fe200078ec0ff */
[----:B------:R-:W-:Y:S01]  /*0f30*/  IMAD.SHL.U32 R4, R4, 0x40, RZ ;  /* 0x0000004004047824 */ /* 0x000fe200078e00ff */
[----:B------:R-:W-:Y:S01]  /*0f40*/  SHF.R.S32.HI R2, RZ, 0x1f, R213 ;  /* 0x0000001fff027819 */ /* 0x000fe200000114d5 */
[----:B------:R-:W-:Y:S01]  /*0f50*/  IMAD.SHL.U32 R0, R0, 0x40, RZ ;  /* 0x0000004000007824 */ /* 0x000fe200078e00ff */
[----:B------:R-:W-:Y:S01]  /*0f60*/  LEA.HI R3, R3, R218, RZ, 0x3 ;  /* 0x000000da03037211 */ /* 0x000fe200078f18ff */
[----:B------:R0:W-:Y:S01]  /*0f70*/  STL [R1+0x74], R5 ;  /* 0x0000740501007387 */ /* 0x0001e20000100800 */
[----:B------:R-:W-:Y:S01]  /*0f80*/  SHF.L.U32 R226, R217, 0x6, RZ ;  /* 0x00000006d9e27819 */ /* 0x000fe200000006ff */
[----:B------:R-:W-:Y:S01]  /*0f90*/  VIADD R223, R212, 0xc0 ;  /* 0x000000c0d4df7836 */ /* 0x000fe20000000000 */
[----:B------:R-:W-:-:S02]  /*0fa0*/  LOP3.LUT R230, R0, 0xfffffe00, RZ, 0xc0, !PT ;  /* 0xfffffe0000e67812 */ /* 0x000fc400078ec0ff */
[-C--:B------:R-:W-:Y:S02]  /*0fb0*/  LEA.HI R0, R2, R213.reuse, RZ, 0x6 ;  /* 0x000000d502007211 */ /* 0x080fe400078f30ff */
[----:B------:R-:W-:Y:S02]  /*0fc0*/  SHF.L.U32 R3, R3, 0x6, RZ ;  /* 0x0000000603037819 */ /* 0x000fe400000006ff */
[----:B------:R-:W-:Y:S01]  /*0fd0*/  LOP3.LUT R231, R231, 0x1c0, RZ, 0xc0, !PT ;  /* 0x000001c0e7e77812 */ /* 0x000fe200078ec0ff */
[----:B------:R-:W-:Y:S01]  /*0fe0*/  IMAD.SHL.U32 R0, R0, 0x80, RZ ;  /* 0x0000008000007824 */ /* 0x000fe200078e00ff */
[----:B------:R-:W-:Y:S02]  /*0ff0*/  LEA.HI R2, R2, R213, RZ, 0x3 ;  /* 0x000000d502027211 */ /* 0x000fe400078f18ff */
[----:B------:R-:W-:Y:S02]  /*1000*/  LOP3.LUT R226, R226, 0x1c0, RZ, 0xc0, !PT ;  /* 0x000001c0e2e27812 */ /* 0x000fe400078ec0ff */
[----:B------:R-:W-:-:S02]  /*1010*/  LOP3.LUT R225, R225, 0x1c0, RZ, 0xc0, !PT ;  /* 0x000001c0e1e17812 */ /* 0x000fc400078ec0ff */
[----:B------:R-:W-:Y:S02]  /*1020*/  LOP3.LUT R228, R3, 0xfffffe00, RZ, 0xc0, !PT ;  /* 0xfffffe0003e47812 */ /* 0x000fe400078ec0ff */
[----:B------:R-:W-:Y:S02]  /*1030*/  SHF.R.U32.HI R232, RZ, 0x3, R231 ;  /* 0x00000003ffe87819 */ /* 0x000fe400000116e7 */
[--C-:B------:R-:W-:Y:S02]  /*1040*/  LOP3.LUT R3, R231, 0x38, R2.reuse, 0xf8, !PT ;  /* 0x00000038e7037812 */ /* 0x100fe400078ef802 */
[----:B------:R-:W-:Y:S02]  /*1050*/  LOP3.LUT R7, R4, 0xfffffe00, RZ, 0xc0, !PT ;  /* 0xfffffe0004077812 */ /* 0x000fe400078ec0ff */
[--C-:B------:R-:W-:Y:S02]  /*1060*/  LOP3.LUT R4, R226, 0x38, R2.reuse, 0xf8, !PT ;  /* 0x00000038e2047812 */ /* 0x100fe400078ef802 */
[----:B------:R-:W-:-:S02]  /*1070*/  LOP3.LUT R6, R225, 0x38, R2, 0xf8, !PT ;  /* 0x00000038e1067812 */ /* 0x000fc400078ef802 */
[----:B------:R-:W-:Y:S02]  /*1080*/  SHF.R.U32.HI R8, RZ, 0x3, R5 ;  /* 0x00000003ff087819 */ /* 0x000fe40000011605 */
[----:B------:R-:W-:Y:S02]  /*1090*/  LOP3.LUT R2, R5, 0x38, R2, 0xf8, !PT ;  /* 0x0000003805027812 */ /* 0x000fe400078ef802 */
[----:B0-----:R-:W-:Y:S01]  /*10a0*/  LOP3.LUT R5, R0, 0xffffe000, RZ, 0xc0, !PT ;  /* 0xffffe00000057812 */ /* 0x001fe200078ec0ff */
[----:B------:R-:W-:Y:S01]  /*10b0*/  IMAD.U32 R0, RZ, RZ, UR5 ;  /* 0x00000005ff007e24 */ /* 0x000fe2000f8e00ff */
[----:B------:R-:W-:Y:S01]  /*10c0*/  LOP3.LUT R3, R3, R232, RZ, 0x3c, !PT ;  /* 0x000000e803037212 */ /* 0x000fe200078e3cff */
[----:B------:R-:W-:Y:S01]  /*10d0*/  STL [R1+0x78], R8 ;  /* 0x0000780801007387 */ /* 0x000fe20000100800 */
[----:B------:R-:W-:Y:S02]  /*10e0*/  SHF.R.U32.HI R229, RZ, 0x3, R226 ;  /* 0x00000003ffe57819 */ /* 0x000fe400000116e2 */
[----:B------:R-:W-:Y:S01]  /*10f0*/  MOV R0, UR4 ;  /* 0x0000000400007c02 */ /* 0x000fe20008000f00 */
[----:B------:R-:W-:Y:S01]  /*1100*/  STL [R1+0x7c], R7 ;  /* 0x00007c0701007387 */ /* 0x000fe20000100800 */
[----:B------:R-:W-:-:S02]  /*1110*/  SHF.R.U32.HI R227, RZ, 0x3, R225 ;  /* 0x00000003ffe37819 */ /* 0x000fc400000116e1 */
[----:B------:R-:W-:Y:S01]  /*1120*/  IADD3 R3, R3, R5, R234 ;  /* 0x0000000503037210 */ /* 0x000fe20007ffe0ea */
[----:B------:R-:W-:Y:S01]  /*1130*/  STL [R1+0x60], RZ ;  /* 0x000060ff01007387 */ /* 0x000fe20000100800 */
[----:B------:R-:W-:Y:S02]  /*1140*/  LOP3.LUT R4, R4, R229, RZ, 0x3c, !PT ;  /* 0x000000e504047212 */ /* 0x000fe400078e3cff */
[----:B------:R-:W-:Y:S01]  /*1150*/  LOP3.LUT R2, R2, R8, RZ, 0x3c, !PT ;  /* 0x0000000802027212 */ /* 0x000fe200078e3cff */
[----:B------:R0:W-:Y:S01]  /*1160*/  STL [R1+0x68], R0 ;  /* 0x0000680001007387 */ /* 0x0001e20000100800 */
[----:B------:R-:W-:Y:S02]  /*1170*/  LOP3.LUT R6, R6, R227, RZ, 0x3c, !PT ;  /* 0x000000e306067212 */ /* 0x000fe400078e3cff */
[-C--:B------:R-:W-:Y:S02]  /*1180*/  IADD3 R4, R4, R5.reuse, R230 ;  /* 0x0000000504047210 */ /* 0x080fe40007ffe0e6 */
[----:B------:R-:W-:-:S02]  /*1190*/  IADD3 R2, R2, R5, R7 ;  /* 0x0000000502027210 */ /* 0x000fc40007ffe007 */
[----:B------:R-:W-:Y:S02]  /*11a0*/  IADD3 R6, R6, R5, R228 ;  /* 0x0000000506067210 */ /* 0x000fe40007ffe0e4 */
[----:B------:R-:W-:Y:S02]  /*11b0*/  LEA R4, R4, UR4, 0x1 ;  /* 0x0000000404047c11 */ /* 0x000fe4000f8e08ff */
[----:B0-----:R-:W-:Y:S02]  /*11c0*/  LEA R0, R3, UR4, 0x1 ;  /* 0x0000000403007c11 */ /* 0x001fe4000f8e08ff */
[----:B------:R-:W-:Y:S02]  /*11d0*/  LEA R3, R6, UR4, 0x1 ;  /* 0x0000000406037c11 */ /* 0x000fe4000f8e08ff */
[----:B------:R-:W-:Y:S01]  /*11e0*/  LOP3.LUT R235, R231, 0x38, R212, 0xf8, !PT ;  /* 0x00000038e7eb7812 */ /* 0x000fe200078ef8d4 */
[----:B------:R0:W-:Y:S01]  /*11f0*/  STL [R1+0x8c], R0 ;  /* 0x00008c0001007387 */ /* 0x0001e20000100800 */
[----:B------:R-:W-:-:S02]  /*1200*/  MOV R222, RZ ;  /* 0x000000ff00de7202 */ /* 0x000fc40000000f00 */
[----:B------:R-:W-:Y:S01]  /*1210*/  SHF.R.S32.HI R237, RZ, 0x1f, R217 ;  /* 0x0000001fffed7819 */ /* 0x000fe200000114d9 */
[----:B------:R1:W-:Y:S01]  /*1220*/  STL [R1+0x88], R4 ;  /* 0x0000880401007387 */ /* 0x0003e20000100800 */
[----:B------:R-:W-:Y:S02]  /*1230*/  SHF.R.S32.HI R236, RZ, 0x1f, R218 ;  /* 0x0000001fffec7819 */ /* 0x000fe400000114da */
[----:B------:R-:W-:Y:S02]  /*1240*/  IADD3 R224, R212, 0x80, RZ ;  /* 0x00000080d4e07810 */ /* 0x000fe40007ffe0ff */
[----:B------:R-:W-:Y:S02]  /*1250*/  LOP3.LUT R235, R234, R235, R232, 0xf6, !PT ;  /* 0x000000ebeaeb7212 */ /* 0x000fe400078ef6e8 */
[----:B0-----:R-:W-:-:S05]  /*1260*/  LEA R0, R2, UR4, 0x1 ;  /* 0x0000000402007c11 */ /* 0x001fca000f8e08ff */
[----:B------:R1:W-:Y:S04]  /*1270*/  STL [R1+0x80], R0 ;  /* 0x0000800001007387 */ /* 0x0003e80000100800 */
[----:B------:R1:W-:Y:S02]  /*1280*/  STL [R1+0x84], R3 ;  /* 0x0000840301007387 */ /* 0x0003e40000100800 */
.L_x_682:
[----:B01----:R-:W0:Y:S01]  /*1290*/  LDC.64 R2, c[0x0][0xc60] ;  /* 0x00031800ff027b82 */ /* 0x003e220000000a00 */
[----:B------:R-:W-:Y:S01]  /*12a0*/  ULDC.64 UR10, c[0x0][0x208] ;  /* 0x00008200000a7ab9 */ /* 0x000fe20000000a00 */
[----:B------:R-:W-:Y:S01]  /*12b0*/  ULDC.64 UR4, c[0x0][0xa28] ;  /* 0x00028a0000047ab9 */ /* 0x000fe20000000a00 */
[----:B------:R-:W-:Y:S01]  /*12c0*/  ULDC.64 UR8, c[0x0][0xa18] ;  /* 0x0002860000087ab9 */ /* 0x000fe20000000a00 */
[----:B------:R-:W-:Y:S01]  /*12d0*/  ULDC.64 UR6, c[0x0][0xa08] ;  /* 0x0002820000067ab9 */ /* 0x000fe20000000a00 */
[----:B0-----:R-:W-:-:S05]  /*12e0*/  IMAD.WIDE R2, R151, 0x4, R2 ;  /* 0x0000000497027825 */ /* 0x001fca00078e0202 */
[----:B--2345:R-:W2:Y:S01]  /*12f0*/  LDG.E R8, desc[UR10][R2.64] ;  /* 0x0000000a02087981 */ /* 0x03cea2000c1e1900 */
[----:B------:R-:W-:Y:S01]  /*1300*/  ISETP.NE.U32.AND P2, PT, RZ, UR4, PT ;  /* 0x00000004ff007c0c */ /* 0x000fe2000bf45070 */
[----:B------:R-:W-:Y:S01]  /*1310*/  IMAD.MOV.U32 R26, RZ, RZ, RZ ;  /* 0x000000ffff1a7224 */ /* 0x000fe200078e00ff */
[----:B------:R-:W-:Y:S02]  /*1320*/  ISETP.NE.U32.AND P1, PT, RZ, UR8, PT ;  /* 0x00000008ff007c0c */ /* 0x000fe4000bf25070 */
[----:B------:R-:W-:Y:S02]  /*1330*/  ISETP.NE.AND.EX P2, PT, RZ, UR5, PT, P2 ;  /* 0x00000005ff007c0c */ /* 0x000fe4000bf45320 */
[----:B------:R-:W-:Y:S02]  /*1340*/  ISETP.NE.AND.EX P1, PT, RZ, UR9, PT, P1 ;  /* 0x00000009ff007c0c */ /* 0x000fe4000bf25310 */
[----:B------:R-:W-:-:S04]  /*1350*/  ISETP.NE.U32.AND P0, PT, RZ, UR6, PT ;  /* 0x00000006ff007c0c */ /* 0x000fc8000bf05070 */
[----:B------:R-:W-:Y:S02]  /*1360*/  ISETP.NE.AND.EX P0, PT, RZ, UR7, PT, P0 ;  /* 0x00000007ff007c0c */ /* 0x000fe4000bf05300 */
[----:B--2---:R-:W-:Y:S01]  /*1370*/  SHF.R.S32.HI R0, RZ, 0x1f, R8 ;  /* 0x0000001fff007819 */ /* 0x004fe20000011408 */
[----:B------:R0:W-:Y:S02]  /*1380*/  STL [R1+0x58], R8 ;  /* 0x0000580801007387 */ /* 0x0001e40000100800 */
[C---:B------:R-:W-:Y:S01]  /*1390*/  @P2 LEA R2, P3, R8.reuse, UR4, 0x2 ;  /* 0x0000000408022c11 */ /* 0x040fe2000f8610ff */
[----:B------:R-:W-:Y:S01]  /*13a0*/  ULDC UR4, c[0x0][0x288] ;  /* 0x0000a20000047ab9 */ /* 0x000fe20000000800 */
[C-C-:B------:R-:W-:Y:S01]  /*13b0*/  SHF.L.U64.HI R29, R8.reuse, 0x2, R0.reuse ;  /* 0x00000002081d7819 */ /* 0x140fe20000010200 */
[----:B------:R0:W-:Y:S01]  /*13c0*/  STL [R1+0x64], R149 ;  /* 0x0000649501007387 */ /* 0x0001e20000100800 */
[C---:B------:R-:W-:Y:S01]  /*13d0*/  @P2 LEA.HI.X R3, R8.reuse, UR5, R0, 0x2, P3 ;  /* 0x0000000508032c11 */ /* 0x040fe200098f1400 */
[----:B------:R-:W-:Y:S01]  /*13e0*/  IMAD.SHL.U32 R28, R8, 0x4, RZ ;  /* 0x00000004081c7824 */ /* 0x000fe200078e00ff */
[----:B------:R-:W-:Y:S01]  /*13f0*/  MOV R0, RZ ;  /* 0x000000ff00007202 */ /* 0x000fe20000000f00 */
[----:B------:R0:W-:Y:S01]  /*1400*/  STL [R1+0x5c], R150 ;  /* 0x00005c9601007387 */ /* 0x0001e20000100800 */
[----:B------:R-:W-:Y:S01]  /*1410*/  IMAD.U32 R151, RZ, RZ, UR4 ;  /* 0x00000004ff977e24 */ /* 0x000fe2000f8e00ff */
[----:B------:R-:W-:Y:S01]  /*1420*/  ULDC.64 UR4, c[0x0][0x3f8] ;  /* 0x0000fe0000047ab9 */ /* 0x000fe20000000a00 */
[C---:B------:R-:W-:Y:S01]  /*1430*/  IADD3 R6, P4, R28.reuse, UR6, RZ ;  /* 0x000000061c067c10 */ /* 0x040fe2000ff9e0ff */
[----:B------:R-:W-:Y:S01]  /*1440*/  UISETP.NE.U32.AND UP0, UPT, UR4, URZ, UPT ;  /* 0x0000003f0400728c */ /* 0x000fe2000bf05070 */
[----:B------:R0:W5:Y:S01]  /*1450*/  @P2 LDG.E R0, desc[UR10][R2.64] ;  /* 0x0000000a02002981 */ /* 0x000162000c1e1900 */
[----:B------:R-:W-:Y:S01]  /*1460*/  @P1 IADD3 R4, P2, R28, UR8, RZ ;  /* 0x000000081c041c10 */ /* 0x000fe2000ff5e0ff */
[----:B------:R-:W-:Y:S01]  /*1470*/  ULDC UR4, c[0x0][0x404] ;  /* 0x0001010000047ab9 */ /* 0x000fe20000000800 */
[----:B------:R-:W-:Y:S01]  /*1480*/  UISETP.NE.AND.EX UP0, UPT, UR5, URZ, UPT, UP0 ;  /* 0x0000003f0500728c */ /* 0x000fe2000bf05300 */
[C---:B------:R-:W-:Y:S01]  /*1490*/  IADD3.X R7, R29.reuse, UR7, RZ, P4, !PT ;  /* 0x000000071d077c10 */ /* 0x040fe2000a7fe4ff */
[----:B------:R-:W-:Y:S01]  /*14a0*/  ULDC.64 UR6, c[0x0][0xa20] ;  /* 0x0002880000067ab9 */ /* 0x000fe20000000a00 */
[----:B------:R-:W-:Y:S01]  /*14b0*/  @P1 IADD3.X R5, R29, UR9, RZ, P2, !PT ;  /* 0x000000091d051c10 */ /* 0x000fe200097fe4ff */
[----:B------:R-:W-:Y:S01]  /*14c0*/  USEL UR4, UR4, 0x1, UP0 ;  /* 0x0000000104047887 */ /* 0x000fe20008000000 */
[----:B------:R-:W-:Y:S01]  /*14d0*/  ISETP.NE.U32.AND P2, PT, RZ, UR6, PT ;  /* 0x00000006ff007c0c */ /* 0x000fe2000bf45070 */
[----:B------:R-:W-:Y:S01]  /*14e0*/  ULDC UR5, c[0x0][0x2e0] ;  /* 0x0000b80000057ab9 */ /* 0x000fe20000000800 */
[----:B------:R0:W5:Y:S01]  /*14f0*/  @P0 LDG.E R26, desc[UR10][R6.64] ;  /* 0x0000000a061a0981 */ /* 0x000162000c1e1900 */
[----:B------:R-:W-:Y:S01]  /*1500*/  UIMAD UR4, UR4, UR5, URZ ;  /* 0x00000005040472a4 */ /* 0x000fe2000f8e023f */
[----:B------:R-:W-:-:S02]  /*1510*/  ISETP.NE.AND.EX P2, PT, RZ, UR7, PT, P2 ;  /* 0x00000007ff007c0c */ /* 0x000fc4000bf45320 */
[----:B------:R0:W5:Y:S01]  /*1520*/  @P1 LDG.E R151, desc[UR10][R4.64] ;  /* 0x0000000a04971981 */ /* 0x000162000c1e1900 */
[----:B------:R-:W-:Y:S01]  /*1530*/  ULDC UR5, c[0x0][0x338] ;  /* 0x0000ce0000057ab9 */ /* 0x000fe20000000800 */
[----:B------:R-:W-:Y:S01]  /*1540*/  MOV R25, R8 ;  /* 0x0000000800197202 */ /* 0x000fe20000000f00 */
[----:B------:R-:W-:Y:S08]  /*1550*/  @P1 BRA `(.L_x_452) ;  /* 0x0000000000281947 */ /* 0x000ff00003800000 */
[----:B------:R-:W-:Y:S02]  /*1560*/  ULDC.64 UR8, c[0x0][0xa00] ;  /* 0x0002800000087ab9 */ /* 0x000fe40000000a00 */
[----:B------:R-:W-:-:S04]  /*1570*/  ISETP.NE.U32.AND P1, PT, RZ, UR8, PT ;  /* 0x00000008ff007c0c */ /* 0x000fc8000bf25070 */
[----:B------:R-:W-:-:S13]  /*1580*/  ISETP.NE.AND.EX P1, PT, RZ, UR9, PT, P1 ;  /* 0x00000009ff007c0c */ /* 0x000fda000bf25310 */
[----:B------:R-:W-:Y:S05]  /*1590*/  @!P1 BRA `(.L_x_452) ;  /* 0x0000000000189947 */ /* 0x000fea0003800000 */
[----:B0-----:R-:W0:Y:S01]  /*15a0*/  LDC.64 R2, c[0x0][0xa00] ;  /* 0x00028000ff027b82 */ /* 0x001e220000000a00 */
[----:B------:R-:W-:Y:S01]  /*15b0*/  ULDC.64 UR8, c[0x0][0x208] ;  /* 0x0000820000087ab9 */ /* 0x000fe20000000a00 */
[----:B0-----:R-:W-:-:S05]  /*15c0*/  IMAD.WIDE R2, R25, 0x4, R2 ;  /* 0x0000000419027825 */ /* 0x001fca00078e0202 */
[----:B-----5:R-:W2:Y:S04]  /*15d0*/  LDG.E R151, desc[UR8][R2.64] ;  /* 0x0000000802977981 */ /* 0x020ea8000c1e1900 */
[----:B------:R-:W2:Y:S02]  /*15e0*/  LDG.E R4, desc[UR8][R2.64+0x4] ;  /* 0x0000040802047981 */ /* 0x000ea4000c1e1900 */
[----:B--2---:R-:W-:-:S07]  /*15f0*/  IMAD.IADD R151, R4, 0x1, -R151 ;  /* 0x0000000104977824 */ /* 0x004fce00078e0a97 */
.L_x_452:
[----:B0-----:R-:W-:Y:S01]  /*1600*/  IMAD.U32 R2, RZ, RZ, UR5 ;  /* 0x00000005ff027e24 */ /* 0x001fe2000f8e00ff */
[----:B------:R-:W-:Y:S01]  /*1610*/  MOV R27, UR4 ;  /* 0x00000004001b7c02 */ /* 0x000fe20008000f00 */
[----:B------:R-:W-:Y:S06]  /*1620*/  @!P2 BRA `(.L_x_453) ;  /* 0x000000000014a947 */ /* 0x000fec0003800000 */
[----:B------:R-:W-:Y:S01]  /*1630*/  IADD3 R4, P0, R28, UR6, RZ ;  /* 0x000000061c047c10 */ /* 0x000fe2000ff1e0ff */
[----:B------:R-:W-:-:S03]  /*1640*/  ULDC.64 UR4, c[0x0][0x208] ;  /* 0x0000820000047ab9 */ /* 0x000fc60000000a00 */
[----:B------:R-:W-:-:S05]  /*1650*/  IADD3.X R5, R29, UR7, RZ, P0, !PT ;  /* 0x000000071d057c10 */ /* 0x000fca00087fe4ff */
[----:B------:R0:W5:Y:S01]  /*1660*/  LDG.E R27, desc[UR4][R4.64] ;  /* 0x00000004041b7981 */ /* 0x000162000c1e1900 */
[----:B------:R-:W-:Y:S05]  /*1670*/  BRA `(.L_x_454) ;  /* 0x0000000000147947 */ /* 0x000fea0003800000 */
.L_x_453:
[----:B------:R-:W-:Y:S05]  /*1680*/  @!P0 BRA `(.L_x_454) ;  /* 0x0000000000108947 */ /* 0x000fea0003800000 */
[----:B------:R-:W-:Y:S02]  /*1690*/  ULDC.64 UR4, c[0x0][0x208] ;  /* 0x0000820000047ab9 */ /* 0x000fe40000000a00 */
[----:B------:R-:W2:Y:S04]  /*16a0*/  LDG.E R4, desc[UR4][R6.64] ;  /* 0x0000000406047981 */ /* 0x000ea8000c1e1900 */
[----:B------:R-:W2:Y:S02]  /*16b0*/  LDG.E R27, desc[UR4][R6.64+0x4] ;  /* 0x00000404061b7981 */ /* 0x000ea4000c1e1900 */
[----:B--2---:R-:W-:-:S07]  /*16c0*/  IMAD.IADD R27, R27, 0x1, -R4 ;  /* 0x000000011b1b7824 */ /* 0x004fce00078e0a04 */
.L_x_454:
[----:B------:R-:W-:Y:S01]  /*16d0*/  ULDC.64 UR4, c[0x0][0xa10] ;  /* 0x0002840000047ab9 */ /* 0x000fe20000000a00 */
[----:B------:R-:W-:Y:S01]  /*16e0*/  ULDC.64 UR6, c[0x0][0x208] ;  /* 0x0000820000067ab9 */ /* 0x000fe20000000a00 */
[----:B------:R-:W-:-:S04]  /*16f0*/  ISETP.NE.U32.AND P0, PT, RZ, UR4, PT ;  /* 0x00000004ff007c0c */ /* 0x000fc8000bf05070 */
[----:B------:R-:W-:Y:S01]  /*1700*/  ISETP.NE.AND.EX P0, PT, RZ, UR5, PT, P0 ;  /* 0x00000005ff007c0c */ /* 0x000fe2000bf05300 */
[----:B------:R-:W-:-:S12]  /*1710*/  ULDC.64 UR4, c[0x0][0xa30] ;  /* 0x00028c0000047ab9 */ /* 0x000fd80000000a00 */
[----:B0-----:R-:W0:Y:S02]  /*1720*/  @P0 LDC.64 R4, c[0x0][0xa10] ;  /* 0x00028400ff040b82 */ /* 0x001e240000000a00 */
[----:B0-----:R-:W-:-:S05]  /*1730*/  @P0 IMAD.WIDE R4, R25, 0x4, R4 ;  /* 0x0000000419040825 */ /* 0x001fca00078e0204 */
[----:B------:R-:W2:Y:S04]  /*1740*/  @P0 LDG.E R3, desc[UR6][R4.64] ;  /* 0x0000000604030981 */ /* 0x000ea8000c1e1900 */
[----:B------:R0:W2:Y:S01]  /*1750*/  @P0 LDG.E R8, desc[UR6][R4.64+0x4] ;  /* 0x0000040604080981 */ /* 0x0000a2000c1e1900 */
[----:B-----5:R-:W-:Y:S01]  /*1760*/  IADD3 R9, R27, -R0, RZ ;  /* 0x800000001b097210 */ /* 0x020fe20007ffe0ff */
[----:B------:R-:W-:Y:S01]  /*1770*/  IMAD.MOV.U32 R147, RZ, RZ, R27 ;  /* 0x000000ffff937224 */ /* 0x000fe200078e001b */
[----:B------:R-:W-:-:S04]  /*1780*/  ISETP.NE.U32.AND P1, PT, RZ, UR4, PT ;  /* 0x00000004ff007c0c */ /* 0x000fc8000bf25070 */
[----:B------:R-:W-:Y:S01]  /*1790*/  ISETP.NE.AND.EX P1, PT, RZ, UR5, PT, P1 ;  /* 0x00000005ff007c0c */ /* 0x000fe2000bf25310 */
[----:B0-----:R-:W-:-:S05]  /*17a0*/  IMAD.MOV R4, RZ, RZ, -R9 ;  /* 0x000000ffff047224 */ /* 0x001fca00078e0a09 */
[----:B------:R-:W-:-:S07]  /*17b0*/  VIMNMX R4, RZ, R4, !PT ;  /* 0x00000004ff047248 */ /* 0x000fce0007fe0100 */
[----:B------:R-:W-:-:S04]  /*17c0*/  @P1 IADD3 R6, P2, R28, UR4, RZ ;  /* 0x000000041c061c10 */ /* 0x000fc8000ff5e0ff */
[----:B------:R-:W-:Y:S02]  /*17d0*/  @P1 IADD3.X R7, R29, UR5, RZ, P2, !PT ;  /* 0x000000051d071c10 */ /* 0x000fe400097fe4ff */
[----:B------:R-:W-:-:S03]  /*17e0*/  PLOP3.LUT P2, PT, PT, PT, PT, 0x80, 0x0 ;  /* 0x000000000000781c */ /* 0x000fc60003f4f070 */
[----:B------:R0:W5:Y:S01]  /*17f0*/  @P1 LDG.E R147, desc[UR6][R6.64] ;  /* 0x0000000606931981 */ /* 0x000162000c1e1900 */
[----:B--2---:R-:W-:-:S04]  /*1800*/  @P0 IMAD.IADD R2, R8, 0x1, -R3 ;  /* 0x0000000108020824 */ /* 0x004fc800078e0a03 */
[----:B------:R-:W-:-:S05]  /*1810*/  IMAD.IADD R148, R9, 0x1, R2 ;  /* 0x0000000109947824 */ /* 0x000fca00078e0202 */
[----:B------:R-:W-:-:S05]  /*1820*/  IADD3 R0, R148, 0x4f, RZ ;  /* 0x0000004f94007810 */ /* 0x000fca0007ffe0ff */
[----:B------:R-:W-:-:S05]  /*1830*/  IMAD.HI R0, R0, 0x66666667, RZ ;  /* 0x6666666700007827 */ /* 0x000fca00078e02ff */
[----:B------:R-:W-:-:S04]  /*1840*/  SHF.R.U32.HI R3, RZ, 0x1f, R0 ;  /* 0x0000001fff037819 */ /* 0x000fc80000011600 */
[----:B------:R-:W-:-:S05]  /*1850*/  LEA.HI.SX32 R180, R0, R3, 0x1b ;  /* 0x0000000300b47211 */ /* 0x000fca00078fdaff */
[----:B------:R-:W-:-:S05]  /*1860*/  IMAD R3, R180, 0x50, -R9 ;  /* 0x00000050b4037824 */ /* 0x000fca00078e0a09 */
[----:B------:R-:W-:-:S04]  /*1870*/  VIMNMX R3, R3, R2, PT ;  /* 0x0000000203037248 */ /* 0x000fc80003fe0100 */
[----:B------:R-:W-:Y:S01]  /*1880*/  ISETP.GT.AND P0, PT, R3, R4, PT ;  /* 0x000000040300720c */ /* 0x000fe20003f04270 */
[----:B------:R-:W-:-:S05]  /*1890*/  IMAD.WIDE.U32 R4, R4, -0x33333333, RZ ;  /* 0xcccccccd04047825 */ /* 0x000fca00078e00ff */
[----:B------:R-:W-:-:S04]  /*18a0*/  SHF.R.U32.HI R121, RZ, 0x6, R5 ;  /* 0x00000006ff797819 */ /* 0x000fc80000011605 */
[----:B------:R-:W-:-:S03]  /*18b0*/  MOV R24, R121 ;  /* 0x0000007900187202 */ /* 0x000fc60000000f00 */
[----:B------:R-:W-:-:S04]  /*18c0*/  @P0 VIADD R0, R3, 0x4f ;  /* 0x0000004f03000836 */ /* 0x000fc80000000000 */
[----:B------:R-:W-:-:S05]  /*18d0*/  @P0 IMAD.HI R0, R0, 0x66666667, RZ ;  /* 0x6666666700000827 */ /* 0x000fca00078e02ff */
[----:B------:R-:W-:-:S04]  /*18e0*/  @P0 SHF.R.U32.HI R3, RZ, 0x1f, R0 ;  /* 0x0000001fff030819 */ /* 0x000fc80000011600 */
[----:B------:R-:W-:-:S04]  /*18f0*/  @P0 LEA.HI.SX32 R24, R0, R3, 0x1b ;  /* 0x0000000300180211 */ /* 0x000fc800078fdaff */
[----:B------:R-:W-:-:S13]  /*1900*/  ISETP.GT.AND P0, PT, R24, R121, PT ;  /* 0x000000791800720c */ /* 0x000fda0003f04270 */
[----:B0-----:R-:W-:Y:S05]  /*1910*/  @!P0 BRA `(.L_x_455) ;  /* 0x0000008c00908947 */ /* 0x001fea0003800000 */
[----:B------:R-:W-:Y:S01]  /*1920*/  VIADD R0, R16, 0x24400 ;  /* 0x0002440010007836 */ /* 0x000fe20000000000 */
[----:B------:R-:W-:Y:S04]  /*1930*/  BSSY B6, `(.L_x_456) ;  /* 0x0000013000067945 */ /* 0x000fe80003800000 */
[----:B------:R-:W-:-:S13]  /*1940*/  LOP3.LUT P0, RZ, R0, 0x3ff, RZ, 0xc0, !PT ;  /* 0x000003ff00ff7812 */ /* 0x000fda000780c0ff */
[----:B------:R-:W-:Y:S05]  /*1950*/  @!P0 BRA `(.L_x_457) ;  /* 0x0000000000408947 */ /* 0x000fea0003800000 */
[----:B------:R-:W-:Y:S01]  /*1960*/  MOV R0, 0x0 ;  /* 0x0000000000007802 */ /* 0x000fe20000000f00 */
[----:B------:R-:W-:Y:S01]  /*1970*/  ULDC.64 UR4, c[0x4][0x1b8] ;  /* 0x01006e0000047ab9 */ /* 0x000fe20000000a00 */
[----:B------:R-:W-:Y:S01]  /*1980*/  ULDC.64 UR6, c[0x4][0x128] ;  /* 0x01004a0000067ab9 */ /* 0x000fe20000000a00 */
[----:B------:R-:W-:Y:S01]  /*1990*/  IMAD.U32 R4, RZ, RZ, UR4 ;  /* 0x00000004ff047e24 */ /* 0x000fe2000f8e00ff */
[----:B------:R0:W1:Y:S01]  /*19a0*/  LDC.64 R14, c[0x4][R0] ;  /* 0x01000000000e7b82 */ /* 0x0000620000000a00 */
[----:B------:R-:W-:Y:S01]  /*19b0*/  MOV R5, UR5 ;  /* 0x0000000500057c02 */ /* 0x000fe20008000f00 */
[----:B------:R-:W-:Y:S01]  /*19c0*/  ULDC.64 UR4, c[0x4][0x1c0] ;  /* 0x0100700000047ab9 */ /* 0x000fe20000000a00 */
[----:B------:R-:W-:Y:S01]  /*19d0*/  MOV R10, UR6 ;  /* 0x00000006000a7c02 */ /* 0x000fe20008000f00 */
[----:B------:R-:W-:Y:S01]  /*19e0*/  IMAD.U32 R6, RZ, RZ, UR4 ;  /* 0x00000004ff067e24 */ /* 0x000fe2000f8e00ff */
[----:B------:R-:W-:Y:S01]  /*19f0*/  MOV R12, 0x1 ;  /* 0x00000001000c7802 */ /* 0x000fe20000000f00 */
[----:B------:R-:W-:-:S02]  /*1a00*/  IMAD.U32 R7, RZ, RZ, UR5 ;  /* 0x00000005ff077e24 */ /* 0x000fc4000f8e00ff */
[----:B------:R-:W-:Y:S02]  /*1a10*/  IMAD.U32 R11, RZ, RZ, UR7 ;  /* 0x00000007ff0b7e24 */ /* 0x000fe4000f8e00ff */
[----:B------:R-:W-:Y:S02]  /*1a20*/  IMAD.MOV.U32 R8, RZ, RZ, 0x70 ;  /* 0x00000070ff087424 */ /* 0x000fe400078e00ff */
[----:B0-----:R-:W-:-:S07]  /*1a30*/  IMAD.MOV.U32 R13, RZ, RZ, RZ ;  /* 0x000000ffff0d7224 */ /* 0x001fce00078e00ff */
[----:B------:R-:W-:-:S07]  /*1a40*/  LEPC R20, `(.L_x_457) ;  /* 0x000000001014794e */ /* 0x000fce0000000000 */
[----:B-1---5:R-:W-:Y:S05]  /*1a50*/  CALL.ABS.NOINC R14 ;  /* 0x000000000e007343 */ /* 0x022fea0003c00000 */
.L_x_457:
[----:B------:R-:W-:Y:S05]  /*1a60*/  BSYNC B6 ;  /* 0x0000000000067941 */ /* 0x000fea0003800000 */
.L_x_456:
[----:B------:R-:W-:Y:S01]  /*1a70*/  VIADD R0, R16, 0x400 ;  /* 0x0000040010007836 */ /* 0x000fe20000000000 */
[----:B------:R-:W-:Y:S04]  /*1a80*/  BSSY B6, `(.L_x_458) ;  /* 0x0000013000067945 */ /* 0x000fe80003800000 */
[----:B------:R-:W-:-:S13]  /*1a90*/  LOP3.LUT P0, RZ, R0, 0x3ff, RZ, 0xc0, !PT ;  /* 0x000003ff00ff7812 */ /* 0x000fda000780c0ff */
[----:B------:R-:W-:Y:S05]  /*1aa0*/  @!P0 BRA `(.L_x_459) ;  /* 0x0000000000408947 */ /* 0x000fea0003800000 */
[----:B------:R-:W-:Y:S01]  /*1ab0*/  MOV R0, 0x0 ;  /* 0x0000000000007802 */ /* 0x000fe20000000f00 */
[----:B------:R-:W-:Y:S01]  /*1ac0*/  ULDC.64 UR4, c[0x4][0x1b8] ;  /* 0x01006e0000047ab9 */ /* 0x000fe20000000a00 */
[----:B------:R-:W-:Y:S01]  /*1ad0*/  ULDC.64 UR6, c[0x4][0x128] ;  /* 0x01004a0000067ab9 */ /* 0x000fe20000000a00 */
[----:B------:R-:W-:Y:S01]  /*1ae0*/  MOV R4, UR4 ;  /* 0x0000000400047c02 */ /* 0x000fe20008000f00 */
[----:B------:R0:W1:Y:S01]  /*1af0*/  LDC.64 R14, c[0x4][R0] ;  /* 0x01000000000e7b82 */ /* 0x0000620000000a00 */
[----:B------:R-:W-:Y:S01]  /*1b00*/  IMAD.U32 R5, RZ, RZ, UR5 ;  /* 0x00000005ff057e24 */ /* 0x000fe2000f8e00ff */
[----:B------:R-:W-:Y:S01]  /*1b10*/  ULDC.64 UR4, c[0x4][0x1c0] ;  /* 0x0100700000047ab9 */ /* 0x000fe20000000a00 */
[----:B------:R-:W-:Y:S01]  /*1b20*/  IMAD.U32 R10, RZ, RZ, UR6 ;  /* 0x00000006ff0a7e24 */ /* 0x000fe2000f8e00ff */
[----:B------:R-:W-:Y:S01]  /*1b30*/  MOV R7, UR5 ;  /* 0x0000000500077c02 */ /* 0x000fe20008000f00 */
[----:B------:R-:W-:Y:S01]  /*1b40*/  IMAD.U32 R6, RZ, RZ, UR4 ;  /* 0x00000004ff067e24 */ /* 0x000fe2000f8e00ff */
[----:B------:R-:W-:Y:S01]  /*1b50*/  MOV R8, 0x70 ;  /* 0x0000007000087802 */ /* 0x000fe20000000f00 */
[----:B------:R-:W-:-:S02]  /*1b60*/  IMAD.U32 R11, RZ, RZ, UR7 ;  /* 0x00000007ff0b7e24 */ /* 0x000fc4000f8e00ff */
[----:B------:R-:W-:Y:S02]  /*1b70*/  IMAD.MOV.U32 R12, RZ, RZ, 0x1 ;  /* 0x00000001ff0c7424 */ /* 0x000fe400078e00ff */
[----:B0-----:R-:W-:-:S07]  /*1b80*/  IMAD.MOV.U32 R13, RZ, RZ, RZ ;  /* 0x000000ffff0d7224 */ /* 0x001fce00078e00ff */
[----:B------:R-:W-:-:S07]  /*1b90*/  LEPC R20, `(.L_x_459) ;  /* 0x000000001014794e */ /* 0x000fce0000000000 */
[----:B-1---5:R-:W-:Y:S05]  /*1ba0*/  CALL.ABS.NOINC R14 ;  /* 0x000000000e007343 */ /* 0x022fea0003c00000 */
.L_x_459:
[----:B------:R-:W-:Y:S05]  /*1bb0*/  BSYNC B6 ;  /* 0x0000000000067941 */ /* 0x000fea0003800000 */
.L_x_458:
[----:B------:R-:W-:Y:S01]  /*1bc0*/  ULDC.64 UR4, c[0x0][0x9f8] ;  /* 0x00027e0000047ab9 */ /* 0x000fe20000000a00 */
[----:B------:R-:W-:Y:S01]  /*1bd0*/  ULDC.64 UR6, c[0x0][0x208] ;  /* 0x0000820000067ab9 */ /* 0x000fe20000000a00 */
[----:B------:R-:W-:Y:S01]  /*1be0*/  ISETP.NE.U32.AND P0, PT, RZ, UR4, PT ;  /* 0x00000004ff007c0c */ /* 0x000fe2000bf05070 */
[----:B------:R-:W0:Y:S08]  /*1bf0*/  LDC R0, c[0x0][0x428] ;  /* 0x00010a00ff007b82 */ /* 0x000e300000000800 */
[----:B------:R-:W1:Y:S01]  /*1c00*/  LDC.64 R98, c[0x0][0x2f0] ;  /* 0x0000bc00ff627b82 */ /* 0x000e620000000a00 */
[----:B------:R-:W-:Y:S01]  /*1c10*/  ISETP.NE.AND.EX P0, PT, RZ, UR5, PT, P0 ;  /* 0x00000005ff007c0c */ /* 0x000fe2000bf05300 */
[----:B------:R-:W-:Y:S01]  /*1c20*/  ULDC.64 UR8, c[0x0][0x320] ;  /* 0x0000c80000087ab9 */ /* 0x000fe20000000a00 */
[----:B------:R-:W-:-:S05]  /*1c30*/  IADD3 R113, R26, R27, RZ ;  /* 0x0000001b1a717210 */ /* 0x000fca0007ffe0ff */
[----:B------:R-:W2:Y:S06]  /*1c40*/  LDC.64 R104, c[0x0][0x3e8] ;  /* 0x0000fa00ff687b82 */ /* 0x000eac0000000a00 */
[----:B------:R-:W-:Y:S02]  /*1c50*/  @P0 IADD3 R4, P1, R28, UR4, RZ ;  /* 0x000000041c040c10 */ /* 0x000fe4000ff3e0ff */
[----:B------:R-:W3:Y:S02]  /*1c60*/  LDC R120, c[0x0][0x3d4] ;  /* 0x0000f500ff787b82 */ /* 0x000ee40000000800 */
[----:B------:R-:W-:Y:S01]  /*1c70*/  @P0 IADD3.X R5, R29, UR5, RZ, P1, !PT ;  /* 0x000000051d050c10 */ /* 0x000fe20008ffe4ff */
[----:B------:R-:W-:-:S04]  /*1c80*/  ULDC.64 UR4, c[0x0][0x2f8] ;  /* 0x0000be0000047ab9 */ /* 0x000fc80000000a00 */
[----:B------:R4:W3:Y:S01]  /*1c90*/  @P0 LDG.E R25, desc[UR6][R4.64] ;  /* 0x0000000604190981 */ /* 0x0008e2000c1e1900 */
[----:B0-----:R-:W-:Y:S01]  /*1ca0*/  ISETP.NE.AND P0, PT, R0, 0x1, PT ;  /* 0x000000010000780c */ /* 0x001fe20003f05270 */
[----:B------:R-:W-:Y:S01]  /*1cb0*/  ULDC UR6, c[0x0][0x2e4] ;  /* 0x0000b90000067ab9 */ /* 0x000fe20000000800 */
[----:B------:R-:W-:Y:S01]  /*1cc0*/  SHF.R.S32.HI R12, RZ, 0x1f, R113 ;  /* 0x0000001fff0c7819 */ /* 0x000fe20000011471 */
[----:B------:R-:W0:Y:S01]  /*1cd0*/  LDC.64 R110, c[0x0][0x3d8] ;  /* 0x0000f600ff6e7b82 */ /* 0x000e220000000a00 */
[----:B------:R-:W-:Y:S01]  /*1ce0*/  ISETP.GE.AND P1, PT, R213, UR6, PT ;  /* 0x00000006d5007c0c */ /* 0x000fe2000bf26270 */
[----:B-1----:R-:W-:Y:S01]  /*1cf0*/  IMAD.SHL.U32 R130, R98, 0x20, RZ ;  /* 0x0000002062827824 */ /* 0x002fe200078e00ff */
[----:B------:R-:W-:Y:S01]  /*1d00*/  SHF.R.S32.HI R117, RZ, 0x1f, R18 ;  /* 0x0000001fff757819 */ /* 0x000fe20000011412 */
[-C--:B------:R-:W-:Y:S01]  /*1d10*/  IMAD R6, R12, R98.reuse, RZ ;  /* 0x000000620c067224 */ /* 0x080fe200078e02ff */
[----:B------:R-:W-:Y:S01]  /*1d20*/  SHF.R.S32.HI R23, RZ, 0x1f, R22 ;  /* 0x0000001fff177819 */ /* 0x000fe20000011416 */
[----:B----4-:R-:W-:Y:S01]  /*1d30*/  IMAD.WIDE.U32 R4, R113, R98, RZ ;  /* 0x0000006271047225 */ /* 0x010fe200078e00ff */
[----:B------:R-:W-:-:S02]  /*1d40*/  ISETP.GE.AND P2, PT, R223, UR6, PT ;  /* 0x00000006df007c0c */ /* 0x000fc4000bf46270 */
[----:B------:R-:W-:Y:S01]  /*1d50*/  SHF.L.U64.HI R129, R98, 0x5, R99 ;  /* 0x0000000562817819 */ /* 0x000fe20000010263 */
[----:B------:R-:W1:Y:S01]  /*1d60*/  @P0 LDC R3, c[0x0][0x42c] ;  /* 0x00010b00ff030b82 */ /* 0x000e620000000800 */
[----:B--2---:R-:W-:Y:S01]  /*1d70*/  IMAD.WIDE.U32 R100, R18, R104, R22 ;  /* 0x0000006812647225 */ /* 0x004fe200078e0016 */
[C---:B------:R-:W-:Y:S02]  /*1d80*/  SHF.L.U64.HI R131, R98.reuse, 0x6, R99 ;  /* 0x0000000662837819 */ /* 0x040fe40000010263 */
[----:B------:R-:W-:Y:S01]  /*1d90*/  SHF.L.U32 R132, R98, 0x6, RZ ;  /* 0x0000000662847819 */ /* 0x000fe200000006ff */
[C---:B------:R-:W-:Y:S01]  /*1da0*/  IMAD.SHL.U32 R32, R104.reuse, 0x20, RZ ;  /* 0x0000002068207824 */ /* 0x040fe200078e00ff */
[C-C-:B------:R-:W-:Y:S01]  /*1db0*/  SHF.L.U64.HI R34, R104.reuse, 0x5, R105.reuse ;  /* 0x0000000568227819 */ /* 0x140fe20000010269 */
[C---:B------:R-:W-:Y:S01]  /*1dc0*/  IMAD.SHL.U32 R31, R104.reuse, 0x40, RZ ;  /* 0x00000040681f7824 */ /* 0x040fe200078e00ff */
[----:B------:R-:W2:Y:S01]  /*1dd0*/  @P0 LDC R7, c[0x0][0x430] ;  /* 0x00010c00ff070b82 */ /* 0x000ea20000000800 */
[----:B------:R-:W-:-:S02]  /*1de0*/  SHF.L.U64.HI R33, R104, 0x6, R105 ;  /* 0x0000000668217819 */ /* 0x000fc40000010269 */
[C---:B------:R-:W-:Y:S01]  /*1df0*/  IADD3 R112, P3, R18.reuse, R113, RZ ;  /* 0x0000007112707210 */ /* 0x040fe20007f7e0ff */
[----:B0-----:R-:W-:Y:S01]  /*1e00*/  IMAD.WIDE.U32 R106, R18, R110, R22 ;  /* 0x0000006e126a7225 */ /* 0x001fe200078e0016 */
[C-C-:B------:R-:W-:Y:S02]  /*1e10*/  SHF.L.U64.HI R30, R110.reuse, 0x5, R111.reuse ;  /* 0x000000056e1e7819 */ /* 0x140fe4000001026f */
[C---:B------:R-:W-:Y:S01]  /*1e20*/  SHF.L.U64.HI R29, R110.reuse, 0x6, R111 ;  /* 0x000000066e1d7819 */ /* 0x040fe2000001026f */
[----:B------:R-:W-:Y:S01]  /*1e30*/  IMAD R127, R111, 0x50, RZ ;  /* 0x000000506f7f7824 */ /* 0x000fe200078e02ff */
[C---:B------:R-:W-:Y:S01]  /*1e40*/  SHF.L.U32 R28, R110.reuse, 0x5, RZ ;  /* 0x000000056e1c7819 */ /* 0x040fe200000006ff */
[----:B------:R-:W-:Y:S02]  /*1e50*/  IMAD.SHL.U32 R27, R110, 0x40, RZ ;  /* 0x000000406e1b7824 */ /* 0x000fe400078e00ff */
[----:B-1----:R-:W-:-:S04]  /*1e60*/  @P0 IMAD.HI.U32 R0, R150, R3, RZ ;  /* 0x0000000396000227 */ /* 0x002fc800078e00ff */
[----:B------:R-:W-:Y:S01]  /*1e70*/  IMAD R3, R113, R99, R6 ;  /* 0x0000006371037224 */ /* 0x000fe200078e0206 */
[----:B------:R-:W-:Y:S02]  /*1e80*/  IADD3.X R113, R12, R117, RZ, P3, !PT ;  /* 0x000000750c717210 */ /* 0x000fe40001ffe4ff */
[----:B--2---:R-:W-:Y:S01]  /*1e90*/  @P0 SHF.R.U32.HI R150, RZ, R7, R0 ;  /* 0x00000007ff960219 */ /* 0x004fe20000011600 */
[----:B------:R-:W-:Y:S01]  /*1ea0*/  IMAD.IADD R5, R5, 0x1, R3 ;  /* 0x0000000105057824 */ /* 0x000fe200078e0203 */
[----:B------:R-:W-:Y:S02]  /*1eb0*/  SEL R3, RZ, 0xffffffff, P1 ;  /* 0xffffffffff037807 */ /* 0x000fe40000800000 */
[----:B------:R-:W-:Y:S01]  /*1ec0*/  SHF.R.S32.HI R6, RZ, 0x1f, R150 ;  /* 0x0000001fff067819 */ /* 0x000fe20000011496 */
[----:B------:R-:W-:Y:S01]  /*1ed0*/  IMAD.WIDE.U32 R4, R150, UR4, R4 ;  /* 0x0000000496047c25 */ /* 0x000fe2000f8e0004 */
[----:B------:R-:W-:Y:S02]  /*1ee0*/  ISETP.GE.AND P0, PT, R212, UR6, PT ;  /* 0x00000006d4007c0c */ /* 0x000fe4000bf06270 */
[----:B---3--:R-:W-:Y:S01]  /*1ef0*/  ISETP.GE.AND P1, PT, R213, R120, PT ;  /* 0x00000078d500720c */ /* 0x008fe20003f26270 */
[----:B------:R-:W-:Y:S01]  /*1f00*/  IMAD R7, R6, UR4, RZ ;  /* 0x0000000406077c24 */ /* 0x000fe2000f8e02ff */
[----:B------:R-:W-:Y:S01]  /*1f10*/  SEL R0, RZ, 0x1, P0 ;  /* 0x00000001ff007807 */ /* 0x000fe20000000000 */
[----:B------:R-:W-:Y:S01]  /*1f20*/  IMAD.SHL.U32 R3, R3, 0x2, RZ ;  /* 0x0000000203037824 */ /* 0x000fe200078e00ff */
[----:B------:R-:W-:Y:S01]  /*1f30*/  ISETP.GE.AND P0, PT, R224, UR6, PT ;  /* 0x00000006e0007c0c */ /* 0x000fe2000bf06270 */
[----:B------:R-:W-:Y:S01]  /*1f40*/  IMAD R7, R150, UR5, R7 ;  /* 0x0000000596077c24 */ /* 0x000fe2000f8e0207 */
[----:B------:R-:W-:Y:S01]  /*1f50*/  ULDC.64 UR4, c[0x0][0xa08] ;  /* 0x0002820000047ab9 */ /* 0x000fe20000000a00 */
[----:B------:R-:W-:Y:S01]  /*1f60*/  IMAD.MOV.U32 R38, RZ, RZ, R4 ;  /* 0x000000ffff267224 */ /* 0x000fe200078e0004 */
[----:B------:R-:W-:Y:S01]  /*1f70*/  LOP3.LUT R0, R3, 0x2, R0, 0xe2, !PT ;  /* 0x0000000203007812 */ /* 0x000fe200078ee200 */
[----:B------:R-:W-:Y:S01]  /*1f80*/  IMAD.MOV.U32 R4, RZ, RZ, R212 ;  /* 0x000000ffff047224 */ /* 0x000fe200078e00d4 */
[----:B------:R-:W-:-:S02]  /*1f90*/  SEL R3, RZ, 0x4, P0 ;  /* 0x00000004ff037807 */ /* 0x000fc40000000000 */
[----:B------:R-:W-:Y:S02]  /*1fa0*/  ISETP.NE.U32.AND P0, PT, RZ, UR4, PT ;  /* 0x00000004ff007c0c */ /* 0x000fe4000bf05070 */
[----:B------:R-:W-:Y:S02]  /*1fb0*/  LOP3.LUT R3, R0, R3, RZ, 0xfc, !PT ;  /* 0x0000000300037212 */ /* 0x000fe400078efcff */
[----:B------:R-:W-:Y:S01]  /*1fc0*/  ISETP.NE.AND.EX P0, PT, RZ, UR5, PT, P0 ;  /* 0x00000005ff007c0c */ /* 0x000fe2000bf05300 */
[----:B------:R-:W-:Y:S01]  /*1fd0*/  ULDC.64 UR4, c[0x0][0x300] ;  /* 0x0000c00000047ab9 */ /* 0x000fe20000000a00 */
[----:B------:R-:W-:Y:S01]  /*1fe0*/  IADD3 R39, R5, R7, RZ ;  /* 0x0000000705277210 */ /* 0x000fe20007ffe0ff */
[----:B------:R-:W-:Y:S01]  /*1ff0*/  IMAD R7, R6, UR8, RZ ;  /* 0x0000000806077c24 */ /* 0x000fe2000f8e02ff */
[----:B------:R-:W-:Y:S01]  /*2000*/  SHF.R.S32.HI R5, RZ, 0x1f, R212 ;  /* 0x0000001fff057819 */ /* 0x000fe200000114d4 */
[----:B------:R-:W-:Y:S01]  /*2010*/  IMAD R6, R117, R104, RZ ;  /* 0x0000006875067224 */ /* 0x000fe200078e02ff */
[----:B------:R-:W-:Y:S01]  /*2020*/  LOP3.LUT R26, R3, 0x1, RZ, 0xc0, !PT ;  /* 0x00000001031a7812 */ /* 0x000fe200078ec0ff */
[----:B------:R-:W-:-:S02]  /*2030*/  IMAD R15, R150, UR9, R7 ;  /* 0x00000009960f7c24 */ /* 0x000fc4000f8e0207 */
[-C--:B------:R-:W-:Y:S02]  /*2040*/  IMAD R7, R117, R98.reuse, RZ ;  /* 0x0000006275077224 */ /* 0x080fe400078e02ff */
[C---:B------:R-:W-:Y:S02]  /*2050*/  IMAD R13, R18.reuse, R105, R6 ;  /* 0x00000069120d7224 */ /* 0x040fe400078e0206 */
[C---:B------:R-:W-:Y:S02]  /*2060*/  IMAD R35, R18.reuse, R99, R7 ;  /* 0x0000006312237224 */ /* 0x040fe400078e0207 */
[----:B------:R-:W-:-:S04]  /*2070*/  IMAD.WIDE.U32 R6, R18, R98, R4 ;  /* 0x0000006212067225 */ /* 0x000fc800078e0004 */
[--C-:B------:R-:W-:Y:S02]  /*2080*/  IMAD.WIDE.U32 R8, R150, UR8, R4.reuse ;  /* 0x0000000896087c25 */ /* 0x100fe4000f8e0004 */
[----:B------:R-:W0:Y:S02]  /*2090*/  S2R R150, SR_TID.X ;  /* 0x0000000000967919 */ /* 0x000e240000002100 */
[----:B------:R-:W-:Y:S01]  /*20a0*/  IMAD.WIDE.U32 R102, R18, R104, R4 ;  /* 0x0000006812667225 */ /* 0x000fe200078e0004 */
[----:B------:R-:W-:-:S03]  /*20b0*/  IADD3 R9, R9, R15, RZ ;  /* 0x0000000f09097210 */ /* 0x000fc60007ffe0ff */
[----:B------:R-:W-:Y:S01]  /*20c0*/  IMAD.WIDE.U32 R108, R18, R110, R4 ;  /* 0x0000006e126c7225 */ /* 0x000fe200078e0004 */
[----:B------:R-:W-:Y:S02]  /*20d0*/  SEL R4, R120, RZ, P1 ;  /* 0x000000ff78047207 */ /* 0x000fe40000800000 */
[----:B------:R-:W-:Y:S01]  /*20e0*/  IADD3 R103, R13, R103, RZ ;  /* 0x000000670d677210 */ /* 0x000fe20007ffe0ff */
[----:B------:R-:W-:Y:S02]  /*20f0*/  IMAD.IADD R101, R101, 0x1, R13 ;  /* 0x0000000165657824 */ /* 0x000fe400078e020d */
[----:B-----5:R-:W-:-:S04]  /*2100*/  IMAD.WIDE.U32 R100, R147, R104, R100 ;  /* 0x0000006893647225 */ /* 0x020fc800078e0064 */
[----:B------:R-:W-:Y:S01]  /*2110*/  IMAD.WIDE.U32 R102, R147, R104, R102 ;  /* 0x0000006893667225 */ /* 0x000fe200078e0066 */
[----:B0-----:R-:W-:Y:S02]  /*2120*/  LEA.HI R150, R150, 0x8, RZ, 0x19 ;  /* 0x0000000896967811 */ /* 0x001fe400078fc8ff */
[----:B------:R-:W-:Y:S02]  /*2130*/  SHF.R.S32.HI R0, RZ, 0x1f, R25 ;  /* 0x0000001fff007819 */ /* 0x000fe40000011419 */
[----:B------:R-:W-:Y:S02]  /*2140*/  SEL R11, R25, RZ, !P0 ;  /* 0x000000ff190b7207 */ /* 0x000fe40004000000 */
[----:B------:R-:W-:-:S03]  /*2150*/  SEL R0, R0, RZ, !P0 ;  /* 0x000000ff00007207 */ /* 0x000fc60004000000 */
[----:B------:R-:W-:-:S04]  /*2160*/  IMAD.WIDE.U32 R38, R11, UR4, R38 ;  /* 0x000000040b267c25 */ /* 0x000fc8000f8e0026 */
[----:B------:R-:W-:Y:S01]  /*2170*/  IMAD R10, R0, UR4, RZ ;  /* 0x00000004000a7c24 */ /* 0x000fe2000f8e02ff */
[----:B------:R-:W-:Y:S02]  /*2180*/  IADD3 R36, P0, R38, R6, RZ ;  /* 0x0000000626247210 */ /* 0x000fe40007f1e0ff */
[----:B------:R-:W-:Y:S01]  /*2190*/  IADD3 R6, R213, R4, RZ ;  /* 0x00000004d5067210 */ /* 0x000fe20007ffe0ff */
[----:B------:R-:W-:Y:S01]  /*21a0*/  IMAD R37, R11, UR5, R10 ;  /* 0x000000050b257c24 */ /* 0x000fe2000f8e020a */
[----:B------:R-:W-:Y:S02]  /*21b0*/  ULDC.64 UR4, c[0x0][0x328] ;  /* 0x0000ca0000047ab9 */ /* 0x000fe40000000a00 */
[----:B------:R-:W-:Y:S02]  /*21c0*/  IMAD R0, R0, UR4, RZ ;  /* 0x0000000400007c24 */ /* 0x000fe4000f8e02ff */
[----:B------:R-:W-:Y:S02]  /*21d0*/  IMAD.IADD R37, R39, 0x1, R37 ;  /* 0x0000000127257824 */ /* 0x000fe400078e0225 */
[----:B------:R-:W-:-:S02]  /*21e0*/  IMAD R41, R11, UR5, R0 ;  /* 0x000000050b297c24 */ /* 0x000fc4000f8e0200 */
[----:B------:R-:W-:Y:S01]  /*21f0*/  IMAD R0, R117, R110, RZ ;  /* 0x0000006e75007224 */ /* 0x000fe200078e02ff */
[----:B------:R-:W-:Y:S01]  /*2200*/  IADD3.X R35, R37, R7, R35, P0, !PT ;  /* 0x0000000725237210 */ /* 0x000fe200007fe423 */
[----:B------:R-:W-:Y:S01]  /*2210*/  IMAD.WIDE.U32 R96, R11, UR4, R8 ;  /* 0x000000040b607c25 */ /* 0x000fe2000f8e0008 */
[----:B------:R-:W-:-:S03]  /*2220*/  ISETP.GE.AND P0, PT, R212, R120, PT ;  /* 0x00000078d400720c */ /* 0x000fc60003f06270 */
[----:B------:R-:W-:Y:S01]  /*2230*/  IMAD R9, R18, R111, R0 ;  /* 0x0000006f12097224 */ /* 0x000fe200078e0200 */
[C---:B------:R-:W-:Y:S01]  /*2240*/  SEL R7, R120.reuse, RZ, P0 ;  /* 0x000000ff78077207 */ /* 0x040fe20000000000 */
[----:B------:R-:W-:Y:S02]  /*2250*/  IMAD.SHL.U32 R120, R120, 0x2, RZ ;  /* 0x0000000278787824 */ /* 0x000fe400078e00ff */
[----:B------:R-:W-:Y:S02]  /*2260*/  IMAD.IADD R107, R107, 0x1, R9 ;  /* 0x000000016b6b7824 */ /* 0x000fe400078e0209 */
[----:B------:R-:W-:Y:S02]  /*2270*/  IMAD.IADD R7, R212, 0x1, R7 ;  /* 0x00000001d4077824 */ /* 0x000fe400078e0207 */
[----:B------:R-:W-:Y:S01]  /*2280*/  IMAD.IADD R109, R9, 0x1, R109 ;  /* 0x00000001096d7824 */ /* 0x000fe200078e026d */
[----:B------:R-:W-:Y:S01]  /*2290*/  SHF.R.S32.HI R9, RZ, 0x1f, R6 ;  /* 0x0000001fff097819 */ /* 0x000fe20000011406 */
[----:B------:R-:W-:Y:S01]  /*22a0*/  IMAD.WIDE.U32 R106, R147, R110, R106 ;  /* 0x0000006e936a7225 */ /* 0x000fe200078e006a */
[----:B------:R-:W-:-:S02]  /*22b0*/  SHF.R.S32.HI R0, RZ, 0x1f, R7 ;  /* 0x0000001fff007819 */ /* 0x000fc40000011407 */
[----:B------:R-:W-:Y:S01]  /*22c0*/  LEA.HI R8, R9, R6, RZ, 0x3 ;  /* 0x0000000609087211 */ /* 0x000fe200078f18ff */
[----:B------:R-:W-:Y:S01]  /*22d0*/  IMAD.WIDE.U32 R108, R147, R110, R108 ;  /* 0x0000006e936c7225 */ /* 0x000fe200078e006c */
[CC--:B------:R-:W-:Y:S02]  /*22e0*/  LEA.HI R5, R0.reuse, R7.reuse, RZ, 0x6 ;  /* 0x0000000700057211 */ /* 0x0c0fe400078f30ff */
[----:B------:R-:W-:Y:S02]  /*22f0*/  LEA.HI R4, R0, R7, RZ, 0x3 ;  /* 0x0000000700047211 */ /* 0x000fe400078f18ff */
[----:B------:R-:W-:Y:S02]  /*2300*/  SHF.R.S32.HI R7, RZ, 0x6, R5 ;  /* 0x00000006ff077819 */ /* 0x000fe40000011405 */
[----:B------:R-:W-:Y:S02]  /*2310*/  LOP3.LUT R5, R231, 0x38, R4, 0xf8, !PT ;  /* 0x00000038e7057812 */ /* 0x000fe400078ef804 */
[----:B------:R-:W-:Y:S01]  /*2320*/  LEA.HI R6, R9, R6, RZ, 0x6 ;  /* 0x0000000609067211 */ /* 0x000fe200078f30ff */
[----:B------:R-:W-:Y:S01]  /*2330*/  IMAD R144, R7, 0x1400, R234 ;  /* 0x0000140007907824 */ /* 0x000fe200078e02ea */
[----:B------:R-:W-:Y:S01]  /*2340*/  LOP3.LUT R5, R5, R232, RZ, 0x3c, !PT ;  /* 0x000000e805057212 */ /* 0x000fe200078e3cff */
[C---:B------:R-:W-:Y:S01]  /*2350*/  IMAD R142, R7.reuse, 0x1400, R230 ;  /* 0x00001400078e7824 */ /* 0x040fe200078e02e6 */
[----:B------:R-:W-:Y:S01]  /*2360*/  LOP3.LUT R0, R226, 0x38, R4, 0xf8, !PT ;  /* 0x00000038e2007812 */ /* 0x000fe200078ef804 */
[----:B------:R-:W-:Y:S01]  /*2370*/  IMAD R134, R7, 0x1400, R228 ;  /* 0x0000140007867824 */ /* 0x000fe200078e02e4 */
[----:B------:R-:W-:Y:S01]  /*2380*/  SHF.R.S32.HI R7, RZ, 0x6, R6 ;  /* 0x00000006ff077819 */ /* 0x000fe20000011406 */
[----:B------:R-:W-:Y:S01]  /*2390*/  IMAD.IADD R144, R144, 0x1, R5 ;  /* 0x0000000190907824 */ /* 0x000fe200078e0205 */
[----:B------:R-:W-:-:S02]  /*23a0*/  LOP3.LUT R5, R231, 0x38, R8, 0xf8, !PT ;  /* 0x00000038e7057812 */ /* 0x000fc400078ef808 */
[----:B------:R-:W-:Y:S01]  /*23b0*/  LOP3.LUT R9, R0, R229, RZ, 0x3c, !PT ;  /* 0x000000e500097212 */ /* 0x000fe200078e3cff */
[----:B------:R-:W-:Y:S01]  /*23c0*/  IMAD R143, R7, 0x1400, R234 ;  /* 0x00001400078f7824 */ /* 0x000fe200078e02ea */
[----:B------:R-:W-:Y:S01]  /*23d0*/  LOP3.LUT R0, R5, R232, RZ, 0x3c, !PT ;  /* 0x000000e805007212 */ /* 0x000fe200078e3cff */
[C---:B------:R-:W-:Y:S01]  /*23e0*/  IMAD R135, R7.reuse, 0x1400, R230 ;  /* 0x0000140007877824 */ /* 0x040fe200078e02e6 */
[----:B------:R-:W-:Y:S01]  /*23f0*/  SHF.R.S32.HI R5, RZ, 0x1f, R147 ;  /* 0x0000001fff057819 */ /* 0x000fe20000011493 */
[----:B------:R-:W-:Y:S01]  /*2400*/  IMAD R133, R7, 0x1400, R228 ;  /* 0x0000140007857824 */ /* 0x000fe200078e02e4 */
[----:B------:R-:W-:Y:S01]  /*2410*/  LOP3.LUT R10, R225, 0x38, R4, 0xf8, !PT ;  /* 0x00000038e10a7812 */ /* 0x000fe200078ef804 */
[----:B------:R-:W-:Y:S01]  /*2420*/  IMAD.IADD R143, R143, 0x1, R0 ;  /* 0x000000018f8f7824 */ /* 0x000fe200078e0200 */
[--C-:B------:R-:W-:Y:S01]  /*2430*/  LOP3.LUT R6, R226, 0x38, R8.reuse, 0xf8, !PT ;  /* 0x00000038e2067812 */ /* 0x100fe200078ef808 */
[----:B------:R-:W-:Y:S01]  /*2440*/  IMAD R0, R5, R104, RZ ;  /* 0x0000006805007224 */ /* 0x000fe200078e02ff */
[----:B------:R-:W-:Y:S01]  /*2450*/  LOP3.LUT R11, R10, R227, RZ, 0x3c, !PT ;  /* 0x000000e30a0b7212 */ /* 0x000fe200078e3cff */
[----:B------:R-:W-:Y:S01]  /*2460*/  IMAD R7, R99, 0x50, RZ ;  /* 0x0000005063077824 */ /* 0x000fe200078e02ff */
[----:B------:R-:W-:Y:S01]  /*2470*/  LOP3.LUT R10, R225, 0x38, R8, 0xf8, !PT ;  /* 0x00000038e10a7812 */ /* 0x000fe200078ef808 */
[----:B------:R-:W-:Y:S01]  /*2480*/  IMAD R21, R147, R105, R0 ;  /* 0x0000006993157224 */ /* 0x000fe200078e0200 */
[----:B------:R-:W-:Y:S01]  /*2490*/  IADD3 R142, R142, R9, RZ ;  /* 0x000000098e8e7210 */ /* 0x000fe20007ffe0ff */
[----:B------:R-:W-:Y:S01]  /*24a0*/  IMAD R0, R5, R110, RZ ;  /* 0x0000006e05007224 */ /* 0x000fe200078e02ff */
[----:B------:R-:W-:Y:S01]  /*24b0*/  LOP3.LUT R10, R10, R227, RZ, 0x3c, !PT ;  /* 0x000000e30a0a7212 */ /* 0x000fe200078e3cff */
[----:B------:R-:W-:Y:S01]  /*24c0*/  IMAD R9, R105, 0x50, RZ ;  /* 0x0000005069097824 */ /* 0x000fe200078e02ff */
[----:B------:R-:W-:Y:S01]  /*24d0*/  LOP3.LUT R6, R6, R229, RZ, 0x3c, !PT ;  /* 0x000000e506067212 */ /* 0x000fe200078e3cff */
[----:B------:R-:W-:Y:S01]  /*24e0*/  IMAD R15, R147, R111, R0 ;  /* 0x0000006f930f7224 */ /* 0x000fe200078e0200 */
[----:B------:R-:W-:Y:S01]  /*24f0*/  SEL R0, RZ, 0x8, P2 ;  /* 0x00000008ff007807 */ /* 0x000fe20001000000 */
[----:B------:R-:W-:Y:S01]  /*2500*/  IMAD.IADD R134, R134, 0x1, R11 ;  /* 0x0000000186867824 */ /* 0x000fe200078e020b */
[----:B------:R-:W-:Y:S01]  /*2510*/  LOP3.LUT R13, R4, 0xfffffff8, RZ, 0xc0, !PT ;  /* 0xfffffff8040d7812 */ /* 0x000fe200078ec0ff */
[----:B------:R-:W-:Y:S01]  /*2520*/  IMAD.WIDE.U32 R98, R98, 0x50, RZ ;  /* 0x0000005062627825 */ /* 0x000fe200078e00ff */
[----:B------:R-:W-:-:S02]  /*2530*/  LOP3.LUT R0, R3, R0, RZ, 0xfc, !PT ;  /* 0x0000000003007212 */ /* 0x000fc400078efcff */
[----:B------:R-:W-:Y:S01]  /*2540*/  LOP3.LUT R11, R8, 0xfffffff8, RZ, 0xc0, !PT ;  /* 0xfffffff8080b7812 */ /* 0x000fe200078ec0ff */
[----:B------:R-:W-:Y:S01]  /*2550*/  IMAD.WIDE.U32 R104, R104, 0x50, RZ ;  /* 0x0000005068687825 */ /* 0x000fe200078e00ff */
[----:B------:R-:W-:Y:S02]  /*2560*/  IADD3 R135, R135, R6, RZ ;  /* 0x0000000687877210 */ /* 0x000fe40007ffe0ff */
[----:B------:R-:W-:Y:S01]  /*2570*/  IADD3 R20, R107, R15, RZ ;  /* 0x0000000f6b147210 */ /* 0x000fe20007ffe0ff */
[----:B------:R-:W-:Y:S01]  /*2580*/  IMAD.WIDE.U32 R110, R110, 0x50, RZ ;  /* 0x000000506e6e7825 */ /* 0x000fe200078e00ff */
[----:B------:R-:W-:Y:S02]  /*2590*/  SHF.R.S32.HI R12, RZ, 0x3, R8 ;  /* 0x00000003ff0c7819 */ /* 0x000fe40000011408 */
[----:B------:R-:W-:Y:S01]  /*25a0*/  SHF.R.S32.HI R14, RZ, 0x3, R4 ;  /* 0x00000003ff0e7819 */ /* 0x000fe20000011404 */
[----:B------:R-:W-:Y:S01]  /*25b0*/  IMAD.IADD R133, R133, 0x1, R10 ;  /* 0x0000000185857824 */ /* 0x000fe200078e020a */
[----:B------:R-:W-:Y:S01]  /*25c0*/  IADD3 R127, R111, R127, RZ ;  /* 0x0000007f6f7f7210 */ /* 0x000fe20007ffe0ff */
[----:B------:R-:W-:Y:S01]  /*25d0*/  IMAD.IADD R126, R99, 0x1, R7 ;  /* 0x00000001637e7824 */ /* 0x000fe200078e0207 */
[C---:B------:R-:W-:Y:S01]  /*25e0*/  LOP3.LUT R10, R0.reuse, 0x2, RZ, 0xc0, !PT ;  /* 0x00000002000a7812 */ /* 0x040fe200078ec0ff */
[----:B------:R-:W-:Y:S01]  /*25f0*/  IMAD.IADD R128, R105, 0x1, R9 ;  /* 0x0000000169807824 */ /* 0x000fe200078e0209 */
[C---:B------:R-:W-:Y:S01]  /*2600*/  LOP3.LUT R9, R0.reuse, 0x4, RZ, 0xc0, !PT ;  /* 0x0000000400097812 */ /* 0x040fe200078ec0ff */
[----:B------:R-:W-:Y:S01]  /*2610*/  IMAD.IADD R25, R101, 0x1, R21 ;  /* 0x0000000165197824 */ /* 0x000fe200078e0215 */
[----:B------:R-:W-:Y:S01]  /*2620*/  LOP3.LUT R8, R0, 0x8, RZ, 0xc0, !PT ;  /* 0x0000000800087812 */ /* 0x000fe200078ec0ff */
[----:B------:R-:W-:Y:S01]  /*2630*/  IMAD.IADD R21, R21, 0x1, R103 ;  /* 0x0000000115157824 */ /* 0x000fe200078e0267 */
[----:B------:R-:W-:Y:S01]  /*2640*/  SHF.R.S32.HI R7, RZ, 0x1f, R13 ;  /* 0x0000001fff077819 */ /* 0x000fe2000001140d */
[----:B------:R-:W-:Y:S01]  /*2650*/  IMAD.IADD R15, R15, 0x1, R109 ;  /* 0x000000010f0f7824 */ /* 0x000fe200078e026d */
[----:B------:R-:W-:Y:S01]  /*2660*/  SHF.R.S32.HI R6, RZ, 0x1f, R11 ;  /* 0x0000001fff067819 */ /* 0x000fe2000001140b */
[----:B------:R-:W-:-:S07]  /*2670*/  IMAD.IADD R5, R97, 0x1, R41 ;  /* 0x0000000161057824 */ /* 0x000fce00078e0229 */
.L_x_567:
[----:B------:R-:W0:Y:S01]  /*2680*/  LDC.64 R118, c[0x0][0x2d8] ;  /* 0x0000b600ff767b82 */ /* 0x000e220000000a00 */
[----:B---3--:R-:W-:Y:S01]  /*2690*/  IADD3 R45, R24, -0x1, RZ ;  /* 0xffffffff182d7810 */ /* 0x008fe20007ffe0ff */
[----:B------:R-:W-:Y:S05]  /*26a0*/  YIELD ;  /* 0x0000000000007946 */ /* 0x000fea0003800000 */
[----:B------:R-:W-:Y:S01]  /*26b0*/  SHF.R.S32.HI R42, RZ, 0x1f, R45 ;  /* 0x0000001fff2a7819 */ /* 0x000fe2000001142d */
[----:B-1----:R-:W1:Y:S01]  /*26c0*/  LDC R116, c[0x0][0x3d4] ;  /* 0x0000f500ff747b82 */ /* 0x002e620000000800 */
[-C--:B------:R-:W-:Y:S01]  /*26d0*/  IMAD R3, R126, R45.reuse, RZ ;  /* 0x0000002d7e037224 */ /* 0x080fe200078e02ff */
[----:B------:R-:W-:Y:S01]  /*26e0*/  BSSY B0, `(.L_x_460) ;  /* 0x000078c000007945 */ /* 0x000fe20003800000 */
[----:B------:R-:W-:-:S04]  /*26f0*/  IMAD.WIDE.U32 R124, R98, R45, RZ ;  /* 0x0000002d627c7225 */ /* 0x000fc800078e00ff */
[----:B------:R-:W-:Y:S01]  /*2700*/  IMAD R3, R42, R98, R3 ;  /* 0x000000622a037224 */ /* 0x000fe200078e0203 */
[CC--:B------:R-:W-:Y:S02]  /*2710*/  IADD3 R40, P2, R36.reuse, R124.reuse, RZ ;  /* 0x0000007c24287210 */ /* 0x0c0fe40007f5e0ff */
[CC--:B------:R-:W-:Y:S01]  /*2720*/  IADD3 R0, P3, P4, R36.reuse, R124.reuse, R132 ;  /* 0x0000007c24007210 */ /* 0x0c0fe20007c7e084 */
[----:B------:R-:W-:Y:S01]  /*2730*/  IMAD.IADD R92, R125, 0x1, R3 ;  /* 0x000000017d5c7824 */ /* 0x000fe200078e0203 */
[----:B------:R-:W-:-:S03]  /*2740*/  IADD3 R4, P5, P6, R36, R124, R130 ;  /* 0x0000007c24047210 */ /* 0x000fc60007ebe082 */
[----:B------:R-:W-:Y:S01]  /*2750*/  IMAD.X R41, R92, 0x1, R35, P2 ;  /* 0x000000015c297824 */ /* 0x000fe200010e0623 */
[C---:B0-----:R-:W-:Y:S02]  /*2760*/  LEA R52, P2, R0.reuse, R118, 0x1 ;  /* 0x0000007600347211 */ /* 0x041fe400078408ff */
[CC--:B------:R-:W-:Y:S02]  /*2770*/  IADD3.X R3, R35.reuse, R92.reuse, R131, P3, P4 ;  /* 0x0000005c23037210 */ /* 0x0c0fe40001fe8483 */
[----:B------:R-:W-:Y:S02]  /*2780*/  IADD3.X R24, R35, R92, R129, P5, P6 ;  /* 0x0000005c23187210 */ /* 0x000fe40002fec481 */
[----:B------:R-:W-:Y:S01]  /*2790*/  LEA.HI.X R53, R0, R119, R3, 0x1, P2 ;  /* 0x0000007700357211 */ /* 0x000fe200010f0c03 */
[----:B------:R-:W-:Y:S01]  /*27a0*/  IMAD R3, R17, 0x5000, R235 ;  /* 0x0000500011037824 */ /* 0x000fe200078e02eb */
[----:B-1----:R-:W-:Y:S02]  /*27b0*/  ISETP.GE.AND P2, PT, R116, 0x1, PT ;  /* 0x000000017400780c */ /* 0x002fe40003f46270 */
[----:B------:R-:W-:-:S02]  /*27c0*/  LEA R54, P5, R4, R118, 0x1 ;  /* 0x0000007604367211 */ /* 0x000fc400078a08ff */
[----:B------:R-:W-:Y:S02]  /*27d0*/  LEA R60, P6, R40, R118, 0x1 ;  /* 0x00000076283c7211 */ /* 0x000fe400078c08ff */
[----:B------:R-:W-:Y:S02]  /*27e0*/  ISETP.GT.AND P3, PT, R45, R121, PT ;  /* 0x000000792d00720c */ /* 0x000fe40003f64270 */
[-C--:B------:R-:W-:Y:S01]  /*27f0*/  LEA.HI.X R55, R4, R119.reuse, R24, 0x1, P5 ;  /* 0x0000007704377211 */ /* 0x080fe200028f0c18 */
[----:B------:R-:W-:Y:S01]  /*2800*/  IMAD.MOV.U32 R24, RZ, RZ, R45 ;  /* 0x000000ffff187224 */ /* 0x000fe200078e002d */
[----:B------:R-:W-:Y:S02]  /*2810*/  LEA.HI.X R61, R40, R119, R41, 0x1, P6 ;  /* 0x00000077283d7211 */ /* 0x000fe400030f0c29 */
[----:B------:R-:W-:Y:S02]  /*2820*/  P2R R114, PR, RZ, 0x8 ;  /* 0x00000008ff727803 */ /* 0x000fe40000000000 */
[----:B------:R-:W-:Y:S01]  /*2830*/  LEA R4, R3, R16, 0x1 ;  /* 0x0000001003047211 */ /* 0x000fe200078e08ff */
[----:B------:R-:W-:Y:S06]  /*2840*/  @!P2 BRA `(.L_x_461) ;  /* 0x0000007000dca947 */ /* 0x000fec0003800000 */
[----:B------:R-:W-:Y:S01]  /*2850*/  ULDC.U8 UR4, c[0x0][0x3f0] ;  /* 0x0000fc0000047ab9 */ /* 0x000fe20000000000 */
[-C--:B------:R-:W-:Y:S01]  /*2860*/  IMAD R3, R127, R45.reuse, RZ ;  /* 0x0000002d7f037224 */ /* 0x080fe200078e02ff */
[----:B------:R-:W-:Y:S01]  /*2870*/  ISETP.NE.AND P2, PT, RZ, UR4, PT ;  /* 0x00000004ff007c0c */ /* 0x000fe2000bf45270 */
[-C--:B------:R-:W-:Y:S02]  /*2880*/  IMAD R43, R128, R45.reuse, RZ ;  /* 0x0000002d802b7224 */ /* 0x080fe400078e02ff */
[C---:B------:R-:W-:Y:S02]  /*2890*/  IMAD R41, R42.reuse, R110, R3 ;  /* 0x0000006e2a297224 */ /* 0x040fe400078e0203 */
[----:B------:R-:W-:Y:S02]  /*28a0*/  IMAD R43, R42, R104, R43 ;  /* 0x000000682a2b7224 */ /* 0x000fe400078e022b */
[----:B------:R-:W-:Y:S02]  /*28b0*/  IMAD R3, R24, -0x50, R2 ;  /* 0xffffffb018037824 */ /* 0x000fe400078e0202 */
[----:B------:R-:W-:-:S03]  /*28c0*/  IMAD.WIDE.U32 R88, R104, R45, RZ ;  /* 0x0000002d68587225 */ /* 0x000fc600078e00ff */
[----:B------:R-:W-:Y:S01]  /*28d0*/  VIMNMX R3, R3, 0x50, PT ;  /* 0x0000005003037848 */ /* 0x000fe20003fe0100 */
[----:B------:R-:W-:Y:S01]  /*28e0*/  IMAD.WIDE.U32 R90, R110, R45, RZ ;  /* 0x0000002d6e5a7225 */ /* 0x000fe200078e00ff */
[----:B------:R-:W-:-:S03]  /*28f0*/  IADD3 R115, R89, R43, RZ ;  /* 0x0000002b59737210 */ /* 0x000fc60007ffe0ff */
[----:B------:R-:W-:Y:S01]  /*2900*/  IMAD.IADD R0, R91, 0x1, R41 ;  /* 0x000000015b007824 */ /* 0x000fe200078e0229 */
[----:B------:R-:W-:Y:S06]  /*2910*/  @!P2 BRA `(.L_x_462) ;  /* 0x00000034004ca947 */ /* 0x000fec0003800000 */
[----:B------:R-:W-:Y:S01]  /*2920*/  ISETP.GE.AND P3, PT, R18, R3, PT ;  /* 0x000000031200720c */ /* 0x000fe20003f66270 */
[----:B------:R-:W-:Y:S01]  /*2930*/  BSSY B1, `(.L_x_463) ;  /* 0x000002a000017945 */ /* 0x000fe20003800000 */
        /* <DEDUP_REMOVED lines=8> */
[----:B------:R-:W-:Y:S01]  /*29c0*/  CS2R R124, SRZ ;  /* 0x00000000007c7805 */ /* 0x000fe2000001ff00 */
[----:B------:R-:W-:Y:S06]  /*29d0*/  @P3 BRA `(.L_x_464) ;  /* 0x00000000007c3947 */ /* 0x000fec0003800000 */
[----:B------:R-:W-:Y:S01]  /*29e0*/  IADD3 R41, P2, R106, R90, RZ ;  /* 0x0000005a6a297210 */ /* 0x000fe20007f5e0ff */
[----:B------:R-:W-:Y:S01]  /*29f0*/  ULDC.64 UR4, c[0x0][0x3c8] ;  /* 0x0000f20000047ab9 */ /* 0x000fe20000000a00 */
[----:B------:R-:W-:Y:S02]  /*2a00*/  IADD3 R43, P4, R100, R88, RZ ;  /* 0x00000058642b7210 */ /* 0x000fe40007f9e0ff */
[----:B------:R-:W-:Y:S02]  /*2a10*/  CS2R R122, SRZ ;  /* 0x00000000007a7805 */ /* 0x000fe4000001ff00 */
[-C--:B------:R-:W-:Y:S01]  /*2a20*/  ISETP.GE.AND P5, PT, R22, R116.reuse, PT ;  /* 0x000000741600720c */ /* 0x080fe20003fa6270 */
[----:B------:R-:W-:Y:S01]  /*2a30*/  IMAD.X R42, R0, 0x1, R20, P2 ;  /* 0x00000001002a7824 */ /* 0x000fe200010e0614 */
[----:B------:R-:W-:Y:S01]  /*2a40*/  LEA R40, P2, R41, UR4, 0x1 ;  /* 0x0000000429287c11 */ /* 0x000fe2000f8408ff */
[----:B------:R-:W-:Y:S01]  /*2a50*/  IMAD.X R44, R115, 0x1, R25, P4 ;  /* 0x00000001732c7824 */ /* 0x000fe200020e0619 */
[----:B------:R-:W-:Y:S01]  /*2a60*/  CS2R R124, SRZ ;  /* 0x00000000007c7805 */ /* 0x000fe2000001ff00 */
[----:B------:R-:W-:Y:S01]  /*2a70*/  ULDC.64 UR6, c[0x0][0x208] ;  /* 0x0000820000067ab9 */ /* 0x000fe20000000a00 */
[----:B------:R-:W-:Y:S01]  /*2a80*/  LEA.HI.X R41, R41, UR5, R42, 0x1, P2 ;  /* 0x0000000529297c11 */ /* 0x000fe200090f0c2a */
[----:B------:R-:W-:Y:S01]  /*2a90*/  ULDC.64 UR4, c[0x0][0x3e0] ;  /* 0x0000f80000047ab9 */ /* 0x000fe20000000a00 */
[----:B------:R-:W-:-:S02]  /*2aa0*/  ISETP.GE.AND P4, PT, R215, R116, PT ;  /* 0x00000074d700720c */ /* 0x000fc40003f86270 */
[----:B------:R-:W-:-:S03]  /*2ab0*/  LEA R42, P2, R43, UR4, 0x1 ;  /* 0x000000042b2a7c11 */ /* 0x000fc6000f8408ff */
[----:B------:R0:W5:Y:S01]  /*2ac0*/  @!P5 LDG.E.64 R122, desc[UR6][R40.64] ;  /* 0x00000006287ad981 */ /* 0x000162000c1e1b00 */
[----:B------:R-:W-:Y:S02]  /*2ad0*/  LEA.HI.X R43, R43, UR5, R44, 0x1, P2 ;  /* 0x000000052b2b7c11 */ /* 0x000fe400090f0c2c */
[----:B------:R-:W-:-:S03]  /*2ae0*/  ISETP.GE.AND P2, PT, R214, R116, PT ;  /* 0x00000074d600720c */ /* 0x000fc60003f46270 */
[----:B------:R0:W5:Y:S01]  /*2af0*/  @!P5 LDG.E.64 R124, desc[UR6][R42.64] ;  /* 0x000000062a7cd981 */ /* 0x000162000c1e1b00 */
[----:B------:R-:W-:Y:S02]  /*2b00*/  ISETP.GE.AND P5, PT, R216, R116, PT ;  /* 0x00000074d800720c */ /* 0x000fe40003fa6270 */
[----:B------:R-:W-:Y:S02]  /*2b10*/  CS2R R94, SRZ ;  /* 0x00000000005e7805 */ /* 0x000fe4000001ff00 */
[----:B------:R-:W-:Y:S02]  /*2b20*/  CS2R R86, SRZ ;  /* 0x0000000000567805 */ /* 0x000fe4000001ff00 */
[----:B------:R-:W-:Y:S02]  /*2b30*/  CS2R R82, SRZ ;  /* 0x0000000000527805 */ /* 0x000fe4000001ff00 */
[----:B------:R-:W-:Y:S02]  /*2b40*/  CS2R R118, SRZ ;  /* 0x0000000000767805 */ /* 0x000fe4000001ff00 */
[----:B------:R-:W-:-:S02]  /*2b50*/  CS2R R92, SRZ ;  /* 0x00000000005c7805 */ /* 0x000fc4000001ff00 */
[----:B------:R-:W-:Y:S01]  /*2b60*/  CS2R R84, SRZ ;  /* 0x0000000000547805 */ /* 0x000fe2000001ff00 */
[----:B------:R0:W5:Y:S04]  /*2b70*/  @!P4 LDG.E.64 R94, desc[UR6][R40.64+0x40] ;  /* 0x00004006285ec981 */ /* 0x000168000c1e1b00 */
[----:B------:R0:W5:Y:S04]  /*2b80*/  @!P2 LDG.E.64 R86, desc[UR6][R40.64+0x80] ;  /* 0x000080062856a981 */ /* 0x000168000c1e1b00 */
[----:B------:R0:W5:Y:S04]  /*2b90*/  @!P5 LDG.E.64 R82, desc[UR6][R40.64+0xc0] ;  /* 0x0000c0062852d981 */ /* 0x000168000c1e1b00 */
[----:B------:R0:W5:Y:S04]  /*2ba0*/  @!P4 LDG.E.64 R118, desc[UR6][R42.64+0x40] ;  /* 0x000040062a76c981 */ /* 0x000168000c1e1b00 */
[----:B------:R0:W5:Y:S04]  /*2bb0*/  @!P2 LDG.E.64 R92, desc[UR6][R42.64+0x80] ;  /* 0x000080062a5ca981 */ /* 0x000168000c1e1b00 */
[----:B------:R0:W5:Y:S02]  /*2bc0*/  @!P5 LDG.E.64 R84, desc[UR6][R42.64+0xc0] ;  /* 0x0000c0062a54d981 */ /* 0x000164000c1e1b00 */
.L_x_464:
[----:B------:R-:W-:Y:S05]  /*2bd0*/  BSYNC B1 ;  /* 0x0000000000017941 */ /* 0x000fea0003800000 */
.L_x_463:
[----:B0----5:R-:W-:Y:S01]  /*2be0*/  IMAD.MOV.U32 R41, RZ, RZ, R83 ;  /* 0x000000ffff297224 */ /* 0x021fe200078e0053 */
[----:B------:R-:W-:Y:S01]  /*2bf0*/  MOV R40, R82 ;  /* 0x0000005200287202 */ /* 0x000fe20000000f00 */
[----:B------:R-:W-:Y:S01]  /*2c00*/  IMAD.MOV.U32 R42, RZ, RZ, R86 ;  /* 0x000000ffff2a7224 */ /* 0x000fe200078e0056 */
[----:B------:R-:W-:Y:S01]  /*2c10*/  ISETP.GE.AND P4, PT, R217, R3, PT ;  /* 0x00000003d900720c */ /* 0x000fe20003f86270 */
[----:B------:R-:W-:Y:S01]  /*2c20*/  BSSY B1, `(.L_x_465) ;  /* 0x000003d000017945 */ /* 0x000fe20003800000 */
[----:B------:R-:W-:Y:S01]  /*2c30*/  PRMT R162, R41, 0x5410, R40 ;  /* 0x0000541029a27816 */ /* 0x000fe20000000028 */
[----:B------:R-:W-:Y:S01]  /*2c40*/  IMAD.MOV.U32 R41, RZ, RZ, R94 ;  /* 0x000000ffff297224 */ /* 0x000fe200078e005e */
[----:B------:R-:W-:Y:S02]  /*2c50*/  MOV R40, R87 ;  /* 0x0000005700287202 */ /* 0x000fe40000000f00 */
[----:B------:R-:W-:Y:S02]  /*2c60*/  CS2R R70, SRZ ;  /* 0x0000000000467805 */ /* 0x000fe4000001ff00 */
[----:B------:R-:W-:-:S02]  /*2c70*/  CS2R R74, SRZ ;  /* 0x00000000004a7805 */ /* 0x000fc4000001ff00 */
[----:B------:R-:W-:Y:S02]  /*2c80*/  CS2R R78, SRZ ;  /* 0x00000000004e7805 */ /* 0x000fe4000001ff00 */
[----:B------:R-:W-:Y:S01]  /*2c90*/  PRMT R164, R42, 0x5410, R40 ;  /* 0x000054102aa47816 */ /* 0x000fe20000000028 */
[----:B------:R-:W-:Y:S01]  /*2ca0*/  IMAD.MOV.U32 R40, RZ, RZ, R95 ;  /* 0x000000ffff287224 */ /* 0x000fe200078e005f */
[----:B------:R-:W-:Y:S02]  /*2cb0*/  MOV R42, R122 ;  /* 0x0000007a002a7202 */ /* 0x000fe40000000f00 */
[----:B------:R-:W-:Y:S02]  /*2cc0*/  CS2R R68, SRZ ;  /* 0x0000000000447805 */ /* 0x000fe4000001ff00 */
[----:B------:R-:W-:Y:S02]  /*2cd0*/  CS2R R72, SRZ ;  /* 0x0000000000487805 */ /* 0x000fe4000001ff00 */
[----:B------:R-:W-:-:S02]  /*2ce0*/  CS2R R76, SRZ ;  /* 0x00000000004c7805 */ /* 0x000fc4000001ff00 */
[----:B------:R-:W-:Y:S01]  /*2cf0*/  PRMT R165, R41, 0x5410, R40 ;  /* 0x0000541029a57816 */ /* 0x000fe20000000028 */
[----:B------:R-:W-:Y:S01]  /*2d00*/  IMAD.MOV.U32 R41, RZ, RZ, R123 ;  /* 0x000000ffff297224 */ /* 0x000fe200078e007b */
[----:B------:R-:W-:Y:S01]  /*2d10*/  CS2R R80, SRZ ;  /* 0x0000000000507805 */ /* 0x000fe2000001ff00 */
[----:B------:R-:W-:-:S03]  /*2d20*/  IMAD.MOV.U32 R40, RZ, RZ, R84 ;  /* 0x000000ffff287224 */ /* 0x000fc600078e0054 */
[----:B------:R-:W-:Y:S01]  /*2d30*/  PRMT R157, R42, 0x5410, R41 ;  /* 0x000054102a9d7816 */ /* 0x000fe20000000029 */
[----:B------:R-:W-:Y:S01]  /*2d40*/  IMAD.MOV.U32 R42, RZ, RZ, R92 ;  /* 0x000000ffff2a7224 */ /* 0x000fe200078e005c */
[----:B------:R-:W-:-:S04]  /*2d50*/  MOV R41, R85 ;  /* 0x0000005500297202 */ /* 0x000fc80000000f00 */
[----:B------:R-:W-:Y:S01]  /*2d60*/  PRMT R163, R40, 0x5410, R41 ;  /* 0x0000541028a37816 */ /* 0x000fe20000000029 */
[----:B------:R-:W-:Y:S01]  /*2d70*/  IMAD.MOV.U32 R40, RZ, RZ, R93 ;  /* 0x000000ffff287224 */ /* 0x000fe200078e005d */
[----:B------:R-:W-:-:S04]  /*2d80*/  MOV R41, R118 ;  /* 0x0000007600297202 */ /* 0x000fc80000000f00 */
[----:B------:R-:W-:Y:S01]  /*2d90*/  PRMT R166, R42, 0x5410, R40 ;  /* 0x000054102aa67816 */ /* 0x000fe20000000028 */
[----:B------:R-:W-:Y:S02]  /*2da0*/  IMAD.MOV.U32 R40, RZ, RZ, R119 ;  /* 0x000000ffff287224 */ /* 0x000fe400078e0077 */
[----:B------:R-:W-:-:S03]  /*2db0*/  IMAD.MOV.U32 R42, RZ, RZ, R124 ;  /* 0x000000ffff2a7224 */ /* 0x000fc600078e007c */
[----:B------:R-:W-:Y:S02]  /*2dc0*/  PRMT R167, R41, 0x5410, R40 ;  /* 0x0000541029a77816 */ /* 0x000fe40000000028 */
[----:B------:R-:W-:-:S04]  /*2dd0*/  MOV R41, R125 ;  /* 0x0000007d00297202 */ /* 0x000fc80000000f00 */
[----:B------:R-:W-:Y:S01]  /*2de0*/  PRMT R159, R42, 0x5410, R41 ;  /* 0x000054102a9f7816 */ /* 0x000fe20000000029 */
[----:B------:R-:W-:Y:S06]  /*2df0*/  @P4 BRA `(.L_x_466) ;  /* 0x00000000007c4947 */ /* 0x000fec0003800000 */
[----:B------:R-:W-:Y:S01]  /*2e00*/  IADD3 R41, P2, P5, R106, R90, R28 ;  /* 0x0000005a6a297210 */ /* 0x000fe20007d5e01c */
[----:B------:R-:W-:Y:S01]  /*2e10*/  ULDC.64 UR4, c[0x0][0x3c8] ;  /* 0x0000f20000047ab9 */ /* 0x000fe20000000a00 */
[----:B------:R-:W-:Y:S01]  /*2e20*/  ULDC.64 UR6, c[0x0][0x3e0] ;  /* 0x0000f80000067ab9 */ /* 0x000fe20000000a00 */
[----:B------:R-:W-:Y:S02]  /*2e30*/  CS2R R78, SRZ ;  /* 0x00000000004e7805 */ /* 0x000fe4000001ff00 */
[----:B------:R-:W-:Y:S02]  /*2e40*/  IADD3.X R46, R20, R0, R30, P2, P5 ;  /* 0x00000000142e7210 */ /* 0x000fe400017ea41e */
[----:B------:R-:W-:Y:S02]  /*2e50*/  CS2R R74, SRZ ;  /* 0x00000000004a7805 */ /* 0x000fe4000001ff00 */
[----:B------:R-:W-:Y:S02]  /*2e60*/  IADD3 R43, P2, P5, R100, R88, R32 ;  /* 0x00000058642b7210 */ /* 0x000fe40007d5e020 */
[----:B------:R-:W-:-:S02]  /*2e70*/  CS2R R80, SRZ ;  /* 0x0000000000507805 */ /* 0x000fc4000001ff00 */
[----:B------:R-:W-:Y:S01]  /*2e80*/  CS2R R76, SRZ ;  /* 0x00000000004c7805 */ /* 0x000fe2000001ff00 */
[----:B------:R-:W-:Y:S01]  /*2e90*/  ULDC.64 UR8, c[0x0][0x208] ;  /* 0x0000820000087ab9 */ /* 0x000fe20000000a00 */
[----:B------:R-:W-:Y:S02]  /*2ea0*/  IADD3.X R44, R25, R115, R34, P2, P5 ;  /* 0x00000073192c7210 */ /* 0x000fe400017ea422 */
[----:B------:R-:W-:Y:S02]  /*2eb0*/  LEA R40, P2, R41, UR4, 0x1 ;  /* 0x0000000429287c11 */ /* 0x000fe4000f8408ff */
[----:B------:R-:W-:Y:S02]  /*2ec0*/  LEA R42, P5, R43, UR6, 0x1 ;  /* 0x000000062b2a7c11 */ /* 0x000fe4000f8a08ff */
[----:B------:R-:W-:Y:S02]  /*2ed0*/  LEA.HI.X R41, R41, UR5, R46, 0x1, P2 ;  /* 0x0000000529297c11 */ /* 0x000fe400090f0c2e */
[----:B------:R-:W-:-:S02]  /*2ee0*/  LEA.HI.X R43, R43, UR7, R44, 0x1, P5 ;  /* 0x000000072b2b7c11 */ /* 0x000fc4000a8f0c2c */
[-C--:B------:R-:W-:Y:S02]  /*2ef0*/  ISETP.GE.AND P2, PT, R22, R116.reuse, PT ;  /* 0x000000741600720c */ /* 0x080fe40003f46270 */
[----:B------:R-:W-:Y:S02]  /*2f00*/  ISETP.GE.AND P5, PT, R215, R116, PT ;  /* 0x00000074d700720c */ /* 0x000fe40003fa6270 */
[----:B------:R-:W-:Y:S02]  /*2f10*/  CS2R R70, SRZ ;  /* 0x0000000000467805 */ /* 0x000fe4000001ff00 */
[----:B------:R-:W-:Y:S02]  /*2f20*/  CS2R R66, SRZ ;  /* 0x0000000000427805 */ /* 0x000fe4000001ff00 */
[----:B------:R-:W-:-:S05]  /*2f30*/  CS2R R72, SRZ ;  /* 0x0000000000487805 */ /* 0x000fca000001ff00 */
[----:B------:R0:W5:Y:S04]  /*2f40*/  @!P2 LDG.E.64 R78, desc[UR8][R40.64] ;  /* 0x00000008284ea981 */ /* 0x000168000c1e1b00 */
[----:B------:R0:W5:Y:S01]  /*2f50*/  @!P2 LDG.E.64 R80, desc[UR8][R42.64] ;  /* 0x000000082a50a981 */ /* 0x000162000c1e1b00 */
[----:B------:R-:W-:-:S03]  /*2f60*/  ISETP.GE.AND P2, PT, R214, R116, PT ;  /* 0x00000074d600720c */ /* 0x000fc60003f46270 */
[----:B------:R0:W5:Y:S04]  /*2f70*/  @!P5 LDG.E.64 R74, desc[UR8][R40.64+0x40] ;  /* 0x00004008284ad981 */ /* 0x000168000c1e1b00 */
[----:B------:R0:W5:Y:S01]  /*2f80*/  @!P5 LDG.E.64 R76, desc[UR8][R42.64+0x40] ;  /* 0x000040082a4cd981 */ /* 0x000162000c1e1b00 */
[----:B------:R-:W-:Y:S02]  /*2f90*/  ISETP.GE.AND P5, PT, R216, R116, PT ;  /* 0x00000074d800720c */ /* 0x000fe40003fa6270 */
[----:B------:R-:W-:-:S03]  /*2fa0*/  CS2R R68, SRZ ;  /* 0x0000000000447805 */ /* 0x000fc6000001ff00 */
[----:B------:R0:W5:Y:S04]  /*2fb0*/  @!P2 LDG.E.64 R70, desc[UR8][R40.64+0x80] ;  /* 0x000080082846a981 */ /* 0x000168000c1e1b00 */
[----:B------:R0:W5:Y:S04]  /*2fc0*/  @!P2 LDG.E.64 R72, desc[UR8][R42.64+0x80] ;  /* 0x000080082a48a981 */ /* 0x000168000c1e1b00 */
[----:B------:R0:W5:Y:S04]  /*2fd0*/  @!P5 LDG.E.64 R66, desc[UR8][R40.64+0xc0] ;  /* 0x0000c0082842d981 */ /* 0x000168000c1e1b00 */
[----:B------:R0:W5:Y:S02]  /*2fe0*/  @!P5 LDG.E.64 R68, desc[UR8][R42.64+0xc0] ;  /* 0x0000c0082a44d981 */ /* 0x000164000c1e1b00 */
.L_x_466:
[----:B------:R-:W-:Y:S05]  /*2ff0*/  BSYNC B1 ;  /* 0x0000000000017941 */ /* 0x000fea0003800000 */
.L_x_465:
        /* <DEDUP_REMOVED lines=8> */
[----:B------:R-:W-:Y:S01]  /*3080*/  CS2R R58, SRZ ;  /* 0x00000000003a7805 */ /* 0x000fe2000001ff00 */
[----:B-----5:R-:W-:Y:S01]  /*3090*/  IMAD.MOV.U32 R136, RZ, RZ, R66 ;  /* 0x000000ffff887224 */ /* 0x020fe200078e0042 */
[----:B------:R-:W-:Y:S01]  /*30a0*/  CS2R R64, SRZ ;  /* 0x0000000000407805 */ /* 0x000fe2000001ff00 */
[----:B------:R-:W-:Y:S06]  /*30b0*/  @P5 BRA `(.L_x_468) ;  /* 0x00000000007c5947 */ /* 0x000fec0003800000 */
[----:B------:R-:W-:Y:S01]  /*30c0*/  IADD3 R90, P2, P6, R106, R27, R90 ;  /* 0x0000001b6a5a7210 */ /* 0x000fe20007e5e05a */
[----:B------:R-:W-:Y:S01]  /*30d0*/  ULDC.64 UR4, c[0x0][0x3c8] ;  /* 0x0000f20000047ab9 */ /* 0x000fe20000000a00 */
[----:B------:R-:W-:Y:S01]  /*30e0*/  ULDC.64 UR6, c[0x0][0x3e0] ;  /* 0x0000f80000067ab9 */ /* 0x000fe20000000a00 */
[----:B------:R-:W-:Y:S02]  /*30f0*/  CS2R R62, SRZ ;  /* 0x00000000003e7805 */ /* 0x000fe4000001ff00 */
[----:B0-----:R-:W-:Y:S02]  /*3100*/  IADD3.X R41, R20, R29, R0, P2, P6 ;  /* 0x0000001d14297210 */ /* 0x001fe400017ec400 */
[----:B------:R-:W-:Y:S02]  /*3110*/  CS2R R64, SRZ ;  /* 0x0000000000407805 */ /* 0x000fe4000001ff00 */
[----:B------:R-:W-:Y:S01]  /*3120*/  IADD3 R88, P2, P6, R100, R31, R88 ;  /* 0x0000001f64587210 */ /* 0x000fe20007e5e058 */
[----:B------:R-:W-:-:S03]  /*3130*/  ULDC.64 UR8, c[0x0][0x208] ;  /* 0x0000820000087ab9 */ /* 0x000fc60000000a00 */
[----:B------:R-:W-:Y:S02]  /*3140*/  IADD3.X R115, R25, R33, R115, P2, P6 ;  /* 0x0000002119737210 */ /* 0x000fe400017ec473 */
[----:B------:R-:W-:-:S04]  /*3150*/  LEA R40, P2, R90, UR4, 0x1 ;  /* 0x000000045a287c11 */ /* 0x000fc8000f8408ff */
[----:B------:R-:W-:Y:S02]  /*3160*/  LEA.HI.X R41, R90, UR5, R41, 0x1, P2 ;  /* 0x000000055a297c11 */ /* 0x000fe400090f0c29 */
[----:B------:R-:W-:-:S04]  /*3170*/  LEA R42, P2, R88, UR6, 0x1 ;  /* 0x00000006582a7c11 */ /* 0x000fc8000f8408ff */
[----:B------:R-:W-:Y:S02]  /*3180*/  LEA.HI.X R43, R88, UR7, R115, 0x1, P2 ;  /* 0x00000007582b7c11 */ /* 0x000fe400090f0c73 */
[----:B------:R-:W-:Y:S02]  /*3190*/  ISETP.GE.AND P2, PT, R22, R116, PT ;  /* 0x000000741600720c */ /* 0x000fe40003f46270 */
[----:B------:R-:W-:Y:S02]  /*31a0*/  CS2R R56, SRZ ;  /* 0x0000000000387805 */ /* 0x000fe4000001ff00 */
[----:B------:R-:W-:-:S09]  /*31b0*/  CS2R R58, SRZ ;  /* 0x00000000003a7805 */ /* 0x000fd2000001ff00 */
[----:B------:R1:W5:Y:S04]  /*31c0*/  @!P2 LDG.E.64 R62, desc[UR8][R40.64] ;  /* 0x00000008283ea981 */ /* 0x000368000c1e1b00 */
[----:B------:R1:W5:Y:S01]  /*31d0*/  @!P2 LDG.E.64 R64, desc[UR8][R42.64] ;  /* 0x000000082a40a981 */ /* 0x000362000c1e1b00 */
        /* <DEDUP_REMOVED lines=10> */
[----:B------:R-:W-:-:S13]  /*3280*/  ISETP.GE.AND P2, PT, R216, R116, PT ;  /* 0x00000074d800720c */ /* 0x000fda0003f46270 */
[----:B------:R1:W5:Y:S04]  /*3290*/  @!P2 LDG.E.64 R44, desc[UR8][R40.64+0xc0] ;  /* 0x0000c008282ca981 */ /* 0x000368000c1e1b00 */
[----:B------:R1:W5:Y:S02]  /*32a0*/  @!P2 LDG.E.64 R46, desc[UR8][R42.64+0xc0] ;  /* 0x0000c0082a2ea981 */ /* 0x000364000c1e1b00 */
.L_x_468:
[----:B------:R-:W-:Y:S05]  /*32b0*/  BSYNC B1 ;  /* 0x0000000000017941 */ /* 0x000fea0003800000 */
.L_x_467:
[----:B01----:R-:W-:Y:S01]  /*32c0*/  IMAD.MOV.U32 R41, RZ, RZ, R71 ;  /* 0x000000ffff297224 */ /* 0x003fe200078e0047 */
[----:B------:R-:W-:Y:S01]  /*32d0*/  MOV R40, R70 ;  /* 0x0000004600287202 */ /* 0x000fe20000000f00 */
[----:B------:R-:W-:Y:S01]  /*32e0*/  IMAD.MOV.U32 R0, RZ, RZ, R67 ;  /* 0x000000ffff007224 */ /* 0x000fe200078e0043 */
[----:B------:R-:W-:Y:S01]  /*32f0*/  PRMT R139, R136, 0x7610, R139 ;  /* 0x00007610888b7816 */ /* 0x000fe2000000008b */
[----:B------:R-:W-:Y:S01]  /*3300*/  IMAD.MOV.U32 R42, RZ, RZ, R74 ;  /* 0x000000ffff2a7224 */ /* 0x000fe200078e004a */
[----:B------:R-:W-:Y:S01]  /*3310*/  PRMT R141, R40, 0x5410, R41 ;  /* 0x00005410288d7816 */ /* 0x000fe20000000029 */
[----:B------:R-:W-:Y:S01]  /*3320*/  IMAD.MOV.U32 R40, RZ, RZ, R78 ;  /* 0x000000ffff287224 */ /* 0x000fe200078e004e */
[----:B------:R-:W-:Y:S01]  /*3330*/  PRMT R139, R139, 0x5410, R0 ;  /* 0x000054108b8b7816 */ /* 0x000fe20000000000 */
[----:B------:R-:W-:Y:S01]  /*3340*/  IMAD.MOV.U32 R41, RZ, RZ, R79 ;  /* 0x000000ffff297224 */ /* 0x000fe200078e004f */
[----:B------:R-:W-:Y:S01]  /*3350*/  PRMT R153, R42, 0x7610, R153 ;  /* 0x000076102a997816 */ /* 0x000fe20000000099 */
[----:B------:R-:W-:Y:S01]  /*3360*/  ULOP3.LUT UR4, UR60, 0x1, URZ, 0xfc, !UPT ;  /* 0x000000013c047892 */ /* 0x000fe2000f8efc3f */
[----:B------:R-:W-:-:S02]  /*3370*/  MOV R0, R75 ;  /* 0x0000004b00007202 */ /* 0x000fc40000000f00 */
[----:B------:R-:W-:Y:S01]  /*3380*/  MOV R42, R68 ;  /* 0x00000044002a7202 */ /* 0x000fe20000000f00 */
[----:B------:R-:W-:Y:S01]  /*3390*/  UISETP.NE.AND UP0, UPT, UR4, 0x3, UPT ;  /* 0x000000030400788c */ /* 0x000fe2000bf05270 */
[----:B------:R-:W-:Y:S01]  /*33a0*/  PRMT R153, R153, 0x5410, R0 ;  /* 0x0000541099997816 */ /* 0x000fe20000000000 */
[----:B------:R-:W-:Y:S01]  /*33b0*/  IMAD.MOV.U32 R0, RZ, RZ, R69 ;  /* 0x000000ffff007224 */ /* 0x000fe200078e0045 */
[----:B------:R-:W-:Y:S01]  /*33c0*/  PRMT R161, R161, 0x5410, R40 ;  /* 0x00005410a1a17816 */ /* 0x000fe20000000028 */
[----:B------:R-:W-:Y:S01]  /*33d0*/  IMAD.MOV.U32 R40, RZ, RZ, R72 ;  /* 0x000000ffff287224 */ /* 0x000fe200078e0048 */
[----:B------:R-:W-:Y:S02]  /*33e0*/  PRMT R160, R41, 0x7610, R160 ;  /* 0x0000761029a07816 */ /* 0x000fe400000000a0 */
[----:B------:R-:W-:Y:S01]  /*33f0*/  PRMT R140, R42, 0x7610, R140 ;  /* 0x000076102a8c7816 */ /* 0x000fe2000000008c */
[----:B------:R-:W-:Y:S01]  /*3400*/  IMAD.MOV.U32 R42, RZ, RZ, R76 ;  /* 0x000000ffff2a7224 */ /* 0x000fe200078e004c */
[----:B------:R-:W-:-:S02]  /*3410*/  MOV R41, R73 ;  /* 0x0000004900297202 */ /* 0x000fc40000000f00 */
[----:B------:R-:W-:Y:S01]  /*3420*/  PRMT R140, R140, 0x5410, R0 ;  /* 0x000054108c8c7816 */ /* 0x000fe20000000000 */
[----:B------:R-:W-:Y:S01]  /*3430*/  IMAD.MOV.U32 R0, RZ, RZ, R77 ;  /* 0x000000ffff007224 */ /* 0x000fe200078e004d */
[----:B------:R-:W-:Y:S01]  /*3440*/  PRMT R145, R40, 0x5410, R41 ;  /* 0x0000541028917816 */ /* 0x000fe20000000029 */
[----:B------:R-:W-:Y:S01]  /*3450*/  IMAD.MOV.U32 R41, RZ, RZ, R81 ;  /* 0x000000ffff297224 */ /* 0x000fe200078e0051 */
[----:B------:R-:W-:Y:S01]  /*3460*/  PRMT R154, R42, 0x7610, R154 ;  /* 0x000076102a9a7816 */ /* 0x000fe2000000009a */
[----:B-----5:R-:W-:Y:S01]  /*3470*/  IMAD.MOV.U32 R42, RZ, RZ, R44 ;  /* 0x000000ffff2a7224 */ /* 0x020fe200078e002c */
[----:B------:R-:W-:Y:S02]  /*3480*/  MOV R40, R80 ;  /* 0x0000005000287202 */ /* 0x000fe40000000f00 */
[----:B------:R-:W-:Y:S02]  /*3490*/  PRMT R154, R154, 0x5410, R0 ;  /* 0x000054109a9a7816 */ /* 0x000fe40000000000 */
[----:B------:R-:W-:Y:S01]  /*34a0*/  PRMT R161, R40, 0x7610, R161 ;  /* 0x0000761028a17816 */ /* 0x000fe200000000a1 */
[----:B------:R-:W-:Y:S01]  /*34b0*/  IMAD.MOV.U32 R40, RZ, RZ, R51 ;  /* 0x000000ffff287224 */ /* 0x000fe200078e0033 */
[----:B------:R-:W-:Y:S01]  /*34c0*/  PRMT R160, R160, 0x5410, R41 ;  /* 0x00005410a0a07816 */ /* 0x000fe20000000029 */
[----:B------:R-:W-:Y:S01]  /*34d0*/  IMAD.MOV.U32 R41, RZ, RZ, R50 ;  /* 0x000000ffff297224 */ /* 0x000fe200078e0032 */
[----:B------:R-:W-:-:S02]  /*34e0*/  MOV R0, R56 ;  /* 0x0000003800007202 */ /* 0x000fc40000000f00 */
[----:B------:R-:W-:Y:S02]  /*34f0*/  PRMT R88, R42, 0x7610, R88 ;  /* 0x000076102a587816 */ /* 0x000fe40000000058 */
[----:B------:R-:W-:Y:S01]  /*3500*/  PRMT R136, R0, 0x7610, R136 ;  /* 0x0000761000887816 */ /* 0x000fe20000000088 */
[----:B------:R-:W-:Y:S01]  /*3510*/  IMAD.MOV.U32 R0, RZ, RZ, R46 ;  /* 0x000000ffff007224 */ /* 0x000fe200078e002e */
[----:B------:R-:W-:Y:S01]  /*3520*/  PRMT R90, R41, 0x5410, R40 ;  /* 0x00005410295a7816 */ /* 0x000fe20000000028 */
[----:B------:R-:W-:Y:S01]  /*3530*/  IMAD.MOV.U32 R41, RZ, RZ, R62 ;  /* 0x000000ffff297224 */ /* 0x000fe200078e003e */
[----:B------:R-:W-:Y:S02]  /*3540*/  MOV R42, R45 ;  /* 0x0000002d002a7202 */ /* 0x000fe40000000f00 */
[----:B------:R-:W-:Y:S02]  /*3550*/  MOV R40, R63 ;  /* 0x0000003f00287202 */ /* 0x000fe40000000f00 */
[----:B------:R-:W-:-:S02]  /*3560*/  PLOP3.LUT P2, PT, PT, PT, UP0, 0x80, 0x0 ;  /* 0x000000000000781c */ /* 0x000fc40003f4f008 */
[----:B------:R-:W-:Y:S01]  /*3570*/  PRMT R88, R88, 0x5410, R42 ;  /* 0x0000541058587816 */ /* 0x000fe2000000002a */
[----:B------:R-:W-:Y:S01]  /*3580*/  IMAD.MOV.U32 R42, RZ, RZ, R57 ;  /* 0x000000ffff2a7224 */ /* 0x000fe200078e0039 */
[----:B------:R-:W-:Y:S01]  /*3590*/  PRMT R89, R0, 0x7610, R89 ;  /* 0x0000761000597816 */ /* 0x000fe20000000059 */
[----:B------:R-:W-:Y:S01]  /*35a0*/  IMAD.MOV.U32 R0, RZ, RZ, R49 ;  /* 0x000000ffff007224 */ /* 0x000fe200078e0031 */
[----:B------:R-:W-:Y:S01]  /*35b0*/  PRMT R138, R41, 0x5410, R40 ;  /* 0x00005410298a7816 */ /* 0x000fe20000000028 */
[----:B------:R-:W-:Y:S01]  /*35c0*/  IMAD.MOV.U32 R41, RZ, RZ, R47 ;  /* 0x000000ffff297224 */ /* 0x000fe200078e002f */
[----:B------:R-:W-:Y:S02]  /*35d0*/  MOV R40, R48 ;  /* 0x0000003000287202 */ /* 0x000fe40000000f00 */
[----:B------:R-:W-:Y:S01]  /*35e0*/  PRMT R136, R136, 0x5410, R42 ;  /* 0x0000541088887816 */ /* 0x000fe2000000002a */
[----:B------:R-:W-:Y:S01]  /*35f0*/  IMAD.MOV.U32 R42, RZ, RZ, R58 ;  /* 0x000000ffff2a7224 */ /* 0x000fe200078e003a */
[----:B------:R-:W-:Y:S01]  /*3600*/  PRMT R91, R40, 0x5410, R0 ;  /* 0x00005410285b7816 */ /* 0x000fe20000000000 */
[----:B------:R-:W-:Y:S01]  /*3610*/  IMAD.MOV.U32 R40, RZ, RZ, R64 ;  /* 0x000000ffff287224 */ /* 0x000fe200078e0040 */
[----:B------:R-:W-:Y:S01]  /*3620*/  PRMT R89, R89, 0x5410, R41 ;  /* 0x0000541059597816 */ /* 0x000fe20000000029 */
[----:B------:R-:W-:Y:S01]  /*3630*/  IMAD.MOV.U32 R0, RZ, RZ, R65 ;  /* 0x000000ffff007224 */ /* 0x000fe200078e0041 */
[----:B------:R-:W-:-:S04]  /*3640*/  MOV R41, R59 ;  /* 0x0000003b00297202 */ /* 0x000fc80000000f00 */
[----:B------:R-:W-:Y:S02]  /*3650*/  PRMT R137, R42, 0x5410, R41 ;  /* 0x000054102a897816 */ /* 0x000fe40000000029 */
[----:B------:R-:W-:Y:S01]  /*3660*/  PRMT R158, R40, 0x5410, R0 ;  /* 0x00005410289e7816 */ /* 0x000fe20000000000 */
[----:B------:R-:W-:Y:S06]  /*3670*/  @!P2 BRA `(.L_x_469) ;  /* 0x000000000004a947 */ /* 0x000fec0003800000 */
[----:B------:R-:W-:Y:S01]  /*3680*/  BPT.TRAP 0x1 ;  /* 0x000000040000795c */ /* 0x000fe20000300000 */
.L_x_469:
[----:B------:R-:W-:Y:S01]  /*3690*/  LEA R0, R17, R16, 0x3 ;  /* 0x0000001011007211 */ /* 0x000fe200078e18ff */
[----:B------:R-:W-:Y:S01]  /*36a0*/  BSSY B1, `(.L_x_470) ;  /* 0x0000004000017945 */ /* 0x000fe20003800000 */
[----:B------:R-:W-:-:S04]  /*36b0*/  SHF.L.U32 R115, R219, 0x1f, RZ ;  /* 0x0000001fdb737819 */ /* 0x000fc800000006ff */
[----:B------:R-:W0:Y:S02]  /*36c0*/  SYNCS.PHASECHK.TRANS64.TRYWAIT P6, [R0+URZ+0x38890], R115 ;  /* 0x03889073000075a7 */ /* 0x000e2400080c017f */
[----:B0-----:R-:W-:Y:S05]  /*36d0*/  @!P6 BRA `(.L_x_471) ;  /* 0x000002280010e947 */ /* 0x001fea0003800000 */
.L_x_790:
[----:B------:R-:W-:Y:S05]  /*36e0*/  BSYNC B1 ;  /* 0x0000000000017941 */ /* 0x000fea0003800000 */
.L_x_470:
[----:B------:R-:W-:Y:S04]  /*36f0*/  BSSY B1, `(.L_x_472) ;  /* 0x00000d3000017945 */ /* 0x000fe80003800000 */
[----:B------:R-:W-:Y:S05]  /*3700*/  @P3 BRA `(.L_x_473) ;  /* 0x0000000c00443947 */ /* 0x000fea0003800000 */
[----:B------:R-:W-:Y:S01]  /*3710*/  ISETP.NE.AND P3, PT, R26, RZ, PT ;  /* 0x000000ff1a00720c */ /* 0x000fe20003f65270 */
[----:B------:R-:W-:-:S12]  /*3720*/  BSSY B2, `(.L_x_474) ;  /* 0x0000033000027945 */ /* 0x000fd80003800000 */
[----:B------:R-:W-:Y:S05]  /*3730*/  @!P3 BRA `(.L_x_475) ;  /* 0x0000000000c4b947 */ /* 0x000fea0003800000 */
[----:B------:R1:W2:Y:S01]  /*3740*/  LDS.128 R40, [R4+0x24400] ;  /* 0x0244000004287984 */ /* 0x0002a20000000c00 */
[----:B------:R-:W-:Y:S01]  /*3750*/  ISETP.GE.AND P3, PT, R22, R116, PT ;  /* 0x000000741600720c */ /* 0x000fe20003f66270 */
[----:B------:R-:W-:-:S12]  /*3760*/  BSSY B3, `(.L_x_476) ;  /* 0x000002c000037945 */ /* 0x000fd80003800000 */
[----:B-1----:R-:W-:Y:S05]  /*3770*/  @P3 BRA `(.L_x_477) ;  /* 0x0000000000a83947 */ /* 0x002fea0003800000 */
[--C-:B------:R-:W-:Y:S01]  /*3780*/  SHF.R.U64 R146, R122, 0x10, R123.reuse ;  /* 0x000000107a927819 */ /* 0x100fe2000000127b */
[--C-:B--2---:R-:W-:Y:S01]  /*3790*/  HADD2.F32 R152, -RZ, R43.reuse.H0_H0 ;  /* 0x2000002bff987230 */ /* 0x104fe20000004100 */
[----:B------:R-:W-:Y:S02]  /*37a0*/  SHF.R.U32.HI R122, RZ, 0x10, R123 ;  /* 0x00000010ff7a7819 */ /* 0x000fe4000001167b */
[--C-:B------:R-:W-:Y:S01]  /*37b0*/  SHF.R.U64 R123, R124, 0x10, R125.reuse ;  /* 0x000000107c7b7819 */ /* 0x100fe2000000127d */
[----:B------:R-:W-:Y:S01]  /*37c0*/  HADD2.F32 R124, -RZ, R43.H1_H1 ;  /* 0x3000002bff7c7230 */ /* 0x000fe20000004100 */
[----:B------:R-:W-:Y:S01]  /*37d0*/  SHF.R.U32.HI R155, RZ, 0x10, R125 ;  /* 0x00000010ff9b7819 */ /* 0x000fe2000001167d */
[----:B------:R-:W-:Y:S02]  /*37e0*/  HADD2.F32 R146, -RZ, R146.H0_H0 ;  /* 0x20000092ff927230 */ /* 0x000fe40000004100 */
[----:B------:R-:W-:Y:S02]  /*37f0*/  HADD2.F32 R156, -RZ, R123.H0_H0 ;  /* 0x2000007bff9c7230 */ /* 0x000fe40000004100 */
[----:B------:R-:W-:-:S02]  /*3800*/  HADD2.F32 R155, -RZ, R155.H0_H0 ;  /* 0x2000009bff9b7230 */ /* 0x000fc40000004100 */
[--C-:B------:R-:W-:Y:S02]  /*3810*/  HADD2.F32 R123, -RZ, R41.reuse.H1_H1 ;  /* 0x30000029ff7b7230 */ /* 0x100fe40000004100 */
[----:B------:R-:W-:Y:S02]  /*3820*/  HADD2.F32 R41, -RZ, R41.H0_H0 ;  /* 0x20000029ff297230 */ /* 0x000fe40000004100 */
[-C--:B------:R-:W-:Y:S01]  /*3830*/  FMUL.FTZ R43, R124, R155.reuse ;  /* 0x0000009b7c2b7220 */ /* 0x080fe20000410000 */
[----:B------:R-:W-:Y:S02]  /*3840*/  HADD2.F32 R125, -RZ, R122.H0_H0 ;  /* 0x2000007aff7d7230 */ /* 0x000fe40000004100 */
[-C--:B------:R-:W-:Y:S01]  /*3850*/  FMUL.FTZ R122, R123, R156.reuse ;  /* 0x0000009c7b7a7220 */ /* 0x080fe20000410000 */
[C---:B------:R-:W-:Y:S01]  /*3860*/  FMUL.FTZ R155, R152.reuse, R155 ;  /* 0x0000009b989b7220 */ /* 0x040fe20000410000 */
[C---:B------:R-:W-:Y:S02]  /*3870*/  FMUL.FTZ R156, R41.reuse, R156 ;  /* 0x0000009c299c7220 */ /* 0x040fe40000410000 */
[-C--:B------:R-:W-:Y:S01]  /*3880*/  FFMA.FTZ R41, R41, R146.reuse, -R122 ;  /* 0x0000009229297223 */ /* 0x080fe2000001087a */
[-C--:B------:R-:W-:Y:S01]  /*3890*/  FFMA.FTZ R43, R152, R125.reuse, -R43 ;  /* 0x0000007d982b7223 */ /* 0x080fe2000001082b */
[----:B------:R-:W-:Y:S01]  /*38a0*/  FFMA.FTZ R124, R124, R125, R155 ;  /* 0x0000007d7c7c7223 */ /* 0x000fe2000001009b */
[----:B------:R-:W-:Y:S01]  /*38b0*/  FFMA.FTZ R122, R123, R146, R156 ;  /* 0x000000927b7a7223 */ /* 0x000fe2000001009c */
[----:B------:R-:W-:-:S02]  /*38c0*/  HADD2.F32 R125, -RZ, R159.H0_H0 ;  /* 0x2000009fff7d7230 */ /* 0x000fc40000004100 */
[--C-:B------:R-:W-:Y:S01]  /*38d0*/  HADD2.F32 R152, -RZ, R40.reuse.H1_H1 ;  /* 0x30000028ff987230 */ /* 0x100fe20000004100 */
[----:B------:R-:W-:Y:S01]  /*38e0*/  F2FP.F16.F32.PACK_AB R43, R124, R43 ;  /* 0x0000002b7c2b723e */ /* 0x000fe200000000ff */
[----:B------:R-:W-:Y:S01]  /*38f0*/  HADD2.F32 R155, -RZ, R40.H0_H0 ;  /* 0x20000028ff9b7230 */ /* 0x000fe20000004100 */
[----:B------:R-:W-:Y:S01]  /*3900*/  F2FP.F16.F32.PACK_AB R41, R122, R41 ;  /* 0x000000297a29723e */ /* 0x000fe200000000ff */
[----:B------:R-:W-:Y:S02]  /*3910*/  HADD2.F32 R123, -RZ, R159.H1_H1 ;  /* 0x3000009fff7b7230 */ /* 0x000fe40000004100 */
[--C-:B------:R-:W-:Y:S02]  /*3920*/  HADD2.F32 R40, -RZ, R42.reuse.H1_H1 ;  /* 0x3000002aff287230 */ /* 0x100fe40000004100 */
[-C--:B------:R-:W-:Y:S01]  /*3930*/  FMUL.FTZ R159, R155, R125.reuse ;  /* 0x0000007d9b9f7220 */ /* 0x080fe20000410000 */
[----:B------:R-:W-:Y:S02]  /*3940*/  HADD2.F32 R156, -RZ, R42.H0_H0 ;  /* 0x2000002aff9c7230 */ /* 0x000fe40000004100 */
[----:B------:R-:W-:Y:S01]  /*3950*/  FMUL.FTZ R42, R152, R125 ;  /* 0x0000007d982a7220 */ /* 0x000fe20000410000 */
[----:B------:R-:W-:-:S02]  /*3960*/  HADD2.F32 R146, -RZ, R157.H0_H0 ;  /* 0x2000009dff927230 */ /* 0x000fc40000004100 */
[-C--:B------:R-:W-:Y:S01]  /*3970*/  FMUL.FTZ R125, R40, R123.reuse ;  /* 0x0000007b287d7220 */ /* 0x080fe20000410000 */
[----:B------:R-:W-:Y:S02]  /*3980*/  HADD2.F32 R157, -RZ, R157.H1_H1 ;  /* 0x3000009dff9d7230 */ /* 0x000fe40000004100 */
[----:B------:R-:W-:Y:S01]  /*3990*/  FMUL.FTZ R123, R156, R123 ;  /* 0x0000007b9c7b7220 */ /* 0x000fe20000410000 */
[-C--:B------:R-:W-:Y:S01]  /*39a0*/  FFMA.FTZ R42, R155, R146.reuse, -R42 ;  /* 0x000000929b2a7223 */ /* 0x080fe2000001082a */
[----:B------:R-:W-:Y:S01]  /*39b0*/  FFMA.FTZ R159, R152, R146, R159 ;  /* 0x00000092989f7223 */ /* 0x000fe2000001009f */
[-C--:B------:R-:W-:Y:S01]  /*39c0*/  FFMA.FTZ R125, R156, R157.reuse, -R125 ;  /* 0x0000009d9c7d7223 */ /* 0x080fe2000001087d */
[----:B------:R-:W-:-:S03]  /*39d0*/  FFMA.FTZ R40, R40, R157, R123 ;  /* 0x0000009d28287223 */ /* 0x000fc6000001007b */
[----:B------:R-:W-:Y:S02]  /*39e0*/  F2FP.F16.F32.PACK_AB R42, R159, R42 ;  /* 0x0000002a9f2a723e */ /* 0x000fe400000000ff */
[----:B------:R-:W-:-:S03]  /*39f0*/  F2FP.F16.F32.PACK_AB R122, R40, R125 ;  /* 0x0000007d287a723e */ /* 0x000fc600000000ff */
[----:B------:R-:W-:Y:S02]  /*3a00*/  IMAD.MOV.U32 R40, RZ, RZ, R42 ;  /* 0x000000ffff287224 */ /* 0x000fe400078e002a */
[----:B------:R-:W-:-:S07]  /*3a10*/  IMAD.MOV.U32 R42, RZ, RZ, R122 ;  /* 0x000000ffff2a7224 */ /* 0x000fce00078e007a */
.L_x_477:
[----:B------:R-:W-:Y:S05]  /*3a20*/  BSYNC B3 ;  /* 0x0000000000037941 */ /* 0x000fea0003800000 */
.L_x_476:
[----:B------:R-:W-:Y:S02]  /*3a30*/  ULDC.64 UR4, c[0x0][0x208] ;  /* 0x0000820000047ab9 */ /* 0x000fe40000000a00 */
[----:B--2---:R1:W-:Y:S03]  /*3a40*/  STG.E.128 desc[UR4][R60.64], R40 ;  /* 0x000000283c007986 */ /* 0x0043e6000c101d04 */
.L_x_475:
[----:B------:R-:W-:Y:S05]  /*3a50*/  BSYNC B2 ;  /* 0x0000000000027941 */ /* 0x000fea0003800000 */
.L_x_474:
[----:B------:R-:W-:Y:S01]  /*3a60*/  ISETP.NE.AND P3, PT, R10, RZ, PT ;  /* 0x000000ff0a00720c */ /* 0x000fe20003f65270 */
[----:B------:R-:W-:-:S12]  /*3a70*/  BSSY B2, `(.L_x_478) ;  /* 0x0000032000027945 */ /* 0x000fd80003800000 */
[----:B------:R-:W-:Y:S05]  /*3a80*/  @!P3 BRA `(.L_x_479) ;  /* 0x0000000000c0b947 */ /* 0x000fea0003800000 */
[----:B-1----:R1:W2:Y:S01]  /*3a90*/  LDS.128 R40, [R4+0x26c00] ;  /* 0x026c000004287984 */ /* 0x0022a20000000c00 */
[----:B------:R-:W-:Y:S01]  /*3aa0*/  ISETP.GE.AND P3, PT, R215, R116, PT ;  /* 0x00000074d700720c */ /* 0x000fe20003f66270 */
[----:B------:R-:W-:-:S12]  /*3ab0*/  BSSY B3, `(.L_x_480) ;  /* 0x000002b000037945 */ /* 0x000fd80003800000 */
[----:B-1----:R-:W-:Y:S05]  /*3ac0*/  @P3 BRA `(.L_x_481) ;  /* 0x0000000000a43947 */ /* 0x002fea0003800000 */
[--C-:B------:R-:W-:Y:S01]  /*3ad0*/  SHF.R.U64 R122, R94, 0x10, R95.reuse ;  /* 0x000000105e7a7819 */ /* 0x100fe2000000125f */
[----:B--2---:R-:W-:Y:S01]  /*3ae0*/  HADD2.F32 R124, -RZ, R43.H0_H0 ;  /* 0x2000002bff7c7230 */ /* 0x004fe20000004100 */
[----:B------:R-:W-:Y:S01]  /*3af0*/  SHF.R.U32.HI R94, RZ, 0x10, R95 ;  /* 0x00000010ff5e7819 */ /* 0x000fe2000001165f */
[----:B------:R-:W-:Y:S01]  /*3b00*/  HADD2.F32 R155, -RZ, R165.H1_H1 ;  /* 0x300000a5ff9b7230 */ /* 0x000fe20000004100 */
[--C-:B------:R-:W-:Y:S01]  /*3b10*/  SHF.R.U32.HI R123, RZ, 0x10, R119.reuse ;  /* 0x00000010ff7b7819 */ /* 0x100fe20000011677 */
[----:B------:R-:W-:Y:S01]  /*3b20*/  HADD2.F32 R122, -RZ, R122.H0_H0 ;  /* 0x2000007aff7a7230 */ /* 0x000fe20000004100 */
[----:B------:R-:W-:Y:S01]  /*3b30*/  SHF.R.U64 R95, R118, 0x10, R119 ;  /* 0x00000010765f7819 */ /* 0x000fe20000001277 */
[----:B------:R-:W-:Y:S02]  /*3b40*/  HADD2.F32 R118, -RZ, R43.H1_H1 ;  /* 0x3000002bff767230 */ /* 0x000fe40000004100 */
[----:B------:R-:W-:Y:S02]  /*3b50*/  HADD2.F32 R123, -RZ, R123.H0_H0 ;  /* 0x2000007bff7b7230 */ /* 0x000fe40000004100 */
[----:B------:R-:W-:-:S02]  /*3b60*/  HADD2.F32 R146, -RZ, R95.H0_H0 ;  /* 0x2000005fff927230 */ /* 0x000fc40000004100 */
[--C-:B------:R-:W-:Y:S02]  /*3b70*/  HADD2.F32 R95, -RZ, R41.reuse.H1_H1 ;  /* 0x30000029ff5f7230 */ /* 0x100fe40000004100 */
[-C--:B------:R-:W-:Y:S01]  /*3b80*/  FMUL.FTZ R43, R118, R123.reuse ;  /* 0x0000007b762b7220 */ /* 0x080fe20000410000 */
[----:B------:R-:W-:Y:S02]  /*3b90*/  HADD2.F32 R41, -RZ, R41.H0_H0 ;  /* 0x20000029ff297230 */ /* 0x000fe40000004100 */
[C---:B------:R-:W-:Y:S01]  /*3ba0*/  FMUL.FTZ R123, R124.reuse, R123 ;  /* 0x0000007b7c7b7220 */ /* 0x040fe20000410000 */
[----:B------:R-:W-:Y:S02]  /*3bb0*/  HADD2.F32 R119, -RZ, R94.H0_H0 ;  /* 0x2000005eff777230 */ /* 0x000fe40000004100 */
[-C--:B------:R-:W-:Y:S01]  /*3bc0*/  FMUL.FTZ R94, R95, R146.reuse ;  /* 0x000000925f5e7220 */ /* 0x080fe20000410000 */
[C---:B------:R-:W-:Y:S02]  /*3bd0*/  FMUL.FTZ R146, R41.reuse, R146 ;  /* 0x0000009229927220 */ /* 0x040fe40000410000 */
[-C--:B------:R-:W-:Y:S01]  /*3be0*/  FFMA.FTZ R43, R124, R119.reuse, -R43 ;  /* 0x000000777c2b7223 */ /* 0x080fe2000001082b */
[----:B------:R-:W-:Y:S01]  /*3bf0*/  FFMA.FTZ R118, R118, R119, R123 ;  /* 0x0000007776767223 */ /* 0x000fe2000001007b */
[----:B------:R-:W-:Y:S01]  /*3c00*/  FFMA.FTZ R41, R41, R122, -R94 ;  /* 0x0000007a29297223 */ /* 0x000fe2000001085e */
[----:B------:R-:W-:-:S02]  /*3c10*/  HADD2.F32 R119, -RZ, R167.H0_H0 ;  /* 0x200000a7ff777230 */ /* 0x000fc40000004100 */
[----:B------:R-:W-:Y:S01]  /*3c20*/  FFMA.FTZ R94, R95, R122, R146 ;  /* 0x0000007a5f5e7223 */ /* 0x000fe20000010092 */
[--C-:B------:R-:W-:Y:S01]  /*3c30*/  HADD2.F32 R123, -RZ, R40.reuse.H1_H1 ;  /* 0x30000028ff7b7230 */ /* 0x100fe20000004100 */
[----:B------:R-:W-:Y:S01]  /*3c40*/  F2FP.F16.F32.PACK_AB R43, R118, R43 ;  /* 0x0000002b762b723e */ /* 0x000fe200000000ff */
[----:B------:R-:W-:Y:S02]  /*3c50*/  HADD2.F32 R124, -RZ, R40.H0_H0 ;  /* 0x20000028ff7c7230 */ /* 0x000fe40000004100 */
[----:B------:R-:W-:Y:S02]  /*3c60*/  HADD2.F32 R95, -RZ, R167.H1_H1 ;  /* 0x300000a7ff5f7230 */ /* 0x000fe40000004100 */
[-C--:B------:R-:W-:Y:S01]  /*3c70*/  FMUL.FTZ R125, R123, R119.reuse ;  /* 0x000000777b7d7220 */ /* 0x080fe20000410000 */
[--C-:B------:R-:W-:Y:S02]  /*3c80*/  HADD2.F32 R40, -RZ, R42.reuse.H1_H1 ;  /* 0x3000002aff287230 */ /* 0x100fe40000004100 */
[----:B------:R-:W-:Y:S01]  /*3c90*/  FMUL.FTZ R146, R124, R119 ;  /* 0x000000777c927220 */ /* 0x000fe20000410000 */
[----:B------:R-:W-:Y:S01]  /*3ca0*/  HADD2.F32 R42, -RZ, R42.H0_H0 ;  /* 0x2000002aff2a7230 */ /* 0x000fe20000004100 */
[----:B------:R-:W-:Y:S01]  /*3cb0*/  F2FP.F16.F32.PACK_AB R41, R94, R41 ;  /* 0x000000295e29723e */ /* 0x000fe200000000ff */
[----:B------:R-:W-:-:S02]  /*3cc0*/  HADD2.F32 R122, -RZ, R165.H0_H0 ;  /* 0x200000a5ff7a7230 */ /* 0x000fc40000004100 */
[-C--:B------:R-:W-:Y:S01]  /*3cd0*/  FMUL.FTZ R119, R40, R95.reuse ;  /* 0x0000005f28777220 */ /* 0x080fe20000410000 */
[----:B------:R-:W-:Y:S02]  /*3ce0*/  FMUL.FTZ R95, R42, R95 ;  /* 0x0000005f2a5f7220 */ /* 0x000fe40000410000 */
[-C--:B------:R-:W-:Y:S01]  /*3cf0*/  FFMA.FTZ R125, R124, R122.reuse, -R125 ;  /* 0x0000007a7c7d7223 */ /* 0x080fe2000001087d */
[----:B------:R-:W-:Y:S01]  /*3d00*/  FFMA.FTZ R146, R123, R122, R146 ;  /* 0x0000007a7b927223 */ /* 0x000fe20000010092 */
[-C--:B------:R-:W-:Y:S01]  /*3d10*/  FFMA.FTZ R119, R42, R155.reuse, -R119 ;  /* 0x0000009b2a777223 */ /* 0x080fe20000010877 */
[----:B------:R-:W-:-:S03]  /*3d20*/  FFMA.FTZ R40, R40, R155, R95 ;  /* 0x0000009b28287223 */ /* 0x000fc6000001005f */
[----:B------:R-:W-:Y:S02]  /*3d30*/  F2FP.F16.F32.PACK_AB R146, R146, R125 ;  /* 0x0000007d9292723e */ /* 0x000fe400000000ff */
[----:B------:R-:W-:Y:S02]  /*3d40*/  F2FP.F16.F32.PACK_AB R42, R40, R119 ;  /* 0x00000077282a723e */ /* 0x000fe400000000ff */
[----:B------:R-:W-:-:S07]  /*3d50*/  MOV R40, R146 ;  /* 0x0000009200287202 */ /* 0x000fce0000000f00 */
.L_x_481:
[----:B------:R-:W-:Y:S05]  /*3d60*/  BSYNC B3 ;  /* 0x0000000000037941 */ /* 0x000fea0003800000 */
.L_x_480:
[----:B------:R-:W-:Y:S02]  /*3d70*/  ULDC.64 UR4, c[0x0][0x208] ;  /* 0x0000820000047ab9 */ /* 0x000fe40000000a00 */
[----:B--2---:R2:W-:Y:S03]  /*3d80*/  STG.E.128 desc[UR4][R60.64+0x80], R40 ;  /* 0x000080283c007986 */ /* 0x0045e6000c101d04 */
.L_x_479:
[----:B------:R-:W-:Y:S05]  /*3d90*/  BSYNC B2 ;  /* 0x0000000000027941 */ /* 0x000fea0003800000 */
.L_x_478:
[----:B------:R-:W-:Y:S01]  /*3da0*/  ISETP.NE.AND P3, PT, R9, RZ, PT ;  /* 0x000000ff0900720c */ /* 0x000fe20003f65270 */
[----:B------:R-:W-:-:S12]  /*3db0*/  BSSY B2, `(.L_x_482) ;  /* 0x0000032000027945 */ /* 0x000fd80003800000 */
[----:B------:R-:W-:Y:S05]  /*3dc0*/  @!P3 BRA `(.L_x_483) ;  /* 0x0000000000c0b947 */ /* 0x000fea0003800000 */
[----:B-12---:R1:W2:Y:S01]  /*3dd0*/  LDS.128 R40, [R4+0x29400] ;  /* 0x0294000004287984 */ /* 0x0062a20000000c00 */
[----:B------:R-:W-:Y:S01]  /*3de0*/  ISETP.GE.AND P3, PT, R214, R116, PT ;  /* 0x00000074d600720c */ /* 0x000fe20003f66270 */
[----:B------:R-:W-:-:S12]  /*3df0*/  BSSY B3, `(.L_x_484) ;  /* 0x000002b000037945 */ /* 0x000fd80003800000 */
[----:B-1----:R-:W-:Y:S05]  /*3e00*/  @P3 BRA `(.L_x_485) ;  /* 0x0000000000a43947 */ /* 0x002fea0003800000 */
[----:B------:R-:W-:Y:S01]  /*3e10*/  SHF.R.U64 R94, R86, 0x10, R87 ;  /* 0x00000010565e7819 */ /* 0x000fe20000001257 */
[----:B--2---:R-:W-:Y:S01]  /*3e20*/  HADD2.F32 R118, -RZ, R43.H0_H0 ;  /* 0x2000002bff767230 */ /* 0x004fe20000004100 */
[----:B------:R-:W-:Y:S01]  /*3e30*/  SHF.R.U32.HI R95, RZ, 0x10, R93 ;  /* 0x00000010ff5f7819 */ /* 0x000fe2000001165d */
[----:B------:R-:W-:Y:S01]  /*3e40*/  HADD2.F32 R123, -RZ, R164.H1_H1 ;  /* 0x300000a4ff7b7230 */ /* 0x000fe20000004100 */
[----:B------:R-:W-:Y:S01]  /*3e50*/  SHF.R.U32.HI R86, RZ, 0x10, R87 ;  /* 0x00000010ff567819 */ /* 0x000fe20000011657 */
[----:B------:R-:W-:Y:S01]  /*3e60*/  HADD2.F32 R94, -RZ, R94.H0_H0 ;  /* 0x2000005eff5e7230 */ /* 0x000fe20000004100 */
[----:B------:R-:W-:Y:S01]  /*3e70*/  SHF.R.U64 R87, R92, 0x10, R93 ;  /* 0x000000105c577819 */ /* 0x000fe2000000125d */
[----:B------:R-:W-:Y:S02]  /*3e80*/  HADD2.F32 R95, -RZ, R95.H0_H0 ;  /* 0x2000005fff5f7230 */ /* 0x000fe40000004100 */
[----:B------:R-:W-:Y:S02]  /*3e90*/  HADD2.F32 R92, -RZ, R43.H1_H1 ;  /* 0x3000002bff5c7230 */ /* 0x000fe40000004100 */
[----:B------:R-:W-:-:S02]  /*3ea0*/  HADD2.F32 R122, -RZ, R87.H0_H0 ;  /* 0x20000057ff7a7230 */ /* 0x000fc40000004100 */
[--C-:B------:R-:W-:Y:S02]  /*3eb0*/  HADD2.F32 R87, -RZ, R41.reuse.H1_H1 ;  /* 0x30000029ff577230 */ /* 0x100fe40000004100 */
[-C--:B------:R-:W-:Y:S01]  /*3ec0*/  FMUL.FTZ R43, R92, R95.reuse ;  /* 0x0000005f5c2b7220 */ /* 0x080fe20000410000 */
[----:B------:R-:W-:Y:S02]  /*3ed0*/  HADD2.F32 R41, -RZ, R41.H0_H0 ;  /* 0x20000029ff297230 */ /* 0x000fe40000004100 */
[C---:B------:R-:W-:Y:S01]  /*3ee0*/  FMUL.FTZ R95, R118.reuse, R95 ;  /* 0x0000005f765f7220 */ /* 0x040fe20000410000 */
[----:B------:R-:W-:Y:S02]  /*3ef0*/  HADD2.F32 R93, -RZ, R86.H0_H0 ;  /* 0x20000056ff5d7230 */ /* 0x000fe40000004100 */
[-C--:B------:R-:W-:Y:S01]  /*3f00*/  FMUL.FTZ R86, R87, R122.reuse ;  /* 0x0000007a57567220 */ /* 0x080fe20000410000 */
[----:B------:R-:W-:Y:S02]  /*3f10*/  FMUL.FTZ R122, R41, R122 ;  /* 0x0000007a297a7220 */ /* 0x000fe40000410000 */
[-C--:B------:R-:W-:Y:S01]  /*3f20*/  FFMA.FTZ R43, R118, R93.reuse, -R43 ;  /* 0x0000005d762b7223 */ /* 0x080fe2000001082b */
[----:B------:R-:W-:Y:S01]  /*3f30*/  FFMA.FTZ R92, R92, R93, R95 ;  /* 0x0000005d5c5c7223 */ /* 0x000fe2000001005f */
[----:B------:R-:W-:-:S02]  /*3f40*/  HADD2.F32 R93, -RZ, R166.H0_H0 ;  /* 0x200000a6ff5d7230 */ /* 0x000fc40000004100 */
[-C--:B------:R-:W-:Y:S01]  /*3f50*/  FFMA.FTZ R41, R41, R94.reuse, -R86 ;  /* 0x0000005e29297223 */ /* 0x080fe20000010856 */
[--C-:B------:R-:W-:Y:S02]  /*3f60*/  HADD2.F32 R95, -RZ, R40.reuse.H1_H1 ;  /* 0x30000028ff5f7230 */ /* 0x100fe40000004100 */
[----:B------:R-:W-:Y:S01]  /*3f70*/  FFMA.FTZ R86, R87, R94, R122 ;  /* 0x0000005e57567223 */ /* 0x000fe2000001007a */
[----:B------:R-:W-:Y:S01]  /*3f80*/  HADD2.F32 R118, -RZ, R40.H0_H0 ;  /* 0x20000028ff767230 */ /* 0x000fe20000004100 */
[----:B------:R-:W-:Y:S01]  /*3f90*/  F2FP.F16.F32.PACK_AB R43, R92, R43 ;  /* 0x0000002b5c2b723e */ /* 0x000fe200000000ff */
[----:B------:R-:W-:Y:S02]  /*3fa0*/  HADD2.F32 R87, -RZ, R166.H1_H1 ;  /* 0x300000a6ff577230 */ /* 0x000fe40000004100 */
[-C--:B------:R-:W-:Y:S01]  /*3fb0*/  FMUL.FTZ R119, R95, R93.reuse ;  /* 0x0000005d5f777220 */ /* 0x080fe20000410000 */
[----:B------:R-:W-:Y:S02]  /*3fc0*/  HADD2.F32 R40, -RZ, R42.H1_H1 ;  /* 0x3000002aff287230 */ /* 0x000fe40000004100 */
[----:B------:R-:W-:Y:S01]  /*3fd0*/  FMUL.FTZ R122, R118, R93 ;  /* 0x0000005d767a7220 */ /* 0x000fe20000410000 */
[----:B------:R-:W-:Y:S01]  /*3fe0*/  HADD2.F32 R94, -RZ, R164.H0_H0 ;  /* 0x200000a4ff5e7230 */ /* 0x000fe20000004100 */
[----:B------:R-:W-:Y:S01]  /*3ff0*/  F2FP.F16.F32.PACK_AB R41, R86, R41 ;  /* 0x000000295629723e */ /* 0x000fe200000000ff */
[----:B------:R-:W-:-:S02]  /*4000*/  HADD2.F32 R42, -RZ, R42.H0_H0 ;  /* 0x2000002aff2a7230 */ /* 0x000fc40000004100 */
[-C--:B------:R-:W-:Y:S01]  /*4010*/  FMUL.FTZ R93, R40, R87.reuse ;  /* 0x00000057285d7220 */ /* 0x080fe20000410000 */
[-C--:B------:R-:W-:Y:S01]  /*4020*/  FFMA.FTZ R119, R118, R94.reuse, -R119 ;  /* 0x0000005e76777223 */ /* 0x080fe20000010877 */
[----:B------:R-:W-:Y:S01]  /*4030*/  FFMA.FTZ R122, R95, R94, R122 ;  /* 0x0000005e5f7a7223 */ /* 0x000fe2000001007a */
[C---:B------:R-:W-:Y:S01]  /*4040*/  FMUL.FTZ R87, R42.reuse, R87 ;  /* 0x000000572a577220 */ /* 0x040fe20000410000 */
[----:B------:R-:W-:-:S03]  /*4050*/  FFMA.FTZ R93, R42, R123, -R93 ;  /* 0x0000007b2a5d7223 */ /* 0x000fc6000001085d */
[----:B------:R-:W-:Y:S01]  /*4060*/  FFMA.FTZ R40, R40, R123, R87 ;  /* 0x0000007b28287223 */ /* 0x000fe20000010057 */
[----:B------:R-:W-:-:S04]  /*4070*/  F2FP.F16.F32.PACK_AB R122, R122, R119 ;  /* 0x000000777a7a723e */ /* 0x000fc800000000ff */
[----:B------:R-:W-:Y:S01]  /*4080*/  F2FP.F16.F32.PACK_AB R42, R40, R93 ;  /* 0x0000005d282a723e */ /* 0x000fe200000000ff */
[----:B------:R-:W-:-:S07]  /*4090*/  IMAD.MOV.U32 R40, RZ, RZ, R122 ;  /* 0x000000ffff287224 */ /* 0x000fce00078e007a */
.L_x_485:
[----:B------:R-:W-:Y:S05]  /*40a0*/  BSYNC B3 ;  /* 0x0000000000037941 */ /* 0x000fea0003800000 */
.L_x_484:
[----:B------:R-:W-:Y:S02]  /*40b0*/  ULDC.64 UR4, c[0x0][0x208] ;  /* 0x0000820000047ab9 */ /* 0x000fe40000000a00 */
[----:B--2---:R3:W-:Y:S03]  /*40c0*/  STG.E.128 desc[UR4][R60.64+0x100], R40 ;  /* 0x000100283c007986 */ /* 0x0047e6000c101d04 */
.L_x_483:
[----:B------:R-:W-:Y:S05]  /*40d0*/  BSYNC B2 ;  /* 0x0000000000027941 */ /* 0x000fea0003800000 */
.L_x_482:
[----:B------:R-:W-:-:S13]  /*40e0*/  ISETP.NE.AND P3, PT, R8, RZ, PT ;  /* 0x000000ff0800720c */ /* 0x000fda0003f65270 */
[----:B------:R-:W-:Y:S05]  /*40f0*/  @!P3 BRA `(.L_x_473) ;  /* 0x0000000000c8b947 */ /* 0x000fea0003800000 */
[----:B-123--:R1:W2:Y:S01]  /*4100*/  LDS.128 R40, [R4+0x2bc00] ;  /* 0x02bc000004287984 */ /* 0x00e2a20000000c00 */
[----:B------:R-:W-:Y:S01]  /*4110*/  ISETP.GE.AND P3, PT, R216, R116, PT ;  /* 0x00000074d800720c */ /* 0x000fe20003f66270 */
[----:B------:R-:W-:-:S12]  /*4120*/  BSSY B2, `(.L_x_486) ;  /* 0x000002d000027945 */ /* 0x000fd80003800000 */
[----:B-1----:R-:W-:Y:S05]  /*4130*/  @P3 BRA `(.L_x_487) ;  /* 0x0000000000ac3947 */ /* 0x002fea0003800000 */
[--C-:B------:R-:W-:Y:S02]  /*4140*/  SHF.R.U64 R94, R84, 0x10, R85.reuse ;  /* 0x00000010545e7819 */ /* 0x100fe40000001255 */
[----:B------:R-:W-:Y:S01]  /*4150*/  SHF.R.U32.HI R84, RZ, 0x10, R85 ;  /* 0x00000010ff547819 */ /* 0x000fe20000011655 */
[----:B--2---:R-:W-:Y:S01]  /*4160*/  IMAD.MOV.U32 R85, RZ, RZ, R41 ;  /* 0x000000ffff557224 */ /* 0x004fe200078e0029 */
[----:B------:R-:W-:Y:S01]  /*4170*/  MOV R92, R43 ;  /* 0x0000002b005c7202 */ /* 0x000fe20000000f00 */
[----:B------:R-:W-:Y:S01]  /*4180*/  HADD2.F32 R94, -RZ, R94.H0_H0 ;  /* 0x2000005eff5e7230 */ /* 0x000fe20000004100 */
[--C-:B------:R-:W-:Y:S01]  /*4190*/  SHF.R.U64 R86, R82, 0x10, R83.reuse ;  /* 0x0000001052567819 */ /* 0x100fe20000001253 */
[----:B------:R-:W-:Y:S01]  /*41a0*/  HADD2.F32 R41, -RZ, R84.H0_H0 ;  /* 0x20000054ff297230 */ /* 0x000fe20000004100 */
[----:B------:R-:W-:Y:S01]  /*41b0*/  SHF.R.U32.HI R82, RZ, 0x10, R83 ;  /* 0x00000010ff527819 */ /* 0x000fe20000011653 */
[--C-:B------:R-:W-:Y:S02]  /*41c0*/  HADD2.F32 R43, -RZ, R85.reuse.H1_H1 ;  /* 0x30000055ff2b7230 */ /* 0x100fe40000004100 */
[----:B------:R-:W-:-:S02]  /*41d0*/  HADD2.F32 R85, -RZ, R85.H0_H0 ;  /* 0x20000055ff557230 */ /* 0x000fc40000004100 */
[--C-:B------:R-:W-:Y:S02]  /*41e0*/  HADD2.F32 R84, -RZ, R92.reuse.H1_H1 ;  /* 0x3000005cff547230 */ /* 0x100fe40000004100 */
[----:B------:R-:W-:Y:S02]  /*41f0*/  HADD2.F32 R92, -RZ, R92.H0_H0 ;  /* 0x2000005cff5c7230 */ /* 0x000fe40000004100 */
[----:B------:R-:W-:Y:S02]  /*4200*/  HADD2.F32 R86, -RZ, R86.H0_H0 ;  /* 0x20000056ff567230 */ /* 0x000fe40000004100 */
[-C--:B------:R-:W-:Y:S01]  /*4210*/  FMUL.FTZ R87, R84, R41.reuse ;  /* 0x0000002954577220 */ /* 0x080fe20000410000 */
[----:B------:R-:W-:Y:S02]  /*4220*/  HADD2.F32 R83, -RZ, R82.H0_H0 ;  /* 0x20000052ff537230 */ /* 0x000fe40000004100 */
[-C--:B------:R-:W-:Y:S01]  /*4230*/  FMUL.FTZ R82, R43, R94.reuse ;  /* 0x0000005e2b527220 */ /* 0x080fe20000410000 */
[----:B------:R-:W-:Y:S01]  /*4240*/  FMUL.FTZ R94, R85, R94 ;  /* 0x0000005e555e7220 */ /* 0x000fe20000410000 */
[----:B------:R-:W-:-:S02]  /*4250*/  FMUL.FTZ R93, R92, R41 ;  /* 0x000000295c5d7220 */ /* 0x000fc40000410000 */
[-C--:B------:R-:W-:Y:S01]  /*4260*/  FFMA.FTZ R41, R85, R86.reuse, -R82 ;  /* 0x0000005655297223 */ /* 0x080fe20000010852 */
[----:B------:R-:W-:Y:S01]  /*4270*/  FFMA.FTZ R82, R43, R86, R94 ;  /* 0x000000562b527223 */ /* 0x000fe2000001005e */
[-C--:B------:R-:W-:Y:S01]  /*4280*/  FFMA.FTZ R43, R92, R83.reuse, -R87 ;  /* 0x000000535c2b7223 */ /* 0x080fe20000010857 */
[--C-:B------:R-:W-:Y:S02]  /*4290*/  HADD2.F32 R87, -RZ, R163.reuse.H0_H0 ;  /* 0x200000a3ff577230 */ /* 0x100fe40000004100 */
[----:B------:R-:W-:Y:S01]  /*42a0*/  FFMA.FTZ R84, R84, R83, R93 ;  /* 0x0000005354547223 */ /* 0x000fe2000001005d */
[--C-:B------:R-:W-:Y:S01]  /*42b0*/  HADD2.F32 R86, -RZ, R40.reuse.H1_H1 ;  /* 0x30000028ff567230 */ /* 0x100fe20000004100 */
[----:B------:R-:W-:Y:S01]  /*42c0*/  F2FP.F16.F32.PACK_AB R41, R82, R41 ;  /* 0x000000295229723e */ /* 0x000fe200000000ff */
[----:B------:R-:W-:Y:S02]  /*42d0*/  HADD2.F32 R92, -RZ, R40.H0_H0 ;  /* 0x20000028ff5c7230 */ /* 0x000fe40000004100 */
[----:B------:R-:W-:-:S02]  /*42e0*/  HADD2.F32 R163, -RZ, R163.H1_H1 ;  /* 0x300000a3ffa37230 */ /* 0x000fc40000004100 */
[-C--:B------:R-:W-:Y:S01]  /*42f0*/  FMUL.FTZ R93, R86, R87.reuse ;  /* 0x00000057565d7220 */ /* 0x080fe20000410000 */
[----:B------:R-:W-:Y:S02]  /*4300*/  HADD2.F32 R40, -RZ, R42.H1_H1 ;  /* 0x3000002aff287230 */ /* 0x000fe40000004100 */
[----:B------:R-:W-:Y:S01]  /*4310*/  FMUL.FTZ R87, R92, R87 ;  /* 0x000000575c577220 */ /* 0x000fe20000410000 */
[----:B------:R-:W-:Y:S01]  /*4320*/  HADD2.F32 R83, -RZ, R162.H1_H1 ;  /* 0x300000a2ff537230 */ /* 0x000fe20000004100 */
[----:B------:R-:W-:Y:S01]  /*4330*/  F2FP.F16.F32.PACK_AB R43, R84, R43 ;  /* 0x0000002b542b723e */ /* 0x000fe200000000ff */
[----:B------:R-:W-:Y:S02]  /*4340*/  HADD2.F32 R42, -RZ, R42.H0_H0 ;  /* 0x2000002aff2a7230 */ /* 0x000fe40000004100 */
[----:B------:R-:W-:Y:S01]  /*4350*/  FMUL.FTZ R95, R40, R163 ;  /* 0x000000a3285f7220 */ /* 0x000fe20000410000 */
[----:B------:R-:W-:Y:S02]  /*4360*/  HADD2.F32 R85, -RZ, R162.H0_H0 ;  /* 0x200000a2ff557230 */ /* 0x000fe40000004100 */
        /* <DEDUP_REMOVED lines=8> */
.L_x_487:
[----:B------:R-:W-:Y:S05]  /*43f0*/  BSYNC B2 ;  /* 0x0000000000027941 */ /* 0x000fea0003800000 */
.L_x_486:
[----:B------:R-:W-:Y:S02]  /*4400*/  ULDC.64 UR4, c[0x0][0x208] ;  /* 0x0000820000047ab9 */ /* 0x000fe40000000a00 */
[----:B--2---:R4:W-:Y:S03]  /*4410*/  STG.E.128 desc[UR4][R60.64+0x180], R40 ;  /* 0x000180283c007986 */ /* 0x0049e6000c101d04 */
.L_x_473:
[----:B------:R-:W-:Y:S05]  /*4420*/  BSYNC B1 ;  /* 0x0000000000017941 */ /* 0x000fea0003800000 */
.L_x_472:
[----:B------:R-:W-:Y:S04]  /*4430*/  BSSY B1, `(.L_x_488) ;  /* 0x00000d1000017945 */ /* 0x000fe80003800000 */
[----:B------:R-:W-:Y:S05]  /*4440*/  @P4 BRA `(.L_x_489) ;  /* 0x0000000c003c4947 */ /* 0x000fea0003800000 */
[----:B------:R-:W-:Y:S01]  /*4450*/  ISETP.NE.AND P3, PT, R26, RZ, PT ;  /* 0x000000ff1a00720c */ /* 0x000fe20003f65270 */
[----:B------:R-:W-:-:S12]  /*4460*/  BSSY B2, `(.L_x_490) ;  /* 0x0000033000027945 */ /* 0x000fd80003800000 */
[----:B------:R-:W-:Y:S05]  /*4470*/  @!P3 BRA `(.L_x_491) ;  /* 0x0000000000c4b947 */ /* 0x000fea0003800000 */
[----:B-1234-:R1:W2:Y:S01]  /*4480*/  LDS.128 R40, [R4+0x25400] ;  /* 0x0254000004287984 */ /* 0x01e2a20000000c00 */
[----:B------:R-:W-:Y:S01]  /*4490*/  ISETP.GE.AND P3, PT, R22, R116, PT ;  /* 0x000000741600720c */ /* 0x000fe20003f66270 */
[----:B------:R-:W-:-:S12]  /*44a0*/  BSSY B3, `(.L_x_492) ;  /* 0x000002c000037945 */ /* 0x000fd80003800000 */
[----:B-1----:R-:W-:Y:S05]  /*44b0*/  @P3 BRA `(.L_x_493) ;  /* 0x0000000000a83947 */ /* 0x002fea0003800000 */
[----:B------:R-:W-:Y:S01]  /*44c0*/  SHF.R.U64 R84, R78, 0x10, R79 ;  /* 0x000000104e547819 */ /* 0x000fe2000000124f */
[----:B--2---:R-:W-:Y:S01]  /*44d0*/  IMAD.MOV.U32 R60, RZ, RZ, R40 ;  /* 0x000000ffff3c7224 */ /* 0x004fe200078e0028 */
[--C-:B------:R-:W-:Y:S01]  /*44e0*/  SHF.R.U64 R78, R80, 0x10, R81.reuse ;  /* 0x00000010504e7819 */ /* 0x100fe20000001251 */
[--C-:B------:R-:W-:Y:S01]  /*44f0*/  HADD2.F32 R40, -RZ, R41.reuse.H0_H0 ;  /* 0x20000029ff287230 */ /* 0x100fe20000004100 */
[----:B------:R-:W-:Y:S01]  /*4500*/  MOV R61, R43 ;  /* 0x0000002b003d7202 */ /* 0x000fe20000000f00 */
[----:B------:R-:W-:Y:S01]  /*4510*/  HADD2.F32 R43, -RZ, R41.H1_H1 ;  /* 0x30000029ff2b7230 */ /* 0x000fe20000004100 */
[----:B------:R-:W-:Y:S01]  /*4520*/  SHF.R.U32.HI R82, RZ, 0x10, R81 ;  /* 0x00000010ff527819 */ /* 0x000fe20000011651 */
[----:B------:R-:W-:Y:S01]  /*4530*/  HADD2.F32 R81, -RZ, R78.H0_H0 ;  /* 0x2000004eff517230 */ /* 0x000fe20000004100 */
[----:B------:R-:W-:Y:S01]  /*4540*/  SHF.R.U32.HI R83, RZ, 0x10, R79 ;  /* 0x00000010ff537819 */ /* 0x000fe2000001164f */
[----:B------:R-:W-:Y:S02]  /*4550*/  HADD2.F32 R78, -RZ, R61.H1_H1 ;  /* 0x3000003dff4e7230 */ /* 0x000fe40000004100 */
[----:B------:R-:W-:-:S02]  /*4560*/  HADD2.F32 R82, -RZ, R82.H0_H0 ;  /* 0x20000052ff527230 */ /* 0x000fc40000004100 */
[-C--:B------:R-:W-:Y:S01]  /*4570*/  FMUL.FTZ R41, R43, R81.reuse ;  /* 0x000000512b297220 */ /* 0x080fe20000410000 */
[----:B------:R-:W-:Y:S02]  /*4580*/  HADD2.F32 R61, -RZ, R61.H0_H0 ;  /* 0x2000003dff3d7230 */ /* 0x000fe40000004100 */
[----:B------:R-:W-:Y:S02]  /*4590*/  HADD2.F32 R79, -RZ, R84.H0_H0 ;  /* 0x20000054ff4f7230 */ /* 0x000fe40000004100 */
[----:B------:R-:W-:Y:S01]  /*45a0*/  FMUL.FTZ R84, R40, R81 ;  /* 0x0000005128547220 */ /* 0x000fe20000410000 */
[----:B------:R-:W-:Y:S02]  /*45b0*/  HADD2.F32 R80, -RZ, R83.H0_H0 ;  /* 0x20000053ff507230 */ /* 0x000fe40000004100 */
[-C--:B------:R-:W-:Y:S01]  /*45c0*/  FMUL.FTZ R86, R78, R82.reuse ;  /* 0x000000524e567220 */ /* 0x080fe20000410000 */
[----:B------:R-:W-:Y:S01]  /*45d0*/  FMUL.FTZ R81, R61, R82 ;  /* 0x000000523d517220 */ /* 0x000fe20000410000 */
[-C--:B------:R-:W-:Y:S01]  /*45e0*/  FFMA.FTZ R40, R40, R79.reuse, -R41 ;  /* 0x0000004f28287223 */ /* 0x080fe20000010829 */
[----:B------:R-:W-:Y:S01]  /*45f0*/  FFMA.FTZ R41, R43, R79, R84 ;  /* 0x0000004f2b297223 */ /* 0x000fe20000010054 */
[-C--:B------:R-:W-:Y:S01]  /*4600*/  FFMA.FTZ R43, R61, R80.reuse, -R86 ;  /* 0x000000503d2b7223 */ /* 0x080fe20000010856 */
[----:B------:R-:W-:Y:S01]  /*4610*/  FFMA.FTZ R82, R78, R80, R81 ;  /* 0x000000504e527223 */ /* 0x000fe20000010051 */
[----:B------:R-:W-:-:S02]  /*4620*/  HADD2.F32 R79, -RZ, R161.H1_H1 ;  /* 0x300000a1ff4f7230 */ /* 0x000fc40000004100 */
[----:B------:R-:W-:Y:S01]  /*4630*/  HADD2.F32 R83, -RZ, R160.H1_H1 ;  /* 0x300000a0ff537230 */ /* 0x000fe20000004100 */
[----:B------:R-:W-:Y:S01]  /*4640*/  F2FP.F16.F32.PACK_AB R41, R41, R40 ;  /* 0x000000282929723e */ /* 0x000fe200000000ff */
[----:B------:R-:W-:Y:S01]  /*4650*/  HADD2.F32 R61, -RZ, R60.H1_H1 ;  /* 0x3000003cff3d7230 */ /* 0x000fe20000004100 */
[----:B------:R-:W-:Y:S01]  /*4660*/  F2FP.F16.F32.PACK_AB R43, R82, R43 ;  /* 0x0000002b522b723e */ /* 0x000fe200000000ff */
[----:B------:R-:W-:Y:S02]  /*4670*/  HADD2.F32 R78, -RZ, R42.H1_H1 ;  /* 0x3000002aff4e7230 */ /* 0x000fe40000004100 */
[----:B------:R-:W-:Y:S02]  /*4680*/  HADD2.F32 R161, -RZ, R161.H0_H0 ;  /* 0x200000a1ffa17230 */ /* 0x000fe40000004100 */
[----:B------:R-:W-:Y:S02]  /*4690*/  HADD2.F32 R60, -RZ, R60.H0_H0 ;  /* 0x2000003cff3c7230 */ /* 0x000fe40000004100 */
[----:B------:R-:W-:Y:S01]  /*46a0*/  FMUL.FTZ R87, R78, R83 ;  /* 0x000000534e577220 */ /* 0x000fe20000410000 */
[----:B------:R-:W-:-:S02]  /*46b0*/  HADD2.F32 R42, -RZ, R42.H0_H0 ;  /* 0x2000002aff2a7230 */ /* 0x000fc40000004100 */
[CC--:B------:R-:W-:Y:S01]  /*46c0*/  FMUL.FTZ R85, R61.reuse, R161.reuse ;  /* 0x000000a13d557220 */ /* 0x0c0fe20000410000 */
[----:B------:R-:W-:Y:S02]  /*46d0*/  HADD2.F32 R81, -RZ, R160.H0_H0 ;  /* 0x200000a0ff517230 */ /* 0x000fe40000004100 */
[----:B------:R-:W-:Y:S01]  /*46e0*/  FMUL.FTZ R80, R60, R161 ;  /* 0x000000a13c507220 */ /* 0x000fe20000410000 */
[----:B------:R-:W-:Y:S01]  /*46f0*/  FMUL.FTZ R83, R42, R83 ;  /* 0x000000532a537220 */ /* 0x000fe20000410000 */
[-C--:B------:R-:W-:Y:S02]  /*4700*/  FFMA.FTZ R85, R60, R79.reuse, -R85 ;  /* 0x0000004f3c557223 */ /* 0x080fe40000010855 */
[----:B------:R-:W-:Y:S01]  /*4710*/  FFMA.FTZ R80, R61, R79, R80 ;  /* 0x0000004f3d507223 */ /* 0x000fe20000010050 */
[-C--:B------:R-:W-:Y:S01]  /*4720*/  FFMA.FTZ R87, R42, R81.reuse, -R87 ;  /* 0x000000512a577223 */ /* 0x080fe20000010857 */
[----:B------:R-:W-:-:S03]  /*4730*/  FFMA.FTZ R78, R78, R81, R83 ;  /* 0x000000514e4e7223 */ /* 0x000fc60000010053 */
[----:B------:R-:W-:Y:S02]  /*4740*/  F2FP.F16.F32.PACK_AB R40, R80, R85 ;  /* 0x000000555028723e */ /* 0x000fe400000000ff */
[----:B------:R-:W-:-:S07]  /*4750*/  F2FP.F16.F32.PACK_AB R42, R78, R87 ;  /* 0x000000574e2a723e */ /* 0x000fce00000000ff */
.L_x_493:
[----:B------:R-:W-:Y:S05]  /*4760*/  BSYNC B3 ;  /* 0x0000000000037941 */ /* 0x000fea0003800000 */
.L_x_492:
[----:B------:R-:W-:Y:S02]  /*4770*/  ULDC.64 UR4, c[0x0][0x208] ;  /* 0x0000820000047ab9 */ /* 0x000fe40000000a00 */
[----:B--2---:R1:W-:Y:S03]  /*4780*/  STG.E.128 desc[UR4][R54.64], R40 ;  /* 0x0000002836007986 */ /* 0x0043e6000c101d04 */
.L_x_491:
[----:B------:R-:W-:Y:S05]  /*4790*/  BSYNC B2 ;  /* 0x0000000000027941 */ /* 0x000fea0003800000 */
.L_x_490:
[----:B------:R-:W-:Y:S01]  /*47a0*/  ISETP.NE.AND P3, PT, R10, RZ, PT ;  /* 0x000000ff0a00720c */ /* 0x000fe20003f65270 */
[----:B------:R-:W-:-:S12]  /*47b0*/  BSSY B2, `(.L_x_494) ;  /* 0x0000032000027945 */ /* 0x000fd80003800000 */
[----:B------:R-:W-:Y:S05]  /*47c0*/  @!P3 BRA `(.L_x_495) ;  /* 0x0000000000c0b947 */ /* 0x000fea0003800000 */
[----:B-1234-:R1:W2:Y:S01]  /*47d0*/  LDS.128 R40, [R4+0x27c00] ;  /* 0x027c000004287984 */ /* 0x01e2a20000000c00 */
[----:B------:R-:W-:Y:S01]  /*47e0*/  ISETP.GE.AND P3, PT, R215, R116, PT ;  /* 0x00000074d700720c */ /* 0x000fe20003f66270 */
[----:B------:R-:W-:-:S12]  /*47f0*/  BSSY B3, `(.L_x_496) ;  /* 0x000002b000037945 */ /* 0x000fd80003800000 */
[----:B-1----:R-:W-:Y:S05]  /*4800*/  @P3 BRA `(.L_x_497) ;  /* 0x0000000000a43947 */ /* 0x002fea0003800000 */
[--C-:B------:R-:W-:Y:S01]  /*4810*/  SHF.R.U64 R74, R74, 0x10, R75.reuse ;  /* 0x000000104a4a7819 */ /* 0x100fe2000000124b */
[----:B--2---:R-:W-:Y:S01]  /*4820*/  IMAD.MOV.U32 R60, RZ, RZ, R42 ;  /* 0x000000ffff3c7224 */ /* 0x004fe200078e002a */
[----:B------:R-:W-:Y:S01]  /*4830*/  SHF.R.U32.HI R79, RZ, 0x10, R75 ;  /* 0x00000010ff4f7819 */ /* 0x000fe2000001164b */
[----:B------:R-:W-:Y:S01]  /*4840*/  HADD2.F32 R42, -RZ, R41.H1_H1 ;  /* 0x30000029ff2a7230 */ /* 0x000fe20000004100 */
[--C-:B------:R-:W-:Y:S01]  /*4850*/  SHF.R.U64 R75, R76, 0x10, R77.reuse ;  /* 0x000000104c4b7819 */ /* 0x100fe2000000124d */
[--C-:B------:R-:W-:Y:S01]  /*4860*/  HADD2.F32 R61, -RZ, R43.reuse.H1_H1 ;  /* 0x3000002bff3d7230 */ /* 0x100fe20000004100 */
[----:B------:R-:W-:Y:S01]  /*4870*/  SHF.R.U32.HI R78, RZ, 0x10, R77 ;  /* 0x00000010ff4e7819 */ /* 0x000fe2000001164d */
[----:B------:R-:W-:Y:S02]  /*4880*/  HADD2.F32 R43, -RZ, R43.H0_H0 ;  /* 0x2000002bff2b7230 */ /* 0x000fe40000004100 */
[----:B------:R-:W-:Y:S02]  /*4890*/  HADD2.F32 R75, -RZ, R75.H0_H0 ;  /* 0x2000004bff4b7230 */ /* 0x000fe40000004100 */
[----:B------:R-:W-:-:S02]  /*48a0*/  HADD2.F32 R78, -RZ, R78.H0_H0 ;  /* 0x2000004eff4e7230 */ /* 0x000fc40000004100 */
[----:B------:R-:W-:Y:S02]  /*48b0*/  HADD2.F32 R41, -RZ, R41.H0_H0 ;  /* 0x20000029ff297230 */ /* 0x000fe40000004100 */
[-C--:B------:R-:W-:Y:S01]  /*48c0*/  FMUL.FTZ R80, R42, R75.reuse ;  /* 0x0000004b2a507220 */ /* 0x080fe20000410000 */
[----:B------:R-:W-:Y:S02]  /*48d0*/  HADD2.F32 R74, -RZ, R74.H0_H0 ;  /* 0x2000004aff4a7230 */ /* 0x000fe40000004100 */
[-C--:B------:R-:W-:Y:S01]  /*48e0*/  FMUL.FTZ R82, R61, R78.reuse ;  /* 0x0000004e3d527220 */ /* 0x080fe20000410000 */
[----:B------:R-:W-:Y:S02]  /*48f0*/  HADD2.F32 R76, -RZ, R79.H0_H0 ;  /* 0x2000004fff4c7230 */ /* 0x000fe40000004100 */
[----:B------:R-:W-:Y:S01]  /*4900*/  FMUL.FTZ R78, R43, R78 ;  /* 0x0000004e2b4e7220 */ /* 0x000fe20000410000 */
[C---:B------:R-:W-:Y:S01]  /*4910*/  FMUL.FTZ R75, R41.reuse, R75 ;  /* 0x0000004b294b7220 */ /* 0x040fe20000410000 */
[----:B------:R-:W-:Y:S01]  /*4920*/  FFMA.FTZ R80, R41, R74, -R80 ;  /* 0x0000004a29507223 */ /* 0x000fe20000010850 */
[----:B------:R-:W-:-:S02]  /*4930*/  HADD2.F32 R41, -RZ, R40.H1_H1 ;  /* 0x30000028ff297230 */ /* 0x000fc40000004100 */
[----:B------:R-:W-:Y:S01]  /*4940*/  FFMA.FTZ R81, R61, R76, R78 ;  /* 0x0000004c3d517223 */ /* 0x000fe2000001004e */
[----:B------:R-:W-:Y:S01]  /*4950*/  FFMA.FTZ R79, R42, R74, R75 ;  /* 0x0000004a2a4f7223 */ /* 0x000fe2000001004b */
[----:B------:R-:W-:Y:S02]  /*4960*/  HADD2.F32 R61, -RZ, R154.H0_H0 ;  /* 0x2000009aff3d7230 */ /* 0x000fe40000004100 */
[----:B------:R-:W-:Y:S01]  /*4970*/  FFMA.FTZ R82, R43, R76, -R82 ;  /* 0x0000004c2b527223 */ /* 0x000fe20000010852 */
[----:B------:R-:W-:Y:S02]  /*4980*/  HADD2.F32 R40, -RZ, R40.H0_H0 ;  /* 0x20000028ff287230 */ /* 0x000fe40000004100 */
[----:B------:R-:W-:Y:S02]  /*4990*/  HADD2.F32 R75, -RZ, R154.H1_H1 ;  /* 0x3000009aff4b7230 */ /* 0x000fe40000004100 */
[----:B------:R-:W-:Y:S01]  /*49a0*/  FMUL.FTZ R77, R41, R61 ;  /* 0x0000003d294d7220 */ /* 0x000fe20000410000 */
[----:B------:R-:W-:-:S02]  /*49b0*/  HADD2.F32 R42, -RZ, R60.H1_H1 ;  /* 0x3000003cff2a7230 */ /* 0x000fc40000004100 */
[----:B------:R-:W-:Y:S01]  /*49c0*/  FMUL.FTZ R74, R40, R61 ;  /* 0x0000003d284a7220 */ /* 0x000fe20000410000 */
[----:B------:R-:W-:Y:S02]  /*49d0*/  HADD2.F32 R60, -RZ, R60.H0_H0 ;  /* 0x2000003cff3c7230 */ /* 0x000fe40000004100 */
[--C-:B------:R-:W-:Y:S02]  /*49e0*/  HADD2.F32 R43, -RZ, R153.reuse.H0_H0 ;  /* 0x20000099ff2b7230 */ /* 0x100fe40000004100 */
[-C--:B------:R-:W-:Y:S01]  /*49f0*/  FMUL.FTZ R61, R42, R75.reuse ;  /* 0x0000004b2a3d7220 */ /* 0x080fe20000410000 */
[----:B------:R-:W-:Y:S02]  /*4a00*/  HADD2.F32 R153, -RZ, R153.H1_H1 ;  /* 0x30000099ff997230 */ /* 0x000fe40000004100 */
[----:B------:R-:W-:Y:S01]  /*4a10*/  FMUL.FTZ R75, R60, R75 ;  /* 0x0000004b3c4b7220 */ /* 0x000fe20000410000 */
[-C--:B------:R-:W-:Y:S01]  /*4a20*/  FFMA.FTZ R77, R40, R43.reuse, -R77 ;  /* 0x0000002b284d7223 */ /* 0x080fe2000001084d */
[----:B------:R-:W-:Y:S01]  /*4a30*/  FFMA.FTZ R74, R41, R43, R74 ;  /* 0x0000002b294a7223 */ /* 0x000fe2000001004a */
[-C--:B------:R-:W-:Y:S01]  /*4a40*/  FFMA.FTZ R61, R60, R153.reuse, -R61 ;  /* 0x000000993c3d7223 */ /* 0x080fe2000001083d */
[----:B------:R-:W-:Y:S01]  /*4a50*/  FFMA.FTZ R42, R42, R153, R75 ;  /* 0x000000992a2a7223 */ /* 0x000fe2000001004b */
[----:B------:R-:W-:-:S02]  /*4a60*/  F2FP.F16.F32.PACK_AB R41, R79, R80 ;  /* 0x000000504f29723e */ /* 0x000fc400000000ff */
[----:B------:R-:W-:Y:S02]  /*4a70*/  F2FP.F16.F32.PACK_AB R43, R81, R82 ;  /* 0x00000052512b723e */ /* 0x000fe400000000ff */
[----:B------:R-:W-:Y:S02]  /*4a80*/  F2FP.F16.F32.PACK_AB R40, R74, R77 ;  /* 0x0000004d4a28723e */ /* 0x000fe400000000ff */
[----:B------:R-:W-:-:S07]  /*4a90*/  F2FP.F16.F32.PACK_AB R42, R42, R61 ;  /* 0x0000003d2a2a723e */ /* 0x000fce00000000ff */
.L_x_497:
[----:B------:R-:W-:Y:S05]  /*4aa0*/  BSYNC B3 ;  /* 0x0000000000037941 */ /* 0x000fea0003800000 */
.L_x_496:
[----:B------:R-:W-:Y:S02]  /*4ab0*/  ULDC.64 UR4, c[0x0][0x208] ;  /* 0x0000820000047ab9 */ /* 0x000fe40000000a00 */
[----:B--2---:R1:W-:Y:S03]  /*4ac0*/  STG.E.128 desc[UR4][R54.64+0x80], R40 ;  /* 0x0000802836007986 */ /* 0x0043e6000c101d04 */
.L_x_495:
[----:B------:R-:W-:Y:S05]  /*4ad0*/  BSYNC B2 ;  /* 0x0000000000027941 */ /* 0x000fea0003800000 */
.L_x_494:
        /* <DEDUP_REMOVED lines=28> */
[--C-:B------:R-:W-:Y:S02]  /*4ca0*/  HADD2.F32 R61, -RZ, R145.reuse.H0_H0 ;  /* 0x20000091ff3d7230 */ /* 0x100fe40000004100 */
        /* <DEDUP_REMOVED lines=19> */
.L_x_501:
[----:B------:R-:W-:Y:S05]  /*4de0*/  BSYNC B3 ;  /* 0x0000000000037941 */ /* 0x000fea0003800000 */
.L_x_500:
[----:B------:R-:W-:Y:S02]  /*4df0*/  ULDC.64 UR4, c[0x0][0x208] ;  /* 0x0000820000047ab9 */ /* 0x000fe40000000a00 */
[----:B--2---:R1:W-:Y:S03]  /*4e00*/  STG.E.128 desc[UR4][R54.64+0x100], R40 ;  /* 0x0001002836007986 */ /* 0x0043e6000c101d04 */
.L_x_499:
[----:B------:R-:W-:Y:S05]  /*4e10*/  BSYNC B2 ;  /* 0x0000000000027941 */ /* 0x000fea0003800000 */
.L_x_498:
[----:B------:R-:W-:-:S13]  /*4e20*/  ISETP.NE.AND P3, PT, R8, RZ, PT ;  /* 0x000000ff0800720c */ /* 0x000fda0003f65270 */
[----:B------:R-:W-:Y:S05]  /*4e30*/  @!P3 BRA `(.L_x_489) ;  /* 0x0000000000c0b947 */ /* 0x000fea0003800000 */
[----:B-1234-:R1:W2:Y:S01]  /*4e40*/  LDS.128 R40, [R4+0x2cc00] ;  /* 0x02cc000004287984 */ /* 0x01e2a20000000c00 */
[----:B------:R-:W-:Y:S01]  /*4e50*/  ISETP.GE.AND P3, PT, R216, R116, PT ;  /* 0x00000074d800720c */ /* 0x000fe20003f66270 */
[----:B------:R-:W-:-:S12]  /*4e60*/  BSSY B2, `(.L_x_502) ;  /* 0x000002b000027945 */ /* 0x000fd80003800000 */
[----:B-1----:R-:W-:Y:S05]  /*4e70*/  @P3 BRA `(.L_x_503) ;  /* 0x0000000000a43947 */ /* 0x002fea0003800000 */
[--C-:B------:R-:W-:Y:S01]  /*4e80*/  SHF.R.U64 R66, R66, 0x10, R67.reuse ;  /* 0x0000001042427819 */ /* 0x100fe20000001243 */
[--C-:B--2---:R-:W-:Y:S01]  /*4e90*/  HADD2.F32 R61, -RZ, R43.reuse.H1_H1 ;  /* 0x3000002bff3d7230 */ /* 0x104fe20000004100 */
[----:B------:R-:W-:Y:S01]  /*4ea0*/  SHF.R.U32.HI R71, RZ, 0x10, R67 ;  /* 0x00000010ff477819 */ /* 0x000fe20000011643 */
[----:B------:R-:W-:Y:S01]  /*4eb0*/  HADD2.F32 R43, -RZ, R43.H0_H0 ;  /* 0x2000002bff2b7230 */ /* 0x000fe20000004100 */
[--C-:B------:R-:W-:Y:S01]  /*4ec0*/  SHF.R.U64 R67, R68, 0x10, R69.reuse ;  /* 0x0000001044437819 */ /* 0x100fe20000001245 */
[----:B------:R-:W-:Y:S01]  /*4ed0*/  HADD2.F32 R66, -RZ, R66.H0_H0 ;  /* 0x20000042ff427230 */ /* 0x000fe20000004100 */
[----:B------:R-:W-:Y:S01]  /*4ee0*/  SHF.R.U32.HI R70, RZ, 0x10, R69 ;  /* 0x00000010ff467819 */ /* 0x000fe20000011645 */
[----:B------:R-:W-:Y:S01]  /*4ef0*/  HADD2.F32 R68, -RZ, R71.H0_H0 ;  /* 0x20000047ff447230 */ /* 0x000fe20000004100 */
[----:B------:R-:W-:Y:S01]  /*4f00*/  MOV R60, R42 ;  /* 0x0000002a003c7202 */ /* 0x000fe20000000f00 */
[----:B------:R-:W-:Y:S02]  /*4f10*/  HADD2.F32 R67, -RZ, R67.H0_H0 ;  /* 0x20000043ff437230 */ /* 0x000fe40000004100 */
[----:B------:R-:W-:-:S02]  /*4f20*/  HADD2.F32 R70, -RZ, R70.H0_H0 ;  /* 0x20000046ff467230 */ /* 0x000fc40000004100 */
[--C-:B------:R-:W-:Y:S02]  /*4f30*/  HADD2.F32 R42, -RZ, R41.reuse.H1_H1 ;  /* 0x30000029ff2a7230 */ /* 0x100fe40000004100 */
[----:B------:R-:W-:Y:S02]  /*4f40*/  HADD2.F32 R41, -RZ, R41.H0_H0 ;  /* 0x20000029ff297230 */ /* 0x000fe40000004100 */
[-C--:B------:R-:W-:Y:S01]  /*4f50*/  FMUL.FTZ R74, R61, R70.reuse ;  /* 0x000000463d4a7220 */ /* 0x080fe20000410000 */
[----:B------:R-:W-:Y:S01]  /*4f60*/  FMUL.FTZ R70, R43, R70 ;  /* 0x000000462b467220 */ /* 0x000fe20000410000 */
[-C--:B------:R-:W-:Y:S01]  /*4f70*/  FMUL.FTZ R72, R42, R67.reuse ;  /* 0x000000432a487220 */ /* 0x080fe20000410000 */
[----:B------:R-:W-:Y:S02]  /*4f80*/  FMUL.FTZ R67, R41, R67 ;  /* 0x0000004329437220 */ /* 0x000fe40000410000 */
[----:B------:R-:W-:Y:S01]  /*4f90*/  FFMA.FTZ R73, R61, R68, R70 ;  /* 0x000000443d497223 */ /* 0x000fe20000010046 */
[----:B------:R-:W-:Y:S01]  /*4fa0*/  FFMA.FTZ R72, R41, R66, -R72 ;  /* 0x0000004229487223 */ /* 0x000fe20000010848 */
[----:B------:R-:W-:-:S02]  /*4fb0*/  HADD2.F32 R41, -RZ, R40.H1_H1 ;  /* 0x30000028ff297230 */ /* 0x000fc40000004100 */
[----:B------:R-:W-:Y:S01]  /*4fc0*/  FFMA.FTZ R71, R42, R66, R67 ;  /* 0x000000422a477223 */ /* 0x000fe20000010043 */
[----:B------:R-:W-:Y:S02]  /*4fd0*/  HADD2.F32 R61, -RZ, R140.H0_H0 ;  /* 0x2000008cff3d7230 */ /* 0x000fe40000004100 */
[----:B------:R-:W-:Y:S01]  /*4fe0*/  FFMA.FTZ R74, R43, R68, -R74 ;  /* 0x000000442b4a7223 */ /* 0x000fe2000001084a */
[----:B------:R-:W-:Y:S02]  /*4ff0*/  HADD2.F32 R40, -RZ, R40.H0_H0 ;  /* 0x20000028ff287230 */ /* 0x000fe40000004100 */
[----:B------:R-:W-:Y:S02]  /*5000*/  HADD2.F32 R67, -RZ, R140.H1_H1 ;  /* 0x3000008cff437230 */ /* 0x000fe40000004100 */
[-C--:B------:R-:W-:Y:S01]  /*5010*/  FMUL.FTZ R69, R41, R61.reuse ;  /* 0x0000003d29457220 */ /* 0x080fe20000410000 */
[--C-:B------:R-:W-:Y:S02]  /*5020*/  HADD2.F32 R42, -RZ, R60.reuse.H1_H1 ;  /* 0x3000003cff2a7230 */ /* 0x100fe40000004100 */
[----:B------:R-:W-:Y:S01]  /*5030*/  FMUL.FTZ R66, R40, R61 ;  /* 0x0000003d28427220 */ /* 0x000fe20000410000 */
[----:B------:R-:W-:-:S02]  /*5040*/  HADD2.F32 R60, -RZ, R60.H0_H0 ;  /* 0x2000003cff3c7230 */ /* 0x000fc40000004100 */
        /* <DEDUP_REMOVED lines=12> */
.L_x_503:
[----:B------:R-:W-:Y:S05]  /*5110*/  BSYNC B2 ;  /* 0x0000000000027941 */ /* 0x000fea0003800000 */
.L_x_502:
[----:B------:R-:W-:Y:S02]  /*5120*/  ULDC.64 UR4, c[0x0][0x208] ;  /* 0x0000820000047ab9 */ /* 0x000fe40000000a00 */
[----:B--2---:R1:W-:Y:S03]  /*5130*/  STG.E.128 desc[UR4][R54.64+0x180], R40 ;  /* 0x0001802836007986 */ /* 0x0043e6000c101d04 */
.L_x_489:
[----:B------:R-:W-:Y:S05]  /*5140*/  BSYNC B1 ;  /* 0x0000000000017941 */ /* 0x000fea0003800000 */
.L_x_488:
        /* <DEDUP_REMOVED lines=10> */
[----:B------:R-:W-:Y:S01]  /*51f0*/  SHF.R.U64 R60, R62, 0x10, R63 ;  /* 0x000000103e3c7819 */ /* 0x000fe2000000123f */
[----:B------:R-:W-:Y:S01]  /*5200*/  HADD2.F32 R42, -RZ, R41.H1_H1 ;  /* 0x30000029ff2a7230 */ /* 0x000fe20000004100 */
[----:B------:R-:W-:Y:S01]  /*5210*/  SHF.R.U32.HI R64, RZ, 0x10, R65 ;  /* 0x00000010ff407819 */ /* 0x000fe20000011641 */
[----:B------:R-:W-:Y:S01]  /*5220*/  HADD2.F32 R61, -RZ, R61.H0_H0 ;  /* 0x2000003dff3d7230 */ /* 0x000fe20000004100 */
[----:B------:R-:W-:Y:S01]  /*5230*/  SHF.R.U32.HI R62, RZ, 0x10, R63 ;  /* 0x00000010ff3e7819 */ /* 0x000fe2000001163f */
[----:B------:R-:W-:Y:S02]  /*5240*/  HADD2.F32 R41, -RZ, R41.H0_H0 ;  /* 0x20000029ff297230 */ /* 0x000fe40000004100 */
[----:B------:R-:W-:Y:S02]  /*5250*/  HADD2.F32 R60, -RZ, R60.H0_H0 ;  /* 0x2000003cff3c7230 */ /* 0x000fe40000004100 */
[----:B------:R-:W-:Y:S01]  /*5260*/  FMUL.FTZ R66, R42, R61 ;  /* 0x0000003d2a427220 */ /* 0x000fe20000410000 */
[----:B------:R-:W-:-:S02]  /*5270*/  HADD2.F32 R64, -RZ, R64.H0_H0 ;  /* 0x20000040ff407230 */ /* 0x000fc40000004100 */
[C---:B------:R-:W-:Y:S01]  /*5280*/  FMUL.FTZ R61, R41.reuse, R61 ;  /* 0x0000003d293d7220 */ /* 0x040fe20000410000 */
[--C-:B------:R-:W-:Y:S02]  /*5290*/  HADD2.F32 R55, -RZ, R43.reuse.H1_H1 ;  /* 0x3000002bff377230 */ /* 0x100fe40000004100 */
[-C--:B------:R-:W-:Y:S01]  /*52a0*/  FFMA.FTZ R66, R41, R60.reuse, -R66 ;  /* 0x0000003c29427223 */ /* 0x080fe20000010842 */
[----:B------:R-:W-:Y:S02]  /*52b0*/  HADD2.F32 R43, -RZ, R43.H0_H0 ;  /* 0x2000002bff2b7230 */ /* 0x000fe40000004100 */
[----:B------:R-:W-:Y:S01]  /*52c0*/  FFMA.FTZ R65, R42, R60, R61 ;  /* 0x0000003c2a417223 */ /* 0x000fe2000001003d */
[----:B------:R-:W-:Y:S02]  /*52d0*/  HADD2.F32 R62, -RZ, R62.H0_H0 ;  /* 0x2000003eff3e7230 */ /* 0x000fe40000004100 */
[----:B------:R-:W-:Y:S01]  /*52e0*/  FMUL.FTZ R68, R55, R64 ;  /* 0x0000004037447220 */ /* 0x000fe20000410000 */
[----:B------:R-:W-:-:S02]  /*52f0*/  HADD2.F32 R60, -RZ, R158.H0_H0 ;  /* 0x2000009eff3c7230 */ /* 0x000fc40000004100 */
[C---:B------:R-:W-:Y:S01]  /*5300*/  FMUL.FTZ R64, R43.reuse, R64 ;  /* 0x000000402b407220 */ /* 0x040fe20000410000 */
[----:B------:R-:W-:Y:S02]  /*5310*/  HADD2.F32 R61, -RZ, R158.H1_H1 ;  /* 0x3000009eff3d7230 */ /* 0x000fe40000004100 */
[-C--:B------:R-:W-:Y:S01]  /*5320*/  FFMA.FTZ R68, R43, R62.reuse, -R68 ;  /* 0x0000003e2b447223 */ /* 0x080fe20000010844 */
[----:B------:R-:W-:Y:S02]  /*5330*/  HADD2.F32 R41, -RZ, R40.H1_H1 ;  /* 0x30000028ff297230 */ /* 0x000fe40000004100 */
[----:B------:R-:W-:Y:S01]  /*5340*/  FFMA.FTZ R69, R55, R62, R64 ;  /* 0x0000003e37457223 */ /* 0x000fe20000010040 */
[----:B------:R-:W-:Y:S02]  /*5350*/  HADD2.F32 R42, -RZ, R54.H1_H1 ;  /* 0x30000036ff2a7230 */ /* 0x000fe40000004100 */
[----:B------:R-:W-:Y:S02]  /*5360*/  HADD2.F32 R40, -RZ, R40.H0_H0 ;  /* 0x20000028ff287230 */ /* 0x000fe40000004100 */
[----:B------:R-:W-:Y:S01]  /*5370*/  FMUL.FTZ R63, R41, R60 ;  /* 0x0000003c293f7220 */ /* 0x000fe20000410000 */
[----:B------:R-:W-:-:S02]  /*5380*/  HADD2.F32 R54, -RZ, R54.H0_H0 ;  /* 0x20000036ff367230 */ /* 0x000fc40000004100 */
[-C--:B------:R-:W-:Y:S01]  /*5390*/  FMUL.FTZ R67, R42, R61.reuse ;  /* 0x0000003d2a437220 */ /* 0x080fe20000410000 */
[--C-:B------:R-:W-:Y:S02]  /*53a0*/  HADD2.F32 R43, -RZ, R138.reuse.H0_H0 ;  /* 0x2000008aff2b7230 */ /* 0x100fe40000004100 */
[----:B------:R-:W-:Y:S01]  /*53b0*/  FMUL.FTZ R60, R40, R60 ;  /* 0x0000003c283c7220 */ /* 0x000fe20000410000 */
        /* <DEDUP_REMOVED lines=10> */
.L_x_508:
[----:B------:R-:W-:Y:S05]  /*5460*/  BSYNC B2 ;  /* 0x0000000000027941 */ /* 0x000fea0003800000 */
.L_x_507:
[----:B------:R-:W-:Y:S02]  /*5470*/  ULDC.64 UR4, c[0x0][0x208] ;  /* 0x0000820000047ab9 */ /* 0x000fe40000000a00 */
[----:B--2---:R1:W-:Y:S03]  /*5480*/  STG.E.128 desc[UR4][R52.64], R40 ;  /* 0x0000002834007986 */ /* 0x0043e6000c101d04 */
.L_x_506:
[----:B------:R-:W-:Y:S05]  /*5490*/  BSYNC B1 ;  /* 0x0000000000017941 */ /* 0x000fea0003800000 */
.L_x_505:
        /* <DEDUP_REMOVED lines=10> */
[--C-:B------:R-:W-:Y:S01]  /*5540*/  HADD2.F32 R42, -RZ, R41.reuse.H1_H1 ;  /* 0x30000029ff2a7230 */ /* 0x100fe20000004100 */
[--C-:B------:R-:W-:Y:S01]  /*5550*/  SHF.R.U64 R57, R58, 0x10, R59.reuse ;  /* 0x000000103a397819 */ /* 0x100fe2000000123b */
[----:B------:R-:W-:Y:S01]  /*5560*/  HADD2.F32 R41, -RZ, R41.H0_H0 ;  /* 0x20000029ff297230 */ /* 0x000fe20000004100 */
[----:B------:R-:W-:Y:S01]  /*5570*/  SHF.R.U32.HI R60, RZ, 0x10, R59 ;  /* 0x00000010ff3c7819 */ /* 0x000fe2000001163b */
[----:B------:R-:W-:Y:S02]  /*5580*/  HADD2.F32 R56, -RZ, R56.H0_H0 ;  /* 0x20000038ff387230 */ /* 0x000fe40000004100 */
[----:B------:R-:W-:Y:S02]  /*5590*/  HADD2.F32 R57, -RZ, R57.H0_H0 ;  /* 0x20000039ff397230 */ /* 0x000fe40000004100 */
[----:B------:R-:W-:-:S02]  /*55a0*/  HADD2.F32 R60, -RZ, R60.H0_H0 ;  /* 0x2000003cff3c7230 */ /* 0x000fc40000004100 */
[--C-:B------:R-:W-:Y:S02]  /*55b0*/  HADD2.F32 R55, -RZ, R43.reuse.H1_H1 ;  /* 0x3000002bff377230 */ /* 0x100fe40000004100 */
[CC--:B------:R-:W-:Y:S01]  /*55c0*/  FMUL.FTZ R62, R42.reuse, R57.reuse ;  /* 0x000000392a3e7220 */ /* 0x0c0fe20000410000 */
[C---:B------:R-:W-:Y:S01]  /*55d0*/  FMUL.FTZ R57, R41.reuse, R57 ;  /* 0x0000003929397220 */ /* 0x040fe20000410000 */
[----:B------:R-:W-:Y:S02]  /*55e0*/  HADD2.F32 R43, -RZ, R43.H0_H0 ;  /* 0x2000002bff2b7230 */ /* 0x000fe40000004100 */
[-C--:B------:R-:W-:Y:S01]  /*55f0*/  FFMA.FTZ R62, R41, R56.reuse, -R62 ;  /* 0x00000038293e7223 */ /* 0x080fe2000001083e */
        /* <DEDUP_REMOVED lines=26> */
.L_x_512:
[----:B------:R-:W-:Y:S05]  /*57a0*/  BSYNC B2 ;  /* 0x0000000000027941 */ /* 0x000fea0003800000 */
.L_x_511:
[----:B------:R-:W-:Y:S02]  /*57b0*/  ULDC.64 UR4, c[0x0][0x208] ;  /* 0x0000820000047ab9 */ /* 0x000fe40000000a00 */
[----:B--2---:R1:W-:Y:S03]  /*57c0*/  STG.E.128 desc[UR4][R52.64+0x80], R40 ;  /* 0x0000802834007986 */ /* 0x0043e6000c101d04 */
.L_x_510:
[----:B------:R-:W-:Y:S05]  /*57d0*/  BSYNC B1 ;  /* 0x0000000000017941 */ /* 0x000fea0003800000 */
.L_x_509:
[----:B------:R-:W-:Y:S01]  /*57e0*/  ISETP.NE.AND P3, PT, R9, RZ, PT ;  /* 0x000000ff0900720c */ /* 0x000fe20003f65270 */
[----:B------:R-:W-:-:S12]  /*57f0*/  BSSY B1, `(.L_x_513) ;  /* 0x0000032000017945 */ /* 0x000fd80003800000 */
[----:B------:R-:W-:Y:S05]  /*5800*/  @!P3 BRA `(.L_x_514) ;  /* 0x0000000000c0b947 */ /* 0x000fea0003800000 */
[----:B-1234-:R1:W2:Y:S01]  /*5810*/  LDS.128 R40, [R4+0x2b400] ;  /* 0x02b4000004287984 */ /* 0x01e2a20000000c00 */
[----:B------:R-:W-:Y:S01]  /*5820*/  ISETP.GE.AND P3, PT, R214, R116, PT ;  /* 0x00000074d600720c */ /* 0x000fe20003f66270 */
[----:B------:R-:W-:-:S12]  /*5830*/  BSSY B2, `(.L_x_515) ;  /* 0x000002b000027945 */ /* 0x000fd80003800000 */
[----:B-1----:R-:W-:Y:S05]  /*5840*/  @P3 BRA `(.L_x_516) ;  /* 0x0000000000a43947 */ /* 0x002fea0003800000 */
[--C-:B------:R-:W-:Y:S02]  /*5850*/  SHF.R.U64 R50, R50, 0x10, R51.reuse ;  /* 0x0000001032327819 */ /* 0x100fe40000001233 */
[----:B------:R-:W-:Y:S02]  /*5860*/  SHF.R.U32.HI R54, RZ, 0x10, R51 ;  /* 0x00000010ff367819 */ /* 0x000fe40000011633 */
[--C-:B------:R-:W-:Y:S01]  /*5870*/  SHF.R.U64 R51, R48, 0x10, R49.reuse ;  /* 0x0000001030337819 */ /* 0x100fe20000001231 */
[----:B------:R-:W-:Y:S01]  /*5880*/  HADD2.F32 R50, -RZ, R50.H0_H0 ;  /* 0x20000032ff327230 */ /* 0x000fe20000004100 */
[----:B--2---:R-:W-:Y:S01]  /*5890*/  MOV R48, R42 ;  /* 0x0000002a00307202 */ /* 0x004fe20000000f00 */
[----:B------:R-:W-:Y:S01]  /*58a0*/  HADD2.F32 R42, -RZ, R41.H1_H1 ;  /* 0x30000029ff2a7230 */ /* 0x000fe20000004100 */
[----:B------:R-:W-:Y:S01]  /*58b0*/  SHF.R.U32.HI R56, RZ, 0x10, R49 ;  /* 0x00000010ff387819 */ /* 0x000fe20000011631 */
[----:B------:R-:W-:Y:S02]  /*58c0*/  HADD2.F32 R51, -RZ, R51.H0_H0 ;  /* 0x20000033ff337230 */ /* 0x000fe40000004100 */
[----:B------:R-:W-:-:S02]  /*58d0*/  HADD2.F32 R41, -RZ, R41.H0_H0 ;  /* 0x20000029ff297230 */ /* 0x000fc40000004100 */
[----:B------:R-:W-:Y:S02]  /*58e0*/  HADD2.F32 R56, -RZ, R56.H0_H0 ;  /* 0x20000038ff387230 */ /* 0x000fe40000004100 */
[CC--:B------:R-:W-:Y:S01]  /*58f0*/  FMUL.FTZ R58, R42.reuse, R51.reuse ;  /* 0x000000332a3a7220 */ /* 0x0c0fe20000410000 */
[--C-:B------:R-:W-:Y:S02]  /*5900*/  HADD2.F32 R49, -RZ, R43.reuse.H1_H1 ;  /* 0x3000002bff317230 */ /* 0x100fe40000004100 */
[C---:B------:R-:W-:Y:S01]  /*5910*/  FMUL.FTZ R51, R41.reuse, R51 ;  /* 0x0000003329337220 */ /* 0x040fe20000410000 */
[----:B------:R-:W-:Y:S02]  /*5920*/  HADD2.F32 R43, -RZ, R43.H0_H0 ;  /* 0x2000002bff2b7230 */ /* 0x000fe40000004100 */
[-C--:B------:R-:W-:Y:S01]  /*5930*/  FFMA.FTZ R58, R41, R50.reuse, -R58 ;  /* 0x00000032293a7223 */ /* 0x080fe2000001083a */
[----:B------:R-:W-:Y:S02]  /*5940*/  HADD2.F32 R54, -RZ, R54.H0_H0 ;  /* 0x20000036ff367230 */ /* 0x000fe40000004100 */
[----:B------:R-:W-:Y:S01]  /*5950*/  FFMA.FTZ R55, R42, R50, R51 ;  /* 0x000000322a377223 */ /* 0x000fe20000010033 */
        /* <DEDUP_REMOVED lines=24> */
.L_x_516:
[----:B------:R-:W-:Y:S05]  /*5ae0*/  BSYNC B2 ;  /* 0x0000000000027941 */ /* 0x000fea0003800000 */
.L_x_515:
[----:B------:R-:W-:Y:S02]  /*5af0*/  ULDC.64 UR4, c[0x0][0x208] ;  /* 0x0000820000047ab9 */ /* 0x000fe40000000a00 */
[----:B--2---:R1:W-:Y:S03]  /*5b00*/  STG.E.128 desc[UR4][R52.64+0x100], R40 ;  /* 0x0001002834007986 */ /* 0x0043e6000c101d04 */
.L_x_514:
[----:B------:R-:W-:Y:S05]  /*5b10*/  BSYNC B1 ;  /* 0x0000000000017941 */ /* 0x000fea0003800000 */
.L_x_513:
[----:B------:R-:W-:-:S13]  /*5b20*/  ISETP.NE.AND P3, PT, R8, RZ, PT ;  /* 0x000000ff0800720c */ /* 0x000fda0003f65270 */
        /* <DEDUP_REMOVED lines=46> */
.L_x_518:
[----:B------:R-:W-:Y:S05]  /*5e10*/  BSYNC B1 ;  /* 0x0000000000017941 */ /* 0x000fea0003800000 */
.L_x_517:
[----:B------:R-:W-:Y:S02]  /*5e20*/  ULDC.64 UR4, c[0x0][0x208] ;  /* 0x0000820000047ab9 */ /* 0x000fe40000000a00 */
[----:B--2---:R1:W-:Y:S01]  /*5e30*/  STG.E.128 desc[UR4][R52.64+0x180], R40 ;  /* 0x0001802834007986 */ /* 0x0043e2000c101d04 */
[----:B------:R-:W-:Y:S05]  /*5e40*/  BRA `(.L_x_504) ;  /* 0x0000004000547947 */ /* 0x000fea0003800000 */
.L_x_462:
        /* <DEDUP_REMOVED lines=14> */
[----:B------:R-:W-:Y:S01]  /*5f30*/  IADD3 R40, P4, R102, R88, RZ ;  /* 0x0000005866287210 */ /* 0x000fe20007f9e0ff */
[----:B------:R-:W-:Y:S01]  /*5f40*/  ULDC.64 UR6, c[0x0][0x3e0] ;  /* 0x0000f80000067ab9 */ /* 0x000fe20000000a00 */
[----:B------:R-:W-:Y:S01]  /*5f50*/  LEA R56, P3, R42, UR4, 0x1 ;  /* 0x000000042a387c11 */ /* 0x000fe2000f8608ff */
[----:B------:R-:W-:Y:S01]  /*5f60*/  IMAD.X R43, R0, 0x1, R15, P2 ;  /* 0x00000001002b7824 */ /* 0x000fe200010e060f */
[----:B------:R-:W-:Y:S02]  /*5f70*/  IADD3.X R41, R115, R21, RZ, P4, !PT ;  /* 0x0000001573297210 */ /* 0x000fe400027fe4ff */
[----:B------:R-:W-:Y:S02]  /*5f80*/  CS2R R46, SRZ ;  /* 0x00000000002e7805 */ /* 0x000fe4000001ff00 */
[----:B------:R-:W-:-:S02]  /*5f90*/  ISETP.GE.AND P4, PT, R213, R116, PT ;  /* 0x00000074d500720c */ /* 0x000fc40003f86270 */
[----:B------:R-:W-:Y:S02]  /*5fa0*/  CS2R R44, SRZ ;  /* 0x00000000002c7805 */ /* 0x000fe4000001ff00 */
[----:B------:R-:W-:Y:S02]  /*5fb0*/  LEA.HI.X R57, R42, UR5, R43, 0x1, P3 ;  /* 0x000000052a397c11 */ /* 0x000fe400098f0c2b */
[----:B------:R-:W-:Y:S02]  /*5fc0*/  CS2R R42, SRZ ;  /* 0x00000000002a7805 */ /* 0x000fe4000001ff00 */
[----:B------:R-:W-:Y:S02]  /*5fd0*/  ISETP.GE.AND P3, PT, R212, R116, PT ;  /* 0x00000074d400720c */ /* 0x000fe40003f66270 */
[----:B------:R-:W-:Y:S02]  /*5fe0*/  CS2R R54, SRZ ;  /* 0x0000000000367805 */ /* 0x000fe4000001ff00 */
[----:B------:R-:W-:-:S02]  /*5ff0*/  LEA R60, P2, R40, UR6, 0x1 ;  /* 0x00000006283c7c11 */ /* 0x000fc4000f8408ff */
[----:B------:R-:W-:Y:S02]  /*6000*/  CS2R R52, SRZ ;  /* 0x0000000000347805 */ /* 0x000fe4000001ff00 */
[----:B------:R-:W-:Y:S02]  /*6010*/  CS2R R50, SRZ ;  /* 0x0000000000327805 */ /* 0x000fe4000001ff00 */
[----:B------:R-:W-:Y:S02]  /*6020*/  CS2R R48, SRZ ;  /* 0x0000000000307805 */ /* 0x000fe4000001ff00 */
[----:B------:R-:W-:Y:S02]  /*6030*/  LEA.HI.X R61, R40, UR7, R41, 0x1, P2 ;  /* 0x00000007283d7c11 */ /* 0x000fe400090f0c29 */
[----:B------:R-:W-:Y:S01]  /*6040*/  CS2R R40, SRZ ;  /* 0x0000000000287805 */ /* 0x000fe2000001ff00 */
[----:B------:R-:W-:Y:S02]  /*6050*/  ULDC.64 UR8, c[0x0][0x208] ;  /* 0x0000820000087ab9 */ /* 0x000fe40000000a00 */
[----:B------:R0:W5:Y:S04]  /*6060*/  @!P4 LDG.E.128 R48, desc[UR8][R60.64+0x80] ;  /* 0x000080083c30c981 */ /* 0x000168000c1e1d00 */
[----:B------:R0:W5:Y:S04]  /*6070*/  @!P3 LDG.E.128 R44, desc[UR8][R56.64] ;  /* 0x00000008382cb981 */ /* 0x000168000c1e1d00 */
[----:B------:R0:W5:Y:S04]  /*6080*/  @!P4 LDG.E.128 R40, desc[UR8][R56.64+0x80] ;  /* 0x000080083828c981 */ /* 0x000168000c1e1d00 */
[----:B------:R0:W5:Y:S02]  /*6090*/  @!P3 LDG.E.128 R52, desc[UR8][R60.64] ;  /* 0x000000083c34b981 */ /* 0x000164000c1e1d00 */
.L_x_520:
[----:B------:R-:W-:Y:S05]  /*60a0*/  BSYNC B1 ;  /* 0x0000000000017941 */ /* 0x000fea0003800000 */
.L_x_519:
[----:B0----5:R-:W-:Y:S01]  /*60b0*/  IMAD.MOV.U32 R57, RZ, RZ, R43 ;  /* 0x000000ffff397224 */ /* 0x021fe200078e002b */
[----:B------:R-:W-:Y:S01]  /*60c0*/  MOV R60, R40 ;  /* 0x00000028003c7202 */ /* 0x000fe20000000f00 */
[----:B------:R-:W-:Y:S01]  /*60d0*/  IMAD.MOV.U32 R56, RZ, RZ, R42 ;  /* 0x000000ffff387224 */ /* 0x000fe200078e002a */
[----:B------:R-:W-:Y:S01]  /*60e0*/  ISETP.GE.AND P3, PT, R217, R3, PT ;  /* 0x00000003d900720c */ /* 0x000fe20003f66270 */
[----:B------:R-:W-:Y:S01]  /*60f0*/  BSSY B1, `(.L_x_521) ;  /* 0x000003d000017945 */ /* 0x000fe20003800000 */
[----:B------:R-:W-:Y:S01]  /*6100*/  PRMT R177, R177, 0x5410, R57 ;  /* 0x00005410b1b17816 */ /* 0x000fe20000000039 */
[----:B------:R-:W-:Y:S01]  /*6110*/  IMAD.MOV.U32 R57, RZ, RZ, R46 ;  /* 0x000000ffff397224 */ /* 0x000fe200078e002e */
[----:B------:R-:W-:Y:S01]  /*6120*/  PRMT R175, R175, 0x5410, R56 ;  /* 0x00005410afaf7816 */ /* 0x000fe20000000038 */
[----:B------:R-:W-:Y:S01]  /*6130*/  IMAD.MOV.U32 R56, RZ, RZ, R41 ;  /* 0x000000ffff387224 */ /* 0x000fe200078e0029 */
[----:B------:R-:W-:Y:S01]  /*6140*/  PRMT R176, R176, 0x5410, R60 ;  /* 0x00005410b0b07816 */ /* 0x000fe2000000003c */
[----:B------:R-:W-:Y:S01]  /*6150*/  IMAD.MOV.U32 R60, RZ, RZ, R44 ;  /* 0x000000ffff3c7224 */ /* 0x000fe200078e002c */
[----:B------:R-:W-:Y:S01]  /*6160*/  PRMT R179, R57, 0x7610, R179 ;  /* 0x0000761039b37816 */ /* 0x000fe200000000b3 */
[----:B------:R-:W-:Y:S01]  /*6170*/  IMAD.MOV.U32 R57, RZ, RZ, R45 ;  /* 0x000000ffff397224 */ /* 0x000fe200078e002d */
[----:B------:R-:W-:-:S02]  /*6180*/  PRMT R178, R56, 0x7610, R178 ;  /* 0x0000761038b27816 */ /* 0x000fc400000000b2 */
[----:B------:R-:W-:Y:S02]  /*6190*/  CS2R R62, SRZ ;  /* 0x00000000003e7805 */ /* 0x000fe4000001ff00 */
[----:B------:R-:W-:Y:S02]  /*61a0*/  MOV R56, R47 ;  /* 0x0000002f00387202 */ /* 0x000fe40000000f00 */
[----:B------:R-:W-:Y:S02]  /*61b0*/  CS2R R66, SRZ ;  /* 0x0000000000427805 */ /* 0x000fe4000001ff00 */
[----:B------:R-:W-:Y:S01]  /*61c0*/  PRMT R163, R57, 0x7610, R163 ;  /* 0x0000761039a37816 */ /* 0x000fe200000000a3 */
[----:B------:R-:W-:Y:S01]  /*61d0*/  IMAD.MOV.U32 R57, RZ, RZ, R51 ;  /* 0x000000ffff397224 */ /* 0x000fe200078e0033 */
[----:B------:R-:W-:Y:S01]  /*61e0*/  PRMT R165, R56, 0x5410, R60 ;  /* 0x0000541038a57816 */ /* 0x000fe2000000003c */
[----:B------:R-:W-:Y:S01]  /*61f0*/  IMAD.MOV.U32 R60, RZ, RZ, R48 ;  /* 0x000000ffff3c7224 */ /* 0x000fe200078e0030 */
[----:B------:R-:W-:-:S02]  /*6200*/  MOV R56, R50 ;  /* 0x0000003200387202 */ /* 0x000fc40000000f00 */
[----:B------:R-:W-:Y:S02]  /*6210*/  CS2R R64, SRZ ;  /* 0x0000000000407805 */ /* 0x000fe4000001ff00 */
[----:B------:R-:W-:Y:S01]  /*6220*/  PRMT R177, R57, 0x7610, R177 ;  /* 0x0000761039b17816 */ /* 0x000fe200000000b1 */
[----:B------:R-:W-:Y:S01]  /*6230*/  IMAD.MOV.U32 R57, RZ, RZ, R54 ;  /* 0x000000ffff397224 */ /* 0x000fe200078e0036 */
[----:B------:R-:W-:Y:S02]  /*6240*/  PRMT R175, R56, 0x7610, R175 ;  /* 0x0000761038af7816 */ /* 0x000fe400000000af */
[----:B------:R-:W-:Y:S02]  /*6250*/  CS2R R70, SRZ ;  /* 0x0000000000467805 */ /* 0x000fe4000001ff00 */
[----:B------:R-:W-:Y:S02]  /*6260*/  MOV R56, R49 ;  /* 0x0000003100387202 */ /* 0x000fe40000000f00 */
[----:B------:R-:W-:-:S02]  /*6270*/  CS2R R68, SRZ ;  /* 0x0000000000447805 */ /* 0x000fc4000001ff00 */
[----:B------:R-:W-:Y:S01]  /*6280*/  PRMT R179, R179, 0x5410, R57 ;  /* 0x00005410b3b37816 */ /* 0x000fe20000000039 */
[----:B------:R-:W-:Y:S01]  /*6290*/  IMAD.MOV.U32 R57, RZ, RZ, R53 ;  /* 0x000000ffff397224 */ /* 0x000fe200078e0035 */
[----:B------:R-:W-:Y:S01]  /*62a0*/  PRMT R178, R178, 0x5410, R56 ;  /* 0x00005410b2b27816 */ /* 0x000fe20000000038 */
[----:B------:R-:W-:Y:S01]  /*62b0*/  IMAD.MOV.U32 R56, RZ, RZ, R55 ;  /* 0x000000ffff387224 */ /* 0x000fe200078e0037 */
[----:B------:R-:W-:Y:S02]  /*62c0*/  PRMT R176, R60, 0x7610, R176 ;  /* 0x000076103cb07816 */ /* 0x000fe400000000b0 */
[----:B------:R-:W-:Y:S02]  /*62d0*/  MOV R60, R52 ;  /* 0x00000034003c7202 */ /* 0x000fe40000000f00 */
[----:B------:R-:W-:Y:S02]  /*62e0*/  PRMT R164, R57, 0x7610, R164 ;  /* 0x0000761039a47816 */ /* 0x000fe400000000a4 */
[----:B------:R-:W-:-:S02]  /*62f0*/  PRMT R181, R56, 0x5410, R60 ;  /* 0x0000541038b57816 */ /* 0x000fc4000000003c */
[----:B------:R-:W-:Y:S02]  /*6300*/  CS2R R56, SRZ ;  /* 0x0000000000387805 */ /* 0x000fe4000001ff00 */
[----:B------:R-:W-:Y:S01]  /*6310*/  CS2R R60, SRZ ;  /* 0x00000000003c7805 */ /* 0x000fe2000001ff00 */
        /* <DEDUP_REMOVED lines=9> */
[----:B------:R-:W-:Y:S02]  /*63b0*/  CS2R R68, SRZ ;  /* 0x0000000000447805 */ /* 0x000fe4000001ff00 */
[----:B------:R-:W-:Y:S02]  /*63c0*/  CS2R R66, SRZ ;  /* 0x0000000000427805 */ /* 0x000fe4000001ff00 */
[----:B------:R-:W-:Y:S02]  /*63d0*/  IADD3.X R57, R21, R115, R34, P2, P4 ;  /* 0x0000007315397210 */ /* 0x000fe400017e8422 */
[----:B------:R-:W-:Y:S02]  /*63e0*/  CS2R R64, SRZ ;  /* 0x0000000000407805 */ /* 0x000fe4000001ff00 */
[----:B------:R-:W-:Y:S01]  /*63f0*/  LEA R72, P4, R58, UR4, 0x1 ;  /* 0x000000043a487c11 */ /* 0x000fe2000f8808ff */
[----:B------:R-:W-:Y:S01]  /*6400*/  ULDC.64 UR8, c[0x0][0x208] ;  /* 0x0000820000087ab9 */ /* 0x000fe20000000a00 */
[----:B------:R-:W-:-:S02]  /*6410*/  LEA R74, P2, R56, UR6, 0x1 ;  /* 0x00000006384a7c11 */ /* 0x000fc4000f8408ff */
[----:B------:R-:W-:Y:S02]  /*6420*/  LEA.HI.X R73, R58, UR5, R59, 0x1, P4 ;  /* 0x000000053a497c11 */ /* 0x000fe4000a0f0c3b */
[----:B------:R-:W-:Y:S02]  /*6430*/  CS2R R58, SRZ ;  /* 0x00000000003a7805 */ /* 0x000fe4000001ff00 */
[----:B------:R-:W-:Y:S02]  /*6440*/  LEA.HI.X R75, R56, UR7, R57, 0x1, P2 ;  /* 0x00000007384b7c11 */ /* 0x000fe400090f0c39 */
[----:B------:R-:W-:Y:S02]  /*6450*/  CS2R R56, SRZ ;  /* 0x0000000000387805 */ /* 0x000fe4000001ff00 */
[-C--:B------:R-:W-:Y:S02]  /*6460*/  ISETP.GE.AND P4, PT, R212, R116.reuse, PT ;  /* 0x00000074d400720c */ /* 0x080fe40003f86270 */
[----:B------:R-:W-:-:S11]  /*6470*/  ISETP.GE.AND P2, PT, R213, R116, PT ;  /* 0x00000074d500720c */ /* 0x000fd60003f46270 */
[----:B------:R0:W5:Y:S04]  /*6480*/  @!P4 LDG.E.128 R60, desc[UR8][R72.64] ;  /* 0x00000008483cc981 */ /* 0x000168000c1e1d00 */
[----:B------:R0:W5:Y:S04]  /*6490*/  @!P2 LDG.E.128 R56, desc[UR8][R72.64+0x80] ;  /* 0x000080084838a981 */ /* 0x000168000c1e1d00 */
[----:B------:R0:W5:Y:S04]  /*64a0*/  @!P4 LDG.E.128 R68, desc[UR8][R74.64] ;  /* 0x000000084a44c981 */ /* 0x000168000c1e1d00 */
[----:B------:R0:W5:Y:S02]  /*64b0*/  @!P2 LDG.E.128 R64, desc[UR8][R74.64+0x80] ;  /* 0x000080084a40a981 */ /* 0x000164000c1e1d00 */
.L_x_522:
[----:B------:R-:W-:Y:S05]  /*64c0*/  BSYNC B1 ;  /* 0x0000000000017941 */ /* 0x000fea0003800000 */
.L_x_521:
[----:B------:R-:W-:Y:S01]  /*64d0*/  ISETP.GE.AND P4, PT, R218, R3, PT ;  /* 0x00000003da00720c */ /* 0x000fe20003f86270 */
[----:B------:R-:W-:Y:S01]  /*64e0*/  BSSY B1, `(.L_x_523) ;  /* 0x0000020000017945 */ /* 0x000fe20003800000 */
[----:B0-----:R-:W-:Y:S02]  /*64f0*/  CS2R R74, SRZ ;  /* 0x00000000004a7805 */ /* 0x001fe4000001ff00 */
        /* <DEDUP_REMOVED lines=12> */
[----:B------:R-:W-:Y:S01]  /*65c0*/  ULDC.64 UR8, c[0x0][0x208] ;  /* 0x0000820000087ab9 */ /* 0x000fe20000000a00 */
[----:B------:R-:W-:Y:S02]  /*65d0*/  IADD3.X R73, R15, R29, R0, P2, P6 ;  /* 0x0000001d0f497210 */ /* 0x000fe400017ec400 */
[----:B------:R-:W-:-:S04]  /*65e0*/  IADD3 R0, P2, P6, R102, R31, R88 ;  /* 0x0000001f66007210 */ /* 0x000fc80007e5e058 */
[----:B------:R-:W-:Y:S02]  /*65f0*/  IADD3.X R115, R21, R33, R115, P2, P6 ;  /* 0x0000002115737210 */ /* 0x000fe400017ec473 */
[----:B------:R-:W-:-:S04]  /*6600*/  LEA R88, P2, R90, UR4, 0x1 ;  /* 0x000000045a587c11 */ /* 0x000fc8000f8408ff */
[----:B------:R-:W-:Y:S02]  /*6610*/  LEA.HI.X R89, R90, UR5, R73, 0x1, P2 ;  /* 0x000000055a597c11 */ /* 0x000fe400090f0c49 */
[----:B------:R-:W-:-:S04]  /*6620*/  LEA R90, P2, R0, UR6, 0x1 ;  /* 0x00000006005a7c11 */ /* 0x000fc8000f8408ff */
[----:B------:R-:W-:Y:S02]  /*6630*/  LEA.HI.X R91, R0, UR7, R115, 0x1, P2 ;  /* 0x00000007005b7c11 */ /* 0x000fe400090f0c73 */
[----:B------:R-:W-:Y:S02]  /*6640*/  ISETP.GE.AND P2, PT, R212, R116, PT ;  /* 0x00000074d400720c */ /* 0x000fe40003f46270 */
[----:B------:R-:W-:Y:S02]  /*6650*/  CS2R R74, SRZ ;  /* 0x00000000004a7805 */ /* 0x000fe4000001ff00 */
[----:B------:R-:W-:Y:S02]  /*6660*/  CS2R R72, SRZ ;  /* 0x0000000000487805 */ /* 0x000fe4000001ff00 */
[----:B------:R-:W-:Y:S02]  /*6670*/  CS2R R82, SRZ ;  /* 0x0000000000527805 */ /* 0x000fe4000001ff00 */
[----:B------:R-:W-:-:S05]  /*6680*/  CS2R R80, SRZ ;  /* 0x0000000000507805 */ /* 0x000fca000001ff00 */
[----:B------:R0:W5:Y:S04]  /*6690*/  @!P2 LDG.E.128 R76, desc[UR8][R88.64] ;  /* 0x00000008584ca981 */ /* 0x000168000c1e1d00 */
[----:B------:R0:W5:Y:S01]  /*66a0*/  @!P2 LDG.E.128 R84, desc[UR8][R90.64] ;  /* 0x000000085a54a981 */ /* 0x000162000c1e1d00 */
[----:B------:R-:W-:-:S13]  /*66b0*/  ISETP.GE.AND P2, PT, R213, R116, PT ;  /* 0x00000074d500720c */ /* 0x000fda0003f46270 */
[----:B------:R0:W5:Y:S04]  /*66c0*/  @!P2 LDG.E.128 R72, desc[UR8][R88.64+0x80] ;  /* 0x000080085848a981 */ /* 0x000168000c1e1d00 */
[----:B------:R0:W5:Y:S02]  /*66d0*/  @!P2 LDG.E.128 R80, desc[UR8][R90.64+0x80] ;  /* 0x000080085a50a981 */ /* 0x000164000c1e1d00 */
.L_x_524:
[----:B------:R-:W-:Y:S05]  /*66e0*/  BSYNC B1 ;  /* 0x0000000000017941 */ /* 0x000fea0003800000 */
.L_x_523:
[----:B0-----:R-:W-:Y:S01]  /*66f0*/  IMAD.MOV.U32 R88, RZ, RZ, R56 ;  /* 0x000000ffff587224 */ /* 0x001fe200078e0038 */
[----:B------:R-:W-:Y:S01]  /*6700*/  PRMT R167, R93, 0x7610, R167 ;  /* 0x000076105da77816 */ /* 0x000fe200000000a7 */
[----:B------:R-:W-:Y:S01]  /*6710*/  IMAD.MOV.U32 R89, RZ, RZ, R57 ;  /* 0x000000ffff597224 */ /* 0x000fe200078e0039 */
[----:B------:R-:W-:Y:S01]  /*6720*/  MOV R0, R59 ;  /* 0x0000003b00007202 */ /* 0x000fe20000000f00 */
[----:B------:R-:W-:Y:S01]  /*6730*/  ULOP3.LUT UR4, UR60, 0x1, URZ, 0xfc, !UPT ;  /* 0x000000013c047892 */ /* 0x000fe2000f8efc3f */
[----:B------:R-:W-:Y:S02]  /*6740*/  MOV R90, R62 ;  /* 0x0000003e005a7202 */ /* 0x000fe40000000f00 */
[----:B------:R-:W-:Y:S01]  /*6750*/  PRMT R167, R167, 0x5410, R0 ;  /* 0x00005410a7a77816 */ /* 0x000fe20000000000 */
[----:B------:R-:W-:Y:S01]  /*6760*/  IMAD.MOV.U32 R0, RZ, RZ, R63 ;  /* 0x000000ffff007224 */ /* 0x000fe200078e003f */
[----:B------:R-:W-:Y:S01]  /*6770*/  PRMT R168, R88, 0x5410, R89 ;  /* 0x0000541058a87816 */ /* 0x000fe20000000059 */
[----:B------:R-:W-:Y:S01]  /*6780*/  IMAD.MOV.U32 R88, RZ, RZ, R60 ;  /* 0x000000ffff587224 */ /* 0x000fe200078e003c */
[----:B------:R-:W-:Y:S01]  /*6790*/  PRMT R172, R172, 0x5410, R90 ;  /* 0x00005410acac7816 */ /* 0x000fe2000000005a */
[----:B------:R-:W-:Y:S01]  /*67a0*/  IMAD.MOV.U32 R90, RZ, RZ, R66 ;  /* 0x000000ffff5a7224 */ /* 0x000fe200078e0042 */
[----:B------:R-:W-:Y:S01]  /*67b0*/  MOV R89, R61 ;  /* 0x0000003d00597202 */ /* 0x000fe20000000f00 */
[----:B------:R-:W-:Y:S01]  /*67c0*/  UISETP.NE.AND UP0, UPT, UR4, 0x3, UPT ;  /* 0x000000030400788c */ /* 0x000fe2000bf05270 */
[----:B------:R-:W-:Y:S01]  /*67d0*/  PRMT R171, R88, 0x5410, R0 ;  /* 0x0000541058ab7816 */ /* 0x000fe20000000000 */
[----:B------:R-:W-:Y:S01]  /*67e0*/  IMAD.MOV.U32 R0, RZ, RZ, R67 ;  /* 0x000000ffff007224 */ /* 0x000fe200078e0043 */
        /* <DEDUP_REMOVED lines=11> */
[----:B-----5:R-:W-:Y:S02]  /*68a0*/  MOV R90, R74 ;  /* 0x0000004a005a7202 */ /* 0x020fe40000000f00 */
[----:B------:R-:W-:Y:S01]  /*68b0*/  PRMT R173, R173, 0x5410, R0 ;  /* 0x00005410adad7816 */ /* 0x000fe20000000000 */
[----:B------:R-:W-:Y:S01]  /*68c0*/  IMAD.MOV.U32 R0, RZ, RZ, R78 ;  /* 0x000000ffff007224 */ /* 0x000fe200078e004e */
[----:B------:R-:W-:Y:S01]  /*68d0*/  PRMT R152, R90, 0x7610, R152 ;  /* 0x000076105a987816 */ /* 0x000fe20000000098 */
[----:B------:R-:W-:Y:S01]  /*68e0*/  IMAD.MOV.U32 R90, RZ, RZ, R72 ;  /* 0x000000ffff5a7224 */ /* 0x000fe200078e0048 */
[----:B------:R-:W-:-:S02]  /*68f0*/  PRMT R172, R88, 0x7610, R172 ;  /* 0x0000761058ac7816 */ /* 0x000fc400000000ac */
        /* <DEDUP_REMOVED lines=9> */
[----:B------:R-:W-:-:S02]  /*6990*/  MOV R89, R76 ;  /* 0x0000004c00597202 */ /* 0x000fc40000000f00 */
[----:B------:R-:W-:Y:S02]  /*69a0*/  PLOP3.LUT P2, PT, PT, PT, UP0, 0x80, 0x0 ;  /* 0x000000000000781c */ /* 0x000fe40003f4f008 */
[----:B------:R-:W-:Y:S01]  /*69b0*/  PRMT R157, R89, 0x5410, R88 ;  /* 0x00005410599d7816 */ /* 0x000fe20000000058 */
[----:B------:R-:W-:Y:S01]  /*69c0*/  IMAD.MOV.U32 R88, RZ, RZ, R80 ;  /* 0x000000ffff587224 */ /* 0x000fe200078e0050 */
[----:B------:R-:W-:Y:S01]  /*69d0*/  PRMT R154, R0, 0x7610, R154 ;  /* 0x00007610009a7816 */ /* 0x000fe2000000009a */
[----:B------:R-:W-:Y:S01]  /*69e0*/  IMAD.MOV.U32 R0, RZ, RZ, R81 ;  /* 0x000000ffff007224 */ /* 0x000fe200078e0051 */
[----:B------:R-:W-:Y:S02]  /*69f0*/  MOV R89, R83 ;  /* 0x0000005300597202 */ /* 0x000fe40000000f00 */
[----:B------:R-:W-:Y:S02]  /*6a00*/  PRMT R156, R156, 0x5410, R90 ;  /* 0x000054109c9c7816 */ /* 0x000fe4000000005a */
[----:B------:R-:W-:Y:S01]  /*6a10*/  PRMT R154, R154, 0x5410, R89 ;  /* 0x000054109a9a7816 */ /* 0x000fe20000000059 */
[----:B------:R-:W-:Y:S01]  /*6a20*/  IMAD.MOV.U32 R89, RZ, RZ, R87 ;  /* 0x000000ffff597224 */ /* 0x000fe200078e0057 */
[----:B------:R-:W-:Y:S01]  /*6a30*/  PRMT R155, R88, 0x5410, R0 ;  /* 0x00005410589b7816 */ /* 0x000fe20000000000 */
[----:B------:R-:W-:Y:S01]  /*6a40*/  IMAD.MOV.U32 R88, RZ, RZ, R84 ;  /* 0x000000ffff587224 */ /* 0x000fe200078e0054 */
[----:B------:R-:W-:-:S02]  /*6a50*/  MOV R90, R86 ;  /* 0x00000056005a7202 */ /* 0x000fc40000000f00 */
[----:B------:R-:W-:Y:S02]  /*6a60*/  MOV R0, R85 ;  /* 0x0000005500007202 */ /* 0x000fe40000000f00 */
[----:B------:R-:W-:Y:S02]  /*6a70*/  PRMT R158, R90, 0x5410, R89 ;  /* 0x000054105a9e7816 */ /* 0x000fe40000000059 */
[----:B------:R-:W-:Y:S01]  /*6a80*/  PRMT R166, R88, 0x5410, R0 ;  /* 0x0000541058a67816 */ /* 0x000fe20000000000 */
[----:B------:R-:W-:Y:S06]  /*6a90*/  @!P2 BRA `(.L_x_525) ;  /* 0x000000000004a947 */ /* 0x000fec0003800000 */
[----:B------:R-:W-:Y:S01]  /*6aa0*/  BPT.TRAP 0x1 ;  /* 0x000000040000795c */ /* 0x000fe20000300000 */
.L_x_525:
[----:B------:R-:W-:Y:S01]  /*6ab0*/  IMAD R0, R17, 0x8, R16 ;  /* 0x0000000811007824 */ /* 0x000fe200078e0210 */
[----:B------:R-:W-:Y:S01]  /*6ac0*/  SHF.L.U32 R115, R219, 0x1f, RZ ;  /* 0x0000001fdb737819 */ /* 0x000fe200000006ff */
[----:B------:R-:W0:Y:S01]  /*6ad0*/  LDC R145, c[0x0][0x2e4] ;  /* 0x0000b900ff917b82 */ /* 0x000e220000000800 */
[----:B------:R-:W-:Y:S02]  /*6ae0*/  BSSY B1, `(.L_x_526) ;  /* 0x0000004000017945 */ /* 0x000fe40003800000 */
[----:B------:R-:W1:Y:S05]  /*6af0*/  SYNCS.PHASECHK.TRANS64.TRYWAIT P6, [R0+URZ+0x38890], R115 ;  /* 0x03889073000075a7 */ /* 0x000e6a00080c017f */
[----:B------:R-:W2:Y:S01]  /*6b00*/  LDC.64 R122, c[0x0][0x2f0] ;  /* 0x0000bc00ff7a7b82 */ /* 0x000ea20000000a00 */
[----:B-1----:R-:W-:Y:S05]  /*6b10*/  @!P6 BRA `(.L_x_527) ;  /* 0x000001f40014e947 */ /* 0x002fea0003800000 */
.L_x_791:
[----:B------:R-:W-:Y:S05]  /*6b20*/  BSYNC B1 ;  /* 0x0000000000017941 */ /* 0x000fea0003800000 */
.L_x_526:
[----:B------:R-:W-:Y:S01]  /*6b30*/  BSSY B1, `(.L_x_528) ;  /* 0x000010e000017945 */ /* 0x000fe20003800000 */
[----:B0-----:R-:W-:Y:S01]  /*6b40*/  IMAD.IADD R146, R145, 0x1, -R120 ;  /* 0x0000000191927824 */ /* 0x001fe200078e0a78 */
[----:B------:R-:W-:Y:S02]  /*6b50*/  MOV R125, R92 ;  /* 0x0000005c007d7202 */ /* 0x000fe40000000f00 */
[----:B------:R-:W-:Y:S05]  /*6b60*/  @P5 BRA `(.L_x_529) ;  /* 0x0000001000285947 */ /* 0x000fea0003800000 */
[----:B------:R-:W-:Y:S01]  /*6b70*/  ISETP.NE.AND P5, PT, R26, RZ, PT ;  /* 0x000000ff1a00720c */ /* 0x000fe20003fa5270 */
[-C--:B--2---:R-:W-:Y:S01]  /*6b80*/  IMAD R88, R117, R122.reuse, RZ ;  /* 0x0000007a75587224 */ /* 0x084fe200078e02ff */
[----:B------:R-:W-:Y:S01]  /*6b90*/  BSSY B2, `(.L_x_530) ;  /* 0x0000086000027945 */ /* 0x000fe20003800000 */
[----:B------:R-:W-:-:S04]  /*6ba0*/  IMAD.WIDE.U32 R136, R18, R122, R124 ;  /* 0x0000007a12887225 */ /* 0x000fc800078e007c */
[----:B------:R-:W-:-:S04]  /*6bb0*/  IMAD R88, R18, R123, R88 ;  /* 0x0000007b12587224 */ /* 0x000fc800078e0258 */
[----:B------:R-:W-:Y:S02]  /*6bc0*/  IMAD.IADD R159, R88, 0x1, R137 ;  /* 0x00000001589f7824 */ /* 0x000fe400078e0289 */
[----:B------:R-:W-:Y:S05]  /*6bd0*/  @!P5 BRA `(.L_x_531) ;  /* 0x000000080004d947 */ /* 0x000fea0003800000 */
[----:B------:R-:W-:Y:S01]  /*6be0*/  SEL R88, R120, R146, !P0 ;  /* 0x0000009278587207 */ /* 0x000fe20004000000 */
[----:B------:R-:W-:Y:S01]  /*6bf0*/  BSSY B3, `(.L_x_532) ;  /* 0x000007c000037945 */ /* 0x000fe20003800000 */
[----:B------:R-:W-:Y:S02]  /*6c00*/  IADD3 R92, P5, P6, R38, R136, R13 ;  /* 0x00000088265c7210 */ /* 0x000fe40007ebe00d */
[----:B------:R-:W-:Y:S02]  /*6c10*/  SHF.R.S32.HI R89, RZ, 0x1f, R88 ;  /* 0x0000001fff597819 */ /* 0x000fe40000011458 */
[----:B------:R-:W-:Y:S02]  /*6c20*/  IADD3.X R93, R37, R159, R7, P5, P6 ;  /* 0x0000009f255d7210 */ /* 0x000fe40002fec407 */
[----:B------:R-:W-:Y:S02]  /*6c30*/  LEA.HI R88, R89, R88, RZ, 0x4 ;  /* 0x0000005859587211 */ /* 0x000fe400078f20ff */
[----:B------:R-:W-:-:S02]  /*6c40*/  P2R R94, PR, RZ, 0x2 ;  /* 0x00000002ff5e7803 */ /* 0x000fc40000000000 */
[----:B------:R-:W-:-:S05]  /*6c50*/  LEA.HI.SX32 R88, R88, R14, 0x1c ;  /* 0x0000000e58587211 */ /* 0x000fca00078fe2ff */
[----:B------:R-:W-:-:S05]  /*6c60*/  IMAD.SHL.U32 R89, R88, 0x8, RZ ;  /* 0x0000000858597824 */ /* 0x000fca00078e00ff */
[----:B------:R-:W-:-:S13]  /*6c70*/  ISETP.GE.AND P5, PT, R89, R145, PT ;  /* 0x000000915900720c */ /* 0x000fda0003fa6270 */
[--C-:B------:R-:W-:Y:S02]  /*6c80*/  @!P5 SHF.R.S32.HI R91, RZ, 0x1f, R89.reuse ;  /* 0x0000001fff5bd819 */ /* 0x100fe40000011459 */
[--C-:B------:R-:W-:Y:S02]  /*6c90*/  @!P5 IADD3 R90, P1, P6, R38, R136, R89.reuse ;  /* 0x00000088265ad210 */ /* 0x100fe40007e3e059 */
[----:B------:R-:W-:Y:S02]  /*6ca0*/  LOP3.LUT R89, R231, 0x38, R89, 0xf8, !PT ;  /* 0x00000038e7597812 */ /* 0x000fe400078ef859 */
[----:B------:R-:W-:Y:S02]  /*6cb0*/  @!P5 IADD3.X R91, R37, R159, R91, P1, P6 ;  /* 0x0000009f255bd210 */ /* 0x000fe40000fec45b */
[----:B------:R-:W-:Y:S02]  /*6cc0*/  LEA R138, P6, R92, R118, 0x1 ;  /* 0x000000765c8a7211 */ /* 0x000fe400078c08ff */
[----:B------:R-:W-:-:S02]  /*6cd0*/  LOP3.LUT R89, R89, R232, RZ, 0x3c, !PT ;  /* 0x000000e859597212 */ /* 0x000fc400078e3cff */
[-C--:B------:R-:W-:Y:S02]  /*6ce0*/  LEA.HI.X R139, R92, R119.reuse, R93, 0x1, P6 ;  /* 0x000000775c8b7211 */ /* 0x080fe400030f0c5d */
[----:B------:R-:W-:Y:S02]  /*6cf0*/  @!P5 LEA R140, P6, R90, R118, 0x1 ;  /* 0x000000765a8cd211 */ /* 0x000fe400078c08ff */
[----:B------:R-:W-:Y:S02]  /*6d00*/  ISETP.NE.AND P1, PT, R94, RZ, PT ;  /* 0x000000ff5e00720c */ /* 0x000fe40003f25270 */
[----:B------:R-:W-:Y:S02]  /*6d10*/  @!P5 LEA.HI.X R141, R90, R119, R91, 0x1, P6 ;  /* 0x000000775a8dd211 */ /* 0x000fe400030f0c5b */
[----:B------:R-:W-:Y:S02]  /*6d20*/  SHF.R.S32.HI R90, RZ, 0x1f, R88 ;  /* 0x0000001fff5a7819 */ /* 0x000fe40000011458 */
[----:B------:R-:W-:-:S02]  /*6d30*/  ISETP.GE.AND P6, PT, R212, R116, PT ;  /* 0x00000074d400720c */ /* 0x000fc40003fc6270 */
[----:B------:R-:W-:-:S04]  /*6d40*/  LEA.HI R88, R90, R88, RZ, 0x3 ;  /* 0x000000585a587211 */ /* 0x000fc800078f18ff */
[----:B------:R-:W-:-:S05]  /*6d50*/  SHF.R.S32.HI R88, RZ, 0x3, R88 ;  /* 0x00000003ff587819 */ /* 0x000fca0000011458 */
[----:B------:R-:W-:-:S05]  /*6d60*/  IMAD R88, R88, 0x1400, R234 ;  /* 0x0000140058587824 */ /* 0x000fca00078e02ea */
[----:B------:R-:W-:Y:S01]  /*6d70*/  IADD3 R89, R88, R89, RZ ;  /* 0x0000005958597210 */ /* 0x000fe20007ffe0ff */
[----:B------:R-:W-:-:S04]  /*6d80*/  IMAD R88, R17, 0x5000, R144 ;  /* 0x0000500011587824 */ /* 0x000fc800078e0290 */
[----:B------:R-:W-:Y:S02]  /*6d90*/  IMAD R92, R17, 0x5000, R89 ;  /* 0x00005000115c7824 */ /* 0x000fe400078e0259 */
[--C-:B------:R-:W-:Y:S02]  /*6da0*/  IMAD R88, R88, 0x2, R16.reuse ;  /* 0x0000000258587824 */ /* 0x100fe400078e0210 */
[----:B------:R-:W-:-:S04]  /*6db0*/  IMAD R92, R92, 0x2, R16 ;  /* 0x000000025c5c7824 */ /* 0x000fc800078e0210 */
[----:B------:R-:W0:Y:S04]  /*6dc0*/  LDS.128 R88, [R88+0x24400] ;  /* 0x0244000058587984 */ /* 0x000e280000000c00 */
[----:B------:R-:W2:Y:S01]  /*6dd0*/  LDS.128 R92, [R92+0x24400] ;  /* 0x024400005c5c7984 */ /* 0x000ea20000000c00 */
[----:B------:R-:W-:Y:S05]  /*6de0*/  @P6 BRA `(.L_x_533) ;  /* 0x0000000400706947 */ /* 0x000fea0003800000 */
[--C-:B------:R-:W-:Y:S01]  /*6df0*/  SHF.R.U64 R44, R44, 0x10, R45.reuse ;  /* 0x000000102c2c7819 */ /* 0x100fe2000000122d */
[----:B------:R-:W-:Y:S01]  /*6e00*/  HADD2.F32 R164, -RZ, R164.H0_H0 ;  /* 0x200000a4ffa47230 */ /* 0x000fe20000004100 */
[----:B------:R-:W-:Y:S01]  /*6e10*/  SHF.R.U32.HI R160, RZ, 0x10, R45 ;  /* 0x00000010ffa07819 */ /* 0x000fe2000001162d */
[----:B--2---:R-:W-:Y:S01]  /*6e20*/  HADD2.F32 R161, -RZ, R93.H0_H0 ;  /* 0x2000005dffa17230 */ /* 0x004fe20000004100 */
[--C-:B------:R-:W-:Y:S01]  /*6e30*/  SHF.R.U64 R45, R52, 0x10, R53.reuse ;  /* 0x00000010342d7819 */ /* 0x100fe20000001235 */
[----:B------:R-:W-:Y:S01]  /*6e40*/  HADD2.F32 R163, -RZ, R163.H0_H0 ;  /* 0x200000a3ffa37230 */ /* 0x000fe20000004100 */
[----:B------:R-:W-:Y:S01]  /*6e50*/  SHF.R.U32.HI R52, RZ, 0x10, R53 ;  /* 0x00000010ff347819 */ /* 0x000fe20000011635 */
[----:B------:R-:W-:Y:S01]  /*6e60*/  HADD2.F32 R93, -RZ, R93.H1_H1 ;  /* 0x3000005dff5d7230 */ /* 0x000fe20000004100 */
[--C-:B------:R-:W-:Y:S01]  /*6e70*/  SHF.R.U64 R46, R46, 0x10, R47.reuse ;  /* 0x000000102e2e7819 */ /* 0x100fe2000000122f */
[----:B------:R-:W-:Y:S01]  /*6e80*/  FMUL.FTZ R162, R161, R164 ;  /* 0x000000a4a1a27220 */ /* 0x000fe20000410000 */
[----:B------:R-:W-:Y:S01]  /*6e90*/  SHF.R.U32.HI R53, RZ, 0x10, R47 ;  /* 0x00000010ff357819 */ /* 0x000fe2000001162f */
[----:B------:R-:W-:Y:S01]  /*6ea0*/  HADD2.F32 R45, -RZ, R45.H0_H0 ;  /* 0x2000002dff2d7230 */ /* 0x000fe20000004100 */
[----:B------:R-:W-:-:S02]  /*6eb0*/  SHF.R.U64 R47, R54, 0x10, R55 ;  /* 0x00000010362f7819 */ /* 0x000fc40000001237 */
[----:B------:R-:W-:Y:S01]  /*6ec0*/  SHF.R.U32.HI R54, RZ, 0x10, R55 ;  /* 0x00000010ff367819 */ /* 0x000fe20000011637 */
[----:B------:R-:W-:Y:S01]  /*6ed0*/  HADD2.F32 R53, -RZ, R53.H0_H0 ;  /* 0x20000035ff357230 */ /* 0x000fe20000004100 */
[----:B0-----:R-:W-:Y:S01]  /*6ee0*/  MOV R55, R89 ;  /* 0x0000005900377202 */ /* 0x001fe20000000f00 */
[----:B------:R-:W-:Y:S02]  /*6ef0*/  IMAD.MOV.U32 R89, RZ, RZ, R92 ;  /* 0x000000ffff597224 */ /* 0x000fe400078e005c */
[----:B------:R-:W-:Y:S02]  /*6f00*/  IMAD.MOV.U32 R92, RZ, RZ, R90 ;  /* 0x000000ffff5c7224 */ /* 0x000fe400078e005a */
[----:B------:R-:W-:Y:S02]  /*6f10*/  HADD2.F32 R90, -RZ, R55.H0_H0 ;  /* 0x20000037ff5a7230 */ /* 0x000fe40000004100 */
[----:B------:R-:W-:Y:S02]  /*6f20*/  HADD2.F32 R54, -RZ, R54.H0_H0 ;  /* 0x20000036ff367230 */ /* 0x000fe40000004100 */
[----:B------:R-:W-:-:S02]  /*6f30*/  HADD2.F32 R47, -RZ, R47.H0_H0 ;  /* 0x2000002fff2f7230 */ /* 0x000fc40000004100 */
[C---:B------:R-:W-:Y:S01]  /*6f40*/  FMUL.FTZ R164, R90.reuse, R164 ;  /* 0x000000a45aa47220 */ /* 0x040fe20000410000 */
[-C--:B------:R-:W-:Y:S01]  /*6f50*/  FFMA.FTZ R90, R90, R163.reuse, -R162 ;  /* 0x000000a35a5a7223 */ /* 0x080fe200000108a2 */
[----:B------:R-:W-:Y:S02]  /*6f60*/  HADD2.F32 R162, -RZ, R52.H0_H0 ;  /* 0x20000034ffa27230 */ /* 0x000fe40000004100 */
[----:B------:R-:W-:Y:S01]  /*6f70*/  FFMA.FTZ R52, R161, R163, R164 ;  /* 0x000000a3a1347223 */ /* 0x000fe200000100a4 */
[----:B------:R-:W-:Y:S01]  /*6f80*/  HADD2.F32 R161, -RZ, R55.H1_H1 ;  /* 0x30000037ffa17230 */ /* 0x000fe20000004100 */
[----:B------:R-:W-:Y:S01]  /*6f90*/  MOV R55, R95 ;  /* 0x0000005f00377202 */ /* 0x000fe20000000f00 */
[----:B------:R-:W-:Y:S02]  /*6fa0*/  HADD2.F32 R163, -RZ, R160.H0_H0 ;  /* 0x200000a0ffa37230 */ /* 0x000fe40000004100 */
[----:B------:R-:W-:Y:S01]  /*6fb0*/  FMUL.FTZ R160, R93, R162 ;  /* 0x000000a25da07220 */ /* 0x000fe20000410000 */
[----:B------:R-:W-:-:S02]  /*6fc0*/  IMAD.MOV.U32 R95, RZ, RZ, R94 ;  /* 0x000000ffff5f7224 */ /* 0x000fc400078e005e */
[C---:B------:R-:W-:Y:S01]  /*6fd0*/  FMUL.FTZ R162, R161.reuse, R162 ;  /* 0x000000a2a1a27220 */ /* 0x040fe20000410000 */
[----:B------:R-:W-:Y:S02]  /*6fe0*/  HADD2.F32 R164, -RZ, R55.H1_H1 ;  /* 0x30000037ffa47230 */ /* 0x000fe40000004100 */
[-C--:B------:R-:W-:Y:S01]  /*6ff0*/  FFMA.FTZ R94, R161, R163.reuse, -R160 ;  /* 0x000000a3a15e7223 */ /* 0x080fe200000108a0 */
[----:B------:R-:W-:Y:S02]  /*7000*/  HADD2.F32 R160, -RZ, R181.H0_H0 ;  /* 0x200000b5ffa07230 */ /* 0x000fe40000004100 */
[----:B------:R-:W-:Y:S01]  /*7010*/  FFMA.FTZ R93, R93, R163, R162 ;  /* 0x000000a35d5d7223 */ /* 0x000fe200000100a2 */
[----:B------:R-:W-:Y:S02]  /*7020*/  HADD2.F32 R161, -RZ, R55.H0_H0 ;  /* 0x20000037ffa17230 */ /* 0x000fe40000004100 */
[----:B------:R-:W-:Y:S01]  /*7030*/  HADD2.F32 R162, -RZ, R165.H0_H0 ;  /* 0x200000a5ffa27230 */ /* 0x000fe20000004100 */
[----:B------:R-:W-:Y:S01]  /*7040*/  F2FP.F16.F32.PACK_AB R90, R94, R90 ;  /* 0x0000005a5e5a723e */ /* 0x000fe200000000ff */
[----:B------:R-:W-:-:S02]  /*7050*/  HADD2.F32 R163, -RZ, R91.H0_H0 ;  /* 0x2000005bffa37230 */ /* 0x000fc40000004100 */
[----:B------:R-:W-:Y:S01]  /*7060*/  FMUL.FTZ R55, R161, R160 ;  /* 0x000000a0a1377220 */ /* 0x000fe20000410000 */
[----:B------:R-:W-:Y:S01]  /*7070*/  HADD2.F32 R91, -RZ, R91.H1_H1 ;  /* 0x3000005bff5b7230 */ /* 0x000fe20000004100 */
[----:B------:R-:W-:Y:S01]  /*7080*/  F2FP.F16.F32.PACK_AB R93, R93, R52 ;  /* 0x000000345d5d723e */ /* 0x000fe200000000ff */
[C---:B------:R-:W-:Y:S01]  /*7090*/  FMUL.FTZ R160, R163.reuse, R160 ;  /* 0x000000a0a3a07220 */ /* 0x040fe20000410000 */
[----:B------:R-:W-:Y:S01]  /*70a0*/  FFMA.FTZ R55, R163, R162, -R55 ;  /* 0x000000a2a3377223 */ /* 0x000fe20000010837 */
[CC--:B------:R-:W-:Y:S01]  /*70b0*/  FMUL.FTZ R163, R164.reuse, R54.reuse ;  /* 0x00000036a4a37220 */ /* 0x0c0fe20000410000 */
[----:B------:R-:W-:Y:S01]  /*70c0*/  FMUL.FTZ R54, R91, R54 ;  /* 0x000000365b367220 */ /* 0x000fe20000410000 */
[----:B------:R-:W-:Y:S01]  /*70d0*/  FFMA.FTZ R160, R161, R162, R160 ;  /* 0x000000a2a1a07223 */ /* 0x000fe200000100a0 */
[----:B------:R-:W-:Y:S02]  /*70e0*/  HADD2.F32 R162, -RZ, R89.H0_H0 ;  /* 0x20000059ffa27230 */ /* 0x000fe40000004100 */
[-C--:B------:R-:W-:Y:S01]  /*70f0*/  FFMA.FTZ R163, R91, R53.reuse, -R163 ;  /* 0x000000355ba37223 */ /* 0x080fe200000108a3 */
[----:B------:R-:W-:Y:S01]  /*7100*/  FFMA.FTZ R54, R164, R53, R54 ;  /* 0x00000035a4367223 */ /* 0x000fe20000010036 */
[----:B------:R-:W-:-:S02]  /*7110*/  HADD2.F32 R53, -RZ, R181.H1_H1 ;  /* 0x300000b5ff357230 */ /* 0x000fc40000004100 */
[--C-:B------:R-:W-:Y:S01]  /*7120*/  HADD2.F32 R161, -RZ, R88.reuse.H0_H0 ;  /* 0x20000058ffa17230 */ /* 0x100fe20000004100 */
[----:B------:R-:W-:Y:S01]  /*7130*/  F2FP.F16.F32.PACK_AB R55, R163, R55 ;  /* 0x00000037a337723e */ /* 0x000fe200000000ff */
[----:B------:R-:W-:Y:S01]  /*7140*/  HADD2.F32 R89, -RZ, R89.H1_H1 ;  /* 0x30000059ff597230 */ /* 0x000fe20000004100 */
[----:B------:R-:W-:Y:S01]  /*7150*/  F2FP.F16.F32.PACK_AB R54, R54, R160 ;  /* 0x000000a03636723e */ /* 0x000fe200000000ff */
[----:B------:R-:W-:Y:S02]  /*7160*/  HADD2.F32 R88, -RZ, R88.H1_H1 ;  /* 0x30000058ff587230 */ /* 0x000fe40000004100 */
[----:B------:R-:W-:Y:S02]  /*7170*/  HADD2.F32 R91, -RZ, R165.H1_H1 ;  /* 0x300000a5ff5b7230 */ /* 0x000fe40000004100 */
[-C--:B------:R-:W-:Y:S01]  /*7180*/  FMUL.FTZ R165, R161, R53.reuse ;  /* 0x00000035a1a57220 */ /* 0x080fe20000410000 */
[----:B------:R-:W-:Y:S02]  /*7190*/  HADD2.F32 R164, -RZ, R44.H0_H0 ;  /* 0x2000002cffa47230 */ /* 0x000fe40000004100 */
[----:B------:R-:W-:Y:S01]  /*71a0*/  FMUL.FTZ R44, R162, R53 ;  /* 0x00000035a22c7220 */ /* 0x000fe20000410000 */
[-C--:B------:R-:W-:Y:S01]  /*71b0*/  FMUL.FTZ R53, R89, R45.reuse ;  /* 0x0000002d59357220 */ /* 0x080fe20000410000 */
[----:B------:R-:W-:Y:S01]  /*71c0*/  FMUL.FTZ R45, R88, R45 ;  /* 0x0000002d582d7220 */ /* 0x000fe20000410000 */
[-C--:B------:R-:W-:Y:S01]  /*71d0*/  FFMA.FTZ R165, R162, R91.reuse, R165 ;  /* 0x0000005ba2a57223 */ /* 0x080fe200000100a5 */
[----:B------:R-:W-:Y:S01]  /*71e0*/  FFMA.FTZ R44, R161, R91, -R44 ;  /* 0x0000005ba12c7223 */ /* 0x000fe2000001082c */
[----:B------:R-:W-:-:S02]  /*71f0*/  HADD2.F32 R161, -RZ, R95.H0_H0 ;  /* 0x2000005fffa17230 */ /* 0x000fc40000004100 */
[-C--:B------:R-:W-:Y:S01]  /*7200*/  FFMA.FTZ R89, R89, R164.reuse, R45 ;  /* 0x000000a459597223 */ /* 0x080fe2000001002d */
[----:B------:R-:W-:Y:S02]  /*7210*/  HADD2.F32 R45, -RZ, R179.H1_H1 ;  /* 0x300000b3ff2d7230 */ /* 0x000fe40000004100 */
[----:B------:R-:W-:Y:S01]  /*7220*/  FFMA.FTZ R53, R88, R164, -R53 ;  /* 0x000000a458357223 */ /* 0x000fe20000010835 */
[--C-:B------:R-:W-:Y:S02]  /*7230*/  HADD2.F32 R91, -RZ, R92.reuse.H0_H0 ;  /* 0x2000005cff5b7230 */ /* 0x100fe40000004100 */
[----:B------:R-:W-:Y:S01]  /*7240*/  HADD2.F32 R95, -RZ, R95.H1_H1 ;  /* 0x3000005fff5f7230 */ /* 0x000fe20000004100 */
[----:B------:R-:W-:Y:S01]  /*7250*/  F2FP.F16.F32.PACK_AB R165, R89, R165 ;  /* 0x000000a559a5723e */ /* 0x000fe200000000ff */
[----:B------:R-:W-:Y:S02]  /*7260*/  HADD2.F32 R92, -RZ, R92.H1_H1 ;  /* 0x3000005cff5c7230 */ /* 0x000fe40000004100 */
[----:B------:R-:W-:Y:S01]  /*7270*/  FMUL.FTZ R164, R91, R45 ;  /* 0x0000002d5ba47220 */ /* 0x000fe20000410000 */
[----:B------:R-:W-:-:S02]  /*7280*/  HADD2.F32 R162, -RZ, R46.H0_H0 ;  /* 0x2000002effa27230 */ /* 0x000fc40000004100 */
[----:B------:R-:W-:Y:S01]  /*7290*/  FMUL.FTZ R46, R161, R45 ;  /* 0x0000002da12e7220 */ /* 0x000fe20000410000 */
[----:B------:R-:W-:Y:S02]  /*72a0*/  HADD2.F32 R88, -RZ, R179.H0_H0 ;  /* 0x200000b3ff587230 */ /* 0x000fe40000004100 */
[-C--:B------:R-:W-:Y:S01]  /*72b0*/  FMUL.FTZ R45, R95, R47.reuse ;  /* 0x0000002f5f2d7220 */ /* 0x080fe20000410000 */
[C---:B------:R-:W-:Y:S01]  /*72c0*/  FMUL.FTZ R47, R92.reuse, R47 ;  /* 0x0000002f5c2f7220 */ /* 0x040fe20000410000 */
[----:B------:R-:W-:Y:S01]  /*72d0*/  F2FP.F16.F32.PACK_AB R44, R53, R44 ;  /* 0x0000002c352c723e */ /* 0x000fe200000000ff */
[-C--:B------:R-:W-:Y:S01]  /*72e0*/  FFMA.FTZ R46, R91, R88.reuse, -R46 ;  /* 0x000000585b2e7223 */ /* 0x080fe2000001082e */
[----:B------:R-:W-:Y:S01]  /*72f0*/  FFMA.FTZ R164, R161, R88, R164 ;  /* 0x00000058a1a47223 */ /* 0x000fe200000100a4 */
[-C--:B------:R-:W-:Y:S01]  /*7300*/  FFMA.FTZ R45, R92, R162.reuse, -R45 ;  /* 0x000000a25c2d7223 */ /* 0x080fe2000001082d */
[----:B------:R-:W-:Y:S01]  /*7310*/  FFMA.FTZ R47, R95, R162, R47 ;  /* 0x000000a25f2f7223 */ /* 0x000fe2000001002f */
[----:B------:R-:W-:Y:S01]  /*7320*/  MOV R89, R90 ;  /* 0x0000005a00597202 */ /* 0x000fe20000000f00 */
[----:B------:R-:W-:Y:S01]  /*7330*/  IMAD.MOV.U32 R88, RZ, RZ, R44 ;  /* 0x000000ffff587224 */ /* 0x000fe200078e002c */
[----:B------:R-:W-:Y:S01]  /*7340*/  MOV R91, R55 ;  /* 0x00000037005b7202 */ /* 0x000fe20000000f00 */
[----:B------:R-:W-:Y:S01]  /*7350*/  IMAD.MOV.U32 R92, RZ, RZ, R165 ;  /* 0x000000ffff5c7224 */ /* 0x000fe200078e00a5 */
[----:B------:R-:W-:Y:S01]  /*7360*/  F2FP.F16.F32.PACK_AB R45, R45, R46 ;  /* 0x0000002e2d2d723e */ /* 0x000fe200000000ff */
[----:B------:R-:W-:Y:S01]  /*7370*/  IMAD.MOV.U32 R95, RZ, RZ, R54 ;  /* 0x000000ffff5f7224 */ /* 0x000fe200078e0036 */
[----:B------:R-:W-:-:S03]  /*7380*/  F2FP.F16.F32.PACK_AB R47, R47, R164 ;  /* 0x000000a42f2f723e */ /* 0x000fc600000000ff */
[----:B------:R-:W-:Y:S02]  /*7390*/  IMAD.MOV.U32 R90, RZ, RZ, R45 ;  /* 0x000000ffff5a7224 */ /* 0x000fe400078e002d */
[----:B------:R-:W-:-:S07]  /*73a0*/  IMAD.MOV.U32 R94, RZ, RZ, R47 ;  /* 0x000000ffff5e7224 */ /* 0x000fce00078e002f */
.L_x_533:
[----:B------:R-:W-:Y:S05]  /*73b0*/  BSYNC B3 ;  /* 0x0000000000037941 */ /* 0x000fea0003800000 */
.L_x_532:
[----:B------:R-:W-:Y:S02]  /*73c0*/  ULDC.64 UR4, c[0x0][0x208] ;  /* 0x0000820000047ab9 */ /* 0x000fe40000000a00 */
[----:B0-----:R0:W-:Y:S04]  /*73d0*/  STG.E.128 desc[UR4][R138.64], R88 ;  /* 0x000000588a007986 */ /* 0x0011e8000c101d04 */
[----:B--2---:R0:W-:Y:S02]  /*73e0*/  @!P5 STG.E.128 desc[UR4][R140.64], R92 ;  /* 0x0000005c8c00d986 */ /* 0x0041e4000c101d04 */
.L_x_531:
[----:B------:R-:W-:Y:S05]  /*73f0*/  BSYNC B2 ;  /* 0x0000000000027941 */ /* 0x000fea0003800000 */
.L_x_530:
[----:B------:R-:W-:-:S13]  /*7400*/  ISETP.NE.AND P5, PT, R10, RZ, PT ;  /* 0x000000ff0a00720c */ /* 0x000fda0003fa5270 */
        /* <DEDUP_REMOVED lines=8> */
[----:B------:R-:W-:-:S04]  /*7490*/  LEA.HI.SX32 R45, R45, R12, 0x1c ;  /* 0x0000000c2d2d7211 */ /* 0x000fc800078fe2ff */
[----:B------:R-:W-:-:S04]  /*74a0*/  SHF.L.U32 R44, R45, 0x3, RZ ;  /* 0x000000032d2c7819 */ /* 0x000fc800000006ff */
[----:B------:R-:W-:-:S13]  /*74b0*/  ISETP.GE.AND P5, PT, R44, R145, PT ;  /* 0x000000912c00720c */ /* 0x000fda0003fa6270 */
[--C-:B------:R-:W-:Y:S02]  /*74c0*/  @!P5 SHF.R.S32.HI R53, RZ, 0x1f, R44.reuse ;  /* 0x0000001fff35d819 */ /* 0x100fe4000001142c */
[----:B------:R-:W-:-:S04]  /*74d0*/  @!P5 IADD3 R136, P0, P6, R38, R136, R44 ;  /* 0x000000882688d210 */ /* 0x000fc80007e1e02c */
[----:B------:R-:W-:Y:S02]  /*74e0*/  @!P5 IADD3.X R159, R37, R159, R53, P0, P6 ;  /* 0x0000009f259fd210 */ /* 0x000fe400007ec435 */
[C---:B0-----:R-:W-:Y:S02]  /*74f0*/  LEA R88, P6, R47.reuse, R118, 0x1 ;  /* 0x000000762f587211 */ /* 0x041fe400078c08ff */
[----:B------:R-:W-:Y:S02]  /*7500*/  ISETP.NE.AND P0, PT, R52, RZ, PT ;  /* 0x000000ff3400720c */ /* 0x000fe40003f05270 */
[----:B------:R-:W-:Y:S02]  /*7510*/  LEA.HI.X R89, R47, R119, R46, 0x1, P6 ;  /* 0x000000772f597211 */ /* 0x000fe400030f0c2e */
[----:B------:R-:W-:Y:S02]  /*7520*/  SHF.R.S32.HI R46, RZ, 0x1f, R45 ;  /* 0x0000001fff2e7819 */ /* 0x000fe4000001142d */
[----:B------:R-:W-:-:S02]  /*7530*/  LOP3.LUT R47, R231, 0x38, R44, 0xf8, !PT ;  /* 0x00000038e72f7812 */ /* 0x000fc400078ef82c */
[----:B------:R-:W-:Y:S02]  /*7540*/  LEA.HI R45, R46, R45, RZ, 0x3 ;  /* 0x0000002d2e2d7211 */ /* 0x000fe400078f18ff */
[----:B------:R-:W-:Y:S01]  /*7550*/  LOP3.LUT R44, R47, R232, RZ, 0x3c, !PT ;  /* 0x000000e82f2c7212 */ /* 0x000fe200078e3cff */
[----:B------:R-:W-:Y:S01]  /*7560*/  IMAD R47, R17, 0x5000, R143 ;  /* 0x00005000112f7824 */ /* 0x000fe200078e028f */
[----:B------:R-:W-:Y:S02]  /*7570*/  SHF.R.S32.HI R45, RZ, 0x3, R45 ;  /* 0x00000003ff2d7819 */ /* 0x000fe4000001142d */
[----:B------:R-:W-:-:S03]  /*7580*/  @!P5 LEA R90, P6, R136, R118, 0x1 ;  /* 0x00000076885ad211 */ /* 0x000fc600078c08ff */
[----:B------:R-:W-:Y:S01]  /*7590*/  IMAD R45, R45, 0x1400, R234 ;  /* 0x000014002d2d7824 */ /* 0x000fe200078e02ea */
[----:B------:R-:W-:Y:S02]  /*75a0*/  @!P5 LEA.HI.X R91, R136, R119, R159, 0x1, P6 ;  /* 0x00000077885bd211 */ /* 0x000fe400030f0c9f */
[----:B------:R-:W-:Y:S01]  /*75b0*/  ISETP.GE.AND P6, PT, R213, R116, PT ;  /* 0x00000074d500720c */ /* 0x000fe20003fc6270 */
[----:B------:R-:W-:-:S04]  /*75c0*/  IMAD.IADD R44, R45, 0x1, R44 ;  /* 0x000000012d2c7824 */ /* 0x000fc800078e022c */
[----:B------:R-:W-:Y:S02]  /*75d0*/  IMAD R45, R17, 0x5000, R44 ;  /* 0x00005000112d7824 */ /* 0x000fe400078e022c */
[----:B------:R-:W-:-:S03]  /*75e0*/  IMAD R44, R47, 0x2, R16 ;  /* 0x000000022f2c7824 */ /* 0x000fc600078e0210 */
[----:B------:R-:W-:-:S03]  /*75f0*/  LEA R52, R45, R16, 0x1 ;  /* 0x000000102d347211 */ /* 0x000fc600078e08ff */
[----:B------:R-:W0:Y:S04]  /*7600*/  LDS.128 R44, [R44+0x24400] ;  /* 0x024400002c2c7984 */ /* 0x000e280000000c00 */
[----:B------:R-:W2:Y:S01]  /*7610*/  LDS.128 R52, [R52+0x24400] ;  /* 0x0244000034347984 */ /* 0x000ea20000000c00 */
[----:B------:R-:W-:Y:S05]  /*7620*/  @P6 BRA `(.L_x_535) ;  /* 0x0000000400686947 */ /* 0x000fea0003800000 */
[--C-:B------:R-:W-:Y:S01]  /*7630*/  SHF.R.U64 R40, R40, 0x10, R41.reuse ;  /* 0x0000001028287819 */ /* 0x100fe20000001229 */
[----:B------:R-:W-:Y:S01]  /*7640*/  HADD2.F32 R93, -RZ, R178.H0_H0 ;  /* 0x200000b2ff5d7230 */ /* 0x000fe20000004100 */
[----:B------:R-:W-:Y:S02]  /*7650*/  SHF.R.U32.HI R92, RZ, 0x10, R41 ;  /* 0x00000010ff5c7819 */ /* 0x000fe40000011629 */
[--C-:B------:R-:W-:Y:S02]  /*7660*/  SHF.R.U64 R41, R48, 0x10, R49.reuse ;  /* 0x0000001030297819 */ /* 0x100fe40000001231 */
[----:B------:R-:W-:Y:S01]  /*7670*/  SHF.R.U32.HI R48, RZ, 0x10, R49 ;  /* 0x00000010ff307819 */ /* 0x000fe20000011631 */
[----:B------:R-:W-:Y:S01]  /*7680*/  HADD2.F32 R136, -RZ, R92.H0_H0 ;  /* 0x2000005cff887230 */ /* 0x000fe20000004100 */
[--C-:B------:R-:W-:Y:S01]  /*7690*/  SHF.R.U64 R49, R50, 0x10, R51.reuse ;  /* 0x0000001032317819 */ /* 0x100fe20000001233 */
[----:B------:R-:W-:Y:S01]  /*76a0*/  HADD2.F32 R41, -RZ, R41.H0_H0 ;  /* 0x20000029ff297230 */ /* 0x000fe20000004100 */
[----:B------:R-:W-:Y:S01]  /*76b0*/  SHF.R.U32.HI R50, RZ, 0x10, R51 ;  /* 0x00000010ff327819 */ /* 0x000fe20000011633 */
[----:B--2---:R-:W-:Y:S01]  /*76c0*/  IMAD.MOV.U32 R51, RZ, RZ, R53 ;  /* 0x000000ffff337224 */ /* 0x004fe200078e0035 */
[----:B------:R-:W-:Y:S01]  /*76d0*/  SHF.R.U64 R42, R42, 0x10, R43 ;  /* 0x000000102a2a7819 */ /* 0x000fe2000000122b */
[----:B------:R-:W-:Y:S01]  /*76e0*/  IMAD.MOV.U32 R53, RZ, RZ, R55 ;  /* 0x000000ffff357224 */ /* 0x000fe200078e0037 */
[----:B------:R-:W-:Y:S01]  /*76f0*/  MOV R55, R54 ;  /* 0x0000003600377202 */ /* 0x000fe20000000f00 */
[----:B------:R-:W-:Y:S01]  /*7700*/  HADD2.F32 R54, -RZ, R178.H1_H1 ;  /* 0x300000b2ff367230 */ /* 0x000fe20000004100 */
[----:B------:R-:W-:Y:S01]  /*7710*/  SHF.R.U32.HI R43, RZ, 0x10, R43 ;  /* 0x00000010ff2b7819 */ /* 0x000fe2000001162b */
[----:B------:R-:W-:-:S02]  /*7720*/  HADD2.F32 R94, -RZ, R51.H0_H0 ;  /* 0x20000033ff5e7230 */ /* 0x000fc40000004100 */
[----:B------:R-:W-:Y:S02]  /*7730*/  HADD2.F32 R95, -RZ, R51.H1_H1 ;  /* 0x30000033ff5f7230 */ /* 0x000fe40000004100 */
[--C-:B0-----:R-:W-:Y:S02]  /*7740*/  HADD2.F32 R51, -RZ, R45.reuse.H0_H0 ;  /* 0x2000002dff337230 */ /* 0x101fe40000004100 */
[-C--:B------:R-:W-:Y:S01]  /*7750*/  FMUL.FTZ R92, R94, R54.reuse ;  /* 0x000000365e5c7220 */ /* 0x080fe20000410000 */
[----:B------:R-:W-:Y:S02]  /*7760*/  HADD2.F32 R48, -RZ, R48.H0_H0 ;  /* 0x20000030ff307230 */ /* 0x000fe40000004100 */
[----:B------:R-:W-:Y:S02]  /*7770*/  HADD2.F32 R45, -RZ, R45.H1_H1 ;  /* 0x3000002dff2d7230 */ /* 0x000fe40000004100 */
[C---:B------:R-:W-:Y:S01]  /*7780*/  FMUL.FTZ R137, R51.reuse, R54 ;  /* 0x0000003633897220 */ /* 0x040fe20000410000 */
[----:B------:R-:W-:Y:S01]  /*7790*/  FFMA.FTZ R92, R51, R93, -R92 ;  /* 0x0000005d335c7223 */ /* 0x000fe2000001085c */
[----:B------:R-:W-:Y:S01]  /*77a0*/  FMUL.FTZ R54, R95, R48 ;  /* 0x000000305f367220 */ /* 0x000fe20000410000 */
[----:B------:R-:W-:-:S02]  /*77b0*/  HADD2.F32 R50, -RZ, R50.H0_H0 ;  /* 0x20000032ff327230 */ /* 0x000fc40000004100 */
[----:B------:R-:W-:Y:S01]  /*77c0*/  FFMA.FTZ R137, R94, R93, R137 ;  /* 0x0000005d5e897223 */ /* 0x000fe20000010089 */
[C---:B------:R-:W-:Y:S01]  /*77d0*/  FMUL.FTZ R48, R45.reuse, R48 ;  /* 0x000000302d307220 */ /* 0x040fe20000410000 */
[-C--:B------:R-:W-:Y:S01]  /*77e0*/  FFMA.FTZ R54, R45, R136.reuse, -R54 ;  /* 0x000000882d367223 */ /* 0x080fe20000010836 */
[--C-:B------:R-:W-:Y:S02]  /*77f0*/  HADD2.F32 R93, -RZ, R53.reuse.H0_H0 ;  /* 0x20000035ff5d7230 */ /* 0x100fe40000004100 */
[----:B------:R-:W-:Y:S02]  /*7800*/  HADD2.F32 R94, -RZ, R53.H1_H1 ;  /* 0x30000035ff5e7230 */ /* 0x000fe40000004100 */
[----:B------:R-:W-:Y:S01]  /*7810*/  FFMA.FTZ R48, R95, R136, R48 ;  /* 0x000000885f307223 */ /* 0x000fe20000010030 */
[----:B------:R-:W-:Y:S01]  /*7820*/  HADD2.F32 R45, -RZ, R177.H0_H0 ;  /* 0x200000b1ff2d7230 */ /* 0x000fe20000004100 */
[----:B------:R-:W-:Y:S01]  /*7830*/  F2FP.F16.F32.PACK_AB R54, R54, R92 ;  /* 0x0000005c3636723e */ /* 0x000fe200000000ff */
[----:B------:R-:W-:-:S02]  /*7840*/  HADD2.F32 R53, -RZ, R47.H0_H0 ;  /* 0x2000002fff357230 */ /* 0x000fc40000004100 */
[----:B------:R-:W-:Y:S02]  /*7850*/  HADD2.F32 R95, -RZ, R43.H0_H0 ;  /* 0x2000002bff5f7230 */ /* 0x000fe40000004100 */
[-C--:B------:R-:W-:Y:S01]  /*7860*/  FMUL.FTZ R43, R93, R45.reuse ;  /* 0x0000002d5d2b7220 */ /* 0x080fe20000410000 */
[----:B------:R-:W-:Y:S02]  /*7870*/  HADD2.F32 R51, -RZ, R177.H1_H1 ;  /* 0x300000b1ff337230 */ /* 0x000fe40000004100 */
[C---:B------:R-:W-:Y:S01]  /*7880*/  FMUL.FTZ R136, R53.reuse, R45 ;  /* 0x0000002d35887220 */ /* 0x040fe20000410000 */
[----:B------:R-:W-:Y:S02]  /*7890*/  HADD2.F32 R47, -RZ, R47.H1_H1 ;  /* 0x3000002fff2f7230 */ /* 0x000fe40000004100 */
[-C--:B------:R-:W-:Y:S01]  /*78a0*/  FMUL.FTZ R45, R94, R50.reuse ;  /* 0x000000325e2d7220 */ /* 0x080fe20000410000 */
[----:B------:R-:W-:Y:S02]  /*78b0*/  HADD2.F32 R49, -RZ, R49.H0_H0 ;  /* 0x20000031ff317230 */ /* 0x000fe40000004100 */
[-C--:B------:R-:W-:Y:S01]  /*78c0*/  FFMA.FTZ R43, R53, R51.reuse, -R43 ;  /* 0x00000033352b7223 */ /* 0x080fe2000001082b */
[----:B------:R-:W-:Y:S01]  /*78d0*/  FFMA.FTZ R136, R93, R51, R136 ;  /* 0x000000335d887223 */ /* 0x000fe20000010088 */
[C---:B------:R-:W-:Y:S01]  /*78e0*/  FMUL.FTZ R50, R47.reuse, R50 ;  /* 0x000000322f327220 */ /* 0x040fe20000410000 */
[----:B------:R-:W-:Y:S01]  /*78f0*/  FFMA.FTZ R45, R47, R95, -R45 ;  /* 0x0000005f2f2d7223 */ /* 0x000fe2000001082d */
[----:B------:R-:W-:Y:S01]  /*7900*/  HADD2.F32 R47, -RZ, R176.H0_H0 ;  /* 0x200000b0ff2f7230 */ /* 0x000fe20000004100 */
[----:B------:R-:W-:Y:S01]  /*7910*/  F2FP.F16.F32.PACK_AB R48, R48, R137 ;  /* 0x000000893030723e */ /* 0x000fe200000000ff */
[----:B------:R-:W-:-:S02]  /*7920*/  HADD2.F32 R93, -RZ, R52.H0_H0 ;  /* 0x20000034ff5d7230 */ /* 0x000fc40000004100 */
[----:B------:R-:W-:Y:S01]  /*7930*/  FFMA.FTZ R50, R94, R95, R50 ;  /* 0x0000005f5e327223 */ /* 0x000fe20000010032 */
[----:B------:R-:W-:Y:S01]  /*7940*/  HADD2.F32 R53, -RZ, R44.H0_H0 ;  /* 0x2000002cff357230 */ /* 0x000fe20000004100 */
[----:B------:R-:W-:Y:S01]  /*7950*/  F2FP.F16.F32.PACK_AB R43, R45, R43 ;  /* 0x0000002b2d2b723e */ /* 0x000fe200000000ff */
[----:B------:R-:W-:Y:S02]  /*7960*/  HADD2.F32 R52, -RZ, R52.H1_H1 ;  /* 0x30000034ff347230 */ /* 0x000fe40000004100 */
[----:B------:R-:W-:Y:S02]  /*7970*/  HADD2.F32 R44, -RZ, R44.H1_H1 ;  /* 0x3000002cff2c7230 */ /* 0x000fe40000004100 */
[-C--:B------:R-:W-:Y:S01]  /*7980*/  FMUL.FTZ R95, R53, R47.reuse ;  /* 0x0000002f355f7220 */ /* 0x080fe20000410000 */
[----:B------:R-:W-:Y:S02]  /*7990*/  HADD2.F32 R94, -RZ, R40.H0_H0 ;  /* 0x20000028ff5e7230 */ /* 0x000fe40000004100 */
[----:B------:R-:W-:Y:S01]  /*79a0*/  FMUL.FTZ R40, R93, R47 ;  /* 0x0000002f5d287220 */ /* 0x000fe20000410000 */
[----:B------:R-:W-:-:S02]  /*79b0*/  HADD2.F32 R51, -RZ, R176.H1_H1 ;  /* 0x300000b0ff337230 */ /* 0x000fc40000004100 */
[-C--:B------:R-:W-:Y:S01]  /*79c0*/  FMUL.FTZ R47, R52, R41.reuse ;  /* 0x00000029342f7220 */ /* 0x080fe20000410000 */
[----:B------:R-:W-:Y:S01]  /*79d0*/  FMUL.FTZ R41, R44, R41 ;  /* 0x000000292c297220 */ /* 0x000fe20000410000 */
[----:B------:R-:W-:Y:S01]  /*79e0*/  F2FP.F16.F32.PACK_AB R50, R50, R136 ;  /* 0x000000883232723e */ /* 0x000fe200000000ff */
[----:B------:R-:W-:Y:S02]  /*79f0*/  IMAD.MOV.U32 R45, RZ, RZ, R54 ;  /* 0x000000ffff2d7224 */ /* 0x000fe400078e0036 */
[-C--:B------:R-:W-:Y:S01]  /*7a00*/  FFMA.FTZ R40, R53, R51.reuse, -R40 ;  /* 0x0000003335287223 */ /* 0x080fe20000010828 */
[----:B------:R-:W-:Y:S01]  /*7a10*/  FFMA.FTZ R95, R93, R51, R95 ;  /* 0x000000335d5f7223 */ /* 0x000fe2000001005f */
[-C--:B------:R-:W-:Y:S01]  /*7a20*/  FFMA.FTZ R52, R52, R94.reuse, R41 ;  /* 0x0000005e34347223 */ /* 0x080fe20000010029 */
[----:B------:R-:W-:Y:S02]  /*7a30*/  HADD2.F32 R41, -RZ, R175.H0_H0 ;  /* 0x200000afff297230 */ /* 0x000fe40000004100 */
[----:B------:R-:W-:Y:S01]  /*7a40*/  FFMA.FTZ R47, R44, R94, -R47 ;  /* 0x0000005e2c2f7223 */ /* 0x000fe2000001082f */
[----:B------:R-:W-:-:S02]  /*7a50*/  HADD2.F32 R53, -RZ, R55.H0_H0 ;  /* 0x20000037ff357230 */ /* 0x000fc40000004100 */
[--C-:B------:R-:W-:Y:S01]  /*7a60*/  HADD2.F32 R51, -RZ, R46.reuse.H0_H0 ;  /* 0x2000002eff337230 */ /* 0x100fe20000004100 */
[----:B------:R-:W-:Y:S01]  /*7a70*/  F2FP.F16.F32.PACK_AB R52, R52, R95 ;  /* 0x0000005f3434723e */ /* 0x000fe200000000ff */
[----:B------:R-:W-:Y:S01]  /*7a80*/  HADD2.F32 R55, -RZ, R55.H1_H1 ;  /* 0x30000037ff377230 */ /* 0x000fe20000004100 */
[----:B------:R-:W-:Y:S01]  /*7a90*/  F2FP.F16.F32.PACK_AB R40, R47, R40 ;  /* 0x000000282f28723e */ /* 0x000fe200000000ff */
[----:B------:R-:W-:Y:S02]  /*7aa0*/  HADD2.F32 R46, -RZ, R46.H1_H1 ;  /* 0x3000002eff2e7230 */ /* 0x000fe40000004100 */
[-C--:B------:R-:W-:Y:S01]  /*7ab0*/  FMUL.FTZ R94, R51, R41.reuse ;  /* 0x00000029335e7220 */ /* 0x080fe20000410000 */
[----:B------:R-:W-:Y:S02]  /*7ac0*/  HADD2.F32 R93, -RZ, R42.H0_H0 ;  /* 0x2000002aff5d7230 */ /* 0x000fe40000004100 */
[----:B------:R-:W-:Y:S01]  /*7ad0*/  FMUL.FTZ R42, R53, R41 ;  /* 0x00000029352a7220 */ /* 0x000fe20000410000 */
[----:B------:R-:W-:-:S02]  /*7ae0*/  HADD2.F32 R44, -RZ, R175.H1_H1 ;  /* 0x300000afff2c7230 */ /* 0x000fc40000004100 */
[-C--:B------:R-:W-:Y:S01]  /*7af0*/  FMUL.FTZ R41, R55, R49.reuse ;  /* 0x0000003137297220 */ /* 0x080fe20000410000 */
[C---:B------:R-:W-:Y:S01]  /*7b00*/  FMUL.FTZ R49, R46.reuse, R49 ;  /* 0x000000312e317220 */ /* 0x040fe20000410000 */
[----:B------:R-:W-:Y:S02]  /*7b10*/  IMAD.MOV.U32 R47, RZ, RZ, R43 ;  /* 0x000000ffff2f7224 */ /* 0x000fe400078e002b */
[-C--:B------:R-:W-:Y:S01]  /*7b20*/  FFMA.FTZ R42, R51, R44.reuse, -R42 ;  /* 0x0000002c332a7223 */ /* 0x080fe2000001082a */
[-C--:B------:R-:W-:Y:S01]  /*7b30*/  FFMA.FTZ R41, R46, R93.reuse, -R41 ;  /* 0x0000005d2e297223 */ /* 0x080fe20000010829 */
[----:B------:R-:W-:Y:S01]  /*7b40*/  FFMA.FTZ R94, R53, R44, R94 ;  /* 0x0000002c355e7223 */ /* 0x000fe2000001005e */
[----:B------:R-:W-:Y:S01]  /*7b50*/  FFMA.FTZ R49, R55, R93, R49 ;  /* 0x0000005d37317223 */ /* 0x000fe20000010031 */
[----:B------:R-:W-:Y:S01]  /*7b60*/  IMAD.MOV.U32 R44, RZ, RZ, R40 ;  /* 0x000000ffff2c7224 */ /* 0x000fe200078e0028 */
[----:B------:R-:W-:Y:S01]  /*7b70*/  MOV R53, R48 ;  /* 0x0000003000357202 */ /* 0x000fe20000000f00 */
[----:B------:R-:W-:Y:S01]  /*7b80*/  IMAD.MOV.U32 R55, RZ, RZ, R50 ;  /* 0x000000ffff377224 */ /* 0x000fe200078e0032 */
[----:B------:R-:W-:-:S02]  /*7b90*/  F2FP.F16.F32.PACK_AB R41, R41, R42 ;  /* 0x0000002a2929723e */ /* 0x000fc400000000ff */
[----:B------:R-:W-:-:S03]  /*7ba0*/  F2FP.F16.F32.PACK_AB R49, R49, R94 ;  /* 0x0000005e3131723e */ /* 0x000fc600000000ff */
[----:B------:R-:W-:Y:S01]  /*7bb0*/  IMAD.MOV.U32 R46, RZ, RZ, R41 ;  /* 0x000000ffff2e7224 */ /* 0x000fe200078e0029 */
[----:B------:R-:W-:-:S07]  /*7bc0*/  MOV R54, R49 ;  /* 0x0000003100367202 */ /* 0x000fce0000000f00 */
.L_x_535:
[----:B------:R-:W-:Y:S05]  /*7bd0*/  BSYNC B2 ;  /* 0x0000000000027941 */ /* 0x000fea0003800000 */
.L_x_534:
[----:B------:R-:W-:Y:S02]  /*7be0*/  ULDC.64 UR4, c[0x0][0x208] ;  /* 0x0000820000047ab9 */ /* 0x000fe40000000a00 */
[----:B0-----:R3:W-:Y:S04]  /*7bf0*/  STG.E.128 desc[UR4][R88.64], R44 ;  /* 0x0000002c58007986 */ /* 0x0017e8000c101d04 */
[----:B--2---:R3:W-:Y:S02]  /*7c00*/  @!P5 STG.E.128 desc[UR4][R90.64], R52 ;  /* 0x000000345a00d986 */ /* 0x0047e4000c101d04 */
.L_x_529:
[----:B------:R-:W-:Y:S05]  /*7c10*/  BSYNC B1 ;  /* 0x0000000000017941 */ /* 0x000fea0003800000 */
.L_x_528:
[----:B------:R-:W-:Y:S04]  /*7c20*/  BSSY B1, `(.L_x_536) ;  /* 0x00000f8000017945 */ /* 0x000fe80003800000 */
[----:B------:R-:W-:Y:S05]  /*7c30*/  @P3 BRA `(.L_x_537) ;  /* 0x0000000c00d83947 */ /* 0x000fea0003800000 */
[----:B------:R-:W-:Y:S01]  /*7c40*/  ISETP.NE.AND P3, PT, R26, RZ, PT ;  /* 0x000000ff1a00720c */ /* 0x000fe20003f65270 */
[-C--:B--2---:R-:W-:Y:S01]  /*7c50*/  IMAD R40, R237, R122.reuse, RZ ;  /* 0x0000007aed287224 */ /* 0x084fe200078e02ff */
[----:B------:R-:W-:Y:S01]  /*7c60*/  BSSY B2, `(.L_x_538) ;  /* 0x000007a000027945 */ /* 0x000fe20003800000 */
[----:B------:R-:W-:-:S04]  /*7c70*/  IMAD.WIDE.U32 R48, R217, R122, R124 ;  /* 0x0000007ad9307225 */ /* 0x000fc800078e007c */
[----:B------:R-:W-:-:S05]  /*7c80*/  IMAD R41, R217, R123, R40 ;  /* 0x0000007bd9297224 */ /* 0x000fca00078e0228 */
[----:B---3--:R-:W-:Y:S01]  /*7c90*/  IADD3 R54, R49, R41, RZ ;  /* 0x0000002931367210 */ /* 0x008fe20007ffe0ff */
[----:B------:R-:W-:Y:S06]  /*7ca0*/  @!P3 BRA `(.L_x_539) ;  /* 0x0000000400d4b947 */ /* 0x000fec0003800000 */
[----:B------:R-:W-:Y:S01]  /*7cb0*/  SEL R40, R120, R146, !P0 ;  /* 0x0000009278287207 */ /* 0x000fe20004000000 */
[----:B------:R-:W-:Y:S01]  /*7cc0*/  BSSY B3, `(.L_x_540) ;  /* 0x0000070000037945 */ /* 0x000fe20003800000 */
[----:B------:R-:W-:Y:S02]  /*7cd0*/  IADD3 R42, P3, P5, R38, R48, R13 ;  /* 0x00000030262a7210 */ /* 0x000fe40007d7e00d */
[----:B------:R-:W-:Y:S02]  /*7ce0*/  SHF.R.S32.HI R41, RZ, 0x1f, R40 ;  /* 0x0000001fff297819 */ /* 0x000fe40000011428 */
[----:B------:R-:W-:Y:S02]  /*7cf0*/  IADD3.X R43, R37, R54, R7, P3, P5 ;  /* 0x00000036252b7210 */ /* 0x000fe40001fea407 */
[----:B------:R-:W-:-:S04]  /*7d00*/  LEA.HI R41, R41, R40, RZ, 0x4 ;  /* 0x0000002829297211 */ /* 0x000fc800078f20ff */
[----:B------:R-:W-:-:S04]  /*7d10*/  LEA.HI.SX32 R44, R41, R14, 0x1c ;  /* 0x0000000e292c7211 */ /* 0x000fc800078fe2ff */
[----:B------:R-:W-:Y:S01]  /*7d20*/  SHF.R.S32.HI R47, RZ, 0x1f, R44 ;  /* 0x0000001fff2f7819 */ /* 0x000fe2000001142c */
[----:B------:R-:W-:-:S03]  /*7d30*/  IMAD.SHL.U32 R45, R44, 0x8, RZ ;  /* 0x000000082c2d7824 */ /* 0x000fc600078e00ff */
[----:B------:R-:W-:Y:S02]  /*7d40*/  LEA.HI R47, R47, R44, RZ, 0x3 ;  /* 0x0000002c2f2f7211 */ /* 0x000fe400078f18ff */
[----:B------:R-:W-:Y:S02]  /*7d50*/  ISETP.GE.AND P3, PT, R45, R145, PT ;  /* 0x000000912d00720c */ /* 0x000fe40003f66270 */
[----:B------:R-:W-:Y:S02]  /*7d60*/  SHF.R.S32.HI R47, RZ, 0x3, R47 ;  /* 0x00000003ff2f7819 */ /* 0x000fe4000001142f */
[----:B------:R-:W-:-:S04]  /*7d70*/  LOP3.LUT R44, R226, 0x38, R45, 0xf8, !PT ;  /* 0x00000038e22c7812 */ /* 0x000fc800078ef82d */
[----:B------:R-:W-:-:S05]  /*7d80*/  LOP3.LUT R44, R44, R229, RZ, 0x3c, !PT ;  /* 0x000000e52c2c7212 */ /* 0x000fca00078e3cff */
[--C-:B------:R-:W-:Y:S02]  /*7d90*/  @!P3 SHF.R.S32.HI R40, RZ, 0x1f, R45.reuse ;  /* 0x0000001fff28b819 */ /* 0x100fe4000001142d */
[----:B------:R-:W-:Y:S01]  /*7da0*/  @!P3 IADD3 R41, P5, P6, R38, R48, R45 ;  /* 0x000000302629b210 */ /* 0x000fe20007ebe02d */
[----:B------:R-:W-:-:S03]  /*7db0*/  IMAD R45, R47, 0x1400, R230 ;  /* 0x000014002f2d7824 */ /* 0x000fc600078e02e6 */
[----:B------:R-:W-:Y:S02]  /*7dc0*/  @!P3 IADD3.X R40, R37, R54, R40, P5, P6 ;  /* 0x000000362528b210 */ /* 0x000fe40002fec428 */
[----:B------:R-:W-:Y:S01]  /*7dd0*/  IADD3 R44, R45, R44, RZ ;  /* 0x0000002c2d2c7210 */ /* 0x000fe20007ffe0ff */
[----:B------:R-:W-:Y:S01]  /*7de0*/  IMAD R45, R17, 0x5000, R142 ;  /* 0x00005000112d7824 */ /* 0x000fe200078e028e */
[----:B------:R-:W-:-:S03]  /*7df0*/  LEA R50, P5, R42, R118, 0x1 ;  /* 0x000000762a327211 */ /* 0x000fc600078a08ff */
[----:B------:R-:W-:Y:S01]  /*7e00*/  IMAD R47, R17, 0x5000, R44 ;  /* 0x00005000112f7824 */ /* 0x000fe200078e022c */
[-C--:B------:R-:W-:Y:S01]  /*7e10*/  LEA.HI.X R51, R42, R119.reuse, R43, 0x1, P5 ;  /* 0x000000772a337211 */ /* 0x080fe200028f0c2b */
[----:B------:R-:W-:Y:S01]  /*7e20*/  IMAD R42, R45, 0x2, R16 ;  /* 0x000000022d2a7824 */ /* 0x000fe200078e0210 */
[----:B------:R-:W-:Y:S02]  /*7e30*/  @!P3 LEA R52, P5, R41, R118, 0x1 ;  /* 0x000000762934b211 */ /* 0x000fe400078a08ff */
[----:B------:R-:W-:Y:S02]  /*7e40*/  LEA R47, R47, R16, 0x1 ;  /* 0x000000102f2f7211 */ /* 0x000fe400078e08ff */
[----:B------:R-:W-:Y:S02]  /*7e50*/  @!P3 LEA.HI.X R53, R41, R119, R40, 0x1, P5 ;  /* 0x000000772935b211 */ /* 0x000fe400028f0c28 */
[----:B------:R-:W2:Y:S01]  /*7e60*/  LDS.128 R40, [R42+0x24400] ;  /* 0x024400002a287984 */ /* 0x000ea20000000c00 */
[----:B------:R-:W-:-:S03]  /*7e70*/  ISETP.GE.AND P5, PT, R212, R116, PT ;  /* 0x00000074d400720c */ /* 0x000fc60003fa6270 */
[----:B------:R-:W3:Y:S10]  /*7e80*/  LDS.128 R44, [R47+0x24400] ;  /* 0x024400002f2c7984 */ /* 0x000ef40000000c00 */
[----:B------:R-:W-:Y:S05]  /*7e90*/  @P5 BRA `(.L_x_541) ;  /* 0x0000000400485947 */ /* 0x000fea0003800000 */
[----:B------:R-:W-:Y:S01]  /*7ea0*/  SHF.R.U64 R55, R60, 0x10, R61 ;  /* 0x000000103c377819 */ /* 0x000fe2000000123d */
[--C-:B0--3--:R-:W-:Y:S01]  /*7eb0*/  HADD2.F32 R89, -RZ, R45.reuse.H0_H0 ;  /* 0x2000002dff597230 */ /* 0x109fe20000004100 */
[--C-:B------:R-:W-:Y:S01]  /*7ec0*/  SHF.R.U64 R60, R68, 0x10, R69.reuse ;  /* 0x00000010443c7819 */ /* 0x100fe20000001245 */
[----:B------:R-:W-:Y:S01]  /*7ed0*/  HADD2.F32 R90, -RZ, R45.H1_H1 ;  /* 0x3000002dff5a7230 */ /* 0x000fe20000004100 */
[----:B------:R-:W-:Y:S01]  /*7ee0*/  SHF.R.U32.HI R68, RZ, 0x10, R69 ;  /* 0x00000010ff447819 */ /* 0x000fe20000011645 */
[----:B------:R-:W-:Y:S01]  /*7ef0*/  HADD2.F32 R88, -RZ, R174.H0_H0 ;  /* 0x200000aeff587230 */ /* 0x000fe20000004100 */
[----:B------:R-:W-:Y:S01]  /*7f00*/  SHF.R.U32.HI R61, RZ, 0x10, R61 ;  /* 0x00000010ff3d7819 */ /* 0x000fe2000001163d */
[--C-:B--2---:R-:W-:Y:S01]  /*7f10*/  HADD2.F32 R45, -RZ, R41.reuse.H0_H0 ;  /* 0x20000029ff2d7230 */ /* 0x104fe20000004100 */
[--C-:B------:R-:W-:Y:S01]  /*7f20*/  SHF.R.U64 R69, R70, 0x10, R71.reuse ;  /* 0x0000001046457819 */ /* 0x100fe20000001247 */
[----:B------:R-:W-:Y:S01]  /*7f30*/  HADD2.F32 R68, -RZ, R68.H0_H0 ;  /* 0x20000044ff447230 */ /* 0x000fe20000004100 */
[----:B------:R-:W-:Y:S01]  /*7f40*/  SHF.R.U32.HI R70, RZ, 0x10, R71 ;  /* 0x00000010ff467819 */ /* 0x000fe20000011647 */
[----:B------:R-:W-:-:S02]  /*7f50*/  HADD2.F32 R41, -RZ, R41.H1_H1 ;  /* 0x30000029ff297230 */ /* 0x000fc40000004100 */
[-C--:B------:R-:W-:Y:S01]  /*7f60*/  FMUL.FTZ R92, R45, R88.reuse ;  /* 0x000000582d5c7220 */ /* 0x080fe20000410000 */
[----:B------:R-:W-:Y:S02]  /*7f70*/  HADD2.F32 R91, -RZ, R61.H0_H0 ;  /* 0x2000003dff5b7230 */ /* 0x000fe40000004100 */
[----:B------:R-:W-:Y:S01]  /*7f80*/  FMUL.FTZ R61, R89, R88 ;  /* 0x00000058593d7220 */ /* 0x000fe20000410000 */
[-C--:B------:R-:W-:Y:S01]  /*7f90*/  FMUL.FTZ R88, R90, R68.reuse ;  /* 0x000000445a587220 */ /* 0x080fe20000410000 */
[C---:B------:R-:W-:Y:S01]  /*7fa0*/  FMUL.FTZ R68, R41.reuse, R68 ;  /* 0x0000004429447220 */ /* 0x040fe20000410000 */
[--C-:B------:R-:W-:Y:S01]  /*7fb0*/  HADD2.F32 R71, -RZ, R173.reuse.H0_H0 ;  /* 0x200000adff477230 */ /* 0x100fe20000004100 */
[--C-:B------:R-:W-:Y:S01]  /*7fc0*/  SHF.R.U64 R62, R62, 0x10, R63.reuse ;  /* 0x000000103e3e7819 */ /* 0x100fe2000000123f */
[-C--:B------:R-:W-:Y:S01]  /*7fd0*/  FFMA.FTZ R88, R41, R91.reuse, -R88 ;  /* 0x0000005b29587223 */ /* 0x080fe20000010858 */
[----:B------:R-:W-:Y:S01]  /*7fe0*/  FFMA.FTZ R91, R90, R91, R68 ;  /* 0x0000005b5a5b7223 */ /* 0x000fe20000010044 */
[----:B------:R-:W-:Y:S01]  /*7ff0*/  HADD2.F32 R173, -RZ, R173.H1_H1 ;  /* 0x300000adffad7230 */ /* 0x000fe20000004100 */
[----:B------:R-:W-:Y:S01]  /*8000*/  SHF.R.U32.HI R63, RZ, 0x10, R63 ;  /* 0x00000010ff3f7819 */ /* 0x000fe2000001163f */
[----:B------:R-:W-:-:S02]  /*8010*/  HADD2.F32 R68, -RZ, R47.H0_H0 ;  /* 0x2000002fff447230 */ /* 0x000fc40000004100 */
[-C--:B------:R-:W-:Y:S01]  /*8020*/  FFMA.FTZ R61, R45, R71.reuse, -R61 ;  /* 0x000000472d3d7223 */ /* 0x080fe2000001083d */
[----:B------:R-:W-:Y:S02]  /*8030*/  HADD2.F32 R90, -RZ, R43.H0_H0 ;  /* 0x2000002bff5a7230 */ /* 0x000fe40000004100 */
[----:B------:R-:W-:Y:S01]  /*8040*/  FFMA.FTZ R92, R89, R71, R92 ;  /* 0x00000047595c7223 */ /* 0x000fe2000001005c */
[----:B------:R-:W-:Y:S02]  /*8050*/  HADD2.F32 R47, -RZ, R47.H1_H1 ;  /* 0x3000002fff2f7230 */ /* 0x000fe40000004100 */
[-C--:B------:R-:W-:Y:S01]  /*8060*/  FMUL.FTZ R45, R68, R173.reuse ;  /* 0x000000ad442d7220 */ /* 0x080fe20000410000 */
[----:B------:R-:W-:Y:S02]  /*8070*/  HADD2.F32 R70, -RZ, R70.H0_H0 ;  /* 0x20000046ff467230 */ /* 0x000fe40000004100 */
[----:B------:R-:W-:Y:S01]  /*8080*/  FMUL.FTZ R173, R90, R173 ;  /* 0x000000ad5aad7220 */ /* 0x000fe20000410000 */
[----:B------:R-:W-:Y:S01]  /*8090*/  HADD2.F32 R41, -RZ, R171.H1_H1 ;  /* 0x300000abff297230 */ /* 0x000fe20000004100 */
[----:B------:R-:W-:Y:S01]  /*80a0*/  F2FP.F16.F32.PACK_AB R61, R88, R61 ;  /* 0x0000003d583d723e */ /* 0x000fe200000000ff */
[----:B------:R-:W-:-:S02]  /*80b0*/  HADD2.F32 R43, -RZ, R43.H1_H1 ;  /* 0x3000002bff2b7230 */ /* 0x000fc40000004100 */
[-C--:B------:R-:W-:Y:S01]  /*80c0*/  FMUL.FTZ R136, R47, R70.reuse ;  /* 0x000000462f887220 */ /* 0x080fe20000410000 */
[----:B------:R-:W-:Y:S02]  /*80d0*/  HADD2.F32 R94, -RZ, R63.H0_H0 ;  /* 0x2000003fff5e7230 */ /* 0x000fe40000004100 */
[-C--:B------:R-:W-:Y:S01]  /*80e0*/  FFMA.FTZ R45, R90, R41.reuse, -R45 ;  /* 0x000000295a2d7223 */ /* 0x080fe2000001082d */
[----:B------:R-:W-:Y:S01]  /*80f0*/  FFMA.FTZ R173, R68, R41, R173 ;  /* 0x0000002944ad7223 */ /* 0x000fe200000100ad */
[C---:B------:R-:W-:Y:S01]  /*8100*/  FMUL.FTZ R70, R43.reuse, R70 ;  /* 0x000000462b467220 */ /* 0x040fe20000410000 */
[----:B------:R-:W-:Y:S02]  /*8110*/  HADD2.F32 R41, -RZ, R60.H0_H0 ;  /* 0x2000003cff297230 */ /* 0x000fe40000004100 */
[-C--:B------:R-:W-:Y:S01]  /*8120*/  FFMA.FTZ R136, R43, R94.reuse, -R136 ;  /* 0x0000005e2b887223 */ /* 0x080fe20000010888 */
[----:B------:R-:W-:Y:S02]  /*8130*/  HADD2.F32 R43, -RZ, R172.H0_H0 ;  /* 0x200000acff2b7230 */ /* 0x000fe40000004100 */
[----:B------:R-:W-:Y:S01]  /*8140*/  FFMA.FTZ R70, R47, R94, R70 ;  /* 0x0000005e2f467223 */ /* 0x000fe20000010046 */
[----:B------:R-:W-:-:S02]  /*8150*/  HADD2.F32 R60, -RZ, R44.H0_H0 ;  /* 0x2000002cff3c7230 */ /* 0x000fc40000004100 */
[----:B------:R-:W-:Y:S01]  /*8160*/  HADD2.F32 R68, -RZ, R40.H0_H0 ;  /* 0x20000028ff447230 */ /* 0x000fe20000004100 */
[----:B------:R-:W-:Y:S01]  /*8170*/  F2FP.F16.F32.PACK_AB R136, R136, R45 ;  /* 0x0000002d8888723e */ /* 0x000fe200000000ff */
[----:B------:R-:W-:Y:S02]  /*8180*/  HADD2.F32 R44, -RZ, R44.H1_H1 ;  /* 0x3000002cff2c7230 */ /* 0x000fe40000004100 */
[-C--:B------:R-:W-:Y:S01]  /*8190*/  FMUL.FTZ R63, R60, R43.reuse ;  /* 0x0000002b3c3f7220 */ /* 0x080fe20000410000 */
[----:B------:R-:W-:Y:S02]  /*81a0*/  HADD2.F32 R40, -RZ, R40.H1_H1 ;  /* 0x30000028ff287230 */ /* 0x000fe40000004100 */
[----:B------:R-:W-:Y:S01]  /*81b0*/  FMUL.FTZ R71, R68, R43 ;  /* 0x0000002b44477220 */ /* 0x000fe20000410000 */
[----:B------:R-:W-:Y:S02]  /*81c0*/  HADD2.F32 R55, -RZ, R55.H0_H0 ;  /* 0x20000037ff377230 */ /* 0x000fe40000004100 */
[----:B------:R-:W-:Y:S01]  /*81d0*/  FMUL.FTZ R43, R44, R41 ;  /* 0x000000292c2b7220 */ /* 0x000fe20000410000 */
[----:B------:R-:W-:-:S02]  /*81e0*/  HADD2.F32 R171, -RZ, R171.H0_H0 ;  /* 0x200000abffab7230 */ /* 0x000fc40000004100 */
[C---:B------:R-:W-:Y:S01]  /*81f0*/  FMUL.FTZ R47, R40.reuse, R41 ;  /* 0x00000029282f7220 */ /* 0x040fe20000410000 */
[----:B------:R-:W-:Y:S02]  /*8200*/  HADD2.F32 R174, -RZ, R174.H1_H1 ;  /* 0x300000aeffae7230 */ /* 0x000fe40000004100 */
[----:B------:R-:W-:Y:S01]  /*8210*/  FFMA.FTZ R41, R40, R55, -R43 ;  /* 0x0000003728297223 */ /* 0x000fe2000001082b */
[----:B------:R-:W-:Y:S02]  /*8220*/  HADD2.F32 R43, -RZ, R46.H0_H0 ;  /* 0x2000002eff2b7230 */ /* 0x000fe40000004100 */
[-C--:B------:R-:W-:Y:S01]  /*8230*/  FFMA.FTZ R68, R68, R171.reuse, -R63 ;  /* 0x000000ab44447223 */ /* 0x080fe2000001083f */
[----:B------:R-:W-:Y:S02]  /*8240*/  HADD2.F32 R69, -RZ, R69.H0_H0 ;  /* 0x20000045ff457230 */ /* 0x000fe40000004100 */
[----:B------:R-:W-:Y:S01]  /*8250*/  FFMA.FTZ R60, R60, R171, R71 ;  /* 0x000000ab3c3c7223 */ /* 0x000fe20000010047 */
[----:B------:R-:W-:-:S02]  /*8260*/  HADD2.F32 R63, -RZ, R42.H0_H0 ;  /* 0x2000002aff3f7230 */ /* 0x000fc40000004100 */
[----:B------:R-:W-:Y:S01]  /*8270*/  FFMA.FTZ R55, R44, R55, R47 ;  /* 0x000000372c377223 */ /* 0x000fe2000001002f */
[----:B------:R-:W-:Y:S02]  /*8280*/  HADD2.F32 R46, -RZ, R46.H1_H1 ;  /* 0x3000002eff2e7230 */ /* 0x000fe40000004100 */
[-C--:B------:R-:W-:Y:S01]  /*8290*/  FMUL.FTZ R40, R43, R174.reuse ;  /* 0x000000ae2b287220 */ /* 0x080fe20000410000 */
[----:B------:R-:W-:Y:S02]  /*82a0*/  HADD2.F32 R42, -RZ, R42.H1_H1 ;  /* 0x3000002aff2a7230 */ /* 0x000fe40000004100 */
[----:B------:R-:W-:Y:S01]  /*82b0*/  FMUL.FTZ R174, R63, R174 ;  /* 0x000000ae3fae7220 */ /* 0x000fe20000410000 */
[----:B------:R-:W-:Y:S02]  /*82c0*/  HADD2.F32 R172, -RZ, R172.H1_H1 ;  /* 0x300000acffac7230 */ /* 0x000fe40000004100 */
[----:B------:R-:W-:Y:S01]  /*82d0*/  FMUL.FTZ R71, R46, R69 ;  /* 0x000000452e477220 */ /* 0x000fe20000410000 */
[----:B------:R-:W-:-:S02]  /*82e0*/  HADD2.F32 R47, -RZ, R62.H0_H0 ;  /* 0x2000003eff2f7230 */ /* 0x000fc40000004100 */
[----:B------:R-:W-:Y:S01]  /*82f0*/  FMUL.FTZ R69, R42, R69 ;  /* 0x000000452a457220 */ /* 0x000fe20000410000 */
[----:B------:R-:W-:Y:S01]  /*8300*/  F2FP.F16.F32.PACK_AB R45, R91, R92 ;  /* 0x0000005c5b2d723e */ /* 0x000fe200000000ff */
[-C--:B------:R-:W-:Y:S01]  /*8310*/  FFMA.FTZ R43, R43, R172.reuse, R174 ;  /* 0x000000ac2b2b7223 */ /* 0x080fe200000100ae */
[----:B------:R-:W-:Y:S01]  /*8320*/  FFMA.FTZ R63, R63, R172, -R40 ;  /* 0x000000ac3f3f7223 */ /* 0x000fe20000010828 */
[-C--:B------:R-:W-:Y:S01]  /*8330*/  FFMA.FTZ R46, R46, R47.reuse, R69 ;  /* 0x0000002f2e2e7223 */ /* 0x080fe20000010045 */
[----:B------:R-:W-:Y:S01]  /*8340*/  FFMA.FTZ R42, R42, R47, -R71 ;  /* 0x0000002f2a2a7223 */ /* 0x000fe20000010847 */
[----:B------:R-:W-:Y:S01]  /*8350*/  F2FP.F16.F32.PACK_AB R40, R41, R68 ;  /* 0x000000442928723e */ /* 0x000fe200000000ff */
[----:B------:R-:W-:Y:S01]  /*8360*/  IMAD.MOV.U32 R41, RZ, RZ, R61 ;  /* 0x000000ffff297224 */ /* 0x000fe200078e003d */
[----:B------:R-:W-:Y:S02]  /*8370*/  F2FP.F16.F32.PACK_AB R47, R70, R173 ;  /* 0x000000ad462f723e */ /* 0x000fe400000000ff */
[----:B------:R-:W-:-:S02]  /*8380*/  F2FP.F16.F32.PACK_AB R46, R46, R43 ;  /* 0x0000002b2e2e723e */ /* 0x000fc400000000ff */
[----:B------:R-:W-:Y:S02]  /*8390*/  F2FP.F16.F32.PACK_AB R44, R55, R60 ;  /* 0x0000003c372c723e */ /* 0x000fe400000000ff */
[----:B------:R-:W-:Y:S02]  /*83a0*/  F2FP.F16.F32.PACK_AB R42, R42, R63 ;  /* 0x0000003f2a2a723e */ /* 0x000fe400000000ff */
[----:B------:R-:W-:-:S07]  /*83b0*/  MOV R43, R136 ;  /* 0x00000088002b7202 */ /* 0x000fce0000000f00 */
.L_x_541:
[----:B------:R-:W-:Y:S05]  /*83c0*/  BSYNC B3 ;  /* 0x0000000000037941 */ /* 0x000fea0003800000 */
.L_x_540:
[----:B------:R-:W-:Y:S02]  /*83d0*/  ULDC.64 UR4, c[0x0][0x208] ;  /* 0x0000820000047ab9 */ /* 0x000fe40000000a00 */
[----:B--2---:R2:W-:Y:S04]  /*83e0*/  STG.E.128 desc[UR4][R50.64], R40 ;  /* 0x0000002832007986 */ /* 0x0045e8000c101d04 */
[----:B---3--:R2:W-:Y:S02]  /*83f0*/  @!P3 STG.E.128 desc[UR4][R52.64], R44 ;  /* 0x0000002c3400b986 */ /* 0x0085e4000c101d04 */
.L_x_539:
[----:B------:R-:W-:Y:S05]  /*8400*/  BSYNC B2 ;  /* 0x0000000000027941 */ /* 0x000fea0003800000 */
.L_x_538:
[----:B------:R-:W-:-:S13]  /*8410*/  ISETP.NE.AND P3, PT, R10, RZ, PT ;  /* 0x000000ff0a00720c */ /* 0x000fda0003f65270 */
[----:B------:R-:W-:Y:S05]  /*8420*/  @!P3 BRA `(.L_x_537) ;  /* 0x0000000400dcb947 */ /* 0x000fea0003800000 */
[----:B--2---:R-:W-:Y:S01]  /*8430*/  SEL R40, R120, R146, !P1 ;  /* 0x0000009278287207 */ /* 0x004fe20004800000 */
[----:B------:R-:W-:Y:S01]  /*8440*/  BSSY B2, `(.L_x_542) ;  /* 0x0000072000027945 */ /* 0x000fe20003800000 */
[----:B------:R-:W-:Y:S02]  /*8450*/  IADD3 R44, P3, P5, R38, R48, R11 ;  /* 0x00000030262c7210 */ /* 0x000fe40007d7e00b */
[----:B------:R-:W-:Y:S02]  /*8460*/  SHF.R.S32.HI R41, RZ, 0x1f, R40 ;  /* 0x0000001fff297819 */ /* 0x000fe40000011428 */
[----:B------:R-:W-:Y:S02]  /*8470*/  IADD3.X R45, R37, R54, R6, P3, P5 ;  /* 0x00000036252d7210 */ /* 0x000fe40001fea406 */
[----:B------:R-:W-:-:S04]  /*8480*/  LEA.HI R41, R41, R40, RZ, 0x4 ;  /* 0x0000002829297211 */ /* 0x000fc800078f20ff */
[----:B------:R-:W-:-:S05]  /*8490*/  LEA.HI.SX32 R41, R41, R12, 0x1c ;  /* 0x0000000c29297211 */ /* 0x000fca00078fe2ff */
[----:B------:R-:W-:-:S05]  /*84a0*/  IMAD.SHL.U32 R43, R41, 0x8, RZ ;  /* 0x00000008292b7824 */ /* 0x000fca00078e00ff */
[----:B------:R-:W-:-:S13]  /*84b0*/  ISETP.GE.AND P3, PT, R43, R145, PT ;  /* 0x000000912b00720c */ /* 0x000fda0003f66270 */
[--C-:B------:R-:W-:Y:S02]  /*84c0*/  @!P3 SHF.R.S32.HI R40, RZ, 0x1f, R43.reuse ;  /* 0x0000001fff28b819 */ /* 0x100fe4000001142b */
[----:B------:R-:W-:-:S04]  /*84d0*/  @!P3 IADD3 R42, P5, P6, R38, R48, R43 ;  /* 0x00000030262ab210 */ /* 0x000fc80007ebe02b */
[----:B------:R-:W-:Y:S02]  /*84e0*/  @!P3 IADD3.X R54, R37, R54, R40, P5, P6 ;  /* 0x000000362536b210 */ /* 0x000fe40002fec428 */
[----:B------:R-:W-:Y:S02]  /*84f0*/  SHF.R.S32.HI R40, RZ, 0x1f, R41 ;  /* 0x0000001fff287819 */ /* 0x000fe40000011429 */
[----:B------:R-:W-:Y:S02]  /*8500*/  LEA R48, P5, R44, R118, 0x1 ;  /* 0x000000762c307211 */ /* 0x000fe400078a08ff */
[----:B------:R-:W-:Y:S02]  /*8510*/  LEA.HI R40, R40, R41, RZ, 0x3 ;  /* 0x0000002928287211 */ /* 0x000fe400078f18ff */
[----:B------:R-:W-:Y:S02]  /*8520*/  LEA.HI.X R49, R44, R119, R45, 0x1, P5 ;  /* 0x000000772c317211 */ /* 0x000fe400028f0c2d */
[----:B------:R-:W-:-:S02]  /*8530*/  SHF.R.S32.HI R41, RZ, 0x3, R40 ;  /* 0x00000003ff297819 */ /* 0x000fc40000011428 */
[----:B------:R-:W-:Y:S02]  /*8540*/  LOP3.LUT R40, R226, 0x38, R43, 0xf8, !PT ;  /* 0x00000038e2287812 */ /* 0x000fe400078ef82b */
[----:B------:R-:W-:Y:S01]  /*8550*/  @!P3 LEA R50, P5, R42, R118, 0x1 ;  /* 0x000000762a32b211 */ /* 0x000fe200078a08ff */
[----:B------:R-:W-:Y:S01]  /*8560*/  IMAD R41, R41, 0x1400, R230 ;  /* 0x0000140029297824 */ /* 0x000fe200078e02e6 */
[----:B------:R-:W-:Y:S02]  /*8570*/  LOP3.LUT R40, R40, R229, RZ, 0x3c, !PT ;  /* 0x000000e528287212 */ /* 0x000fe400078e3cff */
[----:B------:R-:W-:Y:S02]  /*8580*/  @!P3 LEA.HI.X R51, R42, R119, R54, 0x1, P5 ;  /* 0x000000772a33b211 */ /* 0x000fe400028f0c36 */
[----:B------:R-:W-:Y:S01]  /*8590*/  IADD3 R40, R41, R40, RZ ;  /* 0x0000002829287210 */ /* 0x000fe20007ffe0ff */
[----:B------:R-:W-:Y:S01]  /*85a0*/  IMAD R41, R17, 0x5000, R135 ;  /* 0x0000500011297824 */ /* 0x000fe200078e0287 */
[----:B------:R-:W-:-:S03]  /*85b0*/  ISETP.GE.AND P5, PT, R213, R116, PT ;  /* 0x00000074d500720c */ /* 0x000fc60003fa6270 */
[----:B------:R-:W-:Y:S02]  /*85c0*/  IMAD R43, R17, 0x5000, R40 ;  /* 0x00005000112b7824 */ /* 0x000fe400078e0228 */
[----:B------:R-:W-:-:S03]  /*85d0*/  IMAD R41, R41, 0x2, R16 ;  /* 0x0000000229297824 */ /* 0x000fc600078e0210 */
[----:B------:R-:W-:-:S03]  /*85e0*/  LEA R44, R43, R16, 0x1 ;  /* 0x000000102b2c7211 */ /* 0x000fc600078e08ff */
[----:B------:R-:W2:Y:S04]  /*85f0*/  LDS.128 R40, [R41+0x24400] ;  /* 0x0244000029287984 */ /* 0x000ea80000000c00 */
[----:B------:R-:W3:Y:S01]  /*8600*/  LDS.128 R44, [R44+0x24400] ;  /* 0x024400002c2c7984 */ /* 0x000ee20000000c00 */
[----:B------:R-:W-:Y:S05]  /*8610*/  @P5 BRA `(.L_x_543) ;  /* 0x0000000400505947 */ /* 0x000fea0003800000 */
[----:B------:R-:W-:Y:S01]  /*8620*/  SHF.R.U64 R52, R56, 0x10, R57 ;  /* 0x0000001038347819 */ /* 0x000fe20000001239 */
[----:B---3--:R-:W-:Y:S01]  /*8630*/  IMAD.MOV.U32 R56, RZ, RZ, R45 ;  /* 0x000000ffff387224 */ /* 0x008fe200078e002d */
[----:B------:R-:W-:Y:S01]  /*8640*/  SHF.R.U32.HI R61, RZ, 0x10, R65 ;  /* 0x00000010ff3d7819 */ /* 0x000fe20000011641 */
[----:B------:R-:W-:Y:S01]  /*8650*/  HADD2.F32 R62, -RZ, R168.H1_H1 ;  /* 0x300000a8ff3e7230 */ /* 0x000fe20000004100 */
[----:B------:R-:W-:Y:S01]  /*8660*/  SHF.R.U32.HI R63, RZ, 0x10, R57 ;  /* 0x00000010ff3f7819 */ /* 0x000fe20000011639 */
[----:B------:R-:W-:Y:S01]  /*8670*/  IMAD.MOV.U32 R57, RZ, RZ, R47 ;  /* 0x000000ffff397224 */ /* 0x000fe200078e002f */
[----:B------:R-:W-:Y:S01]  /*8680*/  SHF.R.U64 R54, R64, 0x10, R65 ;  /* 0x0000001040367819 */ /* 0x000fe20000001241 */
[--C-:B------:R-:W-:Y:S01]  /*8690*/  HADD2.F32 R47, -RZ, R56.reuse.H0_H0 ;  /* 0x20000038ff2f7230 */ /* 0x100fe20000004100 */
[----:B--2---:R-:W-:Y:S01]  /*86a0*/  MOV R45, R43 ;  /* 0x0000002b002d7202 */ /* 0x004fe20000000f00 */
[----:B------:R-:W-:Y:S01]  /*86b0*/  HADD2.F32 R60, -RZ, R56.H1_H1 ;  /* 0x30000038ff3c7230 */ /* 0x000fe20000004100 */
[--C-:B------:R-:W-:Y:S01]  /*86c0*/  SHF.R.U64 R53, R58, 0x10, R59.reuse ;  /* 0x000000103a357819 */ /* 0x100fe2000000123b */
[----:B------:R-:W-:Y:S01]  /*86d0*/  HADD2.F32 R61, -RZ, R61.H0_H0 ;  /* 0x2000003dff3d7230 */ /* 0x000fe20000004100 */
[----:B------:R-:W-:Y:S01]  /*86e0*/  SHF.R.U32.HI R58, RZ, 0x10, R59 ;  /* 0x00000010ff3a7819 */ /* 0x000fe2000001163b */
[----:B------:R-:W-:Y:S01]  /*86f0*/  HADD2.F32 R64, -RZ, R170.H1_H1 ;  /* 0x300000aaff407230 */ /* 0x000fe20000004100 */
[--C-:B------:R-:W-:Y:S01]  /*8700*/  SHF.R.U64 R55, R66, 0x10, R67.reuse ;  /* 0x0000001042377819 */ /* 0x100fe20000001243 */
[--C-:B------:R-:W-:Y:S01]  /*8710*/  HADD2.F32 R56, -RZ, R41.reuse.H1_H1 ;  /* 0x30000029ff387230 */ /* 0x100fe20000004100 */
[----:B------:R-:W-:Y:S01]  /*8720*/  SHF.R.U32.HI R66, RZ, 0x10, R67 ;  /* 0x00000010ff427819 */ /* 0x000fe20000011643 */
[----:B------:R-:W-:-:S02]  /*8730*/  HADD2.F32 R43, -RZ, R41.H0_H0 ;  /* 0x20000029ff2b7230 */ /* 0x000fc40000004100 */
[-C--:B------:R-:W-:Y:S01]  /*8740*/  FMUL.FTZ R68, R47, R64.reuse ;  /* 0x000000402f447220 */ /* 0x080fe20000410000 */
[----:B------:R-:W-:Y:S02]  /*8750*/  HADD2.F32 R59, -RZ, R63.H0_H0 ;  /* 0x2000003fff3b7230 */ /* 0x000fe40000004100 */
[-C--:B------:R-:W-:Y:S01]  /*8760*/  FMUL.FTZ R63, R60, R61.reuse ;  /* 0x0000003d3c3f7220 */ /* 0x080fe20000410000 */
[C---:B------:R-:W-:Y:S01]  /*8770*/  FMUL.FTZ R61, R56.reuse, R61 ;  /* 0x0000003d383d7220 */ /* 0x040fe20000410000 */
[C---:B------:R-:W-:Y:S01]  /*8780*/  FMUL.FTZ R64, R43.reuse, R64 ;  /* 0x000000402b407220 */ /* 0x040fe20000410000 */
[-C--:B------:R-:W-:Y:S01]  /*8790*/  FFMA.FTZ R41, R43, R62.reuse, -R68 ;  /* 0x0000003e2b297223 */ /* 0x080fe20000010844 */
[-C--:B------:R-:W-:Y:S01]  /*87a0*/  FFMA.FTZ R56, R56, R59.reuse, -R63 ;  /* 0x0000003b38387223 */ /* 0x080fe2000001083f */
[----:B------:R-:W-:Y:S01]  /*87b0*/  FFMA.FTZ R60, R60, R59, R61 ;  /* 0x0000003b3c3c7223 */ /* 0x000fe2000001003d */
[----:B------:R-:W-:Y:S01]  /*87c0*/  FFMA.FTZ R43, R47, R62, R64 ;  /* 0x0000003e2f2b7223 */ /* 0x000fe20000010040 */
[----:B------:R-:W-:-:S02]  /*87d0*/  HADD2.F32 R68, -RZ, R169.H1_H1 ;  /* 0x300000a9ff447230 */ /* 0x000fc40000004100 */
[--C-:B------:R-:W-:Y:S01]  /*87e0*/  HADD2.F32 R59, -RZ, R57.reuse.H0_H0 ;  /* 0x20000039ff3b7230 */ /* 0x100fe20000004100 */
[----:B------:R-:W-:Y:S01]  /*87f0*/  F2FP.F16.F32.PACK_AB R41, R56, R41 ;  /* 0x000000293829723e */ /* 0x000fe200000000ff */
[----:B------:R-:W-:Y:S02]  /*8800*/  HADD2.F32 R62, -RZ, R57.H1_H1 ;  /* 0x30000039ff3e7230 */ /* 0x000fe40000004100 */
[--C-:B------:R-:W-:Y:S02]  /*8810*/  HADD2.F32 R47, -RZ, R45.reuse.H0_H0 ;  /* 0x2000002dff2f7230 */ /* 0x100fe40000004100 */
[----:B------:R-:W-:Y:S02]  /*8820*/  HADD2.F32 R66, -RZ, R66.H0_H0 ;  /* 0x20000042ff427230 */ /* 0x000fe40000004100 */
[----:B------:R-:W-:Y:S02]  /*8830*/  HADD2.F32 R57, -RZ, R45.H1_H1 ;  /* 0x3000002dff397230 */ /* 0x000fe40000004100 */
[----:B------:R-:W-:-:S02]  /*8840*/  HADD2.F32 R64, -RZ, R167.H1_H1 ;  /* 0x300000a7ff407230 */ /* 0x000fc40000004100 */
[C---:B------:R-:W-:Y:S01]  /*8850*/  FMUL.FTZ R70, R62.reuse, R66 ;  /* 0x000000423e467220 */ /* 0x040fe20000410000 */
[----:B------:R-:W-:Y:S02]  /*8860*/  HADD2.F32 R61, -RZ, R58.H0_H0 ;  /* 0x2000003aff3d7230 */ /* 0x000fe40000004100 */
[-C--:B------:R-:W-:Y:S01]  /*8870*/  FMUL.FTZ R58, R59, R68.reuse ;  /* 0x000000443b3a7220 */ /* 0x080fe20000410000 */
[----:B------:R-:W-:Y:S01]  /*8880*/  FMUL.FTZ R68, R47, R68 ;  /* 0x000000442f447220 */ /* 0x000fe20000410000 */
[----:B------:R-:W-:Y:S01]  /*8890*/  FMUL.FTZ R63, R57, R66 ;  /* 0x00000042393f7220 */ /* 0x000fe20000410000 */
[----:B------:R-:W-:Y:S02]  /*88a0*/  HADD2.F32 R52, -RZ, R52.H0_H0 ;  /* 0x20000034ff347230 */ /* 0x000fe40000004100 */
[-C--:B------:R-:W-:Y:S01]  /*88b0*/  FFMA.FTZ R45, R47, R64.reuse, -R58 ;  /* 0x000000402f2d7223 */ /* 0x080fe2000001083a */
[----:B------:R-:W-:Y:S01]  /*88c0*/  FFMA.FTZ R47, R59, R64, R68 ;  /* 0x000000403b2f7223 */ /* 0x000fe20000010044 */
[-C--:B------:R-:W-:Y:S01]  /*88d0*/  FFMA.FTZ R58, R57, R61.reuse, -R70 ;  /* 0x0000003d393a7223 */ /* 0x080fe20000010846 */
[----:B------:R-:W-:Y:S01]  /*88e0*/  FFMA.FTZ R62, R62, R61, R63 ;  /* 0x0000003d3e3e7223 */ /* 0x000fe2000001003f */
[----:B------:R-:W-:-:S02]  /*88f0*/  HADD2.F32 R57, -RZ, R44.H0_H0 ;  /* 0x2000002cff397230 */ /* 0x000fc40000004100 */
[----:B------:R-:W-:Y:S01]  /*8900*/  HADD2.F32 R59, -RZ, R44.H1_H1 ;  /* 0x3000002cff3b7230 */ /* 0x000fe20000004100 */
[----:B------:R-:W-:Y:S01]  /*8910*/  F2FP.F16.F32.PACK_AB R58, R58, R45 ;  /* 0x0000002d3a3a723e */ /* 0x000fe200000000ff */
[----:B------:R-:W-:Y:S01]  /*8920*/  HADD2.F32 R61, -RZ, R54.H0_H0 ;  /* 0x20000036ff3d7230 */ /* 0x000fe20000004100 */
[----:B------:R-:W-:Y:S01]  /*8930*/  F2FP.F16.F32.PACK_AB R45, R60, R43 ;  /* 0x0000002b3c2d723e */ /* 0x000fe200000000ff */
[----:B------:R-:W-:Y:S01]  /*8940*/  HADD2.F32 R44, -RZ, R40.H1_H1 ;  /* 0x30000028ff2c7230 */ /* 0x000fe20000004100 */
[----:B------:R-:W-:Y:S01]  /*8950*/  F2FP.F16.F32.PACK_AB R47, R62, R47 ;  /* 0x0000002f3e2f723e */ /* 0x000fe200000000ff */
[----:B------:R-:W-:Y:S02]  /*8960*/  HADD2.F32 R170, -RZ, R170.H0_H0 ;  /* 0x200000aaffaa7230 */ /* 0x000fe40000004100 */
[-C--:B------:R-:W-:Y:S01]  /*8970*/  FMUL.FTZ R65, R59, R61.reuse ;  /* 0x0000003d3b417220 */ /* 0x080fe20000410000 */
[----:B------:R-:W-:Y:S02]  /*8980*/  HADD2.F32 R54, -RZ, R40.H0_H0 ;  /* 0x20000028ff367230 */ /* 0x000fe40000004100 */
[----:B------:R-:W-:Y:S01]  /*8990*/  FMUL.FTZ R64, R44, R61 ;  /* 0x0000003d2c407220 */ /* 0x000fe20000410000 */
[----:B------:R-:W-:-:S02]  /*89a0*/  HADD2.F32 R168, -RZ, R168.H0_H0 ;  /* 0x200000a8ffa87230 */ /* 0x000fc40000004100 */
[----:B------:R-:W-:Y:S01]  /*89b0*/  FFMA.FTZ R65, R44, R52, -R65 ;  /* 0x000000342c417223 */ /* 0x000fe20000010841 */
[----:B------:R-:W-:Y:S01]  /*89c0*/  FMUL.FTZ R63, R57, R170 ;  /* 0x000000aa393f7220 */ /* 0x000fe20000410000 */
[----:B------:R-:W-:Y:S01]  /*89d0*/  FFMA.FTZ R59, R59, R52, R64 ;  /* 0x000000343b3b7223 */ /* 0x000fe20000010040 */
[----:B------:R-:W-:Y:S02]  /*89e0*/  HADD2.F32 R52, -RZ, R46.H0_H0 ;  /* 0x2000002eff347230 */ /* 0x000fe40000004100 */
[C---:B------:R-:W-:Y:S01]  /*89f0*/  FMUL.FTZ R170, R54.reuse, R170 ;  /* 0x000000aa36aa7220 */ /* 0x040fe20000410000 */
[----:B------:R-:W-:Y:S02]  /*8a00*/  HADD2.F32 R169, -RZ, R169.H0_H0 ;  /* 0x200000a9ffa97230 */ /* 0x000fe40000004100 */
[-C--:B------:R-:W-:Y:S01]  /*8a10*/  FFMA.FTZ R40, R54, R168.reuse, -R63 ;  /* 0x000000a836287223 */ /* 0x080fe2000001083f */
[----:B------:R-:W-:Y:S02]  /*8a20*/  HADD2.F32 R55, -RZ, R55.H0_H0 ;  /* 0x20000037ff377230 */ /* 0x000fe40000004100 */
[----:B------:R-:W-:Y:S01]  /*8a30*/  FFMA.FTZ R170, R57, R168, R170 ;  /* 0x000000a839aa7223 */ /* 0x000fe200000100aa */
[----:B------:R-:W-:-:S02]  /*8a40*/  HADD2.F32 R44, -RZ, R42.H0_H0 ;  /* 0x2000002aff2c7230 */ /* 0x000fc40000004100 */
[-C--:B------:R-:W-:Y:S01]  /*8a50*/  FMUL.FTZ R57, R52, R169.reuse ;  /* 0x000000a934397220 */ /* 0x080fe20000410000 */
[----:B------:R-:W-:Y:S01]  /*8a60*/  HADD2.F32 R46, -RZ, R46.H1_H1 ;  /* 0x3000002eff2e7230 */ /* 0x000fe20000004100 */
[----:B------:R-:W-:Y:S01]  /*8a70*/  F2FP.F16.F32.PACK_AB R40, R65, R40 ;  /* 0x000000284128723e */ /* 0x000fe200000000ff */
[----:B------:R-:W-:Y:S02]  /*8a80*/  HADD2.F32 R42, -RZ, R42.H1_H1 ;  /* 0x3000002aff2a7230 */ /* 0x000fe40000004100 */
[----:B------:R-:W-:Y:S01]  /*8a90*/  FMUL.FTZ R169, R44, R169 ;  /* 0x000000a92ca97220 */ /* 0x000fe20000410000 */
[----:B------:R-:W-:Y:S02]  /*8aa0*/  HADD2.F32 R167, -RZ, R167.H0_H0 ;  /* 0x200000a7ffa77230 */ /* 0x000fe40000004100 */
[-C--:B------:R-:W-:Y:S01]  /*8ab0*/  FMUL.FTZ R61, R46, R55.reuse ;  /* 0x000000372e3d7220 */ /* 0x080fe20000410000 */
[----:B------:R-:W-:Y:S02]  /*8ac0*/  HADD2.F32 R53, -RZ, R53.H0_H0 ;  /* 0x20000035ff357230 */ /* 0x000fe40000004100 */
[----:B------:R-:W-:Y:S01]  /*8ad0*/  FMUL.FTZ R55, R42, R55 ;  /* 0x000000372a377220 */ /* 0x000fe20000410000 */
[----:B------:R-:W-:Y:S01]  /*8ae0*/  MOV R43, R58 ;  /* 0x0000003a002b7202 */ /* 0x000fe20000000f00 */
[-C--:B------:R-:W-:Y:S01]  /*8af0*/  FFMA.FTZ R57, R44, R167.reuse, -R57 ;  /* 0x000000a72c397223 */ /* 0x080fe20000010839 */
[----:B------:R-:W-:Y:S01]  /*8b00*/  FFMA.FTZ R169, R52, R167, R169 ;  /* 0x000000a734a97223 */ /* 0x000fe200000100a9 */
[-C--:B------:R-:W-:Y:S01]  /*8b10*/  FFMA.FTZ R42, R42, R53.reuse, -R61 ;  /* 0x000000352a2a7223 */ /* 0x080fe2000001083d */
[----:B------:R-:W-:Y:S01]  /*8b20*/  FFMA.FTZ R46, R46, R53, R55 ;  /* 0x000000352e2e7223 */ /* 0x000fe20000010037 */
[----:B------:R-:W-:-:S03]  /*8b30*/  F2FP.F16.F32.PACK_AB R44, R59, R170 ;  /* 0x000000aa3b2c723e */ /* 0x000fc600000000ff */
[----:B------:R-:W-:Y:S02]  /*8b40*/  F2FP.F16.F32.PACK_AB R42, R42, R57 ;  /* 0x000000392a2a723e */ /* 0x000fe400000000ff */
[----:B------:R-:W-:-:S07]  /*8b50*/  F2FP.F16.F32.PACK_AB R46, R46, R169 ;  /* 0x000000a92e2e723e */ /* 0x000fce00000000ff */
.L_x_543:
[----:B------:R-:W-:Y:S05]  /*8b60*/  BSYNC B2 ;  /* 0x0000000000027941 */ /* 0x000fea0003800000 */
.L_x_542:
[----:B------:R-:W-:Y:S02]  /*8b70*/  ULDC.64 UR4, c[0x0][0x208] ;  /* 0x0000820000047ab9 */ /* 0x000fe40000000a00 */
[----:B--2---:R4:W-:Y:S04]  /*8b80*/  STG.E.128 desc[UR4][R48.64], R40 ;  /* 0x0000002830007986 */ /* 0x0049e8000c101d04 */
[----:B---3--:R4:W-:Y:S02]  /*8b90*/  @!P3 STG.E.128 desc[UR4][R50.64], R44 ;  /* 0x0000002c3200b986 */ /* 0x0089e4000c101d04 */
.L_x_537:
[----:B------:R-:W-:Y:S05]  /*8ba0*/  BSYNC B1 ;  /* 0x0000000000017941 */ /* 0x000fea0003800000 */
.L_x_536:
[-C--:B--2-4-:R-:W-:Y:S02]  /*8bb0*/  IMAD R40, R236, R122.reuse, RZ ;  /* 0x0000007aec287224 */ /* 0x094fe400078e02ff */
[----:B------:R-:W-:-:S04]  /*8bc0*/  IMAD.WIDE.U32 R124, R218, R122, R124 ;  /* 0x0000007ada7c7225 */ /* 0x000fc800078e007c */
[----:B------:R-:W-:Y:S01]  /*8bd0*/  IMAD R123, R218, R123, R40 ;  /* 0x0000007bda7b7224 */ /* 0x000fe200078e0228 */
[----:B------:R-:W-:Y:S06]  /*8be0*/  @P4 BRA `(.L_x_504) ;  /* 0x0000001000ec4947 */ /* 0x000fec0003800000 */
[----:B------:R-:W-:Y:S01]  /*8bf0*/  ISETP.NE.AND P3, PT, R26, RZ, PT ;  /* 0x000000ff1a00720c */ /* 0x000fe20003f65270 */
[----:B------:R-:W-:Y:S01]  /*8c00*/  BSSY B1, `(.L_x_544) ;  /* 0x000007d000017945 */ /* 0x000fe20003800000 */
[----:B---3--:R-:W-:-:S11]  /*8c10*/  IMAD.IADD R52, R125, 0x1, R123 ;  /* 0x000000017d347824 */ /* 0x008fd600078e027b */
[----:B------:R-:W-:Y:S05]  /*8c20*/  @!P3 BRA `(.L_x_545) ;  /* 0x0000000400e8b947 */ /* 0x000fea0003800000 */
[----:B------:R-:W-:Y:S01]  /*8c30*/  SEL R40, R120, R146, !P0 ;  /* 0x0000009278287207 */ /* 0x000fe20004000000 */
[----:B------:R-:W-:Y:S01]  /*8c40*/  BSSY B2, `(.L_x_546) ;  /* 0x0000075000027945 */ /* 0x000fe20003800000 */
[----:B------:R-:W-:Y:S02]  /*8c50*/  IADD3 R42, P4, P5, R38, R124, R13 ;  /* 0x0000007c262a7210 */ /* 0x000fe40007d9e00d */
[----:B------:R-:W-:Y:S02]  /*8c60*/  SHF.R.S32.HI R41, RZ, 0x1f, R40 ;  /* 0x0000001fff297819 */ /* 0x000fe40000011428 */
[----:B------:R-:W-:Y:S02]  /*8c70*/  IADD3.X R43, R37, R52, R7, P4, P5 ;  /* 0x00000034252b7210 */ /* 0x000fe400027ea407 */
[----:B------:R-:W-:Y:S02]  /*8c80*/  LEA.HI R41, R41, R40, RZ, 0x4 ;  /* 0x0000002829297211 */ /* 0x000fe400078f20ff */
[----:B------:R-:W-:-:S02]  /*8c90*/  LEA R48, P4, R42, R118, 0x1 ;  /* 0x000000762a307211 */ /* 0x000fc400078808ff */
[----:B------:R-:W-:Y:S02]  /*8ca0*/  LEA.HI.SX32 R41, R41, R14, 0x1c ;  /* 0x0000000e29297211 */ /* 0x000fe400078fe2ff */
[----:B------:R-:W-:Y:S02]  /*8cb0*/  LEA.HI.X R49, R42, R119, R43, 0x1, P4 ;  /* 0x000000772a317211 */ /* 0x000fe400020f0c2b */
[----:B------:R-:W-:Y:S02]  /*8cc0*/  SHF.R.S32.HI R40, RZ, 0x1f, R41 ;  /* 0x0000001fff287819 */ /* 0x000fe40000011429 */
[----:B------:R-:W-:Y:S02]  /*8cd0*/  SHF.L.U32 R51, R41, 0x3, RZ ;  /* 0x0000000329337819 */ /* 0x000fe400000006ff */
[----:B------:R-:W-:Y:S02]  /*8ce0*/  LEA.HI R40, R40, R41, RZ, 0x3 ;  /* 0x0000002928287211 */ /* 0x000fe400078f18ff */
[----:B------:R-:W-:-:S02]  /*8cf0*/  ISETP.GE.AND P3, PT, R51, R145, PT ;  /* 0x000000913300720c */ /* 0x000fc40003f66270 */
[----:B------:R-:W-:Y:S02]  /*8d00*/  SHF.R.S32.HI R41, RZ, 0x3, R40 ;  /* 0x00000003ff297819 */ /* 0x000fe40000011428 */
[----:B------:R-:W-:-:S03]  /*8d10*/  LOP3.LUT R40, R225, 0x38, R51, 0xf8, !PT ;  /* 0x00000038e1287812 */ /* 0x000fc600078ef833 */
[----:B------:R-:W-:Y:S01]  /*8d20*/  IMAD R41, R41, 0x1400, R228 ;  /* 0x0000140029297824 */ /* 0x000fe200078e02e4 */
[----:B------:R-:W-:-:S05]  /*8d30*/  LOP3.LUT R40, R40, R227, RZ, 0x3c, !PT ;  /* 0x000000e328287212 */ /* 0x000fca00078e3cff */
[----:B------:R-:W-:Y:S01]  /*8d40*/  IMAD.IADD R40, R41, 0x1, R40 ;  /* 0x0000000129287824 */ /* 0x000fe200078e0228 */
[--C-:B------:R-:W-:Y:S01]  /*8d50*/  @!P3 SHF.R.S32.HI R54, RZ, 0x1f, R51.reuse ;  /* 0x0000001fff36b819 */ /* 0x100fe20000011433 */
[C---:B------:R-:W-:Y:S01]  /*8d60*/  IMAD R41, R17.reuse, 0x5000, R134 ;  /* 0x0000500011297824 */ /* 0x040fe200078e0286 */
[----:B------:R-:W-:Y:S01]  /*8d70*/  @!P3 IADD3 R51, P4, P5, R38, R124, R51 ;  /* 0x0000007c2633b210 */ /* 0x000fe20007d9e033 */
[----:B------:R-:W-:-:S03]  /*8d80*/  IMAD R43, R17, 0x5000, R40 ;  /* 0x00005000112b7824 */ /* 0x000fc600078e0228 */
[----:B------:R-:W-:Y:S01]  /*8d90*/  LEA R41, R41, R16, 0x1 ;  /* 0x0000001029297211 */ /* 0x000fe200078e08ff */
[----:B------:R-:W-:Y:S01]  /*8da0*/  IMAD R44, R43, 0x2, R16 ;  /* 0x000000022b2c7824 */ /* 0x000fe200078e0210 */
[----:B------:R-:W-:Y:S02]  /*8db0*/  @!P3 IADD3.X R54, R37, R52, R54, P4, P5 ;  /* 0x000000342536b210 */ /* 0x000fe400027ea436 */
[----:B------:R-:W-:Y:S02]  /*8dc0*/  ISETP.GE.AND P5, PT, R212, R116, PT ;  /* 0x00000074d400720c */ /* 0x000fe40003fa6270 */
[----:B------:R-:W2:Y:S01]  /*8dd0*/  LDS.128 R40, [R41+0x24400] ;  /* 0x0244000029287984 */ /* 0x000ea20000000c00 */
[----:B------:R-:W-:-:S03]  /*8de0*/  @!P3 LEA R50, P4, R51, R118, 0x1 ;  /* 0x000000763332b211 */ /* 0x000fc600078808ff */
[----:B------:R-:W3:Y:S01]  /*8df0*/  LDS.128 R44, [R44+0x24400] ;  /* 0x024400002c2c7984 */ /* 0x000ee20000000c00 */
[----:B------:R-:W-:-:S06]  /*8e00*/  @!P3 LEA.HI.X R51, R51, R119, R54, 0x1, P4 ;  /* 0x000000773333b211 */ /* 0x000fcc00020f0c36 */
[----:B------:R-:W-:Y:S05]  /*8e10*/  @P5 BRA `(.L_x_547) ;  /* 0x00000004005c5947 */ /* 0x000fea0003800000 */
[----:B--2---:R-:W-:Y:S01]  /*8e20*/  MOV R57, R40 ;  /* 0x0000002800397202 */ /* 0x004fe20000000f00 */
[----:B---3--:R-:W-:Y:S01]  /*8e30*/  IMAD.MOV.U32 R40, RZ, RZ, R45 ;  /* 0x000000ffff287224 */ /* 0x008fe200078e002d */
[----:B------:R-:W-:Y:S01]  /*8e40*/  SHF.R.U32.HI R62, RZ, 0x10, R85 ;  /* 0x00000010ff3e7819 */ /* 0x000fe20000011655 */
[----:B------:R-:W-:Y:S01]  /*8e50*/  HADD2.F32 R63, -RZ, R166.H1_H1 ;  /* 0x300000a6ff3f7230 */ /* 0x000fe20000004100 */
[----:B------:R-:W-:Y:S01]  /*8e60*/  MOV R58, R44 ;  /* 0x0000002c003a7202 */ /* 0x000fe20000000f00 */
[----:B------:R-:W-:Y:S01]  /*8e70*/  IMAD.MOV.U32 R45, RZ, RZ, R43 ;  /* 0x000000ffff2d7224 */ /* 0x000fe200078e002b */
[----:B------:R-:W-:Y:S01]  /*8e80*/  MOV R59, R47 ;  /* 0x0000002f003b7202 */ /* 0x000fe20000000f00 */
[--C-:B------:R-:W-:Y:S01]  /*8e90*/  HADD2.F32 R44, -RZ, R40.reuse.H0_H0 ;  /* 0x20000028ff2c7230 */ /* 0x100fe20000004100 */
[----:B------:R-:W-:Y:S01]  /*8ea0*/  SHF.R.U32.HI R60, RZ, 0x10, R77 ;  /* 0x00000010ff3c7819 */ /* 0x000fe2000001164d */
[----:B------:R-:W-:Y:S01]  /*8eb0*/  HADD2.F32 R47, -RZ, R40.H1_H1 ;  /* 0x30000028ff2f7230 */ /* 0x000fe20000004100 */
[--C-:B------:R-:W-:Y:S01]  /*8ec0*/  SHF.R.U64 R55, R86, 0x10, R87.reuse ;  /* 0x0000001056377819 */ /* 0x100fe20000001257 */
[--C-:B------:R-:W-:Y:S01]  /*8ed0*/  HADD2.F32 R40, -RZ, R41.reuse.H0_H0 ;  /* 0x20000029ff287230 */ /* 0x100fe20000004100 */
[----:B------:R-:W-:Y:S01]  /*8ee0*/  SHF.R.U32.HI R86, RZ, 0x10, R87 ;  /* 0x00000010ff567819 */ /* 0x000fe20000011657 */
[----:B------:R-:W-:Y:S01]  /*8ef0*/  HADD2.F32 R62, -RZ, R62.H0_H0 ;  /* 0x2000003eff3e7230 */ /* 0x000fe20000004100 */
[----:B------:R-:W-:Y:S01]  /*8f00*/  SHF.R.U64 R53, R78, 0x10, R79 ;  /* 0x000000104e357819 */ /* 0x000fe2000000124f */
[----:B------:R-:W-:-:S02]  /*8f10*/  HADD2.F32 R43, -RZ, R41.H1_H1 ;  /* 0x30000029ff2b7230 */ /* 0x000fc40000004100 */
[-C--:B------:R-:W-:Y:S01]  /*8f20*/  FMUL.FTZ R41, R44, R63.reuse ;  /* 0x0000003f2c297220 */ /* 0x080fe20000410000 */
[----:B------:R-:W-:Y:S02]  /*8f30*/  HADD2.F32 R61, -RZ, R157.H1_H1 ;  /* 0x3000009dff3d7230 */ /* 0x000fe40000004100 */
[C---:B------:R-:W-:Y:S01]  /*8f40*/  FMUL.FTZ R63, R40.reuse, R63 ;  /* 0x0000003f283f7220 */ /* 0x040fe20000410000 */
[----:B------:R-:W-:Y:S02]  /*8f50*/  HADD2.F32 R60, -RZ, R60.H0_H0 ;  /* 0x2000003cff3c7230 */ /* 0x000fe40000004100 */
[-C--:B------:R-:W-:Y:S01]  /*8f60*/  FMUL.FTZ R64, R47, R62.reuse ;  /* 0x0000003e2f407220 */ /* 0x080fe20000410000 */
[C---:B------:R-:W-:Y:S01]  /*8f70*/  FMUL.FTZ R62, R43.reuse, R62 ;  /* 0x0000003e2b3e7220 */ /* 0x040fe20000410000 */
[-C--:B------:R-:W-:Y:S01]  /*8f80*/  FFMA.FTZ R40, R40, R61.reuse, -R41 ;  /* 0x0000003d28287223 */ /* 0x080fe20000010829 */
[----:B------:R-:W-:Y:S01]  /*8f90*/  FFMA.FTZ R41, R44, R61, R63 ;  /* 0x0000003d2c297223 */ /* 0x000fe2000001003f */
[-C--:B------:R-:W-:Y:S01]  /*8fa0*/  FFMA.FTZ R43, R43, R60.reuse, -R64 ;  /* 0x0000003c2b2b7223 */ /* 0x080fe20000010840 */
[----:B------:R-:W-:Y:S01]  /*8fb0*/  FFMA.FTZ R44, R47, R60, R62 ;  /* 0x0000003c2f2c7223 */ /* 0x000fe2000001003e */
[----:B------:R-:W-:Y:S01]  /*8fc0*/  SHF.R.U32.HI R78, RZ, 0x10, R79 ;  /* 0x00000010ff4e7819 */ /* 0x000fe2000001164f */
[----:B------:R-:W-:Y:S01]  /*8fd0*/  HADD2.F32 R63, -RZ, R158.H1_H1 ;  /* 0x3000009eff3f7230 */ /* 0x000fe20000004100 */
[----:B------:R-:W-:Y:S01]  /*8fe0*/  SHF.R.U64 R56, R84, 0x10, R85 ;  /* 0x0000001054387819 */ /* 0x000fe20000001255 */
[--C-:B------:R-:W-:Y:S01]  /*8ff0*/  HADD2.F32 R60, -RZ, R59.reuse.H0_H0 ;  /* 0x2000003bff3c7230 */ /* 0x100fe20000004100 */
[----:B------:R-:W-:Y:S01]  /*9000*/  SHF.R.U64 R54, R76, 0x10, R77 ;  /* 0x000000104c367819 */ /* 0x000fe2000000124d */
[----:B------:R-:W-:Y:S01]  /*9010*/  HADD2.F32 R59, -RZ, R59.H1_H1 ;  /* 0x3000003bff3b7230 */ /* 0x000fe20000004100 */
[----:B------:R-:W-:Y:S01]  /*9020*/  F2FP.F16.F32.PACK_AB R43, R43, R40 ;  /* 0x000000282b2b723e */ /* 0x000fe200000000ff */
[----:B------:R-:W-:-:S02]  /*9030*/  HADD2.F32 R64, -RZ, R86.H0_H0 ;  /* 0x20000056ff407230 */ /* 0x000fc40000004100 */
[-C--:B------:R-:W-:Y:S01]  /*9040*/  FMUL.FTZ R66, R60, R63.reuse ;  /* 0x0000003f3c427220 */ /* 0x080fe20000410000 */
[----:B------:R-:W-:Y:S02]  /*9050*/  HADD2.F32 R61, -RZ, R156.H1_H1 ;  /* 0x3000009cff3d7230 */ /* 0x000fe40000004100 */
[--C-:B------:R-:W-:Y:S02]  /*9060*/  HADD2.F32 R47, -RZ, R45.reuse.H0_H0 ;  /* 0x2000002dff2f7230 */ /* 0x100fe40000004100 */
[-C--:B------:R-:W-:Y:S01]  /*9070*/  FMUL.FTZ R68, R59, R64.reuse ;  /* 0x000000403b447220 */ /* 0x080fe20000410000 */
[----:B------:R-:W-:Y:S02]  /*9080*/  HADD2.F32 R45, -RZ, R45.H1_H1 ;  /* 0x3000002dff2d7230 */ /* 0x000fe40000004100 */
[----:B------:R-:W-:Y:S02]  /*9090*/  HADD2.F32 R62, -RZ, R78.H0_H0 ;  /* 0x2000004eff3e7230 */ /* 0x000fe40000004100 */
[C---:B------:R-:W-:Y:S01]  /*90a0*/  FMUL.FTZ R63, R47.reuse, R63 ;  /* 0x0000003f2f3f7220 */ /* 0x040fe20000410000 */
[----:B------:R-:W-:Y:S01]  /*90b0*/  FFMA.FTZ R66, R47, R61, -R66 ;  /* 0x0000003d2f427223 */ /* 0x000fe20000010842 */
[----:B------:R-:W-:Y:S01]  /*90c0*/  FMUL.FTZ R64, R45, R64 ;  /* 0x000000402d407220 */ /* 0x000fe20000410000 */
[----:B------:R-:W-:-:S02]  /*90d0*/  HADD2.F32 R166, -RZ, R166.H0_H0 ;  /* 0x200000a6ffa67230 */ /* 0x000fc40000004100 */
[-C--:B------:R-:W-:Y:S01]  /*90e0*/  FFMA.FTZ R65, R45, R62.reuse, -R68 ;  /* 0x0000003e2d417223 */ /* 0x080fe20000010844 */
[----:B------:R-:W-:Y:S02]  /*90f0*/  HADD2.F32 R47, -RZ, R58.H0_H0 ;  /* 0x2000003aff2f7230 */ /* 0x000fe40000004100 */
[----:B------:R-:W-:Y:S01]  /*9100*/  FFMA.FTZ R63, R60, R61, R63 ;  /* 0x0000003d3c3f7223 */ /* 0x000fe2000001003f */
        /* <DEDUP_REMOVED lines=10> */
[----:B------:R-:W-:Y:S02]  /*91b0*/  HADD2.F32 R54, -RZ, R54.H0_H0 ;  /* 0x20000036ff367230 */ /* 0x000fe40000004100 */
[----:B------:R-:W-:Y:S01]  /*91c0*/  FMUL.FTZ R64, R58, R56 ;  /* 0x000000383a407220 */ /* 0x000fe20000410000 */
[----:B------:R-:W-:-:S02]  /*91d0*/  HADD2.F32 R47, -RZ, R46.H0_H0 ;  /* 0x2000002eff2f7230 */ /* 0x000fc40000004100 */
[C---:B------:R-:W-:Y:S01]  /*91e0*/  FMUL.FTZ R59, R57.reuse, R56 ;  /* 0x00000038393b7220 */ /* 0x040fe20000410000 */
[----:B------:R-:W-:Y:S02]  /*91f0*/  HADD2.F32 R158, -RZ, R158.H0_H0 ;  /* 0x2000009eff9e7230 */ /* 0x000fe40000004100 */
[-C--:B------:R-:W-:Y:S01]  /*9200*/  FFMA.FTZ R57, R57, R54.reuse, -R64 ;  /* 0x0000003639397223 */ /* 0x080fe20000010840 */
[----:B------:R-:W-:Y:S02]  /*9210*/  HADD2.F32 R55, -RZ, R55.H0_H0 ;  /* 0x20000037ff377230 */ /* 0x000fe40000004100 */
[----:B------:R-:W-:Y:S01]  /*9220*/  FFMA.FTZ R59, R58, R54, R59 ;  /* 0x000000363a3b7223 */ /* 0x000fe2000001003b */
[----:B------:R-:W-:Y:S02]  /*9230*/  HADD2.F32 R45, -RZ, R42.H0_H0 ;  /* 0x2000002aff2d7230 */ /* 0x000fe40000004100 */
[----:B------:R-:W-:Y:S01]  /*9240*/  FMUL.FTZ R54, R47, R158 ;  /* 0x0000009e2f367220 */ /* 0x000fe20000410000 */
[----:B------:R-:W-:Y:S01]  /*9250*/  HADD2.F32 R46, -RZ, R46.H1_H1 ;  /* 0x3000002eff2e7230 */ /* 0x000fe20000004100 */
[----:B------:R-:W-:Y:S01]  /*9260*/  F2FP.F16.F32.PACK_AB R65, R65, R66 ;  /* 0x000000424141723e */ /* 0x000fe200000000ff */
[----:B------:R-:W-:-:S02]  /*9270*/  HADD2.F32 R42, -RZ, R42.H1_H1 ;  /* 0x3000002aff2a7230 */ /* 0x000fc40000004100 */
[----:B------:R-:W-:Y:S01]  /*9280*/  FMUL.FTZ R158, R45, R158 ;  /* 0x0000009e2d9e7220 */ /* 0x000fe20000410000 */
[----:B------:R-:W-:Y:S02]  /*9290*/  HADD2.F32 R156, -RZ, R156.H0_H0 ;  /* 0x2000009cff9c7230 */ /* 0x000fe40000004100 */
[-C--:B------:R-:W-:Y:S01]  /*92a0*/  FMUL.FTZ R61, R46, R55.reuse ;  /* 0x000000372e3d7220 */ /* 0x080fe20000410000 */
[----:B------:R-:W-:Y:S02]  /*92b0*/  HADD2.F32 R53, -RZ, R53.H0_H0 ;  /* 0x20000035ff357230 */ /* 0x000fe40000004100 */
[C---:B------:R-:W-:Y:S01]  /*92c0*/  FMUL.FTZ R55, R42.reuse, R55 ;  /* 0x000000372a377220 */ /* 0x040fe20000410000 */
[----:B------:R-:W-:Y:S01]  /*92d0*/  F2FP.F16.F32.PACK_AB R40, R57, R62 ;  /* 0x0000003e3928723e */ /* 0x000fe200000000ff */
[-C--:B------:R-:W-:Y:S01]  /*92e0*/  FFMA.FTZ R54, R45, R156.reuse, -R54 ;  /* 0x0000009c2d367223 */ /* 0x080fe20000010836 */
[----:B------:R-:W-:Y:S01]  /*92f0*/  FFMA.FTZ R158, R47, R156, R158 ;  /* 0x0000009c2f9e7223 */ /* 0x000fe2000001009e */
[-C--:B------:R-:W-:Y:S01]  /*9300*/  FFMA.FTZ R61, R42, R53.reuse, -R61 ;  /* 0x000000352a3d7223 */ /* 0x080fe2000001083d */
[----:B------:R-:W-:Y:S01]  /*9310*/  FFMA.FTZ R55, R46, R53, R55 ;  /* 0x000000352e377223 */ /* 0x000fe20000010037 */
[----:B------:R-:W-:Y:S01]  /*9320*/  F2FP.F16.F32.PACK_AB R45, R44, R41 ;  /* 0x000000292c2d723e */ /* 0x000fe200000000ff */
[----:B------:R-:W-:Y:S01]  /*9330*/  IMAD.MOV.U32 R41, RZ, RZ, R43 ;  /* 0x000000ffff297224 */ /* 0x000fe200078e002b */
[----:B------:R-:W-:-:S02]  /*9340*/  F2FP.F16.F32.PACK_AB R47, R68, R63 ;  /* 0x0000003f442f723e */ /* 0x000fc400000000ff */
[----:B------:R-:W-:Y:S02]  /*9350*/  F2FP.F16.F32.PACK_AB R44, R59, R166 ;  /* 0x000000a63b2c723e */ /* 0x000fe400000000ff */
[----:B------:R-:W-:Y:S02]  /*9360*/  F2FP.F16.F32.PACK_AB R42, R61, R54 ;  /* 0x000000363d2a723e */ /* 0x000fe400000000ff */
[----:B------:R-:W-:Y:S02]  /*9370*/  F2FP.F16.F32.PACK_AB R46, R55, R158 ;  /* 0x0000009e372e723e */ /* 0x000fe400000000ff */
[----:B------:R-:W-:-:S07]  /*9380*/  MOV R43, R65 ;  /* 0x00000041002b7202 */ /* 0x000fce0000000f00 */
.L_x_547:
[----:B------:R-:W-:Y:S05]  /*9390*/  BSYNC B2 ;  /* 0x0000000000027941 */ /* 0x000fea0003800000 */
.L_x_546:
[----:B------:R-:W-:Y:S02]  /*93a0*/  ULDC.64 UR4, c[0x0][0x208] ;  /* 0x0000820000047ab9 */ /* 0x000fe40000000a00 */
[----:B--2---:R2:W-:Y:S04]  /*93b0*/  STG.E.128 desc[UR4][R48.64], R40 ;  /* 0x0000002830007986 */ /* 0x0045e8000c101d04 */
[----:B---3--:R2:W-:Y:S02]  /*93c0*/  @!P3 STG.E.128 desc[UR4][R50.64], R44 ;  /* 0x0000002c3200b986 */ /* 0x0085e4000c101d04 */
.L_x_545:
[----:B------:R-:W-:Y:S05]  /*93d0*/  BSYNC B1 ;  /* 0x0000000000017941 */ /* 0x000fea0003800000 */
.L_x_544:
[----:B------:R-:W-:-:S13]  /*93e0*/  ISETP.NE.AND P3, PT, R10, RZ, PT ;  /* 0x000000ff0a00720c */ /* 0x000fda0003f65270 */
[----:B------:R-:W-:Y:S05]  /*93f0*/  @!P3 BRA `(.L_x_504) ;  /* 0x0000000800e8b947 */ /* 0x000fea0003800000 */
[----:B------:R-:W-:Y:S01]  /*9400*/  SEL R146, R120, R146, !P1 ;  /* 0x0000009278927207 */ /* 0x000fe20004800000 */
[----:B------:R-:W-:Y:S01]  /*9410*/  BSSY B1, `(.L_x_548) ;  /* 0x000006e000017945 */ /* 0x000fe20003800000 */
[----:B--2---:R-:W-:Y:S02]  /*9420*/  IADD3 R49, P3, P4, R38, R124, R11 ;  /* 0x0000007c26317210 */ /* 0x004fe40007c7e00b */
[----:B------:R-:W-:Y:S02]  /*9430*/  SHF.R.S32.HI R41, RZ, 0x1f, R146 ;  /* 0x0000001fff297819 */ /* 0x000fe40000011492 */
[----:B------:R-:W-:Y:S02]  /*9440*/  IADD3.X R54, R37, R52, R6, P3, P4 ;  /* 0x0000003425367210 */ /* 0x000fe40001fe8406 */
[----:B------:R-:W-:Y:S02]  /*9450*/  LEA.HI R41, R41, R146, RZ, 0x4 ;  /* 0x0000009229297211 */ /* 0x000fe400078f20ff */
[----:B------:R-:W-:-:S02]  /*9460*/  ISETP.GE.AND P4, PT, R213, R116, PT ;  /* 0x00000074d500720c */ /* 0x000fc40003f86270 */
[----:B------:R-:W-:Y:S02]  /*9470*/  LEA.HI.SX32 R41, R41, R12, 0x1c ;  /* 0x0000000c29297211 */ /* 0x000fe400078fe2ff */
[----:B------:R-:W-:Y:S02]  /*9480*/  LEA R48, P3, R49, R118, 0x1 ;  /* 0x0000007631307211 */ /* 0x000fe400078608ff */
[----:B------:R-:W-:Y:S01]  /*9490*/  SHF.R.S32.HI R40, RZ, 0x1f, R41 ;  /* 0x0000001fff287819 */ /* 0x000fe20000011429 */
[----:B------:R-:W-:Y:S01]  /*94a0*/  IMAD.SHL.U32 R50, R41, 0x8, RZ ;  /* 0x0000000829327824 */ /* 0x000fe200078e00ff */
[----:B------:R-:W-:Y:S02]  /*94b0*/  LEA.HI.X R49, R49, R119, R54, 0x1, P3 ;  /* 0x0000007731317211 */ /* 0x000fe400018f0c36 */
[----:B------:R-:W-:-:S04]  /*94c0*/  LEA.HI R40, R40, R41, RZ, 0x3 ;  /* 0x0000002928287211 */ /* 0x000fc800078f18ff */
[----:B------:R-:W-:Y:S02]  /*94d0*/  SHF.R.S32.HI R41, RZ, 0x3, R40 ;  /* 0x00000003ff297819 */ /* 0x000fe40000011428 */
[----:B------:R-:W-:-:S03]  /*94e0*/  LOP3.LUT R40, R225, 0x38, R50, 0xf8, !PT ;  /* 0x00000038e1287812 */ /* 0x000fc600078ef832 */
[----:B------:R-:W-:Y:S01]  /*94f0*/  IMAD R41, R41, 0x1400, R228 ;  /* 0x0000140029297824 */ /* 0x000fe200078e02e4 */
[----:B------:R-:W-:-:S04]  /*9500*/  LOP3.LUT R40, R40, R227, RZ, 0x3c, !PT ;  /* 0x000000e328287212 */ /* 0x000fc800078e3cff */
[----:B------:R-:W-:Y:S01]  /*9510*/  IADD3 R40, R41, R40, RZ ;  /* 0x0000002829287210 */ /* 0x000fe20007ffe0ff */
[----:B------:R-:W-:-:S04]  /*9520*/  IMAD R41, R17, 0x5000, R133 ;  /* 0x0000500011297824 */ /* 0x000fc800078e0285 */
[----:B------:R-:W-:Y:S02]  /*9530*/  IMAD R43, R17, 0x5000, R40 ;  /* 0x00005000112b7824 */ /* 0x000fe400078e0228 */
[----:B------:R-:W-:-:S03]  /*9540*/  IMAD R41, R41, 0x2, R16 ;  /* 0x0000000229297824 */ /* 0x000fc600078e0210 */
[----:B------:R-:W-:-:S03]  /*9550*/  LEA R44, R43, R16, 0x1 ;  /* 0x000000102b2c7211 */ /* 0x000fc600078e08ff */
[----:B------:R-:W2:Y:S04]  /*9560*/  LDS.128 R40, [R41+0x24400] ;  /* 0x0244000029287984 */ /* 0x000ea80000000c00 */
[----:B------:R-:W3:Y:S01]  /*9570*/  LDS.128 R44, [R44+0x24400] ;  /* 0x024400002c2c7984 */ /* 0x000ee20000000c00 */
[----:B------:R-:W-:Y:S05]  /*9580*/  @P4 BRA `(.L_x_549) ;  /* 0x0000000400584947 */ /* 0x000fea0003800000 */
[----:B------:R-:W-:Y:S01]  /*9590*/  SHF.R.U32.HI R58, RZ, 0x10, R81 ;  /* 0x00000010ff3a7819 */ /* 0x000fe20000011651 */
[----:B---3--:R-:W-:Y:S01]  /*95a0*/  IMAD.MOV.U32 R54, RZ, RZ, R44 ;  /* 0x000000ffff367224 */ /* 0x008fe200078e002c */
[----:B--2---:R-:W-:Y:S01]  /*95b0*/  MOV R44, R42 ;  /* 0x0000002a002c7202 */ /* 0x004fe20000000f00 */
[----:B------:R-:W-:Y:S01]  /*95c0*/  IMAD.MOV.U32 R55, RZ, RZ, R46 ;  /* 0x000000ffff377224 */ /* 0x000fe200078e002e */
[----:B------:R-:W-:Y:S01]  /*95d0*/  SHF.R.U32.HI R56, RZ, 0x10, R73 ;  /* 0x00000010ff387819 */ /* 0x000fe20000011649 */
[--C-:B------:R-:W-:Y:S01]  /*95e0*/  HADD2.F32 R46, -RZ, R45.reuse.H0_H0 ;  /* 0x2000002dff2e7230 */ /* 0x100fe20000004100 */
[--C-:B------:R-:W-:Y:S01]  /*95f0*/  SHF.R.U64 R53, R82, 0x10, R83.reuse ;  /* 0x0000001052357819 */ /* 0x100fe20000001253 */
[----:B------:R-:W-:Y:S01]  /*9600*/  HADD2.F32 R45, -RZ, R45.H1_H1 ;  /* 0x3000002dff2d7230 */ /* 0x000fe20000004100 */
[----:B------:R-:W-:Y:S01]  /*9610*/  SHF.R.U32.HI R82, RZ, 0x10, R83 ;  /* 0x00000010ff527819 */ /* 0x000fe20000011653 */
[--C-:B------:R-:W-:Y:S01]  /*9620*/  HADD2.F32 R42, -RZ, R41.reuse.H0_H0 ;  /* 0x20000029ff2a7230 */ /* 0x100fe20000004100 */
[--C-:B------:R-:W-:Y:S01]  /*9630*/  SHF.R.U64 R51, R74, 0x10, R75.reuse ;  /* 0x000000104a337819 */ /* 0x100fe2000000124b */
[----:B------:R-:W-:Y:S01]  /*9640*/  HADD2.F32 R58, -RZ, R58.H0_H0 ;  /* 0x2000003aff3a7230 */ /* 0x000fe20000004100 */
[----:B------:R-:W-:Y:S01]  /*9650*/  SHF.R.U32.HI R74, RZ, 0x10, R75 ;  /* 0x00000010ff4a7819 */ /* 0x000fe2000001164b */
[----:B------:R-:W-:Y:S01]  /*9660*/  HADD2.F32 R41, -RZ, R41.H1_H1 ;  /* 0x30000029ff297230 */ /* 0x000fe20000004100 */
[----:B------:R-:W-:Y:S01]  /*9670*/  SHF.R.U64 R65, R80, 0x10, R81 ;  /* 0x0000001050417819 */ /* 0x000fe20000001251 */
[----:B------:R-:W-:-:S02]  /*9680*/  HADD2.F32 R59, -RZ, R155.H1_H1 ;  /* 0x3000009bff3b7230 */ /* 0x000fc40000004100 */
[-C--:B------:R-:W-:Y:S01]  /*9690*/  FMUL.FTZ R60, R45, R58.reuse ;  /* 0x0000003a2d3c7220 */ /* 0x080fe20000410000 */
[----:B------:R-:W-:Y:S02]  /*96a0*/  HADD2.F32 R56, -RZ, R56.H0_H0 ;  /* 0x20000038ff387230 */ /* 0x000fe40000004100 */
[C---:B------:R-:W-:Y:S01]  /*96b0*/  FMUL.FTZ R58, R41.reuse, R58 ;  /* 0x0000003a293a7220 */ /* 0x040fe20000410000 */
[----:B------:R-:W-:Y:S02]  /*96c0*/  HADD2.F32 R57, -RZ, R153.H1_H1 ;  /* 0x30000099ff397230 */ /* 0x000fe40000004100 */
[-C--:B------:R-:W-:Y:S01]  /*96d0*/  FMUL.FTZ R61, R46, R59.reuse ;  /* 0x0000003b2e3d7220 */ /* 0x080fe20000410000 */
[C---:B------:R-:W-:Y:S01]  /*96e0*/  FMUL.FTZ R59, R42.reuse, R59 ;  /* 0x0000003b2a3b7220 */ /* 0x040fe20000410000 */
[-C--:B------:R-:W-:Y:S01]  /*96f0*/  FFMA.FTZ R60, R41, R56.reuse, -R60 ;  /* 0x00000038293c7223 */ /* 0x080fe2000001083c */
[----:B------:R-:W-:Y:S01]  /*9700*/  FFMA.FTZ R62, R45, R56, R58 ;  /* 0x000000382d3e7223 */ /* 0x000fe2000001003a */
[----:B------:R-:W-:Y:S01]  /*9710*/  FFMA.FTZ R61, R42, R57, -R61 ;  /* 0x000000392a3d7223 */ /* 0x000fe2000001083d */
[----:B------:R-:W-:-:S02]  /*9720*/  HADD2.F32 R56, -RZ, R154.H1_H1 ;  /* 0x3000009aff387230 */ /* 0x000fc40000004100 */
[----:B------:R-:W-:Y:S01]  /*9730*/  FFMA.FTZ R59, R46, R57, R59 ;  /* 0x000000392e3b7223 */ /* 0x000fe2000001003b */
[----:B------:R-:W-:Y:S01]  /*9740*/  HADD2.F32 R41, -RZ, R43.H0_H0 ;  /* 0x2000002bff297230 */ /* 0x000fe20000004100 */
[----:B------:R-:W-:Y:S01]  /*9750*/  SHF.R.U64 R66, R72, 0x10, R73 ;  /* 0x0000001048427819 */ /* 0x000fe20000001249 */
[--C-:B------:R-:W-:Y:S02]  /*9760*/  HADD2.F32 R42, -RZ, R47.reuse.H0_H0 ;  /* 0x2000002fff2a7230 */ /* 0x100fe40000004100 */
[----:B------:R-:W-:Y:S02]  /*9770*/  HADD2.F32 R45, -RZ, R152.H1_H1 ;  /* 0x30000098ff2d7230 */ /* 0x000fe40000004100 */
[-C--:B------:R-:W-:Y:S01]  /*9780*/  FMUL.FTZ R57, R41, R56.reuse ;  /* 0x0000003829397220 */ /* 0x080fe20000410000 */
[----:B------:R-:W-:Y:S02]  /*9790*/  HADD2.F32 R47, -RZ, R47.H1_H1 ;  /* 0x3000002fff2f7230 */ /* 0x000fe40000004100 */
[----:B------:R-:W-:Y:S01]  /*97a0*/  FMUL.FTZ R64, R42, R56 ;  /* 0x000000382a407220 */ /* 0x000fe20000410000 */
[----:B------:R-:W-:-:S02]  /*97b0*/  HADD2.F32 R58, -RZ, R82.H0_H0 ;  /* 0x20000052ff3a7230 */ /* 0x000fc40000004100 */
[-C--:B------:R-:W-:Y:S01]  /*97c0*/  FFMA.FTZ R57, R42, R45.reuse, R57 ;  /* 0x0000002d2a397223 */ /* 0x080fe20000010039 */
[----:B------:R-:W-:Y:S02]  /*97d0*/  HADD2.F32 R43, -RZ, R43.H1_H1 ;  /* 0x3000002bff2b7230 */ /* 0x000fe40000004100 */
[----:B------:R-:W-:Y:S01]  /*97e0*/  FFMA.FTZ R64, R41, R45, -R64 ;  /* 0x0000002d29407223 */ /* 0x000fe20000010840 */
[----:B------:R-:W-:Y:S02]  /*97f0*/  HADD2.F32 R46, -RZ, R74.H0_H0 ;  /* 0x2000004aff2e7230 */ /* 0x000fe40000004100 */
[-C--:B------:R-:W-:Y:S01]  /*9800*/  FMUL.FTZ R56, R47, R58.reuse ;  /* 0x0000003a2f387220 */ /* 0x080fe20000410000 */
[----:B------:R-:W-:Y:S02]  /*9810*/  HADD2.F32 R155, -RZ, R155.H0_H0 ;  /* 0x2000009bff9b7230 */ /* 0x000fe40000004100 */
[----:B------:R-:W-:Y:S01]  /*9820*/  FMUL.FTZ R58, R43, R58 ;  /* 0x0000003a2b3a7220 */ /* 0x000fe20000410000 */
[----:B------:R-:W-:-:S02]  /*9830*/  HADD2.F32 R42, -RZ, R54.H0_H0 ;  /* 0x20000036ff2a7230 */ /* 0x000fc40000004100 */
[-C--:B------:R-:W-:Y:S01]  /*9840*/  FFMA.FTZ R63, R43, R46.reuse, -R56 ;  /* 0x0000002e2b3f7223 */ /* 0x080fe20000010838 */
[----:B------:R-:W-:Y:S02]  /*9850*/  HADD2.F32 R45, -RZ, R65.H0_H0 ;  /* 0x20000041ff2d7230 */ /* 0x000fe40000004100 */
[----:B------:R-:W-:Y:S01]  /*9860*/  FFMA.FTZ R58, R47, R46, R58 ;  /* 0x0000002e2f3a7223 */ /* 0x000fe2000001003a */
[----:B------:R-:W-:Y:S02]  /*9870*/  HADD2.F32 R54, -RZ, R54.H1_H1 ;  /* 0x30000036ff367230 */ /* 0x000fe40000004100 */
[----:B------:R-:W-:Y:S01]  /*9880*/  FMUL.FTZ R46, R42, R155 ;  /* 0x0000009b2a2e7220 */ /* 0x000fe20000410000 */
[----:B------:R-:W-:Y:S01]  /*9890*/  HADD2.F32 R153, -RZ, R153.H0_H0 ;  /* 0x20000099ff997230 */ /* 0x000fe20000004100 */
[----:B------:R-:W-:Y:S01]  /*98a0*/  F2FP.F16.F32.PACK_AB R63, R63, R64 ;  /* 0x000000403f3f723e */ /* 0x000fe200000000ff */
[--C-:B------:R-:W-:Y:S02]  /*98b0*/  HADD2.F32 R41, -RZ, R40.reuse.H0_H0 ;  /* 0x20000028ff297230 */ /* 0x100fe40000004100 */
[----:B------:R-:W-:Y:S01]  /*98c0*/  FMUL.FTZ R47, R54, R45 ;  /* 0x0000002d362f7220 */ /* 0x000fe20000410000 */
[----:B------:R-:W-:Y:S01]  /*98d0*/  HADD2.F32 R40, -RZ, R40.H1_H1 ;  /* 0x30000028ff287230 */ /* 0x000fe20000004100 */
[----:B------:R-:W-:Y:S01]  /*98e0*/  F2FP.F16.F32.PACK_AB R57, R58, R57 ;  /* 0x000000393a39723e */ /* 0x000fe200000000ff */
[----:B------:R-:W-:-:S02]  /*98f0*/  HADD2.F32 R43, -RZ, R66.H0_H0 ;  /* 0x20000042ff2b7230 */ /* 0x000fc40000004100 */
[C---:B------:R-:W-:Y:S01]  /*9900*/  FMUL.FTZ R155, R41.reuse, R155 ;  /* 0x0000009b299b7220 */ /* 0x040fe20000410000 */
[----:B------:R-:W-:Y:S01]  /*9910*/  FFMA.FTZ R46, R41, R153, -R46 ;  /* 0x00000099292e7223 */ /* 0x000fe2000001082e */
[C---:B------:R-:W-:Y:S01]  /*9920*/  FMUL.FTZ R45, R40.reuse, R45 ;  /* 0x0000002d282d7220 */ /* 0x040fe20000410000 */
[----:B------:R-:W-:Y:S02]  /*9930*/  HADD2.F32 R41, -RZ, R55.H0_H0 ;  /* 0x20000037ff297230 */ /* 0x000fe40000004100 */
[-C--:B------:R-:W-:Y:S01]  /*9940*/  FFMA.FTZ R47, R40, R43.reuse, -R47 ;  /* 0x0000002b282f7223 */ /* 0x080fe2000001082f */
[----:B------:R-:W-:Y:S02]  /*9950*/  HADD2.F32 R154, -RZ, R154.H0_H0 ;  /* 0x2000009aff9a7230 */ /* 0x000fe40000004100 */
[----:B------:R-:W-:Y:S01]  /*9960*/  FFMA.FTZ R54, R54, R43, R45 ;  /* 0x0000002b36367223 */ /* 0x000fe2000001002d */
[----:B------:R-:W-:Y:S02]  /*9970*/  HADD2.F32 R53, -RZ, R53.H0_H0 ;  /* 0x20000035ff357230 */ /* 0x000fe40000004100 */
[----:B------:R-:W-:Y:S01]  /*9980*/  FFMA.FTZ R155, R42, R153, R155 ;  /* 0x000000992a9b7223 */ /* 0x000fe2000001009b */
[----:B------:R-:W-:-:S02]  /*9990*/  HADD2.F32 R40, -RZ, R44.H0_H0 ;  /* 0x2000002cff287230 */ /* 0x000fc40000004100 */
[-C--:B------:R-:W-:Y:S01]  /*99a0*/  FMUL.FTZ R43, R41, R154.reuse ;  /* 0x0000009a292b7220 */ /* 0x080fe20000410000 */
[----:B------:R-:W-:Y:S02]  /*99b0*/  HADD2.F32 R55, -RZ, R55.H1_H1 ;  /* 0x30000037ff377230 */ /* 0x000fe40000004100 */
[----:B------:R-:W-:Y:S02]  /*99c0*/  HADD2.F32 R44, -RZ, R44.H1_H1 ;  /* 0x3000002cff2c7230 */ /* 0x000fe40000004100 */
[----:B------:R-:W-:Y:S01]  /*99d0*/  FMUL.FTZ R154, R40, R154 ;  /* 0x0000009a289a7220 */ /* 0x000fe20000410000 */
[----:B------:R-:W-:Y:S02]  /*99e0*/  HADD2.F32 R152, -RZ, R152.H0_H0 ;  /* 0x20000098ff987230 */ /* 0x000fe40000004100 */
[-C--:B------:R-:W-:Y:S01]  /*99f0*/  FMUL.FTZ R45, R55, R53.reuse ;  /* 0x00000035372d7220 */ /* 0x080fe20000410000 */
[----:B------:R-:W-:Y:S02]  /*9a00*/  HADD2.F32 R51, -RZ, R51.H0_H0 ;  /* 0x20000033ff337230 */ /* 0x000fe40000004100 */
[----:B------:R-:W-:Y:S01]  /*9a10*/  FMUL.FTZ R42, R44, R53 ;  /* 0x000000352c2a7220 */ /* 0x000fe20000410000 */
[----:B------:R-:W-:Y:S01]  /*9a20*/  F2FP.F16.F32.PACK_AB R54, R54, R155 ;  /* 0x0000009b3636723e */ /* 0x000fe200000000ff */
[-C--:B------:R-:W-:Y:S01]  /*9a30*/  FFMA.FTZ R43, R40, R152.reuse, -R43 ;  /* 0x00000098282b7223 */ /* 0x080fe2000001082b */
[----:B------:R-:W-:Y:S01]  /*9a40*/  FFMA.FTZ R154, R41, R152, R154 ;  /* 0x00000098299a7223 */ /* 0x000fe2000001009a */
[-C--:B------:R-:W-:Y:S01]  /*9a50*/  FFMA.FTZ R44, R44, R51.reuse, -R45 ;  /* 0x000000332c2c7223 */ /* 0x080fe2000001082d */
[----:B------:R-:W-:Y:S01]  /*9a60*/  FFMA.FTZ R51, R55, R51, R42 ;  /* 0x0000003337337223 */ /* 0x000fe2000001002a */
[----:B------:R-:W-:-:S02]  /*9a70*/  F2FP.F16.F32.PACK_AB R40, R47, R46 ;  /* 0x0000002e2f28723e */ /* 0x000fc400000000ff */
[----:B------:R-:W-:Y:S02]  /*9a80*/  F2FP.F16.F32.PACK_AB R41, R60, R61 ;  /* 0x0000003d3c29723e */ /* 0x000fe400000000ff */
[----:B------:R-:W-:Y:S01]  /*9a90*/  F2FP.F16.F32.PACK_AB R42, R44, R43 ;  /* 0x0000002b2c2a723e */ /* 0x000fe200000000ff */
[----:B------:R-:W-:Y:S01]  /*9aa0*/  IMAD.MOV.U32 R43, RZ, RZ, R63 ;  /* 0x000000ffff2b7224 */ /* 0x000fe200078e003f */
[----:B------:R-:W-:Y:S02]  /*9ab0*/  F2FP.F16.F32.PACK_AB R45, R62, R59 ;  /* 0x0000003b3e2d723e */ /* 0x000fe400000000ff */
[----:B------:R-:W-:Y:S02]  /*9ac0*/  F2FP.F16.F32.PACK_AB R46, R51, R154 ;  /* 0x0000009a332e723e */ /* 0x000fe400000000ff */
[----:B------:R-:W-:Y:S02]  /*9ad0*/  MOV R44, R54 ;  /* 0x00000036002c7202 */ /* 0x000fe40000000f00 */
[----:B------:R-:W-:-:S07]  /*9ae0*/  MOV R47, R57 ;  /* 0x00000039002f7202 */ /* 0x000fce0000000f00 */
.L_x_549:
[----:B------:R-:W-:Y:S05]  /*9af0*/  BSYNC B1 ;  /* 0x0000000000017941 */ /* 0x000fea0003800000 */
.L_x_548:
[----:B------:R-:W-:Y:S01]  /*9b00*/  ISETP.GE.AND P3, PT, R50, R145, PT ;  /* 0x000000913200720c */ /* 0x000fe20003f66270 */
[----:B------:R-:W-:Y:S02]  /*9b10*/  ULDC.64 UR4, c[0x0][0x208] ;  /* 0x0000820000047ab9 */ /* 0x000fe40000000a00 */
[----:B--2---:R2:W-:Y:S10]  /*9b20*/  STG.E.128 desc[UR4][R48.64], R40 ;  /* 0x0000002830007986 */ /* 0x0045f4000c101d04 */
[----:B------:R-:W-:Y:S05]  /*9b30*/  @P3 BRA `(.L_x_504) ;  /* 0x0000000400183947 */ /* 0x000fea0003800000 */
[--C-:B------:R-:W-:Y:S01]  /*9b40*/  IADD3 R124, P3, P4, R38, R124, R50.reuse ;  /* 0x0000007c267c7210 */ /* 0x100fe20007c7e032 */
[----:B------:R-:W-:Y:S01]  /*9b50*/  ULDC.64 UR4, c[0x0][0x208] ;  /* 0x0000820000047ab9 */ /* 0x000fe20000000a00 */
[----:B------:R-:W-:-:S04]  /*9b60*/  SHF.R.S32.HI R50, RZ, 0x1f, R50 ;  /* 0x0000001fff327819 */ /* 0x000fc80000011432 */
[----:B------:R-:W-:Y:S02]  /*9b70*/  IADD3.X R52, R37, R52, R50, P3, P4 ;  /* 0x0000003425347210 */ /* 0x000fe40001fe8432 */
[----:B------:R-:W-:-:S04]  /*9b80*/  LEA R118, P3, R124, R118, 0x1 ;  /* 0x000000767c767211 */ /* 0x000fc800078608ff */
[----:B------:R-:W-:-:S05]  /*9b90*/  LEA.HI.X R119, R124, R119, R52, 0x1, P3 ;  /* 0x000000777c777211 */ /* 0x000fca00018f0c34 */
[----:B---3--:R3:W-:Y:S01]  /*9ba0*/  STG.E.128 desc[UR4][R118.64], R44 ;  /* 0x0000002c76007986 */ /* 0x0087e2000c101d04 */
[----:B------:R-:W-:Y:S05]  /*9bb0*/  BRA `(.L_x_504) ;  /* 0x0000000000f87947 */ /* 0x000fea0003800000 */
.L_x_461:
[----:B------:R-:W-:-:S04]  /*9bc0*/  ULOP3.LUT UR4, UR60, 0x1, URZ, 0xfc, !UPT ;  /* 0x000000013c047892 */ /* 0x000fc8000f8efc3f */
[----:B------:R-:W-:-:S06]  /*9bd0*/  UISETP.NE.AND UP0, UPT, UR4, 0x3, UPT ;  /* 0x000000030400788c */ /* 0x000fcc000bf05270 */
[----:B------:R-:W-:-:S13]  /*9be0*/  PLOP3.LUT P2, PT, PT, PT, UP0, 0x80, 0x0 ;  /* 0x000000000000781c */ /* 0x000fda0003f4f008 */
[----:B------:R-:W-:Y:S05]  /*9bf0*/  @!P2 BRA `(.L_x_550) ;  /* 0x000000000004a947 */ /* 0x000fea0003800000 */
[----:B------:R-:W-:Y:S01]  /*9c00*/  BPT.TRAP 0x1 ;  /* 0x000000040000795c */ /* 0x000fe20000300000 */
.L_x_550:
[----:B------:R-:W-:Y:S01]  /*9c10*/  IMAD R0, R17, 0x8, R16 ;  /* 0x0000000811007824 */ /* 0x000fe200078e0210 */
[----:B------:R-:W-:Y:S01]  /*9c20*/  SHF.L.U32 R115, R219, 0x1f, RZ ;  /* 0x0000001fdb737819 */ /* 0x000fe200000006ff */
[----:B------:R-:W-:Y:S01]  /*9c30*/  IMAD R3, R24, -0x50, R2 ;  /* 0xffffffb018037824 */ /* 0x000fe200078e0202 */
[----:B------:R-:W-:Y:S02]  /*9c40*/  BSSY B1, `(.L_x_551) ;  /* 0x0000005000017945 */ /* 0x000fe40003800000 */
[----:B------:R-:W0:Y:S02]  /*9c50*/  SYNCS.PHASECHK.TRANS64.TRYWAIT P3, [R0+URZ+0x38890], R115 ;  /* 0x03889073000075a7 */ /* 0x000e24000806017f */
[----:B------:R-:W-:-:S04]  /*9c60*/  VIMNMX R3, R3, 0x50, PT ;  /* 0x0000005003037848 */ /* 0x000fc80003fe0100 */
[----:B------:R-:W-:Y:S01]  /*9c70*/  ISETP.GE.AND P4, PT, R18, R3, PT ;  /* 0x000000031200720c */ /* 0x000fe20003f86270 */
[----:B0-----:R-:W-:-:S12]  /*9c80*/  @!P3 BRA `(.L_x_552) ;  /* 0x000001c000ccb947 */ /* 0x001fd80003800000 */
.L_x_792:
[----:B------:R-:W-:Y:S05]  /*9c90*/  BSYNC B1 ;  /* 0x0000000000017941 */ /* 0x000fea0003800000 */
.L_x_551:
[----:B------:R-:W-:Y:S04]  /*9ca0*/  BSSY B1, `(.L_x_553) ;  /* 0x000000f000017945 */ /* 0x000fe80003800000 */
[----:B------:R-:W-:Y:S05]  /*9cb0*/  @P4 BRA `(.L_x_554) ;  /* 0x0000000000344947 */ /* 0x000fea0003800000 */
[----:B------:R-:W-:Y:S01]  /*9cc0*/  ISETP.NE.AND P5, PT, R26, RZ, PT ;  /* 0x000000ff1a00720c */ /* 0x000fe20003fa5270 */
[----:B------:R-:W-:Y:S01]  /*9cd0*/  ULDC.64 UR4, c[0x0][0x208] ;  /* 0x0000820000047ab9 */ /* 0x000fe20000000a00 */
[----:B------:R-:W-:Y:S02]  /*9ce0*/  ISETP.NE.AND P4, PT, R10, RZ, PT ;  /* 0x000000ff0a00720c */ /* 0x000fe40003f85270 */
[----:B------:R-:W-:-:S09]  /*9cf0*/  ISETP.NE.AND P3, PT, R9, RZ, PT ;  /* 0x000000ff0900720c */ /* 0x000fd20003f65270 */
[----:B------:R-:W1:Y:S04]  /*9d00*/  @P5 LDS.128 R40, [R4+0x24400] ;  /* 0x0244000004285984 */ /* 0x000e680000000c00 */
[----:B------:R-:W2:Y:S04]  /*9d10*/  @P3 LDS.128 R44, [R4+0x29400] ;  /* 0x02940000042c3984 */ /* 0x000ea80000000c00 */
[----:B-1----:R-:W-:Y:S01]  /*9d20*/  @P5 STG.E.128 desc[UR4][R60.64], R40 ;  /* 0x000000283c005986 */ /* 0x002fe2000c101d04 */
[----:B------:R-:W-:-:S03]  /*9d30*/  ISETP.NE.AND P5, PT, R8, RZ, PT ;  /* 0x000000ff0800720c */ /* 0x000fc60003fa5270 */
[----:B------:R-:W1:Y:S04]  /*9d40*/  @P4 LDS.128 R40, [R4+0x26c00] ;  /* 0x026c000004284984 */ /* 0x000e680000000c00 */
[----:B--2---:R-:W-:Y:S06]  /*9d50*/  @P3 STG.E.128 desc[UR4][R60.64+0x100], R44 ;  /* 0x0001002c3c003986 */ /* 0x004fec000c101d04 */
[----:B------:R-:W2:Y:S04]  /*9d60*/  @P5 LDS.128 R48, [R4+0x2bc00] ;  /* 0x02bc000004305984 */ /* 0x000ea80000000c00 */
[----:B-1----:R1:W-:Y:S04]  /*9d70*/  @P4 STG.E.128 desc[UR4][R60.64+0x80], R40 ;  /* 0x000080283c004986 */ /* 0x0023e8000c101d04 */
[----:B--2---:R1:W-:Y:S02]  /*9d80*/  @P5 STG.E.128 desc[UR4][R60.64+0x180], R48 ;  /* 0x000180303c005986 */ /* 0x0043e4000c101d04 */
.L_x_554:
[----:B------:R-:W-:Y:S05]  /*9d90*/  BSYNC B1 ;  /* 0x0000000000017941 */ /* 0x000fea0003800000 */
.L_x_553:
[----:B------:R-:W-:Y:S01]  /*9da0*/  ISETP.GE.AND P3, PT, R217, R3, PT ;  /* 0x00000003d900720c */ /* 0x000fe20003f66270 */
[----:B------:R-:W-:-:S12]  /*9db0*/  BSSY B1, `(.L_x_555) ;  /* 0x000000f000017945 */ /* 0x000fd80003800000 */
[----:B------:R-:W-:Y:S05]  /*9dc0*/  @P3 BRA `(.L_x_556) ;  /* 0x0000000000343947 */ /* 0x000fea0003800000 */
[----:B------:R-:W-:Y:S01]  /*9dd0*/  ISETP.NE.AND P5, PT, R26, RZ, PT ;  /* 0x000000ff1a00720c */ /* 0x000fe20003fa5270 */
[----:B------:R-:W-:Y:S01]  /*9de0*/  ULDC.64 UR4, c[0x0][0x208] ;  /* 0x0000820000047ab9 */ /* 0x000fe20000000a00 */
[----:B------:R-:W-:Y:S02]  /*9df0*/  ISETP.NE.AND P4, PT, R10, RZ, PT ;  /* 0x000000ff0a00720c */ /* 0x000fe40003f85270 */
[----:B------:R-:W-:-:S09]  /*9e00*/  ISETP.NE.AND P3, PT, R9, RZ, PT ;  /* 0x000000ff0900720c */ /* 0x000fd20003f65270 */
[----:B-1----:R-:W1:Y:S04]  /*9e10*/  @P5 LDS.128 R40, [R4+0x25400] ;  /* 0x0254000004285984 */ /* 0x002e680000000c00 */
        /* <DEDUP_REMOVED lines=8> */
.L_x_556:
[----:B------:R-:W-:Y:S05]  /*9ea0*/  BSYNC B1 ;  /* 0x0000000000017941 */ /* 0x000fea0003800000 */
.L_x_555:
[----:B------:R-:W-:-:S13]  /*9eb0*/  ISETP.GE.AND P3, PT, R218, R3, PT ;  /* 0x00000003da00720c */ /* 0x000fda0003f66270 */
[----:B------:R-:W-:Y:S05]  /*9ec0*/  @P3 BRA `(.L_x_504) ;  /* 0x0000000000343947 */ /* 0x000fea0003800000 */
[----:B------:R-:W-:Y:S01]  /*9ed0*/  ISETP.NE.AND P5, PT, R26, RZ, PT ;  /* 0x000000ff1a00720c */ /* 0x000fe20003fa5270 */
[----:B------:R-:W-:Y:S01]  /*9ee0*/  ULDC.64 UR4, c[0x0][0x208] ;  /* 0x0000820000047ab9 */ /* 0x000fe20000000a00 */
[----:B------:R-:W-:Y:S02]  /*9ef0*/  ISETP.NE.AND P4, PT, R10, RZ, PT ;  /* 0x000000ff0a00720c */ /* 0x000fe40003f85270 */
[----:B------:R-:W-:-:S09]  /*9f00*/  ISETP.NE.AND P3, PT, R9, RZ, PT ;  /* 0x000000ff0900720c */ /* 0x000fd20003f65270 */
[----:B-1-3--:R-:W1:Y:S04]  /*9f10*/  @P5 LDS.128 R40, [R4+0x26400] ;  /* 0x0264000004285984 */ /* 0x00ae680000000c00 */
        /* <DEDUP_REMOVED lines=8> */
.L_x_504:
[----:B------:R-:W-:Y:S05]  /*9fa0*/  BSYNC B0 ;  /* 0x0000000000007941 */ /* 0x000fea0003800000 */
.L_x_460:
[----:B-1234-:R-:W1:Y:S01]  /*9fb0*/  S2R R40, SR_TID.X ;  /* 0x0000000000287919 */ /* 0x01ee620000002100 */
[----:B------:R-:W-:Y:S01]  /*9fc0*/  @!PT LDS RZ, [RZ] ;  /* 0x00000000fffff984 */ /* 0x000fe20000000800 */
[----:B------:R-:W-:Y:S01]  /*9fd0*/  @!PT LDS RZ, [RZ] ;  /* 0x00000000fffff984 */ /* 0x000fe20000000800 */
[----:B------:R-:W-:Y:S01]  /*9fe0*/  @!PT LDS RZ, [RZ] ;  /* 0x00000000fffff984 */ /* 0x000fe20000000800 */
[----:B------:R-:W-:Y:S01]  /*9ff0*/  @!PT LDS RZ, [RZ] ;  /* 0x00000000fffff984 */ /* 0x000fe20000000800 */
[----:B------:R2:W-:Y:S06]  /*a000*/  MEMBAR.ALL.CTA ;  /* 0x0000000000007992 */ /* 0x0005ec0000008000 */
[----:B--2---:R-:W2:Y:S01]  /*a010*/  FENCE.VIEW.ASYNC.S ;  /* 0x00000000000073c6 */ /* 0x004ea20000000000 */
[----:B------:R-:W-:Y:S05]  /*a020*/  WARPSYNC.ALL ;  /* 0x0000000000007948 */ /* 0x000fea0003800000 */
[----:B------:R-:W-:Y:S01]  /*a030*/  BSSY B0, `(.L_x_557) ;  /* 0x0000009000007945 */ /* 0x000fe20003800000 */
[----:B-1----:R-:W-:Y:S01]  /*a040*/  LOP3.LUT R40, R40, 0x7f, RZ, 0xc0, !PT ;  /* 0x0000007f28287812 */ /* 0x002fe200078ec0ff */
[----:B--2---:R1:W-:Y:S03]  /*a050*/  BAR.SYNC.DEFER_BLOCKING R150, 0x80 ;  /* 0x000200960000751d */ /* 0x0043e60000010000 */
[----:B------:R-:W-:-:S13]  /*a060*/  ISETP.NE.AND P3, PT, R40, RZ, PT ;  /* 0x000000ff2800720c */ /* 0x000fda0003f65270 */
[----:B------:R-:W-:-:S04]  /*a070*/  @!P3 IADD3 R40, R0, 0x388a0, RZ ;  /* 0x000388a00028b810 */ /* 0x000fc80007ffe0ff */
[----:B------:R-:W-:-:S04]  /*a080*/  @!P3 PRMT R40, RZ, 0x654, R40 ;  /* 0x00000654ff28b816 */ /* 0x000fc80000000028 */
[----:B------:R1:W-:Y:S01]  /*a090*/  @!P3 SYNCS.ARRIVE.TRANS64.RED.A1T0 RZ, [R40+URZ], RZ ;  /* 0x000000ff28ffb9a7 */ /* 0x0003e2000810043f */
[----:B------:R-:W-:Y:S05]  /*a0a0*/  @!P2 BRA `(.L_x_558) ;  /* 0x000000000004a947 */ /* 0x000fea0003800000 */
[----:B------:R-:W-:Y:S01]  /*a0b0*/  BPT.TRAP 0x1 ;  /* 0x000000040000795c */ /* 0x000fe20000300000 */
.L_x_558:
[----:B------:R-:W-:Y:S05]  /*a0c0*/  BSYNC B0 ;  /* 0x0000000000007941 */ /* 0x000fea0003800000 */
.L_x_557:
[----:B------:R-:W2:Y:S01]  /*a0d0*/  SYNCS.PHASECHK.TRANS64.TRYWAIT P2, [R0+URZ+0x388b0], R115 ;  /* 0x0388b073000075a7 */ /* 0x000ea2000804017f */
[----:B------:R-:W-:Y:S01]  /*a0e0*/  ULDC UR61, c[0x0][0x2e4] ;  /* 0x0000b900003d7ab9 */ /* 0x000fe20000000800 */
[----:B------:R-:W-:Y:S01]  /*a0f0*/  ULDC.64 UR56, c[0x0][0x318] ;  /* 0x0000c60000387ab9 */ /* 0x000fe20000000a00 */
[----:B------:R-:W-:Y:S01]  /*a100*/  ULDC.64 UR58, c[0x0][0x308] ;  /* 0x0000c200003a7ab9 */ /* 0x000fe20000000a00 */
[----:B------:R-:W-:Y:S01]  /*a110*/  BSSY B0, `(.L_x_559) ;  /* 0x0000004000007945 */ /* 0x000fe20003800000 */
[----:B------:R-:W-:Y:S01]  /*a120*/  ISETP.GE.AND P4, PT, R18, R3, PT ;  /* 0x000000031200720c */ /* 0x000fe20003f86270 */
[----:B------:R-:W-:Y:S02]  /*a130*/  IMAD.WIDE R52, R24, 0x50, R112 ;  /* 0x0000005018347825 */ /* 0x000fe400078e0270 */
[----:B--2---:R-:W-:Y:S10]  /*a140*/  @!P2 BRA `(.L_x_560) ;  /* 0x000001bc00b0a947 */ /* 0x004ff40003800000 */
.L_x_793:
[----:B------:R-:W-:Y:S05]  /*a150*/  BSYNC B0 ;  /* 0x0000000000007941 */ /* 0x000fea0003800000 */
.L_x_559:
[----:B------:R-:W-:Y:S04]  /*a160*/  BSSY B0, `(.L_x_561) ;  /* 0x0000017000007945 */ /* 0x000fe80003800000 */
[----:B------:R-:W-:Y:S05]  /*a170*/  @P4 BRA `(.L_x_562) ;  /* 0x0000000000544947 */ /* 0x000fea0003800000 */
[----:B------:R-:W-:Y:S01]  /*a180*/  ISETP.GE.AND P5, PT, R212, UR61, PT ;  /* 0x0000003dd4007c0c */ /* 0x000fe2000bfa6270 */
[----:B------:R-:W-:Y:S01]  /*a190*/  IMAD R47, R53, UR56, RZ ;  /* 0x00000038352f7c24 */ /* 0x000fe2000f8e02ff */
[----:B------:R-:W-:Y:S01]  /*a1a0*/  MOV R45, R5 ;  /* 0x00000005002d7202 */ /* 0x000fe20000000f00 */
[----:B------:R-:W-:Y:S01]  /*a1b0*/  IMAD.MOV.U32 R44, RZ, RZ, R96 ;  /* 0x000000ffff2c7224 */ /* 0x000fe200078e0060 */
[----:B------:R-:W-:Y:S01]  /*a1c0*/  ULDC.64 UR4, c[0x0][0x208] ;  /* 0x0000820000047ab9 */ /* 0x000fe20000000a00 */
[C---:B------:R-:W-:Y:S01]  /*a1d0*/  IMAD R47, R52.reuse, UR57, R47 ;  /* 0x00000039342f7c24 */ /* 0x040fe2000f8e022f */
[----:B------:R-:W-:Y:S01]  /*a1e0*/  ISETP.GE.AND P4, PT, R213, UR61, PT ;  /* 0x0000003dd5007c0c */ /* 0x000fe2000bf86270 */
[----:B------:R-:W-:-:S04]  /*a1f0*/  IMAD.WIDE.U32 R44, R52, UR56, R44 ;  /* 0x00000038342c7c25 */ /* 0x000fc8000f8e002c */
[----:B------:R-:W-:Y:S01]  /*a200*/  IMAD.IADD R45, R45, 0x1, R47 ;  /* 0x000000012d2d7824 */ /* 0x000fe200078e022f */
[C---:B------:R-:W-:Y:S01]  /*a210*/  LEA R54, P2, R44.reuse, UR58, 0x1 ;  /* 0x0000003a2c367c11 */ /* 0x040fe2000f8408ff */
[----:B-1----:R-:W1:Y:S03]  /*a220*/  @!P5 LDS.128 R40, [R4+0x400] ;  /* 0x000400000428d984 */ /* 0x002e660000000c00 */
[----:B------:R-:W-:Y:S02]  /*a230*/  LEA.HI.X R55, R44, UR59, R45, 0x1, P2 ;  /* 0x0000003b2c377c11 */ /* 0x000fe400090f0c2d */
[----:B------:R-:W-:-:S13]  /*a240*/  ISETP.GE.AND P2, PT, R224, UR61, PT ;  /* 0x0000003de0007c0c */ /* 0x000fda000bf46270 */
[----:B------:R-:W3:Y:S04]  /*a250*/  @!P2 LDS.128 R44, [R4+0x5400] ;  /* 0x00540000042ca984 */ /* 0x000ee80000000c00 */
[----:B-1----:R-:W-:Y:S01]  /*a260*/  @!P5 STG.E.128 desc[UR4][R54.64], R40 ;  /* 0x000000283600d986 */ /* 0x002fe2000c101d04 */
[----:B------:R-:W-:-:S03]  /*a270*/  ISETP.GE.AND P5, PT, R223, UR61, PT ;  /* 0x0000003ddf007c0c */ /* 0x000fc6000bfa6270 */
[----:B------:R-:W1:Y:S10]  /*a280*/  @!P4 LDS.128 R40, [R4+0x2c00] ;  /* 0x002c00000428c984 */ /* 0x000e740000000c00 */
[----:B------:R-:W4:Y:S04]  /*a290*/  @!P5 LDS.128 R48, [R4+0x7c00] ;  /* 0x007c00000430d984 */ /* 0x000f280000000c00 */
[----:B---3--:R3:W-:Y:S04]  /*a2a0*/  @!P2 STG.E.128 desc[UR4][R54.64+0x100], R44 ;  /* 0x0001002c3600a986 */ /* 0x0087e8000c101d04 */
[----:B-1----:R3:W-:Y:S04]  /*a2b0*/  @!P4 STG.E.128 desc[UR4][R54.64+0x80], R40 ;  /* 0x000080283600c986 */ /* 0x0027e8000c101d04 */
[----:B----4-:R3:W-:Y:S02]  /*a2c0*/  @!P5 STG.E.128 desc[UR4][R54.64+0x180], R48 ;  /* 0x000180303600d986 */ /* 0x0107e4000c101d04 */
.L_x_562:
[----:B------:R-:W-:Y:S05]  /*a2d0*/  BSYNC B0 ;  /* 0x0000000000007941 */ /* 0x000fea0003800000 */
.L_x_561:
[----:B------:R-:W-:Y:S01]  /*a2e0*/  ISETP.GE.AND P2, PT, R217, R3, PT ;  /* 0x00000003d900720c */ /* 0x000fe20003f46270 */
[----:B------:R-:W-:-:S12]  /*a2f0*/  BSSY B0, `(.L_x_563) ;  /* 0x0000019000007945 */ /* 0x000fd80003800000 */
[----:B------:R-:W-:Y:S05]  /*a300*/  @P2 BRA `(.L_x_564) ;  /* 0x00000000005c2947 */ /* 0x000fea0003800000 */
[----:B------:R-:W-:Y:S01]  /*a310*/  ISETP.GE.AND P2, PT, R212, UR61, PT ;  /* 0x0000003dd4007c0c */ /* 0x000fe2000bf46270 */
[----:B------:R-:W-:Y:S01]  /*a320*/  ULDC.64 UR4, c[0x0][0x208] ;  /* 0x0000820000047ab9 */ /* 0x000fe20000000a00 */
[----:B---3--:R-:W-:Y:S02]  /*a330*/  IADD3 R47, P4, R52, 0x20, RZ ;  /* 0x00000020342f7810 */ /* 0x008fe40007f9e0ff */
[----:B------:R-:W-:Y:S02]  /*a340*/  MOV R45, R5 ;  /* 0x00000005002d7202 */ /* 0x000fe40000000f00 */
[----:B------:R-:W-:Y:S02]  /*a350*/  IADD3.X R44, RZ, R53, RZ, P4, !PT ;  /* 0x00000035ff2c7210 */ /* 0x000fe400027fe4ff */
[----:B------:R-:W-:-:S03]  /*a360*/  ISETP.GE.AND P5, PT, R213, UR61, PT ;  /* 0x0000003dd5007c0c */ /* 0x000fc6000bfa6270 */
[----:B------:R-:W-:Y:S02]  /*a370*/  IMAD R46, R44, UR56, RZ ;  /* 0x000000382c2e7c24 */ /* 0x000fe4000f8e02ff */
[----:B-1----:R-:W1:Y:S01]  /*a380*/  @!P2 LDS.128 R40, [R4+0x1400] ;  /* 0x001400000428a984 */ /* 0x002e620000000c00 */
[----:B------:R-:W-:-:S04]  /*a390*/  IMAD.MOV.U32 R44, RZ, RZ, R96 ;  /* 0x000000ffff2c7224 */ /* 0x000fc800078e0060 */
[----:B------:R-:W-:-:S04]  /*a3a0*/  IMAD.WIDE.U32 R44, R47, UR56, R44 ;  /* 0x000000382f2c7c25 */ /* 0x000fc8000f8e002c */
[----:B------:R-:W-:Y:S01]  /*a3b0*/  IMAD R47, R47, UR57, R46 ;  /* 0x000000392f2f7c24 */ /* 0x000fe2000f8e022e */
[----:B------:R-:W-:-:S03]  /*a3c0*/  LEA R54, P4, R44, UR58, 0x1 ;  /* 0x0000003a2c367c11 */ /* 0x000fc6000f8808ff */
[----:B------:R-:W-:-:S05]  /*a3d0*/  IMAD.IADD R45, R45, 0x1, R47 ;  /* 0x000000012d2d7824 */ /* 0x000fca00078e022f */
        /* <DEDUP_REMOVED lines=10> */
.L_x_564:
[----:B------:R-:W-:Y:S05]  /*a480*/  BSYNC B0 ;  /* 0x0000000000007941 */ /* 0x000fea0003800000 */
.L_x_563:
[----:B------:R-:W-:Y:S01]  /*a490*/  ISETP.GE.AND P2, PT, R218, R3, PT ;  /* 0x00000003da00720c */ /* 0x000fe20003f46270 */
[----:B------:R-:W-:-:S12]  /*a4a0*/  BSSY B0, `(.L_x_565) ;  /* 0x0000019000007945 */ /* 0x000fd80003800000 */
[----:B------:R-:W-:Y:S05]  /*a4b0*/  @P2 BRA `(.L_x_566) ;  /* 0x00000000005c2947 */ /* 0x000fea0003800000 */
[----:B------:R-:W-:Y:S01]  /*a4c0*/  ISETP.GE.AND P2, PT, R212, UR61, PT ;  /* 0x0000003dd4007c0c */ /* 0x000fe2000bf46270 */
[----:B---3--:R-:W-:Y:S01]  /*a4d0*/  IMAD.MOV.U32 R44, RZ, RZ, R96 ;  /* 0x000000ffff2c7224 */ /* 0x008fe200078e0060 */
[----:B------:R-:W-:Y:S01]  /*a4e0*/  IADD3 R3, P4, R52, 0x40, RZ ;  /* 0x0000004034037810 */ /* 0x000fe20007f9e0ff */
[----:B------:R-:W-:Y:S01]  /*a4f0*/  ULDC.64 UR4, c[0x0][0x208] ;  /* 0x0000820000047ab9 */ /* 0x000fe20000000a00 */
[----:B------:R-:W-:Y:S02]  /*a500*/  MOV R45, R5 ;  /* 0x00000005002d7202 */ /* 0x000fe40000000f00 */
[----:B------:R-:W-:Y:S02]  /*a510*/  IADD3.X R52, RZ, R53, RZ, P4, !PT ;  /* 0x00000035ff347210 */ /* 0x000fe400027fe4ff */
[----:B------:R-:W-:Y:S01]  /*a520*/  ISETP.GE.AND P5, PT, R213, UR61, PT ;  /* 0x0000003dd5007c0c */ /* 0x000fe2000bfa6270 */
[----:B------:R-:W-:-:S04]  /*a530*/  IMAD.WIDE.U32 R44, R3, UR56, R44 ;  /* 0x00000038032c7c25 */ /* 0x000fc8000f8e002c */
[----:B-1----:R-:W1:Y:S01]  /*a540*/  @!P2 LDS.128 R40, [R4+0x2400] ;  /* 0x002400000428a984 */ /* 0x002e620000000c00 */
[----:B------:R-:W-:-:S04]  /*a550*/  IMAD R52, R52, UR56, RZ ;  /* 0x0000003834347c24 */ /* 0x000fc8000f8e02ff */
[----:B------:R-:W-:Y:S01]  /*a560*/  IMAD R3, R3, UR57, R52 ;  /* 0x0000003903037c24 */ /* 0x000fe2000f8e0234 */
[----:B------:R-:W-:-:S03]  /*a570*/  LEA R52, P4, R44, UR58, 0x1 ;  /* 0x0000003a2c347c11 */ /* 0x000fc6000f8808ff */
[----:B------:R-:W-:-:S05]  /*a580*/  IMAD.IADD R3, R45, 0x1, R3 ;  /* 0x000000012d037824 */ /* 0x000fca00078e0203 */
[----:B------:R-:W-:Y:S02]  /*a590*/  LEA.HI.X R53, R44, UR59, R3, 0x1, P4 ;  /* 0x0000003b2c357c11 */ /* 0x000fe4000a0f0c03 */
[----:B------:R-:W-:Y:S01]  /*a5a0*/  ISETP.GE.AND P4, PT, R224, UR61, PT ;  /* 0x0000003de0007c0c */ /* 0x000fe2000bf86270 */
[----:B------:R-:W3:Y:S04]  /*a5b0*/  @!P5 LDS.128 R44, [R4+0x4c00] ;  /* 0x004c0000042cd984 */ /* 0x000ee80000000c00 */
[----:B-1----:R-:W-:Y:S01]  /*a5c0*/  @!P2 STG.E.128 desc[UR4][R52.64], R40 ;  /* 0x000000283400a986 */ /* 0x002fe2000c101d04 */
[----:B------:R-:W-:-:S07]  /*a5d0*/  ISETP.GE.AND P2, PT, R223, UR61, PT ;  /* 0x0000003ddf007c0c */ /* 0x000fce000bf46270 */
[----:B------:R-:W1:Y:S06]  /*a5e0*/  @!P4 LDS.128 R40, [R4+0x7400] ;  /* 0x007400000428c984 */ /* 0x000e6c0000000c00 */
[----:B------:R-:W4:Y:S04]  /*a5f0*/  @!P2 LDS.128 R48, [R4+0x9c00] ;  /* 0x009c00000430a984 */ /* 0x000f280000000c00 */
[----:B---3--:R3:W-:Y:S04]  /*a600*/  @!P5 STG.E.128 desc[UR4][R52.64+0x80], R44 ;  /* 0x0000802c3400d986 */ /* 0x0087e8000c101d04 */
[----:B-1----:R3:W-:Y:S04]  /*a610*/  @!P4 STG.E.128 desc[UR4][R52.64+0x100], R40 ;  /* 0x000100283400c986 */ /* 0x0027e8000c101d04 */
[----:B----4-:R3:W-:Y:S02]  /*a620*/  @!P2 STG.E.128 desc[UR4][R52.64+0x180], R48 ;  /* 0x000180303400a986 */ /* 0x0107e4000c101d04 */
.L_x_566:
[----:B------:R-:W-:Y:S05]  /*a630*/  BSYNC B0 ;  /* 0x0000000000007941 */ /* 0x000fea0003800000 */
.L_x_565:
[----:B------:R-:W-:Y:S01]  /*a640*/  @!PT LDS RZ, [RZ] ;  /* 0x00000000fffff984 */ /* 0x000fe20000000800 */
[----:B------:R-:W-:Y:S01]  /*a650*/  @!PT LDS RZ, [RZ] ;  /* 0x00000000fffff984 */ /* 0x000fe20000000800 */
[----:B------:R-:W-:Y:S01]  /*a660*/  @!PT LDS RZ, [RZ] ;  /* 0x00000000fffff984 */ /* 0x000fe20000000800 */
[----:B------:R-:W-:Y:S01]  /*a670*/  @!PT LDS RZ, [RZ] ;  /* 0x00000000fffff984 */ /* 0x000fe20000000800 */
[----:B------:R4:W-:Y:S06]  /*a680*/  MEMBAR.ALL.CTA ;  /* 0x0000000000007992 */ /* 0x0009ec0000008000 */
[----:B----4-:R-:W4:Y:S01]  /*a690*/  FENCE.VIEW.ASYNC.S ;  /* 0x00000000000073c6 */ /* 0x010f220000000000 */
[----:B0-2---:R-:W-:Y:S01]  /*a6a0*/  @!P3 IADD3 R0, R0, 0x388c0, RZ ;  /* 0x000388c00000b810 */ /* 0x005fe20007ffe0ff */
[----:B------:R-:W-:Y:S01]  /*a6b0*/  VIADD R17, R17, 0x1 ;  /* 0x0000000111117836 */ /* 0x000fe20000000000 */
[----:B----4-:R0:W-:Y:S01]  /*a6c0*/  BAR.SYNC.DEFER_BLOCKING R150, 0x80 ;  /* 0x000200960000751d */ /* 0x0101e20000010000 */
[----:B------:R-:W-:-:S02]  /*a6d0*/  ISETP.NE.AND P4, PT, R114, RZ, PT ;  /* 0x000000ff7200720c */ /* 0x000fc40003f85270 */
[----:B------:R-:W-:Y:S02]  /*a6e0*/  @!P3 PRMT R0, RZ, 0x654, R0 ;  /* 0x00000654ff00b816 */ /* 0x000fe40000000000 */
[----:B------:R-:W-:Y:S02]  /*a6f0*/  PLOP3.LUT P2, PT, PT, PT, PT, 0x8, 0x0 ;  /* 0x000000000000781c */ /* 0x000fe40003f4e170 */
[----:B------:R2:W-:Y:S01]  /*a700*/  @!P3 SYNCS.ARRIVE.TRANS64.RED.A1T0 RZ, [R0+URZ], RZ ;  /* 0x000000ff00ffb9a7 */ /* 0x0005e2000810043f */
[----:B------:R-:W-:-:S04]  /*a710*/  ISETP.NE.AND P3, PT, R17, 0x2, PT ;  /* 0x000000021100780c */ /* 0x000fc80003f65270 */
[----:B------:R-:W-:Y:S02]  /*a720*/  SEL R17, R17, RZ, P3 ;  /* 0x000000ff11117207 */ /* 0x000fe40001800000 */
[----:B--2---:R-:W-:-:S04]  /*a730*/  SEL R0, RZ, 0x1, P3 ;  /* 0x00000001ff007807 */ /* 0x004fc80001800000 */
[----:B------:R-:W-:Y:S01]  /*a740*/  LOP3.LUT R219, R219, R0, RZ, 0x3c, !PT ;  /* 0x00000000dbdb7212 */ /* 0x000fe200078e3cff */
[----:B0-----:R-:W-:Y:S06]  /*a750*/  @P4 BRA `(.L_x_567) ;  /* 0xffffff7c00c84947 */ /* 0x001fec000383ffff */
.L_x_455:
[----:B------:R-:W-:Y:S01]  /*a760*/  BSSY B0, `(.L_x_568) ;  /* 0x000004a000007945 */ /* 0x000fe20003800000 */
[----:B------:R-:W-:Y:S02]  /*a770*/  ISETP.GE.AND P1, PT, R148, 0x1, PT ;  /* 0x000000019400780c */ /* 0x000fe40003f26270 */
[----:B------:R-:W-:Y:S02]  /*a780*/  CS2R R2, SRZ ;  /* 0x0000000000027805 */ /* 0x000fe4000001ff00 */
[----:B------:R-:W-:Y:S02]  /*a790*/  PLOP3.LUT P0, PT, PT, PT, PT, 0x80, 0x0 ;  /* 0x000000000000781c */ /* 0x000fe40003f0f070 */
[----:B------:R-:W-:Y:S02]  /*a7a0*/  CS2R R76, SRZ ;  /* 0x00000000004c7805 */ /* 0x000fe4000001ff00 */
[----:B------:R-:W-:Y:S02]  /*a7b0*/  MOV R0, RZ ;  /* 0x000000ff00007202 */ /* 0x000fe40000000f00 */
[----:B------:R-:W-:-:S02]  /*a7c0*/  CS2R R72, SRZ ;  /* 0x0000000000487805 */ /* 0x000fc4000001ff00 */
[----:B------:R-:W-:Y:S02]  /*a7d0*/  CS2R R12, SRZ ;  /* 0x00000000000c7805 */ /* 0x000fe4000001ff00 */
[----:B------:R-:W-:Y:S01]  /*a7e0*/  CS2R R68, SRZ ;  /* 0x0000000000447805 */ /* 0x000fe2000001ff00 */
[----:B------:R-:W-:Y:S01]  /*a7f0*/  IMAD.MOV.U32 R146, RZ, RZ, RZ ;  /* 0x000000ffff927224 */ /* 0x000fe200078e00ff */
        /* <DEDUP_REMOVED lines=18> */
[----:B---3--:R-:W-:Y:S02]  /*a920*/  CS2R R54, SRZ ;  /* 0x0000000000367805 */ /* 0x008fe4000001ff00 */
[----:B------:R-:W-:Y:S02]  /*a930*/  CS2R R176, SRZ ;  /* 0x0000000000b07805 */ /* 0x000fe4000001ff00 */
[----:B------:R-:W-:Y:S02]  /*a940*/  CS2R R52, SRZ ;  /* 0x0000000000347805 */ /* 0x000fe4000001ff00 */
[----:B------:R-:W-:-:S02]  /*a950*/  CS2R R48, SRZ ;  /* 0x0000000000307805 */ /* 0x000fc4000001ff00 */
[----:B------:R-:W-:Y:S02]  /*a960*/  CS2R R154, SRZ ;  /* 0x00000000009a7805 */ /* 0x000fe4000001ff00 */
[----:B------:R-:W-:Y:S02]  /*a970*/  CS2R R42, SRZ ;  /* 0x00000000002a7805 */ /* 0x000fe4000001ff00 */
[----:B-1----:R-:W-:Y:S02]  /*a980*/  CS2R R40, SRZ ;  /* 0x0000000000287805 */ /* 0x002fe4000001ff00 */
        /* <DEDUP_REMOVED lines=20> */
[----:B------:R-:W-:-:S02]  /*aad0*/  MOV R31, RZ ;  /* 0x000000ff001f7202 */ /* 0x000fc40000000f00 */
[----:B------:R-:W-:Y:S02]  /*aae0*/  CS2R R58, SRZ ;  /* 0x00000000003a7805 */ /* 0x000fe4000001ff00 */
[----:B------:R-:W-:Y:S01]  /*aaf0*/  CS2R R162, SRZ ;  /* 0x0000000000a27805 */ /* 0x000fe2000001ff00 */
[----:B------:R-:W-:Y:S01]  /*ab00*/  IMAD.MOV.U32 R27, RZ, RZ, RZ ;  /* 0x000000ffff1b7224 */ /* 0x000fe200078e00ff */
[----:B------:R-:W-:Y:S02]  /*ab10*/  CS2R R50, SRZ ;  /* 0x0000000000327805 */ /* 0x000fe4000001ff00 */
        /* <DEDUP_REMOVED lines=8> */
[----:B------:R-:W-:Y:S02]  /*aba0*/  MOV R7, RZ ;  /* 0x000000ff00077202 */ /* 0x000fe40000000f00 */
[----:B------:R-:W-:Y:S01]  /*abb0*/  CS2R R28, SRZ ;  /* 0x00000000001c7805 */ /* 0x000fe2000001ff00 */
[----:B------:R-:W-:Y:S01]  /*abc0*/  IMAD.MOV.U32 R5, RZ, RZ, RZ ;  /* 0x000000ffff057224 */ /* 0x000fe200078e00ff */
[----:B------:R-:W-:Y:S06]  /*abd0*/  @P2 BRA `(.L_x_569) ;  /* 0x0000000000082947 */ /* 0x000fec0003800000 */
[----:B------:R-:W0:Y:S02]  /*abe0*/  FENCE.VIEW.ASYNC.G ;  /* 0x00000000000073c6 */ /* 0x000e240000000100 */
[----:B0-----:R-:W-:Y:S06]  /*abf0*/  BAR.ARV 0xc, 0x120 ;  /* 0x0304800000007b1d */ /* 0x001fec0000002000 */
.L_x_569:
[----:B------:R-:W-:Y:S05]  /*ac00*/  BSYNC B0 ;  /* 0x0000000000007941 */ /* 0x000fea0003800000 */
.L_x_568:
[----:B------:R-:W-:Y:S01]  /*ac10*/  MOV R25, RZ ;  /* 0x000000ff00197202 */ /* 0x000fe20000000f00 */
[----:B------:R-:W-:Y:S01]  /*ac20*/  IMAD.MOV.U32 R4, RZ, RZ, RZ ;  /* 0x000000ffff047224 */ /* 0x000fe200078e00ff */
[----:B------:R-:W-:Y:S06]  /*ac30*/  @!P1 BRA `(.L_x_570) ;  /* 0x00000124000c9947 */ /* 0x000fec0003800000 */
[----:B------:R-:W2:Y:S04]  /*ac40*/  LDL R6, [R1+0x90] ;  /* 0x0000900001067983 */ /* 0x000ea80000100800 */
[----:B------:R-:W3:Y:S04]  /*ac50*/  LDL R14, [R1+0x68] ;  /* 0x00006800010e7983 */ /* 0x000ee80000100800 */
[----:B--2---:R-:W0:Y:S01]  /*ac60*/  SHFL.IDX PT, R0, R6, RZ, 0x1f ;  /* 0x00001fff06007589 */ /* 0x004e2200000e0000 */
[----:B---3--:R-:W-:-:S13]  /*ac70*/  R2UR UR4, R14 ;  /* 0x000000000e0472ca */ /* 0x008fda00000e0000 */
[----:B------:R-:W-:Y:S01]  /*ac80*/  ULOP3.LUT UP0, URZ, UR4, 0x9f, URZ, 0xc0, !UPT ;  /* 0x0000009f043f7892 */ /* 0x000fe2000f80c03f */
[----:B0-----:R-:W-:-:S05]  /*ac90*/  LEA.HI R2, R0, R0, RZ, 0x1 ;  /* 0x0000000000027211 */ /* 0x001fca00078f08ff */
[----:B------:R-:W-:Y:S02]  /*aca0*/  PLOP3.LUT P0, PT, PT, PT, UP0, 0x80, 0x0 ;  /* 0x000000000000781c */ /* 0x000fe40003f0f008 */
[----:B------:R-:W-:-:S04]  /*acb0*/  LOP3.LUT R3, R2, 0x1e, RZ, 0xc0, !PT ;  /* 0x0000001e02037812 */ /* 0x000fc800078ec0ff */
[----:B------:R-:W-:-:S04]  /*acc0*/  IADD3 R3, R0, -R3, RZ ;  /* 0x8000000300037210 */ /* 0x000fc80007ffe0ff */
[----:B------:R-:W-:-:S04]  /*acd0*/  LEA R3, R3, UR4, 0xd ;  /* 0x0000000403037c11 */ /* 0x000fc8000f8e68ff */
[----:B------:R-:W-:-:S04]  /*ace0*/  SHF.R.U32.HI R2, RZ, 0x4, R3 ;  /* 0x00000004ff027819 */ /* 0x000fc80000011603 */
[----:B------:R-:W-:Y:S01]  /*acf0*/  LOP3.LUT R2, R2, 0x3fff, RZ, 0xc0, !PT ;  /* 0x00003fff02027812 */ /* 0x000fe200078ec0ff */
[----:B------:R-:W-:Y:S06]  /*ad00*/  @!P0 BRA `(.L_x_571) ;  /* 0x0000000000408947 */ /* 0x000fec0003800000 */
        /* <DEDUP_REMOVED lines=8> */
[----:B------:R-:W-:Y:S01]  /*ad90*/  MOV R7, UR7 ;  /* 0x0000000700077c02 */ /* 0x000fe20008000f00 */
[----:B------:R-:W-:Y:S01]  /*ada0*/  IMAD.U32 R10, RZ, RZ, UR4 ;  /* 0x00000004ff0a7e24 */ /* 0x000fe2000f8e00ff */
[----:B------:R-:W-:Y:S01]  /*adb0*/  MOV R11, UR5 ;  /* 0x00000005000b7c02 */ /* 0x000fe20008000f00 */
[----:B------:R-:W-:Y:S01]  /*adc0*/  IMAD.MOV.U32 R8, RZ, RZ, 0x70 ;  /* 0x00000070ff087424 */ /* 0x000fe200078e00ff */
[----:B------:R-:W-:Y:S01]  /*add0*/  MOV R12, 0x1 ;  /* 0x00000001000c7802 */ /* 0x000fe20000000f00 */
[----:B0-----:R-:W-:-:S07]  /*ade0*/  IMAD.MOV.U32 R13, RZ, RZ, RZ ;  /* 0x000000ffff0d7224 */ /* 0x001fce00078e00ff */
[----:B------:R-:W-:-:S07]  /*adf0*/  LEPC R20, `(.L_x_571) ;  /* 0x000000001014794e */ /* 0x000fce0000000000 */
[----:B-1---5:R-:W-:Y:S05]  /*ae00*/  CALL.ABS.NOINC R14 ;  /* 0x000000000e007343 */ /* 0x022fea0003c00000 */
.L_x_571:
[----:B------:R-:W-:Y:S02]  /*ae10*/  ULDC UR4, c[0x0][0x3d4] ;  /* 0x0000f50000047ab9 */ /* 0x000fe40000000800 */
[----:B------:R-:W-:-:S13]  /*ae20*/  ISETP.LT.AND P0, PT, RZ, UR4, PT ;  /* 0x00000004ff007c0c */ /* 0x000fda000bf01270 */
[----:B------:R-:W-:Y:S05]  /*ae30*/  @P0 BRA `(.L_x_572) ;  /* 0x0000000000400947 */ /* 0x000fea0003800000 */
[----:B------:R-:W2:Y:S02]  /*ae40*/  LDL R20, [R1+0x60] ;  /* 0x0000600001147983 */ /* 0x000ea40000100800 */
[----:B--2---:R-:W-:-:S04]  /*ae50*/  LEA.HI R0, R20, R20, RZ, 0x1 ;  /* 0x0000001414007211 */ /* 0x004fc800078f08ff */
[----:B------:R-:W-:-:S04]  /*ae60*/  LOP3.LUT R0, R0, 0xfffffffe, RZ, 0xc0, !PT ;  /* 0xfffffffe00007812 */ /* 0x000fc800078ec0ff */
[----:B------:R-:W-:-:S04]  /*ae70*/  IADD3 R0, R20, -R0, RZ ;  /* 0x8000000014007210 */ /* 0x000fc80007ffe0ff */
[----:B------:R-:W-:-:S04]  /*ae80*/  SHF.L.U32 R3, R0, 0x1f, RZ ;  /* 0x0000001f00037819 */ /* 0x000fc800000006ff */
[----:B------:R0:W1:Y:S03]  /*ae90*/  SYNCS.PHASECHK.TRANS64.TRYWAIT P0, [R16+URZ+0x38800], R3 ;  /* 0x03880003100075a7 */ /* 0x000066000800017f */
[----:B-1----:R-:W-:Y:S05]  /*aea0*/  @!P0 NANOSLEEP.SYNCS 0x989680 ;  /* 0x009896800000895d */ /* 0x002fea0003900000 */
[----:B------:R-:W1:Y:S01]  /*aeb0*/  @!P0 SYNCS.PHASECHK.TRANS64 P0, [R16+URZ+0x38800], R3 ;  /* 0x03880003100085a7 */ /* 0x000e62000800007f */
[----:B------:R-:W-:Y:S04]  /*aec0*/  BSSY B0, `(.L_x_573) ;  /* 0x0000006000007945 */ /* 0x000fe80003800000 */
[----:B-1----:R-:W-:Y:S05]  /*aed0*/  @P0 BRA `(.L_x_574) ;  /* 0x0000000000100947 */ /* 0x002fea0003800000 */
.L_x_575:
[----:B-1----:R1:W2:Y:S02]  /*aee0*/  SYNCS.PHASECHK.TRANS64.TRYWAIT P0, [R16+URZ+0x38800], R3 ;  /* 0x03880003100075a7 */ /* 0x0022a4000800017f */
[----:B--2---:R-:W-:Y:S05]  /*aef0*/  @!P0 NANOSLEEP.SYNCS 0x989680 ;  /* 0x009896800000895d */ /* 0x004fea0003900000 */
[----:B------:R-:W2:Y:S02]  /*af00*/  @!P0 SYNCS.PHASECHK.TRANS64 P0, [R16+URZ+0x38800], R3 ;  /* 0x03880003100085a7 */ /* 0x000ea4000800007f */
[----:B--2---:R-:W-:Y:S05]  /*af10*/  @!P0 BRA `(.L_x_575) ;  /* 0xfffffffc00f08947 */ /* 0x004fea000383ffff */
.L_x_574:
[----:B------:R-:W-:Y:S05]  /*af20*/  BSYNC B0 ;  /* 0x0000000000007941 */ /* 0x000fea0003800000 */
.L_x_573:
[----:B------:R-:W-:Y:S05]  /*af30*/  BRA `(.L_x_576) ;  /* 0x0000006800a07947 */ /* 0x000fea0003800000 */
.L_x_572:
[----:B------:R-:W2:Y:S01]  /*af40*/  LDL R24, [R1+0x68] ;  /* 0x0000680001187983 */ /* 0x000ea20000100800 */
[----:B-----5:R-:W-:Y:S01]  /*af50*/  SHF.R.S32.HI R0, RZ, 0x1f, R147 ;  /* 0x0000001fff007819 */ /* 0x020fe20000011493 */
[----:B------:R-:W-:Y:S01]  /*af60*/  ULDC.64 UR4, c[0x0][0x3d8] ;  /* 0x0000f60000047ab9 */ /* 0x000fe20000000a00 */
[----:B------:R-:W-:Y:S01]  /*af70*/  ULDC.64 UR6, c[0x0][0x3e8] ;  /* 0x0000fa0000067ab9 */ /* 0x000fe20000000a00 */
[----:B------:R-:W-:Y:S01]  /*af80*/  IMAD.WIDE.U32 R4, R147, UR4, RZ ;  /* 0x0000000493047c25 */ /* 0x000fe2000f8e00ff */
[----:B------:R-:W-:Y:S02]  /*af90*/  SHF.R.S32.HI R10, RZ, 0x1f, R22 ;  /* 0x0000001fff0a7819 */ /* 0x000fe40000011416 */
[----:B------:R-:W-:Y:S01]  /*afa0*/  SHF.R.S32.HI R12, RZ, 0x1f, R212 ;  /* 0x0000001fff0c7819 */ /* 0x000fe200000114d4 */
[C---:B------:R-:W-:Y:S02]  /*afb0*/  IMAD R6, R0.reuse, UR4, RZ ;  /* 0x0000000400067c24 */ /* 0x040fe4000f8e02ff */
[----:B------:R-:W-:-:S02]  /*afc0*/  IMAD R0, R0, UR6, RZ ;  /* 0x0000000600007c24 */ /* 0x000fc4000f8e02ff */
[C---:B------:R-:W-:Y:S01]  /*afd0*/  IMAD R9, R147.reuse, UR5, R6 ;  /* 0x0000000593097c24 */ /* 0x040fe2000f8e0206 */
[----:B------:R-:W-:Y:S01]  /*afe0*/  ULDC.64 UR4, c[0x0][0x3c8] ;  /* 0x0000f20000047ab9 */ /* 0x000fe20000000a00 */
[----:B------:R-:W-:Y:S01]  /*aff0*/  IMAD R31, R147, UR7, R0 ;  /* 0x00000007931f7c24 */ /* 0x000fe2000f8e0200 */
[----:B------:R-:W-:Y:S01]  /*b000*/  IADD3 R0, P0, R22, R4, RZ ;  /* 0x0000000416007210 */ /* 0x000fe20007f1e0ff */
[----:B------:R-:W-:Y:S01]  /*b010*/  IMAD.IADD R9, R9, 0x1, R5 ;  /* 0x0000000109097824 */ /* 0x000fe200078e0205 */
[----:B------:R-:W-:Y:S01]  /*b020*/  LEA R28, P1, R4, UR4, 0x1 ;  /* 0x00000004041c7c11 */ /* 0x000fe2000f8208ff */
[----:B------:R-:W-:Y:S01]  /*b030*/  IMAD.WIDE.U32 R6, R147, UR6, RZ ;  /* 0x0000000693067c25 */ /* 0x000fe2000f8e00ff */
[----:B------:R-:W-:Y:S01]  /*b040*/  LEA R26, P2, R0, UR4, 0x1 ;  /* 0x00000004001a7c11 */ /* 0x000fe2000f8408ff */
[----:B------:R-:W-:Y:S01]  /*b050*/  ULDC.64 UR6, c[0x0][0x3e0] ;  /* 0x0000f80000067ab9 */ /* 0x000fe20000000a00 */
[----:B------:R-:W-:Y:S01]  /*b060*/  IADD3.X R3, R10, R9, RZ, P0, !PT ;  /* 0x000000090a037210 */ /* 0x000fe200007fe4ff */
[----:B------:R-:W-:Y:S01]  /*b070*/  IMAD.IADD R31, R31, 0x1, R7 ;  /* 0x000000011f1f7824 */ /* 0x000fe200078e0207 */
[----:B------:R-:W-:-:S02]  /*b080*/  LEA.HI.X R29, R4, UR5, R9, 0x1, P1 ;  /* 0x00000005041d7c11 */ /* 0x000fc400088f0c09 */
[----:B------:R-:W-:Y:S02]  /*b090*/  IADD3 R5, P0, R212, R4, RZ ;  /* 0x00000004d4057210 */ /* 0x000fe40007f1e0ff */
[----:B------:R-:W-:Y:S02]  /*b0a0*/  LEA.HI.X R27, R0, UR5, R3, 0x1, P2 ;  /* 0x00000005001b7c11 */ /* 0x000fe400090f0c03 */
[-C--:B------:R-:W-:Y:S01]  /*b0b0*/  IADD3 R8, P4, R22, R6.reuse, RZ ;  /* 0x0000000616087210 */ /* 0x080fe20007f9e0ff */
[----:B------:R-:W-:Y:S01]  /*b0c0*/  IMAD.X R4, R12, 0x1, R9, P0 ;  /* 0x000000010c047824 */ /* 0x000fe200000e0609 */
[----:B------:R-:W-:Y:S02]  /*b0d0*/  IADD3 R0, P5, R212, R6, RZ ;  /* 0x00000006d4007210 */ /* 0x000fe40007fbe0ff */
[----:B------:R-:W-:Y:S02]  /*b0e0*/  IADD3.X R7, R10, R31, RZ, P4, !PT ;  /* 0x0000001f0a077210 */ /* 0x000fe400027fe4ff */
[----:B------:R-:W-:-:S02]  /*b0f0*/  LEA R32, P2, R8, UR6, 0x1 ;  /* 0x0000000608207c11 */ /* 0x000fc4000f8408ff */
[C---:B------:R-:W-:Y:S02]  /*b100*/  LEA R34, P3, R5.reuse, UR4, 0x1 ;  /* 0x0000000405227c11 */ /* 0x040fe4000f8608ff */
[----:B------:R-:W-:Y:S02]  /*b110*/  LEA R36, P4, R0, UR6, 0x1 ;  /* 0x0000000600247c11 */ /* 0x000fe4000f8808ff */
[----:B------:R-:W-:Y:S02]  /*b120*/  IADD3.X R3, R12, R31, RZ, P5, !PT ;  /* 0x0000001f0c037210 */ /* 0x000fe40002ffe4ff */
[----:B------:R-:W-:Y:S02]  /*b130*/  LEA R30, P0, R6, UR6, 0x1 ;  /* 0x00000006061e7c11 */ /* 0x000fe4000f8008ff */
[----:B------:R-:W-:Y:S02]  /*b140*/  LEA.HI.X R33, R8, UR7, R7, 0x1, P2 ;  /* 0x0000000708217c11 */ /* 0x000fe400090f0c07 */
[----:B------:R-:W-:-:S02]  /*b150*/  LEA.HI.X R35, R5, UR5, R4, 0x1, P3 ;  /* 0x0000000505237c11 */ /* 0x000fc400098f0c04 */
[----:B------:R-:W-:Y:S02]  /*b160*/  LEA.HI.X R37, R0, UR7, R3, 0x1, P4 ;  /* 0x0000000700257c11 */ /* 0x000fe4000a0f0c03 */
[----:B------:R-:W-:Y:S02]  /*b170*/  LEA.HI.X R31, R6, UR7, R31, 0x1, P0 ;  /* 0x00000007061f7c11 */ /* 0x000fe400080f0c1f */
[----:B--2---:R-:W-:-:S13]  /*b180*/  R2UR UR8, R24 ;  /* 0x00000000180872ca */ /* 0x004fda00000e0000 */
[----:B------:R-:W-:-:S06]  /*b190*/  ULOP3.LUT UP0, URZ, UR8, 0x3ff, URZ, 0xc0, !UPT ;  /* 0x000003ff083f7892 */ /* 0x000fcc000f80c03f */
[----:B------:R-:W-:-:S13]  /*b1a0*/  PLOP3.LUT P1, PT, PT, PT, UP0, 0x80, 0x0 ;  /* 0x000000000000781c */ /* 0x000fda0003f2f008 */
        /* <DEDUP_REMOVED lines=16> */
[----:B-1----:R-:W-:Y:S05]  /*b2b0*/  CALL.ABS.NOINC R14 ;  /* 0x000000000e007343 */ /* 0x002fea0003c00000 */
.L_x_577:
[----:B------:R-:W-:Y:S01]  /*b2c0*/  ULDC.U8 UR4, c[0x0][0x3f0] ;  /* 0x0000fc0000047ab9 */ /* 0x000fe20000000000 */
[----:B------:R-:W-:Y:S01]  /*b2d0*/  R2UR UR5, R24 ;  /* 0x00000000180572ca */ /* 0x000fe200000e0000 */
[----:B------:R-:W-:Y:S01]  /*b2e0*/  IMAD R0, R149, -0x80, R151 ;  /* 0xffffff8095007824 */ /* 0x000fe200078e0297 */
[----:B------:R-:W-:Y:S01]  /*b2f0*/  ISETP.NE.AND P0, PT, RZ, UR4, PT ;  /* 0x00000004ff007c0c */ /* 0x000fe2000bf05270 */
[----:B------:R-:W-:Y:S03]  /*b300*/  BSSY B0, `(.L_x_578) ;  /* 0x0000663000007945 */ /* 0x000fe60003800000 */
[----:B------:R-:W-:-:S07]  /*b310*/  VIMNMX R0, R0, 0x80, PT ;  /* 0x0000008000007848 */ /* 0x000fce0003fe0100 */
[----:B------:R-:W-:Y:S02]  /*b320*/  LEA R3, R235, UR5, 0x1 ;  /* 0x00000005eb037c11 */ /* 0x000fe4000f8e08ff */
[----:B------:R-:W-:Y:S05]  /*b330*/  @!P0 BRA `(.L_x_579) ;  /* 0x0000003000388947 */ /* 0x000fea0003800000 */
        /* <DEDUP_REMOVED lines=10> */
[----:B------:R-:W-:Y:S06]  /*b3e0*/  @P0 BRA `(.L_x_581) ;  /* 0x0000000000580947 */ /* 0x000fec0003800000 */
[----:B------:R-:W-:Y:S01]  /*b3f0*/  ULDC UR4, c[0x0][0x3d4] ;  /* 0x0000f50000047ab9 */ /* 0x000fe20000000800 */
[----:B------:R-:W-:Y:S02]  /*b400*/  CS2R R10, SRZ ;  /* 0x00000000000a7805 */ /* 0x000fe4000001ff00 */
[----:B------:R-:W-:Y:S02]  /*b410*/  ISETP.GE.AND P1, PT, R22, UR4, PT ;  /* 0x0000000416007c0c */ /* 0x000fe4000bf26270 */
[----:B------:R-:W-:Y:S02]  /*b420*/  CS2R R8, SRZ ;  /* 0x0000000000087805 */ /* 0x000fe4000001ff00 */
[----:B------:R-:W-:Y:S02]  /*b430*/  ISETP.GE.AND P2, PT, R215, UR4, PT ;  /* 0x00000004d7007c0c */ /* 0x000fe4000bf46270 */
[----:B------:R-:W-:Y:S02]  /*b440*/  CS2R R6, SRZ ;  /* 0x0000000000067805 */ /* 0x000fe4000001ff00 */
[----:B------:R-:W-:-:S02]  /*b450*/  ISETP.GE.AND P3, PT, R214, UR4, PT ;  /* 0x00000004d6007c0c */ /* 0x000fc4000bf66270 */
[----:B------:R-:W-:Y:S02]  /*b460*/  CS2R R4, SRZ ;  /* 0x0000000000047805 */ /* 0x000fe4000001ff00 */
[----:B------:R-:W-:Y:S02]  /*b470*/  ISETP.GE.AND P4, PT, R216, UR4, PT ;  /* 0x00000004d8007c0c */ /* 0x000fe4000bf86270 */
[----:B------:R-:W-:Y:S02]  /*b480*/  CS2R R24, SRZ ;  /* 0x0000000000187805 */ /* 0x000fe4000001ff00 */
[----:B------:R-:W-:Y:S02]  /*b490*/  CS2R R14, SRZ ;  /* 0x00000000000e7805 */ /* 0x000fe4000001ff00 */
[----:B------:R-:W-:Y:S02]  /*b4a0*/  CS2R R12, SRZ ;  /* 0x00000000000c7805 */ /* 0x000fe4000001ff00 */
[----:B------:R-:W-:Y:S01]  /*b4b0*/  CS2R R20, SRZ ;  /* 0x0000000000147805 */ /* 0x000fe2000001ff00 */
[----:B------:R-:W-:-:S02]  /*b4c0*/  ULDC.64 UR6, c[0x0][0x208] ;  /* 0x0000820000067ab9 */ /* 0x000fc40000000a00 */
[----:B------:R0:W5:Y:S04]  /*b4d0*/  @!P1 LDG.E.64 R10, desc[UR6][R26.64] ;  /* 0x000000061a0a9981 */ /* 0x000168000c1e1b00 */
[----:B------:R0:W5:Y:S04]  /*b4e0*/  @!P2 LDG.E.64 R8, desc[UR6][R26.64+0x40] ;  /* 0x000040061a08a981 */ /* 0x000168000c1e1b00 */
[----:B------:R0:W5:Y:S04]  /*b4f0*/  @!P3 LDG.E.64 R6, desc[UR6][R26.64+0x80] ;  /* 0x000080061a06b981 */ /* 0x000168000c1e1b00 */
[----:B------:R0:W5:Y:S04]  /*b500*/  @!P4 LDG.E.64 R4, desc[UR6][R26.64+0xc0] ;  /* 0x0000c0061a04c981 */ /* 0x000168000c1e1b00 */
[----:B------:R0:W5:Y:S04]  /*b510*/  @!P1 LDG.E.64 R24, desc[UR6][R32.64] ;  /* 0x0000000620189981 */ /* 0x000168000c1e1b00 */
[----:B------:R0:W5:Y:S04]  /*b520*/  @!P2 LDG.E.64 R14, desc[UR6][R32.64+0x40] ;  /* 0x00004006200ea981 */ /* 0x000168000c1e1b00 */
[----:B------:R0:W5:Y:S04]  /*b530*/  @!P3 LDG.E.64 R12, desc[UR6][R32.64+0x80] ;  /* 0x00008006200cb981 */ /* 0x000168000c1e1b00 */
[----:B------:R0:W5:Y:S02]  /*b540*/  @!P4 LDG.E.64 R20, desc[UR6][R32.64+0xc0] ;  /* 0x0000c0062014c981 */ /* 0x000164000c1e1b00 */
.L_x_581:
[----:B------:R-:W-:Y:S05]  /*b550*/  BSYNC B1 ;  /* 0x0000000000017941 */ /* 0x000fea0003800000 */
.L_x_580:
[----:B------:R-:W2:Y:S01]  /*b560*/  LDL R52, [R1+0x60] ;  /* 0x0000600001347983 */ /* 0x000ea20000100800 */
[----:B------:R-:W-:Y:S01]  /*b570*/  UMOV UR4, 0xffffffff ;  /* 0xffffffff00047882 */ /* 0x000fe20000000000 */
[----:B0----5:R-:W-:Y:S01]  /*b580*/  MOV R32, R8 ;  /* 0x0000000800207202 */ /* 0x021fe20000000f00 */
[--C-:B------:R-:W-:Y:S01]  /*b590*/  IMAD.MOV.U32 R33, RZ, RZ, R9.reuse ;  /* 0x000000ffff217224 */ /* 0x100fe200078e0009 */
[----:B------:R-:W-:Y:S01]  /*b5a0*/  SHF.R.U64 R40, R8, 0x10, R9 ;  /* 0x0000001008287819 */ /* 0x000fe20000001209 */
[----:B------:R-:W-:Y:S01]  /*b5b0*/  IMAD.MOV.U32 R37, RZ, RZ, R25 ;  /* 0x000000ffff257224 */ /* 0x000fe200078e0019 */
[----:B------:R-:W-:Y:S01]  /*b5c0*/  SHF.R.U32.HI R41, RZ, 0x10, R9 ;  /* 0x00000010ff297819 */ /* 0x000fe20000011609 */
[----:B------:R-:W-:Y:S01]  /*b5d0*/  IMAD.MOV.U32 R27, RZ, RZ, R11 ;  /* 0x000000ffff1b7224 */ /* 0x000fe200078e000b */
[----:B------:R-:W-:Y:S01]  /*b5e0*/  MOV R26, R10 ;  /* 0x0000000a001a7202 */ /* 0x000fe20000000f00 */
[----:B------:R-:W-:Y:S01]  /*b5f0*/  IMAD.MOV.U32 R35, RZ, RZ, R13 ;  /* 0x000000ffff237224 */ /* 0x000fe200078e000d */
[----:B------:R-:W-:Y:S01]  /*b600*/  SHF.R.U64 R38, R10, 0x10, R11 ;  /* 0x000000100a267819 */ /* 0x000fe2000000120b */
[----:B------:R-:W-:Y:S01]  /*b610*/  IMAD.MOV.U32 R10, RZ, RZ, R7 ;  /* 0x000000ffff0a7224 */ /* 0x000fe200078e0007 */
[----:B------:R-:W-:-:S02]  /*b620*/  MOV R9, R6 ;  /* 0x0000000600097202 */ /* 0x000fc40000000f00 */
[----:B------:R-:W-:Y:S01]  /*b630*/  SHF.R.U64 R42, R6, 0x10, R7 ;  /* 0x00000010062a7819 */ /* 0x000fe20000001207 */
[--C-:B------:R-:W-:Y:S01]  /*b640*/  IMAD.MOV.U32 R6, RZ, RZ, R5.reuse ;  /* 0x000000ffff067224 */ /* 0x100fe200078e0005 */
[----:B------:R-:W-:Y:S02]  /*b650*/  MOV R8, R4 ;  /* 0x0000000400087202 */ /* 0x000fe40000000f00 */
[----:B------:R-:W-:Y:S02]  /*b660*/  SHF.R.U64 R44, R4, 0x10, R5 ;  /* 0x00000010042c7819 */ /* 0x000fe40000001205 */
[----:B------:R-:W-:Y:S02]  /*b670*/  MOV R36, R24 ;  /* 0x0000001800247202 */ /* 0x000fe40000000f00 */
[--C-:B------:R-:W-:Y:S02]  /*b680*/  SHF.R.U64 R46, R24, 0x10, R25.reuse ;  /* 0x00000010182e7819 */ /* 0x100fe40000001219 */
[----:B------:R-:W-:Y:S01]  /*b690*/  SHF.R.U32.HI R47, RZ, 0x10, R25 ;  /* 0x00000010ff2f7819 */ /* 0x000fe20000011619 */
[----:B------:R-:W-:Y:S01]  /*b6a0*/  IMAD.MOV.U32 R25, RZ, RZ, R15 ;  /* 0x000000ffff197224 */ /* 0x000fe200078e000f */
[----:B------:R-:W-:-:S02]  /*b6b0*/  SHF.R.U32.HI R39, RZ, 0x10, R11 ;  /* 0x00000010ff277819 */ /* 0x000fc4000001160b */
[----:B------:R-:W-:Y:S02]  /*b6c0*/  SHF.R.U32.HI R43, RZ, 0x10, R7 ;  /* 0x00000010ff2b7819 */ /* 0x000fe40000011607 */
[----:B------:R-:W-:Y:S02]  /*b6d0*/  SHF.R.U32.HI R45, RZ, 0x10, R5 ;  /* 0x00000010ff2d7819 */ /* 0x000fe40000011605 */
[----:B------:R-:W-:Y:S02]  /*b6e0*/  MOV R24, R14 ;  /* 0x0000000e00187202 */ /* 0x000fe40000000f00 */
[--C-:B------:R-:W-:Y:S02]  /*b6f0*/  SHF.R.U64 R48, R14, 0x10, R15.reuse ;  /* 0x000000100e307819 */ /* 0x100fe4000000120f */
[----:B------:R-:W-:Y:S02]  /*b700*/  SHF.R.U32.HI R49, RZ, 0x10, R15 ;  /* 0x00000010ff317819 */ /* 0x000fe4000001160f */
[----:B------:R-:W-:-:S02]  /*b710*/  MOV R34, R12 ;  /* 0x0000000c00227202 */ /* 0x000fc40000000f00 */
[--C-:B------:R-:W-:Y:S02]  /*b720*/  SHF.R.U64 R50, R12, 0x10, R13.reuse ;  /* 0x000000100c327819 */ /* 0x100fe4000000120d */
[----:B------:R-:W-:Y:S02]  /*b730*/  SHF.R.U32.HI R51, RZ, 0x10, R13 ;  /* 0x00000010ff337819 */ /* 0x000fe4000001160d */
[----:B--2---:R-:W-:Y:S01]  /*b740*/  LEA.HI R4, R52, R52, RZ, 0x1 ;  /* 0x0000003434047211 */ /* 0x004fe200078f08ff */
[----:B------:R-:W-:Y:S06]  /*b750*/  BRA.DIV UR4, `(.L_x_582) ;  /* 0x000001aa04407947 */ /* 0x000fec000b800000 */
.L_x_796:
[----:B------:R-:W-:Y:S01]  /*b760*/  UMOV UR4, 0xffffffff ;  /* 0xffffffff00047882 */ /* 0x000fe20000000000 */
[----:B------:R-:W-:Y:S02]  /*b770*/  LOP3.LUT R4, R4, 0xfffffffe, RZ, 0xc0, !PT ;  /* 0xfffffffe04047812 */ /* 0x000fe400078ec0ff */
[----:B------:R-:W-:Y:S05]  /*b780*/  BRA.DIV UR4, `(.L_x_583) ;  /* 0x000001aa045c7947 */ /* 0x000fea000b800000 */
.L_x_799:
[----:B------:R-:W-:Y:S01]  /*b790*/  UMOV UR4, 0xffffffff ;  /* 0xffffffff00047882 */ /* 0x000fe20000000000 */
[----:B------:R-:W-:Y:S02]  /*b7a0*/  IADD3 R4, R52, -R4, RZ ;  /* 0x8000000434047210 */ /* 0x000fe40007ffe0ff */
[----:B------:R-:W-:Y:S05]  /*b7b0*/  BRA.DIV UR4, `(.L_x_584) ;  /* 0x000001aa04787947 */ /* 0x000fea000b800000 */
.L_x_802:
[----:B------:R-:W-:Y:S01]  /*b7c0*/  UMOV UR4, 0xffffffff ;  /* 0xffffffff00047882 */ /* 0x000fe20000000000 */
[----:B------:R-:W-:Y:S02]  /*b7d0*/  SHF.L.U32 R5, R4, 0x1f, RZ ;  /* 0x0000001f04057819 */ /* 0x000fe400000006ff */
[----:B------:R-:W-:Y:S05]  /*b7e0*/  BRA.DIV UR4, `(.L_x_585) ;  /* 0x000001aa04947947 */ /* 0x000fea000b800000 */
.L_x_805:
[----:B------:R-:W0:Y:S01]  /*b7f0*/  SYNCS.PHASECHK.TRANS64.TRYWAIT P1, [R16+URZ+0x38800], R5 ;  /* 0x03880005100075a7 */ /* 0x000e22000802017f */
[----:B------:R-:W-:Y:S01]  /*b800*/  IMAD.MOV.U32 R4, RZ, RZ, R20 ;  /* 0x000000ffff047224 */ /* 0x000fe200078e0014 */
[----:B------:R-:W-:Y:S01]  /*b810*/  MOV R7, R21 ;  /* 0x0000001500077202 */ /* 0x000fe20000000f00 */
[----:B------:R-:W-:Y:S01]  /*b820*/  BSSY B1, `(.L_x_586) ;  /* 0x0000013000017945 */ /* 0x000fe20003800000 */
[--C-:B------:R-:W-:Y:S02]  /*b830*/  SHF.R.U64 R11, R20, 0x10, R21.reuse ;  /* 0x00000010140b7819 */ /* 0x100fe40000001215 */
[----:B------:R-:W-:Y:S02]  /*b840*/  SHF.R.U32.HI R30, RZ, 0x10, R21 ;  /* 0x00000010ff1e7819 */ /* 0x000fe40000011615 */
[----:B------:R-:W-:Y:S02]  /*b850*/  PRMT R26, R26, 0x5410, R27 ;  /* 0x000054101a1a7816 */ /* 0x000fe4000000001b */
[----:B------:R-:W-:-:S02]  /*b860*/  PRMT R12, R9, 0x5410, R10 ;  /* 0x00005410090c7816 */ /* 0x000fc4000000000a */
[----:B------:R-:W-:Y:S02]  /*b870*/  PRMT R24, R24, 0x5410, R25 ;  /* 0x0000541018187816 */ /* 0x000fe40000000019 */
[----:B------:R-:W-:Y:S02]  /*b880*/  PRMT R27, R38, 0x5410, R39 ;  /* 0x00005410261b7816 */ /* 0x000fe40000000027 */
[----:B------:R-:W-:Y:S02]  /*b890*/  PRMT R20, R32, 0x5410, R33 ;  /* 0x0000541020147816 */ /* 0x000fe40000000021 */
[----:B------:R-:W-:Y:S02]  /*b8a0*/  PRMT R21, R40, 0x5410, R41 ;  /* 0x0000541028157816 */ /* 0x000fe40000000029 */
        /* <DEDUP_REMOVED lines=8> */
[----:B------:R-:W-:Y:S01]  /*b930*/  PRMT R10, R4, 0x5410, R7 ;  /* 0x00005410040a7816 */ /* 0x000fe20000000007 */
[----:B0-----:R-:W-:Y:S06]  /*b940*/  @!P1 BRA `(.L_x_587) ;  /* 0x000001a800649947 */ /* 0x001fec0003800000 */
.L_x_806:
[----:B------:R-:W-:Y:S05]  /*b950*/  BSYNC B1 ;  /* 0x0000000000017941 */ /* 0x000fea0003800000 */
.L_x_586:
[----:B------:R-:W-:Y:S01]  /*b960*/  BSSY B1, `(.L_x_588) ;  /* 0x00000aa000017945 */ /* 0x000fe20003800000 */
[----:B------:R-:W-:-:S03]  /*b970*/  PRMT R11, R11, 0x5410, R30 ;  /* 0x000054100b0b7816 */ /* 0x000fc6000000001e */
[----:B------:R-:W-:Y:S05]  /*b980*/  @P0 BRA `(.L_x_589) ;  /* 0x00000008009c0947 */ /* 0x000fea0003800000 */
[----:B0-----:R-:W0:Y:S01]  /*b990*/  LDC R5, c[0x0][0x3d4] ;  /* 0x0000f500ff057b82 */ /* 0x001e220000000800 */
[----:B------:R-:W-:Y:S01]  /*b9a0*/  BSSY B2, `(.L_x_590) ;  /* 0x000002c000027945 */ /* 0x000fe20003800000 */
[-C--:B0-----:R-:W-:Y:S02]  /*b9b0*/  ISETP.GE.AND P0, PT, R22, R5.reuse, PT ;  /* 0x000000051600720c */ /* 0x081fe40003f06270 */
[-C--:B------:R-:W-:Y:S02]  /*b9c0*/  ISETP.GE.AND P1, PT, R215, R5.reuse, PT ;  /* 0x00000005d700720c */ /* 0x080fe40003f26270 */
[-C--:B------:R-:W-:Y:S02]  /*b9d0*/  ISETP.GE.AND P2, PT, R214, R5.reuse, PT ;  /* 0x00000005d600720c */ /* 0x080fe40003f46270 */
[----:B------:R-:W-:-:S07]  /*b9e0*/  ISETP.GE.AND P3, PT, R216, R5, PT ;  /* 0x00000005d800720c */ /* 0x000fce0003f66270 */
[----:B------:R-:W-:Y:S06]  /*b9f0*/  @P0 BRA `(.L_x_591) ;  /* 0x0000000000980947 */ /* 0x000fec0003800000 */
[----:B------:R-:W0:Y:S01]  /*ba00*/  LDS.128 R4, [R3] ;  /* 0x0000000003047984 */ /* 0x000e220000000c00 */
[----:B------:R-:W-:Y:S02]  /*ba10*/  HADD2.F32 R37, -RZ, R28.H0_H0 ;  /* 0x2000001cff257230 */ /* 0x000fe40000004100 */
[----:B------:R-:W-:Y:S02]  /*ba20*/  HADD2.F32 R35, -RZ, R26.H0_H0 ;  /* 0x2000001aff237230 */ /* 0x000fe40000004100 */
[----:B------:R-:W-:Y:S02]  /*ba30*/  HADD2.F32 R34, -RZ, R27.H0_H0 ;  /* 0x2000001bff227230 */ /* 0x000fe40000004100 */
[----:B------:R-:W-:Y:S02]  /*ba40*/  HADD2.F32 R36, -RZ, R29.H0_H0 ;  /* 0x2000001dff247230 */ /* 0x000fe40000004100 */
[--C-:B0-----:R-:W-:Y:S02]  /*ba50*/  HADD2.F32 R30, -RZ, R4.reuse.H0_H0 ;  /* 0x20000004ff1e7230 */ /* 0x101fe40000004100 */
[----:B------:R-:W-:-:S02]  /*ba60*/  HADD2.F32 R4, -RZ, R4.H1_H1 ;  /* 0x30000004ff047230 */ /* 0x000fc40000004100 */
[--C-:B------:R-:W-:Y:S02]  /*ba70*/  HADD2.F32 R31, -RZ, R5.reuse.H0_H0 ;  /* 0x20000005ff1f7230 */ /* 0x100fe40000004100 */
[----:B------:R-:W-:Y:S02]  /*ba80*/  HADD2.F32 R5, -RZ, R5.H1_H1 ;  /* 0x30000005ff057230 */ /* 0x000fe40000004100 */
[C---:B------:R-:W-:Y:S01]  /*ba90*/  FMUL.FTZ R39, R4.reuse, R37 ;  /* 0x0000002504277220 */ /* 0x040fe20000410000 */
[-C--:B------:R-:W-:Y:S01]  /*baa0*/  FMUL.FTZ R4, R4, R35.reuse ;  /* 0x0000002304047220 */ /* 0x080fe20000410000 */
[--C-:B------:R-:W-:Y:S02]  /*bab0*/  HADD2.F32 R32, -RZ, R6.reuse.H0_H0 ;  /* 0x20000006ff207230 */ /* 0x100fe40000004100 */
[----:B------:R-:W-:Y:S02]  /*bac0*/  HADD2.F32 R33, -RZ, R7.H0_H0 ;  /* 0x20000007ff217230 */ /* 0x000fe40000004100 */
[C---:B------:R-:W-:Y:S01]  /*bad0*/  FMUL.FTZ R40, R5.reuse, R36 ;  /* 0x0000002405287220 */ /* 0x040fe20000410000 */
[C---:B------:R-:W-:Y:S01]  /*bae0*/  FFMA.FTZ R39, R30.reuse, R35, -R39 ;  /* 0x000000231e277223 */ /* 0x040fe20000010827 */
[----:B------:R-:W-:Y:S01]  /*baf0*/  FFMA.FTZ R38, R30, R37, R4 ;  /* 0x000000251e267223 */ /* 0x000fe20000010004 */
[----:B------:R-:W-:Y:S01]  /*bb00*/  FMUL.FTZ R42, R5, R34 ;  /* 0x00000022052a7220 */ /* 0x000fe20000410000 */
[----:B------:R-:W-:-:S02]  /*bb10*/  HADD2.F32 R6, -RZ, R6.H1_H1 ;  /* 0x30000006ff067230 */ /* 0x000fc40000004100 */
[C---:B------:R-:W-:Y:S01]  /*bb20*/  FFMA.FTZ R40, R31.reuse, R34, -R40 ;  /* 0x000000221f287223 */ /* 0x040fe20000010828 */
[----:B------:R-:W-:Y:S02]  /*bb30*/  HADD2.F32 R7, -RZ, R7.H1_H1 ;  /* 0x30000007ff077230 */ /* 0x000fe40000004100 */
[----:B------:R-:W-:Y:S01]  /*bb40*/  FFMA.FTZ R31, R31, R36, R42 ;  /* 0x000000241f1f7223 */ /* 0x000fe2000001002a */
[----:B------:R-:W-:Y:S02]  /*bb50*/  HADD2.F32 R35, -RZ, R28.H1_H1 ;  /* 0x3000001cff237230 */ /* 0x000fe40000004100 */
[----:B------:R-:W-:Y:S02]  /*bb60*/  HADD2.F32 R5, -RZ, R26.H1_H1 ;  /* 0x3000001aff057230 */ /* 0x000fe40000004100 */
[----:B------:R-:W-:Y:S02]  /*bb70*/  HADD2.F32 R30, -RZ, R29.H1_H1 ;  /* 0x3000001dff1e7230 */ /* 0x000fe40000004100 */
[----:B------:R-:W-:Y:S01]  /*bb80*/  FMUL.FTZ R37, R6, R35 ;  /* 0x0000002306257220 */ /* 0x000fe20000410000 */
[----:B------:R-:W-:-:S02]  /*bb90*/  HADD2.F32 R4, -RZ, R27.H1_H1 ;  /* 0x3000001bff047230 */ /* 0x000fc40000004100 */
[-C--:B------:R-:W-:Y:S01]  /*bba0*/  FMUL.FTZ R34, R6, R5.reuse ;  /* 0x0000000506227220 */ /* 0x080fe20000410000 */
[C---:B------:R-:W-:Y:S01]  /*bbb0*/  FMUL.FTZ R36, R7.reuse, R30 ;  /* 0x0000001e07247220 */ /* 0x040fe20000410000 */
[C---:B------:R-:W-:Y:S01]  /*bbc0*/  FFMA.FTZ R6, R32.reuse, R5, -R37 ;  /* 0x0000000520067223 */ /* 0x040fe20000010825 */
[-C--:B------:R-:W-:Y:S01]  /*bbd0*/  FMUL.FTZ R41, R7, R4.reuse ;  /* 0x0000000407297220 */ /* 0x080fe20000410000 */
[----:B------:R-:W-:Y:S01]  /*bbe0*/  FFMA.FTZ R35, R32, R35, R34 ;  /* 0x0000002320237223 */ /* 0x000fe20000010022 */
[C---:B------:R-:W-:Y:S01]  /*bbf0*/  FFMA.FTZ R7, R33.reuse, R4, -R36 ;  /* 0x0000000421077223 */ /* 0x040fe20000010824 */
[----:B------:R-:W-:Y:S01]  /*bc00*/  F2FP.F16.F32.PACK_AB R4, R38, R39 ;  /* 0x000000272604723e */ /* 0x000fe200000000ff */
[----:B------:R-:W-:Y:S01]  /*bc10*/  FFMA.FTZ R30, R33, R30, R41 ;  /* 0x0000001e211e7223 */ /* 0x000fe20000010029 */
[----:B------:R-:W-:Y:S02]  /*bc20*/  F2FP.F16.F32.PACK_AB R5, R31, R40 ;  /* 0x000000281f05723e */ /* 0x000fe400000000ff */
[----:B------:R-:W-:-:S02]  /*bc30*/  F2FP.F16.F32.PACK_AB R6, R35, R6 ;  /* 0x000000062306723e */ /* 0x000fc400000000ff */
[----:B------:R-:W-:-:S05]  /*bc40*/  F2FP.F16.F32.PACK_AB R7, R30, R7 ;  /* 0x000000071e07723e */ /* 0x000fca00000000ff */
[----:B------:R0:W-:Y:S02]  /*bc50*/  STS.128 [R3], R4 ;  /* 0x0000000403007388 */ /* 0x0001e40000000c00 */
.L_x_591:
[----:B------:R-:W-:Y:S05]  /*bc60*/  BSYNC B2 ;  /* 0x0000000000027941 */ /* 0x000fea0003800000 */
.L_x_590:
[----:B------:R-:W-:Y:S04]  /*bc70*/  BSSY B2, `(.L_x_592) ;  /* 0x0000028000027945 */ /* 0x000fe80003800000 */
[----:B------:R-:W-:Y:S05]  /*bc80*/  @P1 BRA `(.L_x_593) ;  /* 0x0000000000981947 */ /* 0x000fea0003800000 */
[----:B0-----:R-:W0:Y:S01]  /*bc90*/  LDS.128 R4, [R3+0x4000] ;  /* 0x0040000003047984 */ /* 0x001e220000000c00 */
        /* <DEDUP_REMOVED lines=36> */
[----:B------:R1:W-:Y:S02]  /*bee0*/  STS.128 [R3+0x4000], R4 ;  /* 0x0040000403007388 */ /* 0x0003e40000000c00 */
.L_x_593:
[----:B------:R-:W-:Y:S05]  /*bef0*/  BSYNC B2 ;  /* 0x0000000000027941 */ /* 0x000fea0003800000 */
.L_x_592:
[----:B------:R-:W-:Y:S04]  /*bf00*/  BSSY B2, `(.L_x_594) ;  /* 0x0000028000027945 */ /* 0x000fe80003800000 */
[----:B------:R-:W-:Y:S05]  /*bf10*/  @P2 BRA `(.L_x_595) ;  /* 0x0000000000982947 */ /* 0x000fea0003800000 */
[----:B01----:R-:W0:Y:S01]  /*bf20*/  LDS.128 R4, [R3+0x8000] ;  /* 0x0080000003047984 */ /* 0x003e220000000c00 */
        /* <DEDUP_REMOVED lines=37> */
.L_x_595:
[----:B------:R-:W-:Y:S05]  /*c180*/  BSYNC B2 ;  /* 0x0000000000027941 */ /* 0x000fea0003800000 */
.L_x_594:
[----:B------:R-:W-:Y:S05]  /*c190*/  @P3 BRA `(.L_x_589) ;  /* 0x0000000000983947 */ /* 0x000fea0003800000 */
[----:B012---:R-:W0:Y:S01]  /*c1a0*/  LDS.128 R4, [R3+0xc000] ;  /* 0x00c0000003047984 */ /* 0x007e220000000c00 */
        /* <DEDUP_REMOVED lines=37> */
.L_x_589:
[----:B------:R-:W-:Y:S05]  /*c400*/  BSYNC B1 ;  /* 0x0000000000017941 */ /* 0x000fea0003800000 */
.L_x_588:
[----:B------:R-:W-:Y:S01]  /*c410*/  ISETP.GE.AND P0, PT, R217, R0, PT ;  /* 0x00000000d900720c */ /* 0x000fe20003f06270 */
[----:B------:R-:W-:-:S12]  /*c420*/  BSSY B1, `(.L_x_596) ;  /* 0x00000a9000017945 */ /* 0x000fd80003800000 */
[----:B------:R-:W-:Y:S05]  /*c430*/  @P0 BRA `(.L_x_597) ;  /* 0x00000008009c0947 */ /* 0x000fea0003800000 */
[----:B0123--:R-:W0:Y:S01]  /*c440*/  LDC R5, c[0x0][0x3d4] ;  /* 0x0000f500ff057b82 */ /* 0x00fe220000000800 */
[----:B------:R-:W-:Y:S01]  /*c450*/  BSSY B2, `(.L_x_598) ;  /* 0x000002c000027945 */ /* 0x000fe20003800000 */
[-C--:B0-----:R-:W-:Y:S02]  /*c460*/  ISETP.GE.AND P0, PT, R22, R5.reuse, PT ;  /* 0x000000051600720c */ /* 0x081fe40003f06270 */
[-C--:B------:R-:W-:Y:S02]  /*c470*/  ISETP.GE.AND P1, PT, R215, R5.reuse, PT ;  /* 0x00000005d700720c */ /* 0x080fe40003f26270 */
[-C--:B------:R-:W-:Y:S02]  /*c480*/  ISETP.GE.AND P2, PT, R214, R5.reuse, PT ;  /* 0x00000005d600720c */ /* 0x080fe40003f46270 */
[----:B------:R-:W-:-:S07]  /*c490*/  ISETP.GE.AND P3, PT, R216, R5, PT ;  /* 0x00000005d800720c */ /* 0x000fce0003f66270 */
[----:B------:R-:W-:Y:S06]  /*c4a0*/  @P0 BRA `(.L_x_599) ;  /* 0x0000000000980947 */ /* 0x000fec0003800000 */
[----:B------:R-:W0:Y:S01]  /*c4b0*/  LDS.128 R4, [R3+0x1000] ;  /* 0x0010000003047984 */ /* 0x000e220000000c00 */
[----:B------:R-:W-:Y:S02]  /*c4c0*/  HADD2.F32 R36, -RZ, R26.H0_H0 ;  /* 0x2000001aff247230 */ /* 0x000fe40000004100 */
[--C-:B------:R-:W-:Y:S02]  /*c4d0*/  HADD2.F32 R38, -RZ, R28.reuse.H0_H0 ;  /* 0x2000001cff267230 */ /* 0x100fe40000004100 */
[----:B------:R-:W-:Y:S02]  /*c4e0*/  HADD2.F32 R41, -RZ, R29.H0_H0 ;  /* 0x2000001dff297230 */ /* 0x000fe40000004100 */
[----:B------:R-:W-:Y:S02]  /*c4f0*/  HADD2.F32 R39, -RZ, R27.H0_H0 ;  /* 0x2000001bff277230 */ /* 0x000fe40000004100 */
[----:B------:R-:W-:Y:S02]  /*c500*/  HADD2.F32 R40, -RZ, R28.H1_H1 ;  /* 0x3000001cff287230 */ /* 0x000fe40000004100 */
[----:B------:R-:W-:-:S02]  /*c510*/  HADD2.F32 R43, -RZ, R29.H1_H1 ;  /* 0x3000001dff2b7230 */ /* 0x000fc40000004100 */
[--C-:B0-----:R-:W-:Y:S02]  /*c520*/  HADD2.F32 R30, -RZ, R4.reuse.H0_H0 ;  /* 0x20000004ff1e7230 */ /* 0x101fe40000004100 */
[----:B------:R-:W-:Y:S02]  /*c530*/  HADD2.F32 R4, -RZ, R4.H1_H1 ;  /* 0x30000004ff047230 */ /* 0x000fe40000004100 */
[--C-:B------:R-:W-:Y:S02]  /*c540*/  HADD2.F32 R31, -RZ, R5.reuse.H0_H0 ;  /* 0x20000005ff1f7230 */ /* 0x100fe40000004100 */
[----:B------:R-:W-:Y:S02]  /*c550*/  HADD2.F32 R5, -RZ, R5.H1_H1 ;  /* 0x30000005ff057230 */ /* 0x000fe40000004100 */
[-C--:B------:R-:W-:Y:S01]  /*c560*/  FMUL.FTZ R35, R38, R4.reuse ;  /* 0x0000000426237220 */ /* 0x080fe20000410000 */
[----:B------:R-:W-:Y:S01]  /*c570*/  FMUL.FTZ R37, R36, R4 ;  /* 0x0000000424257220 */ /* 0x000fe20000410000 */
[----:B------:R-:W-:-:S02]  /*c580*/  HADD2.F32 R32, -RZ, R6.H0_H0 ;  /* 0x20000006ff207230 */ /* 0x000fc40000004100 */
[-C--:B------:R-:W-:Y:S01]  /*c590*/  FMUL.FTZ R34, R41, R5.reuse ;  /* 0x0000000529227220 */ /* 0x080fe20000410000 */
[-C--:B------:R-:W-:Y:S01]  /*c5a0*/  FFMA.FTZ R4, R36, R30.reuse, -R35 ;  /* 0x0000001e24047223 */ /* 0x080fe20000010823 */
[----:B------:R-:W-:Y:S01]  /*c5b0*/  FFMA.FTZ R37, R38, R30, R37 ;  /* 0x0000001e26257223 */ /* 0x000fe20000010025 */
[C---:B------:R-:W-:Y:S01]  /*c5c0*/  FMUL.FTZ R30, R39.reuse, R5 ;  /* 0x00000005271e7220 */ /* 0x040fe20000410000 */
[--C-:B------:R-:W-:Y:S02]  /*c5d0*/  HADD2.F32 R33, -RZ, R7.reuse.H0_H0 ;  /* 0x20000007ff217230 */ /* 0x100fe40000004100 */
[-C--:B------:R-:W-:Y:S01]  /*c5e0*/  FFMA.FTZ R5, R39, R31.reuse, -R34 ;  /* 0x0000001f27057223 */ /* 0x080fe20000010822 */
[----:B------:R-:W-:Y:S02]  /*c5f0*/  HADD2.F32 R6, -RZ, R6.H1_H1 ;  /* 0x30000006ff067230 */ /* 0x000fe40000004100 */
[----:B------:R-:W-:Y:S01]  /*c600*/  FFMA.FTZ R30, R41, R31, R30 ;  /* 0x0000001f291e7223 */ /* 0x000fe2000001001e */
[----:B------:R-:W-:Y:S01]  /*c610*/  HADD2.F32 R7, -RZ, R7.H1_H1 ;  /* 0x30000007ff077230 */ /* 0x000fe20000004100 */
[----:B------:R-:W-:Y:S01]  /*c620*/  F2FP.F16.F32.PACK_AB R4, R37, R4 ;  /* 0x000000042504723e */ /* 0x000fe200000000ff */
[----:B------:R-:W-:-:S02]  /*c630*/  HADD2.F32 R38, -RZ, R26.H1_H1 ;  /* 0x3000001aff267230 */ /* 0x000fc40000004100 */
[-C--:B------:R-:W-:Y:S01]  /*c640*/  FMUL.FTZ R31, R40, R6.reuse ;  /* 0x00000006281f7220 */ /* 0x080fe20000410000 */
[----:B------:R-:W-:Y:S02]  /*c650*/  HADD2.F32 R39, -RZ, R27.H1_H1 ;  /* 0x3000001bff277230 */ /* 0x000fe40000004100 */
[----:B------:R-:W-:Y:S01]  /*c660*/  FMUL.FTZ R34, R43, R7 ;  /* 0x000000072b227220 */ /* 0x000fe20000410000 */
[----:B------:R-:W-:Y:S01]  /*c670*/  F2FP.F16.F32.PACK_AB R5, R30, R5 ;  /* 0x000000051e05723e */ /* 0x000fe200000000ff */
[C---:B------:R-:W-:Y:S01]  /*c680*/  FMUL.FTZ R35, R38.reuse, R6 ;  /* 0x0000000626237220 */ /* 0x040fe20000410000 */
[-C--:B------:R-:W-:Y:S01]  /*c690*/  FFMA.FTZ R6, R38, R32.reuse, -R31 ;  /* 0x0000002026067223 */ /* 0x080fe2000001081f */
[C---:B------:R-:W-:Y:S01]  /*c6a0*/  FMUL.FTZ R36, R39.reuse, R7 ;  /* 0x0000000727247220 */ /* 0x040fe20000410000 */
[-C--:B------:R-:W-:Y:S01]  /*c6b0*/  FFMA.FTZ R7, R39, R33.reuse, -R34 ;  /* 0x0000002127077223 */ /* 0x080fe20000010822 */
[----:B------:R-:W-:Y:S02]  /*c6c0*/  FFMA.FTZ R35, R40, R32, R35 ;  /* 0x0000002028237223 */ /* 0x000fe40000010023 */
[----:B------:R-:W-:-:S03]  /*c6d0*/  FFMA.FTZ R36, R43, R33, R36 ;  /* 0x000000212b247223 */ /* 0x000fc60000010024 */
[----:B------:R-:W-:Y:S02]  /*c6e0*/  F2FP.F16.F32.PACK_AB R6, R35, R6 ;  /* 0x000000062306723e */ /* 0x000fe400000000ff */
[----:B------:R-:W-:-:S05]  /*c6f0*/  F2FP.F16.F32.PACK_AB R7, R36, R7 ;  /* 0x000000072407723e */ /* 0x000fca00000000ff */
[----:B------:R0:W-:Y:S02]  /*c700*/  STS.128 [R3+0x1000], R4 ;  /* 0x0010000403007388 */ /* 0x0001e40000000c00 */
.L_x_599:
[----:B------:R-:W-:Y:S05]  /*c710*/  BSYNC B2 ;  /* 0x0000000000027941 */ /* 0x000fea0003800000 */
.L_x_598:
[----:B------:R-:W-:Y:S04]  /*c720*/  BSSY B2, `(.L_x_600) ;  /* 0x0000028000027945 */ /* 0x000fe80003800000 */
[----:B------:R-:W-:Y:S05]  /*c730*/  @P1 BRA `(.L_x_601) ;  /* 0x0000000000981947 */ /* 0x000fea0003800000 */
[----:B0-----:R-:W0:Y:S01]  /*c740*/  LDS.128 R4, [R3+0x5000] ;  /* 0x0050000003047984 */ /* 0x001e220000000c00 */
        /* <DEDUP_REMOVED lines=37> */
.L_x_601:
[----:B------:R-:W-:Y:S05]  /*c9a0*/  BSYNC B2 ;  /* 0x0000000000027941 */ /* 0x000fea0003800000 */
.L_x_600:
[----:B------:R-:W-:Y:S04]  /*c9b0*/  BSSY B2, `(.L_x_602) ;  /* 0x0000028000027945 */ /* 0x000fe80003800000 */
[----:B------:R-:W-:Y:S05]  /*c9c0*/  @P2 BRA `(.L_x_603) ;  /* 0x0000000000982947 */ /* 0x000fea0003800000 */
[----:B01----:R-:W0:Y:S01]  /*c9d0*/  LDS.128 R4, [R3+0x9000] ;  /* 0x0090000003047984 */ /* 0x003e220000000c00 */
        /* <DEDUP_REMOVED lines=37> */
.L_x_603:
[----:B------:R-:W-:Y:S05]  /*cc30*/  BSYNC B2 ;  /* 0x0000000000027941 */ /* 0x000fea0003800000 */
.L_x_602:
[----:B------:R-:W-:Y:S05]  /*cc40*/  @P3 BRA `(.L_x_597) ;  /* 0x0000000000983947 */ /* 0x000fea0003800000 */
[----:B012---:R-:W0:Y:S01]  /*cc50*/  LDS.128 R4, [R3+0xd000] ;  /* 0x00d0000003047984 */ /* 0x007e220000000c00 */
        /* <DEDUP_REMOVED lines=37> */
.L_x_597:
[----:B------:R-:W-:Y:S05]  /*ceb0*/  BSYNC B1 ;  /* 0x0000000000017941 */ /* 0x000fea0003800000 */
.L_x_596:
[----:B------:R-:W-:Y:S01]  /*cec0*/  ISETP.GE.AND P0, PT, R218, R0, PT ;  /* 0x00000000da00720c */ /* 0x000fe20003f06270 */
[----:B------:R-:W-:-:S12]  /*ced0*/  BSSY B1, `(.L_x_604) ;  /* 0x00000a9000017945 */ /* 0x000fd80003800000 */
[----:B------:R-:W-:Y:S05]  /*cee0*/  @P0 BRA `(.L_x_605) ;  /* 0x00000008009c0947 */ /* 0x000fea0003800000 */
[----:B01234-:R-:W0:Y:S01]  /*cef0*/  LDC R5, c[0x0][0x3d4] ;  /* 0x0000f500ff057b82 */ /* 0x01fe220000000800 */
        /* <DEDUP_REMOVED lines=44> */
.L_x_607:
[----:B------:R-:W-:Y:S05]  /*d1c0*/  BSYNC B2 ;  /* 0x0000000000027941 */ /* 0x000fea0003800000 */
.L_x_606:
        /* <DEDUP_REMOVED lines=40> */
.L_x_609:
[----:B------:R-:W-:Y:S05]  /*d450*/  BSYNC B2 ;  /* 0x0000000000027941 */ /* 0x000fea0003800000 */
.L_x_608:
        /* <DEDUP_REMOVED lines=40> */
.L_x_611:
[----:B------:R-:W-:Y:S05]  /*d6e0*/  BSYNC B2 ;  /* 0x0000000000027941 */ /* 0x000fea0003800000 */
.L_x_610:
        /* <DEDUP_REMOVED lines=39> */
.L_x_605:
[----:B------:R-:W-:Y:S05]  /*d960*/  BSYNC B1 ;  /* 0x0000000000017941 */ /* 0x000fea0003800000 */
.L_x_604:
[----:B01234-:R-:W2:Y:S02]  /*d970*/  LDL R4, [R1+0x70] ;  /* 0x0000700001047983 */ /* 0x01fea40000100800 */
[----:B--2---:R-:W-:-:S13]  /*d980*/  ISETP.GE.AND P0, PT, R4, R0, PT ;  /* 0x000000000400720c */ /* 0x004fda0003f06270 */
[----:B------:R-:W-:Y:S05]  /*d990*/  @P0 BRA `(.L_x_612) ;  /* 0x0000003c00e40947 */ /* 0x000fea0003800000 */
[----:B------:R-:W0:Y:S01]  /*d9a0*/  LDC R5, c[0x0][0x3d4] ;  /* 0x0000f500ff057b82 */ /* 0x000e220000000800 */
        /* <DEDUP_REMOVED lines=8> */
[----:B------:R-:W-:Y:S02]  /*da30*/  HADD2.F32 R40, -RZ, R29.H0_H0 ;  /* 0x2000001dff287230 */ /* 0x000fe40000004100 */
        /* <DEDUP_REMOVED lines=12> */
[----:B------:R-:W-:Y:S01]  /*db00*/  FFMA.FTZ R4, R34, R0, -R33 ;  /* 0x0000000022047223 */ /* 0x000fe20000010821 */
[C---:B------:R-:W-:Y:S01]  /*db10*/  FMUL.FTZ R33, R36.reuse, R5 ;  /* 0x0000000524217220 */ /* 0x040fe20000410000 */
[--C-:B------:R-:W-:Y:S02]  /*db20*/  HADD2.F32 R32, -RZ, R7.reuse.H0_H0 ;  /* 0x20000007ff207230 */ /* 0x100fe40000004100 */
[----:B------:R-:W-:Y:S01]  /*db30*/  FFMA.FTZ R5, R36, R30, -R37 ;  /* 0x0000001e24057223 */ /* 0x000fe20000010825 */
[----:B------:R-:W-:Y:S02]  /*db40*/  HADD2.F32 R6, -RZ, R6.H1_H1 ;  /* 0x30000006ff067230 */ /* 0x000fe40000004100 */
[----:B------:R-:W-:Y:S01]  /*db50*/  FFMA.FTZ R35, R38, R0, R35 ;  /* 0x0000000026237223 */ /* 0x000fe20000010023 */
[----:B------:R-:W-:Y:S02]  /*db60*/  HADD2.F32 R7, -RZ, R7.H1_H1 ;  /* 0x30000007ff077230 */ /* 0x000fe40000004100 */
[----:B------:R-:W-:Y:S01]  /*db70*/  FFMA.FTZ R30, R40, R30, R33 ;  /* 0x0000001e281e7223 */ /* 0x000fe20000010021 */
[----:B------:R-:W-:-:S02]  /*db80*/  HADD2.F32 R37, -RZ, R26.H1_H1 ;  /* 0x3000001aff257230 */ /* 0x000fc40000004100 */
[----:B------:R-:W-:Y:S01]  /*db90*/  FMUL.FTZ R0, R39, R6 ;  /* 0x0000000627007220 */ /* 0x000fe20000410000 */
[----:B------:R-:W-:Y:S02]  /*dba0*/  HADD2.F32 R26, -RZ, R27.H1_H1 ;  /* 0x3000001bff1a7230 */ /* 0x000fe40000004100 */
[----:B------:R-:W-:Y:S01]  /*dbb0*/  FMUL.FTZ R27, R28, R7 ;  /* 0x000000071c1b7220 */ /* 0x000fe20000410000 */
[----:B------:R-:W-:Y:S01]  /*dbc0*/  F2FP.F16.F32.PACK_AB R4, R35, R4 ;  /* 0x000000042304723e */ /* 0x000fe200000000ff */
[C---:B------:R-:W-:Y:S01]  /*dbd0*/  FMUL.FTZ R6, R37.reuse, R6 ;  /* 0x0000000625067220 */ /* 0x040fe20000410000 */
[----:B------:R-:W-:Y:S01]  /*dbe0*/  FFMA.FTZ R0, R37, R31, -R0 ;  /* 0x0000001f25007223 */ /* 0x000fe20000010800 */
[C---:B------:R-:W-:Y:S01]  /*dbf0*/  FMUL.FTZ R29, R26.reuse, R7 ;  /* 0x000000071a1d7220 */ /* 0x040fe20000410000 */
[-C--:B------:R-:W-:Y:S01]  /*dc00*/  FFMA.FTZ R7, R26, R32.reuse, -R27 ;  /* 0x000000201a077223 */ /* 0x080fe2000001081b */
[----:B------:R-:W-:Y:S01]  /*dc10*/  FFMA.FTZ R31, R39, R31, R6 ;  /* 0x0000001f271f7223 */ /* 0x000fe20000010006 */
[----:B------:R-:W-:Y:S01]  /*dc20*/  F2FP.F16.F32.PACK_AB R5, R30, R5 ;  /* 0x000000051e05723e */ /* 0x000fe200000000ff */
[----:B------:R-:W-:-:S03]  /*dc30*/  FFMA.FTZ R32, R28, R32, R29 ;  /* 0x000000201c207223 */ /* 0x000fc6000001001d */
[----:B------:R-:W-:Y:S02]  /*dc40*/  F2FP.F16.F32.PACK_AB R6, R31, R0 ;  /* 0x000000001f06723e */ /* 0x000fe400000000ff */
[----:B------:R-:W-:-:S05]  /*dc50*/  F2FP.F16.F32.PACK_AB R7, R32, R7 ;  /* 0x000000072007723e */ /* 0x000fca00000000ff */
[----:B------:R0:W-:Y:S02]  /*dc60*/  STS.128 [R3+0x3000], R4 ;  /* 0x0030000403007388 */ /* 0x0001e40000000c00 */
.L_x_614:
[----:B------:R-:W-:Y:S05]  /*dc70*/  BSYNC B1 ;  /* 0x0000000000017941 */ /* 0x000fea0003800000 */
.L_x_613:
[----:B------:R-:W-:Y:S04]  /*dc80*/  BSSY B1, `(.L_x_615) ;  /* 0x0000028000017945 */ /* 0x000fe80003800000 */
[----:B------:R-:W-:Y:S05]  /*dc90*/  @P1 BRA `(.L_x_616) ;  /* 0x0000000000981947 */ /* 0x000fea0003800000 */
[----:B0-----:R-:W0:Y:S01]  /*dca0*/  LDS.128 R4, [R3+0x7000] ;  /* 0x0070000003047984 */ /* 0x001e220000000c00 */
        /* <DEDUP_REMOVED lines=37> */
.L_x_616:
[----:B------:R-:W-:Y:S05]  /*df00*/  BSYNC B1 ;  /* 0x0000000000017941 */ /* 0x000fea0003800000 */
.L_x_615:
[----:B------:R-:W-:Y:S04]  /*df10*/  BSSY B1, `(.L_x_617) ;  /* 0x0000028000017945 */ /* 0x000fe80003800000 */
[----:B------:R-:W-:Y:S05]  /*df20*/  @P2 BRA `(.L_x_618) ;  /* 0x0000000000982947 */ /* 0x000fea0003800000 */
[----:B01----:R-:W0:Y:S01]  /*df30*/  LDS.128 R4, [R3+0xb000] ;  /* 0x00b0000003047984 */ /* 0x003e220000000c00 */
        /* <DEDUP_REMOVED lines=37> */
.L_x_618:
[----:B------:R-:W-:Y:S05]  /*e190*/  BSYNC B1 ;  /* 0x0000000000017941 */ /* 0x000fea0003800000 */
.L_x_617:
[----:B------:R-:W-:Y:S05]  /*e1a0*/  @P3 BRA `(.L_x_612) ;  /* 0x0000003400e03947 */ /* 0x000fea0003800000 */
[----:B012---:R-:W0:Y:S01]  /*e1b0*/  LDS.128 R4, [R3+0xf000] ;  /* 0x00f0000003047984 */ /* 0x007e220000000c00 */
        /* <DEDUP_REMOVED lines=36> */
[----:B------:R3:W-:Y:S01]  /*e400*/  STS.128 [R3+0xf000], R4 ;  /* 0x00f0000403007388 */ /* 0x0007e20000000c00 */
[----:B------:R-:W-:Y:S05]  /*e410*/  BRA `(.L_x_612) ;  /* 0x0000003400447947 */ /* 0x000fea0003800000 */
.L_x_579:
        /* <DEDUP_REMOVED lines=17> */
[----:B------:R-:W-:-:S02]  /*e530*/  CS2R R26, SRZ ;  /* 0x00000000001a7805 */ /* 0x000fc4000001ff00 */
[----:B------:R-:W-:Y:S02]  /*e540*/  CS2R R8, SRZ ;  /* 0x0000000000087805 */ /* 0x000fe4000001ff00 */
[----:B------:R-:W-:Y:S02]  /*e550*/  CS2R R10, SRZ ;  /* 0x00000000000a7805 */ /* 0x000fe4000001ff00 */
[----:B------:R-:W-:Y:S02]  /*e560*/  CS2R R4, SRZ ;  /* 0x0000000000047805 */ /* 0x000fe4000001ff00 */
[----:B------:R-:W-:Y:S01]  /*e570*/  CS2R R6, SRZ ;  /* 0x0000000000067805 */ /* 0x000fe2000001ff00 */
[----:B------:R-:W-:Y:S02]  /*e580*/  ULDC.64 UR6, c[0x0][0x208] ;  /* 0x0000820000067ab9 */ /* 0x000fe40000000a00 */
[----:B------:R0:W5:Y:S04]  /*e590*/  @!P0 LDG.E.128 R12, desc[UR6][R34.64] ;  /* 0x00000006220c8981 */ /* 0x000168000c1e1d00 */
[----:B------:R0:W5:Y:S04]  /*e5a0*/  @!P2 LDG.E.128 R24, desc[UR6][R34.64+0x80] ;  /* 0x000080062218a981 */ /* 0x000168000c1e1d00 */
[----:B------:R0:W5:Y:S04]  /*e5b0*/  @!P0 LDG.E.128 R8, desc[UR6][R36.64] ;  /* 0x0000000624088981 */ /* 0x000168000c1e1d00 */
[----:B------:R0:W5:Y:S02]  /*e5c0*/  @!P2 LDG.E.128 R4, desc[UR6][R36.64+0x80] ;  /* 0x000080062404a981 */ /* 0x000164000c1e1d00 */
.L_x_620:
[----:B------:R-:W-:Y:S05]  /*e5d0*/  BSYNC B1 ;  /* 0x0000000000017941 */ /* 0x000fea0003800000 */
.L_x_619:
[----:B------:R-:W-:Y:S01]  /*e5e0*/  UMOV UR4, 0xffffffff ;  /* 0xffffffff00047882 */ /* 0x000fe20000000000 */
[----:B0----5:R-:W-:Y:S01]  /*e5f0*/  IMAD.MOV.U32 R36, RZ, RZ, R24 ;  /* 0x000000ffff247224 */ /* 0x021fe200078e0018 */
[----:B------:R-:W-:Y:S01]  /*e600*/  SHF.R.U64 R44, R24, 0x10, R25 ;  /* 0x00000010182c7819 */ /* 0x000fe20000001219 */
[----:B------:R-:W-:Y:S01]  /*e610*/  IMAD.MOV.U32 R38, RZ, RZ, R26 ;  /* 0x000000ffff267224 */ /* 0x000fe200078e001a */
[----:B------:R-:W-:Y:S01]  /*e620*/  MOV R24, R9 ;  /* 0x0000000900187202 */ /* 0x000fe20000000f00 */
[----:B------:R-:W-:Y:S01]  /*e630*/  IMAD.MOV.U32 R21, RZ, RZ, R8 ;  /* 0x000000ffff157224 */ /* 0x000fe200078e0008 */
[--C-:B------:R-:W-:Y:S01]  /*e640*/  SHF.R.U64 R47, R8, 0x10, R9.reuse ;  /* 0x00000010082f7819 */ /* 0x100fe20000001209 */
[----:B------:R-:W-:Y:S01]  /*e650*/  IMAD.MOV.U32 R33, RZ, RZ, R10 ;  /* 0x000000ffff217224 */ /* 0x000fe200078e000a */
[----:B------:R-:W-:Y:S01]  /*e660*/  SHF.R.U32.HI R48, RZ, 0x10, R9 ;  /* 0x00000010ff307819 */ /* 0x000fe20000011609 */
[----:B------:R-:W-:Y:S01]  /*e670*/  IMAD.MOV.U32 R20, RZ, RZ, R12 ;  /* 0x000000ffff147224 */ /* 0x000fe200078e000c */
[----:B------:R-:W-:Y:S01]  /*e680*/  SHF.R.U64 R49, R10, 0x10, R11 ;  /* 0x000000100a317819 */ /* 0x000fe2000000120b */
[----:B------:R-:W-:Y:S01]  /*e690*/  IMAD.MOV.U32 R34, RZ, RZ, R14 ;  /* 0x000000ffff227224 */ /* 0x000fe200078e000e */
[----:B------:R-:W-:Y:S01]  /*e6a0*/  MOV R32, R13 ;  /* 0x0000000d00207202 */ /* 0x000fe20000000f00 */
[----:B------:R-:W-:Y:S01]  /*e6b0*/  IMAD.MOV.U32 R9, RZ, RZ, R4 ;  /* 0x000000ffff097224 */ /* 0x000fe200078e0004 */
[----:B------:R-:W-:-:S02]  /*e6c0*/  SHF.R.U64 R40, R12, 0x10, R13 ;  /* 0x000000100c287819 */ /* 0x000fc4000000120d */
[----:B------:R-:W-:Y:S02]  /*e6d0*/  SHF.R.U32.HI R41, RZ, 0x10, R13 ;  /* 0x00000010ff297819 */ /* 0x000fe4000001160d */
[----:B------:R-:W-:Y:S02]  /*e6e0*/  MOV R35, R15 ;  /* 0x0000000f00237202 */ /* 0x000fe40000000f00 */
[--C-:B------:R-:W-:Y:S02]  /*e6f0*/  SHF.R.U64 R42, R14, 0x10, R15.reuse ;  /* 0x000000100e2a7819 */ /* 0x100fe4000000120f */
[----:B------:R-:W-:Y:S02]  /*e700*/  SHF.R.U32.HI R43, RZ, 0x10, R15 ;  /* 0x00000010ff2b7819 */ /* 0x000fe4000001160f */
[----:B------:R-:W-:Y:S02]  /*e710*/  MOV R37, R25 ;  /* 0x0000001900257202 */ /* 0x000fe40000000f00 */
[----:B------:R-:W-:-:S02]  /*e720*/  SHF.R.U32.HI R45, RZ, 0x10, R25 ;  /* 0x00000010ff2d7819 */ /* 0x000fc40000011619 */
[----:B------:R-:W-:Y:S02]  /*e730*/  MOV R39, R27 ;  /* 0x0000001b00277202 */ /* 0x000fe40000000f00 */
[--C-:B------:R-:W-:Y:S02]  /*e740*/  SHF.R.U64 R26, R26, 0x10, R27.reuse ;  /* 0x000000101a1a7819 */ /* 0x100fe4000000121b */
[----:B------:R-:W-:Y:S02]  /*e750*/  SHF.R.U32.HI R46, RZ, 0x10, R27 ;  /* 0x00000010ff2e7819 */ /* 0x000fe4000001161b */
[----:B------:R-:W-:Y:S02]  /*e760*/  MOV R8, R11 ;  /* 0x0000000b00087202 */ /* 0x000fe40000000f00 */
[----:B------:R-:W-:Y:S02]  /*e770*/  SHF.R.U32.HI R50, RZ, 0x10, R11 ;  /* 0x00000010ff327819 */ /* 0x000fe4000001160b */
[----:B------:R-:W-:-:S02]  /*e780*/  MOV R10, R5 ;  /* 0x00000005000a7202 */ /* 0x000fc40000000f00 */
[--C-:B------:R-:W-:Y:S02]  /*e790*/  SHF.R.U64 R51, R4, 0x10, R5.reuse ;  /* 0x0000001004337819 */ /* 0x100fe40000001205 */
[----:B------:R-:W-:Y:S01]  /*e7a0*/  SHF.R.U32.HI R52, RZ, 0x10, R5 ;  /* 0x00000010ff347819 */ /* 0x000fe20000011605 */
[----:B------:R-:W-:Y:S06]  /*e7b0*/  BRA.DIV UR4, `(.L_x_621) ;  /* 0x0000017a04dc7947 */ /* 0x000fec000b800000 */
.L_x_809:
[----:B------:R-:W2:Y:S01]  /*e7c0*/  LDL R5, [R1+0x60] ;  /* 0x0000600001057983 */ /* 0x000ea20000100800 */
[----:B------:R-:W-:Y:S01]  /*e7d0*/  UMOV UR4, 0xffffffff ;  /* 0xffffffff00047882 */ /* 0x000fe20000000000 */
[----:B--2---:R-:W-:Y:S02]  /*e7e0*/  LEA.HI R4, R5, R5, RZ, 0x1 ;  /* 0x0000000505047211 */ /* 0x004fe400078f08ff */
[----:B------:R-:W-:Y:S05]  /*e7f0*/  BRA.DIV UR4, `(.L_x_622) ;  /* 0x0000017a04f47947 */ /* 0x000fea000b800000 */
.L_x_812:
[----:B------:R-:W-:Y:S01]  /*e800*/  UMOV UR4, 0xffffffff ;  /* 0xffffffff00047882 */ /* 0x000fe20000000000 */
[----:B------:R-:W-:Y:S02]  /*e810*/  LOP3.LUT R4, R4, 0xfffffffe, RZ, 0xc0, !PT ;  /* 0xfffffffe04047812 */ /* 0x000fe400078ec0ff */
[----:B------:R-:W-:Y:S05]  /*e820*/  BRA.DIV UR4, `(.L_x_623) ;  /* 0x0000017e04107947 */ /* 0x000fea000b800000 */
.L_x_815:
[----:B------:R-:W-:Y:S01]  /*e830*/  UMOV UR4, 0xffffffff ;  /* 0xffffffff00047882 */ /* 0x000fe20000000000 */
[----:B------:R-:W-:Y:S02]  /*e840*/  IMAD.IADD R4, R5, 0x1, -R4 ;  /* 0x0000000105047824 */ /* 0x000fe400078e0a04 */
[----:B------:R-:W-:Y:S05]  /*e850*/  BRA.DIV UR4, `(.L_x_624) ;  /* 0x0000017e042c7947 */ /* 0x000fea000b800000 */
.L_x_818:
[----:B------:R-:W-:Y:S01]  /*e860*/  SHF.L.U32 R5, R4, 0x1f, RZ ;  /* 0x0000001f04057819 */ /* 0x000fe200000006ff */
[--C-:B------:R-:W-:Y:S01]  /*e870*/  IMAD.MOV.U32 R11, RZ, RZ, R7.reuse ;  /* 0x000000ffff0b7224 */ /* 0x100fe200078e0007 */
[----:B------:R-:W-:Y:S01]  /*e880*/  MOV R25, R6 ;  /* 0x0000000600197202 */ /* 0x000fe20000000f00 */
[----:B------:R-:W-:Y:S01]  /*e890*/  BSSY B1, `(.L_x_625) ;  /* 0x0000017000017945 */ /* 0x000fe20003800000 */
[----:B------:R-:W0:Y:S01]  /*e8a0*/  SYNCS.PHASECHK.TRANS64.TRYWAIT P0, [R16+URZ+0x38800], R5 ;  /* 0x03880005100075a7 */ /* 0x000e22000800017f */
[----:B------:R-:W-:Y:S02]  /*e8b0*/  SHF.R.U64 R6, R6, 0x10, R7 ;  /* 0x0000001006067819 */ /* 0x000fe40000001207 */
[----:B------:R-:W-:Y:S02]  /*e8c0*/  SHF.R.S32.HI R4, RZ, 0x1f, R213 ;  /* 0x0000001fff047819 */ /* 0x000fe400000114d5 */
[----:B------:R-:W-:Y:S02]  /*e8d0*/  PRMT R27, R20, 0x5410, R32 ;  /* 0x00005410141b7816 */ /* 0x000fe40000000020 */
[----:B------:R-:W-:-:S02]  /*e8e0*/  PRMT R29, R34, 0x5410, R35 ;  /* 0x00005410221d7816 */ /* 0x000fc40000000023 */
[----:B------:R-:W-:Y:S02]  /*e8f0*/  PRMT R20, R26, 0x5410, R46 ;  /* 0x000054101a147816 */ /* 0x000fe4000000002e */
[----:B------:R-:W-:Y:S02]  /*e900*/  PRMT R31, R21, 0x5410, R24 ;  /* 0x00005410151f7816 */ /* 0x000fe40000000018 */
[----:B------:R-:W-:Y:S02]  /*e910*/  SHF.R.U32.HI R7, RZ, 0x10, R7 ;  /* 0x00000010ff077819 */ /* 0x000fe40000011607 */
        /* <DEDUP_REMOVED lines=12> */
[----:B------:R-:W-:Y:S01]  /*e9e0*/  LEA.HI R4, R4, R213, RZ, 0x3 ;  /* 0x000000d504047211 */ /* 0x000fe200078f18ff */
[----:B0-----:R-:W-:Y:S06]  /*e9f0*/  @!P0 BRA `(.L_x_626) ;  /* 0x0000017800ec8947 */ /* 0x001fec0003800000 */
.L_x_819:
[----:B------:R-:W-:Y:S05]  /*ea00*/  BSYNC B1 ;  /* 0x0000000000017941 */ /* 0x000fea0003800000 */
.L_x_625:
[----:B------:R-:W-:Y:S01]  /*ea10*/  BSSY B1, `(.L_x_627) ;  /* 0x00000b8000017945 */ /* 0x000fe20003800000 */
[----:B------:R-:W-:Y:S02]  /*ea20*/  PRMT R26, R26, 0x5410, R7 ;  /* 0x000054101a1a7816 */ /* 0x000fe40000000007 */
[----:B------:R-:W-:Y:S01]  /*ea30*/  SHF.R.S32.HI R12, RZ, 0x3, R4 ;  /* 0x00000003ff0c7819 */ /* 0x000fe20000011404 */
[----:B------:R-:W-:Y:S06]  /*ea40*/  @P1 BRA `(.L_x_628) ;  /* 0x0000000800d01947 */ /* 0x000fec0003800000 */
[----:B------:R-:W1:Y:S01]  /*ea50*/  LDC R57, c[0x0][0x3d4] ;  /* 0x0000f500ff397b82 */ /* 0x000e620000000800 */
[----:B------:R-:W-:Y:S01]  /*ea60*/  BSSY B2, `(.L_x_629) ;  /* 0x000005a000027945 */ /* 0x000fe20003800000 */
[-C--:B-1----:R-:W-:Y:S02]  /*ea70*/  ISETP.GE.AND P0, PT, R212, R57.reuse, PT ;  /* 0x00000039d400720c */ /* 0x082fe40003f06270 */
[----:B------:R-:W-:-:S11]  /*ea80*/  ISETP.GE.AND P1, PT, R213, R57, PT ;  /* 0x00000039d500720c */ /* 0x000fd60003f26270 */
[----:B------:R-:W-:Y:S05]  /*ea90*/  @P0 BRA `(.L_x_630) ;  /* 0x0000000400580947 */ /* 0x000fea0003800000 */
[----:B------:R-:W-:Y:S01]  /*eaa0*/  LEA.HI R4, R57, R220, RZ, 0x1d ;  /* 0x000000dc39047211 */ /* 0x000fe200078fe8ff */
[----:B------:R-:W-:Y:S02]  /*eab0*/  HADD2.F32 R47, -RZ, R31.H0_H0 ;  /* 0x2000001fff2f7230 */ /* 0x000fe40000004100 */
[----:B------:R-:W-:Y:S01]  /*eac0*/  HADD2.F32 R45, -RZ, R27.H0_H0 ;  /* 0x2000001bff2d7230 */ /* 0x000fe20000004100 */
[----:B0-----:R-:W-:Y:S01]  /*ead0*/  SHF.R.S32.HI R5, RZ, 0x1f, R4 ;  /* 0x0000001fff057819 */ /* 0x001fe20000011404 */
[----:B------:R-:W-:Y:S01]  /*eae0*/  HADD2.F32 R49, -RZ, R32.H0_H0 ;  /* 0x20000020ff317230 */ /* 0x000fe20000004100 */
[----:B------:R-:W-:Y:S02]  /*eaf0*/  SHF.L.U32 R6, R4, 0x3, RZ ;  /* 0x0000000304067819 */ /* 0x000fe400000006ff */
[----:B------:R-:W-:Y:S02]  /*eb00*/  LEA.HI R4, R5, R4, RZ, 0x3 ;  /* 0x0000000405047211 */ /* 0x000fe400078f18ff */
[----:B------:R-:W-:-:S03]  /*eb10*/  LOP3.LUT R5, R231, 0x38, R6, 0xf8, !PT ;  /* 0x00000038e7057812 */ /* 0x000fc600078ef806 */
[----:B------:R-:W-:Y:S01]  /*eb20*/  IMAD.SHL.U32 R4, R4, 0x400, RZ ;  /* 0x0000040004047824 */ /* 0x000fe200078e00ff */
[----:B------:R-:W-:-:S04]  /*eb30*/  LOP3.LUT R8, R5, R232, RZ, 0x3c, !PT ;  /* 0x000000e805087212 */ /* 0x000fc800078e3cff */
[----:B------:R-:W-:Y:S02]  /*eb40*/  LOP3.LUT R9, R4, 0x7fffe000, RZ, 0xc0, !PT ;  /* 0x7fffe00004097812 */ /* 0x000fe400078ec0ff */
[----:B------:R-:W0:Y:S02]  /*eb50*/  LDS.128 R4, [R3] ;  /* 0x0000000003047984 */ /* 0x000e240000000c00 */
[----:B------:R-:W-:-:S04]  /*eb60*/  IADD3 R9, R8, R9, R234 ;  /* 0x0000000908097210 */ /* 0x000fc80007ffe0ea */
[----:B------:R-:W-:-:S05]  /*eb70*/  LEA R35, R9, R16, 0x1 ;  /* 0x0000001009237211 */ /* 0x000fca00078e08ff */
[----:B------:R-:W1:Y:S01]  /*eb80*/  LDS.128 R8, [R35+0x14400] ;  /* 0x0144000023087984 */ /* 0x000e620000000c00 */
[--C-:B0-----:R-:W-:Y:S02]  /*eb90*/  HADD2.F32 R36, -RZ, R4.reuse.H0_H0 ;  /* 0x20000004ff247230 */ /* 0x101fe40000004100 */
[----:B------:R-:W-:Y:S02]  /*eba0*/  HADD2.F32 R4, -RZ, R4.H1_H1 ;  /* 0x30000004ff047230 */ /* 0x000fe40000004100 */
[--C-:B------:R-:W-:Y:S02]  /*ebb0*/  HADD2.F32 R37, -RZ, R5.reuse.H0_H0 ;  /* 0x20000005ff257230 */ /* 0x100fe40000004100 */
[----:B------:R-:W-:Y:S02]  /*ebc0*/  HADD2.F32 R5, -RZ, R5.H1_H1 ;  /* 0x30000005ff057230 */ /* 0x000fe40000004100 */
[--C-:B------:R-:W-:Y:S02]  /*ebd0*/  HADD2.F32 R38, -RZ, R6.reuse.H0_H0 ;  /* 0x20000006ff267230 */ /* 0x100fe40000004100 */
[----:B------:R-:W-:-:S02]  /*ebe0*/  HADD2.F32 R6, -RZ, R6.H1_H1 ;  /* 0x30000006ff067230 */ /* 0x000fc40000004100 */
[--C-:B-1----:R-:W-:Y:S02]  /*ebf0*/  HADD2.F32 R40, -RZ, R8.reuse.H0_H0 ;  /* 0x20000008ff287230 */ /* 0x102fe40000004100 */
[----:B------:R-:W-:Y:S02]  /*ec00*/  HADD2.F32 R8, -RZ, R8.H1_H1 ;  /* 0x30000008ff087230 */ /* 0x000fe40000004100 */
[----:B------:R-:W-:Y:S02]  /*ec10*/  HADD2.F32 R41, -RZ, R9.H0_H0 ;  /* 0x20000009ff297230 */ /* 0x000fe40000004100 */
[C---:B------:R-:W-:Y:S01]  /*ec20*/  FMUL.FTZ R51, R40.reuse, R47 ;  /* 0x0000002f28337220 */ /* 0x040fe20000410000 */
[----:B------:R-:W-:Y:S01]  /*ec30*/  FMUL.FTZ R53, R40, R45 ;  /* 0x0000002d28357220 */ /* 0x000fe20000410000 */
[----:B------:R-:W-:Y:S02]  /*ec40*/  HADD2.F32 R40, -RZ, R31.H1_H1 ;  /* 0x3000001fff287230 */ /* 0x000fe40000004100 */
[----:B------:R-:W-:Y:S01]  /*ec50*/  FMUL.FTZ R55, R8, R49 ;  /* 0x0000003108377220 */ /* 0x000fe20000410000 */
[----:B------:R-:W-:Y:S01]  /*ec60*/  FFMA.FTZ R51, R36, R45, -R51 ;  /* 0x0000002d24337223 */ /* 0x000fe20000010833 */
[----:B------:R-:W-:-:S02]  /*ec70*/  HADD2.F32 R45, -RZ, R28.H0_H0 ;  /* 0x2000001cff2d7230 */ /* 0x000fc40000004100 */
[----:B------:R-:W-:Y:S01]  /*ec80*/  FFMA.FTZ R53, R36, R47, R53 ;  /* 0x0000002f24357223 */ /* 0x000fe20000010035 */
[----:B------:R-:W-:Y:S02]  /*ec90*/  HADD2.F32 R36, -RZ, R27.H1_H1 ;  /* 0x3000001bff247230 */ /* 0x000fe40000004100 */
[C---:B------:R-:W-:Y:S01]  /*eca0*/  FMUL.FTZ R48, R41.reuse, R40 ;  /* 0x0000002829307220 */ /* 0x040fe20000410000 */
[----:B------:R-:W-:Y:S02]  /*ecb0*/  HADD2.F32 R9, -RZ, R9.H1_H1 ;  /* 0x30000009ff097230 */ /* 0x000fe40000004100 */
[-C--:B------:R-:W-:Y:S01]  /*ecc0*/  FMUL.FTZ R47, R8, R45.reuse ;  /* 0x0000002d082f7220 */ /* 0x080fe20000410000 */
[C---:B------:R-:W-:Y:S01]  /*ecd0*/  FFMA.FTZ R44, R4.reuse, R45, -R55 ;  /* 0x0000002d042c7223 */ /* 0x040fe20000010837 */
[----:B------:R-:W-:Y:S01]  /*ece0*/  FMUL.FTZ R41, R41, R36 ;  /* 0x0000002429297220 */ /* 0x000fe20000410000 */
[----:B------:R-:W-:Y:S02]  /*ecf0*/  HADD2.F32 R8, -RZ, R32.H1_H1 ;  /* 0x30000020ff087230 */ /* 0x000fe40000004100 */
[----:B------:R-:W-:Y:S01]  /*ed00*/  FFMA.FTZ R46, R4, R49, R47 ;  /* 0x00000031042e7223 */ /* 0x000fe2000001002f */
[----:B------:R-:W-:-:S02]  /*ed10*/  HADD2.F32 R4, -RZ, R28.H1_H1 ;  /* 0x3000001cff047230 */ /* 0x000fc40000004100 */
[C---:B------:R-:W-:Y:S01]  /*ed20*/  FFMA.FTZ R40, R37.reuse, R40, R41 ;  /* 0x0000002825287223 */ /* 0x040fe20000010029 */
[--C-:B------:R-:W-:Y:S02]  /*ed30*/  HADD2.F32 R42, -RZ, R10.reuse.H0_H0 ;  /* 0x2000000aff2a7230 */ /* 0x100fe40000004100 */
[----:B------:R-:W-:Y:S01]  /*ed40*/  FFMA.FTZ R48, R37, R36, -R48 ;  /* 0x0000002425307223 */ /* 0x000fe20000010830 */
[----:B------:R-:W-:Y:S02]  /*ed50*/  HADD2.F32 R41, -RZ, R33.H0_H0 ;  /* 0x20000021ff297230 */ /* 0x000fe40000004100 */
[C---:B------:R-:W-:Y:S01]  /*ed60*/  FMUL.FTZ R36, R9.reuse, R8 ;  /* 0x0000000809247220 */ /* 0x040fe20000410000 */
[----:B------:R-:W-:Y:S02]  /*ed70*/  HADD2.F32 R37, -RZ, R29.H0_H0 ;  /* 0x2000001dff257230 */ /* 0x000fe40000004100 */
[----:B------:R-:W-:Y:S01]  /*ed80*/  FMUL.FTZ R50, R9, R4 ;  /* 0x0000000409327220 */ /* 0x000fe20000410000 */
[----:B------:R-:W-:-:S02]  /*ed90*/  HADD2.F32 R10, -RZ, R10.H1_H1 ;  /* 0x3000000aff0a7230 */ /* 0x000fc40000004100 */
[C---:B------:R-:W-:Y:S01]  /*eda0*/  FMUL.FTZ R55, R42.reuse, R41 ;  /* 0x000000292a377220 */ /* 0x040fe20000410000 */
[----:B------:R-:W-:Y:S02]  /*edb0*/  HADD2.F32 R45, -RZ, R34.H0_H0 ;  /* 0x20000022ff2d7230 */ /* 0x000fe40000004100 */
[C---:B------:R-:W-:Y:S01]  /*edc0*/  FFMA.FTZ R47, R5.reuse, R4, -R36 ;  /* 0x00000004052f7223 */ /* 0x040fe20000010824 */
[----:B------:R-:W-:Y:S02]  /*edd0*/  HADD2.F32 R9, -RZ, R30.H0_H0 ;  /* 0x2000001eff097230 */ /* 0x000fe40000004100 */
[-C--:B------:R-:W-:Y:S01]  /*ede0*/  FMUL.FTZ R42, R42, R37.reuse ;  /* 0x000000252a2a7220 */ /* 0x080fe20000410000 */
[----:B------:R-:W-:Y:S01]  /*edf0*/  FFMA.FTZ R49, R5, R8, R50 ;  /* 0x0000000805317223 */ /* 0x000fe20000010032 */
[----:B------:R-:W-:Y:S01]  /*ee00*/  FFMA.FTZ R55, R38, R37, -R55 ;  /* 0x0000002526377223 */ /* 0x000fe20000010837 */
[--C-:B------:R-:W-:Y:S02]  /*ee10*/  HADD2.F32 R43, -RZ, R11.reuse.H0_H0 ;  /* 0x2000000bff2b7230 */ /* 0x100fe40000004100 */
[C---:B------:R-:W-:Y:S01]  /*ee20*/  FMUL.FTZ R5, R10.reuse, R45 ;  /* 0x0000002d0a057220 */ /* 0x040fe20000410000 */
[----:B------:R-:W-:Y:S01]  /*ee30*/  FMUL.FTZ R37, R10, R9 ;  /* 0x000000090a257220 */ /* 0x000fe20000410000 */
[----:B------:R-:W-:-:S02]  /*ee40*/  HADD2.F32 R11, -RZ, R11.H1_H1 ;  /* 0x3000000bff0b7230 */ /* 0x000fc40000004100 */
[----:B------:R-:W-:Y:S01]  /*ee50*/  FFMA.FTZ R42, R38, R41, R42 ;  /* 0x00000029262a7223 */ /* 0x000fe2000001002a */
[----:B------:R-:W-:Y:S02]  /*ee60*/  HADD2.F32 R10, -RZ, R33.H1_H1 ;  /* 0x30000021ff0a7230 */ /* 0x000fe40000004100 */
[C---:B------:R-:W-:Y:S01]  /*ee70*/  FFMA.FTZ R38, R6.reuse, R9, -R5 ;  /* 0x0000000906267223 */ /* 0x040fe20000010805 */
[----:B------:R-:W-:Y:S02]  /*ee80*/  HADD2.F32 R36, -RZ, R34.H1_H1 ;  /* 0x30000022ff247230 */ /* 0x000fe40000004100 */
[----:B------:R-:W-:Y:S01]  /*ee90*/  FFMA.FTZ R37, R6, R45, R37 ;  /* 0x0000002d06257223 */ /* 0x000fe20000010025 */
[----:B------:R-:W-:Y:S02]  /*eea0*/  HADD2.F32 R4, -RZ, R29.H1_H1 ;  /* 0x3000001dff047230 */ /* 0x000fe40000004100 */
[----:B------:R-:W-:Y:S01]  /*eeb0*/  FMUL.FTZ R6, R43, R10 ;  /* 0x0000000a2b067220 */ /* 0x000fe20000410000 */
[----:B------:R-:W-:-:S02]  /*eec0*/  HADD2.F32 R8, -RZ, R30.H1_H1 ;  /* 0x3000001eff087230 */ /* 0x000fc40000004100 */
[----:B------:R-:W-:Y:S01]  /*eed0*/  FMUL.FTZ R50, R11, R36 ;  /* 0x000000240b327220 */ /* 0x000fe20000410000 */
[--C-:B------:R-:W-:Y:S02]  /*eee0*/  HADD2.F32 R39, -RZ, R7.reuse.H0_H0 ;  /* 0x20000007ff277230 */ /* 0x100fe40000004100 */
[----:B------:R-:W-:Y:S01]  /*eef0*/  FMUL.FTZ R43, R43, R4 ;  /* 0x000000042b2b7220 */ /* 0x000fe20000410000 */
[----:B------:R-:W-:Y:S02]  /*ef00*/  HADD2.F32 R7, -RZ, R7.H1_H1 ;  /* 0x30000007ff077230 */ /* 0x000fe40000004100 */
[----:B------:R-:W-:Y:S01]  /*ef10*/  FMUL.FTZ R5, R11, R8 ;  /* 0x000000080b057220 */ /* 0x000fe20000410000 */
[----:B------:R-:W-:Y:S01]  /*ef20*/  F2FP.F16.F32.PACK_AB R9, R49, R40 ;  /* 0x000000283109723e */ /* 0x000fe200000000ff */
[C---:B------:R-:W-:Y:S01]  /*ef30*/  FFMA.FTZ R11, R39.reuse, R4, -R6 ;  /* 0x00000004270b7223 */ /* 0x040fe20000010806 */
[----:B------:R-:W-:Y:S01]  /*ef40*/  FFMA.FTZ R43, R39, R10, R43 ;  /* 0x0000000a272b7223 */ /* 0x000fe2000001002b */
[C---:B------:R-:W-:Y:S01]  /*ef50*/  FFMA.FTZ R50, R7.reuse, R8, -R50 ;  /* 0x0000000807327223 */ /* 0x040fe20000010832 */
[----:B------:R-:W-:Y:S01]  /*ef60*/  FFMA.FTZ R36, R7, R36, R5 ;  /* 0x0000002407247223 */ /* 0x000fe20000010005 */
[----:B------:R-:W-:-:S02]  /*ef70*/  F2FP.F16.F32.PACK_AB R4, R44, R51 ;  /* 0x000000332c04723e */ /* 0x000fc400000000ff */
[----:B------:R-:W-:Y:S02]  /*ef80*/  F2FP.F16.F32.PACK_AB R5, R47, R48 ;  /* 0x000000302f05723e */ /* 0x000fe400000000ff */
[----:B------:R-:W-:Y:S02]  /*ef90*/  F2FP.F16.F32.PACK_AB R6, R38, R55 ;  /* 0x000000372606723e */ /* 0x000fe400000000ff */
[----:B------:R-:W-:Y:S02]  /*efa0*/  F2FP.F16.F32.PACK_AB R7, R50, R11 ;  /* 0x0000000b3207723e */ /* 0x000fe400000000ff */
[----:B------:R-:W-:Y:S02]  /*efb0*/  F2FP.F16.F32.PACK_AB R8, R46, R53 ;  /* 0x000000352e08723e */ /* 0x000fe400000000ff */
[----:B------:R-:W-:Y:S01]  /*efc0*/  F2FP.F16.F32.PACK_AB R10, R37, R42 ;  /* 0x0000002a250a723e */ /* 0x000fe200000000ff */
[----:B------:R1:W-:Y:S01]  /*efd0*/  STS.128 [R3], R4 ;  /* 0x0000000403007388 */ /* 0x0003e20000000c00 */
[----:B------:R-:W-:-:S05]  /*efe0*/  F2FP.F16.F32.PACK_AB R11, R36, R43 ;  /* 0x0000002b240b723e */ /* 0x000fca00000000ff */
[----:B------:R1:W-:Y:S02]  /*eff0*/  STS.128 [R35+0x14400], R8 ;  /* 0x0144000823007388 */ /* 0x0003e40000000c00 */
.L_x_630:
[----:B------:R-:W-:Y:S05]  /*f000*/  BSYNC B2 ;  /* 0x0000000000027941 */ /* 0x000fea0003800000 */
.L_x_629:
[----:B------:R-:W-:Y:S05]  /*f010*/  @P1 BRA `(.L_x_628) ;  /* 0x00000004005c1947 */ /* 0x000fea0003800000 */
[----:B------:R-:W0:Y:S01]  /*f020*/  LDL R51, [R1+0x8c] ;  /* 0x00008c0001337983 */ /* 0x000e220000100800 */
[----:B-1----:R-:W-:Y:S01]  /*f030*/  LEA.HI R3, R57, R12, RZ, 0x1d ;  /* 0x0000000c39037211 */ /* 0x002fe200078fe8ff */
[----:B------:R-:W-:Y:S02]  /*f040*/  HADD2.F32 R44, -RZ, R13.H0_H0 ;  /* 0x2000000dff2c7230 */ /* 0x000fe40000004100 */
[--C-:B------:R-:W-:Y:S01]  /*f050*/  HADD2.F32 R46, -RZ, R21.reuse.H0_H0 ;  /* 0x20000015ff2e7230 */ /* 0x100fe20000004100 */
[----:B------:R-:W-:Y:S01]  /*f060*/  SHF.R.S32.HI R6, RZ, 0x1f, R3 ;  /* 0x0000001fff067819 */ /* 0x000fe20000011403 */
[----:B------:R-:W-:Y:S02]  /*f070*/  IMAD.SHL.U32 R4, R3, 0x8, RZ ;  /* 0x0000000803047824 */ /* 0x000fe400078e00ff */
[----:B------:R-:W-:Y:S01]  /*f080*/  HADD2.F32 R43, -RZ, R24.H0_H0 ;  /* 0x20000018ff2b7230 */ /* 0x000fe20000004100 */
[----:B------:R-:W-:Y:S01]  /*f090*/  LEA.HI R6, R6, R3, RZ, 0x3 ;  /* 0x0000000306067211 */ /* 0x000fe200078f18ff */
[----:B------:R-:W-:Y:S01]  /*f0a0*/  HADD2.F32 R45, -RZ, R21.H1_H1 ;  /* 0x30000015ff2d7230 */ /* 0x000fe20000004100 */
[----:B------:R-:W-:-:S02]  /*f0b0*/  LOP3.LUT R3, R231, 0x38, R4, 0xf8, !PT ;  /* 0x00000038e7037812 */ /* 0x000fc400078ef804 */
[----:B------:R-:W-:Y:S02]  /*f0c0*/  SHF.L.U32 R6, R6, 0xa, RZ ;  /* 0x0000000a06067819 */ /* 0x000fe400000006ff */
[----:B------:R-:W-:Y:S02]  /*f0d0*/  LOP3.LUT R8, R3, R232, RZ, 0x3c, !PT ;  /* 0x000000e803087212 */ /* 0x000fe400078e3cff */
[----:B------:R-:W-:-:S04]  /*f0e0*/  LOP3.LUT R3, R6, 0x7fffe000, RZ, 0xc0, !PT ;  /* 0x7fffe00006037812 */ /* 0x000fc800078ec0ff */
[----:B------:R-:W-:-:S05]  /*f0f0*/  IADD3 R3, R8, R3, R234 ;  /* 0x0000000308037210 */ /* 0x000fca0007ffe0ea */
[----:B------:R-:W-:-:S05]  /*f100*/  IMAD R3, R3, 0x2, R16 ;  /* 0x0000000203037824 */ /* 0x000fca00078e0210 */
[----:B------:R-:W1:Y:S02]  /*f110*/  LDS.128 R8, [R3+0x14400] ;  /* 0x0144000003087984 */ /* 0x000e640000000c00 */
[--C-:B-1----:R-:W-:Y:S02]  /*f120*/  HADD2.F32 R39, -RZ, R8.reuse.H0_H0 ;  /* 0x20000008ff277230 */ /* 0x102fe40000004100 */
[----:B------:R-:W-:Y:S02]  /*f130*/  HADD2.F32 R8, -RZ, R8.H1_H1 ;  /* 0x30000008ff087230 */ /* 0x000fe40000004100 */
[----:B------:R-:W-:Y:S02]  /*f140*/  HADD2.F32 R40, -RZ, R9.H0_H0 ;  /* 0x20000009ff287230 */ /* 0x000fe40000004100 */
[C---:B------:R-:W-:Y:S01]  /*f150*/  FMUL.FTZ R48, R39.reuse, R46 ;  /* 0x0000002e27307220 */ /* 0x040fe20000410000 */
[----:B------:R-:W-:Y:S01]  /*f160*/  FMUL.FTZ R50, R39, R44 ;  /* 0x0000002c27327220 */ /* 0x000fe20000410000 */
[----:B------:R-:W-:-:S02]  /*f170*/  HADD2.F32 R39, -RZ, R14.H0_H0 ;  /* 0x2000000eff277230 */ /* 0x000fc40000004100 */
[C---:B------:R-:W-:Y:S01]  /*f180*/  FMUL.FTZ R47, R8.reuse, R43 ;  /* 0x0000002b082f7220 */ /* 0x040fe20000410000 */
[----:B------:R-:W-:Y:S02]  /*f190*/  HADD2.F32 R9, -RZ, R9.H1_H1 ;  /* 0x30000009ff097230 */ /* 0x000fe40000004100 */
[--C-:B------:R-:W-:Y:S02]  /*f1a0*/  HADD2.F32 R41, -RZ, R10.reuse.H0_H0 ;  /* 0x2000000aff297230 */ /* 0x100fe40000004100 */
[----:B------:R-:W-:Y:S01]  /*f1b0*/  FMUL.FTZ R49, R8, R39 ;  /* 0x0000002708317220 */ /* 0x000fe20000410000 */
[----:B------:R-:W-:Y:S02]  /*f1c0*/  HADD2.F32 R8, -RZ, R15.H0_H0 ;  /* 0x2000000fff087230 */ /* 0x000fe40000004100 */
[----:B------:R-:W-:Y:S02]  /*f1d0*/  HADD2.F32 R10, -RZ, R10.H1_H1 ;  /* 0x3000000aff0a7230 */ /* 0x000fe40000004100 */
[----:B------:R-:W-:-:S02]  /*f1e0*/  HADD2.F32 R42, -RZ, R11.H0_H0 ;  /* 0x2000000bff2a7230 */ /* 0x000fc40000004100 */
[----:B------:R-:W-:Y:S01]  /*f1f0*/  HADD2.F32 R11, -RZ, R11.H1_H1 ;  /* 0x3000000bff0b7230 */ /* 0x000fe20000004100 */
[----:B0-----:R-:W0:Y:S02]  /*f200*/  LDS.128 R4, [R51] ;  /* 0x0000000033047984 */ /* 0x001e240000000c00 */
[--C-:B0-----:R-:W-:Y:S02]  /*f210*/  HADD2.F32 R35, -RZ, R4.reuse.H0_H0 ;  /* 0x20000004ff237230 */ /* 0x101fe40000004100 */
[----:B------:R-:W-:Y:S02]  /*f220*/  HADD2.F32 R4, -RZ, R4.H1_H1 ;  /* 0x30000004ff047230 */ /* 0x000fe40000004100 */
[----:B------:R-:W-:Y:S02]  /*f230*/  HADD2.F32 R36, -RZ, R5.H0_H0 ;  /* 0x20000005ff247230 */ /* 0x000fe40000004100 */
[C---:B------:R-:W-:Y:S01]  /*f240*/  FFMA.FTZ R48, R35.reuse, R44, -R48 ;  /* 0x0000002c23307223 */ /* 0x040fe20000010830 */
[----:B------:R-:W-:Y:S01]  /*f250*/  FFMA.FTZ R50, R35, R46, R50 ;  /* 0x0000002e23327223 */ /* 0x000fe20000010032 */
[----:B------:R-:W-:-:S02]  /*f260*/  HADD2.F32 R35, -RZ, R13.H1_H1 ;  /* 0x3000000dff237230 */ /* 0x000fc40000004100 */
[----:B------:R-:W-:Y:S01]  /*f270*/  FFMA.FTZ R47, R4, R39, -R47 ;  /* 0x00000027042f7223 */ /* 0x000fe2000001082f */
[----:B------:R-:W-:Y:S01]  /*f280*/  FMUL.FTZ R39, R40, R45 ;  /* 0x0000002d28277220 */ /* 0x000fe20000410000 */
[----:B------:R-:W-:Y:S02]  /*f290*/  HADD2.F32 R44, -RZ, R24.H1_H1 ;  /* 0x30000018ff2c7230 */ /* 0x000fe40000004100 */
[----:B------:R-:W-:Y:S01]  /*f2a0*/  FFMA.FTZ R49, R4, R43, R49 ;  /* 0x0000002b04317223 */ /* 0x000fe20000010031 */
[-C--:B------:R-:W-:Y:S01]  /*f2b0*/  FMUL.FTZ R40, R40, R35.reuse ;  /* 0x0000002328287220 */ /* 0x080fe20000410000 */
[----:B------:R-:W-:Y:S02]  /*f2c0*/  HADD2.F32 R4, -RZ, R14.H1_H1 ;  /* 0x3000000eff047230 */ /* 0x000fe40000004100 */
[C---:B------:R-:W-:Y:S01]  /*f2d0*/  FFMA.FTZ R39, R36.reuse, R35, -R39 ;  /* 0x0000002324277223 */ /* 0x040fe20000010827 */
[----:B------:R-:W-:Y:S02]  /*f2e0*/  HADD2.F32 R5, -RZ, R5.H1_H1 ;  /* 0x30000005ff057230 */ /* 0x000fe40000004100 */
[----:B------:R-:W-:Y:S01]  /*f2f0*/  FFMA.FTZ R40, R36, R45, R40 ;  /* 0x0000002d24287223 */ /* 0x000fe20000010028 */
[----:B------:R-:W-:Y:S01]  /*f300*/  FMUL.FTZ R46, R9, R44 ;  /* 0x0000002c092e7220 */ /* 0x000fe20000410000 */
[----:B------:R-:W-:-:S02]  /*f310*/  HADD2.F32 R36, -RZ, R25.H0_H0 ;  /* 0x20000019ff247230 */ /* 0x000fc40000004100 */
[-C--:B------:R-:W-:Y:S01]  /*f320*/  FMUL.FTZ R52, R9, R4.reuse ;  /* 0x0000000409347220 */ /* 0x080fe20000410000 */
[----:B------:R-:W-:Y:S02]  /*f330*/  HADD2.F32 R35, -RZ, R26.H0_H0 ;  /* 0x2000001aff237230 */ /* 0x000fe40000004100 */
[----:B------:R-:W-:Y:S01]  /*f340*/  FFMA.FTZ R46, R5, R4, -R46 ;  /* 0x00000004052e7223 */ /* 0x000fe2000001082e */
[----:B------:R-:W-:Y:S02]  /*f350*/  HADD2.F32 R37, -RZ, R6.H0_H0 ;  /* 0x20000006ff257230 */ /* 0x000fe40000004100 */
[C---:B------:R-:W-:Y:S01]  /*f360*/  FMUL.FTZ R4, R41.reuse, R36 ;  /* 0x0000002429047220 */ /* 0x040fe20000410000 */
[----:B------:R-:W-:Y:S02]  /*f370*/  HADD2.F32 R9, -RZ, R20.H0_H0 ;  /* 0x20000014ff097230 */ /* 0x000fe40000004100 */
[----:B------:R-:W-:Y:S01]  /*f380*/  FMUL.FTZ R45, R41, R8 ;  /* 0x00000008292d7220 */ /* 0x000fe20000410000 */
[----:B------:R-:W-:-:S02]  /*f390*/  HADD2.F32 R6, -RZ, R6.H1_H1 ;  /* 0x30000006ff067230 */ /* 0x000fc40000004100 */
[----:B------:R-:W-:Y:S01]  /*f3a0*/  FFMA.FTZ R41, R5, R44, R52 ;  /* 0x0000002c05297223 */ /* 0x000fe20000010034 */
[C---:B------:R-:W-:Y:S01]  /*f3b0*/  FMUL.FTZ R5, R10.reuse, R35 ;  /* 0x000000230a057220 */ /* 0x040fe20000410000 */
[C---:B------:R-:W-:Y:S01]  /*f3c0*/  FFMA.FTZ R43, R37.reuse, R8, -R4 ;  /* 0x00000008252b7223 */ /* 0x040fe20000010804 */
[----:B------:R-:W-:Y:S01]  /*f3d0*/  FFMA.FTZ R45, R37, R36, R45 ;  /* 0x00000024252d7223 */ /* 0x000fe2000001002d */
[-C--:B------:R-:W-:Y:S01]  /*f3e0*/  FMUL.FTZ R37, R10, R9.reuse ;  /* 0x000000090a257220 */ /* 0x080fe20000410000 */
[C---:B------:R-:W-:Y:S01]  /*f3f0*/  FFMA.FTZ R10, R6.reuse, R9, -R5 ;  /* 0x00000009060a7223 */ /* 0x040fe20000010805 */
[----:B------:R-:W-:Y:S02]  /*f400*/  HADD2.F32 R9, -RZ, R25.H1_H1 ;  /* 0x30000019ff097230 */ /* 0x000fe40000004100 */
[----:B------:R-:W-:Y:S02]  /*f410*/  HADD2.F32 R5, -RZ, R15.H1_H1 ;  /* 0x3000000fff057230 */ /* 0x000fe40000004100 */
[----:B------:R-:W-:Y:S01]  /*f420*/  FFMA.FTZ R36, R6, R35, R37 ;  /* 0x0000002306247223 */ /* 0x000fe20000010025 */
[----:B------:R-:W-:-:S02]  /*f430*/  HADD2.F32 R8, -RZ, R26.H1_H1 ;  /* 0x3000001aff087230 */ /* 0x000fc40000004100 */
[C---:B------:R-:W-:Y:S01]  /*f440*/  FMUL.FTZ R35, R42.reuse, R9 ;  /* 0x000000092a237220 */ /* 0x040fe20000410000 */
[----:B------:R-:W-:Y:S02]  /*f450*/  HADD2.F32 R4, -RZ, R20.H1_H1 ;  /* 0x30000014ff047230 */ /* 0x000fe40000004100 */
[-C--:B------:R-:W-:Y:S01]  /*f460*/  FMUL.FTZ R42, R42, R5.reuse ;  /* 0x000000052a2a7220 */ /* 0x080fe20000410000 */
[--C-:B------:R-:W-:Y:S02]  /*f470*/  HADD2.F32 R38, -RZ, R7.reuse.H0_H0 ;  /* 0x20000007ff267230 */ /* 0x100fe40000004100 */
[C---:B------:R-:W-:Y:S01]  /*f480*/  FMUL.FTZ R6, R11.reuse, R8 ;  /* 0x000000080b067220 */ /* 0x040fe20000410000 */
[----:B------:R-:W-:Y:S02]  /*f490*/  HADD2.F32 R7, -RZ, R7.H1_H1 ;  /* 0x30000007ff077230 */ /* 0x000fe40000004100 */
[-C--:B------:R-:W-:Y:S01]  /*f4a0*/  FMUL.FTZ R37, R11, R4.reuse ;  /* 0x000000040b257220 */ /* 0x080fe20000410000 */
        /* <DEDUP_REMOVED lines=11> */
[----:B------:R-:W-:-:S02]  /*f560*/  F2FP.F16.F32.PACK_AB R10, R36, R45 ;  /* 0x0000002d240a723e */ /* 0x000fc400000000ff */
[----:B------:R-:W-:-:S05]  /*f570*/  F2FP.F16.F32.PACK_AB R11, R42, R11 ;  /* 0x0000000b2a0b723e */ /* 0x000fca00000000ff */
[----:B------:R2:W-:Y:S02]  /*f580*/  STS.128 [R3+0x14400], R8 ;  /* 0x0144000803007388 */ /* 0x0005e40000000c00 */
.L_x_628:
[----:B------:R-:W-:Y:S05]  /*f590*/  BSYNC B1 ;  /* 0x0000000000017941 */ /* 0x000fea0003800000 */
.L_x_627:
[----:B------:R-:W-:Y:S01]  /*f5a0*/  ISETP.GE.AND P0, PT, R217, R0, PT ;  /* 0x00000000d900720c */ /* 0x000fe20003f06270 */
[----:B------:R-:W-:-:S12]  /*f5b0*/  BSSY B1, `(.L_x_631) ;  /* 0x00000bb000017945 */ /* 0x000fd80003800000 */
[----:B------:R-:W-:Y:S05]  /*f5c0*/  @P0 BRA `(.L_x_632) ;  /* 0x0000000800e40947 */ /* 0x000fea0003800000 */
[----:B------:R-:W3:Y:S01]  /*f5d0*/  LDC R49, c[0x0][0x3d4] ;  /* 0x0000f500ff317b82 */ /* 0x000ee20000000800 */
[----:B------:R-:W-:Y:S01]  /*f5e0*/  BSSY B2, `(.L_x_633) ;  /* 0x000005f000027945 */ /* 0x000fe20003800000 */
[-C--:B---3--:R-:W-:Y:S02]  /*f5f0*/  ISETP.GE.AND P0, PT, R212, R49.reuse, PT ;  /* 0x00000031d400720c */ /* 0x088fe40003f06270 */
[----:B------:R-:W-:-:S11]  /*f600*/  ISETP.GE.AND P1, PT, R213, R49, PT ;  /* 0x00000031d500720c */ /* 0x000fd60003f26270 */
[----:B------:R-:W-:Y:S05]  /*f610*/  @P0 BRA `(.L_x_634) ;  /* 0x00000004006c0947 */ /* 0x000fea0003800000 */
[----:B-12---:R-:W2:Y:S01]  /*f620*/  LDL R3, [R1+0x68] ;  /* 0x0000680001037983 */ /* 0x006ea20000100800 */
[----:B------:R-:W-:Y:S01]  /*f630*/  LOP3.LUT R6, R226, 0x38, R212, 0xf8, !PT ;  /* 0x00000038e2067812 */ /* 0x000fe200078ef8d4 */
[----:B------:R-:W-:Y:S02]  /*f640*/  HADD2.F32 R43, -RZ, R27.H0_H0 ;  /* 0x2000001bff2b7230 */ /* 0x000fe40000004100 */
[--C-:B------:R-:W-:Y:S01]  /*f650*/  HADD2.F32 R45, -RZ, R31.reuse.H0_H0 ;  /* 0x2000001fff2d7230 */ /* 0x100fe20000004100 */
[----:B------:R-:W-:Y:S01]  /*f660*/  LOP3.LUT R6, R230, R6, R229, 0xf6, !PT ;  /* 0x00000006e6067212 */ /* 0x000fe200078ef6e5 */
[----:B------:R-:W-:Y:S02]  /*f670*/  HADD2.F32 R52, -RZ, R32.H0_H0 ;  /* 0x20000020ff347230 */ /* 0x000fe40000004100 */
[----:B------:R-:W-:Y:S02]  /*f680*/  HADD2.F32 R48, -RZ, R28.H0_H0 ;  /* 0x2000001cff307230 */ /* 0x000fe40000004100 */
[----:B------:R-:W-:-:S02]  /*f690*/  HADD2.F32 R54, -RZ, R31.H1_H1 ;  /* 0x3000001fff367230 */ /* 0x000fc40000004100 */
[----:B------:R-:W-:Y:S02]  /*f6a0*/  HADD2.F32 R50, -RZ, R27.H1_H1 ;  /* 0x3000001bff327230 */ /* 0x000fe40000004100 */
[----:B------:R-:W-:Y:S02]  /*f6b0*/  HADD2.F32 R53, -RZ, R32.H1_H1 ;  /* 0x30000020ff357230 */ /* 0x000fe40000004100 */
[----:B------:R-:W-:Y:S02]  /*f6c0*/  HADD2.F32 R47, -RZ, R28.H1_H1 ;  /* 0x3000001cff2f7230 */ /* 0x000fe40000004100 */
[----:B------:R-:W-:Y:S02]  /*f6d0*/  HADD2.F32 R55, -RZ, R33.H0_H0 ;  /* 0x20000021ff377230 */ /* 0x000fe40000004100 */
[----:B------:R-:W-:Y:S01]  /*f6e0*/  HADD2.F32 R51, -RZ, R29.H0_H0 ;  /* 0x2000001dff337230 */ /* 0x000fe20000004100 */
[----:B--2---:R-:W-:Y:S02]  /*f6f0*/  R2UR UR4, R3 ;  /* 0x00000000030472ca */ /* 0x004fe400000e0000 */
[----:B------:R-:W-:-:S04]  /*f700*/  LEA.HI R3, R49, R220, RZ, 0x1d ;  /* 0x000000dc31037211 */ /* 0x000fc800078fe8ff */
[----:B------:R-:W-:Y:S02]  /*f710*/  SHF.R.S32.HI R4, RZ, 0x1f, R3 ;  /* 0x0000001fff047819 */ /* 0x000fe40000011403 */
[----:B0-----:R-:W-:Y:S02]  /*f720*/  SHF.L.U32 R5, R3, 0x3, RZ ;  /* 0x0000000303057819 */ /* 0x001fe400000006ff */
[----:B------:R-:W-:Y:S02]  /*f730*/  LEA.HI R3, R4, R3, RZ, 0x3 ;  /* 0x0000000304037211 */ /* 0x000fe400078f18ff */
[----:B------:R-:W-:Y:S02]  /*f740*/  LOP3.LUT R4, R226, 0x38, R5, 0xf8, !PT ;  /* 0x00000038e2047812 */ /* 0x000fe400078ef805 */
[----:B------:R-:W-:Y:S01]  /*f750*/  LEA R56, R6, UR4, 0x1 ;  /* 0x0000000406387c11 */ /* 0x000fe2000f8e08ff */
        /* <DEDUP_REMOVED lines=15> */
[--C-:B------:R-:W-:Y:S02]  /*f850*/  HADD2.F32 R40, -RZ, R9.reuse.H0_H0 ;  /* 0x20000009ff287230 */ /* 0x100fe40000004100 */
[-C--:B------:R-:W-:Y:S01]  /*f860*/  FMUL.FTZ R44, R45, R39.reuse ;  /* 0x000000272d2c7220 */ /* 0x080fe20000410000 */
[C---:B------:R-:W-:Y:S01]  /*f870*/  FMUL.FTZ R46, R43.reuse, R39 ;  /* 0x000000272b2e7220 */ /* 0x040fe20000410000 */
[----:B------:R-:W-:Y:S02]  /*f880*/  HADD2.F32 R9, -RZ, R9.H1_H1 ;  /* 0x30000009ff097230 */ /* 0x000fe40000004100 */
[-C--:B------:R-:W-:Y:S01]  /*f890*/  FMUL.FTZ R39, R52, R8.reuse ;  /* 0x0000000834277220 */ /* 0x080fe20000410000 */
[-C--:B------:R-:W-:Y:S01]  /*f8a0*/  FFMA.FTZ R44, R43, R35.reuse, -R44 ;  /* 0x000000232b2c7223 */ /* 0x080fe2000001082c */
[----:B------:R-:W-:Y:S01]  /*f8b0*/  FFMA.FTZ R46, R45, R35, R46 ;  /* 0x000000232d2e7223 */ /* 0x000fe2000001002e */
[----:B------:R-:W-:Y:S01]  /*f8c0*/  FMUL.FTZ R35, R48, R8 ;  /* 0x0000000830237220 */ /* 0x000fe20000410000 */
[----:B------:R-:W-:Y:S01]  /*f8d0*/  FMUL.FTZ R43, R54, R40 ;  /* 0x00000028362b7220 */ /* 0x000fe20000410000 */
[----:B------:R-:W-:-:S02]  /*f8e0*/  HADD2.F32 R41, -RZ, R10.H0_H0 ;  /* 0x2000000aff297230 */ /* 0x000fc40000004100 */
[----:B------:R-:W-:Y:S01]  /*f8f0*/  FFMA.FTZ R39, R48, R4, -R39 ;  /* 0x0000000430277223 */ /* 0x000fe20000010827 */
[----:B------:R-:W-:Y:S01]  /*f900*/  FMUL.FTZ R45, R50, R40 ;  /* 0x00000028322d7220 */ /* 0x000fe20000410000 */
[----:B------:R-:W-:Y:S01]  /*f910*/  FFMA.FTZ R35, R52, R4, R35 ;  /* 0x0000000434237223 */ /* 0x000fe20000010023 */
[----:B------:R-:W-:Y:S02]  /*f920*/  HADD2.F32 R10, -RZ, R10.H1_H1 ;  /* 0x3000000aff0a7230 */ /* 0x000fe40000004100 */
[-C--:B------:R-:W-:Y:S01]  /*f930*/  FMUL.FTZ R4, R53, R9.reuse ;  /* 0x0000000935047220 */ /* 0x080fe20000410000 */
[----:B------:R-:W-:Y:S01]  /*f940*/  FMUL.FTZ R8, R47, R9 ;  /* 0x000000092f087220 */ /* 0x000fe20000410000 */
[----:B------:R-:W-:Y:S02]  /*f950*/  HADD2.F32 R52, -RZ, R34.H0_H0 ;  /* 0x20000022ff347230 */ /* 0x000fe40000004100 */
[-C--:B------:R-:W-:Y:S01]  /*f960*/  FFMA.FTZ R43, R50, R36.reuse, -R43 ;  /* 0x00000024322b7223 */ /* 0x080fe2000001082b */
[----:B------:R-:W-:Y:S01]  /*f970*/  FFMA.FTZ R45, R54, R36, R45 ;  /* 0x00000024362d7223 */ /* 0x000fe2000001002d */
[----:B------:R-:W-:-:S02]  /*f980*/  HADD2.F32 R50, -RZ, R30.H0_H0 ;  /* 0x2000001eff327230 */ /* 0x000fc40000004100 */
[-C--:B------:R-:W-:Y:S01]  /*f990*/  FFMA.FTZ R36, R47, R5.reuse, -R4 ;  /* 0x000000052f247223 */ /* 0x080fe20000010804 */
[----:B------:R-:W-:Y:S01]  /*f9a0*/  FFMA.FTZ R40, R53, R5, R8 ;  /* 0x0000000535287223 */ /* 0x000fe20000010008 */
[-C--:B------:R-:W-:Y:S01]  /*f9b0*/  FMUL.FTZ R4, R55, R41.reuse ;  /* 0x0000002937047220 */ /* 0x080fe20000410000 */
[-C--:B------:R-:W-:Y:S01]  /*f9c0*/  FMUL.FTZ R5, R52, R10.reuse ;  /* 0x0000000a34057220 */ /* 0x080fe20000410000 */
[C---:B------:R-:W-:Y:S01]  /*f9d0*/  FMUL.FTZ R48, R51.reuse, R41 ;  /* 0x0000002933307220 */ /* 0x040fe20000410000 */
[C---:B------:R-:W-:Y:S01]  /*f9e0*/  FMUL.FTZ R9, R50.reuse, R10 ;  /* 0x0000000a32097220 */ /* 0x040fe20000410000 */
[--C-:B------:R-:W-:Y:S02]  /*f9f0*/  HADD2.F32 R42, -RZ, R11.reuse.H0_H0 ;  /* 0x2000000bff2a7230 */ /* 0x100fe40000004100 */
[----:B------:R-:W-:Y:S01]  /*fa00*/  FFMA.FTZ R41, R51, R37, -R4 ;  /* 0x0000002533297223 */ /* 0x000fe20000010804 */
[----:B------:R-:W-:Y:S01]  /*fa10*/  FFMA.FTZ R10, R50, R6, -R5 ;  /* 0x00000006320a7223 */ /* 0x000fe20000010805 */
[----:B------:R-:W-:-:S02]  /*fa20*/  HADD2.F32 R11, -RZ, R11.H1_H1 ;  /* 0x3000000bff0b7230 */ /* 0x000fc40000004100 */
[----:B------:R-:W-:Y:S01]  /*fa30*/  FFMA.FTZ R48, R55, R37, R48 ;  /* 0x0000002537307223 */ /* 0x000fe20000010030 */
[----:B------:R-:W-:Y:S02]  /*fa40*/  HADD2.F32 R50, -RZ, R33.H1_H1 ;  /* 0x30000021ff327230 */ /* 0x000fe40000004100 */
[----:B------:R-:W-:Y:S01]  /*fa50*/  FFMA.FTZ R37, R52, R6, R9 ;  /* 0x0000000634257223 */ /* 0x000fe20000010009 */
[----:B------:R-:W-:Y:S02]  /*fa60*/  HADD2.F32 R51, -RZ, R34.H1_H1 ;  /* 0x30000022ff337230 */ /* 0x000fe40000004100 */
[----:B------:R-:W-:Y:S02]  /*fa70*/  HADD2.F32 R8, -RZ, R29.H1_H1 ;  /* 0x3000001dff087230 */ /* 0x000fe40000004100 */
[----:B------:R-:W-:Y:S01]  /*fa80*/  FMUL.FTZ R5, R50, R42 ;  /* 0x0000002a32057220 */ /* 0x000fe20000410000 */
[----:B------:R-:W-:Y:S02]  /*fa90*/  HADD2.F32 R47, -RZ, R30.H1_H1 ;  /* 0x3000001eff2f7230 */ /* 0x000fe40000004100 */
[----:B------:R-:W-:Y:S01]  /*faa0*/  FMUL.FTZ R4, R51, R11 ;  /* 0x0000000b33047220 */ /* 0x000fe20000410000 */
[----:B------:R-:W-:-:S02]  /*fab0*/  HADD2.F32 R38, -RZ, R7.H0_H0 ;  /* 0x20000007ff267230 */ /* 0x000fc40000004100 */
[C---:B------:R-:W-:Y:S01]  /*fac0*/  FMUL.FTZ R9, R8.reuse, R42 ;  /* 0x0000002a08097220 */ /* 0x040fe20000410000 */
[----:B------:R-:W-:Y:S02]  /*fad0*/  HADD2.F32 R7, -RZ, R7.H1_H1 ;  /* 0x30000007ff077230 */ /* 0x000fe40000004100 */
[C---:B------:R-:W-:Y:S01]  /*fae0*/  FMUL.FTZ R6, R47.reuse, R11 ;  /* 0x0000000b2f067220 */ /* 0x040fe20000410000 */
[-C--:B------:R-:W-:Y:S01]  /*faf0*/  FFMA.FTZ R11, R8, R38.reuse, -R5 ;  /* 0x00000026080b7223 */ /* 0x080fe20000010805 */
[----:B------:R-:W-:Y:S01]  /*fb00*/  FFMA.FTZ R38, R50, R38, R9 ;  /* 0x0000002632267223 */ /* 0x000fe20000010009 */
[-C--:B------:R-:W-:Y:S01]  /*fb10*/  FFMA.FTZ R42, R47, R7.reuse, -R4 ;  /* 0x000000072f2a7223 */ /* 0x080fe20000010804 */
[----:B------:R-:W-:Y:S01]  /*fb20*/  FFMA.FTZ R47, R51, R7, R6 ;  /* 0x00000007332f7223 */ /* 0x000fe20000010006 */
[----:B------:R-:W-:Y:S02]  /*fb30*/  F2FP.F16.F32.PACK_AB R4, R39, R44 ;  /* 0x0000002c2704723e */ /* 0x000fe400000000ff */
[----:B------:R-:W-:-:S02]  /*fb40*/  F2FP.F16.F32.PACK_AB R5, R36, R43 ;  /* 0x0000002b2405723e */ /* 0x000fc400000000ff */
[----:B------:R-:W-:Y:S02]  /*fb50*/  F2FP.F16.F32.PACK_AB R6, R10, R41 ;  /* 0x000000290a06723e */ /* 0x000fe400000000ff */
[----:B------:R-:W-:Y:S02]  /*fb60*/  F2FP.F16.F32.PACK_AB R7, R42, R11 ;  /* 0x0000000b2a07723e */ /* 0x000fe400000000ff */
[----:B------:R-:W-:Y:S02]  /*fb70*/  F2FP.F16.F32.PACK_AB R8, R35, R46 ;  /* 0x0000002e2308723e */ /* 0x000fe400000000ff */
[----:B------:R-:W-:Y:S01]  /*fb80*/  F2FP.F16.F32.PACK_AB R9, R40, R45 ;  /* 0x0000002d2809723e */ /* 0x000fe200000000ff */
[----:B------:R3:W-:Y:S01]  /*fb90*/  STS.128 [R56], R4 ;  /* 0x0000000438007388 */ /* 0x0007e20000000c00 */
[----:B------:R-:W-:Y:S02]  /*fba0*/  F2FP.F16.F32.PACK_AB R10, R37, R48 ;  /* 0x00000030250a723e */ /* 0x000fe400000000ff */
[----:B------:R-:W-:-:S05]  /*fbb0*/  F2FP.F16.F32.PACK_AB R11, R47, R38 ;  /* 0x000000262f0b723e */ /* 0x000fca00000000ff */
[----:B------:R3:W-:Y:S02]  /*fbc0*/  STS.128 [R3+0x14400], R8 ;  /* 0x0144000803007388 */ /* 0x0007e40000000c00 */
.L_x_634:
[----:B------:R-:W-:Y:S05]  /*fbd0*/  BSYNC B2 ;  /* 0x0000000000027941 */ /* 0x000fea0003800000 */
.L_x_633:
[----:B------:R-:W-:Y:S05]  /*fbe0*/  @P1 BRA `(.L_x_632) ;  /* 0x00000004005c1947 */ /* 0x000fea0003800000 */
[----:B------:R-:W0:Y:S01]  /*fbf0*/  LDL R55, [R1+0x88] ;  /* 0x0000880001377983 */ /* 0x000e220000100800 */
[----:B------:R-:W-:Y:S01]  /*fc00*/  LEA.HI R49, R49, R12, RZ, 0x1d ;  /* 0x0000000c31317211 */ /* 0x000fe200078fe8ff */
[----:B------:R-:W-:Y:S02]  /*fc10*/  HADD2.F32 R43, -RZ, R13.H0_H0 ;  /* 0x2000000dff2b7230 */ /* 0x000fe40000004100 */
[--C-:B------:R-:W-:Y:S01]  /*fc20*/  HADD2.F32 R45, -RZ, R21.reuse.H0_H0 ;  /* 0x20000015ff2d7230 */ /* 0x100fe20000004100 */
[----:B-123--:R-:W-:Y:S01]  /*fc30*/  SHF.R.S32.HI R4, RZ, 0x1f, R49 ;  /* 0x0000001fff047819 */ /* 0x00efe20000011431 */
[----:B------:R-:W-:Y:S02]  /*fc40*/  IMAD.SHL.U32 R3, R49, 0x8, RZ ;  /* 0x0000000831037824 */ /* 0x000fe400078e00ff */
[----:B------:R-:W-:Y:S01]  /*fc50*/  HADD2.F32 R52, -RZ, R24.H0_H0 ;  /* 0x20000018ff347230 */ /* 0x000fe20000004100 */
[----:B------:R-:W-:Y:S01]  /*fc60*/  LEA.HI R49, R4, R49, RZ, 0x3 ;  /* 0x0000003104317211 */ /* 0x000fe200078f18ff */
[----:B------:R-:W-:Y:S01]  /*fc70*/  HADD2.F32 R48, -RZ, R14.H0_H0 ;  /* 0x2000000eff307230 */ /* 0x000fe20000004100 */
[----:B------:R-:W-:Y:S01]  /*fc80*/  LOP3.LUT R4, R226, 0x38, R3, 0xf8, !PT ;  /* 0x00000038e2047812 */ /* 0x000fe200078ef803 */
[----:B------:R-:W-:Y:S01]  /*fc90*/  HADD2.F32 R54, -RZ, R21.H1_H1 ;  /* 0x30000015ff367230 */ /* 0x000fe20000004100 */
[----:B------:R-:W-:Y:S01]  /*fca0*/  SHF.L.U32 R49, R49, 0xa, RZ ;  /* 0x0000000a31317819 */ /* 0x000fe200000006ff */
[----:B------:R-:W-:Y:S01]  /*fcb0*/  HADD2.F32 R50, -RZ, R13.H1_H1 ;  /* 0x3000000dff327230 */ /* 0x000fe20000004100 */
[----:B------:R-:W-:Y:S01]  /*fcc0*/  LOP3.LUT R3, R4, R229, RZ, 0x3c, !PT ;  /* 0x000000e504037212 */ /* 0x000fe200078e3cff */
[----:B------:R-:W-:Y:S01]  /*fcd0*/  HADD2.F32 R51, -RZ, R24.H1_H1 ;  /* 0x30000018ff337230 */ /* 0x000fe20000004100 */
[----:B------:R-:W-:Y:S01]  /*fce0*/  LOP3.LUT R49, R49, 0x7fffe000, RZ, 0xc0, !PT ;  /* 0x7fffe00031317812 */ /* 0x000fe200078ec0ff */
[----:B------:R-:W-:-:S02]  /*fcf0*/  HADD2.F32 R47, -RZ, R14.H1_H1 ;  /* 0x3000000eff2f7230 */ /* 0x000fc40000004100 */
[----:B------:R-:W-:Y:S01]  /*fd00*/  HADD2.F32 R53, -RZ, R25.H0_H0 ;  /* 0x20000019ff357230 */ /* 0x000fe20000004100 */
[----:B------:R-:W-:Y:S01]  /*fd10*/  IADD3 R3, R3, R49, R230 ;  /* 0x0000003103037210 */ /* 0x000fe20007ffe0e6 */
[----:B------:R-:W-:-:S04]  /*fd20*/  HADD2.F32 R49, -RZ, R15.H0_H0 ;  /* 0x2000000fff317230 */ /* 0x000fc80000004100 */
[----:B------:R-:W-:-:S05]  /*fd30*/  IMAD R3, R3, 0x2, R16 ;  /* 0x0000000203037824 */ /* 0x000fca00078e0210 */
[----:B------:R-:W1:Y:S02]  /*fd40*/  LDS.128 R8, [R3+0x14400] ;  /* 0x0144000003087984 */ /* 0x000e640000000c00 */
[--C-:B-1----:R-:W-:Y:S02]  /*fd50*/  HADD2.F32 R39, -RZ, R8.reuse.H0_H0 ;  /* 0x20000008ff277230 */ /* 0x102fe40000004100 */
[----:B------:R-:W-:Y:S02]  /*fd60*/  HADD2.F32 R8, -RZ, R8.H1_H1 ;  /* 0x30000008ff087230 */ /* 0x000fe40000004100 */
[--C-:B------:R-:W-:Y:S02]  /*fd70*/  HADD2.F32 R40, -RZ, R9.reuse.H0_H0 ;  /* 0x20000009ff287230 */ /* 0x100fe40000004100 */
[-C--:B------:R-:W-:Y:S01]  /*fd80*/  FMUL.FTZ R44, R45, R39.reuse ;  /* 0x000000272d2c7220 */ /* 0x080fe20000410000 */
[----:B------:R-:W-:Y:S01]  /*fd90*/  FMUL.FTZ R46, R43, R39 ;  /* 0x000000272b2e7220 */ /* 0x000fe20000410000 */
[----:B------:R-:W-:-:S02]  /*fda0*/  HADD2.F32 R9, -RZ, R9.H1_H1 ;  /* 0x30000009ff097230 */ /* 0x000fc40000004100 */
[----:B------:R-:W-:Y:S01]  /*fdb0*/  FMUL.FTZ R39, R52, R8 ;  /* 0x0000000834277220 */ /* 0x000fe20000410000 */
[--C-:B------:R-:W-:Y:S02]  /*fdc0*/  HADD2.F32 R41, -RZ, R10.reuse.H0_H0 ;  /* 0x2000000aff297230 */ /* 0x100fe40000004100 */
[----:B------:R-:W-:Y:S02]  /*fdd0*/  HADD2.F32 R10, -RZ, R10.H1_H1 ;  /* 0x3000000aff0a7230 */ /* 0x000fe40000004100 */
[--C-:B------:R-:W-:Y:S02]  /*fde0*/  HADD2.F32 R42, -RZ, R11.reuse.H0_H0 ;  /* 0x2000000bff2a7230 */ /* 0x100fe40000004100 */
[----:B------:R-:W-:Y:S01]  /*fdf0*/  HADD2.F32 R11, -RZ, R11.H1_H1 ;  /* 0x3000000bff0b7230 */ /* 0x000fe20000004100 */
[----:B0-----:R-:W0:Y:S02]  /*fe00*/  LDS.128 R4, [R55] ;  /* 0x0000000037047984 */ /* 0x001e240000000c00 */
[----:B0-----:R-:W-:-:S02]  /*fe10*/  HADD2.F32 R35, -RZ, R4.H0_H0 ;  /* 0x20000004ff237230 */ /* 0x001fc40000004100 */
[----:B------:R-:W-:Y:S02]  /*fe20*/  HADD2.F32 R4, -RZ, R4.H1_H1 ;  /* 0x30000004ff047230 */ /* 0x000fe40000004100 */
[--C-:B------:R-:W-:Y:S02]  /*fe30*/  HADD2.F32 R36, -RZ, R5.reuse.H0_H0 ;  /* 0x20000005ff247230 */ /* 0x100fe40000004100 */
[-C--:B------:R-:W-:Y:S01]  /*fe40*/  FFMA.FTZ R44, R43, R35.reuse, -R44 ;  /* 0x000000232b2c7223 */ /* 0x080fe2000001082c */
[----:B------:R-:W-:Y:S01]  /*fe50*/  FFMA.FTZ R46, R45, R35, R46 ;  /* 0x000000232d2e7223 */ /* 0x000fe2000001002e */
[----:B------:R-:W-:Y:S01]  /*fe60*/  FMUL.FTZ R35, R48, R8 ;  /* 0x0000000830237220 */ /* 0x000fe20000410000 */
[----:B------:R-:W-:Y:S01]  /*fe70*/  FMUL.FTZ R43, R54, R40 ;  /* 0x00000028362b7220 */ /* 0x000fe20000410000 */
[----:B------:R-:W-:Y:S02]  /*fe80*/  HADD2.F32 R5, -RZ, R5.H1_H1 ;  /* 0x30000005ff057230 */ /* 0x000fe40000004100 */
[----:B------:R-:W-:Y:S01]  /*fe90*/  FFMA.FTZ R39, R48, R4, -R39 ;  /* 0x0000000430277223 */ /* 0x000fe20000010827 */
[----:B------:R-:W-:Y:S01]  /*fea0*/  FMUL.FTZ R45, R50, R40 ;  /* 0x00000028322d7220 */ /* 0x000fe20000410000 */
[----:B------:R-:W-:Y:S01]  /*feb0*/  FFMA.FTZ R35, R52, R4, R35 ;  /* 0x0000000434237223 */ /* 0x000fe20000010023 */
[-C--:B------:R-:W-:Y:S01]  /*fec0*/  FMUL.FTZ R4, R51, R9.reuse ;  /* 0x0000000933047220 */ /* 0x080fe20000410000 */
[----:B------:R-:W-:Y:S01]  /*fed0*/  FMUL.FTZ R8, R47, R9 ;  /* 0x000000092f087220 */ /* 0x000fe20000410000 */
[----:B------:R-:W-:-:S02]  /*fee0*/  HADD2.F32 R52, -RZ, R26.H0_H0 ;  /* 0x2000001aff347230 */ /* 0x000fc40000004100 */
[-C--:B------:R-:W-:Y:S01]  /*fef0*/  FFMA.FTZ R43, R50, R36.reuse, -R43 ;  /* 0x00000024322b7223 */ /* 0x080fe2000001082b */
[----:B------:R-:W-:Y:S02]  /*ff00*/  HADD2.F32 R37, -RZ, R6.H0_H0 ;  /* 0x20000006ff257230 */ /* 0x000fe40000004100 */
[----:B------:R-:W-:Y:S01]  /*ff10*/  FFMA.FTZ R45, R54, R36, R45 ;  /* 0x00000024362d7223 */ /* 0x000fe2000001002d */
[----:B------:R-:W-:Y:S02]  /*ff20*/  HADD2.F32 R50, -RZ, R20.H0_H0 ;  /* 0x20000014ff327230 */ /* 0x000fe40000004100 */
[-C--:B------:R-:W-:Y:S01]  /*ff30*/  FFMA.FTZ R36, R47, R5.reuse, -R4 ;  /* 0x000000052f247223 */ /* 0x080fe20000010804 */
[----:B------:R-:W-:Y:S02]  /*ff40*/  HADD2.F32 R6, -RZ, R6.H1_H1 ;  /* 0x30000006ff067230 */ /* 0x000fe40000004100 */
[----:B------:R-:W-:Y:S01]  /*ff50*/  FFMA.FTZ R40, R51, R5, R8 ;  /* 0x0000000533287223 */ /* 0x000fe20000010008 */
[-C--:B------:R-:W-:Y:S01]  /*ff60*/  FMUL.FTZ R4, R53, R41.reuse ;  /* 0x0000002935047220 */ /* 0x080fe20000410000 */
[-C--:B------:R-:W-:Y:S01]  /*ff70*/  FMUL.FTZ R5, R52, R10.reuse ;  /* 0x0000000a34057220 */ /* 0x080fe20000410000 */
[C---:B------:R-:W-:Y:S01]  /*ff80*/  FMUL.FTZ R48, R49.reuse, R41 ;  /* 0x0000002931307220 */ /* 0x040fe20000410000 */
[C---:B------:R-:W-:Y:S01]  /*ff90*/  FMUL.FTZ R9, R50.reuse, R10 ;  /* 0x0000000a32097220 */ /* 0x040fe20000410000 */
[----:B------:R-:W-:Y:S01]  /*ffa0*/  FFMA.FTZ R41, R49, R37, -R4 ;  /* 0x0000002531297223 */ /* 0x000fe20000010804 */
[----:B------:R-:W-:Y:S01]  /*ffb0*/  FFMA.FTZ R10, R50, R6, -R5 ;  /* 0x00000006320a7223 */ /* 0x000fe20000010805 */
[----:B------:R-:W-:-:S02]  /*ffc0*/  HADD2.F32 R50, -RZ, R25.H1_H1 ;  /* 0x30000019ff327230 */ /* 0x000fc40000004100 */
[----:B------:R-:W-:Y:S01]  /*ffd0*/  FFMA.FTZ R48, R53, R37, R48 ;  /* 0x0000002535307223 */ /* 0x000fe20000010030 */
[----:B------:R-:W-:Y:S02]  /*ffe0*/  HADD2.F32 R49, -RZ, R26.H1_H1 ;  /* 0x3000001aff317230 */ /* 0x000fe40000004100 */
[----:B------:R-:W-:Y:S01]  /*fff0*/  FFMA.FTZ R37, R52, R6, R9 ;  /* 0x0000000634257223 */ /* 0x000fe20000010009 */
        /* <DEDUP_REMOVED lines=22> */
.L_x_632:
[----:B------:R-:W-:Y:S05]  /*10160*/  BSYNC B1 ;  /* 0x0000000000017941 */ /* 0x000fea0003800000 */
.L_x_631:
[----:B------:R-:W-:Y:S01]  /*10170*/  ISETP.GE.AND P0, PT, R218, R0, PT ;  /* 0x00000000da00720c */ /* 0x000fe20003f06270 */
[----:B------:R-:W-:-:S12]  /*10180*/  BSSY B1, `(.L_x_635) ;  /* 0x00000bb000017945 */ /* 0x000fd80003800000 */
[----:B------:R-:W-:Y:S05]  /*10190*/  @P0 BRA `(.L_x_636) ;  /* 0x0000000800e40947 */ /* 0x000fea0003800000 */
[----:B------:R-:W5:Y:S01]  /*101a0*/  LDC R49, c[0x0][0x3d4] ;  /* 0x0000f500ff317b82 */ /* 0x000f620000000800 */
[----:B------:R-:W-:Y:S01]  /*101b0*/  BSSY B2, `(.L_x_637) ;  /* 0x000005f000027945 */ /* 0x000fe20003800000 */
[-C--:B-----5:R-:W-:Y:S02]  /*101c0*/  ISETP.GE.AND P0, PT, R212, R49.reuse, PT ;  /* 0x00000031d400720c */ /* 0x0a0fe40003f06270 */
[----:B------:R-:W-:-:S11]  /*101d0*/  ISETP.GE.AND P1, PT, R213, R49, PT ;  /* 0x00000031d500720c */ /* 0x000fd60003f26270 */
[----:B------:R-:W-:Y:S05]  /*101e0*/  @P0 BRA `(.L_x_638) ;  /* 0x00000004006c0947 */ /* 0x000fea0003800000 */
[----:B-1234-:R-:W2:Y:S01]  /*101f0*/  LDL R3, [R1+0x68] ;  /* 0x0000680001037983 */ /* 0x01eea20000100800 */
[----:B0-----:R-:W-:Y:S01]  /*10200*/  LOP3.LUT R5, R225, 0x38, R212, 0xf8, !PT ;  /* 0x00000038e1057812 */ /* 0x001fe200078ef8d4 */
        /* <DEDUP_REMOVED lines=14> */
[----:B------:R-:W-:Y:S02]  /*102f0*/  SHF.L.U32 R4, R3, 0x3, RZ ;  /* 0x0000000303047819 */ /* 0x000fe400000006ff */
        /* <DEDUP_REMOVED lines=74> */
.L_x_638:
[----:B------:R-:W-:Y:S05]  /*107a0*/  BSYNC B2 ;  /* 0x0000000000027941 */ /* 0x000fea0003800000 */
.L_x_637:
[----:B------:R-:W-:Y:S05]  /*107b0*/  @P1 BRA `(.L_x_636) ;  /* 0x00000004005c1947 */ /* 0x000fea0003800000 */
[----:B----4-:R-:W4:Y:S01]  /*107c0*/  LDL R55, [R1+0x84] ;  /* 0x0000840001377983 */ /* 0x010f220000100800 */
[----:B------:R-:W-:Y:S01]  /*107d0*/  LEA.HI R49, R49, R12, RZ, 0x1d ;  /* 0x0000000c31317211 */ /* 0x000fe200078fe8ff */
[----:B------:R-:W-:Y:S02]  /*107e0*/  HADD2.F32 R43, -RZ, R13.H0_H0 ;  /* 0x2000000dff2b7230 */ /* 0x000fe40000004100 */
[--C-:B------:R-:W-:Y:S01]  /*107f0*/  HADD2.F32 R45, -RZ, R21.reuse.H0_H0 ;  /* 0x20000015ff2d7230 */ /* 0x100fe20000004100 */
[----:B0123--:R-:W-:Y:S01]  /*10800*/  SHF.R.S32.HI R6, RZ, 0x1f, R49 ;  /* 0x0000001fff067819 */ /* 0x00ffe20000011431 */
        /* <DEDUP_REMOVED lines=16> */
[----:B------:R-:W0:Y:S02]  /*10910*/  LDS.128 R8, [R3+0x14400] ;  /* 0x0144000003087984 */ /* 0x000e240000000c00 */
[--C-:B0-----:R-:W-:Y:S02]  /*10920*/  HADD2.F32 R39, -RZ, R8.reuse.H0_H0 ;  /* 0x20000008ff277230 */ /* 0x101fe40000004100 */
        /* <DEDUP_REMOVED lines=10> */
[----:B----4-:R-:W0:Y:S02]  /*109d0*/  LDS.128 R4, [R55] ;  /* 0x0000000037047984 */ /* 0x010e240000000c00 */
        /* <DEDUP_REMOVED lines=53> */
.L_x_636:
[----:B------:R-:W-:Y:S05]  /*10d30*/  BSYNC B1 ;  /* 0x0000000000017941 */ /* 0x000fea0003800000 */
.L_x_635:
[----:B01234-:R-:W2:Y:S02]  /*10d40*/  LDL R3, [R1+0x70] ;  /* 0x0000700001037983 */ /* 0x01fea40000100800 */
[----:B--2---:R-:W-:-:S13]  /*10d50*/  ISETP.GE.AND P0, PT, R3, R0, PT ;  /* 0x000000000300720c */ /* 0x004fda0003f06270 */
[----:B------:R-:W-:Y:S05]  /*10d60*/  @P0 BRA `(.L_x_612) ;  /* 0x0000000800f00947 */ /* 0x000fea0003800000 */
[----:B------:R0:W5:Y:S01]  /*10d70*/  LDL R54, [R1+0x74] ;  /* 0x0000740001367983 */ /* 0x0001620000100800 */
[----:B------:R-:W1:Y:S03]  /*10d80*/  LDC R47, c[0x0][0x3d4] ;  /* 0x0000f500ff2f7b82 */ /* 0x000e660000000800 */
[----:B------:R0:W5:Y:S04]  /*10d90*/  LDL R52, [R1+0x78] ;  /* 0x0000780001347983 */ /* 0x0001680000100800 */
[----:B------:R0:W5:Y:S01]  /*10da0*/  LDL R50, [R1+0x7c] ;  /* 0x00007c0001327983 */ /* 0x0001620000100800 */
[----:B------:R-:W-:Y:S01]  /*10db0*/  BSSY B1, `(.L_x_639) ;  /* 0x000005f000017945 */ /* 0x000fe20003800000 */
[----:B-1----:R-:W-:-:S02]  /*10dc0*/  ISETP.GE.AND P0, PT, R212, R47, PT ;  /* 0x0000002fd400720c */ /* 0x002fc40003f06270 */
[----:B------:R-:W-:-:S11]  /*10dd0*/  ISETP.GE.AND P1, PT, R213, R47, PT ;  /* 0x0000002fd500720c */ /* 0x000fd60003f26270 */
[----:B0-----:R-:W-:Y:S05]  /*10de0*/  @P0 BRA `(.L_x_640) ;  /* 0x00000004006c0947 */ /* 0x001fea0003800000 */
[----:B------:R-:W2:Y:S01]  /*10df0*/  LDL R3, [R1+0x68] ;  /* 0x0000680001037983 */ /* 0x000ea20000100800 */
[----:B------:R-:W-:Y:S01]  /*10e00*/  LEA.HI R0, R47, R220, RZ, 0x1d ;  /* 0x000000dc2f007211 */ /* 0x000fe200078fe8ff */
[----:B------:R-:W-:Y:S01]  /*10e10*/  HADD2.F32 R42, -RZ, R27.H0_H0 ;  /* 0x2000001bff2a7230 */ /* 0x000fe20000004100 */
[----:B-----5:R-:W-:Y:S01]  /*10e20*/  LOP3.LUT R4, R54, 0x38, R212, 0xf8, !PT ;  /* 0x0000003836047812 */ /* 0x020fe200078ef8d4 */
[----:B------:R-:W-:Y:S01]  /*10e30*/  HADD2.F32 R44, -RZ, R31.H0_H0 ;  /* 0x2000001fff2c7230 */ /* 0x000fe20000004100 */
[----:B------:R-:W-:Y:S01]  /*10e40*/  SHF.R.S32.HI R5, RZ, 0x1f, R0 ;  /* 0x0000001fff057819 */ /* 0x000fe20000011400 */
[----:B------:R-:W-:Y:S01]  /*10e50*/  HADD2.F32 R46, -RZ, R32.H0_H0 ;  /* 0x20000020ff2e7230 */ /* 0x000fe20000004100 */
[----:B------:R-:W-:Y:S01]  /*10e60*/  LOP3.LUT R4, R50, R4, R52, 0xf6, !PT ;  /* 0x0000000432047212 */ /* 0x000fe200078ef634 */
[----:B------:R-:W-:Y:S01]  /*10e70*/  HADD2.F32 R49, -RZ, R27.H1_H1 ;  /* 0x3000001bff317230 */ /* 0x000fe20000004100 */
[----:B------:R-:W-:Y:S01]  /*10e80*/  LEA.HI R5, R5, R0, RZ, 0x3 ;  /* 0x0000000005057211 */ /* 0x000fe200078f18ff */
[----:B------:R-:W-:-:S02]  /*10e90*/  HADD2.F32 R51, -RZ, R31.H1_H1 ;  /* 0x3000001fff337230 */ /* 0x000fc40000004100 */
[----:B------:R-:W-:Y:S02]  /*10ea0*/  HADD2.F32 R53, -RZ, R32.H1_H1 ;  /* 0x30000020ff357230 */ /* 0x000fe40000004100 */
[----:B------:R-:W-:Y:S01]  /*10eb0*/  IMAD.SHL.U32 R5, R5, 0x400, RZ ;  /* 0x0000040005057824 */ /* 0x000fe200078e00ff */
[----:B--2---:R-:W-:Y:S02]  /*10ec0*/  R2UR UR4, R3 ;  /* 0x00000000030472ca */ /* 0x004fe400000e0000 */
[----:B------:R-:W-:-:S04]  /*10ed0*/  SHF.L.U32 R3, R0, 0x3, RZ ;  /* 0x0000000300037819 */ /* 0x000fc800000006ff */
[----:B------:R-:W-:Y:S02]  /*10ee0*/  LOP3.LUT R0, R54, 0x38, R3, 0xf8, !PT ;  /* 0x0000003836007812 */ /* 0x000fe400078ef803 */
[----:B------:R-:W-:Y:S02]  /*10ef0*/  LOP3.LUT R3, R5, 0x7fffe000, RZ, 0xc0, !PT ;  /* 0x7fffe00005037812 */ /* 0x000fe400078ec0ff */
[----:B------:R-:W-:-:S03]  /*10f00*/  LOP3.LUT R0, R0, R52, RZ, 0x3c, !PT ;  /* 0x0000003400007212 */ /* 0x000fc600078e3cff */
[----:B------:R-:W-:Y:S02]  /*10f10*/  LEA R48, R4, UR4, 0x1 ;  /* 0x0000000404307c11 */ /* 0x000fe4000f8e08ff */
[----:B------:R-:W-:-:S03]  /*10f20*/  IADD3 R3, R0, R3, R50 ;  /* 0x0000000300037210 */ /* 0x000fc60007ffe032 */
[----:B------:R-:W0:Y:S01]  /*10f30*/  LDS.128 R4, [R48] ;  /* 0x0000000030047984 */ /* 0x000e220000000c00 */
[----:B------:R-:W-:-:S05]  /*10f40*/  LEA R3, R3, R16, 0x1 ;  /* 0x0000001003037211 */ /* 0x000fca00078e08ff */
[----:B------:R-:W1:Y:S01]  /*10f50*/  LDS.128 R8, [R3+0x14400] ;  /* 0x0144000003087984 */ /* 0x000e620000000c00 */
[--C-:B0-----:R-:W-:Y:S02]  /*10f60*/  HADD2.F32 R0, -RZ, R4.reuse.H0_H0 ;  /* 0x20000004ff007230 */ /* 0x101fe40000004100 */
[----:B------:R-:W-:Y:S02]  /*10f70*/  HADD2.F32 R4, -RZ, R4.H1_H1 ;  /* 0x30000004ff047230 */ /* 0x000fe40000004100 */
[----:B------:R-:W-:Y:S02]  /*10f80*/  HADD2.F32 R35, -RZ, R5.H0_H0 ;  /* 0x20000005ff237230 */ /* 0x000fe40000004100 */
[--C-:B-1----:R-:W-:Y:S02]  /*10f90*/  HADD2.F32 R38, -RZ, R8.reuse.H0_H0 ;  /* 0x20000008ff267230 */ /* 0x102fe40000004100 */
[----:B------:R-:W-:Y:S02]  /*10fa0*/  HADD2.F32 R8, -RZ, R8.H1_H1 ;  /* 0x30000008ff087230 */ /* 0x000fe40000004100 */
[----:B------:R-:W-:-:S02]  /*10fb0*/  HADD2.F32 R39, -RZ, R9.H0_H0 ;  /* 0x20000009ff277230 */ /* 0x000fc40000004100 */
[-C--:B------:R-:W-:Y:S01]  /*10fc0*/  FMUL.FTZ R43, R44, R38.reuse ;  /* 0x000000262c2b7220 */ /* 0x080fe20000410000 */
[----:B------:R-:W-:Y:S01]  /*10fd0*/  FMUL.FTZ R45, R42, R38 ;  /* 0x000000262a2d7220 */ /* 0x000fe20000410000 */
[----:B------:R-:W-:Y:S02]  /*10fe0*/  HADD2.F32 R38, -RZ, R28.H0_H0 ;  /* 0x2000001cff267230 */ /* 0x000fe40000004100 */
[----:B------:R-:W-:Y:S01]  /*10ff0*/  FMUL.FTZ R31, R46, R8 ;  /* 0x000000082e1f7220 */ /* 0x000fe20000410000 */
[----:B------:R-:W-:Y:S02]  /*11000*/  HADD2.F32 R9, -RZ, R9.H1_H1 ;  /* 0x30000009ff097230 */ /* 0x000fe40000004100 */
[-C--:B------:R-:W-:Y:S01]  /*11010*/  FFMA.FTZ R43, R42, R0.reuse, -R43 ;  /* 0x000000002a2b7223 */ /* 0x080fe2000001082b */
[----:B------:R-:W-:Y:S01]  /*11020*/  FFMA.FTZ R45, R44, R0, R45 ;  /* 0x000000002c2d7223 */ /* 0x000fe2000001002d */
[----:B------:R-:W-:Y:S01]  /*11030*/  FMUL.FTZ R27, R38, R8 ;  /* 0x00000008261b7220 */ /* 0x000fe20000410000 */
[----:B------:R-:W-:-:S02]  /*11040*/  HADD2.F32 R5, -RZ, R5.H1_H1 ;  /* 0x30000005ff057230 */ /* 0x000fc40000004100 */
[-C--:B------:R-:W-:Y:S01]  /*11050*/  FFMA.FTZ R0, R38, R4.reuse, -R31 ;  /* 0x0000000426007223 */ /* 0x080fe2000001081f */
[----:B------:R-:W-:Y:S02]  /*11060*/  HADD2.F32 R40, -RZ, R10.H0_H0 ;  /* 0x2000000aff287230 */ /* 0x000fe40000004100 */
[----:B------:R-:W-:Y:S01]  /*11070*/  FFMA.FTZ R8, R46, R4, R27 ;  /* 0x000000042e087223 */ /* 0x000fe2000001001b */
[----:B------:R-:W-:Y:S02]  /*11080*/  HADD2.F32 R27, -RZ, R28.H1_H1 ;  /* 0x3000001cff1b7230 */ /* 0x000fe40000004100 */
[----:B------:R-:W-:Y:S01]  /*11090*/  FMUL.FTZ R4, R53, R9 ;  /* 0x0000000935047220 */ /* 0x000fe20000410000 */
[----:B------:R-:W-:Y:S02]  /*110a0*/  HADD2.F32 R10, -RZ, R10.H1_H1 ;  /* 0x3000000aff0a7230 */ /* 0x000fe40000004100 */
[----:B------:R-:W-:Y:S01]  /*110b0*/  FMUL.FTZ R38, R51, R39 ;  /* 0x0000002733267220 */ /* 0x000fe20000410000 */
[----:B------:R-:W-:-:S02]  /*110c0*/  HADD2.F32 R46, -RZ, R34.H0_H0 ;  /* 0x20000022ff2e7230 */ /* 0x000fc40000004100 */
[C---:B------:R-:W-:Y:S01]  /*110d0*/  FMUL.FTZ R28, R27.reuse, R9 ;  /* 0x000000091b1c7220 */ /* 0x040fe20000410000 */
[----:B------:R-:W-:Y:S01]  /*110e0*/  FFMA.FTZ R9, R27, R5, -R4 ;  /* 0x000000051b097223 */ /* 0x000fe20000010804 */
[----:B------:R-:W-:Y:S02]  /*110f0*/  HADD2.F32 R36, -RZ, R6.H0_H0 ;  /* 0x20000006ff247230 */ /* 0x000fe40000004100 */
[----:B------:R-:W-:Y:S01]  /*11100*/  FMUL.FTZ R32, R49, R39 ;  /* 0x0000002731207220 */ /* 0x000fe20000410000 */
[----:B------:R-:W-:Y:S02]  /*11110*/  HADD2.F32 R4, -RZ, R30.H0_H0 ;  /* 0x2000001eff047230 */ /* 0x000fe40000004100 */
[----:B------:R-:W-:Y:S01]  /*11120*/  FFMA.FTZ R27, R53, R5, R28 ;  /* 0x00000005351b7223 */ /* 0x000fe2000001001c */
[----:B------:R-:W-:Y:S02]  /*11130*/  HADD2.F32 R6, -RZ, R6.H1_H1 ;  /* 0x30000006ff067230 */ /* 0x000fe40000004100 */
[----:B------:R-:W-:Y:S01]  /*11140*/  FMUL.FTZ R5, R46, R10 ;  /* 0x0000000a2e057220 */ /* 0x000fe20000410000 */
[----:B------:R-:W-:-:S02]  /*11150*/  HADD2.F32 R41, -RZ, R11.H0_H0 ;  /* 0x2000000bff297230 */ /* 0x000fc40000004100 */
[-C--:B------:R-:W-:Y:S01]  /*11160*/  FFMA.FTZ R38, R49, R35.reuse, -R38 ;  /* 0x0000002331267223 */ /* 0x080fe20000010826 */
[----:B------:R-:W-:Y:S02]  /*11170*/  HADD2.F32 R44, -RZ, R33.H0_H0 ;  /* 0x20000021ff2c7230 */ /* 0x000fe40000004100 */
[C---:B------:R-:W-:Y:S01]  /*11180*/  FMUL.FTZ R39, R4.reuse, R10 ;  /* 0x0000000a04277220 */ /* 0x040fe20000410000 */
[----:B------:R-:W-:Y:S02]  /*11190*/  HADD2.F32 R11, -RZ, R11.H1_H1 ;  /* 0x3000000bff0b7230 */ /* 0x000fe40000004100 */
[----:B------:R-:W-:Y:S01]  /*111a0*/  FFMA.FTZ R10, R4, R6, -R5 ;  /* 0x00000006040a7223 */ /* 0x000fe20000010805 */
[----:B------:R-:W-:Y:S02]  /*111b0*/  HADD2.F32 R42, -RZ, R29.H0_H0 ;  /* 0x2000001dff2a7230 */ /* 0x000fe40000004100 */
[----:B------:R-:W-:Y:S01]  /*111c0*/  FFMA.FTZ R32, R51, R35, R32 ;  /* 0x0000002333207223 */ /* 0x000fe20000010020 */
[----:B------:R-:W-:-:S02]  /*111d0*/  HADD2.F32 R33, -RZ, R33.H1_H1 ;  /* 0x30000021ff217230 */ /* 0x000fc40000004100 */
[----:B------:R-:W-:Y:S01]  /*111e0*/  FMUL.FTZ R31, R44, R40 ;  /* 0x000000282c1f7220 */ /* 0x000fe20000410000 */
        /* <DEDUP_REMOVED lines=9> */
[----:B------:R-:W-:Y:S01]  /*11280*/  FMUL.FTZ R6, R29, R41 ;  /* 0x000000291d067220 */ /* 0x000fe20000410000 */
[----:B------:R-:W-:Y:S01]  /*11290*/  FMUL.FTZ R34, R5, R11 ;  /* 0x0000000b05227220 */ /* 0x000fe20000410000 */
[-C--:B------:R-:W-:Y:S01]  /*112a0*/  FFMA.FTZ R31, R42, R36.reuse, -R31 ;  /* 0x000000242a1f7223 */ /* 0x080fe2000001081f */
[----:B------:R-:W-:Y:S01]  /*112b0*/  FFMA.FTZ R11, R29, R37, -R4 ;  /* 0x000000251d0b7223 */ /* 0x000fe20000010804 */
[----:B------:R-:W-:Y:S01]  /*112c0*/  FFMA.FTZ R30, R5, R7, -R30 ;  /* 0x00000007051e7223 */ /* 0x000fe2000001081e */
[----:B------:R-:W-:Y:S01]  /*112d0*/  FFMA.FTZ R35, R44, R36, R35 ;  /* 0x000000242c237223 */ /* 0x000fe20000010023 */
[----:B------:R-:W-:Y:S01]  /*112e0*/  FFMA.FTZ R37, R33, R37, R6 ;  /* 0x0000002521257223 */ /* 0x000fe20000010006 */
        /* <DEDUP_REMOVED lines=11> */
.L_x_640:
[----:B------:R-:W-:Y:S05]  /*113a0*/  BSYNC B1 ;  /* 0x0000000000017941 */ /* 0x000fea0003800000 */
.L_x_639:
[----:B------:R-:W-:Y:S05]  /*113b0*/  @P1 BRA `(.L_x_612) ;  /* 0x00000004005c1947 */ /* 0x000fea0003800000 */
[----:B------:R-:W2:Y:S01]  /*113c0*/  LDL R42, [R1+0x80] ;  /* 0x00008000012a7983 */ /* 0x000ea20000100800 */
[----:B------:R-:W-:Y:S01]  /*113d0*/  LEA.HI R12, R47, R12, RZ, 0x1d ;  /* 0x0000000c2f0c7211 */ /* 0x000fe200078fe8ff */
[----:B------:R-:W-:Y:S02]  /*113e0*/  HADD2.F32 R36, -RZ, R21.H0_H0 ;  /* 0x20000015ff247230 */ /* 0x000fe40000004100 */
[----:B------:R-:W-:Y:S01]  /*113f0*/  HADD2.F32 R34, -RZ, R13.H0_H0 ;  /* 0x2000000dff227230 */ /* 0x000fe20000004100 */
[----:B0-----:R-:W-:Y:S01]  /*11400*/  SHF.R.S32.HI R3, RZ, 0x1f, R12 ;  /* 0x0000001fff037819 */ /* 0x001fe2000001140c */
[----:B------:R-:W-:Y:S02]  /*11410*/  IMAD.SHL.U32 R0, R12, 0x8, RZ ;  /* 0x000000080c007824 */ /* 0x000fe400078e00ff */
[--C-:B------:R-:W-:Y:S01]  /*11420*/  HADD2.F32 R38, -RZ, R24.reuse.H0_H0 ;  /* 0x20000018ff267230 */ /* 0x100fe20000004100 */
[----:B------:R-:W-:Y:S01]  /*11430*/  LEA.HI R3, R3, R12, RZ, 0x3 ;  /* 0x0000000c03037211 */ /* 0x000fe200078f18ff */
[----:B------:R-:W-:Y:S01]  /*11440*/  HADD2.F32 R40, -RZ, R21.H1_H1 ;  /* 0x30000015ff287230 */ /* 0x000fe20000004100 */
[----:B-----5:R-:W-:Y:S01]  /*11450*/  LOP3.LUT R0, R54, 0x38, R0, 0xf8, !PT ;  /* 0x0000003836007812 */ /* 0x020fe200078ef800 */
[----:B------:R-:W-:Y:S01]  /*11460*/  HADD2.F32 R39, -RZ, R24.H1_H1 ;  /* 0x30000018ff277230 */ /* 0x000fe20000004100 */
[----:B------:R-:W-:Y:S01]  /*11470*/  SHF.L.U32 R3, R3, 0xa, RZ ;  /* 0x0000000a03037819 */ /* 0x000fe200000006ff */
[----:B------:R-:W-:Y:S01]  /*11480*/  HADD2.F32 R37, -RZ, R15.H0_H0 ;  /* 0x2000000fff257230 */ /* 0x000fe20000004100 */
[----:B------:R-:W-:Y:S01]  /*11490*/  LOP3.LUT R0, R0, R52, RZ, 0x3c, !PT ;  /* 0x0000003400007212 */ /* 0x000fe200078e3cff */
[----:B------:R-:W-:Y:S01]  /*114a0*/  HADD2.F32 R41, -RZ, R25.H0_H0 ;  /* 0x20000019ff297230 */ /* 0x000fe20000004100 */
[----:B------:R-:W-:-:S04]  /*114b0*/  LOP3.LUT R3, R3, 0x7fffe000, RZ, 0xc0, !PT ;  /* 0x7fffe00003037812 */ /* 0x000fc800078ec0ff */
[----:B------:R-:W-:-:S05]  /*114c0*/  IADD3 R3, R0, R3, R50 ;  /* 0x0000000300037210 */ /* 0x000fca0007ffe032 */
[----:B------:R-:W-:-:S05]  /*114d0*/  IMAD R3, R3, 0x2, R16 ;  /* 0x0000000203037824 */ /* 0x000fca00078e0210 */
[----:B------:R-:W0:Y:S02]  /*114e0*/  LDS.128 R8, [R3+0x14400] ;  /* 0x0144000003087984 */ /* 0x000e240000000c00 */
[--C-:B0-----:R-:W-:Y:S02]  /*114f0*/  HADD2.F32 R29, -RZ, R8.reuse.H0_H0 ;  /* 0x20000008ff1d7230 */ /* 0x101fe40000004100 */
[----:B------:R-:W-:Y:S02]  /*11500*/  HADD2.F32 R8, -RZ, R8.H1_H1 ;  /* 0x30000008ff087230 */ /* 0x000fe40000004100 */
[--C-:B------:R-:W-:Y:S02]  /*11510*/  HADD2.F32 R30, -RZ, R9.reuse.H0_H0 ;  /* 0x20000009ff1e7230 */ /* 0x100fe40000004100 */
[-C--:B------:R-:W-:Y:S01]  /*11520*/  FMUL.FTZ R33, R36, R29.reuse ;  /* 0x0000001d24217220 */ /* 0x080fe20000410000 */
[----:B------:R-:W-:Y:S01]  /*11530*/  FMUL.FTZ R29, R34, R29 ;  /* 0x0000001d221d7220 */ /* 0x000fe20000410000 */
[----:B------:R-:W-:Y:S01]  /*11540*/  FMUL.FTZ R21, R38, R8 ;  /* 0x0000000826157220 */ /* 0x000fe20000410000 */
[----:B------:R-:W-:-:S02]  /*11550*/  HADD2.F32 R9, -RZ, R9.H1_H1 ;  /* 0x30000009ff097230 */ /* 0x000fc40000004100 */
[--C-:B------:R-:W-:Y:S02]  /*11560*/  HADD2.F32 R31, -RZ, R10.reuse.H0_H0 ;  /* 0x2000000aff1f7230 */ /* 0x100fe40000004100 */
[----:B------:R-:W-:Y:S02]  /*11570*/  HADD2.F32 R10, -RZ, R10.H1_H1 ;  /* 0x3000000aff0a7230 */ /* 0x000fe40000004100 */
[--C-:B------:R-:W-:Y:S02]  /*11580*/  HADD2.F32 R32, -RZ, R11.reuse.H0_H0 ;  /* 0x2000000bff207230 */ /* 0x100fe40000004100 */
[----:B------:R-:W-:Y:S01]  /*11590*/  FMUL.FTZ R24, R37, R31 ;  /* 0x0000001f25187220 */ /* 0x000fe20000410000 */
[----:B------:R-:W-:Y:S01]  /*115a0*/  HADD2.F32 R11, -RZ, R11.H1_H1 ;  /* 0x3000000bff0b7230 */ /* 0x000fe20000004100 */
[----:B--2---:R-:W0:Y:S02]  /*115b0*/  LDS.128 R4, [R42] ;  /* 0x000000002a047984 */ /* 0x004e240000000c00 */
[----:B0-----:R-:W-:-:S02]  /*115c0*/  HADD2.F32 R0, -RZ, R4.H0_H0 ;  /* 0x20000004ff007230 */ /* 0x001fc40000004100 */
[----:B------:R-:W-:Y:S02]  /*115d0*/  HADD2.F32 R4, -RZ, R4.H1_H1 ;  /* 0x30000004ff047230 */ /* 0x000fe40000004100 */
[----:B------:R-:W-:Y:S02]  /*115e0*/  HADD2.F32 R12, -RZ, R5.H0_H0 ;  /* 0x20000005ff0c7230 */ /* 0x000fe40000004100 */
[-C--:B------:R-:W-:Y:S01]  /*115f0*/  FFMA.FTZ R33, R34, R0.reuse, -R33 ;  /* 0x0000000022217223 */ /* 0x080fe20000010821 */
[----:B------:R-:W-:Y:S02]  /*11600*/  HADD2.F32 R34, -RZ, R14.H0_H0 ;  /* 0x2000000eff227230 */ /* 0x000fe40000004100 */
[----:B------:R-:W-:Y:S01]  /*11610*/  FFMA.FTZ R29, R36, R0, R29 ;  /* 0x00000000241d7223 */ /* 0x000fe2000001001d */
[----:B------:R-:W-:Y:S02]  /*11620*/  HADD2.F32 R36, -RZ, R13.H1_H1 ;  /* 0x3000000dff247230 */ /* 0x000fe40000004100 */
[----:B------:R-:W-:-:S02]  /*11630*/  HADD2.F32 R5, -RZ, R5.H1_H1 ;  /* 0x30000005ff057230 */ /* 0x000fc40000004100 */
[C---:B------:R-:W-:Y:S01]  /*11640*/  FMUL.FTZ R13, R34.reuse, R8 ;  /* 0x00000008220d7220 */ /* 0x040fe20000410000 */
[----:B------:R-:W-:Y:S01]  /*11650*/  FFMA.FTZ R0, R34, R4, -R21 ;  /* 0x0000000422007223 */ /* 0x000fe20000010815 */
[-C--:B------:R-:W-:Y:S01]  /*11660*/  FMUL.FTZ R21, R40, R30.reuse ;  /* 0x0000001e28157220 */ /* 0x080fe20000410000 */
[----:B------:R-:W-:Y:S01]  /*11670*/  FMUL.FTZ R35, R36, R30 ;  /* 0x0000001e24237220 */ /* 0x000fe20000410000 */
[----:B------:R-:W-:Y:S01]  /*11680*/  FFMA.FTZ R8, R38, R4, R13 ;  /* 0x0000000426087223 */ /* 0x000fe2000001000d */
[----:B------:R-:W-:Y:S02]  /*11690*/  HADD2.F32 R13, -RZ, R14.H1_H1 ;  /* 0x3000000eff0d7230 */ /* 0x000fe40000004100 */
[-C--:B------:R-:W-:Y:S01]  /*116a0*/  FMUL.FTZ R4, R39, R9.reuse ;  /* 0x0000000927047220 */ /* 0x080fe20000410000 */
[----:B------:R-:W-:Y:S02]  /*116b0*/  HADD2.F32 R34, -RZ, R26.H0_H0 ;  /* 0x2000001aff227230 */ /* 0x000fe40000004100 */
[-C--:B------:R-:W-:Y:S01]  /*116c0*/  FFMA.FTZ R21, R36, R12.reuse, -R21 ;  /* 0x0000000c24157223 */ /* 0x080fe20000010815 */
[----:B------:R-:W-:Y:S01]  /*116d0*/  FFMA.FTZ R35, R40, R12, R35 ;  /* 0x0000000c28237223 */ /* 0x000fe20000010023 */
[----:B------:R-:W-:Y:S01]  /*116e0*/  FMUL.FTZ R14, R13, R9 ;  /* 0x000000090d0e7220 */ /* 0x000fe20000410000 */
[----:B------:R-:W-:-:S02]  /*116f0*/  HADD2.F32 R27, -RZ, R6.H0_H0 ;  /* 0x20000006ff1b7230 */ /* 0x000fc40000004100 */
[----:B------:R-:W-:Y:S01]  /*11700*/  FFMA.FTZ R12, R13, R5, -R4 ;  /* 0x000000050d0c7223 */ /* 0x000fe20000010804 */
[----:B------:R-:W-:Y:S02]  /*11710*/  HADD2.F32 R30, -RZ, R20.H0_H0 ;  /* 0x20000014ff1e7230 */ /* 0x000fe40000004100 */
[----:B------:R-:W-:Y:S01]  /*11720*/  FMUL.FTZ R4, R41, R31 ;  /* 0x0000001f29047220 */ /* 0x000fe20000410000 */
[----:B------:R-:W-:Y:S02]  /*11730*/  HADD2.F32 R6, -RZ, R6.H1_H1 ;  /* 0x30000006ff067230 */ /* 0x000fe40000004100 */
[----:B------:R-:W-:Y:S01]  /*11740*/  FFMA.FTZ R14, R39, R5, R14 ;  /* 0x00000005270e7223 */ /* 0x000fe2000001000e */
[-C--:B------:R-:W-:Y:S01]  /*11750*/  FMUL.FTZ R5, R34, R10.reuse ;  /* 0x0000000a22057220 */ /* 0x080fe20000410000 */
[-C--:B------:R-:W-:Y:S01]  /*11760*/  FFMA.FTZ R13, R37, R27.reuse, -R4 ;  /* 0x0000001b250d7223 */ /* 0x080fe20000010804 */
[----:B------:R-:W-:Y:S01]  /*11770*/  FFMA.FTZ R24, R41, R27, R24 ;  /* 0x0000001b29187223 */ /* 0x000fe20000010018 */
[C---:B------:R-:W-:Y:S01]  /*11780*/  FMUL.FTZ R9, R30.reuse, R10 ;  /* 0x0000000a1e097220 */ /* 0x040fe20000410000 */
[----:B------:R-:W-:Y:S01]  /*11790*/  FFMA.FTZ R10, R30, R6, -R5 ;  /* 0x000000061e0a7223 */ /* 0x000fe20000010805 */
[----:B------:R-:W-:Y:S01]  /*117a0*/  HADD2.F32 R36, -RZ, R25.H1_H1 ;  /* 0x30000019ff247230 */ /* 0x000fe20000004100 */
[----:B------:R-:W-:Y:S01]  /*117b0*/  F2FP.F16.F32.PACK_AB R8, R8, R29 ;  /* 0x0000001d0808723e */ /* 0x000fe200000000ff */
[----:B------:R-:W-:-:S02]  /*117c0*/  HADD2.F32 R27, -RZ, R26.H1_H1 ;  /* 0x3000001aff1b7230 */ /* 0x000fc40000004100 */
[----:B------:R-:W-:Y:S02]  /*117d0*/  HADD2.F32 R30, -RZ, R15.H1_H1 ;  /* 0x3000000fff1e7230 */ /* 0x000fe40000004100 */
[----:B------:R-:W-:Y:S01]  /*117e0*/  FFMA.FTZ R15, R34, R6, R9 ;  /* 0x00000006220f7223 */ /* 0x000fe20000010009 */
[----:B------:R-:W-:Y:S02]  /*117f0*/  HADD2.F32 R25, -RZ, R20.H1_H1 ;  /* 0x30000014ff197230 */ /* 0x000fe40000004100 */
[-C--:B------:R-:W-:Y:S01]  /*11800*/  FMUL.FTZ R5, R36, R32.reuse ;  /* 0x0000002024057220 */ /* 0x080fe20000410000 */
[--C-:B------:R-:W-:Y:S02]  /*11810*/  HADD2.F32 R28, -RZ, R7.reuse.H0_H0 ;  /* 0x20000007ff1c7230 */ /* 0x100fe40000004100 */
[-C--:B------:R-:W-:Y:S01]  /*11820*/  FMUL.FTZ R4, R27, R11.reuse ;  /* 0x0000000b1b047220 */ /* 0x080fe20000410000 */
[----:B------:R-:W-:Y:S02]  /*11830*/  HADD2.F32 R7, -RZ, R7.H1_H1 ;  /* 0x30000007ff077230 */ /* 0x000fe40000004100 */
[C---:B------:R-:W-:Y:S01]  /*11840*/  FMUL.FTZ R9, R30.reuse, R32 ;  /* 0x000000201e097220 */ /* 0x040fe20000410000 */
[C---:B------:R-:W-:Y:S01]  /*11850*/  FMUL.FTZ R6, R25.reuse, R11 ;  /* 0x0000000b19067220 */ /* 0x040fe20000410000 */
[-C--:B------:R-:W-:Y:S01]  /*11860*/  FFMA.FTZ R11, R30, R28.reuse, -R5 ;  /* 0x0000001c1e0b7223 */ /* 0x080fe20000010805 */
[----:B------:R-:W-:Y:S01]  /*11870*/  F2FP.F16.F32.PACK_AB R5, R12, R21 ;  /* 0x000000150c05723e */ /* 0x000fe200000000ff */
[-C--:B------:R-:W-:Y:S01]  /*11880*/  FFMA.FTZ R20, R25, R7.reuse, -R4 ;  /* 0x0000000719147223 */ /* 0x080fe20000010804 */
[----:B------:R-:W-:Y:S01]  /*11890*/  FFMA.FTZ R28, R36, R28, R9 ;  /* 0x0000001c241c7223 */ /* 0x000fe20000010009 */
[----:B------:R-:W-:Y:S01]  /*118a0*/  FFMA.FTZ R25, R27, R7, R6 ;  /* 0x000000071b197223 */ /* 0x000fe20000010006 */
[----:B------:R-:W-:-:S02]  /*118b0*/  F2FP.F16.F32.PACK_AB R4, R0, R33 ;  /* 0x000000210004723e */ /* 0x000fc400000000ff */
[----:B------:R-:W-:Y:S02]  /*118c0*/  F2FP.F16.F32.PACK_AB R6, R10, R13 ;  /* 0x0000000d0a06723e */ /* 0x000fe400000000ff */
[----:B------:R-:W-:Y:S02]  /*118d0*/  F2FP.F16.F32.PACK_AB R7, R20, R11 ;  /* 0x0000000b1407723e */ /* 0x000fe400000000ff */
[----:B------:R-:W-:Y:S02]  /*118e0*/  F2FP.F16.F32.PACK_AB R9, R14, R35 ;  /* 0x000000230e09723e */ /* 0x000fe400000000ff */
[----:B------:R-:W-:Y:S01]  /*118f0*/  F2FP.F16.F32.PACK_AB R10, R15, R24 ;  /* 0x000000180f0a723e */ /* 0x000fe200000000ff */
[----:B------:R4:W-:Y:S01]  /*11900*/  STS.128 [R42], R4 ;  /* 0x000000042a007388 */ /* 0x0009e20000000c00 */
[----:B------:R-:W-:-:S05]  /*11910*/  F2FP.F16.F32.PACK_AB R11, R25, R28 ;  /* 0x0000001c190b723e */ /* 0x000fca00000000ff */
[----:B------:R4:W-:Y:S02]  /*11920*/  STS.128 [R3+0x14400], R8 ;  /* 0x0144000803007388 */ /* 0x0009e40000000c00 */
.L_x_612:
[----:B------:R-:W-:Y:S05]  /*11930*/  BSYNC B0 ;  /* 0x0000000000007941 */ /* 0x000fea0003800000 */
.L_x_578:
[----:B------:R-:W-:Y:S01]  /*11940*/  @!PT LDS RZ, [RZ] ;  /* 0x00000000fffff984 */ /* 0x000fe20000000800 */
[----:B------:R-:W-:Y:S01]  /*11950*/  @!PT LDS RZ, [RZ] ;  /* 0x00000000fffff984 */ /* 0x000fe20000000800 */
[----:B------:R-:W-:Y:S01]  /*11960*/  @!PT LDS RZ, [RZ] ;  /* 0x00000000fffff984 */ /* 0x000fe20000000800 */
[----:B------:R-:W-:Y:S01]  /*11970*/  @!PT LDS RZ, [RZ] ;  /* 0x00000000fffff984 */ /* 0x000fe20000000800 */
[----:B------:R0:W-:Y:S06]  /*11980*/  MEMBAR.ALL.CTA ;  /* 0x0000000000007992 */ /* 0x0001ec0000008000 */
[----:B0-----:R-:W0:Y:S01]  /*11990*/  FENCE.VIEW.ASYNC.S ;  /* 0x00000000000073c6 */ /* 0x001e220000000000 */
[----:B------:R-:W-:Y:S05]  /*119a0*/  WARPSYNC.ALL ;  /* 0x0000000000007948 */ /* 0x000fea0003800000 */
[----:B0-----:R-:W-:Y:S06]  /*119b0*/  BAR.SYNC.DEFER_BLOCKING 0xd, 0x100 ;  /* 0x0344000000007b1d */ /* 0x001fec0000010000 */
.L_x_576:
[----:B------:R-:W-:-:S06]  /*119c0*/  ULOP3.LUT UR4, UR60, 0x1, URZ, 0xfc, !UPT ;  /* 0x000000013c047892 */ /* 0x000fcc000f8efc3f */
[----:B------:R-:W-:-:S04]  /*119d0*/  MOV R0, UR4 ;  /* 0x0000000400007c02 */ /* 0x000fc80008000f00 */
[----:B------:R-:W-:-:S13]  /*119e0*/  ISETP.NE.AND P0, PT, R0, 0x3, PT ;  /* 0x000000030000780c */ /* 0x000fda0003f05270 */
[----:B------:R-:W-:Y:S05]  /*119f0*/  @!P0 BRA `(.L_x_641) ;  /* 0x0000000000048947 */ /* 0x000fea0003800000 */
[----:B------:R-:W-:Y:S01]  /*11a00*/  BPT.TRAP 0x1 ;  /* 0x000000040000795c */ /* 0x000fe20000300000 */
.L_x_641:
[----:B------:R-:W-:Y:S01]  /*11a10*/  IMAD R0, R221, 0x8, R16 ;  /* 0x00000008dd007824 */ /* 0x000fe200078e0210 */
[----:B01234-:R-:W-:-:S04]  /*11a20*/  SHF.L.U32 R3, R222, 0x1f, RZ ;  /* 0x0000001fde037819 */ /* 0x01ffc800000006ff */
[----:B------:R0:W1:Y:S01]  /*11a30*/  SYNCS.PHASECHK.TRANS64.TRYWAIT P1, [R0+URZ+0x38830], R3 ;  /* 0x03883003000075a7 */ /* 0x000062000802017f */
[----:B------:R-:W-:Y:S05]  /*11a40*/  @!P0 BRA `(.L_x_642) ;  /* 0x0000000000048947 */ /* 0x000fea0003800000 */
[----:B------:R-:W-:Y:S01]  /*11a50*/  BPT.TRAP 0x1 ;  /* 0x000000040000795c */ /* 0x000fe20000300000 */
.L_x_642:
[----:B------:R-:W2:Y:S01]  /*11a60*/  LDL R6, [R1+0x6c] ;  /* 0x00006c0001067983 */ /* 0x000ea20000100800 */
[----:B------:R-:W-:Y:S02]  /*11a70*/  MOV R5, 0xfffffffe ;  /* 0xfffffffe00057802 */ /* 0x000fe40000000f00 */
[----:B--2---:R-:W-:-:S04]  /*11a80*/  SHF.R.S32.HI R4, RZ, 0x1f, R6 ;  /* 0x0000001fff047819 */ /* 0x004fc80000011406 */
[----:B------:R-:W-:-:S04]  /*11a90*/  LEA.HI R4, R4, R6, RZ, 0x2 ;  /* 0x0000000604047211 */ /* 0x000fc800078f10ff */
[----:B------:R-:W-:-:S05]  /*11aa0*/  LOP3.LUT R4, R4, 0x7ffffffc, RZ, 0xc0, !PT ;  /* 0x7ffffffc04047812 */ /* 0x000fca00078ec0ff */
[----:B------:R-:W-:Y:S01]  /*11ab0*/  IMAD.IADD R4, R6, 0x1, -R4 ;  /* 0x0000000106047824 */ /* 0x000fe200078e0a04 */
[----:B-1----:R-:W-:Y:S06]  /*11ac0*/  @P1 BRA `(.L_x_643) ;  /* 0x0000000000081947 */ /* 0x002fec0003800000 */
[----:B------:R-:W1:Y:S02]  /*11ad0*/  SYNCS.PHASECHK.TRANS64.TRYWAIT P1, [R0+URZ+0x38830], R3 ;  /* 0x03883003000075a7 */ /* 0x000e64000802017f */
[----:B-1----:R-:W-:Y:S05]  /*11ae0*/  @!P1 BRA `(.L_x_644) ;  /* 0x0000014800c49947 */ /* 0x002fea0003800000 */
.L_x_643:
[----:B------:R-:W2:Y:S01]  /*11af0*/  S2R R6, SR_TID.X ;  /* 0x0000000000067919 */ /* 0x000ea20000002100 */
[----:B------:R-:W-:Y:S05]  /*11b00*/  WARPSYNC.ALL ;  /* 0x0000000000007948 */ /* 0x000fea0003800000 */
[----:B------:R-:W-:Y:S01]  /*11b10*/  IMAD R5, R4, R5, 0x50 ;  /* 0x0000005004057424 */ /* 0x000fe200078e0205 */
[----:B------:R-:W-:Y:S02]  /*11b20*/  MOV R151, RZ ;  /* 0x000000ff00977202 */ /* 0x000fe40000000f00 */
[----:B--2---:R-:W-:-:S04]  /*11b30*/  LOP3.LUT R6, R6, 0x7f, RZ, 0xc0, !PT ;  /* 0x0000007f06067812 */ /* 0x004fc800078ec0ff */
[----:B------:R-:W-:Y:S01]  /*11b40*/  ISETP.NE.AND P1, PT, R6, RZ, PT ;  /* 0x000000ff0600720c */ /* 0x000fe20003f25270 */
[----:B01----:R-:W-:Y:S01]  /*11b50*/  VIADD R3, R16, 0x24400 ;  /* 0x0002440010037836 */ /* 0x003fe20000000000 */
[----:B------:R-:W-:Y:S01]  /*11b60*/  R2UR UR20, R2 ;  /* 0x00000000021472ca */ /* 0x000fe200000e0000 */
[----:B------:R-:W-:Y:S01]  /*11b70*/  WARPGROUP.ARRIVE ;  /* 0x00000000000079c5 */ /* 0x000fe20000000000 */
[----:B------:R-:W-:Y:S01]  /*11b80*/  UMOV UR5, 0x40000040 ;  /* 0x4000004000057882 */ /* 0x000fe20000000000 */
[----:B------:R-:W-:Y:S01]  /*11b90*/  IMAD.MOV.U32 R7, RZ, RZ, 0x40000040 ;  /* 0x40000040ff077424 */ /* 0x000fe200078e00ff */
[----:B------:R-:W-:Y:S01]  /*11ba0*/  SHF.R.U32.HI R3, RZ, 0x4, R3 ;  /* 0x00000004ff037819 */ /* 0x000fe20000011603 */
[----:B------:R-:W-:Y:S01]  /*11bb0*/  UMOV UR17, UR5 ;  /* 0x0000000500117c82 */ /* 0x000fe20008000000 */
[----:B------:R-:W-:Y:S01]  /*11bc0*/  MOV R15, UR5 ;  /* 0x00000005000f7c02 */ /* 0x000fe20008000f00 */
[----:B------:R-:W-:Y:S01]  /*11bd0*/  IMAD.MOV.U32 R9, RZ, RZ, 0x40000040 ;  /* 0x40000040ff097424 */ /* 0x000fe200078e00ff */
[----:B------:R-:W-:Y:S01]  /*11be0*/  LOP3.LUT R3, R3, 0x3fff, RZ, 0xc0, !PT ;  /* 0x00003fff03037812 */ /* 0x000fe200078ec0ff */
[----:B------:R-:W-:Y:S01]  /*11bf0*/  UMOV UR9, UR17 ;  /* 0x0000001100097c82 */ /* 0x000fe20008000000 */
[----:B------:R-:W-:Y:S01]  /*11c00*/  UMOV UR13, UR17 ;  /* 0x00000011000d7c82 */ /* 0x000fe20008000000 */
[----:B------:R-:W-:Y:S01]  /*11c10*/  MOV R13, 0x40000040 ;  /* 0x40000040000d7802 */ /* 0x000fe20000000f00 */
[----:B------:R-:W-:Y:S01]  /*11c20*/  UMOV UR25, 0x40000040 ;  /* 0x4000004000197882 */ /* 0x000fe20000000000 */
[----:B------:R-:W-:Y:S01]  /*11c30*/  LOP3.LUT R233, R3, 0x10000, RZ, 0xfc, !PT ;  /* 0x0001000003e97812 */ /* 0x000fe200078efcff */
[----:B------:R-:W-:Y:S01]  /*11c40*/  ULOP3.LUT UR20, UR20, 0x10000, URZ, 0xfc, !UPT ;  /* 0x0001000014147892 */ /* 0x000fe2000f8efc3f */
[----:B------:R-:W-:Y:S01]  /*11c50*/  MOV R3, 0x40000040 ;  /* 0x4000004000037802 */ /* 0x000fe20000000f00 */
[----:B------:R-:W-:Y:S01]  /*11c60*/  UMOV UR53, 0x40000040 ;  /* 0x4000004000357882 */ /* 0x000fe20000000000 */
[----:B------:R-:W-:Y:S01]  /*11c70*/  R2UR UR11, R9 ;  /* 0x00000000090b72ca */ /* 0x000fe200000e0000 */
[----:B------:R-:W-:Y:S01]  /*11c80*/  IMAD R2, R221, 0xa00, R233 ;  /* 0x00000a00dd027824 */ /* 0x000fe200078e02e9 */
[----:B------:R-:W-:Y:S01]  /*11c90*/  R2UR UR7, R3 ;  /* 0x00000000030772ca */ /* 0x000fe200000e0000 */
[----:B------:R-:W-:Y:S01]  /*11ca0*/  IMAD.MOV.U32 R9, RZ, RZ, 0x40000040 ;  /* 0x40000040ff097424 */ /* 0x000fe200078e00ff */
[----:B------:R-:W-:Y:S01]  /*11cb0*/  UMOV UR4, UR20 ;  /* 0x0000001400047c82 */ /* 0x000fe20008000000 */
[C---:B------:R-:W-:Y:S01]  /*11cc0*/  VIADD R6, R2.reuse, 0x80 ;  /* 0x0000008002067836 */ /* 0x040fe20000000000 */
[C---:B------:R-:W-:Y:S01]  /*11cd0*/  R2UR UR6, R2.reuse ;  /* 0x00000000020672ca */ /* 0x040fe200000e0000 */
[----:B------:R-:W-:Y:S01]  /*11ce0*/  UMOV UR16, UR4 ;  /* 0x0000000400107c82 */ /* 0x000fe20008000000 */
[----:B------:R-:W-:Y:S01]  /*11cf0*/  IMAD.U32 R14, RZ, RZ, UR4 ;  /* 0x00000004ff0e7e24 */ /* 0x000fe2000f8e00ff */
[C---:B------:R-:W-:Y:S01]  /*11d00*/  IADD3 R8, R2.reuse, 0x100, RZ ;  /* 0x0000010002087810 */ /* 0x040fe20007ffe0ff */
[----:B------:R-:W-:Y:S01]  /*11d10*/  UMOV UR8, UR16 ;  /* 0x0000001000087c82 */ /* 0x000fe20008000000 */
[----:B------:R-:W-:Y:S01]  /*11d20*/  UMOV UR12, UR16 ;  /* 0x00000010000c7c82 */ /* 0x000fe20008000000 */
[----:B------:R-:W-:Y:S01]  /*11d30*/  R2UR UR19, R9 ;  /* 0x00000000091372ca */ /* 0x000fe200000e0000 */
[----:B------:R-:W-:Y:S01]  /*11d40*/  VIADD R12, R2, 0x2 ;  /* 0x00000002020c7836 */ /* 0x000fe20000000000 */
[----:B------:R-:W-:Y:S01]  /*11d50*/  R2UR UR10, R8 ;  /* 0x00000000080a72ca */ /* 0x000fe200000e0000 */
[----:B------:R-:W-:Y:S01]  /*11d60*/  IMAD.MOV.U32 R9, RZ, RZ, 0x40000040 ;  /* 0x40000040ff097424 */ /* 0x000fe200078e00ff */
[----:B------:R-:W-:Y:S01]  /*11d70*/  IADD3 R8, R2, 0x200, RZ ;  /* 0x0000020002087810 */ /* 0x000fe20007ffe0ff */
[----:B------:R0:W-:Y:S01]  /*11d80*/  STL.64 [R1+0x50], R14 ;  /* 0x0000500e01007387 */ /* 0x0001e20000100a00 */
[----:B------:R-:W-:Y:S01]  /*11d90*/  R2UR UR26, R12 ;  /* 0x000000000c1a72ca */ /* 0x000fe200000e0000 */
[----:B------:R-:W-:Y:S01]  /*11da0*/  HGMMA.64x16x16.F32 R56, gdesc[UR4], RZ, !UPT, gsb0 ;  /* 0x00200000043879f0 */ /* 0x000fe2000c0008ff */
[----:B------:R-:W-:Y:S01]  /*11db0*/  R2UR UR6, R6 ;  /* 0x00000000060672ca */ /* 0x000fe200000e0000 */
[----:B------:R-:W-:Y:S01]  /*11dc0*/  UMOV UR4, UR16 ;  /* 0x0000001000047c82 */ /* 0x000fe20008000000 */
[----:B------:R-:W-:Y:S01]  /*11dd0*/  R2UR UR7, R7 ;  /* 0x00000000070772ca */ /* 0x000fe200000e0000 */
[----:B------:R-:W-:Y:S01]  /*11de0*/  UMOV UR5, UR17 ;  /* 0x0000001100057c82 */ /* 0x000fe20008000000 */
[C---:B------:R-:W-:Y:S01]  /*11df0*/  IADD3 R6, R2.reuse, 0x180, RZ ;  /* 0x0000018002067810 */ /* 0x040fe20007ffe0ff */
[----:B------:R-:W-:Y:S01]  /*11e00*/  VIADD R12, R2, 0x4 ;  /* 0x00000004020c7836 */ /* 0x000fe20000000000 */
[----:B------:R-:W-:Y:S01]  /*11e10*/  MOV R7, 0x40000040 ;  /* 0x4000004000077802 */ /* 0x000fe20000000f00 */
[----:B------:R-:W-:Y:S01]  /*11e20*/  UIADD3 UR52, UR20, 0x806, URZ ;  /* 0x0000080614347890 */ /* 0x000fe2000fffe03f */
[----:B------:R-:W-:Y:S01]  /*11e30*/  R2UR UR14, R6 ;  /* 0x00000000060e72ca */ /* 0x000fe200000e0000 */
[----:B------:R-:W-:Y:S01]  /*11e40*/  VIADD R6, R2, 0x82 ;  /* 0x0000008202067836 */ /* 0x000fe20000000000 */
[----:B------:R-:W-:Y:S01]  /*11e50*/  R2UR UR15, R7 ;  /* 0x00000000070f72ca */ /* 0x000fe200000e0000 */
[----:B------:R-:W-:Y:S01]  /*11e60*/  IMAD.MOV.U32 R7, RZ, RZ, 0x40000040 ;  /* 0x40000040ff077424 */ /* 0x000fe200078e00ff */
[----:B------:R-:W-:Y:S01]  /*11e70*/  R2UR UR18, R8 ;  /* 0x00000000081272ca */ /* 0x000fe200000e0000 */
[----:B------:R-:W-:Y:S01]  /*11e80*/  UIADD3 UR48, UR20, 0xc00, URZ ;  /* 0x00000c0014307890 */ /* 0x000fe2000fffe03f */
[----:B------:R-:W-:Y:S01]  /*11e90*/  R2UR UR27, R13 ;  /* 0x000000000d1b72ca */ /* 0x000fe200000e0000 */
[----:B------:R-:W-:Y:S01]  /*11ea0*/  UMOV UR49, 0x40000040 ;  /* 0x4000004000317882 */ /* 0x000fe20000000000 */
[----:B------:R-:W-:Y:S01]  /*11eb0*/  IADD3 R8, R2, 0x102, RZ ;  /* 0x0000010202087810 */ /* 0x000fe20007ffe0ff */
[----:B------:R-:W-:Y:S01]  /*11ec0*/  UIADD3 UR44, UR20, 0xc02, URZ ;  /* 0x00000c02142c7890 */ /* 0x000fe2000fffe03f */
[----:B------:R-:W-:Y:S01]  /*11ed0*/  MOV R13, 0x40000040 ;  /* 0x40000040000d7802 */ /* 0x000fe20000000f00 */
[----:B------:R-:W-:Y:S01]  /*11ee0*/  UMOV UR45, 0x40000040 ;  /* 0x40000040002d7882 */ /* 0x000fe20000000000 */
[----:B0-----:R-:W-:Y:S01]  /*11ef0*/  MOV R15, UR25 ;  /* 0x00000019000f7c02 */ /* 0x001fe20008000f00 */
[----:B------:R-:W-:Y:S01]  /*11f00*/  UIADD3 UR40, UR20, 0xc04, URZ ;  /* 0x00000c0414287890 */ /* 0x000fe2000fffe03f */
[----:B------:R-:W-:Y:S01]  /*11f10*/  MOV R3, 0x40000040 ;  /* 0x4000004000037802 */ /* 0x000fe20000000f00 */
[----:B------:R-:W-:Y:S01]  /*11f20*/  UMOV UR41, 0x40000040 ;  /* 0x4000004000297882 */ /* 0x000fe20000000000 */
[----:B------:R-:W-:Y:S01]  /*11f30*/  UIADD3 UR36, UR20, 0xc06, URZ ;  /* 0x00000c0614247890 */ /* 0x000fe2000fffe03f */
[----:B------:R-:W-:Y:S01]  /*11f40*/  IMAD.IADD R5, R5, 0x1, R148 ;  /* 0x0000000105057824 */ /* 0x000fe200078e0294 */
[----:B------:R-:W-:Y:S01]  /*11f50*/  UMOV UR37, 0x40000040 ;  /* 0x4000004000257882 */ /* 0x000fe20000000000 */
[----:B------:R-:W-:Y:S01]  /*11f60*/  P2R R10, PR, RZ, 0x1 ;  /* 0x00000001ff0a7803 */ /* 0x000fe20000000000 */
[----:B------:R-:W-:Y:S01]  /*11f70*/  @!P1 VIADD R0, R0, 0x38840 ;  /* 0x0003884000009836 */ /* 0x000fe20000000000 */
[----:B------:R-:W-:Y:S01]  /*11f80*/  BSSY B0, `(.L_x_645) ;  /* 0x00009b3000007945 */ /* 0x000fe20003800000 */
[-C--:B------:R-:W-:Y:S01]  /*11f90*/  MOV R150, R151.reuse ;  /* 0x0000009700967202 */ /* 0x080fe20000000f00 */
[--C-:B------:R-:W-:Y:S01]  /*11fa0*/  IMAD.MOV.U32 R149, RZ, RZ, R151.reuse ;  /* 0x000000ffff957224 */ /* 0x100fe200078e0097 */
[-C--:B------:R-:W-:Y:S01]  /*11fb0*/  MOV R146, R151.reuse ;  /* 0x0000009700927202 */ /* 0x080fe20000000f00 */
[--C-:B-----5:R-:W-:Y:S01]  /*11fc0*/  IMAD.MOV.U32 R147, RZ, RZ, R151.reuse ;  /* 0x000000ffff937224 */ /* 0x120fe200078e0097 */
[----:B------:R-:W-:Y:S01]  /*11fd0*/  @!P1 PRMT R0, RZ, 0x654, R0 ;  /* 0x00000654ff009816 */ /* 0x000fe20000000000 */
        /* <DEDUP_REMOVED lines=14> */
[----:B------:R-:W-:Y:S01]  /*120c0*/  IMAD.MOV.U32 R131, RZ, RZ, R151 ;  /* 0x000000ffff837224 */ /* 0x000fe200078e0097 */
[----:B------:R-:W-:Y:S01]  /*120d0*/  MOV R130, R151 ;  /* 0x0000009700827202 */ /* 0x000fe20000000f00 */
        /* <DEDUP_REMOVED lines=9> */
[-C--:B------:R-:W-:Y:S01]  /*12170*/  MOV R124, R151.reuse ;  /* 0x00000097007c7202 */ /* 0x080fe20000000f00 */
[--C-:B------:R-:W-:Y:S01]  /*12180*/  IMAD.MOV.U32 R123, RZ, RZ, R151.reuse ;  /* 0x000000ffff7b7224 */ /* 0x100fe200078e0097 */
[-C--:B------:R-:W-:Y:S01]  /*12190*/  MOV R122, R151.reuse ;  /* 0x00000097007a7202 */ /* 0x080fe20000000f00 */
[--C-:B------:R-:W-:Y:S01]  /*121a0*/  IMAD.MOV.U32 R121, RZ, RZ, R151.reuse ;  /* 0x000000ffff797224 */ /* 0x100fe200078e0097 */
[-C--:B------:R-:W-:Y:S01]  /*121b0*/  MOV R120, R151.reuse ;  /* 0x0000009700787202 */ /* 0x080fe20000000f00 */
[--C-:B------:R-:W-:Y:S01]  /*121c0*/  IMAD.MOV.U32 R119, RZ, RZ, R151.reuse ;  /* 0x000000ffff777224 */ /* 0x100fe200078e0097 */
[----:B------:R-:W-:Y:S01]  /*121d0*/  UMOV UR24, UR4 ;  /* 0x0000000400187c82 */ /* 0x000fe20008000000 */
[-C--:B------:R-:W-:Y:S01]  /*121e0*/  MOV R118, R151.reuse ;  /* 0x0000009700767202 */ /* 0x080fe20000000f00 */
[----:B------:R-:W-:Y:S01]  /*121f0*/  IMAD.U32 R14, RZ, RZ, UR24 ;  /* 0x00000018ff0e7e24 */ /* 0x000fe2000f8e00ff */
[-C--:B------:R-:W-:Y:S01]  /*12200*/  MOV R116, R151.reuse ;  /* 0x0000009700747202 */ /* 0x080fe20000000f00 */
[--C-:B------:R-:W-:Y:S01]  /*12210*/  IMAD.MOV.U32 R117, RZ, RZ, R151.reuse ;  /* 0x000000ffff757224 */ /* 0x100fe200078e0097 */
[-C--:B------:R-:W-:Y:S01]  /*12220*/  MOV R114, R151.reuse ;  /* 0x0000009700727202 */ /* 0x080fe20000000f00 */
[--C-:B------:R-:W-:Y:S01]  /*12230*/  IMAD.MOV.U32 R115, RZ, RZ, R151.reuse ;  /* 0x000000ffff737224 */ /* 0x100fe200078e0097 */
[----:B------:R0:W-:Y:S01]  /*12240*/  STL.64 [R1+0x48], R14 ;  /* 0x0000480e01007387 */ /* 0x0001e20000100a00 */
        /* <DEDUP_REMOVED lines=29> */
[----:B------:R-:W-:-:S02]  /*12420*/  MOV R84, R151 ;  /* 0x0000009700547202 */ /* 0x000fc40000000f00 */
[-C--:B------:R-:W-:Y:S02]  /*12430*/  MOV R82, R151.reuse ;  /* 0x0000009700527202 */ /* 0x080fe40000000f00 */
[-C--:B------:R-:W-:Y:S02]  /*12440*/  MOV R80, R151.reuse ;  /* 0x0000009700507202 */ /* 0x080fe40000000f00 */
[-C--:B------:R-:W-:Y:S01]  /*12450*/  MOV R78, R151.reuse ;  /* 0x00000097004e7202 */ /* 0x080fe20000000f00 */
[----:B------:R-:W-:Y:S02]  /*12460*/  WARPGROUP.DEPBAR.LE gsb0, 0x0 ;  /* 0x00008000000079c5 */ /* 0x000fe40000010000 */
[----:B------:R-:W-:Y:S01]  /*12470*/  WARPGROUP.ARRIVE ;  /* 0x00000000000079c5 */ /* 0x000fe20000000000 */
[-C--:B------:R-:W-:Y:S02]  /*12480*/  MOV R76, R151.reuse ;  /* 0x00000097004c7202 */ /* 0x080fe40000000f00 */
[----:B------:R-:W-:-:S02]  /*12490*/  MOV R74, R151 ;  /* 0x00000097004a7202 */ /* 0x000fc40000000f00 */
[-C--:B------:R-:W-:Y:S01]  /*124a0*/  MOV R72, R151.reuse ;  /* 0x0000009700487202 */ /* 0x080fe20000000f00 */
[----:B------:R-:W-:Y:S01]  /*124b0*/  HGMMA.64x16x16.F32 R40, gdesc[UR8], RZ, !UPT, gsb0 ;  /* 0x00200000082879f0 */ /* 0x000fe2000c0008ff */
[----:B------:R-:W-:Y:S01]  /*124c0*/  UMOV UR8, UR24 ;  /* 0x0000001800087c82 */ /* 0x000fe20008000000 */
[----:B------:R-:W-:Y:S01]  /*124d0*/  UMOV UR9, UR25 ;  /* 0x0000001900097c82 */ /* 0x000fe20008000000 */
[----:B------:R-:W-:Y:S01]  /*124e0*/  UMOV UR4, UR8 ;  /* 0x0000000800047c82 */ /* 0x000fe20008000000 */
[----:B------:R-:W-:Y:S01]  /*124f0*/  UMOV UR5, UR9 ;  /* 0x0000000900057c82 */ /* 0x000fe20008000000 */
[-C--:B------:R-:W-:Y:S02]  /*12500*/  MOV R70, R151.reuse ;  /* 0x0000009700467202 */ /* 0x080fe40000000f00 */
[-C--:B------:R-:W-:Y:S02]  /*12510*/  MOV R68, R151.reuse ;  /* 0x0000009700447202 */ /* 0x080fe40000000f00 */
[----:B------:R-:W-:-:S02]  /*12520*/  MOV R66, R151 ;  /* 0x0000009700427202 */ /* 0x000fc40000000f00 */
[----:B------:R-:W-:Y:S01]  /*12530*/  MOV R64, R151 ;  /* 0x0000009700407202 */ /* 0x000fe20000000f00 */
[----:B------:R-:W-:Y:S02]  /*12540*/  WARPGROUP.DEPBAR.LE gsb0, 0x0 ;  /* 0x00008000000079c5 */ /* 0x000fe40000010000 */
[----:B------:R-:W-:-:S06]  /*12550*/  WARPGROUP.ARRIVE ;  /* 0x00000000000079c5 */ /* 0x000fcc0000000000 */
[----:B------:R-:W-:Y:S01]  /*12560*/  HGMMA.64x16x16.F32 R32, gdesc[UR12], RZ, !UPT, gsb0 ;  /* 0x002000000c2079f0 */ /* 0x000fe2000c0008ff */
[----:B------:R-:W-:Y:S01]  /*12570*/  R2UR UR14, R6 ;  /* 0x00000000060e72ca */ /* 0x000fe200000e0000 */
[----:B------:R-:W-:Y:S01]  /*12580*/  UMOV UR12, UR8 ;  /* 0x00000008000c7c82 */ /* 0x000fe20008000000 */
[----:B------:R-:W-:Y:S01]  /*12590*/  R2UR UR15, R7 ;  /* 0x00000000070f72ca */ /* 0x000fe200000e0000 */
[----:B------:R-:W-:Y:S01]  /*125a0*/  UMOV UR13, UR9 ;  /* 0x00000009000d7c82 */ /* 0x000fe20008000000 */
[----:B------:R-:W-:Y:S02]  /*125b0*/  IADD3 R6, R2, 0x182, RZ ;  /* 0x0000018202067810 */ /* 0x000fe40007ffe0ff */
[----:B------:R-:W-:Y:S02]  /*125c0*/  MOV R7, 0x40000040 ;  /* 0x4000004000077802 */ /* 0x000fe40000000f00 */
[----:B------:R-:W-:Y:S01]  /*125d0*/  R2UR UR6, R6 ;  /* 0x00000000060672ca */ /* 0x000fe200000e0000 */
[----:B------:R-:W-:Y:S01]  /*125e0*/  VIADD R6, R2, 0x84 ;  /* 0x0000008402067836 */ /* 0x000fe20000000000 */
[----:B------:R-:W-:Y:S01]  /*125f0*/  R2UR UR7, R7 ;  /* 0x00000000070772ca */ /* 0x000fe200000e0000 */
[----:B------:R-:W-:Y:S01]  /*12600*/  IMAD.MOV.U32 R7, RZ, RZ, 0x40000040 ;  /* 0x40000040ff077424 */ /* 0x000fe200078e00ff */
[----:B------:R-:W-:-:S02]  /*12610*/  WARPGROUP.DEPBAR.LE gsb0, 0x0 ;  /* 0x00008000000079c5 */ /* 0x000fc40000010000 */
[----:B------:R-:W-:-:S06]  /*12620*/  WARPGROUP.ARRIVE ;  /* 0x00000000000079c5 */ /* 0x000fcc0000000000 */
[----:B------:R-:W-:Y:S01]  /*12630*/  HGMMA.64x16x16.F32 R24, gdesc[UR16], RZ, !UPT, gsb0 ;  /* 0x00200000101879f0 */ /* 0x000fe2000c0008ff */
[----:B------:R-:W-:Y:S01]  /*12640*/  R2UR UR18, R8 ;  /* 0x00000000081272ca */ /* 0x000fe200000e0000 */
[----:B------:R-:W-:Y:S01]  /*12650*/  UMOV UR16, UR8 ;  /* 0x0000000800107c82 */ /* 0x000fe20008000000 */
[----:B------:R-:W-:Y:S01]  /*12660*/  R2UR UR19, R9 ;  /* 0x00000000091372ca */ /* 0x000fe200000e0000 */
[----:B------:R-:W-:Y:S01]  /*12670*/  UMOV UR17, UR9 ;  /* 0x0000000900117c82 */ /* 0x000fe20008000000 */
[----:B------:R-:W-:Y:S01]  /*12680*/  IMAD.MOV.U32 R9, RZ, RZ, 0x40000040 ;  /* 0x40000040ff097424 */ /* 0x000fe200078e00ff */
[----:B------:R-:W-:-:S04]  /*12690*/  IADD3 R8, R2, 0x202, RZ ;  /* 0x0000020202087810 */ /* 0x000fc80007ffe0ff */
[----:B------:R-:W-:Y:S02]  /*126a0*/  R2UR UR10, R8 ;  /* 0x00000000080a72ca */ /* 0x000fe400000e0000 */
[----:B------:R-:W-:Y:S01]  /*126b0*/  R2UR UR11, R9 ;  /* 0x00000000090b72ca */ /* 0x000fe200000e0000 */
[----:B------:R-:W-:Y:S01]  /*126c0*/  IMAD.MOV.U32 R9, RZ, RZ, 0x40000040 ;  /* 0x40000040ff097424 */ /* 0x000fe200078e00ff */
[----:B------:R-:W-:Y:S01]  /*126d0*/  IADD3 R8, R2, 0x104, RZ ;  /* 0x0000010402087810 */ /* 0x000fe20007ffe0ff */
[----:B------:R-:W-:Y:S02]  /*126e0*/  WARPGROUP.DEPBAR.LE gsb0, 0x0 ;  /* 0x00008000000079c5 */ /* 0x000fe40000010000 */
[----:B------:R-:W-:-:S06]  /*126f0*/  WARPGROUP.ARRIVE ;  /* 0x00000000000079c5 */ /* 0x000fcc0000000000 */
[----:B------:R-:W-:Y:S01]  /*12700*/  HGMMA.64x16x16.F32 R56, gdesc[UR24], R56, gsb0 ;  /* 0x00200000183879f0 */ /* 0x000fe20008000838 */
[----:B------:R-:W-:Y:S01]  /*12710*/  R2UR UR26, R12 ;  /* 0x000000000c1a72ca */ /* 0x000fe200000e0000 */
[----:B------:R-:W-:Y:S01]  /*12720*/  UMOV UR25, 0x40000040 ;  /* 0x4000004000197882 */ /* 0x000fe20000000000 */
[----:B------:R-:W-:Y:S01]  /*12730*/  R2UR UR27, R13 ;  /* 0x000000000d1b72ca */ /* 0x000fe200000e0000 */
[----:B------:R-:W-:Y:S01]  /*12740*/  VIADD R12, R2, 0x6 ;  /* 0x00000006020c7836 */ /* 0x000fe20000000000 */
[----:B------:R-:W-:Y:S02]  /*12750*/  MOV R13, 0x40000040 ;  /* 0x40000040000d7802 */ /* 0x000fe40000000f00 */
[----:B0-----:R-:W-:Y:S01]  /*12760*/  MOV R15, UR25 ;  /* 0x00000019000f7c02 */ /* 0x001fe20008000f00 */
[----:B------:R-:W-:Y:S02]  /*12770*/  WARPGROUP.DEPBAR.LE gsb0, 0x0 ;  /* 0x00008000000079c5 */ /* 0x000fe40000010000 */
[----:B------:R-:W-:-:S06]  /*12780*/  WARPGROUP.ARRIVE ;  /* 0x00000000000079c5 */ /* 0x000fcc0000000000 */
[----:B------:R-:W-:Y:S01]  /*12790*/  HGMMA.64x16x16.F32 R48, gdesc[UR12], R48, gsb0 ;  /* 0x002000000c3079f0 */ /* 0x000fe20008000830 */
[----:B------:R-:W-:-:S07]  /*127a0*/  UIADD3 UR12, UR20, 0x4, URZ ;  /* 0x00000004140c7890 */ /* 0x000fce000fffe03f */
[----:B------:R-:W-:Y:S02]  /*127b0*/  UMOV UR24, UR12 ;  /* 0x0000000c00187c82 */ /* 0x000fe40008000000 */
[----:B------:R-:W-:-:S05]  /*127c0*/  IMAD.U32 R14, RZ, RZ, UR24 ;  /* 0x00000018ff0e7e24 */ /* 0x000fca000f8e00ff */
[----:B------:R0:W-:Y:S01]  /*127d0*/  STL.64 [R1+0x40], R14 ;  /* 0x0000400e01007387 */ /* 0x0001e20000100a00 */
[----:B------:R-:W-:Y:S02]  /*127e0*/  WARPGROUP.DEPBAR.LE gsb0, 0x0 ;  /* 0x00008000000079c5 */ /* 0x000fe40000010000 */
[----:B------:R-:W-:-:S06]  /*127f0*/  WARPGROUP.ARRIVE ;  /* 0x00000000000079c5 */ /* 0x000fcc0000000000 */
[----:B------:R-:W-:Y:S01]  /*12800*/  HGMMA.64x16x16.F32 R40, gdesc[UR16], R40, gsb0 ;  /* 0x00200000102879f0 */ /* 0x000fe20008000828 */
[----:B------:R-:W-:Y:S01]  /*12810*/  UMOV UR16, UR24 ;  /* 0x0000001800107c82 */ /* 0x000fe20008000000 */
[----:B------:R-:W-:Y:S01]  /*12820*/  UMOV UR17, UR25 ;  /* 0x0000001900117c82 */ /* 0x000fe20008000000 */
[----:B------:R-:W-:Y:S01]  /*12830*/  UMOV UR12, UR16 ;  /* 0x00000010000c7c82 */ /* 0x000fe20008000000 */
[----:B------:R-:W-:Y:S01]  /*12840*/  UMOV UR13, UR17 ;  /* 0x00000011000d7c82 */ /* 0x000fe20008000000 */
[----:B------:R-:W-:Y:S02]  /*12850*/  WARPGROUP.DEPBAR.LE gsb0, 0x0 ;  /* 0x00008000000079c5 */ /* 0x000fe40000010000 */
[----:B------:R-:W-:-:S06]  /*12860*/  WARPGROUP.ARRIVE ;  /* 0x00000000000079c5 */ /* 0x000fcc0000000000 */
[----:B------:R-:W-:Y:S01]  /*12870*/  HGMMA.64x16x16.F32 R32, gdesc[UR4], R32, gsb0 ;  /* 0x00200000042079f0 */ /* 0x000fe20008000820 */
        /* <DEDUP_REMOVED lines=12> */
[----:B------:R-:W-:Y:S01]  /*12940*/  HGMMA.64x16x16.F32 R24, gdesc[UR8], R24, gsb0 ;  /* 0x00200000081879f0 */ /* 0x000fe20008000818 */
        /* <DEDUP_REMOVED lines=22> */
[----:B------:R-:W-:Y:S01]  /*12ab0*/  UIADD3 UR4, UR20, 0x6, URZ ;  /* 0x0000000614047890 */ /* 0x000fe2000fffe03f */
[----:B------:R-:W-:Y:S02]  /*12ac0*/  R2UR UR6, R6 ;  /* 0x00000000060672ca */ /* 0x000fe400000e0000 */
[----:B------:R-:W-:Y:S02]  /*12ad0*/  R2UR UR7, R7 ;  /* 0x00000000070772ca */ /* 0x000fe400000e0000 */
[----:B------:R-:W-:Y:S02]  /*12ae0*/  IADD3 R6, R2, 0x186, RZ ;  /* 0x0000018602067810 */ /* 0x000fe40007ffe0ff */
[----:B------:R-:W-:Y:S01]  /*12af0*/  UMOV UR24, UR4 ;  /* 0x0000000400187c82 */ /* 0x000fe20008000000 */
[----:B------:R-:W-:Y:S01]  /*12b00*/  MOV R7, 0x40000040 ;  /* 0x4000004000077802 */ /* 0x000fe20000000f00 */
[----:B------:R-:W-:-:S05]  /*12b10*/  IMAD.U32 R14, RZ, RZ, UR24 ;  /* 0x00000018ff0e7e24 */ /* 0x000fca000f8e00ff */
[----:B------:R0:W-:Y:S01]  /*12b20*/  STL.64 [R1+0x38], R14 ;  /* 0x0000380e01007387 */ /* 0x0001e20000100a00 */
[----:B------:R-:W-:Y:S02]  /*12b30*/  WARPGROUP.DEPBAR.LE gsb0, 0x0 ;  /* 0x00008000000079c5 */ /* 0x000fe40000010000 */
[----:B------:R-:W-:-:S06]  /*12b40*/  WARPGROUP.ARRIVE ;  /* 0x00000000000079c5 */ /* 0x000fcc0000000000 */
[----:B------:R-:W-:Y:S01]  /*12b50*/  HGMMA.64x16x16.F32 R40, gdesc[UR8], R40, gsb0 ;  /* 0x00200000082879f0 */ /* 0x000fe20008000828 */
        /* <DEDUP_REMOVED lines=8> */
[----:B------:R-:W-:Y:S01]  /*12be0*/  VIADD R6, R2, 0x300 ;  /* 0x0000030002067836 */ /* 0x000fe20000000000 */
[----:B------:R-:W-:Y:S01]  /*12bf0*/  R2UR UR15, R7 ;  /* 0x00000000070f72ca */ /* 0x000fe200000e0000 */
[----:B------:R-:W-:Y:S01]  /*12c00*/  IMAD.MOV.U32 R7, RZ, RZ, 0x40000040 ;  /* 0x40000040ff077424 */ /* 0x000fe200078e00ff */
[----:B------:R-:W-:Y:S02]  /*12c10*/  WARPGROUP.DEPBAR.LE gsb0, 0x0 ;  /* 0x00008000000079c5 */ /* 0x000fe40000010000 */
[----:B------:R-:W-:-:S06]  /*12c20*/  WARPGROUP.ARRIVE ;  /* 0x00000000000079c5 */ /* 0x000fcc0000000000 */
[----:B------:R-:W-:Y:S01]  /*12c30*/  HGMMA.64x16x16.F32 R24, gdesc[UR16], R24, gsb0 ;  /* 0x00200000101879f0 */ /* 0x000fe20008000818 */
[----:B------:R-:W-:Y:S01]  /*12c40*/  UMOV UR16, UR24 ;  /* 0x0000001800107c82 */ /* 0x000fe20008000000 */
[----:B------:R-:W-:Y:S01]  /*12c50*/  UMOV UR17, UR25 ;  /* 0x0000001900117c82 */ /* 0x000fe20008000000 */
[----:B------:R-:W-:Y:S01]  /*12c60*/  UMOV UR4, UR16 ;  /* 0x0000001000047c82 */ /* 0x000fe20008000000 */
[----:B------:R-:W-:Y:S01]  /*12c70*/  UMOV UR5, UR17 ;  /* 0x0000001100057c82 */ /* 0x000fe20008000000 */
[----:B------:R-:W-:Y:S01]  /*12c80*/  UMOV UR8, UR16 ;  /* 0x0000001000087c82 */ /* 0x000fe20008000000 */
[----:B------:R-:W-:Y:S01]  /*12c90*/  UMOV UR9, UR17 ;  /* 0x0000001100097c82 */ /* 0x000fe20008000000 */
[----:B------:R-:W-:Y:S01]  /*12ca0*/  UMOV UR12, UR16 ;  /* 0x00000010000c7c82 */ /* 0x000fe20008000000 */
[----:B------:R-:W-:Y:S01]  /*12cb0*/  UMOV UR13, UR17 ;  /* 0x00000011000d7c82 */ /* 0x000fe20008000000 */
[----:B------:R-:W-:Y:S02]  /*12cc0*/  R2UR UR18, R8 ;  /* 0x00000000081272ca */ /* 0x000fe400000e0000 */
[----:B------:R-:W-:Y:S01]  /*12cd0*/  R2UR UR19, R9 ;  /* 0x00000000091372ca */ /* 0x000fe200000e0000 */
[----:B------:R-:W-:Y:S01]  /*12ce0*/  IMAD.MOV.U32 R9, RZ, RZ, 0x40000040 ;  /* 0x40000040ff097424 */ /* 0x000fe200078e00ff */
[----:B------:R-:W-:Y:S01]  /*12cf0*/  IADD3 R8, R2, 0x380, RZ ;  /* 0x0000038002087810 */ /* 0x000fe20007ffe0ff */
[----:B------:R-:W-:-:S02]  /*12d00*/  WARPGROUP.DEPBAR.LE gsb0, 0x0 ;  /* 0x00008000000079c5 */ /* 0x000fc40000010000 */
        /* <DEDUP_REMOVED lines=209> */
[----:B------:R-:W-:Y:S01]  /*13a20*/  R2UR UR7, R9 ;  /* 0x00000000090772ca */ /* 0x000fe200000e0000 */
[----:B------:R-:W-:Y:S01]  /*13a30*/  IMAD.MOV.U32 R9, RZ, RZ, 0x40000040 ;  /* 0x40000040ff097424 */ /* 0x000fe200078e00ff */
[----:B------:R-:W-:Y:S02]  /*13a40*/  IADD3 R8, R2, 0x700, RZ ;  /* 0x0000070002087810 */ /* 0x000fe40007ffe0ff */
[----:B------:R-:W-:Y:S02]  /*13a50*/  UMOV UR24, UR4 ;  /* 0x0000000400187c82 */ /* 0x000fe40008000000 */
[----:B------:R-:W-:-:S05]  /*13a60*/  IMAD.U32 R14, RZ, RZ, UR24 ;  /* 0x00000018ff0e7e24 */ /* 0x000fca000f8e00ff */
[----:B------:R0:W-:Y:S01]  /*13a70*/  STL.64 [R1+0x10], R14 ;  /* 0x0000100e01007387 */ /* 0x0001e20000100a00 */
        /* <DEDUP_REMOVED lines=41> */
[----:B------:R-:W-:Y:S02]  /*13d10*/  R2UR UR18, R6 ;  /* 0x00000000061272ca */ /* 0x000fe400000e0000 */
[----:B------:R-:W-:Y:S02]  /*13d20*/  R2UR UR19, R7 ;  /* 0x00000000071372ca */ /* 0x000fe400000e0000 */
[----:B------:R-:W-:Y:S02]  /*13d30*/  IADD3 R6, R2, 0x682, RZ ;  /* 0x0000068202067810 */ /* 0x000fe40007ffe0ff */
[----:B------:R-:W-:Y:S01]  /*13d40*/  MOV R7, 0x40000040 ;  /* 0x4000004000077802 */ /* 0x000fe20000000f00 */
[----:B------:R-:W-:Y:S02]  /*13d50*/  WARPGROUP.DEPBAR.LE gsb0, 0x0 ;  /* 0x00008000000079c5 */ /* 0x000fe40000010000 */
[----:B------:R-:W-:-:S06]  /*13d60*/  WARPGROUP.ARRIVE ;  /* 0x00000000000079c5 */ /* 0x000fcc0000000000 */
[----:B------:R-:W-:Y:S01]  /*13d70*/  HGMMA.64x16x16.F32 R40, gdesc[UR4], R40, gsb0 ;  /* 0x00200000042879f0 */ /* 0x000fe20008000828 */
[----:B------:R-:W-:Y:S01]  /*13d80*/  UIADD3 UR4, UR20, 0x802, URZ ;  /* 0x0000080214047890 */ /* 0x000fe2000fffe03f */
[----:B------:R-:W-:Y:S01]  /*13d90*/  R2UR UR6, R6 ;  /* 0x00000000060672ca */ /* 0x000fe200000e0000 */
[----:B------:R-:W-:Y:S01]  /*13da0*/  VIADD R6, R2, 0x584 ;  /* 0x0000058402067836 */ /* 0x000fe20000000000 */
[----:B------:R-:W-:Y:S01]  /*13db0*/  R2UR UR7, R7 ;  /* 0x00000000070772ca */ /* 0x000fe200000e0000 */
[----:B------:R-:W-:-:S03]  /*13dc0*/  IMAD.MOV.U32 R7, RZ, RZ, 0x40000040 ;  /* 0x40000040ff077424 */ /* 0x000fc600078e00ff */
        /* <DEDUP_REMOVED lines=33> */
[----:B0-----:R-:W-:Y:S02]  /*13fe0*/  MOV R15, UR25 ;  /* 0x00000019000f7c02 */ /* 0x001fe40008000f00 */
[----:B------:R-:W-:Y:S01]  /*13ff0*/  R2UR UR54, R12 ;  /* 0x000000000c3672ca */ /* 0x000fe200000e0000 */
[----:B------:R-:W-:Y:S01]  /*14000*/  VIADD R12, R2, 0x780 ;  /* 0x00000780020c7836 */ /* 0x000fe20000000000 */
[----:B------:R-:W-:-:S02]  /*14010*/  R2UR UR55, R13 ;  /* 0x000000000d3772ca */ /* 0x000fc400000e0000 */
[----:B------:R-:W-:Y:S02]  /*14020*/  MOV R13, 0x40000040 ;  /* 0x40000040000d7802 */ /* 0x000fe40000000f00 */
[----:B------:R-:W-:Y:S01]  /*14030*/  R2UR UR50, R12 ;  /* 0x000000000c3272ca */ /* 0x000fe200000e0000 */
[----:B------:R-:W-:Y:S01]  /*14040*/  VIADD R12, R2, 0x782 ;  /* 0x00000782020c7836 */ /* 0x000fe20000000000 */
[----:B------:R-:W-:Y:S02]  /*14050*/  R2UR UR51, R13 ;  /* 0x000000000d3372ca */ /* 0x000fe400000e0000 */
[----:B------:R-:W-:Y:S02]  /*14060*/  MOV R13, 0x40000040 ;  /* 0x40000040000d7802 */ /* 0x000fe40000000f00 */
        /* <DEDUP_REMOVED lines=8> */
[----:B------:R-:W-:Y:S02]  /*140f0*/  R2UR UR38, R12 ;  /* 0x000000000c2672ca */ /* 0x000fe400000e0000 */
[----:B------:R-:W-:Y:S01]  /*14100*/  R2UR UR39, R13 ;  /* 0x000000000d2772ca */ /* 0x000fe200000e0000 */
[----:B------:R-:W-:-:S02]  /*14110*/  WARPGROUP.DEPBAR.LE gsb0, 0x0 ;  /* 0x00008000000079c5 */ /* 0x000fc40000010000 */
        /* <DEDUP_REMOVED lines=16> */
[----:B------:R0:W-:Y:S01]  /*14220*/  STL.64 [R1], R14 ;  /* 0x0000000e01007387 */ /* 0x0001e20000100a00 */
        /* <DEDUP_REMOVED lines=20> */
[----:B------:R-:W-:Y:S02]  /*14370*/  VIADD R6, R2, 0x586 ;  /* 0x0000058602067836 */ /* 0x000fe40000000000 */
[----:B------:R-:W-:Y:S01]  /*14380*/  IMAD.MOV.U32 R7, RZ, RZ, 0x40000040 ;  /* 0x40000040ff077424 */ /* 0x000fe200078e00ff */
[----:B------:R-:W-:Y:S02]  /*14390*/  WARPGROUP.DEPBAR.LE gsb0, 0x0 ;  /* 0x00008000000079c5 */ /* 0x000fe40000010000 */
[----:B------:R-:W-:-:S06]  /*143a0*/  WARPGROUP.ARRIVE ;  /* 0x00000000000079c5 */ /* 0x000fcc0000000000 */
[----:B------:R-:W-:Y:S03]  /*143b0*/  HGMMA.64x16x16.F32 R56, gdesc[UR24], R56, gsb0 ;  /* 0x00200000183879f0 */ /* 0x000fe60008000838 */
        /* <DEDUP_REMOVED lines=8> */
[----:B------:R-:W-:Y:S01]  /*14440*/  MOV R7, 0x40000040 ;  /* 0x4000004000077802 */ /* 0x000fe20000000f00 */
        /* <DEDUP_REMOVED lines=8> */
[----:B------:R-:W-:Y:S01]  /*144d0*/  IADD3 R8, R2, 0x706, RZ ;  /* 0x0000070602087810 */ /* 0x000fe20007ffe0ff */
[----:B------:R-:W-:Y:S02]  /*144e0*/  WARPGROUP.DEPBAR.LE gsb0, 0x0 ;  /* 0x00008000000079c5 */ /* 0x000fe40000010000 */
        /* <DEDUP_REMOVED lines=123> */
[----:B------:R-:W-:Y:S01]  /*14ca0*/  VIADD R6, R2, 0x806 ;  /* 0x0000080602067836 */ /* 0x000fe20000000000 */
        /* <DEDUP_REMOVED lines=16> */
[----:B------:R-:W-:Y:S03]  /*14db0*/  HGMMA.64x16x16.F32 R56, gdesc[UR40], R56, gsb0 ;  /* 0x00200000283879f0 */ /* 0x000fe60008000838 */
        /* <DEDUP_REMOVED lines=8> */
[----:B------:R-:W-:Y:S01]  /*14e40*/  HGMMA.64x16x16.F32 R32, gdesc[UR8], R32, gsb0 ;  /* 0x00200000082079f0 */ /* 0x000fe20008000820 */
[----:B------:R-:W-:Y:S02]  /*14e50*/  ULDC UR8, c[0x0][0x9d8] ;  /* 0x0002760000087ab9 */ /* 0x000fe40000000800 */
        /* <DEDUP_REMOVED lines=12> */
[----:B------:R-:W-:Y:S01]  /*14f20*/  ULDC UR39, c[0x0][0x9d8] ;  /* 0x0002760000277ab9 */ /* 0x000fe20000000800 */
[----:B------:R-:W-:Y:S01]  /*14f30*/  ULDC UR38, c[0x0][0x988] ;  /* 0x0002620000267ab9 */ /* 0x000fe20000000800 */
        /* <DEDUP_REMOVED lines=8> */
[----:B------:R-:W-:Y:S01]  /*14fc0*/  R2UR UR6, R6 ;  /* 0x00000000060672ca */ /* 0x000fe200000e0000 */
[----:B------:R-:W-:Y:S01]  /*14fd0*/  UMOV UR4, UR36 ;  /* 0x0000002400047c82 */ /* 0x000fe20008000000 */
[----:B------:R-:W-:Y:S01]  /*14fe0*/  R2UR UR7, R7 ;  /* 0x00000000070772ca */ /* 0x000fe200000e0000 */
[----:B------:R-:W-:Y:S01]  /*14ff0*/  UMOV UR5, UR37 ;  /* 0x0000002500057c82 */ /* 0x000fe20008000000 */
[C---:B------:R-:W-:Y:S01]  /*15000*/  VIADD R6, R2.reuse, 0x906 ;  /* 0x0000090602067836 */ /* 0x040fe20000000000 */
[----:B------:R-:W-:Y:S01]  /*15010*/  MOV R7, 0x40000040 ;  /* 0x4000004000077802 */ /* 0x000fe20000000f00 */
[----:B------:R-:W-:Y:S01]  /*15020*/  VIADD R2, R2, 0x986 ;  /* 0x0000098602027836 */ /* 0x000fe20000000000 */
[----:B------:R-:W-:Y:S01]  /*15030*/  MUFU.TANH R56, R56 ;  /* 0x0000003800387308 */ /* 0x000fe20000002400 */
[----:B------:R-:W-:Y:S01]  /*15040*/  FMUL.FTZ R59, R59, UR8 ;  /* 0x000000083b3b7c20 */ /* 0x000fe20008410000 */
[----:B------:R-:W-:Y:S01]  /*15050*/  FMUL.FTZ R62, R62, UR8 ;  /* 0x000000083e3e7c20 */ /* 0x000fe20008410000 */
[----:B------:R-:W-:-:S05]  /*15060*/  FMUL.FTZ R63, R63, UR8 ;  /* 0x000000083f3f7c20 */ /* 0x000fca0008410000 */
[----:B------:R-:W1:Y:S08]  /*15070*/  MUFU.TANH R57, R57 ;  /* 0x0000003900397308 */ /* 0x000e700000002400 */
[----:B------:R-:W-:Y:S08]  /*15080*/  MUFU.TANH R60, R60 ;  /* 0x0000003c003c7308 */ /* 0x000ff00000002400 */
[----:B------:R-:W2:Y:S01]  /*15090*/  MUFU.TANH R61, R61 ;  /* 0x0000003d003d7308 */ /* 0x000ea20000002400 */
[----:B-1----:R-:W-:-:S07]  /*150a0*/  FSEL R57, R57, -INF , P5 ;  /* 0xff80000039397808 */ /* 0x002fce0002800000 */
[----:B------:R-:W-:Y:S08]  /*150b0*/  MUFU.TANH R58, R58 ;  /* 0x0000003a003a7308 */ /* 0x000ff00000002400 */
[----:B------:R-:W1:Y:S01]  /*150c0*/  MUFU.TANH R59, R59 ;  /* 0x0000003b003b7308 */ /* 0x000e620000002400 */
[----:B--2---:R-:W-:Y:S01]  /*150d0*/  FSEL R61, R61, -INF , P2 ;  /* 0xff8000003d3d7808 */ /* 0x004fe20001000000 */
[----:B------:R-:W-:-:S02]  /*150e0*/  WARPGROUP.DEPBAR.LE gsb0, 0x0 ;  /* 0x00008000000079c5 */ /* 0x000fc40000010000 */
        /* <DEDUP_REMOVED lines=11> */
[----:B------:R-:W2:Y:S01]  /*151a0*/  MUFU.TANH R48, R48 ;  /* 0x0000003000307308 */ /* 0x000ea20000002400 */
[----:B------:R-:W-:Y:S01]  /*151b0*/  FMUL.FTZ R53, R53, UR8 ;  /* 0x0000000835357c20 */ /* 0x000fe20008410000 */
[----:B------:R-:W-:Y:S01]  /*151c0*/  FMUL.FTZ R50, R50, UR8 ;  /* 0x0000000832327c20 */ /* 0x000fe20008410000 */
[----:B-1----:R-:W-:Y:S01]  /*151d0*/  FSEL R6, R59, -INF , P5 ;  /* 0xff8000003b067808 */ /* 0x002fe20002800000 */
[----:B------:R-:W-:Y:S01]  /*151e0*/  FMUL.FTZ R54, R54, UR8 ;  /* 0x0000000836367c20 */ /* 0x000fe20008410000 */
[----:B------:R-:W-:-:S03]  /*151f0*/  ISETP.GT.AND P5, PT, R8, 0x18, PT ;  /* 0x000000180800780c */ /* 0x000fc60003fa4270 */
[----:B------:R-:W-:Y:S08]  /*15200*/  MUFU.TANH R49, R49 ;  /* 0x0000003100317308 */ /* 0x000ff00000002400 */
[----:B------:R1:W-:Y:S01]  /*15210*/  MUFU.TANH R13, R51 ;  /* 0x00000033000d7308 */ /* 0x0003e20000002400 */
[----:B--2---:R-:W-:Y:S02]  /*15220*/  FSEL R59, R48, -INF , P3 ;  /* 0xff800000303b7808 */ /* 0x004fe40001800000 */
[----:B------:R-:W-:-:S05]  /*15230*/  MOV R48, R151 ;  /* 0x0000009700307202 */ /* 0x000fca0000000f00 */
[----:B------:R-:W2:Y:S01]  /*15240*/  MUFU.TANH R62, R62 ;  /* 0x0000003e003e7308 */ /* 0x000ea20000002400 */
[----:B-1----:R-:W-:Y:S02]  /*15250*/  FSEL R51, R56, -INF , P6 ;  /* 0xff80000038337808 */ /* 0x002fe40003000000 */
[----:B------:R-:W-:Y:S02]  /*15260*/  MOV R56, R151 ;  /* 0x0000009700387202 */ /* 0x000fe40000000f00 */
[----:B------:R-:W-:-:S03]  /*15270*/  FMNMX.FTZ R12, R51, R57, !PT ;  /* 0x00000039330c7209 */ /* 0x000fc60007810000 */
[----:B------:R-:W1:Y:S08]  /*15280*/  MUFU.TANH R52, R52 ;  /* 0x0000003400347308 */ /* 0x000e700000002400 */
[----:B------:R3:W-:Y:S01]  /*15290*/  MUFU.TANH R21, R55 ;  /* 0x0000003700157308 */ /* 0x0007e20000002400 */
[----:B--2---:R-:W-:Y:S02]  /*152a0*/  FSEL R7, R62, -INF , P4 ;  /* 0xff8000003e077808 */ /* 0x004fe40002000000 */
[----:B------:R-:W-:Y:S01]  /*152b0*/  MOV R62, R151 ;  /* 0x00000097003e7202 */ /* 0x000fe20000000f00 */
[----:B------:R-:W-:-:S02]  /*152c0*/  WARPGROUP.DEPBAR.LE gsb0, 0x0 ;  /* 0x00008000000079c5 */ /* 0x000fc40000010000 */
[----:B------:R-:W-:Y:S01]  /*152d0*/  WARPGROUP.ARRIVE ;  /* 0x00000000000079c5 */ /* 0x000fe20000000000 */
[----:B---3--:R-:W-:Y:S01]  /*152e0*/  FSEL R55, R60, -INF , P4 ;  /* 0xff8000003c377808 */ /* 0x008fe20002000000 */
[----:B------:R-:W-:Y:S01]  /*152f0*/  FMUL.FTZ R40, R40, UR8 ;  /* 0x0000000828287c20 */ /* 0x000fe20008410000 */
[----:B------:R1:W2:Y:S01]  /*15300*/  MUFU.TANH R9, R63 ;  /* 0x0000003f00097308 */ /* 0x0002a20000002400 */
[----:B------:R-:W-:Y:S01]  /*15310*/  FMUL.FTZ R41, R41, UR8 ;  /* 0x0000000829297c20 */ /* 0x000fe20008410000 */
[----:B------:R-:W-:Y:S01]  /*15320*/  FMNMX.FTZ R12, R55, R12, !PT ;  /* 0x0000000c370c7209 */ /* 0x000fe20007810000 */
[----:B------:R-:W-:Y:S01]  /*15330*/  HGMMA.64x16x16.F32 R32, gdesc[UR4], R32, gsb0 ;  /* 0x00200000042079f0 */ /* 0x000fe20008000820 */
[----:B------:R-:W-:Y:S01]  /*15340*/  R2UR UR6, R2 ;  /* 0x00000000020672ca */ /* 0x000fe200000e0000 */
[----:B------:R-:W-:Y:S01]  /*15350*/  UMOV UR4, UR36 ;  /* 0x0000002400047c82 */ /* 0x000fe20008000000 */
[----:B------:R-:W-:Y:S01]  /*15360*/  R2UR UR7, R3 ;  /* 0x00000000030772ca */ /* 0x000fe200000e0000 */
[----:B------:R-:W-:Y:S01]  /*15370*/  UMOV UR5, UR37 ;  /* 0x0000002500057c82 */ /* 0x000fe20008000000 */
[----:B------:R-:W3:Y:S01]  /*15380*/  MUFU.TANH R53, R53 ;  /* 0x0000003500357308 */ /* 0x000ee20000002400 */
[----:B------:R-:W-:Y:S01]  /*15390*/  FSEL R3, R58, -INF , P6 ;  /* 0xff8000003a037808 */ /* 0x000fe20003000000 */
[----:B------:R-:W-:Y:S01]  /*153a0*/  FMUL.FTZ R44, R44, UR8 ;  /* 0x000000082c2c7c20 */ /* 0x000fe20008410000 */
[----:B------:R-:W-:Y:S01]  /*153b0*/  ISETP.GT.AND P6, PT, R8, 0x11, PT ;  /* 0x000000110800780c */ /* 0x000fe20003fc4270 */
[----:B------:R-:W-:Y:S01]  /*153c0*/  FMUL.FTZ R45, R45, UR8 ;  /* 0x000000082d2d7c20 */ /* 0x000fe20008410000 */
[----:B------:R-:W-:Y:S01]  /*153d0*/  FMNMX.FTZ R12, R61, R12, !PT ;  /* 0x0000000c3d0c7209 */ /* 0x000fe20007810000 */
[----:B------:R-:W-:Y:S01]  /*153e0*/  FMUL.FTZ R43, R43, UR8 ;  /* 0x000000082b2b7c20 */ /* 0x000fe20008410000 */
[----:B------:R-:W-:Y:S01]  /*153f0*/  FSEL R49, R49, -INF , P6 ;  /* 0xff80000031317808 */ /* 0x000fe20003000000 */
[----:B------:R-:W4:Y:S01]  /*15400*/  MUFU.TANH R11, R50 ;  /* 0x00000032000b7308 */ /* 0x000f220000002400 */
[----:B------:R-:W-:Y:S01]  /*15410*/  FMNMX.FTZ R12, R59, R12, !PT ;  /* 0x0000000c3b0c7209 */ /* 0x000fe20007810000 */
[----:B------:R-:W-:Y:S01]  /*15420*/  FMUL.FTZ R42, R42, UR8 ;  /* 0x000000082a2a7c20 */ /* 0x000fe20008410000 */
[----:B------:R-:W-:Y:S01]  /*15430*/  ISETP.GT.AND P4, PT, R8, 0x19, PT ;  /* 0x000000190800780c */ /* 0x000fe20003f84270 */
[----:B------:R-:W-:Y:S01]  /*15440*/  FMUL.FTZ R46, R46, UR8 ;  /* 0x000000082e2e7c20 */ /* 0x000fe20008410000 */
[----:B-1----:R-:W-:Y:S01]  /*15450*/  FSEL R63, R52, -INF , P5 ;  /* 0xff800000343f7808 */ /* 0x002fe20002800000 */
[----:B------:R-:W-:Y:S01]  /*15460*/  FMUL.FTZ R47, R47, UR8 ;  /* 0x000000082f2f7c20 */ /* 0x000fe20008410000 */
[----:B------:R-:W-:Y:S01]  /*15470*/  FMNMX.FTZ R12, R49, R12, !PT ;  /* 0x0000000c310c7209 */ /* 0x000fe20007810000 */
[----:B------:R-:W1:Y:S01]  /*15480*/  MUFU.TANH R40, R40 ;  /* 0x0000002800287308 */ /* 0x000e620000002400 */
[----:B--2---:R-:W-:-:S02]  /*15490*/  FSEL R9, R9, -INF , P2 ;  /* 0xff80000009097808 */ /* 0x004fc40001000000 */
[C---:B------:R-:W-:Y:S02]  /*154a0*/  ISETP.GT.AND P2, PT, R8.reuse, 0x20, PT ;  /* 0x000000200800780c */ /* 0x040fe40003f44270 */
[----:B---3--:R-:W-:Y:S02]  /*154b0*/  FSEL R53, R53, -INF , P4 ;  /* 0xff80000035357808 */ /* 0x008fe40002000000 */
[----:B------:R-:W-:Y:S01]  /*154c0*/  FMNMX.FTZ R12, R63, R12, !PT ;  /* 0x0000000c3f0c7209 */ /* 0x000fe20007810000 */
[----:B------:R-:W2:Y:S01]  /*154d0*/  MUFU.TANH R41, R41 ;  /* 0x0000002900297308 */ /* 0x000ea20000002400 */
[----:B----4-:R-:W-:Y:S02]  /*154e0*/  FSEL R11, R11, -INF , P3 ;  /* 0xff8000000b0b7808 */ /* 0x010fe40001800000 */
[----:B------:R-:W-:Y:S02]  /*154f0*/  ISETP.GT.AND P3, PT, R8, 0x21, PT ;  /* 0x000000210800780c */ /* 0x000fe40003f64270 */
[----:B------:R-:W-:-:S02]  /*15500*/  FMNMX.FTZ R12, R53, R12, !PT ;  /* 0x0000000c350c7209 */ /* 0x000fc40007810000 */
[----:B------:R-:W-:Y:S01]  /*15510*/  FSEL R13, R13, -INF , P6 ;  /* 0xff8000000d0d7808 */ /* 0x000fe20003000000 */
[----:B0-----:R-:W0:Y:S01]  /*15520*/  MUFU.TANH R15, R54 ;  /* 0x00000036000f7308 */ /* 0x001e220000002400 */
[----:B-1----:R-:W-:Y:S02]  /*15530*/  FSEL R65, R40, -INF , P2 ;  /* 0xff80000028417808 */ /* 0x002fe40001000000 */
[----:B------:R-:W-:Y:S02]  /*15540*/  ISETP.GT.AND P6, PT, R8, 0x28, PT ;  /* 0x000000280800780c */ /* 0x000fe40003fc4270 */
[----:B------:R-:W-:Y:S02]  /*15550*/  FMNMX.FTZ R12, R65, R12, !PT ;  /* 0x0000000c410c7209 */ /* 0x000fe40007810000 */
[----:B------:R-:W-:Y:S01]  /*15560*/  FSEL R21, R21, -INF , P4 ;  /* 0xff80000015157808 */ /* 0x000fe20002000000 */
[----:B------:R-:W1:Y:S01]  /*15570*/  MUFU.TANH R44, R44 ;  /* 0x0000002c002c7308 */ /* 0x000e620000002400 */
[----:B--2---:R-:W-:-:S02]  /*15580*/  FSEL R67, R41, -INF , P3 ;  /* 0xff80000029437808 */ /* 0x004fc40001800000 */
[----:B------:R-:W-:Y:S02]  /*15590*/  ISETP.GT.AND P4, PT, R8, 0x30, PT ;  /* 0x000000300800780c */ /* 0x000fe40003f84270 */
[----:B------:R-:W-:Y:S01]  /*155a0*/  FMNMX.FTZ R12, R67, R12, !PT ;  /* 0x0000000c430c7209 */ /* 0x000fe20007810000 */
[----:B------:R-:W-:Y:S02]  /*155b0*/  WARPGROUP.DEPBAR.LE gsb0, 0x0 ;  /* 0x00008000000079c5 */ /* 0x000fe40000010000 */
[----:B------:R-:W-:Y:S01]  /*155c0*/  WARPGROUP.ARRIVE ;  /* 0x00000000000079c5 */ /* 0x000fe20000000000 */
[----:B------:R-:W-:Y:S01]  /*155d0*/  FMUL.FTZ R32, R32, UR8 ;  /* 0x0000000820207c20 */ /* 0x000fe20008410000 */
[----:B------:R-:W2:Y:S01]  /*155e0*/  MUFU.TANH R45, R45 ;  /* 0x0000002d002d7308 */ /* 0x000ea20000002400 */
[----:B------:R-:W-:Y:S01]  /*155f0*/  FMUL.FTZ R33, R33, UR8 ;  /* 0x0000000821217c20 */ /* 0x000fe20008410000 */
[----:B------:R-:W-:Y:S01]  /*15600*/  FMUL.FTZ R36, R36, UR8 ;  /* 0x0000000824247c20 */ /* 0x000fe20008410000 */
[----:B------:R-:W-:Y:S01]  /*15610*/  FMUL.FTZ R37, R37, UR8 ;  /* 0x0000000825257c20 */ /* 0x000fe20008410000 */
[----:B------:R-:W-:Y:S01]  /*15620*/  HGMMA.64x16x16.F32 R24, gdesc[UR4], R24, gsb0 ;  /* 0x00200000041879f0 */ /* 0x000fe20008000818 */
[----:B0-----:R-:W-:Y:S01]  /*15630*/  FSEL R15, R15, -INF , P5 ;  /* 0xff8000000f0f7808 */ /* 0x001fe20002800000 */
[----:B------:R-:W-:Y:S01]  /*15640*/  FMUL.FTZ R34, R34, UR8 ;  /* 0x0000000822227c20 */ /* 0x000fe20008410000 */
[----:B------:R-:W-:Y:S01]  /*15650*/  ISETP.GT.AND P5, PT, R8, 0x29, PT ;  /* 0x000000290800780c */ /* 0x000fe20003fa4270 */
[----:B------:R-:W-:Y:S01]  /*15660*/  MUFU.TANH R43, R43 ;  /* 0x0000002b002b7308 */ /* 0x000fe20000002400 */
[----:B-1----:R-:W-:Y:S01]  /*15670*/  FSEL R69, R44, -INF , P6 ;  /* 0xff8000002c457808 */ /* 0x002fe20003000000 */
[----:B------:R-:W-:Y:S01]  /*15680*/  FMUL.FTZ R35, R35, UR8 ;  /* 0x0000000823237c20 */ /* 0x000fe20008410000 */
[----:B------:R-:W-:Y:S01]  /*15690*/  FMUL.FTZ R38, R38, UR8 ;  /* 0x0000000826267c20 */ /* 0x000fe20008410000 */
[----:B------:R-:W-:Y:S01]  /*156a0*/  ULDC UR4, c[0x0][0x988] ;  /* 0x0002620000047ab9 */ /* 0x000fe20000000800 */
[----:B------:R-:W-:Y:S01]  /*156b0*/  FMNMX.FTZ R12, R69, R12, !PT ;  /* 0x0000000c450c7209 */ /* 0x000fe20007810000 */
[----:B------:R-:W-:Y:S01]  /*156c0*/  FMUL.FTZ R39, R39, UR8 ;  /* 0x0000000827277c20 */ /* 0x000fe20008410000 */
[----:B------:R-:W-:Y:S01]  /*156d0*/  MOV R60, R151 ;  /* 0x00000097003c7202 */ /* 0x000fe20000000f00 */
[----:B------:R-:W0:Y:S01]  /*156e0*/  MUFU.TANH R32, R32 ;  /* 0x0000002000207308 */ /* 0x000e220000002400 */
[----:B--2---:R-:W-:-:S02]  /*156f0*/  FSEL R45, R45, -INF , P5 ;  /* 0xff8000002d2d7808 */ /* 0x004fc40002800000 */
[-C--:B------:R-:W-:Y:S02]  /*15700*/  MOV R58, R151.reuse ;  /* 0x00000097003a7202 */ /* 0x080fe40000000f00 */
[----:B------:R-:W-:Y:S02]  /*15710*/  FMNMX.FTZ R12, R45, R12, !PT ;  /* 0x0000000c2d0c7209 */ /* 0x000fe40007810000 */
[-C--:B------:R-:W-:Y:S01]  /*15720*/  MOV R54, R151.reuse ;  /* 0x0000009700367202 */ /* 0x080fe20000000f00 */
[----:B------:R-:W1:Y:S01]  /*15730*/  MUFU.TANH R42, R42 ;  /* 0x0000002a002a7308 */ /* 0x000e620000002400 */
[-C--:B------:R-:W-:Y:S02]  /*15740*/  MOV R52, R151.reuse ;  /* 0x0000009700347202 */ /* 0x080fe40000000f00 */
[-C--:B------:R-:W-:Y:S02]  /*15750*/  MOV R50, R151.reuse ;  /* 0x0000009700327202 */ /* 0x080fe40000000f00 */
[----:B------:R-:W-:-:S02]  /*15760*/  MOV R44, R151 ;  /* 0x00000097002c7202 */ /* 0x000fc40000000f00 */
[----:B------:R-:W-:Y:S01]  /*15770*/  MOV R40, R151 ;  /* 0x0000009700287202 */ /* 0x000fe20000000f00 */
[----:B------:R1:W-:Y:S01]  /*15780*/  MUFU.TANH R2, R33 ;  /* 0x0000002100027308 */ /* 0x0003e20000002400 */
[----:B0-----:R-:W-:-:S04]  /*15790*/  FSEL R71, R32, -INF , P4 ;  /* 0xff80000020477808 */ /* 0x001fc80002000000 */
[----:B------:R-:W-:-:S03]  /*157a0*/  FMNMX.FTZ R12, R71, R12, !PT ;  /* 0x0000000c470c7209 */ /* 0x000fc60007810000 */
[----:B------:R-:W0:Y:S01]  /*157b0*/  MUFU.TANH R46, R46 ;  /* 0x0000002e002e7308 */ /* 0x000e220000002400 */
[----:B-1----:R-:W-:Y:S02]  /*157c0*/  FSEL R33, R42, -INF , P2 ;  /* 0xff8000002a217808 */ /* 0x002fe40001000000 */
[----:B------:R-:W-:Y:S02]  /*157d0*/  ISETP.GT.AND P2, PT, R8, 0x38, PT ;  /* 0x000000380800780c */ /* 0x000fe40003f44270 */
[----:B------:R-:W-:-:S03]  /*157e0*/  MOV R42, R151 ;  /* 0x00000097002a7202 */ /* 0x000fc60000000f00 */
[----:B------:R-:W-:Y:S08]  /*157f0*/  MUFU.TANH R47, R47 ;  /* 0x0000002f002f7308 */ /* 0x000ff00000002400 */
[----:B------:R-:W-:Y:S01]  /*15800*/  MUFU.TANH R36, R36 ;  /* 0x0000002400247308 */ /* 0x000fe20000002400 */
[----:B------:R-:W-:Y:S02]  /*15810*/  WARPGROUP.DEPBAR.LE gsb0, 0x0 ;  /* 0x00008000000079c5 */ /* 0x000fe40000010000 */
[----:B------:R-:W-:Y:S01]  /*15820*/  FMUL.FTZ R24, R24, UR8 ;  /* 0x0000000818187c20 */ /* 0x000fe20008410000 */
[----:B------:R-:W-:Y:S01]  /*15830*/  FMUL.FTZ R5, R25, UR8 ;  /* 0x0000000819057c20 */ /* 0x000fe20008410000 */
[----:B------:R-:W-:Y:S01]  /*15840*/  FMUL.FTZ R28, R28, UR8 ;  /* 0x000000081c1c7c20 */ /* 0x000fe20008410000 */
[----:B0-----:R-:W-:Y:S01]  /*15850*/  FSEL R25, R46, -INF , P6 ;  /* 0xff8000002e197808 */ /* 0x001fe20003000000 */
[----:B------:R-:W-:Y:S01]  /*15860*/  FMUL.FTZ R26, R26, UR8 ;  /* 0x000000081a1a7c20 */ /* 0x000fe20008410000 */
[----:B------:R-:W0:Y:S01]  /*15870*/  MUFU.TANH R37, R37 ;  /* 0x0000002500257308 */ /* 0x000e220000002400 */
[----:B------:R-:W-:Y:S01]  /*15880*/  ISETP.GT.AND P6, PT, R8, 0x39, PT ;  /* 0x000000390800780c */ /* 0x000fe20003fc4270 */
[----:B------:R-:W-:Y:S01]  /*15890*/  FMUL.FTZ R27, R27, UR8 ;  /* 0x000000081b1b7c20 */ /* 0x000fe20008410000 */
[----:B------:R-:W-:Y:S01]  /*158a0*/  FMUL.FTZ R30, R30, UR8 ;  /* 0x000000081e1e7c20 */ /* 0x000fe20008410000 */
[----:B------:R-:W-:Y:S01]  /*158b0*/  FMUL.FTZ R31, R31, UR8 ;  /* 0x000000081f1f7c20 */ /* 0x000fe20008410000 */
[----:B------:R1:W-:Y:S01]  /*158c0*/  @!P1 SYNCS.ARRIVE.TRANS64.RED.A1T0 RZ, [R0+URZ], RZ ;  /* 0x000000ff00ff99a7 */ /* 0x0003e2000810043f */
[----:B------:R-:W-:-:S02]  /*158d0*/  MOV R46, R151 ;  /* 0x00000097002e7202 */ /* 0x000fc40000000f00 */
[----:B------:R-:W2:Y:S08]  /*158e0*/  MUFU.TANH R34, R34 ;  /* 0x0000002200227308 */ /* 0x000eb00000002400 */
[----:B------:R3:W-:Y:S01]  /*158f0*/  MUFU.TANH R4, R35 ;  /* 0x0000002300047308 */ /* 0x0007e20000002400 */
[----:B0-----:R-:W-:-:S07]  /*15900*/  FSEL R75, R37, -INF , P6 ;  /* 0xff800000254b7808 */ /* 0x001fce0003000000 */
[----:B------:R-:W0:Y:S01]  /*15910*/  MUFU.TANH R24, R24 ;  /* 0x0000001800187308 */ /* 0x000e220000002400 */
[----:B---3--:R-:W-:Y:S02]  /*15920*/  FSEL R35, R43, -INF , P3 ;  /* 0xff8000002b237808 */ /* 0x008fe40001800000 */
[----:B------:R-:W-:Y:S02]  /*15930*/  ISETP.GT.AND P3, PT, R8, 0x31, PT ;  /* 0x000000310800780c */ /* 0x000fe40003f64270 */
[----:B--2---:R-:W-:Y:S02]  /*15940*/  FSEL R37, R34, -INF , P4 ;  /* 0xff80000022257808 */ /* 0x004fe40002000000 */
[----:B------:R-:W-:Y:S01]  /*15950*/  FSEL R73, R2, -INF , P3 ;  /* 0xff80000002497808 */ /* 0x000fe20001800000 */
[----:B------:R-:W2:Y:S01]  /*15960*/  MUFU.TANH R5, R5 ;  /* 0x0000000500057308 */ /* 0x000ea20000002400 */
[----:B------:R-:W-:Y:S01]  /*15970*/  FMUL.FTZ R2, R29, UR8 ;  /* 0x000000081d027c20 */ /* 0x000fe20008410000 */
[----:B------:R-:W-:-:S02]  /*15980*/  FSEL R29, R47, -INF , P5 ;  /* 0xff8000002f1d7808 */ /* 0x000fc40002800000 */
[----:B------:R-:W-:Y:S02]  /*15990*/  FSEL R47, R36, -INF , P2 ;  /* 0xff800000242f7808 */ /* 0x000fe40001000000 */
[----:B------:R-:W-:Y:S02]  /*159a0*/  FMNMX.FTZ R12, R73, R12, !PT ;  /* 0x0000000c490c7209 */ /* 0x000fe40007810000 */
[----:B------:R-:W3:Y:S01]  /*159b0*/  MUFU.TANH R38, R38 ;  /* 0x0000002600267308 */ /* 0x000ee20000002400 */
[C---:B------:R-:W-:Y:S02]  /*159c0*/  ISETP.GT.AND P5, PT, R8.reuse, 0x40, PT ;  /* 0x000000400800780c */ /* 0x040fe40003fa4270 */
[----:B------:R-:W-:Y:S02]  /*159d0*/  FMNMX.FTZ R12, R47, R12, !PT ;  /* 0x0000000c2f0c7209 */ /* 0x000fe40007810000 */
[----:B------:R-:W-:Y:S02]  /*159e0*/  ISETP.GT.AND P4, PT, R8, 0x41, PT ;  /* 0x000000410800780c */ /* 0x000fe40003f84270 */
[----:B0-----:R-:W-:Y:S01]  /*159f0*/  FSEL R77, R24, -INF , P5 ;  /* 0xff800000184d7808 */ /* 0x001fe20002800000 */
[----:B------:R-:W0:Y:S01]  /*15a00*/  MUFU.TANH R28, R28 ;  /* 0x0000001c001c7308 */ /* 0x000e220000002400 */
[----:B------:R-:W-:-:S02]  /*15a10*/  FMNMX.FTZ R12, R75, R12, !PT ;  /* 0x0000000c4b0c7209 */ /* 0x000fc40007810000 */
[----:B------:R-:W-:Y:S02]  /*15a20*/  FSEL R41, R4, -INF , P3 ;  /* 0xff80000004297808 */ /* 0x000fe40001800000 */
[----:B------:R-:W-:Y:S02]  /*15a30*/  ISETP.GT.AND P3, PT, R8, 0x48, PT ;  /* 0x000000480800780c */ /* 0x000fe40003f64270 */
[----:B--2---:R-:W-:Y:S01]  /*15a40*/  FSEL R79, R5, -INF , P4 ;  /* 0xff800000054f7808 */ /* 0x004fe20002000000 */
[----:B------:R-:W2:Y:S01]  /*15a50*/  MUFU.TANH R2, R2 ;  /* 0x0000000200027308 */ /* 0x000ea20000002400 */
[----:B------:R-:W-:Y:S02]  /*15a60*/  FMNMX.FTZ R12, R77, R12, !PT ;  /* 0x0000000c4d0c7209 */ /* 0x000fe40007810000 */
[----:B---3--:R-:W-:Y:S02]  /*15a70*/  FSEL R43, R38, -INF , P2 ;  /* 0xff800000262b7808 */ /* 0x008fe40001000000 */
[----:B------:R-:W-:-:S02]  /*15a80*/  ISETP.GT.AND P2, PT, R8, 0x49, PT ;  /* 0x000000490800780c */ /* 0x000fc40003f44270 */
[----:B------:R-:W-:Y:S01]  /*15a90*/  FMNMX.FTZ R12, R79, R12, !PT ;  /* 0x0000000c4f0c7209 */ /* 0x000fe20007810000 */
[----:B------:R-:W3:Y:S01]  /*15aa0*/  MUFU.TANH R39, R39 ;  /* 0x0000002700277308 */ /* 0x000ee20000002400 */
[----:B0-----:R-:W-:Y:S02]  /*15ab0*/  FSEL R81, R28, -INF , P3 ;  /* 0xff8000001c517808 */ /* 0x001fe40001800000 */
[-C--:B------:R-:W-:Y:S02]  /*15ac0*/  MOV R38, R151.reuse ;  /* 0x0000009700267202 */ /* 0x080fe40000000f00 */
[----:B------:R-:W-:Y:S02]  /*15ad0*/  FMNMX.FTZ R12, R81, R12, !PT ;  /* 0x0000000c510c7209 */ /* 0x000fe40007810000 */
[----:B------:R-:W-:Y:S01]  /*15ae0*/  MOV R36, R151 ;  /* 0x0000009700247202 */ /* 0x000fe20000000f00 */
[----:B------:R-:W-:Y:S01]  /*15af0*/  MUFU.TANH R26, R26 ;  /* 0x0000001a001a7308 */ /* 0x000fe20000002400 */
[----:B--2---:R-:W-:-:S02]  /*15b00*/  FSEL R83, R2, -INF , P2 ;  /* 0xff80000002537808 */ /* 0x004fc40001000000 */
[----:B------:R-:W-:Y:S02]  /*15b10*/  MOV R2, UR4 ;  /* 0x0000000400027c02 */ /* 0x000fe40008000f00 */
[----:B------:R-:W-:-:S03]  /*15b20*/  FMNMX.FTZ R12, R83, R12, !PT ;  /* 0x0000000c530c7209 */ /* 0x000fc60007810000 */
[----:B------:R-:W-:Y:S01]  /*15b30*/  MUFU.TANH R30, R30 ;  /* 0x0000001e001e7308 */ /* 0x000fe20000002400 */
[----:B---3--:R-:W-:Y:S01]  /*15b40*/  FSEL R39, R39, -INF , P6 ;  /* 0xff80000027277808 */ /* 0x008fe20003000000 */
[----:B------:R-:W0:Y:S06]  /*15b50*/  SHFL.BFLY PT, R5, R12, 0x2, 0x1f ;  /* 0x0c401f000c057f89 */ /* 0x000e2c00000e0000 */
[----:B------:R-:W2:Y:S02]  /*15b60*/  MUFU.TANH R31, R31 ;  /* 0x0000001f001f7308 */ /* 0x000ea40000002400 */
[----:B--2---:R-:W-:-:S02]  /*15b70*/  FSEL R31, R31, -INF , P2 ;  /* 0xff8000001f1f7808 */ /* 0x004fc40001000000 */
[----:B0-----:R-:W-:-:S05]  /*15b80*/  FMNMX.FTZ R4, R12, R5, !PT ;  /* 0x000000050c047209 */ /* 0x001fca0007810000 */
[----:B------:R-:W0:Y:S02]  /*15b90*/  SHFL.BFLY PT, R5, R4, 0x1, 0x1f ;  /* 0x0c201f0004057f89 */ /* 0x000e2400000e0000 */
[----:B0-----:R-:W-:Y:S02]  /*15ba0*/  FMNMX.FTZ R5, R4, R5, !PT ;  /* 0x0000000504057209 */ /* 0x001fe40007810000 */
[----:B------:R0:W2:Y:S02]  /*15bb0*/  MUFU.TANH R4, R27 ;  /* 0x0000001b00047308 */ /* 0x0000a40000002400 */
[C---:B------:R-:W-:Y:S01]  /*15bc0*/  FSETP.NEU.FTZ.AND P0, PT, R5.reuse, -INF , PT ;  /* 0xff8000000500780b */ /* 0x040fe20003f1d000 */
[----:B------:R-:W-:-:S05]  /*15bd0*/  FMUL.FTZ R8, R5, R2 ;  /* 0x0000000205087220 */ /* 0x000fca0000410000 */
[----:B------:R-:W-:Y:S02]  /*15be0*/  FSEL R14, R8, RZ, P0 ;  /* 0x000000ff080e7208 */ /* 0x000fe40000000000 */
[----:B------:R-:W-:Y:S02]  /*15bf0*/  FMNMX.FTZ R8, R3, R6, !PT ;  /* 0x0000000603087209 */ /* 0x000fe40007810000 */
[----:B------:R-:W-:Y:S01]  /*15c00*/  ISETP.NE.AND P0, PT, R10, RZ, PT ;  /* 0x000000ff0a00720c */ /* 0x000fe20003f05270 */
[--C-:B------:R-:W-:Y:S01]  /*15c10*/  FFMA.FTZ R208, R51, R2, -R14.reuse ;  /* 0x0000000233d07223 */ /* 0x100fe2000001080e */
[----:B------:R-:W-:Y:S01]  /*15c20*/  FMNMX.FTZ R8, R7, R8, !PT ;  /* 0x0000000807087209 */ /* 0x000fe20007810000 */
[-CC-:B------:R-:W-:Y:S01]  /*15c30*/  FFMA.FTZ R10, R55, R2.reuse, -R14.reuse ;  /* 0x00000002370a7223 */ /* 0x180fe2000001080e */
[----:B------:R-:W-:Y:S01]  /*15c40*/  FSEL R51, R26, -INF , P5 ;  /* 0xff8000001a337808 */ /* 0x000fe20002800000 */
[--C-:B0-----:R-:W-:Y:S01]  /*15c50*/  FFMA.FTZ R27, R57, R2, -R14.reuse ;  /* 0x00000002391b7223 */ /* 0x101fe2000001080e */
[----:B------:R-:W-:Y:S01]  /*15c60*/  FMNMX.FTZ R8, R9, R8, !PT ;  /* 0x0000000809087209 */ /* 0x000fe20007810000 */
[----:B------:R-:W-:Y:S01]  /*15c70*/  MUFU.EX2 R208, R208 ;  /* 0x000000d000d07308 */ /* 0x000fe20000000800 */
[----:B--2---:R-:W-:Y:S01]  /*15c80*/  FSEL R55, R4, -INF , P4 ;  /* 0xff80000004377808 */ /* 0x004fe20002000000 */
[--C-:B------:R-:W-:Y:S01]  /*15c90*/  FFMA.FTZ R4, R49, R2, -R14.reuse ;  /* 0x0000000231047223 */ /* 0x100fe2000001080e */
[----:B------:R-:W-:Y:S01]  /*15ca0*/  FMNMX.FTZ R8, R11, R8, !PT ;  /* 0x000000080b087209 */ /* 0x000fe20007810000 */
[-CC-:B------:R-:W-:Y:S01]  /*15cb0*/  FFMA.FTZ R61, R61, R2.reuse, -R14.reuse ;  /* 0x000000023d3d7223 */ /* 0x180fe2000001080e */
[----:B------:R-:W-:Y:S01]  /*15cc0*/  FSEL R57, R30, -INF , P3 ;  /* 0xff8000001e397808 */ /* 0x000fe20001800000 */
[--C-:B------:R-:W-:Y:S01]  /*15cd0*/  FFMA.FTZ R59, R59, R2, -R14.reuse ;  /* 0x000000023b3b7223 */ /* 0x100fe2000001080e */
[----:B------:R-:W-:Y:S01]  /*15ce0*/  FMNMX.FTZ R8, R13, R8, !PT ;  /* 0x000000080d087209 */ /* 0x000fe20007810000 */
[----:B------:R-:W-:Y:S01]  /*15cf0*/  MUFU.EX2 R204, R4 ;  /* 0x0000000400cc7308 */ /* 0x000fe20000000800 */
[-CC-:B------:R-:W-:Y:S01]  /*15d00*/  FFMA.FTZ R63, R63, R2.reuse, -R14.reuse ;  /* 0x000000023f3f7223 */ /* 0x180fe2000001080e */
[--C-:B------:R-:W-:Y:S01]  /*15d10*/  FFMA.FTZ R53, R53, R2, -R14.reuse ;  /* 0x0000000235357223 */ /* 0x100fe2000001080e */
[----:B------:R-:W-:Y:S01]  /*15d20*/  FMNMX.FTZ R8, R15, R8, !PT ;  /* 0x000000080f087209 */ /* 0x000fe20007810000 */
[-CC-:B------:R-:W-:Y:S01]  /*15d30*/  FFMA.FTZ R65, R65, R2.reuse, -R14.reuse ;  /* 0x0000000241417223 */ /* 0x180fe2000001080e */
[-CC-:B------:R-:W-:Y:S01]  /*15d40*/  FFMA.FTZ R67, R67, R2.reuse, -R14.reuse ;  /* 0x0000000243437223 */ /* 0x180fe2000001080e */
        /* <DEDUP_REMOVED lines=15> */
[----:B------:R-:W-:Y:S01]  /*15e40*/  FFMA.FTZ R14, R83, R2, -R14 ;  /* 0x00000002530e7223 */ /* 0x000fe2000001080e */
[----:B------:R-:W-:Y:S01]  /*15e50*/  IMAD.MOV.U32 R83, RZ, RZ, R151 ;  /* 0x000000ffff537224 */ /* 0x000fe200078e0097 */
[----:B------:R-:W-:Y:S01]  /*15e60*/  FMNMX.FTZ R8, R29, R8, !PT ;  /* 0x000000081d087209 */ /* 0x000fe20007810000 */
[----:B------:R-:W0:Y:S03]  /*15e70*/  MUFU.EX2 R61, R61 ;  /* 0x0000003d003d7308 */ /* 0x000e260000000800 */
[----:B------:R-:W-:-:S04]  /*15e80*/  FMNMX.FTZ R8, R37, R8, !PT ;  /* 0x0000000825087209 */ /* 0x000fc80007810000 */
[----:B------:R-:W-:Y:S01]  /*15e90*/  FMNMX.FTZ R8, R41, R8, !PT ;  /* 0x0000000829087209 */ /* 0x000fe20007810000 */
[----:B------:R-:W-:Y:S03]  /*15ea0*/  MUFU.EX2 R59, R59 ;  /* 0x0000003b003b7308 */ /* 0x000fe60000000800 */
[----:B------:R-:W-:-:S04]  /*15eb0*/  FMNMX.FTZ R8, R43, R8, !PT ;  /* 0x000000082b087209 */ /* 0x000fc80007810000 */
[----:B------:R-:W-:Y:S01]  /*15ec0*/  FMNMX.FTZ R8, R39, R8, !PT ;  /* 0x0000000827087209 */ /* 0x000fe20007810000 */
[----:B------:R-:W-:Y:S01]  /*15ed0*/  MUFU.EX2 R63, R63 ;  /* 0x0000003f003f7308 */ /* 0x000fe20000000800 */
[----:B0-----:R-:W-:Y:S02]  /*15ee0*/  F2FP.F16.F32.PACK_AB R210, R61, R10 ;  /* 0x0000000a3dd2723e */ /* 0x001fe400000000ff */
[----:B------:R-:W-:-:S04]  /*15ef0*/  FMNMX.FTZ R8, R51, R8, !PT ;  /* 0x0000000833087209 */ /* 0x000fc80007810000 */
[----:B------:R-:W-:Y:S01]  /*15f00*/  FMNMX.FTZ R8, R55, R8, !PT ;  /* 0x0000000837087209 */ /* 0x000fe20007810000 */
[----:B------:R0:W-:Y:S03]  /*15f10*/  MUFU.EX2 R206, R53 ;  /* 0x0000003500ce7308 */ /* 0x0001e60000000800 */
[----:B------:R-:W-:-:S04]  /*15f20*/  FMNMX.FTZ R8, R57, R8, !PT ;  /* 0x0000000839087209 */ /* 0x000fc80007810000 */
[----:B------:R-:W-:Y:S01]  /*15f30*/  FMNMX.FTZ R8, R31, R8, !PT ;  /* 0x000000081f087209 */ /* 0x000fe20007810000 */
[----:B------:R-:W-:Y:S01]  /*15f40*/  MUFU.EX2 R65, R65 ;  /* 0x0000004100417308 */ /* 0x000fe20000000800 */
[----:B0-----:R-:W-:-:S03]  /*15f50*/  IMAD.MOV.U32 R53, RZ, RZ, R151 ;  /* 0x000000ffff357224 */ /* 0x001fc600078e0097 */
[----:B------:R-:W0:Y:S04]  /*15f60*/  SHFL.BFLY PT, R49, R8, 0x2, 0x1f ;  /* 0x0c401f0008317f89 */ /* 0x000e2800000e0000 */
[----:B------:R2:W-:Y:S08]  /*15f70*/  MUFU.EX2 R200, R67 ;  /* 0x0000004300c87308 */ /* 0x0005f00000000800 */
[----:B------:R-:W-:Y:S01]  /*15f80*/  MUFU.EX2 R69, R69 ;  /* 0x0000004500457308 */ /* 0x000fe20000000800 */
[----:B--2---:R-:W-:-:S07]  /*15f90*/  IMAD.MOV.U32 R67, RZ, RZ, R151 ;  /* 0x000000ffff437224 */ /* 0x004fce00078e0097 */
[----:B------:R2:W-:Y:S01]  /*15fa0*/  MUFU.EX2 R202, R45 ;  /* 0x0000002d00ca7308 */ /* 0x0005e20000000800 */
[----:B0-----:R-:W-:-:S07]  /*15fb0*/  FMNMX.FTZ R49, R8, R49, !PT ;  /* 0x0000003108317209 */ /* 0x001fce0007810000 */
[----:B------:R-:W-:Y:S01]  /*15fc0*/  MUFU.EX2 R71, R71 ;  /* 0x0000004700477308 */ /* 0x000fe20000000800 */
[----:B------:R-:W0:Y:S01]  /*15fd0*/  SHFL.BFLY PT, R4, R49, 0x1, 0x1f ;  /* 0x0c201f0031047f89 */ /* 0x000e2200000e0000 */
[----:B--2---:R-:W-:-:S06]  /*15fe0*/  IMAD.MOV.U32 R45, RZ, RZ, R151 ;  /* 0x000000ffff2d7224 */ /* 0x004fcc00078e0097 */
[----:B------:R2:W-:Y:S08]  /*15ff0*/  MUFU.EX2 R196, R73 ;  /* 0x0000004900c47308 */ /* 0x0005f00000000800 */
[----:B------:R-:W-:Y:S01]  /*16000*/  MUFU.EX2 R47, R47 ;  /* 0x0000002f002f7308 */ /* 0x000fe20000000800 */
[----:B--2---:R-:W-:-:S07]  /*16010*/  IMAD.MOV.U32 R73, RZ, RZ, R151 ;  /* 0x000000ffff497224 */ /* 0x004fce00078e0097 */
[----:B------:R2:W-:Y:S01]  /*16020*/  MUFU.EX2 R198, R75 ;  /* 0x0000004b00c67308 */ /* 0x0005e20000000800 */
[----:B0-----:R-:W-:Y:S01]  /*16030*/  FMNMX.FTZ R4, R49, R4, !PT ;  /* 0x0000000431047209 */ /* 0x001fe20007810000 */
[----:B------:R-:W-:-:S03]  /*16040*/  IMAD.MOV.U32 R49, RZ, RZ, R151 ;  /* 0x000000ffff317224 */ /* 0x000fc600078e0097 */
[C---:B------:R-:W-:Y:S01]  /*16050*/  FSETP.NEU.FTZ.AND P2, PT, R4.reuse, -INF , PT ;  /* 0xff8000000400780b */ /* 0x040fe20003f5d000 */
[-C--:B------:R-:W-:Y:S02]  /*16060*/  FMUL.FTZ R8, R4, R2.reuse ;  /* 0x0000000204087220 */ /* 0x080fe40000410000 */
[----:B------:R-:W-:Y:S01]  /*16070*/  MUFU.EX2 R77, R77 ;  /* 0x0000004d004d7308 */ /* 0x000fe20000000800 */
[----:B--2---:R-:W-:Y:S02]  /*16080*/  IMAD.MOV.U32 R75, RZ, RZ, R151 ;  /* 0x000000ffff4b7224 */ /* 0x004fe400078e0097 */
[----:B------:R-:W-:Y:S02]  /*16090*/  FSEL R8, R8, RZ, P2 ;  /* 0x000000ff08087208 */ /* 0x000fe40001000000 */
[----:B------:R-:W-:Y:S02]  /*160a0*/  ISETP.GE.AND P2, PT, R148, 0x51, PT ;  /* 0x000000519400780c */ /* 0x000fe40003f46270 */
[----:B------:R-:W-:Y:S01]  /*160b0*/  MOV R148, R151 ;  /* 0x0000009700947202 */ /* 0x000fe20000000f00 */
[-CC-:B------:R-:W-:Y:S01]  /*160c0*/  FFMA.FTZ R3, R3, R2.reuse, -R8.reuse ;  /* 0x0000000203037223 */ /* 0x180fe20000010808 */
        /* <DEDUP_REMOVED lines=13> */
[----:B------:R-:W0:Y:S01]  /*161a0*/  MUFU.EX2 R6, R6 ;  /* 0x0000000600067308 */ /* 0x000e220000000800 */
[-CC-:B------:R-:W-:Y:S01]  /*161b0*/  FFMA.FTZ R41, R41, R2.reuse, -R8.reuse ;  /* 0x0000000229297223 */ /* 0x180fe20000010808 */
[-CC-:B------:R-:W-:Y:S01]  /*161c0*/  FFMA.FTZ R43, R43, R2.reuse, -R8.reuse ;  /* 0x000000022b2b7223 */ /* 0x180fe20000010808 */
[-CC-:B------:R-:W-:Y:S01]  /*161d0*/  FFMA.FTZ R39, R39, R2.reuse, -R8.reuse ;  /* 0x0000000227277223 */ /* 0x180fe20000010808 */
[-CC-:B------:R-:W-:Y:S01]  /*161e0*/  FFMA.FTZ R51, R51, R2.reuse, -R8.reuse ;  /* 0x0000000233337223 */ /* 0x180fe20000010808 */
[-CC-:B------:R-:W-:Y:S01]  /*161f0*/  FFMA.FTZ R55, R55, R2.reuse, -R8.reuse ;  /* 0x0000000237377223 */ /* 0x180fe20000010808 */
[-CC-:B------:R-:W-:Y:S01]  /*16200*/  FFMA.FTZ R57, R57, R2.reuse, -R8.reuse ;  /* 0x0000000239397223 */ /* 0x180fe20000010808 */
[----:B------:R-:W-:Y:S01]  /*16210*/  FFMA.FTZ R31, R31, R2, -R8 ;  /* 0x000000021f1f7223 */ /* 0x000fe20000010808 */
[----:B------:R2:W-:Y:S08]  /*16220*/  MUFU.EX2 R12, R9 ;  /* 0x00000009000c7308 */ /* 0x0005f00000000800 */
[----:B------:R-:W3:Y:S01]  /*16230*/  MUFU.EX2 R7, R7 ;  /* 0x0000000700077308 */ /* 0x000ee20000000800 */
[----:B--2---:R-:W-:Y:S01]  /*16240*/  FADD.FTZ R9, R208, R27 ;  /* 0x0000001bd0097221 */ /* 0x004fe20000010000 */
[----:B0-----:R-:W-:-:S02]  /*16250*/  F2FP.F16.F32.PACK_AB R209, R6, R3 ;  /* 0x0000000306d1723e */ /* 0x001fc400000000ff */
[----:B------:R-:W-:Y:S01]  /*16260*/  F2FP.F16.F32.PACK_AB R208, R27, R208 ;  /* 0x000000d01bd0723e */ /* 0x000fe200000000ff */
[----:B------:R-:W-:Y:S01]  /*16270*/  FADD.FTZ R30, R10, R9 ;  /* 0x000000090a1e7221 */ /* 0x000fe20000010000 */
[--C-:B------:R-:W-:Y:S02]  /*16280*/  IMAD.MOV.U32 R27, RZ, RZ, R151.reuse ;  /* 0x000000ffff1b7224 */ /* 0x100fe400078e0097 */
[----:B------:R-:W0:Y:S01]  /*16290*/  MUFU.EX2 R11, R11 ;  /* 0x0000000b000b7308 */ /* 0x000e220000000800 */
[----:B------:R-:W-:Y:S01]  /*162a0*/  FADD.FTZ R30, R61, R30 ;  /* 0x0000001e3d1e7221 */ /* 0x000fe20000010000 */
[----:B------:R-:W-:-:S03]  /*162b0*/  IMAD.MOV.U32 R61, RZ, RZ, R151 ;  /* 0x000000ffff3d7224 */ /* 0x000fc600078e0097 */
[----:B------:R-:W-:Y:S01]  /*162c0*/  FADD.FTZ R9, R59, R30 ;  /* 0x0000001e3b097221 */ /* 0x000fe20000010000 */
[----:B------:R-:W-:Y:S02]  /*162d0*/  FADD.FTZ R30, R3, R6 ;  /* 0x00000006031e7221 */ /* 0x000fe40000010000 */
[----:B------:R2:W4:Y:S01]  /*162e0*/  MUFU.EX2 R20, R13 ;  /* 0x0000000d00147308 */ /* 0x0005220000000800 */
[C---:B------:R-:W-:Y:S01]  /*162f0*/  FADD.FTZ R32, R204.reuse, R9 ;  /* 0x00000009cc207221 */ /* 0x040fe20000010000 */
[----:B---3--:R-:W-:Y:S01]  /*16300*/  FADD.FTZ R9, R7, R30 ;  /* 0x0000001e07097221 */ /* 0x008fe20000010000 */
[----:B------:R-:W-:Y:S01]  /*16310*/  F2FP.F16.F32.PACK_AB R204, R204, R59 ;  /* 0x0000003bcccc723e */ /* 0x000fe200000000ff */
[----:B------:R-:W-:Y:S01]  /*16320*/  IMAD.MOV.U32 R59, RZ, RZ, R151 ;  /* 0x000000ffff3b7224 */ /* 0x000fe200078e0097 */
[----:B------:R-:W-:-:S03]  /*16330*/  F2FP.F16.F32.PACK_AB R211, R12, R7 ;  /* 0x000000070cd3723e */ /* 0x000fc600000000ff */
[----:B------:R-:W3:Y:S01]  /*16340*/  MUFU.EX2 R15, R15 ;  /* 0x0000000f000f7308 */ /* 0x000ee20000000800 */
[----:B--2---:R-:W-:Y:S01]  /*16350*/  FADD.FTZ R13, R63, R32 ;  /* 0x000000203f0d7221 */ /* 0x004fe20000010000 */
[----:B------:R-:W-:-:S03]  /*16360*/  FADD.FTZ R32, R12, R9 ;  /* 0x000000090c207221 */ /* 0x000fc60000010000 */
[C---:B------:R-:W-:Y:S01]  /*16370*/  FADD.FTZ R34, R206.reuse, R13 ;  /* 0x0000000dce227221 */ /* 0x040fe20000010000 */
[----:B0-----:R-:W-:Y:S01]  /*16380*/  FADD.FTZ R9, R11, R32 ;  /* 0x000000200b097221 */ /* 0x001fe20000010000 */
[----:B------:R-:W-:Y:S01]  /*16390*/  F2FP.F16.F32.PACK_AB R206, R206, R63 ;  /* 0x0000003fcece723e */ /* 0x000fe200000000ff */
[----:B------:R-:W0:Y:S01]  /*163a0*/  MUFU.EX2 R24, R21 ;  /* 0x0000001500187308 */ /* 0x000e220000000800 */
[----:B------:R-:W-:Y:S01]  /*163b0*/  FADD.FTZ R13, R65, R34 ;  /* 0x00000022410d7221 */ /* 0x000fe20000010000 */
[C---:B----4-:R-:W-:Y:S01]  /*163c0*/  FADD.FTZ R32, R20.reuse, R9 ;  /* 0x0000000914207221 */ /* 0x050fe20000010000 */
[----:B------:R-:W-:Y:S01]  /*163d0*/  F2FP.F16.F32.PACK_AB R205, R20, R11 ;  /* 0x0000000b14cd723e */ /* 0x000fe200000000ff */
[----:B------:R-:W-:Y:S02]  /*163e0*/  IMAD.MOV.U32 R63, RZ, RZ, R151 ;  /* 0x000000ffff3f7224 */ /* 0x000fe400078e0097 */
[C---:B------:R-:W-:Y:S01]  /*163f0*/  FADD.FTZ R34, R200.reuse, R13 ;  /* 0x0000000dc8227221 */ /* 0x040fe20000010000 */
[----:B------:R-:W-:Y:S01]  /*16400*/  F2FP.F16.F32.PACK_AB R200, R200, R65 ;  /* 0x00000041c8c8723e */ /* 0x000fe200000000ff */
[----:B------:R-:W-:Y:S01]  /*16410*/  IMAD.MOV.U32 R65, RZ, RZ, R151 ;  /* 0x000000ffff417224 */ /* 0x000fe200078e0097 */
[----:B------:R-:W2:Y:S01]  /*16420*/  MUFU.EX2 R33, R33 ;  /* 0x0000002100217308 */ /* 0x000ea20000000800 */
[----:B---3--:R-:W-:Y:S01]  /*16430*/  FADD.FTZ R9, R15, R32 ;  /* 0x000000200f097221 */ /* 0x008fe20000010000 */
[----:B------:R-:W-:-:S04]  /*16440*/  FADD.FTZ R13, R69, R34 ;  /* 0x00000022450d7221 */ /* 0x000fc80000010000 */
[C---:B------:R-:W-:Y:S01]  /*16450*/  FADD.FTZ R34, R202.reuse, R13 ;  /* 0x0000000dca227221 */ /* 0x040fe20000010000 */
[----:B------:R-:W-:Y:S01]  /*16460*/  F2FP.F16.F32.PACK_AB R202, R202, R69 ;  /* 0x00000045caca723e */ /* 0x000fe200000000ff */
[----:B------:R3:W4:Y:S01]  /*16470*/  MUFU.EX2 R26, R35 ;  /* 0x00000023001a7308 */ /* 0x0007220000000800 */
[C---:B0-----:R-:W-:Y:S01]  /*16480*/  FADD.FTZ R32, R24.reuse, R9 ;  /* 0x0000000918207221 */ /* 0x041fe20000010000 */
[----:B------:R-:W-:Y:S01]  /*16490*/  FADD.FTZ R13, R71, R34 ;  /* 0x00000022470d7221 */ /* 0x000fe20000010000 */
[----:B------:R-:W-:Y:S01]  /*164a0*/  F2FP.F16.F32.PACK_AB R207, R24, R15 ;  /* 0x0000000f18cf723e */ /* 0x000fe200000000ff */
[----:B------:R-:W-:Y:S01]  /*164b0*/  IMAD.MOV.U32 R69, RZ, RZ, R151 ;  /* 0x000000ffff457224 */ /* 0x000fe200078e0097 */
[----:B------:R-:W-:Y:S01]  /*164c0*/  MOV R34, R151 ;  /* 0x0000009700227202 */ /* 0x000fe20000000f00 */
[C---:B------:R-:W-:Y:S01]  /*164d0*/  FADD.FTZ R8, R196.reuse, R13 ;  /* 0x0000000dc4087221 */ /* 0x040fe20000010000 */
[----:B------:R-:W-:Y:S01]  /*164e0*/  F2FP.F16.F32.PACK_AB R196, R196, R71 ;  /* 0x00000047c4c4723e */ /* 0x000fe200000000ff */
[----:B------:R-:W0:Y:S01]  /*164f0*/  MUFU.EX2 R25, R25 ;  /* 0x0000001900197308 */ /* 0x000e220000000800 */
[----:B--2---:R-:W-:Y:S01]  /*16500*/  FADD.FTZ R9, R33, R32 ;  /* 0x0000002021097221 */ /* 0x004fe20000010000 */
[----:B------:R-:W-:Y:S01]  /*16510*/  FADD.FTZ R13, R47, R8 ;  /* 0x000000082f0d7221 */ /* 0x000fe20000010000 */
[--C-:B------:R-:W-:Y:S01]  /*16520*/  IMAD.MOV.U32 R71, RZ, RZ, R151.reuse ;  /* 0x000000ffff477224 */ /* 0x100fe200078e0097 */
[----:B------:R-:W-:Y:S01]  /*16530*/  MOV R24, R151 ;  /* 0x0000009700187202 */ /* 0x000fe20000000f00 */
[----:B---3--:R-:W-:-:S03]  /*16540*/  IMAD.MOV.U32 R35, RZ, RZ, R151 ;  /* 0x000000ffff237224 */ /* 0x008fc600078e0097 */
[----:B------:R2:W3:Y:S01]  /*16550*/  MUFU.EX2 R28, R29 ;  /* 0x0000001d001c7308 */ /* 0x0004e20000000800 */
[C---:B----4-:R-:W-:Y:S01]  /*16560*/  FADD.FTZ R32, R26.reuse, R9 ;  /* 0x000000091a207221 */ /* 0x050fe20000010000 */
[----:B------:R-:W-:Y:S01]  /*16570*/  F2FP.F16.F32.PACK_AB R201, R26, R33 ;  /* 0x000000211ac9723e */ /* 0x000fe200000000ff */
[----:B------:R-:W-:Y:S01]  /*16580*/  IMAD.MOV.U32 R33, RZ, RZ, R151 ;  /* 0x000000ffff217224 */ /* 0x000fe200078e0097 */
[----:B------:R-:W-:-:S04]  /*16590*/  MOV R26, R151 ;  /* 0x00000097001a7202 */ /* 0x000fc80000000f00 */
[----:B------:R-:W4:Y:S01]  /*165a0*/  MUFU.EX2 R37, R37 ;  /* 0x0000002500257308 */ /* 0x000f220000000800 */
[----:B0-----:R-:W-:Y:S01]  /*165b0*/  FADD.FTZ R9, R25, R32 ;  /* 0x0000002019097221 */ /* 0x001fe20000010000 */
[C---:B------:R-:W-:Y:S01]  /*165c0*/  FADD.FTZ R32, R198.reuse, R13 ;  /* 0x0000000dc6207221 */ /* 0x040fe20000010000 */
[----:B------:R-:W-:Y:S01]  /*165d0*/  F2FP.F16.F32.PACK_AB R198, R198, R47 ;  /* 0x0000002fc6c6723e */ /* 0x000fe200000000ff */
[--C-:B------:R-:W-:Y:S02]  /*165e0*/  IMAD.MOV.U32 R47, RZ, RZ, R151.reuse ;  /* 0x000000ffff2f7224 */ /* 0x100fe400078e0097 */
[----:B------:R-:W-:Y:S01]  /*165f0*/  FADD.FTZ R13, R77, R32 ;  /* 0x000000204d0d7221 */ /* 0x000fe20000010000 */
[----:B--2---:R-:W-:Y:S01]  /*16600*/  IMAD.MOV.U32 R29, RZ, RZ, R151 ;  /* 0x000000ffff1d7224 */ /* 0x004fe200078e0097 */
[----:B------:R0:W2:Y:S01]  /*16610*/  MUFU.EX2 R30, R41 ;  /* 0x00000029001e7308 */ /* 0x0000a20000000800 */
[C---:B---3--:R-:W-:Y:S01]  /*16620*/  FADD.FTZ R10, R28.reuse, R9 ;  /* 0x000000091c0a7221 */ /* 0x048fe20000010000 */
[----:B------:R-:W-:Y:S01]  /*16630*/  F2FP.F16.F32.PACK_AB R203, R28, R25 ;  /* 0x000000191ccb723e */ /* 0x000fe200000000ff */
[----:B------:R-:W-:Y:S01]  /*16640*/  IMAD.MOV.U32 R25, RZ, RZ, R151 ;  /* 0x000000ffff197224 */ /* 0x000fe200078e0097 */
[----:B------:R-:W-:-:S04]  /*16650*/  MOV R28, R151 ;  /* 0x00000097001c7202 */ /* 0x000fc80000000f00 */
[----:B------:R3:W1:Y:S01]  /*16660*/  MUFU.EX2 R192, R79 ;  /* 0x0000004f00c07308 */ /* 0x0006620000000800 */
[----:B----4-:R-:W-:Y:S01]  /*16670*/  FADD.FTZ R9, R37, R10 ;  /* 0x0000000a25097221 */ /* 0x010fe20000010000 */
[----:B0-----:R-:W-:-:S06]  /*16680*/  IMAD.MOV.U32 R41, RZ, RZ, R151 ;  /* 0x000000ffff297224 */ /* 0x001fcc00078e0097 */
[----:B------:R-:W0:Y:S01]  /*16690*/  MUFU.EX2 R43, R43 ;  /* 0x0000002b002b7308 */ /* 0x000e220000000800 */
[C---:B--2---:R-:W-:Y:S01]  /*166a0*/  FADD.FTZ R10, R30.reuse, R9 ;  /* 0x000000091e0a7221 */ /* 0x044fe20000010000 */
[----:B------:R-:W-:Y:S01]  /*166b0*/  F2FP.F16.F32.PACK_AB R197, R30, R37 ;  /* 0x000000251ec5723e */ /* 0x000fe200000000ff */
[--C-:B---3--:R-:W-:Y:S01]  /*166c0*/  IMAD.MOV.U32 R79, RZ, RZ, R151.reuse ;  /* 0x000000ffff4f7224 */ /* 0x108fe200078e0097 */
[----:B------:R-:W-:Y:S01]  /*166d0*/  MOV R30, R151 ;  /* 0x00000097001e7202 */ /* 0x000fe20000000f00 */
[----:B------:R-:W-:-:S03]  /*166e0*/  IMAD.MOV.U32 R37, RZ, RZ, R151 ;  /* 0x000000ffff257224 */ /* 0x000fc600078e0097 */
[----:B------:R-:W2:Y:S01]  /*166f0*/  MUFU.EX2 R81, R81 ;  /* 0x0000005100517308 */ /* 0x000ea20000000800 */
[C---:B-1----:R-:W-:Y:S01]  /*16700*/  FADD.FTZ R32, R192.reuse, R13 ;  /* 0x0000000dc0207221 */ /* 0x042fe20000010000 */
[----:B------:R-:W-:Y:S01]  /*16710*/  F2FP.F16.F32.PACK_AB R192, R192, R77 ;  /* 0x0000004dc0c0723e */ /* 0x000fe200000000ff */
[----:B------:R-:W-:-:S05]  /*16720*/  IMAD.MOV.U32 R77, RZ, RZ, R151 ;  /* 0x000000ffff4d7224 */ /* 0x000fca00078e0097 */
[----:B------:R1:W3:Y:S01]  /*16730*/  MUFU.EX2 R0, R39 ;  /* 0x0000002700007308 */ /* 0x0002e20000000800 */
[----:B0-----:R-:W-:-:S07]  /*16740*/  FADD.FTZ R9, R43, R10 ;  /* 0x0000000a2b097221 */ /* 0x001fce0000010000 */
[----:B------:R-:W0:Y:S01]  /*16750*/  MUFU.EX2 R51, R51 ;  /* 0x0000003300337308 */ /* 0x000e220000000800 */
[----:B--2---:R-:W-:Y:S01]  /*16760*/  FADD.FTZ R21, R81, R32 ;  /* 0x0000002051157221 */ /* 0x004fe20000010000 */
[----:B-1----:R-:W-:-:S06]  /*16770*/  IMAD.MOV.U32 R39, RZ, RZ, R151 ;  /* 0x000000ffff277224 */ /* 0x002fcc00078e0097 */
[----:B------:R1:W2:Y:S01]  /*16780*/  MUFU.EX2 R8, R55 ;  /* 0x0000003700087308 */ /* 0x0002a20000000800 */
[C---:B---3--:R-:W-:Y:S01]  /*16790*/  FADD.FTZ R32, R0.reuse, R9 ;  /* 0x0000000900207221 */ /* 0x048fe20000010000 */
[----:B------:R-:W-:Y:S01]  /*167a0*/  F2FP.F16.F32.PACK_AB R199, R0, R43 ;  /* 0x0000002b00c7723e */ /* 0x000fe200000000ff */
[----:B------:R-:W-:Y:S01]  /*167b0*/  IMAD.MOV.U32 R43, RZ, RZ, R151 ;  /* 0x000000ffff2b7224 */ /* 0x000fe200078e0097 */
[----:B------:R-:W-:-:S04]  /*167c0*/  MOV R0, 0x3f800000 ;  /* 0x3f80000000007802 */ /* 0x000fc80000000f00 */
[----:B------:R-:W3:Y:S01]  /*167d0*/  MUFU.EX2 R57, R57 ;  /* 0x0000003900397308 */ /* 0x000ee20000000800 */
[----:B0-----:R-:W-:Y:S01]  /*167e0*/  FADD.FTZ R9, R51, R32 ;  /* 0x0000002033097221 */ /* 0x001fe20000010000 */
[----:B-1----:R-:W-:Y:S01]  /*167f0*/  IMAD.MOV.U32 R55, RZ, RZ, R151 ;  /* 0x000000ffff377224 */ /* 0x002fe200078e0097 */
[----:B------:R-:W-:-:S05]  /*16800*/  MOV R32, R151 ;  /* 0x0000009700207202 */ /* 0x000fca0000000f00 */
[----:B------:R-:W0:Y:S01]  /*16810*/  MUFU.EX2 R14, R14 ;  /* 0x0000000e000e7308 */ /* 0x000e220000000800 */
[C---:B--2---:R-:W-:Y:S01]  /*16820*/  FADD.FTZ R6, R8.reuse, R9 ;  /* 0x0000000908067221 */ /* 0x044fe20000010000 */
[----:B------:R-:W-:Y:S01]  /*16830*/  F2FP.F16.F32.PACK_AB R193, R8, R51 ;  /* 0x0000003308c1723e */ /* 0x000fe200000000ff */
[----:B------:R-:W-:-:S05]  /*16840*/  IMAD.MOV.U32 R51, RZ, RZ, R151 ;  /* 0x000000ffff337224 */ /* 0x000fca00078e0097 */
[----:B------:R1:W2:Y:S01]  /*16850*/  MUFU.EX2 R10, R31 ;  /* 0x0000001f000a7308 */ /* 0x0002a20000000800 */
[----:B---3--:R-:W-:Y:S01]  /*16860*/  FADD.FTZ R3, R57, R6 ;  /* 0x0000000639037221 */ /* 0x008fe20000010000 */
[C---:B0-----:R-:W-:Y:S01]  /*16870*/  F2FP.F16.F32.PACK_AB R194, R14.reuse, R81 ;  /* 0x000000510ec2723e */ /* 0x041fe200000000ff */
[----:B------:R-:W-:Y:S01]  /*16880*/  FADD.FTZ R21, R14, R21 ;  /* 0x000000150e157221 */ /* 0x000fe20000010000 */
[--C-:B------:R-:W-:Y:S02]  /*16890*/  IMAD.MOV.U32 R81, RZ, RZ, R151.reuse ;  /* 0x000000ffff517224 */ /* 0x100fe400078e0097 */
[----:B-1----:R-:W-:Y:S02]  /*168a0*/  IMAD.MOV.U32 R31, RZ, RZ, R151 ;  /* 0x000000ffff1f7224 */ /* 0x002fe400078e0097 */
[C---:B--2---:R-:W-:Y:S01]  /*168b0*/  FADD.FTZ R20, R10.reuse, R3 ;  /* 0x000000030a147221 */ /* 0x044fe20000010000 */
[----:B------:R-:W-:Y:S01]  /*168c0*/  F2FP.F16.F32.PACK_AB R195, R10, R57 ;  /* 0x000000390ac3723e */ /* 0x000fe200000000ff */
[----:B------:R-:W-:-:S02]  /*168d0*/  IMAD.MOV.U32 R3, RZ, RZ, 0x3f800000 ;  /* 0x3f800000ff037424 */ /* 0x000fc400078e00ff */
[----:B------:R-:W-:Y:S01]  /*168e0*/  IMAD.MOV.U32 R57, RZ, RZ, R151 ;  /* 0x000000ffff397224 */ /* 0x000fe200078e0097 */
[----:B------:R-:W-:Y:S06]  /*168f0*/  @!P2 BRA `(.L_x_646) ;  /* 0x00000050006ca947 */ /* 0x000fec0003800000 */
[----:B------:R-:W-:Y:S01]  /*16900*/  VIADD R6, R180, 0xfffffffe ;  /* 0xfffffffeb4067836 */ /* 0x000fe20000000000 */
[----:B------:R-:W-:Y:S01]  /*16910*/  MOV R7, R4 ;  /* 0x0000000400077202 */ /* 0x000fe20000000f00 */
[----:B------:R-:W-:Y:S01]  /*16920*/  IMAD.MOV.U32 R8, RZ, RZ, R5 ;  /* 0x000000ffff087224 */ /* 0x000fe200078e0005 */
[----:B------:R-:W-:Y:S01]  /*16930*/  MOV R9, R222 ;  /* 0x000000de00097202 */ /* 0x000fe20000000f00 */
        /* <DEDUP_REMOVED lines=65> */
[----:B------:R-:W-:-:S07]  /*16d50*/  CS2R R24, SRZ ;  /* 0x0000000000187805 */ /* 0x000fce000001ff00 */
.L_x_657:
[----:B------:R-:W-:-:S05]  /*16d60*/  VIADD R2, R10, 0x1 ;  /* 0x000000010a027836 */ /* 0x000fca0000000000 */
[----:B------:R-:W-:-:S04]  /*16d70*/  ISETP.NE.AND P2, PT, R2, 0x2, PT ;  /* 0x000000020200780c */ /* 0x000fc80003f45270 */
[----:B------:R-:W-:Y:S02]  /*16d80*/  SEL R222, RZ, 0x1, P2 ;  /* 0x00000001ffde7807 */ /* 0x000fe40001000000 */
[----:B------:R-:W-:Y:S02]  /*16d90*/  SEL R221, R2, RZ, P2 ;  /* 0x000000ff02dd7207 */ /* 0x000fe40001000000 */
[----:B------:R-:W-:Y:S01]  /*16da0*/  LOP3.LUT R222, R9, R222, RZ, 0x3c, !PT ;  /* 0x000000de09de7212 */ /* 0x000fe200078e3cff */
[----:B------:R-:W-:Y:S06]  /*16db0*/  @!P0 BRA `(.L_x_647) ;  /* 0x0000000000048947 */ /* 0x000fec0003800000 */
[----:B------:R-:W-:Y:S01]  /*16dc0*/  BPT.TRAP 0x1 ;  /* 0x000000040000795c */ /* 0x000fe20000300000 */
.L_x_647:
[----:B------:R-:W-:Y:S02]  /*16dd0*/  LEA R11, R221, R16, 0x3 ;  /* 0x00000010dd0b7211 */ /* 0x000fe400078e18ff */
[----:B------:R-:W-:-:S04]  /*16de0*/  SHF.L.U32 R4, R222, 0x1f, RZ ;  /* 0x0000001fde047819 */ /* 0x000fc800000006ff */
[----:B------:R0:W1:Y:S01]  /*16df0*/  SYNCS.PHASECHK.TRANS64.TRYWAIT P2, [R11+URZ+0x38830], R4 ;  /* 0x038830040b0075a7 */ /* 0x000062000804017f */
[----:B------:R-:W-:Y:S05]  /*16e00*/  @!P0 BRA `(.L_x_648) ;  /* 0x0000000000048947 */ /* 0x000fea0003800000 */
[----:B------:R-:W-:Y:S01]  /*16e10*/  BPT.TRAP 0x1 ;  /* 0x000000040000795c */ /* 0x000fe20000300000 */
.L_x_648:
[----:B------:R-:W-:Y:S01]  /*16e20*/  IMAD R2, R221, 0xa00, R233 ;  /* 0x00000a00dd027824 */ /* 0x000fe200078e02e9 */
[----:B------:R-:W-:Y:S03]  /*16e30*/  BSSY B1, `(.L_x_649) ;  /* 0x0000006000017945 */ /* 0x000fe60003800000 */
[C---:B------:R-:W-:Y:S01]  /*16e40*/  VIADD R12, R2.reuse, 0x80 ;  /* 0x00000080020c7836 */ /* 0x040fe20000000000 */
[----:B------:R-:W-:Y:S01]  /*16e50*/  IADD3 R14, R2, 0x100, RZ ;  /* 0x00000100020e7810 */ /* 0x000fe20007ffe0ff */
[----:B-1----:R-:W-:Y:S06]  /*16e60*/  @P2 BRA `(.L_x_650) ;  /* 0x0000000000082947 */ /* 0x002fec0003800000 */
[----:B------:R-:W1:Y:S02]  /*16e70*/  SYNCS.PHASECHK.TRANS64.TRYWAIT P2, [R11+URZ+0x38830], R4 ;  /* 0x038830040b0075a7 */ /* 0x000e64000804017f */
[----:B-1----:R-:W-:Y:S05]  /*16e80*/  @!P2 BRA `(.L_x_651) ;  /* 0x000000f400f0a947 */ /* 0x002fea0003800000 */
.L_x_650:
[----:B------:R-:W-:Y:S05]  /*16e90*/  BSYNC B1 ;  /* 0x0000000000017941 */ /* 0x000fea0003800000 */
.L_x_649:
[----:B------:R-:W2:Y:S04]  /*16ea0*/  LDL.64 R152, [R1+0x48] ;  /* 0x0000480001987983 */ /* 0x000ea80000100a00 */
[----:B------:R-:W3:Y:S01]  /*16eb0*/  LDL.64 R154, [R1+0x50] ;  /* 0x00005000019a7983 */ /* 0x000ee20000100a00 */
[----:B01----:R-:W-:Y:S01]  /*16ec0*/  IMAD.MOV.U32 R4, RZ, RZ, R2 ;  /* 0x000000ffff047224 */ /* 0x003fe200078e0002 */
[----:B------:R-:W-:-:S04]  /*16ed0*/  MOV R5, 0x40000040 ;  /* 0x4000004000057802 */ /* 0x000fc80000000f00 */
[----:B------:R-:W-:Y:S02]  /*16ee0*/  R2UR UR14, R4 ;  /* 0x00000000040e72ca */ /* 0x000fe400000e0000 */
[----:B------:R-:W-:Y:S01]  /*16ef0*/  R2UR UR15, R5 ;  /* 0x00000000050f72ca */ /* 0x000fe200000e0000 */
[----:B------:R-:W-:Y:S01]  /*16f00*/  WARPGROUP.ARRIVE ;  /* 0x00000000000079c5 */ /* 0x000fe20000000000 */
[----:B------:R-:W-:Y:S02]  /*16f10*/  MOV R13, 0x40000040 ;  /* 0x40000040000d7802 */ /* 0x000fe40000000f00 */
[----:B------:R-:W-:Y:S02]  /*16f20*/  R2UR UR10, R12 ;  /* 0x000000000c0a72ca */ /* 0x000fe400000e0000 */
[----:B------:R-:W-:Y:S02]  /*16f30*/  R2UR UR11, R13 ;  /* 0x000000000d0b72ca */ /* 0x000fe400000e0000 */
[----:B------:R-:W-:-:S02]  /*16f40*/  MOV R15, 0x40000040 ;  /* 0x40000040000f7802 */ /* 0x000fc40000000f00 */
[----:B------:R-:W-:Y:S02]  /*16f50*/  R2UR UR6, R14 ;  /* 0x000000000e0672ca */ /* 0x000fe400000e0000 */
[----:B------:R-:W-:Y:S01]  /*16f60*/  R2UR UR7, R15 ;  /* 0x000000000f0772ca */ /* 0x000fe200000e0000 */
[----:B------:R-:W-:Y:S01]  /*16f70*/  VIADD R4, R2, 0x180 ;  /* 0x0000018002047836 */ /* 0x000fe20000000000 */
[----:B------:R-:W-:-:S04]  /*16f80*/  R2UR UR23, R5 ;  /* 0x00000000051772ca */ /* 0x000fc800000e0000 */
[----:B------:R-:W-:Y:S02]  /*16f90*/  R2UR UR22, R4 ;  /* 0x00000000041672ca */ /* 0x000fe400000e0000 */
[----:B--2---:R-:W-:Y:S02]  /*16fa0*/  R2UR UR30, R152 ;  /* 0x00000000981e72ca */ /* 0x004fe400000e0000 */
[----:B------:R-:W-:Y:S02]  /*16fb0*/  R2UR UR31, R153 ;  /* 0x00000000991f72ca */ /* 0x000fe400000e0000 */
[----:B------:R-:W2:Y:S01]  /*16fc0*/  LDL.64 R152, [R1+0x40] ;  /* 0x0000400001987983 */ /* 0x000ea20000100a00 */
[----:B---3--:R-:W-:Y:S02]  /*16fd0*/  R2UR UR16, R154 ;  /* 0x000000009a1072ca */ /* 0x008fe400000e0000 */
[----:B------:R-:W-:-:S11]  /*16fe0*/  R2UR UR17, R155 ;  /* 0x000000009b1172ca */ /* 0x000fd600000e0000 */
[----:B------:R-:W-:Y:S02]  /*16ff0*/  UMOV UR12, UR16 ;  /* 0x00000010000c7c82 */ /* 0x000fe40008000000 */
[----:B------:R-:W-:Y:S02]  /*17000*/  UMOV UR13, UR17 ;  /* 0x00000011000d7c82 */ /* 0x000fe40008000000 */
[----:B------:R-:W-:Y:S01]  /*17010*/  HGMMA.64x16x16.F32 R184, gdesc[UR12], RZ, !UPT, gsb0 ;  /* 0x002000000cb879f0 */ /* 0x000fe2000c0008ff */
[----:B------:R-:W-:Y:S01]  /*17020*/  UMOV UR8, UR16 ;  /* 0x0000001000087c82 */ /* 0x000fe20008000000 */
[----:B------:R-:W-:Y:S01]  /*17030*/  UMOV UR9, UR17 ;  /* 0x0000001100097c82 */ /* 0x000fe20008000000 */
[----:B------:R-:W-:Y:S02]  /*17040*/  WARPGROUP.DEPBAR.LE gsb0, 0x0 ;  /* 0x00008000000079c5 */ /* 0x000fe40000010000 */
[----:B------:R-:W-:-:S06]  /*17050*/  WARPGROUP.ARRIVE ;  /* 0x00000000000079c5 */ /* 0x000fcc0000000000 */
        /* <DEDUP_REMOVED lines=8> */
[----:B------:R-:W-:Y:S01]  /*170e0*/  VIADD R12, R2, 0x200 ;  /* 0x00000200020c7836 */ /* 0x000fe20000000000 */
[----:B------:R-:W-:Y:S02]  /*170f0*/  WARPGROUP.DEPBAR.LE gsb0, 0x0 ;  /* 0x00008000000079c5 */ /* 0x000fe40000010000 */
[----:B------:R-:W-:-:S06]  /*17100*/  WARPGROUP.ARRIVE ;  /* 0x00000000000079c5 */ /* 0x000fcc0000000000 */
[----:B------:R-:W-:Y:S01]  /*17110*/  HGMMA.64x16x16.F32 R160, gdesc[UR20], RZ, !UPT, gsb0 ;  /* 0x0020000014a079f0 */ /* 0x000fe2000c0008ff */
[----:B------:R-:W-:Y:S02]  /*17120*/  R2UR UR18, R12 ;  /* 0x000000000c1272ca */ /* 0x000fe400000e0000 */
[----:B------:R-:W-:Y:S01]  /*17130*/  R2UR UR19, R13 ;  /* 0x000000000d1372ca */ /* 0x000fe200000e0000 */
[----:B------:R-:W-:Y:S01]  /*17140*/  VIADD R4, R2, 0x2 ;  /* 0x0000000202047836 */ /* 0x000fe20000000000 */
[----:B------:R-:W-:Y:S02]  /*17150*/  WARPGROUP.DEPBAR.LE gsb0, 0x0 ;  /* 0x00008000000079c5 */ /* 0x000fe40000010000 */
[----:B--2---:R-:W-:Y:S02]  /*17160*/  R2UR UR28, R152 ;  /* 0x00000000981c72ca */ /* 0x004fe400000e0000 */
[----:B------:R-:W-:Y:S02]  /*17170*/  R2UR UR29, R153 ;  /* 0x00000000991d72ca */ /* 0x000fe400000e0000 */
[----:B------:R-:W-:-:S06]  /*17180*/  WARPGROUP.ARRIVE ;  /* 0x00000000000079c5 */ /* 0x000fcc0000000000 */
[----:B------:R-:W-:Y:S01]  /*17190*/  HGMMA.64x16x16.F32 R152, gdesc[UR16], RZ, !UPT, gsb0 ;  /* 0x00200000109879f0 */ /* 0x000fe2000c0008ff */
[----:B------:R-:W-:Y:S02]  /*171a0*/  MOV R5, 0x40000040 ;  /* 0x4000004000057802 */ /* 0x000fe40000000f00 */
[----:B------:R-:W-:Y:S02]  /*171b0*/  R2UR UR14, R4 ;  /* 0x00000000040e72ca */ /* 0x000fe400000e0000 */
[----:B------:R-:W-:Y:S01]  /*171c0*/  R2UR UR15, R5 ;  /* 0x00000000050f72ca */ /* 0x000fe200000e0000 */
[----:B------:R-:W-:Y:S01]  /*171d0*/  UMOV UR12, UR30 ;  /* 0x0000001e000c7c82 */ /* 0x000fe20008000000 */
[----:B------:R-:W-:Y:S01]  /*171e0*/  UMOV UR13, UR31 ;  /* 0x0000001f000d7c82 */ /* 0x000fe20008000000 */
[----:B------:R-:W-:Y:S02]  /*171f0*/  WARPGROUP.DEPBAR.LE gsb0, 0x0 ;  /* 0x00008000000079c5 */ /* 0x000fe40000010000 */
[----:B------:R-:W-:-:S08]  /*17200*/  WARPGROUP.ARRIVE ;  /* 0x00000000000079c5 */ /* 0x000fd00000000000 */
[----:B------:R-:W-:Y:S01]  /*17210*/  HGMMA.64x16x16.F32 R184, gdesc[UR12], R184, gsb0 ;  /* 0x002000000cb879f0 */ /* 0x000fe200080008b8 */
[----:B------:R-:W-:Y:S01]  /*17220*/  VIADD R12, R2, 0x82 ;  /* 0x00000082020c7836 */ /* 0x000fe20000000000 */
[----:B------:R-:W-:-:S04]  /*17230*/  MOV R13, 0x40000040 ;  /* 0x40000040000d7802 */ /* 0x000fc80000000f00 */
[----:B------:R-:W-:Y:S02]  /*17240*/  R2UR UR26, R12 ;  /* 0x000000000c1a72ca */ /* 0x000fe400000e0000 */
[----:B------:R-:W-:Y:S01]  /*17250*/  R2UR UR27, R13 ;  /* 0x000000000d1b72ca */ /* 0x000fe200000e0000 */
[----:B------:R-:W-:Y:S01]  /*17260*/  UMOV UR24, UR30 ;  /* 0x0000001e00187c82 */ /* 0x000fe20008000000 */
[----:B------:R-:W-:Y:S01]  /*17270*/  UMOV UR25, UR31 ;  /* 0x0000001f00197c82 */ /* 0x000fe20008000000 */
[----:B------:R-:W-:Y:S01]  /*17280*/  IMAD.MOV.U32 R15, RZ, RZ, 0x40000040 ;  /* 0x40000040ff0f7424 */ /* 0x000fe200078e00ff */
[C---:B------:R-:W-:Y:S01]  /*17290*/  IADD3 R14, R2.reuse, 0x102, RZ ;  /* 0x00000102020e7810 */ /* 0x040fe20007ffe0ff */
[----:B------:R-:W-:Y:S01]  /*172a0*/  UMOV UR8, UR30 ;  /* 0x0000001e00087c82 */ /* 0x000fe20008000000 */
[----:B------:R-:W-:Y:S01]  /*172b0*/  UMOV UR9, UR31 ;  /* 0x0000001f00097c82 */ /* 0x000fe20008000000 */
[----:B------:R-:W-:Y:S01]  /*172c0*/  VIADD R4, R2, 0x182 ;  /* 0x0000018202047836 */ /* 0x000fe20000000000 */
[----:B------:R-:W-:-:S02]  /*172d0*/  WARPGROUP.DEPBAR.LE gsb0, 0x0 ;  /* 0x00008000000079c5 */ /* 0x000fc40000010000 */
[----:B------:R-:W-:Y:S01]  /*172e0*/  WARPGROUP.ARRIVE ;  /* 0x00000000000079c5 */ /* 0x000fe20000000000 */
[----:B------:R-:W-:Y:S01]  /*172f0*/  MOV R5, 0x40000040 ;  /* 0x4000004000057802 */ /* 0x000fe20000000f00 */
[----:B------:R-:W-:Y:S01]  /*17300*/  UMOV UR4, UR30 ;  /* 0x0000001e00047c82 */ /* 0x000fe20008000000 */
[----:B------:R-:W-:Y:S01]  /*17310*/  UMOV UR5, UR31 ;  /* 0x0000001f00057c82 */ /* 0x000fe20008000000 */
[----:B------:R-:W-:Y:S01]  /*17320*/  UMOV UR20, UR30 ;  /* 0x0000001e00147c82 */ /* 0x000fe20008000000 */
[----:B------:R-:W-:Y:S01]  /*17330*/  UMOV UR21, UR31 ;  /* 0x0000001f00157c82 */ /* 0x000fe20008000000 */
[----:B------:R-:W-:Y:S01]  /*17340*/  HGMMA.64x16x16.F32 R176, gdesc[UR24], R176, gsb0 ;  /* 0x0020000018b079f0 */ /* 0x000fe200080008b0 */
[----:B------:R-:W-:Y:S01]  /*17350*/  R2UR UR10, R14 ;  /* 0x000000000e0a72ca */ /* 0x000fe200000e0000 */
[----:B------:R-:W-:Y:S01]  /*17360*/  UMOV UR16, UR28 ;  /* 0x0000001c00107c82 */ /* 0x000fe20008000000 */
[----:B------:R-:W-:Y:S01]  /*17370*/  R2UR UR11, R15 ;  /* 0x000000000f0b72ca */ /* 0x000fe200000e0000 */
[----:B------:R-:W-:Y:S01]  /*17380*/  UMOV UR17, UR29 ;  /* 0x0000001d00117c82 */ /* 0x000fe20008000000 */
[----:B------:R-:W-:Y:S01]  /*17390*/  R2UR UR6, R4 ;  /* 0x00000000040672ca */ /* 0x000fe200000e0000 */
[----:B------:R-:W-:Y:S01]  /*173a0*/  UMOV UR12, UR28 ;  /* 0x0000001c000c7c82 */ /* 0x000fe20008000000 */
[----:B------:R-:W-:Y:S01]  /*173b0*/  UMOV UR13, UR29 ;  /* 0x0000001d000d7c82 */ /* 0x000fe20008000000 */
[----:B------:R-:W2:Y:S01]  /*173c0*/  LDL.64 R12, [R1+0x30] ;  /* 0x00003000010c7983 */ /* 0x000ea20000100a00 */
[----:B------:R-:W-:-:S02]  /*173d0*/  WARPGROUP.DEPBAR.LE gsb0, 0x0 ;  /* 0x00008000000079c5 */ /* 0x000fc40000010000 */
[----:B------:R-:W-:Y:S01]  /*173e0*/  WARPGROUP.ARRIVE ;  /* 0x00000000000079c5 */ /* 0x000fe20000000000 */
[----:B------:R-:W-:Y:S01]  /*173f0*/  R2UR UR7, R5 ;  /* 0x00000000050772ca */ /* 0x000fe200000e0000 */
[----:B------:R-:W3:Y:S04]  /*17400*/  LDL.64 R14, [R1+0x38] ;  /* 0x00003800010e7983 */ /* 0x000ee80000100a00 */
[----:B------:R-:W-:Y:S01]  /*17410*/  HGMMA.64x16x16.F32 R168, gdesc[UR8], R168, gsb0 ;  /* 0x0020000008a879f0 */ /* 0x000fe200080008a8 */
[----:B------:R-:W-:Y:S01]  /*17420*/  VIADD R4, R2, 0x202 ;  /* 0x0000020202047836 */ /* 0x000fe20000000000 */
[----:B------:R-:W-:Y:S01]  /*17430*/  MOV R5, 0x40000040 ;  /* 0x4000004000057802 */ /* 0x000fe20000000f00 */
[----:B------:R-:W-:Y:S02]  /*17440*/  WARPGROUP.DEPBAR.LE gsb0, 0x0 ;  /* 0x00008000000079c5 */ /* 0x000fe40000010000 */
[----:B------:R-:W-:-:S06]  /*17450*/  WARPGROUP.ARRIVE ;  /* 0x00000000000079c5 */ /* 0x000fcc0000000000 */
[----:B------:R-:W-:Y:S01]  /*17460*/  HGMMA.64x16x16.F32 R160, gdesc[UR4], R160, gsb0 ;  /* 0x0020000004a079f0 */ /* 0x000fe200080008a0 */
[----:B------:R-:W-:Y:S02]  /*17470*/  R2UR UR22, R4 ;  /* 0x00000000041672ca */ /* 0x000fe400000e0000 */
[----:B------:R-:W-:Y:S01]  /*17480*/  R2UR UR23, R5 ;  /* 0x00000000051772ca */ /* 0x000fe200000e0000 */
[----:B------:R-:W-:Y:S01]  /*17490*/  VIADD R4, R2, 0x4 ;  /* 0x0000000402047836 */ /* 0x000fe20000000000 */
[----:B------:R-:W-:Y:S02]  /*174a0*/  WARPGROUP.DEPBAR.LE gsb0, 0x0 ;  /* 0x00008000000079c5 */ /* 0x000fe40000010000 */
[----:B------:R-:W-:-:S09]  /*174b0*/  WARPGROUP.ARRIVE ;  /* 0x00000000000079c5 */ /* 0x000fd20000000000 */
[----:B------:R-:W-:Y:S01]  /*174c0*/  HGMMA.64x16x16.F32 R152, gdesc[UR20], R152, gsb0 ;  /* 0x00200000149879f0 */ /* 0x000fe20008000898 */
[----:B------:R-:W-:Y:S02]  /*174d0*/  MOV R5, 0x40000040 ;  /* 0x4000004000057802 */ /* 0x000fe40000000f00 */
[----:B------:R-:W-:Y:S02]  /*174e0*/  R2UR UR18, R4 ;  /* 0x00000000041272ca */ /* 0x000fe400000e0000 */
[----:B------:R-:W-:Y:S01]  /*174f0*/  R2UR UR19, R5 ;  /* 0x00000000051372ca */ /* 0x000fe200000e0000 */
[----:B------:R-:W-:Y:S02]  /*17500*/  WARPGROUP.DEPBAR.LE gsb0, 0x0 ;  /* 0x00008000000079c5 */ /* 0x000fe40000010000 */
[----:B------:R-:W-:-:S10]  /*17510*/  WARPGROUP.ARRIVE ;  /* 0x00000000000079c5 */ /* 0x000fd40000000000 */
[----:B------:R-:W-:Y:S01]  /*17520*/  HGMMA.64x16x16.F32 R184, gdesc[UR16], R184, gsb0 ;  /* 0x0020000010b879f0 */ /* 0x000fe200080008b8 */
[----:B------:R-:W-:Y:S01]  /*17530*/  VIADD R4, R2, 0x84 ;  /* 0x0000008402047836 */ /* 0x000fe20000000000 */
[----:B------:R-:W-:-:S04]  /*17540*/  MOV R5, 0x40000040 ;  /* 0x4000004000057802 */ /* 0x000fc80000000f00 */
        /* <DEDUP_REMOVED lines=33> */
[----:B------:R-:W-:Y:S02]  /*17760*/  MOV R5, 0x40000040 ;  /* 0x4000004000057802 */ /* 0x000fe40000000f00 */
[----:B---3--:R-:W-:Y:S02]  /*17770*/  R2UR UR30, R14 ;  /* 0x000000000e1e72ca */ /* 0x008fe400000e0000 */
[----:B------:R-:W-:Y:S02]  /*17780*/  R2UR UR31, R15 ;  /* 0x000000000f1f72ca */ /* 0x000fe400000e0000 */
[----:B------:R-:W-:Y:S01]  /*17790*/  R2UR UR22, R4 ;  /* 0x00000000041672ca */ /* 0x000fe200000e0000 */
[----:B------:R-:W3:Y:S01]  /*177a0*/  LDL.64 R14, [R1+0x28] ;  /* 0x00002800010e7983 */ /* 0x000ee20000100a00 */
[----:B------:R-:W-:-:S07]  /*177b0*/  R2UR UR23, R5 ;  /* 0x00000000051772ca */ /* 0x000fce00000e0000 */
[----:B------:R-:W-:Y:S02]  /*177c0*/  UMOV UR20, UR30 ;  /* 0x0000001e00147c82 */ /* 0x000fe40008000000 */
[----:B------:R-:W-:Y:S01]  /*177d0*/  UMOV UR21, UR31 ;  /* 0x0000001f00157c82 */ /* 0x000fe20008000000 */
[----:B------:R-:W-:Y:S02]  /*177e0*/  WARPGROUP.DEPBAR.LE gsb0, 0x0 ;  /* 0x00008000000079c5 */ /* 0x000fe40000010000 */
[----:B------:R-:W-:-:S06]  /*177f0*/  WARPGROUP.ARRIVE ;  /* 0x00000000000079c5 */ /* 0x000fcc0000000000 */
        /* <DEDUP_REMOVED lines=39> */
[----:B--2---:R-:W-:Y:S02]  /*17a70*/  R2UR UR28, R12 ;  /* 0x000000000c1c72ca */ /* 0x004fe400000e0000 */
[----:B------:R-:W-:Y:S02]  /*17a80*/  R2UR UR29, R13 ;  /* 0x000000000d1d72ca */ /* 0x000fe400000e0000 */
[----:B------:R-:W-:Y:S01]  /*17a90*/  R2UR UR26, R4 ;  /* 0x00000000041a72ca */ /* 0x000fe200000e0000 */
[----:B------:R-:W2:Y:S01]  /*17aa0*/  LDL.64 R12, [R1+0x20] ;  /* 0x00002000010c7983 */ /* 0x000ea20000100a00 */
        /* <DEDUP_REMOVED lines=191> */
[----:B------:R-:W2:Y:S01]  /*186a0*/  LDL.64 R12, [R1] ;  /* 0x00000000010c7983 */ /* 0x000ea20000100a00 */
        /* <DEDUP_REMOVED lines=46> */
[----:B------:R-:W-:Y:S02]  /*18990*/  R2UR UR14, R4 ;  /* 0x00000000040e72ca */ /* 0x000fe400000e0000 */
        /* <DEDUP_REMOVED lines=445> */
.L_x_652:
[----:B------:R-:W-:Y:S01]  /*1a570*/  SHF.L.U32 R0, R9, 0x1f, RZ ;  /* 0x0000001f09007819 */ /* 0x000fe200000006ff */
[----:B------:R-:W-:-:S04]  /*1a580*/  IMAD R9, R10, 0x8, R16 ;  /* 0x000000080a097824 */ /* 0x000fc800078e0210 */
[----:B------:R0:W1:Y:S01]  /*1a590*/  SYNCS.PHASECHK.TRANS64.TRYWAIT P2, [R9+URZ+0x38850], R0 ;  /* 0x03885000090075a7 */ /* 0x000062000804017f */
[----:B------:R-:W-:Y:S05]  /*1a5a0*/  @!P0 BRA `(.L_x_653) ;  /* 0x0000000000048947 */ /* 0x000fea0003800000 */
[----:B------:R-:W-:Y:S01]  /*1a5b0*/  BPT.TRAP 0x1 ;  /* 0x000000040000795c */ /* 0x000fe20000300000 */
.L_x_653:
[----:B------:R-:W-:Y:S04]  /*1a5c0*/  BSSY B1, `(.L_x_654) ;  /* 0x0000004000017945 */ /* 0x000fe80003800000 */
[----:B-1----:R-:W-:Y:S05]  /*1a5d0*/  @P2 BRA `(.L_x_655) ;  /* 0x0000000000082947 */ /* 0x002fea0003800000 */
[----:B------:R-:W1:Y:S02]  /*1a5e0*/  SYNCS.PHASECHK.TRANS64.TRYWAIT P2, [R9+URZ+0x38850], R0 ;  /* 0x03885000090075a7 */ /* 0x000e64000804017f */
[----:B-1----:R-:W-:Y:S05]  /*1a5f0*/  @!P2 BRA `(.L_x_656) ;  /* 0x000000c00028a947 */ /* 0x002fea0003800000 */
.L_x_655:
[----:B------:R-:W-:Y:S05]  /*1a600*/  BSYNC B1 ;  /* 0x0000000000017941 */ /* 0x000fea0003800000 */
.L_x_654:
[----:B01----:R-:W-:Y:S01]  /*1a610*/  IADD3 R0, R16, 0x400, RZ ;  /* 0x0000040010007810 */ /* 0x003fe20007ffe0ff */
[----:B------:R-:W-:Y:S01]  /*1a620*/  IMAD.MOV.U32 R3, RZ, RZ, 0x40000040 ;  /* 0x40000040ff037424 */ /* 0x000fe200078e00ff */
[----:B------:R-:W-:Y:S01]  /*1a630*/  WARPGROUP.ARRIVE ;  /* 0x00000000000079c5 */ /* 0x000fe20000000000 */
[----:B------:R-:W-:Y:S01]  /*1a640*/  IMAD.MOV.U32 R5, RZ, RZ, 0x40000040 ;  /* 0x40000040ff057424 */ /* 0x000fe200078e00ff */
[----:B------:R-:W-:Y:S01]  /*1a650*/  SHF.R.U32.HI R0, RZ, 0x4, R0 ;  /* 0x00000004ff007819 */ /* 0x000fe20000011600 */
[----:B------:R-:W-:Y:S01]  /*1a660*/  FMUL.FTZ R14, R188, UR39 ;  /* 0x00000027bc0e7c20 */ /* 0x000fe20008410000 */
[----:B------:R-:W-:Y:S01]  /*1a670*/  R2UR UR7, R3 ;  /* 0x00000000030772ca */ /* 0x000fe200000e0000 */
[----:B------:R-:W-:Y:S01]  /*1a680*/  FMUL.FTZ R15, R189, UR39 ;  /* 0x00000027bd0f7c20 */ /* 0x000fe20008410000 */
[----:B------:R-:W-:Y:S01]  /*1a690*/  LOP3.LUT R0, R0, 0x3fff, RZ, 0xc0, !PT ;  /* 0x00003fff00007812 */ /* 0x000fe200078ec0ff */
[----:B------:R-:W-:Y:S01]  /*1a6a0*/  FMUL.FTZ R177, R177, UR39 ;  /* 0x00000027b1b17c20 */ /* 0x000fe20008410000 */
[----:B------:R-:W-:Y:S01]  /*1a6b0*/  FMUL.FTZ R180, R180, UR39 ;  /* 0x00000027b4b47c20 */ /* 0x000fe20008410000 */
[----:B------:R-:W-:Y:S01]  /*1a6c0*/  MUFU.TANH R14, R14 ;  /* 0x0000000e000e7308 */ /* 0x000fe20000002400 */
[----:B------:R-:W-:Y:S01]  /*1a6d0*/  LOP3.LUT R0, R0, 0x2800000, RZ, 0xfc, !PT ;  /* 0x0280000000007812 */ /* 0x000fe200078efcff */
[----:B------:R-:W-:Y:S01]  /*1a6e0*/  FMUL.FTZ R181, R181, UR39 ;  /* 0x00000027b5b57c20 */ /* 0x000fe20008410000 */
[----:B------:R-:W-:Y:S01]  /*1a6f0*/  FMUL.FTZ R168, R168, UR39 ;  /* 0x00000027a8a87c20 */ /* 0x000fe20008410000 */
[----:B------:R-:W-:Y:S01]  /*1a700*/  FMUL.FTZ R169, R169, UR39 ;  /* 0x00000027a9a97c20 */ /* 0x000fe20008410000 */
[----:B------:R-:W-:Y:S01]  /*1a710*/  FMUL.FTZ R172, R172, UR39 ;  /* 0x00000027acac7c20 */ /* 0x000fe20008410000 */
[----:B------:R-:W-:-:S02]  /*1a720*/  IMAD R2, R10, 0xa00, R0 ;  /* 0x00000a000a027824 */ /* 0x000fc400078e0200 */
[----:B------:R-:W-:Y:S01]  /*1a730*/  FMUL.FTZ R0, R184, UR39 ;  /* 0x00000027b8007c20 */ /* 0x000fe20008410000 */
[----:B------:R-:W-:Y:S01]  /*1a740*/  MUFU.TANH R15, R15 ;  /* 0x0000000f000f7308 */ /* 0x000fe20000002400 */
[----:B------:R-:W-:Y:S01]  /*1a750*/  FMUL.FTZ R173, R173, UR39 ;  /* 0x00000027adad7c20 */ /* 0x000fe20008410000 */
[----:B------:R-:W-:Y:S01]  /*1a760*/  FMUL.FTZ R160, R160, UR39 ;  /* 0x00000027a0a07c20 */ /* 0x000fe20008410000 */
[C---:B------:R-:W-:Y:S01]  /*1a770*/  R2UR UR6, R2.reuse ;  /* 0x00000000020672ca */ /* 0x040fe200000e0000 */
[----:B------:R-:W-:Y:S01]  /*1a780*/  FMUL.FTZ R161, R161, UR39 ;  /* 0x00000027a1a17c20 */ /* 0x000fe20008410000 */
[----:B------:R-:W-:Y:S01]  /*1a790*/  IADD3 R4, R2, 0x80, RZ ;  /* 0x0000008002047810 */ /* 0x000fe20007ffe0ff */
[----:B------:R-:W-:Y:S01]  /*1a7a0*/  FMUL.FTZ R164, R164, UR39 ;  /* 0x00000027a4a47c20 */ /* 0x000fe20008410000 */
[----:B------:R-:W-:Y:S01]  /*1a7b0*/  FMUL.FTZ R165, R165, UR39 ;  /* 0x00000027a5a57c20 */ /* 0x000fe20008410000 */
[----:B------:R-:W0:Y:S01]  /*1a7c0*/  MUFU.TANH R0, R0 ;  /* 0x0000000000007308 */ /* 0x000e220000002400 */
[----:B------:R-:W-:Y:S01]  /*1a7d0*/  FMUL.FTZ R152, R152, UR39 ;  /* 0x0000002798987c20 */ /* 0x000fe20008410000 */
[----:B------:R-:W-:Y:S01]  /*1a7e0*/  FMUL.FTZ R153, R153, UR39 ;  /* 0x0000002799997c20 */ /* 0x000fe20008410000 */
[----:B------:R-:W-:Y:S01]  /*1a7f0*/  FMUL.FTZ R156, R156, UR39 ;  /* 0x000000279c9c7c20 */ /* 0x000fe20008410000 */
[----:B------:R-:W-:-:S02]  /*1a800*/  IMAD.MOV.U32 R3, RZ, RZ, 0x40000040 ;  /* 0x40000040ff037424 */ /* 0x000fc400078e00ff */
[----:B------:R-:W-:Y:S01]  /*1a810*/  FMUL.FTZ R10, R186, UR39 ;  /* 0x00000027ba0a7c20 */ /* 0x000fe20008410000 */
[----:B------:R-:W-:Y:S01]  /*1a820*/  FMUL.FTZ R12, R187, UR39 ;  /* 0x00000027bb0c7c20 */ /* 0x000fe20008410000 */
[----:B------:R-:W-:Y:S01]  /*1a830*/  FMUL.FTZ R13, R190, UR39 ;  /* 0x00000027be0d7c20 */ /* 0x000fe20008410000 */
[----:B------:R-:W-:Y:S01]  /*1a840*/  HGMMA.64x256x16.F32 R24, R208, gdesc[UR4].tnspB, R24, gsb0 ;  /* 0x43e00004d0187df0 */ /* 0x000fe20008000818 */
[----:B------:R-:W-:Y:S01]  /*1a850*/  R2UR UR6, R4 ;  /* 0x00000000040672ca */ /* 0x000fe200000e0000 */
[----:B------:R-:W-:Y:S01]  /*1a860*/  MUFU.TANH R177, R177 ;  /* 0x000000b100b17308 */ /* 0x000fe20000002400 */
[----:B------:R-:W-:Y:S01]  /*1a870*/  R2UR UR7, R5 ;  /* 0x00000000050772ca */ /* 0x000fe200000e0000 */
[----:B------:R-:W-:Y:S01]  /*1a880*/  IMAD.MOV.U32 R5, RZ, RZ, 0x40000040 ;  /* 0x40000040ff057424 */ /* 0x000fe200078e00ff */
[----:B------:R-:W-:Y:S01]  /*1a890*/  IADD3 R4, R2, 0x100, RZ ;  /* 0x0000010002047810 */ /* 0x000fe20007ffe0ff */
        /* <DEDUP_REMOVED lines=15> */
[----:B------:R-:W-:Y:S01]  /*1a990*/  @!P1 VIADD R11, R11, 0x38840 ;  /* 0x000388400b0b9836 */ /* 0x000fe20000000000 */
[----:B------:R-:W-:-:S02]  /*1a9a0*/  @!P1 IADD3 R9, R9, 0x38860, RZ ;  /* 0x0003886009099810 */ /* 0x000fc40007ffe0ff */
[C---:B------:R-:W-:Y:S01]  /*1a9b0*/  ISETP.GT.AND P2, PT, R6.reuse, RZ, PT ;  /* 0x000000ff0600720c */ /* 0x040fe20003f44270 */
[----:B------:R-:W-:Y:S01]  /*1a9c0*/  VIADD R6, R6, 0xffffffff ;  /* 0xffffffff06067836 */ /* 0x000fe20000000000 */
[----:B------:R-:W-:Y:S01]  /*1a9d0*/  MUFU.TANH R168, R168 ;  /* 0x000000a800a87308 */ /* 0x000fe20000002400 */
[----:B------:R-:W-:-:S07]  /*1a9e0*/  @!P1 PRMT R9, RZ, 0x654, R9 ;  /* 0x00000654ff099816 */ /* 0x000fce0000000009 */
        /* <DEDUP_REMOVED lines=27> */
[----:B------:R-:W-:-:S06]  /*1aba0*/  WARPGROUP.ARRIVE ;  /* 0x00000000000079c5 */ /* 0x000fcc0000000000 */
[----:B------:R-:W-:Y:S01]  /*1abb0*/  HGMMA.64x256x16.F32 R24, R204, gdesc[UR4].tnspB, R24, gsb0 ;  /* 0x43e00004cc187df0 */ /* 0x000fe20008000818 */
[----:B------:R-:W-:Y:S02]  /*1abc0*/  R2UR UR6, R4 ;  /* 0x00000000040672ca */ /* 0x000fe400000e0000 */
[----:B------:R-:W-:Y:S01]  /*1abd0*/  R2UR UR7, R5 ;  /* 0x00000000050772ca */ /* 0x000fe200000e0000 */
[----:B------:R-:W-:Y:S01]  /*1abe0*/  IMAD.MOV.U32 R5, RZ, RZ, 0x40000040 ;  /* 0x40000040ff057424 */ /* 0x000fe200078e00ff */
[C---:B------:R-:W-:Y:S02]  /*1abf0*/  IADD3 R4, R2.reuse, 0x180, RZ ;  /* 0x0000018002047810 */ /* 0x040fe40007ffe0ff */
[----:B------:R-:W-:Y:S01]  /*1ac00*/  IADD3 R2, R2, 0x200, RZ ;  /* 0x0000020002027810 */ /* 0x000fe20007ffe0ff */
[----:B------:R-:W-:Y:S02]  /*1ac10*/  WARPGROUP.DEPBAR.LE gsb0, 0x0 ;  /* 0x00008000000079c5 */ /* 0x000fe40000010000 */
[----:B------:R-:W-:-:S15]  /*1ac20*/  WARPGROUP.ARRIVE ;  /* 0x00000000000079c5 */ /* 0x000fde0000000000 */
[----:B------:R-:W-:-:S03]  /*1ac30*/  NOP ;  /* 0x0000000000007918 */ /* 0x000fc60000000000 */
[----:B------:R-:W-:Y:S01]  /*1ac40*/  HGMMA.64x256x16.F32 R24, R200, gdesc[UR4].tnspB, R24, gsb0 ;  /* 0x43e00004c8187df0 */ /* 0x000fe20008000818 */
[----:B------:R-:W-:Y:S01]  /*1ac50*/  R2UR UR6, R4 ;  /* 0x00000000040672ca */ /* 0x000fe200000e0000 */
[----:B------:R-:W-:Y:S01]  /*1ac60*/  FMUL.FTZ R4, R185, UR39 ;  /* 0x00000027b9047c20 */ /* 0x000fe20008410000 */
[----:B------:R-:W-:Y:S01]  /*1ac70*/  R2UR UR7, R5 ;  /* 0x00000000050772ca */ /* 0x000fe200000e0000 */
[----:B------:R-:W-:Y:S01]  /*1ac80*/  FMUL.FTZ R185, R176, UR39 ;  /* 0x00000027b0b97c20 */ /* 0x000fe20008410000 */
[----:B------:R-:W-:Y:S01]  /*1ac90*/  FMUL.FTZ R176, R178, UR39 ;  /* 0x00000027b2b07c20 */ /* 0x000fe20008410000 */
[----:B------:R-:W-:Y:S01]  /*1aca0*/  FMUL.FTZ R178, R179, UR39 ;  /* 0x00000027b3b27c20 */ /* 0x000fe20008410000 */
[----:B------:R-:W-:Y:S01]  /*1acb0*/  FMUL.FTZ R179, R182, UR39 ;  /* 0x00000027b6b37c20 */ /* 0x000fe20008410000 */
[----:B------:R-:W1:Y:S01]  /*1acc0*/  MUFU.TANH R4, R4 ;  /* 0x0000000400047308 */ /* 0x000e620000002400 */
[----:B------:R-:W-:Y:S01]  /*1acd0*/  FMUL.FTZ R182, R157, UR39 ;  /* 0x000000279db67c20 */ /* 0x000fe20008410000 */
[----:B------:R-:W-:-:S06]  /*1ace0*/  FMUL.FTZ R157, R183, UR39 ;  /* 0x00000027b79d7c20 */ /* 0x000fcc0008410000 */
[----:B------:R-:W2:Y:S08]  /*1acf0*/  MUFU.TANH R185, R185 ;  /* 0x000000b900b97308 */ /* 0x000eb00000002400 */
[----:B------:R-:W3:Y:S08]  /*1ad00*/  MUFU.TANH R182, R182 ;  /* 0x000000b600b67308 */ /* 0x000ef00000002400 */
[----:B------:R-:W4:Y:S08]  /*1ad10*/  MUFU.TANH R176, R176 ;  /* 0x000000b000b07308 */ /* 0x000f300000002400 */
[----:B------:R-:W5:Y:S08]  /*1ad20*/  MUFU.TANH R178, R178 ;  /* 0x000000b200b27308 */ /* 0x000f700000002400 */
[----:B------:R-:W5:Y:S08]  /*1ad30*/  MUFU.TANH R179, R179 ;  /* 0x000000b300b37308 */ /* 0x000f700000002400 */
[----:B------:R-:W5:Y:S01]  /*1ad40*/  MUFU.TANH R157, R157 ;  /* 0x0000009d009d7308 */ /* 0x000f620000002400 */
[----:B------:R-:W-:-:S02]  /*1ad50*/  WARPGROUP.DEPBAR.LE gsb0, 0x0 ;  /* 0x00008000000079c5 */ /* 0x000fc40000010000 */
[----:B------:R-:W-:-:S06]  /*1ad60*/  WARPGROUP.ARRIVE ;  /* 0x00000000000079c5 */ /* 0x000fcc0000000000 */
[----:B------:R-:W-:Y:S01]  /*1ad70*/  HGMMA.64x256x16.F32 R24, R196, gdesc[UR4].tnspB, R24, gsb0 ;  /* 0x43e00004c4187df0 */ /* 0x000fe20008000818 */
[----:B------:R-:W-:Y:S02]  /*1ad80*/  R2UR UR6, R2 ;  /* 0x00000000020672ca */ /* 0x000fe400000e0000 */
[----:B0-----:R-:W-:Y:S02]  /*1ad90*/  FMNMX.FTZ R2, R0, R8, !PT ;  /* 0x0000000800027209 */ /* 0x001fe40007810000 */
[----:B------:R-:W-:Y:S02]  /*1ada0*/  R2UR UR7, R3 ;  /* 0x00000000030772ca */ /* 0x000fe400000e0000 */
[----:B-1----:R-:W-:-:S04]  /*1adb0*/  FMNMX.FTZ R2, R4, R2, !PT ;  /* 0x0000000204027209 */ /* 0x002fc80007810000 */
[----:B------:R-:W-:-:S04]  /*1adc0*/  FMNMX.FTZ R2, R14, R2, !PT ;  /* 0x000000020e027209 */ /* 0x000fc80007810000 */
[----:B------:R-:W-:-:S04]  /*1add0*/  FMNMX.FTZ R2, R15, R2, !PT ;  /* 0x000000020f027209 */ /* 0x000fc80007810000 */
[----:B--2---:R-:W-:-:S04]  /*1ade0*/  FMNMX.FTZ R2, R185, R2, !PT ;  /* 0x00000002b9027209 */ /* 0x004fc80007810000 */
[----:B------:R-:W-:-:S04]  /*1adf0*/  FMNMX.FTZ R2, R177, R2, !PT ;  /* 0x00000002b1027209 */ /* 0x000fc80007810000 */
        /* <DEDUP_REMOVED lines=13> */
[----:B---3--:R-:W-:-:S05]  /*1aed0*/  FMNMX.FTZ R2, R182, R2, !PT ;  /* 0x00000002b6027209 */ /* 0x008fca0007810000 */
[----:B------:R-:W0:Y:S02]  /*1aee0*/  SHFL.BFLY PT, R3, R2, 0x2, 0x1f ;  /* 0x0c401f0002037f89 */ /* 0x000e2400000e0000 */
[----:B0-----:R-:W-:Y:S02]  /*1aef0*/  FMNMX.FTZ R3, R2, R3, !PT ;  /* 0x0000000302037209 */ /* 0x001fe40007810000 */
[----:B------:R-:W-:-:S03]  /*1af00*/  MOV R2, UR38 ;  /* 0x0000002600027c02 */ /* 0x000fc60008000f00 */
[----:B------:R-:W0:Y:S02]  /*1af10*/  SHFL.BFLY PT, R5, R3, 0x1, 0x1f ;  /* 0x0c201f0003057f89 */ /* 0x000e2400000e0000 */
[----:B0-----:R-:W-:Y:S02]  /*1af20*/  FMNMX.FTZ R5, R3, R5, !PT ;  /* 0x0000000503057209 */ /* 0x001fe40007810000 */
[----:B------:R-:W-:-:S03]  /*1af30*/  FMNMX.FTZ R3, R10, R7, !PT ;  /* 0x000000070a037209 */ /* 0x000fc60007810000 */
[----:B------:R-:W-:Y:S01]  /*1af40*/  FADD.FTZ R8, -R5, R8 ;  /* 0x0000000805087221 */ /* 0x000fe20000010100 */
[----:B------:R-:W-:-:S03]  /*1af50*/  FMNMX.FTZ R183, R12, R3, !PT ;  /* 0x000000030cb77209 */ /* 0x000fc60007810000 */
[-C--:B------:R-:W-:Y:S01]  /*1af60*/  FMUL.FTZ R3, R8, R2.reuse ;  /* 0x0000000208037220 */ /* 0x080fe20000410000 */
[----:B------:R-:W-:Y:S01]  /*1af70*/  FMNMX.FTZ R8, R13, R183, !PT ;  /* 0x000000b70d087209 */ /* 0x000fe20007810000 */
[----:B------:R-:W-:-:S03]  /*1af80*/  FMUL.FTZ R183, R5, R2 ;  /* 0x0000000205b77220 */ /* 0x000fc60000410000 */
[----:B------:R-:W-:Y:S01]  /*1af90*/  FMNMX.FTZ R8, R184, R8, !PT ;  /* 0x00000008b8087209 */ /* 0x000fe20007810000 */
[-CC-:B------:R-:W-:Y:S01]  /*1afa0*/  FFMA.FTZ R208, R0, R2.reuse, -R183.reuse ;  /* 0x0000000200d07223 */ /* 0x180fe200000108b7 */
[--C-:B------:R-:W-:Y:S01]  /*1afb0*/  FFMA.FTZ R4, R4, R2, -R183.reuse ;  /* 0x0000000204047223 */ /* 0x100fe200000108b7 */
[----:B------:R-:W-:Y:S01]  /*1afc0*/  MUFU.EX2 R3, R3 ;  /* 0x0000000300037308 */ /* 0x000fe20000000800 */
[----:B----4-:R-:W-:Y:S01]  /*1afd0*/  FMNMX.FTZ R8, R176, R8, !PT ;  /* 0x00000008b0087209 */ /* 0x010fe20007810000 */
[-CC-:B------:R-:W-:Y:S01]  /*1afe0*/  FFMA.FTZ R210, R14, R2.reuse, -R183.reuse ;  /* 0x000000020ed27223 */ /* 0x180fe200000108b7 */
[-CC-:B------:R-:W-:Y:S01]  /*1aff0*/  FFMA.FTZ R186, R15, R2.reuse, -R183.reuse ;  /* 0x000000020fba7223 */ /* 0x180fe200000108b7 */
[--C-:B------:R-:W-:Y:S01]  /*1b000*/  FFMA.FTZ R204, R185, R2, -R183.reuse ;  /* 0x00000002b9cc7223 */ /* 0x100fe200000108b7 */
[----:B-----5:R-:W-:Y:S01]  /*1b010*/  FMNMX.FTZ R8, R178, R8, !PT ;  /* 0x00000008b2087209 */ /* 0x020fe20007810000 */
[-CC-:B------:R-:W-:Y:S01]  /*1b020*/  FFMA.FTZ R14, R177, R2.reuse, -R183.reuse ;  /* 0x00000002b10e7223 */ /* 0x180fe200000108b7 */
[--C-:B------:R-:W-:Y:S01]  /*1b030*/  FFMA.FTZ R206, R180, R2, -R183.reuse ;  /* 0x00000002b4ce7223 */ /* 0x100fe200000108b7 */
[----:B------:R-:W0:Y:S01]  /*1b040*/  MUFU.EX2 R208, R208 ;  /* 0x000000d000d07308 */ /* 0x000e220000000800 */
[----:B------:R-:W-:Y:S01]  /*1b050*/  FMNMX.FTZ R0, R179, R8, !PT ;  /* 0x00000008b3007209 */ /* 0x000fe20007810000 */
[-CC-:B------:R-:W-:Y:S01]  /*1b060*/  FFMA.FTZ R15, R181, R2.reuse, -R183.reuse ;  /* 0x00000002b50f7223 */ /* 0x180fe200000108b7 */
[-CC-:B------:R-:W-:Y:S01]  /*1b070*/  FFMA.FTZ R200, R168, R2.reuse, -R183.reuse ;  /* 0x00000002a8c87223 */ /* 0x180fe200000108b7 */
[--C-:B------:R-:W-:Y:S01]  /*1b080*/  FFMA.FTZ R168, R169, R2, -R183.reuse ;  /* 0x00000002a9a87223 */ /* 0x100fe200000108b7 */
[----:B------:R-:W-:Y:S01]  /*1b090*/  FMNMX.FTZ R0, R157, R0, !PT ;  /* 0x000000009d007209 */ /* 0x000fe20007810000 */
[-CC-:B------:R-:W-:Y:S01]  /*1b0a0*/  FFMA.FTZ R202, R172, R2.reuse, -R183.reuse ;  /* 0x00000002acca7223 */ /* 0x180fe200000108b7 */
[--C-:B------:R-:W-:Y:S01]  /*1b0b0*/  FFMA.FTZ R169, R173, R2, -R183.reuse ;  /* 0x00000002ada97223 */ /* 0x100fe200000108b7 */
[----:B------:R-:W1:Y:S01]  /*1b0c0*/  MUFU.EX2 R8, R4 ;  /* 0x0000000400087308 */ /* 0x000e620000000800 */
[----:B------:R-:W-:Y:S01]  /*1b0d0*/  FMNMX.FTZ R0, R170, R0, !PT ;  /* 0x00000000aa007209 */ /* 0x000fe20007810000 */
[----:B------:R-:W-:-:S03]  /*1b0e0*/  FFMA.FTZ R182, R182, R2, -R183 ;  /* 0x00000002b6b67223 */ /* 0x000fc600000108b7 */
[----:B------:R-:W-:-:S03]  /*1b0f0*/  FMNMX.FTZ R0, R171, R0, !PT ;  /* 0x00000000ab007209 */ /* 0x000fc60007810000 */
[----:B------:R-:W2:Y:S01]  /*1b100*/  MUFU.EX2 R210, R210 ;  /* 0x000000d200d27308 */ /* 0x000ea20000000800 */
[----:B------:R-:W-:Y:S01]  /*1b110*/  FMNMX.FTZ R0, R174, R0, !PT ;  /* 0x00000000ae007209 */ /* 0x000fe20007810000 */
[----:B0-----:R-:W-:-:S03]  /*1b120*/  FFMA.FTZ R21, R3, R21, R208 ;  /* 0x0000001503157223 */ /* 0x001fc600000100d0 */
[----:B------:R-:W-:-:S03]  /*1b130*/  FMNMX.FTZ R0, R175, R0, !PT ;  /* 0x00000000af007209 */ /* 0x000fc60007810000 */
[----:B------:R-:W0:Y:S01]  /*1b140*/  MUFU.EX2 R186, R186 ;  /* 0x000000ba00ba7308 */ /* 0x000e220000000800 */
[----:B------:R-:W-:Y:S01]  /*1b150*/  FMNMX.FTZ R0, R162, R0, !PT ;  /* 0x00000000a2007209 */ /* 0x000fe20007810000 */
[C---:B-1----:R-:W-:Y:S01]  /*1b160*/  FADD.FTZ R21, R8.reuse, R21 ;  /* 0x0000001508157221 */ /* 0x042fe20000010000 */
[----:B------:R-:W-:Y:S02]  /*1b170*/  F2FP.F16.F32.PACK_AB R208, R8, R208 ;  /* 0x000000d008d0723e */ /* 0x000fe400000000ff */
[----:B------:R-:W-:-:S03]  /*1b180*/  FMNMX.FTZ R0, R163, R0, !PT ;  /* 0x00000000a3007209 */ /* 0x000fc60007810000 */
[----:B------:R-:W1:Y:S01]  /*1b190*/  MUFU.EX2 R204, R204 ;  /* 0x000000cc00cc7308 */ /* 0x000e620000000800 */
[----:B------:R-:W-:Y:S01]  /*1b1a0*/  FMNMX.FTZ R0, R166, R0, !PT ;  /* 0x00000000a6007209 */ /* 0x000fe20007810000 */
[----:B--2---:R-:W-:-:S03]  /*1b1b0*/  FADD.FTZ R21, R210, R21 ;  /* 0x00000015d2157221 */ /* 0x004fc60000010000 */
[----:B------:R-:W-:-:S03]  /*1b1c0*/  FMNMX.FTZ R0, R167, R0, !PT ;  /* 0x00000000a7007209 */ /* 0x000fc60007810000 */
[----:B------:R-:W2:Y:S01]  /*1b1d0*/  MUFU.EX2 R14, R14 ;  /* 0x0000000e000e7308 */ /* 0x000ea20000000800 */
[----:B------:R-:W-:Y:S01]  /*1b1e0*/  FMNMX.FTZ R0, R154, R0, !PT ;  /* 0x000000009a007209 */ /* 0x000fe20007810000 */
[C---:B0-----:R-:W-:Y:S01]  /*1b1f0*/  FADD.FTZ R21, R186.reuse, R21 ;  /* 0x00000015ba157221 */ /* 0x041fe20000010000 */
[----:B------:R-:W-:Y:S02]  /*1b200*/  F2FP.F16.F32.PACK_AB R210, R186, R210 ;  /* 0x000000d2bad2723e */ /* 0x000fe400000000ff */
[----:B------:R-:W-:-:S03]  /*1b210*/  FMNMX.FTZ R0, R155, R0, !PT ;  /* 0x000000009b007209 */ /* 0x000fc60007810000 */
[----:B------:R-:W0:Y:S01]  /*1b220*/  MUFU.EX2 R206, R206 ;  /* 0x000000ce00ce7308 */ /* 0x000e220000000800 */
[----:B------:R-:W-:Y:S01]  /*1b230*/  FMNMX.FTZ R0, R158, R0, !PT ;  /* 0x000000009e007209 */ /* 0x000fe20007810000 */
[----:B-1----:R-:W-:-:S03]  /*1b240*/  FADD.FTZ R21, R204, R21 ;  /* 0x00000015cc157221 */ /* 0x002fc60000010000 */
[----:B------:R-:W-:-:S03]  /*1b250*/  FMNMX.FTZ R0, R159, R0, !PT ;  /* 0x000000009f007209 */ /* 0x000fc60007810000 */
[----:B------:R-:W1:Y:S01]  /*1b260*/  MUFU.EX2 R15, R15 ;  /* 0x0000000f000f7308 */ /* 0x000e620000000800 */
[C---:B--2---:R-:W-:Y:S01]  /*1b270*/  FADD.FTZ R21, R14.reuse, R21 ;  /* 0x000000150e157221 */ /* 0x044fe20000010000 */
[----:B------:R-:W2:Y:S01]  /*1b280*/  SHFL.BFLY PT, R4, R0, 0x2, 0x1f ;  /* 0x0c401f0000047f89 */ /* 0x000ea200000e0000 */
[----:B------:R-:W-:-:S05]  /*1b290*/  F2FP.F16.F32.PACK_AB R204, R14, R204 ;  /* 0x000000cc0ecc723e */ /* 0x000fca00000000ff */
[----:B------:R-:W3:Y:S01]  /*1b2a0*/  MUFU.EX2 R200, R200 ;  /* 0x000000c800c87308 */ /* 0x000ee20000000800 */
[----:B0-----:R-:W-:-:S07]  /*1b2b0*/  FADD.FTZ R21, R206, R21 ;  /* 0x00000015ce157221 */ /* 0x001fce0000010000 */
[----:B------:R-:W0:Y:S01]  /*1b2c0*/  MUFU.EX2 R168, R168 ;  /* 0x000000a800a87308 */ /* 0x000e220000000800 */
[C---:B-1----:R-:W-:Y:S01]  /*1b2d0*/  FADD.FTZ R21, R15.reuse, R21 ;  /* 0x000000150f157221 */ /* 0x042fe20000010000 */
[----:B------:R-:W-:-:S06]  /*1b2e0*/  F2FP.F16.F32.PACK_AB R206, R15, R206 ;  /* 0x000000ce0fce723e */ /* 0x000fcc00000000ff */
[----:B------:R-:W1:Y:S01]  /*1b2f0*/  MUFU.EX2 R202, R202 ;  /* 0x000000ca00ca7308 */ /* 0x000e620000000800 */
[----:B---3--:R-:W-:Y:S01]  /*1b300*/  FADD.FTZ R21, R200, R21 ;  /* 0x00000015c8157221 */ /* 0x008fe20000010000 */
[----:B--2---:R-:W-:-:S05]  /*1b310*/  FMNMX.FTZ R0, R0, R4, !PT ;  /* 0x0000000400007209 */ /* 0x004fca0007810000 */
[----:B------:R-:W2:Y:S01]  /*1b320*/  SHFL.BFLY PT, R4, R0, 0x1, 0x1f ;  /* 0x0c201f0000047f89 */ /* 0x000ea200000e0000 */
[----:B------:R-:W3:Y:S01]  /*1b330*/  MUFU.EX2 R169, R169 ;  /* 0x000000a900a97308 */ /* 0x000ee20000000800 */
[C---:B0-----:R-:W-:Y:S01]  /*1b340*/  FADD.FTZ R21, R168.reuse, R21 ;  /* 0x00000015a8157221 */ /* 0x041fe20000010000 */
[----:B------:R-:W-:-:S03]  /*1b350*/  F2FP.F16.F32.PACK_AB R200, R168, R200 ;  /* 0x000000c8a8c8723e */ /* 0x000fc600000000ff */
[----:B-1----:R-:W-:-:S04]  /*1b360*/  FADD.FTZ R21, R202, R21 ;  /* 0x00000015ca157221 */ /* 0x002fc80000010000 */
[C---:B---3--:R-:W-:Y:S01]  /*1b370*/  FADD.FTZ R21, R169.reuse, R21 ;  /* 0x00000015a9157221 */ /* 0x048fe20000010000 */
[----:B------:R-:W-:Y:S01]  /*1b380*/  F2FP.F16.F32.PACK_AB R202, R169, R202 ;  /* 0x000000caa9ca723e */ /* 0x000fe200000000ff */
[----:B------:R-:W-:Y:S02]  /*1b390*/  WARPGROUP.DEPBAR.LE gsb0, 0x0 ;  /* 0x00008000000079c5 */ /* 0x000fe40000010000 */
[----:B------:R-:W-:Y:S01]  /*1b3a0*/  WARPGROUP.ARRIVE ;  /* 0x00000000000079c5 */ /* 0x000fe20000000000 */
[----:B--2---:R-:W-:Y:S01]  /*1b3b0*/  FMNMX.FTZ R4, R0, R4, !PT ;  /* 0x0000000400047209 */ /* 0x004fe20007810000 */
[-CC-:B------:R-:W-:Y:S01]  /*1b3c0*/  FFMA.FTZ R196, R160, R2.reuse, -R183.reuse ;  /* 0x00000002a0c47223 */ /* 0x180fe200000108b7 */
[-C--:B------:R-:W-:Y:S01]  /*1b3d0*/  FFMA.FTZ R198, R164, R2.reuse, -R183 ;  /* 0x00000002a4c67223 */ /* 0x080fe200000108b7 */
[----:B------:R-:W-:Y:S01]  /*1b3e0*/  @!P1 PRMT R164, RZ, 0x654, R11 ;  /* 0x00000654ffa49816 */ /* 0x000fe2000000000b */
[-C--:B------:R-:W-:Y:S01]  /*1b3f0*/  FFMA.FTZ R160, R161, R2.reuse, -R183 ;  /* 0x00000002a1a07223 */ /* 0x080fe200000108b7 */
[----:B------:R-:W-:Y:S01]  /*1b400*/  HGMMA.64x256x16.F32 R24, R192, gdesc[UR4].tnspB, R24, gsb0 ;  /* 0x43e00004c0187df0 */ /* 0x000fe20008000818 */
[----:B------:R-:W-:Y:S01]  /*1b410*/  FADD.FTZ R0, -R4, R7 ;  /* 0x0000000704007221 */ /* 0x000fe20000010100 */
[----:B------:R-:W0:Y:S01]  /*1b420*/  MUFU.EX2 R196, R196 ;  /* 0x000000c400c47308 */ /* 0x000e220000000800 */
[----:B------:R-:W-:-:S02]  /*1b430*/  FFMA.FTZ R161, R165, R2, -R183 ;  /* 0x00000002a5a17223 */ /* 0x000fc400000108b7 */
[----:B------:R-:W-:-:S05]  /*1b440*/  FMUL.FTZ R0, R0, R2 ;  /* 0x0000000200007220 */ /* 0x000fca0000410000 */
[----:B------:R-:W1:Y:S08]  /*1b450*/  MUFU.EX2 R160, R160 ;  /* 0x000000a000a07308 */ /* 0x000e700000000800 */
[----:B------:R-:W-:Y:S01]  /*1b460*/  MUFU.EX2 R0, R0 ;  /* 0x0000000000007308 */ /* 0x000fe20000000800 */
[----:B0-----:R-:W-:-:S07]  /*1b470*/  FADD.FTZ R21, R196, R21 ;  /* 0x00000015c4157221 */ /* 0x001fce0000010000 */
[----:B------:R-:W0:Y:S01]  /*1b480*/  MUFU.EX2 R198, R198 ;  /* 0x000000c600c67308 */ /* 0x000e220000000800 */
[C---:B-1----:R-:W-:Y:S01]  /*1b490*/  FADD.FTZ R21, R160.reuse, R21 ;  /* 0x00000015a0157221 */ /* 0x042fe20000010000 */
[----:B------:R-:W-:-:S06]  /*1b4a0*/  F2FP.F16.F32.PACK_AB R196, R160, R196 ;  /* 0x000000c4a0c4723e */ /* 0x000fcc00000000ff */
[----:B------:R-:W1:Y:S08]  /*1b4b0*/  MUFU.EX2 R161, R161 ;  /* 0x000000a100a17308 */ /* 0x000e700000000800 */
[----:B------:R-:W-:Y:S01]  /*1b4c0*/  MUFU.EX2 R7, R182 ;  /* 0x000000b600077308 */ /* 0x000fe20000000800 */
[----:B0-----:R-:W-:-:S04]  /*1b4d0*/  FADD.FTZ R21, R198, R21 ;  /* 0x00000015c6157221 */ /* 0x001fc80000010000 */
[C---:B-1----:R-:W-:Y:S01]  /*1b4e0*/  FADD.FTZ R21, R161.reuse, R21 ;  /* 0x00000015a1157221 */ /* 0x042fe20000010000 */
[----:B------:R-:W-:Y:S01]  /*1b4f0*/  F2FP.F16.F32.PACK_AB R198, R161, R198 ;  /* 0x000000c6a1c6723e */ /* 0x000fe200000000ff */
[----:B------:R-:W-:Y:S02]  /*1b500*/  WARPGROUP.DEPBAR.LE gsb0, 0x0 ;  /* 0x00008000000079c5 */ /* 0x000fe40000010000 */
[-CC-:B------:R-:W-:Y:S01]  /*1b510*/  FFMA.FTZ R192, R152, R2.reuse, -R183.reuse ;  /* 0x0000000298c07223 */ /* 0x180fe200000108b7 */
[-CC-:B------:R-:W-:Y:S01]  /*1b520*/  FFMA.FTZ R152, R153, R2.reuse, -R183.reuse ;  /* 0x0000000299987223 */ /* 0x180fe200000108b7 */
[-C--:B------:R-:W-:Y:S01]  /*1b530*/  FMUL.FTZ R153, R4, R2.reuse ;  /* 0x0000000204997220 */ /* 0x080fe20000410000 */
[-C--:B------:R-:W-:Y:S01]  /*1b540*/  FFMA.FTZ R194, R156, R2.reuse, -R183 ;  /* 0x000000029cc27223 */ /* 0x080fe200000108b7 */
[----:B------:R-:W-:Y:S02]  /*1b550*/  @!P1 SYNCS.ARRIVE.TRANS64.RED.A1T0 RZ, [R164+URZ], RZ ;  /* 0x000000ffa4ff99a7 */ /* 0x000fe4000810043f */
        /* <DEDUP_REMOVED lines=13> */
[-CC-:B------:R-:W-:Y:S01]  /*1b630*/  FFMA.FTZ R175, R175, R2.reuse, -R153.reuse ;  /* 0x00000002afaf7223 */ /* 0x180fe20000010899 */
[----:B------:R-:W1:Y:S01]  /*1b640*/  MUFU.EX2 R10, R10 ;  /* 0x0000000a000a7308 */ /* 0x000e620000000800 */
[-CC-:B------:R-:W-:Y:S01]  /*1b650*/  FFMA.FTZ R163, R163, R2.reuse, -R153.reuse ;  /* 0x00000002a3a37223 */ /* 0x180fe20000010899 */
[-CC-:B------:R-:W-:Y:S01]  /*1b660*/  FFMA.FTZ R199, R166, R2.reuse, -R153.reuse ;  /* 0x00000002a6c77223 */ /* 0x180fe20000010899 */
[----:B------:R2:W-:Y:S01]  /*1b670*/  @!P1 SYNCS.ARRIVE.TRANS64.RED.A1T0 RZ, [R9+URZ], RZ ;  /* 0x000000ff09ff99a7 */ /* 0x0005e2000810043f */
[-CC-:B------:R-:W-:Y:S01]  /*1b680*/  FFMA.FTZ R193, R154, R2.reuse, -R153.reuse ;  /* 0x000000029ac17223 */ /* 0x180fe20000010899 */
[-CC-:B------:R-:W-:Y:S01]  /*1b690*/  FFMA.FTZ R155, R155, R2.reuse, -R153.reuse ;  /* 0x000000029b9b7223 */ /* 0x180fe20000010899 */
[----:B------:R-:W-:-:S02]  /*1b6a0*/  FFMA.FTZ R158, R158, R2, -R153 ;  /* 0x000000029e9e7223 */ /* 0x000fc40000010899 */
[----:B------:R-:W3:Y:S01]  /*1b6b0*/  MUFU.EX2 R211, R211 ;  /* 0x000000d300d37308 */ /* 0x000ee20000000800 */
[----:B0-----:R-:W-:-:S07]  /*1b6c0*/  FFMA.FTZ R20, R0, R20, R209 ;  /* 0x0000001400147223 */ /* 0x001fce00000100d1 */
[----:B------:R-:W0:Y:S01]  /*1b6d0*/  MUFU.EX2 R13, R13 ;  /* 0x0000000d000d7308 */ /* 0x000e220000000800 */
[C---:B-1----:R-:W-:Y:S01]  /*1b6e0*/  FADD.FTZ R20, R10.reuse, R20 ;  /* 0x000000140a147221 */ /* 0x042fe20000010000 */
[----:B------:R-:W-:Y:S01]  /*1b6f0*/  F2FP.F16.F32.PACK_AB R209, R10, R209 ;  /* 0x000000d10ad1723e */ /* 0x000fe200000000ff */
[----:B------:R-:W-:-:S05]  /*1b700*/  IMAD.MOV.U32 R10, RZ, RZ, R221 ;  /* 0x000000ffff0a7224 */ /* 0x000fca00078e00dd */
[----:B------:R-:W1:Y:S01]  /*1b710*/  MUFU.EX2 R205, R205 ;  /* 0x000000cd00cd7308 */ /* 0x000e620000000800 */
[----:B---3--:R-:W-:-:S07]  /*1b720*/  FADD.FTZ R20, R211, R20 ;  /* 0x00000014d3147221 */ /* 0x008fce0000010000 */
[----:B------:R-:W3:Y:S01]  /*1b730*/  MUFU.EX2 R156, R156 ;  /* 0x0000009c009c7308 */ /* 0x000ee20000000800 */
[----:B0-----:R-:W-:Y:S01]  /*1b740*/  FADD.FTZ R162, R13, R20 ;  /* 0x000000140da27221 */ /* 0x001fe20000010000 */
[-CC-:B------:R-:W-:Y:S01]  /*1b750*/  FFMA.FTZ R20, R167, R2.reuse, -R153.reuse ;  /* 0x00000002a7147223 */ /* 0x180fe20000010899 */
[----:B------:R-:W-:Y:S01]  /*1b760*/  FFMA.FTZ R153, R159, R2, -R153 ;  /* 0x000000029f997223 */ /* 0x000fe20000010899 */
[----:B------:R-:W-:-:S04]  /*1b770*/  F2FP.F16.F32.PACK_AB R211, R13, R211 ;  /* 0x000000d30dd3723e */ /* 0x000fc800000000ff */
[----:B------:R-:W0:Y:S01]  /*1b780*/  MUFU.EX2 R207, R207 ;  /* 0x000000cf00cf7308 */ /* 0x000e220000000800 */
[----:B-1----:R-:W-:-:S07]  /*1b790*/  FADD.FTZ R162, R205, R162 ;  /* 0x000000a2cda27221 */ /* 0x002fce0000010000 */
[----:B------:R-:W1:Y:S01]  /*1b7a0*/  MUFU.EX2 R12, R12 ;  /* 0x0000000c000c7308 */ /* 0x000e620000000800 */
[C---:B---3--:R-:W-:Y:S01]  /*1b7b0*/  FADD.FTZ R162, R156.reuse, R162 ;  /* 0x000000a29ca27221 */ /* 0x048fe20000010000 */
[----:B------:R-:W-:-:S06]  /*1b7c0*/  F2FP.F16.F32.PACK_AB R205, R156, R205 ;  /* 0x000000cd9ccd723e */ /* 0x000fcc00000000ff */
[----:B------:R-:W3:Y:S01]  /*1b7d0*/  MUFU.EX2 R201, R201 ;  /* 0x000000c900c97308 */ /* 0x000ee20000000800 */
[----:B0-----:R-:W-:-:S07]  /*1b7e0*/  FADD.FTZ R162, R207, R162 ;  /* 0x000000a2cfa27221 */ /* 0x001fce0000010000 */
[----:B------:R-:W0:Y:S01]  /*1b7f0*/  MUFU.EX2 R157, R157 ;  /* 0x0000009d009d7308 */ /* 0x000e220000000800 */
[C---:B-1----:R-:W-:Y:S01]  /*1b800*/  FADD.FTZ R162, R12.reuse, R162 ;  /* 0x000000a20ca27221 */ /* 0x042fe20000010000 */
[----:B------:R-:W-:-:S06]  /*1b810*/  F2FP.F16.F32.PACK_AB R207, R12, R207 ;  /* 0x000000cf0ccf723e */ /* 0x000fcc00000000ff */
[----:B------:R-:W1:Y:S01]  /*1b820*/  MUFU.EX2 R203, R203 ;  /* 0x000000cb00cb7308 */ /* 0x000e620000000800 */
[----:B---3--:R-:W-:-:S07]  /*1b830*/  FADD.FTZ R162, R201, R162 ;  /* 0x000000a2c9a27221 */ /* 0x008fce0000010000 */
[----:B------:R-:W3:Y:S01]  /*1b840*/  MUFU.EX2 R11, R175 ;  /* 0x000000af000b7308 */ /* 0x000ee20000000800 */
[C---:B0-----:R-:W-:Y:S01]  /*1b850*/  FADD.FTZ R162, R157.reuse, R162 ;  /* 0x000000a29da27221 */ /* 0x041fe20000010000 */
[----:B------:R-:W-:-:S06]  /*1b860*/  F2FP.F16.F32.PACK_AB R201, R157, R201 ;  /* 0x000000c99dc9723e */ /* 0x000fcc00000000ff */
[----:B------:R-:W0:Y:S01]  /*1b870*/  MUFU.EX2 R197, R197 ;  /* 0x000000c500c57308 */ /* 0x000e220000000800 */
[----:B-1----:R-:W-:-:S07]  /*1b880*/  FADD.FTZ R162, R203, R162 ;  /* 0x000000a2cba27221 */ /* 0x002fce0000010000 */
[----:B--2---:R-:W1:Y:S01]  /*1b890*/  MUFU.EX2 R9, R163 ;  /* 0x000000a300097308 */ /* 0x004e620000000800 */
[C---:B---3--:R-:W-:Y:S01]  /*1b8a0*/  FADD.FTZ R162, R11.reuse, R162 ;  /* 0x000000a20ba27221 */ /* 0x048fe20000010000 */
[----:B------:R-:W-:-:S06]  /*1b8b0*/  F2FP.F16.F32.PACK_AB R203, R11, R203 ;  /* 0x000000cb0bcb723e */ /* 0x000fcc00000000ff */
[----:B------:R-:W2:Y:S01]  /*1b8c0*/  MUFU.EX2 R199, R199 ;  /* 0x000000c700c77308 */ /* 0x000ea20000000800 */
[----:B0-----:R-:W-:-:S07]  /*1b8d0*/  FADD.FTZ R162, R197, R162 ;  /* 0x000000a2c5a27221 */ /* 0x001fce0000010000 */
[----:B------:R-:W0:Y:S01]  /*1b8e0*/  MUFU.EX2 R20, R20 ;  /* 0x0000001400147308 */ /* 0x000e220000000800 */
[C---:B-1----:R-:W-:Y:S01]  /*1b8f0*/  FADD.FTZ R162, R9.reuse, R162 ;  /* 0x000000a209a27221 */ /* 0x042fe20000010000 */
[----:B------:R-:W-:-:S06]  /*1b900*/  F2FP.F16.F32.PACK_AB R197, R9, R197 ;  /* 0x000000c509c5723e */ /* 0x000fcc00000000ff */
[----:B------:R-:W1:Y:S01]  /*1b910*/  MUFU.EX2 R192, R192 ;  /* 0x000000c000c07308 */ /* 0x000e620000000800 */
[----:B--2---:R-:W-:-:S07]  /*1b920*/  FADD.FTZ R162, R199, R162 ;  /* 0x000000a2c7a27221 */ /* 0x004fce0000010000 */
[----:B------:R-:W2:Y:S01]  /*1b930*/  MUFU.EX2 R193, R193 ;  /* 0x000000c100c17308 */ /* 0x000ea20000000800 */
[C---:B0-----:R-:W-:Y:S01]  /*1b940*/  FADD.FTZ R162, R20.reuse, R162 ;  /* 0x000000a214a27221 */ /* 0x041fe20000010000 */
[----:B------:R-:W-:-:S06]  /*1b950*/  F2FP.F16.F32.PACK_AB R199, R20, R199 ;  /* 0x000000c714c7723e */ /* 0x000fcc00000000ff */
[----:B------:R-:W0:Y:S01]  /*1b960*/  MUFU.EX2 R152, R152 ;  /* 0x0000009800987308 */ /* 0x000e220000000800 */
[----:B-1----:R-:W-:-:S07]  /*1b970*/  FADD.FTZ R21, R192, R21 ;  /* 0x00000015c0157221 */ /* 0x002fce0000010000 */
[----:B------:R-:W1:Y:S01]  /*1b980*/  MUFU.EX2 R155, R155 ;  /* 0x0000009b009b7308 */ /* 0x000e620000000800 */
[----:B--2---:R-:W-:-:S07]  /*1b990*/  FADD.FTZ R162, R193, R162 ;  /* 0x000000a2c1a27221 */ /* 0x004fce0000010000 */
[----:B------:R-:W2:Y:S01]  /*1b9a0*/  MUFU.EX2 R194, R194 ;  /* 0x000000c200c27308 */ /* 0x000ea20000000800 */
[C---:B0-----:R-:W-:Y:S01]  /*1b9b0*/  FADD.FTZ R21, R152.reuse, R21 ;  /* 0x0000001598157221 */ /* 0x041fe20000010000 */
[----:B------:R-:W-:-:S06]  /*1b9c0*/  F2FP.F16.F32.PACK_AB R192, R152, R192 ;  /* 0x000000c098c0723e */ /* 0x000fcc00000000ff */
[----:B------:R-:W0:Y:S01]  /*1b9d0*/  MUFU.EX2 R158, R158 ;  /* 0x0000009e009e7308 */ /* 0x000e220000000800 */
[C---:B-1----:R-:W-:Y:S01]  /*1b9e0*/  FADD.FTZ R9, R155.reuse, R162 ;  /* 0x000000a29b097221 */ /* 0x042fe20000010000 */
[----:B------:R-:W-:-:S06]  /*1b9f0*/  F2FP.F16.F32.PACK_AB R193, R155, R193 ;  /* 0x000000c19bc1723e */ /* 0x000fcc00000000ff */
[----:B------:R-:W1:Y:S01]  /*1ba00*/  MUFU.EX2 R153, R153 ;  /* 0x0000009900997308 */ /* 0x000e620000000800 */
[----:B--2---:R-:W-:Y:S01]  /*1ba10*/  FADD.FTZ R8, R194, R21 ;  /* 0x00000015c2087221 */ /* 0x004fe20000010000 */
[----:B------:R-:W-:-:S03]  /*1ba20*/  F2FP.F16.F32.PACK_AB R194, R7, R194 ;  /* 0x000000c207c2723e */ /* 0x000fc600000000ff */
[----:B------:R-:W-:Y:S01]  /*1ba30*/  FADD.FTZ R21, R7, R8 ;  /* 0x0000000807157221 */ /* 0x000fe20000010000 */
[----:B------:R-:W-:Y:S01]  /*1ba40*/  MOV R7, R4 ;  /* 0x0000000400077202 */ /* 0x000fe20000000f00 */
[----:B------:R-:W-:Y:S02]  /*1ba50*/  IMAD.MOV.U32 R8, RZ, RZ, R5 ;  /* 0x000000ffff087224 */ /* 0x000fe400078e0005 */
[----:B0-----:R-:W-:Y:S01]  /*1ba60*/  FADD.FTZ R20, R158, R9 ;  /* 0x000000099e147221 */ /* 0x001fe20000010000 */
[----:B------:R-:W-:-:S03]  /*1ba70*/  MOV R9, R222 ;  /* 0x000000de00097202 */ /* 0x000fc60000000f00 */
[C---:B-1----:R-:W-:Y:S01]  /*1ba80*/  FADD.FTZ R20, R153.reuse, R20 ;  /* 0x0000001499147221 */ /* 0x042fe20000010000 */
[----:B------:R-:W-:Y:S01]  /*1ba90*/  F2FP.F16.F32.PACK_AB R195, R153, R158 ;  /* 0x0000009e99c3723e */ /* 0x000fe200000000ff */
[----:B------:R-:W-:Y:S06]  /*1baa0*/  @P2 BRA `(.L_x_657) ;  /* 0xffffffb000ac2947 */ /* 0x000fec000383ffff */
.L_x_646:
[----:B------:R-:W-:Y:S05]  /*1bab0*/  BSYNC B0 ;  /* 0x0000000000007941 */ /* 0x000fea0003800000 */
.L_x_645:
        /* <DEDUP_REMOVED lines=131> */
.L_x_658:
[----:B------:R-:W-:Y:S02]  /*1c2f0*/  LEA R0, R221, R16, 0x3 ;  /* 0x00000010dd007211 */ /* 0x000fe400078e18ff */
[----:B------:R-:W-:-:S04]  /*1c300*/  SHF.L.U32 R7, R222, 0x1f, RZ ;  /* 0x0000001fde077819 */ /* 0x000fc800000006ff */
[----:B------:R0:W1:Y:S01]  /*1c310*/  SYNCS.PHASECHK.TRANS64.TRYWAIT P2, [R0+URZ+0x38850], R7 ;  /* 0x03885007000075a7 */ /* 0x000062000804017f */
[----:B------:R-:W-:Y:S05]  /*1c320*/  @!P0 BRA `(.L_x_659) ;  /* 0x0000000000048947 */ /* 0x000fea0003800000 */
[----:B------:R-:W-:Y:S01]  /*1c330*/  BPT.TRAP 0x1 ;  /* 0x000000040000795c */ /* 0x000fe20000300000 */
.L_x_659:
[----:B------:R-:W-:Y:S01]  /*1c340*/  VIADD R16, R16, 0x400 ;  /* 0x0000040010107836 */ /* 0x000fe20000000000 */
[----:B------:R-:W-:Y:S04]  /*1c350*/  BSSY B0, `(.L_x_660) ;  /* 0x0000008000007945 */ /* 0x000fe80003800000 */
[----:B------:R-:W-:-:S04]  /*1c360*/  SHF.R.U32.HI R16, RZ, 0x4, R16 ;  /* 0x00000004ff107819 */ /* 0x000fc80000011610 */
[----:B------:R-:W-:-:S04]  /*1c370*/  LOP3.LUT R16, R16, 0x3fff, RZ, 0xc0, !PT ;  /* 0x00003fff10107812 */ /* 0x000fc800078ec0ff */
[----:B------:R-:W-:-:S05]  /*1c380*/  LOP3.LUT R16, R16, 0x2800000, RZ, 0xfc, !PT ;  /* 0x0280000010107812 */ /* 0x000fca00078efcff */
[----:B------:R-:W-:Y:S01]  /*1c390*/  IMAD R3, R221, 0xa00, R16 ;  /* 0x00000a00dd037824 */ /* 0x000fe200078e0210 */
[----:B-1----:R-:W-:Y:S06]  /*1c3a0*/  @P2 BRA `(.L_x_661) ;  /* 0x0000000000082947 */ /* 0x002fec0003800000 */
[----:B------:R-:W1:Y:S02]  /*1c3b0*/  SYNCS.PHASECHK.TRANS64.TRYWAIT P0, [R0+URZ+0x38850], R7 ;  /* 0x03885007000075a7 */ /* 0x000e64000800017f */
[----:B-1----:R-:W-:Y:S05]  /*1c3c0*/  @!P0 BRA `(.L_x_662) ;  /* 0x000000a000c88947 */ /* 0x002fea0003800000 */
.L_x_661:
[----:B------:R-:W-:Y:S05]  /*1c3d0*/  BSYNC B0 ;  /* 0x0000000000007941 */ /* 0x000fea0003800000 */
.L_x_660:
[----:B01----:R-:W-:Y:S01]  /*1c3e0*/  IMAD.MOV.U32 R7, RZ, RZ, 0x40000040 ;  /* 0x40000040ff077424 */ /* 0x003fe200078e00ff */
[----:B------:R-:W-:Y:S01]  /*1c3f0*/  MOV R6, R3 ;  /* 0x0000000300067202 */ /* 0x000fe20000000f00 */
[----:B------:R-:W2:Y:S01]  /*1c400*/  LDL.LU R15, [R1+0x60] ;  /* 0x00006000010f7983 */ /* 0x000ea20000300800 */
[----:B------:R-:W-:Y:S01]  /*1c410*/  WARPGROUP.ARRIVE ;  /* 0x00000000000079c5 */ /* 0x000fe20000000000 */
[----:B------:R-:W-:Y:S01]  /*1c420*/  IMAD.MOV.U32 R12, RZ, RZ, RZ ;  /* 0x000000ffff0c7224 */ /* 0x000fe200078e00ff */
[----:B------:R-:W-:Y:S02]  /*1c430*/  R2UR UR6, R6 ;  /* 0x00000000060672ca */ /* 0x000fe400000e0000 */
[----:B------:R-:W-:Y:S01]  /*1c440*/  R2UR UR7, R7 ;  /* 0x00000000070772ca */ /* 0x000fe200000e0000 */
[----:B------:R-:W-:Y:S01]  /*1c450*/  IMAD.MOV.U32 R7, RZ, RZ, 0x40000040 ;  /* 0x40000040ff077424 */ /* 0x000fe200078e00ff */
[----:B------:R-:W-:Y:S02]  /*1c460*/  IADD3 R6, R3, 0x80, RZ ;  /* 0x0000008003067810 */ /* 0x000fe40007ffe0ff */
[----:B------:R-:W-:-:S02]  /*1c470*/  IADD3 R221, R221, 0x1, RZ ;  /* 0x00000001dddd7810 */ /* 0x000fc40007ffe0ff */
[----:B------:R-:W-:Y:S01]  /*1c480*/  @!P1 IADD3 R11, R0, 0x38860, RZ ;  /* 0x00038860000b9810 */ /* 0x000fe20007ffe0ff */
[----:B------:R-:W-:Y:S01]  /*1c490*/  IMAD.MOV.U32 R0, RZ, RZ, -0x800000 ;  /* 0xff800000ff007424 */ /* 0x000fe200078e00ff */
[C---:B------:R-:W-:Y:S02]  /*1c4a0*/  ISETP.NE.AND P2, PT, R221.reuse, 0x2, PT ;  /* 0x00000002dd00780c */ /* 0x040fe40003f45270 */
[----:B------:R-:W-:Y:S02]  /*1c4b0*/  @!P1 PRMT R11, RZ, 0x654, R11 ;  /* 0x00000654ff0b9816 */ /* 0x000fe4000000000b */
[----:B------:R-:W-:Y:S01]  /*1c4c0*/  SEL R221, R221, RZ, P2 ;  /* 0x000000ffdddd7207 */ /* 0x000fe20001000000 */
[----:B------:R-:W-:Y:S01]  /*1c4d0*/  HGMMA.64x256x16.F32 R24, R208, gdesc[UR4].tnspB, R24, gsb0 ;  /* 0x43e00004d0187df0 */ /* 0x000fe20008000818 */
[----:B------:R-:W-:Y:S02]  /*1c4e0*/  R2UR UR6, R6 ;  /* 0x00000000060672ca */ /* 0x000fe400000e0000 */
[----:B------:R-:W-:Y:S01]  /*1c4f0*/  R2UR UR7, R7 ;  /* 0x00000000070772ca */ /* 0x000fe200000e0000 */
[----:B------:R-:W-:Y:S01]  /*1c500*/  IMAD.MOV.U32 R7, RZ, RZ, 0x40000040 ;  /* 0x40000040ff077424 */ /* 0x000fe200078e00ff */
[----:B------:R-:W-:Y:S01]  /*1c510*/  IADD3 R6, R3, 0x100, RZ ;  /* 0x0000010003067810 */ /* 0x000fe20007ffe0ff */
[----:B------:R-:W-:-:S02]  /*1c520*/  WARPGROUP.DEPBAR.LE gsb0, 0x0 ;  /* 0x00008000000079c5 */ /* 0x000fc40000010000 */
[----:B------:R-:W-:-:S15]  /*1c530*/  WARPGROUP.ARRIVE ;  /* 0x00000000000079c5 */ /* 0x000fde0000000000 */
[----:B------:R-:W-:-:S05]  /*1c540*/  NOP ;  /* 0x0000000000007918 */ /* 0x000fca0000000000 */
[----:B------:R-:W-:Y:S01]  /*1c550*/  HGMMA.64x256x16.F32 R24, R204, gdesc[UR4].tnspB, R24, gsb0 ;  /* 0x43e00004cc187df0 */ /* 0x000fe20008000818 */
[----:B------:R-:W-:Y:S02]  /*1c560*/  R2UR UR6, R6 ;  /* 0x00000000060672ca */ /* 0x000fe400000e0000 */
[----:B------:R-:W-:Y:S01]  /*1c570*/  R2UR UR7, R7 ;  /* 0x00000000070772ca */ /* 0x000fe200000e0000 */
[----:B------:R-:W-:Y:S01]  /*1c580*/  IMAD.MOV.U32 R7, RZ, RZ, 0x40000040 ;  /* 0x40000040ff077424 */ /* 0x000fe200078e00ff */
[----:B------:R-:W-:Y:S02]  /*1c590*/  IADD3 R6, R3, 0x180, RZ ;  /* 0x0000018003067810 */ /* 0x000fe40007ffe0ff */
[----:B--2---:R-:W-:-:S05]  /*1c5a0*/  IADD3 R15, R15, 0x1, RZ ;  /* 0x000000010f0f7810 */ /* 0x004fca0007ffe0ff */
[----:B------:R-:W-:Y:S01]  /*1c5b0*/  STL [R1+0x60], R15 ;  /* 0x0000600f01007387 */ /* 0x000fe20000100800 */
[----:B------:R-:W-:Y:S02]  /*1c5c0*/  WARPGROUP.DEPBAR.LE gsb0, 0x0 ;  /* 0x00008000000079c5 */ /* 0x000fe40000010000 */
[----:B------:R-:W-:-:S13]  /*1c5d0*/  WARPGROUP.ARRIVE ;  /* 0x00000000000079c5 */ /* 0x000fda0000000000 */
[----:B------:R-:W-:Y:S01]  /*1c5e0*/  HGMMA.64x256x16.F32 R24, R200, gdesc[UR4].tnspB, R24, gsb0 ;  /* 0x43e00004c8187df0 */ /* 0x000fe20008000818 */
[----:B------:R-:W-:Y:S02]  /*1c5f0*/  R2UR UR6, R6 ;  /* 0x00000000060672ca */ /* 0x000fe400000e0000 */
[----:B------:R-:W-:Y:S01]  /*1c600*/  R2UR UR7, R7 ;  /* 0x00000000070772ca */ /* 0x000fe200000e0000 */
[----:B------:R-:W-:Y:S01]  /*1c610*/  IMAD.MOV.U32 R7, RZ, RZ, 0x40000040 ;  /* 0x40000040ff077424 */ /* 0x000fe200078e00ff */
[----:B------:R-:W-:Y:S02]  /*1c620*/  IADD3 R6, R3, 0x200, RZ ;  /* 0x0000020003067810 */ /* 0x000fe40007ffe0ff */
[----:B------:R-:W0:Y:S01]  /*1c630*/  SHFL.BFLY PT, R3, R20, 0x2, 0x1f ;  /* 0x0c401f0014037f89 */ /* 0x000e2200000e0000 */
[----:B------:R-:W-:Y:S02]  /*1c640*/  WARPGROUP.DEPBAR.LE gsb0, 0x0 ;  /* 0x00008000000079c5 */ /* 0x000fe40000010000 */
[----:B------:R-:W-:-:S15]  /*1c650*/  WARPGROUP.ARRIVE ;  /* 0x00000000000079c5 */ /* 0x000fde0000000000 */
[----:B------:R-:W-:-:S03]  /*1c660*/  NOP ;  /* 0x0000000000007918 */ /* 0x000fc60000000000 */
[----:B------:R-:W-:Y:S01]  /*1c670*/  HGMMA.64x256x16.F32 R24, R196, gdesc[UR4].tnspB, R24, gsb0 ;  /* 0x43e00004c4187df0 */ /* 0x000fe20008000818 */
[----:B------:R-:W-:Y:S02]  /*1c680*/  R2UR UR6, R6 ;  /* 0x00000000060672ca */ /* 0x000fe400000e0000 */
[----:B------:R-:W-:Y:S01]  /*1c690*/  R2UR UR7, R7 ;  /* 0x00000000070772ca */ /* 0x000fe200000e0000 */
[----:B------:R-:W1:Y:S01]  /*1c6a0*/  SHFL.BFLY PT, R6, R21, 0x2, 0x1f ;  /* 0x0c401f0015067f89 */ /* 0x000e6200000e0000 */
[----:B0-----:R-:W-:-:S05]  /*1c6b0*/  FADD.FTZ R7, R3, R20 ;  /* 0x0000001403077221 */ /* 0x001fca0000010000 */
[----:B------:R-:W0:Y:S01]  /*1c6c0*/  SHFL.BFLY PT, R8, R7, 0x1, 0x1f ;  /* 0x0c201f0007087f89 */ /* 0x000e2200000e0000 */
[----:B-1----:R-:W-:-:S05]  /*1c6d0*/  FADD.FTZ R6, R6, R21 ;  /* 0x0000001506067221 */ /* 0x002fca0000010000 */
[----:B------:R-:W1:Y:S01]  /*1c6e0*/  SHFL.BFLY PT, R3, R6, 0x1, 0x1f ;  /* 0x0c201f0006037f89 */ /* 0x000e6200000e0000 */
[----:B0-----:R-:W-:-:S05]  /*1c6f0*/  FADD.FTZ R14, R7, R8 ;  /* 0x00000008070e7221 */ /* 0x001fca0000010000 */
[----:B------:R-:W-:-:S13]  /*1c700*/  FSETP.NE.FTZ.AND P3, PT, R14, RZ, PT ;  /* 0x000000ff0e00720b */ /* 0x000fda0003f75000 */
[----:B------:R-:W0:Y:S01]  /*1c710*/  @P3 MUFU.LG2 R10, R14 ;  /* 0x0000000e000a3308 */ /* 0x000e220000000c00 */
[----:B-1----:R-:W-:Y:S01]  /*1c720*/  FADD.FTZ R13, R6, R3 ;  /* 0x00000003060d7221 */ /* 0x002fe20000010000 */
[----:B------:R-:W-:Y:S02]  /*1c730*/  MOV R6, RZ ;  /* 0x000000ff00067202 */ /* 0x000fe40000000f00 */
[----:B------:R-:W-:Y:S02]  /*1c740*/  SEL R3, RZ, 0x1, P2 ;  /* 0x00000001ff037807 */ /* 0x000fe40001000000 */
[----:B------:R-:W-:Y:S02]  /*1c750*/  FSETP.NE.FTZ.AND P0, PT, R13, RZ, PT ;  /* 0x000000ff0d00720b */ /* 0x000fe40003f15000 */
[----:B------:R-:W-:Y:S01]  /*1c760*/  @P3 MUFU.RCP R6, R14 ;  /* 0x0000000e00063308 */ /* 0x000fe20000001000 */
[----:B------:R-:W-:Y:S01]  /*1c770*/  LOP3.LUT R222, R222, R3, RZ, 0x3c, !PT ;  /* 0x00000003dede7212 */ /* 0x000fe200078e3cff */
[----:B------:R-:W-:-:S02]  /*1c780*/  IMAD.MOV.U32 R3, RZ, RZ, -0x800000 ;  /* 0xff800000ff037424 */ /* 0x000fc400078e00ff */
[----:B0-----:R-:W-:-:S07]  /*1c790*/  @P3 FMUL.FTZ R7, R10, 0.69314718246459960938 ;  /* 0x3f3172180a073820 */ /* 0x001fce0000410000 */
[----:B------:R-:W0:Y:S01]  /*1c7a0*/  @P0 MUFU.LG2 R9, R13 ;  /* 0x0000000d00090308 */ /* 0x000e220000000c00 */
[C---:B------:R-:W-:Y:S01]  /*1c7b0*/  @P0 FMUL.FTZ R8, R2.reuse, 0.69314718246459960938 ;  /* 0x3f31721802080820 */ /* 0x040fe20000410000 */
[----:B------:R-:W-:-:S04]  /*1c7c0*/  @P3 FMUL.FTZ R2, R2, 0.69314718246459960938 ;  /* 0x3f31721802023820 */ /* 0x000fc80000410000 */
[----:B------:R-:W-:Y:S02]  /*1c7d0*/  @P3 FFMA.FTZ R3, R2, R4, R7 ;  /* 0x0000000402033223 */ /* 0x000fe40000010007 */
[----:B------:R-:W1:Y:S01]  /*1c7e0*/  @P0 MUFU.RCP R12, R13 ;  /* 0x0000000d000c0308 */ /* 0x000e620000001000 */
[----:B0-----:R-:W-:-:S04]  /*1c7f0*/  @P0 FMUL.FTZ R9, R9, 0.69314718246459960938 ;  /* 0x3f31721809090820 */ /* 0x001fc80000410000 */
[----:B------:R-:W-:Y:S01]  /*1c800*/  @P0 FFMA.FTZ R0, R8, R5, R9 ;  /* 0x0000000508000223 */ /* 0x000fe20000010009 */
[----:B------:R-:W-:Y:S01]  /*1c810*/  PLOP3.LUT P0, PT, PT, PT, PT, 0x8, 0x0 ;  /* 0x000000000000781c */ /* 0x000fe20003f0e170 */
[----:B------:R-:W-:Y:S02]  /*1c820*/  WARPGROUP.DEPBAR.LE gsb0, 0x0 ;  /* 0x00008000000079c5 */ /* 0x000fe40000010000 */
[----:B------:R-:W-:-:S06]  /*1c830*/  WARPGROUP.ARRIVE ;  /* 0x00000000000079c5 */ /* 0x000fcc0000000000 */
[----:B------:R-:W-:Y:S03]  /*1c840*/  HGMMA.64x256x16.F32 R24, R192, gdesc[UR4].tnspB, R24, gsb0 ;  /* 0x43e00004c0187df0 */ /* 0x000fe60008000818 */
[----:B------:R-:W-:Y:S02]  /*1c850*/  WARPGROUP.DEPBAR.LE gsb0, 0x0 ;  /* 0x00008000000079c5 */ /* 0x000fe40000010000 */
[-C--:B-1----:R-:W-:Y:S01]  /*1c860*/  FMUL.FTZ R4, R24, R12.reuse ;  /* 0x0000000c18047220 */ /* 0x082fe20000410000 */
[-C--:B------:R-:W-:Y:S01]  /*1c870*/  FMUL.FTZ R160, R44, R12.reuse ;  /* 0x0000000c2ca07220 */ /* 0x080fe20000410000 */
[-C--:B------:R-:W-:Y:S01]  /*1c880*/  FMUL.FTZ R163, R56, R12.reuse ;  /* 0x0000000c38a37220 */ /* 0x080fe20000410000 */
[----:B------:R-:W-:Y:S01]  /*1c890*/  FMUL.FTZ R169, R80, R12 ;  /* 0x0000000c50a97220 */ /* 0x000fe20000410000 */
[-C--:B------:R-:W-:Y:S01]  /*1c8a0*/  FMUL.FTZ R10, R27, R6.reuse ;  /* 0x000000061b0a7220 */ /* 0x080fe20000410000 */
[----:B------:R-:W-:Y:S01]  /*1c8b0*/  FMUL.FTZ R8, R31, R6 ;  /* 0x000000061f087220 */ /* 0x000fe20000410000 */
[----:B------:R0:W-:Y:S01]  /*1c8c0*/  @!P1 SYNCS.ARRIVE.TRANS64.RED.A1T0 RZ, [R11+URZ], RZ ;  /* 0x000000ff0bff99a7 */ /* 0x0001e2000810043f */
        /* <DEDUP_REMOVED lines=61> */
[----:B------:R-:W-:Y:S01]  /*1cca0*/  FMUL.FTZ R31, R63, R6 ;  /* 0x000000063f1f7220 */ /* 0x000fe20000410000 */
        /* <DEDUP_REMOVED lines=8> */
[-C--:B0-----:R-:W-:Y:S01]  /*1cd30*/  FMUL.FTZ R11, R46, R6.reuse ;  /* 0x000000062e0b7220 */ /* 0x081fe20000410000 */
        /* <DEDUP_REMOVED lines=50> */
[----:B------:R-:W-:-:S07]  /*1d060*/  FMUL.FTZ R76, R151, R6 ;  /* 0x00000006974c7220 */ /* 0x000fce0000410000 */
.L_x_570:
[----:B------:R-:W0:Y:S08]  /*1d070*/  S2UR UR5, SR_CgaCtaId ;  /* 0x00000000000579c3 */ /* 0x000e300000008800 */
[----:B------:R-:W-:Y:S06]  /*1d080*/  BAR.SYNC.DEFER_BLOCKING 0x5, 0x120 ;  /* 0x0144800000007b1d */ /* 0x000fec0000010000 */
[----:B------:R-:W-:Y:S01]  /*1d090*/  UMOV UR4, 0x400 ;  /* 0x0000040000047882 */ /* 0x000fe20000000000 */
[----:B------:R-:W-:Y:S01]  /*1d0a0*/  BSSY B0, `(.L_x_663) ;  /* 0x0000293000007945 */ /* 0x000fe20003800000 */
[----:B0-----:R-:W-:-:S06]  /*1d0b0*/  ULEA UR4, UR5, UR4, 0x18 ;  /* 0x0000000405047291 */ /* 0x001fcc000f8ec03f */
[----:B------:R-:W-:-:S05]  /*1d0c0*/  IMAD.U32 R16, RZ, RZ, UR4 ;  /* 0x00000004ff107e24 */ /* 0x000fca000f8e00ff */
[----:B------:R0:W1:Y:S01]  /*1d0d0*/  LDS.128 R148, [R16+0x388d0] ;  /* 0x0388d00010947984 */ /* 0x0000620000000c00 */
[----:B------:R-:W-:Y:S06]  /*1d0e0*/  BAR.ARV 0x4, 0x120 ;  /* 0x0104800000007b1d */ /* 0x000fec0000002000 */
[----:B------:R-:W-:Y:S05]  /*1d0f0*/  @P0 BRA `(.L_x_664) ;  /* 0x0000001c00580947 */ /* 0x000fea0003800000 */
[----:B------:R-:W2:Y:S04]  /*1d100*/  LDL R6, [R1+0x98] ;  /* 0x0000980001067983 */ /* 0x000ea80000100800 */
[----:B-1----:R-:W3:Y:S01]  /*1d110*/  LDL R148, [R1+0x58] ;  /* 0x0000580001947983 */ /* 0x002ee20000100800 */
[----:B------:R-:W1:Y:S01]  /*1d120*/  S2R R21, SR_SWINHI ;  /* 0x0000000000157919 */ /* 0x000e620000002f00 */
[----:B------:R-:W-:Y:S01]  /*1d130*/  F2FP.F16.F32.PACK_AB R5, R10, R5 ;  /* 0x000000050a05723e */ /* 0x000fe200000000ff */
[----:B------:R-:W-:Y:S01]  /*1d140*/  ULDC.64 UR4, c[0x0][0xbd8] ;  /* 0x0002f60000047ab9 */ /* 0x000fe20000000a00 */
[----:B------:R-:W-:Y:S02]  /*1d150*/  MOV R14, R16 ;  /* 0x00000010000e7202 */ /* 0x000fe40000000f00 */
[----:B-1----:R-:W-:-:S02]  /*1d160*/  MOV R15, R21 ;  /* 0x00000015000f7202 */ /* 0x002fc40000000f00 */
        /* <DEDUP_REMOVED lines=11> */
[----:B-----5:R-:W-:Y:S01]  /*1d220*/  F2FP.F16.F32.PACK_AB R147, R76, R72 ;  /* 0x000000484c93723e */ /* 0x020fe200000000ff */
[----:B------:R-:W-:Y:S01]  /*1d230*/  ULDC.64 UR6, c[0x0][0x208] ;  /* 0x0000820000067ab9 */ /* 0x000fe20000000a00 */
[----:B------:R-:W-:Y:S01]  /*1d240*/  BAR.SYNC.DEFER_BLOCKING 0x1, 0x100 ;  /* 0x0044000000007b1d */ /* 0x000fe20000010000 */
[----:B--2---:R-:W-:-:S03]  /*1d250*/  IMAD.WIDE R120, R6, 0x2, R14 ;  /* 0x0000000206787825 */ /* 0x004fc600078e020e */
[C---:B------:R-:W-:Y:S02]  /*1d260*/  IADD3 R6, P1, R120.reuse, 0x20, RZ ;  /* 0x0000002078067810 */ /* 0x040fe40007f3e0ff */
[----:B------:R-:W-:Y:S02]  /*1d270*/  IADD3 R46, P0, R120, 0x40, RZ ;  /* 0x00000040782e7810 */ /* 0x000fe40007f1e0ff */
[----:B------:R-:W-:Y:S02]  /*1d280*/  LOP3.LUT R88, R6, 0x380, RZ, 0xc0, !PT ;  /* 0x0000038006587812 */ /* 0x000fe400078ec0ff */
[----:B------:R-:W-:Y:S02]  /*1d290*/  IADD3 R100, P3, R120, 0x4000, RZ ;  /* 0x0000400078647810 */ /* 0x000fe40007f7e0ff */
[----:B------:R-:W-:Y:S02]  /*1d2a0*/  LOP3.LUT R92, R46, 0x380, RZ, 0xc0, !PT ;  /* 0x000003802e5c7812 */ /* 0x000fe400078ec0ff */
[----:B------:R-:W-:-:S02]  /*1d2b0*/  SHF.R.U64 R88, R88, 0x3, RZ ;  /* 0x0000000358587819 */ /* 0x000fc400000012ff */
[C---:B------:R-:W-:Y:S02]  /*1d2c0*/  IADD3 R104, P5, R120.reuse, 0x4040, RZ ;  /* 0x0000404078687810 */ /* 0x040fe40007fbe0ff */
[----:B------:R-:W-:Y:S02]  /*1d2d0*/  IADD3 R84, P4, R120, 0x60, RZ ;  /* 0x0000006078547810 */ /* 0x000fe40007f9e0ff */
[----:B------:R-:W-:Y:S02]  /*1d2e0*/  LOP3.LUT R118, R100, 0x380, RZ, 0xc0, !PT ;  /* 0x0000038064767812 */ /* 0x000fe400078ec0ff */
[----:B------:R-:W-:Y:S02]  /*1d2f0*/  SHF.R.U64 R92, R92, 0x3, RZ ;  /* 0x000000035c5c7819 */ /* 0x000fe400000012ff */
[----:B------:R-:W-:Y:S02]  /*1d300*/  IADD3 R106, P2, R120, 0x4060, RZ ;  /* 0x00004060786a7810 */ /* 0x000fe40007f5e0ff */
[----:B------:R-:W-:-:S02]  /*1d310*/  LOP3.LUT R88, R88, R6, RZ, 0x3c, !PT ;  /* 0x0000000658587212 */ /* 0x000fc400078e3cff */
[----:B------:R-:W-:Y:S02]  /*1d320*/  LOP3.LUT R6, R104, 0x380, RZ, 0xc0, !PT ;  /* 0x0000038068067812 */ /* 0x000fe400078ec0ff */
[----:B------:R-:W-:Y:S02]  /*1d330*/  LOP3.LUT R96, R84, 0x380, RZ, 0xc0, !PT ;  /* 0x0000038054607812 */ /* 0x000fe400078ec0ff */
[----:B------:R-:W-:Y:S02]  /*1d340*/  SHF.R.U64 R118, R118, 0x3, RZ ;  /* 0x0000000376767819 */ /* 0x000fe400000012ff */
[----:B------:R-:W-:Y:S02]  /*1d350*/  LOP3.LUT R92, R92, R46, RZ, 0x3c, !PT ;  /* 0x0000002e5c5c7212 */ /* 0x000fe400078e3cff */
[----:B------:R-:W-:Y:S02]  /*1d360*/  IADD3 R102, P6, R120, 0x4020, RZ ;  /* 0x0000402078667810 */ /* 0x000fe40007fde0ff */
[----:B------:R-:W-:Y:S01]  /*1d370*/  LOP3.LUT R46, R106, 0x380, RZ, 0xc0, !PT ;  /* 0x000003806a2e7812 */ /* 0x000fe200078ec0ff */
[----:B------:R-:W-:Y:S01]  /*1d380*/  IMAD.X R101, RZ, RZ, R121, P3 ;  /* 0x000000ffff657224 */ /* 0x000fe200018e0679 */
[----:B------:R-:W-:-:S02]  /*1d390*/  SHF.R.U64 R6, R6, 0x3, RZ ;  /* 0x0000000306067819 */ /* 0x000fc400000012ff */
[----:B------:R-:W-:Y:S02]  /*1d3a0*/  IADD3.X R89, RZ, R121, RZ, P1, !PT ;  /* 0x00000079ff597210 */ /* 0x000fe40000ffe4ff */
[----:B------:R-:W-:Y:S02]  /*1d3b0*/  IADD3 R114, P3, R120, 0x8060, RZ ;  /* 0x0000806078727810 */ /* 0x000fe40007f7e0ff */
[----:B------:R-:W-:Y:S02]  /*1d3c0*/  SHF.R.U64 R96, R96, 0x3, RZ ;  /* 0x0000000360607819 */ /* 0x000fe400000012ff */
[----:B------:R-:W-:Y:S02]  /*1d3d0*/  LOP3.LUT R100, R118, R100, RZ, 0x3c, !PT ;  /* 0x0000006476647212 */ /* 0x000fe400078e3cff */
[C---:B------:R-:W-:Y:S02]  /*1d3e0*/  LOP3.LUT R21, R120.reuse, 0x380, RZ, 0xc0, !PT ;  /* 0x0000038078157812 */ /* 0x040fe400078ec0ff */
[----:B------:R-:W-:-:S02]  /*1d3f0*/  IADD3 R108, P1, R120, 0x8000, RZ ;  /* 0x00008000786c7810 */ /* 0x000fc40007f3e0ff */
[----:B------:R-:W-:Y:S02]  /*1d400*/  IADD3.X R103, RZ, R121, RZ, P6, !PT ;  /* 0x00000079ff677210 */ /* 0x000fe400037fe4ff */
[----:B------:R-:W-:Y:S02]  /*1d410*/  LOP3.LUT R118, R102, 0x380, RZ, 0xc0, !PT ;  /* 0x0000038066767812 */ /* 0x000fe400078ec0ff */
[----:B------:R-:W-:Y:S02]  /*1d420*/  SHF.R.U64 R46, R46, 0x3, RZ ;  /* 0x000000032e2e7819 */ /* 0x000fe400000012ff */
[----:B------:R-:W-:Y:S02]  /*1d430*/  IADD3 R116, P6, R120, 0xc000, RZ ;  /* 0x0000c00078747810 */ /* 0x000fe40007fde0ff */
[----:B------:R-:W-:Y:S02]  /*1d440*/  LOP3.LUT R104, R6, R104, RZ, 0x3c, !PT ;  /* 0x0000006806687212 */ /* 0x000fe400078e3cff */
[----:B------:R-:W-:-:S02]  /*1d450*/  LOP3.LUT R96, R96, R84, RZ, 0x3c, !PT ;  /* 0x0000005460607212 */ /* 0x000fc400078e3cff */
[----:B------:R-:W-:Y:S01]  /*1d460*/  LOP3.LUT R6, R114, 0x380, RZ, 0xc0, !PT ;  /* 0x0000038072067812 */ /* 0x000fe200078ec0ff */
[--C-:B------:R-:W-:Y:S01]  /*1d470*/  IMAD.X R105, RZ, RZ, R121.reuse, P5 ;  /* 0x000000ffff697224 */ /* 0x100fe200028e0679 */
[----:B------:R-:W-:Y:S02]  /*1d480*/  IADD3.X R97, RZ, R121, RZ, P4, !PT ;  /* 0x00000079ff617210 */ /* 0x000fe400027fe4ff */
[----:B------:R-:W-:Y:S02]  /*1d490*/  SHF.R.U64 R21, R21, 0x3, RZ ;  /* 0x0000000315157819 */ /* 0x000fe400000012ff */
[----:B------:R-:W-:Y:S02]  /*1d4a0*/  LOP3.LUT R84, R108, 0x380, RZ, 0xc0, !PT ;  /* 0x000003806c547812 */ /* 0x000fe400078ec0ff */
[----:B------:R-:W-:Y:S02]  /*1d4b0*/  SHF.R.U64 R118, R118, 0x3, RZ ;  /* 0x0000000376767819 */ /* 0x000fe400000012ff */
[----:B------:R-:W-:Y:S01]  /*1d4c0*/  LOP3.LUT R106, R46, R106, RZ, 0x3c, !PT ;  /* 0x0000006a2e6a7212 */ /* 0x000fe200078e3cff */
[--C-:B------:R-:W-:Y:S01]  /*1d4d0*/  IMAD.X R93, RZ, RZ, R121.reuse, P0 ;  /* 0x000000ffff5d7224 */ /* 0x100fe200000e0679 */
[----:B------:R-:W-:Y:S01]  /*1d4e0*/  IADD3 R112, P4, R120, 0x8040, RZ ;  /* 0x0000804078707810 */ /* 0x000fe20007f9e0ff */
[----:B------:R-:W-:Y:S01]  /*1d4f0*/  IMAD.X R109, RZ, RZ, R121, P1 ;  /* 0x000000ffff6d7224 */ /* 0x000fe200008e0679 */
[----:B------:R-:W-:-:S02]  /*1d500*/  LOP3.LUT R46, R116, 0x380, RZ, 0xc0, !PT ;  /* 0x00000380742e7812 */ /* 0x000fc400078ec0ff */
[C---:B------:R-:W-:Y:S02]  /*1d510*/  IADD3 R20, P5, R120.reuse, 0xc020, RZ ;  /* 0x0000c02078147810 */ /* 0x040fe40007fbe0ff */
[----:B------:R-:W-:Y:S02]  /*1d520*/  IADD3.X R107, RZ, R121, RZ, P2, !PT ;  /* 0x00000079ff6b7210 */ /* 0x000fe400017fe4ff */
[C---:B------:R-:W-:Y:S02]  /*1d530*/  IADD3 R110, P0, R120.reuse, 0x8020, RZ ;  /* 0x00008020786e7810 */ /* 0x040fe40007f1e0ff */
[C---:B------:R-:W-:Y:S02]  /*1d540*/  IADD3 R26, P2, R120.reuse, 0xc040, RZ ;  /* 0x0000c040781a7810 */ /* 0x040fe40007f5e0ff */
[----:B------:R-:W-:Y:S02]  /*1d550*/  IADD3 R30, P1, R120, 0xc060, RZ ;  /* 0x0000c060781e7810 */ /* 0x000fe40007f3e0ff */
[----:B------:R-:W-:-:S02]  /*1d560*/  SHF.R.U64 R6, R6, 0x3, RZ ;  /* 0x0000000306067819 */ /* 0x000fc400000012ff */
[----:B------:R-:W-:Y:S02]  /*1d570*/  LOP3.LUT R120, R21, R120, RZ, 0x3c, !PT ;  /* 0x0000007815787212 */ /* 0x000fe400078e3cff */
[----:B------:R-:W-:Y:S02]  /*1d580*/  SHF.R.U64 R84, R84, 0x3, RZ ;  /* 0x0000000354547819 */ /* 0x000fe400000012ff */
[----:B------:R-:W-:Y:S02]  /*1d590*/  LOP3.LUT R102, R118, R102, RZ, 0x3c, !PT ;  /* 0x0000006676667212 */ /* 0x000fe400078e3cff */
[----:B------:R-:W-:Y:S02]  /*1d5a0*/  LOP3.LUT R118, R112, 0x380, RZ, 0xc0, !PT ;  /* 0x0000038070767812 */ /* 0x000fe400078ec0ff */
[----:B------:R-:W-:Y:S02]  /*1d5b0*/  SHF.R.U64 R46, R46, 0x3, RZ ;  /* 0x000000032e2e7819 */ /* 0x000fe400000012ff */
[----:B------:R-:W-:-:S02]  /*1d5c0*/  LOP3.LUT R10, R20, 0x380, RZ, 0xc0, !PT ;  /* 0x00000380140a7812 */ /* 0x000fc400078ec0ff */
[----:B------:R-:W-:Y:S02]  /*1d5d0*/  LOP3.LUT R114, R6, R114, RZ, 0x3c, !PT ;  /* 0x0000007206727212 */ /* 0x000fe400078e3cff */
[----:B------:R-:W-:Y:S02]  /*1d5e0*/  LOP3.LUT R108, R84, R108, RZ, 0x3c, !PT ;  /* 0x0000006c546c7212 */ /* 0x000fe400078e3cff */
[----:B------:R-:W-:Y:S02]  /*1d5f0*/  MOV R120, R120 ;  /* 0x0000007800787202 */ /* 0x000fe40000000f00 */
[----:B------:R-:W-:Y:S02]  /*1d600*/  F2FP.F16.F32.PACK_AB R6, R29, R28 ;  /* 0x0000001c1d06723e */ /* 0x000fe400000000ff */
[----:B------:R-:W-:Y:S02]  /*1d610*/  LOP3.LUT R84, R110, 0x380, RZ, 0xc0, !PT ;  /* 0x000003806e547812 */ /* 0x000fe400078ec0ff */
[----:B------:R-:W-:-:S02]  /*1d620*/  SHF.R.U64 R118, R118, 0x3, RZ ;  /* 0x0000000376767819 */ /* 0x000fc400000012ff */
[----:B------:R-:W-:Y:S02]  /*1d630*/  LOP3.LUT R116, R46, R116, RZ, 0x3c, !PT ;  /* 0x000000742e747212 */ /* 0x000fe400078e3cff */
[----:B------:R-:W-:Y:S02]  /*1d640*/  LOP3.LUT R25, R26, 0x380, RZ, 0xc0, !PT ;  /* 0x000003801a197812 */ /* 0x000fe400078ec0ff */
[----:B------:R-:W-:Y:S02]  /*1d650*/  LOP3.LUT R46, R30, 0x380, RZ, 0xc0, !PT ;  /* 0x000003801e2e7812 */ /* 0x000fe400078ec0ff */
[----:B------:R-:W-:Y:S01]  /*1d660*/  SHF.R.U64 R10, R10, 0x3, RZ ;  /* 0x000000030a0a7819 */ /* 0x000fe200000012ff */
[----:B------:R1:W-:Y:S01]  /*1d670*/  STSM.16.M88.4 [R120], R4 ;  /* 0x0000000478007844 */ /* 0x0003e20000000200 */
[----:B------:R-:W-:Y:S02]  /*1d680*/  SHF.R.U64 R84, R84, 0x3, RZ ;  /* 0x0000000354547819 */ /* 0x000fe400000012ff */
[----:B------:R-:W-:-:S02]  /*1d690*/  LOP3.LUT R112, R118, R112, RZ, 0x3c, !PT ;  /* 0x0000007076707212 */ /* 0x000fc400078e3cff */
[----:B------:R-:W-:Y:S02]  /*1d6a0*/  SHF.R.U64 R25, R25, 0x3, RZ ;  /* 0x0000000319197819 */ /* 0x000fe400000012ff */
[----:B------:R-:W-:Y:S02]  /*1d6b0*/  SHF.R.U64 R46, R46, 0x3, RZ ;  /* 0x000000032e2e7819 */ /* 0x000fe400000012ff */
[----:B------:R-:W-:Y:S02]  /*1d6c0*/  LOP3.LUT R118, R10, R20, RZ, 0x3c, !PT ;  /* 0x000000140a767212 */ /* 0x000fe400078e3cff */
[----:B------:R-:W-:Y:S02]  /*1d6d0*/  MOV R88, R88 ;  /* 0x0000005800587202 */ /* 0x000fe40000000f00 */
[----:B------:R-:W-:Y:S02]  /*1d6e0*/  MOV R92, R92 ;  /* 0x0000005c005c7202 */ /* 0x000fe40000000f00 */
[----:B------:R-:W-:-:S02]  /*1d6f0*/  F2FP.F16.F32.PACK_AB R10, R45, R160 ;  /* 0x000000a02d0a723e */ /* 0x000fc400000000ff */
[----:B-1----:R-:W-:Y:S02]  /*1d700*/  F2FP.F16.F32.PACK_AB R4, R33, R32 ;  /* 0x000000202104723e */ /* 0x002fe400000000ff */
[----:B------:R-:W-:Y:S02]  /*1d710*/  F2FP.F16.F32.PACK_AB R5, R35, R34 ;  /* 0x000000222305723e */ /* 0x000fe400000000ff */
[----:B------:R-:W-:Y:S02]  /*1d720*/  F2FP.F16.F32.PACK_AB R6, R37, R24 ;  /* 0x000000182506723e */ /* 0x000fe400000000ff */
[----:B------:R-:W-:Y:S02]  /*1d730*/  F2FP.F16.F32.PACK_AB R7, R39, R38 ;  /* 0x000000262707723e */ /* 0x000fe400000000ff */
[----:B------:R-:W-:Y:S02]  /*1d740*/  LOP3.LUT R110, R84, R110, RZ, 0x3c, !PT ;  /* 0x0000006e546e7212 */ /* 0x000fe400078e3cff */
[----:B------:R-:W-:Y:S01]  /*1d750*/  LOP3.LUT R20, R25, R26, RZ, 0x3c, !PT ;  /* 0x0000001a19147212 */ /* 0x000fe200078e3cff */
[----:B------:R1:W-:Y:S01]  /*1d760*/  STSM.16.M88.4 [R88], R4 ;  /* 0x0000000458007844 */ /* 0x0003e20000000200 */
[----:B------:R-:W-:-:S02]  /*1d770*/  LOP3.LUT R84, R46, R30, RZ, 0x3c, !PT ;  /* 0x0000001e2e547212 */ /* 0x000fc400078e3cff */
[----:B------:R-:W-:Y:S02]  /*1d780*/  MOV R96, R96 ;  /* 0x0000006000607202 */ /* 0x000fe40000000f00 */
[----:B------:R-:W-:Y:S02]  /*1d790*/  F2FP.F16.F32.PACK_AB R24, R49, R161 ;  /* 0x000000a13118723e */ /* 0x000fe400000000ff */
[----:B------:R-:W-:Y:S02]  /*1d7a0*/  F2FP.F16.F32.PACK_AB R25, R51, R50 ;  /* 0x000000323319723e */ /* 0x000fe400000000ff */
[----:B------:R-:W-:Y:S01]  /*1d7b0*/  F2FP.F16.F32.PACK_AB R26, R53, R162 ;  /* 0x000000a2351a723e */ /* 0x000fe200000000ff */
[----:B------:R2:W-:Y:S01]  /*1d7c0*/  STSM.16.M88.4 [R92], R8 ;  /* 0x000000085c007844 */ /* 0x0005e20000000200 */
[----:B------:R-:W-:Y:S02]  /*1d7d0*/  MOV R100, R100 ;  /* 0x0000006400647202 */ /* 0x000fe40000000f00 */
[----:B------:R-:W-:-:S02]  /*1d7e0*/  F2FP.F16.F32.PACK_AB R28, R57, R163 ;  /* 0x000000a3391c723e */ /* 0x000fc400000000ff */
[----:B------:R-:W-:Y:S02]  /*1d7f0*/  F2FP.F16.F32.PACK_AB R29, R59, R58 ;  /* 0x0000003a3b1d723e */ /* 0x000fe400000000ff */
[----:B------:R-:W-:Y:S01]  /*1d800*/  F2FP.F16.F32.PACK_AB R30, R61, R164 ;  /* 0x000000a43d1e723e */ /* 0x000fe200000000ff */
[----:B------:R-:W-:Y:S01]  /*1d810*/  IMAD.X R113, RZ, RZ, R121, P4 ;  /* 0x000000ffff717224 */ /* 0x000fe200020e0679 */
[----:B------:R-:W-:Y:S02]  /*1d820*/  MOV R102, R102 ;  /* 0x0000006600667202 */ /* 0x000fe40000000f00 */
[----:B-1----:R-:W-:Y:S02]  /*1d830*/  F2FP.F16.F32.PACK_AB R4, R65, R165 ;  /* 0x000000a54104723e */ /* 0x002fe400000000ff */
[----:B------:R-:W-:Y:S02]  /*1d840*/  F2FP.F16.F32.PACK_AB R5, R67, R66 ;  /* 0x000000424305723e */ /* 0x000fe400000000ff */
[----:B------:R-:W-:-:S02]  /*1d850*/  F2FP.F16.F32.PACK_AB R6, R69, R166 ;  /* 0x000000a64506723e */ /* 0x000fc400000000ff */
[----:B------:R-:W-:Y:S02]  /*1d860*/  F2FP.F16.F32.PACK_AB R7, R71, R70 ;  /* 0x000000464707723e */ /* 0x000fe400000000ff */
[----:B------:R-:W-:Y:S02]  /*1d870*/  IADD3.X R111, RZ, R121, RZ, P0, !PT ;  /* 0x00000079ff6f7210 */ /* 0x000fe400007fe4ff */
[----:B------:R-:W-:Y:S02]  /*1d880*/  MOV R104, R104 ;  /* 0x0000006800687202 */ /* 0x000fe40000000f00 */
[----:B--2---:R-:W-:Y:S02]  /*1d890*/  F2FP.F16.F32.PACK_AB R8, R73, R167 ;  /* 0x000000a74908723e */ /* 0x004fe400000000ff */
[----:B------:R-:W-:Y:S02]  /*1d8a0*/  F2FP.F16.F32.PACK_AB R9, R75, R74 ;  /* 0x0000004a4b09723e */ /* 0x000fe400000000ff */
[----:B------:R-:W-:-:S02]  /*1d8b0*/  F2FP.F16.F32.PACK_AB R10, R77, R168 ;  /* 0x000000a84d0a723e */ /* 0x000fc400000000ff */
[----:B------:R-:W-:Y:S01]  /*1d8c0*/  F2FP.F16.F32.PACK_AB R11, R79, R78 ;  /* 0x0000004e4f0b723e */ /* 0x000fe200000000ff */
[----:B------:R-:W-:Y:S01]  /*1d8d0*/  STSM.16.M88.4 [R96], R24 ;  /* 0x0000001860007844 */ /* 0x000fe20000000200 */
[----:B------:R-:W-:Y:S02]  /*1d8e0*/  IADD3.X R115, RZ, R121, RZ, P3, !PT ;  /* 0x00000079ff737210 */ /* 0x000fe40001ffe4ff */
[----:B------:R-:W-:Y:S01]  /*1d8f0*/  MOV R106, R106 ;  /* 0x0000006a006a7202 */ /* 0x000fe20000000f00 */
[----:B------:R-:W-:Y:S01]  /*1d900*/  STSM.16.M88.4 [R100], R28 ;  /* 0x0000001c64007844 */ /* 0x000fe20000000200 */
[----:B------:R-:W-:Y:S02]  /*1d910*/  F2FP.F16.F32.PACK_AB R32, R81, R169 ;  /* 0x000000a95120723e */ /* 0x000fe400000000ff */
[----:B------:R-:W-:Y:S02]  /*1d920*/  F2FP.F16.F32.PACK_AB R33, R83, R82 ;  /* 0x000000525321723e */ /* 0x000fe400000000ff */
[----:B------:R-:W-:-:S02]  /*1d930*/  F2FP.F16.F32.PACK_AB R34, R44, R170 ;  /* 0x000000aa2c22723e */ /* 0x000fc400000000ff */
[----:B------:R-:W-:Y:S01]  /*1d940*/  F2FP.F16.F32.PACK_AB R35, R87, R86 ;  /* 0x000000565723723e */ /* 0x000fe200000000ff */
[----:B------:R1:W-:Y:S01]  /*1d950*/  STSM.16.M88.4 [R102], R4 ;  /* 0x0000000466007844 */ /* 0x0003e20000000200 */
[----:B------:R-:W-:Y:S02]  /*1d960*/  MOV R108, R108 ;  /* 0x0000006c006c7202 */ /* 0x000fe40000000f00 */
[----:B------:R-:W-:Y:S02]  /*1d970*/  F2FP.F16.F32.PACK_AB R44, R56, R171 ;  /* 0x000000ab382c723e */ /* 0x000fe400000000ff */
[----:B------:R-:W-:Y:S02]  /*1d980*/  F2FP.F16.F32.PACK_AB R45, R91, R90 ;  /* 0x0000005a5b2d723e */ /* 0x000fe400000000ff */
[----:B------:R-:W-:Y:S01]  /*1d990*/  F2FP.F16.F32.PACK_AB R46, R80, R172 ;  /* 0x000000ac502e723e */ /* 0x000fe200000000ff */
[----:B------:R2:W-:Y:S01]  /*1d9a0*/  STSM.16.M88.4 [R104], R8 ;  /* 0x0000000868007844 */ /* 0x0005e20000000200 */
[----:B------:R-:W-:-:S02]  /*1d9b0*/  MOV R110, R110 ;  /* 0x0000006e006e7202 */ /* 0x000fc40000000f00 */
[----:B------:R-:W-:Y:S02]  /*1d9c0*/  F2FP.F16.F32.PACK_AB R56, R152, R173 ;  /* 0x000000ad9838723e */ /* 0x000fe400000000ff */
[----:B------:R-:W-:Y:S02]  /*1d9d0*/  F2FP.F16.F32.PACK_AB R57, R99, R98 ;  /* 0x000000626339723e */ /* 0x000fe400000000ff */
[----:B------:R-:W-:Y:S02]  /*1d9e0*/  F2FP.F16.F32.PACK_AB R58, R153, R174 ;  /* 0x000000ae993a723e */ /* 0x000fe400000000ff */
[----:B------:R-:W-:Y:S02]  /*1d9f0*/  F2FP.F16.F32.PACK_AB R59, R36, R13 ;  /* 0x0000000d243b723e */ /* 0x000fe400000000ff */
[----:B------:R-:W-:Y:S02]  /*1da00*/  MOV R112, R112 ;  /* 0x0000007000707202 */ /* 0x000fe40000000f00 */
[----:B-1----:R-:W-:-:S02]  /*1da10*/  F2FP.F16.F32.PACK_AB R4, R154, R175 ;  /* 0x000000af9a04723e */ /* 0x002fc400000000ff */
[----:B------:R-:W-:Y:S02]  /*1da20*/  F2FP.F16.F32.PACK_AB R5, R42, R40 ;  /* 0x000000282a05723e */ /* 0x000fe400000000ff */
[----:B------:R-:W-:Y:S02]  /*1da30*/  F2FP.F16.F32.PACK_AB R6, R155, R176 ;  /* 0x000000b09b06723e */ /* 0x000fe400000000ff */
[----:B------:R-:W-:Y:S01]  /*1da40*/  F2FP.F16.F32.PACK_AB R7, R52, R48 ;  /* 0x000000303407723e */ /* 0x000fe200000000ff */
[----:B------:R-:W-:Y:S01]  /*1da50*/  STSM.16.M88.4 [R106], R32 ;  /* 0x000000206a007844 */ /* 0x000fe20000000200 */
[----:B------:R-:W-:Y:S02]  /*1da60*/  MOV R114, R114 ;  /* 0x0000007200727202 */ /* 0x000fe40000000f00 */
[----:B--2---:R-:W-:Y:S02]  /*1da70*/  F2FP.F16.F32.PACK_AB R8, R156, R177 ;  /* 0x000000b19c08723e */ /* 0x004fe400000000ff */
[----:B------:R-:W-:-:S02]  /*1da80*/  F2FP.F16.F32.PACK_AB R9, R60, R55 ;  /* 0x000000373c09723e */ /* 0x000fc400000000ff */
[----:B------:R-:W-:Y:S02]  /*1da90*/  F2FP.F16.F32.PACK_AB R10, R157, R178 ;  /* 0x000000b29d0a723e */ /* 0x000fe400000000ff */
[----:B------:R-:W-:Y:S01]  /*1daa0*/  F2FP.F16.F32.PACK_AB R11, R64, R63 ;  /* 0x0000003f400b723e */ /* 0x000fe200000000ff */
[----:B------:R-:W-:Y:S01]  /*1dab0*/  STSM.16.M88.4 [R108], R44 ;  /* 0x0000002c6c007844 */ /* 0x000fe20000000200 */
[----:B------:R-:W-:-:S03]  /*1dac0*/  IMAD.X R117, RZ, RZ, R121, P6 ;  /* 0x000000ffff757224 */ /* 0x000fc600030e0679 */
[----:B------:R-:W-:Y:S01]  /*1dad0*/  STSM.16.M88.4 [R110], R56 ;  /* 0x000000386e007844 */ /* 0x000fe20000000200 */
[----:B------:R-:W-:-:S03]  /*1dae0*/  IADD3.X R119, RZ, R121, RZ, P5, !PT ;  /* 0x00000079ff777210 */ /* 0x000fc60002ffe4ff */
[----:B------:R3:W-:Y:S01]  /*1daf0*/  STSM.16.M88.4 [R112], R4 ;  /* 0x0000000470007844 */ /* 0x0007e20000000200 */
[----:B------:R-:W-:-:S03]  /*1db00*/  IMAD.X R21, RZ, RZ, R121, P2 ;  /* 0x000000ffff157224 */ /* 0x000fc600010e0679 */
[----:B------:R1:W-:Y:S01]  /*1db10*/  STSM.16.M88.4 [R114], R8 ;  /* 0x0000000872007844 */ /* 0x0003e20000000200 */
[----:B------:R-:W-:Y:S02]  /*1db20*/  IADD3.X R85, RZ, R121, RZ, P1, !PT ;  /* 0x00000079ff557210 */ /* 0x000fe40000ffe4ff */
[----:B------:R-:W-:Y:S02]  /*1db30*/  MOV R116, R116 ;  /* 0x0000007400747202 */ /* 0x000fe40000000f00 */
[----:B------:R-:W-:Y:S02]  /*1db40*/  F2FP.F16.F32.PACK_AB R24, R158, R179 ;  /* 0x000000b39e18723e */ /* 0x000fe400000000ff */
[----:B------:R-:W-:Y:S01]  /*1db50*/  F2FP.F16.F32.PACK_AB R25, R123, R122 ;  /* 0x0000007a7b19723e */ /* 0x000fe200000000ff */
[----:B---3--:R-:W-:Y:S01]  /*1db60*/  IMAD.SHL.U32 R4, R148, 0x4, RZ ;  /* 0x0000000494047824 */ /* 0x008fe200078e00ff */
[----:B-1----:R-:W-:Y:S02]  /*1db70*/  SHF.R.S32.HI R10, RZ, 0x1f, R148 ;  /* 0x0000001fff0a7819 */ /* 0x002fe40000011494 */
[----:B------:R-:W-:-:S02]  /*1db80*/  F2FP.F16.F32.PACK_AB R26, R125, R124 ;  /* 0x0000007c7d1a723e */ /* 0x000fc400000000ff */
[----:B------:R-:W-:Y:S02]  /*1db90*/  F2FP.F16.F32.PACK_AB R27, R127, R126 ;  /* 0x0000007e7f1b723e */ /* 0x000fe400000000ff */
[----:B------:R-:W-:Y:S02]  /*1dba0*/  ISETP.NE.U32.AND P3, PT, RZ, UR4, PT ;  /* 0x00000004ff007c0c */ /* 0x000fe4000bf65070 */
[----:B------:R-:W-:Y:S02]  /*1dbb0*/  SHF.L.U64.HI R8, R148, 0x2, R10 ;  /* 0x0000000294087819 */ /* 0x000fe4000001020a */
[----:B------:R-:W-:Y:S02]  /*1dbc0*/  IADD3 R6, P0, R4, UR4, RZ ;  /* 0x0000000404067c10 */ /* 0x000fe4000ff1e0ff */
[----:B------:R-:W-:Y:S02]  /*1dbd0*/  MOV R118, R118 ;  /* 0x0000007600767202 */ /* 0x000fe40000000f00 */
[----:B------:R-:W-:-:S02]  /*1dbe0*/  F2FP.F16.F32.PACK_AB R28, R129, R128 ;  /* 0x00000080811c723e */ /* 0x000fc400000000ff */
[----:B------:R-:W-:Y:S02]  /*1dbf0*/  F2FP.F16.F32.PACK_AB R29, R131, R130 ;  /* 0x00000082831d723e */ /* 0x000fe400000000ff */
[----:B------:R-:W-:Y:S02]  /*1dc00*/  F2FP.F16.F32.PACK_AB R30, R133, R132 ;  /* 0x00000084851e723e */ /* 0x000fe400000000ff */
[----:B------:R-:W-:Y:S02]  /*1dc10*/  F2FP.F16.F32.PACK_AB R31, R135, R134 ;  /* 0x00000086871f723e */ /* 0x000fe400000000ff */
[----:B------:R-:W-:Y:S02]  /*1dc20*/  MOV R20, R20 ;  /* 0x0000001400147202 */ /* 0x000fe40000000f00 */
[----:B------:R-:W-:Y:S02]  /*1dc30*/  F2FP.F16.F32.PACK_AB R32, R137, R136 ;  /* 0x000000888920723e */ /* 0x000fe400000000ff */
[----:B------:R-:W-:-:S02]  /*1dc40*/  F2FP.F16.F32.PACK_AB R33, R139, R138 ;  /* 0x0000008a8b21723e */ /* 0x000fc400000000ff */
[----:B------:R-:W-:Y:S02]  /*1dc50*/  F2FP.F16.F32.PACK_AB R34, R141, R140 ;  /* 0x0000008c8d22723e */ /* 0x000fe400000000ff */
[----:B------:R-:W-:Y:S02]  /*1dc60*/  F2FP.F16.F32.PACK_AB R35, R143, R142 ;  /* 0x0000008e8f23723e */ /* 0x000fe400000000ff */
[----:B------:R-:W-:Y:S01]  /*1dc70*/  MOV R84, R84 ;  /* 0x0000005400547202 */ /* 0x000fe20000000f00 */
[----:B------:R1:W-:Y:S01]  /*1dc80*/  STSM.16.M88.4 [R116], R24 ;  /* 0x0000001874007844 */ /* 0x0003e20000000200 */
[----:B------:R-:W-:Y:S02]  /*1dc90*/  ISETP.NE.AND.EX P3, PT, RZ, UR5, PT, P3 ;  /* 0x00000005ff007c0c */ /* 0x000fe4000bf65330 */
[----:B------:R-:W-:Y:S01]  /*1dca0*/  IADD3.X R7, R8, UR5, RZ, P0, !PT ;  /* 0x0000000508077c10 */ /* 0x000fe200087fe4ff */
[----:B------:R-:W-:Y:S01]  /*1dcb0*/  ULDC.64 UR4, c[0x0][0xbe0] ;  /* 0x0002f80000047ab9 */ /* 0x000fe20000000a00 */
[----:B------:R1:W-:Y:S01]  /*1dcc0*/  STSM.16.M88.4 [R118], R28 ;  /* 0x0000001c76007844 */ /* 0x0003e20000000200 */
[----:B------:R-:W-:-:S03]  /*1dcd0*/  ISETP.NE.U32.AND P1, PT, RZ, UR4, PT ;  /* 0x00000004ff007c0c */ /* 0x000fc6000bf25070 */
[----:B------:R1:W-:Y:S01]  /*1dce0*/  STSM.16.M88.4 [R20], R32 ;  /* 0x0000002014007844 */ /* 0x0003e20000000200 */
[----:B------:R-:W-:-:S03]  /*1dcf0*/  ISETP.NE.AND.EX P1, PT, RZ, UR5, PT, P1 ;  /* 0x00000005ff007c0c */ /* 0x000fc6000bf25310 */
[----:B------:R1:W-:Y:S01]  /*1dd00*/  STSM.16.M88.4 [R84], R144 ;  /* 0x0000009054007844 */ /* 0x0003e20000000200 */
[----:B------:R-:W-:-:S05]  /*1dd10*/  IMAD R5, R18, 0x8, R220 ;  /* 0x0000000812057824 */ /* 0x000fca00078e02dc */
[----:B------:R-:W-:Y:S01]  /*1dd20*/  SHF.L.U32 R5, R5, 0x3, RZ ;  /* 0x0000000305057819 */ /* 0x000fe200000006ff */
[----:B------:R-:W-:Y:S03]  /*1dd30*/  BAR.SYNC.DEFER_BLOCKING 0x1, 0x100 ;  /* 0x0044000000007b1d */ /* 0x000fe60000010000 */
[----:B------:R-:W-:Y:S01]  /*1dd40*/  @P1 IADD3 R4, P0, R4, UR4, RZ ;  /* 0x0000000404041c10 */ /* 0x000fe2000ff1e0ff */
[----:B------:R-:W-:Y:S02]  /*1dd50*/  IMAD.WIDE R14, R5, 0x2, R14 ;  /* 0x00000002050e7825 */ /* 0x000fe400078e020e */
[----:B------:R-:W-:Y:S01]  /*1dd60*/  ULDC UR4, c[0x0][0xa88] ;  /* 0x0002a20000047ab9 */ /* 0x000fe20000000800 */
[----:B------:R-:W-:Y:S01]  /*1dd70*/  MOV R77, RZ ;  /* 0x000000ff004d7202 */ /* 0x000fe20000000f00 */
[----:B------:R-:W-:Y:S01]  /*1dd80*/  IMAD.U32 R2, RZ, RZ, UR4 ;  /* 0x00000004ff027e24 */ /* 0x000fe2000f8e00ff */
[----:B------:R-:W-:-:S02]  /*1dd90*/  @P1 IADD3.X R5, R8, UR5, RZ, P0, !PT ;  /* 0x0000000508051c10 */ /* 0x000fc400087fe4ff */
[----:B------:R-:W-:-:S04]  /*1dda0*/  IADD3 R9, P0, R14, 0x1000, RZ ;  /* 0x000010000e097810 */ /* 0x000fc80007f1e0ff */
[----:B------:R-:W-:Y:S01]  /*1ddb0*/  LOP3.LUT R8, R9, 0x380, RZ, 0xc0, !PT ;  /* 0x0000038009087812 */ /* 0x000fe200078ec0ff */
[----:B------:R1:W5:Y:S04]  /*1ddc0*/  @P3 LDG.E R77, desc[UR6][R6.64] ;  /* 0x00000006064d3981 */ /* 0x000368000c1e1900 */
[----:B------:R1:W5:Y:S01]  /*1ddd0*/  @P1 LDG.E R2, desc[UR6][R4.64] ;  /* 0x0000000604021981 */ /* 0x000362000c1e1900 */
[----:B------:R-:W-:Y:S05]  /*1dde0*/  @P1 BRA `(.L_x_665) ;  /* 0x0000000000141947 */ /* 0x000fea0003800000 */
[----:B------:R-:W-:Y:S05]  /*1ddf0*/  @!P3 BRA `(.L_x_665) ;  /* 0x000000000010b947 */ /* 0x000fea0003800000 */
[----:B------:R-:W-:Y:S02]  /*1de00*/  ULDC.64 UR4, c[0x0][0x208] ;  /* 0x0000820000047ab9 */ /* 0x000fe40000000a00 */
[----:B-1----:R-:W2:Y:S04]  /*1de10*/  LDG.E R5, desc[UR4][R6.64] ;  /* 0x0000000406057981 */ /* 0x002ea8000c1e1900 */
[----:B-----5:R-:W2:Y:S02]  /*1de20*/  LDG.E R2, desc[UR4][R6.64+0x4] ;  /* 0x0000040406027981 */ /* 0x020ea4000c1e1900 */
[----:B--2---:R-:W-:-:S07]  /*1de30*/  IADD3 R2, -R5, R2, RZ ;  /* 0x0000000205027210 */ /* 0x004fce0007ffe1ff */
.L_x_665:
[----:B-1----:R-:W2:Y:S01]  /*1de40*/  LDL R6, [R1+0x94] ;  /* 0x0000940001067983 */ /* 0x002ea20000100800 */
[----:B------:R-:W-:-:S03]  /*1de50*/  ULDC.64 UR4, c[0x0][0xb70] ;  /* 0x0002dc0000047ab9 */ /* 0x000fc60000000a00 */
[----:B------:R-:W3:Y:S04]  /*1de60*/  LDL.LU R82, [R1+0x5c] ;  /* 0x00005c0001527983 */ /* 0x000ee80000300800 */
[----:B------:R-:W2:Y:S01]  /*1de70*/  LDL.LU R80, [R1+0x64] ;  /* 0x0000640001507983 */ /* 0x000ea20000300800 */
[----:B------:R-:W-:Y:S01]  /*1de80*/  SEL R19, R10, RZ, !P3 ;  /* 0x000000ff0a137207 */ /* 0x000fe20005800000 */
[--C-:B-----5:R-:W-:Y:S01]  /*1de90*/  IMAD.MOV.U32 R20, RZ, RZ, R77.reuse ;  /* 0x000000ffff147224 */ /* 0x120fe200078e004d */
[----:B------:R-:W-:Y:S01]  /*1dea0*/  SHF.R.S32.HI R21, RZ, 0x1f, R77 ;  /* 0x0000001fff157819 */ /* 0x000fe2000001144d */
[----:B------:R-:W4:Y:S01]  /*1deb0*/  LDL R10, [R1+0x6c] ;  /* 0x00006c00010a7983 */ /* 0x000f220000100800 */
[C---:B------:R-:W-:Y:S02]  /*1dec0*/  IADD3 R25, P2, R14.reuse, 0x3000, RZ ;  /* 0x000030000e197810 */ /* 0x040fe40007f5e0ff */
[----:B------:R-:W-:Y:S01]  /*1ded0*/  IADD3 R13, P1, R14, 0x2000, RZ ;  /* 0x000020000e0d7810 */ /* 0x000fe20007f3e0ff */
[----:B------:R-:W4:Y:S01]  /*1dee0*/  LDL R81, [R1+0x70] ;  /* 0x0000700001517983 */ /* 0x000f220000100800 */
[----:B------:R-:W-:-:S02]  /*1def0*/  LOP3.LUT R24, R25, 0x380, RZ, 0xc0, !PT ;  /* 0x0000038019187812 */ /* 0x000fc400078ec0ff */
[----:B------:R-:W-:Y:S02]  /*1df00*/  SHF.R.U64 R8, R8, 0x3, RZ ;  /* 0x0000000308087819 */ /* 0x000fe400000012ff */
[----:B------:R-:W-:Y:S02]  /*1df10*/  LOP3.LUT R12, R13, 0x380, RZ, 0xc0, !PT ;  /* 0x000003800d0c7812 */ /* 0x000fe400078ec0ff */
[----:B------:R-:W-:Y:S02]  /*1df20*/  SHF.R.U64 R24, R24, 0x3, RZ ;  /* 0x0000000318187819 */ /* 0x000fe400000012ff */
[----:B------:R-:W-:Y:S02]  /*1df30*/  LOP3.LUT R8, R8, R9, RZ, 0x3c, !PT ;  /* 0x0000000908087212 */ /* 0x000fe400078e3cff */
[----:B------:R-:W-:Y:S02]  /*1df40*/  SHF.R.U64 R12, R12, 0x3, RZ ;  /* 0x000000030c0c7819 */ /* 0x000fe400000012ff */
[----:B------:R-:W-:-:S02]  /*1df50*/  IADD3.X R9, RZ, R15, RZ, P0, !PT ;  /* 0x0000000fff097210 */ /* 0x000fc400007fe4ff */
[----:B------:R-:W-:Y:S02]  /*1df60*/  LOP3.LUT R24, R24, R25, RZ, 0x3c, !PT ;  /* 0x0000001918187212 */ /* 0x000fe400078e3cff */
[C---:B------:R-:W-:Y:S02]  /*1df70*/  IADD3 R45, P0, R14.reuse, 0x8000, RZ ;  /* 0x000080000e2d7810 */ /* 0x040fe40007f1e0ff */
[C---:B------:R-:W-:Y:S02]  /*1df80*/  IADD3 R33, P4, R14.reuse, 0x5000, RZ ;  /* 0x000050000e217810 */ /* 0x040fe40007f9e0ff */
[----:B------:R-:W-:Y:S02]  /*1df90*/  IADD3 R37, P5, R14, 0x6000, RZ ;  /* 0x000060000e257810 */ /* 0x000fe40007fbe0ff */
[----:B------:R-:W-:Y:S02]  /*1dfa0*/  IADD3.X R25, RZ, R15, RZ, P2, !PT ;  /* 0x0000000fff197210 */ /* 0x000fe400017fe4ff */
[----:B------:R-:W-:Y:S01]  /*1dfb0*/  LOP3.LUT R12, R12, R13, RZ, 0x3c, !PT ;  /* 0x0000000d0c0c7212 */ /* 0x000fe200078e3cff */
[----:B------:R-:W-:Y:S01]  /*1dfc0*/  IMAD.X R13, RZ, RZ, R15, P1 ;  /* 0x000000ffff0d7224 */ /* 0x000fe200008e060f */
[----:B------:R-:W-:-:S02]  /*1dfd0*/  IADD3 R53, P2, R14, 0xa000, RZ ;  /* 0x0000a0000e357810 */ /* 0x000fc40007f5e0ff */
[----:B------:R-:W-:Y:S02]  /*1dfe0*/  IADD3 R49, P1, R14, 0x9000, RZ ;  /* 0x000090000e317810 */ /* 0x000fe40007f3e0ff */
[----:B------:R-:W-:Y:S02]  /*1dff0*/  LOP3.LUT R44, R45, 0x380, RZ, 0xc0, !PT ;  /* 0x000003802d2c7812 */ /* 0x000fe400078ec0ff */
[----:B------:R-:W-:Y:S02]  /*1e000*/  LOP3.LUT R32, R33, 0x380, RZ, 0xc0, !PT ;  /* 0x0000038021207812 */ /* 0x000fe400078ec0ff */
[----:B------:R-:W-:Y:S02]  /*1e010*/  LOP3.LUT R36, R37, 0x380, RZ, 0xc0, !PT ;  /* 0x0000038025247812 */ /* 0x000fe400078ec0ff */
[----:B------:R-:W-:Y:S02]  /*1e020*/  LOP3.LUT R52, R53, 0x380, RZ, 0xc0, !PT ;  /* 0x0000038035347812 */ /* 0x000fe400078ec0ff */
[----:B------:R-:W-:-:S02]  /*1e030*/  LOP3.LUT R48, R49, 0x380, RZ, 0xc0, !PT ;  /* 0x0000038031307812 */ /* 0x000fc400078ec0ff */
[----:B------:R-:W-:Y:S02]  /*1e040*/  SHF.R.U64 R44, R44, 0x3, RZ ;  /* 0x000000032c2c7819 */ /* 0x000fe400000012ff */
[----:B------:R-:W-:Y:S02]  /*1e050*/  SHF.R.U64 R32, R32, 0x3, RZ ;  /* 0x0000000320207819 */ /* 0x000fe400000012ff */
[----:B------:R-:W-:Y:S02]  /*1e060*/  SHF.R.U64 R36, R36, 0x3, RZ ;  /* 0x0000000324247819 */ /* 0x000fe400000012ff */
[----:B------:R-:W-:Y:S02]  /*1e070*/  SHF.R.U64 R52, R52, 0x3, RZ ;  /* 0x0000000334347819 */ /* 0x000fe400000012ff */
[----:B------:R-:W-:Y:S02]  /*1e080*/  SHF.R.U64 R48, R48, 0x3, RZ ;  /* 0x0000000330307819 */ /* 0x000fe400000012ff */
[----:B------:R-:W-:Y:S01]  /*1e090*/  LOP3.LUT R44, R44, R45, RZ, 0x3c, !PT ;  /* 0x0000002d2c2c7212 */ /* 0x000fe200078e3cff */
[----:B------:R-:W-:Y:S01]  /*1e0a0*/  IMAD.X R45, RZ, RZ, R15, P0 ;  /* 0x000000ffff2d7224 */ /* 0x000fe200000e060f */
[----:B------:R-:W-:-:S02]  /*1e0b0*/  LOP3.LUT R32, R32, R33, RZ, 0x3c, !PT ;  /* 0x0000002120207212 */ /* 0x000fc400078e3cff */
[----:B------:R-:W-:Y:S01]  /*1e0c0*/  LOP3.LUT R36, R36, R37, RZ, 0x3c, !PT ;  /* 0x0000002524247212 */ /* 0x000fe200078e3cff */
[----:B------:R-:W-:Y:S01]  /*1e0d0*/  IMAD.X R37, RZ, RZ, R15, P5 ;  /* 0x000000ffff257224 */ /* 0x000fe200028e060f */
[----:B------:R-:W-:Y:S02]  /*1e0e0*/  LOP3.LUT R52, R52, R53, RZ, 0x3c, !PT ;  /* 0x0000003534347212 */ /* 0x000fe400078e3cff */
[-C--:B------:R-:W-:Y:S02]  /*1e0f0*/  IADD3.X R33, RZ, R15.reuse, RZ, P4, !PT ;  /* 0x0000000fff217210 */ /* 0x080fe400027fe4ff */
[C---:B------:R-:W-:Y:S02]  /*1e100*/  IADD3 R61, P4, R14.reuse, 0xc000, RZ ;  /* 0x0000c0000e3d7810 */ /* 0x040fe40007f9e0ff */
[----:B------:R-:W-:Y:S02]  /*1e110*/  IADD3 R65, P5, R14, 0xd000, RZ ;  /* 0x0000d0000e417810 */ /* 0x000fe40007fbe0ff */
[----:B------:R-:W-:-:S02]  /*1e120*/  IADD3.X R53, RZ, R15, RZ, P2, !PT ;  /* 0x0000000fff357210 */ /* 0x000fc400017fe4ff */
[----:B------:R-:W-:Y:S02]  /*1e130*/  LOP3.LUT R48, R48, R49, RZ, 0x3c, !PT ;  /* 0x0000003130307212 */ /* 0x000fe400078e3cff */
[----:B------:R-:W-:Y:S02]  /*1e140*/  IADD3.X R49, RZ, R15, RZ, P1, !PT ;  /* 0x0000000fff317210 */ /* 0x000fe40000ffe4ff */
[----:B------:R-:W-:Y:S02]  /*1e150*/  LOP3.LUT R60, R61, 0x380, RZ, 0xc0, !PT ;  /* 0x000003803d3c7812 */ /* 0x000fe400078ec0ff */
[----:B------:R-:W-:Y:S02]  /*1e160*/  LOP3.LUT R64, R65, 0x380, RZ, 0xc0, !PT ;  /* 0x0000038041407812 */ /* 0x000fe400078ec0ff */
[----:B------:R-:W-:Y:S02]  /*1e170*/  SHF.R.U64 R60, R60, 0x3, RZ ;  /* 0x000000033c3c7819 */ /* 0x000fe400000012ff */
[----:B------:R-:W-:-:S02]  /*1e180*/  SHF.R.U64 R64, R64, 0x3, RZ ;  /* 0x0000000340407819 */ /* 0x000fc400000012ff */
[----:B------:R-:W-:Y:S02]  /*1e190*/  LOP3.LUT R60, R60, R61, RZ, 0x3c, !PT ;  /* 0x0000003d3c3c7212 */ /* 0x000fe400078e3cff */
[----:B------:R-:W-:Y:S01]  /*1e1a0*/  LOP3.LUT R64, R64, R65, RZ, 0x3c, !PT ;  /* 0x0000004140407212 */ /* 0x000fe200078e3cff */
[----:B------:R-:W-:Y:S01]  /*1e1b0*/  IMAD.X R65, RZ, RZ, R15, P5 ;  /* 0x000000ffff417224 */ /* 0x000fe200028e060f */
[----:B------:R-:W-:Y:S01]  /*1e1c0*/  IADD3.X R61, RZ, R15, RZ, P4, !PT ;  /* 0x0000000fff3d7210 */ /* 0x000fe200027fe4ff */
[----:B------:R-:W-:Y:S01]  /*1e1d0*/  ULDC.64 UR6, c[0x0][0x208] ;  /* 0x0000820000067ab9 */ /* 0x000fe20000000a00 */
[--C-:B------:R-:W-:Y:S01]  /*1e1e0*/  SHF.R.S32.HI R79, RZ, 0x1f, R212.reuse ;  /* 0x0000001fff4f7819 */ /* 0x100fe200000114d4 */
[----:B------:R-:W-:Y:S01]  /*1e1f0*/  IMAD.MOV.U32 R78, RZ, RZ, R212 ;  /* 0x000000ffff4e7224 */ /* 0x000fe200078e00d4 */
[----:B------:R-:W-:Y:S01]  /*1e200*/  BSSY B1, `(.L_x_666) ;  /* 0x0000079000017945 */ /* 0x000fe20003800000 */
[----:B---3--:R-:W-:Y:S01]  /*1e210*/  SHF.R.S32.HI R76, RZ, 0x1f, R82 ;  /* 0x0000001fff4c7819 */ /* 0x008fe20000011452 */
[----:B--2---:R-:W-:-:S04]  /*1e220*/  IMAD R11, R80, 0x80, R6 ;  /* 0x00000080500b7824 */ /* 0x004fc800078e0206 */
[----:B------:R-:W-:-:S04]  /*1e230*/  IMAD R4, R76, UR4, RZ ;  /* 0x000000044c047c24 */ /* 0x000fc8000f8e02ff */
[C---:B------:R-:W-:Y:S02]  /*1e240*/  IMAD R7, R82.reuse, UR5, R4 ;  /* 0x0000000552077c24 */ /* 0x040fe4000f8e0204 */
[----:B------:R-:W-:Y:S01]  /*1e250*/  IMAD.WIDE.U32 R4, R82, UR4, R20 ;  /* 0x0000000452047c25 */ /* 0x000fe2000f8e0014 */
[----:B------:R-:W-:Y:S01]  /*1e260*/  SEL R20, R148, RZ, !P3 ;  /* 0x000000ff94147207 */ /* 0x000fe20005800000 */
[----:B------:R-:W-:-:S03]  /*1e270*/  ULDC.64 UR4, c[0x0][0xb78] ;  /* 0x0002de0000047ab9 */ /* 0x000fc60000000a00 */
[----:B------:R-:W-:Y:S01]  /*1e280*/  IADD3 R5, R5, R7, RZ ;  /* 0x0000000705057210 */ /* 0x000fe20007ffe0ff */
[----:B------:R-:W-:Y:S02]  /*1e290*/  IMAD R7, R19, UR4, RZ ;  /* 0x0000000413077c24 */ /* 0x000fe4000f8e02ff */
[----:B------:R-:W-:-:S04]  /*1e2a0*/  IMAD.WIDE.U32 R4, R20, UR4, R4 ;  /* 0x0000000414047c25 */ /* 0x000fc8000f8e0004 */
[----:B------:R-:W-:Y:S01]  /*1e2b0*/  IMAD R6, R20, UR5, R7 ;  /* 0x0000000514067c24 */ /* 0x000fe2000f8e0207 */
[----:B------:R-:W-:Y:S01]  /*1e2c0*/  SHF.R.S32.HI R7, RZ, 0x1f, R11 ;  /* 0x0000001fff077819 */ /* 0x000fe2000001140b */
[----:B------:R-:W-:Y:S01]  /*1e2d0*/  ULDC.64 UR4, c[0x0][0xb40] ;  /* 0x0002d00000047ab9 */ /* 0x000fe20000000a00 */
[----:B------:R-:W-:-:S04]  /*1e2e0*/  IADD3 R4, P6, R11, R4, RZ ;  /* 0x000000040b047210 */ /* 0x000fc80007fde0ff */
[----:B------:R-:W-:Y:S02]  /*1e2f0*/  IADD3.X R7, R7, R5, R6, P6, !PT ;  /* 0x0000000507077210 */ /* 0x000fe400037fe406 */
[----:B------:R-:W-:Y:S02]  /*1e300*/  LEA R54, P6, R4, UR4, 0x2 ;  /* 0x0000000404367c11 */ /* 0x000fe4000f8c10ff */
[----:B------:R-:W-:Y:S02]  /*1e310*/  IADD3 R29, P3, R14, 0x4000, RZ ;  /* 0x000040000e1d7810 */ /* 0x000fe40007f7e0ff */
[----:B------:R-:W-:Y:S01]  /*1e320*/  LEA.HI.X R55, R4, UR5, R7, 0x2, P6 ;  /* 0x0000000504377c11 */ /* 0x000fe2000b0f1407 */
[----:B------:R-:W-:Y:S01]  /*1e330*/  VIADD R5, R11, 0x8 ;  /* 0x000000080b057836 */ /* 0x000fe20000000000 */
[----:B------:R-:W-:Y:S01]  /*1e340*/  IADD3 R41, P6, R14, 0x7000, RZ ;  /* 0x000070000e297810 */ /* 0x000fe20007fde0ff */
[----:B------:R-:W-:Y:S01]  /*1e350*/  ULDC.64 UR4, c[0x0][0xaa0] ;  /* 0x0002a80000047ab9 */ /* 0x000fe20000000a00 */
[----:B------:R-:W-:-:S02]  /*1e360*/  LOP3.LUT R28, R29, 0x380, RZ, 0xc0, !PT ;  /* 0x000003801d1c7812 */ /* 0x000fc400078ec0ff */
[----:B------:R-:W-:Y:S02]  /*1e370*/  LOP3.LUT R40, R41, 0x380, RZ, 0xc0, !PT ;  /* 0x0000038029287812 */ /* 0x000fe400078ec0ff */
[----:B------:R-:W-:Y:S02]  /*1e380*/  SHF.R.U64 R28, R28, 0x3, RZ ;  /* 0x000000031c1c7819 */ /* 0x000fe400000012ff */
[----:B------:R-:W-:Y:S02]  /*1e390*/  SHF.R.U64 R40, R40, 0x3, RZ ;  /* 0x0000000328287819 */ /* 0x000fe400000012ff */
[----:B------:R-:W-:Y:S01]  /*1e3a0*/  LOP3.LUT R28, R28, R29, RZ, 0x3c, !PT ;  /* 0x0000001d1c1c7212 */ /* 0x000fe200078e3cff */
[----:B------:R-:W-:Y:S01]  /*1e3b0*/  IMAD.X R29, RZ, RZ, R15, P3 ;  /* 0x000000ffff1d7224 */ /* 0x000fe200018e060f */
[----:B------:R-:W-:Y:S02]  /*1e3c0*/  LOP3.LUT R40, R40, R41, RZ, 0x3c, !PT ;  /* 0x0000002928287212 */ /* 0x000fe400078e3cff */
[----:B------:R-:W-:-:S02]  /*1e3d0*/  IADD3.X R41, RZ, R15, RZ, P6, !PT ;  /* 0x0000000fff297210 */ /* 0x000fc400037fe4ff */
[----:B----4-:R-:W-:Y:S02]  /*1e3e0*/  LOP3.LUT P0, RZ, R10, 0x3, RZ, 0xc0, !PT ;  /* 0x000000030aff7812 */ /* 0x010fe4000780c0ff */
[C---:B------:R-:W-:Y:S02]  /*1e3f0*/  IADD3 R57, P3, R14.reuse, 0xb000, RZ ;  /* 0x0000b0000e397810 */ /* 0x040fe40007f7e0ff */
[C---:B------:R-:W-:Y:S02]  /*1e400*/  IADD3 R69, P6, R14.reuse, 0xe000, RZ ;  /* 0x0000e0000e457810 */ /* 0x040fe40007fde0ff */
[----:B------:R-:W-:Y:S02]  /*1e410*/  IADD3 R7, P2, R14, 0xf000, RZ ;  /* 0x0000f0000e077810 */ /* 0x000fe40007f5e0ff */
[----:B------:R-:W-:Y:S02]  /*1e420*/  ISETP.GE.OR P1, PT, R11, R2, P0 ;  /* 0x000000020b00720c */ /* 0x000fe40000726670 */
[----:B------:R-:W-:-:S02]  /*1e430*/  LOP3.LUT R56, R57, 0x380, RZ, 0xc0, !PT ;  /* 0x0000038039387812 */ /* 0x000fc400078ec0ff */
[----:B------:R-:W-:Y:S02]  /*1e440*/  LOP3.LUT R68, R69, 0x380, RZ, 0xc0, !PT ;  /* 0x0000038045447812 */ /* 0x000fe400078ec0ff */
[----:B------:R-:W-:Y:S02]  /*1e450*/  LOP3.LUT R4, R14, 0x380, RZ, 0xc0, !PT ;  /* 0x000003800e047812 */ /* 0x000fe400078ec0ff */
[----:B------:R-:W-:Y:S02]  /*1e460*/  ISETP.GE.OR P0, PT, R5, R2, P0 ;  /* 0x000000020500720c */ /* 0x000fe40000706670 */
[----:B------:R-:W-:Y:S02]  /*1e470*/  LOP3.LUT R6, R7, 0x380, RZ, 0xc0, !PT ;  /* 0x0000038007067812 */ /* 0x000fe400078ec0ff */
[----:B------:R-:W-:Y:S02]  /*1e480*/  SHF.R.U64 R56, R56, 0x3, RZ ;  /* 0x0000000338387819 */ /* 0x000fe400000012ff */
[----:B------:R-:W-:-:S02]  /*1e490*/  SHF.R.U64 R68, R68, 0x3, RZ ;  /* 0x0000000344447819 */ /* 0x000fc400000012ff */
[----:B------:R-:W-:Y:S02]  /*1e4a0*/  SHF.R.U64 R5, R4, 0x3, RZ ;  /* 0x0000000304057819 */ /* 0x000fe400000012ff */
[----:B------:R-:W-:Y:S01]  /*1e4b0*/  SHF.R.U64 R6, R6, 0x3, RZ ;  /* 0x0000000306067819 */ /* 0x000fe200000012ff */
[--C-:B------:R-:W-:Y:S01]  /*1e4c0*/  IMAD.X R73, RZ, RZ, R15.reuse, P2 ;  /* 0x000000ffff497224 */ /* 0x100fe200010e060f */
[----:B------:R-:W-:Y:S01]  /*1e4d0*/  LOP3.LUT R56, R56, R57, RZ, 0x3c, !PT ;  /* 0x0000003938387212 */ /* 0x000fe200078e3cff */
[----:B------:R-:W-:Y:S01]  /*1e4e0*/  IMAD.X R57, RZ, RZ, R15, P3 ;  /* 0x000000ffff397224 */ /* 0x000fe200018e060f */
[----:B------:R-:W-:Y:S02]  /*1e4f0*/  LOP3.LUT R68, R68, R69, RZ, 0x3c, !PT ;  /* 0x0000004544447212 */ /* 0x000fe400078e3cff */
[----:B------:R-:W-:Y:S02]  /*1e500*/  LOP3.LUT R4, R5, R14, RZ, 0x3c, !PT ;  /* 0x0000000e05047212 */ /* 0x000fe400078e3cff */
[----:B------:R-:W-:-:S02]  /*1e510*/  IADD3.X R69, RZ, R15, RZ, P6, !PT ;  /* 0x0000000fff457210 */ /* 0x000fc400037fe4ff */
[----:B------:R-:W-:Y:S02]  /*1e520*/  MOV R5, R15 ;  /* 0x0000000f00057202 */ /* 0x000fe40000000f00 */
[----:B------:R-:W-:Y:S01]  /*1e530*/  LOP3.LUT R72, R6, R7, RZ, 0x3c, !PT ;  /* 0x0000000706487212 */ /* 0x000fe200078e3cff */
[----:B------:R1:W-:Y:S01]  /*1e540*/  @!P1 STG.E desc[UR6][R54.64], R0 ;  /* 0x0000000036009986 */ /* 0x0003e2000c101906 */
[----:B------:R-:W-:-:S03]  /*1e550*/  IMAD.WIDE.U32 R78, R77, UR4, R78 ;  /* 0x000000044d4e7c25 */ /* 0x000fc6000f8e004e */
[----:B------:R2:W-:Y:S04]  /*1e560*/  @!P0 STG.E desc[UR6][R54.64+0x20], R3 ;  /* 0x0000200336008986 */ /* 0x0005e8000c101906 */
[----:B------:R-:W5:Y:S01]  /*1e570*/  LD.E.128 R4, desc[UR6][R4.64] ;  /* 0x0000000604047980 */ /* 0x000f62000c101d00 */
[----:B-1----:R-:W-:-:S03]  /*1e580*/  IMAD R0, R21, UR4, RZ ;  /* 0x0000000415007c24 */ /* 0x002fc6000f8e02ff */
[----:B------:R-:W5:Y:S04]  /*1e590*/  LD.E.128 R8, desc[UR6][R8.64] ;  /* 0x0000000608087980 */ /* 0x000f68000c101d00 */
[----:B------:R-:W5:Y:S01]  /*1e5a0*/  LD.E.128 R12, desc[UR6][R12.64] ;  /* 0x000000060c0c7980 */ /* 0x000f62000c101d00 */
[----:B------:R-:W-:Y:S01]  /*1e5b0*/  IMAD R77, R77, UR5, R0 ;  /* 0x000000054d4d7c24 */ /* 0x000fe2000f8e0200 */
[----:B------:R-:W-:Y:S02]  /*1e5c0*/  ULDC.64 UR4, c[0x0][0xae0] ;  /* 0x0002b80000047ab9 */ /* 0x000fe40000000a00 */
[----:B------:R-:W5:Y:S04]  /*1e5d0*/  LD.E.128 R24, desc[UR6][R24.64] ;  /* 0x0000000618187980 */ /* 0x000f68000c101d00 */
[----:B------:R-:W5:Y:S04]  /*1e5e0*/  LD.E.128 R28, desc[UR6][R28.64] ;  /* 0x000000061c1c7980 */ /* 0x000f68000c101d00 */
[----:B------:R-:W5:Y:S04]  /*1e5f0*/  LD.E.128 R32, desc[UR6][R32.64] ;  /* 0x0000000620207980 */ /* 0x000f68000c101d00 */
[----:B------:R-:W5:Y:S04]  /*1e600*/  LD.E.128 R36, desc[UR6][R36.64] ;  /* 0x0000000624247980 */ /* 0x000f68000c101d00 */
[----:B------:R-:W5:Y:S04]  /*1e610*/  LD.E.128 R40, desc[UR6][R40.64] ;  /* 0x0000000628287980 */ /* 0x000f68000c101d00 */
[----:B------:R-:W5:Y:S04]  /*1e620*/  LD.E.128 R44, desc[UR6][R44.64] ;  /* 0x000000062c2c7980 */ /* 0x000f68000c101d00 */
[----:B------:R-:W5:Y:S04]  /*1e630*/  LD.E.128 R48, desc[UR6][R48.64] ;  /* 0x0000000630307980 */ /* 0x000f68000c101d00 */
[----:B--2---:R-:W5:Y:S04]  /*1e640*/  LD.E.128 R52, desc[UR6][R52.64] ;  /* 0x0000000634347980 */ /* 0x004f68000c101d00 */
[----:B------:R-:W5:Y:S04]  /*1e650*/  LD.E.128 R56, desc[UR6][R56.64] ;  /* 0x0000000638387980 */ /* 0x000f68000c101d00 */
[----:B------:R-:W5:Y:S04]  /*1e660*/  LD.E.128 R60, desc[UR6][R60.64] ;  /* 0x000000063c3c7980 */ /* 0x000f68000c101d00 */
[----:B------:R-:W5:Y:S04]  /*1e670*/  LD.E.128 R64, desc[UR6][R64.64] ;  /* 0x0000000640407980 */ /* 0x000f68000c101d00 */
[----:B------:R-:W5:Y:S04]  /*1e680*/  LD.E.128 R68, desc[UR6][R68.64] ;  /* 0x0000000644447980 */ /* 0x000f68000c101d00 */
[----:B------:R-:W5:Y:S01]  /*1e690*/  LD.E.128 R72, desc[UR6][R72.64] ;  /* 0x0000000648487980 */ /* 0x000f62000c101d00 */
[----:B------:R-:W-:Y:S01]  /*1e6a0*/  @!PT LDS RZ, [RZ] ;  /* 0x00000000fffff984 */ /* 0x000fe20000000800 */
[----:B------:R-:W-:Y:S01]  /*1e6b0*/  @!PT LDS RZ, [RZ] ;  /* 0x00000000fffff984 */ /* 0x000fe20000000800 */
[----:B------:R-:W-:Y:S01]  /*1e6c0*/  @!PT LDS RZ, [RZ] ;  /* 0x00000000fffff984 */ /* 0x000fe20000000800 */
[----:B------:R-:W-:Y:S01]  /*1e6d0*/  @!PT LDS RZ, [RZ] ;  /* 0x00000000fffff984 */ /* 0x000fe20000000800 */
[----:B------:R1:W-:Y:S06]  /*1e6e0*/  MEMBAR.ALL.CTA ;  /* 0x0000000000007992 */ /* 0x0003ec0000008000 */
[----:B-1----:R-:W1:Y:S01]  /*1e6f0*/  FENCE.VIEW.ASYNC.S ;  /* 0x00000000000073c6 */ /* 0x002e620000000000 */
[----:B------:R-:W-:Y:S01]  /*1e700*/  IADD3 R79, R79, R77, RZ ;  /* 0x0000004d4f4f7210 */ /* 0x000fe20007ffe0ff */
[----:B------:R-:W-:-:S02]  /*1e710*/  IMAD R77, R80, -0x80, R2 ;  /* 0xffffff80504d7824 */ /* 0x000fc400078e0202 */
[----:B------:R-:W-:Y:S02]  /*1e720*/  IMAD R76, R76, UR4, RZ ;  /* 0x000000044c4c7c24 */ /* 0x000fe4000f8e02ff */
[----:B------:R-:W-:Y:S01]  /*1e730*/  IMAD.WIDE.U32 R2, R82, UR4, R78 ;  /* 0x0000000452027c25 */ /* 0x000fe2000f8e004e */
[----:B------:R-:W-:-:S03]  /*1e740*/  ISETP.GE.AND P3, PT, R18, R77, PT ;  /* 0x0000004d1200720c */ /* 0x000fc60003f66270 */
[----:B------:R-:W-:Y:S01]  /*1e750*/  IMAD R21, R82, UR5, R76 ;  /* 0x0000000552157c24 */ /* 0x000fe2000f8e024c */
[----:B------:R-:W-:Y:S01]  /*1e760*/  ULDC.64 UR4, c[0x0][0xae8] ;  /* 0x0002ba0000047ab9 */ /* 0x000fe20000000a00 */
[----:B------:R-:W-:Y:S02]  /*1e770*/  IADD3 R0, R16, 0x38820, RZ ;  /* 0x0003882010007810 */ /* 0x000fe40007ffe0ff */
[----:B------:R-:W-:Y:S02]  /*1e780*/  IMAD.IADD R3, R3, 0x1, R21 ;  /* 0x0000000103037824 */ /* 0x000fe400078e0215 */
[----:B------:R-:W-:Y:S01]  /*1e790*/  IMAD R21, R19, UR4, RZ ;  /* 0x0000000413157c24 */ /* 0x000fe2000f8e02ff */
[----:B------:R-:W-:Y:S02]  /*1e7a0*/  PRMT R0, RZ, 0x654, R0 ;  /* 0x00000654ff007816 */ /* 0x000fe40000000000 */
[----:B------:R-:W-:Y:S01]  /*1e7b0*/  SHF.R.S32.HI R19, RZ, 0x1f, R18 ;  /* 0x0000001fff137819 */ /* 0x000fe20000011412 */
[----:B------:R-:W-:-:S02]  /*1e7c0*/  IMAD R79, R20, UR5, R21 ;  /* 0x00000005144f7c24 */ /* 0x000fc4000f8e0215 */
[----:B------:R-:W-:Y:S01]  /*1e7d0*/  IMAD.WIDE.U32 R20, R20, UR4, R2 ;  /* 0x0000000414147c25 */ /* 0x000fe2000f8e0002 */
[----:B-1----:R1:W-:Y:S01]  /*1e7e0*/  SYNCS.ARRIVE.TRANS64.RED.A1T0 RZ, [R0+URZ], RZ ;  /* 0x000000ff00ff79a7 */ /* 0x0023e2000810043f */
[-C--:B------:R-:W-:Y:S02]  /*1e7f0*/  ISETP.GE.AND P0, PT, R217, R77.reuse, PT ;  /* 0x0000004dd900720c */ /* 0x080fe40003f06270 */
[-C--:B------:R-:W-:Y:S02]  /*1e800*/  ISETP.GE.AND P1, PT, R218, R77.reuse, PT ;  /* 0x0000004dda00720c */ /* 0x080fe40003f26270 */
[----:B------:R-:W-:Y:S01]  /*1e810*/  ISETP.GE.AND P2, PT, R81, R77, PT ;  /* 0x0000004d5100720c */ /* 0x000fe20003f46270 */
[----:B------:R-:W-:-:S04]  /*1e820*/  IMAD.WIDE R76, R80, 0x80, R18 ;  /* 0x00000080504c7825 */ /* 0x000fc800078e0212 */
[----:B------:R-:W-:Y:S01]  /*1e830*/  IMAD.IADD R81, R21, 0x1, R79 ;  /* 0x0000000115517824 */ /* 0x000fe200078e024f */
[----:B-1----:R-:W-:Y:S07]  /*1e840*/  @P3 BRA `(.L_x_667) ;  /* 0x0000000000503947 */ /* 0x002fee0003800000 */
[----:B------:R-:W-:Y:S01]  /*1e850*/  ULDC.64 UR4, c[0x0][0xad8] ;  /* 0x0002b60000047ab9 */ /* 0x000fe20000000a00 */
[----:B------:R-:W-:Y:S01]  /*1e860*/  MOV R2, R20 ;  /* 0x0000001400027202 */ /* 0x000fe20000000f00 */
[----:B------:R-:W-:Y:S01]  /*1e870*/  IMAD R79, R77, UR4, RZ ;  /* 0x000000044d4f7c24 */ /* 0x000fe2000f8e02ff */
[----:B------:R-:W-:Y:S01]  /*1e880*/  ULDC.64 UR6, c[0x0][0xa80] ;  /* 0x0002a00000067ab9 */ /* 0x000fe20000000a00 */
[----:B------:R-:W-:Y:S01]  /*1e890*/  IMAD.MOV.U32 R3, RZ, RZ, R81 ;  /* 0x000000ffff037224 */ /* 0x000fe200078e0051 */
[----:B------:R-:W-:Y:S01]  /*1e8a0*/  ULDC.64 UR8, c[0x0][0x208] ;  /* 0x0000820000087ab9 */ /* 0x000fe20000000a00 */
[C---:B------:R-:W-:Y:S02]  /*1e8b0*/  IMAD R79, R76.reuse, UR5, R79 ;  /* 0x000000054c4f7c24 */ /* 0x040fe4000f8e024f */
[----:B------:R-:W-:Y:S01]  /*1e8c0*/  IMAD.WIDE.U32 R2, R76, UR4, R2 ;  /* 0x000000044c027c25 */ /* 0x000fe2000f8e0002 */
[----:B------:R-:W-:Y:S02]  /*1e8d0*/  ULDC UR4, c[0x0][0xa8c] ;  /* 0x0002a30000047ab9 */ /* 0x000fe40000000800 */
[----:B------:R-:W-:-:S02]  /*1e8e0*/  ISETP.GE.AND P3, PT, R212, UR4, PT ;  /* 0x00000004d4007c0c */ /* 0x000fc4000bf66270 */
[C---:B------:R-:W-:Y:S02]  /*1e8f0*/  LEA R78, P5, R2.reuse, UR6, 0x1 ;  /* 0x00000006024e7c11 */ /* 0x040fe4000f8a08ff */
[----:B------:R-:W-:Y:S02]  /*1e900*/  IADD3 R3, R3, R79, RZ ;  /* 0x0000004f03037210 */ /* 0x000fe40007ffe0ff */
[----:B------:R-:W-:Y:S02]  /*1e910*/  ISETP.GE.AND P4, PT, R213, UR4, PT ;  /* 0x00000004d5007c0c */ /* 0x000fe4000bf86270 */
[----:B------:R-:W-:Y:S02]  /*1e920*/  LEA.HI.X R79, R2, UR7, R3, 0x1, P5 ;  /* 0x00000007024f7c11 */ /* 0x000fe4000a8f0c03 */
[----:B------:R-:W-:Y:S02]  /*1e930*/  ISETP.GE.AND P5, PT, R224, UR4, PT ;  /* 0x00000004e0007c0c */ /* 0x000fe4000bfa6270 */
[----:B------:R-:W-:Y:S01]  /*1e940*/  ISETP.GE.AND P6, PT, R223, UR4, PT ;  /* 0x00000004df007c0c */ /* 0x000fe2000bfc6270 */
[----:B-----5:R1:W-:Y:S06]  /*1e950*/  @!P3 STG.E.128 desc[UR8][R78.64], R4 ;  /* 0x000000044e00b986 */ /* 0x0203ec000c101d08 */
[----:B------:R1:W-:Y:S04]  /*1e960*/  @!P4 STG.E.128 desc[UR8][R78.64+0x80], R28 ;  /* 0x0000801c4e00c986 */ /* 0x0003e8000c101d08 */
[----:B------:R1:W-:Y:S04]  /*1e970*/  @!P5 STG.E.128 desc[UR8][R78.64+0x100], R44 ;  /* 0x0001002c4e00d986 */ /* 0x0003e8000c101d08 */
[----:B------:R1:W-:Y:S02]  /*1e980*/  @!P6 STG.E.128 desc[UR8][R78.64+0x180], R60 ;  /* 0x0001803c4e00e986 */ /* 0x0003e4000c101d08 */
.L_x_667:
[----:B------:R-:W-:Y:S05]  /*1e990*/  BSYNC B1 ;  /* 0x0000000000017941 */ /* 0x000fea0003800000 */
.L_x_666:
[----:B------:R-:W-:Y:S04]  /*1e9a0*/  BSSY B1, `(.L_x_668) ;  /* 0x0000018000017945 */ /* 0x000fe80003800000 */
[----:B------:R-:W-:Y:S05]  /*1e9b0*/  @P0 BRA `(.L_x_669) ;  /* 0x0000000000580947 */ /* 0x000fea0003800000 */
[----:B-1---5:R-:W-:Y:S01]  /*1e9c0*/  IADD3 R5, P0, R76, 0x20, RZ ;  /* 0x000000204c057810 */ /* 0x022fe20007f1e0ff */
[----:B------:R-:W-:Y:S01]  /*1e9d0*/  ULDC.64 UR6, c[0x0][0xad8] ;  /* 0x0002b60000067ab9 */ /* 0x000fe20000000a00 */
[----:B------:R-:W-:Y:S01]  /*1e9e0*/  MOV R2, R20 ;  /* 0x0000001400027202 */ /* 0x000fe20000000f00 */
[----:B------:R-:W-:Y:S01]  /*1e9f0*/  IMAD.MOV.U32 R3, RZ, RZ, R81 ;  /* 0x000000ffff037224 */ /* 0x000fe200078e0051 */
[----:B------:R-:W-:Y:S01]  /*1ea00*/  ULDC UR4, c[0x0][0xa8c] ;  /* 0x0002a30000047ab9 */ /* 0x000fe20000000800 */
[----:B------:R-:W-:Y:S01]  /*1ea10*/  IMAD.X R0, RZ, RZ, R77, P0 ;  /* 0x000000ffff007224 */ /* 0x000fe200000e064d */
[----:B------:R-:W-:Y:S01]  /*1ea20*/  ISETP.GE.AND P3, PT, R212, UR4, PT ;  /* 0x00000004d4007c0c */ /* 0x000fe2000bf66270 */
[----:B------:R-:W-:Y:S01]  /*1ea30*/  IMAD.WIDE.U32 R2, R5, UR6, R2 ;  /* 0x0000000605027c25 */ /* 0x000fe2000f8e0002 */
[----:B------:R-:W-:Y:S01]  /*1ea40*/  ISETP.GE.AND P4, PT, R213, UR4, PT ;  /* 0x00000004d5007c0c */ /* 0x000fe2000bf86270 */
[----:B------:R-:W-:Y:S01]  /*1ea50*/  ULDC.64 UR8, c[0x0][0x208] ;  /* 0x0000820000087ab9 */ /* 0x000fe20000000a00 */
[----:B------:R-:W-:Y:S01]  /*1ea60*/  ISETP.GE.AND P5, PT, R224, UR4, PT ;  /* 0x00000004e0007c0c */ /* 0x000fe2000bfa6270 */
[----:B------:R-:W-:Y:S01]  /*1ea70*/  IMAD R0, R0, UR6, RZ ;  /* 0x0000000600007c24 */ /* 0x000fe2000f8e02ff */
[----:B------:R-:W-:-:S03]  /*1ea80*/  ISETP.GE.AND P6, PT, R223, UR4, PT ;  /* 0x00000004df007c0c */ /* 0x000fc6000bfc6270 */
[----:B------:R-:W-:Y:S01]  /*1ea90*/  IMAD R5, R5, UR7, R0 ;  /* 0x0000000705057c24 */ /* 0x000fe2000f8e0200 */
[----:B------:R-:W-:Y:S02]  /*1eaa0*/  ULDC.64 UR6, c[0x0][0xa80] ;  /* 0x0002a00000067ab9 */ /* 0x000fe40000000a00 */
[----:B------:R-:W-:Y:S02]  /*1eab0*/  LEA R4, P0, R2, UR6, 0x1 ;  /* 0x0000000602047c11 */ /* 0x000fe4000f8008ff */
[----:B------:R-:W-:-:S04]  /*1eac0*/  IADD3 R3, R3, R5, RZ ;  /* 0x0000000503037210 */ /* 0x000fc80007ffe0ff */
[----:B------:R-:W-:-:S05]  /*1ead0*/  LEA.HI.X R5, R2, UR7, R3, 0x1, P0 ;  /* 0x0000000702057c11 */ /* 0x000fca00080f0c03 */
[----:B------:R2:W-:Y:S04]  /*1eae0*/  @!P3 STG.E.128 desc[UR8][R4.64], R8 ;  /* 0x000000080400b986 */ /* 0x0005e8000c101d08 */
[----:B------:R2:W-:Y:S04]  /*1eaf0*/  @!P4 STG.E.128 desc[UR8][R4.64+0x80], R32 ;  /* 0x000080200400c986 */ /* 0x0005e8000c101d08 */
[----:B------:R2:W-:Y:S04]  /*1eb00*/  @!P5 STG.E.128 desc[UR8][R4.64+0x100], R48 ;  /* 0x000100300400d986 */ /* 0x0005e8000c101d08 */
[----:B------:R2:W-:Y:S02]  /*1eb10*/  @!P6 STG.E.128 desc[UR8][R4.64+0x180], R64 ;  /* 0x000180400400e986 */ /* 0x0005e4000c101d08 */
.L_x_669:
[----:B------:R-:W-:Y:S05]  /*1eb20*/  BSYNC B1 ;  /* 0x0000000000017941 */ /* 0x000fea0003800000 */
.L_x_668:
[----:B------:R-:W-:Y:S04]  /*1eb30*/  BSSY B1, `(.L_x_670) ;  /* 0x0000018000017945 */ /* 0x000fe80003800000 */
[----:B------:R-:W-:Y:S05]  /*1eb40*/  @P1 BRA `(.L_x_671) ;  /* 0x0000000000581947 */ /* 0x000fea0003800000 */
[----:B-12--5:R-:W-:Y:S01]  /*1eb50*/  IADD3 R5, P0, R76, 0x40, RZ ;  /* 0x000000404c057810 */ /* 0x026fe20007f1e0ff */
        /* <DEDUP_REMOVED lines=21> */
.L_x_671:
[----:B------:R-:W-:Y:S05]  /*1ecb0*/  BSYNC B1 ;  /* 0x0000000000017941 */ /* 0x000fea0003800000 */
.L_x_670:
[----:B------:R-:W-:Y:S05]  /*1ecc0*/  @P2 BRA `(.L_x_672) ;  /* 0x0000000c00402947 */ /* 0x000fea0003800000 */
[----:B-123-5:R-:W-:Y:S01]  /*1ecd0*/  IADD3 R5, P0, R76, 0x60, RZ ;  /* 0x000000604c057810 */ /* 0x02efe20007f1e0ff */
        /* <DEDUP_REMOVED lines=10> */
[----:B------:R-:W-:-:S04]  /*1ed80*/  IMAD R76, R76, UR6, RZ ;  /* 0x000000064c4c7c24 */ /* 0x000fc8000f8e02ff */
[----:B------:R-:W-:Y:S01]  /*1ed90*/  IMAD R5, R5, UR7, R76 ;  /* 0x0000000705057c24 */ /* 0x000fe2000f8e024c */
[----:B------:R-:W-:Y:S02]  /*1eda0*/  ULDC.64 UR6, c[0x0][0xa80] ;  /* 0x0002a00000067ab9 */ /* 0x000fe40000000a00 */
[----:B------:R-:W-:Y:S02]  /*1edb0*/  LEA R4, P0, R2, UR6, 0x1 ;  /* 0x0000000602047c11 */ /* 0x000fe4000f8008ff */
[----:B------:R-:W-:-:S04]  /*1edc0*/  IADD3 R3, R3, R5, RZ ;  /* 0x0000000503037210 */ /* 0x000fc80007ffe0ff */
        /* <DEDUP_REMOVED lines=9> */
.L_x_664:
[----:B------:R-:W2:Y:S01]  /*1ee60*/  LDL R13, [R1+0x58] ;  /* 0x00005800010d7983 */ /* 0x000ea20000100800 */
[----:B------:R-:W-:Y:S01]  /*1ee70*/  ULDC.64 UR4, c[0x0][0xbd8] ;  /* 0x0002f60000047ab9 */ /* 0x000fe20000000a00 */
[----:B------:R-:W-:Y:S01]  /*1ee80*/  MOV R7, RZ ;  /* 0x000000ff00077202 */ /* 0x000fe20000000f00 */
[----:B------:R-:W-:Y:S01]  /*1ee90*/  ULDC.64 UR6, c[0x0][0x208] ;  /* 0x0000820000067ab9 */ /* 0x000fe20000000a00 */
[----:B------:R-:W-:Y:S01]  /*1eea0*/  ISETP.NE.U32.AND P0, PT, RZ, UR4, PT ;  /* 0x00000004ff007c0c */ /* 0x000fe2000bf05070 */
[----:B------:R-:W3:Y:S03]  /*1eeb0*/  S2R R8, SR_TID.X ;  /* 0x0000000000087919 */ /* 0x000ee60000002100 */
[----:B------:R-:W-:Y:S02]  /*1eec0*/  ISETP.NE.AND.EX P0, PT, RZ, UR5, PT, P0 ;  /* 0x00000005ff007c0c */ /* 0x000fe4000bf05300 */
[----:B---3--:R-:W-:Y:S01]  /*1eed0*/  IADD3 R6, R8, -0x80, RZ ;  /* 0xffffff8008067810 */ /* 0x008fe20007ffe0ff */
[----:B--2---:R-:W-:Y:S01]  /*1eee0*/  IMAD.SHL.U32 R4, R13, 0x4, RZ ;  /* 0x000000040d047824 */ /* 0x004fe200078e00ff */
[----:B------:R-:W-:-:S04]  /*1eef0*/  SHF.R.S32.HI R10, RZ, 0x1f, R13 ;  /* 0x0000001fff0a7819 */ /* 0x000fc8000001140d */
[----:B------:R-:W-:Y:S02]  /*1ef00*/  IADD3 R2, P1, R4, UR4, RZ ;  /* 0x0000000404027c10 */ /* 0x000fe4000ff3e0ff */
[----:B------:R-:W-:-:S04]  /*1ef10*/  SHF.L.U64.HI R0, R13, 0x2, R10 ;  /* 0x000000020d007819 */ /* 0x000fc8000001020a */
[----:B------:R-:W-:Y:S01]  /*1ef20*/  IADD3.X R3, R0, UR5, RZ, P1, !PT ;  /* 0x0000000500037c10 */ /* 0x000fe20008ffe4ff */
[----:B------:R-:W-:Y:S02]  /*1ef30*/  ULDC.64 UR4, c[0x0][0xbe0] ;  /* 0x0002f80000047ab9 */ /* 0x000fe40000000a00 */
[----:B------:R-:W-:Y:S02]  /*1ef40*/  ISETP.NE.U32.AND P1, PT, RZ, UR4, PT ;  /* 0x00000004ff007c0c */ /* 0x000fe4000bf25070 */
[----:B------:R2:W5:Y:S02]  /*1ef50*/  @P0 LDG.E R7, desc[UR6][R2.64] ;  /* 0x0000000602070981 */ /* 0x000564000c1e1900 */
[----:B------:R-:W-:-:S13]  /*1ef60*/  ISETP.NE.AND.EX P1, PT, RZ, UR5, PT, P1 ;  /* 0x00000005ff007c0c */ /* 0x000fda000bf25310 */
[----:B------:R-:W-:Y:S01]  /*1ef70*/  @P1 IADD3 R4, P2, R4, UR4, RZ ;  /* 0x0000000404041c10 */ /* 0x000fe2000ff5e0ff */
[----:B------:R-:W-:-:S03]  /*1ef80*/  ULDC UR4, c[0x0][0xa88] ;  /* 0x0002a20000047ab9 */ /* 0x000fc60000000800 */
[----:B------:R-:W-:Y:S01]  /*1ef90*/  @P1 IADD3.X R5, R0, UR5, RZ, P2, !PT ;  /* 0x0000000500051c10 */ /* 0x000fe200097fe4ff */
[----:B------:R-:W-:Y:S01]  /*1efa0*/  IMAD.U32 R0, RZ, RZ, UR4 ;  /* 0x00000004ff007e24 */ /* 0x000fe2000f8e00ff */
[----:B------:R-:W-:-:S05]  /*1efb0*/  ISETP.GE.AND P2, PT, R6, 0x80, PT ;  /* 0x000000800600780c */ /* 0x000fca0003f46270 */
[----:B------:R2:W5:Y:S01]  /*1efc0*/  @P1 LDG.E R0, desc[UR6][R4.64] ;  /* 0x0000000604001981 */ /* 0x000562000c1e1900 */
[----:B------:R-:W-:Y:S07]  /*1efd0*/  @P1 BRA `(.L_x_673) ;  /* 0x0000000000141947 */ /* 0x000fee0003800000 */
[----:B------:R-:W-:Y:S05]  /*1efe0*/  @!P0 BRA `(.L_x_673) ;  /* 0x0000000000108947 */ /* 0x000fea0003800000 */
[----:B------:R-:W-:Y:S02]  /*1eff0*/  ULDC.64 UR4, c[0x0][0x208] ;  /* 0x0000820000047ab9 */ /* 0x000fe40000000a00 */
[----:B--2---:R-:W2:Y:S04]  /*1f000*/  LDG.E R5, desc[UR4][R2.64] ;  /* 0x0000000402057981 */ /* 0x004ea8000c1e1900 */
[----:B-----5:R-:W2:Y:S02]  /*1f010*/  LDG.E R0, desc[UR4][R2.64+0x4] ;  /* 0x0000040402007981 */ /* 0x020ea4000c1e1900 */
[----:B--2---:R-:W-:-:S07]  /*1f020*/  IMAD.IADD R0, R0, 0x1, -R5 ;  /* 0x0000000100007824 */ /* 0x004fce00078e0a05 */
.L_x_673:
[----:B------:R-:W3:Y:S04]  /*1f030*/  LDL R14, [R1+0x5c] ;  /* 0x00005c00010e7983 */ /* 0x000ee80000100800 */
[----:B------:R4:W5:Y:S01]  /*1f040*/  LDL R12, [R1+0x64] ;  /* 0x00006400010c7983 */ /* 0x0009620000100800 */
[----:B------:R-:W-:Y:S01]  /*1f050*/  BSSY B1, `(.L_x_674) ;  /* 0x000001d000017945 */ /* 0x000fe20003800000 */
[----:B------:R-:W-:Y:S02]  /*1f060*/  SHF.R.S32.HI R11, RZ, 0x1f, R212 ;  /* 0x0000001fff0b7819 */ /* 0x000fe400000114d4 */
[----:B------:R-:W-:Y:S02]  /*1f070*/  SEL R13, R13, RZ, !P0 ;  /* 0x000000ff0d0d7207 */ /* 0x000fe40004000000 */
[----:B------:R-:W-:-:S02]  /*1f080*/  SEL R10, R10, RZ, !P0 ;  /* 0x000000ff0a0a7207 */ /* 0x000fc40004000000 */
[----:B-----5:R-:W-:Y:S02]  /*1f090*/  SHF.R.S32.HI R6, RZ, 0x1f, R7 ;  /* 0x0000001fff067819 */ /* 0x020fe40000011407 */
[----:B---3--:R-:W-:Y:S01]  /*1f0a0*/  SHF.R.S32.HI R9, RZ, 0x1f, R14 ;  /* 0x0000001fff097819 */ /* 0x008fe2000001140e */
[----:B----4-:R-:W-:Y:S06]  /*1f0b0*/  @P2 BRA `(.L_x_675) ;  /* 0x0000000000582947 */ /* 0x010fec0003800000 */
[----:B--2---:R-:W-:-:S05]  /*1f0c0*/  LEA R2, R12, R8, 0x7 ;  /* 0x000000080c027211 */ /* 0x004fca00078e38ff */
[----:B------:R-:W-:-:S05]  /*1f0d0*/  VIADD R3, R2, 0xffffff80 ;  /* 0xffffff8002037836 */ /* 0x000fca0000000000 */
[----:B------:R-:W-:-:S13]  /*1f0e0*/  ISETP.GE.AND P0, PT, R3, R0, PT ;  /* 0x000000000300720c */ /* 0x000fda0003f06270 */
[----:B------:R-:W-:Y:S05]  /*1f0f0*/  @P0 BRA `(.L_x_675) ;  /* 0x0000000000480947 */ /* 0x000fea0003800000 */
[----:B------:R-:W-:Y:S01]  /*1f100*/  IADD3 R2, P0, R3, R7, RZ ;  /* 0x0000000703027210 */ /* 0x000fe20007f1e0ff */
[----:B------:R-:W-:Y:S01]  /*1f110*/  ULDC.64 UR4, c[0x0][0xb70] ;  /* 0x0002dc0000047ab9 */ /* 0x000fe20000000a00 */
[----:B------:R-:W-:Y:S01]  /*1f120*/  ULDC.64 UR6, c[0x0][0x208] ;  /* 0x0000820000067ab9 */ /* 0x000fe20000000a00 */
[----:B------:R-:W-:Y:S01]  /*1f130*/  IMAD R4, R9, UR4, RZ ;  /* 0x0000000409047c24 */ /* 0x000fe2000f8e02ff */
[----:B------:R-:W-:-:S03]  /*1f140*/  LEA.HI.X.SX32 R3, R3, R6, 0x1, P0 ;  /* 0x0000000603037211 */ /* 0x000fc600000f0eff */
[C---:B------:R-:W-:Y:S02]  /*1f150*/  IMAD R5, R14.reuse, UR5, R4 ;  /* 0x000000050e057c24 */ /* 0x040fe4000f8e0204 */
[----:B------:R-:W-:Y:S01]  /*1f160*/  IMAD.WIDE.U32 R2, R14, UR4, R2 ;  /* 0x000000040e027c25 */ /* 0x000fe2000f8e0002 */
[----:B------:R-:W-:-:S03]  /*1f170*/  ULDC.64 UR4, c[0x0][0xb78] ;  /* 0x0002de0000047ab9 */ /* 0x000fc60000000a00 */
[----:B------:R-:W-:Y:S01]  /*1f180*/  IMAD R4, R10, UR4, RZ ;  /* 0x000000040a047c24 */ /* 0x000fe2000f8e02ff */
[----:B------:R-:W-:-:S03]  /*1f190*/  IADD3 R3, R3, R5, RZ ;  /* 0x0000000503037210 */ /* 0x000fc60007ffe0ff */
[C---:B------:R-:W-:Y:S02]  /*1f1a0*/  IMAD R5, R13.reuse, UR5, R4 ;  /* 0x000000050d057c24 */ /* 0x040fe4000f8e0204 */
[----:B------:R-:W-:Y:S01]  /*1f1b0*/  IMAD.WIDE.U32 R2, R13, UR4, R2 ;  /* 0x000000040d027c25 */ /* 0x000fe2000f8e0002 */
[----:B------:R-:W-:-:S03]  /*1f1c0*/  ULDC.64 UR4, c[0x0][0xb40] ;  /* 0x0002d00000047ab9 */ /* 0x000fc60000000a00 */
[----:B------:R-:W-:Y:S01]  /*1f1d0*/  IMAD.IADD R3, R3, 0x1, R5 ;  /* 0x0000000103037824 */ /* 0x000fe200078e0205 */
[----:B------:R-:W-:-:S04]  /*1f1e0*/  LEA R4, P0, R2, UR4, 0x2 ;  /* 0x0000000402047c11 */ /* 0x000fc8000f8010ff */
[----:B------:R-:W-:Y:S02]  /*1f1f0*/  LEA.HI.X R5, R2, UR5, R3, 0x2, P0 ;  /* 0x0000000502057c11 */ /* 0x000fe400080f1403 */
[----:B------:R-:W-:-:S05]  /*1f200*/  MOV R3, 0xff800000 ;  /* 0xff80000000037802 */ /* 0x000fca0000000f00 */
[----:B------:R3:W-:Y:S02]  /*1f210*/  STG.E desc[UR6][R4.64], R3 ;  /* 0x0000000304007986 */ /* 0x0007e4000c101906 */
.L_x_675:
[----:B------:R-:W-:Y:S05]  /*1f220*/  BSYNC B1 ;  /* 0x0000000000017941 */ /* 0x000fea0003800000 */
.L_x_674:
[----:B------:R-:W-:Y:S01]  /*1f230*/  ULDC.64 UR4, c[0x0][0xaa0] ;  /* 0x0002a80000047ab9 */ /* 0x000fe20000000a00 */
[----:B--23--:R-:W-:Y:S01]  /*1f240*/  MOV R3, R11 ;  /* 0x0000000b00037202 */ /* 0x00cfe20000000f00 */
[----:B------:R-:W-:Y:S01]  /*1f250*/  IMAD.MOV.U32 R2, RZ, RZ, R212 ;  /* 0x000000ffff027224 */ /* 0x000fe200078e00d4 */
[----:B------:R-:W-:Y:S01]  /*1f260*/  BSSY B1, `(.L_x_676) ;  /* 0x000002b000017945 */ /* 0x000fe20003800000 */
[----:B------:R-:W-:Y:S02]  /*1f270*/  IMAD R4, R6, UR4, RZ ;  /* 0x0000000406047c24 */ /* 0x000fe4000f8e02ff */
[----:B------:R-:W-:-:S04]  /*1f280*/  IMAD.WIDE.U32 R2, R7, UR4, R2 ;  /* 0x0000000407027c25 */ /* 0x000fc8000f8e0002 */
[----:B------:R-:W-:Y:S01]  /*1f290*/  IMAD R7, R7, UR5, R4 ;  /* 0x0000000507077c24 */ /* 0x000fe2000f8e0204 */
[----:B------:R-:W-:Y:S01]  /*1f2a0*/  ULDC.64 UR4, c[0x0][0xae0] ;  /* 0x0002b80000047ab9 */ /* 0x000fe20000000a00 */
[----:B------:R-:W-:Y:S02]  /*1f2b0*/  IMAD R11, R12, -0x80, R0 ;  /* 0xffffff800c0b7824 */ /* 0x000fe400078e0200 */
[----:B------:R-:W-:Y:S02]  /*1f2c0*/  IMAD R4, R9, UR4, RZ ;  /* 0x0000000409047c24 */ /* 0x000fe4000f8e02ff */
[----:B------:R-:W-:Y:S01]  /*1f2d0*/  IMAD.IADD R3, R3, 0x1, R7 ;  /* 0x0000000103037824 */ /* 0x000fe200078e0207 */
[-C--:B------:R-:W-:Y:S01]  /*1f2e0*/  ISETP.GE.AND P2, PT, R18, R11.reuse, PT ;  /* 0x0000000b1200720c */ /* 0x080fe20003f46270 */
[C---:B------:R-:W-:Y:S01]  /*1f2f0*/  IMAD R5, R14.reuse, UR5, R4 ;  /* 0x000000050e057c24 */ /* 0x040fe2000f8e0204 */
[----:B------:R-:W-:Y:S01]  /*1f300*/  SHF.R.S32.HI R7, RZ, 0x1f, R18 ;  /* 0x0000001fff077819 */ /* 0x000fe20000011412 */
[----:B------:R-:W-:Y:S01]  /*1f310*/  IMAD.WIDE.U32 R2, R14, UR4, R2 ;  /* 0x000000040e027c25 */ /* 0x000fe2000f8e0002 */
[----:B------:R-:W-:Y:S01]  /*1f320*/  ULDC.64 UR4, c[0x0][0xae8] ;  /* 0x0002ba0000047ab9 */ /* 0x000fe20000000a00 */
[----:B------:R-:W-:-:S02]  /*1f330*/  ISETP.GE.AND P1, PT, R217, R11, PT ;  /* 0x0000000bd900720c */ /* 0x000fc40003f26270 */
[----:B------:R-:W-:Y:S01]  /*1f340*/  IMAD R0, R10, UR4, RZ ;  /* 0x000000040a007c24 */ /* 0x000fe2000f8e02ff */
[----:B------:R-:W-:Y:S01]  /*1f350*/  IADD3 R3, R3, R5, RZ ;  /* 0x0000000503037210 */ /* 0x000fe20007ffe0ff */
[----:B------:R-:W-:Y:S01]  /*1f360*/  IMAD.MOV.U32 R6, RZ, RZ, R18 ;  /* 0x000000ffff067224 */ /* 0x000fe200078e0012 */
[----:B------:R-:W-:Y:S01]  /*1f370*/  ISETP.GE.AND P0, PT, R218, R11, PT ;  /* 0x0000000bda00720c */ /* 0x000fe20003f06270 */
[C---:B------:R-:W-:Y:S02]  /*1f380*/  IMAD R9, R13.reuse, UR5, R0 ;  /* 0x000000050d097c24 */ /* 0x040fe4000f8e0200 */
[----:B------:R-:W-:-:S04]  /*1f390*/  IMAD.WIDE.U32 R4, R13, UR4, R2 ;  /* 0x000000040d047c25 */ /* 0x000fc8000f8e0002 */
[----:B------:R-:W-:Y:S01]  /*1f3a0*/  IMAD.WIDE R6, R12, 0x80, R6 ;  /* 0x000000800c067825 */ /* 0x000fe200078e0206 */
[----:B------:R-:W-:Y:S01]  /*1f3b0*/  IADD3 R13, R5, R9, RZ ;  /* 0x00000009050d7210 */ /* 0x000fe20007ffe0ff */
[----:B------:R-:W-:Y:S06]  /*1f3c0*/  @P2 BRA `(.L_x_677) ;  /* 0x0000000000502947 */ /* 0x000fec0003800000 */
[----:B------:R-:W-:Y:S01]  /*1f3d0*/  ULDC.64 UR6, c[0x0][0xad8] ;  /* 0x0002b60000067ab9 */ /* 0x000fe20000000a00 */
[----:B------:R-:W-:Y:S01]  /*1f3e0*/  MOV R3, R13 ;  /* 0x0000000d00037202 */ /* 0x000fe20000000f00 */
[----:B------:R-:W-:Y:S01]  /*1f3f0*/  IMAD R9, R7, UR6, RZ ;  /* 0x0000000607097c24 */ /* 0x000fe2000f8e02ff */
[----:B------:R-:W-:Y:S01]  /*1f400*/  ULDC UR4, c[0x0][0xa8c] ;  /* 0x0002a30000047ab9 */ /* 0x000fe20000000800 */
[----:B------:R-:W-:Y:S01]  /*1f410*/  IMAD.MOV.U32 R2, RZ, RZ, R4 ;  /* 0x000000ffff027224 */ /* 0x000fe200078e0004 */
[----:B------:R-:W-:Y:S01]  /*1f420*/  ISETP.GE.AND P3, PT, R212, UR4, PT ;  /* 0x00000004d4007c0c */ /* 0x000fe2000bf66270 */
[C---:B------:R-:W-:Y:S01]  /*1f430*/  IMAD R9, R6.reuse, UR7, R9 ;  /* 0x0000000706097c24 */ /* 0x040fe2000f8e0209 */
[----:B------:R-:W-:Y:S01]  /*1f440*/  ISETP.GE.AND P4, PT, R213, UR4, PT ;  /* 0x00000004d5007c0c */ /* 0x000fe2000bf86270 */
[----:B------:R-:W-:Y:S01]  /*1f450*/  IMAD.WIDE.U32 R2, R6, UR6, R2 ;  /* 0x0000000606027c25 */ /* 0x000fe2000f8e0002 */
[----:B------:R-:W-:Y:S01]  /*1f460*/  ISETP.GE.AND P5, PT, R224, UR4, PT ;  /* 0x00000004e0007c0c */ /* 0x000fe2000bfa6270 */
[----:B------:R-:W-:Y:S01]  /*1f470*/  ULDC.64 UR6, c[0x0][0xa80] ;  /* 0x0002a00000067ab9 */ /* 0x000fe20000000a00 */
[----:B------:R-:W-:Y:S01]  /*1f480*/  ISETP.GE.AND P6, PT, R223, UR4, PT ;  /* 0x00000004df007c0c */ /* 0x000fe2000bfc6270 */
[----:B------:R-:W-:Y:S01]  /*1f490*/  IMAD.IADD R3, R3, 0x1, R9 ;  /* 0x0000000103037824 */ /* 0x000fe200078e0209 */
[----:B------:R-:W-:Y:S01]  /*1f4a0*/  LEA R8, P2, R2, UR6, 0x1 ;  /* 0x0000000602087c11 */ /* 0x000fe2000f8408ff */
[----:B------:R-:W-:-:S03]  /*1f4b0*/  ULDC.64 UR8, c[0x0][0x208] ;  /* 0x0000820000087ab9 */ /* 0x000fc60000000a00 */
[----:B------:R-:W-:-:S05]  /*1f4c0*/  LEA.HI.X R9, R2, UR7, R3, 0x1, P2 ;  /* 0x0000000702097c11 */ /* 0x000fca00090f0c03 */
[----:B------:R2:W-:Y:S04]  /*1f4d0*/  @!P3 STG.E.128 desc[UR8][R8.64], RZ ;  /* 0x000000ff0800b986 */ /* 0x0005e8000c101d08 */
[----:B------:R2:W-:Y:S04]  /*1f4e0*/  @!P4 STG.E.128 desc[UR8][R8.64+0x80], RZ ;  /* 0x000080ff0800c986 */ /* 0x0005e8000c101d08 */
[----:B------:R2:W-:Y:S04]  /*1f4f0*/  @!P5 STG.E.128 desc[UR8][R8.64+0x100], RZ ;  /* 0x000100ff0800d986 */ /* 0x0005e8000c101d08 */
[----:B------:R2:W-:Y:S02]  /*1f500*/  @!P6 STG.E.128 desc[UR8][R8.64+0x180], RZ ;  /* 0x000180ff0800e986 */ /* 0x0005e4000c101d08 */
.L_x_677:
[----:B------:R-:W-:Y:S05]  /*1f510*/  BSYNC B1 ;  /* 0x0000000000017941 */ /* 0x000fea0003800000 */
.L_x_676:
[----:B------:R-:W3:Y:S01]  /*1f520*/  LDL R0, [R1+0x70] ;  /* 0x0000700001007983 */ /* 0x000ee20000100800 */
[----:B------:R-:W-:Y:S01]  /*1f530*/  BSSY B1, `(.L_x_678) ;  /* 0x0000019000017945 */ /* 0x000fe20003800000 */
[----:B---3--:R-:W-:-:S03]  /*1f540*/  ISETP.GE.AND P2, PT, R0, R11, PT ;  /* 0x0000000b0000720c */ /* 0x008fc60003f46270 */
[----:B------:R-:W-:Y:S10]  /*1f550*/  @P1 BRA `(.L_x_679) ;  /* 0x0000000000581947 */ /* 0x000ff40003800000 */
[----:B--2---:R-:W-:Y:S01]  /*1f560*/  IADD3 R9, P1, R6, 0x20, RZ ;  /* 0x0000002006097810 */ /* 0x004fe20007f3e0ff */
[----:B------:R-:W-:Y:S01]  /*1f570*/  ULDC.64 UR6, c[0x0][0xad8] ;  /* 0x0002b60000067ab9 */ /* 0x000fe20000000a00 */
[----:B------:R-:W-:Y:S01]  /*1f580*/  MOV R3, R13 ;  /* 0x0000000d00037202 */ /* 0x000fe20000000f00 */
[----:B------:R-:W-:Y:S01]  /*1f590*/  IMAD.MOV.U32 R2, RZ, RZ, R4 ;  /* 0x000000ffff027224 */ /* 0x000fe200078e0004 */
[----:B------:R-:W-:Y:S01]  /*1f5a0*/  IADD3.X R0, RZ, R7, RZ, P1, !PT ;  /* 0x00000007ff007210 */ /* 0x000fe20000ffe4ff */
[----:B------:R-:W-:Y:S01]  /*1f5b0*/  ULDC UR4, c[0x0][0xa8c] ;  /* 0x0002a30000047ab9 */ /* 0x000fe20000000800 */
[----:B------:R-:W-:Y:S01]  /*1f5c0*/  ULDC.64 UR8, c[0x0][0x208] ;  /* 0x0000820000087ab9 */ /* 0x000fe20000000a00 */
[----:B------:R-:W-:Y:S01]  /*1f5d0*/  IMAD.WIDE.U32 R2, R9, UR6, R2 ;  /* 0x0000000609027c25 */ /* 0x000fe2000f8e0002 */
[----:B------:R-:W-:Y:S02]  /*1f5e0*/  ISETP.GE.AND P3, PT, R212, UR4, PT ;  /* 0x00000004d4007c0c */ /* 0x000fe4000bf66270 */
[----:B------:R-:W-:Y:S01]  /*1f5f0*/  ISETP.GE.AND P4, PT, R213, UR4, PT ;  /* 0x00000004d5007c0c */ /* 0x000fe2000bf86270 */
[----:B------:R-:W-:Y:S01]  /*1f600*/  IMAD R0, R0, UR6, RZ ;  /* 0x0000000600007c24 */ /* 0x000fe2000f8e02ff */
[----:B------:R-:W-:-:S02]  /*1f610*/  ISETP.GE.AND P5, PT, R224, UR4, PT ;  /* 0x00000004e0007c0c */ /* 0x000fc4000bfa6270 */
        /* <DEDUP_REMOVED lines=10> */
.L_x_679:
[----:B------:R-:W-:Y:S05]  /*1f6c0*/  BSYNC B1 ;  /* 0x0000000000017941 */ /* 0x000fea0003800000 */
.L_x_678:
[----:B------:R-:W-:Y:S04]  /*1f6d0*/  BSSY B1, `(.L_x_680) ;  /* 0x0000018000017945 */ /* 0x000fe80003800000 */
[----:B------:R-:W-:Y:S05]  /*1f6e0*/  @P0 BRA `(.L_x_681) ;  /* 0x0000000000580947 */ /* 0x000fea0003800000 */
[----:B--23--:R-:W-:Y:S01]  /*1f6f0*/  IADD3 R9, P0, R6, 0x40, RZ ;  /* 0x0000004006097810 */ /* 0x00cfe20007f1e0ff */
        /* <DEDUP_REMOVED lines=21> */
.L_x_681:
[----:B------:R-:W-:Y:S05]  /*1f850*/  BSYNC B1 ;  /* 0x0000000000017941 */ /* 0x000fea0003800000 */
.L_x_680:
[----:B------:R-:W-:Y:S05]  /*1f860*/  @P2 BRA `(.L_x_672) ;  /* 0x0000000000582947 */ /* 0x000fea0003800000 */
[----:B------:R-:W-:Y:S01]  /*1f870*/  IADD3 R5, P0, R6, 0x60, RZ ;  /* 0x0000006006057810 */ /* 0x000fe20007f1e0ff */
        /* <DEDUP_REMOVED lines=21> */
.L_x_672:
[----:B------:R-:W-:Y:S05]  /*1f9d0*/  BSYNC B0 ;  /* 0x0000000000007941 */ /* 0x000fea0003800000 */
.L_x_663:
[----:B------:R-:W-:Y:S02]  /*1f9e0*/  ULDC UR4, c[0x0][0xc14] ;  /* 0x0003050000047ab9 */ /* 0x000fe40000000800 */
[----:B-1----:R-:W-:-:S13]  /*1f9f0*/  ISETP.GE.AND P0, PT, R151, UR4, PT ;  /* 0x0000000497007c0c */ /* 0x002fda000bf06270 */
[----:B------:R-:W-:Y:S05]  /*1fa00*/  @!P0 BRA `(.L_x_682) ;  /* 0xfffffe1800208947 */ /* 0x000fea000383ffff */
[----:B------:R-:W-:Y:S05]  /*1fa10*/  BRA `(.L_x_451) ;  /* 0x0000006400387947 */ /* 0x000fea0003800000 */
.L_x_449:
[----:B------:R-:W-:-:S08]  /*1fa20*/  NOP ;  /* 0x0000000000007918 */ /* 0x000fd00000000000 */
[----:B------:R-:W0:-:S00]  /*1fa30*/  USETMAXREG.DEALLOC.CTAPOOL 0x18 ;  /* 0x00000018000079c8 */ /* 0x000e0000080e0500 */
[----:B0-----:R-:W-:-:S06]  /*1fa40*/  LOP3.LUT R0, R0, 0x3, RZ, 0xc0, !PT ;  /* 0x0000000300007812 */ /* 0x001fcc00078ec0ff */
[----:B------:R-:W0:Y:S02]  /*1fa50*/  SHFL.IDX PT, R0, R0, RZ, 0x1f ;  /* 0x00001fff00007589 */ /* 0x000e2400000e0000 */
[----:B0-----:R-:W-:-:S13]  /*1fa60*/  ISETP.NE.AND P0, PT, R0, RZ, PT ;  /* 0x000000ff0000720c */ /* 0x001fda0003f05270 */
[----:B------:R-:W-:Y:S05]  /*1fa70*/  @P0 BRA `(.L_x_451) ;  /* 0x0000006400200947 */ /* 0x000fea0003800000 */
[----:B------:R-:W2:Y:S01]  /*1fa80*/  LDL.LU R7, [R1+0x18] ;  /* 0x0000180001077983 */ /* 0x000ea20000300800 */
[----:B------:R-:W-:Y:S01]  /*1fa90*/  LOP3.LUT R8, R4, 0x1f, RZ, 0xc0, !PT ;  /* 0x0000001f04087812 */ /* 0x000fe200078ec0ff */
[----:B------:R-:W-:Y:S01]  /*1faa0*/  ULDC UR5, c[0x0][0xc14] ;  /* 0x0003050000057ab9 */ /* 0x000fe20000000800 */
[----:B------:R-:W-:Y:S01]  /*1fab0*/  MOV R0, RZ ;  /* 0x000000ff00007202 */ /* 0x000fe20000000f00 */
[----:B------:R-:W-:Y:S01]  /*1fac0*/  ULDC.64 UR6, c[0x0][0x208] ;  /* 0x0000820000067ab9 */ /* 0x000fe20000000a00 */
[----:B------:R-:W-:Y:S01]  /*1fad0*/  ISETP.NE.AND P0, PT, R8, 0x1f, PT ;  /* 0x0000001f0800780c */ /* 0x000fe20003f05270 */
[----:B------:R-:W-:Y:S01]  /*1fae0*/  ULDC UR4, c[0x0][0xc10] ;  /* 0x0003040000047ab9 */ /* 0x000fe20000000800 */
[----:B--2---:R-:W-:-:S11]  /*1faf0*/  LOP3.LUT R7, R7, 0xffffff7f, RZ, 0xc0, !PT ;  /* 0xffffff7f07077812 */ /* 0x004fd600078ec0ff */
        /* <DEDUP_REMOVED lines=20> */
[----:B------:R-:W-:Y:S02]  /*1fc40*/  ISETP.GE.U32.AND P0, PT, R8, 0x4, PT ;  /* 0x000000040800780c */ /* 0x000fe40003f06070 */
[----:B------:R-:W-:-:S05]  /*1fc50*/  IADD3 R4, R5, R4, RZ ;  /* 0x0000000405047210 */ /* 0x000fca0007ffe0ff */
[----:B------:R-:W1:Y:S06]  /*1fc60*/  SHFL.UP PT, R6, R4, 0x4, RZ ;  /* 0x0480000004067989 */ /* 0x000e6c00000e00ff */
        /* <DEDUP_REMOVED lines=9> */
[----:B------:R-:W-:Y:S02]  /*1fd00*/  ISETP.GE.U32.AND P0, PT, R8, 0x10, PT ;  /* 0x000000100800780c */ /* 0x000fe40003f06070 */
[----:B------:R-:W-:-:S05]  /*1fd10*/  IADD3 R5, R3, R2, RZ ;  /* 0x0000000203057210 */ /* 0x000fca0007ffe0ff */
[----:B------:R-:W1:Y:S06]  /*1fd20*/  SHFL.UP PT, R2, R5, 0x10, RZ ;  /* 0x0600000005027989 */ /* 0x000e6c00000e00ff */
[----:B------:R-:W-:-:S05]  /*1fd30*/  @P0 LOP3.LUT R7, R7, 0x4, RZ, 0xfc, !PT ;  /* 0x0000000407070812 */ /* 0x000fca00078efcff */
[----:B------:R-:W-:Y:S01]  /*1fd40*/  STL [R1+0x18], R7 ;  /* 0x0000180701007387 */ /* 0x000fe20000100800 */
[----:B-1----:R-:W-:-:S05]  /*1fd50*/  SEL R2, R2, RZ, P0 ;  /* 0x000000ff02027207 */ /* 0x002fca0000000000 */
[----:B------:R-:W-:-:S05]  /*1fd60*/  IMAD.IADD R2, R5, 0x1, R2 ;  /* 0x0000000105027824 */ /* 0x000fca00078e0202 */
[----:B------:R-:W1:Y:S02]  /*1fd70*/  SHFL.IDX PT, R4, R2, 0x1f, 0x1f ;  /* 0x03e01f0002047f89 */ /* 0x000e6400000e0000 */
[----:B-1----:R-:W-:-:S05]  /*1fd80*/  IMAD R4, R4, UR4, RZ ;  /* 0x0000000404047c24 */ /* 0x002fca000f8e02ff */
[----:B0-----:R-:W-:Y:S02]  /*1fd90*/  ISETP.GT.AND P0, PT, R4, UR6, PT ;  /* 0x0000000604007c0c */ /* 0x001fe4000bf04270 */
[----:B------:R-:W-:-:S11]  /*1fda0*/  MOV R7, R4 ;  /* 0x0000000400077202 */ /* 0x000fd60000000f00 */
[----:B------:R-:W-:Y:S05]  /*1fdb0*/  @P0 BRA `(.L_x_683) ;  /* 0x0000000000c80947 */ /* 0x000fea0003800000 */
[----:B------:R-:W-:Y:S01]  /*1fdc0*/  IMAD.MOV.U32 R4, RZ, RZ, R7 ;  /* 0x000000ffff047224 */ /* 0x000fe200078e0007 */
[----:B------:R-:W-:Y:S01]  /*1fdd0*/  MOV R19, RZ ;  /* 0x000000ff00137202 */ /* 0x000fe20000000f00 */
[----:B------:R-:W-:Y:S01]  /*1fde0*/  ULDC UR5, c[0x0][0xc14] ;  /* 0x0003050000057ab9 */ /* 0x000fe20000000800 */
[----:B------:R-:W-:Y:S01]  /*1fdf0*/  ULDC UR7, c[0x0][0xc14] ;  /* 0x0003050000077ab9 */ /* 0x000fe20000000800 */
[----:B------:R-:W-:-:S05]  /*1fe00*/  ULDC UR4, c[0x0][0xc10] ;  /* 0x0003040000047ab9 */ /* 0x000fca0000000800 */
.L_x_687:
        /* <DEDUP_REMOVED lines=9> */
[C---:B------:R-:W-:Y:S02]  /*1fea0*/  ISETP.NE.AND P1, PT, R7.reuse, 0x1f, PT ;  /* 0x0000001f0700780c */ /* 0x040fe40003f25270 */
[----:B------:R-:W-:-:S04]  /*1feb0*/  IADD3 R5, R7, R19, RZ ;  /* 0x0000001307057210 */ /* 0x000fc80007ffe0ff */
[----:B------:R-:W-:-:S13]  /*1fec0*/  ISETP.GE.OR P0, PT, R5, UR5, !P1 ;  /* 0x0000000505007c0c */ /* 0x000fda000cf06670 */
[----:B------:R-:W-:Y:S05]  /*1fed0*/  @P0 BRA `(.L_x_686) ;  /* 0x0000000000100947 */ /* 0x000fea0003800000 */
[----:B------:R-:W0:Y:S01]  /*1fee0*/  LDC.64 R2, c[0x0][0xc58] ;  /* 0x00031600ff027b82 */ /* 0x000e220000000a00 */
[----:B------:R-:W-:Y:S01]  /*1fef0*/  ULDC.64 UR8, c[0x0][0x208] ;  /* 0x0000820000087ab9 */ /* 0x000fe20000000a00 */
[----:B0-----:R-:W-:-:S05]  /*1ff00*/  IMAD.WIDE R2, R5, 0x4, R2 ;  /* 0x0000000405027825 */ /* 0x001fca00078e0202 */
[----:B------:R0:W5:Y:S02]  /*1ff10*/  LDG.E R0, desc[UR8][R2.64] ;  /* 0x0000000802007981 */ /* 0x000164000c1e1900 */
.L_x_686:
[----:B------:R-:W-:Y:S05]  /*1ff20*/  BSYNC B0 ;  /* 0x0000000000007941 */ /* 0x000fea0003800000 */
.L_x_685:
[----:B0----5:R-:W0:Y:S01]  /*1ff30*/  SHFL.UP PT, R2, R0, 0x1, RZ ;  /* 0x0420000000027989 */ /* 0x021e2200000e00ff */
[C---:B------:R-:W-:Y:S02]  /*1ff40*/  ISETP.NE.AND P0, PT, R7.reuse, RZ, PT ;  /* 0x000000ff0700720c */ /* 0x040fe40003f05270 */
[C---:B------:R-:W-:Y:S02]  /*1ff50*/  ISETP.GE.U32.AND P1, PT, R7.reuse, 0x2, PT ;  /* 0x000000020700780c */ /* 0x040fe40003f26070 */
[----:B0-----:R-:W-:Y:S02]  /*1ff60*/  SEL R3, R2, RZ, P0 ;  /* 0x000000ff02037207 */ /* 0x001fe40000000000 */
[----:B------:R-:W-:Y:S02]  /*1ff70*/  ISETP.GE.U32.AND P0, PT, R7, 0x4, PT ;  /* 0x000000040700780c */ /* 0x000fe40003f06070 */
[----:B------:R-:W-:-:S05]  /*1ff80*/  IADD3 R3, R0, R3, RZ ;  /* 0x0000000300037210 */ /* 0x000fca0007ffe0ff */
        /* <DEDUP_REMOVED lines=12> */
[----:B0-----:R-:W-:-:S04]  /*20050*/  SEL R7, R7, RZ, P0 ;  /* 0x000000ff07077207 */ /* 0x001fc80000000000 */
[----:B------:R-:W-:-:S05]  /*20060*/  IADD3 R7, R6, R7, RZ ;  /* 0x0000000706077210 */ /* 0x000fca0007ffe0ff */
[----:B------:R-:W0:Y:S02]  /*20070*/  SHFL.IDX PT, R3, R7, 0x1f, 0x1f ;  /* 0x03e01f0007037f89 */ /* 0x000e2400000e0000 */
[----:B0-----:R-:W-:-:S04]  /*20080*/  IMAD R3, R3, UR4, RZ ;  /* 0x0000000403037c24 */ /* 0x001fc8000f8e02ff */
[----:B------:R-:W-:-:S05]  /*20090*/  IMAD.IADD R4, R3, 0x1, R4 ;  /* 0x0000000103047824 */ /* 0x000fca00078e0204 */
[----:B------:R-:W-:-:S13]  /*200a0*/  ISETP.GT.AND P0, PT, R4, UR6, PT ;  /* 0x0000000604007c0c */ /* 0x000fda000bf04270 */
[----:B------:R-:W-:Y:S05]  /*200b0*/  @!P0 BRA `(.L_x_687) ;  /* 0xfffffffc00548947 */ /* 0x000fea000383ffff */
[----:B------:R-:W-:Y:S01]  /*200c0*/  MOV R2, R7 ;  /* 0x0000000700027202 */ /* 0x000fe20000000f00 */
[----:B------:R-:W-:-:S07]  /*200d0*/  IMAD.MOV.U32 R7, RZ, RZ, R3 ;  /* 0x000000ffff077224 */ /* 0x000fce00078e0003 */
.L_x_683:
[----:B------:R-:W-:-:S05]  /*200e0*/  IADD3 R7, -R7, R4, RZ ;  /* 0x0000000407077210 */ /* 0x000fca0007ffe1ff */
        /* <DEDUP_REMOVED lines=9> */
[----:B0-----:R-:W-:-:S06]  /*20180*/  VIADD R3, R8, 0xffffffe ;  /* 0x0ffffffe08037836 */ /* 0x001fcc0000000000 */
[----:B------:R-:W0:Y:S02]  /*20190*/  F2I.FTZ.U32.TRUNC.NTZ R3, R3 ;  /* 0x0000000300037305 */ /* 0x000e24000021f000 */
[----:B0-----:R-:W-:Y:S01]  /*201a0*/  IADD3 R10, RZ, -R3, RZ ;  /* 0x80000003ff0a7210 */ /* 0x001fe20007ffe0ff */
[----:B------:R-:W-:Y:S06]  /*201b0*/  @!P0 BRA `(.L_x_688) ;  /* 0x0000000000088947 */ /* 0x000fec0003800000 */
[----:B------:R-:W-:-:S05]  /*201c0*/  VIADD R9, R4, 0xffffffff ;  /* 0xffffffff04097836 */ /* 0x000fca0000000000 */
[----:B------:R0:W1:Y:S02]  /*201d0*/  SHFL.IDX PT, R16, R2, R9, 0x1f ;  /* 0x00001f0902107589 */ /* 0x00006400000e0000 */
.L_x_688:
[----:B-1----:R-:W-:Y:S01]  /*201e0*/  IMAD R16, R16, UR4, R7 ;  /* 0x0000000410107c24 */ /* 0x002fe2000f8e0207 */
[----:B0-----:R-:W-:Y:S01]  /*201f0*/  MOV R2, RZ ;  /* 0x000000ff00027202 */ /* 0x001fe20000000f00 */
[----:B------:R-:W-:Y:S01]  /*20200*/  IMAD R7, R10, R5, RZ ;  /* 0x000000050a077224 */ /* 0x000fe200078e02ff */
[----:B------:R-:W-:Y:S01]  /*20210*/  IABS R6, R0 ;  /* 0x0000000000067213 */ /* 0x000fe20000000000 */
[----:B------:R-:W-:Y:S02]  /*20220*/  IMAD.IADD R19, R4, 0x1, R19 ;  /* 0x0000000104137824 */ /* 0x000fe400078e0213 */
[----:B------:R-:W-:Y:S01]  /*20230*/  IMAD.HI.U32 R2, R3, R7, R2 ;  /* 0x0000000703027227 */ /* 0x000fe200078e0002 */
[----:B------:R-:W-:-:S03]  /*20240*/  IADD3 R7, -R16, UR6, RZ ;  /* 0x0000000610077c10 */ /* 0x000fc6000fffe1ff */
[----:B------:R-:W-:Y:S01]  /*20250*/  IMAD.MOV R6, RZ, RZ, -R6 ;  /* 0x000000ffff067224 */ /* 0x000fe200078e0a06 */
[----:B------:R-:W-:-:S05]  /*20260*/  IABS R3, R7 ;  /* 0x0000000700037213 */ /* 0x000fca0000000000 */
[----:B------:R-:W-:-:S04]  /*20270*/  IMAD.HI.U32 R2, R2, R3, RZ ;  /* 0x0000000302027227 */ /* 0x000fc800078e00ff */
[----:B------:R-:W-:Y:S01]  /*20280*/  IMAD R6, R2, R6, R3 ;  /* 0x0000000602067224 */ /* 0x000fe200078e0203 */
[----:B------:R-:W-:-:S04]  /*20290*/  LOP3.LUT R3, R7, R0, RZ, 0x3c, !PT ;  /* 0x0000000007037212 */ /* 0x000fc800078e3cff */
[----:B------:R-:W-:-:S13]  /*202a0*/  ISETP.GT.U32.AND P0, PT, R5, R6, PT ;  /* 0x000000060500720c */ /* 0x000fda0003f04070 */
[----:B------:R-:W-:Y:S01]  /*202b0*/  @!P0 IMAD.IADD R6, R6, 0x1, -R5 ;  /* 0x0000000106068824 */ /* 0x000fe200078e0a05 */
[----:B------:R-:W-:-:S04]  /*202c0*/  @!P0 IADD3 R2, R2, 0x1, RZ ;  /* 0x0000000102028810 */ /* 0x000fc80007ffe0ff */
[----:B------:R-:W-:-:S13]  /*202d0*/  ISETP.GE.U32.AND P0, PT, R6, R5, PT ;  /* 0x000000050600720c */ /* 0x000fda0003f06070 */
[----:B------:R-:W-:Y:S02]  /*202e0*/  @P0 IADD3 R2, R2, 0x1, RZ ;  /* 0x0000000102020810 */ /* 0x000fe40007ffe0ff */
[----:B------:R-:W-:-:S13]  /*202f0*/  ISETP.GE.AND P0, PT, R3, RZ, PT ;  /* 0x000000ff0300720c */ /* 0x000fda0003f06270 */
[----:B------:R-:W-:Y:S01]  /*20300*/  @!P0 IMAD.MOV R2, RZ, RZ, -R2 ;  /* 0x000000ffff028224 */ /* 0x000fe200078e0a02 */
[----:B------:R-:W-:-:S13]  /*20310*/  ISETP.NE.AND P0, PT, R0, RZ, PT ;  /* 0x000000ff0000720c */ /* 0x000fda0003f05270 */
[----:B------:R-:W-:-:S04]  /*20320*/  @!P0 LOP3.LUT R2, RZ, R0, RZ, 0x33, !PT ;  /* 0x00000000ff028212 */ /* 0x000fc800078e33ff */
[----:B------:R-:W-:Y:S02]  /*20330*/  IADD3 R17, -R2, RZ, RZ ;  /* 0x000000ff02117210 */ /* 0x000fe40007ffe1ff */
[----:B------:R-:W-:-:S03]  /*20340*/  MOV R18, R2 ;  /* 0x0000000200127202 */ /* 0x000fc60000000f00 */
[----:B------:R-:W-:Y:S01]  /*20350*/  IMAD R17, R0, R17, R7 ;  /* 0x0000001100117224 */ /* 0x000fe200078e0207 */
[----:B------:R-:W-:Y:S06]  /*20360*/  BRA `(.L_x_689) ;  /* 0x00000000000c7947 */ /* 0x000fec0003800000 */
.L_x_684:
[----:B------:R-:W-:Y:S01]  /*20370*/  IMAD.MOV.U32 R17, RZ, RZ, RZ ;  /* 0x000000ffff117224 */ /* 0x000fe200078e00ff */
[----:B------:R-:W-:Y:S01]  /*20380*/  MOV R16, UR6 ;  /* 0x0000000600107c02 */ /* 0x000fe20008000f00 */
[----:B------:R-:W-:-:S07]  /*20390*/  IMAD.MOV.U32 R18, RZ, RZ, RZ ;  /* 0x000000ffff127224 */ /* 0x000fce00078e00ff */
.L_x_689:
[----:B------:R-:W2:Y:S01]  /*203a0*/  LDL.LU R2, [R1+0x18] ;  /* 0x0000180001027983 */ /* 0x000ea20000300800 */
[----:B------:R-:W0:Y:S02]  /*203b0*/  S2R R5, SR_TID.X ;  /* 0x0000000000057919 */ /* 0x000e240000002100 */
[----:B0-----:R-:W-:-:S04]  /*203c0*/  LOP3.LUT R5, R5, 0x1f, RZ, 0xc0, !PT ;  /* 0x0000001f05057812 */ /* 0x001fc800078ec0ff */
[----:B------:R-:W-:-:S13]  /*203d0*/  ISETP.NE.AND P0, PT, R5, RZ, PT ;  /* 0x000000ff0500720c */ /* 0x000fda0003f05270 */
[----:B------:R-:W0:Y:S01]  /*203e0*/  @!P0 S2R R3, SR_CgaCtaId ;  /* 0x0000000000038919 */ /* 0x000e220000008800 */
[----:B------:R-:W-:-:S04]  /*203f0*/  @!P0 MOV R0, 0x400 ;  /* 0x0000040000008802 */ /* 0x000fc80000000f00 */
[----:B0-----:R-:W-:-:S05]  /*20400*/  @!P0 LEA R0, R3, R0, 0x18 ;  /* 0x0000000003008211 */ /* 0x001fca00078ec0ff */
[----:B------:R0:W-:Y:S02]  /*20410*/  @!P0 STS.128 [R0+0x388d0], R16 ;  /* 0x0388d01000008388 */ /* 0x0001e40000000c00 */
[----:B0-----:R-:W-:Y:S02]  /*20420*/  MOV R0, 0x1 ;  /* 0x0000000100007802 */ /* 0x001fe40000000f00 */
[----:B--2---:R-:W-:-:S04]  /*20430*/  LOP3.LUT R2, R2, 0xfffffeff, RZ, 0xc0, !PT ;  /* 0xfffffeff02027812 */ /* 0x004fc800078ec0ff */
[----:B------:R-:W-:Y:S01]  /*20440*/  @P0 LOP3.LUT R2, R2, 0x100, RZ, 0xfc, !PT ;  /* 0x0000010002020812 */ /* 0x000fe200078efcff */
[----:B------:R-:W-:Y:S06]  /*20450*/  BAR.ARV 0x5, 0x120 ;  /* 0x0144800000007b1d */ /* 0x000fec0000002000 */
[----:B------:R-:W-:Y:S01]  /*20460*/  ISETP.GE.AND P0, PT, R19, UR5, PT ;  /* 0x0000000513007c0c */ /* 0x000fe2000bf06270 */
[----:B------:R0:W-:Y:S04]  /*20470*/  STL [R1+0x18], R2 ;  /* 0x0000180201007387 */ /* 0x0001e80000100800 */
[----:B------:R0:W-:Y:S04]  /*20480*/  STL [R1], RZ ;  /* 0x000000ff01007387 */ /* 0x0001e80000100800 */
[----:B------:R0:W-:Y:S04]  /*20490*/  STL [R1+0x8], R0 ;  /* 0x0000080001007387 */ /* 0x0001e80000100800 */
[----:B------:R0:W-:Y:S01]  /*204a0*/  STL [R1+0x34], RZ ;  /* 0x000034ff01007387 */ /* 0x0001e20000100800 */
[----:B------:R-:W-:Y:S05]  /*204b0*/  @P0 BRA `(.L_x_690) ;  /* 0x0000005400a80947 */ /* 0x000fea0003800000 */
[----:B------:R-:W1:Y:S01]  /*204c0*/  S2R R4, SR_TID.X ;  /* 0x0000000000047919 */ /* 0x000e620000002100 */
[----:B------:R-:W-:Y:S01]  /*204d0*/  ISETP.NE.AND P1, PT, R5, RZ, PT ;  /* 0x000000ff0500720c */ /* 0x000fe20003f25270 */
[----:B0-----:R-:W-:Y:S01]  /*204e0*/  IMAD.MOV.U32 R0, RZ, RZ, 0x1 ;  /* 0x00000001ff007424 */ /* 0x001fe200078e00ff */
[----:B------:R-:W-:Y:S01]  /*204f0*/  LOP3.LUT R2, R2, 0xffffffbf, RZ, 0xc0, !PT ;  /* 0xffffffbf02027812 */ /* 0x000fe200078ec0ff */
[----:B------:R0:W-:Y:S01]  /*20500*/  STL [R1+0x10], RZ ;  /* 0x000010ff01007387 */ /* 0x0001e20000100800 */
[----:B------:R-:W-:Y:S01]  /*20510*/  ULDC.64 UR38, c[0x0][0x198] ;  /* 0x0000660000267ab9 */ /* 0x000fe20000000a00 */
[----:B------:R-:W-:Y:S01]  /*20520*/  ULDC UR36, c[0x0][0xc] ;  /* 0x0000030000247ab9 */ /* 0x000fe20000000800 */
[----:B------:R-:W-:Y:S01]  /*20530*/  LOP3.LUT R2, R2, 0xfffffffd, RZ, 0xc0, !PT ;  /* 0xfffffffd02027812 */ /* 0x000fe200078ec0ff */
[----:B------:R0:W-:Y:S01]  /*20540*/  STL [R1+0x14], R0 ;  /* 0x0000140001007387 */ /* 0x0001e20000100800 */
[----:B------:R-:W-:-:S03]  /*20550*/  ULOP3.LUT UR37, UR60, 0x2, URZ, 0xfc, !UPT ;  /* 0x000000023c257892 */ /* 0x000fc6000f8efc3f */
[----:B------:R0:W-:Y:S04]  /*20560*/  STL [R1+0x34], RZ ;  /* 0x000034ff01007387 */ /* 0x0001e80000100800 */
[----:B------:R0:W-:Y:S04]  /*20570*/  STL [R1], RZ ;  /* 0x000000ff01007387 */ /* 0x0001e80000100800 */
[----:B------:R0:W-:Y:S01]  /*20580*/  STL [R1+0x8], R0 ;  /* 0x0000080001007387 */ /* 0x0001e20000100800 */
[----:B-1----:R-:W-:-:S04]  /*20590*/  LOP3.LUT R4, R4, 0x7f, RZ, 0xc0, !PT ;  /* 0x0000007f04047812 */ /* 0x002fc800078ec0ff */
[C---:B------:R-:W-:Y:S02]  /*205a0*/  ISETP.NE.AND P2, PT, R4.reuse, RZ, PT ;  /* 0x000000ff0400720c */ /* 0x040fe40003f45270 */
[----:B------:R-:W-:-:S11]  /*205b0*/  ISETP.NE.OR P0, PT, R4, RZ, !P1 ;  /* 0x000000ff0400720c */ /* 0x000fd60004f05670 */
[----:B------:R-:W-:-:S04]  /*205c0*/  @P2 LOP3.LUT R2, R2, 0x2, RZ, 0xfc, !PT ;  /* 0x0000000202022812 */ /* 0x000fc800078efcff */
[----:B------:R-:W-:-:S05]  /*205d0*/  @P0 LOP3.LUT R2, R2, 0x40, RZ, 0xfc, !PT ;  /* 0x0000004002020812 */ /* 0x000fca00078efcff */
[----:B------:R0:W-:Y:S02]  /*205e0*/  STL [R1+0x18], R2 ;  /* 0x0000180201007387 */ /* 0x0001e40000100800 */
.L_x_779:
[----:B01----:R-:W0:Y:S01]  /*205f0*/  LDC.64 R2, c[0x0][0xc60] ;  /* 0x00031800ff027b82 */ /* 0x003e220000000a00 */
[----:B------:R-:W-:Y:S01]  /*20600*/  ULDC.64 UR4, c[0x0][0x208] ;  /* 0x0000820000047ab9 */ /* 0x000fe20000000a00 */
[----:B0-----:R-:W-:-:S05]  /*20610*/  IMAD.WIDE R2, R19, 0x4, R2 ;  /* 0x0000000413027825 */ /* 0x001fca00078e0202 */
[----:B------:R-:W2:Y:S01]  /*20620*/  LDG.E R11, desc[UR4][R2.64] ;  /* 0x00000004020b7981 */ /* 0x000ea2000c1e1900 */
[----:B------:R-:W-:Y:S05]  /*20630*/  YIELD ;  /* 0x0000000000007946 */ /* 0x000fea0003800000 */
[----:B------:R-:W-:Y:S01]  /*20640*/  ULDC.64 UR4, c[0x0][0xa28] ;  /* 0x00028a0000047ab9 */ /* 0x000fe20000000a00 */
[----:B------:R-:W-:Y:S02]  /*20650*/  CS2R R4, SRZ ;  /* 0x0000000000047805 */ /* 0x000fe4000001ff00 */
[----:B------:R-:W-:Y:S01]  /*20660*/  ISETP.NE.U32.AND P0, PT, RZ, UR4, PT ;  /* 0x00000004ff007c0c */ /* 0x000fe2000bf05070 */
[----:B------:R-:W-:Y:S01]  /*20670*/  ULDC.64 UR8, c[0x0][0x208] ;  /* 0x0000820000087ab9 */ /* 0x000fe20000000a00 */
[----:B------:R-:W-:-:S02]  /*20680*/  ULDC.64 UR6, c[0x0][0xa10] ;  /* 0x0002840000067ab9 */ /* 0x000fc40000000a00 */
[----:B------:R-:W-:Y:S02]  /*20690*/  ISETP.NE.AND.EX P0, PT, RZ, UR5, PT, P0 ;  /* 0x00000005ff007c0c */ /* 0x000fe4000bf05300 */
[----:B--2---:R-:W-:Y:S01]  /*206a0*/  SHF.R.S32.HI R0, RZ, 0x1f, R11 ;  /* 0x0000001fff007819 */ /* 0x004fe2000001140b */
[----:B------:R-:W-:Y:S10]  /*206b0*/  STL [R1+0x24], R11 ;  /* 0x0000240b01007387 */ /* 0x000ff40000100800 */
[----:B------:R-:W-:-:S04]  /*206c0*/  @P0 LEA R2, P1, R11, UR4, 0x2 ;  /* 0x000000040b020c11 */ /* 0x000fc8000f8210ff */
        /* <DEDUP_REMOVED lines=9> */
[----:B------:R-:W-:Y:S01]  /*20760*/  ISETP.NE.U32.AND P1, PT, RZ, UR4, PT ;  /* 0x00000004ff007c0c */ /* 0x000fe2000bf25070 */
[----:B------:R-:W-:Y:S01]  /*20770*/  IMAD.MOV.U32 R10, RZ, RZ, RZ ;  /* 0x000000ffff0a7224 */ /* 0x000fe200078e00ff */
[C---:B------:R-:W-:Y:S02]  /*20780*/  SHF.L.U64.HI R0, R11.reuse, 0x2, R0 ;  /* 0x000000020b007819 */ /* 0x040fe40000010200 */
[----:B------:R-:W-:Y:S01]  /*20790*/  ISETP.NE.AND.EX P1, PT, RZ, UR5, PT, P1 ;  /* 0x00000005ff007c0c */ /* 0x000fe2000bf25310 */
[----:B--2---:R0:W-:Y:S02]  /*207a0*/  STL [R1+0x3c], R4 ;  /* 0x00003c0401007387 */ /* 0x0041e40000100800 */
[----:B0-----:R-:W-:-:S10]  /*207b0*/  SHF.L.U32 R4, R11, 0x2, RZ ;  /* 0x000000020b047819 */ /* 0x001fd400000006ff */
[----:B------:R-:W-:Y:S01]  /*207c0*/  @P1 IADD3 R8, P0, R4, UR4, RZ ;  /* 0x0000000404081c10 */ /* 0x000fe2000ff1e0ff */
[----:B------:R0:W-:Y:S03]  /*207d0*/  STL [R1+0x2c], R4 ;  /* 0x00002c0401007387 */ /* 0x0001e60000100800 */
[----:B------:R-:W-:Y:S01]  /*207e0*/  @P1 IADD3.X R9, R0, UR5, RZ, P0, !PT ;  /* 0x0000000500091c10 */ /* 0x000fe200087fe4ff */
[----:B------:R-:W-:Y:S01]  /*207f0*/  ULDC.64 UR4, c[0x0][0xa08] ;  /* 0x0002820000047ab9 */ /* 0x000fe20000000a00 */
[----:B------:R1:W-:Y:S01]  /*20800*/  STL [R1+0x30], R0 ;  /* 0x0000300001007387 */ /* 0x0003e20000100800 */
[----:B------:R-:W-:Y:S02]  /*20810*/  IADD3 R2, P0, R4, UR4, RZ ;  /* 0x0000000404027c10 */ /* 0x000fe4000ff1e0ff */
[----:B------:R-:W-:Y:S02]  /*20820*/  ISETP.NE.U32.AND P2, PT, RZ, UR4, PT ;  /* 0x00000004ff007c0c */ /* 0x000fe4000bf45070 */
[----:B------:R-:W-:-:S02]  /*20830*/  IADD3.X R3, R0, UR5, RZ, P0, !PT ;  /* 0x0000000500037c10 */ /* 0x000fc400087fe4ff */
[----:B------:R-:W-:Y:S01]  /*20840*/  ISETP.NE.AND.EX P2, PT, RZ, UR5, PT, P2 ;  /* 0x00000005ff007c0c */ /* 0x000fe2000bf45320 */
[----:B------:R-:W-:Y:S01]  /*20850*/  ULDC.64 UR4, c[0x0][0x3f8] ;  /* 0x0000fe0000047ab9 */ /* 0x000fe20000000a00 */
[----:B------:R-:W-:Y:S01]  /*20860*/  IADD3 R6, P0, R4, UR6, RZ ;  /* 0x0000000604067c10 */ /* 0x000fe2000ff1e0ff */
[----:B------:R-:W-:-:S03]  /*20870*/  UISETP.NE.U32.AND UP0, UPT, UR4, URZ, UPT ;  /* 0x0000003f0400728c */ /* 0x000fc6000bf05070 */
[----:B------:R-:W-:Y:S01]  /*20880*/  ULDC UR4, c[0x0][0x404] ;  /* 0x0001010000047ab9 */ /* 0x000fe20000000800 */
[----:B------:R-:W-:Y:S01]  /*20890*/  UISETP.NE.AND.EX UP0, UPT, UR5, URZ, UPT, UP0 ;  /* 0x0000003f0500728c */ /* 0x000fe2000bf05300 */
[----:B------:R-:W-:Y:S02]  /*208a0*/  IADD3.X R7, R0, UR7, RZ, P0, !PT ;  /* 0x0000000700077c10 */ /* 0x000fe400087fe4ff */
[----:B------:R-:W-:Y:S01]  /*208b0*/  ULDC UR5, c[0x0][0x2e0] ;  /* 0x0000b80000057ab9 */ /* 0x000fe20000000800 */
[----:B------:R-:W-:Y:S02]  /*208c0*/  USEL UR4, UR4, 0x1, UP0 ;  /* 0x0000000104047887 */ /* 0x000fe40008000000 */
[----:B------:R2:W5:Y:S02]  /*208d0*/  @P2 LDG.E R10, desc[UR8][R2.64] ;  /* 0x00000008020a2981 */ /* 0x000564000c1e1900 */
[----:B------:R-:W-:Y:S01]  /*208e0*/  UIMAD UR4, UR4, UR5, URZ ;  /* 0x00000005040472a4 */ /* 0x000fe2000f8e023f */
[----:B------:R-:W-:-:S05]  /*208f0*/  ISETP.NE.U32.AND P0, PT, RZ, UR6, PT ;  /* 0x00000006ff007c0c */ /* 0x000fca000bf05070 */
[----:B0-----:R-:W-:Y:S01]  /*20900*/  MOV R4, UR4 ;  /* 0x0000000400047c02 */ /* 0x001fe20008000f00 */
[----:B------:R-:W-:Y:S01]  /*20910*/  ULDC UR4, c[0x0][0x338] ;  /* 0x0000ce0000047ab9 */ /* 0x000fe20000000800 */
[----:B------:R-:W-:Y:S01]  /*20920*/  ISETP.NE.AND.EX P0, PT, RZ, UR7, PT, P0 ;  /* 0x00000007ff007c0c */ /* 0x000fe2000bf05300 */
[----:B-1----:R-:W-:-:S03]  /*20930*/  IMAD.U32 R0, RZ, RZ, UR4 ;  /* 0x00000004ff007e24 */ /* 0x002fc6000f8e00ff */
[----:B------:R2:W5:Y:S01]  /*20940*/  @P1 LDG.E R4, desc[UR8][R8.64] ;  /* 0x0000000808041981 */ /* 0x000562000c1e1900 */
[----:B------:R-:W-:Y:S08]  /*20950*/  @P1 BRA `(.L_x_691) ;  /* 0x0000000000141947 */ /* 0x000ff00003800000 */
[----:B------:R-:W-:Y:S05]  /*20960*/  @!P2 BRA `(.L_x_691) ;  /* 0x000000000010a947 */ /* 0x000fea0003800000 */
[----:B------:R-:W-:Y:S02]  /*20970*/  ULDC.64 UR4, c[0x0][0x208] ;  /* 0x0000820000047ab9 */ /* 0x000fe40000000a00 */
[----:B-----5:R-:W3:Y:S04]  /*20980*/  LDG.E R4, desc[UR4][R2.64] ;  /* 0x0000000402047981 */ /* 0x020ee8000c1e1900 */
[----:B--2---:R-:W3:Y:S02]  /*20990*/  LDG.E R2, desc[UR4][R2.64+0x4] ;  /* 0x0000040402027981 */ /* 0x004ee4000c1e1900 */
[----:B---3--:R-:W-:-:S07]  /*209a0*/  IADD3 R4, -R4, R2, RZ ;  /* 0x0000000204047210 */ /* 0x008fce0007ffe1ff */
.L_x_691:
[----:B------:R-:W-:Y:S02]  /*209b0*/  ULDC.64 UR4, c[0x0][0x208] ;  /* 0x0000820000047ab9 */ /* 0x000fe40000000a00 */
[----:B--2---:R-:W2:Y:S04]  /*209c0*/  @P0 LDG.E R2, desc[UR4][R6.64] ;  /* 0x0000000406020981 */ /* 0x004ea8000c1e1900 */
[----:B------:R-:W2:Y:S01]  /*209d0*/  @P0 LDG.E R3, desc[UR4][R6.64+0x4] ;  /* 0x0000040406030981 */ /* 0x000ea2000c1e1900 */
[----:B-----5:R-:W-:Y:S01]  /*209e0*/  IADD3 R4, -R5, R4, RZ ;  /* 0x0000000405047210 */ /* 0x020fe20007ffe1ff */
[----:B------:R-:W-:Y:S01]  /*209f0*/  BSSY B0, `(.L_x_692) ;  /* 0x0000108000007945 */ /* 0x000fe20003800000 */
[----:B------:R-:W-:Y:S01]  /*20a00*/  PLOP3.LUT P2, PT, PT, PT, PT, 0x80, 0x0 ;  /* 0x000000000000781c */ /* 0x000fe20003f4f070 */
[----:B--2---:R-:W-:-:S04]  /*20a10*/  @P0 IMAD.IADD R0, R3, 0x1, -R2 ;  /* 0x0000000103000824 */ /* 0x004fc800078e0a02 */
[----:B------:R-:W-:-:S05]  /*20a20*/  IMAD.IADD R8, R4, 0x1, R0 ;  /* 0x0000000104087824 */ /* 0x000fca00078e0200 */
[----:B------:R-:W-:Y:S01]  /*20a30*/  IADD3 R2, R8, 0x4f, RZ ;  /* 0x0000004f08027810 */ /* 0x000fe20007ffe0ff */
[----:B------:R0:W-:Y:S04]  /*20a40*/  STL [R1+0x38], R8 ;  /* 0x0000380801007387 */ /* 0x0001e80000100800 */
[----:B------:R-:W-:-:S05]  /*20a50*/  IMAD.HI R2, R2, 0x66666667, RZ ;  /* 0x6666666702027827 */ /* 0x000fca00078e02ff */
[----:B------:R-:W-:-:S04]  /*20a60*/  SHF.R.U32.HI R3, RZ, 0x1f, R2 ;  /* 0x0000001fff037819 */ /* 0x000fc80000011602 */
[----:B0-----:R-:W-:-:S05]  /*20a70*/  LEA.HI.SX32 R8, R2, R3, 0x1b ;  /* 0x0000000302087211 */ /* 0x001fca00078fdaff */
[--C-:B------:R-:W-:Y:S01]  /*20a80*/  IMAD R2, R8, 0x50, -R4.reuse ;  /* 0x0000005008027824 */ /* 0x100fe200078e0a04 */
[----:B------:R0:W-:Y:S01]  /*20a90*/  STL [R1+0x28], R8 ;  /* 0x0000280801007387 */ /* 0x0001e20000100800 */
[----:B------:R-:W-:-:S03]  /*20aa0*/  IMAD.MOV R4, RZ, RZ, -R4 ;  /* 0x000000ffff047224 */ /* 0x000fc600078e0a04 */
[----:B------:R-:W-:Y:S02]  /*20ab0*/  VIMNMX R0, R2, R0, PT ;  /* 0x0000000002007248 */ /* 0x000fe40003fe0100 */
[----:B------:R-:W-:-:S04]  /*20ac0*/  VIMNMX R2, RZ, R4, !PT ;  /* 0x00000004ff027248 */ /* 0x000fc80007fe0100 */
[----:B------:R-:W-:Y:S01]  /*20ad0*/  ISETP.GT.AND P1, PT, R0, R2, PT ;  /* 0x000000020000720c */ /* 0x000fe20003f24270 */
[----:B0-----:R-:W-:Y:S01]  /*20ae0*/  IMAD.WIDE.U32 R8, R2, -0x33333333, RZ ;  /* 0xcccccccd02087825 */ /* 0x001fe200078e00ff */
[----:B------:R-:W-:-:S06]  /*20af0*/  MOV R8, RZ ;  /* 0x000000ff00087202 */ /* 0x000fcc0000000f00 */
[----:B------:R0:W5:Y:S05]  /*20b00*/  @P0 LDG.E R8, desc[UR4][R6.64] ;  /* 0x0000000406080981 */ /* 0x00016a000c1e1900 */
[----:B------:R-:W-:Y:S02]  /*20b10*/  @P1 IADD3 R3, R0, 0x4f, RZ ;  /* 0x0000004f00031810 */ /* 0x000fe40007ffe0ff */
[----:B------:R-:W-:-:S03]  /*20b20*/  SHF.R.U32.HI R0, RZ, 0x6, R9 ;  /* 0x00000006ff007819 */ /* 0x000fc60000011609 */
[----:B------:R-:W-:-:S04]  /*20b30*/  @P1 IMAD.HI R2, R3, 0x66666667, RZ ;  /* 0x6666666703021827 */ /* 0x000fc800078e02ff */
[----:B------:R-:W-:Y:S01]  /*20b40*/  IMAD.MOV.U32 R4, RZ, RZ, R0 ;  /* 0x000000ffff047224 */ /* 0x000fe200078e0000 */
[----:B------:R-:W-:-:S04]  /*20b50*/  @P1 SHF.R.U32.HI R3, RZ, 0x1f, R2 ;  /* 0x0000001fff031819 */ /* 0x000fc80000011602 */
[----:B------:R-:W-:Y:S01]  /*20b60*/  @P1 LEA.HI.SX32 R4, R2, R3, 0x1b ;  /* 0x0000000302041211 */ /* 0x000fe200078fdaff */
[----:B------:R-:W-:-:S05]  /*20b70*/  IMAD.IADD R2, R10, 0x1, R5 ;  /* 0x000000010a027824 */ /* 0x000fca00078e0205 */
[----:B------:R0:W-:Y:S01]  /*20b80*/  STL [R1+0x4], R2 ;  /* 0x0000040201007387 */ /* 0x0001e20000100800 */
[----:B------:R-:W-:-:S13]  /*20b90*/  ISETP.GT.AND P1, PT, R4, R0, PT ;  /* 0x000000000400720c */ /* 0x000fda0003f24270 */
[----:B0-----:R-:W-:Y:S05]  /*20ba0*/  @!P1 BRA `(.L_x_693) ;  /* 0x0000000c00b09947 */ /* 0x001fea0003800000 */
[----:B------:R-:W0:Y:S01]  /*20bb0*/  LDC R2, c[0x0][0x428] ;  /* 0x00010a00ff027b82 */ /* 0x000e220000000800 */
[----:B------:R-:W-:Y:S01]  /*20bc0*/  UMOV UR4, 0xffffffff ;  /* 0xffffffff00047882 */ /* 0x000fe20000000000 */
[----:B0-----:R-:W-:Y:S02]  /*20bd0*/  ISETP.NE.AND P1, PT, R2, 0x1, PT ;  /* 0x000000010200780c */ /* 0x001fe40003f25270 */
[----:B------:R-:W-:-:S11]  /*20be0*/  MOV R2, R18 ;  /* 0x0000001200027202 */ /* 0x000fd60000000f00 */
[----:B------:R-:W0:Y:S08]  /*20bf0*/  @P1 LDC R3, c[0x0][0x42c] ;  /* 0x00010b00ff031b82 */ /* 0x000e300000000800 */
[----:B------:R-:W1:Y:S01]  /*20c00*/  @P1 LDC R5, c[0x0][0x430] ;  /* 0x00010c00ff051b82 */ /* 0x000e620000000800 */
[----:B0-----:R-:W-:-:S05]  /*20c10*/  @P1 IMAD.HI.U32 R3, R18, R3, RZ ;  /* 0x0000000312031227 */ /* 0x001fca00078e00ff */
[----:B-1----:R-:W-:Y:S02]  /*20c20*/  @P1 SHF.R.U32.HI R2, RZ, R5, R3 ;  /* 0x00000005ff021219 */ /* 0x002fe40000011603 */
[----:B------:R-:W-:Y:S01]  /*20c30*/  SEL R3, R11, RZ, !P0 ;  /* 0x000000ff0b037207 */ /* 0x000fe20004000000 */
[----:B------:R-:W-:Y:S06]  /*20c40*/  BRA.DIV UR4, `(.L_x_694) ;  /* 0x0000005a04bc7947 */ /* 0x000fec000b800000 */
.L_x_822:
[----:B------:R-:W-:-:S03]  /*20c50*/  UMOV UR4, 0xffffffff ;  /* 0xffffffff00047882 */ /* 0x000fc60000000000 */
[----:B------:R-:W-:Y:S05]  /*20c60*/  BRA.DIV UR4, `(.L_x_695) ;  /* 0x0000005a04e87947 */ /* 0x000fea000b800000 */
[----:B------:R-:W-:-:S13]  /*20c70*/  ELECT P6, URZ, PT ;  /* 0x00000000003f782f */ /* 0x000fda00038c0000 */
.L_x_825:
[----:B------:R-:W2:Y:S01]  /*20c80*/  LDL R5, [R1+0x34] ;  /* 0x0000340001057983 */ /* 0x000ea20000100800 */
[----:B------:R-:W-:Y:S01]  /*20c90*/  BSSY B1, `(.L_x_696) ;  /* 0x000000b000017945 */ /* 0x000fe20003800000 */
[----:B------:R-:W0:Y:S01]  /*20ca0*/  S2R R9, SR_CgaCtaId ;  /* 0x0000000000097919 */ /* 0x000e220000008800 */
[----:B--2---:R-:W-:-:S05]  /*20cb0*/  VIADD R5, R5, 0x1 ;  /* 0x0000000105057836 */ /* 0x004fca0000000000 */
[----:B------:R-:W-:-:S04]  /*20cc0*/  LEA.HI R6, R5, R5, RZ, 0x1 ;  /* 0x0000000505067211 */ /* 0x000fc800078f08ff */
[----:B------:R-:W-:-:S04]  /*20cd0*/  LOP3.LUT R6, R6, 0xfffffffe, RZ, 0xc0, !PT ;  /* 0xfffffffe06067812 */ /* 0x000fc800078ec0ff */
[----:B------:R-:W-:Y:S02]  /*20ce0*/  IADD3 R5, R5, -R6, RZ ;  /* 0x8000000605057210 */ /* 0x000fe40007ffe0ff */
[----:B------:R-:W-:Y:S02]  /*20cf0*/  MOV R6, 0x400 ;  /* 0x0000040000067802 */ /* 0x000fe40000000f00 */
[----:B------:R-:W-:Y:S02]  /*20d00*/  SHF.L.U32 R5, R5, 0x1f, RZ ;  /* 0x0000001f05057819 */ /* 0x000fe400000006ff */
[----:B0-----:R-:W-:-:S04]  /*20d10*/  LEA R9, R9, R6, 0x18 ;  /* 0x0000000609097211 */ /* 0x001fc800078ec0ff */
[----:B------:R-:W0:Y:S02]  /*20d20*/  SYNCS.PHASECHK.TRANS64.TRYWAIT P0, [R9+URZ+0x38820], R5 ;  /* 0x03882005090075a7 */ /* 0x000e24000800017f */
[----:B0-----:R-:W-:Y:S05]  /*20d30*/  @!P0 BRA `(.L_x_697) ;  /* 0x0000005800d48947 */ /* 0x001fea0003800000 */
.L_x_826:
[----:B------:R-:W-:Y:S05]  /*20d40*/  BSYNC B1 ;  /* 0x0000000000017941 */ /* 0x000fea0003800000 */
.L_x_696:
[----:B------:R-:W-:Y:S04]  /*20d50*/  BSSY B1, `(.L_x_698) ;  /* 0x000005a000017945 */ /* 0x000fe80003800000 */
[----:B------:R-:W-:Y:S05]  /*20d60*/  @!P6 BRA `(.L_x_699) ;  /* 0x000000040060e947 */ /* 0x000fea0003800000 */
[----:B------:R-:W0:Y:S04]  /*20d70*/  LDL R7, [R1+0x10] ;  /* 0x0000100001077983 */ /* 0x000e280000100800 */
[----:B------:R-:W2:Y:S01]  /*20d80*/  LDL R6, [R1+0x14] ;  /* 0x0000140001067983 */ /* 0x000ea20000100800 */
[----:B0-----:R-:W-:Y:S01]  /*20d90*/  IMAD R5, R7, 0x8, R9 ;  /* 0x0000000807057824 */ /* 0x001fe200078e0209 */
[----:B--2---:R-:W-:-:S04]  /*20da0*/  SHF.L.U32 R10, R6, 0x1f, RZ ;  /* 0x0000001f060a7819 */ /* 0x004fc800000006ff */
[----:B------:R-:W0:Y:S02]  /*20db0*/  SYNCS.PHASECHK.TRANS64.TRYWAIT P0, [R5+URZ+0x388a0], R10 ;  /* 0x0388a00a050075a7 */ /* 0x000e24000800017f */
[----:B0-----:R-:W-:Y:S05]  /*20dc0*/  @!P0 BRA `(.L_x_700) ;  /* 0x0000005800c48947 */ /* 0x001fea0003800000 */
.L_x_827:
[----:B------:R-:W1:Y:S02]  /*20dd0*/  S2R R6, SR_TID.X ;  /* 0x0000000000067919 */ /* 0x000e640000002100 */
[----:B-1----:R-:W-:-:S04]  /*20de0*/  LOP3.LUT R6, R6, 0x7f, RZ, 0xc0, !PT ;  /* 0x0000007f06067812 */ /* 0x002fc800078ec0ff */
[----:B------:R-:W-:-:S13]  /*20df0*/  ISETP.NE.AND P1, PT, R6, RZ, PT ;  /* 0x000000ff0600720c */ /* 0x000fda0003f25270 */
[----:B------:R-:W-:Y:S05]  /*20e00*/  @P1 BRA `(.L_x_701) ;  /* 0x00000000001c1947 */ /* 0x000fea0003800000 */
[----:B------:R-:W1:Y:S02]  /*20e10*/  S2R R6, SR_TID.X ;  /* 0x0000000000067919 */ /* 0x000e640000002100 */
[----:B-1----:R-:W-:-:S04]  /*20e20*/  LOP3.LUT R6, R6, 0x1f, RZ, 0xc0, !PT ;  /* 0x0000001f06067812 */ /* 0x002fc800078ec0ff */
[----:B------:R-:W-:Y:S02]  /*20e30*/  ISETP.NE.AND P0, PT, R6, RZ, PT ;  /* 0x000000ff0600720c */ /* 0x000fe40003f05270 */
[----:B------:R-:W-:-:S04]  /*20e40*/  MOV R6, 0xa000 ;  /* 0x0000a00000067802 */ /* 0x000fc80000000f00 */
[----:B------:R1:W-:Y:S07]  /*20e50*/  SYNCS.ARRIVE.TRANS64 RZ, [R5+URZ+0x38890], R6 ;  /* 0x0388900605ff79a7 */ /* 0x0003ee000800003f */
[----:B------:R-:W-:Y:S05]  /*20e60*/  @!P0 BRA `(.L_x_701) ;  /* 0x0000000000048947 */ /* 0x000fea0003800000 */
[----:B------:R-:W-:Y:S01]  /*20e70*/  BPT.TRAP 0x1 ;  /* 0x000000040000795c */ /* 0x000fe20000300000 */
.L_x_701:
[----:B-1----:R-:W2:Y:S01]  /*20e80*/  LDL R6, [R1+0x10] ;  /* 0x0000100001067983 */ /* 0x002ea20000100800 */
[----:B------:R-:W-:Y:S01]  /*20e90*/  R2UR UR9, R5 ;  /* 0x00000000050972ca */ /* 0x000fe200000e0000 */
[----:B-----5:R-:W-:Y:S01]  /*20ea0*/  IMAD R7, R4, 0x50, R8 ;  /* 0x0000005004077824 */ /* 0x020fe200078e0208 */
[----:B------:R-:W-:Y:S01]  /*20eb0*/  UIADD3 UR4, UP0, UR38, 0x570, URZ ;  /* 0x0000057026047890 */ /* 0x000fe2000ff1e03f */
[----:B------:R-:W-:Y:S01]  /*20ec0*/  R2UR UR12, R2 ;  /* 0x00000000020c72ca */ /* 0x000fe200000e0000 */
[----:B------:R-:W-:Y:S01]  /*20ed0*/  UMOV UR10, URZ ;  /* 0x0000003f000a7c82 */ /* 0x000fe20008000000 */
[----:B------:R-:W-:Y:S01]  /*20ee0*/  VIADD R7, R7, 0xffffffb0 ;  /* 0xffffffb007077836 */ /* 0x000fe20000000000 */
[----:B------:R-:W-:Y:S01]  /*20ef0*/  R2UR UR13, R3 ;  /* 0x00000000030d72ca */ /* 0x000fe200000e0000 */
[----:B------:R-:W-:Y:S01]  /*20f00*/  UIADD3.X UR5, URZ, UR39, URZ, UP0, !UPT ;  /* 0x000000273f057290 */ /* 0x000fe200087fe43f */
[----:B------:R-:W-:Y:S02]  /*20f10*/  UMOV UR6, 0x0 ;  /* 0x0000000000067882 */ /* 0x000fe40000000000 */
[----:B------:R-:W-:Y:S01]  /*20f20*/  R2UR UR11, R7 ;  /* 0x00000000070b72ca */ /* 0x000fe200000e0000 */
[----:B------:R-:W-:Y:S01]  /*20f30*/  UMOV UR7, 0x12f00000 ;  /* 0x12f0000000077882 */ /* 0x000fe20000000000 */
[----:B------:R-:W-:Y:S01]  /*20f40*/  UMOV UR17, 0x40 ;  /* 0x0000004000117882 */ /* 0x000fe20000000000 */
[----:B------:R-:W-:Y:S01]  /*20f50*/  UIADD3 UR9, UR9, 0x38890, URZ ;  /* 0x0003889009097890 */ /* 0x000fe2000fffe03f */
[----:B--2---:R-:W-:-:S05]  /*20f60*/  IMAD R6, R6, 0xa000, R9 ;  /* 0x0000a00006067824 */ /* 0x004fca00078e0209 */
[----:B------:R-:W-:-:S13]  /*20f70*/  R2UR UR16, R6 ;  /* 0x00000000061072ca */ /* 0x000fda00000e0000 */
[----:B------:R-:W-:Y:S02]  /*20f80*/  UIADD3 UR8, UR16, 0x24400, URZ ;  /* 0x0002440010087890 */ /* 0x000fe4000fffe03f */
        /* <DEDUP_REMOVED lines=14> */
[----:B------:R1:W-:Y:S01]  /*21070*/  UTMALDG.4D [UR8], [UR4], desc[UR6] ;  /* 0x00000608040075b4 */ /* 0x0003e20008019000 */
[----:B------:R-:W2:Y:S02]  /*21080*/  SYNCS.PHASECHK.TRANS64.TRYWAIT P0, [R5+URZ+0x388c0], R10 ;  /* 0x0388c00a050075a7 */ /* 0x000ea4000800017f */
[----:B-12---:R-:W-:Y:S05]  /*21090*/  @!P0 BRA `(.L_x_702) ;  /* 0x0000005800248947 */ /* 0x006fea0003800000 */
.L_x_828:
[----:B------:R-:W-:Y:S05]  /*210a0*/  @P1 BRA `(.L_x_703) ;  /* 0x00000000001c1947 */ /* 0x000fea0003800000 */
[----:B------:R-:W2:Y:S01]  /*210b0*/  S2R R11, SR_TID.X ;  /* 0x00000000000b7919 */ /* 0x000ea20000002100 */
[----:B01----:R-:W-:-:S04]  /*210c0*/  MOV R10, 0xa000 ;  /* 0x0000a000000a7802 */ /* 0x003fc80000000f00 */
[----:B------:R3:W-:Y:S01]  /*210d0*/  SYNCS.ARRIVE.TRANS64 RZ, [R5+URZ+0x388b0], R10 ;  /* 0x0388b00a05ff79a7 */ /* 0x0007e2000800003f */
[----:B--2---:R-:W-:-:S04]  /*210e0*/  LOP3.LUT R11, R11, 0x1f, RZ, 0xc0, !PT ;  /* 0x0000001f0b0b7812 */ /* 0x004fc800078ec0ff */
[----:B------:R-:W-:-:S13]  /*210f0*/  ISETP.NE.AND P0, PT, R11, RZ, PT ;  /* 0x000000ff0b00720c */ /* 0x000fda0003f05270 */
[----:B---3--:R-:W-:Y:S05]  /*21100*/  @!P0 BRA `(.L_x_703) ;  /* 0x0000000000048947 */ /* 0x008fea0003800000 */
[----:B------:R-:W-:Y:S01]  /*21110*/  BPT.TRAP 0x1 ;  /* 0x000000040000795c */ /* 0x000fe20000300000 */
.L_x_703:
[----:B------:R-:W-:Y:S01]  /*21120*/  R2UR UR16, R6 ;  /* 0x00000000061072ca */ /* 0x000fe200000e0000 */
[----:B------:R-:W-:Y:S01]  /*21130*/  UIADD3 UR4, UP0, UR38, 0x670, URZ ;  /* 0x0000067026047890 */ /* 0x000fe2000ff1e03f */
[----:B------:R-:W-:Y:S01]  /*21140*/  R2UR UR9, R5 ;  /* 0x00000000050972ca */ /* 0x000fe200000e0000 */
[----:B------:R-:W-:Y:S01]  /*21150*/  UMOV UR10, URZ ;  /* 0x0000003f000a7c82 */ /* 0x000fe20008000000 */
[----:B------:R-:W-:Y:S01]  /*21160*/  R2UR UR11, R7 ;  /* 0x00000000070b72ca */ /* 0x000fe200000e0000 */
[----:B------:R-:W-:Y:S01]  /*21170*/  UIADD3.X UR5, URZ, UR39, URZ, UP0, !UPT ;  /* 0x000000273f057290 */ /* 0x000fe200087fe43f */
[----:B------:R-:W-:Y:S01]  /*21180*/  R2UR UR12, R2 ;  /* 0x00000000020c72ca */ /* 0x000fe200000e0000 */
[----:B------:R-:W-:Y:S01]  /*21190*/  UMOV UR6, 0x0 ;  /* 0x0000000000067882 */ /* 0x000fe20000000000 */
[----:B------:R-:W-:Y:S01]  /*211a0*/  R2UR UR13, R3 ;  /* 0x00000000030d72ca */ /* 0x000fe200000e0000 */
[----:B------:R-:W-:Y:S01]  /*211b0*/  UMOV UR7, 0x12f00000 ;  /* 0x12f0000000077882 */ /* 0x000fe20000000000 */
[----:B------:R-:W-:-:S03]  /*211c0*/  UMOV UR17, 0x40 ;  /* 0x0000004000117882 */ /* 0x000fc60000000000 */
[----:B------:R-:W-:Y:S02]  /*211d0*/  UIADD3 UR8, UR16, 0x400, URZ ;  /* 0x0000040010087890 */ /* 0x000fe4000fffe03f */
[----:B------:R-:W-:Y:S02]  /*211e0*/  UIADD3 UR9, UR9, 0x388b0, URZ ;  /* 0x000388b009097890 */ /* 0x000fe4000fffe03f */
[----:B------:R-:W-:Y:S02]  /*211f0*/  UIADD3 UR14, UR16, 0x2c00, URZ ;  /* 0x00002c00100e7890 */ /* 0x000fe4000fffe03f */
[----:B------:R-:W-:Y:S02]  /*21200*/  UIADD3 UR15, UR16, 0x5400, URZ ;  /* 0x00005400100f7890 */ /* 0x000fe4000fffe03f */
[----:B------:R-:W-:-:S03]  /*21210*/  UIADD3 UR16, UR16, 0x7c00, URZ ;  /* 0x00007c0010107890 */ /* 0x000fc6000fffe03f */
        /* <DEDUP_REMOVED lines=13> */
.L_x_699:
[----:B------:R-:W-:Y:S05]  /*212f0*/  BSYNC B1 ;  /* 0x0000000000017941 */ /* 0x000fea0003800000 */
.L_x_698:
[----:B01----:R-:W2:Y:S04]  /*21300*/  LDL.LU R5, [R1+0x10] ;  /* 0x0000100001057983 */ /* 0x003ea80000300800 */
[----:B------:R-:W3:Y:S01]  /*21310*/  LDL.LU R7, [R1+0x14] ;  /* 0x0000140001077983 */ /* 0x000ee20000300800 */
[----:B------:R-:W-:Y:S01]  /*21320*/  PLOP3.LUT P2, PT, PT, PT, PT, 0x8, 0x0 ;  /* 0x000000000000781c */ /* 0x000fe20003f4e170 */
[----:B--2---:R-:W-:-:S05]  /*21330*/  VIADD R5, R5, 0x1 ;  /* 0x0000000105057836 */ /* 0x004fca0000000000 */
[----:B------:R-:W-:-:S04]  /*21340*/  ISETP.NE.AND P0, PT, R5, 0x2, PT ;  /* 0x000000020500780c */ /* 0x000fc80003f05270 */
[----:B------:R-:W-:Y:S02]  /*21350*/  SEL R6, RZ, 0x1, P0 ;  /* 0x00000001ff067807 */ /* 0x000fe40000000000 */
[----:B------:R-:W-:Y:S02]  /*21360*/  SEL R10, R5, RZ, P0 ;  /* 0x000000ff050a7207 */ /* 0x000fe40000000000 */
[----:B---3--:R-:W-:Y:S02]  /*21370*/  LOP3.LUT R7, R7, R6, RZ, 0x3c, !PT ;  /* 0x0000000607077212 */ /* 0x008fe400078e3cff */
[----:B------:R-:W-:Y:S01]  /*21380*/  IADD3 R5, R4, -0x2, RZ ;  /* 0xfffffffe04057810 */ /* 0x000fe20007ffe0ff */
[----:B------:R0:W-:Y:S03]  /*21390*/  STL [R1+0x10], R10 ;  /* 0x0000100a01007387 */ /* 0x0001e60000100800 */
[----:B------:R-:W-:Y:S01]  /*213a0*/  ISETP.GE.AND P0, PT, R5, R0, PT ;  /* 0x000000000500720c */ /* 0x000fe20003f06270 */
[----:B------:R0:W-:-:S12]  /*213b0*/  STL [R1+0x14], R7 ;  /* 0x0000140701007387 */ /* 0x0001d80000100800 */
[----:B0-----:R-:W-:Y:S05]  /*213c0*/  @!P0 BRA `(.L_x_693) ;  /* 0x0000000400a88947 */ /* 0x001fea0003800000 */
[C---:B-----5:R-:W-:Y:S02]  /*213d0*/  IMAD R5, R4.reuse, 0x50, R8 ;  /* 0x0000005004057824 */ /* 0x060fe400078e0208 */
[----:B------:R-:W-:-:S03]  /*213e0*/  VIADD R4, R4, 0xffffffff ;  /* 0xffffffff04047836 */ /* 0x000fc60000000000 */
[----:B------:R-:W-:-:S07]  /*213f0*/  IADD3 R5, R5, -0xa0, RZ ;  /* 0xffffff6005057810 */ /* 0x000fce0007ffe0ff */
.L_x_710:
[----:B------:R-:W-:Y:S05]  /*21400*/  YIELD ;  /* 0x0000000000007946 */ /* 0x000fea0003800000 */
[----:B------:R-:W-:Y:S04]  /*21410*/  BSSY B1, `(.L_x_704) ;  /* 0x0000058000017945 */ /* 0x000fe80003800000 */
[----:B0-----:R-:W-:Y:S05]  /*21420*/  @!P6 BRA `(.L_x_705) ;  /* 0x000000040058e947 */ /* 0x001fea0003800000 */
[----:B------:R-:W2:Y:S04]  /*21430*/  LDL R6, [R1+0x10] ;  /* 0x0000100001067983 */ /* 0x000ea80000100800 */
[----:B------:R-:W3:Y:S01]  /*21440*/  LDL R7, [R1+0x14] ;  /* 0x0000140001077983 */ /* 0x000ee20000100800 */
[----:B--2---:R-:W-:Y:S01]  /*21450*/  IMAD R6, R6, 0x8, R9 ;  /* 0x0000000806067824 */ /* 0x004fe200078e0209 */
[----:B---3--:R-:W-:-:S04]  /*21460*/  SHF.L.U32 R7, R7, 0x1f, RZ ;  /* 0x0000001f07077819 */ /* 0x008fc800000006ff */
[----:B------:R-:W0:Y:S02]  /*21470*/  SYNCS.PHASECHK.TRANS64.TRYWAIT P0, [R6+URZ+0x388a0], R7 ;  /* 0x0388a007060075a7 */ /* 0x000e24000800017f */
[----:B0-----:R-:W-:Y:S05]  /*21480*/  @!P0 BRA `(.L_x_706) ;  /* 0x00000054003c8947 */ /* 0x001fea0003800000 */
.L_x_829:
        /* <DEDUP_REMOVED lines=11> */
.L_x_707:
[----:B-1----:R-:W2:Y:S01]  /*21540*/  LDL R8, [R1+0x10] ;  /* 0x0000100001087983 */ /* 0x002ea20000100800 */
        /* <DEDUP_REMOVED lines=8> */
[----:B------:R-:W-:Y:S01]  /*215d0*/  UMOV UR7, 0x12f00000 ;  /* 0x12f0000000077882 */ /* 0x000fe20000000000 */
[----:B------:R-:W-:-:S04]  /*215e0*/  UMOV UR17, 0x40 ;  /* 0x0000004000117882 */ /* 0x000fc80000000000 */
        /* <DEDUP_REMOVED lines=21> */
.L_x_830:
[----:B------:R-:W-:Y:S05]  /*21740*/  @P0 BRA `(.L_x_709) ;  /* 0x00000000001c0947 */ /* 0x000fea0003800000 */
[----:B------:R-:W2:Y:S01]  /*21750*/  S2R R10, SR_TID.X ;  /* 0x00000000000a7919 */ /* 0x000ea20000002100 */
[----:B01----:R-:W-:-:S04]  /*21760*/  IMAD.MOV.U32 R7, RZ, RZ, 0xa000 ;  /* 0x0000a000ff077424 */ /* 0x003fc800078e00ff */
[----:B------:R3:W-:Y:S01]  /*21770*/  SYNCS.ARRIVE.TRANS64 RZ, [R6+URZ+0x388b0], R7 ;  /* 0x0388b00706ff79a7 */ /* 0x0007e2000800003f */
[----:B--2---:R-:W-:-:S04]  /*21780*/  LOP3.LUT R10, R10, 0x1f, RZ, 0xc0, !PT ;  /* 0x0000001f0a0a7812 */ /* 0x004fc800078ec0ff */
[----:B------:R-:W-:-:S13]  /*21790*/  ISETP.NE.AND P1, PT, R10, RZ, PT ;  /* 0x000000ff0a00720c */ /* 0x000fda0003f25270 */
[----:B---3--:R-:W-:Y:S05]  /*217a0*/  @!P1 BRA `(.L_x_709) ;  /* 0x0000000000049947 */ /* 0x008fea0003800000 */
[----:B------:R-:W-:Y:S01]  /*217b0*/  BPT.TRAP 0x1 ;  /* 0x000000040000795c */ /* 0x000fe20000300000 */
.L_x_709:
        /* <DEDUP_REMOVED lines=29> */
.L_x_705:
[----:B------:R-:W-:Y:S05]  /*21990*/  BSYNC B1 ;  /* 0x0000000000017941 */ /* 0x000fea0003800000 */
.L_x_704:
[----:B01----:R-:W2:Y:S04]  /*219a0*/  LDL.LU R6, [R1+0x10] ;  /* 0x0000100001067983 */ /* 0x003ea80000300800 */
[----:B------:R-:W3:Y:S01]  /*219b0*/  LDL.LU R7, [R1+0x14] ;  /* 0x0000140001077983 */ /* 0x000ee20000300800 */
[----:B------:R-:W-:Y:S01]  /*219c0*/  VIADD R4, R4, 0xffffffff ;  /* 0xffffffff04047836 */ /* 0x000fe20000000000 */
[----:B------:R-:W-:Y:S02]  /*219d0*/  IADD3 R5, R5, -0x50, RZ ;  /* 0xffffffb005057810 */ /* 0x000fe40007ffe0ff */
[----:B--2---:R-:W-:-:S04]  /*219e0*/  IADD3 R6, R6, 0x1, RZ ;  /* 0x0000000106067810 */ /* 0x004fc80007ffe0ff */
[----:B------:R-:W-:-:S04]  /*219f0*/  ISETP.NE.AND P0, PT, R6, 0x2, PT ;  /* 0x000000020600780c */ /* 0x000fc80003f05270 */
[----:B------:R-:W-:Y:S02]  /*21a00*/  SEL R8, R6, RZ, P0 ;  /* 0x000000ff06087207 */ /* 0x000fe40000000000 */
[----:B------:R-:W-:Y:S02]  /*21a10*/  SEL R6, RZ, 0x1, P0 ;  /* 0x00000001ff067807 */ /* 0x000fe40000000000 */
[----:B------:R-:W-:Y:S01]  /*21a20*/  ISETP.GT.AND P0, PT, R4, R0, PT ;  /* 0x000000000400720c */ /* 0x000fe20003f04270 */
[----:B------:R0:W-:Y:S01]  /*21a30*/  STL [R1+0x10], R8 ;  /* 0x0000100801007387 */ /* 0x0001e20000100800 */
[----:B---3--:R-:W-:-:S05]  /*21a40*/  LOP3.LUT R7, R7, R6, RZ, 0x3c, !PT ;  /* 0x0000000607077212 */ /* 0x008fca00078e3cff */
[----:B------:R0:W-:Y:S06]  /*21a50*/  STL [R1+0x14], R7 ;  /* 0x0000140701007387 */ /* 0x0001ec0000100800 */
[----:B------:R-:W-:Y:S05]  /*21a60*/  @P0 BRA `(.L_x_710) ;  /* 0xfffffff800640947 */ /* 0x000fea000383ffff */
.L_x_693:
[----:B------:R-:W-:Y:S05]  /*21a70*/  BSYNC B0 ;  /* 0x0000000000007941 */ /* 0x000fea0003800000 */
.L_x_692:
[----:B------:R-:W2:Y:S01]  /*21a80*/  LDL R6, [R1+0x38] ;  /* 0x0000380001067983 */ /* 0x000ea20000100800 */
[----:B------:R-:W-:Y:S05]  /*21a90*/  @!P2 WARPSYNC.ALL ;  /* 0x000000000000a948 */ /* 0x000fea0003800000 */
[----:B------:R-:W-:Y:S01]  /*21aa0*/  BSSY B6, `(.L_x_711) ;  /* 0x000036c000067945 */ /* 0x000fe20003800000 */
[----:B------:R-:W-:Y:S01]  /*21ab0*/  @!P2 BAR.SYNC.DEFER_BLOCKING 0xc, 0x120 ;  /* 0x030480000000ab1d */ /* 0x000fe20000010000 */
[----:B--2---:R-:W-:-:S13]  /*21ac0*/  ISETP.GT.AND P0, PT, R6, RZ, PT ;  /* 0x000000ff0600720c */ /* 0x004fda0003f04270 */
[----:B------:R-:W-:Y:S05]  /*21ad0*/  @P0 BRA `(.L_x_712) ;  /* 0x0000000000480947 */ /* 0x000fea0003800000 */
[----:B------:R-:W1:Y:S02]  /*21ae0*/  S2R R6, SR_TID.X ;  /* 0x0000000000067919 */ /* 0x000e640000002100 */
[----:B-1----:R-:W-:-:S04]  /*21af0*/  LOP3.LUT R6, R6, 0x1f, RZ, 0xc0, !PT ;  /* 0x0000001f06067812 */ /* 0x002fc800078ec0ff */
[----:B------:R-:W-:-:S13]  /*21b00*/  ISETP.NE.AND P1, PT, R6, RZ, PT ;  /* 0x000000ff0600720c */ /* 0x000fda0003f25270 */
[----:B------:R-:W-:Y:S05]  /*21b10*/  @P1 BRA `(.L_x_713) ;  /* 0x0000003400901947 */ /* 0x000fea0003800000 */
[----:B0-----:R-:W0:Y:S01]  /*21b20*/  S2R R7, SR_LANEID ;  /* 0x0000000000077919 */ /* 0x001e220000000000 */
[----:B------:R-:W-:Y:S01]  /*21b30*/  VOTEU.ANY UR4, UPT, PT ;  /* 0x0000000000047886 */ /* 0x000fe200038e0100 */
[----:B------:R-:W1:Y:S01]  /*21b40*/  LDC.64 R2, c[0x0][0xc38] ;  /* 0x00030e00ff027b82 */ /* 0x000e620000000a00 */
[----:B------:R-:W0:Y:S01]  /*21b50*/  FLO.U32 R0, UR4 ;  /* 0x0000000400007d00 */ /* 0x000e2200080e0000 */
[----:B------:R-:W-:-:S07]  /*21b60*/  ULDC.64 UR6, c[0x0][0x208] ;  /* 0x0000820000067ab9 */ /* 0x000fce0000000a00 */
[----:B------:R-:W1:Y:S01]  /*21b70*/  POPC R5, UR4 ;  /* 0x0000000400057d09 */ /* 0x000e620008000000 */
[----:B0-----:R-:W-:-:S13]  /*21b80*/  ISETP.EQ.U32.AND P0, PT, R0, R7, PT ;  /* 0x000000070000720c */ /* 0x001fda0003f02070 */
[----:B-1----:R-:W2:Y:S01]  /*21b90*/  @P0 ATOMG.E.ADD.STRONG.GPU PT, R3, desc[UR6][R2.64], R5 ;  /* 0x00000005020309a8 */ /* 0x002ea200081ee1c6 */
[----:B------:R-:W0:Y:S02]  /*21ba0*/  S2R R4, SR_LTMASK ;  /* 0x0000000000047919 */ /* 0x000e240000003900 */
[----:B0-----:R-:W-:-:S04]  /*21bb0*/  LOP3.LUT R4, R4, UR4, RZ, 0xc0, !PT ;  /* 0x0000000404047c12 */ /* 0x001fc8000f8ec0ff */
[----:B------:R-:W0:Y:S01]  /*21bc0*/  POPC R7, R4 ;  /* 0x0000000400077309 */ /* 0x000e220000000000 */
[----:B--2---:R-:W0:Y:S02]  /*21bd0*/  SHFL.IDX PT, R0, R3, R0, 0x1f ;  /* 0x00001f0003007589 */ /* 0x004e2400000e0000 */
[----:B0-----:R-:W-:Y:S01]  /*21be0*/  IADD3 R16, R0, UR36, R7 ;  /* 0x0000002400107c10 */ /* 0x001fe2000fffe007 */
[----:B------:R-:W-:Y:S06]  /*21bf0*/  BRA `(.L_x_713) ;  /* 0x0000003400587947 */ /* 0x000fec0003800000 */
.L_x_712:
[----:B------:R-:W1:Y:S01]  /*21c00*/  S2R R0, SR_CgaCtaId ;  /* 0x0000000000007919 */ /* 0x000e620000008800 */
[----:B------:R-:W-:-:S04]  /*21c10*/  MOV R2, 0x400 ;  /* 0x0000040000027802 */ /* 0x000fc80000000f00 */
[----:B-1----:R-:W-:-:S05]  /*21c20*/  LEA R3, R0, R2, 0x18 ;  /* 0x0000000200037211 */ /* 0x002fca00078ec0ff */
[----:B------:R1:W-:Y:S01]  /*21c30*/  STL [R1+0x20], R3 ;  /* 0x0000200301007387 */ /* 0x0003e20000100800 */
[----:B------:R-:W-:-:S05]  /*21c40*/  VIADD R0, R3, 0x24400 ;  /* 0x0002440003007836 */ /* 0x000fca0000000000 */
[----:B------:R-:W-:-:S13]  /*21c50*/  LOP3.LUT P0, RZ, R0, 0x3ff, RZ, 0xc0, !PT ;  /* 0x000003ff00ff7812 */ /* 0x000fda000780c0ff */
[----:B-1----:R-:W-:Y:S05]  /*21c60*/  @!P0 BRA `(.L_x_714) ;  /* 0x0000000000408947 */ /* 0x002fea0003800000 */
[----:B------:R-:W-:Y:S01]  /*21c70*/  MOV R2, 0x0 ;  /* 0x0000000000027802 */ /* 0x000fe20000000f00 */
[----:B------:R-:W-:Y:S01]  /*21c80*/  ULDC.64 UR6, c[0x4][0x1b8] ;  /* 0x01006e0000067ab9 */ /* 0x000fe20000000a00 */
[----:B------:R-:W-:Y:S01]  /*21c90*/  ULDC.64 UR8, c[0x4][0x1c0] ;  /* 0x0100700000087ab9 */ /* 0x000fe20000000a00 */
[----:B------:R-:W-:Y:S01]  /*21ca0*/  ULDC.64 UR4, c[0x4][0x118] ;  /* 0x0100460000047ab9 */ /* 0x000fe20000000a00 */
[----:B------:R-:W-:Y:S01]  /*21cb0*/  MOV R4, UR6 ;  /* 0x0000000600047c02 */ /* 0x000fe20008000f00 */
[----:B------:R-:W-:Y:S01]  /*21cc0*/  IMAD.U32 R5, RZ, RZ, UR7 ;  /* 0x00000007ff057e24 */ /* 0x000fe2000f8e00ff */
[----:B------:R-:W1:Y:S01]  /*21cd0*/  LDC.64 R2, c[0x4][R2] ;  /* 0x0100000002027b82 */ /* 0x000e620000000a00 */
[----:B------:R-:W-:Y:S01]  /*21ce0*/  MOV R6, UR8 ;  /* 0x0000000800067c02 */ /* 0x000fe20008000f00 */
[----:B0-----:R-:W-:Y:S01]  /*21cf0*/  IMAD.U32 R7, RZ, RZ, UR9 ;  /* 0x00000009ff077e24 */ /* 0x001fe2000f8e00ff */
[----:B------:R-:W-:Y:S01]  /*21d00*/  MOV R10, UR4 ;  /* 0x00000004000a7c02 */ /* 0x000fe20008000f00 */
[----:B------:R-:W-:Y:S01]  /*21d10*/  IMAD.U32 R11, RZ, RZ, UR5 ;  /* 0x00000005ff0b7e24 */ /* 0x000fe2000f8e00ff */
[----:B-----5:R-:W-:Y:S01]  /*21d20*/  MOV R8, 0x70 ;  /* 0x0000007000087802 */ /* 0x020fe20000000f00 */
[----:B------:R-:W-:Y:S01]  /*21d30*/  IMAD.MOV.U32 R12, RZ, RZ, 0x1 ;  /* 0x00000001ff0c7424 */ /* 0x000fe200078e00ff */
[----:B------:R-:W-:-:S07]  /*21d40*/  MOV R13, RZ ;  /* 0x000000ff000d7202 */ /* 0x000fce0000000f00 */
[----:B------:R-:W-:-:S07]  /*21d50*/  LEPC R20, `(.L_x_714) ;  /* 0x000000001014794e */ /* 0x000fce0000000000 */
[----:B-1----:R-:W-:Y:S05]  /*21d60*/  CALL.ABS.NOINC R2 ;  /* 0x0000000002007343 */ /* 0x002fea0003c00000 */
.L_x_714:
        /* <DEDUP_REMOVED lines=12> */
[----:B0-----:R-:W-:Y:S01]  /*21e30*/  IMAD.U32 R7, RZ, RZ, UR9 ;  /* 0x00000009ff077e24 */ /* 0x001fe2000f8e00ff */
[----:B------:R-:W-:Y:S01]  /*21e40*/  MOV R10, UR4 ;  /* 0x00000004000a7c02 */ /* 0x000fe20008000f00 */
[----:B------:R-:W-:Y:S01]  /*21e50*/  IMAD.U32 R11, RZ, RZ, UR5 ;  /* 0x00000005ff0b7e24 */ /* 0x000fe2000f8e00ff */
[----:B-----5:R-:W-:Y:S01]  /*21e60*/  MOV R8, 0x70 ;  /* 0x0000007000087802 */ /* 0x020fe20000000f00 */
[----:B------:R-:W-:Y:S01]  /*21e70*/  IMAD.MOV.U32 R12, RZ, RZ, 0x1 ;  /* 0x00000001ff0c7424 */ /* 0x000fe200078e00ff */
[----:B-1----:R-:W-:-:S07]  /*21e80*/  MOV R13, RZ ;  /* 0x000000ff000d7202 */ /* 0x002fce0000000f00 */
[----:B------:R-:W-:-:S07]  /*21e90*/  LEPC R20, `(.L_x_716) ;  /* 0x000000001014794e */ /* 0x000fce0000000000 */
[----:B--2---:R-:W-:Y:S05]  /*21ea0*/  CALL.ABS.NOINC R2 ;  /* 0x0000000002007343 */ /* 0x004fea0003c00000 */
.L_x_716:
        /* <DEDUP_REMOVED lines=15> */
[----:B0-----:R-:W-:Y:S05]  /*21fa0*/  CALL.ABS.NOINC R2 ;  /* 0x0000000002007343 */ /* 0x001fea0003c00000 */
.L_x_715:
        /* <DEDUP_REMOVED lines=8> */
[----:B------:R-:W1:Y:S02]  /*22030*/  S2R R6, SR_TID.X ;  /* 0x0000000000067919 */ /* 0x000e640000002100 */
[----:B-1----:R-:W-:-:S04]  /*22040*/  LOP3.LUT R6, R6, 0x1f, RZ, 0xc0, !PT ;  /* 0x0000001f06067812 */ /* 0x002fc800078ec0ff */
        /* <DEDUP_REMOVED lines=9> */
[----:B------:R-:W1:Y:S01]  /*220e0*/  LDC R4, c[0x0][0x428] ;  /* 0x00010a00ff047b82 */ /* 0x000e620000000800 */
[----:B------:R-:W-:-:S06]  /*220f0*/  MOV R0, R5 ;  /* 0x0000000500007202 */ /* 0x000fcc0000000f00 */
[----:B------:R2:W5:Y:S01]  /*22100*/  @P0 LDG.E R0, desc[UR6][R2.64] ;  /* 0x0000000602000981 */ /* 0x000562000c1e1900 */
[----:B------:R-:W-:Y:S02]  /*22110*/  PLOP3.LUT P1, PT, P6, PT, PT, 0x8, 0x0 ;  /* 0x000000000000781c */ /* 0x000fe4000372e170 */
[----:B-1----:R-:W-:Y:S02]  /*22120*/  ISETP.NE.AND P0, PT, R4, 0x1, PT ;  /* 0x000000010400780c */ /* 0x002fe40003f05270 */
[----:B------:R-:W-:-:S11]  /*22130*/  MOV R4, R18 ;  /* 0x0000001200047202 */ /* 0x000fd60000000f00 */
[----:B--2---:R-:W1:Y:S08]  /*22140*/  @P0 LDC R3, c[0x0][0x42c] ;  /* 0x00010b00ff030b82 */ /* 0x004e700000000800 */
[----:B------:R-:W2:Y:S01]  /*22150*/  @P0 LDC R2, c[0x0][0x430] ;  /* 0x00010c00ff020b82 */ /* 0x000ea20000000800 */
[----:B-1----:R-:W-:-:S05]  /*22160*/  @P0 IMAD.HI.U32 R3, R18, R3, RZ ;  /* 0x0000000312030227 */ /* 0x002fca00078e00ff */
[----:B--2---:R-:W-:Y:S02]  /*22170*/  @P0 SHF.R.U32.HI R4, RZ, R2, R3 ;  /* 0x00000002ff040219 */ /* 0x004fe40000011603 */
[----:B------:R-:W-:-:S04]  /*22180*/  ISETP.NE.U32.AND P0, PT, RZ, UR4, PT ;  /* 0x00000004ff007c0c */ /* 0x000fc8000bf05070 */
[----:B------:R-:W-:-:S04]  /*22190*/  ISETP.NE.AND.EX P0, PT, RZ, UR5, PT, P0 ;  /* 0x00000005ff007c0c */ /* 0x000fc8000bf05300 */
[----:B------:R-:W-:-:S09]  /*221a0*/  SEL R2, R5, RZ, !P0 ;  /* 0x000000ff05027207 */ /* 0x000fd20004000000 */
.L_x_717:
        /* <DEDUP_REMOVED lines=10> */
[----:B------:R-:W1:Y:S01]  /*22250*/  S2R R3, SR_TID.X ;  /* 0x0000000000037919 */ /* 0x000e620000002100 */
[----:B------:R-:W-:Y:S01]  /*22260*/  UMOV UR4, 0x40 ;  /* 0x0000004000047882 */ /* 0x000fe20000000000 */
[----:B-1----:R-:W-:-:S04]  /*22270*/  LOP3.LUT R3, R3, 0x1f, RZ, 0xc0, !PT ;  /* 0x0000001f03037812 */ /* 0x002fc800078ec0ff */
[----:B------:R-:W-:-:S04]  /*22280*/  ISETP.NE.AND P2, PT, R3, RZ, PT ;  /* 0x000000ff0300720c */ /* 0x000fc80003f45270 */
[----:B------:R-:W-:-:S09]  /*22290*/  PLOP3.LUT P1, PT, P2, PT, PT, 0x8, 0x0 ;  /* 0x000000000000781c */ /* 0x000fd2000172e170 */
[----:B------:R-:W-:-:S05]  /*222a0*/  VOTEU.ALL UP0, P2 ;  /* 0x00000000003f7886 */ /* 0x000fca0001000000 */
.L_x_718:
        /* <DEDUP_REMOVED lines=15> */
.L_x_719:
        /* <DEDUP_REMOVED lines=15> */
.L_x_720:
        /* <DEDUP_REMOVED lines=9> */
[----:B0----5:R-:W0:Y:S01]  /*22520*/  LDC.64 R8, c[0x0][0x3f8] ;  /* 0x0000fe00ff087b82 */ /* 0x021e220000000a00 */
[----:B------:R-:W-:Y:S02]  /*22530*/  ULDC.64 UR4, c[0x0][0xa08] ;  /* 0x0002820000047ab9 */ /* 0x000fe40000000a00 */
[----:B0-----:R-:W-:Y:S01]  /*22540*/  LOP3.LUT P0, RZ, R8, UR4, RZ, 0xfc, !PT ;  /* 0x0000000408ff7c12 */ /* 0x001fe2000f80fcff */
[----:B------:R-:W-:-:S03]  /*22550*/  UMOV UR4, 0xffffffff ;  /* 0xffffffff00047882 */ /* 0x000fc60000000000 */
[----:B------:R-:W-:-:S04]  /*22560*/  LOP3.LUT P0, RZ, R9, UR5, RZ, 0xfc, P0 ;  /* 0x0000000509ff7c12 */ /* 0x000fc8000800fcff */
[----:B------:R-:W-:Y:S01]  /*22570*/  SEL R5, R0, RZ, !P0 ;  /* 0x000000ff00057207 */ /* 0x000fe20004000000 */
[----:B------:R-:W-:Y:S08]  /*22580*/  BRA.DIV UR4, `(.L_x_721) ;  /* 0x0000004604247947 */ /* 0x000ff0000b800000 */
.L_x_833:
[----:B------:R-:W2:Y:S01]  /*22590*/  LDL R3, [R1+0x28] ;  /* 0x0000280001037983 */ /* 0x000ea20000100800 */
[----:B------:R-:W-:Y:S01]  /*225a0*/  UMOV UR4, 0xffffffff ;  /* 0xffffffff00047882 */ /* 0x000fe20000000000 */
[----:B------:R-:W-:Y:S01]  /*225b0*/  SHF.R.S32.HI R12, RZ, 0x1f, R0 ;  /* 0x0000001fff0c7819 */ /* 0x000fe20000011400 */
[----:B--2---:R-:W-:Y:S01]  /*225c0*/  VIADD R3, R3, 0xffffffff ;  /* 0xffffffff03037836 */ /* 0x004fe20000000000 */
[----:B------:R-:W-:Y:S06]  /*225d0*/  BRA.DIV UR4, `(.L_x_722) ;  /* 0x0000004604447947 */ /* 0x000fec000b800000 */
[----:B------:R-:W-:-:S13]  /*225e0*/  ELECT P6, URZ, PT ;  /* 0x00000000003f782f */ /* 0x000fda00038c0000 */
.L_x_836:
[----:B------:R-:W-:Y:S05]  /*225f0*/  @!P6 BRA `(.L_x_723) ;  /* 0x000000040048e947 */ /* 0x000fea0003800000 */
[----:B------:R0:W-:Y:S01]  /*22600*/  STL [R1+0xc], R3 ;  /* 0x00000c0301007387 */ /* 0x0001e20000100800 */
[----:B------:R-:W-:-:S04]  /*22610*/  ISETP.NE.U32.AND P0, PT, R8, RZ, PT ;  /* 0x000000ff0800720c */ /* 0x000fc80003f05070 */
[----:B------:R-:W-:-:S13]  /*22620*/  ISETP.NE.AND.EX P0, PT, R9, RZ, PT, P0 ;  /* 0x000000ff0900720c */ /* 0x000fda0003f05300 */
[----:B0-----:R-:W-:Y:S05]  /*22630*/  @!P0 BRA `(.L_x_724) ;  /* 0x0000000000508947 */ /* 0x001fea0003800000 */
[----:B------:R-:W0:Y:S01]  /*22640*/  LDC R10, c[0x0][0x41c] ;  /* 0x00010700ff0a7b82 */ /* 0x000e220000000800 */
[----:B------:R-:W-:Y:S01]  /*22650*/  MOV R5, R3 ;  /* 0x0000000300057202 */ /* 0x000fe20000000f00 */
[----:B------:R-:W-:Y:S01]  /*22660*/  ULDC.64 UR4, c[0x0][0x408] ;  /* 0x0001020000047ab9 */ /* 0x000fe20000000a00 */
[----:B------:R-:W-:Y:S01]  /*22670*/  ULDC.64 UR6, c[0x0][0x208] ;  /* 0x0000820000067ab9 */ /* 0x000fe20000000a00 */
[----:B0-----:R-:W-:-:S13]  /*22680*/  ISETP.NE.AND P0, PT, R10, 0x1, PT ;  /* 0x000000010a00780c */ /* 0x001fda0003f05270 */
[----:B------:R-:W0:Y:S02]  /*22690*/  @P0 LDC.64 R6, c[0x0][0x420] ;  /* 0x00010800ff060b82 */ /* 0x000e240000000a00 */
[----:B0-----:R-:W-:-:S05]  /*226a0*/  @P0 IMAD.HI.U32 R6, R3, R6, RZ ;  /* 0x0000000603060227 */ /* 0x001fca00078e00ff */
[----:B------:R-:W-:-:S05]  /*226b0*/  @P0 SHF.R.U32.HI R5, RZ, R7, R6 ;  /* 0x00000007ff050219 */ /* 0x000fca0000011606 */
[----:B------:R-:W-:-:S04]  /*226c0*/  IMAD.MOV R6, RZ, RZ, -R5 ;  /* 0x000000ffff067224 */ /* 0x000fc800078e0a05 */
[----:B------:R-:W-:Y:S02]  /*226d0*/  IMAD R7, R10, R6, R3 ;  /* 0x000000060a077224 */ /* 0x000fe400078e0203 */
[----:B------:R-:W-:-:S03]  /*226e0*/  IMAD R6, R12, UR4, RZ ;  /* 0x000000040c067c24 */ /* 0x000fc6000f8e02ff */
[----:B------:R0:W-:Y:S01]  /*226f0*/  STL [R1+0xc], R7 ;  /* 0x00000c0701007387 */ /* 0x0001e20000100800 */
[----:B------:R-:W-:Y:S01]  /*22700*/  IMAD R10, R0, UR5, R6 ;  /* 0x00000005000a7c24 */ /* 0x000fe2000f8e0206 */
[----:B------:R-:W-:Y:S02]  /*22710*/  MOV R6, R5 ;  /* 0x0000000500067202 */ /* 0x000fe40000000f00 */
[----:B0-----:R-:W-:-:S03]  /*22720*/  SHF.R.S32.HI R7, RZ, 0x1f, R5 ;  /* 0x0000001fff077819 */ /* 0x001fc60000011405 */
[----:B------:R-:W-:-:S04]  /*22730*/  IMAD.WIDE.U32 R6, R0, UR4, R6 ;  /* 0x0000000400067c25 */ /* 0x000fc8000f8e0006 */
[----:B------:R-:W-:Y:S01]  /*22740*/  IMAD.IADD R5, R7, 0x1, R10 ;  /* 0x0000000107057824 */ /* 0x000fe200078e020a */
[----:B------:R-:W-:-:S04]  /*22750*/  LEA R10, P0, R6, R8, 0x2 ;  /* 0x00000008060a7211 */ /* 0x000fc800078010ff */
[----:B------:R-:W-:-:S05]  /*22760*/  LEA.HI.X R11, R6, R9, R5, 0x2, P0 ;  /* 0x00000009060b7211 */ /* 0x000fca00000f1405 */
[----:B------:R0:W5:Y:S04]  /*22770*/  LDG.E R5, desc[UR6][R10.64] ;  /* 0x000000060a057981 */ /* 0x000168000c1e1900 */
.L_x_724:
[----:B------:R-:W2:Y:S01]  /*22780*/  LDL R6, [R1] ;  /* 0x0000000001067983 */ /* 0x000ea20000100800 */
[----:B0-----:R-:W-:-:S03]  /*22790*/  MOV R10, 0x400 ;  /* 0x00000400000a7802 */ /* 0x001fc60000000f00 */
[----:B------:R-:W3:Y:S01]  /*227a0*/  LDL R7, [R1+0x8] ;  /* 0x0000080001077983 */ /* 0x000ee20000100800 */
[----:B------:R-:W0:Y:S02]  /*227b0*/  S2R R11, SR_CgaCtaId ;  /* 0x00000000000b7919 */ /* 0x000e240000008800 */
[----:B0-----:R-:W-:-:S04]  /*227c0*/  LEA R10, R11, R10, 0x18 ;  /* 0x0000000a0b0a7211 */ /* 0x001fc800078ec0ff */
[----:B--2---:R-:W-:Y:S02]  /*227d0*/  LEA R6, R6, R10, 0x3 ;  /* 0x0000000a06067211 */ /* 0x004fe400078e18ff */
[----:B---3--:R-:W-:-:S04]  /*227e0*/  SHF.L.U32 R7, R7, 0x1f, RZ ;  /* 0x0000001f07077819 */ /* 0x008fc800000006ff */
[----:B------:R-:W0:Y:S02]  /*227f0*/  SYNCS.PHASECHK.TRANS64.TRYWAIT P0, [R6+URZ+0x38840], R7 ;  /* 0x03884007060075a7 */ /* 0x000e24000800017f */
[----:B0-----:R-:W-:Y:S05]  /*22800*/  @!P0 BRA `(.L_x_725) ;  /* 0x0000004000d88947 */ /* 0x001fea0003800000 */
.L_x_837:
        /* <DEDUP_REMOVED lines=11> */
.L_x_726:
        /* <DEDUP_REMOVED lines=38> */
.L_x_723:
        /* <DEDUP_REMOVED lines=17> */
[----:B------:R-:W-:Y:S01]  /*22c30*/  UMOV UR15, 0x12f00000 ;  /* 0x12f00000000f7882 */ /* 0x000fe20000000000 */
[----:B------:R-:W-:Y:S01]  /*22c40*/  @P0 MOV R6, 0x10000 ;  /* 0x0001000000060802 */ /* 0x000fe20000000f00 */
        /* <DEDUP_REMOVED lines=28> */
[----:B--2---:R-:W-:-:S05]  /*22e10*/  VIADD R11, R11, 0x1 ;  /* 0x000000010b0b7836 */ /* 0x004fca0000000000 */
[----:B------:R-:W-:Y:S01]  /*22e20*/  LEA.HI R2, R11, R11, RZ, 0x1 ;  /* 0x0000000b0b027211 */ /* 0x000fe200078f08ff */
[----:B------:R0:W-:Y:S03]  /*22e30*/  STL [R1+0x34], R11 ;  /* 0x0000340b01007387 */ /* 0x0001e60000100800 */
[----:B------:R-:W-:-:S04]  /*22e40*/  LOP3.LUT R2, R2, 0xfffffffe, RZ, 0xc0, !PT ;  /* 0xfffffffe02027812 */ /* 0x000fc800078ec0ff */
[----:B------:R-:W-:-:S04]  /*22e50*/  IADD3 R2, R11, -R2, RZ ;  /* 0x800000020b027210 */ /* 0x000fc80007ffe0ff */
[----:B------:R-:W-:-:S04]  /*22e60*/  SHF.L.U32 R2, R2, 0x1f, RZ ;  /* 0x0000001f02027819 */ /* 0x000fc800000006ff */
[----:B------:R-:W1:Y:S02]  /*22e70*/  SYNCS.PHASECHK.TRANS64.TRYWAIT P0, [R7+URZ+0x38820], R2 ;  /* 0x03882002070075a7 */ /* 0x000e64000800017f */
[----:B01----:R-:W-:Y:S05]  /*22e80*/  @!P0 BRA `(.L_x_728) ;  /* 0x0000003c004c8947 */ /* 0x003fea0003800000 */
.L_x_838:
[----:B------:R-:W-:Y:S05]  /*22e90*/  BSYNC B0 ;  /* 0x0000000000007941 */ /* 0x000fea0003800000 */
.L_x_727:
[----:B0-----:R-:W2:Y:S01]  /*22ea0*/  LDL.LU R6, [R1+0x38] ;  /* 0x0000380001067983 */ /* 0x001ea20000300800 */
[----:B------:R-:W-:Y:S01]  /*22eb0*/  BSSY B0, `(.L_x_729) ;  /* 0x00001ce000007945 */ /* 0x000fe20003800000 */
[----:B--2---:R-:W-:-:S13]  /*22ec0*/  ISETP.GE.AND P0, PT, R6, 0x51, PT ;  /* 0x000000510600780c */ /* 0x004fda0003f06270 */
[----:B------:R-:W-:Y:S05]  /*22ed0*/  @!P0 BRA `(.L_x_730) ;  /* 0x0000001c002c8947 */ /* 0x000fea0003800000 */
[----:B------:R-:W2:Y:S01]  /*22ee0*/  LDL R6, [R1+0x28] ;  /* 0x0000280001067983 */ /* 0x000ea20000100800 */
[----:B------:R-:W-:Y:S01]  /*22ef0*/  MOV R2, 0x1 ;  /* 0x0000000100027802 */ /* 0x000fe20000000f00 */
[----:B------:R-:W-:Y:S01]  /*22f00*/  BSSY B1, `(.L_x_731) ;  /* 0x000009e000017945 */ /* 0x000fe20003800000 */
[----:B--2---:R-:W-:-:S05]  /*22f10*/  IMAD.MOV R13, RZ, RZ, -R6 ;  /* 0x000000ffff0d7224 */ /* 0x004fca00078e0a06 */
[----:B------:R-:W-:-:S05]  /*22f20*/  VIADDMNMX R13, R13, R2, 0xffffffff, !PT ;  /* 0xffffffff0d0d7446 */ /* 0x000fca0007800102 */
[C---:B------:R-:W-:Y:S01]  /*22f30*/  IMAD.IADD R2, R6.reuse, 0x1, R13 ;  /* 0x0000000106027824 */ /* 0x040fe200078e020d */
[----:B------:R-:W-:-:S04]  /*22f40*/  IADD3 R6, R6, -0x2, RZ ;  /* 0xfffffffe06067810 */ /* 0x000fc80007ffe0ff */
[----:B------:R-:W-:-:S04]  /*22f50*/  LOP3.LUT R2, R2, 0x1, RZ, 0xc0, !PT ;  /* 0x0000000102027812 */ /* 0x000fc800078ec0ff */
[----:B------:R-:W-:-:S13]  /*22f60*/  ISETP.NE.U32.AND P0, PT, R2, 0x1, PT ;  /* 0x000000010200780c */ /* 0x000fda0003f05070 */
[----:B------:R-:W-:Y:S05]  /*22f70*/  @P0 BRA `(.L_x_732) ;  /* 0x0000000800580947 */ /* 0x000fea0003800000 */
[----:B------:R-:W2:Y:S04]  /*22f80*/  LDL R7, [R1] ;  /* 0x0000000001077983 */ /* 0x000ea80000100800 */
[----:B------:R-:W3:Y:S01]  /*22f90*/  LDL R10, [R1+0x8] ;  /* 0x00000800010a7983 */ /* 0x000ee20000100800 */
[----:B------:R-:W-:Y:S01]  /*22fa0*/  BSSY B2, `(.L_x_733) ;  /* 0x000008f000027945 */ /* 0x000fe20003800000 */
[----:B--2---:R-:W-:-:S05]  /*22fb0*/  VIADD R7, R7, 0x1 ;  /* 0x0000000107077836 */ /* 0x004fca0000000000 */
[----:B------:R-:W-:-:S04]  /*22fc0*/  ISETP.NE.AND P0, PT, R7, 0x2, PT ;  /* 0x000000020700780c */ /* 0x000fc80003f05270 */
[----:B------:R-:W-:Y:S02]  /*22fd0*/  SEL R14, RZ, 0x1, P0 ;  /* 0x00000001ff0e7807 */ /* 0x000fe40000000000 */
[----:B------:R-:W-:Y:S02]  /*22fe0*/  SEL R7, R7, RZ, P0 ;  /* 0x000000ff07077207 */ /* 0x000fe40000000000 */
[----:B---3--:R-:W-:Y:S01]  /*22ff0*/  LOP3.LUT R14, R10, R14, RZ, 0x3c, !PT ;  /* 0x0000000e0a0e7212 */ /* 0x008fe200078e3cff */
[----:B------:R-:W-:Y:S06]  /*23000*/  @!P6 BRA `(.L_x_734) ;  /* 0x000000080020e947 */ /* 0x000fec0003800000 */
[----:B------:R-:W-:Y:S02]  /*23010*/  ISETP.NE.U32.AND P0, PT, R8, RZ, PT ;  /* 0x000000ff0800720c */ /* 0x000fe40003f05070 */
[----:B------:R-:W-:Y:S02]  /*23020*/  MOV R2, R5 ;  /* 0x0000000500027202 */ /* 0x000fe40000000f00 */
[----:B------:R-:W-:-:S13]  /*23030*/  ISETP.NE.AND.EX P0, PT, R9, RZ, PT, P0 ;  /* 0x000000ff0900720c */ /* 0x000fda0003f05300 */
[----:B------:R-:W-:Y:S05]  /*23040*/  @!P0 BRA `(.L_x_735) ;  /* 0x00000000004c8947 */ /* 0x000fea0003800000 */
[----:B------:R-:W0:Y:S01]  /*23050*/  LDC R17, c[0x0][0x41c] ;  /* 0x00010700ff117b82 */ /* 0x000e220000000800 */
[----:B------:R-:W-:Y:S01]  /*23060*/  IMAD.MOV.U32 R2, RZ, RZ, R6 ;  /* 0x000000ffff027224 */ /* 0x000fe200078e0006 */
[----:B------:R-:W-:Y:S01]  /*23070*/  ULDC.64 UR4, c[0x0][0x408] ;  /* 0x0001020000047ab9 */ /* 0x000fe20000000a00 */
[----:B------:R-:W-:Y:S01]  /*23080*/  ULDC.64 UR6, c[0x0][0x208] ;  /* 0x0000820000067ab9 */ /* 0x000fe20000000a00 */
[----:B0-----:R-:W-:-:S13]  /*23090*/  ISETP.NE.AND P0, PT, R17, 0x1, PT ;  /* 0x000000011100780c */ /* 0x001fda0003f05270 */
[----:B------:R-:W0:Y:S02]  /*230a0*/  @P0 LDC.64 R10, c[0x0][0x420] ;  /* 0x00010800ff0a0b82 */ /* 0x000e240000000a00 */
[----:B0-----:R-:W-:-:S05]  /*230b0*/  @P0 IMAD.HI.U32 R10, R6, R10, RZ ;  /* 0x0000000a060a0227 */ /* 0x001fca00078e00ff */
[----:B------:R-:W-:Y:S01]  /*230c0*/  @P0 SHF.R.U32.HI R2, RZ, R11, R10 ;  /* 0x0000000bff020219 */ /* 0x000fe2000001160a */
[----:B------:R-:W-:-:S03]  /*230d0*/  IMAD R10, R12, UR4, RZ ;  /* 0x000000040c0a7c24 */ /* 0x000fc6000f8e02ff */
[----:B------:R-:W-:Y:S01]  /*230e0*/  SHF.R.S32.HI R11, RZ, 0x1f, R2 ;  /* 0x0000001fff0b7819 */ /* 0x000fe20000011402 */
[----:B------:R-:W-:Y:S01]  /*230f0*/  IMAD R15, R0, UR5, R10 ;  /* 0x00000005000f7c24 */ /* 0x000fe2000f8e020a */
[----:B------:R-:W-:Y:S02]  /*23100*/  MOV R10, R2 ;  /* 0x00000002000a7202 */ /* 0x000fe40000000f00 */
[----:B------:R-:W-:-:S03]  /*23110*/  IADD3 R2, -R2, RZ, RZ ;  /* 0x000000ff02027210 */ /* 0x000fc60007ffe1ff */
[----:B------:R-:W-:-:S04]  /*23120*/  IMAD.WIDE.U32 R10, R0, UR4, R10 ;  /* 0x00000004000a7c25 */ /* 0x000fc8000f8e000a */
[----:B------:R-:W-:Y:S01]  /*23130*/  IMAD.IADD R15, R15, 0x1, R11 ;  /* 0x000000010f0f7824 */ /* 0x000fe200078e020b */
[----:B------:R-:W-:Y:S01]  /*23140*/  LEA R8, P0, R10, R8, 0x2 ;  /* 0x000000080a087211 */ /* 0x000fe200078010ff */
[----:B------:R-:W-:-:S03]  /*23150*/  IMAD R6, R17, R2, R6 ;  /* 0x0000000211067224 */ /* 0x000fc600078e0206 */
[----:B------:R-:W-:-:S05]  /*23160*/  LEA.HI.X R9, R10, R9, R15, 0x2, P0 ;  /* 0x000000090a097211 */ /* 0x000fca00000f140f */
[----:B------:R0:W5:Y:S04]  /*23170*/  LDG.E R2, desc[UR6][R8.64] ;  /* 0x0000000608027981 */ /* 0x000168000c1e1900 */
.L_x_735:
[----:B0-----:R-:W0:Y:S01]  /*23180*/  S2R R9, SR_CgaCtaId ;  /* 0x0000000000097919 */ /* 0x001e220000008800 */
[----:B------:R-:W-:-:S04]  /*23190*/  MOV R8, 0x400 ;  /* 0x0000040000087802 */ /* 0x000fc80000000f00 */
[----:B0-----:R-:W-:Y:S02]  /*231a0*/  LEA R8, R9, R8, 0x18 ;  /* 0x0000000809087211 */ /* 0x001fe400078ec0ff */
[----:B------:R-:W-:-:S03]  /*231b0*/  SHF.L.U32 R9, R14, 0x1f, RZ ;  /* 0x0000001f0e097819 */ /* 0x000fc600000006ff */
[----:B------:R-:W-:-:S04]  /*231c0*/  IMAD R8, R7, 0x8, R8 ;  /* 0x0000000807087824 */ /* 0x000fc800078e0208 */
[----:B------:R-:W0:Y:S02]  /*231d0*/  SYNCS.PHASECHK.TRANS64.TRYWAIT P0, [R8+URZ+0x38840], R9 ;  /* 0x03884009080075a7 */ /* 0x000e24000800017f */
[----:B0-----:R-:W-:Y:S05]  /*231e0*/  @!P0 BRA `(.L_x_736) ;  /* 0x0000003800948947 */ /* 0x001fea0003800000 */
.L_x_839:
        /* <DEDUP_REMOVED lines=11> */
.L_x_737:
[----:B------:R-:W2:Y:S04]  /*232a0*/  LDL R17, [R1+0x4] ;  /* 0x0000040001117983 */ /* 0x000ea80000100800 */
[----:B0-----:R-:W3:Y:S01]  /*232b0*/  LDL.LU R9, [R1+0x8] ;  /* 0x0000080001097983 */ /* 0x001ee20000300800 */
[----:B------:R-:W-:Y:S02]  /*232c0*/  MOV R11, 0x400 ;  /* 0x00000400000b7802 */ /* 0x000fe40000000f00 */
[----:B------:R-:W-:Y:S01]  /*232d0*/  R2UR UR9, R8 ;  /* 0x00000000080972ca */ /* 0x000fe200000e0000 */
[----:B------:R-:W4:Y:S01]  /*232e0*/  LDL R10, [R1] ;  /* 0x00000000010a7983 */ /* 0x000f220000100800 */
[----:B------:R-:W0:Y:S01]  /*232f0*/  S2R R15, SR_CgaCtaId ;  /* 0x00000000000f7919 */ /* 0x000e220000008800 */
[----:B------:R-:W-:Y:S01]  /*23300*/  R2UR UR11, R6 ;  /* 0x00000000060b72ca */ /* 0x000fe200000e0000 */
[----:B------:R-:W-:Y:S01]  /*23310*/  UIADD3 UR4, UP0, UR38, 0x370, URZ ;  /* 0x0000037026047890 */ /* 0x000fe2000ff1e03f */
[----:B------:R-:W-:-:S02]  /*23320*/  R2UR UR12, R4 ;  /* 0x00000000040c72ca */ /* 0x000fc400000e0000 */
[----:B-----5:R-:W-:-:S06]  /*23330*/  R2UR UR13, R2 ;  /* 0x00000000020d72ca */ /* 0x020fcc00000e0000 */
[----:B------:R-:W-:Y:S01]  /*23340*/  UIADD3 UR9, UR9, 0x38830, URZ ;  /* 0x0003883009097890 */ /* 0x000fe2000fffe03f */
[----:B0-----:R-:W-:-:S05]  /*23350*/  LEA R11, R15, R11, 0x18 ;  /* 0x0000000b0f0b7211 */ /* 0x001fca00078ec0ff */
[----:B------:R-:W-:-:S05]  /*23360*/  IMAD R8, R7, 0xa000, R11 ;  /* 0x0000a00007087824 */ /* 0x000fca00078e020b */
[----:B------:R-:W-:Y:S01]  /*23370*/  R2UR UR14, R8 ;  /* 0x00000000080e72ca */ /* 0x000fe200000e0000 */
[----:B------:R-:W-:Y:S01]  /*23380*/  UMOV UR10, URZ ;  /* 0x0000003f000a7c82 */ /* 0x000fe20008000000 */
[----:B------:R-:W-:Y:S01]  /*23390*/  UMOV UR6, 0x0 ;  /* 0x0000000000067882 */ /* 0x000fe20000000000 */
[----:B------:R-:W-:Y:S01]  /*233a0*/  UMOV UR7, 0x14f00000 ;  /* 0x14f0000000077882 */ /* 0x000fe20000000000 */
[----:B------:R-:W-:-:S09]  /*233b0*/  UMOV UR17, 0x40 ;  /* 0x0000004000117882 */ /* 0x000fd20000000000 */
[----:B------:R-:W-:Y:S02]  /*233c0*/  UIADD3 UR8, UR14, 0x24400, URZ ;  /* 0x000244000e087890 */ /* 0x000fe4000fffe03f */
[----:B------:R-:W-:Y:S02]  /*233d0*/  UIADD3 UR15, UR14, 0x26c00, URZ ;  /* 0x00026c000e0f7890 */ /* 0x000fe4000fffe03f */
[----:B------:R-:W-:Y:S02]  /*233e0*/  UIADD3 UR16, UR14, 0x29400, URZ ;  /* 0x000294000e107890 */ /* 0x000fe4000fffe03f */
[----:B------:R-:W-:Y:S01]  /*233f0*/  UIADD3 UR14, UR14, 0x2bc00, URZ ;  /* 0x0002bc000e0e7890 */ /* 0x000fe2000fffe03f */
        /* <DEDUP_REMOVED lines=9> */
[----:B------:R0:W-:Y:S01]  /*23490*/  UTMALDG.4D [UR8], [UR4], desc[UR6] ;  /* 0x00000608040075b4 */ /* 0x0001e20008019000 */
[----:B------:R-:W-:Y:S01]  /*234a0*/  UMOV UR15, 0xc0 ;  /* 0x000000c0000f7882 */ /* 0x000fe20000000000 */
        /* <DEDUP_REMOVED lines=8> */
.L_x_840:
[----:B------:R-:W1:Y:S01]  /*23530*/  S2R R10, SR_TID.X ;  /* 0x00000000000a7919 */ /* 0x000e620000002100 */
[----:B------:R-:W-:-:S04]  /*23540*/  UPRMT UR4, UR37, 0x9910, URZ ;  /* 0x0000991025047896 */ /* 0x000fc8000800003f */
[----:B------:R-:W-:Y:S01]  /*23550*/  UISETP.NE.AND UP0, UPT, UR4, 0x2, UPT ;  /* 0x000000020400788c */ /* 0x000fe2000bf05270 */
[----:B-1----:R-:W-:-:S04]  /*23560*/  LOP3.LUT R10, R10, 0x7f, RZ, 0xc0, !PT ;  /* 0x0000007f0a0a7812 */ /* 0x002fc800078ec0ff */
[----:B------:R-:W-:-:S13]  /*23570*/  ISETP.NE.AND P0, PT, R10, RZ, PT ;  /* 0x000000ff0a00720c */ /* 0x000fda0003f05270 */
[----:B0-----:R-:W-:-:S04]  /*23580*/  @!P0 MOV R9, 0xa000 ;  /* 0x0000a00000098802 */ /* 0x001fc80000000f00 */
[----:B------:R0:W-:Y:S01]  /*23590*/  @!P0 SYNCS.ARRIVE.TRANS64 RZ, [R8+URZ+0x38850], R9 ;  /* 0x0388500908ff89a7 */ /* 0x0001e2000800003f */
[----:B------:R-:W-:-:S13]  /*235a0*/  PLOP3.LUT P0, PT, PT, PT, UP0, 0x40, 0x0 ;  /* 0x000000000000781c */ /* 0x000fda0003f0e808 */
[----:B0-----:R-:W-:Y:S05]  /*235b0*/  @!P0 BRA `(.L_x_739) ;  /* 0x0000000000048947 */ /* 0x001fea0003800000 */
[----:B------:R-:W-:Y:S01]  /*235c0*/  BPT.TRAP 0x1 ;  /* 0x000000040000795c */ /* 0x000fe20000300000 */
.L_x_739:
[----:B------:R-:W2:Y:S02]  /*235d0*/  LDL R9, [R1+0x18] ;  /* 0x0000180001097983 */ /* 0x000ea40000100800 */
[----:B--2---:R-:W-:-:S13]  /*235e0*/  LOP3.LUT P0, RZ, R9, 0x40, RZ, 0xc0, !PT ;  /* 0x0000004009ff7812 */ /* 0x004fda000780c0ff */
[----:B------:R-:W-:Y:S05]  /*235f0*/  @P0 BRA `(.L_x_740) ;  /* 0x0000000000040947 */ /* 0x000fea0003800000 */
[----:B------:R-:W-:Y:S01]  /*23600*/  BPT.TRAP 0x1 ;  /* 0x000000040000795c */ /* 0x000fe20000300000 */
.L_x_740:
[----:B------:R-:W2:Y:S01]  /*23610*/  LDL.LU R17, [R1+0xc] ;  /* 0x00000c0001117983 */ /* 0x000ea20000300800 */
[----:B------:R-:W-:-:S03]  /*23620*/  MOV R11, 0x400 ;  /* 0x00000400000b7802 */ /* 0x000fc60000000f00 */
[----:B------:R-:W3:Y:S04]  /*23630*/  LDL.LU R9, [R1] ;  /* 0x0000000001097983 */ /* 0x000ee80000300800 */
        /* <DEDUP_REMOVED lines=37> */
.L_x_734:
[----:B------:R-:W-:Y:S05]  /*23890*/  BSYNC B2 ;  /* 0x0000000000027941 */ /* 0x000fea0003800000 */
.L_x_733:
[----:B------:R-:W2:Y:S04]  /*238a0*/  LDL.LU R2, [R1+0x28] ;  /* 0x0000280001027983 */ /* 0x000ea80000300800 */
[----:B------:R0:W-:Y:S04]  /*238b0*/  STL [R1], R7 ;  /* 0x0000000701007387 */ /* 0x0001e80000100800 */
[----:B------:R0:W-:Y:S02]  /*238c0*/  STL [R1+0x8], R14 ;  /* 0x0000080e01007387 */ /* 0x0001e40000100800 */
[----:B0-2---:R-:W-:-:S07]  /*238d0*/  IADD3 R6, R2, -0x3, RZ ;  /* 0xfffffffd02067810 */ /* 0x005fce0007ffe0ff */
.L_x_732:
[----:B------:R-:W-:Y:S05]  /*238e0*/  BSYNC B1 ;  /* 0x0000000000017941 */ /* 0x000fea0003800000 */
.L_x_731:
[----:B------:R-:W-:-:S05]  /*238f0*/  IMAD.MOV R2, RZ, RZ, -R13 ;  /* 0x000000ffff027224 */ /* 0x000fca00078e0a0d */
[----:B------:R-:W-:-:S13]  /*23900*/  ISETP.NE.AND P0, PT, R3, R2, PT ;  /* 0x000000020300720c */ /* 0x000fda0003f05270 */
[----:B------:R-:W-:Y:S05]  /*23910*/  @!P0 BRA `(.L_x_730) ;  /* 0x00000010009c8947 */ /* 0x000fea0003800000 */
[----:B------:R-:W-:-:S07]  /*23920*/  MOV R10, R5 ;  /* 0x00000005000a7202 */ /* 0x000fce0000000f00 */
.L_x_757:
        /* <DEDUP_REMOVED lines=11> */
[----:B------:R-:W-:Y:S02]  /*239e0*/  MOV R9, R6 ;  /* 0x0000000600097202 */ /* 0x000fe40000000f00 */
        /* <DEDUP_REMOVED lines=10> */
[----:B------:R-:W-:-:S04]  /*23a90*/  @P0 SHF.R.U32.HI R2, RZ, R3, R9 ;  /* 0x00000003ff020219 */ /* 0x000fc80000011609 */
[----:B------:R-:W-:Y:S02]  /*23aa0*/  IADD3 R9, -R2, RZ, RZ ;  /* 0x000000ff02097210 */ /* 0x000fe40007ffe1ff */
[----:B------:R-:W-:-:S03]  /*23ab0*/  SHF.R.S32.HI R3, RZ, 0x1f, R2 ;  /* 0x0000001fff037819 */ /* 0x000fc60000011402 */
[----:B------:R-:W-:Y:S02]  /*23ac0*/  IMAD R9, R10, R9, R6 ;  /* 0x000000090a097224 */ /* 0x000fe400078e0206 */
[----:B------:R-:W-:Y:S02]  /*23ad0*/  IMAD R10, R12, UR6, RZ ;  /* 0x000000060c0a7c24 */ /* 0x000fe4000f8e02ff */
[----:B------:R-:W-:-:S04]  /*23ae0*/  IMAD.WIDE.U32 R2, R0, UR6, R2 ;  /* 0x0000000600027c25 */ /* 0x000fc8000f8e0002 */
[----:B------:R-:W-:-:S04]  /*23af0*/  IMAD R10, R0, UR7, R10 ;  /* 0x00000007000a7c24 */ /* 0x000fc8000f8e020a */
[----:B------:R-:W-:Y:S01]  /*23b00*/  IMAD.IADD R3, R10, 0x1, R3 ;  /* 0x000000010a037824 */ /* 0x000fe200078e0203 */
[----:B------:R-:W-:-:S04]  /*23b10*/  LEA R10, P0, R2, UR4, 0x2 ;  /* 0x00000004020a7c11 */ /* 0x000fc8000f8010ff */
[----:B------:R-:W-:-:S05]  /*23b20*/  LEA.HI.X R11, R2, UR5, R3, 0x2, P0 ;  /* 0x00000005020b7c11 */ /* 0x000fca00080f1403 */
[----:B------:R0:W5:Y:S04]  /*23b30*/  LDG.E R10, desc[UR8][R10.64] ;  /* 0x000000080a0a7981 */ /* 0x000168000c1e1900 */
.L_x_743:
[----:B------:R-:W1:Y:S01]  /*23b40*/  S2R R3, SR_CgaCtaId ;  /* 0x0000000000037919 */ /* 0x000e620000008800 */
[----:B------:R-:W-:-:S04]  /*23b50*/  MOV R2, 0x400 ;  /* 0x0000040000027802 */ /* 0x000fc80000000f00 */
[----:B-1----:R-:W-:Y:S02]  /*23b60*/  LEA R2, R3, R2, 0x18 ;  /* 0x0000000203027211 */ /* 0x002fe400078ec0ff */
[----:B------:R-:W-:Y:S02]  /*23b70*/  SHF.L.U32 R3, R8, 0x1f, RZ ;  /* 0x0000001f08037819 */ /* 0x000fe400000006ff */
[----:B------:R-:W-:-:S04]  /*23b80*/  LEA R2, R7, R2, 0x3 ;  /* 0x0000000207027211 */ /* 0x000fc800078e18ff */
[----:B------:R-:W1:Y:S02]  /*23b90*/  SYNCS.PHASECHK.TRANS64.TRYWAIT P0, [R2+URZ+0x38840], R3 ;  /* 0x03884003020075a7 */ /* 0x000e64000800017f */
[----:B-1----:R-:W-:Y:S05]  /*23ba0*/  @!P0 BRA `(.L_x_744) ;  /* 0x00000030004c8947 */ /* 0x002fea0003800000 */
.L_x_841:
        /* <DEDUP_REMOVED lines=11> */
.L_x_745:
[----:B------:R-:W2:Y:S04]  /*23c60*/  LDL R15, [R1+0x4] ;  /* 0x00000400010f7983 */ /* 0x000ea80000100800 */
[----:B-1----:R-:W3:Y:S01]  /*23c70*/  LDL.LU R3, [R1+0x8] ;  /* 0x0000080001037983 */ /* 0x002ee20000300800 */
        /* <DEDUP_REMOVED lines=39> */
.L_x_842:
[----:B------:R-:W1:Y:S01]  /*23ef0*/  S2R R11, SR_TID.X ;  /* 0x00000000000b7919 */ /* 0x000e620000002100 */
[----:B------:R-:W-:-:S04]  /*23f00*/  UPRMT UR4, UR37, 0x9910, URZ ;  /* 0x0000991025047896 */ /* 0x000fc8000800003f */
[----:B------:R-:W-:Y:S01]  /*23f10*/  UISETP.NE.AND UP0, UPT, UR4, 0x2, UPT ;  /* 0x000000020400788c */ /* 0x000fe2000bf05270 */
[----:B-1----:R-:W-:-:S04]  /*23f20*/  LOP3.LUT R11, R11, 0x7f, RZ, 0xc0, !PT ;  /* 0x0000007f0b0b7812 */ /* 0x002fc800078ec0ff */
[----:B------:R-:W-:-:S13]  /*23f30*/  ISETP.NE.AND P0, PT, R11, RZ, PT ;  /* 0x000000ff0b00720c */ /* 0x000fda0003f05270 */
[----:B0-----:R-:W-:-:S04]  /*23f40*/  @!P0 IMAD.MOV.U32 R3, RZ, RZ, 0xa000 ;  /* 0x0000a000ff038424 */ /* 0x001fc800078e00ff */
[----:B------:R0:W-:Y:S01]  /*23f50*/  @!P0 SYNCS.ARRIVE.TRANS64 RZ, [R2+URZ+0x38850], R3 ;  /* 0x0388500302ff89a7 */ /* 0x0001e2000800003f */
[----:B------:R-:W-:-:S13]  /*23f60*/  PLOP3.LUT P0, PT, PT, PT, UP0, 0x40, 0x0 ;  /* 0x000000000000781c */ /* 0x000fda0003f0e808 */
[----:B0-----:R-:W-:Y:S05]  /*23f70*/  @!P0 BRA `(.L_x_747) ;  /* 0x0000000000048947 */ /* 0x001fea0003800000 */
[----:B------:R-:W-:Y:S01]  /*23f80*/  BPT.TRAP 0x1 ;  /* 0x000000040000795c */ /* 0x000fe20000300000 */
.L_x_747:
[----:B------:R-:W2:Y:S02]  /*23f90*/  LDL R3, [R1+0x18] ;  /* 0x0000180001037983 */ /* 0x000ea40000100800 */
[----:B--2---:R-:W-:-:S13]  /*23fa0*/  LOP3.LUT P0, RZ, R3, 0x40, RZ, 0xc0, !PT ;  /* 0x0000004003ff7812 */ /* 0x004fda000780c0ff */
[----:B------:R-:W-:Y:S05]  /*23fb0*/  @P0 BRA `(.L_x_748) ;  /* 0x0000000000040947 */ /* 0x000fea0003800000 */
[----:B------:R-:W-:Y:S01]  /*23fc0*/  BPT.TRAP 0x1 ;  /* 0x000000040000795c */ /* 0x000fe20000300000 */
.L_x_748:
        /* <DEDUP_REMOVED lines=16> */
[----:B------:R-:W-:Y:S02]  /*240d0*/  MOV R5, R10 ;  /* 0x0000000a00057202 */ /* 0x000fe40000000f00 */
        /* <DEDUP_REMOVED lines=23> */
.L_x_742:
[----:B------:R-:W-:Y:S05]  /*24250*/  BSYNC B1 ;  /* 0x0000000000017941 */ /* 0x000fea0003800000 */
.L_x_741:
        /* <DEDUP_REMOVED lines=10> */
[----:B------:R-:W-:Y:S02]  /*24300*/  IADD3 R9, R6, -0x1, RZ ;  /* 0xffffffff06097810 */ /* 0x000fe40007ffe0ff */
        /* <DEDUP_REMOVED lines=21> */
.L_x_751:
[----:B------:R-:W2:Y:S01]  /*24460*/  S2R R3, SR_CgaCtaId ;  /* 0x0000000000037919 */ /* 0x000ea20000008800 */
[----:B------:R-:W-:-:S04]  /*24470*/  MOV R2, 0x400 ;  /* 0x0000040000027802 */ /* 0x000fc80000000f00 */
[----:B--2---:R-:W-:Y:S02]  /*24480*/  LEA R2, R3, R2, 0x18 ;  /* 0x0000000203027211 */ /* 0x004fe400078ec0ff */
[----:B------:R-:W-:Y:S02]  /*24490*/  SHF.L.U32 R3, R13, 0x1f, RZ ;  /* 0x0000001f0d037819 */ /* 0x000fe400000006ff */
[----:B------:R-:W-:-:S04]  /*244a0*/  LEA R2, R14, R2, 0x3 ;  /* 0x000000020e027211 */ /* 0x000fc800078e18ff */
[----:B------:R-:W2:Y:S02]  /*244b0*/  SYNCS.PHASECHK.TRANS64.TRYWAIT P0, [R2+URZ+0x38840], R3 ;  /* 0x03884003020075a7 */ /* 0x000ea4000800017f */
[----:B--2---:R-:W-:Y:S05]  /*244c0*/  @!P0 BRA `(.L_x_752) ;  /* 0x00000028002c8947 */ /* 0x004fea0003800000 */
.L_x_843:
        /* <DEDUP_REMOVED lines=11> */
.L_x_753:
[----:B0-----:R-:W3:Y:S04]  /*24580*/  LDL R14, [R1] ;  /* 0x00000000010e7983 */ /* 0x001ee80000100800 */
[----:B------:R-:W4:Y:S01]  /*24590*/  LDL R13, [R1+0x4] ;  /* 0x00000400010d7983 */ /* 0x000f220000100800 */
[----:B--2---:R-:W-:Y:S01]  /*245a0*/  MOV R3, 0x400 ;  /* 0x0000040000037802 */ /* 0x004fe20000000f00 */
[----:B------:R-:W-:Y:S01]  /*245b0*/  UIADD3 UR4, UP0, UR38, 0x370, URZ ;  /* 0x0000037026047890 */ /* 0x000fe2000ff1e03f */
[----:B------:R-:W-:Y:S01]  /*245c0*/  R2UR UR9, R2 ;  /* 0x00000000020972ca */ /* 0x000fe200000e0000 */
[----:B------:R-:W0:Y:S01]  /*245d0*/  S2R R11, SR_CgaCtaId ;  /* 0x00000000000b7919 */ /* 0x000e220000008800 */
[----:B------:R-:W-:Y:S01]  /*245e0*/  R2UR UR11, R9 ;  /* 0x00000000090b72ca */ /* 0x000fe200000e0000 */
[----:B------:R-:W-:Y:S01]  /*245f0*/  UMOV UR10, URZ ;  /* 0x0000003f000a7c82 */ /* 0x000fe20008000000 */
[----:B------:R-:W-:Y:S01]  /*24600*/  R2UR UR12, R4 ;  /* 0x00000000040c72ca */ /* 0x000fe200000e0000 */
[----:B------:R-:W-:Y:S01]  /*24610*/  UMOV UR6, 0x0 ;  /* 0x0000000000067882 */ /* 0x000fe20000000000 */
[----:B-----5:R-:W-:Y:S01]  /*24620*/  R2UR UR13, R10 ;  /* 0x000000000a0d72ca */ /* 0x020fe200000e0000 */
[----:B------:R-:W-:Y:S01]  /*24630*/  UMOV UR7, 0x14f00000 ;  /* 0x14f0000000077882 */ /* 0x000fe20000000000 */
[----:B------:R-:W-:Y:S01]  /*24640*/  UMOV UR17, 0x40 ;  /* 0x0000004000117882 */ /* 0x000fe20000000000 */
[----:B------:R-:W-:Y:S01]  /*24650*/  UMOV UR18, 0x80 ;  /* 0x0000008000127882 */ /* 0x000fe20000000000 */
[----:B------:R-:W-:-:S03]  /*24660*/  SHF.L.U32 R8, R8, 0x1f, RZ ;  /* 0x0000001f08087819 */ /* 0x000fc600000006ff */
[----:B------:R-:W-:Y:S01]  /*24670*/  UIADD3 UR9, UR9, 0x38830, URZ ;  /* 0x0003883009097890 */ /* 0x000fe2000fffe03f */
[----:B0-----:R-:W-:-:S05]  /*24680*/  LEA R3, R11, R3, 0x18 ;  /* 0x000000030b037211 */ /* 0x001fca00078ec0ff */
[----:B---3--:R-:W-:Y:S01]  /*24690*/  IMAD R2, R14, 0xa000, R3 ;  /* 0x0000a0000e027824 */ /* 0x008fe200078e0203 */
[----:B----4-:R-:W-:-:S04]  /*246a0*/  R2UR UR5, R13 ;  /* 0x000000000d0572ca */ /* 0x010fc800000e0000 */
[----:B------:R-:W-:Y:S02]  /*246b0*/  R2UR UR14, R2 ;  /* 0x00000000020e72ca */ /* 0x000fe400000e0000 */
[----:B------:R-:W-:-:S07]  /*246c0*/  LEA R2, R7, R3, 0x3 ;  /* 0x0000000307027211 */ /* 0x000fce00078e18ff */
[----:B------:R-:W-:-:S04]  /*246d0*/  UIMAD UR11, UR11, 0x50, UR5 ;  /* 0x000000500b0b78a4 */ /* 0x000fc8000f8e0205 */
[----:B------:R-:W-:Y:S02]  /*246e0*/  UIADD3 UR8, UR14, 0x24400, URZ ;  /* 0x000244000e087890 */ /* 0x000fe4000fffe03f */
        /* <DEDUP_REMOVED lines=17> */
.L_x_844:
[----:B------:R-:W1:Y:S01]  /*24800*/  S2R R3, SR_TID.X ;  /* 0x0000000000037919 */ /* 0x000e620000002100 */
[----:B------:R-:W-:-:S04]  /*24810*/  UPRMT UR4, UR37, 0x9910, URZ ;  /* 0x0000991025047896 */ /* 0x000fc8000800003f */
[----:B------:R-:W-:Y:S01]  /*24820*/  UISETP.NE.AND UP0, UPT, UR4, 0x2, UPT ;  /* 0x000000020400788c */ /* 0x000fe2000bf05270 */
[----:B-1----:R-:W-:-:S04]  /*24830*/  LOP3.LUT R3, R3, 0x7f, RZ, 0xc0, !PT ;  /* 0x0000007f03037812 */ /* 0x002fc800078ec0ff */
[----:B------:R-:W-:-:S13]  /*24840*/  ISETP.NE.AND P0, PT, R3, RZ, PT ;  /* 0x000000ff0300720c */ /* 0x000fda0003f05270 */
[----:B------:R-:W-:-:S04]  /*24850*/  @!P0 IMAD.MOV.U32 R3, RZ, RZ, 0xa000 ;  /* 0x0000a000ff038424 */ /* 0x000fc800078e00ff */
[----:B------:R1:W-:Y:S01]  /*24860*/  @!P0 SYNCS.ARRIVE.TRANS64 RZ, [R2+URZ+0x38850], R3 ;  /* 0x0388500302ff89a7 */ /* 0x0003e2000800003f */
[----:B------:R-:W-:-:S13]  /*24870*/  PLOP3.LUT P0, PT, PT, PT, UP0, 0x40, 0x0 ;  /* 0x000000000000781c */ /* 0x000fda0003f0e808 */
[----:B-1----:R-:W-:Y:S05]  /*24880*/  @!P0 BRA `(.L_x_755) ;  /* 0x0000000000048947 */ /* 0x002fea0003800000 */
[----:B------:R-:W-:Y:S01]  /*24890*/  BPT.TRAP 0x1 ;  /* 0x000000040000795c */ /* 0x000fe20000300000 */
.L_x_755:
[----:B------:R-:W2:Y:S02]  /*248a0*/  LDL R3, [R1+0x18] ;  /* 0x0000180001037983 */ /* 0x000ea40000100800 */
[----:B--2---:R-:W-:-:S13]  /*248b0*/  LOP3.LUT P0, RZ, R3, 0x40, RZ, 0xc0, !PT ;  /* 0x0000004003ff7812 */ /* 0x004fda000780c0ff */
[----:B------:R-:W-:Y:S05]  /*248c0*/  @P0 BRA `(.L_x_756) ;  /* 0x0000000000040947 */ /* 0x000fea0003800000 */
[----:B------:R-:W-:Y:S01]  /*248d0*/  BPT.TRAP 0x1 ;  /* 0x000000040000795c */ /* 0x000fe20000300000 */
.L_x_756:
[----:B------:R-:W2:Y:S01]  /*248e0*/  LDL.LU R13, [R1+0xc] ;  /* 0x00000c00010d7983 */ /* 0x000ea20000300800 */
[----:B0-----:R-:W-:-:S03]  /*248f0*/  MOV R8, 0x400 ;  /* 0x0000040000087802 */ /* 0x001fc60000000f00 */
[----:B------:R-:W3:Y:S01]  /*24900*/  LDL R3, [R1+0x4] ;  /* 0x0000040001037983 */ /* 0x000ee20000100800 */
        /* <DEDUP_REMOVED lines=18> */
[----:B------:R-:W-:Y:S02]  /*24a30*/  MOV R5, R10 ;  /* 0x0000000a00057202 */ /* 0x000fe40000000f00 */
[----:B--2---:R-:W-:-:S02]  /*24a40*/  R2UR UR11, R13 ;  /* 0x000000000d0b72ca */ /* 0x004fc400000e0000 */
        /* <DEDUP_REMOVED lines=16> */
.L_x_750:
[----:B------:R-:W-:Y:S05]  /*24b50*/  BSYNC B1 ;  /* 0x0000000000017941 */ /* 0x000fea0003800000 */
.L_x_749:
[C---:B------:R-:W-:Y:S01]  /*24b60*/  ISETP.GT.AND P0, PT, R6.reuse, 0x1, PT ;  /* 0x000000010600780c */ /* 0x040fe20003f04270 */
[----:B------:R-:W-:-:S12]  /*24b70*/  VIADD R6, R6, 0xfffffffe ;  /* 0xfffffffe06067836 */ /* 0x000fd80000000000 */
[----:B------:R-:W-:Y:S05]  /*24b80*/  @P0 BRA `(.L_x_757) ;  /* 0xffffffec00680947 */ /* 0x000fea000383ffff */
.L_x_730:
[----:B------:R-:W-:Y:S05]  /*24b90*/  BSYNC B0 ;  /* 0x0000000000007941 */ /* 0x000fea0003800000 */
.L_x_729:
        /* <DEDUP_REMOVED lines=9> */
[----:B------:R-:W-:Y:S01]  /*24c30*/  ULDC.64 UR6, c[0x0][0x208] ;  /* 0x0000820000067ab9 */ /* 0x000fe20000000a00 */
[----:B-1----:R-:W-:-:S06]  /*24c40*/  ISETP.EQ.U32.AND P0, PT, R0, R7, PT ;  /* 0x000000070000720c */ /* 0x002fcc0003f02070 */
[----:B------:R-:W2:Y:S07]  /*24c50*/  POPC R7, UR4 ;  /* 0x0000000400077d09 */ /* 0x000eae0008000000 */
[----:B--2---:R-:W2:Y:S01]  /*24c60*/  @P0 ATOMG.E.ADD.STRONG.GPU PT, R3, desc[UR6][R2.64], R7 ;  /* 0x00000007020309a8 */ /* 0x004ea200081ee1c6 */
[----:B------:R-:W1:Y:S02]  /*24c70*/  S2R R6, SR_LTMASK ;  /* 0x0000000000067919 */ /* 0x000e640000003900 */
[----:B-1----:R-:W-:-:S04]  /*24c80*/  LOP3.LUT R6, R6, UR4, RZ, 0xc0, !PT ;  /* 0x0000000406067c12 */ /* 0x002fc8000f8ec0ff */
[----:B------:R-:W1:Y:S01]  /*24c90*/  POPC R9, R6 ;  /* 0x0000000600097309 */ /* 0x000e620000000000 */
[----:B--2---:R-:W1:Y:S02]  /*24ca0*/  SHFL.IDX PT, R0, R3, R0, 0x1f ;  /* 0x00001f0003007589 */ /* 0x004e6400000e0000 */
[----:B-1----:R-:W-:-:S07]  /*24cb0*/  IADD3 R16, R0, UR36, R9 ;  /* 0x0000002400107c10 */ /* 0x002fce000fffe009 */
.L_x_759:
[----:B------:R-:W-:Y:S05]  /*24cc0*/  BSYNC B0 ;  /* 0x0000000000007941 */ /* 0x000fea0003800000 */
.L_x_758:
[----:B------:R-:W-:Y:S04]  /*24cd0*/  BSSY B0, `(.L_x_760) ;  /* 0x000003f000007945 */ /* 0x000fe80003800000 */
[----:B------:R-:W-:Y:S05]  /*24ce0*/  @!P6 BRA `(.L_x_761) ;  /* 0x0000000000f4e947 */ /* 0x000fea0003800000 */
[----:B------:R-:W2:Y:S01]  /*24cf0*/  LDL R2, [R1] ;  /* 0x0000000001027983 */ /* 0x000ea20000100800 */
[----:B------:R-:W-:-:S03]  /*24d00*/  MOV R3, 0x400 ;  /* 0x0000040000037802 */ /* 0x000fc60000000f00 */
[----:B------:R-:W3:Y:S01]  /*24d10*/  LDL R0, [R1+0x8] ;  /* 0x0000080001007983 */ /* 0x000ee20000100800 */
[----:B------:R-:W1:Y:S02]  /*24d20*/  S2R R6, SR_CgaCtaId ;  /* 0x0000000000067919 */ /* 0x000e640000008800 */
[----:B-1----:R-:W-:-:S04]  /*24d30*/  LEA R3, R6, R3, 0x18 ;  /* 0x0000000306037211 */ /* 0x002fc800078ec0ff */
[----:B--2---:R-:W-:Y:S02]  /*24d40*/  LEA R3, R2, R3, 0x3 ;  /* 0x0000000302037211 */ /* 0x004fe400078e18ff */
[----:B---3--:R-:W-:-:S04]  /*24d50*/  SHF.L.U32 R0, R0, 0x1f, RZ ;  /* 0x0000001f00007819 */ /* 0x008fc800000006ff */
[----:B------:R-:W1:Y:S02]  /*24d60*/  SYNCS.PHASECHK.TRANS64.TRYWAIT P0, [R3+URZ+0x38860], R0 ;  /* 0x03886000030075a7 */ /* 0x000e64000800017f */
[----:B-1----:R-:W-:Y:S05]  /*24d70*/  @!P0 BRA `(.L_x_762) ;  /* 0x0000002000288947 */ /* 0x002fea0003800000 */
.L_x_845:
[----:B------:R-:W2:Y:S01]  /*24d80*/  S2R R2, SR_TID.X ;  /* 0x0000000000027919 */ /* 0x000ea20000002100 */
[----:B------:R-:W-:-:S04]  /*24d90*/  UPRMT UR4, UR37, 0x9910, URZ ;  /* 0x0000991025047896 */ /* 0x000fc8000800003f */
[----:B------:R-:W-:Y:S01]  /*24da0*/  UISETP.NE.AND UP0, UPT, UR4, 0x2, UPT ;  /* 0x000000020400788c */ /* 0x000fe2000bf05270 */
[----:B--2---:R-:W-:-:S04]  /*24db0*/  LOP3.LUT R2, R2, 0x7f, RZ, 0xc0, !PT ;  /* 0x0000007f02027812 */ /* 0x004fc800078ec0ff */
[----:B------:R-:W-:-:S13]  /*24dc0*/  ISETP.NE.AND P0, PT, R2, RZ, PT ;  /* 0x000000ff0200720c */ /* 0x000fda0003f05270 */
[----:B-1----:R-:W-:-:S04]  /*24dd0*/  @!P0 IMAD.MOV.U32 R0, RZ, RZ, 0xa000 ;  /* 0x0000a000ff008424 */ /* 0x002fc800078e00ff */
[----:B------:R1:W-:Y:S01]  /*24de0*/  @!P0 SYNCS.ARRIVE.TRANS64 RZ, [R3+URZ+0x38850], R0 ;  /* 0x0388500003ff89a7 */ /* 0x0003e2000800003f */
[----:B------:R-:W-:-:S13]  /*24df0*/  PLOP3.LUT P0, PT, PT, PT, UP0, 0x40, 0x0 ;  /* 0x000000000000781c */ /* 0x000fda0003f0e808 */
[----:B-1----:R-:W-:Y:S05]  /*24e00*/  @!P0 BRA `(.L_x_763) ;  /* 0x0000000000048947 */ /* 0x002fea0003800000 */
[----:B------:R-:W-:Y:S01]  /*24e10*/  BPT.TRAP 0x1 ;  /* 0x000000040000795c */ /* 0x000fe20000300000 */
.L_x_763:
[----:B------:R-:W2:Y:S02]  /*24e20*/  LDL R0, [R1+0x18] ;  /* 0x0000180001007983 */ /* 0x000ea40000100800 */
[----:B--2---:R-:W-:-:S13]  /*24e30*/  LOP3.LUT P0, RZ, R0, 0x40, RZ, 0xc0, !PT ;  /* 0x0000004000ff7812 */ /* 0x004fda000780c0ff */
[----:B------:R-:W-:Y:S05]  /*24e40*/  @P0 BRA `(.L_x_764) ;  /* 0x0000000000040947 */ /* 0x000fea0003800000 */
[----:B------:R-:W-:Y:S01]  /*24e50*/  BPT.TRAP 0x1 ;  /* 0x000000040000795c */ /* 0x000fe20000300000 */
.L_x_764:
[----:B------:R-:W2:Y:S01]  /*24e60*/  LDL R0, [R1] ;  /* 0x0000000001007983 */ /* 0x000ea20000100800 */
        /* <DEDUP_REMOVED lines=37> */
.L_x_761:
[----:B------:R-:W-:Y:S05]  /*250c0*/  BSYNC B0 ;  /* 0x0000000000007941 */ /* 0x000fea0003800000 */
.L_x_760:
[----:B------:R-:W2:Y:S04]  /*250d0*/  LDL.LU R0, [R1] ;  /* 0x0000000001007983 */ /* 0x000ea80000300800 */
[----:B------:R-:W3:Y:S01]  /*250e0*/  LDL.LU R3, [R1+0x8] ;  /* 0x0000080001037983 */ /* 0x000ee20000300800 */
[----:B--2---:R-:W-:-:S04]  /*250f0*/  IADD3 R0, R0, 0x1, RZ ;  /* 0x0000000100007810 */ /* 0x004fc80007ffe0ff */
[----:B------:R-:W-:-:S04]  /*25100*/  ISETP.NE.AND P0, PT, R0, 0x2, PT ;  /* 0x000000020000780c */ /* 0x000fc80003f05270 */
[----:B------:R-:W-:Y:S02]  /*25110*/  SEL R2, RZ, 0x1, P0 ;  /* 0x00000001ff027807 */ /* 0x000fe40000000000 */
[----:B------:R-:W-:Y:S02]  /*25120*/  SEL R0, R0, RZ, P0 ;  /* 0x000000ff00007207 */ /* 0x000fe40000000000 */
[----:B---3--:R-:W-:-:S05]  /*25130*/  LOP3.LUT R3, R3, R2, RZ, 0x3c, !PT ;  /* 0x0000000203037212 */ /* 0x008fca00078e3cff */
[----:B------:R1:W-:Y:S04]  /*25140*/  STL [R1+0x8], R3 ;  /* 0x0000080301007387 */ /* 0x0003e80000100800 */
[----:B------:R1:W-:Y:S02]  /*25150*/  STL [R1], R0 ;  /* 0x0000000001007387 */ /* 0x0003e40000100800 */
.L_x_713:
[----:B------:R-:W-:Y:S05]  /*25160*/  BSYNC B6 ;  /* 0x0000000000067941 */ /* 0x000fea0003800000 */
.L_x_711:
[----:B------:R-:W-:-:S03]  /*25170*/  UMOV UR4, 0xffffffff ;  /* 0xffffffff00047882 */ /* 0x000fc60000000000 */
[----:B------:R-:W-:Y:S05]  /*25180*/  BRA.DIV UR4, `(.L_x_765) ;  /* 0x0000001e04387947 */ /* 0x000fea000b800000 */
[----:B------:R2:W3:Y:S04]  /*25190*/  SHFL.IDX PT, R4, R16, RZ, 0x1f ;  /* 0x00001fff10047589 */ /* 0x0004e800000e0000 */
[----:B------:R2:W4:Y:S02]  /*251a0*/  SHFL.IDX PT, R5, R16, 0x1, 0x1f ;  /* 0x00201f0010057f89 */ /* 0x00052400000e0000 */
.L_x_849:
[----:B------:R-:W0:Y:S01]  /*251b0*/  S2R R9, SR_TID.X ;  /* 0x0000000000097919 */ /* 0x000e220000002100 */
[----:B------:R-:W-:Y:S01]  /*251c0*/  ULDC UR4, c[0x0][0xc14] ;  /* 0x0003050000047ab9 */ /* 0x000fe20000000800 */
[----:B------:R-:W-:Y:S01]  /*251d0*/  BSSY B0, `(.L_x_766) ;  /* 0x000000c000007945 */ /* 0x000fe20003800000 */
[----:B-1----:R-:W-:Y:S01]  /*251e0*/  MOV R0, UR4 ;  /* 0x0000000400007c02 */ /* 0x002fe20008000f00 */
        /* <DEDUP_REMOVED lines=10> */
.L_x_767:
[----:B------:R-:W-:Y:S05]  /*25290*/  BSYNC B0 ;  /* 0x0000000000007941 */ /* 0x000fea0003800000 */
.L_x_766:
[----:B------:R-:W-:-:S03]  /*252a0*/  UMOV UR4, 0xffffffff ;  /* 0xffffffff00047882 */ /* 0x000fc60000000000 */
[----:B------:R-:W-:Y:S05]  /*252b0*/  BRA.DIV UR4, `(.L_x_768) ;  /* 0x0000001e04387947 */ /* 0x000fea000b800000 */
[----:B-----5:R-:W1:Y:S01]  /*252c0*/  SHFL.UP PT, R14, R3, 0x1, RZ ;  /* 0x04200000030e7989 */ /* 0x020e6200000e00ff */
[C---:B------:R-:W-:Y:S02]  /*252d0*/  ISETP.NE.AND P0, PT, R9.reuse, RZ, PT ;  /* 0x000000ff0900720c */ /* 0x040fe40003f05270 */
[C---:B------:R-:W-:Y:S02]  /*252e0*/  ISETP.GE.U32.AND P1, PT, R9.reuse, 0x2, PT ;  /* 0x000000020900780c */ /* 0x040fe40003f26070 */
        /* <DEDUP_REMOVED lines=12> */
[----:B-1----:R-:W-:-:S05]  /*253b0*/  SEL R8, R14, RZ, P1 ;  /* 0x000000ff0e087207 */ /* 0x002fca0000800000 */
[----:B------:R-:W-:-:S05]  /*253c0*/  IMAD.IADD R8, R7, 0x1, R8 ;  /* 0x0000000107087824 */ /* 0x000fca00078e0208 */
[----:B------:R-:W1:Y:S02]  /*253d0*/  SHFL.UP PT, R14, R8, 0x10, RZ ;  /* 0x06000000080e7989 */ /* 0x000e6400000e00ff */
[----:B-1----:R-:W-:-:S04]  /*253e0*/  SEL R9, R14, RZ, P0 ;  /* 0x000000ff0e097207 */ /* 0x002fc80000000000 */
[----:B0-----:R-:W-:-:S05]  /*253f0*/  IADD3 R2, R8, R9, RZ ;  /* 0x0000000908027210 */ /* 0x001fca0007ffe0ff */
[----:B------:R0:W1:Y:S02]  /*25400*/  SHFL.IDX PT, R14, R2, 0x1f, 0x1f ;  /* 0x03e01f00020e7f89 */ /* 0x00006400000e0000 */
.L_x_857:
[----:B------:R-:W-:Y:S02]  /*25410*/  ULDC UR4, c[0x0][0xc10] ;  /* 0x0003040000047ab9 */ /* 0x000fe40000000800 */
[----:B--2---:R-:W-:-:S04]  /*25420*/  IMAD.U32 R16, RZ, RZ, UR4 ;  /* 0x00000004ff107e24 */ /* 0x004fc8000f8e00ff */
[----:B-1----:R-:W-:-:S05]  /*25430*/  IMAD R14, R14, R16, RZ ;  /* 0x000000100e0e7224 */ /* 0x002fca00078e02ff */
[----:B----4-:R-:W-:-:S04]  /*25440*/  IADD3 R5, R5, R14, RZ ;  /* 0x0000000e05057210 */ /* 0x010fc80007ffe0ff */
[----:B---3--:R-:W-:-:S13]  /*25450*/  ISETP.GT.AND P0, PT, R5, R4, PT ;  /* 0x000000040500720c */ /* 0x008fda0003f04270 */
[----:B------:R-:W-:Y:S05]  /*25460*/  @P0 BRA `(.L_x_769) ;  /* 0x0000000000b80947 */ /* 0x000fea0003800000 */
[----:B------:R-:W1:Y:S02]  /*25470*/  LDC R0, c[0x0][0xc14] ;  /* 0x00030500ff007b82 */ /* 0x000e640000000800 */
.L_x_774:
[----:B------:R-:W-:-:S05]  /*25480*/  VIADD R19, R19, 0x1f ;  /* 0x0000001f13137836 */ /* 0x000fca0000000000 */
[----:B-1----:R-:W-:-:S13]  /*25490*/  ISETP.GE.AND P0, PT, R19, R0, PT ;  /* 0x000000001300720c */ /* 0x002fda0003f06270 */
[----:B------:R-:W-:Y:S05]  /*254a0*/  @P0 BRA `(.L_x_770) ;  /* 0x0000000400600947 */ /* 0x000fea0003800000 */
[----:B------:R-:W1:Y:S01]  /*254b0*/  S2R R9, SR_TID.X ;  /* 0x0000000000097919 */ /* 0x000e620000002100 */
[----:B------:R-:W-:Y:S01]  /*254c0*/  BSSY B0, `(.L_x_771) ;  /* 0x000000b000007945 */ /* 0x000fe20003800000 */
[----:B------:R-:W-:Y:S01]  /*254d0*/  IMAD.MOV.U32 R3, RZ, RZ, RZ ;  /* 0x000000ffff037224 */ /* 0x000fe200078e00ff */
[----:B-1----:R-:W-:-:S04]  /*254e0*/  LOP3.LUT R9, R9, 0x1f, RZ, 0xc0, !PT ;  /* 0x0000001f09097812 */ /* 0x002fc800078ec0ff */
[C---:B------:R-:W-:Y:S02]  /*254f0*/  ISETP.NE.AND P1, PT, R9.reuse, 0x1f, PT ;  /* 0x0000001f0900780c */ /* 0x040fe40003f25270 */
[----:B------:R-:W-:-:S04]  /*25500*/  IADD3 R7, R9, R19, RZ ;  /* 0x0000001309077210 */ /* 0x000fc80007ffe0ff */
[----:B------:R-:W-:-:S13]  /*25510*/  ISETP.GE.OR P0, PT, R7, R0, !P1 ;  /* 0x000000000700720c */ /* 0x000fda0004f06670 */
[----:B------:R-:W-:Y:S05]  /*25520*/  @P0 BRA `(.L_x_772) ;  /* 0x0000000000100947 */ /* 0x000fea0003800000 */
[----:B0-----:R-:W0:Y:S01]  /*25530*/  LDC.64 R2, c[0x0][0xc58] ;  /* 0x00031600ff027b82 */ /* 0x001e220000000a00 */
[----:B------:R-:W-:Y:S01]  /*25540*/  ULDC.64 UR4, c[0x0][0x208] ;  /* 0x0000820000047ab9 */ /* 0x000fe20000000a00 */
[----:B0-----:R-:W-:-:S06]  /*25550*/  IMAD.WIDE R2, R7, 0x4, R2 ;  /* 0x0000000407027825 */ /* 0x001fcc00078e0202 */
[----:B------:R1:W5:Y:S02]  /*25560*/  LDG.E R3, desc[UR4][R2.64] ;  /* 0x0000000402037981 */ /* 0x000364000c1e1900 */
.L_x_772:
[----:B------:R-:W-:Y:S05]  /*25570*/  BSYNC B0 ;  /* 0x0000000000007941 */ /* 0x000fea0003800000 */
.L_x_771:
[----:B------:R-:W-:-:S03]  /*25580*/  UMOV UR4, 0xffffffff ;  /* 0xffffffff00047882 */ /* 0x000fc60000000000 */
[----:B------:R-:W-:Y:S05]  /*25590*/  BRA.DIV UR4, `(.L_x_773) ;  /* 0x0000001e04507947 */ /* 0x000fea000b800000 */
[----:B-----5:R-:W2:Y:S01]  /*255a0*/  SHFL.UP PT, R14, R3, 0x1, RZ ;  /* 0x04200000030e7989 */ /* 0x020ea200000e00ff */
[C---:B------:R-:W-:Y:S02]  /*255b0*/  ISETP.NE.AND P0, PT, R9.reuse, RZ, PT ;  /* 0x000000ff0900720c */ /* 0x040fe40003f05270 */
[C---:B------:R-:W-:Y:S02]  /*255c0*/  ISETP.GE.U32.AND P1, PT, R9.reuse, 0x2, PT ;  /* 0x000000020900780c */ /* 0x040fe40003f26070 */
[----:B--2---:R-:W-:Y:S02]  /*255d0*/  SEL R14, R14, RZ, P0 ;  /* 0x000000ff0e0e7207 */ /* 0x004fe40000000000 */
[----:B------:R-:W-:Y:S02]  /*255e0*/  ISETP.GE.U32.AND P0, PT, R9, 0x4, PT ;  /* 0x000000040900780c */ /* 0x000fe40003f06070 */
[----:B------:R-:W-:-:S05]  /*255f0*/  IADD3 R13, R3, R14, RZ ;  /* 0x0000000e030d7210 */ /* 0x000fca0007ffe0ff */
[----:B------:R-:W2:Y:S02]  /*25600*/  SHFL.UP PT, R14, R13, 0x2, RZ ;  /* 0x044000000d0e7989 */ /* 0x000ea400000e00ff */
[----:B--2---:R-:W-:Y:S02]  /*25610*/  SEL R6, R14, RZ, P1 ;  /* 0x000000ff0e067207 */ /* 0x004fe40000800000 */
[----:B------:R-:W-:-:S03]  /*25620*/  ISETP.GE.U32.AND P1, PT, R9, 0x8, PT ;  /* 0x000000080900780c */ /* 0x000fc60003f26070 */
[----:B------:R-:W-:-:S05]  /*25630*/  IMAD.IADD R6, R13, 0x1, R6 ;  /* 0x000000010d067824 */ /* 0x000fca00078e0206 */
[----:B------:R-:W2:Y:S02]  /*25640*/  SHFL.UP PT, R14, R6, 0x4, RZ ;  /* 0x04800000060e7989 */ /* 0x000ea400000e00ff */
[----:B--2---:R-:W-:Y:S02]  /*25650*/  SEL R7, R14, RZ, P0 ;  /* 0x000000ff0e077207 */ /* 0x004fe40000000000 */
[----:B------:R-:W-:Y:S02]  /*25660*/  ISETP.GE.U32.AND P0, PT, R9, 0x10, PT ;  /* 0x000000100900780c */ /* 0x000fe40003f06070 */
[----:B------:R-:W-:-:S05]  /*25670*/  IADD3 R7, R6, R7, RZ ;  /* 0x0000000706077210 */ /* 0x000fca0007ffe0ff */
[----:B------:R-:W2:Y:S02]  /*25680*/  SHFL.UP PT, R14, R7, 0x8, RZ ;  /* 0x05000000070e7989 */ /* 0x000ea400000e00ff */
[----:B--2---:R-:W-:-:S05]  /*25690*/  SEL R8, R14, RZ, P1 ;  /* 0x000000ff0e087207 */ /* 0x004fca0000800000 */
[----:B------:R-:W-:-:S05]  /*256a0*/  IMAD.IADD R8, R7, 0x1, R8 ;  /* 0x0000000107087824 */ /* 0x000fca00078e0208 */
[----:B------:R-:W2:Y:S02]  /*256b0*/  SHFL.UP PT, R14, R8, 0x10, RZ ;  /* 0x06000000080e7989 */ /* 0x000ea400000e00ff */
[----:B--2---:R-:W-:-:S04]  /*256c0*/  SEL R9, R14, RZ, P0 ;  /* 0x000000ff0e097207 */ /* 0x004fc80000000000 */
[----:B01----:R-:W-:-:S05]  /*256d0*/  IADD3 R2, R8, R9, RZ ;  /* 0x0000000908027210 */ /* 0x003fca0007ffe0ff */
[----:B------:R0:W1:Y:S02]  /*256e0*/  SHFL.IDX PT, R14, R2, 0x1f, 0x1f ;  /* 0x03e01f00020e7f89 */ /* 0x00006400000e0000 */
.L_x_865:
[----:B------:R-:W-:Y:S02]  /*256f0*/  ULDC UR4, c[0x0][0xc10] ;  /* 0x0003040000047ab9 */ /* 0x000fe40000000800 */
[----:B------:R-:W-:-:S04]  /*25700*/  IMAD.U32 R16, RZ, RZ, UR4 ;  /* 0x00000004ff107e24 */ /* 0x000fc8000f8e00ff */
[----:B-1----:R-:W-:-:S05]  /*25710*/  IMAD R14, R14, R16, RZ ;  /* 0x000000100e0e7224 */ /* 0x002fca00078e02ff */
[----:B------:R-:W-:-:S04]  /*25720*/  IADD3 R5, R14, R5, RZ ;  /* 0x000000050e057210 */ /* 0x000fc80007ffe0ff */
[----:B------:R-:W-:-:S13]  /*25730*/  ISETP.GT.AND P0, PT, R5, R4, PT ;  /* 0x000000040500720c */ /* 0x000fda0003f04270 */
[----:B------:R-:W-:Y:S05]  /*25740*/  @!P0 BRA `(.L_x_774) ;  /* 0xfffffffc004c8947 */ /* 0x000fea000383ffff */
.L_x_769:
        /* <DEDUP_REMOVED lines=8> */
.L_x_869:
[----:B------:R-:W-:Y:S02]  /*257d0*/  ISETP.NE.AND P0, PT, R6, RZ, PT ;  /* 0x000000ff0600720c */ /* 0x000fe40003f05270 */
[----:B------:R-:W-:-:S11]  /*257e0*/  MOV R14, RZ ;  /* 0x000000ff000e7202 */ /* 0x000fd60000000f00 */
[----:B------:R-:W-:Y:S05]  /*257f0*/  @!P0 BRA `(.L_x_776) ;  /* 0x0000000000108947 */ /* 0x000fea0003800000 */
[----:B------:R-:W-:Y:S01]  /*25800*/  UMOV UR4, 0xffffffff ;  /* 0xffffffff00047882 */ /* 0x000fe20000000000 */
[----:B------:R-:W-:Y:S02]  /*25810*/  VIADD R12, R5, 0xffffffff ;  /* 0xffffffff050c7836 */ /* 0x000fe40000000000 */
[----:B------:R-:W-:Y:S05]  /*25820*/  BRA.DIV UR4, `(.L_x_777) ;  /* 0x0000001e04c47947 */ /* 0x000fea000b800000 */
[----:B------:R3:W4:Y:S02]  /*25830*/  SHFL.IDX PT, R14, R2, R12, 0x1f ;  /* 0x00001f0c020e7589 */ /* 0x00072400000e0000 */
.L_x_776:
[----:B--2---:R-:W-:Y:S01]  /*25840*/  IABS R6, R17 ;  /* 0x0000001100067213 */ /* 0x004fe20000000000 */
[----:B----4-:R-:W-:Y:S01]  /*25850*/  IMAD R16, R14, R16, R7 ;  /* 0x000000100e107224 */ /* 0x010fe200078e0207 */
[----:B0--3--:R-:W-:Y:S02]  /*25860*/  MOV R2, RZ ;  /* 0x000000ff00027202 */ /* 0x009fe40000000f00 */
[----:B------:R-:W0:Y:S01]  /*25870*/  I2F.RP R7, R6 ;  /* 0x0000000600077306 */ /* 0x000e220000209400 */
[----:B------:R-:W-:-:S07]  /*25880*/  IADD3 R19, R5, R19, RZ ;  /* 0x0000001305137210 */ /* 0x000fce0007ffe0ff */
[----:B0-----:R-:W0:Y:S02]  /*25890*/  MUFU.RCP R7, R7 ;  /* 0x0000000700077308 */ /* 0x001e240000001000 */
[----:B0-----:R-:W-:-:S06]  /*258a0*/  IADD3 R8, R7, 0xffffffe, RZ ;  /* 0x0ffffffe07087810 */ /* 0x001fcc0007ffe0ff */
[----:B-1----:R-:W0:Y:S02]  /*258b0*/  F2I.FTZ.U32.TRUNC.NTZ R3, R8 ;  /* 0x0000000800037305 */ /* 0x002e24000021f000 */
[----:B0-----:R-:W-:-:S04]  /*258c0*/  IMAD.MOV R9, RZ, RZ, -R3 ;  /* 0x000000ffff097224 */ /* 0x001fc800078e0a03 */
[----:B------:R-:W-:-:S04]  /*258d0*/  IMAD R9, R9, R6, RZ ;  /* 0x0000000609097224 */ /* 0x000fc800078e02ff */
[----:B------:R-:W-:Y:S01]  /*258e0*/  IMAD.HI.U32 R3, R3, R9, R2 ;  /* 0x0000000903037227 */ /* 0x000fe200078e0002 */
[----:B------:R-:W-:-:S03]  /*258f0*/  IABS R9, R17 ;  /* 0x0000001100097213 */ /* 0x000fc60000000000 */
[----:B------:R-:W-:Y:S01]  /*25900*/  IMAD.IADD R2, R4, 0x1, -R16 ;  /* 0x0000000104027824 */ /* 0x000fe200078e0a10 */
[----:B------:R-:W-:-:S04]  /*25910*/  IADD3 R7, RZ, -R9, RZ ;  /* 0x80000009ff077210 */ /* 0x000fc80007ffe0ff */
        /* <DEDUP_REMOVED lines=8> */
[----:B------:R-:W-:Y:S01]  /*259a0*/  @P0 VIADD R3, R3, 0x1 ;  /* 0x0000000103030836 */ /* 0x000fe20000000000 */
[----:B------:R-:W-:-:S13]  /*259b0*/  ISETP.GE.AND P0, PT, R4, RZ, PT ;  /* 0x000000ff0400720c */ /* 0x000fda0003f06270 */
[----:B------:R-:W-:Y:S02]  /*259c0*/  @!P0 IADD3 R3, -R3, RZ, RZ ;  /* 0x000000ff03038210 */ /* 0x000fe40007ffe1ff */
[----:B------:R-:W-:-:S13]  /*259d0*/  ISETP.NE.AND P0, PT, R17, RZ, PT ;  /* 0x000000ff1100720c */ /* 0x000fda0003f05270 */
[----:B------:R-:W-:-:S05]  /*259e0*/  @!P0 LOP3.LUT R3, RZ, R17, RZ, 0x33, !PT ;  /* 0x00000011ff038212 */ /* 0x000fca00078e33ff */
[--C-:B------:R-:W-:Y:S02]  /*259f0*/  IMAD.MOV R4, RZ, RZ, -R3.reuse ;  /* 0x000000ffff047224 */ /* 0x100fe400078e0a03 */
[----:B------:R-:W-:Y:S02]  /*25a00*/  IMAD.MOV.U32 R18, RZ, RZ, R3 ;  /* 0x000000ffff127224 */ /* 0x000fe400078e0003 */
[----:B------:R-:W-:Y:S01]  /*25a10*/  IMAD R17, R17, R4, R2 ;  /* 0x0000000411117224 */ /* 0x000fe200078e0202 */
[----:B------:R-:W-:Y:S06]  /*25a20*/  BRA `(.L_x_778) ;  /* 0x00000000001c7947 */ /* 0x000fec0003800000 */
.L_x_770:
[----:B------:R-:W-:Y:S01]  /*25a30*/  UMOV UR4, URZ ;  /* 0x0000003f00047c82 */ /* 0x000fe20008000000 */
[----:B------:R-:W-:Y:S01]  /*25a40*/  UMOV UR5, URZ ;  /* 0x0000003f00057c82 */ /* 0x000fe20008000000 */
[----:B------:R-:W-:Y:S01]  /*25a50*/  ULDC UR6, c[0x0][0xc14] ;  /* 0x0003050000067ab9 */ /* 0x000fe20000000800 */
[----:B------:R-:W-:Y:S01]  /*25a60*/  MOV R16, R4 ;  /* 0x0000000400107202 */ /* 0x000fe20000000f00 */
[----:B------:R-:W-:Y:S01]  /*25a70*/  IMAD.U32 R17, RZ, RZ, UR4 ;  /* 0x00000004ff117e24 */ /* 0x000fe2000f8e00ff */
[----:B------:R-:W-:Y:S01]  /*25a80*/  MOV R18, UR5 ;  /* 0x0000000500127c02 */ /* 0x000fe20008000f00 */
[----:B------:R-:W-:-:S07]  /*25a90*/  IMAD.U32 R19, RZ, RZ, UR6 ;  /* 0x00000006ff137e24 */ /* 0x000fce000f8e00ff */
.L_x_778:
        /* <DEDUP_REMOVED lines=12> */
.L_x_690:
[----:B0-----:R-:W2:Y:S01]  /*25b60*/  LDL.LU R0, [R1+0x34] ;  /* 0x0000340001007983 */ /* 0x001ea20000300800 */
[----:B------:R-:W-:Y:S01]  /*25b70*/  BSSY B0, `(.L_x_780) ;  /* 0x000000b000007945 */ /* 0x000fe20003800000 */
[----:B------:R-:W0:Y:S01]  /*25b80*/  S2R R5, SR_CgaCtaId ;  /* 0x0000000000057919 */ /* 0x000e220000008800 */
[----:B--2---:R-:W-:-:S04]  /*25b90*/  IADD3 R0, R0, 0x1, RZ ;  /* 0x0000000100007810 */ /* 0x004fc80007ffe0ff */
[----:B-1----:R-:W-:-:S04]  /*25ba0*/  LEA.HI R2, R0, R0, RZ, 0x1 ;  /* 0x0000000000027211 */ /* 0x002fc800078f08ff */
[----:B------:R-:W-:-:S05]  /*25bb0*/  LOP3.LUT R3, R2, 0xfffffffe, RZ, 0xc0, !PT ;  /* 0xfffffffe02037812 */ /* 0x000fca00078ec0ff */
[----:B------:R-:W-:Y:S01]  /*25bc0*/  IMAD.IADD R3, R0, 0x1, -R3 ;  /* 0x0000000100037824 */ /* 0x000fe200078e0a03 */
[----:B------:R-:W-:-:S04]  /*25bd0*/  MOV R0, 0x400 ;  /* 0x0000040000007802 */ /* 0x000fc80000000f00 */
[----:B0-----:R-:W-:Y:S02]  /*25be0*/  LEA R0, R5, R0, 0x18 ;  /* 0x0000000005007211 */ /* 0x001fe400078ec0ff */
[----:B------:R-:W-:-:S04]  /*25bf0*/  SHF.L.U32 R3, R3, 0x1f, RZ ;  /* 0x0000001f03037819 */ /* 0x000fc800000006ff */
[----:B------:R-:W0:Y:S02]  /*25c00*/  SYNCS.PHASECHK.TRANS64.TRYWAIT P0, [R0+URZ+0x38820], R3 ;  /* 0x03882003000075a7 */ /* 0x000e24000800017f */
[----:B0-----:R-:W-:Y:S05]  /*25c10*/  @!P0 BRA `(.L_x_781) ;  /* 0x0000001800ec8947 */ /* 0x001fea0003800000 */
.L_x_872:
[----:B------:R-:W-:Y:S05]  /*25c20*/  BSYNC B0 ;  /* 0x0000000000007941 */ /* 0x000fea0003800000 */
.L_x_780:
[----:B------:R-:W-:-:S03]  /*25c30*/  UMOV UR4, 0xffffffff ;  /* 0xffffffff00047882 */ /* 0x000fc60000000000 */
[----:B------:R-:W-:Y:S05]  /*25c40*/  BRA.DIV UR4, `(.L_x_782) ;  /* 0x0000001a04f47947 */ /* 0x000fea000b800000 */
[----:B------:R-:W1:Y:S02]  /*25c50*/  S2R R2, SR_TID.X ;  /* 0x0000000000027919 */ /* 0x000e640000002100 */
[----:B-1----:R-:W-:-:S04]  /*25c60*/  SHF.R.U32.HI R2, RZ, 0x5, R2 ;  /* 0x00000005ff027819 */ /* 0x002fc80000011602 */
[----:B------:R-:W-:-:S05]  /*25c70*/  LOP3.LUT R2, R2, 0x3, RZ, 0xc0, !PT ;  /* 0x0000000302027812 */ /* 0x000fca00078ec0ff */
[----:B------:R1:W2:Y:S02]  /*25c80*/  SHFL.IDX PT, R14, R2, RZ, 0x1f ;  /* 0x00001fff020e7589 */ /* 0x0002a400000e0000 */
.L_x_875:
[----:B--2---:R-:W-:-:S13]  /*25c90*/  ISETP.NE.AND P0, PT, R14, RZ, PT ;  /* 0x000000ff0e00720c */ /* 0x004fda0003f05270 */
[----:B------:R-:W-:Y:S05]  /*25ca0*/  @P0 BRA `(.L_x_451) ;  /* 0x0000000000940947 */ /* 0x000fea0003800000 */
[----:B------:R-:W-:-:S03]  /*25cb0*/  UMOV UR4, 0xffffffff ;  /* 0xffffffff00047882 */ /* 0x000fc60000000000 */
[----:B------:R-:W-:Y:S05]  /*25cc0*/  BRA.DIV UR4, `(.L_x_783) ;  /* 0x0000001e04087947 */ /* 0x000fea000b800000 */
[----:B------:R-:W-:-:S13]  /*25cd0*/  ELECT P6, URZ, PT ;  /* 0x00000000003f782f */ /* 0x000fda00038c0000 */
.L_x_878:
[----:B------:R-:W-:Y:S05]  /*25ce0*/  @!P6 BRA `(.L_x_451) ;  /* 0x000000000084e947 */ /* 0x000fea0003800000 */
[----:B------:R-:W-:-:S06]  /*25cf0*/  ULOP3.LUT UR4, UR60, 0x2, URZ, 0xfc, !UPT ;  /* 0x000000023c047892 */ /* 0x000fcc000f8efc3f */
[----:B-1----:R-:W-:-:S04]  /*25d00*/  MOV R2, UR4 ;  /* 0x0000000400027c02 */ /* 0x002fc80008000f00 */
[----:B------:R-:W-:-:S13]  /*25d10*/  ISETP.NE.AND P2, PT, R2, 0x3, PT ;  /* 0x000000030200780c */ /* 0x000fda0003f45270 */
[----:B------:R-:W-:Y:S05]  /*25d20*/  @!P2 BRA `(.L_x_784) ;  /* 0x000000000004a947 */ /* 0x000fea0003800000 */
[----:B------:R-:W-:Y:S01]  /*25d30*/  BPT.TRAP 0x1 ;  /* 0x000000040000795c */ /* 0x000fe20000300000 */
.L_x_784:
[----:B0-----:R-:W2:Y:S04]  /*25d40*/  LDL R3, [R1] ;  /* 0x0000000001037983 */ /* 0x001ea80000100800 */
[----:B------:R-:W3:Y:S01]  /*25d50*/  LDL.LU R7, [R1+0x8] ;  /* 0x0000080001077983 */ /* 0x000ee20000300800 */
[----:B------:R-:W-:-:S05]  /*25d60*/  VIADD R2, R0, 0x38840 ;  /* 0x0003884000027836 */ /* 0x000fca0000000000 */
[C---:B--2---:R-:W-:Y:S01]  /*25d70*/  LEA R6, R3.reuse, R2, 0x3 ;  /* 0x0000000203067211 */ /* 0x044fe200078e18ff */
[----:B------:R-:W-:Y:S01]  /*25d80*/  VIADD R3, R3, 0x1 ;  /* 0x0000000103037836 */ /* 0x000fe20000000000 */
[----:B---3--:R-:W-:-:S04]  /*25d90*/  SHF.L.U32 R5, R7, 0x1f, RZ ;  /* 0x0000001f07057819 */ /* 0x008fc800000006ff */
[C---:B------:R-:W-:Y:S01]  /*25da0*/  ISETP.NE.AND P1, PT, R3.reuse, 0x2, PT ;  /* 0x000000020300780c */ /* 0x040fe20003f25270 */
[----:B------:R-:W0:Y:S03]  /*25db0*/  SYNCS.PHASECHK.TRANS64.TRYWAIT P0, [R6+URZ], R5 ;  /* 0x00000005060075a7 */ /* 0x000e26000800017f */
[----:B------:R-:W-:Y:S02]  /*25dc0*/  SEL R4, RZ, 0x1, P1 ;  /* 0x00000001ff047807 */ /* 0x000fe40000800000 */
[----:B------:R-:W-:Y:S02]  /*25dd0*/  SEL R3, R3, RZ, P1 ;  /* 0x000000ff03037207 */ /* 0x000fe40000800000 */
[----:B------:R-:W-:Y:S02]  /*25de0*/  LOP3.LUT R4, R7, R4, RZ, 0x3c, !PT ;  /* 0x0000000407047212 */ /* 0x000fe400078e3cff */
[----:B------:R-:W-:-:S02]  /*25df0*/  LEA R7, R3, R2, 0x3 ;  /* 0x0000000203077211 */ /* 0x000fc400078e18ff */
[----:B------:R-:W-:Y:S01]  /*25e00*/  SHF.L.U32 R2, R4, 0x1f, RZ ;  /* 0x0000001f04027819 */ /* 0x000fe200000006ff */
[----:B0-----:R-:W-:Y:S06]  /*25e10*/  @!P0 BRA `(.L_x_785) ;  /* 0x0000001800d48947 */ /* 0x001fec0003800000 */
.L_x_879:
[----:B------:R-:W1:Y:S02]  /*25e20*/  SYNCS.PHASECHK.TRANS64.TRYWAIT P0, [R7+URZ], R2 ;  /* 0x00000002070075a7 */ /* 0x000e64000800017f */
[----:B-1----:R-:W-:Y:S05]  /*25e30*/  @!P0 BRA `(.L_x_786) ;  /* 0x0000001800e08947 */ /* 0x002fea0003800000 */
.L_x_880:
[----:B------:R-:W-:Y:S05]  /*25e40*/  @!P2 BRA `(.L_x_787) ;  /* 0x000000000004a947 */ /* 0x000fea0003800000 */
[----:B------:R-:W-:Y:S01]  /*25e50*/  BPT.TRAP 0x1 ;  /* 0x000000040000795c */ /* 0x000fe20000300000 */
.L_x_787:
[----:B------:R-:W2:Y:S01]  /*25e60*/  LDL.LU R4, [R1] ;  /* 0x0000000001047983 */ /* 0x000ea20000300800 */
[----:B------:R-:W-:-:S05]  /*25e70*/  VIADD R0, R0, 0x38860 ;  /* 0x0003886000007836 */ /* 0x000fca0000000000 */
[----:B--2---:R-:W-:-:S04]  /*25e80*/  LEA R4, R4, R0, 0x3 ;  /* 0x0000000004047211 */ /* 0x004fc800078e18ff */
[----:B------:R-:W2:Y:S02]  /*25e90*/  SYNCS.PHASECHK.TRANS64.TRYWAIT P0, [R4+URZ], R5 ;  /* 0x00000005040075a7 */ /* 0x000ea4000800017f */
[----:B--2---:R-:W-:Y:S05]  /*25ea0*/  @!P0 BRA `(.L_x_788) ;  /* 0x0000001800d88947 */ /* 0x004fea0003800000 */
.L_x_881:
[----:B------:R-:W-:-:S07]  /*25eb0*/  IMAD R3, R3, 0x8, R0 ;  /* 0x0000000803037824 */ /* 0x000fce00078e0200 */
.L_x_789:
[----:B---3--:R3:W4:Y:S02]  /*25ec0*/  SYNCS.PHASECHK.TRANS64.TRYWAIT P0, [R3+URZ], R2 ;  /* 0x00000002030075a7 */ /* 0x008724000800017f */
[----:B----4-:R-:W-:Y:S05]  /*25ed0*/  @!P0 NANOSLEEP.SYNCS 0x989680 ;  /* 0x009896800000895d */ /* 0x010fea0003900000 */
[----:B------:R-:W4:Y:S02]  /*25ee0*/  @!P0 SYNCS.PHASECHK.TRANS64 P0, [R3+URZ], R2 ;  /* 0x00000002030085a7 */ /* 0x000f24000800007f */
[----:B----4-:R-:W-:Y:S05]  /*25ef0*/  @!P0 BRA `(.L_x_789) ;  /* 0xfffffffc00f08947 */ /* 0x010fea000383ffff */
.L_x_451:
[----:B------:R-:W-:Y:S05]  /*25f00*/  BSYNC B7 ;  /* 0x0000000000077941 */ /* 0x000fea0003800000 */
.L_x_448:
[----:B------:R-:W-:Y:S05]  /*25f10*/  EXIT ;  /* 0x000000000000794d */ /* 0x000fea0003800000 */
.L_x_471:
[----:B0-----:R0:W1:Y:S02]  /*25f20*/  SYNCS.PHASECHK.TRANS64.TRYWAIT P6, [R0+URZ+0x38890], R115 ;  /* 0x03889073000075a7 */ /* 0x00106400080c017f */
[----:B-1----:R-:W-:Y:S05]  /*25f30*/  @!P6 NANOSLEEP.SYNCS 0x989680 ;  /* 0x009896800000e95d */ /* 0x002fea0003900000 */
[----:B------:R-:W1:Y:S02]  /*25f40*/  @!P6 SYNCS.PHASECHK.TRANS64 P6, [R0+URZ+0x38890], R115 ;  /* 0x038890730000e5a7 */ /* 0x000e6400080c007f */
[----:B-1----:R-:W-:Y:S05]  /*25f50*/  @!P6 BRA `(.L_x_471) ;  /* 0xfffffffc00f0e947 */ /* 0x002fea000383ffff */
[----:B------:R-:W-:Y:S05]  /*25f60*/  BRA `(.L_x_790) ;  /* 0xfffffdd400dc7947 */ /* 0x000fea000383ffff */
.L_x_527:
[----:B-1----:R1:W3:Y:S02]  /*25f70*/  SYNCS.PHASECHK.TRANS64.TRYWAIT P6, [R0+URZ+0x38890], R115 ;  /* 0x03889073000075a7 */ /* 0x0022e400080c017f */
[----:B---3--:R-:W-:Y:S05]  /*25f80*/  @!P6 NANOSLEEP.SYNCS 0x989680 ;  /* 0x009896800000e95d */ /* 0x008fea0003900000 */
[----:B------:R-:W3:Y:S02]  /*25f90*/  @!P6 SYNCS.PHASECHK.TRANS64 P6, [R0+URZ+0x38890], R115 ;  /* 0x038890730000e5a7 */ /* 0x000ee400080c007f */
[----:B---3--:R-:W-:Y:S05]  /*25fa0*/  @!P6 BRA `(.L_x_527) ;  /* 0xfffffffc00f0e947 */ /* 0x008fea000383ffff */
[----:B------:R-:W-:Y:S05]  /*25fb0*/  BRA `(.L_x_791) ;  /* 0xfffffe0800d87947 */ /* 0x000fea000383ffff */
.L_x_552:
[----:B0-----:R0:W1:Y:S02]  /*25fc0*/  SYNCS.PHASECHK.TRANS64.TRYWAIT P3, [R0+URZ+0x38890], R115 ;  /* 0x03889073000075a7 */ /* 0x001064000806017f */
[----:B-1----:R-:W-:Y:S05]  /*25fd0*/  @!P3 NANOSLEEP.SYNCS 0x989680 ;  /* 0x009896800000b95d */ /* 0x002fea0003900000 */
[----:B------:R-:W1:Y:S02]  /*25fe0*/  @!P3 SYNCS.PHASECHK.TRANS64 P3, [R0+URZ+0x38890], R115 ;  /* 0x038890730000b5a7 */ /* 0x000e64000806007f */
[----:B-1----:R-:W-:Y:S05]  /*25ff0*/  @!P3 BRA `(.L_x_552) ;  /* 0xfffffffc00f0b947 */ /* 0x002fea000383ffff */
[----:B------:R-:W-:Y:S05]  /*26000*/  BRA `(.L_x_792) ;  /* 0xfffffe3c00207947 */ /* 0x000fea000383ffff */
.L_x_560:
[----:B--2---:R2:W3:Y:S02]  /*26010*/  SYNCS.PHASECHK.TRANS64.TRYWAIT P2, [R0+URZ+0x388b0], R115 ;  /* 0x0388b073000075a7 */ /* 0x0044e4000804017f */
[----:B---3--:R-:W-:Y:S05]  /*26020*/  @!P2 NANOSLEEP.SYNCS 0x989680 ;  /* 0x009896800000a95d */ /* 0x008fea0003900000 */
[----:B------:R-:W3:Y:S02]  /*26030*/  @!P2 SYNCS.PHASECHK.TRANS64 P2, [R0+URZ+0x388b0], R115 ;  /* 0x0388b0730000a5a7 */ /* 0x000ee4000804007f */
[----:B---3--:R-:W-:Y:S05]  /*26040*/  @!P2 BRA `(.L_x_560) ;  /* 0xfffffffc00f0a947 */ /* 0x008fea000383ffff */
[----:B------:R-:W-:Y:S05]  /*26050*/  BRA `(.L_x_793) ;  /* 0xfffffe40003c7947 */ /* 0x000fea000383ffff */
.L_x_582:
[----:B------:R-:W-:Y:S01]  /*26060*/  BSSY B1, `(.L_x_794) ;  /* 0x0000008000017945 */ /* 0x000fe20003800000 */
[----:B------:R-:W-:Y:S01]  /*26070*/  MOV R13, R29 ;  /* 0x0000001d000d7202 */ /* 0x000fe20000000f00 */
[----:B------:R-:W-:Y:S01]  /*26080*/  IMAD.MOV.U32 R12, RZ, RZ, RZ ;  /* 0x000000ffff0c7224 */ /* 0x000fe200078e00ff */
[----:B------:R-:W-:Y:S01]  /*26090*/  MOV R11, 0x181f ;  /* 0x0000181f000b7802 */ /* 0x000fe20000000f00 */
[----:B------:R-:W-:-:S07]  /*260a0*/  IMAD.MOV.U32 R15, RZ, RZ, -0x1 ;  /* 0xffffffffff0f7424 */ /* 0x000fce00078e00ff */
[----:B------:R-:W-:Y:S05]  /*260b0*/  WARPSYNC.COLLECTIVE R15, `(.L_x_795) ;  /* 0x000000000f087348 */ /* 0x000fea0003c00000 */
[----:B------:R0:W1:Y:S02]  /*260c0*/  SHFL.IDX P6, R14, R13, R12, R11 ;  /* 0x0000000c0d0e7389 */ /* 0x00006400000c000b */
[----:B01----:R-:W-:Y:S01]  /*260d0*/  ENDCOLLECTIVE ;  /* 0x000000000000791b */ /* 0x003fe20003800000 */
.L_x_795:
[----:B------:R-:W-:Y:S05]  /*260e0*/  BSYNC B1 ;  /* 0x0000000000017941 */ /* 0x000fea0003800000 */
.L_x_794:
[----:B------:R-:W-:Y:S05]  /*260f0*/  BRA `(.L_x_796) ;  /* 0xfffffe5400987947 */ /* 0x000fea000383ffff */
.L_x_583:
        /* <DEDUP_REMOVED lines=8> */
.L_x_798:
[----:B------:R-:W-:Y:S05]  /*26180*/  BSYNC B1 ;  /* 0x0000000000017941 */ /* 0x000fea0003800000 */
.L_x_797:
[----:B------:R-:W-:Y:S05]  /*26190*/  BRA `(.L_x_799) ;  /* 0xfffffe54007c7947 */ /* 0x000fea000383ffff */
.L_x_584:
        /* <DEDUP_REMOVED lines=8> */
.L_x_801:
[----:B------:R-:W-:Y:S05]  /*26220*/  BSYNC B1 ;  /* 0x0000000000017941 */ /* 0x000fea0003800000 */
.L_x_800:
[----:B------:R-:W-:Y:S05]  /*26230*/  BRA `(.L_x_802) ;  /* 0xfffffe5400607947 */ /* 0x000fea000383ffff */
.L_x_585:
        /* <DEDUP_REMOVED lines=8> */
.L_x_804:
[----:B------:R-:W-:Y:S05]  /*262c0*/  BSYNC B1 ;  /* 0x0000000000017941 */ /* 0x000fea0003800000 */
.L_x_803:
[----:B------:R-:W-:Y:S05]  /*262d0*/  BRA `(.L_x_805) ;  /* 0xfffffe5400447947 */ /* 0x000fea000383ffff */
.L_x_587:
[----:B0-----:R0:W1:Y:S02]  /*262e0*/  SYNCS.PHASECHK.TRANS64.TRYWAIT P1, [R16+URZ+0x38800], R5 ;  /* 0x03880005100075a7 */ /* 0x001064000802017f */
[----:B-1----:R-:W-:Y:S05]  /*262f0*/  @!P1 NANOSLEEP.SYNCS 0x989680 ;  /* 0x009896800000995d */ /* 0x002fea0003900000 */
[----:B------:R-:W1:Y:S02]  /*26300*/  @!P1 SYNCS.PHASECHK.TRANS64 P1, [R16+URZ+0x38800], R5 ;  /* 0x03880005100095a7 */ /* 0x000e64000802007f */
[----:B-1----:R-:W-:Y:S05]  /*26310*/  @!P1 BRA `(.L_x_587) ;  /* 0xfffffffc00f09947 */ /* 0x002fea000383ffff */
[----:B------:R-:W-:Y:S05]  /*26320*/  BRA `(.L_x_806) ;  /* 0xfffffe5400887947 */ /* 0x000fea000383ffff */
.L_x_621:
        /* <DEDUP_REMOVED lines=8> */
.L_x_808:
[----:B------:R-:W-:Y:S05]  /*263b0*/  BSYNC B1 ;  /* 0x0000000000017941 */ /* 0x000fea0003800000 */
.L_x_807:
[----:B------:R-:W-:Y:S05]  /*263c0*/  BRA `(.L_x_809) ;  /* 0xfffffe8000fc7947 */ /* 0x000fea000383ffff */
.L_x_622:
        /* <DEDUP_REMOVED lines=8> */
.L_x_811:
[----:B------:R-:W-:Y:S05]  /*26450*/  BSYNC B1 ;  /* 0x0000000000017941 */ /* 0x000fea0003800000 */
.L_x_810:
[----:B------:R-:W-:Y:S05]  /*26460*/  BRA `(.L_x_812) ;  /* 0xfffffe8000e47947 */ /* 0x000fea000383ffff */
.L_x_623:
        /* <DEDUP_REMOVED lines=8> */
.L_x_814:
[----:B------:R-:W-:Y:S05]  /*264f0*/  BSYNC B1 ;  /* 0x0000000000017941 */ /* 0x000fea0003800000 */
.L_x_813:
[----:B------:R-:W-:Y:S05]  /*26500*/  BRA `(.L_x_815) ;  /* 0xfffffe8000c87947 */ /* 0x000fea000383ffff */
.L_x_624:
        /* <DEDUP_REMOVED lines=8> */
.L_x_817:
[----:B------:R-:W-:Y:S05]  /*26590*/  BSYNC B1 ;  /* 0x0000000000017941 */ /* 0x000fea0003800000 */
.L_x_816:
[----:B------:R-:W-:Y:S05]  /*265a0*/  BRA `(.L_x_818) ;  /* 0xfffffe8000ac7947 */ /* 0x000fea000383ffff */
.L_x_626:
[----:B0-----:R0:W1:Y:S02]  /*265b0*/  SYNCS.PHASECHK.TRANS64.TRYWAIT P0, [R16+URZ+0x38800], R5 ;  /* 0x03880005100075a7 */ /* 0x001064000800017f */
[----:B-1----:R-:W-:Y:S05]  /*265c0*/  @!P0 NANOSLEEP.SYNCS 0x989680 ;  /* 0x009896800000895d */ /* 0x002fea0003900000 */
[----:B------:R-:W1:Y:S02]  /*265d0*/  @!P0 SYNCS.PHASECHK.TRANS64 P0, [R16+URZ+0x38800], R5 ;  /* 0x03880005100085a7 */ /* 0x000e64000800007f */
[----:B-1----:R-:W-:Y:S05]  /*265e0*/  @!P0 BRA `(.L_x_626) ;  /* 0xfffffffc00f08947 */ /* 0x002fea000383ffff */
[----:B------:R-:W-:Y:S05]  /*265f0*/  BRA `(.L_x_819) ;  /* 0xfffffe8400007947 */ /* 0x000fea000383ffff */
.L_x_644:
[----:B-1----:R1:W2:Y:S02]  /*26600*/  SYNCS.PHASECHK.TRANS64.TRYWAIT P1, [R0+URZ+0x38830], R3 ;  /* 0x03883003000075a7 */ /* 0x0022a4000802017f */
[----:B--2---:R-:W-:Y:S05]  /*26610*/  @!P1 NANOSLEEP.SYNCS 0x989680 ;  /* 0x009896800000995d */ /* 0x004fea0003900000 */
[----:B------:R-:W2:Y:S02]  /*26620*/  @!P1 SYNCS.PHASECHK.TRANS64 P1, [R0+URZ+0x38830], R3 ;  /* 0x03883003000095a7 */ /* 0x000ea4000802007f */
[----:B--2---:R-:W-:Y:S05]  /*26630*/  @!P1 BRA `(.L_x_644) ;  /* 0xfffffffc00f09947 */ /* 0x004fea000383ffff */
[----:B------:R-:W-:Y:S05]  /*26640*/  BRA `(.L_x_643) ;  /* 0xfffffeb400287947 */ /* 0x000fea000383ffff */
.L_x_651:
[----:B-1----:R1:W2:Y:S02]  /*26650*/  SYNCS.PHASECHK.TRANS64.TRYWAIT P2, [R11+URZ+0x38830], R4 ;  /* 0x038830040b0075a7 */ /* 0x0022a4000804017f */
[----:B--2---:R-:W-:Y:S05]  /*26660*/  @!P2 NANOSLEEP.SYNCS 0x989680 ;  /* 0x009896800000a95d */ /* 0x004fea0003900000 */
[----:B------:R-:W2:Y:S02]  /*26670*/  @!P2 SYNCS.PHASECHK.TRANS64 P2, [R11+URZ+0x38830], R4 ;  /* 0x038830040b00a5a7 */ /* 0x000ea4000804007f */
[----:B--2---:R-:W-:Y:S05]  /*26680*/  @!P2 BRA `(.L_x_651) ;  /* 0xfffffffc00f0a947 */ /* 0x004fea000383ffff */
[----:B------:R-:W-:Y:S05]  /*26690*/  BRA `(.L_x_650) ;  /* 0xffffff0400fc7947 */ /* 0x000fea000383ffff */
.L_x_656:
[----:B-1----:R1:W2:Y:S02]  /*266a0*/  SYNCS.PHASECHK.TRANS64.TRYWAIT P2, [R9+URZ+0x38850], R0 ;  /* 0x03885000090075a7 */ /* 0x0022a4000804017f */
[----:B--2---:R-:W-:Y:S05]  /*266b0*/  @!P2 NANOSLEEP.SYNCS 0x989680 ;  /* 0x009896800000a95d */ /* 0x004fea0003900000 */
[----:B------:R-:W2:Y:S02]  /*266c0*/  @!P2 SYNCS.PHASECHK.TRANS64 P2, [R9+URZ+0x38850], R0 ;  /* 0x038850000900a5a7 */ /* 0x000ea4000804007f */
[----:B--2---:R-:W-:Y:S05]  /*266d0*/  @!P2 BRA `(.L_x_656) ;  /* 0xfffffffc00f0a947 */ /* 0x004fea000383ffff */
[----:B------:R-:W-:Y:S05]  /*266e0*/  BRA `(.L_x_655) ;  /* 0xffffff3c00c47947 */ /* 0x000fea000383ffff */
.L_x_662:
[----:B-1----:R1:W2:Y:S02]  /*266f0*/  SYNCS.PHASECHK.TRANS64.TRYWAIT P0, [R0+URZ+0x38850], R7 ;  /* 0x03885007000075a7 */ /* 0x0022a4000800017f */
[----:B--2---:R-:W-:Y:S05]  /*26700*/  @!P0 NANOSLEEP.SYNCS 0x989680 ;  /* 0x009896800000895d */ /* 0x004fea0003900000 */
[----:B------:R-:W2:Y:S02]  /*26710*/  @!P0 SYNCS.PHASECHK.TRANS64 P0, [R0+URZ+0x38850], R7 ;  /* 0x03885007000085a7 */ /* 0x000ea4000800007f */
[----:B--2---:R-:W-:Y:S05]  /*26720*/  @!P0 BRA `(.L_x_662) ;  /* 0xfffffffc00f08947 */ /* 0x004fea000383ffff */
[----:B------:R-:W-:Y:S05]  /*26730*/  BRA `(.L_x_661) ;  /* 0xffffff5c00247947 */ /* 0x000fea000383ffff */
.L_x_694:
[----:B------:R-:W0:Y:S01]  /*26740*/  S2R R11, SR_TID.X ;  /* 0x00000000000b7919 */ /* 0x000e220000002100 */
[----:B------:R-:W-:Y:S01]  /*26750*/  BSSY B1, `(.L_x_820) ;  /* 0x000000a000017945 */ /* 0x000fe20003800000 */
[----:B------:R-:W-:Y:S02]  /*26760*/  IMAD.MOV.U32 R12, RZ, RZ, RZ ;  /* 0x000000ffff0c7224 */ /* 0x000fe400078e00ff */
[----:B------:R-:W-:Y:S01]  /*26770*/  IMAD.MOV.U32 R15, RZ, RZ, -0x1 ;  /* 0xffffffffff0f7424 */ /* 0x000fe200078e00ff */
[----:B0-----:R-:W-:-:S04]  /*26780*/  SHF.R.U32.HI R11, RZ, 0x5, R11 ;  /* 0x00000005ff0b7819 */ /* 0x001fc8000001160b */
[----:B------:R-:W-:-:S04]  /*26790*/  LOP3.LUT R11, R11, 0x3, RZ, 0xc0, !PT ;  /* 0x000000030b0b7812 */ /* 0x000fc800078ec0ff */
[----:B------:R-:W-:Y:S02]  /*267a0*/  MOV R13, R11 ;  /* 0x0000000b000d7202 */ /* 0x000fe40000000f00 */
[----:B------:R-:W-:-:S07]  /*267b0*/  MOV R11, 0x1f ;  /* 0x0000001f000b7802 */ /* 0x000fce0000000f00 */
[----:B-----5:R-:W-:Y:S05]  /*267c0*/  WARPSYNC.COLLECTIVE R15, `(.L_x_821) ;  /* 0x000000000f087348 */ /* 0x020fea0003c00000 */
[----:B------:R0:W1:Y:S02]  /*267d0*/  SHFL.IDX P6, R14, R13, R12, R11 ;  /* 0x0000000c0d0e7389 */ /* 0x00006400000c000b */
[----:B01---5:R-:W-:Y:S01]  /*267e0*/  ENDCOLLECTIVE ;  /* 0x000000000000791b */ /* 0x023fe20003800000 */
.L_x_821:
[----:B------:R-:W-:Y:S05]  /*267f0*/  BSYNC B1 ;  /* 0x0000000000017941 */ /* 0x000fea0003800000 */
.L_x_820:
[----:B------:R-:W-:Y:S05]  /*26800*/  BRA `(.L_x_822) ;  /* 0xffffffa400107947 */ /* 0x000fea000383ffff */
.L_x_695:
[----:B------:R-:W-:Y:S01]  /*26810*/  BSSY B1, `(.L_x_823) ;  /* 0x0000006000017945 */ /* 0x000fe20003800000 */
[----:B------:R-:W-:-:S07]  /*26820*/  MOV R15, 0xffffffff ;  /* 0xffffffff000f7802 */ /* 0x000fce0000000f00 */
[----:B-----5:R-:W-:Y:S05]  /*26830*/  WARPSYNC.COLLECTIVE R15, `(.L_x_824) ;  /* 0x000000000f0c7348 */ /* 0x020fea0003c00000 */
[----:B------:R-:W-:Y:S02]  /*26840*/  ELECT P6, UR62, PT ;  /* 0x00000000003e782f */ /* 0x000fe400038c0000 */
[----:B------:R-:W-:Y:S01]  /*26850*/  MOV R14, UR62 ;  /* 0x0000003e000e7c02 */ /* 0x000fe20008000f00 */
[----:B-----5:R-:W-:Y:S10]  /*26860*/  ENDCOLLECTIVE ;  /* 0x000000000000791b */ /* 0x020ff40003800000 */
.L_x_824:
[----:B------:R-:W-:Y:S05]  /*26870*/  BSYNC B1 ;  /* 0x0000000000017941 */ /* 0x000fea0003800000 */
.L_x_823:
[----:B------:R-:W-:Y:S05]  /*26880*/  BRA `(.L_x_825) ;  /* 0xffffffa000fc7947 */ /* 0x000fea000383ffff */
.L_x_697:
[----:B0-----:R0:W1:Y:S02]  /*26890*/  SYNCS.PHASECHK.TRANS64.TRYWAIT P0, [R9+URZ+0x38820], R5 ;  /* 0x03882005090075a7 */ /* 0x001064000800017f */
[----:B-1----:R-:W-:Y:S05]  /*268a0*/  @!P0 NANOSLEEP.SYNCS 0x989680 ;  /* 0x009896800000895d */ /* 0x002fea0003900000 */
[----:B------:R-:W1:Y:S02]  /*268b0*/  @!P0 SYNCS.PHASECHK.TRANS64 P0, [R9+URZ+0x38820], R5 ;  /* 0x03882005090085a7 */ /* 0x000e64000800007f */
[----:B-1----:R-:W-:Y:S05]  /*268c0*/  @!P0 BRA `(.L_x_697) ;  /* 0xfffffffc00f08947 */ /* 0x002fea000383ffff */
[----:B------:R-:W-:Y:S05]  /*268d0*/  BRA `(.L_x_826) ;  /* 0xffffffa400187947 */ /* 0x000fea000383ffff */
.L_x_700:
[----:B0-----:R0:W1:Y:S02]  /*268e0*/  SYNCS.PHASECHK.TRANS64.TRYWAIT P0, [R5+URZ+0x388a0], R10 ;  /* 0x0388a00a050075a7 */ /* 0x001064000800017f */
[----:B-1----:R-:W-:Y:S05]  /*268f0*/  @!P0 NANOSLEEP.SYNCS 0x989680 ;  /* 0x009896800000895d */ /* 0x002fea0003900000 */
[----:B------:R-:W1:Y:S02]  /*26900*/  @!P0 SYNCS.PHASECHK.TRANS64 P0, [R5+URZ+0x388a0], R10 ;  /* 0x0388a00a050085a7 */ /* 0x000e64000800007f */
[----:B-1----:R-:W-:Y:S05]  /*26910*/  @!P0 BRA `(.L_x_700) ;  /* 0xfffffffc00f08947 */ /* 0x002fea000383ffff */
[----:B------:R-:W-:Y:S05]  /*26920*/  BRA `(.L_x_827) ;  /* 0xffffffa400287947 */ /* 0x000fea000383ffff */
.L_x_702:
[----:B-1----:R1:W2:Y:S02]  /*26930*/  SYNCS.PHASECHK.TRANS64.TRYWAIT P0, [R5+URZ+0x388c0], R10 ;  /* 0x0388c00a050075a7 */ /* 0x0022a4000800017f */
[----:B--2---:R-:W-:Y:S05]  /*26940*/  @!P0 NANOSLEEP.SYNCS 0x989680 ;  /* 0x009896800000895d */ /* 0x004fea0003900000 */
[----:B------:R-:W2:Y:S02]  /*26950*/  @!P0 SYNCS.PHASECHK.TRANS64 P0, [R5+URZ+0x388c0], R10 ;  /* 0x0388c00a050085a7 */ /* 0x000ea4000800007f */
[----:B--2---:R-:W-:Y:S05]  /*26960*/  @!P0 BRA `(.L_x_702) ;  /* 0xfffffffc00f08947 */ /* 0x004fea000383ffff */
[----:B------:R-:W-:Y:S05]  /*26970*/  BRA `(.L_x_828) ;  /* 0xffffffa400c87947 */ /* 0x000fea000383ffff */
.L_x_706:
[----:B0-----:R0:W1:Y:S02]  /*26980*/  SYNCS.PHASECHK.TRANS64.TRYWAIT P0, [R6+URZ+0x388a0], R7 ;  /* 0x0388a007060075a7 */ /* 0x001064000800017f */
[----:B-1----:R-:W-:Y:S05]  /*26990*/  @!P0 NANOSLEEP.SYNCS 0x989680 ;  /* 0x009896800000895d */ /* 0x002fea0003900000 */
[----:B------:R-:W1:Y:S02]  /*269a0*/  @!P0 SYNCS.PHASECHK.TRANS64 P0, [R6+URZ+0x388a0], R7 ;  /* 0x0388a007060085a7 */ /* 0x000e64000800007f */
[----:B-1----:R-:W-:Y:S05]  /*269b0*/  @!P0 BRA `(.L_x_706) ;  /* 0xfffffffc00f08947 */ /* 0x002fea000383ffff */
[----:B------:R-:W-:Y:S05]  /*269c0*/  BRA `(.L_x_829) ;  /* 0xffffffa800b07947 */ /* 0x000fea000383ffff */
.L_x_708:
[----:B-1----:R1:W2:Y:S02]  /*269d0*/  SYNCS.PHASECHK.TRANS64.TRYWAIT P1, [R6+URZ+0x388c0], R7 ;  /* 0x0388c007060075a7 */ /* 0x0022a4000802017f */
[----:B--2---:R-:W-:Y:S05]  /*269e0*/  @!P1 NANOSLEEP.SYNCS 0x989680 ;  /* 0x009896800000995d */ /* 0x004fea0003900000 */
[----:B------:R-:W2:Y:S02]  /*269f0*/  @!P1 SYNCS.PHASECHK.TRANS64 P1, [R6+URZ+0x388c0], R7 ;  /* 0x0388c007060095a7 */ /* 0x000ea4000802007f */
[----:B--2---:R-:W-:Y:S05]  /*26a00*/  @!P1 BRA `(.L_x_708) ;  /* 0xfffffffc00f09947 */ /* 0x004fea000383ffff */
[----:B------:R-:W-:Y:S05]  /*26a10*/  BRA `(.L_x_830) ;  /* 0xffffffac00487947 */ /* 0x000fea000383ffff */
.L_x_721:
[----:B------:R-:W0:Y:S01]  /*26a20*/  S2R R3, SR_TID.X ;  /* 0x0000000000037919 */ /* 0x000e220000002100 */
[----:B------:R-:W-:Y:S01]  /*26a30*/  BSSY B0, `(.L_x_831) ;  /* 0x000000a000007945 */ /* 0x000fe20003800000 */
[----:B------:R-:W-:Y:S01]  /*26a40*/  MOV R12, RZ ;  /* 0x000000ff000c7202 */ /* 0x000fe20000000f00 */
[----:B------:R-:W-:Y:S01]  /*26a50*/  IMAD.MOV.U32 R11, RZ, RZ, 0x1f ;  /* 0x0000001fff0b7424 */ /* 0x000fe200078e00ff */
[----:B------:R-:W-:Y:S02]  /*26a60*/  MOV R15, 0xffffffff ;  /* 0xffffffff000f7802 */ /* 0x000fe40000000f00 */
[----:B0-----:R-:W-:-:S04]  /*26a70*/  SHF.R.U32.HI R3, RZ, 0x5, R3 ;  /* 0x00000005ff037819 */ /* 0x001fc80000011603 */
[----:B------:R-:W-:-:S05]  /*26a80*/  LOP3.LUT R3, R3, 0x3, RZ, 0xc0, !PT ;  /* 0x0000000303037812 */ /* 0x000fca00078ec0ff */
[----:B------:R-:W-:-:S07]  /*26a90*/  IMAD.MOV.U32 R13, RZ, RZ, R3 ;  /* 0x000000ffff0d7224 */ /* 0x000fce00078e0003 */
[----:B------:R-:W-:Y:S05]  /*26aa0*/  WARPSYNC.COLLECTIVE R15, `(.L_x_832) ;  /* 0x000000000f087348 */ /* 0x000fea0003c00000 */
[----:B------:R0:W1:Y:S02]  /*26ab0*/  SHFL.IDX P6, R14, R13, R12, R11 ;  /* 0x0000000c0d0e7389 */ /* 0x00006400000c000b */
[----:B01----:R-:W-:Y:S01]  /*26ac0*/  ENDCOLLECTIVE ;  /* 0x000000000000791b */ /* 0x003fe20003800000 */
.L_x_832:
[----:B------:R-:W-:Y:S05]  /*26ad0*/  BSYNC B0 ;  /* 0x0000000000007941 */ /* 0x000fea0003800000 */
.L_x_831:
[----:B------:R-:W-:Y:S05]  /*26ae0*/  BRA `(.L_x_833) ;  /* 0xffffffb800a87947 */ /* 0x000fea000383ffff */
.L_x_722:
[----:B------:R-:W-:Y:S01]  /*26af0*/  BSSY B0, `(.L_x_834) ;  /* 0x0000006000007945 */ /* 0x000fe20003800000 */
[----:B------:R-:W-:-:S07]  /*26b00*/  IMAD.MOV.U32 R15, RZ, RZ, -0x1 ;  /* 0xffffffffff0f7424 */ /* 0x000fce00078e00ff */
[----:B------:R-:W-:Y:S05]  /*26b10*/  WARPSYNC.COLLECTIVE R15, `(.L_x_835) ;  /* 0x000000000f0c7348 */ /* 0x000fea0003c00000 */
[----:B------:R-:W-:Y:S02]  /*26b20*/  ELECT P6, UR62, PT ;  /* 0x00000000003e782f */ /* 0x000fe400038c0000 */
[----:B------:R-:W-:Y:S01]  /*26b30*/  MOV R14, UR62 ;  /* 0x0000003e000e7c02 */ /* 0x000fe20008000f00 */
[----:B------:R-:W-:Y:S10]  /*26b40*/  ENDCOLLECTIVE ;  /* 0x000000000000791b */ /* 0x000ff40003800000 */
.L_x_835:
[----:B------:R-:W-:Y:S05]  /*26b50*/  BSYNC B0 ;  /* 0x0000000000007941 */ /* 0x000fea0003800000 */
.L_x_834:
[----:B------:R-:W-:Y:S05]  /*26b60*/  BRA `(.L_x_836) ;  /* 0xffffffb800a07947 */ /* 0x000fea000383ffff */
.L_x_725:
[----:B0-----:R0:W1:Y:S02]  /*26b70*/  SYNCS.PHASECHK.TRANS64.TRYWAIT P0, [R6+URZ+0x38840], R7 ;  /* 0x03884007060075a7 */ /* 0x001064000800017f */
[----:B-1----:R-:W-:Y:S05]  /*26b80*/  @!P0 NANOSLEEP.SYNCS 0x989680 ;  /* 0x009896800000895d */ /* 0x002fea0003900000 */
[----:B------:R-:W1:Y:S02]  /*26b90*/  @!P0 SYNCS.PHASECHK.TRANS64 P0, [R6+URZ+0x38840], R7 ;  /* 0x03884007060085a7 */ /* 0x000e64000800007f */
[----:B-1----:R-:W-:Y:S05]  /*26ba0*/  @!P0 BRA `(.L_x_725) ;  /* 0xfffffffc00f08947 */ /* 0x002fea000383ffff */
[----:B------:R-:W-:Y:S05]  /*26bb0*/  BRA `(.L_x_837) ;  /* 0xffffffbc00147947 */ /* 0x000fea000383ffff */
.L_x_728:
        /* <DEDUP_REMOVED lines=8> */
.L_x_736:
[----:B0-----:R0:W1:Y:S02]  /*26c40*/  SYNCS.PHASECHK.TRANS64.TRYWAIT P0, [R8+URZ+0x38840], R9 ;  /* 0x03884009080075a7 */ /* 0x001064000800017f */
[----:B-1----:R-:W-:Y:S05]  /*26c50*/  @!P0 NANOSLEEP.SYNCS 0x989680 ;  /* 0x009896800000895d */ /* 0x002fea0003900000 */
[----:B------:R-:W1:Y:S02]  /*26c60*/  @!P0 SYNCS.PHASECHK.TRANS64 P0, [R8+URZ+0x38840], R9 ;  /* 0x03884009080085a7 */ /* 0x000e64000800007f */
[----:B-1----:R-:W-:Y:S05]  /*26c70*/  @!P0 BRA `(.L_x_736) ;  /* 0xfffffffc00f08947 */ /* 0x002fea000383ffff */
[----:B------:R-:W-:Y:S05]  /*26c80*/  BRA `(.L_x_839) ;  /* 0xffffffc400587947 */ /* 0x000fea000383ffff */
.L_x_738:
[----:B0-----:R0:W1:Y:S02]  /*26c90*/  SYNCS.PHASECHK.TRANS64.TRYWAIT P0, [R8+URZ+0x38860], R9 ;  /* 0x03886009080075a7 */ /* 0x001064000800017f */
[----:B-1----:R-:W-:Y:S05]  /*26ca0*/  @!P0 NANOSLEEP.SYNCS 0x989680 ;  /* 0x009896800000895d */ /* 0x002fea0003900000 */
[----:B------:R-:W1:Y:S02]  /*26cb0*/  @!P0 SYNCS.PHASECHK.TRANS64 P0, [R8+URZ+0x38860], R9 ;  /* 0x03886009080085a7 */ /* 0x000e64000800007f */
[----:B-1----:R-:W-:Y:S05]  /*26cc0*/  @!P0 BRA `(.L_x_738) ;  /* 0xfffffffc00f08947 */ /* 0x002fea000383ffff */
[----:B------:R-:W-:Y:S05]  /*26cd0*/  BRA `(.L_x_840) ;  /* 0xffffffc800147947 */ /* 0x000fea000383ffff */
.L_x_744:
[----:B-1----:R1:W2:Y:S02]  /*26ce0*/  SYNCS.PHASECHK.TRANS64.TRYWAIT P0, [R2+URZ+0x38840], R3 ;  /* 0x03884003020075a7 */ /* 0x0022a4000800017f */
[----:B--2---:R-:W-:Y:S05]  /*26cf0*/  @!P0 NANOSLEEP.SYNCS 0x989680 ;  /* 0x009896800000895d */ /* 0x004fea0003900000 */
[----:B------:R-:W2:Y:S02]  /*26d00*/  @!P0 SYNCS.PHASECHK.TRANS64 P0, [R2+URZ+0x38840], R3 ;  /* 0x03884003020085a7 */ /* 0x000ea4000800007f */
[----:B--2---:R-:W-:Y:S05]  /*26d10*/  @!P0 BRA `(.L_x_744) ;  /* 0xfffffffc00f08947 */ /* 0x004fea000383ffff */
[----:B------:R-:W-:Y:S05]  /*26d20*/  BRA `(.L_x_841) ;  /* 0xffffffcc00a07947 */ /* 0x000fea000383ffff */
.L_x_746:
[----:B0-----:R0:W1:Y:S02]  /*26d30*/  SYNCS.PHASECHK.TRANS64.TRYWAIT P0, [R2+URZ+0x38860], R3 ;  /* 0x03886003020075a7 */ /* 0x001064000800017f */
[----:B-1----:R-:W-:Y:S05]  /*26d40*/  @!P0 NANOSLEEP.SYNCS 0x989680 ;  /* 0x009896800000895d */ /* 0x002fea0003900000 */
[----:B------:R-:W1:Y:S02]  /*26d50*/  @!P0 SYNCS.PHASECHK.TRANS64 P0, [R2+URZ+0x38860], R3 ;  /* 0x03886003020085a7 */ /* 0x000e64000800007f */
[----:B-1----:R-:W-:Y:S05]  /*26d60*/  @!P0 BRA `(.L_x_746) ;  /* 0xfffffffc00f08947 */ /* 0x002fea000383ffff */
[----:B------:R-:W-:Y:S05]  /*26d70*/  BRA `(.L_x_842) ;  /* 0xffffffd0005c7947 */ /* 0x000fea000383ffff */
.L_x_752:
[----:B--2---:R2:W3:Y:S02]  /*26d80*/  SYNCS.PHASECHK.TRANS64.TRYWAIT P0, [R2+URZ+0x38840], R3 ;  /* 0x03884003020075a7 */ /* 0x0044e4000800017f */
[----:B---3--:R-:W-:Y:S05]  /*26d90*/  @!P0 NANOSLEEP.SYNCS 0x989680 ;  /* 0x009896800000895d */ /* 0x008fea0003900000 */
[----:B------:R-:W3:Y:S02]  /*26da0*/  @!P0 SYNCS.PHASECHK.TRANS64 P0, [R2+URZ+0x38840], R3 ;  /* 0x03884003020085a7 */ /* 0x000ee4000800007f */
[----:B---3--:R-:W-:Y:S05]  /*26db0*/  @!P0 BRA `(.L_x_752) ;  /* 0xfffffffc00f08947 */ /* 0x008fea000383ffff */
[----:B------:R-:W-:Y:S05]  /*26dc0*/  BRA `(.L_x_843) ;  /* 0xffffffd400c07947 */ /* 0x000fea000383ffff */
.L_x_754:
[----:B0-----:R0:W1:Y:S02]  /*26dd0*/  SYNCS.PHASECHK.TRANS64.TRYWAIT P0, [R2+URZ+0x38860], R8 ;  /* 0x03886008020075a7 */ /* 0x001064000800017f */
[----:B-1----:R-:W-:Y:S05]  /*26de0*/  @!P0 NANOSLEEP.SYNCS 0x989680 ;  /* 0x009896800000895d */ /* 0x002fea0003900000 */
[----:B------:R-:W1:Y:S02]  /*26df0*/  @!P0 SYNCS.PHASECHK.TRANS64 P0, [R2+URZ+0x38860], R8 ;  /* 0x03886008020085a7 */ /* 0x000e64000800007f */
[----:B-1----:R-:W-:Y:S05]  /*26e00*/  @!P0 BRA `(.L_x_754) ;  /* 0xfffffffc00f08947 */ /* 0x002fea000383ffff */
[----:B------:R-:W-:Y:S05]  /*26e10*/  BRA `(.L_x_844) ;  /* 0xffffffd800787947 */ /* 0x000fea000383ffff */
.L_x_762:
[----:B-1----:R1:W2:Y:S02]  /*26e20*/  SYNCS.PHASECHK.TRANS64.TRYWAIT P0, [R3+URZ+0x38860], R0 ;  /* 0x03886000030075a7 */ /* 0x0022a4000800017f */
[----:B--2---:R-:W-:Y:S05]  /*26e30*/  @!P0 NANOSLEEP.SYNCS 0x989680 ;  /* 0x009896800000895d */ /* 0x004fea0003900000 */
[----:B------:R-:W2:Y:S02]  /*26e40*/  @!P0 SYNCS.PHASECHK.TRANS64 P0, [R3+URZ+0x38860], R0 ;  /* 0x03886000030085a7 */ /* 0x000ea4000800007f */
[----:B--2---:R-:W-:Y:S05]  /*26e50*/  @!P0 BRA `(.L_x_762) ;  /* 0xfffffffc00f08947 */ /* 0x004fea000383ffff */
[----:B------:R-:W-:Y:S05]  /*26e60*/  BRA `(.L_x_845) ;  /* 0xffffffdc00c47947 */ /* 0x000fea000383ffff */
.L_x_765:
[----:B------:R-:W-:Y:S01]  /*26e70*/  BSSY B0, `(.L_x_846) ;  /* 0x0000008000007945 */ /* 0x000fe20003800000 */
[----:B0-----:R-:W-:Y:S01]  /*26e80*/  MOV R13, R16 ;  /* 0x00000010000d7202 */ /* 0x001fe20000000f00 */
[----:B------:R-:W-:Y:S01]  /*26e90*/  IMAD.MOV.U32 R12, RZ, RZ, RZ ;  /* 0x000000ffff0c7224 */ /* 0x000fe200078e00ff */
[----:B------:R-:W-:Y:S01]  /*26ea0*/  MOV R11, 0x1f ;  /* 0x0000001f000b7802 */ /* 0x000fe20000000f00 */
[----:B------:R-:W-:-:S07]  /*26eb0*/  IMAD.MOV.U32 R15, RZ, RZ, -0x1 ;  /* 0xffffffffff0f7424 */ /* 0x000fce00078e00ff */
[----:B-1---5:R-:W-:Y:S05]  /*26ec0*/  WARPSYNC.COLLECTIVE R15, `(.L_x_847) ;  /* 0x000000000f087348 */ /* 0x022fea0003c00000 */
[----:B------:R0:W2:Y:S02]  /*26ed0*/  SHFL.IDX P6, R14, R13, R12, R11 ;  /* 0x0000000c0d0e7389 */ /* 0x0000a400000c000b */
[----:B012--5:R-:W-:Y:S01]  /*26ee0*/  ENDCOLLECTIVE ;  /* 0x000000000000791b */ /* 0x027fe20003800000 */
.L_x_847:
[----:B------:R-:W-:Y:S05]  /*26ef0*/  BSYNC B0 ;  /* 0x0000000000007941 */ /* 0x000fea0003800000 */
.L_x_846:
[----:B------:R-:W-:Y:S01]  /*26f00*/  IMAD.MOV.U32 R13, RZ, RZ, R16 ;  /* 0x000000ffff0d7224 */ /* 0x000fe200078e0010 */
[----:B------:R-:W-:Y:S01]  /*26f10*/  MOV R12, 0x1 ;  /* 0x00000001000c7802 */ /* 0x000fe20000000f00 */
[----:B------:R-:W-:Y:S01]  /*26f20*/  IMAD.MOV.U32 R11, RZ, RZ, 0x1f ;  /* 0x0000001fff0b7424 */ /* 0x000fe200078e00ff */
[----:B------:R-:W-:Y:S02]  /*26f30*/  MOV R15, 0xffffffff ;  /* 0xffffffff000f7802 */ /* 0x000fe40000000f00 */
[----:B------:R-:W-:-:S07]  /*26f40*/  MOV R4, R14 ;  /* 0x0000000e00047202 */ /* 0x000fce0000000f00 */
[----:B------:R-:W-:Y:S05]  /*26f50*/  WARPSYNC.COLLECTIVE R15, `(.L_x_848) ;  /* 0x000000000f087348 */ /* 0x000fea0003c00000 */
[----:B------:R0:W1:Y:S02]  /*26f60*/  SHFL.IDX P6, R14, R13, R12, R11 ;  /* 0x0000000c0d0e7389 */ /* 0x00006400000c000b */
[----:B01----:R-:W-:Y:S01]  /*26f70*/  ENDCOLLECTIVE ;  /* 0x000000000000791b */ /* 0x003fe20003800000 */
.L_x_848:
[----:B------:R-:W-:Y:S01]  /*26f80*/  IMAD.MOV.U32 R5, RZ, RZ, R14 ;  /* 0x000000ffff057224 */ /* 0x000fe200078e000e */
[----:B------:R-:W-:Y:S06]  /*26f90*/  BRA `(.L_x_849) ;  /* 0xffffffe000847947 */ /* 0x000fec000383ffff */
.L_x_768:
[----:B------:R-:W-:Y:S01]  /*26fa0*/  BSSY B0, `(.L_x_850) ;  /* 0x0000008000007945 */ /* 0x000fe20003800000 */
[----:B-----5:R-:W-:Y:S01]  /*26fb0*/  MOV R13, R3 ;  /* 0x00000003000d7202 */ /* 0x020fe20000000f00 */
[----:B------:R-:W-:Y:S01]  /*26fc0*/  IMAD.MOV.U32 R12, RZ, RZ, 0x1 ;  /* 0x00000001ff0c7424 */ /* 0x000fe200078e00ff */
[----:B------:R-:W-:Y:S01]  /*26fd0*/  MOV R11, RZ ;  /* 0x000000ff000b7202 */ /* 0x000fe20000000f00 */
[----:B------:R-:W-:-:S07]  /*26fe0*/  IMAD.MOV.U32 R15, RZ, RZ, -0x1 ;  /* 0xffffffffff0f7424 */ /* 0x000fce00078e00ff */
[----:B0-234-:R-:W-:Y:S05]  /*26ff0*/  WARPSYNC.COLLECTIVE R15, `(.L_x_851) ;  /* 0x000000000f087348 */ /* 0x01dfea0003c00000 */
[----:B------:R1:W0:Y:S02]  /*27000*/  SHFL.UP P6, R14, R13, R12, R11 ;  /* 0x0400000c0d0e7389 */ /* 0x00022400000c000b */
[----:B01234-:R-:W-:Y:S01]  /*27010*/  ENDCOLLECTIVE ;  /* 0x000000000000791b */ /* 0x01ffe20003800000 */
.L_x_851:
[----:B------:R-:W-:Y:S05]  /*27020*/  BSYNC B0 ;  /* 0x0000000000007941 */ /* 0x000fea0003800000 */
.L_x_850:
[C---:B------:R-:W-:Y:S01]  /*27030*/  ISETP.NE.AND P0, PT, R9.reuse, RZ, PT ;  /* 0x000000ff0900720c */ /* 0x040fe20003f05270 */
[----:B------:R-:W-:Y:S01]  /*27040*/  IMAD.MOV.U32 R12, RZ, RZ, 0x2 ;  /* 0x00000002ff0c7424 */ /* 0x000fe200078e00ff */
[----:B------:R-:W-:Y:S01]  /*27050*/  MOV R11, RZ ;  /* 0x000000ff000b7202 */ /* 0x000fe20000000f00 */
[----:B------:R-:W-:Y:S01]  /*27060*/  IMAD.MOV.U32 R15, RZ, RZ, -0x1 ;  /* 0xffffffffff0f7424 */ /* 0x000fe200078e00ff */
[----:B------:R-:W-:Y:S02]  /*27070*/  SEL R14, R14, RZ, P0 ;  /* 0x000000ff0e0e7207 */ /* 0x000fe40000000000 */
[----:B------:R-:W-:Y:S02]  /*27080*/  ISETP.GE.U32.AND P0, PT, R9, 0x2, PT ;  /* 0x000000020900780c */ /* 0x000fe40003f06070 */
[----:B------:R-:W-:-:S11]  /*27090*/  IADD3 R13, R3, R14, RZ ;  /* 0x0000000e030d7210 */ /* 0x000fd60007ffe0ff */
[----:B------:R-:W-:Y:S05]  /*270a0*/  WARPSYNC.COLLECTIVE R15, `(.L_x_852) ;  /* 0x000000000f087348 */ /* 0x000fea0003c00000 */
[----:B------:R0:W1:Y:S02]  /*270b0*/  SHFL.UP P6, R14, R13, R12, R11 ;  /* 0x0400000c0d0e7389 */ /* 0x00006400000c000b */
[----:B01----:R-:W-:Y:S01]  /*270c0*/  ENDCOLLECTIVE ;  /* 0x000000000000791b */ /* 0x003fe20003800000 */
.L_x_852:
[----:B------:R-:W-:Y:S02]  /*270d0*/  MOV R12, 0x4 ;  /* 0x00000004000c7802 */ /* 0x000fe40000000f00 */
[----:B------:R-:W-:Y:S02]  /*270e0*/  SEL R6, R14, RZ, P0 ;  /* 0x000000ff0e067207 */ /* 0x000fe40000000000 */
[----:B------:R-:W-:Y:S02]  /*270f0*/  ISETP.GE.U32.AND P0, PT, R9, 0x4, PT ;  /* 0x000000040900780c */ /* 0x000fe40003f06070 */
[----:B------:R-:W-:-:S05]  /*27100*/  IADD3 R6, R13, R6, RZ ;  /* 0x000000060d067210 */ /* 0x000fca0007ffe0ff */
[----:B------:R-:W-:-:S07]  /*27110*/  IMAD.MOV.U32 R13, RZ, RZ, R6 ;  /* 0x000000ffff0d7224 */ /* 0x000fce00078e0006 */
[----:B------:R-:W-:Y:S05]  /*27120*/  WARPSYNC.COLLECTIVE R15, `(.L_x_853) ;  /* 0x000000000f087348 */ /* 0x000fea0003c00000 */
[----:B------:R0:W1:Y:S02]  /*27130*/  SHFL.UP P6, R14, R13, R12, R11 ;  /* 0x0400000c0d0e7389 */ /* 0x00006400000c000b */
[----:B01----:R-:W-:Y:S01]  /*27140*/  ENDCOLLECTIVE ;  /* 0x000000000000791b */ /* 0x003fe20003800000 */
.L_x_853:
[----:B------:R-:W-:Y:S01]  /*27150*/  IMAD.MOV.U32 R12, RZ, RZ, 0x8 ;  /* 0x00000008ff0c7424 */ /* 0x000fe200078e00ff */
[----:B------:R-:W-:Y:S02]  /*27160*/  SEL R7, R14, RZ, P0 ;  /* 0x000000ff0e077207 */ /* 0x000fe40000000000 */
[----:B------:R-:W-:-:S03]  /*27170*/  ISETP.GE.U32.AND P0, PT, R9, 0x8, PT ;  /* 0x000000080900780c */ /* 0x000fc60003f06070 */
[----:B------:R-:W-:-:S05]  /*27180*/  IMAD.IADD R7, R6, 0x1, R7 ;  /* 0x0000000106077824 */ /* 0x000fca00078e0207 */
[----:B------:R-:W-:-:S07]  /*27190*/  MOV R13, R7 ;  /* 0x00000007000d7202 */ /* 0x000fce0000000f00 */
[----:B------:R-:W-:Y:S05]  /*271a0*/  WARPSYNC.COLLECTIVE R15, `(.L_x_854) ;  /* 0x000000000f087348 */ /* 0x000fea0003c00000 */
[----:B------:R0:W1:Y:S02]  /*271b0*/  SHFL.UP P6, R14, R13, R12, R11 ;  /* 0x0400000c0d0e7389 */ /* 0x00006400000c000b */
[----:B01----:R-:W-:Y:S01]  /*271c0*/  ENDCOLLECTIVE ;  /* 0x000000000000791b */ /* 0x003fe20003800000 */
.L_x_854:
        /* <DEDUP_REMOVED lines=8> */
.L_x_855:
[----:B------:R-:W-:Y:S01]  /*27250*/  IMAD.MOV.U32 R12, RZ, RZ, 0x1f ;  /* 0x0000001fff0c7424 */ /* 0x000fe200078e00ff */
[----:B------:R-:W-:Y:S02]  /*27260*/  MOV R11, 0x1f ;  /* 0x0000001f000b7802 */ /* 0x000fe40000000f00 */
[----:B------:R-:W-:-:S05]  /*27270*/  SEL R7, R14, RZ, P0 ;  /* 0x000000ff0e077207 */ /* 0x000fca0000000000 */
[----:B------:R-:W-:-:S05]  /*27280*/  IMAD.IADD R2, R8, 0x1, R7 ;  /* 0x0000000108027824 */ /* 0x000fca00078e0207 */
[----:B------:R-:W-:-:S07]  /*27290*/  MOV R13, R2 ;  /* 0x00000002000d7202 */ /* 0x000fce0000000f00 */
[----:B------:R-:W-:Y:S05]  /*272a0*/  WARPSYNC.COLLECTIVE R15, `(.L_x_856) ;  /* 0x000000000f087348 */ /* 0x000fea0003c00000 */
[----:B------:R0:W1:Y:S02]  /*272b0*/  SHFL.IDX P6, R14, R13, R12, R11 ;  /* 0x0000000c0d0e7389 */ /* 0x00006400000c000b */
[----:B01----:R-:W-:Y:S01]  /*272c0*/  ENDCOLLECTIVE ;  /* 0x000000000000791b */ /* 0x003fe20003800000 */
.L_x_856:
[----:B------:R-:W-:Y:S05]  /*272d0*/  BRA `(.L_x_857) ;  /* 0xffffffe0004c7947 */ /* 0x000fea000383ffff */
.L_x_773:
[----:B------:R-:W-:Y:S01]  /*272e0*/  BSSY B0, `(.L_x_858) ;  /* 0x0000008000007945 */ /* 0x000fe20003800000 */
[----:B-----5:R-:W-:Y:S01]  /*272f0*/  IMAD.MOV.U32 R13, RZ, RZ, R3 ;  /* 0x000000ffff0d7224 */ /* 0x020fe200078e0003 */
[----:B------:R-:W-:Y:S01]  /*27300*/  MOV R12, 0x1 ;  /* 0x00000001000c7802 */ /* 0x000fe20000000f00 */
[----:B------:R-:W-:Y:S01]  /*27310*/  IMAD.MOV.U32 R11, RZ, RZ, RZ ;  /* 0x000000ffff0b7224 */ /* 0x000fe200078e00ff */
[----:B------:R-:W-:-:S07]  /*27320*/  MOV R15, 0xffffffff ;  /* 0xffffffff000f7802 */ /* 0x000fce0000000f00 */
[----:B01----:R-:W-:Y:S05]  /*27330*/  WARPSYNC.COLLECTIVE R15, `(.L_x_859) ;  /* 0x000000000f087348 */ /* 0x003fea0003c00000 */
[----:B------:R2:W3:Y:S02]  /*27340*/  SHFL.UP P6, R14, R13, R12, R11 ;  /* 0x0400000c0d0e7389 */ /* 0x0004e400000c000b */
[----:B0123--:R-:W-:Y:S01]  /*27350*/  ENDCOLLECTIVE ;  /* 0x000000000000791b */ /* 0x00ffe20003800000 */
.L_x_859:
[----:B------:R-:W-:Y:S05]  /*27360*/  BSYNC B0 ;  /* 0x0000000000007941 */ /* 0x000fea0003800000 */
.L_x_858:
[C---:B------:R-:W-:Y:S01]  /*27370*/  ISETP.NE.AND P0, PT, R9.reuse, RZ, PT ;  /* 0x000000ff0900720c */ /* 0x040fe20003f05270 */
[----:B------:R-:W-:Y:S01]  /*27380*/  IMAD.MOV.U32 R11, RZ, RZ, RZ ;  /* 0x000000ffff0b7224 */ /* 0x000fe200078e00ff */
[----:B------:R-:W-:Y:S02]  /*27390*/  MOV R12, 0x2 ;  /* 0x00000002000c7802 */ /* 0x000fe40000000f00 */
[----:B------:R-:W-:Y:S02]  /*273a0*/  SEL R14, R14, RZ, P0 ;  /* 0x000000ff0e0e7207 */ /* 0x000fe40000000000 */
[----:B------:R-:W-:Y:S02]  /*273b0*/  MOV R15, 0xffffffff ;  /* 0xffffffff000f7802 */ /* 0x000fe40000000f00 */
[----:B------:R-:W-:Y:S01]  /*273c0*/  ISETP.GE.U32.AND P0, PT, R9, 0x2, PT ;  /* 0x000000020900780c */ /* 0x000fe20003f06070 */
[----:B------:R-:W-:-:S12]  /*273d0*/  IMAD.IADD R13, R3, 0x1, R14 ;  /* 0x00000001030d7824 */ /* 0x000fd800078e020e */
[----:B------:R-:W-:Y:S05]  /*273e0*/  WARPSYNC.COLLECTIVE R15, `(.L_x_860) ;  /* 0x000000000f087348 */ /* 0x000fea0003c00000 */
[----:B------:R0:W1:Y:S02]  /*273f0*/  SHFL.UP P6, R14, R13, R12, R11 ;  /* 0x0400000c0d0e7389 */ /* 0x00006400000c000b */
[----:B01----:R-:W-:Y:S01]  /*27400*/  ENDCOLLECTIVE ;  /* 0x000000000000791b */ /* 0x003fe20003800000 */
.L_x_860:
        /* <DEDUP_REMOVED lines=8> */
.L_x_861:
        /* <DEDUP_REMOVED lines=8> */
.L_x_862:
        /* <DEDUP_REMOVED lines=8> */
.L_x_863:
[----:B------:R-:W-:Y:S01]  /*27590*/  MOV R12, 0x1f ;  /* 0x0000001f000c7802 */ /* 0x000fe20000000f00 */
[----:B------:R-:W-:Y:S01]  /*275a0*/  IMAD.MOV.U32 R11, RZ, RZ, 0x1f ;  /* 0x0000001fff0b7424 */ /* 0x000fe200078e00ff */
[----:B------:R-:W-:-:S04]  /*275b0*/  SEL R7, R14, RZ, P0 ;  /* 0x000000ff0e077207 */ /* 0x000fc80000000000 */
[----:B------:R-:W-:-:S05]  /*275c0*/  IADD3 R2, R8, R7, RZ ;  /* 0x0000000708027210 */ /* 0x000fca0007ffe0ff */
[----:B------:R-:W-:-:S07]  /*275d0*/  IMAD.MOV.U32 R13, RZ, RZ, R2 ;  /* 0x000000ffff0d7224 */ /* 0x000fce00078e0002 */
[----:B------:R-:W-:Y:S05]  /*275e0*/  WARPSYNC.COLLECTIVE R15, `(.L_x_864) ;  /* 0x000000000f087348 */ /* 0x000fea0003c00000 */
[----:B------:R0:W1:Y:S02]  /*275f0*/  SHFL.IDX P6, R14, R13, R12, R11 ;  /* 0x0000000c0d0e7389 */ /* 0x00006400000c000b */
[----:B01----:R-:W-:Y:S01]  /*27600*/  ENDCOLLECTIVE ;  /* 0x000000000000791b */ /* 0x003fe20003800000 */
.L_x_864:
[----:B------:R-:W-:Y:S05]  /*27610*/  BRA `(.L_x_865) ;  /* 0xffffffe000347947 */ /* 0x000fea000383ffff */
.L_x_775:
[----:B------:R-:W-:Y:S01]  /*27620*/  BSSY B0, `(.L_x_866) ;  /* 0x0000006000007945 */ /* 0x000fe20003800000 */
[----:B------:R-:W-:Y:S02]  /*27630*/  PLOP3.LUT P6, PT, P6, PT, PT, 0x8, 0x0 ;  /* 0x000000000000781c */ /* 0x000fe400037ce170 */
[----:B------:R-:W-:-:S11]  /*27640*/  MOV R15, 0xffffffff ;  /* 0xffffffff000f7802 */ /* 0x000fd60000000f00 */
[----:B0-----:R-:W-:Y:S05]  /*27650*/  WARPSYNC.COLLECTIVE R15, `(.L_x_867) ;  /* 0x000000000f087348 */ /* 0x001fea0003c00000 */
[----:B------:R-:W-:Y:S01]  /*27660*/  VOTE.ANY R14, PT, P6 ;  /* 0x00000000000e7806 */ /* 0x000fe200030e0100 */
[----:B0-----:R-:W-:Y:S06]  /*27670*/  ENDCOLLECTIVE ;  /* 0x000000000000791b */ /* 0x001fec0003800000 */
.L_x_867:
[----:B------:R-:W-:Y:S05]  /*27680*/  BSYNC B0 ;  /* 0x0000000000007941 */ /* 0x000fea0003800000 */
.L_x_866:
[----:B------:R-:W-:Y:S01]  /*27690*/  IMAD.MOV.U32 R6, RZ, RZ, R14 ;  /* 0x000000ffff067224 */ /* 0x000fe200078e000e */
[----:B------:R-:W-:Y:S01]  /*276a0*/  MOV R13, R3 ;  /* 0x00000003000d7202 */ /* 0x000fe20000000f00 */
[----:B------:R-:W-:Y:S01]  /*276b0*/  IMAD.MOV.U32 R15, RZ, RZ, -0x1 ;  /* 0xffffffffff0f7424 */ /* 0x000fe200078e00ff */
[----:B------:R-:W-:Y:S01]  /*276c0*/  MOV R11, 0x1f ;  /* 0x0000001f000b7802 */ /* 0x000fe20000000f00 */
[----:B------:R-:W0:Y:S02]  /*276d0*/  POPC R5, R6 ;  /* 0x0000000600057309 */ /* 0x000e240000000000 */
[----:B0-----:R-:W-:-:S07]  /*276e0*/  IMAD.MOV.U32 R12, RZ, RZ, R5 ;  /* 0x000000ffff0c7224 */ /* 0x001fce00078e0005 */
[----:B------:R-:W-:Y:S05]  /*276f0*/  WARPSYNC.COLLECTIVE R15, `(.L_x_868) ;  /* 0x000000000f087348 */ /* 0x000fea0003c00000 */
[----:B------:R0:W1:Y:S02]  /*27700*/  SHFL.IDX P6, R14, R13, R12, R11 ;  /* 0x0000000c0d0e7389 */ /* 0x00006400000c000b */
[----:B01----:R-:W-:Y:S01]  /*27710*/  ENDCOLLECTIVE ;  /* 0x000000000000791b */ /* 0x003fe20003800000 */
.L_x_868:
[----:B------:R-:W-:Y:S01]  /*27720*/  MOV R17, R14 ;  /* 0x0000000e00117202 */ /* 0x000fe20000000f00 */
[----:B------:R-:W-:Y:S06]  /*27730*/  BRA `(.L_x_869) ;  /* 0xffffffe000247947 */ /* 0x000fec000383ffff */
.L_x_777:
[----:B------:R-:W-:Y:S01]  /*27740*/  BSSY B0, `(.L_x_870) ;  /* 0x0000007000007945 */ /* 0x000fe20003800000 */
[----:B------:R-:W-:Y:S01]  /*27750*/  IMAD.MOV.U32 R13, RZ, RZ, R2 ;  /* 0x000000ffff0d7224 */ /* 0x000fe200078e0002 */
[----:B------:R-:W-:Y:S01]  /*27760*/  MOV R11, 0x1f ;  /* 0x0000001f000b7802 */ /* 0x000fe20000000f00 */
[----:B------:R-:W-:-:S07]  /*27770*/  IMAD.MOV.U32 R15, RZ, RZ, -0x1 ;  /* 0xffffffffff0f7424 */ /* 0x000fce00078e00ff */
[----:B012---:R-:W-:Y:S05]  /*27780*/  WARPSYNC.COLLECTIVE R15, `(.L_x_871) ;  /* 0x000000000f087348 */ /* 0x007fea0003c00000 */
[----:B------:R3:W4:Y:S02]  /*27790*/  SHFL.IDX P6, R14, R13, R12, R11 ;  /* 0x0000000c0d0e7389 */ /* 0x00072400000c000b */
[----:B01234-:R-:W-:Y:S01]  /*277a0*/  ENDCOLLECTIVE ;  /* 0x000000000000791b */ /* 0x01ffe20003800000 */
.L_x_871:
[----:B------:R-:W-:Y:S05]  /*277b0*/  BSYNC B0 ;  /* 0x0000000000007941 */ /* 0x000fea0003800000 */
.L_x_870:
[----:B------:R-:W-:Y:S05]  /*277c0*/  BRA `(.L_x_776) ;  /* 0xffffffe0001c7947 */ /* 0x000fea000383ffff */
.L_x_781:
[----:B0-----:R0:W1:Y:S02]  /*277d0*/  SYNCS.PHASECHK.TRANS64.TRYWAIT P0, [R0+URZ+0x38820], R3 ;  /* 0x03882003000075a7 */ /* 0x001064000800017f */
[----:B-1----:R-:W-:Y:S05]  /*277e0*/  @!P0 NANOSLEEP.SYNCS 0x989680 ;  /* 0x009896800000895d */ /* 0x002fea0003900000 */
[----:B------:R-:W1:Y:S02]  /*277f0*/  @!P0 SYNCS.PHASECHK.TRANS64 P0, [R0+URZ+0x38820], R3 ;  /* 0x03882003000085a7 */ /* 0x000e64000800007f */
[----:B-1----:R-:W-:Y:S05]  /*27800*/  @!P0 BRA `(.L_x_781) ;  /* 0xfffffffc00f08947 */ /* 0x002fea000383ffff */
[----:B------:R-:W-:Y:S05]  /*27810*/  BRA `(.L_x_872) ;  /* 0xffffffe400007947 */ /* 0x000fea000383ffff */
.L_x_782:
[----:B------:R-:W1:Y:S01]  /*27820*/  S2R R2, SR_TID.X ;  /* 0x0000000000027919 */ /* 0x000e620000002100 */
[----:B------:R-:W-:Y:S01]  /*27830*/  BSSY B0, `(.L_x_873) ;  /* 0x000000a000007945 */ /* 0x000fe20003800000 */
[----:B------:R-:W-:Y:S01]  /*27840*/  IMAD.MOV.U32 R12, RZ, RZ, RZ ;  /* 0x000000ffff0c7224 */ /* 0x000fe200078e00ff */
[----:B------:R-:W-:Y:S01]  /*27850*/  MOV R11, 0x1f ;  /* 0x0000001f000b7802 */ /* 0x000fe20000000f00 */
[----:B------:R-:W-:Y:S01]  /*27860*/  IMAD.MOV.U32 R15, RZ, RZ, -0x1 ;  /* 0xffffffffff0f7424 */ /* 0x000fe200078e00ff */
[----:B-1----:R-:W-:-:S04]  /*27870*/  SHF.R.U32.HI R2, RZ, 0x5, R2 ;  /* 0x00000005ff027819 */ /* 0x002fc80000011602 */
[----:B------:R-:W-:-:S04]  /*27880*/  LOP3.LUT R2, R2, 0x3, RZ, 0xc0, !PT ;  /* 0x0000000302027812 */ /* 0x000fc800078ec0ff */
[----:B------:R-:W-:-:S07]  /*27890*/  MOV R13, R2 ;  /* 0x00000002000d7202 */ /* 0x000fce0000000f00 */
[----:B0-----:R-:W-:Y:S05]  /*278a0*/  WARPSYNC.COLLECTIVE R15, `(.L_x_874) ;  /* 0x000000000f087348 */ /* 0x001fea0003c00000 */
[----:B------:R1:W2:Y:S02]  /*278b0*/  SHFL.IDX P6, R14, R13, R12, R11 ;  /* 0x0000000c0d0e7389 */ /* 0x0002a400000c000b */
[----:B012---:R-:W-:Y:S01]  /*278c0*/  ENDCOLLECTIVE ;  /* 0x000000000000791b */ /* 0x007fe20003800000 */
.L_x_874:
[----:B------:R-:W-:Y:S05]  /*278d0*/  BSYNC B0 ;  /* 0x0000000000007941 */ /* 0x000fea0003800000 */
.L_x_873:
[----:B------:R-:W-:Y:S05]  /*278e0*/  BRA `(.L_x_875) ;  /* 0xffffffe000e87947 */ /* 0x000fea000383ffff */
.L_x_783:
[----:B------:R-:W-:Y:S01]  /*278f0*/  BSSY B0, `(.L_x_876) ;  /* 0x0000006000007945 */ /* 0x000fe20003800000 */
[----:B------:R-:W-:-:S07]  /*27900*/  MOV R15, 0xffffffff ;  /* 0xffffffff000f7802 */ /* 0x000fce0000000f00 */
[----:B01----:R-:W-:Y:S05]  /*27910*/  WARPSYNC.COLLECTIVE R15, `(.L_x_877) ;  /* 0x000000000f0c7348 */ /* 0x003fea0003c00000 */
[----:B------:R-:W-:Y:S02]  /*27920*/  ELECT P6, UR62, PT ;  /* 0x00000000003e782f */ /* 0x000fe400038c0000 */
[----:B------:R-:W-:Y:S01]  /*27930*/  MOV R14, UR62 ;  /* 0x0000003e000e7c02 */ /* 0x000fe20008000f00 */
[----:B01----:R-:W-:Y:S10]  /*27940*/  ENDCOLLECTIVE ;  /* 0x000000000000791b */ /* 0x003ff40003800000 */
.L_x_877:
[----:B------:R-:W-:Y:S05]  /*27950*/  BSYNC B0 ;  /* 0x0000000000007941 */ /* 0x000fea0003800000 */
.L_x_876:
[----:B------:R-:W-:Y:S05]  /*27960*/  BRA `(.L_x_878) ;  /* 0xffffffe000dc7947 */ /* 0x000fea000383ffff */
.L_x_785:
[----:B0-----:R0:W1:Y:S02]  /*27970*/  SYNCS.PHASECHK.TRANS64.TRYWAIT P0, [R6+URZ], R5 ;  /* 0x00000005060075a7 */ /* 0x001064000800017f */
[----:B-1----:R-:W-:Y:S05]  /*27980*/  @!P0 NANOSLEEP.SYNCS 0x989680 ;  /* 0x009896800000895d */ /* 0x002fea0003900000 */
[----:B------:R-:W1:Y:S02]  /*27990*/  @!P0 SYNCS.PHASECHK.TRANS64 P0, [R6+URZ], R5 ;  /* 0x00000005060085a7 */ /* 0x000e64000800007f */
[----:B-1----:R-:W-:Y:S05]  /*279a0*/  @!P0 BRA `(.L_x_785) ;  /* 0xfffffffc00f08947 */ /* 0x002fea000383ffff */
[----:B------:R-:W-:Y:S05]  /*279b0*/  BRA `(.L_x_879) ;  /* 0xffffffe400187947 */ /* 0x000fea000383ffff */
.L_x_786:
[----:B-1----:R1:W2:Y:S02]  /*279c0*/  SYNCS.PHASECHK.TRANS64.TRYWAIT P0, [R7+URZ], R2 ;  /* 0x00000002070075a7 */ /* 0x0022a4000800017f */
[----:B--2---:R-:W-:Y:S05]  /*279d0*/  @!P0 NANOSLEEP.SYNCS 0x989680 ;  /* 0x009896800000895d */ /* 0x004fea0003900000 */
[----:B------:R-:W2:Y:S02]  /*279e0*/  @!P0 SYNCS.PHASECHK.TRANS64 P0, [R7+URZ], R2 ;  /* 0x00000002070085a7 */ /* 0x000ea4000800007f */
[----:B--2---:R-:W-:Y:S05]  /*279f0*/  @!P0 BRA `(.L_x_786) ;  /* 0xfffffffc00f08947 */ /* 0x004fea000383ffff */
[----:B------:R-:W-:Y:S05]  /*27a00*/  BRA `(.L_x_880) ;  /* 0xffffffe4000c7947 */ /* 0x000fea000383ffff */
.L_x_788:
[----:B--2---:R2:W3:Y:S02]  /*27a10*/  SYNCS.PHASECHK.TRANS64.TRYWAIT P0, [R4+URZ], R5 ;  /* 0x00000005040075a7 */ /* 0x0044e4000800017f */
[----:B---3--:R-:W-:Y:S05]  /*27a20*/  @!P0 NANOSLEEP.SYNCS 0x989680 ;  /* 0x009896800000895d */ /* 0x008fea0003900000 */
[----:B------:R-:W3:Y:S02]  /*27a30*/  @!P0 SYNCS.PHASECHK.TRANS64 P0, [R4+URZ], R5 ;  /* 0x00000005040085a7 */ /* 0x000ee4000800007f */
[----:B---3--:R-:W-:Y:S05]  /*27a40*/  @!P0 BRA `(.L_x_788) ;  /* 0xfffffffc00f08947 */ /* 0x008fea000383ffff */
[----:B------:R-:W-:Y:S05]  /*27a50*/  BRA `(.L_x_881) ;  /* 0xffffffe400147947 */ /* 0x000fea000383ffff */
.L_x_882:
        /* <DEDUP_REMOVED lines=10> */
.L_x_12749:


//--------------------- .text._ZN7cutlass13device_kernelIN5flash11enable_sm90INS1_16FlashAttnFwdSm90INS1_25CollectiveMainloopFwdSm90ILi2EN4cute5tupleIJNS5_1CILi1EEES8_S8_EEENS6_IJNS7_ILi128EEENS7_ILi64EEENS7_ILi256EEEEEELi256ENS_6half_tEfNS_4arch4Sm90ELb0ELb1ELb1ELb0ELb0ELb0ELb0ELb1ELb1ELb0ELb0ELb0EEENS1_21CollectiveEpilogueFwdINS6_IJSA_SC_SB_EEES9_SE_SG_Li256ELb0ELb0ELb0ELb0EEENS1_30DynamicPersistentTileSchedulerILi256ELi32ELb0ELb0ELb1EEEEEEEEEvNT_6ParamsE --------------------------
	.section	.text._ZN7cutlass13device_kernelIN5flash11enable_sm90INS1_16FlashAttnFwdSm90INS1_25CollectiveMainloopFwdSm90ILi2EN4cute5tupleIJNS5_1CILi1EEES8_S8_EEENS6_IJNS7_ILi128EEENS7_ILi64EEENS7_ILi256EEEEEELi256ENS_6half_tEfNS_4arch4Sm90ELb0ELb1ELb1ELb0ELb0ELb0ELb0ELb1ELb1ELb0ELb0ELb0EEENS1_21CollectiveEpilogueFwdINS6_IJSA_SC_SB_EEES9_SE_SG_Li256ELb0ELb0ELb0ELb0EEENS1_30DynamicPersistentTileSchedulerILi256ELi32ELb0ELb0ELb1EEEEEEEEEvNT_6ParamsE,"ax",@progbits
	.align	128
.text._ZN7cutlass13device_kernelIN5flash11enable_sm90INS1_16FlashAttnFwdSm90INS1_25CollectiveMainloopFwdSm90ILi2EN4cute5tupleIJNS5_1CILi1EEES8_S8_EEENS6_IJNS7_ILi128EEENS7_ILi64EEENS7_ILi256EEEEEELi256ENS_6half_tEfNS_4arch4Sm90ELb0ELb1ELb1ELb0ELb0ELb0ELb0ELb1ELb1ELb0ELb0ELb0EEENS1_21CollectiveEpilogueFwdINS6_IJSA_SC_SB_EEES9_SE_SG_Li256ELb0ELb0ELb0ELb0EEENS1_30DynamicPersistentTileSchedulerILi256ELi32ELb0ELb0ELb1EEEEEEEEEvNT_6ParamsE:
        .type           _ZN7cutlass13device_kernelIN5flash11enable_sm90INS1_16FlashAttnFwdSm90INS1_25CollectiveMainloopFwdSm90ILi2EN4cute5tupleIJNS5_1CILi1EEES8_S8_EEENS6_IJNS7_ILi128EEENS7_ILi64EEENS7_ILi256EEEEEELi256ENS_6half_tEfNS_4arch4Sm90ELb0ELb1ELb1ELb0ELb0ELb0ELb0ELb1ELb1ELb0ELb0ELb0EEENS1_21CollectiveEpilogueFwdINS6_IJSA_SC_SB_EEES9_SE_SG_Li256ELb0ELb0ELb0ELb0EEENS1_30DynamicPersistentTileSchedulerILi256ELi32ELb0ELb0ELb1EEEEEEEEEvNT_6ParamsE,@function
        .size           _ZN7cutlass13device_kernelIN5flash11enable_sm90INS1_16FlashAttnFwdSm90INS1_25CollectiveMainloopFwdSm90ILi2EN4cute5tupleIJNS5_1CILi1EEES8_S8_EEENS6_IJNS7_ILi128EEENS7_ILi64EEENS7_ILi256EEEEEELi256ENS_6half_tEfNS_4arch4Sm90ELb0ELb1ELb1ELb0ELb0ELb0ELb0ELb1ELb1ELb0ELb0ELb0EEENS1_21CollectiveEpilogueFwdINS6_IJSA_SC_SB_EEES9_SE_SG_Li256ELb0ELb0ELb0ELb0EEENS1_30DynamicPersistentTileSchedulerILi256ELi32ELb0ELb0ELb1EEEEEEEEEvNT_6ParamsE,(.L_x_12750 - _ZN7cutlass13device_kernelIN5flash11enable_sm90INS1_16FlashAttnFwdSm90INS1_25CollectiveMainloopFwdSm90ILi2EN4cute5tupleIJNS5_1CILi1EEES8_S8_EEENS6_IJNS7_ILi128EEENS7_ILi64EEENS7_ILi256EEEEEELi256ENS_6half_tEfNS_4arch4Sm90ELb0ELb1ELb1ELb0ELb0ELb0ELb0ELb1ELb1ELb0ELb0ELb0EEENS1_21CollectiveEpilogueFwdINS6_IJSA_SC_SB_EEES9_SE_SG_Li256ELb0ELb0ELb0ELb0EEENS1_30DynamicPersistentTileSchedulerILi256ELi32ELb0ELb0ELb1EEEEEEEEEvNT_6ParamsE)
        .other          _ZN7cutlass13device_kernelIN5flash11enable_sm90INS1_16FlashAttnFwdSm90INS1_25CollectiveMainloopFwdSm90ILi2EN4cute5tupleIJNS5_1CILi1EEES8_S8_EEENS6_IJNS7_ILi128EEENS7_ILi64EEENS7_ILi256EEEEEELi256ENS_6half_tEfNS_4arch4Sm90ELb0ELb1ELb1ELb0ELb0ELb0ELb0ELb1ELb1ELb0ELb0ELb0EEENS1_21CollectiveEpilogueFwdINS6_IJSA_SC_SB_EEES9_SE_SG_Li256ELb0ELb0ELb0ELb0EEENS1_30DynamicPersistentTileSchedulerILi256ELi32ELb0ELb0ELb1EEEEEEEEEvNT_6ParamsE,@"STO_CUDA_ENTRY STV_DEFAULT"
_ZN7cutlass13device_kernelIN5flash11enable_sm90INS1_16FlashAttnFwdSm90INS1_25CollectiveMainloopFwdSm90ILi2EN4cute5tupleIJNS5_1CILi1EEES8_S8_EEENS6_IJNS7_ILi128EEENS7_ILi64EEENS7_ILi256EEEEEELi256ENS_6half_tEfNS_4arch4Sm90ELb0ELb1ELb1ELb0ELb0ELb0ELb0ELb1ELb1ELb0ELb0ELb0EEENS1_21CollectiveEpilogueFwdINS6_IJSA_SC_SB_EEES9_SE_SG_Li256ELb0ELb0ELb0ELb0EEENS1_30DynamicPersistentTileSchedulerILi256ELi32ELb0ELb0ELb1EEEEEEEEEvNT_6ParamsE:
        /* <DEDUP_REMOVED lines=24> */
.L_x_884:
[----:B------:R-:W-:Y:S05]  /*0180*/  BSYNC B0 ;  /* 0x0000000000007941 */ /* 0x000fea0003800000 */
.L_x_883:
[----:B------:R-:W-:Y:S01]  /*0190*/  VOTEU.ANY UP0, P0 ;  /* 0x00000000003f7886 */ /* 0x000fe20000000100 */
[----:B------:R-:W1:Y:S01]  /*01a0*/  SHFL.IDX PT, R2, R2, RZ, 0x1f ;  /* 0x00001fff02027589 */ /* 0x000e6200000e0000 */
[----:B------:R-:W-:Y:S01]  /*01b0*/  UMOV UR4, 0x1 ;  /* 0x0000000100047882 */ /* 0x000fe20000000000 */
[----:B------:R-:W-:Y:S01]  /*01c0*/  VOTEU.ANY UP1, P0 ;  /* 0x00000000003f7886 */ /* 0x000fe20000020100 */
[----:B------:R-:W-:Y:S01]  /*01d0*/  VOTEU.ANY UP2, P0 ;  /* 0x00000000003f7886 */ /* 0x000fe20000040100 */
[----:B------:R-:W2:Y:S01]  /*01e0*/  @UP0 S2UR UR7, SR_CgaCtaId ;  /* 0x00000000000709c3 */ /* 0x000ea20000008800 */
[----:B------:R-:W3:Y:S01]  /*01f0*/  SHFL.IDX PT, R3, R0, RZ, 0x1f ;  /* 0x00001fff00037589 */ /* 0x000ee200000e0000 */
[----:B------:R-:W-:Y:S01]  /*0200*/  @UP0 UMOV UR6, 0x400 ;  /* 0x0000040000060882 */ /* 0x000fe20000000000 */
[----:B------:R-:W-:-:S04]  /*0210*/  @UP0 UIADD3 UR4, -UR4, 0x100000, URZ ;  /* 0x0010000004040890 */ /* 0x000fc8000fffe13f */
[----:B------:R-:W-:Y:S02]  /*0220*/  @UP0 USHF.L.U32 UR5, UR4, 0xb, URZ ;  /* 0x0000000b04050899 */ /* 0x000fe4000800063f */
[----:B------:R-:W-:Y:S01]  /*0230*/  @UP0 USHF.L.U32 UR4, UR4, 0x1, URZ ;  /* 0x0000000104040899 */ /* 0x000fe2000800063f */
[----:B-1----:R-:W-:Y:S01]  /*0240*/  R2UR UR8, R2 ;  /* 0x00000000020872ca */ /* 0x002fe200000e0000 */
[----:B--2---:R-:W-:Y:S01]  /*0250*/  @UP0 ULEA UR6, UR7, UR6, 0x18 ;  /* 0x0000000607060291 */ /* 0x004fe2000f8ec03f */
[----:B---3--:R-:W-:-:S11]  /*0260*/  ISETP.NE.AND P1, PT, R3, RZ, PT ;  /* 0x000000ff0300720c */ /* 0x008fd60003f25270 */
[----:B------:R-:W-:Y:S01]  /*0270*/  UISETP.NE.AND UP0, UPT, UR8, URZ, UPT ;  /* 0x0000003f0800728c */ /* 0x000fe2000bf05270 */
[----:B------:R-:W1:Y:S02]  /*0280*/  FENCE.VIEW.ASYNC.S ;  /* 0x00000000000073c6 */ /* 0x000e640000000000 */
[----:B-1----:R1:W2:Y:S01]  /*0290*/  @UP1 SYNCS.EXCH.64 URZ, [UR6+0x30800], UR4 ;  /* 0x03080004063f15b2 */ /* 0x0022a20008000100 */
[----:B------:R1:W3:Y:S01]  /*02a0*/  @UP2 SYNCS.EXCH.64 URZ, [UR6+0x30820], UR4 ;  /* 0x03082004063f25b2 */ /* 0x0002e20008000100 */
[----:B------:R-:W-:Y:S06]  /*02b0*/  @P1 BRA `(.L_x_885) ;  /* 0x0000000000481947 */ /* 0x000fec0003800000 */
        /* <DEDUP_REMOVED lines=18> */
.L_x_885:
[----:B------:R-:W4:Y:S01]  /*03e0*/  SHFL.IDX PT, R2, R0, RZ, 0x1f ;  /* 0x00001fff00027589 */ /* 0x000f2200000e0000 */
[----:B------:R-:W-:Y:S01]  /*03f0*/  NOP ;  /* 0x0000000000007918 */ /* 0x000fe20000000000 */
[----:B----4-:R-:W-:-:S13]  /*0400*/  ISETP.NE.AND P0, PT, R2, RZ, PT ;  /* 0x000000ff0200720c */ /* 0x010fda0003f05270 */
        /* <DEDUP_REMOVED lines=19> */
.L_x_886:
[----:B------:R-:W4:Y:S01]  /*0540*/  SHFL.IDX PT, R2, R0, RZ, 0x1f ;  /* 0x00001fff00027589 */ /* 0x000f2200000e0000 */
[----:B------:R-:W-:Y:S01]  /*0550*/  NOP ;  /* 0x0000000000007918 */ /* 0x000fe20000000000 */
[----:B----4-:R-:W-:-:S13]  /*0560*/  ISETP.NE.AND P0, PT, R2, RZ, PT ;  /* 0x000000ff0200720c */ /* 0x010fda0003f05270 */
[----:B------:R-:W-:Y:S05]  /*0570*/  @P0 BRA `(.L_x_887) ;  /* 0x0000000000380947 */ /* 0x000fea0003800000 */
[----:B-1----:R-:W1:Y:S01]  /*0580*/  S2UR UR5, SR_CgaCtaId ;  /* 0x00000000000579c3 */ /* 0x002e620000008800 */
[----:B------:R-:W-:Y:S01]  /*0590*/  UMOV UR4, 0x400 ;  /* 0x0000040000047882 */ /* 0x000fe20000000000 */
[----:B------:R-:W-:Y:S01]  /*05a0*/  UMOV UR7, 0x1 ;  /* 0x0000000100077882 */ /* 0x000fe20000000000 */
[----:B------:R-:W-:Y:S01]  /*05b0*/  ELECT P0, URZ, PT ;  /* 0x00000000003f782f */ /* 0x000fe20003800000 */
[----:B-1----:R-:W-:Y:S02]  /*05c0*/  ULEA UR6, UR5, UR4, 0x18 ;  /* 0x0000000405067291 */ /* 0x002fe4000f8ec03f */
[----:B------:R-:W-:-:S04]  /*05d0*/  UIADD3 UR4, -UR7, 0x100000, URZ ;  /* 0x0010000007047890 */ /* 0x000fc8000fffe13f */
[----:B------:R-:W-:Y:S02]  /*05e0*/  USHF.L.U32 UR5, UR4, 0xb, URZ ;  /* 0x0000000b04057899 */ /* 0x000fe4000800063f */
[----:B------:R-:W-:Y:S01]  /*05f0*/  USHF.L.U32 UR4, UR4, 0x1, URZ ;  /* 0x0000000104047899 */ /* 0x000fe2000800063f */
[----:B------:R-:W1:Y:S11]  /*0600*/  FENCE.VIEW.ASYNC.S ;  /* 0x00000000000073c6 */ /* 0x000e760000000000 */
[----:B-1----:R4:W1:Y:S01]  /*0610*/  SYNCS.EXCH.64 URZ, [UR6+0x30870], UR4 ;  /* 0x03087004063f75b2 */ /* 0x0028620008000100 */
[----:B------:R4:W1:Y:S01]  /*0620*/  SYNCS.EXCH.64 URZ, [UR6+0x30880], UR4 ;  /* 0x03088004063f75b2 */ /* 0x0008620008000100 */
[----:B------:R4:W1:Y:S01]  /*0630*/  SYNCS.EXCH.64 URZ, [UR6+0x30878], UR4 ;  /* 0x03087804063f75b2 */ /* 0x0008620008000100 */
[----:B------:R4:W1:Y:S02]  /*0640*/  SYNCS.EXCH.64 URZ, [UR6+0x30888], UR4 ;  /* 0x03088804063f75b2 */ /* 0x0008640008000100 */
[----:B----4-:R-:W-:Y:S01]  /*0650*/  NOP ;  /* 0x0000000000007918 */ /* 0x010fe20000000000 */
.L_x_887:
        /* <DEDUP_REMOVED lines=22> */
.L_x_888:
        /* <DEDUP_REMOVED lines=22> */
.L_x_889:
[----:B-1----:R-:W-:Y:S01]  /*0920*/  UMOV UR4, 0x1 ;  /* 0x0000000100047882 */ /* 0x002fe20000000000 */
[----:B------:R-:W-:Y:S01]  /*0930*/  PLOP3.LUT P0, PT, PT, PT, UP0, 0x80, 0x0 ;  /* 0x000000000000781c */ /* 0x000fe20003f0f008 */
[----:B------:R-:W-:Y:S01]  /*0940*/  USEL UR4, UR4, 0x2, !UP0 ;  /* 0x0000000204047887 */ /* 0x000fe2000c000000 */
[----:B------:R-:W-:-:S05]  /*0950*/  NOP ;  /* 0x0000000000007918 */ /* 0x000fca0000000000 */
[----:B------:R-:W-:-:S05]  /*0960*/  IMAD.U32 R2, RZ, RZ, UR4 ;  /* 0x00000004ff027e24 */ /* 0x000fca000f8e00ff */
[----:B------:R1:W-:Y:S01]  /*0970*/  STL [R1], R2 ;  /* 0x0000000201007387 */ /* 0x0003e20000100800 */
[----:B--23--:R-:W-:Y:S06]  /*0980*/  BAR.SYNC.DEFER_BLOCKING 0x0 ;  /* 0x0000000000007b1d */ /* 0x00cfec0000010000 */
[----:B------:R-:W-:Y:S05]  /*0990*/  @!P0 BRA `(.L_x_890) ;  /* 0x000000e4005c8947 */ /* 0x000fea0003800000 */
.L_x_891:
[----:B------:R-:W-:-:S08]  /*09a0*/  NOP ;  /* 0x0000000000007918 */ /* 0x000fd00000000000 */
[----:B------:R-:W2:Y:S02]  /*09b0*/  USETMAXREG.TRY_ALLOC.CTAPOOL UP0, 0xf0 ;  /* 0x000000f0000079c8 */ /* 0x000ea40008000600 */
[----:B--2---:R-:W-:-:S13]  /*09c0*/  PLOP3.LUT P0, PT, PT, PT, UP0, 0x80, 0x0 ;  /* 0x000000000000781c */ /* 0x004fda0003f0f008 */
[----:B------:R-:W-:Y:S05]  /*09d0*/  @!P0 BRA `(.L_x_891) ;  /* 0xfffffffc00f08947 */ /* 0x000fea000383ffff */
[----:B------:R-:W2:Y:S08]  /*09e0*/  S2UR UR7, SR_CTAID.X ;  /* 0x00000000000779c3 */ /* 0x000eb00000002500 */
[----:B------:R-:W-:Y:S08]  /*09f0*/  BAR.ARV 0x4, 0x120 ;  /* 0x0104800000007b1d */ /* 0x000ff00000002000 */
[----:B------:R-:W2:Y:S08]  /*0a00*/  LDC R0, c[0x0][0xda8] ;  /* 0x00036a00ff007b82 */ /* 0x000eb00000000800 */
[----:B------:R-:W-:Y:S06]  /*0a10*/  BAR.ARV 0x8, 0x120 ;  /* 0x0204800000007b1d */ /* 0x000fec0000002000 */
[----:B--2---:R-:W-:-:S13]  /*0a20*/  ISETP.LE.AND P0, PT, R0, UR7, PT ;  /* 0x0000000700007c0c */ /* 0x004fda000bf03270 */
[----:B------:R-:W-:Y:S05]  /*0a30*/  @P0 EXIT ;  /* 0x000000000000094d */ /* 0x000fea0003800000 */
[----:B------:R-:W2:Y:S01]  /*0a40*/  LDL R3, [R1] ;  /* 0x0000000001037983 */ /* 0x000ea20000100800 */
[----:B------:R-:W3:Y:S01]  /*0a50*/  S2UR UR4, SR_CgaCtaId ;  /* 0x00000000000479c3 */ /* 0x000ee20000008800 */
[----:B------:R-:W-:Y:S01]  /*0a60*/  UMOV UR38, 0x400 ;  /* 0x0000040000267882 */ /* 0x000fe20000000000 */
[----:B------:R-:W-:Y:S01]  /*0a70*/  UMOV UR46, URZ ;  /* 0x0000003f002e7c82 */ /* 0x000fe20008000000 */
[----:B-1----:R-:W1:Y:S01]  /*0a80*/  S2R R2, SR_TID.X ;  /* 0x0000000000027919 */ /* 0x002e620000002100 */
[----:B------:R-:W-:-:S04]  /*0a90*/  UMOV UR36, URZ ;  /* 0x0000003f00247c82 */ /* 0x000fc80008000000 */
[----:B------:R-:W4:Y:S01]  /*0aa0*/  S2UR UR6, SR_SWINHI ;  /* 0x00000000000679c3 */ /* 0x000f220000002f00 */
[----:B---3--:R-:W-:-:S07]  /*0ab0*/  ULEA UR38, UR4, UR38, 0x18 ;  /* 0x0000002604267291 */ /* 0x008fce000f8ec03f */
[----:B------:R-:W-:Y:S01]  /*0ac0*/  UMOV UR4, UR38 ;  /* 0x0000002600047c82 */ /* 0x000fe20008000000 */
[----:B----4-:R-:W-:Y:S02]  /*0ad0*/  UMOV UR5, UR6 ;  /* 0x0000000600057c82 */ /* 0x010fe40008000000 */
[----:B------:R-:W-:Y:S02]  /*0ae0*/  IMAD.U32 R201, RZ, RZ, UR5 ;  /* 0x00000005ffc97e24 */ /* 0x000fe4000f8e00ff */
[----:B-1----:R-:W-:Y:S02]  /*0af0*/  VIADD R213, R2, 0xffffff80 ;  /* 0xffffff8002d57836 */ /* 0x002fe40000000000 */
[----:B------:R-:W-:Y:S01]  /*0b00*/  IMAD.U32 R200, RZ, RZ, UR4 ;  /* 0x00000004ffc87e24 */ /* 0x000fe2000f8e00ff */
[----:B------:R-:W-:Y:S02]  /*0b10*/  UMOV UR4, UR7 ;  /* 0x0000000700047c82 */ /* 0x000fe40008000000 */
[----:B------:R-:W-:-:S04]  /*0b20*/  SHF.R.S32.HI R0, RZ, 0x1f, R213 ;  /* 0x0000001fff007819 */ /* 0x000fc800000114d5 */
[CC--:B------:R-:W-:Y:S02]  /*0b30*/  LEA.HI R2, R0.reuse, R213.reuse, RZ, 0x4 ;  /* 0x000000d500027211 */ /* 0x0c0fe400078f20ff */
[----:B------:R-:W-:Y:S02]  /*0b40*/  LEA.HI R211, R0, R213, RZ, 0x5 ;  /* 0x000000d500d37211 */ /* 0x000fe400078f28ff */
[----:B------:R-:W-:Y:S02]  /*0b50*/  SHF.R.S32.HI R5, RZ, 0x4, R2 ;  /* 0x00000004ff057819 */ /* 0x000fe40000011402 */
[----:B------:R-:W-:Y:S02]  /*0b60*/  SHF.R.S32.HI R211, RZ, 0x5, R211 ;  /* 0x00000005ffd37819 */ /* 0x000fe400000114d3 */
[C---:B------:R-:W-:Y:S02]  /*0b70*/  LEA.HI R4, R2.reuse, R5, RZ, 0x1 ;  /* 0x0000000502047211 */ /* 0x040fe400078f08ff */
[----:B------:R-:W-:-:S02]  /*0b80*/  LOP3.LUT R2, R2, 0x3fffff0, RZ, 0xc0, !PT ;  /* 0x03fffff002027812 */ /* 0x000fc400078ec0ff */
[----:B------:R-:W-:-:S03]  /*0b90*/  LOP3.LUT R4, R4, 0x1ffffffe, RZ, 0xc0, !PT ;  /* 0x1ffffffe04047812 */ /* 0x000fc600078ec0ff */
[----:B------:R-:W-:Y:S02]  /*0ba0*/  IMAD.IADD R2, R213, 0x1, -R2 ;  /* 0x00000001d5027824 */ /* 0x000fe400078e0a02 */
[----:B------:R-:W-:Y:S02]  /*0bb0*/  IMAD.IADD R4, R5, 0x1, -R4 ;  /* 0x0000000105047824 */ /* 0x000fe400078e0a04 */
[----:B------:R-:W-:-:S05]  /*0bc0*/  IMAD R9, R211, 0x10, R2 ;  /* 0x00000010d3097824 */ /* 0x000fca00078e0202 */
[----:B------:R-:W-:Y:S02]  /*0bd0*/  LEA R4, R9, R4, 0x3 ;  /* 0x0000000409047211 */ /* 0x000fe400078e18ff */
[----:B--2---:R-:W-:Y:S02]  /*0be0*/  R2UR UR8, R3 ;  /* 0x00000000030872ca */ /* 0x004fe400000e0000 */
[CC--:B------:R-:W-:Y:S02]  /*0bf0*/  LEA.HI R3, R0.reuse, R213.reuse, RZ, 0x7 ;  /* 0x000000d500037211 */ /* 0x0c0fe400078f38ff */
[----:B------:R-:W-:Y:S02]  /*0c00*/  LEA.HI R0, R0, R213, RZ, 0x3 ;  /* 0x000000d500007211 */ /* 0x000fe400078f18ff */
[----:B------:R-:W-:Y:S02]  /*0c10*/  LOP3.LUT R208, R3, 0xffffff80, RZ, 0xc0, !PT ;  /* 0xffffff8003d07812 */ /* 0x000fe400078ec0ff */
[----:B------:R-:W-:-:S02]  /*0c20*/  SHF.R.S32.HI R210, RZ, 0x7, R3 ;  /* 0x00000007ffd27819 */ /* 0x000fc40000011403 */
[----:B------:R-:W-:Y:S02]  /*0c30*/  IADD3 R208, R213, -R208, RZ ;  /* 0x800000d0d5d07210 */ /* 0x000fe40007ffe0ff */
[----:B------:R-:W-:Y:S01]  /*0c40*/  LEA.HI R3, R3, R210, RZ, 0x1 ;  /* 0x000000d203037211 */ /* 0x000fe200078f08ff */
[----:B------:R-:W-:Y:S01]  /*0c50*/  ULOP3.LUT UR5, UR8, 0x1, URZ, 0xfc, !UPT ;  /* 0x0000000108057892 */ /* 0x000fe2000f8efc3f */
[----:B------:R-:W-:Y:S02]  /*0c60*/  SHF.R.S32.HI R7, RZ, 0x1f, R208 ;  /* 0x0000001fff077819 */ /* 0x000fe400000114d0 */
[----:B------:R-:W-:Y:S02]  /*0c70*/  LOP3.LUT R2, R0, 0x1ffffff8, RZ, 0xc0, !PT ;  /* 0x1ffffff800027812 */ /* 0x000fe400078ec0ff */
[CC--:B------:R-:W-:Y:S01]  /*0c80*/  LEA.HI R6, R7.reuse, R208.reuse, RZ, 0x2 ;  /* 0x000000d007067211 */ /* 0x0c0fe200078f10ff */
[----:B------:R-:W-:Y:S01]  /*0c90*/  IMAD.U32 R212, RZ, RZ, UR5 ;  /* 0x00000005ffd47e24 */ /* 0x000fe2000f8e00ff */
[----:B------:R-:W-:Y:S01]  /*0ca0*/  LEA.HI R7, R7, R208, RZ, 0x5 ;  /* 0x000000d007077211 */ /* 0x000fe200078f28ff */
[----:B------:R-:W-:Y:S01]  /*0cb0*/  UMOV UR5, URZ ;  /* 0x0000003f00057c82 */ /* 0x000fe20008000000 */
[--C-:B------:R-:W-:Y:S01]  /*0cc0*/  SHF.R.S32.HI R5, RZ, 0x2, R6.reuse ;  /* 0x00000002ff057819 */ /* 0x100fe20000011406 */
[----:B------:R-:W-:Y:S01]  /*0cd0*/  IMAD.U32 R207, RZ, RZ, UR5 ;  /* 0x00000005ffcf7e24 */ /* 0x000fe2000f8e00ff */
[----:B------:R-:W-:-:S02]  /*0ce0*/  SHF.R.S32.HI R8, RZ, 0x1f, R6 ;  /* 0x0000001fff087819 */ /* 0x000fc40000011406 */
[----:B------:R-:W-:Y:S02]  /*0cf0*/  SHF.R.S32.HI R7, RZ, 0x5, R7 ;  /* 0x00000005ff077819 */ /* 0x000fe40000011407 */
[----:B------:R-:W-:Y:S02]  /*0d00*/  LEA.HI R8, R8, R5, RZ, 0x3 ;  /* 0x0000000508087211 */ /* 0x000fe400078f18ff */
[----:B------:R-:W-:Y:S02]  /*0d10*/  IADD3 R2, R213, -R2, RZ ;  /* 0x80000002d5027210 */ /* 0x000fe40007ffe0ff */
[----:B------:R-:W-:Y:S02]  /*0d20*/  LOP3.LUT R8, R8, 0xfffffff8, RZ, 0xc0, !PT ;  /* 0xfffffff808087812 */ /* 0x000fe400078ec0ff */
[----:B------:R-:W-:Y:S01]  /*0d30*/  SHF.R.S32.HI R204, RZ, 0x3, R0 ;  /* 0x00000003ffcc7819 */ /* 0x000fe20000011400 */
[----:B------:R-:W-:Y:S02]  /*0d40*/  IMAD.SHL.U32 R202, R2, 0x8, RZ ;  /* 0x0000000802ca7824 */ /* 0x000fe400078e00ff */
[----:B------:R-:W-:Y:S01]  /*0d50*/  IMAD.IADD R8, R5, 0x1, -R8 ;  /* 0x0000000105087824 */ /* 0x000fe200078e0a08 */
[----:B------:R-:W-:-:S02]  /*0d60*/  LOP3.LUT R5, R3, 0x3fffffe, RZ, 0xc0, !PT ;  /* 0x03fffffe03057812 */ /* 0x000fc400078ec0ff */
[----:B------:R-:W-:Y:S01]  /*0d70*/  SHF.L.U32 R3, R4, 0x3, RZ ;  /* 0x0000000304037819 */ /* 0x000fe200000006ff */
[----:B------:R-:W-:Y:S02]  /*0d80*/  IMAD R8, R7, 0x10, R8 ;  /* 0x0000001007087824 */ /* 0x000fe400078e0208 */
[----:B------:R-:W-:Y:S02]  /*0d90*/  IMAD.IADD R5, R210, 0x1, -R5 ;  /* 0x00000001d2057824 */ /* 0x000fe400078e0a05 */
[----:B------:R-:W-:Y:S01]  /*0da0*/  IMAD.WIDE R200, R3, 0x2, R200 ;  /* 0x0000000203c87825 */ /* 0x000fe200078e02c8 */
[----:B------:R-:W-:-:S03]  /*0db0*/  LOP3.LUT R3, R6, 0x7ffffffc, RZ, 0xc0, !PT ;  /* 0x7ffffffc06037812 */ /* 0x000fc600078ec0ff */
[----:B------:R-:W-:Y:S01]  /*0dc0*/  IMAD R209, R5, 0x40, R8 ;  /* 0x0000004005d17824 */ /* 0x000fe200078e0208 */
[----:B------:R-:W-:-:S07]  /*0dd0*/  IADD3 R22, R208, -R3, RZ ;  /* 0x80000003d0167210 */ /* 0x000fce0007ffe0ff */
.L_x_984:
[----:B------:R-:W-:Y:S01]  /*0de0*/  ULDC UR5, c[0x0][0xdd0] ;  /* 0x0003740000057ab9 */ /* 0x000fe20000000800 */
[----:B-1----:R-:W1:Y:S01]  /*0df0*/  LDC R0, c[0x0][0xde8] ;  /* 0x00037a00ff007b82 */ /* 0x002e620000000800 */
[----:B------:R-:W-:Y:S01]  /*0e00*/  UISETP.NE.AND UP0, UPT, UR5, 0x1, UPT ;  /* 0x000000010500788c */ /* 0x000fe2000bf05270 */
[----:B------:R-:W-:-:S10]  /*0e10*/  UMOV UR8, UR4 ;  /* 0x0000000400087c82 */ /* 0x000fd40008000000 */
[----:B------:R-:W-:Y:S01]  /*0e20*/  @UP0 ULDC UR6, c[0x0][0xdd4] ;  /* 0x0003750000060ab9 */ /* 0x000fe20000000800 */
[----:B------:R-:W-:Y:S01]  /*0e30*/  @UP0 ULDC UR9, c[0x0][0xdd8] ;  /* 0x0003760000090ab9 */ /* 0x000fe20000000800 */
[----:B------:R-:W-:-:S04]  /*0e40*/  UIMAD.WIDE.U32 UR6, UR4, UR6, URZ ;  /* 0x00000006040672a5 */ /* 0x000fc8000f8e003f */
[----:B------:R-:W-:-:S04]  /*0e50*/  @UP0 USHF.R.U32.HI UR8, URZ, UR9, UR7 ;  /* 0x000000093f080299 */ /* 0x000fc80008011607 */
[----:B------:R-:W-:Y:S02]  /*0e60*/  UIADD3 UR6, -UR8, URZ, URZ ;  /* 0x0000003f08067290 */ /* 0x000fe4000fffe13f */
[----:B-1----:R-:W-:Y:S02]  /*0e70*/  ISETP.LE.AND P0, PT, R0, UR8, PT ;  /* 0x0000000800007c0c */ /* 0x002fe4000bf03270 */
[----:B------:R-:W-:-:S11]  /*0e80*/  UIMAD UR7, UR5, UR6, UR4 ;  /* 0x00000006050772a4 */ /* 0x000fd6000f8e0204 */
[----:B--234-:R-:W-:Y:S05]  /*0e90*/  @!P0 BRA `(.L_x_892) ;  /* 0x0000000000248947 */ /* 0x01cfea0003800000 */
[----:B------:R-:W-:Y:S01]  /*0ea0*/  ULDC UR6, c[0x0][0xddc] ;  /* 0x0003770000067ab9 */ /* 0x000fe20000000800 */
[----:B------:R-:W-:Y:S01]  /*0eb0*/  UMOV UR9, UR7 ;  /* 0x0000000700097c82 */ /* 0x000fe20008000000 */
[----:B------:R-:W-:-:S11]  /*0ec0*/  UISETP.NE.AND UP0, UPT, UR6, 0x1, UPT ;  /* 0x000000010600788c */ /* 0x000fd6000bf05270 */
[----:B------:R-:W-:Y:S02]  /*0ed0*/  @UP0 ULDC.64 UR10, c[0x0][0xde0] ;  /* 0x00037800000a0ab9 */ /* 0x000fe40000000a00 */
[----:B------:R-:W-:-:S04]  /*0ee0*/  UIMAD.WIDE.U32 UR4, UR7, UR10, URZ ;  /* 0x0000000a070472a5 */ /* 0x000fc8000f8e003f */
[----:B------:R-:W-:-:S04]  /*0ef0*/  @UP0 USHF.R.U32.HI UR9, URZ, UR11, UR5 ;  /* 0x0000000b3f090299 */ /* 0x000fc80008011605 */
[----:B------:R-:W-:Y:S02]  /*0f00*/  UIMAD UR4, UR9, UR6, URZ ;  /* 0x00000006090472a4 */ /* 0x000fe4000f8e023f */
[----:B------:R-:W-:Y:S01]  /*0f10*/  IMAD.U32 R206, RZ, RZ, UR9 ;  /* 0x00000009ffce7e24 */ /* 0x000fe2000f8e00ff */
[----:B------:R-:W-:Y:S09]  /*0f20*/  BRA `(.L_x_893) ;  /* 0x0000000000207947 */ /* 0x000ff20003800000 */
.L_x_892:
[----:B------:R-:W-:Y:S01]  /*0f30*/  ULDC UR6, c[0x0][0xdc4] ;  /* 0x0003710000067ab9 */ /* 0x000fe20000000800 */
[----:B------:R-:W-:Y:S01]  /*0f40*/  UMOV UR9, UR7 ;  /* 0x0000000700097c82 */ /* 0x000fe20008000000 */
[----:B------:R-:W-:-:S11]  /*0f50*/  UISETP.NE.AND UP0, UPT, UR6, 0x1, UPT ;  /* 0x000000010600788c */ /* 0x000fd6000bf05270 */
[----:B------:R-:W-:Y:S02]  /*0f60*/  @UP0 ULDC.64 UR10, c[0x0][0xdc8] ;  /* 0x00037200000a0ab9 */ /* 0x000fe40000000a00 */
[----:B------:R-:W-:-:S04]  /*0f70*/  UIMAD.WIDE.U32 UR4, UR7, UR10, URZ ;  /* 0x0000000a070472a5 */ /* 0x000fc8000f8e003f */
[----:B------:R-:W-:-:S04]  /*0f80*/  @UP0 USHF.R.U32.HI UR9, URZ, UR11, UR5 ;  /* 0x0000000b3f090299 */ /* 0x000fc80008011605 */
[----:B------:R-:W-:Y:S02]  /*0f90*/  UIMAD UR4, UR9, UR6, URZ ;  /* 0x00000006090472a4 */ /* 0x000fe4000f8e023f */
[----:B------:R-:W-:-:S10]  /*0fa0*/  IMAD.U32 R206, RZ, RZ, UR9 ;  /* 0x00000009ffce7e24 */ /* 0x000fd4000f8e00ff */
.L_x_893:
[----:B------:R-:W-:Y:S01]  /*0fb0*/  R2UR UR5, R206 ;  /* 0x00000000ce0572ca */ /* 0x000fe200000e0000 */
[----:B------:R-:W-:Y:S01]  /*0fc0*/  UIADD3 UR6, UR7, -UR4, URZ ;  /* 0x8000000407067290 */ /* 0x000fe2000fffe03f */
[----:B------:R-:W-:Y:S01]  /*0fd0*/  ULDC UR43, c[0x0][0xdb8] ;  /* 0x00036e00002b7ab9 */ /* 0x000fe20000000800 */
[----:B------:R-:W-:Y:S01]  /*0fe0*/  ULDC.64 UR12, c[0x0][0x3f8] ;  /* 0x0000fe00000c7ab9 */ /* 0x000fe20000000a00 */
[----:B------:R-:W-:Y:S01]  /*0ff0*/  UISETP.NE.AND UP1, UPT, UR43, 0x1, UPT ;  /* 0x000000012b00788c */ /* 0x000fe2000bf25270 */
[----:B------:R-:W-:Y:S01]  /*1000*/  ULDC UR42, c[0x0][0xdac] ;  /* 0x00036b00002a7ab9 */ /* 0x000fe20000000800 */
[----:B------:R-:W-:Y:S01]  /*1010*/  UISETP.NE.U32.AND UP0, UPT, UR12, URZ, UPT ;  /* 0x0000003f0c00728c */ /* 0x000fe2000bf05070 */
[----:B------:R-:W-:Y:S01]  /*1020*/  ULDC UR11, c[0x0][0xdc4] ;  /* 0x00037100000b7ab9 */ /* 0x000fe20000000800 */
[----:B------:R-:W-:Y:S02]  /*1030*/  ULDC UR47, c[0x0][0x404] ;  /* 0x00010100002f7ab9 */ /* 0x000fe40000000800 */
[----:B------:R-:W-:-:S03]  /*1040*/  UISETP.NE.AND.EX UP0, UPT, UR13, URZ, UPT, UP0 ;  /* 0x0000003f0d00728c */ /* 0x000fc6000bf05300 */
[----:B------:R-:W-:Y:S01]  /*1050*/  ULOP3.LUT UR7, URZ, UR5, URZ, 0x33, !UPT ;  /* 0x000000053f077292 */ /* 0x000fe2000f8e333f */
[----:B------:R-:W-:Y:S02]  /*1060*/  ULDC UR9, c[0x0][0x288] ;  /* 0x0000a20000097ab9 */ /* 0x000fe40000000800 */
[----:B------:R-:W-:Y:S01]  /*1070*/  ULDC.64 UR4, c[0x0][0x9e0] ;  /* 0x0002780000047ab9 */ /* 0x000fe20000000a00 */
[----:B------:R-:W-:Y:S02]  /*1080*/  UIADD3 UR42, UR7, UR42, URZ ;  /* 0x0000002a072a7290 */ /* 0x000fe4000fffe03f */
[----:B------:R-:W-:Y:S02]  /*1090*/  UISETP.GE.AND UP2, UPT, UR5, 0x1, UPT ;  /* 0x000000010500788c */ /* 0x000fe4000bf46270 */
[----:B------:R-:W-:Y:S02]  /*10a0*/  USHF.L.U32 UR42, UR42, 0x7, URZ ;  /* 0x000000072a2a7899 */ /* 0x000fe4000800063f */
[----:B------:R-:W-:-:S02]  /*10b0*/  UIMAD UR8, UR8, UR11, UR6 ;  /* 0x0000000b080872a4 */ /* 0x000fc4000f8e0206 */
[----:B------:R-:W-:Y:S01]  /*10c0*/  USEL UR47, UR47, 0x1, UP0 ;  /* 0x000000012f2f7887 */ /* 0x000fe20008000000 */
[----:B------:R-:W-:Y:S01]  /*10d0*/  PLOP3.LUT P1, PT, PT, PT, UP2, 0x80, 0x0 ;  /* 0x000000000000781c */ /* 0x000fe20003f2f028 */
[----:B------:R-:W-:Y:S01]  /*10e0*/  @UP1 ULDC UR6, c[0x0][0xdbc] ;  /* 0x00036f0000061ab9 */ /* 0x000fe20000000800 */
[----:B------:R-:W-:Y:S01]  /*10f0*/  UIADD3 UR61, UR42, 0x80, -UR9 ;  /* 0x000000802a3d7890 */ /* 0x000fe2000fffe809 */
[----:B------:R-:W-:Y:S01]  /*1100*/  ULDC UR10, c[0x0][0x2e0] ;  /* 0x0000b800000a7ab9 */ /* 0x000fe20000000800 */
[----:B------:R-:W-:Y:S01]  /*1110*/  UIMAD.WIDE.U32 UR6, UR8, UR6, URZ ;  /* 0x00000006080672a5 */ /* 0x000fe2000f8e003f */
[----:B------:R-:W-:Y:S01]  /*1120*/  @UP1 ULDC UR11, c[0x0][0xdc0] ;  /* 0x00037000000b1ab9 */ /* 0x000fe20000000800 */
[----:B------:R-:W-:Y:S01]  /*1130*/  UIMAD UR61, UR47, UR10, UR61 ;  /* 0x0000000a2f3d72a4 */ /* 0x000fe2000f8e023d */
[----:B------:R-:W-:Y:S01]  /*1140*/  UMOV UR44, UR8 ;  /* 0x00000008002c7c82 */ /* 0x000fe20008000000 */
[----:B------:R-:W-:Y:S02]  /*1150*/  @UP1 USHF.R.U32.HI UR44, URZ, UR11, UR7 ;  /* 0x0000000b3f2c1299 */ /* 0x000fe40008011607 */
[----:B------:R-:W-:-:S02]  /*1160*/  UIADD3 UR4, UR61, UR4, URZ ;  /* 0x000000043d047290 */ /* 0x000fc4000fffe03f */
[----:B------:R-:W-:-:S04]  /*1170*/  UIADD3 UR6, -UR44, URZ, URZ ;  /* 0x0000003f2c067290 */ /* 0x000fc8000fffe13f */
[----:B------:R-:W-:Y:S01]  /*1180*/  UIMAD UR43, UR43, UR6, UR8 ;  /* 0x000000062b2b72a4 */ /* 0x000fe2000f8e0208 */
[----:B------:R-:W-:Y:S01]  /*1190*/  IMAD.U32 R0, RZ, RZ, UR4 ;  /* 0x00000004ff007e24 */ /* 0x000fe2000f8e00ff */
[----:B------:R-:W-:Y:S10]  /*11a0*/  @!P1 BRA `(.L_x_894) ;  /* 0x0000000000409947 */ /* 0x000ff40003800000 */
[----:B------:R-:W-:Y:S01]  /*11b0*/  ISETP.LT.AND P0, PT, RZ, UR61, PT ;  /* 0x0000003dff007c0c */ /* 0x000fe2000bf01270 */
[----:B------:R-:W-:-:S12]  /*11c0*/  UIADD3 UR4, UR61, -0x1, URZ ;  /* 0xffffffff3d047890 */ /* 0x000fd8000fffe03f */
[----:B------:R-:W-:Y:S05]  /*11d0*/  @P0 BRA `(.L_x_895) ;  /* 0x00000000001c0947 */ /* 0x000fea0003800000 */
[----:B------:R-:W-:Y:S02]  /*11e0*/  UISETP.NE.AND UP0, UPT, UR5, 0x1, UPT ;  /* 0x000000010500788c */ /* 0x000fe4000bf05270 */
[----:B------:R-:W-:-:S09]  /*11f0*/  UIADD3 UR4, -UR61, URZ, URZ ;  /* 0x0000003f3d047290 */ /* 0x000fd2000fffe13f */
[----:B------:R-:W-:Y:S02]  /*1200*/  @UP0 ULDC.64 UR12, c[0x0][0x9e8] ;  /* 0x00027a00000c0ab9 */ /* 0x000fe40000000a00 */
[----:B------:R-:W-:-:S04]  /*1210*/  UIMAD.WIDE.U32 UR6, UR4, UR12, URZ ;  /* 0x0000000c040672a5 */ /* 0x000fc8000f8e003f */
[----:B------:R-:W-:-:S04]  /*1220*/  @UP0 USHF.R.U32.HI UR4, URZ, UR13, UR7 ;  /* 0x0000000d3f040299 */ /* 0x000fc80008011607 */
[----:B------:R-:W-:Y:S01]  /*1230*/  ULOP3.LUT UR4, URZ, UR4, URZ, 0x33, !UPT ;  /* 0x000000043f047292 */ /* 0x000fe2000f8e333f */
[----:B------:R-:W-:Y:S11]  /*1240*/  BRA `(.L_x_896) ;  /* 0x0000000000107947 */ /* 0x000ff60003800000 */
.L_x_895:
[----:B------:R-:W-:-:S11]  /*1250*/  UISETP.NE.AND UP0, UPT, UR5, 0x1, UPT ;  /* 0x000000010500788c */ /* 0x000fd6000bf05270 */
[----:B------:R-:W-:Y:S02]  /*1260*/  @UP0 ULDC.64 UR12, c[0x0][0x9e8] ;  /* 0x00027a00000c0ab9 */ /* 0x000fe40000000a00 */
[----:B------:R-:W-:-:S04]  /*1270*/  UIMAD.WIDE.U32 UR6, UR4, UR12, URZ ;  /* 0x0000000c040672a5 */ /* 0x000fc8000f8e003f */
[----:B------:R-:W-:-:S12]  /*1280*/  @UP0 USHF.R.U32.HI UR4, URZ, UR13, UR7 ;  /* 0x0000000d3f040299 */ /* 0x000fd80008011607 */
.L_x_896:
[----:B------:R-:W-:-:S06]  /*1290*/  UIMAD UR4, UR4, UR5, UR5 ;  /* 0x00000005040472a4 */ /* 0x000fcc000f8e0205 */
[----:B------:R-:W-:-:S07]  /*12a0*/  VIMNMX R0, R0, UR4, PT ;  /* 0x0000000400007c48 */ /* 0x000fce000bfe0100 */
.L_x_894:
[----:B------:R-:W-:Y:S01]  /*12b0*/  UIMAD UR4, UR47, UR10, 0x3f ;  /* 0x0000003f2f0474a4 */ /* 0x000fe2000f8e020a */
[----:B------:R-:W-:Y:S01]  /*12c0*/  IADD3 R0, R0, 0x3f, RZ ;  /* 0x0000003f00007810 */ /* 0x000fe20007ffe0ff */
[----:B------:R-:W-:Y:S02]  /*12d0*/  UIADD3 UR7, UR42, -UR9, URZ ;  /* 0x800000092a077290 */ /* 0x000fe4000fffe03f */
[----:B------:R-:W-:Y:S01]  /*12e0*/  USHF.R.S32.HI UR6, URZ, 0x1f, UR4 ;  /* 0x0000001f3f067899 */ /* 0x000fe20008011404 */
[----:B------:R-:W-:Y:S01]  /*12f0*/  SHF.R.S32.HI R3, RZ, 0x1f, R0 ;  /* 0x0000001fff037819 */ /* 0x000fe20000011400 */
[----:B------:R-:W-:Y:S02]  /*1300*/  UIMAD UR7, UR47, UR10, UR7 ;  /* 0x0000000a2f0772a4 */ /* 0x000fe4000f8e0207 */
[----:B------:R-:W-:Y:S01]  /*1310*/  ULEA.HI UR6, UR6, UR4, URZ, 0x6 ;  /* 0x0000000406067291 */ /* 0x000fe2000f8f303f */
[----:B------:R-:W-:Y:S01]  /*1320*/  LEA.HI R3, R3, R0, RZ, 0x6 ;  /* 0x0000000003037211 */ /* 0x000fe200078f30ff */
[----:B------:R-:W-:-:S02]  /*1330*/  ULDC UR8, c[0x0][0x9dc] ;  /* 0x0002770000087ab9 */ /* 0x000fc40000000800 */
[----:B------:R-:W-:Y:S01]  /*1340*/  USHF.R.S32.HI UR6, URZ, 0x6, UR6 ;  /* 0x000000063f067899 */ /* 0x000fe20008011406 */
[----:B------:R-:W-:Y:S01]  /*1350*/  SHF.R.S32.HI R3, RZ, 0x6, R3 ;  /* 0x00000006ff037819 */ /* 0x000fe20000011403 */
[----:B------:R-:W-:-:S04]  /*1360*/  UIADD3 UR8, UR7, -UR8, URZ ;  /* 0x8000000807087290 */ /* 0x000fc8000fffe03f */
[----:B------:R-:W-:Y:S01]  /*1370*/  VIMNMX R103, R3, UR6, PT ;  /* 0x0000000603677c48 */ /* 0x000fe2000bfe0100 */
[----:B------:R-:W-:Y:S07]  /*1380*/  @!P1 BRA `(.L_x_897) ;  /* 0x0000000000489947 */ /* 0x000fee0003800000 */
[----:B------:R-:W-:Y:S02]  /*1390*/  UMOV UR4, UR7 ;  /* 0x0000000700047c82 */ /* 0x000fe40008000000 */
[----:B------:R-:W-:-:S06]  /*13a0*/  UISETP.GT.AND UP0, UPT, UR4, -0x1, UPT ;  /* 0xffffffff0400788c */ /* 0x000fcc000bf04270 */
[----:B------:R-:W-:-:S13]  /*13b0*/  PLOP3.LUT P0, PT, PT, PT, UP0, 0x80, 0x0 ;  /* 0x000000000000781c */ /* 0x000fda0003f0f008 */
[----:B------:R-:W-:Y:S05]  /*13c0*/  @P0 BRA `(.L_x_898) ;  /* 0x00000000001c0947 */ /* 0x000fea0003800000 */
[----:B------:R-:W-:Y:S02]  /*13d0*/  UISETP.NE.AND UP0, UPT, UR5, 0x1, UPT ;  /* 0x000000010500788c */ /* 0x000fe4000bf05270 */
[----:B------:R-:W-:-:S09]  /*13e0*/  ULOP3.LUT UR4, URZ, UR4, URZ, 0x33, !UPT ;  /* 0x000000043f047292 */ /* 0x000fd2000f8e333f */
[----:B------:R-:W-:Y:S02]  /*13f0*/  @UP0 ULDC.64 UR10, c[0x0][0x9e8] ;  /* 0x00027a00000a0ab9 */ /* 0x000fe40000000a00 */
[----:B------:R-:W-:-:S04]  /*1400*/  UIMAD.WIDE.U32 UR6, UR4, UR10, URZ ;  /* 0x0000000a040672a5 */ /* 0x000fc8000f8e003f */
[----:B------:R-:W-:-:S04]  /*1410*/  @UP0 USHF.R.U32.HI UR4, URZ, UR11, UR7 ;  /* 0x0000000b3f040299 */ /* 0x000fc80008011607 */
[----:B------:R-:W-:Y:S01]  /*1420*/  ULOP3.LUT UR4, URZ, UR4, URZ, 0x33, !UPT ;  /* 0x000000043f047292 */ /* 0x000fe2000f8e333f */
[----:B------:R-:W-:Y:S11]  /*1430*/  BRA `(.L_x_899) ;  /* 0x0000000000107947 */ /* 0x000ff60003800000 */
.L_x_898:
[----:B------:R-:W-:-:S11]  /*1440*/  UISETP.NE.AND UP0, UPT, UR5, 0x1, UPT ;  /* 0x000000010500788c */ /* 0x000fd6000bf05270 */
[----:B------:R-:W-:Y:S02]  /*1450*/  @UP0 ULDC.64 UR10, c[0x0][0x9e8] ;  /* 0x00027a00000a0ab9 */ /* 0x000fe40000000a00 */
[----:B------:R-:W-:-:S04]  /*1460*/  UIMAD.WIDE.U32 UR6, UR4, UR10, URZ ;  /* 0x0000000a040672a5 */ /* 0x000fc8000f8e003f */
[----:B------:R-:W-:-:S12]  /*1470*/  @UP0 USHF.R.U32.HI UR4, URZ, UR11, UR7 ;  /* 0x0000000b3f040299 */ /* 0x000fd80008011607 */
.L_x_899:
[----:B------:R-:W-:-:S04]  /*1480*/  UIMAD UR4, UR4, UR5, URZ ;  /* 0x00000005040472a4 */ /* 0x000fc8000f8e023f */
[----:B------:R-:W-:-:S04]  /*1490*/  UISETP.LT.AND UP0, UPT, UR8, UR4, UPT ;  /* 0x000000040800728c */ /* 0x000fc8000bf01270 */
[----:B------:R-:W-:-:S12]  /*14a0*/  USEL UR8, UR8, UR4, !UP0 ;  /* 0x0000000408087287 */ /* 0x000fd8000c000000 */
.L_x_897:
[----:B------:R-:W-:Y:S01]  /*14b0*/  USHF.R.S32.HI UR4, URZ, 0x1f, UR8 ;  /* 0x0000001f3f047899 */ /* 0x000fe20008011408 */
[----:B------:R-:W-:Y:S01]  /*14c0*/  PLOP3.LUT P0, PT, PT, PT, PT, 0x80, 0x0 ;  /* 0x000000000000781c */ /* 0x000fe20003f0f070 */
[----:B------:R-:W-:Y:S01]  /*14d0*/  IMAD.MOV.U32 R0, RZ, RZ, RZ ;  /* 0x000000ffff007224 */ /* 0x000fe200078e00ff */
[----:B------:R-:W-:Y:S01]  /*14e0*/  CS2R R2, SRZ ;  /* 0x0000000000027805 */ /* 0x000fe2000001ff00 */
[----:B------:R-:W-:Y:S01]  /*14f0*/  ULEA.HI UR4, UR4, UR8, URZ, 0x6 ;  /* 0x0000000804047291 */ /* 0x000fe2000f8f303f */
[----:B------:R-:W-:Y:S02]  /*1500*/  CS2R R150, SRZ ;  /* 0x0000000000967805 */ /* 0x000fe4000001ff00 */
[----:B------:R-:W-:Y:S02]  /*1510*/  CS2R R148, SRZ ;  /* 0x0000000000947805 */ /* 0x000fe4000001ff00 */
[----:B------:R-:W-:Y:S01]  /*1520*/  CS2R R146, SRZ ;  /* 0x0000000000927805 */ /* 0x000fe2000001ff00 */
[----:B------:R-:W-:Y:S01]  /*1530*/  USHF.R.S32.HI UR4, URZ, 0x6, UR4 ;  /* 0x000000063f047899 */ /* 0x000fe20008011404 */
[----:B------:R-:W-:-:S02]  /*1540*/  CS2R R144, SRZ ;  /* 0x0000000000907805 */ /* 0x000fc4000001ff00 */
[----:B------:R-:W-:Y:S02]  /*1550*/  CS2R R142, SRZ ;  /* 0x00000000008e7805 */ /* 0x000fe4000001ff00 */
[----:B------:R-:W-:Y:S01]  /*1560*/  CS2R R140, SRZ ;  /* 0x00000000008c7805 */ /* 0x000fe2000001ff00 */
[----:B------:R-:W-:Y:S01]  /*1570*/  UISETP.LT.AND UP0, UPT, URZ, UR4, UPT ;  /* 0x000000043f00728c */ /* 0x000fe2000bf01270 */
[----:B------:R-:W-:Y:S02]  /*1580*/  CS2R R138, SRZ ;  /* 0x00000000008a7805 */ /* 0x000fe4000001ff00 */
[----:B------:R-:W-:Y:S02]  /*1590*/  CS2R R136, SRZ ;  /* 0x0000000000887805 */ /* 0x000fe4000001ff00 */
[----:B------:R-:W-:Y:S01]  /*15a0*/  CS2R R134, SRZ ;  /* 0x0000000000867805 */ /* 0x000fe2000001ff00 */
[----:B------:R-:W-:Y:S01]  /*15b0*/  USEL UR60, URZ, UR4, !UP0 ;  /* 0x000000043f3c7287 */ /* 0x000fe2000c000000 */
[----:B------:R-:W-:-:S02]  /*15c0*/  CS2R R132, SRZ ;  /* 0x0000000000847805 */ /* 0x000fc4000001ff00 */
[----:B------:R-:W-:Y:S02]  /*15d0*/  CS2R R130, SRZ ;  /* 0x0000000000827805 */ /* 0x000fe4000001ff00 */
[----:B------:R-:W-:Y:S02]  /*15e0*/  CS2R R128, SRZ ;  /* 0x0000000000807805 */ /* 0x000fe4000001ff00 */
[----:B------:R-:W-:Y:S02]  /*15f0*/  CS2R R126, SRZ ;  /* 0x00000000007e7805 */ /* 0x000fe4000001ff00 */
[----:B------:R-:W-:Y:S02]  /*1600*/  CS2R R124, SRZ ;  /* 0x00000000007c7805 */ /* 0x000fe4000001ff00 */
[----:B------:R-:W-:Y:S02]  /*1610*/  ISETP.GT.AND P1, PT, R103, UR60, PT ;  /* 0x0000003c67007c0c */ /* 0x000fe4000bf24270 */
        /* <DEDUP_REMOVED lines=45> */
[----:B------:R-:W-:Y:S01]  /*18f0*/  IMAD.MOV.U32 R23, RZ, RZ, RZ ;  /* 0x000000ffff177224 */ /* 0x000fe200078e00ff */
[----:B------:R-:W-:Y:S02]  /*1900*/  CS2R R32, SRZ ;  /* 0x0000000000207805 */ /* 0x000fe4000001ff00 */
[----:B------:R-:W-:Y:S02]  /*1910*/  MOV R160, RZ ;  /* 0x000000ff00a07202 */ /* 0x000fe40000000f00 */
[----:B------:R-:W-:Y:S01]  /*1920*/  CS2R R6, SRZ ;  /* 0x0000000000067805 */ /* 0x000fe2000001ff00 */
[----:B------:R-:W-:Y:S01]  /*1930*/  IMAD.MOV.U32 R29, RZ, RZ, RZ ;  /* 0x000000ffff1d7224 */ /* 0x000fe200078e00ff */
[----:B------:R-:W-:Y:S01]  /*1940*/  CS2R R56, SRZ ;  /* 0x0000000000387805 */ /* 0x000fe2000001ff00 */
[----:B------:R-:W-:Y:S01]  /*1950*/  IMAD.MOV.U32 R4, RZ, RZ, RZ ;  /* 0x000000ffff047224 */ /* 0x000fe200078e00ff */
[----:B------:R-:W-:Y:S06]  /*1960*/  @!P1 BRA `(.L_x_900) ;  /* 0x000000b800c49947 */ /* 0x000fec0003800000 */
[----:B------:R-:W1:Y:S01]  /*1970*/  SHFL.IDX PT, R0, R210, RZ, 0x1f ;  /* 0x00001fffd2007589 */ /* 0x000e6200000e0000 */
[----:B------:R-:W-:-:S04]  /*1980*/  UIADD3 UR6, UR38, 0x10400, URZ ;  /* 0x0001040026067890 */ /* 0x000fc8000fffe03f */
[----:B------:R-:W-:-:S06]  /*1990*/  ULOP3.LUT UP0, URZ, UR6, 0x3ff, URZ, 0xc0, !UPT ;  /* 0x000003ff063f7892 */ /* 0x000fcc000f80c03f */
[----:B------:R-:W-:Y:S02]  /*19a0*/  PLOP3.LUT P0, PT, PT, PT, UP0, 0x80, 0x0 ;  /* 0x000000000000781c */ /* 0x000fe40003f0f008 */
[----:B-1----:R-:W-:-:S13]  /*19b0*/  R2UR UR4, R0 ;  /* 0x00000000000472ca */ /* 0x002fda00000e0000 */
[----:B------:R-:W-:-:S04]  /*19c0*/  ULEA.HI UR5, UR4, UR4, URZ, 0x1 ;  /* 0x0000000404057291 */ /* 0x000fc8000f8f083f */
        /* <DEDUP_REMOVED lines=22> */
.L_x_901:
[----:B------:R-:W-:Y:S02]  /*1b30*/  R2UR UR6, R207 ;  /* 0x00000000cf0672ca */ /* 0x000fe400000e0000 */
[----:B------:R-:W-:-:S11]  /*1b40*/  R2UR UR5, R212 ;  /* 0x00000000d40572ca */ /* 0x000fd600000e0000 */
[----:B------:R-:W-:Y:S02]  /*1b50*/  ULEA.HI UR4, UR6, UR6, URZ, 0x1 ;  /* 0x0000000606047291 */ /* 0x000fe4000f8f083f */
[----:B------:R-:W-:Y:S02]  /*1b60*/  IMAD.U32 R2, RZ, RZ, UR5 ;  /* 0x00000005ff027e24 */ /* 0x000fe4000f8e00ff */
[----:B------:R-:W-:-:S03]  /*1b70*/  ULOP3.LUT UR4, UR4, 0xfffffffe, URZ, 0xc0, !UPT ;  /* 0xfffffffe04047892 */ /* 0x000fc6000f8ec03f */
[----:B------:R-:W-:Y:S01]  /*1b80*/  ISETP.NE.AND P0, PT, R2, 0x3, PT ;  /* 0x000000030200780c */ /* 0x000fe20003f05270 */
[----:B------:R-:W-:-:S06]  /*1b90*/  UIADD3 UR4, UR6, -UR4, URZ ;  /* 0x8000000406047290 */ /* 0x000fcc000fffe03f */
[----:B------:R-:W-:-:S04]  /*1ba0*/  MOV R0, UR4 ;  /* 0x0000000400007c02 */ /* 0x000fc80008000f00 */
[----:B------:R-:W-:-:S04]  /*1bb0*/  SHF.L.U32 R0, R0, 0x1f, RZ ;  /* 0x0000001f00007819 */ /* 0x000fc800000006ff */
[----:B------:R-:W1:Y:S02]  /*1bc0*/  SYNCS.PHASECHK.TRANS64.TRYWAIT P1, [UR38+0x30800], R0 ;  /* 0x03080000ff0075a7 */ /* 0x000e640008020166 */
[----:B-1----:R-:W-:Y:S05]  /*1bd0*/  @!P1 BRA `(.L_x_902) ;  /* 0x0000010800f49947 */ /* 0x002fea0003800000 */
.L_x_1049:
[----:B------:R-:W-:Y:S05]  /*1be0*/  @!P0 BRA `(.L_x_903) ;  /* 0x0000000000048947 */ /* 0x000fea0003800000 */
[----:B------:R-:W-:Y:S01]  /*1bf0*/  BPT.TRAP 0x1 ;  /* 0x000000040000795c */ /* 0x000fe20000300000 */
.L_x_903:
[----:B-1----:R-:W-:Y:S02]  /*1c00*/  IMAD.U32 R3, RZ, RZ, UR36 ;  /* 0x00000024ff037e24 */ /* 0x002fe4000f8e00ff */
[----:B------:R-:W-:-:S03]  /*1c10*/  IMAD.U32 R0, RZ, RZ, UR46 ;  /* 0x0000002eff007e24 */ /* 0x000fc6000f8e00ff */
[----:B------:R-:W-:Y:S02]  /*1c20*/  LEA R3, R3, UR38, 0x3 ;  /* 0x0000002603037c11 */ /* 0x000fe4000f8e18ff */
[----:B------:R-:W-:-:S04]  /*1c30*/  SHF.L.U32 R0, R0, 0x1f, RZ ;  /* 0x0000001f00007819 */ /* 0x000fc800000006ff */
[----:B------:R1:W2:Y:S01]  /*1c40*/  SYNCS.PHASECHK.TRANS64.TRYWAIT P2, [R3+URZ+0x30830], R0 ;  /* 0x03083000030075a7 */ /* 0x0002a2000804017f */
[----:B------:R-:W-:Y:S05]  /*1c50*/  @!P0 BRA `(.L_x_904) ;  /* 0x0000000000048947 */ /* 0x000fea0003800000 */
[----:B------:R-:W-:Y:S01]  /*1c60*/  BPT.TRAP 0x1 ;  /* 0x000000040000795c */ /* 0x000fe20000300000 */
.L_x_904:
[----:B------:R-:W3:Y:S02]  /*1c70*/  S2R R2, SR_TID.X ;  /* 0x0000000000027919 */ /* 0x000ee40000002100 */
[----:B---3--:R-:W-:Y:S01]  /*1c80*/  LOP3.LUT P1, RZ, R2, 0x7f, RZ, 0xc0, !PT ;  /* 0x0000007f02ff7812 */ /* 0x008fe2000782c0ff */
[----:B--2---:R-:W-:-:S12]  /*1c90*/  @P2 BRA `(.L_x_905) ;  /* 0x0000000000082947 */ /* 0x004fd80003800000 */
[----:B------:R-:W2:Y:S02]  /*1ca0*/  SYNCS.PHASECHK.TRANS64.TRYWAIT P2, [R3+URZ+0x30830], R0 ;  /* 0x03083000030075a7 */ /* 0x000ea4000804017f */
[----:B--2---:R-:W-:Y:S05]  /*1cb0*/  @!P2 BRA `(.L_x_906) ;  /* 0x0000010800d4a947 */ /* 0x004fea0003800000 */
.L_x_905:
[----:B------:R-:W-:Y:S05]  /*1cc0*/  WARPSYNC.ALL ;  /* 0x0000000000007948 */ /* 0x000fea0003800000 */
[----:B------:R-:W-:Y:S01]  /*1cd0*/  UIADD3 UR4, UR38, 0x20400, URZ ;  /* 0x0002040026047890 */ /* 0x000fe2000fffe03f */
[----:B------:R-:W-:Y:S01]  /*1ce0*/  WARPGROUP.ARRIVE ;  /* 0x00000000000079c5 */ /* 0x000fe20000000000 */
[----:B------:R-:W-:Y:S01]  /*1cf0*/  ULOP3.LUT UR40, UR40, 0x10000, URZ, 0xfc, !UPT ;  /* 0x0001000028287892 */ /* 0x000fe2000f8efc3f */
[----:B------:R-:W3:Y:S01]  /*1d00*/  LDC R21, c[0x0][0x2e0] ;  /* 0x0000b800ff157b82 */ /* 0x000ee20000000800 */
[----:B------:R-:W-:Y:S01]  /*1d10*/  USHF.R.U32.HI UR4, URZ, 0x4, UR4 ;  /* 0x000000043f047899 */ /* 0x000fe20008011604 */
[----:B------:R-:W-:Y:S01]  /*1d20*/  MOV R4, 0xffffffc0 ;  /* 0xffffffc000047802 */ /* 0x000fe20000000f00 */
[----:B------:R-:W-:Y:S01]  /*1d30*/  UMOV UR9, 0x40000040 ;  /* 0x4000004000097882 */ /* 0x000fe20000000000 */
[----:B------:R-:W-:Y:S01]  /*1d40*/  UMOV UR11, 0x40000040 ;  /* 0x40000040000b7882 */ /* 0x000fe20000000000 */
[----:B------:R-:W-:Y:S01]  /*1d50*/  ULOP3.LUT UR4, UR4, 0x3fff, URZ, 0xc0, !UPT ;  /* 0x00003fff04047892 */ /* 0x000fe2000f8ec03f */
[----:B------:R-:W-:Y:S01]  /*1d60*/  IMAD.U32 R19, RZ, RZ, UR9 ;  /* 0x00000009ff137e24 */ /* 0x000fe2000f8e00ff */
[----:B------:R-:W-:Y:S01]  /*1d70*/  UMOV UR8, UR40 ;  /* 0x0000002800087c82 */ /* 0x000fe20008000000 */
[----:B------:R-:W-:Y:S01]  /*1d80*/  UMOV UR7, 0x40000040 ;  /* 0x4000004000077882 */ /* 0x000fe20000000000 */
[----:B------:R-:W-:Y:S01]  /*1d90*/  ULOP3.LUT UR37, UR4, 0x10000, URZ, 0xfc, !UPT ;  /* 0x0001000004257892 */ /* 0x000fe2000f8efc3f */
[----:B------:R-:W-:Y:S01]  /*1da0*/  MOV R18, UR8 ;  /* 0x0000000800127c02 */ /* 0x000fe20008000f00 */
[----:B------:R-:W-:Y:S01]  /*1db0*/  UIADD3 UR4, UR40, 0x2, URZ ;  /* 0x0000000228047890 */ /* 0x000fe2000fffe03f */
[----:B-12---:R-:W1:Y:S01]  /*1dc0*/  LDC R0, c[0x0][0x288] ;  /* 0x0000a200ff007b82 */ /* 0x006e620000000800 */
[----:B------:R-:W-:Y:S01]  /*1dd0*/  ULEA UR39, UR36, UR37, 0xb ;  /* 0x0000002524277291 */ /* 0x000fe2000f8e583f */
[----:B------:R-:W-:Y:S01]  /*1de0*/  IMAD R6, R103, R4, 0x40 ;  /* 0x0000004067067424 */ /* 0x000fe200078e0204 */
[----:B------:R-:W-:Y:S01]  /*1df0*/  UIADD3 UR12, UR40, 0x406, URZ ;  /* 0x00000406280c7890 */ /* 0x000fe2000fffe03f */
[----:B------:R-:W-:Y:S01]  /*1e00*/  @!P1 VIADD R2, R3, 0x30840 ;  /* 0x0003084003029836 */ /* 0x000fe20000000000 */
[----:B------:R-:W-:Y:S01]  /*1e10*/  UIADD3 UR5, UR39, 0x2, URZ ;  /* 0x0000000227057890 */ /* 0x000fe2000fffe03f */
[----:B------:R-:W-:Y:S01]  /*1e20*/  LEA R4, R103, 0xffffffc0, 0x6 ;  /* 0xffffffc067047811 */ /* 0x000fe200078e30ff */
[----:B------:R-:W-:-:S02]  /*1e30*/  UIADD3 UR6, UR39, 0x202, URZ ;  /* 0x0000020227067890 */ /* 0x000fc4000fffe03f */
[----:B------:R-:W-:Y:S01]  /*1e40*/  UMOV UR10, UR39 ;  /* 0x00000027000a7c82 */ /* 0x000fe20008000000 */
[----:B------:R-:W-:Y:S01]  /*1e50*/  UIADD3 UR14, UR39, 0x206, URZ ;  /* 0x00000206270e7890 */ /* 0x000fe2000fffe03f */
[----:B------:R-:W-:Y:S01]  /*1e60*/  HGMMA.64x64x16.F32 R24, gdesc[UR8], RZ, !UPT, gsb0 ;  /* 0x00e00000081879f0 */ /* 0x000fe2000c0008ff */
[----:B------:R-:W-:Y:S01]  /*1e70*/  UMOV UR8, UR4 ;  /* 0x0000000400087c82 */ /* 0x000fe20008000000 */
[----:B------:R-:W-:Y:S01]  /*1e80*/  UMOV UR9, 0x40000040 ;  /* 0x4000004000097882 */ /* 0x000fe20000000000 */
[----:B------:R-:W-:Y:S01]  /*1e90*/  UMOV UR10, UR5 ;  /* 0x00000005000a7c82 */ /* 0x000fe20008000000 */
[----:B------:R-:W-:Y:S01]  /*1ea0*/  UMOV UR11, 0x40000040 ;  /* 0x40000040000b7882 */ /* 0x000fe20000000000 */
[----:B------:R-:W-:Y:S01]  /*1eb0*/  UIADD3 UR4, UR40, 0x4, URZ ;  /* 0x0000000428047890 */ /* 0x000fe2000fffe03f */
[----:B------:R-:W-:Y:S01]  /*1ec0*/  IMAD.U32 R16, RZ, RZ, UR8 ;  /* 0x00000008ff107e24 */ /* 0x000fe2000f8e00ff */
[----:B------:R-:W-:Y:S01]  /*1ed0*/  UIADD3 UR5, UR39, 0x4, URZ ;  /* 0x0000000427057890 */ /* 0x000fe2000fffe03f */
[----:B------:R-:W-:Y:S01]  /*1ee0*/  IMAD.U32 R17, RZ, RZ, UR9 ;  /* 0x00000009ff117e24 */ /* 0x000fe2000f8e00ff */
[----:B------:R-:W-:Y:S01]  /*1ef0*/  UMOV UR13, 0x40000040 ;  /* 0x40000040000d7882 */ /* 0x000fe20000000000 */
[----:B------:R-:W-:Y:S01]  /*1f00*/  UMOV UR15, 0x40000040 ;  /* 0x40000040000f7882 */ /* 0x000fe20000000000 */
[----:B------:R-:W-:Y:S01]  /*1f10*/  UIADD3 UR16, UR40, 0x800, URZ ;  /* 0x0000080028107890 */ /* 0x000fe2000fffe03f */
[----:B---3--:R-:W-:Y:S01]  /*1f20*/  IMAD R3, R21, UR47, R6 ;  /* 0x0000002f15037c24 */ /* 0x008fe2000f8e0206 */
[----:B------:R-:W-:Y:S01]  /*1f30*/  UIADD3 UR18, UR39, 0x400, URZ ;  /* 0x0000040027127890 */ /* 0x000fe2000fffe03f */
[----:B------:R-:W-:Y:S01]  /*1f40*/  @!P1 PRMT R2, RZ, 0x654, R2 ;  /* 0x00000654ff029816 */ /* 0x000fe20000000002 */
[----:B------:R-:W-:Y:S01]  /*1f50*/  UMOV UR17, 0x40000040 ;  /* 0x4000004000117882 */ /* 0x000fe20000000000 */
[----:B------:R-:W-:Y:S01]  /*1f60*/  UMOV UR19, 0x40000040 ;  /* 0x4000004000137882 */ /* 0x000fe20000000000 */
[----:B------:R-:W-:Y:S01]  /*1f70*/  UIADD3 UR20, UR40, 0x802, URZ ;  /* 0x0000080228147890 */ /* 0x000fe2000fffe03f */
[----:B-1----:R-:W-:Y:S01]  /*1f80*/  IADD3 R5, R3, 0x1, -R0 ;  /* 0x0000000103057810 */ /* 0x002fe20007ffe800 */
[----:B------:R-:W-:Y:S01]  /*1f90*/  UIADD3 UR22, UR39, 0x402, URZ ;  /* 0x0000040227167890 */ /* 0x000fe2000fffe03f */
[----:B------:R-:W-:Y:S01]  /*1fa0*/  UMOV UR21, 0x40000040 ;  /* 0x4000004000157882 */ /* 0x000fe20000000000 */
[----:B------:R-:W-:Y:S01]  /*1fb0*/  UMOV UR23, 0x40000040 ;  /* 0x4000004000177882 */ /* 0x000fe20000000000 */
[----:B------:R-:W-:-:S02]  /*1fc0*/  UIADD3 UR24, UR40, 0x804, URZ ;  /* 0x0000080428187890 */ /* 0x000fc4000fffe03f */
[----:B------:R-:W-:Y:S01]  /*1fd0*/  UIADD3 UR26, UR39, 0x404, URZ ;  /* 0x00000404271a7890 */ /* 0x000fe2000fffe03f */
[----:B------:R-:W-:Y:S01]  /*1fe0*/  UMOV UR25, 0x40000040 ;  /* 0x4000004000197882 */ /* 0x000fe20000000000 */
[----:B------:R-:W-:Y:S01]  /*1ff0*/  UMOV UR27, 0x40000040 ;  /* 0x40000040001b7882 */ /* 0x000fe20000000000 */
[----:B------:R-:W-:Y:S02]  /*2000*/  UIADD3 UR28, UR40, 0x806, URZ ;  /* 0x00000806281c7890 */ /* 0x000fe4000fffe03f */
[----:B------:R-:W-:Y:S01]  /*2010*/  UIADD3 UR30, UR39, 0x406, URZ ;  /* 0x00000406271e7890 */ /* 0x000fe2000fffe03f */
[----:B------:R-:W-:Y:S01]  /*2020*/  UMOV UR29, 0x40000040 ;  /* 0x40000040001d7882 */ /* 0x000fe20000000000 */
[----:B------:R-:W-:Y:S01]  /*2030*/  UMOV UR31, 0x40000040 ;  /* 0x40000040001f7882 */ /* 0x000fe20000000000 */
[----:B------:R-:W-:Y:S02]  /*2040*/  UIADD3 UR32, UR40, 0xc00, URZ ;  /* 0x00000c0028207890 */ /* 0x000fe4000fffe03f */
        /* <DEDUP_REMOVED lines=11> */
[----:B------:R-:W-:Y:S01]  /*2100*/  UMOV UR57, 0x40000040 ;  /* 0x4000004000397882 */ /* 0x000fe20000000000 */
[----:B------:R-:W-:Y:S01]  /*2110*/  UMOV UR59, 0x40000040 ;  /* 0x40000040003b7882 */ /* 0x000fe20000000000 */
[----:B------:R-:W-:Y:S01]  /*2120*/  IMAD.U32 R9, RZ, RZ, UR57 ;  /* 0x00000039ff097e24 */ /* 0x000fe2000f8e00ff */
[----:B------:R-:W-:-:S02]  /*2130*/  WARPGROUP.DEPBAR.LE gsb0, 0x0 ;  /* 0x00008000000079c5 */ /* 0x000fc40000010000 */
[----:B------:R-:W-:-:S06]  /*2140*/  WARPGROUP.ARRIVE ;  /* 0x00000000000079c5 */ /* 0x000fcc0000000000 */
[----:B------:R-:W-:Y:S01]  /*2150*/  HGMMA.64x64x16.F32 R24, gdesc[UR8], R24, gsb0 ;  /* 0x00e00000081879f0 */ /* 0x000fe20008000818 */
[----:B------:R-:W-:Y:S01]  /*2160*/  UMOV UR8, UR4 ;  /* 0x0000000400087c82 */ /* 0x000fe20008000000 */
[----:B------:R-:W-:Y:S01]  /*2170*/  UMOV UR9, 0x40000040 ;  /* 0x4000004000097882 */ /* 0x000fe20000000000 */
[----:B------:R-:W-:Y:S01]  /*2180*/  UMOV UR10, UR5 ;  /* 0x00000005000a7c82 */ /* 0x000fe20008000000 */
[----:B------:R-:W-:Y:S01]  /*2190*/  UMOV UR11, 0x40000040 ;  /* 0x40000040000b7882 */ /* 0x000fe20000000000 */
[----:B------:R-:W-:Y:S01]  /*21a0*/  UIADD3 UR4, UR40, 0x6, URZ ;  /* 0x0000000628047890 */ /* 0x000fe2000fffe03f */
[----:B------:R-:W-:Y:S01]  /*21b0*/  MOV R14, UR8 ;  /* 0x00000008000e7c02 */ /* 0x000fe20008000f00 */
[----:B------:R-:W-:Y:S01]  /*21c0*/  UIADD3 UR5, UR39, 0x6, URZ ;  /* 0x0000000627057890 */ /* 0x000fe2000fffe03f */
[----:B------:R-:W-:Y:S01]  /*21d0*/  IMAD.U32 R15, RZ, RZ, UR9 ;  /* 0x00000009ff0f7e24 */ /* 0x000fe2000f8e00ff */
[----:B------:R-:W-:Y:S02]  /*21e0*/  WARPGROUP.DEPBAR.LE gsb0, 0x0 ;  /* 0x00008000000079c5 */ /* 0x000fe40000010000 */
[----:B------:R-:W-:-:S06]  /*21f0*/  WARPGROUP.ARRIVE ;  /* 0x00000000000079c5 */ /* 0x000fcc0000000000 */
[----:B------:R-:W-:Y:S01]  /*2200*/  HGMMA.64x64x16.F32 R24, gdesc[UR8], R24, gsb0 ;  /* 0x00e00000081879f0 */ /* 0x000fe20008000818 */
        /* <DEDUP_REMOVED lines=17> */
[----:B------:R-:W-:Y:S01]  /*2320*/  UMOV UR5, 0x40000040 ;  /* 0x4000004000057882 */ /* 0x000fe20000000000 */
[----:B------:R-:W-:Y:S01]  /*2330*/  IMAD.U32 R11, RZ, RZ, UR9 ;  /* 0x00000009ff0b7e24 */ /* 0x000fe2000f8e00ff */
[----:B------:R-:W-:Y:S02]  /*2340*/  WARPGROUP.DEPBAR.LE gsb0, 0x0 ;  /* 0x00008000000079c5 */ /* 0x000fe40000010000 */
[----:B------:R-:W-:-:S06]  /*2350*/  WARPGROUP.ARRIVE ;  /* 0x00000000000079c5 */ /* 0x000fcc0000000000 */
[----:B------:R-:W-:Y:S01]  /*2360*/  HGMMA.64x64x16.F32 R24, gdesc[UR8], R24, gsb0 ;  /* 0x00e00000081879f0 */ /* 0x000fe20008000818 */
[----:B------:R-:W-:Y:S02]  /*2370*/  UIADD3 UR8, UR40, 0x404, URZ ;  /* 0x0000040428087890 */ /* 0x000fe4000fffe03f */
[----:B------:R-:W-:Y:S01]  /*2380*/  UIADD3 UR10, UR39, 0x204, URZ ;  /* 0x00000204270a7890 */ /* 0x000fe2000fffe03f */
[----:B------:R-:W-:Y:S01]  /*2390*/  UMOV UR9, 0x40000040 ;  /* 0x4000004000097882 */ /* 0x000fe20000000000 */
[----:B------:R-:W-:Y:S01]  /*23a0*/  UMOV UR11, 0x40000040 ;  /* 0x40000040000b7882 */ /* 0x000fe20000000000 */
[----:B------:R-:W-:-:S07]  /*23b0*/  UIADD3 UR39, UR39, 0x606, URZ ;  /* 0x0000060627277890 */ /* 0x000fce000fffe03f */
[----:B------:R-:W-:Y:S01]  /*23c0*/  UMOV UR58, UR39 ;  /* 0x00000027003a7c82 */ /* 0x000fe20008000000 */
[----:B------:R-:W-:Y:S02]  /*23d0*/  WARPGROUP.DEPBAR.LE gsb0, 0x0 ;  /* 0x00008000000079c5 */ /* 0x000fe40000010000 */
[----:B------:R-:W-:-:S06]  /*23e0*/  WARPGROUP.ARRIVE ;  /* 0x00000000000079c5 */ /* 0x000fcc0000000000 */
[----:B------:R-:W-:Y:S01]  /*23f0*/  HGMMA.64x64x16.F32 R24, gdesc[UR4], R24, gsb0 ;  /* 0x00e00000041879f0 */ /* 0x000fe20008000818 */
[----:B------:R-:W-:-:S07]  /*2400*/  UIADD3 UR6, UR40, 0xc06, URZ ;  /* 0x00000c0628067890 */ /* 0x000fce000fffe03f */
[----:B------:R-:W-:Y:S01]  /*2410*/  UMOV UR56, UR6 ;  /* 0x0000000600387c82 */ /* 0x000fe20008000000 */
[----:B------:R-:W-:Y:S01]  /*2420*/  ULDC.64 UR6, c[0x0][0x9d8] ;  /* 0x0002760000067ab9 */ /* 0x000fe20000000a00 */
[----:B------:R-:W-:Y:S01]  /*2430*/  IMAD.U32 R8, RZ, RZ, UR56 ;  /* 0x00000038ff087e24 */ /* 0x000fe2000f8e00ff */
[----:B------:R-:W-:Y:S01]  /*2440*/  ULOP3.LUT UR45, URZ, UR7, URZ, 0x33, !UPT ;  /* 0x000000073f2d7292 */ /* 0x000fe2000f8e333f */
[----:B------:R-:W-:Y:S02]  /*2450*/  WARPGROUP.DEPBAR.LE gsb0, 0x0 ;  /* 0x00008000000079c5 */ /* 0x000fe40000010000 */
[----:B------:R-:W-:-:S06]  /*2460*/  WARPGROUP.ARRIVE ;  /* 0x00000000000079c5 */ /* 0x000fcc0000000000 */
[----:B------:R-:W-:Y:S01]  /*2470*/  HGMMA.64x64x16.F32 R24, gdesc[UR8], R24, gsb0 ;  /* 0x00e00000081879f0 */ /* 0x000fe20008000818 */
[----:B------:R-:W-:Y:S02]  /*2480*/  ULDC.64 UR10, c[0x0][0x9e0] ;  /* 0x00027800000a7ab9 */ /* 0x000fe40000000a00 */
[----:B------:R-:W-:-:S06]  /*2490*/  UISETP.GE.AND UP0, UPT, UR11, 0x1, UPT ;  /* 0x000000010b00788c */ /* 0x000fcc000bf06270 */
[----:B------:R-:W-:Y:S01]  /*24a0*/  PLOP3.LUT P2, PT, PT, PT, UP0, 0x40, 0x0 ;  /* 0x000000000000781c */ /* 0x000fe20003f4e808 */
[----:B------:R-:W-:Y:S02]  /*24b0*/  WARPGROUP.DEPBAR.LE gsb0, 0x0 ;  /* 0x00008000000079c5 */ /* 0x000fe40000010000 */
[----:B------:R-:W-:-:S06]  /*24c0*/  WARPGROUP.ARRIVE ;  /* 0x00000000000079c5 */ /* 0x000fcc0000000000 */
[----:B------:R-:W-:Y:S03]  /*24d0*/  HGMMA.64x64x16.F32 R24, gdesc[UR12], R24, gsb0 ;  /* 0x00e000000c1879f0 */ /* 0x000fe60008000818 */
        /* <DEDUP_REMOVED lines=25> */
[----:B------:R-:W-:Y:S01]  /*2670*/  FMUL.FTZ R24, R24, UR6 ;  /* 0x0000000618187c20 */ /* 0x000fe20008410000 */
        /* <DEDUP_REMOVED lines=29> */
[----:B------:R2:W-:Y:S01]  /*2850*/  @!P1 SYNCS.ARRIVE.TRANS64.RED.A1T0 RZ, [R2+URZ], RZ ;  /* 0x000000ff02ff99a7 */ /* 0x0005e2000810043f */
[----:B------:R-:W-:Y:S01]  /*2860*/  FMUL.FTZ R35, R35, UR6 ;  /* 0x0000000623237c20 */ /* 0x000fe20008410000 */
[----:B------:R-:W-:Y:S01]  /*2870*/  FMUL.FTZ R38, R38, UR6 ;  /* 0x0000000626267c20 */ /* 0x000fe20008410000 */
[----:B------:R-:W-:Y:S01]  /*2880*/  FMUL.FTZ R43, R43, UR6 ;  /* 0x000000062b2b7c20 */ /* 0x000fe20008410000 */
[----:B------:R-:W3:Y:S01]  /*2890*/  MUFU.TANH R25, R25 ;  /* 0x0000001900197308 */ /* 0x000ee20000002400 */
[----:B--2---:R-:W-:-:S02]  /*28a0*/  IMAD R2, R22, -0x2, R5 ;  /* 0xfffffffe16027824 */ /* 0x004fc400078e0205 */
[----:B------:R-:W-:-:S05]  /*28b0*/  VIADD R5, R209, UR42 ;  /* 0x0000002ad1057c36 */ /* 0x000fca0008000000 */
[----:B------:R-:W2:Y:S08]  /*28c0*/  MUFU.TANH R28, R28 ;  /* 0x0000001c001c7308 */ /* 0x000eb00000002400 */
[----:B------:R-:W4:Y:S08]  /*28d0*/  MUFU.TANH R29, R29 ;  /* 0x0000001d001d7308 */ /* 0x000f300000002400 */
[----:B------:R-:W1:Y:S08]  /*28e0*/  MUFU.TANH R31, R31 ;  /* 0x0000001f001f7308 */ /* 0x000e700000002400 */
        /* <DEDUP_REMOVED lines=24> */
[----:B------:R5:W1:Y:S08]  /*2a70*/  MUFU.TANH R26, R35 ;  /* 0x00000023001a7308 */ /* 0x000a700000002400 */
[----:B------:R3:W1:Y:S01]  /*2a80*/  MUFU.TANH R27, R38 ;  /* 0x00000026001b7308 */ /* 0x0006620000002400 */
[----:B-----5:R-:W-:-:S07]  /*2a90*/  IMAD R35, R22, -0x2, R3 ;  /* 0xfffffffe16237824 */ /* 0x020fce00078e0203 */
[----:B------:R5:W1:Y:S01]  /*2aa0*/  MUFU.TANH R30, R43 ;  /* 0x0000002b001e7308 */ /* 0x000a620000002400 */
[C---:B---3--:R-:W-:Y:S01]  /*2ab0*/  VIADD R38, R2.reuse, UR10 ;  /* 0x0000000a02267c36 */ /* 0x048fe20008000000 */
[----:B-----5:R-:W-:-:S04]  /*2ac0*/  IADD3 R43, R2, UR45, RZ ;  /* 0x0000002d022b7c10 */ /* 0x020fc8000fffe0ff */
[----:B------:R-:W-:Y:S01]  /*2ad0*/  VIADDMNMX R2, R5, R38, R35, PT ;  /* 0x0000002605027246 */ /* 0x000fe20003800123 */
[----:B------:R-:W-:Y:S01]  /*2ae0*/  IMAD.IADD R3, R43, 0x1, R5 ;  /* 0x000000012b037824 */ /* 0x000fe200078e0205 */
[----:B--2-4-:R-:W-:Y:S06]  /*2af0*/  @P2 BRA `(.L_x_907) ;  /* 0x00000000005c2947 */ /* 0x014fec0003800000 */
[----:B------:R-:W-:Y:S01]  /*2b00*/  IMAD R7, R21, UR47, R5 ;  /* 0x0000002f15077c24 */ /* 0x000fe2000f8e0205 */
[----:B------:R-:W-:Y:S03]  /*2b10*/  BSSY B0, `(.L_x_908) ;  /* 0x0000011000007945 */ /* 0x000fe60003800000 */
[----:B------:R-:W-:-:S05]  /*2b20*/  IMAD.IADD R7, R7, 0x1, -R0 ;  /* 0x0000000107077824 */ /* 0x000fca00078e0a00 */
[----:B------:R-:W-:-:S13]  /*2b30*/  ISETP.GT.AND P2, PT, R7, -0x1, PT ;  /* 0xffffffff0700780c */ /* 0x000fda0003f44270 */
[----:B------:R-:W-:Y:S05]  /*2b40*/  @P2 BRA `(.L_x_909) ;  /* 0x0000000000202947 */ /* 0x000fea0003800000 */
[----:B------:R-:W-:Y:S01]  /*2b50*/  UISETP.NE.AND UP1, UPT, UR11, 0x1, UPT ;  /* 0x000000010b00788c */ /* 0x000fe2000bf25270 */
[----:B------:R-:W-:-:S05]  /*2b60*/  LOP3.LUT R7, RZ, R7, RZ, 0x33, !PT ;  /* 0x00000007ff077212 */ /* 0x000fca00078e33ff */
[----:B------:R-:W-:-:S05]  /*2b70*/  PLOP3.LUT P2, PT, PT, PT, UP1, 0x80, 0x0 ;  /* 0x000000000000781c */ /* 0x000fca0003f4f018 */
[----:B------:R-:W-:-:S08]  /*2b80*/  @UP1 ULDC.64 UR6, c[0x0][0x9e8] ;  /* 0x00027a0000061ab9 */ /* 0x000fd00000000a00 */
[----:B------:R-:W-:-:S05]  /*2b90*/  @P2 IMAD.HI.U32 R57, R7, UR6, RZ ;  /* 0x0000000607392c27 */ /* 0x000fca000f8e00ff */
[----:B------:R-:W-:-:S04]  /*2ba0*/  @P2 SHF.R.U32.HI R7, RZ, UR7, R57 ;  /* 0x00000007ff072c19 */ /* 0x000fc80008011639 */
[----:B------:R-:W-:Y:S01]  /*2bb0*/  LOP3.LUT R7, RZ, R7, RZ, 0x33, !PT ;  /* 0x00000007ff077212 */ /* 0x000fe200078e33ff */
[----:B------:R-:W-:Y:S06]  /*2bc0*/  BRA `(.L_x_910) ;  /* 0x0000000000147947 */ /* 0x000fec0003800000 */
.L_x_909:
[----:B------:R-:W-:-:S06]  /*2bd0*/  UISETP.NE.AND UP1, UPT, UR11, 0x1, UPT ;  /* 0x000000010b00788c */ /* 0x000fcc000bf25270 */
[----:B------:R-:W-:-:S05]  /*2be0*/  PLOP3.LUT P2, PT, PT, PT, UP1, 0x80, 0x0 ;  /* 0x000000000000781c */ /* 0x000fca0003f4f018 */
[----:B------:R-:W-:-:S08]  /*2bf0*/  @UP1 ULDC.64 UR6, c[0x0][0x9e8] ;  /* 0x00027a0000061ab9 */ /* 0x000fd00000000a00 */
[----:B------:R-:W-:-:S05]  /*2c00*/  @P2 IMAD.HI.U32 R57, R7, UR6, RZ ;  /* 0x0000000607392c27 */ /* 0x000fca000f8e00ff */
[----:B------:R-:W-:-:S07]  /*2c10*/  @P2 SHF.R.U32.HI R7, RZ, UR7, R57 ;  /* 0x00000007ff072c19 */ /* 0x000fce0008011639 */
.L_x_910:
[----:B------:R-:W-:Y:S05]  /*2c20*/  BSYNC B0 ;  /* 0x0000000000007941 */ /* 0x000fea0003800000 */
.L_x_908:
[----:B------:R-:W-:-:S04]  /*2c30*/  IMAD R7, R7, UR11, -R4 ;  /* 0x0000000b07077c24 */ /* 0x000fc8000f8e0a04 */
[----:B------:R-:W-:-:S05]  /*2c40*/  IMAD R7, R22, -0x2, R7 ;  /* 0xfffffffe16077824 */ /* 0x000fca00078e0207 */
[----:B------:R-:W-:Y:S02]  /*2c50*/  VIMNMX R3, R3, R7, !PT ;  /* 0x0000000703037248 */ /* 0x000fe40007fe0100 */
[----:B------:R-:W-:-:S07]  /*2c60*/  VIADDMNMX R2, R7, UR11, R2, PT ;  /* 0x0000000b07027c46 */ /* 0x000fce000b800102 */
.L_x_907:
[C---:B------:R-:W-:Y:S02]  /*2c70*/  ISETP.GE.AND P2, PT, R6.reuse, 0x2, PT ;  /* 0x000000020600780c */ /* 0x040fe40003f46270 */
[C---:B------:R-:W-:Y:S02]  /*2c80*/  ISETP.GE.AND P6, PT, R6.reuse, 0xa, PT ;  /* 0x0000000a0600780c */ /* 0x040fe40003fc6270 */
[----:B------:R-:W-:Y:S02]  /*2c90*/  ISETP.GT.AND P4, PT, R3, 0x1, !P2 ;  /* 0x000000010300780c */ /* 0x000fe40005784270 */
[----:B------:R-:W-:Y:S02]  /*2ca0*/  ISETP.GE.AND P3, PT, R6, 0x9, PT ;  /* 0x000000090600780c */ /* 0x000fe40003f66270 */
[----:B------:R-:W-:Y:S02]  /*2cb0*/  ISETP.LT.OR P4, PT, R2, 0x2, P4 ;  /* 0x000000020200780c */ /* 0x000fe40002781670 */
[----:B------:R-:W-:-:S02]  /*2cc0*/  P2R R58, PR, RZ, 0x40 ;  /* 0x00000040ff3a7803 */ /* 0x000fc40000000000 */
[----:B------:R-:W-:Y:S02]  /*2cd0*/  FSEL R57, R25, -INF , !P4 ;  /* 0xff80000019397808 */ /* 0x000fe40006000000 */
[C---:B------:R-:W-:Y:S02]  /*2ce0*/  ISETP.GT.AND P4, PT, R3.reuse, 0x9, !P6 ;  /* 0x000000090300780c */ /* 0x040fe40007784270 */
[----:B------:R-:W-:Y:S02]  /*2cf0*/  ISETP.GT.AND P5, PT, R3, 0x8, !P3 ;  /* 0x000000080300780c */ /* 0x000fe40005fa4270 */
[----:B------:R-:W-:Y:S02]  /*2d00*/  ISETP.LT.OR P4, PT, R2, 0xa, P4 ;  /* 0x0000000a0200780c */ /* 0x000fe40002781670 */
[----:B------:R-:W-:Y:S02]  /*2d10*/  ISETP.GE.AND P6, PT, R6, 0x11, PT ;  /* 0x000000110600780c */ /* 0x000fe40003fc6270 */
[----:B------:R-:W-:-:S02]  /*2d20*/  FSEL R61, R29, -INF , !P4 ;  /* 0xff8000001d3d7808 */ /* 0x000fc40006000000 */
[----:B------:R-:W-:Y:S02]  /*2d30*/  ISETP.LT.OR P5, PT, R2, 0x9, P5 ;  /* 0x000000090200780c */ /* 0x000fe40002fa1670 */
[----:B------:R-:W-:Y:S02]  /*2d40*/  ISETP.GT.AND P4, PT, R3, 0x10, !P6 ;  /* 0x000000100300780c */ /* 0x000fe40007784270 */
[----:B------:R-:W-:Y:S02]  /*2d50*/  FSEL R59, R28, -INF , !P5 ;  /* 0xff8000001c3b7808 */ /* 0x000fe40006800000 */
[----:B------:R-:W-:Y:S02]  /*2d60*/  ISETP.LT.OR P4, PT, R2, 0x11, P4 ;  /* 0x000000110200780c */ /* 0x000fe40002781670 */
[----:B------:R-:W-:Y:S02]  /*2d70*/  ISETP.GE.AND P5, PT, R6, 0x12, PT ;  /* 0x000000120600780c */ /* 0x000fe40003fa6270 */
[----:B-1----:R-:W-:-:S02]  /*2d80*/  FSEL R63, R32, -INF , !P4 ;  /* 0xff800000203f7808 */ /* 0x002fc40006000000 */
[----:B------:R-:W-:Y:S02]  /*2d90*/  ISETP.GT.AND P4, PT, R3, 0x11, !P5 ;  /* 0x000000110300780c */ /* 0x000fe40006f84270 */
[----:B------:R-:W-:Y:S02]  /*2da0*/  P2R R29, PR, RZ, 0x20 ;  /* 0x00000020ff1d7803 */ /* 0x000fe40000000000 */
[----:B------:R-:W-:Y:S02]  /*2db0*/  ISETP.LT.OR P4, PT, R2, 0x12, P4 ;  /* 0x000000120200780c */ /* 0x000fe40002781670 */
[----:B------:R-:W-:Y:S02]  /*2dc0*/  ISETP.GE.AND P5, PT, R6, 0x19, PT ;  /* 0x000000190600780c */ /* 0x000fe40003fa6270 */
[----:B------:R-:W-:Y:S02]  /*2dd0*/  FSEL R65, R33, -INF , !P4 ;  /* 0xff80000021417808 */ /* 0x000fe40006000000 */
[----:B------:R-:W-:-:S02]  /*2de0*/  ISETP.GT.AND P4, PT, R3, 0x18, !P5 ;  /* 0x000000180300780c */ /* 0x000fc40006f84270 */
[----:B------:R-:W-:Y:S02]  /*2df0*/  P2R R32, PR, RZ, 0x20 ;  /* 0x00000020ff207803 */ /* 0x000fe40000000000 */
[----:B------:R-:W-:Y:S02]  /*2e00*/  ISETP.LT.OR P4, PT, R2, 0x19, P4 ;  /* 0x000000190200780c */ /* 0x000fe40002781670 */
[----:B------:R-:W-:Y:S02]  /*2e10*/  ISETP.GE.AND P5, PT, R6, 0x1a, PT ;  /* 0x0000001a0600780c */ /* 0x000fe40003fa6270 */
[----:B------:R-:W-:Y:S02]  /*2e20*/  FSEL R67, R36, -INF , !P4 ;  /* 0xff80000024437808 */ /* 0x000fe40006000000 */
[----:B------:R-:W-:Y:S02]  /*2e30*/  ISETP.GT.AND P4, PT, R3, 0x19, !P5 ;  /* 0x000000190300780c */ /* 0x000fe40006f84270 */
[----:B------:R-:W-:-:S02]  /*2e40*/  P2R R33, PR, RZ, 0x20 ;  /* 0x00000020ff217803 */ /* 0x000fc40000000000 */
[----:B------:R-:W-:Y:S02]  /*2e50*/  ISETP.LT.OR P4, PT, R2, 0x1a, P4 ;  /* 0x0000001a0200780c */ /* 0x000fe40002781670 */
[----:B------:R-:W-:Y:S02]  /*2e60*/  ISETP.GE.AND P5, PT, R6, 0x21, PT ;  /* 0x000000210600780c */ /* 0x000fe40003fa6270 */
[----:B------:R-:W-:Y:S02]  /*2e70*/  FSEL R69, R37, -INF , !P4 ;  /* 0xff80000025457808 */ /* 0x000fe40006000000 */
[----:B------:R-:W-:Y:S02]  /*2e80*/  ISETP.GT.AND P4, PT, R3, 0x20, !P5 ;  /* 0x000000200300780c */ /* 0x000fe40006f84270 */
[----:B------:R-:W-:Y:S02]  /*2e90*/  P2R R36, PR, RZ, 0x20 ;  /* 0x00000020ff247803 */ /* 0x000fe40000000000 */
[----:B------:R-:W-:-:S02]  /*2ea0*/  ISETP.LT.OR P4, PT, R2, 0x21, P4 ;  /* 0x000000210200780c */ /* 0x000fc40002781670 */
[----:B------:R-:W-:Y:S02]  /*2eb0*/  ISETP.GE.AND P5, PT, R6, 0x22, PT ;  /* 0x000000220600780c */ /* 0x000fe40003fa6270 */
[----:B------:R-:W-:Y:S02]  /*2ec0*/  FSEL R71, R40, -INF , !P4 ;  /* 0xff80000028477808 */ /* 0x000fe40006000000 */
[----:B------:R-:W-:Y:S02]  /*2ed0*/  ISETP.GT.AND P4, PT, R3, 0x21, !P5 ;  /* 0x000000210300780c */ /* 0x000fe40006f84270 */
[----:B------:R-:W-:Y:S02]  /*2ee0*/  P2R R40, PR, RZ, 0x20 ;  /* 0x00000020ff287803 */ /* 0x000fe40000000000 */
[----:B------:R-:W-:Y:S02]  /*2ef0*/  ISETP.LT.OR P4, PT, R2, 0x22, P4 ;  /* 0x000000220200780c */ /* 0x000fe40002781670 */
[----:B------:R-:W-:-:S02]  /*2f00*/  ISETP.GE.AND P5, PT, R6, 0x29, PT ;  /* 0x000000290600780c */ /* 0x000fc40003fa6270 */
[----:B------:R-:W-:Y:S02]  /*2f10*/  FSEL R73, R41, -INF , !P4 ;  /* 0xff80000029497808 */ /* 0x000fe40006000000 */
[----:B------:R-:W-:Y:S02]  /*2f20*/  ISETP.GT.AND P4, PT, R3, 0x28, !P5 ;  /* 0x000000280300780c */ /* 0x000fe40006f84270 */
[----:B------:R-:W-:Y:S02]  /*2f30*/  P2R R41, PR, RZ, 0x20 ;  /* 0x00000020ff297803 */ /* 0x000fe40000000000 */
[----:B------:R-:W-:Y:S02]  /*2f40*/  ISETP.LT.OR P4, PT, R2, 0x29, P4 ;  /* 0x000000290200780c */ /* 0x000fe40002781670 */
[----:B------:R-:W-:Y:S02]  /*2f50*/  ISETP.GE.AND P5, PT, R6, 0x2a, PT ;  /* 0x0000002a0600780c */ /* 0x000fe40003fa6270 */
[----:B------:R-:W-:-:S02]  /*2f60*/  FSEL R75, R44, -INF , !P4 ;  /* 0xff8000002c4b7808 */ /* 0x000fc40006000000 */
        /* <DEDUP_REMOVED lines=8> */
[----:B------:R-:W-:Y:S02]  /*2ff0*/  P2R R28, PR, RZ, 0x40 ;  /* 0x00000040ff1c7803 */ /* 0x000fe40000000000 */
[----:B------:R-:W-:Y:S02]  /*3000*/  FSEL R79, R48, -INF , !P4 ;  /* 0xff800000304f7808 */ /* 0x000fe40006000000 */
[----:B------:R-:W-:-:S04]  /*3010*/  ISETP.GE.AND P4, PT, R6, 0x32, PT ;  /* 0x000000320600780c */ /* 0x000fc80003f86270 */
[----:B------:R-:W-:-:S04]  /*3020*/  ISETP.GT.AND P5, PT, R3, 0x31, !P4 ;  /* 0x000000310300780c */ /* 0x000fc800067a4270 */
[----:B------:R-:W-:-:S04]  /*3030*/  ISETP.LT.OR P5, PT, R2, 0x32, P5 ;  /* 0x000000320200780c */ /* 0x000fc80002fa1670 */
[----:B------:R-:W-:Y:S02]  /*3040*/  FSEL R81, R49, -INF , !P5 ;  /* 0xff80000031517808 */ /* 0x000fe40006800000 */
[----:B------:R-:W-:-:S04]  /*3050*/  ISETP.GE.AND P5, PT, R6, 0x39, PT ;  /* 0x000000390600780c */ /* 0x000fc80003fa6270 */
[----:B------:R-:W-:-:S04]  /*3060*/  ISETP.GT.AND P6, PT, R3, 0x38, !P5 ;  /* 0x000000380300780c */ /* 0x000fc80006fc4270 */
[----:B------:R-:W-:-:S04]  /*3070*/  ISETP.LT.OR P6, PT, R2, 0x39, P6 ;  /* 0x000000390200780c */ /* 0x000fc800037c1670 */
[----:B------:R-:W-:Y:S02]  /*3080*/  FSEL R83, R52, -INF , !P6 ;  /* 0xff80000034537808 */ /* 0x000fe40007000000 */
[----:B------:R-:W-:-:S04]  /*3090*/  ISETP.GE.AND P6, PT, R6, 0x1, PT ;  /* 0x000000010600780c */ /* 0x000fc80003fc6270 */
[----:B------:R-:W-:Y:S02]  /*30a0*/  P2R R25, PR, RZ, 0x40 ;  /* 0x00000040ff197803 */ /* 0x000fe40000000000 */
[----:B------:R-:W-:-:S04]  /*30b0*/  ISETP.GT.AND P6, PT, R3, RZ, !P6 ;  /* 0x000000ff0300720c */ /* 0x000fc800077c4270 */
[----:B------:R-:W-:-:S04]  /*30c0*/  ISETP.LT.OR P6, PT, R2, 0x1, P6 ;  /* 0x000000010200780c */ /* 0x000fc800037c1670 */
[----:B------:R-:W-:Y:S02]  /*30d0*/  FSEL R37, R24, -INF , !P6 ;  /* 0xff80000018257808 */ /* 0x000fe40007000000 */
[----:B------:R-:W-:Y:S01]  /*30e0*/  ISETP.GE.AND P6, PT, R6, 0x3a, PT ;  /* 0x0000003a0600780c */ /* 0x000fe20003fc6270 */
[----:B------:R-:W-:-:S03]  /*30f0*/  VIADD R6, R5, 0x8 ;  /* 0x0000000805067836 */ /* 0x000fc60000000000 */
[----:B------:R-:W-:Y:S02]  /*3100*/  P2R R48, PR, RZ, 0x40 ;  /* 0x00000040ff307803 */ /* 0x000fe40000000000 */
[----:B------:R-:W-:Y:S02]  /*3110*/  ISETP.GT.AND P6, PT, R3, 0x39, !P6 ;  /* 0x000000390300780c */ /* 0x000fe400077c4270 */
[----:B------:R-:W-:Y:S02]  /*3120*/  IADD3 R3, R43, R6, RZ ;  /* 0x000000062b037210 */ /* 0x000fe40007ffe0ff */
[----:B------:R-:W-:Y:S02]  /*3130*/  ISETP.LT.OR P6, PT, R2, 0x3a, P6 ;  /* 0x0000003a0200780c */ /* 0x000fe400037c1670 */
[----:B------:R-:W-:Y:S02]  /*3140*/  VIADDMNMX R2, R6, R38, R35, PT ;  /* 0x0000002606027246 */ /* 0x000fe40003800123 */
[----:B------:R-:W-:-:S02]  /*3150*/  FSEL R53, R53, -INF , !P6 ;  /* 0xff80000035357808 */ /* 0x000fc40007000000 */
[----:B------:R-:W-:-:S13]  /*3160*/  PLOP3.LUT P6, PT, PT, PT, UP0, 0x40, 0x0 ;  /* 0x000000000000781c */ /* 0x000fda0003fce808 */
[----:B------:R-:W-:Y:S05]  /*3170*/  @P6 BRA `(.L_x_911) ;  /* 0x0000000000646947 */ /* 0x000fea0003800000 */
        /* <DEDUP_REMOVED lines=9> */
[----:B------:R-:W-:Y:S01]  /*3210*/  @P6 IMAD.HI.U32 R24, R7, UR6, RZ ;  /* 0x0000000607186c27 */ /* 0x000fe2000f8e00ff */
[----:B------:R-:W-:-:S13]  /*3220*/  PLOP3.LUT P6, PT, PT, PT, UP1, 0x80, 0x0 ;  /* 0x000000000000781c */ /* 0x000fda0003fcf018 */
[----:B------:R-:W-:-:S04]  /*3230*/  @P6 SHF.R.U32.HI R7, RZ, UR7, R24 ;  /* 0x00000007ff076c19 */ /* 0x000fc80008011618 */
[----:B------:R-:W-:Y:S01]  /*3240*/  LOP3.LUT R7, RZ, R7, RZ, 0x33, !PT ;  /* 0x00000007ff077212 */ /* 0x000fe200078e33ff */
[----:B------:R-:W-:Y:S06]  /*3250*/  BRA `(.L_x_914) ;  /* 0x0000000000187947 */ /* 0x000fec0003800000 */
.L_x_913:
[----:B------:R-:W-:-:S06]  /*3260*/  UISETP.NE.AND UP1, UPT, UR11, 0x1, UPT ;  /* 0x000000010b00788c */ /* 0x000fcc000bf25270 */
[----:B------:R-:W-:-:S05]  /*3270*/  PLOP3.LUT P6, PT, PT, PT, UP1, 0x80, 0x0 ;  /* 0x000000000000781c */ /* 0x000fca0003fcf018 */
[----:B------:R-:W-:-:S08]  /*3280*/  @UP1 ULDC.64 UR6, c[0x0][0x9e8] ;  /* 0x00027a0000061ab9 */ /* 0x000fd00000000a00 */
[----:B------:R-:W-:Y:S01]  /*3290*/  @P6 IMAD.HI.U32 R24, R7, UR6, RZ ;  /* 0x0000000607186c27 */ /* 0x000fe2000f8e00ff */
[----:B------:R-:W-:-:S13]  /*32a0*/  PLOP3.LUT P6, PT, PT, PT, UP1, 0x80, 0x0 ;  /* 0x000000000000781c */ /* 0x000fda0003fcf018 */
[----:B------:R-:W-:-:S07]  /*32b0*/  @P6 SHF.R.U32.HI R7, RZ, UR7, R24 ;  /* 0x00000007ff076c19 */ /* 0x000fce0008011618 */
.L_x_914:
[----:B------:R-:W-:Y:S05]  /*32c0*/  BSYNC B0 ;  /* 0x0000000000007941 */ /* 0x000fea0003800000 */
.L_x_912:
[----:B------:R-:W-:-:S04]  /*32d0*/  IMAD R7, R7, UR11, -R4 ;  /* 0x0000000b07077c24 */ /* 0x000fc8000f8e0a04 */
[----:B------:R-:W-:-:S05]  /*32e0*/  IMAD R7, R22, -0x2, R7 ;  /* 0xfffffffe16077824 */ /* 0x000fca00078e0207 */
[----:B------:R-:W-:Y:S02]  /*32f0*/  VIMNMX R3, R3, R7, !PT ;  /* 0x0000000703037248 */ /* 0x000fe40007fe0100 */
[----:B------:R-:W-:-:S07]  /*3300*/  VIADDMNMX R2, R7, UR11, R2, PT ;  /* 0x0000000b07027c46 */ /* 0x000fce000b800102 */
.L_x_911:
[----:B------:R-:W-:Y:S01]  /*3310*/  ISETP.GT.AND P2, PT, R3, 0x1, !P2 ;  /* 0x000000010300780c */ /* 0x000fe20005744270 */
[----:B------:R-:W-:Y:S01]  /*3320*/  ULDC UR6, c[0x0][0x988] ;  /* 0x0002620000067ab9 */ /* 0x000fe20000000800 */
[----:B------:R-:W-:Y:S01]  /*3330*/  FMNMX.FTZ R4, R37, R57, !PT ;  /* 0x0000003925047209 */ /* 0x000fe20007810000 */
[----:B------:R-:W-:Y:S01]  /*3340*/  IMAD R21, R21, UR47, -R0 ;  /* 0x0000002f15157c24 */ /* 0x000fe2000f8e0a00 */
[----:B------:R-:W-:Y:S02]  /*3350*/  ISETP.LT.OR P2, PT, R2, 0x2, P2 ;  /* 0x000000020200780c */ /* 0x000fe40001741670 */
[----:B------:R-:W-:Y:S02]  /*3360*/  ISETP.NE.AND P6, PT, R25, RZ, PT ;  /* 0x000000ff1900720c */ /* 0x000fe40003fc5270 */
[----:B------:R-:W-:Y:S02]  /*3370*/  FSEL R20, R20, -INF , !P2 ;  /* 0xff80000014147808 */ /* 0x000fe40005000000 */
[----:B------:R-:W-:-:S02]  /*3380*/  ISETP.NE.AND P2, PT, R58, RZ, PT ;  /* 0x000000ff3a00720c */ /* 0x000fc40003f45270 */
[----:B------:R-:W-:Y:S02]  /*3390*/  FMNMX.FTZ R4, R59, R4, !PT ;  /* 0x000000043b047209 */ /* 0x000fe40007810000 */
[----:B------:R-:W-:Y:S02]  /*33a0*/  ISETP.GT.AND P2, PT, R3, 0x9, !P2 ;  /* 0x000000090300780c */ /* 0x000fe40005744270 */
[----:B------:R-:W-:Y:S02]  /*33b0*/  FMNMX.FTZ R4, R61, R4, !PT ;  /* 0x000000043d047209 */ /* 0x000fe40007810000 */
[----:B------:R-:W-:Y:S02]  /*33c0*/  ISETP.LT.OR P2, PT, R2, 0xa, P2 ;  /* 0x0000000a0200780c */ /* 0x000fe40001741670 */
[----:B------:R-:W-:Y:S02]  /*33d0*/  FMNMX.FTZ R4, R63, R4, !PT ;  /* 0x000000043f047209 */ /* 0x000fe40007810000 */
[----:B------:R-:W-:-:S02]  /*33e0*/  FSEL R24, R31, -INF , !P2 ;  /* 0xff8000001f187808 */ /* 0x000fc40005000000 */
[----:B------:R-:W-:Y:S02]  /*33f0*/  ISETP.NE.AND P2, PT, R28, RZ, PT ;  /* 0x000000ff1c00720c */ /* 0x000fe40003f45270 */
[----:B------:R-:W-:Y:S02]  /*3400*/  FMNMX.FTZ R4, R65, R4, !PT ;  /* 0x0000000441047209 */ /* 0x000fe40007810000 */
[----:B------:R-:W-:Y:S02]  /*3410*/  ISETP.GT.AND P2, PT, R3, 0x10, !P2 ;  /* 0x000000100300780c */ /* 0x000fe40005744270 */
[----:B------:R-:W-:Y:S02]  /*3420*/  FMNMX.FTZ R4, R67, R4, !PT ;  /* 0x0000000443047209 */ /* 0x000fe40007810000 */
[----:B------:R-:W-:Y:S02]  /*3430*/  ISETP.LT.OR P2, PT, R2, 0x11, P2 ;  /* 0x000000110200780c */ /* 0x000fe40001741670 */
[----:B------:R-:W-:-:S02]  /*3440*/  FMNMX.FTZ R4, R69, R4, !PT ;  /* 0x0000000445047209 */ /* 0x000fc40007810000 */
[----:B------:R-:W-:Y:S02]  /*3450*/  FSEL R25, R34, -INF , !P2 ;  /* 0xff80000022197808 */ /* 0x000fe40005000000 */
[----:B------:R-:W-:Y:S02]  /*3460*/  ISETP.NE.AND P2, PT, R29, RZ, PT ;  /* 0x000000ff1d00720c */ /* 0x000fe40003f45270 */
[----:B------:R-:W-:Y:S02]  /*3470*/  FMNMX.FTZ R4, R71, R4, !PT ;  /* 0x0000000447047209 */ /* 0x000fe40007810000 */
[----:B------:R-:W-:Y:S02]  /*3480*/  ISETP.GT.AND P2, PT, R3, 0x11, !P2 ;  /* 0x000000110300780c */ /* 0x000fe40005744270 */
[----:B------:R-:W-:Y:S02]  /*3490*/  FMNMX.FTZ R4, R73, R4, !PT ;  /* 0x0000000449047209 */ /* 0x000fe40007810000 */
[----:B------:R-:W-:-:S02]  /*34a0*/  ISETP.LT.OR P2, PT, R2, 0x12, P2 ;  /* 0x000000120200780c */ /* 0x000fc40001741670 */
[----:B------:R-:W-:Y:S02]  /*34b0*/  FMNMX.FTZ R4, R75, R4, !PT ;  /* 0x000000044b047209 */ /* 0x000fe40007810000 */
[----:B------:R-:W-:Y:S02]  /*34c0*/  FSEL R26, R26, -INF , !P2 ;  /* 0xff8000001a1a7808 */ /* 0x000fe40005000000 */
[----:B------:R-:W-:Y:S02]  /*34d0*/  ISETP.NE.AND P2, PT, R32, RZ, PT ;  /* 0x000000ff2000720c */ /* 0x000fe40003f45270 */
[----:B------:R-:W-:Y:S02]  /*34e0*/  FMNMX.FTZ R4, R77, R4, !PT ;  /* 0x000000044d047209 */ /* 0x000fe40007810000 */
[----:B------:R-:W-:Y:S02]  /*34f0*/  ISETP.GT.AND P2, PT, R3, 0x18, !P2 ;  /* 0x000000180300780c */ /* 0x000fe40005744270 */
[----:B------:R-:W-:-:S02]  /*3500*/  FMNMX.FTZ R4, R79, R4, !PT ;  /* 0x000000044f047209 */ /* 0x000fc40007810000 */
[----:B------:R-:W-:Y:S02]  /*3510*/  ISETP.LT.OR P2, PT, R2, 0x19, P2 ;  /* 0x000000190200780c */ /* 0x000fe40001741670 */
[----:B------:R-:W-:Y:S02]  /*3520*/  FMNMX.FTZ R4, R81, R4, !PT ;  /* 0x0000000451047209 */ /* 0x000fe40007810000 */
[----:B------:R-:W-:Y:S02]  /*3530*/  FSEL R27, R27, -INF , !P2 ;  /* 0xff8000001b1b7808 */ /* 0x000fe40005000000 */
[----:B------:R-:W-:Y:S02]  /*3540*/  ISETP.NE.AND P2, PT, R33, RZ, PT ;  /* 0x000000ff2100720c */ /* 0x000fe40003f45270 */
[----:B------:R-:W-:Y:S02]  /*3550*/  FMNMX.FTZ R4, R83, R4, !PT ;  /* 0x0000000453047209 */ /* 0x000fe40007810000 */
[----:B------:R-:W-:-:S02]  /*3560*/  ISETP.GT.AND P2, PT, R3, 0x19, !P2 ;  /* 0x000000190300780c */ /* 0x000fc40005744270 */
[----:B------:R-:W-:Y:S02]  /*3570*/  ISETP.GT.AND P3, PT, R3, 0x8, !P3 ;  /* 0x000000080300780c */ /* 0x000fe40005f64270 */
[----:B------:R-:W-:Y:S02]  /*3580*/  ISETP.LT.OR P2, PT, R2, 0x1a, P2 ;  /* 0x0000001a0200780c */ /* 0x000fe40001741670 */
[----:B------:R-:W-:Y:S02]  /*3590*/  FMNMX.FTZ R34, R53, R4, !PT ;  /* 0x0000000435227209 */ /* 0x000fe40007810000 */
[----:B------:R-:W-:Y:S02]  /*35a0*/  FSEL R28, R39, -INF , !P2 ;  /* 0xff800000271c7808 */ /* 0x000fe40005000000 */
[----:B------:R-:W-:Y:S01]  /*35b0*/  ISETP.NE.AND P2, PT, R36, RZ, PT ;  /* 0x000000ff2400720c */ /* 0x000fe20003f45270 */
[----:B------:R-:W1:Y:S01]  /*35c0*/  SHFL.BFLY PT, R33, R34, 0x2, 0x1f ;  /* 0x0c401f0022217f89 */ /* 0x000e6200000e0000 */
[----:B------:R-:W-:-:S02]  /*35d0*/  ISETP.LT.OR P3, PT, R2, 0x9, P3 ;  /* 0x000000090200780c */ /* 0x000fc40001f61670 */
[----:B------:R-:W-:Y:S02]  /*35e0*/  ISETP.GT.AND P2, PT, R3, 0x20, !P2 ;  /* 0x000000200300780c */ /* 0x000fe40005744270 */
[----:B------:R-:W-:Y:S02]  /*35f0*/  FSEL R23, R23, -INF , !P3 ;  /* 0xff80000017177808 */ /* 0x000fe40005800000 */
[----:B------:R-:W-:Y:S02]  /*3600*/  ISETP.LT.OR P2, PT, R2, 0x21, P2 ;  /* 0x000000210200780c */ /* 0x000fe40001741670 */
[----:B------:R-:W-:Y:S02]  /*3610*/  ISETP.NE.AND P3, PT, R41, RZ, PT ;  /* 0x000000ff2900720c */ /* 0x000fe40003f65270 */
[----:B------:R-:W-:Y:S02]  /*3620*/  FSEL R29, R42, -INF , !P2 ;  /* 0xff8000002a1d7808 */ /* 0x000fe40005000000 */
[----:B------:R-:W-:-:S02]  /*3630*/  ISETP.NE.AND P2, PT, R40, RZ, PT ;  /* 0x000000ff2800720c */ /* 0x000fc40003f45270 */
[C---:B------:R-:W-:Y:S02]  /*3640*/  ISETP.GT.AND P4, PT, R3.reuse, 0x31, !P4 ;  /* 0x000000310300780c */ /* 0x040fe40006784270 */
[C---:B------:R-:W-:Y:S02]  /*3650*/  ISETP.GT.AND P2, PT, R3.reuse, 0x21, !P2 ;  /* 0x000000210300780c */ /* 0x040fe40005744270 */
[----:B------:R-:W-:Y:S02]  /*3660*/  ISETP.GT.AND P5, PT, R3, 0x38, !P5 ;  /* 0x000000380300780c */ /* 0x000fe40006fa4270 */
[C---:B------:R-:W-:Y:S02]  /*3670*/  ISETP.LT.OR P2, PT, R2.reuse, 0x22, P2 ;  /* 0x000000220200780c */ /* 0x040fe40001741670 */
[----:B------:R-:W-:Y:S02]  /*3680*/  ISETP.LT.OR P4, PT, R2, 0x32, P4 ;  /* 0x000000320200780c */ /* 0x000fe40002781670 */
[----:B------:R-:W-:-:S02]  /*3690*/  FSEL R30, R30, -INF , !P2 ;  /* 0xff8000001e1e7808 */ /* 0x000fc40005000000 */
[----:B------:R-:W-:Y:S02]  /*36a0*/  ISETP.GT.AND P2, PT, R3, 0x28, !P3 ;  /* 0x000000280300780c */ /* 0x000fe40005f44270 */
[----:B-1----:R-:W-:Y:S02]  /*36b0*/  FMNMX.FTZ R35, R34, R33, !PT ;  /* 0x0000002122237209 */ /* 0x002fe40007810000 */
[----:B------:R-:W-:Y:S02]  /*36c0*/  ISETP.LT.OR P2, PT, R2, 0x29, P2 ;  /* 0x000000290200780c */ /* 0x000fe40001741670 */
[----:B------:R-:W-:Y:S01]  /*36d0*/  ISETP.NE.AND P3, PT, R45, RZ, PT ;  /* 0x000000ff2d00720c */ /* 0x000fe20003f65270 */
[----:B------:R-:W1:Y:S01]  /*36e0*/  SHFL.BFLY PT, R36, R35, 0x1, 0x1f ;  /* 0x0c201f0023247f89 */ /* 0x000e6200000e0000 */
[----:B------:R-:W-:Y:S02]  /*36f0*/  FSEL R31, R46, -INF , !P2 ;  /* 0xff8000002e1f7808 */ /* 0x000fe40005000000 */
[----:B------:R-:W-:-:S02]  /*3700*/  ISETP.GT.AND P2, PT, R3, RZ, !P6 ;  /* 0x000000ff0300720c */ /* 0x000fc40007744270 */
[----:B------:R-:W-:Y:S02]  /*3710*/  ISETP.NE.AND P6, PT, R48, RZ, PT ;  /* 0x000000ff3000720c */ /* 0x000fe40003fc5270 */
[----:B------:R-:W-:Y:S02]  /*3720*/  ISETP.LT.OR P2, PT, R2, 0x1, P2 ;  /* 0x000000010200780c */ /* 0x000fe40001741670 */
[----:B------:R-:W-:Y:S02]  /*3730*/  ISETP.GT.AND P3, PT, R3, 0x30, !P3 ;  /* 0x000000300300780c */ /* 0x000fe40005f64270 */
[----:B------:R-:W-:Y:S02]  /*3740*/  FSEL R7, R56, -INF , !P2 ;  /* 0xff80000038077808 */ /* 0x000fe40005000000 */
[----:B------:R-:W-:Y:S02]  /*3750*/  ISETP.NE.AND P2, PT, R44, RZ, PT ;  /* 0x000000ff2c00720c */ /* 0x000fe40003f45270 */
[----:B------:R-:W-:-:S02]  /*3760*/  FMNMX.FTZ R4, R7, R20, !PT ;  /* 0x0000001407047209 */ /* 0x000fc40007810000 */
[----:B------:R-:W-:Y:S02]  /*3770*/  ISETP.GT.AND P2, PT, R3, 0x29, !P2 ;  /* 0x000000290300780c */ /* 0x000fe40005744270 */
[----:B------:R-:W-:Y:S02]  /*3780*/  FMNMX.FTZ R33, R23, R4, !PT ;  /* 0x0000000417217209 */ /* 0x000fe40007810000 */
[----:B------:R-:W-:Y:S02]  /*3790*/  ISETP.LT.OR P2, PT, R2, 0x2a, P2 ;  /* 0x0000002a0200780c */ /* 0x000fe40001741670 */
[----:B------:R-:W-:Y:S02]  /*37a0*/  FMNMX.FTZ R4, R24, R33, !PT ;  /* 0x0000002118047209 */ /* 0x000fe40007810000 */
[----:B------:R-:W-:Y:S02]  /*37b0*/  ISETP.LT.OR P3, PT, R2, 0x31, P3 ;  /* 0x000000310200780c */ /* 0x000fe40001f61670 */
[----:B------:R-:W-:-:S02]  /*37c0*/  FMNMX.FTZ R33, R25, R4, !PT ;  /* 0x0000000419217209 */ /* 0x000fc40007810000 */
[----:B-1----:R-:W-:Y:S02]  /*37d0*/  FMNMX.FTZ R4, R35, R36, !PT ;  /* 0x0000002423047209 */ /* 0x002fe40007810000 */
[----:B------:R-:W-:Y:S02]  /*37e0*/  FMNMX.FTZ R32, R26, R33, !PT ;  /* 0x000000211a207209 */ /* 0x000fe40007810000 */
[----:B------:R-:W-:Y:S01]  /*37f0*/  ISETP.LT.OR P5, PT, R2, 0x39, P5 ;  /* 0x000000390200780c */ /* 0x000fe20002fa1670 */
[----:B------:R-:W-:Y:S01]  /*3800*/  FMUL.FTZ R35, R4, UR6 ;  /* 0x0000000604237c20 */ /* 0x000fe20008410000 */
[----:B------:R-:W-:Y:S02]  /*3810*/  FMNMX.FTZ R33, R27, R32, !PT ;  /* 0x000000201b217209 */ /* 0x000fe40007810000 */
[----:B------:R-:W-:Y:S02]  /*3820*/  FSEL R32, R47, -INF , !P2 ;  /* 0xff8000002f207808 */ /* 0x000fe40005000000 */
[----:B------:R-:W-:-:S02]  /*3830*/  FMNMX.FTZ R34, R28, R33, !PT ;  /* 0x000000211c227209 */ /* 0x000fc40007810000 */
[----:B------:R-:W-:Y:S02]  /*3840*/  FSETP.NEU.FTZ.AND P2, PT, R4, -INF , PT ;  /* 0xff8000000400780b */ /* 0x000fe40003f5d000 */
[----:B------:R-:W-:Y:S02]  /*3850*/  FMNMX.FTZ R33, R29, R34, !PT ;  /* 0x000000221d217209 */ /* 0x000fe40007810000 */
[----:B------:R-:W-:Y:S02]  /*3860*/  FSEL R38, R35, RZ, P2 ;  /* 0x000000ff23267208 */ /* 0x000fe40001000000 */
[----:B------:R-:W-:Y:S02]  /*3870*/  FMNMX.FTZ R34, R30, R33, !PT ;  /* 0x000000211e227209 */ /* 0x000fe40007810000 */
[----:B------:R-:W-:Y:S01]  /*3880*/  ISETP.GT.AND P2, PT, R3, 0x39, !P6 ;  /* 0x000000390300780c */ /* 0x000fe20007744270 */
[--C-:B------:R-:W-:Y:S01]  /*3890*/  FFMA.FTZ R37, R37, UR6, -R38.reuse ;  /* 0x0000000625257c23 */ /* 0x100fe20008010826 */
[----:B------:R-:W-:Y:S01]  /*38a0*/  FMNMX.FTZ R3, R31, R34, !PT ;  /* 0x000000221f037209 */ /* 0x000fe20007810000 */
[--C-:B------:R-:W-:Y:S01]  /*38b0*/  FFMA.FTZ R40, R61, UR6, -R38.reuse ;  /* 0x000000063d287c23 */ /* 0x100fe20008010826 */
[----:B------:R-:W-:Y:S01]  /*38c0*/  FSEL R33, R50, -INF , !P3 ;  /* 0xff80000032217808 */ /* 0x000fe20005800000 */
[----:B------:R1:W-:Y:S01]  /*38d0*/  MUFU.EX2 R196, R37 ;  /* 0x0000002500c47308 */ /* 0x0003e20000000800 */
[----:B------:R-:W-:Y:S01]  /*38e0*/  FMNMX.FTZ R36, R32, R3, !PT ;  /* 0x0000000320247209 */ /* 0x000fe20007810000 */
[--C-:B------:R-:W-:Y:S01]  /*38f0*/  FFMA.FTZ R39, R57, UR6, -R38.reuse ;  /* 0x0000000639277c23 */ /* 0x100fe20008010826 */
[----:B------:R-:W-:Y:S01]  /*3900*/  FSEL R34, R51, -INF , !P4 ;  /* 0xff80000033227808 */ /* 0x000fe20006000000 */
[--C-:B------:R-:W-:Y:S01]  /*3910*/  FFMA.FTZ R42, R63, UR6, -R38.reuse ;  /* 0x000000063f2a7c23 */ /* 0x100fe20008010826 */
[----:B------:R-:W-:Y:S01]  /*3920*/  FMNMX.FTZ R3, R33, R36, !PT ;  /* 0x0000002421037209 */ /* 0x000fe20007810000 */
[--C-:B------:R-:W-:Y:S01]  /*3930*/  FFMA.FTZ R43, R65, UR6, -R38.reuse ;  /* 0x00000006412b7c23 */ /* 0x100fe20008010826 */
[----:B------:R-:W-:Y:S01]  /*3940*/  ISETP.LT.OR P2, PT, R2, 0x3a, P2 ;  /* 0x0000003a0200780c */ /* 0x000fe20001741670 */
[----:B------:R2:W-:Y:S01]  /*3950*/  MUFU.EX2 R41, R40 ;  /* 0x0000002800297308 */ /* 0x0005e20000000800 */
[----:B------:R-:W-:Y:S01]  /*3960*/  FSEL R2, R54, -INF , !P5 ;  /* 0xff80000036027808 */ /* 0x000fe20006800000 */
[--C-:B-1----:R-:W-:Y:S01]  /*3970*/  FFMA.FTZ R37, R59, UR6, -R38.reuse ;  /* 0x000000063b257c23 */ /* 0x102fe20008010826 */
[----:B------:R-:W-:Y:S01]  /*3980*/  FMNMX.FTZ R3, R34, R3, !PT ;  /* 0x0000000322037209 */ /* 0x000fe20007810000 */
[--C-:B------:R-:W-:Y:S01]  /*3990*/  FFMA.FTZ R44, R67, UR6, -R38.reuse ;  /* 0x00000006432c7c23 */ /* 0x100fe20008010826 */
[----:B------:R-:W-:Y:S01]  /*39a0*/  FSEL R35, R55, -INF , !P2 ;  /* 0xff80000037237808 */ /* 0x000fe20005000000 */
[--C-:B------:R-:W-:Y:S01]  /*39b0*/  FFMA.FTZ R45, R69, UR6, -R38.reuse ;  /* 0x00000006452d7c23 */ /* 0x100fe20008010826 */
[----:B------:R-:W-:Y:S01]  /*39c0*/  FMNMX.FTZ R36, R2, R3, !PT ;  /* 0x0000000302247209 */ /* 0x000fe20007810000 */
[----:B------:R1:W-:Y:S01]  /*39d0*/  MUFU.EX2 R198, R37 ;  /* 0x0000002500c67308 */ /* 0x0003e20000000800 */
[--C-:B--2---:R-:W-:Y:S01]  /*39e0*/  FFMA.FTZ R40, R73, UR6, -R38.reuse ;  /* 0x0000000649287c23 */ /* 0x104fe20008010826 */
[--C-:B------:R-:W-:Y:S01]  /*39f0*/  FFMA.FTZ R46, R71, UR6, -R38.reuse ;  /* 0x00000006472e7c23 */ /* 0x100fe20008010826 */
[----:B------:R-:W-:Y:S01]  /*3a00*/  FMNMX.FTZ R36, R35, R36, !PT ;  /* 0x0000002423247209 */ /* 0x000fe20007810000 */
[--C-:B------:R-:W-:Y:S01]  /*3a10*/  FFMA.FTZ R48, R75, UR6, -R38.reuse ;  /* 0x000000064b307c23 */ /* 0x100fe20008010826 */
[--C-:B------:R-:W-:Y:S01]  /*3a20*/  FFMA.FTZ R49, R77, UR6, -R38.reuse ;  /* 0x000000064d317c23 */ /* 0x100fe20008010826 */
[--C-:B------:R-:W-:Y:S01]  /*3a30*/  FFMA.FTZ R50, R79, UR6, -R38.reuse ;  /* 0x000000064f327c23 */ /* 0x100fe20008010826 */
[----:B------:R-:W-:Y:S01]  /*3a40*/  FFMA.FTZ R51, R81, UR6, -R38 ;  /* 0x0000000651337c23 */ /* 0x000fe20008010826 */
[----:B------:R-:W1:Y:S01]  /*3a50*/  SHFL.BFLY PT, R3, R36, 0x2, 0x1f ;  /* 0x0c401f0024037f89 */ /* 0x000e6200000e0000 */
[----:B------:R-:W-:Y:S01]  /*3a60*/  MUFU.EX2 R47, R40 ;  /* 0x00000028002f7308 */ /* 0x000fe20000000800 */
[----:B------:R-:W-:-:S07]  /*3a70*/  R2UR UR14, R21 ;  /* 0x00000000150e72ca */ /* 0x000fce00000e0000 */
[----:B------:R-:W-:Y:S06]  /*3a80*/  MUFU.EX2 R39, R39 ;  /* 0x0000002700277308 */ /* 0x000fec0000000800 */
[----:B------:R-:W-:Y:S02]  /*3a90*/  UIADD3 UR14, UR42, UR14, URZ ;  /* 0x0000000e2a0e7290 */ /* 0x000fe4000fffe03f */
[----:B------:R-:W-:Y:S02]  /*3aa0*/  MUFU.EX2 R42, R42 ;  /* 0x0000002a002a7308 */ /* 0x000fe40000000800 */
[----:B------:R-:W-:Y:S01]  /*3ab0*/  UIADD3 UR10, UR14, UR10, URZ ;  /* 0x0000000a0e0a7290 */ /* 0x000fe2000fffe03f */
[----:B-1----:R-:W-:-:S05]  /*3ac0*/  FMNMX.FTZ R37, R36, R3, !PT ;  /* 0x0000000324257209 */ /* 0x002fca0007810000 */
[----:B------:R-:W1:Y:S01]  /*3ad0*/  MUFU.EX2 R43, R43 ;  /* 0x0000002b002b7308 */ /* 0x000e620000000800 */
[----:B------:R-:W2:Y:S07]  /*3ae0*/  SHFL.BFLY PT, R36, R37, 0x1, 0x1f ;  /* 0x0c201f0025247f89 */ /* 0x000eae00000e0000 */
[----:B------:R-:W-:Y:S08]  /*3af0*/  MUFU.EX2 R44, R44 ;  /* 0x0000002c002c7308 */ /* 0x000ff00000000800 */
[----:B------:R-:W3:Y:S01]  /*3b00*/  MUFU.EX2 R45, R45 ;  /* 0x0000002d002d7308 */ /* 0x000ee20000000800 */
[----:B-1----:R-:W-:-:S07]  /*3b10*/  F2FP.F16.F32.PACK_AB R192, R43, R42 ;  /* 0x0000002a2bc0723e */ /* 0x002fce00000000ff */
[----:B------:R-:W1:Y:S01]  /*3b20*/  MUFU.EX2 R46, R46 ;  /* 0x0000002e002e7308 */ /* 0x000e620000000800 */
[----:B--2---:R-:W-:Y:S01]  /*3b30*/  FMNMX.FTZ R3, R37, R36, !PT ;  /* 0x0000002425037209 */ /* 0x004fe20007810000 */
[--C-:B------:R-:W-:Y:S01]  /*3b40*/  FFMA.FTZ R36, R83, UR6, -R38.reuse ;  /* 0x0000000653247c23 */ /* 0x100fe20008010826 */
[----:B------:R-:W-:Y:S01]  /*3b50*/  FFMA.FTZ R38, R53, UR6, -R38 ;  /* 0x0000000635267c23 */ /* 0x000fe20008010826 */
[----:B------:R-:W-:Y:S01]  /*3b60*/  FADD.FTZ R53, R196, R39 ;  /* 0x00000027c4357221 */ /* 0x000fe20000010000 */
[C---:B------:R-:W-:Y:S01]  /*3b70*/  FSETP.NEU.FTZ.AND P2, PT, R3.reuse, -INF , PT ;  /* 0xff8000000300780b */ /* 0x040fe20003f5d000 */
[----:B------:R-:W-:Y:S02]  /*3b80*/  FMUL.FTZ R37, R3, UR6 ;  /* 0x0000000603257c20 */ /* 0x000fe40008410000 */
[----:B------:R-:W-:Y:S01]  /*3b90*/  MUFU.EX2 R48, R48 ;  /* 0x0000003000307308 */ /* 0x000fe20000000800 */
[----:B------:R-:W-:Y:S02]  /*3ba0*/  F2FP.F16.F32.PACK_AB R196, R39, R196 ;  /* 0x000000c427c4723e */ /* 0x000fe400000000ff */
[----:B---3--:R-:W-:-:S02]  /*3bb0*/  F2FP.F16.F32.PACK_AB R194, R45, R44 ;  /* 0x0000002c2dc2723e */ /* 0x008fc400000000ff */
[----:B------:R-:W-:Y:S02]  /*3bc0*/  FSEL R40, R37, RZ, P2 ;  /* 0x000000ff25287208 */ /* 0x000fe40001000000 */
[----:B------:R-:W-:Y:S01]  /*3bd0*/  PLOP3.LUT P2, PT, PT, PT, UP0, 0x40, 0x0 ;  /* 0x000000000000781c */ /* 0x000fe20003f4e808 */
[----:B------:R-:W-:Y:S01]  /*3be0*/  MUFU.EX2 R37, R38 ;  /* 0x0000002600257308 */ /* 0x000fe20000000800 */
[----:B-1----:R-:W-:Y:S01]  /*3bf0*/  F2FP.F16.F32.PACK_AB R188, R47, R46 ;  /* 0x0000002e2fbc723e */ /* 0x002fe200000000ff */
        /* <DEDUP_REMOVED lines=12> */
[--C-:B------:R-:W-:Y:S01]  /*3cc0*/  FFMA.FTZ R32, R32, UR6, -R40.reuse ;  /* 0x0000000620207c23 */ /* 0x100fe20008010828 */
[--C-:B------:R-:W-:Y:S01]  /*3cd0*/  FFMA.FTZ R33, R33, UR6, -R40.reuse ;  /* 0x0000000621217c23 */ /* 0x100fe20008010828 */
[----:B------:R1:W2:Y:S01]  /*3ce0*/  MUFU.EX2 R52, R20 ;  /* 0x0000001400347308 */ /* 0x0002a20000000800 */
[--C-:B------:R-:W-:Y:S01]  /*3cf0*/  FFMA.FTZ R34, R34, UR6, -R40.reuse ;  /* 0x0000000622227c23 */ /* 0x100fe20008010828 */
[--C-:B------:R-:W-:Y:S01]  /*3d00*/  FFMA.FTZ R2, R2, UR6, -R40.reuse ;  /* 0x0000000602027c23 */ /* 0x100fe20008010828 */
[----:B------:R-:W-:-:S05]  /*3d10*/  FFMA.FTZ R35, R35, UR6, -R40 ;  /* 0x0000000623237c23 */ /* 0x000fca0008010828 */
[----:B------:R-:W3:Y:S01]  /*3d20*/  MUFU.EX2 R23, R23 ;  /* 0x0000001700177308 */ /* 0x000ee20000000800 */
[----:B-1----:R-:W-:Y:S01]  /*3d30*/  FADD.FTZ R20, R198, R53 ;  /* 0x00000035c6147221 */ /* 0x002fe20000010000 */
[----:B------:R-:W-:-:S03]  /*3d40*/  F2FP.F16.F32.PACK_AB R198, R41, R198 ;  /* 0x000000c629c6723e */ /* 0x000fc600000000ff */
[----:B------:R-:W-:-:S03]  /*3d50*/  FADD.FTZ R53, R41, R20 ;  /* 0x0000001429357221 */ /* 0x000fc60000010000 */
[----:B------:R-:W1:Y:S01]  /*3d60*/  MUFU.EX2 R24, R24 ;  /* 0x0000001800187308 */ /* 0x000e620000000800 */
[----:B--2---:R-:W-:Y:S01]  /*3d70*/  FADD.FTZ R20, R7, R52 ;  /* 0x0000003407147221 */ /* 0x004fe20000010000 */
[----:B------:R-:W-:Y:S01]  /*3d80*/  FADD.FTZ R38, R42, R53 ;  /* 0x000000352a267221 */ /* 0x000fe20000010000 */
[----:B------:R-:W-:-:S03]  /*3d90*/  F2FP.F16.F32.PACK_AB R197, R52, R7 ;  /* 0x0000000734c5723e */ /* 0x000fc600000000ff */
[----:B------:R-:W-:Y:S02]  /*3da0*/  FADD.FTZ R55, R43, R38 ;  /* 0x000000262b377221 */ /* 0x000fe40000010000 */
[----:B------:R-:W2:Y:S01]  /*3db0*/  MUFU.EX2 R25, R25 ;  /* 0x0000001900197308 */ /* 0x000ea20000000800 */
[----:B---3--:R-:W-:Y:S01]  /*3dc0*/  FADD.FTZ R53, R23, R20 ;  /* 0x0000001417357221 */ /* 0x008fe20000010000 */
[----:B------:R-:W-:-:S04]  /*3dd0*/  FADD.FTZ R20, R44, R55 ;  /* 0x000000372c147221 */ /* 0x000fc80000010000 */
[----:B------:R-:W-:Y:S02]  /*3de0*/  FADD.FTZ R55, R45, R20 ;  /* 0x000000142d377221 */ /* 0x000fe40000010000 */
[----:B------:R-:W3:Y:S01]  /*3df0*/  MUFU.EX2 R26, R26 ;  /* 0x0000001a001a7308 */ /* 0x000ee20000000800 */
[----:B-1----:R-:W-:Y:S01]  /*3e00*/  FADD.FTZ R0, R24, R53 ;  /* 0x0000003518007221 */ /* 0x002fe20000010000 */
[----:B------:R-:W-:Y:S01]  /*3e10*/  FADD.FTZ R20, R46, R55 ;  /* 0x000000372e147221 */ /* 0x000fe20000010000 */
[----:B------:R-:W-:Y:S01]  /*3e20*/  F2FP.F16.F32.PACK_AB R199, R24, R23 ;  /* 0x0000001718c7723e */ /* 0x000fe200000000ff */
[----:B------:R-:W-:-:S04]  /*3e30*/  VIADD R23, R103, 0xfffffffe ;  /* 0xfffffffe67177836 */ /* 0x000fc80000000000 */
[----:B------:R-:W1:Y:S01]  /*3e40*/  MUFU.EX2 R27, R27 ;  /* 0x0000001b001b7308 */ /* 0x000e620000000800 */
[----:B--2---:R-:W-:-:S07]  /*3e50*/  FADD.FTZ R53, R25, R0 ;  /* 0x0000000019357221 */ /* 0x004fce0000010000 */
[----:B------:R-:W2:Y:S01]  /*3e60*/  MUFU.EX2 R28, R28 ;  /* 0x0000001c001c7308 */ /* 0x000ea20000000800 */
[C---:B---3--:R-:W-:Y:S01]  /*3e70*/  FADD.FTZ R0, R26.reuse, R53 ;  /* 0x000000351a007221 */ /* 0x048fe20000010000 */
[----:B------:R-:W-:Y:S01]  /*3e80*/  FADD.FTZ R53, R47, R20 ;  /* 0x000000142f357221 */ /* 0x000fe20000010000 */
[----:B------:R-:W-:-:S03]  /*3e90*/  F2FP.F16.F32.PACK_AB R193, R26, R25 ;  /* 0x000000191ac1723e */ /* 0x000fc600000000ff */
[----:B------:R-:W-:Y:S02]  /*3ea0*/  FADD.FTZ R20, R48, R53 ;  /* 0x0000003530147221 */ /* 0x000fe40000010000 */
[----:B------:R-:W3:Y:S01]  /*3eb0*/  MUFU.EX2 R29, R29 ;  /* 0x0000001d001d7308 */ /* 0x000ee20000000800 */
[----:B-1----:R-:W-:-:S07]  /*3ec0*/  FADD.FTZ R39, R27, R0 ;  /* 0x000000001b277221 */ /* 0x002fce0000010000 */
[----:B------:R-:W1:Y:S01]  /*3ed0*/  MUFU.EX2 R30, R30 ;  /* 0x0000001e001e7308 */ /* 0x000e620000000800 */
[C---:B--2---:R-:W-:Y:S01]  /*3ee0*/  FADD.FTZ R0, R28.reuse, R39 ;  /* 0x000000271c007221 */ /* 0x044fe20000010000 */
[----:B------:R-:W-:-:S06]  /*3ef0*/  F2FP.F16.F32.PACK_AB R195, R28, R27 ;  /* 0x0000001b1cc3723e */ /* 0x000fcc00000000ff */
[----:B------:R-:W2:Y:S01]  /*3f00*/  MUFU.EX2 R31, R31 ;  /* 0x0000001f001f7308 */ /* 0x000ea20000000800 */
[----:B---3--:R-:W-:-:S07]  /*3f10*/  FADD.FTZ R39, R29, R0 ;  /* 0x000000001d277221 */ /* 0x008fce0000010000 */
[----:B------:R-:W3:Y:S01]  /*3f20*/  MUFU.EX2 R49, R49 ;  /* 0x0000003100317308 */ /* 0x000ee20000000800 */
[C---:B-1----:R-:W-:Y:S01]  /*3f30*/  FADD.FTZ R0, R30.reuse, R39 ;  /* 0x000000271e007221 */ /* 0x042fe20000010000 */
[----:B------:R-:W-:-:S06]  /*3f40*/  F2FP.F16.F32.PACK_AB R189, R30, R29 ;  /* 0x0000001d1ebd723e */ /* 0x000fcc00000000ff */
[----:B------:R-:W1:Y:S01]  /*3f50*/  MUFU.EX2 R32, R32 ;  /* 0x0000002000207308 */ /* 0x000e620000000800 */
[----:B--2---:R-:W-:-:S07]  /*3f60*/  FADD.FTZ R39, R31, R0 ;  /* 0x000000001f277221 */ /* 0x004fce0000010000 */
[----:B------:R-:W2:Y:S01]  /*3f70*/  MUFU.EX2 R50, R50 ;  /* 0x0000003200327308 */ /* 0x000ea20000000800 */
[C---:B---3--:R-:W-:Y:S01]  /*3f80*/  FADD.FTZ R41, R49.reuse, R20 ;  /* 0x0000001431297221 */ /* 0x048fe20000010000 */
[----:B------:R-:W-:-:S06]  /*3f90*/  F2FP.F16.F32.PACK_AB R190, R49, R48 ;  /* 0x0000003031be723e */ /* 0x000fcc00000000ff */
[----:B------:R-:W3:Y:S01]  /*3fa0*/  MUFU.EX2 R33, R33 ;  /* 0x0000002100217308 */ /* 0x000ee20000000800 */
[C---:B-1----:R-:W-:Y:S01]  /*3fb0*/  FADD.FTZ R0, R32.reuse, R39 ;  /* 0x0000002720007221 */ /* 0x042fe20000010000 */
[----:B------:R-:W-:-:S06]  /*3fc0*/  F2FP.F16.F32.PACK_AB R191, R32, R31 ;  /* 0x0000001f20bf723e */ /* 0x000fcc00000000ff */
[----:B------:R-:W1:Y:S01]  /*3fd0*/  MUFU.EX2 R51, R51 ;  /* 0x0000003300337308 */ /* 0x000e620000000800 */
[----:B--2---:R-:W-:-:S07]  /*3fe0*/  FADD.FTZ R20, R50, R41 ;  /* 0x0000002932147221 */ /* 0x004fce0000010000 */
[----:B------:R-:W2:Y:S01]  /*3ff0*/  MUFU.EX2 R34, R34 ;  /* 0x0000002200227308 */ /* 0x000ea20000000800 */
[----:B---3--:R-:W-:-:S07]  /*4000*/  FADD.FTZ R7, R33, R0 ;  /* 0x0000000021077221 */ /* 0x008fce0000010000 */
[----:B------:R-:W3:Y:S01]  /*4010*/  MUFU.EX2 R36, R36 ;  /* 0x0000002400247308 */ /* 0x000ee20000000800 */
[C---:B-1----:R-:W-:Y:S01]  /*4020*/  FADD.FTZ R41, R51.reuse, R20 ;  /* 0x0000001433297221 */ /* 0x042fe20000010000 */
[----:B------:R-:W-:-:S06]  /*4030*/  F2FP.F16.F32.PACK_AB R184, R51, R50 ;  /* 0x0000003233b8723e */ /* 0x000fcc00000000ff */
[----:B------:R-:W1:Y:S01]  /*4040*/  MUFU.EX2 R2, R2 ;  /* 0x0000000200027308 */ /* 0x000e620000000800 */
[C---:B--2---:R-:W-:Y:S01]  /*4050*/  FADD.FTZ R7, R34.reuse, R7 ;  /* 0x0000000722077221 */ /* 0x044fe20000010000 */
[----:B------:R-:W-:-:S06]  /*4060*/  F2FP.F16.F32.PACK_AB R185, R34, R33 ;  /* 0x0000002122b9723e */ /* 0x000fcc00000000ff */
[----:B------:R-:W2:Y:S01]  /*4070*/  MUFU.EX2 R35, R35 ;  /* 0x0000002300237308 */ /* 0x000ea20000000800 */
[----:B---3--:R-:W-:Y:S01]  /*4080*/  FADD.FTZ R20, R36, R41 ;  /* 0x0000002924147221 */ /* 0x008fe20000010000 */
[----:B------:R-:W-:-:S03]  /*4090*/  F2FP.F16.F32.PACK_AB R186, R37, R36 ;  /* 0x0000002425ba723e */ /* 0x000fc600000000ff */
[----:B------:R-:W-:Y:S01]  /*40a0*/  FADD.FTZ R20, R37, R20 ;  /* 0x0000001425147221 */ /* 0x000fe20000010000 */
[----:B-1----:R-:W-:-:S04]  /*40b0*/  FADD.FTZ R0, R2, R7 ;  /* 0x0000000702007221 */ /* 0x002fc80000010000 */
[C---:B--2---:R-:W-:Y:S01]  /*40c0*/  FADD.FTZ R7, R35.reuse, R0 ;  /* 0x0000000023077221 */ /* 0x044fe20000010000 */
[----:B------:R-:W-:Y:S01]  /*40d0*/  F2FP.F16.F32.PACK_AB R187, R35, R2 ;  /* 0x0000000223bb723e */ /* 0x000fe200000000ff */
[----:B------:R-:W-:Y:S06]  /*40e0*/  @P2 BRA `(.L_x_915) ;  /* 0x0000000000442947 */ /* 0x000fec0003800000 */
        /* <DEDUP_REMOVED lines=10> */
.L_x_916:
[----:B------:R-:W-:-:S11]  /*4190*/  UISETP.NE.AND UP1, UPT, UR11, 0x1, UPT ;  /* 0x000000010b00788c */ /* 0x000fd6000bf25270 */
[----:B------:R-:W-:Y:S02]  /*41a0*/  @UP1 ULDC.64 UR14, c[0x0][0x9e8] ;  /* 0x00027a00000e1ab9 */ /* 0x000fe40000000a00 */
[----:B------:R-:W-:-:S04]  /*41b0*/  UIMAD.WIDE.U32 UR18, UR7, UR14, URZ ;  /* 0x0000000e071272a5 */ /* 0x000fc8000f8e003f */
[----:B------:R-:W-:-:S12]  /*41c0*/  @UP1 USHF.R.U32.HI UR7, URZ, UR15, UR19 ;  /* 0x0000000f3f071299 */ /* 0x000fd80008011613 */
.L_x_917:
[----:B------:R-:W-:-:S04]  /*41d0*/  UIMAD UR7, UR7, UR11, UR11 ;  /* 0x0000000b070772a4 */ /* 0x000fc8000f8e020b */
[----:B------:R-:W-:-:S04]  /*41e0*/  UISETP.LT.AND UP1, UPT, UR10, UR7, UPT ;  /* 0x000000070a00728c */ /* 0x000fc8000bf21270 */
[----:B------:R-:W-:-:S12]  /*41f0*/  USEL UR10, UR10, UR7, UP1 ;  /* 0x000000070a0a7287 */ /* 0x000fd80008800000 */
.L_x_915:
[----:B------:R-:W-:Y:S01]  /*4200*/  USHF.R.S32.HI UR7, URZ, 0x1f, UR10 ;  /* 0x0000001f3f077899 */ /* 0x000fe2000801140a */
[----:B------:R-:W-:Y:S01]  /*4210*/  IMAD.MOV.U32 R2, RZ, RZ, 0x3f800000 ;  /* 0x3f800000ff027424 */ /* 0x000fe200078e00ff */
[----:B------:R-:W-:Y:S02]  /*4220*/  MOV R0, 0x3f800000 ;  /* 0x3f80000000007802 */ /* 0x000fe40000000f00 */
        /* <DEDUP_REMOVED lines=9> */
[----:B------:R-:W-:Y:S01]  /*42c0*/  UISETP.LT.AND UP1, UPT, UR60, UR7, UPT ;  /* 0x000000073c00728c */ /* 0x000fe2000bf21270 */
[----:B------:R-:W-:Y:S02]  /*42d0*/  CS2R R136, SRZ ;  /* 0x0000000000887805 */ /* 0x000fe4000001ff00 */
[----:B------:R-:W-:Y:S02]  /*42e0*/  CS2R R134, SRZ ;  /* 0x0000000000867805 */ /* 0x000fe4000001ff00 */
[----:B------:R-:W-:Y:S01]  /*42f0*/  CS2R R132, SRZ ;  /* 0x0000000000847805 */ /* 0x000fe2000001ff00 */
[----:B------:R-:W-:Y:S01]  /*4300*/  USEL UR41, UR60, UR7, !UP1 ;  /* 0x000000073c297287 */ /* 0x000fe2000c800000 */
[----:B------:R-:W-:-:S02]  /*4310*/  CS2R R130, SRZ ;  /* 0x0000000000827805 */ /* 0x000fc4000001ff00 */
[----:B------:R-:W-:Y:S02]  /*4320*/  CS2R R128, SRZ ;  /* 0x0000000000807805 */ /* 0x000fe4000001ff00 */
[----:B------:R-:W-:Y:S02]  /*4330*/  CS2R R126, SRZ ;  /* 0x00000000007e7805 */ /* 0x000fe4000001ff00 */
[----:B------:R-:W-:Y:S02]  /*4340*/  CS2R R124, SRZ ;  /* 0x00000000007c7805 */ /* 0x000fe4000001ff00 */
[----:B------:R-:W-:Y:S02]  /*4350*/  CS2R R122, SRZ ;  /* 0x00000000007a7805 */ /* 0x000fe4000001ff00 */
[----:B------:R-:W-:Y:S02]  /*4360*/  ISETP.GE.AND P2, PT, R23, UR41, PT ;  /* 0x0000002917007c0c */ /* 0x000fe4000bf46270 */
        /* <DEDUP_REMOVED lines=48> */
[----:B------:R-:W-:Y:S01]  /*4670*/  CS2R R24, SRZ ;  /* 0x0000000000187805 */ /* 0x000fe2000001ff00 */
[----:B------:R-:W-:Y:S06]  /*4680*/  @!P2 BRA `(.L_x_918) ;  /* 0x0000002800cca947 */ /* 0x000fec0003800000 */
[----:B------:R-:W-:Y:S02]  /*4690*/  IMAD.IADD R214, R5, 0x1, R21 ;  /* 0x0000000105d67824 */ /* 0x000fe400078e0215 */
[----:B------:R-:W-:Y:S02]  /*46a0*/  IMAD.MOV.U32 R2, RZ, RZ, 0x3f800000 ;  /* 0x3f800000ff027424 */ /* 0x000fe400078e00ff */
[----:B------:R-:W-:-:S07]  /*46b0*/  IMAD.MOV.U32 R151, RZ, RZ, RZ ;  /* 0x000000ffff977224 */ /* 0x000fce00078e00ff */
.L_x_935:
[----:B------:R-:W-:-:S04]  /*46c0*/  UIADD3 UR7, UR36, 0x1, URZ ;  /* 0x0000000124077890 */ /* 0x000fc8000fffe03f */
[----:B------:R-:W-:-:S04]  /*46d0*/  UISETP.NE.AND UP1, UPT, UR7, 0x2, UPT ;  /* 0x000000020700788c */ /* 0x000fc8000bf25270 */
[----:B------:R-:W-:Y:S02]  /*46e0*/  USEL UR40, URZ, 0x1, UP1 ;  /* 0x000000013f287887 */ /* 0x000fe40008800000 */
[----:B------:R-:W-:Y:S02]  /*46f0*/  USEL UR7, UR7, URZ, UP1 ;  /* 0x0000003f07077287 */ /* 0x000fe40008800000 */
[----:B------:R-:W-:Y:S01]  /*4700*/  ULOP3.LUT UR40, UR46, UR40, URZ, 0x3c, !UPT ;  /* 0x000000282e287292 */ /* 0x000fe2000f8e3c3f */
[----:B------:R-:W-:Y:S11]  /*4710*/  @!P0 BRA `(.L_x_919) ;  /* 0x0000000000048947 */ /* 0x000ff60003800000 */
[----:B------:R-:W-:Y:S01]  /*4720*/  BPT.TRAP 0x1 ;  /* 0x000000040000795c */ /* 0x000fe20000300000 */
.L_x_919:
[----:B------:R-:W-:Y:S01]  /*4730*/  ULEA UR39, UR7, UR38, 0x3 ;  /* 0x0000002607277291 */ /* 0x000fe2000f8e183f */
[----:B------:R-:W-:-:S04]  /*4740*/  MOV R152, UR40 ;  /* 0x0000002800987c02 */ /* 0x000fc80008000f00 */
[----:B------:R-:W-:-:S04]  /*4750*/  SHF.L.U32 R152, R152, 0x1f, RZ ;  /* 0x0000001f98987819 */ /* 0x000fc800000006ff */
[----:B------:R1:W2:Y:S01]  /*4760*/  SYNCS.PHASECHK.TRANS64.TRYWAIT P2, [UR39+0x30830], R152 ;  /* 0x03083098ff0075a7 */ /* 0x0002a20008040167 */
[----:B------:R-:W-:Y:S05]  /*4770*/  @!P0 BRA `(.L_x_920) ;  /* 0x0000000000048947 */ /* 0x000fea0003800000 */
[----:B------:R-:W-:Y:S01]  /*4780*/  BPT.TRAP 0x1 ;  /* 0x000000040000795c */ /* 0x000fe20000300000 */
.L_x_920:
[----:B--2---:R-:W-:Y:S05]  /*4790*/  @P2 BRA `(.L_x_921) ;  /* 0x0000000000082947 */ /* 0x004fea0003800000 */
[----:B------:R-:W2:Y:S02]  /*47a0*/  SYNCS.PHASECHK.TRANS64.TRYWAIT P2, [UR39+0x30830], R152 ;  /* 0x03083098ff0075a7 */ /* 0x000ea40008040167 */
[----:B--2---:R-:W-:Y:S05]  /*47b0*/  @!P2 BRA `(.L_x_922) ;  /* 0x000000e00028a947 */ /* 0x004fea0003800000 */
.L_x_921:
[----:B------:R-:W-:Y:S01]  /*47c0*/  R2UR UR56, R18 ;  /* 0x00000000123872ca */ /* 0x000fe200000e0000 */
[----:B------:R-:W-:Y:S01]  /*47d0*/  ULEA UR6, UR7, UR37, 0xb ;  /* 0x0000002507067291 */ /* 0x000fe2000f8e583f */
[----:B------:R-:W-:Y:S01]  /*47e0*/  R2UR UR57, R19 ;  /* 0x00000000133972ca */ /* 0x000fe200000e0000 */
[----:B-12---:R-:W-:Y:S01]  /*47f0*/  WARPGROUP.ARRIVE ;  /* 0x00000000000079c5 */ /* 0x006fe20000000000 */
[----:B------:R-:W-:Y:S01]  /*4800*/  UMOV UR59, 0x40000040 ;  /* 0x40000040003b7882 */ /* 0x000fe20000000000 */
[----:B------:R-:W-:Y:S01]  /*4810*/  UIADD3 UR10, UR6, 0x204, URZ ;  /* 0x00000204060a7890 */ /* 0x000fe2000fffe03f */
[-C--:B------:R-:W-:Y:S01]  /*4820*/  FMUL.FTZ R24, R24, R0.reuse ;  /* 0x0000000018187220 */ /* 0x080fe20000410000 */
[----:B------:R-:W-:Y:S01]  /*4830*/  UMOV UR11, 0x40000040 ;  /* 0x40000040000b7882 */ /* 0x000fe20000000000 */
[----:B------:R-:W-:Y:S01]  /*4840*/  UMOV UR58, UR6 ;  /* 0x00000006003a7c82 */ /* 0x000fe20008000000 */
[----:B------:R-:W-:Y:S01]  /*4850*/  UIADD3 UR14, UR6, 0x206, URZ ;  /* 0x00000206060e7890 */ /* 0x000fe2000fffe03f */
[-C--:B------:R-:W-:Y:S01]  /*4860*/  FMUL.FTZ R25, R25, R0.reuse ;  /* 0x0000000019197220 */ /* 0x080fe20000410000 */
[----:B------:R-:W-:Y:S01]  /*4870*/  UMOV UR15, 0x40000040 ;  /* 0x40000040000f7882 */ /* 0x000fe20000000000 */
[----:B------:R-:W-:Y:S01]  /*4880*/  UIADD3 UR18, UR6, 0x400, URZ ;  /* 0x0000040006127890 */ /* 0x000fe2000fffe03f */
[-C--:B------:R-:W-:Y:S01]  /*4890*/  FMUL.FTZ R28, R28, R0.reuse ;  /* 0x000000001c1c7220 */ /* 0x080fe20000410000 */
[----:B------:R-:W-:Y:S01]  /*48a0*/  UMOV UR19, 0x40000040 ;  /* 0x4000004000137882 */ /* 0x000fe20000000000 */
[----:B------:R-:W-:Y:S01]  /*48b0*/  HGMMA.64x64x16.F32 R152, gdesc[UR56], RZ, !UPT, gsb0 ;  /* 0x00e00000389879f0 */ /* 0x000fe2000c0008ff */
[----:B------:R-:W-:Y:S01]  /*48c0*/  R2UR UR56, R16 ;  /* 0x00000000103872ca */ /* 0x000fe200000e0000 */
[----:B------:R-:W-:Y:S01]  /*48d0*/  UIADD3 UR58, UR6, 0x2, URZ ;  /* 0x00000002063a7890 */ /* 0x000fe2000fffe03f */
[----:B------:R-:W-:Y:S01]  /*48e0*/  R2UR UR57, R17 ;  /* 0x00000000113972ca */ /* 0x000fe200000e0000 */
        /* <DEDUP_REMOVED lines=75> */
[----:B------:R-:W-:Y:S01]  /*4da0*/  FMUL.FTZ R149, R149, R0 ;  /* 0x0000000095957220 */ /* 0x000fe20000410000 */
[-C--:B------:R-:W-:Y:S01]  /*4db0*/  FMUL.FTZ R26, R26, R2.reuse ;  /* 0x000000021a1a7220 */ /* 0x080fe20000410000 */
[-C--:B------:R-:W-:Y:S01]  /*4dc0*/  FMUL.FTZ R27, R27, R2.reuse ;  /* 0x000000021b1b7220 */ /* 0x080fe20000410000 */
[-C--:B------:R-:W-:Y:S01]  /*4dd0*/  FMUL.FTZ R30, R30, R2.reuse ;  /* 0x000000021e1e7220 */ /* 0x080fe20000410000 */
[----:B------:R-:W-:Y:S01]  /*4de0*/  HGMMA.64x64x16.F32 R152, gdesc[UR56], R152, gsb0 ;  /* 0x00e00000389879f0 */ /* 0x000fe20008000898 */
[----:B------:R-:W-:Y:S01]  /*4df0*/  R2UR UR56, R14 ;  /* 0x000000000e3872ca */ /* 0x000fe200000e0000 */
[----:B------:R-:W-:Y:S01]  /*4e00*/  UIADD3 UR58, UR6, 0x4, URZ ;  /* 0x00000004063a7890 */ /* 0x000fe2000fffe03f */
[----:B------:R-:W-:Y:S01]  /*4e10*/  R2UR UR57, R15 ;  /* 0x000000000f3972ca */ /* 0x000fe200000e0000 */
        /* <DEDUP_REMOVED lines=64> */
[----:B------:R-:W-:Y:S01]  /*5220*/  HGMMA.64x64x16.F32 R152, gdesc[UR56], R152, gsb0 ;  /* 0x00e00000389879f0 */ /* 0x000fe20008000898 */
[----:B------:R-:W-:Y:S01]  /*5230*/  R2UR UR56, R12 ;  /* 0x000000000c3872ca */ /* 0x000fe200000e0000 */
[----:B------:R-:W-:Y:S01]  /*5240*/  UIADD3 UR58, UR6, 0x6, URZ ;  /* 0x00000006063a7890 */ /* 0x000fe2000fffe03f */
[----:B------:R-:W-:Y:S01]  /*5250*/  R2UR UR57, R13 ;  /* 0x000000000d3972ca */ /* 0x000fe200000e0000 */
[----:B------:R-:W-:Y:S01]  /*5260*/  UMOV UR59, 0x40000040 ;  /* 0x40000040003b7882 */ /* 0x000fe20000000000 */
[----:B------:R-:W-:Y:S02]  /*5270*/  WARPGROUP.DEPBAR.LE gsb0, 0x0 ;  /* 0x00008000000079c5 */ /* 0x000fe40000010000 */
[----:B------:R-:W-:-:S09]  /*5280*/  WARPGROUP.ARRIVE ;  /* 0x00000000000079c5 */ /* 0x000fd20000000000 */
        /* <DEDUP_REMOVED lines=8> */
[----:B------:R-:W-:Y:S01]  /*5310*/  UIADD3 UR58, UR6, 0x202, URZ ;  /* 0x00000202063a7890 */ /* 0x000fe2000fffe03f */
[----:B------:R-:W-:Y:S01]  /*5320*/  UMOV UR59, 0x40000040 ;  /* 0x40000040003b7882 */ /* 0x000fe20000000000 */
[----:B------:R-:W-:Y:S01]  /*5330*/  UMOV UR56, UR4 ;  /* 0x0000000400387c82 */ /* 0x000fe20008000000 */
[----:B------:R-:W-:Y:S01]  /*5340*/  UMOV UR57, UR5 ;  /* 0x0000000500397c82 */ /* 0x000fe20008000000 */
[----:B------:R-:W-:Y:S02]  /*5350*/  WARPGROUP.DEPBAR.LE gsb0, 0x0 ;  /* 0x00008000000079c5 */ /* 0x000fe40000010000 */
[----:B------:R-:W-:-:S06]  /*5360*/  WARPGROUP.ARRIVE ;  /* 0x00000000000079c5 */ /* 0x000fcc0000000000 */
[----:B------:R-:W-:Y:S01]  /*5370*/  HGMMA.64x64x16.F32 R152, gdesc[UR56], R152, gsb0 ;  /* 0x00e00000389879f0 */ /* 0x000fe20008000898 */
[----:B------:R-:W-:Y:S01]  /*5380*/  R2UR UR56, R8 ;  /* 0x00000000083872ca */ /* 0x000fe200000e0000 */
[----:B------:R-:W-:Y:S01]  /*5390*/  UIADD3 UR58, UR6, 0x606, URZ ;  /* 0x00000606063a7890 */ /* 0x000fe2000fffe03f */
[----:B------:R-:W-:Y:S01]  /*53a0*/  R2UR UR57, R9 ;  /* 0x00000000093972ca */ /* 0x000fe200000e0000 */
[----:B------:R-:W-:Y:S01]  /*53b0*/  UMOV UR59, 0x40000040 ;  /* 0x40000040003b7882 */ /* 0x000fe20000000000 */
        /* <DEDUP_REMOVED lines=31> */
[----:B------:R-:W-:Y:S05]  /*55b0*/  @!P0 BRA `(.L_x_923) ;  /* 0x0000000000048947 */ /* 0x000fea0003800000 */
[----:B------:R-:W-:Y:S01]  /*55c0*/  BPT.TRAP 0x1 ;  /* 0x000000040000795c */ /* 0x000fe20000300000 */
.L_x_923:
[----:B------:R-:W-:Y:S01]  /*55d0*/  ULEA UR10, UR36, UR38, 0x3 ;  /* 0x00000026240a7291 */ /* 0x000fe2000f8e183f */
[----:B------:R-:W-:-:S05]  /*55e0*/  IMAD.U32 R0, RZ, RZ, UR46 ;  /* 0x0000002eff007e24 */ /* 0x000fca000f8e00ff */
[----:B------:R-:W-:-:S04]  /*55f0*/  SHF.L.U32 R0, R0, 0x1f, RZ ;  /* 0x0000001f00007819 */ /* 0x000fc800000006ff */
[----:B------:R1:W2:Y:S01]  /*5600*/  SYNCS.PHASECHK.TRANS64.TRYWAIT P2, [UR10+0x30850], R0 ;  /* 0x03085000ff0075a7 */ /* 0x0002a2000804014a */
[----:B------:R-:W-:Y:S05]  /*5610*/  @!P0 BRA `(.L_x_924) ;  /* 0x0000000000048947 */ /* 0x000fea0003800000 */
[----:B------:R-:W-:Y:S01]  /*5620*/  BPT.TRAP 0x1 ;  /* 0x000000040000795c */ /* 0x000fe20000300000 */
.L_x_924:
[----:B--2---:R-:W-:Y:S05]  /*5630*/  @P2 BRA `(.L_x_925) ;  /* 0x0000000000082947 */ /* 0x004fea0003800000 */
[----:B------:R-:W2:Y:S02]  /*5640*/  SYNCS.PHASECHK.TRANS64.TRYWAIT P2, [UR10+0x30850], R0 ;  /* 0x03085000ff0075a7 */ /* 0x000ea4000804014a */
[----:B--2---:R-:W-:Y:S05]  /*5650*/  @!P2 BRA `(.L_x_926) ;  /* 0x000000d00098a947 */ /* 0x004fea0003800000 */
.L_x_925:
[----:B------:R-:W-:Y:S01]  /*5660*/  UIADD3 UR6, UR38, 0x400, URZ ;  /* 0x0000040026067890 */ /* 0x000fe2000fffe03f */
[----:B------:R-:W-:Y:S01]  /*5670*/  WARPGROUP.ARRIVE ;  /* 0x00000000000079c5 */ /* 0x000fe20000000000 */
[----:B------:R-:W-:Y:S01]  /*5680*/  UMOV UR15, 0x40000040 ;  /* 0x40000040000f7882 */ /* 0x000fe20000000000 */
[----:B------:R-:W-:Y:S01]  /*5690*/  ULDC UR11, c[0x0][0x9d8] ;  /* 0x00027600000b7ab9 */ /* 0x000fe20000000800 */
[----:B------:R-:W-:Y:S01]  /*56a0*/  USHF.R.U32.HI UR6, URZ, 0x4, UR6 ;  /* 0x000000043f067899 */ /* 0x000fe20008011606 */
[----:B-12---:R-:W-:Y:S01]  /*56b0*/  FMUL.FTZ R0, R154, UR11 ;  /* 0x0000000b9a007c20 */ /* 0x006fe20008410000 */
[----:B------:R-:W-:Y:S01]  /*56c0*/  FMUL.FTZ R2, R155, UR11 ;  /* 0x0000000b9b027c20 */ /* 0x000fe20008410000 */
[----:B------:R-:W-:Y:S01]  /*56d0*/  FMUL.FTZ R154, R158, UR11 ;  /* 0x0000000b9e9a7c20 */ /* 0x000fe20008410000 */
[----:B------:R-:W-:Y:S01]  /*56e0*/  ULOP3.LUT UR6, UR6, 0x3fff, URZ, 0xc0, !UPT ;  /* 0x00003fff06067892 */ /* 0x000fe2000f8ec03f */
[----:B------:R-:W-:Y:S01]  /*56f0*/  FMUL.FTZ R155, R159, UR11 ;  /* 0x0000000b9f9b7c20 */ /* 0x000fe20008410000 */
[----:B------:R-:W-:Y:S01]  /*5700*/  FMUL.FTZ R158, R166, UR11 ;  /* 0x0000000ba69e7c20 */ /* 0x000fe20008410000 */
[----:B------:R-:W-:Y:S01]  /*5710*/  FMUL.FTZ R159, R167, UR11 ;  /* 0x0000000ba79f7c20 */ /* 0x000fe20008410000 */
[----:B------:R-:W-:Y:S01]  /*5720*/  ULOP3.LUT UR6, UR6, 0x2000000, URZ, 0xfc, !UPT ;  /* 0x0200000006067892 */ /* 0x000fe2000f8efc3f */
[----:B------:R-:W-:Y:S01]  /*5730*/  FMUL.FTZ R176, R176, UR11 ;  /* 0x0000000bb0b07c20 */ /* 0x000fe20008410000 */
[----:B------:R-:W-:Y:S01]  /*5740*/  FMUL.FTZ R177, R177, UR11 ;  /* 0x0000000bb1b17c20 */ /* 0x000fe20008410000 */
[----:B------:R-:W-:Y:S01]  /*5750*/  FMUL.FTZ R166, R182, UR11 ;  /* 0x0000000bb6a67c20 */ /* 0x000fe20008410000 */
[----:B------:R-:W-:Y:S01]  /*5760*/  ULEA UR6, UR36, UR6, 0xb ;  /* 0x0000000624067291 */ /* 0x000fe2000f8e583f */
[----:B------:R-:W-:Y:S01]  /*5770*/  FMUL.FTZ R167, R183, UR11 ;  /* 0x0000000bb7a77c20 */ /* 0x000fe20008410000 */
[----:B------:R-:W-:Y:S01]  /*5780*/  PLOP3.LUT P2, PT, PT, PT, UP0, 0x40, 0x0 ;  /* 0x000000000000781c */ /* 0x000fe20003f4e808 */
[----:B------:R-:W1:Y:S04]  /*5790*/  MUFU.TANH R0, R0 ;  /* 0x0000000000007308 */ /* 0x000e680000002400 */
[----:B------:R-:W-:-:S02]  /*57a0*/  UMOV UR14, UR6 ;  /* 0x00000006000e7c82 */ /* 0x000fc40008000000 */
[----:B------:R-:W-:Y:S01]  /*57b0*/  HGMMA.64x256x16.F32 R24, R196, gdesc[UR12].tnspB, R24, gsb0 ;  /* 0x43e0000cc4187df0 */ /* 0x000fe20008000818 */
[----:B------:R-:W-:Y:S01]  /*57c0*/  UIADD3 UR14, UR6, 0x80, URZ ;  /* 0x00000080060e7890 */ /* 0x000fe2000fffe03f */
[----:B------:R-:W2:Y:S01]  /*57d0*/  MUFU.TANH R2, R2 ;  /* 0x0000000200027308 */ /* 0x000ea20000002400 */
[----:B------:R-:W-:-:S07]  /*57e0*/  UMOV UR15, 0x40000040 ;  /* 0x40000040000f7882 */ /* 0x000fce0000000000 */
[----:B------:R-:W3:Y:S08]  /*57f0*/  MUFU.TANH R154, R154 ;  /* 0x0000009a009a7308 */ /* 0x000ef00000002400 */
[----:B------:R-:W4:Y:S08]  /*5800*/  MUFU.TANH R155, R155 ;  /* 0x0000009b009b7308 */ /* 0x000f300000002400 */
[----:B------:R-:W1:Y:S08]  /*5810*/  MUFU.TANH R158, R158 ;  /* 0x0000009e009e7308 */ /* 0x000e700000002400 */
[----:B------:R-:W1:Y:S08]  /*5820*/  MUFU.TANH R159, R159 ;  /* 0x0000009f009f7308 */ /* 0x000e700000002400 */
[----:B------:R-:W1:Y:S08]  /*5830*/  MUFU.TANH R176, R176 ;  /* 0x000000b000b07308 */ /* 0x000e700000002400 */
[----:B------:R-:W1:Y:S08]  /*5840*/  MUFU.TANH R177, R177 ;  /* 0x000000b100b17308 */ /* 0x000e700000002400 */
[----:B------:R-:W1:Y:S08]  /*5850*/  MUFU.TANH R166, R166 ;  /* 0x000000a600a67308 */ /* 0x000e700000002400 */
[----:B------:R-:W1:Y:S01]  /*5860*/  MUFU.TANH R167, R167 ;  /* 0x000000a700a77308 */ /* 0x000e620000002400 */
[----:B------:R-:W-:-:S02]  /*5870*/  WARPGROUP.DEPBAR.LE gsb0, 0x0 ;  /* 0x00008000000079c5 */ /* 0x000fc40000010000 */
[----:B------:R-:W-:-:S06]  /*5880*/  WARPGROUP.ARRIVE ;  /* 0x00000000000079c5 */ /* 0x000fcc0000000000 */
[----:B------:R-:W-:Y:S01]  /*5890*/  HGMMA.64x256x16.F32 R24, R192, gdesc[UR12].tnspB, R24, gsb0 ;  /* 0x43e0000cc0187df0 */ /* 0x000fe20008000818 */
[----:B------:R-:W-:Y:S01]  /*58a0*/  UIADD3 UR14, UR6, 0x100, URZ ;  /* 0x00000100060e7890 */ /* 0x000fe2000fffe03f */
[----:B------:R-:W-:Y:S01]  /*58b0*/  UMOV UR15, 0x40000040 ;  /* 0x40000040000f7882 */ /* 0x000fe20000000000 */
[----:B------:R-:W-:Y:S02]  /*58c0*/  WARPGROUP.DEPBAR.LE gsb0, 0x0 ;  /* 0x00008000000079c5 */ /* 0x000fe40000010000 */
[----:B------:R-:W-:Y:S01]  /*58d0*/  WARPGROUP.ARRIVE ;  /* 0x00000000000079c5 */ /* 0x000fe20000000000 */
[----:B------:R-:W-:Y:S01]  /*58e0*/  FMUL.FTZ R192, R168, UR11 ;  /* 0x0000000ba8c07c20 */ /* 0x000fe20008410000 */
[----:B------:R-:W-:Y:S01]  /*58f0*/  FMUL.FTZ R193, R169, UR11 ;  /* 0x0000000ba9c17c20 */ /* 0x000fe20008410000 */
[----:B------:R-:W5:Y:S01]  /*5900*/  LDC R168, c[0x0][0x2e0] ;  /* 0x0000b800ffa87b82 */ /* 0x000f620000000800 */
[----:B------:R-:W-:Y:S01]  /*5910*/  FMUL.FTZ R194, R172, UR11 ;  /* 0x0000000bacc27c20 */ /* 0x000fe20008410000 */
[----:B------:R-:W-:-:S15]  /*5920*/  FMUL.FTZ R195, R173, UR11 ;  /* 0x0000000badc37c20 */ /* 0x000fde0008410000 */
[----:B------:R-:W-:-:S03]  /*5930*/  NOP ;  /* 0x0000000000007918 */ /* 0x000fc60000000000 */
[----:B------:R-:W-:Y:S01]  /*5940*/  HGMMA.64x256x16.F32 R24, R188, gdesc[UR12].tnspB, R24, gsb0 ;  /* 0x43e0000cbc187df0 */ /* 0x000fe20008000818 */
[----:B------:R-:W-:Y:S01]  /*5950*/  UIADD3 UR14, UR6, 0x180, URZ ;  /* 0x00000180060e7890 */ /* 0x000fe2000fffe03f */
[----:B------:R-:W1:Y:S01]  /*5960*/  MUFU.TANH R192, R192 ;  /* 0x000000c000c07308 */ /* 0x000e620000002400 */
[----:B------:R-:W-:Y:S01]  /*5970*/  UMOV UR15, 0x40000040 ;  /* 0x40000040000f7882 */ /* 0x000fe20000000000 */
[----:B------:R-:W-:-:S06]  /*5980*/  ULDC UR6, c[0x0][0x288] ;  /* 0x0000a20000067ab9 */ /* 0x000fcc0000000800 */
[----:B------:R-:W1:Y:S08]  /*5990*/  MUFU.TANH R193, R193 ;  /* 0x000000c100c17308 */ /* 0x000e700000002400 */
[----:B------:R-:W1:Y:S08]  /*59a0*/  MUFU.TANH R194, R194 ;  /* 0x000000c200c27308 */ /* 0x000e700000002400 */
[----:B------:R-:W1:Y:S01]  /*59b0*/  MUFU.TANH R195, R195 ;  /* 0x000000c300c37308 */ /* 0x000e620000002400 */
[----:B------:R-:W-:-:S02]  /*59c0*/  WARPGROUP.DEPBAR.LE gsb0, 0x0 ;  /* 0x00008000000079c5 */ /* 0x000fc40000010000 */
[----:B------:R-:W-:Y:S01]  /*59d0*/  WARPGROUP.ARRIVE ;  /* 0x00000000000079c5 */ /* 0x000fe20000000000 */
[----:B------:R-:W-:Y:S01]  /*59e0*/  FMUL.FTZ R189, R153, UR11 ;  /* 0x0000000b99bd7c20 */ /* 0x000fe20008410000 */
[----:B------:R-:W-:Y:S01]  /*59f0*/  FMUL.FTZ R190, R156, UR11 ;  /* 0x0000000b9cbe7c20 */ /* 0x000fe20008410000 */
[----:B------:R-:W-:Y:S01]  /*5a00*/  FMUL.FTZ R191, R165, UR11 ;  /* 0x0000000ba5bf7c20 */ /* 0x000fe20008410000 */
[----:B------:R-:W-:Y:S01]  /*5a10*/  FMUL.FTZ R156, R162, UR11 ;  /* 0x0000000ba29c7c20 */ /* 0x000fe20008410000 */
[----:B------:R-:W-:Y:S01]  /*5a20*/  FMUL.FTZ R165, R179, UR11 ;  /* 0x0000000bb3a57c20 */ /* 0x000fe20008410000 */
[----:B------:R-:W-:Y:S01]  /*5a30*/  HGMMA.64x256x16.F32 R24, R184, gdesc[UR12].tnspB, R24, gsb0 ;  /* 0x43e0000cb8187df0 */ /* 0x000fe20008000818 */
[----:B------:R-:W-:Y:S01]  /*5a40*/  FMUL.FTZ R188, R152, UR11 ;  /* 0x0000000b98bc7c20 */ /* 0x000fe20008410000 */
[----:B------:R-:W-:Y:S01]  /*5a50*/  FMUL.FTZ R162, R175, UR11 ;  /* 0x0000000bafa27c20 */ /* 0x000fe20008410000 */
[----:B------:R-:W-:Y:S01]  /*5a60*/  FMUL.FTZ R179, R181, UR11 ;  /* 0x0000000bb5b37c20 */ /* 0x000fe20008410000 */
[----:B------:R-:W-:Y:S01]  /*5a70*/  IMAD.U32 R152, RZ, RZ, UR39 ;  /* 0x00000027ff987e24 */ /* 0x000fe2000f8e00ff */
[----:B------:R-:W1:Y:S03]  /*5a80*/  MUFU.TANH R189, R189 ;  /* 0x000000bd00bd7308 */ /* 0x000e660000002400 */
[----:B------:R-:W-:-:S05]  /*5a90*/  @!P1 VIADD R152, R152, 0x30840 ;  /* 0x0003084098989836 */ /* 0x000fca0000000000 */
[----:B------:R-:W1:Y:S01]  /*5aa0*/  MUFU.TANH R188, R188 ;  /* 0x000000bc00bc7308 */ /* 0x000e620000002400 */
[----:B------:R-:W-:-:S07]  /*5ab0*/  @!P1 PRMT R152, RZ, 0x654, R152 ;  /* 0x00000654ff989816 */ /* 0x000fce0000000098 */
[----:B------:R-:W1:Y:S08]  /*5ac0*/  MUFU.TANH R190, R190 ;  /* 0x000000be00be7308 */ /* 0x000e700000002400 */
[----:B------:R-:W1:Y:S08]  /*5ad0*/  MUFU.TANH R156, R156 ;  /* 0x0000009c009c7308 */ /* 0x000e700000002400 */
[----:B------:R-:W1:Y:S08]  /*5ae0*/  MUFU.TANH R191, R191 ;  /* 0x000000bf00bf7308 */ /* 0x000e700000002400 */
[----:B------:R-:W1:Y:S08]  /*5af0*/  MUFU.TANH R162, R162 ;  /* 0x000000a200a27308 */ /* 0x000e700000002400 */
[----:B------:R-:W1:Y:S08]  /*5b00*/  MUFU.TANH R165, R165 ;  /* 0x000000a500a57308 */ /* 0x000e700000002400 */
[----:B------:R-:W1:Y:S01]  /*5b10*/  MUFU.TANH R179, R179 ;  /* 0x000000b300b37308 */ /* 0x000e620000002400 */
[----:B------:R-:W-:-:S02]  /*5b20*/  WARPGROUP.DEPBAR.LE gsb0, 0x0 ;  /* 0x00008000000079c5 */ /* 0x000fc40000010000 */
[----:B------:R-:W-:Y:S01]  /*5b30*/  FMUL.FTZ R187, R164, UR11 ;  /* 0x0000000ba4bb7c20 */ /* 0x000fe20008410000 */
[----:B------:R-:W-:Y:S01]  /*5b40*/  FMUL.FTZ R164, R178, UR11 ;  /* 0x0000000bb2a47c20 */ /* 0x000fe20008410000 */
[----:B------:R-:W-:Y:S01]  /*5b50*/  FMUL.FTZ R178, R180, UR11 ;  /* 0x0000000bb4b27c20 */ /* 0x000fe20008410000 */
[----:B------:R-:W-:Y:S01]  /*5b60*/  SHF.L.U32 R180, R23, 0x6, RZ ;  /* 0x0000000617b47819 */ /* 0x000fe200000006ff */
[----:B------:R-:W-:Y:S01]  /*5b70*/  FMUL.FTZ R184, R157, UR11 ;  /* 0x0000000b9db87c20 */ /* 0x000fe20008410000 */
[----:B------:R-:W-:Y:S01]  /*5b80*/  FMUL.FTZ R185, R160, UR11 ;  /* 0x0000000ba0b97c20 */ /* 0x000fe20008410000 */
[----:B------:R-:W-:Y:S01]  /*5b90*/  FMUL.FTZ R186, R161, UR11 ;  /* 0x0000000ba1ba7c20 */ /* 0x000fe20008410000 */
[----:B------:R-:W-:Y:S01]  /*5ba0*/  IADD3 R153, -R180, 0x1, RZ ;  /* 0x00000001b4997810 */ /* 0x000fe20007ffe1ff */
[----:B------:R-:W-:Y:S01]  /*5bb0*/  FMUL.FTZ R157, R163, UR11 ;  /* 0x0000000ba39d7c20 */ /* 0x000fe20008410000 */
[----:B------:R-:W-:Y:S01]  /*5bc0*/  FMUL.FTZ R160, R170, UR11 ;  /* 0x0000000baaa07c20 */ /* 0x000fe20008410000 */
[----:B------:R-:W-:Y:S01]  /*5bd0*/  FMUL.FTZ R161, R171, UR11 ;  /* 0x0000000baba17c20 */ /* 0x000fe20008410000 */
[----:B------:R-:W-:Y:S01]  /*5be0*/  FMUL.FTZ R163, R174, UR11 ;  /* 0x0000000baea37c20 */ /* 0x000fe20008410000 */
[----:B-----5:R-:W-:Y:S01]  /*5bf0*/  IMAD R153, R168, UR47, R153 ;  /* 0x0000002fa8997c24 */ /* 0x020fe2000f8e0299 */
[----:B------:R-:W1:Y:S01]  /*5c00*/  MUFU.TANH R184, R184 ;  /* 0x000000b800b87308 */ /* 0x000e620000002400 */
[----:B------:R1:W-:Y:S02]  /*5c10*/  @!P1 SYNCS.ARRIVE.TRANS64.RED.A1T0 RZ, [R152+URZ], RZ ;  /* 0x000000ff98ff99a7 */ /* 0x0003e4000810043f */
[----:B------:R-:W-:Y:S01]  /*5c20*/  VIADD R153, R153, -UR6 ;  /* 0x8000000699997c36 */ /* 0x000fe20008000000 */
[----:B------:R-:W-:-:S03]  /*5c30*/  ULDC UR6, c[0x0][0x9e0] ;  /* 0x0002780000067ab9 */ /* 0x000fc60000000800 */
[----:B------:R-:W-:Y:S01]  /*5c40*/  IMAD R153, R22, -0x2, R153 ;  /* 0xfffffffe16997824 */ /* 0x000fe200078e0299 */
[----:B------:R-:W1:Y:S03]  /*5c50*/  MUFU.TANH R185, R185 ;  /* 0x000000b900b97308 */ /* 0x000e660000002400 */
[C---:B------:R-:W-:Y:S01]  /*5c60*/  VIADD R197, R153.reuse, UR45 ;  /* 0x0000002d99c57c36 */ /* 0x040fe20008000000 */
[----:B------:R-:W-:Y:S01]  /*5c70*/  IADD3 R196, R153, UR6, RZ ;  /* 0x0000000699c47c10 */ /* 0x000fe2000fffe0ff */
[----:B------:R-:W-:-:S03]  /*5c80*/  ULDC UR6, c[0x0][0x9e4] ;  /* 0x0002790000067ab9 */ /* 0x000fc60000000800 */
[----:B------:R-:W1:Y:S01]  /*5c90*/  MUFU.TANH R186, R186 ;  /* 0x000000ba00ba7308 */ /* 0x000e620000002400 */
[C---:B------:R-:W-:Y:S01]  /*5ca0*/  IMAD.IADD R182, R5.reuse, 0x1, R196 ;  /* 0x0000000105b67824 */ /* 0x040fe200078e02c4 */
[----:B------:R-:W-:-:S06]  /*5cb0*/  IADD3 R183, R5, R197, RZ ;  /* 0x000000c505b77210 */ /* 0x000fcc0007ffe0ff */
[----:B------:R-:W1:Y:S08]  /*5cc0*/  MUFU.TANH R157, R157 ;  /* 0x0000009d009d7308 */ /* 0x000e700000002400 */
[----:B------:R-:W1:Y:S08]  /*5cd0*/  MUFU.TANH R187, R187 ;  /* 0x000000bb00bb7308 */ /* 0x000e700000002400 */
[----:B------:R-:W1:Y:S08]  /*5ce0*/  MUFU.TANH R160, R160 ;  /* 0x000000a000a07308 */ /* 0x000e700000002400 */
[----:B------:R-:W1:Y:S08]  /*5cf0*/  MUFU.TANH R161, R161 ;  /* 0x000000a100a17308 */ /* 0x000e700000002400 */
[----:B------:R-:W1:Y:S08]  /*5d00*/  MUFU.TANH R163, R163 ;  /* 0x000000a300a37308 */ /* 0x000e700000002400 */
[----:B------:R-:W1:Y:S08]  /*5d10*/  MUFU.TANH R164, R164 ;  /* 0x000000a400a47308 */ /* 0x000e700000002400 */
[----:B------:R-:W1:Y:S01]  /*5d20*/  MUFU.TANH R178, R178 ;  /* 0x000000b200b27308 */ /* 0x000e620000002400 */
[----:B--234-:R-:W-:Y:S05]  /*5d30*/  @P2 BRA `(.L_x_927) ;  /* 0x00000000005c2947 */ /* 0x01cfea0003800000 */
[----:B------:R-:W-:Y:S01]  /*5d40*/  ISETP.GT.AND P2, PT, R214, -0x1, PT ;  /* 0xffffffffd600780c */ /* 0x000fe20003f44270 */
[----:B------:R-:W-:-:S12]  /*5d50*/  BSSY B0, `(.L_x_928) ;  /* 0x0000011000007945 */ /* 0x000fd80003800000 */
[----:B------:R-:W-:Y:S05]  /*5d60*/  @P2 BRA `(.L_x_929) ;  /* 0x0000000000202947 */ /* 0x000fea0003800000 */
[----:B------:R-:W-:Y:S01]  /*5d70*/  IMAD.U32 R168, RZ, RZ, UR6 ;  /* 0x00000006ffa87e24 */ /* 0x000fe2000f8e00ff */
[----:B------:R-:W-:-:S04]  /*5d80*/  LOP3.LUT R169, RZ, R214, RZ, 0x33, !PT ;  /* 0x000000d6ffa97212 */ /* 0x000fc800078e33ff */
[----:B------:R-:W-:-:S13]  /*5d90*/  ISETP.NE.AND P2, PT, R168, 0x1, PT ;  /* 0x00000001a800780c */ /* 0x000fda0003f45270 */
[----:B-1----:R-:W1:Y:S02]  /*5da0*/  @P2 LDC.64 R152, c[0x0][0x9e8] ;  /* 0x00027a00ff982b82 */ /* 0x002e640000000a00 */
[----:B-1----:R-:W-:-:S05]  /*5db0*/  @P2 IMAD.HI.U32 R152, R169, R152, RZ ;  /* 0x00000098a9982227 */ /* 0x002fca00078e00ff */
[----:B------:R-:W-:-:S04]  /*5dc0*/  @P2 SHF.R.U32.HI R169, RZ, R153, R152 ;  /* 0x00000099ffa92219 */ /* 0x000fc80000011698 */
[----:B------:R-:W-:Y:S01]  /*5dd0*/  LOP3.LUT R169, RZ, R169, RZ, 0x33, !PT ;  /* 0x000000a9ffa97212 */ /* 0x000fe200078e33ff */
[----:B------:R-:W-:Y:S06]  /*5de0*/  BRA `(.L_x_930) ;  /* 0x00000000001c7947 */ /* 0x000fec0003800000 */
.L_x_929:
[----:B------:R-:W-:-:S05]  /*5df0*/  IMAD.U32 R168, RZ, RZ, UR6 ;  /* 0x00000006ffa87e24 */ /* 0x000fca000f8e00ff */
[----:B------:R-:W-:-:S13]  /*5e00*/  ISETP.NE.AND P2, PT, R168, 0x1, PT ;  /* 0x00000001a800780c */ /* 0x000fda0003f45270 */
[----:B-1----:R-:W1:Y:S01]  /*5e10*/  @P2 LDC.64 R152, c[0x0][0x9e8] ;  /* 0x00027a00ff982b82 */ /* 0x002e620000000a00 */
[----:B------:R-:W-:-:S05]  /*5e20*/  @P2 IADD3 R169, R5, R21, RZ ;  /* 0x0000001505a92210 */ /* 0x000fca0007ffe0ff */
[----:B-1----:R-:W-:-:S04]  /*5e30*/  @P2 IMAD.HI.U32 R152, R169, R152, RZ ;  /* 0x00000098a9982227 */ /* 0x002fc800078e00ff */
[----:B------:R-:W-:Y:S01]  /*5e40*/  IMAD.MOV.U32 R169, RZ, RZ, R214 ;  /* 0x000000ffffa97224 */ /* 0x000fe200078e00d6 */
[----:B------:R-:W-:-:S07]  /*5e50*/  @P2 SHF.R.U32.HI R169, RZ, R153, R152 ;  /* 0x00000099ffa92219 */ /* 0x000fce0000011698 */
.L_x_930:
[----:B------:R-:W-:Y:S05]  /*5e60*/  BSYNC B0 ;  /* 0x0000000000007941 */ /* 0x000fea0003800000 */
.L_x_928:
[----:B------:R-:W-:-:S04]  /*5e70*/  IMAD R153, R169, R168, -R180 ;  /* 0x000000a8a9997224 */ /* 0x000fc800078e0ab4 */
[----:B------:R-:W-:-:S05]  /*5e80*/  IMAD R153, R22, -0x2, R153 ;  /* 0xfffffffe16997824 */ /* 0x000fca00078e0299 */
[----:B------:R-:W-:Y:S02]  /*5e90*/  VIADDMNMX R182, R153, R168, R182, PT ;  /* 0x000000a899b67246 */ /* 0x000fe400038001b6 */
[----:B------:R-:W-:-:S07]  /*5ea0*/  VIMNMX R183, R183, R153, !PT ;  /* 0x00000099b7b77248 */ /* 0x000fce0007fe0100 */
.L_x_927:
[----:B------:R-:W-:-:S04]  /*5eb0*/  ISETP.GT.AND P2, PT, R23, -0x1, PT ;  /* 0xffffffff1700780c */ /* 0x000fc80003f44270 */
[C---:B------:R-:W-:Y:S02]  /*5ec0*/  ISETP.GT.AND P5, PT, R183.reuse, RZ, P2 ;  /* 0x000000ffb700720c */ /* 0x040fe400017a4270 */
[C---:B------:R-:W-:Y:S02]  /*5ed0*/  ISETP.GT.AND P4, PT, R183.reuse, 0x1, P2 ;  /* 0x00000001b700780c */ /* 0x040fe40001784270 */
[----:B------:R-:W-:Y:S02]  /*5ee0*/  ISETP.LT.OR P5, PT, R182, 0x1, P5 ;  /* 0x00000001b600780c */ /* 0x000fe40002fa1670 */
[C---:B------:R-:W-:Y:S02]  /*5ef0*/  ISETP.GT.AND P6, PT, R183.reuse, 0x8, P2 ;  /* 0x00000008b700780c */ /* 0x040fe400017c4270 */
[----:B-1----:R-:W-:Y:S02]  /*5f00*/  FSEL R181, R188, -INF , !P5 ;  /* 0xff800000bcb57808 */ /* 0x002fe40006800000 */
[----:B------:R-:W-:-:S02]  /*5f10*/  ISETP.GT.AND P5, PT, R183, 0x10, P2 ;  /* 0x00000010b700780c */ /* 0x000fc400017a4270 */
[----:B------:R-:W-:Y:S02]  /*5f20*/  ISETP.GT.AND P3, PT, R183, 0x9, P2 ;  /* 0x00000009b700780c */ /* 0x000fe40001764270 */
[C---:B------:R-:W-:Y:S02]  /*5f30*/  ISETP.LT.OR P5, PT, R182.reuse, 0x11, P5 ;  /* 0x00000011b600780c */ /* 0x040fe40002fa1670 */
[C---:B------:R-:W-:Y:S02]  /*5f40*/  ISETP.LT.OR P4, PT, R182.reuse, 0x2, P4 ;  /* 0x00000002b600780c */ /* 0x040fe40002781670 */
[----:B------:R-:W-:Y:S02]  /*5f50*/  FSEL R168, R185, -INF , !P5 ;  /* 0xff800000b9a87808 */ /* 0x000fe40006800000 */
[----:B------:R-:W-:Y:S02]  /*5f60*/  ISETP.GT.AND P5, PT, R183, 0x20, P2 ;  /* 0x00000020b700780c */ /* 0x000fe400017a4270 */
[----:B------:R-:W-:-:S02]  /*5f70*/  ISETP.LT.OR P6, PT, R182, 0x9, P6 ;  /* 0x00000009b600780c */ /* 0x000fc400037c1670 */
[C---:B------:R-:W-:Y:S02]  /*5f80*/  ISETP.LT.OR P3, PT, R182.reuse, 0xa, P3 ;  /* 0x0000000ab600780c */ /* 0x040fe40001f61670 */
[----:B------:R-:W-:Y:S02]  /*5f90*/  ISETP.LT.OR P5, PT, R182, 0x21, P5 ;  /* 0x00000021b600780c */ /* 0x000fe40002fa1670 */
[----:B------:R-:W-:Y:S02]  /*5fa0*/  FSEL R189, R189, -INF , !P4 ;  /* 0xff800000bdbd7808 */ /* 0x000fe40006000000 */
[----:B------:R-:W-:Y:S02]  /*5fb0*/  FSEL R190, R190, -INF , !P6 ;  /* 0xff800000bebe7808 */ /* 0x000fe40007000000 */
[----:B------:R-:W-:Y:S02]  /*5fc0*/  FSEL R184, R184, -INF , !P3 ;  /* 0xff800000b8b87808 */ /* 0x000fe40005800000 */
[----:B------:R-:W-:-:S02]  /*5fd0*/  ISETP.GT.AND P4, PT, R183, 0x11, P2 ;  /* 0x00000011b700780c */ /* 0x000fc40001784270 */
[C---:B------:R-:W-:Y:S02]  /*5fe0*/  ISETP.GT.AND P6, PT, R183.reuse, 0x18, P2 ;  /* 0x00000018b700780c */ /* 0x040fe400017c4270 */
[C---:B------:R-:W-:Y:S02]  /*5ff0*/  ISETP.GT.AND P3, PT, R183.reuse, 0x19, P2 ;  /* 0x00000019b700780c */ /* 0x040fe40001764270 */
[----:B------:R-:W-:Y:S02]  /*6000*/  FSEL R172, R192, -INF , !P5 ;  /* 0xff800000c0ac7808 */ /* 0x000fe40006800000 */
[----:B------:R-:W-:Y:S02]  /*6010*/  ISETP.GT.AND P5, PT, R183, 0x30, P2 ;  /* 0x00000030b700780c */ /* 0x000fe400017a4270 */
[C---:B------:R-:W-:Y:S02]  /*6020*/  ISETP.LT.OR P4, PT, R182.reuse, 0x12, P4 ;  /* 0x00000012b600780c */ /* 0x040fe40002781670 */
        /* <DEDUP_REMOVED lines=8> */
[----:B------:R-:W-:Y:S02]  /*60b0*/  ISETP.GT.AND P3, PT, R183, 0x29, P2 ;  /* 0x00000029b700780c */ /* 0x000fe40001764270 */
[----:B------:R-:W-:Y:S02]  /*60c0*/  FSEL R176, R176, -INF , !P5 ;  /* 0xff800000b0b07808 */ /* 0x000fe40006800000 */
[----:B------:R-:W-:Y:S02]  /*60d0*/  PLOP3.LUT P5, PT, PT, PT, UP0, 0x40, 0x0 ;  /* 0x000000000000781c */ /* 0x000fe40003fae808 */
[C---:B------:R-:W-:Y:S02]  /*60e0*/  ISETP.LT.OR P4, PT, R182.reuse, 0x22, P4 ;  /* 0x00000022b600780c */ /* 0x040fe40002781670 */
[----:B------:R-:W-:-:S02]  /*60f0*/  ISETP.LT.OR P6, PT, R182, 0x29, P6 ;  /* 0x00000029b600780c */ /* 0x000fc400037c1670 */
[----:B------:R-:W-:Y:S02]  /*6100*/  ISETP.LT.OR P3, PT, R182, 0x2a, P3 ;  /* 0x0000002ab600780c */ /* 0x000fe40001f61670 */
[----:B------:R-:W-:Y:S02]  /*6110*/  FSEL R173, R193, -INF , !P4 ;  /* 0xff800000c1ad7808 */ /* 0x000fe40006000000 */
[----:B------:R-:W-:Y:S02]  /*6120*/  FSEL R174, R194, -INF , !P6 ;  /* 0xff800000c2ae7808 */ /* 0x000fe40007000000 */
[----:B------:R-:W-:Y:S02]  /*6130*/  FSEL R175, R195, -INF , !P3 ;  /* 0xff800000c3af7808 */ /* 0x000fe40005800000 */
[C---:B------:R-:W-:Y:S02]  /*6140*/  ISETP.GT.AND P4, PT, R183.reuse, 0x31, P2 ;  /* 0x00000031b700780c */ /* 0x040fe40001784270 */
[----:B------:R-:W-:-:S02]  /*6150*/  ISETP.GT.AND P6, PT, R183, 0x38, P2 ;  /* 0x00000038b700780c */ /* 0x000fc400017c4270 */
[----:B------:R-:W-:Y:S02]  /*6160*/  ISETP.GT.AND P3, PT, R183, 0x39, P2 ;  /* 0x00000039b700780c */ /* 0x000fe40001764270 */
[C---:B------:R-:W-:Y:S02]  /*6170*/  ISETP.LT.OR P4, PT, R182.reuse, 0x32, P4 ;  /* 0x00000032b600780c */ /* 0x040fe40002781670 */
[C---:B------:R-:W-:Y:S02]  /*6180*/  ISETP.LT.OR P6, PT, R182.reuse, 0x39, P6 ;  /* 0x00000039b600780c */ /* 0x040fe400037c1670 */
[----:B------:R-:W-:Y:S01]  /*6190*/  ISETP.LT.OR P3, PT, R182, 0x3a, P3 ;  /* 0x0000003ab600780c */ /* 0x000fe20001f61670 */
[C---:B------:R-:W-:Y:S01]  /*61a0*/  IMAD.IADD R182, R6.reuse, 0x1, R196 ;  /* 0x0000000106b67824 */ /* 0x040fe200078e02c4 */
[----:B------:R-:W-:Y:S02]  /*61b0*/  IADD3 R183, R6, R197, RZ ;  /* 0x000000c506b77210 */ /* 0x000fe40007ffe0ff */
[----:B------:R-:W-:-:S02]  /*61c0*/  FSEL R177, R177, -INF , !P4 ;  /* 0xff800000b1b17808 */ /* 0x000fc40006000000 */
[----:B------:R-:W-:Y:S02]  /*61d0*/  FSEL R178, R178, -INF , !P6 ;  /* 0xff800000b2b27808 */ /* 0x000fe40007000000 */
[----:B------:R-:W-:Y:S01]  /*61e0*/  FSEL R179, R179, -INF , !P3 ;  /* 0xff800000b3b37808 */ /* 0x000fe20005800000 */
[----:B------:R-:W-:Y:S06]  /*61f0*/  @P5 BRA `(.L_x_931) ;  /* 0x0000000000585947 */ /* 0x000fec0003800000 */
[----:B------:R-:W-:Y:S01]  /*6200*/  IMAD.IADD R185, R6, 0x1, R21 ;  /* 0x0000000106b97824 */ /* 0x000fe200078e0215 */
[----:B------:R-:W-:Y:S04]  /*6210*/  BSSY B0, `(.L_x_932) ;  /* 0x0000010000007945 */ /* 0x000fe80003800000 */
[----:B------:R-:W-:-:S13]  /*6220*/  ISETP.GT.AND P3, PT, R185, -0x1, PT ;  /* 0xffffffffb900780c */ /* 0x000fda0003f64270 */
[----:B------:R-:W-:Y:S05]  /*6230*/  @P3 BRA `(.L_x_933) ;  /* 0x0000000000203947 */ /* 0x000fea0003800000 */
[----:B------:R-:W-:Y:S01]  /*6240*/  IMAD.U32 R186, RZ, RZ, UR6 ;  /* 0x00000006ffba7e24 */ /* 0x000fe2000f8e00ff */
[----:B------:R-:W-:-:S04]  /*6250*/  LOP3.LUT R185, RZ, R185, RZ, 0x33, !PT ;  /* 0x000000b9ffb97212 */ /* 0x000fc800078e33ff */
[----:B------:R-:W-:-:S13]  /*6260*/  ISETP.NE.AND P3, PT, R186, 0x1, PT ;  /* 0x00000001ba00780c */ /* 0x000fda0003f65270 */
[----:B------:R-:W1:Y:S02]  /*6270*/  @P3 LDC.64 R152, c[0x0][0x9e8] ;  /* 0x00027a00ff983b82 */ /* 0x000e640000000a00 */
[----:B-1----:R-:W-:-:S05]  /*6280*/  @P3 IMAD.HI.U32 R152, R185, R152, RZ ;  /* 0x00000098b9983227 */ /* 0x002fca00078e00ff */
[----:B------:R-:W-:-:S04]  /*6290*/  @P3 SHF.R.U32.HI R185, RZ, R153, R152 ;  /* 0x00000099ffb93219 */ /* 0x000fc80000011698 */
[----:B------:R-:W-:Y:S01]  /*62a0*/  LOP3.LUT R185, RZ, R185, RZ, 0x33, !PT ;  /* 0x000000b9ffb97212 */ /* 0x000fe200078e33ff */
[----:B------:R-:W-:Y:S06]  /*62b0*/  BRA `(.L_x_934) ;  /* 0x0000000000147947 */ /* 0x000fec0003800000 */
.L_x_933:
[----:B------:R-:W-:-:S04]  /*62c0*/  MOV R186, UR6 ;  /* 0x0000000600ba7c02 */ /* 0x000fc80008000f00 */
[----:B------:R-:W-:-:S13]  /*62d0*/  ISETP.NE.AND P3, PT, R186, 0x1, PT ;  /* 0x00000001ba00780c */ /* 0x000fda0003f65270 */
[----:B------:R-:W1:Y:S02]  /*62e0*/  @P3 LDC.64 R152, c[0x0][0x9e8] ;  /* 0x00027a00ff983b82 */ /* 0x000e640000000a00 */
[----:B-1----:R-:W-:-:S05]  /*62f0*/  @P3 IMAD.HI.U32 R152, R185, R152, RZ ;  /* 0x00000098b9983227 */ /* 0x002fca00078e00ff */
[----:B------:R-:W-:-:S07]  /*6300*/  @P3 SHF.R.U32.HI R185, RZ, R153, R152 ;  /* 0x00000099ffb93219 */ /* 0x000fce0000011698 */
.L_x_934:
[----:B------:R-:W-:Y:S05]  /*6310*/  BSYNC B0 ;  /* 0x0000000000007941 */ /* 0x000fea0003800000 */
.L_x_932:
[----:B------:R-:W-:-:S04]  /*6320*/  IMAD R185, R185, R186, -R180 ;  /* 0x000000bab9b97224 */ /* 0x000fc800078e0ab4 */
[----:B------:R-:W-:-:S05]  /*6330*/  IMAD R185, R22, -0x2, R185 ;  /* 0xfffffffe16b97824 */ /* 0x000fca00078e02b9 */
[----:B------:R-:W-:Y:S02]  /*6340*/  VIADDMNMX R182, R185, R186, R182, PT ;  /* 0x000000bab9b67246 */ /* 0x000fe400038001b6 */
[----:B------:R-:W-:-:S07]  /*6350*/  VIMNMX R183, R183, R185, !PT ;  /* 0x000000b9b7b77248 */ /* 0x000fce0007fe0100 */
.L_x_931:
[----:B------:R-:W-:Y:S01]  /*6360*/  FMNMX.FTZ R152, R181, R4, !PT ;  /* 0x00000004b5987209 */ /* 0x000fe20007810000 */
[----:B------:R-:W-:Y:S01]  /*6370*/  ULDC UR6, c[0x0][0x988] ;  /* 0x0002620000067ab9 */ /* 0x000fe20000000800 */
[----:B------:R-:W-:Y:S01]  /*6380*/  ISETP.GT.AND P4, PT, R183, RZ, P2 ;  /* 0x000000ffb700720c */ /* 0x000fe20001784270 */
[----:B------:R-:W-:Y:S01]  /*6390*/  UMOV UR46, UR40 ;  /* 0x00000028002e7c82 */ /* 0x000fe20008000000 */
[----:B------:R-:W-:Y:S01]  /*63a0*/  FMNMX.FTZ R153, R189, R152, !PT ;  /* 0x00000098bd997209 */ /* 0x000fe20007810000 */
[----:B------:R-:W-:Y:S01]  /*63b0*/  UMOV UR36, UR7 ;  /* 0x0000000700247c82 */ /* 0x000fe20008000000 */
[----:B------:R-:W-:Y:S02]  /*63c0*/  ISETP.GT.AND P3, PT, R183, 0x1, P2 ;  /* 0x00000001b700780c */ /* 0x000fe40001764270 */
[----:B------:R-:W-:Y:S02]  /*63d0*/  FMNMX.FTZ R153, R190, R153, !PT ;  /* 0x00000099be997209 */ /* 0x000fe40007810000 */
[----:B------:R-:W-:-:S02]  /*63e0*/  ISETP.LT.OR P4, PT, R182, 0x1, P4 ;  /* 0x00000001b600780c */ /* 0x000fc40002781670 */
[----:B------:R-:W-:Y:S02]  /*63f0*/  FMNMX.FTZ R153, R184, R153, !PT ;  /* 0x00000099b8997209 */ /* 0x000fe40007810000 */
[----:B------:R-:W-:Y:S02]  /*6400*/  ISETP.GT.AND P5, PT, R183, 0x8, P2 ;  /* 0x00000008b700780c */ /* 0x000fe400017a4270 */
[----:B------:R-:W-:Y:S02]  /*6410*/  FMNMX.FTZ R152, R168, R153, !PT ;  /* 0x00000099a8987209 */ /* 0x000fe40007810000 */
[----:B------:R-:W-:Y:S02]  /*6420*/  ISETP.LT.OR P3, PT, R182, 0x2, P3 ;  /* 0x00000002b600780c */ /* 0x000fe40001f61670 */
[----:B------:R-:W-:Y:S02]  /*6430*/  FMNMX.FTZ R153, R169, R152, !PT ;  /* 0x00000098a9997209 */ /* 0x000fe40007810000 */
[----:B------:R-:W-:-:S02]  /*6440*/  ISETP.GT.AND P6, PT, R183, 0x9, P2 ;  /* 0x00000009b700780c */ /* 0x000fc400017c4270 */
[----:B------:R-:W-:Y:S02]  /*6450*/  FMNMX.FTZ R152, R170, R153, !PT ;  /* 0x00000099aa987209 */ /* 0x000fe40007810000 */
[----:B------:R-:W-:Y:S02]  /*6460*/  ISETP.LT.OR P5, PT, R182, 0x9, P5 ;  /* 0x00000009b600780c */ /* 0x000fe40002fa1670 */
[----:B------:R-:W-:Y:S02]  /*6470*/  FMNMX.FTZ R153, R171, R152, !PT ;  /* 0x00000098ab997209 */ /* 0x000fe40007810000 */
[----:B------:R-:W-:Y:S02]  /*6480*/  FSEL R2, R2, -INF , !P3 ;  /* 0xff80000002027808 */ /* 0x000fe40005800000 */
        /* <DEDUP_REMOVED lines=9> */
[----:B------:R-:W-:Y:S02]  /*6520*/  FSEL R155, R155, -INF , !P6 ;  /* 0xff8000009b9b7808 */ /* 0x000fe40007000000 */
[----:B------:R-:W-:Y:S02]  /*6530*/  FMNMX.FTZ R153, R177, R152, !PT ;  /* 0x00000098b1997209 */ /* 0x000fe40007810000 */
[----:B------:R-:W-:Y:S02]  /*6540*/  ISETP.LT.OR P3, PT, R182, 0x11, P3 ;  /* 0x00000011b600780c */ /* 0x000fe40001f61670 */
[----:B------:R-:W-:Y:S02]  /*6550*/  FMNMX.FTZ R152, R178, R153, !PT ;  /* 0x00000099b2987209 */ /* 0x000fe40007810000 */
[----:B------:R-:W-:-:S02]  /*6560*/  ISETP.GT.AND P6, PT, R183, 0x18, P2 ;  /* 0x00000018b700780c */ /* 0x000fc400017c4270 */
[----:B------:R-:W-:Y:S02]  /*6570*/  FMNMX.FTZ R153, R179, R152, !PT ;  /* 0x00000098b3997209 */ /* 0x000fe40007810000 */
[----:B------:R-:W-:Y:S02]  /*6580*/  ISETP.LT.OR P5, PT, R182, 0x12, P5 ;  /* 0x00000012b600780c */ /* 0x000fe40002fa1670 */
[----:B------:R-:W-:Y:S01]  /*6590*/  FSEL R156, R156, -INF , !P3 ;  /* 0xff8000009c9c7808 */ /* 0x000fe20005800000 */
[----:B------:R-:W1:Y:S01]  /*65a0*/  SHFL.BFLY PT, R152, R153, 0x2, 0x1f ;  /* 0x0c401f0099987f89 */ /* 0x000e6200000e0000 */
[----:B------:R-:W-:Y:S02]  /*65b0*/  ISETP.LT.OR P6, PT, R182, 0x19, P6 ;  /* 0x00000019b600780c */ /* 0x000fe400037c1670 */
[----:B------:R-:W-:Y:S02]  /*65c0*/  FSEL R157, R157, -INF , !P5 ;  /* 0xff8000009d9d7808 */ /* 0x000fe40006800000 */
[----:B------:R-:W-:-:S02]  /*65d0*/  ISETP.GT.AND P3, PT, R183, 0x20, P2 ;  /* 0x00000020b700780c */ /* 0x000fc40001764270 */
[----:B------:R-:W-:Y:S02]  /*65e0*/  FSEL R158, R158, -INF , !P6 ;  /* 0xff8000009e9e7808 */ /* 0x000fe40007000000 */
[C---:B------:R-:W-:Y:S02]  /*65f0*/  ISETP.GT.AND P5, PT, R183.reuse, 0x21, P2 ;  /* 0x00000021b700780c */ /* 0x040fe400017a4270 */
[C---:B------:R-:W-:Y:S02]  /*6600*/  ISETP.LT.OR P3, PT, R182.reuse, 0x21, P3 ;  /* 0x00000021b600780c */ /* 0x040fe40001f61670 */
[----:B------:R-:W-:Y:S02]  /*6610*/  ISETP.GT.AND P6, PT, R183, 0x28, P2 ;  /* 0x00000028b700780c */ /* 0x000fe400017c4270 */
[----:B------:R-:W-:Y:S02]  /*6620*/  ISETP.LT.OR P5, PT, R182, 0x22, P5 ;  /* 0x00000022b600780c */ /* 0x000fe40002fa1670 */
[----:B------:R-:W-:-:S02]  /*6630*/  FSEL R160, R160, -INF , !P3 ;  /* 0xff800000a0a07808 */ /* 0x000fc40005800000 */
[----:B------:R-:W-:Y:S02]  /*6640*/  ISETP.GT.AND P3, PT, R183, 0x29, P2 ;  /* 0x00000029b700780c */ /* 0x000fe40001764270 */
[----:B------:R-:W-:Y:S02]  /*6650*/  FSEL R161, R161, -INF , !P5 ;  /* 0xff800000a1a17808 */ /* 0x000fe40006800000 */
[C---:B------:R-:W-:Y:S02]  /*6660*/  ISETP.LT.OR P6, PT, R182.reuse, 0x29, P6 ;  /* 0x00000029b600780c */ /* 0x040fe400037c1670 */
[----:B-1----:R-:W-:Y:S02]  /*6670*/  FMNMX.FTZ R180, R153, R152, !PT ;  /* 0x0000009899b47209 */ /* 0x002fe40007810000 */
[----:B------:R-:W-:Y:S02]  /*6680*/  ISETP.GT.AND P5, PT, R183, 0x30, P2 ;  /* 0x00000030b700780c */ /* 0x000fe400017a4270 */
[----:B------:R-:W-:Y:S01]  /*6690*/  ISETP.LT.OR P3, PT, R182, 0x2a, P3 ;  /* 0x0000002ab600780c */ /* 0x000fe20001f61670 */
[----:B------:R-:W1:Y:S01]  /*66a0*/  SHFL.BFLY PT, R185, R180, 0x1, 0x1f ;  /* 0x0c201f00b4b97f89 */ /* 0x000e6200000e0000 */
[----:B------:R-:W-:-:S02]  /*66b0*/  FSEL R163, R163, -INF , !P6 ;  /* 0xff800000a3a37808 */ /* 0x000fc40007000000 */
[C---:B------:R-:W-:Y:S02]  /*66c0*/  ISETP.GT.AND P6, PT, R183.reuse, 0x31, P2 ;  /* 0x00000031b700780c */ /* 0x040fe400017c4270 */
[----:B------:R-:W-:Y:S02]  /*66d0*/  FSEL R162, R162, -INF , !P3 ;  /* 0xff800000a2a27808 */ /* 0x000fe40005800000 */
[C---:B------:R-:W-:Y:S02]  /*66e0*/  ISETP.LT.OR P5, PT, R182.reuse, 0x31, P5 ;  /* 0x00000031b600780c */ /* 0x040fe40002fa1670 */
[----:B------:R-:W-:Y:S02]  /*66f0*/  ISETP.GT.AND P3, PT, R183, 0x38, P2 ;  /* 0x00000038b700780c */ /* 0x000fe40001764270 */
[----:B------:R-:W-:Y:S02]  /*6700*/  ISETP.LT.OR P6, PT, R182, 0x32, P6 ;  /* 0x00000032b600780c */ /* 0x000fe400037c1670 */
[----:B------:R-:W-:-:S02]  /*6710*/  FSEL R164, R164, -INF , !P5 ;  /* 0xff800000a4a47808 */ /* 0x000fc40006800000 */
[----:B------:R-:W-:Y:S02]  /*6720*/  ISETP.LT.OR P3, PT, R182, 0x39, P3 ;  /* 0x00000039b600780c */ /* 0x000fe40001f61670 */
[----:B------:R-:W-:Y:S02]  /*6730*/  FSEL R165, R165, -INF , !P6 ;  /* 0xff800000a5a57808 */ /* 0x000fe40007000000 */
[----:B------:R-:W-:Y:S02]  /*6740*/  FSEL R166, R166, -INF , !P3 ;  /* 0xff800000a6a67808 */ /* 0x000fe40005800000 */
[----:B-1----:R-:W-:Y:S02]  /*6750*/  FMNMX.FTZ R152, R180, R185, !PT ;  /* 0x000000b9b4987209 */ /* 0x002fe40007810000 */
[----:B------:R-:W-:Y:S02]  /*6760*/  FSEL R180, R0, -INF , !P4 ;  /* 0xff80000000b47808 */ /* 0x000fe40006000000 */
[----:B------:R-:W-:Y:S01]  /*6770*/  ISETP.GT.AND P4, PT, R183, 0x19, P2 ;  /* 0x00000019b700780c */ /* 0x000fe20001784270 */
[----:B------:R-:W-:Y:S01]  /*6780*/  FMUL.FTZ R185, R152, UR6 ;  /* 0x0000000698b97c20 */ /* 0x000fe20008410000 */
[----:B------:R-:W-:-:S02]  /*6790*/  FMNMX.FTZ R153, R180, R3, !PT ;  /* 0x00000003b4997209 */ /* 0x000fc40007810000 */
[----:B------:R-:W-:Y:S02]  /*67a0*/  ISETP.LT.OR P4, PT, R182, 0x1a, P4 ;  /* 0x0000001ab600780c */ /* 0x000fe40002781670 */
[----:B------:R-:W-:Y:S02]  /*67b0*/  FMNMX.FTZ R153, R2, R153, !PT ;  /* 0x0000009902997209 */ /* 0x000fe40007810000 */
[----:B------:R-:W-:Y:S02]  /*67c0*/  FSEL R159, R159, -INF , !P4 ;  /* 0xff8000009f9f7808 */ /* 0x000fe40006000000 */
[----:B------:R-:W-:Y:S02]  /*67d0*/  FMNMX.FTZ R0, R154, R153, !PT ;  /* 0x000000999a007209 */ /* 0x000fe40007810000 */
[----:B------:R-:W-:Y:S02]  /*67e0*/  FSETP.NEU.FTZ.AND P4, PT, R152, -INF , PT ;  /* 0xff8000009800780b */ /* 0x000fe40003f9d000 */
[----:B------:R-:W-:-:S02]  /*67f0*/  FMNMX.FTZ R153, R155, R0, !PT ;  /* 0x000000009b997209 */ /* 0x000fc40007810000 */
[----:B------:R-:W-:Y:S02]  /*6800*/  ISETP.GT.AND P2, PT, R183, 0x39, P2 ;  /* 0x00000039b700780c */ /* 0x000fe40001744270 */
[----:B------:R-:W-:Y:S02]  /*6810*/  FMNMX.FTZ R0, R156, R153, !PT ;  /* 0x000000999c007209 */ /* 0x000fe40007810000 */
[----:B------:R-:W-:Y:S02]  /*6820*/  ISETP.LT.OR P2, PT, R182, 0x3a, P2 ;  /* 0x0000003ab600780c */ /* 0x000fe40001741670 */
[----:B------:R-:W-:Y:S02]  /*6830*/  FMNMX.FTZ R153, R157, R0, !PT ;  /* 0x000000009d997209 */ /* 0x000fe40007810000 */
[----:B------:R-:W-:Y:S02]  /*6840*/  FSEL R0, R185, RZ, P4 ;  /* 0x000000ffb9007208 */ /* 0x000fe40002000000 */
[----:B------:R-:W-:-:S02]  /*6850*/  FMNMX.FTZ R186, R158, R153, !PT ;  /* 0x000000999eba7209 */ /* 0x000fc40007810000 */
[----:B------:R-:W-:Y:S01]  /*6860*/  FSEL R185, R152, RZ, P4 ;  /* 0x000000ff98b97208 */ /* 0x000fe20002000000 */
[--C-:B------:R-:W-:Y:S01]  /*6870*/  FFMA.FTZ R153, R181, UR6, -R0.reuse ;  /* 0x00000006b5997c23 */ /* 0x100fe20008010800 */
[----:B------:R-:W-:Y:S01]  /*6880*/  FMNMX.FTZ R181, R159, R186, !PT ;  /* 0x000000ba9fb57209 */ /* 0x000fe20007810000 */
[--C-:B------:R-:W-:Y:S01]  /*6890*/  FFMA.FTZ R192, R168, UR6, -R0.reuse ;  /* 0x00000006a8c07c23 */ /* 0x100fe20008010800 */
[----:B------:R-:W-:Y:S01]  /*68a0*/  FFMA.FTZ R184, R184, UR6, -R0 ;  /* 0x00000006b8b87c23 */ /* 0x000fe20008010800 */
[----:B------:R-:W-:Y:S01]  /*68b0*/  FADD.FTZ R185, -R185, R4 ;  /* 0x00000004b9b97221 */ /* 0x000fe20000010100 */
[----:B------:R-:W-:Y:S01]  /*68c0*/  FMNMX.FTZ R186, R160, R181, !PT ;  /* 0x000000b5a0ba7209 */ /* 0x000fe20007810000 */
[--C-:B------:R-:W-:Y:S01]  /*68d0*/  FFMA.FTZ R196, R189, UR6, -R0.reuse ;  /* 0x00000006bdc47c23 */ /* 0x100fe20008010800 */
[--C-:B------:R-:W-:Y:S01]  /*68e0*/  FFMA.FTZ R198, R190, UR6, -R0.reuse ;  /* 0x00000006bec67c23 */ /* 0x100fe20008010800 */
[----:B------:R-:W-:Y:S01]  /*68f0*/  FMUL.FTZ R185, R185, UR6 ;  /* 0x00000006b9b97c20 */ /* 0x000fe20008410000 */
[----:B------:R-:W-:Y:S01]  /*6900*/  FMNMX.FTZ R186, R161, R186, !PT ;  /* 0x000000baa1ba7209 */ /* 0x000fe20007810000 */
[--C-:B------:R-:W-:Y:S01]  /*6910*/  FFMA.FTZ R169, R169, UR6, -R0.reuse ;  /* 0x00000006a9a97c23 */ /* 0x100fe20008010800 */
[--C-:B------:R-:W-:Y:S01]  /*6920*/  FFMA.FTZ R194, R170, UR6, -R0.reuse ;  /* 0x00000006aac27c23 */ /* 0x100fe20008010800 */
[--C-:B------:R-:W-:Y:S01]  /*6930*/  FFMA.FTZ R171, R171, UR6, -R0.reuse ;  /* 0x00000006abab7c23 */ /* 0x100fe20008010800 */
[----:B------:R-:W-:Y:S01]  /*6940*/  FMNMX.FTZ R181, R163, R186, !PT ;  /* 0x000000baa3b57209 */ /* 0x000fe20007810000 */
[--C-:B------:R-:W-:Y:S01]  /*6950*/  FFMA.FTZ R188, R172, UR6, -R0.reuse ;  /* 0x00000006acbc7c23 */ /* 0x100fe20008010800 */
[--C-:B------:R-:W-:Y:S01]  /*6960*/  FFMA.FTZ R173, R173, UR6, -R0.reuse ;  /* 0x00000006adad7c23 */ /* 0x100fe20008010800 */
[--C-:B------:R-:W-:Y:S01]  /*6970*/  FFMA.FTZ R190, R174, UR6, -R0.reuse ;  /* 0x00000006aebe7c23 */ /* 0x100fe20008010800 */
[----:B------:R-:W-:Y:S01]  /*6980*/  FMNMX.FTZ R181, R162, R181, !PT ;  /* 0x000000b5a2b57209 */ /* 0x000fe20007810000 */
[--C-:B------:R-:W-:Y:S01]  /*6990*/  FFMA.FTZ R175, R175, UR6, -R0.reuse ;  /* 0x00000006afaf7c23 */ /* 0x100fe20008010800 */
[--C-:B------:R-:W-:Y:S01]  /*69a0*/  FFMA.FTZ R177, R177, UR6, -R0.reuse ;  /* 0x00000006b1b17c23 */ /* 0x100fe20008010800 */
[----:B------:R-:W-:Y:S01]  /*69b0*/  FFMA.FTZ R179, R179, UR6, -R0 ;  /* 0x00000006b3b37c23 */ /* 0x000fe20008010800 */
[----:B------:R-:W-:Y:S01]  /*69c0*/  FMNMX.FTZ R186, R164, R181, !PT ;  /* 0x000000b5a4ba7209 */ /* 0x000fe20007810000 */
[----:B------:R-:W-:Y:S01]  /*69d0*/  MUFU.EX2 R153, R153 ;  /* 0x0000009900997308 */ /* 0x000fe20000000800 */
[----:B------:R-:W-:-:S02]  /*69e0*/  FSEL R181, R167, -INF , !P2 ;  /* 0xff800000a7b57808 */ /* 0x000fc40005000000 */
[----:B------:R-:W-:Y:S01]  /*69f0*/  FMNMX.FTZ R183, R165, R186, !PT ;  /* 0x000000baa5b77209 */ /* 0x000fe20007810000 */
[----:B------:R-:W-:-:S03]  /*6a00*/  FFMA.FTZ R186, R178, UR6, -R0 ;  /* 0x00000006b2ba7c23 */ /* 0x000fc60008010800 */
[----:B------:R-:W-:Y:S01]  /*6a10*/  FMNMX.FTZ R182, R166, R183, !PT ;  /* 0x000000b7a6b67209 */ /* 0x000fe20007810000 */
[----:B------:R1:W-:Y:S03]  /*6a20*/  MUFU.EX2 R167, R184 ;  /* 0x000000b800a77308 */ /* 0x0003e60000000800 */
[----:B------:R-:W-:-:S05]  /*6a30*/  FMNMX.FTZ R182, R181, R182, !PT ;  /* 0x000000b6b5b67209 */ /* 0x000fca0007810000 */
[----:B------:R-:W2:Y:S01]  /*6a40*/  SHFL.BFLY PT, R183, R182, 0x2, 0x1f ;  /* 0x0c401f00b6b77f89 */ /* 0x000ea200000e0000 */
[----:B-1----:R-:W-:Y:S01]  /*6a50*/  FFMA.FTZ R184, R176, UR6, -R0 ;  /* 0x00000006b0b87c23 */ /* 0x002fe20008010800 */
[----:B------:R-:W-:Y:S08]  /*6a60*/  MUFU.EX2 R196, R196 ;  /* 0x000000c400c47308 */ /* 0x000ff00000000800 */
[----:B------:R-:W1:Y:S08]  /*6a70*/  MUFU.EX2 R0, R185 ;  /* 0x000000b900007308 */ /* 0x000e700000000800 */
[----:B------:R-:W3:Y:S01]  /*6a80*/  MUFU.EX2 R198, R198 ;  /* 0x000000c600c67308 */ /* 0x000ee20000000800 */
[----:B--2---:R-:W-:-:S07]  /*6a90*/  FMNMX.FTZ R183, R182, R183, !PT ;  /* 0x000000b7b6b77209 */ /* 0x004fce0007810000 */
[----:B------:R-:W2:Y:S01]  /*6aa0*/  MUFU.EX2 R192, R192 ;  /* 0x000000c000c07308 */ /* 0x000ea20000000800 */
[----:B------:R-:W4:Y:S07]  /*6ab0*/  SHFL.BFLY PT, R168, R183, 0x1, 0x1f ;  /* 0x0c201f00b7a87f89 */ /* 0x000f2e00000e0000 */
[----:B------:R-:W5:Y:S08]  /*6ac0*/  MUFU.EX2 R169, R169 ;  /* 0x000000a900a97308 */ /* 0x000f700000000800 */
[----:B------:R-:W-:Y:S08]  /*6ad0*/  MUFU.EX2 R194, R194 ;  /* 0x000000c200c27308 */ /* 0x000ff00000000800 */
[----:B------:R-:W-:Y:S01]  /*6ae0*/  MUFU.EX2 R171, R171 ;  /* 0x000000ab00ab7308 */ /* 0x000fe20000000800 */
[----:B----4-:R-:W-:-:S04]  /*6af0*/  FMNMX.FTZ R168, R183, R168, !PT ;  /* 0x000000a8b7a87209 */ /* 0x010fc80007810000 */
[C---:B------:R-:W-:Y:S01]  /*6b00*/  FSETP.NEU.FTZ.AND P2, PT, R168.reuse, -INF , PT ;  /* 0xff800000a800780b */ /* 0x040fe20003f5d000 */
[----:B------:R-:W-:Y:S02]  /*6b10*/  FMUL.FTZ R183, R168, UR6 ;  /* 0x00000006a8b77c20 */ /* 0x000fe40008410000 */
[----:B------:R-:W-:Y:S03]  /*6b20*/  MUFU.EX2 R188, R188 ;  /* 0x000000bc00bc7308 */ /* 0x000fe60000000800 */
[----:B------:R-:W-:-:S05]  /*6b30*/  FSEL R183, R183, RZ, P2 ;  /* 0x000000ffb7b77208 */ /* 0x000fca0001000000 */
[----:B------:R-:W-:Y:S01]  /*6b40*/  MUFU.EX2 R173, R173 ;  /* 0x000000ad00ad7308 */ /* 0x000fe20000000800 */
[--C-:B------:R-:W-:Y:S01]  /*6b50*/  FFMA.FTZ R4, R2, UR6, -R183.reuse ;  /* 0x0000000602047c23 */ /* 0x100fe200080108b7 */
[----:B------:R-:W-:Y:S01]  /*6b60*/  FSEL R2, R168, RZ, P2 ;  /* 0x000000ffa8027208 */ /* 0x000fe20001000000 */
[--C-:B------:R-:W-:Y:S01]  /*6b70*/  FFMA.FTZ R197, R180, UR6, -R183.reuse ;  /* 0x00000006b4c57c23 */ /* 0x100fe200080108b7 */
[--C-:B------:R-:W-:Y:S01]  /*6b80*/  FFMA.FTZ R199, R154, UR6, -R183.reuse ;  /* 0x000000069ac77c23 */ /* 0x100fe200080108b7 */
[--C-:B------:R-:W-:Y:S01]  /*6b90*/  FFMA.FTZ R154, R155, UR6, -R183.reuse ;  /* 0x000000069b9a7c23 */ /* 0x100fe200080108b7 */
[----:B------:R-:W-:Y:S01]  /*6ba0*/  FFMA.FTZ R193, R156, UR6, -R183 ;  /* 0x000000069cc17c23 */ /* 0x000fe200080108b7 */
[----:B------:R-:W-:Y:S01]  /*6bb0*/  FADD.FTZ R2, -R2, R3 ;  /* 0x0000000302027221 */ /* 0x000fe20000010100 */
[----:B------:R-:W-:Y:S01]  /*6bc0*/  MUFU.EX2 R4, R4 ;  /* 0x0000000400047308 */ /* 0x000fe20000000800 */
[----:B-1----:R-:W-:Y:S01]  /*6bd0*/  FFMA.FTZ R3, R0, R20, R153 ;  /* 0x0000001400037223 */ /* 0x002fe20000010099 */
[--C-:B------:R-:W-:Y:S01]  /*6be0*/  FFMA.FTZ R156, R157, UR6, -R183.reuse ;  /* 0x000000069d9c7c23 */ /* 0x100fe200080108b7 */
[----:B------:R-:W-:Y:S01]  /*6bf0*/  FMUL.FTZ R2, R2, UR6 ;  /* 0x0000000602027c20 */ /* 0x000fe20008410000 */
[----:B------:R-:W-:Y:S01]  /*6c00*/  FFMA.FTZ R195, R158, UR6, -R183 ;  /* 0x000000069ec37c23 */ /* 0x000fe200080108b7 */
[----:B------:R-:W-:Y:S01]  /*6c10*/  FADD.FTZ R3, R196, R3 ;  /* 0x00000003c4037221 */ /* 0x000fe20000010000 */
[--C-:B------:R-:W-:Y:S01]  /*6c20*/  FFMA.FTZ R158, R159, UR6, -R183.reuse ;  /* 0x000000069f9e7c23 */ /* 0x100fe200080108b7 */
[----:B------:R-:W-:Y:S01]  /*6c30*/  FFMA.FTZ R189, R160, UR6, -R183 ;  /* 0x00000006a0bd7c23 */ /* 0x000fe200080108b7 */
[----:B------:R-:W-:Y:S01]  /*6c40*/  MUFU.EX2 R197, R197 ;  /* 0x000000c500c57308 */ /* 0x000fe20000000800 */
[----:B---3--:R-:W-:Y:S01]  /*6c50*/  FADD.FTZ R20, R198, R3 ;  /* 0x00000003c6147221 */ /* 0x008fe20000010000 */
[--C-:B------:R-:W-:Y:S01]  /*6c60*/  FFMA.FTZ R160, R161, UR6, -R183.reuse ;  /* 0x00000006a1a07c23 */ /* 0x100fe200080108b7 */
[--C-:B------:R-:W-:Y:S01]  /*6c70*/  FFMA.FTZ R191, R163, UR6, -R183.reuse ;  /* 0x00000006a3bf7c23 */ /* 0x100fe200080108b7 */
[--C-:B------:R-:W-:Y:S01]  /*6c80*/  FFMA.FTZ R162, R162, UR6, -R183.reuse ;  /* 0x00000006a2a27c23 */ /* 0x100fe200080108b7 */
[----:B------:R-:W-:Y:S01]  /*6c90*/  FADD.FTZ R3, R167, R20 ;  /* 0x00000014a7037221 */ /* 0x000fe20000010000 */
[--C-:B------:R-:W-:Y:S01]  /*6ca0*/  FFMA.FTZ R185, R164, UR6, -R183.reuse ;  /* 0x00000006a4b97c23 */ /* 0x100fe200080108b7 */
[----:B------:R-:W-:Y:S01]  /*6cb0*/  FFMA.FTZ R165, R165, UR6, -R183 ;  /* 0x00000006a5a57c23 */ /* 0x000fe200080108b7 */
[----:B------:R-:W1:Y:S01]  /*6cc0*/  MUFU.EX2 R2, R2 ;  /* 0x0000000200027308 */ /* 0x000e620000000800 */
[----:B--2---:R-:W-:Y:S01]  /*6cd0*/  FADD.FTZ R170, R192, R3 ;  /* 0x00000003c0aa7221 */ /* 0x004fe20000010000 */
[--C-:B------:R-:W-:Y:S01]  /*6ce0*/  FFMA.FTZ R166, R166, UR6, -R183.reuse ;  /* 0x00000006a6a67c23 */ /* 0x100fe200080108b7 */
[----:B------:R-:W-:Y:S01]  /*6cf0*/  FFMA.FTZ R181, R181, UR6, -R183 ;  /* 0x00000006b5b57c23 */ /* 0x000fe200080108b7 */
[----:B------:R-:W-:Y:S01]  /*6d00*/  IMAD.U32 R155, RZ, RZ, UR10 ;  /* 0x0000000aff9b7e24 */ /* 0x000fe2000f8e00ff */
[----:B------:R-:W-:-:S02]  /*6d10*/  ISETP.GT.AND P2, PT, R23, UR41, PT ;  /* 0x0000002917007c0c */ /* 0x000fc4000bf44270 */
[----:B------:R-:W-:Y:S01]  /*6d20*/  F2FP.F16.F32.PACK_AB R196, R196, R153 ;  /* 0x00000099c4c4723e */ /* 0x000fe200000000ff */
[----:B------:R-:W2:Y:S01]  /*6d30*/  MUFU.EX2 R199, R199 ;  /* 0x000000c700c77308 */ /* 0x000ea20000000800 */
[----:B------:R-:W-:Y:S01]  /*6d40*/  @!P1 VIADD R155, R155, 0x30860 ;  /* 0x000308609b9b9836 */ /* 0x000fe20000000000 */
[----:B------:R-:W-:Y:S02]  /*6d50*/  F2FP.F16.F32.PACK_AB R198, R167, R198 ;  /* 0x000000c6a7c6723e */ /* 0x000fe400000000ff */
[----:B-----5:R-:W-:Y:S02]  /*6d60*/  F2FP.F16.F32.PACK_AB R192, R169, R192 ;  /* 0x000000c0a9c0723e */ /* 0x020fe400000000ff */
[----:B------:R-:W-:Y:S02]  /*6d70*/  @!P1 PRMT R155, RZ, 0x654, R155 ;  /* 0x00000654ff9b9816 */ /* 0x000fe4000000009b */
[----:B------:R-:W3:Y:S01]  /*6d80*/  MUFU.EX2 R154, R154 ;  /* 0x0000009a009a7308 */ /* 0x000ee20000000800 */
[----:B-1----:R-:W-:Y:S01]  /*6d90*/  FFMA.FTZ R7, R2, R7, R197 ;  /* 0x0000000702077223 */ /* 0x002fe200000100c5 */
[----:B------:R1:W-:Y:S01]  /*6da0*/  @!P1 SYNCS.ARRIVE.TRANS64.RED.A1T0 RZ, [R155+URZ], RZ ;  /* 0x000000ff9bff99a7 */ /* 0x0003e2000810043f */
[----:B------:R-:W-:-:S02]  /*6db0*/  F2FP.F16.F32.PACK_AB R197, R4, R197 ;  /* 0x000000c504c5723e */ /* 0x000fc400000000ff */
[----:B------:R-:W-:Y:S01]  /*6dc0*/  FADD.FTZ R20, R4, R7 ;  /* 0x0000000704147221 */ /* 0x000fe20000010000 */
[----:B------:R-:W-:Y:S01]  /*6dd0*/  FADD.FTZ R7, R169, R170 ;  /* 0x000000aaa9077221 */ /* 0x000fe20000010000 */
[----:B------:R-:W-:Y:S01]  /*6de0*/  IADD3 R23, R23, -0x1, RZ ;  /* 0xffffffff17177810 */ /* 0x000fe20007ffe0ff */
[----:B------:R-:W4:Y:S01]  /*6df0*/  MUFU.EX2 R193, R193 ;  /* 0x000000c100c17308 */ /* 0x000f220000000800 */
[----:B--2---:R-:W-:Y:S01]  /*6e00*/  FADD.FTZ R3, R199, R20 ;  /* 0x00000014c7037221 */ /* 0x004fe20000010000 */
[----:B------:R-:W-:Y:S01]  /*6e10*/  FADD.FTZ R170, R194, R7 ;  /* 0x00000007c2aa7221 */ /* 0x000fe20000010000 */
[C---:B------:R-:W-:Y:S01]  /*6e20*/  F2FP.F16.F32.PACK_AB R194, R171.reuse, R194 ;  /* 0x000000c2abc2723e */ /* 0x040fe200000000ff */
[----:B------:R-:W-:Y:S02]  /*6e30*/  IMAD.MOV.U32 R4, RZ, RZ, R152 ;  /* 0x000000ffff047224 */ /* 0x000fe400078e0098 */
[----:B------:R-:W-:Y:S02]  /*6e40*/  FADD.FTZ R7, R171, R170 ;  /* 0x000000aaab077221 */ /* 0x000fe40000010000 */
[----:B------:R-:W2:Y:S01]  /*6e50*/  MUFU.EX2 R156, R156 ;  /* 0x0000009c009c7308 */ /* 0x000ea20000000800 */
[----:B---3--:R-:W-:Y:S01]  /*6e60*/  FADD.FTZ R20, R154, R3 ;  /* 0x000000039a147221 */ /* 0x008fe20000010000 */
[----:B------:R-:W-:Y:S01]  /*6e70*/  FADD.FTZ R164, R188, R7 ;  /* 0x00000007bca47221 */ /* 0x000fe20000010000 */
[----:B------:R-:W-:-:S02]  /*6e80*/  F2FP.F16.F32.PACK_AB R188, R173, R188 ;  /* 0x000000bcadbc723e */ /* 0x000fc400000000ff */
[----:B------:R-:W-:Y:S01]  /*6e90*/  F2FP.F16.F32.PACK_AB R199, R154, R199 ;  /* 0x000000c79ac7723e */ /* 0x000fe200000000ff */
[----:B------:R-:W-:Y:S02]  /*6ea0*/  FADD.FTZ R7, R173, R164 ;  /* 0x000000a4ad077221 */ /* 0x000fe40000010000 */
[----:B------:R-:W3:Y:S01]  /*6eb0*/  MUFU.EX2 R195, R195 ;  /* 0x000000c300c37308 */ /* 0x000ee20000000800 */
[----:B----4-:R-:W-:-:S07]  /*6ec0*/  FADD.FTZ R3, R193, R20 ;  /* 0x00000014c1037221 */ /* 0x010fce0000010000 */
[----:B------:R-:W4:Y:S01]  /*6ed0*/  MUFU.EX2 R158, R158 ;  /* 0x0000009e009e7308 */ /* 0x000f220000000800 */
[C---:B--2---:R-:W-:Y:S01]  /*6ee0*/  FADD.FTZ R20, R156.reuse, R3 ;  /* 0x000000039c147221 */ /* 0x044fe20000010000 */
[----:B------:R-:W-:-:S06]  /*6ef0*/  F2FP.F16.F32.PACK_AB R193, R156, R193 ;  /* 0x000000c19cc1723e */ /* 0x000fcc00000000ff */
[----:B------:R-:W2:Y:S01]  /*6f00*/  MUFU.EX2 R190, R190 ;  /* 0x000000be00be7308 */ /* 0x000ea20000000800 */
[----:B---3--:R-:W-:-:S07]  /*6f10*/  FADD.FTZ R3, R195, R20 ;  /* 0x00000014c3037221 */ /* 0x008fce0000010000 */
[----:B------:R-:W3:Y:S01]  /*6f20*/  MUFU.EX2 R189, R189 ;  /* 0x000000bd00bd7308 */ /* 0x000ee20000000800 */
[C---:B----4-:R-:W-:Y:S01]  /*6f30*/  FADD.FTZ R20, R158.reuse, R3 ;  /* 0x000000039e147221 */ /* 0x050fe20000010000 */
[----:B------:R-:W-:-:S06]  /*6f40*/  F2FP.F16.F32.PACK_AB R195, R158, R195 ;  /* 0x000000c39ec3723e */ /* 0x000fcc00000000ff */
[----:B------:R-:W4:Y:S01]  /*6f50*/  MUFU.EX2 R175, R175 ;  /* 0x000000af00af7308 */ /* 0x000f220000000800 */
[----:B--2---:R-:W-:-:S07]  /*6f60*/  FADD.FTZ R164, R190, R7 ;  /* 0x00000007bea47221 */ /* 0x004fce0000010000 */
[----:B------:R-:W2:Y:S01]  /*6f70*/  MUFU.EX2 R160, R160 ;  /* 0x000000a000a07308 */ /* 0x000ea20000000800 */
[----:B---3--:R-:W-:-:S07]  /*6f80*/  FADD.FTZ R3, R189, R20 ;  /* 0x00000014bd037221 */ /* 0x008fce0000010000 */
[----:B------:R-:W3:Y:S01]  /*6f90*/  MUFU.EX2 R184, R184 ;  /* 0x000000b800b87308 */ /* 0x000ee20000000800 */
[C---:B----4-:R-:W-:Y:S01]  /*6fa0*/  FADD.FTZ R7, R175.reuse, R164 ;  /* 0x000000a4af077221 */ /* 0x050fe20000010000 */
[----:B------:R-:W-:-:S06]  /*6fb0*/  F2FP.F16.F32.PACK_AB R190, R175, R190 ;  /* 0x000000beafbe723e */ /* 0x000fcc00000000ff */
[----:B------:R-:W4:Y:S01]  /*6fc0*/  MUFU.EX2 R191, R191 ;  /* 0x000000bf00bf7308 */ /* 0x000f220000000800 */
[C---:B--2---:R-:W-:Y:S01]  /*6fd0*/  FADD.FTZ R20, R160.reuse, R3 ;  /* 0x00000003a0147221 */ /* 0x044fe20000010000 */
[----:B------:R-:W-:-:S06]  /*6fe0*/  F2FP.F16.F32.PACK_AB R189, R160, R189 ;  /* 0x000000bda0bd723e */ /* 0x000fcc00000000ff */
[----:B------:R-:W2:Y:S01]  /*6ff0*/  MUFU.EX2 R177, R177 ;  /* 0x000000b100b17308 */ /* 0x000ea20000000800 */
[----:B---3--:R-:W-:-:S07]  /*7000*/  FADD.FTZ R164, R184, R7 ;  /* 0x00000007b8a47221 */ /* 0x008fce0000010000 */
[----:B------:R-:W3:Y:S01]  /*7010*/  MUFU.EX2 R162, R162 ;  /* 0x000000a200a27308 */ /* 0x000ee20000000800 */
[----:B----4-:R-:W-:-:S07]  /*7020*/  FADD.FTZ R3, R191, R20 ;  /* 0x00000014bf037221 */ /* 0x010fce0000010000 */
[----:B------:R-:W4:Y:S01]  /*7030*/  MUFU.EX2 R185, R185 ;  /* 0x000000b900b97308 */ /* 0x000f220000000800 */
[C---:B--2---:R-:W-:Y:S01]  /*7040*/  FADD.FTZ R7, R177.reuse, R164 ;  /* 0x000000a4b1077221 */ /* 0x044fe20000010000 */
[----:B------:R-:W-:-:S06]  /*7050*/  F2FP.F16.F32.PACK_AB R184, R177, R184 ;  /* 0x000000b8b1b8723e */ /* 0x000fcc00000000ff */
[----:B------:R-:W2:Y:S01]  /*7060*/  MUFU.EX2 R165, R165 ;  /* 0x000000a500a57308 */ /* 0x000ea20000000800 */
[C---:B---3--:R-:W-:Y:S01]  /*7070*/  FADD.FTZ R164, R162.reuse, R3 ;  /* 0x00000003a2a47221 */ /* 0x048fe20000010000 */
[----:B------:R-:W-:Y:S01]  /*7080*/  F2FP.F16.F32.PACK_AB R191, R162, R191 ;  /* 0x000000bfa2bf723e */ /* 0x000fe200000000ff */
[----:B------:R-:W-:-:S05]  /*7090*/  IMAD.MOV.U32 R3, RZ, RZ, R168 ;  /* 0x000000ffff037224 */ /* 0x000fca00078e00a8 */
        /* <DEDUP_REMOVED lines=8> */
[----:B----4-:R-:W-:Y:S01]  /*7120*/  FADD.FTZ R164, R187, R164 ;  /* 0x000000a4bba47221 */ /* 0x010fe20000010000 */
[C---:B--2---:R-:W-:Y:S01]  /*7130*/  FADD.FTZ R20, R179.reuse, R20 ;  /* 0x00000014b3147221 */ /* 0x044fe20000010000 */
[----:B------:R-:W-:Y:S02]  /*7140*/  F2FP.F16.F32.PACK_AB R186, R179, R186 ;  /* 0x000000bab3ba723e */ /* 0x000fe400000000ff */
[C---:B---3--:R-:W-:Y:S01]  /*7150*/  FADD.FTZ R7, R181.reuse, R164 ;  /* 0x000000a4b5077221 */ /* 0x048fe20000010000 */
[----:B------:R-:W-:Y:S01]  /*7160*/  F2FP.F16.F32.PACK_AB R187, R181, R187 ;  /* 0x000000bbb5bb723e */ /* 0x000fe200000000ff */
[----:B-1----:R-:W-:Y:S06]  /*7170*/  @P2 BRA `(.L_x_935) ;  /* 0xffffffd400502947 */ /* 0x002fec000383ffff */
[----:B------:R-:W-:Y:S01]  /*7180*/  MOV R3, R168 ;  /* 0x000000a800037202 */ /* 0x000fe20000000f00 */
[----:B------:R-:W-:Y:S01]  /*7190*/  IMAD.MOV.U32 R4, RZ, RZ, R152 ;  /* 0x000000ffff047224 */ /* 0x000fe200078e0098 */
[----:B------:R-:W-:Y:S01]  /*71a0*/  UMOV UR36, UR7 ;  /* 0x0000000700247c82 */ /* 0x000fe20008000000 */
[----:B------:R-:W-:-:S05]  /*71b0*/  UMOV UR46, UR40 ;  /* 0x00000028002e7c82 */ /* 0x000fca0008000000 */
.L_x_918:
[----:B------:R-:W-:Y:S01]  /*71c0*/  ULDC UR7, c[0x0][0x9e4] ;  /* 0x0002790000077ab9 */ /* 0x000fe20000000800 */
[----:B------:R-:W-:Y:S01]  /*71d0*/  ULDC UR18, c[0x0][0x9dc] ;  /* 0x0002770000127ab9 */ /* 0x000fe20000000800 */
[----:B------:R-:W-:Y:S02]  /*71e0*/  UISETP.GE.AND UP0, UPT, UR7, 0x1, UPT ;  /* 0x000000010700788c */ /* 0x000fe4000bf06270 */
[----:B------:R-:W-:-:S04]  /*71f0*/  UIADD3 UR18, UR61, -UR18, URZ ;  /* 0x800000123d127290 */ /* 0x000fc8000fffe03f */
[----:B------:R-:W-:-:S13]  /*7200*/  PLOP3.LUT P6, PT, PT, PT, UP0, 0x80, 0x0 ;  /* 0x000000000000781c */ /* 0x000fda0003fcf008 */
[----:B------:R-:W-:Y:S05]  /*7210*/  @!P6 BRA `(.L_x_936) ;  /* 0x000000000044e947 */ /* 0x000fea0003800000 */
        /* <DEDUP_REMOVED lines=10> */
.L_x_937:
[----:B------:R-:W-:-:S11]  /*72c0*/  UISETP.NE.AND UP0, UPT, UR7, 0x1, UPT ;  /* 0x000000010700788c */ /* 0x000fd6000bf05270 */
[----:B------:R-:W-:Y:S02]  /*72d0*/  @UP0 ULDC.64 UR10, c[0x0][0x9e8] ;  /* 0x00027a00000a0ab9 */ /* 0x000fe40000000a00 */
[----:B------:R-:W-:-:S04]  /*72e0*/  UIMAD.WIDE.U32 UR14, UR61, UR10, URZ ;  /* 0x0000000a3d0e72a5 */ /* 0x000fc8000f8e003f */
[----:B------:R-:W-:-:S12]  /*72f0*/  @UP0 USHF.R.U32.HI UR61, URZ, UR11, UR15 ;  /* 0x0000000b3f3d0299 */ /* 0x000fd8000801160f */
.L_x_938:
[----:B------:R-:W-:-:S04]  /*7300*/  UIMAD UR7, UR61, UR7, URZ ;  /* 0x000000073d0772a4 */ /* 0x000fc8000f8e023f */
[----:B------:R-:W-:-:S04]  /*7310*/  UISETP.LT.AND UP0, UPT, UR18, UR7, UPT ;  /* 0x000000071200728c */ /* 0x000fc8000bf01270 */
[----:B------:R-:W-:-:S12]  /*7320*/  USEL UR18, UR18, UR7, !UP0 ;  /* 0x0000000712127287 */ /* 0x000fd8000c000000 */
.L_x_936:
[----:B------:R-:W-:-:S04]  /*7330*/  UIADD3 UR18, UR18, 0x3f, URZ ;  /* 0x0000003f12127890 */ /* 0x000fc8000fffe03f */
[----:B------:R-:W-:-:S04]  /*7340*/  USHF.R.S32.HI UR7, URZ, 0x1f, UR18 ;  /* 0x0000001f3f077899 */ /* 0x000fc80008011412 */
[----:B------:R-:W-:-:S04]  /*7350*/  ULEA.HI UR7, UR7, UR18, URZ, 0x6 ;  /* 0x0000001207077291 */ /* 0x000fc8000f8f303f */
[----:B------:R-:W-:-:S04]  /*7360*/  USHF.R.S32.HI UR7, URZ, 0x6, UR7 ;  /* 0x000000063f077899 */ /* 0x000fc80008011407 */
[----:B------:R-:W-:-:S04]  /*7370*/  UISETP.LT.AND UP0, UPT, UR60, UR7, UPT ;  /* 0x000000073c00728c */ /* 0x000fc8000bf01270 */
[----:B------:R-:W-:-:S06]  /*7380*/  USEL UR40, UR60, UR7, !UP0 ;  /* 0x000000073c287287 */ /* 0x000fcc000c000000 */
[----:B------:R-:W-:-:S13]  /*7390*/  ISETP.GE.AND P2, PT, R23, UR40, PT ;  /* 0x0000002817007c0c */ /* 0x000fda000bf46270 */
[----:B------:R-:W-:Y:S05]  /*73a0*/  @!P2 BRA `(.L_x_939) ;  /* 0x000000200028a947 */ /* 0x000fea0003800000 */
[----:B------:R-:W-:Y:S01]  /*73b0*/  IMAD.MOV.U32 R214, RZ, RZ, R3 ;  /* 0x000000ffffd67224 */ /* 0x000fe200078e0003 */
[----:B------:R-:W-:Y:S01]  /*73c0*/  MOV R215, R4 ;  /* 0x0000000400d77202 */ /* 0x000fe20000000f00 */
[----:B------:R-:W-:Y:S01]  /*73d0*/  UMOV UR39, UR46 ;  /* 0x0000002e00277c82 */ /* 0x000fe20008000000 */
[----:B------:R-:W-:Y:S01]  /*73e0*/  UMOV UR7, UR36 ;  /* 0x0000002400077c82 */ /* 0x000fe20008000000 */
[----:B------:R-:W-:-:S05]  /*73f0*/  ULDC UR41, c[0x0][0x988] ;  /* 0x0002620000297ab9 */ /* 0x000fca0000000800 */
.L_x_948:
[----:B------:R-:W-:-:S04]  /*7400*/  UIADD3 UR36, UR7, 0x1, URZ ;  /* 0x0000000107247890 */ /* 0x000fc8000fffe03f */
[----:B------:R-:W-:-:S04]  /*7410*/  UISETP.NE.AND UP0, UPT, UR36, 0x2, UPT ;  /* 0x000000022400788c */ /* 0x000fc8000bf05270 */
[----:B------:R-:W-:Y:S02]  /*7420*/  USEL UR46, URZ, 0x1, UP0 ;  /* 0x000000013f2e7887 */ /* 0x000fe40008000000 */
[----:B------:R-:W-:Y:S02]  /*7430*/  USEL UR36, UR36, URZ, UP0 ;  /* 0x0000003f24247287 */ /* 0x000fe40008000000 */
[----:B------:R-:W-:Y:S01]  /*7440*/  ULOP3.LUT UR46, UR39, UR46, URZ, 0x3c, !UPT ;  /* 0x0000002e272e7292 */ /* 0x000fe2000f8e3c3f */
[----:B------:R-:W-:Y:S11]  /*7450*/  @!P0 BRA `(.L_x_940) ;  /* 0x0000000000048947 */ /* 0x000ff60003800000 */
[----:B------:R-:W-:Y:S01]  /*7460*/  BPT.TRAP 0x1 ;  /* 0x000000040000795c */ /* 0x000fe20000300000 */
.L_x_940:
[----:B------:R-:W-:Y:S01]  /*7470*/  ULEA UR6, UR36, UR38, 0x3 ;  /* 0x0000002624067291 */ /* 0x000fe2000f8e183f */
[----:B------:R-:W-:-:S05]  /*7480*/  IMAD.U32 R3, RZ, RZ, UR46 ;  /* 0x0000002eff037e24 */ /* 0x000fca000f8e00ff */
[----:B------:R-:W-:-:S04]  /*7490*/  SHF.L.U32 R3, R3, 0x1f, RZ ;  /* 0x0000001f03037819 */ /* 0x000fc800000006ff */
[----:B------:R1:W2:Y:S01]  /*74a0*/  SYNCS.PHASECHK.TRANS64.TRYWAIT P2, [UR6+0x30830], R3 ;  /* 0x03083003ff0075a7 */ /* 0x0002a20008040146 */
[----:B------:R-:W-:Y:S05]  /*74b0*/  @!P0 BRA `(.L_x_941) ;  /* 0x0000000000048947 */ /* 0x000fea0003800000 */
[----:B------:R-:W-:Y:S01]  /*74c0*/  BPT.TRAP 0x1 ;  /* 0x000000040000795c */ /* 0x000fe20000300000 */
.L_x_941:
[----:B--2---:R-:W-:Y:S05]  /*74d0*/  @P2 BRA `(.L_x_942) ;  /* 0x0000000000082947 */ /* 0x004fea0003800000 */
[----:B------:R-:W2:Y:S02]  /*74e0*/  SYNCS.PHASECHK.TRANS64.TRYWAIT P2, [UR6+0x30830], R3 ;  /* 0x03083003ff0075a7 */ /* 0x000ea40008040146 */
[----:B--2---:R-:W-:Y:S05]  /*74f0*/  @!P2 BRA `(.L_x_943) ;  /* 0x000000b40008a947 */ /* 0x004fea0003800000 */
.L_x_942:
[----:B------:R-:W-:Y:S01]  /*7500*/  R2UR UR56, R18 ;  /* 0x00000000123872ca */ /* 0x000fe200000e0000 */
[----:B------:R-:W-:Y:S01]  /*7510*/  ULEA UR6, UR36, UR37, 0xb ;  /* 0x0000002524067291 */ /* 0x000fe2000f8e583f */
[----:B------:R-:W-:Y:S01]  /*7520*/  R2UR UR57, R19 ;  /* 0x00000000133972ca */ /* 0x000fe200000e0000 */
[----:B------:R-:W-:Y:S01]  /*7530*/  WARPGROUP.ARRIVE ;  /* 0x00000000000079c5 */ /* 0x000fe20000000000 */
        /* <DEDUP_REMOVED lines=221> */
.L_x_944:
[----:B------:R-:W-:Y:S01]  /*8310*/  ULEA UR14, UR7, UR38, 0x3 ;  /* 0x00000026070e7291 */ /* 0x000fe2000f8e183f */
[----:B------:R-:W-:-:S05]  /*8320*/  IMAD.U32 R0, RZ, RZ, UR39 ;  /* 0x00000027ff007e24 */ /* 0x000fca000f8e00ff */
[----:B------:R-:W-:-:S04]  /*8330*/  SHF.L.U32 R0, R0, 0x1f, RZ ;  /* 0x0000001f00007819 */ /* 0x000fc800000006ff */
[----:B------:R3:W4:Y:S01]  /*8340*/  SYNCS.PHASECHK.TRANS64.TRYWAIT P2, [UR14+0x30850], R0 ;  /* 0x03085000ff0075a7 */ /* 0x000722000804014e */
[----:B------:R-:W-:Y:S05]  /*8350*/  @!P0 BRA `(.L_x_945) ;  /* 0x0000000000048947 */ /* 0x000fea0003800000 */
[----:B------:R-:W-:Y:S01]  /*8360*/  BPT.TRAP 0x1 ;  /* 0x000000040000795c */ /* 0x000fe20000300000 */
.L_x_945:
[----:B----4-:R-:W-:Y:S05]  /*8370*/  @P2 BRA `(.L_x_946) ;  /* 0x0000000000082947 */ /* 0x010fea0003800000 */
[----:B------:R-:W4:Y:S02]  /*8380*/  SYNCS.PHASECHK.TRANS64.TRYWAIT P2, [UR14+0x30850], R0 ;  /* 0x03085000ff0075a7 */ /* 0x000f24000804014e */
[----:B----4-:R-:W-:Y:S05]  /*8390*/  @!P2 BRA `(.L_x_947) ;  /* 0x000000a40078a947 */ /* 0x010fea0003800000 */
.L_x_946:
[----:B------:R-:W-:Y:S01]  /*83a0*/  UIADD3 UR6, UR38, 0x400, URZ ;  /* 0x0000040026067890 */ /* 0x000fe2000fffe03f */
[----:B------:R-:W-:Y:S01]  /*83b0*/  WARPGROUP.ARRIVE ;  /* 0x00000000000079c5 */ /* 0x000fe20000000000 */
[----:B------:R-:W-:Y:S01]  /*83c0*/  ULDC UR11, c[0x0][0x9d8] ;  /* 0x00027600000b7ab9 */ /* 0x000fe20000000800 */
[----:B------:R-:W-:Y:S01]  /*83d0*/  ISETP.GT.AND P2, PT, R23, UR40, PT ;  /* 0x0000002817007c0c */ /* 0x000fe2000bf44270 */
[----:B------:R-:W-:Y:S01]  /*83e0*/  USHF.R.U32.HI UR6, URZ, 0x4, UR6 ;  /* 0x000000043f067899 */ /* 0x000fe20008011606 */
[----:B------:R-:W-:Y:S01]  /*83f0*/  FMUL.FTZ R2, R152, UR11 ;  /* 0x0000000b98027c20 */ /* 0x000fe20008410000 */
[----:B-12---:R-:W-:Y:S01]  /*8400*/  FMUL.FTZ R3, R153, UR11 ;  /* 0x0000000b99037c20 */ /* 0x006fe20008410000 */
[----:B------:R-:W-:Y:S01]  /*8410*/  FMUL.FTZ R216, R173, UR11 ;  /* 0x0000000badd87c20 */ /* 0x000fe20008410000 */
[----:B------:R-:W-:Y:S01]  /*8420*/  ULOP3.LUT UR6, UR6, 0x3fff, URZ, 0xc0, !UPT ;  /* 0x00003fff06067892 */ /* 0x000fe2000f8ec03f */
[----:B------:R-:W-:Y:S01]  /*8430*/  FMUL.FTZ R173, R180, UR11 ;  /* 0x0000000bb4ad7c20 */ /* 0x000fe20008410000 */
[----:B------:R-:W-:Y:S01]  /*8440*/  FMUL.FTZ R152, R155, UR11 ;  /* 0x0000000b9b987c20 */ /* 0x000fe20008410000 */
[----:B------:R-:W3:Y:S01]  /*8450*/  MUFU.TANH R2, R2 ;  /* 0x0000000200027308 */ /* 0x000ee20000002400 */
[----:B------:R-:W-:Y:S01]  /*8460*/  ULOP3.LUT UR6, UR6, 0x2000000, URZ, 0xfc, !UPT ;  /* 0x0200000006067892 */ /* 0x000fe2000f8efc3f */
[----:B------:R-:W-:Y:S01]  /*8470*/  FMUL.FTZ R155, R159, UR11 ;  /* 0x0000000b9f9b7c20 */ /* 0x000fe20008410000 */
[----:B------:R-:W-:Y:S01]  /*8480*/  FMUL.FTZ R153, R154, UR11 ;  /* 0x0000000b9a997c20 */ /* 0x000fe20008410000 */
[----:B------:R-:W-:Y:S01]  /*8490*/  FMUL.FTZ R154, R158, UR11 ;  /* 0x0000000b9e9a7c20 */ /* 0x000fe20008410000 */
[----:B------:R-:W-:Y:S01]  /*84a0*/  ULEA UR10, UR7, UR6, 0xb ;  /* 0x00000006070a7291 */ /* 0x000fe2000f8e583f */
[----:B------:R-:W-:Y:S01]  /*84b0*/  FMUL.FTZ R158, R166, UR11 ;  /* 0x0000000ba69e7c20 */ /* 0x000fe20008410000 */
[----:B------:R-:W-:Y:S01]  /*84c0*/  FMUL.FTZ R166, R182, UR11 ;  /* 0x0000000bb6a67c20 */ /* 0x000fe20008410000 */
[----:B------:R-:W-:Y:S01]  /*84d0*/  UMOV UR7, 0x40000040 ;  /* 0x4000004000077882 */ /* 0x000fe20000000000 */
[----:B------:R-:W1:Y:S01]  /*84e0*/  MUFU.TANH R3, R3 ;  /* 0x0000000300037308 */ /* 0x000e620000002400 */
[----:B------:R-:W-:Y:S01]  /*84f0*/  UMOV UR39, UR46 ;  /* 0x0000002e00277c82 */ /* 0x000fe20008000000 */
[----:B------:R-:W-:Y:S01]  /*8500*/  VIADD R23, R23, 0xffffffff ;  /* 0xffffffff17177836 */ /* 0x000fe20000000000 */
[----:B------:R-:W-:-:S02]  /*8510*/  UMOV UR6, UR10 ;  /* 0x0000000a00067c82 */ /* 0x000fc40008000000 */
[----:B------:R-:W-:Y:S01]  /*8520*/  HGMMA.64x256x16.F32 R24, R196, gdesc[UR4].tnspB, R24, gsb0 ;  /* 0x43e00004c4187df0 */ /* 0x000fe20008000818 */
[----:B------:R-:W-:Y:S01]  /*8530*/  UIADD3 UR6, UR10, 0x80, URZ ;  /* 0x000000800a067890 */ /* 0x000fe2000fffe03f */
[----:B------:R-:W-:Y:S01]  /*8540*/  UMOV UR7, 0x40000040 ;  /* 0x4000004000077882 */ /* 0x000fe20000000000 */
[----:B---3--:R-:W-:Y:S01]  /*8550*/  FMNMX.FTZ R0, R2, R215, !PT ;  /* 0x000000d702007209 */ /* 0x008fe20007810000 */
        /* <DEDUP_REMOVED lines=16> */
[----:B------:R-:W-:Y:S01]  /*8660*/  UIADD3 UR6, UR10, 0x100, URZ ;  /* 0x000001000a067890 */ /* 0x000fe2000fffe03f */
[----:B------:R-:W-:Y:S01]  /*8670*/  MUFU.TANH R196, R196 ;  /* 0x000000c400c47308 */ /* 0x000fe20000002400 */
[----:B------:R-:W-:Y:S01]  /*8680*/  UMOV UR7, 0x40000040 ;  /* 0x4000004000077882 */ /* 0x000fe20000000000 */
[----:B------:R-:W-:Y:S01]  /*8690*/  FMUL.FTZ R172, R176, UR11 ;  /* 0x0000000bb0ac7c20 */ /* 0x000fe20008410000 */
[----:B------:R-:W-:Y:S01]  /*86a0*/  FMUL.FTZ R176, R177, UR11 ;  /* 0x0000000bb1b07c20 */ /* 0x000fe20008410000 */
[----:B------:R-:W-:Y:S01]  /*86b0*/  FMUL.FTZ R168, R181, UR11 ;  /* 0x0000000bb5a87c20 */ /* 0x000fe20008410000 */
[----:B------:R-:W-:Y:S01]  /*86c0*/  UIADD3 UR10, UR10, 0x180, URZ ;  /* 0x000001800a0a7890 */ /* 0x000fe2000fffe03f */
[----:B------:R-:W-:Y:S01]  /*86d0*/  FMUL.FTZ R164, R178, UR11 ;  /* 0x0000000bb2a47c20 */ /* 0x000fe20008410000 */
[----:B------:R-:W-:Y:S01]  /*86e0*/  FMUL.FTZ R165, R179, UR11 ;  /* 0x0000000bb3a57c20 */ /* 0x000fe20008410000 */
        /* <DEDUP_REMOVED lines=15> */
[----:B-1----:R-:W-:Y:S01]  /*87e0*/  FMNMX.FTZ R157, R3, R0, !PT ;  /* 0x00000000039d7209 */ /* 0x002fe20007810000 */
[----:B------:R-:W-:Y:S01]  /*87f0*/  HGMMA.64x256x16.F32 R24, R188, gdesc[UR4].tnspB, R24, gsb0 ;  /* 0x43e00004bc187df0 */ /* 0x000fe20008000818 */
[----:B------:R-:W1:Y:S01]  /*8800*/  MUFU.TANH R192, R192 ;  /* 0x000000c000c07308 */ /* 0x000e620000002400 */
[----:B------:R-:W-:Y:S01]  /*8810*/  FMUL.FTZ R156, R162, UR11 ;  /* 0x0000000ba29c7c20 */ /* 0x000fe20008410000 */
[----:B------:R-:W-:Y:S01]  /*8820*/  FMUL.FTZ R160, R170, UR11 ;  /* 0x0000000baaa07c20 */ /* 0x000fe20008410000 */
[----:B------:R-:W-:Y:S01]  /*8830*/  FMUL.FTZ R161, R171, UR11 ;  /* 0x0000000baba17c20 */ /* 0x000fe20008410000 */
[----:B------:R-:W-:Y:S01]  /*8840*/  FMUL.FTZ R162, R174, UR11 ;  /* 0x0000000baea27c20 */ /* 0x000fe20008410000 */
[----:B------:R-:W-:Y:S01]  /*8850*/  UMOV UR6, UR41 ;  /* 0x0000002900067c82 */ /* 0x000fe20008000000 */
[----:B------:R-:W-:-:S02]  /*8860*/  UMOV UR7, UR36 ;  /* 0x0000002400077c82 */ /* 0x000fc40008000000 */
[----:B------:R-:W2:Y:S08]  /*8870*/  MUFU.TANH R193, R193 ;  /* 0x000000c100c17308 */ /* 0x000eb00000002400 */
[----:B------:R-:W3:Y:S01]  /*8880*/  MUFU.TANH R194, R194 ;  /* 0x000000c200c27308 */ /* 0x000ee20000002400 */
[----:B-1----:R-:W-:-:S07]  /*8890*/  FMNMX.FTZ R0, R192, R157, !PT ;  /* 0x0000009dc0007209 */ /* 0x002fce0007810000 */
[----:B------:R-:W1:Y:S01]  /*88a0*/  MUFU.TANH R195, R195 ;  /* 0x000000c300c37308 */ /* 0x000e620000002400 */
[----:B--2---:R-:W-:-:S07]  /*88b0*/  FMNMX.FTZ R157, R193, R0, !PT ;  /* 0x00000000c19d7209 */ /* 0x004fce0007810000 */
[----:B------:R-:W2:Y:S01]  /*88c0*/  MUFU.TANH R156, R156 ;  /* 0x0000009c009c7308 */ /* 0x000ea20000002400 */
[----:B---3--:R-:W-:-:S07]  /*88d0*/  FMNMX.FTZ R0, R194, R157, !PT ;  /* 0x0000009dc2007209 */ /* 0x008fce0007810000 */
[----:B------:R-:W-:Y:S01]  /*88e0*/  MUFU.TANH R160, R160 ;  /* 0x000000a000a07308 */ /* 0x000fe20000002400 */
[----:B-1----:R-:W-:-:S04]  /*88f0*/  FMNMX.FTZ R157, R195, R0, !PT ;  /* 0x00000000c39d7209 */ /* 0x002fc80007810000 */
[----:B------:R-:W-:-:S03]  /*8900*/  FMNMX.FTZ R0, R196, R157, !PT ;  /* 0x0000009dc4007209 */ /* 0x000fc60007810000 */
[----:B------:R-:W-:Y:S01]  /*8910*/  MUFU.TANH R161, R161 ;  /* 0x000000a100a17308 */ /* 0x000fe20000002400 */
[----:B------:R-:W-:-:S04]  /*8920*/  FMNMX.FTZ R0, R199, R0, !PT ;  /* 0x00000000c7007209 */ /* 0x000fc80007810000 */
[----:B------:R-:W-:-:S03]  /*8930*/  FMNMX.FTZ R157, R197, R0, !PT ;  /* 0x00000000c59d7209 */ /* 0x000fc60007810000 */
[----:B------:R-:W-:Y:S01]  /*8940*/  MUFU.TANH R162, R162 ;  /* 0x000000a200a27308 */ /* 0x000fe20000002400 */
[----:B------:R-:W-:-:S04]  /*8950*/  FMNMX.FTZ R0, R198, R157, !PT ;  /* 0x0000009dc6007209 */ /* 0x000fc80007810000 */
[----:B------:R-:W-:-:S04]  /*8960*/  FMNMX.FTZ R157, R169, R0, !PT ;  /* 0x00000000a99d7209 */ /* 0x000fc80007810000 */
[----:B------:R-:W-:-:S04]  /*8970*/  FMNMX.FTZ R157, R216, R157, !PT ;  /* 0x0000009dd89d7209 */ /* 0x000fc80007810000 */
[----:B------:R-:W-:Y:S01]  /*8980*/  FMNMX.FTZ R159, R172, R157, !PT ;  /* 0x0000009dac9f7209 */ /* 0x000fe20007810000 */
[----:B------:R-:W-:-:S03]  /*8990*/  FMUL.FTZ R157, R163, UR11 ;  /* 0x0000000ba39d7c20 */ /* 0x000fc60008410000 */
[----:B------:R-:W-:-:S03]  /*89a0*/  FMNMX.FTZ R0, R176, R159, !PT ;  /* 0x0000009fb0007209 */ /* 0x000fc60007810000 */
[----:B------:R-:W1:Y:S01]  /*89b0*/  MUFU.TANH R157, R157 ;  /* 0x0000009d009d7308 */ /* 0x000e620000002400 */
[----:B------:R-:W-:-:S04]  /*89c0*/  FMNMX.FTZ R159, R173, R0, !PT ;  /* 0x00000000ad9f7209 */ /* 0x000fc80007810000 */
[----:B------:R-:W-:Y:S01]  /*89d0*/  FMNMX.FTZ R0, R168, R159, !PT ;  /* 0x0000009fa8007209 */ /* 0x000fe20007810000 */
[----:B------:R-:W-:Y:S01]  /*89e0*/  FMUL.FTZ R159, R167, UR11 ;  /* 0x0000000ba79f7c20 */ /* 0x000fe20008410000 */
[----:B------:R-:W-:-:S03]  /*89f0*/  FMNMX.FTZ R167, R153, R214, !PT ;  /* 0x000000d699a77209 */ /* 0x000fc60007810000 */
[----:B------:R-:W3:Y:S01]  /*8a00*/  SHFL.BFLY PT, R163, R0, 0x2, 0x1f ;  /* 0x0c401f0000a37f89 */ /* 0x000ee200000e0000 */
[----:B------:R-:W-:Y:S01]  /*8a10*/  FMNMX.FTZ R167, R152, R167, !PT ;  /* 0x000000a798a77209 */ /* 0x000fe20007810000 */
[----:B------:R-:W4:Y:S01]  /*8a20*/  MUFU.TANH R159, R159 ;  /* 0x0000009f009f7308 */ /* 0x000f220000002400 */
[----:B---3--:R-:W-:Y:S01]  /*8a30*/  FMNMX.FTZ R4, R0, R163, !PT ;  /* 0x000000a300047209 */ /* 0x008fe20007810000 */
[----:B------:R-:W-:Y:S01]  /*8a40*/  FMUL.FTZ R163, R175, UR11 ;  /* 0x0000000bafa37c20 */ /* 0x000fe20008410000 */
[----:B------:R-:W-:Y:S01]  /*8a50*/  FMNMX.FTZ R0, R154, R167, !PT ;  /* 0x000000a79a007209 */ /* 0x000fe20007810000 */
[----:B------:R-:W-:Y:S01]  /*8a60*/  FMUL.FTZ R167, R183, UR11 ;  /* 0x0000000bb7a77c20 */ /* 0x000fe20008410000 */
[----:B------:R-:W-:Y:S01]  /*8a70*/  UMOV UR11, 0x40000040 ;  /* 0x40000040000b7882 */ /* 0x000fe20000000000 */
[----:B------:R-:W3:Y:S01]  /*8a80*/  SHFL.BFLY PT, R175, R4, 0x1, 0x1f ;  /* 0x0c201f0004af7f89 */ /* 0x000ee200000e0000 */
[----:B------:R-:W-:Y:S01]  /*8a90*/  FMNMX.FTZ R171, R155, R0, !PT ;  /* 0x000000009bab7209 */ /* 0x000fe20007810000 */
[----:B------:R-:W5:Y:S03]  /*8aa0*/  MUFU.TANH R163, R163 ;  /* 0x000000a300a37308 */ /* 0x000f660000002400 */
[----:B--2---:R-:W-:-:S04]  /*8ab0*/  FMNMX.FTZ R0, R156, R171, !PT ;  /* 0x000000ab9c007209 */ /* 0x004fc80007810000 */
[----:B-1----:R-:W-:Y:S01]  /*8ac0*/  FMNMX.FTZ R171, R157, R0, !PT ;  /* 0x000000009dab7209 */ /* 0x002fe20007810000 */
[----:B------:R-:W1:Y:S01]  /*8ad0*/  MUFU.TANH R167, R167 ;  /* 0x000000a700a77308 */ /* 0x000e620000002400 */
[----:B---3--:R-:W-:-:S05]  /*8ae0*/  FMNMX.FTZ R4, R4, R175, !PT ;  /* 0x000000af04047209 */ /* 0x008fca0007810000 */
[C---:B------:R-:W-:Y:S01]  /*8af0*/  FADD.FTZ R170, -R4.reuse, R215 ;  /* 0x000000d704aa7221 */ /* 0x040fe20000010100 */
[----:B------:R-:W-:Y:S01]  /*8b00*/  FMUL.FTZ R183, R4, UR6 ;  /* 0x0000000604b77c20 */ /* 0x000fe20008410000 */
[----:B------:R-:W-:Y:S02]  /*8b10*/  MOV R215, R4 ;  /* 0x0000000400d77202 */ /* 0x000fe40000000f00 */
[----:B------:R-:W-:Y:S01]  /*8b20*/  FMUL.FTZ R0, R170, UR6 ;  /* 0x00000006aa007c20 */ /* 0x000fe20008410000 */
[----:B------:R-:W-:Y:S01]  /*8b30*/  FMNMX.FTZ R170, R158, R171, !PT ;  /* 0x000000ab9eaa7209 */ /* 0x000fe20007810000 */
[--C-:B------:R-:W-:Y:S01]  /*8b40*/  FFMA.FTZ R177, R2, UR6, -R183.reuse ;  /* 0x0000000602b17c23 */ /* 0x100fe200080108b7 */
[--C-:B------:R-:W-:Y:S01]  /*8b50*/  FFMA.FTZ R174, R192, UR6, -R183.reuse ;  /* 0x00000006c0ae7c23 */ /* 0x100fe200080108b7 */
[--C-:B------:R-:W-:Y:S01]  /*8b60*/  FFMA.FTZ R179, R199, UR6, -R183.reuse ;  /* 0x00000006c7b37c23 */ /* 0x100fe200080108b7 */
[----:B----4-:R-:W-:Y:S01]  /*8b70*/  FMNMX.FTZ R171, R159, R170, !PT ;  /* 0x000000aa9fab7209 */ /* 0x010fe20007810000 */
[--C-:B------:R-:W-:Y:S01]  /*8b80*/  FFMA.FTZ R170, R3, UR6, -R183.reuse ;  /* 0x0000000603aa7c23 */ /* 0x100fe200080108b7 */
[----:B------:R-:W-:Y:S01]  /*8b90*/  MUFU.EX2 R0, R0 ;  /* 0x0000000000007308 */ /* 0x000fe20000000800 */
[--C-:B------:R-:W-:Y:S01]  /*8ba0*/  FFMA.FTZ R192, R194, UR6, -R183.reuse ;  /* 0x00000006c2c07c23 */ /* 0x100fe200080108b7 */
[----:B------:R-:W-:Y:S01]  /*8bb0*/  FMNMX.FTZ R2, R160, R171, !PT ;  /* 0x000000aba0027209 */ /* 0x000fe20007810000 */
[--C-:B------:R-:W-:Y:S01]  /*8bc0*/  FFMA.FTZ R194, R196, UR6, -R183.reuse ;  /* 0x00000006c4c27c23 */ /* 0x100fe200080108b7 */
[----:B------:R-:W-:-:S02]  /*8bd0*/  FFMA.FTZ R181, R198, UR6, -R183 ;  /* 0x00000006c6b57c23 */ /* 0x000fc400080108b7 */
[----:B------:R-:W-:Y:S02]  /*8be0*/  FMNMX.FTZ R175, R161, R2, !PT ;  /* 0x00000002a1af7209 */ /* 0x000fe40007810000 */
[----:B------:R2:W-:Y:S02]  /*8bf0*/  MUFU.EX2 R171, R177 ;  /* 0x000000b100ab7308 */ /* 0x0005e40000000800 */
[----:B------:R-:W-:Y:S01]  /*8c00*/  FMNMX.FTZ R2, R162, R175, !PT ;  /* 0x000000afa2027209 */ /* 0x000fe20007810000 */
[----:B------:R-:W-:-:S03]  /*8c10*/  FFMA.FTZ R175, R193, UR6, -R183 ;  /* 0x00000006c1af7c23 */ /* 0x000fc600080108b7 */
[----:B-----5:R-:W-:Y:S02]  /*8c20*/  FMNMX.FTZ R3, R163, R2, !PT ;  /* 0x00000002a3037209 */ /* 0x020fe40007810000 */
[----:B------:R-:W3:Y:S01]  /*8c30*/  MUFU.EX2 R170, R170 ;  /* 0x000000aa00aa7308 */ /* 0x000ee20000000800 */
[----:B--2---:R-:W-:Y:S01]  /*8c40*/  FFMA.FTZ R177, R195, UR6, -R183 ;  /* 0x00000006c3b17c23 */ /* 0x004fe200080108b7 */
[----:B------:R-:W-:-:S04]  /*8c50*/  FMNMX.FTZ R2, R164, R3, !PT ;  /* 0x00000003a4027209 */ /* 0x000fc80007810000 */
[----:B------:R-:W-:Y:S02]  /*8c60*/  FMNMX.FTZ R3, R165, R2, !PT ;  /* 0x00000002a5037209 */ /* 0x000fe40007810000 */
[----:B------:R-:W-:Y:S02]  /*8c70*/  MUFU.EX2 R174, R174 ;  /* 0x000000ae00ae7308 */ /* 0x000fe40000000800 */
[----:B------:R-:W-:-:S04]  /*8c80*/  FMNMX.FTZ R2, R166, R3, !PT ;  /* 0x00000003a6027209 */ /* 0x000fc80007810000 */
[----:B-1----:R-:W-:Y:S02]  /*8c90*/  FMNMX.FTZ R2, R167, R2, !PT ;  /* 0x00000002a7027209 */ /* 0x002fe40007810000 */
[----:B------:R-:W1:Y:S01]  /*8ca0*/  MUFU.EX2 R175, R175 ;  /* 0x000000af00af7308 */ /* 0x000e620000000800 */
[----:B---3--:R-:W-:Y:S02]  /*8cb0*/  F2FP.F16.F32.PACK_AB R196, R170, R171 ;  /* 0x000000abaac4723e */ /* 0x008fe400000000ff */
[----:B------:R-:W2:Y:S05]  /*8cc0*/  SHFL.BFLY PT, R3, R2, 0x2, 0x1f ;  /* 0x0c401f0002037f89 */ /* 0x000eaa00000e0000 */
[----:B------:R-:W-:Y:S08]  /*8cd0*/  MUFU.EX2 R192, R192 ;  /* 0x000000c000c07308 */ /* 0x000ff00000000800 */
[----:B------:R-:W-:Y:S01]  /*8ce0*/  MUFU.EX2 R177, R177 ;  /* 0x000000b100b17308 */ /* 0x000fe20000000800 */
[----:B-1----:R-:W-:-:S07]  /*8cf0*/  F2FP.F16.F32.PACK_AB R198, R175, R174 ;  /* 0x000000aeafc6723e */ /* 0x002fce00000000ff */
[----:B------:R-:W-:Y:S01]  /*8d00*/  MUFU.EX2 R194, R194 ;  /* 0x000000c200c27308 */ /* 0x000fe20000000800 */
[----:B--2---:R-:W-:-:S05]  /*8d10*/  FMNMX.FTZ R3, R2, R3, !PT ;  /* 0x0000000302037209 */ /* 0x004fca0007810000 */
[----:B------:R-:W1:Y:S02]  /*8d20*/  SHFL.BFLY PT, R2, R3, 0x1, 0x1f ;  /* 0x0c201f0003027f89 */ /* 0x000e6400000e0000 */
[----:B------:R-:W-:Y:S08]  /*8d30*/  MUFU.EX2 R179, R179 ;  /* 0x000000b300b37308 */ /* 0x000ff00000000800 */
[----:B------:R-:W-:Y:S01]  /*8d40*/  MUFU.EX2 R181, R181 ;  /* 0x000000b500b57308 */ /* 0x000fe20000000800 */
[----:B-1----:R-:W-:-:S05]  /*8d50*/  FMNMX.FTZ R3, R3, R2, !PT ;  /* 0x0000000203037209 */ /* 0x002fca0007810000 */
[----:B------:R-:W-:Y:S01]  /*8d60*/  FADD.FTZ R2, -R3, R214 ;  /* 0x000000d603027221 */ /* 0x000fe20000010100 */
[----:B------:R-:W-:-:S03]  /*8d70*/  IMAD.MOV.U32 R214, RZ, RZ, R3 ;  /* 0x000000ffffd67224 */ /* 0x000fc600078e0003 */
[----:B------:R-:W-:-:S06]  /*8d80*/  FMUL.FTZ R2, R2, UR6 ;  /* 0x0000000602027c20 */ /* 0x000fcc0008410000 */
[----:B------:R-:W-:Y:S01]  /*8d90*/  MUFU.EX2 R2, R2 ;  /* 0x0000000200027308 */ /* 0x000fe20000000800 */
[----:B------:R-:W-:Y:S02]  /*8da0*/  WARPGROUP.DEPBAR.LE gsb0, 0x0 ;  /* 0x00008000000079c5 */ /* 0x000fe40000010000 */
[----:B------:R-:W-:Y:S01]  /*8db0*/  WARPGROUP.ARRIVE ;  /* 0x00000000000079c5 */ /* 0x000fe20000000000 */
[--C-:B------:R-:W-:Y:S01]  /*8dc0*/  FFMA.FTZ R188, R197, UR6, -R183.reuse ;  /* 0x00000006c5bc7c23 */ /* 0x100fe200080108b7 */
[--C-:B------:R-:W-:Y:S01]  /*8dd0*/  FFMA.FTZ R190, R169, UR6, -R183.reuse ;  /* 0x00000006a9be7c23 */ /* 0x100fe200080108b7 */
[----:B------:R-:W-:-:S03]  /*8de0*/  FFMA.FTZ R169, R216, UR6, -R183 ;  /* 0x00000006d8a97c23 */ /* 0x000fc600080108b7 */
[----:B------:R-:W-:Y:S01]  /*8df0*/  HGMMA.64x256x16.F32 R24, R184, gdesc[UR8].tnspB, R24, gsb0 ;  /* 0x43e00008b8187df0 */ /* 0x000fe20008000818 */
[----:B------:R-:W-:Y:S08]  /*8e00*/  MUFU.EX2 R188, R188 ;  /* 0x000000bc00bc7308 */ /* 0x000ff00000000800 */
[----:B------:R-:W-:Y:S08]  /*8e10*/  MUFU.EX2 R190, R190 ;  /* 0x000000be00be7308 */ /* 0x000ff00000000800 */
[----:B------:R-:W-:Y:S01]  /*8e20*/  MUFU.EX2 R169, R169 ;  /* 0x000000a900a97308 */ /* 0x000fe20000000800 */
[----:B------:R-:W-:-:S02]  /*8e30*/  WARPGROUP.DEPBAR.LE gsb0, 0x0 ;  /* 0x00008000000079c5 */ /* 0x000fc40000010000 */
[--C-:B------:R-:W-:Y:S01]  /*8e40*/  FFMA.FTZ R186, R173, UR6, -R183.reuse ;  /* 0x00000006adba7c23 */ /* 0x100fe200080108b7 */
[--C-:B------:R-:W-:Y:S01]  /*8e50*/  FFMA.FTZ R173, R168, UR6, -R183.reuse ;  /* 0x00000006a8ad7c23 */ /* 0x100fe200080108b7 */
[----:B------:R-:W-:Y:S01]  /*8e60*/  FMUL.FTZ R168, R3, UR6 ;  /* 0x0000000603a87c20 */ /* 0x000fe20008410000 */
[--C-:B------:R-:W-:Y:S01]  /*8e70*/  FFMA.FTZ R184, R172, UR6, -R183.reuse ;  /* 0x00000006acb87c23 */ /* 0x100fe200080108b7 */
[----:B------:R-:W-:Y:S02]  /*8e80*/  FFMA.FTZ R185, R176, UR6, -R183 ;  /* 0x00000006b0b97c23 */ /* 0x000fe400080108b7 */
[--C-:B------:R-:W-:Y:S01]  /*8e90*/  FFMA.FTZ R197, R153, UR6, -R168.reuse ;  /* 0x0000000699c57c23 */ /* 0x100fe200080108a8 */
[----:B------:R-:W-:Y:S01]  /*8ea0*/  MOV R153, UR36 ;  /* 0x0000002400997c02 */ /* 0x000fe20008000f00 */
[--C-:B------:R-:W-:Y:S01]  /*8eb0*/  FFMA.FTZ R152, R152, UR6, -R168.reuse ;  /* 0x0000000698987c23 */ /* 0x100fe200080108a8 */
[--C-:B------:R-:W-:Y:S01]  /*8ec0*/  FFMA.FTZ R199, R154, UR6, -R168.reuse ;  /* 0x000000069ac77c23 */ /* 0x100fe200080108a8 */
[--C-:B------:R-:W-:Y:S01]  /*8ed0*/  FFMA.FTZ R154, R155, UR6, -R168.reuse ;  /* 0x000000069b9a7c23 */ /* 0x100fe200080108a8 */
[----:B------:R-:W-:Y:S01]  /*8ee0*/  @!P1 LEA R153, R153, UR38, 0x3 ;  /* 0x0000002699999c11 */ /* 0x000fe2000f8e18ff */
[----:B------:R-:W1:Y:S01]  /*8ef0*/  MUFU.EX2 R197, R197 ;  /* 0x000000c500c57308 */ /* 0x000e620000000800 */
[--C-:B------:R-:W-:Y:S01]  /*8f00*/  FFMA.FTZ R193, R156, UR6, -R168.reuse ;  /* 0x000000069cc17c23 */ /* 0x100fe200080108a8 */
[--C-:B------:R-:W-:Y:S01]  /*8f10*/  FFMA.FTZ R156, R157, UR6, -R168.reuse ;  /* 0x000000069d9c7c23 */ /* 0x100fe200080108a8 */
[----:B------:R-:W-:Y:S01]  /*8f20*/  FFMA.FTZ R195, R158, UR6, -R168 ;  /* 0x000000069ec37c23 */ /* 0x000fe200080108a8 */
[----:B------:R-:W-:-:S02]  /*8f30*/  @!P1 VIADD R153, R153, 0x30840 ;  /* 0x0003084099999836 */ /* 0x000fc40000000000 */
[--C-:B------:R-:W-:Y:S01]  /*8f40*/  FFMA.FTZ R158, R159, UR6, -R168.reuse ;  /* 0x000000069f9e7c23 */ /* 0x100fe200080108a8 */
[--C-:B------:R-:W-:Y:S01]  /*8f50*/  FFMA.FTZ R191, R162, UR6, -R168.reuse ;  /* 0x00000006a2bf7c23 */ /* 0x100fe200080108a8 */
[--C-:B------:R-:W-:Y:S01]  /*8f60*/  FFMA.FTZ R189, R160, UR6, -R168.reuse ;  /* 0x00000006a0bd7c23 */ /* 0x100fe200080108a8 */
[----:B------:R-:W2:Y:S01]  /*8f70*/  MUFU.EX2 R152, R152 ;  /* 0x0000009800987308 */ /* 0x000ea20000000800 */
[----:B------:R-:W-:Y:S01]  /*8f80*/  @!P1 PRMT R153, RZ, 0x654, R153 ;  /* 0x00000654ff999816 */ /* 0x000fe20000000099 */
[--C-:B------:R-:W-:Y:S01]  /*8f90*/  FFMA.FTZ R160, R161, UR6, -R168.reuse ;  /* 0x00000006a1a07c23 */ /* 0x100fe200080108a8 */
[----:B------:R-:W-:Y:S02]  /*8fa0*/  IMAD.U32 R155, RZ, RZ, UR14 ;  /* 0x0000000eff9b7e24 */ /* 0x000fe4000f8e00ff */
[--C-:B------:R-:W-:Y:S01]  /*8fb0*/  FFMA.FTZ R163, R163, UR6, -R168.reuse ;  /* 0x00000006a3a37c23 */ /* 0x100fe200080108a8 */
[----:B------:R3:W-:Y:S01]  /*8fc0*/  @!P1 SYNCS.ARRIVE.TRANS64.RED.A1T0 RZ, [R153+URZ], RZ ;  /* 0x000000ff99ff99a7 */ /* 0x0007e2000810043f */
[--C-:B------:R-:W-:Y:S01]  /*8fd0*/  FFMA.FTZ R164, R164, UR6, -R168.reuse ;  /* 0x00000006a4a47c23 */ /* 0x100fe200080108a8 */
[--C-:B------:R-:W-:Y:S01]  /*8fe0*/  FFMA.FTZ R165, R165, UR6, -R168.reuse ;  /* 0x00000006a5a57c23 */ /* 0x100fe200080108a8 */
[----:B------:R-:W4:Y:S01]  /*8ff0*/  MUFU.EX2 R199, R199 ;  /* 0x000000c700c77308 */ /* 0x000f220000000800 */
[----:B-1----:R-:W-:Y:S01]  /*9000*/  FFMA.FTZ R7, R2, R7, R197 ;  /* 0x0000000702077223 */ /* 0x002fe200000100c5 */
[----:B------:R-:W-:Y:S01]  /*9010*/  @!P1 IADD3 R155, R155, 0x30860, RZ ;  /* 0x000308609b9b9810 */ /* 0x000fe20007ffe0ff */
[--C-:B------:R-:W-:Y:S01]  /*9020*/  FFMA.FTZ R166, R166, UR6, -R168.reuse ;  /* 0x00000006a6a67c23 */ /* 0x100fe200080108a8 */
[----:B------:R-:W-:Y:S01]  /*9030*/  FFMA.FTZ R167, R167, UR6, -R168 ;  /* 0x00000006a7a77c23 */ /* 0x000fe200080108a8 */
[----:B---3--:R-:W-:Y:S01]  /*9040*/  FFMA.FTZ R153, R0, R20, R171 ;  /* 0x0000001400997223 */ /* 0x008fe200000100ab */
[----:B------:R-:W-:-:S02]  /*9050*/  @!P1 PRMT R155, RZ, 0x654, R155 ;  /* 0x00000654ff9b9816 */ /* 0x000fc4000000009b */
[----:B------:R-:W1:Y:S01]  /*9060*/  MUFU.EX2 R154, R154 ;  /* 0x0000009a009a7308 */ /* 0x000e620000000800 */
[----:B------:R-:W-:Y:S01]  /*9070*/  FADD.FTZ R153, R170, R153 ;  /* 0x00000099aa997221 */ /* 0x000fe20000010000 */
[C---:B--2---:R-:W-:Y:S01]  /*9080*/  FADD.FTZ R20, R152.reuse, R7 ;  /* 0x0000000798147221 */ /* 0x044fe20000010000 */
[----:B------:R2:W-:Y:S01]  /*9090*/  @!P1 SYNCS.ARRIVE.TRANS64.RED.A1T0 RZ, [R155+URZ], RZ ;  /* 0x000000ff9bff99a7 */ /* 0x0005e2000810043f */
[----:B------:R-:W-:Y:S01]  /*90a0*/  F2FP.F16.F32.PACK_AB R197, R152, R197 ;  /* 0x000000c598c5723e */ /* 0x000fe200000000ff */
[----:B------:R-:W-:-:S03]  /*90b0*/  FADD.FTZ R162, R174, R153 ;  /* 0x00000099aea27221 */ /* 0x000fc60000010000 */
[----:B------:R-:W3:Y:S01]  /*90c0*/  MUFU.EX2 R193, R193 ;  /* 0x000000c100c17308 */ /* 0x000ee20000000800 */
[----:B----4-:R-:W-:Y:S01]  /*90d0*/  FADD.FTZ R7, R199, R20 ;  /* 0x00000014c7077221 */ /* 0x010fe20000010000 */
[----:B------:R-:W-:-:S04]  /*90e0*/  FADD.FTZ R153, R175, R162 ;  /* 0x000000a2af997221 */ /* 0x000fc80000010000 */
[----:B------:R-:W-:Y:S01]  /*90f0*/  FADD.FTZ R162, R192, R153 ;  /* 0x00000099c0a27221 */ /* 0x000fe20000010000 */
[C---:B------:R-:W-:Y:S01]  /*9100*/  F2FP.F16.F32.PACK_AB R192, R177.reuse, R192 ;  /* 0x000000c0b1c0723e */ /* 0x040fe200000000ff */
[----:B------:R-:W4:Y:S01]  /*9110*/  MUFU.EX2 R156, R156 ;  /* 0x0000009c009c7308 */ /* 0x000f220000000800 */
[C---:B-1----:R-:W-:Y:S01]  /*9120*/  FADD.FTZ R20, R154.reuse, R7 ;  /* 0x000000079a147221 */ /* 0x042fe20000010000 */
[----:B------:R-:W-:Y:S01]  /*9130*/  FADD.FTZ R153, R177, R162 ;  /* 0x000000a2b1997221 */ /* 0x000fe20000010000 */
[----:B------:R-:W-:-:S03]  /*9140*/  F2FP.F16.F32.PACK_AB R199, R154, R199 ;  /* 0x000000c79ac7723e */ /* 0x000fc600000000ff */
[----:B------:R-:W-:Y:S01]  /*9150*/  FADD.FTZ R162, R194, R153 ;  /* 0x00000099c2a27221 */ /* 0x000fe20000010000 */
[----:B------:R-:W-:Y:S01]  /*9160*/  F2FP.F16.F32.PACK_AB R194, R179, R194 ;  /* 0x000000c2b3c2723e */ /* 0x000fe200000000ff */
[----:B------:R-:W1:Y:S01]  /*9170*/  MUFU.EX2 R195, R195 ;  /* 0x000000c300c37308 */ /* 0x000e620000000800 */
[----:B---3--:R-:W-:Y:S01]  /*9180*/  FADD.FTZ R7, R193, R20 ;  /* 0x00000014c1077221 */ /* 0x008fe20000010000 */
[----:B------:R-:W-:-:S04]  /*9190*/  FADD.FTZ R153, R179, R162 ;  /* 0x000000a2b3997221 */ /* 0x000fc80000010000 */
[----:B------:R-:W-:Y:S01]  /*91a0*/  FADD.FTZ R152, R188, R153 ;  /* 0x00000099bc987221 */ /* 0x000fe20000010000 */
[C---:B------:R-:W-:Y:S01]  /*91b0*/  F2FP.F16.F32.PACK_AB R188, R181.reuse, R188 ;  /* 0x000000bcb5bc723e */ /* 0x040fe200000000ff */
[----:B------:R-:W3:Y:S01]  /*91c0*/  MUFU.EX2 R158, R158 ;  /* 0x0000009e009e7308 */ /* 0x000ee20000000800 */
[C---:B----4-:R-:W-:Y:S01]  /*91d0*/  FADD.FTZ R20, R156.reuse, R7 ;  /* 0x000000079c147221 */ /* 0x050fe20000010000 */
[----:B------:R-:W-:Y:S01]  /*91e0*/  FADD.FTZ R153, R181, R152 ;  /* 0x00000098b5997221 */ /* 0x000fe20000010000 */
[----:B------:R-:W-:-:S03]  /*91f0*/  F2FP.F16.F32.PACK_AB R193, R156, R193 ;  /* 0x000000c19cc1723e */ /* 0x000fc600000000ff */
[----:B------:R-:W-:Y:S01]  /*9200*/  FADD.FTZ R152, R190, R153 ;  /* 0x00000099be987221 */ /* 0x000fe20000010000 */
[----:B------:R-:W-:Y:S01]  /*9210*/  F2FP.F16.F32.PACK_AB R190, R169, R190 ;  /* 0x000000bea9be723e */ /* 0x000fe200000000ff */
[----:B------:R-:W4:Y:S01]  /*9220*/  MUFU.EX2 R189, R189 ;  /* 0x000000bd00bd7308 */ /* 0x000f220000000800 */
[----:B-1----:R-:W-:-:S07]  /*9230*/  FADD.FTZ R7, R195, R20 ;  /* 0x00000014c3077221 */ /* 0x002fce0000010000 */
[----:B------:R-:W1:Y:S01]  /*9240*/  MUFU.EX2 R160, R160 ;  /* 0x000000a000a07308 */ /* 0x000e620000000800 */
[C---:B---3--:R-:W-:Y:S01]  /*9250*/  FADD.FTZ R20, R158.reuse, R7 ;  /* 0x000000079e147221 */ /* 0x048fe20000010000 */
[----:B------:R-:W-:-:S06]  /*9260*/  F2FP.F16.F32.PACK_AB R195, R158, R195 ;  /* 0x000000c39ec3723e */ /* 0x000fcc00000000ff */
[----:B------:R-:W3:Y:S01]  /*9270*/  MUFU.EX2 R191, R191 ;  /* 0x000000bf00bf7308 */ /* 0x000ee20000000800 */
[----:B----4-:R-:W-:-:S07]  /*9280*/  FADD.FTZ R7, R189, R20 ;  /* 0x00000014bd077221 */ /* 0x010fce0000010000 */
[----:B------:R-:W4:Y:S01]  /*9290*/  MUFU.EX2 R163, R163 ;  /* 0x000000a300a37308 */ /* 0x000f220000000800 */
[C---:B-1----:R-:W-:Y:S01]  /*92a0*/  FADD.FTZ R20, R160.reuse, R7 ;  /* 0x00000007a0147221 */ /* 0x042fe20000010000 */
[----:B------:R-:W-:Y:S01]  /*92b0*/  FADD.FTZ R7, R169, R152 ;  /* 0x00000098a9077221 */ /* 0x000fe20000010000 */
[----:B------:R-:W-:-:S05]  /*92c0*/  F2FP.F16.F32.PACK_AB R189, R160, R189 ;  /* 0x000000bda0bd723e */ /* 0x000fca00000000ff */
[----:B------:R-:W1:Y:S01]  /*92d0*/  MUFU.EX2 R184, R184 ;  /* 0x000000b800b87308 */ /* 0x000e620000000800 */
[----:B---3--:R-:W-:-:S07]  /*92e0*/  FADD.FTZ R20, R191, R20 ;  /* 0x00000014bf147221 */ /* 0x008fce0000010000 */
[----:B--2---:R-:W2:Y:S01]  /*92f0*/  MUFU.EX2 R155, R164 ;  /* 0x000000a4009b7308 */ /* 0x004ea20000000800 */
[C---:B----4-:R-:W-:Y:S01]  /*9300*/  FADD.FTZ R20, R163.reuse, R20 ;  /* 0x00000014a3147221 */ /* 0x050fe20000010000 */
[----:B------:R-:W-:-:S06]  /*9310*/  F2FP.F16.F32.PACK_AB R191, R163, R191 ;  /* 0x000000bfa3bf723e */ /* 0x000fcc00000000ff */
[----:B------:R-:W3:Y:S01]  /*9320*/  MUFU.EX2 R185, R185 ;  /* 0x000000b900b97308 */ /* 0x000ee20000000800 */
[----:B-1----:R-:W-:-:S07]  /*9330*/  FADD.FTZ R152, R184, R7 ;  /* 0x00000007b8987221 */ /* 0x002fce0000010000 */
        /* <DEDUP_REMOVED lines=11> */
[----:B---3--:R-:W-:Y:S01]  /*93f0*/  FADD.FTZ R7, R187, R20 ;  /* 0x00000014bb077221 */ /* 0x008fe20000010000 */
[C---:B-1----:R-:W-:Y:S01]  /*9400*/  FADD.FTZ R20, R173.reuse, R152 ;  /* 0x00000098ad147221 */ /* 0x042fe20000010000 */
[----:B------:R-:W-:Y:S02]  /*9410*/  F2FP.F16.F32.PACK_AB R186, R173, R186 ;  /* 0x000000baadba723e */ /* 0x000fe400000000ff */
[C---:B--2---:R-:W-:Y:S01]  /*9420*/  FADD.FTZ R7, R154.reuse, R7 ;  /* 0x000000079a077221 */ /* 0x044fe20000010000 */
[----:B------:R-:W-:Y:S01]  /*9430*/  F2FP.F16.F32.PACK_AB R187, R154, R187 ;  /* 0x000000bb9abb723e */ /* 0x000fe200000000ff */
[----:B------:R-:W-:Y:S06]  /*9440*/  @P2 BRA `(.L_x_948) ;  /* 0xffffffdc00ec2947 */ /* 0x000fec000383ffff */
.L_x_939:
[----:B------:R-:W-:-:S13]  /*9450*/  ISETP.GE.AND P2, PT, R23, UR60, PT ;  /* 0x0000003c17007c0c */ /* 0x000fda000bf46270 */
[----:B------:R-:W-:Y:S05]  /*9460*/  @!P2 BRA `(.L_x_949) ;  /* 0x0000002800c0a947 */ /* 0x000fea0003800000 */
[----:B------:R-:W-:Y:S01]  /*9470*/  IMAD.MOV.U32 R216, RZ, RZ, R3 ;  /* 0x000000ffffd87224 */ /* 0x000fe200078e0003 */
[----:B------:R-:W-:Y:S01]  /*9480*/  IADD3 R214, R5, R21, RZ ;  /* 0x0000001505d67210 */ /* 0x000fe20007ffe0ff */
[----:B------:R-:W-:Y:S01]  /*9490*/  IMAD.MOV.U32 R215, RZ, RZ, R4 ;  /* 0x000000ffffd77224 */ /* 0x000fe200078e0004 */
[----:B------:R-:W-:Y:S01]  /*94a0*/  UMOV UR39, UR46 ;  /* 0x0000002e00277c82 */ /* 0x000fe20008000000 */
[----:B------:R-:W-:Y:S01]  /*94b0*/  UMOV UR7, UR36 ;  /* 0x0000002400077c82 */ /* 0x000fe20008000000 */
[----:B------:R-:W-:Y:S01]  /*94c0*/  ULDC UR40, c[0x0][0x9e4] ;  /* 0x0002790000287ab9 */ /* 0x000fe20000000800 */
[----:B------:R-:W-:-:S05]  /*94d0*/  ULDC UR41, c[0x0][0x288] ;  /* 0x0000a20000297ab9 */ /* 0x000fca0000000800 */
.L_x_966:
[----:B------:R-:W-:-:S04]  /*94e0*/  UIADD3 UR36, UR7, 0x1, URZ ;  /* 0x0000000107247890 */ /* 0x000fc8000fffe03f */
[----:B------:R-:W-:-:S04]  /*94f0*/  UISETP.NE.AND UP0, UPT, UR36, 0x2, UPT ;  /* 0x000000022400788c */ /* 0x000fc8000bf05270 */
[----:B------:R-:W-:Y:S02]  /*9500*/  USEL UR46, URZ, 0x1, UP0 ;  /* 0x000000013f2e7887 */ /* 0x000fe40008000000 */
[----:B------:R-:W-:Y:S02]  /*9510*/  USEL UR36, UR36, URZ, UP0 ;  /* 0x0000003f24247287 */ /* 0x000fe40008000000 */
[----:B------:R-:W-:Y:S01]  /*9520*/  ULOP3.LUT UR46, UR39, UR46, URZ, 0x3c, !UPT ;  /* 0x0000002e272e7292 */ /* 0x000fe2000f8e3c3f */
[----:B------:R-:W-:Y:S11]  /*9530*/  @!P0 BRA `(.L_x_950) ;  /* 0x0000000000048947 */ /* 0x000ff60003800000 */
[----:B------:R-:W-:Y:S01]  /*9540*/  BPT.TRAP 0x1 ;  /* 0x000000040000795c */ /* 0x000fe20000300000 */
.L_x_950:
[----:B------:R-:W-:Y:S01]  /*9550*/  ULEA UR6, UR36, UR38, 0x3 ;  /* 0x0000002624067291 */ /* 0x000fe2000f8e183f */
[----:B------:R-:W-:-:S05]  /*9560*/  IMAD.U32 R3, RZ, RZ, UR46 ;  /* 0x0000002eff037e24 */ /* 0x000fca000f8e00ff */
[----:B------:R-:W-:-:S04]  /*9570*/  SHF.L.U32 R3, R3, 0x1f, RZ ;  /* 0x0000001f03037819 */ /* 0x000fc800000006ff */
[----:B------:R1:W2:Y:S01]  /*9580*/  SYNCS.PHASECHK.TRANS64.TRYWAIT P2, [UR6+0x30830], R3 ;  /* 0x03083003ff0075a7 */ /* 0x0002a20008040146 */
[----:B------:R-:W-:Y:S05]  /*9590*/  @!P0 BRA `(.L_x_951) ;  /* 0x0000000000048947 */ /* 0x000fea0003800000 */
[----:B------:R-:W-:Y:S01]  /*95a0*/  BPT.TRAP 0x1 ;  /* 0x000000040000795c */ /* 0x000fe20000300000 */
.L_x_951:
[----:B--2---:R-:W-:Y:S05]  /*95b0*/  @P2 BRA `(.L_x_952) ;  /* 0x0000000000082947 */ /* 0x004fea0003800000 */
[----:B------:R-:W2:Y:S02]  /*95c0*/  SYNCS.PHASECHK.TRANS64.TRYWAIT P2, [UR6+0x30830], R3 ;  /* 0x03083003ff0075a7 */ /* 0x000ea40008040146 */
[----:B--2---:R-:W-:Y:S05]  /*95d0*/  @!P2 BRA `(.L_x_953) ;  /* 0x000000940000a947 */ /* 0x004fea0003800000 */
.L_x_952:
        /* <DEDUP_REMOVED lines=225> */
.L_x_954:
[----:B------:R-:W-:Y:S01]  /*a3f0*/  ULEA UR10, UR7, UR38, 0x3 ;  /* 0x00000026070a7291 */ /* 0x000fe2000f8e183f */
[----:B------:R-:W-:-:S05]  /*a400*/  IMAD.U32 R0, RZ, RZ, UR39 ;  /* 0x00000027ff007e24 */ /* 0x000fca000f8e00ff */
[----:B------:R-:W-:-:S04]  /*a410*/  SHF.L.U32 R0, R0, 0x1f, RZ ;  /* 0x0000001f00007819 */ /* 0x000fc800000006ff */
[----:B------:R3:W4:Y:S01]  /*a420*/  SYNCS.PHASECHK.TRANS64.TRYWAIT P2, [UR10+0x30850], R0 ;  /* 0x03085000ff0075a7 */ /* 0x000722000804014a */
[----:B------:R-:W-:Y:S05]  /*a430*/  @!P0 BRA `(.L_x_955) ;  /* 0x0000000000048947 */ /* 0x000fea0003800000 */
[----:B------:R-:W-:Y:S01]  /*a440*/  BPT.TRAP 0x1 ;  /* 0x000000040000795c */ /* 0x000fe20000300000 */
.L_x_955:
[----:B----4-:R-:W-:Y:S05]  /*a450*/  @P2 BRA `(.L_x_956) ;  /* 0x0000000000082947 */ /* 0x010fea0003800000 */
[----:B------:R-:W4:Y:S02]  /*a460*/  SYNCS.PHASECHK.TRANS64.TRYWAIT P2, [UR10+0x30850], R0 ;  /* 0x03085000ff0075a7 */ /* 0x000f24000804014a */
[----:B----4-:R-:W-:Y:S05]  /*a470*/  @!P2 BRA `(.L_x_957) ;  /* 0x000000840070a947 */ /* 0x010fea0003800000 */
.L_x_956:
[----:B------:R-:W-:Y:S01]  /*a480*/  UIADD3 UR6, UR38, 0x400, URZ ;  /* 0x0000040026067890 */ /* 0x000fe2000fffe03f */
[----:B------:R-:W-:Y:S01]  /*a490*/  WARPGROUP.ARRIVE ;  /* 0x00000000000079c5 */ /* 0x000fe20000000000 */
[----:B------:R-:W-:Y:S01]  /*a4a0*/  ULDC UR14, c[0x0][0x9d8] ;  /* 0x00027600000e7ab9 */ /* 0x000fe20000000800 */
[----:B------:R-:W-:Y:S01]  /*a4b0*/  MOV R2, UR36 ;  /* 0x0000002400027c02 */ /* 0x000fe20008000f00 */
[----:B------:R-:W-:Y:S01]  /*a4c0*/  USHF.R.U32.HI UR6, URZ, 0x4, UR6 ;  /* 0x000000043f067899 */ /* 0x000fe20008011606 */
[----:B--2---:R-:W-:Y:S01]  /*a4d0*/  FMUL.FTZ R4, R152, UR14 ;  /* 0x0000000e98047c20 */ /* 0x004fe20008410000 */
[----:B-1-3--:R-:W-:Y:S01]  /*a4e0*/  FMUL.FTZ R0, R154, UR14 ;  /* 0x0000000e9a007c20 */ /* 0x00afe20008410000 */
[----:B------:R-:W-:Y:S01]  /*a4f0*/  FMUL.FTZ R152, R155, UR14 ;  /* 0x0000000e9b987c20 */ /* 0x000fe20008410000 */
[----:B------:R-:W-:Y:S01]  /*a500*/  ULOP3.LUT UR6, UR6, 0x3fff, URZ, 0xc0, !UPT ;  /* 0x00003fff06067892 */ /* 0x000fe2000f8ec03f */
[----:B------:R-:W-:Y:S01]  /*a510*/  FMUL.FTZ R154, R159, UR14 ;  /* 0x0000000e9f9a7c20 */ /* 0x000fe20008410000 */
[----:B------:R-:W-:Y:S01]  /*a520*/  FMUL.FTZ R155, R162, UR14 ;  /* 0x0000000ea29b7c20 */ /* 0x000fe20008410000 */
[----:B------:R-:W-:Y:S01]  /*a530*/  FMUL.FTZ R159, R170, UR14 ;  /* 0x0000000eaa9f7c20 */ /* 0x000fe20008410000 */
[----:B------:R-:W-:Y:S01]  /*a540*/  ULOP3.LUT UR6, UR6, 0x2000000, URZ, 0xfc, !UPT ;  /* 0x0200000006067892 */ /* 0x000fe2000f8efc3f */
[----:B------:R-:W-:Y:S01]  /*a550*/  FMUL.FTZ R162, R174, UR14 ;  /* 0x0000000eaea27c20 */ /* 0x000fe20008410000 */
[----:B------:R-:W-:Y:S01]  /*a560*/  @!P1 LEA R2, R2, UR38, 0x3 ;  /* 0x0000002602029c11 */ /* 0x000fe2000f8e18ff */
[----:B------:R-:W1:Y:S01]  /*a570*/  MUFU.TANH R4, R4 ;  /* 0x0000000400047308 */ /* 0x000e620000002400 */
[----:B------:R-:W-:-:S03]  /*a580*/  ULEA UR11, UR7, UR6, 0xb ;  /* 0x00000006070b7291 */ /* 0x000fc6000f8e583f */
[----:B------:R-:W-:Y:S01]  /*a590*/  UMOV UR7, 0x40000040 ;  /* 0x4000004000077882 */ /* 0x000fe20000000000 */
[----:B------:R-:W-:-:S03]  /*a5a0*/  @!P1 VIADD R2, R2, 0x30840 ;  /* 0x0003084002029836 */ /* 0x000fc60000000000 */
[----:B------:R-:W-:Y:S01]  /*a5b0*/  UMOV UR6, UR11 ;  /* 0x0000000b00067c82 */ /* 0x000fe20008000000 */
[----:B------:R-:W2:Y:S01]  /*a5c0*/  MUFU.TANH R0, R0 ;  /* 0x0000000000007308 */ /* 0x000ea20000002400 */
[----:B------:R-:W-:Y:S01]  /*a5d0*/  HGMMA.64x256x16.F32 R24, R196, gdesc[UR4].tnspB, R24, gsb0 ;  /* 0x43e00004c4187df0 */ /* 0x000fe20008000818 */
[----:B------:R-:W-:Y:S01]  /*a5e0*/  UIADD3 UR6, UR11, 0x80, URZ ;  /* 0x000000800b067890 */ /* 0x000fe2000fffe03f */
[----:B------:R-:W-:Y:S01]  /*a5f0*/  @!P1 PRMT R2, RZ, 0x654, R2 ;  /* 0x00000654ff029816 */ /* 0x000fe20000000002 */
[----:B------:R-:W-:-:S04]  /*a600*/  UMOV UR7, 0x40000040 ;  /* 0x4000004000077882 */ /* 0x000fc80000000000 */
[----:B------:R-:W3:Y:S08]  /*a610*/  MUFU.TANH R152, R152 ;  /* 0x0000009800987308 */ /* 0x000ef00000002400 */
[----:B------:R-:W4:Y:S08]  /*a620*/  MUFU.TANH R154, R154 ;  /* 0x0000009a009a7308 */ /* 0x000f300000002400 */
        /* <DEDUP_REMOVED lines=12> */
[----:B------:R-:W-:-:S15]  /*a6f0*/  FMUL.FTZ R194, R173, UR14 ;  /* 0x0000000eadc27c20 */ /* 0x000fde0008410000 */
[----:B------:R-:W-:-:S05]  /*a700*/  NOP ;  /* 0x0000000000007918 */ /* 0x000fca0000000000 */
[----:B------:R-:W-:Y:S01]  /*a710*/  HGMMA.64x256x16.F32 R24, R188, gdesc[UR4].tnspB, R24, gsb0 ;  /* 0x43e00004bc187df0 */ /* 0x000fe20008000818 */
[----:B------:R-:W-:Y:S01]  /*a720*/  UIADD3 UR6, UR11, 0x180, URZ ;  /* 0x000001800b067890 */ /* 0x000fe2000fffe03f */
[----:B------:R-:W1:Y:S01]  /*a730*/  MUFU.TANH R192, R192 ;  /* 0x000000c000c07308 */ /* 0x000e620000002400 */
[----:B------:R-:W-:-:S07]  /*a740*/  UMOV UR7, 0x40000040 ;  /* 0x4000004000077882 */ /* 0x000fce0000000000 */
[----:B------:R-:W1:Y:S08]  /*a750*/  MUFU.TANH R193, R193 ;  /* 0x000000c100c17308 */ /* 0x000e700000002400 */
[----:B------:R-:W1:Y:S01]  /*a760*/  MUFU.TANH R194, R194 ;  /* 0x000000c200c27308 */ /* 0x000e620000002400 */
[----:B------:R-:W-:Y:S02]  /*a770*/  WARPGROUP.DEPBAR.LE gsb0, 0x0 ;  /* 0x00008000000079c5 */ /* 0x000fe40000010000 */
[----:B------:R-:W-:Y:S01]  /*a780*/  WARPGROUP.ARRIVE ;  /* 0x00000000000079c5 */ /* 0x000fe20000000000 */
[----:B------:R-:W-:Y:S01]  /*a790*/  FMUL.FTZ R189, R156, UR14 ;  /* 0x0000000e9cbd7c20 */ /* 0x000fe20008410000 */
[----:B------:R-:W-:Y:S01]  /*a7a0*/  FMUL.FTZ R188, R153, UR14 ;  /* 0x0000000e99bc7c20 */ /* 0x000fe20008410000 */
[----:B------:R-:W-:Y:S01]  /*a7b0*/  FMUL.FTZ R156, R163, UR14 ;  /* 0x0000000ea39c7c20 */ /* 0x000fe20008410000 */
[----:B------:R-:W-:Y:S01]  /*a7c0*/  FMUL.FTZ R153, R158, UR14 ;  /* 0x0000000e9e997c20 */ /* 0x000fe20008410000 */
[----:B------:R-:W-:-:S02]  /*a7d0*/  FMUL.FTZ R190, R165, UR14 ;  /* 0x0000000ea5be7c20 */ /* 0x000fc40008410000 */
[----:B------:R-:W-:Y:S01]  /*a7e0*/  HGMMA.64x256x16.F32 R24, R184, gdesc[UR4].tnspB, R24, gsb0 ;  /* 0x43e00004b8187df0 */ /* 0x000fe20008000818 */
[----:B------:R-:W-:Y:S01]  /*a7f0*/  FMUL.FTZ R163, R178, UR14 ;  /* 0x0000000eb2a37c20 */ /* 0x000fe20008410000 */
[----:B------:R-:W-:Y:S01]  /*a800*/  FMUL.FTZ R158, R167, UR14 ;  /* 0x0000000ea79e7c20 */ /* 0x000fe20008410000 */
[----:B------:R-:W-:Y:S01]  /*a810*/  FMUL.FTZ R191, R168, UR14 ;  /* 0x0000000ea8bf7c20 */ /* 0x000fe20008410000 */
[----:B------:R-:W-:Y:S01]  /*a820*/  FMUL.FTZ R178, R181, UR14 ;  /* 0x0000000eb5b27c20 */ /* 0x000fe20008410000 */
[----:B------:R-:W-:Y:S01]  /*a830*/  FMUL.FTZ R165, R182, UR14 ;  /* 0x0000000eb6a57c20 */ /* 0x000fe20008410000 */
[----:B------:R-:W1:Y:S01]  /*a840*/  MUFU.TANH R188, R188 ;  /* 0x000000bc00bc7308 */ /* 0x000e620000002400 */
[----:B------:R-:W-:-:S07]  /*a850*/  ULDC UR6, c[0x0][0x9e0] ;  /* 0x0002780000067ab9 */ /* 0x000fce0000000800 */
        /* <DEDUP_REMOVED lines=13> */
[----:B------:R-:W5:Y:S01]  /*a930*/  LDC R166, c[0x0][0x2e0] ;  /* 0x0000b800ffa67b82 */ /* 0x000f620000000800 */
[----:B------:R-:W-:Y:S01]  /*a940*/  FMUL.FTZ R164, R179, UR14 ;  /* 0x0000000eb3a47c20 */ /* 0x000fe20008410000 */
[----:B------:R-:W-:Y:S02]  /*a950*/  IMAD.SHL.U32 R179, R23, 0x40, RZ ;  /* 0x0000004017b37824 */ /* 0x000fe400078e00ff */
[----:B------:R-:W-:Y:S01]  /*a960*/  FMUL.FTZ R186, R161, UR14 ;  /* 0x0000000ea1ba7c20 */ /* 0x000fe20008410000 */
[----:B------:R-:W-:Y:S01]  /*a970*/  FMUL.FTZ R161, R175, UR14 ;  /* 0x0000000eafa17c20 */ /* 0x000fe20008410000 */
[----:B------:R-:W-:Y:S01]  /*a980*/  FMUL.FTZ R175, R176, UR14 ;  /* 0x0000000eb0af7c20 */ /* 0x000fe20008410000 */
[----:B------:R-:W-:Y:S01]  /*a990*/  FMUL.FTZ R185, R160, UR14 ;  /* 0x0000000ea0b97c20 */ /* 0x000fe20008410000 */
[----:B------:R-:W-:Y:S01]  /*a9a0*/  IADD3 R3, -R179, 0x1, RZ ;  /* 0x00000001b3037810 */ /* 0x000fe20007ffe1ff */
[----:B------:R-:W-:Y:S01]  /*a9b0*/  FMUL.FTZ R176, R177, UR14 ;  /* 0x0000000eb1b07c20 */ /* 0x000fe20008410000 */
[----:B------:R-:W-:Y:S01]  /*a9c0*/  FMUL.FTZ R160, R171, UR14 ;  /* 0x0000000eaba07c20 */ /* 0x000fe20008410000 */
[----:B------:R-:W-:Y:S01]  /*a9d0*/  FMUL.FTZ R177, R180, UR14 ;  /* 0x0000000eb4b17c20 */ /* 0x000fe20008410000 */
[----:B------:R-:W1:Y:S01]  /*a9e0*/  MUFU.TANH R184, R184 ;  /* 0x000000b800b87308 */ /* 0x000e620000002400 */
[----:B------:R1:W-:Y:S07]  /*a9f0*/  @!P1 SYNCS.ARRIVE.TRANS64.RED.A1T0 RZ, [R2+URZ], RZ ;  /* 0x000000ff02ff99a7 */ /* 0x0003ee000810043f */
[----:B------:R-:W1:Y:S01]  /*aa00*/  MUFU.TANH R185, R185 ;  /* 0x000000b900b97308 */ /* 0x000e620000002400 */
[----:B-----5:R-:W-:-:S02]  /*aa10*/  IMAD R3, R166, UR47, R3 ;  /* 0x0000002fa6037c24 */ /* 0x020fc4000f8e0203 */
[----:B------:R-:W-:-:S05]  /*aa20*/  FMUL.FTZ R166, R183, UR14 ;  /* 0x0000000eb7a67c20 */ /* 0x000fca0008410000 */
[----:B------:R-:W1:Y:S01]  /*aa30*/  MUFU.TANH R186, R186 ;  /* 0x000000ba00ba7308 */ /* 0x000e620000002400 */
[----:B------:R-:W-:-:S05]  /*aa40*/  IADD3 R3, R3, -UR41, RZ ;  /* 0x8000002903037c10 */ /* 0x000fca000fffe0ff */
[----:B------:R-:W-:Y:S02]  /*aa50*/  IMAD R3, R22, -0x2, R3 ;  /* 0xfffffffe16037824 */ /* 0x000fe400078e0203 */
[----:B------:R-:W1:Y:S02]  /*aa60*/  MUFU.TANH R187, R187 ;  /* 0x000000bb00bb7308 */ /* 0x000e640000002400 */
[C---:B------:R-:W-:Y:S02]  /*aa70*/  VIADD R183, R3.reuse, UR6 ;  /* 0x0000000603b77c36 */ /* 0x040fe40008000000 */
[----:B------:R-:W-:-:S04]  /*aa80*/  VIADD R195, R3, UR45 ;  /* 0x0000002d03c37c36 */ /* 0x000fc80008000000 */
[----:B------:R-:W1:Y:S01]  /*aa90*/  MUFU.TANH R157, R157 ;  /* 0x0000009d009d7308 */ /* 0x000e620000002400 */
[C---:B------:R-:W-:Y:S01]  /*aaa0*/  IADD3 R181, R5.reuse, R183, RZ ;  /* 0x000000b705b57210 */ /* 0x040fe20007ffe0ff */
[----:B------:R-:W-:-:S06]  /*aab0*/  IMAD.IADD R182, R5, 0x1, R195 ;  /* 0x0000000105b67824 */ /* 0x000fcc00078e02c3 */
[----:B------:R-:W1:Y:S08]  /*aac0*/  MUFU.TANH R160, R160 ;  /* 0x000000a000a07308 */ /* 0x000e700000002400 */
[----:B------:R-:W1:Y:S08]  /*aad0*/  MUFU.TANH R161, R161 ;  /* 0x000000a100a17308 */ /* 0x000e700000002400 */
[----:B------:R-:W1:Y:S08]  /*aae0*/  MUFU.TANH R175, R175 ;  /* 0x000000af00af7308 */ /* 0x000e700000002400 */
[----:B------:R-:W1:Y:S08]  /*aaf0*/  MUFU.TANH R176, R176 ;  /* 0x000000b000b07308 */ /* 0x000e700000002400 */
[----:B------:R-:W1:Y:S08]  /*ab00*/  MUFU.TANH R164, R164 ;  /* 0x000000a400a47308 */ /* 0x000e700000002400 */
[----:B------:R-:W1:Y:S08]  /*ab10*/  MUFU.TANH R177, R177 ;  /* 0x000000b100b17308 */ /* 0x000e700000002400 */
[----:B------:R-:W1:Y:S01]  /*ab20*/  MUFU.TANH R166, R166 ;  /* 0x000000a600a67308 */ /* 0x000e620000002400 */
[----:B--234-:R-:W-:Y:S05]  /*ab30*/  @!P6 BRA `(.L_x_958) ;  /* 0x00000000005ce947 */ /* 0x01cfea0003800000 */
        /* <DEDUP_REMOVED lines=11> */
.L_x_960:
[----:B------:R-:W-:-:S04]  /*abf0*/  MOV R168, UR40 ;  /* 0x0000002800a87c02 */ /* 0x000fc80008000f00 */
[----:B------:R-:W-:-:S13]  /*ac00*/  ISETP.NE.AND P2, PT, R168, 0x1, PT ;  /* 0x00000001a800780c */ /* 0x000fda0003f45270 */
[----:B-1----:R-:W1:Y:S01]  /*ac10*/  @P2 LDC.64 R2, c[0x0][0x9e8] ;  /* 0x00027a00ff022b82 */ /* 0x002e620000000a00 */
[----:B------:R-:W-:-:S04]  /*ac20*/  @P2 IMAD.IADD R167, R5, 0x1, R21 ;  /* 0x0000000105a72824 */ /* 0x000fc800078e0215 */
[----:B-1----:R-:W-:-:S04]  /*ac30*/  @P2 IMAD.HI.U32 R170, R167, R2, RZ ;  /* 0x00000002a7aa2227 */ /* 0x002fc800078e00ff */
[----:B------:R-:W-:Y:S01]  /*ac40*/  IMAD.MOV.U32 R2, RZ, RZ, R214 ;  /* 0x000000ffff027224 */ /* 0x000fe200078e00d6 */
[----:B------:R-:W-:-:S07]  /*ac50*/  @P2 SHF.R.U32.HI R2, RZ, R3, R170 ;  /* 0x00000003ff022219 */ /* 0x000fce00000116aa */
.L_x_961:
[----:B------:R-:W-:Y:S05]  /*ac60*/  BSYNC B0 ;  /* 0x0000000000007941 */ /* 0x000fea0003800000 */
.L_x_959:
[----:B------:R-:W-:-:S04]  /*ac70*/  IMAD R3, R2, R168, -R179 ;  /* 0x000000a802037224 */ /* 0x000fc800078e0ab3 */
[----:B------:R-:W-:-:S05]  /*ac80*/  IMAD R3, R22, -0x2, R3 ;  /* 0xfffffffe16037824 */ /* 0x000fca00078e0203 */
[----:B------:R-:W-:Y:S02]  /*ac90*/  VIADDMNMX R181, R3, R168, R181, PT ;  /* 0x000000a803b57246 */ /* 0x000fe400038001b5 */
[----:B------:R-:W-:-:S07]  /*aca0*/  VIMNMX R182, R182, R3, !PT ;  /* 0x00000003b6b67248 */ /* 0x000fce0007fe0100 */
.L_x_958:
[----:B------:R-:W-:-:S04]  /*acb0*/  ISETP.GT.AND P2, PT, R23, -0x1, PT ;  /* 0xffffffff1700780c */ /* 0x000fc80003f44270 */
[C---:B------:R-:W-:Y:S02]  /*acc0*/  ISETP.GT.AND P3, PT, R182.reuse, RZ, P2 ;  /* 0x000000ffb600720c */ /* 0x040fe40001764270 */
[C---:B------:R-:W-:Y:S02]  /*acd0*/  ISETP.GT.AND P5, PT, R182.reuse, 0x1, P2 ;  /* 0x00000001b600780c */ /* 0x040fe400017a4270 */
[----:B------:R-:W-:Y:S02]  /*ace0*/  ISETP.LT.OR P4, PT, R181, 0x1, P3 ;  /* 0x00000001b500780c */ /* 0x000fe40001f81670 */
[----:B------:R-:W-:Y:S02]  /*acf0*/  ISETP.GT.AND P3, PT, R182, 0x8, P2 ;  /* 0x00000008b600780c */ /* 0x000fe40001764270 */
[----:B-1----:R-:W-:Y:S02]  /*ad00*/  FSEL R180, R4, -INF , !P4 ;  /* 0xff80000004b47808 */ /* 0x002fe40006000000 */
[----:B------:R-:W-:-:S02]  /*ad10*/  ISETP.GT.AND P4, PT, R182, 0x9, P2 ;  /* 0x00000009b600780c */ /* 0x000fc40001784270 */
[C---:B------:R-:W-:Y:S02]  /*ad20*/  ISETP.LT.OR P5, PT, R181.reuse, 0x2, P5 ;  /* 0x00000002b500780c */ /* 0x040fe40002fa1670 */
[C---:B------:R-:W-:Y:S02]  /*ad30*/  ISETP.LT.OR P3, PT, R181.reuse, 0x9, P3 ;  /* 0x00000009b500780c */ /* 0x040fe40001f61670 */
[----:B------:R-:W-:Y:S02]  /*ad40*/  ISETP.LT.OR P4, PT, R181, 0xa, P4 ;  /* 0x0000000ab500780c */ /* 0x000fe40002781670 */
[----:B------:R-:W-:Y:S02]  /*ad50*/  FSEL R188, R188, -INF , !P5 ;  /* 0xff800000bcbc7808 */ /* 0x000fe40006800000 */
[----:B------:R-:W-:Y:S02]  /*ad60*/  FSEL R189, R189, -INF , !P3 ;  /* 0xff800000bdbd7808 */ /* 0x000fe40005800000 */
[----:B------:R-:W-:-:S02]  /*ad70*/  FSEL R184, R184, -INF , !P4 ;  /* 0xff800000b8b87808 */ /* 0x000fc40006000000 */
[C---:B------:R-:W-:Y:S02]  /*ad80*/  ISETP.GT.AND P5, PT, R182.reuse, 0x10, P2 ;  /* 0x00000010b600780c */ /* 0x040fe400017a4270 */
[C---:B------:R-:W-:Y:S02]  /*ad90*/  ISETP.GT.AND P3, PT, R182.reuse, 0x11, P2 ;  /* 0x00000011b600780c */ /* 0x040fe40001764270 */
[----:B------:R-:W-:Y:S02]  /*ada0*/  ISETP.GT.AND P4, PT, R182, 0x18, P2 ;  /* 0x00000018b600780c */ /* 0x000fe40001784270 */
[C---:B------:R-:W-:Y:S02]  /*adb0*/  ISETP.LT.OR P5, PT, R181.reuse, 0x11, P5 ;  /* 0x00000011b500780c */ /* 0x040fe40002fa1670 */
[C---:B------:R-:W-:Y:S02]  /*adc0*/  ISETP.LT.OR P3, PT, R181.reuse, 0x12, P3 ;  /* 0x00000012b500780c */ /* 0x040fe40001f61670 */
[----:B------:R-:W-:-:S02]  /*add0*/  ISETP.LT.OR P4, PT, R181, 0x19, P4 ;  /* 0x00000019b500780c */ /* 0x000fc40002781670 */
[----:B------:R-:W-:Y:S02]  /*ade0*/  FSEL R167, R185, -INF , !P5 ;  /* 0xff800000b9a77808 */ /* 0x000fe40006800000 */
[----:B------:R-:W-:Y:S02]  /*adf0*/  FSEL R168, R186, -INF , !P3 ;  /* 0xff800000baa87808 */ /* 0x000fe40005800000 */
[----:B------:R-:W-:Y:S02]  /*ae00*/  FSEL R169, R187, -INF , !P4 ;  /* 0xff800000bba97808 */ /* 0x000fe40006000000 */
[C---:B------:R-:W-:Y:S02]  /*ae10*/  ISETP.GT.AND P5, PT, R182.reuse, 0x19, P2 ;  /* 0x00000019b600780c */ /* 0x040fe400017a4270 */
[C---:B------:R-:W-:Y:S02]  /*ae20*/  ISETP.GT.AND P3, PT, R182.reuse, 0x20, P2 ;  /* 0x00000020b600780c */ /* 0x040fe40001764270 */
        /* <DEDUP_REMOVED lines=18> */
[----:B------:R-:W-:Y:S01]  /*af50*/  ISETP.GT.AND P4, PT, R182, 0x39, P2 ;  /* 0x00000039b600780c */ /* 0x000fe20001784270 */
[----:B------:R-:W-:Y:S01]  /*af60*/  IMAD.IADD R182, R6, 0x1, R195 ;  /* 0x0000000106b67824 */ /* 0x000fe200078e02c3 */
[----:B------:R-:W-:-:S02]  /*af70*/  ISETP.LT.OR P5, PT, R181, 0x32, P5 ;  /* 0x00000032b500780c */ /* 0x000fc40002fa1670 */
[C---:B------:R-:W-:Y:S02]  /*af80*/  ISETP.LT.OR P3, PT, R181.reuse, 0x39, P3 ;  /* 0x00000039b500780c */ /* 0x040fe40001f61670 */
[----:B------:R-:W-:Y:S02]  /*af90*/  ISETP.LT.OR P4, PT, R181, 0x3a, P4 ;  /* 0x0000003ab500780c */ /* 0x000fe40002781670 */
[----:B------:R-:W-:Y:S02]  /*afa0*/  IADD3 R181, R6, R183, RZ ;  /* 0x000000b706b57210 */ /* 0x000fe40007ffe0ff */
[----:B------:R-:W-:Y:S02]  /*afb0*/  FSEL R176, R176, -INF , !P5 ;  /* 0xff800000b0b07808 */ /* 0x000fe40006800000 */
[----:B------:R-:W-:Y:S02]  /*afc0*/  FSEL R177, R177, -INF , !P3 ;  /* 0xff800000b1b17808 */ /* 0x000fe40005800000 */
[----:B------:R-:W-:Y:S01]  /*afd0*/  FSEL R178, R178, -INF , !P4 ;  /* 0xff800000b2b27808 */ /* 0x000fe20006000000 */
[----:B------:R-:W-:Y:S06]  /*afe0*/  @!P6 BRA `(.L_x_962) ;  /* 0x000000000058e947 */ /* 0x000fec0003800000 */
[----:B------:R-:W-:Y:S01]  /*aff0*/  IMAD.IADD R4, R6, 0x1, R21 ;  /* 0x0000000106047824 */ /* 0x000fe200078e0215 */
[----:B------:R-:W-:Y:S04]  /*b000*/  BSSY B0, `(.L_x_963) ;  /* 0x0000010000007945 */ /* 0x000fe80003800000 */
[----:B------:R-:W-:-:S13]  /*b010*/  ISETP.GT.AND P3, PT, R4, -0x1, PT ;  /* 0xffffffff0400780c */ /* 0x000fda0003f64270 */
[----:B------:R-:W-:Y:S05]  /*b020*/  @P3 BRA `(.L_x_964) ;  /* 0x0000000000203947 */ /* 0x000fea0003800000 */
[----:B------:R-:W-:Y:S02]  /*b030*/  MOV R186, UR40 ;  /* 0x0000002800ba7c02 */ /* 0x000fe40008000f00 */
[----:B------:R-:W-:Y:S02]  /*b040*/  LOP3.LUT R183, RZ, R4, RZ, 0x33, !PT ;  /* 0x00000004ffb77212 */ /* 0x000fe400078e33ff */
[----:B------:R-:W-:-:S13]  /*b050*/  ISETP.NE.AND P3, PT, R186, 0x1, PT ;  /* 0x00000001ba00780c */ /* 0x000fda0003f65270 */
[----:B------:R-:W1:Y:S02]  /*b060*/  @P3 LDC.64 R2, c[0x0][0x9e8] ;  /* 0x00027a00ff023b82 */ /* 0x000e640000000a00 */
[----:B-1----:R-:W-:-:S05]  /*b070*/  @P3 IMAD.HI.U32 R2, R183, R2, RZ ;  /* 0x00000002b7023227 */ /* 0x002fca00078e00ff */
[----:B------:R-:W-:-:S04]  /*b080*/  @P3 SHF.R.U32.HI R183, RZ, R3, R2 ;  /* 0x00000003ffb73219 */ /* 0x000fc80000011602 */
[----:B------:R-:W-:Y:S01]  /*b090*/  LOP3.LUT R4, RZ, R183, RZ, 0x33, !PT ;  /* 0x000000b7ff047212 */ /* 0x000fe200078e33ff */
[----:B------:R-:W-:Y:S06]  /*b0a0*/  BRA `(.L_x_965) ;  /* 0x0000000000147947 */ /* 0x000fec0003800000 */
.L_x_964:
[----:B------:R-:W-:-:S05]  /*b0b0*/  IMAD.U32 R186, RZ, RZ, UR40 ;  /* 0x00000028ffba7e24 */ /* 0x000fca000f8e00ff */
[----:B------:R-:W-:-:S13]  /*b0c0*/  ISETP.NE.AND P3, PT, R186, 0x1, PT ;  /* 0x00000001ba00780c */ /* 0x000fda0003f65270 */
[----:B------:R-:W1:Y:S02]  /*b0d0*/  @P3 LDC.64 R2, c[0x0][0x9e8] ;  /* 0x00027a00ff023b82 */ /* 0x000e640000000a00 */
[----:B-1----:R-:W-:-:S05]  /*b0e0*/  @P3 IMAD.HI.U32 R2, R4, R2, RZ ;  /* 0x0000000204023227 */ /* 0x002fca00078e00ff */
[----:B------:R-:W-:-:S07]  /*b0f0*/  @P3 SHF.R.U32.HI R4, RZ, R3, R2 ;  /* 0x00000003ff043219 */ /* 0x000fce0000011602 */
.L_x_965:
[----:B------:R-:W-:Y:S05]  /*b100*/  BSYNC B0 ;  /* 0x0000000000007941 */ /* 0x000fea0003800000 */
.L_x_963:
[----:B------:R-:W-:-:S04]  /*b110*/  IMAD R179, R4, R186, -R179 ;  /* 0x000000ba04b37224 */ /* 0x000fc800078e0ab3 */
[----:B------:R-:W-:-:S05]  /*b120*/  IMAD R179, R22, -0x2, R179 ;  /* 0xfffffffe16b37824 */ /* 0x000fca00078e02b3 */
[----:B------:R-:W-:Y:S02]  /*b130*/  VIADDMNMX R181, R179, R186, R181, PT ;  /* 0x000000bab3b57246 */ /* 0x000fe400038001b5 */
[----:B------:R-:W-:-:S07]  /*b140*/  VIMNMX R182, R182, R179, !PT ;  /* 0x000000b3b6b67248 */ /* 0x000fce0007fe0100 */
.L_x_962:
[----:B------:R-:W-:Y:S01]  /*b150*/  FMNMX.FTZ R3, R180, R215, !PT ;  /* 0x000000d7b4037209 */ /* 0x000fe20007810000 */
[----:B------:R-:W-:Y:S01]  /*b160*/  ULDC UR6, c[0x0][0x988] ;  /* 0x0002620000067ab9 */ /* 0x000fe20000000800 */
[----:B------:R-:W-:Y:S01]  /*b170*/  ISETP.GT.AND P3, PT, R182, 0x1, P2 ;  /* 0x00000001b600780c */ /* 0x000fe20001764270 */
[----:B------:R-:W-:Y:S01]  /*b180*/  UMOV UR39, UR46 ;  /* 0x0000002e00277c82 */ /* 0x000fe20008000000 */
[----:B------:R-:W-:Y:S01]  /*b190*/  FMNMX.FTZ R2, R188, R3, !PT ;  /* 0x00000003bc027209 */ /* 0x000fe20007810000 */
[----:B------:R-:W-:Y:S01]  /*b1a0*/  UMOV UR7, UR36 ;  /* 0x0000002400077c82 */ /* 0x000fe20008000000 */
[----:B------:R-:W-:Y:S02]  /*b1b0*/  ISETP.LT.OR P3, PT, R181, 0x2, P3 ;  /* 0x00000002b500780c */ /* 0x000fe40001f61670 */
[----:B------:R-:W-:Y:S02]  /*b1c0*/  FMNMX.FTZ R3, R189, R2, !PT ;  /* 0x00000002bd037209 */ /* 0x000fe40007810000 */
[----:B------:R-:W-:-:S02]  /*b1d0*/  FSEL R152, R152, -INF , !P3 ;  /* 0xff80000098987808 */ /* 0x000fc40005800000 */
[----:B------:R-:W-:Y:S02]  /*b1e0*/  FMNMX.FTZ R2, R184, R3, !PT ;  /* 0x00000003b8027209 */ /* 0x000fe40007810000 */
[C---:B------:R-:W-:Y:S02]  /*b1f0*/  ISETP.GT.AND P3, PT, R182.reuse, RZ, P2 ;  /* 0x000000ffb600720c */ /* 0x040fe40001764270 */
[----:B------:R-:W-:Y:S02]  /*b200*/  FMNMX.FTZ R3, R167, R2, !PT ;  /* 0x00000002a7037209 */ /* 0x000fe40007810000 */
        /* <DEDUP_REMOVED lines=8> */
[----:B------:R-:W-:-:S02]  /*b290*/  ISETP.LT.OR P4, PT, R181, 0x9, P4 ;  /* 0x00000009b500780c */ /* 0x000fc40002781670 */
[----:B------:R-:W-:Y:S02]  /*b2a0*/  FMNMX.FTZ R2, R172, R3, !PT ;  /* 0x00000003ac027209 */ /* 0x000fe40007810000 */
[----:B------:R-:W-:Y:S02]  /*b2b0*/  FSEL R154, R154, -INF , !P5 ;  /* 0xff8000009a9a7808 */ /* 0x000fe40006800000 */
[----:B------:R-:W-:Y:S02]  /*b2c0*/  FMNMX.FTZ R3, R173, R2, !PT ;  /* 0x00000002ad037209 */ /* 0x000fe40007810000 */
[----:B------:R-:W-:Y:S02]  /*b2d0*/  ISETP.GT.AND P5, PT, R182, 0x11, P2 ;  /* 0x00000011b600780c */ /* 0x000fe400017a4270 */
        /* <DEDUP_REMOVED lines=9> */
[----:B------:R-:W-:-:S03]  /*b370*/  FSEL R159, R159, -INF , !P5 ;  /* 0xff8000009f9f7808 */ /* 0x000fc60006800000 */
[----:B------:R-:W1:Y:S02]  /*b380*/  SHFL.BFLY PT, R2, R3, 0x2, 0x1f ;  /* 0x0c401f0003027f89 */ /* 0x000e6400000e0000 */
[----:B-1----:R-:W-:Y:S02]  /*b390*/  FMNMX.FTZ R179, R3, R2, !PT ;  /* 0x0000000203b37209 */ /* 0x002fe40007810000 */
[----:B------:R-:W-:Y:S02]  /*b3a0*/  FSEL R2, R153, -INF , !P4 ;  /* 0xff80000099027808 */ /* 0x000fe40006000000 */
[----:B------:R-:W-:Y:S01]  /*b3b0*/  ISETP.GT.AND P4, PT, R182, 0x10, P2 ;  /* 0x00000010b600780c */ /* 0x000fe20001784270 */
[----:B------:R-:W1:Y:S03]  /*b3c0*/  SHFL.BFLY PT, R4, R179, 0x1, 0x1f ;  /* 0x0c201f00b3047f89 */ /* 0x000e6600000e0000 */
[----:B------:R-:W-:-:S04]  /*b3d0*/  ISETP.LT.OR P4, PT, R181, 0x11, P4 ;  /* 0x00000011b500780c */ /* 0x000fc80002781670 */
[----:B------:R-:W-:Y:S02]  /*b3e0*/  FSEL R155, R155, -INF , !P4 ;  /* 0xff8000009b9b7808 */ /* 0x000fe40006000000 */
[----:B------:R-:W-:-:S04]  /*b3f0*/  ISETP.GT.AND P4, PT, R182, 0x19, P2 ;  /* 0x00000019b600780c */ /* 0x000fc80001784270 */
[----:B------:R-:W-:-:S04]  /*b400*/  ISETP.LT.OR P4, PT, R181, 0x1a, P4 ;  /* 0x0000001ab500780c */ /* 0x000fc80002781670 */
[----:B------:R-:W-:Y:S02]  /*b410*/  FSEL R158, R158, -INF , !P4 ;  /* 0xff8000009e9e7808 */ /* 0x000fe40006000000 */
[----:B------:R-:W-:-:S04]  /*b420*/  ISETP.GT.AND P4, PT, R182, 0x28, P2 ;  /* 0x00000028b600780c */ /* 0x000fc80001784270 */
[----:B------:R-:W-:Y:S02]  /*b430*/  ISETP.LT.OR P4, PT, R181, 0x29, P4 ;  /* 0x00000029b500780c */ /* 0x000fe40002781670 */
[----:B-1----:R-:W-:Y:S02]  /*b440*/  FMNMX.FTZ R4, R179, R4, !PT ;  /* 0x00000004b3047209 */ /* 0x002fe40007810000 */
[----:B------:R-:W-:Y:S02]  /*b450*/  FSEL R179, R0, -INF , !P3 ;  /* 0xff80000000b37808 */ /* 0x000fe40005800000 */
[----:B------:R-:W-:Y:S01]  /*b460*/  ISETP.GT.AND P3, PT, R182, 0x18, P2 ;  /* 0x00000018b600780c */ /* 0x000fe20001764270 */
[----:B------:R-:W-:Y:S01]  /*b470*/  FMUL.FTZ R153, R4, UR6 ;  /* 0x0000000604997c20 */ /* 0x000fe20008410000 */
[----:B------:R-:W-:Y:S02]  /*b480*/  FMNMX.FTZ R3, R179, R216, !PT ;  /* 0x000000d8b3037209 */ /* 0x000fe40007810000 */
[----:B------:R-:W-:-:S02]  /*b490*/  ISETP.LT.OR P3, PT, R181, 0x19, P3 ;  /* 0x00000019b500780c */ /* 0x000fc40001f61670 */
[----:B------:R-:W-:Y:S02]  /*b4a0*/  FMNMX.FTZ R3, R152, R3, !PT ;  /* 0x0000000398037209 */ /* 0x000fe40007810000 */
[----:B------:R-:W-:Y:S02]  /*b4b0*/  FSETP.NEU.FTZ.AND P5, PT, R4, -INF , PT ;  /* 0xff8000000400780b */ /* 0x000fe40003fbd000 */
[----:B------:R-:W-:Y:S02]  /*b4c0*/  FMNMX.FTZ R3, R2, R3, !PT ;  /* 0x0000000302037209 */ /* 0x000fe40007810000 */
[----:B------:R-:W-:Y:S02]  /*b4d0*/  FSEL R157, R157, -INF , !P3 ;  /* 0xff8000009d9d7808 */ /* 0x000fe40005800000 */
[----:B------:R-:W-:Y:S02]  /*b4e0*/  FMNMX.FTZ R0, R154, R3, !PT ;  /* 0x000000039a007209 */ /* 0x000fe40007810000 */
[----:B------:R-:W-:-:S02]  /*b4f0*/  ISETP.GT.AND P3, PT, R182, 0x21, P2 ;  /* 0x00000021b600780c */ /* 0x000fc40001764270 */
[----:B------:R-:W-:Y:S02]  /*b500*/  FMNMX.FTZ R3, R155, R0, !PT ;  /* 0x000000009b037209 */ /* 0x000fe40007810000 */
[----:B------:R-:W-:Y:S02]  /*b510*/  ISETP.LT.OR P3, PT, R181, 0x22, P3 ;  /* 0x00000022b500780c */ /* 0x000fe40001f61670 */
[----:B------:R-:W-:Y:S02]  /*b520*/  FMNMX.FTZ R0, R156, R3, !PT ;  /* 0x000000039c007209 */ /* 0x000fe40007810000 */
[----:B------:R-:W-:Y:S02]  /*b530*/  FSEL R3, R153, RZ, P5 ;  /* 0x000000ff99037208 */ /* 0x000fe40002800000 */
[----:B------:R-:W-:Y:S02]  /*b540*/  FMNMX.FTZ R153, R157, R0, !PT ;  /* 0x000000009d997209 */ /* 0x000fe40007810000 */
[----:B------:R-:W-:Y:S01]  /*b550*/  FSEL R160, R160, -INF , !P3 ;  /* 0xff800000a0a07808 */ /* 0x000fe20005800000 */
[--C-:B------:R-:W-:Y:S01]  /*b560*/  FFMA.FTZ R196, R188, UR6, -R3.reuse ;  /* 0x00000006bcc47c23 */ /* 0x100fe20008010803 */
[----:B------:R-:W-:Y:S01]  /*b570*/  FMNMX.FTZ R0, R158, R153, !PT ;  /* 0x000000999e007209 */ /* 0x000fe20007810000 */
[--C-:B------:R-:W-:Y:S01]  /*b580*/  FFMA.FTZ R192, R167, UR6, -R3.reuse ;  /* 0x00000006a7c07c23 */ /* 0x100fe20008010803 */
[----:B------:R-:W-:Y:S01]  /*b590*/  ISETP.GT.AND P3, PT, R182, 0x29, P2 ;  /* 0x00000029b600780c */ /* 0x000fe20001764270 */
[--C-:B------:R-:W-:Y:S01]  /*b5a0*/  FFMA.FTZ R194, R169, UR6, -R3.reuse ;  /* 0x00000006a9c27c23 */ /* 0x100fe20008010803 */
[----:B------:R-:W-:Y:S01]  /*b5b0*/  FMNMX.FTZ R183, R159, R0, !PT ;  /* 0x000000009fb77209 */ /* 0x000fe20007810000 */
[--C-:B------:R-:W-:Y:S01]  /*b5c0*/  FFMA.FTZ R188, R171, UR6, -R3.reuse ;  /* 0x00000006abbc7c23 */ /* 0x100fe20008010803 */
[----:B------:R-:W-:Y:S01]  /*b5d0*/  FSEL R162, R162, -INF , !P4 ;  /* 0xff800000a2a27808 */ /* 0x000fe20006000000 */
[--C-:B------:R-:W-:Y:S01]  /*b5e0*/  FFMA.FTZ R190, R173, UR6, -R3.reuse ;  /* 0x00000006adbe7c23 */ /* 0x100fe20008010803 */
[----:B------:R-:W-:Y:S01]  /*b5f0*/  ISETP.GT.AND P4, PT, R182, 0x30, P2 ;  /* 0x00000030b600780c */ /* 0x000fe20001784270 */
[--C-:B------:R-:W-:Y:S01]  /*b600*/  FFMA.FTZ R186, R177, UR6, -R3.reuse ;  /* 0x00000006b1ba7c23 */ /* 0x100fe20008010803 */
[----:B------:R-:W-:Y:S01]  /*b610*/  ISETP.LT.OR P3, PT, R181, 0x2a, P3 ;  /* 0x0000002ab500780c */ /* 0x000fe20001f61670 */
[--C-:B------:R-:W-:Y:S01]  /*b620*/  FFMA.FTZ R180, R180, UR6, -R3.reuse ;  /* 0x00000006b4b47c23 */ /* 0x100fe20008010803 */
[----:B------:R-:W-:Y:S01]  /*b630*/  FMNMX.FTZ R183, R160, R183, !PT ;  /* 0x000000b7a0b77209 */ /* 0x000fe20007810000 */
[--C-:B------:R-:W-:Y:S01]  /*b640*/  FFMA.FTZ R198, R189, UR6, -R3.reuse ;  /* 0x00000006bdc67c23 */ /* 0x100fe20008010803 */
[----:B------:R-:W-:Y:S01]  /*b650*/  ISETP.LT.OR P4, PT, R181, 0x31, P4 ;  /* 0x00000031b500780c */ /* 0x000fe20002781670 */
[--C-:B------:R-:W-:Y:S01]  /*b660*/  FFMA.FTZ R167, R168, UR6, -R3.reuse ;  /* 0x00000006a8a77c23 */ /* 0x100fe20008010803 */
[----:B------:R-:W-:Y:S01]  /*b670*/  FSEL R161, R161, -INF , !P3 ;  /* 0xff800000a1a17808 */ /* 0x000fe20005800000 */
[--C-:B------:R-:W-:Y:S01]  /*b680*/  FFMA.FTZ R169, R170, UR6, -R3.reuse ;  /* 0x00000006aaa97c23 */ /* 0x100fe20008010803 */
[----:B------:R-:W-:Y:S01]  /*b690*/  ISETP.GT.AND P3, PT, R182, 0x31, P2 ;  /* 0x00000031b600780c */ /* 0x000fe20001764270 */
[--C-:B------:R-:W-:Y:S01]  /*b6a0*/  FFMA.FTZ R171, R172, UR6, -R3.reuse ;  /* 0x00000006acab7c23 */ /* 0x100fe20008010803 */
[----:B------:R-:W-:Y:S01]  /*b6b0*/  FMNMX.FTZ R0, R162, R183, !PT ;  /* 0x000000b7a2007209 */ /* 0x000fe20007810000 */
[--C-:B------:R-:W-:Y:S01]  /*b6c0*/  FFMA.FTZ R173, R174, UR6, -R3.reuse ;  /* 0x00000006aead7c23 */ /* 0x100fe20008010803 */
[----:B------:R-:W-:Y:S01]  /*b6d0*/  FSEL R163, R163, -INF , !P4 ;  /* 0xff800000a3a37808 */ /* 0x000fe20006000000 */
[----:B------:R-:W-:Y:S01]  /*b6e0*/  FFMA.FTZ R177, R178, UR6, -R3 ;  /* 0x00000006b2b17c23 */ /* 0x000fe20008010803 */
[----:B------:R-:W-:Y:S01]  /*b6f0*/  ISETP.GT.AND P4, PT, R182, 0x38, P2 ;  /* 0x00000038b600780c */ /* 0x000fe20001784270 */
[----:B------:R-:W-:Y:S01]  /*b700*/  MUFU.EX2 R153, R180 ;  /* 0x000000b400997308 */ /* 0x000fe20000000800 */
[----:B------:R-:W-:-:S02]  /*b710*/  ISETP.LT.OR P3, PT, R181, 0x32, P3 ;  /* 0x00000032b500780c */ /* 0x000fc40001f61670 */
[----:B------:R-:W-:Y:S02]  /*b720*/  FMNMX.FTZ R0, R161, R0, !PT ;  /* 0x00000000a1007209 */ /* 0x000fe40007810000 */
[----:B------:R-:W-:Y:S02]  /*b730*/  ISETP.GT.AND P2, PT, R182, 0x39, P2 ;  /* 0x00000039b600780c */ /* 0x000fe40001744270 */
[----:B------:R-:W-:Y:S01]  /*b740*/  ISETP.LT.OR P4, PT, R181, 0x39, P4 ;  /* 0x00000039b500780c */ /* 0x000fe20002781670 */
[----:B------:R-:W-:Y:S01]  /*b750*/  MUFU.EX2 R196, R196 ;  /* 0x000000c400c47308 */ /* 0x000fe20000000800 */
[----:B------:R-:W-:Y:S02]  /*b760*/  FSEL R164, R164, -INF , !P3 ;  /* 0xff800000a4a47808 */ /* 0x000fe40005800000 */
[----:B------:R-:W-:Y:S02]  /*b770*/  FMNMX.FTZ R183, R163, R0, !PT ;  /* 0x00000000a3b77209 */ /* 0x000fe40007810000 */
[----:B------:R-:W-:Y:S01]  /*b780*/  ISETP.LT.OR P2, PT, R181, 0x3a, P2 ;  /* 0x0000003ab500780c */ /* 0x000fe20001741670 */
[--C-:B------:R-:W-:Y:S01]  /*b790*/  FFMA.FTZ R181, R184, UR6, -R3.reuse ;  /* 0x00000006b8b57c23 */ /* 0x100fe20008010803 */
[----:B------:R-:W-:Y:S01]  /*b7a0*/  FSEL R165, R165, -INF , !P4 ;  /* 0xff800000a5a57808 */ /* 0x000fe20006000000 */
[--C-:B------:R-:W-:Y:S01]  /*b7b0*/  FFMA.FTZ R184, R175, UR6, -R3.reuse ;  /* 0x00000006afb87c23 */ /* 0x100fe20008010803 */
[----:B------:R-:W-:Y:S01]  /*b7c0*/  FMNMX.FTZ R0, R164, R183, !PT ;  /* 0x000000b7a4007209 */ /* 0x000fe20007810000 */
[----:B------:R-:W-:Y:S01]  /*b7d0*/  FFMA.FTZ R175, R176, UR6, -R3 ;  /* 0x00000006b0af7c23 */ /* 0x000fe20008010803 */
[----:B------:R-:W-:Y:S01]  /*b7e0*/  FSEL R166, R166, -INF , !P2 ;  /* 0xff800000a6a67808 */ /* 0x000fe20005000000 */
[----:B------:R-:W-:Y:S01]  /*b7f0*/  MUFU.EX2 R198, R198 ;  /* 0x000000c600c67308 */ /* 0x000fe20000000800 */
[----:B------:R-:W-:-:S02]  /*b800*/  FMNMX.FTZ R183, R165, R0, !PT ;  /* 0x00000000a5b77209 */ /* 0x000fc40007810000 */
[----:B------:R-:W-:Y:S02]  /*b810*/  FSEL R168, R4, RZ, P5 ;  /* 0x000000ff04a87208 */ /* 0x000fe40002800000 */
[----:B------:R-:W-:-:S03]  /*b820*/  FMNMX.FTZ R183, R166, R183, !PT ;  /* 0x000000b7a6b77209 */ /* 0x000fc60007810000 */
[----:B------:R-:W-:Y:S01]  /*b830*/  FADD.FTZ R168, -R168, R215 ;  /* 0x000000d7a8a87221 */ /* 0x000fe20000010100 */
[----:B------:R-:W-:Y:S01]  /*b840*/  MUFU.EX2 R181, R181 ;  /* 0x000000b500b57308 */ /* 0x000fe20000000800 */
[----:B------:R-:W1:Y:S01]  /*b850*/  SHFL.BFLY PT, R0, R183, 0x2, 0x1f ;  /* 0x0c401f00b7007f89 */ /* 0x000e6200000e0000 */
[----:B------:R-:W-:Y:S02]  /*b860*/  IMAD.MOV.U32 R215, RZ, RZ, R4 ;  /* 0x000000ffffd77224 */ /* 0x000fe400078e0004 */
[----:B------:R-:W-:-:S04]  /*b870*/  FMUL.FTZ R168, R168, UR6 ;  /* 0x00000006a8a87c20 */ /* 0x000fc80008410000 */
[----:B------:R-:W-:Y:S08]  /*b880*/  MUFU.EX2 R192, R192 ;  /* 0x000000c000c07308 */ /* 0x000ff00000000800 */
[----:B------:R-:W-:Y:S08]  /*b890*/  MUFU.EX2 R167, R167 ;  /* 0x000000a700a77308 */ /* 0x000ff00000000800 */
[----:B------:R-:W-:Y:S01]  /*b8a0*/  MUFU.EX2 R194, R194 ;  /* 0x000000c200c27308 */ /* 0x000fe20000000800 */
[----:B-1----:R-:W-:-:S05]  /*b8b0*/  FMNMX.FTZ R0, R183, R0, !PT ;  /* 0x00000000b7007209 */ /* 0x002fca0007810000 */
[----:B------:R-:W1:Y:S02]  /*b8c0*/  SHFL.BFLY PT, R183, R0, 0x1, 0x1f ;  /* 0x0c201f0000b77f89 */ /* 0x000e6400000e0000 */
[----:B------:R-:W-:Y:S08]  /*b8d0*/  MUFU.EX2 R169, R169 ;  /* 0x000000a900a97308 */ /* 0x000ff00000000800 */
[----:B------:R-:W-:Y:S08]  /*b8e0*/  MUFU.EX2 R188, R188 ;  /* 0x000000bc00bc7308 */ /* 0x000ff00000000800 */
[----:B------:R-:W-:Y:S01]  /*b8f0*/  MUFU.EX2 R171, R171 ;  /* 0x000000ab00ab7308 */ /* 0x000fe20000000800 */
[----:B-1----:R-:W-:-:S07]  /*b900*/  FMNMX.FTZ R3, R0, R183, !PT ;  /* 0x000000b700037209 */ /* 0x002fce0007810000 */
[----:B------:R-:W1:Y:S01]  /*b910*/  MUFU.EX2 R0, R168 ;  /* 0x000000a800007308 */ /* 0x000e620000000800 */
[C---:B------:R-:W-:Y:S01]  /*b920*/  FSETP.NEU.FTZ.AND P2, PT, R3.reuse, -INF , PT ;  /* 0xff8000000300780b */ /* 0x040fe20003f5d000 */
[----:B------:R-:W-:-:S05]  /*b930*/  FMUL.FTZ R183, R3, UR6 ;  /* 0x0000000603b77c20 */ /* 0x000fca0008410000 */
[----:B------:R-:W-:Y:S01]  /*b940*/  FSEL R183, R183, RZ, P2 ;  /* 0x000000ffb7b77208 */ /* 0x000fe20001000000 */
[----:B------:R-:W-:Y:S04]  /*b950*/  MUFU.EX2 R190, R190 ;  /* 0x000000be00be7308 */ /* 0x000fe80000000800 */
[--C-:B------:R-:W-:Y:S01]  /*b960*/  FFMA.FTZ R193, R155, UR6, -R183.reuse ;  /* 0x000000069bc17c23 */ /* 0x100fe200080108b7 */
[----:B------:R-:W-:Y:S01]  /*b970*/  FSEL R155, R3, RZ, P2 ;  /* 0x000000ff039b7208 */ /* 0x000fe20001000000 */
[--C-:B------:R-:W-:Y:S01]  /*b980*/  FFMA.FTZ R197, R179, UR6, -R183.reuse ;  /* 0x00000006b3c57c23 */ /* 0x100fe200080108b7 */
[--C-:B------:R-:W-:Y:S01]  /*b990*/  FFMA.FTZ R152, R152, UR6, -R183.reuse ;  /* 0x0000000698987c23 */ /* 0x100fe200080108b7 */
[--C-:B------:R-:W-:Y:S01]  /*b9a0*/  FFMA.FTZ R199, R2, UR6, -R183.reuse ;  /* 0x0000000602c77c23 */ /* 0x100fe200080108b7 */
[--C-:B------:R-:W-:Y:S01]  /*b9b0*/  FFMA.FTZ R154, R154, UR6, -R183.reuse ;  /* 0x000000069a9a7c23 */ /* 0x100fe200080108b7 */
[----:B------:R-:W-:Y:S01]  /*b9c0*/  FADD.FTZ R155, -R155, R216 ;  /* 0x000000d89b9b7221 */ /* 0x000fe20000010100 */
[----:B------:R-:W-:Y:S01]  /*b9d0*/  FFMA.FTZ R195, R157, UR6, -R183 ;  /* 0x000000069dc37c23 */ /* 0x000fe200080108b7 */
[----:B------:R-:W-:Y:S01]  /*b9e0*/  MUFU.EX2 R197, R197 ;  /* 0x000000c500c57308 */ /* 0x000fe20000000800 */
[----:B-1----:R-:W-:Y:S01]  /*b9f0*/  FFMA.FTZ R157, R0, R20, R153 ;  /* 0x00000014009d7223 */ /* 0x002fe20000010099 */
[----:B------:R-:W-:Y:S01]  /*ba00*/  FMUL.FTZ R155, R155, UR6 ;  /* 0x000000069b9b7c20 */ /* 0x000fe20008410000 */
[--C-:B------:R-:W-:Y:S01]  /*ba10*/  FFMA.FTZ R156, R156, UR6, -R183.reuse ;  /* 0x000000069c9c7c23 */ /* 0x100fe200080108b7 */
[----:B------:R-:W-:Y:S01]  /*ba20*/  FFMA.FTZ R158, R158, UR6, -R183 ;  /* 0x000000069e9e7c23 */ /* 0x000fe200080108b7 */
[----:B------:R-:W-:Y:S01]  /*ba30*/  FADD.FTZ R157, R196, R157 ;  /* 0x0000009dc49d7221 */ /* 0x000fe20000010000 */
[--C-:B------:R-:W-:Y:S01]  /*ba40*/  FFMA.FTZ R191, R162, UR6, -R183.reuse ;  /* 0x00000006a2bf7c23 */ /* 0x100fe200080108b7 */
[----:B------:R-:W-:Y:S01]  /*ba50*/  FFMA.FTZ R189, R159, UR6, -R183 ;  /* 0x000000069fbd7c23 */ /* 0x000fe200080108b7 */
[----:B------:R1:W2:Y:S01]  /*ba60*/  MUFU.EX2 R2, R155 ;  /* 0x0000009b00027308 */ /* 0x0002a20000000800 */
[----:B------:R-:W-:Y:S01]  /*ba70*/  FADD.FTZ R20, R198, R157 ;  /* 0x0000009dc6147221 */ /* 0x000fe20000010000 */
[--C-:B------:R-:W-:Y:S01]  /*ba80*/  FFMA.FTZ R160, R160, UR6, -R183.reuse ;  /* 0x00000006a0a07c23 */ /* 0x100fe200080108b7 */
[--C-:B------:R-:W-:Y:S01]  /*ba90*/  FFMA.FTZ R185, R163, UR6, -R183.reuse ;  /* 0x00000006a3b97c23 */ /* 0x100fe200080108b7 */
[--C-:B------:R-:W-:Y:S01]  /*baa0*/  FFMA.FTZ R164, R164, UR6, -R183.reuse ;  /* 0x00000006a4a47c23 */ /* 0x100fe200080108b7 */
[----:B------:R-:W-:Y:S01]  /*bab0*/  FADD.FTZ R157, R181, R20 ;  /* 0x00000014b59d7221 */ /* 0x000fe20000010000 */
[--C-:B------:R-:W-:Y:S01]  /*bac0*/  FFMA.FTZ R165, R165, UR6, -R183.reuse ;  /* 0x00000006a5a57c23 */ /* 0x100fe200080108b7 */
[----:B------:R-:W-:Y:S01]  /*bad0*/  FFMA.FTZ R166, R166, UR6, -R183 ;  /* 0x00000006a6a67c23 */ /* 0x000fe200080108b7 */
[----:B------:R-:W3:Y:S01]  /*bae0*/  MUFU.EX2 R152, R152 ;  /* 0x0000009800987308 */ /* 0x000ee20000000800 */
[----:B------:R-:W-:Y:S01]  /*baf0*/  FADD.FTZ R162, R192, R157 ;  /* 0x0000009dc0a27221 */ /* 0x000fe20000010000 */
[----:B------:R-:W-:Y:S01]  /*bb00*/  F2FP.F16.F32.PACK_AB R196, R196, R153 ;  /* 0x00000099c4c4723e */ /* 0x000fe200000000ff */
[----:B------:R-:W-:Y:S01]  /*bb10*/  IMAD.U32 R157, RZ, RZ, UR10 ;  /* 0x0000000aff9d7e24 */ /* 0x000fe2000f8e00ff */
[----:B------:R-:W-:Y:S01]  /*bb20*/  ISETP.GT.AND P2, PT, R23, UR60, PT ;  /* 0x0000003c17007c0c */ /* 0x000fe2000bf44270 */
[----:B-1----:R-:W-:Y:S01]  /*bb30*/  FADD.FTZ R155, R167, R162 ;  /* 0x000000a2a79b7221 */ /* 0x002fe20000010000 */
[----:B------:R-:W-:Y:S01]  /*bb40*/  FFMA.FTZ R162, R161, UR6, -R183 ;  /* 0x00000006a1a27c23 */ /* 0x000fe200080108b7 */
[----:B------:R-:W-:Y:S01]  /*bb50*/  F2FP.F16.F32.PACK_AB R198, R181, R198 ;  /* 0x000000c6b5c6723e */ /* 0x000fe200000000ff */
[----:B------:R-:W1:Y:S01]  /*bb60*/  MUFU.EX2 R199, R199 ;  /* 0x000000c700c77308 */ /* 0x000e620000000800 */
[----:B--2---:R-:W-:Y:S01]  /*bb70*/  FFMA.FTZ R7, R2, R7, R197 ;  /* 0x0000000702077223 */ /* 0x004fe200000100c5 */
[----:B------:R-:W-:Y:S01]  /*bb80*/  FADD.FTZ R168, R194, R155 ;  /* 0x0000009bc2a87221 */ /* 0x000fe20000010000 */
[----:B------:R-:W-:Y:S01]  /*bb90*/  @!P1 IADD3 R157, R157, 0x30860, RZ ;  /* 0x000308609d9d9810 */ /* 0x000fe20007ffe0ff */
[----:B------:R-:W-:Y:S01]  /*bba0*/  VIADD R23, R23, 0xffffffff ;  /* 0xffffffff17177836 */ /* 0x000fe20000000000 */
[----:B------:R-:W-:Y:S01]  /*bbb0*/  F2FP.F16.F32.PACK_AB R192, R167, R192 ;  /* 0x000000c0a7c0723e */ /* 0x000fe200000000ff */
[C---:B------:R-:W-:Y:S01]  /*bbc0*/  FADD.FTZ R155, R169.reuse, R168 ;  /* 0x000000a8a99b7221 */ /* 0x040fe20000010000 */
[----:B------:R-:W-:Y:S01]  /*bbd0*/  @!P1 PRMT R157, RZ, 0x654, R157 ;  /* 0x00000654ff9d9816 */ /* 0x000fe2000000009d */
[----:B------:R-:W2:Y:S01]  /*bbe0*/  MUFU.EX2 R154, R154 ;  /* 0x0000009a009a7308 */ /* 0x000ea20000000800 */
[----:B---3--:R-:W-:Y:S01]  /*bbf0*/  FADD.FTZ R20, R152, R7 ;  /* 0x0000000798147221 */ /* 0x008fe20000010000 */
[----:B------:R-:W-:Y:S01]  /*bc00*/  FADD.FTZ R168, R188, R155 ;  /* 0x0000009bbca87221 */ /* 0x000fe20000010000 */
[----:B------:R3:W-:Y:S01]  /*bc10*/  @!P1 SYNCS.ARRIVE.TRANS64.RED.A1T0 RZ, [R157+URZ], RZ ;  /* 0x000000ff9dff99a7 */ /* 0x0007e2000810043f */
[----:B------:R-:W-:-:S02]  /*bc20*/  F2FP.F16.F32.PACK_AB R194, R169, R194 ;  /* 0x000000c2a9c2723e */ /* 0x000fc400000000ff */
[C---:B------:R-:W-:Y:S01]  /*bc30*/  FADD.FTZ R155, R171.reuse, R168 ;  /* 0x000000a8ab9b7221 */ /* 0x040fe20000010000 */
[----:B------:R-:W-:Y:S01]  /*bc40*/  F2FP.F16.F32.PACK_AB R188, R171, R188 ;  /* 0x000000bcabbc723e */ /* 0x000fe200000000ff */
[----:B------:R-:W4:Y:S01]  /*bc50*/  MUFU.EX2 R193, R193 ;  /* 0x000000c100c17308 */ /* 0x000f220000000800 */
[----:B-1----:R-:W-:Y:S01]  /*bc60*/  FADD.FTZ R7, R199, R20 ;  /* 0x00000014c7077221 */ /* 0x002fe20000010000 */
[----:B------:R-:W-:Y:S01]  /*bc70*/  FADD.FTZ R168, R190, R155 ;  /* 0x0000009bbea87221 */ /* 0x000fe20000010000 */
[----:B------:R-:W-:Y:S02]  /*bc80*/  F2FP.F16.F32.PACK_AB R197, R152, R197 ;  /* 0x000000c598c5723e */ /* 0x000fe400000000ff */
[----:B------:R-:W-:-:S03]  /*bc90*/  MOV R216, R3 ;  /* 0x0000000300d87202 */ /* 0x000fc60000000f00 */
[----:B------:R-:W1:Y:S01]  /*bca0*/  MUFU.EX2 R156, R156 ;  /* 0x0000009c009c7308 */ /* 0x000e620000000800 */
[C---:B--2---:R-:W-:Y:S01]  /*bcb0*/  FADD.FTZ R20, R154.reuse, R7 ;  /* 0x000000079a147221 */ /* 0x044fe20000010000 */
[----:B------:R-:W-:-:S06]  /*bcc0*/  F2FP.F16.F32.PACK_AB R199, R154, R199 ;  /* 0x000000c79ac7723e */ /* 0x000fcc00000000ff */
[----:B------:R-:W2:Y:S01]  /*bcd0*/  MUFU.EX2 R195, R195 ;  /* 0x000000c300c37308 */ /* 0x000ea20000000800 */
[----:B----4-:R-:W-:-:S07]  /*bce0*/  FADD.FTZ R7, R193, R20 ;  /* 0x00000014c1077221 */ /* 0x010fce0000010000 */
[----:B------:R-:W4:Y:S01]  /*bcf0*/  MUFU.EX2 R158, R158 ;  /* 0x0000009e009e7308 */ /* 0x000f220000000800 */
[C---:B-1----:R-:W-:Y:S01]  /*bd00*/  FADD.FTZ R20, R156.reuse, R7 ;  /* 0x000000079c147221 */ /* 0x042fe20000010000 */
[----:B------:R-:W-:-:S06]  /*bd10*/  F2FP.F16.F32.PACK_AB R193, R156, R193 ;  /* 0x000000c19cc1723e */ /* 0x000fcc00000000ff */
[----:B------:R-:W1:Y:S01]  /*bd20*/  MUFU.EX2 R189, R189 ;  /* 0x000000bd00bd7308 */ /* 0x000e620000000800 */
[----:B--2---:R-:W-:-:S07]  /*bd30*/  FADD.FTZ R7, R195, R20 ;  /* 0x00000014c3077221 */ /* 0x004fce0000010000 */
[----:B------:R-:W2:Y:S01]  /*bd40*/  MUFU.EX2 R160, R160 ;  /* 0x000000a000a07308 */ /* 0x000ea20000000800 */
[C---:B----4-:R-:W-:Y:S01]  /*bd50*/  FADD.FTZ R20, R158.reuse, R7 ;  /* 0x000000079e147221 */ /* 0x050fe20000010000 */
[----:B------:R-:W-:-:S06]  /*bd60*/  F2FP.F16.F32.PACK_AB R195, R158, R195 ;  /* 0x000000c39ec3723e */ /* 0x000fcc00000000ff */
[----:B------:R-:W4:Y:S01]  /*bd70*/  MUFU.EX2 R191, R191 ;  /* 0x000000bf00bf7308 */ /* 0x000f220000000800 */
[----:B-1----:R-:W-:-:S07]  /*bd80*/  FADD.FTZ R7, R189, R20 ;  /* 0x00000014bd077221 */ /* 0x002fce0000010000 */
        /* <DEDUP_REMOVED lines=8> */
[----:B------:R-:W-:Y:S01]  /*be10*/  MUFU.EX2 R185, R185 ;  /* 0x000000b900b97308 */ /* 0x000fe20000000800 */
[----:B--2---:R-:W-:-:S07]  /*be20*/  F2FP.F16.F32.PACK_AB R191, R162, R191 ;  /* 0x000000bfa2bf723e */ /* 0x004fce00000000ff */
[----:B------:R-:W1:Y:S01]  /*be30*/  MUFU.EX2 R175, R175 ;  /* 0x000000af00af7308 */ /* 0x000e620000000800 */
[----:B----4-:R-:W-:-:S07]  /*be40*/  FADD.FTZ R168, R184, R153 ;  /* 0x00000099b8a87221 */ /* 0x010fce0000010000 */
[----:B------:R2:W4:Y:S08]  /*be50*/  MUFU.EX2 R155, R164 ;  /* 0x000000a4009b7308 */ /* 0x0005300000000800 */
[----:B------:R-:W5:Y:S01]  /*be60*/  MUFU.EX2 R186, R186 ;  /* 0x000000ba00ba7308 */ /* 0x000f620000000800 */
[----:B--2---:R-:W-:Y:S01]  /*be70*/  FADD.FTZ R164, R162, R7 ;  /* 0x00000007a2a47221 */ /* 0x004fe20000010000 */
[C---:B-1----:R-:W-:Y:S01]  /*be80*/  FADD.FTZ R153, R175.reuse, R168 ;  /* 0x000000a8af997221 */ /* 0x042fe20000010000 */
[----:B------:R-:W-:-:S02]  /*be90*/  F2FP.F16.F32.PACK_AB R184, R175, R184 ;  /* 0x000000b8afb8723e */ /* 0x000fc400000000ff */
[----:B------:R-:W-:-:S03]  /*bea0*/  FADD.FTZ R164, R185, R164 ;  /* 0x000000a4b9a47221 */ /* 0x000fc60000010000 */
[----:B------:R-:W1:Y:S01]  /*beb0*/  MUFU.EX2 R165, R165 ;  /* 0x000000a500a57308 */ /* 0x000e620000000800 */
[C---:B----4-:R-:W-:Y:S01]  /*bec0*/  FADD.FTZ R164, R155.reuse, R164 ;  /* 0x000000a49ba47221 */ /* 0x050fe20000010000 */
[----:B------:R-:W-:-:S06]  /*bed0*/  F2FP.F16.F32.PACK_AB R185, R155, R185 ;  /* 0x000000b99bb9723e */ /* 0x000fcc00000000ff */
[----:B------:R-:W2:Y:S01]  /*bee0*/  MUFU.EX2 R177, R177 ;  /* 0x000000b100b17308 */ /* 0x000ea20000000800 */
[----:B-----5:R-:W-:-:S07]  /*bef0*/  FADD.FTZ R20, R186, R153 ;  /* 0x00000099ba147221 */ /* 0x020fce0000010000 */
[----:B------:R-:W4:Y:S01]  /*bf00*/  MUFU.EX2 R166, R166 ;  /* 0x000000a600a67308 */ /* 0x000f220000000800 */
[----:B-1----:R-:W-:Y:S01]  /*bf10*/  FADD.FTZ R164, R165, R164 ;  /* 0x000000a4a5a47221 */ /* 0x002fe20000010000 */
[C---:B--2---:R-:W-:Y:S01]  /*bf20*/  FADD.FTZ R20, R177.reuse, R20 ;  /* 0x00000014b1147221 */ /* 0x044fe20000010000 */
[----:B------:R-:W-:Y:S02]  /*bf30*/  F2FP.F16.F32.PACK_AB R186, R177, R186 ;  /* 0x000000bab1ba723e */ /* 0x000fe400000000ff */
[C---:B----4-:R-:W-:Y:S01]  /*bf40*/  FADD.FTZ R7, R166.reuse, R164 ;  /* 0x000000a4a6077221 */ /* 0x050fe20000010000 */
[----:B------:R-:W-:Y:S01]  /*bf50*/  F2FP.F16.F32.PACK_AB R187, R166, R165 ;  /* 0x000000a5a6bb723e */ /* 0x000fe200000000ff */
[----:B---3--:R-:W-:Y:S06]  /*bf60*/  @P2 BRA `(.L_x_966) ;  /* 0xffffffd4005c2947 */ /* 0x008fec000383ffff */
.L_x_949:
        /* <DEDUP_REMOVED lines=131> */
.L_x_967:
[----:B------:R-:W-:Y:S01]  /*c7a0*/  ULEA UR5, UR36, UR38, 0x3 ;  /* 0x0000002624057291 */ /* 0x000fe2000f8e183f */
[----:B------:R-:W-:-:S05]  /*c7b0*/  IMAD.U32 R0, RZ, RZ, UR46 ;  /* 0x0000002eff007e24 */ /* 0x000fca000f8e00ff */
[----:B------:R-:W-:-:S04]  /*c7c0*/  SHF.L.U32 R0, R0, 0x1f, RZ ;  /* 0x0000001f00007819 */ /* 0x000fc800000006ff */
[----:B------:R1:W2:Y:S01]  /*c7d0*/  SYNCS.PHASECHK.TRANS64.TRYWAIT P2, [UR5+0x30850], R0 ;  /* 0x03085000ff0075a7 */ /* 0x0002a20008040145 */
[----:B------:R-:W-:Y:S05]  /*c7e0*/  @!P0 BRA `(.L_x_968) ;  /* 0x0000000000048947 */ /* 0x000fea0003800000 */
[----:B------:R-:W-:Y:S01]  /*c7f0*/  BPT.TRAP 0x1 ;  /* 0x000000040000795c */ /* 0x000fe20000300000 */
.L_x_968:
[----:B--2---:R-:W-:Y:S05]  /*c800*/  @P2 BRA `(.L_x_969) ;  /* 0x0000000000082947 */ /* 0x004fea0003800000 */
[----:B------:R-:W2:Y:S02]  /*c810*/  SYNCS.PHASECHK.TRANS64.TRYWAIT P0, [UR5+0x30850], R0 ;  /* 0x03085000ff0075a7 */ /* 0x000ea40008000145 */
[----:B--2---:R-:W-:Y:S05]  /*c820*/  @!P0 BRA `(.L_x_970) ;  /* 0x00000060009c8947 */ /* 0x004fea0003800000 */
.L_x_969:
[----:B------:R-:W-:Y:S01]  /*c830*/  UIADD3 UR38, UR38, 0x400, URZ ;  /* 0x0000040026267890 */ /* 0x000fe2000fffe03f */
[----:B------:R-:W-:Y:S01]  /*c840*/  WARPGROUP.ARRIVE ;  /* 0x00000000000079c5 */ /* 0x000fe20000000000 */
[----:B------:R-:W-:Y:S01]  /*c850*/  UMOV UR11, 0x40000040 ;  /* 0x40000040000b7882 */ /* 0x000fe20000000000 */
[----:B------:R-:W3:Y:S01]  /*c860*/  SHFL.BFLY PT, R2, R7, 0x2, 0x1f ;  /* 0x0c401f0007027f89 */ /* 0x000ee200000e0000 */
[----:B------:R-:W-:Y:S01]  /*c870*/  USHF.R.U32.HI UR38, URZ, 0x4, UR38 ;  /* 0x000000043f267899 */ /* 0x000fe20008011626 */
[----:B------:R-:W-:Y:S01]  /*c880*/  IMAD.MOV.U32 R21, RZ, RZ, RZ ;  /* 0x000000ffff157224 */ /* 0x000fe200078e00ff */
[----:B------:R-:W-:Y:S01]  /*c890*/  R2UR UR7, R207 ;  /* 0x00000000cf0772ca */ /* 0x000fe200000e0000 */
[----:B--2---:R-:W1:Y:S01]  /*c8a0*/  SHFL.BFLY PT, R5, R20, 0x2, 0x1f ;  /* 0x0c401f0014057f89 */ /* 0x004e6200000e0000 */
[----:B------:R-:W-:Y:S01]  /*c8b0*/  ULOP3.LUT UR38, UR38, 0x3fff, URZ, 0xc0, !UPT ;  /* 0x00003fff26267892 */ /* 0x000fe2000f8ec03f */
[----:B------:R-:W-:Y:S01]  /*c8c0*/  IMAD.U32 R12, RZ, RZ, UR5 ;  /* 0x00000005ff0c7e24 */ /* 0x000fe2000f8e00ff */
[----:B------:R-:W-:-:S02]  /*c8d0*/  MOV R11, UR6 ;  /* 0x00000006000b7c02 */ /* 0x000fc40008000f00 */
[----:B------:R-:W-:-:S04]  /*c8e0*/  ULOP3.LUT UR4, UR38, 0x2000000, URZ, 0xfc, !UPT ;  /* 0x0200000026047892 */ /* 0x000fc8000f8efc3f */
[----:B------:R-:W-:Y:S02]  /*c8f0*/  ULEA UR4, UR36, UR4, 0xb ;  /* 0x0000000424047291 */ /* 0x000fe4000f8e583f */
[----:B------:R-:W-:Y:S02]  /*c900*/  UIADD3 UR36, UR36, 0x1, URZ ;  /* 0x0000000124247890 */ /* 0x000fe4000fffe03f */
[----:B------:R-:W-:Y:S02]  /*c910*/  UIADD3 UR8, UR4, 0x80, URZ ;  /* 0x0000008004087890 */ /* 0x000fe4000fffe03f */
[----:B------:R-:W-:Y:S01]  /*c920*/  UIADD3 UR7, UR7, 0x1, URZ ;  /* 0x0000000107077890 */ /* 0x000fe2000fffe03f */
[----:B------:R-:W-:Y:S01]  /*c930*/  UMOV UR10, UR4 ;  /* 0x00000004000a7c82 */ /* 0x000fe20008000000 */
[----:B------:R-:W-:-:S05]  /*c940*/  UISETP.NE.AND UP0, UPT, UR36, 0x2, UPT ;  /* 0x000000022400788c */ /* 0x000fca000bf05270 */
[----:B------:R-:W-:Y:S01]  /*c950*/  HGMMA.64x256x16.F32 R24, R196, gdesc[UR8].tnspB, R24, gsb0 ;  /* 0x43e00008c4187df0 */ /* 0x000fe20008000818 */
[----:B------:R-:W-:Y:S01]  /*c960*/  UMOV UR10, UR8 ;  /* 0x00000008000a7c82 */ /* 0x000fe20008000000 */
[----:B------:R-:W-:Y:S01]  /*c970*/  UMOV UR11, 0x40000040 ;  /* 0x40000040000b7882 */ /* 0x000fe20000000000 */
[----:B------:R-:W-:Y:S01]  /*c980*/  UIADD3 UR8, UR4, 0x100, URZ ;  /* 0x0000010004087890 */ /* 0x000fe2000fffe03f */
[----:B---3--:R-:W-:Y:S01]  /*c990*/  FADD.FTZ R2, R2, R7 ;  /* 0x0000000702027221 */ /* 0x008fe20000010000 */
[----:B------:R-:W-:Y:S01]  /*c9a0*/  UIADD3 UR4, UR4, 0x180, URZ ;  /* 0x0000018004047890 */ /* 0x000fe2000fffe03f */
[----:B-1----:R-:W-:Y:S01]  /*c9b0*/  FADD.FTZ R0, R5, R20 ;  /* 0x0000001405007221 */ /* 0x002fe20000010000 */
[----:B------:R-:W-:Y:S01]  /*c9c0*/  IMAD.U32 R7, RZ, RZ, UR6 ;  /* 0x00000006ff077e24 */ /* 0x000fe2000f8e00ff */
[----:B------:R-:W-:Y:S01]  /*c9d0*/  USEL UR36, UR36, URZ, UP0 ;  /* 0x0000003f24247287 */ /* 0x000fe20008000000 */
[----:B------:R-:W1:Y:S01]  /*c9e0*/  SHFL.BFLY PT, R9, R2, 0x1, 0x1f ;  /* 0x0c201f0002097f89 */ /* 0x000e6200000e0000 */
[----:B------:R-:W-:-:S03]  /*c9f0*/  IMAD.U32 R207, RZ, RZ, UR7 ;  /* 0x00000007ffcf7e24 */ /* 0x000fc6000f8e00ff */
[----:B------:R-:W2:Y:S01]  /*ca00*/  SHFL.BFLY PT, R5, R0, 0x1, 0x1f ;  /* 0x0c201f0000057f89 */ /* 0x000ea200000e0000 */
[----:B-1----:R-:W-:Y:S01]  /*ca10*/  FADD.FTZ R9, R2, R9 ;  /* 0x0000000902097221 */ /* 0x002fe20000010000 */
[----:B------:R-:W-:Y:S02]  /*ca20*/  IMAD.MOV.U32 R2, RZ, RZ, -0x800000 ;  /* 0xff800000ff027424 */ /* 0x000fe400078e00ff */
[----:B--2---:R-:W-:Y:S02]  /*ca30*/  FADD.FTZ R10, R0, R5 ;  /* 0x00000005000a7221 */ /* 0x004fe40000010000 */
[----:B------:R-:W-:Y:S01]  /*ca40*/  FSETP.NE.FTZ.AND P2, PT, R9, RZ, PT ;  /* 0x000000ff0900720b */ /* 0x000fe20003f55000 */
[----:B------:R-:W-:Y:S01]  /*ca50*/  IMAD.MOV.U32 R0, RZ, RZ, -0x800000 ;  /* 0xff800000ff007424 */ /* 0x000fe200078e00ff */
[----:B------:R-:W-:Y:S02]  /*ca60*/  MOV R5, RZ ;  /* 0x000000ff00057202 */ /* 0x000fe40000000f00 */
[----:B------:R-:W-:-:S09]  /*ca70*/  FSETP.NE.FTZ.AND P0, PT, R10, RZ, PT ;  /* 0x000000ff0a00720b */ /* 0x000fd20003f15000 */
[----:B------:R-:W-:Y:S01]  /*ca80*/  @P2 MUFU.RCP R5, R9 ;  /* 0x0000000900052308 */ /* 0x000fe20000001000 */
[----:B------:R-:W-:-:S03]  /*ca90*/  @P2 FMUL.FTZ R11, R11, 0.69314718246459960938 ;  /* 0x3f3172180b0b2820 */ /* 0x000fc60000410000 */
[----:B------:R-:W-:-:S04]  /*caa0*/  @P0 FMUL.FTZ R7, R7, 0.69314718246459960938 ;  /* 0x3f31721807070820 */ /* 0x000fc80000410000 */
[----:B------:R-:W1:Y:S08]  /*cab0*/  @P0 MUFU.LG2 R6, R10 ;  /* 0x0000000a00060308 */ /* 0x000e700000000c00 */
[----:B------:R2:W3:Y:S08]  /*cac0*/  @P2 MUFU.LG2 R8, R9 ;  /* 0x0000000900082308 */ /* 0x0004f00000000c00 */
[----:B------:R-:W4:Y:S01]  /*cad0*/  @P0 MUFU.RCP R21, R10 ;  /* 0x0000000a00150308 */ /* 0x000f220000001000 */
[----:B-1----:R-:W-:Y:S01]  /*cae0*/  @P0 FMUL.FTZ R6, R6, 0.69314718246459960938 ;  /* 0x3f31721806060820 */ /* 0x002fe20000410000 */
[----:B--2---:R-:W-:-:S03]  /*caf0*/  @!P1 IADD3 R9, R12, 0x30860, RZ ;  /* 0x000308600c099810 */ /* 0x004fc60007ffe0ff */
[----:B------:R-:W-:Y:S01]  /*cb00*/  @P0 FFMA.FTZ R2, R7, R4, R6 ;  /* 0x0000000407020223 */ /* 0x000fe20000010006 */
[----:B------:R-:W-:Y:S02]  /*cb10*/  @!P1 PRMT R7, RZ, 0x654, R9 ;  /* 0x00000654ff079816 */ /* 0x000fe40000000009 */
[----:B------:R-:W-:Y:S01]  /*cb20*/  PLOP3.LUT P0, PT, PT, PT, PT, 0x8, 0x0 ;  /* 0x000000000000781c */ /* 0x000fe20003f0e170 */
[----:B---3--:R-:W-:-:S04]  /*cb30*/  @P2 FMUL.FTZ R8, R8, 0.69314718246459960938 ;  /* 0x3f31721808082820 */ /* 0x008fc80000410000 */
[----:B------:R-:W-:Y:S01]  /*cb40*/  @P2 FFMA.FTZ R0, R11, R3, R8 ;  /* 0x000000030b002223 */ /* 0x000fe20000010008 */
[----:B------:R-:W-:Y:S02]  /*cb50*/  WARPGROUP.DEPBAR.LE gsb0, 0x0 ;  /* 0x00008000000079c5 */ /* 0x000fe40000010000 */
[----:B------:R-:W-:-:S06]  /*cb60*/  WARPGROUP.ARRIVE ;  /* 0x00000000000079c5 */ /* 0x000fcc0000000000 */
        /* <DEDUP_REMOVED lines=9> */
[----:B------:R-:W-:-:S04]  /*cc00*/  USEL UR4, URZ, 0x1, UP0 ;  /* 0x000000013f047887 */ /* 0x000fc80008000000 */
[----:B------:R-:W-:Y:S01]  /*cc10*/  ULOP3.LUT UR46, UR46, UR4, URZ, 0x3c, !UPT ;  /* 0x000000042e2e7292 */ /* 0x000fe2000f8e3c3f */
[----:B------:R-:W-:Y:S02]  /*cc20*/  WARPGROUP.DEPBAR.LE gsb0, 0x0 ;  /* 0x00008000000079c5 */ /* 0x000fe40000010000 */
[----:B------:R-:W-:-:S15]  /*cc30*/  WARPGROUP.ARRIVE ;  /* 0x00000000000079c5 */ /* 0x000fde0000000000 */
[----:B------:R-:W-:-:S03]  /*cc40*/  NOP ;  /* 0x0000000000007918 */ /* 0x000fc60000000000 */
[----:B------:R-:W-:Y:S03]  /*cc50*/  HGMMA.64x256x16.F32 R24, R184, gdesc[UR8].tnspB, R24, gsb0 ;  /* 0x43e00008b8187df0 */ /* 0x000fe60008000818 */
[----:B------:R-:W-:Y:S02]  /*cc60*/  WARPGROUP.DEPBAR.LE gsb0, 0x0 ;  /* 0x00008000000079c5 */ /* 0x000fe40000010000 */
        /* <DEDUP_REMOVED lines=9> */
[----:B----4-:R-:W-:Y:S01]  /*cd00*/  FMUL.FTZ R4, R24, R21 ;  /* 0x0000001518047220 */ /* 0x010fe20000410000 */
[----:B------:R-:W-:Y:S01]  /*cd10*/  FMUL.FTZ R95, R99, R5 ;  /* 0x00000005635f7220 */ /* 0x000fe20000410000 */
[-C--:B------:R-:W-:Y:S01]  /*cd20*/  FMUL.FTZ R17, R56, R21.reuse ;  /* 0x0000001538117220 */ /* 0x080fe20000410000 */
[-C--:B------:R-:W-:Y:S01]  /*cd30*/  FMUL.FTZ R16, R57, R21.reuse ;  /* 0x0000001539107220 */ /* 0x080fe20000410000 */
[-C--:B------:R-:W-:Y:S01]  /*cd40*/  FMUL.FTZ R19, R60, R21.reuse ;  /* 0x000000153c137220 */ /* 0x080fe20000410000 */
[-C--:B------:R-:W-:Y:S01]  /*cd50*/  FMUL.FTZ R18, R61, R21.reuse ;  /* 0x000000153d127220 */ /* 0x080fe20000410000 */
[-C--:B------:R-:W-:Y:S01]  /*cd60*/  FMUL.FTZ R3, R64, R21.reuse ;  /* 0x0000001540037220 */ /* 0x080fe20000410000 */
[----:B------:R-:W-:Y:S01]  /*cd70*/  FMUL.FTZ R24, R65, R21 ;  /* 0x0000001541187220 */ /* 0x000fe20000410000 */
[----:B------:R1:W-:Y:S01]  /*cd80*/  @!P1 SYNCS.ARRIVE.TRANS64.RED.A1T0 RZ, [R7+URZ], RZ ;  /* 0x000000ff07ff99a7 */ /* 0x0003e2000810043f */
        /* <DEDUP_REMOVED lines=111> */
.L_x_900:
[----:B------:R-:W1:Y:S08]  /*d480*/  S2UR UR4, SR_CgaCtaId ;  /* 0x00000000000479c3 */ /* 0x000e700000008800 */
[----:B------:R-:W-:Y:S06]  /*d490*/  BAR.SYNC.DEFER_BLOCKING 0x5, 0x120 ;  /* 0x0144800000007b1d */ /* 0x000fec0000010000 */
[----:B------:R-:W-:-:S02]  /*d4a0*/  UMOV UR38, 0x400 ;  /* 0x0000040000267882 */ /* 0x000fc40000000000 */
[----:B-1----:R-:W-:-:S09]  /*d4b0*/  ULEA UR38, UR4, UR38, 0x18 ;  /* 0x0000002604267291 */ /* 0x002fd2000f8ec03f */
[----:B------:R-:W1:Y:S02]  /*d4c0*/  LDS R5, [UR38+0x308d0] ;  /* 0x0308d026ff057984 */ /* 0x000e640008000800 */
[----:B-1----:R-:W-:Y:S01]  /*d4d0*/  R2UR UR4, R5 ;  /* 0x00000000050472ca */ /* 0x002fe200000e0000 */
[----:B------:R-:W-:Y:S06]  /*d4e0*/  BAR.ARV 0x4, 0x120 ;  /* 0x0104800000007b1d */ /* 0x000fec0000002000 */
[----:B------:R-:W-:Y:S08]  /*d4f0*/  @P0 BRA `(.L_x_971) ;  /* 0x0000000c00e00947 */ /* 0x000ff00003800000 */
[C---:B------:R-:W-:Y:S01]  /*d500*/  IADD3 R21, P6, R200.reuse, 0x20, RZ ;  /* 0x00000020c8157810 */ /* 0x040fe20007fde0ff */
[----:B------:R-:W-:Y:S01]  /*d510*/  VIADD R103, R209, UR42 ;  /* 0x0000002ad1677c36 */ /* 0x000fe20008000000 */
[----:B------:R-:W-:Y:S01]  /*d520*/  IADD3 R27, P5, R200, 0x40, RZ ;  /* 0x00000040c81b7810 */ /* 0x000fe20007fbe0ff */
[----:B------:R-:W-:Y:S01]  /*d530*/  ULDC UR10, c[0x0][0xa88] ;  /* 0x0002a200000a7ab9 */ /* 0x000fe20000000800 */
[----:B------:R-:W-:Y:S01]  /*d540*/  LOP3.LUT R20, R21, 0x380, RZ, 0xc0, !PT ;  /* 0x0000038015147812 */ /* 0x000fe200078ec0ff */
[----:B------:R-:W-:Y:S01]  /*d550*/  USHF.R.S32.HI UR5, URZ, 0x1f, UR43 ;  /* 0x0000001f3f057899 */ /* 0x000fe2000801142b */
[----:B------:R-:W-:Y:S01]  /*d560*/  LOP3.LUT R26, R27, 0x380, RZ, 0xc0, !PT ;  /* 0x000003801b1a7812 */ /* 0x000fe200078ec0ff */
[----:B------:R-:W-:Y:S01]  /*d570*/  ULDC.64 UR6, c[0x0][0xb70] ;  /* 0x0002dc0000067ab9 */ /* 0x000fe20000000a00 */
[----:B------:R-:W-:Y:S01]  /*d580*/  SHF.R.U64 R20, R20, 0x3, RZ ;  /* 0x0000000314147819 */ /* 0x000fe200000012ff */
[----:B------:R-:W-:Y:S01]  /*d590*/  UIMAD UR5, UR5, UR6, URZ ;  /* 0x00000006050572a4 */ /* 0x000fe2000f8e023f */
[----:B------:R-:W-:Y:S01]  /*d5a0*/  SHF.R.U64 R26, R26, 0x3, RZ ;  /* 0x000000031a1a7819 */ /* 0x000fe200000012ff */
[----:B------:R-:W-:Y:S01]  /*d5b0*/  UIMAD.WIDE.U32 UR8, UR43, UR6, URZ ;  /* 0x000000062b0872a5 */ /* 0x000fe2000f8e003f */
[----:B------:R-:W-:Y:S01]  /*d5c0*/  LOP3.LUT R20, R20, R21, RZ, 0x3c, !PT ;  /* 0x0000001514147212 */ /* 0x000fe200078e3cff */
[--C-:B------:R-:W-:Y:S01]  /*d5d0*/  IMAD.X R21, RZ, RZ, R201.reuse, P6 ;  /* 0x000000ffff157224 */ /* 0x100fe200030e06c9 */
[C---:B------:R-:W-:Y:S01]  /*d5e0*/  IADD3 R41, P6, R200.reuse, 0x4040, RZ ;  /* 0x00004040c8297810 */ /* 0x040fe20007fde0ff */
[----:B------:R-:W-:Y:S01]  /*d5f0*/  UIMAD UR5, UR43, UR7, UR5 ;  /* 0x000000072b0572a4 */ /* 0x000fe2000f8e0205 */
[----:B------:R-:W-:Y:S01]  /*d600*/  IADD3 R31, P4, R200, 0x60, RZ ;  /* 0x00000060c81f7810 */ /* 0x000fe20007f9e0ff */
[----:B------:R-:W-:Y:S01]  /*d610*/  ULDC.64 UR12, c[0x0][0x208] ;  /* 0x00008200000c7ab9 */ /* 0x000fe20000000a00 */
[----:B------:R-:W-:Y:S01]  /*d620*/  LOP3.LUT R40, R41, 0x380, RZ, 0xc0, !PT ;  /* 0x0000038029287812 */ /* 0x000fe200078ec0ff */
[----:B------:R-:W-:Y:S01]  /*d630*/  UIADD3 UR5, UR9, UR5, URZ ;  /* 0x0000000509057290 */ /* 0x000fe2000fffe03f */
[----:B------:R-:W-:Y:S01]  /*d640*/  LOP3.LUT R26, R26, R27, RZ, 0x3c, !PT ;  /* 0x0000001b1a1a7212 */ /* 0x000fe200078e3cff */
[----:B------:R-:W-:Y:S01]  /*d650*/  IMAD.X R27, RZ, RZ, R201, P5 ;  /* 0x000000ffff1b7224 */ /* 0x000fe200028e06c9 */
[----:B------:R-:W-:Y:S01]  /*d660*/  SHF.R.U64 R40, R40, 0x3, RZ ;  /* 0x0000000328287819 */ /* 0x000fe200000012ff */
[----:B------:R-:W-:Y:S01]  /*d670*/  ULDC.64 UR6, c[0x0][0xb40] ;  /* 0x0002d00000067ab9 */ /* 0x000fe20000000a00 */
[----:B------:R-:W-:-:S02]  /*d680*/  LOP3.LUT P0, RZ, R208, 0x3, RZ, 0xc0, !PT ;  /* 0x00000003d0ff7812 */ /* 0x000fc4000780c0ff */
[----:B------:R-:W-:Y:S02]  /*d690*/  IADD3 R5, R103, 0x8, RZ ;  /* 0x0000000867057810 */ /* 0x000fe40007ffe0ff */
[C---:B------:R-:W-:Y:S02]  /*d6a0*/  IADD3 R35, P3, R200.reuse, 0x4000, RZ ;  /* 0x00004000c8237810 */ /* 0x040fe40007f7e0ff */
[C---:B------:R-:W-:Y:S02]  /*d6b0*/  IADD3 R43, P5, R200.reuse, 0x4060, RZ ;  /* 0x00004060c82b7810 */ /* 0x040fe40007fbe0ff */
[----:B------:R-:W-:Y:S02]  /*d6c0*/  LOP3.LUT R30, R31, 0x380, RZ, 0xc0, !PT ;  /* 0x000003801f1e7812 */ /* 0x000fe400078ec0ff */
[----:B------:R-:W-:Y:S02]  /*d6d0*/  IADD3 R39, P2, R200, 0x4020, RZ ;  /* 0x00004020c8277810 */ /* 0x000fe40007f5e0ff */
[----:B------:R-:W-:-:S02]  /*d6e0*/  LOP3.LUT R40, R40, R41, RZ, 0x3c, !PT ;  /* 0x0000002928287212 */ /* 0x000fc400078e3cff */
[----:B------:R-:W-:Y:S02]  /*d6f0*/  ISETP.GE.OR P1, PT, R5, UR10, P0 ;  /* 0x0000000a05007c0c */ /* 0x000fe40008726670 */
[----:B------:R-:W-:Y:S02]  /*d700*/  LOP3.LUT R34, R35, 0x380, RZ, 0xc0, !PT ;  /* 0x0000038023227812 */ /* 0x000fe400078ec0ff */
[----:B------:R-:W-:Y:S02]  /*d710*/  IADD3.X R41, RZ, R201, RZ, P6, !PT ;  /* 0x000000c9ff297210 */ /* 0x000fe400037fe4ff */
[----:B------:R-:W-:Y:S02]  /*d720*/  LOP3.LUT R42, R43, 0x380, RZ, 0xc0, !PT ;  /* 0x000003802b2a7812 */ /* 0x000fe400078ec0ff */
[----:B------:R-:W-:Y:S02]  /*d730*/  IADD3 R5, P6, R200, 0x8060, RZ ;  /* 0x00008060c8057810 */ /* 0x000fe40007fde0ff */
[----:B------:R-:W-:-:S02]  /*d740*/  SHF.R.U64 R30, R30, 0x3, RZ ;  /* 0x000000031e1e7819 */ /* 0x000fc400000012ff */
[----:B------:R-:W-:Y:S02]  /*d750*/  LOP3.LUT R38, R39, 0x380, RZ, 0xc0, !PT ;  /* 0x0000038027267812 */ /* 0x000fe400078ec0ff */
[----:B------:R-:W-:Y:S02]  /*d760*/  SHF.R.U64 R34, R34, 0x3, RZ ;  /* 0x0000000322227819 */ /* 0x000fe400000012ff */
[----:B------:R-:W-:Y:S02]  /*d770*/  SHF.R.U64 R42, R42, 0x3, RZ ;  /* 0x000000032a2a7819 */ /* 0x000fe400000012ff */
[----:B------:R-:W-:Y:S02]  /*d780*/  LOP3.LUT R28, R5, 0x380, RZ, 0xc0, !PT ;  /* 0x00000380051c7812 */ /* 0x000fe400078ec0ff */
[----:B------:R-:W-:Y:S02]  /*d790*/  LOP3.LUT R30, R30, R31, RZ, 0x3c, !PT ;  /* 0x0000001f1e1e7212 */ /* 0x000fe400078e3cff */
[----:B------:R-:W-:-:S02]  /*d7a0*/  IADD3.X R31, RZ, R201, RZ, P4, !PT ;  /* 0x000000c9ff1f7210 */ /* 0x000fc400027fe4ff */
[----:B------:R-:W-:Y:S02]  /*d7b0*/  SHF.R.U64 R38, R38, 0x3, RZ ;  /* 0x0000000326267819 */ /* 0x000fe400000012ff */
[----:B------:R-:W-:Y:S01]  /*d7c0*/  LOP3.LUT R34, R34, R35, RZ, 0x3c, !PT ;  /* 0x0000002322227212 */ /* 0x000fe200078e3cff */
[--C-:B------:R-:W-:Y:S01]  /*d7d0*/  IMAD.X R35, RZ, RZ, R201.reuse, P3 ;  /* 0x000000ffff237224 */ /* 0x100fe200018e06c9 */
[----:B------:R-:W-:Y:S02]  /*d7e0*/  IADD3 R45, P4, R200, 0x8000, RZ ;  /* 0x00008000c82d7810 */ /* 0x000fe40007f9e0ff */
[----:B------:R-:W-:Y:S01]  /*d7f0*/  LOP3.LUT R42, R42, R43, RZ, 0x3c, !PT ;  /* 0x0000002b2a2a7212 */ /* 0x000fe200078e3cff */
[----:B------:R-:W-:Y:S01]  /*d800*/  IMAD.X R43, RZ, RZ, R201, P5 ;  /* 0x000000ffff2b7224 */ /* 0x000fe200028e06c9 */
[----:B------:R-:W-:Y:S02]  /*d810*/  SHF.R.U64 R28, R28, 0x3, RZ ;  /* 0x000000031c1c7819 */ /* 0x000fe400000012ff */
[----:B------:R-:W-:-:S02]  /*d820*/  IADD3 R47, P3, R200, 0x8020, RZ ;  /* 0x00008020c82f7810 */ /* 0x000fc40007f7e0ff */
[----:B------:R-:W-:Y:S01]  /*d830*/  LOP3.LUT R38, R38, R39, RZ, 0x3c, !PT ;  /* 0x0000002726267212 */ /* 0x000fe200078e3cff */
[----:B------:R-:W-:Y:S01]  /*d840*/  IMAD.X R39, RZ, RZ, R201, P2 ;  /* 0x000000ffff277224 */ /* 0x000fe200010e06c9 */
[C---:B------:R-:W-:Y:S02]  /*d850*/  LOP3.LUT R53, R200.reuse, 0x380, RZ, 0xc0, !PT ;  /* 0x00000380c8357812 */ /* 0x040fe400078ec0ff */
[C---:B------:R-:W-:Y:S02]  /*d860*/  IADD3 R51, P5, R200.reuse, 0xc000, RZ ;  /* 0x0000c000c8337810 */ /* 0x040fe40007fbe0ff */
[----:B------:R-:W-:Y:S02]  /*d870*/  LOP3.LUT R44, R45, 0x380, RZ, 0xc0, !PT ;  /* 0x000003802d2c7812 */ /* 0x000fe400078ec0ff */
[----:B------:R-:W-:Y:S02]  /*d880*/  F2FP.F16.F32.PACK_AB R6, R29, R6 ;  /* 0x000000061d06723e */ /* 0x000fe400000000ff */
[----:B------:R-:W-:-:S02]  /*d890*/  IADD3 R49, P2, R200, 0x8040, RZ ;  /* 0x00008040c8317810 */ /* 0x000fc40007f5e0ff */
[----:B------:R-:W-:Y:S02]  /*d8a0*/  LOP3.LUT R28, R28, R5, RZ, 0x3c, !PT ;  /* 0x000000051c1c7212 */ /* 0x000fe400078e3cff */
[----:B------:R-:W-:Y:S02]  /*d8b0*/  IADD3.X R29, RZ, R201, RZ, P6, !PT ;  /* 0x000000c9ff1d7210 */ /* 0x000fe400037fe4ff */
[----:B------:R-:W-:Y:S02]  /*d8c0*/  LOP3.LUT R46, R47, 0x380, RZ, 0xc0, !PT ;  /* 0x000003802f2e7812 */ /* 0x000fe400078ec0ff */
[----:B------:R-:W-:Y:S02]  /*d8d0*/  SHF.R.U64 R53, R53, 0x3, RZ ;  /* 0x0000000335357819 */ /* 0x000fe400000012ff */
[----:B------:R-:W-:Y:S02]  /*d8e0*/  LOP3.LUT R50, R51, 0x380, RZ, 0xc0, !PT ;  /* 0x0000038033327812 */ /* 0x000fe400078ec0ff */
[----:B------:R-:W-:-:S02]  /*d8f0*/  SHF.R.U64 R44, R44, 0x3, RZ ;  /* 0x000000032c2c7819 */ /* 0x000fc400000012ff */
[----:B------:R-:W-:Y:S02]  /*d900*/  LOP3.LUT R48, R49, 0x380, RZ, 0xc0, !PT ;  /* 0x0000038031307812 */ /* 0x000fe400078ec0ff */
[----:B------:R-:W-:Y:S02]  /*d910*/  MOV R31, R30 ;  /* 0x0000001e001f7202 */ /* 0x000fe40000000f00 */
[----:B------:R-:W-:Y:S02]  /*d920*/  SHF.R.U64 R46, R46, 0x3, RZ ;  /* 0x000000032e2e7819 */ /* 0x000fe400000012ff */
[----:B------:R-:W-:Y:S02]  /*d930*/  MOV R30, R28 ;  /* 0x0000001c001e7202 */ /* 0x000fe40000000f00 */
[----:B------:R-:W-:Y:S01]  /*d940*/  LOP3.LUT R52, R53, R200, RZ, 0x3c, !PT ;  /* 0x000000c835347212 */ /* 0x000fe200078e3cff */
[----:B------:R-:W1:Y:S01]  /*d950*/  LDC.64 R28, c[0x0][0xb78] ;  /* 0x0002de00ff1c7b82 */ /* 0x000e620000000a00 */
[----:B------:R-:W-:Y:S01]  /*d960*/  SHF.R.U64 R50, R50, 0x3, RZ ;  /* 0x0000000332327819 */ /* 0x000fe200000012ff */
[----:B------:R-:W-:Y:S01]  /*d970*/  IMAD.MOV.U32 R53, RZ, RZ, R201 ;  /* 0x000000ffff357224 */ /* 0x000fe200078e00c9 */
[----:B------:R-:W-:-:S02]  /*d980*/  LOP3.LUT R44, R44, R45, RZ, 0x3c, !PT ;  /* 0x0000002d2c2c7212 */ /* 0x000fc400078e3cff */
[----:B------:R-:W-:Y:S02]  /*d990*/  SHF.R.U64 R48, R48, 0x3, RZ ;  /* 0x0000000330307819 */ /* 0x000fe400000012ff */
[----:B------:R-:W-:Y:S02]  /*d9a0*/  F2FP.F16.F32.PACK_AB R4, R25, R4 ;  /* 0x000000041904723e */ /* 0x000fe400000000ff */
[----:B------:R-:W-:Y:S02]  /*d9b0*/  IADD3.X R45, RZ, R201, RZ, P4, !PT ;  /* 0x000000c9ff2d7210 */ /* 0x000fe400027fe4ff */
[----:B------:R-:W-:Y:S01]  /*d9c0*/  LOP3.LUT R46, R46, R47, RZ, 0x3c, !PT ;  /* 0x0000002f2e2e7212 */ /* 0x000fe200078e3cff */
[----:B------:R-:W-:Y:S01]  /*d9d0*/  IMAD.X R47, RZ, RZ, R201, P3 ;  /* 0x000000ffff2f7224 */ /* 0x000fe200018e06c9 */
[----:B------:R-:W-:Y:S02]  /*d9e0*/  IADD3 R25, P4, R200, 0xc020, RZ ;  /* 0x0000c020c8197810 */ /* 0x000fe40007f9e0ff */
[----:B------:R-:W-:-:S02]  /*d9f0*/  LOP3.LUT R50, R50, R51, RZ, 0x3c, !PT ;  /* 0x0000003332327212 */ /* 0x000fc400078e3cff */
[----:B------:R-:W-:Y:S02]  /*da00*/  IADD3 R51, P3, R200, 0xc040, RZ ;  /* 0x0000c040c8337810 */ /* 0x000fe40007f7e0ff */
[----:B------:R-:W-:Y:S01]  /*da10*/  LOP3.LUT R48, R48, R49, RZ, 0x3c, !PT ;  /* 0x0000003130307212 */ /* 0x000fe200078e3cff */
[--C-:B------:R-:W-:Y:S01]  /*da20*/  IMAD.X R49, RZ, RZ, R201.reuse, P2 ;  /* 0x000000ffff317224 */ /* 0x100fe200010e06c9 */
[----:B------:R-:W-:Y:S02]  /*da30*/  MOV R53, R52 ;  /* 0x0000003400357202 */ /* 0x000fe40000000f00 */
[----:B------:R-:W-:Y:S01]  /*da40*/  F2FP.F16.F32.PACK_AB R5, R57, R56 ;  /* 0x000000383905723e */ /* 0x000fe200000000ff */
[----:B------:R-:W-:Y:S01]  /*da50*/  IMAD.X R57, RZ, RZ, R201, P4 ;  /* 0x000000ffff397224 */ /* 0x000fe200020e06c9 */
[----:B------:R-:W-:Y:S01]  /*da60*/  F2FP.F16.F32.PACK_AB R7, R160, R7 ;  /* 0x00000007a007723e */ /* 0x000fe200000000ff */
[----:B------:R-:W-:Y:S01]  /*da70*/  BAR.SYNC.DEFER_BLOCKING 0x1, 0x100 ;  /* 0x0044000000007b1d */ /* 0x000fe20000010000 */
[----:B------:R-:W-:-:S02]  /*da80*/  LOP3.LUT R56, R25, 0x380, RZ, 0xc0, !PT ;  /* 0x0000038019387812 */ /* 0x000fc400078ec0ff */
[----:B------:R-:W-:Y:S02]  /*da90*/  IADD3 R55, P2, R200, 0xc060, RZ ;  /* 0x0000c060c8377810 */ /* 0x000fe40007f5e0ff */
[----:B------:R-:W-:Y:S02]  /*daa0*/  LOP3.LUT R52, R51, 0x380, RZ, 0xc0, !PT ;  /* 0x0000038033347812 */ /* 0x000fe400078ec0ff */
[----:B------:R-:W-:Y:S02]  /*dab0*/  SHF.R.U64 R56, R56, 0x3, RZ ;  /* 0x0000000338387819 */ /* 0x000fe400000012ff */
[----:B------:R-:W-:Y:S02]  /*dac0*/  LOP3.LUT R54, R55, 0x380, RZ, 0xc0, !PT ;  /* 0x0000038037367812 */ /* 0x000fe400078ec0ff */
[----:B------:R-:W-:Y:S01]  /*dad0*/  MOV R161, R20 ;  /* 0x0000001400a17202 */ /* 0x000fe20000000f00 */
[----:B------:R-:W-:Y:S01]  /*dae0*/  IMAD.U32 R20, RZ, RZ, UR8 ;  /* 0x00000008ff147e24 */ /* 0x000fe2000f8e00ff */
[----:B------:R-:W-:-:S02]  /*daf0*/  F2FP.F16.F32.PACK_AB R8, R8, R9 ;  /* 0x000000090808723e */ /* 0x000fc400000000ff */
[----:B------:R-:W-:Y:S02]  /*db00*/  F2FP.F16.F32.PACK_AB R10, R10, R11 ;  /* 0x0000000b0a0a723e */ /* 0x000fe400000000ff */
[----:B------:R-:W-:Y:S02]  /*db10*/  SHF.R.U64 R52, R52, 0x3, RZ ;  /* 0x0000000334347819 */ /* 0x000fe400000012ff */
[----:B------:R-:W-:Y:S02]  /*db20*/  MOV R160, R26 ;  /* 0x0000001a00a07202 */ /* 0x000fe40000000f00 */
[----:B------:R-:W-:Y:S02]  /*db30*/  F2FP.F16.F32.PACK_AB R9, R156, R61 ;  /* 0x0000003d9c09723e */ /* 0x000fe400000000ff */
[----:B------:R-:W-:Y:S01]  /*db40*/  F2FP.F16.F32.PACK_AB R11, R155, R64 ;  /* 0x000000409b0b723e */ /* 0x000fe200000000ff */
[----:B------:R2:W-:Y:S01]  /*db50*/  STSM.16.M88.4 [R53], R4 ;  /* 0x0000000435007844 */ /* 0x0005e20000000200 */
[----:B------:R-:W-:-:S02]  /*db60*/  F2FP.F16.F32.PACK_AB R12, R12, R13 ;  /* 0x0000000d0c0c723e */ /* 0x000fc400000000ff */
[----:B------:R-:W-:Y:S02]  /*db70*/  F2FP.F16.F32.PACK_AB R14, R14, R15 ;  /* 0x0000000f0e0e723e */ /* 0x000fe400000000ff */
[----:B------:R-:W-:Y:S02]  /*db80*/  F2FP.F16.F32.PACK_AB R13, R158, R65 ;  /* 0x000000419e0d723e */ /* 0x000fe400000000ff */
[----:B------:R-:W-:Y:S02]  /*db90*/  F2FP.F16.F32.PACK_AB R15, R157, R152 ;  /* 0x000000989d0f723e */ /* 0x000fe400000000ff */
[----:B------:R-:W-:Y:S02]  /*dba0*/  F2FP.F16.F32.PACK_AB R16, R16, R17 ;  /* 0x000000111010723e */ /* 0x000fe400000000ff */
[----:B------:R-:W-:Y:S02]  /*dbb0*/  F2FP.F16.F32.PACK_AB R18, R18, R19 ;  /* 0x000000131212723e */ /* 0x000fe400000000ff */
[----:B------:R-:W-:-:S02]  /*dbc0*/  LOP3.LUT R56, R56, R25, RZ, 0x3c, !PT ;  /* 0x0000001938387212 */ /* 0x000fc400078e3cff */
[----:B------:R-:W-:Y:S02]  /*dbd0*/  MOV R34, R34 ;  /* 0x0000002200227202 */ /* 0x000fe40000000f00 */
[----:B--2---:R-:W-:Y:S02]  /*dbe0*/  F2FP.F16.F32.PACK_AB R4, R33, R32 ;  /* 0x000000202104723e */ /* 0x004fe400000000ff */
[----:B------:R-:W-:Y:S02]  /*dbf0*/  F2FP.F16.F32.PACK_AB R5, R154, R23 ;  /* 0x000000179a05723e */ /* 0x000fe400000000ff */
[----:B------:R-:W-:Y:S02]  /*dc00*/  F2FP.F16.F32.PACK_AB R6, R37, R36 ;  /* 0x000000242506723e */ /* 0x000fe400000000ff */
[----:B------:R-:W-:Y:S02]  /*dc10*/  F2FP.F16.F32.PACK_AB R7, R153, R60 ;  /* 0x0000003c9907723e */ /* 0x000fe400000000ff */
[----:B------:R-:W-:-:S02]  /*dc20*/  F2FP.F16.F32.PACK_AB R17, R59, R58 ;  /* 0x0000003a3b11723e */ /* 0x000fc400000000ff */
[----:B------:R-:W-:Y:S01]  /*dc30*/  F2FP.F16.F32.PACK_AB R19, R63, R62 ;  /* 0x0000003e3f13723e */ /* 0x000fe200000000ff */
[----:B------:R2:W-:Y:S01]  /*dc40*/  STSM.16.M88.4 [R161], R4 ;  /* 0x00000004a1007844 */ /* 0x0005e20000000200 */
[----:B------:R-:W-:Y:S02]  /*dc50*/  F2FP.F16.F32.PACK_AB R72, R73, R72 ;  /* 0x000000484948723e */ /* 0x000fe400000000ff */
[----:B------:R-:W-:Y:S01]  /*dc60*/  SHF.R.U64 R54, R54, 0x3, RZ ;  /* 0x0000000336367819 */ /* 0x000fe200000012ff */
[----:B------:R-:W-:Y:S01]  /*dc70*/  STSM.16.M88.4 [R160], R8 ;  /* 0x00000008a0007844 */ /* 0x000fe20000000200 */
[----:B------:R-:W-:Y:S02]  /*dc80*/  MOV R38, R38 ;  /* 0x0000002600267202 */ /* 0x000fe40000000f00 */
[----:B------:R-:W-:Y:S01]  /*dc90*/  MOV R21, UR9 ;  /* 0x0000000900157c02 */ /* 0x000fe20008000f00 */
[----:B------:R-:W-:Y:S01]  /*dca0*/  IMAD.U32 R21, RZ, RZ, UR5 ;  /* 0x00000005ff157e24 */ /* 0x000fe2000f8e00ff */
[----:B------:R-:W-:Y:S01]  /*dcb0*/  F2FP.F16.F32.PACK_AB R24, R24, R3 ;  /* 0x000000031818723e */ /* 0x000fe200000000ff */
[----:B------:R-:W-:Y:S01]  /*dcc0*/  USHF.R.S32.HI UR5, URZ, 0x1f, UR44 ;  /* 0x0000001f3f057899 */ /* 0x000fe2000801142c */
[----:B------:R-:W-:Y:S01]  /*dcd0*/  F2FP.F16.F32.PACK_AB R25, R67, R66 ;  /* 0x000000424319723e */ /* 0x000fe200000000ff */
[----:B------:R-:W-:Y:S01]  /*dce0*/  STSM.16.M88.4 [R31], R12 ;  /* 0x0000000c1f007844 */ /* 0x000fe20000000200 */
[----:B------:R-:W-:Y:S01]  /*dcf0*/  F2FP.F16.F32.PACK_AB R26, R69, R68 ;  /* 0x00000044451a723e */ /* 0x000fe200000000ff */
[C---:B-1----:R-:W-:Y:S01]  /*dd00*/  IMAD.WIDE.U32 R20, R28.reuse, UR44, R20 ;  /* 0x0000002c1c147c25 */ /* 0x042fe2000f8e0014 */
[----:B------:R-:W-:Y:S01]  /*dd10*/  F2FP.F16.F32.PACK_AB R27, R71, R70 ;  /* 0x00000046471b723e */ /* 0x000fe200000000ff */
[----:B------:R-:W-:Y:S01]  /*dd20*/  STSM.16.M88.4 [R34], R16 ;  /* 0x0000001022007844 */ /* 0x000fe20000000200 */
[----:B------:R-:W-:Y:S01]  /*dd30*/  F2FP.F16.F32.PACK_AB R73, R159, R74 ;  /* 0x0000004a9f49723e */ /* 0x000fe200000000ff */
[----:B--2---:R-:W-:Y:S01]  /*dd40*/  IMAD R4, R28, UR5, RZ ;  /* 0x000000051c047c24 */ /* 0x004fe2000f8e02ff */
[----:B------:R-:W-:Y:S01]  /*dd50*/  F2FP.F16.F32.PACK_AB R80, R81, R80 ;  /* 0x000000505150723e */ /* 0x000fe200000000ff */
[----:B------:R-:W-:Y:S01]  /*dd60*/  STSM.16.M88.4 [R38], R24 ;  /* 0x0000001826007844 */ /* 0x000fe20000000200 */
[----:B------:R-:W-:Y:S01]  /*dd70*/  LOP3.LUT R52, R52, R51, RZ, 0x3c, !PT ;  /* 0x0000003334347212 */ /* 0x000fe200078e3cff */
[----:B------:R-:W-:Y:S01]  /*dd80*/  IMAD.X R51, RZ, RZ, R201, P5 ;  /* 0x000000ffff337224 */ /* 0x000fe200028e06c9 */
[----:B------:R-:W-:Y:S01]  /*dd90*/  MOV R40, R40 ;  /* 0x0000002800287202 */ /* 0x000fe20000000f00 */
[----:B------:R-:W-:Y:S01]  /*dda0*/  IMAD R4, R29, UR44, R4 ;  /* 0x0000002c1d047c24 */ /* 0x000fe2000f8e0204 */
[----:B------:R-:W-:-:S02]  /*ddb0*/  F2FP.F16.F32.PACK_AB R74, R77, R76 ;  /* 0x0000004c4d4a723e */ /* 0x000fc400000000ff */
[----:B------:R-:W-:Y:S02]  /*ddc0*/  F2FP.F16.F32.PACK_AB R75, R78, R75 ;  /* 0x0000004b4e4b723e */ /* 0x000fe400000000ff */
[----:B------:R-:W-:Y:S02]  /*ddd0*/  F2FP.F16.F32.PACK_AB R81, R79, R82 ;  /* 0x000000524f51723e */ /* 0x000fe400000000ff */
[----:B------:R-:W-:Y:S01]  /*dde0*/  F2FP.F16.F32.PACK_AB R88, R89, R88 ;  /* 0x000000585958723e */ /* 0x000fe200000000ff */
[----:B------:R-:W-:Y:S01]  /*ddf0*/  STSM.16.M88.4 [R40], R72 ;  /* 0x0000004828007844 */ /* 0x000fe20000000200 */
[----:B------:R-:W-:Y:S02]  /*de00*/  MOV R42, R42 ;  /* 0x0000002a002a7202 */ /* 0x000fe40000000f00 */
[----:B------:R-:W-:Y:S02]  /*de10*/  F2FP.F16.F32.PACK_AB R82, R85, R84 ;  /* 0x000000545552723e */ /* 0x000fe400000000ff */
[----:B------:R-:W-:-:S02]  /*de20*/  F2FP.F16.F32.PACK_AB R83, R86, R83 ;  /* 0x000000535653723e */ /* 0x000fc400000000ff */
[----:B------:R-:W-:Y:S02]  /*de30*/  F2FP.F16.F32.PACK_AB R89, R87, R90 ;  /* 0x0000005a5759723e */ /* 0x000fe400000000ff */
[----:B------:R-:W-:Y:S01]  /*de40*/  F2FP.F16.F32.PACK_AB R96, R97, R96 ;  /* 0x000000606160723e */ /* 0x000fe200000000ff */
[----:B------:R-:W-:Y:S01]  /*de50*/  STSM.16.M88.4 [R42], R80 ;  /* 0x000000502a007844 */ /* 0x000fe20000000200 */
[----:B------:R-:W-:Y:S02]  /*de60*/  MOV R44, R44 ;  /* 0x0000002c002c7202 */ /* 0x000fe40000000f00 */
[----:B------:R-:W-:Y:S02]  /*de70*/  F2FP.F16.F32.PACK_AB R90, R93, R92 ;  /* 0x0000005c5d5a723e */ /* 0x000fe400000000ff */
[----:B------:R-:W-:Y:S02]  /*de80*/  F2FP.F16.F32.PACK_AB R91, R94, R91 ;  /* 0x0000005b5e5b723e */ /* 0x000fe400000000ff */
[----:B------:R-:W-:-:S02]  /*de90*/  F2FP.F16.F32.PACK_AB R97, R95, R98 ;  /* 0x000000625f61723e */ /* 0x000fc400000000ff */
[----:B------:R-:W-:Y:S01]  /*dea0*/  F2FP.F16.F32.PACK_AB R104, R105, R104 ;  /* 0x000000686968723e */ /* 0x000fe200000000ff */
[----:B------:R-:W-:Y:S01]  /*deb0*/  STSM.16.M88.4 [R44], R88 ;  /* 0x000000582c007844 */ /* 0x000fe20000000200 */
[----:B------:R-:W-:Y:S01]  /*dec0*/  LOP3.LUT R54, R54, R55, RZ, 0x3c, !PT ;  /* 0x0000003736367212 */ /* 0x000fe200078e3cff */
[----:B------:R-:W-:Y:S01]  /*ded0*/  IMAD.X R55, RZ, RZ, R201, P2 ;  /* 0x000000ffff377224 */ /* 0x000fe200010e06c9 */
[----:B------:R-:W-:Y:S02]  /*dee0*/  MOV R46, R46 ;  /* 0x0000002e002e7202 */ /* 0x000fe40000000f00 */
[----:B------:R-:W-:Y:S02]  /*def0*/  F2FP.F16.F32.PACK_AB R98, R101, R100 ;  /* 0x000000646562723e */ /* 0x000fe400000000ff */
[----:B------:R-:W-:Y:S02]  /*df00*/  F2FP.F16.F32.PACK_AB R99, R102, R99 ;  /* 0x000000636663723e */ /* 0x000fe400000000ff */
[----:B------:R-:W-:-:S02]  /*df10*/  F2FP.F16.F32.PACK_AB R105, R107, R106 ;  /* 0x0000006a6b69723e */ /* 0x000fc400000000ff */
[----:B------:R-:W-:Y:S01]  /*df20*/  F2FP.F16.F32.PACK_AB R112, R113, R112 ;  /* 0x000000707170723e */ /* 0x000fe200000000ff */
[----:B------:R-:W-:Y:S01]  /*df30*/  STSM.16.M88.4 [R46], R96 ;  /* 0x000000602e007844 */ /* 0x000fe20000000200 */
[----:B------:R-:W-:Y:S02]  /*df40*/  MOV R48, R48 ;  /* 0x0000003000307202 */ /* 0x000fe40000000f00 */
[----:B------:R-:W-:Y:S02]  /*df50*/  IADD3.X R53, RZ, R201, RZ, P3, !PT ;  /* 0x000000c9ff357210 */ /* 0x000fe40001ffe4ff */
        /* <DEDUP_REMOVED lines=16> */
[----:B------:R-:W-:Y:S02]  /*e060*/  MOV R56, R56 ;  /* 0x0000003800387202 */ /* 0x000fe40000000f00 */
        /* <DEDUP_REMOVED lines=9> */
[----:B------:R-:W-:Y:S01]  /*e100*/  MOV R54, R54 ;  /* 0x0000003600367202 */ /* 0x000fe20000000f00 */
[----:B------:R-:W-:Y:S01]  /*e110*/  STSM.16.M88.4 [R52], R136 ;  /* 0x0000008834007844 */ /* 0x000fe20000000200 */
[----:B------:R-:W-:Y:S02]  /*e120*/  F2FP.F16.F32.PACK_AB R146, R149, R148 ;  /* 0x000000949592723e */ /* 0x000fe400000000ff */
[----:B------:R-:W-:Y:S02]  /*e130*/  F2FP.F16.F32.PACK_AB R147, R151, R150 ;  /* 0x000000969793723e */ /* 0x000fe400000000ff */
[C---:B------:R-:W-:Y:S02]  /*e140*/  ISETP.GE.OR P0, PT, R103.reuse, UR10, P0 ;  /* 0x0000000a67007c0c */ /* 0x040fe40008706670 */
[----:B------:R-:W-:Y:S01]  /*e150*/  SHF.R.S32.HI R3, RZ, 0x1f, R103 ;  /* 0x0000001fff037819 */ /* 0x000fe20000011467 */
[----:B------:R-:W-:Y:S01]  /*e160*/  STSM.16.M88.4 [R54], R144 ;  /* 0x0000009036007844 */ /* 0x000fe20000000200 */
[----:B------:R-:W-:Y:S01]  /*e170*/  IADD3 R103, P2, R103, R20, RZ ;  /* 0x0000001467677210 */ /* 0x000fe20007f5e0ff */
[----:B------:R-:W-:Y:S01]  /*e180*/  @!PT LDS RZ, [RZ] ;  /* 0x00000000fffff984 */ /* 0x000fe20000000800 */
[----:B------:R-:W-:Y:S01]  /*e190*/  @!PT LDS RZ, [RZ] ;  /* 0x00000000fffff984 */ /* 0x000fe20000000800 */
[----:B------:R-:W-:Y:S01]  /*e1a0*/  @!PT LDS RZ, [RZ] ;  /* 0x00000000fffff984 */ /* 0x000fe20000000800 */
[----:B------:R-:W-:Y:S01]  /*e1b0*/  @!PT LDS RZ, [RZ] ;  /* 0x00000000fffff984 */ /* 0x000fe20000000800 */
[----:B------:R1:W-:Y:S06]  /*e1c0*/  MEMBAR.ALL.CTA ;  /* 0x0000000000007992 */ /* 0x0003ec0000008000 */
[----:B-1----:R-:W1:Y:S01]  /*e1d0*/  FENCE.VIEW.ASYNC.S ;  /* 0x00000000000073c6 */ /* 0x002e620000000000 */
[----:B------:R-:W-:Y:S01]  /*e1e0*/  IADD3.X R20, R3, R21, R4, P2, !PT ;  /* 0x0000001503147210 */ /* 0x000fe200017fe404 */
[----:B-1----:R-:W-:Y:S06]  /*e1f0*/  BAR.ARV 0x1, 0x120 ;  /* 0x0044800000007b1d */ /* 0x002fec0000002000 */
[C---:B------:R-:W-:Y:S01]  /*e200*/  LEA R4, P2, R103.reuse, UR6, 0x2 ;  /* 0x0000000667047c11 */ /* 0x040fe2000f8410ff */
[----:B------:R-:W1:Y:S03]  /*e210*/  SHFL.IDX PT, R3, R211, RZ, 0x1f ;  /* 0x00001fffd3037589 */ /* 0x000e6600000e0000 */
[----:B------:R-:W-:-:S05]  /*e220*/  LEA.HI.X R5, R103, UR7, R20, 0x2, P2 ;  /* 0x0000000767057c11 */ /* 0x000fca00090f1414 */
[----:B------:R2:W-:Y:S04]  /*e230*/  @!P0 STG.E desc[UR12][R4.64], R2 ;  /* 0x0000000204008986 */ /* 0x0005e8000c10190c */
[----:B------:R2:W-:Y:S01]  /*e240*/  @!P1 STG.E desc[UR12][R4.64+0x20], R0 ;  /* 0x0000200004009986 */ /* 0x0005e2000c10190c */
[----:B-1----:R-:W-:-:S13]  /*e250*/  ISETP.NE.AND P0, PT, R3, 0x7, PT ;  /* 0x000000070300780c */ /* 0x002fda0003f05270 */
[----:B--2---:R-:W-:Y:S05]  /*e260*/  @P0 BRA `(.L_x_972) ;  /* 0x0000000c00180947 */ /* 0x004fea0003800000 */
[----:B------:R-:W-:Y:S01]  /*e270*/  BAR.SYNC.DEFER_BLOCKING 0x1, 0x120 ;  /* 0x0044800000007b1d */ /* 0x000fe20000010000 */
[----:B------:R-:W-:-:S05]  /*e280*/  ELECT P0, URZ, PT ;  /* 0x00000000003f782f */ /* 0x000fca0003800000 */
[----:B------:R-:W-:Y:S08]  /*e290*/  BSSY B0, `(.L_x_973) ;  /* 0x000001d000007945 */ /* 0x000ff00003800000 */
[----:B------:R-:W-:Y:S05]  /*e2a0*/  @!P0 BRA `(.L_x_974) ;  /* 0x00000000006c8947 */ /* 0x000fea0003800000 */
[----:B------:R-:W-:Y:S01]  /*e2b0*/  ULDC.64 UR10, c[0x0][0x198] ;  /* 0x00006600000a7ab9 */ /* 0x000fe20000000a00 */
[----:B------:R-:W-:Y:S02]  /*e2c0*/  UIADD3 UR5, UR38, 0x4000, URZ ;  /* 0x0000400026057890 */ /* 0x000fe4000fffe03f */
[----:B------:R-:W-:Y:S02]  /*e2d0*/  UIADD3 UR6, UP0, UR10, 0x9f0, URZ ;  /* 0x000009f00a067890 */ /* 0x000fe4000ff1e03f */
[----:B------:R-:W-:Y:S02]  /*e2e0*/  UIADD3 UR9, UR38, 0x8000, URZ ;  /* 0x0000800026097890 */ /* 0x000fe4000fffe03f */
[----:B------:R-:W-:Y:S01]  /*e2f0*/  UIADD3.X UR7, URZ, UR11, URZ, UP0, !UPT ;  /* 0x0000000b3f077290 */ /* 0x000fe200087fe43f */
[----:B------:R-:W-:Y:S01]  /*e300*/  UMOV UR41, URZ ;  /* 0x0000003f00297c82 */ /* 0x000fe20008000000 */
[----:B------:R-:W-:Y:S01]  /*e310*/  UMOV UR45, URZ ;  /* 0x0000003f002d7c82 */ /* 0x000fe20008000000 */
[----:B------:R-:W-:Y:S01]  /*e320*/  UMOV UR40, UR38 ;  /* 0x0000002600287c82 */ /* 0x000fe20008000000 */
[----:B------:R-:W-:Y:S01]  /*e330*/  UMOV UR8, 0x40 ;  /* 0x0000004000087882 */ /* 0x000fe20000000000 */
[----:B------:R-:W-:-:S04]  /*e340*/  UIADD3 UR10, UR38, 0xc000, URZ ;  /* 0x0000c000260a7890 */ /* 0x000fc8000fffe03f */
        /* <DEDUP_REMOVED lines=17> */
.L_x_974:
[----:B------:R-:W-:Y:S05]  /*e460*/  BSYNC B0 ;  /* 0x0000000000007941 */ /* 0x000fea0003800000 */
.L_x_973:
[----:B------:R-:W-:Y:S05]  /*e470*/  BRA `(.L_x_972) ;  /* 0x0000000800947947 */ /* 0x000fea0003800000 */
.L_x_971:
[----:B------:R-:W1:Y:S01]  /*e480*/  LDC.64 R8, c[0x0][0xae0] ;  /* 0x0002b800ff087b82 */ /* 0x000e620000000a00 */
[----:B------:R-:W-:Y:S01]  /*e490*/  ISETP.GT.AND P0, PT, R213, 0x7f, PT ;  /* 0x0000007fd500780c */ /* 0x000fe20003f04270 */
[----:B------:R-:W-:Y:S01]  /*e4a0*/  USHF.R.S32.HI UR5, URZ, 0x1f, UR43 ;  /* 0x0000001f3f057899 */ /* 0x000fe2000801142b */
[--C-:B------:R-:W-:Y:S01]  /*e4b0*/  SHF.R.S32.HI R203, RZ, 0x1f, R202.reuse ;  /* 0x0000001fffcb7819 */ /* 0x100fe200000114ca */
[----:B------:R-:W-:Y:S01]  /*e4c0*/  USHF.R.S32.HI UR6, URZ, 0x1f, UR44 ;  /* 0x0000001f3f067899 */ /* 0x000fe2000801142c */
[----:B------:R-:W-:Y:S03]  /*e4d0*/  BSSY B0, `(.L_x_975) ;  /* 0x000001d000007945 */ /* 0x000fe60003800000 */
[----:B------:R-:W2:Y:S08]  /*e4e0*/  LDC R14, c[0x0][0xdac] ;  /* 0x00036b00ff0e7b82 */ /* 0x000eb00000000800 */
[----:B------:R-:W3:Y:S01]  /*e4f0*/  LDC.64 R10, c[0x0][0xae8] ;  /* 0x0002ba00ff0a7b82 */ /* 0x000ee20000000a00 */
[----:B-1----:R-:W-:-:S04]  /*e500*/  IMAD.WIDE.U32 R6, R8, UR43, R202 ;  /* 0x0000002b08067c25 */ /* 0x002fc8000f8e00ca */
[----:B------:R-:W-:Y:S01]  /*e510*/  IMAD R8, R8, UR5, RZ ;  /* 0x0000000508087c24 */ /* 0x000fe2000f8e02ff */
[----:B------:R-:W-:Y:S06]  /*e520*/  @P0 BRA `(.L_x_976) ;  /* 0x00000000005c0947 */ /* 0x000fec0003800000 */
[----:B------:R-:W1:Y:S01]  /*e530*/  S2R R0, SR_TID.X ;  /* 0x0000000000007919 */ /* 0x000e620000002100 */
[----:B------:R-:W-:Y:S01]  /*e540*/  IMAD.U32 R2, RZ, RZ, UR42 ;  /* 0x0000002aff027e24 */ /* 0x000fe2000f8e00ff */
[----:B------:R-:W-:-:S04]  /*e550*/  ULDC UR7, c[0x0][0xa88] ;  /* 0x0002a20000077ab9 */ /* 0x000fc80000000800 */
[----:B-1----:R-:W-:-:S04]  /*e560*/  IADD3 R2, R2, -0x80, R0 ;  /* 0xffffff8002027810 */ /* 0x002fc80007ffe000 */
[----:B------:R-:W-:-:S13]  /*e570*/  ISETP.GE.AND P0, PT, R2, UR7, PT ;  /* 0x0000000702007c0c */ /* 0x000fda000bf06270 */
[----:B------:R-:W-:Y:S05]  /*e580*/  @P0 BRA `(.L_x_976) ;  /* 0x0000000000440947 */ /* 0x000fea0003800000 */
[----:B------:R-:W1:Y:S01]  /*e590*/  LDC.64 R4, c[0x0][0xb70] ;  /* 0x0002dc00ff047b82 */ /* 0x000e620000000a00 */
[----:B------:R-:W-:Y:S01]  /*e5a0*/  SHF.R.S32.HI R3, RZ, 0x1f, R2 ;  /* 0x0000001fff037819 */ /* 0x000fe20000011402 */
[----:B------:R-:W-:Y:S01]  /*e5b0*/  ULDC.64 UR8, c[0x0][0xb40] ;  /* 0x0002d00000087ab9 */ /* 0x000fe20000000a00 */
[----:B------:R-:W-:-:S05]  /*e5c0*/  ULDC.64 UR10, c[0x0][0x208] ;  /* 0x00008200000a7ab9 */ /* 0x000fca0000000a00 */
[----:B------:R-:W4:Y:S01]  /*e5d0*/  LDC.64 R12, c[0x0][0xb78] ;  /* 0x0002de00ff0c7b82 */ /* 0x000f220000000a00 */
[C---:B-1----:R-:W-:Y:S02]  /*e5e0*/  IMAD R0, R4.reuse, UR5, RZ ;  /* 0x0000000504007c24 */ /* 0x042fe4000f8e02ff */
[----:B------:R-:W-:-:S04]  /*e5f0*/  IMAD.WIDE.U32 R2, R4, UR43, R2 ;  /* 0x0000002b04027c25 */ /* 0x000fc8000f8e0002 */
[----:B------:R-:W-:Y:S02]  /*e600*/  IMAD R5, R5, UR43, R0 ;  /* 0x0000002b05057c24 */ /* 0x000fe4000f8e0200 */
[----:B----4-:R-:W-:-:S03]  /*e610*/  IMAD R0, R12, UR6, RZ ;  /* 0x000000060c007c24 */ /* 0x010fc6000f8e02ff */
[----:B------:R-:W-:Y:S01]  /*e620*/  IADD3 R3, R3, R5, RZ ;  /* 0x0000000503037210 */ /* 0x000fe20007ffe0ff */
[----:B------:R-:W-:Y:S02]  /*e630*/  IMAD R5, R13, UR44, R0 ;  /* 0x0000002c0d057c24 */ /* 0x000fe4000f8e0200 */
[----:B------:R-:W-:-:S04]  /*e640*/  IMAD.WIDE.U32 R2, R12, UR44, R2 ;  /* 0x0000002c0c027c25 */ /* 0x000fc8000f8e0002 */
[----:B------:R-:W-:Y:S01]  /*e650*/  IMAD.IADD R3, R3, 0x1, R5 ;  /* 0x0000000103037824 */ /* 0x000fe200078e0205 */
[----:B------:R-:W-:-:S04]  /*e660*/  LEA R4, P0, R2, UR8, 0x2 ;  /* 0x0000000802047c11 */ /* 0x000fc8000f8010ff */
[----:B------:R-:W-:Y:S01]  /*e670*/  LEA.HI.X R5, R2, UR9, R3, 0x2, P0 ;  /* 0x0000000902057c11 */ /* 0x000fe200080f1403 */
[----:B------:R-:W-:-:S05]  /*e680*/  IMAD.MOV.U32 R3, RZ, RZ, -0x800000 ;  /* 0xff800000ff037424 */ /* 0x000fca00078e00ff */
[----:B------:R1:W-:Y:S03]  /*e690*/  STG.E desc[UR10][R4.64], R3 ;  /* 0x0000000304007986 */ /* 0x0003e6000c10190a */
.L_x_976:
[----:B------:R-:W-:Y:S05]  /*e6a0*/  BSYNC B0 ;  /* 0x0000000000007941 */ /* 0x000fea0003800000 */
.L_x_975:
[----:B------:R-:W-:Y:S01]  /*e6b0*/  R2UR UR7, R206 ;  /* 0x00000000ce0772ca */ /* 0x000fe200000e0000 */
[----:B------:R-:W-:Y:S01]  /*e6c0*/  ULDC UR5, c[0x0][0xa88] ;  /* 0x0002a20000057ab9 */ /* 0x000fe20000000800 */
[C---:B------:R-:W-:Y:S01]  /*e6d0*/  IADD3 R0, R204.reuse, 0x20, RZ ;  /* 0x00000020cc007810 */ /* 0x040fe20007ffe0ff */
[----:B------:R-:W-:Y:S01]  /*e6e0*/  UIADD3 UR42, -UR42, UR5, URZ ;  /* 0x000000052a2a7290 */ /* 0x000fe2000fffe13f */
[----:B-1----:R-:W-:Y:S01]  /*e6f0*/  IMAD R3, R9, UR43, R8 ;  /* 0x0000002b09037c24 */ /* 0x002fe2000f8e0208 */
[----:B------:R-:W-:Y:S01]  /*e700*/  SHF.R.S32.HI R205, RZ, 0x1f, R204 ;  /* 0x0000001fffcd7819 */ /* 0x000fe200000114cc */
[C---:B------:R-:W-:Y:S01]  /*e710*/  VIADD R2, R204.reuse, 0x40 ;  /* 0x00000040cc027836 */ /* 0x040fe20000000000 */
[----:B------:R-:W-:Y:S01]  /*e720*/  BSSY B0, `(.L_x_977) ;  /* 0x0000025000007945 */ /* 0x000fe20003800000 */
[----:B------:R-:W-:Y:S01]  /*e730*/  IMAD.IADD R7, R7, 0x1, R3 ;  /* 0x0000000107077824 */ /* 0x000fe200078e0203 */
[C---:B------:R-:W-:Y:S01]  /*e740*/  ISETP.GE.AND P2, PT, R204.reuse, UR42, PT ;  /* 0x0000002acc007c0c */ /* 0x040fe2000bf46270 */
[----:B------:R-:W-:Y:S01]  /*e750*/  VIADD R8, R204, 0x60 ;  /* 0x00000060cc087836 */ /* 0x000fe20000000000 */
[----:B------:R-:W-:Y:S01]  /*e760*/  ISETP.GE.AND P0, PT, R0, UR42, PT ;  /* 0x0000002a00007c0c */ /* 0x000fe2000bf06270 */
[C---:B---3--:R-:W-:Y:S01]  /*e770*/  IMAD R0, R10.reuse, UR6, RZ ;  /* 0x000000060a007c24 */ /* 0x048fe2000f8e02ff */
[----:B------:R-:W-:Y:S01]  /*e780*/  ULOP3.LUT UR5, URZ, UR7, URZ, 0x33, !UPT ;  /* 0x000000073f057292 */ /* 0x000fe2000f8e333f */
[----:B------:R-:W-:Y:S01]  /*e790*/  IMAD.WIDE.U32 R6, R10, UR44, R6 ;  /* 0x0000002c0a067c25 */ /* 0x000fe2000f8e0006 */
[----:B------:R-:W-:-:S03]  /*e7a0*/  ISETP.GE.AND P1, PT, R2, UR42, PT ;  /* 0x0000002a02007c0c */ /* 0x000fc6000bf26270 */
[----:B------:R-:W-:Y:S01]  /*e7b0*/  IMAD R3, R11, UR44, R0 ;  /* 0x0000002c0b037c24 */ /* 0x000fe2000f8e0200 */
[----:B--2---:R-:W-:-:S03]  /*e7c0*/  IADD3 R5, R14, UR5, RZ ;  /* 0x000000050e057c10 */ /* 0x004fc6000fffe0ff */
[----:B------:R-:W-:Y:S02]  /*e7d0*/  IMAD.IADD R11, R7, 0x1, R3 ;  /* 0x00000001070b7824 */ /* 0x000fe400078e0203 */
[----:B------:R-:W-:Y:S01]  /*e7e0*/  IMAD.WIDE R4, R5, 0x80, R204 ;  /* 0x0000008005047825 */ /* 0x000fe200078e02cc */
[----:B------:R-:W-:Y:S06]  /*e7f0*/  @P2 BRA `(.L_x_978) ;  /* 0x00000000005c2947 */ /* 0x000fec0003800000 */
[C---:B------:R-:W-:Y:S01]  /*e800*/  VIADD R2, R202.reuse, 0x80 ;  /* 0x00000080ca027836 */ /* 0x040fe20000000000 */
[----:B------:R-:W-:Y:S01]  /*e810*/  IADD3 R0, R202, 0x40, RZ ;  /* 0x00000040ca007810 */ /* 0x000fe20007ffe0ff */
[----:B------:R-:W-:Y:S01]  /*e820*/  ULDC UR5, c[0x0][0xa8c] ;  /* 0x0002a30000057ab9 */ /* 0x000fe20000000800 */
[----:B------:R-:W-:Y:S01]  /*e830*/  ULDC.64 UR6, c[0x0][0xad8] ;  /* 0x0002b60000067ab9 */ /* 0x000fe20000000a00 */
[----:B------:R-:W-:Y:S01]  /*e840*/  IMAD.MOV.U32 R3, RZ, RZ, R11 ;  /* 0x000000ffff037224 */ /* 0x000fe200078e000b */
[----:B------:R-:W-:Y:S01]  /*e850*/  ISETP.GE.AND P4, PT, R2, UR5, PT ;  /* 0x0000000502007c0c */ /* 0x000fe2000bf86270 */
[----:B------:R-:W-:Y:S01]  /*e860*/  IMAD R9, R5, UR6, RZ ;  /* 0x0000000605097c24 */ /* 0x000fe2000f8e02ff */
[----:B------:R-:W-:Y:S01]  /*e870*/  ISETP.GE.AND P3, PT, R0, UR5, PT ;  /* 0x0000000500007c0c */ /* 0x000fe2000bf66270 */
[----:B------:R-:W-:Y:S01]  /*e880*/  VIADD R0, R202, 0xc0 ;  /* 0x000000c0ca007836 */ /* 0x000fe20000000000 */
[----:B------:R-:W-:Y:S01]  /*e890*/  MOV R2, R6 ;  /* 0x0000000600027202 */ /* 0x000fe20000000f00 */
[----:B------:R-:W-:Y:S01]  /*e8a0*/  IMAD R9, R4, UR7, R9 ;  /* 0x0000000704097c24 */ /* 0x000fe2000f8e0209 */
[----:B------:R-:W-:Y:S01]  /*e8b0*/  ISETP.GE.AND P2, PT, R202, UR5, PT ;  /* 0x00000005ca007c0c */ /* 0x000fe2000bf46270 */
[----:B------:R-:W-:Y:S01]  /*e8c0*/  ULDC.64 UR8, c[0x0][0x208] ;  /* 0x0000820000087ab9 */ /* 0x000fe20000000a00 */
[----:B------:R-:W-:Y:S01]  /*e8d0*/  ISETP.GE.AND P5, PT, R0, UR5, PT ;  /* 0x0000000500007c0c */ /* 0x000fe2000bfa6270 */
[----:B------:R-:W-:Y:S01]  /*e8e0*/  IMAD.WIDE.U32 R2, R4, UR6, R2 ;  /* 0x0000000604027c25 */ /* 0x000fe2000f8e0002 */
[----:B------:R-:W-:-:S03]  /*e8f0*/  ULDC.64 UR6, c[0x0][0xa80] ;  /* 0x0002a00000067ab9 */ /* 0x000fc60000000a00 */
[----:B------:R-:W-:Y:S01]  /*e900*/  IMAD.IADD R3, R3, 0x1, R9 ;  /* 0x0000000103037824 */ /* 0x000fe200078e0209 */
[----:B------:R-:W-:-:S04]  /*e910*/  LEA R12, P6, R2, UR6, 0x1 ;  /* 0x00000006020c7c11 */ /* 0x000fc8000f8c08ff */
[----:B------:R-:W-:-:S05]  /*e920*/  LEA.HI.X R13, R2, UR7, R3, 0x1, P6 ;  /* 0x00000007020d7c11 */ /* 0x000fca000b0f0c03 */
[----:B------:R1:W-:Y:S04]  /*e930*/  @!P2 STG.E.128 desc[UR8][R12.64], RZ ;  /* 0x000000ff0c00a986 */ /* 0x0003e8000c101d08 */
[----:B------:R1:W-:Y:S04]  /*e940*/  @!P3 STG.E.128 desc[UR8][R12.64+0x80], RZ ;  /* 0x000080ff0c00b986 */ /* 0x0003e8000c101d08 */
[----:B------:R1:W-:Y:S04]  /*e950*/  @!P4 STG.E.128 desc[UR8][R12.64+0x100], RZ ;  /* 0x000100ff0c00c986 */ /* 0x0003e8000c101d08 */
[----:B------:R1:W-:Y:S02]  /*e960*/  @!P5 STG.E.128 desc[UR8][R12.64+0x180], RZ ;  /* 0x000180ff0c00d986 */ /* 0x0003e4000c101d08 */
.L_x_978:
[----:B------:R-:W-:Y:S05]  /*e970*/  BSYNC B0 ;  /* 0x0000000000007941 */ /* 0x000fea0003800000 */
.L_x_977:
[----:B------:R-:W-:Y:S01]  /*e980*/  BSSY B0, `(.L_x_979) ;  /* 0x000001c000007945 */ /* 0x000fe20003800000 */
[----:B------:R-:W-:-:S03]  /*e990*/  ISETP.GE.AND P2, PT, R8, UR42, PT ;  /* 0x0000002a08007c0c */ /* 0x000fc6000bf46270 */
[----:B------:R-:W-:Y:S10]  /*e9a0*/  @P0 BRA `(.L_x_980) ;  /* 0x0000000000640947 */ /* 0x000ff40003800000 */
[----:B------:R-:W-:Y:S01]  /*e9b0*/  IADD3 R9, P0, R4, 0x20, RZ ;  /* 0x0000002004097810 */ /* 0x000fe20007f1e0ff */
[C---:B------:R-:W-:Y:S01]  /*e9c0*/  VIADD R3, R202.reuse, 0x80 ;  /* 0x00000080ca037836 */ /* 0x040fe20000000000 */
[----:B------:R-:W-:Y:S01]  /*e9d0*/  IADD3 R2, R202, 0x40, RZ ;  /* 0x00000040ca027810 */ /* 0x000fe20007ffe0ff */
[----:B------:R-:W-:Y:S01]  /*e9e0*/  ULDC UR5, c[0x0][0xa8c] ;  /* 0x0002a30000057ab9 */ /* 0x000fe20000000800 */
        /* <DEDUP_REMOVED lines=14> */
[----:B------:R-:W-:Y:S02]  /*ead0*/  LEA R8, P0, R2, UR6, 0x1 ;  /* 0x0000000602087c11 */ /* 0x000fe4000f8008ff */
[----:B------:R-:W-:-:S04]  /*eae0*/  IADD3 R3, R3, R9, RZ ;  /* 0x0000000903037210 */ /* 0x000fc80007ffe0ff */
[----:B------:R-:W-:-:S05]  /*eaf0*/  LEA.HI.X R9, R2, UR7, R3, 0x1, P0 ;  /* 0x0000000702097c11 */ /* 0x000fca00080f0c03 */
[----:B------:R2:W-:Y:S04]  /*eb00*/  @!P3 STG.E.128 desc[UR8][R8.64], RZ ;  /* 0x000000ff0800b986 */ /* 0x0005e8000c101d08 */
[----:B------:R2:W-:Y:S04]  /*eb10*/  @!P4 STG.E.128 desc[UR8][R8.64+0x80], RZ ;  /* 0x000080ff0800c986 */ /* 0x0005e8000c101d08 */
[----:B------:R2:W-:Y:S04]  /*eb20*/  @!P5 STG.E.128 desc[UR8][R8.64+0x100], RZ ;  /* 0x000100ff0800d986 */ /* 0x0005e8000c101d08 */
[----:B------:R2:W-:Y:S02]  /*eb30*/  @!P6 STG.E.128 desc[UR8][R8.64+0x180], RZ ;  /* 0x000180ff0800e986 */ /* 0x0005e4000c101d08 */
.L_x_980:
[----:B------:R-:W-:Y:S05]  /*eb40*/  BSYNC B0 ;  /* 0x0000000000007941 */ /* 0x000fea0003800000 */
.L_x_979:
[----:B------:R-:W-:Y:S04]  /*eb50*/  BSSY B0, `(.L_x_981) ;  /* 0x000001b000007945 */ /* 0x000fe80003800000 */
[----:B------:R-:W-:Y:S05]  /*eb60*/  @P1 BRA `(.L_x_982) ;  /* 0x0000000000641947 */ /* 0x000fea0003800000 */
[----:B--2---:R-:W-:Y:S01]  /*eb70*/  IADD3 R9, P0, R4, 0x40, RZ ;  /* 0x0000004004097810 */ /* 0x004fe20007f1e0ff */
[C---:B------:R-:W-:Y:S01]  /*eb80*/  VIADD R3, R202.reuse, 0x80 ;  /* 0x00000080ca037836 */ /* 0x040fe20000000000 */
[----:B------:R-:W-:Y:S01]  /*eb90*/  ULDC UR5, c[0x0][0xa8c] ;  /* 0x0002a30000057ab9 */ /* 0x000fe20000000800 */
[C---:B------:R-:W-:Y:S01]  /*eba0*/  VIADD R2, R202.reuse, 0x40 ;  /* 0x00000040ca027836 */ /* 0x040fe20000000000 */
[----:B------:R-:W-:Y:S01]  /*ebb0*/  IADD3.X R0, RZ, R5, RZ, P0, !PT ;  /* 0x00000005ff007210 */ /* 0x000fe200007fe4ff */
[----:B------:R-:W-:Y:S01]  /*ebc0*/  ULDC.64 UR6, c[0x0][0xad8] ;  /* 0x0002b60000067ab9 */ /* 0x000fe20000000a00 */
[----:B------:R-:W-:Y:S01]  /*ebd0*/  ISETP.GE.AND P4, PT, R3, UR5, PT ;  /* 0x0000000503007c0c */ /* 0x000fe2000bf86270 */
[----:B------:R-:W-:Y:S01]  /*ebe0*/  VIADD R8, R202, 0xc0 ;  /* 0x000000c0ca087836 */ /* 0x000fe20000000000 */
[----:B------:R-:W-:Y:S01]  /*ebf0*/  ISETP.GE.AND P3, PT, R2, UR5, PT ;  /* 0x0000000502007c0c */ /* 0x000fe2000bf66270 */
[----:B------:R-:W-:Y:S01]  /*ec00*/  IMAD.MOV.U32 R2, RZ, RZ, R6 ;  /* 0x000000ffff027224 */ /* 0x000fe200078e0006 */
[----:B------:R-:W-:Y:S01]  /*ec10*/  MOV R3, R11 ;  /* 0x0000000b00037202 */ /* 0x000fe20000000f00 */
[----:B------:R-:W-:Y:S01]  /*ec20*/  IMAD R0, R0, UR6, RZ ;  /* 0x0000000600007c24 */ /* 0x000fe2000f8e02ff */
[----:B------:R-:W-:Y:S01]  /*ec30*/  ISETP.GE.AND P1, PT, R202, UR5, PT ;  /* 0x00000005ca007c0c */ /* 0x000fe2000bf26270 */
[----:B------:R-:W-:Y:S01]  /*ec40*/  ULDC.64 UR8, c[0x0][0x208] ;  /* 0x0000820000087ab9 */ /* 0x000fe20000000a00 */
[----:B------:R-:W-:Y:S01]  /*ec50*/  ISETP.GE.AND P5, PT, R8, UR5, PT ;  /* 0x0000000508007c0c */ /* 0x000fe2000bfa6270 */
[----:B------:R-:W-:-:S04]  /*ec60*/  IMAD.WIDE.U32 R2, R9, UR6, R2 ;  /* 0x0000000609027c25 */ /* 0x000fc8000f8e0002 */
        /* <DEDUP_REMOVED lines=9> */
.L_x_982:
[----:B------:R-:W-:Y:S05]  /*ed00*/  BSYNC B0 ;  /* 0x0000000000007941 */ /* 0x000fea0003800000 */
.L_x_981:
[----:B------:R-:W-:Y:S04]  /*ed10*/  BSSY B0, `(.L_x_972) ;  /* 0x000001b000007945 */ /* 0x000fe80003800000 */
        /* <DEDUP_REMOVED lines=9> */
[----:B------:R-:W-:Y:S01]  /*edb0*/  IADD3 R5, R202, 0x80, RZ ;  /* 0x00000080ca057810 */ /* 0x000fe20007ffe0ff */
[----:B------:R-:W-:Y:S01]  /*edc0*/  IMAD R4, R4, UR6, RZ ;  /* 0x0000000604047c24 */ /* 0x000fe2000f8e02ff */
[C---:B------:R-:W-:Y:S01]  /*edd0*/  ISETP.GE.AND P1, PT, R202.reuse, UR5, PT ;  /* 0x00000005ca007c0c */ /* 0x040fe2000bf26270 */
[----:B------:R-:W-:Y:S01]  /*ede0*/  VIADD R0, R202, 0xc0 ;  /* 0x000000c0ca007836 */ /* 0x000fe20000000000 */
[----:B------:R-:W-:Y:S01]  /*edf0*/  ISETP.GE.AND P3, PT, R5, UR5, PT ;  /* 0x0000000505007c0c */ /* 0x000fe2000bf66270 */
[----:B------:R-:W-:Y:S01]  /*ee00*/  IMAD.WIDE.U32 R2, R7, UR6, R2 ;  /* 0x0000000607027c25 */ /* 0x000fe2000f8e0002 */
[----:B------:R-:W-:-:S02]  /*ee10*/  ULDC.64 UR8, c[0x0][0x208] ;  /* 0x0000820000087ab9 */ /* 0x000fc40000000a00 */
        /* <DEDUP_REMOVED lines=10> */
.L_x_983:
[----:B------:R-:W-:Y:S05]  /*eec0*/  BSYNC B0 ;  /* 0x0000000000007941 */ /* 0x000fea0003800000 */
.L_x_972:
[----:B------:R-:W5:Y:S02]  /*eed0*/  LDC R0, c[0x0][0xda8] ;  /* 0x00036a00ff007b82 */ /* 0x000f640000000800 */
[----:B-----5:R-:W-:-:S13]  /*eee0*/  ISETP.LE.AND P0, PT, R0, UR4, PT ;  /* 0x0000000400007c0c */ /* 0x020fda000bf03270 */
[----:B------:R-:W-:Y:S05]  /*eef0*/  @!P0 BRA `(.L_x_984) ;  /* 0xffffff1c00b88947 */ /* 0x000fea000383ffff */
[----:B------:R-:W-:Y:S05]  /*ef00*/  EXIT ;  /* 0x000000000000794d */ /* 0x000fea0003800000 */
.L_x_890:
[----:B------:R-:W-:-:S08]  /*ef10*/  NOP ;  /* 0x0000000000007918 */ /* 0x000fd00000000000 */
[----:B-1----:R-:W1:-:S00]  /*ef20*/  USETMAXREG.DEALLOC.CTAPOOL 0x18 ;  /* 0x00000018000079c8 */ /* 0x002e4000080e0500 */
[----:B-1----:R-:W-:-:S06]  /*ef30*/  LOP3.LUT R0, R0, 0x3, RZ, 0xc0, !PT ;  /* 0x0000000300007812 */ /* 0x002fcc00078ec0ff */
[----:B------:R-:W1:Y:S02]  /*ef40*/  SHFL.IDX PT, R0, R0, RZ, 0x1f ;  /* 0x00001fff00007589 */ /* 0x000e6400000e0000 */
[----:B-1----:R-:W-:-:S13]  /*ef50*/  ISETP.NE.AND P0, PT, R0, RZ, PT ;  /* 0x000000ff0000720c */ /* 0x002fda0003f05270 */
[----:B------:R-:W-:Y:S05]  /*ef60*/  @P0 EXIT ;  /* 0x000000000000094d */ /* 0x000fea0003800000 */
[----:B------:R-:W1:Y:S01]  /*ef70*/  S2UR UR4, SR_CTAID.X ;  /* 0x00000000000479c3 */ /* 0x000e620000002500 */
[----:B------:R-:W-:Y:S01]  /*ef80*/  UMOV UR49, URZ ;  /* 0x0000003f00317c82 */ /* 0x000fe20008000000 */
[----:B------:R-:W-:Y:S01]  /*ef90*/  MOV R16, RZ ;  /* 0x000000ff00107202 */ /* 0x000fe20000000f00 */
[----:B------:R-:W-:-:S05]  /*efa0*/  IMAD.MOV.U32 R17, RZ, RZ, 0x1 ;  /* 0x00000001ff117424 */ /* 0x000fca00078e00ff */
[----:B------:R-:W1:Y:S02]  /*efb0*/  LDC R0, c[0x0][0xda8] ;  /* 0x00036a00ff007b82 */ /* 0x000e640000000800 */
[----:B-1----:R-:W-:-:S13]  /*efc0*/  ISETP.LE.AND P0, PT, R0, UR4, PT ;  /* 0x0000000400007c0c */ /* 0x002fda000bf03270 */
[----:B------:R-:W-:Y:S05]  /*efd0*/  @P0 BRA `(.L_x_985) ;  /* 0x00000034001c0947 */ /* 0x000fea0003800000 */
[----:B------:R-:W-:Y:S01]  /*efe0*/  IMAD.U32 R19, RZ, RZ, UR4 ;  /* 0x00000004ff137e24 */ /* 0x000fe2000f8e00ff */
[----:B------:R-:W-:Y:S01]  /*eff0*/  MOV R17, 0x1 ;  /* 0x0000000100117802 */ /* 0x000fe20000000f00 */
[----:B------:R-:W-:Y:S01]  /*f000*/  IMAD.MOV.U32 R16, RZ, RZ, RZ ;  /* 0x000000ffff107224 */ /* 0x000fe200078e00ff */
[----:B------:R-:W-:Y:S01]  /*f010*/  ULDC UR50, c[0x0][0xc] ;  /* 0x0000030000327ab9 */ /* 0x000fe20000000800 */
[----:B------:R-:W-:Y:S01]  /*f020*/  ULDC.64 UR42, c[0x0][0x198] ;  /* 0x00006600002a7ab9 */ /* 0x000fe20000000a00 */
[----:B------:R-:W-:-:S05]  /*f030*/  UMOV UR49, URZ ;  /* 0x0000003f00317c82 */ /* 0x000fca0008000000 */
.L_x_1039:
[----:B------:R-:W-:Y:S01]  /*f040*/  ULDC UR8, c[0x0][0xdd0] ;  /* 0x0003740000087ab9 */ /* 0x000fe20000000800 */
[----:B-1----:R-:W1:Y:S01]  /*f050*/  LDC R0, c[0x0][0xde8] ;  /* 0x00037a00ff007b82 */ /* 0x002e620000000800 */
[C---:B------:R-:W-:Y:S01]  /*f060*/  R2UR UR6, R19.reuse ;  /* 0x00000000130672ca */ /* 0x040fe200000e0000 */
[----:B------:R-:W-:Y:S01]  /*f070*/  UISETP.NE.AND UP0, UPT, UR8, 0x1, UPT ;  /* 0x000000010800788c */ /* 0x000fe2000bf05270 */
[----:B------:R-:W-:-:S10]  /*f080*/  R2UR UR7, R19 ;  /* 0x00000000130772ca */ /* 0x000fd400000e0000 */
[----:B------:R-:W-:Y:S01]  /*f090*/  @UP0 ULDC UR4, c[0x0][0xdd4] ;  /* 0x0003750000040ab9 */ /* 0x000fe20000000800 */
[----:B------:R-:W-:Y:S01]  /*f0a0*/  @UP0 ULDC UR9, c[0x0][0xdd8] ;  /* 0x0003760000090ab9 */ /* 0x000fe20000000800 */
[----:B------:R-:W-:-:S04]  /*f0b0*/  UIMAD.WIDE.U32 UR4, UR6, UR4, URZ ;  /* 0x00000004060472a5 */ /* 0x000fc8000f8e003f */
[----:B------:R-:W-:-:S04]  /*f0c0*/  @UP0 USHF.R.U32.HI UR6, URZ, UR9, UR5 ;  /* 0x000000093f060299 */ /* 0x000fc80008011605 */
[----:B------:R-:W-:Y:S02]  /*f0d0*/  UIADD3 UR4, -UR6, URZ, URZ ;  /* 0x0000003f06047290 */ /* 0x000fe4000fffe13f */
[----:B-1----:R-:W-:Y:S02]  /*f0e0*/  ISETP.LE.AND P0, PT, R0, UR6, PT ;  /* 0x0000000600007c0c */ /* 0x002fe4000bf03270 */
[----:B------:R-:W-:-:S11]  /*f0f0*/  UIMAD UR8, UR8, UR4, UR7 ;  /* 0x00000004080872a4 */ /* 0x000fd6000f8e0207 */
[----:B------:R-:W-:Y:S05]  /*f100*/  @!P0 BRA `(.L_x_986) ;  /* 0x0000000000208947 */ /* 0x000fea0003800000 */
[----:B------:R-:W-:Y:S01]  /*f110*/  ULDC UR9, c[0x0][0xddc] ;  /* 0x0003770000097ab9 */ /* 0x000fe20000000800 */
[----:B------:R-:W-:Y:S01]  /*f120*/  UMOV UR7, UR8 ;  /* 0x0000000800077c82 */ /* 0x000fe20008000000 */
[----:B------:R-:W-:-:S11]  /*f130*/  UISETP.NE.AND UP0, UPT, UR9, 0x1, UPT ;  /* 0x000000010900788c */ /* 0x000fd6000bf05270 */
[----:B------:R-:W-:Y:S02]  /*f140*/  @UP0 ULDC.64 UR10, c[0x0][0xde0] ;  /* 0x00037800000a0ab9 */ /* 0x000fe40000000a00 */
[----:B------:R-:W-:-:S04]  /*f150*/  UIMAD.WIDE.U32 UR4, UR8, UR10, URZ ;  /* 0x0000000a080472a5 */ /* 0x000fc8000f8e003f */
[----:B------:R-:W-:-:S04]  /*f160*/  @UP0 USHF.R.U32.HI UR7, URZ, UR11, UR5 ;  /* 0x0000000b3f070299 */ /* 0x000fc80008011605 */
[----:B------:R-:W-:Y:S01]  /*f170*/  UIMAD UR4, UR7, UR9, URZ ;  /* 0x00000009070472a4 */ /* 0x000fe2000f8e023f */
[----:B------:R-:W-:Y:S11]  /*f180*/  BRA `(.L_x_987) ;  /* 0x00000000001c7947 */ /* 0x000ff60003800000 */
.L_x_986:
[----:B------:R-:W-:Y:S01]  /*f190*/  ULDC UR9, c[0x0][0xdc4] ;  /* 0x0003710000097ab9 */ /* 0x000fe20000000800 */
[----:B------:R-:W-:Y:S01]  /*f1a0*/  UMOV UR7, UR8 ;  /* 0x0000000800077c82 */ /* 0x000fe20008000000 */
[----:B------:R-:W-:-:S11]  /*f1b0*/  UISETP.NE.AND UP0, UPT, UR9, 0x1, UPT ;  /* 0x000000010900788c */ /* 0x000fd6000bf05270 */
[----:B------:R-:W-:Y:S02]  /*f1c0*/  @UP0 ULDC.64 UR10, c[0x0][0xdc8] ;  /* 0x00037200000a0ab9 */ /* 0x000fe40000000a00 */
[----:B------:R-:W-:-:S04]  /*f1d0*/  UIMAD.WIDE.U32 UR4, UR8, UR10, URZ ;  /* 0x0000000a080472a5 */ /* 0x000fc8000f8e003f */
[----:B------:R-:W-:-:S04]  /*f1e0*/  @UP0 USHF.R.U32.HI UR7, URZ, UR11, UR5 ;  /* 0x0000000b3f070299 */ /* 0x000fc80008011605 */
[----:B------:R-:W-:-:S12]  /*f1f0*/  UIMAD UR4, UR7, UR9, URZ ;  /* 0x00000009070472a4 */ /* 0x000fd8000f8e023f */
.L_x_987:
[----:B------:R-:W-:Y:S01]  /*f200*/  ULDC.64 UR10, c[0x0][0x3f8] ;  /* 0x0000fe00000a7ab9 */ /* 0x000fe20000000a00 */
[----:B------:R-:W-:Y:S02]  /*f210*/  UIADD3 UR8, UR8, -UR4, URZ ;  /* 0x8000000408087290 */ /* 0x000fe4000fffe03f */
[----:B------:R-:W-:Y:S02]  /*f220*/  UISETP.NE.U32.AND UP0, UPT, UR10, URZ, UPT ;  /* 0x0000003f0a00728c */ /* 0x000fe4000bf05070 */
[----:B------:R-:W-:Y:S01]  /*f230*/  ULOP3.LUT UR7, URZ, UR7, URZ, 0x33, !UPT ;  /* 0x000000073f077292 */ /* 0x000fe2000f8e333f */
[----:B------:R-:W-:Y:S01]  /*f240*/  ULDC UR10, c[0x0][0xdb8] ;  /* 0x00036e00000a7ab9 */ /* 0x000fe20000000800 */
[----:B------:R-:W-:Y:S01]  /*f250*/  ULDC.64 UR4, c[0x0][0x9e0] ;  /* 0x0002780000047ab9 */ /* 0x000fe20000000a00 */
[----:B------:R-:W-:Y:S01]  /*f260*/  UISETP.NE.AND UP1, UPT, UR10, 0x1, UPT ;  /* 0x000000010a00788c */ /* 0x000fe2000bf25270 */
[----:B------:R-:W-:Y:S01]  /*f270*/  ULDC UR9, c[0x0][0xdc4] ;  /* 0x0003710000097ab9 */ /* 0x000fe20000000800 */
[----:B------:R-:W-:Y:S01]  /*f280*/  ULDC UR45, c[0x0][0xdac] ;  /* 0x00036b00002d7ab9 */ /* 0x000fe20000000800 */
[----:B------:R-:W-:-:S02]  /*f290*/  UISETP.GE.AND UP2, UPT, UR5, 0x1, UPT ;  /* 0x000000010500788c */ /* 0x000fc4000bf46270 */
[----:B------:R-:W-:Y:S02]  /*f2a0*/  UIMAD UR9, UR6, UR9, UR8 ;  /* 0x00000009060972a4 */ /* 0x000fe4000f8e0208 */
[----:B------:R-:W-:Y:S02]  /*f2b0*/  UIADD3 UR45, UR7, UR45, URZ ;  /* 0x0000002d072d7290 */ /* 0x000fe4000fffe03f */
[----:B------:R-:W-:Y:S01]  /*f2c0*/  UISETP.NE.AND.EX UP0, UPT, UR11, URZ, UPT, UP0 ;  /* 0x0000003f0b00728c */ /* 0x000fe2000bf05300 */
[----:B------:R-:W-:Y:S01]  /*f2d0*/  PLOP3.LUT P1, PT, PT, PT, UP2, 0x80, 0x0 ;  /* 0x000000000000781c */ /* 0x000fe20003f2f028 */
[----:B------:R-:W-:Y:S01]  /*f2e0*/  @UP1 ULDC UR6, c[0x0][0xdbc] ;  /* 0x00036f0000061ab9 */ /* 0x000fe20000000800 */
[----:B------:R-:W-:Y:S02]  /*f2f0*/  USHF.L.U32 UR45, UR45, 0x7, URZ ;  /* 0x000000072d2d7899 */ /* 0x000fe4000800063f */
[----:B------:R-:W-:Y:S01]  /*f300*/  UIMAD.WIDE.U32 UR6, UR9, UR6, URZ ;  /* 0x00000006090672a5 */ /* 0x000fe2000f8e003f */
[----:B------:R-:W-:Y:S01]  /*f310*/  ULDC UR11, c[0x0][0x404] ;  /* 0x00010100000b7ab9 */ /* 0x000fe20000000800 */
[----:B------:R-:W-:Y:S01]  /*f320*/  ULDC UR12, c[0x0][0x288] ;  /* 0x0000a200000c7ab9 */ /* 0x000fe20000000800 */
[----:B------:R-:W-:Y:S01]  /*f330*/  @UP1 ULDC UR14, c[0x0][0xdc0] ;  /* 0x00037000000e1ab9 */ /* 0x000fe20000000800 */
[----:B------:R-:W-:Y:S01]  /*f340*/  UMOV UR47, UR9 ;  /* 0x00000009002f7c82 */ /* 0x000fe20008000000 */
[----:B------:R-:W-:-:S02]  /*f350*/  USEL UR11, UR11, 0x1, UP0 ;  /* 0x000000010b0b7887 */ /* 0x000fc40008000000 */
[----:B------:R-:W-:Y:S02]  /*f360*/  UIADD3 UR8, UR45, 0x80, -UR12 ;  /* 0x000000802d087890 */ /* 0x000fe4000fffe80c */
[----:B------:R-:W-:Y:S01]  /*f370*/  @UP1 USHF.R.U32.HI UR47, URZ, UR14, UR7 ;  /* 0x0000000e3f2f1299 */ /* 0x000fe20008011607 */
[----:B------:R-:W-:Y:S02]  /*f380*/  ULDC UR13, c[0x0][0x2e0] ;  /* 0x0000b800000d7ab9 */ /* 0x000fe40000000800 */
[----:B------:R-:W-:Y:S02]  /*f390*/  UIMAD UR6, UR11, UR13, UR8 ;  /* 0x0000000d0b0672a4 */ /* 0x000fe4000f8e0208 */
[----:B------:R-:W-:Y:S02]  /*f3a0*/  UIADD3 UR46, -UR47, URZ, URZ ;  /* 0x0000003f2f2e7290 */ /* 0x000fe4000fffe13f */
[----:B------:R-:W-:Y:S02]  /*f3b0*/  UIADD3 UR4, UR6, UR4, URZ ;  /* 0x0000000406047290 */ /* 0x000fe4000fffe03f */
[----:B------:R-:W-:Y:S01]  /*f3c0*/  UIMAD UR46, UR10, UR46, UR9 ;  /* 0x0000002e0a2e72a4 */ /* 0x000fe2000f8e0209 */
[----:B------:R-:W-:Y:S11]  /*f3d0*/  @!P1 BRA `(.L_x_988) ;  /* 0x0000000000449947 */ /* 0x000ff60003800000 */
        /* <DEDUP_REMOVED lines=10> */
.L_x_989:
[----:B------:R-:W-:-:S11]  /*f480*/  UISETP.NE.AND UP0, UPT, UR5, 0x1, UPT ;  /* 0x000000010500788c */ /* 0x000fd6000bf05270 */
[----:B------:R-:W-:Y:S02]  /*f490*/  @UP0 ULDC.64 UR14, c[0x0][0x9e8] ;  /* 0x00027a00000e0ab9 */ /* 0x000fe40000000a00 */
[----:B------:R-:W-:-:S04]  /*f4a0*/  UIMAD.WIDE.U32 UR6, UR8, UR14, URZ ;  /* 0x0000000e080672a5 */ /* 0x000fc8000f8e003f */
[----:B------:R-:W-:-:S12]  /*f4b0*/  @UP0 USHF.R.U32.HI UR8, URZ, UR15, UR7 ;  /* 0x0000000f3f080299 */ /* 0x000fd80008011607 */
.L_x_990:
[----:B------:R-:W-:-:S04]  /*f4c0*/  UIMAD UR8, UR8, UR5, UR5 ;  /* 0x00000005080872a4 */ /* 0x000fc8000f8e0205 */
[----:B------:R-:W-:-:S04]  /*f4d0*/  UISETP.LT.AND UP0, UPT, UR4, UR8, UPT ;  /* 0x000000080400728c */ /* 0x000fc8000bf01270 */
[----:B------:R-:W-:-:S12]  /*f4e0*/  USEL UR4, UR4, UR8, UP0 ;  /* 0x0000000804047287 */ /* 0x000fd80008000000 */
.L_x_988:
[----:B------:R-:W-:Y:S02]  /*f4f0*/  UIMAD UR7, UR11, UR13, 0x3f ;  /* 0x0000003f0b0774a4 */ /* 0x000fe4000f8e020d */
[----:B------:R-:W-:Y:S02]  /*f500*/  UIADD3 UR4, UR4, 0x3f, URZ ;  /* 0x0000003f04047890 */ /* 0x000fe4000fffe03f */
[----:B------:R-:W-:Y:S02]  /*f510*/  USHF.R.S32.HI UR8, URZ, 0x1f, UR7 ;  /* 0x0000001f3f087899 */ /* 0x000fe40008011407 */
[----:B------:R-:W-:Y:S02]  /*f520*/  USHF.R.S32.HI UR6, URZ, 0x1f, UR4 ;  /* 0x0000001f3f067899 */ /* 0x000fe40008011404 */
[----:B------:R-:W-:Y:S02]  /*f530*/  ULEA.HI UR8, UR8, UR7, URZ, 0x6 ;  /* 0x0000000708087291 */ /* 0x000fe4000f8f303f */
[----:B------:R-:W-:-:S02]  /*f540*/  ULEA.HI UR6, UR6, UR4, URZ, 0x6 ;  /* 0x0000000406067291 */ /* 0x000fc4000f8f303f */
[----:B------:R-:W-:Y:S02]  /*f550*/  UIADD3 UR4, UR45, -UR12, URZ ;  /* 0x8000000c2d047290 */ /* 0x000fe4000fffe03f */
[----:B------:R-:W-:Y:S02]  /*f560*/  USHF.R.S32.HI UR48, URZ, 0x6, UR8 ;  /* 0x000000063f307899 */ /* 0x000fe40008011408 */
[----:B------:R-:W-:Y:S02]  /*f570*/  USHF.R.S32.HI UR6, URZ, 0x6, UR6 ;  /* 0x000000063f067899 */ /* 0x000fe40008011406 */
[----:B------:R-:W-:Y:S02]  /*f580*/  UIMAD UR4, UR11, UR13, UR4 ;  /* 0x0000000d0b0472a4 */ /* 0x000fe4000f8e0204 */
[----:B------:R-:W-:Y:S01]  /*f590*/  UISETP.LT.AND UP0, UPT, UR48, UR6, UPT ;  /* 0x000000063000728c */ /* 0x000fe2000bf01270 */
[----:B------:R-:W-:Y:S02]  /*f5a0*/  ULDC UR8, c[0x0][0x9dc] ;  /* 0x0002770000087ab9 */ /* 0x000fe40000000800 */
[----:B------:R-:W-:-:S02]  /*f5b0*/  UIADD3 UR8, UR4, -UR8, URZ ;  /* 0x8000000804087290 */ /* 0x000fc4000fffe03f */
[----:B------:R-:W-:Y:S01]  /*f5c0*/  USEL UR48, UR48, UR6, UP0 ;  /* 0x0000000630307287 */ /* 0x000fe20008000000 */
[----:B------:R-:W-:Y:S11]  /*f5d0*/  @!P1 BRA `(.L_x_991) ;  /* 0x0000000000449947 */ /* 0x000ff60003800000 */
        /* <DEDUP_REMOVED lines=10> */
.L_x_992:
[----:B------:R-:W-:-:S11]  /*f680*/  UISETP.NE.AND UP0, UPT, UR5, 0x1, UPT ;  /* 0x000000010500788c */ /* 0x000fd6000bf05270 */
[----:B------:R-:W-:Y:S02]  /*f690*/  @UP0 ULDC.64 UR10, c[0x0][0x9e8] ;  /* 0x00027a00000a0ab9 */ /* 0x000fe40000000a00 */
[----:B------:R-:W-:-:S04]  /*f6a0*/  UIMAD.WIDE.U32 UR6, UR4, UR10, URZ ;  /* 0x0000000a040672a5 */ /* 0x000fc8000f8e003f */
[----:B------:R-:W-:-:S12]  /*f6b0*/  @UP0 USHF.R.U32.HI UR4, URZ, UR11, UR7 ;  /* 0x0000000b3f040299 */ /* 0x000fd80008011607 */
.L_x_993:
[----:B------:R-:W-:-:S04]  /*f6c0*/  UIMAD UR4, UR4, UR5, URZ ;  /* 0x00000005040472a4 */ /* 0x000fc8000f8e023f */
[----:B------:R-:W-:-:S04]  /*f6d0*/  UISETP.LT.AND UP0, UPT, UR8, UR4, UPT ;  /* 0x000000040800728c */ /* 0x000fc8000bf01270 */
[----:B------:R-:W-:-:S12]  /*f6e0*/  USEL UR8, UR8, UR4, !UP0 ;  /* 0x0000000408087287 */ /* 0x000fd8000c000000 */
.L_x_991:
[----:B------:R-:W-:Y:S01]  /*f6f0*/  USHF.R.S32.HI UR4, URZ, 0x1f, UR8 ;  /* 0x0000001f3f047899 */ /* 0x000fe20008011408 */
[----:B------:R-:W-:Y:S03]  /*f700*/  BSSY B6, `(.L_x_994) ;  /* 0x00002c3000067945 */ /* 0x000fe60003800000 */
[----:B------:R-:W-:-:S04]  /*f710*/  ULEA.HI UR4, UR4, UR8, URZ, 0x6 ;  /* 0x0000000804047291 */ /* 0x000fc8000f8f303f */
[----:B------:R-:W-:-:S04]  /*f720*/  USHF.R.S32.HI UR4, URZ, 0x6, UR4 ;  /* 0x000000063f047899 */ /* 0x000fc80008011404 */
[----:B------:R-:W-:-:S04]  /*f730*/  UISETP.LT.AND UP0, UPT, URZ, UR4, UPT ;  /* 0x000000043f00728c */ /* 0x000fc8000bf01270 */
[----:B------:R-:W-:-:S04]  /*f740*/  USEL UR41, URZ, UR4, !UP0 ;  /* 0x000000043f297287 */ /* 0x000fc8000c000000 */
[----:B------:R-:W-:-:S06]  /*f750*/  UISETP.GT.AND UP0, UPT, UR48, UR41, UPT ;  /* 0x000000293000728c */ /* 0x000fcc000bf04270 */
[----:B------:R-:W-:-:S13]  /*f760*/  PLOP3.LUT P0, PT, PT, PT, UP0, 0x80, 0x0 ;  /* 0x000000000000781c */ /* 0x000fda0003f0f008 */
[----:B------:R-:W-:Y:S05]  /*f770*/  @P0 BRA `(.L_x_995) ;  /* 0x00000000004c0947 */ /* 0x000fea0003800000 */
[----:B------:R-:W1:Y:S01]  /*f780*/  S2R R0, SR_TID.X ;  /* 0x0000000000007919 */ /* 0x000e620000002100 */
[----:B------:R-:W-:Y:S01]  /*f790*/  IMAD.MOV.U32 R13, RZ, RZ, R19 ;  /* 0x000000ffff0d7224 */ /* 0x000fe200078e0013 */
        /* <DEDUP_REMOVED lines=15> */
[----:B-1----:R-:W-:Y:S01]  /*f890*/  IADD3 R13, R0, UR50, R13 ;  /* 0x00000032000d7c10 */ /* 0x002fe2000fffe00d */
[----:B------:R-:W-:Y:S06]  /*f8a0*/  BRA `(.L_x_996) ;  /* 0x0000002800a07947 */ /* 0x000fec0003800000 */
.L_x_995:
[----:B------:R-:W1:Y:S01]  /*f8b0*/  S2UR UR4, SR_CgaCtaId ;  /* 0x00000000000479c3 */ /* 0x000e620000008800 */
[----:B------:R-:W-:Y:S02]  /*f8c0*/  UMOV UR40, 0x400 ;  /* 0x0000040000287882 */ /* 0x000fe40000000000 */
[----:B-1----:R-:W-:-:S04]  /*f8d0*/  ULEA UR40, UR4, UR40, 0x18 ;  /* 0x0000002804287291 */ /* 0x002fc8000f8ec03f */
[----:B------:R-:W-:-:S04]  /*f8e0*/  UIADD3 UR4, UR40, 0x20400, URZ ;  /* 0x0002040028047890 */ /* 0x000fc8000fffe03f */
[----:B------:R-:W-:-:S06]  /*f8f0*/  ULOP3.LUT UP0, URZ, UR4, 0x3ff, URZ, 0xc0, !UPT ;  /* 0x000003ff043f7892 */ /* 0x000fcc000f80c03f */
[----:B------:R-:W-:-:S13]  /*f900*/  PLOP3.LUT P0, PT, PT, PT, UP0, 0x80, 0x0 ;  /* 0x000000000000781c */ /* 0x000fda0003f0f008 */
[----:B------:R-:W-:Y:S05]  /*f910*/  @!P0 BRA `(.L_x_997) ;  /* 0x0000000000408947 */ /* 0x000fea0003800000 */
[----:B------:R-:W-:Y:S01]  /*f920*/  MOV R2, 0x0 ;  /* 0x0000000000027802 */ /* 0x000fe20000000f00 */
[----:B------:R-:W-:Y:S01]  /*f930*/  ULDC.64 UR6, c[0x4][0x1b8] ;  /* 0x01006e0000067ab9 */ /* 0x000fe20000000a00 */
[----:B------:R-:W-:Y:S01]  /*f940*/  ULDC.64 UR8, c[0x4][0x1c0] ;  /* 0x0100700000087ab9 */ /* 0x000fe20000000a00 */
[----:B------:R-:W-:Y:S01]  /*f950*/  ULDC.64 UR4, c[0x4][0x140] ;  /* 0x0100500000047ab9 */ /* 0x000fe20000000a00 */
[----:B------:R-:W-:Y:S01]  /*f960*/  MOV R4, UR6 ;  /* 0x0000000600047c02 */ /* 0x000fe20008000f00 */
[----:B------:R-:W-:Y:S01]  /*f970*/  IMAD.U32 R5, RZ, RZ, UR7 ;  /* 0x00000007ff057e24 */ /* 0x000fe2000f8e00ff */
[----:B------:R-:W1:Y:S01]  /*f980*/  LDC.64 R2, c[0x4][R2] ;  /* 0x0100000002027b82 */ /* 0x000e620000000a00 */
[----:B------:R-:W-:Y:S01]  /*f990*/  IMAD.U32 R6, RZ, RZ, UR8 ;  /* 0x00000008ff067e24 */ /* 0x000fe2000f8e00ff */
[----:B------:R-:W-:Y:S01]  /*f9a0*/  MOV R7, UR9 ;  /* 0x0000000900077c02 */ /* 0x000fe20008000f00 */
[----:B------:R-:W-:Y:S01]  /*f9b0*/  IMAD.U32 R10, RZ, RZ, UR4 ;  /* 0x00000004ff0a7e24 */ /* 0x000fe2000f8e00ff */
[----:B------:R-:W-:Y:S01]  /*f9c0*/  MOV R8, 0x70 ;  /* 0x0000007000087802 */ /* 0x000fe20000000f00 */
[----:B------:R-:W-:-:S02]  /*f9d0*/  IMAD.U32 R11, RZ, RZ, UR5 ;  /* 0x00000005ff0b7e24 */ /* 0x000fc4000f8e00ff */
[----:B------:R-:W-:Y:S02]  /*f9e0*/  IMAD.MOV.U32 R12, RZ, RZ, 0x1 ;  /* 0x00000001ff0c7424 */ /* 0x000fe400078e00ff */
[----:B------:R-:W-:-:S07]  /*f9f0*/  IMAD.MOV.U32 R13, RZ, RZ, RZ ;  /* 0x000000ffff0d7224 */ /* 0x000fce00078e00ff */
[----:B------:R-:W-:-:S07]  /*fa00*/  LEPC R20, `(.L_x_997) ;  /* 0x000000001014794e */ /* 0x000fce0000000000 */
[----:B-1----:R-:W-:Y:S05]  /*fa10*/  CALL.ABS.NOINC R2 ;  /* 0x0000000002007343 */ /* 0x002fea0003c00000 */
.L_x_997:
        /* <DEDUP_REMOVED lines=13> */
[----:B------:R-:W-:Y:S01]  /*faf0*/  MOV R8, 0x70 ;  /* 0x0000007000087802 */ /* 0x000fe20000000f00 */
[----:B------:R-:W-:-:S02]  /*fb00*/  IMAD.U32 R10, RZ, RZ, UR4 ;  /* 0x00000004ff0a7e24 */ /* 0x000fc4000f8e00ff */
[----:B------:R-:W-:Y:S02]  /*fb10*/  IMAD.U32 R11, RZ, RZ, UR5 ;  /* 0x00000005ff0b7e24 */ /* 0x000fe4000f8e00ff */
[----:B------:R-:W-:Y:S02]  /*fb20*/  IMAD.MOV.U32 R12, RZ, RZ, 0x1 ;  /* 0x00000001ff0c7424 */ /* 0x000fe400078e00ff */
[----:B-1----:R-:W-:-:S07]  /*fb30*/  IMAD.MOV.U32 R13, RZ, RZ, RZ ;  /* 0x000000ffff0d7224 */ /* 0x002fce00078e00ff */
[----:B------:R-:W-:-:S07]  /*fb40*/  LEPC R20, `(.L_x_999) ;  /* 0x000000001014794e */ /* 0x000fce0000000000 */
[----:B--2---:R-:W-:Y:S05]  /*fb50*/  CALL.ABS.NOINC R2 ;  /* 0x0000000002007343 */ /* 0x004fea0003c00000 */
.L_x_999:
[----:B------:R1:W2:Y:S01]  /*fb60*/  LDC.64 R2, c[0x4][R18] ;  /* 0x0100000012027b82 */ /* 0x0002a20000000a00 */
[----:B------:R-:W-:Y:S01]  /*fb70*/  ULDC.64 UR6, c[0x4][0x1b8] ;  /* 0x01006e0000067ab9 */ /* 0x000fe20000000a00 */
[----:B------:R-:W-:Y:S01]  /*fb80*/  ULDC.64 UR8, c[0x4][0x1c0] ;  /* 0x0100700000087ab9 */ /* 0x000fe20000000a00 */
[----:B------:R-:W-:Y:S01]  /*fb90*/  ULDC.64 UR4, c[0x4][0x150] ;  /* 0x0100540000047ab9 */ /* 0x000fe20000000a00 */
[----:B------:R-:W-:Y:S01]  /*fba0*/  MOV R4, UR6 ;  /* 0x0000000600047c02 */ /* 0x000fe20008000f00 */
[----:B------:R-:W-:Y:S01]  /*fbb0*/  IMAD.U32 R5, RZ, RZ, UR7 ;  /* 0x00000007ff057e24 */ /* 0x000fe2000f8e00ff */
[----:B------:R-:W-:Y:S01]  /*fbc0*/  MOV R7, UR9 ;  /* 0x0000000900077c02 */ /* 0x000fe20008000f00 */
[----:B------:R-:W-:Y:S01]  /*fbd0*/  IMAD.U32 R6, RZ, RZ, UR8 ;  /* 0x00000008ff067e24 */ /* 0x000fe2000f8e00ff */
[----:B------:R-:W-:Y:S01]  /*fbe0*/  MOV R8, 0x70 ;  /* 0x0000007000087802 */ /* 0x000fe20000000f00 */
[----:B------:R-:W-:Y:S02]  /*fbf0*/  IMAD.U32 R10, RZ, RZ, UR4 ;  /* 0x00000004ff0a7e24 */ /* 0x000fe4000f8e00ff */
[----:B------:R-:W-:-:S02]  /*fc00*/  IMAD.U32 R11, RZ, RZ, UR5 ;  /* 0x00000005ff0b7e24 */ /* 0x000fc4000f8e00ff */
[----:B------:R-:W-:Y:S02]  /*fc10*/  IMAD.MOV.U32 R12, RZ, RZ, 0x1 ;  /* 0x00000001ff0c7424 */ /* 0x000fe400078e00ff */
[----:B-1----:R-:W-:-:S07]  /*fc20*/  IMAD.MOV.U32 R13, RZ, RZ, RZ ;  /* 0x000000ffff0d7224 */ /* 0x002fce00078e00ff */
[----:B------:R-:W-:-:S07]  /*fc30*/  LEPC R20, `(.L_x_998) ;  /* 0x000000001014794e */ /* 0x000fce0000000000 */
[----:B--2---:R-:W-:Y:S05]  /*fc40*/  CALL.ABS.NOINC R2 ;  /* 0x0000000002007343 */ /* 0x004fea0003c00000 */
.L_x_998:
[----:B------:R-:W-:Y:S01]  /*fc50*/  ULDC.64 UR4, c[0x0][0x9f8] ;  /* 0x00027e0000047ab9 */ /* 0x000fe20000000a00 */
[----:B------:R-:W-:Y:S01]  /*fc60*/  MOV R5, UR47 ;  /* 0x0000002f00057c02 */ /* 0x000fe20008000f00 */
[----:B------:R-:W-:Y:S01]  /*fc70*/  IMAD.U32 R0, RZ, RZ, UR47 ;  /* 0x0000002fff007e24 */ /* 0x000fe2000f8e00ff */
[----:B------:R-:W-:Y:S01]  /*fc80*/  ISETP.NE.U32.AND P0, PT, RZ, UR4, PT ;  /* 0x00000004ff007c0c */ /* 0x000fe2000bf05070 */
[----:B------:R-:W-:Y:S01]  /*fc90*/  ULDC.64 UR6, c[0x0][0x208] ;  /* 0x0000820000067ab9 */ /* 0x000fe20000000a00 */
[----:B------:R-:W1:Y:S01]  /*fca0*/  LDC R4, c[0x0][0x428] ;  /* 0x00010a00ff047b82 */ /* 0x000e620000000800 */
[----:B------:R-:W2:Y:S01]  /*fcb0*/  S2R R18, SR_TID.X ;  /* 0x0000000000127919 */ /* 0x000ea20000002100 */
[----:B------:R-:W-:-:S13]  /*fcc0*/  ISETP.NE.AND.EX P0, PT, RZ, UR5, PT, P0 ;  /* 0x00000005ff007c0c */ /* 0x000fda000bf05300 */
[----:B------:R-:W3:Y:S02]  /*fcd0*/  @P0 LDC.64 R2, c[0x0][0x9f8] ;  /* 0x00027e00ff020b82 */ /* 0x000ee40000000a00 */
[----:B---3--:R-:W-:-:S05]  /*fce0*/  @P0 IMAD.WIDE R2, R5, 0x4, R2 ;  /* 0x0000000405020825 */ /* 0x008fca00078e0202 */
[----:B------:R3:W4:Y:S01]  /*fcf0*/  @P0 LDG.E R0, desc[UR6][R2.64] ;  /* 0x0000000602000981 */ /* 0x000722000c1e1900 */
[----:B-1----:R-:W-:Y:S01]  /*fd00*/  ISETP.NE.AND P0, PT, R4, 0x1, PT ;  /* 0x000000010400780c */ /* 0x002fe20003f05270 */
[----:B------:R-:W-:Y:S01]  /*fd10*/  IMAD.U32 R4, RZ, RZ, UR46 ;  /* 0x0000002eff047e24 */ /* 0x000fe2000f8e00ff */
[----:B--2---:R-:W-:Y:S01]  /*fd20*/  LOP3.LUT R18, R18, 0x1f, RZ, 0xc0, !PT ;  /* 0x0000001f12127812 */ /* 0x004fe200078ec0ff */
[----:B------:R-:W-:Y:S01]  /*fd30*/  UMOV UR44, URZ ;  /* 0x0000003f002c7c82 */ /* 0x000fe20008000000 */
[----:B------:R-:W-:Y:S01]  /*fd40*/  UMOV UR8, 0x40 ;  /* 0x0000004000087882 */ /* 0x000fe20000000000 */
[----:B------:R-:W-:Y:S01]  /*fd50*/  UMOV UR9, UR45 ;  /* 0x0000002d00097c82 */ /* 0x000fe20008000000 */
[----:B------:R-:W-:Y:S01]  /*fd60*/  ISETP.NE.AND P1, PT, R18, RZ, PT ;  /* 0x000000ff1200720c */ /* 0x000fe20003f25270 */
[----:B------:R-:W-:Y:S01]  /*fd70*/  UMOV UR10, UR46 ;  /* 0x0000002e000a7c82 */ /* 0x000fe20008000000 */
[----:B------:R-:W-:Y:S01]  /*fd80*/  UMOV UR11, UR47 ;  /* 0x0000002f000b7c82 */ /* 0x000fe20008000000 */
[----:B---3--:R-:W1:Y:S01]  /*fd90*/  LDC.64 R2, c[0x0][0x3f8] ;  /* 0x0000fe00ff027b82 */ /* 0x008e620000000a00 */
[----:B------:R-:W-:Y:S01]  /*fda0*/  UMOV UR12, 0x80 ;  /* 0x00000080000c7882 */ /* 0x000fe20000000000 */
[----:B------:R-:W-:Y:S01]  /*fdb0*/  UMOV UR13, UR45 ;  /* 0x0000002d000d7c82 */ /* 0x000fe20008000000 */
[----:B------:R-:W-:Y:S01]  /*fdc0*/  UMOV UR14, UR46 ;  /* 0x0000002e000e7c82 */ /* 0x000fe20008000000 */
[----:B------:R-:W-:Y:S01]  /*fdd0*/  UMOV UR15, UR47 ;  /* 0x0000002f000f7c82 */ /* 0x000fe20008000000 */
[----:B------:R-:W-:Y:S01]  /*fde0*/  UMOV UR16, 0xc0 ;  /* 0x000000c000107882 */ /* 0x000fe20000000000 */
[----:B------:R-:W-:Y:S01]  /*fdf0*/  UMOV UR17, UR45 ;  /* 0x0000002d00117c82 */ /* 0x000fe20008000000 */
[----:B------:R-:W-:Y:S01]  /*fe00*/  UMOV UR18, UR46 ;  /* 0x0000002e00127c82 */ /* 0x000fe20008000000 */
[----:B------:R-:W2:Y:S01]  /*fe10*/  @P0 LDC R5, c[0x0][0x42c] ;  /* 0x00010b00ff050b82 */ /* 0x000ea20000000800 */
[----:B------:R-:W-:Y:S01]  /*fe20*/  UMOV UR19, UR47 ;  /* 0x0000002f00137c82 */ /* 0x000fe20008000000 */
[----:B------:R-:W-:Y:S01]  /*fe30*/  VOTEU.ALL UP1, P1 ;  /* 0x00000000003f7886 */ /* 0x000fe20000820000 */
[----:B------:R-:W-:-:S04]  /*fe40*/  UMOV UR6, 0xffffffff ;  /* 0xffffffff00067882 */ /* 0x000fc80000000000 */
[----:B------:R-:W-:Y:S01]  /*fe50*/  @!UP1 UIADD3 UR4, UP0, UR42, 0x270, URZ ;  /* 0x000002702a049890 */ /* 0x000fe2000ff1e03f */
[----:B------:R-:W3:Y:S03]  /*fe60*/  @P0 LDC R6, c[0x0][0x430] ;  /* 0x00010c00ff060b82 */ /* 0x000ee60000000800 */
[----:B------:R-:W-:-:S09]  /*fe70*/  @!UP1 UIADD3.X UR5, URZ, UR43, URZ, UP0, !UPT ;  /* 0x0000002b3f059290 */ /* 0x000fd200087fe43f */
[----:B------:R1:W-:Y:S01]  /*fe80*/  @!UP1 UTMAPF.L2.4D [UR44], [UR4] ;  /* 0x0000002c040095b8 */ /* 0x0003e20008018000 */
[----:B--2---:R-:W-:Y:S01]  /*fe90*/  @P0 IMAD.HI.U32 R5, R5, UR46, RZ ;  /* 0x0000002e05050c27 */ /* 0x004fe2000f8e00ff */
[----:B------:R2:W-:Y:S04]  /*fea0*/  @!UP1 UTMAPF.L2.4D [UR8], [UR4] ;  /* 0x00000008040095b8 */ /* 0x0005e80008018000 */
[----:B---3--:R-:W-:Y:S02]  /*feb0*/  @P0 SHF.R.U32.HI R4, RZ, R6, R5 ;  /* 0x00000006ff040219 */ /* 0x008fe40000011605 */
[----:B-1----:R-:W-:Y:S02]  /*fec0*/  ISETP.NE.U32.AND P0, PT, R2, RZ, PT ;  /* 0x000000ff0200720c */ /* 0x002fe40003f05070 */
[----:B------:R-:W-:Y:S01]  /*fed0*/  MOV R5, UR48 ;  /* 0x0000003000057c02 */ /* 0x000fe20008000f00 */
[----:B------:R2:W-:Y:S01]  /*fee0*/  @!UP1 UTMAPF.L2.4D [UR12], [UR4] ;  /* 0x0000000c040095b8 */ /* 0x0005e20008018000 */
[----:B------:R-:W-:-:S03]  /*fef0*/  ISETP.NE.AND.EX P0, PT, R3, RZ, PT, P0 ;  /* 0x000000ff0300720c */ /* 0x000fc60003f05300 */
[----:B------:R-:W-:Y:S01]  /*ff00*/  VIADD R5, R5, 0xffffffff ;  /* 0xffffffff05057836 */ /* 0x000fe20000000000 */
[----:B------:R2:W-:Y:S01]  /*ff10*/  @!UP1 UTMAPF.L2.4D [UR16], [UR4] ;  /* 0x00000010040095b8 */ /* 0x0005e20008018000 */
[----:B----4-:R-:W-:Y:S01]  /*ff20*/  SEL R6, R0, RZ, !P0 ;  /* 0x000000ff00067207 */ /* 0x010fe20004000000 */
[----:B--2---:R-:W-:Y:S07]  /*ff30*/  BRA.DIV UR6, `(.L_x_1000) ;  /* 0x0000002a06f07947 */ /* 0x004fee000b800000 */
.L_x_1051:
[----:B------:R-:W-:Y:S01]  /*ff40*/  UMOV UR4, 0xffffffff ;  /* 0xffffffff00047882 */ /* 0x000fe20000000000 */
[----:B------:R-:W-:Y:S02]  /*ff50*/  SHF.R.S32.HI R18, RZ, 0x1f, R0 ;  /* 0x0000001fff127819 */ /* 0x000fe40000011400 */
[----:B------:R-:W-:Y:S05]  /*ff60*/  BRA.DIV UR4, `(.L_x_1001) ;  /* 0x0000002e04107947 */ /* 0x000fea000b800000 */
[----:B------:R-:W-:-:S13]  /*ff70*/  ELECT P6, URZ, PT ;  /* 0x00000000003f782f */ /* 0x000fda00038c0000 */
.L_x_1054:
[----:B------:R-:W-:Y:S05]  /*ff80*/  @!P6 BRA `(.L_x_1002) ;  /* 0x00000004000ce947 */ /* 0x000fea0003800000 */
[----:B------:R-:W-:Y:S01]  /*ff90*/  IMAD.MOV.U32 R6, RZ, RZ, R0 ;  /* 0x000000ffff067224 */ /* 0x000fe200078e0000 */
[----:B------:R-:W-:Y:S06]  /*ffa0*/  @!P0 BRA `(.L_x_1003) ;  /* 0x00000000004c8947 */ /* 0x000fec0003800000 */
[----:B------:R-:W1:Y:S01]  /*ffb0*/  LDC R11, c[0x0][0x41c] ;  /* 0x00010700ff0b7b82 */ /* 0x000e620000000800 */
[----:B------:R-:W-:Y:S01]  /*ffc0*/  MOV R10, R5 ;  /* 0x00000005000a7202 */ /* 0x000fe20000000f00 */
[----:B------:R-:W-:Y:S01]  /*ffd0*/  ULDC.64 UR4, c[0x0][0x408] ;  /* 0x0001020000047ab9 */ /* 0x000fe20000000a00 */
[----:B------:R-:W-:Y:S01]  /*ffe0*/  ULDC.64 UR6, c[0x0][0x208] ;  /* 0x0000820000067ab9 */ /* 0x000fe20000000a00 */
[----:B------:R-:W-:-:S04]  /*fff0*/  IMAD R9, R18, UR4, RZ ;  /* 0x0000000412097c24 */ /* 0x000fc8000f8e02ff */
[----:B------:R-:W-:Y:S01]  /*10000*/  IMAD R9, R0, UR5, R9 ;  /* 0x0000000500097c24 */ /* 0x000fe2000f8e0209 */
[----:B-1----:R-:W-:-:S13]  /*10010*/  ISETP.NE.AND P2, PT, R11, 0x1, PT ;  /* 0x000000010b00780c */ /* 0x002fda0003f45270 */
[----:B------:R-:W1:Y:S02]  /*10020*/  @P2 LDC.64 R6, c[0x0][0x420] ;  /* 0x00010800ff062b82 */ /* 0x000e640000000a00 */
[----:B-1----:R-:W-:-:S05]  /*10030*/  @P2 IMAD.HI.U32 R6, R5, R6, RZ ;  /* 0x0000000605062227 */ /* 0x002fca00078e00ff */
[----:B------:R-:W-:-:S04]  /*10040*/  @P2 SHF.R.U32.HI R10, RZ, R7, R6 ;  /* 0x00000007ff0a2219 */ /* 0x000fc80000011606 */
[--C-:B------:R-:W-:Y:S01]  /*10050*/  SHF.R.S32.HI R7, RZ, 0x1f, R10.reuse ;  /* 0x0000001fff077819 */ /* 0x100fe2000001140a */
[----:B------:R-:W-:-:S04]  /*10060*/  IMAD.MOV.U32 R6, RZ, RZ, R10 ;  /* 0x000000ffff067224 */ /* 0x000fc800078e000a */
[----:B------:R-:W-:-:S04]  /*10070*/  IMAD.WIDE.U32 R6, R0, UR4, R6 ;  /* 0x0000000400067c25 */ /* 0x000fc8000f8e0006 */
[----:B------:R-:W-:Y:S01]  /*10080*/  IMAD.IADD R7, R7, 0x1, R9 ;  /* 0x0000000107077824 */ /* 0x000fe200078e0209 */
[----:B------:R-:W-:-:S04]  /*10090*/  LEA R8, P2, R6, R2, 0x2 ;  /* 0x0000000206087211 */ /* 0x000fc800078410ff */
[----:B------:R-:W-:-:S05]  /*100a0*/  LEA.HI.X R9, R6, R3, R7, 0x2, P2 ;  /* 0x0000000306097211 */ /* 0x000fca00010f1407 */
[----:B------:R1:W5:Y:S01]  /*100b0*/  LDG.E R6, desc[UR6][R8.64] ;  /* 0x0000000608067981 */ /* 0x000362000c1e1900 */
[----:B------:R-:W-:-:S05]  /*100c0*/  IADD3 R10, -R10, RZ, RZ ;  /* 0x000000ff0a0a7210 */ /* 0x000fca0007ffe1ff */
[----:B------:R-:W-:-:S07]  /*100d0*/  IMAD R5, R11, R10, R5 ;  /* 0x0000000a0b057224 */ /* 0x000fce00078e0205 */
.L_x_1003:
[----:B------:R-:W2:Y:S01]  /*100e0*/  S2R R7, SR_TID.X ;  /* 0x0000000000077919 */ /* 0x000ea20000002100 */
[----:B-1----:R-:W-:Y:S02]  /*100f0*/  LEA R8, R16, UR40, 0x3 ;  /* 0x0000002810087c11 */ /* 0x002fe4000f8e18ff */
[----:B--2---:R-:W-:Y:S02]  /*10100*/  LOP3.LUT R9, R7, 0x7f, RZ, 0xc0, !PT ;  /* 0x0000007f07097812 */ /* 0x004fe400078ec0ff */
[----:B------:R-:W-:Y:S02]  /*10110*/  SHF.L.U32 R7, R17, 0x1f, RZ ;  /* 0x0000001f11077819 */ /* 0x000fe400000006ff */
[----:B------:R-:W-:Y:S02]  /*10120*/  ISETP.NE.AND P3, PT, R9, RZ, PT ;  /* 0x000000ff0900720c */ /* 0x000fe40003f65270 */
[----:B------:R-:W1:Y:S02]  /*10130*/  SYNCS.PHASECHK.TRANS64.TRYWAIT P2, [R8+URZ+0x30840], R7 ;  /* 0x03084007080075a7 */ /* 0x000e64000804017f */
[----:B-1----:R-:W-:Y:S09]  /*10140*/  @!P2 BRA `(.L_x_1004) ;  /* 0x0000002800b8a947 */ /* 0x002ff20003800000 */
.L_x_1055:
        /* <DEDUP_REMOVED lines=8> */
.L_x_1005:
        /* <DEDUP_REMOVED lines=10> */
[----:B------:R-:W-:-:S03]  /*10270*/  UMOV UR16, 0x40 ;  /* 0x0000004000107882 */ /* 0x000fc60000000000 */
[----:B------:R-:W-:Y:S02]  /*10280*/  ULEA UR14, UR14, UR40, 0xf ;  /* 0x000000280e0e7291 */ /* 0x000fe4000f8e783f */
[----:B------:R-:W-:Y:S02]  /*10290*/  UIADD3 UR9, UR9, 0x30830, URZ ;  /* 0x0003083009097890 */ /* 0x000fe4000fffe03f */
[----:B------:R-:W-:Y:S02]  /*102a0*/  USHF.L.U32 UR11, UR11, 0x6, URZ ;  /* 0x000000060b0b7899 */ /* 0x000fe4000800063f */
[----:B------:R-:W-:Y:S02]  /*102b0*/  UIADD3 UR8, UR14, 0x20400, URZ ;  /* 0x000204000e087890 */ /* 0x000fe4000fffe03f */
[----:B------:R-:W-:Y:S02]  /*102c0*/  UIADD3 UR15, UR14, 0x22400, URZ ;  /* 0x000224000e0f7890 */ /* 0x000fe4000fffe03f */
[----:B------:R-:W-:-:S02]  /*102d0*/  UIADD3 UR17, UR14, 0x24400, URZ ;  /* 0x000244000e117890 */ /* 0x000fc4000fffe03f */
[----:B------:R-:W-:-:S03]  /*102e0*/  UIADD3 UR18, UR14, 0x26400, URZ ;  /* 0x000264000e127890 */ /* 0x000fc6000fffe03f */
[----:B------:R2:W-:Y:S01]  /*102f0*/  UTMALDG.4D [UR8], [UR4], desc[UR6] ;  /* 0x00000608040075b4 */ /* 0x0005e20008019000 */
[----:B------:R-:W-:Y:S01]  /*10300*/  UMOV UR14, 0x80 ;  /* 0x00000080000e7882 */ /* 0x000fe20000000000 */
        /* <DEDUP_REMOVED lines=11> */
.L_x_1002:
[----:B------:R-:W-:Y:S05]  /*103c0*/  WARPSYNC.ALL ;  /* 0x0000000000007948 */ /* 0x000fea0003800000 */
[----:B------:R-:W-:Y:S01]  /*103d0*/  BAR.SYNC.DEFER_BLOCKING 0x8, 0x120 ;  /* 0x0204800000007b1d */ /* 0x000fe20000010000 */
[----:B------:R-:W-:Y:S01]  /*103e0*/  ELECT P2, URZ, PT ;  /* 0x00000000003f782f */ /* 0x000fe20003840000 */
[----:B------:R-:W-:Y:S02]  /*103f0*/  UIADD3 UR49, UR49, 0x1, URZ ;  /* 0x0000000131317890 */ /* 0x000fe4000fffe03f */
[----:B------:R-:W-:Y:S02]  /*10400*/  UIADD3 UR4, UP0, UR42, 0x270, URZ ;  /* 0x000002702a047890 */ /* 0x000fe4000ff1e03f */
[----:B------:R-:W-:-:S02]  /*10410*/  ULEA.HI UR14, UR49, UR49, URZ, 0x1 ;  /* 0x00000031310e7291 */ /* 0x000fc4000f8f083f */
[----:B------:R-:W-:Y:S02]  /*10420*/  UIADD3 UR8, UR40, 0x10400, URZ ;  /* 0x0001040028087890 */ /* 0x000fe4000fffe03f */
[----:B------:R-:W-:Y:S02]  /*10430*/  ULOP3.LUT UR14, UR14, 0xfffffffe, URZ, 0xc0, !UPT ;  /* 0xfffffffe0e0e7892 */ /* 0x000fe4000f8ec03f */
[----:B------:R-:W-:Y:S02]  /*10440*/  UIADD3 UR9, UR40, 0x30800, URZ ;  /* 0x0003080028097890 */ /* 0x000fe4000fffe03f */
[----:B-1----:R-:W-:Y:S01]  /*10450*/  @P2 IMAD.MOV.U32 R7, RZ, RZ, 0x10000 ;  /* 0x00010000ff072424 */ /* 0x002fe200078e00ff */
[----:B------:R-:W-:Y:S02]  /*10460*/  UIADD3 UR14, UR49, -UR14, URZ ;  /* 0x8000000e310e7290 */ /* 0x000fe4000fffe03f */
[----:B------:R-:W-:Y:S02]  /*10470*/  UIADD3.X UR5, URZ, UR43, URZ, UP0, !UPT ;  /* 0x0000002b3f057290 */ /* 0x000fe400087fe43f */
[----:B------:R-:W-:-:S02]  /*10480*/  UIADD3 UR32, UR40, 0x14400, URZ ;  /* 0x0001440028207890 */ /* 0x000fc4000fffe03f */
[----:B------:R-:W-:Y:S02]  /*10490*/  UIADD3 UR24, UR40, 0x18400, URZ ;  /* 0x0001840028187890 */ /* 0x000fe4000fffe03f */
[----:B------:R-:W-:Y:S02]  /*104a0*/  UIADD3 UR16, UR40, 0x1c400, URZ ;  /* 0x0001c40028107890 */ /* 0x000fe4000fffe03f */
[----:B------:R1:W-:Y:S01]  /*104b0*/  @P2 SYNCS.ARRIVE.TRANS64 RZ, [UR40+0x30800], R7 ;  /* 0x03080007ffff29a7 */ /* 0x0003e20008000028 */
[----:B------:R-:W-:Y:S01]  /*104c0*/  UMOV UR11, UR45 ;  /* 0x0000002d000b7c82 */ /* 0x000fe20008000000 */
[----:B------:R-:W-:Y:S01]  /*104d0*/  UMOV UR12, UR46 ;  /* 0x0000002e000c7c82 */ /* 0x000fe20008000000 */
[----:B------:R-:W-:Y:S01]  /*104e0*/  UMOV UR13, UR47 ;  /* 0x0000002f000d7c82 */ /* 0x000fe20008000000 */
[----:B------:R-:W-:Y:S01]  /*104f0*/  UMOV UR6, 0x0 ;  /* 0x0000000000067882 */ /* 0x000fe20000000000 */
[----:B------:R-:W-:Y:S01]  /*10500*/  UMOV UR7, 0x12f00000 ;  /* 0x12f0000000077882 */ /* 0x000fe20000000000 */
[----:B------:R-:W-:Y:S01]  /*10510*/  UMOV UR10, URZ ;  /* 0x0000003f000a7c82 */ /* 0x000fe20008000000 */
[----:B------:R-:W-:Y:S01]  /*10520*/  UMOV UR35, UR45 ;  /* 0x0000002d00237c82 */ /* 0x000fe20008000000 */
[----:B-1----:R-:W-:Y:S01]  /*10530*/  MOV R7, UR14 ;  /* 0x0000000e00077c02 */ /* 0x002fe20008000f00 */
[----:B------:R-:W-:Y:S01]  /*10540*/  UMOV UR36, UR46 ;  /* 0x0000002e00247c82 */ /* 0x000fe20008000000 */
[----:B------:R-:W-:Y:S01]  /*10550*/  UMOV UR37, UR47 ;  /* 0x0000002f00257c82 */ /* 0x000fe20008000000 */
[----:B------:R-:W-:Y:S01]  /*10560*/  UMOV UR34, 0x40 ;  /* 0x0000004000227882 */ /* 0x000fe20000000000 */
[----:B------:R-:W-:Y:S01]  /*10570*/  UMOV UR33, UR9 ;  /* 0x0000000900217c82 */ /* 0x000fe20008000000 */
[----:B------:R-:W-:Y:S01]  /*10580*/  UMOV UR27, UR45 ;  /* 0x0000002d001b7c82 */ /* 0x000fe20008000000 */
[----:B------:R-:W-:Y:S01]  /*10590*/  UMOV UR28, UR46 ;  /* 0x0000002e001c7c82 */ /* 0x000fe20008000000 */
[----:B------:R-:W-:Y:S01]  /*105a0*/  UMOV UR29, UR47 ;  /* 0x0000002f001d7c82 */ /* 0x000fe20008000000 */
[----:B------:R1:W-:Y:S01]  /*105b0*/  UTMALDG.4D [UR8], [UR4], desc[UR6] ;  /* 0x00000608040075b4 */ /* 0x0003e20008019000 */
[----:B------:R-:W-:Y:S01]  /*105c0*/  UMOV UR26, 0x80 ;  /* 0x00000080001a7882 */ /* 0x000fe20000000000 */
[----:B------:R-:W-:Y:S01]  /*105d0*/  UMOV UR25, UR9 ;  /* 0x0000000900197c82 */ /* 0x000fe20008000000 */
[----:B------:R-:W-:Y:S01]  /*105e0*/  SHF.L.U32 R7, R7, 0x1f, RZ ;  /* 0x0000001f07077819 */ /* 0x000fe200000006ff */
[----:B------:R-:W-:Y:S01]  /*105f0*/  UMOV UR19, UR45 ;  /* 0x0000002d00137c82 */ /* 0x000fe20008000000 */
[----:B------:R-:W-:Y:S01]  /*10600*/  UMOV UR20, UR46 ;  /* 0x0000002e00147c82 */ /* 0x000fe20008000000 */
[----:B------:R-:W-:Y:S01]  /*10610*/  UMOV UR21, UR47 ;  /* 0x0000002f00157c82 */ /* 0x000fe20008000000 */
[----:B------:R-:W-:Y:S01]  /*10620*/  UMOV UR18, 0xc0 ;  /* 0x000000c000127882 */ /* 0x000fe20000000000 */
[----:B------:R1:W-:Y:S01]  /*10630*/  UTMALDG.4D [UR32], [UR4], desc[UR6] ;  /* 0x00000620040075b4 */ /* 0x0003e20008019000 */
[----:B------:R-:W-:Y:S01]  /*10640*/  UMOV UR17, UR9 ;  /* 0x0000000900117c82 */ /* 0x000fe20008000000 */
[----:B------:R1:W-:Y:S01]  /*10650*/  UTMALDG.4D [UR24], [UR4], desc[UR6] ;  /* 0x00000618040075b4 */ /* 0x0003e20008019000 */
[----:B------:R1:W-:Y:S01]  /*10660*/  UTMALDG.4D [UR16], [UR4], desc[UR6] ;  /* 0x00000610040075b4 */ /* 0x0003e20008019000 */
[----:B------:R-:W2:Y:S02]  /*10670*/  SYNCS.PHASECHK.TRANS64.TRYWAIT P2, [UR40+0x30820], R7 ;  /* 0x03082007ff0075a7 */ /* 0x000ea40008040168 */
[----:B-12---:R-:W-:Y:S05]  /*10680*/  @!P2 BRA `(.L_x_1006) ;  /* 0x00000024007ca947 */ /* 0x006fea0003800000 */
.L_x_1056:
[----:B------:R-:W-:-:S04]  /*10690*/  UIADD3 UR4, UR48, -0x2, URZ ;  /* 0xfffffffe30047890 */ /* 0x000fc8000fffe03f */
[----:B------:R-:W-:-:S06]  /*106a0*/  UISETP.GE.AND UP0, UPT, UR4, UR41, UPT ;  /* 0x000000290400728c */ /* 0x000fcc000bf06270 */
[----:B------:R-:W-:-:S13]  /*106b0*/  PLOP3.LUT P2, PT, PT, PT, UP0, 0x80, 0x0 ;  /* 0x000000000000781c */ /* 0x000fda0003f4f008 */
[----:B------:R-:W-:Y:S05]  /*106c0*/  @!P2 BRA `(.L_x_1007) ;  /* 0x0000001400fca947 */ /* 0x000fea0003800000 */
[----:B-1----:R-:W-:Y:S01]  /*106d0*/  IMAD R8, RZ, RZ, -UR48 ;  /* 0x80000030ff087e24 */ /* 0x002fe2000f8e02ff */
[----:B------:R-:W-:Y:S01]  /*106e0*/  LOP3.LUT R11, RZ, UR41, RZ, 0x33, !PT ;  /* 0x00000029ff0b7c12 */ /* 0x000fe2000f8e33ff */
[----:B------:R-:W-:-:S03]  /*106f0*/  ULDC.64 UR38, c[0x0][0x408] ;  /* 0x0001020000267ab9 */ /* 0x000fc60000000a00 */
[----:B------:R-:W-:-:S05]  /*10700*/  VIADDMNMX R11, R8, 0x1, R11, !PT ;  /* 0x00000001080b7846 */ /* 0x000fca000780010b */
[----:B------:R-:W-:-:S05]  /*10710*/  VIADD R7, R11, UR48 ;  /* 0x000000300b077c36 */ /* 0x000fca0008000000 */
[----:B------:R-:W-:-:S04]  /*10720*/  LOP3.LUT R7, R7, 0x1, RZ, 0xc0, !PT ;  /* 0x0000000107077812 */ /* 0x000fc800078ec0ff */
[----:B------:R-:W-:Y:S02]  /*10730*/  ISETP.NE.U32.AND P2, PT, R7, 0x1, PT ;  /* 0x000000010700780c */ /* 0x000fe40003f45070 */
[----:B------:R-:W-:-:S11]  /*10740*/  MOV R7, UR4 ;  /* 0x0000000400077c02 */ /* 0x000fd60008000f00 */
        /* <DEDUP_REMOVED lines=13> */
[----:B-1----:R-:W-:-:S13]  /*10820*/  ISETP.NE.AND P2, PT, R13, 0x1, PT ;  /* 0x000000010d00780c */ /* 0x002fda0003f45270 */
[----:B------:R-:W1:Y:S02]  /*10830*/  @P2 LDC.64 R8, c[0x0][0x420] ;  /* 0x00010800ff082b82 */ /* 0x000e640000000a00 */
[----:B-1----:R-:W-:Y:S01]  /*10840*/  @P2 IMAD.HI.U32 R14, R7, R8, RZ ;  /* 0x00000008070e2227 */ /* 0x002fe200078e00ff */
[----:B------:R-:W-:-:S04]  /*10850*/  MOV R8, R7 ;  /* 0x0000000700087202 */ /* 0x000fc80000000f00 */
[----:B------:R-:W-:-:S04]  /*10860*/  @P2 SHF.R.U32.HI R8, RZ, R9, R14 ;  /* 0x00000009ff082219 */ /* 0x000fc8000001160e */
[--C-:B------:R-:W-:Y:S01]  /*10870*/  SHF.R.S32.HI R9, RZ, 0x1f, R8.reuse ;  /* 0x0000001fff097819 */ /* 0x100fe20000011408 */
[----:B------:R-:W-:-:S04]  /*10880*/  IMAD.MOV R14, RZ, RZ, -R8 ;  /* 0x000000ffff0e7224 */ /* 0x000fc800078e0a08 */
[----:B------:R-:W-:Y:S02]  /*10890*/  IMAD R7, R13, R14, R7 ;  /* 0x0000000e0d077224 */ /* 0x000fe400078e0207 */
[----:B------:R-:W-:Y:S02]  /*108a0*/  IMAD R13, R18, UR4, RZ ;  /* 0x00000004120d7c24 */ /* 0x000fe4000f8e02ff */
[----:B------:R-:W-:-:S04]  /*108b0*/  IMAD.WIDE.U32 R8, R0, UR4, R8 ;  /* 0x0000000400087c25 */ /* 0x000fc8000f8e0008 */
[----:B------:R-:W-:Y:S01]  /*108c0*/  IMAD R13, R0, UR5, R13 ;  /* 0x00000005000d7c24 */ /* 0x000fe2000f8e020d */
[----:B------:R-:W-:-:S03]  /*108d0*/  LEA R2, P2, R8, R2, 0x2 ;  /* 0x0000000208027211 */ /* 0x000fc600078410ff */
[----:B------:R-:W-:-:S05]  /*108e0*/  IMAD.IADD R13, R13, 0x1, R9 ;  /* 0x000000010d0d7824 */ /* 0x000fca00078e0209 */
[----:B------:R-:W-:-:S05]  /*108f0*/  LEA.HI.X R3, R8, R3, R13, 0x2, P2 ;  /* 0x0000000308037211 */ /* 0x000fca00010f140d */
[----:B------:R1:W5:Y:S02]  /*10900*/  LDG.E R8, desc[UR6][R2.64] ;  /* 0x0000000602087981 */ /* 0x000364000c1e1900 */
.L_x_1011:
[----:B-1----:R-:W1:Y:S01]  /*10910*/  S2R R2, SR_TID.X ;  /* 0x0000000000027919 */ /* 0x002e620000002100 */
[----:B------:R-:W-:Y:S02]  /*10920*/  LEA R3, R10, UR40, 0x3 ;  /* 0x000000280a037c11 */ /* 0x000fe4000f8e18ff */
[----:B-1----:R-:W-:Y:S02]  /*10930*/  LOP3.LUT R9, R2, 0x7f, RZ, 0xc0, !PT ;  /* 0x0000007f02097812 */ /* 0x002fe400078ec0ff */
[----:B------:R-:W-:Y:S02]  /*10940*/  SHF.L.U32 R2, R12, 0x1f, RZ ;  /* 0x0000001f0c027819 */ /* 0x000fe400000006ff */
[----:B------:R-:W-:Y:S02]  /*10950*/  ISETP.NE.AND P2, PT, R9, RZ, PT ;  /* 0x000000ff0900720c */ /* 0x000fe40003f45270 */
[----:B------:R-:W1:Y:S02]  /*10960*/  SYNCS.PHASECHK.TRANS64.TRYWAIT P3, [R3+URZ+0x30840], R2 ;  /* 0x03084002030075a7 */ /* 0x000e64000806017f */
[----:B-1----:R-:W-:Y:S09]  /*10970*/  @!P3 BRA `(.L_x_1012) ;  /* 0x0000002000d8b947 */ /* 0x002ff20003800000 */
.L_x_1057:
        /* <DEDUP_REMOVED lines=8> */
.L_x_1013:
        /* <DEDUP_REMOVED lines=11> */
[----:B------:R-:W-:Y:S01]  /*10ab0*/  UIADD3 UR19, UR40, 0x30800, URZ ;  /* 0x0003080028137890 */ /* 0x000fe2000fffe03f */
[----:B-1----:R-:W-:Y:S01]  /*10ac0*/  SHF.L.U32 R3, R17, 0x1f, RZ ;  /* 0x0000001f11037819 */ /* 0x002fe200000006ff */
[----:B------:R-:W-:-:S02]  /*10ad0*/  ULEA UR14, UR14, UR40, 0xf ;  /* 0x000000280e0e7291 */ /* 0x000fc4000f8e783f */
[----:B------:R-:W-:Y:S02]  /*10ae0*/  UIADD3 UR9, UR9, 0x30830, URZ ;  /* 0x0003083009097890 */ /* 0x000fe4000fffe03f */
[----:B------:R-:W-:Y:S01]  /*10af0*/  USHF.L.U32 UR11, UR11, 0x6, URZ ;  /* 0x000000060b0b7899 */ /* 0x000fe2000800063f */
[----:B------:R-:W-:Y:S01]  /*10b00*/  LEA R2, R16, UR19, 0x3 ;  /* 0x0000001310027c11 */ /* 0x000fe2000f8e18ff */
[----:B------:R-:W-:Y:S02]  /*10b10*/  UIADD3 UR8, UR14, 0x20400, URZ ;  /* 0x000204000e087890 */ /* 0x000fe4000fffe03f */
[----:B------:R-:W-:Y:S02]  /*10b20*/  UIADD3 UR15, UR14, 0x22400, URZ ;  /* 0x000224000e0f7890 */ /* 0x000fe4000fffe03f */
[----:B------:R-:W-:Y:S02]  /*10b30*/  UIADD3 UR16, UR14, 0x24400, URZ ;  /* 0x000244000e107890 */ /* 0x000fe4000fffe03f */
[----:B------:R-:W-:Y:S01]  /*10b40*/  UIADD3 UR14, UR14, 0x26400, URZ ;  /* 0x000264000e0e7890 */ /* 0x000fe2000fffe03f */
[----:B------:R-:W-:-:S02]  /*10b50*/  UMOV UR18, 0x80 ;  /* 0x0000008000127882 */ /* 0x000fc40000000000 */
[----:B------:R1:W-:Y:S02]  /*10b60*/  UTMALDG.4D [UR8], [UR4], desc[UR6] ;  /* 0x00000608040075b4 */ /* 0x0003e40008019000 */
[----:B-1----:R-:W-:Y:S01]  /*10b70*/  UMOV UR8, UR15 ;  /* 0x0000000f00087c82 */ /* 0x002fe20008000000 */
[----:B------:R-:W-:Y:S01]  /*10b80*/  UMOV UR10, UR17 ;  /* 0x00000011000a7c82 */ /* 0x000fe20008000000 */
[----:B------:R-:W-:Y:S01]  /*10b90*/  UMOV UR15, 0xc0 ;  /* 0x000000c0000f7882 */ /* 0x000fe20000000000 */
        /* <DEDUP_REMOVED lines=9> */
.L_x_1058:
[----:B------:R-:W-:Y:S05]  /*10c30*/  @P2 BRA `(.L_x_1015) ;  /* 0x0000000000202947 */ /* 0x000fea0003800000 */
[----:B------:R-:W2:Y:S01]  /*10c40*/  S2R R9, SR_TID.X ;  /* 0x0000000000097919 */ /* 0x000ea20000002100 */
[----:B-1----:R-:W-:Y:S01]  /*10c50*/  LEA R2, R16, UR40, 0x3 ;  /* 0x0000002810027c11 */ /* 0x002fe2000f8e18ff */
[----:B------:R-:W-:-:S04]  /*10c60*/  IMAD.MOV.U32 R3, RZ, RZ, 0x8000 ;  /* 0x00008000ff037424 */ /* 0x000fc800078e00ff */
[----:B------:R3:W-:Y:S01]  /*10c70*/  SYNCS.ARRIVE.TRANS64 RZ, [R2+URZ+0x30850], R3 ;  /* 0x0308500302ff79a7 */ /* 0x0007e2000800003f */
[----:B--2---:R-:W-:-:S04]  /*10c80*/  LOP3.LUT R9, R9, 0x1f, RZ, 0xc0, !PT ;  /* 0x0000001f09097812 */ /* 0x004fc800078ec0ff */
[----:B------:R-:W-:-:S13]  /*10c90*/  ISETP.NE.AND P2, PT, R9, RZ, PT ;  /* 0x000000ff0900720c */ /* 0x000fda0003f45270 */
[----:B---3--:R-:W-:Y:S05]  /*10ca0*/  @!P2 BRA `(.L_x_1015) ;  /* 0x000000000004a947 */ /* 0x008fea0003800000 */
[----:B------:R-:W-:Y:S01]  /*10cb0*/  BPT.TRAP 0x1 ;  /* 0x000000040000795c */ /* 0x000fe20000300000 */
.L_x_1015:
        /* <DEDUP_REMOVED lines=9> */
[----:B------:R-:W-:Y:S01]  /*10d50*/  UMOV UR17, 0x40 ;  /* 0x0000004000117882 */ /* 0x000fe20000000000 */
[----:B------:R-:W-:Y:S01]  /*10d60*/  IMAD.MOV.U32 R6, RZ, RZ, R8 ;  /* 0x000000ffff067224 */ /* 0x000fe200078e0008 */
[----:B------:R-:W-:-:S02]  /*10d70*/  MOV R5, R7 ;  /* 0x0000000700057202 */ /* 0x000fc40000000f00 */
[----:B------:R-:W-:Y:S02]  /*10d80*/  ULEA UR16, UR9, UR40, 0xf ;  /* 0x0000002809107291 */ /* 0x000fe4000f8e783f */
[----:B------:R-:W-:Y:S02]  /*10d90*/  ULEA UR9, UR9, UR40, 0x3 ;  /* 0x0000002809097291 */ /* 0x000fe4000f8e183f */
[----:B------:R-:W-:Y:S02]  /*10da0*/  USHF.L.U32 UR11, UR11, 0x6, URZ ;  /* 0x000000060b0b7899 */ /* 0x000fe4000800063f */
[----:B------:R-:W-:Y:S02]  /*10db0*/  UIADD3 UR8, UR16, 0x400, URZ ;  /* 0x0000040010087890 */ /* 0x000fe4000fffe03f */
[----:B------:R-:W-:Y:S02]  /*10dc0*/  UIADD3 UR9, UR9, 0x30850, URZ ;  /* 0x0003085009097890 */ /* 0x000fe4000fffe03f */
[----:B------:R-:W-:-:S02]  /*10dd0*/  UIADD3 UR14, UR16, 0x2400, URZ ;  /* 0x00002400100e7890 */ /* 0x000fc4000fffe03f */
        /* <DEDUP_REMOVED lines=15> */
.L_x_1010:
[----:B------:R-:W-:Y:S05]  /*10ed0*/  BSYNC B0 ;  /* 0x0000000000007941 */ /* 0x000fea0003800000 */
.L_x_1009:
[----:B------:R-:W-:Y:S01]  /*10ee0*/  UIADD3 UR4, UR48, -0x3, URZ ;  /* 0xfffffffd30047890 */ /* 0x000fe2000fffe03f */
[----:B------:R-:W-:Y:S02]  /*10ef0*/  IMAD.MOV.U32 R16, RZ, RZ, R10 ;  /* 0x000000ffff107224 */ /* 0x000fe400078e000a */
[----:B------:R-:W-:-:S03]  /*10f00*/  IMAD.MOV.U32 R17, RZ, RZ, R12 ;  /* 0x000000ffff117224 */ /* 0x000fc600078e000c */
[----:B------:R-:W-:-:S07]  /*10f10*/  MOV R7, UR4 ;  /* 0x0000000400077c02 */ /* 0x000fce0008000f00 */
.L_x_1008:
[----:B------:R-:W-:Y:S01]  /*10f20*/  ULOP3.LUT UR4, URZ, UR48, URZ, 0x33, !UPT ;  /* 0x000000303f047292 */ /* 0x000fe2000f8e333f */
[----:B------:R-:W-:Y:S01]  /*10f30*/  VIADD R11, R11, 0xfffffffe ;  /* 0xfffffffe0b0b7836 */ /* 0x000fe20000000000 */
[----:B------:R-:W-:Y:S04]  /*10f40*/  BSSY B0, `(.L_x_1007) ;  /* 0x00000f7000007945 */ /* 0x000fe80003800000 */
[----:B------:R-:W-:-:S13]  /*10f50*/  ISETP.NE.AND P2, PT, R11, UR4, PT ;  /* 0x000000040b007c0c */ /* 0x000fda000bf45270 */
[----:B------:R-:W-:Y:S05]  /*10f60*/  @!P2 BRA `(.L_x_1016) ;  /* 0x0000000c00d0a947 */ /* 0x000fea0003800000 */
[----:B------:R-:W-:-:S07]  /*10f70*/  IMAD.MOV.U32 R8, RZ, RZ, R6 ;  /* 0x000000ffff087224 */ /* 0x000fce00078e0006 */
.L_x_1031:
[----:B------:R-:W-:Y:S01]  /*10f80*/  IADD3 R10, R16, 0x1, RZ ;  /* 0x00000001100a7810 */ /* 0x000fe20007ffe0ff */
[----:B------:R-:W-:Y:S05]  /*10f90*/  YIELD ;  /* 0x0000000000007946 */ /* 0x000fea0003800000 */
[----:B------:R-:W-:Y:S01]  /*10fa0*/  ISETP.NE.AND P2, PT, R10, 0x2, PT ;  /* 0x000000020a00780c */ /* 0x000fe20003f45270 */
[----:B------:R-:W-:Y:S03]  /*10fb0*/  BSSY B1, `(.L_x_1017) ;  /* 0x0000074000017945 */ /* 0x000fe60003800000 */
[----:B-1----:R-:W-:-:S02]  /*10fc0*/  SEL R2, RZ, 0x1, P2 ;  /* 0x00000001ff027807 */ /* 0x002fc40001000000 */
[----:B------:R-:W-:Y:S02]  /*10fd0*/  SEL R10, R10, RZ, P2 ;  /* 0x000000ff0a0a7207 */ /* 0x000fe40001000000 */
[----:B------:R-:W-:Y:S01]  /*10fe0*/  LOP3.LUT R11, R17, R2, RZ, 0x3c, !PT ;  /* 0x00000002110b7212 */ /* 0x000fe200078e3cff */
[----:B------:R-:W-:Y:S06]  /*10ff0*/  @!P6 BRA `(.L_x_1018) ;  /* 0x0000000400bce947 */ /* 0x000fec0003800000 */
[----:B------:R-:W-:Y:S01]  /*11000*/  IMAD.MOV.U32 R12, RZ, RZ, R7 ;  /* 0x000000ffff0c7224 */ /* 0x000fe200078e0007 */
[----:B------:R-:W-:Y:S06]  /*11010*/  @!P0 BRA `(.L_x_1019) ;  /* 0x0000000000488947 */ /* 0x000fec0003800000 */
[----:B------:R-:W1:Y:S01]  /*11020*/  LDC R9, c[0x0][0x41c] ;  /* 0x00010700ff097b82 */ /* 0x000e620000000800 */
[----:B------:R-:W-:Y:S01]  /*11030*/  IMAD R13, R18, UR38, RZ ;  /* 0x00000026120d7c24 */ /* 0x000fe2000f8e02ff */
[----:B------:R-:W-:-:S03]  /*11040*/  ULDC.64 UR4, c[0x0][0x208] ;  /* 0x0000820000047ab9 */ /* 0x000fc60000000a00 */
        /* <DEDUP_REMOVED lines=15> */
.L_x_1019:
[----:B------:R-:W1:Y:S01]  /*11140*/  S2R R2, SR_TID.X ;  /* 0x0000000000027919 */ /* 0x000e620000002100 */
[----:B------:R-:W-:Y:S02]  /*11150*/  LEA R3, R10, UR40, 0x3 ;  /* 0x000000280a037c11 */ /* 0x000fe4000f8e18ff */
[----:B-1----:R-:W-:Y:S02]  /*11160*/  LOP3.LUT R9, R2, 0x7f, RZ, 0xc0, !PT ;  /* 0x0000007f02097812 */ /* 0x002fe400078ec0ff */
[----:B------:R-:W-:Y:S02]  /*11170*/  SHF.L.U32 R2, R11, 0x1f, RZ ;  /* 0x0000001f0b027819 */ /* 0x000fe400000006ff */
[----:B------:R-:W-:Y:S02]  /*11180*/  ISETP.NE.AND P2, PT, R9, RZ, PT ;  /* 0x000000ff0900720c */ /* 0x000fe40003f45270 */
[----:B------:R-:W1:Y:S02]  /*11190*/  SYNCS.PHASECHK.TRANS64.TRYWAIT P3, [R3+URZ+0x30840], R2 ;  /* 0x03084002030075a7 */ /* 0x000e64000806017f */
[----:B-1----:R-:W-:Y:S09]  /*111a0*/  @!P3 BRA `(.L_x_1020) ;  /* 0x0000001800f4b947 */ /* 0x002ff20003800000 */
.L_x_1059:
        /* <DEDUP_REMOVED lines=8> */
.L_x_1021:
        /* <DEDUP_REMOVED lines=12> */
[----:B------:R-:W-:Y:S01]  /*112f0*/  SHF.L.U32 R17, R17, 0x1f, RZ ;  /* 0x0000001f11117819 */ /* 0x000fe200000006ff */
[----:B------:R-:W-:-:S02]  /*11300*/  ULEA UR14, UR14, UR40, 0xf ;  /* 0x000000280e0e7291 */ /* 0x000fc4000f8e783f */
[----:B------:R-:W-:Y:S02]  /*11310*/  UIADD3 UR9, UR9, 0x30830, URZ ;  /* 0x0003083009097890 */ /* 0x000fe4000fffe03f */
[----:B------:R-:W-:Y:S01]  /*11320*/  USHF.L.U32 UR11, UR11, 0x6, URZ ;  /* 0x000000060b0b7899 */ /* 0x000fe2000800063f */
[----:B-1----:R-:W-:Y:S01]  /*11330*/  LEA R2, R16, UR19, 0x3 ;  /* 0x0000001310027c11 */ /* 0x002fe2000f8e18ff */
        /* <DEDUP_REMOVED lines=18> */
.L_x_1060:
[----:B------:R-:W-:Y:S05]  /*11460*/  @P2 BRA `(.L_x_1023) ;  /* 0x00000000001c2947 */ /* 0x000fea0003800000 */
[----:B------:R-:W2:Y:S02]  /*11470*/  S2R R3, SR_TID.X ;  /* 0x0000000000037919 */ /* 0x000ea40000002100 */
[----:B--2---:R-:W-:Y:S02]  /*11480*/  LOP3.LUT R9, R3, 0x1f, RZ, 0xc0, !PT ;  /* 0x0000001f03097812 */ /* 0x004fe400078ec0ff */
[----:B------:R-:W-:Y:S02]  /*11490*/  MOV R3, 0x8000 ;  /* 0x0000800000037802 */ /* 0x000fe40000000f00 */
[----:B------:R-:W-:Y:S02]  /*114a0*/  ISETP.NE.AND P2, PT, R9, RZ, PT ;  /* 0x000000ff0900720c */ /* 0x000fe40003f45270 */
[----:B------:R2:W-:Y:S11]  /*114b0*/  SYNCS.ARRIVE.TRANS64 RZ, [R2+URZ+0x50], R3 ;  /* 0x0000500302ff79a7 */ /* 0x0005f6000800003f */
[----:B--2---:R-:W-:Y:S05]  /*114c0*/  @!P2 BRA `(.L_x_1023) ;  /* 0x000000000004a947 */ /* 0x004fea0003800000 */
[----:B------:R-:W-:Y:S01]  /*114d0*/  BPT.TRAP 0x1 ;  /* 0x000000040000795c */ /* 0x000fe20000300000 */
.L_x_1023:
        /* <DEDUP_REMOVED lines=10> */
[----:B------:R-:W-:Y:S01]  /*11580*/  UMOV UR17, 0x40 ;  /* 0x0000004000117882 */ /* 0x000fe20000000000 */
[----:B------:R-:W-:-:S02]  /*11590*/  IMAD.MOV.U32 R5, RZ, RZ, R12 ;  /* 0x000000ffff057224 */ /* 0x000fc400078e000c */
[----:B------:R-:W-:Y:S01]  /*115a0*/  ULEA UR14, UR14, UR40, 0xf ;  /* 0x000000280e0e7291 */ /* 0x000fe2000f8e783f */
[----:B------:R-:W-:Y:S01]  /*115b0*/  IMAD.MOV.U32 R6, RZ, RZ, R8 ;  /* 0x000000ffff067224 */ /* 0x000fe200078e0008 */
[----:B------:R-:W-:Y:S02]  /*115c0*/  USHF.L.U32 UR11, UR11, 0x6, URZ ;  /* 0x000000060b0b7899 */ /* 0x000fe4000800063f */
[----:B------:R-:W-:Y:S02]  /*115d0*/  UIADD3 UR9, UR9, 0x50, URZ ;  /* 0x0000005009097890 */ /* 0x000fe4000fffe03f */
[----:B------:R-:W-:Y:S02]  /*115e0*/  UIADD3 UR8, UR14, 0x400, URZ ;  /* 0x000004000e087890 */ /* 0x000fe4000fffe03f */
[----:B------:R-:W-:Y:S02]  /*115f0*/  UIADD3 UR15, UR14, 0x2400, URZ ;  /* 0x000024000e0f7890 */ /* 0x000fe4000fffe03f */
[----:B------:R-:W-:-:S02]  /*11600*/  UIADD3 UR16, UR14, 0x4400, URZ ;  /* 0x000044000e107890 */ /* 0x000fc4000fffe03f */
        /* <DEDUP_REMOVED lines=14> */
.L_x_1018:
[----:B------:R-:W-:Y:S05]  /*116f0*/  BSYNC B1 ;  /* 0x0000000000017941 */ /* 0x000fea0003800000 */
.L_x_1017:
[----:B------:R-:W-:Y:S01]  /*11700*/  IADD3 R16, R10, 0x1, RZ ;  /* 0x000000010a107810 */ /* 0x000fe20007ffe0ff */
[----:B------:R-:W-:Y:S01]  /*11710*/  BSSY B1, `(.L_x_1024) ;  /* 0x0000076000017945 */ /* 0x000fe20003800000 */
[----:B------:R-:W-:Y:S02]  /*11720*/  VIADD R12, R7, 0xffffffff ;  /* 0xffffffff070c7836 */ /* 0x000fe40000000000 */
[----:B------:R-:W-:-:S04]  /*11730*/  ISETP.NE.AND P2, PT, R16, 0x2, PT ;  /* 0x000000021000780c */ /* 0x000fc80003f45270 */
[----:B-1----:R-:W-:Y:S02]  /*11740*/  SEL R2, RZ, 0x1, P2 ;  /* 0x00000001ff027807 */ /* 0x002fe40001000000 */
[----:B------:R-:W-:Y:S02]  /*11750*/  SEL R16, R16, RZ, P2 ;  /* 0x000000ff10107207 */ /* 0x000fe40001000000 */
[----:B------:R-:W-:Y:S01]  /*11760*/  LOP3.LUT R17, R11, R2, RZ, 0x3c, !PT ;  /* 0x000000020b117212 */ /* 0x000fe200078e3cff */
[----:B------:R-:W-:Y:S06]  /*11770*/  @!P6 BRA `(.L_x_1025) ;  /* 0x0000000400bce947 */ /* 0x000fec0003800000 */
[----:B------:R-:W-:Y:S01]  /*11780*/  IMAD.MOV.U32 R13, RZ, RZ, R12 ;  /* 0x000000ffff0d7224 */ /* 0x000fe200078e000c */
[----:B------:R-:W-:Y:S06]  /*11790*/  @!P0 BRA `(.L_x_1026) ;  /* 0x0000000000488947 */ /* 0x000fec0003800000 */
[----:B------:R-:W1:Y:S01]  /*117a0*/  LDC R8, c[0x0][0x41c] ;  /* 0x00010700ff087b82 */ /* 0x000e620000000800 */
[----:B------:R-:W-:Y:S01]  /*117b0*/  ULDC.64 UR4, c[0x0][0x208] ;  /* 0x0000820000047ab9 */ /* 0x000fe20000000a00 */
[----:B-1----:R-:W-:-:S13]  /*117c0*/  ISETP.NE.AND P2, PT, R8, 0x1, PT ;  /* 0x000000010800780c */ /* 0x002fda0003f45270 */
[----:B------:R-:W1:Y:S02]  /*117d0*/  @P2 LDC.64 R2, c[0x0][0x420] ;  /* 0x00010800ff022b82 */ /* 0x000e640000000a00 */
[----:B-1----:R-:W-:Y:S01]  /*117e0*/  @P2 IMAD.HI.U32 R14, R13, R2, RZ ;  /* 0x000000020d0e2227 */ /* 0x002fe200078e00ff */
[----:B------:R-:W-:-:S04]  /*117f0*/  MOV R2, R13 ;  /* 0x0000000d00027202 */ /* 0x000fc80000000f00 */
[----:B------:R-:W-:Y:S01]  /*11800*/  @P2 SHF.R.U32.HI R2, RZ, R3, R14 ;  /* 0x00000003ff022219 */ /* 0x000fe2000001160e */
[----:B------:R-:W-:-:S04]  /*11810*/  IMAD R14, R18, UR38, RZ ;  /* 0x00000026120e7c24 */ /* 0x000fc8000f8e02ff */
[----:B------:R-:W-:Y:S02]  /*11820*/  IMAD.MOV R3, RZ, RZ, -R2 ;  /* 0x000000ffff037224 */ /* 0x000fe400078e0a02 */
[----:B------:R-:W-:Y:S02]  /*11830*/  IMAD R14, R0, UR39, R14 ;  /* 0x00000027000e7c24 */ /* 0x000fe4000f8e020e */
[----:B------:R-:W-:Y:S01]  /*11840*/  IMAD R13, R8, R3, R13 ;  /* 0x00000003080d7224 */ /* 0x000fe200078e020d */
[--C-:B------:R-:W-:Y:S01]  /*11850*/  SHF.R.S32.HI R3, RZ, 0x1f, R2.reuse ;  /* 0x0000001fff037819 */ /* 0x100fe20000011402 */
[----:B------:R-:W1:Y:S02]  /*11860*/  LDC.64 R8, c[0x0][0x3f8] ;  /* 0x0000fe00ff087b82 */ /* 0x000e640000000a00 */
[----:B------:R-:W-:-:S04]  /*11870*/  IMAD.WIDE.U32 R2, R0, UR38, R2 ;  /* 0x0000002600027c25 */ /* 0x000fc8000f8e0002 */
[----:B------:R-:W-:Y:S01]  /*11880*/  IMAD.IADD R14, R14, 0x1, R3 ;  /* 0x000000010e0e7824 */ /* 0x000fe200078e0203 */
[----:B-1----:R-:W-:-:S04]  /*11890*/  LEA R8, P2, R2, R8, 0x2 ;  /* 0x0000000802087211 */ /* 0x002fc800078410ff */
[----:B------:R-:W-:-:S05]  /*118a0*/  LEA.HI.X R9, R2, R9, R14, 0x2, P2 ;  /* 0x0000000902097211 */ /* 0x000fca00010f140e */
[----:B------:R1:W5:Y:S04]  /*118b0*/  LDG.E R8, desc[UR4][R8.64] ;  /* 0x0000000408087981 */ /* 0x000368000c1e1900 */
.L_x_1026:
[----:B------:R-:W-:Y:S02]  /*118c0*/  LEA R2, R16, UR40, 0x3 ;  /* 0x0000002810027c11 */ /* 0x000fe4000f8e18ff */
[----:B------:R-:W-:-:S04]  /*118d0*/  SHF.L.U32 R3, R17, 0x1f, RZ ;  /* 0x0000001f11037819 */ /* 0x000fc800000006ff */
[----:B------:R-:W2:Y:S02]  /*118e0*/  SYNCS.PHASECHK.TRANS64.TRYWAIT P2, [R2+URZ+0x30840], R3 ;  /* 0x03084003020075a7 */ /* 0x000ea4000804017f */
[----:B--2---:R-:W-:Y:S05]  /*118f0*/  @!P2 BRA `(.L_x_1027) ;  /* 0x000000140048a947 */ /* 0x004fea0003800000 */
.L_x_1061:
        /* <DEDUP_REMOVED lines=11> */
.L_x_1028:
[----:B------:R-:W-:Y:S01]  /*119b0*/  R2UR UR9, R16 ;  /* 0x00000000100972ca */ /* 0x000fe200000e0000 */
[----:B------:R-:W-:Y:S01]  /*119c0*/  UIADD3 UR19, UR40, 0x30800, URZ ;  /* 0x0003080028137890 */ /* 0x000fe2000fffe03f */
[----:B------:R-:W-:Y:S01]  /*119d0*/  R2UR UR11, R13 ;  /* 0x000000000d0b72ca */ /* 0x000fe200000e0000 */
[----:B------:R-:W-:Y:S01]  /*119e0*/  UIADD3 UR4, UP0, UR42, 0x370, URZ ;  /* 0x000003702a047890 */ /* 0x000fe2000ff1e03f */
[----:B------:R-:W-:Y:S01]  /*119f0*/  R2UR UR12, R4 ;  /* 0x00000000040c72ca */ /* 0x000fe200000e0000 */
[----:B------:R-:W-:Y:S01]  /*11a00*/  UMOV UR10, URZ ;  /* 0x0000003f000a7c82 */ /* 0x000fe20008000000 */
[----:B-----5:R-:W-:Y:S01]  /*11a10*/  R2UR UR13, R8 ;  /* 0x00000000080d72ca */ /* 0x020fe200000e0000 */
[----:B------:R-:W-:Y:S01]  /*11a20*/  UIADD3.X UR5, URZ, UR43, URZ, UP0, !UPT ;  /* 0x0000002b3f057290 */ /* 0x000fe200087fe43f */
[----:B------:R-:W-:Y:S01]  /*11a30*/  SHF.L.U32 R11, R11, 0x1f, RZ ;  /* 0x0000001f0b0b7819 */ /* 0x000fe200000006ff */
[----:B------:R-:W-:Y:S01]  /*11a40*/  UMOV UR6, 0x0 ;  /* 0x0000000000067882 */ /* 0x000fe20000000000 */
[----:B------:R-:W-:Y:S01]  /*11a50*/  UMOV UR7, 0x14f00000 ;  /* 0x14f0000000077882 */ /* 0x000fe20000000000 */
[----:B------:R-:W-:Y:S01]  /*11a60*/  UMOV UR17, 0x40 ;  /* 0x0000004000117882 */ /* 0x000fe20000000000 */
[----:B------:R-:W-:Y:S01]  /*11a70*/  UMOV UR18, 0x80 ;  /* 0x0000008000127882 */ /* 0x000fe20000000000 */
[----:B------:R-:W-:Y:S01]  /*11a80*/  ULEA UR14, UR9, UR40, 0xf ;  /* 0x00000028090e7291 */ /* 0x000fe2000f8e783f */
[----:B--2---:R-:W-:Y:S01]  /*11a90*/  LEA R2, R10, UR19, 0x3 ;  /* 0x000000130a027c11 */ /* 0x004fe2000f8e18ff */
[----:B------:R-:W-:-:S02]  /*11aa0*/  ULEA UR9, UR9, UR19, 0x3 ;  /* 0x0000001309097291 */ /* 0x000fc4000f8e183f */
[----:B------:R-:W-:Y:S02]  /*11ab0*/  USHF.L.U32 UR11, UR11, 0x6, URZ ;  /* 0x000000060b0b7899 */ /* 0x000fe4000800063f */
[----:B------:R-:W-:Y:S02]  /*11ac0*/  UIADD3 UR8, UR14, 0x20400, URZ ;  /* 0x000204000e087890 */ /* 0x000fe4000fffe03f */
        /* <DEDUP_REMOVED lines=17> */
.L_x_1062:
[----:B------:R-:W-:Y:S05]  /*11be0*/  @P3 BRA `(.L_x_1030) ;  /* 0x00000000001c3947 */ /* 0x000fea0003800000 */
[----:B------:R-:W2:Y:S02]  /*11bf0*/  S2R R3, SR_TID.X ;  /* 0x0000000000037919 */ /* 0x000ea40000002100 */
[----:B--2---:R-:W-:Y:S01]  /*11c00*/  LOP3.LUT R9, R3, 0x1f, RZ, 0xc0, !PT ;  /* 0x0000001f03097812 */ /* 0x004fe200078ec0ff */
[----:B------:R-:W-:-:S03]  /*11c10*/  IMAD.MOV.U32 R3, RZ, RZ, 0x8000 ;  /* 0x00008000ff037424 */ /* 0x000fc600078e00ff */
[----:B------:R-:W-:Y:S01]  /*11c20*/  ISETP.NE.AND P2, PT, R9, RZ, PT ;  /* 0x000000ff0900720c */ /* 0x000fe20003f45270 */
[----:B------:R2:W-:-:S12]  /*11c30*/  SYNCS.ARRIVE.TRANS64 RZ, [R2+URZ+0x50], R3 ;  /* 0x0000500302ff79a7 */ /* 0x0005d8000800003f */
[----:B--2---:R-:W-:Y:S05]  /*11c40*/  @!P2 BRA `(.L_x_1030) ;  /* 0x000000000004a947 */ /* 0x004fea0003800000 */
[----:B------:R-:W-:Y:S01]  /*11c50*/  BPT.TRAP 0x1 ;  /* 0x000000040000795c */ /* 0x000fe20000300000 */
.L_x_1030:
        /* <DEDUP_REMOVED lines=11> */
[----:B------:R-:W-:Y:S01]  /*11d10*/  IMAD.MOV.U32 R5, RZ, RZ, R13 ;  /* 0x000000ffff057224 */ /* 0x000fe200078e000d */
[----:B------:R-:W-:Y:S01]  /*11d20*/  MOV R6, R8 ;  /* 0x0000000800067202 */ /* 0x000fe20000000f00 */
        /* <DEDUP_REMOVED lines=20> */
.L_x_1025:
[----:B------:R-:W-:Y:S05]  /*11e70*/  BSYNC B1 ;  /* 0x0000000000017941 */ /* 0x000fea0003800000 */
.L_x_1024:
[----:B------:R-:W-:Y:S01]  /*11e80*/  ISETP.GT.AND P2, PT, R12, UR41, PT ;  /* 0x000000290c007c0c */ /* 0x000fe2000bf44270 */
[----:B------:R-:W-:-:S12]  /*11e90*/  VIADD R7, R7, 0xfffffffe ;  /* 0xfffffffe07077836 */ /* 0x000fd80000000000 */
[----:B------:R-:W-:Y:S05]  /*11ea0*/  @P2 BRA `(.L_x_1031) ;  /* 0xfffffff000342947 */ /* 0x000fea000383ffff */
.L_x_1016:
[----:B------:R-:W-:Y:S05]  /*11eb0*/  BSYNC B0 ;  /* 0x0000000000007941 */ /* 0x000fea0003800000 */
.L_x_1007:
[----:B------:R-:W-:Y:S04]  /*11ec0*/  BSSY B0, `(.L_x_1032) ;  /* 0x000000f000007945 */ /* 0x000fe80003800000 */
[----:B------:R-:W-:Y:S05]  /*11ed0*/  @P1 BRA `(.L_x_1033) ;  /* 0x0000000000341947 */ /* 0x000fea0003800000 */
[----:B-1----:R-:W1:Y:S01]  /*11ee0*/  S2R R7, SR_LANEID ;  /* 0x0000000000077919 */ /* 0x002e620000000000 */
        /* <DEDUP_REMOVED lines=12> */
.L_x_1033:
[----:B------:R-:W-:Y:S05]  /*11fb0*/  BSYNC B0 ;  /* 0x0000000000007941 */ /* 0x000fea0003800000 */
.L_x_1032:
[----:B------:R-:W-:Y:S04]  /*11fc0*/  BSSY B0, `(.L_x_1034) ;  /* 0x0000030000007945 */ /* 0x000fe80003800000 */
[----:B------:R-:W-:Y:S05]  /*11fd0*/  @!P6 BRA `(.L_x_1035) ;  /* 0x0000000000b8e947 */ /* 0x000fea0003800000 */
[----:B------:R-:W2:Y:S01]  /*11fe0*/  S2R R0, SR_TID.X ;  /* 0x0000000000007919 */ /* 0x000ea20000002100 */
[----:B-1----:R-:W-:Y:S02]  /*11ff0*/  LEA R3, R16, UR40, 0x3 ;  /* 0x0000002810037c11 */ /* 0x002fe4000f8e18ff */
[----:B--2---:R-:W-:Y:S02]  /*12000*/  LOP3.LUT R2, R0, 0x7f, RZ, 0xc0, !PT ;  /* 0x0000007f00027812 */ /* 0x004fe400078ec0ff */
[----:B------:R-:W-:Y:S02]  /*12010*/  SHF.L.U32 R0, R17, 0x1f, RZ ;  /* 0x0000001f11007819 */ /* 0x000fe400000006ff */
[----:B------:R-:W-:Y:S02]  /*12020*/  ISETP.NE.AND P1, PT, R2, RZ, PT ;  /* 0x000000ff0200720c */ /* 0x000fe40003f25270 */
[----:B------:R-:W1:Y:S02]  /*12030*/  SYNCS.PHASECHK.TRANS64.TRYWAIT P0, [R3+URZ+0x30860], R0 ;  /* 0x03086000030075a7 */ /* 0x000e64000800017f */
[----:B-1----:R-:W-:Y:S09]  /*12040*/  @!P0 BRA `(.L_x_1036) ;  /* 0x0000000c009c8947 */ /* 0x002ff20003800000 */
.L_x_1063:
        /* <DEDUP_REMOVED lines=8> */
.L_x_1037:
        /* <DEDUP_REMOVED lines=11> */
[----:B------:R-:W-:Y:S02]  /*12180*/  ULEA UR14, UR14, UR40, 0xf ;  /* 0x000000280e0e7291 */ /* 0x000fe4000f8e783f */
        /* <DEDUP_REMOVED lines=19> */
.L_x_1035:
[----:B------:R-:W-:Y:S05]  /*122c0*/  BSYNC B0 ;  /* 0x0000000000007941 */ /* 0x000fea0003800000 */
.L_x_1034:
[----:B------:R-:W-:Y:S01]  /*122d0*/  IADD3 R16, R16, 0x1, RZ ;  /* 0x0000000110107810 */ /* 0x000fe20007ffe0ff */
[----:B------:R-:W-:-:S03]  /*122e0*/  IMAD.MOV.U32 R13, RZ, RZ, R19 ;  /* 0x000000ffff0d7224 */ /* 0x000fc600078e0013 */
[----:B------:R-:W-:-:S04]  /*122f0*/  ISETP.NE.AND P0, PT, R16, 0x2, PT ;  /* 0x000000021000780c */ /* 0x000fc80003f05270 */
[----:B-1----:R-:W-:Y:S02]  /*12300*/  SEL R0, RZ, 0x1, P0 ;  /* 0x00000001ff007807 */ /* 0x002fe40000000000 */
[----:B------:R-:W-:Y:S02]  /*12310*/  SEL R16, R16, RZ, P0 ;  /* 0x000000ff10107207 */ /* 0x000fe40000000000 */
[----:B------:R-:W-:-:S07]  /*12320*/  LOP3.LUT R17, R17, R0, RZ, 0x3c, !PT ;  /* 0x0000000011117212 */ /* 0x000fce00078e3cff */
.L_x_996:
[----:B------:R-:W-:Y:S05]  /*12330*/  BSYNC B6 ;  /* 0x0000000000067941 */ /* 0x000fea0003800000 */
.L_x_994:
[----:B------:R-:W-:-:S03]  /*12340*/  UMOV UR4, 0xffffffff ;  /* 0xffffffff00047882 */ /* 0x000fc60000000000 */
[----:B------:R-:W-:Y:S05]  /*12350*/  BRA.DIV UR4, `(.L_x_1038) ;  /* 0x0000000a04ec7947 */ /* 0x000fea000b800000 */
[----:B------:R1:W2:Y:S02]  /*12360*/  SHFL.IDX PT, R14, R13, RZ, 0x1f ;  /* 0x00001fff0d0e7589 */ /* 0x0002a400000e0000 */
.L_x_1066:
[----:B------:R-:W3:Y:S01]  /*12370*/  S2R R0, SR_TID.X ;  /* 0x0000000000007919 */ /* 0x000ee20000002100 */
[----:B------:R-:W-:Y:S05]  /*12380*/  WARPSYNC.ALL ;  /* 0x0000000000007948 */ /* 0x000fea0003800000 */
[----:B------:R-:W-:Y:S01]  /*12390*/  BAR.SYNC.DEFER_BLOCKING 0x4, 0x120 ;  /* 0x0104800000007b1d */ /* 0x000fe20000010000 */
[----:B--2---:R-:W-:-:S05]  /*123a0*/  IMAD.MOV.U32 R19, RZ, RZ, R14 ;  /* 0x000000ffff137224 */ /* 0x004fca00078e000e */
[----:B------:R-:W-:Y:S01]  /*123b0*/  ULDC UR4, c[0x0][0xda8] ;  /* 0x00036a0000047ab9 */ /* 0x000fe20000000800 */
[----:B---3--:R-:W-:-:S04]  /*123c0*/  LOP3.LUT R0, R0, 0x1f, RZ, 0xc0, !PT ;  /* 0x0000001f00007812 */ /* 0x008fc800078ec0ff */
[----:B------:R-:W-:-:S13]  /*123d0*/  ISETP.NE.AND P0, PT, R0, RZ, PT ;  /* 0x000000ff0000720c */ /* 0x000fda0003f05270 */
[----:B------:R-:W2:Y:S01]  /*123e0*/  @!P0 S2R R3, SR_CgaCtaId ;  /* 0x0000000000038919 */ /* 0x000ea20000008800 */
[----:B------:R-:W-:-:S04]  /*123f0*/  @!P0 MOV R0, 0x400 ;  /* 0x0000040000008802 */ /* 0x000fc80000000f00 */
[----:B--2---:R-:W-:-:S05]  /*12400*/  @!P0 LEA R0, R3, R0, 0x18 ;  /* 0x0000000003008211 */ /* 0x004fca00078ec0ff */
[----:B------:R2:W-:Y:S01]  /*12410*/  @!P0 STS [R0+0x308d0], R13 ;  /* 0x0308d00d00008388 */ /* 0x0005e20000000800 */
[----:B------:R-:W-:Y:S06]  /*12420*/  BAR.ARV 0x5, 0x120 ;  /* 0x0144800000007b1d */ /* 0x000fec0000002000 */
[----:B------:R-:W-:-:S13]  /*12430*/  ISETP.GE.AND P0, PT, R19, UR4, PT ;  /* 0x0000000413007c0c */ /* 0x000fda000bf06270 */
[----:B--2---:R-:W-:Y:S05]  /*12440*/  @!P0 BRA `(.L_x_1039) ;  /* 0xffffffc800fc8947 */ /* 0x004fea000383ffff */
.L_x_985:
[----:B------:R-:W2:Y:S01]  /*12450*/  S2R R3, SR_CgaCtaId ;  /* 0x0000000000037919 */ /* 0x000ea20000008800 */
[----:B------:R-:W-:Y:S01]  /*12460*/  UIADD3 UR49, UR49, 0x1, URZ ;  /* 0x0000000131317890 */ /* 0x000fe2000fffe03f */
[----:B------:R-:W-:-:S03]  /*12470*/  MOV R0, 0x400 ;  /* 0x0000040000007802 */ /* 0x000fc60000000f00 */
[----:B------:R-:W-:-:S04]  /*12480*/  ULEA.HI UR4, UR49, UR49, URZ, 0x1 ;  /* 0x0000003131047291 */ /* 0x000fc8000f8f083f */
[----:B------:R-:W-:-:S04]  /*12490*/  ULOP3.LUT UR4, UR4, 0xfffffffe, URZ, 0xc0, !UPT ;  /* 0xfffffffe04047892 */ /* 0x000fc8000f8ec03f */
[----:B------:R-:W-:Y:S01]  /*124a0*/  UIADD3 UR4, UR49, -UR4, URZ ;  /* 0x8000000431047290 */ /* 0x000fe2000fffe03f */
[----:B--2---:R-:W-:-:S05]  /*124b0*/  LEA R7, R3, R0, 0x18 ;  /* 0x0000000003077211 */ /* 0x004fca00078ec0ff */
[----:B------:R-:W-:-:S04]  /*124c0*/  MOV R0, UR4 ;  /* 0x0000000400007c02 */ /* 0x000fc80008000f00 */
[----:B------:R-:W-:-:S04]  /*124d0*/  SHF.L.U32 R0, R0, 0x1f, RZ ;  /* 0x0000001f00007819 */ /* 0x000fc800000006ff */
[----:B------:R-:W2:Y:S02]  /*124e0*/  SYNCS.PHASECHK.TRANS64.TRYWAIT P0, [R7+URZ+0x30820], R0 ;  /* 0x03082000070075a7 */ /* 0x000ea4000800017f */
[----:B--2---:R-:W-:Y:S05]  /*124f0*/  @!P0 BRA `(.L_x_1040) ;  /* 0x0000000800a88947 */ /* 0x004fea0003800000 */
.L_x_1067:
[----:B------:R-:W3:Y:S02]  /*12500*/  S2R R2, SR_TID.X ;  /* 0x0000000000027919 */ /* 0x000ee40000002100 */
[----:B---3--:R-:W-:-:S04]  /*12510*/  SHF.R.U32.HI R2, RZ, 0x5, R2 ;  /* 0x00000005ff027819 */ /* 0x008fc80000011602 */
[----:B------:R-:W-:-:S05]  /*12520*/  LOP3.LUT R2, R2, 0x3, RZ, 0xc0, !PT ;  /* 0x0000000302027812 */ /* 0x000fca00078ec0ff */
[----:B--2---:R-:W2:Y:S02]  /*12530*/  SHFL.IDX PT, R0, R2, RZ, 0x1f ;  /* 0x00001fff02007589 */ /* 0x004ea400000e0000 */
[----:B--2---:R-:W-:-:S13]  /*12540*/  ISETP.NE.AND P0, PT, R0, RZ, PT ;  /* 0x000000ff0000720c */ /* 0x004fda0003f05270 */
[----:B------:R-:W-:Y:S05]  /*12550*/  @P0 EXIT ;  /* 0x000000000000094d */ /* 0x000fea0003800000 */
[----:B------:R-:W-:Y:S01]  /*12560*/  ELECT P0, URZ, PT ;  /* 0x00000000003f782f */ /* 0x000fe20003800000 */
[----:B------:R-:W-:-:S12]  /*12570*/  BSSY B0, `(.L_x_1041) ;  /* 0x0000022000007945 */ /* 0x000fd80003800000 */
[----:B------:R-:W-:Y:S05]  /*12580*/  @!P0 BRA `(.L_x_1042) ;  /* 0x0000000000808947 */ /* 0x000fea0003800000 */
[----:B------:R-:W2:Y:S02]  /*12590*/  LDL R2, [R1] ;  /* 0x0000000001027983 */ /* 0x000ea40000100800 */
[----:B--2---:R-:W-:-:S13]  /*125a0*/  R2UR UR4, R2 ;  /* 0x00000000020472ca */ /* 0x004fda00000e0000 */
[----:B------:R-:W-:-:S06]  /*125b0*/  ULOP3.LUT UR4, UR4, 0x2, URZ, 0xfc, !UPT ;  /* 0x0000000204047892 */ /* 0x000fcc000f8efc3f */
[----:B------:R-:W-:-:S05]  /*125c0*/  IMAD.U32 R0, RZ, RZ, UR4 ;  /* 0x00000004ff007e24 */ /* 0x000fca000f8e00ff */
[----:B------:R-:W-:-:S13]  /*125d0*/  ISETP.NE.AND P2, PT, R0, 0x3, PT ;  /* 0x000000030000780c */ /* 0x000fda0003f45270 */
[----:B------:R-:W-:Y:S05]  /*125e0*/  @!P2 BRA `(.L_x_1043) ;  /* 0x000000000004a947 */ /* 0x000fea0003800000 */
[----:B------:R-:W-:Y:S01]  /*125f0*/  BPT.TRAP 0x1 ;  /* 0x000000040000795c */ /* 0x000fe20000300000 */
.L_x_1043:
[----:B------:R-:W-:Y:S01]  /*12600*/  VIADD R3, R7, 0x30840 ;  /* 0x0003084007037836 */ /* 0x000fe20000000000 */
[----:B------:R-:W-:Y:S01]  /*12610*/  SHF.L.U32 R4, R17, 0x1f, RZ ;  /* 0x0000001f11047819 */ /* 0x000fe200000006ff */
[----:B------:R-:W-:-:S03]  /*12620*/  VIADD R0, R16, 0x1 ;  /* 0x0000000110007836 */ /* 0x000fc60000000000 */
[----:B------:R-:W-:Y:S02]  /*12630*/  LEA R5, R16, R3, 0x3 ;  /* 0x0000000310057211 */ /* 0x000fe400078e18ff */
[----:B------:R-:W-:Y:S02]  /*12640*/  ISETP.NE.AND P1, PT, R0, 0x2, PT ;  /* 0x000000020000780c */ /* 0x000fe40003f25270 */
[----:B------:R-:W2:Y:S02]  /*12650*/  SYNCS.PHASECHK.TRANS64.TRYWAIT P0, [R5+URZ], R4 ;  /* 0x00000004050075a7 */ /* 0x000ea4000800017f */
[----:B------:R-:W-:-:S04]  /*12660*/  SEL R2, RZ, 0x1, P1 ;  /* 0x00000001ff027807 */ /* 0x000fc80000800000 */
[----:B------:R-:W-:Y:S02]  /*12670*/  LOP3.LUT R17, R17, R2, RZ, 0x3c, !PT ;  /* 0x0000000211117212 */ /* 0x000fe400078e3cff */
[----:B------:R-:W-:Y:S02]  /*12680*/  SEL R2, R0, RZ, P1 ;  /* 0x000000ff00027207 */ /* 0x000fe40000800000 */
[----:B------:R-:W-:-:S03]  /*12690*/  SHF.L.U32 R0, R17, 0x1f, RZ ;  /* 0x0000001f11007819 */ /* 0x000fc600000006ff */
[----:B------:R-:W-:Y:S01]  /*126a0*/  IMAD R3, R2, 0x8, R3 ;  /* 0x0000000802037824 */ /* 0x000fe200078e0203 */
[----:B--2---:R-:W-:Y:S06]  /*126b0*/  @!P0 BRA `(.L_x_1044) ;  /* 0x00000008004c8947 */ /* 0x004fec0003800000 */
.L_x_1068:
[----:B------:R-:W3:Y:S02]  /*126c0*/  SYNCS.PHASECHK.TRANS64.TRYWAIT P0, [R3+URZ], R0 ;  /* 0x00000000030075a7 */ /* 0x000ee4000800017f */
[----:B---3--:R-:W-:Y:S05]  /*126d0*/  @!P0 BRA `(.L_x_1045) ;  /* 0x0000000800588947 */ /* 0x008fea0003800000 */
.L_x_1069:
[----:B------:R-:W-:Y:S05]  /*126e0*/  @!P2 BRA `(.L_x_1046) ;  /* 0x000000000004a947 */ /* 0x000fea0003800000 */
[----:B------:R-:W-:Y:S01]  /*126f0*/  BPT.TRAP 0x1 ;  /* 0x000000040000795c */ /* 0x000fe20000300000 */
.L_x_1046:
[----:B---3--:R-:W-:-:S05]  /*12700*/  IADD3 R3, R7, 0x30860, RZ ;  /* 0x0003086007037810 */ /* 0x008fca0007ffe0ff */
[----:B--2---:R-:W-:-:S04]  /*12710*/  IMAD R5, R16, 0x8, R3 ;  /* 0x0000000810057824 */ /* 0x004fc800078e0203 */
[----:B------:R-:W2:Y:S02]  /*12720*/  SYNCS.PHASECHK.TRANS64.TRYWAIT P0, [R5+URZ], R4 ;  /* 0x00000004050075a7 */ /* 0x000ea4000800017f */
[----:B--2---:R-:W-:Y:S05]  /*12730*/  @!P0 BRA `(.L_x_1047) ;  /* 0x0000000800548947 */ /* 0x004fea0003800000 */
.L_x_1070:
[----:B------:R-:W-:-:S07]  /*12740*/  IMAD R3, R2, 0x8, R3 ;  /* 0x0000000802037824 */ /* 0x000fce00078e0203 */
.L_x_1048:
[----:B---3--:R3:W4:Y:S02]  /*12750*/  SYNCS.PHASECHK.TRANS64.TRYWAIT P0, [R3+URZ], R0 ;  /* 0x00000000030075a7 */ /* 0x008724000800017f */
[----:B----4-:R-:W-:Y:S05]  /*12760*/  @!P0 NANOSLEEP.SYNCS 0x989680 ;  /* 0x009896800000895d */ /* 0x010fea0003900000 */
[----:B------:R-:W4:Y:S02]  /*12770*/  @!P0 SYNCS.PHASECHK.TRANS64 P0, [R3+URZ], R0 ;  /* 0x00000000030085a7 */ /* 0x000f24000800007f */
[----:B----4-:R-:W-:Y:S05]  /*12780*/  @!P0 BRA `(.L_x_1048) ;  /* 0xfffffffc00f08947 */ /* 0x010fea000383ffff */
.L_x_1042:
[----:B------:R-:W-:Y:S05]  /*12790*/  BSYNC B0 ;  /* 0x0000000000007941 */ /* 0x000fea0003800000 */
.L_x_1041:
[----:B------:R-:W-:Y:S05]  /*127a0*/  EXIT ;  /* 0x000000000000794d */ /* 0x000fea0003800000 */
.L_x_902:
[----:B-1----:R-:W-:-:S04]  /*127b0*/  MOV R3, UR38 ;  /* 0x0000002600037c02 */ /* 0x002fc80008000f00 */
[----:B------:R1:W2:Y:S03]  /*127c0*/  SYNCS.PHASECHK.TRANS64.TRYWAIT P1, [R3+URZ+0x30800], R0 ;  /* 0x03080000030075a7 */ /* 0x0002a6000802017f */
[----:B--2---:R-:W-:Y:S05]  /*127d0*/  @!P1 NANOSLEEP.SYNCS 0x989680 ;  /* 0x009896800000995d */ /* 0x004fea0003900000 */
[----:B------:R-:W2:Y:S02]  /*127e0*/  @!P1 SYNCS.PHASECHK.TRANS64 P1, [R3+URZ+0x30800], R0 ;  /* 0x03080000030095a7 */ /* 0x000ea4000802007f */
[----:B--2---:R-:W-:Y:S05]  /*127f0*/  @!P1 BRA `(.L_x_902) ;  /* 0xfffffffc00ec9947 */ /* 0x004fea000383ffff */
[----:B------:R-:W-:Y:S05]  /*12800*/  BRA `(.L_x_1049) ;  /* 0xfffffef000f47947 */ /* 0x000fea000383ffff */
.L_x_906:
[----:B--2---:R2:W3:Y:S02]  /*12810*/  SYNCS.PHASECHK.TRANS64.TRYWAIT P2, [R3+URZ+0x30830], R0 ;  /* 0x03083000030075a7 */ /* 0x0044e4000804017f */
[----:B---3--:R-:W-:Y:S05]  /*12820*/  @!P2 NANOSLEEP.SYNCS 0x989680 ;  /* 0x009896800000a95d */ /* 0x008fea0003900000 */
[----:B------:R-:W3:Y:S02]  /*12830*/  @!P2 SYNCS.PHASECHK.TRANS64 P2, [R3+URZ+0x30830], R0 ;  /* 0x030830000300a5a7 */ /* 0x000ee4000804007f */
[----:B---3--:R-:W-:Y:S05]  /*12840*/  @!P2 BRA `(.L_x_906) ;  /* 0xfffffffc00f0a947 */ /* 0x008fea000383ffff */
[----:B------:R-:W-:Y:S05]  /*12850*/  BRA `(.L_x_905) ;  /* 0xfffffef400187947 */ /* 0x000fea000383ffff */
.L_x_922:
[----:B--2---:R-:W-:-:S04]  /*12860*/  IMAD.U32 R153, RZ, RZ, UR39 ;  /* 0x00000027ff997e24 */ /* 0x004fc8000f8e00ff */
[----:B------:R2:W3:Y:S03]  /*12870*/  SYNCS.PHASECHK.TRANS64.TRYWAIT P2, [R153+URZ+0x30830], R152 ;  /* 0x03083098990075a7 */ /* 0x0004e6000804017f */
[----:B---3--:R-:W-:Y:S05]  /*12880*/  @!P2 NANOSLEEP.SYNCS 0x989680 ;  /* 0x009896800000a95d */ /* 0x008fea0003900000 */
[----:B------:R-:W3:Y:S02]  /*12890*/  @!P2 SYNCS.PHASECHK.TRANS64 P2, [R153+URZ+0x30830], R152 ;  /* 0x030830989900a5a7 */ /* 0x000ee4000804007f */
[----:B---3--:R-:W-:Y:S05]  /*128a0*/  @!P2 BRA `(.L_x_922) ;  /* 0xfffffffc00eca947 */ /* 0x008fea000383ffff */
[----:B------:R-:W-:Y:S05]  /*128b0*/  BRA `(.L_x_921) ;  /* 0xffffff1c00c07947 */ /* 0x000fea000383ffff */
.L_x_926:
[----:B--2---:R-:W-:-:S04]  /*128c0*/  IMAD.U32 R215, RZ, RZ, UR10 ;  /* 0x0000000affd77e24 */ /* 0x004fc8000f8e00ff */
[----:B------:R2:W3:Y:S03]  /*128d0*/  SYNCS.PHASECHK.TRANS64.TRYWAIT P2, [R215+URZ+0x30850], R0 ;  /* 0x03085000d70075a7 */ /* 0x0004e6000804017f */
[----:B---3--:R-:W-:Y:S05]  /*128e0*/  @!P2 NANOSLEEP.SYNCS 0x989680 ;  /* 0x009896800000a95d */ /* 0x008fea0003900000 */
[----:B------:R-:W3:Y:S02]  /*128f0*/  @!P2 SYNCS.PHASECHK.TRANS64 P2, [R215+URZ+0x30850], R0 ;  /* 0x03085000d700a5a7 */ /* 0x000ee4000804007f */
[----:B---3--:R-:W-:Y:S05]  /*12900*/  @!P2 BRA `(.L_x_926) ;  /* 0xfffffffc00eca947 */ /* 0x008fea000383ffff */
[----:B------:R-:W-:Y:S05]  /*12910*/  BRA `(.L_x_925) ;  /* 0xffffff2c00507947 */ /* 0x000fea000383ffff */
.L_x_943:
[----:B--2---:R-:W-:-:S04]  /*12920*/  MOV R4, UR6 ;  /* 0x0000000600047c02 */ /* 0x004fc80008000f00 */
[----:B------:R2:W3:Y:S03]  /*12930*/  SYNCS.PHASECHK.TRANS64.TRYWAIT P2, [R4+URZ+0x30830], R3 ;  /* 0x03083003040075a7 */ /* 0x0004e6000804017f */
[----:B---3--:R-:W-:Y:S05]  /*12940*/  @!P2 NANOSLEEP.SYNCS 0x989680 ;  /* 0x009896800000a95d */ /* 0x008fea0003900000 */
[----:B------:R-:W3:Y:S02]  /*12950*/  @!P2 SYNCS.PHASECHK.TRANS64 P2, [R4+URZ+0x30830], R3 ;  /* 0x030830030400a5a7 */ /* 0x000ee4000804007f */
[----:B---3--:R-:W-:Y:S05]  /*12960*/  @!P2 BRA `(.L_x_943) ;  /* 0xfffffffc00eca947 */ /* 0x008fea000383ffff */
[----:B------:R-:W-:Y:S05]  /*12970*/  BRA `(.L_x_942) ;  /* 0xffffff4800e07947 */ /* 0x000fea000383ffff */
.L_x_947:
[----:B-12---:R-:W-:-:S04]  /*12980*/  IMAD.U32 R3, RZ, RZ, UR14 ;  /* 0x0000000eff037e24 */ /* 0x006fc8000f8e00ff */
[----:B------:R1:W2:Y:S03]  /*12990*/  SYNCS.PHASECHK.TRANS64.TRYWAIT P2, [R3+URZ+0x30850], R0 ;  /* 0x03085000030075a7 */ /* 0x0002a6000804017f */
[----:B--2---:R-:W-:Y:S05]  /*129a0*/  @!P2 NANOSLEEP.SYNCS 0x989680 ;  /* 0x009896800000a95d */ /* 0x004fea0003900000 */
[----:B------:R-:W2:Y:S02]  /*129b0*/  @!P2 SYNCS.PHASECHK.TRANS64 P2, [R3+URZ+0x30850], R0 ;  /* 0x030850000300a5a7 */ /* 0x000ea4000804007f */
[----:B--2---:R-:W-:Y:S05]  /*129c0*/  @!P2 BRA `(.L_x_947) ;  /* 0xfffffffc00eca947 */ /* 0x004fea000383ffff */
[----:B------:R-:W-:Y:S05]  /*129d0*/  BRA `(.L_x_946) ;  /* 0xffffff5800707947 */ /* 0x000fea000383ffff */
.L_x_953:
[----:B--2---:R-:W-:-:S04]  /*129e0*/  IMAD.U32 R4, RZ, RZ, UR6 ;  /* 0x00000006ff047e24 */ /* 0x004fc8000f8e00ff */
[----:B------:R2:W3:Y:S03]  /*129f0*/  SYNCS.PHASECHK.TRANS64.TRYWAIT P2, [R4+URZ+0x30830], R3 ;  /* 0x03083003040075a7 */ /* 0x0004e6000804017f */
[----:B---3--:R-:W-:Y:S05]  /*12a00*/  @!P2 NANOSLEEP.SYNCS 0x989680 ;  /* 0x009896800000a95d */ /* 0x008fea0003900000 */
[----:B------:R-:W3:Y:S02]  /*12a10*/  @!P2 SYNCS.PHASECHK.TRANS64 P2, [R4+URZ+0x30830], R3 ;  /* 0x030830030400a5a7 */ /* 0x000ee4000804007f */
[----:B---3--:R-:W-:Y:S05]  /*12a20*/  @!P2 BRA `(.L_x_953) ;  /* 0xfffffffc00eca947 */ /* 0x008fea000383ffff */
[----:B------:R-:W-:Y:S05]  /*12a30*/  BRA `(.L_x_952) ;  /* 0xffffff6800e87947 */ /* 0x000fea000383ffff */
.L_x_957:
[----:B-12---:R-:W-:-:S04]  /*12a40*/  MOV R3, UR10 ;  /* 0x0000000a00037c02 */ /* 0x006fc80008000f00 */
[----:B------:R1:W2:Y:S03]  /*12a50*/  SYNCS.PHASECHK.TRANS64.TRYWAIT P2, [R3+URZ+0x30850], R0 ;  /* 0x03085000030075a7 */ /* 0x0002a6000804017f */
[----:B--2---:R-:W-:Y:S05]  /*12a60*/  @!P2 NANOSLEEP.SYNCS 0x989680 ;  /* 0x009896800000a95d */ /* 0x004fea0003900000 */
[----:B------:R-:W2:Y:S02]  /*12a70*/  @!P2 SYNCS.PHASECHK.TRANS64 P2, [R3+URZ+0x30850], R0 ;  /* 0x030850000300a5a7 */ /* 0x000ea4000804007f */
[----:B--2---:R-:W-:Y:S05]  /*12a80*/  @!P2 BRA `(.L_x_957) ;  /* 0xfffffffc00eca947 */ /* 0x004fea000383ffff */
[----:B------:R-:W-:Y:S05]  /*12a90*/  BRA `(.L_x_956) ;  /* 0xffffff7800787947 */ /* 0x000fea000383ffff */
.L_x_970:
[----:B--2---:R-:W-:-:S04]  /*12aa0*/  IMAD.U32 R5, RZ, RZ, UR5 ;  /* 0x00000005ff057e24 */ /* 0x004fc8000f8e00ff */
[----:B------:R2:W3:Y:S03]  /*12ab0*/  SYNCS.PHASECHK.TRANS64.TRYWAIT P0, [R5+URZ+0x30850], R0 ;  /* 0x03085000050075a7 */ /* 0x0004e6000800017f */
[----:B---3--:R-:W-:Y:S05]  /*12ac0*/  @!P0 NANOSLEEP.SYNCS 0x989680 ;  /* 0x009896800000895d */ /* 0x008fea0003900000 */
[----:B------:R-:W3:Y:S02]  /*12ad0*/  @!P0 SYNCS.PHASECHK.TRANS64 P0, [R5+URZ+0x30850], R0 ;  /* 0x03085000050085a7 */ /* 0x000ee4000800007f */
[----:B---3--:R-:W-:Y:S05]  /*12ae0*/  @!P0 BRA `(.L_x_970) ;  /* 0xfffffffc00ec8947 */ /* 0x008fea000383ffff */
[----:B------:R-:W-:Y:S05]  /*12af0*/  BRA `(.L_x_969) ;  /* 0xffffff9c004c7947 */ /* 0x000fea000383ffff */
.L_x_1000:
[----:B------:R-:W1:Y:S01]  /*12b00*/  S2R R18, SR_TID.X ;  /* 0x0000000000127919 */ /* 0x000e620000002100 */
[----:B------:R-:W-:Y:S01]  /*12b10*/  MOV R12, RZ ;  /* 0x000000ff000c7202 */ /* 0x000fe20000000f00 */
[----:B------:R-:W-:Y:S02]  /*12b20*/  IMAD.MOV.U32 R11, RZ, RZ, 0x1f ;  /* 0x0000001fff0b7424 */ /* 0x000fe400078e00ff */
[----:B------:R-:W-:Y:S01]  /*12b30*/  IMAD.MOV.U32 R15, RZ, RZ, -0x1 ;  /* 0xffffffffff0f7424 */ /* 0x000fe200078e00ff */
[----:B-1----:R-:W-:-:S04]  /*12b40*/  SHF.R.U32.HI R7, RZ, 0x5, R18 ;  /* 0x00000005ff077819 */ /* 0x002fc80000011612 */
[----:B------:R-:W-:-:S05]  /*12b50*/  LOP3.LUT R7, R7, 0x3, RZ, 0xc0, !PT ;  /* 0x0000000307077812 */ /* 0x000fca00078ec0ff */
[----:B------:R-:W-:-:S07]  /*12b60*/  IMAD.MOV.U32 R13, RZ, RZ, R7 ;  /* 0x000000ffff0d7224 */ /* 0x000fce00078e0007 */
[----:B------:R-:W-:Y:S05]  /*12b70*/  WARPSYNC.COLLECTIVE R15, `(.L_x_1050) ;  /* 0x000000000f087348 */ /* 0x000fea0003c00000 */
[----:B------:R1:W2:Y:S02]  /*12b80*/  SHFL.IDX P6, R14, R13, R12, R11 ;  /* 0x0000000c0d0e7389 */ /* 0x0002a400000c000b */
[----:B-12---:R-:W-:Y:S01]  /*12b90*/  ENDCOLLECTIVE ;  /* 0x000000000000791b */ /* 0x006fe20003800000 */
.L_x_1050:
[----:B------:R-:W-:Y:S05]  /*12ba0*/  BRA `(.L_x_1051) ;  /* 0xffffffd000e47947 */ /* 0x000fea000383ffff */
.L_x_1001:
[----:B------:R-:W-:Y:S01]  /*12bb0*/  BSSY B0, `(.L_x_1052) ;  /* 0x0000006000007945 */ /* 0x000fe20003800000 */
[----:B------:R-:W-:-:S07]  /*12bc0*/  MOV R15, 0xffffffff ;  /* 0xffffffff000f7802 */ /* 0x000fce0000000f00 */
[----:B------:R-:W-:Y:S05]  /*12bd0*/  WARPSYNC.COLLECTIVE R15, `(.L_x_1053) ;  /* 0x000000000f0c7348 */ /* 0x000fea0003c00000 */
[----:B------:R-:W-:Y:S02]  /*12be0*/  ELECT P6, UR62, PT ;  /* 0x00000000003e782f */ /* 0x000fe400038c0000 */
[----:B------:R-:W-:Y:S01]  /*12bf0*/  MOV R14, UR62 ;  /* 0x0000003e000e7c02 */ /* 0x000fe20008000f00 */
[----:B------:R-:W-:Y:S10]  /*12c00*/  ENDCOLLECTIVE ;  /* 0x000000000000791b */ /* 0x000ff40003800000 */
.L_x_1053:
[----:B------:R-:W-:Y:S05]  /*12c10*/  BSYNC B0 ;  /* 0x0000000000007941 */ /* 0x000fea0003800000 */
.L_x_1052:
[----:B------:R-:W-:Y:S05]  /*12c20*/  BRA `(.L_x_1054) ;  /* 0xffffffd000d47947 */ /* 0x000fea000383ffff */
.L_x_1004:
[----:B-1----:R1:W2:Y:S02]  /*12c30*/  SYNCS.PHASECHK.TRANS64.TRYWAIT P2, [R8+URZ+0x30840], R7 ;  /* 0x03084007080075a7 */ /* 0x0022a4000804017f */
[----:B--2---:R-:W-:Y:S05]  /*12c40*/  @!P2 NANOSLEEP.SYNCS 0x989680 ;  /* 0x009896800000a95d */ /* 0x004fea0003900000 */
[----:B------:R-:W2:Y:S02]  /*12c50*/  @!P2 SYNCS.PHASECHK.TRANS64 P2, [R8+URZ+0x30840], R7 ;  /* 0x030840070800a5a7 */ /* 0x000ea4000804007f */
[----:B--2---:R-:W-:Y:S05]  /*12c60*/  @!P2 BRA `(.L_x_1004) ;  /* 0xfffffffc00f0a947 */ /* 0x004fea000383ffff */
[----:B------:R-:W-:Y:S05]  /*12c70*/  BRA `(.L_x_1055) ;  /* 0xffffffd400347947 */ /* 0x000fea000383ffff */
.L_x_1006:
[----:B-1----:R-:W-:-:S04]  /*12c80*/  IMAD.U32 R8, RZ, RZ, UR40 ;  /* 0x00000028ff087e24 */ /* 0x002fc8000f8e00ff */
[----:B------:R1:W2:Y:S03]  /*12c90*/  SYNCS.PHASECHK.TRANS64.TRYWAIT P2, [R8+URZ+0x30820], R7 ;  /* 0x03082007080075a7 */ /* 0x0002a6000804017f */
[----:B--2---:R-:W-:Y:S05]  /*12ca0*/  @!P2 NANOSLEEP.SYNCS 0x989680 ;  /* 0x009896800000a95d */ /* 0x004fea0003900000 */
[----:B------:R-:W2:Y:S02]  /*12cb0*/  @!P2 SYNCS.PHASECHK.TRANS64 P2, [R8+URZ+0x30820], R7 ;  /* 0x030820070800a5a7 */ /* 0x000ea4000804007f */
[----:B--2---:R-:W-:Y:S05]  /*12cc0*/  @!P2 BRA `(.L_x_1006) ;  /* 0xfffffffc00eca947 */ /* 0x004fea000383ffff */
[----:B------:R-:W-:Y:S05]  /*12cd0*/  BRA `(.L_x_1056) ;  /* 0xffffffd8006c7947 */ /* 0x000fea000383ffff */
.L_x_1012:
[----:B-1----:R1:W2:Y:S02]  /*12ce0*/  SYNCS.PHASECHK.TRANS64.TRYWAIT P3, [R3+URZ+0x30840], R2 ;  /* 0x03084002030075a7 */ /* 0x0022a4000806017f */
[----:B--2---:R-:W-:Y:S05]  /*12cf0*/  @!P3 NANOSLEEP.SYNCS 0x989680 ;  /* 0x009896800000b95d */ /* 0x004fea0003900000 */
[----:B------:R-:W2:Y:S02]  /*12d00*/  @!P3 SYNCS.PHASECHK.TRANS64 P3, [R3+URZ+0x30840], R2 ;  /* 0x030840020300b5a7 */ /* 0x000ea4000806007f */
[----:B--2---:R-:W-:Y:S05]  /*12d10*/  @!P3 BRA `(.L_x_1012) ;  /* 0xfffffffc00f0b947 */ /* 0x004fea000383ffff */
[----:B------:R-:W-:Y:S05]  /*12d20*/  BRA `(.L_x_1057) ;  /* 0xffffffdc00147947 */ /* 0x000fea000383ffff */
.L_x_1014:
[----:B-1----:R1:W2:Y:S02]  /*12d30*/  SYNCS.PHASECHK.TRANS64.TRYWAIT P3, [R2+URZ+0x60], R3 ;  /* 0x00006003020075a7 */ /* 0x0022a4000806017f */
[----:B--2---:R-:W-:Y:S05]  /*12d40*/  @!P3 NANOSLEEP.SYNCS 0x989680 ;  /* 0x009896800000b95d */ /* 0x004fea0003900000 */
[----:B------:R-:W2:Y:S02]  /*12d50*/  @!P3 SYNCS.PHASECHK.TRANS64 P3, [R2+URZ+0x60], R3 ;  /* 0x000060030200b5a7 */ /* 0x000ea4000806007f */
[----:B--2---:R-:W-:Y:S05]  /*12d60*/  @!P3 BRA `(.L_x_1014) ;  /* 0xfffffffc00f0b947 */ /* 0x004fea000383ffff */
[----:B------:R-:W-:Y:S05]  /*12d70*/  BRA `(.L_x_1058) ;  /* 0xffffffdc00ac7947 */ /* 0x000fea000383ffff */
.L_x_1020:
[----:B-1----:R1:W2:Y:S02]  /*12d80*/  SYNCS.PHASECHK.TRANS64.TRYWAIT P3, [R3+URZ+0x30840], R2 ;  /* 0x03084002030075a7 */ /* 0x0022a4000806017f */
[----:B--2---:R-:W-:Y:S05]  /*12d90*/  @!P3 NANOSLEEP.SYNCS 0x989680 ;  /* 0x009896800000b95d */ /* 0x004fea0003900000 */
[----:B------:R-:W2:Y:S02]  /*12da0*/  @!P3 SYNCS.PHASECHK.TRANS64 P3, [R3+URZ+0x30840], R2 ;  /* 0x030840020300b5a7 */ /* 0x000ea4000806007f */
[----:B--2---:R-:W-:Y:S05]  /*12db0*/  @!P3 BRA `(.L_x_1020) ;  /* 0xfffffffc00f0b947 */ /* 0x004fea000383ffff */
[----:B------:R-:W-:Y:S05]  /*12dc0*/  BRA `(.L_x_1059) ;  /* 0xffffffe000f87947 */ /* 0x000fea000383ffff */
.L_x_1022:
[----:B-1----:R1:W2:Y:S02]  /*12dd0*/  SYNCS.PHASECHK.TRANS64.TRYWAIT P3, [R2+URZ+0x60], R17 ;  /* 0x00006011020075a7 */ /* 0x0022a4000806017f */
[----:B--2---:R-:W-:Y:S05]  /*12de0*/  @!P3 NANOSLEEP.SYNCS 0x989680 ;  /* 0x009896800000b95d */ /* 0x004fea0003900000 */
[----:B------:R-:W2:Y:S02]  /*12df0*/  @!P3 SYNCS.PHASECHK.TRANS64 P3, [R2+URZ+0x60], R17 ;  /* 0x000060110200b5a7 */ /* 0x000ea4000806007f */
[----:B--2---:R-:W-:Y:S05]  /*12e00*/  @!P3 BRA `(.L_x_1022) ;  /* 0xfffffffc00f0b947 */ /* 0x004fea000383ffff */
[----:B------:R-:W-:Y:S05]  /*12e10*/  BRA `(.L_x_1060) ;  /* 0xffffffe400907947 */ /* 0x000fea000383ffff */
.L_x_1027:
[----:B--2---:R2:W3:Y:S02]  /*12e20*/  SYNCS.PHASECHK.TRANS64.TRYWAIT P2, [R2+URZ+0x30840], R3 ;  /* 0x03084003020075a7 */ /* 0x0044e4000804017f */
[----:B---3--:R-:W-:Y:S05]  /*12e30*/  @!P2 NANOSLEEP.SYNCS 0x989680 ;  /* 0x009896800000a95d */ /* 0x008fea0003900000 */
[----:B------:R-:W3:Y:S02]  /*12e40*/  @!P2 SYNCS.PHASECHK.TRANS64 P2, [R2+URZ+0x30840], R3 ;  /* 0x030840030200a5a7 */ /* 0x000ee4000804007f */
[----:B---3--:R-:W-:Y:S05]  /*12e50*/  @!P2 BRA `(.L_x_1027) ;  /* 0xfffffffc00f0a947 */ /* 0x008fea000383ffff */
[----:B------:R-:W-:Y:S05]  /*12e60*/  BRA `(.L_x_1061) ;  /* 0xffffffe800a47947 */ /* 0x000fea000383ffff */
.L_x_1029:
[----:B-1----:R1:W2:Y:S02]  /*12e70*/  SYNCS.PHASECHK.TRANS64.TRYWAIT P2, [R2+URZ+0x60], R11 ;  /* 0x0000600b020075a7 */ /* 0x0022a4000804017f */
[----:B--2---:R-:W-:Y:S05]  /*12e80*/  @!P2 NANOSLEEP.SYNCS 0x989680 ;  /* 0x009896800000a95d */ /* 0x004fea0003900000 */
[----:B------:R-:W2:Y:S02]  /*12e90*/  @!P2 SYNCS.PHASECHK.TRANS64 P2, [R2+URZ+0x60], R11 ;  /* 0x0000600b0200a5a7 */ /* 0x000ea4000804007f */
[----:B--2---:R-:W-:Y:S05]  /*12ea0*/  @!P2 BRA `(.L_x_1029) ;  /* 0xfffffffc00f0a947 */ /* 0x004fea000383ffff */
[----:B------:R-:W-:Y:S05]  /*12eb0*/  BRA `(.L_x_1062) ;  /* 0xffffffec00487947 */ /* 0x000fea000383ffff */
.L_x_1036:
[----:B-1----:R1:W2:Y:S02]  /*12ec0*/  SYNCS.PHASECHK.TRANS64.TRYWAIT P0, [R3+URZ+0x30860], R0 ;  /* 0x03086000030075a7 */ /* 0x0022a4000800017f */
[----:B--2---:R-:W-:Y:S05]  /*12ed0*/  @!P0 NANOSLEEP.SYNCS 0x989680 ;  /* 0x009896800000895d */ /* 0x004fea0003900000 */
[----:B------:R-:W2:Y:S02]  /*12ee0*/  @!P0 SYNCS.PHASECHK.TRANS64 P0, [R3+URZ+0x30860], R0 ;  /* 0x03086000030085a7 */ /* 0x000ea4000800007f */
[----:B--2---:R-:W-:Y:S05]  /*12ef0*/  @!P0 BRA `(.L_x_1036) ;  /* 0xfffffffc00f08947 */ /* 0x004fea000383ffff */
[----:B------:R-:W-:Y:S05]  /*12f00*/  BRA `(.L_x_1063) ;  /* 0xfffffff000507947 */ /* 0x000fea000383ffff */
.L_x_1038:
[----:B------:R-:W-:Y:S01]  /*12f10*/  BSSY B0, `(.L_x_1064) ;  /* 0x0000007000007945 */ /* 0x000fe20003800000 */
[----:B------:R-:W-:Y:S01]  /*12f20*/  IMAD.MOV.U32 R12, RZ, RZ, RZ ;  /* 0x000000ffff0c7224 */ /* 0x000fe200078e00ff */
[----:B------:R-:W-:Y:S01]  /*12f30*/  MOV R11, 0x1f ;  /* 0x0000001f000b7802 */ /* 0x000fe20000000f00 */
[----:B------:R-:W-:-:S07]  /*12f40*/  IMAD.MOV.U32 R15, RZ, RZ, -0x1 ;  /* 0xffffffffff0f7424 */ /* 0x000fce00078e00ff */
[----:B------:R-:W-:Y:S05]  /*12f50*/  WARPSYNC.COLLECTIVE R15, `(.L_x_1065) ;  /* 0x000000000f087348 */ /* 0x000fea0003c00000 */
[----:B------:R1:W2:Y:S02]  /*12f60*/  SHFL.IDX P6, R14, R13, R12, R11 ;  /* 0x0000000c0d0e7389 */ /* 0x0002a400000c000b */
[----:B-12---:R-:W-:Y:S01]  /*12f70*/  ENDCOLLECTIVE ;  /* 0x000000000000791b */ /* 0x006fe20003800000 */
.L_x_1065:
[----:B------:R-:W-:Y:S05]  /*12f80*/  BSYNC B0 ;  /* 0x0000000000007941 */ /* 0x000fea0003800000 */
.L_x_1064:
[----:B------:R-:W-:Y:S05]  /*12f90*/  BRA `(.L_x_1066) ;  /* 0xfffffff000f47947 */ /* 0x000fea000383ffff */
.L_x_1040:
[----:B--2---:R2:W3:Y:S02]  /*12fa0*/  SYNCS.PHASECHK.TRANS64.TRYWAIT P0, [R7+URZ+0x30820], R0 ;  /* 0x03082000070075a7 */ /* 0x0044e4000800017f */
[----:B---3--:R-:W-:Y:S05]  /*12fb0*/  @!P0 NANOSLEEP.SYNCS 0x989680 ;  /* 0x009896800000895d */ /* 0x008fea0003900000 */
[----:B------:R-:W3:Y:S02]  /*12fc0*/  @!P0 SYNCS.PHASECHK.TRANS64 P0, [R7+URZ+0x30820], R0 ;  /* 0x03082000070085a7 */ /* 0x000ee4000800007f */
[----:B---3--:R-:W-:Y:S05]  /*12fd0*/  @!P0 BRA `(.L_x_1040) ;  /* 0xfffffffc00f08947 */ /* 0x008fea000383ffff */
[----:B------:R-:W-:Y:S05]  /*12fe0*/  BRA `(.L_x_1067) ;  /* 0xfffffff400447947 */ /* 0x000fea000383ffff */
.L_x_1044:
[----:B--2---:R2:W3:Y:S02]  /*12ff0*/  SYNCS.PHASECHK.TRANS64.TRYWAIT P0, [R5+URZ], R4 ;  /* 0x00000004050075a7 */ /* 0x0044e4000800017f */
[----:B---3--:R-:W-:Y:S05]  /*13000*/  @!P0 NANOSLEEP.SYNCS 0x989680 ;  /* 0x009896800000895d */ /* 0x008fea0003900000 */
[----:B------:R-:W3:Y:S02]  /*13010*/  @!P0 SYNCS.PHASECHK.TRANS64 P0, [R5+URZ], R4 ;  /* 0x00000004050085a7 */ /* 0x000ee4000800007f */
[----:B---3--:R-:W-:Y:S05]  /*13020*/  @!P0 BRA `(.L_x_1044) ;  /* 0xfffffffc00f08947 */ /* 0x008fea000383ffff */
[----:B------:R-:W-:Y:S05]  /*13030*/  BRA `(.L_x_1068) ;  /* 0xfffffff400a07947 */ /* 0x000fea000383ffff */
.L_x_1045:
[----:B---3--:R3:W4:Y:S02]  /*13040*/  SYNCS.PHASECHK.TRANS64.TRYWAIT P0, [R3+URZ], R0 ;  /* 0x00000000030075a7 */ /* 0x008724000800017f */
[----:B----4-:R-:W-:Y:S05]  /*13050*/  @!P0 NANOSLEEP.SYNCS 0x989680 ;  /* 0x009896800000895d */ /* 0x010fea0003900000 */
[----:B------:R-:W4:Y:S02]  /*13060*/  @!P0 SYNCS.PHASECHK.TRANS64 P0, [R3+URZ], R0 ;  /* 0x00000000030085a7 */ /* 0x000f24000800007f */
[----:B----4-:R-:W-:Y:S05]  /*13070*/  @!P0 BRA `(.L_x_1045) ;  /* 0xfffffffc00f08947 */ /* 0x010fea000383ffff */
[----:B------:R-:W-:Y:S05]  /*13080*/  BRA `(.L_x_1069) ;  /* 0xfffffff400947947 */ /* 0x000fea000383ffff */
.L_x_1047:
[----:B--2---:R2:W3:Y:S02]  /*13090*/  SYNCS.PHASECHK.TRANS64.TRYWAIT P0, [R5+URZ], R4 ;  /* 0x00000004050075a7 */ /* 0x0044e4000800017f */
[----:B---3--:R-:W-:Y:S05]  /*130a0*/  @!P0 NANOSLEEP.SYNCS 0x989680 ;  /* 0x009896800000895d */ /* 0x008fea0003900000 */
[----:B------:R-:W3:Y:S02]  /*130b0*/  @!P0 SYNCS.PHASECHK.TRANS64 P0, [R5+URZ], R4 ;  /* 0x00000004050085a7 */ /* 0x000ee4000800007f */
[----:B---3--:R-:W-:Y:S05]  /*130c0*/  @!P0 BRA `(.L_x_1047) ;  /* 0xfffffffc00f08947 */ /* 0x008fea000383ffff */
[----:B------:R-:W-:Y:S05]  /*130d0*/  BRA `(.L_x_1070) ;  /* 0xfffffff400987947 */ /* 0x000fea000383ffff */
.L_x_1071:
        /* <DEDUP_REMOVED lines=10> */
.L_x_12750:


//--------------------- .text._ZN7cutlass13device_kernelIN5flash11enable_sm90INS1_16FlashAttnFwdSm90INS1_25CollectiveMainloopFwdSm90ILi2EN4cute5tupleIJNS5_1CILi1EEES8_S8_EEENS6_IJNS7_ILi128EEENS7_ILi64EEENS7_ILi256EEEEEELi256ENS_6half_tEfNS_4arch4Sm90ELb0ELb1ELb1ELb1ELb0ELb0ELb0ELb1ELb1ELb0ELb0ELb0EEENS1_21CollectiveEpilogueFwdINS6_IJSA_SC_SB_EEES9_SE_SG_Li256ELb1ELb0ELb0ELb0EEENS1_36VarlenDynamicPersistentTileSchedulerILi128ELi64ELi256ELi32ELb0ELb0ELb1ELb1ELb0ELb1EEEEEEEEEvNT_6ParamsE --------------------------
	.section	.text._ZN7cutlass13device_kernelIN5flash11enable_sm90INS1_16FlashAttnFwdSm90INS1_25CollectiveMainloopFwdSm90ILi2EN4cute5tupleIJNS5_1CILi1EEES8_S8_EEENS6_IJNS7_ILi128EEENS7_ILi64EEENS7_ILi256EEEEEELi256ENS_6half_tEfNS_4arch4Sm90ELb0ELb1ELb1ELb1ELb0ELb0ELb0ELb1ELb1ELb0ELb0ELb0EEENS1_21CollectiveEpilogueFwdINS6_IJSA_SC_SB_EEES9_SE_SG_Li256ELb1ELb0ELb0ELb0EEENS1_36VarlenDynamicPersistentTileSchedulerILi128ELi64ELi256ELi32ELb0ELb0ELb1ELb1ELb0ELb1EEEEEEEEEvNT_6ParamsE,"ax",@progbits
	.align	128
.text._ZN7cutlass13device_kernelIN5flash11enable_sm90INS1_16FlashAttnFwdSm90INS1_25CollectiveMainloopFwdSm90ILi2EN4cute5tupleIJNS5_1CILi1EEES8_S8_EEENS6_IJNS7_ILi128EEENS7_ILi64EEENS7_ILi256EEEEEELi256ENS_6half_tEfNS_4arch4Sm90ELb0ELb1ELb1ELb1ELb0ELb0ELb0ELb1ELb1ELb0ELb0ELb0EEENS1_21CollectiveEpilogueFwdINS6_IJSA_SC_SB_EEES9_SE_SG_Li256ELb1ELb0ELb0ELb0EEENS1_36VarlenDynamicPersistentTileSchedulerILi128ELi64ELi256ELi32ELb0ELb0ELb1ELb1ELb0ELb1EEEEEEEEEvNT_6ParamsE:
        .type           _ZN7cutlass13device_kernelIN5flash11enable_sm90INS1_16FlashAttnFwdSm90INS1_25CollectiveMainloopFwdSm90ILi2EN4cute5tupleIJNS5_1CILi1EEES8_S8_EEENS6_IJNS7_ILi128EEENS7_ILi64EEENS7_ILi256EEEEEELi256ENS_6half_tEfNS_4arch4Sm90ELb0ELb1ELb1ELb1ELb0ELb0ELb0ELb1ELb1ELb0ELb0ELb0EEENS1_21CollectiveEpilogueFwdINS6_IJSA_SC_SB_EEES9_SE_SG_Li256ELb1ELb0ELb0ELb0EEENS1_36VarlenDynamicPersistentTileSchedulerILi128ELi64ELi256ELi32ELb0ELb0ELb1ELb1ELb0ELb1EEEEEEEEEvNT_6ParamsE,@function
        .size           _ZN7cutlass13device_kernelIN5flash11enable_sm90INS1_16FlashAttnFwdSm90INS1_25CollectiveMainloopFwdSm90ILi2EN4cute5tupleIJNS5_1CILi1EEES8_S8_EEENS6_IJNS7_ILi128EEENS7_ILi64EEENS7_ILi256EEEEEELi256ENS_6half_tEfNS_4arch4Sm90ELb0ELb1ELb1ELb1ELb0ELb0ELb0ELb1ELb1ELb0ELb0ELb0EEENS1_21CollectiveEpilogueFwdINS6_IJSA_SC_SB_EEES9_SE_SG_Li256ELb1ELb0ELb0ELb0EEENS1_36VarlenDynamicPersistentTileSchedulerILi128ELi64ELi256ELi32ELb0ELb0ELb1ELb1ELb0ELb1EEEEEEEEEvNT_6ParamsE,(.L_x_12751 - _ZN7cutlass13device_kernelIN5flash11enable_sm90INS1_16FlashAttnFwdSm90INS1_25CollectiveMainloopFwdSm90ILi2EN4cute5tupleIJNS5_1CILi1EEES8_S8_EEENS6_IJNS7_ILi128EEENS7_ILi64EEENS7_ILi256EEEEEELi256ENS_6half_tEfNS_4arch4Sm90ELb0ELb1ELb1ELb1ELb0ELb0ELb0ELb1ELb1ELb0ELb0ELb0EEENS1_21CollectiveEpilogueFwdINS6_IJSA_SC_SB_EEES9_SE_SG_Li256ELb1ELb0ELb0ELb0EEENS1_36VarlenDynamicPersistentTileSchedulerILi128ELi64ELi256ELi32ELb0ELb0ELb1ELb1ELb0ELb1EEEEEEEEEvNT_6ParamsE)
        .other          _ZN7cutlass13device_kernelIN5flash11enable_sm90INS1_16FlashAttnFwdSm90INS1_25CollectiveMainloopFwdSm90ILi2EN4cute5tupleIJNS5_1CILi1EEES8_S8_EEENS6_IJNS7_ILi128EEENS7_ILi64EEENS7_ILi256EEEEEELi256ENS_6half_tEfNS_4arch4Sm90ELb0ELb1ELb1ELb1ELb0ELb0ELb0ELb1ELb1ELb0ELb0ELb0EEENS1_21CollectiveEpilogueFwdINS6_IJSA_SC_SB_EEES9_SE_SG_Li256ELb1ELb0ELb0ELb0EEENS1_36VarlenDynamicPersistentTileSchedulerILi128ELi64ELi256ELi32ELb0ELb0ELb1ELb1ELb0ELb1EEEEEEEEEvNT_6ParamsE,@"STO_CUDA_ENTRY STV_DEFAULT"
_ZN7cutlass13device_kernelIN5flash11enable_sm90INS1_16FlashAttnFwdSm90INS1_25CollectiveMainloopFwdSm90ILi2EN4cute5tupleIJNS5_1CILi1EEES8_S8_EEENS6_IJNS7_ILi128EEENS7_ILi64EEENS7_ILi256EEEEEELi256ENS_6half_tEfNS_4arch4Sm90ELb0ELb1ELb1ELb1ELb0ELb0ELb0ELb1ELb1ELb0ELb0ELb0EEENS1_21CollectiveEpilogueFwdINS6_IJSA_SC_SB_EEES9_SE_SG_Li256ELb1ELb0ELb0ELb0EEENS1_36VarlenDynamicPersistentTileSchedulerILi128ELi64ELi256ELi32ELb0ELb0ELb1ELb1ELb0ELb1EEEEEEEEEvNT_6ParamsE:
        /* <DEDUP_REMOVED lines=21> */
.L_x_1073:
[----:B------:R-:W-:Y:S05]  /*0150*/  BSYNC B0 ;  /* 0x0000000000007941 */ /* 0x000fea0003800000 */
.L_x_1072:
        /* <DEDUP_REMOVED lines=41> */
.L_x_1074:
        /* <DEDUP_REMOVED lines=22> */
.L_x_1075:
        /* <DEDUP_REMOVED lines=18> */
.L_x_1076:
        /* <DEDUP_REMOVED lines=22> */
.L_x_1077:
        /* <DEDUP_REMOVED lines=22> */
.L_x_1078:
        /* <DEDUP_REMOVED lines=8> */
.L_x_1080:
        /* <DEDUP_REMOVED lines=16> */
[----:B------:R-:W-:Y:S01]  /*0ab0*/  UMOV UR36, URZ ;  /* 0x0000003f00247c82 */ /* 0x000fe20008000000 */
[----:B------:R-:W-:Y:S01]  /*0ac0*/  R2UR UR5, R203 ;  /* 0x00000000cb0572ca */ /* 0x000fe200000e0000 */
[----:B------:R-:W0:Y:S01]  /*0ad0*/  S2R R0, SR_TID.X ;  /* 0x0000000000007919 */ /* 0x000e220000002100 */
[----:B------:R-:W-:Y:S01]  /*0ae0*/  UMOV UR37, URZ ;  /* 0x0000003f00257c82 */ /* 0x000fe20008000000 */
[----:B0-----:R-:W-:-:S05]  /*0af0*/  VIADD R215, R0, 0xffffff80 ;  /* 0xffffff8000d77836 */ /* 0x001fca0000000000 */
[----:B------:R-:W-:-:S04]  /*0b00*/  SHF.R.S32.HI R0, RZ, 0x1f, R215 ;  /* 0x0000001fff007819 */ /* 0x000fc800000114d7 */
[CC--:B------:R-:W-:Y:S02]  /*0b10*/  LEA.HI R3, R0.reuse, R215.reuse, RZ, 0x7 ;  /* 0x000000d700037211 */ /* 0x0c0fe400078f38ff */
[----:B------:R-:W-:Y:S02]  /*0b20*/  LEA.HI R4, R0, R215, RZ, 0x5 ;  /* 0x000000d700047211 */ /* 0x000fe400078f28ff */
[----:B------:R-:W-:Y:S02]  /*0b30*/  LOP3.LUT R210, R3, 0xffffff80, RZ, 0xc0, !PT ;  /* 0xffffff8003d27812 */ /* 0x000fe400078ec0ff */
[----:B------:R-:W-:-:S03]  /*0b40*/  SHF.R.S32.HI R212, RZ, 0x7, R3 ;  /* 0x00000007ffd47819 */ /* 0x000fc60000011403 */
[----:B------:R-:W-:Y:S01]  /*0b50*/  IMAD.IADD R210, R215, 0x1, -R210 ;  /* 0x00000001d7d27824 */ /* 0x000fe200078e0ad2 */
[----:B------:R-:W-:-:S04]  /*0b60*/  LEA.HI R3, R3, R212, RZ, 0x1 ;  /* 0x000000d403037211 */ /* 0x000fc800078f08ff */
[----:B------:R-:W-:Y:S02]  /*0b70*/  SHF.R.S32.HI R9, RZ, 0x1f, R210 ;  /* 0x0000001fff097819 */ /* 0x000fe400000114d2 */
[----:B------:R-:W-:Y:S02]  /*0b80*/  LOP3.LUT R3, R3, 0x3fffffe, RZ, 0xc0, !PT ;  /* 0x03fffffe03037812 */ /* 0x000fe400078ec0ff */
[CC--:B------:R-:W-:Y:S02]  /*0b90*/  LEA.HI R8, R9.reuse, R210.reuse, RZ, 0x2 ;  /* 0x000000d209087211 */ /* 0x0c0fe400078f10ff */
[----:B------:R-:W-:Y:S01]  /*0ba0*/  LEA.HI R9, R9, R210, RZ, 0x5 ;  /* 0x000000d209097211 */ /* 0x000fe200078f28ff */
[----:B------:R-:W-:Y:S01]  /*0bb0*/  IMAD.IADD R3, R212, 0x1, -R3 ;  /* 0x00000001d4037824 */ /* 0x000fe200078e0a03 */
[----:B------:R-:W-:Y:S02]  /*0bc0*/  SHF.R.S32.HI R5, RZ, 0x2, R8 ;  /* 0x00000002ff057819 */ /* 0x000fe40000011408 */
[----:B------:R-:W-:-:S02]  /*0bd0*/  SHF.R.S32.HI R9, RZ, 0x5, R9 ;  /* 0x00000005ff097819 */ /* 0x000fc40000011409 */
[----:B--2---:R-:W-:Y:S02]  /*0be0*/  R2UR UR4, R2 ;  /* 0x00000000020472ca */ /* 0x004fe400000e0000 */
[----:B------:R-:W-:-:S04]  /*0bf0*/  SHF.R.S32.HI R2, RZ, 0x1f, R8 ;  /* 0x0000001fff027819 */ /* 0x000fc80000011408 */
[----:B------:R-:W-:-:S04]  /*0c00*/  LEA.HI R2, R2, R5, RZ, 0x3 ;  /* 0x0000000502027211 */ /* 0x000fc800078f18ff */
[----:B------:R-:W-:Y:S02]  /*0c10*/  LOP3.LUT R6, R2, 0xfffffff8, RZ, 0xc0, !PT ;  /* 0xfffffff802067812 */ /* 0x000fe400078ec0ff */
[CC--:B------:R-:W-:Y:S01]  /*0c20*/  LEA.HI R2, R0.reuse, R215.reuse, RZ, 0x4 ;  /* 0x000000d700027211 */ /* 0x0c0fe200078f20ff */
[----:B------:R-:W-:Y:S01]  /*0c30*/  ULOP3.LUT UR4, UR4, 0x1, URZ, 0xfc, !UPT ;  /* 0x0000000104047892 */ /* 0x000fe2000f8efc3f */
[----:B------:R-:W-:Y:S01]  /*0c40*/  LEA.HI R0, R0, R215, RZ, 0x3 ;  /* 0x000000d700007211 */ /* 0x000fe200078f18ff */
[----:B------:R-:W-:Y:S01]  /*0c50*/  IMAD.IADD R10, R5, 0x1, -R6 ;  /* 0x00000001050a7824 */ /* 0x000fe200078e0a06 */
[----:B------:R-:W-:Y:S01]  /*0c60*/  SHF.R.S32.HI R5, RZ, 0x4, R2 ;  /* 0x00000004ff057819 */ /* 0x000fe20000011402 */
[----:B------:R-:W-:Y:S01]  /*0c70*/  IMAD.SHL.U32 R6, R4, 0x20, RZ ;  /* 0x0000002004067824 */ /* 0x000fe200078e00ff */
[C---:B------:R-:W-:Y:S01]  /*0c80*/  LOP3.LUT R4, R2.reuse, 0x3fffff0, RZ, 0xc0, !PT ;  /* 0x03fffff002047812 */ /* 0x040fe200078ec0ff */
[----:B------:R-:W-:Y:S01]  /*0c90*/  IMAD.U32 R214, RZ, RZ, UR4 ;  /* 0x00000004ffd67e24 */ /* 0x000fe2000f8e00ff */
[----:B------:R-:W-:Y:S01]  /*0ca0*/  LEA.HI R2, R2, R5, RZ, 0x1 ;  /* 0x0000000502027211 */ /* 0x000fe200078f08ff */
[----:B------:R-:W-:Y:S01]  /*0cb0*/  UMOV UR4, URZ ;  /* 0x0000003f00047c82 */ /* 0x000fe20008000000 */
[----:B------:R-:W-:Y:S01]  /*0cc0*/  LOP3.LUT R7, R6, 0xfffffc00, RZ, 0xc0, !PT ;  /* 0xfffffc0006077812 */ /* 0x000fe200078ec0ff */
[----:B------:R-:W-:Y:S01]  /*0cd0*/  IMAD.IADD R4, R215, 0x1, -R4 ;  /* 0x00000001d7047824 */ /* 0x000fe200078e0a04 */
[----:B------:R-:W-:Y:S01]  /*0ce0*/  LOP3.LUT R2, R2, 0x1ffffffe, RZ, 0xc0, !PT ;  /* 0x1ffffffe02027812 */ /* 0x000fe200078ec0ff */
[----:B------:R-:W-:Y:S01]  /*0cf0*/  IMAD.U32 R209, RZ, RZ, UR4 ;  /* 0x00000004ffd17e24 */ /* 0x000fe2000f8e00ff */
[----:B------:R-:W-:Y:S01]  /*0d00*/  LEA R10, R9, R10, 0x4 ;  /* 0x0000000a090a7211 */ /* 0x000fe200078e20ff */
[----:B------:R-:W-:Y:S01]  /*0d10*/  IMAD R7, R4, 0x40, R7 ;  /* 0x0000004004077824 */ /* 0x000fe200078e0207 */
[----:B------:R-:W-:Y:S01]  /*0d20*/  SHF.R.S32.HI R204, RZ, 0x3, R0 ;  /* 0x00000003ffcc7819 */ /* 0x000fe20000011400 */
[----:B------:R-:W-:-:S02]  /*0d30*/  IMAD.IADD R2, R5, 0x1, -R2 ;  /* 0x0000000105027824 */ /* 0x000fc400078e0a02 */
[----:B------:R-:W-:Y:S01]  /*0d40*/  IMAD R211, R3, 0x40, R10 ;  /* 0x0000004003d37824 */ /* 0x000fe200078e020a */
[----:B------:R-:W-:Y:S01]  /*0d50*/  LOP3.LUT R3, R8, 0x7ffffffc, RZ, 0xc0, !PT ;  /* 0x7ffffffc08037812 */ /* 0x000fe200078ec0ff */
[----:B------:R-:W-:Y:S01]  /*0d60*/  IMAD R213, R2, 0x8, R7 ;  /* 0x0000000802d57824 */ /* 0x000fe200078e0207 */
[----:B------:R-:W-:-:S03]  /*0d70*/  LOP3.LUT R2, R0, 0x1ffffff8, RZ, 0xc0, !PT ;  /* 0x1ffffff800027812 */ /* 0x000fc600078ec0ff */
[----:B------:R-:W-:Y:S02]  /*0d80*/  IMAD.IADD R18, R210, 0x1, -R3 ;  /* 0x00000001d2127824 */ /* 0x000fe400078e0a03 */
[----:B------:R-:W-:-:S04]  /*0d90*/  IMAD.IADD R2, R215, 0x1, -R2 ;  /* 0x00000001d7027824 */ /* 0x000fc800078e0a02 */
[----:B------:R-:W-:-:S07]  /*0da0*/  IMAD.SHL.U32 R23, R2, 0x8, RZ ;  /* 0x0000000802177824 */ /* 0x000fce00078e00ff */
.L_x_1180:
[----:B------:R-:W-:Y:S01]  /*0db0*/  ULDC.64 UR8, c[0x0][0xa28] ;  /* 0x00028a0000087ab9 */ /* 0x000fe20000000a00 */
[----:B012345:R-:W0:Y:S01]  /*0dc0*/  LDC.64 R8, c[0x0][0x3f8] ;  /* 0x0000fe00ff087b82 */ /* 0x03fe220000000a00 */
[----:B------:R-:W-:Y:S01]  /*0dd0*/  UISETP.NE.U32.AND UP0, UPT, UR8, URZ, UPT ;  /* 0x0000003f0800728c */ /* 0x000fe2000bf05070 */
[----:B------:R-:W-:Y:S01]  /*0de0*/  MOV R6, RZ ;  /* 0x000000ff00067202 */ /* 0x000fe20000000f00 */
[----:B------:R-:W-:Y:S02]  /*0df0*/  ULDC.64 UR12, c[0x0][0x208] ;  /* 0x00008200000c7ab9 */ /* 0x000fe40000000a00 */
[----:B------:R-:W-:-:S03]  /*0e00*/  UISETP.NE.AND.EX UP0, UPT, UR9, URZ, UPT, UP0 ;  /* 0x0000003f0900728c */ /* 0x000fc6000bf05300 */
[----:B------:R-:W-:Y:S01]  /*0e10*/  ULDC.64 UR8, c[0x0][0xa18] ;  /* 0x0002860000087ab9 */ /* 0x000fe20000000a00 */
[----:B------:R-:W1:Y:S01]  /*0e20*/  LDC R22, c[0x0][0x288] ;  /* 0x0000a200ff167b82 */ /* 0x000e620000000800 */
[----:B------:R-:W-:Y:S01]  /*0e30*/  UISETP.NE.U32.AND UP1, UPT, UR8, URZ, UPT ;  /* 0x0000003f0800728c */ /* 0x000fe2000bf25070 */
[----:B------:R-:W-:-:S03]  /*0e40*/  PLOP3.LUT P0, PT, PT, PT, UP0, 0x80, 0x0 ;  /* 0x000000000000781c */ /* 0x000fc60003f0f008 */
[----:B------:R-:W-:-:S03]  /*0e50*/  UISETP.NE.AND.EX UP1, UPT, UR9, URZ, UPT, UP1 ;  /* 0x0000003f0900728c */ /* 0x000fc6000bf25310 */
[----:B------:R-:W-:Y:S01]  /*0e60*/  @UP0 ULDC.64 UR8, c[0x0][0xa28] ;  /* 0x00028a0000080ab9 */ /* 0x000fe20000000a00 */
[----:B------:R-:W2:Y:S01]  /*0e70*/  LDC R0, c[0x0][0x404] ;  /* 0x00010100ff007b82 */ /* 0x000ea20000000800 */
[----:B------:R-:W-:Y:S01]  /*0e80*/  @UP0 UIMAD.WIDE UR8, UR5, 0x4, UR8 ;  /* 0x00000004050808a5 */ /* 0x000fe2000f8e0208 */
[----:B------:R-:W-:-:S05]  /*0e90*/  PLOP3.LUT P2, PT, PT, PT, UP1, 0x80, 0x0 ;  /* 0x000000000000781c */ /* 0x000fca0003f4f018 */
[----:B------:R-:W-:Y:S01]  /*0ea0*/  @UP1 ULDC.64 UR10, c[0x0][0xa18] ;  /* 0x00028600000a1ab9 */ /* 0x000fe20000000a00 */
[----:B------:R-:W3:Y:S01]  /*0eb0*/  LDC R19, c[0x0][0x2e0] ;  /* 0x0000b800ff137b82 */ /* 0x000ee20000000800 */
[----:B------:R-:W-:Y:S02]  /*0ec0*/  IMAD.U32 R2, RZ, RZ, UR8 ;  /* 0x00000008ff027e24 */ /* 0x000fe4000f8e00ff */
[----:B------:R-:W-:Y:S01]  /*0ed0*/  IMAD.U32 R3, RZ, RZ, UR9 ;  /* 0x00000009ff037e24 */ /* 0x000fe2000f8e00ff */
[----:B------:R-:W-:-:S04]  /*0ee0*/  @UP1 UIMAD.WIDE UR8, UR5, 0x4, UR10 ;  /* 0x00000004050818a5 */ /* 0x000fc8000f8e020a */
[----:B------:R4:W5:Y:S02]  /*0ef0*/  @P0 LDG.E R6, desc[UR12][R2.64] ;  /* 0x0000000c02060981 */ /* 0x000964000c1e1900 */
[----:B------:R-:W-:Y:S02]  /*0f00*/  IMAD.U32 R4, RZ, RZ, UR8 ;  /* 0x00000008ff047e24 */ /* 0x000fe4000f8e00ff */
[----:B------:R-:W-:Y:S01]  /*0f10*/  IMAD.U32 R5, RZ, RZ, UR9 ;  /* 0x00000009ff057e24 */ /* 0x000fe2000f8e00ff */
[----:B------:R-:W-:Y:S01]  /*0f20*/  ULDC.64 UR8, c[0x0][0xa20] ;  /* 0x0002880000087ab9 */ /* 0x000fe20000000a00 */
[----:B0-----:R-:W-:Y:S02]  /*0f30*/  ISETP.NE.U32.AND P0, PT, R8, RZ, PT ;  /* 0x000000ff0800720c */ /* 0x001fe40003f05070 */
[----:B------:R-:W-:Y:S01]  /*0f40*/  ISETP.NE.U32.AND P1, PT, RZ, UR8, PT ;  /* 0x00000008ff007c0c */ /* 0x000fe2000bf25070 */
[----:B-1----:R4:W5:Y:S01]  /*0f50*/  @P2 LDG.E R22, desc[UR12][R4.64] ;  /* 0x0000000c04162981 */ /* 0x002962000c1e1900 */
[----:B------:R-:W-:Y:S01]  /*0f60*/  ISETP.NE.AND.EX P0, PT, R9, RZ, PT, P0 ;  /* 0x000000ff0900720c */ /* 0x000fe20003f05300 */
[----:B------:R-:W-:Y:S01]  /*0f70*/  IMAD.U32 R207, RZ, RZ, UR6 ;  /* 0x00000006ffcf7e24 */ /* 0x000fe2000f8e00ff */
[----:B------:R-:W-:-:S02]  /*0f80*/  ISETP.NE.AND.EX P1, PT, RZ, UR9, PT, P1 ;  /* 0x00000009ff007c0c */ /* 0x000fc4000bf25310 */
[----:B--2---:R-:W-:Y:S01]  /*0f90*/  SEL R0, R0, 0x1, P0 ;  /* 0x0000000100007807 */ /* 0x004fe20000000000 */
[----:B----4-:R-:W-:Y:S10]  /*0fa0*/  @P2 BRA `(.L_x_1081) ;  /* 0x0000000000302947 */ /* 0x010ff40003800000 */
[----:B------:R-:W-:Y:S02]  /*0fb0*/  ULDC.64 UR6, c[0x0][0xa00] ;  /* 0x0002800000067ab9 */ /* 0x000fe40000000a00 */
[----:B------:R-:W-:-:S04]  /*0fc0*/  ISETP.NE.U32.AND P0, PT, RZ, UR6, PT ;  /* 0x00000006ff007c0c */ /* 0x000fc8000bf05070 */
[----:B------:R-:W-:-:S13]  /*0fd0*/  ISETP.NE.AND.EX P0, PT, RZ, UR7, PT, P0 ;  /* 0x00000007ff007c0c */ /* 0x000fda000bf05300 */
[----:B------:R-:W-:Y:S05]  /*0fe0*/  @!P0 BRA `(.L_x_1081) ;  /* 0x0000000000208947 */ /* 0x000fea0003800000 */
[----:B------:R-:W-:Y:S01]  /*0ff0*/  ULDC.64 UR6, c[0x0][0xa00] ;  /* 0x0002800000067ab9 */ /* 0x000fe20000000a00 */
[----:B------:R-:W-:Y:S01]  /*1000*/  ULDC.64 UR8, c[0x0][0x208] ;  /* 0x0000820000087ab9 */ /* 0x000fe20000000a00 */
[----:B------:R-:W-:-:S06]  /*1010*/  UIMAD.WIDE UR6, UR5, 0x4, UR6 ;  /* 0x00000004050678a5 */ /* 0x000fcc000f8e0206 */
[----:B------:R-:W-:Y:S02]  /*1020*/  IMAD.U32 R2, RZ, RZ, UR6 ;  /* 0x00000006ff027e24 */ /* 0x000fe4000f8e00ff */
[----:B------:R-:W-:-:S05]  /*1030*/  IMAD.U32 R3, RZ, RZ, UR7 ;  /* 0x00000007ff037e24 */ /* 0x000fca000f8e00ff */
[----:B-----5:R-:W2:Y:S04]  /*1040*/  LDG.E R22, desc[UR8][R2.64] ;  /* 0x0000000802167981 */ /* 0x020ea8000c1e1900 */
[----:B------:R-:W2:Y:S02]  /*1050*/  LDG.E R5, desc[UR8][R2.64+0x4] ;  /* 0x0000040802057981 */ /* 0x000ea4000c1e1900 */
[----:B--2---:R-:W-:-:S07]  /*1060*/  IMAD.IADD R22, R5, 0x1, -R22 ;  /* 0x0000000105167824 */ /* 0x004fce00078e0a16 */
.L_x_1081:
[----:B---3--:R-:W-:Y:S01]  /*1070*/  IMAD R19, R0, R19, RZ ;  /* 0x0000001300137224 */ /* 0x008fe200078e02ff */
[----:B------:R-:W-:Y:S01]  /*1080*/  MOV R206, R201 ;  /* 0x000000c900ce7202 */ /* 0x000fe20000000f00 */
[----:B------:R-:W-:Y:S01]  /*1090*/  IMAD.U32 R208, RZ, RZ, UR5 ;  /* 0x00000005ffd07e24 */ /* 0x000fe2000f8e00ff */
[----:B------:R-:W-:Y:S06]  /*10a0*/  @!P1 BRA `(.L_x_1082) ;  /* 0x00000000001c9947 */ /* 0x000fec0003800000 */
[----:B------:R-:W-:Y:S01]  /*10b0*/  ULDC.64 UR6, c[0x0][0xa20] ;  /* 0x0002880000067ab9 */ /* 0x000fe20000000a00 */
[----:B------:R-:W-:Y:S01]  /*10c0*/  ULDC.64 UR8, c[0x0][0x208] ;  /* 0x0000820000087ab9 */ /* 0x000fe20000000a00 */
[----:B------:R-:W-:-:S06]  /*10d0*/  UIMAD.WIDE UR4, UR5, 0x4, UR6 ;  /* 0x00000004050478a5 */ /* 0x000fcc000f8e0206 */
[----:B------:R-:W-:Y:S02]  /*10e0*/  IMAD.U32 R2, RZ, RZ, UR4 ;  /* 0x00000004ff027e24 */ /* 0x000fe4000f8e00ff */
[----:B------:R-:W-:-:S05]  /*10f0*/  IMAD.U32 R3, RZ, RZ, UR5 ;  /* 0x00000005ff037e24 */ /* 0x000fca000f8e00ff */
[----:B------:R0:W5:Y:S01]  /*1100*/  LDG.E R19, desc[UR8][R2.64] ;  /* 0x0000000802137981 */ /* 0x000162000c1e1900 */
[----:B------:R-:W-:Y:S05]  /*1110*/  BRA `(.L_x_1083) ;  /* 0x0000000000307947 */ /* 0x000fea0003800000 */
.L_x_1082:
        /* <DEDUP_REMOVED lines=9> */
[----:B------:R-:W2:Y:S04]  /*11b0*/  LDG.E R19, desc[UR8][R2.64] ;  /* 0x0000000802137981 */ /* 0x000ea8000c1e1900 */
[----:B------:R-:W2:Y:S02]  /*11c0*/  LDG.E R0, desc[UR8][R2.64+0x4] ;  /* 0x0000040802007981 */ /* 0x000ea4000c1e1900 */
[----:B--2---:R-:W-:-:S07]  /*11d0*/  IMAD.IADD R19, R0, 0x1, -R19 ;  /* 0x0000000100137824 */ /* 0x004fce00078e0a13 */
.L_x_1083:
[----:B------:R-:W1:Y:S01]  /*11e0*/  LDC.64 R8, c[0x0][0x9e0] ;  /* 0x00027800ff087b82 */ /* 0x000e620000000a00 */
[----:B-----5:R-:W-:Y:S01]  /*11f0*/  IMAD.IADD R19, R19, 0x1, -R6 ;  /* 0x0000000113137824 */ /* 0x020fe200078e0a06 */
[----:B------:R-:W-:-:S04]  /*1200*/  LEA R0, R201, 0x80, 0x7 ;  /* 0x00000080c9007811 */ /* 0x000fc800078e38ff */
[----:B0-----:R-:W-:Y:S02]  /*1210*/  IADD3 R3, R19, R0, -R22 ;  /* 0x0000000013037210 */ /* 0x001fe40007ffe816 */
[----:B-1----:R-:W-:-:S03]  /*1220*/  ISETP.GE.AND P1, PT, R9, 0x1, PT ;  /* 0x000000010900780c */ /* 0x002fc60003f26270 */
[----:B------:R-:W-:-:S10]  /*1230*/  IMAD.IADD R0, R3, 0x1, R8 ;  /* 0x0000000103007824 */ /* 0x000fd400078e0208 */
[----:B------:R-:W-:Y:S05]  /*1240*/  @!P1 BRA `(.L_x_1084) ;  /* 0x0000000000409947 */ /* 0x000fea0003800000 */
[C---:B------:R-:W-:Y:S02]  /*1250*/  ISETP.GT.AND P0, PT, R3.reuse, RZ, PT ;  /* 0x000000ff0300720c */ /* 0x040fe40003f04270 */
[----:B------:R-:W-:-:S11]  /*1260*/  IADD3 R2, R3, -0x1, RZ ;  /* 0xffffffff03027810 */ /* 0x000fd60007ffe0ff */
[----:B------:R-:W-:Y:S05]  /*1270*/  @P0 BRA `(.L_x_1085) ;  /* 0x00000000001c0947 */ /* 0x000fea0003800000 */
[----:B------:R-:W-:Y:S01]  /*1280*/  ISETP.NE.AND P0, PT, R9, 0x1, PT ;  /* 0x000000010900780c */ /* 0x000fe20003f05270 */
[----:B------:R-:W-:-:S12]  /*1290*/  IMAD.MOV R3, RZ, RZ, -R3 ;  /* 0x000000ffff037224 */ /* 0x000fd800078e0a03 */
[----:B------:R-:W0:Y:S02]  /*12a0*/  @P0 LDC.64 R4, c[0x0][0x9e8] ;  /* 0x00027a00ff040b82 */ /* 0x000e240000000a00 */
[----:B0-----:R-:W-:-:S05]  /*12b0*/  @P0 IMAD.HI.U32 R2, R3, R4, RZ ;  /* 0x0000000403020227 */ /* 0x001fca00078e00ff */
[----:B------:R-:W-:-:S04]  /*12c0*/  @P0 SHF.R.U32.HI R3, RZ, R5, R2 ;  /* 0x00000005ff030219 */ /* 0x000fc80000011602 */
[----:B------:R-:W-:Y:S01]  /*12d0*/  LOP3.LUT R2, RZ, R3, RZ, 0x33, !PT ;  /* 0x00000003ff027212 */ /* 0x000fe200078e33ff */
[----:B------:R-:W-:Y:S06]  /*12e0*/  BRA `(.L_x_1086) ;  /* 0x0000000000107947 */ /* 0x000fec0003800000 */
.L_x_1085:
[----:B------:R-:W-:-:S13]  /*12f0*/  ISETP.NE.AND P0, PT, R9, 0x1, PT ;  /* 0x000000010900780c */ /* 0x000fda0003f05270 */
[----:B------:R-:W0:Y:S02]  /*1300*/  @P0 LDC.64 R4, c[0x0][0x9e8] ;  /* 0x00027a00ff040b82 */ /* 0x000e240000000a00 */
[----:B0-----:R-:W-:-:S05]  /*1310*/  @P0 IMAD.HI.U32 R4, R2, R4, RZ ;  /* 0x0000000402040227 */ /* 0x001fca00078e00ff */
[----:B------:R-:W-:-:S07]  /*1320*/  @P0 SHF.R.U32.HI R2, RZ, R5, R4 ;  /* 0x00000005ff020219 */ /* 0x000fce0000011604 */
.L_x_1086:
[----:B------:R-:W-:-:S05]  /*1330*/  IMAD R3, R2, R9, R9 ;  /* 0x0000000902037224 */ /* 0x000fca00078e0209 */
[----:B------:R-:W-:-:S07]  /*1340*/  VIMNMX R0, R0, R3, PT ;  /* 0x0000000300007248 */ /* 0x000fce0003fe0100 */
.L_x_1084:
[----:B------:R-:W-:Y:S01]  /*1350*/  VIADD R2, R0, 0x3f ;  /* 0x0000003f00027836 */ /* 0x000fe20000000000 */
[----:B------:R-:W-:Y:S01]  /*1360*/  ULDC UR4, c[0x0][0x9dc] ;  /* 0x0002770000047ab9 */ /* 0x000fe20000000800 */
[----:B------:R-:W-:Y:S02]  /*1370*/  VIADD R0, R19, 0x3f ;  /* 0x0000003f13007836 */ /* 0x000fe40000000000 */
[----:B------:R-:W-:Y:S01]  /*1380*/  IMAD R4, R201, 0x80, -R22 ;  /* 0x00000080c9047824 */ /* 0x000fe200078e0a16 */
[----:B------:R-:W-:Y:S02]  /*1390*/  SHF.R.S32.HI R5, RZ, 0x1f, R2 ;  /* 0x0000001fff057819 */ /* 0x000fe40000011402 */
[----:B------:R-:W-:Y:S01]  /*13a0*/  SHF.R.S32.HI R3, RZ, 0x1f, R0 ;  /* 0x0000001fff037819 */ /* 0x000fe20000011400 */
[----:B------:R-:W-:Y:S01]  /*13b0*/  IMAD.IADD R4, R19, 0x1, R4 ;  /* 0x0000000113047824 */ /* 0x000fe200078e0204 */
[----:B------:R-:W-:Y:S02]  /*13c0*/  LEA.HI R5, R5, R2, RZ, 0x6 ;  /* 0x0000000205057211 */ /* 0x000fe400078f30ff */
[----:B------:R-:W-:Y:S01]  /*13d0*/  LEA.HI R3, R3, R0, RZ, 0x6 ;  /* 0x0000000003037211 */ /* 0x000fe200078f30ff */
[----:B------:R-:W-:Y:S01]  /*13e0*/  VIADD R6, R4, -UR4 ;  /* 0x8000000404067c36 */ /* 0x000fe20008000000 */
[----:B------:R-:W-:-:S02]  /*13f0*/  SHF.R.S32.HI R56, RZ, 0x6, R5 ;  /* 0x00000006ff387819 */ /* 0x000fc40000011405 */
[----:B------:R-:W-:Y:S02]  /*1400*/  SHF.R.S32.HI R3, RZ, 0x6, R3 ;  /* 0x00000006ff037819 */ /* 0x000fe40000011403 */
[----:B------:R-:W-:Y:S02]  /*1410*/  R2UR UR4, R6 ;  /* 0x00000000060472ca */ /* 0x000fe400000e0000 */
[----:B------:R-:W-:Y:S01]  /*1420*/  VIMNMX R56, R3, R56, PT ;  /* 0x0000003803387248 */ /* 0x000fe20003fe0100 */
[----:B------:R-:W-:-:S12]  /*1430*/  @!P1 BRA `(.L_x_1087) ;  /* 0x0000000000449947 */ /* 0x000fd80003800000 */
[----:B------:R-:W-:-:S13]  /*1440*/  ISETP.GT.AND P0, PT, R4, -0x1, PT ;  /* 0xffffffff0400780c */ /* 0x000fda0003f04270 */
[----:B------:R-:W-:Y:S05]  /*1450*/  @P0 BRA `(.L_x_1088) ;  /* 0x00000000001c0947 */ /* 0x000fea0003800000 */
[----:B------:R-:W-:Y:S02]  /*1460*/  ISETP.NE.AND P0, PT, R9, 0x1, PT ;  /* 0x000000010900780c */ /* 0x000fe40003f05270 */
[----:B------:R-:W-:-:S11]  /*1470*/  LOP3.LUT R3, RZ, R4, RZ, 0x33, !PT ;  /* 0x00000004ff037212 */ /* 0x000fd600078e33ff */
[----:B------:R-:W0:Y:S02]  /*1480*/  @P0 LDC.64 R6, c[0x0][0x9e8] ;  /* 0x00027a00ff060b82 */ /* 0x000e240000000a00 */
[----:B0-----:R-:W-:-:S05]  /*1490*/  @P0 IMAD.HI.U32 R0, R3, R6, RZ ;  /* 0x0000000603000227 */ /* 0x001fca00078e00ff */
[----:B------:R-:W-:-:S04]  /*14a0*/  @P0 SHF.R.U32.HI R3, RZ, R7, R0 ;  /* 0x00000007ff030219 */ /* 0x000fc80000011600 */
[----:B------:R-:W-:Y:S01]  /*14b0*/  LOP3.LUT R4, RZ, R3, RZ, 0x33, !PT ;  /* 0x00000003ff047212 */ /* 0x000fe200078e33ff */
[----:B------:R-:W-:Y:S06]  /*14c0*/  BRA `(.L_x_1089) ;  /* 0x0000000000107947 */ /* 0x000fec0003800000 */
.L_x_1088:
[----:B------:R-:W-:-:S13]  /*14d0*/  ISETP.NE.AND P0, PT, R9, 0x1, PT ;  /* 0x000000010900780c */ /* 0x000fda0003f05270 */
[----:B------:R-:W0:Y:S02]  /*14e0*/  @P0 LDC.64 R2, c[0x0][0x9e8] ;  /* 0x00027a00ff020b82 */ /* 0x000e240000000a00 */
[----:B0-----:R-:W-:-:S05]  /*14f0*/  @P0 IMAD.HI.U32 R0, R4, R2, RZ ;  /* 0x0000000204000227 */ /* 0x001fca00078e00ff */
[----:B------:R-:W-:-:S07]  /*1500*/  @P0 SHF.R.U32.HI R4, RZ, R3, R0 ;  /* 0x00000003ff040219 */ /* 0x000fce0000011600 */
.L_x_1089:
[----:B------:R-:W-:-:S05]  /*1510*/  IMAD R4, R4, R9, RZ ;  /* 0x0000000904047224 */ /* 0x000fca00078e02ff */
[----:B------:R-:W-:-:S13]  /*1520*/  R2UR UR5, R4 ;  /* 0x00000000040572ca */ /* 0x000fda00000e0000 */
[----:B------:R-:W-:-:S04]  /*1530*/  UISETP.LT.AND UP0, UPT, UR4, UR5, UPT ;  /* 0x000000050400728c */ /* 0x000fc8000bf01270 */
[----:B------:R-:W-:-:S12]  /*1540*/  USEL UR4, UR4, UR5, !UP0 ;  /* 0x0000000504047287 */ /* 0x000fd8000c000000 */
.L_x_1087:
[----:B------:R-:W-:Y:S01]  /*1550*/  USHF.R.S32.HI UR5, URZ, 0x1f, UR4 ;  /* 0x0000001f3f057899 */ /* 0x000fe20008011404 */
[----:B------:R-:W-:Y:S02]  /*1560*/  PLOP3.LUT P0, PT, PT, PT, PT, 0x80, 0x0 ;  /* 0x000000000000781c */ /* 0x000fe40003f0f070 */
[----:B------:R-:W-:Y:S01]  /*1570*/  CS2R R2, SRZ ;  /* 0x0000000000027805 */ /* 0x000fe2000001ff00 */
[----:B------:R-:W-:Y:S01]  /*1580*/  IMAD.MOV.U32 R0, RZ, RZ, RZ ;  /* 0x000000ffff007224 */ /* 0x000fe200078e00ff */
        /* <DEDUP_REMOVED lines=34> */
[----:B------:R-:W-:Y:S02]  /*17b0*/  MOV R94, RZ ;  /* 0x000000ff005e7202 */ /* 0x000fe40000000f00 */
        /* <DEDUP_REMOVED lines=26> */
[----:B------:R-:W-:Y:S01]  /*1960*/  IMAD.MOV.U32 R169, RZ, RZ, RZ ;  /* 0x000000ffffa97224 */ /* 0x000fe200078e00ff */
[----:B------:R-:W-:Y:S02]  /*1970*/  CS2R R154, SRZ ;  /* 0x00000000009a7805 */ /* 0x000fe4000001ff00 */
[----:B------:R-:W-:-:S02]  /*1980*/  CS2R R8, SRZ ;  /* 0x0000000000087805 */ /* 0x000fc4000001ff00 */
[----:B------:R-:W-:Y:S01]  /*1990*/  CS2R R36, SRZ ;  /* 0x0000000000247805 */ /* 0x000fe2000001ff00 */
[----:B------:R-:W-:Y:S01]  /*19a0*/  IMAD.MOV.U32 R171, RZ, RZ, RZ ;  /* 0x000000ffffab7224 */ /* 0x000fe200078e00ff */
[----:B------:R-:W-:Y:S01]  /*19b0*/  CS2R R32, SRZ ;  /* 0x0000000000207805 */ /* 0x000fe2000001ff00 */
[----:B------:R-:W-:Y:S01]  /*19c0*/  IMAD.MOV.U32 R173, RZ, RZ, RZ ;  /* 0x000000ffffad7224 */ /* 0x000fe200078e00ff */
[----:B------:R-:W-:Y:S01]  /*19d0*/  CS2R R4, SRZ ;  /* 0x0000000000047805 */ /* 0x000fe2000001ff00 */
[----:B------:R-:W-:Y:S02]  /*19e0*/  IMAD.MOV.U32 R30, RZ, RZ, RZ ;  /* 0x000000ffff1e7224 */ /* 0x000fe400078e00ff */
[----:B------:R-:W-:Y:S02]  /*19f0*/  IMAD.MOV.U32 R6, RZ, RZ, RZ ;  /* 0x000000ffff067224 */ /* 0x000fe400078e00ff */
[----:B------:R-:W-:Y:S02]  /*1a00*/  IMAD.MOV.U32 R175, RZ, RZ, RZ ;  /* 0x000000ffffaf7224 */ /* 0x000fe400078e00ff */
[----:B------:R-:W-:Y:S01]  /*1a10*/  IMAD.MOV.U32 R26, RZ, RZ, RZ ;  /* 0x000000ffff1a7224 */ /* 0x000fe200078e00ff */
[----:B------:R-:W-:Y:S06]  /*1a20*/  @!P1 BRA `(.L_x_1090) ;  /* 0x000000b800dc9947 */ /* 0x000fec0003800000 */
        /* <DEDUP_REMOVED lines=31> */
.L_x_1091:
[----:B------:R-:W-:Y:S02]  /*1c20*/  R2UR UR6, R209 ;  /* 0x00000000d10672ca */ /* 0x000fe400000e0000 */
[----:B------:R-:W-:-:S11]  /*1c30*/  R2UR UR5, R214 ;  /* 0x00000000d60572ca */ /* 0x000fd600000e0000 */
[----:B------:R-:W-:Y:S02]  /*1c40*/  ULEA.HI UR4, UR6, UR6, URZ, 0x1 ;  /* 0x0000000606047291 */ /* 0x000fe4000f8f083f */
[----:B------:R-:W-:Y:S02]  /*1c50*/  MOV R2, UR5 ;  /* 0x0000000500027c02 */ /* 0x000fe40008000f00 */
[----:B------:R-:W-:Y:S02]  /*1c60*/  ULOP3.LUT UR4, UR4, 0xfffffffe, URZ, 0xc0, !UPT ;  /* 0xfffffffe04047892 */ /* 0x000fe4000f8ec03f */
[----:B------:R-:W-:Y:S02]  /*1c70*/  ISETP.NE.AND P0, PT, R2, 0x3, PT ;  /* 0x000000030200780c */ /* 0x000fe40003f05270 */
[----:B------:R-:W-:-:S06]  /*1c80*/  UIADD3 UR4, UR6, -UR4, URZ ;  /* 0x8000000406047290 */ /* 0x000fcc000fffe03f */
[----:B------:R-:W-:-:S05]  /*1c90*/  IMAD.U32 R0, RZ, RZ, UR4 ;  /* 0x00000004ff007e24 */ /* 0x000fca000f8e00ff */
[----:B------:R-:W-:-:S04]  /*1ca0*/  SHF.L.U32 R0, R0, 0x1f, RZ ;  /* 0x0000001f00007819 */ /* 0x000fc800000006ff */
[----:B------:R-:W0:Y:S02]  /*1cb0*/  SYNCS.PHASECHK.TRANS64.TRYWAIT P1, [UR39+0x30800], R0 ;  /* 0x03080000ff0075a7 */ /* 0x000e240008020167 */
[----:B0-----:R-:W-:Y:S05]  /*1cc0*/  @!P1 BRA `(.L_x_1092) ;  /* 0x0000013c00e09947 */ /* 0x001fea0003800000 */
.L_x_1277:
[----:B------:R-:W-:Y:S05]  /*1cd0*/  @!P0 BRA `(.L_x_1093) ;  /* 0x0000000000048947 */ /* 0x000fea0003800000 */
[----:B------:R-:W-:Y:S01]  /*1ce0*/  BPT.TRAP 0x1 ;  /* 0x000000040000795c */ /* 0x000fe20000300000 */
.L_x_1093:
[----:B------:R-:W-:Y:S02]  /*1cf0*/  IMAD.U32 R5, RZ, RZ, UR37 ;  /* 0x00000025ff057e24 */ /* 0x000fe4000f8e00ff */
[----:B0-----:R-:W-:-:S03]  /*1d00*/  IMAD.U32 R0, RZ, RZ, UR36 ;  /* 0x00000024ff007e24 */ /* 0x001fc6000f8e00ff */
[----:B------:R-:W-:Y:S02]  /*1d10*/  LEA R5, R5, UR39, 0x3 ;  /* 0x0000002705057c11 */ /* 0x000fe4000f8e18ff */
[----:B------:R-:W-:-:S04]  /*1d20*/  SHF.L.U32 R0, R0, 0x1f, RZ ;  /* 0x0000001f00007819 */ /* 0x000fc800000006ff */
[----:B------:R0:W1:Y:S01]  /*1d30*/  SYNCS.PHASECHK.TRANS64.TRYWAIT P2, [R5+URZ+0x30830], R0 ;  /* 0x03083000050075a7 */ /* 0x000062000804017f */
[----:B------:R-:W-:Y:S05]  /*1d40*/  @!P0 BRA `(.L_x_1094) ;  /* 0x0000000000048947 */ /* 0x000fea0003800000 */
[----:B------:R-:W-:Y:S01]  /*1d50*/  BPT.TRAP 0x1 ;  /* 0x000000040000795c */ /* 0x000fe20000300000 */
.L_x_1094:
[----:B------:R-:W2:Y:S02]  /*1d60*/  S2R R2, SR_TID.X ;  /* 0x0000000000027919 */ /* 0x000ea40000002100 */
[----:B--2---:R-:W-:Y:S01]  /*1d70*/  LOP3.LUT P1, RZ, R2, 0x7f, RZ, 0xc0, !PT ;  /* 0x0000007f02ff7812 */ /* 0x004fe2000782c0ff */
[----:B-1----:R-:W-:-:S12]  /*1d80*/  @P2 BRA `(.L_x_1095) ;  /* 0x0000000000082947 */ /* 0x002fd80003800000 */
[----:B------:R-:W1:Y:S02]  /*1d90*/  SYNCS.PHASECHK.TRANS64.TRYWAIT P2, [R5+URZ+0x30830], R0 ;  /* 0x03083000050075a7 */ /* 0x000e64000804017f */
[----:B-1----:R-:W-:Y:S05]  /*1da0*/  @!P2 BRA `(.L_x_1096) ;  /* 0x0000013c00c0a947 */ /* 0x002fea0003800000 */
.L_x_1095:
[----:B------:R-:W-:Y:S05]  /*1db0*/  WARPSYNC.ALL ;  /* 0x0000000000007948 */ /* 0x000fea0003800000 */
[----:B------:R-:W-:Y:S01]  /*1dc0*/  UIADD3 UR4, UR39, 0x20400, URZ ;  /* 0x0002040027047890 */ /* 0x000fe2000fffe03f */
[----:B------:R-:W-:Y:S01]  /*1dd0*/  WARPGROUP.ARRIVE ;  /* 0x00000000000079c5 */ /* 0x000fe20000000000 */
[----:B------:R-:W-:Y:S01]  /*1de0*/  UMOV UR9, 0x40000040 ;  /* 0x4000004000097882 */ /* 0x000fe20000000000 */
[----:B------:R-:W-:Y:S01]  /*1df0*/  UMOV UR11, 0x40000040 ;  /* 0x40000040000b7882 */ /* 0x000fe20000000000 */
[----:B------:R-:W-:Y:S01]  /*1e00*/  USHF.R.U32.HI UR4, URZ, 0x4, UR4 ;  /* 0x000000043f047899 */ /* 0x000fe20008011604 */
[----:B------:R-:W-:Y:S01]  /*1e10*/  IMAD.U32 R15, RZ, RZ, UR9 ;  /* 0x00000009ff0f7e24 */ /* 0x000fe2000f8e00ff */
[----:B------:R-:W-:Y:S01]  /*1e20*/  UMOV UR57, 0x40000040 ;  /* 0x4000004000397882 */ /* 0x000fe20000000000 */
[----:B------:R-:W-:Y:S01]  /*1e30*/  UMOV UR59, 0x40000040 ;  /* 0x40000040003b7882 */ /* 0x000fe20000000000 */
[----:B------:R-:W-:Y:S01]  /*1e40*/  ULOP3.LUT UR4, UR4, 0x3fff, URZ, 0xc0, !UPT ;  /* 0x00003fff04047892 */ /* 0x000fe2000f8ec03f */
[----:B------:R-:W-:Y:S01]  /*1e50*/  IMAD.MOV.U32 R3, RZ, RZ, -0x40 ;  /* 0xffffffc0ff037424 */ /* 0x000fe200078e00ff */
[----:B------:R-:W-:Y:S01]  /*1e60*/  UMOV UR53, 0x40000040 ;  /* 0x4000004000357882 */ /* 0x000fe20000000000 */
[----:B------:R-:W-:Y:S01]  /*1e70*/  UMOV UR55, 0x40000040 ;  /* 0x4000004000377882 */ /* 0x000fe20000000000 */
[----:B------:R-:W-:Y:S01]  /*1e80*/  ULOP3.LUT UR60, UR4, 0x10000, URZ, 0xfc, !UPT ;  /* 0x00010000043c7892 */ /* 0x000fe2000f8efc3f */
[----:B01----:R-:W-:Y:S01]  /*1e90*/  @!P1 VIADD R0, R5, 0x30840 ;  /* 0x0003084005009836 */ /* 0x003fe20000000000 */
[----:B------:R-:W-:-:S02]  /*1ea0*/  ULOP3.LUT UR4, UR38, 0x10000, URZ, 0xfc, !UPT ;  /* 0x0001000026047892 */ /* 0x000fc4000f8efc3f */
[----:B------:R-:W-:Y:S02]  /*1eb0*/  ULEA UR5, UR37, UR60, 0xb ;  /* 0x0000003c25057291 */ /* 0x000fe4000f8e583f */
[----:B------:R-:W-:Y:S01]  /*1ec0*/  UIADD3 UR6, UR4, 0x2, URZ ;  /* 0x0000000204067890 */ /* 0x000fe2000fffe03f */
[----:B------:R-:W-:Y:S01]  /*1ed0*/  @!P1 PRMT R0, RZ, 0x654, R0 ;  /* 0x00000654ff009816 */ /* 0x000fe20000000000 */
[----:B------:R-:W-:Y:S01]  /*1ee0*/  UIADD3 UR7, UR5, 0x2, URZ ;  /* 0x0000000205077890 */ /* 0x000fe2000fffe03f */
[----:B------:R-:W-:Y:S02]  /*1ef0*/  UMOV UR8, UR4 ;  /* 0x0000000400087c82 */ /* 0x000fe40008000000 */
[----:B------:R-:W-:Y:S01]  /*1f00*/  UMOV UR10, UR5 ;  /* 0x00000005000a7c82 */ /* 0x000fe20008000000 */
[----:B------:R-:W-:Y:S01]  /*1f10*/  IMAD.U32 R14, RZ, RZ, UR8 ;  /* 0x00000008ff0e7e24 */ /* 0x000fe2000f8e00ff */
        /* <DEDUP_REMOVED lines=9> */
[----:B------:R-:W-:-:S02]  /*1fb0*/  UIADD3 UR56, UR4, 0x402, URZ ;  /* 0x0000040204387890 */ /* 0x000fc4000fffe03f */
[----:B------:R-:W-:Y:S02]  /*1fc0*/  UIADD3 UR58, UR5, 0x202, URZ ;  /* 0x00000202053a7890 */ /* 0x000fe4000fffe03f */
[----:B------:R-:W-:Y:S02]  /*1fd0*/  UIADD3 UR52, UR4, 0x404, URZ ;  /* 0x0000040404347890 */ /* 0x000fe4000fffe03f */
[----:B------:R-:W-:Y:S02]  /*1fe0*/  UIADD3 UR54, UR5, 0x204, URZ ;  /* 0x0000020405367890 */ /* 0x000fe4000fffe03f */
        /* <DEDUP_REMOVED lines=61> */
[----:B------:R-:W-:Y:S02]  /*23c0*/  IMAD.U32 R6, RZ, RZ, UR8 ;  /* 0x00000008ff067e24 */ /* 0x000fe4000f8e00ff */
        /* <DEDUP_REMOVED lines=43> */
[----:B------:R-:W-:Y:S01]  /*2680*/  HGMMA.64x64x16.F32 R24, gdesc[UR48], R24, gsb0 ;  /* 0x00e00000301879f0 */ /* 0x000fe20008000818 */
[----:B------:R-:W-:Y:S02]  /*2690*/  ULDC.64 UR50, c[0x0][0x9d8] ;  /* 0x0002760000327ab9 */ /* 0x000fe40000000a00 */
[----:B------:R-:W-:Y:S01]  /*26a0*/  ULOP3.LUT UR51, URZ, UR51, URZ, 0x33, !UPT ;  /* 0x000000333f337292 */ /* 0x000fe2000f8e333f */
[----:B------:R-:W-:Y:S02]  /*26b0*/  WARPGROUP.DEPBAR.LE gsb0, 0x0 ;  /* 0x00008000000079c5 */ /* 0x000fe40000010000 */
[----:B------:R-:W-:Y:S01]  /*26c0*/  FMUL.FTZ R26, R26, UR50 ;  /* 0x000000321a1a7c20 */ /* 0x000fe20008410000 */
[----:B------:R-:W-:Y:S01]  /*26d0*/  FMUL.FTZ R38, R38, UR50 ;  /* 0x0000003226267c20 */ /* 0x000fe20008410000 */
[----:B------:R-:W-:Y:S01]  /*26e0*/  FMUL.FTZ R24, R24, UR50 ;  /* 0x0000003218187c20 */ /* 0x000fe20008410000 */
[----:B------:R-:W-:Y:S01]  /*26f0*/  FMUL.FTZ R25, R25, UR50 ;  /* 0x0000003219197c20 */ /* 0x000fe20008410000 */
[----:B------:R-:W0:Y:S01]  /*2700*/  MUFU.TANH R16, R26 ;  /* 0x0000001a00107308 */ /* 0x000e220000002400 */
[----:B------:R-:W-:Y:S01]  /*2710*/  FMUL.FTZ R28, R28, UR50 ;  /* 0x000000321c1c7c20 */ /* 0x000fe20008410000 */
[----:B------:R-:W-:Y:S01]  /*2720*/  FMUL.FTZ R29, R29, UR50 ;  /* 0x000000321d1d7c20 */ /* 0x000fe20008410000 */
[----:B------:R-:W-:Y:S01]  /*2730*/  FMUL.FTZ R32, R32, UR50 ;  /* 0x0000003220207c20 */ /* 0x000fe20008410000 */
[----:B------:R-:W-:Y:S01]  /*2740*/  FMUL.FTZ R33, R33, UR50 ;  /* 0x0000003221217c20 */ /* 0x000fe20008410000 */
[----:B------:R-:W-:Y:S01]  /*2750*/  FMUL.FTZ R34, R34, UR50 ;  /* 0x0000003222227c20 */ /* 0x000fe20008410000 */
[----:B------:R-:W-:Y:S01]  /*2760*/  FMUL.FTZ R35, R35, UR50 ;  /* 0x0000003223237c20 */ /* 0x000fe20008410000 */
[----:B------:R-:W-:Y:S01]  /*2770*/  FMUL.FTZ R36, R36, UR50 ;  /* 0x0000003224247c20 */ /* 0x000fe20008410000 */
[----:B------:R1:W2:Y:S01]  /*2780*/  MUFU.TANH R26, R38 ;  /* 0x00000026001a7308 */ /* 0x0002a20000002400 */
        /* <DEDUP_REMOVED lines=8> */
[----:B-1----:R-:W-:-:S02]  /*2810*/  IMAD R38, R56, R3, 0x40 ;  /* 0x0000004038267424 */ /* 0x002fc400078e0203 */
[----:B------:R-:W-:Y:S01]  /*2820*/  FMUL.FTZ R48, R48, UR50 ;  /* 0x0000003230307c20 */ /* 0x000fe20008410000 */
[----:B------:R-:W-:Y:S01]  /*2830*/  FMUL.FTZ R49, R49, UR50 ;  /* 0x0000003231317c20 */ /* 0x000fe20008410000 */
[----:B------:R-:W-:Y:S01]  /*2840*/  FMUL.FTZ R50, R50, UR50 ;  /* 0x0000003232327c20 */ /* 0x000fe20008410000 */
[----:B------:R-:W-:Y:S02]  /*2850*/  IMAD.IADD R5, R19, 0x1, R38 ;  /* 0x0000000113057824 */ /* 0x000fe400078e0226 */
[----:B------:R-:W-:Y:S01]  /*2860*/  FMUL.FTZ R51, R51, UR50 ;  /* 0x0000003233337c20 */ /* 0x000fe20008410000 */
[----:B------:R-:W-:Y:S01]  /*2870*/  FMUL.FTZ R52, R52, UR50 ;  /* 0x0000003234347c20 */ /* 0x000fe20008410000 */
[----:B------:R-:W-:Y:S01]  /*2880*/  FMUL.FTZ R53, R53, UR50 ;  /* 0x0000003235357c20 */ /* 0x000fe20008410000 */
[----:B------:R-:W-:Y:S01]  /*2890*/  FMUL.FTZ R54, R54, UR50 ;  /* 0x0000003236367c20 */ /* 0x000fe20008410000 */
[----:B------:R-:W-:Y:S01]  /*28a0*/  FMUL.FTZ R55, R55, UR50 ;  /* 0x0000003237377c20 */ /* 0x000fe20008410000 */
[----:B------:R-:W-:Y:S01]  /*28b0*/  IADD3 R3, -R22, 0x1, R5 ;  /* 0x0000000116037810 */ /* 0x000fe20007ffe105 */
[----:B------:R-:W1:Y:S01]  /*28c0*/  MUFU.TANH R24, R24 ;  /* 0x0000001800187308 */ /* 0x000e620000002400 */
[----:B------:R-:W-:Y:S01]  /*28d0*/  FMUL.FTZ R27, R27, UR50 ;  /* 0x000000321b1b7c20 */ /* 0x000fe20008410000 */
[----:B------:R-:W-:Y:S01]  /*28e0*/  FMUL.FTZ R30, R30, UR50 ;  /* 0x000000321e1e7c20 */ /* 0x000fe20008410000 */
[----:B------:R3:W-:Y:S01]  /*28f0*/  @!P1 SYNCS.ARRIVE.TRANS64.RED.A1T0 RZ, [R0+URZ], RZ ;  /* 0x000000ff00ff99a7 */ /* 0x0007e2000810043f */
[----:B------:R-:W-:Y:S01]  /*2900*/  FMUL.FTZ R39, R39, UR50 ;  /* 0x0000003227277c20 */ /* 0x000fe20008410000 */
[----:B------:R-:W-:Y:S01]  /*2910*/  FMUL.FTZ R46, R46, UR50 ;  /* 0x000000322e2e7c20 */ /* 0x000fe20008410000 */
[----:B------:R-:W-:-:S02]  /*2920*/  FMUL.FTZ R31, R31, UR50 ;  /* 0x000000321f1f7c20 */ /* 0x000fc40008410000 */
[----:B------:R-:W4:Y:S01]  /*2930*/  MUFU.TANH R25, R25 ;  /* 0x0000001900197308 */ /* 0x000f220000002400 */
[----:B---3--:R-:W-:Y:S02]  /*2940*/  IMAD R0, R18, -0x2, R3 ;  /* 0xfffffffe12007824 */ /* 0x008fe400078e0203 */
[----:B------:R-:W-:-:S05]  /*2950*/  IMAD R3, R201, 0x80, R211 ;  /* 0x00000080c9037824 */ /* 0x000fca00078e02d3 */
[----:B------:R-:W3:Y:S01]  /*2960*/  MUFU.TANH R28, R28 ;  /* 0x0000001c001c7308 */ /* 0x000ee20000002400 */
[----:B------:R-:W-:-:S05]  /*2970*/  IADD3 R58, R0, UR51, RZ ;  /* 0x00000033003a7c10 */ /* 0x000fca000fffe0ff */
[----:B------:R-:W-:Y:S02]  /*2980*/  IMAD.IADD R2, R58, 0x1, R3 ;  /* 0x000000013a027824 */ /* 0x000fe400078e0203 */
[----:B------:R-:W0:Y:S08]  /*2990*/  MUFU.TANH R29, R29 ;  /* 0x0000001d001d7308 */ /* 0x000e300000002400 */
        /* <DEDUP_REMOVED lines=23> */
[----:B------:R5:W0:Y:S08]  /*2b10*/  MUFU.TANH R27, R39 ;  /* 0x00000027001b7308 */ /* 0x000a300000002400 */
[----:B------:R2:W0:Y:S01]  /*2b20*/  MUFU.TANH R30, R46 ;  /* 0x0000002e001e7308 */ /* 0x0004220000002400 */
[----:B-----5:R-:W-:-:S07]  /*2b30*/  IMAD R39, R18, -0x2, R5 ;  /* 0xfffffffe12277824 */ /* 0x020fce00078e0205 */
[----:B------:R5:W0:Y:S01]  /*2b40*/  MUFU.TANH R21, R31 ;  /* 0x0000001f00157308 */ /* 0x000a220000002400 */
[----:B--2---:R-:W-:-:S05]  /*2b50*/  VIADD R46, R0, UR4 ;  /* 0x00000004002e7c36 */ /* 0x004fca0008000000 */
[----:B------:R-:W-:Y:S02]  /*2b60*/  VIADDMNMX R0, R3, R46, R39, PT ;  /* 0x0000002e03007246 */ /* 0x000fe40003800127 */
[----:B-----5:R-:W-:Y:S01]  /*2b70*/  LEA R31, R56, 0xffffffc0, 0x6 ;  /* 0xffffffc0381f7811 */ /* 0x020fe200078e30ff */
[----:B-1-34-:R-:W-:Y:S06]  /*2b80*/  @P2 BRA `(.L_x_1097) ;  /* 0x0000000000582947 */ /* 0x01afec0003800000 */
[----:B------:R-:W-:Y:S01]  /*2b90*/  IADD3 R4, -R22, R19, R3 ;  /* 0x0000001316047210 */ /* 0x000fe20007ffe103 */
[----:B------:R-:W-:Y:S03]  /*2ba0*/  BSSY B0, `(.L_x_1098) ;  /* 0x0000010000007945 */ /* 0x000fe60003800000 */
        /* <DEDUP_REMOVED lines=10> */
.L_x_1099:
[----:B------:R-:W-:-:S06]  /*2c50*/  UISETP.NE.AND UP1, UPT, UR5, 0x1, UPT ;  /* 0x000000010500788c */ /* 0x000fcc000bf25270 */
[----:B------:R-:W-:-:S05]  /*2c60*/  PLOP3.LUT P2, PT, PT, PT, UP1, 0x80, 0x0 ;  /* 0x000000000000781c */ /* 0x000fca0003f4f018 */
[----:B------:R-:W-:-:S08]  /*2c70*/  @UP1 ULDC.64 UR6, c[0x0][0x9e8] ;  /* 0x00027a0000061ab9 */ /* 0x000fd00000000a00 */
[----:B------:R-:W-:-:S05]  /*2c80*/  @P2 IMAD.HI.U32 R5, R4, UR6, RZ ;  /* 0x0000000604052c27 */ /* 0x000fca000f8e00ff */
[----:B------:R-:W-:-:S07]  /*2c90*/  @P2 SHF.R.U32.HI R4, RZ, UR7, R5 ;  /* 0x00000007ff042c19 */ /* 0x000fce0008011605 */
.L_x_1100:
[----:B------:R-:W-:Y:S05]  /*2ca0*/  BSYNC B0 ;  /* 0x0000000000007941 */ /* 0x000fea0003800000 */
.L_x_1098:
[----:B------:R-:W-:-:S04]  /*2cb0*/  IMAD R5, R4, UR5, -R31 ;  /* 0x0000000504057c24 */ /* 0x000fc8000f8e0a1f */
[----:B------:R-:W-:-:S05]  /*2cc0*/  IMAD R5, R18, -0x2, R5 ;  /* 0xfffffffe12057824 */ /* 0x000fca00078e0205 */
[----:B------:R-:W-:Y:S02]  /*2cd0*/  VIMNMX R2, R2, R5, !PT ;  /* 0x0000000502027248 */ /* 0x000fe40007fe0100 */
[----:B------:R-:W-:-:S07]  /*2ce0*/  VIADDMNMX R0, R5, UR5, R0, PT ;  /* 0x0000000505007c46 */ /* 0x000fce000b800100 */
.L_x_1097:
[C---:B------:R-:W-:Y:S02]  /*2cf0*/  ISETP.GE.AND P2, PT, R38.reuse, 0x2, PT ;  /* 0x000000022600780c */ /* 0x040fe40003f46270 */
[----:B------:R-:W-:Y:S02]  /*2d00*/  ISETP.GE.AND P6, PT, R38, 0xa, PT ;  /* 0x0000000a2600780c */ /* 0x000fe40003fc6270 */
[----:B------:R-:W-:Y:S02]  /*2d10*/  ISETP.GT.AND P4, PT, R2, 0x1, !P2 ;  /* 0x000000010200780c */ /* 0x000fe40005784270 */
[----:B------:R-:W-:Y:S02]  /*2d20*/  ISETP.GE.AND P3, PT, R38, 0x9, PT ;  /* 0x000000092600780c */ /* 0x000fe40003f66270 */
[----:B------:R-:W-:Y:S02]  /*2d30*/  ISETP.LT.OR P4, PT, R0, 0x2, P4 ;  /* 0x000000020000780c */ /* 0x000fe40002781670 */
[----:B------:R-:W-:-:S02]  /*2d40*/  ISETP.GT.AND P5, PT, R2, 0x8, !P3 ;  /* 0x000000080200780c */ /* 0x000fc40005fa4270 */
[----:B------:R-:W-:Y:S02]  /*2d50*/  FSEL R57, R25, -INF , !P4 ;  /* 0xff80000019397808 */ /* 0x000fe40006000000 */
[----:B------:R-:W-:Y:S02]  /*2d60*/  ISETP.GT.AND P4, PT, R2, 0x9, !P6 ;  /* 0x000000090200780c */ /* 0x000fe40007784270 */
[----:B------:R-:W-:Y:S02]  /*2d70*/  P2R R25, PR, RZ, 0x40 ;  /* 0x00000040ff197803 */ /* 0x000fe40000000000 */
[----:B------:R-:W-:Y:S02]  /*2d80*/  ISETP.LT.OR P4, PT, R0, 0xa, P4 ;  /* 0x0000000a0000780c */ /* 0x000fe40002781670 */
[----:B------:R-:W-:Y:S02]  /*2d90*/  ISETP.GE.AND P6, PT, R38, 0x11, PT ;  /* 0x000000112600780c */ /* 0x000fe40003fc6270 */
[----:B0-----:R-:W-:-:S02]  /*2da0*/  FSEL R61, R29, -INF , !P4 ;  /* 0xff8000001d3d7808 */ /* 0x001fc40006000000 */
[----:B------:R-:W-:Y:S02]  /*2db0*/  ISETP.LT.OR P5, PT, R0, 0x9, P5 ;  /* 0x000000090000780c */ /* 0x000fe40002fa1670 */
[----:B------:R-:W-:Y:S02]  /*2dc0*/  ISETP.GT.AND P4, PT, R2, 0x10, !P6 ;  /* 0x000000100200780c */ /* 0x000fe40007784270 */
[----:B------:R-:W-:Y:S02]  /*2dd0*/  FSEL R59, R28, -INF , !P5 ;  /* 0xff8000001c3b7808 */ /* 0x000fe40006800000 */
        /* <DEDUP_REMOVED lines=56> */
[----:B------:R-:W-:-:S04]  /*3160*/  ISETP.GE.AND P6, PT, R38, 0x3a, PT ;  /* 0x0000003a2600780c */ /* 0x000fc80003fc6270 */
[----:B------:R-:W-:Y:S02]  /*3170*/  P2R R38, PR, RZ, 0x40 ;  /* 0x00000040ff267803 */ /* 0x000fe40000000000 */
[----:B------:R-:W-:Y:S02]  /*3180*/  ISETP.GT.AND P6, PT, R2, 0x39, !P6 ;  /* 0x000000390200780c */ /* 0x000fe400077c4270 */
[----:B------:R-:W-:Y:S02]  /*3190*/  IADD3 R2, R58, 0x8, R3 ;  /* 0x000000083a027810 */ /* 0x000fe40007ffe003 */
[----:B------:R-:W-:Y:S01]  /*31a0*/  ISETP.LT.OR P6, PT, R0, 0x3a, P6 ;  /* 0x0000003a0000780c */ /* 0x000fe200037c1670 */
[----:B------:R-:W-:-:S03]  /*31b0*/  VIADD R0, R3, 0x8 ;  /* 0x0000000803007836 */ /* 0x000fc60000000000 */
[----:B------:R-:W-:Y:S02]  /*31c0*/  FSEL R53, R53, -INF , !P6 ;  /* 0xff80000035357808 */ /* 0x000fe40007000000 */
[----:B------:R-:W-:Y:S02]  /*31d0*/  PLOP3.LUT P6, PT, PT, PT, UP0, 0x40, 0x0 ;  /* 0x000000000000781c */ /* 0x000fe40003fce808 */
[----:B------:R-:W-:-:S11]  /*31e0*/  VIADDMNMX R0, R0, R46, R39, PT ;  /* 0x0000002e00007246 */ /* 0x000fd60003800127 */
[----:B------:R-:W-:Y:S05]  /*31f0*/  @P6 BRA `(.L_x_1101) ;  /* 0x0000000000646947 */ /* 0x000fea0003800000 */
[----:B------:R-:W-:Y:S01]  /*3200*/  IADD3 R5, R19, 0x8, R3 ;  /* 0x0000000813057810 */ /* 0x000fe20007ffe003 */
[----:B------:R-:W-:Y:S04]  /*3210*/  BSSY B0, `(.L_x_1102) ;  /* 0x0000013000007945 */ /* 0x000fe80003800000 */
        /* <DEDUP_REMOVED lines=12> */
.L_x_1103:
[----:B------:R-:W-:-:S06]  /*32e0*/  UISETP.NE.AND UP1, UPT, UR5, 0x1, UPT ;  /* 0x000000010500788c */ /* 0x000fcc000bf25270 */
[----:B------:R-:W-:-:S05]  /*32f0*/  PLOP3.LUT P6, PT, PT, PT, UP1, 0x80, 0x0 ;  /* 0x000000000000781c */ /* 0x000fca0003fcf018 */
[----:B------:R-:W-:-:S08]  /*3300*/  @UP1 ULDC.64 UR6, c[0x0][0x9e8] ;  /* 0x00027a0000061ab9 */ /* 0x000fd00000000a00 */
[----:B------:R-:W-:Y:S01]  /*3310*/  @P6 IMAD.HI.U32 R24, R5, UR6, RZ ;  /* 0x0000000605186c27 */ /* 0x000fe2000f8e00ff */
[----:B------:R-:W-:-:S13]  /*3320*/  PLOP3.LUT P6, PT, PT, PT, UP1, 0x80, 0x0 ;  /* 0x000000000000781c */ /* 0x000fda0003fcf018 */
[----:B------:R-:W-:-:S07]  /*3330*/  @P6 SHF.R.U32.HI R5, RZ, UR7, R24 ;  /* 0x00000007ff056c19 */ /* 0x000fce0008011618 */
.L_x_1104:
[----:B------:R-:W-:Y:S05]  /*3340*/  BSYNC B0 ;  /* 0x0000000000007941 */ /* 0x000fea0003800000 */
.L_x_1102:
[----:B------:R-:W-:-:S04]  /*3350*/  IMAD R5, R5, UR5, -R31 ;  /* 0x0000000505057c24 */ /* 0x000fc8000f8e0a1f */
[----:B------:R-:W-:-:S05]  /*3360*/  IMAD R5, R18, -0x2, R5 ;  /* 0xfffffffe12057824 */ /* 0x000fca00078e0205 */
[----:B------:R-:W-:Y:S02]  /*3370*/  VIMNMX R2, R2, R5, !PT ;  /* 0x0000000502027248 */ /* 0x000fe40007fe0100 */
[----:B------:R-:W-:-:S07]  /*3380*/  VIADDMNMX R0, R5, UR5, R0, PT ;  /* 0x0000000505007c46 */ /* 0x000fce000b800100 */
.L_x_1101:
[----:B------:R-:W-:Y:S01]  /*3390*/  ISETP.GT.AND P2, PT, R2, 0x1, !P2 ;  /* 0x000000010200780c */ /* 0x000fe20005744270 */
[----:B------:R-:W-:Y:S01]  /*33a0*/  ULDC UR7, c[0x0][0x988] ;  /* 0x0002620000077ab9 */ /* 0x000fe20000000800 */
[----:B------:R-:W-:Y:S01]  /*33b0*/  ISETP.NE.AND P6, PT, R4, RZ, PT ;  /* 0x000000ff0400720c */ /* 0x000fe20003fc5270 */
[----:B------:R-:W-:Y:S01]  /*33c0*/  IMAD.IADD R200, R19, 0x1, -R22 ;  /* 0x0000000113c87824 */ /* 0x000fe200078e0a16 */
[----:B------:R-:W-:Y:S02]  /*33d0*/  ISETP.LT.OR P2, PT, R0, 0x2, P2 ;  /* 0x000000020000780c */ /* 0x000fe40001741670 */
[----:B------:R-:W-:Y:S02]  /*33e0*/  FMNMX.FTZ R4, R37, R57, !PT ;  /* 0x0000003925047209 */ /* 0x000fe40007810000 */
        /* <DEDUP_REMOVED lines=32> */
[----:B------:R-:W-:Y:S02]  /*35f0*/  FMNMX.FTZ R32, R53, R4, !PT ;  /* 0x0000000435207209 */ /* 0x000fe40007810000 */
[----:B------:R-:W-:Y:S02]  /*3600*/  ISETP.LT.OR P2, PT, R0, 0x1a, P2 ;  /* 0x0000001a0000780c */ /* 0x000fe40001741670 */
[----:B------:R-:W-:Y:S01]  /*3610*/  ISETP.GT.AND P3, PT, R2, 0x8, !P3 ;  /* 0x000000080200780c */ /* 0x000fe20005f64270 */
[----:B------:R-:W0:Y:S01]  /*3620*/  SHFL.BFLY PT, R5, R32, 0x2, 0x1f ;  /* 0x0c401f0020057f89 */ /* 0x000e2200000e0000 */
[----:B------:R-:W-:Y:S02]  /*3630*/  FSEL R27, R27, -INF , !P2 ;  /* 0xff8000001b1b7808 */ /* 0x000fe40005000000 */
[----:B------:R-:W-:Y:S02]  /*3640*/  ISETP.NE.AND P2, PT, R36, RZ, PT ;  /* 0x000000ff2400720c */ /* 0x000fe40003f45270 */
        /* <DEDUP_REMOVED lines=10> */
[----:B------:R-:W-:Y:S02]  /*36f0*/  ISETP.LT.OR P2, PT, R0, 0x22, P2 ;  /* 0x000000220000780c */ /* 0x000fe40001741670 */
[----:B0-----:R-:W-:Y:S02]  /*3700*/  FMNMX.FTZ R33, R32, R5, !PT ;  /* 0x0000000520217209 */ /* 0x001fe40007810000 */
[----:B------:R-:W-:-:S02]  /*3710*/  FSEL R29, R43, -INF , !P2 ;  /* 0xff8000002b1d7808 */ /* 0x000fc40005000000 */
[----:B------:R-:W-:Y:S01]  /*3720*/  ISETP.GT.AND P2, PT, R2, 0x28, !P3 ;  /* 0x000000280200780c */ /* 0x000fe20005f44270 */
[----:B------:R-:W0:Y:S01]  /*3730*/  SHFL.BFLY PT, R34, R33, 0x1, 0x1f ;  /* 0x0c201f0021227f89 */ /* 0x000e2200000e0000 */
[----:B------:R-:W-:Y:S02]  /*3740*/  ISETP.NE.AND P3, PT, R45, RZ, PT ;  /* 0x000000ff2d00720c */ /* 0x000fe40003f65270 */
[----:B------:R-:W-:Y:S02]  /*3750*/  ISETP.LT.OR P2, PT, R0, 0x29, P2 ;  /* 0x000000290000780c */ /* 0x000fe40001741670 */
[----:B------:R-:W-:Y:S02]  /*3760*/  ISETP.GT.AND P3, PT, R2, 0x30, !P3 ;  /* 0x000000300200780c */ /* 0x000fe40005f64270 */
[----:B------:R-:W-:Y:S02]  /*3770*/  FSEL R30, R30, -INF , !P2 ;  /* 0xff8000001e1e7808 */ /* 0x000fe40005000000 */
[----:B------:R-:W-:-:S02]  /*3780*/  ISETP.GT.AND P2, PT, R2, RZ, !P6 ;  /* 0x000000ff0200720c */ /* 0x000fc40007744270 */
[----:B------:R-:W-:Y:S02]  /*3790*/  ISETP.NE.AND P6, PT, R38, RZ, PT ;  /* 0x000000ff2600720c */ /* 0x000fe40003fc5270 */
[C---:B------:R-:W-:Y:S02]  /*37a0*/  ISETP.LT.OR P2, PT, R0.reuse, 0x1, P2 ;  /* 0x000000010000780c */ /* 0x040fe40001741670 */
[----:B------:R-:W-:Y:S02]  /*37b0*/  ISETP.LT.OR P3, PT, R0, 0x31, P3 ;  /* 0x000000310000780c */ /* 0x000fe40001f61670 */
[----:B------:R-:W-:Y:S02]  /*37c0*/  FSEL R16, R16, -INF , !P2 ;  /* 0xff80000010107808 */ /* 0x000fe40005000000 */
[----:B------:R-:W-:Y:S02]  /*37d0*/  ISETP.NE.AND P2, PT, R44, RZ, PT ;  /* 0x000000ff2c00720c */ /* 0x000fe40003f45270 */
[----:B------:R-:W-:-:S02]  /*37e0*/  FMNMX.FTZ R5, R16, R17, !PT ;  /* 0x0000001110057209 */ /* 0x000fc40007810000 */
[----:B------:R-:W-:Y:S02]  /*37f0*/  ISETP.GT.AND P2, PT, R2, 0x29, !P2 ;  /* 0x000000290200780c */ /* 0x000fe40005744270 */
[----:B------:R-:W-:Y:S02]  /*3800*/  FMNMX.FTZ R4, R20, R5, !PT ;  /* 0x0000000514047209 */ /* 0x000fe40007810000 */
[C---:B------:R-:W-:Y:S02]  /*3810*/  ISETP.LT.OR P2, PT, R0.reuse, 0x2a, P2 ;  /* 0x0000002a0000780c */ /* 0x040fe40001741670 */
[----:B------:R-:W-:Y:S02]  /*3820*/  FMNMX.FTZ R5, R21, R4, !PT ;  /* 0x0000000415057209 */ /* 0x000fe40007810000 */
[----:B------:R-:W-:Y:S02]  /*3830*/  ISETP.LT.OR P4, PT, R0, 0x32, P4 ;  /* 0x000000320000780c */ /* 0x000fe40002781670 */
[----:B------:R-:W-:-:S02]  /*3840*/  FMNMX.FTZ R4, R24, R5, !PT ;  /* 0x0000000518047209 */ /* 0x000fc40007810000 */
[----:B0-----:R-:W-:Y:S02]  /*3850*/  FMNMX.FTZ R5, R33, R34, !PT ;  /* 0x0000002221057209 */ /* 0x001fe40007810000 */
        /* <DEDUP_REMOVED lines=15> */
[--C-:B------:R-:W-:Y:S01]  /*3950*/  FFMA.FTZ R38, R59, UR7, -R34.reuse ;  /* 0x000000073b267c23 */ /* 0x100fe20008010822 */
[----:B------:R-:W-:Y:S01]  /*3960*/  FMNMX.FTZ R33, R31, R4, !PT ;  /* 0x000000041f217209 */ /* 0x000fe20007810000 */
[----:B------:R-:W-:Y:S01]  /*3970*/  MUFU.EX2 R36, R36 ;  /* 0x0000002400247308 */ /* 0x000fe20000000800 */
[----:B------:R-:W-:Y:S01]  /*3980*/  FSEL R32, R51, -INF , !P4 ;  /* 0xff80000033207808 */ /* 0x000fe20006000000 */
[--C-:B------:R-:W-:Y:S01]  /*3990*/  FFMA.FTZ R39, R61, UR7, -R34.reuse ;  /* 0x000000073d277c23 */ /* 0x100fe20008010822 */
[----:B------:R-:W-:Y:S01]  /*39a0*/  FMNMX.FTZ R33, R2, R33, !PT ;  /* 0x0000002102217209 */ /* 0x000fe20007810000 */
[--C-:B------:R-:W-:Y:S01]  /*39b0*/  FFMA.FTZ R40, R63, UR7, -R34.reuse ;  /* 0x000000073f287c23 */ /* 0x100fe20008010822 */
[----:B------:R-:W-:Y:S01]  /*39c0*/  ISETP.LT.OR P2, PT, R0, 0x3a, P2 ;  /* 0x0000003a0000780c */ /* 0x000fe20001741670 */
[--C-:B------:R-:W-:Y:S01]  /*39d0*/  FFMA.FTZ R41, R65, UR7, -R34.reuse ;  /* 0x0000000741297c23 */ /* 0x100fe20008010822 */
[----:B------:R-:W-:Y:S01]  /*39e0*/  FSEL R0, R54, -INF , !P5 ;  /* 0xff80000036007808 */ /* 0x000fe20006800000 */
[----:B------:R-:W0:Y:S01]  /*39f0*/  MUFU.EX2 R37, R37 ;  /* 0x0000002500257308 */ /* 0x000e220000000800 */
[----:B------:R-:W-:Y:S01]  /*3a00*/  FMNMX.FTZ R35, R32, R33, !PT ;  /* 0x0000002120237209 */ /* 0x000fe20007810000 */
[--C-:B------:R-:W-:Y:S01]  /*3a10*/  FFMA.FTZ R42, R67, UR7, -R34.reuse ;  /* 0x00000007432a7c23 */ /* 0x100fe20008010822 */
[----:B------:R-:W-:Y:S01]  /*3a20*/  FSEL R33, R55, -INF , !P2 ;  /* 0xff80000037217808 */ /* 0x000fe20005000000 */
[--C-:B------:R-:W-:Y:S01]  /*3a30*/  FFMA.FTZ R43, R69, UR7, -R34.reuse ;  /* 0x00000007452b7c23 */ /* 0x100fe20008010822 */
[----:B------:R-:W-:Y:S01]  /*3a40*/  FMNMX.FTZ R4, R0, R35, !PT ;  /* 0x0000002300047209 */ /* 0x000fe20007810000 */
[--C-:B------:R-:W-:Y:S01]  /*3a50*/  FFMA.FTZ R44, R71, UR7, -R34.reuse ;  /* 0x00000007472c7c23 */ /* 0x100fe20008010822 */
[--C-:B------:R-:W-:Y:S01]  /*3a60*/  FFMA.FTZ R45, R73, UR7, -R34.reuse ;  /* 0x00000007492d7c23 */ /* 0x100fe20008010822 */
[----:B------:R-:W-:Y:S01]  /*3a70*/  MUFU.EX2 R38, R38 ;  /* 0x0000002600267308 */ /* 0x000fe20000000800 */
[----:B------:R-:W-:Y:S01]  /*3a80*/  FMNMX.FTZ R4, R33, R4, !PT ;  /* 0x0000000421047209 */ /* 0x000fe20007810000 */
[--C-:B------:R-:W-:Y:S01]  /*3a90*/  FFMA.FTZ R46, R75, UR7, -R34.reuse ;  /* 0x000000074b2e7c23 */ /* 0x100fe20008010822 */
[--C-:B------:R-:W-:Y:S01]  /*3aa0*/  FFMA.FTZ R47, R77, UR7, -R34.reuse ;  /* 0x000000074d2f7c23 */ /* 0x100fe20008010822 */
[--C-:B------:R-:W-:Y:S01]  /*3ab0*/  FFMA.FTZ R48, R79, UR7, -R34.reuse ;  /* 0x000000074f307c23 */ /* 0x100fe20008010822 */
[----:B------:R-:W-:Y:S01]  /*3ac0*/  FFMA.FTZ R49, R49, UR7, -R34 ;  /* 0x0000000731317c23 */ /* 0x000fe20008010822 */
[----:B------:R-:W1:Y:S02]  /*3ad0*/  SHFL.BFLY PT, R35, R4, 0x2, 0x1f ;  /* 0x0c401f0004237f89 */ /* 0x000e6400000e0000 */
[----:B------:R-:W2:Y:S01]  /*3ae0*/  MUFU.EX2 R39, R39 ;  /* 0x0000002700277308 */ /* 0x000ea20000000800 */
[----:B0-----:R-:W-:-:S07]  /*3af0*/  F2FP.F16.F32.PACK_AB R196, R37, R36 ;  /* 0x0000002425c4723e */ /* 0x001fce00000000ff */
[----:B------:R-:W-:Y:S08]  /*3b00*/  MUFU.EX2 R40, R40 ;  /* 0x0000002800287308 */ /* 0x000ff00000000800 */
[----:B------:R-:W0:Y:S01]  /*3b10*/  MUFU.EX2 R41, R41 ;  /* 0x0000002900297308 */ /* 0x000e220000000800 */
[----:B--2---:R-:W-:Y:S02]  /*3b20*/  F2FP.F16.F32.PACK_AB R198, R39, R38 ;  /* 0x0000002627c6723e */ /* 0x004fe400000000ff */
[----:B-1----:R-:W-:-:S05]  /*3b30*/  FMNMX.FTZ R35, R4, R35, !PT ;  /* 0x0000002304237209 */ /* 0x002fca0007810000 */
[----:B------:R-:W-:Y:S01]  /*3b40*/  MUFU.EX2 R42, R42 ;  /* 0x0000002a002a7308 */ /* 0x000fe20000000800 */
[----:B------:R-:W1:Y:S07]  /*3b50*/  SHFL.BFLY PT, R4, R35, 0x1, 0x1f ;  /* 0x0c201f0023047f89 */ /* 0x000e6e00000e0000 */
[----:B------:R-:W2:Y:S01]  /*3b60*/  MUFU.EX2 R43, R43 ;  /* 0x0000002b002b7308 */ /* 0x000ea20000000800 */
[----:B0-----:R-:W-:-:S07]  /*3b70*/  F2FP.F16.F32.PACK_AB R192, R41, R40 ;  /* 0x0000002829c0723e */ /* 0x001fce00000000ff */
[----:B------:R-:W-:Y:S08]  /*3b80*/  MUFU.EX2 R44, R44 ;  /* 0x0000002c002c7308 */ /* 0x000ff00000000800 */
[----:B------:R-:W0:Y:S01]  /*3b90*/  MUFU.EX2 R45, R45 ;  /* 0x0000002d002d7308 */ /* 0x000e220000000800 */
[----:B--2---:R-:W-:Y:S02]  /*3ba0*/  F2FP.F16.F32.PACK_AB R194, R43, R42 ;  /* 0x0000002a2bc2723e */ /* 0x004fe400000000ff */
[----:B-1----:R-:W-:Y:S01]  /*3bb0*/  FMNMX.FTZ R4, R35, R4, !PT ;  /* 0x0000000423047209 */ /* 0x002fe20007810000 */
[--C-:B------:R-:W-:Y:S01]  /*3bc0*/  FFMA.FTZ R35, R81, UR7, -R34.reuse ;  /* 0x0000000751237c23 */ /* 0x100fe20008010822 */
[----:B------:R-:W-:-:S02]  /*3bd0*/  FFMA.FTZ R34, R53, UR7, -R34 ;  /* 0x0000000735227c23 */ /* 0x000fc40008010822 */
[C---:B------:R-:W-:Y:S01]  /*3be0*/  FSETP.NEU.FTZ.AND P2, PT, R4.reuse, -INF , PT ;  /* 0xff8000000400780b */ /* 0x040fe20003f5d000 */
[----:B------:R-:W-:Y:S01]  /*3bf0*/  FMUL.FTZ R50, R4, UR7 ;  /* 0x0000000704327c20 */ /* 0x000fe20008410000 */
[----:B------:R-:W-:Y:S04]  /*3c00*/  MUFU.EX2 R46, R46 ;  /* 0x0000002e002e7308 */ /* 0x000fe80000000800 */
[----:B------:R-:W-:Y:S02]  /*3c10*/  FSEL R51, R50, RZ, P2 ;  /* 0x000000ff32337208 */ /* 0x000fe40001000000 */
[----:B------:R-:W-:Y:S02]  /*3c20*/  PLOP3.LUT P2, PT, PT, PT, UP0, 0x40, 0x0 ;  /* 0x000000000000781c */ /* 0x000fe40003f4e808 */
[----:B------:R-:W1:Y:S01]  /*3c30*/  MUFU.EX2 R47, R47 ;  /* 0x0000002f002f7308 */ /* 0x000e620000000800 */
        /* <DEDUP_REMOVED lines=15> */
[----:B------:R2:W3:Y:S01]  /*3d30*/  MUFU.EX2 R197, R17 ;  /* 0x0000001100c57308 */ /* 0x0004e20000000800 */
[--C-:B------:R-:W-:Y:S01]  /*3d40*/  FFMA.FTZ R0, R0, UR7, -R51.reuse ;  /* 0x0000000700007c23 */ /* 0x100fe20008010833 */
[----:B------:R-:W-:Y:S01]  /*3d50*/  FFMA.FTZ R33, R33, UR7, -R51 ;  /* 0x0000000721217c23 */ /* 0x000fe20008010833 */
[----:B0-----:R-:W-:-:S02]  /*3d60*/  F2FP.F16.F32.PACK_AB R188, R45, R44 ;  /* 0x0000002c2dbc723e */ /* 0x001fc400000000ff */
[----:B-1----:R-:W-:-:S03]  /*3d70*/  F2FP.F16.F32.PACK_AB R190, R47, R46 ;  /* 0x0000002e2fbe723e */ /* 0x002fc600000000ff */
[----:B------:R-:W0:Y:S01]  /*3d80*/  MUFU.EX2 R20, R20 ;  /* 0x0000001400147308 */ /* 0x000e220000000800 */
[----:B--2---:R-:W-:-:S04]  /*3d90*/  FADD.FTZ R17, R36, R37 ;  /* 0x0000002524117221 */ /* 0x004fc80000010000 */
[----:B------:R-:W-:-:S03]  /*3da0*/  FADD.FTZ R50, R38, R17 ;  /* 0x0000001126327221 */ /* 0x000fc60000010000 */
[----:B------:R-:W1:Y:S01]  /*3db0*/  MUFU.EX2 R21, R21 ;  /* 0x0000001500157308 */ /* 0x000e620000000800 */
[----:B------:R-:W-:-:S04]  /*3dc0*/  FADD.FTZ R17, R39, R50 ;  /* 0x0000003227117221 */ /* 0x000fc80000010000 */
[----:B------:R-:W-:Y:S01]  /*3dd0*/  FADD.FTZ R50, R40, R17 ;  /* 0x0000001128327221 */ /* 0x000fe20000010000 */
[----:B---3--:R-:W-:Y:S01]  /*3de0*/  FADD.FTZ R17, R16, R197 ;  /* 0x000000c510117221 */ /* 0x008fe20000010000 */
[----:B------:R-:W-:Y:S01]  /*3df0*/  F2FP.F16.F32.PACK_AB R197, R197, R16 ;  /* 0x00000010c5c5723e */ /* 0x000fe200000000ff */
[----:B------:R-:W2:Y:S01]  /*3e00*/  MUFU.EX2 R24, R24 ;  /* 0x0000001800187308 */ /* 0x000ea20000000800 */
[----:B------:R-:W-:Y:S01]  /*3e10*/  FADD.FTZ R53, R41, R50 ;  /* 0x0000003229357221 */ /* 0x000fe20000010000 */
[----:B0-----:R-:W-:-:S03]  /*3e20*/  FADD.FTZ R50, R20, R17 ;  /* 0x0000001114327221 */ /* 0x001fc60000010000 */
[----:B------:R-:W-:-:S03]  /*3e30*/  FADD.FTZ R52, R42, R53 ;  /* 0x000000352a347221 */ /* 0x000fc60000010000 */
[----:B------:R-:W0:Y:S01]  /*3e40*/  MUFU.EX2 R25, R25 ;  /* 0x0000001900197308 */ /* 0x000e220000000800 */
[----:B-1----:R-:W-:Y:S01]  /*3e50*/  FADD.FTZ R17, R21, R50 ;  /* 0x0000003215117221 */ /* 0x002fe20000010000 */
[----:B------:R-:W-:Y:S01]  /*3e60*/  FADD.FTZ R53, R43, R52 ;  /* 0x000000342b357221 */ /* 0x000fe20000010000 */
[----:B------:R-:W-:Y:S01]  /*3e70*/  F2FP.F16.F32.PACK_AB R199, R21, R20 ;  /* 0x0000001415c7723e */ /* 0x000fe200000000ff */
[----:B------:R-:W-:Y:S02]  /*3e80*/  VIADD R20, R56, 0xfffffffe ;  /* 0xfffffffe38147836 */ /* 0x000fe40000000000 */
[----:B------:R-:W-:Y:S02]  /*3e90*/  FADD.FTZ R52, R44, R53 ;  /* 0x000000352c347221 */ /* 0x000fe40000010000 */
[----:B------:R-:W1:Y:S01]  /*3ea0*/  MUFU.EX2 R26, R26 ;  /* 0x0000001a001a7308 */ /* 0x000e620000000800 */
[----:B--2---:R-:W-:Y:S01]  /*3eb0*/  FADD.FTZ R50, R24, R17 ;  /* 0x0000001118327221 */ /* 0x004fe20000010000 */
[----:B------:R-:W-:-:S04]  /*3ec0*/  FADD.FTZ R37, R45, R52 ;  /* 0x000000342d257221 */ /* 0x000fc80000010000 */
[----:B------:R-:W-:Y:S02]  /*3ed0*/  FADD.FTZ R38, R46, R37 ;  /* 0x000000252e267221 */ /* 0x000fe40000010000 */
[----:B------:R-:W2:Y:S01]  /*3ee0*/  MUFU.EX2 R27, R27 ;  /* 0x0000001b001b7308 */ /* 0x000ea20000000800 */
[----:B0-----:R-:W-:Y:S01]  /*3ef0*/  FADD.FTZ R17, R25, R50 ;  /* 0x0000003219117221 */ /* 0x001fe20000010000 */
[----:B------:R-:W-:Y:S01]  /*3f00*/  FADD.FTZ R37, R47, R38 ;  /* 0x000000262f257221 */ /* 0x000fe20000010000 */
[----:B------:R-:W-:-:S05]  /*3f10*/  F2FP.F16.F32.PACK_AB R193, R25, R24 ;  /* 0x0000001819c1723e */ /* 0x000fca00000000ff */
[----:B------:R-:W0:Y:S01]  /*3f20*/  MUFU.EX2 R28, R28 ;  /* 0x0000001c001c7308 */ /* 0x000e220000000800 */
[----:B-1----:R-:W-:-:S07]  /*3f30*/  FADD.FTZ R36, R26, R17 ;  /* 0x000000111a247221 */ /* 0x002fce0000010000 */
[----:B------:R-:W1:Y:S01]  /*3f40*/  MUFU.EX2 R29, R29 ;  /* 0x0000001d001d7308 */ /* 0x000e620000000800 */
[C---:B--2---:R-:W-:Y:S01]  /*3f50*/  FADD.FTZ R17, R27.reuse, R36 ;  /* 0x000000241b117221 */ /* 0x044fe20000010000 */
[----:B------:R-:W-:-:S06]  /*3f60*/  F2FP.F16.F32.PACK_AB R195, R27, R26 ;  /* 0x0000001a1bc3723e */ /* 0x000fcc00000000ff */
[----:B------:R-:W-:Y:S01]  /*3f70*/  MUFU.EX2 R30, R30 ;  /* 0x0000001e001e7308 */ /* 0x000fe20000000800 */
[----:B0-----:R-:W-:-:S07]  /*3f80*/  FADD.FTZ R36, R28, R17 ;  /* 0x000000111c247221 */ /* 0x001fce0000010000 */
[----:B------:R-:W0:Y:S01]  /*3f90*/  MUFU.EX2 R48, R48 ;  /* 0x0000003000307308 */ /* 0x000e220000000800 */
[----:B-1----:R-:W-:Y:S01]  /*3fa0*/  FADD.FTZ R17, R29, R36 ;  /* 0x000000241d117221 */ /* 0x002fe20000010000 */
[----:B------:R-:W-:Y:S01]  /*3fb0*/  IMAD R36, R201, 0x80, R200 ;  /* 0x00000080c9247824 */ /* 0x000fe200078e02c8 */
[----:B------:R-:W-:-:S04]  /*3fc0*/  F2FP.F16.F32.PACK_AB R189, R29, R28 ;  /* 0x0000001c1dbd723e */ /* 0x000fc800000000ff */
[----:B------:R-:W-:Y:S01]  /*3fd0*/  R2UR UR10, R36 ;  /* 0x00000000240a72ca */ /* 0x000fe200000e0000 */
[----:B------:R-:W1:Y:S08]  /*3fe0*/  MUFU.EX2 R31, R31 ;  /* 0x0000001f001f7308 */ /* 0x000e700000000800 */
[----:B------:R-:W-:Y:S01]  /*3ff0*/  MUFU.EX2 R2, R2 ;  /* 0x0000000200027308 */ /* 0x000fe20000000800 */
[----:B0-----:R-:W-:-:S03]  /*4000*/  FADD.FTZ R38, R48, R37 ;  /* 0x0000002530267221 */ /* 0x001fc60000010000 */
[----:B------:R-:W-:-:S04]  /*4010*/  UIADD3 UR4, UR10, UR4, URZ ;  /* 0x000000040a047290 */ /* 0x000fc8000fffe03f */
[----:B------:R-:W0:Y:S01]  /*4020*/  MUFU.EX2 R49, R49 ;  /* 0x0000003100317308 */ /* 0x000e220000000800 */
[----:B-1----:R-:W-:-:S07]  /*4030*/  F2FP.F16.F32.PACK_AB R191, R31, R30 ;  /* 0x0000001e1fbf723e */ /* 0x002fce00000000ff */
[----:B------:R1:W2:Y:S08]  /*4040*/  MUFU.EX2 R185, R32 ;  /* 0x0000002000b97308 */ /* 0x0002b00000000800 */
[----:B------:R-:W3:Y:S01]  /*4050*/  MUFU.EX2 R35, R35 ;  /* 0x0000002300237308 */ /* 0x000ee20000000800 */
[----:B-1----:R-:W-:Y:S01]  /*4060*/  FADD.FTZ R32, R30, R17 ;  /* 0x000000111e207221 */ /* 0x002fe20000010000 */
[C---:B0-----:R-:W-:Y:S01]  /*4070*/  FADD.FTZ R38, R49.reuse, R38 ;  /* 0x0000002631267221 */ /* 0x041fe20000010000 */
[----:B------:R-:W-:-:S02]  /*4080*/  F2FP.F16.F32.PACK_AB R184, R49, R48 ;  /* 0x0000003031b8723e */ /* 0x000fc400000000ff */
[----:B------:R-:W-:-:S03]  /*4090*/  FADD.FTZ R37, R31, R32 ;  /* 0x000000201f257221 */ /* 0x000fc60000010000 */
[----:B------:R-:W0:Y:S01]  /*40a0*/  MUFU.EX2 R0, R0 ;  /* 0x0000000000007308 */ /* 0x000e220000000800 */
[----:B------:R-:W-:-:S04]  /*40b0*/  FADD.FTZ R32, R2, R37 ;  /* 0x0000002502207221 */ /* 0x000fc80000010000 */
[C---:B--2---:R-:W-:Y:S01]  /*40c0*/  FADD.FTZ R21, R185.reuse, R32 ;  /* 0x00000020b9157221 */ /* 0x044fe20000010000 */
[----:B------:R-:W-:Y:S02]  /*40d0*/  F2FP.F16.F32.PACK_AB R185, R185, R2 ;  /* 0x00000002b9b9723e */ /* 0x000fe400000000ff */
[----:B------:R-:W1:Y:S01]  /*40e0*/  MUFU.EX2 R34, R34 ;  /* 0x0000002200227308 */ /* 0x000e620000000800 */
[----:B---3--:R-:W-:-:S07]  /*40f0*/  FADD.FTZ R17, R35, R38 ;  /* 0x0000002623117221 */ /* 0x008fce0000010000 */
[----:B------:R-:W2:Y:S01]  /*4100*/  MUFU.EX2 R33, R33 ;  /* 0x0000002100217308 */ /* 0x000ea20000000800 */
[----:B0-----:R-:W-:Y:S01]  /*4110*/  FADD.FTZ R16, R0, R21 ;  /* 0x0000001500107221 */ /* 0x001fe20000010000 */
[C---:B-1----:R-:W-:Y:S01]  /*4120*/  FADD.FTZ R17, R34.reuse, R17 ;  /* 0x0000001122117221 */ /* 0x042fe20000010000 */
[----:B------:R-:W-:Y:S02]  /*4130*/  F2FP.F16.F32.PACK_AB R186, R34, R35 ;  /* 0x0000002322ba723e */ /* 0x000fe400000000ff */
[C---:B--2---:R-:W-:Y:S01]  /*4140*/  FADD.FTZ R16, R33.reuse, R16 ;  /* 0x0000001021107221 */ /* 0x044fe20000010000 */
[----:B------:R-:W-:Y:S01]  /*4150*/  F2FP.F16.F32.PACK_AB R187, R33, R0 ;  /* 0x0000000021bb723e */ /* 0x000fe200000000ff */
[----:B------:R-:W-:Y:S06]  /*4160*/  @P2 BRA `(.L_x_1105) ;  /* 0x0000000000482947 */ /* 0x000fec0003800000 */
[C---:B------:R-:W-:Y:S01]  /*4170*/  ISETP.GT.AND P2, PT, R36.reuse, RZ, PT ;  /* 0x000000ff2400720c */ /* 0x040fe20003f44270 */
[----:B------:R-:W-:-:S05]  /*4180*/  VIADD R0, R36, 0xffffffff ;  /* 0xffffffff24007836 */ /* 0x000fca0000000000 */
[----:B------:R-:W-:-:S07]  /*4190*/  R2UR UR6, R0 ;  /* 0x00000000000672ca */ /* 0x000fce00000e0000 */
[----:B------:R-:W-:Y:S08]  /*41a0*/  @P2 BRA `(.L_x_1106) ;  /* 0x00000000001c2947 */ /* 0x000ff00003800000 */
[----:B------:R-:W-:Y:S02]  /*41b0*/  UISETP.NE.AND UP1, UPT, UR5, 0x1, UPT ;  /* 0x000000010500788c */ /* 0x000fe4000bf25270 */
[----:B------:R-:W-:-:S09]  /*41c0*/  UIADD3 UR6, -UR10, URZ, URZ ;  /* 0x0000003f0a067290 */ /* 0x000fd2000fffe13f */
[----:B------:R-:W-:Y:S02]  /*41d0*/  @UP1 ULDC.64 UR10, c[0x0][0x9e8] ;  /* 0x00027a00000a1ab9 */ /* 0x000fe40000000a00 */
[----:B------:R-:W-:-:S04]  /*41e0*/  UIMAD.WIDE.U32 UR14, UR6, UR10, URZ ;  /* 0x0000000a060e72a5 */ /* 0x000fc8000f8e003f */
[----:B------:R-:W-:-:S04]  /*41f0*/  @UP1 USHF.R.U32.HI UR6, URZ, UR11, UR15 ;  /* 0x0000000b3f061299 */ /* 0x000fc8000801160f */
[----:B------:R-:W-:Y:S01]  /*4200*/  ULOP3.LUT UR6, URZ, UR6, URZ, 0x33, !UPT ;  /* 0x000000063f067292 */ /* 0x000fe2000f8e333f */
[----:B------:R-:W-:Y:S11]  /*4210*/  BRA `(.L_x_1107) ;  /* 0x0000000000107947 */ /* 0x000ff60003800000 */
.L_x_1106:
[----:B------:R-:W-:-:S11]  /*4220*/  UISETP.NE.AND UP1, UPT, UR5, 0x1, UPT ;  /* 0x000000010500788c */ /* 0x000fd6000bf25270 */
[----:B------:R-:W-:Y:S02]  /*4230*/  @UP1 ULDC.64 UR10, c[0x0][0x9e8] ;  /* 0x00027a00000a1ab9 */ /* 0x000fe40000000a00 */
[----:B------:R-:W-:-:S04]  /*4240*/  UIMAD.WIDE.U32 UR14, UR6, UR10, URZ ;  /* 0x0000000a060e72a5 */ /* 0x000fc8000f8e003f */
[----:B------:R-:W-:-:S12]  /*4250*/  @UP1 USHF.R.U32.HI UR6, URZ, UR11, UR15 ;  /* 0x0000000b3f061299 */ /* 0x000fd8000801160f */
.L_x_1107:
[----:B------:R-:W-:-:S04]  /*4260*/  UIMAD UR5, UR6, UR5, UR5 ;  /* 0x00000005060572a4 */ /* 0x000fc8000f8e0205 */
[----:B------:R-:W-:-:S04]  /*4270*/  UISETP.LT.AND UP1, UPT, UR4, UR5, UPT ;  /* 0x000000050400728c */ /* 0x000fc8000bf21270 */
[----:B------:R-:W-:-:S12]  /*4280*/  USEL UR4, UR4, UR5, UP1 ;  /* 0x0000000504047287 */ /* 0x000fd80008800000 */
.L_x_1105:
        /* <DEDUP_REMOVED lines=73> */
[----:B------:R-:W-:Y:S01]  /*4720*/  IMAD.IADD R217, R3, 0x1, R200 ;  /* 0x0000000103d97824 */ /* 0x000fe200078e02c8 */
[----:B------:R-:W-:Y:S01]  /*4730*/  ULDC UR54, c[0x0][0x9e4] ;  /* 0x0002790000367ab9 */ /* 0x000fe20000000800 */
[----:B------:R-:W-:Y:S01]  /*4740*/  IMAD.MOV.U32 R2, RZ, RZ, 0x3f800000 ;  /* 0x3f800000ff027424 */ /* 0x000fe200078e00ff */
[----:B------:R-:W-:Y:S01]  /*4750*/  ULDC UR55, c[0x0][0x988] ;  /* 0x0002620000377ab9 */ /* 0x000fe20000000800 */
[----:B------:R-:W-:Y:S01]  /*4760*/  VIADD R203, R217, 0x8 ;  /* 0x00000008d9cb7836 */ /* 0x000fe20000000000 */
[----:B------:R-:W-:Y:S01]  /*4770*/  ULDC UR4, c[0x0][0x9d8] ;  /* 0x0002760000047ab9 */ /* 0x000fe20000000800 */
[----:B------:R-:W-:Y:S01]  /*4780*/  IMAD.MOV.U32 R151, RZ, RZ, RZ ;  /* 0x000000ffff977224 */ /* 0x000fe200078e00ff */
[----:B------:R-:W-:Y:S02]  /*4790*/  ULDC UR58, c[0x0][0x9e0] ;  /* 0x00027800003a7ab9 */ /* 0x000fe40000000800 */
[----:B------:R-:W-:-:S07]  /*47a0*/  LOP3.LUT R21, RZ, R203, RZ, 0x33, !PT ;  /* 0x000000cbff157212 */ /* 0x000fce00078e33ff */
.L_x_1125:
[----:B------:R-:W-:-:S04]  /*47b0*/  UIADD3 UR5, UR37, 0x1, URZ ;  /* 0x0000000125057890 */ /* 0x000fc8000fffe03f */
[----:B------:R-:W-:-:S04]  /*47c0*/  UISETP.NE.AND UP1, UPT, UR5, 0x2, UPT ;  /* 0x000000020500788c */ /* 0x000fc8000bf25270 */
[----:B------:R-:W-:Y:S02]  /*47d0*/  USEL UR38, URZ, 0x1, UP1 ;  /* 0x000000013f267887 */ /* 0x000fe40008800000 */
[----:B------:R-:W-:Y:S02]  /*47e0*/  USEL UR5, UR5, URZ, UP1 ;  /* 0x0000003f05057287 */ /* 0x000fe40008800000 */
[----:B------:R-:W-:Y:S01]  /*47f0*/  ULOP3.LUT UR38, UR36, UR38, URZ, 0x3c, !UPT ;  /* 0x0000002624267292 */ /* 0x000fe2000f8e3c3f */
[----:B------:R-:W-:Y:S11]  /*4800*/  @!P0 BRA `(.L_x_1109) ;  /* 0x0000000000048947 */ /* 0x000ff60003800000 */
[----:B------:R-:W-:Y:S01]  /*4810*/  BPT.TRAP 0x1 ;  /* 0x000000040000795c */ /* 0x000fe20000300000 */
.L_x_1109:
[----:B------:R-:W-:Y:S01]  /*4820*/  ULEA UR6, UR5, UR39, 0x3 ;  /* 0x0000002705067291 */ /* 0x000fe2000f8e183f */
[----:B------:R-:W-:-:S05]  /*4830*/  IMAD.U32 R152, RZ, RZ, UR38 ;  /* 0x00000026ff987e24 */ /* 0x000fca000f8e00ff */
[----:B------:R-:W-:-:S04]  /*4840*/  SHF.L.U32 R152, R152, 0x1f, RZ ;  /* 0x0000001f98987819 */ /* 0x000fc800000006ff */
[----:B------:R0:W1:Y:S01]  /*4850*/  SYNCS.PHASECHK.TRANS64.TRYWAIT P2, [UR6+0x30830], R152 ;  /* 0x03083098ff0075a7 */ /* 0x0000620008040146 */
[----:B------:R-:W-:Y:S05]  /*4860*/  @!P0 BRA `(.L_x_1110) ;  /* 0x0000000000048947 */ /* 0x000fea0003800000 */
[----:B------:R-:W-:Y:S01]  /*4870*/  BPT.TRAP 0x1 ;  /* 0x000000040000795c */ /* 0x000fe20000300000 */
.L_x_1110:
[----:B-1----:R-:W-:Y:S05]  /*4880*/  @P2 BRA `(.L_x_1111) ;  /* 0x0000000000082947 */ /* 0x002fea0003800000 */
[----:B------:R-:W1:Y:S02]  /*4890*/  SYNCS.PHASECHK.TRANS64.TRYWAIT P2, [UR6+0x30830], R152 ;  /* 0x03083098ff0075a7 */ /* 0x000e640008040146 */
[----:B-1----:R-:W-:Y:S05]  /*48a0*/  @!P2 BRA `(.L_x_1112) ;  /* 0x000001140014a947 */ /* 0x002fea0003800000 */
.L_x_1111:
[----:B------:R-:W-:Y:S01]  /*48b0*/  R2UR UR44, R14 ;  /* 0x000000000e2c72ca */ /* 0x000fe200000e0000 */
[----:B------:R-:W-:Y:S01]  /*48c0*/  ULEA UR7, UR5, UR60, 0xb ;  /* 0x0000003c05077291 */ /* 0x000fe2000f8e583f */
[----:B------:R-:W-:Y:S01]  /*48d0*/  R2UR UR45, R15 ;  /* 0x000000000f2d72ca */ /* 0x000fe200000e0000 */
[----:B01----:R-:W-:Y:S01]  /*48e0*/  WARPGROUP.ARRIVE ;  /* 0x00000000000079c5 */ /* 0x003fe20000000000 */
        /* <DEDUP_REMOVED lines=176> */
[----:B------:R-:W-:Y:S01]  /*53f0*/  UMOV UR44, UR56 ;  /* 0x00000038002c7c82 */ /* 0x000fe20008000000 */
[----:B------:R-:W-:Y:S01]  /*5400*/  UMOV UR45, UR57 ;  /* 0x00000039002d7c82 */ /* 0x000fe20008000000 */
[----:B------:R-:W-:Y:S01]  /*5410*/  UMOV UR47, 0x40000040 ;  /* 0x40000040002f7882 */ /* 0x000fe20000000000 */
[----:B------:R-:W-:Y:S02]  /*5420*/  WARPGROUP.DEPBAR.LE gsb0, 0x0 ;  /* 0x00008000000079c5 */ /* 0x000fe40000010000 */
[----:B------:R-:W-:-:S06]  /*5430*/  WARPGROUP.ARRIVE ;  /* 0x00000000000079c5 */ /* 0x000fcc0000000000 */
        /* <DEDUP_REMOVED lines=42> */
.L_x_1113:
[----:B------:R-:W-:Y:S01]  /*56e0*/  ULEA UR14, UR37, UR39, 0x3 ;  /* 0x00000027250e7291 */ /* 0x000fe2000f8e183f */
[----:B------:R-:W-:-:S05]  /*56f0*/  IMAD.U32 R0, RZ, RZ, UR36 ;  /* 0x00000024ff007e24 */ /* 0x000fca000f8e00ff */
[----:B------:R-:W-:-:S04]  /*5700*/  SHF.L.U32 R0, R0, 0x1f, RZ ;  /* 0x0000001f00007819 */ /* 0x000fc800000006ff */
[----:B------:R0:W1:Y:S01]  /*5710*/  SYNCS.PHASECHK.TRANS64.TRYWAIT P2, [UR14+0x30850], R0 ;  /* 0x03085000ff0075a7 */ /* 0x000062000804014e */
[----:B------:R-:W-:Y:S05]  /*5720*/  @!P0 BRA `(.L_x_1114) ;  /* 0x0000000000048947 */ /* 0x000fea0003800000 */
[----:B------:R-:W-:Y:S01]  /*5730*/  BPT.TRAP 0x1 ;  /* 0x000000040000795c */ /* 0x000fe20000300000 */
.L_x_1114:
[----:B-1----:R-:W-:Y:S05]  /*5740*/  @P2 BRA `(.L_x_1115) ;  /* 0x0000000000082947 */ /* 0x002fea0003800000 */
[----:B------:R-:W1:Y:S02]  /*5750*/  SYNCS.PHASECHK.TRANS64.TRYWAIT P2, [UR14+0x30850], R0 ;  /* 0x03085000ff0075a7 */ /* 0x000e64000804014e */
[----:B-1----:R-:W-:Y:S05]  /*5760*/  @!P2 BRA `(.L_x_1116) ;  /* 0x00000104007ca947 */ /* 0x002fea0003800000 */
.L_x_1115:
[----:B------:R-:W-:Y:S01]  /*5770*/  UIADD3 UR7, UR39, 0x400, URZ ;  /* 0x0000040027077890 */ /* 0x000fe2000fffe03f */
[----:B------:R-:W-:Y:S01]  /*5780*/  WARPGROUP.ARRIVE ;  /* 0x00000000000079c5 */ /* 0x000fe20000000000 */
[----:B------:R-:W-:Y:S01]  /*5790*/  UMOV UR11, 0x40000040 ;  /* 0x40000040000b7882 */ /* 0x000fe20000000000 */
[----:B------:R-:W-:Y:S01]  /*57a0*/  FMUL.FTZ R2, R155, UR4 ;  /* 0x000000049b027c20 */ /* 0x000fe20008410000 */
[----:B------:R-:W-:Y:S01]  /*57b0*/  USHF.R.U32.HI UR7, URZ, 0x4, UR7 ;  /* 0x000000043f077899 */ /* 0x000fe20008011607 */
[----:B------:R-:W-:Y:S01]  /*57c0*/  FMUL.FTZ R155, R158, UR4 ;  /* 0x000000049e9b7c20 */ /* 0x000fe20008410000 */
[----:B------:R-:W-:Y:S01]  /*57d0*/  FMUL.FTZ R158, R166, UR4 ;  /* 0x00000004a69e7c20 */ /* 0x000fe20008410000 */
[----:B------:R-:W-:Y:S01]  /*57e0*/  FMUL.FTZ R166, R182, UR4 ;  /* 0x00000004b6a67c20 */ /* 0x000fe20008410000 */
[----:B------:R-:W-:Y:S01]  /*57f0*/  ULOP3.LUT UR7, UR7, 0x3fff, URZ, 0xc0, !UPT ;  /* 0x00003fff07077892 */ /* 0x000fe2000f8ec03f */
[----:B01----:R-:W-:Y:S01]  /*5800*/  FMUL.FTZ R0, R154, UR4 ;  /* 0x000000049a007c20 */ /* 0x003fe20008410000 */
[----:B------:R-:W-:Y:S01]  /*5810*/  SHF.L.U32 R182, R20, 0x6, RZ ;  /* 0x0000000614b67819 */ /* 0x000fe200000006ff */
[----:B------:R-:W-:Y:S01]  /*5820*/  FMUL.FTZ R154, R159, UR4 ;  /* 0x000000049f9a7c20 */ /* 0x000fe20008410000 */
[----:B------:R-:W-:Y:S01]  /*5830*/  ULOP3.LUT UR7, UR7, 0x2000000, URZ, 0xfc, !UPT ;  /* 0x0200000007077892 */ /* 0x000fe2000f8efc3f */
[----:B------:R-:W-:Y:S01]  /*5840*/  FMUL.FTZ R159, R167, UR4 ;  /* 0x00000004a79f7c20 */ /* 0x000fe20008410000 */
[----:B------:R-:W-:Y:S01]  /*5850*/  FMUL.FTZ R167, R183, UR4 ;  /* 0x00000004b7a77c20 */ /* 0x000fe20008410000 */
[----:B------:R-:W-:Y:S01]  /*5860*/  PLOP3.LUT P2, PT, PT, PT, UP0, 0x40, 0x0 ;  /* 0x000000000000781c */ /* 0x000fe20003f4e808 */
[----:B------:R-:W-:Y:S01]  /*5870*/  ULEA UR7, UR37, UR7, 0xb ;  /* 0x0000000725077291 */ /* 0x000fe2000f8e583f */
[----:B------:R-:W0:Y:S06]  /*5880*/  MUFU.TANH R0, R0 ;  /* 0x0000000000007308 */ /* 0x000e2c0000002400 */
[----:B------:R-:W-:-:S02]  /*5890*/  UMOV UR10, UR7 ;  /* 0x00000007000a7c82 */ /* 0x000fc40008000000 */
[----:B------:R-:W-:Y:S01]  /*58a0*/  HGMMA.64x256x16.F32 R24, R196, gdesc[UR8].tnspB, R24, gsb0 ;  /* 0x43e00008c4187df0 */ /* 0x000fe20008000818 */
[----:B------:R-:W-:Y:S01]  /*58b0*/  UIADD3 UR10, UR7, 0x80, URZ ;  /* 0x00000080070a7890 */ /* 0x000fe2000fffe03f */
[----:B------:R-:W1:Y:S01]  /*58c0*/  MUFU.TANH R2, R2 ;  /* 0x0000000200027308 */ /* 0x000e620000002400 */
[----:B------:R-:W-:-:S07]  /*58d0*/  UMOV UR11, 0x40000040 ;  /* 0x40000040000b7882 */ /* 0x000fce0000000000 */
[----:B------:R-:W2:Y:S08]  /*58e0*/  MUFU.TANH R155, R155 ;  /* 0x0000009b009b7308 */ /* 0x000eb00000002400 */
[----:B------:R-:W3:Y:S08]  /*58f0*/  MUFU.TANH R154, R154 ;  /* 0x0000009a009a7308 */ /* 0x000ef00000002400 */
[----:B------:R-:W4:Y:S08]  /*5900*/  MUFU.TANH R158, R158 ;  /* 0x0000009e009e7308 */ /* 0x000f300000002400 */
[----:B------:R-:W0:Y:S08]  /*5910*/  MUFU.TANH R159, R159 ;  /* 0x0000009f009f7308 */ /* 0x000e300000002400 */
[----:B------:R-:W0:Y:S08]  /*5920*/  MUFU.TANH R166, R166 ;  /* 0x000000a600a67308 */ /* 0x000e300000002400 */
[----:B------:R-:W0:Y:S01]  /*5930*/  MUFU.TANH R167, R167 ;  /* 0x000000a700a77308 */ /* 0x000e220000002400 */
[----:B------:R-:W-:-:S02]  /*5940*/  WARPGROUP.DEPBAR.LE gsb0, 0x0 ;  /* 0x00008000000079c5 */ /* 0x000fc40000010000 */
[----:B------:R-:W-:Y:S01]  /*5950*/  WARPGROUP.ARRIVE ;  /* 0x00000000000079c5 */ /* 0x000fe20000000000 */
[----:B------:R-:W-:Y:S01]  /*5960*/  FMUL.FTZ R197, R176, UR4 ;  /* 0x00000004b0c57c20 */ /* 0x000fe20008410000 */
[----:B------:R-:W-:-:S04]  /*5970*/  FMUL.FTZ R196, R177, UR4 ;  /* 0x00000004b1c47c20 */ /* 0x000fc80008410000 */
[----:B------:R-:W-:Y:S01]  /*5980*/  HGMMA.64x256x16.F32 R24, R192, gdesc[UR8].tnspB, R24, gsb0 ;  /* 0x43e00008c0187df0 */ /* 0x000fe20008000818 */
[----:B------:R-:W-:Y:S01]  /*5990*/  UIADD3 UR10, UR7, 0x100, URZ ;  /* 0x00000100070a7890 */ /* 0x000fe2000fffe03f */
[----:B------:R-:W0:Y:S01]  /*59a0*/  MUFU.TANH R197, R197 ;  /* 0x000000c500c57308 */ /* 0x000e220000002400 */
[----:B------:R-:W-:-:S07]  /*59b0*/  UMOV UR11, 0x40000040 ;  /* 0x40000040000b7882 */ /* 0x000fce0000000000 */
[----:B------:R-:W0:Y:S01]  /*59c0*/  MUFU.TANH R196, R196 ;  /* 0x000000c400c47308 */ /* 0x000e220000002400 */
[----:B------:R-:W-:Y:S02]  /*59d0*/  WARPGROUP.DEPBAR.LE gsb0, 0x0 ;  /* 0x00008000000079c5 */ /* 0x000fe40000010000 */
[----:B------:R-:W-:Y:S01]  /*59e0*/  WARPGROUP.ARRIVE ;  /* 0x00000000000079c5 */ /* 0x000fe20000000000 */
[----:B------:R-:W-:Y:S01]  /*59f0*/  FMUL.FTZ R192, R168, UR4 ;  /* 0x00000004a8c07c20 */ /* 0x000fe20008410000 */
[----:B------:R-:W-:Y:S01]  /*5a00*/  FMUL.FTZ R193, R169, UR4 ;  /* 0x00000004a9c17c20 */ /* 0x000fe20008410000 */
[----:B------:R-:W-:Y:S01]  /*5a10*/  FMUL.FTZ R194, R172, UR4 ;  /* 0x00000004acc27c20 */ /* 0x000fe20008410000 */
[----:B------:R-:W-:-:S11]  /*5a20*/  FMUL.FTZ R195, R173, UR4 ;  /* 0x00000004adc37c20 */ /* 0x000fd60008410000 */
[----:B------:R-:W-:Y:S01]  /*5a30*/  HGMMA.64x256x16.F32 R24, R188, gdesc[UR8].tnspB, R24, gsb0 ;  /* 0x43e00008bc187df0 */ /* 0x000fe20008000818 */
[----:B------:R-:W-:Y:S01]  /*5a40*/  UIADD3 UR10, UR7, 0x180, URZ ;  /* 0x00000180070a7890 */ /* 0x000fe2000fffe03f */
[----:B------:R-:W0:Y:S01]  /*5a50*/  MUFU.TANH R192, R192 ;  /* 0x000000c000c07308 */ /* 0x000e220000002400 */
[----:B------:R-:W-:-:S07]  /*5a60*/  UMOV UR11, 0x40000040 ;  /* 0x40000040000b7882 */ /* 0x000fce0000000000 */
[----:B------:R-:W0:Y:S08]  /*5a70*/  MUFU.TANH R193, R193 ;  /* 0x000000c100c17308 */ /* 0x000e300000002400 */
[----:B------:R-:W0:Y:S08]  /*5a80*/  MUFU.TANH R194, R194 ;  /* 0x000000c200c27308 */ /* 0x000e300000002400 */
[----:B------:R-:W0:Y:S01]  /*5a90*/  MUFU.TANH R195, R195 ;  /* 0x000000c300c37308 */ /* 0x000e220000002400 */
        /* <DEDUP_REMOVED lines=11> */
[----:B------:R-:W-:Y:S01]  /*5b50*/  IADD3 R153, R19, 0x1, -R182 ;  /* 0x0000000113997810 */ /* 0x000fe20007ffe8b6 */
[----:B------:R-:W-:Y:S01]  /*5b60*/  IMAD.U32 R152, RZ, RZ, UR6 ;  /* 0x00000006ff987e24 */ /* 0x000fe2000f8e00ff */
[----:B------:R-:W0:Y:S03]  /*5b70*/  MUFU.TANH R188, R188 ;  /* 0x000000bc00bc7308 */ /* 0x000e260000002400 */
[----:B------:R-:W-:-:S02]  /*5b80*/  @!P1 VIADD R152, R152, 0x30840 ;  /* 0x0003084098989836 */ /* 0x000fc40000000000 */
[----:B------:R-:W-:-:S03]  /*5b90*/  IMAD.IADD R153, R153, 0x1, -R22 ;  /* 0x0000000199997824 */ /* 0x000fc600078e0a16 */
[----:B------:R-:W0:Y:S01]  /*5ba0*/  MUFU.TANH R189, R189 ;  /* 0x000000bd00bd7308 */ /* 0x000e220000002400 */
[----:B------:R-:W-:Y:S01]  /*5bb0*/  IMAD R153, R18, -0x2, R153 ;  /* 0xfffffffe12997824 */ /* 0x000fe200078e0299 */
[----:B------:R-:W-:-:S03]  /*5bc0*/  @!P1 PRMT R152, RZ, 0x654, R152 ;  /* 0x00000654ff989816 */ /* 0x000fc60000000098 */
[C---:B------:R-:W-:Y:S02]  /*5bd0*/  VIADD R198, R153.reuse, UR58 ;  /* 0x0000003a99c67c36 */ /* 0x040fe40008000000 */
[----:B------:R-:W-:Y:S01]  /*5be0*/  VIADD R202, R153, UR51 ;  /* 0x0000003399ca7c36 */ /* 0x000fe20008000000 */
[----:B------:R-:W0:Y:S01]  /*5bf0*/  MUFU.TANH R190, R190 ;  /* 0x000000be00be7308 */ /* 0x000e220000002400 */
[C---:B------:R-:W-:Y:S02]  /*5c00*/  IMAD.IADD R177, R3.reuse, 0x1, R198 ;  /* 0x0000000103b17824 */ /* 0x040fe400078e02c6 */
[----:B------:R-:W-:-:S05]  /*5c10*/  IMAD.IADD R178, R3, 0x1, R202 ;  /* 0x0000000103b27824 */ /* 0x000fca00078e02ca */
[----:B------:R-:W0:Y:S08]  /*5c20*/  MUFU.TANH R191, R191 ;  /* 0x000000bf00bf7308 */ /* 0x000e300000002400 */
[----:B------:R-:W0:Y:S08]  /*5c30*/  MUFU.TANH R164, R164 ;  /* 0x000000a400a47308 */ /* 0x000e300000002400 */
[----:B------:R-:W0:Y:S08]  /*5c40*/  MUFU.TANH R165, R165 ;  /* 0x000000a500a57308 */ /* 0x000e300000002400 */
[----:B------:R-:W0:Y:S08]  /*5c50*/  MUFU.TANH R179, R179 ;  /* 0x000000b300b37308 */ /* 0x000e300000002400 */
[----:B------:R-:W0:Y:S01]  /*5c60*/  MUFU.TANH R180, R180 ;  /* 0x000000b400b47308 */ /* 0x000e220000002400 */
[----:B------:R-:W-:-:S02]  /*5c70*/  WARPGROUP.DEPBAR.LE gsb0, 0x0 ;  /* 0x00008000000079c5 */ /* 0x000fc40000010000 */
        /* <DEDUP_REMOVED lines=10> */
[----:B------:R-:W0:Y:S01]  /*5d20*/  MUFU.TANH R184, R184 ;  /* 0x000000b800b87308 */ /* 0x000e220000002400 */
[----:B------:R0:W-:Y:S07]  /*5d30*/  @!P1 SYNCS.ARRIVE.TRANS64.RED.A1T0 RZ, [R152+URZ], RZ ;  /* 0x000000ff98ff99a7 */ /* 0x0001ee000810043f */
        /* <DEDUP_REMOVED lines=8> */
[----:B------:R-:W0:Y:S01]  /*5dc0*/  MUFU.TANH R162, R162 ;  /* 0x000000a200a27308 */ /* 0x000e220000002400 */
[----:B-1234-:R-:W-:Y:S05]  /*5dd0*/  @P2 BRA `(.L_x_1117) ;  /* 0x00000000005c2947 */ /* 0x01efea0003800000 */
[----:B------:R-:W-:Y:S01]  /*5de0*/  ISETP.GT.AND P2, PT, R217, -0x1, PT ;  /* 0xffffffffd900780c */ /* 0x000fe20003f44270 */
[----:B------:R-:W-:-:S12]  /*5df0*/  BSSY B0, `(.L_x_1118) ;  /* 0x0000011000007945 */ /* 0x000fd80003800000 */
[----:B------:R-:W-:Y:S05]  /*5e00*/  @P2 BRA `(.L_x_1119) ;  /* 0x0000000000242947 */ /* 0x000fea0003800000 */
[----:B------:R-:W-:Y:S02]  /*5e10*/  IMAD.U32 R168, RZ, RZ, UR54 ;  /* 0x00000036ffa87e24 */ /* 0x000fe4000f8e00ff */
[----:B------:R-:W-:-:S03]  /*5e20*/  IMAD.IADD R169, R3, 0x1, R200 ;  /* 0x0000000103a97824 */ /* 0x000fc600078e02c8 */
[----:B------:R-:W-:Y:S02]  /*5e30*/  ISETP.NE.AND P2, PT, R168, 0x1, PT ;  /* 0x00000001a800780c */ /* 0x000fe40003f45270 */
[----:B------:R-:W-:-:S11]  /*5e40*/  LOP3.LUT R169, RZ, R169, RZ, 0x33, !PT ;  /* 0x000000a9ffa97212 */ /* 0x000fd600078e33ff */
[----:B0-----:R-:W0:Y:S02]  /*5e50*/  @P2 LDC.64 R152, c[0x0][0x9e8] ;  /* 0x00027a00ff982b82 */ /* 0x001e240000000a00 */
[----:B0-----:R-:W-:-:S05]  /*5e60*/  @P2 IMAD.HI.U32 R152, R169, R152, RZ ;  /* 0x00000098a9982227 */ /* 0x001fca00078e00ff */
[----:B------:R-:W-:-:S04]  /*5e70*/  @P2 SHF.R.U32.HI R169, RZ, R153, R152 ;  /* 0x00000099ffa92219 */ /* 0x000fc80000011698 */
[----:B------:R-:W-:Y:S01]  /*5e80*/  LOP3.LUT R169, RZ, R169, RZ, 0x33, !PT ;  /* 0x000000a9ffa97212 */ /* 0x000fe200078e33ff */
[----:B------:R-:W-:Y:S06]  /*5e90*/  BRA `(.L_x_1120) ;  /* 0x0000000000187947 */ /* 0x000fec0003800000 */
.L_x_1119:
[----:B------:R-:W-:Y:S01]  /*5ea0*/  IMAD.U32 R168, RZ, RZ, UR54 ;  /* 0x00000036ffa87e24 */ /* 0x000fe2000f8e00ff */
[----:B------:R-:W-:-:S04]  /*5eb0*/  MOV R169, R217 ;  /* 0x000000d900a97202 */ /* 0x000fc80000000f00 */
[----:B------:R-:W-:-:S13]  /*5ec0*/  ISETP.NE.AND P2, PT, R168, 0x1, PT ;  /* 0x00000001a800780c */ /* 0x000fda0003f45270 */
[----:B0-----:R-:W0:Y:S02]  /*5ed0*/  @P2 LDC.64 R152, c[0x0][0x9e8] ;  /* 0x00027a00ff982b82 */ /* 0x001e240000000a00 */
[----:B0-----:R-:W-:-:S05]  /*5ee0*/  @P2 IMAD.HI.U32 R152, R217, R152, RZ ;  /* 0x00000098d9982227 */ /* 0x001fca00078e00ff */
[----:B------:R-:W-:-:S07]  /*5ef0*/  @P2 SHF.R.U32.HI R169, RZ, R153, R152 ;  /* 0x00000099ffa92219 */ /* 0x000fce0000011698 */
.L_x_1120:
[----:B------:R-:W-:Y:S05]  /*5f00*/  BSYNC B0 ;  /* 0x0000000000007941 */ /* 0x000fea0003800000 */
.L_x_1118:
[----:B------:R-:W-:-:S04]  /*5f10*/  IMAD R153, R169, R168, -R182 ;  /* 0x000000a8a9997224 */ /* 0x000fc800078e0ab6 */
[----:B------:R-:W-:-:S05]  /*5f20*/  IMAD R153, R18, -0x2, R153 ;  /* 0xfffffffe12997824 */ /* 0x000fca00078e0299 */
[----:B------:R-:W-:Y:S02]  /*5f30*/  VIADDMNMX R177, R153, R168, R177, PT ;  /* 0x000000a899b17246 */ /* 0x000fe400038001b1 */
[----:B------:R-:W-:-:S07]  /*5f40*/  VIMNMX R178, R178, R153, !PT ;  /* 0x00000099b2b27248 */ /* 0x000fce0007fe0100 */
.L_x_1117:
[----:B------:R-:W-:Y:S02]  /*5f50*/  ISETP.GT.AND P2, PT, R20, -0x1, PT ;  /* 0xffffffff1400780c */ /* 0x000fe40003f44270 */
[----:B------:R-:W-:Y:S02]  /*5f60*/  IADD3 R181, R198, 0x8, R3 ;  /* 0x00000008c6b57810 */ /* 0x000fe40007ffe003 */
[C---:B------:R-:W-:Y:S02]  /*5f70*/  ISETP.GT.AND P5, PT, R178.reuse, RZ, P2 ;  /* 0x000000ffb200720c */ /* 0x040fe400017a4270 */
[C---:B------:R-:W-:Y:S02]  /*5f80*/  ISETP.GT.AND P4, PT, R178.reuse, 0x1, P2 ;  /* 0x00000001b200780c */ /* 0x040fe40001784270 */
[C---:B------:R-:W-:Y:S02]  /*5f90*/  ISETP.GT.AND P6, PT, R178.reuse, 0x8, P2 ;  /* 0x00000008b200780c */ /* 0x040fe400017c4270 */
[----:B------:R-:W-:-:S02]  /*5fa0*/  ISETP.GT.AND P3, PT, R178, 0x9, P2 ;  /* 0x00000009b200780c */ /* 0x000fc40001764270 */
[C---:B------:R-:W-:Y:S02]  /*5fb0*/  ISETP.LT.OR P5, PT, R177.reuse, 0x1, P5 ;  /* 0x00000001b100780c */ /* 0x040fe40002fa1670 */
[C---:B------:R-:W-:Y:S02]  /*5fc0*/  ISETP.LT.OR P4, PT, R177.reuse, 0x2, P4 ;  /* 0x00000002b100780c */ /* 0x040fe40002781670 */
[C---:B------:R-:W-:Y:S02]  /*5fd0*/  ISETP.LT.OR P6, PT, R177.reuse, 0x9, P6 ;  /* 0x00000009b100780c */ /* 0x040fe400037c1670 */
[----:B------:R-:W-:Y:S02]  /*5fe0*/  ISETP.LT.OR P3, PT, R177, 0xa, P3 ;  /* 0x0000000ab100780c */ /* 0x000fe40001f61670 */
[----:B0-----:R-:W-:Y:S02]  /*5ff0*/  FSEL R188, R188, -INF , !P5 ;  /* 0xff800000bcbc7808 */ /* 0x001fe40006800000 */
[----:B------:R-:W-:-:S02]  /*6000*/  ISETP.GT.AND P5, PT, R178, 0x10, P2 ;  /* 0x00000010b200780c */ /* 0x000fc400017a4270 */
        /* <DEDUP_REMOVED lines=8> */
[C---:B------:R-:W-:Y:S02]  /*6090*/  ISETP.LT.OR P6, PT, R177.reuse, 0x19, P6 ;  /* 0x00000019b100780c */ /* 0x040fe400037c1670 */
[----:B------:R-:W-:Y:S02]  /*60a0*/  ISETP.LT.OR P3, PT, R177, 0x1a, P3 ;  /* 0x0000001ab100780c */ /* 0x000fe40001f61670 */
[----:B------:R-:W-:Y:S02]  /*60b0*/  FSEL R169, R186, -INF , !P5 ;  /* 0xff800000baa97808 */ /* 0x000fe40006800000 */
        /* <DEDUP_REMOVED lines=24> */
[----:B------:R-:W-:-:S02]  /*6240*/  PLOP3.LUT P5, PT, PT, PT, UP0, 0x40, 0x0 ;  /* 0x000000000000781c */ /* 0x000fc40003fae808 */
[----:B------:R-:W-:Y:S02]  /*6250*/  IADD3 R183, R202, 0x8, R3 ;  /* 0x00000008cab77810 */ /* 0x000fe40007ffe003 */
[----:B------:R-:W-:Y:S02]  /*6260*/  FSEL R178, R196, -INF , !P4 ;  /* 0xff800000c4b27808 */ /* 0x000fe40006000000 */
[----:B------:R-:W-:Y:S02]  /*6270*/  FSEL R179, R179, -INF , !P6 ;  /* 0xff800000b3b37808 */ /* 0x000fe40007000000 */
[----:B------:R-:W-:-:S05]  /*6280*/  FSEL R180, R180, -INF , !P3 ;  /* 0xff800000b4b47808 */ /* 0x000fca0005800000 */
[----:B------:R-:W-:Y:S05]  /*6290*/  @P5 BRA `(.L_x_1121) ;  /* 0x0000000000585947 */ /* 0x000fea0003800000 */
[----:B------:R-:W-:Y:S01]  /*62a0*/  ISETP.GT.AND P3, PT, R203, -0x1, PT ;  /* 0xffffffffcb00780c */ /* 0x000fe20003f64270 */
[----:B------:R-:W-:-:S12]  /*62b0*/  BSSY B0, `(.L_x_1122) ;  /* 0x0000010000007945 */ /* 0x000fd80003800000 */
[----:B------:R-:W-:Y:S05]  /*62c0*/  @P3 BRA `(.L_x_1123) ;  /* 0x0000000000203947 */ /* 0x000fea0003800000 */
[----:B------:R-:W-:-:S05]  /*62d0*/  IMAD.U32 R187, RZ, RZ, UR54 ;  /* 0x00000036ffbb7e24 */ /* 0x000fca000f8e00ff */
[----:B------:R-:W-:-:S13]  /*62e0*/  ISETP.NE.AND P3, PT, R187, 0x1, PT ;  /* 0x00000001bb00780c */ /* 0x000fda0003f65270 */
[----:B------:R-:W0:Y:S02]  /*62f0*/  @P3 LDC.64 R152, c[0x0][0x9e8] ;  /* 0x00027a00ff983b82 */ /* 0x000e240000000a00 */
[----:B0-----:R-:W-:-:S04]  /*6300*/  @P3 IMAD.HI.U32 R186, R21, R152, RZ ;  /* 0x0000009815ba3227 */ /* 0x001fc800078e00ff */
[----:B------:R-:W-:Y:S01]  /*6310*/  IMAD.MOV.U32 R152, RZ, RZ, R21 ;  /* 0x000000ffff987224 */ /* 0x000fe200078e0015 */
[----:B------:R-:W-:-:S04]  /*6320*/  @P3 SHF.R.U32.HI R152, RZ, R153, R186 ;  /* 0x00000099ff983219 */ /* 0x000fc800000116ba */
[----:B------:R-:W-:Y:S01]  /*6330*/  LOP3.LUT R185, RZ, R152, RZ, 0x33, !PT ;  /* 0x00000098ffb97212 */ /* 0x000fe200078e33ff */
[----:B------:R-:W-:Y:S06]  /*6340*/  BRA `(.L_x_1124) ;  /* 0x0000000000187947 */ /* 0x000fec0003800000 */
.L_x_1123:
[----:B------:R-:W-:Y:S02]  /*6350*/  IMAD.U32 R187, RZ, RZ, UR54 ;  /* 0x00000036ffbb7e24 */ /* 0x000fe4000f8e00ff */
[----:B------:R-:W-:-:S03]  /*6360*/  IMAD.MOV.U32 R185, RZ, RZ, R203 ;  /* 0x000000ffffb97224 */ /* 0x000fc600078e00cb */
[----:B------:R-:W-:-:S13]  /*6370*/  ISETP.NE.AND P3, PT, R187, 0x1, PT ;  /* 0x00000001bb00780c */ /* 0x000fda0003f65270 */
[----:B------:R-:W0:Y:S02]  /*6380*/  @P3 LDC.64 R152, c[0x0][0x9e8] ;  /* 0x00027a00ff983b82 */ /* 0x000e240000000a00 */
[----:B0-----:R-:W-:-:S05]  /*6390*/  @P3 IMAD.HI.U32 R152, R203, R152, RZ ;  /* 0x00000098cb983227 */ /* 0x001fca00078e00ff */
[----:B------:R-:W-:-:S07]  /*63a0*/  @P3 SHF.R.U32.HI R185, RZ, R153, R152 ;  /* 0x00000099ffb93219 */ /* 0x000fce0000011698 */
.L_x_1124:
[----:B------:R-:W-:Y:S05]  /*63b0*/  BSYNC B0 ;  /* 0x0000000000007941 */ /* 0x000fea0003800000 */
.L_x_1122:
[----:B------:R-:W-:-:S04]  /*63c0*/  IMAD R153, R185, R187, -R182 ;  /* 0x000000bbb9997224 */ /* 0x000fc800078e0ab6 */
[----:B------:R-:W-:-:S05]  /*63d0*/  IMAD R152, R18, -0x2, R153 ;  /* 0xfffffffe12987824 */ /* 0x000fca00078e0299 */
[----:B------:R-:W-:Y:S02]  /*63e0*/  VIADDMNMX R181, R152, R187, R181, PT ;  /* 0x000000bb98b57246 */ /* 0x000fe400038001b5 */
[----:B------:R-:W-:-:S07]  /*63f0*/  VIMNMX R183, R183, R152, !PT ;  /* 0x00000098b7b77248 */ /* 0x000fce0007fe0100 */
.L_x_1121:
[----:B------:R-:W-:Y:S01]  /*6400*/  FMNMX.FTZ R152, R188, R5, !PT ;  /* 0x00000005bc987209 */ /* 0x000fe20007810000 */
[----:B------:R-:W-:Y:S01]  /*6410*/  UMOV UR7, UR55 ;  /* 0x0000003700077c82 */ /* 0x000fe20008000000 */
        /* <DEDUP_REMOVED lines=32> */
[C---:B------:R-:W-:Y:S02]  /*6620*/  ISETP.LT.OR P5, PT, R181.reuse, 0x12, P5 ;  /* 0x00000012b500780c */ /* 0x040fe40002fa1670 */
[----:B------:R-:W-:Y:S01]  /*6630*/  FSEL R156, R156, -INF , !P3 ;  /* 0xff8000009c9c7808 */ /* 0x000fe20005800000 */
[----:B------:R-:W0:Y:S01]  /*6640*/  SHFL.BFLY PT, R152, R153, 0x2, 0x1f ;  /* 0x0c401f0099987f89 */ /* 0x000e2200000e0000 */
[----:B------:R-:W-:Y:S02]  /*6650*/  ISETP.LT.OR P6, PT, R181, 0x19, P6 ;  /* 0x00000019b500780c */ /* 0x000fe400037c1670 */
[----:B------:R-:W-:Y:S02]  /*6660*/  FSEL R157, R157, -INF , !P5 ;  /* 0xff8000009d9d7808 */ /* 0x000fe40006800000 */
[----:B------:R-:W-:-:S02]  /*6670*/  ISETP.GT.AND P3, PT, R183, 0x20, P2 ;  /* 0x00000020b700780c */ /* 0x000fc40001764270 */
[----:B------:R-:W-:Y:S02]  /*6680*/  FSEL R158, R158, -INF , !P6 ;  /* 0xff8000009e9e7808 */ /* 0x000fe40007000000 */
[----:B------:R-:W-:Y:S02]  /*6690*/  ISETP.GT.AND P5, PT, R183, 0x21, P2 ;  /* 0x00000021b700780c */ /* 0x000fe400017a4270 */
[----:B------:R-:W-:Y:S02]  /*66a0*/  ISETP.LT.OR P3, PT, R181, 0x21, P3 ;  /* 0x00000021b500780c */ /* 0x000fe40001f61670 */
[----:B------:R-:W-:Y:S02]  /*66b0*/  ISETP.GT.AND P6, PT, R183, 0x28, P2 ;  /* 0x00000028b700780c */ /* 0x000fe400017c4270 */
[----:B------:R-:W-:Y:S02]  /*66c0*/  ISETP.LT.OR P5, PT, R181, 0x22, P5 ;  /* 0x00000022b500780c */ /* 0x000fe40002fa1670 */
[----:B------:R-:W-:-:S02]  /*66d0*/  FSEL R161, R161, -INF , !P3 ;  /* 0xff800000a1a17808 */ /* 0x000fc40005800000 */
[----:B------:R-:W-:Y:S02]  /*66e0*/  ISETP.GT.AND P3, PT, R183, 0x29, P2 ;  /* 0x00000029b700780c */ /* 0x000fe40001764270 */
[----:B------:R-:W-:Y:S02]  /*66f0*/  FSEL R160, R160, -INF , !P5 ;  /* 0xff800000a0a07808 */ /* 0x000fe40006800000 */
[----:B------:R-:W-:Y:S02]  /*6700*/  ISETP.LT.OR P6, PT, R181, 0x29, P6 ;  /* 0x00000029b500780c */ /* 0x000fe400037c1670 */
[----:B0-----:R-:W-:Y:S02]  /*6710*/  FMNMX.FTZ R182, R153, R152, !PT ;  /* 0x0000009899b67209 */ /* 0x001fe40007810000 */
[----:B------:R-:W-:Y:S02]  /*6720*/  ISETP.LT.OR P3, PT, R181, 0x2a, P3 ;  /* 0x0000002ab500780c */ /* 0x000fe40001f61670 */
[----:B------:R-:W-:Y:S01]  /*6730*/  ISETP.GT.AND P5, PT, R183, 0x30, P2 ;  /* 0x00000030b700780c */ /* 0x000fe200017a4270 */
[----:B------:R-:W0:Y:S01]  /*6740*/  SHFL.BFLY PT, R185, R182, 0x1, 0x1f ;  /* 0x0c201f00b6b97f89 */ /* 0x000e2200000e0000 */
[----:B------:R-:W-:-:S02]  /*6750*/  FSEL R163, R163, -INF , !P6 ;  /* 0xff800000a3a37808 */ /* 0x000fc40007000000 */
[----:B------:R-:W-:Y:S02]  /*6760*/  FSEL R162, R162, -INF , !P3 ;  /* 0xff800000a2a27808 */ /* 0x000fe40005800000 */
[C---:B------:R-:W-:Y:S02]  /*6770*/  ISETP.GT.AND P6, PT, R183.reuse, 0x31, P2 ;  /* 0x00000031b700780c */ /* 0x040fe400017c4270 */
[----:B------:R-:W-:Y:S02]  /*6780*/  ISETP.GT.AND P3, PT, R183, 0x38, P2 ;  /* 0x00000038b700780c */ /* 0x000fe40001764270 */
[C---:B------:R-:W-:Y:S02]  /*6790*/  ISETP.LT.OR P5, PT, R181.reuse, 0x31, P5 ;  /* 0x00000031b500780c */ /* 0x040fe40002fa1670 */
[----:B------:R-:W-:Y:S02]  /*67a0*/  ISETP.LT.OR P6, PT, R181, 0x32, P6 ;  /* 0x00000032b500780c */ /* 0x000fe400037c1670 */
[----:B------:R-:W-:-:S02]  /*67b0*/  FSEL R164, R164, -INF , !P5 ;  /* 0xff800000a4a47808 */ /* 0x000fc40006800000 */
[----:B------:R-:W-:Y:S02]  /*67c0*/  ISETP.LT.OR P3, PT, R181, 0x39, P3 ;  /* 0x00000039b500780c */ /* 0x000fe40001f61670 */
[----:B------:R-:W-:Y:S02]  /*67d0*/  FSEL R165, R165, -INF , !P6 ;  /* 0xff800000a5a57808 */ /* 0x000fe40007000000 */
[----:B------:R-:W-:Y:S02]  /*67e0*/  FSEL R166, R166, -INF , !P3 ;  /* 0xff800000a6a67808 */ /* 0x000fe40005800000 */
[----:B0-----:R-:W-:Y:S02]  /*67f0*/  FMNMX.FTZ R152, R182, R185, !PT ;  /* 0x000000b9b6987209 */ /* 0x001fe40007810000 */
        /* <DEDUP_REMOVED lines=8> */
[----:B------:R-:W-:Y:S02]  /*6880*/  ISETP.GT.AND P2, PT, R183, 0x39, P2 ;  /* 0x00000039b700780c */ /* 0x000fe40001744270 */
[----:B------:R-:W-:-:S02]  /*6890*/  FMNMX.FTZ R153, R154, R153, !PT ;  /* 0x000000999a997209 */ /* 0x000fc40007810000 */
[----:B------:R-:W-:Y:S02]  /*68a0*/  FSETP.NEU.FTZ.AND P4, PT, R152, -INF , PT ;  /* 0xff8000009800780b */ /* 0x000fe40003f9d000 */
[----:B------:R-:W-:Y:S02]  /*68b0*/  FMNMX.FTZ R0, R156, R153, !PT ;  /* 0x000000999c007209 */ /* 0x000fe40007810000 */
[----:B------:R-:W-:Y:S02]  /*68c0*/  FSEL R187, R187, RZ, P4 ;  /* 0x000000ffbbbb7208 */ /* 0x000fe40002000000 */
[----:B------:R-:W-:Y:S02]  /*68d0*/  FMNMX.FTZ R153, R157, R0, !PT ;  /* 0x000000009d997209 */ /* 0x000fe40007810000 */
[----:B------:R-:W-:Y:S01]  /*68e0*/  ISETP.LT.OR P2, PT, R181, 0x3a, P2 ;  /* 0x0000003ab500780c */ /* 0x000fe20001741670 */
[--C-:B------:R-:W-:Y:S01]  /*68f0*/  FFMA.FTZ R182, R168, UR7, -R187.reuse ;  /* 0x00000007a8b67c23 */ /* 0x100fe200080108bb */
[----:B------:R-:W-:Y:S01]  /*6900*/  FMNMX.FTZ R0, R158, R153, !PT ;  /* 0x000000999e007209 */ /* 0x000fe20007810000 */
[--C-:B------:R-:W-:Y:S01]  /*6910*/  FFMA.FTZ R192, R169, UR7, -R187.reuse ;  /* 0x00000007a9c07c23 */ /* 0x100fe200080108bb */
[----:B------:R-:W-:Y:S01]  /*6920*/  FSEL R168, R167, -INF , !P2 ;  /* 0xff800000a7a87808 */ /* 0x000fe20005000000 */
[--C-:B------:R-:W-:Y:S01]  /*6930*/  FFMA.FTZ R169, R170, UR7, -R187.reuse ;  /* 0x00000007aaa97c23 */ /* 0x100fe200080108bb */
[----:B------:R-:W-:Y:S01]  /*6940*/  FMNMX.FTZ R0, R159, R0, !PT ;  /* 0x000000009f007209 */ /* 0x000fe20007810000 */
[--C-:B------:R-:W-:Y:S01]  /*6950*/  FFMA.FTZ R194, R171, UR7, -R187.reuse ;  /* 0x00000007abc27c23 */ /* 0x100fe200080108bb */
[--C-:B------:R-:W-:Y:S01]  /*6960*/  FFMA.FTZ R171, R172, UR7, -R187.reuse ;  /* 0x00000007acab7c23 */ /* 0x100fe200080108bb */
[--C-:B------:R-:W-:Y:S01]  /*6970*/  FFMA.FTZ R186, R179, UR7, -R187.reuse ;  /* 0x00000007b3ba7c23 */ /* 0x100fe200080108bb */
[----:B------:R-:W-:Y:S01]  /*6980*/  FMNMX.FTZ R191, R161, R0, !PT ;  /* 0x00000000a1bf7209 */ /* 0x000fe20007810000 */
[--C-:B------:R-:W-:Y:S01]  /*6990*/  FFMA.FTZ R153, R188, UR7, -R187.reuse ;  /* 0x00000007bc997c23 */ /* 0x100fe200080108bb */
[----:B------:R-:W-:Y:S01]  /*69a0*/  FSEL R172, R152, RZ, P4 ;  /* 0x000000ff98ac7208 */ /* 0x000fe20002000000 */
[--C-:B------:R-:W-:Y:S01]  /*69b0*/  FFMA.FTZ R196, R189, UR7, -R187.reuse ;  /* 0x00000007bdc47c23 */ /* 0x100fe200080108bb */
[----:B------:R-:W-:Y:S01]  /*69c0*/  FMNMX.FTZ R0, R160, R191, !PT ;  /* 0x000000bfa0007209 */ /* 0x000fe20007810000 */
[----:B------:R-:W-:Y:S01]  /*69d0*/  FFMA.FTZ R198, R184, UR7, -R187 ;  /* 0x00000007b8c67c23 */ /* 0x000fe200080108bb */
[----:B------:R-:W-:Y:S01]  /*69e0*/  MUFU.EX2 R167, R182 ;  /* 0x000000b600a77308 */ /* 0x000fe20000000800 */
[----:B------:R-:W-:Y:S01]  /*69f0*/  FADD.FTZ R172, -R172, R5 ;  /* 0x00000005acac7221 */ /* 0x000fe20000010100 */
[----:B------:R-:W-:Y:S01]  /*6a00*/  FMNMX.FTZ R183, R163, R0, !PT ;  /* 0x00000000a3b77209 */ /* 0x000fe20007810000 */
[--C-:B------:R-:W-:Y:S01]  /*6a10*/  FFMA.FTZ R188, R173, UR7, -R187.reuse ;  /* 0x00000007adbc7c23 */ /* 0x100fe200080108bb */
[--C-:B------:R-:W-:Y:S01]  /*6a20*/  FFMA.FTZ R173, R174, UR7, -R187.reuse ;  /* 0x00000007aead7c23 */ /* 0x100fe200080108bb */
[--C-:B------:R-:W-:Y:S01]  /*6a30*/  FFMA.FTZ R190, R175, UR7, -R187.reuse ;  /* 0x00000007afbe7c23 */ /* 0x100fe200080108bb */
[----:B------:R-:W-:Y:S01]  /*6a40*/  FMNMX.FTZ R183, R162, R183, !PT ;  /* 0x000000b7a2b77209 */ /* 0x000fe20007810000 */
[--C-:B------:R-:W-:Y:S01]  /*6a50*/  FFMA.FTZ R175, R176, UR7, -R187.reuse ;  /* 0x00000007b0af7c23 */ /* 0x100fe200080108bb */
[----:B------:R-:W-:Y:S01]  /*6a60*/  MUFU.EX2 R153, R153 ;  /* 0x0000009900997308 */ /* 0x000fe20000000800 */
[--C-:B------:R-:W-:Y:S01]  /*6a70*/  FFMA.FTZ R184, R177, UR7, -R187.reuse ;  /* 0x00000007b1b87c23 */ /* 0x100fe200080108bb */
[----:B------:R-:W-:Y:S01]  /*6a80*/  FMNMX.FTZ R0, R164, R183, !PT ;  /* 0x000000b7a4007209 */ /* 0x000fe20007810000 */
[--C-:B------:R-:W-:Y:S01]  /*6a90*/  FFMA.FTZ R177, R178, UR7, -R187.reuse ;  /* 0x00000007b2b17c23 */ /* 0x100fe200080108bb */
[----:B------:R-:W-:-:S02]  /*6aa0*/  FFMA.FTZ R180, R180, UR7, -R187 ;  /* 0x00000007b4b47c23 */ /* 0x000fc400080108bb */
[----:B------:R-:W-:Y:S02]  /*6ab0*/  FMNMX.FTZ R181, R165, R0, !PT ;  /* 0x00000000a5b57209 */ /* 0x000fe40007810000 */
[----:B------:R-:W-:Y:S02]  /*6ac0*/  MUFU.EX2 R196, R196 ;  /* 0x000000c400c47308 */ /* 0x000fe40000000800 */
[----:B------:R-:W-:-:S04]  /*6ad0*/  FMNMX.FTZ R181, R166, R181, !PT ;  /* 0x000000b5a6b57209 */ /* 0x000fc80007810000 */
[----:B------:R-:W-:Y:S02]  /*6ae0*/  FMNMX.FTZ R181, R168, R181, !PT ;  /* 0x000000b5a8b57209 */ /* 0x000fe40007810000 */
[----:B------:R-:W-:Y:S03]  /*6af0*/  MUFU.EX2 R198, R198 ;  /* 0x000000c600c67308 */ /* 0x000fe60000000800 */
[----:B------:R-:W0:Y:S05]  /*6b00*/  SHFL.BFLY PT, R0, R181, 0x2, 0x1f ;  /* 0x0c401f00b5007f89 */ /* 0x000e2a00000e0000 */
[----:B------:R-:W-:Y:S08]  /*6b10*/  MUFU.EX2 R192, R192 ;  /* 0x000000c000c07308 */ /* 0x000ff00000000800 */
[----:B------:R-:W-:Y:S08]  /*6b20*/  MUFU.EX2 R169, R169 ;  /* 0x000000a900a97308 */ /* 0x000ff00000000800 */
[----:B------:R-:W-:Y:S01]  /*6b30*/  MUFU.EX2 R194, R194 ;  /* 0x000000c200c27308 */ /* 0x000fe20000000800 */
[----:B0-----:R-:W-:-:S05]  /*6b40*/  FMNMX.FTZ R0, R181, R0, !PT ;  /* 0x00000000b5007209 */ /* 0x001fca0007810000 */
[----:B------:R-:W0:Y:S02]  /*6b50*/  SHFL.BFLY PT, R181, R0, 0x1, 0x1f ;  /* 0x0c201f0000b57f89 */ /* 0x000e2400000e0000 */
[----:B------:R-:W-:Y:S08]  /*6b60*/  MUFU.EX2 R171, R171 ;  /* 0x000000ab00ab7308 */ /* 0x000ff00000000800 */
[----:B------:R-:W-:Y:S08]  /*6b70*/  MUFU.EX2 R188, R188 ;  /* 0x000000bc00bc7308 */ /* 0x000ff00000000800 */
[----:B------:R-:W-:Y:S01]  /*6b80*/  MUFU.EX2 R173, R173 ;  /* 0x000000ad00ad7308 */ /* 0x000fe20000000800 */
[----:B0-----:R-:W-:Y:S01]  /*6b90*/  FMNMX.FTZ R170, R0, R181, !PT ;  /* 0x000000b500aa7209 */ /* 0x001fe20007810000 */
[----:B------:R-:W-:-:S06]  /*6ba0*/  FMUL.FTZ R0, R172, UR7 ;  /* 0x00000007ac007c20 */ /* 0x000fcc0008410000 */
[----:B------:R-:W-:Y:S01]  /*6bb0*/  MUFU.EX2 R190, R190 ;  /* 0x000000be00be7308 */ /* 0x000fe20000000800 */
[C---:B------:R-:W-:Y:S01]  /*6bc0*/  FSETP.NEU.FTZ.AND P2, PT, R170.reuse, -INF , PT ;  /* 0xff800000aa00780b */ /* 0x040fe20003f5d000 */
[----:B------:R-:W-:-:S05]  /*6bd0*/  FMUL.FTZ R179, R170, UR7 ;  /* 0x00000007aab37c20 */ /* 0x000fca0008410000 */
[----:B------:R-:W-:Y:S01]  /*6be0*/  FSEL R179, R179, RZ, P2 ;  /* 0x000000ffb3b37208 */ /* 0x000fe20001000000 */
[----:B------:R-:W0:Y:S04]  /*6bf0*/  MUFU.EX2 R0, R0 ;  /* 0x0000000000007308 */ /* 0x000e280000000800 */
[--C-:B------:R-:W-:Y:S01]  /*6c00*/  FFMA.FTZ R199, R155, UR7, -R179.reuse ;  /* 0x000000079bc77c23 */ /* 0x100fe200080108b3 */
[----:B------:R-:W-:Y:S01]  /*6c10*/  FSEL R155, R170, RZ, P2 ;  /* 0x000000ffaa9b7208 */ /* 0x000fe20001000000 */
[--C-:B------:R-:W-:Y:S01]  /*6c20*/  FFMA.FTZ R197, R185, UR7, -R179.reuse ;  /* 0x00000007b9c57c23 */ /* 0x100fe200080108b3 */
[--C-:B------:R-:W-:Y:S01]  /*6c30*/  FFMA.FTZ R172, R2, UR7, -R179.reuse ;  /* 0x0000000702ac7c23 */ /* 0x100fe200080108b3 */
[--C-:B------:R-:W-:Y:S01]  /*6c40*/  FFMA.FTZ R154, R154, UR7, -R179.reuse ;  /* 0x000000079a9a7c23 */ /* 0x100fe200080108b3 */
[--C-:B------:R-:W-:Y:S01]  /*6c50*/  FFMA.FTZ R193, R156, UR7, -R179.reuse ;  /* 0x000000079cc17c23 */ /* 0x100fe200080108b3 */
[----:B------:R-:W-:Y:S01]  /*6c60*/  FADD.FTZ R155, -R155, R4 ;  /* 0x000000049b9b7221 */ /* 0x000fe20000010100 */
[----:B------:R-:W-:Y:S01]  /*6c70*/  MUFU.EX2 R199, R199 ;  /* 0x000000c700c77308 */ /* 0x000fe20000000800 */
[--C-:B------:R-:W-:Y:S01]  /*6c80*/  FFMA.FTZ R156, R157, UR7, -R179.reuse ;  /* 0x000000079d9c7c23 */ /* 0x100fe200080108b3 */
[--C-:B------:R-:W-:Y:S01]  /*6c90*/  FFMA.FTZ R195, R158, UR7, -R179.reuse ;  /* 0x000000079ec37c23 */ /* 0x100fe200080108b3 */
[----:B------:R-:W-:Y:S01]  /*6ca0*/  FMUL.FTZ R155, R155, UR7 ;  /* 0x000000079b9b7c20 */ /* 0x000fe20008410000 */
[--C-:B------:R-:W-:Y:S01]  /*6cb0*/  FFMA.FTZ R158, R160, UR7, -R179.reuse ;  /* 0x00000007a09e7c23 */ /* 0x100fe200080108b3 */
[----:B------:R-:W-:Y:S01]  /*6cc0*/  FFMA.FTZ R159, R159, UR7, -R179 ;  /* 0x000000079f9f7c23 */ /* 0x000fe200080108b3 */
[----:B0-----:R-:W-:Y:S01]  /*6cd0*/  FFMA.FTZ R17, R0, R17, R153 ;  /* 0x0000001100117223 */ /* 0x001fe20000010099 */
[--C-:B------:R-:W-:Y:S01]  /*6ce0*/  FFMA.FTZ R189, R161, UR7, -R179.reuse ;  /* 0x00000007a1bd7c23 */ /* 0x100fe200080108b3 */
[----:B------:R-:W-:Y:S01]  /*6cf0*/  MUFU.EX2 R197, R197 ;  /* 0x000000c500c57308 */ /* 0x000fe20000000800 */
[----:B------:R-:W-:Y:S01]  /*6d00*/  FFMA.FTZ R191, R163, UR7, -R179 ;  /* 0x00000007a3bf7c23 */ /* 0x000fe200080108b3 */
[----:B------:R-:W-:Y:S01]  /*6d10*/  FADD.FTZ R17, R196, R17 ;  /* 0x00000011c4117221 */ /* 0x000fe20000010000 */
[--C-:B------:R-:W-:Y:S01]  /*6d20*/  FFMA.FTZ R185, R164, UR7, -R179.reuse ;  /* 0x00000007a4b97c23 */ /* 0x100fe200080108b3 */
[--C-:B------:R-:W-:Y:S01]  /*6d30*/  FFMA.FTZ R165, R165, UR7, -R179.reuse ;  /* 0x00000007a5a57c23 */ /* 0x100fe200080108b3 */
[----:B------:R-:W-:Y:S01]  /*6d40*/  FFMA.FTZ R166, R166, UR7, -R179 ;  /* 0x00000007a6a67c23 */ /* 0x000fe200080108b3 */
[----:B------:R-:W-:Y:S01]  /*6d50*/  FADD.FTZ R160, R198, R17 ;  /* 0x00000011c6a07221 */ /* 0x000fe20000010000 */
[----:B------:R-:W-:Y:S01]  /*6d60*/  FFMA.FTZ R168, R168, UR7, -R179 ;  /* 0x00000007a8a87c23 */ /* 0x000fe200080108b3 */
[----:B------:R-:W0:Y:S01]  /*6d70*/  MUFU.EX2 R2, R155 ;  /* 0x0000009b00027308 */ /* 0x000e220000000800 */
[----:B------:R-:W-:Y:S01]  /*6d80*/  F2FP.F16.F32.PACK_AB R196, R196, R153 ;  /* 0x00000099c4c4723e */ /* 0x000fe200000000ff */
[C---:B------:R-:W-:Y:S01]  /*6d90*/  FADD.FTZ R157, R167.reuse, R160 ;  /* 0x000000a0a79d7221 */ /* 0x040fe20000010000 */
[C---:B------:R-:W-:Y:S01]  /*6da0*/  ISETP.GT.AND P2, PT, R20.reuse, UR50, PT ;  /* 0x0000003214007c0c */ /* 0x040fe2000bf44270 */
[----:B------:R-:W-:Y:S01]  /*6db0*/  VIADD R20, R20, 0xffffffff ;  /* 0xffffffff14147836 */ /* 0x000fe20000000000 */
[----:B------:R-:W-:-:S03]  /*6dc0*/  F2FP.F16.F32.PACK_AB R198, R167, R198 ;  /* 0x000000c6a7c6723e */ /* 0x000fc600000000ff */
[----:B------:R-:W1:Y:S08]  /*6dd0*/  MUFU.EX2 R172, R172 ;  /* 0x000000ac00ac7308 */ /* 0x000e700000000800 */
[----:B------:R-:W2:Y:S01]  /*6de0*/  MUFU.EX2 R154, R154 ;  /* 0x0000009a009a7308 */ /* 0x000ea20000000800 */
[----:B0-----:R-:W-:Y:S01]  /*6df0*/  FFMA.FTZ R17, R2, R16, R197 ;  /* 0x0000001002117223 */ /* 0x001fe200000100c5 */
[----:B------:R-:W-:Y:S01]  /*6e00*/  FADD.FTZ R16, R192, R157 ;  /* 0x0000009dc0107221 */ /* 0x000fe20000010000 */
[----:B------:R-:W-:Y:S01]  /*6e10*/  IMAD.U32 R157, RZ, RZ, UR14 ;  /* 0x0000000eff9d7e24 */ /* 0x000fe2000f8e00ff */
[----:B------:R-:W-:-:S02]  /*6e20*/  F2FP.F16.F32.PACK_AB R192, R169, R192 ;  /* 0x000000c0a9c0723e */ /* 0x000fc400000000ff */
[----:B------:R-:W-:Y:S01]  /*6e30*/  FADD.FTZ R155, R169, R16 ;  /* 0x00000010a99b7221 */ /* 0x000fe20000010000 */
[----:B------:R-:W-:Y:S01]  /*6e40*/  FFMA.FTZ R16, R162, UR7, -R179 ;  /* 0x00000007a2107c23 */ /* 0x000fe200080108b3 */
[----:B------:R-:W0:Y:S01]  /*6e50*/  MUFU.EX2 R193, R193 ;  /* 0x000000c100c17308 */ /* 0x000e220000000800 */
[----:B-1----:R-:W-:Y:S01]  /*6e60*/  FADD.FTZ R160, R172, R17 ;  /* 0x00000011aca07221 */ /* 0x002fe20000010000 */
[----:B------:R-:W-:Y:S01]  /*6e70*/  FADD.FTZ R162, R194, R155 ;  /* 0x0000009bc2a27221 */ /* 0x000fe20000010000 */
[----:B------:R-:W-:Y:S01]  /*6e80*/  @!P1 VIADD R157, R157, 0x30860 ;  /* 0x000308609d9d9836 */ /* 0x000fe20000000000 */
[----:B------:R-:W-:Y:S01]  /*6e90*/  F2FP.F16.F32.PACK_AB R194, R171, R194 ;  /* 0x000000c2abc2723e */ /* 0x000fe200000000ff */
[----:B------:R-:W-:Y:S01]  /*6ea0*/  FADD.FTZ R17, R199, R160 ;  /* 0x000000a0c7117221 */ /* 0x000fe20000010000 */
[----:B------:R-:W-:Y:S01]  /*6eb0*/  FADD.FTZ R155, R171, R162 ;  /* 0x000000a2ab9b7221 */ /* 0x000fe20000010000 */
[----:B------:R-:W-:Y:S01]  /*6ec0*/  F2FP.F16.F32.PACK_AB R197, R172, R197 ;  /* 0x000000c5acc5723e */ /* 0x000fe200000000ff */
[----:B------:R-:W1:Y:S01]  /*6ed0*/  MUFU.EX2 R156, R156 ;  /* 0x0000009c009c7308 */ /* 0x000e620000000800 */
[----:B--2---:R-:W-:Y:S01]  /*6ee0*/  FADD.FTZ R160, R154, R17 ;  /* 0x000000119aa07221 */ /* 0x004fe20000010000 */
[----:B------:R-:W-:Y:S01]  /*6ef0*/  FADD.FTZ R162, R188, R155 ;  /* 0x0000009bbca27221 */ /* 0x000fe20000010000 */
[----:B------:R-:W-:-:S02]  /*6f00*/  @!P1 PRMT R157, RZ, 0x654, R157 ;  /* 0x00000654ff9d9816 */ /* 0x000fc4000000009d */
[C---:B------:R-:W-:Y:S01]  /*6f10*/  F2FP.F16.F32.PACK_AB R188, R173.reuse, R188 ;  /* 0x000000bcadbc723e */ /* 0x040fe200000000ff */
[----:B------:R-:W-:Y:S01]  /*6f20*/  FADD.FTZ R155, R173, R162 ;  /* 0x000000a2ad9b7221 */ /* 0x000fe20000010000 */
[----:B------:R2:W-:Y:S01]  /*6f30*/  @!P1 SYNCS.ARRIVE.TRANS64.RED.A1T0 RZ, [R157+URZ], RZ ;  /* 0x000000ff9dff99a7 */ /* 0x0005e2000810043f */
[----:B------:R-:W3:Y:S01]  /*6f40*/  MUFU.EX2 R195, R195 ;  /* 0x000000c300c37308 */ /* 0x000ee20000000800 */
[----:B0-----:R-:W-:Y:S01]  /*6f50*/  FADD.FTZ R17, R193, R160 ;  /* 0x000000a0c1117221 */ /* 0x001fe20000010000 */
[----:B------:R-:W-:Y:S01]  /*6f60*/  FADD.FTZ R162, R190, R155 ;  /* 0x0000009bbea27221 */ /* 0x000fe20000010000 */
[----:B------:R-:W-:-:S05]  /*6f70*/  F2FP.F16.F32.PACK_AB R199, R154, R199 ;  /* 0x000000c79ac7723e */ /* 0x000fca00000000ff */
[----:B------:R-:W0:Y:S01]  /*6f80*/  MUFU.EX2 R4, R159 ;  /* 0x0000009f00047308 */ /* 0x000e220000000800 */
[C---:B-1----:R-:W-:Y:S01]  /*6f90*/  FADD.FTZ R160, R156.reuse, R17 ;  /* 0x000000119ca07221 */ /* 0x042fe20000010000 */
[----:B------:R-:W-:-:S06]  /*6fa0*/  F2FP.F16.F32.PACK_AB R193, R156, R193 ;  /* 0x000000c19cc1723e */ /* 0x000fcc00000000ff */
[----:B------:R-:W1:Y:S01]  /*6fb0*/  MUFU.EX2 R189, R189 ;  /* 0x000000bd00bd7308 */ /* 0x000e620000000800 */
[----:B---3--:R-:W-:-:S07]  /*6fc0*/  FADD.FTZ R17, R195, R160 ;  /* 0x000000a0c3117221 */ /* 0x008fce0000010000 */
[----:B------:R-:W3:Y:S01]  /*6fd0*/  MUFU.EX2 R158, R158 ;  /* 0x0000009e009e7308 */ /* 0x000ee20000000800 */
[C---:B0-----:R-:W-:Y:S01]  /*6fe0*/  FADD.FTZ R160, R4.reuse, R17 ;  /* 0x0000001104a07221 */ /* 0x041fe20000010000 */
[----:B------:R-:W-:Y:S02]  /*6ff0*/  F2FP.F16.F32.PACK_AB R195, R4, R195 ;  /* 0x000000c304c3723e */ /* 0x000fe400000000ff */
[----:B------:R-:W-:-:S04]  /*7000*/  MOV R4, R170 ;  /* 0x000000aa00047202 */ /* 0x000fc80000000f00 */
        /* <DEDUP_REMOVED lines=11> */
[C---:B---3--:R-:W-:Y:S01]  /*70c0*/  FADD.FTZ R160, R16.reuse, R17 ;  /* 0x0000001110a07221 */ /* 0x048fe20000010000 */
[----:B------:R-:W-:-:S06]  /*70d0*/  F2FP.F16.F32.PACK_AB R191, R16, R191 ;  /* 0x000000bf10bf723e */ /* 0x000fcc00000000ff */
[----:B------:R-:W3:Y:S01]  /*70e0*/  MUFU.EX2 R177, R177 ;  /* 0x000000b100b17308 */ /* 0x000ee20000000800 */
[----:B0-----:R-:W-:-:S07]  /*70f0*/  FADD.FTZ R162, R184, R153 ;  /* 0x00000099b8a27221 */ /* 0x001fce0000010000 */
[----:B------:R-:W0:Y:S01]  /*7100*/  MUFU.EX2 R165, R165 ;  /* 0x000000a500a57308 */ /* 0x000e220000000800 */
[----:B-1----:R-:W-:-:S07]  /*7110*/  FADD.FTZ R160, R185, R160 ;  /* 0x000000a0b9a07221 */ /* 0x002fce0000010000 */
[----:B------:R-:W1:Y:S01]  /*7120*/  MUFU.EX2 R186, R186 ;  /* 0x000000ba00ba7308 */ /* 0x000e620000000800 */
[C---:B---3--:R-:W-:Y:S01]  /*7130*/  FADD.FTZ R153, R177.reuse, R162 ;  /* 0x000000a2b1997221 */ /* 0x048fe20000010000 */
[----:B------:R-:W-:-:S06]  /*7140*/  F2FP.F16.F32.PACK_AB R184, R177, R184 ;  /* 0x000000b8b1b8723e */ /* 0x000fcc00000000ff */
[----:B------:R-:W3:Y:S01]  /*7150*/  MUFU.EX2 R187, R166 ;  /* 0x000000a600bb7308 */ /* 0x000ee20000000800 */
[C---:B0-----:R-:W-:Y:S01]  /*7160*/  FADD.FTZ R160, R165.reuse, R160 ;  /* 0x000000a0a5a07221 */ /* 0x041fe20000010000 */
[----:B------:R-:W-:-:S06]  /*7170*/  F2FP.F16.F32.PACK_AB R185, R165, R185 ;  /* 0x000000b9a5b9723e */ /* 0x000fcc00000000ff */
[----:B------:R-:W0:Y:S01]  /*7180*/  MUFU.EX2 R5, R180 ;  /* 0x000000b400057308 */ /* 0x000e220000000800 */
[----:B-1----:R-:W-:-:S07]  /*7190*/  FADD.FTZ R162, R186, R153 ;  /* 0x00000099baa27221 */ /* 0x002fce0000010000 */
[----:B------:R-:W1:Y:S01]  /*71a0*/  MUFU.EX2 R168, R168 ;  /* 0x000000a800a87308 */ /* 0x000e620000000800 */
[----:B---3--:R-:W-:Y:S01]  /*71b0*/  FADD.FTZ R160, R187, R160 ;  /* 0x000000a0bba07221 */ /* 0x008fe20000010000 */
[C---:B0-----:R-:W-:Y:S01]  /*71c0*/  FADD.FTZ R17, R5.reuse, R162 ;  /* 0x000000a205117221 */ /* 0x041fe20000010000 */
[----:B------:R-:W-:Y:S01]  /*71d0*/  F2FP.F16.F32.PACK_AB R186, R5, R186 ;  /* 0x000000ba05ba723e */ /* 0x000fe200000000ff */
[----:B------:R-:W-:Y:S02]  /*71e0*/  IMAD.MOV.U32 R5, RZ, RZ, R152 ;  /* 0x000000ffff057224 */ /* 0x000fe400078e0098 */
[C---:B-1----:R-:W-:Y:S01]  /*71f0*/  FADD.FTZ R16, R168.reuse, R160 ;  /* 0x000000a0a8107221 */ /* 0x042fe20000010000 */
[----:B------:R-:W-:Y:S01]  /*7200*/  F2FP.F16.F32.PACK_AB R187, R168, R187 ;  /* 0x000000bba8bb723e */ /* 0x000fe200000000ff */
[----:B--2---:R-:W-:Y:S06]  /*7210*/  @P2 BRA `(.L_x_1125) ;  /* 0xffffffd400642947 */ /* 0x004fec000383ffff */
[----:B------:R-:W-:Y:S01]  /*7220*/  IMAD.MOV.U32 R4, RZ, RZ, R170 ;  /* 0x000000ffff047224 */ /* 0x000fe200078e00aa */
[----:B------:R-:W-:Y:S01]  /*7230*/  UMOV UR37, UR5 ;  /* 0x0000000500257c82 */ /* 0x000fe20008000000 */
[----:B------:R-:W-:Y:S01]  /*7240*/  IMAD.MOV.U32 R5, RZ, RZ, R152 ;  /* 0x000000ffff057224 */ /* 0x000fe200078e0098 */
[----:B------:R-:W-:-:S06]  /*7250*/  UMOV UR36, UR38 ;  /* 0x0000002600247c82 */ /* 0x000fcc0008000000 */
.L_x_1108:
[----:B------:R-:W-:Y:S01]  /*7260*/  IADD3 R152, R19, 0x80, -R22 ;  /* 0x0000008013987810 */ /* 0x000fe20007ffe816 */
[----:B------:R-:W-:Y:S01]  /*7270*/  ULDC UR6, c[0x0][0x9e4] ;  /* 0x0002790000067ab9 */ /* 0x000fe20000000800 */
[----:B------:R-:W-:Y:S01]  /*7280*/  ULDC UR14, c[0x0][0x9dc] ;  /* 0x00027700000e7ab9 */ /* 0x000fe20000000800 */
[----:B------:R-:W-:Y:S02]  /*7290*/  UISETP.GE.AND UP0, UPT, UR6, 0x1, UPT ;  /* 0x000000010600788c */ /* 0x000fe4000bf06270 */
[----:B------:R-:W-:-:S04]  /*72a0*/  IMAD R152, R201, 0x80, R152 ;  /* 0x00000080c9987824 */ /* 0x000fc800078e0298 */
[----:B------:R-:W-:Y:S02]  /*72b0*/  PLOP3.LUT P6, PT, PT, PT, UP0, 0x80, 0x0 ;  /* 0x000000000000781c */ /* 0x000fe40003fcf008 */
[----:B------:R-:W-:-:S13]  /*72c0*/  R2UR UR15, R152 ;  /* 0x00000000980f72ca */ /* 0x000fda00000e0000 */
[----:B------:R-:W-:Y:S01]  /*72d0*/  UIADD3 UR14, UR15, -UR14, URZ ;  /* 0x8000000e0f0e7290 */ /* 0x000fe2000fffe03f */
        /* <DEDUP_REMOVED lines=11> */
.L_x_1127:
[----:B------:R-:W-:-:S11]  /*7390*/  UISETP.NE.AND UP0, UPT, UR6, 0x1, UPT ;  /* 0x000000010600788c */ /* 0x000fd6000bf05270 */
[----:B------:R-:W-:Y:S02]  /*73a0*/  @UP0 ULDC.64 UR4, c[0x0][0x9e8] ;  /* 0x00027a0000040ab9 */ /* 0x000fe40000000a00 */
[----:B------:R-:W-:-:S04]  /*73b0*/  UIMAD.WIDE.U32 UR10, UR15, UR4, URZ ;  /* 0x000000040f0a72a5 */ /* 0x000fc8000f8e003f */
[----:B------:R-:W-:-:S12]  /*73c0*/  @UP0 USHF.R.U32.HI UR15, URZ, UR5, UR11 ;  /* 0x000000053f0f0299 */ /* 0x000fd8000801160b */
.L_x_1128:
[----:B------:R-:W-:-:S04]  /*73d0*/  UIMAD UR6, UR15, UR6, URZ ;  /* 0x000000060f0672a4 */ /* 0x000fc8000f8e023f */
[----:B------:R-:W-:-:S04]  /*73e0*/  UISETP.LT.AND UP0, UPT, UR14, UR6, UPT ;  /* 0x000000060e00728c */ /* 0x000fc8000bf01270 */
[----:B------:R-:W-:-:S12]  /*73f0*/  USEL UR14, UR14, UR6, !UP0 ;  /* 0x000000060e0e7287 */ /* 0x000fd8000c000000 */
.L_x_1126:
        /* <DEDUP_REMOVED lines=9> */
[----:B------:R-:W-:Y:S01]  /*7490*/  UMOV UR38, UR36 ;  /* 0x0000002400267c82 */ /* 0x000fe20008000000 */
[----:B------:R-:W-:Y:S01]  /*74a0*/  IMAD.MOV.U32 R200, RZ, RZ, R5 ;  /* 0x000000ffffc87224 */ /* 0x000fe200078e0005 */
[----:B------:R-:W-:Y:S01]  /*74b0*/  UMOV UR4, UR37 ;  /* 0x0000002500047c82 */ /* 0x000fe20008000000 */
[----:B------:R-:W-:Y:S01]  /*74c0*/  ULDC UR54, c[0x0][0x988] ;  /* 0x0002620000367ab9 */ /* 0x000fe20000000800 */
[----:B------:R-:W-:-:S05]  /*74d0*/  ULDC UR5, c[0x0][0x9d8] ;  /* 0x0002760000057ab9 */ /* 0x000fca0000000800 */
.L_x_1138:
[----:B------:R-:W-:-:S04]  /*74e0*/  UIADD3 UR6, UR4, 0x1, URZ ;  /* 0x0000000104067890 */ /* 0x000fc8000fffe03f */
[----:B------:R-:W-:-:S04]  /*74f0*/  UISETP.NE.AND UP0, UPT, UR6, 0x2, UPT ;  /* 0x000000020600788c */ /* 0x000fc8000bf05270 */
[----:B------:R-:W-:Y:S02]  /*7500*/  USEL UR36, URZ, 0x1, UP0 ;  /* 0x000000013f247887 */ /* 0x000fe40008000000 */
[----:B------:R-:W-:Y:S02]  /*7510*/  USEL UR37, UR6, URZ, UP0 ;  /* 0x0000003f06257287 */ /* 0x000fe40008000000 */
[----:B------:R-:W-:Y:S01]  /*7520*/  ULOP3.LUT UR36, UR38, UR36, URZ, 0x3c, !UPT ;  /* 0x0000002426247292 */ /* 0x000fe2000f8e3c3f */
[----:B------:R-:W-:Y:S11]  /*7530*/  @!P0 BRA `(.L_x_1130) ;  /* 0x0000000000048947 */ /* 0x000ff60003800000 */
[----:B------:R-:W-:Y:S01]  /*7540*/  BPT.TRAP 0x1 ;  /* 0x000000040000795c */ /* 0x000fe20000300000 */
.L_x_1130:
[----:B------:R-:W-:Y:S01]  /*7550*/  ULEA UR6, UR37, UR39, 0x3 ;  /* 0x0000002725067291 */ /* 0x000fe2000f8e183f */
[----:B------:R-:W-:-:S05]  /*7560*/  IMAD.U32 R4, RZ, RZ, UR36 ;  /* 0x00000024ff047e24 */ /* 0x000fca000f8e00ff */
[----:B------:R-:W-:-:S04]  /*7570*/  SHF.L.U32 R4, R4, 0x1f, RZ ;  /* 0x0000001f04047819 */ /* 0x000fc800000006ff */
[----:B------:R0:W1:Y:S01]  /*7580*/  SYNCS.PHASECHK.TRANS64.TRYWAIT P2, [UR6+0x30830], R4 ;  /* 0x03083004ff0075a7 */ /* 0x0000620008040146 */
[----:B------:R-:W-:Y:S05]  /*7590*/  @!P0 BRA `(.L_x_1131) ;  /* 0x0000000000048947 */ /* 0x000fea0003800000 */
[----:B------:R-:W-:Y:S01]  /*75a0*/  BPT.TRAP 0x1 ;  /* 0x000000040000795c */ /* 0x000fe20000300000 */
.L_x_1131:
[----:B-1----:R-:W-:Y:S05]  /*75b0*/  @P2 BRA `(.L_x_1132) ;  /* 0x0000000000082947 */ /* 0x002fea0003800000 */
[----:B------:R-:W1:Y:S02]  /*75c0*/  SYNCS.PHASECHK.TRANS64.TRYWAIT P2, [UR6+0x30830], R4 ;  /* 0x03083004ff0075a7 */ /* 0x000e640008040146 */
[----:B-1----:R-:W-:Y:S05]  /*75d0*/  @!P2 BRA `(.L_x_1133) ;  /* 0x000000e400f8a947 */ /* 0x002fea0003800000 */
.L_x_1132:
        /* <DEDUP_REMOVED lines=227> */
.L_x_1134:
[----:B------:R-:W-:Y:S01]  /*8410*/  ULEA UR14, UR4, UR39, 0x3 ;  /* 0x00000027040e7291 */ /* 0x000fe2000f8e183f */
[----:B------:R-:W-:-:S05]  /*8420*/  IMAD.U32 R0, RZ, RZ, UR38 ;  /* 0x00000026ff007e24 */ /* 0x000fca000f8e00ff */
[----:B------:R-:W-:-:S04]  /*8430*/  SHF.L.U32 R0, R0, 0x1f, RZ ;  /* 0x0000001f00007819 */ /* 0x000fc800000006ff */
[----:B------:R2:W3:Y:S01]  /*8440*/  SYNCS.PHASECHK.TRANS64.TRYWAIT P2, [UR14+0x30850], R0 ;  /* 0x03085000ff0075a7 */ /* 0x0004e2000804014e */
[----:B------:R-:W-:Y:S05]  /*8450*/  @!P0 BRA `(.L_x_1135) ;  /* 0x0000000000048947 */ /* 0x000fea0003800000 */
[----:B------:R-:W-:Y:S01]  /*8460*/  BPT.TRAP 0x1 ;  /* 0x000000040000795c */ /* 0x000fe20000300000 */
.L_x_1135:
[----:B---3--:R-:W-:Y:S05]  /*8470*/  @P2 BRA `(.L_x_1136) ;  /* 0x0000000000082947 */ /* 0x008fea0003800000 */
[----:B------:R-:W3:Y:S02]  /*8480*/  SYNCS.PHASECHK.TRANS64.TRYWAIT P2, [UR14+0x30850], R0 ;  /* 0x03085000ff0075a7 */ /* 0x000ee4000804014e */
[----:B---3--:R-:W-:Y:S05]  /*8490*/  @!P2 BRA `(.L_x_1137) ;  /* 0x000000d80060a947 */ /* 0x008fea0003800000 */
.L_x_1136:
[----:B------:R-:W-:Y:S01]  /*84a0*/  UIADD3 UR7, UR39, 0x400, URZ ;  /* 0x0000040027077890 */ /* 0x000fe2000fffe03f */
[----:B------:R-:W-:Y:S01]  /*84b0*/  WARPGROUP.ARRIVE ;  /* 0x00000000000079c5 */ /* 0x000fe20000000000 */
[----:B------:R-:W-:Y:S01]  /*84c0*/  UMOV UR11, 0x40000040 ;  /* 0x40000040000b7882 */ /* 0x000fe20000000000 */
[----:B------:R-:W-:Y:S01]  /*84d0*/  FMUL.FTZ R2, R153, UR5 ;  /* 0x0000000599027c20 */ /* 0x000fe20008410000 */
[----:B------:R-:W-:Y:S01]  /*84e0*/  USHF.R.U32.HI UR7, URZ, 0x4, UR7 ;  /* 0x000000043f077899 */ /* 0x000fe20008011607 */
[----:B01----:R-:W-:Y:S01]  /*84f0*/  FMUL.FTZ R4, R156, UR5 ;  /* 0x000000059c047c20 */ /* 0x003fe20008410000 */
[----:B------:R-:W-:Y:S01]  /*8500*/  FMUL.FTZ R156, R157, UR5 ;  /* 0x000000059d9c7c20 */ /* 0x000fe20008410000 */
[----:B------:R-:W-:Y:S01]  /*8510*/  FMUL.FTZ R157, R160, UR5 ;  /* 0x00000005a09d7c20 */ /* 0x000fe20008410000 */
[----:B------:R-:W-:Y:S01]  /*8520*/  ULOP3.LUT UR7, UR7, 0x3fff, URZ, 0xc0, !UPT ;  /* 0x00003fff07077892 */ /* 0x000fe2000f8ec03f */
[----:B------:R-:W-:Y:S01]  /*8530*/  MUFU.TANH R2, R2 ;  /* 0x0000000200027308 */ /* 0x000fe20000002400 */
[----:B------:R-:W-:Y:S01]  /*8540*/  FMUL.FTZ R153, R155, UR5 ;  /* 0x000000059b997c20 */ /* 0x000fe20008410000 */
[----:B------:R-:W-:Y:S01]  /*8550*/  FMUL.FTZ R155, R159, UR5 ;  /* 0x000000059f9b7c20 */ /* 0x000fe20008410000 */
[----:B------:R-:W-:Y:S01]  /*8560*/  ULOP3.LUT UR7, UR7, 0x2000000, URZ, 0xfc, !UPT ;  /* 0x0200000007077892 */ /* 0x000fe2000f8efc3f */
[----:B------:R-:W-:Y:S01]  /*8570*/  FMUL.FTZ R159, R161, UR5 ;  /* 0x00000005a19f7c20 */ /* 0x000fe20008410000 */
[----:B------:R-:W-:Y:S01]  /*8580*/  FMUL.FTZ R160, R164, UR5 ;  /* 0x00000005a4a07c20 */ /* 0x000fe20008410000 */
[----:B------:R-:W-:Y:S01]  /*8590*/  FMUL.FTZ R161, R165, UR5 ;  /* 0x00000005a5a17c20 */ /* 0x000fe20008410000 */
[----:B------:R-:W-:Y:S01]  /*85a0*/  ULEA UR4, UR4, UR7, 0xb ;  /* 0x0000000704047291 */ /* 0x000fe2000f8e583f */
[----:B------:R-:W-:Y:S01]  /*85b0*/  MUFU.TANH R4, R4 ;  /* 0x0000000400047308 */ /* 0x000fe20000002400 */
[----:B------:R-:W-:Y:S01]  /*85c0*/  FMUL.FTZ R164, R168, UR5 ;  /* 0x00000005a8a47c20 */ /* 0x000fe20008410000 */
[----:B------:R-:W-:Y:S01]  /*85d0*/  FMUL.FTZ R165, R172, UR5 ;  /* 0x00000005aca57c20 */ /* 0x000fe20008410000 */
[----:B------:R-:W-:Y:S01]  /*85e0*/  FMUL.FTZ R172, R173, UR5 ;  /* 0x00000005adac7c20 */ /* 0x000fe20008410000 */
[----:B------:R-:W-:Y:S01]  /*85f0*/  FMUL.FTZ R168, R176, UR5 ;  /* 0x00000005b0a87c20 */ /* 0x000fe20008410000 */
[----:B------:R-:W-:Y:S01]  /*8600*/  FMUL.FTZ R173, R177, UR5 ;  /* 0x00000005b1ad7c20 */ /* 0x000fe20008410000 */
[----:B------:R-:W-:Y:S01]  /*8610*/  UMOV UR10, UR4 ;  /* 0x00000004000a7c82 */ /* 0x000fe20008000000 */
[----:B------:R-:W-:Y:S01]  /*8620*/  FMUL.FTZ R176, R181, UR5 ;  /* 0x00000005b5b07c20 */ /* 0x000fe20008410000 */
[----:B------:R-:W-:Y:S01]  /*8630*/  HGMMA.64x256x16.F32 R24, R196, gdesc[UR8].tnspB, R24, gsb0 ;  /* 0x43e00008c4187df0 */ /* 0x000fe20008000818 */
[----:B------:R-:W-:Y:S01]  /*8640*/  UIADD3 UR10, UR4, 0x80, URZ ;  /* 0x00000080040a7890 */ /* 0x000fe2000fffe03f */
[----:B------:R-:W-:Y:S01]  /*8650*/  MUFU.TANH R156, R156 ;  /* 0x0000009c009c7308 */ /* 0x000fe20000002400 */
[----:B------:R-:W-:Y:S01]  /*8660*/  UMOV UR11, 0x40000040 ;  /* 0x40000040000b7882 */ /* 0x000fe20000000000 */
[----:B------:R-:W-:Y:S01]  /*8670*/  UMOV UR7, UR54 ;  /* 0x0000003600077c82 */ /* 0x000fe20008000000 */
[----:B------:R-:W-:Y:S01]  /*8680*/  FMUL.FTZ R177, R179, UR5 ;  /* 0x00000005b3b17c20 */ /* 0x000fe20008410000 */
[----:B------:R-:W-:Y:S01]  /*8690*/  FMUL.FTZ R179, R183, UR5 ;  /* 0x00000005b7b37c20 */ /* 0x000fe20008410000 */
[C---:B------:R-:W-:Y:S01]  /*86a0*/  ISETP.GT.AND P2, PT, R20.reuse, UR50, PT ;  /* 0x0000003214007c0c */ /* 0x040fe2000bf44270 */
[----:B------:R-:W-:Y:S01]  /*86b0*/  UMOV UR38, UR36 ;  /* 0x0000002400267c82 */ /* 0x000fe20008000000 */
[----:B------:R-:W-:Y:S01]  /*86c0*/  VIADD R20, R20, 0xffffffff ;  /* 0xffffffff14147836 */ /* 0x000fe20000000000 */
        /* <DEDUP_REMOVED lines=23> */
[----:B------:R-:W-:Y:S01]  /*8840*/  FMUL.FTZ R169, R180, UR5 ;  /* 0x00000005b4a97c20 */ /* 0x000fe20008410000 */
[----:B------:R-:W-:Y:S01]  /*8850*/  FMUL.FTZ R152, R154, UR5 ;  /* 0x000000059a987c20 */ /* 0x000fe20008410000 */
[----:B------:R-:W-:-:S15]  /*8860*/  FMUL.FTZ R154, R158, UR5 ;  /* 0x000000059e9a7c20 */ /* 0x000fde0008410000 */
[----:B------:R-:W-:-:S03]  /*8870*/  NOP ;  /* 0x0000000000007918 */ /* 0x000fc60000000000 */
[----:B------:R-:W-:Y:S01]  /*8880*/  HGMMA.64x256x16.F32 R24, R188, gdesc[UR8].tnspB, R24, gsb0 ;  /* 0x43e00008bc187df0 */ /* 0x000fe20008000818 */
[----:B------:R-:W0:Y:S01]  /*8890*/  MUFU.TANH R193, R193 ;  /* 0x000000c100c17308 */ /* 0x000e220000002400 */
[----:B------:R-:W-:Y:S01]  /*88a0*/  UIADD3 UR10, UR4, 0x180, URZ ;  /* 0x00000180040a7890 */ /* 0x000fe2000fffe03f */
[----:B------:R-:W-:Y:S01]  /*88b0*/  FMUL.FTZ R158, R162, UR5 ;  /* 0x00000005a29e7c20 */ /* 0x000fe20008410000 */
[----:B------:R-:W-:Y:S01]  /*88c0*/  UMOV UR11, 0x40000040 ;  /* 0x40000040000b7882 */ /* 0x000fe20000000000 */
        /* <DEDUP_REMOVED lines=10> */
[----:B------:R-:W-:-:S02]  /*8970*/  UMOV UR4, UR37 ;  /* 0x0000002500047c82 */ /* 0x000fc40008000000 */
[----:B------:R-:W3:Y:S01]  /*8980*/  MUFU.TANH R169, R169 ;  /* 0x000000a900a97308 */ /* 0x000ee20000002400 */
[----:B0-----:R-:W-:-:S04]  /*8990*/  FMNMX.FTZ R5, R193, R200, !PT ;  /* 0x000000c8c1057209 */ /* 0x001fc80007810000 */
[----:B------:R-:W-:-:S03]  /*89a0*/  FMNMX.FTZ R5, R2, R5, !PT ;  /* 0x0000000502057209 */ /* 0x000fc60007810000 */
[----:B------:R-:W0:Y:S01]  /*89b0*/  MUFU.TANH R152, R152 ;  /* 0x0000009800987308 */ /* 0x000e220000002400 */
[----:B------:R-:W-:-:S04]  /*89c0*/  FMNMX.FTZ R5, R4, R5, !PT ;  /* 0x0000000504057209 */ /* 0x000fc80007810000 */
[----:B--2---:R-:W-:-:S03]  /*89d0*/  FMNMX.FTZ R0, R156, R5, !PT ;  /* 0x000000059c007209 */ /* 0x004fc60007810000 */
[----:B------:R-:W2:Y:S01]  /*89e0*/  MUFU.TANH R154, R154 ;  /* 0x0000009a009a7308 */ /* 0x000ea20000002400 */
[----:B------:R-:W-:-:S04]  /*89f0*/  FMNMX.FTZ R0, R157, R0, !PT ;  /* 0x000000009d007209 */ /* 0x000fc80007810000 */
[----:B------:R-:W-:-:S03]  /*8a00*/  FMNMX.FTZ R5, R159, R0, !PT ;  /* 0x000000009f057209 */ /* 0x000fc60007810000 */
[----:B------:R-:W4:Y:S01]  /*8a10*/  MUFU.TANH R158, R158 ;  /* 0x0000009e009e7308 */ /* 0x000f220000002400 */
[----:B------:R-:W-:-:S04]  /*8a20*/  FMNMX.FTZ R0, R160, R5, !PT ;  /* 0x00000005a0007209 */ /* 0x000fc80007810000 */
[----:B------:R-:W-:-:S03]  /*8a30*/  FMNMX.FTZ R5, R161, R0, !PT ;  /* 0x00000000a1057209 */ /* 0x000fc60007810000 */
[----:B------:R-:W5:Y:S01]  /*8a40*/  MUFU.TANH R162, R162 ;  /* 0x000000a200a27308 */ /* 0x000f620000002400 */
[----:B------:R-:W-:-:S04]  /*8a50*/  FMNMX.FTZ R5, R164, R5, !PT ;  /* 0x00000005a4057209 */ /* 0x000fc80007810000 */
[----:B-1----:R-:W-:-:S03]  /*8a60*/  FMNMX.FTZ R0, R192, R5, !PT ;  /* 0x00000005c0007209 */ /* 0x002fc60007810000 */
[----:B------:R-:W1:Y:S01]  /*8a70*/  MUFU.TANH R163, R163 ;  /* 0x000000a300a37308 */ /* 0x000e620000002400 */
[----:B------:R-:W-:-:S04]  /*8a80*/  FMNMX.FTZ R5, R165, R0, !PT ;  /* 0x00000000a5057209 */ /* 0x000fc80007810000 */
[----:B------:R-:W-:-:S03]  /*8a90*/  FMNMX.FTZ R5, R172, R5, !PT ;  /* 0x00000005ac057209 */ /* 0x000fc60007810000 */
[----:B------:R-:W1:Y:S01]  /*8aa0*/  MUFU.TANH R166, R166 ;  /* 0x000000a600a67308 */ /* 0x000e620000002400 */
[----:B------:R-:W-:-:S04]  /*8ab0*/  FMNMX.FTZ R0, R168, R5, !PT ;  /* 0x00000005a8007209 */ /* 0x000fc80007810000 */
[----:B------:R-:W-:-:S03]  /*8ac0*/  FMNMX.FTZ R0, R173, R0, !PT ;  /* 0x00000000ad007209 */ /* 0x000fc60007810000 */
[----:B------:R-:W1:Y:S01]  /*8ad0*/  MUFU.TANH R167, R167 ;  /* 0x000000a700a77308 */ /* 0x000e620000002400 */
[----:B---3--:R-:W-:-:S04]  /*8ae0*/  FMNMX.FTZ R5, R169, R0, !PT ;  /* 0x00000000a9057209 */ /* 0x008fc80007810000 */
[----:B------:R-:W-:-:S03]  /*8af0*/  FMNMX.FTZ R5, R176, R5, !PT ;  /* 0x00000005b0057209 */ /* 0x000fc60007810000 */
[----:B------:R-:W3:Y:S02]  /*8b00*/  MUFU.TANH R170, R170 ;  /* 0x000000aa00aa7308 */ /* 0x000ee40000002400 */
[----:B------:R-:W0:Y:S06]  /*8b10*/  SHFL.BFLY PT, R0, R5, 0x2, 0x1f ;  /* 0x0c401f0005007f89 */ /* 0x000e2c00000e0000 */
[----:B------:R-:W3:Y:S08]  /*8b20*/  MUFU.TANH R171, R171 ;  /* 0x000000ab00ab7308 */ /* 0x000ef00000002400 */
[----:B------:R-:W3:Y:S08]  /*8b30*/  MUFU.TANH R174, R174 ;  /* 0x000000ae00ae7308 */ /* 0x000ef00000002400 */
[----:B------:R-:W3:Y:S01]  /*8b40*/  MUFU.TANH R175, R175 ;  /* 0x000000af00af7308 */ /* 0x000ee20000002400 */
[----:B0-----:R-:W-:-:S02]  /*8b50*/  FMNMX.FTZ R180, R5, R0, !PT ;  /* 0x0000000005b47209 */ /* 0x001fc40007810000 */
[----:B------:R-:W-:-:S04]  /*8b60*/  FMNMX.FTZ R0, R152, R21, !PT ;  /* 0x0000001598007209 */ /* 0x000fc80007810000 */
[----:B------:R-:W-:Y:S01]  /*8b70*/  FMNMX.FTZ R5, R153, R0, !PT ;  /* 0x0000000099057209 */ /* 0x000fe20007810000 */
[----:B------:R-:W0:Y:S03]  /*8b80*/  MUFU.TANH R178, R178 ;  /* 0x000000b200b27308 */ /* 0x000e260000002400 */
[----:B--2---:R-:W-:-:S04]  /*8b90*/  FMNMX.FTZ R0, R154, R5, !PT ;  /* 0x000000059a007209 */ /* 0x004fc80007810000 */
[----:B------:R-:W-:-:S04]  /*8ba0*/  FMNMX.FTZ R5, R155, R0, !PT ;  /* 0x000000009b057209 */ /* 0x000fc80007810000 */
[----:B----4-:R-:W-:-:S04]  /*8bb0*/  FMNMX.FTZ R181, R158, R5, !PT ;  /* 0x000000059eb57209 */ /* 0x010fc80007810000 */
[----:B-----5:R-:W-:-:S04]  /*8bc0*/  FMNMX.FTZ R0, R162, R181, !PT ;  /* 0x000000b5a2007209 */ /* 0x020fc80007810000 */
[----:B-1----:R-:W-:Y:S01]  /*8bd0*/  FMNMX.FTZ R181, R163, R0, !PT ;  /* 0x00000000a3b57209 */ /* 0x002fe20007810000 */
[----:B------:R-:W-:Y:S02]  /*8be0*/  WARPGROUP.DEPBAR.LE gsb0, 0x0 ;  /* 0x00008000000079c5 */ /* 0x000fe40000010000 */
[----:B------:R-:W-:Y:S01]  /*8bf0*/  WARPGROUP.ARRIVE ;  /* 0x00000000000079c5 */ /* 0x000fe20000000000 */
[----:B------:R-:W1:Y:S05]  /*8c00*/  SHFL.BFLY PT, R189, R180, 0x1, 0x1f ;  /* 0x0c201f00b4bd7f89 */ /* 0x000e6a00000e0000 */
[----:B------:R-:W-:Y:S01]  /*8c10*/  HGMMA.64x256x16.F32 R24, R184, gdesc[UR8].tnspB, R24, gsb0 ;  /* 0x43e00008b8187df0 */ /* 0x000fe20008000818 */
[----:B-1----:R-:W-:-:S05]  /*8c20*/  FMNMX.FTZ R5, R180, R189, !PT ;  /* 0x000000bdb4057209 */ /* 0x002fca0007810000 */
[C---:B------:R-:W-:Y:S01]  /*8c30*/  FADD.FTZ R180, -R5.reuse, R200 ;  /* 0x000000c805b47221 */ /* 0x040fe20000010100 */
[----:B------:R-:W-:Y:S01]  /*8c40*/  FMUL.FTZ R189, R5, UR7 ;  /* 0x0000000705bd7c20 */ /* 0x000fe20008410000 */
[----:B------:R-:W-:Y:S02]  /*8c50*/  IMAD.MOV.U32 R200, RZ, RZ, R5 ;  /* 0x000000ffffc87224 */ /* 0x000fe400078e0005 */
[----:B------:R-:W-:Y:S01]  /*8c60*/  FMUL.FTZ R0, R180, UR7 ;  /* 0x00000007b4007c20 */ /* 0x000fe20008410000 */
        /* <DEDUP_REMOVED lines=8> */
[----:B---3--:R-:W-:Y:S01]  /*8cf0*/  FMNMX.FTZ R180, R170, R181, !PT ;  /* 0x000000b5aab47209 */ /* 0x008fe20007810000 */
[--C-:B------:R-:W-:Y:S01]  /*8d00*/  FFMA.FTZ R190, R165, UR7, -R189.reuse ;  /* 0x00000007a5be7c23 */ /* 0x100fe200080108bd */
[--C-:B------:R-:W-:Y:S01]  /*8d10*/  FFMA.FTZ R165, R172, UR7, -R189.reuse ;  /* 0x00000007aca57c23 */ /* 0x100fe200080108bd */
[--C-:B------:R-:W-:Y:S01]  /*8d20*/  FFMA.FTZ R173, R173, UR7, -R189.reuse ;  /* 0x00000007adad7c23 */ /* 0x100fe200080108bd */
[----:B------:R-:W-:Y:S01]  /*8d30*/  FMNMX.FTZ R183, R171, R180, !PT ;  /* 0x000000b4abb77209 */ /* 0x000fe20007810000 */
[----:B------:R-:W-:Y:S01]  /*8d40*/  FFMA.FTZ R176, R176, UR7, -R189 ;  /* 0x00000007b0b07c23 */ /* 0x000fe200080108bd */
[----:B------:R-:W1:Y:S02]  /*8d50*/  MUFU.EX2 R181, R193 ;  /* 0x000000c100b57308 */ /* 0x000e640000000800 */
[----:B------:R-:W-:-:S04]  /*8d60*/  FMNMX.FTZ R2, R174, R183, !PT ;  /* 0x000000b7ae027209 */ /* 0x000fc80007810000 */
[----:B------:R-:W-:Y:S02]  /*8d70*/  FMNMX.FTZ R2, R175, R2, !PT ;  /* 0x00000002af027209 */ /* 0x000fe40007810000 */
[----:B------:R-:W2:Y:S02]  /*8d80*/  MUFU.EX2 R196, R196 ;  /* 0x000000c400c47308 */ /* 0x000ea40000000800 */
[----:B------:R-:W-:-:S04]  /*8d90*/  FMNMX.FTZ R183, R177, R2, !PT ;  /* 0x00000002b1b77209 */ /* 0x000fc80007810000 */
[----:B0-----:R-:W-:Y:S01]  /*8da0*/  FMNMX.FTZ R2, R178, R183, !PT ;  /* 0x000000b7b2027209 */ /* 0x001fe20007810000 */
[--C-:B------:R-:W-:Y:S01]  /*8db0*/  FFMA.FTZ R183, R156, UR7, -R189.reuse ;  /* 0x000000079cb77c23 */ /* 0x100fe200080108bd */
[----:B------:R-:W-:Y:S01]  /*8dc0*/  MUFU.EX2 R198, R198 ;  /* 0x000000c600c67308 */ /* 0x000fe20000000800 */
[--C-:B------:R-:W-:Y:S01]  /*8dd0*/  FFMA.FTZ R156, R157, UR7, -R189.reuse ;  /* 0x000000079d9c7c23 */ /* 0x100fe200080108bd */
[----:B------:R-:W-:Y:S01]  /*8de0*/  FMNMX.FTZ R2, R179, R2, !PT ;  /* 0x00000002b3027209 */ /* 0x000fe20007810000 */
[----:B------:R-:W-:Y:S01]  /*8df0*/  FFMA.FTZ R157, R159, UR7, -R189 ;  /* 0x000000079f9d7c23 */ /* 0x000fe200080108bd */
[----:B-1----:R-:W-:Y:S01]  /*8e00*/  FFMA.FTZ R17, R0, R17, R181 ;  /* 0x0000001100117223 */ /* 0x002fe200000100b5 */
[--C-:B------:R-:W-:Y:S01]  /*8e10*/  FFMA.FTZ R159, R161, UR7, -R189.reuse ;  /* 0x00000007a19f7c23 */ /* 0x100fe200080108bd */
[----:B------:R-:W-:Y:S01]  /*8e20*/  FFMA.FTZ R161, R192, UR7, -R189 ;  /* 0x00000007c0a17c23 */ /* 0x000fe200080108bd */
[----:B------:R-:W0:Y:S01]  /*8e30*/  SHFL.BFLY PT, R191, R2, 0x2, 0x1f ;  /* 0x0c401f0002bf7f89 */ /* 0x000e2200000e0000 */
[----:B------:R-:W-:Y:S01]  /*8e40*/  MUFU.EX2 R183, R183 ;  /* 0x000000b700b77308 */ /* 0x000fe20000000800 */
[C---:B--2---:R-:W-:Y:S01]  /*8e50*/  FADD.FTZ R17, R196.reuse, R17 ;  /* 0x00000011c4117221 */ /* 0x044fe20000010000 */
[----:B------:R-:W-:-:S06]  /*8e60*/  F2FP.F16.F32.PACK_AB R196, R196, R181 ;  /* 0x000000b5c4c4723e */ /* 0x000fcc00000000ff */
[----:B------:R-:W-:Y:S08]  /*8e70*/  MUFU.EX2 R156, R156 ;  /* 0x0000009c009c7308 */ /* 0x000ff00000000800 */
[----:B------:R-:W1:Y:S01]  /*8e80*/  MUFU.EX2 R157, R157 ;  /* 0x0000009d009d7308 */ /* 0x000e620000000800 */
[----:B0-----:R-:W-:-:S07]  /*8e90*/  FMNMX.FTZ R191, R2, R191, !PT ;  /* 0x000000bf02bf7209 */ /* 0x001fce0007810000 */
[----:B------:R-:W-:Y:S01]  /*8ea0*/  MUFU.EX2 R194, R194 ;  /* 0x000000c200c27308 */ /* 0x000fe20000000800 */
[----:B------:R-:W0:Y:S07]  /*8eb0*/  SHFL.BFLY PT, R4, R191, 0x1, 0x1f ;  /* 0x0c201f00bf047f89 */ /* 0x000e2e00000e0000 */
[----:B------:R-:W-:Y:S01]  /*8ec0*/  MUFU.EX2 R159, R159 ;  /* 0x0000009f009f7308 */ /* 0x000fe20000000800 */
[----:B-1----:R-:W-:-:S07]  /*8ed0*/  F2FP.F16.F32.PACK_AB R192, R157, R156 ;  /* 0x0000009c9dc0723e */ /* 0x002fce00000000ff */
[----:B------:R-:W-:Y:S08]  /*8ee0*/  MUFU.EX2 R188, R188 ;  /* 0x000000bc00bc7308 */ /* 0x000ff00000000800 */
[----:B------:R-:W-:Y:S01]  /*8ef0*/  MUFU.EX2 R161, R161 ;  /* 0x000000a100a17308 */ /* 0x000fe20000000800 */
[----:B0-----:R-:W-:-:S07]  /*8f00*/  FMNMX.FTZ R4, R191, R4, !PT ;  /* 0x00000004bf047209 */ /* 0x001fce0007810000 */
[----:B------:R-:W-:Y:S01]  /*8f10*/  MUFU.EX2 R190, R190 ;  /* 0x000000be00be7308 */ /* 0x000fe20000000800 */
[C---:B------:R-:W-:Y:S01]  /*8f20*/  FADD.FTZ R2, -R4.reuse, R21 ;  /* 0x0000001504027221 */ /* 0x040fe20000010100 */
[----:B------:R-:W-:-:S03]  /*8f30*/  FMUL.FTZ R164, R4, UR7 ;  /* 0x0000000704a47c20 */ /* 0x000fc60008410000 */
[----:B------:R-:W-:Y:S01]  /*8f40*/  FMUL.FTZ R2, R2, UR7 ;  /* 0x0000000702027c20 */ /* 0x000fe20008410000 */
[--C-:B------:R-:W-:Y:S01]  /*8f50*/  FFMA.FTZ R197, R152, UR7, -R164.reuse ;  /* 0x0000000798c57c23 */ /* 0x100fe200080108a4 */
[--C-:B------:R-:W-:Y:S01]  /*8f60*/  FFMA.FTZ R152, R153, UR7, -R164.reuse ;  /* 0x0000000799987c23 */ /* 0x100fe200080108a4 */
[--C-:B------:R-:W-:Y:S01]  /*8f70*/  FFMA.FTZ R199, R154, UR7, -R164.reuse ;  /* 0x000000079ac77c23 */ /* 0x100fe200080108a4 */
[----:B------:R-:W-:Y:S02]  /*8f80*/  IMAD.U32 R153, RZ, RZ, UR6 ;  /* 0x00000006ff997e24 */ /* 0x000fe4000f8e00ff */
[--C-:B------:R-:W-:Y:S01]  /*8f90*/  FFMA.FTZ R160, R155, UR7, -R164.reuse ;  /* 0x000000079ba07c23 */ /* 0x100fe200080108a4 */
[----:B------:R-:W-:Y:S01]  /*8fa0*/  MUFU.EX2 R2, R2 ;  /* 0x0000000200027308 */ /* 0x000fe20000000800 */
[--C-:B------:R-:W-:Y:S01]  /*8fb0*/  FFMA.FTZ R193, R158, UR7, -R164.reuse ;  /* 0x000000079ec17c23 */ /* 0x100fe200080108a4 */
[--C-:B------:R-:W-:Y:S01]  /*8fc0*/  FFMA.FTZ R162, R162, UR7, -R164.reuse ;  /* 0x00000007a2a27c23 */ /* 0x100fe200080108a4 */
[----:B------:R-:W-:Y:S01]  /*8fd0*/  @!P1 IADD3 R153, R153, 0x30840, RZ ;  /* 0x0003084099999810 */ /* 0x000fe20007ffe0ff */
[--C-:B------:R-:W-:Y:S01]  /*8fe0*/  FFMA.FTZ R195, R163, UR7, -R164.reuse ;  /* 0x00000007a3c37c23 */ /* 0x100fe200080108a4 */
[--C-:B------:R-:W-:Y:S01]  /*8ff0*/  FFMA.FTZ R154, R166, UR7, -R164.reuse ;  /* 0x00000007a69a7c23 */ /* 0x100fe200080108a4 */
[----:B------:R-:W-:Y:S01]  /*9000*/  FADD.FTZ R166, R198, R17 ;  /* 0x00000011c6a67221 */ /* 0x000fe20000010000 */
[----:B------:R-:W-:Y:S01]  /*9010*/  @!P1 PRMT R153, RZ, 0x654, R153 ;  /* 0x00000654ff999816 */ /* 0x000fe20000000099 */
[----:B------:R-:W-:Y:S01]  /*9020*/  MUFU.EX2 R197, R197 ;  /* 0x000000c500c57308 */ /* 0x000fe20000000800 */
[--C-:B------:R-:W-:Y:S01]  /*9030*/  FFMA.FTZ R158, R170, UR7, -R164.reuse ;  /* 0x00000007aa9e7c23 */ /* 0x100fe200080108a4 */
[--C-:B------:R-:W-:Y:S01]  /*9040*/  FFMA.FTZ R191, R171, UR7, -R164.reuse ;  /* 0x00000007abbf7c23 */ /* 0x100fe200080108a4 */
[--C-:B------:R-:W-:Y:S01]  /*9050*/  FFMA.FTZ R174, R174, UR7, -R164.reuse ;  /* 0x00000007aeae7c23 */ /* 0x100fe200080108a4 */
[--C-:B------:R-:W-:Y:S01]  /*9060*/  FFMA.FTZ R175, R175, UR7, -R164.reuse ;  /* 0x00000007afaf7c23 */ /* 0x100fe200080108a4 */
[--C-:B------:R-:W-:Y:S01]  /*9070*/  FFMA.FTZ R177, R177, UR7, -R164.reuse ;  /* 0x00000007b1b17c23 */ /* 0x100fe200080108a4 */
[----:B------:R-:W-:Y:S01]  /*9080*/  FFMA.FTZ R178, R178, UR7, -R164 ;  /* 0x00000007b2b27c23 */ /* 0x000fe200080108a4 */
[----:B------:R-:W-:Y:S01]  /*9090*/  IMAD.U32 R155, RZ, RZ, UR14 ;  /* 0x0000000eff9b7e24 */ /* 0x000fe2000f8e00ff */
[----:B------:R-:W-:Y:S01]  /*90a0*/  MUFU.EX2 R152, R152 ;  /* 0x0000009800987308 */ /* 0x000fe20000000800 */
[----:B------:R-:W-:-:S02]  /*90b0*/  F2FP.F16.F32.PACK_AB R198, R183, R198 ;  /* 0x000000c6b7c6723e */ /* 0x000fc400000000ff */
[----:B------:R-:W-:-:S05]  /*90c0*/  @!P1 VIADD R155, R155, 0x30860 ;  /* 0x000308609b9b9836 */ /* 0x000fca0000000000 */
[----:B------:R-:W-:Y:S01]  /*90d0*/  MUFU.EX2 R199, R199 ;  /* 0x000000c700c77308 */ /* 0x000fe20000000800 */
[----:B------:R-:W-:-:S07]  /*90e0*/  @!P1 PRMT R155, RZ, 0x654, R155 ;  /* 0x00000654ff9b9816 */ /* 0x000fce000000009b */
        /* <DEDUP_REMOVED lines=11> */
[----:B------:R-:W0:Y:S08]  /*91a0*/  MUFU.EX2 R177, R177 ;  /* 0x000000b100b17308 */ /* 0x000e300000000800 */
[----:B------:R-:W-:Y:S01]  /*91b0*/  MUFU.EX2 R21, R176 ;  /* 0x000000b000157308 */ /* 0x000fe20000000800 */
[----:B------:R-:W-:-:S02]  /*91c0*/  WARPGROUP.DEPBAR.LE gsb0, 0x0 ;  /* 0x00008000000079c5 */ /* 0x000fc40000010000 */
[----:B------:R1:W-:Y:S01]  /*91d0*/  @!P1 SYNCS.ARRIVE.TRANS64.RED.A1T0 RZ, [R153+URZ], RZ ;  /* 0x000000ff99ff99a7 */ /* 0x0003e2000810043f */
[--C-:B------:R-:W-:Y:S01]  /*91e0*/  FFMA.FTZ R184, R168, UR7, -R189.reuse ;  /* 0x00000007a8b87c23 */ /* 0x100fe200080108bd */
[----:B------:R-:W-:Y:S01]  /*91f0*/  FFMA.FTZ R186, R169, UR7, -R189 ;  /* 0x00000007a9ba7c23 */ /* 0x000fe200080108bd */
[--C-:B------:R-:W-:Y:S01]  /*9200*/  FFMA.FTZ R189, R167, UR7, -R164.reuse ;  /* 0x00000007a7bd7c23 */ /* 0x100fe200080108a4 */
[----:B------:R-:W-:Y:S01]  /*9210*/  FFMA.FTZ R164, R179, UR7, -R164 ;  /* 0x00000007b3a47c23 */ /* 0x000fe200080108a4 */
[----:B------:R-:W-:Y:S01]  /*9220*/  MUFU.EX2 R187, R178 ;  /* 0x000000b200bb7308 */ /* 0x000fe20000000800 */
[----:B0-----:R-:W-:Y:S01]  /*9230*/  F2FP.F16.F32.PACK_AB R185, R177, R175 ;  /* 0x000000afb1b9723e */ /* 0x001fe200000000ff */
[----:B-1----:R-:W-:Y:S01]  /*9240*/  FFMA.FTZ R153, R2, R16, R197 ;  /* 0x0000001002997223 */ /* 0x002fe200000100c5 */
[C---:B------:R-:W-:Y:S01]  /*9250*/  F2FP.F16.F32.PACK_AB R197, R152.reuse, R197 ;  /* 0x000000c598c5723e */ /* 0x040fe200000000ff */
[----:B------:R0:W-:Y:S02]  /*9260*/  @!P1 SYNCS.ARRIVE.TRANS64.RED.A1T0 RZ, [R155+URZ], RZ ;  /* 0x000000ff9bff99a7 */ /* 0x0001e4000810043f */
[----:B------:R-:W-:Y:S01]  /*9270*/  FADD.FTZ R16, R152, R153 ;  /* 0x0000009998107221 */ /* 0x000fe20000010000 */
[----:B------:R-:W-:Y:S01]  /*9280*/  FADD.FTZ R153, R183, R166 ;  /* 0x000000a6b7997221 */ /* 0x000fe20000010000 */
[----:B------:R-:W1:Y:S02]  /*9290*/  MUFU.EX2 R189, R189 ;  /* 0x000000bd00bd7308 */ /* 0x000e640000000800 */
[----:B------:R-:W-:Y:S01]  /*92a0*/  FADD.FTZ R17, R199, R16 ;  /* 0x00000010c7117221 */ /* 0x000fe20000010000 */
[----:B------:R-:W-:Y:S01]  /*92b0*/  FADD.FTZ R166, R156, R153 ;  /* 0x000000999ca67221 */ /* 0x000fe20000010000 */
[----:B------:R-:W-:-:S02]  /*92c0*/  F2FP.F16.F32.PACK_AB R199, R160, R199 ;  /* 0x000000c7a0c7723e */ /* 0x000fc400000000ff */
[----:B------:R-:W-:Y:S01]  /*92d0*/  FADD.FTZ R16, R160, R17 ;  /* 0x00000011a0107221 */ /* 0x000fe20000010000 */
[----:B------:R-:W-:Y:S01]  /*92e0*/  FADD.FTZ R153, R157, R166 ;  /* 0x000000a69d997221 */ /* 0x000fe20000010000 */
[----:B------:R-:W2:Y:S02]  /*92f0*/  MUFU.EX2 R184, R184 ;  /* 0x000000b800b87308 */ /* 0x000ea40000000800 */
[----:B------:R-:W-:Y:S01]  /*9300*/  FADD.FTZ R17, R193, R16 ;  /* 0x00000010c1117221 */ /* 0x000fe20000010000 */
[----:B------:R-:W-:Y:S01]  /*9310*/  FADD.FTZ R166, R194, R153 ;  /* 0x00000099c2a67221 */ /* 0x000fe20000010000 */
[C---:B------:R-:W-:Y:S02]  /*9320*/  F2FP.F16.F32.PACK_AB R193, R162.reuse, R193 ;  /* 0x000000c1a2c1723e */ /* 0x040fe400000000ff */
[----:B------:R-:W-:Y:S01]  /*9330*/  FADD.FTZ R16, R162, R17 ;  /* 0x00000011a2107221 */ /* 0x000fe20000010000 */
[C---:B------:R-:W-:Y:S01]  /*9340*/  FADD.FTZ R153, R159.reuse, R166 ;  /* 0x000000a69f997221 */ /* 0x040fe20000010000 */
[----:B------:R-:W3:Y:S01]  /*9350*/  MUFU.EX2 R186, R186 ;  /* 0x000000ba00ba7308 */ /* 0x000ee20000000800 */
[----:B------:R-:W-:Y:S01]  /*9360*/  F2FP.F16.F32.PACK_AB R194, R159, R194 ;  /* 0x000000c29fc2723e */ /* 0x000fe200000000ff */
[----:B------:R-:W-:Y:S01]  /*9370*/  FADD.FTZ R17, R195, R16 ;  /* 0x00000010c3117221 */ /* 0x000fe20000010000 */
[----:B------:R-:W-:Y:S01]  /*9380*/  FADD.FTZ R152, R188, R153 ;  /* 0x00000099bc987221 */ /* 0x000fe20000010000 */
[----:B------:R-:W-:-:S02]  /*9390*/  F2FP.F16.F32.PACK_AB R195, R154, R195 ;  /* 0x000000c39ac3723e */ /* 0x000fc400000000ff */
[----:B------:R-:W-:Y:S01]  /*93a0*/  FADD.FTZ R16, R154, R17 ;  /* 0x000000119a107221 */ /* 0x000fe20000010000 */
[C---:B------:R-:W-:Y:S01]  /*93b0*/  FADD.FTZ R153, R161.reuse, R152 ;  /* 0x00000098a1997221 */ /* 0x040fe20000010000 */
[----:B------:R-:W4:Y:S01]  /*93c0*/  MUFU.EX2 R164, R164 ;  /* 0x000000a400a47308 */ /* 0x000f220000000800 */
[----:B------:R-:W-:Y:S01]  /*93d0*/  F2FP.F16.F32.PACK_AB R188, R161, R188 ;  /* 0x000000bca1bc723e */ /* 0x000fe200000000ff */
[----:B-1----:R-:W-:Y:S01]  /*93e0*/  FADD.FTZ R17, R189, R16 ;  /* 0x00000010bd117221 */ /* 0x002fe20000010000 */
[----:B------:R-:W-:Y:S01]  /*93f0*/  FADD.FTZ R152, R190, R153 ;  /* 0x00000099be987221 */ /* 0x000fe20000010000 */
[C---:B------:R-:W-:Y:S02]  /*9400*/  F2FP.F16.F32.PACK_AB R189, R158.reuse, R189 ;  /* 0x000000bd9ebd723e */ /* 0x040fe400000000ff */
[----:B------:R-:W-:Y:S01]  /*9410*/  FADD.FTZ R16, R158, R17 ;  /* 0x000000119e107221 */ /* 0x000fe20000010000 */
[C---:B------:R-:W-:Y:S01]  /*9420*/  FADD.FTZ R17, R165.reuse, R152 ;  /* 0x00000098a5117221 */ /* 0x040fe20000010000 */
[----:B------:R-:W-:-:S02]  /*9430*/  F2FP.F16.F32.PACK_AB R190, R165, R190 ;  /* 0x000000bea5be723e */ /* 0x000fc400000000ff */
[----:B------:R-:W-:Y:S01]  /*9440*/  FADD.FTZ R16, R191, R16 ;  /* 0x00000010bf107221 */ /* 0x000fe20000010000 */
[----:B--2---:R-:W-:Y:S01]  /*9450*/  FADD.FTZ R152, R184, R17 ;  /* 0x00000011b8987221 */ /* 0x004fe20000010000 */
[C---:B------:R-:W-:Y:S02]  /*9460*/  F2FP.F16.F32.PACK_AB R191, R174.reuse, R191 ;  /* 0x000000bfaebf723e */ /* 0x040fe400000000ff */
[----:B------:R-:W-:Y:S01]  /*9470*/  FADD.FTZ R16, R174, R16 ;  /* 0x00000010ae107221 */ /* 0x000fe20000010000 */
[C---:B------:R-:W-:Y:S01]  /*9480*/  FADD.FTZ R17, R173.reuse, R152 ;  /* 0x00000098ad117221 */ /* 0x040fe20000010000 */
[----:B------:R-:W-:Y:S02]  /*9490*/  F2FP.F16.F32.PACK_AB R184, R173, R184 ;  /* 0x000000b8adb8723e */ /* 0x000fe400000000ff */
[----:B------:R-:W-:Y:S01]  /*94a0*/  FADD.FTZ R16, R175, R16 ;  /* 0x00000010af107221 */ /* 0x000fe20000010000 */
[----:B---3--:R-:W-:Y:S01]  /*94b0*/  FADD.FTZ R152, R186, R17 ;  /* 0x00000011ba987221 */ /* 0x008fe20000010000 */
[----:B------:R-:W-:-:S02]  /*94c0*/  F2FP.F16.F32.PACK_AB R186, R21, R186 ;  /* 0x000000ba15ba723e */ /* 0x000fc400000000ff */
[----:B------:R-:W-:Y:S01]  /*94d0*/  FADD.FTZ R16, R177, R16 ;  /* 0x00000010b1107221 */ /* 0x000fe20000010000 */
[----:B------:R-:W-:Y:S01]  /*94e0*/  FADD.FTZ R17, R21, R152 ;  /* 0x0000009815117221 */ /* 0x000fe20000010000 */
[----:B------:R-:W-:Y:S02]  /*94f0*/  IMAD.MOV.U32 R21, RZ, RZ, R4 ;  /* 0x000000ffff157224 */ /* 0x000fe400078e0004 */
[----:B------:R-:W-:Y:S01]  /*9500*/  FADD.FTZ R16, R187, R16 ;  /* 0x00000010bb107221 */ /* 0x000fe20000010000 */
[----:B----4-:R-:W-:-:S03]  /*9510*/  F2FP.F16.F32.PACK_AB R187, R164, R187 ;  /* 0x000000bba4bb723e */ /* 0x010fc600000000ff */
[----:B------:R-:W-:Y:S01]  /*9520*/  FADD.FTZ R16, R164, R16 ;  /* 0x00000010a4107221 */ /* 0x000fe20000010000 */
[----:B0-----:R-:W-:Y:S06]  /*9530*/  @P2 BRA `(.L_x_1138) ;  /* 0xffffffdc00e82947 */ /* 0x001fec000383ffff */
.L_x_1129:
[----:B------:R-:W-:-:S13]  /*9540*/  ISETP.GE.AND P2, PT, R20, UR61, PT ;  /* 0x0000003d14007c0c */ /* 0x000fda000bf46270 */
[----:B------:R-:W-:Y:S05]  /*9550*/  @!P2 BRA `(.L_x_1139) ;  /* 0x0000002800cca947 */ /* 0x000fea0003800000 */
[----:B------:R-:W-:Y:S01]  /*9560*/  IMAD.MOV.U32 R202, RZ, RZ, R4 ;  /* 0x000000ffffca7224 */ /* 0x000fe200078e0004 */
[----:B------:R-:W-:Y:S01]  /*9570*/  UMOV UR38, UR36 ;  /* 0x0000002400267c82 */ /* 0x000fe20008000000 */
[----:B------:R-:W-:Y:S01]  /*9580*/  IMAD.IADD R4, R19, 0x1, -R22 ;  /* 0x0000000113047824 */ /* 0x000fe200078e0a16 */
[----:B------:R-:W-:Y:S01]  /*9590*/  UMOV UR4, UR37 ;  /* 0x0000002500047c82 */ /* 0x000fe20008000000 */
[----:B------:R-:W-:Y:S01]  /*95a0*/  IMAD.MOV.U32 R200, RZ, RZ, R5 ;  /* 0x000000ffffc87224 */ /* 0x000fe200078e0005 */
[----:B------:R-:W-:Y:S01]  /*95b0*/  ULDC UR50, c[0x0][0x9e4] ;  /* 0x0002790000327ab9 */ /* 0x000fe20000000800 */
[----:B------:R-:W-:Y:S01]  /*95c0*/  ULDC UR54, c[0x0][0x988] ;  /* 0x0002620000367ab9 */ /* 0x000fe20000000800 */
[----:B------:R-:W-:Y:S01]  /*95d0*/  IADD3 R203, R4, 0x8, R3 ;  /* 0x0000000804cb7810 */ /* 0x000fe20007ffe003 */
[----:B------:R-:W-:Y:S01]  /*95e0*/  ULDC UR5, c[0x0][0x9d8] ;  /* 0x0002760000057ab9 */ /* 0x000fe20000000800 */
[----:B------:R-:W-:Y:S01]  /*95f0*/  IADD3 R201, R3, R4, RZ ;  /* 0x0000000403c97210 */ /* 0x000fe20007ffe0ff */
[----:B------:R-:W-:Y:S01]  /*9600*/  ULDC UR55, c[0x0][0x9e0] ;  /* 0x0002780000377ab9 */ /* 0x000fe20000000800 */
[----:B------:R-:W-:-:S07]  /*9610*/  LOP3.LUT R21, RZ, R203, RZ, 0x33, !PT ;  /* 0x000000cbff157212 */ /* 0x000fce00078e33ff */
.L_x_1156:
[----:B------:R-:W-:-:S04]  /*9620*/  UIADD3 UR6, UR4, 0x1, URZ ;  /* 0x0000000104067890 */ /* 0x000fc8000fffe03f */
[----:B------:R-:W-:-:S04]  /*9630*/  UISETP.NE.AND UP0, UPT, UR6, 0x2, UPT ;  /* 0x000000020600788c */ /* 0x000fc8000bf05270 */
[----:B------:R-:W-:Y:S02]  /*9640*/  USEL UR36, URZ, 0x1, UP0 ;  /* 0x000000013f247887 */ /* 0x000fe40008000000 */
[----:B------:R-:W-:Y:S02]  /*9650*/  USEL UR37, UR6, URZ, UP0 ;  /* 0x0000003f06257287 */ /* 0x000fe40008000000 */
[----:B------:R-:W-:Y:S01]  /*9660*/  ULOP3.LUT UR36, UR38, UR36, URZ, 0x3c, !UPT ;  /* 0x0000002426247292 */ /* 0x000fe2000f8e3c3f */
[----:B------:R-:W-:Y:S11]  /*9670*/  @!P0 BRA `(.L_x_1140) ;  /* 0x0000000000048947 */ /* 0x000ff60003800000 */
[----:B------:R-:W-:Y:S01]  /*9680*/  BPT.TRAP 0x1 ;  /* 0x000000040000795c */ /* 0x000fe20000300000 */
.L_x_1140:
[----:B------:R-:W-:Y:S01]  /*9690*/  ULEA UR6, UR37, UR39, 0x3 ;  /* 0x0000002725067291 */ /* 0x000fe2000f8e183f */
[----:B------:R-:W-:-:S05]  /*96a0*/  IMAD.U32 R4, RZ, RZ, UR36 ;  /* 0x00000024ff047e24 */ /* 0x000fca000f8e00ff */
[----:B------:R-:W-:-:S04]  /*96b0*/  SHF.L.U32 R4, R4, 0x1f, RZ ;  /* 0x0000001f04047819 */ /* 0x000fc800000006ff */
[----:B------:R0:W1:Y:S01]  /*96c0*/  SYNCS.PHASECHK.TRANS64.TRYWAIT P2, [UR6+0x30830], R4 ;  /* 0x03083004ff0075a7 */ /* 0x0000620008040146 */
[----:B------:R-:W-:Y:S05]  /*96d0*/  @!P0 BRA `(.L_x_1141) ;  /* 0x0000000000048947 */ /* 0x000fea0003800000 */
[----:B------:R-:W-:Y:S01]  /*96e0*/  BPT.TRAP 0x1 ;  /* 0x000000040000795c */ /* 0x000fe20000300000 */
.L_x_1141:
[----:B-1----:R-:W-:Y:S05]  /*96f0*/  @P2 BRA `(.L_x_1142) ;  /* 0x0000000000082947 */ /* 0x002fea0003800000 */
[----:B------:R-:W1:Y:S02]  /*9700*/  SYNCS.PHASECHK.TRANS64.TRYWAIT P2, [UR6+0x30830], R4 ;  /* 0x03083004ff0075a7 */ /* 0x000e640008040146 */
[----:B-1----:R-:W-:Y:S05]  /*9710*/  @!P2 BRA `(.L_x_1143) ;  /* 0x000000c400d8a947 */ /* 0x002fea0003800000 */
.L_x_1142:
        /* <DEDUP_REMOVED lines=227> */
.L_x_1144:
[----:B------:R-:W-:Y:S01]  /*a550*/  ULEA UR14, UR4, UR39, 0x3 ;  /* 0x00000027040e7291 */ /* 0x000fe2000f8e183f */
[----:B------:R-:W-:-:S05]  /*a560*/  IMAD.U32 R0, RZ, RZ, UR38 ;  /* 0x00000026ff007e24 */ /* 0x000fca000f8e00ff */
[----:B------:R-:W-:-:S04]  /*a570*/  SHF.L.U32 R0, R0, 0x1f, RZ ;  /* 0x0000001f00007819 */ /* 0x000fc800000006ff */
[----:B------:R2:W3:Y:S01]  /*a580*/  SYNCS.PHASECHK.TRANS64.TRYWAIT P2, [UR14+0x30850], R0 ;  /* 0x03085000ff0075a7 */ /* 0x0004e2000804014e */
[----:B------:R-:W-:Y:S05]  /*a590*/  @!P0 BRA `(.L_x_1145) ;  /* 0x0000000000048947 */ /* 0x000fea0003800000 */
[----:B------:R-:W-:Y:S01]  /*a5a0*/  BPT.TRAP 0x1 ;  /* 0x000000040000795c */ /* 0x000fe20000300000 */
.L_x_1145:
[----:B---3--:R-:W-:Y:S05]  /*a5b0*/  @P2 BRA `(.L_x_1146) ;  /* 0x0000000000082947 */ /* 0x008fea0003800000 */
[----:B------:R-:W3:Y:S02]  /*a5c0*/  SYNCS.PHASECHK.TRANS64.TRYWAIT P2, [UR14+0x30850], R0 ;  /* 0x03085000ff0075a7 */ /* 0x000ee4000804014e */
[----:B---3--:R-:W-:Y:S05]  /*a5d0*/  @!P2 BRA `(.L_x_1147) ;  /* 0x000000b80040a947 */ /* 0x008fea0003800000 */
.L_x_1146:
[----:B------:R-:W-:Y:S01]  /*a5e0*/  UIADD3 UR7, UR39, 0x400, URZ ;  /* 0x0000040027077890 */ /* 0x000fe2000fffe03f */
[----:B------:R-:W-:Y:S01]  /*a5f0*/  WARPGROUP.ARRIVE ;  /* 0x00000000000079c5 */ /* 0x000fe20000000000 */
[----:B------:R-:W-:Y:S01]  /*a600*/  UMOV UR11, 0x40000040 ;  /* 0x40000040000b7882 */ /* 0x000fe20000000000 */
[----:B-12---:R-:W-:Y:S01]  /*a610*/  FMUL.FTZ R0, R154, UR5 ;  /* 0x000000059a007c20 */ /* 0x006fe20008410000 */
[----:B------:R-:W-:Y:S01]  /*a620*/  USHF.R.U32.HI UR7, URZ, 0x4, UR7 ;  /* 0x000000043f077899 */ /* 0x000fe20008011607 */
[----:B------:R-:W-:Y:S01]  /*a630*/  FMUL.FTZ R2, R155, UR5 ;  /* 0x000000059b027c20 */ /* 0x000fe20008410000 */
[----:B------:R-:W-:Y:S01]  /*a640*/  FMUL.FTZ R154, R162, UR5 ;  /* 0x00000005a29a7c20 */ /* 0x000fe20008410000 */
[----:B------:R-:W-:Y:S01]  /*a650*/  FMUL.FTZ R155, R163, UR5 ;  /* 0x00000005a39b7c20 */ /* 0x000fe20008410000 */
[----:B------:R-:W-:Y:S01]  /*a660*/  ULOP3.LUT UR7, UR7, 0x3fff, URZ, 0xc0, !UPT ;  /* 0x00003fff07077892 */ /* 0x000fe2000f8ec03f */
[----:B------:R-:W-:Y:S01]  /*a670*/  FMUL.FTZ R162, R178, UR5 ;  /* 0x00000005b2a27c20 */ /* 0x000fe20008410000 */
[----:B------:R-:W-:Y:S01]  /*a680*/  FMUL.FTZ R163, R179, UR5 ;  /* 0x00000005b3a37c20 */ /* 0x000fe20008410000 */
[----:B0-----:R-:W-:Y:S01]  /*a690*/  IMAD.U32 R4, RZ, RZ, UR6 ;  /* 0x00000006ff047e24 */ /* 0x001fe2000f8e00ff */
[----:B------:R-:W-:Y:S01]  /*a6a0*/  ULOP3.LUT UR7, UR7, 0x2000000, URZ, 0xfc, !UPT ;  /* 0x0200000007077892 */ /* 0x000fe2000f8efc3f */
[----:B------:R-:W0:Y:S02]  /*a6b0*/  MUFU.TANH R0, R0 ;  /* 0x0000000000007308 */ /* 0x000e240000002400 */
[----:B------:R-:W-:Y:S01]  /*a6c0*/  @!P1 VIADD R4, R4, 0x30840 ;  /* 0x0003084004049836 */ /* 0x000fe20000000000 */
[----:B------:R-:W-:-:S04]  /*a6d0*/  ULEA UR4, UR4, UR7, 0xb ;  /* 0x0000000704047291 */ /* 0x000fc8000f8e583f */
[----:B------:R-:W-:Y:S01]  /*a6e0*/  @!P1 PRMT R4, RZ, 0x654, R4 ;  /* 0x00000654ff049816 */ /* 0x000fe20000000004 */
[----:B------:R-:W1:Y:S02]  /*a6f0*/  MUFU.TANH R2, R2 ;  /* 0x0000000200027308 */ /* 0x000e640000002400 */
[----:B------:R-:W-:Y:S02]  /*a700*/  UMOV UR10, UR4 ;  /* 0x00000004000a7c82 */ /* 0x000fe40008000000 */
[----:B------:R-:W-:Y:S01]  /*a710*/  HGMMA.64x256x16.F32 R24, R196, gdesc[UR8].tnspB, R24, gsb0 ;  /* 0x43e00008c4187df0 */ /* 0x000fe20008000818 */
[----:B------:R-:W-:Y:S01]  /*a720*/  UIADD3 UR10, UR4, 0x80, URZ ;  /* 0x00000080040a7890 */ /* 0x000fe2000fffe03f */
[----:B------:R-:W-:Y:S02]  /*a730*/  UMOV UR11, 0x40000040 ;  /* 0x40000040000b7882 */ /* 0x000fe40000000000 */
[----:B------:R-:W2:Y:S08]  /*a740*/  MUFU.TANH R154, R154 ;  /* 0x0000009a009a7308 */ /* 0x000eb00000002400 */
[----:B------:R-:W3:Y:S08]  /*a750*/  MUFU.TANH R155, R155 ;  /* 0x0000009b009b7308 */ /* 0x000ef00000002400 */
[----:B------:R-:W4:Y:S08]  /*a760*/  MUFU.TANH R162, R162 ;  /* 0x000000a200a27308 */ /* 0x000f300000002400 */
[----:B------:R-:W0:Y:S01]  /*a770*/  MUFU.TANH R163, R163 ;  /* 0x000000a300a37308 */ /* 0x000e220000002400 */
[----:B------:R-:W-:-:S02]  /*a780*/  WARPGROUP.DEPBAR.LE gsb0, 0x0 ;  /* 0x00008000000079c5 */ /* 0x000fc40000010000 */
        /* <DEDUP_REMOVED lines=19> */
[----:B------:R-:W-:Y:S01]  /*a8c0*/  FMUL.FTZ R191, R165, UR5 ;  /* 0x00000005a5bf7c20 */ /* 0x000fe20008410000 */
[----:B------:R-:W-:Y:S01]  /*a8d0*/  FMUL.FTZ R158, R170, UR5 ;  /* 0x00000005aa9e7c20 */ /* 0x000fe20008410000 */
[----:B------:R-:W-:Y:S01]  /*a8e0*/  FMUL.FTZ R159, R171, UR5 ;  /* 0x00000005ab9f7c20 */ /* 0x000fe20008410000 */
[----:B------:R-:W-:Y:S01]  /*a8f0*/  FMUL.FTZ R170, R176, UR5 ;  /* 0x00000005b0aa7c20 */ /* 0x000fe20008410000 */
[----:B------:R-:W-:Y:S01]  /*a900*/  FMUL.FTZ R171, R177, UR5 ;  /* 0x00000005b1ab7c20 */ /* 0x000fe20008410000 */
[----:B------:R-:W-:Y:S01]  /*a910*/  FMUL.FTZ R164, R182, UR5 ;  /* 0x00000005b6a47c20 */ /* 0x000fe20008410000 */
[----:B------:R-:W-:Y:S01]  /*a920*/  FMUL.FTZ R165, R183, UR5 ;  /* 0x00000005b7a57c20 */ /* 0x000fe20008410000 */
        /* <DEDUP_REMOVED lines=17> */
[----:B------:R-:W-:Y:S02]  /*aa40*/  IMAD.SHL.U32 R172, R20, 0x40, RZ ;  /* 0x0000004014ac7824 */ /* 0x000fe400078e00ff */
        /* <DEDUP_REMOVED lines=10> */
[----:B------:R-:W-:Y:S01]  /*aaf0*/  IADD3 R5, R19, 0x1, -R172 ;  /* 0x0000000113057810 */ /* 0x000fe20007ffe8ac */
[----:B------:R-:W0:Y:S01]  /*ab00*/  MUFU.TANH R184, R184 ;  /* 0x000000b800b87308 */ /* 0x000e220000002400 */
[----:B------:R0:W-:Y:S03]  /*ab10*/  @!P1 SYNCS.ARRIVE.TRANS64.RED.A1T0 RZ, [R4+URZ], RZ ;  /* 0x000000ff04ff99a7 */ /* 0x0001e6000810043f */
[----:B------:R-:W-:-:S04]  /*ab20*/  IMAD.IADD R5, R5, 0x1, -R22 ;  /* 0x0000000105057824 */ /* 0x000fc800078e0a16 */
[----:B------:R-:W0:Y:S01]  /*ab30*/  MUFU.TANH R185, R185 ;  /* 0x000000b900b97308 */ /* 0x000e220000002400 */
[----:B------:R-:W-:-:S04]  /*ab40*/  IMAD R5, R18, -0x2, R5 ;  /* 0xfffffffe12057824 */ /* 0x000fc800078e0205 */
[C---:B------:R-:W-:Y:S02]  /*ab50*/  VIADD R178, R5.reuse, UR55 ;  /* 0x0000003705b27c36 */ /* 0x040fe40008000000 */
[----:B------:R-:W-:Y:S01]  /*ab60*/  VIADD R180, R5, UR51 ;  /* 0x0000003305b47c36 */ /* 0x000fe20008000000 */
[----:B------:R-:W0:Y:S02]  /*ab70*/  MUFU.TANH R186, R186 ;  /* 0x000000ba00ba7308 */ /* 0x000e240000002400 */
[C---:B------:R-:W-:Y:S01]  /*ab80*/  IADD3 R176, R3.reuse, R178, RZ ;  /* 0x000000b203b07210 */ /* 0x040fe20007ffe0ff */
[----:B------:R-:W-:-:S05]  /*ab90*/  IMAD.IADD R177, R3, 0x1, R180 ;  /* 0x0000000103b17824 */ /* 0x000fca00078e02b4 */
        /* <DEDUP_REMOVED lines=11> */
[----:B-1234-:R-:W-:Y:S05]  /*ac50*/  @!P6 BRA `(.L_x_1148) ;  /* 0x00000000005ce947 */ /* 0x01efea0003800000 */
[----:B------:R-:W-:Y:S01]  /*ac60*/  ISETP.GT.AND P2, PT, R201, -0x1, PT ;  /* 0xffffffffc900780c */ /* 0x000fe20003f44270 */
[----:B------:R-:W-:-:S12]  /*ac70*/  BSSY B0, `(.L_x_1149) ;  /* 0x0000011000007945 */ /* 0x000fd80003800000 */
[----:B------:R-:W-:Y:S05]  /*ac80*/  @P2 BRA `(.L_x_1150) ;  /* 0x0000000000242947 */ /* 0x000fea0003800000 */
[----:B------:R-:W-:Y:S01]  /*ac90*/  IMAD.U32 R179, RZ, RZ, UR50 ;  /* 0x00000032ffb37e24 */ /* 0x000fe2000f8e00ff */
[----:B------:R-:W-:-:S04]  /*aca0*/  IADD3 R175, R3, R19, -R22 ;  /* 0x0000001303af7210 */ /* 0x000fc80007ffe816 */
[----:B------:R-:W-:Y:S02]  /*acb0*/  ISETP.NE.AND P2, PT, R179, 0x1, PT ;  /* 0x00000001b300780c */ /* 0x000fe40003f45270 */
[----:B------:R-:W-:-:S11]  /*acc0*/  LOP3.LUT R175, RZ, R175, RZ, 0x33, !PT ;  /* 0x000000afffaf7212 */ /* 0x000fd600078e33ff */
[----:B0-----:R-:W0:Y:S02]  /*acd0*/  @P2 LDC.64 R4, c[0x0][0x9e8] ;  /* 0x00027a00ff042b82 */ /* 0x001e240000000a00 */
[----:B0-----:R-:W-:-:S05]  /*ace0*/  @P2 IMAD.HI.U32 R4, R175, R4, RZ ;  /* 0x00000004af042227 */ /* 0x001fca00078e00ff */
[----:B------:R-:W-:-:S04]  /*acf0*/  @P2 SHF.R.U32.HI R175, RZ, R5, R4 ;  /* 0x00000005ffaf2219 */ /* 0x000fc80000011604 */
[----:B------:R-:W-:Y:S01]  /*ad00*/  LOP3.LUT R175, RZ, R175, RZ, 0x33, !PT ;  /* 0x000000afffaf7212 */ /* 0x000fe200078e33ff */
[----:B------:R-:W-:Y:S06]  /*ad10*/  BRA `(.L_x_1151) ;  /* 0x0000000000187947 */ /* 0x000fec0003800000 */
.L_x_1150:
[----:B------:R-:W-:Y:S02]  /*ad20*/  IMAD.U32 R179, RZ, RZ, UR50 ;  /* 0x00000032ffb37e24 */ /* 0x000fe4000f8e00ff */
[----:B------:R-:W-:-:S03]  /*ad30*/  IMAD.MOV.U32 R175, RZ, RZ, R201 ;  /* 0x000000ffffaf7224 */ /* 0x000fc600078e00c9 */
[----:B------:R-:W-:-:S13]  /*ad40*/  ISETP.NE.AND P2, PT, R179, 0x1, PT ;  /* 0x00000001b300780c */ /* 0x000fda0003f45270 */
[----:B0-----:R-:W0:Y:S02]  /*ad50*/  @P2 LDC.64 R4, c[0x0][0x9e8] ;  /* 0x00027a00ff042b82 */ /* 0x001e240000000a00 */
[----:B0-----:R-:W-:-:S05]  /*ad60*/  @P2 IMAD.HI.U32 R4, R201, R4, RZ ;  /* 0x00000004c9042227 */ /* 0x001fca00078e00ff */
[----:B------:R-:W-:-:S07]  /*ad70*/  @P2 SHF.R.U32.HI R175, RZ, R5, R4 ;  /* 0x00000005ffaf2219 */ /* 0x000fce0000011604 */
.L_x_1151:
[----:B------:R-:W-:Y:S05]  /*ad80*/  BSYNC B0 ;  /* 0x0000000000007941 */ /* 0x000fea0003800000 */
.L_x_1149:
[----:B------:R-:W-:-:S04]  /*ad90*/  IMAD R5, R175, R179, -R172 ;  /* 0x000000b3af057224 */ /* 0x000fc800078e0aac */
[----:B------:R-:W-:-:S05]  /*ada0*/  IMAD R5, R18, -0x2, R5 ;  /* 0xfffffffe12057824 */ /* 0x000fca00078e0205 */
[----:B------:R-:W-:Y:S02]  /*adb0*/  VIADDMNMX R176, R5, R179, R176, PT ;  /* 0x000000b305b07246 */ /* 0x000fe400038001b0 */
[----:B------:R-:W-:-:S07]  /*adc0*/  VIMNMX R177, R177, R5, !PT ;  /* 0x00000005b1b17248 */ /* 0x000fce0007fe0100 */
.L_x_1148:
[----:B------:R-:W-:-:S04]  /*add0*/  ISETP.GT.AND P2, PT, R20, -0x1, PT ;  /* 0xffffffff1400780c */ /* 0x000fc80003f44270 */
[C---:B------:R-:W-:Y:S02]  /*ade0*/  ISETP.GT.AND P3, PT, R177.reuse, RZ, P2 ;  /* 0x000000ffb100720c */ /* 0x040fe40001764270 */
[C---:B------:R-:W-:Y:S02]  /*adf0*/  ISETP.GT.AND P5, PT, R177.reuse, 0x1, P2 ;  /* 0x00000001b100780c */ /* 0x040fe400017a4270 */
[----:B------:R-:W-:Y:S02]  /*ae00*/  ISETP.LT.OR P4, PT, R176, 0x1, P3 ;  /* 0x00000001b000780c */ /* 0x000fe40001f81670 */
[C---:B------:R-:W-:Y:S02]  /*ae10*/  ISETP.GT.AND P3, PT, R177.reuse, 0x8, P2 ;  /* 0x00000008b100780c */ /* 0x040fe40001764270 */
[----:B0-----:R-:W-:Y:S02]  /*ae20*/  FSEL R175, R188, -INF , !P4 ;  /* 0xff800000bcaf7808 */ /* 0x001fe40006000000 */
        /* <DEDUP_REMOVED lines=40> */
[--C-:B------:R-:W-:Y:S02]  /*b0b0*/  IADD3 R176, R178, 0x8, R3.reuse ;  /* 0x00000008b2b07810 */ /* 0x100fe40007ffe003 */
[----:B------:R-:W-:Y:S02]  /*b0c0*/  IADD3 R177, R180, 0x8, R3 ;  /* 0x00000008b4b17810 */ /* 0x000fe40007ffe003 */
[----:B------:R-:W-:-:S02]  /*b0d0*/  FSEL R171, R171, -INF , !P5 ;  /* 0xff800000abab7808 */ /* 0x000fc40006800000 */
[----:B------:R-:W-:Y:S02]  /*b0e0*/  FSEL R173, R173, -INF , !P3 ;  /* 0xff800000adad7808 */ /* 0x000fe40005800000 */
[----:B------:R-:W-:Y:S01]  /*b0f0*/  FSEL R174, R174, -INF , !P4 ;  /* 0xff800000aeae7808 */ /* 0x000fe20006000000 */
[----:B------:R-:W-:Y:S06]  /*b100*/  @!P6 BRA `(.L_x_1152) ;  /* 0x000000000058e947 */ /* 0x000fec0003800000 */
        /* <DEDUP_REMOVED lines=11> */
.L_x_1154:
[----:B------:R-:W-:Y:S02]  /*b1c0*/  IMAD.U32 R180, RZ, RZ, UR50 ;  /* 0x00000032ffb47e24 */ /* 0x000fe4000f8e00ff */
[----:B------:R-:W-:-:S03]  /*b1d0*/  IMAD.MOV.U32 R179, RZ, RZ, R203 ;  /* 0x000000ffffb37224 */ /* 0x000fc600078e00cb */
[----:B------:R-:W-:-:S13]  /*b1e0*/  ISETP.NE.AND P3, PT, R180, 0x1, PT ;  /* 0x00000001b400780c */ /* 0x000fda0003f65270 */
[----:B------:R-:W0:Y:S02]  /*b1f0*/  @P3 LDC.64 R4, c[0x0][0x9e8] ;  /* 0x00027a00ff043b82 */ /* 0x000e240000000a00 */
[----:B0-----:R-:W-:-:S05]  /*b200*/  @P3 IMAD.HI.U32 R4, R203, R4, RZ ;  /* 0x00000004cb043227 */ /* 0x001fca00078e00ff */
[----:B------:R-:W-:-:S07]  /*b210*/  @P3 SHF.R.U32.HI R179, RZ, R5, R4 ;  /* 0x00000005ffb33219 */ /* 0x000fce0000011604 */
.L_x_1155:
[----:B------:R-:W-:Y:S05]  /*b220*/  BSYNC B0 ;  /* 0x0000000000007941 */ /* 0x000fea0003800000 */
.L_x_1153:
[----:B------:R-:W-:-:S04]  /*b230*/  IMAD R5, R179, R180, -R172 ;  /* 0x000000b4b3057224 */ /* 0x000fc800078e0aac */
[----:B------:R-:W-:-:S05]  /*b240*/  IMAD R5, R18, -0x2, R5 ;  /* 0xfffffffe12057824 */ /* 0x000fca00078e0205 */
[----:B------:R-:W-:Y:S02]  /*b250*/  VIADDMNMX R176, R5, R180, R176, PT ;  /* 0x000000b405b07246 */ /* 0x000fe400038001b0 */
[----:B------:R-:W-:-:S07]  /*b260*/  VIMNMX R177, R177, R5, !PT ;  /* 0x00000005b1b17248 */ /* 0x000fce0007fe0100 */
.L_x_1152:
[----:B------:R-:W-:Y:S01]  /*b270*/  FMNMX.FTZ R4, R175, R200, !PT ;  /* 0x000000c8af047209 */ /* 0x000fe20007810000 */
[----:B------:R-:W-:Y:S01]  /*b280*/  UMOV UR7, UR54 ;  /* 0x0000003600077c82 */ /* 0x000fe20008000000 */
        /* <DEDUP_REMOVED lines=18> */
[----:B------:R-:W-:-:S02]  /*b3b0*/  FSEL R179, R0, -INF , !P3 ;  /* 0xff80000000b37808 */ /* 0x000fc40005800000 */
[----:B------:R-:W-:Y:S02]  /*b3c0*/  FMNMX.FTZ R5, R167, R4, !PT ;  /* 0x00000004a7057209 */ /* 0x000fe40007810000 */
[----:B------:R-:W-:Y:S02]  /*b3d0*/  ISETP.LT.OR P4, PT, R176, 0x9, P4 ;  /* 0x00000009b000780c */ /* 0x000fe40002781670 */
[----:B------:R-:W-:Y:S02]  /*b3e0*/  FMNMX.FTZ R4, R168, R5, !PT ;  /* 0x00000005a8047209 */ /* 0x000fe40007810000 */
[----:B------:R-:W-:Y:S02]  /*b3f0*/  FSEL R2, R153, -INF , !P5 ;  /* 0xff80000099027808 */ /* 0x000fe40006800000 */
[----:B------:R-:W-:Y:S02]  /*b400*/  FMNMX.FTZ R5, R169, R4, !PT ;  /* 0x00000004a9057209 */ /* 0x000fe40007810000 */
[----:B------:R-:W-:-:S02]  /*b410*/  ISETP.GT.AND P5, PT, R177, 0x11, P2 ;  /* 0x00000011b100780c */ /* 0x000fc400017a4270 */
[----:B------:R-:W-:Y:S02]  /*b420*/  FMNMX.FTZ R4, R170, R5, !PT ;  /* 0x00000005aa047209 */ /* 0x000fe40007810000 */
[----:B------:R-:W-:Y:S02]  /*b430*/  FMNMX.FTZ R153, R179, R202, !PT ;  /* 0x000000cab3997209 */ /* 0x000fe40007810000 */
[----:B------:R-:W-:Y:S02]  /*b440*/  FMNMX.FTZ R4, R171, R4, !PT ;  /* 0x00000004ab047209 */ /* 0x000fe40007810000 */
[----:B------:R-:W-:Y:S02]  /*b450*/  FSEL R152, R152, -INF , !P4 ;  /* 0xff80000098987808 */ /* 0x000fe40006000000 */
[----:B------:R-:W-:Y:S02]  /*b460*/  FMNMX.FTZ R5, R173, R4, !PT ;  /* 0x00000004ad057209 */ /* 0x000fe40007810000 */
[----:B------:R-:W-:-:S02]  /*b470*/  ISETP.GT.AND P4, PT, R177, 0x10, P2 ;  /* 0x00000010b100780c */ /* 0x000fc40001784270 */
[----:B------:R-:W-:Y:S02]  /*b480*/  FMNMX.FTZ R4, R174, R5, !PT ;  /* 0x00000005ae047209 */ /* 0x000fe40007810000 */
[----:B------:R-:W-:Y:S02]  /*b490*/  ISETP.LT.OR P5, PT, R176, 0x12, P5 ;  /* 0x00000012b000780c */ /* 0x000fe40002fa1670 */
[----:B------:R-:W-:Y:S01]  /*b4a0*/  FMNMX.FTZ R153, R172, R153, !PT ;  /* 0x00000099ac997209 */ /* 0x000fe20007810000 */
[----:B------:R-:W0:Y:S01]  /*b4b0*/  SHFL.BFLY PT, R5, R4, 0x2, 0x1f ;  /* 0x0c401f0004057f89 */ /* 0x000e2200000e0000 */
[----:B------:R-:W-:Y:S02]  /*b4c0*/  ISETP.LT.OR P4, PT, R176, 0x11, P4 ;  /* 0x00000011b000780c */ /* 0x000fe40002781670 */
[----:B------:R-:W-:Y:S02]  /*b4d0*/  FSEL R155, R155, -INF , !P5 ;  /* 0xff8000009b9b7808 */ /* 0x000fe40006800000 */
[----:B------:R-:W-:-:S02]  /*b4e0*/  FMNMX.FTZ R153, R152, R153, !PT ;  /* 0x0000009998997209 */ /* 0x000fc40007810000 */
[C---:B------:R-:W-:Y:S02]  /*b4f0*/  ISETP.GT.AND P5, PT, R177.reuse, 0x20, P2 ;  /* 0x00000020b100780c */ /* 0x040fe400017a4270 */
[----:B------:R-:W-:Y:S02]  /*b500*/  FSEL R154, R154, -INF , !P4 ;  /* 0xff8000009a9a7808 */ /* 0x000fe40006000000 */
[C---:B------:R-:W-:Y:S02]  /*b510*/  ISETP.GT.AND P3, PT, R177.reuse, 0x18, P2 ;  /* 0x00000018b100780c */ /* 0x040fe40001764270 */
[----:B------:R-:W-:Y:S02]  /*b520*/  FMNMX.FTZ R153, R2, R153, !PT ;  /* 0x0000009902997209 */ /* 0x000fe40007810000 */
[----:B------:R-:W-:Y:S02]  /*b530*/  ISETP.LT.OR P5, PT, R176, 0x21, P5 ;  /* 0x00000021b000780c */ /* 0x000fe40002fa1670 */
[----:B------:R-:W-:-:S02]  /*b540*/  ISETP.GT.AND P4, PT, R177, 0x19, P2 ;  /* 0x00000019b100780c */ /* 0x000fc40001784270 */
[----:B------:R-:W-:Y:S02]  /*b550*/  ISETP.LT.OR P3, PT, R176, 0x19, P3 ;  /* 0x00000019b000780c */ /* 0x000fe40001f61670 */
[----:B------:R-:W-:Y:S02]  /*b560*/  FMNMX.FTZ R0, R154, R153, !PT ;  /* 0x000000999a007209 */ /* 0x000fe40007810000 */
[----:B------:R-:W-:Y:S02]  /*b570*/  FSEL R158, R158, -INF , !P5 ;  /* 0xff8000009e9e7808 */ /* 0x000fe40006800000 */
[----:B0-----:R-:W-:Y:S02]  /*b580*/  FMNMX.FTZ R178, R4, R5, !PT ;  /* 0x0000000504b27209 */ /* 0x001fe40007810000 */
[----:B------:R-:W-:Y:S02]  /*b590*/  ISETP.LT.OR P4, PT, R176, 0x1a, P4 ;  /* 0x0000001ab000780c */ /* 0x000fe40002781670 */
[----:B------:R-:W-:Y:S01]  /*b5a0*/  FSEL R156, R156, -INF , !P3 ;  /* 0xff8000009c9c7808 */ /* 0x000fe20005800000 */
[----:B------:R-:W0:Y:S01]  /*b5b0*/  SHFL.BFLY PT, R5, R178, 0x1, 0x1f ;  /* 0x0c201f00b2057f89 */ /* 0x000e2200000e0000 */
[----:B------:R-:W-:-:S02]  /*b5c0*/  FMNMX.FTZ R153, R155, R0, !PT ;  /* 0x000000009b997209 */ /* 0x000fc40007810000 */
[----:B------:R-:W-:Y:S02]  /*b5d0*/  ISETP.GT.AND P3, PT, R177, 0x21, P2 ;  /* 0x00000021b100780c */ /* 0x000fe40001764270 */
[----:B------:R-:W-:Y:S02]  /*b5e0*/  FSEL R157, R157, -INF , !P4 ;  /* 0xff8000009d9d7808 */ /* 0x000fe40006000000 */
[----:B------:R-:W-:Y:S02]  /*b5f0*/  ISETP.GT.AND P4, PT, R177, 0x28, P2 ;  /* 0x00000028b100780c */ /* 0x000fe40001784270 */
[C---:B------:R-:W-:Y:S02]  /*b600*/  ISETP.LT.OR P3, PT, R176.reuse, 0x22, P3 ;  /* 0x00000022b000780c */ /* 0x040fe40001f61670 */
[----:B------:R-:W-:Y:S02]  /*b610*/  ISETP.LT.OR P4, PT, R176, 0x29, P4 ;  /* 0x00000029b000780c */ /* 0x000fe40002781670 */
[----:B------:R-:W-:-:S02]  /*b620*/  FSEL R159, R159, -INF , !P3 ;  /* 0xff8000009f9f7808 */ /* 0x000fc40005800000 */
[----:B------:R-:W-:Y:S02]  /*b630*/  ISETP.GT.AND P3, PT, R177, 0x29, P2 ;  /* 0x00000029b100780c */ /* 0x000fe40001764270 */
[----:B------:R-:W-:Y:S02]  /*b640*/  FSEL R161, R161, -INF , !P4 ;  /* 0xff800000a1a17808 */ /* 0x000fe40006000000 */
[----:B------:R-:W-:Y:S02]  /*b650*/  ISETP.GT.AND P4, PT, R177, 0x30, P2 ;  /* 0x00000030b100780c */ /* 0x000fe40001784270 */
[C---:B------:R-:W-:Y:S02]  /*b660*/  ISETP.LT.OR P3, PT, R176.reuse, 0x2a, P3 ;  /* 0x0000002ab000780c */ /* 0x040fe40001f61670 */
[----:B------:R-:W-:Y:S02]  /*b670*/  ISETP.LT.OR P4, PT, R176, 0x31, P4 ;  /* 0x00000031b000780c */ /* 0x000fe40002781670 */
[----:B0-----:R-:W-:-:S02]  /*b680*/  FMNMX.FTZ R5, R178, R5, !PT ;  /* 0x00000005b2057209 */ /* 0x001fc40007810000 */
[----:B------:R-:W-:Y:S02]  /*b690*/  FSEL R160, R160, -INF , !P3 ;  /* 0xff800000a0a07808 */ /* 0x000fe40005800000 */
[C---:B------:R-:W-:Y:S01]  /*b6a0*/  FSETP.NEU.FTZ.AND P5, PT, R5.reuse, -INF , PT ;  /* 0xff8000000500780b */ /* 0x040fe20003fbd000 */
[----:B------:R-:W-:Y:S01]  /*b6b0*/  FMUL.FTZ R4, R5, UR7 ;  /* 0x0000000705047c20 */ /* 0x000fe20008410000 */
[----:B------:R-:W-:Y:S02]  /*b6c0*/  ISETP.GT.AND P3, PT, R177, 0x31, P2 ;  /* 0x00000031b100780c */ /* 0x000fe40001764270 */
[----:B------:R-:W-:Y:S02]  /*b6d0*/  FSEL R162, R162, -INF , !P4 ;  /* 0xff800000a2a27808 */ /* 0x000fe40006000000 */
[----:B------:R-:W-:Y:S02]  /*b6e0*/  FSEL R0, R4, RZ, P5 ;  /* 0x000000ff04007208 */ /* 0x000fe40002800000 */
[----:B------:R-:W-:-:S02]  /*b6f0*/  FMNMX.FTZ R4, R156, R153, !PT ;  /* 0x000000999c047209 */ /* 0x000fc40007810000 */
[----:B------:R-:W-:Y:S01]  /*b700*/  ISETP.GT.AND P4, PT, R177, 0x38, P2 ;  /* 0x00000038b100780c */ /* 0x000fe20001784270 */
[--C-:B------:R-:W-:Y:S01]  /*b710*/  FFMA.FTZ R153, R175, UR7, -R0.reuse ;  /* 0x00000007af997c23 */ /* 0x100fe20008010800 */
[----:B------:R-:W-:Y:S01]  /*b720*/  FMNMX.FTZ R175, R157, R4, !PT ;  /* 0x000000049daf7209 */ /* 0x000fe20007810000 */
[--C-:B------:R-:W-:Y:S01]  /*b730*/  FFMA.FTZ R192, R186, UR7, -R0.reuse ;  /* 0x00000007bac07c23 */ /* 0x100fe20008010800 */
[----:B------:R-:W-:Y:S01]  /*b740*/  ISETP.LT.OR P3, PT, R176, 0x32, P3 ;  /* 0x00000032b000780c */ /* 0x000fe20001f61670 */
[--C-:B------:R-:W-:Y:S01]  /*b750*/  FFMA.FTZ R186, R173, UR7, -R0.reuse ;  /* 0x00000007adba7c23 */ /* 0x100fe20008010800 */
[----:B------:R-:W-:Y:S01]  /*b760*/  FMNMX.FTZ R4, R158, R175, !PT ;  /* 0x000000af9e047209 */ /* 0x000fe20007810000 */
[--C-:B------:R-:W-:Y:S01]  /*b770*/  FFMA.FTZ R198, R184, UR7, -R0.reuse ;  /* 0x00000007b8c67c23 */ /* 0x100fe20008010800 */
        /* <DEDUP_REMOVED lines=20> */
[----:B------:R-:W-:Y:S01]  /*b8c0*/  FSEL R175, R165, -INF , !P2 ;  /* 0xff800000a5af7808 */ /* 0x000fe20005000000 */
[--C-:B------:R-:W-:Y:S01]  /*b8d0*/  FFMA.FTZ R174, R174, UR7, -R0.reuse ;  /* 0x00000007aeae7c23 */ /* 0x100fe20008010800 */
[----:B------:R-:W-:Y:S01]  /*b8e0*/  FMNMX.FTZ R4, R164, R177, !PT ;  /* 0x000000b1a4047209 */ /* 0x000fe20007810000 */
[----:B------:R-:W-:Y:S01]  /*b8f0*/  FFMA.FTZ R177, R187, UR7, -R0 ;  /* 0x00000007bbb17c23 */ /* 0x000fe20008010800 */
[----:B------:R-:W-:Y:S01]  /*b900*/  FSEL R173, R5, RZ, P5 ;  /* 0x000000ff05ad7208 */ /* 0x000fe20002800000 */
[----:B------:R-:W-:Y:S01]  /*b910*/  MUFU.EX2 R153, R153 ;  /* 0x0000009900997308 */ /* 0x000fe20000000800 */
[----:B------:R-:W-:-:S03]  /*b920*/  FMNMX.FTZ R4, R175, R4, !PT ;  /* 0x00000004af047209 */ /* 0x000fc60007810000 */
[----:B------:R-:W-:Y:S01]  /*b930*/  FADD.FTZ R0, -R173, R200 ;  /* 0x000000c8ad007221 */ /* 0x000fe20000010100 */
[----:B------:R-:W-:Y:S01]  /*b940*/  IMAD.MOV.U32 R200, RZ, RZ, R5 ;  /* 0x000000ffffc87224 */ /* 0x000fe200078e0005 */
[----:B------:R-:W0:Y:S02]  /*b950*/  SHFL.BFLY PT, R183, R4, 0x2, 0x1f ;  /* 0x0c401f0004b77f89 */ /* 0x000e2400000e0000 */
[----:B------:R-:W-:Y:S01]  /*b960*/  FMUL.FTZ R0, R0, UR7 ;  /* 0x0000000700007c20 */ /* 0x000fe20008410000 */
[----:B------:R-:W-:Y:S08]  /*b970*/  MUFU.EX2 R196, R196 ;  /* 0x000000c400c47308 */ /* 0x000ff00000000800 */
[----:B------:R-:W1:Y:S08]  /*b980*/  MUFU.EX2 R0, R0 ;  /* 0x0000000000007308 */ /* 0x000e700000000800 */
[----:B------:R-:W2:Y:S01]  /*b990*/  MUFU.EX2 R198, R198 ;  /* 0x000000c600c67308 */ /* 0x000ea20000000800 */
[----:B0-----:R-:W-:-:S07]  /*b9a0*/  FMNMX.FTZ R183, R4, R183, !PT ;  /* 0x000000b704b77209 */ /* 0x001fce0007810000 */
[----:B------:R-:W0:Y:S01]  /*b9b0*/  MUFU.EX2 R165, R185 ;  /* 0x000000b900a57308 */ /* 0x000e220000000800 */
[----:B-1----:R-:W-:Y:S01]  /*b9c0*/  FFMA.FTZ R17, R0, R17, R153 ;  /* 0x0000001100117223 */ /* 0x002fe20000010099 */
[----:B------:R-:W1:Y:S03]  /*b9d0*/  SHFL.BFLY PT, R4, R183, 0x1, 0x1f ;  /* 0x0c201f00b7047f89 */ /* 0x000e6600000e0000 */
[C---:B------:R-:W-:Y:S01]  /*b9e0*/  FADD.FTZ R17, R196.reuse, R17 ;  /* 0x00000011c4117221 */ /* 0x040fe20000010000 */
[----:B------:R-:W-:Y:S02]  /*b9f0*/  F2FP.F16.F32.PACK_AB R196, R196, R153 ;  /* 0x00000099c4c4723e */ /* 0x000fe400000000ff */
[----:B------:R-:W-:Y:S01]  /*ba00*/  MUFU.EX2 R192, R192 ;  /* 0x000000c000c07308 */ /* 0x000fe20000000800 */
[----:B--2---:R-:W-:-:S07]  /*ba10*/  FADD.FTZ R168, R198, R17 ;  /* 0x00000011c6a87221 */ /* 0x004fce0000010000 */
[----:B------:R-:W-:Y:S01]  /*ba20*/  MUFU.EX2 R177, R177 ;  /* 0x000000b100b17308 */ /* 0x000fe20000000800 */
[----:B0-----:R-:W-:-:S07]  /*ba30*/  F2FP.F16.F32.PACK_AB R198, R165, R198 ;  /* 0x000000c6a5c6723e */ /* 0x001fce00000000ff */
[----:B------:R-:W-:Y:S01]  /*ba40*/  MUFU.EX2 R194, R194 ;  /* 0x000000c200c27308 */ /* 0x000fe20000000800 */
[----:B-1----:R-:W-:-:S04]  /*ba50*/  FMNMX.FTZ R4, R183, R4, !PT ;  /* 0x00000004b7047209 */ /* 0x002fc80007810000 */
[C---:B------:R-:W-:Y:S01]  /*ba60*/  FSETP.NEU.FTZ.AND P2, PT, R4.reuse, -INF , PT ;  /* 0xff8000000400780b */ /* 0x040fe20003f5d000 */
[----:B------:R-:W-:Y:S02]  /*ba70*/  FMUL.FTZ R183, R4, UR7 ;  /* 0x0000000704b77c20 */ /* 0x000fe40008410000 */
[----:B------:R-:W-:Y:S03]  /*ba80*/  MUFU.EX2 R181, R181 ;  /* 0x000000b500b57308 */ /* 0x000fe60000000800 */
[----:B------:R-:W-:-:S05]  /*ba90*/  FSEL R183, R183, RZ, P2 ;  /* 0x000000ffb7b77208 */ /* 0x000fca0001000000 */
[----:B------:R-:W-:Y:S01]  /*baa0*/  MUFU.EX2 R188, R188 ;  /* 0x000000bc00bc7308 */ /* 0x000fe20000000800 */
[--C-:B------:R-:W-:Y:S01]  /*bab0*/  FFMA.FTZ R193, R154, UR7, -R183.reuse ;  /* 0x000000079ac17c23 */ /* 0x100fe200080108b7 */
        /* <DEDUP_REMOVED lines=11> */
[----:B------:R-:W-:Y:S01]  /*bb70*/  FADD.FTZ R157, R165, R168 ;  /* 0x000000a8a59d7221 */ /* 0x000fe20000010000 */
[--C-:B------:R-:W-:Y:S01]  /*bb80*/  FFMA.FTZ R189, R158, UR7, -R183.reuse ;  /* 0x000000079ebd7c23 */ /* 0x100fe200080108b7 */
[--C-:B------:R-:W-:Y:S01]  /*bb90*/  FFMA.FTZ R158, R159, UR7, -R183.reuse ;  /* 0x000000079f9e7c23 */ /* 0x100fe200080108b7 */
[--C-:B------:R-:W-:Y:S01]  /*bba0*/  FFMA.FTZ R191, R161, UR7, -R183.reuse ;  /* 0x00000007a1bf7c23 */ /* 0x100fe200080108b7 */
[----:B------:R-:W-:Y:S01]  /*bbb0*/  MUFU.EX2 R197, R197 ;  /* 0x000000c500c57308 */ /* 0x000fe20000000800 */
[--C-:B------:R-:W-:Y:S01]  /*bbc0*/  FFMA.FTZ R185, R162, UR7, -R183.reuse ;  /* 0x00000007a2b97c23 */ /* 0x100fe200080108b7 */
[--C-:B------:R-:W-:Y:S01]  /*bbd0*/  FFMA.FTZ R163, R163, UR7, -R183.reuse ;  /* 0x00000007a3a37c23 */ /* 0x100fe200080108b7 */
[--C-:B------:R-:W-:Y:S01]  /*bbe0*/  FFMA.FTZ R164, R164, UR7, -R183.reuse ;  /* 0x00000007a4a47c23 */ /* 0x100fe200080108b7 */
[----:B------:R-:W-:Y:S01]  /*bbf0*/  FFMA.FTZ R175, R175, UR7, -R183 ;  /* 0x00000007afaf7c23 */ /* 0x000fe200080108b7 */
[C---:B------:R-:W-:Y:S01]  /*bc00*/  ISETP.GT.AND P2, PT, R20.reuse, UR61, PT ;  /* 0x0000003d14007c0c */ /* 0x040fe2000bf44270 */
[----:B------:R-:W-:-:S02]  /*bc10*/  VIADD R20, R20, 0xffffffff ;  /* 0xffffffff14147836 */ /* 0x000fc40000000000 */
[----:B------:R-:W0:Y:S01]  /*bc20*/  MUFU.EX2 R2, R155 ;  /* 0x0000009b00027308 */ /* 0x000e220000000800 */
[----:B------:R-:W-:-:S07]  /*bc30*/  IMAD.MOV.U32 R202, RZ, RZ, R4 ;  /* 0x000000ffffca7224 */ /* 0x000fce00078e0004 */
[----:B------:R-:W1:Y:S08]  /*bc40*/  MUFU.EX2 R166, R166 ;  /* 0x000000a600a67308 */ /* 0x000e700000000800 */
[----:B------:R-:W2:Y:S01]  /*bc50*/  MUFU.EX2 R199, R199 ;  /* 0x000000c700c77308 */ /* 0x000ea20000000800 */
[----:B0-----:R-:W-:Y:S01]  /*bc60*/  FFMA.FTZ R17, R2, R16, R197 ;  /* 0x0000001002117223 */ /* 0x001fe200000100c5 */
[----:B------:R-:W-:Y:S01]  /*bc70*/  FADD.FTZ R16, R192, R157 ;  /* 0x0000009dc0107221 */ /* 0x000fe20000010000 */
[----:B------:R-:W-:-:S02]  /*bc80*/  MOV R157, UR14 ;  /* 0x0000000e009d7c02 */ /* 0x000fc40008000f00 */
[C---:B------:R-:W-:Y:S01]  /*bc90*/  F2FP.F16.F32.PACK_AB R192, R177.reuse, R192 ;  /* 0x000000c0b1c0723e */ /* 0x040fe200000000ff */
[----:B------:R-:W-:Y:S01]  /*bca0*/  FADD.FTZ R155, R177, R16 ;  /* 0x00000010b19b7221 */ /* 0x000fe20000010000 */
[----:B------:R-:W-:Y:S01]  /*bcb0*/  FFMA.FTZ R16, R160, UR7, -R183 ;  /* 0x00000007a0107c23 */ /* 0x000fe200080108b7 */
[----:B------:R-:W0:Y:S01]  /*bcc0*/  MUFU.EX2 R152, R152 ;  /* 0x0000009800987308 */ /* 0x000e220000000800 */
[C---:B-1----:R-:W-:Y:S01]  /*bcd0*/  FADD.FTZ R168, R166.reuse, R17 ;  /* 0x00000011a6a87221 */ /* 0x042fe20000010000 */
[----:B------:R-:W-:Y:S01]  /*bce0*/  @!P1 VIADD R157, R157, 0x30860 ;  /* 0x000308609d9d9836 */ /* 0x000fe20000000000 */
[----:B------:R-:W-:-:S04]  /*bcf0*/  F2FP.F16.F32.PACK_AB R197, R166, R197 ;  /* 0x000000c5a6c5723e */ /* 0x000fc800000000ff */
[----:B------:R-:W-:Y:S01]  /*bd00*/  @!P1 PRMT R157, RZ, 0x654, R157 ;  /* 0x00000654ff9d9816 */ /* 0x000fe2000000009d */
[----:B------:R-:W1:Y:S01]  /*bd10*/  MUFU.EX2 R154, R154 ;  /* 0x0000009a009a7308 */ /* 0x000e620000000800 */
[----:B--2---:R-:W-:Y:S01]  /*bd20*/  FADD.FTZ R17, R199, R168 ;  /* 0x000000a8c7117221 */ /* 0x004fe20000010000 */
[----:B------:R-:W-:Y:S01]  /*bd30*/  FADD.FTZ R168, R194, R155 ;  /* 0x0000009bc2a87221 */ /* 0x000fe20000010000 */
[----:B------:R2:W-:Y:S01]  /*bd40*/  @!P1 SYNCS.ARRIVE.TRANS64.RED.A1T0 RZ, [R157+URZ], RZ ;  /* 0x000000ff9dff99a7 */ /* 0x0005e2000810043f */
[C---:B------:R-:W-:Y:S02]  /*bd50*/  F2FP.F16.F32.PACK_AB R194, R181.reuse, R194 ;  /* 0x000000c2b5c2723e */ /* 0x040fe400000000ff */
[----:B------:R-:W-:Y:S02]  /*bd60*/  FADD.FTZ R155, R181, R168 ;  /* 0x000000a8b59b7221 */ /* 0x000fe40000010000 */
[----:B------:R-:W3:Y:S01]  /*bd70*/  MUFU.EX2 R195, R195 ;  /* 0x000000c300c37308 */ /* 0x000ee20000000800 */
[----:B0-----:R-:W-:Y:S01]  /*bd80*/  FADD.FTZ R160, R152, R17 ;  /* 0x0000001198a07221 */ /* 0x001fe20000010000 */
[----:B------:R-:W-:Y:S01]  /*bd90*/  FADD.FTZ R162, R188, R155 ;  /* 0x0000009bbca27221 */ /* 0x000fe20000010000 */
[----:B------:R-:W-:-:S02]  /*bda0*/  F2FP.F16.F32.PACK_AB R199, R152, R199 ;  /* 0x000000c798c7723e */ /* 0x000fc400000000ff */
[----:B------:R-:W-:-:S03]  /*bdb0*/  FADD.FTZ R17, R193, R160 ;  /* 0x000000a0c1117221 */ /* 0x000fc60000010000 */
        /* <DEDUP_REMOVED lines=19> */
[----:B---3--:R-:W-:-:S07]  /*bef0*/  FADD.FTZ R17, R191, R160 ;  /* 0x000000a0bf117221 */ /* 0x008fce0000010000 */
[----:B------:R-:W3:Y:S01]  /*bf00*/  MUFU.EX2 R184, R184 ;  /* 0x000000b800b87308 */ /* 0x000ee20000000800 */
[C---:B0-----:R-:W-:Y:S01]  /*bf10*/  FADD.FTZ R153, R169.reuse, R162 ;  /* 0x000000a2a9997221 */ /* 0x041fe20000010000 */
[----:B------:R-:W-:-:S06]  /*bf20*/  F2FP.F16.F32.PACK_AB R190, R169, R190 ;  /* 0x000000bea9be723e */ /* 0x000fcc00000000ff */
[----:B------:R-:W0:Y:S01]  /*bf30*/  MUFU.EX2 R185, R185 ;  /* 0x000000b900b97308 */ /* 0x000e220000000800 */
[C---:B-1----:R-:W-:Y:S01]  /*bf40*/  FADD.FTZ R160, R16.reuse, R17 ;  /* 0x0000001110a07221 */ /* 0x042fe20000010000 */
[----:B------:R-:W-:-:S06]  /*bf50*/  F2FP.F16.F32.PACK_AB R191, R16, R191 ;  /* 0x000000bf10bf723e */ /* 0x000fcc00000000ff */
[----:B------:R-:W1:Y:S01]  /*bf60*/  MUFU.EX2 R171, R171 ;  /* 0x000000ab00ab7308 */ /* 0x000e620000000800 */
[----:B---3--:R-:W-:-:S07]  /*bf70*/  FADD.FTZ R162, R184, R153 ;  /* 0x00000099b8a27221 */ /* 0x008fce0000010000 */
        /* <DEDUP_REMOVED lines=11> */
[----:B-1----:R-:W-:Y:S01]  /*c030*/  FADD.FTZ R160, R187, R160 ;  /* 0x000000a0bba07221 */ /* 0x002fe20000010000 */
[C---:B---3--:R-:W-:Y:S01]  /*c040*/  FADD.FTZ R17, R173.reuse, R162 ;  /* 0x000000a2ad117221 */ /* 0x048fe20000010000 */
[----:B------:R-:W-:Y:S02]  /*c050*/  F2FP.F16.F32.PACK_AB R186, R173, R186 ;  /* 0x000000baadba723e */ /* 0x000fe400000000ff */
[C---:B0-----:R-:W-:Y:S01]  /*c060*/  FADD.FTZ R16, R175.reuse, R160 ;  /* 0x000000a0af107221 */ /* 0x041fe20000010000 */
[----:B------:R-:W-:Y:S01]  /*c070*/  F2FP.F16.F32.PACK_AB R187, R175, R187 ;  /* 0x000000bbafbb723e */ /* 0x000fe200000000ff */
[----:B--2---:R-:W-:Y:S06]  /*c080*/  @P2 BRA `(.L_x_1156) ;  /* 0xffffffd400642947 */ /* 0x004fec000383ffff */
.L_x_1139:
        /* <DEDUP_REMOVED lines=131> */
.L_x_1157:
[----:B------:R-:W-:Y:S01]  /*c8c0*/  ULEA UR5, UR37, UR39, 0x3 ;  /* 0x0000002725057291 */ /* 0x000fe2000f8e183f */
[----:B------:R-:W-:-:S05]  /*c8d0*/  IMAD.U32 R0, RZ, RZ, UR36 ;  /* 0x00000024ff007e24 */ /* 0x000fca000f8e00ff */
[----:B------:R-:W-:-:S04]  /*c8e0*/  SHF.L.U32 R0, R0, 0x1f, RZ ;  /* 0x0000001f00007819 */ /* 0x000fc800000006ff */
[----:B------:R0:W1:Y:S01]  /*c8f0*/  SYNCS.PHASECHK.TRANS64.TRYWAIT P2, [UR5+0x30850], R0 ;  /* 0x03085000ff0075a7 */ /* 0x0000620008040145 */
[----:B------:R-:W-:Y:S05]  /*c900*/  @!P0 BRA `(.L_x_1158) ;  /* 0x0000000000048947 */ /* 0x000fea0003800000 */
[----:B------:R-:W-:Y:S01]  /*c910*/  BPT.TRAP 0x1 ;  /* 0x000000040000795c */ /* 0x000fe20000300000 */
.L_x_1158:
[----:B-1----:R-:W-:Y:S05]  /*c920*/  @P2 BRA `(.L_x_1159) ;  /* 0x0000000000082947 */ /* 0x002fea0003800000 */
[----:B------:R-:W1:Y:S02]  /*c930*/  SYNCS.PHASECHK.TRANS64.TRYWAIT P0, [UR5+0x30850], R0 ;  /* 0x03085000ff0075a7 */ /* 0x000e640008000145 */
[----:B-1----:R-:W-:Y:S05]  /*c940*/  @!P0 BRA `(.L_x_1160) ;  /* 0x00000094007c8947 */ /* 0x002fea0003800000 */
.L_x_1159:
[----:B------:R-:W-:Y:S01]  /*c950*/  UIADD3 UR39, UR39, 0x400, URZ ;  /* 0x0000040027277890 */ /* 0x000fe2000fffe03f */
[----:B------:R-:W-:Y:S01]  /*c960*/  WARPGROUP.ARRIVE ;  /* 0x00000000000079c5 */ /* 0x000fe20000000000 */
[----:B------:R-:W-:Y:S01]  /*c970*/  UMOV UR11, 0x40000040 ;  /* 0x40000040000b7882 */ /* 0x000fe20000000000 */
[----:B-1----:R-:W1:Y:S01]  /*c980*/  SHFL.BFLY PT, R3, R16, 0x2, 0x1f ;  /* 0x0c401f0010037f89 */ /* 0x002e6200000e0000 */
[----:B------:R-:W-:Y:S01]  /*c990*/  USHF.R.U32.HI UR39, URZ, 0x4, UR39 ;  /* 0x000000043f277899 */ /* 0x000fe20008011627 */
[----:B------:R-:W-:Y:S01]  /*c9a0*/  IMAD.MOV.U32 R13, RZ, RZ, RZ ;  /* 0x000000ffff0d7224 */ /* 0x000fe200078e00ff */
[----:B------:R-:W-:Y:S01]  /*c9b0*/  R2UR UR8, R209 ;  /* 0x00000000d10872ca */ /* 0x000fe200000e0000 */
[----:B0-----:R-:W0:Y:S01]  /*c9c0*/  SHFL.BFLY PT, R0, R17, 0x2, 0x1f ;  /* 0x0c401f0011007f89 */ /* 0x001e2200000e0000 */
[----:B------:R-:W-:Y:S01]  /*c9d0*/  ULOP3.LUT UR39, UR39, 0x3fff, URZ, 0xc0, !UPT ;  /* 0x00003fff27277892 */ /* 0x000fe2000f8ec03f */
[----:B------:R-:W-:Y:S02]  /*c9e0*/  IMAD.U32 R11, RZ, RZ, UR5 ;  /* 0x00000005ff0b7e24 */ /* 0x000fe4000f8e00ff */
[----:B------:R-:W-:Y:S01]  /*c9f0*/  IMAD.U32 R6, RZ, RZ, UR7 ;  /* 0x00000007ff067e24 */ /* 0x000fe2000f8e00ff */
[----:B------:R-:W-:Y:S01]  /*ca00*/  ULOP3.LUT UR4, UR39, 0x2000000, URZ, 0xfc, !UPT ;  /* 0x0200000027047892 */ /* 0x000fe2000f8efc3f */
[----:B------:R-:W-:-:S03]  /*ca10*/  IMAD.U32 R12, RZ, RZ, UR7 ;  /* 0x00000007ff0c7e24 */ /* 0x000fc6000f8e00ff */
[----:B------:R-:W-:Y:S02]  /*ca20*/  ULEA UR4, UR37, UR4, 0xb ;  /* 0x0000000425047291 */ /* 0x000fe4000f8e583f */
[----:B------:R-:W-:Y:S02]  /*ca30*/  UIADD3 UR37, UR37, 0x1, URZ ;  /* 0x0000000125257890 */ /* 0x000fe4000fffe03f */
[----:B------:R-:W-:Y:S02]  /*ca40*/  UIADD3 UR6, UR4, 0x80, URZ ;  /* 0x0000008004067890 */ /* 0x000fe4000fffe03f */
[----:B------:R-:W-:Y:S01]  /*ca50*/  UIADD3 UR8, UR8, 0x1, URZ ;  /* 0x0000000108087890 */ /* 0x000fe2000fffe03f */
[----:B------:R-:W-:Y:S01]  /*ca60*/  UMOV UR10, UR4 ;  /* 0x00000004000a7c82 */ /* 0x000fe20008000000 */
[----:B------:R-:W-:-:S07]  /*ca70*/  UISETP.NE.AND UP0, UPT, UR37, 0x2, UPT ;  /* 0x000000022500788c */ /* 0x000fce000bf05270 */
[----:B------:R-:W-:Y:S01]  /*ca80*/  HGMMA.64x256x16.F32 R24, R196, gdesc[UR8].tnspB, R24, gsb0 ;  /* 0x43e00008c4187df0 */ /* 0x000fe20008000818 */
[----:B------:R-:W-:Y:S01]  /*ca90*/  UMOV UR10, UR6 ;  /* 0x00000006000a7c82 */ /* 0x000fe20008000000 */
[----:B------:R-:W-:Y:S01]  /*caa0*/  UMOV UR11, 0x40000040 ;  /* 0x40000040000b7882 */ /* 0x000fe20000000000 */
[----:B------:R-:W-:Y:S01]  /*cab0*/  UIADD3 UR6, UR4, 0x100, URZ ;  /* 0x0000010004067890 */ /* 0x000fe2000fffe03f */
[----:B-1----:R-:W-:Y:S01]  /*cac0*/  FADD.FTZ R2, R3, R16 ;  /* 0x0000001003027221 */ /* 0x002fe20000010000 */
[----:B------:R-:W-:Y:S01]  /*cad0*/  UIADD3 UR4, UR4, 0x180, URZ ;  /* 0x0000018004047890 */ /* 0x000fe2000fffe03f */
[----:B0-----:R-:W-:Y:S01]  /*cae0*/  FADD.FTZ R0, R0, R17 ;  /* 0x0000001100007221 */ /* 0x001fe20000010000 */
[----:B------:R-:W-:Y:S01]  /*caf0*/  IMAD.U32 R209, RZ, RZ, UR8 ;  /* 0x00000008ffd17e24 */ /* 0x000fe2000f8e00ff */
[----:B------:R-:W-:Y:S01]  /*cb00*/  USEL UR37, UR37, URZ, UP0 ;  /* 0x0000003f25257287 */ /* 0x000fe20008000000 */
[----:B------:R-:W0:Y:S04]  /*cb10*/  SHFL.BFLY PT, R7, R2, 0x1, 0x1f ;  /* 0x0c201f0002077f89 */ /* 0x000e2800000e0000 */
[----:B------:R-:W1:Y:S01]  /*cb20*/  SHFL.BFLY PT, R3, R0, 0x1, 0x1f ;  /* 0x0c201f0000037f89 */ /* 0x000e6200000e0000 */
[----:B0-----:R-:W-:Y:S01]  /*cb30*/  FADD.FTZ R10, R2, R7 ;  /* 0x00000007020a7221 */ /* 0x001fe20000010000 */
[----:B------:R-:W-:-:S02]  /*cb40*/  IMAD.MOV.U32 R7, RZ, RZ, RZ ;  /* 0x000000ffff077224 */ /* 0x000fc400078e00ff */
[----:B------:R-:W-:Y:S02]  /*cb50*/  IMAD.MOV.U32 R2, RZ, RZ, -0x800000 ;  /* 0xff800000ff027424 */ /* 0x000fe400078e00ff */
[----:B-1----:R-:W-:Y:S01]  /*cb60*/  FADD.FTZ R9, R0, R3 ;  /* 0x0000000300097221 */ /* 0x002fe20000010000 */
[----:B------:R-:W-:Y:S02]  /*cb70*/  FSETP.NE.FTZ.AND P2, PT, R10, RZ, PT ;  /* 0x000000ff0a00720b */ /* 0x000fe40003f55000 */
[----:B------:R-:W-:Y:S02]  /*cb80*/  MOV R0, 0xff800000 ;  /* 0xff80000000007802 */ /* 0x000fe40000000f00 */
[----:B------:R-:W-:-:S09]  /*cb90*/  FSETP.NE.FTZ.AND P0, PT, R9, RZ, PT ;  /* 0x000000ff0900720b */ /* 0x000fd20003f15000 */
[----:B------:R-:W-:Y:S01]  /*cba0*/  @P2 MUFU.LG2 R8, R10 ;  /* 0x0000000a00082308 */ /* 0x000fe20000000c00 */
[----:B------:R-:W-:-:S03]  /*cbb0*/  @P2 FMUL.FTZ R12, R12, 0.69314718246459960938 ;  /* 0x3f3172180c0c2820 */ /* 0x000fc60000410000 */
[----:B------:R-:W-:-:S04]  /*cbc0*/  @P0 FMUL.FTZ R6, R6, 0.69314718246459960938 ;  /* 0x3f31721806060820 */ /* 0x000fc80000410000 */
[----:B------:R-:W0:Y:S08]  /*cbd0*/  @P0 MUFU.LG2 R3, R9 ;  /* 0x0000000900030308 */ /* 0x000e300000000c00 */
[----:B------:R-:W1:Y:S08]  /*cbe0*/  @P2 MUFU.RCP R7, R10 ;  /* 0x0000000a00072308 */ /* 0x000e700000001000 */
[----:B------:R2:W3:Y:S01]  /*cbf0*/  @P0 MUFU.RCP R13, R9 ;  /* 0x00000009000d0308 */ /* 0x0004e20000001000 */
[----:B0-----:R-:W-:-:S04]  /*cc00*/  @P0 FMUL.FTZ R3, R3, 0.69314718246459960938 ;  /* 0x3f31721803030820 */ /* 0x001fc80000410000 */
[----:B------:R-:W-:Y:S01]  /*cc10*/  @P0 FFMA.FTZ R0, R6, R5, R3 ;  /* 0x0000000506000223 */ /* 0x000fe20000010003 */
[----:B------:R-:W-:Y:S01]  /*cc20*/  PLOP3.LUT P0, PT, PT, PT, PT, 0x8, 0x0 ;  /* 0x000000000000781c */ /* 0x000fe20003f0e170 */
[----:B--2---:R-:W-:Y:S01]  /*cc30*/  @P2 FMUL.FTZ R9, R8, 0.69314718246459960938 ;  /* 0x3f31721808092820 */ /* 0x004fe20000410000 */
[----:B------:R-:W-:-:S03]  /*cc40*/  @!P1 VIADD R8, R11, 0x30860 ;  /* 0x000308600b089836 */ /* 0x000fc60000000000 */
[----:B------:R-:W-:Y:S02]  /*cc50*/  @P2 FFMA.FTZ R2, R12, R4, R9 ;  /* 0x000000040c022223 */ /* 0x000fe40000010009 */
[----:B------:R-:W-:Y:S01]  /*cc60*/  @!P1 PRMT R16, RZ, 0x654, R8 ;  /* 0x00000654ff109816 */ /* 0x000fe20000000008 */
        /* <DEDUP_REMOVED lines=18> */
[-C--:B-1----:R-:W-:Y:S01]  /*cd90*/  FMUL.FTZ R159, R75, R7.reuse ;  /* 0x000000074b9f7220 */ /* 0x082fe20000410000 */
[----:B------:R-:W-:Y:S01]  /*cda0*/  FMUL.FTZ R157, R79, R7 ;  /* 0x000000074f9d7220 */ /* 0x000fe20000410000 */
[-C--:B---3--:R-:W-:Y:S01]  /*cdb0*/  FMUL.FTZ R5, R24, R13.reuse ;  /* 0x0000000d18057220 */ /* 0x088fe20000410000 */
[----:B------:R-:W-:Y:S01]  /*cdc0*/  FMUL.FTZ R6, R28, R13 ;  /* 0x0000000d1c067220 */ /* 0x000fe20000410000 */
        /* <DEDUP_REMOVED lines=125> */
.L_x_1090:
[----:B------:R-:W0:Y:S01]  /*d5a0*/  S2R R20, SR_CgaCtaId ;  /* 0x0000000000147919 */ /* 0x000e220000008800 */
[----:B------:R-:W-:Y:S01]  /*d5b0*/  MOV R19, 0x400 ;  /* 0x0000040000137802 */ /* 0x000fe20000000f00 */
[----:B------:R-:W-:Y:S01]  /*d5c0*/  BSSY B0, `(.L_x_1161) ;  /* 0x00002bc000007945 */ /* 0x000fe20003800000 */
[----:B------:R-:W-:Y:S02]  /*d5d0*/  BAR.SYNC.DEFER_BLOCKING 0x5, 0x120 ;  /* 0x0144800000007b1d */ /* 0x000fe40000010000 */
[----:B0-----:R-:W-:-:S05]  /*d5e0*/  LEA R19, R20, R19, 0x18 ;  /* 0x0000001314137211 */ /* 0x001fca00078ec0ff */
[----:B------:R-:W0:Y:S02]  /*d5f0*/  LDS.128 R200, [R19+0x308d0] ;  /* 0x0308d00013c87984 */ /* 0x000e240000000c00 */
[----:B0-----:R-:W-:Y:S02]  /*d600*/  R2UR UR6, R202 ;  /* 0x00000000ca0672ca */ /* 0x001fe400000e0000 */
[----:B------:R-:W-:Y:S01]  /*d610*/  R2UR UR5, R203 ;  /* 0x00000000cb0572ca */ /* 0x000fe200000e0000 */
[----:B------:R-:W-:Y:S06]  /*d620*/  BAR.ARV 0x4, 0x120 ;  /* 0x0104800000007b1d */ /* 0x000fec0000002000 */
[----:B------:R-:W-:Y:S08]  /*d630*/  @P0 BRA `(.L_x_1162) ;  /* 0x0000001c009c0947 */ /* 0x000ff00003800000 */
[----:B------:R-:W0:Y:S01]  /*d640*/  S2R R22, SR_SWINHI ;  /* 0x0000000000167919 */ /* 0x000e220000002f00 */
[----:B------:R-:W-:Y:S01]  /*d650*/  F2FP.F16.F32.PACK_AB R4, R4, R5 ;  /* 0x000000050404723e */ /* 0x000fe200000000ff */
[----:B------:R-:W-:Y:S01]  /*d660*/  ULDC.64 UR8, c[0x0][0xbd8] ;  /* 0x0002f60000087ab9 */ /* 0x000fe20000000a00 */
[----:B------:R-:W-:Y:S01]  /*d670*/  F2FP.F16.F32.PACK_AB R5, R175, R26 ;  /* 0x0000001aaf05723e */ /* 0x000fe200000000ff */
[----:B------:R-:W-:Y:S01]  /*d680*/  UISETP.NE.U32.AND UP0, UPT, UR8, URZ, UPT ;  /* 0x0000003f0800728c */ /* 0x000fe2000bf05070 */
[----:B------:R-:W-:Y:S01]  /*d690*/  F2FP.F16.F32.PACK_AB R6, R29, R6 ;  /* 0x000000061d06723e */ /* 0x000fe200000000ff */
[----:B------:R-:W-:Y:S01]  /*d6a0*/  ULDC.64 UR10, c[0x0][0x208] ;  /* 0x00008200000a7ab9 */ /* 0x000fe20000000a00 */
[----:B------:R-:W-:Y:S01]  /*d6b0*/  F2FP.F16.F32.PACK_AB R8, R8, R9 ;  /* 0x000000090808723e */ /* 0x000fe200000000ff */
[----:B------:R-:W-:Y:S01]  /*d6c0*/  UISETP.NE.AND.EX UP0, UPT, UR9, URZ, UPT, UP0 ;  /* 0x0000003f0900728c */ /* 0x000fe2000bf05300 */
[----:B------:R-:W-:Y:S02]  /*d6d0*/  F2FP.F16.F32.PACK_AB R10, R10, R11 ;  /* 0x0000000b0a0a723e */ /* 0x000fe400000000ff */
[----:B------:R-:W-:Y:S01]  /*d6e0*/  F2FP.F16.F32.PACK_AB R9, R169, R154 ;  /* 0x0000009aa909723e */ /* 0x000fe200000000ff */
[----:B------:R-:W-:Y:S01]  /*d6f0*/  ULDC.64 UR8, c[0x0][0xbd8] ;  /* 0x0002f60000087ab9 */ /* 0x000fe20000000a00 */
        /* <DEDUP_REMOVED lines=10> */
[----:B------:R-:W-:Y:S02]  /*d7a0*/  MOV R20, R19 ;  /* 0x0000001300147202 */ /* 0x000fe40000000f00 */
[----:B0-----:R-:W-:Y:S02]  /*d7b0*/  MOV R21, R22 ;  /* 0x0000001600157202 */ /* 0x001fe40000000f00 */
[----:B------:R-:W-:-:S02]  /*d7c0*/  F2FP.F16.F32.PACK_AB R88, R89, R88 ;  /* 0x000000585958723e */ /* 0x000fc400000000ff */
[----:B------:R-:W-:Y:S01]  /*d7d0*/  F2FP.F16.F32.PACK_AB R82, R85, R84 ;  /* 0x000000545552723e */ /* 0x000fe200000000ff */
[----:B------:R-:W-:Y:S01]  /*d7e0*/  IMAD.WIDE R66, R213, 0x2, R20 ;  /* 0x00000002d5427825 */ /* 0x000fe200078e0214 */
[----:B------:R-:W-:Y:S02]  /*d7f0*/  F2FP.F16.F32.PACK_AB R83, R158, R83 ;  /* 0x000000539e53723e */ /* 0x000fe400000000ff */
[----:B------:R-:W-:Y:S02]  /*d800*/  F2FP.F16.F32.PACK_AB R89, R75, R90 ;  /* 0x0000005a4b59723e */ /* 0x000fe400000000ff */
[C---:B------:R-:W-:Y:S02]  /*d810*/  IADD3 R22, P1, R66.reuse, 0x20, RZ ;  /* 0x0000002042167810 */ /* 0x040fe40007f3e0ff */
[C---:B------:R-:W-:Y:S02]  /*d820*/  LOP3.LUT R7, R66.reuse, 0x380, RZ, 0xc0, !PT ;  /* 0x0000038042077812 */ /* 0x040fe400078ec0ff */
[C---:B------:R-:W-:Y:S01]  /*d830*/  IADD3 R87, P0, R66.reuse, 0x40, RZ ;  /* 0x0000004042577810 */ /* 0x040fe20007f1e0ff */
[----:B------:R-:W-:Y:S01]  /*d840*/  IMAD.X R35, RZ, RZ, R67, P1 ;  /* 0x000000ffff237224 */ /* 0x000fe200008e0643 */
[----:B------:R-:W-:-:S02]  /*d850*/  IADD3 R95, P4, R66, 0x60, RZ ;  /* 0x00000060425f7810 */ /* 0x000fc40007f9e0ff */
        /* <DEDUP_REMOVED lines=12> */
[----:B------:R-:W-:-:S02]  /*d920*/  IADD3.X R43, RZ, R67, RZ, P3, !PT ;  /* 0x00000043ff2b7210 */ /* 0x000fc40001ffe4ff */
[C---:B------:R-:W-:Y:S02]  /*d930*/  IADD3 R54, P0, R66.reuse, 0x8020, RZ ;  /* 0x0000802042367810 */ /* 0x040fe40007f1e0ff */
        /* <DEDUP_REMOVED lines=8> */
[----:B------:R-:W-:Y:S01]  /*d9c0*/  IMAD.X R63, RZ, RZ, R67, P6 ;  /* 0x000000ffff3f7224 */ /* 0x000fe200030e0643 */
[----:B------:R-:W-:-:S02]  /*d9d0*/  IADD3 R102, P1, R66, 0xc060, RZ ;  /* 0x0000c06042667810 */ /* 0x000fc40007f3e0ff */
[----:B------:R-:W-:Y:S01]  /*d9e0*/  LOP3.LUT R66, R7, R66, RZ, 0x3c, !PT ;  /* 0x0000004207427212 */ /* 0x000fe200078e3cff */
[--C-:B------:R-:W-:Y:S01]  /*d9f0*/  IMAD.X R27, RZ, RZ, R67.reuse, P2 ;  /* 0x000000ffff1b7224 */ /* 0x100fe200010e0643 */
[----:B------:R-:W-:Y:S01]  /*da00*/  LOP3.LUT R7, R22, 0x380, RZ, 0xc0, !PT ;  /* 0x0000038016077812 */ /* 0x000fe200078ec0ff */
[----:B------:R-:W-:Y:S01]  /*da10*/  IMAD.X R31, RZ, RZ, R67, P1 ;  /* 0x000000ffff1f7224 */ /* 0x000fe200008e0643 */
[----:B------:R-:W-:Y:S02]  /*da20*/  LOP3.LUT R38, R87, 0x380, RZ, 0xc0, !PT ;  /* 0x0000038057267812 */ /* 0x000fe400078ec0ff */
[----:B------:R-:W-:Y:S02]  /*da30*/  SHF.R.U64 R7, R7, 0x3, RZ ;  /* 0x0000000307077819 */ /* 0x000fe400000012ff */
[----:B------:R-:W-:Y:S02]  /*da40*/  LOP3.LUT R40, R95, 0x380, RZ, 0xc0, !PT ;  /* 0x000003805f287812 */ /* 0x000fe400078ec0ff */
[----:B------:R-:W-:-:S02]  /*da50*/  LOP3.LUT R34, R7, R22, RZ, 0x3c, !PT ;  /* 0x0000001607227212 */ /* 0x000fc400078e3cff */
[----:B------:R-:W-:Y:S02]  /*da60*/  LOP3.LUT R7, R44, 0x380, RZ, 0xc0, !PT ;  /* 0x000003802c077812 */ /* 0x000fe400078ec0ff */
[----:B------:R-:W-:Y:S02]  /*da70*/  LOP3.LUT R22, R177, 0x380, RZ, 0xc0, !PT ;  /* 0x00000380b1167812 */ /* 0x000fe400078ec0ff */
[----:B------:R-:W-:Y:S02]  /*da80*/  SHF.R.U64 R7, R7, 0x3, RZ ;  /* 0x0000000307077819 */ /* 0x000fe400000012ff */
[----:B------:R-:W-:Y:S02]  /*da90*/  SHF.R.U64 R22, R22, 0x3, RZ ;  /* 0x0000000316167819 */ /* 0x000fe400000012ff */
[----:B------:R-:W-:Y:S02]  /*daa0*/  LOP3.LUT R44, R7, R44, RZ, 0x3c, !PT ;  /* 0x0000002c072c7212 */ /* 0x000fe400078e3cff */
[----:B------:R-:W-:-:S02]  /*dab0*/  LOP3.LUT R7, R54, 0x380, RZ, 0xc0, !PT ;  /* 0x0000038036077812 */ /* 0x000fc400078ec0ff */
[----:B------:R-:W-:Y:S02]  /*dac0*/  LOP3.LUT R46, R22, R177, RZ, 0x3c, !PT ;  /* 0x000000b1162e7212 */ /* 0x000fe400078e3cff */
[----:B------:R-:W-:Y:S02]  /*dad0*/  SHF.R.U64 R7, R7, 0x3, RZ ;  /* 0x0000000307077819 */ /* 0x000fe400000012ff */
[----:B------:R-:W-:Y:S02]  /*dae0*/  LOP3.LUT R22, R183, 0x380, RZ, 0xc0, !PT ;  /* 0x00000380b7167812 */ /* 0x000fe400078ec0ff */
[----:B------:R-:W-:Y:S02]  /*daf0*/  LOP3.LUT R54, R7, R54, RZ, 0x3c, !PT ;  /* 0x0000003607367212 */ /* 0x000fe400078e3cff */
[----:B------:R-:W-:Y:S02]  /*db00*/  LOP3.LUT R7, R102, 0x380, RZ, 0xc0, !PT ;  /* 0x0000038066077812 */ /* 0x000fe400078ec0ff */
[----:B------:R-:W-:-:S02]  /*db10*/  SHF.R.U64 R22, R22, 0x3, RZ ;  /* 0x0000000316167819 */ /* 0x000fc400000012ff */
[----:B------:R-:W-:Y:S02]  /*db20*/  LOP3.LUT R26, R191, 0x380, RZ, 0xc0, !PT ;  /* 0x00000380bf1a7812 */ /* 0x000fe400078ec0ff */
[----:B------:R-:W-:Y:S02]  /*db30*/  LOP3.LUT R42, R103, 0x380, RZ, 0xc0, !PT ;  /* 0x00000380672a7812 */ /* 0x000fe400078ec0ff */
[----:B------:R-:W-:Y:S02]  /*db40*/  SHF.R.U64 R29, R7, 0x3, RZ ;  /* 0x00000003071d7819 */ /* 0x000fe400000012ff */
[----:B------:R-:W-:Y:S02]  /*db50*/  SHF.R.U64 R38, R38, 0x3, RZ ;  /* 0x0000000326267819 */ /* 0x000fe400000012ff */
[----:B------:R-:W-:Y:S02]  /*db60*/  LOP3.LUT R56, R22, R183, RZ, 0x3c, !PT ;  /* 0x000000b716387212 */ /* 0x000fe400078e3cff */
[----:B------:R-:W-:-:S02]  /*db70*/  MOV R66, R66 ;  /* 0x0000004200427202 */ /* 0x000fc40000000f00 */
[----:B------:R-:W-:Y:S01]  /*db80*/  F2FP.F16.F32.PACK_AB R7, R173, R30 ;  /* 0x0000001ead07723e */ /* 0x000fe200000000ff */
[----:B------:R-:W-:Y:S01]  /*db90*/  BAR.SYNC.DEFER_BLOCKING 0x1, 0x100 ;  /* 0x0044000000007b1d */ /* 0x000fe20000010000 */
[----:B------:R-:W-:Y:S02]  /*dba0*/  SHF.R.U64 R40, R40, 0x3, RZ ;  /* 0x0000000328287819 */ /* 0x000fe400000012ff */
[----:B------:R-:W-:Y:S02]  /*dbb0*/  LOP3.LUT R50, R179, 0x380, RZ, 0xc0, !PT ;  /* 0x00000380b3327812 */ /* 0x000fe400078ec0ff */
[----:B------:R-:W-:Y:S02]  /*dbc0*/  LOP3.LUT R22, R189, 0x380, RZ, 0xc0, !PT ;  /* 0x00000380bd167812 */ /* 0x000fe400078ec0ff */
[----:B------:R-:W-:Y:S02]  /*dbd0*/  SHF.R.U64 R26, R26, 0x3, RZ ;  /* 0x000000031a1a7819 */ /* 0x000fe400000012ff */
[----:B------:R-:W-:-:S02]  /*dbe0*/  SHF.R.U64 R42, R42, 0x3, RZ ;  /* 0x000000032a2a7819 */ /* 0x000fc400000012ff */
[----:B------:R-:W-:Y:S02]  /*dbf0*/  LOP3.LUT R52, R181, 0x380, RZ, 0xc0, !PT ;  /* 0x00000380b5347812 */ /* 0x000fe400078ec0ff */
[----:B------:R-:W-:Y:S02]  /*dc00*/  LOP3.LUT R38, R38, R87, RZ, 0x3c, !PT ;  /* 0x0000005726267212 */ /* 0x000fe400078e3cff */
[----:B------:R-:W-:Y:S02]  /*dc10*/  LOP3.LUT R40, R40, R95, RZ, 0x3c, !PT ;  /* 0x0000005f28287212 */ /* 0x000fe400078e3cff */
[----:B------:R-:W-:Y:S02]  /*dc20*/  SHF.R.U64 R50, R50, 0x3, RZ ;  /* 0x0000000332327819 */ /* 0x000fe400000012ff */
[----:B------:R-:W-:Y:S02]  /*dc30*/  LOP3.LUT R58, R185, 0x380, RZ, 0xc0, !PT ;  /* 0x00000380b93a7812 */ /* 0x000fe400078ec0ff */
[----:B------:R-:W-:-:S02]  /*dc40*/  SHF.R.U64 R22, R22, 0x3, RZ ;  /* 0x0000000316167819 */ /* 0x000fc400000012ff */
[----:B------:R-:W-:Y:S01]  /*dc50*/  LOP3.LUT R26, R26, R191, RZ, 0x3c, !PT ;  /* 0x000000bf1a1a7212 */ /* 0x000fe200078e3cff */
[----:B------:R0:W-:Y:S01]  /*dc60*/  STSM.16.M88.4 [R66], R4 ;  /* 0x0000000442007844 */ /* 0x0001e20000000200 */
[----:B------:R-:W-:Y:S02]  /*dc70*/  LOP3.LUT R42, R42, R103, RZ, 0x3c, !PT ;  /* 0x000000672a2a7212 */ /* 0x000fe400078e3cff */
[----:B------:R-:W-:Y:S02]  /*dc80*/  SHF.R.U64 R52, R52, 0x3, RZ ;  /* 0x0000000334347819 */ /* 0x000fe400000012ff */
[----:B------:R-:W-:Y:S02]  /*dc90*/  LOP3.LUT R62, R187, 0x380, RZ, 0xc0, !PT ;  /* 0x00000380bb3e7812 */ /* 0x000fe400078ec0ff */
[----:B------:R-:W-:Y:S02]  /*dca0*/  LOP3.LUT R30, R29, R102, RZ, 0x3c, !PT ;  /* 0x000000661d1e7212 */ /* 0x000fe400078e3cff */
[----:B------:R-:W-:-:S02]  /*dcb0*/  MOV R34, R34 ;  /* 0x0000002200227202 */ /* 0x000fc40000000f00 */
[----:B------:R-:W-:Y:S02]  /*dcc0*/  MOV R38, R38 ;  /* 0x0000002600267202 */ /* 0x000fe40000000f00 */
[----:B------:R-:W-:Y:S02]  /*dcd0*/  LOP3.LUT R50, R50, R179, RZ, 0x3c, !PT ;  /* 0x000000b332327212 */ /* 0x000fe400078e3cff */
[----:B------:R-:W-:Y:S02]  /*dce0*/  SHF.R.U64 R58, R58, 0x3, RZ ;  /* 0x000000033a3a7819 */ /* 0x000fe400000012ff */
[----:B0-----:R-:W-:Y:S02]  /*dcf0*/  F2FP.F16.F32.PACK_AB R4, R33, R32 ;  /* 0x000000202104723e */ /* 0x001fe400000000ff */
[----:B------:R-:W-:Y:S02]  /*dd00*/  F2FP.F16.F32.PACK_AB R5, R171, R156 ;  /* 0x0000009cab05723e */ /* 0x000fe400000000ff */
[----:B------:R-:W-:-:S02]  /*dd10*/  F2FP.F16.F32.PACK_AB R6, R37, R36 ;  /* 0x000000242506723e */ /* 0x000fc400000000ff */
[----:B------:R-:W-:Y:S02]  /*dd20*/  F2FP.F16.F32.PACK_AB R7, R166, R155 ;  /* 0x0000009ba607723e */ /* 0x000fe400000000ff */
[----:B------:R-:W-:Y:S02]  /*dd30*/  LOP3.LUT R64, R22, R189, RZ, 0x3c, !PT ;  /* 0x000000bd16407212 */ /* 0x000fe400078e3cff */
[----:B------:R-:W-:Y:S01]  /*dd40*/  MOV R40, R40 ;  /* 0x0000002800287202 */ /* 0x000fe20000000f00 */
[----:B------:R0:W-:Y:S01]  /*dd50*/  STSM.16.M88.4 [R34], R4 ;  /* 0x0000000422007844 */ /* 0x0001e20000000200 */
[----:B------:R-:W-:Y:S02]  /*dd60*/  MOV R32, R26 ;  /* 0x0000001a00207202 */ /* 0x000fe40000000f00 */
[----:B------:R-:W-:Y:S01]  /*dd70*/  LOP3.LUT R52, R52, R181, RZ, 0x3c, !PT ;  /* 0x000000b534347212 */ /* 0x000fe200078e3cff */
[----:B------:R-:W-:Y:S01]  /*dd80*/  STSM.16.M88.4 [R38], R8 ;  /* 0x0000000826007844 */ /* 0x000fe20000000200 */
[----:B------:R-:W-:-:S02]  /*dd90*/  SHF.R.U64 R62, R62, 0x3, RZ ;  /* 0x000000033e3e7819 */ /* 0x000fc400000012ff */
[----:B------:R-:W-:Y:S01]  /*dda0*/  MOV R42, R42 ;  /* 0x0000002a002a7202 */ /* 0x000fe20000000f00 */
[----:B------:R-:W-:Y:S01]  /*ddb0*/  STSM.16.M88.4 [R40], R12 ;  /* 0x0000000c28007844 */ /* 0x000fe20000000200 */
[----:B------:R-:W-:Y:S02]  /*ddc0*/  MOV R22, R30 ;  /* 0x0000001e00167202 */ /* 0x000fe40000000f00 */
[----:B------:R-:W-:Y:S02]  /*ddd0*/  F2FP.F16.F32.PACK_AB R26, R61, R60 ;  /* 0x0000003c3d1a723e */ /* 0x000fe400000000ff */
[----:B------:R-:W-:Y:S02]  /*dde0*/  F2FP.F16.F32.PACK_AB R27, R165, R48 ;  /* 0x00000030a51b723e */ /* 0x000fe400000000ff */
[----:B------:R-:W-:Y:S02]  /*ddf0*/  MOV R44, R44 ;  /* 0x0000002c002c7202 */ /* 0x000fe40000000f00 */
[----:B------:R-:W-:Y:S01]  /*de00*/  F2FP.F16.F32.PACK_AB R29, R163, R16 ;  /* 0x00000010a31d723e */ /* 0x000fe200000000ff */
[----:B------:R-:W-:Y:S01]  /*de10*/  STSM.16.M88.4 [R42], R24 ;  /* 0x000000182a007844 */ /* 0x000fe20000000200 */
[----:B------:R-:W-:-:S02]  /*de20*/  F2FP.F16.F32.PACK_AB R30, R69, R68 ;  /* 0x00000044451e723e */ /* 0x000fc400000000ff */
[----:B------:R-:W-:Y:S02]  /*de30*/  F2FP.F16.F32.PACK_AB R31, R161, R70 ;  /* 0x00000046a11f723e */ /* 0x000fe400000000ff */
[----:B------:R-:W-:Y:S02]  /*de40*/  MOV R46, R46 ;  /* 0x0000002e002e7202 */ /* 0x000fe40000000f00 */
[----:B0-----:R-:W-:Y:S01]  /*de50*/  F2FP.F16.F32.PACK_AB R4, R73, R72 ;  /* 0x000000484904723e */ /* 0x001fe200000000ff */
[----:B------:R-:W-:Y:S01]  /*de60*/  STSM.16.M88.4 [R44], R28 ;  /* 0x0000001c2c007844 */ /* 0x000fe20000000200 */
[----:B------:R-:W-:Y:S02]  /*de70*/  F2FP.F16.F32.PACK_AB R5, R159, R74 ;  /* 0x0000004a9f05723e */ /* 0x000fe400000000ff */
[----:B------:R-:W-:Y:S02]  /*de80*/  F2FP.F16.F32.PACK_AB R6, R77, R76 ;  /* 0x0000004c4d06723e */ /* 0x000fe400000000ff */
[----:B------:R-:W-:-:S02]  /*de90*/  F2FP.F16.F32.PACK_AB R7, R157, R78 ;  /* 0x0000004e9d07723e */ /* 0x000fc400000000ff */
[----:B------:R-:W-:Y:S02]  /*dea0*/  LOP3.LUT R58, R58, R185, RZ, 0x3c, !PT ;  /* 0x000000b93a3a7212 */ /* 0x000fe400078e3cff */
[----:B------:R-:W-:Y:S01]  /*deb0*/  MOV R50, R50 ;  /* 0x0000003200327202 */ /* 0x000fe20000000f00 */
[----:B------:R0:W-:Y:S01]  /*dec0*/  STSM.16.M88.4 [R46], R4 ;  /* 0x000000042e007844 */ /* 0x0001e20000000200 */
[----:B------:R-:W-:Y:S02]  /*ded0*/  F2FP.F16.F32.PACK_AB R96, R97, R96 ;  /* 0x000000606160723e */ /* 0x000fe400000000ff */
[----:B------:R-:W-:Y:S01]  /*dee0*/  LOP3.LUT R62, R62, R187, RZ, 0x3c, !PT ;  /* 0x000000bb3e3e7212 */ /* 0x000fe200078e3cff */
[----:B------:R1:W-:Y:S01]  /*def0*/  STSM.16.M88.4 [R50], R80 ;  /* 0x0000005032007844 */ /* 0x0003e20000000200 */
[----:B------:R-:W-:Y:S02]  /*df00*/  MOV R52, R52 ;  /* 0x0000003400347202 */ /* 0x000fe40000000f00 */
[----:B------:R-:W-:-:S02]  /*df10*/  F2FP.F16.F32.PACK_AB R90, R93, R92 ;  /* 0x0000005c5d5a723e */ /* 0x000fc400000000ff */
[----:B------:R-:W-:Y:S02]  /*df20*/  F2FP.F16.F32.PACK_AB R91, R94, R91 ;  /* 0x0000005b5e5b723e */ /* 0x000fe400000000ff */
[----:B------:R-:W-:Y:S02]  /*df30*/  F2FP.F16.F32.PACK_AB R97, R71, R98 ;  /* 0x000000624761723e */ /* 0x000fe400000000ff */
[----:B------:R-:W-:Y:S01]  /*df40*/  F2FP.F16.F32.PACK_AB R104, R105, R104 ;  /* 0x000000686968723e */ /* 0x000fe200000000ff */
[----:B------:R1:W-:Y:S01]  /*df50*/  STSM.16.M88.4 [R52], R88 ;  /* 0x0000005834007844 */ /* 0x0003e20000000200 */
[----:B------:R-:W-:Y:S02]  /*df60*/  IADD3.X R65, RZ, R67, RZ, P5, !PT ;  /* 0x00000043ff417210 */ /* 0x000fe40002ffe4ff */
[----:B------:R-:W-:Y:S02]  /*df70*/  MOV R54, R54 ;  /* 0x0000003600367202 */ /* 0x000fe40000000f00 */
[----:B------:R-:W-:-:S02]  /*df80*/  F2FP.F16.F32.PACK_AB R98, R101, R100 ;  /* 0x000000646562723e */ /* 0x000fc400000000ff */
[----:B------:R-:W-:Y:S02]  /*df90*/  F2FP.F16.F32.PACK_AB R99, R86, R99 ;  /* 0x000000635663723e */ /* 0x000fe400000000ff */
[----:B------:R-:W-:Y:S02]  /*dfa0*/  F2FP.F16.F32.PACK_AB R105, R107, R106 ;  /* 0x0000006a6b69723e */ /* 0x000fe400000000ff */
[----:B------:R-:W-:Y:S01]  /*dfb0*/  F2FP.F16.F32.PACK_AB R112, R113, R112 ;  /* 0x000000707170723e */ /* 0x000fe200000000ff */
[----:B------:R1:W-:Y:S01]  /*dfc0*/  STSM.16.M88.4 [R54], R96 ;  /* 0x0000006036007844 */ /* 0x0003e20000000200 */
[----:B------:R-:W-:Y:S02]  /*dfd0*/  MOV R56, R56 ;  /* 0x0000003800387202 */ /* 0x000fe40000000f00 */
        /* <DEDUP_REMOVED lines=21> */
[----:B------:R-:W-:Y:S01]  /*e130*/  F2FP.F16.F32.PACK_AB R144, R145, R144 ;  /* 0x000000909190723e */ /* 0x000fe200000000ff */
[----:B------:R1:W-:Y:S01]  /*e140*/  STSM.16.M88.4 [R64], R128 ;  /* 0x0000008040007844 */ /* 0x0003e20000000200 */
[----:B------:R-:W-:Y:S02]  /*e150*/  F2FP.F16.F32.PACK_AB R138, R141, R140 ;  /* 0x0000008c8d8a723e */ /* 0x000fe400000000ff */
[----:B------:R-:W-:-:S02]  /*e160*/  F2FP.F16.F32.PACK_AB R139, R143, R142 ;  /* 0x0000008e8f8b723e */ /* 0x000fc400000000ff */
[----:B------:R-:W-:Y:S02]  /*e170*/  F2FP.F16.F32.PACK_AB R145, R147, R146 ;  /* 0x000000929391723e */ /* 0x000fe400000000ff */
[----:B------:R-:W-:Y:S01]  /*e180*/  F2FP.F16.F32.PACK_AB R146, R149, R148 ;  /* 0x000000949592723e */ /* 0x000fe200000000ff */
[----:B------:R1:W-:Y:S01]  /*e190*/  STSM.16.M88.4 [R32], R136 ;  /* 0x0000008820007844 */ /* 0x0003e20000000200 */
[----:B------:R-:W-:Y:S02]  /*e1a0*/  F2FP.F16.F32.PACK_AB R147, R151, R150 ;  /* 0x000000969793723e */ /* 0x000fe400000000ff */
[----:B------:R-:W-:Y:S02]  /*e1b0*/  R2UR UR4, R208 ;  /* 0x00000000d00472ca */ /* 0x000fe400000e0000 */
[----:B------:R-:W-:Y:S01]  /*e1c0*/  PLOP3.LUT P1, PT, PT, PT, UP0, 0x80, 0x0 ;  /* 0x000000000000781c */ /* 0x000fe20003f2f008 */
[----:B------:R1:W-:Y:S10]  /*e1d0*/  STSM.16.M88.4 [R22], R144 ;  /* 0x0000009016007844 */ /* 0x0003f40000000200 */
[----:B------:R-:W-:-:S06]  /*e1e0*/  UIMAD.WIDE UR8, UR4, 0x4, UR8 ;  /* 0x00000004040878a5 */ /* 0x000fcc000f8e0208 */
[----:B0-----:R-:W-:Y:S02]  /*e1f0*/  IMAD.U32 R4, RZ, RZ, UR8 ;  /* 0x00000008ff047e24 */ /* 0x001fe4000f8e00ff */
[----:B------:R-:W-:Y:S01]  /*e200*/  IMAD.U32 R5, RZ, RZ, UR9 ;  /* 0x00000009ff057e24 */ /* 0x000fe2000f8e00ff */
[----:B------:R-:W-:Y:S06]  /*e210*/  BAR.SYNC.DEFER_BLOCKING 0x1, 0x100 ;  /* 0x0044000000007b1d */ /* 0x000fec0000010000 */
[----:B------:R-:W-:Y:S01]  /*e220*/  ULDC.64 UR8, c[0x0][0xbe0] ;  /* 0x0002f80000087ab9 */ /* 0x000fe20000000a00 */
[----:B------:R-:W2:Y:S01]  /*e230*/  @P1 LDG.E R3, desc[UR10][R4.64] ;  /* 0x0000000a04031981 */ /* 0x000ea2000c1e1900 */
[----:B------:R-:W-:Y:S01]  /*e240*/  UISETP.NE.U32.AND UP1, UPT, UR8, URZ, UPT ;  /* 0x0000003f0800728c */ /* 0x000fe2000bf25070 */
[----:B------:R-:W0:Y:S01]  /*e250*/  LDC R77, c[0x0][0xa88] ;  /* 0x0002a200ff4d7b82 */ /* 0x000e220000000800 */
[----:B------:R-:W-:-:S02]  /*e260*/  IMAD R7, R204, 0x40, R23 ;  /* 0x00000040cc077824 */ /* 0x000fc400078e0217 */
[----:B------:R-:W-:Y:S02]  /*e270*/  UISETP.NE.AND.EX UP1, UPT, UR9, URZ, UPT, UP1 ;  /* 0x0000003f0900728c */ /* 0x000fe4000bf25310 */
[----:B------:R-:W-:-:S04]  /*e280*/  IMAD.WIDE R20, R7, 0x2, R20 ;  /* 0x0000000207147825 */ /* 0x000fc800078e0214 */
[----:B------:R-:W-:Y:S02]  /*e290*/  PLOP3.LUT P2, PT, PT, PT, UP1, 0x80, 0x0 ;  /* 0x000000000000781c */ /* 0x000fe40003f4f018 */
[----:B------:R-:W-:-:S03]  /*e2a0*/  IADD3 R13, P0, R20, 0x1000, RZ ;  /* 0x00001000140d7810 */ /* 0x000fc60007f1e0ff */
[----:B------:R-:W-:Y:S02]  /*e2b0*/  @UP1 ULDC.64 UR8, c[0x0][0xbe0] ;  /* 0x0002f80000081ab9 */ /* 0x000fe40000000a00 */
[----:B------:R-:W-:-:S03]  /*e2c0*/  @UP1 UIMAD.WIDE UR8, UR4, 0x4, UR8 ;  /* 0x00000004040818a5 */ /* 0x000fc6000f8e0208 */
[----:B------:R-:W-:-:S03]  /*e2d0*/  UMOV UR4, URZ ;  /* 0x0000003f00047c82 */ /* 0x000fc60008000000 */
[----:B------:R-:W-:Y:S02]  /*e2e0*/  IMAD.U32 R6, RZ, RZ, UR8 ;  /* 0x00000008ff067e24 */ /* 0x000fe4000f8e00ff */
[----:B------:R-:W-:-:S05]  /*e2f0*/  IMAD.U32 R7, RZ, RZ, UR9 ;  /* 0x00000009ff077e24 */ /* 0x000fca000f8e00ff */
[----:B0-----:R1:W5:Y:S01]  /*e300*/  @P2 LDG.E R77, desc[UR10][R6.64] ;  /* 0x0000000a064d2981 */ /* 0x001362000c1e1900 */
[----:B--2---:R-:W-:Y:S01]  /*e310*/  @P1 R2UR UR4, R3 ;  /* 0x00000000030412ca */ /* 0x004fe200000e0000 */
[----:B-1----:R-:W-:-:S14]  /*e320*/  @P2 BRA `(.L_x_1163) ;  /* 0x0000000000142947 */ /* 0x002fdc0003800000 */
[----:B------:R-:W-:Y:S05]  /*e330*/  @!P1 BRA `(.L_x_1163) ;  /* 0x0000000000109947 */ /* 0x000fea0003800000 */
[----:B------:R-:W-:Y:S02]  /*e340*/  ULDC.64 UR8, c[0x0][0x208] ;  /* 0x0000820000087ab9 */ /* 0x000fe40000000a00 */
[----:B------:R-:W2:Y:S04]  /*e350*/  LDG.E R6, desc[UR8][R4.64] ;  /* 0x0000000804067981 */ /* 0x000ea8000c1e1900 */
[----:B-----5:R-:W2:Y:S02]  /*e360*/  LDG.E R77, desc[UR8][R4.64+0x4] ;  /* 0x00000408044d7981 */ /* 0x020ea4000c1e1900 */
[----:B--2---:R-:W-:-:S07]  /*e370*/  IMAD.IADD R77, R77, 0x1, -R6 ;  /* 0x000000014d4d7824 */ /* 0x004fce00078e0a06 */
.L_x_1163:
[----:B------:R-:W-:Y:S01]  /*e380*/  R2UR UR17, R207 ;  /* 0x00000000cf1172ca */ /* 0x000fe200000e0000 */
[----:B------:R-:W-:Y:S01]  /*e390*/  ULDC.64 UR12, c[0x0][0xb70] ;  /* 0x0002dc00000c7ab9 */ /* 0x000fe20000000a00 */
[----:B------:R-:W-:Y:S01]  /*e3a0*/  R2UR UR15, R208 ;  /* 0x00000000d00f72ca */ /* 0x000fe200000e0000 */
[----:B------:R-:W-:Y:S01]  /*e3b0*/  USHF.R.S32.HI UR11, URZ, 0x1f, UR4 ;  /* 0x0000001f3f0b7899 */ /* 0x000fe20008011404 */
[----:B------:R-:W-:Y:S01]  /*e3c0*/  IADD3 R5, P2, R20, 0x3000, RZ ;  /* 0x0000300014057810 */ /* 0x000fe20007f5e0ff */
[----:B------:R-:W-:Y:S01]  /*e3d0*/  UMOV UR10, UR4 ;  /* 0x00000004000a7c82 */ /* 0x000fe20008000000 */
[----:B------:R-:W-:Y:S01]  /*e3e0*/  LEA R10, R206, R211, 0x7 ;  /* 0x000000d3ce0a7211 */ /* 0x000fe200078e38ff */
[----:B------:R-:W-:Y:S01]  /*e3f0*/  ULDC.64 UR18, c[0x0][0x208] ;  /* 0x0000820000127ab9 */ /* 0x000fe20000000a00 */
[----:B------:R-:W-:Y:S02]  /*e400*/  LOP3.LUT R4, R5, 0x380, RZ, 0xc0, !PT ;  /* 0x0000038005047812 */ /* 0x000fe400078ec0ff */
[----:B------:R-:W-:-:S02]  /*e410*/  LOP3.LUT R12, R13, 0x380, RZ, 0xc0, !PT ;  /* 0x000003800d0c7812 */ /* 0x000fc400078ec0ff */
[----:B------:R-:W-:Y:S01]  /*e420*/  SHF.R.U64 R4, R4, 0x3, RZ ;  /* 0x0000000304047819 */ /* 0x000fe200000012ff */
[----:B------:R-:W-:Y:S01]  /*e430*/  USHF.R.S32.HI UR14, URZ, 0x1f, UR17 ;  /* 0x0000001f3f0e7899 */ /* 0x000fe20008011411 */
[----:B------:R-:W-:Y:S01]  /*e440*/  IADD3 R9, P1, R20, 0x2000, RZ ;  /* 0x0000200014097810 */ /* 0x000fe20007f3e0ff */
[----:B------:R-:W-:Y:S01]  /*e450*/  UIMAD.WIDE.U32 UR8, UR17, UR12, UR10 ;  /* 0x0000000c110872a5 */ /* 0x000fe2000f8e000a */
[----:B------:R-:W-:Y:S01]  /*e460*/  LOP3.LUT R4, R4, R5, RZ, 0x3c, !PT ;  /* 0x0000000504047212 */ /* 0x000fe200078e3cff */
[----:B------:R-:W-:Y:S01]  /*e470*/  UIMAD UR7, UR14, UR12, URZ ;  /* 0x0000000c0e0772a4 */ /* 0x000fe2000f8e023f */
[----:B------:R-:W-:Y:S02]  /*e480*/  SHF.R.S32.HI R3, RZ, 0x1f, R10 ;  /* 0x0000001fff037819 */ /* 0x000fe4000001140a */
[----:B------:R-:W-:Y:S01]  /*e490*/  SHF.R.U64 R12, R12, 0x3, RZ ;  /* 0x000000030c0c7819 */ /* 0x000fe200000012ff */
[----:B------:R-:W-:Y:S01]  /*e4a0*/  UIMAD UR10, UR17, UR13, UR7 ;  /* 0x0000000d110a72a4 */ /* 0x000fe2000f8e0207 */
[----:B------:R-:W-:Y:S01]  /*e4b0*/  LOP3.LUT R8, R9, 0x380, RZ, 0xc0, !PT ;  /* 0x0000038009087812 */ /* 0x000fe200078ec0ff */
[----:B------:R-:W-:Y:S01]  /*e4c0*/  USHF.R.S32.HI UR7, URZ, 0x1f, UR15 ;  /* 0x0000001f3f077899 */ /* 0x000fe2000801140f */
[----:B------:R-:W-:Y:S01]  /*e4d0*/  LOP3.LUT R12, R12, R13, RZ, 0x3c, !PT ;  /* 0x0000000d0c0c7212 */ /* 0x000fe200078e3cff */
[----:B------:R-:W-:Y:S01]  /*e4e0*/  ULDC.64 UR12, c[0x0][0xb78] ;  /* 0x0002de00000c7ab9 */ /* 0x000fe20000000a00 */
[----:B------:R-:W-:Y:S01]  /*e4f0*/  USEL UR15, UR15, URZ, !UP0 ;  /* 0x0000003f0f0f7287 */ /* 0x000fe2000c000000 */
[----:B------:R-:W-:Y:S01]  /*e500*/  SHF.R.U64 R8, R8, 0x3, RZ ;  /* 0x0000000308087819 */ /* 0x000fe200000012ff */
[----:B------:R-:W-:Y:S01]  /*e510*/  USEL UR16, UR7, URZ, !UP0 ;  /* 0x0000003f07107287 */ /* 0x000fe2000c000000 */
[--C-:B------:R-:W-:Y:S01]  /*e520*/  IMAD.X R13, RZ, RZ, R21.reuse, P0 ;  /* 0x000000ffff0d7224 */ /* 0x100fe200000e0615 */
[----:B------:R-:W-:Y:S01]  /*e530*/  UIADD3 UR9, UR9, UR10, URZ ;  /* 0x0000000a09097290 */ /* 0x000fe2000fffe03f */
[----:B------:R-:W-:Y:S01]  /*e540*/  IADD3 R69, P0, R20, 0x8000, RZ ;  /* 0x0000800014457810 */ /* 0x000fe20007f1e0ff */
[----:B------:R-:W-:Y:S01]  /*e550*/  UIMAD UR7, UR16, UR12, URZ ;  /* 0x0000000c100772a4 */ /* 0x000fe2000f8e023f */
[----:B------:R-:W-:Y:S01]  /*e560*/  LOP3.LUT R8, R8, R9, RZ, 0x3c, !PT ;  /* 0x0000000908087212 */ /* 0x000fe200078e3cff */
[----:B------:R-:W-:Y:S01]  /*e570*/  UIMAD.WIDE.U32 UR8, UR15, UR12, UR8 ;  /* 0x0000000c0f0872a5 */ /* 0x000fe2000f8e0008 */
[----:B------:R-:W-:Y:S01]  /*e580*/  IMAD.X R9, RZ, RZ, R21, P1 ;  /* 0x000000ffff097224 */ /* 0x000fe200008e0615 */
[----:B------:R-:W-:Y:S01]  /*e590*/  UIMAD UR7, UR15, UR13, UR7 ;  /* 0x0000000d0f0772a4 */ /* 0x000fe2000f8e0207 */
[----:B------:R-:W-:-:S02]  /*e5a0*/  IADD3 R61, P6, R20, 0x4000, RZ ;  /* 0x00004000143d7810 */ /* 0x000fc40007fde0ff */
[----:B------:R-:W-:Y:S02]  /*e5b0*/  IADD3 R37, P5, R20, 0x5000, RZ ;  /* 0x0000500014257810 */ /* 0x000fe40007fbe0ff */
[----:B------:R-:W-:Y:S01]  /*e5c0*/  IADD3 R5, P3, R10, UR8, RZ ;  /* 0x000000080a057c10 */ /* 0x000fe2000ff7e0ff */
[----:B------:R-:W-:Y:S01]  /*e5d0*/  IMAD.U32 R6, RZ, RZ, UR7 ;  /* 0x00000007ff067e24 */ /* 0x000fe2000f8e00ff */
[C---:B------:R-:W-:Y:S02]  /*e5e0*/  IADD3 R33, P4, R20.reuse, 0x6000, RZ ;  /* 0x0000600014217810 */ /* 0x040fe40007f9e0ff */
[----:B------:R-:W-:Y:S02]  /*e5f0*/  IADD3 R57, P1, R20, 0x9000, RZ ;  /* 0x0000900014397810 */ /* 0x000fe40007f3e0ff */
[----:B------:R-:W-:Y:S01]  /*e600*/  IADD3.X R6, R3, UR9, R6, P3, !PT ;  /* 0x0000000903067c10 */ /* 0x000fe20009ffe406 */
[----:B------:R-:W-:Y:S01]  /*e610*/  ULDC.64 UR8, c[0x0][0xb40] ;  /* 0x0002d00000087ab9 */ /* 0x000fe20000000a00 */
[----:B------:R-:W-:-:S02]  /*e620*/  LOP3.LUT R68, R69, 0x380, RZ, 0xc0, !PT ;  /* 0x0000038045447812 */ /* 0x000fc400078ec0ff */
[----:B------:R-:W-:Y:S02]  /*e630*/  LEA R16, P3, R5, UR8, 0x2 ;  /* 0x0000000805107c11 */ /* 0x000fe4000f8610ff */
[----:B------:R-:W-:Y:S02]  /*e640*/  LOP3.LUT R60, R61, 0x380, RZ, 0xc0, !PT ;  /* 0x000003803d3c7812 */ /* 0x000fe400078ec0ff */
[----:B------:R-:W-:Y:S01]  /*e650*/  LEA.HI.X R17, R5, UR9, R6, 0x2, P3 ;  /* 0x0000000905117c11 */ /* 0x000fe200098f1406 */
[----:B------:R-:W-:Y:S01]  /*e660*/  IMAD.X R5, RZ, RZ, R21, P2 ;  /* 0x000000ffff057224 */ /* 0x000fe200010e0615 */
[----:B------:R-:W-:Y:S01]  /*e670*/  IADD3 R25, P3, R20, 0x7000, RZ ;  /* 0x0000700014197810 */ /* 0x000fe20007f7e0ff */
[----:B------:R-:W-:Y:S01]  /*e680*/  VIADD R6, R10, 0x8 ;  /* 0x000000080a067836 */ /* 0x000fe20000000000 */
[----:B------:R-:W-:Y:S01]  /*e690*/  IADD3 R49, P2, R20, 0xa000, RZ ;  /* 0x0000a00014317810 */ /* 0x000fe20007f5e0ff */
[----:B------:R-:W-:Y:S01]  /*e6a0*/  ULDC.64 UR8, c[0x0][0xaa0] ;  /* 0x0002a80000087ab9 */ /* 0x000fe20000000a00 */
[----:B------:R-:W-:-:S02]  /*e6b0*/  LOP3.LUT R36, R37, 0x380, RZ, 0xc0, !PT ;  /* 0x0000038025247812 */ /* 0x000fc400078ec0ff */
[----:B------:R-:W-:Y:S02]  /*e6c0*/  LOP3.LUT R32, R33, 0x380, RZ, 0xc0, !PT ;  /* 0x0000038021207812 */ /* 0x000fe400078ec0ff */
[----:B------:R-:W-:Y:S02]  /*e6d0*/  LOP3.LUT R24, R25, 0x380, RZ, 0xc0, !PT ;  /* 0x0000038019187812 */ /* 0x000fe400078ec0ff */
[----:B------:R-:W-:Y:S02]  /*e6e0*/  LOP3.LUT R56, R57, 0x380, RZ, 0xc0, !PT ;  /* 0x0000038039387812 */ /* 0x000fe400078ec0ff */
[----:B------:R-:W-:Y:S02]  /*e6f0*/  SHF.R.U64 R68, R68, 0x3, RZ ;  /* 0x0000000344447819 */ /* 0x000fe400000012ff */
[----:B------:R-:W-:Y:S02]  /*e700*/  LOP3.LUT R48, R49, 0x380, RZ, 0xc0, !PT ;  /* 0x0000038031307812 */ /* 0x000fe400078ec0ff */
[----:B------:R-:W-:-:S02]  /*e710*/  SHF.R.U64 R60, R60, 0x3, RZ ;  /* 0x000000033c3c7819 */ /* 0x000fc400000012ff */
[----:B------:R-:W-:Y:S02]  /*e720*/  SHF.R.U64 R36, R36, 0x3, RZ ;  /* 0x0000000324247819 */ /* 0x000fe400000012ff */
[----:B------:R-:W-:Y:S02]  /*e730*/  SHF.R.U64 R32, R32, 0x3, RZ ;  /* 0x0000000320207819 */ /* 0x000fe400000012ff */
[----:B------:R-:W-:Y:S02]  /*e740*/  SHF.R.U64 R24, R24, 0x3, RZ ;  /* 0x0000000318187819 */ /* 0x000fe400000012ff */
[----:B------:R-:W-:Y:S02]  /*e750*/  SHF.R.U64 R56, R56, 0x3, RZ ;  /* 0x0000000338387819 */ /* 0x000fe400000012ff */
[----:B------:R-:W-:Y:S02]  /*e760*/  LOP3.LUT R68, R68, R69, RZ, 0x3c, !PT ;  /* 0x0000004544447212 */ /* 0x000fe400078e3cff */
[----:B------:R-:W-:-:S02]  /*e770*/  SHF.R.U64 R48, R48, 0x3, RZ ;  /* 0x0000000330307819 */ /* 0x000fc400000012ff */
[----:B------:R-:W-:Y:S02]  /*e780*/  IADD3.X R69, RZ, R21, RZ, P0, !PT ;  /* 0x00000015ff457210 */ /* 0x000fe400007fe4ff */
[----:B------:R-:W-:Y:S02]  /*e790*/  LOP3.LUT P0, RZ, R210, 0x3, RZ, 0xc0, !PT ;  /* 0x00000003d2ff7812 */ /* 0x000fe4000780c0ff */
        /* <DEDUP_REMOVED lines=12> */
[----:B------:R-:W-:-:S02]  /*e860*/  IADD3 R41, P6, R20, 0xb000, RZ ;  /* 0x0000b00014297810 */ /* 0x000fc40007fde0ff */
[C---:B------:R-:W-:Y:S02]  /*e870*/  IADD3 R73, P5, R20.reuse, 0xc000, RZ ;  /* 0x0000c00014497810 */ /* 0x040fe40007fbe0ff */
[C---:B------:R-:W-:Y:S02]  /*e880*/  IADD3 R65, P4, R20.reuse, 0xd000, RZ ;  /* 0x0000d00014417810 */ /* 0x040fe40007f9e0ff */
[----:B------:R-:W-:Y:S02]  /*e890*/  IADD3 R53, P3, R20, 0xe000, RZ ;  /* 0x0000e00014357810 */ /* 0x000fe40007f7e0ff */
[-C--:B-----5:R-:W-:Y:S02]  /*e8a0*/  ISETP.GE.OR P1, PT, R10, R77.reuse, P0 ;  /* 0x0000004d0a00720c */ /* 0x0a0fe40000726670 */
[----:B------:R-:W-:Y:S02]  /*e8b0*/  IADD3 R10, P2, R20, 0xf000, RZ ;  /* 0x0000f000140a7810 */ /* 0x000fe40007f5e0ff */
[----:B------:R-:W-:-:S02]  /*e8c0*/  ISETP.GE.OR P0, PT, R6, R77, P0 ;  /* 0x0000004d0600720c */ /* 0x000fc40000706670 */
[----:B------:R-:W-:Y:S01]  /*e8d0*/  LOP3.LUT R40, R41, 0x380, RZ, 0xc0, !PT ;  /* 0x0000038029287812 */ /* 0x000fe200078ec0ff */
[----:B------:R-:W-:Y:S01]  /*e8e0*/  IMAD.X R45, RZ, RZ, R21, P2 ;  /* 0x000000ffff2d7224 */ /* 0x000fe200010e0615 */
[----:B------:R-:W-:Y:S02]  /*e8f0*/  LOP3.LUT R72, R73, 0x380, RZ, 0xc0, !PT ;  /* 0x0000038049487812 */ /* 0x000fe400078ec0ff */
[----:B------:R-:W-:Y:S02]  /*e900*/  LOP3.LUT R64, R65, 0x380, RZ, 0xc0, !PT ;  /* 0x0000038041407812 */ /* 0x000fe400078ec0ff */
[----:B------:R-:W-:Y:S01]  /*e910*/  LOP3.LUT R52, R53, 0x380, RZ, 0xc0, !PT ;  /* 0x0000038035347812 */ /* 0x000fe200078ec0ff */
[----:B------:R-:W-:Y:S01]  /*e920*/  @!P1 STG.E desc[UR18][R16.64], R0 ;  /* 0x0000000010009986 */ /* 0x000fe2000c101912 */
[----:B------:R-:W-:Y:S02]  /*e930*/  LOP3.LUT R3, R10, 0x380, RZ, 0xc0, !PT ;  /* 0x000003800a037812 */ /* 0x000fe400078ec0ff */
[----:B------:R-:W-:Y:S01]  /*e940*/  LOP3.LUT R7, R20, 0x380, RZ, 0xc0, !PT ;  /* 0x0000038014077812 */ /* 0x000fe200078ec0ff */
[----:B------:R0:W-:Y:S01]  /*e950*/  @!P0 STG.E desc[UR18][R16.64+0x20], R2 ;  /* 0x0000200210008986 */ /* 0x0001e2000c101912 */
[----:B------:R-:W-:-:S02]  /*e960*/  SHF.R.U64 R40, R40, 0x3, RZ ;  /* 0x0000000328287819 */ /* 0x000fc400000012ff */
[----:B------:R-:W-:Y:S01]  /*e970*/  SHF.R.U64 R72, R72, 0x3, RZ ;  /* 0x0000000348487819 */ /* 0x000fe200000012ff */
[----:B------:R-:W-:Y:S01]  /*e980*/  UIMAD UR7, UR11, UR8, URZ ;  /* 0x000000080b0772a4 */ /* 0x000fe2000f8e023f */
[----:B------:R-:W-:Y:S01]  /*e990*/  SHF.R.U64 R64, R64, 0x3, RZ ;  /* 0x0000000340407819 */ /* 0x000fe200000012ff */
[----:B------:R-:W5:Y:S01]  /*e9a0*/  LD.E.128 R12, desc[UR18][R12.64] ;  /* 0x000000120c0c7980 */ /* 0x000f62000c101d00 */
[----:B------:R-:W-:Y:S02]  /*e9b0*/  SHF.R.U64 R52, R52, 0x3, RZ ;  /* 0x0000000334347819 */ /* 0x000fe400000012ff */
[----:B------:R-:W-:Y:S01]  /*e9c0*/  SHF.R.U64 R3, R3, 0x3, RZ ;  /* 0x0000000303037819 */ /* 0x000fe200000012ff */
[----:B------:R-:W5:Y:S01]  /*e9d0*/  LD.E.128 R60, desc[UR18][R60.64] ;  /* 0x000000123c3c7980 */ /* 0x000f62000c101d00 */
[----:B------:R-:W-:Y:S02]  /*e9e0*/  SHF.R.U64 R7, R7, 0x3, RZ ;  /* 0x0000000307077819 */ /* 0x000fe400000012ff */
        /* <DEDUP_REMOVED lines=8> */
[----:B------:R-:W-:Y:S01]  /*ea70*/  LOP3.LUT R44, R3, R10, RZ, 0x3c, !PT ;  /* 0x0000000a032c7212 */ /* 0x000fe200078e3cff */
[--C-:B0-----:R-:W-:Y:S01]  /*ea80*/  IMAD.MOV.U32 R2, RZ, RZ, R23.reuse ;  /* 0x000000ffff027224 */ /* 0x101fe200078e0017 */
[----:B------:R-:W-:Y:S01]  /*ea90*/  LOP3.LUT R20, R7, R20, RZ, 0x3c, !PT ;  /* 0x0000001407147212 */ /* 0x000fe200078e3cff */
[----:B------:R-:W5:Y:S01]  /*eaa0*/  LD.E.128 R8, desc[UR18][R8.64] ;  /* 0x0000001208087980 */ /* 0x000f62000c101d00 */
[----:B------:R-:W-:-:S02]  /*eab0*/  SHF.R.S32.HI R3, RZ, 0x1f, R23 ;  /* 0x0000001fff037819 */ /* 0x000fc40000011417 */
[----:B------:R-:W-:Y:S01]  /*eac0*/  MOV R17, UR8 ;  /* 0x0000000800117c02 */ /* 0x000fe20008000f00 */
[----:B------:R0:W5:Y:S01]  /*ead0*/  LD.E.128 R28, desc[UR18][R20.64] ;  /* 0x00000012141c7980 */ /* 0x000162000c101d00 */
[----:B------:R-:W-:-:S03]  /*eae0*/  UIMAD UR7, UR4, UR9, UR7 ;  /* 0x00000009040772a4 */ /* 0x000fc6000f8e0207 */
[----:B------:R-:W5:Y:S01]  /*eaf0*/  LD.E.128 R4, desc[UR18][R4.64] ;  /* 0x0000001204047980 */ /* 0x000f62000c101d00 */
[----:B------:R-:W-:Y:S01]  /*eb00*/  IMAD.WIDE.U32 R2, R17, UR4, R2 ;  /* 0x0000000411027c25 */ /* 0x000fe2000f8e0002 */
        /* <DEDUP_REMOVED lines=13> */
[----:B------:R-:W-:Y:S01]  /*ebe0*/  @!PT LDS RZ, [RZ] ;  /* 0x00000000fffff984 */ /* 0x000fe20000000800 */
[----:B------:R-:W-:Y:S01]  /*ebf0*/  @!PT LDS RZ, [RZ] ;  /* 0x00000000fffff984 */ /* 0x000fe20000000800 */
[----:B------:R-:W-:Y:S01]  /*ec00*/  @!PT LDS RZ, [RZ] ;  /* 0x00000000fffff984 */ /* 0x000fe20000000800 */
[----:B------:R-:W-:Y:S01]  /*ec10*/  @!PT LDS RZ, [RZ] ;  /* 0x00000000fffff984 */ /* 0x000fe20000000800 */
[----:B------:R1:W-:Y:S06]  /*ec20*/  MEMBAR.ALL.CTA ;  /* 0x0000000000007992 */ /* 0x0003ec0000008000 */
[----:B-1----:R-:W1:Y:S01]  /*ec30*/  FENCE.VIEW.ASYNC.S ;  /* 0x00000000000073c6 */ /* 0x002e620000000000 */
[----:B------:R-:W-:-:S02]  /*ec40*/  VIADD R3, R3, UR7 ;  /* 0x0000000703037c36 */ /* 0x000fc40008000000 */
[----:B------:R-:W-:Y:S01]  /*ec50*/  IMAD.U32 R17, RZ, RZ, UR8 ;  /* 0x00000008ff117e24 */ /* 0x000fe2000f8e00ff */
[----:B------:R-:W-:Y:S01]  /*ec60*/  UIMAD UR4, UR17, UR9, UR4 ;  /* 0x00000009110472a4 */ /* 0x000fe2000f8e0204 */
[----:B------:R-:W-:Y:S02]  /*ec70*/  IMAD R77, R206, -0x80, R77 ;  /* 0xffffff80ce4d7824 */ /* 0x000fe400078e024d */
[----:B------:R-:W-:Y:S01]  /*ec80*/  IMAD.WIDE.U32 R2, R17, UR17, R2 ;  /* 0x0000001111027c25 */ /* 0x000fe2000f8e0002 */
[----:B------:R-:W-:Y:S02]  /*ec90*/  ULDC.64 UR8, c[0x0][0xae8] ;  /* 0x0002ba0000087ab9 */ /* 0x000fe40000000a00 */
[CC--:B------:R-:W-:Y:S01]  /*eca0*/  ISETP.GE.AND P3, PT, R204.reuse, R77.reuse, PT ;  /* 0x0000004dcc00720c */ /* 0x0c0fe20003f66270 */
[----:B------:R-:W-:Y:S01]  /*ecb0*/  VIADD R3, R3, UR4 ;  /* 0x0000000403037c36 */ /* 0x000fe20008000000 */
[----:B------:R-:W-:Y:S01]  /*ecc0*/  UIMAD UR4, UR16, UR8, URZ ;  /* 0x00000008100472a4 */ /* 0x000fe2000f8e023f */
[C---:B------:R-:W-:Y:S01]  /*ecd0*/  VIADD R0, R204.reuse, 0x20 ;  /* 0x00000020cc007836 */ /* 0x040fe20000000000 */
[----:B------:R-:W-:Y:S01]  /*ece0*/  IADD3 R19, R19, 0x30820, RZ ;  /* 0x0003082013137810 */ /* 0x000fe20007ffe0ff */
[----:B0-----:R-:W-:Y:S01]  /*ecf0*/  IMAD.U32 R21, RZ, RZ, UR8 ;  /* 0x00000008ff157e24 */ /* 0x001fe2000f8e00ff */
[----:B------:R-:W-:Y:S01]  /*ed00*/  UIMAD UR4, UR15, UR9, UR4 ;  /* 0x000000090f0472a4 */ /* 0x000fe2000f8e0204 */
[----:B------:R-:W-:Y:S01]  /*ed10*/  VIADD R16, R204, 0x60 ;  /* 0x00000060cc107836 */ /* 0x000fe20000000000 */
[----:B------:R-:W-:Y:S01]  /*ed20*/  PRMT R19, RZ, 0x654, R19 ;  /* 0x00000654ff137816 */ /* 0x000fe20000000013 */
[----:B------:R-:W-:Y:S01]  /*ed30*/  IMAD.WIDE.U32 R20, R21, UR15, R2 ;  /* 0x0000000f15147c25 */ /* 0x000fe2000f8e0002 */
[----:B------:R-:W-:-:S02]  /*ed40*/  ISETP.GE.AND P0, PT, R0, R77, PT ;  /* 0x0000004d0000720c */ /* 0x000fc40003f06270 */
[--C-:B------:R-:W-:Y:S01]  /*ed50*/  SHF.R.S32.HI R205, RZ, 0x1f, R204.reuse ;  /* 0x0000001fffcd7819 */ /* 0x100fe200000114cc */
[----:B------:R-:W-:Y:S01]  /*ed60*/  VIADD R0, R204, 0x40 ;  /* 0x00000040cc007836 */ /* 0x000fe20000000000 */
[----:B-1----:R0:W-:Y:S01]  /*ed70*/  SYNCS.ARRIVE.TRANS64.RED.A1T0 RZ, [R19+URZ], RZ ;  /* 0x000000ff13ff79a7 */ /* 0x0021e2000810043f */
[----:B------:R-:W-:Y:S01]  /*ed80*/  VIADD R79, R21, UR4 ;  /* 0x00000004154f7c36 */ /* 0x000fe20008000000 */
[----:B------:R-:W-:Y:S01]  /*ed90*/  BSSY B1, `(.L_x_1164) ;  /* 0x000001c000017945 */ /* 0x000fe20003800000 */
[-C--:B------:R-:W-:Y:S01]  /*eda0*/  ISETP.GE.AND P2, PT, R16, R77.reuse, PT ;  /* 0x0000004d1000720c */ /* 0x080fe20003f46270 */
[----:B------:R-:W-:Y:S01]  /*edb0*/  IMAD.WIDE R16, R206, 0x80, R204 ;  /* 0x00000080ce107825 */ /* 0x000fe200078e02cc */
[----:B------:R-:W-:Y:S01]  /*edc0*/  ISETP.GE.AND P1, PT, R0, R77, PT ;  /* 0x0000004d0000720c */ /* 0x000fe20003f26270 */
[----:B------:R-:W-:-:S12]  /*edd0*/  @P3 BRA `(.L_x_1165) ;  /* 0x00000000005c3947 */ /* 0x000fd80003800000 */
[----:B------:R-:W-:Y:S01]  /*ede0*/  ULDC.64 UR8, c[0x0][0xad8] ;  /* 0x0002b60000087ab9 */ /* 0x000fe20000000a00 */
[----:B------:R-:W-:Y:S01]  /*edf0*/  IMAD.MOV.U32 R2, RZ, RZ, R20 ;  /* 0x000000ffff027224 */ /* 0x000fe200078e0014 */
[----:B------:R-:W-:Y:S01]  /*ee00*/  ULDC UR4, c[0x0][0xa8c] ;  /* 0x0002a30000047ab9 */ /* 0x000fe20000000800 */
[----:B0-----:R-:W-:Y:S01]  /*ee10*/  IMAD R19, R17, UR8, RZ ;  /* 0x0000000811137c24 */ /* 0x001fe2000f8e02ff */
[C---:B------:R-:W-:Y:S01]  /*ee20*/  ISETP.GE.AND P4, PT, R23.reuse, UR4, PT ;  /* 0x0000000417007c0c */ /* 0x040fe2000bf86270 */
[----:B------:R-:W-:Y:S01]  /*ee30*/  IMAD.MOV.U32 R3, RZ, RZ, R79 ;  /* 0x000000ffff037224 */ /* 0x000fe200078e004f */
[----:B------:R-:W-:Y:S01]  /*ee40*/  ULDC.64 UR10, c[0x0][0x208] ;  /* 0x00008200000a7ab9 */ /* 0x000fe20000000a00 */
[----:B------:R-:W-:Y:S02]  /*ee50*/  VIADD R0, R23, 0x40 ;  /* 0x0000004017007836 */ /* 0x000fe40000000000 */
        /* <DEDUP_REMOVED lines=15> */
.L_x_1165:
[----:B------:R-:W-:Y:S05]  /*ef50*/  BSYNC B1 ;  /* 0x0000000000017941 */ /* 0x000fea0003800000 */
.L_x_1164:
[----:B------:R-:W-:Y:S04]  /*ef60*/  BSSY B1, `(.L_x_1166) ;  /* 0x000001b000017945 */ /* 0x000fe80003800000 */
[----:B------:R-:W-:Y:S05]  /*ef70*/  @P0 BRA `(.L_x_1167) ;  /* 0x0000000000640947 */ /* 0x000fea0003800000 */
[----:B0-----:R-:W-:Y:S01]  /*ef80*/  IADD3 R19, P0, R16, 0x20, RZ ;  /* 0x0000002010137810 */ /* 0x001fe20007f1e0ff */
        /* <DEDUP_REMOVED lines=9> */
[C---:B------:R-:W-:Y:S01]  /*f020*/  ISETP.GE.AND P3, PT, R23.reuse, UR4, PT ;  /* 0x0000000417007c0c */ /* 0x040fe2000bf66270 */
[----:B------:R-:W-:Y:S01]  /*f030*/  IMAD R0, R0, UR8, RZ ;  /* 0x0000000800007c24 */ /* 0x000fe2000f8e02ff */
[----:B------:R-:W-:Y:S01]  /*f040*/  ULDC.64 UR10, c[0x0][0x208] ;  /* 0x00008200000a7ab9 */ /* 0x000fe20000000a00 */
[----:B------:R-:W-:-:S02]  /*f050*/  VIADD R22, R23, 0xc0 ;  /* 0x000000c017167836 */ /* 0x000fc40000000000 */
[----:B------:R-:W-:-:S03]  /*f060*/  IMAD.WIDE.U32 R2, R19, UR8, R2 ;  /* 0x0000000813027c25 */ /* 0x000fc6000f8e0002 */
[----:B------:R-:W-:Y:S01]  /*f070*/  ISETP.GE.AND P6, PT, R22, UR4, PT ;  /* 0x0000000416007c0c */ /* 0x000fe2000bfc6270 */
        /* <DEDUP_REMOVED lines=9> */
.L_x_1167:
[----:B------:R-:W-:Y:S05]  /*f110*/  BSYNC B1 ;  /* 0x0000000000017941 */ /* 0x000fea0003800000 */
.L_x_1166:
[----:B------:R-:W-:Y:S04]  /*f120*/  BSSY B1, `(.L_x_1168) ;  /* 0x000001b000017945 */ /* 0x000fe80003800000 */
[----:B------:R-:W-:Y:S05]  /*f130*/  @P1 BRA `(.L_x_1169) ;  /* 0x0000000000641947 */ /* 0x000fea0003800000 */
[----:B--2--5:R-:W-:Y:S01]  /*f140*/  IADD3 R13, P0, R16, 0x40, RZ ;  /* 0x00000040100d7810 */ /* 0x024fe20007f1e0ff */
        /* <DEDUP_REMOVED lines=9> */
[C---:B------:R-:W-:Y:S01]  /*f1e0*/  IADD3 R12, R23.reuse, 0xc0, RZ ;  /* 0x000000c0170c7810 */ /* 0x040fe20007ffe0ff */
        /* <DEDUP_REMOVED lines=10> */
[----:B------:R3:W-:Y:S04]  /*f290*/  @!P1 STG.E.128 desc[UR10][R12.64], R8 ;  /* 0x000000080c009986 */ /* 0x0007e8000c101d0a */
[----:B------:R3:W-:Y:S04]  /*f2a0*/  @!P3 STG.E.128 desc[UR10][R12.64+0x80], R32 ;  /* 0x000080200c00b986 */ /* 0x0007e8000c101d0a */
[----:B------:R3:W-:Y:S04]  /*f2b0*/  @!P4 STG.E.128 desc[UR10][R12.64+0x100], R48 ;  /* 0x000100300c00c986 */ /* 0x0007e8000c101d0a */
[----:B------:R3:W-:Y:S02]  /*f2c0*/  @!P5 STG.E.128 desc[UR10][R12.64+0x180], R52 ;  /* 0x000180340c00d986 */ /* 0x0007e4000c101d0a */
.L_x_1169:
[----:B------:R-:W-:Y:S05]  /*f2d0*/  BSYNC B1 ;  /* 0x0000000000017941 */ /* 0x000fea0003800000 */
.L_x_1168:
[----:B------:R-:W-:Y:S05]  /*f2e0*/  @P2 BRA `(.L_x_1170) ;  /* 0x0000000c00a42947 */ /* 0x000fea0003800000 */
[----:B---3-5:R-:W-:Y:S01]  /*f2f0*/  IADD3 R9, P0, R16, 0x60, RZ ;  /* 0x0000006010097810 */ /* 0x028fe20007f1e0ff */
[C---:B------:R-:W-:Y:S01]  /*f300*/  VIADD R0, R23.reuse, 0x40 ;  /* 0x0000004017007836 */ /* 0x040fe20000000000 */
[----:B------:R-:W-:Y:S01]  /*f310*/  ULDC.64 UR8, c[0x0][0xad8] ;  /* 0x0002b60000087ab9 */ /* 0x000fe20000000a00 */
[----:B------:R-:W-:Y:S01]  /*f320*/  IMAD.MOV.U32 R2, RZ, RZ, R20 ;  /* 0x000000ffff027224 */ /* 0x000fe200078e0014 */
[----:B------:R-:W-:Y:S01]  /*f330*/  ULDC UR4, c[0x0][0xa8c] ;  /* 0x0002a30000047ab9 */ /* 0x000fe20000000800 */
[----:B------:R-:W-:Y:S01]  /*f340*/  IMAD.X R16, RZ, RZ, R17, P0 ;  /* 0x000000ffff107224 */ /* 0x000fe200000e0611 */
        /* <DEDUP_REMOVED lines=22> */
.L_x_1162:
[----:B------:R-:W-:Y:S01]  /*f4b0*/  R2UR UR7, R208 ;  /* 0x00000000d00772ca */ /* 0x000fe200000e0000 */
[----:B------:R-:W-:Y:S01]  /*f4c0*/  ULDC.64 UR8, c[0x0][0xbd8] ;  /* 0x0002f60000087ab9 */ /* 0x000fe20000000a00 */
[----:B------:R-:W-:Y:S01]  /*f4d0*/  R2UR UR4, R207 ;  /* 0x00000000cf0472ca */ /* 0x000fe200000e0000 */
[----:B------:R-:W-:Y:S01]  /*f4e0*/  UISETP.NE.U32.AND UP0, UPT, UR8, URZ, UPT ;  /* 0x0000003f0800728c */ /* 0x000fe2000bf05070 */
[----:B------:R-:W-:Y:S01]  /*f4f0*/  IMAD.MOV.U32 R9, RZ, RZ, RZ ;  /* 0x000000ffff097224 */ /* 0x000fe200078e00ff */
[----:B------:R-:W-:Y:S02]  /*f500*/  ULDC.64 UR10, c[0x0][0x208] ;  /* 0x00008200000a7ab9 */ /* 0x000fe40000000a00 */
[----:B------:R-:W-:-:S03]  /*f510*/  UISETP.NE.AND.EX UP0, UPT, UR9, URZ, UPT, UP0 ;  /* 0x0000003f0900728c */ /* 0x000fc6000bf05300 */
[----:B------:R-:W-:-:S03]  /*f520*/  ULDC.64 UR8, c[0x0][0xbd8] ;  /* 0x0002f60000087ab9 */ /* 0x000fc60000000a00 */
[----:B------:R-:W-:Y:S01]  /*f530*/  UIMAD.WIDE UR8, UR7, 0x4, UR8 ;  /* 0x00000004070878a5 */ /* 0x000fe2000f8e0208 */
[----:B------:R-:W0:Y:S01]  /*f540*/  LDC R7, c[0x0][0xa88] ;  /* 0x0002a200ff077b82 */ /* 0x000e220000000800 */
[----:B------:R-:W-:-:S04]  /*f550*/  PLOP3.LUT P1, PT, PT, PT, UP0, 0x80, 0x0 ;  /* 0x000000000000781c */ /* 0x000fc80003f2f008 */
[----:B------:R-:W-:Y:S02]  /*f560*/  IMAD.U32 R2, RZ, RZ, UR8 ;  /* 0x00000008ff027e24 */ /* 0x000fe4000f8e00ff */
[----:B------:R-:W-:Y:S01]  /*f570*/  IMAD.U32 R3, RZ, RZ, UR9 ;  /* 0x00000009ff037e24 */ /* 0x000fe2000f8e00ff */
[----:B------:R-:W-:Y:S02]  /*f580*/  ULDC.64 UR8, c[0x0][0xbe0] ;  /* 0x0002f80000087ab9 */ /* 0x000fe40000000a00 */
[----:B------:R-:W-:-:S04]  /*f590*/  UISETP.NE.U32.AND UP1, UPT, UR8, URZ, UPT ;  /* 0x0000003f0800728c */ /* 0x000fc8000bf25070 */
[----:B------:R-:W-:Y:S01]  /*f5a0*/  UISETP.NE.AND.EX UP1, UPT, UR9, URZ, UPT, UP1 ;  /* 0x0000003f0900728c */ /* 0x000fe2000bf25310 */
[----:B------:R1:W5:Y:S05]  /*f5b0*/  @P1 LDG.E R9, desc[UR10][R2.64] ;  /* 0x0000000a02091981 */ /* 0x00036a000c1e1900 */
[----:B------:R-:W-:-:S05]  /*f5c0*/  PLOP3.LUT P2, PT, PT, PT, UP1, 0x80, 0x0 ;  /* 0x000000000000781c */ /* 0x000fca0003f4f018 */
[----:B------:R-:W-:Y:S02]  /*f5d0*/  @UP1 ULDC.64 UR8, c[0x0][0xbe0] ;  /* 0x0002f80000081ab9 */ /* 0x000fe40000000a00 */
[----:B------:R-:W-:-:S06]  /*f5e0*/  @UP1 UIMAD.WIDE UR8, UR7, 0x4, UR8 ;  /* 0x00000004070818a5 */ /* 0x000fcc000f8e0208 */
[----:B------:R-:W-:Y:S02]  /*f5f0*/  IMAD.U32 R4, RZ, RZ, UR8 ;  /* 0x00000008ff047e24 */ /* 0x000fe4000f8e00ff */
[----:B------:R-:W-:Y:S01]  /*f600*/  IMAD.U32 R5, RZ, RZ, UR9 ;  /* 0x00000009ff057e24 */ /* 0x000fe2000f8e00ff */
[----:B------:R-:W-:Y:S01]  /*f610*/  USHF.R.S32.HI UR8, URZ, 0x1f, UR4 ;  /* 0x0000001f3f087899 */ /* 0x000fe20008011404 */
[----:B------:R-:W-:-:S03]  /*f620*/  ISETP.GT.AND P0, PT, R215, 0x7f, PT ;  /* 0x0000007fd700780c */ /* 0x000fc60003f04270 */
[----:B0-----:R1:W5:Y:S01]  /*f630*/  @P2 LDG.E R7, desc[UR10][R4.64] ;  /* 0x0000000a04072981 */ /* 0x001362000c1e1900 */
[----:B------:R-:W-:Y:S09]  /*f640*/  @P2 BRA `(.L_x_1171) ;  /* 0x0000000000142947 */ /* 0x000ff20003800000 */
[----:B------:R-:W-:Y:S05]  /*f650*/  @!P1 BRA `(.L_x_1171) ;  /* 0x0000000000109947 */ /* 0x000fea0003800000 */
[----:B------:R-:W-:Y:S02]  /*f660*/  ULDC.64 UR10, c[0x0][0x208] ;  /* 0x00008200000a7ab9 */ /* 0x000fe40000000a00 */
[----:B------:R-:W2:Y:S04]  /*f670*/  LDG.E R0, desc[UR10][R2.64] ;  /* 0x0000000a02007981 */ /* 0x000ea8000c1e1900 */
[----:B-----5:R-:W2:Y:S02]  /*f680*/  LDG.E R7, desc[UR10][R2.64+0x4] ;  /* 0x0000040a02077981 */ /* 0x020ea4000c1e1900 */
[----:B--2---:R-:W-:-:S07]  /*f690*/  IMAD.IADD R7, R7, 0x1, -R0 ;  /* 0x0000000107077824 */ /* 0x004fce00078e0a00 */
.L_x_1171:
[----:B------:R-:W-:Y:S01]  /*f6a0*/  R2UR UR7, R208 ;  /* 0x00000000d00772ca */ /* 0x000fe200000e0000 */
[----:B------:R-:W-:Y:S01]  /*f6b0*/  BSSY B1, `(.L_x_1172) ;  /* 0x0000021000017945 */ /* 0x000fe20003800000 */
[----:B------:R-:W-:Y:S02]  /*f6c0*/  SHF.R.S32.HI R8, RZ, 0x1f, R23 ;  /* 0x0000001fff087819 */ /* 0x000fe40000011417 */
[----:B-----5:R-:W-:-:S09]  /*f6d0*/  SHF.R.S32.HI R6, RZ, 0x1f, R9 ;  /* 0x0000001fff067819 */ /* 0x020fd20000011409 */
[----:B------:R-:W-:Y:S02]  /*f6e0*/  USHF.R.S32.HI UR4, URZ, 0x1f, UR7 ;  /* 0x0000001f3f047899 */ /* 0x000fe40008011407 */
[----:B------:R-:W-:Y:S02]  /*f6f0*/  USEL UR10, UR7, URZ, !UP0 ;  /* 0x0000003f070a7287 */ /* 0x000fe4000c000000 */
[----:B------:R-:W-:Y:S01]  /*f700*/  USEL UR9, UR4, URZ, !UP0 ;  /* 0x0000003f04097287 */ /* 0x000fe2000c000000 */
[----:B------:R-:W-:Y:S11]  /*f710*/  @P0 BRA `(.L_x_1173) ;  /* 0x0000000000680947 */ /* 0x000ff60003800000 */
[----:B------:R-:W0:Y:S02]  /*f720*/  S2R R0, SR_TID.X ;  /* 0x0000000000007919 */ /* 0x000e240000002100 */
[----:B0-----:R-:W-:-:S05]  /*f730*/  IMAD R0, R206, 0x80, R0 ;  /* 0x00000080ce007824 */ /* 0x001fca00078e0200 */
[----:B------:R-:W-:-:S04]  /*f740*/  IADD3 R0, R0, -0x80, RZ ;  /* 0xffffff8000007810 */ /* 0x000fc80007ffe0ff */
        /* <DEDUP_REMOVED lines=12> */
[----:B------:R-:W-:Y:S01]  /*f810*/  UIMAD UR7, UR9, UR12, URZ ;  /* 0x0000000c090772a4 */ /* 0x000fe2000f8e023f */
[----:B------:R-:W-:Y:S02]  /*f820*/  VIADD R3, R3, UR4 ;  /* 0x0000000403037c36 */ /* 0x000fe40008000000 */
[----:B------:R-:W-:Y:S01]  /*f830*/  IMAD.U32 R5, RZ, RZ, UR12 ;  /* 0x0000000cff057e24 */ /* 0x000fe2000f8e00ff */
        /* <DEDUP_REMOVED lines=8> */
.L_x_1173:
[----:B------:R-:W-:Y:S05]  /*f8c0*/  BSYNC B1 ;  /* 0x0000000000017941 */ /* 0x000fea0003800000 */
.L_x_1172:
[----:B------:R-:W-:Y:S01]  /*f8d0*/  R2UR UR7, R207 ;  /* 0x00000000cf0772ca */ /* 0x000fe200000e0000 */
[----:B------:R-:W-:Y:S01]  /*f8e0*/  ULDC.64 UR12, c[0x0][0xaa0] ;  /* 0x0002a800000c7ab9 */ /* 0x000fe20000000a00 */
[----:B-1----:R-:W-:Y:S01]  /*f8f0*/  IMAD.MOV.U32 R2, RZ, RZ, R23 ;  /* 0x000000ffff027224 */ /* 0x002fe200078e0017 */
[----:B------:R-:W-:Y:S01]  /*f900*/  BSSY B1, `(.L_x_1174) ;  /* 0x0000034000017945 */ /* 0x000fe20003800000 */
[----:B0-----:R-:W-:Y:S02]  /*f910*/  IMAD.MOV.U32 R3, RZ, RZ, R8 ;  /* 0x000000ffff037224 */ /* 0x001fe400078e0008 */
[----:B------:R-:W-:Y:S02]  /*f920*/  IMAD R0, R6, UR12, RZ ;  /* 0x0000000c06007c24 */ /* 0x000fe4000f8e02ff */
[----:B------:R-:W-:-:S04]  /*f930*/  IMAD.WIDE.U32 R2, R9, UR12, R2 ;  /* 0x0000000c09027c25 */ /* 0x000fc8000f8e0002 */
[----:B------:R-:W-:Y:S01]  /*f940*/  IMAD R9, R9, UR13, R0 ;  /* 0x0000000d09097c24 */ /* 0x000fe2000f8e0200 */
[----:B------:R-:W-:Y:S01]  /*f950*/  ULDC.64 UR12, c[0x0][0xae0] ;  /* 0x0002b800000c7ab9 */ /* 0x000fe20000000a00 */
[----:B------:R-:W-:Y:S01]  /*f960*/  IMAD R11, R206, -0x80, R7 ;  /* 0xffffff80ce0b7824 */ /* 0x000fe200078e0207 */
[----:B------:R-:W-:Y:S02]  /*f970*/  UIMAD UR4, UR8, UR12, URZ ;  /* 0x0000000c080472a4 */ /* 0x000fe4000f8e023f */
[----:B------:R-:W-:Y:S01]  /*f980*/  MOV R5, UR12 ;  /* 0x0000000c00057c02 */ /* 0x000fe20008000f00 */
[----:B------:R-:W-:Y:S01]  /*f990*/  IMAD.IADD R3, R3, 0x1, R9 ;  /* 0x0000000103037824 */ /* 0x000fe200078e0209 */
[----:B------:R-:W-:Y:S01]  /*f9a0*/  SHF.R.S32.HI R7, RZ, 0x1f, R204 ;  /* 0x0000001fff077819 */ /* 0x000fe200000114cc */
[----:B------:R-:W-:Y:S01]  /*f9b0*/  UIMAD UR4, UR7, UR13, UR4 ;  /* 0x0000000d070472a4 */ /* 0x000fe2000f8e0204 */
[----:B------:R-:W-:Y:S01]  /*f9c0*/  ISETP.GE.AND P2, PT, R204, R11, PT ;  /* 0x0000000bcc00720c */ /* 0x000fe20003f46270 */
[----:B------:R-:W-:Y:S01]  /*f9d0*/  IMAD.WIDE.U32 R2, R5, UR7, R2 ;  /* 0x0000000705027c25 */ /* 0x000fe2000f8e0002 */
[----:B------:R-:W-:-:S03]  /*f9e0*/  ULDC.64 UR12, c[0x0][0xae8] ;  /* 0x0002ba00000c7ab9 */ /* 0x000fc60000000a00 */
[----:B------:R-:W-:Y:S01]  /*f9f0*/  VIADD R3, R3, UR4 ;  /* 0x0000000403037c36 */ /* 0x000fe20008000000 */
[----:B------:R-:W-:Y:S01]  /*fa00*/  UIMAD UR4, UR9, UR12, URZ ;  /* 0x0000000c090472a4 */ /* 0x000fe2000f8e023f */
[C---:B------:R-:W-:Y:S02]  /*fa10*/  VIADD R4, R204.reuse, 0x40 ;  /* 0x00000040cc047836 */ /* 0x040fe40000000000 */
[----:B------:R-:W-:Y:S01]  /*fa20*/  IMAD.U32 R5, RZ, RZ, UR12 ;  /* 0x0000000cff057e24 */ /* 0x000fe2000f8e00ff */
[----:B------:R-:W-:Y:S01]  /*fa30*/  UIMAD UR4, UR10, UR13, UR4 ;  /* 0x0000000d0a0472a4 */ /* 0x000fe2000f8e0204 */
[----:B------:R-:W-:Y:S01]  /*fa40*/  VIADD R0, R204, 0x20 ;  /* 0x00000020cc007836 */ /* 0x000fe20000000000 */
[----:B------:R-:W-:Y:S01]  /*fa50*/  ISETP.GE.AND P0, PT, R4, R11, PT ;  /* 0x0000000b0400720c */ /* 0x000fe20003f06270 */
[----:B------:R-:W-:-:S03]  /*fa60*/  IMAD.WIDE.U32 R4, R5, UR10, R2 ;  /* 0x0000000a05047c25 */ /* 0x000fc6000f8e0002 */
[----:B------:R-:W-:Y:S01]  /*fa70*/  ISETP.GE.AND P1, PT, R0, R11, PT ;  /* 0x0000000b0000720c */ /* 0x000fe20003f26270 */
[----:B------:R-:W-:Y:S02]  /*fa80*/  IMAD.MOV.U32 R6, RZ, RZ, R204 ;  /* 0x000000ffff067224 */ /* 0x000fe400078e00cc */
[----:B------:R-:W-:Y:S02]  /*fa90*/  VIADD R13, R5, UR4 ;  /* 0x00000004050d7c36 */ /* 0x000fe40008000000 */
[----:B------:R-:W-:-:S04]  /*faa0*/  IMAD.WIDE R6, R206, 0x80, R6 ;  /* 0x00000080ce067825 */ /* 0x000fc800078e0206 */
[----:B------:R-:W-:Y:S01]  /*fab0*/  VIADD R0, R204, 0x60 ;  /* 0x00000060cc007836 */ /* 0x000fe20000000000 */
[----:B------:R-:W-:Y:S06]  /*fac0*/  @P2 BRA `(.L_x_1175) ;  /* 0x00000000005c2947 */ /* 0x000fec0003800000 */
[C---:B------:R-:W-:Y:S01]  /*fad0*/  VIADD R2, R23.reuse, 0x40 ;  /* 0x0000004017027836 */ /* 0x040fe20000000000 */
[C---:B------:R-:W-:Y:S01]  /*fae0*/  IADD3 R3, R23.reuse, 0x80, RZ ;  /* 0x0000008017037810 */ /* 0x040fe20007ffe0ff */
[----:B------:R-:W-:Y:S01]  /*faf0*/  ULDC UR4, c[0x0][0xa8c] ;  /* 0x0002a30000047ab9 */ /* 0x000fe20000000800 */
[----:B------:R-:W-:Y:S01]  /*fb00*/  ULDC.64 UR8, c[0x0][0xad8] ;  /* 0x0002b60000087ab9 */ /* 0x000fe20000000a00 */
[----:B------:R-:W-:Y:S01]  /*fb10*/  VIADD R8, R23, 0xc0 ;  /* 0x000000c017087836 */ /* 0x000fe20000000000 */
[----:B------:R-:W-:Y:S01]  /*fb20*/  ISETP.GE.AND P4, PT, R2, UR4, PT ;  /* 0x0000000402007c0c */ /* 0x000fe2000bf86270 */
[----:B------:R-:W-:Y:S01]  /*fb30*/  IMAD R9, R7, UR8, RZ ;  /* 0x0000000807097c24 */ /* 0x000fe2000f8e02ff */
[----:B------:R-:W-:Y:S01]  /*fb40*/  ISETP.GE.AND P5, PT, R3, UR4, PT ;  /* 0x0000000403007c0c */ /* 0x000fe2000bfa6270 */
[----:B------:R-:W-:Y:S01]  /*fb50*/  IMAD.MOV.U32 R2, RZ, RZ, R4 ;  /* 0x000000ffff027224 */ /* 0x000fe200078e0004 */
[----:B------:R-:W-:Y:S01]  /*fb60*/  ISETP.GE.AND P3, PT, R23, UR4, PT ;  /* 0x0000000417007c0c */ /* 0x000fe2000bf66270 */
[----:B------:R-:W-:Y:S01]  /*fb70*/  IMAD.MOV.U32 R3, RZ, RZ, R13 ;  /* 0x000000ffff037224 */ /* 0x000fe200078e000d */
[----:B------:R-:W-:Y:S01]  /*fb80*/  ISETP.GE.AND P6, PT, R8, UR4, PT ;  /* 0x0000000408007c0c */ /* 0x000fe2000bfc6270 */
[C---:B------:R-:W-:Y:S01]  /*fb90*/  IMAD R9, R6.reuse, UR9, R9 ;  /* 0x0000000906097c24 */ /* 0x040fe2000f8e0209 */
[----:B------:R-:W-:Y:S01]  /*fba0*/  ULDC.64 UR10, c[0x0][0x208] ;  /* 0x00008200000a7ab9 */ /* 0x000fe20000000a00 */
        /* <DEDUP_REMOVED lines=9> */
.L_x_1175:
[----:B------:R-:W-:Y:S05]  /*fc40*/  BSYNC B1 ;  /* 0x0000000000017941 */ /* 0x000fea0003800000 */
.L_x_1174:
[----:B------:R-:W-:Y:S01]  /*fc50*/  BSSY B1, `(.L_x_1176) ;  /* 0x000001c000017945 */ /* 0x000fe20003800000 */
[----:B------:R-:W-:-:S03]  /*fc60*/  ISETP.GE.AND P2, PT, R0, R11, PT ;  /* 0x0000000b0000720c */ /* 0x000fc60003f46270 */
[----:B------:R-:W-:Y:S10]  /*fc70*/  @P1 BRA `(.L_x_1177) ;  /* 0x0000000000641947 */ /* 0x000ff40003800000 */
[----:B0-----:R-:W-:Y:S01]  /*fc80*/  IADD3 R9, P1, R6, 0x20, RZ ;  /* 0x0000002006097810 */ /* 0x001fe20007f3e0ff */
[C---:B------:R-:W-:Y:S01]  /*fc90*/  VIADD R2, R23.reuse, 0x40 ;  /* 0x0000004017027836 */ /* 0x040fe20000000000 */
[----:B------:R-:W-:Y:S01]  /*fca0*/  ULDC UR4, c[0x0][0xa8c] ;  /* 0x0002a30000047ab9 */ /* 0x000fe20000000800 */
[C---:B------:R-:W-:Y:S01]  /*fcb0*/  VIADD R3, R23.reuse, 0x80 ;  /* 0x0000008017037836 */ /* 0x040fe20000000000 */
[----:B------:R-:W-:Y:S01]  /*fcc0*/  ULDC.64 UR8, c[0x0][0xad8] ;  /* 0x0002b60000087ab9 */ /* 0x000fe20000000a00 */
[----:B------:R-:W-:Y:S01]  /*fcd0*/  IMAD.X R0, RZ, RZ, R7, P1 ;  /* 0x000000ffff007224 */ /* 0x000fe200008e0607 */
        /* <DEDUP_REMOVED lines=19> */
.L_x_1177:
[----:B------:R-:W-:Y:S05]  /*fe10*/  BSYNC B1 ;  /* 0x0000000000017941 */ /* 0x000fea0003800000 */
.L_x_1176:
[----:B------:R-:W-:Y:S04]  /*fe20*/  BSSY B1, `(.L_x_1178) ;  /* 0x000001b000017945 */ /* 0x000fe80003800000 */
[----:B------:R-:W-:Y:S05]  /*fe30*/  @P0 BRA `(.L_x_1179) ;  /* 0x0000000000640947 */ /* 0x000fea0003800000 */
[----:B01----:R-:W-:Y:S01]  /*fe40*/  IADD3 R9, P0, R6, 0x40, RZ ;  /* 0x0000004006097810 */ /* 0x003fe20007f1e0ff */
        /* <DEDUP_REMOVED lines=24> */
.L_x_1179:
[----:B------:R-:W-:Y:S05]  /*ffd0*/  BSYNC B1 ;  /* 0x0000000000017941 */ /* 0x000fea0003800000 */
.L_x_1178:
[----:B------:R-:W-:Y:S05]  /*ffe0*/  @P2 BRA `(.L_x_1170) ;  /* 0x0000000000642947 */ /* 0x000fea0003800000 */
[----:B------:R-:W-:Y:S01]  /*fff0*/  IADD3 R5, P0, R6, 0x60, RZ ;  /* 0x0000006006057810 */ /* 0x000fe20007f1e0ff */
[C---:B------:R-:W-:Y:S01]  /*10000*/  VIADD R0, R23.reuse, 0x40 ;  /* 0x0000004017007836 */ /* 0x040fe20000000000 */
[----:B------:R-:W-:Y:S01]  /*10010*/  ULDC UR4, c[0x0][0xa8c] ;  /* 0x0002a30000047ab9 */ /* 0x000fe20000000800 */
[----:B------:R-:W-:Y:S01]  /*10020*/  ULDC.64 UR8, c[0x0][0xad8] ;  /* 0x0002b60000087ab9 */ /* 0x000fe20000000a00 */
[----:B------:R-:W-:Y:S01]  /*10030*/  IMAD.MOV.U32 R2, RZ, RZ, R4 ;  /* 0x000000ffff027224 */ /* 0x000fe200078e0004 */
[C---:B------:R-:W-:Y:S01]  /*10040*/  ISETP.GE.AND P1, PT, R23.reuse, UR4, PT ;  /* 0x0000000417007c0c */ /* 0x040fe2000bf26270 */
[----:B------:R-:W-:Y:S01]  /*10050*/  IMAD.X R6, RZ, RZ, R7, P0 ;  /* 0x000000ffff067224 */ /* 0x000fe200000e0607 */
[----:B------:R-:W-:Y:S01]  /*10060*/  ISETP.GE.AND P2, PT, R0, UR4, PT ;  /* 0x0000000400007c0c */ /* 0x000fe2000bf46270 */
[----:B------:R-:W-:Y:S01]  /*10070*/  IMAD.MOV.U32 R3, RZ, RZ, R13 ;  /* 0x000000ffff037224 */ /* 0x000fe200078e000d */
[----:B------:R-:W-:Y:S01]  /*10080*/  ULDC.64 UR10, c[0x0][0x208] ;  /* 0x00008200000a7ab9 */ /* 0x000fe20000000a00 */
[----:B------:R-:W-:-:S02]  /*10090*/  VIADD R4, R23, 0x80 ;  /* 0x0000008017047836 */ /* 0x000fc40000000000 */
[----:B------:R-:W-:Y:S02]  /*100a0*/  IMAD R6, R6, UR8, RZ ;  /* 0x0000000806067c24 */ /* 0x000fe4000f8e02ff */
        /* <DEDUP_REMOVED lines=13> */
.L_x_1170:
[----:B------:R-:W-:Y:S05]  /*10180*/  BSYNC B0 ;  /* 0x0000000000007941 */ /* 0x000fea0003800000 */
.L_x_1161:
[----:B------:R-:W-:Y:S02]  /*10190*/  ULDC UR4, c[0x0][0xc14] ;  /* 0x0003050000047ab9 */ /* 0x000fe40000000800 */
[----:B------:R-:W-:-:S06]  /*101a0*/  UISETP.GE.AND UP0, UPT, UR5, UR4, UPT ;  /* 0x000000040500728c */ /* 0x000fcc000bf06270 */
[----:B------:R-:W-:-:S13]  /*101b0*/  PLOP3.LUT P0, PT, PT, PT, UP0, 0x80, 0x0 ;  /* 0x000000000000781c */ /* 0x000fda0003f0f008 */
[----:B------:R-:W-:Y:S05]  /*101c0*/  @!P0 BRA `(.L_x_1180) ;  /* 0xffffff0800f88947 */ /* 0x000fea000383ffff */
[----:B------:R-:W-:Y:S05]  /*101d0*/  EXIT ;  /* 0x000000000000794d */ /* 0x000fea0003800000 */
.L_x_1079:
        /* <DEDUP_REMOVED lines=9> */
[----:B------:R-:W-:Y:S01]  /*10270*/  IMAD.MOV.U32 R10, RZ, RZ, RZ ;  /* 0x000000ffff0a7224 */ /* 0x000fe200078e00ff */
        /* <DEDUP_REMOVED lines=13> */
[----:B------:R-:W-:-:S09]  /*10350*/  LOP3.LUT R0, R0, 0xfffffffe, RZ, 0xc0, !PT ;  /* 0xfffffffe00007812 */ /* 0x000fd200078ec0ff */
[----:B------:R-:W-:-:S04]  /*10360*/  @P1 LOP3.LUT R0, R0, 0x1, RZ, 0xfc, !PT ;  /* 0x0000000100001812 */ /* 0x000fc800078efcff */
[----:B------:R-:W-:-:S04]  /*10370*/  LOP3.LUT R0, R0, 0xffffffef, RZ, 0xc0, !PT ;  /* 0xffffffef00007812 */ /* 0x000fc800078ec0ff */
[----:B------:R-:W-:-:S04]  /*10380*/  @P0 LOP3.LUT R0, R0, 0x10, RZ, 0xfc, !PT ;  /* 0x0000001000000812 */ /* 0x000fc800078efcff */
[----:B------:R-:W-:Y:S01]  /*10390*/  LOP3.LUT R0, R0, 0xfffffff7, RZ, 0xc0, !PT ;  /* 0xfffffff700007812 */ /* 0x000fe200078ec0ff */
[----:B--2---:R-:W1:Y:S02]  /*103a0*/  SHFL.UP PT, R4, R10, 0x1, RZ ;  /* 0x042000000a047989 */ /* 0x004e6400000e00ff */
[----:B-1----:R-:W-:-:S04]  /*103b0*/  SEL R5, R4, RZ, P1 ;  /* 0x000000ff04057207 */ /* 0x002fc80000800000 */
[----:B------:R-:W-:-:S05]  /*103c0*/  IADD3 R5, R10, R5, RZ ;  /* 0x000000050a057210 */ /* 0x000fca0007ffe0ff */
[----:B------:R-:W1:Y:S02]  /*103d0*/  SHFL.UP PT, R4, R5, 0x2, RZ ;  /* 0x0440000005047989 */ /* 0x000e6400000e00ff */
[----:B-1----:R-:W-:Y:S02]  /*103e0*/  SEL R4, R4, RZ, P0 ;  /* 0x000000ff04047207 */ /* 0x002fe40000000000 */
[----:B------:R-:W-:-:S03]  /*103f0*/  ISETP.GE.U32.AND P0, PT, R7, 0x4, PT ;  /* 0x000000040700780c */ /* 0x000fc60003f06070 */
[----:B------:R-:W-:-:S05]  /*10400*/  IMAD.IADD R4, R5, 0x1, R4 ;  /* 0x0000000105047824 */ /* 0x000fca00078e0204 */
[----:B------:R-:W1:Y:S05]  /*10410*/  SHFL.UP PT, R6, R4, 0x4, RZ ;  /* 0x0480000004067989 */ /* 0x000e6a00000e00ff */
[----:B------:R-:W-:-:S04]  /*10420*/  @P0 LOP3.LUT R0, R0, 0x8, RZ, 0xfc, !PT ;  /* 0x0000000800000812 */ /* 0x000fc800078efcff */
[----:B------:R-:W-:Y:S02]  /*10430*/  LOP3.LUT R0, R0, 0xfffffffb, RZ, 0xc0, !PT ;  /* 0xfffffffb00007812 */ /* 0x000fe400078ec0ff */
[----:B-1----:R-:W-:Y:S01]  /*10440*/  SEL R3, R6, RZ, P0 ;  /* 0x000000ff06037207 */ /* 0x002fe20000000000 */
[----:B------:R-:W-:Y:S01]  /*10450*/  IMAD.MOV.U32 R6, RZ, RZ, RZ ;  /* 0x000000ffff067224 */ /* 0x000fe200078e00ff */
        /* <DEDUP_REMOVED lines=18> */
[----:B------:R-:W-:Y:S01]  /*10580*/  MOV R6, RZ ;  /* 0x000000ff00067202 */ /* 0x000fe20000000f00 */
[----:B------:R-:W-:Y:S01]  /*10590*/  ULDC UR5, c[0x0][0xc14] ;  /* 0x0003050000057ab9 */ /* 0x000fe20000000800 */
[----:B------:R-:W-:Y:S01]  /*105a0*/  ULDC UR7, c[0x0][0xc14] ;  /* 0x0003050000077ab9 */ /* 0x000fe20000000800 */
[----:B------:R-:W-:-:S05]  /*105b0*/  ULDC UR4, c[0x0][0xc10] ;  /* 0x0003040000047ab9 */ /* 0x000fca0000000800 */
.L_x_1185:
[----:B------:R-:W-:Y:S02]  /*105c0*/  VIADD R6, R6, 0x1f ;  /* 0x0000001f06067836 */ /* 0x000fe40000000000 */
[----:B------:R-:W-:-:S03]  /*105d0*/  IMAD.U32 R19, RZ, RZ, UR7 ;  /* 0x00000007ff137e24 */ /* 0x000fc6000f8e00ff */
[----:B------:R-:W-:-:S13]  /*105e0*/  ISETP.GE.AND P0, PT, R6, UR5, PT ;  /* 0x0000000506007c0c */ /* 0x000fda000bf06270 */
[----:B------:R-:W-:Y:S05]  /*105f0*/  @P0 BRA `(.L_x_1182) ;  /* 0x0000000400cc0947 */ /* 0x000fea0003800000 */
[----:B------:R-:W0:Y:S01]  /*10600*/  S2R R2, SR_TID.X ;  /* 0x0000000000027919 */ /* 0x000e220000002100 */
        /* <DEDUP_REMOVED lines=11> */
.L_x_1184:
[----:B------:R-:W-:Y:S05]  /*106c0*/  BSYNC B0 ;  /* 0x0000000000007941 */ /* 0x000fea0003800000 */
.L_x_1183:
        /* <DEDUP_REMOVED lines=25> */
.L_x_1181:
[----:B------:R-:W-:Y:S01]  /*10860*/  IMAD.IADD R7, R5, 0x1, -R2 ;  /* 0x0000000105077824 */ /* 0x000fe200078e0a02 */
[----:B------:R-:W-:-:S03]  /*10870*/  ULDC.64 UR8, c[0x0][0x208] ;  /* 0x0000820000087ab9 */ /* 0x000fc60000000a00 */
[----:B------:R-:W-:-:S05]  /*10880*/  IMAD R2, R4, UR4, R7 ;  /* 0x0000000404027c24 */ /* 0x000fca000f8e0207 */
[----:B------:R-:W-:Y:S02]  /*10890*/  ISETP.GT.AND P0, PT, R2, UR6, PT ;  /* 0x0000000602007c0c */ /* 0x000fe4000bf04270 */
[----:B------:R-:W0:Y:S11]  /*108a0*/  LDC.64 R2, c[0x0][0xc68] ;  /* 0x00031a00ff027b82 */ /* 0x000e360000000a00 */
[----:B------:R-:W-:-:S04]  /*108b0*/  VOTE.ANY R9, PT, !P0 ;  /* 0x0000000000097806 */ /* 0x000fc800040e0100 */
[----:B------:R-:W1:Y:S02]  /*108c0*/  POPC R5, R9 ;  /* 0x0000000900057309 */ /* 0x000e640000000000 */
[----:B-1----:R-:W-:-:S04]  /*108d0*/  IMAD.IADD R19, R5, 0x1, R6 ;  /* 0x0000000105137824 */ /* 0x002fc800078e0206 */
[----:B0-----:R-:W-:-:S05]  /*108e0*/  IMAD.WIDE R2, R19, 0x4, R2 ;  /* 0x0000000413027825 */ /* 0x001fca00078e0202 */
[----:B------:R-:W2:Y:S01]  /*108f0*/  LDG.E R8, desc[UR8][R2.64] ;  /* 0x0000000802087981 */ /* 0x000ea2000c1e1900 */
[----:B------:R-:W-:-:S03]  /*10900*/  ISETP.NE.AND P0, PT, R9, RZ, PT ;  /* 0x000000ff0900720c */ /* 0x000fc60003f05270 */
[----:B------:R-:W2:Y:S02]  /*10910*/  SHFL.IDX PT, R17, R10, R5, 0x1f ;  /* 0x00001f050a117589 */ /* 0x000ea400000e0000 */
[----:B--2---:R-:W-:-:S05]  /*10920*/  IMAD R6, R17, R8, RZ ;  /* 0x0000000811067224 */ /* 0x004fca00078e02ff */
[----:B------:R-:W-:-:S04]  /*10930*/  IABS R11, R6 ;  /* 0x00000006000b7213 */ /* 0x000fc80000000000 */
[----:B------:R-:W0:Y:S08]  /*10940*/  I2F.RP R12, R11 ;  /* 0x0000000b000c7306 */ /* 0x000e300000209400 */
[----:B0-----:R-:W0:Y:S02]  /*10950*/  MUFU.RCP R12, R12 ;  /* 0x0000000c000c7308 */ /* 0x001e240000001000 */
[----:B0-----:R-:W-:-:S06]  /*10960*/  VIADD R13, R12, 0xffffffe ;  /* 0x0ffffffe0c0d7836 */ /* 0x001fcc0000000000 */
[----:B------:R0:W1:Y:S01]  /*10970*/  F2I.FTZ.U32.TRUNC.NTZ R3, R13 ;  /* 0x0000000d00037305 */ /* 0x000062000021f000 */
[----:B------:R-:W-:Y:S05]  /*10980*/  @!P0 BRA `(.L_x_1186) ;  /* 0x0000000000088947 */ /* 0x000fea0003800000 */
[----:B------:R-:W-:-:S05]  /*10990*/  VIADD R5, R5, 0xffffffff ;  /* 0xffffffff05057836 */ /* 0x000fca0000000000 */
[----:B------:R2:W3:Y:S02]  /*109a0*/  SHFL.IDX PT, R16, R4, R5, 0x1f ;  /* 0x00001f0504107589 */ /* 0x0004e400000e0000 */
.L_x_1186:
[----:B-1----:R-:W-:Y:S01]  /*109b0*/  IMAD.MOV R2, RZ, RZ, -R3 ;  /* 0x000000ffff027224 */ /* 0x002fe200078e0a03 */
[----:B--2---:R-:W-:Y:S01]  /*109c0*/  IABS R4, R6 ;  /* 0x0000000600047213 */ /* 0x004fe20000000000 */
[----:B---3--:R-:W-:Y:S02]  /*109d0*/  IMAD R16, R16, UR4, R7 ;  /* 0x0000000410107c24 */ /* 0x008fe4000f8e0207 */
[----:B------:R-:W-:Y:S02]  /*109e0*/  IMAD R5, R2, R11, RZ ;  /* 0x0000000b02057224 */ /* 0x000fe400078e02ff */
[----:B------:R-:W-:Y:S02]  /*109f0*/  IMAD.MOV.U32 R2, RZ, RZ, RZ ;  /* 0x000000ffff027224 */ /* 0x000fe400078e00ff */
[----:B------:R-:W-:Y:S02]  /*10a00*/  IMAD.MOV R4, RZ, RZ, -R4 ;  /* 0x000000ffff047224 */ /* 0x000fe400078e0a04 */
[----:B------:R-:W-:Y:S01]  /*10a10*/  IMAD.HI.U32 R2, R3, R5, R2 ;  /* 0x0000000503027227 */ /* 0x000fe200078e0002 */
[----:B------:R-:W-:-:S04]  /*10a20*/  IADD3 R5, -R16, UR6, RZ ;  /* 0x0000000610057c10 */ /* 0x000fc8000fffe1ff */
[----:B------:R-:W-:-:S05]  /*10a30*/  IABS R3, R5 ;  /* 0x0000000500037213 */ /* 0x000fca0000000000 */
[----:B------:R-:W-:-:S04]  /*10a40*/  IMAD.HI.U32 R9, R2, R3, RZ ;  /* 0x0000000302097227 */ /* 0x000fc800078e00ff */
[----:B------:R-:W-:-:S05]  /*10a50*/  IMAD R2, R9, R4, R3 ;  /* 0x0000000409027224 */ /* 0x000fca00078e0203 */
[----:B------:R-:W-:-:S13]  /*10a60*/  ISETP.GT.U32.AND P0, PT, R11, R2, PT ;  /* 0x000000020b00720c */ /* 0x000fda0003f04070 */
[----:B------:R-:W-:Y:S01]  /*10a70*/  @!P0 IMAD.IADD R2, R2, 0x1, -R11 ;  /* 0x0000000102028824 */ /* 0x000fe200078e0a0b */
[----:B------:R-:W-:-:S04]  /*10a80*/  @!P0 IADD3 R9, R9, 0x1, RZ ;  /* 0x0000000109098810 */ /* 0x000fc80007ffe0ff */
[----:B------:R-:W-:Y:S02]  /*10a90*/  ISETP.GE.U32.AND P0, PT, R2, R11, PT ;  /* 0x0000000b0200720c */ /* 0x000fe40003f06070 */
[----:B------:R-:W-:-:S11]  /*10aa0*/  LOP3.LUT R2, R5, R6, RZ, 0x3c, !PT ;  /* 0x0000000605027212 */ /* 0x000fd600078e3cff */
[----:B------:R-:W-:Y:S01]  /*10ab0*/  @P0 VIADD R9, R9, 0x1 ;  /* 0x0000000109090836 */ /* 0x000fe20000000000 */
[----:B------:R-:W-:-:S13]  /*10ac0*/  ISETP.GE.AND P0, PT, R2, RZ, PT ;  /* 0x000000ff0200720c */ /* 0x000fda0003f06270 */
[----:B------:R-:W-:Y:S01]  /*10ad0*/  @!P0 IMAD.MOV R9, RZ, RZ, -R9 ;  /* 0x000000ffff098224 */ /* 0x000fe200078e0a09 */
[----:B------:R-:W-:-:S13]  /*10ae0*/  ISETP.NE.AND P0, PT, R6, RZ, PT ;  /* 0x000000ff0600720c */ /* 0x000fda0003f05270 */
[----:B------:R-:W-:-:S05]  /*10af0*/  @!P0 LOP3.LUT R9, RZ, R6, RZ, 0x33, !PT ;  /* 0x00000006ff098212 */ /* 0x000fca00078e33ff */
[----:B------:R-:W-:Y:S02]  /*10b00*/  IMAD R4, R8, R9, RZ ;  /* 0x0000000908047224 */ /* 0x000fe400078e02ff */
[----:B------:R-:W-:Y:S02]  /*10b10*/  IMAD.MOV R9, RZ, RZ, -R9 ;  /* 0x000000ffff097224 */ /* 0x000fe400078e0a09 */
[----:B------:R-:W-:Y:S02]  /*10b20*/  IMAD.MOV R3, RZ, RZ, -R4 ;  /* 0x000000ffff037224 */ /* 0x000fe400078e0a04 */
[----:B------:R-:W-:-:S03]  /*10b30*/  IMAD R5, R6, R9, R5 ;  /* 0x0000000906057224 */ /* 0x000fc600078e0205 */
[----:B------:R-:W-:Y:S01]  /*10b40*/  VIADDMNMX R8, R3, UR4, R8, PT ;  /* 0x0000000403087c46 */ /* 0x000fe2000b800108 */
[----:B------:R-:W-:-:S03]  /*10b50*/  IMAD.IADD R4, R5, 0x1, R4 ;  /* 0x0000000105047824 */ /* 0x000fc600078e0204 */
[----:B------:R-:W-:-:S04]  /*10b60*/  IABS R7, R8 ;  /* 0x0000000800077213 */ /* 0x000fc80000000000 */
[----:B------:R-:W1:Y:S08]  /*10b70*/  I2F.RP R10, R7 ;  /* 0x00000007000a7306 */ /* 0x000e700000209400 */
[----:B-1----:R-:W1:Y:S02]  /*10b80*/  MUFU.RCP R10, R10 ;  /* 0x0000000a000a7308 */ /* 0x002e640000001000 */
[----:B-1----:R-:W-:-:S06]  /*10b90*/  VIADD R2, R10, 0xffffffe ;  /* 0x0ffffffe0a027836 */ /* 0x002fcc0000000000 */
[----:B------:R1:W2:Y:S02]  /*10ba0*/  F2I.FTZ.U32.TRUNC.NTZ R3, R2 ;  /* 0x0000000200037305 */ /* 0x0002a4000021f000 */
[----:B-1----:R-:W-:Y:S02]  /*10bb0*/  IMAD.MOV.U32 R2, RZ, RZ, RZ ;  /* 0x000000ffff027224 */ /* 0x002fe400078e00ff */
[----:B--2---:R-:W-:-:S04]  /*10bc0*/  IMAD.MOV R6, RZ, RZ, -R3 ;  /* 0x000000ffff067224 */ /* 0x004fc800078e0a03 */
[----:B------:R-:W-:Y:S01]  /*10bd0*/  IMAD R9, R6, R7, RZ ;  /* 0x0000000706097224 */ /* 0x000fe200078e02ff */
[----:B------:R-:W-:-:S03]  /*10be0*/  IABS R6, R5 ;  /* 0x0000000500067213 */ /* 0x000fc60000000000 */
[----:B------:R-:W-:Y:S01]  /*10bf0*/  IMAD.HI.U32 R3, R3, R9, R2 ;  /* 0x0000000903037227 */ /* 0x000fe200078e0002 */
[----:B------:R-:W-:-:S04]  /*10c00*/  IABS R9, R8 ;  /* 0x0000000800097213 */ /* 0x000fc80000000000 */
[----:B------:R-:W-:Y:S01]  /*10c10*/  IADD3 R2, RZ, -R9, RZ ;  /* 0x80000009ff027210 */ /* 0x000fe20007ffe0ff */
[----:B------:R-:W-:-:S04]  /*10c20*/  IMAD.HI.U32 R3, R3, R6, RZ ;  /* 0x0000000603037227 */ /* 0x000fc800078e00ff */
[----:B------:R-:W-:-:S05]  /*10c30*/  IMAD R2, R3, R2, R6 ;  /* 0x0000000203027224 */ /* 0x000fca00078e0206 */
[----:B------:R-:W-:-:S13]  /*10c40*/  ISETP.GT.U32.AND P0, PT, R7, R2, PT ;  /* 0x000000020700720c */ /* 0x000fda0003f04070 */
[----:B------:R-:W-:Y:S02]  /*10c50*/  @!P0 IMAD.IADD R2, R2, 0x1, -R7 ;  /* 0x0000000102028824 */ /* 0x000fe400078e0a07 */
[----:B------:R-:W-:-:S03]  /*10c60*/  @!P0 VIADD R3, R3, 0x1 ;  /* 0x0000000103038836 */ /* 0x000fc60000000000 */
[----:B------:R-:W-:Y:S02]  /*10c70*/  ISETP.GE.U32.AND P0, PT, R2, R7, PT ;  /* 0x000000070200720c */ /* 0x000fe40003f06070 */
[----:B------:R-:W-:-:S11]  /*10c80*/  LOP3.LUT R2, R5, R8, RZ, 0x3c, !PT ;  /* 0x0000000805027212 */ /* 0x000fd600078e3cff */
[----:B------:R-:W-:Y:S01]  /*10c90*/  @P0 VIADD R3, R3, 0x1 ;  /* 0x0000000103030836 */ /* 0x000fe20000000000 */
[----:B------:R-:W-:-:S13]  /*10ca0*/  ISETP.GE.AND P0, PT, R2, RZ, PT ;  /* 0x000000ff0200720c */ /* 0x000fda0003f06270 */
[----:B------:R-:W-:Y:S01]  /*10cb0*/  @!P0 IMAD.MOV R3, RZ, RZ, -R3 ;  /* 0x000000ffff038224 */ /* 0x000fe200078e0a03 */
[----:B------:R-:W-:-:S13]  /*10cc0*/  ISETP.NE.AND P0, PT, R8, RZ, PT ;  /* 0x000000ff0800720c */ /* 0x000fda0003f05270 */
[----:B------:R-:W-:Y:S01]  /*10cd0*/  @!P0 LOP3.LUT R3, RZ, R8, RZ, 0x33, !PT ;  /* 0x00000008ff038212 */ /* 0x000fe200078e33ff */
[----:B------:R-:W-:-:S03]  /*10ce0*/  IMAD.MOV R8, RZ, RZ, -R8 ;  /* 0x000000ffff087224 */ /* 0x000fc600078e0a08 */
[----:B------:R-:W-:Y:S01]  /*10cf0*/  LOP3.LUT R2, RZ, R3, RZ, 0x33, !PT ;  /* 0x00000003ff027212 */ /* 0x000fe200078e33ff */
[----:B------:R-:W-:-:S04]  /*10d00*/  IMAD R18, R3, R8, R4 ;  /* 0x0000000803127224 */ /* 0x000fc800078e0204 */
[----:B------:R-:W-:Y:S01]  /*10d10*/  IMAD.IADD R17, R17, 0x1, R2 ;  /* 0x0000000111117824 */ /* 0x000fe200078e0202 */
[----:B------:R-:W-:Y:S06]  /*10d20*/  BRA `(.L_x_1187) ;  /* 0x00000000000c7947 */ /* 0x000fec0003800000 */
.L_x_1182:
[----:B------:R-:W-:Y:S01]  /*10d30*/  IMAD.MOV.U32 R17, RZ, RZ, RZ ;  /* 0x000000ffff117224 */ /* 0x000fe200078e00ff */
[----:B------:R-:W-:Y:S01]  /*10d40*/  MOV R16, UR6 ;  /* 0x0000000600107c02 */ /* 0x000fe20008000f00 */
[----:B------:R-:W-:-:S07]  /*10d50*/  IMAD.MOV.U32 R18, RZ, RZ, RZ ;  /* 0x000000ffff127224 */ /* 0x000fce00078e00ff */
.L_x_1187:
[----:B------:R-:W1:Y:S01]  /*10d60*/  S2R R2, SR_TID.X ;  /* 0x0000000000027919 */ /* 0x000e620000002100 */
[----:B------:R-:W-:Y:S01]  /*10d70*/  STL [R1], RZ ;  /* 0x000000ff01007387 */ /* 0x000fe20000100800 */
[----:B-1----:R-:W-:-:S04]  /*10d80*/  LOP3.LUT R2, R2, 0x1f, RZ, 0xc0, !PT ;  /* 0x0000001f02027812 */ /* 0x002fc800078ec0ff */
[----:B------:R-:W-:-:S13]  /*10d90*/  ISETP.NE.AND P0, PT, R2, RZ, PT ;  /* 0x000000ff0200720c */ /* 0x000fda0003f05270 */
[----:B------:R-:W1:Y:S01]  /*10da0*/  @!P0 S2R R3, SR_CgaCtaId ;  /* 0x0000000000038919 */ /* 0x000e620000008800 */
[----:B------:R-:W-:-:S04]  /*10db0*/  @!P0 MOV R0, 0x400 ;  /* 0x0000040000008802 */ /* 0x000fc80000000f00 */
[----:B-1----:R-:W-:-:S05]  /*10dc0*/  @!P0 LEA R0, R3, R0, 0x18 ;  /* 0x0000000003008211 */ /* 0x002fca00078ec0ff */
[----:B------:R1:W-:Y:S01]  /*10dd0*/  @!P0 STS.128 [R0+0x308d0], R16 ;  /* 0x0308d01000008388 */ /* 0x0003e20000000c00 */
[----:B------:R-:W-:Y:S06]  /*10de0*/  BAR.ARV 0x5, 0x120 ;  /* 0x0144800000007b1d */ /* 0x000fec0000002000 */
[----:B------:R-:W-:Y:S01]  /*10df0*/  ISETP.GE.AND P0, PT, R19, UR5, PT ;  /* 0x0000000513007c0c */ /* 0x000fe2000bf06270 */
[----:B-1----:R-:W-:-:S05]  /*10e00*/  IMAD.MOV.U32 R0, RZ, RZ, 0x1 ;  /* 0x00000001ff007424 */ /* 0x002fca00078e00ff */
[----:B------:R1:W-:Y:S04]  /*10e10*/  STL [R1+0x8], R0 ;  /* 0x0000080001007387 */ /* 0x0003e80000100800 */
[----:B------:R1:W-:Y:S03]  /*10e20*/  STL [R1+0x18], RZ ;  /* 0x000018ff01007387 */ /* 0x0003e60000100800 */
[----:B------:R-:W-:Y:S05]  /*10e30*/  @P0 BRA `(.L_x_1188) ;  /* 0x0000004800880947 */ /* 0x000fea0003800000 */
[----:B-1----:R-:W-:Y:S01]  /*10e40*/  IMAD.MOV.U32 R0, RZ, RZ, 0x1 ;  /* 0x00000001ff007424 */ /* 0x002fe200078e00ff */
[----:B------:R1:W-:Y:S01]  /*10e50*/  STL [R1+0x18], RZ ;  /* 0x000018ff01007387 */ /* 0x0003e20000100800 */
[----:B------:R-:W-:Y:S01]  /*10e60*/  ULDC UR38, c[0x0][0xc] ;  /* 0x0000030000267ab9 */ /* 0x000fe20000000800 */
[----:B------:R-:W-:Y:S02]  /*10e70*/  ULDC.64 UR36, c[0x0][0x198] ;  /* 0x0000660000247ab9 */ /* 0x000fe40000000a00 */
[----:B------:R1:W-:Y:S04]  /*10e80*/  STL [R1+0x8], R0 ;  /* 0x0000080001007387 */ /* 0x0003e80000100800 */
[----:B------:R1:W-:Y:S02]  /*10e90*/  STL [R1], RZ ;  /* 0x000000ff01007387 */ /* 0x0003e40000100800 */
.L_x_1264:
[----:B------:R-:W-:Y:S05]  /*10ea0*/  YIELD ;  /* 0x0000000000007946 */ /* 0x000fea0003800000 */
[----:B------:R-:W-:Y:S01]  /*10eb0*/  ULDC.64 UR4, c[0x0][0xa28] ;  /* 0x00028a0000047ab9 */ /* 0x000fe20000000a00 */
[----:B------:R-:W-:Y:S01]  /*10ec0*/  IMAD.MOV.U32 R4, RZ, RZ, RZ ;  /* 0x000000ffff047224 */ /* 0x000fe200078e00ff */
[----:B------:R-:W-:Y:S01]  /*10ed0*/  ISETP.NE.U32.AND P0, PT, RZ, UR4, PT ;  /* 0x00000004ff007c0c */ /* 0x000fe2000bf05070 */
[----:B------:R-:W-:-:S03]  /*10ee0*/  ULDC.64 UR6, c[0x0][0x208] ;  /* 0x0000820000067ab9 */ /* 0x000fc60000000a00 */
[----:B------:R-:W-:Y:S01]  /*10ef0*/  ISETP.NE.AND.EX P0, PT, RZ, UR5, PT, P0 ;  /* 0x00000005ff007c0c */ /* 0x000fe2000bf05300 */
[----:B------:R-:W-:-:S12]  /*10f00*/  ULDC.64 UR4, c[0x0][0xa00] ;  /* 0x0002800000047ab9 */ /* 0x000fd80000000a00 */
[----:B--2---:R-:W2:Y:S01]  /*10f10*/  @P0 LDC.64 R2, c[0x0][0xa28] ;  /* 0x00028a00ff020b82 */ /* 0x004ea20000000a00 */
[----:B------:R-:W-:Y:S01]  /*10f20*/  ISETP.NE.U32.AND P2, PT, RZ, UR4, PT ;  /* 0x00000004ff007c0c */ /* 0x000fe2000bf45070 */
[----:B--2---:R-:W-:-:S05]  /*10f30*/  @P0 IMAD.WIDE R2, R19, 0x4, R2 ;  /* 0x0000000413020825 */ /* 0x004fca00078e0202 */
[----:B------:R2:W5:Y:S01]  /*10f40*/  @P0 LDG.E R4, desc[UR6][R2.64] ;  /* 0x0000000602040981 */ /* 0x000562000c1e1900 */
[----:B------:R-:W-:Y:S01]  /*10f50*/  ISETP.NE.AND.EX P2, PT, RZ, UR5, PT, P2 ;  /* 0x00000005ff007c0c */ /* 0x000fe2000bf45320 */
[----:B-1----:R-:W-:Y:S01]  /*10f60*/  IMAD.MOV.U32 R0, RZ, RZ, RZ ;  /* 0x000000ffff007224 */ /* 0x002fe200078e00ff */
[----:B------:R-:W-:Y:S01]  /*10f70*/  ULDC.64 UR4, c[0x0][0xa18] ;  /* 0x0002860000047ab9 */ /* 0x000fe20000000a00 */
[----:B--2---:R-:W1:Y:S02]  /*10f80*/  LDC.64 R2, c[0x0][0xa00] ;  /* 0x00028000ff027b82 */ /* 0x004e640000000a00 */
[----:B-1----:R-:W-:-:S08]  /*10f90*/  IMAD.WIDE R2, R19, 0x4, R2 ;  /* 0x0000000413027825 */ /* 0x002fd000078e0202 */
[----:B------:R-:W2:Y:S01]  /*10fa0*/  @P2 LDG.E R0, desc[UR6][R2.64] ;  /* 0x0000000602002981 */ /* 0x000ea2000c1e1900 */
[----:B------:R-:W-:Y:S01]  /*10fb0*/  ISETP.NE.U32.AND P1, PT, RZ, UR4, PT ;  /* 0x00000004ff007c0c */ /* 0x000fe2000bf25070 */
[----:B------:R-:W-:-:S03]  /*10fc0*/  ULDC UR4, c[0x0][0x288] ;  /* 0x0000a20000047ab9 */ /* 0x000fc60000000800 */
[----:B------:R-:W-:-:S13]  /*10fd0*/  ISETP.NE.AND.EX P1, PT, RZ, UR5, PT, P1 ;  /* 0x00000005ff007c0c */ /* 0x000fda000bf25310 */
[----:B------:R-:W1:Y:S02]  /*10fe0*/  @P1 LDC.64 R6, c[0x0][0xa18] ;  /* 0x00028600ff061b82 */ /* 0x000e640000000a00 */
[----:B-1----:R-:W-:Y:S01]  /*10ff0*/  @P1 IMAD.WIDE R6, R19, 0x4, R6 ;  /* 0x0000000413061825 */ /* 0x002fe200078e0206 */
[----:B--2---:R1:W-:Y:S03]  /*11000*/  STL [R1+0x1c], R0 ;  /* 0x00001c0001007387 */ /* 0x0043e60000100800 */
[----:B-1----:R-:W-:Y:S01]  /*11010*/  IMAD.U32 R0, RZ, RZ, UR4 ;  /* 0x00000004ff007e24 */ /* 0x002fe2000f8e00ff */
[----:B------:R-:W-:Y:S02]  /*11020*/  ULDC.64 UR4, c[0x0][0x3f8] ;  /* 0x0000fe0000047ab9 */ /* 0x000fe40000000a00 */
[----:B------:R-:W-:-:S03]  /*11030*/  UISETP.NE.U32.AND UP0, UPT, UR4, URZ, UPT ;  /* 0x0000003f0400728c */ /* 0x000fc6000bf05070 */
[----:B------:R-:W-:Y:S01]  /*11040*/  ULDC UR4, c[0x0][0x404] ;  /* 0x0001010000047ab9 */ /* 0x000fe20000000800 */
[----:B------:R-:W-:Y:S01]  /*11050*/  UISETP.NE.AND.EX UP0, UPT, UR5, URZ, UPT, UP0 ;  /* 0x0000003f0500728c */ /* 0x000fe2000bf05300 */
[----:B------:R1:W5:Y:S01]  /*11060*/  @P1 LDG.E R0, desc[UR6][R6.64] ;  /* 0x0000000606001981 */ /* 0x000362000c1e1900 */
[----:B------:R-:W-:Y:S01]  /*11070*/  ULDC.64 UR6, c[0x0][0xa08] ;  /* 0x0002820000067ab9 */ /* 0x000fe20000000a00 */
[----:B------:R-:W-:Y:S01]  /*11080*/  ULDC UR5, c[0x0][0x2e0] ;  /* 0x0000b80000057ab9 */ /* 0x000fe20000000800 */
[----:B------:R-:W-:Y:S01]  /*11090*/  USEL UR4, UR4, 0x1, UP0 ;  /* 0x0000000104047887 */ /* 0x000fe20008000000 */
[----:B------:R-:W-:-:S03]  /*110a0*/  ISETP.NE.U32.AND P0, PT, RZ, UR6, PT ;  /* 0x00000006ff007c0c */ /* 0x000fc6000bf05070 */
[----:B------:R-:W-:Y:S01]  /*110b0*/  UIMAD UR4, UR4, UR5, URZ ;  /* 0x00000005040472a4 */ /* 0x000fe2000f8e023f */
[----:B------:R-:W-:-:S05]  /*110c0*/  ISETP.NE.AND.EX P0, PT, RZ, UR7, PT, P0 ;  /* 0x00000007ff007c0c */ /* 0x000fca000bf05300 */
[----:B------:R-:W-:Y:S01]  /*110d0*/  IMAD.U32 R5, RZ, RZ, UR4 ;  /* 0x00000004ff057e24 */ /* 0x000fe2000f8e00ff */
[----:B-1----:R-:W-:Y:S07]  /*110e0*/  @P1 BRA `(.L_x_1189) ;  /* 0x0000000000141947 */ /* 0x002fee0003800000 */
[----:B------:R-:W-:Y:S05]  /*110f0*/  @!P2 BRA `(.L_x_1189) ;  /* 0x000000000010a947 */ /* 0x000fea0003800000 */
[----:B------:R-:W-:Y:S02]  /*11100*/  ULDC.64 UR4, c[0x0][0x208] ;  /* 0x0000820000047ab9 */ /* 0x000fe40000000a00 */
[----:B------:R-:W2:Y:S04]  /*11110*/  LDG.E R7, desc[UR4][R2.64] ;  /* 0x0000000402077981 */ /* 0x000ea8000c1e1900 */
[----:B-----5:R-:W2:Y:S02]  /*11120*/  LDG.E R0, desc[UR4][R2.64+0x4] ;  /* 0x0000040402007981 */ /* 0x020ea4000c1e1900 */
[----:B--2---:R-:W-:-:S07]  /*11130*/  IMAD.IADD R0, R0, 0x1, -R7 ;  /* 0x0000000100007824 */ /* 0x004fce00078e0a07 */
.L_x_1189:
[----:B------:R-:W1:Y:S01]  /*11140*/  LDC.64 R2, c[0x0][0xa08] ;  /* 0x00028200ff027b82 */ /* 0x000e620000000a00 */
[----:B------:R-:W-:Y:S01]  /*11150*/  MOV R7, RZ ;  /* 0x000000ff00077202 */ /* 0x000fe20000000f00 */
[----:B------:R-:W-:Y:S01]  /*11160*/  ULDC.64 UR4, c[0x0][0x208] ;  /* 0x0000820000047ab9 */ /* 0x000fe20000000a00 */
[----:B-1----:R-:W-:-:S05]  /*11170*/  IMAD.WIDE R2, R19, 0x4, R2 ;  /* 0x0000000413027825 */ /* 0x002fca00078e0202 */
[----:B------:R-:W2:Y:S01]  /*11180*/  @P0 LDG.E R7, desc[UR4][R2.64] ;  /* 0x0000000402070981 */ /* 0x000ea2000c1e1900 */
[----:B------:R-:W-:Y:S02]  /*11190*/  ULDC.64 UR4, c[0x0][0xa20] ;  /* 0x0002880000047ab9 */ /* 0x000fe40000000a00 */
[----:B------:R-:W-:-:S04]  /*111a0*/  ISETP.NE.U32.AND P1, PT, RZ, UR4, PT ;  /* 0x00000004ff007c0c */ /* 0x000fc8000bf25070 */
[----:B------:R-:W-:Y:S01]  /*111b0*/  ISETP.NE.AND.EX P1, PT, RZ, UR5, PT, P1 ;  /* 0x00000005ff007c0c */ /* 0x000fe2000bf25310 */
[----:B--2--5:R-:W-:-:S05]  /*111c0*/  IMAD.IADD R6, R7, 0x1, R4 ;  /* 0x0000000107067824 */ /* 0x024fca00078e0204 */
[----:B------:R1:W-:Y:S07]  /*111d0*/  STL [R1+0x4], R6 ;  /* 0x0000040601007387 */ /* 0x0003ee0000100800 */
[----:B------:R-:W-:Y:S05]  /*111e0*/  @!P1 BRA `(.L_x_1190) ;  /* 0x0000000000149947 */ /* 0x000fea0003800000 */
[----:B------:R-:W2:Y:S01]  /*111f0*/  LDC.64 R2, c[0x0][0xa20] ;  /* 0x00028800ff027b82 */ /* 0x000ea20000000a00 */
[----:B------:R-:W-:Y:S01]  /*11200*/  ULDC.64 UR4, c[0x0][0x208] ;  /* 0x0000820000047ab9 */ /* 0x000fe20000000a00 */
[----:B--2---:R-:W-:-:S05]  /*11210*/  IMAD.WIDE R2, R19, 0x4, R2 ;  /* 0x0000000413027825 */ /* 0x004fca00078e0202 */
[----:B------:R2:W5:Y:S01]  /*11220*/  LDG.E R5, desc[UR4][R2.64] ;  /* 0x0000000402057981 */ /* 0x000562000c1e1900 */
[----:B------:R-:W-:Y:S05]  /*11230*/  BRA `(.L_x_1191) ;  /* 0x0000000000147947 */ /* 0x000fea0003800000 */
.L_x_1190:
[----:B------:R-:W-:Y:S05]  /*11240*/  @!P0 BRA `(.L_x_1191) ;  /* 0x0000000000108947 */ /* 0x000fea0003800000 */
[----:B------:R-:W-:Y:S02]  /*11250*/  ULDC.64 UR4, c[0x0][0x208] ;  /* 0x0000820000047ab9 */ /* 0x000fe40000000a00 */
[----:B-1----:R-:W2:Y:S04]  /*11260*/  LDG.E R6, desc[UR4][R2.64] ;  /* 0x0000000402067981 */ /* 0x002ea8000c1e1900 */
[----:B------:R-:W2:Y:S02]  /*11270*/  LDG.E R5, desc[UR4][R2.64+0x4] ;  /* 0x0000040402057981 */ /* 0x000ea4000c1e1900 */
[----:B--2---:R-:W-:-:S07]  /*11280*/  IMAD.IADD R5, R5, 0x1, -R6 ;  /* 0x0000000105057824 */ /* 0x004fce00078e0a06 */
.L_x_1191:
[----:B--2---:R-:W2:Y:S01]  /*11290*/  LDC.64 R2, c[0x0][0x9e0] ;  /* 0x00027800ff027b82 */ /* 0x004ea20000000a00 */
[----:B-----5:R-:W-:Y:S01]  /*112a0*/  IMAD.IADD R7, R5, 0x1, -R4 ;  /* 0x0000000105077824 */ /* 0x020fe200078e0a04 */
[----:B------:R-:W-:-:S04]  /*112b0*/  LEA R9, R17, 0x80, 0x7 ;  /* 0x0000008011097811 */ /* 0x000fc800078e38ff */
[----:B------:R-:W-:Y:S02]  /*112c0*/  IADD3 R9, R7, R9, -R0 ;  /* 0x0000000907097210 */ /* 0x000fe40007ffe800 */
[----:B--2---:R-:W-:-:S03]  /*112d0*/  ISETP.GE.AND P0, PT, R3, 0x1, PT ;  /* 0x000000010300780c */ /* 0x004fc60003f06270 */
[----:B------:R-:W-:-:S10]  /*112e0*/  IMAD.IADD R2, R9, 0x1, R2 ;  /* 0x0000000109027824 */ /* 0x000fd400078e0202 */
[----:B------:R-:W-:Y:S05]  /*112f0*/  @!P0 BRA `(.L_x_1192) ;  /* 0x0000000000488947 */ /* 0x000fea0003800000 */
[C---:B------:R-:W-:Y:S01]  /*11300*/  ISETP.GT.AND P1, PT, R9.reuse, RZ, PT ;  /* 0x000000ff0900720c */ /* 0x040fe20003f24270 */
[----:B------:R-:W-:Y:S01]  /*11310*/  BSSY B0, `(.L_x_1193) ;  /* 0x000000e000007945 */ /* 0x000fe20003800000 */
[----:B-1----:R-:W-:-:S11]  /*11320*/  VIADD R6, R9, 0xffffffff ;  /* 0xffffffff09067836 */ /* 0x002fd60000000000 */
[----:B------:R-:W-:Y:S05]  /*11330*/  @P1 BRA `(.L_x_1194) ;  /* 0x00000000001c1947 */ /* 0x000fea0003800000 */
[----:B------:R-:W-:Y:S01]  /*11340*/  ISETP.NE.AND P1, PT, R3, 0x1, PT ;  /* 0x000000010300780c */ /* 0x000fe20003f25270 */
[----:B------:R-:W-:-:S12]  /*11350*/  IMAD.MOV R9, RZ, RZ, -R9 ;  /* 0x000000ffff097224 */ /* 0x000fd800078e0a09 */
[----:B------:R-:W1:Y:S02]  /*11360*/  @P1 LDC.64 R4, c[0x0][0x9e8] ;  /* 0x00027a00ff041b82 */ /* 0x000e640000000a00 */
[----:B-1----:R-:W-:-:S05]  /*11370*/  @P1 IMAD.HI.U32 R4, R9, R4, RZ ;  /* 0x0000000409041227 */ /* 0x002fca00078e00ff */
[----:B------:R-:W-:-:S04]  /*11380*/  @P1 SHF.R.U32.HI R9, RZ, R5, R4 ;  /* 0x00000005ff091219 */ /* 0x000fc80000011604 */
[----:B------:R-:W-:Y:S01]  /*11390*/  LOP3.LUT R6, RZ, R9, RZ, 0x33, !PT ;  /* 0x00000009ff067212 */ /* 0x000fe200078e33ff */
[----:B------:R-:W-:Y:S06]  /*113a0*/  BRA `(.L_x_1195) ;  /* 0x0000000000107947 */ /* 0x000fec0003800000 */
.L_x_1194:
[----:B------:R-:W-:-:S13]  /*113b0*/  ISETP.NE.AND P1, PT, R3, 0x1, PT ;  /* 0x000000010300780c */ /* 0x000fda0003f25270 */
[----:B------:R-:W1:Y:S02]  /*113c0*/  @P1 LDC.64 R4, c[0x0][0x9e8] ;  /* 0x00027a00ff041b82 */ /* 0x000e640000000a00 */
[----:B-1----:R-:W-:-:S05]  /*113d0*/  @P1 IMAD.HI.U32 R4, R6, R4, RZ ;  /* 0x0000000406041227 */ /* 0x002fca00078e00ff */
[----:B------:R-:W-:-:S07]  /*113e0*/  @P1 SHF.R.U32.HI R6, RZ, R5, R4 ;  /* 0x00000005ff061219 */ /* 0x000fce0000011604 */
.L_x_1195:
[----:B------:R-:W-:Y:S05]  /*113f0*/  BSYNC B0 ;  /* 0x0000000000007941 */ /* 0x000fea0003800000 */
.L_x_1193:
[----:B------:R-:W-:-:S05]  /*11400*/  IMAD R5, R6, R3, R3 ;  /* 0x0000000306057224 */ /* 0x000fca00078e0203 */
[----:B------:R-:W-:-:S07]  /*11410*/  VIMNMX R2, R2, R5, PT ;  /* 0x0000000502027248 */ /* 0x000fce0003fe0100 */
.L_x_1192:
[----:B------:R-:W-:Y:S01]  /*11420*/  VIADD R2, R2, 0x3f ;  /* 0x0000003f02027836 */ /* 0x000fe20000000000 */
[----:B------:R-:W-:Y:S01]  /*11430*/  LEA R0, R17, -R0, 0x7 ;  /* 0x8000000011007211 */ /* 0x000fe200078e38ff */
[----:B------:R-:W-:-:S03]  /*11440*/  ULDC UR4, c[0x0][0x9dc] ;  /* 0x0002770000047ab9 */ /* 0x000fc60000000800 */
[----:B------:R-:W-:-:S04]  /*11450*/  SHF.R.S32.HI R5, RZ, 0x1f, R2 ;  /* 0x0000001fff057819 */ /* 0x000fc80000011402 */
[----:B------:R-:W-:Y:S01]  /*11460*/  LEA.HI R4, R5, R2, RZ, 0x6 ;  /* 0x0000000205047211 */ /* 0x000fe200078f30ff */
[----:B------:R-:W-:-:S03]  /*11470*/  VIADD R2, R7, 0x3f ;  /* 0x0000003f07027836 */ /* 0x000fc60000000000 */
[----:B------:R-:W-:Y:S02]  /*11480*/  SHF.R.S32.HI R4, RZ, 0x6, R4 ;  /* 0x00000006ff047819 */ /* 0x000fe40000011404 */
[----:B------:R-:W-:-:S04]  /*11490*/  SHF.R.S32.HI R5, RZ, 0x1f, R2 ;  /* 0x0000001fff057819 */ /* 0x000fc80000011402 */
[----:B------:R-:W-:Y:S01]  /*114a0*/  LEA.HI R5, R5, R2, RZ, 0x6 ;  /* 0x0000000205057211 */ /* 0x000fe200078f30ff */
[----:B------:R-:W-:-:S03]  /*114b0*/  IMAD.IADD R2, R7, 0x1, R0 ;  /* 0x0000000107027824 */ /* 0x000fc600078e0200 */
[----:B------:R-:W-:Y:S01]  /*114c0*/  SHF.R.S32.HI R5, RZ, 0x6, R5 ;  /* 0x00000006ff057819 */ /* 0x000fe20000011405 */
[----:B------:R-:W-:-:S03]  /*114d0*/  VIADD R0, R2, -UR4 ;  /* 0x8000000402007c36 */ /* 0x000fc60008000000 */
[----:B-1----:R-:W-:-:S05]  /*114e0*/  VIMNMX R6, R5, R4, PT ;  /* 0x0000000405067248 */ /* 0x002fca0003fe0100 */
[----:B------:R1:W-:Y:S01]  /*114f0*/  STL [R1+0x14], R6 ;  /* 0x0000140601007387 */ /* 0x0003e20000100800 */
[----:B------:R-:W-:Y:S05]  /*11500*/  @!P0 BRA `(.L_x_1196) ;  /* 0x0000000000448947 */ /* 0x000fea0003800000 */
[----:B------:R-:W-:Y:S01]  /*11510*/  ISETP.GT.AND P0, PT, R2, -0x1, PT ;  /* 0xffffffff0200780c */ /* 0x000fe20003f04270 */
[----:B------:R-:W-:-:S12]  /*11520*/  BSSY B0, `(.L_x_1197) ;  /* 0x000000d000007945 */ /* 0x000fd80003800000 */
[----:B------:R-:W-:Y:S05]  /*11530*/  @P0 BRA `(.L_x_1198) ;  /* 0x00000000001c0947 */ /* 0x000fea0003800000 */
[----:B------:R-:W-:Y:S02]  /*11540*/  ISETP.NE.AND P0, PT, R3, 0x1, PT ;  /* 0x000000010300780c */ /* 0x000fe40003f05270 */
[----:B------:R-:W-:-:S11]  /*11550*/  LOP3.LUT R7, RZ, R2, RZ, 0x33, !PT ;  /* 0x00000002ff077212 */ /* 0x000fd600078e33ff */
[----:B------:R-:W2:Y:S02]  /*11560*/  @P0 LDC.64 R4, c[0x0][0x9e8] ;  /* 0x00027a00ff040b82 */ /* 0x000ea40000000a00 */
[----:B--2---:R-:W-:-:S05]  /*11570*/  @P0 IMAD.HI.U32 R4, R7, R4, RZ ;  /* 0x0000000407040227 */ /* 0x004fca00078e00ff */
[----:B------:R-:W-:-:S04]  /*11580*/  @P0 SHF.R.U32.HI R7, RZ, R5, R4 ;  /* 0x00000005ff070219 */ /* 0x000fc80000011604 */
[----:B------:R-:W-:Y:S01]  /*11590*/  LOP3.LUT R2, RZ, R7, RZ, 0x33, !PT ;  /* 0x00000007ff027212 */ /* 0x000fe200078e33ff */
[----:B------:R-:W-:Y:S06]  /*115a0*/  BRA `(.L_x_1199) ;  /* 0x0000000000107947 */ /* 0x000fec0003800000 */
.L_x_1198:
[----:B------:R-:W-:-:S13]  /*115b0*/  ISETP.NE.AND P0, PT, R3, 0x1, PT ;  /* 0x000000010300780c */ /* 0x000fda0003f05270 */
[----:B------:R-:W2:Y:S02]  /*115c0*/  @P0 LDC.64 R4, c[0x0][0x9e8] ;  /* 0x00027a00ff040b82 */ /* 0x000ea40000000a00 */
[----:B--2---:R-:W-:-:S05]  /*115d0*/  @P0 IMAD.HI.U32 R4, R2, R4, RZ ;  /* 0x0000000402040227 */ /* 0x004fca00078e00ff */
[----:B------:R-:W-:-:S07]  /*115e0*/  @P0 SHF.R.U32.HI R2, RZ, R5, R4 ;  /* 0x00000005ff020219 */ /* 0x000fce0000011604 */
.L_x_1199:
[----:B------:R-:W-:Y:S05]  /*115f0*/  BSYNC B0 ;  /* 0x0000000000007941 */ /* 0x000fea0003800000 */
.L_x_1197:
[----:B------:R-:W-:-:S05]  /*11600*/  IMAD R3, R2, R3, RZ ;  /* 0x0000000302037224 */ /* 0x000fca00078e02ff */
[----:B------:R-:W-:-:S07]  /*11610*/  VIMNMX R0, R0, R3, !PT ;  /* 0x0000000300007248 */ /* 0x000fce0007fe0100 */
.L_x_1196:
[----:B------:R-:W-:Y:S01]  /*11620*/  SHF.R.S32.HI R3, RZ, 0x1f, R0 ;  /* 0x0000001fff037819 */ /* 0x000fe20000011400 */
[----:B------:R-:W-:Y:S03]  /*11630*/  BSSY B6, `(.L_x_1200) ;  /* 0x000035e000067945 */ /* 0x000fe60003800000 */
[----:B------:R-:W-:-:S04]  /*11640*/  LEA.HI R3, R3, R0, RZ, 0x6 ;  /* 0x0000000003037211 */ /* 0x000fc800078f30ff */
[----:B------:R-:W-:-:S04]  /*11650*/  SHF.R.S32.HI R3, RZ, 0x6, R3 ;  /* 0x00000006ff037819 */ /* 0x000fc80000011403 */
[----:B------:R-:W-:-:S04]  /*11660*/  VIMNMX R2, RZ, R3, !PT ;  /* 0x00000003ff027248 */ /* 0x000fc80007fe0100 */
[----:B------:R-:W-:Y:S01]  /*11670*/  ISETP.GT.AND P0, PT, R6, R2, PT ;  /* 0x000000020600720c */ /* 0x000fe20003f04270 */
[----:B------:R2:W-:-:S12]  /*11680*/  STL [R1+0x10], R2 ;  /* 0x0000100201007387 */ /* 0x0005d80000100800 */
[----:B--2---:R-:W-:Y:S05]  /*11690*/  @P0 BRA `(.L_x_1201) ;  /* 0x0000000000480947 */ /* 0x004fea0003800000 */
[----:B------:R-:W2:Y:S02]  /*116a0*/  S2R R2, SR_TID.X ;  /* 0x0000000000027919 */ /* 0x000ea40000002100 */
[----:B--2---:R-:W-:-:S04]  /*116b0*/  LOP3.LUT R2, R2, 0x1f, RZ, 0xc0, !PT ;  /* 0x0000001f02027812 */ /* 0x004fc800078ec0ff */
[----:B------:R-:W-:-:S13]  /*116c0*/  ISETP.NE.AND P1, PT, R2, RZ, PT ;  /* 0x000000ff0200720c */ /* 0x000fda0003f25270 */
[----:B------:R-:W-:Y:S05]  /*116d0*/  @P1 BRA `(.L_x_1202) ;  /* 0x00000034004c1947 */ /* 0x000fea0003800000 */
[----:B------:R-:W2:Y:S01]  /*116e0*/  S2R R7, SR_LANEID ;  /* 0x0000000000077919 */ /* 0x000ea20000000000 */
[----:B------:R-:W-:Y:S01]  /*116f0*/  VOTEU.ANY UR4, UPT, PT ;  /* 0x0000000000047886 */ /* 0x000fe200038e0100 */
[----:B------:R-:W3:Y:S01]  /*11700*/  LDC.64 R2, c[0x0][0xc38] ;  /* 0x00030e00ff027b82 */ /* 0x000ee20000000a00 */
[----:B------:R-:W2:Y:S01]  /*11710*/  FLO.U32 R0, UR4 ;  /* 0x0000000400007d00 */ /* 0x000ea200080e0000 */
[----:B------:R-:W-:-:S07]  /*11720*/  ULDC.64 UR6, c[0x0][0x208] ;  /* 0x0000820000067ab9 */ /* 0x000fce0000000a00 */
[----:B------:R-:W3:Y:S01]  /*11730*/  POPC R5, UR4 ;  /* 0x0000000400057d09 */ /* 0x000ee20008000000 */
[----:B--2---:R-:W-:-:S13]  /*11740*/  ISETP.EQ.U32.AND P0, PT, R0, R7, PT ;  /* 0x000000070000720c */ /* 0x004fda0003f02070 */
[----:B---3--:R-:W2:Y:S01]  /*11750*/  @P0 ATOMG.E.ADD.STRONG.GPU PT, R3, desc[UR6][R2.64], R5 ;  /* 0x00000005020309a8 */ /* 0x008ea200081ee1c6 */
[----:B------:R-:W3:Y:S02]  /*11760*/  S2R R4, SR_LTMASK ;  /* 0x0000000000047919 */ /* 0x000ee40000003900 */
[----:B---3--:R-:W-:-:S04]  /*11770*/  LOP3.LUT R4, R4, UR4, RZ, 0xc0, !PT ;  /* 0x0000000404047c12 */ /* 0x008fc8000f8ec0ff */
[----:B------:R-:W3:Y:S01]  /*11780*/  POPC R7, R4 ;  /* 0x0000000400077309 */ /* 0x000ee20000000000 */
[----:B--2---:R-:W3:Y:S02]  /*11790*/  SHFL.IDX PT, R0, R3, R0, 0x1f ;  /* 0x00001f0003007589 */ /* 0x004ee400000e0000 */
[----:B---3--:R-:W-:Y:S01]  /*117a0*/  IADD3 R16, R0, UR38, R7 ;  /* 0x0000002600107c10 */ /* 0x008fe2000fffe007 */
[----:B------:R-:W-:Y:S06]  /*117b0*/  BRA `(.L_x_1202) ;  /* 0x0000003400147947 */ /* 0x000fec0003800000 */
.L_x_1201:
[----:B------:R-:W2:Y:S01]  /*117c0*/  S2R R3, SR_CgaCtaId ;  /* 0x0000000000037919 */ /* 0x000ea20000008800 */
[----:B------:R-:W-:-:S04]  /*117d0*/  MOV R0, 0x400 ;  /* 0x0000040000007802 */ /* 0x000fc80000000f00 */
[----:B--2---:R-:W-:-:S05]  /*117e0*/  LEA R2, R3, R0, 0x18 ;  /* 0x0000000003027211 */ /* 0x004fca00078ec0ff */
[----:B------:R2:W-:Y:S01]  /*117f0*/  STL [R1+0xc], R2 ;  /* 0x00000c0201007387 */ /* 0x0005e20000100800 */
[----:B------:R-:W-:-:S05]  /*11800*/  VIADD R0, R2, 0x20400 ;  /* 0x0002040002007836 */ /* 0x000fca0000000000 */
[----:B------:R-:W-:-:S13]  /*11810*/  LOP3.LUT P0, RZ, R0, 0x3ff, RZ, 0xc0, !PT ;  /* 0x000003ff00ff7812 */ /* 0x000fda000780c0ff */
[----:B--2---:R-:W-:Y:S05]  /*11820*/  @!P0 BRA `(.L_x_1203) ;  /* 0x0000000000408947 */ /* 0x004fea0003800000 */
[----:B------:R-:W-:Y:S01]  /*11830*/  MOV R2, 0x0 ;  /* 0x0000000000027802 */ /* 0x000fe20000000f00 */
[----:B------:R-:W-:Y:S01]  /*11840*/  ULDC.64 UR6, c[0x4][0x1b8] ;  /* 0x01006e0000067ab9 */ /* 0x000fe20000000a00 */
[----:B------:R-:W-:Y:S01]  /*11850*/  ULDC.64 UR8, c[0x4][0x1c0] ;  /* 0x0100700000087ab9 */ /* 0x000fe20000000a00 */
[----:B------:R-:W-:Y:S01]  /*11860*/  ULDC.64 UR4, c[0x4][0x140] ;  /* 0x0100500000047ab9 */ /* 0x000fe20000000a00 */
[----:B------:R-:W-:Y:S01]  /*11870*/  IMAD.U32 R4, RZ, RZ, UR6 ;  /* 0x00000006ff047e24 */ /* 0x000fe2000f8e00ff */
[----:B------:R-:W-:Y:S01]  /*11880*/  MOV R11, UR5 ;  /* 0x00000005000b7c02 */ /* 0x000fe20008000f00 */
[----:B------:R-:W2:Y:S01]  /*11890*/  LDC.64 R2, c[0x4][R2] ;  /* 0x0100000002027b82 */ /* 0x000ea20000000a00 */
[----:B------:R-:W-:Y:S02]  /*118a0*/  IMAD.U32 R5, RZ, RZ, UR7 ;  /* 0x00000007ff057e24 */ /* 0x000fe4000f8e00ff */
[----:B-1----:R-:W-:Y:S02]  /*118b0*/  IMAD.U32 R6, RZ, RZ, UR8 ;  /* 0x00000008ff067e24 */ /* 0x002fe4000f8e00ff */
[----:B------:R-:W-:-:S02]  /*118c0*/  IMAD.U32 R7, RZ, RZ, UR9 ;  /* 0x00000009ff077e24 */ /* 0x000fc4000f8e00ff */
[----:B------:R-:W-:Y:S02]  /*118d0*/  IMAD.U32 R10, RZ, RZ, UR4 ;  /* 0x00000004ff0a7e24 */ /* 0x000fe4000f8e00ff */
[----:B------:R-:W-:Y:S02]  /*118e0*/  IMAD.MOV.U32 R8, RZ, RZ, 0x70 ;  /* 0x00000070ff087424 */ /* 0x000fe400078e00ff */
[----:B------:R-:W-:Y:S02]  /*118f0*/  IMAD.MOV.U32 R12, RZ, RZ, 0x1 ;  /* 0x00000001ff0c7424 */ /* 0x000fe400078e00ff */
[----:B0-----:R-:W-:-:S07]  /*11900*/  IMAD.MOV.U32 R13, RZ, RZ, RZ ;  /* 0x000000ffff0d7224 */ /* 0x001fce00078e00ff */
[----:B------:R-:W-:-:S07]  /*11910*/  LEPC R20, `(.L_x_1203) ;  /* 0x000000001014794e */ /* 0x000fce0000000000 */
[----:B--2---:R-:W-:Y:S05]  /*11920*/  CALL.ABS.NOINC R2 ;  /* 0x0000000002007343 */ /* 0x004fea0003c00000 */
.L_x_1203:
        /* <DEDUP_REMOVED lines=8> */
[----:B------:R2:W3:Y:S01]  /*119b0*/  LDC.64 R2, c[0x4][R0] ;  /* 0x0100000000027b82 */ /* 0x0004e20000000a00 */
[----:B------:R-:W-:Y:S01]  /*119c0*/  IMAD.U32 R4, RZ, RZ, UR6 ;  /* 0x00000006ff047e24 */ /* 0x000fe2000f8e00ff */
[----:B------:R-:W-:Y:S01]  /*119d0*/  MOV R10, UR4 ;  /* 0x00000004000a7c02 */ /* 0x000fe20008000f00 */
[----:B------:R-:W-:Y:S02]  /*119e0*/  IMAD.U32 R5, RZ, RZ, UR7 ;  /* 0x00000007ff057e24 */ /* 0x000fe4000f8e00ff */
[----:B-1----:R-:W-:Y:S02]  /*119f0*/  IMAD.U32 R6, RZ, RZ, UR8 ;  /* 0x00000008ff067e24 */ /* 0x002fe4000f8e00ff */
[----:B------:R-:W-:-:S02]  /*11a00*/  IMAD.U32 R7, RZ, RZ, UR9 ;  /* 0x00000009ff077e24 */ /* 0x000fc4000f8e00ff */
[----:B------:R-:W-:Y:S02]  /*11a10*/  IMAD.U32 R11, RZ, RZ, UR5 ;  /* 0x00000005ff0b7e24 */ /* 0x000fe4000f8e00ff */
[----:B------:R-:W-:Y:S02]  /*11a20*/  IMAD.MOV.U32 R8, RZ, RZ, 0x70 ;  /* 0x00000070ff087424 */ /* 0x000fe400078e00ff */
[----:B------:R-:W-:Y:S02]  /*11a30*/  IMAD.MOV.U32 R12, RZ, RZ, 0x1 ;  /* 0x00000001ff0c7424 */ /* 0x000fe400078e00ff */
[----:B0-2---:R-:W-:-:S07]  /*11a40*/  IMAD.MOV.U32 R13, RZ, RZ, RZ ;  /* 0x000000ffff0d7224 */ /* 0x005fce00078e00ff */
[----:B------:R-:W-:-:S07]  /*11a50*/  LEPC R20, `(.L_x_1205) ;  /* 0x000000001014794e */ /* 0x000fce0000000000 */
[----:B---3--:R-:W-:Y:S05]  /*11a60*/  CALL.ABS.NOINC R2 ;  /* 0x0000000002007343 */ /* 0x008fea0003c00000 */
.L_x_1205:
        /* <DEDUP_REMOVED lines=16> */
.L_x_1204:
[----:B-1----:R-:W2:Y:S01]  /*11b70*/  LDL.LU R6, [R1+0x1c] ;  /* 0x00001c0001067983 */ /* 0x002ea20000300800 */
[----:B------:R-:W1:Y:S01]  /*11b80*/  LDC R0, c[0x0][0x428] ;  /* 0x00010a00ff007b82 */ /* 0x000e620000000800 */
[----:B------:R-:W-:Y:S01]  /*11b90*/  IMAD.MOV.U32 R4, RZ, RZ, R18 ;  /* 0x000000ffff047224 */ /* 0x000fe200078e0012 */
[----:B------:R-:W-:Y:S01]  /*11ba0*/  ULDC.64 UR4, c[0x0][0x9f8] ;  /* 0x00027e0000047ab9 */ /* 0x000fe20000000a00 */
[----:B------:R-:W3:Y:S01]  /*11bb0*/  S2R R7, SR_TID.X ;  /* 0x0000000000077919 */ /* 0x000ee20000002100 */
[----:B------:R-:W-:Y:S01]  /*11bc0*/  ULDC.64 UR6, c[0x0][0x208] ;  /* 0x0000820000067ab9 */ /* 0x000fe20000000a00 */
[----:B-1----:R-:W-:Y:S02]  /*11bd0*/  ISETP.NE.AND P0, PT, R0, 0x1, PT ;  /* 0x000000010000780c */ /* 0x002fe40003f05270 */
[----:B---3--:R-:W-:-:S11]  /*11be0*/  LOP3.LUT R7, R7, 0x1f, RZ, 0xc0, !PT ;  /* 0x0000001f07077812 */ /* 0x008fd600078ec0ff */
[----:B------:R-:W1:Y:S08]  /*11bf0*/  @P0 LDC R3, c[0x0][0x42c] ;  /* 0x00010b00ff030b82 */ /* 0x000e700000000800 */
[----:B------:R-:W3:Y:S01]  /*11c00*/  @P0 LDC R5, c[0x0][0x430] ;  /* 0x00010c00ff050b82 */ /* 0x000ee20000000800 */
[----:B-1----:R-:W-:-:S05]  /*11c10*/  @P0 IMAD.HI.U32 R0, R18, R3, RZ ;  /* 0x0000000312000227 */ /* 0x002fca00078e00ff */
[----:B---3--:R-:W-:Y:S01]  /*11c20*/  @P0 SHF.R.U32.HI R4, RZ, R5, R0 ;  /* 0x00000005ff040219 */ /* 0x008fe20000011600 */
[----:B------:R-:W-:Y:S01]  /*11c30*/  IMAD.MOV.U32 R0, RZ, RZ, R19 ;  /* 0x000000ffff007224 */ /* 0x000fe200078e0013 */
[----:B------:R-:W-:-:S04]  /*11c40*/  ISETP.NE.U32.AND P0, PT, RZ, UR4, PT ;  /* 0x00000004ff007c0c */ /* 0x000fc8000bf05070 */
[----:B------:R-:W-:Y:S01]  /*11c50*/  ISETP.NE.AND.EX P0, PT, RZ, UR5, PT, P0 ;  /* 0x00000005ff007c0c */ /* 0x000fe2000bf05300 */
[----:B------:R-:W-:-:S12]  /*11c60*/  ULDC.64 UR4, c[0x0][0xa00] ;  /* 0x0002800000047ab9 */ /* 0x000fd80000000a00 */
[----:B------:R-:W1:Y:S01]  /*11c70*/  @P0 LDC.64 R2, c[0x0][0x9f8] ;  /* 0x00027e00ff020b82 */ /* 0x000e620000000a00 */
[----:B------:R-:W-:-:S04]  /*11c80*/  ISETP.NE.AND P6, PT, R7, RZ, PT ;  /* 0x000000ff0700720c */ /* 0x000fc80003fc5270 */
[----:B------:R-:W-:-:S09]  /*11c90*/  PLOP3.LUT P1, PT, P6, PT, PT, 0x8, 0x0 ;  /* 0x000000000000781c */ /* 0x000fd2000372e170 */
[----:B------:R-:W-:Y:S01]  /*11ca0*/  VOTEU.ALL UP1, P6 ;  /* 0x00000000003f7886 */ /* 0x000fe20003020000 */
[----:B-1----:R-:W-:-:S05]  /*11cb0*/  @P0 IMAD.WIDE R2, R19, 0x4, R2 ;  /* 0x0000000413020825 */ /* 0x002fca00078e0202 */
[----:B------:R1:W5:Y:S01]  /*11cc0*/  @P0 LDG.E R0, desc[UR6][R2.64] ;  /* 0x0000000602000981 */ /* 0x000362000c1e1900 */
[----:B------:R-:W-:Y:S01]  /*11cd0*/  ISETP.NE.U32.AND P0, PT, RZ, UR4, PT ;  /* 0x00000004ff007c0c */ /* 0x000fe2000bf05070 */
[----:B------:R-:W-:-:S03]  /*11ce0*/  @!UP1 UIADD3 UR8, UP0, UR36, 0x270, URZ ;  /* 0x0000027024089890 */ /* 0x000fc6000ff1e03f */
[----:B------:R-:W-:Y:S01]  /*11cf0*/  ISETP.NE.AND.EX P0, PT, RZ, UR5, PT, P0 ;  /* 0x00000005ff007c0c */ /* 0x000fe2000bf05300 */
[----:B------:R-:W-:-:S03]  /*11d00*/  @!UP1 UIADD3.X UR9, URZ, UR37, URZ, UP0, !UPT ;  /* 0x000000253f099290 */ /* 0x000fc600087fe43f */
[----:B------:R-:W-:Y:S01]  /*11d10*/  SEL R7, R19, RZ, !P0 ;  /* 0x000000ff13077207 */ /* 0x000fe20004000000 */
[----:B------:R-:W-:Y:S01]  /*11d20*/  VOTEU.ALL UP0, P6 ;  /* 0x00000000003f7886 */ /* 0x000fe20003000000 */
[----:B-12---:R-:W-:-:S07]  /*11d30*/  IMAD R8, R17, 0x80, R6 ;  /* 0x0000008011087824 */ /* 0x006fce00078e0206 */
.L_x_1206:
        /* <DEDUP_REMOVED lines=16> */
.L_x_1207:
        /* <DEDUP_REMOVED lines=15> */
.L_x_1208:
        /* <DEDUP_REMOVED lines=15> */
.L_x_1209:
        /* <DEDUP_REMOVED lines=9> */
[----:B------:R-:W2:Y:S01]  /*120b0*/  LDL R5, [R1+0x14] ;  /* 0x0000140001057983 */ /* 0x000ea20000100800 */
[----:B------:R-:W1:Y:S01]  /*120c0*/  LDC.64 R2, c[0x0][0x3f8] ;  /* 0x0000fe00ff027b82 */ /* 0x000e620000000a00 */
[----:B------:R-:W-:Y:S02]  /*120d0*/  ULDC.64 UR4, c[0x0][0xa08] ;  /* 0x0002820000047ab9 */ /* 0x000fe40000000a00 */
[----:B-1----:R-:W-:Y:S01]  /*120e0*/  LOP3.LUT P0, RZ, R2, UR4, RZ, 0xfc, !PT ;  /* 0x0000000402ff7c12 */ /* 0x002fe2000f80fcff */
[----:B------:R-:W-:-:S03]  /*120f0*/  UMOV UR4, 0xffffffff ;  /* 0xffffffff00047882 */ /* 0x000fc60000000000 */
[----:B------:R-:W-:-:S04]  /*12100*/  LOP3.LUT P0, RZ, R3, UR5, RZ, 0xfc, P0 ;  /* 0x0000000503ff7c12 */ /* 0x000fc8000800fcff */
[----:B-----5:R-:W-:Y:S01]  /*12110*/  SEL R6, R0, RZ, !P0 ;  /* 0x000000ff00067207 */ /* 0x020fe20004000000 */
[----:B--2---:R-:W-:Y:S01]  /*12120*/  VIADD R5, R5, 0xffffffff ;  /* 0xffffffff05057836 */ /* 0x004fe20000000000 */
[----:B------:R-:W-:Y:S07]  /*12130*/  BRA.DIV UR4, `(.L_x_1210) ;  /* 0x0000003e04987947 */ /* 0x000fee000b800000 */
.L_x_1280:
[----:B------:R-:W-:Y:S01]  /*12140*/  UMOV UR4, 0xffffffff ;  /* 0xffffffff00047882 */ /* 0x000fe20000000000 */
[----:B------:R-:W-:Y:S02]  /*12150*/  SHF.R.S32.HI R17, RZ, 0x1f, R0 ;  /* 0x0000001fff117819 */ /* 0x000fe40000011400 */
[----:B------:R-:W-:Y:S05]  /*12160*/  BRA.DIV UR4, `(.L_x_1211) ;  /* 0x0000003e04c07947 */ /* 0x000fea000b800000 */
[----:B------:R-:W-:-:S13]  /*12170*/  ELECT P6, URZ, PT ;  /* 0x00000000003f782f */ /* 0x000fda00038c0000 */
.L_x_1283:
[----:B------:R-:W-:Y:S05]  /*12180*/  @!P6 BRA `(.L_x_1212) ;  /* 0x00000004003ce947 */ /* 0x000fea0003800000 */
[----:B------:R-:W-:-:S04]  /*12190*/  ISETP.NE.U32.AND P0, PT, R2, RZ, PT ;  /* 0x000000ff0200720c */ /* 0x000fc80003f05070 */
[----:B------:R-:W-:-:S13]  /*121a0*/  ISETP.NE.AND.EX P0, PT, R3, RZ, PT, P0 ;  /* 0x000000ff0300720c */ /* 0x000fda0003f05300 */
[----:B------:R-:W-:Y:S05]  /*121b0*/  @!P0 BRA `(.L_x_1213) ;  /* 0x00000000004c8947 */ /* 0x000fea0003800000 */
        /* <DEDUP_REMOVED lines=9> */
[--C-:B------:R-:W-:Y:S02]  /*12250*/  IMAD.MOV R9, RZ, RZ, -R6.reuse ;  /* 0x000000ffff097224 */ /* 0x100fe400078e0a06 */
[----:B------:R-:W-:Y:S02]  /*12260*/  IMAD.MOV.U32 R10, RZ, RZ, R6 ;  /* 0x000000ffff0a7224 */ /* 0x000fe400078e0006 */
[----:B------:R-:W-:Y:S02]  /*12270*/  IMAD R5, R12, R9, R5 ;  /* 0x000000090c057224 */ /* 0x000fe400078e0205 */
[----:B------:R-:W-:Y:S02]  /*12280*/  IMAD R9, R17, UR4, RZ ;  /* 0x0000000411097c24 */ /* 0x000fe4000f8e02ff */
[----:B------:R-:W-:-:S04]  /*12290*/  IMAD.WIDE.U32 R10, R0, UR4, R10 ;  /* 0x00000004000a7c25 */ /* 0x000fc8000f8e000a */
[----:B------:R-:W-:Y:S01]  /*122a0*/  IMAD R9, R0, UR5, R9 ;  /* 0x0000000500097c24 */ /* 0x000fe2000f8e0209 */
[----:B------:R-:W-:-:S03]  /*122b0*/  LEA R12, P0, R10, R2, 0x2 ;  /* 0x000000020a0c7211 */ /* 0x000fc600078010ff */
[----:B------:R-:W-:-:S05]  /*122c0*/  IMAD.IADD R6, R11, 0x1, R9 ;  /* 0x000000010b067824 */ /* 0x000fca00078e0209 */
[----:B0-----:R-:W-:-:S05]  /*122d0*/  LEA.HI.X R13, R10, R3, R6, 0x2, P0 ;  /* 0x000000030a0d7211 */ /* 0x001fca00000f1406 */
[----:B------:R1:W5:Y:S02]  /*122e0*/  LDG.E R6, desc[UR6][R12.64] ;  /* 0x000000060c067981 */ /* 0x000364000c1e1900 */
.L_x_1213:
[----:B------:R-:W2:Y:S01]  /*122f0*/  LDL R9, [R1] ;  /* 0x0000000001097983 */ /* 0x000ea20000100800 */
[----:B------:R-:W-:-:S03]  /*12300*/  MOV R11, 0x400 ;  /* 0x00000400000b7802 */ /* 0x000fc60000000f00 */
[----:B------:R-:W3:Y:S01]  /*12310*/  LDL R10, [R1+0x8] ;  /* 0x00000800010a7983 */ /* 0x000ee20000100800 */
[----:B-1----:R-:W1:Y:S02]  /*12320*/  S2R R12, SR_CgaCtaId ;  /* 0x00000000000c7919 */ /* 0x002e640000008800 */
[----:B-1----:R-:W-:-:S05]  /*12330*/  LEA R11, R12, R11, 0x18 ;  /* 0x0000000b0c0b7211 */ /* 0x002fca00078ec0ff */
[----:B--2---:R-:W-:Y:S01]  /*12340*/  IMAD R9, R9, 0x8, R11 ;  /* 0x0000000809097824 */ /* 0x004fe200078e020b */
[----:B---3--:R-:W-:-:S04]  /*12350*/  SHF.L.U32 R10, R10, 0x1f, RZ ;  /* 0x0000001f0a0a7819 */ /* 0x008fc800000006ff */
[----:B------:R-:W1:Y:S02]  /*12360*/  SYNCS.PHASECHK.TRANS64.TRYWAIT P0, [R9+URZ+0x30840], R10 ;  /* 0x0308400a090075a7 */ /* 0x000e64000800017f */
[----:B-1----:R-:W-:Y:S05]  /*12370*/  @!P0 BRA `(.L_x_1214) ;  /* 0x0000003c005c8947 */ /* 0x002fea0003800000 */
.L_x_1284:
        /* <DEDUP_REMOVED lines=11> */
.L_x_1215:
[----:B------:R-:W2:Y:S01]  /*12430*/  LDL R11, [R1] ;  /* 0x00000000010b7983 */ /* 0x000ea20000100800 */
[----:B------:R-:W-:-:S03]  /*12440*/  MOV R12, 0x400 ;  /* 0x00000400000c7802 */ /* 0x000fc60000000f00 */
[----:B-1----:R-:W3:Y:S01]  /*12450*/  LDL R10, [R1+0x4] ;  /* 0x00000400010a7983 */ /* 0x002ee20000100800 */
[----:B0-----:R-:W0:Y:S01]  /*12460*/  S2R R13, SR_CgaCtaId ;  /* 0x00000000000d7919 */ /* 0x001e220000008800 */
[----:B------:R-:W-:Y:S02]  /*12470*/  R2UR UR9, R9 ;  /* 0x00000000090972ca */ /* 0x000fe400000e0000 */
[----:B------:R-:W-:Y:S01]  /*12480*/  R2UR UR11, R5 ;  /* 0x00000000050b72ca */ /* 0x000fe200000e0000 */
[----:B------:R-:W-:Y:S01]  /*12490*/  UIADD3 UR4, UP0, UR36, 0x370, URZ ;  /* 0x0000037024047890 */ /* 0x000fe2000ff1e03f */
[----:B------:R-:W-:Y:S02]  /*124a0*/  R2UR UR12, R4 ;  /* 0x00000000040c72ca */ /* 0x000fe400000e0000 */
[----:B-----5:R-:W-:Y:S02]  /*124b0*/  R2UR UR13, R6 ;  /* 0x00000000060d72ca */ /* 0x020fe400000e0000 */
[----:B0-----:R-:W-:-:S05]  /*124c0*/  LEA R12, R13, R12, 0x18 ;  /* 0x0000000c0d0c7211 */ /* 0x001fca00078ec0ff */
[----:B------:R-:W-:Y:S01]  /*124d0*/  UIADD3 UR9, UR9, 0x30830, URZ ;  /* 0x0003083009097890 */ /* 0x000fe2000fffe03f */
[----:B------:R-:W-:Y:S01]  /*124e0*/  UMOV UR10, URZ ;  /* 0x0000003f000a7c82 */ /* 0x000fe20008000000 */
[----:B------:R-:W-:Y:S01]  /*124f0*/  UMOV UR6, 0x0 ;  /* 0x0000000000067882 */ /* 0x000fe20000000000 */
[----:B------:R-:W-:Y:S01]  /*12500*/  UMOV UR7, 0x14f00000 ;  /* 0x14f0000000077882 */ /* 0x000fe20000000000 */
[----:B------:R-:W-:Y:S01]  /*12510*/  UMOV UR16, 0x40 ;  /* 0x0000004000107882 */ /* 0x000fe20000000000 */
[----:B--2---:R-:W-:Y:S01]  /*12520*/  IMAD R9, R11, 0x8000, R12 ;  /* 0x000080000b097824 */ /* 0x004fe200078e020c */
[----:B---3--:R-:W-:-:S04]  /*12530*/  R2UR UR5, R10 ;  /* 0x000000000a0572ca */ /* 0x008fc800000e0000 */
[----:B------:R-:W-:-:S09]  /*12540*/  R2UR UR14, R9 ;  /* 0x00000000090e72ca */ /* 0x000fd200000e0000 */
[----:B------:R-:W-:-:S04]  /*12550*/  ULEA UR11, UR11, UR5, 0x6 ;  /* 0x000000050b0b7291 */ /* 0x000fc8000f8e303f */
[----:B------:R-:W-:Y:S02]  /*12560*/  UIADD3 UR8, UR14, 0x20400, URZ ;  /* 0x000204000e087890 */ /* 0x000fe4000fffe03f */
        /* <DEDUP_REMOVED lines=17> */
.L_x_1212:
[----:B------:R-:W2:Y:S01]  /*12680*/  LDL.LU R12, [R1+0x18] ;  /* 0x00001800010c7983 */ /* 0x000ea20000300800 */
[----:B------:R-:W-:Y:S01]  /*12690*/  MOV R10, 0x400 ;  /* 0x00000400000a7802 */ /* 0x000fe20000000f00 */
[----:B------:R-:W-:Y:S05]  /*126a0*/  WARPSYNC.ALL ;  /* 0x0000000000007948 */ /* 0x000fea0003800000 */
[----:B------:R-:W1:Y:S01]  /*126b0*/  S2R R11, SR_CgaCtaId ;  /* 0x00000000000b7919 */ /* 0x000e620000008800 */
[----:B------:R-:W-:-:S13]  /*126c0*/  ELECT P0, URZ, PT ;  /* 0x00000000003f782f */ /* 0x000fda0003800000 */
[C---:B------:R-:W-:Y:S01]  /*126d0*/  @P0 R2UR UR13, R7.reuse ;  /* 0x00000000070d02ca */ /* 0x040fe200000e0000 */
[----:B------:R-:W-:Y:S01]  /*126e0*/  UIADD3 UR4, UP0, UR36, 0x270, URZ ;  /* 0x0000027024047890 */ /* 0x000fe2000ff1e03f */
[----:B------:R-:W-:Y:S01]  /*126f0*/  @P0 R2UR UR12, R18 ;  /* 0x00000000120c02ca */ /* 0x000fe200000e0000 */
[----:B------:R-:W-:Y:S01]  /*12700*/  UMOV UR6, 0x0 ;  /* 0x0000000000067882 */ /* 0x000fe20000000000 */
[----:B------:R-:W-:Y:S01]  /*12710*/  @P0 R2UR UR11, R8 ;  /* 0x00000000080b02ca */ /* 0x000fe200000e0000 */
        /* <DEDUP_REMOVED lines=13> */
[----:B-1----:R-:W-:Y:S01]  /*127f0*/  LEA R10, R11, R10, 0x18 ;  /* 0x0000000a0b0a7211 */ /* 0x002fe200078ec0ff */
        /* <DEDUP_REMOVED lines=9> */
[----:B---3--:R-:W-:Y:S01]  /*12890*/  @P0 R2UR UR13, R7 ;  /* 0x00000000070d02ca */ /* 0x008fe200000e0000 */
[----:B------:R-:W-:Y:S01]  /*128a0*/  UIADD3 UR8, UR24, 0x18400, URZ ;  /* 0x0001840018087890 */ /* 0x000fe2000fffe03f */
[----:B------:R-:W-:Y:S01]  /*128b0*/  @P0 R2UR UR12, R18 ;  /* 0x00000000120c02ca */ /* 0x000fe200000e0000 */
[----:B------:R-:W-:Y:S01]  /*128c0*/  UMOV UR10, 0x80 ;  /* 0x00000080000a7882 */ /* 0x000fe20000000000 */
[----:B------:R-:W-:Y:S01]  /*128d0*/  @P0 R2UR UR11, R8 ;  /* 0x00000000080b02ca */ /* 0x000fe200000e0000 */
[----:B------:R-:W-:Y:S01]  /*128e0*/  UMOV UR6, 0x0 ;  /* 0x0000000000067882 */ /* 0x000fe20000000000 */
[----:B------:R-:W-:-:S11]  /*128f0*/  UMOV UR7, 0x12f00000 ;  /* 0x12f0000000077882 */ /* 0x000fd60000000000 */
[----:B------:R3:W-:Y:S02]  /*12900*/  UTMALDG.4D [UR8], [UR4], desc[UR22] ;  /* 0x00001608040075b4 */ /* 0x0007e40008019000 */
[----:B---3--:R-:W-:Y:S01]  /*12910*/  @P0 R2UR UR13, R7 ;  /* 0x00000000070d02ca */ /* 0x008fe200000e0000 */
        /* <DEDUP_REMOVED lines=11> */
[----:B------:R-:W2:Y:S02]  /*129d0*/  SYNCS.PHASECHK.TRANS64.TRYWAIT P0, [R10+URZ+0x30820], R7 ;  /* 0x030820070a0075a7 */ /* 0x000ea4000800017f */
[----:B-12---:R-:W-:Y:S05]  /*129e0*/  @!P0 BRA `(.L_x_1217) ;  /* 0x0000003400d48947 */ /* 0x006fea0003800000 */
.L_x_1285:
[----:B------:R-:W-:Y:S05]  /*129f0*/  BSYNC B0 ;  /* 0x0000000000007941 */ /* 0x000fea0003800000 */
.L_x_1216:
[----:B------:R-:W2:Y:S04]  /*12a00*/  LDL R9, [R1+0x14] ;  /* 0x0000140001097983 */ /* 0x000ea80000100800 */
[----:B-1----:R-:W3:Y:S01]  /*12a10*/  LDL R8, [R1+0x10] ;  /* 0x0000100001087983 */ /* 0x002ee20000100800 */
[----:B------:R-:W-:Y:S01]  /*12a20*/  BSSY B0, `(.L_x_1218) ;  /* 0x00001c6000007945 */ /* 0x000fe20003800000 */
[----:B--2---:R-:W-:-:S05]  /*12a30*/  VIADD R7, R9, 0xfffffffe ;  /* 0xfffffffe09077836 */ /* 0x004fca0000000000 */
[----:B---3--:R-:W-:-:S13]  /*12a40*/  ISETP.GE.AND P0, PT, R7, R8, PT ;  /* 0x000000080700720c */ /* 0x008fda0003f06270 */
[----:B------:R-:W-:Y:S05]  /*12a50*/  @!P0 BRA `(.L_x_1219) ;  /* 0x0000001c00088947 */ /* 0x000fea0003800000 */
[----:B0-----:R-:W-:Y:S01]  /*12a60*/  LOP3.LUT R13, RZ, R8, RZ, 0x33, !PT ;  /* 0x00000008ff0d7212 */ /* 0x001fe200078e33ff */
[----:B------:R-:W-:Y:S01]  /*12a70*/  IMAD.MOV R8, RZ, RZ, -R9 ;  /* 0x000000ffff087224 */ /* 0x000fe200078e0a09 */
[----:B------:R-:W-:Y:S04]  /*12a80*/  BSSY B1, `(.L_x_1220) ;  /* 0x000009c000017945 */ /* 0x000fe80003800000 */
[----:B------:R-:W-:-:S05]  /*12a90*/  VIADDMNMX R13, R8, 0x1, R13, !PT ;  /* 0x00000001080d7846 */ /* 0x000fca000780010d */
[----:B------:R-:W-:-:S05]  /*12aa0*/  IMAD.IADD R8, R9, 0x1, R13 ;  /* 0x0000000109087824 */ /* 0x000fca00078e020d */
        /* <DEDUP_REMOVED lines=34> */
.L_x_1224:
[----:B0-----:R-:W0:Y:S01]  /*12cd0*/  S2R R3, SR_CgaCtaId ;  /* 0x0000000000037919 */ /* 0x001e220000008800 */
[----:B------:R-:W-:-:S04]  /*12ce0*/  MOV R2, 0x400 ;  /* 0x0000040000027802 */ /* 0x000fc80000000f00 */
[----:B0-----:R-:W-:Y:S02]  /*12cf0*/  LEA R2, R3, R2, 0x18 ;  /* 0x0000000203027211 */ /* 0x001fe400078ec0ff */
[----:B------:R-:W-:Y:S02]  /*12d00*/  SHF.L.U32 R3, R14, 0x1f, RZ ;  /* 0x0000001f0e037819 */ /* 0x000fe400000006ff */
[----:B------:R-:W-:-:S04]  /*12d10*/  LEA R2, R12, R2, 0x3 ;  /* 0x000000020c027211 */ /* 0x000fc800078e18ff */
[----:B------:R-:W0:Y:S02]  /*12d20*/  SYNCS.PHASECHK.TRANS64.TRYWAIT P0, [R2+URZ+0x30840], R3 ;  /* 0x03084003020075a7 */ /* 0x000e24000800017f */
[----:B0-----:R-:W-:Y:S05]  /*12d30*/  @!P0 BRA `(.L_x_1225) ;  /* 0x0000003400208947 */ /* 0x001fea0003800000 */
.L_x_1286:
        /* <DEDUP_REMOVED lines=11> */
.L_x_1226:
        /* <DEDUP_REMOVED lines=26> */
[----:B------:R-:W-:Y:S02]  /*12f90*/  ULEA UR11, UR11, UR5, 0x6 ;  /* 0x000000050b0b7291 */ /* 0x000fe4000f8e303f */
        /* <DEDUP_REMOVED lines=15> */
.L_x_1287:
        /* <DEDUP_REMOVED lines=13> */
.L_x_1228:
[----:B01----:R-:W2:Y:S01]  /*13160*/  LDL.LU R2, [R1] ;  /* 0x0000000001027983 */ /* 0x003ea20000300800 */
[----:B------:R-:W-:-:S03]  /*13170*/  MOV R10, 0x400 ;  /* 0x00000400000a7802 */ /* 0x000fc60000000f00 */
[----:B------:R-:W3:Y:S01]  /*13180*/  LDL R3, [R1+0x4] ;  /* 0x0000040001037983 */ /* 0x000ee20000100800 */
[----:B------:R-:W0:Y:S01]  /*13190*/  S2R R11, SR_CgaCtaId ;  /* 0x00000000000b7919 */ /* 0x000e220000008800 */
[----:B------:R-:W-:Y:S01]  /*131a0*/  R2UR UR11, R5 ;  /* 0x00000000050b72ca */ /* 0x000fe200000e0000 */
[----:B------:R-:W-:Y:S01]  /*131b0*/  UIADD3 UR4, UP0, UR36, 0x470, URZ ;  /* 0x0000047024047890 */ /* 0x000fe2000ff1e03f */
[----:B------:R-:W-:Y:S02]  /*131c0*/  R2UR UR13, R6 ;  /* 0x00000000060d72ca */ /* 0x000fe400000e0000 */
[----:B------:R-:W-:Y:S02]  /*131d0*/  R2UR UR12, R4 ;  /* 0x00000000040c72ca */ /* 0x000fe400000e0000 */
[----:B0-----:R-:W-:Y:S01]  /*131e0*/  LEA R10, R11, R10, 0x18 ;  /* 0x0000000a0b0a7211 */ /* 0x001fe200078ec0ff */
[----:B------:R-:W-:Y:S01]  /*131f0*/  UMOV UR10, URZ ;  /* 0x0000003f000a7c82 */ /* 0x000fe20008000000 */
[----:B------:R-:W-:Y:S01]  /*13200*/  UMOV UR6, 0x0 ;  /* 0x0000000000067882 */ /* 0x000fe20000000000 */
[----:B------:R-:W-:Y:S01]  /*13210*/  UMOV UR7, 0x14f00000 ;  /* 0x14f0000000077882 */ /* 0x000fe20000000000 */
[----:B------:R-:W-:Y:S01]  /*13220*/  UMOV UR17, 0x40 ;  /* 0x0000004000117882 */ /* 0x000fe20000000000 */
[----:B------:R-:W-:-:S02]  /*13230*/  IMAD.MOV.U32 R6, RZ, RZ, R8 ;  /* 0x000000ffff067224 */ /* 0x000fc400078e0008 */
[----:B------:R-:W-:Y:S02]  /*13240*/  IMAD.MOV.U32 R5, RZ, RZ, R7 ;  /* 0x000000ffff057224 */ /* 0x000fe400078e0007 */
[----:B--2---:R-:W-:-:S04]  /*13250*/  IMAD.MOV.U32 R9, RZ, RZ, R2 ;  /* 0x000000ffff097224 */ /* 0x004fc800078e0002 */
[----:B------:R-:W-:Y:S01]  /*13260*/  IMAD R2, R9, 0x8, R10 ;  /* 0x0000000809027824 */ /* 0x000fe200078e020a */
[----:B---3--:R-:W-:-:S04]  /*13270*/  R2UR UR5, R3 ;  /* 0x00000000030572ca */ /* 0x008fc800000e0000 */
[----:B------:R-:W-:Y:S02]  /*13280*/  R2UR UR9, R2 ;  /* 0x00000000020972ca */ /* 0x000fe400000e0000 */
[----:B------:R-:W-:-:S04]  /*13290*/  LEA R2, R9, R10, 0xf ;  /* 0x0000000a09027211 */ /* 0x000fc800078e78ff */
[----:B------:R-:W-:-:S03]  /*132a0*/  R2UR UR16, R2 ;  /* 0x00000000021072ca */ /* 0x000fc600000e0000 */
[----:B------:R-:W-:Y:S02]  /*132b0*/  ULEA UR11, UR11, UR5, 0x6 ;  /* 0x000000050b0b7291 */ /* 0x000fe4000f8e303f */
[----:B------:R-:W-:Y:S02]  /*132c0*/  UIADD3.X UR5, URZ, UR37, URZ, UP0, !UPT ;  /* 0x000000253f057290 */ /* 0x000fe400087fe43f */
[----:B------:R-:W-:-:S06]  /*132d0*/  UIADD3 UR9, UR9, 0x30850, URZ ;  /* 0x0003085009097890 */ /* 0x000fcc000fffe03f */
[----:B------:R-:W-:Y:S02]  /*132e0*/  UIADD3 UR8, UR16, 0x400, URZ ;  /* 0x0000040010087890 */ /* 0x000fe4000fffe03f */
        /* <DEDUP_REMOVED lines=16> */
.L_x_1223:
[----:B------:R-:W-:Y:S05]  /*133f0*/  BSYNC B2 ;  /* 0x0000000000027941 */ /* 0x000fea0003800000 */
.L_x_1222:
[----:B------:R-:W2:Y:S04]  /*13400*/  LDL R2, [R1+0x14] ;  /* 0x0000140001027983 */ /* 0x000ea80000100800 */
[----:B------:R0:W-:Y:S04]  /*13410*/  STL [R1], R12 ;  /* 0x0000000c01007387 */ /* 0x0001e80000100800 */
[----:B------:R0:W-:Y:S02]  /*13420*/  STL [R1+0x8], R14 ;  /* 0x0000080e01007387 */ /* 0x0001e40000100800 */
[----:B0-2---:R-:W-:-:S07]  /*13430*/  VIADD R7, R2, 0xfffffffd ;  /* 0xfffffffd02077836 */ /* 0x005fce0000000000 */
.L_x_1221:
[----:B------:R-:W-:Y:S05]  /*13440*/  BSYNC B1 ;  /* 0x0000000000017941 */ /* 0x000fea0003800000 */
.L_x_1220:
[----:B------:R-:W2:Y:S01]  /*13450*/  LDL.LU R2, [R1+0x14] ;  /* 0x0000140001027983 */ /* 0x000ea20000300800 */
[----:B------:R-:W-:Y:S01]  /*13460*/  VIADD R13, R13, 0xfffffffe ;  /* 0xfffffffe0d0d7836 */ /* 0x000fe20000000000 */
[----:B--2---:R-:W-:-:S04]  /*13470*/  LOP3.LUT R2, RZ, R2, RZ, 0x33, !PT ;  /* 0x00000002ff027212 */ /* 0x004fc800078e33ff */
[----:B------:R-:W-:-:S13]  /*13480*/  ISETP.NE.AND P0, PT, R13, R2, PT ;  /* 0x000000020d00720c */ /* 0x000fda0003f05270 */
[----:B------:R-:W-:Y:S05]  /*13490*/  @!P0 BRA `(.L_x_1219) ;  /* 0x0000001000788947 */ /* 0x000fea0003800000 */
[----:B------:R-:W-:-:S07]  /*134a0*/  IMAD.MOV.U32 R10, RZ, RZ, R6 ;  /* 0x000000ffff0a7224 */ /* 0x000fce00078e0006 */
.L_x_1243:
        /* <DEDUP_REMOVED lines=33> */
.L_x_1231:
[----:B------:R-:W1:Y:S01]  /*136c0*/  S2R R3, SR_CgaCtaId ;  /* 0x0000000000037919 */ /* 0x000e620000008800 */
[----:B------:R-:W-:-:S04]  /*136d0*/  MOV R2, 0x400 ;  /* 0x0000040000027802 */ /* 0x000fc80000000f00 */
[----:B-1----:R-:W-:Y:S02]  /*136e0*/  LEA R2, R3, R2, 0x18 ;  /* 0x0000000203027211 */ /* 0x002fe400078ec0ff */
[----:B------:R-:W-:-:S03]  /*136f0*/  SHF.L.U32 R3, R9, 0x1f, RZ ;  /* 0x0000001f09037819 */ /* 0x000fc600000006ff */
[----:B------:R-:W-:-:S04]  /*13700*/  IMAD R2, R8, 0x8, R2 ;  /* 0x0000000808027824 */ /* 0x000fc800078e0202 */
[----:B------:R-:W1:Y:S02]  /*13710*/  SYNCS.PHASECHK.TRANS64.TRYWAIT P0, [R2+URZ+0x30840], R3 ;  /* 0x03084003020075a7 */ /* 0x000e64000800017f */
[----:B-1----:R-:W-:Y:S05]  /*13720*/  @!P0 BRA `(.L_x_1232) ;  /* 0x0000002800cc8947 */ /* 0x002fea0003800000 */
.L_x_1288:
        /* <DEDUP_REMOVED lines=11> */
.L_x_1233:
[----:B------:R-:W2:Y:S04]  /*137e0*/  LDL R15, [R1+0x4] ;  /* 0x00000400010f7983 */ /* 0x000ea80000100800 */
[----:B------:R-:W3:Y:S01]  /*137f0*/  LDL.LU R14, [R1+0x8] ;  /* 0x00000800010e7983 */ /* 0x000ee20000300800 */
[----:B-1----:R-:W-:-:S03]  /*13800*/  MOV R3, 0x400 ;  /* 0x0000040000037802 */ /* 0x002fc60000000f00 */
        /* <DEDUP_REMOVED lines=39> */
.L_x_1289:
        /* <DEDUP_REMOVED lines=8> */
.L_x_1235:
[----:B0-----:R-:W2:Y:S01]  /*13b00*/  LDL.LU R2, [R1] ;  /* 0x0000000001027983 */ /* 0x001ea20000300800 */
[----:B------:R-:W-:-:S03]  /*13b10*/  MOV R13, 0x400 ;  /* 0x00000400000d7802 */ /* 0x000fc60000000f00 */
[----:B------:R-:W3:Y:S01]  /*13b20*/  LDL R11, [R1+0x4] ;  /* 0x00000400010b7983 */ /* 0x000ee20000100800 */
[----:B------:R-:W0:Y:S01]  /*13b30*/  S2R R14, SR_CgaCtaId ;  /* 0x00000000000e7919 */ /* 0x000e220000008800 */
[----:B------:R-:W-:Y:S02]  /*13b40*/  R2UR UR11, R5 ;  /* 0x00000000050b72ca */ /* 0x000fe400000e0000 */
[----:B------:R-:W-:Y:S01]  /*13b50*/  R2UR UR9, R3 ;  /* 0x00000000030972ca */ /* 0x000fe200000e0000 */
[----:B------:R-:W-:Y:S01]  /*13b60*/  UIADD3 UR4, UP0, UR36, 0x470, URZ ;  /* 0x0000047024047890 */ /* 0x000fe2000ff1e03f */
[----:B------:R-:W-:Y:S02]  /*13b70*/  R2UR UR13, R6 ;  /* 0x00000000060d72ca */ /* 0x000fe400000e0000 */
[----:B------:R-:W-:Y:S02]  /*13b80*/  R2UR UR12, R4 ;  /* 0x00000000040c72ca */ /* 0x000fe400000e0000 */
[----:B0-----:R-:W-:-:S07]  /*13b90*/  LEA R13, R14, R13, 0x18 ;  /* 0x0000000d0e0d7211 */ /* 0x001fce00078ec0ff */
[----:B------:R-:W-:Y:S01]  /*13ba0*/  UIADD3 UR9, UR9, 0x50, URZ ;  /* 0x0000005009097890 */ /* 0x000fe2000fffe03f */
[----:B------:R-:W-:Y:S01]  /*13bb0*/  UMOV UR10, URZ ;  /* 0x0000003f000a7c82 */ /* 0x000fe20008000000 */
[----:B------:R-:W-:Y:S01]  /*13bc0*/  UMOV UR6, 0x0 ;  /* 0x0000000000067882 */ /* 0x000fe20000000000 */
[----:B------:R-:W-:Y:S01]  /*13bd0*/  UMOV UR7, 0x14f00000 ;  /* 0x14f0000000077882 */ /* 0x000fe20000000000 */
[----:B------:R-:W-:Y:S01]  /*13be0*/  UMOV UR17, 0x40 ;  /* 0x0000004000117882 */ /* 0x000fe20000000000 */
[----:B------:R-:W-:Y:S01]  /*13bf0*/  MOV R5, R12 ;  /* 0x0000000c00057202 */ /* 0x000fe20000000f00 */
[----:B------:R-:W-:Y:S02]  /*13c00*/  IMAD.MOV.U32 R6, RZ, RZ, R10 ;  /* 0x000000ffff067224 */ /* 0x000fe400078e000a */
        /* <DEDUP_REMOVED lines=22> */
.L_x_1230:
[----:B------:R-:W-:Y:S05]  /*13d70*/  BSYNC B1 ;  /* 0x0000000000017941 */ /* 0x000fea0003800000 */
.L_x_1229:
[----:B------:R-:W-:Y:S01]  /*13d80*/  VIADD R3, R8, 0x1 ;  /* 0x0000000108037836 */ /* 0x000fe20000000000 */
[----:B------:R-:W-:Y:S01]  /*13d90*/  BSSY B1, `(.L_x_1236) ;  /* 0x000008a000017945 */ /* 0x000fe20003800000 */
[----:B------:R-:W-:-:S03]  /*13da0*/  VIADD R13, R7, 0xffffffff ;  /* 0xffffffff070d7836 */ /* 0x000fc60000000000 */
        /* <DEDUP_REMOVED lines=8> */
[----:B------:R-:W-:Y:S01]  /*13e30*/  IMAD.MOV.U32 R12, RZ, RZ, R13 ;  /* 0x000000ffff0c7224 */ /* 0x000fe200078e000d */
        /* <DEDUP_REMOVED lines=21> */
.L_x_1238:
[----:B------:R-:W2:Y:S01]  /*13f90*/  S2R R3, SR_CgaCtaId ;  /* 0x0000000000037919 */ /* 0x000ea20000008800 */
[----:B------:R-:W-:-:S04]  /*13fa0*/  MOV R2, 0x400 ;  /* 0x0000040000027802 */ /* 0x000fc80000000f00 */
[----:B--2---:R-:W-:Y:S02]  /*13fb0*/  LEA R2, R3, R2, 0x18 ;  /* 0x0000000203027211 */ /* 0x004fe400078ec0ff */
[----:B------:R-:W-:-:S03]  /*13fc0*/  SHF.L.U32 R3, R14, 0x1f, RZ ;  /* 0x0000001f0e037819 */ /* 0x000fc600000006ff */
[----:B------:R-:W-:-:S04]  /*13fd0*/  IMAD R2, R15, 0x8, R2 ;  /* 0x000000080f027824 */ /* 0x000fc800078e0202 */
[----:B------:R-:W2:Y:S02]  /*13fe0*/  SYNCS.PHASECHK.TRANS64.TRYWAIT P0, [R2+URZ+0x30840], R3 ;  /* 0x03084003020075a7 */ /* 0x000ea4000800017f */
[----:B--2---:R-:W-:Y:S05]  /*13ff0*/  @!P0 BRA `(.L_x_1239) ;  /* 0x0000002000c08947 */ /* 0x004fea0003800000 */
.L_x_1290:
        /* <DEDUP_REMOVED lines=11> */
.L_x_1240:
        /* <DEDUP_REMOVED lines=23> */
[----:B------:R-:W-:Y:S02]  /*14220*/  ULEA UR11, UR11, UR5, 0x6 ;  /* 0x000000050b0b7291 */ /* 0x000fe4000f8e303f */
[----:B------:R-:W-:Y:S02]  /*14230*/  UIADD3.X UR5, URZ, UR37, URZ, UP0, !UPT ;  /* 0x000000253f057290 */ /* 0x000fe400087fe43f */
[----:B------:R-:W-:Y:S02]  /*14240*/  UIADD3 UR8, UR14, 0x20400, URZ ;  /* 0x000204000e087890 */ /* 0x000fe4000fffe03f */
[----:B------:R-:W-:Y:S02]  /*14250*/  UIADD3 UR15, UR14, 0x22400, URZ ;  /* 0x000224000e0f7890 */ /* 0x000fe4000fffe03f */
[----:B------:R-:W-:-:S02]  /*14260*/  UIADD3 UR16, UR14, 0x24400, URZ ;  /* 0x000244000e107890 */ /* 0x000fc4000fffe03f */
[----:B------:R-:W-:-:S03]  /*14270*/  UIADD3 UR14, UR14, 0x26400, URZ ;  /* 0x000264000e0e7890 */ /* 0x000fc6000fffe03f */
[----:B------:R0:W-:Y:S01]  /*14280*/  UTMALDG.4D [UR8], [UR4], desc[UR6] ;  /* 0x00000608040075b4 */ /* 0x0001e20008019000 */
[----:B------:R-:W-:Y:S01]  /*14290*/  IMAD R2, R8, 0x8, R2 ;  /* 0x0000000808027824 */ /* 0x000fe200078e0202 */
        /* <DEDUP_REMOVED lines=11> */
.L_x_1291:
        /* <DEDUP_REMOVED lines=8> */
.L_x_1242:
[----:B-1----:R-:W2:Y:S01]  /*143d0*/  LDL R3, [R1+0x4] ;  /* 0x0000040001037983 */ /* 0x002ea20000100800 */
[----:B0-----:R-:W-:Y:S01]  /*143e0*/  MOV R9, 0x400 ;  /* 0x0000040000097802 */ /* 0x001fe20000000f00 */
[----:B------:R-:W0:Y:S01]  /*143f0*/  S2R R11, SR_CgaCtaId ;  /* 0x00000000000b7919 */ /* 0x000e220000008800 */
[----:B------:R-:W-:Y:S02]  /*14400*/  R2UR UR11, R5 ;  /* 0x00000000050b72ca */ /* 0x000fe400000e0000 */
        /* <DEDUP_REMOVED lines=16> */
[----:B------:R-:W-:Y:S02]  /*14510*/  IMAD.MOV.U32 R5, RZ, RZ, R12 ;  /* 0x000000ffff057224 */ /* 0x000fe400078e000c */
[----:B------:R-:W-:Y:S01]  /*14520*/  IMAD.MOV.U32 R6, RZ, RZ, R10 ;  /* 0x000000ffff067224 */ /* 0x000fe200078e000a */
[----:B--2---:R-:W-:-:S13]  /*14530*/  R2UR UR5, R3 ;  /* 0x00000000030572ca */ /* 0x004fda00000e0000 */
[----:B------:R-:W-:Y:S02]  /*14540*/  ULEA UR11, UR11, UR5, 0x6 ;  /* 0x000000050b0b7291 */ /* 0x000fe4000f8e303f */
        /* <DEDUP_REMOVED lines=14> */
.L_x_1237:
[----:B------:R-:W-:Y:S05]  /*14630*/  BSYNC B1 ;  /* 0x0000000000017941 */ /* 0x000fea0003800000 */
.L_x_1236:
[----:B------:R-:W2:Y:S01]  /*14640*/  LDL R2, [R1+0x10] ;  /* 0x0000100001027983 */ /* 0x000ea20000100800 */
[----:B------:R-:W-:Y:S02]  /*14650*/  IADD3 R7, R7, -0x2, RZ ;  /* 0xfffffffe07077810 */ /* 0x000fe40007ffe0ff */
[----:B--2---:R-:W-:-:S13]  /*14660*/  ISETP.GT.AND P0, PT, R13, R2, PT ;  /* 0x000000020d00720c */ /* 0x004fda0003f04270 */
[----:B------:R-:W-:Y:S05]  /*14670*/  @P0 BRA `(.L_x_1243) ;  /* 0xffffffec008c0947 */ /* 0x000fea000383ffff */
.L_x_1219:
[----:B------:R-:W-:Y:S05]  /*14680*/  BSYNC B0 ;  /* 0x0000000000007941 */ /* 0x000fea0003800000 */
.L_x_1218:
        /* <DEDUP_REMOVED lines=18> */
.L_x_1245:
[----:B------:R-:W-:Y:S05]  /*147b0*/  BSYNC B0 ;  /* 0x0000000000007941 */ /* 0x000fea0003800000 */
.L_x_1244:
        /* <DEDUP_REMOVED lines=11> */
.L_x_1292:
        /* <DEDUP_REMOVED lines=11> */
.L_x_1249:
[----:B------:R-:W2:Y:S01]  /*14920*/  LDL.LU R8, [R1+0x4] ;  /* 0x0000040001087983 */ /* 0x000ea20000300800 */
[----:B------:R-:W-:-:S03]  /*14930*/  MOV R2, 0x400 ;  /* 0x0000040000027802 */ /* 0x000fc60000000f00 */
[----:B-1----:R-:W3:Y:S01]  /*14940*/  LDL R0, [R1] ;  /* 0x0000000001007983 */ /* 0x002ee20000100800 */
[----:B------:R-:W1:Y:S01]  /*14950*/  S2R R7, SR_CgaCtaId ;  /* 0x0000000000077919 */ /* 0x000e620000008800 */
[----:B------:R-:W-:Y:S02]  /*14960*/  R2UR UR11, R5 ;  /* 0x00000000050b72ca */ /* 0x000fe400000e0000 */
[----:B------:R-:W-:Y:S01]  /*14970*/  R2UR UR9, R3 ;  /* 0x00000000030972ca */ /* 0x000fe200000e0000 */
[----:B------:R-:W-:Y:S01]  /*14980*/  UIADD3 UR4, UP0, UR36, 0x470, URZ ;  /* 0x0000047024047890 */ /* 0x000fe2000ff1e03f */
[----:B------:R-:W-:Y:S02]  /*14990*/  R2UR UR12, R4 ;  /* 0x00000000040c72ca */ /* 0x000fe400000e0000 */
[----:B------:R-:W-:Y:S02]  /*149a0*/  R2UR UR13, R6 ;  /* 0x00000000060d72ca */ /* 0x000fe400000e0000 */
[----:B-1----:R-:W-:-:S07]  /*149b0*/  LEA R2, R7, R2, 0x18 ;  /* 0x0000000207027211 */ /* 0x002fce00078ec0ff */
[----:B------:R-:W-:Y:S01]  /*149c0*/  UIADD3 UR9, UR9, 0x30850, URZ ;  /* 0x0003085009097890 */ /* 0x000fe2000fffe03f */
[----:B------:R-:W-:Y:S01]  /*149d0*/  UMOV UR10, URZ ;  /* 0x0000003f000a7c82 */ /* 0x000fe20008000000 */
[----:B------:R-:W-:Y:S01]  /*149e0*/  UMOV UR6, 0x0 ;  /* 0x0000000000067882 */ /* 0x000fe20000000000 */
[----:B------:R-:W-:Y:S01]  /*149f0*/  UMOV UR7, 0x14f00000 ;  /* 0x14f0000000077882 */ /* 0x000fe20000000000 */
[----:B------:R-:W-:Y:S01]  /*14a00*/  UMOV UR17, 0x40 ;  /* 0x0000004000117882 */ /* 0x000fe20000000000 */
[----:B--2---:R-:W-:Y:S01]  /*14a10*/  R2UR UR5, R8 ;  /* 0x00000000080572ca */ /* 0x004fe200000e0000 */
[----:B---3--:R-:W-:-:S05]  /*14a20*/  IMAD R0, R0, 0x8000, R2 ;  /* 0x0000800000007824 */ /* 0x008fca00078e0202 */
[----:B------:R-:W-:-:S07]  /*14a30*/  R2UR UR14, R0 ;  /* 0x00000000000e72ca */ /* 0x000fce00000e0000 */
[----:B------:R-:W-:Y:S02]  /*14a40*/  ULEA UR11, UR11, UR5, 0x6 ;  /* 0x000000050b0b7291 */ /* 0x000fe4000f8e303f */
[----:B------:R-:W-:-:S04]  /*14a50*/  UIADD3.X UR5, URZ, UR37, URZ, UP0, !UPT ;  /* 0x000000253f057290 */ /* 0x000fc800087fe43f */
        /* <DEDUP_REMOVED lines=17> */
.L_x_1247:
[----:B------:R-:W-:Y:S05]  /*14b70*/  BSYNC B0 ;  /* 0x0000000000007941 */ /* 0x000fea0003800000 */
.L_x_1246:
        /* <DEDUP_REMOVED lines=9> */
.L_x_1202:
[----:B------:R-:W-:Y:S05]  /*14c10*/  BSYNC B6 ;  /* 0x0000000000067941 */ /* 0x000fea0003800000 */
.L_x_1200:
[----:B------:R-:W-:-:S03]  /*14c20*/  UMOV UR4, 0xffffffff ;  /* 0xffffffff00047882 */ /* 0x000fc60000000000 */
[----:B------:R-:W-:Y:S05]  /*14c30*/  BRA.DIV UR4, `(.L_x_1250) ;  /* 0x0000001604ec7947 */ /* 0x000fea000b800000 */
[----:B------:R2:W3:Y:S04]  /*14c40*/  SHFL.IDX PT, R4, R16, RZ, 0x1f ;  /* 0x00001fff10047589 */ /* 0x0004e800000e0000 */
[----:B------:R-:W4:Y:S02]  /*14c50*/  SHFL.IDX PT, R16, R16, 0x1, 0x1f ;  /* 0x00201f0010107f89 */ /* 0x000f2400000e0000 */
.L_x_1296:
[----:B-1----:R-:W1:Y:S01]  /*14c60*/  S2R R0, SR_TID.X ;  /* 0x0000000000007919 */ /* 0x002e620000002100 */
[----:B------:R-:W-:Y:S01]  /*14c70*/  ULDC UR4, c[0x0][0xc14] ;  /* 0x0003050000047ab9 */ /* 0x000fe20000000800 */
[----:B------:R-:W-:Y:S01]  /*14c80*/  BSSY B0, `(.L_x_1251) ;  /* 0x000000c000007945 */ /* 0x000fe20003800000 */
[----:B------:R-:W-:Y:S01]  /*14c90*/  IMAD.MOV.U32 R17, RZ, RZ, RZ ;  /* 0x000000ffff117224 */ /* 0x000fe200078e00ff */
[----:B-1----:R-:W-:Y:S01]  /*14ca0*/  LOP3.LUT R6, R0, 0x1f, RZ, 0xc0, !PT ;  /* 0x0000001f00067812 */ /* 0x002fe200078ec0ff */
[----:B------:R-:W-:-:S03]  /*14cb0*/  IMAD.U32 R0, RZ, RZ, UR4 ;  /* 0x00000004ff007e24 */ /* 0x000fc6000f8e00ff */
[C---:B------:R-:W-:Y:S01]  /*14cc0*/  ISETP.NE.AND P0, PT, R6.reuse, 0x1f, PT ;  /* 0x0000001f0600780c */ /* 0x040fe20003f05270 */
[----:B------:R-:W-:-:S05]  /*14cd0*/  IMAD.IADD R5, R6, 0x1, R19 ;  /* 0x0000000106057824 */ /* 0x000fca00078e0213 */
[----:B------:R-:W-:-:S13]  /*14ce0*/  ISETP.GE.OR P0, PT, R5, R0, !P0 ;  /* 0x000000000500720c */ /* 0x000fda0004706670 */
[----:B------:R-:W-:Y:S05]  /*14cf0*/  @P0 BRA `(.L_x_1252) ;  /* 0x0000000000100947 */ /* 0x000fea0003800000 */
[----:B------:R-:W1:Y:S01]  /*14d00*/  LDC.64 R2, c[0x0][0xc58] ;  /* 0x00031600ff027b82 */ /* 0x000e620000000a00 */
[----:B------:R-:W-:Y:S01]  /*14d10*/  ULDC.64 UR4, c[0x0][0x208] ;  /* 0x0000820000047ab9 */ /* 0x000fe20000000a00 */
[----:B-1----:R-:W-:-:S05]  /*14d20*/  IMAD.WIDE R2, R5, 0x4, R2 ;  /* 0x0000000405027825 */ /* 0x002fca00078e0202 */
[----:B------:R1:W5:Y:S02]  /*14d30*/  LDG.E R17, desc[UR4][R2.64] ;  /* 0x0000000402117981 */ /* 0x000364000c1e1900 */
.L_x_1252:
[----:B------:R-:W-:Y:S05]  /*14d40*/  BSYNC B0 ;  /* 0x0000000000007941 */ /* 0x000fea0003800000 */
.L_x_1251:
[----:B------:R-:W-:-:S03]  /*14d50*/  UMOV UR4, 0xffffffff ;  /* 0xffffffff00047882 */ /* 0x000fc60000000000 */
[----:B------:R-:W-:Y:S05]  /*14d60*/  BRA.DIV UR4, `(.L_x_1253) ;  /* 0x0000001604ec7947 */ /* 0x000fea000b800000 */
[----:B0----5:R-:W0:Y:S01]  /*14d70*/  SHFL.UP PT, R14, R17, 0x1, RZ ;  /* 0x04200000110e7989 */ /* 0x021e2200000e00ff */
[C---:B------:R-:W-:Y:S02]  /*14d80*/  ISETP.NE.AND P0, PT, R6.reuse, RZ, PT ;  /* 0x000000ff0600720c */ /* 0x040fe40003f05270 */
[----:B------:R-:W-:Y:S02]  /*14d90*/  ISETP.GE.U32.AND P1, PT, R6, 0x2, PT ;  /* 0x000000020600780c */ /* 0x000fe40003f26070 */
[----:B0-----:R-:W-:Y:S02]  /*14da0*/  SEL R14, R14, RZ, P0 ;  /* 0x000000ff0e0e7207 */ /* 0x001fe40000000000 */
[----:B------:R-:W-:-:S03]  /*14db0*/  ISETP.GE.U32.AND P0, PT, R6, 0x4, PT ;  /* 0x000000040600780c */ /* 0x000fc60003f06070 */
[----:B------:R-:W-:-:S05]  /*14dc0*/  IMAD.IADD R13, R17, 0x1, R14 ;  /* 0x00000001110d7824 */ /* 0x000fca00078e020e */
[----:B------:R-:W1:Y:S02]  /*14dd0*/  SHFL.UP PT, R14, R13, 0x2, RZ ;  /* 0x044000000d0e7989 */ /* 0x000e6400000e00ff */
[----:B-1----:R-:W-:Y:S02]  /*14de0*/  SEL R2, R14, RZ, P1 ;  /* 0x000000ff0e027207 */ /* 0x002fe40000800000 */
[----:B------:R-:W-:Y:S02]  /*14df0*/  ISETP.GE.U32.AND P1, PT, R6, 0x8, PT ;  /* 0x000000080600780c */ /* 0x000fe40003f26070 */
[----:B------:R-:W-:-:S05]  /*14e00*/  IADD3 R2, R13, R2, RZ ;  /* 0x000000020d027210 */ /* 0x000fca0007ffe0ff */
        /* <DEDUP_REMOVED lines=8> */
[----:B0-----:R-:W-:-:S05]  /*14e90*/  SEL R14, R14, RZ, P0 ;  /* 0x000000ff0e0e7207 */ /* 0x001fca0000000000 */
[----:B------:R-:W-:-:S05]  /*14ea0*/  IMAD.IADD R2, R5, 0x1, R14 ;  /* 0x0000000105027824 */ /* 0x000fca00078e020e */
[----:B------:R0:W1:Y:S02]  /*14eb0*/  SHFL.IDX PT, R14, R2, 0x1f, 0x1f ;  /* 0x03e01f00020e7f89 */ /* 0x00006400000e0000 */
.L_x_1304:
[----:B------:R-:W-:Y:S02]  /*14ec0*/  ULDC UR4, c[0x0][0xc10] ;  /* 0x0003040000047ab9 */ /* 0x000fe40000000800 */
[----:B------:R-:W-:-:S04]  /*14ed0*/  IMAD.U32 R5, RZ, RZ, UR4 ;  /* 0x00000004ff057e24 */ /* 0x000fc8000f8e00ff */
[----:B-1----:R-:W-:-:S04]  /*14ee0*/  IMAD R3, R14, R5, RZ ;  /* 0x000000050e037224 */ /* 0x002fc800078e02ff */
[----:B--2-4-:R-:W-:-:S05]  /*14ef0*/  IMAD.IADD R16, R16, 0x1, R3 ;  /* 0x0000000110107824 */ /* 0x014fca00078e0203 */
[----:B---3--:R-:W-:-:S13]  /*14f00*/  ISETP.GT.AND P0, PT, R16, R4, PT ;  /* 0x000000041000720c */ /* 0x008fda0003f04270 */
[----:B------:R-:W-:Y:S05]  /*14f10*/  @P0 BRA `(.L_x_1254) ;  /* 0x0000000000b80947 */ /* 0x000fea0003800000 */
[----:B------:R-:W1:Y:S02]  /*14f20*/  LDC R0, c[0x0][0xc14] ;  /* 0x00030500ff007b82 */ /* 0x000e640000000800 */
.L_x_1259:
[----:B------:R-:W-:-:S05]  /*14f30*/  VIADD R19, R19, 0x1f ;  /* 0x0000001f13137836 */ /* 0x000fca0000000000 */
        /* <DEDUP_REMOVED lines=12> */
[----:B0-----:R-:W-:-:S05]  /*15000*/  IMAD.WIDE R2, R5, 0x4, R2 ;  /* 0x0000000405027825 */ /* 0x001fca00078e0202 */
[----:B------:R0:W5:Y:S02]  /*15010*/  LDG.E R17, desc[UR4][R2.64] ;  /* 0x0000000402117981 */ /* 0x000164000c1e1900 */
.L_x_1257:
[----:B------:R-:W-:Y:S05]  /*15020*/  BSYNC B0 ;  /* 0x0000000000007941 */ /* 0x000fea0003800000 */
.L_x_1256:
[----:B------:R-:W-:-:S03]  /*15030*/  UMOV UR4, 0xffffffff ;  /* 0xffffffff00047882 */ /* 0x000fc60000000000 */
[----:B------:R-:W-:Y:S05]  /*15040*/  BRA.DIV UR4, `(.L_x_1258) ;  /* 0x0000001a04047947 */ /* 0x000fea000b800000 */
[----:B-----5:R-:W1:Y:S01]  /*15050*/  SHFL.UP PT, R14, R17, 0x1, RZ ;  /* 0x04200000110e7989 */ /* 0x020e6200000e00ff */
[C---:B------:R-:W-:Y:S02]  /*15060*/  ISETP.NE.AND P0, PT, R6.reuse, RZ, PT ;  /* 0x000000ff0600720c */ /* 0x040fe40003f05270 */
[----:B------:R-:W-:Y:S02]  /*15070*/  ISETP.GE.U32.AND P1, PT, R6, 0x2, PT ;  /* 0x000000020600780c */ /* 0x000fe40003f26070 */
        /* <DEDUP_REMOVED lines=18> */
.L_x_1312:
[----:B------:R-:W-:Y:S02]  /*151a0*/  ULDC UR4, c[0x0][0xc10] ;  /* 0x0003040000047ab9 */ /* 0x000fe40000000800 */
[----:B------:R-:W-:-:S04]  /*151b0*/  IMAD.U32 R5, RZ, RZ, UR4 ;  /* 0x00000004ff057e24 */ /* 0x000fc8000f8e00ff */
[----:B-1----:R-:W-:-:S04]  /*151c0*/  IMAD R3, R14, R5, RZ ;  /* 0x000000050e037224 */ /* 0x002fc800078e02ff */
[----:B------:R-:W-:-:S05]  /*151d0*/  IMAD.IADD R16, R3, 0x1, R16 ;  /* 0x0000000103107824 */ /* 0x000fca00078e0210 */
[----:B------:R-:W-:-:S13]  /*151e0*/  ISETP.GT.AND P0, PT, R16, R4, PT ;  /* 0x000000041000720c */ /* 0x000fda0003f04270 */
[----:B------:R-:W-:Y:S05]  /*151f0*/  @!P0 BRA `(.L_x_1259) ;  /* 0xfffffffc004c8947 */ /* 0x000fea000383ffff */
.L_x_1254:
        /* <DEDUP_REMOVED lines=8> */
.L_x_1316:
[----:B------:R-:W-:Y:S01]  /*15280*/  ISETP.NE.AND P0, PT, R3, RZ, PT ;  /* 0x000000ff0300720c */ /* 0x000fe20003f05270 */
[----:B------:R-:W-:-:S12]  /*15290*/  IMAD.MOV.U32 R7, RZ, RZ, RZ ;  /* 0x000000ffff077224 */ /* 0x000fd800078e00ff */
[----:B------:R-:W-:Y:S05]  /*152a0*/  @!P0 BRA `(.L_x_1261) ;  /* 0x0000000000108947 */ /* 0x000fea0003800000 */
[----:B------:R-:W-:Y:S01]  /*152b0*/  UMOV UR4, 0xffffffff ;  /* 0xffffffff00047882 */ /* 0x000fe20000000000 */
[----:B------:R-:W-:Y:S02]  /*152c0*/  IADD3 R12, R6, -0x1, RZ ;  /* 0xffffffff060c7810 */ /* 0x000fe40007ffe0ff */
[----:B------:R-:W-:Y:S05]  /*152d0*/  BRA.DIV UR4, `(.L_x_1262) ;  /* 0x0000001a04787947 */ /* 0x000fea000b800000 */
[----:B------:R3:W4:Y:S02]  /*152e0*/  SHFL.IDX PT, R7, R2, R12, 0x1f ;  /* 0x00001f0c02077589 */ /* 0x00072400000e0000 */
.L_x_1261:
[----:B0--3--:R-:W0:Y:S01]  /*152f0*/  LDC.64 R2, c[0x0][0xc68] ;  /* 0x00031a00ff027b82 */ /* 0x009e220000000a00 */
[----:B------:R-:W-:Y:S01]  /*15300*/  IMAD.IADD R19, R6, 0x1, R19 ;  /* 0x0000000106137824 */ /* 0x000fe200078e0213 */
[----:B------:R-:W-:-:S03]  /*15310*/  ULDC.64 UR4, c[0x0][0x208] ;  /* 0x0000820000047ab9 */ /* 0x000fc60000000a00 */
[----:B0-----:R-:W-:-:S05]  /*15320*/  IMAD.WIDE R2, R19, 0x4, R2 ;  /* 0x0000000413027825 */ /* 0x001fca00078e0202 */
[----:B------:R0:W1:Y:S01]  /*15330*/  LDG.E R8, desc[UR4][R2.64] ;  /* 0x0000000402087981 */ /* 0x000062000c1e1900 */
[----:B----4-:R-:W-:-:S04]  /*15340*/  IMAD R16, R7, R5, R16 ;  /* 0x0000000507107224 */ /* 0x010fc800078e0210 */
[----:B------:R-:W-:Y:S02]  /*15350*/  IMAD.IADD R7, R4, 0x1, -R16 ;  /* 0x0000000104077824 */ /* 0x000fe400078e0a10 */
[----:B0-----:R-:W-:Y:S02]  /*15360*/  IMAD.MOV.U32 R2, RZ, RZ, RZ ;  /* 0x000000ffff027224 */ /* 0x001fe400078e00ff */
[----:B-12---:R-:W-:-:S05]  /*15370*/  IMAD R6, R17, R8, RZ ;  /* 0x0000000811067224 */ /* 0x006fca00078e02ff */
[-C--:B------:R-:W-:Y:S02]  /*15380*/  IABS R9, R6.reuse ;  /* 0x0000000600097213 */ /* 0x080fe40000000000 */
[----:B------:R-:W-:Y:S02]  /*15390*/  IABS R4, R6 ;  /* 0x0000000600047213 */ /* 0x000fe40000000000 */
[----:B------:R-:W0:Y:S03]  /*153a0*/  I2F.RP R10, R9 ;  /* 0x00000009000a7306 */ /* 0x000e260000209400 */
[----:B------:R-:W-:-:S05]  /*153b0*/  IMAD.MOV R4, RZ, RZ, -R4 ;  /* 0x000000ffff047224 */ /* 0x000fca00078e0a04 */
[----:B0-----:R-:W0:Y:S02]  /*153c0*/  MUFU.RCP R10, R10 ;  /* 0x0000000a000a7308 */ /* 0x001e240000001000 */
[----:B0-----:R-:W-:-:S06]  /*153d0*/  VIADD R11, R10, 0xffffffe ;  /* 0x0ffffffe0a0b7836 */ /* 0x001fcc0000000000 */
[----:B------:R-:W0:Y:S02]  /*153e0*/  F2I.FTZ.U32.TRUNC.NTZ R3, R11 ;  /* 0x0000000b00037305 */ /* 0x000e24000021f000 */
[----:B0-----:R-:W-:-:S04]  /*153f0*/  IMAD.MOV R12, RZ, RZ, -R3 ;  /* 0x000000ffff0c7224 */ /* 0x001fc800078e0a03 */
[----:B------:R-:W-:-:S04]  /*15400*/  IMAD R13, R12, R9, RZ ;  /* 0x000000090c0d7224 */ /* 0x000fc800078e02ff */
[----:B------:R-:W-:Y:S01]  /*15410*/  IMAD.HI.U32 R2, R3, R13, R2 ;  /* 0x0000000d03027227 */ /* 0x000fe200078e0002 */
[----:B------:R-:W-:-:S05]  /*15420*/  IABS R3, R7 ;  /* 0x0000000700037213 */ /* 0x000fca0000000000 */
[----:B------:R-:W-:-:S04]  /*15430*/  IMAD.HI.U32 R2, R2, R3, RZ ;  /* 0x0000000302027227 */ /* 0x000fc800078e00ff */
[----:B------:R-:W-:Y:S01]  /*15440*/  IMAD R4, R2, R4, R3 ;  /* 0x0000000402047224 */ /* 0x000fe200078e0203 */
[----:B------:R-:W-:-:S04]  /*15450*/  LOP3.LUT R3, R7, R6, RZ, 0x3c, !PT ;  /* 0x0000000607037212 */ /* 0x000fc800078e3cff */
[----:B------:R-:W-:-:S13]  /*15460*/  ISETP.GT.U32.AND P0, PT, R9, R4, PT ;  /* 0x000000040900720c */ /* 0x000fda0003f04070 */
[----:B------:R-:W-:Y:S02]  /*15470*/  @!P0 IMAD.IADD R4, R4, 0x1, -R9 ;  /* 0x0000000104048824 */ /* 0x000fe400078e0a09 */
[----:B------:R-:W-:-:S03]  /*15480*/  @!P0 VIADD R2, R2, 0x1 ;  /* 0x0000000102028836 */ /* 0x000fc60000000000 */
[----:B------:R-:W-:-:S13]  /*15490*/  ISETP.GE.U32.AND P0, PT, R4, R9, PT ;  /* 0x000000090400720c */ /* 0x000fda0003f06070 */
[----:B------:R-:W-:Y:S02]  /*154a0*/  @P0 IADD3 R2, R2, 0x1, RZ ;  /* 0x0000000102020810 */ /* 0x000fe40007ffe0ff */
[----:B------:R-:W-:-:S03]  /*154b0*/  ISETP.GE.AND P0, PT, R3, RZ, PT ;  /* 0x000000ff0300720c */ /* 0x000fc60003f06270 */
[----:B------:R-:W-:-:S10]  /*154c0*/  IMAD.MOV.U32 R9, RZ, RZ, R2 ;  /* 0x000000ffff097224 */ /* 0x000fd400078e0002 */
[----:B------:R-:W-:Y:S01]  /*154d0*/  @!P0 IMAD.MOV R9, RZ, RZ, -R9 ;  /* 0x000000ffff098224 */ /* 0x000fe200078e0a09 */
[----:B------:R-:W-:-:S13]  /*154e0*/  ISETP.NE.AND P0, PT, R6, RZ, PT ;  /* 0x000000ff0600720c */ /* 0x000fda0003f05270 */
[----:B------:R-:W-:-:S05]  /*154f0*/  @!P0 LOP3.LUT R9, RZ, R6, RZ, 0x33, !PT ;  /* 0x00000006ff098212 */ /* 0x000fca00078e33ff */
[----:B------:R-:W-:Y:S02]  /*15500*/  IMAD R4, R8, R9, RZ ;  /* 0x0000000908047224 */ /* 0x000fe400078e02ff */
[----:B------:R-:W-:Y:S02]  /*15510*/  IMAD.MOV R9, RZ, RZ, -R9 ;  /* 0x000000ffff097224 */ /* 0x000fe400078e0a09 */
[----:B------:R-:W-:Y:S02]  /*15520*/  IMAD.MOV R2, RZ, RZ, -R4 ;  /* 0x000000ffff027224 */ /* 0x000fe400078e0a04 */
[----:B------:R-:W-:-:S03]  /*15530*/  IMAD R7, R6, R9, R7 ;  /* 0x0000000906077224 */ /* 0x000fc600078e0207 */
[----:B------:R-:W-:Y:S01]  /*15540*/  VIADDMNMX R8, R2, R5, R8, PT ;  /* 0x0000000502087246 */ /* 0x000fe20003800108 */
[----:B------:R-:W-:-:S03]  /*15550*/  IMAD.IADD R4, R7, 0x1, R4 ;  /* 0x0000000107047824 */ /* 0x000fc600078e0204 */
[----:B------:R-:W-:-:S04]  /*15560*/  IABS R5, R8 ;  /* 0x0000000800057213 */ /* 0x000fc80000000000 */
[----:B------:R-:W0:Y:S08]  /*15570*/  I2F.RP R10, R5 ;  /* 0x00000005000a7306 */ /* 0x000e300000209400 */
[----:B0-----:R-:W0:Y:S02]  /*15580*/  MUFU.RCP R10, R10 ;  /* 0x0000000a000a7308 */ /* 0x001e240000001000 */
[----:B0-----:R-:W-:-:S06]  /*15590*/  VIADD R2, R10, 0xffffffe ;  /* 0x0ffffffe0a027836 */ /* 0x001fcc0000000000 */
[----:B------:R0:W1:Y:S02]  /*155a0*/  F2I.FTZ.U32.TRUNC.NTZ R3, R2 ;  /* 0x0000000200037305 */ /* 0x000064000021f000 */
[----:B0-----:R-:W-:Y:S02]  /*155b0*/  IMAD.MOV.U32 R2, RZ, RZ, RZ ;  /* 0x000000ffff027224 */ /* 0x001fe400078e00ff */
[----:B-1----:R-:W-:-:S04]  /*155c0*/  IMAD.MOV R6, RZ, RZ, -R3 ;  /* 0x000000ffff067224 */ /* 0x002fc800078e0a03 */
[----:B------:R-:W-:Y:S01]  /*155d0*/  IMAD R9, R6, R5, RZ ;  /* 0x0000000506097224 */ /* 0x000fe200078e02ff */
[----:B------:R-:W-:-:S03]  /*155e0*/  IABS R6, R7 ;  /* 0x0000000700067213 */ /* 0x000fc60000000000 */
[----:B------:R-:W-:Y:S01]  /*155f0*/  IMAD.HI.U32 R3, R3, R9, R2 ;  /* 0x0000000903037227 */ /* 0x000fe200078e0002 */
[----:B------:R-:W-:-:S05]  /*15600*/  IABS R9, R8 ;  /* 0x0000000800097213 */ /* 0x000fca0000000000 */
        /* <DEDUP_REMOVED lines=18> */
.L_x_1255:
[----:B------:R-:W-:Y:S01]  /*15730*/  UMOV UR4, URZ ;  /* 0x0000003f00047c82 */ /* 0x000fe20008000000 */
[----:B------:R-:W-:Y:S01]  /*15740*/  UMOV UR5, URZ ;  /* 0x0000003f00057c82 */ /* 0x000fe20008000000 */
[----:B------:R-:W-:Y:S01]  /*15750*/  ULDC UR6, c[0x0][0xc14] ;  /* 0x0003050000067ab9 */ /* 0x000fe20000000800 */
[----:B------:R-:W-:Y:S01]  /*15760*/  IMAD.MOV.U32 R16, RZ, RZ, R4 ;  /* 0x000000ffff107224 */ /* 0x000fe200078e0004 */
[----:B------:R-:W-:Y:S01]  /*15770*/  MOV R18, UR5 ;  /* 0x0000000500127c02 */ /* 0x000fe20008000f00 */
[----:B------:R-:W-:Y:S02]  /*15780*/  IMAD.U32 R17, RZ, RZ, UR4 ;  /* 0x00000004ff117e24 */ /* 0x000fe4000f8e00ff */
[----:B------:R-:W-:-:S07]  /*15790*/  IMAD.U32 R19, RZ, RZ, UR6 ;  /* 0x00000006ff137e24 */ /* 0x000fce000f8e00ff */
.L_x_1263:
        /* <DEDUP_REMOVED lines=12> */
.L_x_1188:
[----:B-1----:R-:W3:Y:S01]  /*15860*/  LDL.LU R0, [R1+0x18] ;  /* 0x0000180001007983 */ /* 0x002ee20000300800 */
[----:B------:R-:W-:Y:S01]  /*15870*/  BSSY B0, `(.L_x_1265) ;  /* 0x000000b000007945 */ /* 0x000fe20003800000 */
[----:B------:R-:W1:Y:S01]  /*15880*/  S2R R5, SR_CgaCtaId ;  /* 0x0000000000057919 */ /* 0x000e620000008800 */
[----:B---3--:R-:W-:-:S05]  /*15890*/  VIADD R0, R0, 0x1 ;  /* 0x0000000100007836 */ /* 0x008fca0000000000 */
[----:B--2---:R-:W-:-:S04]  /*158a0*/  LEA.HI R2, R0, R0, RZ, 0x1 ;  /* 0x0000000000027211 */ /* 0x004fc800078f08ff */
[----:B------:R-:W-:-:S05]  /*158b0*/  LOP3.LUT R3, R2, 0xfffffffe, RZ, 0xc0, !PT ;  /* 0xfffffffe02037812 */ /* 0x000fca00078ec0ff */
[----:B------:R-:W-:Y:S01]  /*158c0*/  IMAD.IADD R3, R0, 0x1, -R3 ;  /* 0x0000000100037824 */ /* 0x000fe200078e0a03 */
[----:B------:R-:W-:-:S04]  /*158d0*/  MOV R0, 0x400 ;  /* 0x0000040000007802 */ /* 0x000fc80000000f00 */
[----:B-1----:R-:W-:Y:S02]  /*158e0*/  LEA R0, R5, R0, 0x18 ;  /* 0x0000000005007211 */ /* 0x002fe400078ec0ff */
[----:B------:R-:W-:-:S04]  /*158f0*/  SHF.L.U32 R3, R3, 0x1f, RZ ;  /* 0x0000001f03037819 */ /* 0x000fc800000006ff */
[----:B------:R-:W1:Y:S02]  /*15900*/  SYNCS.PHASECHK.TRANS64.TRYWAIT P0, [R0+URZ+0x30820], R3 ;  /* 0x03082003000075a7 */ /* 0x000e64000800017f */
[----:B-1----:R-:W-:Y:S05]  /*15910*/  @!P0 BRA `(.L_x_1266) ;  /* 0x0000001400108947 */ /* 0x002fea0003800000 */
.L_x_1319:
[----:B------:R-:W-:Y:S05]  /*15920*/  BSYNC B0 ;  /* 0x0000000000007941 */ /* 0x000fea0003800000 */
.L_x_1265:
[----:B------:R-:W-:-:S03]  /*15930*/  UMOV UR4, 0xffffffff ;  /* 0xffffffff00047882 */ /* 0x000fc60000000000 */
[----:B------:R-:W-:Y:S05]  /*15940*/  BRA.DIV UR4, `(.L_x_1267) ;  /* 0x0000001604187947 */ /* 0x000fea000b800000 */
[----:B------:R-:W2:Y:S02]  /*15950*/  S2R R2, SR_TID.X ;  /* 0x0000000000027919 */ /* 0x000ea40000002100 */
[----:B--2---:R-:W-:-:S04]  /*15960*/  SHF.R.U32.HI R2, RZ, 0x5, R2 ;  /* 0x00000005ff027819 */ /* 0x004fc80000011602 */
[----:B------:R-:W-:-:S05]  /*15970*/  LOP3.LUT R2, R2, 0x3, RZ, 0xc0, !PT ;  /* 0x0000000302027812 */ /* 0x000fca00078ec0ff */
[----:B------:R2:W3:Y:S02]  /*15980*/  SHFL.IDX PT, R14, R2, RZ, 0x1f ;  /* 0x00001fff020e7589 */ /* 0x0004e400000e0000 */
.L_x_1322:
[----:B---3--:R-:W-:Y:S01]  /*15990*/  ISETP.NE.AND P0, PT, R14, RZ, PT ;  /* 0x000000ff0e00720c */ /* 0x008fe20003f05270 */
[----:B------:R-:W-:-:S12]  /*159a0*/  BSSY B0, `(.L_x_1268) ;  /* 0x0000029000007945 */ /* 0x000fd80003800000 */
[----:B------:R-:W-:Y:S05]  /*159b0*/  @P0 BRA `(.L_x_1269) ;  /* 0x00000000009c0947 */ /* 0x000fea0003800000 */
[----:B------:R-:W-:-:S03]  /*159c0*/  UMOV UR4, 0xffffffff ;  /* 0xffffffff00047882 */ /* 0x000fc60000000000 */
[----:B------:R-:W-:Y:S05]  /*159d0*/  BRA.DIV UR4, `(.L_x_1270) ;  /* 0x0000001604287947 */ /* 0x000fea000b800000 */
[----:B------:R-:W-:-:S13]  /*159e0*/  ELECT P6, URZ, PT ;  /* 0x00000000003f782f */ /* 0x000fda00038c0000 */
.L_x_1325:
        /* <DEDUP_REMOVED lines=8> */
.L_x_1271:
[----:B-1----:R-:W2:Y:S04]  /*15a70*/  LDL R3, [R1] ;  /* 0x0000000001037983 */ /* 0x002ea80000100800 */
[----:B------:R-:W3:Y:S01]  /*15a80*/  LDL.LU R7, [R1+0x8] ;  /* 0x0000080001077983 */ /* 0x000ee20000300800 */
[----:B------:R-:W-:-:S04]  /*15a90*/  VIADD R2, R0, 0x30840 ;  /* 0x0003084000027836 */ /* 0x000fc80000000000 */
[C---:B--2---:R-:W-:Y:S02]  /*15aa0*/  IMAD R6, R3.reuse, 0x8, R2 ;  /* 0x0000000803067824 */ /* 0x044fe400078e0202 */
[----:B------:R-:W-:Y:S01]  /*15ab0*/  VIADD R3, R3, 0x1 ;  /* 0x0000000103037836 */ /* 0x000fe20000000000 */
[----:B---3--:R-:W-:-:S04]  /*15ac0*/  SHF.L.U32 R5, R7, 0x1f, RZ ;  /* 0x0000001f07057819 */ /* 0x008fc800000006ff */
[C---:B------:R-:W-:Y:S01]  /*15ad0*/  ISETP.NE.AND P1, PT, R3.reuse, 0x2, PT ;  /* 0x000000020300780c */ /* 0x040fe20003f25270 */
[----:B------:R-:W1:Y:S03]  /*15ae0*/  SYNCS.PHASECHK.TRANS64.TRYWAIT P0, [R6+URZ], R5 ;  /* 0x00000005060075a7 */ /* 0x000e66000800017f */
[----:B------:R-:W-:Y:S02]  /*15af0*/  SEL R4, RZ, 0x1, P1 ;  /* 0x00000001ff047807 */ /* 0x000fe40000800000 */
[----:B------:R-:W-:Y:S02]  /*15b00*/  SEL R3, R3, RZ, P1 ;  /* 0x000000ff03037207 */ /* 0x000fe40000800000 */
[----:B------:R-:W-:-:S03]  /*15b10*/  LOP3.LUT R4, R7, R4, RZ, 0x3c, !PT ;  /* 0x0000000407047212 */ /* 0x000fc600078e3cff */
[----:B------:R-:W-:Y:S01]  /*15b20*/  IMAD R7, R3, 0x8, R2 ;  /* 0x0000000803077824 */ /* 0x000fe200078e0202 */
[----:B------:R-:W-:Y:S01]  /*15b30*/  SHF.L.U32 R2, R4, 0x1f, RZ ;  /* 0x0000001f04027819 */ /* 0x000fe200000006ff */
[----:B-1----:R-:W-:Y:S06]  /*15b40*/  @!P0 BRA `(.L_x_1272) ;  /* 0x0000001000ec8947 */ /* 0x002fec0003800000 */
.L_x_1326:
[----:B------:R-:W2:Y:S02]  /*15b50*/  SYNCS.PHASECHK.TRANS64.TRYWAIT P0, [R7+URZ], R2 ;  /* 0x00000002070075a7 */ /* 0x000ea4000800017f */
[----:B--2---:R-:W-:Y:S05]  /*15b60*/  @!P0 BRA `(.L_x_1273) ;  /* 0x0000001000f88947 */ /* 0x004fea0003800000 */
.L_x_1327:
[----:B------:R-:W-:Y:S05]  /*15b70*/  @!P2 BRA `(.L_x_1274) ;  /* 0x000000000004a947 */ /* 0x000fea0003800000 */
[----:B------:R-:W-:Y:S01]  /*15b80*/  BPT.TRAP 0x1 ;  /* 0x000000040000795c */ /* 0x000fe20000300000 */
.L_x_1274:
[----:B------:R-:W3:Y:S01]  /*15b90*/  LDL.LU R4, [R1] ;  /* 0x0000000001047983 */ /* 0x000ee20000300800 */
[----:B------:R-:W-:-:S05]  /*15ba0*/  IADD3 R0, R0, 0x30860, RZ ;  /* 0x0003086000007810 */ /* 0x000fca0007ffe0ff */
[----:B---3--:R-:W-:-:S04]  /*15bb0*/  IMAD R4, R4, 0x8, R0 ;  /* 0x0000000804047824 */ /* 0x008fc800078e0200 */
[----:B------:R-:W3:Y:S02]  /*15bc0*/  SYNCS.PHASECHK.TRANS64.TRYWAIT P0, [R4+URZ], R5 ;  /* 0x00000005040075a7 */ /* 0x000ee4000800017f */
[----:B---3--:R-:W-:Y:S05]  /*15bd0*/  @!P0 BRA `(.L_x_1275) ;  /* 0x0000001000f08947 */ /* 0x008fea0003800000 */
.L_x_1328:
[----:B------:R-:W-:-:S07]  /*15be0*/  IMAD R3, R3, 0x8, R0 ;  /* 0x0000000803037824 */ /* 0x000fce00078e0200 */
.L_x_1276:
[----:B----4-:R4:W0:Y:S02]  /*15bf0*/  SYNCS.PHASECHK.TRANS64.TRYWAIT P0, [R3+URZ], R2 ;  /* 0x00000002030075a7 */ /* 0x010824000800017f */
[----:B0-----:R-:W-:Y:S05]  /*15c00*/  @!P0 NANOSLEEP.SYNCS 0x989680 ;  /* 0x009896800000895d */ /* 0x001fea0003900000 */
[----:B------:R-:W0:Y:S02]  /*15c10*/  @!P0 SYNCS.PHASECHK.TRANS64 P0, [R3+URZ], R2 ;  /* 0x00000002030085a7 */ /* 0x000e24000800007f */
[----:B0-----:R-:W-:Y:S05]  /*15c20*/  @!P0 BRA `(.L_x_1276) ;  /* 0xfffffffc00f08947 */ /* 0x001fea000383ffff */
.L_x_1269:
[----:B------:R-:W-:Y:S05]  /*15c30*/  BSYNC B0 ;  /* 0x0000000000007941 */ /* 0x000fea0003800000 */
.L_x_1268:
[----:B------:R-:W-:Y:S05]  /*15c40*/  EXIT ;  /* 0x000000000000794d */ /* 0x000fea0003800000 */
.L_x_1092:
[----:B0-----:R-:W-:-:S04]  /*15c50*/  IMAD.U32 R3, RZ, RZ, UR39 ;  /* 0x00000027ff037e24 */ /* 0x001fc8000f8e00ff */
[----:B------:R0:W1:Y:S03]  /*15c60*/  SYNCS.PHASECHK.TRANS64.TRYWAIT P1, [R3+URZ+0x30800], R0 ;  /* 0x03080000030075a7 */ /* 0x000066000802017f */
[----:B-1----:R-:W-:Y:S05]  /*15c70*/  @!P1 NANOSLEEP.SYNCS 0x989680 ;  /* 0x009896800000995d */ /* 0x002fea0003900000 */
[----:B------:R-:W1:Y:S02]  /*15c80*/  @!P1 SYNCS.PHASECHK.TRANS64 P1, [R3+URZ+0x30800], R0 ;  /* 0x03080000030095a7 */ /* 0x000e64000802007f */
[----:B-1----:R-:W-:Y:S05]  /*15c90*/  @!P1 BRA `(.L_x_1092) ;  /* 0xfffffffc00ec9947 */ /* 0x002fea000383ffff */
[----:B------:R-:W-:Y:S05]  /*15ca0*/  BRA `(.L_x_1277) ;  /* 0xfffffec000087947 */ /* 0x000fea000383ffff */
.L_x_1096:
[----:B-1----:R1:W2:Y:S02]  /*15cb0*/  SYNCS.PHASECHK.TRANS64.TRYWAIT P2, [R5+URZ+0x30830], R0 ;  /* 0x03083000050075a7 */ /* 0x0022a4000804017f */
[----:B--2---:R-:W-:Y:S05]  /*15cc0*/  @!P2 NANOSLEEP.SYNCS 0x989680 ;  /* 0x009896800000a95d */ /* 0x004fea0003900000 */
[----:B------:R-:W2:Y:S02]  /*15cd0*/  @!P2 SYNCS.PHASECHK.TRANS64 P2, [R5+URZ+0x30830], R0 ;  /* 0x030830000500a5a7 */ /* 0x000ea4000804007f */
[----:B--2---:R-:W-:Y:S05]  /*15ce0*/  @!P2 BRA `(.L_x_1096) ;  /* 0xfffffffc00f0a947 */ /* 0x004fea000383ffff */
[----:B------:R-:W-:Y:S05]  /*15cf0*/  BRA `(.L_x_1095) ;  /* 0xfffffec0002c7947 */ /* 0x000fea000383ffff */
.L_x_1112:
[----:B-1----:R-:W-:-:S04]  /*15d00*/  IMAD.U32 R153, RZ, RZ, UR6 ;  /* 0x00000006ff997e24 */ /* 0x002fc8000f8e00ff */
[----:B------:R1:W2:Y:S03]  /*15d10*/  SYNCS.PHASECHK.TRANS64.TRYWAIT P2, [R153+URZ+0x30830], R152 ;  /* 0x03083098990075a7 */ /* 0x0002a6000804017f */
[----:B--2---:R-:W-:Y:S05]  /*15d20*/  @!P2 NANOSLEEP.SYNCS 0x989680 ;  /* 0x009896800000a95d */ /* 0x004fea0003900000 */
[----:B------:R-:W2:Y:S02]  /*15d30*/  @!P2 SYNCS.PHASECHK.TRANS64 P2, [R153+URZ+0x30830], R152 ;  /* 0x030830989900a5a7 */ /* 0x000ea4000804007f */
[----:B--2---:R-:W-:Y:S05]  /*15d40*/  @!P2 BRA `(.L_x_1112) ;  /* 0xfffffffc00eca947 */ /* 0x004fea000383ffff */
[----:B------:R-:W-:Y:S05]  /*15d50*/  BRA `(.L_x_1111) ;  /* 0xfffffee800d47947 */ /* 0x000fea000383ffff */
.L_x_1116:
[----:B-1----:R-:W-:-:S04]  /*15d60*/  IMAD.U32 R219, RZ, RZ, UR14 ;  /* 0x0000000effdb7e24 */ /* 0x002fc8000f8e00ff */
[----:B------:R1:W2:Y:S03]  /*15d70*/  SYNCS.PHASECHK.TRANS64.TRYWAIT P2, [R219+URZ+0x30850], R0 ;  /* 0x03085000db0075a7 */ /* 0x0002a6000804017f */
[----:B--2---:R-:W-:Y:S05]  /*15d80*/  @!P2 NANOSLEEP.SYNCS 0x989680 ;  /* 0x009896800000a95d */ /* 0x004fea0003900000 */
[----:B------:R-:W2:Y:S02]  /*15d90*/  @!P2 SYNCS.PHASECHK.TRANS64 P2, [R219+URZ+0x30850], R0 ;  /* 0x03085000db00a5a7 */ /* 0x000ea4000804007f */
[----:B--2---:R-:W-:Y:S05]  /*15da0*/  @!P2 BRA `(.L_x_1116) ;  /* 0xfffffffc00eca947 */ /* 0x004fea000383ffff */
[----:B------:R-:W-:Y:S05]  /*15db0*/  BRA `(.L_x_1115) ;  /* 0xfffffef8006c7947 */ /* 0x000fea000383ffff */
.L_x_1133:
[----:B-1----:R-:W-:-:S04]  /*15dc0*/  IMAD.U32 R5, RZ, RZ, UR6 ;  /* 0x00000006ff057e24 */ /* 0x002fc8000f8e00ff */
[----:B------:R1:W2:Y:S03]  /*15dd0*/  SYNCS.PHASECHK.TRANS64.TRYWAIT P2, [R5+URZ+0x30830], R4 ;  /* 0x03083004050075a7 */ /* 0x0002a6000804017f */
[----:B--2---:R-:W-:Y:S05]  /*15de0*/  @!P2 NANOSLEEP.SYNCS 0x989680 ;  /* 0x009896800000a95d */ /* 0x004fea0003900000 */
[----:B------:R-:W2:Y:S02]  /*15df0*/  @!P2 SYNCS.PHASECHK.TRANS64 P2, [R5+URZ+0x30830], R4 ;  /* 0x030830040500a5a7 */ /* 0x000ea4000804007f */
[----:B--2---:R-:W-:Y:S05]  /*15e00*/  @!P2 BRA `(.L_x_1133) ;  /* 0xfffffffc00eca947 */ /* 0x004fea000383ffff */
[----:B------:R-:W-:Y:S05]  /*15e10*/  BRA `(.L_x_1132) ;  /* 0xffffff1400f07947 */ /* 0x000fea000383ffff */
.L_x_1137:
[----:B-1----:R-:W-:-:S04]  /*15e20*/  IMAD.U32 R5, RZ, RZ, UR14 ;  /* 0x0000000eff057e24 */ /* 0x002fc8000f8e00ff */
[----:B------:R1:W3:Y:S03]  /*15e30*/  SYNCS.PHASECHK.TRANS64.TRYWAIT P2, [R5+URZ+0x30850], R0 ;  /* 0x03085000050075a7 */ /* 0x0002e6000804017f */
[----:B---3--:R-:W-:Y:S05]  /*15e40*/  @!P2 NANOSLEEP.SYNCS 0x989680 ;  /* 0x009896800000a95d */ /* 0x008fea0003900000 */
[----:B------:R-:W3:Y:S02]  /*15e50*/  @!P2 SYNCS.PHASECHK.TRANS64 P2, [R5+URZ+0x30850], R0 ;  /* 0x030850000500a5a7 */ /* 0x000ee4000804007f */
[----:B---3--:R-:W-:Y:S05]  /*15e60*/  @!P2 BRA `(.L_x_1137) ;  /* 0xfffffffc00eca947 */ /* 0x008fea000383ffff */
[----:B------:R-:W-:Y:S05]  /*15e70*/  BRA `(.L_x_1136) ;  /* 0xffffff2400887947 */ /* 0x000fea000383ffff */
.L_x_1143:
[----:B-1----:R-:W-:-:S04]  /*15e80*/  IMAD.U32 R5, RZ, RZ, UR6 ;  /* 0x00000006ff057e24 */ /* 0x002fc8000f8e00ff */
[----:B------:R1:W2:Y:S03]  /*15e90*/  SYNCS.PHASECHK.TRANS64.TRYWAIT P2, [R5+URZ+0x30830], R4 ;  /* 0x03083004050075a7 */ /* 0x0002a6000804017f */
[----:B--2---:R-:W-:Y:S05]  /*15ea0*/  @!P2 NANOSLEEP.SYNCS 0x989680 ;  /* 0x009896800000a95d */ /* 0x004fea0003900000 */
[----:B------:R-:W2:Y:S02]  /*15eb0*/  @!P2 SYNCS.PHASECHK.TRANS64 P2, [R5+URZ+0x30830], R4 ;  /* 0x030830040500a5a7 */ /* 0x000ea4000804007f */
[----:B--2---:R-:W-:Y:S05]  /*15ec0*/  @!P2 BRA `(.L_x_1143) ;  /* 0xfffffffc00eca947 */ /* 0x004fea000383ffff */
[----:B------:R-:W-:Y:S05]  /*15ed0*/  BRA `(.L_x_1142) ;  /* 0xffffff3800107947 */ /* 0x000fea000383ffff */
.L_x_1147:
[----:B-1----:R-:W-:-:S04]  /*15ee0*/  MOV R5, UR14 ;  /* 0x0000000e00057c02 */ /* 0x002fc80008000f00 */
[----:B------:R1:W3:Y:S03]  /*15ef0*/  SYNCS.PHASECHK.TRANS64.TRYWAIT P2, [R5+URZ+0x30850], R0 ;  /* 0x03085000050075a7 */ /* 0x0002e6000804017f */
[----:B---3--:R-:W-:Y:S05]  /*15f00*/  @!P2 NANOSLEEP.SYNCS 0x989680 ;  /* 0x009896800000a95d */ /* 0x008fea0003900000 */
[----:B------:R-:W3:Y:S02]  /*15f10*/  @!P2 SYNCS.PHASECHK.TRANS64 P2, [R5+URZ+0x30850], R0 ;  /* 0x030850000500a5a7 */ /* 0x000ee4000804007f */
[----:B---3--:R-:W-:Y:S05]  /*15f20*/  @!P2 BRA `(.L_x_1147) ;  /* 0xfffffffc00eca947 */ /* 0x008fea000383ffff */
[----:B------:R-:W-:Y:S05]  /*15f30*/  BRA `(.L_x_1146) ;  /* 0xffffff4400a87947 */ /* 0x000fea000383ffff */
.L_x_1160:
[----:B-1----:R-:W-:-:S04]  /*15f40*/  IMAD.U32 R3, RZ, RZ, UR5 ;  /* 0x00000005ff037e24 */ /* 0x002fc8000f8e00ff */
[----:B------:R1:W2:Y:S03]  /*15f50*/  SYNCS.PHASECHK.TRANS64.TRYWAIT P0, [R3+URZ+0x30850], R0 ;  /* 0x03085000030075a7 */ /* 0x0002a6000800017f */
[----:B--2---:R-:W-:Y:S05]  /*15f60*/  @!P0 NANOSLEEP.SYNCS 0x989680 ;  /* 0x009896800000895d */ /* 0x004fea0003900000 */
[----:B------:R-:W2:Y:S02]  /*15f70*/  @!P0 SYNCS.PHASECHK.TRANS64 P0, [R3+URZ+0x30850], R0 ;  /* 0x03085000030085a7 */ /* 0x000ea4000800007f */
[----:B--2---:R-:W-:Y:S05]  /*15f80*/  @!P0 BRA `(.L_x_1160) ;  /* 0xfffffffc00ec8947 */ /* 0x004fea000383ffff */
[----:B------:R-:W-:Y:S05]  /*15f90*/  BRA `(.L_x_1159) ;  /* 0xffffff68006c7947 */ /* 0x000fea000383ffff */
.L_x_1210:
[----:B------:R-:W1:Y:S01]  /*15fa0*/  S2R R9, SR_TID.X ;  /* 0x0000000000097919 */ /* 0x000e620000002100 */
[----:B------:R-:W-:Y:S01]  /*15fb0*/  BSSY B0, `(.L_x_1278) ;  /* 0x000000a000007945 */ /* 0x000fe20003800000 */
[----:B------:R-:W-:Y:S02]  /*15fc0*/  IMAD.MOV.U32 R12, RZ, RZ, RZ ;  /* 0x000000ffff0c7224 */ /* 0x000fe400078e00ff */
[----:B------:R-:W-:Y:S02]  /*15fd0*/  IMAD.MOV.U32 R11, RZ, RZ, 0x1f ;  /* 0x0000001fff0b7424 */ /* 0x000fe400078e00ff */
[----:B------:R-:W-:Y:S01]  /*15fe0*/  IMAD.MOV.U32 R15, RZ, RZ, -0x1 ;  /* 0xffffffffff0f7424 */ /* 0x000fe200078e00ff */
[----:B-1----:R-:W-:-:S04]  /*15ff0*/  SHF.R.U32.HI R9, RZ, 0x5, R9 ;  /* 0x00000005ff097819 */ /* 0x002fc80000011609 */
[----:B------:R-:W-:-:S05]  /*16000*/  LOP3.LUT R9, R9, 0x3, RZ, 0xc0, !PT ;  /* 0x0000000309097812 */ /* 0x000fca00078ec0ff */
[----:B0-----:R-:W-:-:S07]  /*16010*/  IMAD.MOV.U32 R13, RZ, RZ, R9 ;  /* 0x000000ffff0d7224 */ /* 0x001fce00078e0009 */
[----:B------:R-:W-:Y:S05]  /*16020*/  WARPSYNC.COLLECTIVE R15, `(.L_x_1279) ;  /* 0x000000000f087348 */ /* 0x000fea0003c00000 */
[----:B------:R0:W1:Y:S02]  /*16030*/  SHFL.IDX P6, R14, R13, R12, R11 ;  /* 0x0000000c0d0e7389 */ /* 0x00006400000c000b */
[----:B01----:R-:W-:Y:S01]  /*16040*/  ENDCOLLECTIVE ;  /* 0x000000000000791b */ /* 0x003fe20003800000 */
.L_x_1279:
[----:B------:R-:W-:Y:S05]  /*16050*/  BSYNC B0 ;  /* 0x0000000000007941 */ /* 0x000fea0003800000 */
.L_x_1278:
[----:B------:R-:W-:Y:S05]  /*16060*/  BRA `(.L_x_1280) ;  /* 0xffffffc000347947 */ /* 0x000fea000383ffff */
.L_x_1211:
[----:B------:R-:W-:Y:S01]  /*16070*/  BSSY B0, `(.L_x_1281) ;  /* 0x0000006000007945 */ /* 0x000fe20003800000 */
[----:B------:R-:W-:-:S07]  /*16080*/  IMAD.MOV.U32 R15, RZ, RZ, -0x1 ;  /* 0xffffffffff0f7424 */ /* 0x000fce00078e00ff */
[----:B0-----:R-:W-:Y:S05]  /*16090*/  WARPSYNC.COLLECTIVE R15, `(.L_x_1282) ;  /* 0x000000000f0c7348 */ /* 0x001fea0003c00000 */
[----:B------:R-:W-:Y:S02]  /*160a0*/  ELECT P6, UR62, PT ;  /* 0x00000000003e782f */ /* 0x000fe400038c0000 */
[----:B------:R-:W-:Y:S01]  /*160b0*/  MOV R14, UR62 ;  /* 0x0000003e000e7c02 */ /* 0x000fe20008000f00 */
[----:B0-----:R-:W-:Y:S10]  /*160c0*/  ENDCOLLECTIVE ;  /* 0x000000000000791b */ /* 0x001ff40003800000 */
.L_x_1282:
[----:B------:R-:W-:Y:S05]  /*160d0*/  BSYNC B0 ;  /* 0x0000000000007941 */ /* 0x000fea0003800000 */
.L_x_1281:
[----:B------:R-:W-:Y:S05]  /*160e0*/  BRA `(.L_x_1283) ;  /* 0xffffffc000247947 */ /* 0x000fea000383ffff */
.L_x_1214:
[----:B-1----:R1:W2:Y:S02]  /*160f0*/  SYNCS.PHASECHK.TRANS64.TRYWAIT P0, [R9+URZ+0x30840], R10 ;  /* 0x0308400a090075a7 */ /* 0x0022a4000800017f */
[----:B--2---:R-:W-:Y:S05]  /*16100*/  @!P0 NANOSLEEP.SYNCS 0x989680 ;  /* 0x009896800000895d */ /* 0x004fea0003900000 */
[----:B------:R-:W2:Y:S02]  /*16110*/  @!P0 SYNCS.PHASECHK.TRANS64 P0, [R9+URZ+0x30840], R10 ;  /* 0x0308400a090085a7 */ /* 0x000ea4000800007f */
[----:B--2---:R-:W-:Y:S05]  /*16120*/  @!P0 BRA `(.L_x_1214) ;  /* 0xfffffffc00f08947 */ /* 0x004fea000383ffff */
[----:B------:R-:W-:Y:S05]  /*16130*/  BRA `(.L_x_1284) ;  /* 0xffffffc000907947 */ /* 0x000fea000383ffff */
.L_x_1217:
        /* <DEDUP_REMOVED lines=8> */
.L_x_1225:
[----:B0-----:R0:W1:Y:S02]  /*161c0*/  SYNCS.PHASECHK.TRANS64.TRYWAIT P0, [R2+URZ+0x30840], R3 ;  /* 0x03084003020075a7 */ /* 0x001064000800017f */
[----:B-1----:R-:W-:Y:S05]  /*161d0*/  @!P0 NANOSLEEP.SYNCS 0x989680 ;  /* 0x009896800000895d */ /* 0x002fea0003900000 */
[----:B------:R-:W1:Y:S02]  /*161e0*/  @!P0 SYNCS.PHASECHK.TRANS64 P0, [R2+URZ+0x30840], R3 ;  /* 0x03084003020085a7 */ /* 0x000e64000800007f */
[----:B-1----:R-:W-:Y:S05]  /*161f0*/  @!P0 BRA `(.L_x_1225) ;  /* 0xfffffffc00f08947 */ /* 0x002fea000383ffff */
[----:B------:R-:W-:Y:S05]  /*16200*/  BRA `(.L_x_1286) ;  /* 0xffffffc800cc7947 */ /* 0x000fea000383ffff */
.L_x_1227:
[----:B0-----:R0:W1:Y:S02]  /*16210*/  SYNCS.PHASECHK.TRANS64.TRYWAIT P0, [R3+URZ+0x60], R2 ;  /* 0x00006002030075a7 */ /* 0x001064000800017f */
[----:B-1----:R-:W-:Y:S05]  /*16220*/  @!P0 NANOSLEEP.SYNCS 0x989680 ;  /* 0x009896800000895d */ /* 0x002fea0003900000 */
[----:B------:R-:W1:Y:S02]  /*16230*/  @!P0 SYNCS.PHASECHK.TRANS64 P0, [R3+URZ+0x60], R2 ;  /* 0x00006002030085a7 */ /* 0x000e64000800007f */
[----:B-1----:R-:W-:Y:S05]  /*16240*/  @!P0 BRA `(.L_x_1227) ;  /* 0xfffffffc00f08947 */ /* 0x002fea000383ffff */
[----:B------:R-:W-:Y:S05]  /*16250*/  BRA `(.L_x_1287) ;  /* 0xffffffcc008c7947 */ /* 0x000fea000383ffff */
.L_x_1232:
[----:B-1----:R1:W2:Y:S02]  /*16260*/  SYNCS.PHASECHK.TRANS64.TRYWAIT P0, [R2+URZ+0x30840], R3 ;  /* 0x03084003020075a7 */ /* 0x0022a4000800017f */
[----:B--2---:R-:W-:Y:S05]  /*16270*/  @!P0 NANOSLEEP.SYNCS 0x989680 ;  /* 0x009896800000895d */ /* 0x004fea0003900000 */
[----:B------:R-:W2:Y:S02]  /*16280*/  @!P0 SYNCS.PHASECHK.TRANS64 P0, [R2+URZ+0x30840], R3 ;  /* 0x03084003020085a7 */ /* 0x000ea4000800007f */
[----:B--2---:R-:W-:Y:S05]  /*16290*/  @!P0 BRA `(.L_x_1232) ;  /* 0xfffffffc00f08947 */ /* 0x004fea000383ffff */
[----:B------:R-:W-:Y:S05]  /*162a0*/  BRA `(.L_x_1288) ;  /* 0xffffffd400207947 */ /* 0x000fea000383ffff */
.L_x_1234:
[----:B0-----:R0:W1:Y:S02]  /*162b0*/  SYNCS.PHASECHK.TRANS64.TRYWAIT P1, [R3+URZ+0x60], R2 ;  /* 0x00006002030075a7 */ /* 0x001064000802017f */
[----:B-1----:R-:W-:Y:S05]  /*162c0*/  @!P1 NANOSLEEP.SYNCS 0x989680 ;  /* 0x009896800000995d */ /* 0x002fea0003900000 */
[----:B------:R-:W1:Y:S02]  /*162d0*/  @!P1 SYNCS.PHASECHK.TRANS64 P1, [R3+URZ+0x60], R2 ;  /* 0x00006002030095a7 */ /* 0x000e64000802007f */
[----:B-1----:R-:W-:Y:S05]  /*162e0*/  @!P1 BRA `(.L_x_1234) ;  /* 0xfffffffc00f09947 */ /* 0x002fea000383ffff */
[----:B------:R-:W-:Y:S05]  /*162f0*/  BRA `(.L_x_1289) ;  /* 0xffffffd400e07947 */ /* 0x000fea000383ffff */
.L_x_1239:
[----:B--2---:R2:W3:Y:S02]  /*16300*/  SYNCS.PHASECHK.TRANS64.TRYWAIT P0, [R2+URZ+0x30840], R3 ;  /* 0x03084003020075a7 */ /* 0x0044e4000800017f */
[----:B---3--:R-:W-:Y:S05]  /*16310*/  @!P0 NANOSLEEP.SYNCS 0x989680 ;  /* 0x009896800000895d */ /* 0x008fea0003900000 */
[----:B------:R-:W3:Y:S02]  /*16320*/  @!P0 SYNCS.PHASECHK.TRANS64 P0, [R2+URZ+0x30840], R3 ;  /* 0x03084003020085a7 */ /* 0x000ee4000800007f */
[----:B---3--:R-:W-:Y:S05]  /*16330*/  @!P0 BRA `(.L_x_1239) ;  /* 0xfffffffc00f08947 */ /* 0x008fea000383ffff */
[----:B------:R-:W-:Y:S05]  /*16340*/  BRA `(.L_x_1290) ;  /* 0xffffffdc002c7947 */ /* 0x000fea000383ffff */
.L_x_1241:
[----:B0-----:R0:W1:Y:S02]  /*16350*/  SYNCS.PHASECHK.TRANS64.TRYWAIT P1, [R2+URZ+0x60], R9 ;  /* 0x00006009020075a7 */ /* 0x001064000802017f */
[----:B-1----:R-:W-:Y:S05]  /*16360*/  @!P1 NANOSLEEP.SYNCS 0x989680 ;  /* 0x009896800000995d */ /* 0x002fea0003900000 */
[----:B------:R-:W1:Y:S02]  /*16370*/  @!P1 SYNCS.PHASECHK.TRANS64 P1, [R2+URZ+0x60], R9 ;  /* 0x00006009020095a7 */ /* 0x000e64000802007f */
[----:B-1----:R-:W-:Y:S05]  /*16380*/  @!P1 BRA `(.L_x_1241) ;  /* 0xfffffffc00f09947 */ /* 0x002fea000383ffff */
[----:B------:R-:W-:Y:S05]  /*16390*/  BRA `(.L_x_1291) ;  /* 0xffffffdc00ec7947 */ /* 0x000fea000383ffff */
.L_x_1248:
[----:B-1----:R1:W2:Y:S02]  /*163a0*/  SYNCS.PHASECHK.TRANS64.TRYWAIT P0, [R3+URZ+0x30860], R0 ;  /* 0x03086000030075a7 */ /* 0x0022a4000800017f */
[----:B--2---:R-:W-:Y:S05]  /*163b0*/  @!P0 NANOSLEEP.SYNCS 0x989680 ;  /* 0x009896800000895d */ /* 0x004fea0003900000 */
[----:B------:R-:W2:Y:S02]  /*163c0*/  @!P0 SYNCS.PHASECHK.TRANS64 P0, [R3+URZ+0x30860], R0 ;  /* 0x03086000030085a7 */ /* 0x000ea4000800007f */
[----:B--2---:R-:W-:Y:S05]  /*163d0*/  @!P0 BRA `(.L_x_1248) ;  /* 0xfffffffc00f08947 */ /* 0x004fea000383ffff */
[----:B------:R-:W-:Y:S05]  /*163e0*/  BRA `(.L_x_1292) ;  /* 0xffffffe400207947 */ /* 0x000fea000383ffff */
.L_x_1250:
        /* <DEDUP_REMOVED lines=8> */
.L_x_1294:
[----:B------:R-:W-:Y:S05]  /*16470*/  BSYNC B0 ;  /* 0x0000000000007941 */ /* 0x000fea0003800000 */
.L_x_1293:
[----:B------:R-:W-:Y:S02]  /*16480*/  IMAD.MOV.U32 R13, RZ, RZ, R16 ;  /* 0x000000ffff0d7224 */ /* 0x000fe400078e0010 */
[----:B------:R-:W-:Y:S02]  /*16490*/  IMAD.MOV.U32 R12, RZ, RZ, 0x1 ;  /* 0x00000001ff0c7424 */ /* 0x000fe400078e00ff */
[----:B------:R-:W-:Y:S02]  /*164a0*/  IMAD.MOV.U32 R11, RZ, RZ, 0x1f ;  /* 0x0000001fff0b7424 */ /* 0x000fe400078e00ff */
[----:B------:R-:W-:Y:S02]  /*164b0*/  IMAD.MOV.U32 R15, RZ, RZ, -0x1 ;  /* 0xffffffffff0f7424 */ /* 0x000fe400078e00ff */
[----:B------:R-:W-:-:S07]  /*164c0*/  IMAD.MOV.U32 R4, RZ, RZ, R14 ;  /* 0x000000ffff047224 */ /* 0x000fce00078e000e */
[----:B------:R-:W-:Y:S05]  /*164d0*/  WARPSYNC.COLLECTIVE R15, `(.L_x_1295) ;  /* 0x000000000f087348 */ /* 0x000fea0003c00000 */
[----:B------:R0:W1:Y:S02]  /*164e0*/  SHFL.IDX P6, R14, R13, R12, R11 ;  /* 0x0000000c0d0e7389 */ /* 0x00006400000c000b */
[----:B01----:R-:W-:Y:S01]  /*164f0*/  ENDCOLLECTIVE ;  /* 0x000000000000791b */ /* 0x003fe20003800000 */
.L_x_1295:
[----:B------:R-:W-:Y:S01]  /*16500*/  IMAD.MOV.U32 R16, RZ, RZ, R14 ;  /* 0x000000ffff107224 */ /* 0x000fe200078e000e */
[----:B------:R-:W-:Y:S06]  /*16510*/  BRA `(.L_x_1296) ;  /* 0xffffffe400d07947 */ /* 0x000fec000383ffff */
.L_x_1253:
[----:B------:R-:W-:Y:S01]  /*16520*/  BSSY B0, `(.L_x_1297) ;  /* 0x0000008000007945 */ /* 0x000fe20003800000 */
[----:B0----5:R-:W-:Y:S01]  /*16530*/  IMAD.MOV.U32 R13, RZ, RZ, R17 ;  /* 0x000000ffff0d7224 */ /* 0x021fe200078e0011 */
[----:B------:R-:W-:Y:S01]  /*16540*/  MOV R12, 0x1 ;  /* 0x00000001000c7802 */ /* 0x000fe20000000f00 */
[----:B------:R-:W-:Y:S02]  /*16550*/  IMAD.MOV.U32 R11, RZ, RZ, RZ ;  /* 0x000000ffff0b7224 */ /* 0x000fe400078e00ff */
[----:B------:R-:W-:-:S07]  /*16560*/  IMAD.MOV.U32 R15, RZ, RZ, -0x1 ;  /* 0xffffffffff0f7424 */ /* 0x000fce00078e00ff */
[----:B-1234-:R-:W-:Y:S05]  /*16570*/  WARPSYNC.COLLECTIVE R15, `(.L_x_1298) ;  /* 0x000000000f087348 */ /* 0x01efea0003c00000 */
[----:B------:R0:W0:Y:S02]  /*16580*/  SHFL.UP P6, R14, R13, R12, R11 ;  /* 0x0400000c0d0e7389 */ /* 0x00002400000c000b */
[----:B01234-:R-:W-:Y:S01]  /*16590*/  ENDCOLLECTIVE ;  /* 0x000000000000791b */ /* 0x01ffe20003800000 */
.L_x_1298:
[----:B------:R-:W-:Y:S05]  /*165a0*/  BSYNC B0 ;  /* 0x0000000000007941 */ /* 0x000fea0003800000 */
.L_x_1297:
[----:B------:R-:W-:Y:S01]  /*165b0*/  ISETP.NE.AND P0, PT, R6, RZ, PT ;  /* 0x000000ff0600720c */ /* 0x000fe20003f05270 */
[----:B------:R-:W-:Y:S02]  /*165c0*/  IMAD.MOV.U32 R12, RZ, RZ, 0x2 ;  /* 0x00000002ff0c7424 */ /* 0x000fe400078e00ff */
[----:B------:R-:W-:Y:S01]  /*165d0*/  IMAD.MOV.U32 R11, RZ, RZ, RZ ;  /* 0x000000ffff0b7224 */ /* 0x000fe200078e00ff */
[----:B------:R-:W-:Y:S01]  /*165e0*/  SEL R14, R14, RZ, P0 ;  /* 0x000000ff0e0e7207 */ /* 0x000fe20000000000 */
[----:B------:R-:W-:Y:S01]  /*165f0*/  IMAD.MOV.U32 R15, RZ, RZ, -0x1 ;  /* 0xffffffffff0f7424 */ /* 0x000fe200078e00ff */
[----:B------:R-:W-:-:S03]  /*16600*/  ISETP.GE.U32.AND P0, PT, R6, 0x2, PT ;  /* 0x000000020600780c */ /* 0x000fc60003f06070 */
[----:B------:R-:W-:-:S10]  /*16610*/  IMAD.IADD R13, R17, 0x1, R14 ;  /* 0x00000001110d7824 */ /* 0x000fd400078e020e */
[----:B------:R-:W-:Y:S05]  /*16620*/  WARPSYNC.COLLECTIVE R15, `(.L_x_1299) ;  /* 0x000000000f087348 */ /* 0x000fea0003c00000 */
[----:B------:R0:W1:Y:S02]  /*16630*/  SHFL.UP P6, R14, R13, R12, R11 ;  /* 0x0400000c0d0e7389 */ /* 0x00006400000c000b */
[----:B01----:R-:W-:Y:S01]  /*16640*/  ENDCOLLECTIVE ;  /* 0x000000000000791b */ /* 0x003fe20003800000 */
.L_x_1299:
        /* <DEDUP_REMOVED lines=8> */
.L_x_1300:
        /* <DEDUP_REMOVED lines=8> */
.L_x_1301:
        /* <DEDUP_REMOVED lines=8> */
.L_x_1302:
        /* <DEDUP_REMOVED lines=8> */
.L_x_1303:
[----:B------:R-:W-:Y:S05]  /*16850*/  BRA `(.L_x_1304) ;  /* 0xffffffe400987947 */ /* 0x000fea000383ffff */
.L_x_1258:
[----:B------:R-:W-:Y:S01]  /*16860*/  BSSY B0, `(.L_x_1305) ;  /* 0x0000008000007945 */ /* 0x000fe20003800000 */
[----:B-----5:R-:W-:Y:S02]  /*16870*/  IMAD.MOV.U32 R13, RZ, RZ, R17 ;  /* 0x000000ffff0d7224 */ /* 0x020fe400078e0011 */
[----:B------:R-:W-:Y:S02]  /*16880*/  IMAD.MOV.U32 R12, RZ, RZ, 0x1 ;  /* 0x00000001ff0c7424 */ /* 0x000fe400078e00ff */
[----:B------:R-:W-:Y:S02]  /*16890*/  IMAD.MOV.U32 R11, RZ, RZ, RZ ;  /* 0x000000ffff0b7224 */ /* 0x000fe400078e00ff */
[----:B------:R-:W-:-:S07]  /*168a0*/  IMAD.MOV.U32 R15, RZ, RZ, -0x1 ;  /* 0xffffffffff0f7424 */ /* 0x000fce00078e00ff */
[----:B0-----:R-:W-:Y:S05]  /*168b0*/  WARPSYNC.COLLECTIVE R15, `(.L_x_1306) ;  /* 0x000000000f087348 */ /* 0x001fea0003c00000 */
[----:B------:R1:W2:Y:S02]  /*168c0*/  SHFL.UP P6, R14, R13, R12, R11 ;  /* 0x0400000c0d0e7389 */ /* 0x0002a400000c000b */
[----:B012---:R-:W-:Y:S01]  /*168d0*/  ENDCOLLECTIVE ;  /* 0x000000000000791b */ /* 0x007fe20003800000 */
.L_x_1306:
[----:B------:R-:W-:Y:S05]  /*168e0*/  BSYNC B0 ;  /* 0x0000000000007941 */ /* 0x000fea0003800000 */
.L_x_1305:
[----:B------:R-:W-:Y:S01]  /*168f0*/  ISETP.NE.AND P0, PT, R6, RZ, PT ;  /* 0x000000ff0600720c */ /* 0x000fe20003f05270 */
[----:B------:R-:W-:Y:S01]  /*16900*/  IMAD.MOV.U32 R12, RZ, RZ, 0x2 ;  /* 0x00000002ff0c7424 */ /* 0x000fe200078e00ff */
[----:B------:R-:W-:Y:S01]  /*16910*/  MOV R11, RZ ;  /* 0x000000ff000b7202 */ /* 0x000fe20000000f00 */
[----:B------:R-:W-:Y:S01]  /*16920*/  IMAD.MOV.U32 R15, RZ, RZ, -0x1 ;  /* 0xffffffffff0f7424 */ /* 0x000fe200078e00ff */
[----:B------:R-:W-:Y:S02]  /*16930*/  SEL R14, R14, RZ, P0 ;  /* 0x000000ff0e0e7207 */ /* 0x000fe40000000000 */
[----:B------:R-:W-:-:S03]  /*16940*/  ISETP.GE.U32.AND P0, PT, R6, 0x2, PT ;  /* 0x000000020600780c */ /* 0x000fc60003f06070 */
[----:B------:R-:W-:-:S10]  /*16950*/  IMAD.IADD R13, R17, 0x1, R14 ;  /* 0x00000001110d7824 */ /* 0x000fd400078e020e */
[----:B------:R-:W-:Y:S05]  /*16960*/  WARPSYNC.COLLECTIVE R15, `(.L_x_1307) ;  /* 0x000000000f087348 */ /* 0x000fea0003c00000 */
[----:B------:R0:W1:Y:S02]  /*16970*/  SHFL.UP P6, R14, R13, R12, R11 ;  /* 0x0400000c0d0e7389 */ /* 0x00006400000c000b */
[----:B01----:R-:W-:Y:S01]  /*16980*/  ENDCOLLECTIVE ;  /* 0x000000000000791b */ /* 0x003fe20003800000 */
.L_x_1307:
        /* <DEDUP_REMOVED lines=8> */
.L_x_1308:
        /* <DEDUP_REMOVED lines=8> */
.L_x_1309:
[----:B------:R-:W-:Y:S01]  /*16a90*/  IMAD.MOV.U32 R12, RZ, RZ, 0x10 ;  /* 0x00000010ff0c7424 */ /* 0x000fe200078e00ff */
[----:B------:R-:W-:Y:S02]  /*16aa0*/  SEL R14, R14, RZ, P0 ;  /* 0x000000ff0e0e7207 */ /* 0x000fe40000000000 */
[----:B------:R-:W-:Y:S02]  /*16ab0*/  ISETP.GE.U32.AND P0, PT, R6, 0x10, PT ;  /* 0x000000100600780c */ /* 0x000fe40003f06070 */
[----:B------:R-:W-:-:S05]  /*16ac0*/  IADD3 R5, R3, R14, RZ ;  /* 0x0000000e03057210 */ /* 0x000fca0007ffe0ff */
[----:B------:R-:W-:-:S07]  /*16ad0*/  IMAD.MOV.U32 R13, RZ, RZ, R5 ;  /* 0x000000ffff0d7224 */ /* 0x000fce00078e0005 */
[----:B------:R-:W-:Y:S05]  /*16ae0*/  WARPSYNC.COLLECTIVE R15, `(.L_x_1310) ;  /* 0x000000000f087348 */ /* 0x000fea0003c00000 */
[----:B------:R0:W1:Y:S02]  /*16af0*/  SHFL.UP P6, R14, R13, R12, R11 ;  /* 0x0400000c0d0e7389 */ /* 0x00006400000c000b */
[----:B01----:R-:W-:Y:S01]  /*16b00*/  ENDCOLLECTIVE ;  /* 0x000000000000791b */ /* 0x003fe20003800000 */
.L_x_1310:
        /* <DEDUP_REMOVED lines=8> */
.L_x_1311:
[----:B------:R-:W-:Y:S05]  /*16b90*/  BRA `(.L_x_1312) ;  /* 0xffffffe400807947 */ /* 0x000fea000383ffff */
.L_x_1260:
[----:B------:R-:W-:Y:S01]  /*16ba0*/  BSSY B0, `(.L_x_1313) ;  /* 0x0000006000007945 */ /* 0x000fe20003800000 */
[----:B------:R-:W-:Y:S01]  /*16bb0*/  PLOP3.LUT P6, PT, P6, PT, PT, 0x8, 0x0 ;  /* 0x000000000000781c */ /* 0x000fe200037ce170 */
[----:B------:R-:W-:-:S12]  /*16bc0*/  IMAD.MOV.U32 R15, RZ, RZ, -0x1 ;  /* 0xffffffffff0f7424 */ /* 0x000fd800078e00ff */
[----:B0-----:R-:W-:Y:S05]  /*16bd0*/  WARPSYNC.COLLECTIVE R15, `(.L_x_1314) ;  /* 0x000000000f087348 */ /* 0x001fea0003c00000 */
[----:B------:R-:W-:Y:S01]  /*16be0*/  VOTE.ANY R14, PT, P6 ;  /* 0x00000000000e7806 */ /* 0x000fe200030e0100 */
[----:B0-----:R-:W-:Y:S06]  /*16bf0*/  ENDCOLLECTIVE ;  /* 0x000000000000791b */ /* 0x001fec0003800000 */
.L_x_1314:
[----:B------:R-:W-:Y:S05]  /*16c00*/  BSYNC B0 ;  /* 0x0000000000007941 */ /* 0x000fea0003800000 */
.L_x_1313:
[----:B------:R-:W-:Y:S01]  /*16c10*/  MOV R3, R14 ;  /* 0x0000000e00037202 */ /* 0x000fe20000000f00 */
[----:B------:R-:W-:Y:S02]  /*16c20*/  IMAD.MOV.U32 R13, RZ, RZ, R17 ;  /* 0x000000ffff0d7224 */ /* 0x000fe400078e0011 */
[----:B------:R-:W-:Y:S01]  /*16c30*/  IMAD.MOV.U32 R11, RZ, RZ, 0x1f ;  /* 0x0000001fff0b7424 */ /* 0x000fe200078e00ff */
[----:B------:R-:W0:Y:S01]  /*16c40*/  POPC R6, R3 ;  /* 0x0000000300067309 */ /* 0x000e220000000000 */
[----:B------:R-:W-:Y:S02]  /*16c50*/  IMAD.MOV.U32 R15, RZ, RZ, -0x1 ;  /* 0xffffffffff0f7424 */ /* 0x000fe400078e00ff */
[----:B0-----:R-:W-:-:S07]  /*16c60*/  IMAD.MOV.U32 R12, RZ, RZ, R6 ;  /* 0x000000ffff0c7224 */ /* 0x001fce00078e0006 */
[----:B------:R-:W-:Y:S05]  /*16c70*/  WARPSYNC.COLLECTIVE R15, `(.L_x_1315) ;  /* 0x000000000f087348 */ /* 0x000fea0003c00000 */
[----:B------:R0:W1:Y:S02]  /*16c80*/  SHFL.IDX P6, R14, R13, R12, R11 ;  /* 0x0000000c0d0e7389 */ /* 0x00006400000c000b */
[----:B01----:R-:W-:Y:S01]  /*16c90*/  ENDCOLLECTIVE ;  /* 0x000000000000791b */ /* 0x003fe20003800000 */
.L_x_1315:
[----:B------:R-:W-:Y:S01]  /*16ca0*/  IMAD.MOV.U32 R17, RZ, RZ, R14 ;  /* 0x000000ffff117224 */ /* 0x000fe200078e000e */
[----:B------:R-:W-:Y:S06]  /*16cb0*/  BRA `(.L_x_1316) ;  /* 0xffffffe400707947 */ /* 0x000fec000383ffff */
.L_x_1262:
[----:B------:R-:W-:Y:S01]  /*16cc0*/  BSSY B0, `(.L_x_1317) ;  /* 0x0000007000007945 */ /* 0x000fe20003800000 */
[----:B------:R-:W-:Y:S01]  /*16cd0*/  IMAD.MOV.U32 R13, RZ, RZ, R2 ;  /* 0x000000ffff0d7224 */ /* 0x000fe200078e0002 */
[----:B------:R-:W-:Y:S01]  /*16ce0*/  MOV R15, 0xffffffff ;  /* 0xffffffff000f7802 */ /* 0x000fe20000000f00 */
[----:B------:R-:W-:-:S07]  /*16cf0*/  IMAD.MOV.U32 R11, RZ, RZ, 0x1f ;  /* 0x0000001fff0b7424 */ /* 0x000fce00078e00ff */
[----:B012---:R-:W-:Y:S05]  /*16d00*/  WARPSYNC.COLLECTIVE R15, `(.L_x_1318) ;  /* 0x000000000f087348 */ /* 0x007fea0003c00000 */
[----:B------:R3:W4:Y:S02]  /*16d10*/  SHFL.IDX P6, R14, R13, R12, R11 ;  /* 0x0000000c0d0e7389 */ /* 0x00072400000c000b */
[----:B01234-:R-:W-:Y:S01]  /*16d20*/  ENDCOLLECTIVE ;  /* 0x000000000000791b */ /* 0x01ffe20003800000 */
.L_x_1318:
[----:B------:R-:W-:Y:S05]  /*16d30*/  BSYNC B0 ;  /* 0x0000000000007941 */ /* 0x000fea0003800000 */
.L_x_1317:
[----:B------:R-:W-:Y:S01]  /*16d40*/  IMAD.MOV.U32 R7, RZ, RZ, R14 ;  /* 0x000000ffff077224 */ /* 0x000fe200078e000e */
[----:B------:R-:W-:Y:S06]  /*16d50*/  BRA `(.L_x_1261) ;  /* 0xffffffe400647947 */ /* 0x000fec000383ffff */
.L_x_1266:
[----:B-1----:R1:W2:Y:S02]  /*16d60*/  SYNCS.PHASECHK.TRANS64.TRYWAIT P0, [R0+URZ+0x30820], R3 ;  /* 0x03082003000075a7 */ /* 0x0022a4000800017f */
[----:B--2---:R-:W-:Y:S05]  /*16d70*/  @!P0 NANOSLEEP.SYNCS 0x989680 ;  /* 0x009896800000895d */ /* 0x004fea0003900000 */
[----:B------:R-:W2:Y:S02]  /*16d80*/  @!P0 SYNCS.PHASECHK.TRANS64 P0, [R0+URZ+0x30820], R3 ;  /* 0x03082003000085a7 */ /* 0x000ea4000800007f */
[----:B--2---:R-:W-:Y:S05]  /*16d90*/  @!P0 BRA `(.L_x_1266) ;  /* 0xfffffffc00f08947 */ /* 0x004fea000383ffff */
[----:B------:R-:W-:Y:S05]  /*16da0*/  BRA `(.L_x_1319) ;  /* 0xffffffe800dc7947 */ /* 0x000fea000383ffff */
.L_x_1267:
[----:B------:R-:W2:Y:S01]  /*16db0*/  S2R R2, SR_TID.X ;  /* 0x0000000000027919 */ /* 0x000ea20000002100 */
[----:B------:R-:W-:Y:S01]  /*16dc0*/  BSSY B0, `(.L_x_1320) ;  /* 0x000000a000007945 */ /* 0x000fe20003800000 */
[----:B------:R-:W-:Y:S02]  /*16dd0*/  IMAD.MOV.U32 R12, RZ, RZ, RZ ;  /* 0x000000ffff0c7224 */ /* 0x000fe400078e00ff */
[----:B------:R-:W-:Y:S02]  /*16de0*/  IMAD.MOV.U32 R11, RZ, RZ, 0x1f ;  /* 0x0000001fff0b7424 */ /* 0x000fe400078e00ff */
[----:B------:R-:W-:Y:S01]  /*16df0*/  IMAD.MOV.U32 R15, RZ, RZ, -0x1 ;  /* 0xffffffffff0f7424 */ /* 0x000fe200078e00ff */
[----:B--2---:R-:W-:-:S04]  /*16e00*/  SHF.R.U32.HI R2, RZ, 0x5, R2 ;  /* 0x00000005ff027819 */ /* 0x004fc80000011602 */
[----:B------:R-:W-:-:S05]  /*16e10*/  LOP3.LUT R2, R2, 0x3, RZ, 0xc0, !PT ;  /* 0x0000000302027812 */ /* 0x000fca00078ec0ff */
[----:B0-----:R-:W-:-:S07]  /*16e20*/  IMAD.MOV.U32 R13, RZ, RZ, R2 ;  /* 0x000000ffff0d7224 */ /* 0x001fce00078e0002 */
[----:B-1----:R-:W-:Y:S05]  /*16e30*/  WARPSYNC.COLLECTIVE R15, `(.L_x_1321) ;  /* 0x000000000f087348 */ /* 0x002fea0003c00000 */
[----:B------:R0:W2:Y:S02]  /*16e40*/  SHFL.IDX P6, R14, R13, R12, R11 ;  /* 0x0000000c0d0e7389 */ /* 0x0000a400000c000b */
[----:B012---:R-:W-:Y:S01]  /*16e50*/  ENDCOLLECTIVE ;  /* 0x000000000000791b */ /* 0x007fe20003800000 */
.L_x_1321:
[----:B------:R-:W-:Y:S05]  /*16e60*/  BSYNC B0 ;  /* 0x0000000000007941 */ /* 0x000fea0003800000 */
.L_x_1320:
[----:B------:R-:W-:Y:S05]  /*16e70*/  BRA `(.L_x_1322) ;  /* 0xffffffe800c47947 */ /* 0x000fea000383ffff */
.L_x_1270:
[----:B------:R-:W-:Y:S01]  /*16e80*/  BSSY B1, `(.L_x_1323) ;  /* 0x0000006000017945 */ /* 0x000fe20003800000 */
[----:B------:R-:W-:-:S07]  /*16e90*/  IMAD.MOV.U32 R15, RZ, RZ, -0x1 ;  /* 0xffffffffff0f7424 */ /* 0x000fce00078e00ff */
[----:B012---:R-:W-:Y:S05]  /*16ea0*/  WARPSYNC.COLLECTIVE R15, `(.L_x_1324) ;  /* 0x000000000f0c7348 */ /* 0x007fea0003c00000 */
[----:B------:R-:W-:Y:S02]  /*16eb0*/  ELECT P6, UR62, PT ;  /* 0x00000000003e782f */ /* 0x000fe400038c0000 */
[----:B------:R-:W-:Y:S01]  /*16ec0*/  MOV R14, UR62 ;  /* 0x0000003e000e7c02 */ /* 0x000fe20008000f00 */
[----:B012---:R-:W-:Y:S10]  /*16ed0*/  ENDCOLLECTIVE ;  /* 0x000000000000791b */ /* 0x007ff40003800000 */
.L_x_1324:
[----:B------:R-:W-:Y:S05]  /*16ee0*/  BSYNC B1 ;  /* 0x0000000000017941 */ /* 0x000fea0003800000 */
.L_x_1323:
[----:B------:R-:W-:Y:S05]  /*16ef0*/  BRA `(.L_x_1325) ;  /* 0xffffffe800bc7947 */ /* 0x000fea000383ffff */
.L_x_1272:
[----:B-1----:R1:W2:Y:S02]  /*16f00*/  SYNCS.PHASECHK.TRANS64.TRYWAIT P0, [R6+URZ], R5 ;  /* 0x00000005060075a7 */ /* 0x0022a4000800017f */
[----:B--2---:R-:W-:Y:S05]  /*16f10*/  @!P0 NANOSLEEP.SYNCS 0x989680 ;  /* 0x009896800000895d */ /* 0x004fea0003900000 */
[----:B------:R-:W2:Y:S02]  /*16f20*/  @!P0 SYNCS.PHASECHK.TRANS64 P0, [R6+URZ], R5 ;  /* 0x00000005060085a7 */ /* 0x000ea4000800007f */
[----:B--2---:R-:W-:Y:S05]  /*16f30*/  @!P0 BRA `(.L_x_1272) ;  /* 0xfffffffc00f08947 */ /* 0x004fea000383ffff */
[----:B------:R-:W-:Y:S05]  /*16f40*/  BRA `(.L_x_1326) ;  /* 0xffffffec00007947 */ /* 0x000fea000383ffff */
.L_x_1273:
[----:B--2---:R2:W3:Y:S02]  /*16f50*/  SYNCS.PHASECHK.TRANS64.TRYWAIT P0, [R7+URZ], R2 ;  /* 0x00000002070075a7 */ /* 0x0044e4000800017f */
[----:B---3--:R-:W-:Y:S05]  /*16f60*/  @!P0 NANOSLEEP.SYNCS 0x989680 ;  /* 0x009896800000895d */ /* 0x008fea0003900000 */
[----:B------:R-:W3:Y:S02]  /*16f70*/  @!P0 SYNCS.PHASECHK.TRANS64 P0, [R7+URZ], R2 ;  /* 0x00000002070085a7 */ /* 0x000ee4000800007f */
[----:B---3--:R-:W-:Y:S05]  /*16f80*/  @!P0 BRA `(.L_x_1273) ;  /* 0xfffffffc00f08947 */ /* 0x008fea000383ffff */
[----:B------:R-:W-:Y:S05]  /*16f90*/  BRA `(.L_x_1327) ;  /* 0xffffffe800f47947 */ /* 0x000fea000383ffff */
.L_x_1275:
[----:B---3--:R3:W4:Y:S02]  /*16fa0*/  SYNCS.PHASECHK.TRANS64.TRYWAIT P0, [R4+URZ], R5 ;  /* 0x00000005040075a7 */ /* 0x008724000800017f */
[----:B----4-:R-:W-:Y:S05]  /*16fb0*/  @!P0 NANOSLEEP.SYNCS 0x989680 ;  /* 0x009896800000895d */ /* 0x010fea0003900000 */
[----:B------:R-:W4:Y:S02]  /*16fc0*/  @!P0 SYNCS.PHASECHK.TRANS64 P0, [R4+URZ], R5 ;  /* 0x00000005040085a7 */ /* 0x000f24000800007f */
[----:B----4-:R-:W-:Y:S05]  /*16fd0*/  @!P0 BRA `(.L_x_1275) ;  /* 0xfffffffc00f08947 */ /* 0x010fea000383ffff */
[----:B------:R-:W-:Y:S05]  /*16fe0*/  BRA `(.L_x_1328) ;  /* 0xffffffe800fc7947 */ /* 0x000fea000383ffff */
.L_x_1329:
        /* <DEDUP_REMOVED lines=9> */
.L_x_12751:


//--------------------- .text._ZN7cutlass13device_kernelIN5flash11enable_sm90INS1_16FlashAttnFwdSm90INS1_25CollectiveMainloopFwdSm90ILi2EN4cute5tupleIJNS5_1CILi1EEES8_S8_EEENS6_IJNS7_ILi128EEENS7_ILi64EEENS7_ILi256EEEEEELi256ENS_6half_tEfNS_4arch4Sm90ELb0ELb1ELb1ELb1ELb0ELb1ELb0ELb1ELb1ELb0ELb0ELb0EEENS1_21CollectiveEpilogueFwdINS6_IJSA_SC_SB_EEES9_SE_SG_Li256ELb1ELb0ELb0ELb0EEENS1_36VarlenDynamicPersistentTileSchedulerILi128ELi64ELi256ELi32ELb0ELb0ELb1ELb1ELb0ELb1EEEEEEEEEvNT_6ParamsE --------------------------
	.section	.text._ZN7cutlass13device_kernelIN5flash11enable_sm90INS1_16FlashAttnFwdSm90INS1_25CollectiveMainloopFwdSm90ILi2EN4cute5tupleIJNS5_1CILi1EEES8_S8_EEENS6_IJNS7_ILi128EEENS7_ILi64EEENS7_ILi256EEEEEELi256ENS_6half_tEfNS_4arch4Sm90ELb0ELb1ELb1ELb1ELb0ELb1ELb0ELb1ELb1ELb0ELb0ELb0EEENS1_21CollectiveEpilogueFwdINS6_IJSA_SC_SB_EEES9_SE_SG_Li256ELb1ELb0ELb0ELb0EEENS1_36VarlenDynamicPersistentTileSchedulerILi128ELi64ELi256ELi32ELb0ELb0ELb1ELb1ELb0ELb1EEEEEEEEEvNT_6ParamsE,"ax",@progbits
	.align	128
.text._ZN7cutlass13device_kernelIN5flash11enable_sm90INS1_16FlashAttnFwdSm90INS1_25CollectiveMainloopFwdSm90ILi2EN4cute5tupleIJNS5_1CILi1EEES8_S8_EEENS6_IJNS7_ILi128EEENS7_ILi64EEENS7_ILi256EEEEEELi256ENS_6half_tEfNS_4arch4Sm90ELb0ELb1ELb1ELb1ELb0ELb1ELb0ELb1ELb1ELb0ELb0ELb0EEENS1_21CollectiveEpilogueFwdINS6_IJSA_SC_SB_EEES9_SE_SG_Li256ELb1ELb0ELb0ELb0EEENS1_36VarlenDynamicPersistentTileSchedulerILi128ELi64ELi256ELi32ELb0ELb0ELb1ELb1ELb0ELb1EEEEEEEEEvNT_6ParamsE:
        .type           _ZN7cutlass13device_kernelIN5flash11enable_sm90INS1_16FlashAttnFwdSm90INS1_25CollectiveMainloopFwdSm90ILi2EN4cute5tupleIJNS5_1CILi1EEES8_S8_EEENS6_IJNS7_ILi128EEENS7_ILi64EEENS7_ILi256EEEEEELi256ENS_6half_tEfNS_4arch4Sm90ELb0ELb1ELb1ELb1ELb0ELb1ELb0ELb1ELb1ELb0ELb0ELb0EEENS1_21CollectiveEpilogueFwdINS6_IJSA_SC_SB_EEES9_SE_SG_Li256ELb1ELb0ELb0ELb0EEENS1_36VarlenDynamicPersistentTileSchedulerILi128ELi64ELi256ELi32ELb0ELb0ELb1ELb1ELb0ELb1EEEEEEEEEvNT_6ParamsE,@function
        .size           _ZN7cutlass13device_kernelIN5flash11enable_sm90INS1_16FlashAttnFwdSm90INS1_25CollectiveMainloopFwdSm90ILi2EN4cute5tupleIJNS5_1CILi1EEES8_S8_EEENS6_IJNS7_ILi128EEENS7_ILi64EEENS7_ILi256EEEEEELi256ENS_6half_tEfNS_4arch4Sm90ELb0ELb1ELb1ELb1ELb0ELb1ELb0ELb1ELb1ELb0ELb0ELb0EEENS1_21CollectiveEpilogueFwdINS6_IJSA_SC_SB_EEES9_SE_SG_Li256ELb1ELb0ELb0ELb0EEENS1_36VarlenDynamicPersistentTileSchedulerILi128ELi64ELi256ELi32ELb0ELb0ELb1ELb1ELb0ELb1EEEEEEEEEvNT_6ParamsE,(.L_x_12752 - _ZN7cutlass13device_kernelIN5flash11enable_sm90INS1_16FlashAttnFwdSm90INS1_25CollectiveMainloopFwdSm90ILi2EN4cute5tupleIJNS5_1CILi1EEES8_S8_EEENS6_IJNS7_ILi128EEENS7_ILi64EEENS7_ILi256EEEEEELi256ENS_6half_tEfNS_4arch4Sm90ELb0ELb1ELb1ELb1ELb0ELb1ELb0ELb1ELb1ELb0ELb0ELb0EEENS1_21CollectiveEpilogueFwdINS6_IJSA_SC_SB_EEES9_SE_SG_Li256ELb1ELb0ELb0ELb0EEENS1_36VarlenDynamicPersistentTileSchedulerILi128ELi64ELi256ELi32ELb0ELb0ELb1ELb1ELb0ELb1EEEEEEEEEvNT_6ParamsE)
        .other          _ZN7cutlass13device_kernelIN5flash11enable_sm90INS1_16FlashAttnFwdSm90INS1_25CollectiveMainloopFwdSm90ILi2EN4cute5tupleIJNS5_1CILi1EEES8_S8_EEENS6_IJNS7_ILi128EEENS7_ILi64EEENS7_ILi256EEEEEELi256ENS_6half_tEfNS_4arch4Sm90ELb0ELb1ELb1ELb1ELb0ELb1ELb0ELb1ELb1ELb0ELb0ELb0EEENS1_21CollectiveEpilogueFwdINS6_IJSA_SC_SB_EEES9_SE_SG_Li256ELb1ELb0ELb0ELb0EEENS1_36VarlenDynamicPersistentTileSchedulerILi128ELi64ELi256ELi32ELb0ELb0ELb1ELb1ELb0ELb1EEEEEEEEEvNT_6ParamsE,@"STO_CUDA_ENTRY STV_DEFAULT"
_ZN7cutlass13device_kernelIN5flash11enable_sm90INS1_16FlashAttnFwdSm90INS1_25CollectiveMainloopFwdSm90ILi2EN4cute5tupleIJNS5_1CILi1EEES8_S8_EEENS6_IJNS7_ILi128EEENS7_ILi64EEENS7_ILi256EEEEEELi256ENS_6half_tEfNS_4arch4Sm90ELb0ELb1ELb1ELb1ELb0ELb1ELb0ELb1ELb1ELb0ELb0ELb0EEENS1_21CollectiveEpilogueFwdINS6_IJSA_SC_SB_EEES9_SE_SG_Li256ELb1ELb0ELb0ELb0EEENS1_36VarlenDynamicPersistentTileSchedulerILi128ELi64ELi256ELi32ELb0ELb0ELb1ELb1ELb0ELb1EEEEEEEEEvNT_6ParamsE:
        /* <DEDUP_REMOVED lines=27> */
.L_x_1331:
[----:B------:R-:W-:Y:S05]  /*01b0*/  BSYNC B0 ;  /* 0x0000000000007941 */ /* 0x000fea0003800000 */
.L_x_1330:
        /* <DEDUP_REMOVED lines=41> */
.L_x_1332:
        /* <DEDUP_REMOVED lines=22> */
.L_x_1333:
        /* <DEDUP_REMOVED lines=18> */
.L_x_1334:
        /* <DEDUP_REMOVED lines=22> */
.L_x_1335:
        /* <DEDUP_REMOVED lines=22> */
.L_x_1336:
[----:B0-----:R-:W-:Y:S01]  /*0990*/  UMOV UR4, 0x1 ;  /* 0x0000000100047882 */ /* 0x001fe20000000000 */
[----:B------:R-:W-:Y:S01]  /*09a0*/  PLOP3.LUT P0, PT, PT, PT, UP0, 0x80, 0x0 ;  /* 0x000000000000781c */ /* 0x000fe20003f0f008 */
[----:B------:R-:W-:Y:S01]  /*09b0*/  USEL UR4, UR4, 0x2, !UP0 ;  /* 0x0000000204047887 */ /* 0x000fe2000c000000 */
[----:B------:R-:W-:Y:S01]  /*09c0*/  NOP ;  /* 0x0000000000007918 */ /* 0x000fe20000000000 */
[----:B------:R-:W-:Y:S04]  /*09d0*/  BSSY B7, `(.L_x_1337) ;  /* 0x00027cc000077945 */ /* 0x000fe80003800000 */
[----:B------:R-:W-:-:S05]  /*09e0*/  IMAD.U32 R2, RZ, RZ, UR4 ;  /* 0x00000004ff027e24 */ /* 0x000fca000f8e00ff */
[----:B------:R0:W-:Y:S01]  /*09f0*/  STL [R1+0xa4], R2 ;  /* 0x0000a40201007387 */ /* 0x0001e20000100800 */
[----:B-12-4-:R-:W-:Y:S06]  /*0a00*/  BAR.SYNC.DEFER_BLOCKING 0x0 ;  /* 0x0000000000007b1d */ /* 0x016fec0000010000 */
[----:B------:R-:W-:Y:S05]  /*0a10*/  @!P0 BRA `(.L_x_1338) ;  /* 0x0000020c00188947 */ /* 0x000fea0003800000 */
.L_x_1339:
        /* <DEDUP_REMOVED lines=8> */
[----:B-1----:R-:W-:-:S06]  /*0aa0*/  ULEA UR4, UR5, UR4, 0x18 ;  /* 0x0000000405047291 */ /* 0x002fcc000f8ec03f */
[----:B------:R-:W-:Y:S01]  /*0ab0*/  IMAD.U32 R16, RZ, RZ, UR4 ;  /* 0x00000004ff107e24 */ /* 0x000fe2000f8e00ff */
[----:B------:R-:W-:-:S04]  /*0ac0*/  ULDC UR4, c[0x0][0xc14] ;  /* 0x0003050000047ab9 */ /* 0x000fc80000000800 */
[----:B------:R-:W1:Y:S01]  /*0ad0*/  LDS.128 R12, [R16+0x308d0] ;  /* 0x0308d000100c7984 */ /* 0x000e620000000c00 */
[----:B------:R-:W-:Y:S06]  /*0ae0*/  BAR.ARV 0x4, 0x120 ;  /* 0x0104800000007b1d */ /* 0x000fec0000002000 */
[----:B-1----:R-:W-:-:S13]  /*0af0*/  ISETP.GE.AND P0, PT, R15, UR4, PT ;  /* 0x000000040f007c0c */ /* 0x002fda000bf06270 */
[----:B------:R-:W-:Y:S05]  /*0b00*/  @P0 BRA `(.L_x_1340) ;  /* 0x0000027800e00947 */ /* 0x000fea0003800000 */
[----:B0-----:R-:W2:Y:S01]  /*0b10*/  LDL R2, [R1+0xa4] ;  /* 0x0000a40001027983 */ /* 0x001ea20000100800 */
[----:B------:R-:W-:Y:S01]  /*0b20*/  IMAD.MOV.U32 R236, RZ, RZ, RZ ;  /* 0x000000ffffec7224 */ /* 0x000fe200078e00ff */
[----:B------:R-:W-:Y:S01]  /*0b30*/  MOV R218, RZ ;  /* 0x000000ff00da7202 */ /* 0x000fe20000000f00 */
[----:B------:R-:W0:Y:S02]  /*0b40*/  S2R R0, SR_TID.X ;  /* 0x0000000000007919 */ /* 0x000e240000002100 */
[----:B0-----:R-:W-:-:S04]  /*0b50*/  IADD3 R0, R0, -0x80, RZ ;  /* 0xffffff8000007810 */ /* 0x001fc80007ffe0ff */
[----:B------:R-:W-:-:S04]  /*0b60*/  SHF.R.S32.HI R3, RZ, 0x1f, R0 ;  /* 0x0000001fff037819 */ /* 0x000fc80000011400 */
[CC--:B------:R-:W-:Y:S02]  /*0b70*/  LEA.HI R18, R3.reuse, R0.reuse, RZ, 0x3 ;  /* 0x0000000003127211 */ /* 0x0c0fe400078f18ff */
[CC--:B------:R-:W-:Y:S02]  /*0b80*/  LEA.HI R4, R3.reuse, R0.reuse, RZ, 0x4 ;  /* 0x0000000003047211 */ /* 0x0c0fe400078f20ff */
[----:B------:R-:W-:Y:S02]  /*0b90*/  LOP3.LUT R7, R18, 0xfffffff8, RZ, 0xc0, !PT ;  /* 0xfffffff812077812 */ /* 0x000fe400078ec0ff */
[CC--:B------:R-:W-:Y:S02]  /*0ba0*/  LEA.HI R6, R3.reuse, R0.reuse, RZ, 0x5 ;  /* 0x0000000003067211 */ /* 0x0c0fe400078f28ff */
[----:B------:R-:W-:Y:S01]  /*0bb0*/  LEA.HI R10, R3, R0, RZ, 0x6 ;  /* 0x00000000030a7211 */ /* 0x000fe200078f30ff */
[----:B------:R-:W-:Y:S01]  /*0bc0*/  IMAD.IADD R12, R0, 0x1, -R7 ;  /* 0x00000001000c7824 */ /* 0x000fe200078e0a07 */
[----:B------:R-:W-:-:S02]  /*0bd0*/  SHF.R.S32.HI R7, RZ, 0x4, R4 ;  /* 0x00000004ff077819 */ /* 0x000fc40000011404 */
[----:B------:R-:W-:Y:S01]  /*0be0*/  SHF.L.U32 R6, R6, 0x5, RZ ;  /* 0x0000000506067819 */ /* 0x000fe200000006ff */
[C---:B------:R-:W-:Y:S01]  /*0bf0*/  IMAD.SHL.U32 R208, R12.reuse, 0x4, RZ ;  /* 0x000000040cd07824 */ /* 0x040fe200078e00ff */
[----:B------:R-:W-:Y:S01]  /*0c00*/  SHF.R.S32.HI R18, RZ, 0x3, R18 ;  /* 0x00000003ff127819 */ /* 0x000fe20000011412 */
[----:B------:R-:W-:Y:S01]  /*0c10*/  IMAD.SHL.U32 R228, R12, 0x8, RZ ;  /* 0x000000080ce47824 */ /* 0x000fe200078e00ff */
[----:B------:R-:W-:Y:S01]  /*0c20*/  LOP3.LUT R6, R6, 0xfffffc00, RZ, 0xc0, !PT ;  /* 0xfffffc0006067812 */ /* 0x000fe200078ec0ff */
[----:B------:R-:W-:Y:S01]  /*0c30*/  IMAD.SHL.U32 R10, R10, 0x8, RZ ;  /* 0x000000080a0a7824 */ /* 0x000fe200078e00ff */
[----:B------:R-:W-:Y:S01]  /*0c40*/  IADD3 R237, R208, 0x40, RZ ;  /* 0x00000040d0ed7810 */ /* 0x000fe20007ffe0ff */
[C---:B------:R-:W-:Y:S02]  /*0c50*/  VIADD R233, R18.reuse, 0x20 ;  /* 0x0000002012e97836 */ /* 0x040fe40000000000 */
[----:B------:R-:W-:Y:S01]  /*0c60*/  IMAD.SHL.U32 R26, R18, 0x40, RZ ;  /* 0x00000040121a7824 */ /* 0x000fe200078e00ff */
[----:B------:R-:W-:Y:S01]  /*0c70*/  LOP3.LUT R10, R10, 0xfffffe00, RZ, 0xc0, !PT ;  /* 0xfffffe000a0a7812 */ /* 0x000fe200078ec0ff */
[----:B------:R-:W-:Y:S01]  /*0c80*/  IMAD.IADD R225, R208, 0x1, R237 ;  /* 0x00000001d0e17824 */ /* 0x000fe200078e02ed */
[----:B--2---:R-:W-:-:S02]  /*0c90*/  R2UR UR4, R2 ;  /* 0x00000000020472ca */ /* 0x004fc400000e0000 */
[----:B------:R-:W-:-:S04]  /*0ca0*/  LEA.HI R2, R3, R0, RZ, 0x7 ;  /* 0x0000000003027211 */ /* 0x000fc800078f38ff */
[----:B------:R-:W-:Y:S02]  /*0cb0*/  LOP3.LUT R5, R2, 0xffffff80, RZ, 0xc0, !PT ;  /* 0xffffff8002057812 */ /* 0x000fe400078ec0ff */
[----:B------:R-:W-:-:S03]  /*0cc0*/  SHF.R.S32.HI R3, RZ, 0x7, R2 ;  /* 0x00000007ff037819 */ /* 0x000fc60000011402 */
[----:B------:R-:W-:Y:S01]  /*0cd0*/  IMAD.IADD R24, R0, 0x1, -R5 ;  /* 0x0000000100187824 */ /* 0x000fe200078e0a05 */
[C---:B------:R-:W-:Y:S01]  /*0ce0*/  LOP3.LUT R5, R4.reuse, 0x3fffff0, RZ, 0xc0, !PT ;  /* 0x03fffff004057812 */ /* 0x040fe200078ec0ff */
[----:B------:R-:W-:Y:S01]  /*0cf0*/  ULOP3.LUT UR4, UR4, 0x1, URZ, 0xfc, !UPT ;  /* 0x0000000104047892 */ /* 0x000fe2000f8efc3f */
[----:B------:R-:W-:Y:S02]  /*0d00*/  LEA.HI R4, R4, R7, RZ, 0x1 ;  /* 0x0000000704047211 */ /* 0x000fe400078f08ff */
[----:B------:R-:W-:Y:S01]  /*0d10*/  SHF.R.S32.HI R8, RZ, 0x1f, R24 ;  /* 0x0000001fff087819 */ /* 0x000fe20000011418 */
[----:B------:R-:W-:Y:S01]  /*0d20*/  IMAD.IADD R5, R0, 0x1, -R5 ;  /* 0x0000000100057824 */ /* 0x000fe200078e0a05 */
[----:B------:R-:W-:Y:S01]  /*0d30*/  LOP3.LUT R4, R4, 0x1ffffffe, RZ, 0xc0, !PT ;  /* 0x1ffffffe04047812 */ /* 0x000fe200078ec0ff */
[----:B------:R-:W-:Y:S01]  /*0d40*/  STL [R1+0x80], R24 ;  /* 0x0000801801007387 */ /* 0x000fe20000100800 */
[----:B------:R-:W-:Y:S01]  /*0d50*/  LEA.HI R9, R8, R24, RZ, 0x2 ;  /* 0x0000001808097211 */ /* 0x000fe200078f10ff */
[----:B------:R-:W-:Y:S01]  /*0d60*/  IMAD R5, R5, 0x40, R6 ;  /* 0x0000004005057824 */ /* 0x000fe200078e0206 */
[----:B------:R-:W-:Y:S01]  /*0d70*/  LEA.HI R2, R2, R3, RZ, 0x1 ;  /* 0x0000000302027211 */ /* 0x000fe200078f08ff */
[----:B------:R-:W-:Y:S01]  /*0d80*/  IMAD.IADD R4, R7, 0x1, -R4 ;  /* 0x0000000107047824 */ /* 0x000fe200078e0a04 */
[--C-:B------:R-:W-:Y:S01]  /*0d90*/  SHF.R.S32.HI R0, RZ, 0x2, R9.reuse ;  /* 0x00000002ff007819 */ /* 0x100fe20000011409 */
[----:B------:R-:W-:Y:S01]  /*0da0*/  VIADD R7, R18, 0x40 ;  /* 0x0000004012077836 */ /* 0x000fe20000000000 */
[----:B------:R-:W-:Y:S01]  /*0db0*/  SHF.R.S32.HI R11, RZ, 0x1f, R9 ;  /* 0x0000001fff0b7819 */ /* 0x000fe20000011409 */
[----:B------:R0:W-:Y:S01]  /*0dc0*/  STL [R1+0x20], R12 ;  /* 0x0000200c01007387 */ /* 0x0001e20000100800 */
[----:B------:R-:W-:-:S02]  /*0dd0*/  LOP3.LUT R2, R2, 0x3fffffe, RZ, 0xc0, !PT ;  /* 0x03fffffe02027812 */ /* 0x000fc400078ec0ff */
[----:B------:R-:W-:Y:S02]  /*0de0*/  LEA.HI R11, R11, R0, RZ, 0x3 ;  /* 0x000000000b0b7211 */ /* 0x000fe400078f18ff */
[----:B------:R-:W-:Y:S02]  /*0df0*/  LEA.HI R8, R8, R24, RZ, 0x5 ;  /* 0x0000001808087211 */ /* 0x000fe400078f28ff */
[----:B------:R-:W-:Y:S02]  /*0e00*/  LOP3.LUT R11, R11, 0xfffffff8, RZ, 0xc0, !PT ;  /* 0xfffffff80b0b7812 */ /* 0x000fe400078ec0ff */
[----:B------:R-:W-:Y:S02]  /*0e10*/  IADD3 R6, R18, 0x60, RZ ;  /* 0x0000006012067810 */ /* 0x000fe40007ffe0ff */
[----:B------:R-:W-:Y:S01]  /*0e20*/  IADD3 R2, R3, -R2, RZ ;  /* 0x8000000203027210 */ /* 0x000fe20007ffe0ff */
[----:B------:R-:W-:Y:S01]  /*0e30*/  IMAD.IADD R11, R0, 0x1, -R11 ;  /* 0x00000001000b7824 */ /* 0x000fe200078e0a0b */
[----:B------:R-:W-:Y:S01]  /*0e40*/  SHF.R.S32.HI R8, RZ, 0x5, R8 ;  /* 0x00000005ff087819 */ /* 0x000fe20000011408 */
[----:B------:R-:W-:Y:S01]  /*0e50*/  IMAD R0, R4, 0x8, R5 ;  /* 0x0000000804007824 */ /* 0x000fe200078e0205 */
[----:B------:R-:W-:Y:S01]  /*0e60*/  SHF.R.S32.HI R3, RZ, 0x1f, R7 ;  /* 0x0000001fff037819 */ /* 0x000fe20000011407 */
[----:B------:R-:W-:Y:S01]  /*0e70*/  IMAD.SHL.U32 R4, R6, 0x40, RZ ;  /* 0x0000004006047824 */ /* 0x000fe200078e00ff */
[----:B------:R-:W-:Y:S01]  /*0e80*/  SHF.R.S32.HI R5, RZ, 0x1f, R6 ;  /* 0x0000001fff057819 */ /* 0x000fe20000011406 */
[----:B------:R-:W-:Y:S01]  /*0e90*/  IMAD R11, R8, 0x10, R11 ;  /* 0x00000010080b7824 */ /* 0x000fe200078e020b */
[----:B------:R-:W-:Y:S01]  /*0ea0*/  LEA.HI R3, R3, R7, RZ, 0x3 ;  /* 0x0000000703037211 */ /* 0x000fe200078f18ff */
[----:B------:R1:W-:Y:S01]  /*0eb0*/  STL [R1+0xa0], R0 ;  /* 0x0000a00001007387 */ /* 0x0003e20000100800 */
[----:B------:R-:W-:-:S02]  /*0ec0*/  LEA.HI R5, R5, R6, RZ, 0x3 ;  /* 0x0000000605057211 */ /* 0x000fc400078f18ff */
[----:B------:R-:W-:Y:S01]  /*0ed0*/  LOP3.LUT R8, R4, 0x1c0, RZ, 0xc0, !PT ;  /* 0x000001c004087812 */ /* 0x000fe200078ec0ff */
[----:B------:R-:W-:Y:S01]  /*0ee0*/  IMAD.SHL.U32 R3, R3, 0x40, RZ ;  /* 0x0000004003037824 */ /* 0x000fe200078e00ff */
[----:B------:R-:W-:Y:S01]  /*0ef0*/  SHF.R.S32.HI R4, RZ, 0x1f, R225 ;  /* 0x0000001fff047819 */ /* 0x000fe200000114e1 */
[----:B------:R-:W-:Y:S01]  /*0f00*/  STL [R1+0x74], R7 ;  /* 0x0000740701007387 */ /* 0x000fe20000100800 */
[----:B0-----:R-:W-:Y:S02]  /*0f10*/  SHF.L.U32 R12, R5, 0x6, RZ ;  /* 0x00000006050c7819 */ /* 0x001fe400000006ff */
[----:B------:R-:W-:Y:S01]  /*0f20*/  LEA.HI R5, R4, R225, RZ, 0x3 ;  /* 0x000000e104057211 */ /* 0x000fe200078f18ff */
[----:B-1----:R-:W-:Y:S01]  /*0f30*/  IMAD.SHL.U32 R0, R7, 0x40, RZ ;  /* 0x0000004007007824 */ /* 0x002fe200078e00ff */
[----:B------:R0:W-:Y:S01]  /*0f40*/  STL [R1+0x70], R6 ;  /* 0x0000700601007387 */ /* 0x0001e20000100800 */
[----:B------:R-:W-:Y:S02]  /*0f50*/  LOP3.LUT R25, R3, 0xfffffe00, RZ, 0xc0, !PT ;  /* 0xfffffe0003197812 */ /* 0x000fe400078ec0ff */
[----:B------:R-:W-:-:S02]  /*0f60*/  LOP3.LUT R22, R12, 0xfffffe00, RZ, 0xc0, !PT ;  /* 0xfffffe000c167812 */ /* 0x000fc400078ec0ff */
[----:B------:R-:W-:Y:S01]  /*0f70*/  LOP3.LUT R0, R0, 0x1c0, RZ, 0xc0, !PT ;  /* 0x000001c000007812 */ /* 0x000fe200078ec0ff */
[----:B------:R-:W-:Y:S01]  /*0f80*/  STL [R1+0x7c], R25 ;  /* 0x00007c1901007387 */ /* 0x000fe20000100800 */
[----:B------:R-:W-:Y:S02]  /*0f90*/  SHF.R.U32.HI R17, RZ, 0x3, R8 ;  /* 0x00000003ff117819 */ /* 0x000fe40000011608 */
[C---:B------:R-:W-:Y:S01]  /*0fa0*/  LOP3.LUT R3, R0.reuse, 0x38, R5, 0xf8, !PT ;  /* 0x0000003800037812 */ /* 0x040fe200078ef805 */
[----:B------:R-:W-:Y:S01]  /*0fb0*/  STL [R1+0x78], R22 ;  /* 0x0000781601007387 */ /* 0x000fe20000100800 */
[----:B0-----:R-:W-:Y:S02]  /*0fc0*/  SHF.R.U32.HI R6, RZ, 0x3, R0 ;  /* 0x00000003ff067819 */ /* 0x001fe40000011600 */
[----:B------:R-:W-:Y:S02]  /*0fd0*/  LOP3.LUT R7, R0, 0x38, R228, 0xf8, !PT ;  /* 0x0000003800077812 */ /* 0x000fe400078ef8e4 */
[----:B------:R-:W-:Y:S01]  /*0fe0*/  LOP3.LUT R19, R3, R6, RZ, 0x3c, !PT ;  /* 0x0000000603137212 */ /* 0x000fe200078e3cff */
[----:B------:R-:W-:Y:S01]  /*0ff0*/  IMAD R3, R2, 0x40, R11 ;  /* 0x0000004002037824 */ /* 0x000fe200078e020b */
[----:B------:R-:W-:-:S02]  /*1000*/  SHF.R.S32.HI R2, RZ, 0x1f, R233 ;  /* 0x0000001fff027819 */ /* 0x000fc400000114e9 */
[----:B------:R-:W-:Y:S02]  /*1010*/  LOP3.LUT R20, R8, 0x38, R228, 0xf8, !PT ;  /* 0x0000003808147812 */ /* 0x000fe400078ef8e4 */
[----:B------:R-:W-:Y:S01]  /*1020*/  LEA.HI R2, R2, R233, RZ, 0x3 ;  /* 0x000000e902027211 */ /* 0x000fe200078f18ff */
[----:B------:R0:W-:Y:S01]  /*1030*/  STL [R1+0x54], R3 ;  /* 0x0000540301007387 */ /* 0x0001e20000100800 */
[----:B------:R-:W-:Y:S02]  /*1040*/  SHF.L.U32 R0, R233, 0x6, RZ ;  /* 0x00000006e9007819 */ /* 0x000fe400000006ff */
[----:B------:R-:W-:Y:S01]  /*1050*/  LOP3.LUT R8, R8, 0x38, R5, 0xf8, !PT ;  /* 0x0000003808087812 */ /* 0x000fe200078ef805 */
[----:B------:R-:W-:Y:S01]  /*1060*/  IMAD.SHL.U32 R2, R2, 0x40, RZ ;  /* 0x0000004002027824 */ /* 0x000fe200078e00ff */
[----:B------:R-:W-:Y:S01]  /*1070*/  LOP3.LUT R23, R22, R20, R17, 0xf6, !PT ;  /* 0x0000001416177212 */ /* 0x000fe200078ef611 */
[----:B------:R-:W-:Y:S01]  /*1080*/  STL [R1+0x38], R26 ;  /* 0x0000381a01007387 */ /* 0x000fe20000100800 */
[----:B------:R-:W-:-:S02]  /*1090*/  LOP3.LUT R20, R0, 0x1c0, RZ, 0xc0, !PT ;  /* 0x000001c000147812 */ /* 0x000fc400078ec0ff */
[----:B------:R-:W-:Y:S02]  /*10a0*/  LEA.HI R4, R4, R225, RZ, 0x6 ;  /* 0x000000e104047211 */ /* 0x000fe400078f30ff */
[----:B0-----:R-:W-:Y:S01]  /*10b0*/  LOP3.LUT R3, R26, 0x1c0, RZ, 0xc0, !PT ;  /* 0x000001c01a037812 */ /* 0x001fe200078ec0ff */
[----:B------:R-:W-:Y:S01]  /*10c0*/  STL [R1+0x34], R20 ;  /* 0x0000341401007387 */ /* 0x000fe20000100800 */
[----:B------:R-:W-:Y:S01]  /*10d0*/  LOP3.LUT R17, R8, R17, RZ, 0x3c, !PT ;  /* 0x0000001108117212 */ /* 0x000fe200078e3cff */
[----:B------:R-:W-:Y:S01]  /*10e0*/  IMAD.SHL.U32 R4, R4, 0x80, RZ ;  /* 0x0000008004047824 */ /* 0x000fe200078e00ff */
[----:B------:R-:W-:Y:S02]  /*10f0*/  SHF.R.U32.HI R12, RZ, 0x3, R3 ;  /* 0x00000003ff0c7819 */ /* 0x000fe40000011603 */
[----:B------:R-:W-:Y:S02]  /*1100*/  LOP3.LUT R0, R5, 0x38, RZ, 0xc0, !PT ;  /* 0x0000003805007812 */ /* 0x000fe400078ec0ff */
[----:B------:R-:W-:Y:S01]  /*1110*/  LOP3.LUT R21, R25, R7, R6, 0xf6, !PT ;  /* 0x0000000719157212 */ /* 0x000fe200078ef606 */
[----:B------:R-:W-:Y:S01]  /*1120*/  STL [R1+0x44], R12 ;  /* 0x0000440c01007387 */ /* 0x000fe20000100800 */
[----:B------:R-:W-:-:S02]  /*1130*/  SHF.R.U32.HI R8, RZ, 0x3, R20 ;  /* 0x00000003ff087819 */ /* 0x000fc40000011614 */
[----:B------:R-:W-:Y:S01]  /*1140*/  LOP3.LUT R6, R2, 0xfffffe00, RZ, 0xc0, !PT ;  /* 0xfffffe0002067812 */ /* 0x000fe200078ec0ff */
[----:B------:R-:W-:Y:S01]  /*1150*/  IMAD.U32 R2, RZ, RZ, UR4 ;  /* 0x00000004ff027e24 */ /* 0x000fe2000f8e00ff */
[----:B------:R-:W-:Y:S01]  /*1160*/  LOP3.LUT R5, R20, 0x38, R5, 0xf8, !PT ;  /* 0x0000003814057812 */ /* 0x000fe200078ef805 */
[----:B------:R-:W-:Y:S01]  /*1170*/  STL [R1+0x3c], R8 ;  /* 0x00003c0801007387 */ /* 0x000fe20000100800 */
[----:B------:R-:W-:Y:S02]  /*1180*/  LOP3.LUT R0, R0, 0x1c0, R26, 0xf8, !PT ;  /* 0x000001c000007812 */ /* 0x000fe400078ef81a */
[----:B------:R-:W-:Y:S01]  /*1190*/  LOP3.LUT R4, R4, 0xffffe000, RZ, 0xc0, !PT ;  /* 0xffffe00004047812 */ /* 0x000fe200078ec0ff */
[----:B------:R-:W-:Y:S01]  /*11a0*/  STL [R1+0x40], R6 ;  /* 0x0000400601007387 */ /* 0x000fe20000100800 */
[----:B------:R-:W-:Y:S02]  /*11b0*/  LOP3.LUT R7, R5, R8, RZ, 0x3c, !PT ;  /* 0x0000000805077212 */ /* 0x000fe400078e3cff */
[----:B------:R-:W-:Y:S01]  /*11c0*/  LOP3.LUT R5, R0, R12, RZ, 0x3c, !PT ;  /* 0x0000000c00057212 */ /* 0x000fe200078e3cff */
[----:B------:R-:W-:Y:S01]  /*11d0*/  STL [R1+0x48], R10 ;  /* 0x0000480a01007387 */ /* 0x000fe20000100800 */
[----:B------:R-:W-:-:S02]  /*11e0*/  IADD3 R11, R19, R4, R25 ;  /* 0x00000004130b7210 */ /* 0x000fc40007ffe019 */
[-C--:B------:R-:W-:Y:S01]  /*11f0*/  IADD3 R7, R7, R4.reuse, R6 ;  /* 0x0000000407077210 */ /* 0x080fe20007ffe006 */
[----:B------:R0:W-:Y:S01]  /*1200*/  STL [R1+0x4], R13 ;  /* 0x0000040d01007387 */ /* 0x0001e20000100800 */
[-C--:B------:R-:W-:Y:S01]  /*1210*/  IADD3 R25, R17, R4.reuse, R22 ;  /* 0x0000000411197210 */ /* 0x080fe20007ffe016 */
[----:B------:R-:W-:Y:S01]  /*1220*/  IMAD.MOV.U32 R17, RZ, RZ, RZ ;  /* 0x000000ffff117224 */ /* 0x000fe200078e00ff */
[----:B------:R-:W-:Y:S01]  /*1230*/  IADD3 R5, R5, R4, R10 ;  /* 0x0000000405057210 */ /* 0x000fe20007ffe00a */
[----:B------:R-:W-:Y:S01]  /*1240*/  STL [R1+0x8], R14 ;  /* 0x0000080e01007387 */ /* 0x000fe20000100800 */
[----:B------:R-:W-:Y:S01]  /*1250*/  SHF.R.S32.HI R4, RZ, 0x1f, R233 ;  /* 0x0000001fff047819 */ /* 0x000fe200000114e9 */
[----:B------:R-:W-:Y:S01]  /*1260*/  IMAD.MOV.U32 R22, RZ, RZ, RZ ;  /* 0x000000ffff167224 */ /* 0x000fe200078e00ff */
[----:B------:R-:W-:Y:S01]  /*1270*/  LOP3.LUT R3, R3, 0x38, R228, 0xf8, !PT ;  /* 0x0000003803037812 */ /* 0x000fe200078ef8e4 */
[----:B------:R-:W-:Y:S01]  /*1280*/  STL [R1+0xc], R15 ;  /* 0x00000c0f01007387 */ /* 0x000fe20000100800 */
[----:B------:R-:W-:Y:S01]  /*1290*/  IADD3 R0, R16, 0x10400, RZ ;  /* 0x0001040010007810 */ /* 0x000fe20007ffe0ff */
[----:B0-----:R-:W-:Y:S01]  /*12a0*/  VIADD R13, R208, 0x60 ;  /* 0x00000060d00d7836 */ /* 0x001fe20000000000 */
[----:B------:R-:W-:Y:S01]  /*12b0*/  LOP3.LUT R234, R9, 0x7ffffffc, RZ, 0xc0, !PT ;  /* 0x7ffffffc09ea7812 */ /* 0x000fe200078ec0ff */
[----:B------:R-:W-:Y:S01]  /*12c0*/  STL [R1+0x68], RZ ;  /* 0x000068ff01007387 */ /* 0x000fe20000100800 */
[----:B------:R-:W-:Y:S01]  /*12d0*/  SHF.R.S32.HI R19, RZ, 0x1f, R18 ;  /* 0x0000001fff137819 */ /* 0x000fe20000011412 */
[----:B------:R-:W-:-:S02]  /*12e0*/  VIADD R9, R228, 0xc0 ;  /* 0x000000c0e4097836 */ /* 0x000fc40000000000 */
[----:B------:R0:W-:Y:S01]  /*12f0*/  STL [R1+0x30], R2 ;  /* 0x0000300201007387 */ /* 0x0001e20000100800 */
[----:B------:R-:W-:-:S03]  /*1300*/  IMAD.IADD R234, R24, 0x1, -R234 ;  /* 0x0000000118ea7824 */ /* 0x000fc600078e0aea */
[----:B------:R1:W-:Y:S01]  /*1310*/  STL [R1+0x5c], R4 ;  /* 0x00005c0401007387 */ /* 0x0003e20000100800 */
[----:B0-----:R-:W-:Y:S01]  /*1320*/  VIADD R2, R208, 0x20 ;  /* 0x00000020d0027836 */ /* 0x001fe20000000000 */
[----:B-1----:R-:W-:-:S04]  /*1330*/  IADD3 R4, R228, 0x80, RZ ;  /* 0x00000080e4047810 */ /* 0x002fc80007ffe0ff */
[----:B------:R0:W-:Y:S01]  /*1340*/  STL [R1+0x10], R2 ;  /* 0x0000100201007387 */ /* 0x0001e20000100800 */
[----:B------:R-:W-:-:S03]  /*1350*/  LOP3.LUT R4, R10, R3, R12, 0xf6, !PT ;  /* 0x000000030a047212 */ /* 0x000fc600078ef60c */
[----:B------:R-:W-:Y:S04]  /*1360*/  STL [R1+0x14], R13 ;  /* 0x0000140d01007387 */ /* 0x000fe80000100800 */
[----:B------:R-:W-:Y:S01]  /*1370*/  STL [R1+0x58], R4 ;  /* 0x0000580401007387 */ /* 0x000fe20000100800 */
[----:B0-----:R-:W-:-:S04]  /*1380*/  LOP3.LUT R2, R20, 0x38, R228, 0xf8, !PT ;  /* 0x0000003814027812 */ /* 0x001fc800078ef8e4 */
[----:B------:R-:W-:Y:S01]  /*1390*/  LOP3.LUT R3, R6, R2, R8, 0xf6, !PT ;  /* 0x0000000206037212 */ /* 0x000fe200078ef608 */
[----:B------:R-:W-:Y:S01]  /*13a0*/  IMAD R2, R21, 0x2, R0 ;  /* 0x0000000215027824 */ /* 0x000fe200078e0200 */
[----:B------:R-:W-:-:S03]  /*13b0*/  LEA R6, R23, R0, 0x1 ;  /* 0x0000000017067211 */ /* 0x000fc600078e08ff */
[--C-:B------:R-:W-:Y:S01]  /*13c0*/  IMAD R3, R3, 0x2, R0.reuse ;  /* 0x0000000203037824 */ /* 0x100fe200078e0200 */
[----:B------:R0:W-:Y:S04]  /*13d0*/  STL [R1+0x90], R2 ;  /* 0x0000900201007387 */ /* 0x0001e80000100800 */
[----:B------:R1:W-:Y:S04]  /*13e0*/  STL [R1+0x88], R6 ;  /* 0x0000880601007387 */ /* 0x0003e80000100800 */
[----:B------:R2:W-:Y:S01]  /*13f0*/  STL [R1+0x98], R3 ;  /* 0x0000980301007387 */ /* 0x0005e20000100800 */
[----:B0-----:R-:W-:-:S02]  /*1400*/  IMAD R2, R7, 0x2, R0 ;  /* 0x0000000207027824 */ /* 0x001fc400078e0200 */
[----:B-1----:R-:W-:-:S03]  /*1410*/  IMAD R6, R11, 0x2, R0 ;  /* 0x000000020b067824 */ /* 0x002fc600078e0200 */
[----:B------:R0:W-:Y:S01]  /*1420*/  STL [R1+0x94], R2 ;  /* 0x0000940201007387 */ /* 0x0001e20000100800 */
[----:B--2---:R-:W-:-:S03]  /*1430*/  LEA R3, R25, R0, 0x1 ;  /* 0x0000000019037211 */ /* 0x004fc600078e08ff */
[----:B------:R1:W-:Y:S04]  /*1440*/  STL [R1+0x8c], R6 ;  /* 0x00008c0601007387 */ /* 0x0003e80000100800 */
[----:B------:R1:W-:Y:S01]  /*1450*/  STL [R1+0x84], R3 ;  /* 0x0000840301007387 */ /* 0x0003e20000100800 */
[--C-:B0-----:R-:W-:Y:S02]  /*1460*/  IMAD R2, R5, 0x2, R0.reuse ;  /* 0x0000000205027824 */ /* 0x101fe400078e0200 */
[----:B------:R-:W-:-:S05]  /*1470*/  IMAD R0, R4, 0x2, R0 ;  /* 0x0000000204007824 */ /* 0x000fca00078e0200 */
[----:B------:R1:W-:Y:S04]  /*1480*/  STL [R1+0x4c], R0 ;  /* 0x00004c0001007387 */ /* 0x0003e80000100800 */
[----:B------:R1:W-:Y:S02]  /*1490*/  STL [R1+0x9c], R2 ;  /* 0x00009c0201007387 */ /* 0x0003e40000100800 */
.L_x_1653:
[----:B-12--5:R-:W2:Y:S01]  /*14a0*/  LDL R12, [R1+0x4] ;  /* 0x00000400010c7983 */ /* 0x026ea20000100800 */
[----:B------:R-:W-:Y:S01]  /*14b0*/  ULDC.64 UR4, c[0x0][0xa28] ;  /* 0x00028a0000047ab9 */ /* 0x000fe20000000a00 */
[----:B0---4-:R-:W0:Y:S02]  /*14c0*/  LDC.64 R4, c[0x0][0xa08] ;  /* 0x00028200ff047b82 */ /* 0x011e240000000a00 */
[----:B------:R-:W3:Y:S04]  /*14d0*/  LDL R27, [R1+0x8] ;  /* 0x00000800011b7983 */ /* 0x000ee80000100800 */
[----:B------:R-:W4:Y:S01]  /*14e0*/  LDL R28, [R1+0xc] ;  /* 0x00000c00011c7983 */ /* 0x000f220000100800 */
[----:B------:R-:W-:-:S04]  /*14f0*/  ISETP.NE.U32.AND P0, PT, RZ, UR4, PT ;  /* 0x00000004ff007c0c */ /* 0x000fc8000bf05070 */
[----:B------:R-:W-:Y:S01]  /*1500*/  ISETP.NE.AND.EX P0, PT, RZ, UR5, PT, P0 ;  /* 0x00000005ff007c0c */ /* 0x000fe2000bf05300 */
[----:B------:R-:W-:Y:S02]  /*1510*/  ULDC.64 UR4, c[0x0][0xa18] ;  /* 0x0002860000047ab9 */ /* 0x000fe40000000a00 */
[----:B------:R-:W-:-:S04]  /*1520*/  ISETP.NE.U32.AND P1, PT, RZ, UR4, PT ;  /* 0x00000004ff007c0c */ /* 0x000fc8000bf25070 */
[----:B------:R-:W-:Y:S01]  /*1530*/  ISETP.NE.AND.EX P1, PT, RZ, UR5, PT, P1 ;  /* 0x00000005ff007c0c */ /* 0x000fe2000bf25310 */
[----:B------:R-:W-:-:S05]  /*1540*/  ULDC.64 UR4, c[0x0][0xa08] ;  /* 0x0002820000047ab9 */ /* 0x000fca0000000a00 */
[----:B-1----:R-:W1:Y:S08]  /*1550*/  @P0 LDC.64 R2, c[0x0][0xa28] ;  /* 0x00028a00ff020b82 */ /* 0x002e700000000a00 */
[----:B------:R-:W1:Y:S01]  /*1560*/  @P1 LDC.64 R6, c[0x0][0xa18] ;  /* 0x00028600ff061b82 */ /* 0x000e620000000a00 */
[----:B------:R-:W-:Y:S01]  /*1570*/  ISETP.NE.U32.AND P3, PT, RZ, UR4, PT ;  /* 0x00000004ff007c0c */ /* 0x000fe2000bf65070 */
[----:B------:R-:W-:-:S03]  /*1580*/  ULDC UR4, c[0x0][0x288] ;  /* 0x0000a20000047ab9 */ /* 0x000fc60000000800 */
[----:B------:R-:W-:Y:S01]  /*1590*/  ISETP.NE.AND.EX P3, PT, RZ, UR5, PT, P3 ;  /* 0x00000005ff007c0c */ /* 0x000fe2000bf65330 */
[----:B------:R-:W-:Y:S01]  /*15a0*/  IMAD.U32 R224, RZ, RZ, UR4 ;  /* 0x00000004ffe07e24 */ /* 0x000fe2000f8e00ff */
[----:B------:R-:W-:Y:S01]  /*15b0*/  ULDC.64 UR4, c[0x0][0x3f8] ;  /* 0x0000fe0000047ab9 */ /* 0x000fe20000000a00 */
[----:B------:R-:W-:Y:S01]  /*15c0*/  IMAD.MOV.U32 R0, RZ, RZ, RZ ;  /* 0x000000ffff007224 */ /* 0x000fe200078e00ff */
[----:B------:R-:W-:Y:S01]  /*15d0*/  MOV R26, RZ ;  /* 0x000000ff001a7202 */ /* 0x000fe20000000f00 */
[----:B------:R-:W-:Y:S01]  /*15e0*/  UISETP.NE.U32.AND UP0, UPT, UR4, URZ, UPT ;  /* 0x0000003f0400728c */ /* 0x000fe2000bf05070 */
[----:B------:R-:W-:Y:S02]  /*15f0*/  ULDC.64 UR6, c[0x0][0x208] ;  /* 0x0000820000067ab9 */ /* 0x000fe40000000a00 */
[----:B------:R-:W-:Y:S01]  /*1600*/  ULDC UR4, c[0x0][0x404] ;  /* 0x0001010000047ab9 */ /* 0x000fe20000000800 */
[----:B------:R-:W-:-:S03]  /*1610*/  UISETP.NE.AND.EX UP0, UPT, UR5, URZ, UPT, UP0 ;  /* 0x0000003f0500728c */ /* 0x000fc6000bf05300 */
[----:B------:R-:W-:Y:S01]  /*1620*/  ULDC UR5, c[0x0][0x2e0] ;  /* 0x0000b80000057ab9 */ /* 0x000fe20000000800 */
[----:B------:R-:W-:-:S04]  /*1630*/  USEL UR4, UR4, 0x1, UP0 ;  /* 0x0000000104047887 */ /* 0x000fc80008000000 */
[----:B------:R-:W-:-:S03]  /*1640*/  UIMAD UR4, UR4, UR5, URZ ;  /* 0x00000005040472a4 */ /* 0x000fc6000f8e023f */
[----:B------:R-:W-:Y:S01]  /*1650*/  ULDC UR5, c[0x0][0x338] ;  /* 0x0000ce0000057ab9 */ /* 0x000fe20000000800 */
[----:B--2---:R2:W-:Y:S04]  /*1660*/  STL [R1+0x6c], R12 ;  /* 0x00006c0c01007387 */ /* 0x0045e80000100800 */
[----:B---3--:R2:W-:Y:S04]  /*1670*/  STL [R1+0x60], R27 ;  /* 0x0000601b01007387 */ /* 0x0085e80000100800 */
[----:B----4-:R2:W-:Y:S01]  /*1680*/  STL [R1+0x64], R28 ;  /* 0x0000641c01007387 */ /* 0x0105e20000100800 */
[----:B0-----:R-:W-:-:S04]  /*1690*/  IMAD.WIDE R8, R28, 0x4, R4 ;  /* 0x000000041c087825 */ /* 0x001fc800078e0204 */
[C---:B-1----:R-:W-:Y:S01]  /*16a0*/  @P0 IMAD.WIDE R2, R28.reuse, 0x4, R2 ;  /* 0x000000041c020825 */ /* 0x042fe200078e0202 */
[----:B------:R2:W5:Y:S03]  /*16b0*/  @P3 LDG.E R26, desc[UR6][R8.64] ;  /* 0x00000006081a3981 */ /* 0x000566000c1e1900 */
[----:B------:R-:W-:Y:S01]  /*16c0*/  @P1 IMAD.WIDE R4, R28, 0x4, R6 ;  /* 0x000000041c041825 */ /* 0x000fe200078e0206 */
[----:B------:R2:W5:Y:S04]  /*16d0*/  @P0 LDG.E R0, desc[UR6][R2.64] ;  /* 0x0000000602000981 */ /* 0x000568000c1e1900 */
[----:B------:R2:W5:Y:S01]  /*16e0*/  @P1 LDG.E R224, desc[UR6][R4.64] ;  /* 0x0000000604e01981 */ /* 0x000562000c1e1900 */
[----:B------:R-:W-:-:S02]  /*16f0*/  ULDC.64 UR6, c[0x0][0xa20] ;  /* 0x0002880000067ab9 */ /* 0x000fc40000000a00 */
[----:B------:R-:W-:-:S04]  /*1700*/  ISETP.NE.U32.AND P2, PT, RZ, UR6, PT ;  /* 0x00000006ff007c0c */ /* 0x000fc8000bf45070 */
[----:B------:R-:W-:Y:S01]  /*1710*/  ISETP.NE.AND.EX P2, PT, RZ, UR7, PT, P2 ;  /* 0x00000007ff007c0c */ /* 0x000fe2000bf45320 */
[----:B------:R-:W-:-:S12]  /*1720*/  @P1 BRA `(.L_x_1341) ;  /* 0x0000000000281947 */ /* 0x000fd80003800000 */
[----:B------:R-:W-:Y:S02]  /*1730*/  ULDC.64 UR6, c[0x0][0xa00] ;  /* 0x0002800000067ab9 */ /* 0x000fe40000000a00 */
[----:B------:R-:W-:-:S04]  /*1740*/  ISETP.NE.U32.AND P0, PT, RZ, UR6, PT ;  /* 0x00000006ff007c0c */ /* 0x000fc8000bf05070 */
[----:B------:R-:W-:-:S13]  /*1750*/  ISETP.NE.AND.EX P0, PT, RZ, UR7, PT, P0 ;  /* 0x00000007ff007c0c */ /* 0x000fda000bf05300 */
[----:B------:R-:W-:Y:S05]  /*1760*/  @!P0 BRA `(.L_x_1341) ;  /* 0x0000000000188947 */ /* 0x000fea0003800000 */
[----:B--2---:R-:W0:Y:S01]  /*1770*/  LDC.64 R2, c[0x0][0xa00] ;  /* 0x00028000ff027b82 */ /* 0x004e220000000a00 */
[----:B------:R-:W-:Y:S01]  /*1780*/  ULDC.64 UR6, c[0x0][0x208] ;  /* 0x0000820000067ab9 */ /* 0x000fe20000000a00 */
[----:B0-----:R-:W-:-:S05]  /*1790*/  IMAD.WIDE R2, R28, 0x4, R2 ;  /* 0x000000041c027825 */ /* 0x001fca00078e0202 */
[----:B-----5:R-:W2:Y:S04]  /*17a0*/  LDG.E R224, desc[UR6][R2.64] ;  /* 0x0000000602e07981 */ /* 0x020ea8000c1e1900 */
[----:B------:R-:W2:Y:S02]  /*17b0*/  LDG.E R5, desc[UR6][R2.64+0x4] ;  /* 0x0000040602057981 */ /* 0x000ea4000c1e1900 */
[----:B--2---:R-:W-:-:S07]  /*17c0*/  IMAD.IADD R224, R5, 0x1, -R224 ;  /* 0x0000000105e07824 */ /* 0x004fce00078e0ae0 */
.L_x_1341:
[----:B--2---:R-:W-:Y:S01]  /*17d0*/  IMAD.U32 R2, RZ, RZ, UR5 ;  /* 0x00000005ff027e24 */ /* 0x004fe2000f8e00ff */
[----:B------:R-:W-:Y:S01]  /*17e0*/  MOV R25, UR4 ;  /* 0x0000000400197c02 */ /* 0x000fe20008000f00 */
[----:B------:R-:W-:Y:S06]  /*17f0*/  @!P2 BRA `(.L_x_1342) ;  /* 0x000000000014a947 */ /* 0x000fec0003800000 */
[----:B------:R-:W0:Y:S01]  /*1800*/  LDC.64 R4, c[0x0][0xa20] ;  /* 0x00028800ff047b82 */ /* 0x000e220000000a00 */
[----:B------:R-:W-:Y:S01]  /*1810*/  ULDC.64 UR4, c[0x0][0x208] ;  /* 0x0000820000047ab9 */ /* 0x000fe20000000a00 */
[----:B0-----:R-:W-:-:S05]  /*1820*/  IMAD.WIDE R4, R28, 0x4, R4 ;  /* 0x000000041c047825 */ /* 0x001fca00078e0204 */
[----:B------:R0:W5:Y:S01]  /*1830*/  LDG.E R25, desc[UR4][R4.64] ;  /* 0x0000000404197981 */ /* 0x000162000c1e1900 */
[----:B------:R-:W-:Y:S05]  /*1840*/  BRA `(.L_x_1343) ;  /* 0x0000000000147947 */ /* 0x000fea0003800000 */
.L_x_1342:
[----:B------:R-:W-:Y:S05]  /*1850*/  @!P3 BRA `(.L_x_1343) ;  /* 0x000000000010b947 */ /* 0x000fea0003800000 */
[----:B------:R-:W-:Y:S02]  /*1860*/  ULDC.64 UR4, c[0x0][0x208] ;  /* 0x0000820000047ab9 */ /* 0x000fe40000000a00 */
[----:B------:R-:W2:Y:S04]  /*1870*/  LDG.E R4, desc[UR4][R8.64] ;  /* 0x0000000408047981 */ /* 0x000ea8000c1e1900 */
[----:B------:R-:W2:Y:S02]  /*1880*/  LDG.E R25, desc[UR4][R8.64+0x4] ;  /* 0x0000040408197981 */ /* 0x000ea4000c1e1900 */
[----:B--2---:R-:W-:-:S07]  /*1890*/  IMAD.IADD R25, R25, 0x1, -R4 ;  /* 0x0000000119197824 */ /* 0x004fce00078e0a04 */
.L_x_1343:
[----:B------:R-:W-:Y:S01]  /*18a0*/  ULDC.64 UR4, c[0x0][0xa10] ;  /* 0x0002840000047ab9 */ /* 0x000fe20000000a00 */
[----:B------:R-:W-:Y:S01]  /*18b0*/  ULDC.64 UR6, c[0x0][0x208] ;  /* 0x0000820000067ab9 */ /* 0x000fe20000000a00 */
[----:B------:R-:W-:Y:S01]  /*18c0*/  ISETP.NE.U32.AND P0, PT, RZ, UR4, PT ;  /* 0x00000004ff007c0c */ /* 0x000fe2000bf05070 */
[----:B------:R-:W1:Y:S03]  /*18d0*/  LDC.64 R10, c[0x0][0x9e0] ;  /* 0x00027800ff0a7b82 */ /* 0x000e660000000a00 */
[----:B------:R-:W-:Y:S01]  /*18e0*/  ISETP.NE.AND.EX P0, PT, RZ, UR5, PT, P0 ;  /* 0x00000005ff007c0c */ /* 0x000fe2000bf05300 */
[----:B------:R-:W-:Y:S02]  /*18f0*/  ULDC.64 UR4, c[0x0][0xa30] ;  /* 0x00028c0000047ab9 */ /* 0x000fe40000000a00 */
[----:B------:R-:W-:-:S04]  /*1900*/  ISETP.NE.U32.AND P1, PT, RZ, UR4, PT ;  /* 0x00000004ff007c0c */ /* 0x000fc8000bf25070 */
[----:B------:R-:W-:-:S06]  /*1910*/  ISETP.NE.AND.EX P1, PT, RZ, UR5, PT, P1 ;  /* 0x00000005ff007c0c */ /* 0x000fcc000bf25310 */
[----:B0-----:R-:W0:Y:S08]  /*1920*/  @P0 LDC.64 R4, c[0x0][0xa10] ;  /* 0x00028400ff040b82 */ /* 0x001e300000000a00 */
[----:B------:R-:W2:Y:S01]  /*1930*/  @P1 LDC.64 R6, c[0x0][0xa30] ;  /* 0x00028c00ff061b82 */ /* 0x000ea20000000a00 */
[----:B0-----:R-:W-:-:S05]  /*1940*/  @P0 IMAD.WIDE R4, R28, 0x4, R4 ;  /* 0x000000041c040825 */ /* 0x001fca00078e0204 */
[----:B------:R-:W3:Y:S04]  /*1950*/  @P0 LDG.E R3, desc[UR6][R4.64] ;  /* 0x0000000604030981 */ /* 0x000ee8000c1e1900 */
[----:B------:R-:W3:Y:S01]  /*1960*/  @P0 LDG.E R8, desc[UR6][R4.64+0x4] ;  /* 0x0000040604080981 */ /* 0x000ee2000c1e1900 */
[----:B-----5:R-:W-:Y:S01]  /*1970*/  IMAD.MOV.U32 R100, RZ, RZ, R25 ;  /* 0x000000ffff647224 */ /* 0x020fe200078e0019 */
[----:B------:R-:W-:Y:S01]  /*1980*/  IADD3 R9, R25, -R0, RZ ;  /* 0x8000000019097210 */ /* 0x000fe20007ffe0ff */
[----:B--2---:R-:W-:-:S05]  /*1990*/  @P1 IMAD.WIDE R6, R28, 0x4, R6 ;  /* 0x000000041c061825 */ /* 0x004fca00078e0206 */
[----:B------:R0:W5:Y:S01]  /*19a0*/  @P1 LDG.E R100, desc[UR6][R6.64] ;  /* 0x0000000606641981 */ /* 0x000162000c1e1900 */
[----:B-1----:R-:W-:Y:S02]  /*19b0*/  ISETP.GE.AND P1, PT, R11, 0x1, PT ;  /* 0x000000010b00780c */ /* 0x002fe40003f26270 */
[----:B------:R-:W-:Y:S01]  /*19c0*/  LEA R103, R12, 0x80, 0x7 ;  /* 0x000000800c677811 */ /* 0x000fe200078e38ff */
[----:B---3--:R-:W-:-:S04]  /*19d0*/  @P0 IMAD.IADD R2, R8, 0x1, -R3 ;  /* 0x0000000108020824 */ /* 0x008fc800078e0a03 */
[----:B------:R-:W-:-:S04]  /*19e0*/  IMAD.IADD R219, R9, 0x1, R2 ;  /* 0x0000000109db7824 */ /* 0x000fc800078e0202 */
[C---:B------:R-:W-:Y:S01]  /*19f0*/  VIADD R0, R219.reuse, 0x3f ;  /* 0x0000003fdb007836 */ /* 0x040fe20000000000 */
[----:B------:R-:W-:-:S04]  /*1a00*/  IADD3 R103, R219, R103, -R224 ;  /* 0x00000067db677210 */ /* 0x000fc80007ffe8e0 */
[----:B------:R-:W-:-:S04]  /*1a10*/  SHF.R.S32.HI R3, RZ, 0x1f, R0 ;  /* 0x0000001fff037819 */ /* 0x000fc80000011400 */
[----:B------:R-:W-:Y:S01]  /*1a20*/  LEA.HI R3, R3, R0, RZ, 0x6 ;  /* 0x0000000003037211 */ /* 0x000fe200078f30ff */
[----:B------:R-:W-:-:S03]  /*1a30*/  IMAD.IADD R0, R103, 0x1, R10 ;  /* 0x0000000167007824 */ /* 0x000fc600078e020a */
[----:B------:R-:W-:Y:S01]  /*1a40*/  SHF.R.S32.HI R104, RZ, 0x6, R3 ;  /* 0x00000006ff687819 */ /* 0x000fe20000011403 */
[----:B0-----:R-:W-:Y:S06]  /*1a50*/  @!P1 BRA `(.L_x_1344) ;  /* 0x0000000000489947 */ /* 0x001fec0003800000 */
[C---:B------:R-:W-:Y:S01]  /*1a60*/  ISETP.GT.AND P0, PT, R103.reuse, RZ, PT ;  /* 0x000000ff6700720c */ /* 0x040fe20003f04270 */
[----:B------:R-:W-:Y:S01]  /*1a70*/  BSSY B0, `(.L_x_1345) ;  /* 0x000000e000007945 */ /* 0x000fe20003800000 */
        /* <DEDUP_REMOVED lines=9> */
.L_x_1346:
[----:B------:R-:W-:-:S13]  /*1b10*/  ISETP.NE.AND P0, PT, R11, 0x1, PT ;  /* 0x000000010b00780c */ /* 0x000fda0003f05270 */
[----:B------:R-:W0:Y:S02]  /*1b20*/  @P0 LDC.64 R4, c[0x0][0x9e8] ;  /* 0x00027a00ff040b82 */ /* 0x000e240000000a00 */
[----:B0-----:R-:W-:-:S05]  /*1b30*/  @P0 IMAD.HI.U32 R4, R3, R4, RZ ;  /* 0x0000000403040227 */ /* 0x001fca00078e00ff */
[----:B------:R-:W-:-:S07]  /*1b40*/  @P0 SHF.R.U32.HI R3, RZ, R5, R4 ;  /* 0x00000005ff030219 */ /* 0x000fce0000011604 */
.L_x_1347:
[----:B------:R-:W-:Y:S05]  /*1b50*/  BSYNC B0 ;  /* 0x0000000000007941 */ /* 0x000fea0003800000 */
.L_x_1345:
[----:B------:R-:W-:-:S05]  /*1b60*/  IMAD R3, R3, R11, R11 ;  /* 0x0000000b03037224 */ /* 0x000fca00078e020b */
[----:B------:R-:W-:-:S07]  /*1b70*/  VIMNMX R0, R0, R3, PT ;  /* 0x0000000300007248 */ /* 0x000fce0003fe0100 */
.L_x_1344:
[----:B------:R-:W-:Y:S01]  /*1b80*/  IMAD R4, R12, 0x80, -R224 ;  /* 0x000000800c047824 */ /* 0x000fe200078e0ae0 */
[----:B------:R-:W-:-:S03]  /*1b90*/  ULDC UR4, c[0x0][0x9dc] ;  /* 0x0002770000047ab9 */ /* 0x000fc60000000800 */
[----:B------:R-:W-:-:S05]  /*1ba0*/  IMAD.IADD R101, R219, 0x1, R4 ;  /* 0x00000001db657824 */ /* 0x000fca00078e0204 */
[----:B------:R-:W-:Y:S01]  /*1bb0*/  IADD3 R3, R101, -UR4, RZ ;  /* 0x8000000465037c10 */ /* 0x000fe2000fffe0ff */
[----:B------:R-:W-:Y:S06]  /*1bc0*/  @!P1 BRA `(.L_x_1348) ;  /* 0x0000000000489947 */ /* 0x000fec0003800000 */
[----:B------:R-:W-:Y:S01]  /*1bd0*/  ISETP.GT.AND P0, PT, R101, -0x1, PT ;  /* 0xffffffff6500780c */ /* 0x000fe20003f04270 */
[----:B------:R-:W-:-:S12]  /*1be0*/  BSSY B0, `(.L_x_1349) ;  /* 0x000000e000007945 */ /* 0x000fd80003800000 */
        /* <DEDUP_REMOVED lines=8> */
.L_x_1350:
[----:B------:R-:W-:Y:S01]  /*1c70*/  ISETP.NE.AND P0, PT, R11, 0x1, PT ;  /* 0x000000010b00780c */ /* 0x000fe20003f05270 */
[----:B------:R-:W-:-:S12]  /*1c80*/  IMAD.MOV.U32 R4, RZ, RZ, R101 ;  /* 0x000000ffff047224 */ /* 0x000fd800078e0065 */
[----:B------:R-:W0:Y:S02]  /*1c90*/  @P0 LDC.64 R6, c[0x0][0x9e8] ;  /* 0x00027a00ff060b82 */ /* 0x000e240000000a00 */
[----:B0-----:R-:W-:-:S05]  /*1ca0*/  @P0 IMAD.HI.U32 R6, R101, R6, RZ ;  /* 0x0000000665060227 */ /* 0x001fca00078e00ff */
[----:B------:R-:W-:-:S07]  /*1cb0*/  @P0 SHF.R.U32.HI R4, RZ, R7, R6 ;  /* 0x00000007ff040219 */ /* 0x000fce0000011606 */
.L_x_1351:
[----:B------:R-:W-:Y:S05]  /*1cc0*/  BSYNC B0 ;  /* 0x0000000000007941 */ /* 0x000fea0003800000 */
.L_x_1349:
[----:B------:R-:W-:-:S05]  /*1cd0*/  IMAD R4, R4, R11, RZ ;  /* 0x0000000b04047224 */ /* 0x000fca00078e02ff */
[----:B------:R-:W-:-:S07]  /*1ce0*/  VIMNMX R3, R3, R4, !PT ;  /* 0x0000000403037248 */ /* 0x000fce0007fe0100 */
.L_x_1348:
[----:B------:R-:W-:Y:S01]  /*1cf0*/  VIADD R0, R0, 0x3f ;  /* 0x0000003f00007836 */ /* 0x000fe20000000000 */
[----:B------:R-:W-:-:S04]  /*1d00*/  SHF.R.S32.HI R4, RZ, 0x1f, R3 ;  /* 0x0000001fff047819 */ /* 0x000fc80000011403 */
[----:B------:R-:W-:Y:S02]  /*1d10*/  SHF.R.S32.HI R5, RZ, 0x1f, R0 ;  /* 0x0000001fff057819 */ /* 0x000fe40000011400 */
[----:B------:R-:W-:Y:S02]  /*1d20*/  LEA.HI R4, R4, R3, RZ, 0x6 ;  /* 0x0000000304047211 */ /* 0x000fe400078f30ff */
[----:B------:R-:W-:Y:S02]  /*1d30*/  LEA.HI R5, R5, R0, RZ, 0x6 ;  /* 0x0000000005057211 */ /* 0x000fe400078f30ff */
[----:B------:R-:W-:Y:S02]  /*1d40*/  SHF.R.S32.HI R4, RZ, 0x6, R4 ;  /* 0x00000006ff047819 */ /* 0x000fe40000011404 */
[----:B------:R-:W-:Y:S02]  /*1d50*/  SHF.R.S32.HI R5, RZ, 0x6, R5 ;  /* 0x00000006ff057819 */ /* 0x000fe40000011405 */
[----:B------:R-:W-:-:S02]  /*1d60*/  VIMNMX R4, RZ, R4, !PT ;  /* 0x00000004ff047248 */ /* 0x000fc40007fe0100 */
[----:B------:R-:W-:-:S03]  /*1d70*/  VIMNMX R5, R104, R5, PT ;  /* 0x0000000568057248 */ /* 0x000fc60003fe0100 */
[----:B------:R-:W-:Y:S01]  /*1d80*/  IMAD R4, R4, 0x40, -R9 ;  /* 0x0000004004047824 */ /* 0x000fe200078e0a09 */
[----:B------:R-:W-:-:S04]  /*1d90*/  LEA R5, R5, -R9, 0x6 ;  /* 0x8000000905057211 */ /* 0x000fc800078e30ff */
[----:B------:R-:W-:Y:S02]  /*1da0*/  VIMNMX R4, RZ, R4, !PT ;  /* 0x00000004ff047248 */ /* 0x000fe40007fe0100 */
[----:B------:R-:W-:Y:S02]  /*1db0*/  VIMNMX R5, R5, R2, PT ;  /* 0x0000000205057248 */ /* 0x000fe40003fe0100 */
[----:B------:R-:W-:Y:S02]  /*1dc0*/  SHF.R.U32.HI R23, RZ, 0x6, R4 ;  /* 0x00000006ff177819 */ /* 0x000fe40000011604 */
[----:B------:R-:W-:-:S03]  /*1dd0*/  ISETP.GT.AND P0, PT, R5, R4, PT ;  /* 0x000000040500720c */ /* 0x000fc60003f04270 */
[----:B------:R-:W-:-:S10]  /*1de0*/  IMAD.MOV.U32 R24, RZ, RZ, R23 ;  /* 0x000000ffff187224 */ /* 0x000fd400078e0017 */
[----:B------:R-:W-:-:S05]  /*1df0*/  @P0 VIADD R0, R5, 0x3f ;  /* 0x0000003f05000836 */ /* 0x000fca0000000000 */
[----:B------:R-:W-:-:S04]  /*1e00*/  @P0 SHF.R.S32.HI R3, RZ, 0x1f, R0 ;  /* 0x0000001fff030819 */ /* 0x000fc80000011400 */
[----:B------:R-:W-:-:S04]  /*1e10*/  @P0 LEA.HI R3, R3, R0, RZ, 0x6 ;  /* 0x0000000003030211 */ /* 0x000fc800078f30ff */
[----:B------:R-:W-:Y:S02]  /*1e20*/  @P0 SHF.R.S32.HI R24, RZ, 0x6, R3 ;  /* 0x00000006ff180819 */ /* 0x000fe40000011403 */
[----:B------:R-:W-:Y:S02]  /*1e30*/  PLOP3.LUT P0, PT, PT, PT, PT, 0x80, 0x0 ;  /* 0x000000000000781c */ /* 0x000fe40003f0f070 */
[----:B------:R-:W-:-:S13]  /*1e40*/  ISETP.GT.AND P1, PT, R24, R23, PT ;  /* 0x000000171800720c */ /* 0x000fda0003f24270 */
[----:B------:R-:W-:Y:S05]  /*1e50*/  @!P1 BRA `(.L_x_1352) ;  /* 0x0000006400b49947 */ /* 0x000fea0003800000 */
        /* <DEDUP_REMOVED lines=11> */
[----:B------:R-:W-:Y:S01]  /*1f10*/  MOV R10, UR6 ;  /* 0x00000006000a7c02 */ /* 0x000fe20008000f00 */
[----:B------:R-:W-:Y:S01]  /*1f20*/  IMAD.U32 R6, RZ, RZ, UR4 ;  /* 0x00000004ff067e24 */ /* 0x000fe2000f8e00ff */
[----:B------:R-:W-:Y:S01]  /*1f30*/  MOV R13, RZ ;  /* 0x000000ff000d7202 */ /* 0x000fe20000000f00 */
[----:B------:R-:W-:-:S02]  /*1f40*/  IMAD.U32 R7, RZ, RZ, UR5 ;  /* 0x00000005ff077e24 */ /* 0x000fc4000f8e00ff */
[----:B------:R-:W-:Y:S02]  /*1f50*/  IMAD.U32 R11, RZ, RZ, UR7 ;  /* 0x00000007ff0b7e24 */ /* 0x000fe4000f8e00ff */
[----:B------:R-:W-:Y:S02]  /*1f60*/  IMAD.MOV.U32 R8, RZ, RZ, 0x70 ;  /* 0x00000070ff087424 */ /* 0x000fe400078e00ff */
[----:B0-----:R-:W-:-:S07]  /*1f70*/  IMAD.MOV.U32 R12, RZ, RZ, 0x1 ;  /* 0x00000001ff0c7424 */ /* 0x001fce00078e00ff */
[----:B------:R-:W-:-:S07]  /*1f80*/  LEPC R20, `(.L_x_1354) ;  /* 0x000000001014794e */ /* 0x000fce0000000000 */
[----:B-1---5:R-:W-:Y:S05]  /*1f90*/  CALL.ABS.NOINC R14 ;  /* 0x000000000e007343 */ /* 0x022fea0003c00000 */
.L_x_1354:
[----:B------:R-:W-:Y:S05]  /*1fa0*/  BSYNC B6 ;  /* 0x0000000000067941 */ /* 0x000fea0003800000 */
.L_x_1353:
        /* <DEDUP_REMOVED lines=20> */
.L_x_1356:
[----:B------:R-:W-:Y:S05]  /*20f0*/  BSYNC B6 ;  /* 0x0000000000067941 */ /* 0x000fea0003800000 */
.L_x_1355:
[----:B------:R-:W-:Y:S01]  /*2100*/  ULDC.64 UR4, c[0x0][0x9f8] ;  /* 0x00027e0000047ab9 */ /* 0x000fe20000000a00 */
[----:B------:R-:W0:Y:S01]  /*2110*/  LDC R0, c[0x0][0x428] ;  /* 0x00010a00ff007b82 */ /* 0x000e220000000800 */
[----:B------:R-:W-:Y:S01]  /*2120*/  ISETP.NE.U32.AND P0, PT, RZ, UR4, PT ;  /* 0x00000004ff007c0c */ /* 0x000fe2000bf05070 */
[----:B------:R-:W-:Y:S01]  /*2130*/  IMAD.MOV.U32 R3, RZ, RZ, R28 ;  /* 0x000000ffff037224 */ /* 0x000fe200078e001c */
[----:B------:R-:W-:Y:S01]  /*2140*/  ULDC.64 UR6, c[0x0][0x208] ;  /* 0x0000820000067ab9 */ /* 0x000fe20000000a00 */
[----:B------:R-:W-:Y:S01]  /*2150*/  IMAD.MOV.U32 R7, RZ, RZ, R27 ;  /* 0x000000ffff077224 */ /* 0x000fe200078e001b */
[----:B------:R-:W-:Y:S01]  /*2160*/  ISETP.NE.AND.EX P0, PT, RZ, UR5, PT, P0 ;  /* 0x00000005ff007c0c */ /* 0x000fe2000bf05300 */
[----:B------:R-:W-:Y:S01]  /*2170*/  ULDC.64 UR4, c[0x0][0x2f8] ;  /* 0x0000be0000047ab9 */ /* 0x000fe20000000a00 */
[----:B------:R-:W2:Y:S01]  /*2180*/  LDL R34, [R1+0x38] ;  /* 0x0000380001227983 */ /* 0x000ea20000100800 */
[----:B------:R-:W-:Y:S01]  /*2190*/  IADD3 R77, R26, R25, RZ ;  /* 0x000000191a4d7210 */ /* 0x000fe20007ffe0ff */
[----:B------:R-:W1:Y:S01]  /*21a0*/  LDC.64 R12, c[0x0][0x2f0] ;  /* 0x0000bc00ff0c7b82 */ /* 0x000e620000000a00 */
[----:B------:R-:W-:Y:S01]  /*21b0*/  VIADD R20, R228, 0x80 ;  /* 0x00000080e4147836 */ /* 0x000fe20000000000 */
[----:B------:R-:W3:Y:S01]  /*21c0*/  LDL R33, [R1+0x3c] ;  /* 0x00003c0001217983 */ /* 0x000ee20000100800 */
[----:B------:R-:W-:-:S03]  /*21d0*/  ULDC.64 UR8, c[0x0][0x320] ;  /* 0x0000c80000087ab9 */ /* 0x000fc60000000a00 */
[----:B------:R-:W4:Y:S02]  /*21e0*/  LDL R26, [R1+0x40] ;  /* 0x00004000011a7983 */ /* 0x000f240000100800 */
[----:B------:R-:W1:Y:S02]  /*21f0*/  LDC R32, c[0x0][0x3d4] ;  /* 0x0000f500ff207b82 */ /* 0x000e640000000800 */
[----:B------:R-:W4:Y:S06]  /*2200*/  LDL R14, [R1+0x48] ;  /* 0x00004800010e7983 */ /* 0x000f2c0000100800 */
[----:B------:R-:W0:Y:S02]  /*2210*/  @P0 LDC.64 R4, c[0x0][0x9f8] ;  /* 0x00027e00ff040b82 */ /* 0x000e240000000a00 */
[----:B0-----:R-:W-:Y:S01]  /*2220*/  @P0 IMAD.WIDE R4, R28, 0x4, R4 ;  /* 0x000000041c040825 */ /* 0x001fe200078e0204 */
[----:B------:R-:W-:-:S05]  /*2230*/  SHF.R.S32.HI R31, RZ, 0x1f, R77 ;  /* 0x0000001fff1f7819 */ /* 0x000fca000001144d */
[----:B------:R-:W0:Y:S01]  /*2240*/  LDC.64 R28, c[0x0][0x3d8] ;  /* 0x0000f600ff1c7b82 */ /* 0x000e220000000a00 */
[----:B------:R1:W2:Y:S01]  /*2250*/  @P0 LDG.E R3, desc[UR6][R4.64] ;  /* 0x0000000604030981 */ /* 0x0002a2000c1e1900 */
[----:B------:R-:W-:Y:S01]  /*2260*/  ISETP.NE.AND P0, PT, R0, 0x1, PT ;  /* 0x000000010000780c */ /* 0x000fe20003f05270 */
[----:B------:R-:W-:Y:S01]  /*2270*/  ULDC UR6, c[0x0][0x2e4] ;  /* 0x0000b90000067ab9 */ /* 0x000fe20000000800 */
[-C--:B-1----:R-:W-:Y:S01]  /*2280*/  IMAD R6, R31, R12.reuse, RZ ;  /* 0x0000000c1f067224 */ /* 0x082fe200078e02ff */
[----:B------:R-:W-:Y:S01]  /*2290*/  ISETP.GE.AND P1, PT, R225, UR6, PT ;  /* 0x00000006e1007c0c */ /* 0x000fe2000bf26270 */
[----:B------:R-:W-:-:S09]  /*22a0*/  IMAD.WIDE.U32 R4, R77, R12, RZ ;  /* 0x0000000c4d047225 */ /* 0x000fd200078e00ff */
[----:B------:R-:W1:Y:S08]  /*22b0*/  @P0 LDC R0, c[0x0][0x42c] ;  /* 0x00010b00ff000b82 */ /* 0x000e700000000800 */
[----:B------:R-:W0:Y:S01]  /*22c0*/  @P0 LDC R9, c[0x0][0x430] ;  /* 0x00010c00ff090b82 */ /* 0x000e220000000800 */
[----:B-1----:R-:W-:Y:S02]  /*22d0*/  @P0 IMAD.HI.U32 R0, R27, R0, RZ ;  /* 0x000000001b000227 */ /* 0x002fe400078e00ff */
[----:B------:R-:W4:Y:S03]  /*22e0*/  LDL R27, [R1+0x44] ;  /* 0x00004400011b7983 */ /* 0x000f260000100800 */
[----:B0-----:R-:W-:Y:S01]  /*22f0*/  @P0 SHF.R.U32.HI R7, RZ, R9, R0 ;  /* 0x00000009ff070219 */ /* 0x001fe20000011600 */
[----:B------:R-:W-:Y:S01]  /*2300*/  IMAD R9, R77, R13, R6 ;  /* 0x0000000d4d097224 */ /* 0x000fe200078e0206 */
[----:B------:R-:W-:-:S02]  /*2310*/  ISETP.GE.AND P0, PT, R228, UR6, PT ;  /* 0x00000006e4007c0c */ /* 0x000fc4000bf06270 */
[----:B------:R-:W-:Y:S01]  /*2320*/  SHF.R.S32.HI R8, RZ, 0x1f, R7 ;  /* 0x0000001fff087819 */ /* 0x000fe20000011407 */
[----:B------:R-:W-:Y:S01]  /*2330*/  IMAD.IADD R5, R5, 0x1, R9 ;  /* 0x0000000105057824 */ /* 0x000fe200078e0209 */
[----:B------:R-:W-:Y:S02]  /*2340*/  SEL R6, RZ, 0xffffffff, P1 ;  /* 0xffffffffff067807 */ /* 0x000fe40000800000 */
[----:B------:R-:W-:Y:S01]  /*2350*/  SEL R0, RZ, 0x1, P0 ;  /* 0x00000001ff007807 */ /* 0x000fe20000000000 */
[----:B------:R-:W-:Y:S01]  /*2360*/  IMAD R10, R8, UR4, RZ ;  /* 0x00000004080a7c24 */ /* 0x000fe2000f8e02ff */
[----:B------:R-:W-:Y:S01]  /*2370*/  SHF.L.U32 R9, R6, 0x1, RZ ;  /* 0x0000000106097819 */ /* 0x000fe200000006ff */
[C---:B------:R-:W-:Y:S01]  /*2380*/  IMAD.WIDE.U32 R4, R7.reuse, UR4, R4 ;  /* 0x0000000407047c25 */ /* 0x040fe2000f8e0004 */
[----:B------:R-:W-:Y:S02]  /*2390*/  ISETP.GE.AND P0, PT, R20, UR6, PT ;  /* 0x0000000614007c0c */ /* 0x000fe4000bf06270 */
[----:B------:R-:W0:Y:S01]  /*23a0*/  LDC.64 R20, c[0x0][0x3e8] ;  /* 0x0000fa00ff147b82 */ /* 0x000e220000000a00 */
[----:B------:R-:W-:Y:S01]  /*23b0*/  IMAD R11, R7, UR5, R10 ;  /* 0x00000005070b7c24 */ /* 0x000fe2000f8e020a */
[----:B------:R-:W-:Y:S01]  /*23c0*/  LOP3.LUT R0, R9, 0x2, R0, 0xe2, !PT ;  /* 0x0000000209007812 */ /* 0x000fe200078ee200 */
[----:B------:R-:W3:Y:S01]  /*23d0*/  LDL R10, [R1+0x34] ;  /* 0x00003400010a7983 */ /* 0x000ee20000100800 */
[----:B------:R-:W-:Y:S01]  /*23e0*/  ULDC.64 UR4, c[0x0][0xa08] ;  /* 0x0002820000047ab9 */ /* 0x000fe20000000a00 */
[----:B------:R-:W-:-:S02]  /*23f0*/  SEL R9, RZ, 0x4, P0 ;  /* 0x00000004ff097807 */ /* 0x000fc40000000000 */
[----:B------:R-:W-:Y:S02]  /*2400*/  ISETP.NE.U32.AND P0, PT, RZ, UR4, PT ;  /* 0x00000004ff007c0c */ /* 0x000fe4000bf05070 */
[----:B------:R-:W-:Y:S02]  /*2410*/  LOP3.LUT R30, R0, R9, RZ, 0xfc, !PT ;  /* 0x00000009001e7212 */ /* 0x000fe400078efcff */
[----:B------:R-:W-:Y:S01]  /*2420*/  ISETP.NE.AND.EX P0, PT, RZ, UR5, PT, P0 ;  /* 0x00000005ff007c0c */ /* 0x000fe2000bf05300 */
[----:B------:R-:W-:Y:S01]  /*2430*/  IMAD.IADD R5, R5, 0x1, R11 ;  /* 0x0000000105057824 */ /* 0x000fe200078e020b */
[----:B------:R-:W-:Y:S01]  /*2440*/  ULDC.64 UR4, c[0x0][0x300] ;  /* 0x0000c00000047ab9 */ /* 0x000fe20000000a00 */
[----:B------:R-:W-:Y:S01]  /*2450*/  SHF.R.S32.HI R229, RZ, 0x1f, R228 ;  /* 0x0000001fffe57819 */ /* 0x000fe200000114e4 */
[----:B------:R-:W-:-:S04]  /*2460*/  IMAD R6, R8, UR8, RZ ;  /* 0x0000000808067c24 */ /* 0x000fc8000f8e02ff */
[C---:B------:R-:W-:Y:S02]  /*2470*/  IMAD R25, R7.reuse, UR9, R6 ;  /* 0x0000000907197c24 */ /* 0x040fe4000f8e0206 */
[----:B------:R-:W-:Y:S01]  /*2480*/  IMAD.WIDE.U32 R6, R7, UR8, R228 ;  /* 0x0000000807067c25 */ /* 0x000fe2000f8e00e4 */
[----:B------:R-:W-:-:S03]  /*2490*/  ISETP.GE.AND P3, PT, R228, R32, PT ;  /* 0x00000020e400720c */ /* 0x000fc60003f66270 */
[----:B------:R-:W-:Y:S01]  /*24a0*/  IMAD.IADD R7, R7, 0x1, R25 ;  /* 0x0000000107077824 */ /* 0x000fe200078e0219 */
[----:B------:R-:W-:Y:S02]  /*24b0*/  SHF.R.S32.HI R209, RZ, 0x1f, R208 ;  /* 0x0000001fffd17819 */ /* 0x000fe400000114d0 */
[----:B------:R-:W-:Y:S01]  /*24c0*/  ISETP.GE.AND P2, PT, R225, R32, PT ;  /* 0x00000020e100720c */ /* 0x000fe20003f46270 */
[----:B------:R-:W-:-:S04]  /*24d0*/  IMAD.WIDE.U32 R78, R18, R28, R228 ;  /* 0x0000001c124e7225 */ /* 0x000fc800078e00e4 */
[----:B------:R-:W-:-:S04]  /*24e0*/  IMAD.WIDE.U32 R80, R18, R28, R208 ;  /* 0x0000001c12507225 */ /* 0x000fc800078e00d0 */
[----:B0-----:R-:W-:-:S04]  /*24f0*/  IMAD.WIDE.U32 R84, R18, R20, R208 ;  /* 0x0000001412547225 */ /* 0x001fc800078e00d0 */
[C---:B------:R-:W-:Y:S01]  /*2500*/  IMAD.WIDE.U32 R82, R18.reuse, R20, R228 ;  /* 0x0000001412527225 */ /* 0x040fe200078e00e4 */
[----:B------:R-:W0:Y:S01]  /*2510*/  S2R R108, SR_TID.X ;  /* 0x00000000006c7919 */ /* 0x000e220000002100 */
[----:B-----5:R-:W-:Y:S02]  /*2520*/  SHF.R.S32.HI R25, RZ, 0x1f, R100 ;  /* 0x0000001fff197819 */ /* 0x020fe40000011464 */
[----:B------:R-:W-:-:S04]  /*2530*/  IADD3 R76, P1, R18, R77, RZ ;  /* 0x0000004d124c7210 */ /* 0x000fc80007f3e0ff */
[----:B------:R-:W-:Y:S02]  /*2540*/  IADD3.X R77, R19, R31, RZ, P1, !PT ;  /* 0x0000001f134d7210 */ /* 0x000fe40000ffe4ff */
[----:B0-----:R-:W-:Y:S02]  /*2550*/  LEA.HI R108, R108, 0x8, RZ, 0x19 ;  /* 0x000000086c6c7811 */ /* 0x001fe400078fc8ff */
[----:B--2---:R-:W-:Y:S02]  /*2560*/  SHF.R.S32.HI R0, RZ, 0x1f, R3 ;  /* 0x0000001fff007819 */ /* 0x004fe40000011403 */
[----:B------:R-:W-:Y:S02]  /*2570*/  SEL R87, R3, RZ, !P0 ;  /* 0x000000ff03577207 */ /* 0x000fe40004000000 */
[----:B------:R-:W-:-:S03]  /*2580*/  SEL R0, R0, RZ, !P0 ;  /* 0x000000ff00007207 */ /* 0x000fc60004000000 */
[----:B------:R-:W-:-:S04]  /*2590*/  IMAD.WIDE.U32 R88, R87, UR4, R4 ;  /* 0x0000000457587c25 */ /* 0x000fc8000f8e0004 */
[C---:B------:R-:W-:Y:S02]  /*25a0*/  IMAD R4, R19.reuse, R12, RZ ;  /* 0x0000000c13047224 */ /* 0x040fe400078e02ff */
[----:B------:R-:W-:Y:S02]  /*25b0*/  IMAD R8, R0, UR4, RZ ;  /* 0x0000000400087c24 */ /* 0x000fe4000f8e02ff */
[C---:B------:R-:W-:Y:S02]  /*25c0*/  IMAD R15, R18.reuse, R13, R4 ;  /* 0x0000000d120f7224 */ /* 0x040fe400078e0204 */
[----:B------:R-:W-:Y:S02]  /*25d0*/  IMAD R3, R19, R20, RZ ;  /* 0x0000001413037224 */ /* 0x000fe400078e02ff */
[----:B------:R-:W-:Y:S01]  /*25e0*/  IMAD R11, R87, UR5, R8 ;  /* 0x00000005570b7c24 */ /* 0x000fe2000f8e0208 */
[----:B------:R-:W-:Y:S01]  /*25f0*/  ULDC.64 UR4, c[0x0][0x328] ;  /* 0x0000ca0000047ab9 */ /* 0x000fe20000000a00 */
[----:B------:R-:W-:-:S04]  /*2600*/  IMAD.WIDE.U32 R4, R18, R12, R228 ;  /* 0x0000000c12047225 */ /* 0x000fc800078e00e4 */
[----:B------:R-:W-:Y:S01]  /*2610*/  IMAD R9, R18, R21, R3 ;  /* 0x0000001512097224 */ /* 0x000fe200078e0203 */
[----:B------:R-:W-:Y:S01]  /*2620*/  IADD3 R3, P0, R88, R4, RZ ;  /* 0x0000000458037210 */ /* 0x000fe20007f1e0ff */
[----:B------:R-:W-:Y:S01]  /*2630*/  IMAD R8, R0, UR4, RZ ;  /* 0x0000000400087c24 */ /* 0x000fe2000f8e02ff */
[----:B------:R-:W-:-:S04]  /*2640*/  IADD3 R0, R89, R11, RZ ;  /* 0x0000000b59007210 */ /* 0x000fc80007ffe0ff */
[----:B------:R-:W-:Y:S01]  /*2650*/  IADD3.X R4, R0, R5, R15, P0, !PT ;  /* 0x0000000500047210 */ /* 0x000fe200007fe40f */
[----:B------:R-:W-:Y:S02]  /*2660*/  IMAD R5, R19, R28, RZ ;  /* 0x0000001c13057224 */ /* 0x000fe400078e02ff */
[C---:B------:R-:W-:Y:S02]  /*2670*/  IMAD R97, R87.reuse, UR5, R8 ;  /* 0x0000000557617c24 */ /* 0x040fe4000f8e0208 */
[----:B------:R-:W-:-:S04]  /*2680*/  IMAD.WIDE.U32 R86, R87, UR4, R6 ;  /* 0x0000000457567c25 */ /* 0x000fc8000f8e0006 */
[----:B------:R-:W-:Y:S01]  /*2690*/  IMAD R7, R18, R29, R5 ;  /* 0x0000001d12077224 */ /* 0x000fe200078e0205 */
[C---:B------:R-:W-:Y:S02]  /*26a0*/  SEL R5, R32.reuse, RZ, P3 ;  /* 0x000000ff20057207 */ /* 0x040fe40001800000 */
[----:B------:R-:W-:-:S03]  /*26b0*/  SEL R6, R32, RZ, P2 ;  /* 0x000000ff20067207 */ /* 0x000fc60001000000 */
[----:B------:R-:W-:Y:S01]  /*26c0*/  IMAD.IADD R5, R228, 0x1, R5 ;  /* 0x00000001e4057824 */ /* 0x000fe200078e0205 */
[----:B------:R-:W-:Y:S01]  /*26d0*/  IADD3 R79, R7, R79, RZ ;  /* 0x0000004f074f7210 */ /* 0x000fe20007ffe0ff */
[----:B------:R-:W-:Y:S02]  /*26e0*/  IMAD.IADD R81, R81, 0x1, R7 ;  /* 0x0000000151517824 */ /* 0x000fe400078e0207 */
[----:B------:R-:W-:Y:S01]  /*26f0*/  IMAD.IADD R7, R225, 0x1, R6 ;  /* 0x00000001e1077824 */ /* 0x000fe200078e0206 */
[----:B------:R-:W-:-:S04]  /*2700*/  SHF.R.S32.HI R6, RZ, 0x1f, R5 ;  /* 0x0000001fff067819 */ /* 0x000fc80000011405 */
[CC--:B------:R-:W-:Y:S02]  /*2710*/  LEA.HI R35, R6.reuse, R5.reuse, RZ, 0x3 ;  /* 0x0000000506237211 */ /* 0x0c0fe400078f18ff */
[----:B------:R-:W-:Y:S02]  /*2720*/  LEA.HI R5, R6, R5, RZ, 0x6 ;  /* 0x0000000506057211 */ /* 0x000fe400078f30ff */
[----:B------:R-:W-:Y:S01]  /*2730*/  SHF.R.S32.HI R8, RZ, 0x1f, R7 ;  /* 0x0000001fff087819 */ /* 0x000fe20000011407 */
[----:B------:R-:W-:Y:S02]  /*2740*/  IMAD.IADD R85, R85, 0x1, R9 ;  /* 0x0000000155557824 */ /* 0x000fe400078e0209 */
[----:B------:R-:W-:Y:S01]  /*2750*/  IMAD.IADD R83, R9, 0x1, R83 ;  /* 0x0000000109537824 */ /* 0x000fe200078e0253 */
[CC--:B------:R-:W-:Y:S01]  /*2760*/  LEA.HI R9, R8.reuse, R7.reuse, RZ, 0x6 ;  /* 0x0000000708097211 */ /* 0x0c0fe200078f30ff */
[----:B------:R-:W-:Y:S01]  /*2770*/  IMAD.SHL.U32 R6, R5, 0x40, RZ ;  /* 0x0000004005067824 */ /* 0x000fe200078e00ff */
[----:B------:R-:W-:-:S02]  /*2780*/  LEA.HI R91, R8, R7, RZ, 0x3 ;  /* 0x00000007085b7211 */ /* 0x000fc400078f18ff */
[----:B------:R-:W-:Y:S02]  /*2790*/  LOP3.LUT R5, R35, 0x38, RZ, 0xc0, !PT ;  /* 0x0000003823057812 */ /* 0x000fe400078ec0ff */
[C---:B---3--:R-:W-:Y:S01]  /*27a0*/  LOP3.LUT R8, R10.reuse, 0x38, R35, 0xf8, !PT ;  /* 0x000000380a087812 */ /* 0x048fe200078ef823 */
[----:B------:R-:W-:Y:S01]  /*27b0*/  IMAD.SHL.U32 R9, R9, 0x40, RZ ;  /* 0x0000004009097824 */ /* 0x000fe200078e00ff */
[----:B------:R-:W-:Y:S02]  /*27c0*/  LOP3.LUT R7, R91, 0x38, RZ, 0xc0, !PT ;  /* 0x000000385b077812 */ /* 0x000fe400078ec0ff */
[----:B------:R-:W-:Y:S02]  /*27d0*/  LOP3.LUT R5, R5, 0x1c0, R34, 0xf8, !PT ;  /* 0x000001c005057812 */ /* 0x000fe400078ef822 */
[----:B------:R-:W-:Y:S02]  /*27e0*/  LOP3.LUT R10, R10, 0x38, R91, 0xf8, !PT ;  /* 0x000000380a0a7812 */ /* 0x000fe400078ef85b */
[----:B------:R-:W-:-:S02]  /*27f0*/  LOP3.LUT R11, R8, R33, RZ, 0x3c, !PT ;  /* 0x00000021080b7212 */ /* 0x000fc400078e3cff */
[----:B------:R-:W-:Y:S02]  /*2800*/  LOP3.LUT R6, R6, 0xfffff000, RZ, 0xc0, !PT ;  /* 0xfffff00006067812 */ /* 0x000fe400078ec0ff */
[----:B------:R-:W-:Y:S02]  /*2810*/  LOP3.LUT R8, R7, 0x1c0, R34, 0xf8, !PT ;  /* 0x000001c007087812 */ /* 0x000fe400078ef822 */
[----:B----4-:R-:W-:Y:S02]  /*2820*/  LOP3.LUT R7, R5, R27, RZ, 0x3c, !PT ;  /* 0x0000001b05077212 */ /* 0x010fe400078e3cff */
[----:B------:R-:W-:Y:S02]  /*2830*/  LOP3.LUT R9, R9, 0xfffff000, RZ, 0xc0, !PT ;  /* 0xfffff00009097812 */ /* 0x000fe400078ec0ff */
[----:B------:R-:W-:Y:S02]  /*2840*/  LOP3.LUT R10, R10, R33, RZ, 0x3c, !PT ;  /* 0x000000210a0a7212 */ /* 0x000fe400078e3cff */
[----:B------:R-:W-:-:S02]  /*2850*/  IADD3 R5, R11, R6, R26 ;  /* 0x000000060b057210 */ /* 0x000fc40007ffe01a */
[----:B------:R-:W-:Y:S02]  /*2860*/  LOP3.LUT R8, R8, R27, RZ, 0x3c, !PT ;  /* 0x0000001b08087212 */ /* 0x000fe400078e3cff */
[----:B------:R-:W-:Y:S02]  /*2870*/  IADD3 R6, R7, R6, R14 ;  /* 0x0000000607067210 */ /* 0x000fe40007ffe00e */
[-C--:B------:R-:W-:Y:S01]  /*2880*/  IADD3 R7, R10, R9.reuse, R26 ;  /* 0x000000090a077210 */ /* 0x080fe20007ffe01a */
[----:B------:R-:W-:Y:S01]  /*2890*/  VIADD R26, R228, 0xc0 ;  /* 0x000000c0e41a7836 */ /* 0x000fe20000000000 */
[----:B------:R-:W-:Y:S01]  /*28a0*/  IADD3 R8, R8, R9, R14 ;  /* 0x0000000908087210 */ /* 0x000fe20007ffe00e */
[C---:B------:R-:W-:Y:S02]  /*28b0*/  IMAD R14, R25.reuse, R20, RZ ;  /* 0x00000014190e7224 */ /* 0x040fe400078e02ff */
[----:B------:R-:W-:Y:S01]  /*28c0*/  IMAD R25, R25, R28, RZ ;  /* 0x0000001c19197224 */ /* 0x000fe200078e02ff */
[----:B------:R-:W-:Y:S01]  /*28d0*/  ISETP.GE.AND P0, PT, R26, UR6, PT ;  /* 0x000000061a007c0c */ /* 0x000fe2000bf06270 */
[----:B------:R-:W-:Y:S01]  /*28e0*/  IMAD R37, R100, R21, R14 ;  /* 0x0000001564257224 */ /* 0x000fe200078e020e */
[----:B------:R-:W-:Y:S01]  /*28f0*/  SHF.L.U64.HI R9, R12, 0x6, R13 ;  /* 0x000000060c097819 */ /* 0x000fe2000001020d */
[----:B------:R-:W-:Y:S01]  /*2900*/  IMAD R33, R100, R29, R25 ;  /* 0x0000001d64217224 */ /* 0x000fe200078e0219 */
[----:B------:R-:W-:-:S02]  /*2910*/  SHF.L.U64.HI R10, R12, 0x5, R13 ;  /* 0x000000050c0a7819 */ /* 0x000fc4000001020d */
[C-C-:B------:R-:W-:Y:S02]  /*2920*/  SHF.L.U64.HI R13, R20.reuse, 0x6, R21.reuse ;  /* 0x00000006140d7819 */ /* 0x140fe40000010215 */
[----:B------:R-:W-:Y:S02]  /*2930*/  SHF.L.U64.HI R14, R20, 0x5, R21 ;  /* 0x00000005140e7819 */ /* 0x000fe40000010215 */
[C-C-:B------:R-:W-:Y:S02]  /*2940*/  SHF.L.U64.HI R21, R28.reuse, 0x6, R29.reuse ;  /* 0x000000061c157819 */ /* 0x140fe4000001021d */
[----:B------:R-:W-:Y:S02]  /*2950*/  SHF.L.U64.HI R25, R28, 0x5, R29 ;  /* 0x000000051c197819 */ /* 0x000fe4000001021d */
[----:B------:R-:W-:Y:S01]  /*2960*/  SEL R29, RZ, 0x8, P0 ;  /* 0x00000008ff1d7807 */ /* 0x000fe20000000000 */
[----:B------:R-:W-:Y:S01]  /*2970*/  IMAD.WIDE.U32 R80, R100, R28, R80 ;  /* 0x0000001c64507225 */ /* 0x000fe200078e0050 */
[----:B------:R-:W-:-:S02]  /*2980*/  SHF.R.S32.HI R34, RZ, 0x3, R35 ;  /* 0x00000003ff227819 */ /* 0x000fc40000011423 */
[----:B------:R-:W-:Y:S01]  /*2990*/  LOP3.LUT R94, R30, R29, RZ, 0xfc, !PT ;  /* 0x0000001d1e5e7212 */ /* 0x000fe200078efcff */
[C---:B------:R-:W-:Y:S01]  /*29a0*/  IMAD.WIDE.U32 R78, R100.reuse, R28, R78 ;  /* 0x0000001c644e7225 */ /* 0x040fe200078e004e */
[----:B------:R-:W-:Y:S02]  /*29b0*/  SHF.R.S32.HI R90, RZ, 0x3, R91 ;  /* 0x00000003ff5a7819 */ /* 0x000fe4000001145b */
[----:B------:R-:W-:Y:S01]  /*29c0*/  LOP3.LUT R35, R35, 0xfffffff8, RZ, 0xc0, !PT ;  /* 0xfffffff823237812 */ /* 0x000fe200078ec0ff */
[----:B------:R-:W-:Y:S01]  /*29d0*/  IMAD.WIDE.U32 R84, R100, R20, R84 ;  /* 0x0000001464547225 */ /* 0x000fe200078e0054 */
[----:B------:R-:W-:-:S03]  /*29e0*/  LOP3.LUT R91, R91, 0xfffffff8, RZ, 0xc0, !PT ;  /* 0xfffffff85b5b7812 */ /* 0x000fc600078ec0ff */
[----:B------:R-:W-:Y:S01]  /*29f0*/  IMAD.WIDE.U32 R82, R100, R20, R82 ;  /* 0x0000001464527225 */ /* 0x000fe200078e0052 */
[----:B------:R-:W-:-:S03]  /*2a00*/  SHF.L.U32 R11, R12, 0x6, RZ ;  /* 0x000000060c0b7819 */ /* 0x000fc600000006ff */
[C---:B------:R-:W-:Y:S02]  /*2a10*/  IMAD.SHL.U32 R26, R28.reuse, 0x40, RZ ;  /* 0x000000401c1a7824 */ /* 0x040fe400078e00ff */
[----:B------:R-:W-:Y:S01]  /*2a20*/  IMAD.SHL.U32 R27, R28, 0x20, RZ ;  /* 0x000000201c1b7824 */ /* 0x000fe200078e00ff */
[----:B------:R-:W-:Y:S01]  /*2a30*/  LOP3.LUT R29, R30, 0x1, RZ, 0xc0, !PT ;  /* 0x000000011e1d7812 */ /* 0x000fe200078ec0ff */
[----:B------:R-:W-:Y:S01]  /*2a40*/  IMAD.SHL.U32 R28, R32, 0x2, RZ ;  /* 0x00000002201c7824 */ /* 0x000fe200078e00ff */
[----:B------:R-:W-:Y:S01]  /*2a50*/  LOP3.LUT R92, R94, 0x2, RZ, 0xc0, !PT ;  /* 0x000000025e5c7812 */ /* 0x000fe200078ec0ff */
[----:B------:R-:W-:Y:S01]  /*2a60*/  IMAD.SHL.U32 R15, R20, 0x40, RZ ;  /* 0x00000040140f7824 */ /* 0x000fe200078e00ff */
[----:B------:R-:W-:Y:S01]  /*2a70*/  LOP3.LUT R93, R94, 0x4, RZ, 0xc0, !PT ;  /* 0x000000045e5d7812 */ /* 0x000fe200078ec0ff */
[----:B------:R-:W-:Y:S01]  /*2a80*/  IMAD.IADD R32, R81, 0x1, R33 ;  /* 0x0000000151207824 */ /* 0x000fe200078e0221 */
[----:B------:R-:W-:Y:S01]  /*2a90*/  SHF.L.U32 R20, R20, 0x5, RZ ;  /* 0x0000000514147819 */ /* 0x000fe200000006ff */
[----:B------:R-:W-:Y:S01]  /*2aa0*/  IMAD.SHL.U32 R12, R12, 0x20, RZ ;  /* 0x000000200c0c7824 */ /* 0x000fe200078e00ff */
[----:B------:R-:W-:Y:S01]  /*2ab0*/  IADD3 R33, R33, R79, RZ ;  /* 0x0000004f21217210 */ /* 0x000fe20007ffe0ff */
[----:B------:R-:W-:Y:S01]  /*2ac0*/  IMAD.IADD R30, R85, 0x1, R37 ;  /* 0x00000001551e7824 */ /* 0x000fe200078e0225 */
[----:B------:R-:W-:Y:S01]  /*2ad0*/  LOP3.LUT R94, R94, 0x8, RZ, 0xc0, !PT ;  /* 0x000000085e5e7812 */ /* 0x000fe200078ec0ff */
[----:B------:R-:W-:Y:S01]  /*2ae0*/  IMAD.IADD R31, R37, 0x1, R83 ;  /* 0x00000001251f7824 */ /* 0x000fe200078e0253 */
[----:B------:R-:W-:Y:S01]  /*2af0*/  SHF.R.S32.HI R95, RZ, 0x1f, R35 ;  /* 0x0000001fff5f7819 */ /* 0x000fe20000011423 */
[----:B------:R-:W-:Y:S01]  /*2b00*/  IMAD.IADD R97, R87, 0x1, R97 ;  /* 0x0000000157617824 */ /* 0x000fe200078e0261 */
[----:B------:R-:W-:-:S07]  /*2b10*/  SHF.R.S32.HI R96, RZ, 0x1f, R91 ;  /* 0x0000001fff607819 */ /* 0x000fce000001145b */
.L_x_1432:
[----:B------:R-:W2:Y:S01]  /*2b20*/  LDL R41, [R1+0x58] ;  /* 0x0000580001297983 */ /* 0x000ea20000100800 */
[----:B------:R-:W0:Y:S01]  /*2b30*/  LDC R120, c[0x0][0x3d4] ;  /* 0x0000f500ff787b82 */ /* 0x000e220000000800 */
[----:B------:R-:W-:Y:S01]  /*2b40*/  VIADD R40, R24, 0xffffffff ;  /* 0xffffffff18287836 */ /* 0x000fe20000000000 */
[----:B------:R-:W-:Y:S05]  /*2b50*/  YIELD ;  /* 0x0000000000007946 */ /* 0x000fea0003800000 */
[----:B------:R-:W-:Y:S01]  /*2b60*/  SHF.R.S32.HI R39, RZ, 0x1f, R40 ;  /* 0x0000001fff277819 */ /* 0x000fe20000011428 */
[----:B------:R-:W1:Y:S01]  /*2b70*/  LDC.64 R106, c[0x0][0x2d8] ;  /* 0x0000b600ff6a7b82 */ /* 0x000e620000000a00 */
[-C--:B------:R-:W-:Y:S01]  /*2b80*/  IMAD R24, R9, R40.reuse, RZ ;  /* 0x0000002809187224 */ /* 0x080fe200078e02ff */
[----:B------:R-:W-:Y:S01]  /*2b90*/  BSSY B0, `(.L_x_1357) ;  /* 0x0000528000007945 */ /* 0x000fe20003800000 */
[----:B------:R-:W-:-:S04]  /*2ba0*/  IMAD.WIDE.U32 R112, R11, R40, RZ ;  /* 0x000000280b707225 */ /* 0x000fc800078e00ff */
[----:B------:R-:W-:Y:S01]  /*2bb0*/  IMAD R73, R39, R11, R24 ;  /* 0x0000000b27497224 */ /* 0x000fe200078e0218 */
[CC--:B------:R-:W-:Y:S02]  /*2bc0*/  IADD3 R37, P0, R3.reuse, R112.reuse, RZ ;  /* 0x0000007003257210 */ /* 0x0c0fe40007f1e0ff */
[----:B------:R-:W-:Y:S01]  /*2bd0*/  IADD3 R24, P4, P5, R3, R112, R12 ;  /* 0x0000007003187210 */ /* 0x000fe20007d9e00c */
[----:B------:R-:W-:-:S05]  /*2be0*/  IMAD.IADD R73, R113, 0x1, R73 ;  /* 0x0000000171497824 */ /* 0x000fca00078e0249 */
[----:B------:R-:W-:Y:S02]  /*2bf0*/  IADD3.X R38, R73, R4, RZ, P0, !PT ;  /* 0x0000000449267210 */ /* 0x000fe400007fe4ff */
[----:B0-----:R-:W-:Y:S02]  /*2c00*/  ISETP.GE.AND P0, PT, R120, 0x1, PT ;  /* 0x000000017800780c */ /* 0x001fe40003f06270 */
[----:B------:R-:W-:Y:S02]  /*2c10*/  IADD3.X R36, R4, R73, R10, P4, P5 ;  /* 0x0000004904247210 */ /* 0x000fe400027ea40a */
[CC--:B-1----:R-:W-:Y:S02]  /*2c20*/  LEA R50, P1, R37.reuse, R106.reuse, 0x1 ;  /* 0x0000006a25327211 */ /* 0x0c2fe400078208ff */
[----:B------:R-:W-:Y:S02]  /*2c30*/  LEA R48, P6, R24, R106, 0x1 ;  /* 0x0000006a18307211 */ /* 0x000fe400078c08ff */
[----:B------:R-:W-:-:S02]  /*2c40*/  LEA.HI.X R51, R37, R107, R38, 0x1, P1 ;  /* 0x0000006b25337211 */ /* 0x000fc400008f0c26 */
[----:B------:R-:W-:Y:S02]  /*2c50*/  ISETP.GT.AND P1, PT, R40, R23, PT ;  /* 0x000000172800720c */ /* 0x000fe40003f24270 */
[----:B------:R-:W-:Y:S01]  /*2c60*/  LEA.HI.X R49, R24, R107, R36, 0x1, P6 ;  /* 0x0000006b18317211 */ /* 0x000fe200030f0c24 */
[----:B------:R-:W-:Y:S01]  /*2c70*/  IMAD.MOV.U32 R24, RZ, RZ, R40 ;  /* 0x000000ffff187224 */ /* 0x000fe200078e0028 */
[----:B------:R-:W-:Y:S01]  /*2c80*/  P2R R99, PR, RZ, 0x2 ;  /* 0x00000002ff637803 */ /* 0x000fe20000000000 */
[----:B--2---:R-:W-:-:S04]  /*2c90*/  IMAD R37, R17, 0x4000, R41 ;  /* 0x0000400011257824 */ /* 0x004fc800078e0229 */
[----:B------:R-:W-:Y:S01]  /*2ca0*/  IMAD R102, R37, 0x2, R16 ;  /* 0x0000000225667824 */ /* 0x000fe200078e0210 */
[----:B---3--:R-:W-:Y:S06]  /*2cb0*/  @!P0 BRA `(.L_x_1358) ;  /* 0x0000004c009c8947 */ /* 0x008fec0003800000 */
[----:B------:R-:W-:Y:S01]  /*2cc0*/  ULDC.U8 UR4, c[0x0][0x3f0] ;  /* 0x0000fc0000047ab9 */ /* 0x000fe20000000000 */
[-C--:B------:R-:W-:Y:S01]  /*2cd0*/  IMAD R37, R21, R40.reuse, RZ ;  /* 0x0000002815257224 */ /* 0x080fe200078e02ff */
[----:B------:R-:W-:Y:S01]  /*2ce0*/  ISETP.NE.AND P0, PT, RZ, UR4, PT ;  /* 0x00000004ff007c0c */ /* 0x000fe2000bf05270 */
[----:B------:R-:W-:Y:S02]  /*2cf0*/  IMAD R36, R13, R40, RZ ;  /* 0x000000280d247224 */ /* 0x000fe400078e02ff */
[----:B------:R-:W-:Y:S02]  /*2d00*/  IMAD R37, R39, R26, R37 ;  /* 0x0000001a27257224 */ /* 0x000fe400078e0225 */
[----:B------:R-:W-:Y:S02]  /*2d10*/  IMAD R105, R24, -0x40, R2 ;  /* 0xffffffc018697824 */ /* 0x000fe400078e0202 */
[----:B------:R-:W-:-:S03]  /*2d20*/  IMAD.WIDE.U32 R70, R26, R40, RZ ;  /* 0x000000281a467225 */ /* 0x000fc600078e00ff */
[----:B------:R-:W-:Y:S01]  /*2d30*/  VIMNMX R105, R105, 0x40, PT ;  /* 0x0000004069697848 */ /* 0x000fe20003fe0100 */
[----:B------:R-:W-:Y:S01]  /*2d40*/  IMAD R39, R39, R15, R36 ;  /* 0x0000000f27277224 */ /* 0x000fe200078e0224 */
[----:B------:R-:W-:Y:S01]  /*2d50*/  IADD3 R98, R71, R37, RZ ;  /* 0x0000002547627210 */ /* 0x000fe20007ffe0ff */
[----:B------:R-:W-:-:S04]  /*2d60*/  IMAD.WIDE.U32 R68, R15, R40, RZ ;  /* 0x000000280f447225 */ /* 0x000fc800078e00ff */
[----:B------:R-:W-:Y:S01]  /*2d70*/  IMAD.IADD R109, R69, 0x1, R39 ;  /* 0x00000001456d7824 */ /* 0x000fe200078e0227 */
[----:B------:R-:W-:Y:S06]  /*2d80*/  @!P0 BRA `(.L_x_1359) ;  /* 0x0000002000fc8947 */ /* 0x000fec0003800000 */
[----:B------:R0:W5:Y:S04]  /*2d90*/  LDL R115, [R1+0x10] ;  /* 0x0000100001737983 */ /* 0x0001680000100800 */
[----:B------:R0:W5:Y:S01]  /*2da0*/  LDL R114, [R1+0x14] ;  /* 0x0000140001727983 */ /* 0x0001620000100800 */
[----:B------:R-:W-:Y:S01]  /*2db0*/  ISETP.GE.AND P0, PT, R18, R105, PT ;  /* 0x000000691200720c */ /* 0x000fe20003f06270 */
[----:B------:R-:W-:Y:S01]  /*2dc0*/  BSSY B1, `(.L_x_1360) ;  /* 0x000002a000017945 */ /* 0x000fe20003800000 */
        /* <DEDUP_REMOVED lines=9> */
[----:B0-----:R-:W-:Y:S06]  /*2e60*/  @P0 BRA `(.L_x_1361) ;  /* 0x00000000007c0947 */ /* 0x001fec0003800000 */
        /* <DEDUP_REMOVED lines=12> */
[----:B-----5:R-:W-:-:S02]  /*2f30*/  ISETP.GE.AND P4, PT, R115, R120, PT ;  /* 0x000000787300720c */ /* 0x020fc40003f86270 */
        /* <DEDUP_REMOVED lines=18> */
.L_x_1361:
[----:B------:R-:W-:Y:S05]  /*3060*/  BSYNC B1 ;  /* 0x0000000000017941 */ /* 0x000fea0003800000 */
.L_x_1360:
        /* <DEDUP_REMOVED lines=8> */
[----:B-----5:R-:W-:Y:S01]  /*30f0*/  MOV R112, R60 ;  /* 0x0000003c00707202 */ /* 0x020fe20000000f00 */
[----:B------:R-:W-:Y:S01]  /*3100*/  IMAD.MOV.U32 R113, RZ, RZ, R61 ;  /* 0x000000ffff717224 */ /* 0x000fe200078e003d */
        /* <DEDUP_REMOVED lines=33> */
.L_x_1363:
[----:B------:R-:W-:Y:S05]  /*3320*/  BSYNC B1 ;  /* 0x0000000000017941 */ /* 0x000fea0003800000 */
.L_x_1362:
[----:B01----:R-:W2:Y:S01]  /*3330*/  LDL R36, [R1+0x30] ;  /* 0x0000300001247983 */ /* 0x003ea20000100800 */
[----:B------:R-:W-:Y:S01]  /*3340*/  IMAD.MOV.U32 R37, RZ, RZ, R65 ;  /* 0x000000ffff257224 */ /* 0x000fe200078e0041 */
[----:B------:R-:W-:Y:S02]  /*3350*/  MOV R38, R72 ;  /* 0x0000004800267202 */ /* 0x000fe40000000f00 */
[----:B------:R-:W-:Y:S02]  /*3360*/  MOV R39, R62 ;  /* 0x0000003e00277202 */ /* 0x000fe40000000f00 */
[----:B------:R-:W-:Y:S01]  /*3370*/  PRMT R121, R121, 0x5410, R38 ;  /* 0x0000541079797816 */ /* 0x000fe20000000026 */
[----:B------:R-:W-:Y:S01]  /*3380*/  IMAD.MOV.U32 R38, RZ, RZ, R107 ;  /* 0x000000ffff267224 */ /* 0x000fe200078e006b */
[----:B------:R-:W-:Y:S02]  /*3390*/  PRMT R117, R39, 0x7610, R117 ;  /* 0x0000761027757816 */ /* 0x000fe40000000075 */
[----:B------:R-:W-:-:S02]  /*33a0*/  MOV R39, R74 ;  /* 0x0000004a00277202 */ /* 0x000fc40000000f00 */
[----:B------:R-:W-:Y:S02]  /*33b0*/  PRMT R116, R112, 0x5410, R113 ;  /* 0x0000541070747816 */ /* 0x000fe40000000071 */
[----:B------:R-:W-:Y:S02]  /*33c0*/  PRMT R122, R39, 0x7610, R122 ;  /* 0x00007610277a7816 */ /* 0x000fe4000000007a */
[----:B-----5:R-:W-:-:S04]  /*33d0*/  MOV R39, R40 ;  /* 0x0000002800277202 */ /* 0x020fc80000000f00 */
[----:B------:R-:W-:Y:S02]  /*33e0*/  PRMT R68, R39, 0x7610, R68 ;  /* 0x0000761027447816 */ /* 0x000fe40000000044 */
[----:B------:R-:W-:-:S04]  /*33f0*/  MOV R39, R52 ;  /* 0x0000003400277202 */ /* 0x000fc80000000f00 */
[----:B------:R-:W-:Y:S02]  /*3400*/  PRMT R112, R39, 0x7610, R112 ;  /* 0x0000761027707816 */ /* 0x000fe40000000070 */
[----:B------:R-:W-:-:S04]  /*3410*/  MOV R39, R42 ;  /* 0x0000002a00277202 */ /* 0x000fc80000000f00 */
[----:B------:R-:W-:Y:S01]  /*3420*/  PRMT R69, R39, 0x7610, R69 ;  /* 0x0000761027457816 */ /* 0x000fe20000000045 */
[----:B------:R-:W-:Y:S01]  /*3430*/  IMAD.MOV.U32 R39, RZ, RZ, R59 ;  /* 0x000000ffff277224 */ /* 0x000fe200078e003b */
[----:B--2---:R-:W-:Y:S01]  /*3440*/  R2UR UR4, R36 ;  /* 0x00000000240472ca */ /* 0x004fe200000e0000 */
[----:B------:R-:W-:-:S05]  /*3450*/  IMAD.MOV.U32 R36, RZ, RZ, R64 ;  /* 0x000000ffff247224 */ /* 0x000fca00078e0040 */
[----:B------:R-:W-:Y:S01]  /*3460*/  PRMT R118, R37, 0x5410, R36 ;  /* 0x0000541025767816 */ /* 0x000fe20000000024 */
[----:B------:R-:W-:Y:S02]  /*3470*/  IMAD.MOV.U32 R37, RZ, RZ, R106 ;  /* 0x000000ffff257224 */ /* 0x000fe400078e006a */
[----:B------:R-:W-:-:S03]  /*3480*/  IMAD.MOV.U32 R36, RZ, RZ, R73 ;  /* 0x000000ffff247224 */ /* 0x000fc600078e0049 */
[----:B------:R-:W-:Y:S01]  /*3490*/  PRMT R127, R37, 0x5410, R38 ;  /* 0x00005410257f7816 */ /* 0x000fe20000000026 */
[----:B------:R-:W-:Y:S01]  /*34a0*/  IMAD.MOV.U32 R37, RZ, RZ, R66 ;  /* 0x000000ffff257224 */ /* 0x000fe200078e0042 */
[----:B------:R-:W-:Y:S01]  /*34b0*/  PRMT R121, R36, 0x7610, R121 ;  /* 0x0000761024797816 */ /* 0x000fe20000000079 */
[----:B------:R-:W-:Y:S01]  /*34c0*/  IMAD.MOV.U32 R38, RZ, RZ, R67 ;  /* 0x000000ffff267224 */ /* 0x000fe200078e0043 */
[----:B------:R-:W-:Y:S01]  /*34d0*/  UISETP.NE.AND UP0, UPT, UR4, 0x3, UPT ;  /* 0x000000030400788c */ /* 0x000fe2000bf05270 */
[----:B------:R-:W-:-:S03]  /*34e0*/  IMAD.MOV.U32 R36, RZ, RZ, R63 ;  /* 0x000000ffff247224 */ /* 0x000fc600078e003f */
[----:B------:R-:W-:Y:S01]  /*34f0*/  PRMT R119, R38, 0x5410, R37 ;  /* 0x0000541026777816 */ /* 0x000fe20000000025 */
[----:B------:R-:W-:Y:S01]  /*3500*/  IMAD.MOV.U32 R37, RZ, RZ, R110 ;  /* 0x000000ffff257224 */ /* 0x000fe200078e006e */
[----:B------:R-:W-:Y:S01]  /*3510*/  PRMT R117, R117, 0x5410, R36 ;  /* 0x0000541075757816 */ /* 0x000fe20000000024 */
[----:B------:R-:W-:Y:S01]  /*3520*/  IMAD.MOV.U32 R38, RZ, RZ, R111 ;  /* 0x000000ffff267224 */ /* 0x000fe200078e006f */
[----:B------:R-:W-:Y:S01]  /*3530*/  PLOP3.LUT P1, PT, PT, PT, UP0, 0x80, 0x0 ;  /* 0x000000000000781c */ /* 0x000fe20003f2f008 */
[----:B------:R-:W-:-:S03]  /*3540*/  IMAD.MOV.U32 R36, RZ, RZ, R75 ;  /* 0x000000ffff247224 */ /* 0x000fc600078e004b */
[----:B------:R-:W-:Y:S01]  /*3550*/  PRMT R131, R37, 0x5410, R38 ;  /* 0x0000541025837816 */ /* 0x000fe20000000026 */
[----:B------:R-:W-:Y:S01]  /*3560*/  IMAD.MOV.U32 R37, RZ, RZ, R44 ;  /* 0x000000ffff257224 */ /* 0x000fe200078e002c */
[----:B------:R-:W-:Y:S01]  /*3570*/  PRMT R122, R122, 0x5410, R36 ;  /* 0x000054107a7a7816 */ /* 0x000fe20000000024 */
[----:B------:R-:W-:Y:S02]  /*3580*/  IMAD.MOV.U32 R38, RZ, RZ, R45 ;  /* 0x000000ffff267224 */ /* 0x000fe400078e002d */
        /* <DEDUP_REMOVED lines=20> */
.L_x_1364:
[----:B------:R-:W-:Y:S01]  /*36d0*/  LEA R98, R17, R16, 0x3 ;  /* 0x0000001011627211 */ /* 0x000fe200078e18ff */
[----:B------:R-:W-:Y:S01]  /*36e0*/  BSSY B1, `(.L_x_1365) ;  /* 0x0000004000017945 */ /* 0x000fe20003800000 */
[----:B------:R-:W-:-:S04]  /*36f0*/  SHF.L.U32 R109, R236, 0x1f, RZ ;  /* 0x0000001fec6d7819 */ /* 0x000fc800000006ff */
[----:B------:R-:W0:Y:S02]  /*3700*/  SYNCS.PHASECHK.TRANS64.TRYWAIT P5, [R98+URZ+0x30890], R109 ;  /* 0x0308906d620075a7 */ /* 0x000e2400080a017f */
[----:B0-----:R-:W-:Y:S05]  /*3710*/  @!P5 BRA `(.L_x_1366) ;  /* 0x0000024c00e4d947 */ /* 0x001fea0003800000 */
.L_x_1779:
[----:B------:R-:W-:Y:S05]  /*3720*/  BSYNC B1 ;  /* 0x0000000000017941 */ /* 0x000fea0003800000 */
.L_x_1365:
        /* <DEDUP_REMOVED lines=21> */
[----:B------:R-:W-:Y:S02]  /*3880*/  HADD2.F32 R39, -RZ, R39.H0_H0 ;  /* 0x20000027ff277230 */ /* 0x000fe40000004100 */
[----:B------:R-:W-:Y:S01]  /*3890*/  FMUL.FTZ R111, R37, R111 ;  /* 0x0000006f256f7220 */ /* 0x000fe20000410000 */
[----:B------:R-:W-:Y:S02]  /*38a0*/  HADD2.F32 R124, -RZ, R124.H0_H0 ;  /* 0x2000007cff7c7230 */ /* 0x000fe40000004100 */
[----:B------:R-:W-:Y:S01]  /*38b0*/  FMUL.FTZ R130, R107, R126 ;  /* 0x0000007e6b827220 */ /* 0x000fe20000410000 */
[----:B------:R-:W-:Y:S01]  /*38c0*/  FFMA.FTZ R128, R37, R110, -R128 ;  /* 0x0000006e25807223 */ /* 0x000fe20000010880 */
[----:B------:R-:W-:Y:S01]  /*38d0*/  FMUL.FTZ R126, R39, R126 ;  /* 0x0000007e277e7220 */ /* 0x000fe20000410000 */
[----:B------:R-:W-:Y:S01]  /*38e0*/  FFMA.FTZ R125, R38, R110, R111 ;  /* 0x0000006e267d7223 */ /* 0x000fe2000001006f */
[----:B------:R-:W-:-:S02]  /*38f0*/  HADD2.F32 R110, -RZ, R131.H0_H0 ;  /* 0x20000083ff6e7230 */ /* 0x000fc40000004100 */
[-C--:B------:R-:W-:Y:S01]  /*3900*/  FFMA.FTZ R130, R39, R124.reuse, -R130 ;  /* 0x0000007c27827223 */ /* 0x080fe20000010882 */
[----:B------:R-:W-:Y:S02]  /*3910*/  HADD2.F32 R111, -RZ, R131.H1_H1 ;  /* 0x30000083ff6f7230 */ /* 0x000fe40000004100 */
[----:B------:R-:W-:Y:S01]  /*3920*/  FFMA.FTZ R129, R107, R124, R126 ;  /* 0x0000007c6b817223 */ /* 0x000fe2000001007e */
[----:B------:R-:W-:Y:S02]  /*3930*/  HADD2.F32 R37, -RZ, R36.H1_H1 ;  /* 0x30000024ff257230 */ /* 0x000fe40000004100 */
[----:B------:R-:W-:Y:S02]  /*3940*/  HADD2.F32 R38, -RZ, R106.H1_H1 ;  /* 0x3000006aff267230 */ /* 0x000fe40000004100 */
[----:B------:R-:W-:Y:S02]  /*3950*/  HADD2.F32 R36, -RZ, R36.H0_H0 ;  /* 0x20000024ff247230 */ /* 0x000fe40000004100 */
[----:B------:R-:W-:Y:S01]  /*3960*/  FMUL.FTZ R123, R37, R110 ;  /* 0x0000006e257b7220 */ /* 0x000fe20000410000 */
[----:B------:R-:W-:-:S02]  /*3970*/  HADD2.F32 R106, -RZ, R106.H0_H0 ;  /* 0x2000006aff6a7230 */ /* 0x000fc40000004100 */
[--C-:B------:R-:W-:Y:S02]  /*3980*/  HADD2.F32 R39, -RZ, R127.reuse.H0_H0 ;  /* 0x2000007fff277230 */ /* 0x100fe40000004100 */
[----:B------:R-:W-:Y:S01]  /*3990*/  FMUL.FTZ R110, R36, R110 ;  /* 0x0000006e246e7220 */ /* 0x000fe20000410000 */
[----:B------:R-:W-:Y:S02]  /*39a0*/  HADD2.F32 R107, -RZ, R127.H1_H1 ;  /* 0x3000007fff6b7230 */ /* 0x000fe40000004100 */
[-C--:B------:R-:W-:Y:S01]  /*39b0*/  FMUL.FTZ R127, R38, R111.reuse ;  /* 0x0000006f267f7220 */ /* 0x080fe20000410000 */
        /* <DEDUP_REMOVED lines=9> */
.L_x_1372:
[----:B------:R-:W-:Y:S05]  /*3a50*/  BSYNC B3 ;  /* 0x0000000000037941 */ /* 0x000fea0003800000 */
.L_x_1371:
[----:B------:R-:W-:Y:S02]  /*3a60*/  ULDC.64 UR4, c[0x0][0x208] ;  /* 0x0000820000047ab9 */ /* 0x000fe40000000a00 */
[----:B--2---:R1:W-:Y:S03]  /*3a70*/  STG.E.128 desc[UR4][R50.64], R36 ;  /* 0x0000002432007986 */ /* 0x0043e6000c101d04 */
.L_x_1370:
[----:B------:R-:W-:Y:S05]  /*3a80*/  BSYNC B2 ;  /* 0x0000000000027941 */ /* 0x000fea0003800000 */
.L_x_1369:
[----:B------:R-:W-:Y:S01]  /*3a90*/  ISETP.NE.AND P0, PT, R92, RZ, PT ;  /* 0x000000ff5c00720c */ /* 0x000fe20003f05270 */
[----:B------:R-:W-:-:S12]  /*3aa0*/  BSSY B2, `(.L_x_1373) ;  /* 0x0000033000027945 */ /* 0x000fd80003800000 */
[----:B------:R-:W-:Y:S05]  /*3ab0*/  @!P0 BRA `(.L_x_1374) ;  /* 0x0000000000c48947 */ /* 0x000fea0003800000 */
[----:B------:R-:W2:Y:S01]  /*3ac0*/  LDL R106, [R1+0x10] ;  /* 0x00001000016a7983 */ /* 0x000ea20000100800 */
[----:B------:R-:W-:Y:S03]  /*3ad0*/  BSSY B3, `(.L_x_1375) ;  /* 0x000002d000037945 */ /* 0x000fe60003800000 */
[----:B-1----:R1:W3:Y:S01]  /*3ae0*/  LDS.128 R36, [R102+0x22400] ;  /* 0x0224000066247984 */ /* 0x0022e20000000c00 */
[----:B--2---:R-:W-:-:S13]  /*3af0*/  ISETP.GE.AND P0, PT, R106, R120, PT ;  /* 0x000000786a00720c */ /* 0x004fda0003f06270 */
[----:B-1-3--:R-:W-:Y:S05]  /*3b00*/  @P0 BRA `(.L_x_1376) ;  /* 0x0000000000a40947 */ /* 0x00afea0003800000 */
[--C-:B------:R-:W-:Y:S01]  /*3b10*/  SHF.R.U64 R107, R72, 0x10, R73.reuse ;  /* 0x00000010486b7819 */ /* 0x100fe20000001249 */
[----:B------:R-:W-:Y:S01]  /*3b20*/  IMAD.MOV.U32 R72, RZ, RZ, R38 ;  /* 0x000000ffff487224 */ /* 0x000fe200078e0026 */
        /* <DEDUP_REMOVED lines=9> */
[-C--:B------:R-:W-:Y:S01]  /*3bc0*/  FMUL.FTZ R124, R38, R75.reuse ;  /* 0x0000004b267c7220 */ /* 0x080fe20000410000 */
[----:B------:R-:W-:Y:S02]  /*3bd0*/  HADD2.F32 R39, -RZ, R39.H0_H0 ;  /* 0x20000027ff277230 */ /* 0x000fe40000004100 */
[----:B------:R-:W-:Y:S01]  /*3be0*/  FMUL.FTZ R75, R37, R75 ;  /* 0x0000004b254b7220 */ /* 0x000fe20000410000 */
[----:B------:R-:W-:Y:S02]  /*3bf0*/  HADD2.F32 R106, -RZ, R106.H0_H0 ;  /* 0x2000006aff6a7230 */ /* 0x000fe40000004100 */
[----:B------:R-:W-:Y:S01]  /*3c00*/  FMUL.FTZ R126, R73, R110 ;  /* 0x0000006e497e7220 */ /* 0x000fe20000410000 */
[----:B------:R-:W-:Y:S01]  /*3c10*/  FFMA.FTZ R124, R37, R74, -R124 ;  /* 0x0000004a257c7223 */ /* 0x000fe2000001087c */
[----:B------:R-:W-:Y:S01]  /*3c20*/  FMUL.FTZ R110, R39, R110 ;  /* 0x0000006e276e7220 */ /* 0x000fe20000410000 */
[----:B------:R-:W-:-:S02]  /*3c30*/  HADD2.F32 R37, -RZ, R36.H1_H1 ;  /* 0x30000024ff257230 */ /* 0x000fc40000004100 */
[----:B------:R-:W-:Y:S01]  /*3c40*/  FFMA.FTZ R111, R38, R74, R75 ;  /* 0x0000004a266f7223 */ /* 0x000fe2000001004b */
[----:B------:R-:W-:Y:S02]  /*3c50*/  HADD2.F32 R36, -RZ, R36.H0_H0 ;  /* 0x20000024ff247230 */ /* 0x000fe40000004100 */
[-C--:B------:R-:W-:Y:S01]  /*3c60*/  FFMA.FTZ R123, R73, R106.reuse, R110 ;  /* 0x0000006a497b7223 */ /* 0x080fe2000001006e */
[--C-:B------:R-:W-:Y:S02]  /*3c70*/  HADD2.F32 R73, -RZ, R122.reuse.H0_H0 ;  /* 0x2000007aff497230 */ /* 0x100fe40000004100 */
[----:B------:R-:W-:Y:S01]  /*3c80*/  FFMA.FTZ R126, R39, R106, -R126 ;  /* 0x0000006a277e7223 */ /* 0x000fe2000001087e */
[----:B------:R-:W-:Y:S02]  /*3c90*/  HADD2.F32 R75, -RZ, R122.H1_H1 ;  /* 0x3000007aff4b7230 */ /* 0x000fe40000004100 */
[--C-:B------:R-:W-:Y:S02]  /*3ca0*/  HADD2.F32 R38, -RZ, R72.reuse.H1_H1 ;  /* 0x30000048ff267230 */ /* 0x100fe40000004100 */
[----:B------:R-:W-:Y:S01]  /*3cb0*/  FMUL.FTZ R107, R37, R73 ;  /* 0x00000049256b7220 */ /* 0x000fe20000410000 */
[----:B------:R-:W-:-:S02]  /*3cc0*/  HADD2.F32 R72, -RZ, R72.H0_H0 ;  /* 0x20000048ff487230 */ /* 0x000fc40000004100 */
[----:B------:R-:W-:Y:S01]  /*3cd0*/  FMUL.FTZ R74, R36, R73 ;  /* 0x00000049244a7220 */ /* 0x000fe20000410000 */
[--C-:B------:R-:W-:Y:S02]  /*3ce0*/  HADD2.F32 R39, -RZ, R121.reuse.H1_H1 ;  /* 0x30000079ff277230 */ /* 0x100fe40000004100 */
[-C--:B------:R-:W-:Y:S01]  /*3cf0*/  FMUL.FTZ R73, R38, R75.reuse ;  /* 0x0000004b26497220 */ /* 0x080fe20000410000 */
[----:B------:R-:W-:Y:S02]  /*3d00*/  HADD2.F32 R121, -RZ, R121.H0_H0 ;  /* 0x20000079ff797230 */ /* 0x000fe40000004100 */
        /* <DEDUP_REMOVED lines=9> */
.L_x_1376:
[----:B------:R-:W-:Y:S05]  /*3da0*/  BSYNC B3 ;  /* 0x0000000000037941 */ /* 0x000fea0003800000 */
.L_x_1375:
[----:B------:R-:W-:Y:S02]  /*3db0*/  ULDC.64 UR4, c[0x0][0x208] ;  /* 0x0000820000047ab9 */ /* 0x000fe40000000a00 */
[----:B------:R2:W-:Y:S03]  /*3dc0*/  STG.E.128 desc[UR4][R50.64+0x80], R36 ;  /* 0x0000802432007986 */ /* 0x0005e6000c101d04 */
.L_x_1374:
[----:B------:R-:W-:Y:S05]  /*3dd0*/  BSYNC B2 ;  /* 0x0000000000027941 */ /* 0x000fea0003800000 */
.L_x_1373:
[----:B------:R-:W-:Y:S01]  /*3de0*/  ISETP.NE.AND P0, PT, R93, RZ, PT ;  /* 0x000000ff5d00720c */ /* 0x000fe20003f05270 */
[----:B------:R-:W-:-:S12]  /*3df0*/  BSSY B2, `(.L_x_1377) ;  /* 0x0000032000027945 */ /* 0x000fd80003800000 */
[----:B------:R-:W-:Y:S05]  /*3e00*/  @!P0 BRA `(.L_x_1378) ;  /* 0x0000000000c08947 */ /* 0x000fea0003800000 */
[----:B-12---:R1:W2:Y:S01]  /*3e10*/  LDS.128 R36, [R102+0x24400] ;  /* 0x0244000066247984 */ /* 0x0062a20000000c00 */
        /* <DEDUP_REMOVED lines=21> */
[----:B------:R-:W-:-:S02]  /*3f70*/  HADD2.F32 R66, -RZ, R119.H1_H1 ;  /* 0x30000077ff427230 */ /* 0x000fc40000004100 */
[C---:B------:R-:W-:Y:S01]  /*3f80*/  FMUL.FTZ R74, R39.reuse, R74 ;  /* 0x0000004a274a7220 */ /* 0x040fe20000410000 */
[----:B------:R-:W-:Y:S02]  /*3f90*/  HADD2.F32 R119, -RZ, R119.H0_H0 ;  /* 0x20000077ff777230 */ /* 0x000fe40000004100 */
        /* <DEDUP_REMOVED lines=8> */
[--C-:B------:R-:W-:Y:S02]  /*4020*/  HADD2.F32 R39, -RZ, R118.reuse.H1_H1 ;  /* 0x30000076ff277230 */ /* 0x100fe40000004100 */
[----:B------:R-:W-:Y:S01]  /*4030*/  FMUL.FTZ R66, R36, R66 ;  /* 0x0000004224427220 */ /* 0x000fe20000410000 */
        /* <DEDUP_REMOVED lines=10> */
.L_x_1380:
[----:B------:R-:W-:Y:S05]  /*40e0*/  BSYNC B3 ;  /* 0x0000000000037941 */ /* 0x000fea0003800000 */
.L_x_1379:
[----:B------:R-:W-:Y:S02]  /*40f0*/  ULDC.64 UR4, c[0x0][0x208] ;  /* 0x0000820000047ab9 */ /* 0x000fe40000000a00 */
[----:B--2---:R3:W-:Y:S03]  /*4100*/  STG.E.128 desc[UR4][R50.64+0x100], R36 ;  /* 0x0001002432007986 */ /* 0x0047e6000c101d04 */
.L_x_1378:
[----:B------:R-:W-:Y:S05]  /*4110*/  BSYNC B2 ;  /* 0x0000000000027941 */ /* 0x000fea0003800000 */
.L_x_1377:
[----:B------:R-:W-:-:S13]  /*4120*/  ISETP.NE.AND P0, PT, R94, RZ, PT ;  /* 0x000000ff5e00720c */ /* 0x000fda0003f05270 */
[----:B------:R-:W-:Y:S05]  /*4130*/  @!P0 BRA `(.L_x_1368) ;  /* 0x0000000000c48947 */ /* 0x000fea0003800000 */
[----:B------:R-:W4:Y:S01]  /*4140*/  LDL R64, [R1+0x14] ;  /* 0x0000140001407983 */ /* 0x000f220000100800 */
[----:B------:R-:W-:Y:S03]  /*4150*/  BSSY B2, `(.L_x_1381) ;  /* 0x000002d000027945 */ /* 0x000fe60003800000 */
[----:B-123--:R1:W2:Y:S01]  /*4160*/  LDS.128 R36, [R102+0x26400] ;  /* 0x0264000066247984 */ /* 0x00e2a20000000c00 */
[----:B----4-:R-:W-:-:S13]  /*4170*/  ISETP.GE.AND P0, PT, R64, R120, PT ;  /* 0x000000784000720c */ /* 0x010fda0003f06270 */
[----:B-12---:R-:W-:Y:S05]  /*4180*/  @P0 BRA `(.L_x_1382) ;  /* 0x0000000000a40947 */ /* 0x006fea0003800000 */
[--C-:B------:R-:W-:Y:S02]  /*4190*/  SHF.R.U64 R65, R60, 0x10, R61.reuse ;  /* 0x000000103c417819 */ /* 0x100fe4000000123d */
[----:B------:R-:W-:Y:S02]  /*41a0*/  SHF.R.U32.HI R64, RZ, 0x10, R61 ;  /* 0x00000010ff407819 */ /* 0x000fe4000001163d */
[--C-:B------:R-:W-:Y:S01]  /*41b0*/  SHF.R.U64 R61, R62, 0x10, R63.reuse ;  /* 0x000000103e3d7819 */ /* 0x100fe2000000123f */
[----:B------:R-:W-:Y:S01]  /*41c0*/  HADD2.F32 R62, -RZ, R65.H0_H0 ;  /* 0x20000041ff3e7230 */ /* 0x000fe20000004100 */
[----:B------:R-:W-:Y:S01]  /*41d0*/  SHF.R.U32.HI R66, RZ, 0x10, R63 ;  /* 0x00000010ff427819 */ /* 0x000fe2000001163f */
[----:B------:R-:W-:Y:S01]  /*41e0*/  HADD2.F32 R64, -RZ, R64.H0_H0 ;  /* 0x20000040ff407230 */ /* 0x000fe20000004100 */
[----:B------:R-:W-:Y:S01]  /*41f0*/  MOV R60, R38 ;  /* 0x00000026003c7202 */ /* 0x000fe20000000f00 */
[----:B------:R-:W-:Y:S02]  /*4200*/  HADD2.F32 R63, -RZ, R61.H0_H0 ;  /* 0x2000003dff3f7230 */ /* 0x000fe40000004100 */
[----:B------:R-:W-:-:S02]  /*4210*/  HADD2.F32 R38, -RZ, R37.H1_H1 ;  /* 0x30000025ff267230 */ /* 0x000fc40000004100 */
[----:B------:R-:W-:Y:S02]  /*4220*/  HADD2.F32 R37, -RZ, R37.H0_H0 ;  /* 0x20000025ff257230 */ /* 0x000fe40000004100 */
[----:B------:R-:W-:Y:S02]  /*4230*/  HADD2.F32 R66, -RZ, R66.H0_H0 ;  /* 0x20000042ff427230 */ /* 0x000fe40000004100 */
[-C--:B------:R-:W-:Y:S01]  /*4240*/  FMUL.FTZ R72, R38, R63.reuse ;  /* 0x0000003f26487220 */ /* 0x080fe20000410000 */
[--C-:B------:R-:W-:Y:S02]  /*4250*/  HADD2.F32 R61, -RZ, R39.reuse.H1_H1 ;  /* 0x30000027ff3d7230 */ /* 0x100fe40000004100 */
[C---:B------:R-:W-:Y:S01]  /*4260*/  FMUL.FTZ R63, R37.reuse, R63 ;  /* 0x0000003f253f7220 */ /* 0x040fe20000410000 */
[----:B------:R-:W-:Y:S02]  /*4270*/  HADD2.F32 R39, -RZ, R39.H0_H0 ;  /* 0x20000027ff277230 */ /* 0x000fe40000004100 */
[----:B------:R-:W-:Y:S01]  /*4280*/  FFMA.FTZ R72, R37, R62, -R72 ;  /* 0x0000003e25487223 */ /* 0x000fe20000010848 */
[----:B------:R-:W-:-:S02]  /*4290*/  HADD2.F32 R37, -RZ, R36.H1_H1 ;  /* 0x30000024ff257230 */ /* 0x000fc40000004100 */
[----:B------:R-:W-:Y:S01]  /*42a0*/  FFMA.FTZ R65, R38, R62, R63 ;  /* 0x0000003e26417223 */ /* 0x000fe2000001003f */
[-C--:B------:R-:W-:Y:S01]  /*42b0*/  FMUL.FTZ R74, R61, R66.reuse ;  /* 0x000000423d4a7220 */ /* 0x080fe20000410000 */
[--C-:B------:R-:W-:Y:S02]  /*42c0*/  HADD2.F32 R62, -RZ, R117.reuse.H0_H0 ;  /* 0x20000075ff3e7230 */ /* 0x100fe40000004100 */
[C---:B------:R-:W-:Y:S01]  /*42d0*/  FMUL.FTZ R66, R39.reuse, R66 ;  /* 0x0000004227427220 */ /* 0x040fe20000410000 */
[----:B------:R-:W-:Y:S02]  /*42e0*/  HADD2.F32 R117, -RZ, R117.H1_H1 ;  /* 0x30000075ff757230 */ /* 0x000fe40000004100 */
[-C--:B------:R-:W-:Y:S01]  /*42f0*/  FFMA.FTZ R74, R39, R64.reuse, -R74 ;  /* 0x00000040274a7223 */ /* 0x080fe2000001084a */
[----:B------:R-:W-:Y:S02]  /*4300*/  HADD2.F32 R38, -RZ, R60.H1_H1 ;  /* 0x3000003cff267230 */ /* 0x000fe40000004100 */
[----:B------:R-:W-:Y:S01]  /*4310*/  FFMA.FTZ R73, R61, R64, R66 ;  /* 0x000000403d497223 */ /* 0x000fe20000010042 */
[----:B------:R-:W-:-:S02]  /*4320*/  HADD2.F32 R36, -RZ, R36.H0_H0 ;  /* 0x20000024ff247230 */ /* 0x000fc40000004100 */
[CC--:B------:R-:W-:Y:S01]  /*4330*/  FMUL.FTZ R63, R37.reuse, R62.reuse ;  /* 0x0000003e253f7220 */ /* 0x0c0fe20000410000 */
[----:B------:R-:W-:Y:S02]  /*4340*/  HADD2.F32 R60, -RZ, R60.H0_H0 ;  /* 0x2000003cff3c7230 */ /* 0x000fe40000004100 */
        /* <DEDUP_REMOVED lines=13> */
.L_x_1382:
[----:B------:R-:W-:Y:S05]  /*4420*/  BSYNC B2 ;  /* 0x0000000000027941 */ /* 0x000fea0003800000 */
.L_x_1381:
[----:B------:R-:W-:Y:S02]  /*4430*/  ULDC.64 UR4, c[0x0][0x208] ;  /* 0x0000820000047ab9 */ /* 0x000fe40000000a00 */
[----:B------:R4:W-:Y:S03]  /*4440*/  STG.E.128 desc[UR4][R50.64+0x180], R36 ;  /* 0x0001802432007986 */ /* 0x0009e6000c101d04 */
.L_x_1368:
[----:B------:R-:W-:Y:S05]  /*4450*/  BSYNC B1 ;  /* 0x0000000000017941 */ /* 0x000fea0003800000 */
.L_x_1367:
        /* <DEDUP_REMOVED lines=49> */
.L_x_1387:
[----:B------:R-:W-:Y:S05]  /*4770*/  BSYNC B2 ;  /* 0x0000000000027941 */ /* 0x000fea0003800000 */
.L_x_1386:
[----:B------:R-:W-:Y:S02]  /*4780*/  ULDC.64 UR4, c[0x0][0x208] ;  /* 0x0000820000047ab9 */ /* 0x000fe40000000a00 */
[----:B--2---:R1:W-:Y:S03]  /*4790*/  STG.E.128 desc[UR4][R48.64], R36 ;  /* 0x0000002430007986 */ /* 0x0043e6000c101d04 */
.L_x_1385:
[----:B------:R-:W-:Y:S05]  /*47a0*/  BSYNC B1 ;  /* 0x0000000000017941 */ /* 0x000fea0003800000 */
.L_x_1384:
[----:B------:R-:W-:Y:S01]  /*47b0*/  ISETP.NE.AND P0, PT, R92, RZ, PT ;  /* 0x000000ff5c00720c */ /* 0x000fe20003f05270 */
[----:B------:R-:W-:-:S12]  /*47c0*/  BSSY B1, `(.L_x_1388) ;  /* 0x0000033000017945 */ /* 0x000fd80003800000 */
[----:B------:R-:W-:Y:S05]  /*47d0*/  @!P0 BRA `(.L_x_1389) ;  /* 0x0000000000c48947 */ /* 0x000fea0003800000 */
[----:B-1234-:R-:W2:Y:S01]  /*47e0*/  LDL R50, [R1+0x10] ;  /* 0x0000100001327983 */ /* 0x01eea20000100800 */
[----:B------:R-:W-:Y:S03]  /*47f0*/  BSSY B2, `(.L_x_1390) ;  /* 0x000002d000027945 */ /* 0x000fe60003800000 */
[----:B------:R1:W3:Y:S01]  /*4800*/  LDS.128 R36, [R102+0x23400] ;  /* 0x0234000066247984 */ /* 0x0002e20000000c00 */
        /* <DEDUP_REMOVED lines=43> */
.L_x_1391:
[----:B------:R-:W-:Y:S05]  /*4ac0*/  BSYNC B2 ;  /* 0x0000000000027941 */ /* 0x000fea0003800000 */
.L_x_1390:
[----:B------:R-:W-:Y:S02]  /*4ad0*/  ULDC.64 UR4, c[0x0][0x208] ;  /* 0x0000820000047ab9 */ /* 0x000fe40000000a00 */
[----:B------:R1:W-:Y:S03]  /*4ae0*/  STG.E.128 desc[UR4][R48.64+0x80], R36 ;  /* 0x0000802430007986 */ /* 0x0003e6000c101d04 */
.L_x_1389:
[----:B------:R-:W-:Y:S05]  /*4af0*/  BSYNC B1 ;  /* 0x0000000000017941 */ /* 0x000fea0003800000 */
.L_x_1388:
        /* <DEDUP_REMOVED lines=48> */
.L_x_1395:
[----:B------:R-:W-:Y:S05]  /*4e00*/  BSYNC B2 ;  /* 0x0000000000027941 */ /* 0x000fea0003800000 */
.L_x_1394:
[----:B------:R-:W-:Y:S02]  /*4e10*/  ULDC.64 UR4, c[0x0][0x208] ;  /* 0x0000820000047ab9 */ /* 0x000fe40000000a00 */
[----:B--2---:R1:W-:Y:S03]  /*4e20*/  STG.E.128 desc[UR4][R48.64+0x100], R36 ;  /* 0x0001002430007986 */ /* 0x0043e6000c101d04 */
.L_x_1393:
[----:B------:R-:W-:Y:S05]  /*4e30*/  BSYNC B1 ;  /* 0x0000000000017941 */ /* 0x000fea0003800000 */
.L_x_1392:
[----:B------:R-:W-:-:S13]  /*4e40*/  ISETP.NE.AND P0, PT, R94, RZ, PT ;  /* 0x000000ff5e00720c */ /* 0x000fda0003f05270 */
[----:B------:R-:W-:Y:S05]  /*4e50*/  @!P0 BRA `(.L_x_1383) ;  /* 0x0000002c00ec8947 */ /* 0x000fea0003800000 */
[----:B------:R-:W5:Y:S01]  /*4e60*/  LDL R44, [R1+0x14] ;  /* 0x00001400012c7983 */ /* 0x000f620000100800 */
[----:B------:R-:W-:Y:S03]  /*4e70*/  BSSY B1, `(.L_x_1396) ;  /* 0x000002d000017945 */ /* 0x000fe60003800000 */
[----:B-1234-:R1:W2:Y:S01]  /*4e80*/  LDS.128 R36, [R102+0x27400] ;  /* 0x0274000066247984 */ /* 0x01e2a20000000c00 */
[----:B-----5:R-:W-:-:S13]  /*4e90*/  ISETP.GE.AND P0, PT, R44, R120, PT ;  /* 0x000000782c00720c */ /* 0x020fda0003f06270 */
        /* <DEDUP_REMOVED lines=42> */
.L_x_1397:
[----:B------:R-:W-:Y:S05]  /*5140*/  BSYNC B1 ;  /* 0x0000000000017941 */ /* 0x000fea0003800000 */
.L_x_1396:
[----:B------:R-:W-:Y:S02]  /*5150*/  ULDC.64 UR4, c[0x0][0x208] ;  /* 0x0000820000047ab9 */ /* 0x000fe40000000a00 */
[----:B------:R1:W-:Y:S01]  /*5160*/  STG.E.128 desc[UR4][R48.64+0x180], R36 ;  /* 0x0001802430007986 */ /* 0x0003e2000c101d04 */
[----:B------:R-:W-:Y:S05]  /*5170*/  BRA `(.L_x_1383) ;  /* 0x0000002c00247947 */ /* 0x000fea0003800000 */
.L_x_1359:
        /* <DEDUP_REMOVED lines=18> */
[----:B------:R-:W-:Y:S01]  /*52a0*/  LEA R56, P0, R36, UR6, 0x1 ;  /* 0x0000000624387c11 */ /* 0x000fe2000f8008ff */
[----:B------:R-:W-:Y:S01]  /*52b0*/  IMAD.X R37, R109, 0x1, R31, P5 ;  /* 0x000000016d257824 */ /* 0x000fe200028e061f */
[----:B------:R-:W-:Y:S02]  /*52c0*/  ISETP.GE.AND P5, PT, R225, R120, PT ;  /* 0x00000078e100720c */ /* 0x000fe40003fa6270 */
[----:B------:R-:W-:-:S02]  /*52d0*/  CS2R R42, SRZ ;  /* 0x00000000002a7805 */ /* 0x000fc4000001ff00 */
[----:B------:R-:W-:Y:S02]  /*52e0*/  LEA.HI.X R53, R38, UR5, R39, 0x1, P1 ;  /* 0x0000000526357c11 */ /* 0x000fe400088f0c27 */
[----:B------:R-:W-:Y:S02]  /*52f0*/  CS2R R40, SRZ ;  /* 0x0000000000287805 */ /* 0x000fe4000001ff00 */
[----:B------:R-:W-:Y:S02]  /*5300*/  ISETP.GE.AND P1, PT, R228, R120, PT ;  /* 0x00000078e400720c */ /* 0x000fe40003f26270 */
[----:B------:R-:W-:Y:S02]  /*5310*/  CS2R R38, SRZ ;  /* 0x0000000000267805 */ /* 0x000fe4000001ff00 */
[----:B------:R-:W-:Y:S02]  /*5320*/  LEA.HI.X R57, R36, UR7, R37, 0x1, P0 ;  /* 0x0000000724397c11 */ /* 0x000fe400080f0c25 */
        /* <DEDUP_REMOVED lines=10> */
.L_x_1399:
[----:B------:R-:W-:Y:S05]  /*53d0*/  BSYNC B1 ;  /* 0x0000000000017941 */ /* 0x000fea0003800000 */
.L_x_1398:
[----:B------:R-:W-:Y:S01]  /*53e0*/  ISETP.GE.AND P0, PT, R233, R105, PT ;  /* 0x00000069e900720c */ /* 0x000fe20003f06270 */
[----:B------:R-:W-:Y:S01]  /*53f0*/  BSSY B1, `(.L_x_1400) ;  /* 0x0000024000017945 */ /* 0x000fe20003800000 */
[----:B0-----:R-:W-:Y:S02]  /*5400*/  CS2R R52, SRZ ;  /* 0x0000000000347805 */ /* 0x001fe4000001ff00 */
[----:B------:R-:W-:Y:S02]  /*5410*/  CS2R R58, SRZ ;  /* 0x00000000003a7805 */ /* 0x000fe4000001ff00 */
[----:B------:R-:W-:Y:S02]  /*5420*/  CS2R R56, SRZ ;  /* 0x0000000000387805 */ /* 0x000fe4000001ff00 */
[----:B------:R-:W-:Y:S02]  /*5430*/  CS2R R62, SRZ ;  /* 0x00000000003e7805 */ /* 0x000fe4000001ff00 */
[----:B------:R-:W-:-:S02]  /*5440*/  CS2R R60, SRZ ;  /* 0x00000000003c7805 */ /* 0x000fc4000001ff00 */
[----:B------:R-:W-:Y:S01]  /*5450*/  CS2R R66, SRZ ;  /* 0x0000000000427805 */ /* 0x000fe2000001ff00 */
[----:B-----5:R-:W-:Y:S01]  /*5460*/  IMAD.MOV.U32 R72, RZ, RZ, R38 ;  /* 0x000000ffff487224 */ /* 0x020fe200078e0026 */
[----:B------:R-:W-:Y:S02]  /*5470*/  MOV R74, R39 ;  /* 0x00000027004a7202 */ /* 0x000fe40000000f00 */
        /* <DEDUP_REMOVED lines=27> */
.L_x_1401:
[----:B------:R-:W-:Y:S05]  /*5630*/  BSYNC B1 ;  /* 0x0000000000017941 */ /* 0x000fea0003800000 */
.L_x_1400:
[----:B0-----:R-:W2:Y:S01]  /*5640*/  LDL R68, [R1+0x30] ;  /* 0x0000300001447983 */ /* 0x001ea20000100800 */
[----:B------:R-:W-:Y:S01]  /*5650*/  IMAD.MOV.U32 R69, RZ, RZ, R37 ;  /* 0x000000ffff457224 */ /* 0x000fe200078e0025 */
[----:B------:R-:W-:Y:S01]  /*5660*/  PRMT R133, R72, 0x5410, R74 ;  /* 0x0000541048857816 */ /* 0x000fe2000000004a */
[----:B------:R-:W-:Y:S02]  /*5670*/  IMAD.MOV.U32 R70, RZ, RZ, R42 ;  /* 0x000000ffff467224 */ /* 0x000fe400078e002a */
[----:B------:R-:W-:Y:S01]  /*5680*/  IMAD.MOV.U32 R71, RZ, RZ, R46 ;  /* 0x000000ffff477224 */ /* 0x000fe200078e002e */
[----:B------:R-:W-:Y:S01]  /*5690*/  PRMT R136, R69, 0x7610, R136 ;  /* 0x0000761045887816 */ /* 0x000fe20000000088 */
[----:B------:R-:W-:Y:S01]  /*56a0*/  IMAD.MOV.U32 R69, RZ, RZ, R40 ;  /* 0x000000ffff457224 */ /* 0x000fe200078e0028 */
[----:B------:R-:W-:Y:S01]  /*56b0*/  PRMT R137, R137, 0x5410, R70 ;  /* 0x0000541089897816 */ /* 0x000fe20000000046 */
[----:B------:R-:W-:-:S03]  /*56c0*/  IMAD.MOV.U32 R70, RZ, RZ, R41 ;  /* 0x000000ffff467224 */ /* 0x000fc600078e0029 */
[----:B------:R-:W-:Y:S01]  /*56d0*/  PRMT R139, R69, 0x7610, R139 ;  /* 0x00007610458b7816 */ /* 0x000fe2000000008b */
[----:B------:R-:W-:Y:S01]  /*56e0*/  IMAD.MOV.U32 R69, RZ, RZ, R44 ;  /* 0x000000ffff457224 */ /* 0x000fe200078e002c */
[----:B------:R-:W-:Y:S01]  /*56f0*/  PRMT R141, R70, 0x7610, R141 ;  /* 0x00007610468d7816 */ /* 0x000fe2000000008d */
[----:B------:R-:W-:-:S05]  /*5700*/  IMAD.MOV.U32 R70, RZ, RZ, R45 ;  /* 0x000000ffff467224 */ /* 0x000fca00078e002d */
[----:B------:R-:W-:Y:S01]  /*5710*/  PRMT R136, R136, 0x5410, R70 ;  /* 0x0000541088887816 */ /* 0x000fe20000000046 */
[----:B------:R-:W-:-:S05]  /*5720*/  IMAD.MOV.U32 R70, RZ, RZ, R49 ;  /* 0x000000ffff467224 */ /* 0x000fca00078e0031 */
[----:B------:R-:W-:Y:S01]  /*5730*/  PRMT R141, R141, 0x5410, R70 ;  /* 0x000054108d8d7816 */ /* 0x000fe20000000046 */
[----:B-----5:R-:W-:Y:S01]  /*5740*/  IMAD.MOV.U32 R70, RZ, RZ, R53 ;  /* 0x000000ffff467224 */ /* 0x020fe200078e0035 */
[----:B--2---:R-:W-:Y:S01]  /*5750*/  R2UR UR4, R68 ;  /* 0x00000000440472ca */ /* 0x004fe200000e0000 */
[----:B------:R-:W-:-:S05]  /*5760*/  IMAD.MOV.U32 R68, RZ, RZ, R36 ;  /* 0x000000ffff447224 */ /* 0x000fca00078e0024 */
[----:B------:R-:W-:Y:S02]  /*5770*/  PRMT R134, R68, 0x7610, R134 ;  /* 0x0000761044867816 */ /* 0x000fe40000000086 */
[----:B------:R-:W-:Y:S02]  /*5780*/  MOV R68, R43 ;  /* 0x0000002b00447202 */ /* 0x000fe40000000f00 */
[----:B------:R-:W-:Y:S01]  /*5790*/  PRMT R134, R134, 0x5410, R71 ;  /* 0x0000541086867816 */ /* 0x000fe20000000047 */
[----:B------:R-:W-:Y:S01]  /*57a0*/  IMAD.MOV.U32 R71, RZ, RZ, R50 ;  /* 0x000000ffff477224 */ /* 0x000fe200078e0032 */
[----:B------:R-:W-:Y:S01]  /*57b0*/  PRMT R140, R68, 0x7610, R140 ;  /* 0x00007610448c7816 */ /* 0x000fe2000000008c */
[----:B------:R-:W-:Y:S01]  /*57c0*/  UISETP.NE.AND UP0, UPT, UR4, 0x3, UPT ;  /* 0x000000030400788c */ /* 0x000fe2000bf05270 */
[----:B------:R-:W-:Y:S02]  /*57d0*/  MOV R68, R47 ;  /* 0x0000002f00447202 */ /* 0x000fe40000000f00 */
[----:B------:R-:W-:Y:S01]  /*57e0*/  PRMT R137, R71, 0x7610, R137 ;  /* 0x0000761047897816 */ /* 0x000fe20000000089 */
[----:B------:R-:W-:Y:S01]  /*57f0*/  IMAD.MOV.U32 R71, RZ, RZ, R54 ;  /* 0x000000ffff477224 */ /* 0x000fe200078e0036 */
[----:B------:R-:W-:Y:S01]  /*5800*/  PRMT R135, R68, 0x5410, R69 ;  /* 0x0000541044877816 */ /* 0x000fe20000000045 */
[----:B------:R-:W-:Y:S01]  /*5810*/  IMAD.MOV.U32 R69, RZ, RZ, R48 ;  /* 0x000000ffff457224 */ /* 0x000fe200078e0030 */
[----:B------:R-:W-:-:S02]  /*5820*/  MOV R68, R51 ;  /* 0x0000003300447202 */ /* 0x000fc40000000f00 */
[----:B------:R-:W-:Y:S01]  /*5830*/  PRMT R122, R71, 0x7610, R122 ;  /* 0x00007610477a7816 */ /* 0x000fe2000000007a */
[----:B------:R-:W-:Y:S01]  /*5840*/  IMAD.MOV.U32 R71, RZ, RZ, R58 ;  /* 0x000000ffff477224 */ /* 0x000fe200078e003a */
[----:B------:R-:W-:Y:S01]  /*5850*/  PRMT R139, R139, 0x5410, R69 ;  /* 0x000054108b8b7816 */ /* 0x000fe20000000045 */
[----:B------:R-:W-:Y:S01]  /*5860*/  IMAD.MOV.U32 R69, RZ, RZ, R52 ;  /* 0x000000ffff457224 */ /* 0x000fe200078e0034 */
[----:B------:R-:W-:Y:S02]  /*5870*/  PRMT R140, R140, 0x5410, R68 ;  /* 0x000054108c8c7816 */ /* 0x000fe40000000044 */
        /* <DEDUP_REMOVED lines=20> */
[----:B------:R-:W-:-:S02]  /*59c0*/  MOV R69, R67 ;  /* 0x0000004300457202 */ /* 0x000fc40000000f00 */
[----:B------:R-:W-:Y:S02]  /*59d0*/  PRMT R131, R70, 0x5410, R71 ;  /* 0x0000541046837816 */ /* 0x000fe40000000047 */
[----:B------:R-:W-:Y:S01]  /*59e0*/  PRMT R130, R68, 0x5410, R69 ;  /* 0x0000541044827816 */ /* 0x000fe20000000045 */
[----:B------:R-:W-:Y:S06]  /*59f0*/  @!P1 BRA `(.L_x_1402) ;  /* 0x0000000000049947 */ /* 0x000fec0003800000 */
[----:B------:R-:W-:Y:S01]  /*5a00*/  BPT.TRAP 0x1 ;  /* 0x000000040000795c */ /* 0x000fe20000300000 */
.L_x_1402:
[----:B------:R-:W-:Y:S01]  /*5a10*/  IMAD R98, R17, 0x8, R16 ;  /* 0x0000000811627824 */ /* 0x000fe200078e0210 */
[----:B------:R-:W-:Y:S01]  /*5a20*/  SHF.L.U32 R109, R236, 0x1f, RZ ;  /* 0x0000001fec6d7819 */ /* 0x000fe200000006ff */
[----:B------:R-:W0:Y:S01]  /*5a30*/  LDC R121, c[0x0][0x2e4] ;  /* 0x0000b900ff797b82 */ /* 0x000e220000000800 */
[----:B------:R-:W-:Y:S02]  /*5a40*/  BSSY B1, `(.L_x_1403) ;  /* 0x0000004000017945 */ /* 0x000fe40003800000 */
[----:B------:R-:W1:Y:S05]  /*5a50*/  SYNCS.PHASECHK.TRANS64.TRYWAIT P5, [R98+URZ+0x30890], R109 ;  /* 0x0308906d620075a7 */ /* 0x000e6a00080a017f */
[----:B------:R-:W2:Y:S01]  /*5a60*/  LDC.64 R110, c[0x0][0x2f0] ;  /* 0x0000bc00ff6e7b82 */ /* 0x000ea20000000a00 */
[----:B-1----:R-:W-:Y:S05]  /*5a70*/  @!P5 BRA `(.L_x_1404) ;  /* 0x0000022c0020d947 */ /* 0x002fea0003800000 */
.L_x_1780:
[----:B------:R-:W-:Y:S05]  /*5a80*/  BSYNC B1 ;  /* 0x0000000000017941 */ /* 0x000fea0003800000 */
.L_x_1403:
[----:B------:R-:W-:Y:S01]  /*5a90*/  BSSY B1, `(.L_x_1405) ;  /* 0x0000100000017945 */ /* 0x000fe20003800000 */
[----:B0-----:R-:W-:Y:S01]  /*5aa0*/  IADD3 R123, -R28, R121, RZ ;  /* 0x000000791c7b7210 */ /* 0x001fe20007ffe1ff */
[----:B------:R-:W-:Y:S02]  /*5ab0*/  IMAD.MOV.U32 R113, RZ, RZ, R73 ;  /* 0x000000ffff717224 */ /* 0x000fe400078e0049 */
        /* <DEDUP_REMOVED lines=8> */
[----:B------:R-:W2:Y:S04]  /*5b40*/  LDL R117, [R1+0x38] ;  /* 0x0000380001757983 */ /* 0x000ea80000100800 */
[----:B------:R-:W3:Y:S04]  /*5b50*/  LDL R116, [R1+0x44] ;  /* 0x0000440001747983 */ /* 0x000ee80000100800 */
[----:B------:R-:W4:Y:S01]  /*5b60*/  LDL R75, [R1+0x48] ;  /* 0x00004800014b7983 */ /* 0x000f220000100800 */
[----:B------:R-:W-:Y:S01]  /*5b70*/  SEL R68, R28, R123, !P3 ;  /* 0x0000007b1c447207 */ /* 0x000fe20005800000 */
[----:B------:R-:W-:Y:S01]  /*5b80*/  BSSY B3, `(.L_x_1409) ;  /* 0x0000071000037945 */ /* 0x000fe20003800000 */
[----:B------:R-:W-:-:S02]  /*5b90*/  IADD3 R72, P4, P5, R88, R114, R35 ;  /* 0x0000007258487210 */ /* 0x000fc40007d9e023 */
[----:B------:R-:W-:Y:S02]  /*5ba0*/  SHF.R.S32.HI R69, RZ, 0x1f, R68 ;  /* 0x0000001fff457819 */ /* 0x000fe40000011444 */
[----:B------:R-:W-:Y:S02]  /*5bb0*/  IADD3.X R74, R0, R127, R95, P4, P5 ;  /* 0x0000007f004a7210 */ /* 0x000fe400027ea45f */
[----:B------:R-:W-:-:S04]  /*5bc0*/  LEA.HI R69, R69, R68, RZ, 0x4 ;  /* 0x0000004445457211 */ /* 0x000fc800078f20ff */
[----:B------:R-:W-:-:S05]  /*5bd0*/  LEA.HI.SX32 R69, R69, R34, 0x1c ;  /* 0x0000002245457211 */ /* 0x000fca00078fe2ff */
[----:B------:R-:W-:-:S05]  /*5be0*/  IMAD.SHL.U32 R71, R69, 0x8, RZ ;  /* 0x0000000845477824 */ /* 0x000fca00078e00ff */
[----:B------:R-:W-:-:S13]  /*5bf0*/  ISETP.GE.AND P4, PT, R71, R121, PT ;  /* 0x000000794700720c */ /* 0x000fda0003f86270 */
[--C-:B------:R-:W-:Y:S02]  /*5c00*/  @!P4 SHF.R.S32.HI R68, RZ, 0x1f, R71.reuse ;  /* 0x0000001fff44c819 */ /* 0x100fe40000011447 */
[----:B------:R-:W-:Y:S02]  /*5c10*/  @!P4 IADD3 R70, P5, P6, R88, R114, R71 ;  /* 0x000000725846c210 */ /* 0x000fe40007ebe047 */
[----:B------:R-:W-:Y:S02]  /*5c20*/  LOP3.LUT R71, R71, 0x38, RZ, 0xc0, !PT ;  /* 0x0000003847477812 */ /* 0x000fe400078ec0ff */
[----:B------:R-:W-:Y:S02]  /*5c30*/  @!P4 IADD3.X R73, R0, R127, R68, P5, P6 ;  /* 0x0000007f0049c210 */ /* 0x000fe40002fec444 */
[----:B------:R-:W-:-:S04]  /*5c40*/  SHF.R.S32.HI R68, RZ, 0x1f, R69 ;  /* 0x0000001fff447819 */ /* 0x000fc80000011445 */
[----:B------:R-:W-:Y:S01]  /*5c50*/  LEA.HI R68, R68, R69, RZ, 0x3 ;  /* 0x0000004544447211 */ /* 0x000fe200078f18ff */
[----:B------:R-:W-:-:S03]  /*5c60*/  IMAD R69, R17, 0x4000, R6 ;  /* 0x0000400011457824 */ /* 0x000fc600078e0206 */
[----:B------:R-:W-:Y:S01]  /*5c70*/  SHF.L.U32 R68, R68, 0x9, RZ ;  /* 0x0000000944447819 */ /* 0x000fe200000006ff */
[----:B------:R-:W-:-:S03]  /*5c80*/  IMAD R69, R69, 0x2, R16 ;  /* 0x0000000245457824 */ /* 0x000fc600078e0210 */
[----:B------:R-:W-:Y:S02]  /*5c90*/  LOP3.LUT R68, R68, 0x7ffff000, RZ, 0xc0, !PT ;  /* 0x7ffff00044447812 */ /* 0x000fe400078ec0ff */
[----:B--2---:R-:W-:-:S04]  /*5ca0*/  LOP3.LUT R71, R71, 0x1c0, R117, 0xf8, !PT ;  /* 0x000001c047477812 */ /* 0x004fc800078ef875 */
[----:B---3--:R-:W-:Y:S02]  /*5cb0*/  LOP3.LUT R71, R71, R116, RZ, 0x3c, !PT ;  /* 0x0000007447477212 */ /* 0x008fe400078e3cff */
[C---:B------:R-:W-:Y:S02]  /*5cc0*/  LEA R116, P5, R72.reuse, R106, 0x1 ;  /* 0x0000006a48747211 */ /* 0x040fe400078a08ff */
[----:B----4-:R-:W-:Y:S02]  /*5cd0*/  IADD3 R68, R71, R68, R75 ;  /* 0x0000004447447210 */ /* 0x010fe40007ffe04b */
[----:B------:R-:W-:Y:S02]  /*5ce0*/  LEA.HI.X R117, R72, R107, R74, 0x1, P5 ;  /* 0x0000006b48757211 */ /* 0x000fe400028f0c4a */
[----:B------:R-:W-:Y:S01]  /*5cf0*/  @!P4 LEA R118, P5, R70, R106, 0x1 ;  /* 0x0000006a4676c211 */ /* 0x000fe200078a08ff */
[----:B------:R-:W-:-:S03]  /*5d00*/  IMAD R71, R17, 0x4000, R68 ;  /* 0x0000400011477824 */ /* 0x000fc600078e0244 */
[----:B------:R-:W-:Y:S02]  /*5d10*/  @!P4 LEA.HI.X R119, R70, R107, R73, 0x1, P5 ;  /* 0x0000006b4677c211 */ /* 0x000fe400028f0c49 */
[----:B------:R-:W-:Y:S02]  /*5d20*/  LEA R72, R71, R16, 0x1 ;  /* 0x0000001047487211 */ /* 0x000fe400078e08ff */
[----:B------:R-:W0:Y:S01]  /*5d30*/  LDS.128 R68, [R69+0x20400] ;  /* 0x0204000045447984 */ /* 0x000e220000000c00 */
[----:B------:R-:W-:-:S03]  /*5d40*/  ISETP.GE.AND P5, PT, R228, R120, PT ;  /* 0x00000078e400720c */ /* 0x000fc60003fa6270 */
[----:B------:R-:W2:Y:S10]  /*5d50*/  LDS.128 R72, [R72+0x20400] ;  /* 0x0204000048487984 */ /* 0x000eb40000000c00 */
[----:B------:R-:W-:Y:S05]  /*5d60*/  @P5 BRA `(.L_x_1410) ;  /* 0x0000000400485947 */ /* 0x000fea0003800000 */
[--C-:B------:R-:W-:Y:S02]  /*5d70*/  SHF.R.U64 R48, R48, 0x10, R49.reuse ;  /* 0x0000001030307819 */ /* 0x100fe40000001231 */
[----:B------:R-:W-:Y:S02]  /*5d80*/  SHF.R.U32.HI R49, RZ, 0x10, R49 ;  /* 0x00000010ff317819 */ /* 0x000fe40000011631 */
[--C-:B------:R-:W-:Y:S02]  /*5d90*/  SHF.R.U64 R132, R40, 0x10, R41.reuse ;  /* 0x0000001028847819 */ /* 0x100fe40000001229 */
[----:B------:R-:W-:Y:S02]  /*5da0*/  SHF.R.U32.HI R142, RZ, 0x10, R41 ;  /* 0x00000010ff8e7819 */ /* 0x000fe40000011629 */
[--C-:B------:R-:W-:Y:S01]  /*5db0*/  SHF.R.U64 R40, R42, 0x10, R43.reuse ;  /* 0x000000102a287819 */ /* 0x100fe2000000122b */
[----:B0-----:R-:W-:Y:S01]  /*5dc0*/  HADD2.F32 R42, -RZ, R69.H0_H0 ;  /* 0x20000045ff2a7230 */ /* 0x001fe20000004100 */
[----:B------:R-:W-:Y:S01]  /*5dd0*/  SHF.R.U32.HI R138, RZ, 0x10, R43 ;  /* 0x00000010ff8a7819 */ /* 0x000fe2000001162b */
[--C-:B--2---:R-:W-:Y:S01]  /*5de0*/  HADD2.F32 R43, -RZ, R73.reuse.H0_H0 ;  /* 0x20000049ff2b7230 */ /* 0x104fe20000004100 */
[--C-:B------:R-:W-:Y:S01]  /*5df0*/  SHF.R.U64 R41, R50, 0x10, R51.reuse ;  /* 0x0000001032297819 */ /* 0x100fe20000001233 */
[----:B------:R-:W-:Y:S01]  /*5e00*/  HADD2.F32 R50, -RZ, R73.H1_H1 ;  /* 0x30000049ff327230 */ /* 0x000fe20000004100 */
[----:B------:R-:W-:Y:S01]  /*5e10*/  SHF.R.U32.HI R146, RZ, 0x10, R51 ;  /* 0x00000010ff927819 */ /* 0x000fe20000011633 */
[----:B------:R-:W-:-:S02]  /*5e20*/  HADD2.F32 R73, -RZ, R49.H0_H0 ;  /* 0x20000031ff497230 */ /* 0x000fc40000004100 */
[----:B------:R-:W-:Y:S02]  /*5e30*/  HADD2.F32 R49, -RZ, R69.H1_H1 ;  /* 0x30000045ff317230 */ /* 0x000fe40000004100 */
[--C-:B------:R-:W-:Y:S02]  /*5e40*/  HADD2.F32 R51, -RZ, R141.reuse.H0_H0 ;  /* 0x2000008dff337230 */ /* 0x100fe40000004100 */
[-C--:B------:R-:W-:Y:S01]  /*5e50*/  FMUL.FTZ R144, R50, R73.reuse ;  /* 0x0000004932907220 */ /* 0x080fe20000410000 */
[----:B------:R-:W-:Y:S02]  /*5e60*/  HADD2.F32 R141, -RZ, R141.H1_H1 ;  /* 0x3000008dff8d7230 */ /* 0x000fe40000004100 */
[----:B------:R-:W-:Y:S01]  /*5e70*/  FMUL.FTZ R73, R49, R73 ;  /* 0x0000004931497220 */ /* 0x000fe20000410000 */
[----:B------:R-:W-:Y:S02]  /*5e80*/  HADD2.F32 R69, -RZ, R142.H0_H0 ;  /* 0x2000008eff457230 */ /* 0x000fe40000004100 */
[----:B------:R-:W-:-:S02]  /*5e90*/  HADD2.F32 R146, -RZ, R146.H0_H0 ;  /* 0x20000092ff927230 */ /* 0x000fc40000004100 */
[-C--:B------:R-:W-:Y:S01]  /*5ea0*/  FMUL.FTZ R143, R43, R141.reuse ;  /* 0x0000008d2b8f7220 */ /* 0x080fe20000410000 */
[----:B------:R-:W-:Y:S01]  /*5eb0*/  FMUL.FTZ R142, R42, R141 ;  /* 0x0000008d2a8e7220 */ /* 0x000fe20000410000 */
[-C--:B------:R-:W-:Y:S01]  /*5ec0*/  FFMA.FTZ R49, R49, R69.reuse, -R144 ;  /* 0x0000004531317223 */ /* 0x080fe20000010890 */
[----:B------:R-:W-:Y:S01]  /*5ed0*/  FFMA.FTZ R50, R50, R69, R73 ;  /* 0x0000004532327223 */ /* 0x000fe20000010049 */
[----:B------:R-:W-:Y:S02]  /*5ee0*/  HADD2.F32 R144, -RZ, R140.H1_H1 ;  /* 0x3000008cff907230 */ /* 0x000fe40000004100 */
[-C--:B------:R-:W-:Y:S01]  /*5ef0*/  FFMA.FTZ R42, R42, R51.reuse, -R143 ;  /* 0x000000332a2a7223 */ /* 0x080fe2000001088f */
[--C-:B------:R-:W-:Y:S02]  /*5f00*/  HADD2.F32 R69, -RZ, R75.reuse.H0_H0 ;  /* 0x2000004bff457230 */ /* 0x100fe40000004100 */
[----:B------:R-:W-:Y:S01]  /*5f10*/  FFMA.FTZ R43, R43, R51, R142 ;  /* 0x000000332b2b7223 */ /* 0x000fe2000001008e */
[----:B------:R-:W-:-:S02]  /*5f20*/  HADD2.F32 R75, -RZ, R75.H1_H1 ;  /* 0x3000004bff4b7230 */ /* 0x000fc40000004100 */
[----:B------:R-:W-:Y:S01]  /*5f30*/  HADD2.F32 R142, -RZ, R140.H0_H0 ;  /* 0x2000008cff8e7230 */ /* 0x000fe20000004100 */
[----:B------:R-:W-:Y:S01]  /*5f40*/  F2FP.F16.F32.PACK_AB R42, R49, R42 ;  /* 0x0000002a312a723e */ /* 0x000fe200000000ff */
[--C-:B------:R-:W-:Y:S02]  /*5f50*/  HADD2.F32 R51, -RZ, R71.reuse.H0_H0 ;  /* 0x20000047ff337230 */ /* 0x100fe40000004100 */
[----:B------:R-:W-:Y:S01]  /*5f60*/  FMUL.FTZ R148, R75, R146 ;  /* 0x000000924b947220 */ /* 0x000fe20000410000 */
[----:B------:R-:W-:Y:S02]  /*5f70*/  HADD2.F32 R140, -RZ, R138.H0_H0 ;  /* 0x2000008aff8c7230 */ /* 0x000fe40000004100 */
[-C--:B------:R-:W-:Y:S01]  /*5f80*/  FMUL.FTZ R138, R69, R144.reuse ;  /* 0x00000090458a7220 */ /* 0x080fe20000410000 */
[----:B------:R-:W-:Y:S02]  /*5f90*/  HADD2.F32 R71, -RZ, R71.H1_H1 ;  /* 0x30000047ff477230 */ /* 0x000fe40000004100 */
[----:B------:R-:W-:Y:S01]  /*5fa0*/  FMUL.FTZ R144, R51, R144 ;  /* 0x0000009033907220 */ /* 0x000fe20000410000 */
[----:B------:R-:W-:-:S02]  /*5fb0*/  HADD2.F32 R73, -RZ, R139.H0_H0 ;  /* 0x2000008bff497230 */ /* 0x000fc40000004100 */
[----:B------:R-:W-:Y:S01]  /*5fc0*/  FFMA.FTZ R51, R51, R142, -R138 ;  /* 0x0000008e33337223 */ /* 0x000fe2000001088a */
[----:B------:R-:W-:Y:S02]  /*5fd0*/  HADD2.F32 R141, -RZ, R48.H0_H0 ;  /* 0x20000030ff8d7230 */ /* 0x000fe40000004100 */
[C---:B------:R-:W-:Y:S01]  /*5fe0*/  FMUL.FTZ R146, R71.reuse, R146 ;  /* 0x0000009247927220 */ /* 0x040fe20000410000 */
[----:B------:R-:W-:Y:S01]  /*5ff0*/  FFMA.FTZ R138, R71, R140, -R148 ;  /* 0x0000008c478a7223 */ /* 0x000fe20000010894 */
[----:B------:R-:W-:Y:S02]  /*6000*/  HADD2.F32 R139, -RZ, R139.H1_H1 ;  /* 0x3000008bff8b7230 */ /* 0x000fe40000004100 */
[----:B------:R-:W-:Y:S01]  /*6010*/  FFMA.FTZ R69, R69, R142, R144 ;  /* 0x0000008e45457223 */ /* 0x000fe20000010090 */
[----:B------:R-:W-:Y:S02]  /*6020*/  HADD2.F32 R71, -RZ, R72.H0_H0 ;  /* 0x20000048ff477230 */ /* 0x000fe40000004100 */
[----:B------:R-:W-:Y:S01]  /*6030*/  FFMA.FTZ R146, R75, R140, R146 ;  /* 0x0000008c4b927223 */ /* 0x000fe20000010092 */
[----:B------:R-:W-:-:S02]  /*6040*/  HADD2.F32 R48, -RZ, R68.H0_H0 ;  /* 0x20000044ff307230 */ /* 0x000fc40000004100 */
[----:B------:R-:W-:Y:S02]  /*6050*/  HADD2.F32 R72, -RZ, R72.H1_H1 ;  /* 0x30000048ff487230 */ /* 0x000fe40000004100 */
[CC--:B------:R-:W-:Y:S01]  /*6060*/  FMUL.FTZ R143, R71.reuse, R139.reuse ;  /* 0x0000008b478f7220 */ /* 0x0c0fe20000410000 */
[----:B------:R-:W-:Y:S02]  /*6070*/  HADD2.F32 R75, -RZ, R132.H0_H0 ;  /* 0x20000084ff4b7230 */ /* 0x000fe40000004100 */
[----:B------:R-:W-:Y:S01]  /*6080*/  FMUL.FTZ R132, R48, R139 ;  /* 0x0000008b30847220 */ /* 0x000fe20000410000 */
[----:B------:R-:W-:Y:S02]  /*6090*/  HADD2.F32 R68, -RZ, R68.H1_H1 ;  /* 0x30000044ff447230 */ /* 0x000fe40000004100 */
[----:B------:R-:W-:Y:S01]  /*60a0*/  FMUL.FTZ R139, R72, R141 ;  /* 0x0000008d488b7220 */ /* 0x000fe20000410000 */
[-C--:B------:R-:W-:Y:S01]  /*60b0*/  FFMA.FTZ R143, R48, R73.reuse, -R143 ;  /* 0x00000049308f7223 */ /* 0x080fe2000001088f */
[----:B------:R-:W-:Y:S01]  /*60c0*/  FFMA.FTZ R132, R71, R73, R132 ;  /* 0x0000004947847223 */ /* 0x000fe20000010084 */
[----:B------:R-:W-:-:S02]  /*60d0*/  HADD2.F32 R73, -RZ, R41.H0_H0 ;  /* 0x20000029ff497230 */ /* 0x000fc40000004100 */
[C---:B------:R-:W-:Y:S01]  /*60e0*/  FMUL.FTZ R141, R68.reuse, R141 ;  /* 0x0000008d448d7220 */ /* 0x040fe20000410000 */
[----:B------:R-:W-:Y:S01]  /*60f0*/  FFMA.FTZ R140, R68, R75, -R139 ;  /* 0x0000004b448c7223 */ /* 0x000fe2000001088b */
[--C-:B------:R-:W-:Y:S01]  /*6100*/  HADD2.F32 R68, -RZ, R137.reuse.H1_H1 ;  /* 0x30000089ff447230 */ /* 0x100fe20000004100 */
[----:B------:R-:W-:Y:S01]  /*6110*/  F2FP.F16.F32.PACK_AB R146, R146, R69 ;  /* 0x000000459292723e */ /* 0x000fe200000000ff */
[----:B------:R-:W-:Y:S02]  /*6120*/  HADD2.F32 R48, -RZ, R74.H0_H0 ;  /* 0x2000004aff307230 */ /* 0x000fe40000004100 */
[----:B------:R-:W-:Y:S01]  /*6130*/  FFMA.FTZ R141, R72, R75, R141 ;  /* 0x0000004b488d7223 */ /* 0x000fe2000001008d */
[----:B------:R-:W-:Y:S02]  /*6140*/  HADD2.F32 R137, -RZ, R137.H0_H0 ;  /* 0x20000089ff897230 */ /* 0x000fe40000004100 */
[----:B------:R-:W-:Y:S02]  /*6150*/  HADD2.F32 R41, -RZ, R70.H0_H0 ;  /* 0x20000046ff297230 */ /* 0x000fe40000004100 */
[----:B------:R-:W-:Y:S01]  /*6160*/  HADD2.F32 R74, -RZ, R74.H1_H1 ;  /* 0x3000004aff4a7230 */ /* 0x000fe20000004100 */
[----:B------:R-:W-:Y:S01]  /*6170*/  F2FP.F16.F32.PACK_AB R72, R141, R132 ;  /* 0x000000848d48723e */ /* 0x000fe200000000ff */
[----:B------:R-:W-:-:S02]  /*6180*/  HADD2.F32 R70, -RZ, R70.H1_H1 ;  /* 0x30000046ff467230 */ /* 0x000fc40000004100 */
[----:B------:R-:W-:Y:S02]  /*6190*/  HADD2.F32 R71, -RZ, R40.H0_H0 ;  /* 0x20000028ff477230 */ /* 0x000fe40000004100 */
[----:B------:R-:W-:Y:S01]  /*61a0*/  FMUL.FTZ R40, R48, R137 ;  /* 0x0000008930287220 */ /* 0x000fe20000410000 */
[----:B------:R-:W-:Y:S01]  /*61b0*/  FMUL.FTZ R75, R74, R73 ;  /* 0x000000494a4b7220 */ /* 0x000fe20000410000 */
[C---:B------:R-:W-:Y:S01]  /*61c0*/  FMUL.FTZ R137, R41.reuse, R137 ;  /* 0x0000008929897220 */ /* 0x040fe20000410000 */
[C---:B------:R-:W-:Y:S01]  /*61d0*/  FMUL.FTZ R73, R70.reuse, R73 ;  /* 0x0000004946497220 */ /* 0x040fe20000410000 */
[-C--:B------:R-:W-:Y:S01]  /*61e0*/  FFMA.FTZ R40, R41, R68.reuse, -R40 ;  /* 0x0000004429287223 */ /* 0x080fe20000010828 */
[-C--:B------:R-:W-:Y:S01]  /*61f0*/  FFMA.FTZ R75, R70, R71.reuse, -R75 ;  /* 0x00000047464b7223 */ /* 0x080fe2000001084b */
[----:B------:R-:W-:Y:S01]  /*6200*/  FFMA.FTZ R137, R48, R68, R137 ;  /* 0x0000004430897223 */ /* 0x000fe20000010089 */
[----:B------:R-:W-:Y:S01]  /*6210*/  FFMA.FTZ R74, R74, R71, R73 ;  /* 0x000000474a4a7223 */ /* 0x000fe20000010049 */
[----:B------:R-:W-:Y:S01]  /*6220*/  F2FP.F16.F32.PACK_AB R71, R138, R51 ;  /* 0x000000338a47723e */ /* 0x000fe200000000ff */
[----:B------:R-:W-:Y:S01]  /*6230*/  IMAD.MOV.U32 R69, RZ, RZ, R42 ;  /* 0x000000ffff457224 */ /* 0x000fe200078e002a */
[----:B------:R-:W-:Y:S01]  /*6240*/  F2FP.F16.F32.PACK_AB R70, R75, R40 ;  /* 0x000000284b46723e */ /* 0x000fe200000000ff */
[----:B------:R-:W-:Y:S01]  /*6250*/  IMAD.MOV.U32 R75, RZ, RZ, R146 ;  /* 0x000000ffff4b7224 */ /* 0x000fe200078e0092 */
[----:B------:R-:W-:-:S02]  /*6260*/  F2FP.F16.F32.PACK_AB R73, R50, R43 ;  /* 0x0000002b3249723e */ /* 0x000fc400000000ff */
[----:B------:R-:W-:Y:S02]  /*6270*/  F2FP.F16.F32.PACK_AB R68, R140, R143 ;  /* 0x0000008f8c44723e */ /* 0x000fe400000000ff */
[----:B------:R-:W-:-:S07]  /*6280*/  F2FP.F16.F32.PACK_AB R74, R74, R137 ;  /* 0x000000894a4a723e */ /* 0x000fce00000000ff */
.L_x_1410:
[----:B------:R-:W-:Y:S05]  /*6290*/  BSYNC B3 ;  /* 0x0000000000037941 */ /* 0x000fea0003800000 */
.L_x_1409:
[----:B------:R-:W-:Y:S02]  /*62a0*/  ULDC.64 UR4, c[0x0][0x208] ;  /* 0x0000820000047ab9 */ /* 0x000fe40000000a00 */
[----:B0-----:R0:W-:Y:S04]  /*62b0*/  STG.E.128 desc[UR4][R116.64], R68 ;  /* 0x0000004474007986 */ /* 0x0011e8000c101d04 */
[----:B--2---:R0:W-:Y:S02]  /*62c0*/  @!P4 STG.E.128 desc[UR4][R118.64], R72 ;  /* 0x000000487600c986 */ /* 0x0041e4000c101d04 */
.L_x_1408:
[----:B------:R-:W-:Y:S05]  /*62d0*/  BSYNC B2 ;  /* 0x0000000000027941 */ /* 0x000fea0003800000 */
.L_x_1407:
[----:B------:R-:W-:-:S13]  /*62e0*/  ISETP.NE.AND P4, PT, R92, RZ, PT ;  /* 0x000000ff5c00720c */ /* 0x000fda0003f85270 */
        /* <DEDUP_REMOVED lines=17> */
[----:B------:R-:W-:Y:S02]  /*6400*/  SHF.R.S32.HI R40, RZ, 0x1f, R41 ;  /* 0x0000001fff287819 */ /* 0x000fe40000011429 */
[----:B0-----:R-:W-:-:S02]  /*6410*/  LEA R68, P5, R42, R106, 0x1 ;  /* 0x0000006a2a447211 */ /* 0x001fc400078a08ff */
[----:B------:R-:W-:Y:S01]  /*6420*/  LEA.HI R40, R40, R41, RZ, 0x3 ;  /* 0x0000002928287211 */ /* 0x000fe200078f18ff */
[----:B------:R-:W-:Y:S01]  /*6430*/  IMAD R41, R17, 0x4000, R8 ;  /* 0x0000400011297824 */ /* 0x000fe200078e0208 */
[-C--:B------:R-:W-:Y:S02]  /*6440*/  LEA.HI.X R69, R42, R107.reuse, R48, 0x1, P5 ;  /* 0x0000006b2a457211 */ /* 0x080fe400028f0c30 */
[----:B------:R-:W-:Y:S01]  /*6450*/  SHF.L.U32 R40, R40, 0x9, RZ ;  /* 0x0000000928287819 */ /* 0x000fe200000006ff */
[----:B------:R-:W-:Y:S01]  /*6460*/  IMAD R41, R41, 0x2, R16 ;  /* 0x0000000229297824 */ /* 0x000fe200078e0210 */
[----:B------:R-:W-:Y:S02]  /*6470*/  @!P4 LEA R70, P5, R114, R106, 0x1 ;  /* 0x0000006a7246c211 */ /* 0x000fe400078a08ff */
[----:B------:R-:W-:Y:S02]  /*6480*/  LOP3.LUT R40, R40, 0x7ffff000, RZ, 0xc0, !PT ;  /* 0x7ffff00028287812 */ /* 0x000fe400078ec0ff */
[----:B------:R-:W-:-:S02]  /*6490*/  @!P4 LEA.HI.X R71, R114, R107, R127, 0x1, P5 ;  /* 0x0000006b7247c211 */ /* 0x000fc400028f0c7f */
[----:B------:R-:W-:Y:S02]  /*64a0*/  ISETP.GE.AND P5, PT, R225, R120, PT ;  /* 0x00000078e100720c */ /* 0x000fe40003fa6270 */
[----:B--2---:R-:W-:-:S04]  /*64b0*/  LOP3.LUT R43, R43, 0x1c0, R51, 0xf8, !PT ;  /* 0x000001c02b2b7812 */ /* 0x004fc800078ef833 */
[----:B---3--:R-:W-:-:S04]  /*64c0*/  LOP3.LUT R43, R43, R50, RZ, 0x3c, !PT ;  /* 0x000000322b2b7212 */ /* 0x008fc800078e3cff */
[----:B----4-:R-:W-:-:S05]  /*64d0*/  IADD3 R40, R43, R40, R49 ;  /* 0x000000282b287210 */ /* 0x010fca0007ffe031 */
[----:B------:R-:W-:-:S05]  /*64e0*/  IMAD R43, R17, 0x4000, R40 ;  /* 0x00004000112b7824 */ /* 0x000fca00078e0228 */
[----:B------:R-:W-:Y:S02]  /*64f0*/  LEA R48, R43, R16, 0x1 ;  /* 0x000000102b307211 */ /* 0x000fe400078e08ff */
[----:B------:R-:W0:Y:S04]  /*6500*/  LDS.128 R40, [R41+0x20400] ;  /* 0x0204000029287984 */ /* 0x000e280000000c00 */
[----:B------:R-:W2:Y:S01]  /*6510*/  LDS.128 R48, [R48+0x20400] ;  /* 0x0204000030307984 */ /* 0x000ea20000000c00 */
[----:B------:R-:W-:Y:S05]  /*6520*/  @P5 BRA `(.L_x_1412) ;  /* 0x0000000400485947 */ /* 0x000fea0003800000 */
[----:B------:R-:W-:Y:S02]  /*6530*/  SHF.R.U32.HI R74, RZ, 0x10, R45 ;  /* 0x00000010ff4a7819 */ /* 0x000fe4000001162d */
[----:B------:R-:W-:Y:S02]  /*6540*/  SHF.R.U64 R72, R36, 0x10, R37 ;  /* 0x0000001024487819 */ /* 0x000fe40000001225 */
[----:B------:R-:W-:Y:S01]  /*6550*/  SHF.R.U64 R117, R44, 0x10, R45 ;  /* 0x000000102c757819 */ /* 0x000fe2000000122d */
[--C-:B------:R-:W-:Y:S01]  /*6560*/  HADD2.F32 R44, -RZ, R136.reuse.H0_H0 ;  /* 0x20000088ff2c7230 */ /* 0x100fe20000004100 */
[--C-:B------:R-:W-:Y:S01]  /*6570*/  SHF.R.U64 R36, R38, 0x10, R39.reuse ;  /* 0x0000001026247819 */ /* 0x100fe20000001227 */
[----:B------:R-:W-:Y:S01]  /*6580*/  HADD2.F32 R136, -RZ, R136.H1_H1 ;  /* 0x30000088ff887230 */ /* 0x000fe20000004100 */
[----:B------:R-:W-:Y:S01]  /*6590*/  SHF.R.U32.HI R115, RZ, 0x10, R39 ;  /* 0x00000010ff737819 */ /* 0x000fe20000011627 */
[--C-:B--2---:R-:W-:Y:S01]  /*65a0*/  HADD2.F32 R39, -RZ, R49.reuse.H0_H0 ;  /* 0x20000031ff277230 */ /* 0x104fe20000004100 */
[----:B------:R-:W-:Y:S01]  /*65b0*/  SHF.R.U32.HI R73, RZ, 0x10, R37 ;  /* 0x00000010ff497819 */ /* 0x000fe20000011625 */
[----:B------:R-:W-:Y:S01]  /*65c0*/  HADD2.F32 R49, -RZ, R49.H1_H1 ;  /* 0x30000031ff317230 */ /* 0x000fe20000004100 */
[----:B------:R-:W-:Y:S01]  /*65d0*/  SHF.R.U64 R37, R46, 0x10, R47 ;  /* 0x000000102e257819 */ /* 0x000fe2000000122f */
[----:B0-----:R-:W-:-:S02]  /*65e0*/  HADD2.F32 R38, -RZ, R41.H0_H0 ;  /* 0x20000029ff267230 */ /* 0x001fc40000004100 */
[-C--:B------:R-:W-:Y:S01]  /*65f0*/  FMUL.FTZ R45, R39, R136.reuse ;  /* 0x00000088272d7220 */ /* 0x080fe20000410000 */
[----:B------:R-:W-:Y:S01]  /*6600*/  HADD2.F32 R74, -RZ, R74.H0_H0 ;  /* 0x2000004aff4a7230 */ /* 0x000fe20000004100 */
[----:B------:R-:W-:Y:S01]  /*6610*/  SHF.R.U32.HI R75, RZ, 0x10, R47 ;  /* 0x00000010ff4b7819 */ /* 0x000fe2000001162f */
[----:B------:R-:W-:Y:S02]  /*6620*/  HADD2.F32 R41, -RZ, R41.H1_H1 ;  /* 0x30000029ff297230 */ /* 0x000fe40000004100 */
[C---:B------:R-:W-:Y:S01]  /*6630*/  FMUL.FTZ R136, R38.reuse, R136 ;  /* 0x0000008826887220 */ /* 0x040fe20000410000 */
[----:B------:R-:W-:Y:S02]  /*6640*/  HADD2.F32 R46, -RZ, R73.H0_H0 ;  /* 0x20000049ff2e7230 */ /* 0x000fe40000004100 */
[----:B------:R-:W-:Y:S01]  /*6650*/  FMUL.FTZ R114, R49, R74 ;  /* 0x0000004a31727220 */ /* 0x000fe20000410000 */
[----:B------:R-:W-:Y:S01]  /*6660*/  FFMA.FTZ R38, R38, R44, -R45 ;  /* 0x0000002c26267223 */ /* 0x000fe2000001082d */
[----:B------:R-:W-:Y:S01]  /*6670*/  FMUL.FTZ R74, R41, R74 ;  /* 0x0000004a294a7220 */ /* 0x000fe20000410000 */
[----:B------:R-:W-:Y:S01]  /*6680*/  FFMA.FTZ R39, R39, R44, R136 ;  /* 0x0000002c27277223 */ /* 0x000fe20000010088 */
[----:B------:R-:W-:Y:S01]  /*6690*/  FFMA.FTZ R73, R41, R46, -R114 ;  /* 0x0000002e29497223 */ /* 0x000fe20000010872 */
[----:B------:R-:W-:-:S02]  /*66a0*/  HADD2.F32 R44, -RZ, R51.H0_H0 ;  /* 0x20000033ff2c7230 */ /* 0x000fc40000004100 */
[----:B------:R-:W-:Y:S01]  /*66b0*/  FFMA.FTZ R114, R49, R46, R74 ;  /* 0x0000002e31727223 */ /* 0x000fe2000001004a */
[----:B------:R-:W-:Y:S02]  /*66c0*/  HADD2.F32 R41, -RZ, R43.H0_H0 ;  /* 0x2000002bff297230 */ /* 0x000fe40000004100 */
[----:B------:R-:W-:Y:S02]  /*66d0*/  HADD2.F32 R47, -RZ, R135.H0_H0 ;  /* 0x20000087ff2f7230 */ /* 0x000fe40000004100 */
[----:B------:R-:W-:Y:S01]  /*66e0*/  HADD2.F32 R51, -RZ, R51.H1_H1 ;  /* 0x30000033ff337230 */ /* 0x000fe20000004100 */
[----:B------:R-:W-:Y:S01]  /*66f0*/  F2FP.F16.F32.PACK_AB R39, R114, R39 ;  /* 0x000000277227723e */ /* 0x000fe200000000ff */
[----:B------:R-:W-:Y:S02]  /*6700*/  HADD2.F32 R74, -RZ, R75.H0_H0 ;  /* 0x2000004bff4a7230 */ /* 0x000fe40000004100 */
[----:B------:R-:W-:Y:S01]  /*6710*/  FMUL.FTZ R116, R44, R47 ;  /* 0x0000002f2c747220 */ /* 0x000fe20000410000 */
[----:B------:R-:W-:-:S02]  /*6720*/  HADD2.F32 R43, -RZ, R43.H1_H1 ;  /* 0x3000002bff2b7230 */ /* 0x000fc40000004100 */
[----:B------:R-:W-:Y:S01]  /*6730*/  FMUL.FTZ R47, R41, R47 ;  /* 0x0000002f292f7220 */ /* 0x000fe20000410000 */
[----:B------:R-:W-:Y:S02]  /*6740*/  HADD2.F32 R46, -RZ, R115.H0_H0 ;  /* 0x20000073ff2e7230 */ /* 0x000fe40000004100 */
[-C--:B------:R-:W-:Y:S01]  /*6750*/  FMUL.FTZ R118, R51, R74.reuse ;  /* 0x0000004a33767220 */ /* 0x080fe20000410000 */
[--C-:B------:R-:W-:Y:S02]  /*6760*/  HADD2.F32 R45, -RZ, R133.reuse.H1_H1 ;  /* 0x30000085ff2d7230 */ /* 0x100fe40000004100 */
[C---:B------:R-:W-:Y:S01]  /*6770*/  FMUL.FTZ R132, R43.reuse, R74 ;  /* 0x0000004a2b847220 */ /* 0x040fe20000410000 */
[----:B------:R-:W-:Y:S02]  /*6780*/  HADD2.F32 R133, -RZ, R133.H0_H0 ;  /* 0x20000085ff857230 */ /* 0x000fe40000004100 */
[----:B------:R-:W-:Y:S01]  /*6790*/  FFMA.FTZ R75, R43, R46, -R118 ;  /* 0x0000002e2b4b7223 */ /* 0x000fe20000010876 */
[----:B------:R-:W-:-:S02]  /*67a0*/  HADD2.F32 R43, -RZ, R48.H0_H0 ;  /* 0x20000030ff2b7230 */ /* 0x000fc40000004100 */
[----:B------:R-:W-:Y:S01]  /*67b0*/  FFMA.FTZ R115, R51, R46, R132 ;  /* 0x0000002e33737223 */ /* 0x000fe20000010084 */
[-C--:B------:R-:W-:Y:S01]  /*67c0*/  FFMA.FTZ R116, R41, R45.reuse, -R116 ;  /* 0x0000002d29747223 */ /* 0x080fe20000010874 */
[----:B------:R-:W-:Y:S01]  /*67d0*/  FFMA.FTZ R74, R44, R45, R47 ;  /* 0x0000002d2c4a7223 */ /* 0x000fe2000001002f */
[----:B------:R-:W-:Y:S02]  /*67e0*/  HADD2.F32 R46, -RZ, R135.H1_H1 ;  /* 0x30000087ff2e7230 */ /* 0x000fe40000004100 */
[----:B------:R-:W-:Y:S02]  /*67f0*/  HADD2.F32 R47, -RZ, R117.H0_H0 ;  /* 0x20000075ff2f7230 */ /* 0x000fe40000004100 */
[----:B------:R-:W-:Y:S01]  /*6800*/  HADD2.F32 R41, -RZ, R40.H0_H0 ;  /* 0x20000028ff297230 */ /* 0x000fe20000004100 */
[----:B------:R-:W-:Y:S01]  /*6810*/  F2FP.F16.F32.PACK_AB R74, R115, R74 ;  /* 0x0000004a734a723e */ /* 0x000fe200000000ff */
[----:B------:R-:W-:Y:S02]  /*6820*/  HADD2.F32 R48, -RZ, R48.H1_H1 ;  /* 0x30000030ff307230 */ /* 0x000fe40000004100 */
[----:B------:R-:W-:-:S02]  /*6830*/  HADD2.F32 R45, -RZ, R72.H0_H0 ;  /* 0x20000048ff2d7230 */ /* 0x000fc40000004100 */
[-C--:B------:R-:W-:Y:S01]  /*6840*/  FMUL.FTZ R72, R43, R46.reuse ;  /* 0x0000002e2b487220 */ /* 0x080fe20000410000 */
[----:B------:R-:W-:Y:S02]  /*6850*/  HADD2.F32 R44, -RZ, R134.H0_H0 ;  /* 0x20000086ff2c7230 */ /* 0x000fe40000004100 */
[----:B------:R-:W-:Y:S01]  /*6860*/  FMUL.FTZ R46, R41, R46 ;  /* 0x0000002e292e7220 */ /* 0x000fe20000410000 */
[----:B------:R-:W-:Y:S02]  /*6870*/  HADD2.F32 R40, -RZ, R40.H1_H1 ;  /* 0x30000028ff287230 */ /* 0x000fe40000004100 */
[----:B------:R-:W-:Y:S01]  /*6880*/  FMUL.FTZ R49, R48, R47 ;  /* 0x0000002f30317220 */ /* 0x000fe20000410000 */
[----:B------:R-:W-:Y:S02]  /*6890*/  HADD2.F32 R134, -RZ, R134.H1_H1 ;  /* 0x30000086ff867230 */ /* 0x000fe40000004100 */
[----:B------:R-:W-:Y:S01]  /*68a0*/  FFMA.FTZ R46, R43, R44, R46 ;  /* 0x0000002c2b2e7223 */ /* 0x000fe2000001002e */
[----:B------:R-:W-:-:S02]  /*68b0*/  HADD2.F32 R43, -RZ, R37.H0_H0 ;  /* 0x20000025ff2b7230 */ /* 0x000fc40000004100 */
[C---:B------:R-:W-:Y:S01]  /*68c0*/  FMUL.FTZ R47, R40.reuse, R47 ;  /* 0x0000002f282f7220 */ /* 0x040fe20000410000 */
[-C--:B------:R-:W-:Y:S01]  /*68d0*/  FFMA.FTZ R49, R40, R45.reuse, -R49 ;  /* 0x0000002d28317223 */ /* 0x080fe20000010831 */
[----:B------:R-:W-:Y:S02]  /*68e0*/  HADD2.F32 R40, -RZ, R50.H0_H0 ;  /* 0x20000032ff287230 */ /* 0x000fe40000004100 */
[----:B------:R-:W-:Y:S01]  /*68f0*/  FFMA.FTZ R72, R41, R44, -R72 ;  /* 0x0000002c29487223 */ /* 0x000fe20000010848 */
[----:B------:R-:W-:Y:S02]  /*6900*/  HADD2.F32 R37, -RZ, R42.H0_H0 ;  /* 0x2000002aff257230 */ /* 0x000fe40000004100 */
[----:B------:R-:W-:Y:S01]  /*6910*/  FFMA.FTZ R47, R48, R45, R47 ;  /* 0x0000002d302f7223 */ /* 0x000fe2000001002f */
[----:B------:R-:W-:Y:S02]  /*6920*/  HADD2.F32 R50, -RZ, R50.H1_H1 ;  /* 0x30000032ff327230 */ /* 0x000fe40000004100 */
[----:B------:R-:W-:-:S02]  /*6930*/  HADD2.F32 R42, -RZ, R42.H1_H1 ;  /* 0x3000002aff2a7230 */ /* 0x000fc40000004100 */
[CC--:B------:R-:W-:Y:S01]  /*6940*/  FMUL.FTZ R45, R37.reuse, R134.reuse ;  /* 0x00000086252d7220 */ /* 0x0c0fe20000410000 */
[----:B------:R-:W-:Y:S02]  /*6950*/  HADD2.F32 R41, -RZ, R36.H0_H0 ;  /* 0x20000024ff297230 */ /* 0x000fe40000004100 */
[----:B------:R-:W-:Y:S01]  /*6960*/  FMUL.FTZ R36, R40, R134 ;  /* 0x0000008628247220 */ /* 0x000fe20000410000 */
[-C--:B------:R-:W-:Y:S01]  /*6970*/  FMUL.FTZ R51, R50, R43.reuse ;  /* 0x0000002b32337220 */ /* 0x080fe20000410000 */
[----:B------:R-:W-:Y:S01]  /*6980*/  FMUL.FTZ R43, R42, R43 ;  /* 0x0000002b2a2b7220 */ /* 0x000fe20000410000 */
[-C--:B------:R-:W-:Y:S01]  /*6990*/  FFMA.FTZ R45, R40, R133.reuse, R45 ;  /* 0x00000085282d7223 */ /* 0x080fe2000001002d */
[----:B------:R-:W-:Y:S01]  /*69a0*/  FFMA.FTZ R36, R37, R133, -R36 ;  /* 0x0000008525247223 */ /* 0x000fe20000010824 */
[-C--:B------:R-:W-:Y:S01]  /*69b0*/  FFMA.FTZ R51, R42, R41.reuse, -R51 ;  /* 0x000000292a337223 */ /* 0x080fe20000010833 */
[----:B------:R-:W-:Y:S01]  /*69c0*/  FFMA.FTZ R50, R50, R41, R43 ;  /* 0x0000002932327223 */ /* 0x000fe2000001002b */
[----:B------:R-:W-:Y:S01]  /*69d0*/  F2FP.F16.F32.PACK_AB R40, R49, R72 ;  /* 0x000000483128723e */ /* 0x000fe200000000ff */
[----:B------:R-:W-:Y:S01]  /*69e0*/  IMAD.MOV.U32 R49, RZ, RZ, R39 ;  /* 0x000000ffff317224 */ /* 0x000fe200078e0027 */
[----:B------:R-:W-:-:S02]  /*69f0*/  F2FP.F16.F32.PACK_AB R41, R73, R38 ;  /* 0x000000264929723e */ /* 0x000fc400000000ff */
[----:B------:R-:W-:Y:S01]  /*6a00*/  F2FP.F16.F32.PACK_AB R42, R51, R36 ;  /* 0x00000024332a723e */ /* 0x000fe200000000ff */
[----:B------:R-:W-:Y:S01]  /*6a10*/  IMAD.MOV.U32 R51, RZ, RZ, R74 ;  /* 0x000000ffff337224 */ /* 0x000fe200078e004a */
[----:B------:R-:W-:Y:S02]  /*6a20*/  F2FP.F16.F32.PACK_AB R43, R75, R116 ;  /* 0x000000744b2b723e */ /* 0x000fe400000000ff */
[----:B------:R-:W-:Y:S02]  /*6a30*/  F2FP.F16.F32.PACK_AB R48, R47, R46 ;  /* 0x0000002e2f30723e */ /* 0x000fe400000000ff */
[----:B------:R-:W-:-:S07]  /*6a40*/  F2FP.F16.F32.PACK_AB R50, R50, R45 ;  /* 0x0000002d3232723e */ /* 0x000fce00000000ff */
.L_x_1412:
[----:B------:R-:W-:Y:S05]  /*6a50*/  BSYNC B2 ;  /* 0x0000000000027941 */ /* 0x000fea0003800000 */
.L_x_1411:
[----:B------:R-:W-:Y:S02]  /*6a60*/  ULDC.64 UR4, c[0x0][0x208] ;  /* 0x0000820000047ab9 */ /* 0x000fe40000000a00 */
[----:B0-----:R3:W-:Y:S04]  /*6a70*/  STG.E.128 desc[UR4][R68.64], R40 ;  /* 0x0000002844007986 */ /* 0x0017e8000c101d04 */
[----:B--2---:R3:W-:Y:S02]  /*6a80*/  @!P4 STG.E.128 desc[UR4][R70.64], R48 ;  /* 0x000000304600c986 */ /* 0x0047e4000c101d04 */
.L_x_1406:
[----:B------:R-:W-:Y:S05]  /*6a90*/  BSYNC B1 ;  /* 0x0000000000017941 */ /* 0x000fea0003800000 */
.L_x_1405:
[----:B------:R-:W4:Y:S01]  /*6aa0*/  LDL R36, [R1+0x5c] ;  /* 0x00005c0001247983 */ /* 0x000f220000100800 */
[----:B--2---:R-:W-:-:S04]  /*6ab0*/  IMAD.WIDE.U32 R112, R233, R110, R112 ;  /* 0x0000006ee9707225 */ /* 0x004fc800078e0070 */
[----:B----4-:R-:W-:-:S04]  /*6ac0*/  IMAD R36, R36, R110, RZ ;  /* 0x0000006e24247224 */ /* 0x010fc800078e02ff */
[----:B---3--:R-:W-:Y:S01]  /*6ad0*/  IMAD R49, R233, R111, R36 ;  /* 0x0000006fe9317224 */ /* 0x008fe200078e0224 */
[----:B------:R-:W-:Y:S06]  /*6ae0*/  @P0 BRA `(.L_x_1383) ;  /* 0x0000001000c80947 */ /* 0x000fec0003800000 */
[----:B------:R-:W-:Y:S01]  /*6af0*/  ISETP.NE.AND P0, PT, R29, RZ, PT ;  /* 0x000000ff1d00720c */ /* 0x000fe20003f05270 */
[----:B------:R-:W-:Y:S01]  /*6b00*/  BSSY B1, `(.L_x_1413) ;  /* 0x000007f000017945 */ /* 0x000fe20003800000 */
[----:B------:R-:W-:-:S11]  /*6b10*/  IMAD.IADD R49, R113, 0x1, R49 ;  /* 0x0000000171317824 */ /* 0x000fd600078e0231 */
[----:B------:R-:W-:Y:S05]  /*6b20*/  @!P0 BRA `(.L_x_1414) ;  /* 0x0000000400f08947 */ /* 0x000fea0003800000 */
[----:B------:R-:W2:Y:S04]  /*6b30*/  LDL R39, [R1+0x34] ;  /* 0x0000340001277983 */ /* 0x000ea80000100800 */
[----:B------:R-:W3:Y:S04]  /*6b40*/  LDL R41, [R1+0x3c] ;  /* 0x00003c0001297983 */ /* 0x000ee80000100800 */
[----:B------:R-:W4:Y:S01]  /*6b50*/  LDL R40, [R1+0x40] ;  /* 0x0000400001287983 */ /* 0x000f220000100800 */
[----:B------:R-:W-:Y:S01]  /*6b60*/  SEL R36, R28, R123, !P3 ;  /* 0x0000007b1c247207 */ /* 0x000fe20005800000 */
[----:B------:R-:W-:Y:S03]  /*6b70*/  BSSY B2, `(.L_x_1415) ;  /* 0x0000074000027945 */ /* 0x000fe60003800000 */
[----:B------:R-:W-:-:S04]  /*6b80*/  SHF.R.S32.HI R37, RZ, 0x1f, R36 ;  /* 0x0000001fff257819 */ /* 0x000fc80000011424 */
[----:B------:R-:W-:-:S04]  /*6b90*/  LEA.HI R37, R37, R36, RZ, 0x4 ;  /* 0x0000002425257211 */ /* 0x000fc800078f20ff */
[----:B------:R-:W-:-:S04]  /*6ba0*/  LEA.HI.SX32 R37, R37, R34, 0x1c ;  /* 0x0000002225257211 */ /* 0x000fc800078fe2ff */
[----:B------:R-:W-:Y:S02]  /*6bb0*/  SHF.R.S32.HI R36, RZ, 0x1f, R37 ;  /* 0x0000001fff247819 */ /* 0x000fe40000011425 */
[----:B------:R-:W-:Y:S02]  /*6bc0*/  SHF.L.U32 R47, R37, 0x3, RZ ;  /* 0x00000003252f7819 */ /* 0x000fe400000006ff */
[----:B------:R-:W-:Y:S02]  /*6bd0*/  LEA.HI R38, R36, R37, RZ, 0x3 ;  /* 0x0000002524267211 */ /* 0x000fe400078f18ff */
[----:B------:R-:W-:Y:S02]  /*6be0*/  IADD3 R37, P4, P5, R88, R112, R35 ;  /* 0x0000007058257210 */ /* 0x000fe40007d9e023 */
[----:B------:R-:W-:-:S13]  /*6bf0*/  ISETP.GE.AND P0, PT, R47, R121, PT ;  /* 0x000000792f00720c */ /* 0x000fda0003f06270 */
[--C-:B------:R-:W-:Y:S02]  /*6c00*/  @!P0 SHF.R.S32.HI R48, RZ, 0x1f, R47.reuse ;  /* 0x0000001fff308819 */ /* 0x100fe4000001142f */
[----:B--2---:R-:W-:Y:S01]  /*6c10*/  LOP3.LUT R36, R39, 0x38, R47, 0xf8, !PT ;  /* 0x0000003827247812 */ /* 0x004fe200078ef82f */
[----:B------:R-:W-:Y:S01]  /*6c20*/  IMAD.SHL.U32 R39, R38, 0x200, RZ ;  /* 0x0000020026277824 */ /* 0x000fe200078e00ff */
[----:B------:R-:W-:Y:S02]  /*6c30*/  IADD3.X R38, R0, R49, R95, P4, P5 ;  /* 0x0000003100267210 */ /* 0x000fe400027ea45f */
[----:B---3--:R-:W-:Y:S02]  /*6c40*/  LOP3.LUT R36, R36, R41, RZ, 0x3c, !PT ;  /* 0x0000002924247212 */ /* 0x008fe400078e3cff */
[----:B------:R-:W-:Y:S02]  /*6c50*/  LOP3.LUT R39, R39, 0x7ffff000, RZ, 0xc0, !PT ;  /* 0x7ffff00027277812 */ /* 0x000fe400078ec0ff */
[----:B------:R-:W-:-:S02]  /*6c60*/  LEA R44, P4, R37, R106, 0x1 ;  /* 0x0000006a252c7211 */ /* 0x000fc400078808ff */
[----:B----4-:R-:W-:Y:S02]  /*6c70*/  IADD3 R36, R36, R39, R40 ;  /* 0x0000002724247210 */ /* 0x010fe40007ffe028 */
[----:B------:R-:W-:Y:S01]  /*6c80*/  LEA.HI.X R45, R37, R107, R38, 0x1, P4 ;  /* 0x0000006b252d7211 */ /* 0x000fe200020f0c26 */
        /* <DEDUP_REMOVED lines=12> */
[--C-:B0-----:R-:W-:Y:S01]  /*6d50*/  SHF.R.U64 R71, R64, 0x10, R65.reuse ;  /* 0x0000001040477819 */ /* 0x101fe20000001241 */
[----:B---3--:R-:W-:Y:S01]  /*6d60*/  IMAD.MOV.U32 R48, RZ, RZ, R40 ;  /* 0x000000ffff307224 */ /* 0x008fe200078e0028 */
[----:B------:R-:W-:Y:S01]  /*6d70*/  SHF.R.U32.HI R64, RZ, 0x10, R65 ;  /* 0x00000010ff407819 */ /* 0x000fe20000011641 */
[----:B--2---:R-:W-:Y:S01]  /*6d80*/  IMAD.MOV.U32 R40, RZ, RZ, R38 ;  /* 0x000000ffff287224 */ /* 0x004fe200078e0026 */
[--C-:B------:R-:W-:Y:S01]  /*6d90*/  SHF.R.U64 R73, R56, 0x10, R57.reuse ;  /* 0x0000001038497819 */ /* 0x100fe20000001239 */
[----:B------:R-:W-:Y:S01]  /*6da0*/  HADD2.F32 R38, -RZ, R37.H0_H0 ;  /* 0x20000025ff267230 */ /* 0x000fe20000004100 */
[----:B------:R-:W-:Y:S01]  /*6db0*/  SHF.R.U32.HI R56, RZ, 0x10, R57 ;  /* 0x00000010ff387819 */ /* 0x000fe20000011639 */
[----:B------:R-:W-:Y:S01]  /*6dc0*/  HADD2.F32 R57, -RZ, R131.H1_H1 ;  /* 0x30000083ff397230 */ /* 0x000fe20000004100 */
[----:B------:R-:W-:Y:S01]  /*6dd0*/  MOV R50, R42 ;  /* 0x0000002a00327202 */ /* 0x000fe20000000f00 */
[--C-:B------:R-:W-:Y:S01]  /*6de0*/  HADD2.F32 R42, -RZ, R41.reuse.H0_H0 ;  /* 0x20000029ff2a7230 */ /* 0x100fe20000004100 */
[--C-:B------:R-:W-:Y:S01]  /*6df0*/  SHF.R.U64 R72, R58, 0x10, R59.reuse ;  /* 0x000000103a487819 */ /* 0x100fe2000000123b */
[----:B------:R-:W-:Y:S01]  /*6e00*/  HADD2.F32 R41, -RZ, R41.H1_H1 ;  /* 0x30000029ff297230 */ /* 0x000fe20000004100 */
[----:B------:R-:W-:Y:S01]  /*6e10*/  SHF.R.U32.HI R68, RZ, 0x10, R59 ;  /* 0x00000010ff447819 */ /* 0x000fe2000001163b */
[----:B------:R-:W-:-:S02]  /*6e20*/  HADD2.F32 R58, -RZ, R64.H0_H0 ;  /* 0x20000040ff3a7230 */ /* 0x000fc40000004100 */
[-C--:B------:R-:W-:Y:S01]  /*6e30*/  FMUL.FTZ R59, R42, R57.reuse ;  /* 0x000000392a3b7220 */ /* 0x080fe20000410000 */
[----:B------:R-:W-:Y:S02]  /*6e40*/  HADD2.F32 R51, -RZ, R129.H1_H1 ;  /* 0x30000081ff337230 */ /* 0x000fe40000004100 */
[----:B------:R-:W-:Y:S01]  /*6e50*/  FMUL.FTZ R57, R38, R57 ;  /* 0x0000003926397220 */ /* 0x000fe20000410000 */
[----:B------:R-:W-:Y:S02]  /*6e60*/  HADD2.F32 R37, -RZ, R37.H1_H1 ;  /* 0x30000025ff257230 */ /* 0x000fe40000004100 */
[-C--:B------:R-:W-:Y:S01]  /*6e70*/  FMUL.FTZ R64, R41, R58.reuse ;  /* 0x0000003a29407220 */ /* 0x080fe20000410000 */
[----:B------:R-:W-:Y:S01]  /*6e80*/  HADD2.F32 R56, -RZ, R56.H0_H0 ;  /* 0x20000038ff387230 */ /* 0x000fe20000004100 */
[----:B------:R-:W-:Y:S01]  /*6e90*/  SHF.R.U64 R65, R66, 0x10, R67 ;  /* 0x0000001042417819 */ /* 0x000fe20000001243 */
[-C--:B------:R-:W-:Y:S01]  /*6ea0*/  FFMA.FTZ R59, R38, R51.reuse, -R59 ;  /* 0x00000033263b7223 */ /* 0x080fe2000001083b */
[----:B------:R-:W-:Y:S01]  /*6eb0*/  SHF.R.U32.HI R66, RZ, 0x10, R67 ;  /* 0x00000010ff427819 */ /* 0x000fe20000011643 */
[C---:B------:R-:W-:Y:S01]  /*6ec0*/  FMUL.FTZ R58, R37.reuse, R58 ;  /* 0x0000003a253a7220 */ /* 0x040fe20000410000 */
[----:B------:R-:W-:Y:S01]  /*6ed0*/  FFMA.FTZ R57, R42, R51, R57 ;  /* 0x000000332a397223 */ /* 0x000fe20000010039 */
[----:B------:R-:W-:Y:S01]  /*6ee0*/  FFMA.FTZ R64, R37, R56, -R64 ;  /* 0x0000003825407223 */ /* 0x000fe20000010840 */
[----:B------:R-:W-:-:S02]  /*6ef0*/  HADD2.F32 R51, -RZ, R130.H1_H1 ;  /* 0x30000082ff337230 */ /* 0x000fc40000004100 */
        /* <DEDUP_REMOVED lines=9> */
[----:B------:R-:W-:Y:S02]  /*6f90*/  HADD2.F32 R41, -RZ, R128.H1_H1 ;  /* 0x30000080ff297230 */ /* 0x000fe40000004100 */
[----:B------:R-:W-:Y:S02]  /*6fa0*/  HADD2.F32 R42, -RZ, R68.H0_H0 ;  /* 0x20000044ff2a7230 */ /* 0x000fe40000004100 */
[-C--:B------:R-:W-:Y:S01]  /*6fb0*/  FMUL.FTZ R68, R43, R56.reuse ;  /* 0x000000382b447220 */ /* 0x080fe20000410000 */
[----:B------:R-:W-:Y:S01]  /*6fc0*/  FMUL.FTZ R70, R39, R56 ;  /* 0x0000003827467220 */ /* 0x000fe20000410000 */
[-C--:B------:R-:W-:Y:S01]  /*6fd0*/  FFMA.FTZ R56, R38, R41.reuse, R51 ;  /* 0x0000002926387223 */ /* 0x080fe20000010033 */
[----:B------:R-:W-:Y:S01]  /*6fe0*/  FFMA.FTZ R66, R37, R41, -R66 ;  /* 0x0000002925427223 */ /* 0x000fe20000010842 */
[----:B------:R-:W-:Y:S02]  /*6ff0*/  HADD2.F32 R38, -RZ, R48.H0_H0 ;  /* 0x20000030ff267230 */ /* 0x000fe40000004100 */
[----:B------:R-:W-:Y:S01]  /*7000*/  FFMA.FTZ R67, R39, R42, -R68 ;  /* 0x0000002a27437223 */ /* 0x000fe20000010844 */
[----:B------:R-:W-:-:S02]  /*7010*/  HADD2.F32 R131, -RZ, R131.H0_H0 ;  /* 0x20000083ff837230 */ /* 0x000fc40000004100 */
[----:B------:R-:W-:Y:S01]  /*7020*/  FFMA.FTZ R69, R43, R42, R70 ;  /* 0x0000002a2b457223 */ /* 0x000fe20000010046 */
[----:B------:R-:W-:Y:S02]  /*7030*/  HADD2.F32 R41, -RZ, R71.H0_H0 ;  /* 0x20000047ff297230 */ /* 0x000fe40000004100 */
[----:B------:R-:W-:Y:S02]  /*7040*/  HADD2.F32 R37, -RZ, R36.H0_H0 ;  /* 0x20000024ff257230 */ /* 0x000fe40000004100 */
[-C--:B------:R-:W-:Y:S01]  /*7050*/  FMUL.FTZ R42, R38, R131.reuse ;  /* 0x00000083262a7220 */ /* 0x080fe20000410000 */
[----:B------:R-:W-:Y:S01]  /*7060*/  HADD2.F32 R48, -RZ, R48.H1_H1 ;  /* 0x30000030ff307230 */ /* 0x000fe20000004100 */
[----:B------:R-:W-:Y:S01]  /*7070*/  F2FP.F16.F32.PACK_AB R69, R69, R56 ;  /* 0x000000384545723e */ /* 0x000fe200000000ff */
[----:B------:R-:W-:Y:S02]  /*7080*/  HADD2.F32 R36, -RZ, R36.H1_H1 ;  /* 0x30000024ff247230 */ /* 0x000fe40000004100 */
[----:B------:R-:W-:Y:S01]  /*7090*/  FMUL.FTZ R131, R37, R131 ;  /* 0x0000008325837220 */ /* 0x000fe20000410000 */
[----:B------:R-:W-:-:S02]  /*70a0*/  HADD2.F32 R129, -RZ, R129.H0_H0 ;  /* 0x20000081ff817230 */ /* 0x000fc40000004100 */
[-C--:B------:R-:W-:Y:S01]  /*70b0*/  FMUL.FTZ R43, R48, R41.reuse ;  /* 0x00000029302b7220 */ /* 0x080fe20000410000 */
[----:B------:R-:W-:Y:S02]  /*70c0*/  HADD2.F32 R39, -RZ, R73.H0_H0 ;  /* 0x20000049ff277230 */ /* 0x000fe40000004100 */
[C---:B------:R-:W-:Y:S01]  /*70d0*/  FMUL.FTZ R41, R36.reuse, R41 ;  /* 0x0000002924297220 */ /* 0x040fe20000410000 */
[----:B------:R-:W-:Y:S02]  /*70e0*/  HADD2.F32 R130, -RZ, R130.H0_H0 ;  /* 0x20000082ff827230 */ /* 0x000fe40000004100 */
[----:B------:R-:W-:Y:S01]  /*70f0*/  FFMA.FTZ R42, R37, R129, -R42 ;  /* 0x00000081252a7223 */ /* 0x000fe2000001082a */
[----:B------:R-:W-:Y:S02]  /*7100*/  HADD2.F32 R37, -RZ, R50.H0_H0 ;  /* 0x20000032ff257230 */ /* 0x000fe40000004100 */
[-C--:B------:R-:W-:Y:S01]  /*7110*/  FFMA.FTZ R43, R36, R39.reuse, -R43 ;  /* 0x00000027242b7223 */ /* 0x080fe2000001082b */
[----:B------:R-:W-:Y:S01]  /*7120*/  FFMA.FTZ R48, R48, R39, R41 ;  /* 0x0000002730307223 */ /* 0x000fe20000010029 */
[----:B------:R-:W-:-:S02]  /*7130*/  HADD2.F32 R41, -RZ, R65.H0_H0 ;  /* 0x20000041ff297230 */ /* 0x000fc40000004100 */
[----:B------:R-:W-:Y:S01]  /*7140*/  FFMA.FTZ R131, R38, R129, R131 ;  /* 0x0000008126837223 */ /* 0x000fe20000010083 */
[----:B------:R-:W-:Y:S02]  /*7150*/  HADD2.F32 R36, -RZ, R40.H0_H0 ;  /* 0x20000028ff247230 */ /* 0x000fe40000004100 */
[-C--:B------:R-:W-:Y:S01]  /*7160*/  FMUL.FTZ R51, R37, R130.reuse ;  /* 0x0000008225337220 */ /* 0x080fe20000410000 */
[----:B------:R-:W-:Y:S02]  /*7170*/  HADD2.F32 R50, -RZ, R50.H1_H1 ;  /* 0x30000032ff327230 */ /* 0x000fe40000004100 */
[----:B------:R-:W-:Y:S02]  /*7180*/  HADD2.F32 R40, -RZ, R40.H1_H1 ;  /* 0x30000028ff287230 */ /* 0x000fe40000004100 */
[----:B------:R-:W-:Y:S01]  /*7190*/  FMUL.FTZ R130, R36, R130 ;  /* 0x0000008224827220 */ /* 0x000fe20000410000 */
[----:B------:R-:W-:Y:S02]  /*71a0*/  HADD2.F32 R128, -RZ, R128.H0_H0 ;  /* 0x20000080ff807230 */ /* 0x000fe40000004100 */
[----:B------:R-:W-:Y:S01]  /*71b0*/  FMUL.FTZ R65, R50, R41 ;  /* 0x0000002932417220 */ /* 0x000fe20000410000 */
[----:B------:R-:W-:-:S02]  /*71c0*/  HADD2.F32 R39, -RZ, R72.H0_H0 ;  /* 0x20000048ff277230 */ /* 0x000fc40000004100 */
[----:B------:R-:W-:Y:S01]  /*71d0*/  FMUL.FTZ R41, R40, R41 ;  /* 0x0000002928297220 */ /* 0x000fe20000410000 */
[----:B------:R-:W-:Y:S01]  /*71e0*/  F2FP.F16.F32.PACK_AB R56, R48, R131 ;  /* 0x000000833038723e */ /* 0x000fe200000000ff */
[-C--:B------:R-:W-:Y:S01]  /*71f0*/  FFMA.FTZ R51, R36, R128.reuse, -R51 ;  /* 0x0000008024337223 */ /* 0x080fe20000010833 */
[----:B------:R-:W-:Y:S01]  /*7200*/  FFMA.FTZ R130, R37, R128, R130 ;  /* 0x0000008025827223 */ /* 0x000fe20000010082 */
[-C--:B------:R-:W-:Y:S01]  /*7210*/  FFMA.FTZ R40, R40, R39.reuse, -R65 ;  /* 0x0000002728287223 */ /* 0x080fe20000010841 */
[----:B------:R-:W-:Y:S01]  /*7220*/  FFMA.FTZ R41, R50, R39, R41 ;  /* 0x0000002732297223 */ /* 0x000fe20000010029 */
[----:B------:R-:W-:Y:S01]  /*7230*/  F2FP.F16.F32.PACK_AB R36, R43, R42 ;  /* 0x0000002a2b24723e */ /* 0x000fe200000000ff */
[----:B------:R-:W-:Y:S01]  /*7240*/  IMAD.MOV.U32 R43, RZ, RZ, R69 ;  /* 0x000000ffff2b7224 */ /* 0x000fe200078e0045 */
[----:B------:R-:W-:Y:S02]  /*7250*/  F2FP.F16.F32.PACK_AB R37, R64, R59 ;  /* 0x0000003b4025723e */ /* 0x000fe400000000ff */
[----:B------:R-:W-:Y:S01]  /*7260*/  F2FP.F16.F32.PACK_AB R38, R40, R51 ;  /* 0x000000332826723e */ /* 0x000fe200000000ff */
[----:B------:R-:W-:Y:S01]  /*7270*/  IMAD.MOV.U32 R40, RZ, RZ, R56 ;  /* 0x000000ffff287224 */ /* 0x000fe200078e0038 */
[----:B------:R-:W-:Y:S01]  /*7280*/  F2FP.F16.F32.PACK_AB R42, R41, R130 ;  /* 0x00000082292a723e */ /* 0x000fe200000000ff */
[----:B------:R-:W-:Y:S01]  /*7290*/  IMAD.MOV.U32 R41, RZ, RZ, R57 ;  /* 0x000000ffff297224 */ /* 0x000fe200078e0039 */
[----:B------:R-:W-:-:S07]  /*72a0*/  F2FP.F16.F32.PACK_AB R39, R67, R66 ;  /* 0x000000424327723e */ /* 0x000fce00000000ff */
.L_x_1416:
[----:B------:R-:W-:Y:S05]  /*72b0*/  BSYNC B2 ;  /* 0x0000000000027941 */ /* 0x000fea0003800000 */
.L_x_1415:
[----:B------:R-:W-:Y:S02]  /*72c0*/  ULDC.64 UR4, c[0x0][0x208] ;  /* 0x0000820000047ab9 */ /* 0x000fe40000000a00 */
[----:B--2---:R2:W-:Y:S04]  /*72d0*/  STG.E.128 desc[UR4][R44.64], R36 ;  /* 0x000000242c007986 */ /* 0x0045e8000c101d04 */
[----:B---3--:R2:W-:Y:S02]  /*72e0*/  @!P0 STG.E.128 desc[UR4][R46.64], R40 ;  /* 0x000000282e008986 */ /* 0x0085e4000c101d04 */
.L_x_1414:
[----:B------:R-:W-:Y:S05]  /*72f0*/  BSYNC B1 ;  /* 0x0000000000017941 */ /* 0x000fea0003800000 */
.L_x_1413:
[----:B------:R-:W-:-:S13]  /*7300*/  ISETP.NE.AND P0, PT, R92, RZ, PT ;  /* 0x000000ff5c00720c */ /* 0x000fda0003f05270 */
[----:B------:R-:W-:Y:S05]  /*7310*/  @!P0 BRA `(.L_x_1383) ;  /* 0x0000000800bc8947 */ /* 0x000fea0003800000 */
[----:B--2---:R-:W2:Y:S04]  /*7320*/  LDL R39, [R1+0x34] ;  /* 0x0000340001277983 */ /* 0x004ea80000100800 */
[----:B------:R-:W3:Y:S04]  /*7330*/  LDL R38, [R1+0x3c] ;  /* 0x00003c0001267983 */ /* 0x000ee80000100800 */
[----:B------:R-:W4:Y:S01]  /*7340*/  LDL R37, [R1+0x40] ;  /* 0x0000400001257983 */ /* 0x000f220000100800 */
[----:B------:R-:W-:Y:S01]  /*7350*/  SEL R123, R28, R123, !P2 ;  /* 0x0000007b1c7b7207 */ /* 0x000fe20005000000 */
[----:B------:R-:W-:Y:S01]  /*7360*/  BSSY B1, `(.L_x_1417) ;  /* 0x0000070000017945 */ /* 0x000fe20003800000 */
[----:B------:R-:W-:-:S02]  /*7370*/  IADD3 R45, P0, P4, R88, R112, R91 ;  /* 0x00000070582d7210 */ /* 0x000fc40007c1e05b */
[----:B------:R-:W-:Y:S02]  /*7380*/  SHF.R.S32.HI R36, RZ, 0x1f, R123 ;  /* 0x0000001fff247819 */ /* 0x000fe4000001147b */
[----:B------:R-:W-:Y:S02]  /*7390*/  IADD3.X R46, R0, R49, R96, P0, P4 ;  /* 0x00000031002e7210 */ /* 0x000fe400007e8460 */
[----:B------:R-:W-:Y:S02]  /*73a0*/  LEA.HI R123, R36, R123, RZ, 0x4 ;  /* 0x0000007b247b7211 */ /* 0x000fe400078f20ff */
[----:B------:R-:W-:Y:S02]  /*73b0*/  ISETP.GE.AND P4, PT, R225, R120, PT ;  /* 0x00000078e100720c */ /* 0x000fe40003f86270 */
[----:B------:R-:W-:Y:S02]  /*73c0*/  LEA.HI.SX32 R123, R123, R90, 0x1c ;  /* 0x0000005a7b7b7211 */ /* 0x000fe400078fe2ff */
[----:B------:R-:W-:-:S02]  /*73d0*/  LEA R44, P0, R45, R106, 0x1 ;  /* 0x0000006a2d2c7211 */ /* 0x000fc400078008ff */
[----:B------:R-:W-:Y:S02]  /*73e0*/  SHF.R.S32.HI R36, RZ, 0x1f, R123 ;  /* 0x0000001fff247819 */ /* 0x000fe4000001147b */
[----:B------:R-:W-:Y:S02]  /*73f0*/  SHF.L.U32 R47, R123, 0x3, RZ ;  /* 0x000000037b2f7819 */ /* 0x000fe400000006ff */
[----:B------:R-:W-:Y:S02]  /*7400*/  LEA.HI R123, R36, R123, RZ, 0x3 ;  /* 0x0000007b247b7211 */ /* 0x000fe400078f18ff */
[----:B------:R-:W-:-:S03]  /*7410*/  LEA.HI.X R45, R45, R107, R46, 0x1, P0 ;  /* 0x0000006b2d2d7211 */ /* 0x000fc600000f0c2e */
[----:B------:R-:W-:-:S05]  /*7420*/  IMAD.SHL.U32 R123, R123, 0x200, RZ ;  /* 0x000002007b7b7824 */ /* 0x000fca00078e00ff */
[----:B------:R-:W-:Y:S02]  /*7430*/  LOP3.LUT R123, R123, 0x7ffff000, RZ, 0xc0, !PT ;  /* 0x7ffff0007b7b7812 */ /* 0x000fe400078ec0ff */
[----:B--2---:R-:W-:-:S04]  /*7440*/  LOP3.LUT R36, R39, 0x38, R47, 0xf8, !PT ;  /* 0x0000003827247812 */ /* 0x004fc800078ef82f */
[----:B---3--:R-:W-:-:S04]  /*7450*/  LOP3.LUT R36, R36, R38, RZ, 0x3c, !PT ;  /* 0x0000002624247212 */ /* 0x008fc800078e3cff */
[----:B----4-:R-:W-:Y:S01]  /*7460*/  IADD3 R36, R36, R123, R37 ;  /* 0x0000007b24247210 */ /* 0x010fe20007ffe025 */
[----:B------:R-:W-:-:S04]  /*7470*/  IMAD R37, R17, 0x4000, R7 ;  /* 0x0000400011257824 */ /* 0x000fc800078e0207 */
[----:B------:R-:W-:Y:S01]  /*7480*/  IMAD R39, R17, 0x4000, R36 ;  /* 0x0000400011277824 */ /* 0x000fe200078e0224 */
[----:B------:R-:W-:-:S03]  /*7490*/  LEA R37, R37, R16, 0x1 ;  /* 0x0000001025257211 */ /* 0x000fc600078e08ff */
[----:B------:R-:W-:-:S03]  /*74a0*/  IMAD R40, R39, 0x2, R16 ;  /* 0x0000000227287824 */ /* 0x000fc600078e0210 */
[----:B------:R-:W2:Y:S04]  /*74b0*/  LDS.128 R36, [R37+0x20400] ;  /* 0x0204000025247984 */ /* 0x000ea80000000c00 */
[----:B------:R-:W3:Y:S01]  /*74c0*/  LDS.128 R40, [R40+0x20400] ;  /* 0x0204000028287984 */ /* 0x000ee20000000c00 */
[----:B------:R-:W-:Y:S05]  /*74d0*/  @P4 BRA `(.L_x_1418) ;  /* 0x0000000400604947 */ /* 0x000fea0003800000 */
[----:B------:R-:W-:Y:S01]  /*74e0*/  SHF.R.U64 R65, R52, 0x10, R53 ;  /* 0x0000001034417819 */ /* 0x000fe20000001235 */
[----:B---3--:R-:W-:Y:S01]  /*74f0*/  IMAD.MOV.U32 R46, RZ, RZ, R40 ;  /* 0x000000ffff2e7224 */ /* 0x008fe200078e0028 */
[----:B------:R-:W-:Y:S01]  /*7500*/  SHF.R.U32.HI R52, RZ, 0x10, R61 ;  /* 0x00000010ff347819 */ /* 0x000fe2000001163d */
[----:B--2---:R-:W-:Y:S01]  /*7510*/  IMAD.MOV.U32 R40, RZ, RZ, R38 ;  /* 0x000000ffff287224 */ /* 0x004fe200078e0026 */
        /* <DEDUP_REMOVED lines=8> */
[--C-:B------:R-:W-:Y:S01]  /*75a0*/  SHF.R.U64 R57, R62, 0x10, R63.reuse ;  /* 0x000000103e397819 */ /* 0x100fe2000000123f */
[----:B------:R-:W-:Y:S01]  /*75b0*/  HADD2.F32 R37, -RZ, R37.H1_H1 ;  /* 0x30000025ff257230 */ /* 0x000fe20000004100 */
[----:B------:R-:W-:Y:S01]  /*75c0*/  SHF.R.U32.HI R62, RZ, 0x10, R63 ;  /* 0x00000010ff3e7819 */ /* 0x000fe2000001163f */
        /* <DEDUP_REMOVED lines=16> */
[----:B------:R-:W-:Y:S01]  /*76d0*/  FMUL.FTZ R51, R37, R50 ;  /* 0x0000003225337220 */ /* 0x000fe20000410000 */
[----:B------:R-:W-:Y:S01]  /*76e0*/  HADD2.F32 R43, -RZ, R43.H1_H1 ;  /* 0x3000002bff2b7230 */ /* 0x000fe20000004100 */
[----:B------:R-:W-:Y:S01]  /*76f0*/  F2FP.F16.F32.PACK_AB R53, R56, R53 ;  /* 0x000000353835723e */ /* 0x000fe200000000ff */
[----:B------:R-:W-:-:S02]  /*7700*/  HADD2.F32 R52, -RZ, R62.H0_H0 ;  /* 0x2000003eff347230 */ /* 0x000fc40000004100 */
[----:B------:R-:W-:Y:S02]  /*7710*/  HADD2.F32 R42, -RZ, R58.H0_H0 ;  /* 0x2000003aff2a7230 */ /* 0x000fe40000004100 */
[C---:B------:R-:W-:Y:S01]  /*7720*/  FMUL.FTZ R58, R38.reuse, R50 ;  /* 0x00000032263a7220 */ /* 0x040fe20000410000 */
[----:B------:R-:W-:Y:S02]  /*7730*/  HADD2.F32 R39, -RZ, R39.H1_H1 ;  /* 0x30000027ff277230 */ /* 0x000fe40000004100 */
[-C--:B------:R-:W-:Y:S01]  /*7740*/  FFMA.FTZ R50, R38, R41.reuse, R51 ;  /* 0x0000002926327223 */ /* 0x080fe20000010033 */
[-C--:B------:R-:W-:Y:S01]  /*7750*/  FMUL.FTZ R60, R43, R52.reuse ;  /* 0x000000342b3c7220 */ /* 0x080fe20000410000 */
[----:B------:R-:W-:Y:S01]  /*7760*/  FFMA.FTZ R58, R37, R41, -R58 ;  /* 0x00000029253a7223 */ /* 0x000fe2000001083a */
[----:B------:R-:W-:Y:S02]  /*7770*/  HADD2.F32 R38, -RZ, R46.H0_H0 ;  /* 0x2000002eff267230 */ /* 0x000fe40000004100 */
[----:B------:R-:W-:Y:S01]  /*7780*/  FMUL.FTZ R52, R39, R52 ;  /* 0x0000003427347220 */ /* 0x000fe20000410000 */
[----:B------:R-:W-:-:S02]  /*7790*/  HADD2.F32 R126, -RZ, R126.H0_H0 ;  /* 0x2000007eff7e7230 */ /* 0x000fc40000004100 */
[-C--:B------:R-:W-:Y:S01]  /*77a0*/  FFMA.FTZ R61, R39, R42.reuse, -R60 ;  /* 0x0000002a273d7223 */ /* 0x080fe2000001083c */
[----:B------:R-:W-:Y:S02]  /*77b0*/  HADD2.F32 R41, -RZ, R59.H0_H0 ;  /* 0x2000003bff297230 */ /* 0x000fe40000004100 */
[----:B------:R-:W-:Y:S01]  /*77c0*/  FFMA.FTZ R63, R43, R42, R52 ;  /* 0x0000002a2b3f7223 */ /* 0x000fe20000010034 */
[----:B------:R-:W-:Y:S02]  /*77d0*/  HADD2.F32 R37, -RZ, R36.H0_H0 ;  /* 0x20000024ff257230 */ /* 0x000fe40000004100 */
[-C--:B------:R-:W-:Y:S01]  /*77e0*/  FMUL.FTZ R42, R38, R126.reuse ;  /* 0x0000007e262a7220 */ /* 0x080fe20000410000 */
[----:B------:R-:W-:Y:S02]  /*77f0*/  HADD2.F32 R46, -RZ, R46.H1_H1 ;  /* 0x3000002eff2e7230 */ /* 0x000fe40000004100 */
[----:B------:R-:W-:Y:S02]  /*7800*/  HADD2.F32 R36, -RZ, R36.H1_H1 ;  /* 0x30000024ff247230 */ /* 0x000fe40000004100 */
[----:B------:R-:W-:Y:S01]  /*7810*/  FMUL.FTZ R43, R37, R126 ;  /* 0x0000007e252b7220 */ /* 0x000fe20000410000 */
[----:B------:R-:W-:-:S02]  /*7820*/  HADD2.F32 R124, -RZ, R124.H0_H0 ;  /* 0x2000007cff7c7230 */ /* 0x000fc40000004100 */
[-C--:B------:R-:W-:Y:S01]  /*7830*/  FMUL.FTZ R51, R46, R41.reuse ;  /* 0x000000292e337220 */ /* 0x080fe20000410000 */
[----:B------:R-:W-:Y:S02]  /*7840*/  HADD2.F32 R39, -RZ, R65.H0_H0 ;  /* 0x20000041ff277230 */ /* 0x000fe40000004100 */
[----:B------:R-:W-:Y:S01]  /*7850*/  FMUL.FTZ R41, R36, R41 ;  /* 0x0000002924297220 */ /* 0x000fe20000410000 */
[----:B------:R-:W-:Y:S02]  /*7860*/  HADD2.F32 R125, -RZ, R125.H0_H0 ;  /* 0x2000007dff7d7230 */ /* 0x000fe40000004100 */
[----:B------:R-:W-:Y:S01]  /*7870*/  FFMA.FTZ R42, R37, R124, -R42 ;  /* 0x0000007c252a7223 */ /* 0x000fe2000001082a */
[----:B------:R-:W-:Y:S02]  /*7880*/  HADD2.F32 R37, -RZ, R48.H0_H0 ;  /* 0x20000030ff257230 */ /* 0x000fe40000004100 */
[-C--:B------:R-:W-:Y:S01]  /*7890*/  FFMA.FTZ R46, R46, R39.reuse, R41 ;  /* 0x000000272e2e7223 */ /* 0x080fe20000010029 */
[----:B------:R-:W-:Y:S01]  /*78a0*/  FFMA.FTZ R51, R36, R39, -R51 ;  /* 0x0000002724337223 */ /* 0x000fe20000010833 */
[----:B------:R-:W-:-:S02]  /*78b0*/  HADD2.F32 R41, -RZ, R57.H0_H0 ;  /* 0x20000039ff297230 */ /* 0x000fc40000004100 */
[----:B------:R-:W-:Y:S01]  /*78c0*/  FFMA.FTZ R43, R38, R124, R43 ;  /* 0x0000007c262b7223 */ /* 0x000fe2000001002b */
[----:B------:R-:W-:Y:S02]  /*78d0*/  HADD2.F32 R48, -RZ, R48.H1_H1 ;  /* 0x30000030ff307230 */ /* 0x000fe40000004100 */
[----:B------:R-:W-:Y:S01]  /*78e0*/  FMUL.FTZ R57, R37, R125 ;  /* 0x0000007d25397220 */ /* 0x000fe20000410000 */
[--C-:B------:R-:W-:Y:S01]  /*78f0*/  HADD2.F32 R36, -RZ, R40.reuse.H0_H0 ;  /* 0x20000028ff247230 */ /* 0x100fe20000004100 */
[----:B------:R-:W-:Y:S01]  /*7900*/  F2FP.F16.F32.PACK_AB R50, R63, R50 ;  /* 0x000000323f32723e */ /* 0x000fe200000000ff */
        /* <DEDUP_REMOVED lines=18> */
[----:B------:R-:W-:Y:S01]  /*7a30*/  F2FP.F16.F32.PACK_AB R39, R61, R58 ;  /* 0x0000003a3d27723e */ /* 0x000fe200000000ff */
[----:B------:R-:W-:Y:S01]  /*7a40*/  IMAD.MOV.U32 R38, RZ, RZ, R42 ;  /* 0x000000ffff267224 */ /* 0x000fe200078e002a */
[----:B------:R-:W-:-:S07]  /*7a50*/  MOV R42, R51 ;  /* 0x00000033002a7202 */ /* 0x000fce0000000f00 */
.L_x_1418:
[----:B------:R-:W-:Y:S05]  /*7a60*/  BSYNC B1 ;  /* 0x0000000000017941 */ /* 0x000fea0003800000 */
.L_x_1417:
        /* <DEDUP_REMOVED lines=12> */
.L_x_1358:
[----:B------:R-:W2:Y:S02]  /*7b30*/  LDL R36, [R1+0x30] ;  /* 0x0000300001247983 */ /* 0x000ea40000100800 */
[----:B--2---:R-:W-:-:S13]  /*7b40*/  R2UR UR4, R36 ;  /* 0x00000000240472ca */ /* 0x004fda00000e0000 */
[----:B------:R-:W-:-:S06]  /*7b50*/  UISETP.NE.AND UP0, UPT, UR4, 0x3, UPT ;  /* 0x000000030400788c */ /* 0x000fcc000bf05270 */
[----:B------:R-:W-:-:S13]  /*7b60*/  PLOP3.LUT P1, PT, PT, PT, UP0, 0x80, 0x0 ;  /* 0x000000000000781c */ /* 0x000fda0003f2f008 */
[----:B------:R-:W-:Y:S05]  /*7b70*/  @!P1 BRA `(.L_x_1419) ;  /* 0x0000000000049947 */ /* 0x000fea0003800000 */
[----:B------:R-:W-:Y:S01]  /*7b80*/  BPT.TRAP 0x1 ;  /* 0x000000040000795c */ /* 0x000fe20000300000 */
.L_x_1419:
        /* <DEDUP_REMOVED lines=8> */
.L_x_1781:
[----:B------:R-:W-:Y:S05]  /*7c10*/  BSYNC B1 ;  /* 0x0000000000017941 */ /* 0x000fea0003800000 */
.L_x_1420:
        /* <DEDUP_REMOVED lines=15> */
.L_x_1423:
[----:B------:R-:W-:Y:S05]  /*7d10*/  BSYNC B1 ;  /* 0x0000000000017941 */ /* 0x000fea0003800000 */
.L_x_1422:
[----:B------:R-:W-:-:S13]  /*7d20*/  ISETP.GE.AND P0, PT, R233, R105, PT ;  /* 0x00000069e900720c */ /* 0x000fda0003f06270 */
        /* <DEDUP_REMOVED lines=14> */
.L_x_1383:
[----:B------:R-:W-:Y:S05]  /*7e10*/  BSYNC B0 ;  /* 0x0000000000007941 */ /* 0x000fea0003800000 */
.L_x_1357:
        /* <DEDUP_REMOVED lines=12> */
[----:B------:R-:W-:-:S05]  /*7ee0*/  @!P0 VIADD R36, R98, 0x308a0 ;  /* 0x000308a062248836 */ /* 0x000fca0000000000 */
[----:B------:R-:W-:-:S04]  /*7ef0*/  @!P0 PRMT R36, RZ, 0x654, R36 ;  /* 0x00000654ff248816 */ /* 0x000fc80000000024 */
[----:B------:R1:W-:Y:S01]  /*7f00*/  @!P0 SYNCS.ARRIVE.TRANS64.RED.A1T0 RZ, [R36+URZ], RZ ;  /* 0x000000ff24ff89a7 */ /* 0x0003e2000810043f */
[----:B------:R-:W-:Y:S05]  /*7f10*/  @!P1 BRA `(.L_x_1425) ;  /* 0x0000000000049947 */ /* 0x000fea0003800000 */
[----:B------:R-:W-:Y:S01]  /*7f20*/  BPT.TRAP 0x1 ;  /* 0x000000040000795c */ /* 0x000fe20000300000 */
.L_x_1425:
[----:B------:R-:W-:Y:S05]  /*7f30*/  BSYNC B0 ;  /* 0x0000000000007941 */ /* 0x000fea0003800000 */
.L_x_1424:
[----:B------:R-:W2:Y:S01]  /*7f40*/  SYNCS.PHASECHK.TRANS64.TRYWAIT P1, [R98+URZ+0x308b0], R109 ;  /* 0x0308b06d620075a7 */ /* 0x000ea2000802017f */
[----:B------:R-:W-:Y:S01]  /*7f50*/  ULDC.64 UR4, c[0x0][0x308] ;  /* 0x0000c20000047ab9 */ /* 0x000fe20000000a00 */
[----:B------:R-:W-:Y:S01]  /*7f60*/  ULDC.64 UR60, c[0x0][0x318] ;  /* 0x0000c600003c7ab9 */ /* 0x000fe20000000a00 */
[----:B-1----:R-:W-:Y:S01]  /*7f70*/  IMAD.U32 R36, RZ, RZ, UR5 ;  /* 0x00000005ff247e24 */ /* 0x002fe2000f8e00ff */
[----:B------:R-:W-:Y:S01]  /*7f80*/  MOV R37, UR4 ;  /* 0x0000000400257c02 */ /* 0x000fe20008000f00 */
[----:B------:R-:W-:Y:S01]  /*7f90*/  BSSY B0, `(.L_x_1426) ;  /* 0x0000006000007945 */ /* 0x000fe20003800000 */
[----:B------:R-:W-:Y:S01]  /*7fa0*/  ISETP.GE.AND P4, PT, R18, R105, PT ;  /* 0x000000691200720c */ /* 0x000fe20003f86270 */
[----:B------:R-:W-:Y:S01]  /*7fb0*/  IMAD.WIDE R48, R24, 0x40, R76 ;  /* 0x0000004018307825 */ /* 0x000fe200078e024c */
[----:B------:R1:W-:Y:S04]  /*7fc0*/  STL [R1+0x18], R36 ;  /* 0x0000182401007387 */ /* 0x0003e80000100800 */
[----:B------:R1:W-:Y:S02]  /*7fd0*/  STL [R1+0x1c], R37 ;  /* 0x00001c2501007387 */ /* 0x0003e40000100800 */
[----:B-12---:R-:W-:Y:S05]  /*7fe0*/  @!P1 BRA `(.L_x_1427) ;  /* 0x0000020400ec9947 */ /* 0x006fea0003800000 */
.L_x_1782:
[----:B------:R-:W-:Y:S05]  /*7ff0*/  BSYNC B0 ;  /* 0x0000000000007941 */ /* 0x000fea0003800000 */
.L_x_1426:
[----:B------:R-:W-:Y:S04]  /*8000*/  BSSY B0, `(.L_x_1428) ;  /* 0x000001e000007945 */ /* 0x000fe80003800000 */
[----:B------:R-:W-:Y:S05]  /*8010*/  @P4 BRA `(.L_x_1429) ;  /* 0x0000000000704947 */ /* 0x000fea0003800000 */
[----:B------:R-:W2:Y:S01]  /*8020*/  LDL R37, [R1+0x1c] ;  /* 0x00001c0001257983 */ /* 0x000ea20000100800 */
[----:B------:R-:W-:-:S03]  /*8030*/  ULDC UR6, c[0x0][0x2e4] ;  /* 0x0000b90000067ab9 */ /* 0x000fc60000000800 */
[----:B------:R-:W3:Y:S01]  /*8040*/  LDL R36, [R1+0x18] ;  /* 0x0000180001247983 */ /* 0x000ee20000100800 */
[----:B------:R-:W-:Y:S01]  /*8050*/  ISETP.GE.AND P5, PT, R228, UR6, PT ;  /* 0x00000006e4007c0c */ /* 0x000fe2000bfa6270 */
[----:B------:R-:W-:Y:S01]  /*8060*/  IMAD R43, R49, UR60, RZ ;  /* 0x0000003c312b7c24 */ /* 0x000fe2000f8e02ff */
[----:B------:R-:W-:Y:S01]  /*8070*/  ISETP.GE.AND P4, PT, R225, UR6, PT ;  /* 0x00000006e1007c0c */ /* 0x000fe2000bf86270 */
[----:B------:R-:W-:Y:S02]  /*8080*/  IMAD.MOV.U32 R40, RZ, RZ, R86 ;  /* 0x000000ffff287224 */ /* 0x000fe400078e0056 */
[----:B------:R-:W-:Y:S02]  /*8090*/  IMAD.MOV.U32 R41, RZ, RZ, R97 ;  /* 0x000000ffff297224 */ /* 0x000fe400078e0061 */
[C---:B------:R-:W-:Y:S02]  /*80a0*/  IMAD R43, R48.reuse, UR61, R43 ;  /* 0x0000003d302b7c24 */ /* 0x040fe4000f8e022b */
[----:B------:R-:W-:-:S04]  /*80b0*/  IMAD.WIDE.U32 R40, R48, UR60, R40 ;  /* 0x0000003c30287c25 */ /* 0x000fc8000f8e0028 */
[C---:B------:R-:W-:Y:S01]  /*80c0*/  VIADD R44, R228.reuse, 0x80 ;  /* 0x00000080e42c7836 */ /* 0x040fe20000000000 */
[----:B------:R-:W-:Y:S01]  /*80d0*/  IADD3 R41, R41, R43, RZ ;  /* 0x0000002b29297210 */ /* 0x000fe20007ffe0ff */
[----:B------:R-:W-:Y:S01]  /*80e0*/  VIADD R42, R228, 0xc0 ;  /* 0x000000c0e42a7836 */ /* 0x000fe20000000000 */
[----:B--2---:R-:W-:Y:S02]  /*80f0*/  R2UR UR4, R37 ;  /* 0x00000000250472ca */ /* 0x004fe400000e0000 */
[----:B---3--:R-:W-:Y:S02]  /*8100*/  R2UR UR7, R36 ;  /* 0x00000000240772ca */ /* 0x008fe400000e0000 */
[----:B------:R-:W2:Y:S09]  /*8110*/  @!P5 LDS.128 R36, [R102+0x400] ;  /* 0x000400006624d984 */ /* 0x000eb20000000c00 */
[----:B------:R-:W-:Y:S01]  /*8120*/  LEA R50, P1, R40, UR4, 0x1 ;  /* 0x0000000428327c11 */ /* 0x000fe2000f8208ff */
[----:B------:R-:W-:-:S03]  /*8130*/  ULDC.64 UR4, c[0x0][0x208] ;  /* 0x0000820000047ab9 */ /* 0x000fc60000000a00 */
[----:B------:R-:W-:Y:S02]  /*8140*/  LEA.HI.X R51, R40, UR7, R41, 0x1, P1 ;  /* 0x0000000728337c11 */ /* 0x000fe400088f0c29 */
[----:B------:R-:W-:-:S03]  /*8150*/  ISETP.GE.AND P1, PT, R44, UR6, PT ;  /* 0x000000062c007c0c */ /* 0x000fc6000bf26270 */
[----:B--2---:R-:W-:Y:S01]  /*8160*/  @!P5 STG.E.128 desc[UR4][R50.64], R36 ;  /* 0x000000243200d986 */ /* 0x004fe2000c101d04 */
[----:B------:R-:W-:-:S03]  /*8170*/  ISETP.GE.AND P5, PT, R42, UR6, PT ;  /* 0x000000062a007c0c */ /* 0x000fc6000bfa6270 */
[----:B------:R-:W2:Y:S06]  /*8180*/  @!P4 LDS.128 R36, [R102+0x2400] ;  /* 0x002400006624c984 */ /* 0x000eac0000000c00 */
[----:B------:R-:W3:Y:S04]  /*8190*/  @!P1 LDS.128 R40, [R102+0x4400] ;  /* 0x0044000066289984 */ /* 0x000ee80000000c00 */
[----:B------:R-:W4:Y:S04]  /*81a0*/  @!P5 LDS.128 R44, [R102+0x6400] ;  /* 0x00640000662cd984 */ /* 0x000f280000000c00 */
[----:B--2---:R2:W-:Y:S04]  /*81b0*/  @!P4 STG.E.128 desc[UR4][R50.64+0x80], R36 ;  /* 0x000080243200c986 */ /* 0x0045e8000c101d04 */
[----:B---3--:R2:W-:Y:S04]  /*81c0*/  @!P1 STG.E.128 desc[UR4][R50.64+0x100], R40 ;  /* 0x0001002832009986 */ /* 0x0085e8000c101d04 */
[----:B----4-:R2:W-:Y:S02]  /*81d0*/  @!P5 STG.E.128 desc[UR4][R50.64+0x180], R44 ;  /* 0x0001802c3200d986 */ /* 0x0105e4000c101d04 */
.L_x_1429:
[----:B------:R-:W-:Y:S05]  /*81e0*/  BSYNC B0 ;  /* 0x0000000000007941 */ /* 0x000fea0003800000 */
.L_x_1428:
[----:B------:R-:W-:Y:S01]  /*81f0*/  ISETP.GE.AND P1, PT, R233, R105, PT ;  /* 0x00000069e900720c */ /* 0x000fe20003f26270 */
[----:B------:R-:W-:-:S12]  /*8200*/  BSSY B0, `(.L_x_1430) ;  /* 0x0000020000007945 */ /* 0x000fd80003800000 */
[----:B------:R-:W-:Y:S05]  /*8210*/  @P1 BRA `(.L_x_1431) ;  /* 0x0000000000781947 */ /* 0x000fea0003800000 */
[----:B--2---:R-:W2:Y:S01]  /*8220*/  LDL R36, [R1+0x18] ;  /* 0x0000180001247983 */ /* 0x004ea20000100800 */
[----:B------:R-:W-:-:S03]  /*8230*/  ULDC UR6, c[0x0][0x2e4] ;  /* 0x0000b90000067ab9 */ /* 0x000fc60000000800 */
[----:B------:R-:W3:Y:S01]  /*8240*/  LDL R37, [R1+0x1c] ;  /* 0x00001c0001257983 */ /* 0x000ee20000100800 */
[----:B------:R-:W-:Y:S01]  /*8250*/  ISETP.GE.AND P1, PT, R228, UR6, PT ;  /* 0x00000006e4007c0c */ /* 0x000fe2000bf26270 */
[----:B------:R-:W-:Y:S01]  /*8260*/  IMAD.MOV.U32 R41, RZ, RZ, R97 ;  /* 0x000000ffff297224 */ /* 0x000fe200078e0061 */
[----:B------:R-:W-:Y:S01]  /*8270*/  IADD3 R43, P4, R48, 0x20, RZ ;  /* 0x00000020302b7810 */ /* 0x000fe20007f9e0ff */
[C---:B------:R-:W-:Y:S01]  /*8280*/  VIADD R44, R228.reuse, 0x80 ;  /* 0x00000080e42c7836 */ /* 0x040fe20000000000 */
[----:B------:R-:W-:Y:S02]  /*8290*/  MOV R40, R86 ;  /* 0x0000005600287202 */ /* 0x000fe40000000f00 */
[----:B------:R-:W-:Y:S01]  /*82a0*/  IADD3 R42, R228, 0xc0, RZ ;  /* 0x000000c0e42a7810 */ /* 0x000fe20007ffe0ff */
[----:B------:R-:W-:Y:S01]  /*82b0*/  IMAD.X R48, RZ, RZ, R49, P4 ;  /* 0x000000ffff307224 */ /* 0x000fe200020e0631 */
[----:B------:R-:W-:Y:S01]  /*82c0*/  ISETP.GE.AND P5, PT, R225, UR6, PT ;  /* 0x00000006e1007c0c */ /* 0x000fe2000bfa6270 */
[----:B------:R-:W-:-:S04]  /*82d0*/  IMAD.WIDE.U32 R40, R43, UR60, R40 ;  /* 0x0000003c2b287c25 */ /* 0x000fc8000f8e0028 */
[----:B------:R-:W-:-:S04]  /*82e0*/  IMAD R48, R48, UR60, RZ ;  /* 0x0000003c30307c24 */ /* 0x000fc8000f8e02ff */
[----:B------:R-:W-:-:S04]  /*82f0*/  IMAD R43, R43, UR61, R48 ;  /* 0x0000003d2b2b7c24 */ /* 0x000fc8000f8e0230 */
[----:B------:R-:W-:Y:S01]  /*8300*/  IMAD.IADD R41, R41, 0x1, R43 ;  /* 0x0000000129297824 */ /* 0x000fe200078e022b */
[----:B--2---:R-:W-:Y:S02]  /*8310*/  R2UR UR7, R36 ;  /* 0x00000000240772ca */ /* 0x004fe400000e0000 */
[----:B---3--:R-:W-:Y:S02]  /*8320*/  R2UR UR4, R37 ;  /* 0x00000000250472ca */ /* 0x008fe400000e0000 */
[----:B------:R-:W2:Y:S11]  /*8330*/  @!P1 LDS.128 R36, [R102+0x1400] ;  /* 0x0014000066249984 */ /* 0x000eb60000000c00 */
        /* <DEDUP_REMOVED lines=12> */
.L_x_1431:
[----:B------:R-:W-:Y:S05]  /*8400*/  BSYNC B0 ;  /* 0x0000000000007941 */ /* 0x000fea0003800000 */
.L_x_1430:
[----:B------:R-:W-:Y:S01]  /*8410*/  @!PT LDS RZ, [RZ] ;  /* 0x00000000fffff984 */ /* 0x000fe20000000800 */
[----:B------:R-:W-:Y:S01]  /*8420*/  @!PT LDS RZ, [RZ] ;  /* 0x00000000fffff984 */ /* 0x000fe20000000800 */
[----:B------:R-:W-:Y:S01]  /*8430*/  @!PT LDS RZ, [RZ] ;  /* 0x00000000fffff984 */ /* 0x000fe20000000800 */
[----:B------:R-:W-:Y:S01]  /*8440*/  @!PT LDS RZ, [RZ] ;  /* 0x00000000fffff984 */ /* 0x000fe20000000800 */
[----:B------:R3:W-:Y:S06]  /*8450*/  MEMBAR.ALL.CTA ;  /* 0x0000000000007992 */ /* 0x0007ec0000008000 */
[----:B---3--:R-:W3:Y:S02]  /*8460*/  FENCE.VIEW.ASYNC.S ;  /* 0x00000000000073c6 */ /* 0x008ee40000000000 */
[----:B---3--:R3:W-:Y:S01]  /*8470*/  BAR.SYNC.DEFER_BLOCKING R108, 0x80 ;  /* 0x0002006c0000751d */ /* 0x0087e20000010000 */
[----:B------:R-:W-:Y:S01]  /*8480*/  ISETP.NE.AND P4, PT, R99, RZ, PT ;  /* 0x000000ff6300720c */ /* 0x000fe20003f85270 */
[----:B------:R-:W-:-:S02]  /*8490*/  VIADD R17, R17, 0x1 ;  /* 0x0000000111117836 */ /* 0x000fc40000000000 */
[----:B01----:R-:W-:-:S03]  /*84a0*/  @!P0 VIADD R98, R98, 0x308c0 ;  /* 0x000308c062628836 */ /* 0x003fc60000000000 */
[C---:B------:R-:W-:Y:S02]  /*84b0*/  ISETP.NE.AND P1, PT, R17.reuse, 0x2, PT ;  /* 0x000000021100780c */ /* 0x040fe40003f25270 */
[----:B------:R-:W-:Y:S02]  /*84c0*/  @!P0 PRMT R98, RZ, 0x654, R98 ;  /* 0x00000654ff628816 */ /* 0x000fe40000000062 */
[----:B--2---:R-:W-:Y:S02]  /*84d0*/  SEL R37, RZ, 0x1, P1 ;  /* 0x00000001ff257807 */ /* 0x004fe40000800000 */
[----:B------:R-:W-:Y:S02]  /*84e0*/  SEL R17, R17, RZ, P1 ;  /* 0x000000ff11117207 */ /* 0x000fe40000800000 */
[----:B------:R-:W-:Y:S01]  /*84f0*/  LOP3.LUT R236, R236, R37, RZ, 0x3c, !PT ;  /* 0x00000025ecec7212 */ /* 0x000fe200078e3cff */
[----:B------:R3:W-:Y:S01]  /*8500*/  @!P0 SYNCS.ARRIVE.TRANS64.RED.A1T0 RZ, [R98+URZ], RZ ;  /* 0x000000ff62ff89a7 */ /* 0x0007e2000810043f */
[----:B------:R-:W-:Y:S01]  /*8510*/  PLOP3.LUT P0, PT, PT, PT, PT, 0x8, 0x0 ;  /* 0x000000000000781c */ /* 0x000fe20003f0e170 */
[----:B------:R-:W-:-:S12]  /*8520*/  @P4 BRA `(.L_x_1432) ;  /* 0xffffffa4007c4947 */ /* 0x000fd8000383ffff */
.L_x_1352:
[----:B------:R-:W0:Y:S01]  /*8530*/  LDC.64 R4, c[0x0][0x9e0] ;  /* 0x00027800ff047b82 */ /* 0x000e220000000a00 */
[----:B------:R-:W-:Y:S01]  /*8540*/  BSSY B0, `(.L_x_1433) ;  /* 0x0000005000007945 */ /* 0x000fe20003800000 */
[----:B0-----:R-:W-:-:S03]  /*8550*/  ISETP.GE.AND P1, PT, R5, 0x1, PT ;  /* 0x000000010500780c */ /* 0x001fc60003f26270 */
[----:B------:R-:W-:Y:S10]  /*8560*/  @P0 BRA `(.L_x_1434) ;  /* 0x0000000000080947 */ /* 0x000ff40003800000 */
[----:B------:R-:W0:Y:S02]  /*8570*/  FENCE.VIEW.ASYNC.G ;  /* 0x00000000000073c6 */ /* 0x000e240000000100 */
[----:B0-----:R-:W-:Y:S06]  /*8580*/  BAR.ARV 0xc, 0x120 ;  /* 0x0304800000007b1d */ /* 0x001fec0000002000 */
.L_x_1434:
[----:B------:R-:W-:Y:S05]  /*8590*/  BSYNC B0 ;  /* 0x0000000000007941 */ /* 0x000fea0003800000 */
.L_x_1433:
[----:B------:R-:W-:Y:S01]  /*85a0*/  IMAD.IADD R0, R103, 0x1, R4 ;  /* 0x0000000167007824 */ /* 0x000fe200078e0204 */
[----:B------:R-:W-:Y:S06]  /*85b0*/  @!P1 BRA `(.L_x_1435) ;  /* 0x0000000000489947 */ /* 0x000fec0003800000 */
        /* <DEDUP_REMOVED lines=11> */
.L_x_1437:
[----:B------:R-:W-:-:S13]  /*8670*/  ISETP.NE.AND P0, PT, R5, 0x1, PT ;  /* 0x000000010500780c */ /* 0x000fda0003f05270 */
[----:B------:R-:W0:Y:S02]  /*8680*/  @P0 LDC.64 R6, c[0x0][0x9e8] ;  /* 0x00027a00ff060b82 */ /* 0x000e240000000a00 */
[----:B0-----:R-:W-:-:S05]  /*8690*/  @P0 IMAD.HI.U32 R4, R2, R6, RZ ;  /* 0x0000000602040227 */ /* 0x001fca00078e00ff */
[----:B------:R-:W-:-:S07]  /*86a0*/  @P0 SHF.R.U32.HI R2, RZ, R7, R4 ;  /* 0x00000007ff020219 */ /* 0x000fce0000011604 */
.L_x_1438:
[----:B------:R-:W-:Y:S05]  /*86b0*/  BSYNC B0 ;  /* 0x0000000000007941 */ /* 0x000fea0003800000 */
.L_x_1436:
[----:B------:R-:W-:-:S05]  /*86c0*/  IMAD R3, R2, R5, R5 ;  /* 0x0000000502037224 */ /* 0x000fca00078e0205 */
[----:B------:R-:W-:-:S07]  /*86d0*/  VIMNMX R0, R0, R3, PT ;  /* 0x0000000300007248 */ /* 0x000fce0003fe0100 */
.L_x_1435:
[----:B------:R-:W-:Y:S01]  /*86e0*/  VIADD R0, R0, 0x3f ;  /* 0x0000003f00007836 */ /* 0x000fe20000000000 */
[----:B------:R-:W-:Y:S02]  /*86f0*/  ULDC UR4, c[0x0][0x9dc] ;  /* 0x0002770000047ab9 */ /* 0x000fe40000000800 */
[----:B------:R-:W-:Y:S02]  /*8700*/  VIADD R2, R101, -UR4 ;  /* 0x8000000465027c36 */ /* 0x000fe40008000000 */
[----:B------:R-:W-:-:S04]  /*8710*/  SHF.R.S32.HI R3, RZ, 0x1f, R0 ;  /* 0x0000001fff037819 */ /* 0x000fc80000011400 */
[----:B------:R-:W-:-:S04]  /*8720*/  LEA.HI R3, R3, R0, RZ, 0x6 ;  /* 0x0000000003037211 */ /* 0x000fc800078f30ff */
[----:B------:R-:W-:-:S04]  /*8730*/  SHF.R.S32.HI R3, RZ, 0x6, R3 ;  /* 0x00000006ff037819 */ /* 0x000fc80000011403 */
[----:B------:R-:W-:Y:S01]  /*8740*/  VIMNMX R104, R104, R3, PT ;  /* 0x0000000368687248 */ /* 0x000fe20003fe0100 */
        /* <DEDUP_REMOVED lines=11> */
.L_x_1441:
[----:B------:R-:W-:-:S13]  /*8800*/  ISETP.NE.AND P0, PT, R5, 0x1, PT ;  /* 0x000000010500780c */ /* 0x000fda0003f05270 */
[----:B------:R-:W0:Y:S02]  /*8810*/  @P0 LDC.64 R6, c[0x0][0x9e8] ;  /* 0x00027a00ff060b82 */ /* 0x000e240000000a00 */
[----:B0-----:R-:W-:-:S05]  /*8820*/  @P0 IMAD.HI.U32 R6, R101, R6, RZ ;  /* 0x0000000665060227 */ /* 0x001fca00078e00ff */
[----:B------:R-:W-:-:S07]  /*8830*/  @P0 SHF.R.U32.HI R101, RZ, R7, R6 ;  /* 0x00000007ff650219 */ /* 0x000fce0000011606 */
.L_x_1442:
[----:B------:R-:W-:Y:S05]  /*8840*/  BSYNC B0 ;  /* 0x0000000000007941 */ /* 0x000fea0003800000 */
.L_x_1440:
[----:B------:R-:W-:-:S05]  /*8850*/  IMAD R101, R101, R5, RZ ;  /* 0x0000000565657224 */ /* 0x000fca00078e02ff */
[----:B------:R-:W-:-:S07]  /*8860*/  VIMNMX R2, R2, R101, !PT ;  /* 0x0000006502027248 */ /* 0x000fce0007fe0100 */
.L_x_1439:
[----:B------:R-:W-:Y:S02]  /*8870*/  SHF.R.S32.HI R3, RZ, 0x1f, R2 ;  /* 0x0000001fff037819 */ /* 0x000fe40000011402 */
[----:B------:R-:W-:Y:S02]  /*8880*/  CS2R R4, SRZ ;  /* 0x0000000000047805 */ /* 0x000fe4000001ff00 */
[----:B------:R-:W-:Y:S02]  /*8890*/  PLOP3.LUT P0, PT, PT, PT, PT, 0x80, 0x0 ;  /* 0x000000000000781c */ /* 0x000fe40003f0f070 */
[----:B------:R-:W-:Y:S02]  /*88a0*/  CS2R R150, SRZ ;  /* 0x0000000000967805 */ /* 0x000fe4000001ff00 */
[----:B------:R-:W-:Y:S02]  /*88b0*/  LEA.HI R3, R3, R2, RZ, 0x6 ;  /* 0x0000000203037211 */ /* 0x000fe400078f30ff */
[----:B------:R-:W-:-:S02]  /*88c0*/  CS2R R148, SRZ ;  /* 0x0000000000947805 */ /* 0x000fc4000001ff00 */
[----:B------:R-:W-:Y:S02]  /*88d0*/  MOV R0, RZ ;  /* 0x000000ff00007202 */ /* 0x000fe40000000f00 */
[----:B------:R-:W-:Y:S02]  /*88e0*/  CS2R R146, SRZ ;  /* 0x0000000000927805 */ /* 0x000fe4000001ff00 */
[----:B------:R-:W-:Y:S02]  /*88f0*/  SHF.R.S32.HI R3, RZ, 0x6, R3 ;  /* 0x00000006ff037819 */ /* 0x000fe40000011403 */
[----:B------:R-:W-:Y:S02]  /*8900*/  CS2R R144, SRZ ;  /* 0x0000000000907805 */ /* 0x000fe4000001ff00 */
[----:B------:R-:W-:Y:S02]  /*8910*/  CS2R R142, SRZ ;  /* 0x00000000008e7805 */ /* 0x000fe4000001ff00 */
[----:B------:R-:W-:-:S02]  /*8920*/  CS2R R140, SRZ ;  /* 0x00000000008c7805 */ /* 0x000fc4000001ff00 */
[----:B------:R-:W-:Y:S02]  /*8930*/  VIMNMX R6, RZ, R3, !PT ;  /* 0x00000003ff067248 */ /* 0x000fe40007fe0100 */
[----:B------:R-:W-:Y:S02]  /*8940*/  CS2R R138, SRZ ;  /* 0x00000000008a7805 */ /* 0x000fe4000001ff00 */
[----:B------:R-:W-:Y:S02]  /*8950*/  CS2R R136, SRZ ;  /* 0x0000000000887805 */ /* 0x000fe4000001ff00 */
[----:B------:R-:W-:Y:S02]  /*8960*/  CS2R R134, SRZ ;  /* 0x0000000000867805 */ /* 0x000fe4000001ff00 */
[----:B------:R-:W-:Y:S01]  /*8970*/  ISETP.GT.AND P1, PT, R104, R6, PT ;  /* 0x000000066800720c */ /* 0x000fe20003f24270 */
[----:B------:R0:W-:Y:S01]  /*8980*/  STL [R1+0x50], R6 ;  /* 0x0000500601007387 */ /* 0x0001e20000100800 */
[----:B------:R-:W-:-:S02]  /*8990*/  CS2R R132, SRZ ;  /* 0x0000000000847805 */ /* 0x000fc4000001ff00 */
[----:B------:R-:W-:Y:S02]  /*89a0*/  CS2R R120, SRZ ;  /* 0x0000000000787805 */ /* 0x000fe4000001ff00 */
[----:B------:R-:W-:Y:S02]  /*89b0*/  CS2R R116, SRZ ;  /* 0x0000000000747805 */ /* 0x000fe4000001ff00 */
[----:B------:R-:W-:Y:S02]  /*89c0*/  CS2R R128, SRZ ;  /* 0x0000000000807805 */ /* 0x000fe4000001ff00 */
[----:B------:R-:W-:Y:S02]  /*89d0*/  CS2R R112, SRZ ;  /* 0x0000000000707805 */ /* 0x000fe4000001ff00 */
[----:B---3--:R-:W-:Y:S02]  /*89e0*/  CS2R R108, SRZ ;  /* 0x00000000006c7805 */ /* 0x008fe4000001ff00 */
        /* <DEDUP_REMOVED lines=13> */
[----:B------:R-:W-:Y:S01]  /*8ac0*/  IMAD.MOV.U32 R105, RZ, RZ, RZ ;  /* 0x000000ffff697224 */ /* 0x000fe200078e00ff */
        /* <DEDUP_REMOVED lines=35> */
[----:B------:R-:W-:Y:S01]  /*8d00*/  CS2R R24, SRZ ;  /* 0x0000000000187805 */ /* 0x000fe2000001ff00 */
[----:B0-----:R-:W-:Y:S06]  /*8d10*/  @!P1 BRA `(.L_x_1443) ;  /* 0x0000015c00e89947 */ /* 0x001fec0003800000 */
[----:B------:R-:W0:Y:S01]  /*8d20*/  S2R R6, SR_TID.X ;  /* 0x0000000000067919 */ /* 0x000e220000002100 */
[----:B------:R-:W-:Y:S01]  /*8d30*/  BSSY B6, `(.L_x_1444) ;  /* 0x0000020000067945 */ /* 0x000fe20003800000 */
[----:B0-----:R-:W-:-:S04]  /*8d40*/  IADD3 R0, R6, -0x80, RZ ;  /* 0xffffff8006007810 */ /* 0x001fc80007ffe0ff */
[----:B------:R-:W-:-:S04]  /*8d50*/  SHF.R.S32.HI R3, RZ, 0x1f, R0 ;  /* 0x0000001fff037819 */ /* 0x000fc80000011400 */
[----:B------:R-:W-:-:S04]  /*8d60*/  LEA.HI R3, R3, R0, RZ, 0x7 ;  /* 0x0000000003037211 */ /* 0x000fc800078f38ff */
[----:B------:R-:W-:-:S06]  /*8d70*/  SHF.R.S32.HI R0, RZ, 0x7, R3 ;  /* 0x00000007ff007819 */ /* 0x000fcc0000011403 */
[----:B------:R-:W0:Y:S02]  /*8d80*/  SHFL.IDX PT, R0, R0, RZ, 0x1f ;  /* 0x00001fff00007589 */ /* 0x000e2400000e0000 */
[----:B0-----:R-:W-:-:S04]  /*8d90*/  LEA.HI R2, R0, R0, RZ, 0x1 ;  /* 0x0000000000027211 */ /* 0x001fc800078f08ff */
[----:B------:R-:W-:Y:S01]  /*8da0*/  LOP3.LUT R3, R2, 0x1e, RZ, 0xc0, !PT ;  /* 0x0000001e02037812 */ /* 0x000fe200078ec0ff */
[----:B------:R-:W-:-:S04]  /*8db0*/  VIADD R2, R16, 0x10400 ;  /* 0x0001040010027836 */ /* 0x000fc80000000000 */
[----:B------:R-:W-:Y:S01]  /*8dc0*/  IMAD.IADD R3, R0, 0x1, -R3 ;  /* 0x0000000100037824 */ /* 0x000fe200078e0a03 */
[----:B------:R-:W-:-:S03]  /*8dd0*/  LOP3.LUT P0, RZ, R2, 0x3ff, RZ, 0xc0, !PT ;  /* 0x000003ff02ff7812 */ /* 0x000fc6000780c0ff */
[----:B------:R-:W-:Y:S01]  /*8de0*/  IMAD R3, R3, 0x2000, R2 ;  /* 0x0000200003037824 */ /* 0x000fe200078e0202 */
[----:B------:R-:W-:-:S04]  /*8df0*/  P2R R23, PR, RZ, 0x1 ;  /* 0x00000001ff177803 */ /* 0x000fc80000000000 */
[----:B------:R-:W-:-:S04]  /*8e00*/  SHF.R.U32.HI R2, RZ, 0x4, R3 ;  /* 0x00000004ff027819 */ /* 0x000fc80000011603 */
[----:B------:R-:W-:Y:S01]  /*8e10*/  LOP3.LUT R2, R2, 0x3fff, RZ, 0xc0, !PT ;  /* 0x00003fff02027812 */ /* 0x000fe200078ec0ff */
[----:B------:R-:W-:Y:S06]  /*8e20*/  @!P0 BRA `(.L_x_1445) ;  /* 0x0000000000408947 */ /* 0x000fec0003800000 */
        /* <DEDUP_REMOVED lines=10> */
[----:B------:R-:W-:Y:S01]  /*8ed0*/  MOV R13, RZ ;  /* 0x000000ff000d7202 */ /* 0x000fe20000000f00 */
[----:B------:R-:W-:-:S02]  /*8ee0*/  IMAD.U32 R11, RZ, RZ, UR5 ;  /* 0x00000005ff0b7e24 */ /* 0x000fc4000f8e00ff */
[----:B------:R-:W-:Y:S02]  /*8ef0*/  IMAD.MOV.U32 R8, RZ, RZ, 0x70 ;  /* 0x00000070ff087424 */ /* 0x000fe400078e00ff */
[----:B0-----:R-:W-:-:S07]  /*8f00*/  IMAD.MOV.U32 R12, RZ, RZ, 0x1 ;  /* 0x00000001ff0c7424 */ /* 0x001fce00078e00ff */
[----:B------:R-:W-:-:S07]  /*8f10*/  LEPC R20, `(.L_x_1445) ;  /* 0x000000001014794e */ /* 0x000fce0000000000 */
[----:B-1---5:R-:W-:Y:S05]  /*8f20*/  CALL.ABS.NOINC R14 ;  /* 0x000000000e007343 */ /* 0x022fea0003c00000 */
.L_x_1445:
[----:B------:R-:W-:Y:S05]  /*8f30*/  BSYNC B6 ;  /* 0x0000000000067941 */ /* 0x000fea0003800000 */
.L_x_1444:
[----:B------:R-:W-:Y:S02]  /*8f40*/  ULDC UR4, c[0x0][0x3d4] ;  /* 0x0000f50000047ab9 */ /* 0x000fe40000000800 */
[----:B------:R-:W-:-:S13]  /*8f50*/  ISETP.LT.AND P0, PT, RZ, UR4, PT ;  /* 0x00000004ff007c0c */ /* 0x000fda000bf01270 */
[----:B------:R-:W-:Y:S05]  /*8f60*/  @P0 BRA `(.L_x_1446) ;  /* 0x0000000000400947 */ /* 0x000fea0003800000 */
[----:B------:R-:W2:Y:S02]  /*8f70*/  LDL R20, [R1+0x68] ;  /* 0x0000680001147983 */ /* 0x000ea40000100800 */
[----:B--2---:R-:W-:-:S04]  /*8f80*/  LEA.HI R0, R20, R20, RZ, 0x1 ;  /* 0x0000001414007211 */ /* 0x004fc800078f08ff */
[----:B------:R-:W-:-:S05]  /*8f90*/  LOP3.LUT R0, R0, 0xfffffffe, RZ, 0xc0, !PT ;  /* 0xfffffffe00007812 */ /* 0x000fca00078ec0ff */
[----:B------:R-:W-:-:S05]  /*8fa0*/  IMAD.IADD R0, R20, 0x1, -R0 ;  /* 0x0000000114007824 */ /* 0x000fca00078e0a00 */
[----:B------:R-:W-:-:S04]  /*8fb0*/  SHF.L.U32 R3, R0, 0x1f, RZ ;  /* 0x0000001f00037819 */ /* 0x000fc800000006ff */
[----:B------:R0:W1:Y:S03]  /*8fc0*/  SYNCS.PHASECHK.TRANS64.TRYWAIT P0, [R16+URZ+0x30800], R3 ;  /* 0x03080003100075a7 */ /* 0x000066000800017f */
[----:B-1----:R-:W-:Y:S05]  /*8fd0*/  @!P0 NANOSLEEP.SYNCS 0x989680 ;  /* 0x009896800000895d */ /* 0x002fea0003900000 */
[----:B------:R-:W1:Y:S01]  /*8fe0*/  @!P0 SYNCS.PHASECHK.TRANS64 P0, [R16+URZ+0x30800], R3 ;  /* 0x03080003100085a7 */ /* 0x000e62000800007f */
[----:B------:R-:W-:Y:S04]  /*8ff0*/  BSSY B0, `(.L_x_1447) ;  /* 0x0000006000007945 */ /* 0x000fe80003800000 */
[----:B-1----:R-:W-:Y:S05]  /*9000*/  @P0 BRA `(.L_x_1448) ;  /* 0x0000000000100947 */ /* 0x002fea0003800000 */
.L_x_1449:
[----:B-1----:R1:W2:Y:S02]  /*9010*/  SYNCS.PHASECHK.TRANS64.TRYWAIT P0, [R16+URZ+0x30800], R3 ;  /* 0x03080003100075a7 */ /* 0x0022a4000800017f */
[----:B--2---:R-:W-:Y:S05]  /*9020*/  @!P0 NANOSLEEP.SYNCS 0x989680 ;  /* 0x009896800000895d */ /* 0x004fea0003900000 */
[----:B------:R-:W2:Y:S02]  /*9030*/  @!P0 SYNCS.PHASECHK.TRANS64 P0, [R16+URZ+0x30800], R3 ;  /* 0x03080003100085a7 */ /* 0x000ea4000800007f */
[----:B--2---:R-:W-:Y:S05]  /*9040*/  @!P0 BRA `(.L_x_1449) ;  /* 0xfffffffc00f08947 */ /* 0x004fea000383ffff */
.L_x_1448:
[----:B------:R-:W-:Y:S05]  /*9050*/  BSYNC B0 ;  /* 0x0000000000007941 */ /* 0x000fea0003800000 */
.L_x_1447:
[----:B------:R-:W-:Y:S05]  /*9060*/  BRA `(.L_x_1450) ;  /* 0x0000009400147947 */ /* 0x000fea0003800000 */
.L_x_1446:
[----:B------:R-:W0:Y:S01]  /*9070*/  LDC.64 R12, c[0x0][0x3d8] ;  /* 0x0000f600ff0c7b82 */ /* 0x000e220000000a00 */
[----:B-----5:R-:W-:Y:S01]  /*9080*/  SHF.R.S32.HI R3, RZ, 0x1f, R100 ;  /* 0x0000001fff037819 */ /* 0x020fe20000011464 */
[--C-:B------:R-:W-:Y:S01]  /*9090*/  IMAD.MOV.U32 R4, RZ, RZ, R208.reuse ;  /* 0x000000ffff047224 */ /* 0x100fe200078e00d0 */
[----:B------:R-:W-:Y:S01]  /*90a0*/  SHF.R.S32.HI R5, RZ, 0x1f, R208 ;  /* 0x0000001fff057819 */ /* 0x000fe200000114d0 */
[----:B------:R-:W-:Y:S01]  /*90b0*/  BSSY B6, `(.L_x_1451) ;  /* 0x0000031000067945 */ /* 0x000fe20003800000 */
[----:B------:R-:W-:Y:S02]  /*90c0*/  ISETP.NE.AND P4, PT, R23, RZ, PT ;  /* 0x000000ff1700720c */ /* 0x000fe40003f85270 */
[----:B------:R-:W-:Y:S01]  /*90d0*/  SHF.R.S32.HI R229, RZ, 0x1f, R228 ;  /* 0x0000001fffe57819 */ /* 0x000fe200000114e4 */
[----:B------:R-:W1:Y:S01]  /*90e0*/  LDC.64 R14, c[0x0][0x3e8] ;  /* 0x0000fa00ff0e7b82 */ /* 0x000e620000000a00 */
[-C--:B0-----:R-:W-:Y:S01]  /*90f0*/  IMAD R6, R19, R12.reuse, RZ ;  /* 0x0000000c13067224 */ /* 0x081fe200078e02ff */
[----:B------:R-:W-:Y:S01]  /*9100*/  SHF.L.U64.HI R86, R12, 0x5, R13 ;  /* 0x000000050c567819 */ /* 0x000fe2000001020d */
[----:B------:R-:W-:-:S02]  /*9110*/  IMAD R0, R3, R12, RZ ;  /* 0x0000000c03007224 */ /* 0x000fc400078e02ff */
[C---:B------:R-:W-:Y:S02]  /*9120*/  IMAD R95, R18.reuse, R13, R6 ;  /* 0x0000000d125f7224 */ /* 0x040fe400078e0206 */
[----:B------:R-:W-:Y:S01]  /*9130*/  IMAD.WIDE.U32 R6, R18, R12, R4 ;  /* 0x0000000c12067225 */ /* 0x000fe200078e0004 */
[----:B-1----:R-:W-:-:S03]  /*9140*/  SHF.L.U64.HI R90, R14, 0x5, R15 ;  /* 0x000000050e5a7819 */ /* 0x002fc6000001020f */
[-C--:B------:R-:W-:Y:S02]  /*9150*/  IMAD R3, R3, R14.reuse, RZ ;  /* 0x0000000e03037224 */ /* 0x080fe400078e02ff */
[----:B------:R-:W-:Y:S02]  /*9160*/  IMAD R10, R19, R14, RZ ;  /* 0x0000000e130a7224 */ /* 0x000fe400078e02ff */
[----:B------:R-:W-:-:S04]  /*9170*/  IMAD.WIDE.U32 R82, R100, R12, RZ ;  /* 0x0000000c64527225 */ /* 0x000fc800078e00ff */
[----:B------:R-:W-:Y:S01]  /*9180*/  IMAD R25, R100, R13, R0 ;  /* 0x0000000d64197224 */ /* 0x000fe200078e0200 */
[----:B------:R-:W-:Y:S01]  /*9190*/  IADD3 R93, P0, R6, R82, RZ ;  /* 0x00000052065d7210 */ /* 0x000fe20007f1e0ff */
[C---:B------:R-:W-:Y:S02]  /*91a0*/  IMAD R3, R100.reuse, R15, R3 ;  /* 0x0000000f64037224 */ /* 0x040fe400078e0203 */
[----:B------:R-:W-:-:S04]  /*91b0*/  IMAD.WIDE.U32 R80, R100, R14, RZ ;  /* 0x0000000e64507225 */ /* 0x000fc800078e00ff */
[----:B------:R-:W-:Y:S01]  /*91c0*/  IMAD.WIDE.U32 R4, R18, R14, R4 ;  /* 0x0000000e12047225 */ /* 0x000fe200078e0004 */
[----:B------:R-:W-:-:S03]  /*91d0*/  IADD3 R27, R3, R81, RZ ;  /* 0x00000051031b7210 */ /* 0x000fc60007ffe0ff */
[----:B------:R-:W-:Y:S01]  /*91e0*/  IMAD R97, R18, R15, R10 ;  /* 0x0000000f12617224 */ /* 0x000fe200078e020a */
[----:B------:R-:W-:Y:S01]  /*91f0*/  IADD3 R87, P1, R4, R80, RZ ;  /* 0x0000005004577210 */ /* 0x000fe20007f3e0ff */
[----:B------:R-:W-:-:S03]  /*9200*/  IMAD.WIDE.U32 R8, R18, R12, R228 ;  /* 0x0000000c12087225 */ /* 0x000fc600078e00e4 */
[----:B------:R-:W-:Y:S01]  /*9210*/  IADD3.X R107, R27, R5, R97, P1, !PT ;  /* 0x000000051b6b7210 */ /* 0x000fe20000ffe461 */
[----:B------:R-:W-:Y:S01]  /*9220*/  IMAD.WIDE.U32 R10, R18, R14, R228 ;  /* 0x0000000e120a7225 */ /* 0x000fe200078e00e4 */
[----:B------:R-:W-:-:S03]  /*9230*/  IADD3 R91, P2, R8, R82, RZ ;  /* 0x00000052085b7210 */ /* 0x000fc60007f5e0ff */
[----:B------:R-:W-:Y:S01]  /*9240*/  IMAD.IADD R25, R25, 0x1, R83 ;  /* 0x0000000119197824 */ /* 0x000fe200078e0253 */
[----:B------:R-:W-:Y:S01]  /*9250*/  IADD3 R23, P3, R10, R80, RZ ;  /* 0x000000500a177210 */ /* 0x000fe20007f7e0ff */
[----:B------:R-:W-:Y:S02]  /*9260*/  IMAD.SHL.U32 R88, R12, 0x20, RZ ;  /* 0x000000200c587824 */ /* 0x000fe400078e00ff */
[----:B------:R-:W-:Y:S01]  /*9270*/  IMAD.SHL.U32 R92, R14, 0x20, RZ ;  /* 0x000000200e5c7824 */ /* 0x000fe200078e00ff */
[C---:B------:R-:W-:Y:S02]  /*9280*/  IADD3.X R89, R25.reuse, R7, R95, P0, !PT ;  /* 0x0000000719597210 */ /* 0x040fe400007fe45f */
[----:B------:R-:W-:Y:S02]  /*9290*/  IADD3.X R95, R25, R95, R9, P2, !PT ;  /* 0x0000005f195f7210 */ /* 0x000fe400017fe409 */
[----:B------:R-:W-:Y:S01]  /*92a0*/  IADD3.X R97, R27, R97, R11, P3, !PT ;  /* 0x000000611b617210 */ /* 0x000fe20001ffe40b */
        /* <DEDUP_REMOVED lines=14> */
[----:B0-----:R-:W-:-:S07]  /*9390*/  IMAD.MOV.U32 R13, RZ, RZ, RZ ;  /* 0x000000ffff0d7224 */ /* 0x001fce00078e00ff */
[----:B------:R-:W-:-:S07]  /*93a0*/  LEPC R20, `(.L_x_1452) ;  /* 0x000000001014794e */ /* 0x000fce0000000000 */
[----:B-1----:R-:W-:Y:S05]  /*93b0*/  CALL.ABS.NOINC R14 ;  /* 0x000000000e007343 */ /* 0x002fea0003c00000 */
.L_x_1452:
[----:B------:R-:W-:Y:S05]  /*93c0*/  BSYNC B6 ;  /* 0x0000000000067941 */ /* 0x000fea0003800000 */
.L_x_1451:
[----:B------:R-:W2:Y:S01]  /*93d0*/  LDL R110, [R1+0x4] ;  /* 0x00000400016e7983 */ /* 0x000ea20000100800 */
[----:B------:R-:W0:Y:S01]  /*93e0*/  LDC.64 R84, c[0x0][0x3d8] ;  /* 0x0000f600ff547b82 */ /* 0x000e220000000a00 */
[----:B------:R-:W-:Y:S01]  /*93f0*/  ULDC.U8 UR4, c[0x0][0x3f0] ;  /* 0x0000fc0000047ab9 */ /* 0x000fe20000000000 */
[----:B------:R-:W-:Y:S01]  /*9400*/  BSSY B0, `(.L_x_1453) ;  /* 0x0000903000007945 */ /* 0x000fe20003800000 */
[----:B------:R-:W-:-:S05]  /*9410*/  ISETP.NE.AND P0, PT, RZ, UR4, PT ;  /* 0x00000004ff007c0c */ /* 0x000fca000bf05270 */
[----:B------:R-:W1:Y:S01]  /*9420*/  LDC.64 R14, c[0x0][0x3e8] ;  /* 0x0000fa00ff0e7b82 */ /* 0x000e620000000a00 */
[----:B--2---:R-:W-:Y:S01]  /*9430*/  SHF.R.S32.HI R3, RZ, 0x1f, R110 ;  /* 0x0000001fff037819 */ /* 0x004fe2000001146e */
[----:B0-----:R-:W-:-:S04]  /*9440*/  IMAD.WIDE.U32 R4, R110, R84, RZ ;  /* 0x000000546e047225 */ /* 0x001fc800078e00ff */
[C---:B------:R-:W-:Y:S02]  /*9450*/  IMAD R0, R3.reuse, R84, RZ ;  /* 0x0000005403007224 */ /* 0x040fe400078e02ff */
[-C--:B-1----:R-:W-:Y:S02]  /*9460*/  IMAD R8, R3, R14.reuse, RZ ;  /* 0x0000000e03087224 */ /* 0x082fe400078e02ff */
[C---:B------:R-:W-:Y:S02]  /*9470*/  IMAD R3, R110.reuse, R85, R0 ;  /* 0x000000556e037224 */ /* 0x040fe400078e0200 */
[----:B------:R-:W-:-:S03]  /*9480*/  IMAD.WIDE.U32 R6, R110, R14, RZ ;  /* 0x0000000e6e067225 */ /* 0x000fc600078e00ff */
[----:B------:R-:W-:Y:S01]  /*9490*/  IADD3 R5, R5, R3, RZ ;  /* 0x0000000305057210 */ /* 0x000fe20007ffe0ff */
[C---:B------:R-:W-:Y:S02]  /*94a0*/  IMAD R9, R110.reuse, R15, R8 ;  /* 0x0000000f6e097224 */ /* 0x040fe400078e0208 */
[----:B------:R-:W-:Y:S01]  /*94b0*/  IMAD R0, R110, -0x80, R224 ;  /* 0xffffff806e007824 */ /* 0x000fe200078e02e0 */
[C---:B------:R-:W-:Y:S01]  /*94c0*/  SHF.L.U64.HI R13, R4.reuse, 0x7, R5 ;  /* 0x00000007040d7819 */ /* 0x040fe20000010205 */
[----:B------:R-:W-:Y:S02]  /*94d0*/  IMAD.IADD R3, R7, 0x1, R9 ;  /* 0x0000000107037824 */ /* 0x000fe400078e0209 */
[----:B------:R-:W-:Y:S01]  /*94e0*/  IMAD.SHL.U32 R12, R4, 0x80, RZ ;  /* 0x00000080040c7824 */ /* 0x000fe200078e00ff */
[----:B------:R-:W-:Y:S01]  /*94f0*/  VIMNMX R21, R0, 0x80, PT ;  /* 0x0000008000157848 */ /* 0x000fe20003fe0100 */
[C---:B------:R-:W-:Y:S01]  /*9500*/  IMAD.SHL.U32 R10, R6.reuse, 0x80, RZ ;  /* 0x00000080060a7824 */ /* 0x040fe200078e00ff */
[----:B------:R-:W-:Y:S01]  /*9510*/  SHF.L.U64.HI R11, R6, 0x7, R3 ;  /* 0x00000007060b7819 */ /* 0x000fe20000010203 */
[----:B------:R-:W-:Y:S06]  /*9520*/  @!P0 BRA `(.L_x_1454) ;  /* 0x0000004400988947 */ /* 0x000fec0003800000 */
[----:B------:R-:W2:Y:S01]  /*9530*/  LDL R20, [R1+0x74] ;  /* 0x0000740001147983 */ /* 0x000ea20000100800 */
[-C--:B------:R-:W-:Y:S02]  /*9540*/  ISETP.GE.AND P0, PT, R18, R21.reuse, PT ;  /* 0x000000151200720c */ /* 0x080fe40003f06270 */
[----:B------:R-:W-:Y:S01]  /*9550*/  ISETP.GE.AND P1, PT, R233, R21, PT ;  /* 0x00000015e900720c */ /* 0x000fe20003f26270 */
[----:B------:R0:W5:Y:S04]  /*9560*/  LDL R94, [R1+0x10] ;  /* 0x00001000015e7983 */ /* 0x0001680000100800 */
[----:B------:R0:W5:Y:S01]  /*9570*/  LDL R91, [R1+0x14] ;  /* 0x00001400015b7983 */ /* 0x0001620000100800 */
[----:B------:R-:W-:Y:S01]  /*9580*/  BSSY B1, `(.L_x_1455) ;  /* 0x0000034000017945 */ /* 0x000fe20003800000 */
        /* <DEDUP_REMOVED lines=17> */
[----:B--2---:R-:W-:Y:S01]  /*96a0*/  ISETP.GE.AND P2, PT, R20, R21, PT ;  /* 0x000000151400720c */ /* 0x004fe20003f46270 */
[----:B0-----:R-:W-:-:S12]  /*96b0*/  @P0 BRA `(.L_x_1456) ;  /* 0x0000000000800947 */ /* 0x001fd80003800000 */
[----:B------:R-:W-:Y:S01]  /*96c0*/  IADD3 R0, P4, R10, R87, RZ ;  /* 0x000000570a007210 */ /* 0x000fe20007f9e0ff */
[----:B------:R-:W-:Y:S01]  /*96d0*/  ULDC.64 UR4, c[0x0][0x3c8] ;  /* 0x0000f20000047ab9 */ /* 0x000fe20000000a00 */
[----:B------:R-:W-:Y:S01]  /*96e0*/  IADD3 R7, P3, R12, R93, RZ ;  /* 0x0000005d0c077210 */ /* 0x000fe20007f7e0ff */
[----:B------:R-:W-:Y:S01]  /*96f0*/  ULDC.64 UR6, c[0x0][0x3e0] ;  /* 0x0000f80000067ab9 */ /* 0x000fe20000000a00 */
[----:B------:R-:W-:Y:S01]  /*9700*/  CS2R R78, SRZ ;  /* 0x00000000004e7805 */ /* 0x000fe2000001ff00 */
[----:B------:R-:W-:Y:S01]  /*9710*/  IMAD.X R3, R11, 0x1, R107, P4 ;  /* 0x000000010b037824 */ /* 0x000fe200020e066b */
[----:B------:R-:W-:Y:S02]  /*9720*/  IADD3.X R20, R13, R89, RZ, P3, !PT ;  /* 0x000000590d147210 */ /* 0x000fe40001ffe4ff */
[----:B------:R-:W-:Y:S02]  /*9730*/  CS2R R74, SRZ ;  /* 0x00000000004a7805 */ /* 0x000fe4000001ff00 */
[----:B------:R-:W-:Y:S01]  /*9740*/  LEA R6, P3, R7, UR4, 0x1 ;  /* 0x0000000407067c11 */ /* 0x000fe2000f8608ff */
[----:B------:R-:W-:Y:S01]  /*9750*/  ULDC UR4, c[0x0][0x3d4] ;  /* 0x0000f50000047ab9 */ /* 0x000fe20000000800 */
[----:B------:R-:W-:-:S02]  /*9760*/  LEA R8, P4, R0, UR6, 0x1 ;  /* 0x0000000600087c11 */ /* 0x000fc4000f8808ff */
[----:B------:R-:W-:Y:S02]  /*9770*/  CS2R R70, SRZ ;  /* 0x0000000000467805 */ /* 0x000fe4000001ff00 */
[----:B------:R-:W-:Y:S02]  /*9780*/  LEA.HI.X R7, R7, UR5, R20, 0x1, P3 ;  /* 0x0000000507077c11 */ /* 0x000fe400098f0c14 */
[----:B------:R-:W-:Y:S02]  /*9790*/  CS2R R66, SRZ ;  /* 0x0000000000427805 */ /* 0x000fe4000001ff00 */
[----:B------:R-:W-:Y:S01]  /*97a0*/  LEA.HI.X R9, R0, UR7, R3, 0x1, P4 ;  /* 0x0000000700097c11 */ /* 0x000fe2000a0f0c03 */
[----:B------:R-:W-:Y:S01]  /*97b0*/  ULDC.64 UR8, c[0x0][0x208] ;  /* 0x0000820000087ab9 */ /* 0x000fe20000000a00 */
[----:B------:R-:W-:Y:S02]  /*97c0*/  ISETP.GE.AND P3, PT, R208, UR4, PT ;  /* 0x00000004d0007c0c */ /* 0x000fe4000bf66270 */
[----:B-----5:R-:W-:-:S02]  /*97d0*/  ISETP.GE.AND P4, PT, R94, UR4, PT ;  /* 0x000000045e007c0c */ /* 0x020fc4000bf86270 */
[----:B------:R-:W-:Y:S02]  /*97e0*/  ISETP.GE.AND P5, PT, R237, UR4, PT ;  /* 0x00000004ed007c0c */ /* 0x000fe4000bfa6270 */
[----:B------:R-:W-:Y:S02]  /*97f0*/  ISETP.GE.AND P6, PT, R91, UR4, PT ;  /* 0x000000045b007c0c */ /* 0x000fe4000bfc6270 */
[----:B------:R-:W-:Y:S02]  /*9800*/  CS2R R76, SRZ ;  /* 0x00000000004c7805 */ /* 0x000fe4000001ff00 */
[----:B------:R-:W-:Y:S02]  /*9810*/  CS2R R72, SRZ ;  /* 0x0000000000487805 */ /* 0x000fe4000001ff00 */
[----:B------:R-:W-:Y:S02]  /*9820*/  CS2R R68, SRZ ;  /* 0x0000000000447805 */ /* 0x000fe4000001ff00 */
[----:B------:R-:W-:Y:S01]  /*9830*/  CS2R R64, SRZ ;  /* 0x0000000000407805 */ /* 0x000fe2000001ff00 */
        /* <DEDUP_REMOVED lines=8> */
.L_x_1456:
[----:B------:R-:W-:Y:S05]  /*98c0*/  BSYNC B1 ;  /* 0x0000000000017941 */ /* 0x000fea0003800000 */
.L_x_1455:
[----:B------:R-:W-:Y:S04]  /*98d0*/  BSSY B1, `(.L_x_1457) ;  /* 0x0000022000017945 */ /* 0x000fe80003800000 */
[----:B------:R-:W-:Y:S05]  /*98e0*/  @P1 BRA `(.L_x_1458) ;  /* 0x0000000000801947 */ /* 0x000fea0003800000 */
[----:B0-----:R-:W-:Y:S01]  /*98f0*/  IADD3 R7, P5, P6, R93, R88, R12 ;  /* 0x000000585d077210 */ /* 0x001fe20007ebe00c */
[----:B------:R-:W-:Y:S01]  /*9900*/  ULDC.64 UR4, c[0x0][0x3c8] ;  /* 0x0000f20000047ab9 */ /* 0x000fe20000000a00 */
[----:B------:R-:W-:Y:S01]  /*9910*/  IADD3 R0, P3, P4, R87, R92, R10 ;  /* 0x0000005c57007210 */ /* 0x000fe20007c7e00a */
[----:B------:R-:W-:Y:S01]  /*9920*/  ULDC.64 UR6, c[0x0][0x3e0] ;  /* 0x0000f80000067ab9 */ /* 0x000fe20000000a00 */
[----:B------:R-:W-:Y:S02]  /*9930*/  IADD3.X R20, R89, R86, R13, P5, P6 ;  /* 0x0000005659147210 */ /* 0x000fe40002fec40d */
[----:B------:R-:W-:Y:S02]  /*9940*/  CS2R R62, SRZ ;  /* 0x00000000003e7805 */ /* 0x000fe4000001ff00 */
[----:B------:R-:W-:Y:S02]  /*9950*/  IADD3.X R3, R107, R90, R11, P3, P4 ;  /* 0x0000005a6b037210 */ /* 0x000fe40001fe840b */
[----:B------:R-:W-:-:S02]  /*9960*/  CS2R R56, SRZ ;  /* 0x0000000000387805 */ /* 0x000fc4000001ff00 */
[C---:B------:R-:W-:Y:S01]  /*9970*/  LEA R6, P5, R7.reuse, UR4, 0x1 ;  /* 0x0000000407067c11 */ /* 0x040fe2000f8a08ff */
[----:B------:R-:W-:Y:S01]  /*9980*/  ULDC UR4, c[0x0][0x3d4] ;  /* 0x0000f50000047ab9 */ /* 0x000fe20000000800 */
[C---:B------:R-:W-:Y:S02]  /*9990*/  LEA R8, P4, R0.reuse, UR6, 0x1 ;  /* 0x0000000600087c11 */ /* 0x040fe4000f8808ff */
[----:B------:R-:W-:Y:S02]  /*99a0*/  CS2R R54, SRZ ;  /* 0x0000000000367805 */ /* 0x000fe4000001ff00 */
[----:B------:R-:W-:Y:S02]  /*99b0*/  LEA.HI.X R7, R7, UR5, R20, 0x1, P5 ;  /* 0x0000000507077c11 */ /* 0x000fe4000a8f0c14 */
[----:B------:R-:W-:Y:S02]  /*99c0*/  CS2R R48, SRZ ;  /* 0x0000000000307805 */ /* 0x000fe4000001ff00 */
[----:B------:R-:W-:Y:S01]  /*99d0*/  LEA.HI.X R9, R0, UR7, R3, 0x1, P4 ;  /* 0x0000000700097c11 */ /* 0x000fe2000a0f0c03 */
[----:B------:R-:W-:Y:S01]  /*99e0*/  ULDC.64 UR8, c[0x0][0x208] ;  /* 0x0000820000087ab9 */ /* 0x000fe20000000a00 */
[----:B------:R-:W-:-:S02]  /*99f0*/  ISETP.GE.AND P3, PT, R208, UR4, PT ;  /* 0x00000004d0007c0c */ /* 0x000fc4000bf66270 */
[----:B-----5:R-:W-:Y:S02]  /*9a00*/  ISETP.GE.AND P4, PT, R94, UR4, PT ;  /* 0x000000045e007c0c */ /* 0x020fe4000bf86270 */
[----:B------:R-:W-:Y:S02]  /*9a10*/  ISETP.GE.AND P5, PT, R237, UR4, PT ;  /* 0x00000004ed007c0c */ /* 0x000fe4000bfa6270 */
[----:B------:R-:W-:Y:S02]  /*9a20*/  ISETP.GE.AND P6, PT, R91, UR4, PT ;  /* 0x000000045b007c0c */ /* 0x000fe4000bfc6270 */
        /* <DEDUP_REMOVED lines=12> */
.L_x_1458:
[----:B------:R-:W-:Y:S05]  /*9af0*/  BSYNC B1 ;  /* 0x0000000000017941 */ /* 0x000fea0003800000 */
.L_x_1457:
[----:B------:R-:W-:Y:S01]  /*9b00*/  BSSY B1, `(.L_x_1459) ;  /* 0x000002e000017945 */ /* 0x000fe20003800000 */
        /* <DEDUP_REMOVED lines=8> */
[----:B------:R-:W-:Y:S06]  /*9b90*/  @P2 BRA `(.L_x_1460) ;  /* 0x0000000000902947 */ /* 0x000fec0003800000 */
[----:B01----:R-:W-:Y:S01]  /*9ba0*/  LEA R6, P3, R84, R12, 0x6 ;  /* 0x0000000c54067211 */ /* 0x003fe200078630ff */
[----:B------:R-:W-:Y:S01]  /*9bb0*/  ULDC.64 UR4, c[0x0][0x3c8] ;  /* 0x0000f20000047ab9 */ /* 0x000fe20000000a00 */
[----:B------:R-:W-:Y:S01]  /*9bc0*/  LEA R0, P4, R14, R10, 0x6 ;  /* 0x0000000a0e007211 */ /* 0x000fe200078830ff */
[----:B------:R-:W-:Y:S01]  /*9bd0*/  ULDC.64 UR6, c[0x0][0x3e0] ;  /* 0x0000f80000067ab9 */ /* 0x000fe20000000a00 */
[----:B------:R-:W-:Y:S02]  /*9be0*/  IADD3 R7, P5, R6, R93, RZ ;  /* 0x0000005d06077210 */ /* 0x000fe40007fbe0ff */
[----:B------:R-:W-:Y:S02]  /*9bf0*/  CS2R R44, SRZ ;  /* 0x00000000002c7805 */ /* 0x000fe4000001ff00 */
[----:B------:R-:W-:Y:S02]  /*9c00*/  LEA.HI.X R20, R84, R13, R85, 0x6, P3 ;  /* 0x0000000d54147211 */ /* 0x000fe400018f3455 */
[----:B------:R-:W-:-:S02]  /*9c10*/  CS2R R40, SRZ ;  /* 0x0000000000287805 */ /* 0x000fc4000001ff00 */
[----:B------:R-:W-:Y:S02]  /*9c20*/  IADD3 R0, P6, R0, R87, RZ ;  /* 0x0000005700007210 */ /* 0x000fe40007fde0ff */
[----:B------:R-:W-:Y:S02]  /*9c30*/  CS2R R38, SRZ ;  /* 0x0000000000267805 */ /* 0x000fe4000001ff00 */
[----:B------:R-:W-:Y:S01]  /*9c40*/  LEA.HI.X R8, R14, R11, R15, 0x6, P4 ;  /* 0x0000000b0e087211 */ /* 0x000fe200020f340f */
[----:B------:R-:W-:Y:S01]  /*9c50*/  IMAD.X R20, R20, 0x1, R89, P5 ;  /* 0x0000000114147824 */ /* 0x000fe200028e0659 */
[C---:B------:R-:W-:Y:S01]  /*9c60*/  LEA R6, P3, R7.reuse, UR4, 0x1 ;  /* 0x0000000407067c11 */ /* 0x040fe2000f8608ff */
[----:B------:R-:W-:Y:S01]  /*9c70*/  ULDC UR4, c[0x0][0x3d4] ;  /* 0x0000f50000047ab9 */ /* 0x000fe20000000800 */
[----:B------:R-:W-:Y:S01]  /*9c80*/  CS2R R34, SRZ ;  /* 0x0000000000227805 */ /* 0x000fe2000001ff00 */
[----:B------:R-:W-:Y:S01]  /*9c90*/  IMAD.X R3, R8, 0x1, R107, P6 ;  /* 0x0000000108037824 */ /* 0x000fe200030e066b */
[----:B------:R-:W-:Y:S01]  /*9ca0*/  LEA R8, P4, R0, UR6, 0x1 ;  /* 0x0000000600087c11 */ /* 0x000fe2000f8808ff */
[----:B------:R-:W-:Y:S01]  /*9cb0*/  ULDC.64 UR8, c[0x0][0x208] ;  /* 0x0000820000087ab9 */ /* 0x000fe20000000a00 */
[----:B------:R-:W-:-:S02]  /*9cc0*/  LEA.HI.X R7, R7, UR5, R20, 0x1, P3 ;  /* 0x0000000507077c11 */ /* 0x000fc400098f0c14 */
[----:B------:R-:W-:Y:S02]  /*9cd0*/  LEA.HI.X R9, R0, UR7, R3, 0x1, P4 ;  /* 0x0000000700097c11 */ /* 0x000fe4000a0f0c03 */
[----:B------:R-:W-:Y:S02]  /*9ce0*/  ISETP.GE.AND P3, PT, R208, UR4, PT ;  /* 0x00000004d0007c0c */ /* 0x000fe4000bf66270 */
[----:B-----5:R-:W-:Y:S02]  /*9cf0*/  ISETP.GE.AND P4, PT, R94, UR4, PT ;  /* 0x000000045e007c0c */ /* 0x020fe4000bf86270 */
[----:B------:R-:W-:Y:S02]  /*9d00*/  ISETP.GE.AND P5, PT, R237, UR4, PT ;  /* 0x00000004ed007c0c */ /* 0x000fe4000bfa6270 */
[----:B------:R-:W-:Y:S02]  /*9d10*/  ISETP.GE.AND P6, PT, R91, UR4, PT ;  /* 0x000000045b007c0c */ /* 0x000fe4000bfc6270 */
[----:B------:R-:W-:-:S02]  /*9d20*/  CS2R R46, SRZ ;  /* 0x00000000002e7805 */ /* 0x000fc4000001ff00 */
        /* <DEDUP_REMOVED lines=11> */
.L_x_1460:
[----:B------:R-:W-:Y:S05]  /*9de0*/  BSYNC B1 ;  /* 0x0000000000017941 */ /* 0x000fea0003800000 */
.L_x_1459:
[----:B------:R-:W3:Y:S01]  /*9df0*/  LDL R0, [R1+0x70] ;  /* 0x0000700001007983 */ /* 0x000ee20000100800 */
[----:B-----5:R-:W-:Y:S01]  /*9e00*/  IMAD.MOV.U32 R3, RZ, RZ, R67 ;  /* 0x000000ffff037224 */ /* 0x020fe200078e0043 */
[----:B------:R-:W4:Y:S01]  /*9e10*/  LDC R23, c[0x0][0x428] ;  /* 0x00010a00ff177b82 */ /* 0x000f220000000800 */
[----:B012---:R-:W-:Y:S01]  /*9e20*/  IMAD.MOV.U32 R6, RZ, RZ, R74 ;  /* 0x000000ffff067224 */ /* 0x007fe200078e004a */
[----:B------:R-:W-:Y:S01]  /*9e30*/  BSSY B1, `(.L_x_1461) ;  /* 0x0000050000017945 */ /* 0x000fe20003800000 */
        /* <DEDUP_REMOVED lines=21> */
[----:B------:R-:W-:-:S02]  /*9f90*/  MOV R3, R76 ;  /* 0x0000004c00037202 */ /* 0x000fc40000000f00 */
[----:B------:R-:W-:Y:S02]  /*9fa0*/  CS2R R24, SRZ ;  /* 0x0000000000187805 */ /* 0x000fe4000001ff00 */
[----:B------:R-:W-:Y:S02]  /*9fb0*/  CS2R R28, SRZ ;  /* 0x00000000001c7805 */ /* 0x000fe4000001ff00 */
[----:B------:R-:W-:Y:S02]  /*9fc0*/  CS2R R8, SRZ ;  /* 0x0000000000087805 */ /* 0x000fe4000001ff00 */
[----:B------:R-:W-:Y:S02]  /*9fd0*/  PRMT R109, R3, 0x7610, R109 ;  /* 0x00007610036d7816 */ /* 0x000fe4000000006d */
[----:B------:R-:W-:Y:S02]  /*9fe0*/  CS2R R26, SRZ ;  /* 0x00000000001a7805 */ /* 0x000fe4000001ff00 */
[----:B------:R-:W-:-:S02]  /*9ff0*/  CS2R R30, SRZ ;  /* 0x00000000001e7805 */ /* 0x000fc4000001ff00 */
[----:B---3--:R-:W-:Y:S02]  /*a000*/  ISETP.GE.AND P3, PT, R0, R21, PT ;  /* 0x000000150000720c */ /* 0x008fe40003f66270 */
[----:B------:R-:W-:Y:S02]  /*a010*/  CS2R R20, SRZ ;  /* 0x0000000000147805 */ /* 0x000fe4000001ff00 */
[----:B------:R-:W-:-:S04]  /*a020*/  MOV R0, R66 ;  /* 0x0000004200007202 */ /* 0x000fc80000000f00 */
[----:B------:R-:W-:Y:S02]  /*a030*/  PRMT R95, R95, 0x5410, R0 ;  /* 0x000054105f5f7816 */ /* 0x000fe40000000000 */
[----:B------:R-:W-:-:S04]  /*a040*/  MOV R0, R70 ;  /* 0x0000004600007202 */ /* 0x000fc80000000f00 */
[----:B------:R-:W-:Y:S02]  /*a050*/  PRMT R99, R99, 0x5410, R0 ;  /* 0x0000541063637816 */ /* 0x000fe40000000000 */
[----:B------:R-:W-:-:S04]  /*a060*/  MOV R0, R78 ;  /* 0x0000004e00007202 */ /* 0x000fc80000000f00 */
[----:B------:R-:W-:Y:S02]  /*a070*/  PRMT R108, R108, 0x5410, R0 ;  /* 0x000054106c6c7816 */ /* 0x000fe40000000000 */
[----:B------:R-:W-:Y:S02]  /*a080*/  MOV R0, R68 ;  /* 0x0000004400007202 */ /* 0x000fe40000000f00 */
[----:B------:R-:W-:Y:S02]  /*a090*/  PRMT R108, R6, 0x7610, R108 ;  /* 0x00007610066c7816 */ /* 0x000fe4000000006c */
[----:B------:R-:W-:Y:S02]  /*a0a0*/  CS2R R6, SRZ ;  /* 0x0000000000067805 */ /* 0x000fe4000001ff00 */
[----:B------:R-:W-:Y:S01]  /*a0b0*/  PRMT R100, R100, 0x5410, R0 ;  /* 0x0000541064647816 */ /* 0x000fe20000000000 */
[----:B------:R-:W-:-:S05]  /*a0c0*/  IMAD.MOV.U32 R0, RZ, RZ, R73 ;  /* 0x000000ffff007224 */ /* 0x000fca00078e0049 */
[----:B------:R-:W-:Y:S01]  /*a0d0*/  PRMT R105, R0, 0x7610, R105 ;  /* 0x0000761000697816 */ /* 0x000fe20000000069 */
[----:B----4-:R-:W-:Y:S06]  /*a0e0*/  @P3 BRA `(.L_x_1462) ;  /* 0x0000000000903947 */ /* 0x010fec0003800000 */
[----:B------:R-:W-:Y:S01]  /*a0f0*/  IMAD.WIDE.U32 R12, R84, 0x60, R12 ;  /* 0x00000060540c7825 */ /* 0x000fe200078e000c */
[----:B------:R-:W-:Y:S01]  /*a100*/  ULDC UR4, c[0x0][0x3d4] ;  /* 0x0000f50000047ab9 */ /* 0x000fe20000000800 */
[----:B------:R-:W-:Y:S01]  /*a110*/  ULDC.64 UR6, c[0x0][0x3c8] ;  /* 0x0000f20000067ab9 */ /* 0x000fe20000000a00 */
[----:B------:R-:W-:Y:S01]  /*a120*/  ULDC.64 UR8, c[0x0][0x3e0] ;  /* 0x0000f80000087ab9 */ /* 0x000fe20000000a00 */
[----:B------:R-:W-:Y:S01]  /*a130*/  IMAD.WIDE.U32 R10, R14, 0x60, R10 ;  /* 0x000000600e0a7825 */ /* 0x000fe200078e000a */
[----:B------:R-:W-:Y:S02]  /*a140*/  IADD3 R93, P4, R93, R12, RZ ;  /* 0x0000000c5d5d7210 */ /* 0x000fe40007f9e0ff */
[----:B------:R-:W-:Y:S02]  /*a150*/  CS2R R28, SRZ ;  /* 0x00000000001c7805 */ /* 0x000fe4000001ff00 */
[----:B------:R-:W-:Y:S01]  /*a160*/  CS2R R30, SRZ ;  /* 0x00000000001e7805 */ /* 0x000fe2000001ff00 */
[----:B------:R-:W-:Y:S01]  /*a170*/  IMAD R4, R85, 0x60, RZ ;  /* 0x0000006055047824 */ /* 0x000fe200078e02ff */
[----:B------:R-:W-:Y:S01]  /*a180*/  IADD3 R87, P5, R87, R10, RZ ;  /* 0x0000000a57577210 */ /* 0x000fe20007fbe0ff */
[----:B------:R-:W-:Y:S01]  /*a190*/  IMAD R0, R15, 0x60, RZ ;  /* 0x000000600f007824 */ /* 0x000fe200078e02ff */
[----:B------:R-:W-:-:S02]  /*a1a0*/  ULDC.64 UR10, c[0x0][0x208] ;  /* 0x00008200000a7ab9 */ /* 0x000fc40000000a00 */
[----:B------:R-:W-:Y:S02]  /*a1b0*/  IADD3.X R4, R89, R13, R4, P4, !PT ;  /* 0x0000000d59047210 */ /* 0x000fe400027fe404 */
[----:B------:R-:W-:Y:S02]  /*a1c0*/  ISETP.GE.AND P4, PT, R208, UR4, PT ;  /* 0x00000004d0007c0c */ /* 0x000fe4000bf86270 */
[----:B------:R-:W-:Y:S02]  /*a1d0*/  IADD3.X R0, R107, R11, R0, P5, !PT ;  /* 0x0000000b6b007210 */ /* 0x000fe40002ffe400 */
[----:B------:R-:W-:Y:S02]  /*a1e0*/  LEA R10, P5, R93, UR6, 0x1 ;  /* 0x000000065d0a7c11 */ /* 0x000fe4000f8a08ff */
[----:B------:R-:W-:Y:S02]  /*a1f0*/  LEA R12, P6, R87, UR8, 0x1 ;  /* 0x00000008570c7c11 */ /* 0x000fe4000f8c08ff */
[----:B------:R-:W-:-:S02]  /*a200*/  LEA.HI.X R11, R93, UR7, R4, 0x1, P5 ;  /* 0x000000075d0b7c11 */ /* 0x000fc4000a8f0c04 */
[----:B------:R-:W-:Y:S02]  /*a210*/  LEA.HI.X R13, R87, UR9, R0, 0x1, P6 ;  /* 0x00000009570d7c11 */ /* 0x000fe4000b0f0c00 */
[----:B------:R-:W-:Y:S01]  /*a220*/  ISETP.GE.AND P6, PT, R94, UR4, PT ;  /* 0x000000045e007c0c */ /* 0x000fe2000bfc6270 */
[----:B------:R0:W5:Y:S01]  /*a230*/  @!P4 LDG.E.64 R28, desc[UR10][R10.64] ;  /* 0x0000000a0a1cc981 */ /* 0x000162000c1e1b00 */
[----:B------:R-:W-:-:S03]  /*a240*/  ISETP.GE.AND P5, PT, R237, UR4, PT ;  /* 0x00000004ed007c0c */ /* 0x000fc6000bfa6270 */
[----:B------:R0:W5:Y:S01]  /*a250*/  @!P4 LDG.E.64 R30, desc[UR10][R12.64] ;  /* 0x0000000a0c1ec981 */ /* 0x000162000c1e1b00 */
[----:B------:R-:W-:Y:S02]  /*a260*/  ISETP.GE.AND P4, PT, R91, UR4, PT ;  /* 0x000000045b007c0c */ /* 0x000fe4000bf86270 */
        /* <DEDUP_REMOVED lines=12> */
.L_x_1462:
[----:B------:R-:W-:Y:S05]  /*a330*/  BSYNC B1 ;  /* 0x0000000000017941 */ /* 0x000fea0003800000 */
.L_x_1461:
[----:B------:R-:W2:Y:S01]  /*a340*/  LDL R107, [R1+0x20] ;  /* 0x00002000016b7983 */ /* 0x000ea20000100800 */
[----:B------:R-:W-:Y:S01]  /*a350*/  IMAD.MOV.U32 R0, RZ, RZ, R49 ;  /* 0x000000ffff007224 */ /* 0x000fe200078e0031 */
[----:B------:R-:W-:Y:S01]  /*a360*/  MOV R3, R54 ;  /* 0x0000003600037202 */ /* 0x000fe20000000f00 */
[----:B0-----:R-:W-:Y:S01]  /*a370*/  IMAD.MOV.U32 R10, RZ, RZ, R55 ;  /* 0x000000ffff0a7224 */ /* 0x001fe200078e0037 */
[----:B------:R-:W-:Y:S01]  /*a380*/  ISETP.NE.AND P4, PT, R23, 0x1, PT ;  /* 0x000000011700780c */ /* 0x000fe20003f85270 */
[----:B------:R-:W-:Y:S01]  /*a390*/  IMAD.MOV.U32 R11, RZ, RZ, R56 ;  /* 0x000000ffff0b7224 */ /* 0x000fe200078e0038 */
[----:B------:R-:W-:Y:S01]  /*a3a0*/  PRMT R92, R0, 0x7610, R92 ;  /* 0x00007610005c7816 */ /* 0x000fe2000000005c */
[----:B------:R-:W-:Y:S01]  /*a3b0*/  IMAD.MOV.U32 R0, RZ, RZ, R57 ;  /* 0x000000ffff007224 */ /* 0x000fe200078e0039 */
[----:B------:R-:W-:Y:S01]  /*a3c0*/  PRMT R93, R93, 0x5410, R3 ;  /* 0x000054105d5d7816 */ /* 0x000fe20000000003 */
[----:B------:R-:W-:Y:S01]  /*a3d0*/  IMAD.MOV.U32 R12, RZ, RZ, R58 ;  /* 0x000000ffff0c7224 */ /* 0x000fe200078e003a */
[----:B------:R-:W-:Y:S01]  /*a3e0*/  MOV R3, R62 ;  /* 0x0000003e00037202 */ /* 0x000fe20000000f00 */
[----:B------:R-:W-:Y:S01]  /*a3f0*/  IMAD.MOV.U32 R13, RZ, RZ, R61 ;  /* 0x000000ffff0d7224 */ /* 0x000fe200078e003d */
[----:B------:R-:W-:Y:S01]  /*a400*/  PRMT R94, R10, 0x7610, R94 ;  /* 0x000076100a5e7816 */ /* 0x000fe2000000005e */
[----:B------:R-:W-:Y:S01]  /*a410*/  IMAD.MOV.U32 R10, RZ, RZ, R63 ;  /* 0x000000ffff0a7224 */ /* 0x000fe200078e003f */
[----:B------:R-:W-:Y:S01]  /*a420*/  PRMT R101, R101, 0x5410, R3 ;  /* 0x0000541065657816 */ /* 0x000fe20000000003 */
[----:B------:R-:W-:Y:S01]  /*a430*/  ULDC.64 UR4, c[0x0][0x3c8] ;  /* 0x0000f20000047ab9 */ /* 0x000fe20000000a00 */
[----:B------:R-:W-:Y:S01]  /*a440*/  PRMT R98, R0, 0x7610, R98 ;  /* 0x0000761000627816 */ /* 0x000fe20000000062 */
[----:B------:R-:W-:Y:S01]  /*a450*/  IMAD.MOV.U32 R0, RZ, RZ, R51 ;  /* 0x000000ffff007224 */ /* 0x000fe200078e0033 */
[----:B------:R-:W-:Y:S01]  /*a460*/  MOV R3, R52 ;  /* 0x0000003400037202 */ /* 0x000fe20000000f00 */
[----:B------:R-:W-:Y:S01]  /*a470*/  ULDC.64 UR6, c[0x0][0x3e0] ;  /* 0x0000f80000067ab9 */ /* 0x000fe20000000a00 */
[----:B------:R-:W-:Y:S01]  /*a480*/  PRMT R97, R97, 0x5410, R11 ;  /* 0x0000541061617816 */ /* 0x000fe2000000000b */
[----:B------:R-:W-:Y:S01]  /*a490*/  IMAD.MOV.U32 R11, RZ, RZ, R50 ;  /* 0x000000ffff0b7224 */ /* 0x000fe200078e0032 */
[----:B------:R-:W-:Y:S01]  /*a4a0*/  PRMT R94, R94, 0x5410, R3 ;  /* 0x000054105e5e7816 */ /* 0x000fe20000000003 */
[----:B------:R-:W-:Y:S01]  /*a4b0*/  IMAD.MOV.U32 R3, RZ, RZ, R59 ;  /* 0x000000ffff037224 */ /* 0x000fe200078e003b */
[----:B------:R-:W-:Y:S01]  /*a4c0*/  PRMT R93, R0, 0x7610, R93 ;  /* 0x00007610005d7816 */ /* 0x000fe2000000005d */
[----:B------:R-:W-:Y:S01]  /*a4d0*/  IMAD R0, R110, 0x80, R18 ;  /* 0x000000806e007824 */ /* 0x000fe200078e0212 */
[----:B------:R-:W-:Y:S01]  /*a4e0*/  PRMT R92, R92, 0x5410, R11 ;  /* 0x000054105c5c7816 */ /* 0x000fe2000000000b */
[----:B------:R-:W-:Y:S01]  /*a4f0*/  IMAD.MOV.U32 R11, RZ, RZ, R53 ;  /* 0x000000ffff0b7224 */ /* 0x000fe200078e0035 */
[----:B------:R-:W-:-:S02]  /*a500*/  PRMT R99, R3, 0x7610, R99 ;  /* 0x0000761003637816 */ /* 0x000fc40000000063 */
[----:B------:R-:W-:Y:S02]  /*a510*/  PRMT R102, R10, 0x7610, R102 ;  /* 0x000076100a667816 */ /* 0x000fe40000000066 */
[----:B------:R-:W0:Y:S01]  /*a520*/  @P4 LDC R10, c[0x0][0x42c] ;  /* 0x00010b00ff0a4b82 */ /* 0x000e220000000800 */
[----:B------:R-:W-:Y:S02]  /*a530*/  PRMT R95, R11, 0x7610, R95 ;  /* 0x000076100b5f7816 */ /* 0x000fe4000000005f */
[----:B------:R-:W-:Y:S02]  /*a540*/  PRMT R98, R98, 0x5410, R12 ;  /* 0x0000541062627816 */ /* 0x000fe4000000000c */
[----:B------:R-:W-:Y:S01]  /*a550*/  MOV R12, R60 ;  /* 0x0000003c000c7202 */ /* 0x000fe20000000f00 */
[----:B------:R-:W-:Y:S01]  /*a560*/  IMAD.MOV.U32 R23, RZ, RZ, R39 ;  /* 0x000000ffff177224 */ /* 0x000fe200078e0027 */
[----:B------:R-:W-:Y:S01]  /*a570*/  PRMT R103, R13, 0x7610, R103 ;  /* 0x000076100d677816 */ /* 0x000fe20000000067 */
[----:B------:R-:W1:Y:S01]  /*a580*/  @P4 LDC R11, c[0x0][0x430] ;  /* 0x00010c00ff0b4b82 */ /* 0x000e620000000800 */
[----:B------:R-:W-:Y:S01]  /*a590*/  PRMT R102, R102, 0x5410, R12 ;  /* 0x0000541066667816 */ /* 0x000fe2000000000c */
[----:B--2---:R-:W-:-:S02]  /*a5a0*/  IMAD R3, R107, 0x20, R0 ;  /* 0x000000206b037824 */ /* 0x004fc400078e0200 */
[----:B------:R-:W2:Y:S01]  /*a5b0*/  LDL R107, [R1+0x68] ;  /* 0x00006800016b7983 */ /* 0x000ea20000100800 */
[----:B------:R-:W-:Y:S01]  /*a5c0*/  IMAD.MOV.U32 R12, RZ, RZ, R35 ;  /* 0x000000ffff0c7224 */ /* 0x000fe200078e0023 */
[----:B------:R-:W-:Y:S01]  /*a5d0*/  MOV R0, R34 ;  /* 0x0000002200007202 */ /* 0x000fe20000000f00 */
[----:B------:R-:W-:-:S03]  /*a5e0*/  IMAD.MOV.U32 R13, RZ, RZ, R38 ;  /* 0x000000ffff0d7224 */ /* 0x000fc600078e0026 */
[----:B------:R-:W-:Y:S01]  /*a5f0*/  PRMT R87, R12, 0x5410, R0 ;  /* 0x000054100c577816 */ /* 0x000fe20000000000 */
[----:B0-----:R-:W-:Y:S01]  /*a600*/  @P4 IMAD.HI.U32 R0, R3, R10, RZ ;  /* 0x0000000a03004227 */ /* 0x001fe200078e00ff */
[----:B------:R-:W-:Y:S02]  /*a610*/  MOV R10, R40 ;  /* 0x00000028000a7202 */ /* 0x000fe40000000f00 */
[----:B------:R-:W-:Y:S01]  /*a620*/  PRMT R88, R13, 0x5410, R23 ;  /* 0x000054100d587816 */ /* 0x000fe20000000017 */
[----:B------:R-:W-:Y:S01]  /*a630*/  IMAD.MOV.U32 R12, RZ, RZ, R41 ;  /* 0x000000ffff0c7224 */ /* 0x000fe200078e0029 */
[----:B-1----:R-:W-:Y:S01]  /*a640*/  @P4 SHF.R.U32.HI R3, RZ, R11, R0 ;  /* 0x0000000bff034219 */ /* 0x002fe20000011600 */
[----:B------:R-:W-:Y:S01]  /*a650*/  IMAD.MOV.U32 R13, RZ, RZ, R44 ;  /* 0x000000ffff0d7224 */ /* 0x000fe200078e002c */
[----:B------:R-:W-:Y:S01]  /*a660*/  PRMT R89, R89, 0x5410, R10 ;  /* 0x0000541059597816 */ /* 0x000fe2000000000a */
[----:B------:R-:W-:Y:S01]  /*a670*/  IMAD.MOV.U32 R23, RZ, RZ, R45 ;  /* 0x000000ffff177224 */ /* 0x000fe200078e002d */
[----:B------:R-:W-:Y:S01]  /*a680*/  PRMT R90, R12, 0x7610, R90 ;  /* 0x000076100c5a7816 */ /* 0x000fe2000000005a */
[----:B------:R-:W-:Y:S01]  /*a690*/  IMAD.MOV.U32 R12, RZ, RZ, R36 ;  /* 0x000000ffff0c7224 */ /* 0x000fe200078e0024 */
[----:B------:R-:W-:Y:S01]  /*a6a0*/  SHF.R.S32.HI R11, RZ, 0x1f, R3 ;  /* 0x0000001fff0b7819 */ /* 0x000fe20000011403 */
[----:B------:R-:W-:Y:S01]  /*a6b0*/  IMAD.MOV.U32 R10, RZ, RZ, R33 ;  /* 0x000000ffff0a7224 */ /* 0x000fe200078e0021 */
[----:B------:R-:W-:Y:S01]  /*a6c0*/  MOV R0, R32 ;  /* 0x0000002000007202 */ /* 0x000fe20000000f00 */
[----:B------:R-:W-:Y:S01]  /*a6d0*/  IMAD.WIDE.U32 R80, R3, R14, R80 ;  /* 0x0000000e03507225 */ /* 0x000fe200078e0050 */
[----:B------:R-:W-:-:S02]  /*a6e0*/  PRMT R91, R13, 0x5410, R23 ;  /* 0x000054100d5b7816 */ /* 0x000fc40000000017 */
[----:B------:R-:W-:Y:S01]  /*a6f0*/  PRMT R89, R12, 0x7610, R89 ;  /* 0x000076100c597816 */ /* 0x000fe20000000059 */
[----:B------:R-:W-:Y:S01]  /*a700*/  IMAD.WIDE.U32 R12, R3, R84, R82 ;  /* 0x00000054030c7225 */ /* 0x000fe200078e0052 */
[----:B------:R-:W-:-:S03]  /*a710*/  PRMT R86, R10, 0x5410, R0 ;  /* 0x000054100a567816 */ /* 0x000fc60000000000 */
[C---:B------:R-:W-:Y:S02]  /*a720*/  IMAD R84, R11.reuse, R84, RZ ;  /* 0x000000540b547224 */ /* 0x040fe400078e02ff */
[----:B------:R-:W-:Y:S01]  /*a730*/  IMAD R0, R11, R14, RZ ;  /* 0x0000000e0b007224 */ /* 0x000fe200078e02ff */
[----:B------:R-:W-:Y:S01]  /*a740*/  MOV R11, R42 ;  /* 0x0000002a000b7202 */ /* 0x000fe20000000f00 */
[----:B------:R-:W-:Y:S02]  /*a750*/  IMAD.MOV.U32 R10, RZ, RZ, R37 ;  /* 0x000000ffff0a7224 */ /* 0x000fe400078e0025 */
[C---:B------:R-:W-:Y:S02]  /*a760*/  IMAD R23, R3.reuse, R85, R84 ;  /* 0x0000005503177224 */ /* 0x040fe400078e0254 */
[----:B------:R-:W-:Y:S01]  /*a770*/  IMAD R3, R3, R15, R0 ;  /* 0x0000000f03037224 */ /* 0x000fe200078e0200 */
[----:B------:R-:W-:Y:S01]  /*a780*/  PRMT R83, R10, 0x7610, R83 ;  /* 0x000076100a537816 */ /* 0x000fe20000000053 */
[----:B------:R-:W-:Y:S01]  /*a790*/  IMAD.IADD R23, R13, 0x1, R23 ;  /* 0x000000010d177824 */ /* 0x000fe200078e0217 */
[----:B------:R-:W-:Y:S01]  /*a7a0*/  LEA R10, P4, R12, UR4, 0x1 ;  /* 0x000000040c0a7c11 */ /* 0x000fe2000f8808ff */
[----:B------:R-:W-:Y:S01]  /*a7b0*/  IMAD.IADD R3, R81, 0x1, R3 ;  /* 0x0000000151037824 */ /* 0x000fe200078e0203 */
[----:B------:R-:W-:Y:S01]  /*a7c0*/  LEA R0, P5, R80, UR6, 0x1 ;  /* 0x0000000650007c11 */ /* 0x000fe2000f8a08ff */
[----:B------:R-:W-:Y:S01]  /*a7d0*/  IMAD.MOV.U32 R14, RZ, RZ, R43 ;  /* 0x000000ffff0e7224 */ /* 0x000fe200078e002b */
[----:B------:R-:W-:Y:S01]  /*a7e0*/  UMOV UR4, 0xffffffff ;  /* 0xffffffff00047882 */ /* 0x000fe20000000000 */
[----:B------:R-:W-:-:S02]  /*a7f0*/  LEA.HI.X R23, R12, UR5, R23, 0x1, P4 ;  /* 0x000000050c177c11 */ /* 0x000fc4000a0f0c17 */
[----:B------:R-:W-:Y:S02]  /*a800*/  LEA.HI.X R3, R80, UR7, R3, 0x1, P5 ;  /* 0x0000000750037c11 */ /* 0x000fe4000a8f0c03 */
[----:B------:R-:W-:Y:S02]  /*a810*/  PRMT R83, R83, 0x5410, R11 ;  /* 0x0000541053537816 */ /* 0x000fe4000000000b */
[----:B------:R-:W-:Y:S02]  /*a820*/  PRMT R84, R14, 0x7610, R84 ;  /* 0x000076100e547816 */ /* 0x000fe40000000054 */
[----:B--2---:R-:W-:Y:S01]  /*a830*/  LEA.HI R80, R107, R107, RZ, 0x1 ;  /* 0x0000006b6b507211 */ /* 0x004fe200078f08ff */
[----:B------:R-:W-:Y:S06]  /*a840*/  BRA.DIV UR4, `(.L_x_1463) ;  /* 0x000001de04e87947 */ /* 0x000fec000b800000 */
.L_x_1785:
[----:B------:R-:W-:-:S03]  /*a850*/  UMOV UR4, 0xffffffff ;  /* 0xffffffff00047882 */ /* 0x000fc60000000000 */
[----:B------:R-:W-:Y:S05]  /*a860*/  BRA.DIV UR4, `(.L_x_1464) ;  /* 0x000001e204087947 */ /* 0x000fea000b800000 */
.L_x_1788:
[----:B------:R-:W-:-:S03]  /*a870*/  UMOV UR4, 0xffffffff ;  /* 0xffffffff00047882 */ /* 0x000fc60000000000 */
[----:B------:R-:W-:Y:S05]  /*a880*/  BRA.DIV UR4, `(.L_x_1465) ;  /* 0x000001e204287947 */ /* 0x000fea000b800000 */
.L_x_1791:
[----:B------:R-:W-:-:S03]  /*a890*/  UMOV UR4, 0xffffffff ;  /* 0xffffffff00047882 */ /* 0x000fc60000000000 */
[----:B------:R-:W-:Y:S05]  /*a8a0*/  BRA.DIV UR4, `(.L_x_1466) ;  /* 0x000001e204487947 */ /* 0x000fea000b800000 */
.L_x_1794:
[----:B------:R-:W-:-:S03]  /*a8b0*/  UMOV UR4, 0xffffffff ;  /* 0xffffffff00047882 */ /* 0x000fc60000000000 */
[----:B------:R-:W-:Y:S05]  /*a8c0*/  BRA.DIV UR4, `(.L_x_1467) ;  /* 0x000001e204687947 */ /* 0x000fea000b800000 */
.L_x_1797:
[----:B------:R-:W-:-:S03]  /*a8d0*/  UMOV UR4, 0xffffffff ;  /* 0xffffffff00047882 */ /* 0x000fc60000000000 */
[----:B------:R-:W-:Y:S05]  /*a8e0*/  BRA.DIV UR4, `(.L_x_1468) ;  /* 0x000001e204887947 */ /* 0x000fea000b800000 */
.L_x_1800:
[----:B------:R-:W-:-:S03]  /*a8f0*/  UMOV UR4, 0xffffffff ;  /* 0xffffffff00047882 */ /* 0x000fc60000000000 */
[----:B------:R-:W-:Y:S05]  /*a900*/  BRA.DIV UR4, `(.L_x_1469) ;  /* 0x000001e204a87947 */ /* 0x000fea000b800000 */
.L_x_1803:
[----:B------:R-:W-:-:S03]  /*a910*/  UMOV UR4, 0xffffffff ;  /* 0xffffffff00047882 */ /* 0x000fc60000000000 */
[----:B------:R-:W-:Y:S05]  /*a920*/  BRA.DIV UR4, `(.L_x_1470) ;  /* 0x000001e204c87947 */ /* 0x000fea000b800000 */
.L_x_1806:
[----:B------:R-:W-:-:S03]  /*a930*/  UMOV UR4, 0xffffffff ;  /* 0xffffffff00047882 */ /* 0x000fc60000000000 */
[----:B------:R-:W-:Y:S05]  /*a940*/  BRA.DIV UR4, `(.L_x_1471) ;  /* 0x000001e204e87947 */ /* 0x000fea000b800000 */
.L_x_1809:
[----:B------:R-:W-:-:S03]  /*a950*/  UMOV UR4, 0xffffffff ;  /* 0xffffffff00047882 */ /* 0x000fc60000000000 */
[----:B------:R-:W-:Y:S05]  /*a960*/  BRA.DIV UR4, `(.L_x_1472) ;  /* 0x000001e604087947 */ /* 0x000fea000b800000 */
.L_x_1812:
[----:B------:R-:W-:-:S03]  /*a970*/  UMOV UR4, 0xffffffff ;  /* 0xffffffff00047882 */ /* 0x000fc60000000000 */
[----:B------:R-:W-:Y:S05]  /*a980*/  BRA.DIV UR4, `(.L_x_1473) ;  /* 0x000001e604287947 */ /* 0x000fea000b800000 */
.L_x_1815:
[----:B------:R-:W-:-:S03]  /*a990*/  UMOV UR4, 0xffffffff ;  /* 0xffffffff00047882 */ /* 0x000fc60000000000 */
[----:B------:R-:W-:Y:S05]  /*a9a0*/  BRA.DIV UR4, `(.L_x_1474) ;  /* 0x000001e604487947 */ /* 0x000fea000b800000 */
.L_x_1818:
[----:B------:R-:W-:-:S03]  /*a9b0*/  UMOV UR4, 0xffffffff ;  /* 0xffffffff00047882 */ /* 0x000fc60000000000 */
[----:B------:R-:W-:Y:S05]  /*a9c0*/  BRA.DIV UR4, `(.L_x_1475) ;  /* 0x000001e604687947 */ /* 0x000fea000b800000 */
.L_x_1821:
[----:B------:R-:W-:Y:S01]  /*a9d0*/  UMOV UR4, 0xffffffff ;  /* 0xffffffff00047882 */ /* 0x000fe20000000000 */
[----:B------:R-:W-:Y:S02]  /*a9e0*/  LOP3.LUT R80, R80, 0xfffffffe, RZ, 0xc0, !PT ;  /* 0xfffffffe50507812 */ /* 0x000fe400078ec0ff */
[----:B------:R-:W-:Y:S05]  /*a9f0*/  BRA.DIV UR4, `(.L_x_1476) ;  /* 0x000001e604847947 */ /* 0x000fea000b800000 */
.L_x_1824:
[----:B------:R-:W-:Y:S01]  /*aa00*/  UMOV UR4, 0xffffffff ;  /* 0xffffffff00047882 */ /* 0x000fe20000000000 */
[----:B------:R-:W-:Y:S02]  /*aa10*/  IADD3 R80, R107, -R80, RZ ;  /* 0x800000506b507210 */ /* 0x000fe40007ffe0ff */
[----:B------:R-:W-:Y:S05]  /*aa20*/  BRA.DIV UR4, `(.L_x_1477) ;  /* 0x000001e604a07947 */ /* 0x000fea000b800000 */
.L_x_1827:
[----:B------:R-:W-:Y:S01]  /*aa30*/  UMOV UR4, 0xffffffff ;  /* 0xffffffff00047882 */ /* 0x000fe20000000000 */
[----:B------:R-:W-:Y:S02]  /*aa40*/  SHF.L.U32 R107, R80, 0x1f, RZ ;  /* 0x0000001f506b7819 */ /* 0x000fe400000006ff */
[----:B------:R-:W-:Y:S05]  /*aa50*/  BRA.DIV UR4, `(.L_x_1478) ;  /* 0x000001e604bc7947 */ /* 0x000fea000b800000 */
.L_x_1830:
[----:B------:R-:W0:Y:S01]  /*aa60*/  SYNCS.PHASECHK.TRANS64.TRYWAIT P4, [R16+URZ+0x30800], R107 ;  /* 0x0308006b100075a7 */ /* 0x000e22000808017f */
[----:B------:R-:W-:Y:S01]  /*aa70*/  IMAD.MOV.U32 R0, RZ, RZ, R46 ;  /* 0x000000ffff007224 */ /* 0x000fe200078e002e */
[----:B-----5:R-:W-:Y:S01]  /*aa80*/  MOV R11, R5 ;  /* 0x00000005000b7202 */ /* 0x020fe20000000f00 */
[----:B------:R-:W-:Y:S01]  /*aa90*/  IMAD.MOV.U32 R3, RZ, RZ, R47 ;  /* 0x000000ffff037224 */ /* 0x000fe200078e002f */
        /* <DEDUP_REMOVED lines=10> */
[----:B------:R-:W-:Y:S01]  /*ab40*/  MOV R13, R9 ;  /* 0x00000009000d7202 */ /* 0x000fe20000000f00 */
[----:B------:R-:W-:Y:S01]  /*ab50*/  BSSY B1, `(.L_x_1479) ;  /* 0x000000f000017945 */ /* 0x000fe20003800000 */
[----:B------:R-:W-:Y:S01]  /*ab60*/  PRMT R10, R3, 0x5410, R11 ;  /* 0x00005410030a7816 */ /* 0x000fe2000000000b */
[----:B------:R-:W-:Y:S01]  /*ab70*/  IMAD.MOV.U32 R3, RZ, RZ, R28 ;  /* 0x000000ffff037224 */ /* 0x000fe200078e001c */
[----:B------:R-:W-:Y:S01]  /*ab80*/  MOV R14, R27 ;  /* 0x0000001b000e7202 */ /* 0x000fe20000000f00 */
[----:B------:R-:W-:-:S05]  /*ab90*/  IMAD.MOV.U32 R11, RZ, RZ, R29 ;  /* 0x000000ffff0b7224 */ /* 0x000fca00078e001d */
        /* <DEDUP_REMOVED lines=9> */
[----:B0-----:R-:W-:Y:S06]  /*ac30*/  @!P4 BRA `(.L_x_1480) ;  /* 0x000001e4006cc947 */ /* 0x001fec0003800000 */
.L_x_1831:
[----:B------:R-:W-:Y:S05]  /*ac40*/  BSYNC B1 ;  /* 0x0000000000017941 */ /* 0x000fea0003800000 */
.L_x_1479:
[----:B------:R-:W-:Y:S01]  /*ac50*/  BSSY B1, `(.L_x_1481) ;  /* 0x00000bd000017945 */ /* 0x000fe20003800000 */
[----:B------:R-:W-:-:S03]  /*ac60*/  PRMT R82, R12, 0x5410, R13 ;  /* 0x000054100c527816 */ /* 0x000fc6000000000d */
[----:B------:R-:W-:Y:S05]  /*ac70*/  @P0 BRA `(.L_x_1482) ;  /* 0x0000000800e80947 */ /* 0x000fea0003800000 */
[----:B------:R-:W2:Y:S01]  /*ac80*/  LDL R15, [R1+0x10] ;  /* 0x00001000010f7983 */ /* 0x000ea20000100800 */
[----:B------:R-:W1:Y:S03]  /*ac90*/  LDC R12, c[0x0][0x3d4] ;  /* 0x0000f500ff0c7b82 */ /* 0x000e660000000800 */
[----:B------:R-:W3:Y:S04]  /*aca0*/  LDL R14, [R1+0x14] ;  /* 0x00001400010e7983 */ /* 0x000ee80000100800 */
[----:B------:R4:W5:Y:S01]  /*acb0*/  LDL R118, [R1+0x4c] ;  /* 0x00004c0001767983 */ /* 0x0009620000100800 */
[----:B------:R-:W-:Y:S01]  /*acc0*/  BSSY B2, `(.L_x_1483) ;  /* 0x0000030000027945 */ /* 0x000fe20003800000 */
[----:B-1----:R-:W-:-:S02]  /*acd0*/  ISETP.GE.AND P0, PT, R208, R12, PT ;  /* 0x0000000cd000720c */ /* 0x002fc40003f06270 */
[-C--:B------:R-:W-:Y:S02]  /*ace0*/  ISETP.GE.AND P5, PT, R237, R12.reuse, PT ;  /* 0x0000000ced00720c */ /* 0x080fe40003fa6270 */
[-C--:B--2---:R-:W-:Y:S02]  /*acf0*/  ISETP.GE.AND P4, PT, R15, R12.reuse, PT ;  /* 0x0000000c0f00720c */ /* 0x084fe40003f86270 */
[----:B---3--:R-:W-:-:S07]  /*ad00*/  ISETP.GE.AND P6, PT, R14, R12, PT ;  /* 0x0000000c0e00720c */ /* 0x008fce0003fc6270 */
[----:B----4-:R-:W-:Y:S06]  /*ad10*/  @P0 BRA `(.L_x_1484) ;  /* 0x0000000000a80947 */ /* 0x010fec0003800000 */
[----:B-----5:R-:W1:Y:S01]  /*ad20*/  LDS.128 R12, [R118] ;  /* 0x00000000760c7984 */ /* 0x020e620000000c00 */
[----:B------:R-:W-:Y:S01]  /*ad30*/  SHF.R.U32.HI R112, RZ, 0x10, R79 ;  /* 0x00000010ff707819 */ /* 0x000fe2000001164f */
[----:B------:R-:W-:Y:S01]  /*ad40*/  HADD2.F32 R110, -RZ, R109.H0_H0 ;  /* 0x2000006dff6e7230 */ /* 0x000fe20000004100 */
[----:B------:R-:W-:Y:S01]  /*ad50*/  SHF.R.U32.HI R111, RZ, 0x10, R77 ;  /* 0x00000010ff6f7819 */ /* 0x000fe2000001164d */
[----:B0-----:R-:W-:Y:S01]  /*ad60*/  HADD2.F32 R107, -RZ, R108.H1_H1 ;  /* 0x3000006cff6b7230 */ /* 0x001fe20000004100 */
[----:B------:R-:W-:Y:S01]  /*ad70*/  SHF.R.U64 R117, R78, 0x10, R79 ;  /* 0x000000104e757819 */ /* 0x000fe2000000124f */
[----:B------:R-:W-:Y:S01]  /*ad80*/  HADD2.F32 R109, -RZ, R112.H0_H0 ;  /* 0x20000070ff6d7230 */ /* 0x000fe20000004100 */
[----:B------:R-:W-:Y:S01]  /*ad90*/  SHF.R.U64 R115, R76, 0x10, R77 ;  /* 0x000000104c737819 */ /* 0x000fe2000000124d */
[----:B------:R-:W-:Y:S02]  /*ada0*/  HADD2.F32 R111, -RZ, R111.H0_H0 ;  /* 0x2000006fff6f7230 */ /* 0x000fe40000004100 */
[----:B------:R-:W-:-:S02]  /*adb0*/  HADD2.F32 R108, -RZ, R108.H0_H0 ;  /* 0x2000006cff6c7230 */ /* 0x000fc40000004100 */
[--C-:B-1----:R-:W-:Y:S02]  /*adc0*/  HADD2.F32 R79, -RZ, R15.reuse.H1_H1 ;  /* 0x3000000fff4f7230 */ /* 0x102fe40000004100 */
[----:B------:R-:W-:Y:S02]  /*add0*/  HADD2.F32 R78, -RZ, R15.H0_H0 ;  /* 0x2000000fff4e7230 */ /* 0x000fe40000004100 */
[--C-:B------:R-:W-:Y:S02]  /*ade0*/  HADD2.F32 R15, -RZ, R12.reuse.H0_H0 ;  /* 0x2000000cff0f7230 */ /* 0x100fe40000004100 */
[C---:B------:R-:W-:Y:S01]  /*adf0*/  FMUL.FTZ R114, R79.reuse, R109 ;  /* 0x0000006d4f727220 */ /* 0x040fe20000410000 */
[----:B------:R-:W-:Y:S02]  /*ae00*/  HADD2.F32 R12, -RZ, R12.H1_H1 ;  /* 0x3000000cff0c7230 */ /* 0x000fe40000004100 */
[----:B------:R-:W-:Y:S01]  /*ae10*/  FMUL.FTZ R113, R79, R111 ;  /* 0x0000006f4f717220 */ /* 0x000fe20000410000 */
[----:B------:R-:W-:-:S02]  /*ae20*/  HADD2.F32 R76, -RZ, R14.H0_H0 ;  /* 0x2000000eff4c7230 */ /* 0x000fc40000004100 */
[----:B------:R-:W-:Y:S01]  /*ae30*/  FFMA.FTZ R116, R78, R111, R114 ;  /* 0x0000006f4e747223 */ /* 0x000fe20000010072 */
[----:B------:R-:W-:Y:S02]  /*ae40*/  HADD2.F32 R77, -RZ, R14.H1_H1 ;  /* 0x3000000eff4d7230 */ /* 0x000fe40000004100 */
[----:B------:R-:W-:Y:S01]  /*ae50*/  FMUL.FTZ R112, R12, R110 ;  /* 0x0000006e0c707220 */ /* 0x000fe20000410000 */
[--C-:B------:R-:W-:Y:S02]  /*ae60*/  HADD2.F32 R14, -RZ, R13.reuse.H0_H0 ;  /* 0x2000000dff0e7230 */ /* 0x100fe40000004100 */
[----:B------:R-:W-:Y:S01]  /*ae70*/  FFMA.FTZ R113, R78, R109, -R113 ;  /* 0x0000006d4e717223 */ /* 0x000fe20000010871 */
[-C--:B------:R-:W-:Y:S01]  /*ae80*/  FMUL.FTZ R114, R12, R107.reuse ;  /* 0x0000006b0c727220 */ /* 0x080fe20000410000 */
[----:B------:R-:W-:Y:S02]  /*ae90*/  HADD2.F32 R13, -RZ, R13.H1_H1 ;  /* 0x3000000dff0d7230 */ /* 0x000fe40000004100 */
[----:B------:R-:W-:Y:S01]  /*aea0*/  FFMA.FTZ R112, R15, R107, -R112 ;  /* 0x0000006b0f707223 */ /* 0x000fe20000010870 */
[----:B------:R-:W-:-:S02]  /*aeb0*/  HADD2.F32 R78, -RZ, R106.H1_H1 ;  /* 0x3000006aff4e7230 */ /* 0x000fc40000004100 */
[----:B------:R-:W-:Y:S01]  /*aec0*/  FFMA.FTZ R107, R15, R110, R114 ;  /* 0x0000006e0f6b7223 */ /* 0x000fe20000010072 */
[----:B------:R-:W-:Y:S02]  /*aed0*/  HADD2.F32 R79, -RZ, R115.H0_H0 ;  /* 0x20000073ff4f7230 */ /* 0x000fe40000004100 */
[C---:B------:R-:W-:Y:S01]  /*aee0*/  FMUL.FTZ R109, R77.reuse, R108 ;  /* 0x0000006c4d6d7220 */ /* 0x040fe20000410000 */
[----:B------:R-:W-:Y:S02]  /*aef0*/  HADD2.F32 R12, -RZ, R117.H0_H0 ;  /* 0x20000075ff0c7230 */ /* 0x000fe40000004100 */
[-C--:B------:R-:W-:Y:S01]  /*af00*/  FMUL.FTZ R77, R77, R78.reuse ;  /* 0x0000004e4d4d7220 */ /* 0x080fe20000410000 */
[C---:B------:R-:W-:Y:S01]  /*af10*/  FMUL.FTZ R15, R13.reuse, R79 ;  /* 0x0000004f0d0f7220 */ /* 0x040fe20000410000 */
[C---:B------:R-:W-:Y:S01]  /*af20*/  FFMA.FTZ R109, R76.reuse, R78, -R109 ;  /* 0x0000004e4c6d7223 */ /* 0x040fe2000001086d */
[----:B------:R-:W-:Y:S01]  /*af30*/  FMUL.FTZ R110, R13, R12 ;  /* 0x0000000c0d6e7220 */ /* 0x000fe20000410000 */
[----:B------:R-:W-:Y:S01]  /*af40*/  FFMA.FTZ R76, R76, R108, R77 ;  /* 0x0000006c4c4c7223 */ /* 0x000fe2000001004d */
[----:B------:R-:W-:Y:S01]  /*af50*/  FFMA.FTZ R13, R14, R12, -R15 ;  /* 0x0000000c0e0d7223 */ /* 0x000fe2000001080f */
[----:B------:R-:W-:Y:S01]  /*af60*/  F2FP.F16.F32.PACK_AB R15, R116, R113 ;  /* 0x00000071740f723e */ /* 0x000fe200000000ff */
[----:B------:R-:W-:Y:S01]  /*af70*/  FFMA.FTZ R110, R14, R79, R110 ;  /* 0x0000004f0e6e7223 */ /* 0x000fe2000001006e */
[----:B------:R-:W-:-:S02]  /*af80*/  F2FP.F16.F32.PACK_AB R12, R107, R112 ;  /* 0x000000706b0c723e */ /* 0x000fc400000000ff */
[----:B------:R-:W-:Y:S02]  /*af90*/  F2FP.F16.F32.PACK_AB R14, R76, R109 ;  /* 0x0000006d4c0e723e */ /* 0x000fe400000000ff */
[----:B------:R-:W-:-:S05]  /*afa0*/  F2FP.F16.F32.PACK_AB R13, R110, R13 ;  /* 0x0000000d6e0d723e */ /* 0x000fca00000000ff */
[----:B------:R1:W-:Y:S02]  /*afb0*/  STS.128 [R118], R12 ;  /* 0x0000000c76007388 */ /* 0x0003e40000000c00 */
.L_x_1484:
[----:B------:R-:W-:Y:S05]  /*afc0*/  BSYNC B2 ;  /* 0x0000000000027941 */ /* 0x000fea0003800000 */
.L_x_1483:
[----:B------:R-:W-:Y:S04]  /*afd0*/  BSSY B2, `(.L_x_1485) ;  /* 0x000002c000027945 */ /* 0x000fe80003800000 */
[----:B------:R-:W-:Y:S05]  /*afe0*/  @P4 BRA `(.L_x_1486) ;  /* 0x0000000000a84947 */ /* 0x000fea0003800000 */
[----:B-1---5:R-:W1:Y:S01]  /*aff0*/  LDS.128 R12, [R118+0x4000] ;  /* 0x00400000760c7984 */ /* 0x022e620000000c00 */
[----:B------:R-:W-:Y:S01]  /*b000*/  SHF.R.U32.HI R78, RZ, 0x10, R73 ;  /* 0x00000010ff4e7819 */ /* 0x000fe20000011649 */
[----:B------:R-:W-:Y:S01]  /*b010*/  HADD2.F32 R106, -RZ, R106.H0_H0 ;  /* 0x2000006aff6a7230 */ /* 0x000fe20000004100 */
[--C-:B------:R-:W-:Y:S01]  /*b020*/  SHF.R.U32.HI R76, RZ, 0x10, R75.reuse ;  /* 0x00000010ff4c7819 */ /* 0x100fe2000001164b */
[--C-:B------:R-:W-:Y:S01]  /*b030*/  HADD2.F32 R77, -RZ, R105.reuse.H1_H1 ;  /* 0x30000069ff4d7230 */ /* 0x100fe20000004100 */
        /* <DEDUP_REMOVED lines=12> */
[----:B0-----:R-:W-:Y:S01]  /*b100*/  FFMA.FTZ R107, R74, R76, -R79 ;  /* 0x0000004c4a6b7223 */ /* 0x001fe2000001084f */
[----:B------:R-:W-:Y:S02]  /*b110*/  HADD2.F32 R73, -RZ, R14.H1_H1 ;  /* 0x3000000eff497230 */ /* 0x000fe40000004100 */
[----:B------:R-:W-:Y:S01]  /*b120*/  FMUL.FTZ R108, R12, R77 ;  /* 0x0000004d0c6c7220 */ /* 0x000fe20000410000 */
[--C-:B------:R-:W-:Y:S02]  /*b130*/  HADD2.F32 R14, -RZ, R13.reuse.H0_H0 ;  /* 0x2000000dff0e7230 */ /* 0x100fe40000004100 */
[----:B------:R-:W-:Y:S01]  /*b140*/  FFMA.FTZ R110, R74, R78, R75 ;  /* 0x0000004e4a6e7223 */ /* 0x000fe2000001004b */
        /* <DEDUP_REMOVED lines=11> */
[-C--:B------:R-:W-:Y:S01]  /*b200*/  FMUL.FTZ R76, R13, R12.reuse ;  /* 0x0000000c0d4c7220 */ /* 0x080fe20000410000 */
[----:B------:R-:W-:Y:S01]  /*b210*/  FFMA.FTZ R78, R72, R105, R78 ;  /* 0x00000069484e7223 */ /* 0x000fe2000001004e */
[----:B------:R-:W-:Y:S01]  /*b220*/  FFMA.FTZ R13, R14, R12, -R15 ;  /* 0x0000000c0e0d7223 */ /* 0x000fe2000001080f */
[----:B------:R-:W-:Y:S01]  /*b230*/  F2FP.F16.F32.PACK_AB R15, R110, R107 ;  /* 0x0000006b6e0f723e */ /* 0x000fe200000000ff */
[----:B------:R-:W-:Y:S01]  /*b240*/  FFMA.FTZ R76, R14, R75, R76 ;  /* 0x0000004b0e4c7223 */ /* 0x000fe2000001004c */
[----:B------:R-:W-:-:S02]  /*b250*/  F2FP.F16.F32.PACK_AB R12, R77, R108 ;  /* 0x0000006c4d0c723e */ /* 0x000fc400000000ff */
[----:B------:R-:W-:Y:S02]  /*b260*/  F2FP.F16.F32.PACK_AB R14, R78, R79 ;  /* 0x0000004f4e0e723e */ /* 0x000fe400000000ff */
[----:B------:R-:W-:-:S05]  /*b270*/  F2FP.F16.F32.PACK_AB R13, R76, R13 ;  /* 0x0000000d4c0d723e */ /* 0x000fca00000000ff */
[----:B------:R2:W-:Y:S02]  /*b280*/  STS.128 [R118+0x4000], R12 ;  /* 0x0040000c76007388 */ /* 0x0005e40000000c00 */
.L_x_1486:
[----:B------:R-:W-:Y:S05]  /*b290*/  BSYNC B2 ;  /* 0x0000000000027941 */ /* 0x000fea0003800000 */
.L_x_1485:
[----:B------:R-:W-:Y:S04]  /*b2a0*/  BSSY B2, `(.L_x_1487) ;  /* 0x000002c000027945 */ /* 0x000fe80003800000 */
[----:B------:R-:W-:Y:S05]  /*b2b0*/  @P5 BRA `(.L_x_1488) ;  /* 0x0000000000a85947 */ /* 0x000fea0003800000 */
[----:B-12--5:R-:W1:Y:S01]  /*b2c0*/  LDS.128 R12, [R118+0x8000] ;  /* 0x00800000760c7984 */ /* 0x026e620000000c00 */
[----:B------:R-:W-:Y:S01]  /*b2d0*/  SHF.R.U32.HI R73, RZ, 0x10, R71 ;  /* 0x00000010ff497819 */ /* 0x000fe20000011647 */
[----:B------:R-:W-:Y:S01]  /*b2e0*/  HADD2.F32 R72, -RZ, R99.H1_H1 ;  /* 0x30000063ff487230 */ /* 0x000fe20000004100 */
[----:B------:R-:W-:Y:S01]  /*b2f0*/  SHF.R.U32.HI R75, RZ, 0x10, R69 ;  /* 0x00000010ff4b7819 */ /* 0x000fe20000011645 */
        /* <DEDUP_REMOVED lines=16> */
[----:B------:R-:W-:Y:S02]  /*b400*/  HADD2.F32 R14, -RZ, R13.H0_H0 ;  /* 0x2000000dff0e7230 */ /* 0x000fe40000004100 */
[----:B------:R-:W-:Y:S01]  /*b410*/  FFMA.FTZ R77, R70, R73, -R77 ;  /* 0x00000049464d7223 */ /* 0x000fe2000001084d */
[-C--:B------:R-:W-:Y:S01]  /*b420*/  FMUL.FTZ R78, R12, R72.reuse ;  /* 0x000000480c4e7220 */ /* 0x080fe20000410000 */
[----:B------:R-:W-:Y:S02]  /*b430*/  HADD2.F32 R71, -RZ, R101.H0_H0 ;  /* 0x20000065ff477230 */ /* 0x000fe40000004100 */
[----:B------:R-:W-:Y:S01]  /*b440*/  FFMA.FTZ R76, R15, R72, -R76 ;  /* 0x000000480f4c7223 */ /* 0x000fe2000001084c */
[----:B------:R-:W-:-:S02]  /*b450*/  HADD2.F32 R13, -RZ, R13.H1_H1 ;  /* 0x3000000dff0d7230 */ /* 0x000fc40000004100 */
[----:B------:R-:W-:Y:S01]  /*b460*/  FFMA.FTZ R73, R15, R74, R78 ;  /* 0x0000004a0f497223 */ /* 0x000fe2000001004e */
[----:B------:R-:W-:Y:S02]  /*b470*/  HADD2.F32 R70, -RZ, R79.H0_H0 ;  /* 0x2000004fff467230 */ /* 0x000fe40000004100 */
[CC--:B------:R-:W-:Y:S01]  /*b480*/  FMUL.FTZ R75, R69.reuse, R71.reuse ;  /* 0x00000047454b7220 */ /* 0x0c0fe20000410000 */
[----:B------:R-:W-:Y:S02]  /*b490*/  HADD2.F32 R12, -RZ, R105.H0_H0 ;  /* 0x20000069ff0c7230 */ /* 0x000fe40000004100 */
[----:B------:R-:W-:Y:S01]  /*b4a0*/  FMUL.FTZ R72, R69, R100 ;  /* 0x0000006445487220 */ /* 0x000fe20000410000 */
        /* <DEDUP_REMOVED lines=11> */
.L_x_1488:
[----:B------:R-:W-:Y:S05]  /*b560*/  BSYNC B2 ;  /* 0x0000000000027941 */ /* 0x000fea0003800000 */
.L_x_1487:
[----:B------:R-:W-:Y:S05]  /*b570*/  @P6 BRA `(.L_x_1482) ;  /* 0x0000000000a86947 */ /* 0x000fea0003800000 */
[----:B-123-5:R-:W1:Y:S01]  /*b580*/  LDS.128 R12, [R118+0xc000] ;  /* 0x00c00000760c7984 */ /* 0x02ee620000000c00 */
        /* <DEDUP_REMOVED lines=41> */
.L_x_1482:
[----:B------:R-:W-:Y:S05]  /*b820*/  BSYNC B1 ;  /* 0x0000000000017941 */ /* 0x000fea0003800000 */
.L_x_1481:
[----:B------:R-:W-:Y:S04]  /*b830*/  BSSY B1, `(.L_x_1489) ;  /* 0x00000bc000017945 */ /* 0x000fe80003800000 */
[----:B------:R-:W-:Y:S05]  /*b840*/  @P1 BRA `(.L_x_1490) ;  /* 0x0000000800e81947 */ /* 0x000fea0003800000 */
[----:B-1234-:R-:W2:Y:S01]  /*b850*/  LDL R14, [R1+0x10] ;  /* 0x00001000010e7983 */ /* 0x01eea20000100800 */
        /* <DEDUP_REMOVED lines=9> */
[----:B-----5:R-:W1:Y:S01]  /*b8f0*/  LDS.128 R12, [R71+0x1000] ;  /* 0x00100000470c7984 */ /* 0x020e620000000c00 */
[----:B------:R-:W-:Y:S01]  /*b900*/  SHF.R.U32.HI R66, RZ, 0x10, R61 ;  /* 0x00000010ff427819 */ /* 0x000fe2000001163d */
[----:B------:R-:W-:Y:S01]  /*b910*/  HADD2.F32 R101, -RZ, R101.H1_H1 ;  /* 0x30000065ff657230 */ /* 0x000fe20000004100 */
[--C-:B------:R-:W-:Y:S01]  /*b920*/  SHF.R.U32.HI R64, RZ, 0x10, R63.reuse ;  /* 0x00000010ff407819 */ /* 0x100fe2000001163f */
[----:B------:R-:W-:Y:S01]  /*b930*/  HADD2.F32 R65, -RZ, R102.H1_H1 ;  /* 0x30000066ff417230 */ /* 0x000fe20000004100 */
[----:B------:R-:W-:Y:S01]  /*b940*/  SHF.R.U64 R70, R62, 0x10, R63 ;  /* 0x000000103e467819 */ /* 0x000fe2000000123f */
[----:B------:R-:W-:Y:S01]  /*b950*/  HADD2.F32 R66, -RZ, R66.H0_H0 ;  /* 0x20000042ff427230 */ /* 0x000fe20000004100 */
[----:B------:R-:W-:Y:S01]  /*b960*/  SHF.R.U64 R69, R60, 0x10, R61 ;  /* 0x000000103c457819 */ /* 0x000fe2000000123d */
[----:B------:R-:W-:Y:S02]  /*b970*/  HADD2.F32 R64, -RZ, R64.H0_H0 ;  /* 0x20000040ff407230 */ /* 0x000fe40000004100 */
[----:B------:R-:W-:-:S02]  /*b980*/  HADD2.F32 R103, -RZ, R103.H0_H0 ;  /* 0x20000067ff677230 */ /* 0x000fc40000004100 */
[----:B------:R-:W-:Y:S02]  /*b990*/  HADD2.F32 R102, -RZ, R102.H0_H0 ;  /* 0x20000066ff667230 */ /* 0x000fe40000004100 */
[--C-:B-1----:R-:W-:Y:S02]  /*b9a0*/  HADD2.F32 R63, -RZ, R15.reuse.H1_H1 ;  /* 0x3000000fff3f7230 */ /* 0x102fe40000004100 */
[----:B------:R-:W-:Y:S02]  /*b9b0*/  HADD2.F32 R62, -RZ, R15.H0_H0 ;  /* 0x2000000fff3e7230 */ /* 0x000fe40000004100 */
[--C-:B------:R-:W-:Y:S02]  /*b9c0*/  HADD2.F32 R15, -RZ, R12.reuse.H0_H0 ;  /* 0x2000000cff0f7230 */ /* 0x100fe40000004100 */
[C---:B------:R-:W-:Y:S01]  /*b9d0*/  FMUL.FTZ R67, R63.reuse, R66 ;  /* 0x000000423f437220 */ /* 0x040fe20000410000 */
[----:B------:R-:W-:Y:S02]  /*b9e0*/  HADD2.F32 R12, -RZ, R12.H1_H1 ;  /* 0x3000000cff0c7230 */ /* 0x000fe40000004100 */
[----:B------:R-:W-:Y:S01]  /*b9f0*/  FMUL.FTZ R63, R63, R64 ;  /* 0x000000403f3f7220 */ /* 0x000fe20000410000 */
[----:B------:R-:W-:-:S02]  /*ba00*/  HADD2.F32 R60, -RZ, R14.H0_H0 ;  /* 0x2000000eff3c7230 */ /* 0x000fc40000004100 */
[----:B------:R-:W-:Y:S01]  /*ba10*/  FFMA.FTZ R67, R62, R64, -R67 ;  /* 0x000000403e437223 */ /* 0x000fe20000010843 */
[----:B------:R-:W-:Y:S02]  /*ba20*/  HADD2.F32 R61, -RZ, R14.H1_H1 ;  /* 0x3000000eff3d7230 */ /* 0x000fe40000004100 */
[----:B------:R-:W-:Y:S01]  /*ba30*/  FMUL.FTZ R68, R12, R65 ;  /* 0x000000410c447220 */ /* 0x000fe20000410000 */
[--C-:B------:R-:W-:Y:S02]  /*ba40*/  HADD2.F32 R14, -RZ, R13.reuse.H0_H0 ;  /* 0x2000000dff0e7230 */ /* 0x100fe40000004100 */
[----:B------:R-:W-:Y:S01]  /*ba50*/  FFMA.FTZ R66, R62, R66, R63 ;  /* 0x000000423e427223 */ /* 0x000fe2000001003f */
[-C--:B------:R-:W-:Y:S01]  /*ba60*/  FMUL.FTZ R64, R12, R101.reuse ;  /* 0x000000650c407220 */ /* 0x080fe20000410000 */
[----:B------:R-:W-:Y:S02]  /*ba70*/  HADD2.F32 R13, -RZ, R13.H1_H1 ;  /* 0x3000000dff0d7230 */ /* 0x000fe40000004100 */
[----:B------:R-:W-:Y:S01]  /*ba80*/  FFMA.FTZ R68, R15, R101, -R68 ;  /* 0x000000650f447223 */ /* 0x000fe20000010844 */
[----:B------:R-:W-:-:S02]  /*ba90*/  HADD2.F32 R62, -RZ, R69.H0_H0 ;  /* 0x20000045ff3e7230 */ /* 0x000fc40000004100 */
[----:B------:R-:W-:Y:S01]  /*baa0*/  FFMA.FTZ R65, R15, R65, R64 ;  /* 0x000000410f417223 */ /* 0x000fe20000010040 */
[----:B------:R-:W-:Y:S02]  /*bab0*/  HADD2.F32 R12, -RZ, R70.H0_H0 ;  /* 0x20000046ff0c7230 */ /* 0x000fe40000004100 */
[CC--:B------:R-:W-:Y:S01]  /*bac0*/  FMUL.FTZ R63, R61.reuse, R103.reuse ;  /* 0x000000673d3f7220 */ /* 0x0c0fe20000410000 */
[----:B------:R-:W-:Y:S01]  /*bad0*/  FMUL.FTZ R64, R61, R102 ;  /* 0x000000663d407220 */ /* 0x000fe20000410000 */
[C---:B------:R-:W-:Y:S01]  /*bae0*/  FMUL.FTZ R15, R13.reuse, R62 ;  /* 0x0000003e0d0f7220 */ /* 0x040fe20000410000 */
[----:B------:R-:W-:Y:S01]  /*baf0*/  FMUL.FTZ R61, R13, R12 ;  /* 0x0000000c0d3d7220 */ /* 0x000fe20000410000 */
[C---:B------:R-:W-:Y:S01]  /*bb00*/  FFMA.FTZ R63, R60.reuse, R102, -R63 ;  /* 0x000000663c3f7223 */ /* 0x040fe2000001083f */
[----:B------:R-:W-:Y:S01]  /*bb10*/  FFMA.FTZ R64, R60, R103, R64 ;  /* 0x000000673c407223 */ /* 0x000fe20000010040 */
[C---:B------:R-:W-:Y:S01]  /*bb20*/  FFMA.FTZ R13, R14.reuse, R12, -R15 ;  /* 0x0000000c0e0d7223 */ /* 0x040fe2000001080f */
[----:B------:R-:W-:Y:S01]  /*bb30*/  FFMA.FTZ R62, R14, R62, R61 ;  /* 0x0000003e0e3e7223 */ /* 0x000fe2000001003d */
[----:B------:R-:W-:-:S02]  /*bb40*/  F2FP.F16.F32.PACK_AB R15, R66, R67 ;  /* 0x00000043420f723e */ /* 0x000fc400000000ff */
[----:B------:R-:W-:Y:S02]  /*bb50*/  F2FP.F16.F32.PACK_AB R14, R64, R63 ;  /* 0x0000003f400e723e */ /* 0x000fe400000000ff */
[----:B------:R-:W-:Y:S02]  /*bb60*/  F2FP.F16.F32.PACK_AB R12, R65, R68 ;  /* 0x00000044410c723e */ /* 0x000fe400000000ff */
[----:B------:R-:W-:-:S05]  /*bb70*/  F2FP.F16.F32.PACK_AB R13, R62, R13 ;  /* 0x0000000d3e0d723e */ /* 0x000fca00000000ff */
[----:B------:R1:W-:Y:S02]  /*bb80*/  STS.128 [R71+0x1000], R12 ;  /* 0x0010000c47007388 */ /* 0x0003e40000000c00 */
.L_x_1492:
[----:B------:R-:W-:Y:S05]  /*bb90*/  BSYNC B2 ;  /* 0x0000000000027941 */ /* 0x000fea0003800000 */
.L_x_1491:
[----:B------:R-:W-:Y:S04]  /*bba0*/  BSSY B2, `(.L_x_1493) ;  /* 0x000002c000027945 */ /* 0x000fe80003800000 */
[----:B------:R-:W-:Y:S05]  /*bbb0*/  @P1 BRA `(.L_x_1494) ;  /* 0x0000000000a81947 */ /* 0x000fea0003800000 */
[----:B-1---5:R-:W1:Y:S01]  /*bbc0*/  LDS.128 R12, [R71+0x5000] ;  /* 0x00500000470c7984 */ /* 0x022e620000000c00 */
[----:B------:R-:W-:Y:S01]  /*bbd0*/  SHF.R.U32.HI R62, RZ, 0x10, R59 ;  /* 0x00000010ff3e7819 */ /* 0x000fe2000001163b */
[----:B------:R-:W-:Y:S01]  /*bbe0*/  HADD2.F32 R97, -RZ, R97.H1_H1 ;  /* 0x30000061ff617230 */ /* 0x000fe20000004100 */
[----:B------:R-:W-:Y:S01]  /*bbf0*/  SHF.R.U32.HI R60, RZ, 0x10, R57 ;  /* 0x00000010ff3c7819 */ /* 0x000fe20000011639 */
        /* <DEDUP_REMOVED lines=38> */
.L_x_1494:
[----:B------:R-:W-:Y:S05]  /*be60*/  BSYNC B2 ;  /* 0x0000000000027941 */ /* 0x000fea0003800000 */
.L_x_1493:
[----:B------:R-:W-:Y:S04]  /*be70*/  BSSY B2, `(.L_x_1495) ;  /* 0x000002c000027945 */ /* 0x000fe80003800000 */
[----:B------:R-:W-:Y:S05]  /*be80*/  @P4 BRA `(.L_x_1496) ;  /* 0x0000000000a84947 */ /* 0x000fea0003800000 */
[----:B-12--5:R-:W1:Y:S01]  /*be90*/  LDS.128 R12, [R71+0x9000] ;  /* 0x00900000470c7984 */ /* 0x026e620000000c00 */
        /* <DEDUP_REMOVED lines=41> */
.L_x_1496:
[----:B------:R-:W-:Y:S05]  /*c130*/  BSYNC B2 ;  /* 0x0000000000027941 */ /* 0x000fea0003800000 */
.L_x_1495:
[----:B------:R-:W-:Y:S05]  /*c140*/  @P5 BRA `(.L_x_1490) ;  /* 0x0000000000a85947 */ /* 0x000fea0003800000 */
[----:B-123-5:R-:W1:Y:S01]  /*c150*/  LDS.128 R12, [R71+0xd000] ;  /* 0x00d00000470c7984 */ /* 0x02ee620000000c00 */
        /* <DEDUP_REMOVED lines=41> */
.L_x_1490:
[----:B------:R-:W-:Y:S05]  /*c3f0*/  BSYNC B1 ;  /* 0x0000000000017941 */ /* 0x000fea0003800000 */
.L_x_1489:
        /* <DEDUP_REMOVED lines=14> */
[----:B------:R-:W-:Y:S01]  /*c4e0*/  HADD2.F32 R48, -RZ, R91.H0_H0 ;  /* 0x2000005bff307230 */ /* 0x000fe20000004100 */
[--C-:B------:R-:W-:Y:S01]  /*c4f0*/  SHF.R.U32.HI R51, RZ, 0x10, R47.reuse ;  /* 0x00000010ff337819 */ /* 0x100fe2000001162f */
[----:B------:R-:W-:Y:S01]  /*c500*/  HADD2.F32 R50, -RZ, R84.H1_H1 ;  /* 0x30000054ff327230 */ /* 0x000fe20000004100 */
[----:B------:R-:W-:Y:S01]  /*c510*/  SHF.R.U64 R55, R46, 0x10, R47 ;  /* 0x000000102e377819 */ /* 0x000fe2000000122f */
[----:B------:R-:W-:Y:S01]  /*c520*/  HADD2.F32 R49, -RZ, R49.H0_H0 ;  /* 0x20000031ff317230 */ /* 0x000fe20000004100 */
[----:B------:R-:W-:Y:S01]  /*c530*/  SHF.R.U64 R57, R44, 0x10, R45 ;  /* 0x000000102c397819 */ /* 0x000fe2000000122d */
[----:B------:R-:W-:Y:S02]  /*c540*/  HADD2.F32 R51, -RZ, R51.H0_H0 ;  /* 0x20000033ff337230 */ /* 0x000fe40000004100 */
[----:B------:R-:W-:-:S02]  /*c550*/  HADD2.F32 R85, -RZ, R85.H0_H0 ;  /* 0x20000055ff557230 */ /* 0x000fc40000004100 */
[----:B------:R-:W-:Y:S02]  /*c560*/  HADD2.F32 R91, -RZ, R91.H1_H1 ;  /* 0x3000005bff5b7230 */ /* 0x000fe40000004100 */
        /* <DEDUP_REMOVED lines=18> */
[C---:B------:R-:W-:Y:S01]  /*c690*/  FMUL.FTZ R49, R45.reuse, R85 ;  /* 0x000000552d317220 */ /* 0x040fe20000410000 */
[-C--:B------:R-:W-:Y:S01]  /*c6a0*/  FMUL.FTZ R48, R45, R91.reuse ;  /* 0x0000005b2d307220 */ /* 0x080fe20000410000 */
[C---:B------:R-:W-:Y:S01]  /*c6b0*/  FMUL.FTZ R15, R13.reuse, R46 ;  /* 0x0000002e0d0f7220 */ /* 0x040fe20000410000 */
        /* <DEDUP_REMOVED lines=10> */
.L_x_1500:
[----:B------:R-:W-:Y:S05]  /*c760*/  BSYNC B2 ;  /* 0x0000000000027941 */ /* 0x000fea0003800000 */
.L_x_1499:
[----:B------:R-:W-:Y:S04]  /*c770*/  BSSY B2, `(.L_x_1501) ;  /* 0x000002c000027945 */ /* 0x000fe80003800000 */
[----:B------:R-:W-:Y:S05]  /*c780*/  @P1 BRA `(.L_x_1502) ;  /* 0x0000000000a81947 */ /* 0x000fea0003800000 */
[----:B-1---5:R-:W1:Y:S01]  /*c790*/  LDS.128 R12, [R58+0x6000] ;  /* 0x006000003a0c7984 */ /* 0x022e620000000c00 */
        /* <DEDUP_REMOVED lines=41> */
.L_x_1502:
[----:B------:R-:W-:Y:S05]  /*ca30*/  BSYNC B2 ;  /* 0x0000000000027941 */ /* 0x000fea0003800000 */
.L_x_1501:
[----:B------:R-:W-:Y:S04]  /*ca40*/  BSSY B2, `(.L_x_1503) ;  /* 0x000002c000027945 */ /* 0x000fe80003800000 */
[----:B------:R-:W-:Y:S05]  /*ca50*/  @P2 BRA `(.L_x_1504) ;  /* 0x0000000000a82947 */ /* 0x000fea0003800000 */
[----:B-12--5:R-:W1:Y:S01]  /*ca60*/  LDS.128 R12, [R58+0xa000] ;  /* 0x00a000003a0c7984 */ /* 0x026e620000000c00 */
[----:B------:R-:W-:Y:S01]  /*ca70*/  SHF.R.U32.HI R42, RZ, 0x10, R37 ;  /* 0x00000010ff2a7819 */ /* 0x000fe20000011625 */
[----:B------:R-:W-:Y:S01]  /*ca80*/  HADD2.F32 R40, -RZ, R88.H0_H0 ;  /* 0x20000058ff287230 */ /* 0x000fe20000004100 */
[--C-:B------:R-:W-:Y:S01]  /*ca90*/  SHF.R.U32.HI R41, RZ, 0x10, R39.reuse ;  /* 0x00000010ff297819 */ /* 0x100fe20000011627 */
[----:B------:R-:W-:Y:S01]  /*caa0*/  HADD2.F32 R89, -RZ, R89.H0_H0 ;  /* 0x20000059ff597230 */ /* 0x000fe20000004100 */
        /* <DEDUP_REMOVED lines=13> */
[C---:B------:R-:W-:Y:S01]  /*cb80*/  FFMA.FTZ R43, R38.reuse, R41, -R43 ;  /* 0x00000029262b7223 */ /* 0x040fe2000001082b */
[----:B------:R-:W-:Y:S02]  /*cb90*/  HADD2.F32 R37, -RZ, R14.H1_H1 ;  /* 0x3000000eff257230 */ /* 0x000fe40000004100 */
[----:B------:R-:W-:Y:S01]  /*cba0*/  FFMA.FTZ R46, R38, R42, R39 ;  /* 0x0000002a262e7223 */ /* 0x000fe20000010027 */
[--C-:B------:R-:W-:Y:S02]  /*cbb0*/  HADD2.F32 R14, -RZ, R13.reuse.H0_H0 ;  /* 0x2000000dff0e7230 */ /* 0x100fe40000004100 */
[C---:B------:R-:W-:Y:S01]  /*cbc0*/  FMUL.FTZ R44, R12.reuse, R89 ;  /* 0x000000590c2c7220 */ /* 0x040fe20000410000 */
[----:B------:R-:W-:Y:S01]  /*cbd0*/  FMUL.FTZ R42, R12, R40 ;  /* 0x000000280c2a7220 */ /* 0x000fe20000410000 */
[----:B------:R-:W-:Y:S02]  /*cbe0*/  HADD2.F32 R13, -RZ, R13.H1_H1 ;  /* 0x3000000dff0d7230 */ /* 0x000fe40000004100 */
[----:B------:R-:W-:Y:S01]  /*cbf0*/  FMUL.FTZ R39, R37, R83 ;  /* 0x0000005325277220 */ /* 0x000fe20000410000 */
[----:B------:R-:W-:-:S02]  /*cc00*/  HADD2.F32 R38, -RZ, R45.H0_H0 ;  /* 0x2000002dff267230 */ /* 0x000fc40000004100 */
[C---:B------:R-:W-:Y:S01]  /*cc10*/  FFMA.FTZ R44, R15.reuse, R40, -R44 ;  /* 0x000000280f2c7223 */ /* 0x040fe2000001082c */
[----:B------:R-:W-:Y:S02]  /*cc20*/  HADD2.F32 R12, -RZ, R47.H0_H0 ;  /* 0x2000002fff0c7230 */ /* 0x000fe40000004100 */
[----:B------:R-:W-:Y:S01]  /*cc30*/  FFMA.FTZ R89, R15, R89, R42 ;  /* 0x000000590f597223 */ /* 0x000fe2000001002a */
        /* <DEDUP_REMOVED lines=12> */
.L_x_1504:
[----:B------:R-:W-:Y:S05]  /*cd00*/  BSYNC B2 ;  /* 0x0000000000027941 */ /* 0x000fea0003800000 */
.L_x_1503:
        /* <DEDUP_REMOVED lines=43> */
.L_x_1498:
[----:B------:R-:W-:Y:S05]  /*cfc0*/  BSYNC B1 ;  /* 0x0000000000017941 */ /* 0x000fea0003800000 */
.L_x_1497:
        /* <DEDUP_REMOVED lines=15> */
[--C-:B------:R-:W-:Y:S01]  /*d0c0*/  HADD2.F32 R34, -RZ, R82.reuse.H0_H0 ;  /* 0x20000052ff227230 */ /* 0x100fe20000004100 */
[----:B------:R-:W-:Y:S01]  /*d0d0*/  SHF.R.U64 R39, R30, 0x10, R31 ;  /* 0x000000101e277819 */ /* 0x000fe2000000121f */
[----:B------:R-:W-:Y:S01]  /*d0e0*/  HADD2.F32 R33, -RZ, R33.H0_H0 ;  /* 0x20000021ff217230 */ /* 0x000fe20000004100 */
[----:B------:R-:W-:Y:S01]  /*d0f0*/  SHF.R.U64 R41, R28, 0x10, R29 ;  /* 0x000000101c297819 */ /* 0x000fe2000000121d */
[----:B------:R-:W-:Y:S02]  /*d100*/  HADD2.F32 R35, -RZ, R35.H0_H0 ;  /* 0x20000023ff237230 */ /* 0x000fe40000004100 */
[----:B------:R-:W-:-:S02]  /*d110*/  HADD2.F32 R82, -RZ, R82.H1_H1 ;  /* 0x30000052ff527230 */ /* 0x000fc40000004100 */
        /* <DEDUP_REMOVED lines=32> */
.L_x_1507:
[----:B------:R-:W-:Y:S05]  /*d320*/  BSYNC B1 ;  /* 0x0000000000017941 */ /* 0x000fea0003800000 */
.L_x_1506:
[----:B------:R-:W-:Y:S04]  /*d330*/  BSSY B1, `(.L_x_1508) ;  /* 0x000002c000017945 */ /* 0x000fe80003800000 */
[----:B------:R-:W-:Y:S05]  /*d340*/  @P1 BRA `(.L_x_1509) ;  /* 0x0000000000a81947 */ /* 0x000fea0003800000 */
[----:B-1---5:R-:W1:Y:S01]  /*d350*/  LDS.128 R12, [R42+0x7000] ;  /* 0x007000002a0c7984 */ /* 0x022e620000000c00 */
        /* <DEDUP_REMOVED lines=41> */
.L_x_1509:
[----:B------:R-:W-:Y:S05]  /*d5f0*/  BSYNC B1 ;  /* 0x0000000000017941 */ /* 0x000fea0003800000 */
.L_x_1508:
        /* <DEDUP_REMOVED lines=11> */
[----:B-1----:R-:W-:-:S02]  /*d6b0*/  HADD2.F32 R21, -RZ, R15.H1_H1 ;  /* 0x3000000fff157230 */ /* 0x002fc40000004100 */
[----:B------:R-:W-:Y:S02]  /*d6c0*/  HADD2.F32 R20, -RZ, R15.H0_H0 ;  /* 0x2000000fff147230 */ /* 0x000fe40000004100 */
[--C-:B------:R-:W-:Y:S02]  /*d6d0*/  HADD2.F32 R6, -RZ, R12.reuse.H0_H0 ;  /* 0x2000000cff067230 */ /* 0x100fe40000004100 */
[C---:B------:R-:W-:Y:S01]  /*d6e0*/  FMUL.FTZ R27, R21.reuse, R26 ;  /* 0x0000001a151b7220 */ /* 0x040fe20000410000 */
[----:B------:R-:W-:Y:S02]  /*d6f0*/  HADD2.F32 R12, -RZ, R12.H1_H1 ;  /* 0x3000000cff0c7230 */ /* 0x000fe40000004100 */
[-C--:B------:R-:W-:Y:S01]  /*d700*/  FMUL.FTZ R29, R21, R24.reuse ;  /* 0x00000018151d7220 */ /* 0x080fe20000410000 */
[--C-:B------:R-:W-:Y:S02]  /*d710*/  HADD2.F32 R15, -RZ, R14.reuse.H0_H0 ;  /* 0x2000000eff0f7230 */ /* 0x100fe40000004100 */
[----:B------:R-:W-:Y:S01]  /*d720*/  FFMA.FTZ R28, R20, R24, -R27 ;  /* 0x00000018141c7223 */ /* 0x000fe2000001081b */
[----:B------:R-:W-:-:S02]  /*d730*/  HADD2.F32 R14, -RZ, R14.H1_H1 ;  /* 0x3000000eff0e7230 */ /* 0x000fc40000004100 */
[----:B------:R-:W-:Y:S01]  /*d740*/  FFMA.FTZ R29, R20, R26, R29 ;  /* 0x0000001a141d7223 */ /* 0x000fe2000001001d */
[C---:B------:R-:W-:Y:S01]  /*d750*/  FMUL.FTZ R21, R12.reuse, R25 ;  /* 0x000000190c157220 */ /* 0x040fe20000410000 */
[----:B------:R-:W-:Y:S02]  /*d760*/  HADD2.F32 R20, -RZ, R11.H1_H1 ;  /* 0x3000000bff147230 */ /* 0x000fe40000004100 */
[-C--:B------:R-:W-:Y:S01]  /*d770*/  FMUL.FTZ R27, R12, R23.reuse ;  /* 0x000000170c1b7220 */ /* 0x080fe20000410000 */
[--C-:B------:R-:W-:Y:S02]  /*d780*/  HADD2.F32 R7, -RZ, R13.reuse.H0_H0 ;  /* 0x2000000dff077230 */ /* 0x100fe40000004100 */
[C---:B------:R-:W-:Y:S01]  /*d790*/  FFMA.FTZ R21, R6.reuse, R23, -R21 ;  /* 0x0000001706157223 */ /* 0x040fe20000010815 */
[----:B------:R-:W-:Y:S02]  /*d7a0*/  HADD2.F32 R11, -RZ, R10.H1_H1 ;  /* 0x3000000aff0b7230 */ /* 0x000fe40000004100 */
[----:B------:R-:W-:Y:S01]  /*d7b0*/  FFMA.FTZ R6, R6, R25, R27 ;  /* 0x0000001906067223 */ /* 0x000fe2000001001b */
[----:B------:R-:W-:-:S02]  /*d7c0*/  HADD2.F32 R13, -RZ, R13.H1_H1 ;  /* 0x3000000dff0d7230 */ /* 0x000fc40000004100 */
[C---:B------:R-:W-:Y:S01]  /*d7d0*/  FMUL.FTZ R24, R14.reuse, R20 ;  /* 0x000000140e187220 */ /* 0x040fe20000410000 */
[----:B------:R-:W-:Y:S02]  /*d7e0*/  HADD2.F32 R12, -RZ, R30.H0_H0 ;  /* 0x2000001eff0c7230 */ /* 0x000fe40000004100 */
[-C--:B------:R-:W-:Y:S01]  /*d7f0*/  FMUL.FTZ R25, R14, R11.reuse ;  /* 0x0000000b0e197220 */ /* 0x080fe20000410000 */
[----:B------:R-:W-:Y:S02]  /*d800*/  HADD2.F32 R10, -RZ, R31.H0_H0 ;  /* 0x2000001fff0a7230 */ /* 0x000fe40000004100 */
[----:B------:R-:W-:Y:S01]  /*d810*/  FFMA.FTZ R24, R15, R11, -R24 ;  /* 0x0000000b0f187223 */ /* 0x000fe20000010818 */
[----:B------:R-:W-:Y:S01]  /*d820*/  FMUL.FTZ R14, R13, R12 ;  /* 0x0000000c0d0e7220 */ /* 0x000fe20000410000 */
[----:B------:R-:W-:Y:S01]  /*d830*/  FFMA.FTZ R25, R15, R20, R25 ;  /* 0x000000140f197223 */ /* 0x000fe20000010019 */
[----:B------:R-:W-:Y:S01]  /*d840*/  FMUL.FTZ R23, R13, R10 ;  /* 0x0000000a0d177220 */ /* 0x000fe20000410000 */
[----:B------:R-:W-:Y:S01]  /*d850*/  F2FP.F16.F32.PACK_AB R15, R29, R28 ;  /* 0x0000001c1d0f723e */ /* 0x000fe200000000ff */
[----:B------:R-:W-:-:S02]  /*d860*/  FFMA.FTZ R13, R7, R10, -R14 ;  /* 0x0000000a070d7223 */ /* 0x000fc4000001080e */
[----:B------:R-:W-:Y:S01]  /*d870*/  FFMA.FTZ R10, R7, R12, R23 ;  /* 0x0000000c070a7223 */ /* 0x000fe20000010017 */
[----:B------:R-:W-:Y:S02]  /*d880*/  F2FP.F16.F32.PACK_AB R14, R25, R24 ;  /* 0x00000018190e723e */ /* 0x000fe400000000ff */
[----:B------:R-:W-:Y:S02]  /*d890*/  F2FP.F16.F32.PACK_AB R12, R6, R21 ;  /* 0x00000015060c723e */ /* 0x000fe400000000ff */
[----:B------:R-:W-:-:S05]  /*d8a0*/  F2FP.F16.F32.PACK_AB R13, R10, R13 ;  /* 0x0000000d0a0d723e */ /* 0x000fca00000000ff */
[----:B------:R3:W-:Y:S02]  /*d8b0*/  STS.128 [R42+0xb000], R12 ;  /* 0x00b0000c2a007388 */ /* 0x0007e40000000c00 */
.L_x_1511:
[----:B------:R-:W-:Y:S05]  /*d8c0*/  BSYNC B1 ;  /* 0x0000000000017941 */ /* 0x000fea0003800000 */
.L_x_1510:
[----:B------:R-:W-:Y:S05]  /*d8d0*/  @P3 BRA `(.L_x_1505) ;  /* 0x0000004800d43947 */ /* 0x000fea0003800000 */
[----:B-123-5:R-:W1:Y:S01]  /*d8e0*/  LDS.128 R12, [R42+0xf000] ;  /* 0x00f000002a0c7984 */ /* 0x02ee620000000c00 */
[--C-:B------:R-:W-:Y:S01]  /*d8f0*/  SHF.R.U64 R25, R4, 0x10, R5.reuse ;  /* 0x0000001004197819 */ /* 0x100fe20000001205 */
[----:B------:R-:W-:Y:S01]  /*d900*/  HADD2.F32 R11, -RZ, R3.H0_H0 ;  /* 0x20000003ff0b7230 */ /* 0x000fe20000004100 */
[----:B------:R-:W-:Y:S02]  /*d910*/  SHF.R.U32.HI R5, RZ, 0x10, R5 ;  /* 0x00000010ff057819 */ /* 0x000fe40000011605 */
[--C-:B------:R-:W-:Y:S02]  /*d920*/  SHF.R.U32.HI R10, RZ, 0x10, R9.reuse ;  /* 0x00000010ff0a7819 */ /* 0x100fe40000011609 */
[----:B------:R-:W-:Y:S01]  /*d930*/  SHF.R.U64 R24, R8, 0x10, R9 ;  /* 0x0000001008187819 */ /* 0x000fe20000001209 */
[----:B------:R-:W-:Y:S02]  /*d940*/  HADD2.F32 R8, -RZ, R5.H0_H0 ;  /* 0x20000005ff087230 */ /* 0x000fe40000004100 */
[----:B------:R-:W-:-:S02]  /*d950*/  HADD2.F32 R10, -RZ, R10.H0_H0 ;  /* 0x2000000aff0a7230 */ /* 0x000fc40000004100 */
[----:B------:R-:W-:Y:S02]  /*d960*/  HADD2.F32 R9, -RZ, R0.H0_H0 ;  /* 0x20000000ff097230 */ /* 0x000fe40000004100 */
[--C-:B-1----:R-:W-:Y:S02]  /*d970*/  HADD2.F32 R7, -RZ, R15.reuse.H0_H0 ;  /* 0x2000000fff077230 */ /* 0x102fe40000004100 */
[----:B------:R-:W-:Y:S02]  /*d980*/  HADD2.F32 R15, -RZ, R15.H1_H1 ;  /* 0x3000000fff0f7230 */ /* 0x000fe40000004100 */
[--C-:B------:R-:W-:Y:S02]  /*d990*/  HADD2.F32 R4, -RZ, R12.reuse.H0_H0 ;  /* 0x2000000cff047230 */ /* 0x100fe40000004100 */
[----:B------:R-:W-:Y:S02]  /*d9a0*/  HADD2.F32 R12, -RZ, R12.H1_H1 ;  /* 0x3000000cff0c7230 */ /* 0x000fe40000004100 */
[C---:B------:R-:W-:Y:S01]  /*d9b0*/  FMUL.FTZ R20, R15.reuse, R10 ;  /* 0x0000000a0f147220 */ /* 0x040fe20000410000 */
[----:B------:R-:W-:Y:S01]  /*d9c0*/  FMUL.FTZ R21, R15, R8 ;  /* 0x000000080f157220 */ /* 0x000fe20000410000 */
[----:B------:R-:W-:-:S02]  /*d9d0*/  HADD2.F32 R6, -RZ, R14.H0_H0 ;  /* 0x2000000eff067230 */ /* 0x000fc40000004100 */
[C---:B------:R-:W-:Y:S01]  /*d9e0*/  FFMA.FTZ R20, R7.reuse, R8, -R20 ;  /* 0x0000000807147223 */ /* 0x040fe20000010814 */
[----:B------:R-:W-:Y:S01]  /*d9f0*/  FFMA.FTZ R23, R7, R10, R21 ;  /* 0x0000000a07177223 */ /* 0x000fe20000010015 */
[----:B------:R-:W-:Y:S02]  /*da00*/  HADD2.F32 R5, -RZ, R13.H0_H0 ;  /* 0x2000000dff057230 */ /* 0x000fe40000004100 */
[C---:B------:R-:W-:Y:S01]  /*da10*/  FMUL.FTZ R15, R12.reuse, R11 ;  /* 0x0000000b0c0f7220 */ /* 0x040fe20000410000 */
[----:B------:R-:W-:Y:S02]  /*da20*/  HADD2.F32 R7, -RZ, R3.H1_H1 ;  /* 0x30000003ff077230 */ /* 0x000fe40000004100 */
[-C--:B------:R-:W-:Y:S01]  /*da30*/  FMUL.FTZ R21, R12, R9.reuse ;  /* 0x000000090c157220 */ /* 0x080fe20000410000 */
[----:B------:R-:W-:Y:S02]  /*da40*/  HADD2.F32 R14, -RZ, R14.H1_H1 ;  /* 0x3000000eff0e7230 */ /* 0x000fe40000004100 */
[----:B------:R-:W-:Y:S01]  /*da50*/  FFMA.FTZ R15, R4, R9, -R15 ;  /* 0x00000009040f7223 */ /* 0x000fe2000001080f */
[----:B------:R-:W-:-:S02]  /*da60*/  HADD2.F32 R13, -RZ, R13.H1_H1 ;  /* 0x3000000dff0d7230 */ /* 0x000fc40000004100 */
[----:B------:R-:W-:Y:S01]  /*da70*/  FFMA.FTZ R4, R4, R11, R21 ;  /* 0x0000000b04047223 */ /* 0x000fe20000010015 */
[----:B------:R-:W-:Y:S02]  /*da80*/  HADD2.F32 R3, -RZ, R0.H1_H1 ;  /* 0x30000000ff037230 */ /* 0x000fe40000004100 */
[C---:B------:R-:W-:Y:S01]  /*da90*/  FMUL.FTZ R9, R14.reuse, R7 ;  /* 0x000000070e097220 */ /* 0x040fe20000410000 */
[----:B------:R-:W-:Y:S02]  /*daa0*/  HADD2.F32 R8, -RZ, R24.H0_H0 ;  /* 0x20000018ff087230 */ /* 0x000fe40000004100 */
[----:B------:R-:W-:Y:S02]  /*dab0*/  HADD2.F32 R0, -RZ, R25.H0_H0 ;  /* 0x20000019ff007230 */ /* 0x000fe40000004100 */
[-C--:B------:R-:W-:Y:S01]  /*dac0*/  FMUL.FTZ R14, R14, R3.reuse ;  /* 0x000000030e0e7220 */ /* 0x080fe20000410000 */
[----:B------:R-:W-:Y:S01]  /*dad0*/  FFMA.FTZ R9, R6, R3, -R9 ;  /* 0x0000000306097223 */ /* 0x000fe20000010809 */
[C---:B------:R-:W-:Y:S01]  /*dae0*/  FMUL.FTZ R10, R13.reuse, R8 ;  /* 0x000000080d0a7220 */ /* 0x040fe20000410000 */
[----:B------:R-:W-:Y:S01]  /*daf0*/  F2FP.F16.F32.PACK_AB R4, R4, R15 ;  /* 0x0000000f0404723e */ /* 0x000fe200000000ff */
[-C--:B------:R-:W-:Y:S01]  /*db00*/  FMUL.FTZ R13, R13, R0.reuse ;  /* 0x000000000d0d7220 */ /* 0x080fe20000410000 */
[----:B------:R-:W-:Y:S01]  /*db10*/  FFMA.FTZ R6, R6, R7, R14 ;  /* 0x0000000706067223 */ /* 0x000fe2000001000e */
[----:B------:R-:W-:Y:S01]  /*db20*/  FFMA.FTZ R10, R5, R0, -R10 ;  /* 0x00000000050a7223 */ /* 0x000fe2000001080a */
[----:B------:R-:W-:Y:S01]  /*db30*/  F2FP.F16.F32.PACK_AB R7, R23, R20 ;  /* 0x000000141707723e */ /* 0x000fe200000000ff */
[----:B------:R-:W-:-:S02]  /*db40*/  FFMA.FTZ R5, R5, R8, R13 ;  /* 0x0000000805057223 */ /* 0x000fc4000001000d */
[----:B------:R-:W-:-:S03]  /*db50*/  F2FP.F16.F32.PACK_AB R6, R6, R9 ;  /* 0x000000090606723e */ /* 0x000fc600000000ff */
[----:B------:R-:W-:-:S05]  /*db60*/  F2FP.F16.F32.PACK_AB R5, R5, R10 ;  /* 0x0000000a0505723e */ /* 0x000fca00000000ff */
[----:B------:R1:W-:Y:S01]  /*db70*/  STS.128 [R42+0xf000], R4 ;  /* 0x00f000042a007388 */ /* 0x0003e20000000c00 */
[----:B------:R-:W-:Y:S05]  /*db80*/  BRA `(.L_x_1505) ;  /* 0x0000004800287947 */ /* 0x000fea0003800000 */
.L_x_1454:
[----:B------:R-:W2:Y:S04]  /*db90*/  LDL R3, [R1+0x74] ;  /* 0x0000740001037983 */ /* 0x000ea80000100800 */
[----:B------:R-:W3:Y:S01]  /*dba0*/  LDL R0, [R1+0x70] ;  /* 0x0000700001007983 */ /* 0x000ee20000100800 */
[-C--:B------:R-:W-:Y:S01]  /*dbb0*/  ISETP.GE.AND P0, PT, R18, R21.reuse, PT ;  /* 0x000000151200720c */ /* 0x080fe20003f06270 */
[----:B------:R-:W-:Y:S01]  /*dbc0*/  BSSY B1, `(.L_x_1512) ;  /* 0x0000032000017945 */ /* 0x000fe20003800000 */
[----:B------:R-:W-:Y:S01]  /*dbd0*/  ISETP.GE.AND P1, PT, R233, R21, PT ;  /* 0x00000015e900720c */ /* 0x000fe20003f26270 */
[----:B------:R-:W-:Y:S01]  /*dbe0*/  IMAD.MOV.U32 R9, RZ, RZ, R27 ;  /* 0x000000ffff097224 */ /* 0x000fe200078e001b */
[----:B------:R-:W-:Y:S01]  /*dbf0*/  CS2R R34, SRZ ;  /* 0x0000000000227805 */ /* 0x000fe2000001ff00 */
[----:B------:R-:W-:Y:S01]  /*dc00*/  IMAD.MOV.U32 R20, RZ, RZ, R82 ;  /* 0x000000ffff147224 */ /* 0x000fe200078e0052 */
[----:B------:R-:W-:Y:S01]  /*dc10*/  CS2R R6, SRZ ;  /* 0x0000000000067805 */ /* 0x000fe2000001ff00 */
[----:B------:R-:W-:Y:S01]  /*dc20*/  IMAD.MOV.U32 R8, RZ, RZ, R80 ;  /* 0x000000ffff087224 */ /* 0x000fe200078e0050 */
        /* <DEDUP_REMOVED lines=12> */
[----:B--2---:R-:W-:-:S02]  /*dcf0*/  ISETP.GE.AND P2, PT, R3, R21, PT ;  /* 0x000000150300720c */ /* 0x004fc40003f46270 */
[----:B---3--:R-:W-:Y:S02]  /*dd00*/  ISETP.GE.AND P3, PT, R0, R21, PT ;  /* 0x000000150000720c */ /* 0x008fe40003f66270 */
[----:B------:R-:W-:Y:S02]  /*dd10*/  MOV R21, R25 ;  /* 0x0000001900157202 */ /* 0x000fe40000000f00 */
[----:B------:R-:W-:Y:S01]  /*dd20*/  CS2R R24, SRZ ;  /* 0x0000000000187805 */ /* 0x000fe2000001ff00 */
[----:B------:R-:W-:Y:S08]  /*dd30*/  @P0 BRA `(.L_x_1513) ;  /* 0x0000000000680947 */ /* 0x000ff00003800000 */
[----:B------:R-:W-:Y:S01]  /*dd40*/  IADD3 R3, P4, R12, R91, RZ ;  /* 0x0000005b0c037210 */ /* 0x000fe20007f9e0ff */
[----:B------:R-:W-:Y:S01]  /*dd50*/  ULDC.64 UR4, c[0x0][0x3c8] ;  /* 0x0000f20000047ab9 */ /* 0x000fe20000000a00 */
[----:B------:R-:W-:Y:S01]  /*dd60*/  IADD3 R0, P5, R10, R23, RZ ;  /* 0x000000170a007210 */ /* 0x000fe20007fbe0ff */
[----:B------:R-:W-:Y:S01]  /*dd70*/  ULDC.64 UR6, c[0x0][0x3e0] ;  /* 0x0000f80000067ab9 */ /* 0x000fe20000000a00 */
[----:B------:R-:W-:Y:S01]  /*dd80*/  CS2R R26, SRZ ;  /* 0x00000000001a7805 */ /* 0x000fe2000001ff00 */
[----:B------:R-:W-:Y:S01]  /*dd90*/  IMAD.X R4, R13, 0x1, R95, P4 ;  /* 0x000000010d047824 */ /* 0x000fe200020e065f */
[----:B------:R-:W-:Y:S01]  /*dda0*/  LEA R48, P4, R3, UR4, 0x1 ;  /* 0x0000000403307c11 */ /* 0x000fe2000f8808ff */
[----:B------:R-:W-:Y:S01]  /*ddb0*/  ULDC UR4, c[0x0][0x3d4] ;  /* 0x0000f50000047ab9 */ /* 0x000fe20000000800 */
[----:B------:R-:W-:Y:S02]  /*ddc0*/  CS2R R24, SRZ ;  /* 0x0000000000187805 */ /* 0x000fe4000001ff00 */
[----:B------:R-:W-:-:S02]  /*ddd0*/  ISETP.GE.AND P6, PT, R225, UR4, PT ;  /* 0x00000004e1007c0c */ /* 0x000fc4000bfc6270 */
[----:B------:R-:W-:Y:S02]  /*dde0*/  CS2R R6, SRZ ;  /* 0x0000000000067805 */ /* 0x000fe4000001ff00 */
[----:B------:R-:W-:Y:S02]  /*ddf0*/  LEA.HI.X R49, R3, UR5, R4, 0x1, P4 ;  /* 0x0000000503317c11 */ /* 0x000fe4000a0f0c04 */
[----:B------:R-:W-:Y:S02]  /*de00*/  CS2R R4, SRZ ;  /* 0x0000000000047805 */ /* 0x000fe4000001ff00 */
[----:B------:R-:W-:Y:S02]  /*de10*/  IADD3.X R3, R11, R97, RZ, P5, !PT ;  /* 0x000000610b037210 */ /* 0x000fe40002ffe4ff */
[----:B------:R-:W-:Y:S02]  /*de20*/  CS2R R46, SRZ ;  /* 0x00000000002e7805 */ /* 0x000fe4000001ff00 */
[----:B------:R-:W-:-:S02]  /*de30*/  ISETP.GE.AND P5, PT, R228, UR4, PT ;  /* 0x00000004e4007c0c */ /* 0x000fc4000bfa6270 */
[----:B------:R-:W-:Y:S02]  /*de40*/  CS2R R44, SRZ ;  /* 0x00000000002c7805 */ /* 0x000fe4000001ff00 */
[C---:B------:R-:W-:Y:S02]  /*de50*/  LEA R52, P4, R0.reuse, UR6, 0x1 ;  /* 0x0000000600347c11 */ /* 0x040fe4000f8808ff */
[----:B------:R-:W-:Y:S02]  /*de60*/  CS2R R30, SRZ ;  /* 0x00000000001e7805 */ /* 0x000fe4000001ff00 */
[----:B------:R-:W-:Y:S01]  /*de70*/  CS2R R28, SRZ ;  /* 0x00000000001c7805 */ /* 0x000fe2000001ff00 */
[----:B------:R-:W-:Y:S01]  /*de80*/  ULDC.64 UR8, c[0x0][0x208] ;  /* 0x0000820000087ab9 */ /* 0x000fe20000000a00 */
[----:B------:R-:W-:Y:S01]  /*de90*/  LEA.HI.X R53, R0, UR7, R3, 0x1, P4 ;  /* 0x0000000700357c11 */ /* 0x000fe2000a0f0c03 */
[----:B------:R0:W5:Y:S04]  /*dea0*/  @!P6 LDG.E.128 R4, desc[UR8][R48.64+0x80] ;  /* 0x000080083004e981 */ /* 0x000168000c1e1d00 */
[----:B------:R0:W5:Y:S04]  /*deb0*/  @!P6 LDG.E.128 R28, desc[UR8][R52.64+0x80] ;  /* 0x00008008341ce981 */ /* 0x000168000c1e1d00 */
[----:B------:R0:W5:Y:S04]  /*dec0*/  @!P5 LDG.E.128 R24, desc[UR8][R48.64] ;  /* 0x000000083018d981 */ /* 0x000168000c1e1d00 */
[----:B------:R0:W5:Y:S02]  /*ded0*/  @!P5 LDG.E.128 R44, desc[UR8][R52.64] ;  /* 0x00000008342cd981 */ /* 0x000164000c1e1d00 */
.L_x_1513:
[----:B------:R-:W-:Y:S05]  /*dee0*/  BSYNC B1 ;  /* 0x0000000000017941 */ /* 0x000fea0003800000 */
.L_x_1512:
[----:B------:R-:W-:Y:S01]  /*def0*/  BSSY B1, `(.L_x_1514) ;  /* 0x000001f000017945 */ /* 0x000fe20003800000 */
[----:B-----5:R-:W-:Y:S01]  /*df00*/  IMAD.MOV.U32 R56, RZ, RZ, R6 ;  /* 0x000000ffff387224 */ /* 0x020fe200078e0006 */
[----:B0-----:R-:W-:Y:S01]  /*df10*/  CS2R R48, SRZ ;  /* 0x0000000000307805 */ /* 0x001fe2000001ff00 */
[----:B------:R-:W-:Y:S01]  /*df20*/  IMAD.MOV.U32 R57, RZ, RZ, R7 ;  /* 0x000000ffff397224 */ /* 0x000fe200078e0007 */
[----:B------:R-:W-:Y:S06]  /*df30*/  @P1 BRA `(.L_x_1515) ;  /* 0x0000000000681947 */ /* 0x000fec0003800000 */
[----:B------:R-:W-:Y:S01]  /*df40*/  IADD3 R3, P4, P5, R91, R88, R12 ;  /* 0x000000585b037210 */ /* 0x000fe20007d9e00c */
[----:B------:R-:W-:Y:S01]  /*df50*/  ULDC.64 UR4, c[0x0][0x3c8] ;  /* 0x0000f20000047ab9 */ /* 0x000fe20000000a00 */
[----:B------:R-:W-:Y:S01]  /*df60*/  ULDC.64 UR6, c[0x0][0x3e0] ;  /* 0x0000f80000067ab9 */ /* 0x000fe20000000a00 */
[----:B------:R-:W-:Y:S02]  /*df70*/  CS2R R38, SRZ ;  /* 0x0000000000267805 */ /* 0x000fe4000001ff00 */
[----:B------:R-:W-:Y:S02]  /*df80*/  IADD3.X R32, R95, R86, R13, P4, P5 ;  /* 0x000000565f207210 */ /* 0x000fe400027ea40d */
[----:B------:R-:W-:Y:S02]  /*df90*/  CS2R R36, SRZ ;  /* 0x0000000000247805 */ /* 0x000fe4000001ff00 */
[----:B------:R-:W-:Y:S01]  /*dfa0*/  LEA R52, P4, R3, UR4, 0x1 ;  /* 0x0000000403347c11 */ /* 0x000fe2000f8808ff */
[----:B------:R-:W-:Y:S01]  /*dfb0*/  ULDC UR4, c[0x0][0x3d4] ;  /* 0x0000f50000047ab9 */ /* 0x000fe20000000800 */
[----:B------:R-:W-:-:S02]  /*dfc0*/  IADD3 R0, P5, P6, R23, R92, R10 ;  /* 0x0000005c17007210 */ /* 0x000fc40007ebe00a */
[----:B------:R-:W-:Y:S02]  /*dfd0*/  CS2R R34, SRZ ;  /* 0x0000000000227805 */ /* 0x000fe4000001ff00 */
[----:B------:R-:W-:Y:S02]  /*dfe0*/  LEA.HI.X R53, R3, UR5, R32, 0x1, P4 ;  /* 0x0000000503357c11 */ /* 0x000fe4000a0f0c20 */
[----:B------:R-:W-:Y:S02]  /*dff0*/  CS2R R32, SRZ ;  /* 0x0000000000207805 */ /* 0x000fe4000001ff00 */
[----:B------:R-:W-:Y:S02]  /*e000*/  IADD3.X R3, R97, R90, R11, P5, P6 ;  /* 0x0000005a61037210 */ /* 0x000fe40002fec40b */
[----:B------:R-:W-:Y:S02]  /*e010*/  CS2R R50, SRZ ;  /* 0x0000000000327805 */ /* 0x000fe4000001ff00 */
[----:B------:R-:W-:-:S02]  /*e020*/  ISETP.GE.AND P5, PT, R228, UR4, PT ;  /* 0x00000004e4007c0c */ /* 0x000fc4000bfa6270 */
[----:B------:R-:W-:Y:S02]  /*e030*/  CS2R R48, SRZ ;  /* 0x0000000000307805 */ /* 0x000fe4000001ff00 */
[----:B------:R-:W-:Y:S02]  /*e040*/  ISETP.GE.AND P6, PT, R225, UR4, PT ;  /* 0x00000004e1007c0c */ /* 0x000fe4000bfc6270 */
[----:B------:R-:W-:Y:S02]  /*e050*/  CS2R R42, SRZ ;  /* 0x00000000002a7805 */ /* 0x000fe4000001ff00 */
[C---:B------:R-:W-:Y:S02]  /*e060*/  LEA R54, P4, R0.reuse, UR6, 0x1 ;  /* 0x0000000600367c11 */ /* 0x040fe4000f8808ff */
[----:B------:R-:W-:Y:S01]  /*e070*/  CS2R R40, SRZ ;  /* 0x0000000000287805 */ /* 0x000fe2000001ff00 */
[----:B------:R-:W-:Y:S01]  /*e080*/  ULDC.64 UR8, c[0x0][0x208] ;  /* 0x0000820000087ab9 */ /* 0x000fe20000000a00 */
[----:B------:R-:W-:Y:S01]  /*e090*/  LEA.HI.X R55, R0, UR7, R3, 0x1, P4 ;  /* 0x0000000700377c11 */ /* 0x000fe2000a0f0c03 */
[----:B------:R0:W5:Y:S04]  /*e0a0*/  @!P5 LDG.E.128 R36, desc[UR8][R52.64] ;  /* 0x000000083424d981 */ /* 0x000168000c1e1d00 */
[----:B------:R0:W5:Y:S04]  /*e0b0*/  @!P6 LDG.E.128 R32, desc[UR8][R52.64+0x80] ;  /* 0x000080083420e981 */ /* 0x000168000c1e1d00 */
[----:B------:R0:W5:Y:S04]  /*e0c0*/  @!P5 LDG.E.128 R48, desc[UR8][R54.64] ;  /* 0x000000083630d981 */ /* 0x000168000c1e1d00 */
[----:B------:R0:W5:Y:S02]  /*e0d0*/  @!P6 LDG.E.128 R40, desc[UR8][R54.64+0x80] ;  /* 0x000080083628e981 */ /* 0x000164000c1e1d00 */
.L_x_1515:
[----:B------:R-:W-:Y:S05]  /*e0e0*/  BSYNC B1 ;  /* 0x0000000000017941 */ /* 0x000fea0003800000 */
.L_x_1514:
[----:B------:R-:W-:Y:S01]  /*e0f0*/  IMAD.MOV.U32 R0, RZ, RZ, R4 ;  /* 0x000000ffff007224 */ /* 0x000fe200078e0004 */
[----:B------:R-:W-:Y:S01]  /*e100*/  MOV R3, R5 ;  /* 0x0000000500037202 */ /* 0x000fe20000000f00 */
[----:B0-----:R-:W-:Y:S01]  /*e110*/  IMAD.MOV.U32 R52, RZ, RZ, R27 ;  /* 0x000000ffff347224 */ /* 0x001fe200078e001b */
[----:B------:R-:W0:Y:S01]  /*e120*/  LDC R90, c[0x0][0x428] ;  /* 0x00010a00ff5a7b82 */ /* 0x000e220000000800 */
[----:B------:R-:W-:Y:S01]  /*e130*/  BSSY B1, `(.L_x_1516) ;  /* 0x0000048000017945 */ /* 0x000fe20003800000 */
[----:B------:R-:W-:Y:S01]  /*e140*/  PRMT R101, R0, 0x5410, R3 ;  /* 0x0000541000657816 */ /* 0x000fe20000000003 */
[----:B------:R-:W-:Y:S01]  /*e150*/  IMAD.MOV.U32 R0, RZ, RZ, R26 ;  /* 0x000000ffff007224 */ /* 0x000fe200078e001a */
[----:B------:R-:W-:Y:S01]  /*e160*/  PRMT R100, R56, 0x5410, R57 ;  /* 0x0000541038647816 */ /* 0x000fe20000000039 */
[----:B------:R-:W-:Y:S01]  /*e170*/  IMAD.MOV.U32 R3, RZ, RZ, R24 ;  /* 0x000000ffff037224 */ /* 0x000fe200078e0018 */
[----:B------:R-:W-:Y:S02]  /*e180*/  CS2R R66, SRZ ;  /* 0x0000000000427805 */ /* 0x000fe4000001ff00 */
[----:B------:R-:W-:-:S02]  /*e190*/  CS2R R54, SRZ ;  /* 0x0000000000367805 */ /* 0x000fc4000001ff00 */
[----:B------:R-:W-:Y:S01]  /*e1a0*/  PRMT R111, R0, 0x5410, R52 ;  /* 0x00005410006f7816 */ /* 0x000fe20000000034 */
[----:B------:R-:W-:Y:S01]  /*e1b0*/  IMAD.MOV.U32 R52, RZ, RZ, R31 ;  /* 0x000000ffff347224 */ /* 0x000fe200078e001f */
        /* <DEDUP_REMOVED lines=17> */
[----:B------:R-:W-:Y:S01]  /*e2d0*/  IMAD.MOV.U32 R3, RZ, RZ, R44 ;  /* 0x000000ffff037224 */ /* 0x000fe200078e002c */
[----:B------:R-:W-:Y:S02]  /*e2e0*/  CS2R R68, SRZ ;  /* 0x0000000000447805 */ /* 0x000fe4000001ff00 */
[----:B------:R-:W-:Y:S02]  /*e2f0*/  CS2R R74, SRZ ;  /* 0x00000000004a7805 */ /* 0x000fe4000001ff00 */
[----:B------:R-:W-:Y:S01]  /*e300*/  PRMT R110, R0, 0x5410, R52 ;  /* 0x00005410006e7816 */ /* 0x000fe20000000034 */
[----:B-----5:R-:W-:Y:S01]  /*e310*/  IMAD.MOV.U32 R52, RZ, RZ, R35 ;  /* 0x000000ffff347224 */ /* 0x020fe200078e0023 */
        /* <DEDUP_REMOVED lines=8> */
[----:B------:R-:W-:-:S02]  /*e3a0*/  PRMT R114, R0, 0x7610, R114 ;  /* 0x0000761000727816 */ /* 0x000fc40000000072 */
[----:B------:R-:W-:Y:S01]  /*e3b0*/  CS2R R80, SRZ ;  /* 0x0000000000507805 */ /* 0x000fe2000001ff00 */
[----:B0-----:R-:W-:Y:S06]  /*e3c0*/  @P2 BRA `(.L_x_1517) ;  /* 0x0000000000782947 */ /* 0x001fec0003800000 */
[----:B------:R-:W-:Y:S01]  /*e3d0*/  LEA R0, P4, R84, R12, 0x6 ;  /* 0x0000000c54007211 */ /* 0x000fe200078830ff */
[----:B------:R-:W-:Y:S01]  /*e3e0*/  ULDC.64 UR4, c[0x0][0x3c8] ;  /* 0x0000f20000047ab9 */ /* 0x000fe20000000a00 */
[----:B------:R-:W-:Y:S01]  /*e3f0*/  ULDC.64 UR6, c[0x0][0x3e0] ;  /* 0x0000f80000067ab9 */ /* 0x000fe20000000a00 */
[----:B------:R-:W-:Y:S02]  /*e400*/  CS2R R58, SRZ ;  /* 0x00000000003a7805 */ /* 0x000fe4000001ff00 */
[----:B------:R-:W-:Y:S02]  /*e410*/  IADD3 R3, P5, R0, R91, RZ ;  /* 0x0000005b00037210 */ /* 0x000fe40007fbe0ff */
[----:B------:R-:W-:Y:S02]  /*e420*/  CS2R R56, SRZ ;  /* 0x0000000000387805 */ /* 0x000fe4000001ff00 */
[----:B------:R-:W-:Y:S02]  /*e430*/  LEA.HI.X R52, R84, R13, R85, 0x6, P4 ;  /* 0x0000000d54347211 */ /* 0x000fe400020f3455 */
[----:B------:R-:W-:-:S02]  /*e440*/  CS2R R82, SRZ ;  /* 0x0000000000527805 */ /* 0x000fc4000001ff00 */
[----:B------:R-:W-:Y:S02]  /*e450*/  LEA R0, P4, R14, R10, 0x6 ;  /* 0x0000000a0e007211 */ /* 0x000fe400078830ff */
[----:B------:R-:W-:Y:S02]  /*e460*/  CS2R R80, SRZ ;  /* 0x0000000000507805 */ /* 0x000fe4000001ff00 */
[----:B------:R-:W-:Y:S01]  /*e470*/  CS2R R62, SRZ ;  /* 0x00000000003e7805 */ /* 0x000fe2000001ff00 */
[----:B------:R-:W-:Y:S01]  /*e480*/  IMAD.X R52, R52, 0x1, R95, P5 ;  /* 0x0000000134347824 */ /* 0x000fe200028e065f */
[----:B------:R-:W-:Y:S01]  /*e490*/  LEA R86, P5, R3, UR4, 0x1 ;  /* 0x0000000403567c11 */ /* 0x000fe2000f8a08ff */
[----:B------:R-:W-:Y:S01]  /*e4a0*/  ULDC UR4, c[0x0][0x3d4] ;  /* 0x0000f50000047ab9 */ /* 0x000fe20000000800 */
[----:B------:R-:W-:Y:S02]  /*e4b0*/  IADD3 R0, P6, R0, R23, RZ ;  /* 0x0000001700007210 */ /* 0x000fe40007fde0ff */
[----:B------:R-:W-:-:S02]  /*e4c0*/  CS2R R60, SRZ ;  /* 0x00000000003c7805 */ /* 0x000fc4000001ff00 */
[----:B------:R-:W-:Y:S01]  /*e4d0*/  LEA.HI.X R54, R14, R11, R15, 0x6, P4 ;  /* 0x0000000b0e367211 */ /* 0x000fe200020f340f */
[----:B------:R-:W-:Y:S01]  /*e4e0*/  ULDC.64 UR8, c[0x0][0x208] ;  /* 0x0000820000087ab9 */ /* 0x000fe20000000a00 */
[----:B------:R-:W-:Y:S02]  /*e4f0*/  LEA.HI.X R87, R3, UR5, R52, 0x1, P5 ;  /* 0x0000000503577c11 */ /* 0x000fe4000a8f0c34 */
[----:B------:R-:W-:Y:S02]  /*e500*/  CS2R R52, SRZ ;  /* 0x0000000000347805 */ /* 0x000fe4000001ff00 */
[----:B------:R-:W-:Y:S02]  /*e510*/  IADD3.X R3, R54, R97, RZ, P6, !PT ;  /* 0x0000006136037210 */ /* 0x000fe400037fe4ff */
[----:B------:R-:W-:Y:S02]  /*e520*/  CS2R R54, SRZ ;  /* 0x0000000000367805 */ /* 0x000fe4000001ff00 */
[----:B------:R-:W-:-:S02]  /*e530*/  ISETP.GE.AND P5, PT, R228, UR4, PT ;  /* 0x00000004e4007c0c */ /* 0x000fc4000bfa6270 */
[----:B------:R-:W-:Y:S02]  /*e540*/  ISETP.GE.AND P6, PT, R225, UR4, PT ;  /* 0x00000004e1007c0c */ /* 0x000fe4000bfc6270 */
[----:B------:R-:W-:-:S04]  /*e550*/  LEA R88, P4, R0, UR6, 0x1 ;  /* 0x0000000600587c11 */ /* 0x000fc8000f8808ff */
[----:B------:R-:W-:-:S05]  /*e560*/  LEA.HI.X R89, R0, UR7, R3, 0x1, P4 ;  /* 0x0000000700597c11 */ /* 0x000fca000a0f0c03 */
[----:B------:R0:W5:Y:S04]  /*e570*/  @!P5 LDG.E.128 R56, desc[UR8][R86.64] ;  /* 0x000000085638d981 */ /* 0x000168000c1e1d00 */
[----:B------:R0:W5:Y:S04]  /*e580*/  @!P6 LDG.E.128 R52, desc[UR8][R86.64+0x80] ;  /* 0x000080085634e981 */ /* 0x000168000c1e1d00 */
[----:B------:R0:W5:Y:S04]  /*e590*/  @!P5 LDG.E.128 R80, desc[UR8][R88.64] ;  /* 0x000000085850d981 */ /* 0x000168000c1e1d00 */
[----:B------:R0:W5:Y:S02]  /*e5a0*/  @!P6 LDG.E.128 R60, desc[UR8][R88.64+0x80] ;  /* 0x00008008583ce981 */ /* 0x000164000c1e1d00 */
.L_x_1517:
[----:B------:R-:W-:Y:S05]  /*e5b0*/  BSYNC B1 ;  /* 0x0000000000017941 */ /* 0x000fea0003800000 */
.L_x_1516:
[----:B------:R-:W-:Y:S04]  /*e5c0*/  BSSY B1, `(.L_x_1518) ;  /* 0x0000020000017945 */ /* 0x000fe80003800000 */
[----:B------:R-:W-:Y:S05]  /*e5d0*/  @P3 BRA `(.L_x_1519) ;  /* 0x0000000000783947 */ /* 0x000fea0003800000 */
[----:B------:R-:W-:Y:S01]  /*e5e0*/  IMAD.WIDE.U32 R12, R84, 0x60, R12 ;  /* 0x00000060540c7825 */ /* 0x000fe200078e000c */
[----:B------:R-:W-:Y:S01]  /*e5f0*/  ULDC.64 UR4, c[0x0][0x3c8] ;  /* 0x0000f20000047ab9 */ /* 0x000fe20000000a00 */
[----:B------:R-:W-:Y:S01]  /*e600*/  ULDC.64 UR6, c[0x0][0x3e0] ;  /* 0x0000f80000067ab9 */ /* 0x000fe20000000a00 */
[----:B------:R-:W-:Y:S01]  /*e610*/  CS2R R66, SRZ ;  /* 0x0000000000427805 */ /* 0x000fe2000001ff00 */
[----:B------:R-:W-:Y:S01]  /*e620*/  IMAD.WIDE.U32 R10, R14, 0x60, R10 ;  /* 0x000000600e0a7825 */ /* 0x000fe200078e000a */
[----:B------:R-:W-:Y:S02]  /*e630*/  IADD3 R91, P4, R91, R12, RZ ;  /* 0x0000000c5b5b7210 */ /* 0x000fe40007f9e0ff */
[----:B------:R-:W-:Y:S02]  /*e640*/  CS2R R64, SRZ ;  /* 0x0000000000407805 */ /* 0x000fe4000001ff00 */
[----:B------:R-:W-:Y:S01]  /*e650*/  CS2R R76, SRZ ;  /* 0x00000000004c7805 */ /* 0x000fe2000001ff00 */
[----:B------:R-:W-:Y:S01]  /*e660*/  IMAD R0, R85, 0x60, RZ ;  /* 0x0000006055007824 */ /* 0x000fe200078e02ff */
[----:B------:R-:W-:Y:S01]  /*e670*/  IADD3 R23, P5, R23, R10, RZ ;  /* 0x0000000a17177210 */ /* 0x000fe20007fbe0ff */
[----:B------:R-:W-:Y:S01]  /*e680*/  IMAD R3, R15, 0x60, RZ ;  /* 0x000000600f037824 */ /* 0x000fe200078e02ff */
[----:B------:R-:W-:-:S02]  /*e690*/  CS2R R78, SRZ ;  /* 0x00000000004e7805 */ /* 0x000fc4000001ff00 */
[----:B------:R-:W-:Y:S02]  /*e6a0*/  CS2R R74, SRZ ;  /* 0x00000000004a7805 */ /* 0x000fe4000001ff00 */
[----:B------:R-:W-:Y:S02]  /*e6b0*/  IADD3.X R12, R95, R13, R0, P4, !PT ;  /* 0x0000000d5f0c7210 */ /* 0x000fe400027fe400 */
[----:B------:R-:W-:Y:S02]  /*e6c0*/  CS2R R72, SRZ ;  /* 0x0000000000487805 */ /* 0x000fe4000001ff00 */
[----:B------:R-:W-:Y:S01]  /*e6d0*/  LEA R10, P4, R91, UR4, 0x1 ;  /* 0x000000045b0a7c11 */ /* 0x000fe2000f8808ff */
[----:B------:R-:W-:Y:S01]  /*e6e0*/  ULDC UR4, c[0x0][0x3d4] ;  /* 0x0000f50000047ab9 */ /* 0x000fe20000000800 */
[----:B------:R-:W-:Y:S02]  /*e6f0*/  IADD3.X R0, R97, R11, R3, P5, !PT ;  /* 0x0000000b61007210 */ /* 0x000fe40002ffe403 */
[----:B------:R-:W-:-:S02]  /*e700*/  CS2R R70, SRZ ;  /* 0x0000000000467805 */ /* 0x000fc4000001ff00 */
[----:B------:R-:W-:Y:S02]  /*e710*/  ISETP.GE.AND P5, PT, R228, UR4, PT ;  /* 0x00000004e4007c0c */ /* 0x000fe4000bfa6270 */
[----:B------:R-:W-:Y:S02]  /*e720*/  CS2R R68, SRZ ;  /* 0x0000000000447805 */ /* 0x000fe4000001ff00 */
[----:B------:R-:W-:Y:S01]  /*e730*/  ISETP.GE.AND P6, PT, R225, UR4, PT ;  /* 0x00000004e1007c0c */ /* 0x000fe2000bfc6270 */
[----:B------:R-:W-:Y:S01]  /*e740*/  ULDC.64 UR8, c[0x0][0x208] ;  /* 0x0000820000087ab9 */ /* 0x000fe20000000a00 */
[----:B------:R-:W-:Y:S02]  /*e750*/  LEA.HI.X R11, R91, UR5, R12, 0x1, P4 ;  /* 0x000000055b0b7c11 */ /* 0x000fe4000a0f0c0c */
[----:B------:R-:W-:-:S04]  /*e760*/  LEA R12, P4, R23, UR6, 0x1 ;  /* 0x00000006170c7c11 */ /* 0x000fc8000f8808ff */
[----:B------:R-:W-:Y:S01]  /*e770*/  LEA.HI.X R13, R23, UR7, R0, 0x1, P4 ;  /* 0x00000007170d7c11 */ /* 0x000fe2000a0f0c00 */
[----:B------:R1:W5:Y:S04]  /*e780*/  @!P5 LDG.E.128 R64, desc[UR8][R10.64] ;  /* 0x000000080a40d981 */ /* 0x000368000c1e1d00 */
[----:B------:R1:W5:Y:S04]  /*e790*/  @!P6 LDG.E.128 R76, desc[UR8][R10.64+0x80] ;  /* 0x000080080a4ce981 */ /* 0x000368000c1e1d00 */
[----:B------:R1:W5:Y:S04]  /*e7a0*/  @!P5 LDG.E.128 R72, desc[UR8][R12.64] ;  /* 0x000000080c48d981 */ /* 0x000368000c1e1d00 */
[----:B------:R1:W5:Y:S02]  /*e7b0*/  @!P6 LDG.E.128 R68, desc[UR8][R12.64+0x80] ;  /* 0x000080080c44e981 */ /* 0x000364000c1e1d00 */
.L_x_1519:
[----:B------:R-:W-:Y:S05]  /*e7c0*/  BSYNC B1 ;  /* 0x0000000000017941 */ /* 0x000fea0003800000 */
.L_x_1518:
[----:B------:R-:W2:Y:S04]  /*e7d0*/  LDL R91, [R1+0x4] ;  /* 0x00000400015b7983 */ /* 0x000ea80000100800 */
[----:B------:R-:W3:Y:S01]  /*e7e0*/  LDL R23, [R1+0x20] ;  /* 0x0000200001177983 */ /* 0x000ee20000100800 */
[----:B------:R-:W-:Y:S01]  /*e7f0*/  ISETP.NE.AND P4, PT, R90, 0x1, PT ;  /* 0x000000015a00780c */ /* 0x000fe20003f85270 */
[----:B------:R-:W-:Y:S01]  /*e800*/  IMAD.MOV.U32 R0, RZ, RZ, R32 ;  /* 0x000000ffff007224 */ /* 0x000fe200078e0020 */
[----:B-1----:R-:W-:Y:S01]  /*e810*/  MOV R11, R39 ;  /* 0x00000027000b7202 */ /* 0x002fe20000000f00 */
[----:B------:R-:W4:Y:S01]  /*e820*/  LDL R90, [R1+0x68] ;  /* 0x00006800015a7983 */ /* 0x000f220000100800 */
        /* <DEDUP_REMOVED lines=10> */
[----:B-----5:R-:W-:Y:S01]  /*e8d0*/  IMAD.MOV.U32 R13, RZ, RZ, R54 ;  /* 0x000000ffff0d7224 */ /* 0x020fe200078e0036 */
[----:B------:R-:W-:Y:S01]  /*e8e0*/  PRMT R106, R0, 0x5410, R3 ;  /* 0x00005410006a7816 */ /* 0x000fe20000000003 */
[----:B------:R-:W-:Y:S01]  /*e8f0*/  IMAD.MOV.U32 R3, RZ, RZ, R40 ;  /* 0x000000ffff037224 */ /* 0x000fe200078e0028 */
[----:B------:R-:W-:Y:S01]  /*e900*/  PRMT R98, R11, 0x7610, R98 ;  /* 0x000076100b627816 */ /* 0x000fe20000000062 */
[----:B------:R-:W-:Y:S01]  /*e910*/  IMAD.MOV.U32 R11, RZ, RZ, R50 ;  /* 0x000000ffff0b7224 */ /* 0x000fe200078e0032 */
[----:B------:R-:W1:Y:S01]  /*e920*/  @P4 LDC R0, c[0x0][0x42c] ;  /* 0x00010b00ff004b82 */ /* 0x000e620000000800 */
[----:B------:R-:W-:Y:S01]  /*e930*/  PRMT R97, R97, 0x5410, R10 ;  /* 0x0000541061617816 */ /* 0x000fe2000000000a */
[----:B------:R-:W-:Y:S01]  /*e940*/  IMAD.MOV.U32 R10, RZ, RZ, R41 ;  /* 0x000000ffff0a7224 */ /* 0x000fe200078e0029 */
[----:B------:R-:W-:Y:S01]  /*e950*/  PRMT R98, R98, 0x5410, R3 ;  /* 0x0000541062627816 */ /* 0x000fe20000000003 */
[----:B------:R-:W-:Y:S01]  /*e960*/  ULDC.64 UR4, c[0x0][0x3c8] ;  /* 0x0000f20000047ab9 */ /* 0x000fe20000000a00 */
[----:B------:R-:W-:Y:S01]  /*e970*/  PRMT R107, R11, 0x5410, R12 ;  /* 0x000054100b6b7816 */ /* 0x000fe2000000000c */
[----:B------:R-:W-:Y:S01]  /*e980*/  IMAD.MOV.U32 R12, RZ, RZ, R49 ;  /* 0x000000ffff0c7224 */ /* 0x000fe200078e0031 */
[----:B------:R-:W-:Y:S01]  /*e990*/  PRMT R99, R10, 0x7610, R99 ;  /* 0x000076100a637816 */ /* 0x000fe20000000063 */
[----:B------:R-:W1:Y:S01]  /*e9a0*/  @P4 LDC R11, c[0x0][0x430] ;  /* 0x00010c00ff0b4b82 */ /* 0x000e620000000800 */
[----:B------:R-:W-:Y:S01]  /*e9b0*/  IMAD.MOV.U32 R10, RZ, RZ, R48 ;  /* 0x000000ffff0a7224 */ /* 0x000fe200078e0030 */
[----:B0-----:R-:W-:Y:S01]  /*e9c0*/  PRMT R86, R13, 0x7610, R86 ;  /* 0x000076100d567816 */ /* 0x001fe20000000056 */
[----:B------:R-:W-:-:S03]  /*e9d0*/  ULDC.64 UR6, c[0x0][0x3e0] ;  /* 0x0000f80000067ab9 */ /* 0x000fc60000000a00 */
[----:B------:R-:W-:Y:S01]  /*e9e0*/  PRMT R108, R10, 0x5410, R12 ;  /* 0x000054100a6c7816 */ /* 0x000fe2000000000c */
[----:B------:R-:W-:Y:S01]  /*e9f0*/  IMAD.MOV.U32 R10, RZ, RZ, R55 ;  /* 0x000000ffff0a7224 */ /* 0x000fe200078e0037 */
[----:B------:R-:W-:Y:S01]  /*ea00*/  MOV R13, R53 ;  /* 0x00000035000d7202 */ /* 0x000fe20000000f00 */
[----:B------:R-:W-:-:S03]  /*ea10*/  IMAD.MOV.U32 R12, RZ, RZ, R52 ;  /* 0x000000ffff0c7224 */ /* 0x000fc600078e0034 */
[----:B------:R-:W-:Y:S01]  /*ea20*/  PRMT R86, R86, 0x5410, R10 ;  /* 0x0000541056567816 */ /* 0x000fe2000000000a */
[----:B------:R-:W-:Y:S01]  /*ea30*/  IMAD.MOV.U32 R10, RZ, RZ, R59 ;  /* 0x000000ffff0a7224 */ /* 0x000fe200078e003b */
[----:B------:R-:W-:Y:S01]  /*ea40*/  PRMT R87, R12, 0x5410, R13 ;  /* 0x000054100c577816 */ /* 0x000fe2000000000d */
[----:B------:R-:W-:Y:S01]  /*ea50*/  IMAD.MOV.U32 R12, RZ, RZ, R56 ;  /* 0x000000ffff0c7224 */ /* 0x000fe200078e0038 */
[----:B------:R-:W-:-:S04]  /*ea60*/  MOV R13, R57 ;  /* 0x00000039000d7202 */ /* 0x000fc80000000f00 */
[----:B------:R-:W-:Y:S02]  /*ea70*/  PRMT R93, R12, 0x5410, R13 ;  /* 0x000054100c5d7816 */ /* 0x000fe4000000000d */
[----:B--2---:R-:W-:-:S05]  /*ea80*/  LEA R3, R91, R18, 0x7 ;  /* 0x000000125b037211 */ /* 0x004fca00078e38ff */
[----:B---3--:R-:W-:Y:S02]  /*ea90*/  IMAD R3, R23, 0x20, R3 ;  /* 0x0000002017037824 */ /* 0x008fe400078e0203 */
[----:B------:R-:W-:Y:S02]  /*eaa0*/  IMAD.MOV.U32 R23, RZ, RZ, R58 ;  /* 0x000000ffff177224 */ /* 0x000fe400078e003a */
[----:B-1----:R-:W-:-:S03]  /*eab0*/  @P4 IMAD.HI.U32 R0, R3, R0, RZ ;  /* 0x0000000003004227 */ /* 0x002fc600078e00ff */
[----:B------:R-:W-:Y:S01]  /*eac0*/  PRMT R92, R23, 0x7610, R92 ;  /* 0x00007610175c7816 */ /* 0x000fe2000000005c */
[----:B------:R-:W-:Y:S01]  /*ead0*/  IMAD.MOV.U32 R23, RZ, RZ, R62 ;  /* 0x000000ffff177224 */ /* 0x000fe200078e003e */
[----:B------:R-:W-:Y:S02]  /*eae0*/  @P4 SHF.R.U32.HI R3, RZ, R11, R0 ;  /* 0x0000000bff034219 */ /* 0x000fe40000011600 */
[----:B------:R-:W-:Y:S01]  /*eaf0*/  PRMT R92, R92, 0x5410, R10 ;  /* 0x000054105c5c7816 */ /* 0x000fe2000000000a */
[----:B------:R-:W-:Y:S01]  /*eb00*/  IMAD.MOV.U32 R10, RZ, RZ, R60 ;  /* 0x000000ffff0a7224 */ /* 0x000fe200078e003c */
[----:B------:R-:W-:Y:S01]  /*eb10*/  MOV R11, R61 ;  /* 0x0000003d000b7202 */ /* 0x000fe20000000f00 */
[----:B------:R-:W-:Y:S01]  /*eb20*/  IMAD.MOV.U32 R0, RZ, RZ, R63 ;  /* 0x000000ffff007224 */ /* 0x000fe200078e003f */
[----:B------:R-:W-:Y:S02]  /*eb30*/  SHF.R.S32.HI R13, RZ, 0x1f, R3 ;  /* 0x0000001fff0d7819 */ /* 0x000fe40000011403 */
[----:B------:R-:W-:-:S02]  /*eb40*/  PRMT R88, R23, 0x7610, R88 ;  /* 0x0000761017587816 */ /* 0x000fc40000000058 */
[----:B------:R-:W-:Y:S01]  /*eb50*/  PRMT R89, R10, 0x5410, R11 ;  /* 0x000054100a597816 */ /* 0x000fe2000000000b */
[----:B------:R-:W-:Y:S01]  /*eb60*/  IMAD.WIDE.U32 R10, R3, R84, R20 ;  /* 0x00000054030a7225 */ /* 0x000fe200078e0014 */
[----:B------:R-:W-:-:S03]  /*eb70*/  PRMT R88, R88, 0x5410, R0 ;  /* 0x0000541058587816 */ /* 0x000fc60000000000 */
[C---:B------:R-:W-:Y:S02]  /*eb80*/  IMAD R84, R13.reuse, R84, RZ ;  /* 0x000000540d547224 */ /* 0x040fe400078e02ff */
[-C--:B------:R-:W-:Y:S02]  /*eb90*/  IMAD R0, R13, R14.reuse, RZ ;  /* 0x0000000e0d007224 */ /* 0x080fe400078e02ff */
[----:B------:R-:W-:-:S04]  /*eba0*/  IMAD.WIDE.U32 R12, R3, R14, R8 ;  /* 0x0000000e030c7225 */ /* 0x000fc800078e0008 */
[C---:B------:R-:W-:Y:S02]  /*ebb0*/  IMAD R9, R3.reuse, R85, R84 ;  /* 0x0000005503097224 */ /* 0x040fe400078e0254 */
[----:B------:R-:W-:Y:S02]  /*ebc0*/  IMAD R3, R3, R15, R0 ;  /* 0x0000000f03037224 */ /* 0x000fe400078e0200 */
[----:B------:R-:W-:Y:S01]  /*ebd0*/  IMAD.MOV.U32 R20, RZ, RZ, R82 ;  /* 0x000000ffff147224 */ /* 0x000fe200078e0052 */
[----:B------:R-:W-:Y:S01]  /*ebe0*/  IADD3 R9, R11, R9, RZ ;  /* 0x000000090b097210 */ /* 0x000fe20007ffe0ff */
[----:B------:R-:W-:Y:S01]  /*ebf0*/  IMAD.IADD R3, R13, 0x1, R3 ;  /* 0x000000010d037824 */ /* 0x000fe200078e0203 */
[----:B------:R-:W-:Y:S02]  /*ec00*/  LEA R8, P4, R10, UR4, 0x1 ;  /* 0x000000040a087c11 */ /* 0x000fe4000f8808ff */
[----:B------:R-:W-:Y:S01]  /*ec10*/  LEA R0, P5, R12, UR6, 0x1 ;  /* 0x000000060c007c11 */ /* 0x000fe2000f8a08ff */
[----:B------:R-:W-:Y:S01]  /*ec20*/  IMAD.MOV.U32 R14, RZ, RZ, R83 ;  /* 0x000000ffff0e7224 */ /* 0x000fe200078e0053 */
[----:B------:R-:W-:Y:S01]  /*ec30*/  UMOV UR4, 0xffffffff ;  /* 0xffffffff00047882 */ /* 0x000fe20000000000 */
[----:B------:R-:W-:Y:S01]  /*ec40*/  IMAD.MOV.U32 R15, RZ, RZ, R80 ;  /* 0x000000ffff0f7224 */ /* 0x000fe200078e0050 */
[----:B------:R-:W-:-:S02]  /*ec50*/  PRMT R95, R20, 0x7610, R95 ;  /* 0x00007610145f7816 */ /* 0x000fc4000000005f */
[----:B------:R-:W-:Y:S02]  /*ec60*/  LEA.HI.X R9, R10, UR5, R9, 0x1, P4 ;  /* 0x000000050a097c11 */ /* 0x000fe4000a0f0c09 */
[----:B------:R-:W-:Y:S02]  /*ec70*/  LEA.HI.X R3, R12, UR7, R3, 0x1, P5 ;  /* 0x000000070c037c11 */ /* 0x000fe4000a8f0c03 */
[----:B------:R-:W-:Y:S02]  /*ec80*/  PRMT R95, R95, 0x5410, R14 ;  /* 0x000054105f5f7816 */ /* 0x000fe4000000000e */
[----:B------:R-:W-:Y:S02]  /*ec90*/  PRMT R96, R15, 0x7610, R96 ;  /* 0x000076100f607816 */ /* 0x000fe40000000060 */
[----:B----4-:R-:W-:Y:S01]  /*eca0*/  LEA.HI R10, R90, R90, RZ, 0x1 ;  /* 0x0000005a5a0a7211 */ /* 0x010fe200078f08ff */
[----:B------:R-:W-:Y:S06]  /*ecb0*/  BRA.DIV UR4, `(.L_x_1520) ;  /* 0x000001a604607947 */ /* 0x000fec000b800000 */
.L_x_1834:
[----:B------:R-:W-:-:S03]  /*ecc0*/  UMOV UR4, 0xffffffff ;  /* 0xffffffff00047882 */ /* 0x000fc60000000000 */
[----:B------:R-:W-:Y:S05]  /*ecd0*/  BRA.DIV UR4, `(.L_x_1521) ;  /* 0x000001a604807947 */ /* 0x000fea000b800000 */
.L_x_1837:
[----:B------:R-:W-:-:S03]  /*ece0*/  UMOV UR4, 0xffffffff ;  /* 0xffffffff00047882 */ /* 0x000fc60000000000 */
[----:B------:R-:W-:Y:S05]  /*ecf0*/  BRA.DIV UR4, `(.L_x_1522) ;  /* 0x000001a604a07947 */ /* 0x000fea000b800000 */
.L_x_1840:
[----:B------:R-:W-:-:S03]  /*ed00*/  UMOV UR4, 0xffffffff ;  /* 0xffffffff00047882 */ /* 0x000fc60000000000 */
[----:B------:R-:W-:Y:S05]  /*ed10*/  BRA.DIV UR4, `(.L_x_1523) ;  /* 0x000001a604c07947 */ /* 0x000fea000b800000 */
.L_x_1843:
[----:B------:R-:W-:-:S03]  /*ed20*/  UMOV UR4, 0xffffffff ;  /* 0xffffffff00047882 */ /* 0x000fc60000000000 */
[----:B------:R-:W-:Y:S05]  /*ed30*/  BRA.DIV UR4, `(.L_x_1524) ;  /* 0x000001a604e07947 */ /* 0x000fea000b800000 */
.L_x_1846:
[----:B------:R-:W-:-:S03]  /*ed40*/  UMOV UR4, 0xffffffff ;  /* 0xffffffff00047882 */ /* 0x000fc60000000000 */
[----:B------:R-:W-:Y:S05]  /*ed50*/  BRA.DIV UR4, `(.L_x_1525) ;  /* 0x000001aa04007947 */ /* 0x000fea000b800000 */
.L_x_1849:
[----:B------:R-:W-:-:S03]  /*ed60*/  UMOV UR4, 0xffffffff ;  /* 0xffffffff00047882 */ /* 0x000fc60000000000 */
[----:B------:R-:W-:Y:S05]  /*ed70*/  BRA.DIV UR4, `(.L_x_1526) ;  /* 0x000001aa04207947 */ /* 0x000fea000b800000 */
.L_x_1852:
[----:B------:R-:W-:-:S03]  /*ed80*/  UMOV UR4, 0xffffffff ;  /* 0xffffffff00047882 */ /* 0x000fc60000000000 */
[----:B------:R-:W-:Y:S05]  /*ed90*/  BRA.DIV UR4, `(.L_x_1527) ;  /* 0x000001aa04407947 */ /* 0x000fea000b800000 */
.L_x_1855:
[----:B------:R-:W-:-:S03]  /*eda0*/  UMOV UR4, 0xffffffff ;  /* 0xffffffff00047882 */ /* 0x000fc60000000000 */
[----:B------:R-:W-:Y:S05]  /*edb0*/  BRA.DIV UR4, `(.L_x_1528) ;  /* 0x000001aa04607947 */ /* 0x000fea000b800000 */
.L_x_1858:
[----:B------:R-:W-:-:S03]  /*edc0*/  UMOV UR4, 0xffffffff ;  /* 0xffffffff00047882 */ /* 0x000fc60000000000 */
[----:B------:R-:W-:Y:S05]  /*edd0*/  BRA.DIV UR4, `(.L_x_1529) ;  /* 0x000001aa04807947 */ /* 0x000fea000b800000 */
.L_x_1861:
[----:B------:R-:W-:-:S03]  /*ede0*/  UMOV UR4, 0xffffffff ;  /* 0xffffffff00047882 */ /* 0x000fc60000000000 */
[----:B------:R-:W-:Y:S05]  /*edf0*/  BRA.DIV UR4, `(.L_x_1530) ;  /* 0x000001aa04a07947 */ /* 0x000fea000b800000 */
.L_x_1864:
[----:B------:R-:W-:-:S03]  /*ee00*/  UMOV UR4, 0xffffffff ;  /* 0xffffffff00047882 */ /* 0x000fc60000000000 */
[----:B------:R-:W-:Y:S05]  /*ee10*/  BRA.DIV UR4, `(.L_x_1531) ;  /* 0x000001aa04c07947 */ /* 0x000fea000b800000 */
.L_x_1867:
[----:B------:R-:W-:-:S03]  /*ee20*/  UMOV UR4, 0xffffffff ;  /* 0xffffffff00047882 */ /* 0x000fc60000000000 */
[----:B------:R-:W-:Y:S05]  /*ee30*/  BRA.DIV UR4, `(.L_x_1532) ;  /* 0x000001aa04e07947 */ /* 0x000fea000b800000 */
.L_x_1870:
[----:B------:R-:W-:Y:S01]  /*ee40*/  UMOV UR4, 0xffffffff ;  /* 0xffffffff00047882 */ /* 0x000fe20000000000 */
[----:B------:R-:W-:Y:S02]  /*ee50*/  LOP3.LUT R10, R10, 0xfffffffe, RZ, 0xc0, !PT ;  /* 0xfffffffe0a0a7812 */ /* 0x000fe400078ec0ff */
[----:B------:R-:W-:Y:S05]  /*ee60*/  BRA.DIV UR4, `(.L_x_1533) ;  /* 0x000001aa04fc7947 */ /* 0x000fea000b800000 */
.L_x_1873:
[----:B------:R-:W-:Y:S01]  /*ee70*/  UMOV UR4, 0xffffffff ;  /* 0xffffffff00047882 */ /* 0x000fe20000000000 */
[----:B------:R-:W-:Y:S02]  /*ee80*/  IMAD.IADD R9, R90, 0x1, -R10 ;  /* 0x000000015a097824 */ /* 0x000fe400078e0a0a */
[----:B------:R-:W-:Y:S05]  /*ee90*/  BRA.DIV UR4, `(.L_x_1534) ;  /* 0x000001ae04187947 */ /* 0x000fea000b800000 */
.L_x_1876:
[----:B------:R-:W-:Y:S01]  /*eea0*/  UMOV UR4, 0xffffffff ;  /* 0xffffffff00047882 */ /* 0x000fe20000000000 */
[----:B------:R-:W-:Y:S01]  /*eeb0*/  SHF.L.U32 R9, R9, 0x1f, RZ ;  /* 0x0000001f09097819 */ /* 0x000fe200000006ff */
[----:B------:R-:W-:Y:S01]  /*eec0*/  IMAD.MOV.U32 R3, RZ, RZ, R81 ;  /* 0x000000ffff037224 */ /* 0x000fe200078e0051 */
[----:B------:R-:W-:Y:S06]  /*eed0*/  BRA.DIV UR4, `(.L_x_1535) ;  /* 0x000001ae04307947 */ /* 0x000fec000b800000 */
.L_x_1879:
[----:B------:R-:W0:Y:S01]  /*eee0*/  SYNCS.PHASECHK.TRANS64.TRYWAIT P4, [R16+URZ+0x30800], R9 ;  /* 0x03080009100075a7 */ /* 0x000e22000808017f */
[----:B------:R-:W-:Y:S01]  /*eef0*/  IMAD.MOV.U32 R8, RZ, RZ, R64 ;  /* 0x000000ffff087224 */ /* 0x000fe200078e0040 */
[----:B------:R-:W-:Y:S01]  /*ef00*/  PRMT R99, R99, 0x5410, R3 ;  /* 0x0000541063637816 */ /* 0x000fe20000000003 */
[----:B------:R-:W-:Y:S01]  /*ef10*/  IMAD.MOV.U32 R10, RZ, RZ, R65 ;  /* 0x000000ffff0a7224 */ /* 0x000fe200078e0041 */
[----:B------:R-:W-:Y:S01]  /*ef20*/  MOV R0, R66 ;  /* 0x0000004200007202 */ /* 0x000fe20000000f00 */
[----:B------:R-:W-:Y:S01]  /*ef30*/  IMAD.MOV.U32 R3, RZ, RZ, R67 ;  /* 0x000000ffff037224 */ /* 0x000fe200078e0043 */
[----:B------:R-:W-:Y:S01]  /*ef40*/  BSSY B1, `(.L_x_1536) ;  /* 0x0000018000017945 */ /* 0x000fe20003800000 */
[----:B------:R-:W-:Y:S01]  /*ef50*/  IMAD.MOV.U32 R11, RZ, RZ, R69 ;  /* 0x000000ffff0b7224 */ /* 0x000fe200078e0045 */
        /* <DEDUP_REMOVED lines=15> */
[----:B------:R-:W-:Y:S02]  /*f050*/  MOV R8, R76 ;  /* 0x0000004c00087202 */ /* 0x000fe40000000f00 */
[----:B------:R-:W-:Y:S02]  /*f060*/  SHF.R.S32.HI R0, RZ, 0x1f, R225 ;  /* 0x0000001fff007819 */ /* 0x000fe400000114e1 */
[----:B------:R-:W-:Y:S01]  /*f070*/  PRMT R21, R8, 0x5410, R10 ;  /* 0x0000541008157816 */ /* 0x000fe2000000000a */
[----:B------:R-:W-:Y:S01]  /*f080*/  IMAD.MOV.U32 R8, RZ, RZ, R79 ;  /* 0x000000ffff087224 */ /* 0x000fe200078e004f */
[----:B------:R-:W-:-:S02]  /*f090*/  PRMT R23, R11, 0x7610, R23 ;  /* 0x000076100b177816 */ /* 0x000fc40000000017 */
[----:B------:R-:W-:Y:S01]  /*f0a0*/  LEA.HI R0, R0, R225, RZ, 0x3 ;  /* 0x000000e100007211 */ /* 0x000fe200078f18ff */
[----:B0-----:R-:W-:Y:S06]  /*f0b0*/  @!P4 BRA `(.L_x_1537) ;  /* 0x000001a800e0c947 */ /* 0x001fec0003800000 */
.L_x_1880:
[----:B------:R-:W-:Y:S05]  /*f0c0*/  BSYNC B1 ;  /* 0x0000000000017941 */ /* 0x000fea0003800000 */
.L_x_1536:
[----:B------:R-:W-:Y:S01]  /*f0d0*/  BSSY B1, `(.L_x_1538) ;  /* 0x00000cf000017945 */ /* 0x000fe20003800000 */
[----:B------:R-:W-:Y:S02]  /*f0e0*/  PRMT R23, R23, 0x5410, R8 ;  /* 0x0000541017177816 */ /* 0x000fe40000000008 */
[----:B------:R-:W-:Y:S01]  /*f0f0*/  SHF.R.S32.HI R0, RZ, 0x3, R0 ;  /* 0x00000003ff007819 */ /* 0x000fe20000011400 */
[----:B------:R-:W-:Y:S06]  /*f100*/  @P0 BRA `(.L_x_1539) ;  /* 0x0000000c002c0947 */ /* 0x000fec0003800000 */
[----:B------:R1:W5:Y:S01]  /*f110*/  LDL R130, [R1+0x38] ;  /* 0x0000380001827983 */ /* 0x0003620000100800 */
[----:B------:R-:W2:Y:S03]  /*f120*/  LDC R109, c[0x0][0x3d4] ;  /* 0x0000f500ff6d7b82 */ /* 0x000ea60000000800 */
[----:B------:R1:W5:Y:S04]  /*f130*/  LDL R129, [R1+0x44] ;  /* 0x0000440001817983 */ /* 0x0003680000100800 */
[----:B------:R1:W5:Y:S01]  /*f140*/  LDL R127, [R1+0x48] ;  /* 0x00004800017f7983 */ /* 0x0003620000100800 */
[----:B------:R-:W-:Y:S01]  /*f150*/  BSSY B2, `(.L_x_1540) ;  /* 0x0000065000027945 */ /* 0x000fe20003800000 */
[----:B--2---:R-:W-:-:S02]  /*f160*/  ISETP.GE.AND P0, PT, R228, R109, PT ;  /* 0x0000006de400720c */ /* 0x004fc40003f06270 */
[----:B------:R-:W-:-:S11]  /*f170*/  ISETP.GE.AND P4, PT, R225, R109, PT ;  /* 0x0000006de100720c */ /* 0x000fd60003f86270 */
[----:B-1----:R-:W-:Y:S05]  /*f180*/  @P0 BRA `(.L_x_1541) ;  /* 0x0000000400840947 */ /* 0x002fea0003800000 */
[----:B------:R-:W2:Y:S04]  /*f190*/  LDL R10, [R1+0x20] ;  /* 0x00002000010a7983 */ /* 0x000ea80000100800 */
[----:B------:R-:W3:Y:S01]  /*f1a0*/  LDL R131, [R1+0x4c] ;  /* 0x00004c0001837983 */ /* 0x000ee20000100800 */
[--C-:B------:R-:W-:Y:S01]  /*f1b0*/  HADD2.F32 R123, -RZ, R114.reuse.H0_H0 ;  /* 0x20000072ff7b7230 */ /* 0x100fe20000004100 */
[----:B------:R-:W-:Y:S01]  /*f1c0*/  SHF.R.U32.HI R124, RZ, 0x10, R45 ;  /* 0x00000010ff7c7819 */ /* 0x000fe2000001162d */
[----:B------:R-:W-:Y:S01]  /*f1d0*/  HADD2.F32 R121, -RZ, R114.H1_H1 ;  /* 0x30000072ff797230 */ /* 0x000fe20000004100 */
[--C-:B------:R-:W-:Y:S02]  /*f1e0*/  SHF.R.U32.HI R122, RZ, 0x10, R25.reuse ;  /* 0x00000010ff7a7819 */ /* 0x100fe40000011619 */
[----:B------:R-:W-:Y:S01]  /*f1f0*/  SHF.R.U64 R24, R24, 0x10, R25 ;  /* 0x0000001018187819 */ /* 0x000fe20000001219 */
[----:B------:R-:W-:Y:S01]  /*f200*/  HADD2.F32 R124, -RZ, R124.H0_H0 ;  /* 0x2000007cff7c7230 */ /* 0x000fe20000004100 */
[----:B------:R-:W-:-:S02]  /*f210*/  SHF.R.U64 R25, R26, 0x10, R27 ;  /* 0x000000101a197819 */ /* 0x000fc4000000121b */
[----:B------:R-:W-:Y:S02]  /*f220*/  SHF.R.U64 R26, R46, 0x10, R47 ;  /* 0x000000102e1a7819 */ /* 0x000fe4000000122f */
[----:B------:R-:W-:Y:S01]  /*f230*/  SHF.R.U32.HI R27, RZ, 0x10, R27 ;  /* 0x00000010ff1b7819 */ /* 0x000fe2000001161b */
[----:B------:R-:W-:Y:S01]  /*f240*/  HADD2.F32 R25, -RZ, R25.H0_H0 ;  /* 0x20000019ff197230 */ /* 0x000fe20000004100 */
[----:B------:R-:W-:Y:S02]  /*f250*/  SHF.R.U32.HI R47, RZ, 0x10, R47 ;  /* 0x00000010ff2f7819 */ /* 0x000fe4000001162f */
[----:B------:R-:W-:Y:S02]  /*f260*/  SHF.R.U64 R44, R44, 0x10, R45 ;  /* 0x000000102c2c7819 */ /* 0x000fe4000000122d */
[----:B--2---:R-:W-:-:S04]  /*f270*/  LEA.HI R8, R109, R10, RZ, 0x1d ;  /* 0x0000000a6d087211 */ /* 0x004fc800078fe8ff */
[----:B------:R-:W-:Y:S02]  /*f280*/  SHF.R.S32.HI R11, RZ, 0x1f, R8 ;  /* 0x0000001fff0b7819 */ /* 0x000fe40000011408 */
[----:B0-----:R-:W-:Y:S02]  /*f290*/  SHF.L.U32 R9, R8, 0x3, RZ ;  /* 0x0000000308097819 */ /* 0x001fe400000006ff */
[----:B------:R-:W-:Y:S02]  /*f2a0*/  LEA.HI R11, R11, R8, RZ, 0x3 ;  /* 0x000000080b0b7211 */ /* 0x000fe400078f18ff */
[----:B------:R-:W-:-:S03]  /*f2b0*/  LOP3.LUT R9, R9, 0x38, RZ, 0xc0, !PT ;  /* 0x0000003809097812 */ /* 0x000fc600078ec0ff */
[----:B------:R-:W-:Y:S01]  /*f2c0*/  IMAD.SHL.U32 R11, R11, 0x400, RZ ;  /* 0x000004000b0b7824 */ /* 0x000fe200078e00ff */
[----:B-----5:R-:W-:-:S04]  /*f2d0*/  LOP3.LUT R9, R9, 0x1c0, R130, 0xf8, !PT ;  /* 0x000001c009097812 */ /* 0x020fc800078ef882 */
[----:B------:R-:W-:Y:S02]  /*f2e0*/  LOP3.LUT R13, R9, R129, RZ, 0x3c, !PT ;  /* 0x00000081090d7212 */ /* 0x000fe400078e3cff */
[----:B------:R-:W-:Y:S02]  /*f2f0*/  LOP3.LUT R12, R11, 0x7fffe000, RZ, 0xc0, !PT ;  /* 0x7fffe0000b0c7812 */ /* 0x000fe400078ec0ff */
[----:B---3--:R-:W0:Y:S02]  /*f300*/  LDS.128 R8, [R131] ;  /* 0x0000000083087984 */ /* 0x008e240000000c00 */
[----:B------:R-:W-:-:S05]  /*f310*/  IADD3 R13, R13, R12, R127 ;  /* 0x0000000c0d0d7210 */ /* 0x000fca0007ffe07f */
[----:B------:R-:W-:-:S05]  /*f320*/  IMAD R112, R13, 0x2, R16 ;  /* 0x000000020d707824 */ /* 0x000fca00078e0210 */
[----:B------:R-:W1:Y:S01]  /*f330*/  LDS.128 R12, [R112+0x10400] ;  /* 0x01040000700c7984 */ /* 0x000e620000000c00 */
[--C-:B0-----:R-:W-:Y:S02]  /*f340*/  HADD2.F32 R116, -RZ, R9.reuse.H0_H0 ;  /* 0x20000009ff747230 */ /* 0x101fe40000004100 */
[----:B------:R-:W-:Y:S02]  /*f350*/  HADD2.F32 R117, -RZ, R9.H1_H1 ;  /* 0x30000009ff757230 */ /* 0x000fe40000004100 */
[----:B------:R-:W-:Y:S02]  /*f360*/  HADD2.F32 R115, -RZ, R8.H0_H0 ;  /* 0x20000008ff737230 */ /* 0x000fe40000004100 */
[----:B------:R-:W-:Y:S02]  /*f370*/  HADD2.F32 R46, -RZ, R10.H0_H0 ;  /* 0x2000000aff2e7230 */ /* 0x000fe40000004100 */
[--C-:B------:R-:W-:Y:S02]  /*f380*/  HADD2.F32 R45, -RZ, R11.reuse.H0_H0 ;  /* 0x2000000bff2d7230 */ /* 0x100fe40000004100 */
[----:B------:R-:W-:-:S02]  /*f390*/  HADD2.F32 R11, -RZ, R11.H1_H1 ;  /* 0x3000000bff0b7230 */ /* 0x000fc40000004100 */
[--C-:B-1----:R-:W-:Y:S02]  /*f3a0*/  HADD2.F32 R9, -RZ, R13.reuse.H0_H0 ;  /* 0x2000000dff097230 */ /* 0x102fe40000004100 */
[----:B------:R-:W-:Y:S02]  /*f3b0*/  HADD2.F32 R114, -RZ, R13.H1_H1 ;  /* 0x3000000dff727230 */ /* 0x000fe40000004100 */
[----:B------:R-:W-:Y:S02]  /*f3c0*/  HADD2.F32 R118, -RZ, R12.H0_H0 ;  /* 0x2000000cff767230 */ /* 0x000fe40000004100 */
[C---:B------:R-:W-:Y:S01]  /*f3d0*/  FMUL.FTZ R13, R9.reuse, R123 ;  /* 0x0000007b090d7220 */ /* 0x040fe20000410000 */
[-C--:B------:R-:W-:Y:S01]  /*f3e0*/  FMUL.FTZ R125, R9, R121.reuse ;  /* 0x00000079097d7220 */ /* 0x080fe20000410000 */
[----:B------:R-:W-:Y:S01]  /*f3f0*/  FMUL.FTZ R126, R114, R124 ;  /* 0x0000007c727e7220 */ /* 0x000fe20000410000 */
[----:B------:R-:W-:Y:S02]  /*f400*/  HADD2.F32 R119, -RZ, R14.H0_H0 ;  /* 0x2000000eff777230 */ /* 0x000fe40000004100 */
[----:B------:R-:W-:Y:S01]  /*f410*/  FFMA.FTZ R9, R116, R121, -R13 ;  /* 0x0000007974097223 */ /* 0x000fe2000001080d */
[----:B------:R-:W-:-:S02]  /*f420*/  HADD2.F32 R121, -RZ, R122.H0_H0 ;  /* 0x2000007aff797230 */ /* 0x000fc40000004100 */
[----:B------:R-:W-:Y:S01]  /*f430*/  FFMA.FTZ R13, R116, R123, R125 ;  /* 0x0000007b740d7223 */ /* 0x000fe2000001007d */
[--C-:B------:R-:W-:Y:S02]  /*f440*/  HADD2.F32 R122, -RZ, R113.reuse.H1_H1 ;  /* 0x30000071ff7a7230 */ /* 0x100fe40000004100 */
[----:B------:R-:W-:Y:S02]  /*f450*/  HADD2.F32 R113, -RZ, R113.H0_H0 ;  /* 0x20000071ff717230 */ /* 0x000fe40000004100 */
[-C--:B------:R-:W-:Y:S01]  /*f460*/  FMUL.FTZ R128, R114, R121.reuse ;  /* 0x0000007972807220 */ /* 0x080fe20000410000 */
[----:B------:R-:W-:Y:S01]  /*f470*/  FFMA.FTZ R114, R117, R121, -R126 ;  /* 0x0000007975727223 */ /* 0x000fe2000001087e */
[C---:B------:R-:W-:Y:S01]  /*f480*/  FMUL.FTZ R126, R118.reuse, R122 ;  /* 0x0000007a767e7220 */ /* 0x040fe20000410000 */
[----:B------:R-:W-:Y:S02]  /*f490*/  HADD2.F32 R120, -RZ, R15.H0_H0 ;  /* 0x2000000fff787230 */ /* 0x000fe40000004100 */
[----:B------:R-:W-:Y:S01]  /*f4a0*/  FMUL.FTZ R121, R118, R113 ;  /* 0x0000007176797220 */ /* 0x000fe20000410000 */
[----:B------:R-:W-:-:S02]  /*f4b0*/  HADD2.F32 R116, -RZ, R110.H0_H0 ;  /* 0x2000006eff747230 */ /* 0x000fc40000004100 */
[C---:B------:R-:W-:Y:S01]  /*f4c0*/  FFMA.FTZ R126, R115.reuse, R113, -R126 ;  /* 0x00000071737e7223 */ /* 0x040fe2000001087e */
[--C-:B------:R-:W-:Y:S02]  /*f4d0*/  HADD2.F32 R113, -RZ, R111.reuse.H0_H0 ;  /* 0x2000006fff717230 */ /* 0x100fe40000004100 */
[----:B------:R-:W-:Y:S01]  /*f4e0*/  FFMA.FTZ R121, R115, R122, R121 ;  /* 0x0000007a73797223 */ /* 0x000fe20000010079 */
[----:B------:R-:W-:Y:S02]  /*f4f0*/  HADD2.F32 R115, -RZ, R110.H1_H1 ;  /* 0x3000006eff737230 */ /* 0x000fe40000004100 */
[----:B------:R-:W-:Y:S01]  /*f500*/  FFMA.FTZ R128, R117, R124, R128 ;  /* 0x0000007c75807223 */ /* 0x000fe20000010080 */
[----:B------:R-:W-:Y:S02]  /*f510*/  HADD2.F32 R111, -RZ, R111.H1_H1 ;  /* 0x3000006fff6f7230 */ /* 0x000fe40000004100 */
[----:B------:R-:W-:Y:S01]  /*f520*/  FMUL.FTZ R117, R119, R116 ;  /* 0x0000007477757220 */ /* 0x000fe20000410000 */
[----:B------:R-:W-:-:S02]  /*f530*/  HADD2.F32 R15, -RZ, R15.H1_H1 ;  /* 0x3000000fff0f7230 */ /* 0x000fc40000004100 */
[C---:B------:R-:W-:Y:S01]  /*f540*/  FMUL.FTZ R122, R120.reuse, R115 ;  /* 0x00000073787a7220 */ /* 0x040fe20000410000 */
[----:B------:R-:W-:Y:S01]  /*f550*/  FMUL.FTZ R119, R119, R113 ;  /* 0x0000007177777220 */ /* 0x000fe20000410000 */
[----:B------:R-:W-:Y:S02]  /*f560*/  HADD2.F32 R118, -RZ, R47.H0_H0 ;  /* 0x2000002fff767230 */ /* 0x000fe40000004100 */
[----:B------:R-:W-:Y:S01]  /*f570*/  FMUL.FTZ R120, R120, R111 ;  /* 0x0000006f78787220 */ /* 0x000fe20000410000 */
[----:B------:R-:W-:Y:S02]  /*f580*/  HADD2.F32 R110, -RZ, R27.H0_H0 ;  /* 0x2000001bff6e7230 */ /* 0x000fe40000004100 */
[C---:B------:R-:W-:Y:S01]  /*f590*/  FFMA.FTZ R117, R46.reuse, R113, -R117 ;  /* 0x000000712e757223 */ /* 0x040fe20000010875 */
[----:B------:R-:W-:Y:S01]  /*f5a0*/  FFMA.FTZ R119, R46, R116, R119 ;  /* 0x000000742e777223 */ /* 0x000fe20000010077 */
[C---:B------:R-:W-:Y:S01]  /*f5b0*/  FFMA.FTZ R122, R45.reuse, R111, -R122 ;  /* 0x0000006f2d7a7223 */ /* 0x040fe2000001087a */
[----:B------:R-:W-:Y:S01]  /*f5c0*/  FFMA.FTZ R120, R45, R115, R120 ;  /* 0x000000732d787223 */ /* 0x000fe20000010078 */
[----:B------:R-:W-:-:S02]  /*f5d0*/  HADD2.F32 R12, -RZ, R12.H1_H1 ;  /* 0x3000000cff0c7230 */ /* 0x000fc40000004100 */
[C---:B------:R-:W-:Y:S01]  /*f5e0*/  FMUL.FTZ R46, R15.reuse, R118 ;  /* 0x000000760f2e7220 */ /* 0x040fe20000410000 */
[----:B------:R-:W-:Y:S02]  /*f5f0*/  HADD2.F32 R14, -RZ, R14.H1_H1 ;  /* 0x3000000eff0e7230 */ /* 0x000fe40000004100 */
[-C--:B------:R-:W-:Y:S01]  /*f600*/  FMUL.FTZ R116, R15, R110.reuse ;  /* 0x0000006e0f747220 */ /* 0x080fe20000410000 */
[----:B------:R-:W-:Y:S02]  /*f610*/  HADD2.F32 R27, -RZ, R44.H0_H0 ;  /* 0x2000002cff1b7230 */ /* 0x000fe40000004100 */
[C---:B------:R-:W-:Y:S01]  /*f620*/  FFMA.FTZ R113, R11.reuse, R110, -R46 ;  /* 0x0000006e0b717223 */ /* 0x040fe2000001082e */
[----:B------:R-:W-:Y:S02]  /*f630*/  HADD2.F32 R45, -RZ, R26.H0_H0 ;  /* 0x2000001aff2d7230 */ /* 0x000fe40000004100 */
[----:B------:R-:W-:Y:S01]  /*f640*/  FFMA.FTZ R115, R11, R118, R116 ;  /* 0x000000760b737223 */ /* 0x000fe20000010074 */
[----:B------:R-:W-:-:S02]  /*f650*/  HADD2.F32 R15, -RZ, R24.H0_H0 ;  /* 0x20000018ff0f7230 */ /* 0x000fc40000004100 */
[----:B------:R-:W-:Y:S01]  /*f660*/  FMUL.FTZ R11, R12, R27 ;  /* 0x0000001b0c0b7220 */ /* 0x000fe20000410000 */
[----:B------:R-:W-:Y:S02]  /*f670*/  HADD2.F32 R8, -RZ, R8.H1_H1 ;  /* 0x30000008ff087230 */ /* 0x000fe40000004100 */
[----:B------:R-:W-:Y:S01]  /*f680*/  FMUL.FTZ R111, R14, R45 ;  /* 0x0000002d0e6f7220 */ /* 0x000fe20000410000 */
[----:B------:R-:W-:Y:S02]  /*f690*/  HADD2.F32 R10, -RZ, R10.H1_H1 ;  /* 0x3000000aff0a7230 */ /* 0x000fe40000004100 */
[----:B------:R-:W-:Y:S01]  /*f6a0*/  FMUL.FTZ R12, R12, R15 ;  /* 0x0000000f0c0c7220 */ /* 0x000fe20000410000 */
[----:B------:R-:W-:Y:S01]  /*f6b0*/  FMUL.FTZ R24, R14, R25 ;  /* 0x000000190e187220 */ /* 0x000fe20000410000 */
[----:B------:R-:W-:Y:S01]  /*f6c0*/  FFMA.FTZ R47, R8, R15, -R11 ;  /* 0x0000000f082f7223 */ /* 0x000fe2000001080b */
[----:B------:R-:W-:Y:S01]  /*f6d0*/  F2FP.F16.F32.PACK_AB R11, R113, R122 ;  /* 0x0000007a710b723e */ /* 0x000fe200000000ff */
[----:B------:R-:W-:Y:S01]  /*f6e0*/  FFMA.FTZ R14, R10, R25, -R111 ;  /* 0x000000190a0e7223 */ /* 0x000fe2000001086f */
        /* <DEDUP_REMOVED lines=11> */
.L_x_1541:
[----:B------:R-:W-:Y:S05]  /*f7a0*/  BSYNC B2 ;  /* 0x0000000000027941 */ /* 0x000fea0003800000 */
.L_x_1540:
[----:B------:R-:W-:Y:S05]  /*f7b0*/  @P4 BRA `(.L_x_1539) ;  /* 0x0000000400804947 */ /* 0x000fea0003800000 */
[----:B------:R-:W0:Y:S01]  /*f7c0*/  LDL R115, [R1+0x9c] ;  /* 0x00009c0001737983 */ /* 0x000e220000100800 */
[----:B------:R-:W-:Y:S01]  /*f7d0*/  LEA.HI R109, R109, R0, RZ, 0x1d ;  /* 0x000000006d6d7211 */ /* 0x000fe200078fe8ff */
[----:B------:R-:W-:Y:S01]  /*f7e0*/  HADD2.F32 R45, -RZ, R103.H1_H1 ;  /* 0x30000067ff2d7230 */ /* 0x000fe20000004100 */
[----:B------:R-:W-:Y:S01]  /*f7f0*/  SHF.R.U64 R25, R28, 0x10, R29 ;  /* 0x000000101c197819 */ /* 0x000fe2000000121d */
[----:B------:R-:W-:Y:S01]  /*f800*/  HADD2.F32 R44, -RZ, R101.H1_H1 ;  /* 0x30000065ff2c7230 */ /* 0x000fe20000004100 */
[----:B-1----:R-:W-:Y:S01]  /*f810*/  SHF.R.S32.HI R10, RZ, 0x1f, R109 ;  /* 0x0000001fff0a7819 */ /* 0x002fe2000001146d */
[----:B------:R-:W-:Y:S01]  /*f820*/  IMAD.SHL.U32 R8, R109, 0x8, RZ ;  /* 0x000000086d087824 */ /* 0x000fe200078e00ff */
[----:B------:R-:W-:Y:S01]  /*f830*/  SHF.R.U32.HI R46, RZ, 0x10, R29 ;  /* 0x00000010ff2e7819 */ /* 0x000fe2000001161d */
[----:B------:R-:W-:Y:S01]  /*f840*/  HADD2.F32 R103, -RZ, R103.H0_H0 ;  /* 0x20000067ff677230 */ /* 0x000fe20000004100 */
[----:B------:R-:W-:Y:S01]  /*f850*/  LEA.HI R10, R10, R109, RZ, 0x3 ;  /* 0x0000006d0a0a7211 */ /* 0x000fe200078f18ff */
[----:B------:R-:W-:Y:S01]  /*f860*/  HADD2.F32 R101, -RZ, R101.H0_H0 ;  /* 0x20000065ff657230 */ /* 0x000fe20000004100 */
[----:B------:R-:W-:Y:S01]  /*f870*/  LOP3.LUT R8, R8, 0x38, RZ, 0xc0, !PT ;  /* 0x0000003808087812 */ /* 0x000fe200078ec0ff */
[----:B------:R-:W-:Y:S01]  /*f880*/  HADD2.F32 R46, -RZ, R46.H0_H0 ;  /* 0x2000002eff2e7230 */ /* 0x000fe20000004100 */
[----:B------:R-:W-:Y:S01]  /*f890*/  SHF.L.U32 R10, R10, 0xa, RZ ;  /* 0x0000000a0a0a7819 */ /* 0x000fe200000006ff */
[----:B------:R-:W-:Y:S01]  /*f8a0*/  HADD2.F32 R25, -RZ, R25.H0_H0 ;  /* 0x20000019ff197230 */ /* 0x000fe20000004100 */
[----:B-----5:R-:W-:-:S02]  /*f8b0*/  LOP3.LUT R8, R8, 0x1c0, R130, 0xf8, !PT ;  /* 0x000001c008087812 */ /* 0x020fc400078ef882 */
[----:B------:R-:W-:Y:S02]  /*f8c0*/  LOP3.LUT R12, R10, 0x7fffe000, RZ, 0xc0, !PT ;  /* 0x7fffe0000a0c7812 */ /* 0x000fe400078ec0ff */
[----:B------:R-:W-:Y:S02]  /*f8d0*/  LOP3.LUT R13, R8, R129, RZ, 0x3c, !PT ;  /* 0x00000081080d7212 */ /* 0x000fe400078e3cff */
[----:B------:R-:W-:Y:S02]  /*f8e0*/  SHF.R.U64 R4, R4, 0x10, R5 ;  /* 0x0000001004047819 */ /* 0x000fe40000001205 */
[----:B------:R-:W-:Y:S02]  /*f8f0*/  IADD3 R13, R13, R12, R127 ;  /* 0x0000000c0d0d7210 */ /* 0x000fe40007ffe07f */
[----:B------:R-:W-:Y:S02]  /*f900*/  SHF.R.U32.HI R47, RZ, 0x10, R5 ;  /* 0x00000010ff2f7819 */ /* 0x000fe40000011605 */
[--C-:B------:R-:W-:Y:S01]  /*f910*/  SHF.R.U64 R5, R6, 0x10, R7.reuse ;  /* 0x0000001006057819 */ /* 0x100fe20000001207 */
[----:B------:R-:W-:Y:S01]  /*f920*/  IMAD R24, R13, 0x2, R16 ;  /* 0x000000020d187824 */ /* 0x000fe200078e0210 */
[----:B------:R-:W-:-:S02]  /*f930*/  SHF.R.U32.HI R113, RZ, 0x10, R7 ;  /* 0x00000010ff717819 */ /* 0x000fc40000011607 */
[--C-:B------:R-:W-:Y:S01]  /*f940*/  SHF.R.U64 R111, R30, 0x10, R31.reuse ;  /* 0x000000101e6f7819 */ /* 0x100fe2000000121f */
[----:B------:R-:W-:Y:S01]  /*f950*/  HADD2.F32 R5, -RZ, R5.H0_H0 ;  /* 0x20000005ff057230 */ /* 0x000fe20000004100 */
[----:B------:R-:W1:Y:S01]  /*f960*/  LDS.128 R12, [R24+0x10400] ;  /* 0x01040000180c7984 */ /* 0x000e620000000c00 */
[----:B------:R-:W-:Y:S01]  /*f970*/  SHF.R.U32.HI R109, RZ, 0x10, R31 ;  /* 0x00000010ff6d7819 */ /* 0x000fe2000001161f */
[--C-:B-1----:R-:W-:Y:S02]  /*f980*/  HADD2.F32 R28, -RZ, R13.reuse.H0_H0 ;  /* 0x2000000dff1c7230 */ /* 0x102fe40000004100 */
[----:B------:R-:W-:Y:S02]  /*f990*/  HADD2.F32 R29, -RZ, R13.H1_H1 ;  /* 0x3000000dff1d7230 */ /* 0x000fe40000004100 */
[----:B------:R-:W-:Y:S02]  /*f9a0*/  HADD2.F32 R13, -RZ, R12.H0_H0 ;  /* 0x2000000cff0d7230 */ /* 0x000fe40000004100 */
[C---:B------:R-:W-:Y:S01]  /*f9b0*/  FMUL.FTZ R110, R28.reuse, R45 ;  /* 0x0000002d1c6e7220 */ /* 0x040fe20000410000 */
[----:B------:R-:W-:Y:S01]  /*f9c0*/  FMUL.FTZ R112, R28, R44 ;  /* 0x0000002c1c707220 */ /* 0x000fe20000410000 */
[----:B------:R-:W-:-:S02]  /*f9d0*/  HADD2.F32 R28, -RZ, R47.H0_H0 ;  /* 0x2000002fff1c7230 */ /* 0x000fc40000004100 */
[----:B------:R-:W-:Y:S02]  /*f9e0*/  HADD2.F32 R30, -RZ, R14.H0_H0 ;  /* 0x2000000eff1e7230 */ /* 0x000fe40000004100 */
[--C-:B------:R-:W-:Y:S02]  /*f9f0*/  HADD2.F32 R31, -RZ, R15.reuse.H0_H0 ;  /* 0x2000000fff1f7230 */ /* 0x100fe40000004100 */
[----:B------:R-:W-:Y:S01]  /*fa00*/  FMUL.FTZ R114, R29, R28 ;  /* 0x0000001c1d727220 */ /* 0x000fe20000410000 */
[----:B------:R-:W-:Y:S02]  /*fa10*/  HADD2.F32 R15, -RZ, R15.H1_H1 ;  /* 0x3000000fff0f7230 */ /* 0x000fe40000004100 */
[----:B------:R-:W-:Y:S02]  /*fa20*/  HADD2.F32 R12, -RZ, R12.H1_H1 ;  /* 0x3000000cff0c7230 */ /* 0x000fe40000004100 */
[----:B------:R-:W-:Y:S01]  /*fa30*/  HADD2.F32 R14, -RZ, R14.H1_H1 ;  /* 0x3000000eff0e7230 */ /* 0x000fe20000004100 */
[----:B0-----:R-:W0:Y:S02]  /*fa40*/  LDS.128 R8, [R115] ;  /* 0x0000000073087984 */ /* 0x001e240000000c00 */
[----:B0-----:R-:W-:-:S02]  /*fa50*/  HADD2.F32 R7, -RZ, R9.H0_H0 ;  /* 0x20000009ff077230 */ /* 0x001fc40000004100 */
[----:B------:R-:W-:Y:S02]  /*fa60*/  HADD2.F32 R9, -RZ, R9.H1_H1 ;  /* 0x30000009ff097230 */ /* 0x000fe40000004100 */
[----:B------:R-:W-:Y:S02]  /*fa70*/  HADD2.F32 R6, -RZ, R8.H0_H0 ;  /* 0x20000008ff067230 */ /* 0x000fe40000004100 */
[----:B------:R-:W-:Y:S01]  /*fa80*/  FFMA.FTZ R110, R7, R44, -R110 ;  /* 0x0000002c076e7223 */ /* 0x000fe2000001086e */
[----:B------:R-:W-:Y:S01]  /*fa90*/  FMUL.FTZ R44, R29, R46 ;  /* 0x0000002e1d2c7220 */ /* 0x000fe20000410000 */
[----:B------:R-:W-:Y:S01]  /*faa0*/  FFMA.FTZ R112, R7, R45, R112 ;  /* 0x0000002d07707223 */ /* 0x000fe20000010070 */
[----:B------:R-:W-:Y:S01]  /*fab0*/  FMUL.FTZ R7, R13, R103 ;  /* 0x000000670d077220 */ /* 0x000fe20000410000 */
[----:B------:R-:W-:Y:S02]  /*fac0*/  HADD2.F32 R29, -RZ, R102.H0_H0 ;  /* 0x20000066ff1d7230 */ /* 0x000fe40000004100 */
[----:B------:R-:W-:Y:S01]  /*fad0*/  FFMA.FTZ R45, R9, R28, -R44 ;  /* 0x0000001c092d7223 */ /* 0x000fe2000001082c */
[-C--:B------:R-:W-:Y:S01]  /*fae0*/  FMUL.FTZ R28, R13, R101.reuse ;  /* 0x000000650d1c7220 */ /* 0x080fe20000410000 */
[----:B------:R-:W-:Y:S01]  /*faf0*/  FFMA.FTZ R101, R6, R101, -R7 ;  /* 0x0000006506657223 */ /* 0x000fe20000010807 */
[----:B------:R-:W-:-:S02]  /*fb00*/  HADD2.F32 R7, -RZ, R100.H0_H0 ;  /* 0x20000064ff077230 */ /* 0x000fc40000004100 */
[----:B------:R-:W-:Y:S01]  /*fb10*/  FFMA.FTZ R13, R9, R46, R114 ;  /* 0x0000002e090d7223 */ /* 0x000fe20000010072 */
[----:B------:R-:W-:Y:S02]  /*fb20*/  HADD2.F32 R102, -RZ, R102.H1_H1 ;  /* 0x30000066ff667230 */ /* 0x000fe40000004100 */
[----:B------:R-:W-:Y:S01]  /*fb30*/  FFMA.FTZ R103, R6, R103, R28 ;  /* 0x0000006706677223 */ /* 0x000fe2000001001c */
[----:B------:R-:W-:Y:S02]  /*fb40*/  HADD2.F32 R26, -RZ, R10.H0_H0 ;  /* 0x2000000aff1a7230 */ /* 0x000fe40000004100 */
[C---:B------:R-:W-:Y:S01]  /*fb50*/  FMUL.FTZ R9, R30.reuse, R29 ;  /* 0x0000001d1e097220 */ /* 0x040fe20000410000 */
[----:B------:R-:W-:Y:S02]  /*fb60*/  HADD2.F32 R100, -RZ, R100.H1_H1 ;  /* 0x30000064ff647230 */ /* 0x000fe40000004100 */
[----:B------:R-:W-:Y:S01]  /*fb70*/  FMUL.FTZ R47, R30, R7 ;  /* 0x000000071e2f7220 */ /* 0x000fe20000410000 */
[----:B------:R-:W-:-:S02]  /*fb80*/  HADD2.F32 R28, -RZ, R109.H0_H0 ;  /* 0x2000006dff1c7230 */ /* 0x000fc40000004100 */
[C---:B------:R-:W-:Y:S01]  /*fb90*/  FMUL.FTZ R44, R31.reuse, R102 ;  /* 0x000000661f2c7220 */ /* 0x040fe20000410000 */
[----:B------:R-:W-:Y:S02]  /*fba0*/  HADD2.F32 R6, -RZ, R113.H0_H0 ;  /* 0x20000071ff067230 */ /* 0x000fe40000004100 */
[C---:B------:R-:W-:Y:S01]  /*fbb0*/  FFMA.FTZ R30, R26.reuse, R7, -R9 ;  /* 0x000000071a1e7223 */ /* 0x040fe20000010809 */
[--C-:B------:R-:W-:Y:S02]  /*fbc0*/  HADD2.F32 R27, -RZ, R11.reuse.H0_H0 ;  /* 0x2000000bff1b7230 */ /* 0x100fe40000004100 */
[----:B------:R-:W-:Y:S01]  /*fbd0*/  FMUL.FTZ R31, R31, R100 ;  /* 0x000000641f1f7220 */ /* 0x000fe20000410000 */
[----:B------:R-:W-:Y:S02]  /*fbe0*/  HADD2.F32 R11, -RZ, R11.H1_H1 ;  /* 0x3000000bff0b7230 */ /* 0x000fe40000004100 */
[----:B------:R-:W-:Y:S01]  /*fbf0*/  FFMA.FTZ R47, R26, R29, R47 ;  /* 0x0000001d1a2f7223 */ /* 0x000fe2000001002f */
[C---:B------:R-:W-:Y:S01]  /*fc00*/  FMUL.FTZ R26, R15.reuse, R28 ;  /* 0x0000001c0f1a7220 */ /* 0x040fe20000410000 */
[----:B------:R-:W-:Y:S01]  /*fc10*/  FMUL.FTZ R46, R15, R6 ;  /* 0x000000060f2e7220 */ /* 0x000fe20000410000 */
[----:B------:R-:W-:-:S02]  /*fc20*/  HADD2.F32 R9, -RZ, R111.H0_H0 ;  /* 0x2000006fff097230 */ /* 0x000fc40000004100 */
[C---:B------:R-:W-:Y:S01]  /*fc30*/  FFMA.FTZ R44, R27.reuse, R100, -R44 ;  /* 0x000000641b2c7223 */ /* 0x040fe2000001082c */
[----:B------:R-:W-:Y:S02]  /*fc40*/  HADD2.F32 R7, -RZ, R4.H0_H0 ;  /* 0x20000004ff077230 */ /* 0x000fe40000004100 */
[----:B------:R-:W-:Y:S01]  /*fc50*/  FFMA.FTZ R31, R27, R102, R31 ;  /* 0x000000661b1f7223 */ /* 0x000fe2000001001f */
[----:B------:R-:W-:Y:S02]  /*fc60*/  HADD2.F32 R8, -RZ, R8.H1_H1 ;  /* 0x30000008ff087230 */ /* 0x000fe40000004100 */
[C---:B------:R-:W-:Y:S01]  /*fc70*/  FFMA.FTZ R27, R11.reuse, R6, -R26 ;  /* 0x000000060b1b7223 */ /* 0x040fe2000001081a */
[----:B------:R-:W-:Y:S02]  /*fc80*/  HADD2.F32 R10, -RZ, R10.H1_H1 ;  /* 0x3000000aff0a7230 */ /* 0x000fe40000004100 */
[----:B------:R-:W-:Y:S01]  /*fc90*/  FFMA.FTZ R46, R11, R28, R46 ;  /* 0x0000001c0b2e7223 */ /* 0x000fe2000001002e */
[----:B------:R-:W-:Y:S01]  /*fca0*/  FMUL.FTZ R11, R12, R25 ;  /* 0x000000190c0b7220 */ /* 0x000fe20000410000 */
[----:B------:R-:W-:Y:S01]  /*fcb0*/  FMUL.FTZ R15, R14, R9 ;  /* 0x000000090e0f7220 */ /* 0x000fe20000410000 */
[----:B------:R-:W-:Y:S01]  /*fcc0*/  FMUL.FTZ R12, R12, R7 ;  /* 0x000000070c0c7220 */ /* 0x000fe20000410000 */
[----:B------:R-:W-:Y:S01]  /*fcd0*/  FMUL.FTZ R14, R14, R5 ;  /* 0x000000050e0e7220 */ /* 0x000fe20000410000 */
[----:B------:R-:W-:Y:S01]  /*fce0*/  FFMA.FTZ R4, R8, R7, -R11 ;  /* 0x0000000708047223 */ /* 0x000fe2000001080b */
[----:B------:R-:W-:Y:S01]  /*fcf0*/  FFMA.FTZ R15, R10, R5, -R15 ;  /* 0x000000050a0f7223 */ /* 0x000fe2000001080f */
        /* <DEDUP_REMOVED lines=12> */
.L_x_1539:
[----:B------:R-:W-:Y:S05]  /*fdc0*/  BSYNC B1 ;  /* 0x0000000000017941 */ /* 0x000fea0003800000 */
.L_x_1538:
[----:B------:R-:W-:Y:S04]  /*fdd0*/  BSSY B1, `(.L_x_1542) ;  /* 0x00000cb000017945 */ /* 0x000fe80003800000 */
[----:B------:R-:W-:Y:S05]  /*fde0*/  @P1 BRA `(.L_x_1543) ;  /* 0x0000000c00241947 */ /* 0x000fea0003800000 */
[----:B------:R3:W5:Y:S01]  /*fdf0*/  LDL R109, [R1+0x34] ;  /* 0x00003400016d7983 */ /* 0x0007620000100800 */
[----:B-1----:R-:W1:Y:S03]  /*fe00*/  LDC R13, c[0x0][0x3d4] ;  /* 0x0000f500ff0d7b82 */ /* 0x002e660000000800 */
[----:B------:R3:W5:Y:S04]  /*fe10*/  LDL R103, [R1+0x3c] ;  /* 0x00003c0001677983 */ /* 0x0007680000100800 */
[----:B------:R3:W5:Y:S01]  /*fe20*/  LDL R102, [R1+0x40] ;  /* 0x0000400001667983 */ /* 0x0007620000100800 */
[----:B------:R-:W-:Y:S01]  /*fe30*/  BSSY B2, `(.L_x_1544) ;  /* 0x0000064000027945 */ /* 0x000fe20003800000 */
[----:B-1----:R-:W-:-:S02]  /*fe40*/  ISETP.GE.AND P0, PT, R228, R13, PT ;  /* 0x0000000de400720c */ /* 0x002fc40003f06270 */
[----:B------:R-:W-:-:S11]  /*fe50*/  ISETP.GE.AND P1, PT, R225, R13, PT ;  /* 0x0000000de100720c */ /* 0x000fd60003f26270 */
[----:B---3--:R-:W-:Y:S05]  /*fe60*/  @P0 BRA `(.L_x_1545) ;  /* 0x0000000400800947 */ /* 0x008fea0003800000 */
[----:B--2---:R-:W2:Y:S04]  /*fe70*/  LDL R4, [R1+0x20] ;  /* 0x0000200001047983 */ /* 0x004ea80000100800 */
[----:B------:R-:W3:Y:S01]  /*fe80*/  LDL R110, [R1+0x98] ;  /* 0x00009800016e7983 */ /* 0x000ee20000100800 */
[--C-:B------:R-:W-:Y:S01]  /*fe90*/  SHF.R.U64 R101, R36, 0x10, R37.reuse ;  /* 0x0000001024657819 */ /* 0x100fe20000001225 */
[----:B------:R-:W-:Y:S01]  /*fea0*/  HADD2.F32 R31, -RZ, R106.H1_H1 ;  /* 0x3000006aff1f7230 */ /* 0x000fe20000004100 */
[----:B------:R-:W-:Y:S01]  /*feb0*/  SHF.R.U32.HI R36, RZ, 0x10, R37 ;  /* 0x00000010ff247819 */ /* 0x000fe20000011625 */
[--C-:B------:R-:W-:Y:S01]  /*fec0*/  HADD2.F32 R37, -RZ, R108.reuse.H1_H1 ;  /* 0x3000006cff257230 */ /* 0x100fe20000004100 */
[--C-:B------:R-:W-:Y:S01]  /*fed0*/  SHF.R.U64 R100, R48, 0x10, R49.reuse ;  /* 0x0000001030647819 */ /* 0x100fe20000001231 */
[----:B------:R-:W-:Y:S01]  /*fee0*/  HADD2.F32 R108, -RZ, R108.H0_H0 ;  /* 0x2000006cff6c7230 */ /* 0x000fe20000004100 */
[----:B------:R-:W-:Y:S01]  /*fef0*/  SHF.R.U32.HI R30, RZ, 0x10, R49 ;  /* 0x00000010ff1e7819 */ /* 0x000fe20000011631 */
[----:B------:R-:W-:Y:S01]  /*ff00*/  HADD2.F32 R106, -RZ, R106.H0_H0 ;  /* 0x2000006aff6a7230 */ /* 0x000fe20000004100 */
[----:B------:R-:W-:-:S02]  /*ff10*/  SHF.R.U64 R49, R38, 0x10, R39 ;  /* 0x0000001026317819 */ /* 0x000fc40000001227 */
[----:B------:R-:W-:Y:S01]  /*ff20*/  SHF.R.U32.HI R44, RZ, 0x10, R39 ;  /* 0x00000010ff2c7819 */ /* 0x000fe20000011627 */
[----:B------:R-:W-:Y:S01]  /*ff30*/  HADD2.F32 R30, -RZ, R30.H0_H0 ;  /* 0x2000001eff1e7230 */ /* 0x000fe20000004100 */
[--C-:B------:R-:W-:Y:S02]  /*ff40*/  SHF.R.U64 R48, R50, 0x10, R51.reuse ;  /* 0x0000001032307819 */ /* 0x100fe40000001233 */
[----:B------:R-:W-:Y:S02]  /*ff50*/  SHF.R.U32.HI R50, RZ, 0x10, R51 ;  /* 0x00000010ff327819 */ /* 0x000fe40000011633 */
[----:B--2---:R-:W-:-:S04]  /*ff60*/  LEA.HI R4, R13, R4, RZ, 0x1d ;  /* 0x000000040d047211 */ /* 0x004fc800078fe8ff */
[----:B------:R-:W-:Y:S01]  /*ff70*/  SHF.R.S32.HI R7, RZ, 0x1f, R4 ;  /* 0x0000001fff077819 */ /* 0x000fe20000011404 */
[----:B------:R-:W-:-:S03]  /*ff80*/  IMAD.SHL.U32 R5, R4, 0x8, RZ ;  /* 0x0000000804057824 */ /* 0x000fc600078e00ff */
[----:B------:R-:W-:Y:S02]  /*ff90*/  LEA.HI R7, R7, R4, RZ, 0x3 ;  /* 0x0000000407077211 */ /* 0x000fe400078f18ff */
[----:B-----5:R-:W-:-:S03]  /*ffa0*/  LOP3.LUT R4, R109, 0x38, R5, 0xf8, !PT ;  /* 0x000000386d047812 */ /* 0x020fc600078ef805 */
[----:B------:R-:W-:Y:S01]  /*ffb0*/  IMAD.SHL.U32 R7, R7, 0x400, RZ ;  /* 0x0000040007077824 */ /* 0x000fe200078e00ff */
[----:B------:R-:W-:-:S04]  /*ffc0*/  LOP3.LUT R8, R4, R103, RZ, 0x3c, !PT ;  /* 0x0000006704087212 */ /* 0x000fc800078e3cff */
[----:B0-----:R-:W-:Y:S02]  /*ffd0*/  LOP3.LUT R9, R7, 0x7fffe000, RZ, 0xc0, !PT ;  /* 0x7fffe00007097812 */ /* 0x001fe400078ec0ff */
[----:B---3--:R-:W0:Y:S02]  /*ffe0*/  LDS.128 R4, [R110] ;  /* 0x000000006e047984 */ /* 0x008e240000000c00 */
[----:B------:R-:W-:-:S04]  /*fff0*/  IADD3 R9, R8, R9, R102 ;  /* 0x0000000908097210 */ /* 0x000fc80007ffe066 */
[----:B------:R-:W-:-:S05]  /*10000*/  LEA R12, R9, R16, 0x1 ;  /* 0x00000010090c7211 */ /* 0x000fca00078e08ff */
        /* <DEDUP_REMOVED lines=12> */
[----:B------:R-:W-:Y:S02]  /*100d0*/  HADD2.F32 R26, -RZ, R36.H0_H0 ;  /* 0x20000024ff1a7230 */ /* 0x000fe40000004100 */
[----:B------:R-:W-:Y:S01]  /*100e0*/  FMUL.FTZ R36, R27, R30 ;  /* 0x0000001e1b247220 */ /* 0x000fe20000410000 */
[C---:B------:R-:W-:Y:S01]  /*100f0*/  FFMA.FTZ R39, R14.reuse, R31, -R39 ;  /* 0x0000001f0e277223 */ /* 0x040fe20000010827 */
[----:B------:R-:W-:Y:S01]  /*10100*/  FFMA.FTZ R45, R14, R37, R45 ;  /* 0x000000250e2d7223 */ /* 0x000fe2000001002d */
[----:B------:R-:W-:Y:S01]  /*10110*/  FMUL.FTZ R14, R9, R108 ;  /* 0x0000006c090e7220 */ /* 0x000fe20000410000 */
[----:B------:R-:W-:Y:S01]  /*10120*/  FMUL.FTZ R38, R27, R26 ;  /* 0x0000001a1b267220 */ /* 0x000fe20000410000 */
[----:B------:R-:W-:Y:S01]  /*10130*/  FMUL.FTZ R31, R9, R106 ;  /* 0x0000006a091f7220 */ /* 0x000fe20000410000 */
[----:B------:R-:W-:-:S02]  /*10140*/  HADD2.F32 R28, -RZ, R10.H0_H0 ;  /* 0x2000000aff1c7230 */ /* 0x000fc40000004100 */
[C---:B------:R-:W-:Y:S01]  /*10150*/  FFMA.FTZ R36, R15.reuse, R26, -R36 ;  /* 0x0000001a0f247223 */ /* 0x040fe20000010824 */
[----:B------:R-:W-:Y:S02]  /*10160*/  HADD2.F32 R27, -RZ, R107.H0_H0 ;  /* 0x2000006bff1b7230 */ /* 0x000fe40000004100 */
[----:B------:R-:W-:Y:S01]  /*10170*/  FFMA.FTZ R38, R15, R30, R38 ;  /* 0x0000001e0f267223 */ /* 0x000fe20000010026 */
[----:B------:R-:W-:Y:S02]  /*10180*/  HADD2.F32 R9, -RZ, R105.H0_H0 ;  /* 0x20000069ff097230 */ /* 0x000fe40000004100 */
[C---:B------:R-:W-:Y:S01]  /*10190*/  FFMA.FTZ R106, R5.reuse, R106, -R14 ;  /* 0x0000006a056a7223 */ /* 0x040fe2000001080e */
[----:B------:R-:W-:Y:S02]  /*101a0*/  HADD2.F32 R29, -RZ, R11.H0_H0 ;  /* 0x2000000bff1d7230 */ /* 0x000fe40000004100 */
[----:B------:R-:W-:Y:S01]  /*101b0*/  FFMA.FTZ R31, R5, R108, R31 ;  /* 0x0000006c051f7223 */ /* 0x000fe2000001001f */
[----:B------:R-:W-:-:S02]  /*101c0*/  HADD2.F32 R30, -RZ, R107.H1_H1 ;  /* 0x3000006bff1e7230 */ /* 0x000fc40000004100 */
[C---:B------:R-:W-:Y:S01]  /*101d0*/  FMUL.FTZ R5, R28.reuse, R27 ;  /* 0x0000001b1c057220 */ /* 0x040fe20000410000 */
[----:B------:R-:W-:Y:S02]  /*101e0*/  HADD2.F32 R14, -RZ, R105.H1_H1 ;  /* 0x30000069ff0e7230 */ /* 0x000fe40000004100 */
[-C--:B------:R-:W-:Y:S01]  /*101f0*/  FMUL.FTZ R15, R28, R9.reuse ;  /* 0x000000091c0f7220 */ /* 0x080fe20000410000 */
[----:B------:R-:W-:Y:S02]  /*10200*/  HADD2.F32 R26, -RZ, R44.H0_H0 ;  /* 0x2000002cff1a7230 */ /* 0x000fe40000004100 */
[----:B------:R-:W-:Y:S01]  /*10210*/  FMUL.FTZ R44, R29, R30 ;  /* 0x0000001e1d2c7220 */ /* 0x000fe20000410000 */
[----:B------:R-:W-:Y:S02]  /*10220*/  HADD2.F32 R11, -RZ, R11.H1_H1 ;  /* 0x3000000bff0b7230 */ /* 0x000fe40000004100 */
[----:B------:R-:W-:Y:S01]  /*10230*/  FFMA.FTZ R37, R24, R9, -R5 ;  /* 0x0000000918257223 */ /* 0x000fe20000010805 */
[----:B------:R-:W-:-:S02]  /*10240*/  HADD2.F32 R28, -RZ, R50.H0_H0 ;  /* 0x20000032ff1c7230 */ /* 0x000fc40000004100 */
[-C--:B------:R-:W-:Y:S01]  /*10250*/  FMUL.FTZ R29, R29, R14.reuse ;  /* 0x0000000e1d1d7220 */ /* 0x080fe20000410000 */
[----:B------:R-:W-:Y:S01]  /*10260*/  FFMA.FTZ R44, R25, R14, -R44 ;  /* 0x0000000e192c7223 */ /* 0x000fe2000001082c */
[----:B------:R-:W-:Y:S01]  /*10270*/  FFMA.FTZ R24, R24, R27, R15 ;  /* 0x0000001b18187223 */ /* 0x000fe2000001000f */
[C---:B------:R-:W-:Y:S01]  /*10280*/  FMUL.FTZ R14, R11.reuse, R26 ;  /* 0x0000001a0b0e7220 */ /* 0x040fe20000410000 */
[----:B------:R-:W-:Y:S01]  /*10290*/  FMUL.FTZ R46, R11, R28 ;  /* 0x0000001c0b2e7220 */ /* 0x000fe20000410000 */
[----:B------:R-:W-:Y:S02]  /*102a0*/  HADD2.F32 R8, -RZ, R8.H1_H1 ;  /* 0x30000008ff087230 */ /* 0x000fe40000004100 */
[----:B------:R-:W-:Y:S01]  /*102b0*/  FFMA.FTZ R29, R25, R30, R29 ;  /* 0x0000001e191d7223 */ /* 0x000fe2000001001d */
[----:B------:R-:W-:Y:S02]  /*102c0*/  HADD2.F32 R10, -RZ, R10.H1_H1 ;  /* 0x3000000aff0a7230 */ /* 0x000fe40000004100 */
[----:B------:R-:W-:Y:S01]  /*102d0*/  FFMA.FTZ R47, R7, R26, -R46 ;  /* 0x0000001a072f7223 */ /* 0x000fe2000001082e */
[----:B------:R-:W-:-:S02]  /*102e0*/  HADD2.F32 R11, -RZ, R100.H0_H0 ;  /* 0x20000064ff0b7230 */ /* 0x000fc40000004100 */
[----:B------:R-:W-:Y:S01]  /*102f0*/  FFMA.FTZ R28, R7, R28, R14 ;  /* 0x0000001c071c7223 */ /* 0x000fe2000001000e */
[----:B------:R-:W-:Y:S02]  /*10300*/  HADD2.F32 R15, -RZ, R48.H0_H0 ;  /* 0x20000030ff0f7230 */ /* 0x000fe40000004100 */
[----:B------:R-:W-:Y:S02]  /*10310*/  HADD2.F32 R5, -RZ, R101.H0_H0 ;  /* 0x20000065ff057230 */ /* 0x000fe40000004100 */
[----:B------:R-:W-:Y:S01]  /*10320*/  FMUL.FTZ R7, R8, R11 ;  /* 0x0000000b08077220 */ /* 0x000fe20000410000 */
[----:B------:R-:W-:Y:S02]  /*10330*/  HADD2.F32 R9, -RZ, R49.H0_H0 ;  /* 0x20000031ff097230 */ /* 0x000fe40000004100 */
[----:B------:R-:W-:Y:S01]  /*10340*/  FMUL.FTZ R27, R10, R15 ;  /* 0x0000000f0a1b7220 */ /* 0x000fe20000410000 */
[----:B------:R-:W-:Y:S02]  /*10350*/  HADD2.F32 R4, -RZ, R4.H1_H1 ;  /* 0x30000004ff047230 */ /* 0x000fe40000004100 */
[----:B------:R-:W-:Y:S01]  /*10360*/  FMUL.FTZ R8, R8, R5 ;  /* 0x0000000508087220 */ /* 0x000fe20000410000 */
[----:B------:R-:W-:-:S02]  /*10370*/  HADD2.F32 R6, -RZ, R6.H1_H1 ;  /* 0x30000006ff067230 */ /* 0x000fc40000004100 */
[----:B------:R-:W-:Y:S01]  /*10380*/  FMUL.FTZ R14, R10, R9 ;  /* 0x000000090a0e7220 */ /* 0x000fe20000410000 */
[C---:B------:R-:W-:Y:S01]  /*10390*/  FFMA.FTZ R25, R4.reuse, R5, -R7 ;  /* 0x0000000504197223 */ /* 0x040fe20000010807 */
[----:B------:R-:W-:Y:S01]  /*103a0*/  FFMA.FTZ R8, R4, R11, R8 ;  /* 0x0000000b04087223 */ /* 0x000fe20000010008 */
[C---:B------:R-:W-:Y:S01]  /*103b0*/  FFMA.FTZ R10, R6.reuse, R9, -R27 ;  /* 0x00000009060a7223 */ /* 0x040fe2000001081b */
[----:B------:R-:W-:Y:S01]  /*103c0*/  FFMA.FTZ R15, R6, R15, R14 ;  /* 0x0000000f060f7223 */ /* 0x000fe2000001000e */
[----:B------:R-:W-:Y:S02]  /*103d0*/  F2FP.F16.F32.PACK_AB R7, R47, R44 ;  /* 0x0000002c2f07723e */ /* 0x000fe400000000ff */
[----:B------:R-:W-:Y:S02]  /*103e0*/  F2FP.F16.F32.PACK_AB R5, R36, R39 ;  /* 0x000000272405723e */ /* 0x000fe400000000ff */
[----:B------:R-:W-:Y:S02]  /*103f0*/  F2FP.F16.F32.PACK_AB R4, R25, R106 ;  /* 0x0000006a1904723e */ /* 0x000fe400000000ff */
[----:B------:R-:W-:-:S02]  /*10400*/  F2FP.F16.F32.PACK_AB R6, R10, R37 ;  /* 0x000000250a06723e */ /* 0x000fc400000000ff */
[----:B------:R-:W-:Y:S02]  /*10410*/  F2FP.F16.F32.PACK_AB R11, R28, R29 ;  /* 0x0000001d1c0b723e */ /* 0x000fe400000000ff */
[----:B------:R-:W-:Y:S01]  /*10420*/  F2FP.F16.F32.PACK_AB R9, R38, R45 ;  /* 0x0000002d2609723e */ /* 0x000fe200000000ff */
[----:B------:R1:W-:Y:S01]  /*10430*/  STS.128 [R110], R4 ;  /* 0x000000046e007388 */ /* 0x0003e20000000c00 */
[----:B------:R-:W-:Y:S02]  /*10440*/  F2FP.F16.F32.PACK_AB R8, R8, R31 ;  /* 0x0000001f0808723e */ /* 0x000fe400000000ff */
[----:B------:R-:W-:-:S05]  /*10450*/  F2FP.F16.F32.PACK_AB R10, R15, R24 ;  /* 0x000000180f0a723e */ /* 0x000fca00000000ff */
[----:B------:R1:W-:Y:S02]  /*10460*/  STS.128 [R12+0x10400], R8 ;  /* 0x010400080c007388 */ /* 0x0003e40000000c00 */
.L_x_1545:
[----:B------:R-:W-:Y:S05]  /*10470*/  BSYNC B2 ;  /* 0x0000000000027941 */ /* 0x000fea0003800000 */
.L_x_1544:
[----:B------:R-:W-:Y:S05]  /*10480*/  @P1 BRA `(.L_x_1543) ;  /* 0x00000004007c1947 */ /* 0x000fea0003800000 */
[----:B------:R-:W3:Y:S01]  /*10490*/  LDL R45, [R1+0x94] ;  /* 0x00009400012d7983 */ /* 0x000ee20000100800 */
[----:B------:R-:W-:Y:S01]  /*104a0*/  LEA.HI R13, R13, R0, RZ, 0x1d ;  /* 0x000000000d0d7211 */ /* 0x000fe200078fe8ff */
[----:B------:R-:W-:Y:S01]  /*104b0*/  HADD2.F32 R30, -RZ, R97.H0_H0 ;  /* 0x20000061ff1e7230 */ /* 0x000fe20000004100 */
[----:B------:R-:W-:Y:S02]  /*104c0*/  SHF.R.U64 R39, R40, 0x10, R41 ;  /* 0x0000001028277819 */ /* 0x000fe40000001229 */
[----:B-12---:R-:W-:Y:S01]  /*104d0*/  SHF.R.S32.HI R6, RZ, 0x1f, R13 ;  /* 0x0000001fff067819 */ /* 0x006fe2000001140d */
[----:B------:R-:W-:Y:S01]  /*104e0*/  IMAD.SHL.U32 R4, R13, 0x8, RZ ;  /* 0x000000080d047824 */ /* 0x000fe200078e00ff */
[----:B------:R-:W-:Y:S02]  /*104f0*/  SHF.R.U32.HI R29, RZ, 0x10, R41 ;  /* 0x00000010ff1d7819 */ /* 0x000fe40000011629 */
[----:B------:R-:W-:Y:S02]  /*10500*/  LEA.HI R6, R6, R13, RZ, 0x3 ;  /* 0x0000000d06067211 */ /* 0x000fe400078f18ff */
[----:B-----5:R-:W-:Y:S01]  /*10510*/  LOP3.LUT R4, R109, 0x38, R4, 0xf8, !PT ;  /* 0x000000386d047812 */ /* 0x020fe200078ef804 */
[----:B------:R-:W-:Y:S01]  /*10520*/  HADD2.F32 R29, -RZ, R29.H0_H0 ;  /* 0x2000001dff1d7230 */ /* 0x000fe20000004100 */
[----:B------:R-:W-:Y:S01]  /*10530*/  SHF.R.U64 R41, R34, 0x10, R35 ;  /* 0x0000001022297819 */ /* 0x000fe20000001223 */
[----:B------:R-:W-:Y:S01]  /*10540*/  IMAD.SHL.U32 R6, R6, 0x400, RZ ;  /* 0x0000040006067824 */ /* 0x000fe200078e00ff */
[----:B------:R-:W-:Y:S01]  /*10550*/  LOP3.LUT R8, R4, R103, RZ, 0x3c, !PT ;  /* 0x0000006704087212 */ /* 0x000fe200078e3cff */
[----:B------:R-:W-:Y:S01]  /*10560*/  HADD2.F32 R34, -RZ, R99.H0_H0 ;  /* 0x20000063ff227230 */ /* 0x000fe20000004100 */
[----:B------:R-:W-:-:S02]  /*10570*/  SHF.R.U64 R44, R32, 0x10, R33 ;  /* 0x00000010202c7819 */ /* 0x000fc40000001221 */
[----:B0-----:R-:W-:Y:S02]  /*10580*/  LOP3.LUT R9, R6, 0x7fffe000, RZ, 0xc0, !PT ;  /* 0x7fffe00006097812 */ /* 0x001fe400078ec0ff */
[----:B------:R-:W-:Y:S02]  /*10590*/  SHF.R.U32.HI R33, RZ, 0x10, R33 ;  /* 0x00000010ff217819 */ /* 0x000fe40000011621 */
[----:B------:R-:W-:Y:S02]  /*105a0*/  IADD3 R9, R8, R9, R102 ;  /* 0x0000000908097210 */ /* 0x000fe40007ffe066 */
[----:B------:R-:W-:Y:S02]  /*105b0*/  SHF.R.U64 R37, R42, 0x10, R43 ;  /* 0x000000102a257819 */ /* 0x000fe4000000122b */
[----:B------:R-:W-:Y:S01]  /*105c0*/  SHF.R.U32.HI R35, RZ, 0x10, R35 ;  /* 0x00000010ff237819 */ /* 0x000fe20000011623 */
[----:B------:R-:W-:Y:S01]  /*105d0*/  IMAD R12, R9, 0x2, R16 ;  /* 0x00000002090c7824 */ /* 0x000fe200078e0210 */
[----:B------:R-:W-:-:S04]  /*105e0*/  SHF.R.U32.HI R42, RZ, 0x10, R43 ;  /* 0x00000010ff2a7819 */ /* 0x000fc8000001162b */
[----:B------:R-:W0:Y:S02]  /*105f0*/  LDS.128 R8, [R12+0x10400] ;  /* 0x010400000c087984 */ /* 0x000e240000000c00 */
[--C-:B0-----:R-:W-:Y:S02]  /*10600*/  HADD2.F32 R25, -RZ, R9.reuse.H0_H0 ;  /* 0x20000009ff197230 */ /* 0x101fe40000004100 */
[----:B------:R-:W-:Y:S02]  /*10610*/  HADD2.F32 R26, -RZ, R9.H1_H1 ;  /* 0x30000009ff1a7230 */ /* 0x000fe40000004100 */
[----:B------:R-:W-:Y:S02]  /*10620*/  HADD2.F32 R9, -RZ, R8.H0_H0 ;  /* 0x20000008ff097230 */ /* 0x000fe40000004100 */
[C---:B------:R-:W-:Y:S01]  /*10630*/  FMUL.FTZ R32, R25.reuse, R34 ;  /* 0x0000002219207220 */ /* 0x040fe20000410000 */
[----:B------:R-:W-:Y:S01]  /*10640*/  FMUL.FTZ R36, R25, R30 ;  /* 0x0000001e19247220 */ /* 0x000fe20000410000 */
[----:B------:R-:W-:-:S02]  /*10650*/  HADD2.F32 R25, -RZ, R33.H0_H0 ;  /* 0x20000021ff197230 */ /* 0x000fc40000004100 */
[----:B------:R-:W-:Y:S01]  /*10660*/  FMUL.FTZ R33, R26, R29 ;  /* 0x0000001d1a217220 */ /* 0x000fe20000410000 */
[----:B------:R-:W-:Y:S02]  /*10670*/  HADD2.F32 R27, -RZ, R10.H0_H0 ;  /* 0x2000000aff1b7230 */ /* 0x000fe40000004100 */
[--C-:B------:R-:W-:Y:S02]  /*10680*/  HADD2.F32 R28, -RZ, R11.reuse.H0_H0 ;  /* 0x2000000bff1c7230 */ /* 0x100fe40000004100 */
[----:B------:R-:W-:Y:S02]  /*10690*/  HADD2.F32 R11, -RZ, R11.H1_H1 ;  /* 0x3000000bff0b7230 */ /* 0x000fe40000004100 */
[----:B------:R-:W-:Y:S02]  /*106a0*/  HADD2.F32 R8, -RZ, R8.H1_H1 ;  /* 0x30000008ff087230 */ /* 0x000fe40000004100 */
[----:B------:R-:W-:Y:S01]  /*106b0*/  HADD2.F32 R10, -RZ, R10.H1_H1 ;  /* 0x3000000aff0a7230 */ /* 0x000fe20000004100 */
[----:B---3--:R-:W0:Y:S02]  /*106c0*/  LDS.128 R4, [R45] ;  /* 0x000000002d047984 */ /* 0x008e240000000c00 */
[----:B0-----:R-:W-:-:S02]  /*106d0*/  HADD2.F32 R13, -RZ, R5.H0_H0 ;  /* 0x20000005ff0d7230 */ /* 0x001fc40000004100 */
[----:B------:R-:W-:Y:S02]  /*106e0*/  HADD2.F32 R14, -RZ, R5.H1_H1 ;  /* 0x30000005ff0e7230 */ /* 0x000fe40000004100 */
[----:B------:R-:W-:Y:S02]  /*106f0*/  HADD2.F32 R5, -RZ, R4.H0_H0 ;  /* 0x20000004ff057230 */ /* 0x000fe40000004100 */
[C---:B------:R-:W-:Y:S01]  /*10700*/  FFMA.FTZ R31, R13.reuse, R30, -R32 ;  /* 0x0000001e0d1f7223 */ /* 0x040fe20000010820 */
[----:B------:R-:W-:Y:S02]  /*10710*/  HADD2.F32 R32, -RZ, R98.H1_H1 ;  /* 0x30000062ff207230 */ /* 0x000fe40000004100 */
[----:B------:R-:W-:Y:S01]  /*10720*/  FFMA.FTZ R36, R13, R34, R36 ;  /* 0x000000220d247223 */ /* 0x000fe20000010024 */
[----:B------:R-:W-:Y:S02]  /*10730*/  HADD2.F32 R30, -RZ, R96.H1_H1 ;  /* 0x30000060ff1e7230 */ /* 0x000fe40000004100 */
[----:B------:R-:W-:Y:S01]  /*10740*/  FMUL.FTZ R13, R26, R25 ;  /* 0x000000191a0d7220 */ /* 0x000fe20000410000 */
[----:B------:R-:W-:-:S02]  /*10750*/  HADD2.F32 R26, -RZ, R97.H1_H1 ;  /* 0x30000061ff1a7230 */ /* 0x000fc40000004100 */
[C---:B------:R-:W-:Y:S01]  /*10760*/  FMUL.FTZ R34, R9.reuse, R32 ;  /* 0x0000002009227220 */ /* 0x040fe20000410000 */
[C---:B------:R-:W-:Y:S01]  /*10770*/  FFMA.FTZ R38, R14.reuse, R25, -R33 ;  /* 0x000000190e267223 */ /* 0x040fe20000010821 */
[-C--:B------:R-:W-:Y:S01]  /*10780*/  FMUL.FTZ R9, R9, R30.reuse ;  /* 0x0000001e09097220 */ /* 0x080fe20000410000 */
[----:B------:R-:W-:Y:S01]  /*10790*/  FFMA.FTZ R29, R14, R29, R13 ;  /* 0x0000001d0e1d7223 */ /* 0x000fe2000001000d */
[----:B------:R-:W-:Y:S02]  /*107a0*/  HADD2.F32 R14, -RZ, R94.H0_H0 ;  /* 0x2000005eff0e7230 */ /* 0x000fe40000004100 */
[C---:B------:R-:W-:Y:S01]  /*107b0*/  FFMA.FTZ R34, R5.reuse, R30, -R34 ;  /* 0x0000001e05227223 */ /* 0x040fe20000010822 */
[----:B------:R-:W-:Y:S01]  /*107c0*/  FFMA.FTZ R32, R5, R32, R9 ;  /* 0x0000002005207223 */ /* 0x000fe20000010009 */
[----:B------:R-:W-:Y:S02]  /*107d0*/  HADD2.F32 R15, -RZ, R6.H0_H0 ;  /* 0x20000006ff0f7230 */ /* 0x000fe40000004100 */
[----:B------:R-:W-:Y:S01]  /*107e0*/  FMUL.FTZ R30, R27, R26 ;  /* 0x0000001a1b1e7220 */ /* 0x000fe20000410000 */
[----:B------:R-:W-:-:S02]  /*107f0*/  HADD2.F32 R9, -RZ, R98.H0_H0 ;  /* 0x20000062ff097230 */ /* 0x000fc40000004100 */
[-C--:B------:R-:W-:Y:S01]  /*10800*/  FMUL.FTZ R40, R27, R14.reuse ;  /* 0x0000000e1b287220 */ /* 0x080fe20000410000 */
[----:B------:R-:W-:Y:S02]  /*10810*/  HADD2.F32 R5, -RZ, R94.H1_H1 ;  /* 0x3000005eff057230 */ /* 0x000fe40000004100 */
[----:B------:R-:W-:Y:S01]  /*10820*/  FFMA.FTZ R27, R15, R14, -R30 ;  /* 0x0000000e0f1b7223 */ /* 0x000fe2000001081e */
[----:B------:R-:W-:Y:S02]  /*10830*/  HADD2.F32 R24, -RZ, R7.H0_H0 ;  /* 0x20000007ff187230 */ /* 0x000fe40000004100 */
[C---:B------:R-:W-:Y:S01]  /*10840*/  FMUL.FTZ R13, R28.reuse, R9 ;  /* 0x000000091c0d7220 */ /* 0x040fe20000410000 */
[----:B------:R-:W-:Y:S02]  /*10850*/  HADD2.F32 R30, -RZ, R42.H0_H0 ;  /* 0x2000002aff1e7230 */ /* 0x000fe40000004100 */
[----:B------:R-:W-:Y:S01]  /*10860*/  FMUL.FTZ R28, R28, R5 ;  /* 0x000000051c1c7220 */ /* 0x000fe20000410000 */
[----:B------:R-:W-:-:S02]  /*10870*/  HADD2.F32 R14, -RZ, R35.H0_H0 ;  /* 0x20000023ff0e7230 */ /* 0x000fc40000004100 */
[----:B------:R-:W-:Y:S01]  /*10880*/  FFMA.FTZ R40, R15, R26, R40 ;  /* 0x0000001a0f287223 */ /* 0x000fe20000010028 */
[C---:B------:R-:W-:Y:S01]  /*10890*/  FFMA.FTZ R26, R24.reuse, R5, -R13 ;  /* 0x00000005181a7223 */ /* 0x040fe2000001080d */
[----:B------:R-:W-:Y:S01]  /*108a0*/  FFMA.FTZ R28, R24, R9, R28 ;  /* 0x00000009181c7223 */ /* 0x000fe2000001001c */
[----:B------:R-:W-:Y:S02]  /*108b0*/  HADD2.F32 R7, -RZ, R7.H1_H1 ;  /* 0x30000007ff077230 */ /* 0x000fe40000004100 */
[C---:B------:R-:W-:Y:S01]  /*108c0*/  FMUL.FTZ R42, R11.reuse, R30 ;  /* 0x0000001e0b2a7220 */ /* 0x040fe20000410000 */
[-C--:B------:R-:W-:Y:S01]  /*108d0*/  FMUL.FTZ R24, R11, R14.reuse ;  /* 0x0000000e0b187220 */ /* 0x080fe20000410000 */
[----:B------:R-:W-:Y:S02]  /*108e0*/  HADD2.F32 R11, -RZ, R39.H0_H0 ;  /* 0x20000027ff0b7230 */ /* 0x000fe40000004100 */
[----:B------:R-:W-:Y:S02]  /*108f0*/  HADD2.F32 R13, -RZ, R37.H0_H0 ;  /* 0x20000025ff0d7230 */ /* 0x000fe40000004100 */
[----:B------:R-:W-:Y:S01]  /*10900*/  FFMA.FTZ R35, R7, R14, -R42 ;  /* 0x0000000e07237223 */ /* 0x000fe2000001082a */
[----:B------:R-:W-:-:S02]  /*10910*/  HADD2.F32 R5, -RZ, R44.H0_H0 ;  /* 0x2000002cff057230 */ /* 0x000fc40000004100 */
[----:B------:R-:W-:Y:S01]  /*10920*/  FFMA.FTZ R37, R7, R30, R24 ;  /* 0x0000001e07257223 */ /* 0x000fe20000010018 */
[----:B------:R-:W-:Y:S02]  /*10930*/  HADD2.F32 R9, -RZ, R41.H0_H0 ;  /* 0x20000029ff097230 */ /* 0x000fe40000004100 */
        /* <DEDUP_REMOVED lines=20> */
.L_x_1543:
[----:B------:R-:W-:Y:S05]  /*10a80*/  BSYNC B1 ;  /* 0x0000000000017941 */ /* 0x000fea0003800000 */
.L_x_1542:
[----:B------:R-:W-:Y:S04]  /*10a90*/  BSSY B1, `(.L_x_1546) ;  /* 0x00000cd000017945 */ /* 0x000fe80003800000 */
[----:B------:R-:W-:Y:S05]  /*10aa0*/  @P2 BRA `(.L_x_1547) ;  /* 0x0000000c002c2947 */ /* 0x000fea0003800000 */
[----:B-123--:R-:W2:Y:S01]  /*10ab0*/  LDL R4, [R1+0x74] ;  /* 0x0000740001047983 */ /* 0x00eea20000100800 */
[----:B------:R-:W1:Y:S03]  /*10ac0*/  LDC R43, c[0x0][0x3d4] ;  /* 0x0000f500ff2b7b82 */ /* 0x000e660000000800 */
[----:B------:R3:W5:Y:S01]  /*10ad0*/  LDL R46, [R1+0x7c] ;  /* 0x00007c00012e7983 */ /* 0x0007620000100800 */
[----:B------:R-:W-:Y:S01]  /*10ae0*/  BSSY B2, `(.L_x_1548) ;  /* 0x0000067000027945 */ /* 0x000fe20003800000 */
[-C--:B-1----:R-:W-:Y:S02]  /*10af0*/  ISETP.GE.AND P0, PT, R228, R43.reuse, PT ;  /* 0x0000002be400720c */ /* 0x082fe40003f06270 */
[----:B------:R-:W-:Y:S02]  /*10b00*/  ISETP.GE.AND P1, PT, R225, R43, PT ;  /* 0x0000002be100720c */ /* 0x000fe40003f26270 */
[----:B--2---:R-:W-:-:S04]  /*10b10*/  SHF.L.U32 R4, R4, 0x6, RZ ;  /* 0x0000000604047819 */ /* 0x004fc800000006ff */
[----:B------:R-:W-:-:S04]  /*10b20*/  LOP3.LUT R42, R4, 0x1c0, RZ, 0xc0, !PT ;  /* 0x000001c0042a7812 */ /* 0x000fc800078ec0ff */
[----:B------:R-:W-:Y:S01]  /*10b30*/  SHF.R.U32.HI R45, RZ, 0x3, R42 ;  /* 0x00000003ff2d7819 */ /* 0x000fe2000001162a */
[----:B---3--:R-:W-:Y:S06]  /*10b40*/  @P0 BRA `(.L_x_1549) ;  /* 0x0000000400800947 */ /* 0x008fec0003800000 */
[----:B------:R-:W2:Y:S04]  /*10b50*/  LDL R5, [R1+0x20] ;  /* 0x0000200001057983 */ /* 0x000ea80000100800 */
[----:B------:R-:W3:Y:S01]  /*10b60*/  LDL R44, [R1+0x90] ;  /* 0x00009000012c7983 */ /* 0x000ee20000100800 */
[----:B------:R-:W-:Y:S01]  /*10b70*/  HADD2.F32 R32, -RZ, R99.H1_H1 ;  /* 0x30000063ff207230 */ /* 0x000fe20000004100 */
[--C-:B------:R-:W-:Y:S01]  /*10b80*/  SHF.R.U64 R41, R56, 0x10, R57.reuse ;  /* 0x0000001038297819 */ /* 0x100fe20000001239 */
[----:B------:R-:W-:Y:S01]  /*10b90*/  HADD2.F32 R30, -RZ, R93.H1_H1 ;  /* 0x3000005dff1e7230 */ /* 0x000fe20000004100 */
[----:B------:R-:W-:Y:S01]  /*10ba0*/  SHF.R.U32.HI R56, RZ, 0x10, R57 ;  /* 0x00000010ff387819 */ /* 0x000fe20000011639 */
[----:B------:R-:W-:Y:S01]  /*10bb0*/  HADD2.F32 R96, -RZ, R96.H0_H0 ;  /* 0x20000060ff607230 */ /* 0x000fe20000004100 */
[----:B------:R-:W-:-:S02]  /*10bc0*/  SHF.R.U32.HI R29, RZ, 0x10, R81 ;  /* 0x00000010ff1d7819 */ /* 0x000fc40000011651 */
[----:B------:R-:W-:Y:S02]  /*10bd0*/  SHF.R.U64 R39, R58, 0x10, R59 ;  /* 0x000000103a277819 */ /* 0x000fe4000000123b */
[----:B------:R-:W-:Y:S01]  /*10be0*/  SHF.R.U64 R33, R82, 0x10, R83 ;  /* 0x0000001052217819 */ /* 0x000fe20000001253 */
[----:B------:R-:W-:Y:S01]  /*10bf0*/  HADD2.F32 R29, -RZ, R29.H0_H0 ;  /* 0x2000001dff1d7230 */ /* 0x000fe20000004100 */
[----:B------:R-:W-:Y:S02]  /*10c00*/  SHF.R.U32.HI R58, RZ, 0x10, R59 ;  /* 0x00000010ff3a7819 */ /* 0x000fe4000001163b */
[----:B------:R-:W-:Y:S02]  /*10c10*/  SHF.R.U32.HI R82, RZ, 0x10, R83 ;  /* 0x00000010ff527819 */ /* 0x000fe40000011653 */
[----:B------:R-:W-:Y:S02]  /*10c20*/  SHF.R.U64 R37, R80, 0x10, R81 ;  /* 0x0000001050257819 */ /* 0x000fe40000001251 */
[----:B--2---:R-:W-:-:S04]  /*10c30*/  LEA.HI R4, R43, R5, RZ, 0x1d ;  /* 0x000000052b047211 */ /* 0x004fc800078fe8ff */
[----:B------:R-:W-:Y:S01]  /*10c40*/  SHF.R.S32.HI R7, RZ, 0x1f, R4 ;  /* 0x0000001fff077819 */ /* 0x000fe20000011404 */
[----:B------:R-:W-:-:S03]  /*10c50*/  IMAD.SHL.U32 R5, R4, 0x8, RZ ;  /* 0x0000000804057824 */ /* 0x000fc600078e00ff */
[----:B------:R-:W-:Y:S02]  /*10c60*/  LEA.HI R7, R7, R4, RZ, 0x3 ;  /* 0x0000000407077211 */ /* 0x000fe400078f18ff */
[----:B------:R-:W-:-:S03]  /*10c70*/  LOP3.LUT R4, R42, 0x38, R5, 0xf8, !PT ;  /* 0x000000382a047812 */ /* 0x000fc600078ef805 */
[----:B------:R-:W-:Y:S01]  /*10c80*/  IMAD.SHL.U32 R7, R7, 0x400, RZ ;  /* 0x0000040007077824 */ /* 0x000fe200078e00ff */
[----:B------:R-:W-:-:S04]  /*10c90*/  LOP3.LUT R8, R4, R45, RZ, 0x3c, !PT ;  /* 0x0000002d04087212 */ /* 0x000fc800078e3cff */
[----:B0-----:R-:W-:Y:S02]  /*10ca0*/  LOP3.LUT R9, R7, 0x7fffe000, RZ, 0xc0, !PT ;  /* 0x7fffe00007097812 */ /* 0x001fe400078ec0ff */
[----:B---3--:R-:W0:Y:S02]  /*10cb0*/  LDS.128 R4, [R44] ;  /* 0x000000002c047984 */ /* 0x008e240000000c00 */
[----:B-----5:R-:W-:-:S05]  /*10cc0*/  IADD3 R9, R8, R9, R46 ;  /* 0x0000000908097210 */ /* 0x020fca0007ffe02e */
        /* <DEDUP_REMOVED lines=15> */
[----:B------:R-:W-:Y:S01]  /*10dc0*/  FFMA.FTZ R34, R13, R30, -R34 ;  /* 0x0000001e0d227223 */ /* 0x000fe20000010822 */
[----:B------:R-:W-:-:S02]  /*10dd0*/  HADD2.F32 R30, -RZ, R93.H0_H0 ;  /* 0x2000005dff1e7230 */ /* 0x000fc40000004100 */
[----:B------:R-:W-:Y:S01]  /*10de0*/  FFMA.FTZ R36, R13, R32, R36 ;  /* 0x000000200d247223 */ /* 0x000fe20000010024 */
[-C--:B------:R-:W-:Y:S01]  /*10df0*/  FMUL.FTZ R13, R26, R25.reuse ;  /* 0x000000191a0d7220 */ /* 0x080fe20000410000 */
[C---:B------:R-:W-:Y:S01]  /*10e00*/  FMUL.FTZ R32, R9.reuse, R96 ;  /* 0x0000006009207220 */ /* 0x040fe20000410000 */
[----:B------:R-:W-:Y:S02]  /*10e10*/  HADD2.F32 R27, -RZ, R10.H0_H0 ;  /* 0x2000000aff1b7230 */ /* 0x000fe40000004100 */
[----:B------:R-:W-:Y:S01]  /*10e20*/  FMUL.FTZ R9, R9, R30 ;  /* 0x0000001e09097220 */ /* 0x000fe20000410000 */
[----:B------:R-:W-:Y:S02]  /*10e30*/  HADD2.F32 R26, -RZ, R95.H0_H0 ;  /* 0x2000005fff1a7230 */ /* 0x000fe40000004100 */
[C---:B------:R-:W-:Y:S01]  /*10e40*/  FFMA.FTZ R31, R14.reuse, R25, -R31 ;  /* 0x000000190e1f7223 */ /* 0x040fe2000001081f */
[----:B------:R-:W-:Y:S01]  /*10e50*/  FFMA.FTZ R29, R14, R29, R13 ;  /* 0x0000001d0e1d7223 */ /* 0x000fe2000001000d */
[----:B------:R-:W-:-:S02]  /*10e60*/  HADD2.F32 R14, -RZ, R92.H0_H0 ;  /* 0x2000005cff0e7230 */ /* 0x000fc40000004100 */
[C---:B------:R-:W-:Y:S01]  /*10e70*/  FFMA.FTZ R32, R5.reuse, R30, -R32 ;  /* 0x0000001e05207223 */ /* 0x040fe20000010820 */
[----:B------:R-:W-:Y:S02]  /*10e80*/  HADD2.F32 R28, -RZ, R11.H0_H0 ;  /* 0x2000000bff1c7230 */ /* 0x000fe40000004100 */
[----:B------:R-:W-:Y:S01]  /*10e90*/  FFMA.FTZ R96, R5, R96, R9 ;  /* 0x0000006005607223 */ /* 0x000fe20000010009 */
[----:B------:R-:W-:Y:S02]  /*10ea0*/  HADD2.F32 R95, -RZ, R95.H1_H1 ;  /* 0x3000005fff5f7230 */ /* 0x000fe40000004100 */
[C---:B------:R-:W-:Y:S01]  /*10eb0*/  FMUL.FTZ R30, R27.reuse, R26 ;  /* 0x0000001a1b1e7220 */ /* 0x040fe20000410000 */
[----:B------:R-:W-:Y:S02]  /*10ec0*/  HADD2.F32 R5, -RZ, R92.H1_H1 ;  /* 0x3000005cff057230 */ /* 0x000fe40000004100 */
[----:B------:R-:W-:Y:S01]  /*10ed0*/  FMUL.FTZ R38, R27, R14 ;  /* 0x0000000e1b267220 */ /* 0x000fe20000410000 */
[----:B------:R-:W-:-:S02]  /*10ee0*/  HADD2.F32 R11, -RZ, R11.H1_H1 ;  /* 0x3000000bff0b7230 */ /* 0x000fc40000004100 */
[C---:B------:R-:W-:Y:S01]  /*10ef0*/  FFMA.FTZ R27, R15.reuse, R14, -R30 ;  /* 0x0000000e0f1b7223 */ /* 0x040fe2000001081e */
[C---:B------:R-:W-:Y:S01]  /*10f00*/  FMUL.FTZ R9, R28.reuse, R95 ;  /* 0x0000005f1c097220 */ /* 0x040fe20000410000 */
[----:B------:R-:W-:Y:S02]  /*10f10*/  HADD2.F32 R30, -RZ, R82.H0_H0 ;  /* 0x20000052ff1e7230 */ /* 0x000fe40000004100 */
[-C--:B------:R-:W-:Y:S01]  /*10f20*/  FMUL.FTZ R28, R28, R5.reuse ;  /* 0x000000051c1c7220 */ /* 0x080fe20000410000 */
[----:B------:R-:W-:Y:S02]  /*10f30*/  HADD2.F32 R14, -RZ, R58.H0_H0 ;  /* 0x2000003aff0e7230 */ /* 0x000fe40000004100 */
[----:B------:R-:W-:Y:S01]  /*10f40*/  FFMA.FTZ R38, R15, R26, R38 ;  /* 0x0000001a0f267223 */ /* 0x000fe20000010026 */
[C---:B------:R-:W-:Y:S01]  /*10f50*/  FFMA.FTZ R26, R24.reuse, R5, -R9 ;  /* 0x00000005181a7223 */ /* 0x040fe20000010809 */
[----:B------:R-:W-:Y:S01]  /*10f60*/  FFMA.FTZ R28, R24, R95, R28 ;  /* 0x0000005f181c7223 */ /* 0x000fe2000001001c */
[C---:B------:R-:W-:Y:S01]  /*10f70*/  FMUL.FTZ R40, R11.reuse, R30 ;  /* 0x0000001e0b287220 */ /* 0x040fe20000410000 */
[----:B------:R-:W-:Y:S01]  /*10f80*/  FMUL.FTZ R24, R11, R14 ;  /* 0x0000000e0b187220 */ /* 0x000fe20000410000 */
[----:B------:R-:W-:-:S02]  /*10f90*/  HADD2.F32 R8, -RZ, R8.H1_H1 ;  /* 0x30000008ff087230 */ /* 0x000fc40000004100 */
[----:B------:R-:W-:Y:S02]  /*10fa0*/  HADD2.F32 R10, -RZ, R10.H1_H1 ;  /* 0x3000000aff0a7230 */ /* 0x000fe40000004100 */
[C---:B------:R-:W-:Y:S01]  /*10fb0*/  FFMA.FTZ R35, R7.reuse, R14, -R40 ;  /* 0x0000000e07237223 */ /* 0x040fe20000010828 */
[----:B------:R-:W-:Y:S02]  /*10fc0*/  HADD2.F32 R11, -RZ, R37.H0_H0 ;  /* 0x20000025ff0b7230 */ /* 0x000fe40000004100 */
[----:B------:R-:W-:Y:S01]  /*10fd0*/  FFMA.FTZ R37, R7, R30, R24 ;  /* 0x0000001e07257223 */ /* 0x000fe20000010018 */
[----:B------:R-:W-:Y:S02]  /*10fe0*/  HADD2.F32 R13, -RZ, R33.H0_H0 ;  /* 0x20000021ff0d7230 */ /* 0x000fe40000004100 */
[----:B------:R-:W-:Y:S02]  /*10ff0*/  HADD2.F32 R5, -RZ, R41.H0_H0 ;  /* 0x20000029ff057230 */ /* 0x000fe40000004100 */
[----:B------:R-:W-:Y:S01]  /*11000*/  FMUL.FTZ R7, R8, R11 ;  /* 0x0000000b08077220 */ /* 0x000fe20000410000 */
[----:B------:R-:W-:-:S02]  /*11010*/  HADD2.F32 R9, -RZ, R39.H0_H0 ;  /* 0x20000027ff097230 */ /* 0x000fc40000004100 */
[----:B------:R-:W-:Y:S01]  /*11020*/  FMUL.FTZ R33, R10, R13 ;  /* 0x0000000d0a217220 */ /* 0x000fe20000410000 */
[----:B------:R-:W-:Y:S02]  /*11030*/  HADD2.F32 R4, -RZ, R4.H1_H1 ;  /* 0x30000004ff047230 */ /* 0x000fe40000004100 */
[----:B------:R-:W-:Y:S01]  /*11040*/  FMUL.FTZ R8, R8, R5 ;  /* 0x0000000508087220 */ /* 0x000fe20000410000 */
[----:B------:R-:W-:Y:S02]  /*11050*/  HADD2.F32 R6, -RZ, R6.H1_H1 ;  /* 0x30000006ff067230 */ /* 0x000fe40000004100 */
        /* <DEDUP_REMOVED lines=15> */
.L_x_1549:
[----:B------:R-:W-:Y:S05]  /*11150*/  BSYNC B2 ;  /* 0x0000000000027941 */ /* 0x000fea0003800000 */
.L_x_1548:
[----:B------:R-:W-:Y:S05]  /*11160*/  @P1 BRA `(.L_x_1547) ;  /* 0x00000004007c1947 */ /* 0x000fea0003800000 */
[----:B-1----:R-:W2:Y:S01]  /*11170*/  LDL R44, [R1+0x8c] ;  /* 0x00008c00012c7983 */ /* 0x002ea20000100800 */
[----:B------:R-:W-:Y:S01]  /*11180*/  LEA.HI R43, R43, R0, RZ, 0x1d ;  /* 0x000000002b2b7211 */ /* 0x000fe200078fe8ff */
[----:B------:R-:W-:Y:S01]  /*11190*/  HADD2.F32 R34, -RZ, R89.H1_H1 ;  /* 0x30000059ff227230 */ /* 0x000fe20000004100 */
[----:B------:R-:W-:Y:S01]  /*111a0*/  SHF.R.U32.HI R29, RZ, 0x10, R61 ;  /* 0x00000010ff1d7819 */ /* 0x000fe2000001163d */
[----:B------:R-:W-:Y:S01]  /*111b0*/  HADD2.F32 R30, -RZ, R87.H1_H1 ;  /* 0x30000057ff1e7230 */ /* 0x000fe20000004100 */
[----:B------:R-:W-:Y:S02]  /*111c0*/  SHF.R.S32.HI R6, RZ, 0x1f, R43 ;  /* 0x0000001fff067819 */ /* 0x000fe4000001142b */
[----:B------:R-:W-:Y:S01]  /*111d0*/  SHF.L.U32 R4, R43, 0x3, RZ ;  /* 0x000000032b047819 */ /* 0x000fe200000006ff */
[----:B------:R-:W-:Y:S01]  /*111e0*/  HADD2.F32 R29, -RZ, R29.H0_H0 ;  /* 0x2000001dff1d7230 */ /* 0x000fe20000004100 */
[----:B------:R-:W-:Y:S02]  /*111f0*/  LEA.HI R6, R6, R43, RZ, 0x3 ;  /* 0x0000002b06067211 */ /* 0x000fe400078f18ff */
[----:B------:R-:W-:-:S02]  /*11200*/  LOP3.LUT R4, R42, 0x38, R4, 0xf8, !PT ;  /* 0x000000382a047812 */ /* 0x000fc400078ef804 */
[--C-:B------:R-:W-:Y:S01]  /*11210*/  SHF.R.U64 R43, R52, 0x10, R53.reuse ;  /* 0x00000010342b7819 */ /* 0x100fe20000001235 */
[----:B------:R-:W-:Y:S01]  /*11220*/  IMAD.SHL.U32 R6, R6, 0x400, RZ ;  /* 0x0000040006067824 */ /* 0x000fe200078e00ff */
[----:B------:R-:W-:Y:S02]  /*11230*/  LOP3.LUT R8, R4, R45, RZ, 0x3c, !PT ;  /* 0x0000002d04087212 */ /* 0x000fe400078e3cff */
[----:B------:R-:W-:Y:S02]  /*11240*/  SHF.R.U32.HI R52, RZ, 0x10, R53 ;  /* 0x00000010ff347819 */ /* 0x000fe40000011635 */
[----:B0-----:R-:W-:Y:S02]  /*11250*/  LOP3.LUT R9, R6, 0x7fffe000, RZ, 0xc0, !PT ;  /* 0x7fffe00006097812 */ /* 0x001fe400078ec0ff */
[----:B------:R-:W-:Y:S02]  /*11260*/  SHF.R.U64 R41, R54, 0x10, R55 ;  /* 0x0000001036297819 */ /* 0x000fe40000001237 */
[----:B-----5:R-:W-:-:S02]  /*11270*/  IADD3 R9, R8, R9, R46 ;  /* 0x0000000908097210 */ /* 0x020fc40007ffe02e */
[----:B------:R-:W-:Y:S02]  /*11280*/  SHF.R.U64 R37, R62, 0x10, R63 ;  /* 0x000000103e257819 */ /* 0x000fe4000000123f */
[----:B------:R-:W-:Y:S01]  /*11290*/  SHF.R.U32.HI R54, RZ, 0x10, R55 ;  /* 0x00000010ff367819 */ /* 0x000fe20000011637 */
[----:B------:R-:W-:Y:S01]  /*112a0*/  IMAD R12, R9, 0x2, R16 ;  /* 0x00000002090c7824 */ /* 0x000fe200078e0210 */
[----:B------:R-:W-:Y:S02]  /*112b0*/  SHF.R.U32.HI R62, RZ, 0x10, R63 ;  /* 0x00000010ff3e7819 */ /* 0x000fe4000001163f */
[----:B------:R-:W-:Y:S02]  /*112c0*/  SHF.R.U64 R39, R60, 0x10, R61 ;  /* 0x000000103c277819 */ /* 0x000fe4000000123d */
[----:B------:R-:W0:Y:S02]  /*112d0*/  LDS.128 R8, [R12+0x10400] ;  /* 0x010400000c087984 */ /* 0x000e240000000c00 */
[----:B0-----:R-:W-:-:S02]  /*112e0*/  HADD2.F32 R25, -RZ, R9.H0_H0 ;  /* 0x20000009ff197230 */ /* 0x001fc40000004100 */
[----:B------:R-:W-:Y:S02]  /*112f0*/  HADD2.F32 R26, -RZ, R9.H1_H1 ;  /* 0x30000009ff1a7230 */ /* 0x000fe40000004100 */
[----:B------:R-:W-:Y:S02]  /*11300*/  HADD2.F32 R9, -RZ, R8.H0_H0 ;  /* 0x20000008ff097230 */ /* 0x000fe40000004100 */
[C---:B------:R-:W-:Y:S01]  /*11310*/  FMUL.FTZ R32, R25.reuse, R34 ;  /* 0x0000002219207220 */ /* 0x040fe20000410000 */
[----:B------:R-:W-:Y:S01]  /*11320*/  FMUL.FTZ R36, R25, R30 ;  /* 0x0000001e19247220 */ /* 0x000fe20000410000 */
[----:B------:R-:W-:Y:S02]  /*11330*/  HADD2.F32 R25, -RZ, R52.H0_H0 ;  /* 0x20000034ff197230 */ /* 0x000fe40000004100 */
[----:B------:R-:W-:Y:S01]  /*11340*/  FMUL.FTZ R33, R26, R29 ;  /* 0x0000001d1a217220 */ /* 0x000fe20000410000 */
[----:B------:R-:W-:Y:S02]  /*11350*/  HADD2.F32 R27, -RZ, R10.H0_H0 ;  /* 0x2000000aff1b7230 */ /* 0x000fe40000004100 */
[----:B------:R-:W-:-:S02]  /*11360*/  HADD2.F32 R28, -RZ, R11.H0_H0 ;  /* 0x2000000bff1c7230 */ /* 0x000fc40000004100 */
[----:B------:R-:W-:Y:S02]  /*11370*/  HADD2.F32 R11, -RZ, R11.H1_H1 ;  /* 0x3000000bff0b7230 */ /* 0x000fe40000004100 */
[----:B------:R-:W-:Y:S02]  /*11380*/  HADD2.F32 R8, -RZ, R8.H1_H1 ;  /* 0x30000008ff087230 */ /* 0x000fe40000004100 */
[----:B------:R-:W-:Y:S01]  /*11390*/  HADD2.F32 R10, -RZ, R10.H1_H1 ;  /* 0x3000000aff0a7230 */ /* 0x000fe20000004100 */
[----:B--2---:R-:W0:Y:S02]  /*113a0*/  LDS.128 R4, [R44] ;  /* 0x000000002c047984 */ /* 0x004e240000000c00 */
[--C-:B0-----:R-:W-:Y:S02]  /*113b0*/  HADD2.F32 R13, -RZ, R5.reuse.H0_H0 ;  /* 0x20000005ff0d7230 */ /* 0x101fe40000004100 */
[----:B------:R-:W-:Y:S02]  /*113c0*/  HADD2.F32 R14, -RZ, R5.H1_H1 ;  /* 0x30000005ff0e7230 */ /* 0x000fe40000004100 */
[----:B------:R-:W-:-:S02]  /*113d0*/  HADD2.F32 R5, -RZ, R4.H0_H0 ;  /* 0x20000004ff057230 */ /* 0x000fc40000004100 */
[C---:B------:R-:W-:Y:S01]  /*113e0*/  FFMA.FTZ R31, R13.reuse, R30, -R32 ;  /* 0x0000001e0d1f7223 */ /* 0x040fe20000010820 */
[----:B------:R-:W-:Y:S02]  /*113f0*/  HADD2.F32 R32, -RZ, R89.H0_H0 ;  /* 0x20000059ff207230 */ /* 0x000fe40000004100 */
[----:B------:R-:W-:Y:S01]  /*11400*/  FFMA.FTZ R36, R13, R34, R36 ;  /* 0x000000220d247223 */ /* 0x000fe20000010024 */
[----:B------:R-:W-:Y:S02]  /*11410*/  HADD2.F32 R30, -RZ, R87.H0_H0 ;  /* 0x20000057ff1e7230 */ /* 0x000fe40000004100 */
[-C--:B------:R-:W-:Y:S01]  /*11420*/  FMUL.FTZ R13, R26, R25.reuse ;  /* 0x000000191a0d7220 */ /* 0x080fe20000410000 */
[----:B------:R-:W-:Y:S02]  /*11430*/  HADD2.F32 R26, -RZ, R88.H0_H0 ;  /* 0x20000058ff1a7230 */ /* 0x000fe40000004100 */
[C---:B------:R-:W-:Y:S01]  /*11440*/  FMUL.FTZ R34, R9.reuse, R32 ;  /* 0x0000002009227220 */ /* 0x040fe20000410000 */
[C---:B------:R-:W-:Y:S01]  /*11450*/  FFMA.FTZ R38, R14.reuse, R25, -R33 ;  /* 0x000000190e267223 */ /* 0x040fe20000010821 */
[----:B------:R-:W-:Y:S01]  /*11460*/  FMUL.FTZ R9, R9, R30 ;  /* 0x0000001e09097220 */ /* 0x000fe20000410000 */
[----:B------:R-:W-:Y:S01]  /*11470*/  FFMA.FTZ R29, R14, R29, R13 ;  /* 0x0000001d0e1d7223 */ /* 0x000fe2000001000d */
        /* <DEDUP_REMOVED lines=9> */
[----:B------:R-:W-:-:S02]  /*11510*/  HADD2.F32 R24, -RZ, R7.H0_H0 ;  /* 0x20000007ff187230 */ /* 0x000fc40000004100 */
[C---:B------:R-:W-:Y:S01]  /*11520*/  FMUL.FTZ R13, R28.reuse, R9 ;  /* 0x000000091c0d7220 */ /* 0x040fe20000410000 */
[----:B------:R-:W-:Y:S02]  /*11530*/  HADD2.F32 R30, -RZ, R62.H0_H0 ;  /* 0x2000003eff1e7230 */ /* 0x000fe40000004100 */
[-C--:B------:R-:W-:Y:S01]  /*11540*/  FMUL.FTZ R28, R28, R5.reuse ;  /* 0x000000051c1c7220 */ /* 0x080fe20000410000 */
[----:B------:R-:W-:Y:S02]  /*11550*/  HADD2.F32 R14, -RZ, R54.H0_H0 ;  /* 0x20000036ff0e7230 */ /* 0x000fe40000004100 */
[----:B------:R-:W-:Y:S01]  /*11560*/  FFMA.FTZ R40, R15, R26, R40 ;  /* 0x0000001a0f287223 */ /* 0x000fe20000010028 */
[C---:B------:R-:W-:Y:S01]  /*11570*/  FFMA.FTZ R26, R24.reuse, R5, -R13 ;  /* 0x00000005181a7223 */ /* 0x040fe2000001080d */
[----:B------:R-:W-:Y:S01]  /*11580*/  FFMA.FTZ R28, R24, R9, R28 ;  /* 0x00000009181c7223 */ /* 0x000fe2000001001c */
[----:B------:R-:W-:Y:S02]  /*11590*/  HADD2.F32 R7, -RZ, R7.H1_H1 ;  /* 0x30000007ff077230 */ /* 0x000fe40000004100 */
[C---:B------:R-:W-:Y:S01]  /*115a0*/  FMUL.FTZ R42, R11.reuse, R30 ;  /* 0x0000001e0b2a7220 */ /* 0x040fe20000410000 */
[----:B------:R-:W-:Y:S01]  /*115b0*/  FMUL.FTZ R24, R11, R14 ;  /* 0x0000000e0b187220 */ /* 0x000fe20000410000 */
[----:B------:R-:W-:-:S02]  /*115c0*/  HADD2.F32 R11, -RZ, R39.H0_H0 ;  /* 0x20000027ff0b7230 */ /* 0x000fc40000004100 */
[----:B------:R-:W-:Y:S02]  /*115d0*/  HADD2.F32 R13, -RZ, R37.H0_H0 ;  /* 0x20000025ff0d7230 */ /* 0x000fe40000004100 */
[C---:B------:R-:W-:Y:S01]  /*115e0*/  FFMA.FTZ R35, R7.reuse, R14, -R42 ;  /* 0x0000000e07237223 */ /* 0x040fe2000001082a */
[----:B------:R-:W-:Y:S02]  /*115f0*/  HADD2.F32 R5, -RZ, R43.H0_H0 ;  /* 0x2000002bff057230 */ /* 0x000fe40000004100 */
[----:B------:R-:W-:Y:S01]  /*11600*/  FFMA.FTZ R37, R7, R30, R24 ;  /* 0x0000001e07257223 */ /* 0x000fe20000010018 */
[----:B------:R-:W-:Y:S02]  /*11610*/  HADD2.F32 R9, -RZ, R41.H0_H0 ;  /* 0x20000029ff097230 */ /* 0x000fe40000004100 */
[----:B------:R-:W-:Y:S01]  /*11620*/  FMUL.FTZ R7, R8, R11 ;  /* 0x0000000b08077220 */ /* 0x000fe20000410000 */
[----:B------:R-:W-:Y:S02]  /*11630*/  HADD2.F32 R4, -RZ, R4.H1_H1 ;  /* 0x30000004ff047230 */ /* 0x000fe40000004100 */
[----:B------:R-:W-:Y:S01]  /*11640*/  FMUL.FTZ R33, R10, R13 ;  /* 0x0000000d0a217220 */ /* 0x000fe20000410000 */
[----:B------:R-:W-:-:S02]  /*11650*/  HADD2.F32 R6, -RZ, R6.H1_H1 ;  /* 0x30000006ff067230 */ /* 0x000fc40000004100 */
[----:B------:R-:W-:Y:S01]  /*11660*/  FMUL.FTZ R8, R8, R5 ;  /* 0x0000000508087220 */ /* 0x000fe20000410000 */
[----:B------:R-:W-:Y:S01]  /*11670*/  FMUL.FTZ R14, R10, R9 ;  /* 0x000000090a0e7220 */ /* 0x000fe20000410000 */
[----:B------:R-:W-:Y:S01]  /*11680*/  FFMA.FTZ R15, R4, R5, -R7 ;  /* 0x00000005040f7223 */ /* 0x000fe20000010807 */
[----:B------:R-:W-:Y:S01]  /*11690*/  F2FP.F16.F32.PACK_AB R7, R35, R26 ;  /* 0x0000001a2307723e */ /* 0x000fe200000000ff */
[----:B------:R-:W-:Y:S01]  /*116a0*/  FFMA.FTZ R10, R6, R9, -R33 ;  /* 0x00000009060a7223 */ /* 0x000fe20000010821 */
[----:B------:R-:W-:Y:S01]  /*116b0*/  FFMA.FTZ R25, R4, R11, R8 ;  /* 0x0000000b04197223 */ /* 0x000fe20000010008 */
[----:B------:R-:W-:Y:S01]  /*116c0*/  FFMA.FTZ R13, R6, R13, R14 ;  /* 0x0000000d060d7223 */ /* 0x000fe2000001000e */
        /* <DEDUP_REMOVED lines=9> */
.L_x_1547:
[----:B------:R-:W-:Y:S05]  /*11760*/  BSYNC B1 ;  /* 0x0000000000017941 */ /* 0x000fea0003800000 */
.L_x_1546:
[----:B------:R-:W-:Y:S05]  /*11770*/  @P3 BRA `(.L_x_1505) ;  /* 0x0000000c002c3947 */ /* 0x000fea0003800000 */
[----:B-1234-:R-:W2:Y:S01]  /*11780*/  LDL R4, [R1+0x70] ;  /* 0x0000700001047983 */ /* 0x01eea20000100800 */
[----:B------:R-:W1:Y:S03]  /*11790*/  LDC R45, c[0x0][0x3d4] ;  /* 0x0000f500ff2d7b82 */ /* 0x000e660000000800 */
[----:B-----5:R3:W5:Y:S01]  /*117a0*/  LDL R46, [R1+0x78] ;  /* 0x00007800012e7983 */ /* 0x0207620000100800 */
[----:B------:R-:W-:Y:S01]  /*117b0*/  BSSY B1, `(.L_x_1550) ;  /* 0x0000067000017945 */ /* 0x000fe20003800000 */
[-C--:B-1----:R-:W-:Y:S02]  /*117c0*/  ISETP.GE.AND P0, PT, R228, R45.reuse, PT ;  /* 0x0000002de400720c */ /* 0x082fe40003f06270 */
[----:B------:R-:W-:Y:S01]  /*117d0*/  ISETP.GE.AND P1, PT, R225, R45, PT ;  /* 0x0000002de100720c */ /* 0x000fe20003f26270 */
[----:B--2---:R-:W-:-:S05]  /*117e0*/  IMAD.SHL.U32 R4, R4, 0x40, RZ ;  /* 0x0000004004047824 */ /* 0x004fca00078e00ff */
        /* <DEDUP_REMOVED lines=8> */
[----:B------:R-:W-:Y:S02]  /*11870*/  SHF.R.U32.HI R64, RZ, 0x10, R65 ;  /* 0x00000010ff407819 */ /* 0x000fe40000011641 */
        /* <DEDUP_REMOVED lines=8> */
[----:B------:R-:W-:Y:S02]  /*11900*/  SHF.R.S32.HI R7, RZ, 0x1f, R4 ;  /* 0x0000001fff077819 */ /* 0x000fe40000011404 */
[----:B------:R-:W-:Y:S02]  /*11910*/  SHF.L.U32 R5, R4, 0x3, RZ ;  /* 0x0000000304057819 */ /* 0x000fe400000006ff */
        /* <DEDUP_REMOVED lines=25> */
[----:B------:R-:W-:Y:S02]  /*11ab0*/  HADD2.F32 R30, -RZ, R85.H0_H0 ;  /* 0x20000055ff1e7230 */ /* 0x000fe40000004100 */
[-C--:B------:R-:W-:Y:S01]  /*11ac0*/  FMUL.FTZ R13, R26, R25.reuse ;  /* 0x000000191a0d7220 */ /* 0x080fe20000410000 */
[----:B------:R-:W-:Y:S02]  /*11ad0*/  HADD2.F32 R27, -RZ, R10.H0_H0 ;  /* 0x2000000aff1b7230 */ /* 0x000fe40000004100 */
[C---:B------:R-:W-:Y:S01]  /*11ae0*/  FMUL.FTZ R34, R9.reuse, R32 ;  /* 0x0000002009227220 */ /* 0x040fe20000410000 */
[----:B------:R-:W-:Y:S02]  /*11af0*/  HADD2.F32 R26, -RZ, R90.H0_H0 ;  /* 0x2000005aff1a7230 */ /* 0x000fe40000004100 */
[----:B------:R-:W-:Y:S01]  /*11b00*/  FMUL.FTZ R9, R9, R30 ;  /* 0x0000001e09097220 */ /* 0x000fe20000410000 */
[C---:B------:R-:W-:Y:S01]  /*11b10*/  FFMA.FTZ R38, R14.reuse, R25, -R33 ;  /* 0x000000190e267223 */ /* 0x040fe20000010821 */
[----:B------:R-:W-:Y:S01]  /*11b20*/  FFMA.FTZ R29, R14, R29, R13 ;  /* 0x0000001d0e1d7223 */ /* 0x000fe2000001000d */
[----:B------:R-:W-:-:S02]  /*11b30*/  HADD2.F32 R14, -RZ, R84.H0_H0 ;  /* 0x20000054ff0e7230 */ /* 0x000fc40000004100 */
[C---:B------:R-:W-:Y:S01]  /*11b40*/  FFMA.FTZ R32, R5.reuse, R32, R9 ;  /* 0x0000002005207223 */ /* 0x040fe20000010009 */
[--C-:B------:R-:W-:Y:S02]  /*11b50*/  HADD2.F32 R28, -RZ, R11.reuse.H0_H0 ;  /* 0x2000000bff1c7230 */ /* 0x100fe40000004100 */
[----:B------:R-:W-:Y:S01]  /*11b60*/  FFMA.FTZ R34, R5, R30, -R34 ;  /* 0x0000001e05227223 */ /* 0x000fe20000010822 */
        /* <DEDUP_REMOVED lines=19> */
[----:B------:R-:W-:Y:S02]  /*11ca0*/  HADD2.F32 R13, -RZ, R37.H0_H0 ;  /* 0x20000025ff0d7230 */ /* 0x000fe40000004100 */
[----:B------:R-:W-:Y:S01]  /*11cb0*/  FFMA.FTZ R37, R7, R30, R24 ;  /* 0x0000001e07257223 */ /* 0x000fe20000010018 */
        /* <DEDUP_REMOVED lines=22> */
.L_x_1551:
[----:B------:R-:W-:Y:S05]  /*11e20*/  BSYNC B1 ;  /* 0x0000000000017941 */ /* 0x000fea0003800000 */
.L_x_1550:
[----:B------:R-:W-:Y:S05]  /*11e30*/  @P1 BRA `(.L_x_1505) ;  /* 0x00000004007c1947 */ /* 0x000fea0003800000 */
[----:B------:R-:W2:Y:S01]  /*11e40*/  LDL R40, [R1+0x84] ;  /* 0x0000840001287983 */ /* 0x000ea20000100800 */
[----:B------:R-:W-:Y:S01]  /*11e50*/  LEA.HI R0, R45, R0, RZ, 0x1d ;  /* 0x000000002d007211 */ /* 0x000fe200078fe8ff */
[----:B------:R-:W-:Y:S01]  /*11e60*/  HADD2.F32 R29, -RZ, R21.H1_H1 ;  /* 0x30000015ff1d7230 */ /* 0x000fe20000004100 */
[----:B------:R-:W-:Y:S01]  /*11e70*/  SHF.R.U32.HI R28, RZ, 0x10, R69 ;  /* 0x00000010ff1c7819 */ /* 0x000fe20000011645 */
[----:B------:R-:W-:Y:S01]  /*11e80*/  HADD2.F32 R31, -RZ, R20.H1_H1 ;  /* 0x30000014ff1f7230 */ /* 0x000fe20000004100 */
[----:B-1----:R-:W-:Y:S01]  /*11e90*/  SHF.R.S32.HI R5, RZ, 0x1f, R0 ;  /* 0x0000001fff057819 */ /* 0x002fe20000011400 */
[----:B------:R-:W-:Y:S01]  /*11ea0*/  IMAD.SHL.U32 R4, R0, 0x8, RZ ;  /* 0x0000000800047824 */ /* 0x000fe200078e00ff */
[----:B------:R-:W-:Y:S01]  /*11eb0*/  SHF.R.U64 R39, R76, 0x10, R77 ;  /* 0x000000104c277819 */ /* 0x000fe2000000124d */
[----:B------:R-:W-:Y:S01]  /*11ec0*/  HADD2.F32 R28, -RZ, R28.H0_H0 ;  /* 0x2000001cff1c7230 */ /* 0x000fe20000004100 */
[----:B------:R-:W-:Y:S01]  /*11ed0*/  LEA.HI R5, R5, R0, RZ, 0x3 ;  /* 0x0000000005057211 */ /* 0x000fe200078f18ff */
[----:B------:R-:W-:Y:S01]  /*11ee0*/  HADD2.F32 R20, -RZ, R20.H0_H0 ;  /* 0x20000014ff147230 */ /* 0x000fe20000004100 */
[----:B------:R-:W-:-:S02]  /*11ef0*/  LOP3.LUT R0, R44, 0x38, R4, 0xf8, !PT ;  /* 0x000000382c007812 */ /* 0x000fc400078ef804 */
[----:B------:R-:W-:Y:S02]  /*11f00*/  SHF.L.U32 R5, R5, 0xa, RZ ;  /* 0x0000000a05057819 */ /* 0x000fe400000006ff */
[----:B------:R-:W-:Y:S02]  /*11f10*/  LOP3.LUT R0, R0, R47, RZ, 0x3c, !PT ;  /* 0x0000002f00007212 */ /* 0x000fe400078e3cff */
[----:B0-----:R-:W-:Y:S02]  /*11f20*/  LOP3.LUT R9, R5, 0x7fffe000, RZ, 0xc0, !PT ;  /* 0x7fffe00005097812 */ /* 0x001fe400078ec0ff */
[----:B------:R-:W-:Y:S02]  /*11f30*/  SHF.R.U32.HI R76, RZ, 0x10, R77 ;  /* 0x00000010ff4c7819 */ /* 0x000fe4000001164d */
[----:B-----5:R-:W-:Y:S02]  /*11f40*/  IADD3 R9, R0, R9, R46 ;  /* 0x0000000900097210 */ /* 0x020fe40007ffe02e */
[----:B------:R-:W-:-:S02]  /*11f50*/  SHF.R.U64 R38, R78, 0x10, R79 ;  /* 0x000000104e267819 */ /* 0x000fc4000000124f */
[----:B------:R-:W-:Y:S01]  /*11f60*/  SHF.R.U64 R36, R70, 0x10, R71 ;  /* 0x0000001046247819 */ /* 0x000fe20000001247 */
[----:B------:R-:W-:Y:S01]  /*11f70*/  IMAD R0, R9, 0x2, R16 ;  /* 0x0000000209007824 */ /* 0x000fe200078e0210 */
[----:B------:R-:W-:Y:S02]  /*11f80*/  SHF.R.U32.HI R78, RZ, 0x10, R79 ;  /* 0x00000010ff4e7819 */ /* 0x000fe4000001164f */
[----:B------:R-:W-:Y:S02]  /*11f90*/  SHF.R.U32.HI R70, RZ, 0x10, R71 ;  /* 0x00000010ff467819 */ /* 0x000fe40000011647 */
[----:B------:R-:W0:Y:S01]  /*11fa0*/  LDS.128 R8, [R0+0x10400] ;  /* 0x0104000000087984 */ /* 0x000e220000000c00 */
[----:B------:R-:W-:Y:S01]  /*11fb0*/  SHF.R.U64 R37, R68, 0x10, R69 ;  /* 0x0000001044257819 */ /* 0x000fe20000001245 */
[--C-:B0-----:R-:W-:Y:S02]  /*11fc0*/  HADD2.F32 R24, -RZ, R9.reuse.H0_H0 ;  /* 0x20000009ff187230 */ /* 0x101fe40000004100 */
[----:B------:R-:W-:-:S02]  /*11fd0*/  HADD2.F32 R25, -RZ, R9.H1_H1 ;  /* 0x30000009ff197230 */ /* 0x000fc40000004100 */
[----:B------:R-:W-:Y:S02]  /*11fe0*/  HADD2.F32 R9, -RZ, R8.H0_H0 ;  /* 0x20000008ff097230 */ /* 0x000fe40000004100 */
[C---:B------:R-:W-:Y:S01]  /*11ff0*/  FMUL.FTZ R33, R24.reuse, R31 ;  /* 0x0000001f18217220 */ /* 0x040fe20000410000 */
[----:B------:R-:W-:Y:S01]  /*12000*/  FMUL.FTZ R35, R24, R29 ;  /* 0x0000001d18237220 */ /* 0x000fe20000410000 */
[----:B------:R-:W-:Y:S02]  /*12010*/  HADD2.F32 R24, -RZ, R76.H0_H0 ;  /* 0x2000004cff187230 */ /* 0x000fe40000004100 */
[C---:B------:R-:W-:Y:S01]  /*12020*/  FMUL.FTZ R30, R25.reuse, R28 ;  /* 0x0000001c191e7220 */ /* 0x040fe20000410000 */
[----:B------:R-:W-:Y:S02]  /*12030*/  HADD2.F32 R26, -RZ, R10.H0_H0 ;  /* 0x2000000aff1a7230 */ /* 0x000fe40000004100 */
[--C-:B------:R-:W-:Y:S02]  /*12040*/  HADD2.F32 R27, -RZ, R11.reuse.H0_H0 ;  /* 0x2000000bff1b7230 */ /* 0x100fe40000004100 */
[----:B------:R-:W-:Y:S01]  /*12050*/  FMUL.FTZ R32, R25, R24 ;  /* 0x0000001819207220 */ /* 0x000fe20000410000 */
[----:B------:R-:W-:-:S02]  /*12060*/  HADD2.F32 R11, -RZ, R11.H1_H1 ;  /* 0x3000000bff0b7230 */ /* 0x000fc40000004100 */
[----:B------:R-:W-:Y:S02]  /*12070*/  HADD2.F32 R8, -RZ, R8.H1_H1 ;  /* 0x30000008ff087230 */ /* 0x000fe40000004100 */
[----:B------:R-:W-:Y:S01]  /*12080*/  HADD2.F32 R10, -RZ, R10.H1_H1 ;  /* 0x3000000aff0a7230 */ /* 0x000fe20000004100 */
[----:B--2---:R-:W0:Y:S02]  /*12090*/  LDS.128 R4, [R40] ;  /* 0x0000000028047984 */ /* 0x004e240000000c00 */
[--C-:B0-----:R-:W-:Y:S02]  /*120a0*/  HADD2.F32 R12, -RZ, R5.reuse.H0_H0 ;  /* 0x20000005ff0c7230 */ /* 0x101fe40000004100 */
[----:B------:R-:W-:Y:S02]  /*120b0*/  HADD2.F32 R13, -RZ, R5.H1_H1 ;  /* 0x30000005ff0d7230 */ /* 0x000fe40000004100 */
[----:B------:R-:W-:Y:S02]  /*120c0*/  HADD2.F32 R5, -RZ, R4.H0_H0 ;  /* 0x20000004ff057230 */ /* 0x000fe40000004100 */
[C---:B------:R-:W-:Y:S01]  /*120d0*/  FFMA.FTZ R33, R12.reuse, R29, -R33 ;  /* 0x0000001d0c217223 */ /* 0x040fe20000010821 */
[----:B------:R-:W-:Y:S01]  /*120e0*/  FFMA.FTZ R35, R12, R31, R35 ;  /* 0x0000001f0c237223 */ /* 0x000fe20000010023 */
[----:B------:R-:W-:-:S02]  /*120f0*/  HADD2.F32 R12, -RZ, R21.H0_H0 ;  /* 0x20000015ff0c7230 */ /* 0x000fc40000004100 */
[----:B------:R-:W-:Y:S01]  /*12100*/  FFMA.FTZ R30, R13, R24, -R30 ;  /* 0x000000180d1e7223 */ /* 0x000fe2000001081e */
[----:B------:R-:W-:Y:S01]  /*12110*/  FMUL.FTZ R24, R9, R20 ;  /* 0x0000001409187220 */ /* 0x000fe20000410000 */
[----:B------:R-:W-:Y:S01]  /*12120*/  FFMA.FTZ R32, R13, R28, R32 ;  /* 0x0000001c0d207223 */ /* 0x000fe20000010020 */
[----:B------:R-:W-:Y:S02]  /*12130*/  HADD2.F32 R21, -RZ, R3.H0_H0 ;  /* 0x20000003ff157230 */ /* 0x000fe40000004100 */
[-C--:B------:R-:W-:Y:S01]  /*12140*/  FMUL.FTZ R25, R9, R12.reuse ;  /* 0x0000000c09197220 */ /* 0x080fe20000410000 */
[C---:B------:R-:W-:Y:S01]  /*12150*/  FFMA.FTZ R13, R5.reuse, R12, -R24 ;  /* 0x0000000c050d7223 */ /* 0x040fe20000010818 */
[----:B------:R-:W-:Y:S02]  /*12160*/  HADD2.F32 R9, -RZ, R23.H0_H0 ;  /* 0x20000017ff097230 */ /* 0x000fe40000004100 */
[----:B------:R-:W-:Y:S02]  /*12170*/  HADD2.F32 R24, -RZ, R3.H1_H1 ;  /* 0x30000003ff187230 */ /* 0x000fe40000004100 */
[----:B------:R-:W-:Y:S01]  /*12180*/  FFMA.FTZ R25, R5, R20, R25 ;  /* 0x0000001405197223 */ /* 0x000fe20000010019 */
[----:B------:R-:W-:-:S02]  /*12190*/  HADD2.F32 R15, -RZ, R7.H0_H0 ;  /* 0x20000007ff0f7230 */ /* 0x000fc40000004100 */
[C---:B------:R-:W-:Y:S01]  /*121a0*/  FMUL.FTZ R5, R26.reuse, R21 ;  /* 0x000000151a057220 */ /* 0x040fe20000410000 */
[----:B------:R-:W-:Y:S02]  /*121b0*/  HADD2.F32 R12, -RZ, R23.H1_H1 ;  /* 0x30000017ff0c7230 */ /* 0x000fe40000004100 */
[----:B------:R-:W-:Y:S01]  /*121c0*/  FMUL.FTZ R3, R26, R9 ;  /* 0x000000091a037220 */ /* 0x000fe20000410000 */
[----:B------:R-:W-:Y:S02]  /*121d0*/  HADD2.F32 R14, -RZ, R6.H0_H0 ;  /* 0x20000006ff0e7230 */ /* 0x000fe40000004100 */
[C---:B------:R-:W-:Y:S01]  /*121e0*/  FMUL.FTZ R28, R27.reuse, R24 ;  /* 0x000000181b1c7220 */ /* 0x040fe20000410000 */
[----:B------:R-:W-:Y:S02]  /*121f0*/  HADD2.F32 R26, -RZ, R70.H0_H0 ;  /* 0x20000046ff1a7230 */ /* 0x000fe40000004100 */
[----:B------:R-:W-:Y:S01]  /*12200*/  FMUL.FTZ R27, R27, R12 ;  /* 0x0000000c1b1b7220 */ /* 0x000fe20000410000 */
[----:B------:R-:W-:-:S02]  /*12210*/  HADD2.F32 R20, -RZ, R78.H0_H0 ;  /* 0x2000004eff147230 */ /* 0x000fc40000004100 */
[----:B------:R-:W-:Y:S01]  /*12220*/  FFMA.FTZ R28, R15, R12, -R28 ;  /* 0x0000000c0f1c7223 */ /* 0x000fe2000001081c */
[----:B------:R-:W-:Y:S02]  /*12230*/  HADD2.F32 R7, -RZ, R7.H1_H1 ;  /* 0x30000007ff077230 */ /* 0x000fe40000004100 */
[C---:B------:R-:W-:Y:S01]  /*12240*/  FFMA.FTZ R23, R14.reuse, R9, -R5 ;  /* 0x000000090e177223 */ /* 0x040fe20000010805 */
[C---:B------:R-:W-:Y:S01]  /*12250*/  FMUL.FTZ R34, R11.reuse, R26 ;  /* 0x0000001a0b227220 */ /* 0x040fe20000410000 */
[----:B------:R-:W-:Y:S01]  /*12260*/  FMUL.FTZ R12, R11, R20 ;  /* 0x000000140b0c7220 */ /* 0x000fe20000410000 */
[----:B------:R-:W-:Y:S01]  /*12270*/  FFMA.FTZ R14, R14, R21, R3 ;  /* 0x000000150e0e7223 */ /* 0x000fe20000010003 */
[----:B------:R-:W-:Y:S02]  /*12280*/  HADD2.F32 R9, -RZ, R37.H0_H0 ;  /* 0x20000025ff097230 */ /* 0x000fe40000004100 */
[----:B------:R-:W-:Y:S01]  /*12290*/  FFMA.FTZ R27, R15, R24, R27 ;  /* 0x000000180f1b7223 */ /* 0x000fe2000001001b */
[----:B------:R-:W-:-:S02]  /*122a0*/  HADD2.F32 R11, -RZ, R36.H0_H0 ;  /* 0x20000024ff0b7230 */ /* 0x000fc40000004100 */
        /* <DEDUP_REMOVED lines=24> */
.L_x_1505:
[----:B------:R-:W-:Y:S05]  /*12430*/  BSYNC B0 ;  /* 0x0000000000007941 */ /* 0x000fea0003800000 */
.L_x_1453:
[----:B------:R-:W-:Y:S01]  /*12440*/  @!PT LDS RZ, [RZ] ;  /* 0x00000000fffff984 */ /* 0x000fe20000000800 */
[----:B------:R-:W-:Y:S01]  /*12450*/  @!PT LDS RZ, [RZ] ;  /* 0x00000000fffff984 */ /* 0x000fe20000000800 */
[----:B------:R-:W-:Y:S01]  /*12460*/  @!PT LDS RZ, [RZ] ;  /* 0x00000000fffff984 */ /* 0x000fe20000000800 */
[----:B------:R-:W-:Y:S01]  /*12470*/  @!PT LDS RZ, [RZ] ;  /* 0x00000000fffff984 */ /* 0x000fe20000000800 */
[----:B------:R2:W-:Y:S06]  /*12480*/  MEMBAR.ALL.CTA ;  /* 0x0000000000007992 */ /* 0x0005ec0000008000 */
[----:B--2---:R-:W2:Y:S01]  /*12490*/  FENCE.VIEW.ASYNC.S ;  /* 0x00000000000073c6 */ /* 0x004ea20000000000 */
[----:B------:R-:W-:Y:S05]  /*124a0*/  WARPSYNC.ALL ;  /* 0x0000000000007948 */ /* 0x000fea0003800000 */
[----:B--2---:R-:W-:Y:S06]  /*124b0*/  BAR.SYNC.DEFER_BLOCKING 0xd, 0x100 ;  /* 0x0344000000007b1d */ /* 0x004fec0000010000 */
.L_x_1450:
[----:B0-----:R-:W2:Y:S02]  /*124c0*/  LDL R0, [R1+0x30] ;  /* 0x0000300001007983 */ /* 0x001ea40000100800 */
[----:B--2---:R-:W-:-:S13]  /*124d0*/  R2UR UR4, R0 ;  /* 0x00000000000472ca */ /* 0x004fda00000e0000 */
[----:B------:R-:W-:-:S05]  /*124e0*/  IMAD.U32 R0, RZ, RZ, UR4 ;  /* 0x00000004ff007e24 */ /* 0x000fca000f8e00ff */
[----:B------:R-:W-:-:S13]  /*124f0*/  ISETP.NE.AND P0, PT, R0, 0x3, PT ;  /* 0x000000030000780c */ /* 0x000fda0003f05270 */
[----:B------:R-:W-:Y:S05]  /*12500*/  @!P0 BRA `(.L_x_1552) ;  /* 0x0000000000048947 */ /* 0x000fea0003800000 */
[----:B------:R-:W-:Y:S01]  /*12510*/  BPT.TRAP 0x1 ;  /* 0x000000040000795c */ /* 0x000fe20000300000 */
.L_x_1552:
[----:B------:R-:W-:Y:S01]  /*12520*/  IMAD R23, R22, 0x8, R16 ;  /* 0x0000000816177824 */ /* 0x000fe200078e0210 */
[----:B------:R-:W-:-:S04]  /*12530*/  SHF.L.U32 R0, R218, 0x1f, RZ ;  /* 0x0000001fda007819 */ /* 0x000fc800000006ff */
[----:B------:R0:W2:Y:S01]  /*12540*/  SYNCS.PHASECHK.TRANS64.TRYWAIT P2, [R23+URZ+0x30830], R0 ;  /* 0x03083000170075a7 */ /* 0x0000a2000804017f */
[----:B------:R-:W-:Y:S05]  /*12550*/  @!P0 BRA `(.L_x_1553) ;  /* 0x0000000000048947 */ /* 0x000fea0003800000 */
[----:B------:R-:W-:Y:S01]  /*12560*/  BPT.TRAP 0x1 ;  /* 0x000000040000795c */ /* 0x000fe20000300000 */
.L_x_1553:
[----:B-1----:R-:W1:Y:S02]  /*12570*/  S2R R3, SR_TID.X ;  /* 0x0000000000037919 */ /* 0x002e640000002100 */
[----:B-1----:R-:W-:-:S04]  /*12580*/  LOP3.LUT R3, R3, 0x7f, RZ, 0xc0, !PT ;  /* 0x0000007f03037812 */ /* 0x002fc800078ec0ff */
[----:B------:R-:W-:Y:S01]  /*12590*/  ISETP.NE.AND P1, PT, R3, RZ, PT ;  /* 0x000000ff0300720c */ /* 0x000fe20003f25270 */
[----:B--2---:R-:W-:-:S12]  /*125a0*/  @P2 BRA `(.L_x_1554) ;  /* 0x0000000000082947 */ /* 0x004fd80003800000 */
[----:B------:R-:W1:Y:S02]  /*125b0*/  SYNCS.PHASECHK.TRANS64.TRYWAIT P2, [R23+URZ+0x30830], R0 ;  /* 0x03083000170075a7 */ /* 0x000e64000804017f */
[----:B-1----:R-:W-:Y:S05]  /*125c0*/  @!P2 BRA `(.L_x_1555) ;  /* 0x0000017400b0a947 */ /* 0x002fea0003800000 */
.L_x_1554:
[----:B------:R-:W-:Y:S05]  /*125d0*/  WARPSYNC.ALL ;  /* 0x0000000000007948 */ /* 0x000fea0003800000 */
[----:B01----:R-:W-:Y:S02]  /*125e0*/  IADD3 R0, R16, 0x20400, RZ ;  /* 0x0002040010007810 */ /* 0x003fe40007ffe0ff */
[----:B---34-:R-:W-:Y:S02]  /*125f0*/  LOP3.LUT R6, R2, 0x10000, RZ, 0xfc, !PT ;  /* 0x0001000002067812 */ /* 0x018fe400078efcff */
[----:B------:R-:W-:-:S04]  /*12600*/  SHF.R.U32.HI R0, RZ, 0x4, R0 ;  /* 0x00000004ff007819 */ /* 0x000fc80000011600 */
[----:B------:R-:W-:-:S04]  /*12610*/  LOP3.LUT R0, R0, 0x3fff, RZ, 0xc0, !PT ;  /* 0x00003fff00007812 */ /* 0x000fc800078ec0ff */
[----:B------:R-:W-:Y:S01]  /*12620*/  LOP3.LUT R4, R0, 0x10000, RZ, 0xfc, !PT ;  /* 0x0001000000047812 */ /* 0x000fe200078efcff */
[----:B------:R-:W-:Y:S02]  /*12630*/  IMAD.MOV.U32 R7, RZ, RZ, 0x40000040 ;  /* 0x40000040ff077424 */ /* 0x000fe400078e00ff */
[----:B------:R-:W-:Y:S02]  /*12640*/  IMAD.MOV.U32 R3, RZ, RZ, 0x40000040 ;  /* 0x40000040ff037424 */ /* 0x000fe400078e00ff */
[----:B------:R-:W-:Y:S01]  /*12650*/  IMAD R2, R22, 0x800, R4 ;  /* 0x0000080016027824 */ /* 0x000fe200078e0204 */
[----:B------:R-:W-:Y:S01]  /*12660*/  R2UR UR4, R6 ;  /* 0x00000000060472ca */ /* 0x000fe200000e0000 */
[----:B-----5:R-:W-:Y:S01]  /*12670*/  WARPGROUP.ARRIVE ;  /* 0x00000000000079c5 */ /* 0x020fe20000000000 */
[----:B------:R-:W-:Y:S01]  /*12680*/  R2UR UR5, R7 ;  /* 0x00000000070572ca */ /* 0x000fe200000e0000 */
[----:B------:R0:W-:Y:S01]  /*12690*/  STL [R1+0xc], R4 ;  /* 0x00000c0401007387 */ /* 0x0001e20000100800 */
[----:B------:R-:W-:-:S02]  /*126a0*/  R2UR UR6, R2 ;  /* 0x00000000020672ca */ /* 0x000fc400000e0000 */
[----:B------:R-:W-:Y:S01]  /*126b0*/  R2UR UR7, R3 ;  /* 0x00000000030772ca */ /* 0x000fe200000e0000 */
[----:B------:R-:W-:Y:S01]  /*126c0*/  IMAD.MOV.U32 R223, RZ, RZ, 0x40000040 ;  /* 0x40000040ffdf7424 */ /* 0x000fe200078e00ff */
[C---:B------:R-:W-:Y:S01]  /*126d0*/  IADD3 R222, R6.reuse, 0x2, RZ ;  /* 0x0000000206de7810 */ /* 0x040fe20007ffe0ff */
[----:B------:R-:W-:Y:S01]  /*126e0*/  IMAD.MOV.U32 R5, RZ, RZ, 0x40000040 ;  /* 0x40000040ff057424 */ /* 0x000fe200078e00ff */
[C---:B------:R-:W-:Y:S01]  /*126f0*/  IADD3 R220, R6.reuse, 0x4, RZ ;  /* 0x0000000406dc7810 */ /* 0x040fe20007ffe0ff */
[----:B------:R-:W-:Y:S01]  /*12700*/  IMAD.MOV.U32 R221, RZ, RZ, 0x40000040 ;  /* 0x40000040ffdd7424 */ /* 0x000fe200078e00ff */
[----:B------:R-:W-:Y:S01]  /*12710*/  IADD3 R216, R6, 0x6, RZ ;  /* 0x0000000606d87810 */ /* 0x000fe20007ffe0ff */
[----:B0-----:R-:W-:Y:S02]  /*12720*/  VIADD R4, R2, 0x2 ;  /* 0x0000000202047836 */ /* 0x001fe40000000000 */
[----:B------:R-:W-:Y:S01]  /*12730*/  IMAD.MOV.U32 R217, RZ, RZ, 0x40000040 ;  /* 0x40000040ffd97424 */ /* 0x000fe200078e00ff */
[C---:B------:R-:W-:Y:S01]  /*12740*/  IADD3 R214, R6.reuse, 0x400, RZ ;  /* 0x0000040006d67810 */ /* 0x040fe20007ffe0ff */
[----:B------:R-:W-:Y:S01]  /*12750*/  IMAD.MOV.U32 R215, RZ, RZ, 0x40000040 ;  /* 0x40000040ffd77424 */ /* 0x000fe200078e00ff */
[----:B------:R-:W-:Y:S01]  /*12760*/  IADD3 R212, R6, 0x402, RZ ;  /* 0x0000040206d47810 */ /* 0x000fe20007ffe0ff */
[----:B------:R-:W-:Y:S01]  /*12770*/  HGMMA.64x64x16.F32 R24, gdesc[UR4], RZ, !UPT, gsb0 ;  /* 0x00e00000041879f0 */ /* 0x000fe2000c0008ff */
[----:B------:R-:W-:Y:S01]  /*12780*/  R2UR UR4, R222 ;  /* 0x00000000de0472ca */ /* 0x000fe200000e0000 */
[----:B------:R-:W-:Y:S01]  /*12790*/  IMAD.MOV.U32 R213, RZ, RZ, 0x40000040 ;  /* 0x40000040ffd57424 */ /* 0x000fe200078e00ff */
[----:B------:R-:W-:Y:S01]  /*127a0*/  R2UR UR5, R223 ;  /* 0x00000000df0572ca */ /* 0x000fe200000e0000 */
[----:B------:R-:W-:Y:S01]  /*127b0*/  IMAD.MOV.U32 R211, RZ, RZ, 0x40000040 ;  /* 0x40000040ffd37424 */ /* 0x000fe200078e00ff */
[----:B------:R-:W-:Y:S01]  /*127c0*/  R2UR UR6, R4 ;  /* 0x00000000040672ca */ /* 0x000fe200000e0000 */
[----:B------:R-:W-:Y:S01]  /*127d0*/  IMAD.MOV.U32 R207, RZ, RZ, 0x40000040 ;  /* 0x40000040ffcf7424 */ /* 0x000fe200078e00ff */
[----:B------:R-:W-:Y:S01]  /*127e0*/  R2UR UR7, R5 ;  /* 0x00000000050772ca */ /* 0x000fe200000e0000 */
[----:B------:R-:W-:Y:S01]  /*127f0*/  IMAD.MOV.U32 R205, RZ, RZ, 0x40000040 ;  /* 0x40000040ffcd7424 */ /* 0x000fe200078e00ff */
[C---:B------:R-:W-:Y:S01]  /*12800*/  IADD3 R210, R6.reuse, 0x404, RZ ;  /* 0x0000040406d27810 */ /* 0x040fe20007ffe0ff */
        /* <DEDUP_REMOVED lines=10> */
[----:B------:R-:W2:Y:S01]  /*128b0*/  LDL R65, [R1+0x54] ;  /* 0x0000540001417983 */ /* 0x000ea20000100800 */
[----:B------:R-:W-:-:S02]  /*128c0*/  IADD3 R14, R6, 0xc00, RZ ;  /* 0x00000c00060e7810 */ /* 0x000fc40007ffe0ff */
[----:B------:R-:W-:Y:S01]  /*128d0*/  IADD3 R12, R6, 0xc02, RZ ;  /* 0x00000c02060c7810 */ /* 0x000fe20007ffe0ff */
[----:B------:R-:W2:Y:S01]  /*128e0*/  LDL R74, [R1+0x4] ;  /* 0x00000400014a7983 */ /* 0x000ea20000100800 */
[----:B------:R-:W-:Y:S01]  /*128f0*/  VIADD R4, R2, 0x4 ;  /* 0x0000000402047836 */ /* 0x000fe20000000000 */
[C---:B------:R-:W-:Y:S01]  /*12900*/  IADD3 R10, R6.reuse, 0xc04, RZ ;  /* 0x00000c04060a7810 */ /* 0x040fe20007ffe0ff */
[----:B------:R-:W-:Y:S01]  /*12910*/  IMAD.MOV.U32 R5, RZ, RZ, 0x40000040 ;  /* 0x40000040ff057424 */ /* 0x000fe200078e00ff */
[----:B------:R-:W-:Y:S01]  /*12920*/  IADD3 R8, R6, 0xc06, RZ ;  /* 0x00000c0606087810 */ /* 0x000fe20007ffe0ff */
[----:B------:R-:W-:Y:S02]  /*12930*/  IMAD.MOV.U32 R11, RZ, RZ, 0x40000040 ;  /* 0x40000040ff0b7424 */ /* 0x000fe400078e00ff */
[----:B------:R-:W-:Y:S02]  /*12940*/  IMAD.MOV.U32 R9, RZ, RZ, 0x40000040 ;  /* 0x40000040ff097424 */ /* 0x000fe400078e00ff */
[----:B------:R-:W-:-:S02]  /*12950*/  IMAD.MOV.U32 R3, RZ, RZ, 0x40000040 ;  /* 0x40000040ff037424 */ /* 0x000fc400078e00ff */
[----:B------:R-:W-:-:S05]  /*12960*/  @!P1 VIADD R23, R23, 0x30840 ;  /* 0x0003084017179836 */ /* 0x000fca0000000000 */
[----:B------:R-:W-:Y:S01]  /*12970*/  @!P1 PRMT R23, RZ, 0x654, R23 ;  /* 0x00000654ff179816 */ /* 0x000fe20000000017 */
[----:B------:R-:W-:Y:S02]  /*12980*/  WARPGROUP.DEPBAR.LE gsb0, 0x0 ;  /* 0x00008000000079c5 */ /* 0x000fe40000010000 */
[----:B------:R-:W-:-:S06]  /*12990*/  WARPGROUP.ARRIVE ;  /* 0x00000000000079c5 */ /* 0x000fcc0000000000 */
[----:B------:R-:W-:Y:S01]  /*129a0*/  HGMMA.64x64x16.F32 R24, gdesc[UR4], R24, gsb0 ;  /* 0x00e00000041879f0 */ /* 0x000fe20008000818 */
[----:B------:R-:W-:Y:S02]  /*129b0*/  R2UR UR4, R220 ;  /* 0x00000000dc0472ca */ /* 0x000fe400000e0000 */
[----:B------:R-:W-:Y:S02]  /*129c0*/  R2UR UR5, R221 ;  /* 0x00000000dd0572ca */ /* 0x000fe400000e0000 */
[----:B------:R-:W-:Y:S01]  /*129d0*/  R2UR UR6, R4 ;  /* 0x00000000040672ca */ /* 0x000fe200000e0000 */
[----:B------:R-:W-:Y:S01]  /*129e0*/  VIADD R4, R2, 0x6 ;  /* 0x0000000602047836 */ /* 0x000fe20000000000 */
[----:B------:R-:W-:Y:S01]  /*129f0*/  R2UR UR7, R5 ;  /* 0x00000000050772ca */ /* 0x000fe200000e0000 */
[----:B------:R-:W-:Y:S01]  /*12a00*/  IMAD.MOV.U32 R5, RZ, RZ, 0x40000040 ;  /* 0x40000040ff057424 */ /* 0x000fe200078e00ff */
[----:B------:R-:W-:Y:S02]  /*12a10*/  WARPGROUP.DEPBAR.LE gsb0, 0x0 ;  /* 0x00008000000079c5 */ /* 0x000fe40000010000 */
[----:B------:R-:W-:-:S09]  /*12a20*/  WARPGROUP.ARRIVE ;  /* 0x00000000000079c5 */ /* 0x000fd20000000000 */
        /* <DEDUP_REMOVED lines=15> */
[----:B------:R-:W-:Y:S02]  /*12b20*/  IMAD.MOV.U32 R5, RZ, RZ, 0x40000040 ;  /* 0x40000040ff057424 */ /* 0x000fe400078e00ff */
[----:B--2---:R-:W-:Y:S01]  /*12b30*/  IMAD R231, R74, 0x80, R65 ;  /* 0x000000804ae77824 */ /* 0x004fe200078e0241 */
[----:B------:R-:W-:-:S02]  /*12b40*/  WARPGROUP.DEPBAR.LE gsb0, 0x0 ;  /* 0x00008000000079c5 */ /* 0x000fc40000010000 */
[----:B------:R-:W-:-:S07]  /*12b50*/  WARPGROUP.ARRIVE ;  /* 0x00000000000079c5 */ /* 0x000fce0000000000 */
        /* <DEDUP_REMOVED lines=76> */
[C---:B------:R-:W-:Y:S01]  /*13020*/  VIADD R4, R2.reuse, 0x604 ;  /* 0x0000060402047836 */ /* 0x040fe20000000000 */
[----:B------:R-:W-:Y:S01]  /*13030*/  R2UR UR7, R5 ;  /* 0x00000000050772ca */ /* 0x000fe200000e0000 */
[----:B------:R-:W-:Y:S02]  /*13040*/  IMAD.MOV.U32 R5, RZ, RZ, 0x40000040 ;  /* 0x40000040ff057424 */ /* 0x000fe400078e00ff */
[----:B------:R-:W-:Y:S01]  /*13050*/  VIADD R2, R2, 0x606 ;  /* 0x0000060602027836 */ /* 0x000fe20000000000 */
[----:B------:R-:W-:-:S02]  /*13060*/  WARPGROUP.DEPBAR.LE gsb0, 0x0 ;  /* 0x00008000000079c5 */ /* 0x000fc40000010000 */
[----:B------:R-:W-:-:S07]  /*13070*/  WARPGROUP.ARRIVE ;  /* 0x00000000000079c5 */ /* 0x000fce0000000000 */
[----:B------:R-:W-:Y:S01]  /*13080*/  HGMMA.64x64x16.F32 R24, gdesc[UR4], R24, gsb0 ;  /* 0x00e00000041879f0 */ /* 0x000fe20008000818 */
[----:B------:R-:W-:Y:S02]  /*13090*/  R2UR UR4, R10 ;  /* 0x000000000a0472ca */ /* 0x000fe400000e0000 */
[----:B------:R-:W-:Y:S02]  /*130a0*/  R2UR UR5, R11 ;  /* 0x000000000b0572ca */ /* 0x000fe400000e0000 */
[----:B------:R-:W-:Y:S02]  /*130b0*/  R2UR UR6, R4 ;  /* 0x00000000040672ca */ /* 0x000fe400000e0000 */
[----:B------:R-:W-:Y:S01]  /*130c0*/  R2UR UR7, R5 ;  /* 0x00000000050772ca */ /* 0x000fe200000e0000 */
[----:B------:R-:W-:Y:S02]  /*130d0*/  WARPGROUP.DEPBAR.LE gsb0, 0x0 ;  /* 0x00008000000079c5 */ /* 0x000fe40000010000 */
[----:B------:R-:W-:-:S10]  /*130e0*/  WARPGROUP.ARRIVE ;  /* 0x00000000000079c5 */ /* 0x000fd40000000000 */
        /* <DEDUP_REMOVED lines=15> */
[----:B------:R0:W1:Y:S01]  /*131e0*/  MUFU.TANH R57, R25 ;  /* 0x0000001900397308 */ /* 0x0000620000002400 */
[----:B------:R-:W-:Y:S01]  /*131f0*/  MOV R27, 0xffffffc0 ;  /* 0xffffffc0001b7802 */ /* 0x000fe20000000f00 */
[----:B------:R-:W-:Y:S01]  /*13200*/  FMUL.FTZ R28, R28, UR4 ;  /* 0x000000041c1c7c20 */ /* 0x000fe20008410000 */
[----:B------:R-:W-:Y:S01]  /*13210*/  FMUL.FTZ R32, R32, UR4 ;  /* 0x0000000420207c20 */ /* 0x000fe20008410000 */
[----:B------:R-:W-:Y:S01]  /*13220*/  FMUL.FTZ R3, R30, UR4 ;  /* 0x000000041e037c20 */ /* 0x000fe20008410000 */
[----:B------:R-:W-:Y:S01]  /*13230*/  FMUL.FTZ R30, R31, UR4 ;  /* 0x000000041f1e7c20 */ /* 0x000fe20008410000 */
[----:B------:R-:W-:Y:S01]  /*13240*/  FMUL.FTZ R0, R26, UR4 ;  /* 0x000000041a007c20 */ /* 0x000fe20008410000 */
[----:B------:R-:W-:Y:S01]  /*13250*/  FMUL.FTZ R29, R29, UR4 ;  /* 0x000000041d1d7c20 */ /* 0x000fe20008410000 */
[----:B------:R2:W3:Y:S01]  /*13260*/  MUFU.TANH R61, R38 ;  /* 0x00000026003d7308 */ /* 0x0004e20000002400 */
[----:B0-----:R-:W0:Y:S01]  /*13270*/  LDC.64 R24, c[0x0][0x9e0] ;  /* 0x00027800ff187b82 */ /* 0x001e220000000a00 */
[----:B------:R-:W-:Y:S01]  /*13280*/  FMUL.FTZ R33, R33, UR4 ;  /* 0x0000000421217c20 */ /* 0x000fe20008410000 */
[----:B------:R-:W-:Y:S01]  /*13290*/  FMUL.FTZ R34, R34, UR4 ;  /* 0x0000000422227c20 */ /* 0x000fe20008410000 */
[----:B------:R-:W-:Y:S01]  /*132a0*/  FMUL.FTZ R35, R35, UR4 ;  /* 0x0000000423237c20 */ /* 0x000fe20008410000 */
[----:B------:R-:W-:Y:S01]  /*132b0*/  FMUL.FTZ R37, R37, UR4 ;  /* 0x0000000425257c20 */ /* 0x000fe20008410000 */
[----:B------:R-:W-:Y:S01]  /*132c0*/  FMUL.FTZ R40, R40, UR4 ;  /* 0x0000000428287c20 */ /* 0x000fe20008410000 */
[----:B------:R-:W-:Y:S01]  /*132d0*/  FMUL.FTZ R42, R42, UR4 ;  /* 0x000000042a2a7c20 */ /* 0x000fe20008410000 */
[----:B------:R4:W0:Y:S01]  /*132e0*/  MUFU.TANH R58, R28 ;  /* 0x0000001c003a7308 */ /* 0x0008220000002400 */
[----:B--2---:R-:W-:-:S02]  /*132f0*/  IMAD R38, R104, R27, 0x40 ;  /* 0x0000004068267424 */ /* 0x004fc400078e021b */
[----:B------:R-:W-:Y:S01]  /*13300*/  FMUL.FTZ R44, R44, UR4 ;  /* 0x000000042c2c7c20 */ /* 0x000fe20008410000 */
[----:B------:R-:W-:Y:S01]  /*13310*/  FMUL.FTZ R45, R45, UR4 ;  /* 0x000000042d2d7c20 */ /* 0x000fe20008410000 */
[----:B------:R-:W-:Y:S01]  /*13320*/  FMUL.FTZ R46, R46, UR4 ;  /* 0x000000042e2e7c20 */ /* 0x000fe20008410000 */
[----:B------:R-:W-:Y:S02]  /*13330*/  IMAD.IADD R27, R219, 0x1, R38 ;  /* 0x00000001db1b7824 */ /* 0x000fe400078e0226 */
[----:B------:R-:W-:Y:S01]  /*13340*/  FMUL.FTZ R48, R48, UR4 ;  /* 0x0000000430307c20 */ /* 0x000fe20008410000 */
[----:B------:R-:W-:Y:S01]  /*13350*/  FMUL.FTZ R49, R49, UR4 ;  /* 0x0000000431317c20 */ /* 0x000fe20008410000 */
[----:B------:R2:W0:Y:S01]  /*13360*/  MUFU.TANH R31, R32 ;  /* 0x00000020001f7308 */ /* 0x0004220000002400 */
[----:B------:R-:W-:Y:S01]  /*13370*/  FMUL.FTZ R5, R50, UR4 ;  /* 0x0000000432057c20 */ /* 0x000fe20008410000 */
[----:B------:R-:W-:Y:S01]  /*13380*/  FMUL.FTZ R4, R51, UR4 ;  /* 0x0000000433047c20 */ /* 0x000fe20008410000 */
[----:B------:R-:W-:Y:S01]  /*13390*/  FMUL.FTZ R52, R52, UR4 ;  /* 0x0000000434347c20 */ /* 0x000fe20008410000 */
[----:B------:R-:W-:Y:S01]  /*133a0*/  FMUL.FTZ R53, R53, UR4 ;  /* 0x0000000435357c20 */ /* 0x000fe20008410000 */
[----:B----4-:R-:W-:Y:S01]  /*133b0*/  FMUL.FTZ R28, R54, UR4 ;  /* 0x00000004361c7c20 */ /* 0x010fe20008410000 */
[----:B------:R-:W-:Y:S01]  /*133c0*/  FMUL.FTZ R36, R36, UR4 ;  /* 0x0000000424247c20 */ /* 0x000fe20008410000 */
[----:B------:R-:W-:Y:S01]  /*133d0*/  FMUL.FTZ R39, R39, UR4 ;  /* 0x0000000427277c20 */ /* 0x000fe20008410000 */
[----:B------:R-:W-:Y:S01]  /*133e0*/  FMUL.FTZ R41, R41, UR4 ;  /* 0x0000000429297c20 */ /* 0x000fe20008410000 */
[----:B--2---:R-:W-:Y:S01]  /*133f0*/  FMUL.FTZ R32, R55, UR4 ;  /* 0x0000000437207c20 */ /* 0x004fe20008410000 */
[----:B------:R-:W-:Y:S01]  /*13400*/  FMUL.FTZ R47, R47, UR4 ;  /* 0x000000042f2f7c20 */ /* 0x000fe20008410000 */
[----:B------:R2:W-:Y:S01]  /*13410*/  @!P1 SYNCS.ARRIVE.TRANS64.RED.A1T0 RZ, [R23+URZ], RZ ;  /* 0x000000ff17ff99a7 */ /* 0x0005e2000810043f */
[----:B0-----:R-:W-:Y:S01]  /*13420*/  ISETP.GE.AND P2, PT, R25, 0x1, PT ;  /* 0x000000011900780c */ /* 0x001fe20003f46270 */
[----:B------:R-:W0:Y:S01]  /*13430*/  MUFU.TANH R59, R35 ;  /* 0x00000023003b7308 */ /* 0x000e220000002400 */
[----:B------:R-:W-:Y:S01]  /*13440*/  FMUL.FTZ R43, R43, UR4 ;  /* 0x000000042b2b7c20 */ /* 0x000fe20008410000 */
[----:B------:R-:W-:-:S02]  /*13450*/  MOV R26, UR8 ;  /* 0x00000008001a7c02 */ /* 0x000fc40008000f00 */
[----:B------:R-:W-:Y:S02]  /*13460*/  LEA R50, R104, 0xffffffc0, 0x6 ;  /* 0xffffffc068327811 */ /* 0x000fe400078e30ff */
[----:B--2---:R-:W-:Y:S01]  /*13470*/  IADD3 R23, -R224, 0x1, R27 ;  /* 0x00000001e0177810 */ /* 0x004fe20007ffe11b */
[----:B------:R2:W-:Y:S01]  /*13480*/  STL [R1+0x24], R26 ;  /* 0x0000241a01007387 */ /* 0x0005e20000100800 */
[----:B------:R-:W4:Y:S03]  /*13490*/  MUFU.TANH R56, R56 ;  /* 0x0000003800387308 */ /* 0x000f260000002400 */
[----:B------:R-:W-:-:S04]  /*134a0*/  IMAD R23, R234, -0x2, R23 ;  /* 0xfffffffeea177824 */ /* 0x000fc800078e0217 */
[C---:B------:R-:W-:Y:S01]  /*134b0*/  IMAD.IADD R54, R23.reuse, 0x1, R24 ;  /* 0x0000000117367824 */ /* 0x040fe200078e0218 */
[----:B------:R-:W0:Y:S01]  /*134c0*/  MUFU.TANH R0, R0 ;  /* 0x0000000000007308 */ /* 0x000e220000002400 */
[----:B------:R-:W-:-:S07]  /*134d0*/  VIADD R66, R23, UR8 ;  /* 0x0000000817427c36 */ /* 0x000fce0008000000 */
        /* <DEDUP_REMOVED lines=24> */
[----:B------:R1:W0:Y:S02]  /*13660*/  MUFU.TANH R63, R43 ;  /* 0x0000002b003f7308 */ /* 0x0002240000002400 */
[----:B-1----:R-:W-:-:S02]  /*13670*/  IMAD R43, R234, -0x2, R27 ;  /* 0xfffffffeea2b7824 */ /* 0x002fc400078e021b */
[----:B------:R-:W-:-:S03]  /*13680*/  IMAD.IADD R27, R66, 0x1, R231 ;  /* 0x00000001421b7824 */ /* 0x000fc600078e02e7 */
[----:B--2---:R-:W-:Y:S01]  /*13690*/  VIADDMNMX R26, R231, R54, R43, PT ;  /* 0x00000036e71a7246 */ /* 0x004fe2000380012b */
[----:B---34-:R-:W-:Y:S06]  /*136a0*/  @!P2 BRA `(.L_x_1556) ;  /* 0x000000000050a947 */ /* 0x018fec0003800000 */
[----:B------:R-:W-:Y:S01]  /*136b0*/  IADD3 R23, -R224, R219, R231 ;  /* 0x000000dbe0177210 */ /* 0x000fe20007ffe1e7 */
[----:B------:R-:W-:Y:S03]  /*136c0*/  BSSY B0, `(.L_x_1557) ;  /* 0x000000e000007945 */ /* 0x000fe60003800000 */
[----:B------:R-:W-:-:S13]  /*136d0*/  ISETP.GT.AND P3, PT, R23, -0x1, PT ;  /* 0xffffffff1700780c */ /* 0x000fda0003f64270 */
[----:B------:R-:W-:Y:S05]  /*136e0*/  @P3 BRA `(.L_x_1558) ;  /* 0x00000000001c3947 */ /* 0x000fea0003800000 */
[----:B------:R-:W-:Y:S02]  /*136f0*/  ISETP.NE.AND P3, PT, R25, 0x1, PT ;  /* 0x000000011900780c */ /* 0x000fe40003f65270 */
[----:B------:R-:W-:-:S11]  /*13700*/  LOP3.LUT R23, RZ, R23, RZ, 0x33, !PT ;  /* 0x00000017ff177212 */ /* 0x000fd600078e33ff */
[----:B------:R-:W1:Y:S02]  /*13710*/  @P3 LDC.64 R68, c[0x0][0x9e8] ;  /* 0x00027a00ff443b82 */ /* 0x000e640000000a00 */
[----:B-1----:R-:W-:-:S05]  /*13720*/  @P3 IMAD.HI.U32 R36, R23, R68, RZ ;  /* 0x0000004417243227 */ /* 0x002fca00078e00ff */
[----:B------:R-:W-:-:S04]  /*13730*/  @P3 SHF.R.U32.HI R23, RZ, R69, R36 ;  /* 0x00000045ff173219 */ /* 0x000fc80000011624 */
[----:B------:R-:W-:Y:S01]  /*13740*/  LOP3.LUT R23, RZ, R23, RZ, 0x33, !PT ;  /* 0x00000017ff177212 */ /* 0x000fe200078e33ff */
[----:B------:R-:W-:Y:S06]  /*13750*/  BRA `(.L_x_1559) ;  /* 0x0000000000107947 */ /* 0x000fec0003800000 */
.L_x_1558:
[----:B------:R-:W-:-:S13]  /*13760*/  ISETP.NE.AND P3, PT, R25, 0x1, PT ;  /* 0x000000011900780c */ /* 0x000fda0003f65270 */
[----:B------:R-:W1:Y:S02]  /*13770*/  @P3 LDC.64 R68, c[0x0][0x9e8] ;  /* 0x00027a00ff443b82 */ /* 0x000e640000000a00 */
[----:B-1----:R-:W-:-:S05]  /*13780*/  @P3 IMAD.HI.U32 R36, R23, R68, RZ ;  /* 0x0000004417243227 */ /* 0x002fca00078e00ff */
[----:B------:R-:W-:-:S07]  /*13790*/  @P3 SHF.R.U32.HI R23, RZ, R69, R36 ;  /* 0x00000045ff173219 */ /* 0x000fce0000011624 */
.L_x_1559:
[----:B------:R-:W-:Y:S05]  /*137a0*/  BSYNC B0 ;  /* 0x0000000000007941 */ /* 0x000fea0003800000 */
.L_x_1557:
[----:B------:R-:W-:-:S04]  /*137b0*/  IMAD R23, R23, R25, -R50 ;  /* 0x0000001917177224 */ /* 0x000fc800078e0a32 */
[----:B------:R-:W-:-:S05]  /*137c0*/  IMAD R36, R234, -0x2, R23 ;  /* 0xfffffffeea247824 */ /* 0x000fca00078e0217 */
[----:B------:R-:W-:Y:S02]  /*137d0*/  VIMNMX R27, R27, R36, !PT ;  /* 0x000000241b1b7248 */ /* 0x000fe40007fe0100 */
[----:B------:R-:W-:-:S07]  /*137e0*/  VIADDMNMX R26, R36, R25, R26, PT ;  /* 0x00000019241a7246 */ /* 0x000fce000380011a */
.L_x_1556:
[C---:B------:R-:W-:Y:S02]  /*137f0*/  ISETP.GE.AND P3, PT, R38.reuse, 0x2, PT ;  /* 0x000000022600780c */ /* 0x040fe40003f66270 */
[----:B------:R-:W-:Y:S02]  /*13800*/  ISETP.GE.AND P4, PT, R38, 0x9, PT ;  /* 0x000000092600780c */ /* 0x000fe40003f86270 */
[C---:B------:R-:W-:Y:S02]  /*13810*/  ISETP.GT.AND P6, PT, R27.reuse, 0x1, !P3 ;  /* 0x000000011b00780c */ /* 0x040fe40005fc4270 */
[----:B------:R-:W-:Y:S02]  /*13820*/  ISETP.GT.AND P5, PT, R27, 0x8, !P4 ;  /* 0x000000081b00780c */ /* 0x000fe400067a4270 */
[C---:B------:R-:W-:Y:S02]  /*13830*/  ISETP.LT.OR P6, PT, R26.reuse, 0x2, P6 ;  /* 0x000000021a00780c */ /* 0x040fe400037c1670 */
[----:B------:R-:W-:-:S02]  /*13840*/  ISETP.LT.OR P5, PT, R26, 0x9, P5 ;  /* 0x000000091a00780c */ /* 0x000fc40002fa1670 */
[----:B------:R-:W-:Y:S02]  /*13850*/  FSEL R67, R57, -INF , !P6 ;  /* 0xff80000039437808 */ /* 0x000fe40007000000 */
[----:B------:R-:W-:Y:S02]  /*13860*/  ISETP.GE.AND P6, PT, R38, 0xa, PT ;  /* 0x0000000a2600780c */ /* 0x000fe40003fc6270 */
[----:B------:R-:W-:Y:S02]  /*13870*/  FSEL R69, R58, -INF , !P5 ;  /* 0xff8000003a457808 */ /* 0x000fe40006800000 */
[----:B------:R-:W-:Y:S02]  /*13880*/  ISETP.GT.AND P5, PT, R27, 0x9, !P6 ;  /* 0x000000091b00780c */ /* 0x000fe400077a4270 */
[----:B------:R-:W-:Y:S02]  /*13890*/  P2R R47, PR, RZ, 0x40 ;  /* 0x00000040ff2f7803 */ /* 0x000fe40000000000 */
[----:B------:R-:W-:-:S02]  /*138a0*/  ISETP.LT.OR P5, PT, R26, 0xa, P5 ;  /* 0x0000000a1a00780c */ /* 0x000fc40002fa1670 */
[----:B------:R-:W-:Y:S02]  /*138b0*/  ISETP.GE.AND P6, PT, R38, 0x11, PT ;  /* 0x000000112600780c */ /* 0x000fe40003fc6270 */
[----:B0-----:R-:W-:Y:S02]  /*138c0*/  FSEL R73, R29, -INF , !P5 ;  /* 0xff8000001d497808 */ /* 0x001fe40006800000 */
        /* <DEDUP_REMOVED lines=10> */
[C---:B------:R-:W-:Y:S02]  /*13970*/  ISETP.GT.AND P5, PT, R27.reuse, 0x18, !P6 ;  /* 0x000000181b00780c */ /* 0x040fe400077a4270 */
        /* <DEDUP_REMOVED lines=47> */
[----:B------:R-:W-:Y:S02]  /*13c70*/  ISETP.GE.AND P6, PT, R38, 0x3a, PT ;  /* 0x0000003a2600780c */ /* 0x000fe40003fc6270 */
[----:B------:R-:W-:Y:S02]  /*13c80*/  IADD3 R38, R66, 0x8, R231 ;  /* 0x0000000842267810 */ /* 0x000fe40007ffe0e7 */
[----:B------:R-:W-:Y:S02]  /*13c90*/  P2R R52, PR, RZ, 0x40 ;  /* 0x00000040ff347803 */ /* 0x000fe40000000000 */
[----:B------:R-:W-:-:S04]  /*13ca0*/  ISETP.GT.AND P6, PT, R27, 0x39, !P6 ;  /* 0x000000391b00780c */ /* 0x000fc800077c4270 */
[----:B------:R-:W-:Y:S02]  /*13cb0*/  ISETP.LT.OR P6, PT, R26, 0x3a, P6 ;  /* 0x0000003a1a00780c */ /* 0x000fe400037c1670 */
[----:B------:R-:W-:Y:S02]  /*13cc0*/  IADD3 R26, R231, 0x8, RZ ;  /* 0x00000008e71a7810 */ /* 0x000fe40007ffe0ff */
[----:B------:R-:W-:Y:S02]  /*13cd0*/  FSEL R29, R53, -INF , !P6 ;  /* 0xff800000351d7808 */ /* 0x000fe40007000000 */
[----:B------:R-:W-:Y:S01]  /*13ce0*/  VIADDMNMX R36, R26, R54, R43, PT ;  /* 0x000000361a247246 */ /* 0x000fe2000380012b */
[----:B------:R-:W-:Y:S06]  /*13cf0*/  @!P2 BRA `(.L_x_1560) ;  /* 0x000000000054a947 */ /* 0x000fec0003800000 */
[----:B------:R-:W-:Y:S01]  /*13d00*/  IADD3 R27, R219, 0x8, R231 ;  /* 0x00000008db1b7810 */ /* 0x000fe20007ffe0e7 */
[----:B------:R-:W-:Y:S04]  /*13d10*/  BSSY B0, `(.L_x_1561) ;  /* 0x000000f000007945 */ /* 0x000fe80003800000 */
[----:B------:R-:W-:-:S05]  /*13d20*/  IMAD.IADD R40, R27, 0x1, -R224 ;  /* 0x000000011b287824 */ /* 0x000fca00078e0ae0 */
        /* <DEDUP_REMOVED lines=9> */
.L_x_1562:
[----:B------:R-:W-:-:S13]  /*13dc0*/  ISETP.NE.AND P6, PT, R25, 0x1, PT ;  /* 0x000000011900780c */ /* 0x000fda0003fc5270 */
[----:B------:R-:W0:Y:S02]  /*13dd0*/  @P6 LDC.64 R26, c[0x0][0x9e8] ;  /* 0x00027a00ff1a6b82 */ /* 0x000e240000000a00 */
[----:B0-----:R-:W-:-:S05]  /*13de0*/  @P6 IMAD.HI.U32 R26, R40, R26, RZ ;  /* 0x0000001a281a6227 */ /* 0x001fca00078e00ff */
[----:B------:R-:W-:-:S07]  /*13df0*/  @P6 SHF.R.U32.HI R40, RZ, R27, R26 ;  /* 0x0000001bff286219 */ /* 0x000fce000001161a */
.L_x_1563:
[----:B------:R-:W-:Y:S05]  /*13e00*/  BSYNC B0 ;  /* 0x0000000000007941 */ /* 0x000fea0003800000 */
.L_x_1561:
[----:B------:R-:W-:-:S04]  /*13e10*/  IMAD R27, R40, R25, -R50 ;  /* 0x00000019281b7224 */ /* 0x000fc800078e0a32 */
[----:B------:R-:W-:-:S05]  /*13e20*/  IMAD R27, R234, -0x2, R27 ;  /* 0xfffffffeea1b7824 */ /* 0x000fca00078e021b */
[----:B------:R-:W-:Y:S02]  /*13e30*/  VIMNMX R38, R38, R27, !PT ;  /* 0x0000001b26267248 */ /* 0x000fe40007fe0100 */
[----:B------:R-:W-:-:S07]  /*13e40*/  VIADDMNMX R36, R27, R25, R36, PT ;  /* 0x000000191b247246 */ /* 0x000fce0003800124 */
.L_x_1560:
[C---:B------:R-:W-:Y:S01]  /*13e50*/  ISETP.GT.AND P3, PT, R38.reuse, 0x1, !P3 ;  /* 0x000000012600780c */ /* 0x040fe20005f64270 */
[----:B------:R-:W-:Y:S01]  /*13e60*/  ULDC UR4, c[0x0][0x988] ;  /* 0x0002620000047ab9 */ /* 0x000fe20000000800 */
[----:B------:R-:W-:Y:S02]  /*13e70*/  ISETP.GT.AND P4, PT, R38, 0x8, !P4 ;  /* 0x000000082600780c */ /* 0x000fe40006784270 */
[C---:B------:R-:W-:Y:S02]  /*13e80*/  ISETP.LT.OR P3, PT, R36.reuse, 0x2, P3 ;  /* 0x000000022400780c */ /* 0x040fe40001f61670 */
[----:B------:R-:W-:Y:S02]  /*13e90*/  ISETP.LT.OR P4, PT, R36, 0x9, P4 ;  /* 0x000000092400780c */ /* 0x000fe40002781670 */
[----:B------:R-:W-:Y:S01]  /*13ea0*/  FSEL R26, R2, -INF , !P3 ;  /* 0xff800000021a7808 */ /* 0x000fe20005800000 */
[----:B------:R-:W-:Y:S01]  /*13eb0*/  IMAD.U32 R2, RZ, RZ, UR4 ;  /* 0x00000004ff027e24 */ /* 0x000fe2000f8e00ff */
[----:B------:R-:W-:-:S02]  /*13ec0*/  ISETP.NE.AND P3, PT, R47, RZ, PT ;  /* 0x000000ff2f00720c */ /* 0x000fc40003f65270 */
[----:B------:R-:W-:Y:S02]  /*13ed0*/  FSEL R45, R3, -INF , !P4 ;  /* 0xff800000032d7808 */ /* 0x000fe40006000000 */
[----:B------:R-:W-:Y:S02]  /*13ee0*/  ISETP.GT.AND P3, PT, R38, 0x9, !P3 ;  /* 0x000000092600780c */ /* 0x000fe40005f64270 */
[----:B------:R-:W-:Y:S02]  /*13ef0*/  ISETP.NE.AND P4, PT, R71, RZ, PT ;  /* 0x000000ff4700720c */ /* 0x000fe40003f85270 */
[----:B------:R-:W-:Y:S02]  /*13f00*/  ISETP.LT.OR P3, PT, R36, 0xa, P3 ;  /* 0x0000000a2400780c */ /* 0x000fe40001f61670 */
[----:B------:R-:W-:Y:S02]  /*13f10*/  ISETP.NE.AND P6, PT, R44, RZ, PT ;  /* 0x000000ff2c00720c */ /* 0x000fe40003fc5270 */
[----:B------:R-:W-:-:S02]  /*13f20*/  FSEL R47, R30, -INF , !P3 ;  /* 0xff8000001e2f7808 */ /* 0x000fc40005800000 */
[----:B------:R-:W-:Y:S02]  /*13f30*/  ISETP.NE.AND P3, PT, R51, RZ, PT ;  /* 0x000000ff3300720c */ /* 0x000fe40003f65270 */
[C---:B------:R-:W-:Y:S02]  /*13f40*/  ISETP.GT.AND P5, PT, R38.reuse, 0x38, !P5 ;  /* 0x000000382600780c */ /* 0x040fe40006fa4270 */
[----:B------:R-:W-:Y:S02]  /*13f50*/  ISETP.GT.AND P3, PT, R38, 0x10, !P3 ;  /* 0x000000102600780c */ /* 0x000fe40005f64270 */
[C---:B------:R-:W-:Y:S02]  /*13f60*/  ISETP.LT.OR P5, PT, R36.reuse, 0x39, P5 ;  /* 0x000000392400780c */ /* 0x040fe40002fa1670 */
[----:B------:R-:W-:Y:S02]  /*13f70*/  ISETP.LT.OR P3, PT, R36, 0x11, P3 ;  /* 0x000000112400780c */ /* 0x000fe40001f61670 */
[----:B------:R-:W-:-:S02]  /*13f80*/  IADD3 R152, R219, -R224, RZ ;  /* 0x800000e0db987210 */ /* 0x000fc40007ffe0ff */
[----:B------:R-:W-:Y:S02]  /*13f90*/  FSEL R49, R34, -INF , !P3 ;  /* 0xff80000022317808 */ /* 0x000fe40005800000 */
[----:B------:R-:W-:Y:S01]  /*13fa0*/  ISETP.NE.AND P3, PT, R55, RZ, PT ;  /* 0x000000ff3700720c */ /* 0x000fe20003f65270 */
[----:B------:R-:W-:Y:S03]  /*13fb0*/  STL [R1+0x8], R152 ;  /* 0x0000089801007387 */ /* 0x000fe60000100800 */
[----:B------:R-:W-:-:S04]  /*13fc0*/  ISETP.GT.AND P3, PT, R38, 0x11, !P3 ;  /* 0x000000112600780c */ /* 0x000fc80005f64270 */
[----:B------:R-:W-:-:S04]  /*13fd0*/  ISETP.LT.OR P3, PT, R36, 0x12, P3 ;  /* 0x000000122400780c */ /* 0x000fc80001f61670 */
[----:B------:R-:W-:Y:S02]  /*13fe0*/  FSEL R51, R59, -INF , !P3 ;  /* 0xff8000003b337808 */ /* 0x000fe40005800000 */
[----:B------:R-:W-:-:S04]  /*13ff0*/  ISETP.NE.AND P3, PT, R57, RZ, PT ;  /* 0x000000ff3900720c */ /* 0x000fc80003f65270 */
        /* <DEDUP_REMOVED lines=19> */
[----:B------:R-:W-:Y:S02]  /*14130*/  ISETP.GT.AND P3, PT, R38, 0x29, !P4 ;  /* 0x000000292600780c */ /* 0x000fe40006764270 */
[----:B------:R-:W-:Y:S02]  /*14140*/  ISETP.NE.AND P4, PT, R48, RZ, PT ;  /* 0x000000ff3000720c */ /* 0x000fe40003f85270 */
[----:B------:R-:W-:Y:S02]  /*14150*/  ISETP.LT.OR P3, PT, R36, 0x2a, P3 ;  /* 0x0000002a2400780c */ /* 0x000fe40001f61670 */
[----:B------:R-:W-:Y:S02]  /*14160*/  ISETP.GT.AND P4, PT, R38, 0x31, !P4 ;  /* 0x000000312600780c */ /* 0x000fe40006784270 */
[----:B------:R-:W-:-:S02]  /*14170*/  FSEL R27, R64, -INF , !P3 ;  /* 0xff800000401b7808 */ /* 0x000fc40005800000 */
[----:B------:R-:W-:Y:S02]  /*14180*/  ISETP.GT.AND P3, PT, R38, RZ, !P6 ;  /* 0x000000ff2600720c */ /* 0x000fe40007764270 */
[----:B------:R-:W-:Y:S02]  /*14190*/  ISETP.NE.AND P6, PT, R52, RZ, PT ;  /* 0x000000ff3400720c */ /* 0x000fe40003fc5270 */
[C---:B------:R-:W-:Y:S02]  /*141a0*/  ISETP.LT.OR P3, PT, R36.reuse, 0x1, P3 ;  /* 0x000000012400780c */ /* 0x040fe40001f61670 */
[----:B------:R-:W-:Y:S02]  /*141b0*/  ISETP.LT.OR P4, PT, R36, 0x32, P4 ;  /* 0x000000322400780c */ /* 0x000fe40002781670 */
[----:B------:R-:W-:Y:S02]  /*141c0*/  FSEL R43, R0, -INF , !P3 ;  /* 0xff800000002b7808 */ /* 0x000fe40005800000 */
[----:B------:R-:W-:-:S02]  /*141d0*/  FMNMX.FTZ R0, R65, R67, !PT ;  /* 0x0000004341007209 */ /* 0x000fc40007810000 */
[----:B------:R-:W-:Y:S02]  /*141e0*/  ISETP.GT.AND P6, PT, R38, 0x39, !P6 ;  /* 0x000000392600780c */ /* 0x000fe400077c4270 */
[----:B------:R-:W-:Y:S02]  /*141f0*/  FMNMX.FTZ R0, R69, R0, !PT ;  /* 0x0000000045007209 */ /* 0x000fe40007810000 */
[----:B------:R-:W-:Y:S02]  /*14200*/  FSEL R63, R4, -INF , !P4 ;  /* 0xff800000043f7808 */ /* 0x000fe40006000000 */
[----:B------:R-:W-:Y:S02]  /*14210*/  FMNMX.FTZ R0, R73, R0, !PT ;  /* 0x0000000049007209 */ /* 0x000fe40007810000 */
[----:B------:R-:W-:Y:S02]  /*14220*/  ISETP.LT.OR P6, PT, R36, 0x3a, P6 ;  /* 0x0000003a2400780c */ /* 0x000fe400037c1670 */
        /* <DEDUP_REMOVED lines=11> */
[----:B------:R-:W-:-:S05]  /*142e0*/  FMNMX.FTZ R30, R29, R0, !PT ;  /* 0x000000001d1e7209 */ /* 0x000fca0007810000 */
[----:B------:R-:W0:Y:S02]  /*142f0*/  SHFL.BFLY PT, R3, R30, 0x2, 0x1f ;  /* 0x0c401f001e037f89 */ /* 0x000e2400000e0000 */
[----:B0-----:R-:W-:-:S05]  /*14300*/  FMNMX.FTZ R34, R30, R3, !PT ;  /* 0x000000031e227209 */ /* 0x001fca0007810000 */
[----:B------:R-:W0:Y:S02]  /*14310*/  SHFL.BFLY PT, R3, R34, 0x1, 0x1f ;  /* 0x0c201f0022037f89 */ /* 0x000e2400000e0000 */
[----:B0-----:R-:W-:-:S04]  /*14320*/  FMNMX.FTZ R3, R34, R3, !PT ;  /* 0x0000000322037209 */ /* 0x001fc80007810000 */
        /* <DEDUP_REMOVED lines=8> */
[----:B------:R-:W-:Y:S01]  /*143b0*/  ISETP.GT.AND P3, PT, R38, 0x30, !P3 ;  /* 0x000000302600780c */ /* 0x000fe20005f64270 */
[--C-:B------:R-:W-:Y:S01]  /*143c0*/  FFMA.FTZ R34, R75, R2, -R40.reuse ;  /* 0x000000024b227223 */ /* 0x100fe20000010828 */
[----:B------:R-:W-:Y:S01]  /*143d0*/  FMNMX.FTZ R0, R47, R0, !PT ;  /* 0x000000002f007209 */ /* 0x000fe20007810000 */
[----:B------:R-:W-:Y:S01]  /*143e0*/  MUFU.EX2 R71, R4 ;  /* 0x0000000400477308 */ /* 0x000fe20000000800 */
[----:B------:R-:W-:Y:S01]  /*143f0*/  ISETP.LT.OR P3, PT, R36, 0x31, P3 ;  /* 0x000000312400780c */ /* 0x000fe20001f61670 */
[--C-:B------:R-:W-:Y:S01]  /*14400*/  FFMA.FTZ R36, R77, R2, -R40.reuse ;  /* 0x000000024d247223 */ /* 0x100fe20000010828 */
[----:B------:R-:W-:Y:S01]  /*14410*/  FMNMX.FTZ R0, R49, R0, !PT ;  /* 0x0000000031007209 */ /* 0x000fe20007810000 */
[-CC-:B------:R-:W-:Y:S01]  /*14420*/  FFMA.FTZ R29, R29, R2.reuse, -R40.reuse ;  /* 0x000000021d1d7223 */ /* 0x180fe20000010828 */
[----:B------:R-:W-:Y:S01]  /*14430*/  FSEL R5, R5, -INF , !P3 ;  /* 0xff80000005057808 */ /* 0x000fe20005800000 */
[--C-:B------:R-:W-:Y:S01]  /*14440*/  FFMA.FTZ R38, R79, R2, -R40.reuse ;  /* 0x000000024f267223 */ /* 0x100fe20000010828 */
[----:B------:R-:W-:Y:S01]  /*14450*/  FMNMX.FTZ R0, R51, R0, !PT ;  /* 0x0000000033007209 */ /* 0x000fe20007810000 */
[----:B------:R-:W0:Y:S01]  /*14460*/  MUFU.EX2 R30, R30 ;  /* 0x0000001e001e7308 */ /* 0x000e220000000800 */
[----:B------:R-:W-:Y:S01]  /*14470*/  FSEL R65, R28, -INF , !P5 ;  /* 0xff8000001c417808 */ /* 0x000fe20006800000 */
[--C-:B------:R-:W-:Y:S01]  /*14480*/  FFMA.FTZ R28, R69, R2, -R40.reuse ;  /* 0x00000002451c7223 */ /* 0x100fe20000010828 */
[----:B------:R-:W-:Y:S01]  /*14490*/  FMNMX.FTZ R0, R53, R0, !PT ;  /* 0x0000000035007209 */ /* 0x000fe20007810000 */
[-CC-:B------:R-:W-:Y:S01]  /*144a0*/  FFMA.FTZ R42, R81, R2.reuse, -R40.reuse ;  /* 0x00000002512a7223 */ /* 0x180fe20000010828 */
[----:B------:R-:W-:Y:S01]  /*144b0*/  FSEL R67, R32, -INF , !P6 ;  /* 0xff80000020437808 */ /* 0x000fe20007000000 */
        /* <DEDUP_REMOVED lines=10> */
[----:B------:R-:W1:Y:S01]  /*14560*/  MUFU.EX2 R73, R32 ;  /* 0x0000002000497308 */ /* 0x000e620000000800 */
[-CC-:B------:R-:W-:Y:S01]  /*14570*/  FFMA.FTZ R33, R33, R2.reuse, -R40.reuse ;  /* 0x0000000221217223 */ /* 0x180fe20000010828 */
[----:B------:R-:W-:Y:S01]  /*14580*/  FFMA.FTZ R23, R23, R2, -R40 ;  /* 0x0000000217177223 */ /* 0x000fe20000010828 */
[----:B------:R-:W-:-:S02]  /*14590*/  FMNMX.FTZ R0, R61, R0, !PT ;  /* 0x000000003d007209 */ /* 0x000fc40007810000 */
[----:B0-----:R-:W-:Y:S02]  /*145a0*/  F2FP.F16.F32.PACK_AB R196, R71, R30 ;  /* 0x0000001e47c4723e */ /* 0x001fe400000000ff */
        /* <DEDUP_REMOVED lines=8> */
[----:B------:R1:W-:Y:S04]  /*14630*/  MUFU.EX2 R186, R29 ;  /* 0x0000001d00ba7308 */ /* 0x0003e80000000800 */
[----:B------:R-:W2:Y:S04]  /*14640*/  SHFL.BFLY PT, R69, R0, 0x2, 0x1f ;  /* 0x0c401f0000457f89 */ /* 0x000ea800000e0000 */
[----:B------:R-:W-:Y:S01]  /*14650*/  MUFU.EX2 R38, R38 ;  /* 0x0000002600267308 */ /* 0x000fe20000000800 */
[----:B-1----:R-:W-:Y:S01]  /*14660*/  FADD.FTZ R29, R30, R71 ;  /* 0x000000471e1d7221 */ /* 0x002fe20000010000 */
[----:B0-----:R-:W-:-:S03]  /*14670*/  F2FP.F16.F32.PACK_AB R192, R75, R34 ;  /* 0x000000224bc0723e */ /* 0x001fc600000000ff */
[----:B------:R-:W-:-:S03]  /*14680*/  FADD.FTZ R44, R28, R29 ;  /* 0x0000001d1c2c7221 */ /* 0x000fc60000010000 */
[----:B------:R-:W0:Y:S01]  /*14690*/  MUFU.EX2 R77, R42 ;  /* 0x0000002a004d7308 */ /* 0x000e220000000800 */
[----:B------:R-:W-:-:S04]  /*146a0*/  FADD.FTZ R29, R73, R44 ;  /* 0x0000002c491d7221 */ /* 0x000fc80000010000 */
[----:B------:R-:W-:-:S03]  /*146b0*/  FADD.FTZ R46, R34, R29 ;  /* 0x0000001d222e7221 */ /* 0x000fc60000010000 */
[----:B------:R-:W1:Y:S01]  /*146c0*/  MUFU.EX2 R41, R41 ;  /* 0x0000002900297308 */ /* 0x000e620000000800 */
[----:B--2---:R-:W-:-:S07]  /*146d0*/  FMNMX.FTZ R69, R0, R69, !PT ;  /* 0x0000004500457209 */ /* 0x004fce0007810000 */
[----:B------:R-:W2:Y:S01]  /*146e0*/  MUFU.EX2 R188, R39 ;  /* 0x0000002700bc7308 */ /* 0x000ea20000000800 */
[----:B------:R-:W3:Y:S01]  /*146f0*/  SHFL.BFLY PT, R4, R69, 0x1, 0x1f ;  /* 0x0c201f0045047f89 */ /* 0x000ee200000e0000 */
[----:B0-----:R-:W-:-:S06]  /*14700*/  F2FP.F16.F32.PACK_AB R194, R77, R38 ;  /* 0x000000264dc2723e */ /* 0x001fcc00000000ff */
[----:B------:R0:W-:Y:S08]  /*14710*/  MUFU.EX2 R184, R31 ;  /* 0x0000001f00b87308 */ /* 0x0001f00000000800 */
[----:B------:R-:W-:Y:S01]  /*14720*/  MUFU.EX2 R37, R37 ;  /* 0x0000002500257308 */ /* 0x000fe20000000800 */
[----:B0-----:R-:W-:-:S04]  /*14730*/  FADD.FTZ R31, R75, R46 ;  /* 0x0000002e4b1f7221 */ /* 0x001fc80000010000 */
[----:B------:R-:W-:-:S03]  /*14740*/  FADD.FTZ R48, R38, R31 ;  /* 0x0000001f26307221 */ /* 0x000fc60000010000 */
[----:B------:R-:W-:Y:S01]  /*14750*/  MUFU.EX2 R190, R35 ;  /* 0x0000002300be7308 */ /* 0x000fe20000000800 */
[----:B---3--:R-:W-:Y:S01]  /*14760*/  FMNMX.FTZ R4, R69, R4, !PT ;  /* 0x0000000445047209 */ /* 0x008fe20007810000 */
[----:B------:R-:W-:-:S03]  /*14770*/  FADD.FTZ R48, R77, R48 ;  /* 0x000000304d307221 */ /* 0x000fc60000010000 */
[C---:B------:R-:W-:Y:S01]  /*14780*/  FSETP.NEU.FTZ.AND P3, PT, R4.reuse, -INF , PT ;  /* 0xff8000000400780b */ /* 0x040fe20003f7d000 */
[----:B------:R-:W-:Y:S01]  /*14790*/  FMUL.FTZ R0, R4, R2 ;  /* 0x0000000204007220 */ /* 0x000fe20000410000 */
[----:B-1----:R-:W-:Y:S01]  /*147a0*/  FADD.FTZ R31, R41, R48 ;  /* 0x00000030291f7221 */ /* 0x002fe20000010000 */
[----:B------:R-:W-:Y:S03]  /*147b0*/  MUFU.EX2 R33, R33 ;  /* 0x0000002100217308 */ /* 0x000fe60000000800 */
[----:B------:R-:W-:Y:S01]  /*147c0*/  FSEL R0, R0, RZ, P3 ;  /* 0x000000ff00007208 */ /* 0x000fe20001800000 */
[C---:B--2---:R-:W-:Y:S01]  /*147d0*/  FADD.FTZ R48, R188.reuse, R31 ;  /* 0x0000001fbc307221 */ /* 0x044fe20000010000 */
[----:B------:R-:W-:-:S03]  /*147e0*/  F2FP.F16.F32.PACK_AB R188, R188, R41 ;  /* 0x00000029bcbc723e */ /* 0x000fc600000000ff */
        /* <DEDUP_REMOVED lines=17> */
[----:B------:R-:W-:-:S05]  /*14900*/  FFMA.FTZ R67, R67, R2, -R0 ;  /* 0x0000000243437223 */ /* 0x000fca0000010800 */
[----:B------:R-:W1:Y:S08]  /*14910*/  MUFU.EX2 R45, R45 ;  /* 0x0000002d002d7308 */ /* 0x000e700000000800 */
[----:B------:R-:W2:Y:S01]  /*14920*/  MUFU.EX2 R32, R47 ;  /* 0x0000002f00207308 */ /* 0x000ea20000000800 */
[----:B0-----:R-:W-:Y:S01]  /*14930*/  FADD.FTZ R44, R43, R26 ;  /* 0x0000001a2b2c7221 */ /* 0x001fe20000010000 */
[----:B------:R-:W-:-:S06]  /*14940*/  F2FP.F16.F32.PACK_AB R197, R26, R43 ;  /* 0x0000002b1ac5723e */ /* 0x000fcc00000000ff */
        /* <DEDUP_REMOVED lines=8> */
[C---:B-1----:R-:W-:Y:S01]  /*149d0*/  FADD.FTZ R46, R36.reuse, R29 ;  /* 0x0000001d242e7221 */ /* 0x042fe20000010000 */
[----:B------:R-:W-:Y:S01]  /*149e0*/  FADD.FTZ R29, R37, R48 ;  /* 0x00000030251d7221 */ /* 0x000fe20000010000 */
[----:B------:R-:W-:-:S03]  /*149f0*/  F2FP.F16.F32.PACK_AB R193, R36, R49 ;  /* 0x0000003124c1723e */ /* 0x000fc600000000ff */
[C---:B------:R-:W-:Y:S01]  /*14a00*/  FADD.FTZ R30, R190.reuse, R29 ;  /* 0x0000001dbe1e7221 */ /* 0x040fe20000010000 */
[----:B------:R-:W-:Y:S01]  /*14a10*/  F2FP.F16.F32.PACK_AB R190, R190, R37 ;  /* 0x00000025bebe723e */ /* 0x000fe200000000ff */
[----:B------:R-:W-:Y:S02]  /*14a20*/  MUFU.EX2 R57, R57 ;  /* 0x0000003900397308 */ /* 0x000fe40000000800 */
[----:B------:R-:W-:-:S04]  /*14a30*/  FADD.FTZ R29, R33, R30 ;  /* 0x0000001e211d7221 */ /* 0x000fc80000010000 */
[C---:B------:R-:W-:Y:S01]  /*14a40*/  FADD.FTZ R30, R184.reuse, R29 ;  /* 0x0000001db81e7221 */ /* 0x040fe20000010000 */
[----:B------:R-:W-:Y:S01]  /*14a50*/  F2FP.F16.F32.PACK_AB R184, R184, R33 ;  /* 0x00000021b8b8723e */ /* 0x000fe200000000ff */
[----:B------:R-:W1:Y:S01]  /*14a60*/  MUFU.EX2 R42, R59 ;  /* 0x0000003b002a7308 */ /* 0x000e620000000800 */
[----:B0-----:R-:W-:-:S07]  /*14a70*/  F2FP.F16.F32.PACK_AB R195, R40, R53 ;  /* 0x0000003528c3723e */ /* 0x001fce00000000ff */
[----:B------:R-:W-:Y:S08]  /*14a80*/  MUFU.EX2 R61, R61 ;  /* 0x0000003d003d7308 */ /* 0x000ff00000000800 */
[----:B------:R0:W2:Y:S01]  /*14a90*/  MUFU.EX2 R44, R27 ;  /* 0x0000001b002c7308 */ /* 0x0000a20000000800 */
[----:B-1----:R-:W-:-:S07]  /*14aa0*/  F2FP.F16.F32.PACK_AB R189, R42, R57 ;  /* 0x000000392abd723e */ /* 0x002fce00000000ff */
[----:B------:R-:W1:Y:S01]  /*14ab0*/  MUFU.EX2 R23, R23 ;  /* 0x0000001700177308 */ /* 0x000e620000000800 */
[----:B0-----:R-:W-:-:S04]  /*14ac0*/  FADD.FTZ R27, R53, R46 ;  /* 0x0000002e351b7221 */ /* 0x001fc80000010000 */
[----:B------:R-:W-:-:S03]  /*14ad0*/  FADD.FTZ R46, R40, R27 ;  /* 0x0000001b282e7221 */ /* 0x000fc60000010000 */
[----:B------:R-:W0:Y:S01]  /*14ae0*/  MUFU.EX2 R5, R5 ;  /* 0x0000000500057308 */ /* 0x000e220000000800 */
[----:B------:R-:W-:Y:S01]  /*14af0*/  FADD.FTZ R27, R57, R46 ;  /* 0x0000002e391b7221 */ /* 0x000fe20000010000 */
[----:B--2---:R-:W-:-:S03]  /*14b00*/  F2FP.F16.F32.PACK_AB R191, R44, R61 ;  /* 0x0000003d2cbf723e */ /* 0x004fc600000000ff */
[----:B------:R-:W-:-:S03]  /*14b10*/  FADD.FTZ R28, R42, R27 ;  /* 0x0000001b2a1c7221 */ /* 0x000fc60000010000 */
[----:B------:R-:W2:Y:S01]  /*14b20*/  MUFU.EX2 R0, R63 ;  /* 0x0000003f00007308 */ /* 0x000ea20000000800 */
[----:B------:R-:W-:Y:S01]  /*14b30*/  FADD.FTZ R27, R61, R28 ;  /* 0x0000001c3d1b7221 */ /* 0x000fe20000010000 */
[----:B-1----:R-:W-:-:S03]  /*14b40*/  FADD.FTZ R227, R23, R30 ;  /* 0x0000001e17e37221 */ /* 0x002fc60000010000 */
[----:B------:R-:W-:Y:S01]  /*14b50*/  FADD.FTZ R30, R44, R27 ;  /* 0x0000001b2c1e7221 */ /* 0x000fe20000010000 */
[C---:B------:R-:W-:Y:S01]  /*14b60*/  FADD.FTZ R227, R186.reuse, R227 ;  /* 0x000000e3bae37221 */ /* 0x040fe20000010000 */
[----:B------:R-:W-:Y:S01]  /*14b70*/  F2FP.F16.F32.PACK_AB R186, R186, R23 ;  /* 0x00000017baba723e */ /* 0x000fe200000000ff */
[----:B------:R-:W1:Y:S01]  /*14b80*/  MUFU.EX2 R65, R65 ;  /* 0x0000004100417308 */ /* 0x000e620000000800 */
[----:B0-----:R-:W-:Y:S01]  /*14b90*/  FADD.FTZ R23, R5, R30 ;  /* 0x0000001e05177221 */ /* 0x001fe20000010000 */
[----:B------:R-:W-:-:S05]  /*14ba0*/  IMAD R27, R74, 0x80, R152 ;  /* 0x000000804a1b7824 */ /* 0x000fca00078e0298 */
[----:B------:R-:W-:Y:S01]  /*14bb0*/  IADD3 R24, R27, R24, RZ ;  /* 0x000000181b187210 */ /* 0x000fe20007ffe0ff */
[----:B------:R-:W0:Y:S01]  /*14bc0*/  MUFU.EX2 R28, R67 ;  /* 0x00000043001c7308 */ /* 0x000e220000000800 */
[C---:B--2---:R-:W-:Y:S01]  /*14bd0*/  FADD.FTZ R26, R0.reuse, R23 ;  /* 0x00000017001a7221 */ /* 0x044fe20000010000 */
[----:B------:R-:W-:Y:S01]  /*14be0*/  F2FP.F16.F32.PACK_AB R185, R0, R5 ;  /* 0x0000000500b9723e */ /* 0x000fe200000000ff */
[----:B------:R-:W-:Y:S02]  /*14bf0*/  VIADD R5, R104, 0xfffffffe ;  /* 0xfffffffe68057836 */ /* 0x000fe40000000000 */
[----:B-1----:R-:W-:-:S04]  /*14c00*/  FADD.FTZ R23, R65, R26 ;  /* 0x0000001a41177221 */ /* 0x002fc80000010000 */
[C---:B0-----:R-:W-:Y:S01]  /*14c10*/  FADD.FTZ R226, R28.reuse, R23 ;  /* 0x000000171ce27221 */ /* 0x041fe20000010000 */
[----:B------:R-:W-:Y:S01]  /*14c20*/  F2FP.F16.F32.PACK_AB R187, R28, R65 ;  /* 0x000000411cbb723e */ /* 0x000fe200000000ff */
[----:B------:R-:W-:Y:S06]  /*14c30*/  @!P2 BRA `(.L_x_1564) ;  /* 0x000000000048a947 */ /* 0x000fec0003800000 */
[C---:B------:R-:W-:Y:S01]  /*14c40*/  ISETP.GT.AND P3, PT, R27.reuse, RZ, PT ;  /* 0x000000ff1b00720c */ /* 0x040fe20003f64270 */
[----:B------:R-:W-:Y:S01]  /*14c50*/  BSSY B0, `(.L_x_1565) ;  /* 0x000000e000007945 */ /* 0x000fe20003800000 */
[----:B------:R-:W-:-:S11]  /*14c60*/  VIADD R0, R27, 0xffffffff ;  /* 0xffffffff1b007836 */ /* 0x000fd60000000000 */
        /* <DEDUP_REMOVED lines=8> */
.L_x_1566:
[----:B------:R-:W-:-:S13]  /*14cf0*/  ISETP.NE.AND P3, PT, R25, 0x1, PT ;  /* 0x000000011900780c */ /* 0x000fda0003f65270 */
[----:B------:R-:W0:Y:S02]  /*14d00*/  @P3 LDC.64 R26, c[0x0][0x9e8] ;  /* 0x00027a00ff1a3b82 */ /* 0x000e240000000a00 */
[----:B0-----:R-:W-:-:S05]  /*14d10*/  @P3 IMAD.HI.U32 R26, R0, R26, RZ ;  /* 0x0000001a001a3227 */ /* 0x001fca00078e00ff */
[----:B------:R-:W-:-:S07]  /*14d20*/  @P3 SHF.R.U32.HI R0, RZ, R27, R26 ;  /* 0x0000001bff003219 */ /* 0x000fce000001161a */
.L_x_1567:
[----:B------:R-:W-:Y:S05]  /*14d30*/  BSYNC B0 ;  /* 0x0000000000007941 */ /* 0x000fea0003800000 */
.L_x_1565:
[----:B------:R-:W-:-:S05]  /*14d40*/  IMAD R25, R0, R25, R25 ;  /* 0x0000001900197224 */ /* 0x000fca00078e0219 */
[----:B------:R-:W-:-:S07]  /*14d50*/  VIMNMX R24, R24, R25, PT ;  /* 0x0000001918187248 */ /* 0x000fce0003fe0100 */
.L_x_1564:
[----:B------:R-:W2:Y:S01]  /*14d60*/  LDL R25, [R1+0x50] ;  /* 0x0000500001197983 */ /* 0x000ea20000100800 */
[----:B------:R-:W-:Y:S01]  /*14d70*/  SHF.R.S32.HI R23, RZ, 0x1f, R24 ;  /* 0x0000001fff177819 */ /* 0x000fe20000011418 */
[----:B------:R-:W-:Y:S01]  /*14d80*/  BSSY B1, `(.L_x_1568) ;  /* 0x000033d000017945 */ /* 0x000fe20003800000 */
[----:B------:R-:W-:Y:S02]  /*14d90*/  MOV R0, 0x3f800000 ;  /* 0x3f80000000007802 */ /* 0x000fe40000000f00 */
[----:B------:R-:W-:Y:S02]  /*14da0*/  CS2R R150, SRZ ;  /* 0x0000000000967805 */ /* 0x000fe4000001ff00 */
[----:B------:R-:W-:Y:S01]  /*14db0*/  LEA.HI R24, R23, R24, RZ, 0x6 ;  /* 0x0000001817187211 */ /* 0x000fe200078f30ff */
[----:B------:R-:W-:Y:S01]  /*14dc0*/  IMAD.MOV.U32 R23, RZ, RZ, 0x3f800000 ;  /* 0x3f800000ff177424 */ /* 0x000fe200078e00ff */
[----:B------:R-:W-:Y:S02]  /*14dd0*/  CS2R R148, SRZ ;  /* 0x0000000000947805 */ /* 0x000fe4000001ff00 */
[----:B------:R-:W-:-:S02]  /*14de0*/  CS2R R146, SRZ ;  /* 0x0000000000927805 */ /* 0x000fc4000001ff00 */
[----:B------:R-:W-:Y:S02]  /*14df0*/  SHF.R.S32.HI R24, RZ, 0x6, R24 ;  /* 0x00000006ff187819 */ /* 0x000fe40000011418 */
        /* <DEDUP_REMOVED lines=60> */
[----:B--2---:R-:W-:-:S04]  /*151c0*/  VIMNMX R25, R25, R24, !PT ;  /* 0x0000001819197248 */ /* 0x004fc80007fe0100 */
[----:B------:R-:W-:Y:S01]  /*151d0*/  ISETP.GE.AND P3, PT, R5, R25, PT ;  /* 0x000000190500720c */ /* 0x000fe20003f66270 */
[----:B------:R0:W-:Y:S02]  /*151e0*/  STL [R1+0x2c], R25 ;  /* 0x00002c1901007387 */ /* 0x0001e40000100800 */
[----:B0-----:R-:W-:-:S10]  /*151f0*/  CS2R R24, SRZ ;  /* 0x0000000000187805 */ /* 0x001fd4000001ff00 */
[----:B------:R-:W-:Y:S05]  /*15200*/  @!P3 BRA `(.L_x_1569) ;  /* 0x0000002c00d0b947 */ /* 0x000fea0003800000 */
[----:B------:R-:W-:Y:S01]  /*15210*/  IMAD.IADD R2, R231, 0x1, R152 ;  /* 0x00000001e7027824 */ /* 0x000fe200078e0298 */
[----:B------:R-:W-:Y:S01]  /*15220*/  BSSY B0, `(.L_x_1570) ;  /* 0x00002ee000007945 */ /* 0x000fe20003800000 */
[----:B------:R-:W-:Y:S01]  /*15230*/  MOV R0, 0x3f800000 ;  /* 0x3f80000000007802 */ /* 0x000fe20000000f00 */
[----:B------:R-:W-:Y:S02]  /*15240*/  IMAD.MOV.U32 R151, RZ, RZ, RZ ;  /* 0x000000ffff977224 */ /* 0x000fe400078e00ff */
[----:B------:R0:W-:Y:S01]  /*15250*/  STL [R1+0x28], R2 ;  /* 0x0000280201007387 */ /* 0x0001e20000100800 */
[----:B------:R-:W-:-:S07]  /*15260*/  VIADD R230, R2, 0x8 ;  /* 0x0000000802e67836 */ /* 0x000fce0000000000 */
.L_x_1589:
[----:B------:R-:W-:-:S04]  /*15270*/  IADD3 R229, R22, 0x1, RZ ;  /* 0x0000000116e57810 */ /* 0x000fc80007ffe0ff */
[----:B------:R-:W-:-:S04]  /*15280*/  ISETP.NE.AND P3, PT, R229, 0x2, PT ;  /* 0x00000002e500780c */ /* 0x000fc80003f65270 */
[----:B------:R-:W-:Y:S02]  /*15290*/  SEL R232, RZ, 0x1, P3 ;  /* 0x00000001ffe87807 */ /* 0x000fe40001800000 */
[----:B------:R-:W-:Y:S02]  /*152a0*/  SEL R229, R229, RZ, P3 ;  /* 0x000000ffe5e57207 */ /* 0x000fe40001800000 */
[----:B------:R-:W-:Y:S01]  /*152b0*/  LOP3.LUT R232, R218, R232, RZ, 0x3c, !PT ;  /* 0x000000e8dae87212 */ /* 0x000fe200078e3cff */
[----:B------:R-:W-:Y:S06]  /*152c0*/  @!P0 BRA `(.L_x_1571) ;  /* 0x0000000000048947 */ /* 0x000fec0003800000 */
[----:B------:R-:W-:Y:S01]  /*152d0*/  BPT.TRAP 0x1 ;  /* 0x000000040000795c */ /* 0x000fe20000300000 */
.L_x_1571:
[----:B0-----:R-:W-:Y:S01]  /*152e0*/  IMAD R2, R229, 0x8, R16 ;  /* 0x00000008e5027824 */ /* 0x001fe200078e0210 */
[----:B------:R-:W-:-:S04]  /*152f0*/  SHF.L.U32 R152, R232, 0x1f, RZ ;  /* 0x0000001fe8987819 */ /* 0x000fc800000006ff */
[----:B------:R0:W1:Y:S01]  /*15300*/  SYNCS.PHASECHK.TRANS64.TRYWAIT P3, [R2+URZ+0x30830], R152 ;  /* 0x03083098020075a7 */ /* 0x000062000806017f */
[----:B------:R-:W-:Y:S05]  /*15310*/  @!P0 BRA `(.L_x_1572) ;  /* 0x0000000000048947 */ /* 0x000fea0003800000 */
[----:B------:R-:W-:Y:S01]  /*15320*/  BPT.TRAP 0x1 ;  /* 0x000000040000795c */ /* 0x000fe20000300000 */
.L_x_1572:
[----:B------:R-:W2:Y:S01]  /*15330*/  LDL R153, [R1+0xc] ;  /* 0x00000c0001997983 */ /* 0x000ea20000100800 */
[----:B------:R-:W-:Y:S01]  /*15340*/  BSSY B2, `(.L_x_1573) ;  /* 0x0000007000027945 */ /* 0x000fe20003800000 */
[----:B--2---:R-:W-:-:S04]  /*15350*/  IMAD R158, R229, 0x800, R153 ;  /* 0x00000800e59e7824 */ /* 0x004fc800078e0299 */
[C---:B------:R-:W-:Y:S01]  /*15360*/  VIADD R155, R158.reuse, 0x4 ;  /* 0x000000049e9b7836 */ /* 0x040fe20000000000 */
[----:B------:R-:W-:Y:S01]  /*15370*/  IADD3 R156, R158, 0x2, RZ ;  /* 0x000000029e9c7810 */ /* 0x000fe20007ffe0ff */
[----:B-1----:R-:W-:Y:S06]  /*15380*/  @P3 BRA `(.L_x_1574) ;  /* 0x0000000000083947 */ /* 0x002fec0003800000 */
[----:B------:R-:W1:Y:S02]  /*15390*/  SYNCS.PHASECHK.TRANS64.TRYWAIT P3, [R2+URZ+0x30830], R152 ;  /* 0x03083098020075a7 */ /* 0x000e64000806017f */
[----:B-1----:R-:W-:Y:S05]  /*153a0*/  @!P3 BRA `(.L_x_1575) ;  /* 0x00000148004cb947 */ /* 0x002fea0003800000 */
.L_x_1574:
[----:B------:R-:W-:Y:S05]  /*153b0*/  BSYNC B2 ;  /* 0x0000000000027941 */ /* 0x000fea0003800000 */
.L_x_1573:
[----:B01----:R-:W-:Y:S01]  /*153c0*/  IMAD.MOV.U32 R152, RZ, RZ, R158 ;  /* 0x000000ffff987224 */ /* 0x003fe200078e009e */
[----:B------:R-:W-:Y:S01]  /*153d0*/  MOV R153, 0x40000040 ;  /* 0x4000004000997802 */ /* 0x000fe20000000f00 */
[----:B------:R-:W-:Y:S01]  /*153e0*/  VIADD R154, R158, 0x6 ;  /* 0x000000069e9a7836 */ /* 0x000fe20000000000 */
[----:B------:R-:W-:Y:S01]  /*153f0*/  MOV R157, 0x40000040 ;  /* 0x40000040009d7802 */ /* 0x000fe20000000f00 */
[-C--:B------:R-:W-:Y:S01]  /*15400*/  FMUL.FTZ R24, R24, R23.reuse ;  /* 0x0000001718187220 */ /* 0x080fe20000410000 */
[----:B------:R-:W-:Y:S01]  /*15410*/  R2UR UR6, R152 ;  /* 0x00000000980672ca */ /* 0x000fe200000e0000 */
[----:B------:R-:W-:Y:S01]  /*15420*/  IMAD.MOV.U32 R152, RZ, RZ, R156 ;  /* 0x000000ffff987224 */ /* 0x000fe200078e009c */
[----:B------:R-:W-:Y:S01]  /*15430*/  R2UR UR10, R154 ;  /* 0x000000009a0a72ca */ /* 0x000fe200000e0000 */
[----:B------:R-:W-:Y:S01]  /*15440*/  VIADD R156, R158, 0x204 ;  /* 0x000002049e9c7836 */ /* 0x000fe20000000000 */
[----:B------:R-:W-:Y:S01]  /*15450*/  R2UR UR5, R153 ;  /* 0x00000000990572ca */ /* 0x000fe200000e0000 */
[-C--:B------:R-:W-:Y:S01]  /*15460*/  FMUL.FTZ R25, R25, R23.reuse ;  /* 0x0000001719197220 */ /* 0x080fe20000410000 */
[----:B------:R-:W-:Y:S01]  /*15470*/  R2UR UR4, R152 ;  /* 0x00000000980472ca */ /* 0x000fe200000e0000 */
[----:B------:R-:W-:Y:S01]  /*15480*/  FMUL.FTZ R28, R28, R23 ;  /* 0x000000171c1c7220 */ /* 0x000fe20000410000 */
[----:B------:R-:W-:Y:S01]  /*15490*/  MOV R152, R155 ;  /* 0x0000009b00987202 */ /* 0x000fe20000000f00 */
[----:B------:R-:W-:Y:S01]  /*154a0*/  IMAD.MOV.U32 R155, RZ, RZ, 0x40000040 ;  /* 0x40000040ff9b7424 */ /* 0x000fe200078e00ff */
[----:B------:R-:W-:Y:S01]  /*154b0*/  R2UR UR22, R156 ;  /* 0x000000009c1672ca */ /* 0x000fe200000e0000 */
[----:B------:R-:W-:Y:S01]  /*154c0*/  VIADD R156, R158, 0x400 ;  /* 0x000004009e9c7836 */ /* 0x000fe20000000000 */
[----:B------:R-:W-:Y:S01]  /*154d0*/  R2UR UR8, R152 ;  /* 0x00000000980872ca */ /* 0x000fe200000e0000 */
[C---:B------:R-:W-:Y:S01]  /*154e0*/  VIADD R152, R158.reuse, 0x200 ;  /* 0x000002009e987836 */ /* 0x040fe20000000000 */
[----:B------:R-:W-:Y:S01]  /*154f0*/  R2UR UR11, R155 ;  /* 0x000000009b0b72ca */ /* 0x000fe200000e0000 */
[-C--:B------:R-:W-:Y:S01]  /*15500*/  FMUL.FTZ R29, R29, R23.reuse ;  /* 0x000000171d1d7220 */ /* 0x080fe20000410000 */
[----:B------:R-:W-:Y:S01]  /*15510*/  IADD3 R154, R158, 0x202, RZ ;  /* 0x000002029e9a7810 */ /* 0x000fe20007ffe0ff */
[-C--:B------:R-:W-:Y:S01]  /*15520*/  FMUL.FTZ R32, R32, R23.reuse ;  /* 0x0000001720207220 */ /* 0x080fe20000410000 */
[----:B------:R-:W-:Y:S01]  /*15530*/  R2UR UR14, R152 ;  /* 0x00000000980e72ca */ /* 0x000fe200000e0000 */
[----:B------:R-:W-:Y:S01]  /*15540*/  VIADD R152, R158, 0x206 ;  /* 0x000002069e987836 */ /* 0x000fe20000000000 */
[----:B------:R-:W-:Y:S01]  /*15550*/  R2UR UR18, R154 ;  /* 0x000000009a1272ca */ /* 0x000fe200000e0000 */
[----:B------:R-:W-:Y:S01]  /*15560*/  VIADD R154, R158, 0x402 ;  /* 0x000004029e9a7836 */ /* 0x000fe20000000000 */
[----:B------:R-:W-:Y:S01]  /*15570*/  R2UR UR30, R156 ;  /* 0x000000009c1e72ca */ /* 0x000fe200000e0000 */
[----:B------:R-:W-:Y:S01]  /*15580*/  VIADD R156, R158, 0x406 ;  /* 0x000004069e9c7836 */ /* 0x000fe20000000000 */
[----:B------:R-:W-:Y:S01]  /*15590*/  R2UR UR26, R152 ;  /* 0x00000000981a72ca */ /* 0x000fe200000e0000 */
[-C--:B------:R-:W-:Y:S01]  /*155a0*/  FMUL.FTZ R33, R33, R23.reuse ;  /* 0x0000001721217220 */ /* 0x080fe20000410000 */
[----:B------:R-:W-:Y:S01]  /*155b0*/  IADD3 R152, R158, 0x404, RZ ;  /* 0x000004049e987810 */ /* 0x000fe20007ffe0ff */
[-C--:B------:R-:W-:Y:S01]  /*155c0*/  FMUL.FTZ R36, R36, R23.reuse ;  /* 0x0000001724247220 */ /* 0x080fe20000410000 */
[----:B------:R-:W-:Y:S01]  /*155d0*/  MOV R159, UR11 ;  /* 0x0000000b009f7c02 */ /* 0x000fe20008000f00 */
[----:B------:R-:W-:Y:S01]  /*155e0*/  UMOV UR11, UR5 ;  /* 0x00000005000b7c82 */ /* 0x000fe20008000000 */
[----:B------:R-:W-:Y:S01]  /*155f0*/  R2UR UR38, R152 ;  /* 0x00000000982672ca */ /* 0x000fe200000e0000 */
[----:B------:R-:W-:Y:S01]  /*15600*/  VIADD R152, R158, 0x600 ;  /* 0x000006009e987836 */ /* 0x000fe20000000000 */
[----:B------:R-:W-:Y:S01]  /*15610*/  MOV R235, UR10 ;  /* 0x0000000a00eb7c02 */ /* 0x000fe20008000f00 */
[----:B------:R-:W-:Y:S01]  /*15620*/  UMOV UR10, UR4 ;  /* 0x00000004000a7c82 */ /* 0x000fe20008000000 */
[----:B------:R-:W-:Y:S01]  /*15630*/  R2UR UR7, R153 ;  /* 0x00000000990772ca */ /* 0x000fe200000e0000 */
[-C--:B------:R-:W-:Y:S01]  /*15640*/  FMUL.FTZ R37, R37, R23.reuse ;  /* 0x0000001725257220 */ /* 0x080fe20000410000 */
[----:B------:R-:W-:Y:S01]  /*15650*/  R2UR UR34, R154 ;  /* 0x000000009a2272ca */ /* 0x000fe200000e0000 */
[----:B------:R-:W-:Y:S01]  /*15660*/  VIADD R154, R158, 0x604 ;  /* 0x000006049e9a7836 */ /* 0x000fe20000000000 */
[----:B------:R-:W-:Y:S01]  /*15670*/  R2UR UR42, R156 ;  /* 0x000000009c2a72ca */ /* 0x000fe200000e0000 */
[-C--:B------:R-:W-:Y:S01]  /*15680*/  FMUL.FTZ R40, R40, R23.reuse ;  /* 0x0000001728287220 */ /* 0x080fe20000410000 */
[----:B------:R-:W-:Y:S01]  /*15690*/  R2UR UR46, R152 ;  /* 0x00000000982e72ca */ /* 0x000fe200000e0000 */
[----:B------:R-:W-:Y:S01]  /*156a0*/  VIADD R152, R158, 0x606 ;  /* 0x000006069e987836 */ /* 0x000fe20000000000 */
[----:B------:R-:W-:Y:S01]  /*156b0*/  R2UR UR4, R6 ;  /* 0x00000000060472ca */ /* 0x000fe200000e0000 */
[-C--:B------:R-:W-:Y:S01]  /*156c0*/  FMUL.FTZ R41, R41, R23.reuse ;  /* 0x0000001729297220 */ /* 0x080fe20000410000 */
[----:B------:R-:W-:Y:S01]  /*156d0*/  R2UR UR5, R7 ;  /* 0x00000000070572ca */ /* 0x000fe200000e0000 */
[-C--:B------:R-:W-:Y:S01]  /*156e0*/  FMUL.FTZ R44, R44, R23.reuse ;  /* 0x000000172c2c7220 */ /* 0x080fe20000410000 */
[----:B------:R-:W-:Y:S01]  /*156f0*/  IADD3 R156, R158, 0x602, RZ ;  /* 0x000006029e9c7810 */ /* 0x000fe20007ffe0ff */
        /* <DEDUP_REMOVED lines=53> */
[C---:B------:R-:W-:Y:S01]  /*15a50*/  R2UR UR9, R153.reuse ;  /* 0x00000000990972ca */ /* 0x040fe200000e0000 */
[-C--:B------:R-:W-:Y:S01]  /*15a60*/  FMUL.FTZ R26, R26, R0.reuse ;  /* 0x000000001a1a7220 */ /* 0x080fe20000410000 */
[----:B------:R-:W-:Y:S01]  /*15a70*/  R2UR UR15, R153 ;  /* 0x00000000990f72ca */ /* 0x000fe200000e0000 */
        /* <DEDUP_REMOVED lines=29> */
[----:B------:R-:W-:Y:S01]  /*15c50*/  MOV R23, R159 ;  /* 0x0000009f00177202 */ /* 0x000fe20000000f00 */
[-C--:B------:R-:W-:Y:S01]  /*15c60*/  FMUL.FTZ R58, R58, R0.reuse ;  /* 0x000000003a3a7220 */ /* 0x080fe20000410000 */
[----:B------:R-:W-:Y:S01]  /*15c70*/  WARPGROUP.ARRIVE ;  /* 0x00000000000079c5 */ /* 0x000fe20000000000 */
[----:B------:R-:W-:Y:S01]  /*15c80*/  R2UR UR12, R214 ;  /* 0x00000000d60c72ca */ /* 0x000fe200000e0000 */
[-C--:B------:R-:W-:Y:S01]  /*15c90*/  FMUL.FTZ R59, R59, R0.reuse ;  /* 0x000000003b3b7220 */ /* 0x080fe20000410000 */
[----:B------:R-:W-:Y:S01]  /*15ca0*/  R2UR UR13, R215 ;  /* 0x00000000d70d72ca */ /* 0x000fe200000e0000 */
[-C--:B------:R-:W-:Y:S01]  /*15cb0*/  FMUL.FTZ R62, R62, R0.reuse ;  /* 0x000000003e3e7220 */ /* 0x080fe20000410000 */
[----:B------:R-:W-:Y:S01]  /*15cc0*/  R2UR UR16, R212 ;  /* 0x00000000d41072ca */ /* 0x000fe200000e0000 */
[----:B------:R-:W-:Y:S01]  /*15cd0*/  HGMMA.64x64x16.F32 R152, gdesc[UR4], RZ, !UPT, gsb0 ;  /* 0x00e00000049879f0 */ /* 0x000fe2000c0008ff */
[----:B------:R-:W-:Y:S01]  /*15ce0*/  UMOV UR6, UR8 ;  /* 0x0000000800067c82 */ /* 0x000fe20008000000 */
[----:B------:R-:W-:Y:S01]  /*15cf0*/  UMOV UR7, UR9 ;  /* 0x0000000900077c82 */ /* 0x000fe20008000000 */
        /* <DEDUP_REMOVED lines=73> */
[----:B------:R-:W-:Y:S02]  /*16190*/  R2UR UR11, R23 ;  /* 0x00000000170b72ca */ /* 0x000fe400000e0000 */
[----:B------:R-:W-:Y:S02]  /*161a0*/  R2UR UR10, R235 ;  /* 0x00000000eb0a72ca */ /* 0x000fe400000e0000 */
[----:B------:R-:W-:Y:S02]  /*161b0*/  R2UR UR8, R216 ;  /* 0x00000000d80872ca */ /* 0x000fe400000e0000 */
[----:B------:R-:W-:Y:S01]  /*161c0*/  R2UR UR9, R217 ;  /* 0x00000000d90972ca */ /* 0x000fe200000e0000 */
        /* <DEDUP_REMOVED lines=45> */
.L_x_1576:
[----:B------:R-:W-:Y:S01]  /*164a0*/  SHF.L.U32 R23, R218, 0x1f, RZ ;  /* 0x0000001fda177819 */ /* 0x000fe200000006ff */
[----:B------:R-:W-:-:S04]  /*164b0*/  IMAD R0, R22, 0x8, R16 ;  /* 0x0000000816007824 */ /* 0x000fc800078e0210 */
[----:B------:R0:W1:Y:S01]  /*164c0*/  SYNCS.PHASECHK.TRANS64.TRYWAIT P3, [R0+URZ+0x30850], R23 ;  /* 0x03085017000075a7 */ /* 0x000062000806017f */
[----:B------:R-:W-:Y:S05]  /*164d0*/  @!P0 BRA `(.L_x_1577) ;  /* 0x0000000000048947 */ /* 0x000fea0003800000 */
[----:B------:R-:W-:Y:S01]  /*164e0*/  BPT.TRAP 0x1 ;  /* 0x000000040000795c */ /* 0x000fe20000300000 */
.L_x_1577:
[----:B------:R-:W-:Y:S04]  /*164f0*/  BSSY B2, `(.L_x_1578) ;  /* 0x0000004000027945 */ /* 0x000fe80003800000 */
[----:B-1----:R-:W-:Y:S05]  /*16500*/  @P3 BRA `(.L_x_1579) ;  /* 0x0000000000083947 */ /* 0x002fea0003800000 */
[----:B------:R-:W1:Y:S02]  /*16510*/  SYNCS.PHASECHK.TRANS64.TRYWAIT P3, [R0+URZ+0x30850], R23 ;  /* 0x03085017000075a7 */ /* 0x000e64000806017f */
[----:B-1----:R-:W-:Y:S05]  /*16520*/  @!P3 BRA `(.L_x_1580) ;  /* 0x000001380000b947 */ /* 0x002fea0003800000 */
.L_x_1579:
[----:B------:R-:W-:Y:S05]  /*16530*/  BSYNC B2 ;  /* 0x0000000000027941 */ /* 0x000fea0003800000 */
.L_x_1578:
[----:B01----:R-:W-:Y:S01]  /*16540*/  VIADD R23, R16, 0x400 ;  /* 0x0000040010177836 */ /* 0x003fe20000000000 */
[----:B------:R-:W-:Y:S01]  /*16550*/  WARPGROUP.ARRIVE ;  /* 0x00000000000079c5 */ /* 0x000fe20000000000 */
[----:B------:R-:W2:Y:S01]  /*16560*/  LDL R218, [R1+0x24] ;  /* 0x0000240001da7983 */ /* 0x000ea20000100800 */
[----:B------:R-:W-:Y:S01]  /*16570*/  @!P1 VIADD R2, R2, 0x30840 ;  /* 0x0003084002029836 */ /* 0x000fe20000000000 */
[----:B------:R-:W-:Y:S01]  /*16580*/  ULDC UR5, c[0x0][0x9d8] ;  /* 0x0002760000057ab9 */ /* 0x000fe20000000800 */
[----:B------:R-:W-:Y:S01]  /*16590*/  SHF.R.U32.HI R23, RZ, 0x4, R23 ;  /* 0x00000004ff177819 */ /* 0x000fe20000011617 */
[----:B------:R-:W-:Y:S01]  /*165a0*/  FMUL.FTZ R161, R161, UR5 ;  /* 0x00000005a1a17c20 */ /* 0x000fe20008410000 */
[----:B------:R-:W-:Y:S01]  /*165b0*/  FMUL.FTZ R169, R169, UR5 ;  /* 0x00000005a9a97c20 */ /* 0x000fe20008410000 */
[----:B------:R-:W-:Y:S01]  /*165c0*/  @!P1 PRMT R2, RZ, 0x654, R2 ;  /* 0x00000654ff029816 */ /* 0x000fe20000000002 */
[----:B------:R-:W-:Y:S01]  /*165d0*/  FMUL.FTZ R173, R173, UR5 ;  /* 0x00000005adad7c20 */ /* 0x000fe20008410000 */
[----:B------:R-:W-:Y:S01]  /*165e0*/  LOP3.LUT R23, R23, 0x3fff, RZ, 0xc0, !PT ;  /* 0x00003fff17177812 */ /* 0x000fe200078ec0ff */
[----:B------:R-:W-:Y:S01]  /*165f0*/  FMUL.FTZ R177, R177, UR5 ;  /* 0x00000005b1b17c20 */ /* 0x000fe20008410000 */
[----:B------:R-:W0:Y:S02]  /*16600*/  MUFU.TANH R161, R161 ;  /* 0x000000a100a17308 */ /* 0x000e240000002400 */
[----:B------:R-:W-:-:S04]  /*16610*/  LOP3.LUT R23, R23, 0x2000000, RZ, 0xfc, !PT ;  /* 0x0200000017177812 */ /* 0x000fc800078efcff */
[----:B------:R-:W-:Y:S01]  /*16620*/  LEA R22, R22, R23, 0xb ;  /* 0x0000001716167211 */ /* 0x000fe200078e58ff */
[----:B------:R-:W-:Y:S01]  /*16630*/  IMAD.MOV.U32 R23, RZ, RZ, 0x40000040 ;  /* 0x40000040ff177424 */ /* 0x000fe200078e00ff */
[----:B------:R-:W1:Y:S02]  /*16640*/  MUFU.TANH R169, R169 ;  /* 0x000000a900a97308 */ /* 0x000e640000002400 */
[----:B------:R-:W-:Y:S02]  /*16650*/  R2UR UR6, R22 ;  /* 0x00000000160672ca */ /* 0x000fe400000e0000 */
[----:B------:R-:W-:Y:S01]  /*16660*/  R2UR UR7, R23 ;  /* 0x00000000170772ca */ /* 0x000fe200000e0000 */
[----:B------:R-:W-:-:S03]  /*16670*/  IMAD.MOV.U32 R23, RZ, RZ, 0x40000040 ;  /* 0x40000040ff177424 */ /* 0x000fc600078e00ff */
[----:B------:R-:W3:Y:S08]  /*16680*/  MUFU.TANH R173, R173 ;  /* 0x000000ad00ad7308 */ /* 0x000ef00000002400 */
[----:B------:R-:W4:Y:S01]  /*16690*/  MUFU.TANH R177, R177 ;  /* 0x000000b100b17308 */ /* 0x000f220000002400 */
[----:B------:R-:W-:Y:S01]  /*166a0*/  HGMMA.64x256x16.F32 R24, R196, gdesc[UR4].tnspB, R24, gsb0 ;  /* 0x43e00004c4187df0 */ /* 0x000fe20008000818 */
[----:B--2---:R-:W-:-:S02]  /*166b0*/  R2UR UR4, R218 ;  /* 0x00000000da0472ca */ /* 0x004fc400000e0000 */
[----:B------:R-:W-:Y:S02]  /*166c0*/  WARPGROUP.DEPBAR.LE gsb0, 0x0 ;  /* 0x00008000000079c5 */ /* 0x000fe40000010000 */
[----:B------:R-:W-:Y:S01]  /*166d0*/  VIADD R196, R22, 0x80 ;  /* 0x0000008016c47836 */ /* 0x000fe20000000000 */
[----:B------:R-:W-:Y:S01]  /*166e0*/  MOV R197, 0x40000040 ;  /* 0x4000004000c57802 */ /* 0x000fe20000000f00 */
[----:B------:R-:W-:-:S03]  /*166f0*/  WARPGROUP.ARRIVE ;  /* 0x00000000000079c5 */ /* 0x000fc60000000000 */
[----:B------:R-:W-:Y:S02]  /*16700*/  R2UR UR6, R196 ;  /* 0x00000000c40672ca */ /* 0x000fe400000e0000 */
[----:B------:R-:W-:-:S15]  /*16710*/  R2UR UR7, R197 ;  /* 0x00000000c50772ca */ /* 0x000fde00000e0000 */
[----:B------:R-:W-:-:S01]  /*16720*/  NOP ;  /* 0x0000000000007918 */ /* 0x000fc20000000000 */
[----:B------:R-:W-:Y:S03]  /*16730*/  HGMMA.64x256x16.F32 R24, R192, gdesc[UR4].tnspB, R24, gsb0 ;  /* 0x43e00004c0187df0 */ /* 0x000fe60008000818 */
[----:B------:R-:W-:Y:S02]  /*16740*/  WARPGROUP.DEPBAR.LE gsb0, 0x0 ;  /* 0x00008000000079c5 */ /* 0x000fe40000010000 */
[C---:B------:R-:W-:Y:S01]  /*16750*/  VIADD R192, R22.reuse, 0x100 ;  /* 0x0000010016c07836 */ /* 0x040fe20000000000 */
[----:B------:R-:W-:Y:S01]  /*16760*/  WARPGROUP.ARRIVE ;  /* 0x00000000000079c5 */ /* 0x000fe20000000000 */
[----:B------:R-:W-:Y:S01]  /*16770*/  IMAD.MOV.U32 R193, RZ, RZ, 0x40000040 ;  /* 0x40000040ffc17424 */ /* 0x000fe200078e00ff */
[----:B------:R-:W-:Y:S02]  /*16780*/  IADD3 R22, R22, 0x180, RZ ;  /* 0x0000018016167810 */ /* 0x000fe40007ffe0ff */
[----:B------:R-:W-:-:S02]  /*16790*/  R2UR UR6, R192 ;  /* 0x00000000c00672ca */ /* 0x000fc400000e0000 */
[----:B------:R-:W-:-:S15]  /*167a0*/  R2UR UR7, R193 ;  /* 0x00000000c10772ca */ /* 0x000fde00000e0000 */
[----:B------:R-:W-:-:S01]  /*167b0*/  NOP ;  /* 0x0000000000007918 */ /* 0x000fc20000000000 */
        /* <DEDUP_REMOVED lines=17> */
[----:B------:R-:W2:Y:S08]  /*168d0*/  MUFU.TANH R23, R23 ;  /* 0x0000001700177308 */ /* 0x000eb00000002400 */
        /* <DEDUP_REMOVED lines=14> */
[----:B------:R-:W-:-:S06]  /*169c0*/  WARPGROUP.ARRIVE ;  /* 0x00000000000079c5 */ /* 0x000fcc0000000000 */
[----:B------:R-:W-:Y:S03]  /*169d0*/  HGMMA.64x256x16.F32 R24, R184, gdesc[UR4].tnspB, R24, gsb0 ;  /* 0x43e00004b8187df0 */ /* 0x000fe60008000818 */
[----:B------:R-:W-:Y:S02]  /*169e0*/  WARPGROUP.DEPBAR.LE gsb0, 0x0 ;  /* 0x00008000000079c5 */ /* 0x000fe40000010000 */
[----:B------:R5:W-:Y:S01]  /*169f0*/  @!P1 SYNCS.ARRIVE.TRANS64.RED.A1T0 RZ, [R2+URZ], RZ ;  /* 0x000000ff02ff99a7 */ /* 0x000be2000810043f */
[----:B------:R-:W-:Y:S01]  /*16a00*/  FMUL.FTZ R185, R164, UR5 ;  /* 0x00000005a4b97c20 */ /* 0x000fe20008410000 */
[----:B------:R-:W-:Y:S01]  /*16a10*/  FMUL.FTZ R164, R167, UR5 ;  /* 0x00000005a7a47c20 */ /* 0x000fe20008410000 */
[----:B------:R-:W-:Y:S01]  /*16a20*/  FMUL.FTZ R186, R165, UR5 ;  /* 0x00000005a5ba7c20 */ /* 0x000fe20008410000 */
[----:B------:R-:W-:Y:S01]  /*16a30*/  FMUL.FTZ R167, R168, UR5 ;  /* 0x00000005a8a77c20 */ /* 0x000fe20008410000 */
[----:B------:R-:W-:Y:S01]  /*16a40*/  FMUL.FTZ R165, R170, UR5 ;  /* 0x00000005aaa57c20 */ /* 0x000fe20008410000 */
[----:B------:R-:W-:Y:S01]  /*16a50*/  FMUL.FTZ R187, R172, UR5 ;  /* 0x00000005acbb7c20 */ /* 0x000fe20008410000 */
[----:B------:R-:W-:Y:S01]  /*16a60*/  FMUL.FTZ R168, R174, UR5 ;  /* 0x00000005aea87c20 */ /* 0x000fe20008410000 */
[----:B-----5:R-:W-:Y:S01]  /*16a70*/  SHF.L.U32 R2, R5, 0x6, RZ ;  /* 0x0000000605027819 */ /* 0x020fe200000006ff */
[----:B------:R-:W-:Y:S01]  /*16a80*/  FMUL.FTZ R170, R175, UR5 ;  /* 0x00000005afaa7c20 */ /* 0x000fe20008410000 */
[----:B------:R-:W-:Y:S01]  /*16a90*/  FMUL.FTZ R174, R176, UR5 ;  /* 0x00000005b0ae7c20 */ /* 0x000fe20008410000 */
[----:B------:R-:W-:Y:S01]  /*16aa0*/  FMUL.FTZ R172, R179, UR5 ;  /* 0x00000005b3ac7c20 */ /* 0x000fe20008410000 */
[----:B------:R-:W-:Y:S01]  /*16ab0*/  IADD3 R156, R219, 0x1, -R2 ;  /* 0x00000001db9c7810 */ /* 0x000fe20007ffe802 */
[----:B------:R-:W-:Y:S01]  /*16ac0*/  FMUL.FTZ R184, R157, UR5 ;  /* 0x000000059db87c20 */ /* 0x000fe20008410000 */
[----:B------:R-:W-:Y:S01]  /*16ad0*/  FMUL.FTZ R179, R181, UR5 ;  /* 0x00000005b5b37c20 */ /* 0x000fe20008410000 */
[----:B------:R-:W-:Y:S01]  /*16ae0*/  FMUL.FTZ R175, R182, UR5 ;  /* 0x00000005b6af7c20 */ /* 0x000fe20008410000 */
[----:B------:R-:W-:Y:S01]  /*16af0*/  FMUL.FTZ R176, R183, UR5 ;  /* 0x00000005b7b07c20 */ /* 0x000fe20008410000 */
[----:B------:R-:W-:Y:S01]  /*16b00*/  IMAD.IADD R156, R156, 0x1, -R224 ;  /* 0x000000019c9c7824 */ /* 0x000fe200078e0ae0 */
[----:B------:R-:W0:Y:S01]  /*16b10*/  MUFU.TANH R185, R185 ;  /* 0x000000b900b97308 */ /* 0x000e220000002400 */
[----:B------:R-:W-:-:S02]  /*16b20*/  ULDC UR5, c[0x0][0x9e0] ;  /* 0x0002780000057ab9 */ /* 0x000fc40000000800 */
[----:B------:R-:W-:-:S04]  /*16b30*/  IMAD R156, R234, -0x2, R156 ;  /* 0xfffffffeea9c7824 */ /* 0x000fc800078e029c */
[C---:B------:R-:W-:Y:S01]  /*16b40*/  VIADD R183, R156.reuse, UR5 ;  /* 0x000000059cb77c36 */ /* 0x040fe20008000000 */
[----:B------:R-:W0:Y:S01]  /*16b50*/  MUFU.TANH R184, R184 ;  /* 0x000000b800b87308 */ /* 0x000e220000002400 */
[----:B------:R-:W-:Y:S02]  /*16b60*/  IADD3 R182, R156, UR4, RZ ;  /* 0x000000049cb67c10 */ /* 0x000fe4000fffe0ff */
[----:B------:R-:W-:-:S03]  /*16b70*/  IMAD.IADD R181, R231, 0x1, R183 ;  /* 0x00000001e7b57824 */ /* 0x000fc600078e02b7 */
        /* <DEDUP_REMOVED lines=14> */
[----:B------:R-:W2:Y:S01]  /*16c60*/  LDL R218, [R1+0x8] ;  /* 0x0000080001da7983 */ /* 0x000ea20000100800 */
[----:B------:R-:W-:Y:S01]  /*16c70*/  BSSY B2, `(.L_x_1582) ;  /* 0x0000013000027945 */ /* 0x000fe20003800000 */
[----:B--2---:R-:W-:-:S04]  /*16c80*/  IADD3 R188, R231, R218, RZ ;  /* 0x000000dae7bc7210 */ /* 0x004fc80007ffe0ff */
[----:B------:R-:W-:-:S13]  /*16c90*/  ISETP.GT.AND P3, PT, R188, -0x1, PT ;  /* 0xffffffffbc00780c */ /* 0x000fda0003f64270 */
[----:B------:R-:W-:Y:S05]  /*16ca0*/  @P3 BRA `(.L_x_1583) ;  /* 0x0000000000243947 */ /* 0x000fea0003800000 */
[----:B------:R-:W-:Y:S01]  /*16cb0*/  ULDC UR4, c[0x0][0x9e4] ;  /* 0x0002790000047ab9 */ /* 0x000fe20000000800 */
[----:B------:R-:W-:Y:S01]  /*16cc0*/  LOP3.LUT R188, RZ, R188, RZ, 0x33, !PT ;  /* 0x000000bcffbc7212 */ /* 0x000fe200078e33ff */
[----:B------:R-:W-:-:S05]  /*16cd0*/  IMAD.U32 R189, RZ, RZ, UR4 ;  /* 0x00000004ffbd7e24 */ /* 0x000fca000f8e00ff */
[----:B------:R-:W-:-:S13]  /*16ce0*/  ISETP.NE.AND P3, PT, R189, 0x1, PT ;  /* 0x00000001bd00780c */ /* 0x000fda0003f65270 */
[----:B------:R-:W1:Y:S02]  /*16cf0*/  @P3 LDC.64 R156, c[0x0][0x9e8] ;  /* 0x00027a00ff9c3b82 */ /* 0x000e640000000a00 */
[----:B-1----:R-:W-:-:S05]  /*16d00*/  @P3 IMAD.HI.U32 R156, R188, R156, RZ ;  /* 0x0000009cbc9c3227 */ /* 0x002fca00078e00ff */
[----:B------:R-:W-:-:S04]  /*16d10*/  @P3 SHF.R.U32.HI R188, RZ, R157, R156 ;  /* 0x0000009dffbc3219 */ /* 0x000fc8000001169c */
[----:B------:R-:W-:Y:S01]  /*16d20*/  LOP3.LUT R188, RZ, R188, RZ, 0x33, !PT ;  /* 0x000000bcffbc7212 */ /* 0x000fe200078e33ff */
[----:B------:R-:W-:Y:S06]  /*16d30*/  BRA `(.L_x_1584) ;  /* 0x0000000000187947 */ /* 0x000fec0003800000 */
.L_x_1583:
[----:B------:R-:W-:Y:S02]  /*16d40*/  ULDC UR4, c[0x0][0x9e4] ;  /* 0x0002790000047ab9 */ /* 0x000fe40000000800 */
[----:B------:R-:W-:-:S05]  /*16d50*/  IMAD.U32 R189, RZ, RZ, UR4 ;  /* 0x00000004ffbd7e24 */ /* 0x000fca000f8e00ff */
[----:B------:R-:W-:-:S13]  /*16d60*/  ISETP.NE.AND P3, PT, R189, 0x1, PT ;  /* 0x00000001bd00780c */ /* 0x000fda0003f65270 */
[----:B------:R-:W1:Y:S02]  /*16d70*/  @P3 LDC.64 R156, c[0x0][0x9e8] ;  /* 0x00027a00ff9c3b82 */ /* 0x000e640000000a00 */
[----:B-1----:R-:W-:-:S05]  /*16d80*/  @P3 IMAD.HI.U32 R156, R188, R156, RZ ;  /* 0x0000009cbc9c3227 */ /* 0x002fca00078e00ff */
[----:B------:R-:W-:-:S07]  /*16d90*/  @P3 SHF.R.U32.HI R188, RZ, R157, R156 ;  /* 0x0000009dffbc3219 */ /* 0x000fce000001169c */
.L_x_1584:
[----:B------:R-:W-:Y:S05]  /*16da0*/  BSYNC B2 ;  /* 0x0000000000027941 */ /* 0x000fea0003800000 */
.L_x_1582:
[----:B------:R-:W-:-:S04]  /*16db0*/  IMAD R188, R188, R189, -R2 ;  /* 0x000000bdbcbc7224 */ /* 0x000fc800078e0a02 */
[----:B------:R-:W-:-:S05]  /*16dc0*/  IMAD R188, R234, -0x2, R188 ;  /* 0xfffffffeeabc7824 */ /* 0x000fca00078e02bc */
[----:B------:R-:W-:Y:S02]  /*16dd0*/  VIMNMX R180, R180, R188, !PT ;  /* 0x000000bcb4b47248 */ /* 0x000fe40007fe0100 */
[----:B------:R-:W-:-:S07]  /*16de0*/  VIADDMNMX R181, R188, R189, R181, PT ;  /* 0x000000bdbcb57246 */ /* 0x000fce00038001b5 */
.L_x_1581:
[----:B------:R-:W-:Y:S02]  /*16df0*/  ISETP.GT.AND P3, PT, R5, -0x1, PT ;  /* 0xffffffff0500780c */ /* 0x000fe40003f64270 */
[----:B------:R-:W-:Y:S02]  /*16e00*/  IADD3 R183, R183, 0x8, R231 ;  /* 0x00000008b7b77810 */ /* 0x000fe40007ffe0e7 */
[C---:B------:R-:W-:Y:S02]  /*16e10*/  ISETP.GT.AND P4, PT, R180.reuse, RZ, P3 ;  /* 0x000000ffb400720c */ /* 0x040fe40001f84270 */
[C---:B------:R-:W-:Y:S02]  /*16e20*/  ISETP.GT.AND P6, PT, R180.reuse, 0x1, P3 ;  /* 0x00000001b400780c */ /* 0x040fe40001fc4270 */
[----:B------:R-:W-:Y:S02]  /*16e30*/  ISETP.LT.OR P5, PT, R181, 0x1, P4 ;  /* 0x00000001b500780c */ /* 0x000fe400027a1670 */
[----:B------:R-:W-:-:S02]  /*16e40*/  ISETP.GT.AND P4, PT, R180, 0x8, P3 ;  /* 0x00000008b400780c */ /* 0x000fc40001f84270 */
[----:B------:R-:W-:Y:S02]  /*16e50*/  FSEL R23, R23, -INF , !P5 ;  /* 0xff80000017177808 */ /* 0x000fe40006800000 */
[----:B------:R-:W-:Y:S02]  /*16e60*/  ISETP.GT.AND P5, PT, R180, 0x9, P3 ;  /* 0x00000009b400780c */ /* 0x000fe40001fa4270 */
[C---:B------:R-:W-:Y:S02]  /*16e70*/  ISETP.LT.OR P6, PT, R181.reuse, 0x2, P6 ;  /* 0x00000002b500780c */ /* 0x040fe400037c1670 */
[C---:B------:R-:W-:Y:S02]  /*16e80*/  ISETP.LT.OR P4, PT, R181.reuse, 0x9, P4 ;  /* 0x00000009b500780c */ /* 0x040fe40002781670 */
[----:B------:R-:W-:Y:S02]  /*16e90*/  ISETP.LT.OR P5, PT, R181, 0xa, P5 ;  /* 0x0000000ab500780c */ /* 0x000fe40002fa1670 */
[----:B0-----:R-:W-:-:S02]  /*16ea0*/  FSEL R152, R152, -INF , !P6 ;  /* 0xff80000098987808 */ /* 0x001fc40007000000 */
[----:B------:R-:W-:Y:S02]  /*16eb0*/  FSEL R154, R154, -INF , !P4 ;  /* 0xff8000009a9a7808 */ /* 0x000fe40006000000 */
[----:B------:R-:W-:Y:S02]  /*16ec0*/  FSEL R184, R184, -INF , !P5 ;  /* 0xff800000b8b87808 */ /* 0x000fe40006800000 */
[C---:B------:R-:W-:Y:S02]  /*16ed0*/  ISETP.GT.AND P6, PT, R180.reuse, 0x10, P3 ;  /* 0x00000010b400780c */ /* 0x040fe40001fc4270 */
[C---:B------:R-:W-:Y:S02]  /*16ee0*/  ISETP.GT.AND P4, PT, R180.reuse, 0x11, P3 ;  /* 0x00000011b400780c */ /* 0x040fe40001f84270 */
        /* <DEDUP_REMOVED lines=10> */
[C---:B------:R-:W-:Y:S02]  /*16f90*/  ISETP.LT.OR P6, PT, R181.reuse, 0x1a, P6 ;  /* 0x0000001ab500780c */ /* 0x040fe400037c1670 */
[C---:B------:R-:W-:Y:S02]  /*16fa0*/  ISETP.LT.OR P4, PT, R181.reuse, 0x21, P4 ;  /* 0x00000021b500780c */ /* 0x040fe40002781670 */
[----:B------:R-:W-:Y:S02]  /*16fb0*/  ISETP.LT.OR P5, PT, R181, 0x22, P5 ;  /* 0x00000022b500780c */ /* 0x000fe40002fa1670 */
[----:B------:R-:W-:-:S02]  /*16fc0*/  FSEL R186, R186, -INF , !P6 ;  /* 0xff800000baba7808 */ /* 0x000fc40007000000 */
        /* <DEDUP_REMOVED lines=17> */
[----:B------:R-:W-:-:S02]  /*170e0*/  IADD3 R182, R182, 0x8, R231 ;  /* 0x00000008b6b67810 */ /* 0x000fc40007ffe0e7 */
[----:B------:R-:W-:Y:S02]  /*170f0*/  FSEL R177, R177, -INF , !P6 ;  /* 0xff800000b1b17808 */ /* 0x000fe40007000000 */
[----:B------:R-:W-:Y:S02]  /*17100*/  FSEL R178, R178, -INF , !P4 ;  /* 0xff800000b2b27808 */ /* 0x000fe40006000000 */
[----:B------:R-:W-:Y:S01]  /*17110*/  FSEL R179, R179, -INF , !P5 ;  /* 0xff800000b3b37808 */ /* 0x000fe20006800000 */
[----:B------:R-:W-:Y:S06]  /*17120*/  @!P2 BRA `(.L_x_1585) ;  /* 0x000000000068a947 */ /* 0x000fec0003800000 */
[----:B------:R-:W-:Y:S01]  /*17130*/  ISETP.GT.AND P4, PT, R230, -0x1, PT ;  /* 0xffffffffe600780c */ /* 0x000fe20003f84270 */
[----:B------:R-:W-:-:S12]  /*17140*/  BSSY B2, `(.L_x_1586) ;  /* 0x0000014000027945 */ /* 0x000fd80003800000 */
[----:B------:R-:W-:Y:S05]  /*17150*/  @P4 BRA `(.L_x_1587) ;  /* 0x00000000002c4947 */ /* 0x000fea0003800000 */
[----:B------:R-:W2:Y:S01]  /*17160*/  LDL R188, [R1+0x28] ;  /* 0x0000280001bc7983 */ /* 0x000ea20000100800 */
[----:B------:R-:W-:Y:S02]  /*17170*/  ULDC UR4, c[0x0][0x9e4] ;  /* 0x0002790000047ab9 */ /* 0x000fe40000000800 */
[----:B------:R-:W-:-:S04]  /*17180*/  MOV R180, UR4 ;  /* 0x0000000400b47c02 */ /* 0x000fc80008000f00 */
[----:B------:R-:W-:-:S13]  /*17190*/  ISETP.NE.AND P4, PT, R180, 0x1, PT ;  /* 0x00000001b400780c */ /* 0x000fda0003f85270 */
[----:B------:R-:W0:Y:S01]  /*171a0*/  @P4 LDC.64 R156, c[0x0][0x9e8] ;  /* 0x00027a00ff9c4b82 */ /* 0x000e220000000a00 */
[----:B--2---:R-:W-:-:S05]  /*171b0*/  VIADD R181, R188, 0x8 ;  /* 0x00000008bcb57836 */ /* 0x004fca0000000000 */
[----:B------:R-:W-:-:S05]  /*171c0*/  LOP3.LUT R181, RZ, R181, RZ, 0x33, !PT ;  /* 0x000000b5ffb57212 */ /* 0x000fca00078e33ff */
[----:B0-----:R-:W-:-:S05]  /*171d0*/  @P4 IMAD.HI.U32 R156, R181, R156, RZ ;  /* 0x0000009cb59c4227 */ /* 0x001fca00078e00ff */
[----:B------:R-:W-:-:S04]  /*171e0*/  @P4 SHF.R.U32.HI R181, RZ, R157, R156 ;  /* 0x0000009dffb54219 */ /* 0x000fc8000001169c */
[----:B------:R-:W-:Y:S01]  /*171f0*/  LOP3.LUT R181, RZ, R181, RZ, 0x33, !PT ;  /* 0x000000b5ffb57212 */ /* 0x000fe200078e33ff */
[----:B------:R-:W-:Y:S06]  /*17200*/  BRA `(.L_x_1588) ;  /* 0x00000000001c7947 */ /* 0x000fec0003800000 */
.L_x_1587:
[----:B------:R-:W-:Y:S01]  /*17210*/  ULDC UR4, c[0x0][0x9e4] ;  /* 0x0002790000047ab9 */ /* 0x000fe20000000800 */
[----:B------:R-:W-:Y:S01]  /*17220*/  MOV R181, R230 ;  /* 0x000000e600b57202 */ /* 0x000fe20000000f00 */
[----:B------:R-:W-:-:S05]  /*17230*/  IMAD.U32 R180, RZ, RZ, UR4 ;  /* 0x00000004ffb47e24 */ /* 0x000fca000f8e00ff */
[----:B------:R-:W-:-:S13]  /*17240*/  ISETP.NE.AND P4, PT, R180, 0x1, PT ;  /* 0x00000001b400780c */ /* 0x000fda0003f85270 */
[----:B------:R-:W0:Y:S02]  /*17250*/  @P4 LDC.64 R156, c[0x0][0x9e8] ;  /* 0x00027a00ff9c4b82 */ /* 0x000e240000000a00 */
[----:B0-----:R-:W-:-:S05]  /*17260*/  @P4 IMAD.HI.U32 R156, R230, R156, RZ ;  /* 0x0000009ce69c4227 */ /* 0x001fca00078e00ff */
[----:B------:R-:W-:-:S07]  /*17270*/  @P4 SHF.R.U32.HI R181, RZ, R157, R156 ;  /* 0x0000009dffb54219 */ /* 0x000fce000001169c */
.L_x_1588:
[----:B------:R-:W-:Y:S05]  /*17280*/  BSYNC B2 ;  /* 0x0000000000027941 */ /* 0x000fea0003800000 */
.L_x_1586:
[----:B------:R-:W-:-:S04]  /*17290*/  IMAD R2, R181, R180, -R2 ;  /* 0x000000b4b5027224 */ /* 0x000fc800078e0a02 */
[----:B------:R-:W-:-:S05]  /*172a0*/  IMAD R2, R234, -0x2, R2 ;  /* 0xfffffffeea027824 */ /* 0x000fca00078e0202 */
[----:B------:R-:W-:Y:S02]  /*172b0*/  VIMNMX R182, R182, R2, !PT ;  /* 0x00000002b6b67248 */ /* 0x000fe40007fe0100 */
[----:B------:R-:W-:-:S07]  /*172c0*/  VIADDMNMX R183, R2, R180, R183, PT ;  /* 0x000000b402b77246 */ /* 0x000fce00038001b7 */
.L_x_1585:
[----:B------:R-:W-:Y:S01]  /*172d0*/  @!P1 VIADD R0, R0, 0x30860 ;  /* 0x0003086000009836 */ /* 0x000fe20000000000 */
[----:B------:R-:W2:Y:S01]  /*172e0*/  LDL R180, [R1+0x2c] ;  /* 0x00002c0001b47983 */ /* 0x000ea20000100800 */
[----:B------:R-:W-:Y:S01]  /*172f0*/  ULDC UR4, c[0x0][0x988] ;  /* 0x0002620000047ab9 */ /* 0x000fe20000000800 */
[C---:B------:R-:W-:Y:S01]  /*17300*/  ISETP.GT.AND P6, PT, R182.reuse, 0x9, P3 ;  /* 0x00000009b600780c */ /* 0x040fe20001fc4270 */
[----:B------:R-:W-:Y:S01]  /*17310*/  IMAD.MOV.U32 R218, RZ, RZ, R232 ;  /* 0x000000ffffda7224 */ /* 0x000fe200078e00e8 */
[----:B------:R-:W-:Y:S02]  /*17320*/  @!P1 PRMT R0, RZ, 0x654, R0 ;  /* 0x00000654ff009816 */ /* 0x000fe40000000000 */
[----:B------:R-:W-:Y:S02]  /*17330*/  ISETP.LT.OR P6, PT, R183, 0xa, P6 ;  /* 0x0000000ab700780c */ /* 0x000fe400037c1670 */
[----:B------:R0:W-:Y:S01]  /*17340*/  @!P1 SYNCS.ARRIVE.TRANS64.RED.A1T0 RZ, [R0+URZ], RZ ;  /* 0x000000ff00ff99a7 */ /* 0x0001e2000810043f */
[----:B------:R-:W-:-:S02]  /*17350*/  ISETP.GT.AND P5, PT, R182, 0x1, P3 ;  /* 0x00000001b600780c */ /* 0x000fc40001fa4270 */
[----:B------:R-:W-:Y:S02]  /*17360*/  FSEL R158, R158, -INF , !P6 ;  /* 0xff8000009e9e7808 */ /* 0x000fe40007000000 */
[----:B------:R-:W-:Y:S02]  /*17370*/  ISETP.GT.AND P6, PT, R182, 0x18, P3 ;  /* 0x00000018b600780c */ /* 0x000fe40001fc4270 */
[----:B------:R-:W-:Y:S02]  /*17380*/  ISETP.LT.OR P5, PT, R183, 0x2, P5 ;  /* 0x00000002b700780c */ /* 0x000fe40002fa1670 */
[----:B0-----:R-:W-:Y:S02]  /*17390*/  FMNMX.FTZ R0, R23, R3, !PT ;  /* 0x0000000317007209 */ /* 0x001fe40007810000 */
[----:B------:R-:W-:Y:S02]  /*173a0*/  ISETP.LT.OR P6, PT, R183, 0x19, P6 ;  /* 0x00000019b700780c */ /* 0x000fe400037c1670 */
[----:B------:R-:W-:-:S02]  /*173b0*/  FMNMX.FTZ R0, R152, R0, !PT ;  /* 0x0000000098007209 */ /* 0x000fc40007810000 */
[----:B------:R-:W-:Y:S02]  /*173c0*/  FSEL R163, R163, -INF , !P6 ;  /* 0xff800000a3a37808 */ /* 0x000fe40007000000 */
[----:B------:R-:W-:Y:S02]  /*173d0*/  FMNMX.FTZ R0, R154, R0, !PT ;  /* 0x000000009a007209 */ /* 0x000fe40007810000 */
[----:B------:R-:W-:Y:S02]  /*173e0*/  ISETP.GT.AND P6, PT, R182, 0x21, P3 ;  /* 0x00000021b600780c */ /* 0x000fe40001fc4270 */
[----:B------:R-:W-:Y:S02]  /*173f0*/  FMNMX.FTZ R0, R184, R0, !PT ;  /* 0x00000000b8007209 */ /* 0x000fe40007810000 */
[----:B------:R-:W-:Y:S02]  /*17400*/  ISETP.LT.OR P6, PT, R183, 0x22, P6 ;  /* 0x00000022b700780c */ /* 0x000fe400037c1670 */
[----:B------:R-:W-:-:S02]  /*17410*/  FMNMX.FTZ R0, R159, R0, !PT ;  /* 0x000000009f007209 */ /* 0x000fc40007810000 */
[----:B------:R-:W-:Y:S02]  /*17420*/  FSEL R166, R166, -INF , !P6 ;  /* 0xff800000a6a67808 */ /* 0x000fe40007000000 */
[----:B------:R-:W-:Y:S02]  /*17430*/  FMNMX.FTZ R0, R161, R0, !PT ;  /* 0x00000000a1007209 */ /* 0x000fe40007810000 */
[----:B------:R-:W-:Y:S02]  /*17440*/  ISETP.GT.AND P6, PT, R182, RZ, P3 ;  /* 0x000000ffb600720c */ /* 0x000fe40001fc4270 */
[----:B------:R-:W-:Y:S02]  /*17450*/  FMNMX.FTZ R0, R185, R0, !PT ;  /* 0x00000000b9007209 */ /* 0x000fe40007810000 */
[----:B------:R-:W-:Y:S02]  /*17460*/  ISETP.LT.OR P6, PT, R183, 0x1, P6 ;  /* 0x00000001b700780c */ /* 0x000fe400037c1670 */
[----:B------:R-:W-:-:S02]  /*17470*/  FMNMX.FTZ R0, R186, R0, !PT ;  /* 0x00000000ba007209 */ /* 0x000fc40007810000 */
[----:B------:R-:W-:Y:S02]  /*17480*/  FSEL R22, R22, -INF , !P6 ;  /* 0xff80000016167808 */ /* 0x000fe40007000000 */
[----:B------:R-:W-:Y:S02]  /*17490*/  FMNMX.FTZ R0, R167, R0, !PT ;  /* 0x00000000a7007209 */ /* 0x000fe40007810000 */
[----:B------:R-:W-:Y:S02]  /*174a0*/  FSEL R153, R153, -INF , !P5 ;  /* 0xff80000099997808 */ /* 0x000fe40006800000 */
[----:B------:R-:W-:Y:S02]  /*174b0*/  FMNMX.FTZ R0, R169, R0, !PT ;  /* 0x00000000a9007209 */ /* 0x000fe40007810000 */
[----:B------:R-:W-:Y:S02]  /*174c0*/  ISETP.GT.AND P5, PT, R182, 0x10, P3 ;  /* 0x00000010b600780c */ /* 0x000fe40001fa4270 */
[----:B------:R-:W-:-:S02]  /*174d0*/  FMNMX.FTZ R0, R187, R0, !PT ;  /* 0x00000000bb007209 */ /* 0x000fc40007810000 */
[----:B------:R-:W-:Y:S02]  /*174e0*/  ISETP.LT.OR P5, PT, R183, 0x11, P5 ;  /* 0x00000011b700780c */ /* 0x000fe40002fa1670 */
        /* <DEDUP_REMOVED lines=9> */
[C---:B------:R-:W-:Y:S02]  /*17580*/  ISETP.GT.AND P5, PT, R182.reuse, 0x28, P3 ;  /* 0x00000028b600780c */ /* 0x040fe40001fa4270 */
[----:B------:R-:W-:Y:S01]  /*17590*/  ISETP.GT.AND P6, PT, R182, 0x38, P3 ;  /* 0x00000038b600780c */ /* 0x000fe20001fc4270 */
[----:B------:R-:W0:Y:S01]  /*175a0*/  SHFL.BFLY PT, R2, R0, 0x2, 0x1f ;  /* 0x0c401f0000027f89 */ /* 0x000e2200000e0000 */
[----:B------:R-:W-:-:S02]  /*175b0*/  ISETP.LT.OR P5, PT, R183, 0x29, P5 ;  /* 0x00000029b700780c */ /* 0x000fc40002fa1670 */
[----:B------:R-:W-:Y:S02]  /*175c0*/  ISETP.LT.OR P6, PT, R183, 0x39, P6 ;  /* 0x00000039b700780c */ /* 0x000fe400037c1670 */
[----:B------:R-:W-:Y:S02]  /*175d0*/  FSEL R168, R168, -INF , !P5 ;  /* 0xff800000a8a87808 */ /* 0x000fe40006800000 */
[----:B------:R-:W-:Y:S02]  /*175e0*/  ISETP.GT.AND P5, PT, R182, 0x30, P3 ;  /* 0x00000030b600780c */ /* 0x000fe40001fa4270 */
[----:B------:R-:W-:Y:S02]  /*175f0*/  FSEL R175, R175, -INF , !P6 ;  /* 0xff800000afaf7808 */ /* 0x000fe40007000000 */
[----:B------:R-:W-:-:S04]  /*17600*/  ISETP.LT.OR P5, PT, R183, 0x31, P5 ;  /* 0x00000031b700780c */ /* 0x000fc80002fa1670 */
[----:B------:R-:W-:Y:S02]  /*17610*/  FSEL R171, R171, -INF , !P5 ;  /* 0xff800000abab7808 */ /* 0x000fe40006800000 */
[----:B0-----:R-:W-:-:S05]  /*17620*/  FMNMX.FTZ R2, R0, R2, !PT ;  /* 0x0000000200027209 */ /* 0x001fca0007810000 */
[----:B------:R-:W0:Y:S02]  /*17630*/  SHFL.BFLY PT, R156, R2, 0x1, 0x1f ;  /* 0x0c201f00029c7f89 */ /* 0x000e2400000e0000 */
[----:B0-----:R-:W-:Y:S01]  /*17640*/  FMNMX.FTZ R156, R2, R156, !PT ;  /* 0x0000009c029c7209 */ /* 0x001fe20007810000 */
[----:B------:R-:W-:-:S03]  /*17650*/  IMAD.U32 R2, RZ, RZ, UR4 ;  /* 0x00000004ff027e24 */ /* 0x000fc6000f8e00ff */
[----:B------:R-:W-:-:S04]  /*17660*/  FSETP.NEU.FTZ.AND P4, PT, R156, -INF , PT ;  /* 0xff8000009c00780b */ /* 0x000fc80003f9d000 */
[----:B------:R-:W-:-:S05]  /*17670*/  FSEL R0, R156, RZ, P4 ;  /* 0x000000ff9c007208 */ /* 0x000fca0002000000 */
[----:B------:R-:W-:Y:S01]  /*17680*/  FADD.FTZ R3, -R0, R3 ;  /* 0x0000000300037221 */ /* 0x000fe20000010100 */
[----:B------:R-:W-:-:S03]  /*17690*/  FMUL.FTZ R0, R156, R2 ;  /* 0x000000029c007220 */ /* 0x000fc60000410000 */
[----:B------:R-:W-:Y:S02]  /*176a0*/  FMUL.FTZ R3, R3, R2 ;  /* 0x0000000203037220 */ /* 0x000fe40000410000 */
[----:B------:R-:W-:Y:S02]  /*176b0*/  FSEL R0, R0, RZ, P4 ;  /* 0x000000ff00007208 */ /* 0x000fe40002000000 */
[----:B------:R-:W-:-:S03]  /*176c0*/  ISETP.GT.AND P4, PT, R182, 0x8, P3 ;  /* 0x00000008b600780c */ /* 0x000fc60001f84270 */
[-CC-:B------:R-:W-:Y:S01]  /*176d0*/  FFMA.FTZ R23, R23, R2.reuse, -R0.reuse ;  /* 0x0000000217177223 */ /* 0x180fe20000010800 */
[-CC-:B------:R-:W-:Y:S01]  /*176e0*/  FFMA.FTZ R152, R152, R2.reuse, -R0.reuse ;  /* 0x0000000298987223 */ /* 0x180fe20000010800 */
[----:B------:R-:W-:Y:S01]  /*176f0*/  ISETP.LT.OR P4, PT, R183, 0x9, P4 ;  /* 0x00000009b700780c */ /* 0x000fe20002781670 */
[-CC-:B------:R-:W-:Y:S01]  /*17700*/  FFMA.FTZ R154, R154, R2.reuse, -R0.reuse ;  /* 0x000000029a9a7223 */ /* 0x180fe20000010800 */
[----:B------:R-:W-:Y:S01]  /*17710*/  MUFU.EX2 R196, R23 ;  /* 0x0000001700c47308 */ /* 0x000fe20000000800 */
[-CC-:B------:R-:W-:Y:S01]  /*17720*/  FFMA.FTZ R184, R184, R2.reuse, -R0.reuse ;  /* 0x00000002b8b87223 */ /* 0x180fe20000010800 */
[----:B------:R-:W-:Y:S01]  /*17730*/  FSEL R155, R155, -INF , !P4 ;  /* 0xff8000009b9b7808 */ /* 0x000fe20006000000 */
[-CC-:B------:R-:W-:Y:S01]  /*17740*/  FFMA.FTZ R159, R159, R2.reuse, -R0.reuse ;  /* 0x000000029f9f7223 */ /* 0x180fe20000010800 */
[----:B------:R-:W-:Y:S01]  /*17750*/  ISETP.GT.AND P4, PT, R182, 0x11, P3 ;  /* 0x00000011b600780c */ /* 0x000fe20001f84270 */
[-CC-:B------:R-:W-:Y:S01]  /*17760*/  FFMA.FTZ R161, R161, R2.reuse, -R0.reuse ;  /* 0x00000002a1a17223 */ /* 0x180fe20000010800 */
[-CC-:B------:R-:W-:Y:S01]  /*17770*/  FFMA.FTZ R185, R185, R2.reuse, -R0.reuse ;  /* 0x00000002b9b97223 */ /* 0x180fe20000010800 */
[-CC-:B------:R-:W-:Y:S01]  /*17780*/  FFMA.FTZ R186, R186, R2.reuse, -R0.reuse ;  /* 0x00000002baba7223 */ /* 0x180fe20000010800 */
[----:B------:R-:W0:Y:S01]  /*17790*/  MUFU.EX2 R23, R3 ;  /* 0x0000000300177308 */ /* 0x000e220000000800 */
[----:B------:R-:W-:Y:S01]  /*177a0*/  ISETP.LT.OR P4, PT, R183, 0x12, P4 ;  /* 0x00000012b700780c */ /* 0x000fe20002781670 */
[-CC-:B------:R-:W-:Y:S01]  /*177b0*/  FFMA.FTZ R167, R167, R2.reuse, -R0.reuse ;  /* 0x00000002a7a77223 */ /* 0x180fe20000010800 */
[-CC-:B------:R-:W-:Y:S01]  /*177c0*/  FFMA.FTZ R169, R169, R2.reuse, -R0.reuse ;  /* 0x00000002a9a97223 */ /* 0x180fe20000010800 */
[-CC-:B------:R-:W-:Y:S01]  /*177d0*/  FFMA.FTZ R187, R187, R2.reuse, -R0.reuse ;  /* 0x00000002bbbb7223 */ /* 0x180fe20000010800 */
[----:B------:R-:W-:Y:S01]  /*177e0*/  FSEL R162, R162, -INF , !P4 ;  /* 0xff800000a2a27808 */ /* 0x000fe20006000000 */
[-CC-:B------:R-:W-:Y:S01]  /*177f0*/  FFMA.FTZ R173, R173, R2.reuse, -R0.reuse ;  /* 0x00000002adad7223 */ /* 0x180fe20000010800 */
[----:B------:R-:W-:Y:S01]  /*17800*/  ISETP.GT.AND P4, PT, R182, 0x20, P3 ;  /* 0x00000020b600780c */ /* 0x000fe20001f84270 */
[----:B------:R-:W1:Y:S01]  /*17810*/  MUFU.EX2 R152, R152 ;  /* 0x0000009800987308 */ /* 0x000e620000000800 */
[-CC-:B------:R-:W-:Y:S01]  /*17820*/  FFMA.FTZ R174, R174, R2.reuse, -R0.reuse ;  /* 0x00000002aeae7223 */ /* 0x180fe20000010800 */
[-CC-:B------:R-:W-:Y:S01]  /*17830*/  FFMA.FTZ R177, R177, R2.reuse, -R0.reuse ;  /* 0x00000002b1b17223 */ /* 0x180fe20000010800 */
[----:B------:R-:W-:Y:S01]  /*17840*/  ISETP.LT.OR P4, PT, R183, 0x21, P4 ;  /* 0x00000021b700780c */ /* 0x000fe20002781670 */
[-CC-:B------:R-:W-:Y:S01]  /*17850*/  FFMA.FTZ R178, R178, R2.reuse, -R0.reuse ;  /* 0x00000002b2b27223 */ /* 0x180fe20000010800 */
[----:B------:R-:W-:-:S02]  /*17860*/  FFMA.FTZ R0, R179, R2, -R0 ;  /* 0x00000002b3007223 */ /* 0x000fc40000010800 */
[----:B------:R-:W-:Y:S01]  /*17870*/  FSEL R165, R165, -INF , !P4 ;  /* 0xff800000a5a57808 */ /* 0x000fe20006000000 */
[----:B------:R-:W-:Y:S01]  /*17880*/  MUFU.EX2 R154, R154 ;  /* 0x0000009a009a7308 */ /* 0x000fe20000000800 */
[----:B0-----:R-:W-:Y:S01]  /*17890*/  FFMA.FTZ R3, R23, R227, R196 ;  /* 0x000000e317037223 */ /* 0x001fe200000100c4 */
[----:B------:R-:W-:-:S04]  /*178a0*/  ISETP.GT.AND P4, PT, R182, 0x29, P3 ;  /* 0x00000029b600780c */ /* 0x000fc80001f84270 */
[----:B------:R-:W-:Y:S02]  /*178b0*/  ISETP.LT.OR P4, PT, R183, 0x2a, P4 ;  /* 0x0000002ab700780c */ /* 0x000fe40002781670 */
[----:B------:R-:W0:Y:S01]  /*178c0*/  MUFU.EX2 R184, R184 ;  /* 0x000000b800b87308 */ /* 0x000e220000000800 */
[C---:B-1----:R-:W-:Y:S01]  /*178d0*/  FADD.FTZ R3, R152.reuse, R3 ;  /* 0x0000000398037221 */ /* 0x042fe20000010000 */
[----:B------:R-:W-:Y:S02]  /*178e0*/  F2FP.F16.F32.PACK_AB R196, R152, R196 ;  /* 0x000000c498c4723e */ /* 0x000fe400000000ff */
[----:B------:R-:W-:Y:S02]  /*178f0*/  FMNMX.FTZ R152, R22, R4, !PT ;  /* 0x0000000416987209 */ /* 0x000fe40007810000 */
[----:B------:R-:W-:Y:S02]  /*17900*/  FSEL R170, R170, -INF , !P4 ;  /* 0xff800000aaaa7808 */ /* 0x000fe40006000000 */
[----:B------:R-:W-:Y:S01]  /*17910*/  FMNMX.FTZ R152, R153, R152, !PT ;  /* 0x0000009899987209 */ /* 0x000fe20007810000 */
[----:B------:R-:W-:Y:S01]  /*17920*/  MUFU.EX2 R159, R159 ;  /* 0x0000009f009f7308 */ /* 0x000fe20000000800 */
[----:B------:R-:W-:-:S02]  /*17930*/  ISETP.GT.AND P4, PT, R182, 0x31, P3 ;  /* 0x00000031b600780c */ /* 0x000fc40001f84270 */
[----:B------:R-:W-:Y:S02]  /*17940*/  FMNMX.FTZ R152, R155, R152, !PT ;  /* 0x000000989b987209 */ /* 0x000fe40007810000 */
[----:B------:R-:W-:Y:S02]  /*17950*/  ISETP.LT.OR P4, PT, R183, 0x32, P4 ;  /* 0x00000032b700780c */ /* 0x000fe40002781670 */
[----:B------:R-:W-:Y:S01]  /*17960*/  FMNMX.FTZ R152, R158, R152, !PT ;  /* 0x000000989e987209 */ /* 0x000fe20007810000 */
[----:B------:R-:W1:Y:S01]  /*17970*/  MUFU.EX2 R161, R161 ;  /* 0x000000a100a17308 */ /* 0x000e620000000800 */
[----:B------:R-:W-:Y:S02]  /*17980*/  ISETP.GT.AND P3, PT, R182, 0x39, P3 ;  /* 0x00000039b600780c */ /* 0x000fe40001f64270 */
[----:B------:R-:W-:Y:S02]  /*17990*/  FMNMX.FTZ R152, R160, R152, !PT ;  /* 0x00000098a0987209 */ /* 0x000fe40007810000 */
[----:B------:R-:W-:-:S02]  /*179a0*/  FSEL R172, R172, -INF , !P4 ;  /* 0xff800000acac7808 */ /* 0x000fc40006000000 */
[----:B------:R-:W-:Y:S01]  /*179b0*/  FMNMX.FTZ R152, R162, R152, !PT ;  /* 0x00000098a2987209 */ /* 0x000fe20007810000 */
[----:B------:R-:W-:Y:S01]  /*179c0*/  MUFU.EX2 R185, R185 ;  /* 0x000000b900b97308 */ /* 0x000fe20000000800 */
[----:B------:R-:W-:Y:S02]  /*179d0*/  ISETP.LT.OR P3, PT, R183, 0x3a, P3 ;  /* 0x0000003ab700780c */ /* 0x000fe40001f61670 */
[----:B------:R-:W-:Y:S02]  /*179e0*/  FMNMX.FTZ R152, R163, R152, !PT ;  /* 0x00000098a3987209 */ /* 0x000fe40007810000 */
[----:B------:R-:W-:Y:S02]  /*179f0*/  FSEL R176, R176, -INF , !P3 ;  /* 0xff800000b0b07808 */ /* 0x000fe40005800000 */
[----:B------:R-:W-:Y:S01]  /*17a00*/  FMNMX.FTZ R152, R164, R152, !PT ;  /* 0x00000098a4987209 */ /* 0x000fe20007810000 */
[----:B------:R-:W3:Y:S01]  /*17a10*/  MUFU.EX2 R186, R186 ;  /* 0x000000ba00ba7308 */ /* 0x000ee20000000800 */
[----:B0-----:R-:W-:-:S02]  /*17a20*/  F2FP.F16.F32.PACK_AB R198, R184, R154 ;  /* 0x0000009ab8c6723e */ /* 0x001fc400000000ff */
[----:B------:R-:W-:Y:S02]  /*17a30*/  FMNMX.FTZ R152, R165, R152, !PT ;  /* 0x00000098a5987209 */ /* 0x000fe40007810000 */
[----:B-1----:R-:W-:Y:S02]  /*17a40*/  F2FP.F16.F32.PACK_AB R192, R161, R159 ;  /* 0x0000009fa1c0723e */ /* 0x002fe400000000ff */
[----:B------:R-:W-:Y:S01]  /*17a50*/  FMNMX.FTZ R152, R166, R152, !PT ;  /* 0x00000098a6987209 */ /* 0x000fe20007810000 */
[----:B------:R-:W-:Y:S03]  /*17a60*/  MUFU.EX2 R167, R167 ;  /* 0x000000a700a77308 */ /* 0x000fe60000000800 */
[----:B------:R-:W-:-:S04]  /*17a70*/  FMNMX.FTZ R152, R168, R152, !PT ;  /* 0x00000098a8987209 */ /* 0x000fc80007810000 */
[----:B------:R-:W-:Y:S01]  /*17a80*/  FMNMX.FTZ R152, R170, R152, !PT ;  /* 0x00000098aa987209 */ /* 0x000fe20007810000 */
[----:B------:R-:W0:Y:S01]  /*17a90*/  MUFU.EX2 R169, R169 ;  /* 0x000000a900a97308 */ /* 0x000e220000000800 */
[----:B---3--:R-:W-:Y:S02]  /*17aa0*/  F2FP.F16.F32.PACK_AB R194, R186, R185 ;  /* 0x000000b9bac2723e */ /* 0x008fe400000000ff */
[----:B------:R-:W-:-:S04]  /*17ab0*/  FMNMX.FTZ R152, R171, R152, !PT ;  /* 0x00000098ab987209 */ /* 0x000fc80007810000 */
[----:B------:R-:W-:Y:S01]  /*17ac0*/  FMNMX.FTZ R152, R172, R152, !PT ;  /* 0x00000098ac987209 */ /* 0x000fe20007810000 */
[----:B------:R-:W-:Y:S03]  /*17ad0*/  MUFU.EX2 R187, R187 ;  /* 0x000000bb00bb7308 */ /* 0x000fe60000000800 */
[----:B------:R-:W-:-:S04]  /*17ae0*/  FMNMX.FTZ R152, R175, R152, !PT ;  /* 0x00000098af987209 */ /* 0x000fc80007810000 */
[----:B------:R-:W-:Y:S01]  /*17af0*/  FMNMX.FTZ R157, R176, R152, !PT ;  /* 0x00000098b09d7209 */ /* 0x000fe20007810000 */
[----:B------:R-:W1:Y:S01]  /*17b00*/  MUFU.EX2 R173, R173 ;  /* 0x000000ad00ad7308 */ /* 0x000e620000000800 */
[----:B0-----:R-:W-:-:S03]  /*17b10*/  F2FP.F16.F32.PACK_AB R188, R169, R167 ;  /* 0x000000a7a9bc723e */ /* 0x001fc600000000ff */
[----:B------:R-:W0:Y:S04]  /*17b20*/  SHFL.BFLY PT, R152, R157, 0x2, 0x1f ;  /* 0x0c401f009d987f89 */ /* 0x000e2800000e0000 */
[----:B------:R-:W-:Y:S08]  /*17b30*/  MUFU.EX2 R174, R174 ;  /* 0x000000ae00ae7308 */ /* 0x000ff00000000800 */
[----:B------:R-:W3:Y:S01]  /*17b40*/  MUFU.EX2 R177, R177 ;  /* 0x000000b100b17308 */ /* 0x000ee20000000800 */
[----:B-1----:R-:W-:-:S07]  /*17b50*/  F2FP.F16.F32.PACK_AB R190, R173, R187 ;  /* 0x000000bbadbe723e */ /* 0x002fce00000000ff */
[----:B------:R-:W-:Y:S01]  /*17b60*/  MUFU.EX2 R178, R178 ;  /* 0x000000b200b27308 */ /* 0x000fe20000000800 */
[----:B0-----:R-:W-:-:S05]  /*17b70*/  FMNMX.FTZ R157, R157, R152, !PT ;  /* 0x000000989d9d7209 */ /* 0x001fca0007810000 */
[----:B------:R-:W0:Y:S02]  /*17b80*/  SHFL.BFLY PT, R152, R157, 0x1, 0x1f ;  /* 0x0c201f009d987f89 */ /* 0x000e2400000e0000 */
[----:B0-----:R-:W-:Y:S02]  /*17b90*/  FMNMX.FTZ R152, R157, R152, !PT ;  /* 0x000000989d987209 */ /* 0x001fe40007810000 */
[----:B------:R0:W1:Y:S02]  /*17ba0*/  MUFU.EX2 R157, R0 ;  /* 0x00000000009d7308 */ /* 0x0000640000000800 */
[C---:B------:R-:W-:Y:S01]  /*17bb0*/  FSETP.NEU.FTZ.AND P3, PT, R152.reuse, -INF , PT ;  /* 0xff8000009800780b */ /* 0x040fe20003f7d000 */
[----:B------:R-:W-:-:S05]  /*17bc0*/  FMUL.FTZ R179, R152, R2 ;  /* 0x0000000298b37220 */ /* 0x000fca0000410000 */
[----:B------:R-:W-:Y:S01]  /*17bd0*/  FSEL R179, R179, RZ, P3 ;  /* 0x000000ffb3b37208 */ /* 0x000fe20001800000 */
[----:B0-----:R-:W-:Y:S01]  /*17be0*/  FADD.FTZ R0, R154, R3 ;  /* 0x000000039a007221 */ /* 0x001fe20000010000 */
[----:B------:R-:W-:Y:S02]  /*17bf0*/  FSEL R3, R152, RZ, P3 ;  /* 0x000000ff98037208 */ /* 0x000fe40001800000 */
[----:B--2---:R-:W-:Y:S01]  /*17c00*/  ISETP.GT.AND P3, PT, R5, R180, PT ;  /* 0x000000b40500720c */ /* 0x004fe20003f64270 */
[----:B------:R-:W-:Y:S01]  /*17c10*/  FADD.FTZ R0, R184, R0 ;  /* 0x00000000b8007221 */ /* 0x000fe20000010000 */
[-CC-:B------:R-:W-:Y:S01]  /*17c20*/  FFMA.FTZ R22, R22, R2.reuse, -R179.reuse ;  /* 0x0000000216167223 */ /* 0x180fe200000108b3 */
[----:B------:R-:W-:Y:S01]  /*17c30*/  FADD.FTZ R3, -R3, R4 ;  /* 0x0000000403037221 */ /* 0x000fe20000010100 */
[-CC-:B------:R-:W-:Y:S01]  /*17c40*/  FFMA.FTZ R153, R153, R2.reuse, -R179.reuse ;  /* 0x0000000299997223 */ /* 0x180fe200000108b3 */
[----:B------:R-:W-:Y:S01]  /*17c50*/  FADD.FTZ R0, R159, R0 ;  /* 0x000000009f007221 */ /* 0x000fe20000010000 */
[-CC-:B------:R-:W-:Y:S01]  /*17c60*/  FFMA.FTZ R155, R155, R2.reuse, -R179.reuse ;  /* 0x000000029b9b7223 */ /* 0x180fe200000108b3 */
[-C--:B------:R-:W-:Y:S01]  /*17c70*/  FMUL.FTZ R3, R3, R2.reuse ;  /* 0x0000000203037220 */ /* 0x080fe20000410000 */
[----:B------:R-:W-:Y:S01]  /*17c80*/  MUFU.EX2 R22, R22 ;  /* 0x0000001600167308 */ /* 0x000fe20000000800 */
[----:B------:R-:W-:Y:S01]  /*17c90*/  FADD.FTZ R0, R161, R0 ;  /* 0x00000000a1007221 */ /* 0x000fe20000010000 */
[-CC-:B------:R-:W-:Y:S01]  /*17ca0*/  FFMA.FTZ R158, R158, R2.reuse, -R179.reuse ;  /* 0x000000029e9e7223 */ /* 0x180fe200000108b3 */
[-CC-:B------:R-:W-:Y:S01]  /*17cb0*/  FFMA.FTZ R160, R160, R2.reuse, -R179.reuse ;  /* 0x00000002a0a07223 */ /* 0x180fe200000108b3 */
[-CC-:B------:R-:W-:Y:S01]  /*17cc0*/  FFMA.FTZ R162, R162, R2.reuse, -R179.reuse ;  /* 0x00000002a2a27223 */ /* 0x180fe200000108b3 */
[----:B------:R-:W-:Y:S01]  /*17cd0*/  FADD.FTZ R4, R185, R0 ;  /* 0x00000000b9047221 */ /* 0x000fe20000010000 */
        /* <DEDUP_REMOVED lines=8> */
[----:B------:R-:W-:Y:S01]  /*17d60*/  FADD.FTZ R4, R186, R4 ;  /* 0x00000004ba047221 */ /* 0x000fe20000010000 */
[-CC-:B------:R-:W-:Y:S01]  /*17d70*/  FFMA.FTZ R172, R172, R2.reuse, -R179.reuse ;  /* 0x00000002acac7223 */ /* 0x180fe200000108b3 */
[----:B------:R-:W2:Y:S01]  /*17d80*/  MUFU.EX2 R153, R153 ;  /* 0x0000009900997308 */ /* 0x000ea20000000800 */
[-CC-:B------:R-:W-:Y:S01]  /*17d90*/  FFMA.FTZ R175, R175, R2.reuse, -R179.reuse ;  /* 0x00000002afaf7223 */ /* 0x180fe200000108b3 */
[----:B------:R-:W-:Y:S01]  /*17da0*/  FADD.FTZ R4, R167, R4 ;  /* 0x00000004a7047221 */ /* 0x000fe20000010000 */
[----:B------:R-:W-:Y:S01]  /*17db0*/  FFMA.FTZ R176, R176, R2, -R179 ;  /* 0x00000002b0b07223 */ /* 0x000fe200000108b3 */
[----:B---3--:R-:W-:-:S02]  /*17dc0*/  F2FP.F16.F32.PACK_AB R184, R177, R174 ;  /* 0x000000aeb1b8723e */ /* 0x008fc400000000ff */
[----:B------:R-:W-:Y:S01]  /*17dd0*/  FADD.FTZ R4, R169, R4 ;  /* 0x00000004a9047221 */ /* 0x000fe20000010000 */
[----:B-1----:R-:W-:Y:S01]  /*17de0*/  F2FP.F16.F32.PACK_AB R186, R157, R178 ;  /* 0x000000b29dba723e */ /* 0x002fe200000000ff */
[----:B------:R-:W1:Y:S01]  /*17df0*/  MUFU.EX2 R155, R155 ;  /* 0x0000009b009b7308 */ /* 0x000e620000000800 */
[----:B0-----:R-:W-:Y:S01]  /*17e00*/  FFMA.FTZ R226, R0, R226, R22 ;  /* 0x000000e200e27223 */ /* 0x001fe20000010016 */
[----:B------:R-:W-:Y:S01]  /*17e10*/  FADD.FTZ R4, R187, R4 ;  /* 0x00000004bb047221 */ /* 0x000fe20000010000 */
[----:B------:R-:W-:Y:S02]  /*17e20*/  IADD3 R5, R5, -0x1, RZ ;  /* 0xffffffff05057810 */ /* 0x000fe40007ffe0ff */
[----:B------:R-:W-:Y:S01]  /*17e30*/  MOV R3, R156 ;  /* 0x0000009c00037202 */ /* 0x000fe20000000f00 */
[----:B------:R-:W-:Y:S02]  /*17e40*/  FADD.FTZ R4, R173, R4 ;  /* 0x00000004ad047221 */ /* 0x000fe40000010000 */
[----:B------:R-:W0:Y:S01]  /*17e50*/  MUFU.EX2 R158, R158 ;  /* 0x0000009e009e7308 */ /* 0x000e220000000800 */
[C---:B--2---:R-:W-:Y:S01]  /*17e60*/  FADD.FTZ R226, R153.reuse, R226 ;  /* 0x000000e299e27221 */ /* 0x044fe20000010000 */
[----:B------:R-:W-:Y:S01]  /*17e70*/  FADD.FTZ R4, R174, R4 ;  /* 0x00000004ae047221 */ /* 0x000fe20000010000 */
[----:B------:R-:W-:Y:S01]  /*17e80*/  F2FP.F16.F32.PACK_AB R197, R153, R22 ;  /* 0x0000001699c5723e */ /* 0x000fe200000000ff */
[----:B------:R-:W-:-:S02]  /*17e90*/  IMAD.MOV.U32 R22, RZ, RZ, R229 ;  /* 0x000000ffff167224 */ /* 0x000fc400078e00e5 */
[----:B------:R-:W-:Y:S02]  /*17ea0*/  FADD.FTZ R4, R177, R4 ;  /* 0x00000004b1047221 */ /* 0x000fe40000010000 */
[----:B------:R-:W2:Y:S01]  /*17eb0*/  MUFU.EX2 R160, R160 ;  /* 0x000000a000a07308 */ /* 0x000ea20000000800 */
[----:B-1----:R-:W-:Y:S01]  /*17ec0*/  FADD.FTZ R226, R155, R226 ;  /* 0x000000e29be27221 */ /* 0x002fe20000010000 */
[----:B------:R-:W-:-:S04]  /*17ed0*/  FADD.FTZ R4, R178, R4 ;  /* 0x00000004b2047221 */ /* 0x000fc80000010000 */
[----:B------:R-:W-:Y:S01]  /*17ee0*/  FADD.FTZ R227, R157, R4 ;  /* 0x000000049de37221 */ /* 0x000fe20000010000 */
[----:B------:R-:W-:Y:S01]  /*17ef0*/  IMAD.MOV.U32 R4, RZ, RZ, R152 ;  /* 0x000000ffff047224 */ /* 0x000fe200078e0098 */
[----:B------:R-:W1:Y:S01]  /*17f00*/  MUFU.EX2 R162, R162 ;  /* 0x000000a200a27308 */ /* 0x000e620000000800 */
[C---:B0-----:R-:W-:Y:S01]  /*17f10*/  FADD.FTZ R226, R158.reuse, R226 ;  /* 0x000000e29ee27221 */ /* 0x041fe20000010000 */
[----:B------:R-:W-:-:S06]  /*17f20*/  F2FP.F16.F32.PACK_AB R199, R158, R155 ;  /* 0x0000009b9ec7723e */ /* 0x000fcc00000000ff */
[----:B------:R-:W0:Y:S01]  /*17f30*/  MUFU.EX2 R163, R163 ;  /* 0x000000a300a37308 */ /* 0x000e220000000800 */
[----:B--2---:R-:W-:-:S07]  /*17f40*/  FADD.FTZ R226, R160, R226 ;  /* 0x000000e2a0e27221 */ /* 0x004fce0000010000 */
[----:B------:R-:W2:Y:S01]  /*17f50*/  MUFU.EX2 R164, R164 ;  /* 0x000000a400a47308 */ /* 0x000ea20000000800 */
[C---:B-1----:R-:W-:Y:S01]  /*17f60*/  FADD.FTZ R226, R162.reuse, R226 ;  /* 0x000000e2a2e27221 */ /* 0x042fe20000010000 */
[----:B------:R-:W-:-:S06]  /*17f70*/  F2FP.F16.F32.PACK_AB R193, R162, R160 ;  /* 0x000000a0a2c1723e */ /* 0x000fcc00000000ff */
[----:B------:R-:W1:Y:S01]  /*17f80*/  MUFU.EX2 R165, R165 ;  /* 0x000000a500a57308 */ /* 0x000e620000000800 */
[----:B0-----:R-:W-:-:S07]  /*17f90*/  FADD.FTZ R226, R163, R226 ;  /* 0x000000e2a3e27221 */ /* 0x001fce0000010000 */
[----:B------:R-:W0:Y:S01]  /*17fa0*/  MUFU.EX2 R166, R166 ;  /* 0x000000a600a67308 */ /* 0x000e220000000800 */
[C---:B--2---:R-:W-:Y:S01]  /*17fb0*/  FADD.FTZ R226, R164.reuse, R226 ;  /* 0x000000e2a4e27221 */ /* 0x044fe20000010000 */
[----:B------:R-:W-:-:S06]  /*17fc0*/  F2FP.F16.F32.PACK_AB R195, R164, R163 ;  /* 0x000000a3a4c3723e */ /* 0x000fcc00000000ff */
[----:B------:R-:W2:Y:S01]  /*17fd0*/  MUFU.EX2 R168, R168 ;  /* 0x000000a800a87308 */ /* 0x000ea20000000800 */
[----:B-1----:R-:W-:-:S07]  /*17fe0*/  FADD.FTZ R226, R165, R226 ;  /* 0x000000e2a5e27221 */ /* 0x002fce0000010000 */
        /* <DEDUP_REMOVED lines=12> */
[----:B------:R-:W-:-:S03]  /*180b0*/  F2FP.F16.F32.PACK_AB R185, R172, R171 ;  /* 0x000000abacb9723e */ /* 0x000fc600000000ff */
[----:B-1----:R-:W-:-:S04]  /*180c0*/  FADD.FTZ R226, R175, R226 ;  /* 0x000000e2afe27221 */ /* 0x002fc80000010000 */
[C---:B0-----:R-:W-:Y:S01]  /*180d0*/  FADD.FTZ R226, R176.reuse, R226 ;  /* 0x000000e2b0e27221 */ /* 0x041fe20000010000 */
[----:B------:R-:W-:Y:S01]  /*180e0*/  F2FP.F16.F32.PACK_AB R187, R176, R175 ;  /* 0x000000afb0bb723e */ /* 0x000fe200000000ff */
[----:B------:R-:W-:Y:S06]  /*180f0*/  @P3 BRA `(.L_x_1589) ;  /* 0xffffffd0005c3947 */ /* 0x000fec000383ffff */
[----:B------:R-:W-:Y:S05]  /*18100*/  BSYNC B0 ;  /* 0x0000000000007941 */ /* 0x000fea0003800000 */
.L_x_1570:
[----:B------:R-:W-:Y:S01]  /*18110*/  IMAD.MOV.U32 R4, RZ, RZ, R152 ;  /* 0x000000ffff047224 */ /* 0x000fe200078e0098 */
[----:B------:R-:W-:Y:S01]  /*18120*/  MOV R3, R156 ;  /* 0x0000009c00037202 */ /* 0x000fe20000000f00 */
[----:B------:R-:W-:Y:S02]  /*18130*/  IMAD.MOV.U32 R22, RZ, RZ, R229 ;  /* 0x000000ffff167224 */ /* 0x000fe400078e00e5 */
[----:B------:R-:W-:-:S07]  /*18140*/  IMAD.MOV.U32 R218, RZ, RZ, R232 ;  /* 0x000000ffffda7224 */ /* 0x000fce00078e00e8 */
.L_x_1569:
[----:B------:R-:W-:Y:S05]  /*18150*/  BSYNC B1 ;  /* 0x0000000000017941 */ /* 0x000fea0003800000 */
.L_x_1568:
[----:B------:R-:W2:Y:S01]  /*18160*/  LDL R152, [R1+0x4] ;  /* 0x0000040001987983 */ /* 0x000ea20000100800 */
[----:B------:R-:W0:Y:S01]  /*18170*/  LDC R156, c[0x0][0x9e4] ;  /* 0x00027900ff9c7b82 */ /* 0x000e220000000800 */
[----:B------:R-:W-:Y:S01]  /*18180*/  IADD3 R155, R219, 0x80, -R224 ;  /* 0x00000080db9b7810 */ /* 0x000fe20007ffe8e0 */
[----:B------:R-:W-:Y:S01]  /*18190*/  ULDC UR4, c[0x0][0x9dc] ;  /* 0x0002770000047ab9 */ /* 0x000fe20000000800 */
[----:B0-----:R-:W-:Y:S02]  /*181a0*/  ISETP.GE.AND P5, PT, R156, 0x1, PT ;  /* 0x000000019c00780c */ /* 0x001fe40003fa6270 */
[----:B--2---:R-:W-:-:S05]  /*181b0*/  LEA R155, R152, R155, 0x7 ;  /* 0x0000009b989b7211 */ /* 0x004fca00078e38ff */
[----:B------:R-:W-:-:S06]  /*181c0*/  VIADD R154, R155, -UR4 ;  /* 0x800000049b9a7c36 */ /* 0x000fcc0008000000 */
[----:B------:R-:W-:Y:S05]  /*181d0*/  @!P5 BRA `(.L_x_1590) ;  /* 0x000000000044d947 */ /* 0x000fea0003800000 */
        /* <DEDUP_REMOVED lines=10> */
.L_x_1592:
[----:B------:R-:W-:-:S13]  /*18280*/  ISETP.NE.AND P2, PT, R156, 0x1, PT ;  /* 0x000000019c00780c */ /* 0x000fda0003f45270 */
[----:B------:R-:W0:Y:S02]  /*18290*/  @P2 LDC.64 R152, c[0x0][0x9e8] ;  /* 0x00027a00ff982b82 */ /* 0x000e240000000a00 */
[----:B0-----:R-:W-:-:S05]  /*182a0*/  @P2 IMAD.HI.U32 R152, R155, R152, RZ ;  /* 0x000000989b982227 */ /* 0x001fca00078e00ff */
[----:B------:R-:W-:-:S07]  /*182b0*/  @P2 SHF.R.U32.HI R155, RZ, R153, R152 ;  /* 0x00000099ff9b2219 */ /* 0x000fce0000011698 */
.L_x_1593:
[----:B------:R-:W-:Y:S05]  /*182c0*/  BSYNC B0 ;  /* 0x0000000000007941 */ /* 0x000fea0003800000 */
.L_x_1591:
[----:B------:R-:W-:-:S05]  /*182d0*/  IMAD R155, R155, R156, RZ ;  /* 0x0000009c9b9b7224 */ /* 0x000fca00078e02ff */
[----:B------:R-:W-:-:S07]  /*182e0*/  VIMNMX R154, R154, R155, !PT ;  /* 0x0000009b9a9a7248 */ /* 0x000fce0007fe0100 */
.L_x_1590:
[----:B------:R-:W2:Y:S01]  /*182f0*/  LDL R153, [R1+0x50] ;  /* 0x0000500001997983 */ /* 0x000ea20000100800 */
[----:B------:R-:W-:Y:S01]  /*18300*/  VIADD R154, R154, 0x3f ;  /* 0x0000003f9a9a7836 */ /* 0x000fe20000000000 */
[----:B------:R-:W-:Y:S04]  /*18310*/  BSSY B0, `(.L_x_1594) ;  /* 0x000024e000007945 */ /* 0x000fe80003800000 */
[----:B------:R-:W-:-:S04]  /*18320*/  SHF.R.S32.HI R152, RZ, 0x1f, R154 ;  /* 0x0000001fff987819 */ /* 0x000fc8000001149a */
[----:B------:R-:W-:-:S04]  /*18330*/  LEA.HI R152, R152, R154, RZ, 0x6 ;  /* 0x0000009a98987211 */ /* 0x000fc800078f30ff */
[----:B------:R-:W-:-:S04]  /*18340*/  SHF.R.S32.HI R152, RZ, 0x6, R152 ;  /* 0x00000006ff987819 */ /* 0x000fc80000011498 */
[----:B--2---:R-:W-:-:S04]  /*18350*/  VIMNMX R153, R153, R152, !PT ;  /* 0x0000009899997248 */ /* 0x004fc80007fe0100 */
[----:B------:R-:W-:Y:S01]  /*18360*/  ISETP.GE.AND P2, PT, R5, R153, PT ;  /* 0x000000990500720c */ /* 0x000fe20003f46270 */
[----:B------:R0:W-:-:S12]  /*18370*/  STL [R1], R153 ;  /* 0x0000009901007387 */ /* 0x0001d80000100800 */
[----:B0-----:R-:W-:Y:S05]  /*18380*/  @!P2 BRA `(.L_x_1595) ;  /* 0x000000240018a947 */ /* 0x001fea0003800000 */
[----:B------:R-:W-:Y:S01]  /*18390*/  BSSY B1, `(.L_x_1596) ;  /* 0x0000244000017945 */ /* 0x000fe20003800000 */
[----:B------:R-:W-:Y:S01]  /*183a0*/  IMAD.MOV.U32 R231, RZ, RZ, R5 ;  /* 0x000000ffffe77224 */ /* 0x000fe200078e0005 */
[----:B------:R-:W-:Y:S01]  /*183b0*/  MOV R230, R4 ;  /* 0x0000000400e67202 */ /* 0x000fe20000000f00 */
[----:B------:R-:W-:Y:S01]  /*183c0*/  IMAD.MOV.U32 R229, RZ, RZ, R3 ;  /* 0x000000ffffe57224 */ /* 0x000fe200078e0003 */
[----:B------:R-:W-:Y:S01]  /*183d0*/  MOV R232, R218 ;  /* 0x000000da00e87202 */ /* 0x000fe20000000f00 */
[----:B------:R-:W-:-:S07]  /*183e0*/  IMAD.MOV.U32 R5, RZ, RZ, R22 ;  /* 0x000000ffff057224 */ /* 0x000fce00078e0016 */
.L_x_1607:
[----:B------:R-:W-:-:S05]  /*183f0*/  VIADD R22, R5, 0x1 ;  /* 0x0000000105167836 */ /* 0x000fca0000000000 */
[----:B------:R-:W-:-:S04]  /*18400*/  ISETP.NE.AND P2, PT, R22, 0x2, PT ;  /* 0x000000021600780c */ /* 0x000fc80003f45270 */
[----:B------:R-:W-:Y:S02]  /*18410*/  SEL R218, RZ, 0x1, P2 ;  /* 0x00000001ffda7807 */ /* 0x000fe40001000000 */
[----:B------:R-:W-:Y:S02]  /*18420*/  SEL R22, R22, RZ, P2 ;  /* 0x000000ff16167207 */ /* 0x000fe40001000000 */
[----:B------:R-:W-:Y:S01]  /*18430*/  LOP3.LUT R218, R232, R218, RZ, 0x3c, !PT ;  /* 0x000000dae8da7212 */ /* 0x000fe200078e3cff */
[----:B------:R-:W-:Y:S06]  /*18440*/  @!P0 BRA `(.L_x_1597) ;  /* 0x0000000000048947 */ /* 0x000fec0003800000 */
[----:B------:R-:W-:Y:S01]  /*18450*/  BPT.TRAP 0x1 ;  /* 0x000000040000795c */ /* 0x000fe20000300000 */
.L_x_1597:
[----:B------:R-:W-:Y:S02]  /*18460*/  LEA R2, R22, R16, 0x3 ;  /* 0x0000001016027211 */ /* 0x000fe400078e18ff */
[----:B------:R-:W-:-:S04]  /*18470*/  SHF.L.U32 R3, R218, 0x1f, RZ ;  /* 0x0000001fda037819 */ /* 0x000fc800000006ff */
[----:B------:R0:W1:Y:S01]  /*18480*/  SYNCS.PHASECHK.TRANS64.TRYWAIT P2, [R2+URZ+0x30830], R3 ;  /* 0x03083003020075a7 */ /* 0x000062000804017f */
[----:B------:R-:W-:Y:S05]  /*18490*/  @!P0 BRA `(.L_x_1598) ;  /* 0x0000000000048947 */ /* 0x000fea0003800000 */
[----:B------:R-:W-:Y:S01]  /*184a0*/  BPT.TRAP 0x1 ;  /* 0x000000040000795c */ /* 0x000fe20000300000 */
.L_x_1598:
        /* <DEDUP_REMOVED lines=8> */
.L_x_1600:
[----:B------:R-:W-:Y:S05]  /*18530*/  BSYNC B2 ;  /* 0x0000000000027941 */ /* 0x000fea0003800000 */
.L_x_1599:
[----:B01----:R-:W-:Y:S01]  /*18540*/  IMAD.MOV.U32 R2, RZ, RZ, R156 ;  /* 0x000000ffff027224 */ /* 0x003fe200078e009c */
[C---:B------:R-:W-:Y:S01]  /*18550*/  IADD3 R152, R156.reuse, 0x6, RZ ;  /* 0x000000069c987810 */ /* 0x040fe20007ffe0ff */
[----:B------:R-:W-:Y:S01]  /*18560*/  IMAD.MOV.U32 R3, RZ, RZ, 0x40000040 ;  /* 0x40000040ff037424 */ /* 0x000fe200078e00ff */
[----:B------:R-:W-:Y:S01]  /*18570*/  IADD3 R154, R156, 0x204, RZ ;  /* 0x000002049c9a7810 */ /* 0x000fe20007ffe0ff */
[----:B------:R-:W-:Y:S01]  /*18580*/  IMAD.MOV.U32 R155, RZ, RZ, 0x40000040 ;  /* 0x40000040ff9b7424 */ /* 0x000fe200078e00ff */
[----:B------:R-:W-:Y:S01]  /*18590*/  R2UR UR6, R2 ;  /* 0x00000000020672ca */ /* 0x000fe200000e0000 */
[----:B------:R-:W-:Y:S01]  /*185a0*/  IMAD.MOV.U32 R2, RZ, RZ, R153 ;  /* 0x000000ffff027224 */ /* 0x000fe200078e0099 */
[----:B------:R-:W-:Y:S01]  /*185b0*/  R2UR UR10, R152 ;  /* 0x00000000980a72ca */ /* 0x000fe200000e0000 */
[----:B------:R-:W-:Y:S01]  /*185c0*/  IMAD.MOV.U32 R153, RZ, RZ, 0x40000040 ;  /* 0x40000040ff997424 */ /* 0x000fe200078e00ff */
[----:B------:R-:W-:Y:S01]  /*185d0*/  R2UR UR5, R3 ;  /* 0x00000000030572ca */ /* 0x000fe200000e0000 */
[----:B------:R-:W-:Y:S01]  /*185e0*/  VIADD R152, R156, 0x202 ;  /* 0x000002029c987836 */ /* 0x000fe20000000000 */
[----:B------:R-:W-:Y:S01]  /*185f0*/  R2UR UR4, R2 ;  /* 0x00000000020472ca */ /* 0x000fe200000e0000 */
[----:B------:R-:W-:Y:S01]  /*18600*/  IMAD.MOV.U32 R2, RZ, RZ, R4 ;  /* 0x000000ffff027224 */ /* 0x000fe200078e0004 */
[----:B------:R-:W-:Y:S01]  /*18610*/  R2UR UR11, R153 ;  /* 0x00000000990b72ca */ /* 0x000fe200000e0000 */
[-C--:B------:R-:W-:Y:S01]  /*18620*/  FMUL.FTZ R24, R24, R23.reuse ;  /* 0x0000001718187220 */ /* 0x080fe20000410000 */
[----:B------:R-:W-:Y:S01]  /*18630*/  R2UR UR22, R154 ;  /* 0x000000009a1672ca */ /* 0x000fe200000e0000 */
[-C--:B------:R-:W-:Y:S01]  /*18640*/  FMUL.FTZ R25, R25, R23.reuse ;  /* 0x0000001719197220 */ /* 0x080fe20000410000 */
[----:B------:R-:W-:Y:S01]  /*18650*/  R2UR UR8, R2 ;  /* 0x00000000020872ca */ /* 0x000fe200000e0000 */
[-C--:B------:R-:W-:Y:S01]  /*18660*/  FMUL.FTZ R28, R28, R23.reuse ;  /* 0x000000171c1c7220 */ /* 0x080fe20000410000 */
[C---:B------:R-:W-:Y:S01]  /*18670*/  IADD3 R2, R156.reuse, 0x200, RZ ;  /* 0x000002009c027810 */ /* 0x040fe20007ffe0ff */
        /* <DEDUP_REMOVED lines=8> */
[-C--:B------:R-:W-:Y:S01]  /*18700*/  FMUL.FTZ R33, R33, R23.reuse ;  /* 0x0000001721217220 */ /* 0x080fe20000410000 */
[----:B------:R-:W-:Y:S01]  /*18710*/  R2UR UR26, R2 ;  /* 0x00000000021a72ca */ /* 0x000fe200000e0000 */
[C---:B------:R-:W-:Y:S01]  /*18720*/  VIADD R2, R156.reuse, 0x404 ;  /* 0x000004049c027836 */ /* 0x040fe20000000000 */
[----:B------:R-:W-:Y:S01]  /*18730*/  IADD3 R154, R156, 0x406, RZ ;  /* 0x000004069c9a7810 */ /* 0x000fe20007ffe0ff */
[-C--:B------:R-:W-:Y:S01]  /*18740*/  FMUL.FTZ R36, R36, R23.reuse ;  /* 0x0000001724247220 */ /* 0x080fe20000410000 */
[----:B------:R-:W-:Y:S01]  /*18750*/  MOV R235, UR11 ;  /* 0x0000000b00eb7c02 */ /* 0x000fe20008000f00 */
[----:B------:R-:W-:Y:S01]  /*18760*/  UMOV UR11, UR5 ;  /* 0x00000005000b7c82 */ /* 0x000fe20008000000 */
[----:B------:R-:W-:Y:S01]  /*18770*/  MOV R4, UR10 ;  /* 0x0000000a00047c02 */ /* 0x000fe20008000f00 */
[----:B------:R-:W-:Y:S01]  /*18780*/  UMOV UR10, UR4 ;  /* 0x00000004000a7c82 */ /* 0x000fe20008000000 */
[----:B------:R-:W-:Y:S01]  /*18790*/  R2UR UR38, R2 ;  /* 0x00000000022672ca */ /* 0x000fe200000e0000 */
[----:B------:R-:W-:Y:S01]  /*187a0*/  VIADD R2, R156, 0x600 ;  /* 0x000006009c027836 */ /* 0x000fe20000000000 */
[----:B------:R-:W-:Y:S01]  /*187b0*/  R2UR UR7, R3 ;  /* 0x00000000030772ca */ /* 0x000fe200000e0000 */
[-C--:B------:R-:W-:Y:S01]  /*187c0*/  FMUL.FTZ R37, R37, R23.reuse ;  /* 0x0000001725257220 */ /* 0x080fe20000410000 */
        /* <DEDUP_REMOVED lines=10> */
[----:B------:R-:W-:Y:S01]  /*18870*/  R2UR UR46, R2 ;  /* 0x00000000022e72ca */ /* 0x000fe200000e0000 */
[----:B------:R-:W-:Y:S01]  /*18880*/  VIADD R2, R156, 0x606 ;  /* 0x000006069c027836 */ /* 0x000fe20000000000 */
        /* <DEDUP_REMOVED lines=26> */
[----:B------:R-:W-:Y:S01]  /*18a30*/  R2UR UR8, R222 ;  /* 0x00000000de0872ca */ /* 0x000fe200000e0000 */
[-C--:B------:R-:W-:Y:S01]  /*18a40*/  FMUL.FTZ R69, R69, R23.reuse ;  /* 0x0000001745457220 */ /* 0x080fe20000410000 */
[----:B------:R-:W-:Y:S01]  /*18a50*/  R2UR UR4, R220 ;  /* 0x00000000dc0472ca */ /* 0x000fe200000e0000 */
[-C--:B------:R-:W-:Y:S01]  /*18a60*/  FMUL.FTZ R72, R72, R23.reuse ;  /* 0x0000001748487220 */ /* 0x080fe20000410000 */
[----:B------:R-:W-:Y:S01]  /*18a70*/  R2UR UR5, R221 ;  /* 0x00000000dd0572ca */ /* 0x000fe200000e0000 */
[-C--:B------:R-:W-:Y:S01]  /*18a80*/  FMUL.FTZ R73, R73, R23.reuse ;  /* 0x0000001749497220 */ /* 0x080fe20000410000 */
        /* <DEDUP_REMOVED lines=184> */
.L_x_1602:
[----:B------:R-:W-:Y:S01]  /*19610*/  SHF.L.U32 R0, R232, 0x1f, RZ ;  /* 0x0000001fe8007819 */ /* 0x000fe200000006ff */
[----:B------:R-:W-:-:S04]  /*19620*/  IMAD R232, R5, 0x8, R16 ;  /* 0x0000000805e87824 */ /* 0x000fc800078e0210 */
[----:B------:R0:W1:Y:S01]  /*19630*/  SYNCS.PHASECHK.TRANS64.TRYWAIT P2, [R232+URZ+0x30850], R0 ;  /* 0x03085000e80075a7 */ /* 0x000062000804017f */
[----:B------:R-:W-:Y:S05]  /*19640*/  @!P0 BRA `(.L_x_1603) ;  /* 0x0000000000048947 */ /* 0x000fea0003800000 */
[----:B------:R-:W-:Y:S01]  /*19650*/  BPT.TRAP 0x1 ;  /* 0x000000040000795c */ /* 0x000fe20000300000 */
.L_x_1603:
[----:B------:R-:W-:Y:S04]  /*19660*/  BSSY B2, `(.L_x_1604) ;  /* 0x0000004000027945 */ /* 0x000fe80003800000 */
[----:B-1----:R-:W-:Y:S05]  /*19670*/  @P2 BRA `(.L_x_1605) ;  /* 0x0000000000082947 */ /* 0x002fea0003800000 */
[----:B------:R-:W1:Y:S02]  /*19680*/  SYNCS.PHASECHK.TRANS64.TRYWAIT P2, [R232+URZ+0x30850], R0 ;  /* 0x03085000e80075a7 */ /* 0x000e64000804017f */
[----:B-1----:R-:W-:Y:S05]  /*19690*/  @!P2 BRA `(.L_x_1606) ;  /* 0x0000010400cca947 */ /* 0x002fea0003800000 */
.L_x_1605:
[----:B------:R-:W-:Y:S05]  /*196a0*/  BSYNC B2 ;  /* 0x0000000000027941 */ /* 0x000fea0003800000 */
.L_x_1604:
[----:B01----:R-:W-:Y:S01]  /*196b0*/  IADD3 R0, R16, 0x400, RZ ;  /* 0x0000040010007810 */ /* 0x003fe20007ffe0ff */
[----:B------:R-:W-:Y:S01]  /*196c0*/  IMAD.MOV.U32 R3, RZ, RZ, 0x40000040 ;  /* 0x40000040ff037424 */ /* 0x000fe200078e00ff */
[----:B------:R-:W-:Y:S01]  /*196d0*/  WARPGROUP.ARRIVE ;  /* 0x00000000000079c5 */ /* 0x000fe20000000000 */
[----:B------:R-:W-:Y:S01]  /*196e0*/  ULDC UR4, c[0x0][0x9d8] ;  /* 0x0002760000047ab9 */ /* 0x000fe20000000800 */
[----:B------:R-:W-:Y:S01]  /*196f0*/  SHF.R.U32.HI R0, RZ, 0x4, R0 ;  /* 0x00000004ff007819 */ /* 0x000fe20000011600 */
[----:B------:R-:W2:Y:S01]  /*19700*/  LDL R235, [R1] ;  /* 0x0000000001eb7983 */ /* 0x000ea20000100800 */
[----:B------:R-:W-:Y:S01]  /*19710*/  R2UR UR7, R3 ;  /* 0x00000000030772ca */ /* 0x000fe200000e0000 */
[----:B------:R-:W-:Y:S01]  /*19720*/  IMAD.MOV.U32 R3, RZ, RZ, 0x40000040 ;  /* 0x40000040ff037424 */ /* 0x000fe200078e00ff */
[----:B------:R-:W-:Y:S01]  /*19730*/  LOP3.LUT R0, R0, 0x3fff, RZ, 0xc0, !PT ;  /* 0x00003fff00007812 */ /* 0x000fe200078ec0ff */
[----:B------:R-:W-:Y:S01]  /*19740*/  FMUL.FTZ R162, R162, UR4 ;  /* 0x00000004a2a27c20 */ /* 0x000fe20008410000 */
[----:B------:R-:W-:Y:S01]  /*19750*/  FMUL.FTZ R163, R163, UR4 ;  /* 0x00000004a3a37c20 */ /* 0x000fe20008410000 */
[----:B------:R-:W-:Y:S01]  /*19760*/  FMUL.FTZ R166, R166, UR4 ;  /* 0x00000004a6a67c20 */ /* 0x000fe20008410000 */
[----:B------:R-:W-:Y:S01]  /*19770*/  LOP3.LUT R0, R0, 0x2000000, RZ, 0xfc, !PT ;  /* 0x0200000000007812 */ /* 0x000fe200078efcff */
[----:B------:R-:W-:Y:S01]  /*19780*/  FMUL.FTZ R167, R167, UR4 ;  /* 0x00000004a7a77c20 */ /* 0x000fe20008410000 */
[----:B------:R-:W-:Y:S01]  /*19790*/  FMUL.FTZ R170, R170, UR4 ;  /* 0x00000004aaaa7c20 */ /* 0x000fe20008410000 */
[----:B------:R-:W-:Y:S01]  /*197a0*/  MUFU.TANH R162, R162 ;  /* 0x000000a200a27308 */ /* 0x000fe20000002400 */
[----:B------:R-:W-:Y:S01]  /*197b0*/  FMUL.FTZ R171, R171, UR4 ;  /* 0x00000004abab7c20 */ /* 0x000fe20008410000 */
[----:B------:R-:W-:-:S02]  /*197c0*/  IMAD R2, R5, 0x800, R0 ;  /* 0x0000080005027824 */ /* 0x000fc400078e0200 */
[----:B------:R-:W-:Y:S01]  /*197d0*/  FMUL.FTZ R0, R152, UR4 ;  /* 0x0000000498007c20 */ /* 0x000fe20008410000 */
[----:B------:R-:W-:Y:S02]  /*197e0*/  IMAD.MOV.U32 R5, RZ, RZ, 0x40000040 ;  /* 0x40000040ff057424 */ /* 0x000fe400078e00ff */
[----:B------:R-:W-:Y:S01]  /*197f0*/  FMUL.FTZ R152, R155, UR4 ;  /* 0x000000049b987c20 */ /* 0x000fe20008410000 */
[----:B------:R-:W-:Y:S01]  /*19800*/  FMUL.FTZ R155, R157, UR4 ;  /* 0x000000049d9b7c20 */ /* 0x000fe20008410000 */
[----:B------:R-:W-:Y:S01]  /*19810*/  R2UR UR6, R2 ;  /* 0x00000000020672ca */ /* 0x000fe200000e0000 */
[----:B------:R-:W-:Y:S01]  /*19820*/  FMUL.FTZ R157, R160, UR4 ;  /* 0x00000004a09d7c20 */ /* 0x000fe20008410000 */
[----:B------:R-:W-:Y:S01]  /*19830*/  IADD3 R4, R2, 0x80, RZ ;  /* 0x0000008002047810 */ /* 0x000fe20007ffe0ff */
[----:B------:R-:W-:Y:S01]  /*19840*/  MUFU.TANH R0, R0 ;  /* 0x0000000000007308 */ /* 0x000fe20000002400 */
[----:B------:R-:W-:Y:S01]  /*19850*/  FMUL.FTZ R160, R165, UR4 ;  /* 0x00000004a5a07c20 */ /* 0x000fe20008410000 */
[----:B------:R-:W-:Y:S01]  /*19860*/  FMUL.FTZ R165, R172, UR4 ;  /* 0x00000004aca57c20 */ /* 0x000fe20008410000 */
[----:B------:R-:W-:Y:S01]  /*19870*/  FMUL.FTZ R172, R180, UR4 ;  /* 0x00000004b4ac7c20 */ /* 0x000fe20008410000 */
[----:B------:R-:W-:Y:S01]  /*19880*/  FMUL.FTZ R174, R174, UR4 ;  /* 0x00000004aeae7c20 */ /* 0x000fe20008410000 */
[----:B------:R-:W-:Y:S01]  /*19890*/  FMUL.FTZ R175, R175, UR4 ;  /* 0x00000004afaf7c20 */ /* 0x000fe20008410000 */
[----:B------:R-:W-:Y:S01]  /*198a0*/  FMUL.FTZ R180, R183, UR4 ;  /* 0x00000004b7b47c20 */ /* 0x000fe20008410000 */
[----:B------:R-:W-:Y:S01]  /*198b0*/  @!P1 IADD3 R232, R232, 0x30860, RZ ;  /* 0x00030860e8e89810 */ /* 0x000fe20007ffe0ff */
[----:B------:R-:W-:Y:S02]  /*198c0*/  MUFU.TANH R155, R155 ;  /* 0x0000009b009b7308 */ /* 0x000fe40000002400 */
[----:B------:R-:W-:Y:S01]  /*198d0*/  HGMMA.64x256x16.F32 R24, R196, gdesc[UR4].tnspB, R24, gsb0 ;  /* 0x43e00004c4187df0 */ /* 0x000fe20008000818 */
[----:B------:R-:W-:Y:S01]  /*198e0*/  R2UR UR6, R4 ;  /* 0x00000000040672ca */ /* 0x000fe200000e0000 */
[C---:B------:R-:W-:Y:S01]  /*198f0*/  VIADD R4, R2.reuse, 0x100 ;  /* 0x0000010002047836 */ /* 0x040fe20000000000 */
[----:B------:R-:W-:Y:S01]  /*19900*/  R2UR UR7, R5 ;  /* 0x00000000050772ca */ /* 0x000fe200000e0000 */
[----:B------:R-:W-:Y:S01]  /*19910*/  VIADD R2, R2, 0x180 ;  /* 0x0000018002027836 */ /* 0x000fe20000000000 */
[----:B------:R-:W-:Y:S01]  /*19920*/  MOV R5, 0x40000040 ;  /* 0x4000004000057802 */ /* 0x000fe20000000f00 */
        /* <DEDUP_REMOVED lines=16> */
[C---:B--2---:R-:W-:Y:S01]  /*19a30*/  ISETP.GT.AND P2, PT, R231.reuse, R235, PT ;  /* 0x000000ebe700720c */ /* 0x044fe20003f44270 */
[----:B------:R-:W-:-:S04]  /*19a40*/  VIADD R231, R231, 0xffffffff ;  /* 0xffffffffe7e77836 */ /* 0x000fc80000000000 */
        /* <DEDUP_REMOVED lines=21> */
[----:B------:R-:W-:-:S03]  /*19ba0*/  ULDC UR4, c[0x0][0x988] ;  /* 0x0002620000047ab9 */ /* 0x000fc60000000800 */
        /* <DEDUP_REMOVED lines=8> */
[----:B------:R-:W0:Y:S08]  /*19c30*/  MUFU.TANH R5, R5 ;  /* 0x0000000500057308 */ /* 0x000e300000002400 */
[----:B------:R-:W1:Y:S08]  /*19c40*/  MUFU.TANH R153, R153 ;  /* 0x0000009900997308 */ /* 0x000e700000002400 */
[----:B------:R-:W2:Y:S01]  /*19c50*/  MUFU.TANH R156, R156 ;  /* 0x0000009c009c7308 */ /* 0x000ea20000002400 */
[----:B0-----:R-:W-:-:S04]  /*19c60*/  FMNMX.FTZ R23, R5, R230, !PT ;  /* 0x000000e605177209 */ /* 0x001fc80007810000 */
[----:B------:R-:W-:-:S03]  /*19c70*/  FMNMX.FTZ R23, R152, R23, !PT ;  /* 0x0000001798177209 */ /* 0x000fc60007810000 */
[----:B------:R-:W0:Y:S01]  /*19c80*/  MUFU.TANH R177, R177 ;  /* 0x000000b100b17308 */ /* 0x000e220000002400 */
[----:B-1----:R-:W-:-:S07]  /*19c90*/  FMNMX.FTZ R23, R153, R23, !PT ;  /* 0x0000001799177209 */ /* 0x002fce0007810000 */
[----:B------:R-:W1:Y:S01]  /*19ca0*/  MUFU.TANH R178, R178 ;  /* 0x000000b200b27308 */ /* 0x000e620000002400 */
[----:B--2---:R-:W-:-:S04]  /*19cb0*/  FMNMX.FTZ R23, R156, R23, !PT ;  /* 0x000000179c177209 */ /* 0x004fc80007810000 */
[----:B------:R-:W-:-:S03]  /*19cc0*/  FMNMX.FTZ R23, R162, R23, !PT ;  /* 0x00000017a2177209 */ /* 0x000fc60007810000 */
[----:B------:R-:W2:Y:S01]  /*19cd0*/  MUFU.TANH R179, R179 ;  /* 0x000000b300b37308 */ /* 0x000ea20000002400 */
[----:B------:R-:W-:-:S04]  /*19ce0*/  FMNMX.FTZ R23, R163, R23, !PT ;  /* 0x00000017a3177209 */ /* 0x000fc80007810000 */
[----:B------:R-:W-:-:S04]  /*19cf0*/  FMNMX.FTZ R23, R166, R23, !PT ;  /* 0x00000017a6177209 */ /* 0x000fc80007810000 */
[----:B------:R-:W-:-:S04]  /*19d00*/  FMNMX.FTZ R182, R167, R23, !PT ;  /* 0x00000017a7b67209 */ /* 0x000fc80007810000 */
[----:B------:R-:W-:-:S04]  /*19d10*/  FMNMX.FTZ R182, R170, R182, !PT ;  /* 0x000000b6aab67209 */ /* 0x000fc80007810000 */
[----:B------:R-:W-:-:S04]  /*19d20*/  FMNMX.FTZ R182, R171, R182, !PT ;  /* 0x000000b6abb67209 */ /* 0x000fc80007810000 */
[----:B------:R-:W-:-:S04]  /*19d30*/  FMNMX.FTZ R182, R174, R182, !PT ;  /* 0x000000b6aeb67209 */ /* 0x000fc80007810000 */
[----:B------:R-:W-:-:S04]  /*19d40*/  FMNMX.FTZ R182, R175, R182, !PT ;  /* 0x000000b6afb67209 */ /* 0x000fc80007810000 */
[----:B0-----:R-:W-:-:S04]  /*19d50*/  FMNMX.FTZ R182, R177, R182, !PT ;  /* 0x000000b6b1b67209 */ /* 0x001fc80007810000 */
[----:B-1----:R-:W-:Y:S01]  /*19d60*/  FMNMX.FTZ R182, R178, R182, !PT ;  /* 0x000000b6b2b67209 */ /* 0x002fe20007810000 */
[----:B------:R-:W-:Y:S02]  /*19d70*/  WARPGROUP.DEPBAR.LE gsb0, 0x0 ;  /* 0x00008000000079c5 */ /* 0x000fe40000010000 */
[----:B------:R-:W-:-:S06]  /*19d80*/  WARPGROUP.ARRIVE ;  /* 0x00000000000079c5 */ /* 0x000fcc0000000000 */
[----:B------:R-:W-:Y:S01]  /*19d90*/  HGMMA.64x256x16.F32 R24, R188, gdesc[UR4].tnspB, R24, gsb0 ;  /* 0x43e00004bc187df0 */ /* 0x000fe20008000818 */
[----:B------:R-:W-:Y:S02]  /*19da0*/  R2UR UR6, R2 ;  /* 0x00000000020672ca */ /* 0x000fe400000e0000 */
[----:B------:R-:W-:Y:S02]  /*19db0*/  FMNMX.FTZ R2, R0, R229, !PT ;  /* 0x000000e500027209 */ /* 0x000fe40007810000 */
[----:B------:R-:W-:Y:S02]  /*19dc0*/  R2UR UR7, R3 ;  /* 0x00000000030772ca */ /* 0x000fe400000e0000 */
        /* <DEDUP_REMOVED lines=18> */
[----:B0-----:R-:W-:Y:S02]  /*19ef0*/  FMNMX.FTZ R3, R3, R2, !PT ;  /* 0x0000000203037209 */ /* 0x001fe40007810000 */
[----:B------:R-:W-:-:S03]  /*19f00*/  MOV R2, UR4 ;  /* 0x0000000400027c02 */ /* 0x000fc60008000f00 */
[----:B------:R-:W-:Y:S01]  /*19f10*/  FADD.FTZ R181, -R3, R229 ;  /* 0x000000e503b57221 */ /* 0x000fe20000010100 */
[----:B------:R-:W-:-:S03]  /*19f20*/  IMAD.MOV.U32 R229, RZ, RZ, R3 ;  /* 0x000000ffffe57224 */ /* 0x000fc600078e0003 */
[----:B------:R-:W-:-:S04]  /*19f30*/  FMUL.FTZ R181, R181, R2 ;  /* 0x00000002b5b57220 */ /* 0x000fc80000410000 */
[----:B------:R0:W-:Y:S02]  /*19f40*/  MUFU.EX2 R23, R181 ;  /* 0x000000b500177308 */ /* 0x0001e40000000800 */
[----:B0-----:R-:W-:-:S04]  /*19f50*/  FMUL.FTZ R181, R3, R2 ;  /* 0x0000000203b57220 */ /* 0x001fc80000410000 */
[--C-:B------:R-:W-:Y:S01]  /*19f60*/  FFMA.FTZ R183, R0, R2, -R181.reuse ;  /* 0x0000000200b77223 */ /* 0x100fe200000108b5 */
[----:B--2---:R-:W-:Y:S01]  /*19f70*/  FMNMX.FTZ R0, R179, R182, !PT ;  /* 0x000000b6b3007209 */ /* 0x004fe20007810000 */
[-CC-:B------:R-:W-:Y:S01]  /*19f80*/  FFMA.FTZ R196, R4, R2.reuse, -R181.reuse ;  /* 0x0000000204c47223 */ /* 0x180fe200000108b5 */
[-CC-:B------:R-:W-:Y:S01]  /*19f90*/  FFMA.FTZ R198, R154, R2.reuse, -R181.reuse ;  /* 0x000000029ac67223 */ /* 0x180fe200000108b5 */
[--C-:B------:R-:W-:Y:S01]  /*19fa0*/  FFMA.FTZ R155, R155, R2, -R181.reuse ;  /* 0x000000029b9b7223 */ /* 0x100fe200000108b5 */
[----:B------:R-:W-:Y:S01]  /*19fb0*/  FMNMX.FTZ R0, R180, R0, !PT ;  /* 0x00000000b4007209 */ /* 0x000fe20007810000 */
[----:B------:R-:W0:Y:S01]  /*19fc0*/  MUFU.EX2 R183, R183 ;  /* 0x000000b700b77308 */ /* 0x000e220000000800 */
[-CC-:B------:R-:W-:Y:S01]  /*19fd0*/  FFMA.FTZ R192, R157, R2.reuse, -R181.reuse ;  /* 0x000000029dc07223 */ /* 0x180fe200000108b5 */
[-CC-:B------:R-:W-:Y:S01]  /*19fe0*/  FFMA.FTZ R154, R158, R2.reuse, -R181.reuse ;  /* 0x000000029e9a7223 */ /* 0x180fe200000108b5 */
[-CC-:B------:R-:W-:Y:S01]  /*19ff0*/  FFMA.FTZ R157, R164, R2.reuse, -R181.reuse ;  /* 0x00000002a49d7223 */ /* 0x180fe200000108b5 */
[----:B------:R-:W1:Y:S01]  /*1a000*/  SHFL.BFLY PT, R4, R0, 0x2, 0x1f ;  /* 0x0c401f0000047f89 */ /* 0x000e6200000e0000 */
[-CC-:B------:R-:W-:Y:S01]  /*1a010*/  FFMA.FTZ R194, R159, R2.reuse, -R181.reuse ;  /* 0x000000029fc27223 */ /* 0x180fe200000108b5 */
[-CC-:B------:R-:W-:Y:S01]  /*1a020*/  FFMA.FTZ R158, R168, R2.reuse, -R181.reuse ;  /* 0x00000002a89e7223 */ /* 0x180fe200000108b5 */
[----:B------:R-:W-:Y:S01]  /*1a030*/  FFMA.FTZ R159, R173, R2, -R181 ;  /* 0x00000002ad9f7223 */ /* 0x000fe200000108b5 */
[----:B------:R-:W2:Y:S08]  /*1a040*/  MUFU.EX2 R196, R196 ;  /* 0x000000c400c47308 */ /* 0x000eb00000000800 */
[----:B------:R-:W3:Y:S01]  /*1a050*/  MUFU.EX2 R198, R198 ;  /* 0x000000c600c67308 */ /* 0x000ee20000000800 */
[----:B0-----:R-:W-:-:S07]  /*1a060*/  FFMA.FTZ R164, R23, R227, R183 ;  /* 0x000000e317a47223 */ /* 0x001fce00000100b7 */
[----:B------:R0:W4:Y:S01]  /*1a070*/  MUFU.EX2 R182, R155 ;  /* 0x0000009b00b67308 */ /* 0x0001220000000800 */
[C---:B--2---:R-:W-:Y:S01]  /*1a080*/  FADD.FTZ R164, R196.reuse, R164 ;  /* 0x000000a4c4a47221 */ /* 0x044fe20000010000 */
[----:B------:R-:W-:Y:S02]  /*1a090*/  F2FP.F16.F32.PACK_AB R196, R196, R183 ;  /* 0x000000b7c4c4723e */ /* 0x000fe400000000ff */
[----:B-1----:R-:W-:-:S04]  /*1a0a0*/  FMNMX.FTZ R0, R0, R4, !PT ;  /* 0x0000000400007209 */ /* 0x002fc80007810000 */
[----:B------:R-:W1:Y:S01]  /*1a0b0*/  MUFU.EX2 R192, R192 ;  /* 0x000000c000c07308 */ /* 0x000e620000000800 */
[----:B------:R-:W2:Y:S01]  /*1a0c0*/  SHFL.BFLY PT, R4, R0, 0x1, 0x1f ;  /* 0x0c201f0000047f89 */ /* 0x000ea200000e0000 */
[-CC-:B0-----:R-:W-:Y:S01]  /*1a0d0*/  FFMA.FTZ R155, R160, R2.reuse, -R181.reuse ;  /* 0x00000002a09b7223 */ /* 0x181fe200000108b5 */
[----:B------:R-:W-:-:S05]  /*1a0e0*/  FFMA.FTZ R160, R176, R2, -R181 ;  /* 0x00000002b0a07223 */ /* 0x000fca00000108b5 */
[----:B------:R-:W0:Y:S08]  /*1a0f0*/  MUFU.EX2 R154, R154 ;  /* 0x0000009a009a7308 */ /* 0x000e300000000800 */
[----:B------:R-:W-:Y:S08]  /*1a100*/  MUFU.EX2 R194, R194 ;  /* 0x000000c200c27308 */ /* 0x000ff00000000800 */
[----:B------:R-:W-:Y:S01]  /*1a110*/  MUFU.EX2 R155, R155 ;  /* 0x0000009b009b7308 */ /* 0x000fe20000000800 */
[----:B--2---:R-:W-:-:S05]  /*1a120*/  FMNMX.FTZ R4, R0, R4, !PT ;  /* 0x0000000400047209 */ /* 0x004fca0007810000 */
[----:B------:R-:W-:Y:S01]  /*1a130*/  FADD.FTZ R0, -R4, R230 ;  /* 0x000000e604007221 */ /* 0x000fe20000010100 */
[----:B------:R-:W-:Y:S01]  /*1a140*/  IMAD.MOV.U32 R230, RZ, RZ, R4 ;  /* 0x000000ffffe67224 */ /* 0x000fe200078e0004 */
[----:B------:R-:W-:Y:S02]  /*1a150*/  MUFU.EX2 R157, R157 ;  /* 0x0000009d009d7308 */ /* 0x000fe40000000800 */
[----:B------:R-:W-:-:S06]  /*1a160*/  FMUL.FTZ R0, R0, R2 ;  /* 0x0000000200007220 */ /* 0x000fcc0000410000 */
[----:B------:R-:W-:Y:S08]  /*1a170*/  MUFU.EX2 R0, R0 ;  /* 0x0000000000007308 */ /* 0x000ff00000000800 */
[----:B------:R-:W-:Y:S08]  /*1a180*/  MUFU.EX2 R158, R158 ;  /* 0x0000009e009e7308 */ /* 0x000ff00000000800 */
[----:B------:R-:W-:Y:S08]  /*1a190*/  MUFU.EX2 R159, R159 ;  /* 0x0000009f009f7308 */ /* 0x000ff00000000800 */
[----:B------:R-:W-:Y:S01]  /*1a1a0*/  MUFU.EX2 R160, R160 ;  /* 0x000000a000a07308 */ /* 0x000fe20000000800 */
[----:B------:R-:W-:-:S02]  /*1a1b0*/  WARPGROUP.DEPBAR.LE gsb0, 0x0 ;  /* 0x00008000000079c5 */ /* 0x000fc40000010000 */
[----:B------:R-:W-:Y:S01]  /*1a1c0*/  WARPGROUP.ARRIVE ;  /* 0x00000000000079c5 */ /* 0x000fe20000000000 */
[-CC-:B------:R-:W-:Y:S01]  /*1a1d0*/  FFMA.FTZ R188, R161, R2.reuse, -R181.reuse ;  /* 0x00000002a1bc7223 */ /* 0x180fe200000108b5 */
[-C--:B------:R-:W-:Y:S01]  /*1a1e0*/  FMUL.FTZ R161, R4, R2.reuse ;  /* 0x0000000204a17220 */ /* 0x080fe20000410000 */
[----:B------:R-:W-:Y:S01]  /*1a1f0*/  FFMA.FTZ R190, R165, R2, -R181 ;  /* 0x00000002a5be7223 */ /* 0x000fe200000108b5 */
[----:B---3--:R-:W-:Y:S01]  /*1a200*/  FADD.FTZ R165, R198, R164 ;  /* 0x000000a4c6a57221 */ /* 0x008fe20000010000 */
[----:B----4-:R-:W-:Y:S01]  /*1a210*/  F2FP.F16.F32.PACK_AB R198, R182, R198 ;  /* 0x000000c6b6c6723e */ /* 0x010fe200000000ff */
[----:B------:R-:W-:Y:S01]  /*1a220*/  HGMMA.64x256x16.F32 R24, R184, gdesc[UR4].tnspB, R24, gsb0 ;  /* 0x43e00004b8187df0 */ /* 0x000fe20008000818 */
[-CC-:B------:R-:W-:Y:S01]  /*1a230*/  FFMA.FTZ R197, R5, R2.reuse, -R161.reuse ;  /* 0x0000000205c57223 */ /* 0x180fe200000108a1 */
[-CC-:B------:R-:W-:Y:S01]  /*1a240*/  FFMA.FTZ R5, R152, R2.reuse, -R161.reuse ;  /* 0x0000000298057223 */ /* 0x180fe200000108a1 */
[-CC-:B------:R-:W-:Y:S01]  /*1a250*/  FFMA.FTZ R199, R153, R2.reuse, -R161.reuse ;  /* 0x0000000299c77223 */ /* 0x180fe200000108a1 */
[----:B------:R-:W-:Y:S01]  /*1a260*/  FFMA.FTZ R152, R156, R2, -R161 ;  /* 0x000000029c987223 */ /* 0x000fe200000108a1 */
[----:B------:R-:W-:-:S02]  /*1a270*/  @!P1 IMAD R153, R22, 0x8, R16 ;  /* 0x0000000816999824 */ /* 0x000fc400078e0210 */
[-CC-:B------:R-:W-:Y:S01]  /*1a280*/  FFMA.FTZ R193, R162, R2.reuse, -R161.reuse ;  /* 0x00000002a2c17223 */ /* 0x180fe200000108a1 */
[----:B------:R-:W2:Y:S01]  /*1a290*/  MUFU.EX2 R197, R197 ;  /* 0x000000c500c57308 */ /* 0x000ea20000000800 */
[-CC-:B------:R-:W-:Y:S01]  /*1a2a0*/  FFMA.FTZ R163, R163, R2.reuse, -R161.reuse ;  /* 0x00000002a3a37223 */ /* 0x180fe200000108a1 */
[----:B------:R-:W-:Y:S02]  /*1a2b0*/  @!P1 VIADD R156, R153, 0x30840 ;  /* 0x00030840999c9836 */ /* 0x000fe40000000000 */
[-CC-:B------:R-:W-:Y:S01]  /*1a2c0*/  FFMA.FTZ R195, R166, R2.reuse, -R161.reuse ;  /* 0x00000002a6c37223 */ /* 0x180fe200000108a1 */
[-C--:B------:R-:W-:Y:S01]  /*1a2d0*/  FFMA.FTZ R189, R170, R2.reuse, -R161 ;  /* 0x00000002aabd7223 */ /* 0x080fe200000108a1 */
[----:B------:R-:W-:Y:S01]  /*1a2e0*/  FADD.FTZ R165, R182, R165 ;  /* 0x000000a5b6a57221 */ /* 0x000fe20000010000 */
[-C--:B------:R-:W-:Y:S01]  /*1a2f0*/  FFMA.FTZ R162, R171, R2.reuse, -R161 ;  /* 0x00000002aba27223 */ /* 0x080fe200000108a1 */
[----:B------:R-:W-:Y:S01]  /*1a300*/  @!P1 PRMT R156, RZ, 0x654, R156 ;  /* 0x00000654ff9c9816 */ /* 0x000fe2000000009c */
[----:B------:R-:W3:Y:S01]  /*1a310*/  MUFU.EX2 R5, R5 ;  /* 0x0000000500057308 */ /* 0x000ee20000000800 */
[----:B-1----:R-:W-:Y:S01]  /*1a320*/  FADD.FTZ R166, R192, R165 ;  /* 0x000000a5c0a67221 */ /* 0x002fe20000010000 */
[-CC-:B------:R-:W-:Y:S01]  /*1a330*/  FFMA.FTZ R191, R174, R2.reuse, -R161.reuse ;  /* 0x00000002aebf7223 */ /* 0x180fe200000108a1 */
[-CC-:B------:R-:W-:Y:S01]  /*1a340*/  FFMA.FTZ R178, R178, R2.reuse, -R161.reuse ;  /* 0x00000002b2b27223 */ /* 0x180fe200000108a1 */
[----:B------:R-:W-:Y:S01]  /*1a350*/  FFMA.FTZ R179, R179, R2, -R161 ;  /* 0x00000002b3b37223 */ /* 0x000fe200000108a1 */
[----:B0-----:R-:W-:-:S03]  /*1a360*/  F2FP.F16.F32.PACK_AB R192, R154, R192 ;  /* 0x000000c09ac0723e */ /* 0x001fc600000000ff */
[----:B------:R-:W0:Y:S01]  /*1a370*/  MUFU.EX2 R199, R199 ;  /* 0x000000c700c77308 */ /* 0x000e220000000800 */
[----:B--2---:R-:W-:-:S07]  /*1a380*/  FFMA.FTZ R226, R0, R226, R197 ;  /* 0x000000e200e27223 */ /* 0x004fce00000100c5 */
[----:B------:R-:W1:Y:S01]  /*1a390*/  MUFU.EX2 R152, R152 ;  /* 0x0000009800987308 */ /* 0x000e620000000800 */
[C---:B---3--:R-:W-:Y:S01]  /*1a3a0*/  FADD.FTZ R226, R5.reuse, R226 ;  /* 0x000000e205e27221 */ /* 0x048fe20000010000 */
[----:B------:R-:W-:Y:S02]  /*1a3b0*/  F2FP.F16.F32.PACK_AB R197, R5, R197 ;  /* 0x000000c505c5723e */ /* 0x000fe400000000ff */
[----:B------:R-:W-:-:S04]  /*1a3c0*/  MOV R5, R22 ;  /* 0x0000001600057202 */ /* 0x000fc80000000f00 */
[----:B------:R-:W2:Y:S01]  /*1a3d0*/  MUFU.EX2 R193, R193 ;  /* 0x000000c100c17308 */ /* 0x000ea20000000800 */
[----:B0-----:R-:W-:-:S07]  /*1a3e0*/  FADD.FTZ R164, R199, R226 ;  /* 0x000000e2c7a47221 */ /* 0x001fce0000010000 */
[----:B------:R0:W3:Y:S01]  /*1a3f0*/  MUFU.EX2 R153, R163 ;  /* 0x000000a300997308 */ /* 0x0000e20000000800 */
[C---:B-1----:R-:W-:Y:S01]  /*1a400*/  FADD.FTZ R164, R152.reuse, R164 ;  /* 0x000000a498a47221 */ /* 0x042fe20000010000 */
[----:B------:R-:W-:-:S06]  /*1a410*/  F2FP.F16.F32.PACK_AB R199, R152, R199 ;  /* 0x000000c798c7723e */ /* 0x000fcc00000000ff */
[----:B------:R-:W1:Y:S01]  /*1a420*/  MUFU.EX2 R195, R195 ;  /* 0x000000c300c37308 */ /* 0x000e620000000800 */
[----:B--2---:R-:W-:Y:S01]  /*1a430*/  FADD.FTZ R165, R193, R164 ;  /* 0x000000a4c1a57221 */ /* 0x004fe20000010000 */
[----:B------:R-:W-:Y:S01]  /*1a440*/  FADD.FTZ R164, R154, R166 ;  /* 0x000000a69aa47221 */ /* 0x000fe20000010000 */
[----:B0-----:R-:W-:-:S03]  /*1a450*/  FFMA.FTZ R163, R175, R2, -R161 ;  /* 0x00000002afa37223 */ /* 0x001fc600000108a1 */
[----:B------:R-:W-:Y:S01]  /*1a460*/  FADD.FTZ R164, R194, R164 ;  /* 0x000000a4c2a47221 */ /* 0x000fe20000010000 */
[----:B------:R-:W-:Y:S01]  /*1a470*/  F2FP.F16.F32.PACK_AB R194, R155, R194 ;  /* 0x000000c29bc2723e */ /* 0x000fe200000000ff */
[----:B------:R-:W0:Y:S01]  /*1a480*/  MUFU.EX2 R188, R188 ;  /* 0x000000bc00bc7308 */ /* 0x000e220000000800 */
[----:B---3--:R-:W-:Y:S01]  /*1a490*/  FADD.FTZ R165, R153, R165 ;  /* 0x000000a599a57221 */ /* 0x008fe20000010000 */
[----:B------:R-:W-:Y:S01]  /*1a4a0*/  FADD.FTZ R166, R155, R164 ;  /* 0x000000a49ba67221 */ /* 0x000fe20000010000 */
[----:B------:R-:W-:-:S05]  /*1a4b0*/  F2FP.F16.F32.PACK_AB R193, R153, R193 ;  /* 0x000000c199c1723e */ /* 0x000fca00000000ff */
[----:B------:R-:W-:Y:S01]  /*1a4c0*/  MUFU.EX2 R189, R189 ;  /* 0x000000bd00bd7308 */ /* 0x000fe20000000800 */
[----:B-1----:R-:W-:-:S07]  /*1a4d0*/  FADD.FTZ R165, R195, R165 ;  /* 0x000000a5c3a57221 */ /* 0x002fce0000010000 */
[----:B------:R-:W-:Y:S01]  /*1a4e0*/  MUFU.EX2 R162, R162 ;  /* 0x000000a200a27308 */ /* 0x000fe20000000800 */
[----:B0-----:R-:W-:Y:S01]  /*1a4f0*/  FADD.FTZ R166, R188, R166 ;  /* 0x000000a6bca67221 */ /* 0x001fe20000010000 */
[----:B------:R-:W-:-:S03]  /*1a500*/  F2FP.F16.F32.PACK_AB R188, R157, R188 ;  /* 0x000000bc9dbc723e */ /* 0x000fc600000000ff */
[----:B------:R-:W-:-:S03]  /*1a510*/  FADD.FTZ R166, R157, R166 ;  /* 0x000000a69da67221 */ /* 0x000fc60000010000 */
[----:B------:R-:W0:Y:S08]  /*1a520*/  MUFU.EX2 R190, R190 ;  /* 0x000000be00be7308 */ /* 0x000e300000000800 */
[----:B------:R-:W-:Y:S08]  /*1a530*/  MUFU.EX2 R191, R191 ;  /* 0x000000bf00bf7308 */ /* 0x000ff00000000800 */
[----:B------:R-:W-:Y:S01]  /*1a540*/  MUFU.EX2 R163, R163 ;  /* 0x000000a300a37308 */ /* 0x000fe20000000800 */
[----:B0-----:R-:W-:Y:S01]  /*1a550*/  FADD.FTZ R166, R190, R166 ;  /* 0x000000a6bea67221 */ /* 0x001fe20000010000 */
[----:B------:R-:W-:-:S03]  /*1a560*/  F2FP.F16.F32.PACK_AB R190, R158, R190 ;  /* 0x000000be9ebe723e */ /* 0x000fc600000000ff */
[----:B------:R-:W-:-:S03]  /*1a570*/  FADD.FTZ R166, R158, R166 ;  /* 0x000000a69ea67221 */ /* 0x000fc60000010000 */
[----:B------:R-:W-:Y:S08]  /*1a580*/  MUFU.EX2 R178, R178 ;  /* 0x000000b200b27308 */ /* 0x000ff00000000800 */
[----:B------:R-:W-:Y:S01]  /*1a590*/  MUFU.EX2 R179, R179 ;  /* 0x000000b300b37308 */ /* 0x000fe20000000800 */
[----:B------:R-:W-:Y:S02]  /*1a5a0*/  WARPGROUP.DEPBAR.LE gsb0, 0x0 ;  /* 0x00008000000079c5 */ /* 0x000fe40000010000 */
[----:B------:R0:W-:Y:S01]  /*1a5b0*/  @!P1 SYNCS.ARRIVE.TRANS64.RED.A1T0 RZ, [R156+URZ], RZ ;  /* 0x000000ff9cff99a7 */ /* 0x0001e2000810043f */
[-C--:B------:R-:W-:Y:S01]  /*1a5c0*/  FFMA.FTZ R184, R169, R2.reuse, -R181 ;  /* 0x00000002a9b87223 */ /* 0x080fe200000108b5 */
[-C--:B------:R-:W-:Y:S01]  /*1a5d0*/  FFMA.FTZ R185, R177, R2.reuse, -R161 ;  /* 0x00000002b1b97223 */ /* 0x080fe200000108a1 */
[----:B------:R-:W-:-:S04]  /*1a5e0*/  FFMA.FTZ R186, R172, R2, -R181 ;  /* 0x00000002acba7223 */ /* 0x000fc800000108b5 */
[----:B------:R-:W1:Y:S01]  /*1a5f0*/  MUFU.EX2 R184, R184 ;  /* 0x000000b800b87308 */ /* 0x000e620000000800 */
[-CC-:B0-----:R-:W-:Y:S01]  /*1a600*/  FFMA.FTZ R156, R167, R2.reuse, -R161.reuse ;  /* 0x00000002a79c7223 */ /* 0x181fe200000108a1 */
[----:B------:R-:W-:Y:S01]  /*1a610*/  FFMA.FTZ R161, R180, R2, -R161 ;  /* 0x00000002b4a17223 */ /* 0x000fe200000108a1 */
[----:B------:R0:W-:Y:S05]  /*1a620*/  @!P1 SYNCS.ARRIVE.TRANS64.RED.A1T0 RZ, [R232+URZ], RZ ;  /* 0x000000ffe8ff99a7 */ /* 0x0001ea000810043f */
[----:B------:R-:W2:Y:S01]  /*1a630*/  MUFU.EX2 R156, R156 ;  /* 0x0000009c009c7308 */ /* 0x000ea20000000800 */
[----:B0-----:R-:W-:-:S07]  /*1a640*/  IMAD.MOV.U32 R232, RZ, RZ, R218 ;  /* 0x000000ffffe87224 */ /* 0x001fce00078e00da */
[----:B------:R-:W-:Y:S01]  /*1a650*/  MUFU.EX2 R185, R185 ;  /* 0x000000b900b97308 */ /* 0x000fe20000000800 */
[----:B-1----:R-:W-:Y:S01]  /*1a660*/  FADD.FTZ R166, R184, R166 ;  /* 0x000000a6b8a67221 */ /* 0x002fe20000010000 */
[----:B------:R-:W-:-:S03]  /*1a670*/  F2FP.F16.F32.PACK_AB R184, R159, R184 ;  /* 0x000000b89fb8723e */ /* 0x000fc600000000ff */
[----:B------:R-:W-:-:S03]  /*1a680*/  FADD.FTZ R166, R159, R166 ;  /* 0x000000a69fa67221 */ /* 0x000fc60000010000 */
[----:B------:R-:W0:Y:S01]  /*1a690*/  MUFU.EX2 R186, R186 ;  /* 0x000000ba00ba7308 */ /* 0x000e220000000800 */
[C---:B--2---:R-:W-:Y:S01]  /*1a6a0*/  FADD.FTZ R164, R156.reuse, R165 ;  /* 0x000000a59ca47221 */ /* 0x044fe20000010000 */
[----:B------:R-:W-:-:S03]  /*1a6b0*/  F2FP.F16.F32.PACK_AB R195, R156, R195 ;  /* 0x000000c39cc3723e */ /* 0x000fc600000000ff */
[----:B------:R-:W-:Y:S01]  /*1a6c0*/  FADD.FTZ R164, R189, R164 ;  /* 0x000000a4bda47221 */ /* 0x000fe20000010000 */
[C---:B------:R-:W-:Y:S02]  /*1a6d0*/  F2FP.F16.F32.PACK_AB R189, R162.reuse, R189 ;  /* 0x000000bda2bd723e */ /* 0x040fe400000000ff */
[----:B------:R-:W1:Y:S01]  /*1a6e0*/  MUFU.EX2 R161, R161 ;  /* 0x000000a100a17308 */ /* 0x000e620000000800 */
[----:B------:R-:W-:-:S04]  /*1a6f0*/  FADD.FTZ R164, R162, R164 ;  /* 0x000000a4a2a47221 */ /* 0x000fc80000010000 */
[----:B------:R-:W-:Y:S01]  /*1a700*/  FADD.FTZ R164, R191, R164 ;  /* 0x000000a4bfa47221 */ /* 0x000fe20000010000 */
[----:B------:R-:W-:-:S03]  /*1a710*/  F2FP.F16.F32.PACK_AB R191, R163, R191 ;  /* 0x000000bfa3bf723e */ /* 0x000fc600000000ff */
[----:B------:R-:W-:Y:S01]  /*1a720*/  FADD.FTZ R164, R163, R164 ;  /* 0x000000a4a3a47221 */ /* 0x000fe20000010000 */
[----:B0-----:R-:W-:Y:S01]  /*1a730*/  FADD.FTZ R166, R186, R166 ;  /* 0x000000a6baa67221 */ /* 0x001fe20000010000 */
[----:B------:R-:W-:Y:S02]  /*1a740*/  F2FP.F16.F32.PACK_AB R186, R160, R186 ;  /* 0x000000baa0ba723e */ /* 0x000fe400000000ff */
[----:B------:R-:W-:Y:S01]  /*1a750*/  FADD.FTZ R164, R185, R164 ;  /* 0x000000a4b9a47221 */ /* 0x000fe20000010000 */
[----:B------:R-:W-:Y:S01]  /*1a760*/  F2FP.F16.F32.PACK_AB R185, R178, R185 ;  /* 0x000000b9b2b9723e */ /* 0x000fe200000000ff */
[----:B------:R-:W-:Y:S02]  /*1a770*/  FADD.FTZ R227, R160, R166 ;  /* 0x000000a6a0e37221 */ /* 0x000fe40000010000 */
[----:B------:R-:W-:Y:S01]  /*1a780*/  FADD.FTZ R164, R178, R164 ;  /* 0x000000a4b2a47221 */ /* 0x000fe20000010000 */
[----:B-1----:R-:W-:-:S03]  /*1a790*/  F2FP.F16.F32.PACK_AB R187, R161, R179 ;  /* 0x000000b3a1bb723e */ /* 0x002fc600000000ff */
[----:B------:R-:W-:-:S04]  /*1a7a0*/  FADD.FTZ R164, R179, R164 ;  /* 0x000000a4b3a47221 */ /* 0x000fc80000010000 */
[----:B------:R-:W-:Y:S01]  /*1a7b0*/  FADD.FTZ R226, R161, R164 ;  /* 0x000000a4a1e27221 */ /* 0x000fe20000010000 */
[----:B------:R-:W-:Y:S06]  /*1a7c0*/  @P2 BRA `(.L_x_1607) ;  /* 0xffffffdc00082947 */ /* 0x000fec000383ffff */
[----:B------:R-:W-:Y:S05]  /*1a7d0*/  BSYNC B1 ;  /* 0x0000000000017941 */ /* 0x000fea0003800000 */
.L_x_1596:
[----:B------:R-:W-:-:S07]  /*1a7e0*/  MOV R5, R231 ;  /* 0x000000e700057202 */ /* 0x000fce0000000f00 */
.L_x_1595:
[----:B------:R-:W-:Y:S05]  /*1a7f0*/  BSYNC B0 ;  /* 0x0000000000007941 */ /* 0x000fea0003800000 */
.L_x_1594:
[----:B------:R-:W2:Y:S01]  /*1a800*/  LDL R152, [R1+0x50] ;  /* 0x0000500001987983 */ /* 0x000ea20000100800 */
[----:B------:R-:W-:Y:S01]  /*1a810*/  BSSY B0, `(.L_x_1608) ;  /* 0x00002f8000007945 */ /* 0x000fe20003800000 */
[----:B--2---:R-:W-:-:S13]  /*1a820*/  ISETP.GE.AND P2, PT, R5, R152, PT ;  /* 0x000000980500720c */ /* 0x004fda0003f46270 */
[----:B------:R-:W-:Y:S05]  /*1a830*/  @!P2 BRA `(.L_x_1609) ;  /* 0x0000002c00d4a947 */ /* 0x000fea0003800000 */
[----:B------:R-:W2:Y:S04]  /*1a840*/  LDL R153, [R1+0x54] ;  /* 0x0000540001997983 */ /* 0x000ea80000100800 */
[----:B------:R-:W2:Y:S01]  /*1a850*/  LDL R152, [R1+0x4] ;  /* 0x0000040001987983 */ /* 0x000ea20000100800 */
[----:B------:R-:W-:Y:S01]  /*1a860*/  IMAD.MOV.U32 R229, RZ, RZ, R4 ;  /* 0x000000ffffe57224 */ /* 0x000fe200078e0004 */
[----:B------:R-:W-:Y:S01]  /*1a870*/  MOV R232, R22 ;  /* 0x0000001600e87202 */ /* 0x000fe20000000f00 */
[----:B------:R-:W-:Y:S02]  /*1a880*/  IMAD.MOV.U32 R230, RZ, RZ, R3 ;  /* 0x000000ffffe67224 */ /* 0x000fe400078e0003 */
[----:B------:R-:W-:Y:S02]  /*1a890*/  IMAD.MOV.U32 R235, RZ, RZ, R218 ;  /* 0x000000ffffeb7224 */ /* 0x000fe400078e00da */
[----:B--2---:R-:W-:-:S05]  /*1a8a0*/  IMAD R231, R152, 0x80, R153 ;  /* 0x0000008098e77824 */ /* 0x004fca00078e0299 */
[----:B------:R-:W-:-:S04]  /*1a8b0*/  IADD3 R231, R231, 0x8, RZ ;  /* 0x00000008e7e77810 */ /* 0x000fc80007ffe0ff */
[----:B------:R-:W-:-:S07]  /*1a8c0*/  IADD3 R231, R231, R219, -R224 ;  /* 0x000000dbe7e77210 */ /* 0x000fce0007ffe8e0 */
.L_x_1628:
[----:B------:R-:W-:-:S05]  /*1a8d0*/  VIADD R2, R232, 0x1 ;  /* 0x00000001e8027836 */ /* 0x000fca0000000000 */
[----:B------:R-:W-:-:S04]  /*1a8e0*/  ISETP.NE.AND P2, PT, R2, 0x2, PT ;  /* 0x000000020200780c */ /* 0x000fc80003f45270 */
[----:B------:R-:W-:Y:S02]  /*1a8f0*/  SEL R2, R2, RZ, P2 ;  /* 0x000000ff02027207 */ /* 0x000fe40001000000 */
[----:B------:R-:W-:-:S03]  /*1a900*/  SEL R218, RZ, 0x1, P2 ;  /* 0x00000001ffda7807 */ /* 0x000fc60001000000 */
[----:B------:R-:W-:Y:S01]  /*1a910*/  IMAD.MOV.U32 R22, RZ, RZ, R2 ;  /* 0x000000ffff167224 */ /* 0x000fe200078e0002 */
[----:B------:R-:W-:Y:S01]  /*1a920*/  LOP3.LUT R218, R235, R218, RZ, 0x3c, !PT ;  /* 0x000000daebda7212 */ /* 0x000fe200078e3cff */
[----:B------:R-:W-:Y:S06]  /*1a930*/  @!P0 BRA `(.L_x_1610) ;  /* 0x0000000000048947 */ /* 0x000fec0003800000 */
[----:B------:R-:W-:Y:S01]  /*1a940*/  BPT.TRAP 0x1 ;  /* 0x000000040000795c */ /* 0x000fe20000300000 */
.L_x_1610:
[----:B------:R-:W-:Y:S02]  /*1a950*/  LEA R4, R2, R16, 0x3 ;  /* 0x0000001002047211 */ /* 0x000fe400078e18ff */
[----:B------:R-:W-:-:S04]  /*1a960*/  SHF.L.U32 R2, R218, 0x1f, RZ ;  /* 0x0000001fda027819 */ /* 0x000fc800000006ff */
[----:B------:R0:W1:Y:S01]  /*1a970*/  SYNCS.PHASECHK.TRANS64.TRYWAIT P2, [R4+URZ+0x30830], R2 ;  /* 0x03083002040075a7 */ /* 0x000062000804017f */
[----:B------:R-:W-:Y:S05]  /*1a980*/  @!P0 BRA `(.L_x_1611) ;  /* 0x0000000000048947 */ /* 0x000fea0003800000 */
[----:B------:R-:W-:Y:S01]  /*1a990*/  BPT.TRAP 0x1 ;  /* 0x000000040000795c */ /* 0x000fe20000300000 */
.L_x_1611:
        /* <DEDUP_REMOVED lines=8> */
.L_x_1613:
[----:B------:R-:W-:Y:S05]  /*1aa20*/  BSYNC B1 ;  /* 0x0000000000017941 */ /* 0x000fea0003800000 */
.L_x_1612:
[----:B01----:R-:W-:Y:S01]  /*1aa30*/  IMAD.MOV.U32 R2, RZ, RZ, R156 ;  /* 0x000000ffff027224 */ /* 0x003fe200078e009c */
[----:B------:R-:W-:Y:S01]  /*1aa40*/  IADD3 R152, R156, 0x6, RZ ;  /* 0x000000069c987810 */ /* 0x000fe20007ffe0ff */
[----:B------:R-:W-:Y:S01]  /*1aa50*/  IMAD.MOV.U32 R3, RZ, RZ, 0x40000040 ;  /* 0x40000040ff037424 */ /* 0x000fe200078e00ff */
[----:B------:R-:W-:Y:S01]  /*1aa60*/  R2UR UR12, R214 ;  /* 0x00000000d60c72ca */ /* 0x000fe200000e0000 */
[----:B------:R-:W-:Y:S01]  /*1aa70*/  IMAD.MOV.U32 R155, RZ, RZ, 0x40000040 ;  /* 0x40000040ff9b7424 */ /* 0x000fe200078e00ff */
[----:B------:R-:W-:Y:S01]  /*1aa80*/  R2UR UR6, R2 ;  /* 0x00000000020672ca */ /* 0x000fe200000e0000 */
[----:B------:R-:W-:Y:S01]  /*1aa90*/  IMAD.MOV.U32 R2, RZ, RZ, R154 ;  /* 0x000000ffff027224 */ /* 0x000fe200078e009a */
[----:B------:R-:W-:Y:S01]  /*1aaa0*/  R2UR UR10, R152 ;  /* 0x00000000980a72ca */ /* 0x000fe200000e0000 */
[----:B------:R-:W-:Y:S01]  /*1aab0*/  VIADD R152, R156, 0x202 ;  /* 0x000002029c987836 */ /* 0x000fe20000000000 */
[----:B------:R-:W-:Y:S01]  /*1aac0*/  R2UR UR5, R3 ;  /* 0x00000000030572ca */ /* 0x000fe200000e0000 */
[-C--:B------:R-:W-:Y:S01]  /*1aad0*/  FMUL.FTZ R24, R24, R23.reuse ;  /* 0x0000001718187220 */ /* 0x080fe20000410000 */
[----:B------:R-:W-:Y:S01]  /*1aae0*/  R2UR UR4, R2 ;  /* 0x00000000020472ca */ /* 0x000fe200000e0000 */
[----:B------:R-:W-:Y:S01]  /*1aaf0*/  IMAD.MOV.U32 R2, RZ, RZ, R153 ;  /* 0x000000ffff027224 */ /* 0x000fe200078e0099 */
[----:B------:R-:W-:Y:S01]  /*1ab00*/  IADD3 R154, R156, 0x204, RZ ;  /* 0x000002049c9a7810 */ /* 0x000fe20007ffe0ff */
[----:B------:R-:W-:Y:S01]  /*1ab10*/  IMAD.MOV.U32 R153, RZ, RZ, 0x40000040 ;  /* 0x40000040ff997424 */ /* 0x000fe200078e00ff */
[----:B------:R-:W-:Y:S01]  /*1ab20*/  R2UR UR18, R152 ;  /* 0x00000000981272ca */ /* 0x000fe200000e0000 */
[----:B------:R-:W-:Y:S01]  /*1ab30*/  VIADD R152, R156, 0x402 ;  /* 0x000004029c987836 */ /* 0x000fe20000000000 */
[----:B------:R-:W-:Y:S01]  /*1ab40*/  R2UR UR8, R2 ;  /* 0x00000000020872ca */ /* 0x000fe200000e0000 */
[-C--:B------:R-:W-:Y:S01]  /*1ab50*/  FMUL.FTZ R25, R25, R23.reuse ;  /* 0x0000001719197220 */ /* 0x080fe20000410000 */
[----:B------:R-:W-:Y:S01]  /*1ab60*/  IADD3 R2, R156, 0x200, RZ ;  /* 0x000002009c027810 */ /* 0x000fe20007ffe0ff */
[-C--:B------:R-:W-:Y:S01]  /*1ab70*/  FMUL.FTZ R28, R28, R23.reuse ;  /* 0x000000171c1c7220 */ /* 0x080fe20000410000 */
[----:B------:R-:W-:Y:S01]  /*1ab80*/  R2UR UR11, R153 ;  /* 0x00000000990b72ca */ /* 0x000fe200000e0000 */
[-C--:B------:R-:W-:Y:S01]  /*1ab90*/  FMUL.FTZ R29, R29, R23.reuse ;  /* 0x000000171d1d7220 */ /* 0x080fe20000410000 */
[----:B------:R-:W-:Y:S01]  /*1aba0*/  R2UR UR14, R2 ;  /* 0x00000000020e72ca */ /* 0x000fe200000e0000 */
[----:B------:R-:W-:Y:S01]  /*1abb0*/  VIADD R2, R156, 0x206 ;  /* 0x000002069c027836 */ /* 0x000fe20000000000 */
        /* <DEDUP_REMOVED lines=31> */
[-C--:B------:R-:W-:Y:S01]  /*1adb0*/  FMUL.FTZ R49, R49, R23.reuse ;  /* 0x0000001731317220 */ /* 0x080fe20000410000 */
[C---:B------:R-:W-:Y:S01]  /*1adc0*/  R2UR UR15, R3.reuse ;  /* 0x00000000030f72ca */ /* 0x040fe200000e0000 */
[-C--:B------:R-:W-:Y:S01]  /*1add0*/  FMUL.FTZ R52, R52, R23.reuse ;  /* 0x0000001734347220 */ /* 0x080fe20000410000 */
[----:B------:R-:W-:Y:S01]  /*1ade0*/  R2UR UR27, R3 ;  /* 0x00000000031b72ca */ /* 0x000fe200000e0000 */
[-C--:B------:R-:W-:Y:S01]  /*1adf0*/  FMUL.FTZ R53, R53, R23.reuse ;  /* 0x0000001735357220 */ /* 0x080fe20000410000 */
[C---:B------:R-:W-:Y:S01]  /*1ae00*/  R2UR UR39, R3.reuse ;  /* 0x00000000032772ca */ /* 0x040fe200000e0000 */
[-C--:B------:R-:W-:Y:S01]  /*1ae10*/  FMUL.FTZ R56, R56, R23.reuse ;  /* 0x0000001738387220 */ /* 0x080fe20000410000 */
[----:B------:R-:W-:Y:S01]  /*1ae20*/  R2UR UR47, R3 ;  /* 0x00000000032f72ca */ /* 0x000fe200000e0000 */
[-C--:B------:R-:W-:Y:S01]  /*1ae30*/  FMUL.FTZ R57, R57, R23.reuse ;  /* 0x0000001739397220 */ /* 0x080fe20000410000 */
[----:B------:R-:W-:Y:S01]  /*1ae40*/  R2UR UR58, R2 ;  /* 0x00000000023a72ca */ /* 0x000fe200000e0000 */
[-C--:B------:R-:W-:Y:S01]  /*1ae50*/  FMUL.FTZ R60, R60, R23.reuse ;  /* 0x000000173c3c7220 */ /* 0x080fe20000410000 */
[----:B------:R-:W-:Y:S01]  /*1ae60*/  R2UR UR59, R3 ;  /* 0x00000000033b72ca */ /* 0x000fe200000e0000 */
[----:B------:R-:W-:Y:S01]  /*1ae70*/  IMAD.MOV.U32 R3, RZ, RZ, R158 ;  /* 0x000000ffff037224 */ /* 0x000fe200078e009e */
        /* <DEDUP_REMOVED lines=17> */
[----:B------:R-:W-:Y:S01]  /*1af90*/  FMUL.FTZ R77, R77, R23 ;  /* 0x000000174d4d7220 */ /* 0x000fe20000410000 */
        /* <DEDUP_REMOVED lines=184> */
.L_x_1615:
[----:B------:R-:W-:Y:S01]  /*1bb20*/  SHF.L.U32 R2, R235, 0x1f, RZ ;  /* 0x0000001feb027819 */ /* 0x000fe200000006ff */
[----:B------:R-:W-:-:S04]  /*1bb30*/  IMAD R0, R232, 0x8, R16 ;  /* 0x00000008e8007824 */ /* 0x000fc800078e0210 */
[----:B------:R0:W1:Y:S01]  /*1bb40*/  SYNCS.PHASECHK.TRANS64.TRYWAIT P2, [R0+URZ+0x30850], R2 ;  /* 0x03085002000075a7 */ /* 0x000062000804017f */
[----:B------:R-:W-:Y:S05]  /*1bb50*/  @!P0 BRA `(.L_x_1616) ;  /* 0x0000000000048947 */ /* 0x000fea0003800000 */
[----:B------:R-:W-:Y:S01]  /*1bb60*/  BPT.TRAP 0x1 ;  /* 0x000000040000795c */ /* 0x000fe20000300000 */
.L_x_1616:
[----:B------:R-:W-:Y:S04]  /*1bb70*/  BSSY B1, `(.L_x_1617) ;  /* 0x0000004000017945 */ /* 0x000fe80003800000 */
[----:B-1----:R-:W-:Y:S05]  /*1bb80*/  @P2 BRA `(.L_x_1618) ;  /* 0x0000000000082947 */ /* 0x002fea0003800000 */
[----:B------:R-:W1:Y:S02]  /*1bb90*/  SYNCS.PHASECHK.TRANS64.TRYWAIT P2, [R0+URZ+0x30850], R2 ;  /* 0x03085002000075a7 */ /* 0x000e64000804017f */
[----:B-1----:R-:W-:Y:S05]  /*1bba0*/  @!P2 BRA `(.L_x_1619) ;  /* 0x000000e000b0a947 */ /* 0x002fea0003800000 */
.L_x_1618:
[----:B------:R-:W-:Y:S05]  /*1bbb0*/  BSYNC B1 ;  /* 0x0000000000017941 */ /* 0x000fea0003800000 */
.L_x_1617:
[----:B01----:R-:W-:Y:S01]  /*1bbc0*/  VIADD R2, R16, 0x400 ;  /* 0x0000040010027836 */ /* 0x003fe20000000000 */
[----:B------:R-:W2:Y:S01]  /*1bbd0*/  LDL R23, [R1+0x24] ;  /* 0x0000240001177983 */ /* 0x000ea20000100800 */
[----:B------:R-:W-:Y:S01]  /*1bbe0*/  IMAD.MOV.U32 R3, RZ, RZ, 0x40000040 ;  /* 0x40000040ff037424 */ /* 0x000fe200078e00ff */
[----:B------:R-:W-:Y:S01]  /*1bbf0*/  WARPGROUP.ARRIVE ;  /* 0x00000000000079c5 */ /* 0x000fe20000000000 */
[----:B------:R-:W-:Y:S01]  /*1bc00*/  ULDC UR8, c[0x0][0x9d8] ;  /* 0x0002760000087ab9 */ /* 0x000fe20000000800 */
[----:B------:R-:W-:Y:S01]  /*1bc10*/  SHF.R.U32.HI R2, RZ, 0x4, R2 ;  /* 0x00000004ff027819 */ /* 0x000fe20000011602 */
[----:B------:R-:W3:Y:S01]  /*1bc20*/  LDL R235, [R1+0x4] ;  /* 0x0000040001eb7983 */ /* 0x000ee20000100800 */
[----:B------:R-:W-:Y:S01]  /*1bc30*/  @!P1 VIADD R4, R4, 0x30840 ;  /* 0x0003084004049836 */ /* 0x000fe20000000000 */
[----:B------:R-:W-:Y:S01]  /*1bc40*/  ULDC UR5, c[0x0][0x9e0] ;  /* 0x0002780000057ab9 */ /* 0x000fe20000000800 */
[----:B------:R-:W-:-:S04]  /*1bc50*/  LOP3.LUT R2, R2, 0x3fff, RZ, 0xc0, !PT ;  /* 0x00003fff02027812 */ /* 0x000fc800078ec0ff */
[----:B------:R-:W-:-:S04]  /*1bc60*/  LOP3.LUT R2, R2, 0x2000000, RZ, 0xfc, !PT ;  /* 0x0200000002027812 */ /* 0x000fc800078efcff */
[----:B------:R-:W-:Y:S02]  /*1bc70*/  LEA R2, R232, R2, 0xb ;  /* 0x00000002e8027211 */ /* 0x000fe400078e58ff */
[----:B------:R-:W-:Y:S01]  /*1bc80*/  R2UR UR7, R3 ;  /* 0x00000000030772ca */ /* 0x000fe200000e0000 */
[----:B------:R-:W3:Y:S01]  /*1bc90*/  LDL R232, [R1+0x54] ;  /* 0x0000540001e87983 */ /* 0x000ee20000100800 */
[----:B------:R-:W-:-:S13]  /*1bca0*/  R2UR UR6, R2 ;  /* 0x00000000020672ca */ /* 0x000fda00000e0000 */
[----:B------:R-:W-:Y:S01]  /*1bcb0*/  HGMMA.64x256x16.F32 R24, R196, gdesc[UR4].tnspB, R24, gsb0 ;  /* 0x43e00004c4187df0 */ /* 0x000fe20008000818 */
[----:B--2---:R-:W-:Y:S02]  /*1bcc0*/  R2UR UR4, R23 ;  /* 0x00000000170472ca */ /* 0x004fe400000e0000 */
[----:B------:R-:W-:Y:S02]  /*1bcd0*/  WARPGROUP.DEPBAR.LE gsb0, 0x0 ;  /* 0x00008000000079c5 */ /* 0x000fe40000010000 */
[----:B------:R-:W-:Y:S01]  /*1bce0*/  VIADD R196, R2, 0x80 ;  /* 0x0000008002c47836 */ /* 0x000fe20000000000 */
[----:B------:R-:W-:-:S04]  /*1bcf0*/  MOV R197, 0x40000040 ;  /* 0x4000004000c57802 */ /* 0x000fc80000000f00 */
[----:B------:R-:W-:Y:S02]  /*1bd00*/  R2UR UR6, R196 ;  /* 0x00000000c40672ca */ /* 0x000fe400000e0000 */
[----:B------:R-:W-:Y:S01]  /*1bd10*/  R2UR UR7, R197 ;  /* 0x00000000c50772ca */ /* 0x000fe200000e0000 */
[----:B------:R-:W-:-:S15]  /*1bd20*/  WARPGROUP.ARRIVE ;  /* 0x00000000000079c5 */ /* 0x000fde0000000000 */
[----:B------:R-:W-:Y:S01]  /*1bd30*/  HGMMA.64x256x16.F32 R24, R192, gdesc[UR4].tnspB, R24, gsb0 ;  /* 0x43e00004c0187df0 */ /* 0x000fe20008000818 */
[----:B------:R-:W-:Y:S02]  /*1bd40*/  IMAD.MOV.U32 R3, RZ, RZ, 0x40000040 ;  /* 0x40000040ff037424 */ /* 0x000fe400078e00ff */
[----:B------:R-:W-:Y:S02]  /*1bd50*/  WARPGROUP.DEPBAR.LE gsb0, 0x0 ;  /* 0x00008000000079c5 */ /* 0x000fe40000010000 */
[----:B------:R-:W-:Y:S02]  /*1bd60*/  VIADD R192, R2, 0x100 ;  /* 0x0000010002c07836 */ /* 0x000fe40000000000 */
[----:B------:R-:W-:-:S03]  /*1bd70*/  IMAD.MOV.U32 R193, RZ, RZ, 0x40000040 ;  /* 0x40000040ffc17424 */ /* 0x000fc600078e00ff */
[----:B------:R-:W-:Y:S02]  /*1bd80*/  R2UR UR6, R192 ;  /* 0x00000000c00672ca */ /* 0x000fe400000e0000 */
[----:B------:R-:W-:Y:S01]  /*1bd90*/  R2UR UR7, R193 ;  /* 0x00000000c10772ca */ /* 0x000fe200000e0000 */
[----:B------:R-:W-:-:S15]  /*1bda0*/  WARPGROUP.ARRIVE ;  /* 0x00000000000079c5 */ /* 0x000fde0000000000 */
[----:B------:R-:W-:Y:S01]  /*1bdb0*/  HGMMA.64x256x16.F32 R24, R188, gdesc[UR4].tnspB, R24, gsb0 ;  /* 0x43e00004bc187df0 */ /* 0x000fe20008000818 */
[----:B------:R-:W-:Y:S02]  /*1bdc0*/  IADD3 R2, R2, 0x180, RZ ;  /* 0x0000018002027810 */ /* 0x000fe40007ffe0ff */
[----:B------:R-:W-:Y:S02]  /*1bdd0*/  R2UR UR7, R3 ;  /* 0x00000000030772ca */ /* 0x000fe400000e0000 */
[----:B------:R-:W-:Y:S01]  /*1bde0*/  R2UR UR6, R2 ;  /* 0x00000000020672ca */ /* 0x000fe200000e0000 */
[----:B------:R-:W-:Y:S01]  /*1bdf0*/  FMUL.FTZ R3, R153, UR8 ;  /* 0x0000000899037c20 */ /* 0x000fe20008410000 */
[----:B------:R-:W-:Y:S01]  /*1be00*/  FMUL.FTZ R23, R155, UR8 ;  /* 0x000000089b177c20 */ /* 0x000fe20008410000 */
[----:B------:R-:W-:Y:S01]  /*1be10*/  FMUL.FTZ R153, R158, UR8 ;  /* 0x000000089e997c20 */ /* 0x000fe20008410000 */
[----:B------:R-:W-:Y:S01]  /*1be20*/  FMUL.FTZ R155, R159, UR8 ;  /* 0x000000089f9b7c20 */ /* 0x000fe20008410000 */
[----:B------:R-:W-:Y:S01]  /*1be30*/  @!P1 PRMT R4, RZ, 0x654, R4 ;  /* 0x00000654ff049816 */ /* 0x000fe20000000004 */
        /* <DEDUP_REMOVED lines=18> */
[----:B---3--:R-:W-:-:S07]  /*1bf60*/  IMAD R180, R235, 0x80, R232 ;  /* 0x00000080ebb47824 */ /* 0x008fce00078e02e8 */
[----:B------:R-:W1:Y:S08]  /*1bf70*/  MUFU.TANH R3, R3 ;  /* 0x0000000300037308 */ /* 0x000e700000002400 */
[----:B------:R-:W2:Y:S08]  /*1bf80*/  MUFU.TANH R152, R152 ;  /* 0x0000009800987308 */ /* 0x000eb00000002400 */
[----:B------:R-:W3:Y:S08]  /*1bf90*/  MUFU.TANH R23, R23 ;  /* 0x0000001700177308 */ /* 0x000ef00000002400 */
[----:B------:R-:W4:Y:S08]  /*1bfa0*/  MUFU.TANH R154, R154 ;  /* 0x0000009a009a7308 */ /* 0x000f300000002400 */
[----:B------:R-:W0:Y:S08]  /*1bfb0*/  MUFU.TANH R153, R153 ;  /* 0x0000009900997308 */ /* 0x000e300000002400 */
[----:B------:R-:W0:Y:S08]  /*1bfc0*/  MUFU.TANH R155, R155 ;  /* 0x0000009b009b7308 */ /* 0x000e300000002400 */
[----:B------:R-:W0:Y:S01]  /*1bfd0*/  MUFU.TANH R159, R159 ;  /* 0x0000009f009f7308 */ /* 0x000e220000002400 */
[----:B------:R-:W-:-:S02]  /*1bfe0*/  WARPGROUP.DEPBAR.LE gsb0, 0x0 ;  /* 0x00008000000079c5 */ /* 0x000fc40000010000 */
[----:B------:R-:W-:-:S06]  /*1bff0*/  WARPGROUP.ARRIVE ;  /* 0x00000000000079c5 */ /* 0x000fcc0000000000 */
[----:B------:R-:W-:Y:S01]  /*1c000*/  HGMMA.64x256x16.F32 R24, R184, gdesc[UR4].tnspB, R24, gsb0 ;  /* 0x43e00004b8187df0 */ /* 0x000fe20008000818 */
        /* <DEDUP_REMOVED lines=19> */
[----:B------:R-:W-:Y:S01]  /*1c140*/  SHF.L.U32 R177, R5, 0x6, RZ ;  /* 0x0000000605b17819 */ /* 0x000fe200000006ff */
[----:B------:R-:W-:Y:S01]  /*1c150*/  FMUL.FTZ R186, R164, UR8 ;  /* 0x00000008a4ba7c20 */ /* 0x000fe20008410000 */
[----:B------:R-:W-:Y:S01]  /*1c160*/  FMUL.FTZ R164, R171, UR8 ;  /* 0x00000008aba47c20 */ /* 0x000fe20008410000 */
[----:B------:R-:W-:Y:S01]  /*1c170*/  FMUL.FTZ R171, R179, UR8 ;  /* 0x00000008b3ab7c20 */ /* 0x000fe20008410000 */
[----:B------:R5:W-:Y:S01]  /*1c180*/  @!P1 SYNCS.ARRIVE.TRANS64.RED.A1T0 RZ, [R4+URZ], RZ ;  /* 0x000000ff04ff99a7 */ /* 0x000be2000810043f */
[----:B------:R-:W-:Y:S01]  /*1c190*/  FMUL.FTZ R184, R157, UR8 ;  /* 0x000000089db87c20 */ /* 0x000fe20008410000 */
[----:B------:R-:W-:Y:S01]  /*1c1a0*/  FMUL.FTZ R179, R181, UR8 ;  /* 0x00000008b5b37c20 */ /* 0x000fe20008410000 */
[----:B------:R-:W-:Y:S01]  /*1c1b0*/  IADD3 R156, R219, 0x1, -R177 ;  /* 0x00000001db9c7810 */ /* 0x000fe20007ffe8b1 */
[----:B-----5:R-:W-:-:S04]  /*1c1c0*/  FMUL.FTZ R4, R182, UR8 ;  /* 0x00000008b6047c20 */ /* 0x020fc80008410000 */
[----:B------:R-:W-:Y:S01]  /*1c1d0*/  IMAD.IADD R156, R156, 0x1, -R224 ;  /* 0x000000019c9c7824 */ /* 0x000fe200078e0ae0 */
[----:B------:R-:W0:Y:S03]  /*1c1e0*/  MUFU.TANH R184, R184 ;  /* 0x000000b800b87308 */ /* 0x000e260000002400 */
[----:B------:R-:W-:-:S05]  /*1c1f0*/  IMAD R183, R234, -0x2, R156 ;  /* 0xfffffffeeab77824 */ /* 0x000fca00078e029c */
        /* <DEDUP_REMOVED lines=11> */
[----:B------:R-:W-:Y:S01]  /*1c2b0*/  IADD3 R183, R183, UR4, RZ ;  /* 0x00000004b7b77c10 */ /* 0x000fe2000fffe0ff */
[----:B------:R-:W-:-:S03]  /*1c2c0*/  IMAD.IADD R182, R180, 0x1, R187 ;  /* 0x00000001b4b67824 */ /* 0x000fc600078e02bb */
[----:B------:R-:W-:Y:S01]  /*1c2d0*/  IADD3 R181, R180, R183, RZ ;  /* 0x000000b7b4b57210 */ /* 0x000fe20007ffe0ff */
[----:B-1234-:R-:W-:Y:S06]  /*1c2e0*/  @!P5 BRA `(.L_x_1620) ;  /* 0x000000000064d947 */ /* 0x01efec0003800000 */
[----:B------:R-:W-:Y:S01]  /*1c2f0*/  IADD3 R189, R180, R219, -R224 ;  /* 0x000000dbb4bd7210 */ /* 0x000fe20007ffe8e0 */
[----:B------:R-:W-:Y:S03]  /*1c300*/  BSSY B1, `(.L_x_1621) ;  /* 0x0000013000017945 */ /* 0x000fe60003800000 */
        /* <DEDUP_REMOVED lines=11> */
.L_x_1622:
[----:B------:R-:W-:Y:S01]  /*1c3c0*/  ULDC UR4, c[0x0][0x9e4] ;  /* 0x0002790000047ab9 */ /* 0x000fe20000000800 */
[----:B------:R-:W-:Y:S01]  /*1c3d0*/  IADD3 R189, R180, R219, -R224 ;  /* 0x000000dbb4bd7210 */ /* 0x000fe20007ffe8e0 */
[----:B------:R-:W-:-:S05]  /*1c3e0*/  IMAD.U32 R188, RZ, RZ, UR4 ;  /* 0x00000004ffbc7e24 */ /* 0x000fca000f8e00ff */
[----:B------:R-:W-:-:S13]  /*1c3f0*/  ISETP.NE.AND P2, PT, R188, 0x1, PT ;  /* 0x00000001bc00780c */ /* 0x000fda0003f45270 */
[----:B------:R-:W1:Y:S02]  /*1c400*/  @P2 LDC.64 R156, c[0x0][0x9e8] ;  /* 0x00027a00ff9c2b82 */ /* 0x000e640000000a00 */
[----:B-1----:R-:W-:-:S05]  /*1c410*/  @P2 IMAD.HI.U32 R156, R189, R156, RZ ;  /* 0x0000009cbd9c2227 */ /* 0x002fca00078e00ff */
[----:B------:R-:W-:-:S07]  /*1c420*/  @P2 SHF.R.U32.HI R189, RZ, R157, R156 ;  /* 0x0000009dffbd2219 */ /* 0x000fce000001169c */
.L_x_1623:
[----:B------:R-:W-:Y:S05]  /*1c430*/  BSYNC B1 ;  /* 0x0000000000017941 */ /* 0x000fea0003800000 */
.L_x_1621:
[----:B------:R-:W-:-:S04]  /*1c440*/  IMAD R189, R189, R188, -R177 ;  /* 0x000000bcbdbd7224 */ /* 0x000fc800078e0ab1 */
[----:B------:R-:W-:-:S05]  /*1c450*/  IMAD R189, R234, -0x2, R189 ;  /* 0xfffffffeeabd7824 */ /* 0x000fca00078e02bd */
[----:B------:R-:W-:Y:S02]  /*1c460*/  VIMNMX R181, R181, R189, !PT ;  /* 0x000000bdb5b57248 */ /* 0x000fe40007fe0100 */
[----:B------:R-:W-:-:S07]  /*1c470*/  VIADDMNMX R182, R189, R188, R182, PT ;  /* 0x000000bcbdb67246 */ /* 0x000fce00038001b6 */
.L_x_1620:
[----:B------:R-:W-:Y:S02]  /*1c480*/  ISETP.GT.AND P2, PT, R5, -0x1, PT ;  /* 0xffffffff0500780c */ /* 0x000fe40003f44270 */
[----:B------:R-:W-:Y:S02]  /*1c490*/  IADD3 R187, R187, 0x8, R180 ;  /* 0x00000008bbbb7810 */ /* 0x000fe40007ffe0b4 */
[C---:B------:R-:W-:Y:S02]  /*1c4a0*/  ISETP.GT.AND P3, PT, R181.reuse, RZ, P2 ;  /* 0x000000ffb500720c */ /* 0x040fe40001764270 */
[C---:B------:R-:W-:Y:S02]  /*1c4b0*/  ISETP.GT.AND P6, PT, R181.reuse, 0x1, P2 ;  /* 0x00000001b500780c */ /* 0x040fe400017c4270 */
[----:B------:R-:W-:Y:S02]  /*1c4c0*/  ISETP.LT.OR P4, PT, R182, 0x1, P3 ;  /* 0x00000001b600780c */ /* 0x000fe40001f81670 */
[----:B------:R-:W-:-:S02]  /*1c4d0*/  ISETP.GT.AND P3, PT, R181, 0x8, P2 ;  /* 0x00000008b500780c */ /* 0x000fc40001764270 */
[----:B0-----:R-:W-:Y:S02]  /*1c4e0*/  FSEL R156, R2, -INF , !P4 ;  /* 0xff800000029c7808 */ /* 0x001fe40006000000 */
        /* <DEDUP_REMOVED lines=48> */
[----:B------:R-:W-:Y:S01]  /*1c7f0*/  ULDC UR4, c[0x0][0x9e4] ;  /* 0x0002790000047ab9 */ /* 0x000fe20000000800 */
[----:B------:R-:W-:Y:S01]  /*1c800*/  VIADD R180, R180, 0x8 ;  /* 0x00000008b4b47836 */ /* 0x000fe20000000000 */
[----:B------:R-:W-:-:S04]  /*1c810*/  MOV R181, UR4 ;  /* 0x0000000400b57c02 */ /* 0x000fc80008000f00 */
[----:B------:R-:W-:Y:S02]  /*1c820*/  ISETP.NE.AND P3, PT, R181, 0x1, PT ;  /* 0x00000001b500780c */ /* 0x000fe40003f65270 */
[----:B------:R-:W-:-:S04]  /*1c830*/  IADD3 R180, R180, R219, -R224 ;  /* 0x000000dbb4b47210 */ /* 0x000fc80007ffe8e0 */
[----:B------:R-:W-:-:S07]  /*1c840*/  LOP3.LUT R180, RZ, R180, RZ, 0x33, !PT ;  /* 0x000000b4ffb47212 */ /* 0x000fce00078e33ff */
[----:B------:R-:W0:Y:S02]  /*1c850*/  @P3 LDC.64 R2, c[0x0][0x9e8] ;  /* 0x00027a00ff023b82 */ /* 0x000e240000000a00 */
[----:B0-----:R-:W-:-:S05]  /*1c860*/  @P3 IMAD.HI.U32 R2, R180, R2, RZ ;  /* 0x00000002b4023227 */ /* 0x001fca00078e00ff */
[----:B------:R-:W-:-:S04]  /*1c870*/  @P3 SHF.R.U32.HI R180, RZ, R3, R2 ;  /* 0x00000003ffb43219 */ /* 0x000fc80000011602 */
[----:B------:R-:W-:Y:S01]  /*1c880*/  LOP3.LUT R180, RZ, R180, RZ, 0x33, !PT ;  /* 0x000000b4ffb47212 */ /* 0x000fe200078e33ff */
[----:B------:R-:W-:Y:S06]  /*1c890*/  BRA `(.L_x_1627) ;  /* 0x00000000001c7947 */ /* 0x000fec0003800000 */
.L_x_1626:
[----:B------:R-:W-:Y:S01]  /*1c8a0*/  ULDC UR4, c[0x0][0x9e4] ;  /* 0x0002790000047ab9 */ /* 0x000fe20000000800 */
[----:B------:R-:W-:Y:S01]  /*1c8b0*/  MOV R180, R231 ;  /* 0x000000e700b47202 */ /* 0x000fe20000000f00 */
[----:B------:R-:W-:-:S05]  /*1c8c0*/  IMAD.U32 R181, RZ, RZ, UR4 ;  /* 0x00000004ffb57e24 */ /* 0x000fca000f8e00ff */
[----:B------:R-:W-:-:S13]  /*1c8d0*/  ISETP.NE.AND P3, PT, R181, 0x1, PT ;  /* 0x00000001b500780c */ /* 0x000fda0003f65270 */
[----:B------:R-:W0:Y:S02]  /*1c8e0*/  @P3 LDC.64 R2, c[0x0][0x9e8] ;  /* 0x00027a00ff023b82 */ /* 0x000e240000000a00 */
[----:B0-----:R-:W-:-:S05]  /*1c8f0*/  @P3 IMAD.HI.U32 R2, R231, R2, RZ ;  /* 0x00000002e7023227 */ /* 0x001fca00078e00ff */
[----:B------:R-:W-:-:S07]  /*1c900*/  @P3 SHF.R.U32.HI R180, RZ, R3, R2 ;  /* 0x00000003ffb43219 */ /* 0x000fce0000011602 */
.L_x_1627:
[----:B------:R-:W-:Y:S05]  /*1c910*/  BSYNC B1 ;  /* 0x0000000000017941 */ /* 0x000fea0003800000 */
.L_x_1625:
[----:B------:R-:W-:-:S04]  /*1c920*/  IMAD R177, R180, R181, -R177 ;  /* 0x000000b5b4b17224 */ /* 0x000fc800078e0ab1 */
[----:B------:R-:W-:-:S05]  /*1c930*/  IMAD R177, R234, -0x2, R177 ;  /* 0xfffffffeeab17824 */ /* 0x000fca00078e02b1 */
[----:B------:R-:W-:Y:S02]  /*1c940*/  VIMNMX R183, R183, R177, !PT ;  /* 0x000000b1b7b77248 */ /* 0x000fe40007fe0100 */
[----:B------:R-:W-:-:S07]  /*1c950*/  VIADDMNMX R187, R177, R181, R187, PT ;  /* 0x000000b5b1bb7246 */ /* 0x000fce00038001bb */
.L_x_1624:
[----:B------:R-:W-:Y:S01]  /*1c960*/  @!P1 VIADD R0, R0, 0x30860 ;  /* 0x0003086000009836 */ /* 0x000fe20000000000 */
[----:B------:R-:W2:Y:S01]  /*1c970*/  LDL R181, [R1+0x50] ;  /* 0x0000500001b57983 */ /* 0x000ea20000100800 */
[----:B------:R-:W-:Y:S01]  /*1c980*/  ULDC UR4, c[0x0][0x988] ;  /* 0x0002620000047ab9 */ /* 0x000fe20000000800 */
[----:B------:R-:W-:Y:S01]  /*1c990*/  ISETP.GT.AND P6, PT, R183, 0x9, P2 ;  /* 0x00000009b700780c */ /* 0x000fe200017c4270 */
[----:B------:R-:W-:Y:S01]  /*1c9a0*/  IMAD.MOV.U32 R235, RZ, RZ, R218 ;  /* 0x000000ffffeb7224 */ /* 0x000fe200078e00da */
[----:B------:R-:W-:Y:S01]  /*1c9b0*/  @!P1 PRMT R0, RZ, 0x654, R0 ;  /* 0x00000654ff009816 */ /* 0x000fe20000000000 */
[----:B------:R-:W-:Y:S01]  /*1c9c0*/  IMAD.MOV.U32 R232, RZ, RZ, R22 ;  /* 0x000000ffffe87224 */ /* 0x000fe200078e0016 */
[----:B------:R-:W-:Y:S02]  /*1c9d0*/  ISETP.LT.OR P6, PT, R187, 0xa, P6 ;  /* 0x0000000abb00780c */ /* 0x000fe400037c1670 */
[----:B------:R0:W-:Y:S01]  /*1c9e0*/  @!P1 SYNCS.ARRIVE.TRANS64.RED.A1T0 RZ, [R0+URZ], RZ ;  /* 0x000000ff00ff99a7 */ /* 0x0001e2000810043f */
[----:B------:R-:W-:-:S02]  /*1c9f0*/  ISETP.GT.AND P4, PT, R183, 0x1, P2 ;  /* 0x00000001b700780c */ /* 0x000fc40001784270 */
[----:B------:R-:W-:Y:S02]  /*1ca00*/  FSEL R155, R155, -INF , !P6 ;  /* 0xff8000009b9b7808 */ /* 0x000fe40007000000 */
[----:B------:R-:W-:Y:S02]  /*1ca10*/  ISETP.GT.AND P6, PT, R183, 0x18, P2 ;  /* 0x00000018b700780c */ /* 0x000fe400017c4270 */
[C---:B------:R-:W-:Y:S02]  /*1ca20*/  ISETP.LT.OR P4, PT, R187.reuse, 0x2, P4 ;  /* 0x00000002bb00780c */ /* 0x040fe40002781670 */
        /* <DEDUP_REMOVED lines=17> */
[----:B------:R-:W-:Y:S02]  /*1cb40*/  ISETP.GT.AND P6, PT, R183, 0x38, P2 ;  /* 0x00000038b700780c */ /* 0x000fe400017c4270 */
[----:B------:R-:W-:Y:S02]  /*1cb50*/  FMNMX.FTZ R0, R169, R0, !PT ;  /* 0x00000000a9007209 */ /* 0x000fe40007810000 */
[----:B------:R-:W-:Y:S02]  /*1cb60*/  ISETP.LT.OR P6, PT, R187, 0x39, P6 ;  /* 0x00000039bb00780c */ /* 0x000fe400037c1670 */
        /* <DEDUP_REMOVED lines=9> */
[----:B0-----:R-:W-:Y:S01]  /*1cc00*/  FMNMX.FTZ R3, R2, R3, !PT ;  /* 0x0000000302037209 */ /* 0x001fe20007810000 */
[----:B------:R-:W-:-:S03]  /*1cc10*/  IMAD.U32 R2, RZ, RZ, UR4 ;  /* 0x00000004ff027e24 */ /* 0x000fc6000f8e00ff */
[C---:B------:R-:W-:Y:S01]  /*1cc20*/  FSETP.NEU.FTZ.AND P3, PT, R3.reuse, -INF , PT ;  /* 0xff8000000300780b */ /* 0x040fe20003f7d000 */
[----:B------:R-:W-:-:S03]  /*1cc30*/  FMUL.FTZ R0, R3, R2 ;  /* 0x0000000203007220 */ /* 0x000fc60000410000 */
[----:B------:R-:W-:Y:S02]  /*1cc40*/  FSEL R177, R3, RZ, P3 ;  /* 0x000000ff03b17208 */ /* 0x000fe40001800000 */
[----:B------:R-:W-:Y:S02]  /*1cc50*/  FSEL R0, R0, RZ, P3 ;  /* 0x000000ff00007208 */ /* 0x000fe40001800000 */
[----:B------:R-:W-:Y:S01]  /*1cc60*/  ISETP.GT.AND P3, PT, R183, 0x8, P2 ;  /* 0x00000008b700780c */ /* 0x000fe20001764270 */
[----:B------:R-:W-:Y:S01]  /*1cc70*/  FADD.FTZ R177, -R177, R230 ;  /* 0x000000e6b1b17221 */ /* 0x000fe20000010100 */
[----:B------:R-:W-:Y:S01]  /*1cc80*/  MOV R230, R3 ;  /* 0x0000000300e67202 */ /* 0x000fe20000000f00 */
[-CC-:B------:R-:W-:Y:S01]  /*1cc90*/  FFMA.FTZ R156, R156, R2.reuse, -R0.reuse ;  /* 0x000000029c9c7223 */ /* 0x180fe20000010800 */
[-CC-:B------:R-:W-:Y:S01]  /*1cca0*/  FFMA.FTZ R157, R157, R2.reuse, -R0.reuse ;  /* 0x000000029d9d7223 */ /* 0x180fe20000010800 */
[-C--:B------:R-:W-:Y:S01]  /*1ccb0*/  FMUL.FTZ R177, R177, R2.reuse ;  /* 0x00000002b1b17220 */ /* 0x080fe20000410000 */
[-CC-:B------:R-:W-:Y:S01]  /*1ccc0*/  FFMA.FTZ R154, R154, R2.reuse, -R0.reuse ;  /* 0x000000029a9a7223 */ /* 0x180fe20000010800 */
        /* <DEDUP_REMOVED lines=12> */
[----:B------:R-:W-:Y:S01]  /*1cd90*/  FFMA.FTZ R0, R179, R2, -R0 ;  /* 0x00000002b3007223 */ /* 0x000fe20000010800 */
[----:B------:R-:W-:Y:S01]  /*1cda0*/  FSEL R179, R23, -INF , !P4 ;  /* 0xff80000017b37808 */ /* 0x000fe20006000000 */
[----:B------:R-:W-:Y:S01]  /*1cdb0*/  MUFU.EX2 R156, R156 ;  /* 0x0000009c009c7308 */ /* 0x000fe20000000800 */
[----:B------:R-:W-:-:S02]  /*1cdc0*/  ISETP.LT.OR P3, PT, R187, 0x9, P3 ;  /* 0x00000009bb00780c */ /* 0x000fc40001f61670 */
[----:B------:R-:W-:Y:S02]  /*1cdd0*/  ISETP.GT.AND P4, PT, R183, 0x10, P2 ;  /* 0x00000010b700780c */ /* 0x000fe40001784270 */
[----:B------:R-:W-:Y:S02]  /*1cde0*/  FSEL R153, R153, -INF , !P3 ;  /* 0xff80000099997808 */ /* 0x000fe40005800000 */
[----:B------:R-:W-:Y:S01]  /*1cdf0*/  ISETP.GT.AND P3, PT, R183, 0x11, P2 ;  /* 0x00000011b700780c */ /* 0x000fe20001764270 */
[----:B------:R-:W0:Y:S01]  /*1ce00*/  MUFU.EX2 R23, R177 ;  /* 0x000000b100177308 */ /* 0x000e220000000800 */
[C---:B------:R-:W-:Y:S02]  /*1ce10*/  ISETP.LT.OR P4, PT, R187.reuse, 0x11, P4 ;  /* 0x00000011bb00780c */ /* 0x040fe40002781670 */
[----:B------:R-:W-:Y:S02]  /*1ce20*/  ISETP.LT.OR P3, PT, R187, 0x12, P3 ;  /* 0x00000012bb00780c */ /* 0x000fe40001f61670 */
[----:B------:R-:W-:-:S02]  /*1ce30*/  FSEL R158, R158, -INF , !P4 ;  /* 0xff8000009e9e7808 */ /* 0x000fc40006000000 */
[C---:B------:R-:W-:Y:S01]  /*1ce40*/  ISETP.GT.AND P4, PT, R183.reuse, 0x19, P2 ;  /* 0x00000019b700780c */ /* 0x040fe20001784270 */
[----:B------:R0:W1:Y:S01]  /*1ce50*/  MUFU.EX2 R196, R157 ;  /* 0x0000009d00c47308 */ /* 0x0000620000000800 */
[----:B------:R-:W-:Y:S02]  /*1ce60*/  FSEL R160, R160, -INF , !P3 ;  /* 0xff800000a0a07808 */ /* 0x000fe40005800000 */
[----:B------:R-:W-:Y:S02]  /*1ce70*/  ISETP.GT.AND P3, PT, R183, 0x20, P2 ;  /* 0x00000020b700780c */ /* 0x000fe40001764270 */
[C---:B------:R-:W-:Y:S02]  /*1ce80*/  ISETP.LT.OR P4, PT, R187.reuse, 0x1a, P4 ;  /* 0x0000001abb00780c */ /* 0x040fe40002781670 */
[----:B------:R-:W-:Y:S01]  /*1ce90*/  ISETP.LT.OR P3, PT, R187, 0x21, P3 ;  /* 0x00000021bb00780c */ /* 0x000fe20001f61670 */
[----:B------:R-:W-:Y:S01]  /*1cea0*/  MUFU.EX2 R154, R154 ;  /* 0x0000009a009a7308 */ /* 0x000fe20000000800 */
[----:B0-----:R-:W-:Y:S01]  /*1ceb0*/  FFMA.FTZ R157, R23, R227, R156 ;  /* 0x000000e3179d7223 */ /* 0x001fe2000001009c */
[----:B------:R-:W-:-:S02]  /*1cec0*/  FSEL R162, R162, -INF , !P4 ;  /* 0xff800000a2a27808 */ /* 0x000fc40006000000 */
[----:B------:R-:W-:Y:S02]  /*1ced0*/  ISETP.GT.AND P4, PT, R183, 0x28, P2 ;  /* 0x00000028b700780c */ /* 0x000fe40001784270 */
[----:B------:R-:W-:Y:S02]  /*1cee0*/  FSEL R163, R163, -INF , !P3 ;  /* 0xff800000a3a37808 */ /* 0x000fe40005800000 */
[----:B------:R-:W-:Y:S01]  /*1cef0*/  ISETP.GT.AND P3, PT, R183, 0x29, P2 ;  /* 0x00000029b700780c */ /* 0x000fe20001764270 */
[C---:B-1----:R-:W-:Y:S01]  /*1cf00*/  FADD.FTZ R157, R196.reuse, R157 ;  /* 0x0000009dc49d7221 */ /* 0x042fe20000010000 */
[----:B------:R-:W-:Y:S01]  /*1cf10*/  F2FP.F16.F32.PACK_AB R196, R196, R156 ;  /* 0x0000009cc4c4723e */ /* 0x000fe200000000ff */
[----:B------:R-:W0:Y:S01]  /*1cf20*/  MUFU.EX2 R184, R184 ;  /* 0x000000b800b87308 */ /* 0x000e220000000800 */
[----:B------:R-:W-:Y:S02]  /*1cf30*/  FMNMX.FTZ R156, R152, R229, !PT ;  /* 0x000000e5989c7209 */ /* 0x000fe40007810000 */
[----:B------:R-:W-:-:S02]  /*1cf40*/  ISETP.LT.OR P4, PT, R187, 0x29, P4 ;  /* 0x00000029bb00780c */ /* 0x000fc40002781670 */
[----:B------:R-:W-:Y:S02]  /*1cf50*/  FMNMX.FTZ R156, R179, R156, !PT ;  /* 0x0000009cb39c7209 */ /* 0x000fe40007810000 */
[----:B------:R-:W-:Y:S01]  /*1cf60*/  ISETP.LT.OR P3, PT, R187, 0x2a, P3 ;  /* 0x0000002abb00780c */ /* 0x000fe20001f61670 */
[----:B------:R-:W-:Y:S01]  /*1cf70*/  MUFU.EX2 R159, R159 ;  /* 0x0000009f009f7308 */ /* 0x000fe20000000800 */
[----:B------:R-:W-:Y:S02]  /*1cf80*/  FMNMX.FTZ R156, R153, R156, !PT ;  /* 0x0000009c999c7209 */ /* 0x000fe40007810000 */
[----:B------:R-:W-:Y:S02]  /*1cf90*/  FSEL R166, R166, -INF , !P4 ;  /* 0xff800000a6a67808 */ /* 0x000fe40006000000 */
[----:B------:R-:W-:Y:S02]  /*1cfa0*/  FMNMX.FTZ R156, R155, R156, !PT ;  /* 0x0000009c9b9c7209 */ /* 0x000fe40007810000 */
[----:B------:R-:W-:Y:S01]  /*1cfb0*/  ISETP.GT.AND P4, PT, R183, 0x30, P2 ;  /* 0x00000030b700780c */ /* 0x000fe20001784270 */
[----:B------:R-:W1:Y:S01]  /*1cfc0*/  MUFU.EX2 R185, R185 ;  /* 0x000000b900b97308 */ /* 0x000e620000000800 */
[----:B------:R-:W-:-:S02]  /*1cfd0*/  FMNMX.FTZ R156, R158, R156, !PT ;  /* 0x0000009c9e9c7209 */ /* 0x000fc40007810000 */
[----:B------:R-:W-:Y:S02]  /*1cfe0*/  FSEL R168, R168, -INF , !P3 ;  /* 0xff800000a8a87808 */ /* 0x000fe40005800000 */
[----:B------:R-:W-:Y:S02]  /*1cff0*/  FMNMX.FTZ R156, R160, R156, !PT ;  /* 0x0000009ca09c7209 */ /* 0x000fe40007810000 */
[----:B------:R-:W-:Y:S01]  /*1d000*/  ISETP.GT.AND P3, PT, R183, 0x31, P2 ;  /* 0x00000031b700780c */ /* 0x000fe20001764270 */
[----:B------:R-:W-:Y:S01]  /*1d010*/  MUFU.EX2 R186, R186 ;  /* 0x000000ba00ba7308 */ /* 0x000fe20000000800 */
[----:B------:R-:W-:Y:S02]  /*1d020*/  FMNMX.FTZ R156, R161, R156, !PT ;  /* 0x0000009ca19c7209 */ /* 0x000fe40007810000 */
[----:B------:R-:W-:Y:S02]  /*1d030*/  ISETP.LT.OR P4, PT, R187, 0x31, P4 ;  /* 0x00000031bb00780c */ /* 0x000fe40002781670 */
[----:B------:R-:W-:-:S02]  /*1d040*/  FMNMX.FTZ R156, R162, R156, !PT ;  /* 0x0000009ca29c7209 */ /* 0x000fc40007810000 */
[----:B------:R-:W-:Y:S01]  /*1d050*/  ISETP.LT.OR P3, PT, R187, 0x32, P3 ;  /* 0x00000032bb00780c */ /* 0x000fe20001f61670 */
[----:B------:R-:W3:Y:S01]  /*1d060*/  MUFU.EX2 R165, R165 ;  /* 0x000000a500a57308 */ /* 0x000ee20000000800 */
[----:B------:R-:W-:Y:S02]  /*1d070*/  FMNMX.FTZ R156, R163, R156, !PT ;  /* 0x0000009ca39c7209 */ /* 0x000fe40007810000 */
[----:B------:R-:W-:Y:S02]  /*1d080*/  FSEL R170, R170, -INF , !P4 ;  /* 0xff800000aaaa7808 */ /* 0x000fe40006000000 */
[----:B------:R-:W-:Y:S02]  /*1d090*/  FMNMX.FTZ R156, R164, R156, !PT ;  /* 0x0000009ca49c7209 */ /* 0x000fe40007810000 */
[----:B------:R-:W-:Y:S01]  /*1d0a0*/  ISETP.GT.AND P2, PT, R183, 0x39, P2 ;  /* 0x00000039b700780c */ /* 0x000fe20001744270 */
[----:B------:R-:W-:Y:S01]  /*1d0b0*/  MUFU.EX2 R167, R167 ;  /* 0x000000a700a77308 */ /* 0x000fe20000000800 */
[----:B------:R-:W-:-:S02]  /*1d0c0*/  FMNMX.FTZ R156, R166, R156, !PT ;  /* 0x0000009ca69c7209 */ /* 0x000fc40007810000 */
[----:B------:R-:W-:Y:S02]  /*1d0d0*/  FSEL R171, R171, -INF , !P3 ;  /* 0xff800000abab7808 */ /* 0x000fe40005800000 */
[----:B------:R-:W-:Y:S02]  /*1d0e0*/  FMNMX.FTZ R156, R168, R156, !PT ;  /* 0x0000009ca89c7209 */ /* 0x000fe40007810000 */
[----:B------:R-:W-:Y:S01]  /*1d0f0*/  ISETP.LT.OR P2, PT, R187, 0x3a, P2 ;  /* 0x0000003abb00780c */ /* 0x000fe20001741670 */
[----:B------:R-:W4:Y:S01]  /*1d100*/  MUFU.EX2 R169, R169 ;  /* 0x000000a900a97308 */ /* 0x000f220000000800 */
[----:B------:R-:W-:Y:S02]  /*1d110*/  FMNMX.FTZ R177, R170, R156, !PT ;  /* 0x0000009caab17209 */ /* 0x000fe40007810000 */
[----:B------:R-:W-:Y:S02]  /*1d120*/  FSEL R156, R4, -INF , !P6 ;  /* 0xff800000049c7808 */ /* 0x000fe40007000000 */
[----:B------:R-:W-:-:S02]  /*1d130*/  FMNMX.FTZ R177, R171, R177, !PT ;  /* 0x000000b1abb17209 */ /* 0x000fc40007810000 */
[----:B------:R-:W-:Y:S01]  /*1d140*/  FSEL R175, R175, -INF , !P2 ;  /* 0xff800000afaf7808 */ /* 0x000fe20005000000 */
[----:B------:R-:W-:Y:S01]  /*1d150*/  MUFU.EX2 R172, R172 ;  /* 0x000000ac00ac7308 */ /* 0x000fe20000000800 */
[----:B------:R-:W-:Y:S02]  /*1d160*/  FMNMX.FTZ R177, R156, R177, !PT ;  /* 0x000000b19cb17209 */ /* 0x000fe40007810000 */
[----:B0-----:R-:W-:Y:S02]  /*1d170*/  F2FP.F16.F32.PACK_AB R198, R184, R154 ;  /* 0x0000009ab8c6723e */ /* 0x001fe400000000ff */
[----:B------:R-:W-:Y:S02]  /*1d180*/  FMNMX.FTZ R177, R175, R177, !PT ;  /* 0x000000b1afb17209 */ /* 0x000fe40007810000 */
[----:B-1----:R-:W-:Y:S01]  /*1d190*/  F2FP.F16.F32.PACK_AB R192, R185, R159 ;  /* 0x0000009fb9c0723e */ /* 0x002fe200000000ff */
[----:B------:R-:W0:Y:S01]  /*1d1a0*/  MUFU.EX2 R173, R173 ;  /* 0x000000ad00ad7308 */ /* 0x000e220000000800 */
[----:B---3--:R-:W-:Y:S01]  /*1d1b0*/  F2FP.F16.F32.PACK_AB R194, R165, R186 ;  /* 0x000000baa5c2723e */ /* 0x008fe200000000ff */
[----:B------:R-:W1:Y:S01]  /*1d1c0*/  SHFL.BFLY PT, R4, R177, 0x2, 0x1f ;  /* 0x0c401f00b1047f89 */ /* 0x000e6200000e0000 */
[----:B----4-:R-:W-:-:S05]  /*1d1d0*/  F2FP.F16.F32.PACK_AB R188, R169, R167 ;  /* 0x000000a7a9bc723e */ /* 0x010fca00000000ff */
[----:B------:R-:W-:Y:S08]  /*1d1e0*/  MUFU.EX2 R174, R174 ;  /* 0x000000ae00ae7308 */ /* 0x000ff00000000800 */
[----:B------:R-:W3:Y:S01]  /*1d1f0*/  MUFU.EX2 R176, R176 ;  /* 0x000000b000b07308 */ /* 0x000ee20000000800 */
[----:B0-----:R-:W-:-:S07]  /*1d200*/  F2FP.F16.F32.PACK_AB R190, R173, R172 ;  /* 0x000000acadbe723e */ /* 0x001fce00000000ff */
[----:B------:R-:W-:Y:S01]  /*1d210*/  MUFU.EX2 R178, R178 ;  /* 0x000000b200b27308 */ /* 0x000fe20000000800 */
[----:B-1----:R-:W-:-:S05]  /*1d220*/  FMNMX.FTZ R177, R177, R4, !PT ;  /* 0x00000004b1b17209 */ /* 0x002fca0007810000 */
        /* <DEDUP_REMOVED lines=12> */
[-C--:B------:R-:W-:Y:S01]  /*1d2f0*/  FFMA.FTZ R179, R179, R2.reuse, -R180 ;  /* 0x00000002b3b37223 */ /* 0x080fe200000108b4 */
[----:B------:R-:W-:Y:S01]  /*1d300*/  FADD.FTZ R0, R159, R0 ;  /* 0x000000009f007221 */ /* 0x000fe20000010000 */
[-C--:B------:R-:W-:Y:S01]  /*1d310*/  FFMA.FTZ R153, R153, R2.reuse, -R180 ;  /* 0x0000000299997223 */ /* 0x080fe200000108b4 */
[-C--:B------:R-:W-:Y:S01]  /*1d320*/  FMUL.FTZ R154, R154, R2.reuse ;  /* 0x000000029a9a7220 */ /* 0x080fe20000410000 */
[----:B------:R-:W-:Y:S01]  /*1d330*/  MUFU.EX2 R152, R152 ;  /* 0x0000009800987308 */ /* 0x000fe20000000800 */
[----:B------:R-:W-:Y:S01]  /*1d340*/  FADD.FTZ R0, R185, R0 ;  /* 0x00000000b9007221 */ /* 0x000fe20000010000 */
[-CC-:B------:R-:W-:Y:S01]  /*1d350*/  FFMA.FTZ R155, R155, R2.reuse, -R180.reuse ;  /* 0x000000029b9b7223 */ /* 0x180fe200000108b4 */
[-CC-:B------:R-:W-:Y:S01]  /*1d360*/  FFMA.FTZ R158, R158, R2.reuse, -R180.reuse ;  /* 0x000000029e9e7223 */ /* 0x180fe200000108b4 */
[-C--:B------:R-:W-:Y:S01]  /*1d370*/  FFMA.FTZ R160, R160, R2.reuse, -R180 ;  /* 0x00000002a0a07223 */ /* 0x080fe200000108b4 */
[----:B------:R-:W-:Y:S01]  /*1d380*/  FADD.FTZ R0, R186, R0 ;  /* 0x00000000ba007221 */ /* 0x000fe20000010000 */
[-CC-:B------:R-:W-:Y:S01]  /*1d390*/  FFMA.FTZ R161, R161, R2.reuse, -R180.reuse ;  /* 0x00000002a1a17223 */ /* 0x180fe200000108b4 */
[-C--:B------:R-:W-:Y:S01]  /*1d3a0*/  FFMA.FTZ R162, R162, R2.reuse, -R180 ;  /* 0x00000002a2a27223 */ /* 0x080fe200000108b4 */
[----:B------:R-:W0:Y:S01]  /*1d3b0*/  MUFU.EX2 R179, R179 ;  /* 0x000000b300b37308 */ /* 0x000e220000000800 */
[----:B------:R-:W-:Y:S01]  /*1d3c0*/  FADD.FTZ R0, R165, R0 ;  /* 0x00000000a5007221 */ /* 0x000fe20000010000 */
[-CC-:B------:R-:W-:Y:S01]  /*1d3d0*/  FFMA.FTZ R163, R163, R2.reuse, -R180.reuse ;  /* 0x00000002a3a37223 */ /* 0x180fe200000108b4 */
[-CC-:B------:R-:W-:Y:S01]  /*1d3e0*/  FFMA.FTZ R164, R164, R2.reuse, -R180.reuse ;  /* 0x00000002a4a47223 */ /* 0x180fe200000108b4 */
[-C--:B------:R-:W-:Y:S01]  /*1d3f0*/  FFMA.FTZ R166, R166, R2.reuse, -R180 ;  /* 0x00000002a6a67223 */ /* 0x080fe200000108b4 */
[----:B------:R-:W-:Y:S01]  /*1d400*/  FADD.FTZ R157, R167, R0 ;  /* 0x00000000a79d7221 */ /* 0x000fe20000010000 */
[-CC-:B------:R-:W-:Y:S01]  /*1d410*/  FFMA.FTZ R168, R168, R2.reuse, -R180.reuse ;  /* 0x00000002a8a87223 */ /* 0x180fe200000108b4 */
[-CC-:B------:R-:W-:Y:S01]  /*1d420*/  FFMA.FTZ R170, R170, R2.reuse, -R180.reuse ;  /* 0x00000002aaaa7223 */ /* 0x180fe200000108b4 */
[----:B------:R2:W4:Y:S01]  /*1d430*/  MUFU.EX2 R0, R154 ;  /* 0x0000009a00007308 */ /* 0x0005220000000800 */
[-CC-:B------:R-:W-:Y:S01]  /*1d440*/  FFMA.FTZ R171, R171, R2.reuse, -R180.reuse ;  /* 0x00000002abab7223 */ /* 0x180fe200000108b4 */
[-CC-:B------:R-:W-:Y:S01]  /*1d450*/  FFMA.FTZ R156, R156, R2.reuse, -R180.reuse ;  /* 0x000000029c9c7223 */ /* 0x180fe200000108b4 */
[----:B------:R-:W-:Y:S01]  /*1d460*/  FADD.FTZ R157, R169, R157 ;  /* 0x0000009da99d7221 */ /* 0x000fe20000010000 */
[----:B------:R-:W-:Y:S01]  /*1d470*/  FFMA.FTZ R175, R175, R2, -R180 ;  /* 0x00000002afaf7223 */ /* 0x000fe200000108b4 */
[----:B---3--:R-:W-:Y:S01]  /*1d480*/  F2FP.F16.F32.PACK_AB R184, R176, R174 ;  /* 0x000000aeb0b8723e */ /* 0x008fe200000000ff */
[----:B------:R-:W-:-:S02]  /*1d490*/  IMAD.MOV.U32 R229, RZ, RZ, R4 ;  /* 0x000000ffffe57224 */ /* 0x000fc400078e0004 */
[----:B------:R-:W-:Y:S01]  /*1d4a0*/  FADD.FTZ R157, R172, R157 ;  /* 0x0000009dac9d7221 */ /* 0x000fe20000010000 */
[----:B------:R-:W3:Y:S01]  /*1d4b0*/  MUFU.EX2 R153, R153 ;  /* 0x0000009900997308 */ /* 0x000ee20000000800 */
[----:B-1----:R-:W-:Y:S02]  /*1d4c0*/  F2FP.F16.F32.PACK_AB R186, R177, R178 ;  /* 0x000000b2b1ba723e */ /* 0x002fe400000000ff */
[----:B------:R-:W-:Y:S01]  /*1d4d0*/  FADD.FTZ R157, R173, R157 ;  /* 0x0000009dad9d7221 */ /* 0x000fe20000010000 */
[----:B0-----:R-:W-:Y:S02]  /*1d4e0*/  F2FP.F16.F32.PACK_AB R197, R179, R152 ;  /* 0x00000098b3c5723e */ /* 0x001fe400000000ff */
[----:B------:R-:W-:Y:S01]  /*1d4f0*/  IADD3 R5, R5, -0x1, RZ ;  /* 0xffffffff05057810 */ /* 0x000fe20007ffe0ff */
[----:B--2---:R-:W-:Y:S01]  /*1d500*/  FADD.FTZ R154, R174, R157 ;  /* 0x0000009dae9a7221 */ /* 0x004fe20000010000 */
[----:B------:R-:W0:Y:S01]  /*1d510*/  MUFU.EX2 R155, R155 ;  /* 0x0000009b009b7308 */ /* 0x000e220000000800 */
[----:B----4-:R-:W-:-:S02]  /*1d520*/  FFMA.FTZ R226, R0, R226, R152 ;  /* 0x000000e200e27223 */ /* 0x010fc40000010098 */
[----:B------:R-:W-:Y:S02]  /*1d530*/  FADD.FTZ R154, R176, R154 ;  /* 0x0000009ab09a7221 */ /* 0x000fe40000010000 */
[----:B------:R-:W-:Y:S02]  /*1d540*/  FADD.FTZ R226, R179, R226 ;  /* 0x000000e2b3e27221 */ /* 0x000fe40000010000 */
[----:B------:R-:W-:Y:S01]  /*1d550*/  FADD.FTZ R154, R178, R154 ;  /* 0x0000009ab29a7221 */ /* 0x000fe20000010000 */
[----:B------:R-:W1:Y:S01]  /*1d560*/  MUFU.EX2 R158, R158 ;  /* 0x0000009e009e7308 */ /* 0x000e620000000800 */
[----:B---3--:R-:W-:Y:S02]  /*1d570*/  FADD.FTZ R226, R153, R226 ;  /* 0x000000e299e27221 */ /* 0x008fe40000010000 */
[----:B------:R-:W-:-:S05]  /*1d580*/  FADD.FTZ R227, R177, R154 ;  /* 0x0000009ab1e37221 */ /* 0x000fca0000010000 */
        /* <DEDUP_REMOVED lines=27> */
[----:B------:R-:W-:-:S03]  /*1d740*/  F2FP.F16.F32.PACK_AB R185, R171, R170 ;  /* 0x000000aaabb9723e */ /* 0x000fc600000000ff */
[----:B--2---:R-:W-:-:S04]  /*1d750*/  FADD.FTZ R226, R156, R226 ;  /* 0x000000e29ce27221 */ /* 0x004fc80000010000 */
[C---:B0-----:R-:W-:Y:S01]  /*1d760*/  FADD.FTZ R226, R175.reuse, R226 ;  /* 0x000000e2afe27221 */ /* 0x041fe20000010000 */
[----:B------:R-:W-:Y:S01]  /*1d770*/  F2FP.F16.F32.PACK_AB R187, R175, R156 ;  /* 0x0000009cafbb723e */ /* 0x000fe200000000ff */
[----:B------:R-:W-:Y:S06]  /*1d780*/  @P2 BRA `(.L_x_1628) ;  /* 0xffffffd000502947 */ /* 0x000fec000383ffff */
.L_x_1609:
[----:B------:R-:W-:Y:S05]  /*1d790*/  BSYNC B0 ;  /* 0x0000000000007941 */ /* 0x000fea0003800000 */
.L_x_1608:
        /* <DEDUP_REMOVED lines=131> */
.L_x_1629:
[----:B------:R-:W-:Y:S01]  /*1dfd0*/  IMAD R12, R22, 0x8, R16 ;  /* 0x00000008160c7824 */ /* 0x000fe200078e0210 */
[----:B------:R-:W-:-:S04]  /*1dfe0*/  SHF.L.U32 R5, R218, 0x1f, RZ ;  /* 0x0000001fda057819 */ /* 0x000fc800000006ff */
[----:B------:R0:W1:Y:S01]  /*1dff0*/  SYNCS.PHASECHK.TRANS64.TRYWAIT P2, [R12+URZ+0x30850], R5 ;  /* 0x030850050c0075a7 */ /* 0x000062000804017f */
[----:B------:R-:W-:Y:S05]  /*1e000*/  @!P0 BRA `(.L_x_1630) ;  /* 0x0000000000048947 */ /* 0x000fea0003800000 */
[----:B------:R-:W-:Y:S01]  /*1e010*/  BPT.TRAP 0x1 ;  /* 0x000000040000795c */ /* 0x000fe20000300000 */
.L_x_1630:
[----:B------:R-:W-:Y:S01]  /*1e020*/  IADD3 R16, R16, 0x400, RZ ;  /* 0x0000040010107810 */ /* 0x000fe20007ffe0ff */
[----:B------:R-:W-:Y:S03]  /*1e030*/  BSSY B0, `(.L_x_1631) ;  /* 0x0000008000007945 */ /* 0x000fe60003800000 */
[----:B------:R-:W-:-:S04]  /*1e040*/  SHF.R.U32.HI R16, RZ, 0x4, R16 ;  /* 0x00000004ff107819 */ /* 0x000fc80000011610 */
[----:B------:R-:W-:-:S04]  /*1e050*/  LOP3.LUT R16, R16, 0x3fff, RZ, 0xc0, !PT ;  /* 0x00003fff10107812 */ /* 0x000fc800078ec0ff */
[----:B------:R-:W-:-:S05]  /*1e060*/  LOP3.LUT R7, R16, 0x2000000, RZ, 0xfc, !PT ;  /* 0x0200000010077812 */ /* 0x000fca00078efcff */
[----:B------:R-:W-:Y:S01]  /*1e070*/  IMAD R0, R22, 0x800, R7 ;  /* 0x0000080016007824 */ /* 0x000fe200078e0207 */
[----:B-1----:R-:W-:Y:S06]  /*1e080*/  @P2 BRA `(.L_x_1632) ;  /* 0x0000000000082947 */ /* 0x002fec0003800000 */
[----:B------:R-:W1:Y:S02]  /*1e090*/  SYNCS.PHASECHK.TRANS64.TRYWAIT P0, [R12+URZ+0x30850], R5 ;  /* 0x030850050c0075a7 */ /* 0x000e64000800017f */
[----:B-1----:R-:W-:Y:S05]  /*1e0a0*/  @!P0 BRA `(.L_x_1633) ;  /* 0x000000bc00848947 */ /* 0x002fea0003800000 */
.L_x_1632:
[----:B------:R-:W-:Y:S05]  /*1e0b0*/  BSYNC B0 ;  /* 0x0000000000007941 */ /* 0x000fea0003800000 */
.L_x_1631:
[----:B------:R-:W-:Y:S01]  /*1e0c0*/  IMAD.MOV.U32 R6, RZ, RZ, R0 ;  /* 0x000000ffff067224 */ /* 0x000fe200078e0000 */
[----:B------:R-:W-:Y:S01]  /*1e0d0*/  MOV R7, 0x40000040 ;  /* 0x4000004000077802 */ /* 0x000fe20000000f00 */
[----:B------:R-:W2:Y:S01]  /*1e0e0*/  LDL.LU R16, [R1+0x68] ;  /* 0x0000680001107983 */ /* 0x000ea20000300800 */
[----:B------:R-:W-:Y:S01]  /*1e0f0*/  WARPGROUP.ARRIVE ;  /* 0x00000000000079c5 */ /* 0x000fe20000000000 */
[----:B------:R-:W-:Y:S01]  /*1e100*/  VIADD R22, R22, 0x1 ;  /* 0x0000000116167836 */ /* 0x000fe20000000000 */
[----:B------:R-:W-:Y:S01]  /*1e110*/  R2UR UR6, R6 ;  /* 0x00000000060672ca */ /* 0x000fe200000e0000 */
[----:B------:R-:W-:Y:S01]  /*1e120*/  VIADD R6, R0, 0x80 ;  /* 0x0000008000067836 */ /* 0x000fe20000000000 */
[----:B------:R-:W-:Y:S01]  /*1e130*/  R2UR UR7, R7 ;  /* 0x00000000070772ca */ /* 0x000fe200000e0000 */
[----:B------:R-:W-:Y:S01]  /*1e140*/  IMAD.MOV.U32 R7, RZ, RZ, 0x40000040 ;  /* 0x40000040ff077424 */ /* 0x000fe200078e00ff */
[----:B01----:R-:W-:Y:S01]  /*1e150*/  SHFL.BFLY PT, R5, R226, 0x2, 0x1f ;  /* 0x0c401f00e2057f89 */ /* 0x003fe200000e0000 */
[----:B------:R-:W-:Y:S01]  /*1e160*/  ISETP.NE.AND P2, PT, R22, 0x2, PT ;  /* 0x000000021600780c */ /* 0x000fe20003f45270 */
[----:B------:R-:W-:-:S03]  /*1e170*/  @!P1 VIADD R12, R12, 0x30860 ;  /* 0x000308600c0c9836 */ /* 0x000fc60000000000 */
[----:B------:R-:W-:Y:S02]  /*1e180*/  SEL R22, R22, RZ, P2 ;  /* 0x000000ff16167207 */ /* 0x000fe40001000000 */
[----:B------:R-:W-:-:S04]  /*1e190*/  @!P1 PRMT R12, RZ, 0x654, R12 ;  /* 0x00000654ff0c9816 */ /* 0x000fc8000000000c */
[----:B------:R-:W-:Y:S01]  /*1e1a0*/  HGMMA.64x256x16.F32 R24, R196, gdesc[UR4].tnspB, R24, gsb0 ;  /* 0x43e00004c4187df0 */ /* 0x000fe20008000818 */
[----:B------:R-:W-:Y:S02]  /*1e1b0*/  R2UR UR6, R6 ;  /* 0x00000000060672ca */ /* 0x000fe400000e0000 */
[----:B------:R-:W-:Y:S01]  /*1e1c0*/  R2UR UR7, R7 ;  /* 0x00000000070772ca */ /* 0x000fe200000e0000 */
[----:B------:R-:W-:Y:S01]  /*1e1d0*/  IMAD.MOV.U32 R7, RZ, RZ, 0x40000040 ;  /* 0x40000040ff077424 */ /* 0x000fe200078e00ff */
[----:B------:R-:W-:Y:S01]  /*1e1e0*/  IADD3 R6, R0, 0x100, RZ ;  /* 0x0000010000067810 */ /* 0x000fe20007ffe0ff */
[----:B------:R-:W-:Y:S02]  /*1e1f0*/  WARPGROUP.DEPBAR.LE gsb0, 0x0 ;  /* 0x00008000000079c5 */ /* 0x000fe40000010000 */
[----:B------:R-:W-:-:S15]  /*1e200*/  WARPGROUP.ARRIVE ;  /* 0x00000000000079c5 */ /* 0x000fde0000000000 */
[----:B------:R-:W-:-:S05]  /*1e210*/  NOP ;  /* 0x0000000000007918 */ /* 0x000fca0000000000 */
[----:B------:R-:W-:Y:S01]  /*1e220*/  HGMMA.64x256x16.F32 R24, R192, gdesc[UR4].tnspB, R24, gsb0 ;  /* 0x43e00004c0187df0 */ /* 0x000fe20008000818 */
[----:B------:R-:W-:Y:S01]  /*1e230*/  R2UR UR6, R6 ;  /* 0x00000000060672ca */ /* 0x000fe200000e0000 */
[----:B------:R-:W-:Y:S01]  /*1e240*/  VIADD R6, R0, 0x180 ;  /* 0x0000018000067836 */ /* 0x000fe20000000000 */
[----:B------:R-:W-:Y:S01]  /*1e250*/  R2UR UR7, R7 ;  /* 0x00000000070772ca */ /* 0x000fe200000e0000 */
[----:B------:R-:W0:Y:S01]  /*1e260*/  SHFL.BFLY PT, R0, R227, 0x2, 0x1f ;  /* 0x0c401f00e3007f89 */ /* 0x000e2200000e0000 */
[----:B------:R-:W-:Y:S01]  /*1e270*/  MOV R7, 0x40000040 ;  /* 0x4000004000077802 */ /* 0x000fe20000000f00 */
[----:B--2---:R-:W-:-:S05]  /*1e280*/  VIADD R16, R16, 0x1 ;  /* 0x0000000110107836 */ /* 0x004fca0000000000 */
[----:B------:R-:W-:Y:S01]  /*1e290*/  STL [R1+0x68], R16 ;  /* 0x0000681001007387 */ /* 0x000fe20000100800 */
[----:B0-----:R-:W-:Y:S01]  /*1e2a0*/  FADD.FTZ R0, R0, R227 ;  /* 0x000000e300007221 */ /* 0x001fe20000010000 */
[----:B------:R-:W-:Y:S02]  /*1e2b0*/  WARPGROUP.DEPBAR.LE gsb0, 0x0 ;  /* 0x00008000000079c5 */ /* 0x000fe40000010000 */
[----:B------:R-:W-:-:S13]  /*1e2c0*/  WARPGROUP.ARRIVE ;  /* 0x00000000000079c5 */ /* 0x000fda0000000000 */
[----:B------:R-:W-:Y:S01]  /*1e2d0*/  HGMMA.64x256x16.F32 R24, R188, gdesc[UR4].tnspB, R24, gsb0 ;  /* 0x43e00004bc187df0 */ /* 0x000fe20008000818 */
[----:B------:R-:W-:Y:S01]  /*1e2e0*/  R2UR UR6, R6 ;  /* 0x00000000060672ca */ /* 0x000fe200000e0000 */
[----:B------:R-:W-:Y:S01]  /*1e2f0*/  FADD.FTZ R6, R5, R226 ;  /* 0x000000e205067221 */ /* 0x000fe20000010000 */
[----:B------:R-:W-:Y:S01]  /*1e300*/  R2UR UR7, R7 ;  /* 0x00000000070772ca */ /* 0x000fe200000e0000 */
[----:B------:R-:W0:Y:S04]  /*1e310*/  SHFL.BFLY PT, R5, R0, 0x1, 0x1f ;  /* 0x0c201f0000057f89 */ /* 0x000e2800000e0000 */
[----:B------:R-:W1:Y:S01]  /*1e320*/  SHFL.BFLY PT, R7, R6, 0x1, 0x1f ;  /* 0x0c201f0006077f89 */ /* 0x000e6200000e0000 */
[----:B0-----:R-:W-:Y:S01]  /*1e330*/  FADD.FTZ R13, R0, R5 ;  /* 0x00000005000d7221 */ /* 0x001fe20000010000 */
[----:B------:R-:W-:Y:S01]  /*1e340*/  SEL R5, RZ, 0x1, P2 ;  /* 0x00000001ff057807 */ /* 0x000fe20001000000 */
[----:B------:R-:W-:-:S02]  /*1e350*/  IMAD.MOV.U32 R0, RZ, RZ, -0x800000 ;  /* 0xff800000ff007424 */ /* 0x000fc400078e00ff */
[----:B-1----:R-:W-:Y:S01]  /*1e360*/  FADD.FTZ R14, R6, R7 ;  /* 0x00000007060e7221 */ /* 0x002fe20000010000 */
[----:B------:R-:W-:Y:S02]  /*1e370*/  FSETP.NE.FTZ.AND P0, PT, R13, RZ, PT ;  /* 0x000000ff0d00720b */ /* 0x000fe40003f15000 */
[----:B------:R-:W-:Y:S02]  /*1e380*/  CS2R R6, SRZ ;  /* 0x0000000000067805 */ /* 0x000fe4000001ff00 */
[----:B------:R-:W-:Y:S02]  /*1e390*/  LOP3.LUT R218, R218, R5, RZ, 0x3c, !PT ;  /* 0x00000005dada7212 */ /* 0x000fe400078e3cff */
[----:B------:R-:W-:Y:S02]  /*1e3a0*/  FSETP.NE.FTZ.AND P3, PT, R14, RZ, PT ;  /* 0x000000ff0e00720b */ /* 0x000fe40003f75000 */
[----:B------:R-:W-:-:S05]  /*1e3b0*/  MOV R5, 0xff800000 ;  /* 0xff80000000057802 */ /* 0x000fca0000000f00 */
[----:B------:R-:W0:Y:S01]  /*1e3c0*/  @P0 MUFU.LG2 R9, R13 ;  /* 0x0000000d00090308 */ /* 0x000e220000000c00 */
[----:B------:R-:W-:-:S05]  /*1e3d0*/  @P0 FMUL.FTZ R8, R2, 0.69314718246459960938 ;  /* 0x3f31721802080820 */ /* 0x000fca0000410000 */
[----:B------:R-:W-:Y:S02]  /*1e3e0*/  @P3 FMUL.FTZ R2, R2, 0.69314718246459960938 ;  /* 0x3f31721802023820 */ /* 0x000fe40000410000 */
[----:B------:R-:W1:Y:S08]  /*1e3f0*/  @P3 MUFU.LG2 R10, R14 ;  /* 0x0000000e000a3308 */ /* 0x000e700000000c00 */
[----:B------:R-:W2:Y:S01]  /*1e400*/  @P0 MUFU.RCP R7, R13 ;  /* 0x0000000d00070308 */ /* 0x000ea20000001000 */
[----:B0-----:R-:W-:-:S04]  /*1e410*/  @P0 FMUL.FTZ R9, R9, 0.69314718246459960938 ;  /* 0x3f31721809090820 */ /* 0x001fc80000410000 */
[----:B------:R-:W-:Y:S01]  /*1e420*/  @P0 FFMA.FTZ R5, R8, R3, R9 ;  /* 0x0000000308050223 */ /* 0x000fe20000010009 */
[----:B------:R-:W-:Y:S02]  /*1e430*/  PLOP3.LUT P0, PT, PT, PT, PT, 0x8, 0x0 ;  /* 0x000000000000781c */ /* 0x000fe40003f0e170 */
[----:B------:R-:W0:Y:S01]  /*1e440*/  @P3 MUFU.RCP R6, R14 ;  /* 0x0000000e00063308 */ /* 0x000e220000001000 */
[----:B-1----:R-:W-:-:S04]  /*1e450*/  @P3 FMUL.FTZ R11, R10, 0.69314718246459960938 ;  /* 0x3f3172180a0b3820 */ /* 0x002fc80000410000 */
[----:B------:R-:W-:Y:S01]  /*1e460*/  @P3 FFMA.FTZ R0, R2, R4, R11 ;  /* 0x0000000402003223 */ /* 0x000fe2000001000b */
[----:B------:R-:W-:Y:S02]  /*1e470*/  WARPGROUP.DEPBAR.LE gsb0, 0x0 ;  /* 0x00008000000079c5 */ /* 0x000fe40000010000 */
[----:B------:R-:W-:-:S06]  /*1e480*/  WARPGROUP.ARRIVE ;  /* 0x00000000000079c5 */ /* 0x000fcc0000000000 */
[----:B------:R-:W-:Y:S03]  /*1e490*/  HGMMA.64x256x16.F32 R24, R184, gdesc[UR4].tnspB, R24, gsb0 ;  /* 0x43e00004b8187df0 */ /* 0x000fe60008000818 */
[----:B------:R-:W-:Y:S02]  /*1e4a0*/  WARPGROUP.DEPBAR.LE gsb0, 0x0 ;  /* 0x00008000000079c5 */ /* 0x000fe40000010000 */
[-C--:B--2---:R-:W-:Y:S01]  /*1e4b0*/  FMUL.FTZ R153, R48, R7.reuse ;  /* 0x0000000730997220 */ /* 0x084fe20000410000 */
[-C--:B------:R-:W-:Y:S01]  /*1e4c0*/  FMUL.FTZ R154, R52, R7.reuse ;  /* 0x00000007349a7220 */ /* 0x080fe20000410000 */
[-C--:B------:R-:W-:Y:S01]  /*1e4d0*/  FMUL.FTZ R152, R44, R7.reuse ;  /* 0x000000072c987220 */ /* 0x080fe20000410000 */
[-C--:B0-----:R-:W-:Y:S01]  /*1e4e0*/  FMUL.FTZ R52, R27, R6.reuse ;  /* 0x000000061b347220 */ /* 0x081fe20000410000 */
[-C--:B------:R-:W-:Y:S01]  /*1e4f0*/  FMUL.FTZ R48, R31, R6.reuse ;  /* 0x000000061f307220 */ /* 0x080fe20000410000 */
        /* <DEDUP_REMOVED lines=124> */
.L_x_1443:
[----:B------:R-:W0:Y:S08]  /*1ecc0*/  S2UR UR5, SR_CgaCtaId ;  /* 0x00000000000579c3 */ /* 0x000e300000008800 */
[----:B------:R-:W-:Y:S06]  /*1ecd0*/  BAR.SYNC.DEFER_BLOCKING 0x5, 0x120 ;  /* 0x0144800000007b1d */ /* 0x000fec0000010000 */
[----:B------:R-:W-:Y:S01]  /*1ece0*/  UMOV UR4, 0x400 ;  /* 0x0000040000047882 */ /* 0x000fe20000000000 */
[----:B------:R-:W-:Y:S01]  /*1ecf0*/  BSSY B0, `(.L_x_1634) ;  /* 0x0000293000007945 */ /* 0x000fe20003800000 */
[----:B0-----:R-:W-:-:S06]  /*1ed00*/  ULEA UR4, UR5, UR4, 0x18 ;  /* 0x0000000405047291 */ /* 0x001fcc000f8ec03f */
[----:B------:R-:W-:-:S05]  /*1ed10*/  MOV R16, UR4 ;  /* 0x0000000400107c02 */ /* 0x000fca0008000f00 */
[----:B------:R-:W0:Y:S04]  /*1ed20*/  LDS.128 R172, [R16+0x308d0] ;  /* 0x0308d00010ac7984 */ /* 0x000e280000000c00 */
[----:B0-----:R0:W-:Y:S04]  /*1ed30*/  STL.64 [R1], R172 ;  /* 0x000000ac01007387 */ /* 0x0011e80000100a00 */
[----:B------:R0:W-:Y:S01]  /*1ed40*/  STL.64 [R1+0x8], R174 ;  /* 0x000008ae01007387 */ /* 0x0001e20000100a00 */
[----:B------:R-:W-:Y:S06]  /*1ed50*/  BAR.ARV 0x4, 0x120 ;  /* 0x0104800000007b1d */ /* 0x000fec0000002000 */
[----:B------:R-:W-:Y:S05]  /*1ed60*/  @P0 BRA `(.L_x_1635) ;  /* 0x0000001c00540947 */ /* 0x000fea0003800000 */
[----:B------:R-:W2:Y:S04]  /*1ed70*/  LDL R6, [R1+0xa0] ;  /* 0x0000a00001067983 */ /* 0x000ea80000100800 */
[----:B0-----:R-:W3:Y:S04]  /*1ed80*/  LDL R174, [R1+0x64] ;  /* 0x0000640001ae7983 */ /* 0x001ee80000100800 */
[----:B------:R-:W4:Y:S04]  /*1ed90*/  LDL R178, [R1+0x38] ;  /* 0x0000380001b27983 */ /* 0x000f280000100800 */
[----:B------:R-:W4:Y:S01]  /*1eda0*/  LDL R176, [R1+0x20] ;  /* 0x0000200001b07983 */ /* 0x000f220000100800 */
[----:B------:R-:W0:Y:S01]  /*1edb0*/  S2R R7, SR_SWINHI ;  /* 0x0000000000077919 */ /* 0x000e220000002f00 */
[----:B------:R-:W-:Y:S01]  /*1edc0*/  F2FP.F16.F32.PACK_AB R24, R25, R24 ;  /* 0x000000181918723e */ /* 0x000fe200000000ff */
[----:B------:R-:W-:Y:S01]  /*1edd0*/  ULDC.64 UR4, c[0x0][0xbd8] ;  /* 0x0002f60000047ab9 */ /* 0x000fe20000000a00 */
[----:B------:R-:W-:-:S02]  /*1ede0*/  MOV R2, R16 ;  /* 0x0000001000027202 */ /* 0x000fc40000000f00 */
[----:B0-----:R-:W-:Y:S02]  /*1edf0*/  MOV R3, R7 ;  /* 0x0000000700037202 */ /* 0x001fe40000000f00 */
        /* <DEDUP_REMOVED lines=33> */
[----:B------:R-:W-:Y:S01]  /*1f010*/  F2FP.F16.F32.PACK_AB R147, R151, R150 ;  /* 0x000000969793723e */ /* 0x000fe200000000ff */
[----:B------:R-:W-:Y:S01]  /*1f020*/  ULDC.64 UR6, c[0x0][0x208] ;  /* 0x0000820000067ab9 */ /* 0x000fe20000000a00 */
[----:B--2---:R-:W-:-:S03]  /*1f030*/  IMAD.WIDE R130, R6, 0x2, R2 ;  /* 0x0000000206827825 */ /* 0x004fc600078e0202 */
[----:B------:R-:W-:-:S04]  /*1f040*/  IADD3 R38, P0, R130, 0x40, RZ ;  /* 0x0000004082267810 */ /* 0x000fc80007f1e0ff */
[----:B------:R-:W-:Y:S02]  /*1f050*/  LOP3.LUT R173, R38, 0x380, RZ, 0xc0, !PT ;  /* 0x0000038026ad7812 */ /* 0x000fe400078ec0ff */
[----:B------:R-:W-:Y:S02]  /*1f060*/  IADD3 R54, P6, R130, 0x4020, RZ ;  /* 0x0000402082367810 */ /* 0x000fe40007fde0ff */
[----:B------:R-:W-:-:S04]  /*1f070*/  SHF.R.U64 R173, R173, 0x3, RZ ;  /* 0x00000003adad7819 */ /* 0x000fc800000012ff */
[----:B------:R-:W-:Y:S02]  /*1f080*/  LOP3.LUT R38, R173, R38, RZ, 0x3c, !PT ;  /* 0x00000026ad267212 */ /* 0x000fe400078e3cff */
[----:B------:R-:W-:Y:S02]  /*1f090*/  LOP3.LUT R173, R54, 0x380, RZ, 0xc0, !PT ;  /* 0x0000038036ad7812 */ /* 0x000fe400078ec0ff */
[C---:B------:R-:W-:Y:S01]  /*1f0a0*/  IADD3 R20, P1, R130.reuse, 0x20, RZ ;  /* 0x0000002082147810 */ /* 0x040fe20007f3e0ff */
[--C-:B------:R-:W-:Y:S01]  /*1f0b0*/  IMAD.X R39, RZ, RZ, R131.reuse, P0 ;  /* 0x000000ffff277224 */ /* 0x100fe200000e0683 */
[----:B------:R-:W-:Y:S02]  /*1f0c0*/  SHF.R.U64 R173, R173, 0x3, RZ ;  /* 0x00000003adad7819 */ /* 0x000fe400000012ff */
[C---:B------:R-:W-:Y:S01]  /*1f0d0*/  IADD3 R106, P0, R130.reuse, 0x8020, RZ ;  /* 0x00008020826a7810 */ /* 0x040fe20007f1e0ff */
[----:B------:R-:W-:Y:S01]  /*1f0e0*/  IMAD.X R21, RZ, RZ, R131, P1 ;  /* 0x000000ffff157224 */ /* 0x000fe200008e0683 */
[----:B------:R-:W-:-:S02]  /*1f0f0*/  IADD3 R46, P4, R130, 0x60, RZ ;  /* 0x00000060822e7810 */ /* 0x000fc40007f9e0ff */
[C---:B------:R-:W-:Y:S02]  /*1f100*/  IADD3 R58, P5, R130.reuse, 0x4040, RZ ;  /* 0x00004040823a7810 */ /* 0x040fe40007fbe0ff */
[----:B------:R-:W-:Y:S02]  /*1f110*/  IADD3 R102, P1, R130, 0x8000, RZ ;  /* 0x0000800082667810 */ /* 0x000fe40007f3e0ff */
[----:B------:R-:W-:Y:S02]  /*1f120*/  LOP3.LUT R54, R173, R54, RZ, 0x3c, !PT ;  /* 0x00000036ad367212 */ /* 0x000fe400078e3cff */
[----:B------:R-:W-:Y:S02]  /*1f130*/  LOP3.LUT R173, R106, 0x380, RZ, 0xc0, !PT ;  /* 0x000003806aad7812 */ /* 0x000fe400078ec0ff */
[----:B------:R-:W-:Y:S02]  /*1f140*/  IADD3 R50, P3, R130, 0x4000, RZ ;  /* 0x0000400082327810 */ /* 0x000fe40007f7e0ff */
[----:B------:R-:W-:Y:S01]  /*1f150*/  LOP3.LUT R122, R46, 0x380, RZ, 0xc0, !PT ;  /* 0x000003802e7a7812 */ /* 0x000fe200078ec0ff */
[----:B------:R-:W-:Y:S01]  /*1f160*/  IMAD.X R103, RZ, RZ, R131, P1 ;  /* 0x000000ffff677224 */ /* 0x000fe200008e0683 */
[----:B------:R-:W-:-:S02]  /*1f170*/  IADD3.X R59, RZ, R131, RZ, P5, !PT ;  /* 0x00000083ff3b7210 */ /* 0x000fc40002ffe4ff */
[C---:B------:R-:W-:Y:S02]  /*1f180*/  LOP3.LUT R7, R130.reuse, 0x380, RZ, 0xc0, !PT ;  /* 0x0000038082077812 */ /* 0x040fe400078ec0ff */
[C---:B------:R-:W-:Y:S02]  /*1f190*/  IADD3 R6, P5, R130.reuse, 0xc020, RZ ;  /* 0x0000c02082067810 */ /* 0x040fe40007fbe0ff */
[----:B------:R-:W-:Y:S01]  /*1f1a0*/  SHF.R.U64 R173, R173, 0x3, RZ ;  /* 0x00000003adad7819 */ /* 0x000fe200000012ff */
[----:B------:R-:W-:Y:S01]  /*1f1b0*/  IMAD.X R51, RZ, RZ, R131, P3 ;  /* 0x000000ffff337224 */ /* 0x000fe200018e0683 */
[C---:B------:R-:W-:Y:S02]  /*1f1c0*/  IADD3 R62, P2, R130.reuse, 0x4060, RZ ;  /* 0x00004060823e7810 */ /* 0x040fe40007f5e0ff */
[----:B------:R-:W-:Y:S02]  /*1f1d0*/  IADD3 R104, P1, R130, 0xc060, RZ ;  /* 0x0000c06082687810 */ /* 0x000fe40007f3e0ff */
[----:B------:R-:W-:-:S02]  /*1f1e0*/  LOP3.LUT R172, R20, 0x380, RZ, 0xc0, !PT ;  /* 0x0000038014ac7812 */ /* 0x000fc400078ec0ff */
[----:B------:R-:W-:Y:S02]  /*1f1f0*/  SHF.R.U64 R122, R122, 0x3, RZ ;  /* 0x000000037a7a7819 */ /* 0x000fe400000012ff */
[----:B------:R-:W-:Y:S02]  /*1f200*/  IADD3 R114, P3, R130, 0x8060, RZ ;  /* 0x0000806082727810 */ /* 0x000fe40007f7e0ff */
[----:B------:R-:W-:Y:S02]  /*1f210*/  SHF.R.U64 R7, R7, 0x3, RZ ;  /* 0x0000000307077819 */ /* 0x000fe400000012ff */
[----:B------:R-:W-:Y:S02]  /*1f220*/  LOP3.LUT R106, R173, R106, RZ, 0x3c, !PT ;  /* 0x0000006aad6a7212 */ /* 0x000fe400078e3cff */
[----:B------:R-:W-:Y:S01]  /*1f230*/  LOP3.LUT R52, R6, 0x380, RZ, 0xc0, !PT ;  /* 0x0000038006347812 */ /* 0x000fe200078ec0ff */
[--C-:B------:R-:W-:Y:S01]  /*1f240*/  IMAD.X R55, RZ, RZ, R131.reuse, P6 ;  /* 0x000000ffff377224 */ /* 0x100fe200030e0683 */
[----:B------:R-:W-:Y:S01]  /*1f250*/  SHF.R.U64 R172, R172, 0x3, RZ ;  /* 0x00000003acac7819 */ /* 0x000fe200000012ff */
[----:B------:R-:W-:Y:S01]  /*1f260*/  IMAD.X R63, RZ, RZ, R131, P2 ;  /* 0x000000ffff3f7224 */ /* 0x000fe200010e0683 */
[----:B------:R-:W-:-:S02]  /*1f270*/  LOP3.LUT R175, R58, 0x380, RZ, 0xc0, !PT ;  /* 0x000003803aaf7812 */ /* 0x000fc400078ec0ff */
[----:B------:R-:W-:Y:S02]  /*1f280*/  LOP3.LUT R173, R104, 0x380, RZ, 0xc0, !PT ;  /* 0x0000038068ad7812 */ /* 0x000fe400078ec0ff */
[----:B------:R-:W-:Y:S02]  /*1f290*/  IADD3.X R47, RZ, R131, RZ, P4, !PT ;  /* 0x00000083ff2f7210 */ /* 0x000fe400027fe4ff */
[----:B------:R-:W-:Y:S02]  /*1f2a0*/  LOP3.LUT R46, R122, R46, RZ, 0x3c, !PT ;  /* 0x0000002e7a2e7212 */ /* 0x000fe400078e3cff */
[----:B------:R-:W-:Y:S01]  /*1f2b0*/  LOP3.LUT R177, R62, 0x380, RZ, 0xc0, !PT ;  /* 0x000003803eb17812 */ /* 0x000fe200078ec0ff */
[----:B------:R-:W-:Y:S01]  /*1f2c0*/  IMAD.X R115, RZ, RZ, R131, P3 ;  /* 0x000000ffff737224 */ /* 0x000fe200018e0683 */
[C---:B------:R-:W-:Y:S02]  /*1f2d0*/  IADD3 R110, P4, R130.reuse, 0x8040, RZ ;  /* 0x00008040826e7810 */ /* 0x040fe40007f9e0ff */
[----:B------:R-:W-:-:S02]  /*1f2e0*/  IADD3 R118, P6, R130, 0xc000, RZ ;  /* 0x0000c00082767810 */ /* 0x000fc40007fde0ff */
[----:B-----5:R-:W-:Y:S02]  /*1f2f0*/  IADD3 R100, P2, R130, 0xc040, RZ ;  /* 0x0000c04082647810 */ /* 0x020fe40007f5e0ff */
[----:B------:R-:W-:Y:S02]  /*1f300*/  LOP3.LUT R126, R50, 0x380, RZ, 0xc0, !PT ;  /* 0x00000380327e7812 */ /* 0x000fe400078ec0ff */
[----:B------:R-:W-:Y:S02]  /*1f310*/  LOP3.LUT R122, R102, 0x380, RZ, 0xc0, !PT ;  /* 0x00000380667a7812 */ /* 0x000fe400078ec0ff */
[----:B------:R-:W-:Y:S02]  /*1f320*/  LOP3.LUT R130, R7, R130, RZ, 0x3c, !PT ;  /* 0x0000008207827212 */ /* 0x000fe400078e3cff */
[----:B------:R-:W-:Y:S02]  /*1f330*/  SHF.R.U64 R29, R52, 0x3, RZ ;  /* 0x00000003341d7819 */ /* 0x000fe400000012ff */
[----:B------:R-:W-:-:S02]  /*1f340*/  LOP3.LUT R20, R172, R20, RZ, 0x3c, !PT ;  /* 0x00000014ac147212 */ /* 0x000fc400078e3cff */
[----:B------:R-:W-:Y:S02]  /*1f350*/  SHF.R.U64 R175, R175, 0x3, RZ ;  /* 0x00000003afaf7819 */ /* 0x000fe400000012ff */
[----:B------:R-:W-:Y:S02]  /*1f360*/  SHF.R.U64 R173, R173, 0x3, RZ ;  /* 0x00000003adad7819 */ /* 0x000fe400000012ff */
[----:B------:R-:W-:Y:S02]  /*1f370*/  ISETP.NE.U32.AND P3, PT, RZ, UR4, PT ;  /* 0x00000004ff007c0c */ /* 0x000fe4000bf65070 */
[----:B------:R-:W-:Y:S02]  /*1f380*/  SHF.R.U64 R177, R177, 0x3, RZ ;  /* 0x00000003b1b17819 */ /* 0x000fe400000012ff */
[----:B------:R-:W-:Y:S02]  /*1f390*/  SHF.R.U64 R126, R126, 0x3, RZ ;  /* 0x000000037e7e7819 */ /* 0x000fe400000012ff */
[----:B------:R-:W-:-:S02]  /*1f3a0*/  SHF.R.U64 R179, R122, 0x3, RZ ;  /* 0x000000037ab37819 */ /* 0x000fc400000012ff */
[----:B------:R-:W-:Y:S01]  /*1f3b0*/  MOV R130, R130 ;  /* 0x0000008200827202 */ /* 0x000fe20000000f00 */
[----:B------:R-:W-:Y:S01]  /*1f3c0*/  BAR.SYNC.DEFER_BLOCKING 0x1, 0x100 ;  /* 0x0044000000007b1d */ /* 0x000fe20000010000 */
[----:B------:R-:W-:Y:S02]  /*1f3d0*/  LOP3.LUT R122, R29, R6, RZ, 0x3c, !PT ;  /* 0x000000061d7a7212 */ /* 0x000fe400078e3cff */
[----:B------:R-:W-:Y:S02]  /*1f3e0*/  IADD3.X R7, RZ, R131, RZ, P1, !PT ;  /* 0x00000083ff077210 */ /* 0x000fe40000ffe4ff */
[----:B------:R-:W-:Y:S02]  /*1f3f0*/  LOP3.LUT R58, R175, R58, RZ, 0x3c, !PT ;  /* 0x0000003aaf3a7212 */ /* 0x000fe400078e3cff */
[----:B------:R-:W-:Y:S02]  /*1f400*/  LOP3.LUT R6, R173, R104, RZ, 0x3c, !PT ;  /* 0x00000068ad067212 */ /* 0x000fe400078e3cff */
[----:B------:R-:W-:-:S02]  /*1f410*/  MOV R21, R20 ;  /* 0x0000001400157202 */ /* 0x000fc40000000f00 */
[----:B------:R-:W-:Y:S01]  /*1f420*/  ISETP.NE.AND.EX P3, PT, RZ, UR5, PT, P3 ;  /* 0x00000005ff007c0c */ /* 0x000fe2000bf65330 */
[----:B------:R-:W-:Y:S01]  /*1f430*/  ULDC.64 UR4, c[0x0][0xbe0] ;  /* 0x0002f80000047ab9 */ /* 0x000fe20000000a00 */
[----:B------:R-:W-:Y:S01]  /*1f440*/  LOP3.LUT R62, R177, R62, RZ, 0x3c, !PT ;  /* 0x0000003eb13e7212 */ /* 0x000fe200078e3cff */
[----:B------:R-:W-:Y:S01]  /*1f450*/  IMAD.X R127, RZ, RZ, R131, P2 ;  /* 0x000000ffff7f7224 */ /* 0x000fe200010e0683 */
[----:B------:R-:W-:Y:S02]  /*1f460*/  LOP3.LUT R175, R110, 0x380, RZ, 0xc0, !PT ;  /* 0x000003806eaf7812 */ /* 0x000fe400078ec0ff */
[----:B------:R-:W-:Y:S02]  /*1f470*/  MOV R38, R38 ;  /* 0x0000002600267202 */ /* 0x000fe40000000f00 */
[----:B------:R-:W-:Y:S02]  /*1f480*/  LOP3.LUT R50, R126, R50, RZ, 0x3c, !PT ;  /* 0x000000327e327212 */ /* 0x000fe400078e3cff */
[----:B------:R-:W-:-:S02]  /*1f490*/  LOP3.LUT R177, R114, 0x380, RZ, 0xc0, !PT ;  /* 0x0000038072b17812 */ /* 0x000fc400078ec0ff */
[----:B------:R-:W-:Y:S01]  /*1f4a0*/  MOV R46, R46 ;  /* 0x0000002e002e7202 */ /* 0x000fe20000000f00 */
[----:B------:R0:W-:Y:S01]  /*1f4b0*/  STSM.16.M88.4 [R130], R24 ;  /* 0x0000001882007844 */ /* 0x0001e20000000200 */
[----:B------:R-:W-:Y:S02]  /*1f4c0*/  LOP3.LUT R102, R179, R102, RZ, 0x3c, !PT ;  /* 0x00000066b3667212 */ /* 0x000fe400078e3cff */
[----:B------:R-:W-:Y:S01]  /*1f4d0*/  ISETP.NE.U32.AND P2, PT, RZ, UR4, PT ;  /* 0x00000004ff007c0c */ /* 0x000fe2000bf45070 */
[--C-:B------:R-:W-:Y:S01]  /*1f4e0*/  IMAD.X R111, RZ, RZ, R131.reuse, P4 ;  /* 0x000000ffff6f7224 */ /* 0x100fe200020e0683 */
[----:B------:R-:W-:Y:S01]  /*1f4f0*/  LOP3.LUT R179, R118, 0x380, RZ, 0xc0, !PT ;  /* 0x0000038076b37812 */ /* 0x000fe200078ec0ff */
[----:B------:R-:W-:Y:S01]  /*1f500*/  IMAD.X R123, RZ, RZ, R131, P5 ;  /* 0x000000ffff7b7224 */ /* 0x000fe200028e0683 */
[-C--:B------:R-:W-:Y:S01]  /*1f510*/  IADD3.X R107, RZ, R131.reuse, RZ, P0, !PT ;  /* 0x00000083ff6b7210 */ /* 0x080fe200007fe4ff */
[----:B------:R-:W-:Y:S01]  /*1f520*/  STSM.16.M88.4 [R21], R32 ;  /* 0x0000002015007844 */ /* 0x000fe20000000200 */
[----:B------:R-:W-:-:S02]  /*1f530*/  IADD3.X R119, RZ, R131, RZ, P6, !PT ;  /* 0x00000083ff777210 */ /* 0x000fc400037fe4ff */
[----:B------:R-:W-:Y:S01]  /*1f540*/  SHF.R.U64 R175, R175, 0x3, RZ ;  /* 0x00000003afaf7819 */ /* 0x000fe200000012ff */
[----:B------:R-:W-:Y:S01]  /*1f550*/  STSM.16.M88.4 [R38], R40 ;  /* 0x0000002826007844 */ /* 0x000fe20000000200 */
[----:B------:R-:W-:Y:S02]  /*1f560*/  MOV R20, R6 ;  /* 0x0000000600147202 */ /* 0x000fe40000000f00 */
[----:B------:R-:W-:Y:S01]  /*1f570*/  SHF.R.U64 R177, R177, 0x3, RZ ;  /* 0x00000003b1b17819 */ /* 0x000fe200000012ff */
[----:B------:R-:W3:Y:S01]  /*1f580*/  LDC.64 R6, c[0x0][0xbd8] ;  /* 0x0002f600ff067b82 */ /* 0x000ee20000000a00 */
[----:B------:R-:W-:Y:S01]  /*1f590*/  LOP3.LUT R131, R100, 0x380, RZ, 0xc0, !PT ;  /* 0x0000038064837812 */ /* 0x000fe200078ec0ff */
[----:B------:R1:W-:Y:S01]  /*1f5a0*/  STSM.16.M88.4 [R46], R8 ;  /* 0x000000082e007844 */ /* 0x0003e20000000200 */
[----:B------:R-:W-:Y:S02]  /*1f5b0*/  MOV R50, R50 ;  /* 0x0000003200327202 */ /* 0x000fe40000000f00 */
[----:B------:R-:W-:-:S02]  /*1f5c0*/  MOV R54, R54 ;  /* 0x0000003600367202 */ /* 0x000fc40000000f00 */
[----:B0-----:R-:W-:Y:S02]  /*1f5d0*/  F2FP.F16.F32.PACK_AB R24, R65, R157 ;  /* 0x0000009d4118723e */ /* 0x001fe400000000ff */
[----:B------:R-:W-:Y:S02]  /*1f5e0*/  F2FP.F16.F32.PACK_AB R25, R67, R66 ;  /* 0x000000424319723e */ /* 0x000fe400000000ff */
[----:B------:R-:W-:Y:S02]  /*1f5f0*/  F2FP.F16.F32.PACK_AB R26, R69, R158 ;  /* 0x0000009e451a723e */ /* 0x000fe400000000ff */
[----:B------:R-:W-:Y:S02]  /*1f600*/  F2FP.F16.F32.PACK_AB R27, R71, R70 ;  /* 0x00000046471b723e */ /* 0x000fe400000000ff */
[----:B------:R-:W-:Y:S02]  /*1f610*/  ISETP.NE.AND.EX P2, PT, RZ, UR5, PT, P2 ;  /* 0x00000005ff007c0c */ /* 0x000fe4000bf45320 */
[----:B------:R-:W-:-:S02]  /*1f620*/  SHF.R.U64 R179, R179, 0x3, RZ ;  /* 0x00000003b3b37819 */ /* 0x000fc400000012ff */
[----:B------:R-:W-:Y:S02]  /*1f630*/  MOV R58, R58 ;  /* 0x0000003a003a7202 */ /* 0x000fe40000000f00 */
[----:B-1----:R-:W-:Y:S02]  /*1f640*/  F2FP.F16.F32.PACK_AB R8, R73, R159 ;  /* 0x0000009f4908723e */ /* 0x002fe400000000ff */
[----:B------:R-:W-:Y:S02]  /*1f650*/  F2FP.F16.F32.PACK_AB R9, R75, R74 ;  /* 0x0000004a4b09723e */ /* 0x000fe400000000ff */
[----:B------:R-:W-:Y:S02]  /*1f660*/  F2FP.F16.F32.PACK_AB R10, R77, R160 ;  /* 0x000000a04d0a723e */ /* 0x000fe400000000ff */
[----:B------:R-:W-:Y:S02]  /*1f670*/  F2FP.F16.F32.PACK_AB R11, R79, R78 ;  /* 0x0000004e4f0b723e */ /* 0x000fe400000000ff */
[----:B------:R-:W-:Y:S01]  /*1f680*/  LOP3.LUT R110, R175, R110, RZ, 0x3c, !PT ;  /* 0x0000006eaf6e7212 */ /* 0x000fe200078e3cff */
[----:B------:R-:W-:Y:S01]  /*1f690*/  STSM.16.M88.4 [R50], R12 ;  /* 0x0000000c32007844 */ /* 0x000fe20000000200 */
[----:B------:R-:W-:-:S02]  /*1f6a0*/  LOP3.LUT R114, R177, R114, RZ, 0x3c, !PT ;  /* 0x00000072b1727212 */ /* 0x000fc400078e3cff */
[----:B------:R-:W-:Y:S02]  /*1f6b0*/  SHF.R.U64 R131, R131, 0x3, RZ ;  /* 0x0000000383837819 */ /* 0x000fe400000012ff */
[----:B------:R-:W-:Y:S02]  /*1f6c0*/  MOV R62, R62 ;  /* 0x0000003e003e7202 */ /* 0x000fe40000000f00 */
[----:B------:R-:W-:Y:S01]  /*1f6d0*/  F2FP.F16.F32.PACK_AB R29, R83, R82 ;  /* 0x00000052531d723e */ /* 0x000fe200000000ff */
[----:B------:R-:W-:Y:S01]  /*1f6e0*/  STSM.16.M88.4 [R54], R24 ;  /* 0x0000001836007844 */ /* 0x000fe20000000200 */
[----:B------:R-:W-:Y:S02]  /*1f6f0*/  MOV R102, R102 ;  /* 0x0000006600667202 */ /* 0x000fe40000000f00 */
[----:B------:R-:W-:Y:S02]  /*1f700*/  F2FP.F16.F32.PACK_AB R32, R89, R163 ;  /* 0x000000a35920723e */ /* 0x000fe400000000ff */
[----:B------:R-:W-:-:S02]  /*1f710*/  F2FP.F16.F32.PACK_AB R33, R91, R90 ;  /* 0x0000005a5b21723e */ /* 0x000fc400000000ff */
[----:B------:R-:W-:Y:S02]  /*1f720*/  F2FP.F16.F32.PACK_AB R34, R93, R164 ;  /* 0x000000a45d22723e */ /* 0x000fe400000000ff */
[----:B------:R-:W-:Y:S01]  /*1f730*/  F2FP.F16.F32.PACK_AB R35, R95, R94 ;  /* 0x0000005e5f23723e */ /* 0x000fe200000000ff */
[----:B------:R0:W-:Y:S01]  /*1f740*/  STSM.16.M88.4 [R58], R8 ;  /* 0x000000083a007844 */ /* 0x0001e20000000200 */
[----:B------:R-:W-:Y:S02]  /*1f750*/  LOP3.LUT R118, R179, R118, RZ, 0x3c, !PT ;  /* 0x00000076b3767212 */ /* 0x000fe400078e3cff */
[----:B------:R-:W-:Y:S02]  /*1f760*/  MOV R106, R106 ;  /* 0x0000006a006a7202 */ /* 0x000fe40000000f00 */
[----:B------:R-:W-:Y:S02]  /*1f770*/  F2FP.F16.F32.PACK_AB R38, R101, R166 ;  /* 0x000000a66526723e */ /* 0x000fe400000000ff */
[----:B------:R-:W-:-:S02]  /*1f780*/  F2FP.F16.F32.PACK_AB R39, R60, R56 ;  /* 0x000000383c27723e */ /* 0x000fc400000000ff */
[----:B------:R-:W-:Y:S02]  /*1f790*/  MOV R110, R110 ;  /* 0x0000006e006e7202 */ /* 0x000fe40000000f00 */
[----:B------:R-:W-:Y:S02]  /*1f7a0*/  F2FP.F16.F32.PACK_AB R40, R105, R167 ;  /* 0x000000a76928723e */ /* 0x000fe400000000ff */
[----:B------:R-:W-:Y:S02]  /*1f7b0*/  F2FP.F16.F32.PACK_AB R41, R68, R64 ;  /* 0x000000404429723e */ /* 0x000fe400000000ff */
[----:B------:R-:W-:Y:S02]  /*1f7c0*/  F2FP.F16.F32.PACK_AB R42, R109, R168 ;  /* 0x000000a86d2a723e */ /* 0x000fe400000000ff */
[----:B------:R-:W-:Y:S01]  /*1f7d0*/  F2FP.F16.F32.PACK_AB R43, R76, R72 ;  /* 0x000000484c2b723e */ /* 0x000fe200000000ff */
[----:B------:R-:W-:Y:S01]  /*1f7e0*/  STSM.16.M88.4 [R62], R28 ;  /* 0x0000001c3e007844 */ /* 0x000fe20000000200 */
[----:B------:R-:W-:-:S02]  /*1f7f0*/  LOP3.LUT R126, R131, R100, RZ, 0x3c, !PT ;  /* 0x00000064837e7212 */ /* 0x000fc400078e3cff */
[----:B------:R-:W-:Y:S02]  /*1f800*/  MOV R114, R114 ;  /* 0x0000007200727202 */ /* 0x000fe40000000f00 */
[----:B0-----:R-:W-:Y:S02]  /*1f810*/  F2FP.F16.F32.PACK_AB R8, R113, R169 ;  /* 0x000000a97108723e */ /* 0x001fe400000000ff */
[----:B------:R-:W-:Y:S02]  /*1f820*/  F2FP.F16.F32.PACK_AB R9, R84, R80 ;  /* 0x000000505409723e */ /* 0x000fe400000000ff */
[----:B------:R-:W-:Y:S02]  /*1f830*/  F2FP.F16.F32.PACK_AB R10, R117, R170 ;  /* 0x000000aa750a723e */ /* 0x000fe400000000ff */
[----:B------:R-:W-:Y:S01]  /*1f840*/  F2FP.F16.F32.PACK_AB R11, R88, R87 ;  /* 0x00000057580b723e */ /* 0x000fe200000000ff */
[----:B------:R-:W-:Y:S01]  /*1f850*/  STSM.16.M88.4 [R102], R32 ;  /* 0x0000002066007844 */ /* 0x000fe20000000200 */
[----:B------:R-:W-:-:S02]  /*1f860*/  MOV R118, R118 ;  /* 0x0000007600767202 */ /* 0x000fc40000000f00 */
[----:B------:R-:W-:Y:S01]  /*1f870*/  F2FP.F16.F32.PACK_AB R12, R121, R171 ;  /* 0x000000ab790c723e */ /* 0x000fe200000000ff */
[----:B------:R-:W-:Y:S01]  /*1f880*/  STSM.16.M88.4 [R106], R36 ;  /* 0x000000246a007844 */ /* 0x000fe20000000200 */
[----:B------:R-:W-:Y:S02]  /*1f890*/  F2FP.F16.F32.PACK_AB R13, R96, R92 ;  /* 0x0000005c600d723e */ /* 0x000fe400000000ff */
[----:B------:R-:W-:Y:S02]  /*1f8a0*/  F2FP.F16.F32.PACK_AB R14, R125, R124 ;  /* 0x0000007c7d0e723e */ /* 0x000fe400000000ff */
[----:B------:R-:W-:Y:S01]  /*1f8b0*/  F2FP.F16.F32.PACK_AB R15, R112, R108 ;  /* 0x0000006c700f723e */ /* 0x000fe200000000ff */
[----:B------:R-:W-:Y:S01]  /*1f8c0*/  STSM.16.M88.4 [R110], R40 ;  /* 0x000000286e007844 */ /* 0x000fe20000000200 */
[----:B------:R-:W-:Y:S02]  /*1f8d0*/  MOV R122, R122 ;  /* 0x0000007a007a7202 */ /* 0x000fe40000000f00 */
[----:B------:R-:W-:-:S02]  /*1f8e0*/  F2FP.F16.F32.PACK_AB R130, R133, R132 ;  /* 0x000000848582723e */ /* 0x000fc400000000ff */
[----:B------:R-:W-:Y:S01]  /*1f8f0*/  F2FP.F16.F32.PACK_AB R131, R135, R134 ;  /* 0x000000868783723e */ /* 0x000fe200000000ff */
[----:B------:R0:W-:Y:S01]  /*1f900*/  STSM.16.M88.4 [R114], R8 ;  /* 0x0000000872007844 */ /* 0x0001e20000000200 */
[----:B------:R-:W-:-:S03]  /*1f910*/  MOV R126, R126 ;  /* 0x0000007e007e7202 */ /* 0x000fc60000000f00 */
[----:B------:R1:W-:Y:S04]  /*1f920*/  STSM.16.M88.4 [R118], R12 ;  /* 0x0000000c76007844 */ /* 0x0003e80000000200 */
[----:B------:R-:W-:Y:S04]  /*1f930*/  STSM.16.M88.4 [R122], R128 ;  /* 0x000000807a007844 */ /* 0x000fe80000000200 */
[----:B------:R-:W-:Y:S01]  /*1f940*/  STSM.16.M88.4 [R126], R136 ;  /* 0x000000887e007844 */ /* 0x000fe20000000200 */
[----:B0-----:R-:W0:Y:S03]  /*1f950*/  @P2 LDC.64 R8, c[0x0][0xbe0] ;  /* 0x0002f800ff082b82 */ /* 0x001e260000000a00 */
[----:B------:R2:W-:Y:S01]  /*1f960*/  STSM.16.M88.4 [R20], R144 ;  /* 0x0000009014007844 */ /* 0x0005e20000000200 */
[----:B---3--:R-:W-:-:S04]  /*1f970*/  IMAD.WIDE R10, R174, 0x4, R6 ;  /* 0x00000004ae0a7825 */ /* 0x008fc800078e0206 */
[----:B----4-:R-:W-:-:S04]  /*1f980*/  IMAD R7, R176, 0x8, R178 ;  /* 0x00000008b0077824 */ /* 0x010fc800078e02b2 */
[----:B------:R-:W-:Y:S01]  /*1f990*/  IMAD.WIDE R6, R7, 0x2, R2 ;  /* 0x0000000207067825 */ /* 0x000fe200078e0202 */
[----:B------:R-:W-:Y:S01]  /*1f9a0*/  ULDC UR4, c[0x0][0xa88] ;  /* 0x0002a20000047ab9 */ /* 0x000fe20000000800 */
[----:B------:R-:W-:Y:S01]  /*1f9b0*/  BAR.SYNC.DEFER_BLOCKING 0x1, 0x100 ;  /* 0x0044000000007b1d */ /* 0x000fe20000010000 */
[----:B-1----:R-:W-:Y:S01]  /*1f9c0*/  IADD3 R15, P0, R6, 0x1000, RZ ;  /* 0x00001000060f7810 */ /* 0x002fe20007f1e0ff */
[----:B------:R-:W-:Y:S01]  /*1f9d0*/  IMAD.MOV.U32 R21, RZ, RZ, RZ ;  /* 0x000000ffff157224 */ /* 0x000fe200078e00ff */
[----:B--2---:R-:W-:Y:S02]  /*1f9e0*/  MOV R20, UR4 ;  /* 0x0000000400147c02 */ /* 0x004fe40008000f00 */
[----:B------:R-:W-:Y:S01]  /*1f9f0*/  LOP3.LUT R4, R15, 0x380, RZ, 0xc0, !PT ;  /* 0x000003800f047812 */ /* 0x000fe200078ec0ff */
[----:B0-----:R-:W-:-:S03]  /*1fa00*/  @P2 IMAD.WIDE R2, R174, 0x4, R8 ;  /* 0x00000004ae022825 */ /* 0x001fc600078e0208 */
[----:B------:R-:W-:Y:S02]  /*1fa10*/  SHF.R.U64 R8, R4, 0x3, RZ ;  /* 0x0000000304087819 */ /* 0x000fe400000012ff */
[----:B------:R-:W-:Y:S02]  /*1fa20*/  IADD3 R13, P1, R6, 0x2000, RZ ;  /* 0x00002000060d7810 */ /* 0x000fe40007f3e0ff */
[----:B------:R-:W-:Y:S01]  /*1fa30*/  LOP3.LUT R8, R8, R15, RZ, 0x3c, !PT ;  /* 0x0000000f08087212 */ /* 0x000fe200078e3cff */
[----:B------:R0:W5:Y:S04]  /*1fa40*/  @P3 LDG.E R21, desc[UR6][R10.64] ;  /* 0x000000060a153981 */ /* 0x000168000c1e1900 */
[----:B------:R0:W5:Y:S01]  /*1fa50*/  @P2 LDG.E R20, desc[UR6][R2.64] ;  /* 0x0000000602142981 */ /* 0x000162000c1e1900 */
[----:B------:R-:W-:Y:S05]  /*1fa60*/  @P2 BRA `(.L_x_1636) ;  /* 0x0000000000142947 */ /* 0x000fea0003800000 */
[----:B------:R-:W-:Y:S05]  /*1fa70*/  @!P3 BRA `(.L_x_1636) ;  /* 0x000000000010b947 */ /* 0x000fea0003800000 */
[----:B------:R-:W-:Y:S02]  /*1fa80*/  ULDC.64 UR4, c[0x0][0x208] ;  /* 0x0000820000047ab9 */ /* 0x000fe40000000a00 */
[----:B0-----:R-:W2:Y:S04]  /*1fa90*/  LDG.E R3, desc[UR4][R10.64] ;  /* 0x000000040a037981 */ /* 0x001ea8000c1e1900 */
[----:B-----5:R-:W2:Y:S02]  /*1faa0*/  LDG.E R20, desc[UR4][R10.64+0x4] ;  /* 0x000004040a147981 */ /* 0x020ea4000c1e1900 */
[----:B--2---:R-:W-:-:S07]  /*1fab0*/  IMAD.IADD R20, R20, 0x1, -R3 ;  /* 0x0000000114147824 */ /* 0x004fce00078e0a03 */
.L_x_1636:
[----:B------:R-:W2:Y:S01]  /*1fac0*/  LDL R14, [R1+0x54] ;  /* 0x00005400010e7983 */ /* 0x000ea20000100800 */
[----:B------:R-:W-:-:S03]  /*1fad0*/  ULDC.64 UR4, c[0x0][0xb70] ;  /* 0x0002dc0000047ab9 */ /* 0x000fc60000000a00 */
[----:B------:R-:W3:Y:S04]  /*1fae0*/  LDL.LU R81, [R1+0x60] ;  /* 0x0000600001517983 */ /* 0x000ee80000300800 */
[----:B------:R-:W2:Y:S01]  /*1faf0*/  LDL.LU R78, [R1+0x6c] ;  /* 0x00006c00014e7983 */ /* 0x000ea20000300800 */
[--C-:B0----5:R-:W-:Y:S01]  /*1fb00*/  SHF.R.S32.HI R3, RZ, 0x1f, R21.reuse ;  /* 0x0000001fff037819 */ /* 0x121fe20000011415 */
[----:B------:R-:W-:Y:S01]  /*1fb10*/  IMAD.MOV.U32 R2, RZ, RZ, R21 ;  /* 0x000000ffff027224 */ /* 0x000fe200078e0015 */
[----:B------:R-:W-:Y:S01]  /*1fb20*/  SHF.R.S32.HI R4, RZ, 0x1f, R174 ;  /* 0x0000001fff047819 */ /* 0x000fe200000114ae */
[----:B------:R-:W4:Y:S01]  /*1fb30*/  LDL R80, [R1+0x74] ;  /* 0x0000740001507983 */ /* 0x000f220000100800 */
[----:B------:R-:W-:Y:S02]  /*1fb40*/  SEL R77, R174, RZ, !P3 ;  /* 0x000000ffae4d7207 */ /* 0x000fe40005800000 */
[----:B------:R-:W-:Y:S01]  /*1fb50*/  SEL R76, R4, RZ, !P3 ;  /* 0x000000ff044c7207 */ /* 0x000fe20005800000 */
[----:B------:R-:W4:Y:S01]  /*1fb60*/  LDL R79, [R1+0x70] ;  /* 0x00007000014f7983 */ /* 0x000f220000100800 */
[----:B------:R-:W-:-:S02]  /*1fb70*/  IADD3 R25, P2, R6, 0x3000, RZ ;  /* 0x0000300006197810 */ /* 0x000fc40007f5e0ff */
[----:B------:R-:W-:Y:S02]  /*1fb80*/  LOP3.LUT R12, R13, 0x380, RZ, 0xc0, !PT ;  /* 0x000003800d0c7812 */ /* 0x000fe400078ec0ff */
[----:B------:R-:W-:Y:S02]  /*1fb90*/  LOP3.LUT R24, R25, 0x380, RZ, 0xc0, !PT ;  /* 0x0000038019187812 */ /* 0x000fe400078ec0ff */
[----:B------:R-:W-:Y:S02]  /*1fba0*/  SHF.R.U64 R12, R12, 0x3, RZ ;  /* 0x000000030c0c7819 */ /* 0x000fe400000012ff */
[----:B------:R-:W-:Y:S02]  /*1fbb0*/  SHF.R.U64 R24, R24, 0x3, RZ ;  /* 0x0000000318187819 */ /* 0x000fe400000012ff */
[----:B------:R-:W-:Y:S02]  /*1fbc0*/  LOP3.LUT R12, R12, R13, RZ, 0x3c, !PT ;  /* 0x0000000d0c0c7212 */ /* 0x000fe400078e3cff */
[----:B------:R-:W-:-:S02]  /*1fbd0*/  LOP3.LUT R24, R24, R25, RZ, 0x3c, !PT ;  /* 0x0000001918187212 */ /* 0x000fc400078e3cff */
[C---:B------:R-:W-:Y:S02]  /*1fbe0*/  IADD3 R29, P6, R6.reuse, 0x4000, RZ ;  /* 0x00004000061d7810 */ /* 0x040fe40007fde0ff */
[C---:B------:R-:W-:Y:S02]  /*1fbf0*/  IADD3 R33, P5, R6.reuse, 0x5000, RZ ;  /* 0x0000500006217810 */ /* 0x040fe40007fbe0ff */
[----:B------:R-:W-:Y:S01]  /*1fc00*/  IADD3 R37, P4, R6, 0x6000, RZ ;  /* 0x0000600006257810 */ /* 0x000fe20007f9e0ff */
[----:B------:R-:W-:Y:S01]  /*1fc10*/  ULDC.64 UR6, c[0x0][0x208] ;  /* 0x0000820000067ab9 */ /* 0x000fe20000000a00 */
[----:B------:R-:W-:Y:S01]  /*1fc20*/  SHF.R.S32.HI R229, RZ, 0x1f, R228 ;  /* 0x0000001fffe57819 */ /* 0x000fe200000114e4 */
[----:B------:R-:W-:Y:S01]  /*1fc30*/  BSSY B1, `(.L_x_1637) ;  /* 0x000009c000017945 */ /* 0x000fe20003800000 */
[----:B------:R-:W-:Y:S01]  /*1fc40*/  VIADD R82, R228, 0x80 ;  /* 0x00000080e4527836 */ /* 0x000fe20000000000 */
[----:B---3--:R-:W-:Y:S01]  /*1fc50*/  SHF.R.S32.HI R23, RZ, 0x1f, R81 ;  /* 0x0000001fff177819 */ /* 0x008fe20000011451 */
[----:B------:R-:W-:-:S04]  /*1fc60*/  IMAD.WIDE.U32 R10, R81, UR4, R2 ;  /* 0x00000004510a7c25 */ /* 0x000fc8000f8e0002 */
[----:B--2---:R-:W-:Y:S02]  /*1fc70*/  IMAD R15, R78, 0x80, R14 ;  /* 0x000000804e0f7824 */ /* 0x004fe400078e020e */
[----:B------:R-:W2:Y:S01]  /*1fc80*/  LDL R14, [R1+0x80] ;  /* 0x00008000010e7983 */ /* 0x000ea20000100800 */
[----:B------:R-:W-:-:S04]  /*1fc90*/  IMAD R9, R23, UR4, RZ ;  /* 0x0000000417097c24 */ /* 0x000fc8000f8e02ff */
[----:B------:R-:W-:Y:S01]  /*1fca0*/  IMAD R9, R81, UR5, R9 ;  /* 0x0000000551097c24 */ /* 0x000fe2000f8e0209 */
[----:B------:R-:W-:Y:S02]  /*1fcb0*/  ULDC.64 UR4, c[0x0][0xb78] ;  /* 0x0002de0000047ab9 */ /* 0x000fe40000000a00 */
[----:B------:R-:W-:Y:S02]  /*1fcc0*/  IMAD R2, R76, UR4, RZ ;  /* 0x000000044c027c24 */ /* 0x000fe4000f8e02ff */
[----:B------:R-:W-:-:S03]  /*1fcd0*/  IADD3 R11, R11, R9, RZ ;  /* 0x000000090b0b7210 */ /* 0x000fc60007ffe0ff */
[----:B------:R-:W-:Y:S01]  /*1fce0*/  IMAD.WIDE.U32 R10, R77, UR4, R10 ;  /* 0x000000044d0a7c25 */ /* 0x000fe2000f8e000a */
[----:B------:R-:W-:-:S03]  /*1fcf0*/  SHF.R.S32.HI R9, RZ, 0x1f, R15 ;  /* 0x0000001fff097819 */ /* 0x000fc6000001140f */
[----:B------:R-:W-:Y:S01]  /*1fd00*/  IMAD R4, R77, UR5, R2 ;  /* 0x000000054d047c24 */ /* 0x000fe2000f8e0202 */
[----:B------:R-:W-:Y:S01]  /*1fd10*/  IADD3 R2, P3, R15, R10, RZ ;  /* 0x0000000a0f027210 */ /* 0x000fe20007f7e0ff */
[----:B------:R-:W-:-:S03]  /*1fd20*/  ULDC.64 UR4, c[0x0][0xb40] ;  /* 0x0002d00000047ab9 */ /* 0x000fc60000000a00 */
[----:B------:R-:W-:Y:S02]  /*1fd30*/  IADD3.X R9, R9, R11, R4, P3, !PT ;  /* 0x0000000b09097210 */ /* 0x000fe40001ffe404 */
[----:B------:R-:W-:-:S04]  /*1fd40*/  LEA R54, P3, R2, UR4, 0x2 ;  /* 0x0000000402367c11 */ /* 0x000fc8000f8610ff */
[----:B------:R-:W-:Y:S01]  /*1fd50*/  LEA.HI.X R55, R2, UR5, R9, 0x2, P3 ;  /* 0x0000000502377c11 */ /* 0x000fe200098f1409 */
[--C-:B------:R-:W-:Y:S01]  /*1fd60*/  IMAD.X R9, RZ, RZ, R7.reuse, P0 ;  /* 0x000000ffff097224 */ /* 0x100fe200000e0607 */
[C---:B------:R-:W-:Y:S01]  /*1fd70*/  IADD3 R45, P0, R6.reuse, 0x8000, RZ ;  /* 0x00008000062d7810 */ /* 0x040fe20007f1e0ff */
[----:B------:R-:W-:Y:S01]  /*1fd80*/  IMAD.X R25, RZ, RZ, R7, P2 ;  /* 0x000000ffff197224 */ /* 0x000fe200010e0607 */
[----:B------:R-:W-:Y:S02]  /*1fd90*/  IADD3.X R13, RZ, R7, RZ, P1, !PT ;  /* 0x00000007ff0d7210 */ /* 0x000fe40000ffe4ff */
[----:B------:R-:W-:Y:S02]  /*1fda0*/  LOP3.LUT R28, R29, 0x380, RZ, 0xc0, !PT ;  /* 0x000003801d1c7812 */ /* 0x000fe400078ec0ff */
[----:B------:R-:W-:Y:S02]  /*1fdb0*/  LOP3.LUT R32, R33, 0x380, RZ, 0xc0, !PT ;  /* 0x0000038021207812 */ /* 0x000fe400078ec0ff */
[----:B------:R-:W-:Y:S01]  /*1fdc0*/  LOP3.LUT R36, R37, 0x380, RZ, 0xc0, !PT ;  /* 0x0000038025247812 */ /* 0x000fe200078ec0ff */
[----:B------:R-:W-:Y:S01]  /*1fdd0*/  VIADD R11, R15, 0x8 ;  /* 0x000000080f0b7836 */ /* 0x000fe20000000000 */
[C---:B------:R-:W-:Y:S01]  /*1fde0*/  IADD3 R41, P3, R6.reuse, 0x7000, RZ ;  /* 0x0000700006297810 */ /* 0x040fe20007f7e0ff */
[----:B------:R-:W-:Y:S01]  /*1fdf0*/  ULDC.64 UR4, c[0x0][0xaa0] ;  /* 0x0002a80000047ab9 */ /* 0x000fe20000000a00 */
[----:B------:R-:W-:-:S02]  /*1fe00*/  IADD3 R49, P1, R6, 0x9000, RZ ;  /* 0x0000900006317810 */ /* 0x000fc40007f3e0ff */
[----:B------:R-:W-:Y:S02]  /*1fe10*/  LOP3.LUT R44, R45, 0x380, RZ, 0xc0, !PT ;  /* 0x000003802d2c7812 */ /* 0x000fe400078ec0ff */
[----:B------:R-:W-:Y:S02]  /*1fe20*/  IADD3 R53, P2, R6, 0xa000, RZ ;  /* 0x0000a00006357810 */ /* 0x000fe40007f5e0ff */
[----:B------:R-:W-:Y:S02]  /*1fe30*/  LOP3.LUT R40, R41, 0x380, RZ, 0xc0, !PT ;  /* 0x0000038029287812 */ /* 0x000fe400078ec0ff */
[----:B------:R-:W-:Y:S02]  /*1fe40*/  LOP3.LUT R48, R49, 0x380, RZ, 0xc0, !PT ;  /* 0x0000038031307812 */ /* 0x000fe400078ec0ff */
[----:B------:R-:W-:Y:S02]  /*1fe50*/  SHF.R.U64 R44, R44, 0x3, RZ ;  /* 0x000000032c2c7819 */ /* 0x000fe400000012ff */
[----:B------:R-:W-:-:S02]  /*1fe60*/  LOP3.LUT R52, R53, 0x380, RZ, 0xc0, !PT ;  /* 0x0000038035347812 */ /* 0x000fc400078ec0ff */
[----:B------:R-:W-:Y:S02]  /*1fe70*/  SHF.R.U64 R28, R28, 0x3, RZ ;  /* 0x000000031c1c7819 */ /* 0x000fe400000012ff */
[----:B------:R-:W-:Y:S02]  /*1fe80*/  SHF.R.U64 R32, R32, 0x3, RZ ;  /* 0x0000000320207819 */ /* 0x000fe400000012ff */
[----:B------:R-:W-:Y:S02]  /*1fe90*/  SHF.R.U64 R36, R36, 0x3, RZ ;  /* 0x0000000324247819 */ /* 0x000fe400000012ff */
[----:B------:R-:W-:Y:S02]  /*1fea0*/  SHF.R.U64 R40, R40, 0x3, RZ ;  /* 0x0000000328287819 */ /* 0x000fe400000012ff */
[----:B------:R-:W-:Y:S02]  /*1feb0*/  SHF.R.U64 R48, R48, 0x3, RZ ;  /* 0x0000000330307819 */ /* 0x000fe400000012ff */
[----:B------:R-:W-:-:S02]  /*1fec0*/  LOP3.LUT R44, R44, R45, RZ, 0x3c, !PT ;  /* 0x0000002d2c2c7212 */ /* 0x000fc400078e3cff */
[----:B------:R-:W-:Y:S02]  /*1fed0*/  SHF.R.U64 R52, R52, 0x3, RZ ;  /* 0x0000000334347819 */ /* 0x000fe400000012ff */
[----:B------:R-:W-:Y:S02]  /*1fee0*/  IADD3.X R45, RZ, R7, RZ, P0, !PT ;  /* 0x00000007ff2d7210 */ /* 0x000fe400007fe4ff */
[----:B------:R-:W-:Y:S01]  /*1fef0*/  LOP3.LUT R28, R28, R29, RZ, 0x3c, !PT ;  /* 0x0000001d1c1c7212 */ /* 0x000fe200078e3cff */
[--C-:B------:R-:W-:Y:S01]  /*1ff00*/  IMAD.X R29, RZ, RZ, R7.reuse, P6 ;  /* 0x000000ffff1d7224 */ /* 0x100fe200030e0607 */
[----:B------:R-:W-:Y:S02]  /*1ff10*/  LOP3.LUT R32, R32, R33, RZ, 0x3c, !PT ;  /* 0x0000002120207212 */ /* 0x000fe400078e3cff */
[----:B------:R-:W-:Y:S01]  /*1ff20*/  LOP3.LUT R36, R36, R37, RZ, 0x3c, !PT ;  /* 0x0000002524247212 */ /* 0x000fe200078e3cff */
[--C-:B------:R-:W-:Y:S01]  /*1ff30*/  IMAD.X R37, RZ, RZ, R7.reuse, P4 ;  /* 0x000000ffff257224 */ /* 0x100fe200020e0607 */
[----:B------:R-:W-:Y:S01]  /*1ff40*/  LOP3.LUT R40, R40, R41, RZ, 0x3c, !PT ;  /* 0x0000002928287212 */ /* 0x000fe200078e3cff */
[--C-:B------:R-:W-:Y:S01]  /*1ff50*/  IMAD.X R41, RZ, RZ, R7.reuse, P3 ;  /* 0x000000ffff297224 */ /* 0x100fe200018e0607 */
[----:B------:R-:W-:Y:S01]  /*1ff60*/  LOP3.LUT R48, R48, R49, RZ, 0x3c, !PT ;  /* 0x0000003130307212 */ /* 0x000fe200078e3cff */
[----:B------:R-:W-:Y:S01]  /*1ff70*/  IMAD.X R49, RZ, RZ, R7, P1 ;  /* 0x000000ffff317224 */ /* 0x000fe200008e0607 */
[----:B------:R-:W-:-:S02]  /*1ff80*/  LOP3.LUT R52, R52, R53, RZ, 0x3c, !PT ;  /* 0x0000003534347212 */ /* 0x000fc400078e3cff */
[----:B------:R-:W-:Y:S02]  /*1ff90*/  IADD3.X R33, RZ, R7, RZ, P5, !PT ;  /* 0x00000007ff217210 */ /* 0x000fe40002ffe4ff */
[C---:B------:R-:W-:Y:S02]  /*1ffa0*/  IADD3 R57, P6, R6.reuse, 0xb000, RZ ;  /* 0x0000b00006397810 */ /* 0x040fe40007fde0ff */
[C---:B------:R-:W-:Y:S02]  /*1ffb0*/  IADD3 R61, P5, R6.reuse, 0xc000, RZ ;  /* 0x0000c000063d7810 */ /* 0x040fe40007fbe0ff */
[C---:B------:R-:W-:Y:S02]  /*1ffc0*/  IADD3 R65, P4, R6.reuse, 0xd000, RZ ;  /* 0x0000d00006417810 */ /* 0x040fe40007f9e0ff */
[C---:B------:R-:W-:Y:S02]  /*1ffd0*/  IADD3 R69, P3, R6.reuse, 0xe000, RZ ;  /* 0x0000e00006457810 */ /* 0x040fe40007f7e0ff */
[----:B------:R-:W-:-:S02]  /*1ffe0*/  LOP3.LUT R2, R6, 0x380, RZ, 0xc0, !PT ;  /* 0x0000038006027812 */ /* 0x000fc400078ec0ff */
[----:B------:R-:W-:Y:S02]  /*1fff0*/  IADD3.X R53, RZ, R7, RZ, P2, !PT ;  /* 0x00000007ff357210 */ /* 0x000fe400017fe4ff */
[----:B------:R-:W-:Y:S02]  /*20000*/  LOP3.LUT R56, R57, 0x380, RZ, 0xc0, !PT ;  /* 0x0000038039387812 */ /* 0x000fe400078ec0ff */
[----:B------:R-:W-:Y:S02]  /*20010*/  LOP3.LUT R60, R61, 0x380, RZ, 0xc0, !PT ;  /* 0x000003803d3c7812 */ /* 0x000fe400078ec0ff */
[----:B------:R-:W-:Y:S02]  /*20020*/  LOP3.LUT R64, R65, 0x380, RZ, 0xc0, !PT ;  /* 0x0000038041407812 */ /* 0x000fe400078ec0ff */
[----:B------:R-:W-:Y:S02]  /*20030*/  LOP3.LUT R68, R69, 0x380, RZ, 0xc0, !PT ;  /* 0x0000038045447812 */ /* 0x000fe400078ec0ff */
[----:B------:R-:W-:-:S02]  /*20040*/  SHF.R.U64 R56, R56, 0x3, RZ ;  /* 0x0000000338387819 */ /* 0x000fc400000012ff */
[----:B------:R-:W-:Y:S02]  /*20050*/  SHF.R.U64 R60, R60, 0x3, RZ ;  /* 0x000000033c3c7819 */ /* 0x000fe400000012ff */
[----:B------:R-:W-:Y:S02]  /*20060*/  SHF.R.U64 R64, R64, 0x3, RZ ;  /* 0x0000000340407819 */ /* 0x000fe400000012ff */
[----:B------:R-:W-:Y:S02]  /*20070*/  SHF.R.U64 R68, R68, 0x3, RZ ;  /* 0x0000000344447819 */ /* 0x000fe400000012ff */
[----:B------:R-:W-:Y:S01]  /*20080*/  LOP3.LUT R56, R56, R57, RZ, 0x3c, !PT ;  /* 0x0000003938387212 */ /* 0x000fe200078e3cff */
[--C-:B------:R-:W-:Y:S01]  /*20090*/  IMAD.X R57, RZ, RZ, R7.reuse, P6 ;  /* 0x000000ffff397224 */ /* 0x100fe200030e0607 */
[----:B------:R-:W-:Y:S01]  /*200a0*/  LOP3.LUT R60, R60, R61, RZ, 0x3c, !PT ;  /* 0x0000003d3c3c7212 */ /* 0x000fe200078e3cff */
[----:B------:R-:W-:Y:S01]  /*200b0*/  IMAD.X R61, RZ, RZ, R7, P5 ;  /* 0x000000ffff3d7224 */ /* 0x000fe200028e0607 */
[----:B------:R-:W-:-:S02]  /*200c0*/  LOP3.LUT R64, R64, R65, RZ, 0x3c, !PT ;  /* 0x0000004140407212 */ /* 0x000fc400078e3cff */
[----:B------:R-:W-:Y:S01]  /*200d0*/  LOP3.LUT R68, R68, R69, RZ, 0x3c, !PT ;  /* 0x0000004544447212 */ /* 0x000fe200078e3cff */
[----:B------:R-:W-:Y:S01]  /*200e0*/  IMAD.X R69, RZ, RZ, R7, P3 ;  /* 0x000000ffff457224 */ /* 0x000fe200018e0607 */
[----:B------:R-:W-:Y:S02]  /*200f0*/  IADD3.X R65, RZ, R7, RZ, P4, !PT ;  /* 0x00000007ff417210 */ /* 0x000fe400027fe4ff */
[----:B--2---:R-:W-:-:S04]  /*20100*/  LOP3.LUT P0, RZ, R14, 0x3, RZ, 0xc0, !PT ;  /* 0x000000030eff7812 */ /* 0x004fc8000780c0ff */
[-C--:B------:R-:W-:Y:S02]  /*20110*/  ISETP.GE.OR P1, PT, R15, R20.reuse, P0 ;  /* 0x000000140f00720c */ /* 0x080fe40000726670 */
[----:B------:R-:W-:Y:S02]  /*20120*/  IADD3 R15, P2, R6, 0xf000, RZ ;  /* 0x0000f000060f7810 */ /* 0x000fe40007f5e0ff */
[----:B------:R-:W-:Y:S02]  /*20130*/  ISETP.GE.OR P0, PT, R11, R20, P0 ;  /* 0x000000140b00720c */ /* 0x000fe40000706670 */
[----:B------:R-:W-:Y:S02]  /*20140*/  SHF.R.U64 R11, R2, 0x3, RZ ;  /* 0x00000003020b7819 */ /* 0x000fe400000012ff */
[----:B------:R-:W-:-:S04]  /*20150*/  LOP3.LUT R2, R15, 0x380, RZ, 0xc0, !PT ;  /* 0x000003800f027812 */ /* 0x000fc800078ec0ff */
[----:B------:R-:W-:Y:S01]  /*20160*/  SHF.R.U64 R2, R2, 0x3, RZ ;  /* 0x0000000302027819 */ /* 0x000fe200000012ff */
[----:B------:R-:W-:Y:S01]  /*20170*/  IMAD.X R73, RZ, RZ, R7, P2 ;  /* 0x000000ffff497224 */ /* 0x000fe200010e0607 */
[----:B------:R-:W-:Y:S02]  /*20180*/  LOP3.LUT R6, R11, R6, RZ, 0x3c, !PT ;  /* 0x000000060b067212 */ /* 0x000fe400078e3cff */
[----:B------:R-:W-:Y:S01]  /*20190*/  LOP3.LUT R72, R2, R15, RZ, 0x3c, !PT ;  /* 0x0000000f02487212 */ /* 0x000fe200078e3cff */
[----:B------:R0:W-:Y:S04]  /*201a0*/  @!P1 STG.E desc[UR6][R54.64], R5 ;  /* 0x0000000536009986 */ /* 0x0001e8000c101906 */
[----:B------:R1:W-:Y:S04]  /*201b0*/  @!P0 STG.E desc[UR6][R54.64+0x20], R0 ;  /* 0x0000200036008986 */ /* 0x0003e8000c101906 */
[----:B------:R-:W5:Y:S04]  /*201c0*/  LD.E.128 R8, desc[UR6][R8.64] ;  /* 0x0000000608087980 */ /* 0x000f68000c101d00 */
[----:B0-----:R-:W5:Y:S04]  /*201d0*/  LD.E.128 R4, desc[UR6][R6.64] ;  /* 0x0000000606047980 */ /* 0x001f68000c101d00 */
[----:B------:R-:W5:Y:S01]  /*201e0*/  LD.E.128 R12, desc[UR6][R12.64] ;  /* 0x000000060c0c7980 */ /* 0x000f62000c101d00 */
[----:B-1----:R-:W-:-:S03]  /*201f0*/  IMAD R0, R3, UR4, RZ ;  /* 0x0000000403007c24 */ /* 0x002fc6000f8e02ff */
[----:B------:R-:W5:Y:S01]  /*20200*/  LD.E.128 R24, desc[UR6][R24.64] ;  /* 0x0000000618187980 */ /* 0x000f62000c101d00 */
[----:B------:R-:W-:-:S03]  /*20210*/  IMAD.WIDE.U32 R2, R21, UR4, R228 ;  /* 0x0000000415027c25 */ /* 0x000fc6000f8e00e4 */
        /* <DEDUP_REMOVED lines=12> */
[----:B------:R-:W-:Y:S01]  /*202e0*/  IMAD R21, R21, UR5, R0 ;  /* 0x0000000515157c24 */ /* 0x000fe2000f8e0200 */
[----:B------:R-:W-:Y:S01]  /*202f0*/  ULDC.64 UR4, c[0x0][0xae0] ;  /* 0x0002b80000047ab9 */ /* 0x000fe20000000a00 */
[----:B------:R-:W-:Y:S01]  /*20300*/  @!PT LDS RZ, [RZ] ;  /* 0x00000000fffff984 */ /* 0x000fe20000000800 */
[----:B------:R-:W-:Y:S01]  /*20310*/  @!PT LDS RZ, [RZ] ;  /* 0x00000000fffff984 */ /* 0x000fe20000000800 */
[----:B------:R-:W-:Y:S01]  /*20320*/  @!PT LDS RZ, [RZ] ;  /* 0x00000000fffff984 */ /* 0x000fe20000000800 */
[----:B------:R-:W-:Y:S01]  /*20330*/  @!PT LDS RZ, [RZ] ;  /* 0x00000000fffff984 */ /* 0x000fe20000000800 */
[----:B------:R0:W-:Y:S06]  /*20340*/  MEMBAR.ALL.CTA ;  /* 0x0000000000007992 */ /* 0x0001ec0000008000 */
[----:B0-----:R-:W0:Y:S01]  /*20350*/  FENCE.VIEW.ASYNC.S ;  /* 0x00000000000073c6 */ /* 0x001e220000000000 */
[----:B------:R-:W-:-:S02]  /*20360*/  IMAD R0, R23, UR4, RZ ;  /* 0x0000000417007c24 */ /* 0x000fc4000f8e02ff */
[----:B------:R-:W-:Y:S01]  /*20370*/  IMAD R23, R78, -0x80, R20 ;  /* 0xffffff804e177824 */ /* 0x000fe200078e0214 */
[----:B------:R-:W-:Y:S01]  /*20380*/  IADD3 R3, R3, R21, RZ ;  /* 0x0000001503037210 */ /* 0x000fe20007ffe0ff */
[----:B------:R-:W-:-:S03]  /*20390*/  IMAD R21, R81, UR5, R0 ;  /* 0x0000000551157c24 */ /* 0x000fc6000f8e0200 */
[----:B------:R-:W-:Y:S01]  /*203a0*/  ISETP.GE.AND P3, PT, R18, R23, PT ;  /* 0x000000171200720c */ /* 0x000fe20003f66270 */
[----:B------:R-:W-:Y:S01]  /*203b0*/  IMAD.WIDE.U32 R2, R81, UR4, R2 ;  /* 0x0000000451027c25 */ /* 0x000fe2000f8e0002 */
[----:B------:R-:W-:-:S03]  /*203c0*/  ULDC.64 UR4, c[0x0][0xae8] ;  /* 0x0002ba0000047ab9 */ /* 0x000fc60000000a00 */
[----:B------:R-:W-:Y:S02]  /*203d0*/  VIADD R0, R16, 0x30820 ;  /* 0x0003082010007836 */ /* 0x000fe40000000000 */
[----:B------:R-:W-:Y:S02]  /*203e0*/  IMAD R20, R76, UR4, RZ ;  /* 0x000000044c147c24 */ /* 0x000fe4000f8e02ff */
[----:B------:R-:W-:Y:S01]  /*203f0*/  IMAD.IADD R3, R3, 0x1, R21 ;  /* 0x0000000103037824 */ /* 0x000fe200078e0215 */
[----:B------:R-:W-:Y:S02]  /*20400*/  PRMT R0, RZ, 0x654, R0 ;  /* 0x00000654ff007816 */ /* 0x000fe40000000000 */
[-C--:B------:R-:W-:Y:S02]  /*20410*/  ISETP.GE.AND P0, PT, R233, R23.reuse, PT ;  /* 0x00000017e900720c */ /* 0x080fe40003f06270 */
[-C--:B----4-:R-:W-:Y:S02]  /*20420*/  ISETP.GE.AND P1, PT, R80, R23.reuse, PT ;  /* 0x000000175000720c */ /* 0x090fe40003f26270 */
[----:B------:R-:W-:Y:S01]  /*20430*/  ISETP.GE.AND P2, PT, R79, R23, PT ;  /* 0x000000174f00720c */ /* 0x000fe20003f46270 */
[C---:B------:R-:W-:Y:S01]  /*20440*/  IMAD R23, R77.reuse, UR5, R20 ;  /* 0x000000054d177c24 */ /* 0x040fe2000f8e0214 */
[----:B0-----:R0:W-:Y:S01]  /*20450*/  SYNCS.ARRIVE.TRANS64.RED.A1T0 RZ, [R0+URZ], RZ ;  /* 0x000000ff00ff79a7 */ /* 0x0011e2000810043f */
[----:B------:R-:W-:Y:S01]  /*20460*/  IMAD.WIDE.U32 R76, R77, UR4, R2 ;  /* 0x000000044d4c7c25 */ /* 0x000fe2000f8e0002 */
[----:B------:R-:W-:-:S03]  /*20470*/  IADD3 R80, R228, 0xc0, RZ ;  /* 0x000000c0e4507810 */ /* 0x000fc60007ffe0ff */
[----:B------:R-:W-:-:S04]  /*20480*/  IMAD.WIDE R20, R78, 0x80, R18 ;  /* 0x000000804e147825 */ /* 0x000fc800078e0212 */
[----:B------:R-:W-:Y:S01]  /*20490*/  IMAD.IADD R81, R77, 0x1, R23 ;  /* 0x000000014d517824 */ /* 0x000fe200078e0217 */
[----:B0-----:R-:W-:Y:S06]  /*204a0*/  @P3 BRA `(.L_x_1638) ;  /* 0x0000000000503947 */ /* 0x001fec0003800000 */
        /* <DEDUP_REMOVED lines=9> */
[----:B------:R-:W-:Y:S01]  /*20540*/  ISETP.GE.AND P3, PT, R228, UR4, PT ;  /* 0x00000004e4007c0c */ /* 0x000fe2000bf66270 */
[----:B------:R-:W-:Y:S01]  /*20550*/  IMAD.IADD R3, R3, 0x1, R23 ;  /* 0x0000000103037824 */ /* 0x000fe200078e0217 */
[----:B------:R-:W-:-:S02]  /*20560*/  LEA R78, P5, R2, UR6, 0x1 ;  /* 0x00000006024e7c11 */ /* 0x000fc4000f8a08ff */
[----:B------:R-:W-:Y:S02]  /*20570*/  ISETP.GE.AND P4, PT, R225, UR4, PT ;  /* 0x00000004e1007c0c */ /* 0x000fe4000bf86270 */
[----:B------:R-:W-:Y:S02]  /*20580*/  LEA.HI.X R79, R2, UR7, R3, 0x1, P5 ;  /* 0x00000007024f7c11 */ /* 0x000fe4000a8f0c03 */
[----:B------:R-:W-:Y:S02]  /*20590*/  ISETP.GE.AND P5, PT, R82, UR4, PT ;  /* 0x0000000452007c0c */ /* 0x000fe4000bfa6270 */
[----:B------:R-:W-:-:S03]  /*205a0*/  ISETP.GE.AND P6, PT, R80, UR4, PT ;  /* 0x0000000450007c0c */ /* 0x000fc6000bfc6270 */
[----:B-----5:R0:W-:Y:S04]  /*205b0*/  @!P3 STG.E.128 desc[UR8][R78.64], R4 ;  /* 0x000000044e00b986 */ /* 0x0201e8000c101d08 */
[----:B------:R0:W-:Y:S04]  /*205c0*/  @!P4 STG.E.128 desc[UR8][R78.64+0x80], R28 ;  /* 0x0000801c4e00c986 */ /* 0x0001e8000c101d08 */
[----:B------:R0:W-:Y:S04]  /*205d0*/  @!P5 STG.E.128 desc[UR8][R78.64+0x100], R44 ;  /* 0x0001002c4e00d986 */ /* 0x0001e8000c101d08 */
[----:B------:R0:W-:Y:S02]  /*205e0*/  @!P6 STG.E.128 desc[UR8][R78.64+0x180], R60 ;  /* 0x0001803c4e00e986 */ /* 0x0001e4000c101d08 */
.L_x_1638:
[----:B------:R-:W-:Y:S05]  /*205f0*/  BSYNC B1 ;  /* 0x0000000000017941 */ /* 0x000fea0003800000 */
.L_x_1637:
[----:B------:R-:W-:Y:S04]  /*20600*/  BSSY B1, `(.L_x_1639) ;  /* 0x0000018000017945 */ /* 0x000fe80003800000 */
[----:B------:R-:W-:Y:S05]  /*20610*/  @P0 BRA `(.L_x_1640) ;  /* 0x0000000000580947 */ /* 0x000fea0003800000 */
[----:B0----5:R-:W-:Y:S01]  /*20620*/  IADD3 R5, P0, R20, 0x20, RZ ;  /* 0x0000002014057810 */ /* 0x021fe20007f1e0ff */
[----:B------:R-:W-:Y:S01]  /*20630*/  ULDC.64 UR6, c[0x0][0xad8] ;  /* 0x0002b60000067ab9 */ /* 0x000fe20000000a00 */
[----:B------:R-:W-:Y:S01]  /*20640*/  IMAD.MOV.U32 R2, RZ, RZ, R76 ;  /* 0x000000ffff027224 */ /* 0x000fe200078e004c */
[----:B------:R-:W-:Y:S01]  /*20650*/  ULDC UR4, c[0x0][0xa8c] ;  /* 0x0002a30000047ab9 */ /* 0x000fe20000000800 */
[----:B------:R-:W-:Y:S01]  /*20660*/  IADD3.X R0, RZ, R21, RZ, P0, !PT ;  /* 0x00000015ff007210 */ /* 0x000fe200007fe4ff */
[----:B------:R-:W-:Y:S01]  /*20670*/  IMAD.MOV.U32 R3, RZ, RZ, R81 ;  /* 0x000000ffff037224 */ /* 0x000fe200078e0051 */
[----:B------:R-:W-:Y:S01]  /*20680*/  ISETP.GE.AND P3, PT, R228, UR4, PT ;  /* 0x00000004e4007c0c */ /* 0x000fe2000bf66270 */
[----:B------:R-:W-:Y:S01]  /*20690*/  ULDC.64 UR8, c[0x0][0x208] ;  /* 0x0000820000087ab9 */ /* 0x000fe20000000a00 */
[----:B------:R-:W-:Y:S01]  /*206a0*/  ISETP.GE.AND P4, PT, R225, UR4, PT ;  /* 0x00000004e1007c0c */ /* 0x000fe2000bf86270 */
[----:B------:R-:W-:Y:S01]  /*206b0*/  IMAD R0, R0, UR6, RZ ;  /* 0x0000000600007c24 */ /* 0x000fe2000f8e02ff */
[----:B------:R-:W-:Y:S01]  /*206c0*/  ISETP.GE.AND P5, PT, R82, UR4, PT ;  /* 0x0000000452007c0c */ /* 0x000fe2000bfa6270 */
[----:B------:R-:W-:Y:S01]  /*206d0*/  IMAD.WIDE.U32 R2, R5, UR6, R2 ;  /* 0x0000000605027c25 */ /* 0x000fe2000f8e0002 */
        /* <DEDUP_REMOVED lines=10> */
.L_x_1640:
[----:B------:R-:W-:Y:S05]  /*20780*/  BSYNC B1 ;  /* 0x0000000000017941 */ /* 0x000fea0003800000 */
.L_x_1639:
[----:B------:R-:W-:Y:S04]  /*20790*/  BSSY B1, `(.L_x_1641) ;  /* 0x0000018000017945 */ /* 0x000fe80003800000 */
[----:B------:R-:W-:Y:S05]  /*207a0*/  @P1 BRA `(.L_x_1642) ;  /* 0x0000000000581947 */ /* 0x000fea0003800000 */
[----:B01---5:R-:W-:Y:S01]  /*207b0*/  IADD3 R5, P0, R20, 0x40, RZ ;  /* 0x0000004014057810 */ /* 0x023fe20007f1e0ff */
        /* <DEDUP_REMOVED lines=21> */
.L_x_1642:
[----:B------:R-:W-:Y:S05]  /*20910*/  BSYNC B1 ;  /* 0x0000000000017941 */ /* 0x000fea0003800000 */
.L_x_1641:
[----:B------:R-:W-:Y:S05]  /*20920*/  @P2 BRA `(.L_x_1643) ;  /* 0x0000000c003c2947 */ /* 0x000fea0003800000 */
[----:B012--5:R-:W-:Y:S01]  /*20930*/  IADD3 R5, P0, R20, 0x60, RZ ;  /* 0x0000006014057810 */ /* 0x027fe20007f1e0ff */
        /* <DEDUP_REMOVED lines=24> */
.L_x_1635:
[----:B------:R-:W2:Y:S01]  /*20ac0*/  LDL R10, [R1+0x64] ;  /* 0x00006400010a7983 */ /* 0x000ea20000100800 */
[----:B------:R-:W-:Y:S01]  /*20ad0*/  ULDC.64 UR4, c[0x0][0xbd8] ;  /* 0x0002f60000047ab9 */ /* 0x000fe20000000a00 */
[----:B------:R-:W2:Y:S01]  /*20ae0*/  LDC.64 R2, c[0x0][0xbd8] ;  /* 0x0002f600ff027b82 */ /* 0x000ea20000000a00 */
[----:B------:R-:W-:Y:S01]  /*20af0*/  ISETP.NE.U32.AND P0, PT, RZ, UR4, PT ;  /* 0x00000004ff007c0c */ /* 0x000fe2000bf05070 */
[----:B------:R-:W-:Y:S01]  /*20b00*/  ULDC.64 UR6, c[0x0][0x208] ;  /* 0x0000820000067ab9 */ /* 0x000fe20000000a00 */
[----:B------:R-:W-:Y:S02]  /*20b10*/  MOV R7, RZ ;  /* 0x000000ff00077202 */ /* 0x000fe40000000f00 */
[----:B------:R-:W-:Y:S01]  /*20b20*/  ISETP.NE.AND.EX P0, PT, RZ, UR5, PT, P0 ;  /* 0x00000005ff007c0c */ /* 0x000fe2000bf05300 */
[----:B------:R-:W-:Y:S02]  /*20b30*/  ULDC.64 UR4, c[0x0][0xbe0] ;  /* 0x0002f80000047ab9 */ /* 0x000fe40000000a00 */
[----:B------:R-:W-:-:S04]  /*20b40*/  ISETP.NE.U32.AND P1, PT, RZ, UR4, PT ;  /* 0x00000004ff007c0c */ /* 0x000fc8000bf25070 */
[----:B------:R-:W-:Y:S01]  /*20b50*/  ISETP.NE.AND.EX P1, PT, RZ, UR5, PT, P1 ;  /* 0x00000005ff007c0c */ /* 0x000fe2000bf25310 */
[----:B------:R-:W1:-:S12]  /*20b60*/  S2R R8, SR_TID.X ;  /* 0x0000000000087919 */ /* 0x000e580000002100 */
[----:B------:R-:W3:Y:S01]  /*20b70*/  @P1 LDC.64 R4, c[0x0][0xbe0] ;  /* 0x0002f800ff041b82 */ /* 0x000ee20000000a00 */
[----:B------:R-:W-:Y:S02]  /*20b80*/  ULDC UR4, c[0x0][0xa88] ;  /* 0x0002a20000047ab9 */ /* 0x000fe40000000800 */
[----:B------:R-:W-:Y:S02]  /*20b90*/  IMAD.U32 R0, RZ, RZ, UR4 ;  /* 0x00000004ff007e24 */ /* 0x000fe4000f8e00ff */
[----:B-1----:R-:W-:-:S05]  /*20ba0*/  VIADD R6, R8, 0xffffff80 ;  /* 0xffffff8008067836 */ /* 0x002fca0000000000 */
[----:B------:R-:W-:Y:S01]  /*20bb0*/  ISETP.GT.AND P2, PT, R6, 0x7f, PT ;  /* 0x0000007f0600780c */ /* 0x000fe20003f44270 */
[----:B--2---:R-:W-:-:S04]  /*20bc0*/  IMAD.WIDE R2, R10, 0x4, R2 ;  /* 0x000000040a027825 */ /* 0x004fc800078e0202 */
[----:B---3--:R-:W-:Y:S01]  /*20bd0*/  @P1 IMAD.WIDE R4, R10, 0x4, R4 ;  /* 0x000000040a041825 */ /* 0x008fe200078e0204 */
        /* <DEDUP_REMOVED lines=8> */
.L_x_1644:
[----:B------:R-:W2:Y:S04]  /*20c60*/  LDL R14, [R1+0x60] ;  /* 0x00006000010e7983 */ /* 0x000ea80000100800 */
[----:B------:R3:W5:Y:S01]  /*20c70*/  LDL R12, [R1+0x6c] ;  /* 0x00006c00010c7983 */ /* 0x0007620000100800 */
[----:B-1----:R-:W-:Y:S01]  /*20c80*/  SHF.R.S32.HI R2, RZ, 0x1f, R10 ;  /* 0x0000001fff027819 */ /* 0x002fe2000001140a */
[----:B------:R-:W-:Y:S01]  /*20c90*/  BSSY B1, `(.L_x_1645) ;  /* 0x000001d000017945 */ /* 0x000fe20003800000 */
[----:B------:R-:W-:Y:S02]  /*20ca0*/  SEL R11, R10, RZ, !P0 ;  /* 0x000000ff0a0b7207 */ /* 0x000fe40004000000 */
[----:B------:R-:W-:Y:S02]  /*20cb0*/  SHF.R.S32.HI R229, RZ, 0x1f, R228 ;  /* 0x0000001fffe57819 */ /* 0x000fe400000114e4 */
[----:B------:R-:W-:-:S02]  /*20cc0*/  SEL R10, R2, RZ, !P0 ;  /* 0x000000ff020a7207 */ /* 0x000fc40004000000 */
[----:B-----5:R-:W-:Y:S02]  /*20cd0*/  SHF.R.S32.HI R6, RZ, 0x1f, R7 ;  /* 0x0000001fff067819 */ /* 0x020fe40000011407 */
[----:B--2---:R-:W-:Y:S01]  /*20ce0*/  SHF.R.S32.HI R9, RZ, 0x1f, R14 ;  /* 0x0000001fff097819 */ /* 0x004fe2000001140e */
[----:B---3--:R-:W-:Y:S06]  /*20cf0*/  @P2 BRA `(.L_x_1646) ;  /* 0x0000000000582947 */ /* 0x008fec0003800000 */
[----:B------:R-:W-:-:S04]  /*20d00*/  IMAD R2, R12, 0x80, R8 ;  /* 0x000000800c027824 */ /* 0x000fc800078e0208 */
        /* <DEDUP_REMOVED lines=18> */
[----:B------:R-:W-:Y:S01]  /*20e30*/  LEA.HI.X R5, R2, UR5, R3, 0x2, P0 ;  /* 0x0000000502057c11 */ /* 0x000fe200080f1403 */
[----:B------:R-:W-:-:S05]  /*20e40*/  IMAD.MOV.U32 R3, RZ, RZ, -0x800000 ;  /* 0xff800000ff037424 */ /* 0x000fca00078e00ff */
[----:B------:R1:W-:Y:S03]  /*20e50*/  STG.E desc[UR6][R4.64], R3 ;  /* 0x0000000304007986 */ /* 0x0003e6000c101906 */
.L_x_1646:
[----:B------:R-:W-:Y:S05]  /*20e60*/  BSYNC B1 ;  /* 0x0000000000017941 */ /* 0x000fea0003800000 */
.L_x_1645:
[----:B------:R-:W2:Y:S01]  /*20e70*/  LDL R13, [R1+0x74] ;  /* 0x00007400010d7983 */ /* 0x000ea20000100800 */
[----:B------:R-:W-:Y:S01]  /*20e80*/  ULDC.64 UR4, c[0x0][0xaa0] ;  /* 0x0002a80000047ab9 */ /* 0x000fe20000000a00 */
[----:B------:R-:W-:Y:S01]  /*20e90*/  IMAD R8, R12, -0x80, R0 ;  /* 0xffffff800c087824 */ /* 0x000fe200078e0200 */
[----:B------:R-:W-:Y:S01]  /*20ea0*/  BSSY B1, `(.L_x_1647) ;  /* 0x000002c000017945 */ /* 0x000fe20003800000 */
[----:B-1----:R-:W-:Y:S02]  /*20eb0*/  IMAD R4, R6, UR4, RZ ;  /* 0x0000000406047c24 */ /* 0x002fe4000f8e02ff */
[----:B------:R-:W-:Y:S01]  /*20ec0*/  IMAD.WIDE.U32 R2, R7, UR4, R228 ;  /* 0x0000000407027c25 */ /* 0x000fe2000f8e00e4 */
[-C--:B------:R-:W-:Y:S02]  /*20ed0*/  ISETP.GE.AND P2, PT, R18, R8.reuse, PT ;  /* 0x000000081200720c */ /* 0x080fe40003f46270 */
[----:B------:R-:W-:Y:S01]  /*20ee0*/  ISETP.GE.AND P1, PT, R233, R8, PT ;  /* 0x00000008e900720c */ /* 0x000fe20003f26270 */
[----:B------:R-:W-:Y:S01]  /*20ef0*/  IMAD R7, R7, UR5, R4 ;  /* 0x0000000507077c24 */ /* 0x000fe2000f8e0204 */
[----:B------:R-:W-:Y:S01]  /*20f00*/  ULDC.64 UR4, c[0x0][0xae0] ;  /* 0x0002b80000047ab9 */ /* 0x000fe20000000a00 */
[----:B------:R-:W-:-:S02]  /*20f10*/  VIADD R15, R228, 0x80 ;  /* 0x00000080e40f7836 */ /* 0x000fc40000000000 */
[----:B------:R-:W-:Y:S01]  /*20f20*/  IMAD R4, R9, UR4, RZ ;  /* 0x0000000409047c24 */ /* 0x000fe2000f8e02ff */
[----:B------:R-:W-:-:S03]  /*20f30*/  IADD3 R3, R3, R7, RZ ;  /* 0x0000000703037210 */ /* 0x000fc60007ffe0ff */
[C---:B------:R-:W-:Y:S02]  /*20f40*/  IMAD R5, R14.reuse, UR5, R4 ;  /* 0x000000050e057c24 */ /* 0x040fe4000f8e0204 */
[----:B------:R-:W-:Y:S01]  /*20f50*/  IMAD.WIDE.U32 R2, R14, UR4, R2 ;  /* 0x000000040e027c25 */ /* 0x000fe2000f8e0002 */
[----:B------:R-:W-:-:S03]  /*20f60*/  ULDC.64 UR4, c[0x0][0xae8] ;  /* 0x0002ba0000047ab9 */ /* 0x000fc60000000a00 */
[----:B------:R-:W-:Y:S02]  /*20f70*/  IMAD.IADD R3, R3, 0x1, R5 ;  /* 0x0000000103037824 */ /* 0x000fe400078e0205 */
[----:B------:R-:W-:Y:S02]  /*20f80*/  IMAD R0, R10, UR4, RZ ;  /* 0x000000040a007c24 */ /* 0x000fe4000f8e02ff */
[----:B------:R-:W-:Y:S01]  /*20f90*/  IMAD.WIDE.U32 R4, R11, UR4, R2 ;  /* 0x000000040b047c25 */ /* 0x000fe2000f8e0002 */
[----:B------:R-:W-:-:S03]  /*20fa0*/  MOV R3, R19 ;  /* 0x0000001300037202 */ /* 0x000fc60000000f00 */
[----:B------:R-:W-:Y:S02]  /*20fb0*/  IMAD R9, R11, UR5, R0 ;  /* 0x000000050b097c24 */ /* 0x000fe4000f8e0200 */
[----:B------:R-:W-:Y:S02]  /*20fc0*/  IMAD.MOV.U32 R2, RZ, RZ, R18 ;  /* 0x000000ffff027224 */ /* 0x000fe400078e0012 */
[----:B------:R-:W-:Y:S01]  /*20fd0*/  VIADD R14, R228, 0xc0 ;  /* 0x000000c0e40e7836 */ /* 0x000fe20000000000 */
[----:B------:R-:W-:Y:S01]  /*20fe0*/  IADD3 R11, R5, R9, RZ ;  /* 0x00000009050b7210 */ /* 0x000fe20007ffe0ff */
[----:B------:R-:W-:Y:S01]  /*20ff0*/  IMAD.WIDE R6, R12, 0x80, R2 ;  /* 0x000000800c067825 */ /* 0x000fe200078e0202 */
[----:B--2---:R-:W-:Y:S01]  /*21000*/  ISETP.GE.AND P0, PT, R13, R8, PT ;  /* 0x000000080d00720c */ /* 0x004fe20003f06270 */
[----:B------:R-:W-:-:S12]  /*21010*/  @P2 BRA `(.L_x_1648) ;  /* 0x0000000000502947 */ /* 0x000fd80003800000 */
[----:B------:R-:W-:Y:S01]  /*21020*/  ULDC.64 UR6, c[0x0][0xad8] ;  /* 0x0002b60000067ab9 */ /* 0x000fe20000000a00 */
[----:B------:R-:W-:Y:S01]  /*21030*/  IMAD.MOV.U32 R2, RZ, RZ, R4 ;  /* 0x000000ffff027224 */ /* 0x000fe200078e0004 */
[----:B------:R-:W-:Y:S01]  /*21040*/  ULDC UR4, c[0x0][0xa8c] ;  /* 0x0002a30000047ab9 */ /* 0x000fe20000000800 */
[----:B------:R-:W-:Y:S01]  /*21050*/  IMAD R9, R7, UR6, RZ ;  /* 0x0000000607097c24 */ /* 0x000fe2000f8e02ff */
[----:B------:R-:W-:Y:S01]  /*21060*/  ISETP.GE.AND P3, PT, R228, UR4, PT ;  /* 0x00000004e4007c0c */ /* 0x000fe2000bf66270 */
[----:B------:R-:W-:Y:S01]  /*21070*/  IMAD.MOV.U32 R3, RZ, RZ, R11 ;  /* 0x000000ffff037224 */ /* 0x000fe200078e000b */
[----:B------:R-:W-:Y:S01]  /*21080*/  ISETP.GE.AND P4, PT, R225, UR4, PT ;  /* 0x00000004e1007c0c */ /* 0x000fe2000bf86270 */
[C---:B------:R-:W-:Y:S01]  /*21090*/  IMAD R9, R6.reuse, UR7, R9 ;  /* 0x0000000706097c24 */ /* 0x040fe2000f8e0209 */
[----:B------:R-:W-:Y:S01]  /*210a0*/  ISETP.GE.AND P5, PT, R15, UR4, PT ;  /* 0x000000040f007c0c */ /* 0x000fe2000bfa6270 */
[----:B------:R-:W-:Y:S01]  /*210b0*/  IMAD.WIDE.U32 R2, R6, UR6, R2 ;  /* 0x0000000606027c25 */ /* 0x000fe2000f8e0002 */
[----:B------:R-:W-:Y:S01]  /*210c0*/  ISETP.GE.AND P6, PT, R14, UR4, PT ;  /* 0x000000040e007c0c */ /* 0x000fe2000bfc6270 */
[----:B------:R-:W-:Y:S01]  /*210d0*/  ULDC.64 UR6, c[0x0][0xa80] ;  /* 0x0002a00000067ab9 */ /* 0x000fe20000000a00 */
[----:B------:R-:W-:Y:S01]  /*210e0*/  ULDC.64 UR8, c[0x0][0x208] ;  /* 0x0000820000087ab9 */ /* 0x000fe20000000a00 */
[----:B------:R-:W-:-:S02]  /*210f0*/  LEA R12, P2, R2, UR6, 0x1 ;  /* 0x00000006020c7c11 */ /* 0x000fc4000f8408ff */
[----:B------:R-:W-:-:S04]  /*21100*/  IADD3 R3, R3, R9, RZ ;  /* 0x0000000903037210 */ /* 0x000fc80007ffe0ff */
[----:B------:R-:W-:-:S05]  /*21110*/  LEA.HI.X R13, R2, UR7, R3, 0x1, P2 ;  /* 0x00000007020d7c11 */ /* 0x000fca00090f0c03 */
[----:B------:R1:W-:Y:S04]  /*21120*/  @!P3 STG.E.128 desc[UR8][R12.64], RZ ;  /* 0x000000ff0c00b986 */ /* 0x0003e8000c101d08 */
[----:B------:R1:W-:Y:S04]  /*21130*/  @!P4 STG.E.128 desc[UR8][R12.64+0x80], RZ ;  /* 0x000080ff0c00c986 */ /* 0x0003e8000c101d08 */
[----:B------:R1:W-:Y:S04]  /*21140*/  @!P5 STG.E.128 desc[UR8][R12.64+0x100], RZ ;  /* 0x000100ff0c00d986 */ /* 0x0003e8000c101d08 */
[----:B------:R1:W-:Y:S02]  /*21150*/  @!P6 STG.E.128 desc[UR8][R12.64+0x180], RZ ;  /* 0x000180ff0c00e986 */ /* 0x0003e4000c101d08 */
.L_x_1648:
[----:B------:R-:W-:Y:S05]  /*21160*/  BSYNC B1 ;  /* 0x0000000000017941 */ /* 0x000fea0003800000 */
.L_x_1647:
[----:B------:R-:W2:Y:S01]  /*21170*/  LDL R0, [R1+0x70] ;  /* 0x0000700001007983 */ /* 0x000ea20000100800 */
[----:B------:R-:W-:Y:S01]  /*21180*/  BSSY B1, `(.L_x_1649) ;  /* 0x0000019000017945 */ /* 0x000fe20003800000 */
[----:B--2---:R-:W-:-:S03]  /*21190*/  ISETP.GE.AND P2, PT, R0, R8, PT ;  /* 0x000000080000720c */ /* 0x004fc60003f46270 */
[----:B------:R-:W-:Y:S10]  /*211a0*/  @P1 BRA `(.L_x_1650) ;  /* 0x0000000000581947 */ /* 0x000ff40003800000 */
[----:B------:R-:W-:Y:S01]  /*211b0*/  IADD3 R9, P1, R6, 0x20, RZ ;  /* 0x0000002006097810 */ /* 0x000fe20007f3e0ff */
        /* <DEDUP_REMOVED lines=21> */
.L_x_1650:
[----:B------:R-:W-:Y:S05]  /*21310*/  BSYNC B1 ;  /* 0x0000000000017941 */ /* 0x000fea0003800000 */
.L_x_1649:
[----:B------:R-:W-:Y:S04]  /*21320*/  BSSY B1, `(.L_x_1651) ;  /* 0x0000018000017945 */ /* 0x000fe80003800000 */
[----:B------:R-:W-:Y:S05]  /*21330*/  @P0 BRA `(.L_x_1652) ;  /* 0x0000000000580947 */ /* 0x000fea0003800000 */
[----:B--2---:R-:W-:Y:S01]  /*21340*/  IADD3 R9, P0, R6, 0x40, RZ ;  /* 0x0000004006097810 */ /* 0x004fe20007f1e0ff */
        /* <DEDUP_REMOVED lines=21> */
.L_x_1652:
[----:B------:R-:W-:Y:S05]  /*214a0*/  BSYNC B1 ;  /* 0x0000000000017941 */ /* 0x000fea0003800000 */
.L_x_1651:
[----:B------:R-:W-:Y:S05]  /*214b0*/  @P2 BRA `(.L_x_1643) ;  /* 0x0000000000582947 */ /* 0x000fea0003800000 */
[----:B------:R-:W-:Y:S01]  /*214c0*/  IADD3 R5, P0, R6, 0x60, RZ ;  /* 0x0000006006057810 */ /* 0x000fe20007f1e0ff */
        /* <DEDUP_REMOVED lines=21> */
.L_x_1643:
[----:B------:R-:W-:Y:S05]  /*21620*/  BSYNC B0 ;  /* 0x0000000000007941 */ /* 0x000fea0003800000 */
.L_x_1634:
[----:B------:R-:W3:Y:S01]  /*21630*/  LDL R0, [R1+0xc] ;  /* 0x00000c0001007983 */ /* 0x000ee20000100800 */
[----:B------:R-:W-:Y:S02]  /*21640*/  ULDC UR4, c[0x0][0xc14] ;  /* 0x0003050000047ab9 */ /* 0x000fe40000000800 */
[----:B---3--:R-:W-:-:S13]  /*21650*/  ISETP.GE.AND P0, PT, R0, UR4, PT ;  /* 0x0000000400007c0c */ /* 0x008fda000bf06270 */
[----:B------:R-:W-:Y:S05]  /*21660*/  @!P0 BRA `(.L_x_1653) ;  /* 0xfffffdfc008c8947 */ /* 0x000fea000383ffff */
[----:B------:R-:W-:Y:S05]  /*21670*/  BRA `(.L_x_1340) ;  /* 0x0000007000047947 */ /* 0x000fea0003800000 */
.L_x_1338:
[----:B------:R-:W-:-:S08]  /*21680*/  NOP ;  /* 0x0000000000007918 */ /* 0x000fd00000000000 */
[----:B0-----:R-:W0:-:S00]  /*21690*/  USETMAXREG.DEALLOC.CTAPOOL 0x18 ;  /* 0x00000018000079c8 */ /* 0x001e0000080e0500 */
[----:B0-----:R-:W-:-:S06]  /*216a0*/  LOP3.LUT R0, R0, 0x3, RZ, 0xc0, !PT ;  /* 0x0000000300007812 */ /* 0x001fcc00078ec0ff */
[----:B------:R-:W0:Y:S02]  /*216b0*/  SHFL.IDX PT, R0, R0, RZ, 0x1f ;  /* 0x00001fff00007589 */ /* 0x000e2400000e0000 */
[----:B0-----:R-:W-:-:S13]  /*216c0*/  ISETP.NE.AND P0, PT, R0, RZ, PT ;  /* 0x000000ff0000720c */ /* 0x001fda0003f05270 */
[----:B------:R-:W-:Y:S05]  /*216d0*/  @P0 BRA `(.L_x_1340) ;  /* 0x0000006c00ec0947 */ /* 0x000fea0003800000 */
[----:B------:R-:W2:Y:S01]  /*216e0*/  LDL.LU R6, [R1+0x14] ;  /* 0x0000140001067983 */ /* 0x000ea20000300800 */
[----:B------:R-:W-:Y:S01]  /*216f0*/  ULDC UR5, c[0x0][0xc14] ;  /* 0x0003050000057ab9 */ /* 0x000fe20000000800 */
[----:B------:R-:W0:Y:S01]  /*21700*/  S2R R2, SR_TID.X ;  /* 0x0000000000027919 */ /* 0x000e220000002100 */
[----:B------:R-:W-:Y:S01]  /*21710*/  CS2R R16, SRZ ;  /* 0x0000000000107805 */ /* 0x000fe2000001ff00 */
[----:B------:R-:W-:Y:S01]  /*21720*/  ULDC.64 UR6, c[0x0][0x208] ;  /* 0x0000820000067ab9 */ /* 0x000fe20000000a00 */
[----:B------:R-:W-:Y:S01]  /*21730*/  ULDC UR4, c[0x0][0xc10] ;  /* 0x0003040000047ab9 */ /* 0x000fe20000000800 */
[----:B0-----:R-:W-:-:S04]  /*21740*/  LOP3.LUT R7, R2, 0x1f, RZ, 0xc0, !PT ;  /* 0x0000001f02077812 */ /* 0x001fc800078ec0ff */
[----:B------:R-:W-:Y:S02]  /*21750*/  ISETP.NE.AND P0, PT, R7, 0x1f, PT ;  /* 0x0000001f0700780c */ /* 0x000fe40003f05270 */
[----:B--2---:R-:W-:-:S11]  /*21760*/  LOP3.LUT R6, R6, 0xffffff7f, RZ, 0xc0, !PT ;  /* 0xffffff7f06067812 */ /* 0x004fd600078ec0ff */
[----:B------:R-:W-:Y:S02]  /*21770*/  @P0 LOP3.LUT R6, R6, 0x80, RZ, 0xfc, !PT ;  /* 0x0000008006060812 */ /* 0x000fe400078efcff */
[----:B------:R-:W-:-:S13]  /*21780*/  ISETP.GE.OR P0, PT, R7, UR5, !P0 ;  /* 0x0000000507007c0c */ /* 0x000fda000c706670 */
[----:B------:R-:W0:Y:S02]  /*21790*/  @!P0 LDC.64 R2, c[0x0][0xc58] ;  /* 0x00031600ff028b82 */ /* 0x000e240000000a00 */
[----:B0-----:R-:W-:-:S05]  /*217a0*/  @!P0 IMAD.WIDE.U32 R2, R7, 0x4, R2 ;  /* 0x0000000407028825 */ /* 0x001fca00078e0002 */
[----:B------:R-:W2:Y:S01]  /*217b0*/  @!P0 LDG.E R17, desc[UR6][R2.64] ;  /* 0x0000000602118981 */ /* 0x000ea2000c1e1900 */
[C---:B------:R-:W-:Y:S02]  /*217c0*/  ISETP.NE.AND P1, PT, R7.reuse, RZ, PT ;  /* 0x000000ff0700720c */ /* 0x040fe40003f25270 */
[----:B------:R-:W-:Y:S02]  /*217d0*/  ISETP.GE.U32.AND P0, PT, R7, 0x2, PT ;  /* 0x000000020700780c */ /* 0x000fe40003f06070 */
[----:B------:R-:W-:-:S09]  /*217e0*/  LOP3.LUT R6, R6, 0xfffffffe, RZ, 0xc0, !PT ;  /* 0xfffffffe06067812 */ /* 0x000fd200078ec0ff */
[----:B------:R-:W-:-:S04]  /*217f0*/  @P1 LOP3.LUT R6, R6, 0x1, RZ, 0xfc, !PT ;  /* 0x0000000106061812 */ /* 0x000fc800078efcff */
[----:B------:R-:W-:-:S04]  /*21800*/  LOP3.LUT R6, R6, 0xffffffdf, RZ, 0xc0, !PT ;  /* 0xffffffdf06067812 */ /* 0x000fc800078ec0ff */
[----:B------:R-:W-:-:S04]  /*21810*/  @P0 LOP3.LUT R6, R6, 0x20, RZ, 0xfc, !PT ;  /* 0x0000002006060812 */ /* 0x000fc800078efcff */
[----:B------:R-:W-:Y:S01]  /*21820*/  LOP3.LUT R6, R6, 0xffffffef, RZ, 0xc0, !PT ;  /* 0xffffffef06067812 */ /* 0x000fe200078ec0ff */
[----:B------:R-:W0:Y:S01]  /*21830*/  S2UR UR6, SR_CTAID.X ;  /* 0x00000000000679c3 */ /* 0x000e220000002500 */
[----:B------:R-:W-:Y:S01]  /*21840*/  MOV R19, RZ ;  /* 0x000000ff00137202 */ /* 0x000fe20000000f00 */
[----:B--2---:R-:W1:Y:S02]  /*21850*/  SHFL.UP PT, R0, R17, 0x1, RZ ;  /* 0x0420000011007989 */ /* 0x004e6400000e00ff */
[----:B-1----:R-:W-:-:S05]  /*21860*/  SEL R0, R0, RZ, P1 ;  /* 0x000000ff00007207 */ /* 0x002fca0000800000 */
[----:B------:R-:W-:-:S05]  /*21870*/  IMAD.IADD R0, R17, 0x1, R0 ;  /* 0x0000000111007824 */ /* 0x000fca00078e0200 */
[----:B------:R-:W1:Y:S02]  /*21880*/  SHFL.UP PT, R4, R0, 0x2, RZ ;  /* 0x0440000000047989 */ /* 0x000e6400000e00ff */
[----:B-1----:R-:W-:-:S05]  /*21890*/  SEL R5, R4, RZ, P0 ;  /* 0x000000ff04057207 */ /* 0x002fca0000000000 */
[----:B------:R-:W-:-:S05]  /*218a0*/  IMAD.IADD R5, R0, 0x1, R5 ;  /* 0x0000000100057824 */ /* 0x000fca00078e0205 */
[----:B------:R-:W1:Y:S01]  /*218b0*/  SHFL.UP PT, R4, R5, 0x4, RZ ;  /* 0x0480000005047989 */ /* 0x000e6200000e00ff */
[----:B------:R-:W-:-:S04]  /*218c0*/  ISETP.GE.U32.AND P0, PT, R7, 0x4, PT ;  /* 0x000000040700780c */ /* 0x000fc80003f06070 */
[----:B-1----:R-:W-:-:S04]  /*218d0*/  SEL R4, R4, RZ, P0 ;  /* 0x000000ff04047207 */ /* 0x002fc80000000000 */
[----:B------:R-:W-:-:S05]  /*218e0*/  IADD3 R4, R5, R4, RZ ;  /* 0x0000000405047210 */ /* 0x000fca0007ffe0ff */
[----:B------:R-:W1:Y:S01]  /*218f0*/  SHFL.UP PT, R2, R4, 0x8, RZ ;  /* 0x0500000004027989 */ /* 0x000e6200000e00ff */
[----:B------:R-:W-:Y:S02]  /*21900*/  @P0 LOP3.LUT R6, R6, 0x10, RZ, 0xfc, !PT ;  /* 0x0000001006060812 */ /* 0x000fe400078efcff */
[----:B------:R-:W-:-:S04]  /*21910*/  ISETP.GE.U32.AND P0, PT, R7, 0x8, PT ;  /* 0x000000080700780c */ /* 0x000fc80003f06070 */
[----:B-1----:R-:W-:-:S05]  /*21920*/  SEL R3, R2, RZ, P0 ;  /* 0x000000ff02037207 */ /* 0x002fca0000000000 */
[----:B------:R-:W-:-:S05]  /*21930*/  IMAD.IADD R3, R4, 0x1, R3 ;  /* 0x0000000104037824 */ /* 0x000fca00078e0203 */
[----:B------:R-:W1:Y:S01]  /*21940*/  SHFL.UP PT, R0, R3, 0x10, RZ ;  /* 0x0600000003007989 */ /* 0x000e6200000e00ff */
[----:B------:R-:W-:-:S04]  /*21950*/  LOP3.LUT R6, R6, 0xfffffff7, RZ, 0xc0, !PT ;  /* 0xfffffff706067812 */ /* 0x000fc800078ec0ff */
[----:B------:R-:W-:Y:S02]  /*21960*/  @P0 LOP3.LUT R6, R6, 0x8, RZ, 0xfc, !PT ;  /* 0x0000000806060812 */ /* 0x000fe400078efcff */
[----:B------:R-:W-:-:S04]  /*21970*/  ISETP.GE.U32.AND P0, PT, R7, 0x10, PT ;  /* 0x000000100700780c */ /* 0x000fc80003f06070 */
[----:B-1----:R-:W-:-:S05]  /*21980*/  SEL R0, R0, RZ, P0 ;  /* 0x000000ff00007207 */ /* 0x002fca0000000000 */
[----:B------:R-:W-:-:S05]  /*21990*/  IMAD.IADD R0, R3, 0x1, R0 ;  /* 0x0000000103007824 */ /* 0x000fca00078e0200 */
[----:B------:R-:W1:Y:S01]  /*219a0*/  SHFL.IDX PT, R2, R0, 0x1f, 0x1f ;  /* 0x03e01f0000027f89 */ /* 0x000e6200000e0000 */
[----:B------:R-:W-:-:S04]  /*219b0*/  LOP3.LUT R6, R6, 0xfffffffb, RZ, 0xc0, !PT ;  /* 0xfffffffb06067812 */ /* 0x000fc800078ec0ff */
[----:B------:R-:W-:-:S05]  /*219c0*/  @P0 LOP3.LUT R6, R6, 0x4, RZ, 0xfc, !PT ;  /* 0x0000000406060812 */ /* 0x000fca00078efcff */
[----:B------:R2:W-:Y:S01]  /*219d0*/  STL [R1+0x14], R6 ;  /* 0x0000140601007387 */ /* 0x0005e20000100800 */
[----:B-1----:R-:W-:-:S05]  /*219e0*/  IMAD R4, R2, UR4, RZ ;  /* 0x0000000402047c24 */ /* 0x002fca000f8e02ff */
[----:B0-----:R-:W-:Y:S01]  /*219f0*/  ISETP.GT.AND P0, PT, R4, UR6, PT ;  /* 0x0000000604007c0c */ /* 0x001fe2000bf04270 */
[----:B------:R-:W-:-:S12]  /*21a00*/  IMAD.MOV.U32 R5, RZ, RZ, R4 ;  /* 0x000000ffff057224 */ /* 0x000fd800078e0004 */
[----:B--2---:R-:W-:Y:S05]  /*21a10*/  @P0 BRA `(.L_x_1654) ;  /* 0x0000000000c00947 */ /* 0x004fea0003800000 */
[----:B------:R-:W-:Y:S01]  /*21a20*/  IMAD.MOV.U32 R4, RZ, RZ, R5 ;  /* 0x000000ffff047224 */ /* 0x000fe200078e0005 */
[----:B------:R-:W-:Y:S01]  /*21a30*/  MOV R19, RZ ;  /* 0x000000ff00137202 */ /* 0x000fe20000000f00 */
[----:B------:R-:W-:Y:S01]  /*21a40*/  ULDC UR5, c[0x0][0xc14] ;  /* 0x0003050000057ab9 */ /* 0x000fe20000000800 */
[----:B------:R-:W-:Y:S01]  /*21a50*/  ULDC UR7, c[0x0][0xc14] ;  /* 0x0003050000077ab9 */ /* 0x000fe20000000800 */
[----:B------:R-:W-:-:S05]  /*21a60*/  ULDC UR4, c[0x0][0xc10] ;  /* 0x0003040000047ab9 */ /* 0x000fca0000000800 */
.L_x_1658:
[----:B------:R-:W-:Y:S02]  /*21a70*/  VIADD R0, R19, 0x1f ;  /* 0x0000001f13007836 */ /* 0x000fe40000000000 */
[----:B------:R-:W-:-:S03]  /*21a80*/  IMAD.U32 R19, RZ, RZ, UR7 ;  /* 0x00000007ff137e24 */ /* 0x000fc6000f8e00ff */
[----:B------:R-:W-:-:S13]  /*21a90*/  ISETP.GE.AND P0, PT, R0, UR5, PT ;  /* 0x0000000500007c0c */ /* 0x000fda000bf06270 */
[----:B------:R-:W-:Y:S05]  /*21aa0*/  @P0 BRA `(.L_x_1655) ;  /* 0x0000000400d00947 */ /* 0x000fea0003800000 */
[----:B------:R-:W0:Y:S01]  /*21ab0*/  S2R R2, SR_TID.X ;  /* 0x0000000000027919 */ /* 0x000e220000002100 */
[----:B------:R-:W-:Y:S01]  /*21ac0*/  MOV R19, R0 ;  /* 0x0000000000137202 */ /* 0x000fe20000000f00 */
        /* <DEDUP_REMOVED lines=11> */
.L_x_1657:
[----:B------:R-:W-:Y:S05]  /*21b80*/  BSYNC B0 ;  /* 0x0000000000007941 */ /* 0x000fea0003800000 */
.L_x_1656:
[----:B-----5:R-:W1:Y:S01]  /*21b90*/  SHFL.UP PT, R0, R17, 0x1, RZ ;  /* 0x0420000011007989 */ /* 0x020e6200000e00ff */
[C---:B------:R-:W-:Y:S02]  /*21ba0*/  ISETP.NE.AND P0, PT, R6.reuse, RZ, PT ;  /* 0x000000ff0600720c */ /* 0x040fe40003f05270 */
[----:B------:R-:W-:Y:S02]  /*21bb0*/  ISETP.GE.U32.AND P1, PT, R6, 0x2, PT ;  /* 0x000000020600780c */ /* 0x000fe40003f26070 */
[----:B-1----:R-:W-:Y:S02]  /*21bc0*/  SEL R0, R0, RZ, P0 ;  /* 0x000000ff00007207 */ /* 0x002fe40000000000 */
[----:B------:R-:W-:Y:S02]  /*21bd0*/  ISETP.GE.U32.AND P0, PT, R6, 0x4, PT ;  /* 0x000000040600780c */ /* 0x000fe40003f06070 */
[----:B------:R-:W-:-:S05]  /*21be0*/  IADD3 R0, R17, R0, RZ ;  /* 0x0000000011007210 */ /* 0x000fca0007ffe0ff */
[----:B0-----:R-:W0:Y:S02]  /*21bf0*/  SHFL.UP PT, R2, R0, 0x2, RZ ;  /* 0x0440000000027989 */ /* 0x001e2400000e00ff */
        /* <DEDUP_REMOVED lines=18> */
.L_x_1654:
[----:B------:R-:W-:Y:S01]  /*21d20*/  IADD3 R5, -R5, R4, RZ ;  /* 0x0000000405057210 */ /* 0x000fe20007ffe1ff */
[----:B------:R-:W-:-:S04]  /*21d30*/  ULDC.64 UR8, c[0x0][0x208] ;  /* 0x0000820000087ab9 */ /* 0x000fc80000000a00 */
        /* <DEDUP_REMOVED lines=17> */
[----:B------:R-:W-:-:S05]  /*21e50*/  IADD3 R7, R4, -0x1, RZ ;  /* 0xffffffff04077810 */ /* 0x000fca0007ffe0ff */
[----:B------:R2:W3:Y:S02]  /*21e60*/  SHFL.IDX PT, R16, R0, R7, 0x1f ;  /* 0x00001f0700107589 */ /* 0x0004e400000e0000 */
.L_x_1659:
[----:B-12---:R-:W-:Y:S02]  /*21e70*/  IMAD.MOV R0, RZ, RZ, -R3 ;  /* 0x000000ffff007224 */ /* 0x006fe400078e0a03 */
[----:B---3--:R-:W-:Y:S02]  /*21e80*/  IMAD R16, R16, UR4, R5 ;  /* 0x0000000410107c24 */ /* 0x008fe4000f8e0205 */
[----:B------:R-:W-:Y:S02]  /*21e90*/  IMAD R5, R0, R9, RZ ;  /* 0x0000000900057224 */ /* 0x000fe400078e02ff */
[----:B------:R-:W-:-:S04]  /*21ea0*/  IMAD.MOV.U32 R2, RZ, RZ, RZ ;  /* 0x000000ffff027224 */ /* 0x000fc800078e00ff */
[----:B------:R-:W-:Y:S01]  /*21eb0*/  IMAD.HI.U32 R2, R3, R5, R2 ;  /* 0x0000000503027227 */ /* 0x000fe200078e0002 */
[----:B------:R-:W-:Y:S02]  /*21ec0*/  IADD3 R5, -R16, UR6, RZ ;  /* 0x0000000610057c10 */ /* 0x000fe4000fffe1ff */
[----:B------:R-:W-:Y:S02]  /*21ed0*/  IABS R3, R6 ;  /* 0x0000000600037213 */ /* 0x000fe40000000000 */
[----:B------:R-:W-:Y:S02]  /*21ee0*/  IABS R0, R5 ;  /* 0x0000000500007213 */ /* 0x000fe40000000000 */
[----:B------:R-:W-:-:S03]  /*21ef0*/  IADD3 R3, RZ, -R3, RZ ;  /* 0x80000003ff037210 */ /* 0x000fc60007ffe0ff */
[----:B------:R-:W-:-:S04]  /*21f00*/  IMAD.HI.U32 R7, R2, R0, RZ ;  /* 0x0000000002077227 */ /* 0x000fc800078e00ff */
[----:B------:R-:W-:-:S05]  /*21f10*/  IMAD R0, R7, R3, R0 ;  /* 0x0000000307007224 */ /* 0x000fca00078e0200 */
[----:B------:R-:W-:-:S13]  /*21f20*/  ISETP.GT.U32.AND P0, PT, R9, R0, PT ;  /* 0x000000000900720c */ /* 0x000fda0003f04070 */
[----:B------:R-:W-:Y:S02]  /*21f30*/  @!P0 IMAD.IADD R0, R0, 0x1, -R9 ;  /* 0x0000000100008824 */ /* 0x000fe400078e0a09 */
[----:B------:R-:W-:-:S03]  /*21f40*/  @!P0 VIADD R7, R7, 0x1 ;  /* 0x0000000107078836 */ /* 0x000fc60000000000 */
[----:B------:R-:W-:Y:S02]  /*21f50*/  ISETP.GE.U32.AND P0, PT, R0, R9, PT ;  /* 0x000000090000720c */ /* 0x000fe40003f06070 */
[----:B------:R-:W-:-:S11]  /*21f60*/  LOP3.LUT R0, R5, R6, RZ, 0x3c, !PT ;  /* 0x0000000605007212 */ /* 0x000fd600078e3cff */
[----:B------:R-:W-:Y:S02]  /*21f70*/  @P0 IADD3 R7, R7, 0x1, RZ ;  /* 0x0000000107070810 */ /* 0x000fe40007ffe0ff */
        /* <DEDUP_REMOVED lines=8> */
[----:B------:R-:W-:Y:S02]  /*22000*/  VIADDMNMX R8, R3, UR4, R8, PT ;  /* 0x0000000403087c46 */ /* 0x000fe4000b800108 */
[----:B------:R-:W-:Y:S02]  /*22010*/  IABS R6, R5 ;  /* 0x0000000500067213 */ /* 0x000fe40000000000 */
[----:B------:R-:W-:Y:S02]  /*22020*/  IABS R4, R8 ;  /* 0x0000000800047213 */ /* 0x000fe40000000000 */
[----:B------:R-:W-:Y:S02]  /*22030*/  IADD3 R0, R5, R0, RZ ;  /* 0x0000000005007210 */ /* 0x000fe40007ffe0ff */
[----:B------:R-:W1:Y:S08]  /*22040*/  I2F.RP R9, R4 ;  /* 0x0000000400097306 */ /* 0x000e700000209400 */
[----:B-1----:R-:W1:Y:S02]  /*22050*/  MUFU.RCP R9, R9 ;  /* 0x0000000900097308 */ /* 0x002e640000001000 */
[----:B-1----:R-:W-:-:S06]  /*22060*/  IADD3 R2, R9, 0xffffffe, RZ ;  /* 0x0ffffffe09027810 */ /* 0x002fcc0007ffe0ff */
[----:B------:R1:W2:Y:S02]  /*22070*/  F2I.FTZ.U32.TRUNC.NTZ R3, R2 ;  /* 0x0000000200037305 */ /* 0x0002a4000021f000 */
[----:B-1----:R-:W-:Y:S01]  /*22080*/  MOV R2, RZ ;  /* 0x000000ff00027202 */ /* 0x002fe20000000f00 */
[----:B--2---:R-:W-:-:S04]  /*22090*/  IMAD.MOV R7, RZ, RZ, -R3 ;  /* 0x000000ffff077224 */ /* 0x004fc800078e0a03 */
[----:B------:R-:W-:-:S04]  /*220a0*/  IMAD R7, R7, R4, RZ ;  /* 0x0000000407077224 */ /* 0x000fc800078e02ff */
[----:B------:R-:W-:Y:S01]  /*220b0*/  IMAD.HI.U32 R3, R3, R7, R2 ;  /* 0x0000000703037227 */ /* 0x000fe200078e0002 */
[-C--:B------:R-:W-:Y:S02]  /*220c0*/  IABS R7, R8.reuse ;  /* 0x0000000800077213 */ /* 0x080fe40000000000 */
[----:B------:R-:W-:-:S03]  /*220d0*/  LOP3.LUT R2, R5, R8, RZ, 0x3c, !PT ;  /* 0x0000000805027212 */ /* 0x000fc600078e3cff */
[----:B------:R-:W-:Y:S02]  /*220e0*/  IMAD.MOV R7, RZ, RZ, -R7 ;  /* 0x000000ffff077224 */ /* 0x000fe400078e0a07 */
[----:B------:R-:W-:-:S04]  /*220f0*/  IMAD.HI.U32 R3, R3, R6, RZ ;  /* 0x0000000603037227 */ /* 0x000fc800078e00ff */
[----:B------:R-:W-:-:S05]  /*22100*/  IMAD R7, R3, R7, R6 ;  /* 0x0000000703077224 */ /* 0x000fca00078e0206 */
[----:B------:R-:W-:-:S13]  /*22110*/  ISETP.GT.U32.AND P0, PT, R4, R7, PT ;  /* 0x000000070400720c */ /* 0x000fda0003f04070 */
[----:B------:R-:W-:Y:S01]  /*22120*/  @!P0 IADD3 R7, R7, -R4, RZ ;  /* 0x8000000407078210 */ /* 0x000fe20007ffe0ff */
[----:B------:R-:W-:-:S03]  /*22130*/  @!P0 VIADD R3, R3, 0x1 ;  /* 0x0000000103038836 */ /* 0x000fc60000000000 */
[----:B------:R-:W-:-:S13]  /*22140*/  ISETP.GE.U32.AND P0, PT, R7, R4, PT ;  /* 0x000000040700720c */ /* 0x000fda0003f06070 */
[----:B------:R-:W-:Y:S01]  /*22150*/  @P0 VIADD R3, R3, 0x1 ;  /* 0x0000000103030836 */ /* 0x000fe20000000000 */
[----:B------:R-:W-:-:S13]  /*22160*/  ISETP.GE.AND P0, PT, R2, RZ, PT ;  /* 0x000000ff0200720c */ /* 0x000fda0003f06270 */
[----:B------:R-:W-:Y:S01]  /*22170*/  @!P0 IMAD.MOV R3, RZ, RZ, -R3 ;  /* 0x000000ffff038224 */ /* 0x000fe200078e0a03 */
[----:B------:R-:W-:-:S13]  /*22180*/  ISETP.NE.AND P0, PT, R8, RZ, PT ;  /* 0x000000ff0800720c */ /* 0x000fda0003f05270 */
[----:B------:R-:W-:Y:S01]  /*22190*/  @!P0 LOP3.LUT R3, RZ, R8, RZ, 0x33, !PT ;  /* 0x00000008ff038212 */ /* 0x000fe200078e33ff */
[----:B------:R-:W-:-:S04]  /*221a0*/  IMAD.MOV R8, RZ, RZ, -R8 ;  /* 0x000000ffff087224 */ /* 0x000fc800078e0a08 */
[----:B------:R-:W-:Y:S01]  /*221b0*/  IMAD R18, R3, R8, R0 ;  /* 0x0000000803127224 */ /* 0x000fe200078e0200 */
[----:B------:R-:W-:-:S05]  /*221c0*/  LOP3.LUT R0, RZ, R3, RZ, 0x33, !PT ;  /* 0x00000003ff007212 */ /* 0x000fca00078e33ff */
[----:B------:R-:W-:Y:S01]  /*221d0*/  IMAD.IADD R17, R17, 0x1, R0 ;  /* 0x0000000111117824 */ /* 0x000fe200078e0200 */
[----:B------:R-:W-:Y:S06]  /*221e0*/  BRA `(.L_x_1660) ;  /* 0x00000000000c7947 */ /* 0x000fec0003800000 */
.L_x_1655:
[----:B------:R-:W-:Y:S01]  /*221f0*/  MOV R17, RZ ;  /* 0x000000ff00117202 */ /* 0x000fe20000000f00 */
[----:B------:R-:W-:Y:S02]  /*22200*/  IMAD.U32 R16, RZ, RZ, UR6 ;  /* 0x00000006ff107e24 */ /* 0x000fe4000f8e00ff */
[----:B------:R-:W-:-:S07]  /*22210*/  IMAD.MOV.U32 R18, RZ, RZ, RZ ;  /* 0x000000ffff127224 */ /* 0x000fce00078e00ff */
.L_x_1660:
[----:B------:R-:W2:Y:S01]  /*22220*/  LDL.LU R2, [R1+0x14] ;  /* 0x0000140001027983 */ /* 0x000ea20000300800 */
[----:B------:R-:W1:Y:S02]  /*22230*/  S2R R4, SR_TID.X ;  /* 0x0000000000047919 */ /* 0x000e640000002100 */
[----:B-1----:R-:W-:-:S04]  /*22240*/  LOP3.LUT R5, R4, 0x1f, RZ, 0xc0, !PT ;  /* 0x0000001f04057812 */ /* 0x002fc800078ec0ff */
[----:B------:R-:W-:-:S13]  /*22250*/  ISETP.NE.AND P0, PT, R5, RZ, PT ;  /* 0x000000ff0500720c */ /* 0x000fda0003f05270 */
[----:B------:R-:W1:Y:S01]  /*22260*/  @!P0 S2R R3, SR_CgaCtaId ;  /* 0x0000000000038919 */ /* 0x000e620000008800 */
[----:B------:R-:W-:-:S04]  /*22270*/  @!P0 MOV R0, 0x400 ;  /* 0x0000040000008802 */ /* 0x000fc80000000f00 */
[----:B-1----:R-:W-:-:S05]  /*22280*/  @!P0 LEA R0, R3, R0, 0x18 ;  /* 0x0000000003008211 */ /* 0x002fca00078ec0ff */
[----:B------:R1:W-:Y:S02]  /*22290*/  @!P0 STS.128 [R0+0x308d0], R16 ;  /* 0x0308d01000008388 */ /* 0x0003e40000000c00 */
[----:B-1----:R-:W-:Y:S02]  /*222a0*/  MOV R0, 0x1 ;  /* 0x0000000100007802 */ /* 0x002fe40000000f00 */
        /* <DEDUP_REMOVED lines=9> */
[----:B------:R-:W2:Y:S01]  /*22340*/  LDL R6, [R1+0xa4] ;  /* 0x0000a40001067983 */ /* 0x000ea20000100800 */
[----:B------:R-:W-:Y:S01]  /*22350*/  LOP3.LUT R4, R4, 0x7f, RZ, 0xc0, !PT ;  /* 0x0000007f04047812 */ /* 0x000fe200078ec0ff */
[----:B-1----:R-:W-:Y:S01]  /*22360*/  IMAD.MOV.U32 R0, RZ, RZ, 0x1 ;  /* 0x00000001ff007424 */ /* 0x002fe200078e00ff */
[----:B------:R-:W-:Y:S01]  /*22370*/  ISETP.NE.AND P1, PT, R5, RZ, PT ;  /* 0x000000ff0500720c */ /* 0x000fe20003f25270 */
[----:B------:R1:W-:Y:S01]  /*22380*/  STL [R1+0x28], RZ ;  /* 0x000028ff01007387 */ /* 0x0003e20000100800 */
[C---:B------:R-:W-:Y:S01]  /*22390*/  ISETP.NE.AND P2, PT, R4.reuse, RZ, PT ;  /* 0x000000ff0400720c */ /* 0x040fe20003f45270 */
[----:B------:R-:W-:Y:S01]  /*223a0*/  ULDC.64 UR36, c[0x0][0x198] ;  /* 0x0000660000247ab9 */ /* 0x000fe20000000a00 */
[----:B------:R-:W-:Y:S01]  /*223b0*/  ISETP.NE.OR P0, PT, R4, RZ, !P1 ;  /* 0x000000ff0400720c */ /* 0x000fe20004f05670 */
[----:B------:R1:W-:Y:S01]  /*223c0*/  STL [R1+0x10], R0 ;  /* 0x0000100001007387 */ /* 0x0003e20000100800 */
[----:B------:R-:W-:Y:S01]  /*223d0*/  LOP3.LUT R2, R2, 0xffffffbf, RZ, 0xc0, !PT ;  /* 0xffffffbf02027812 */ /* 0x000fe200078ec0ff */
[----:B------:R-:W-:-:S02]  /*223e0*/  ULDC UR39, c[0x0][0xc] ;  /* 0x0000030000277ab9 */ /* 0x000fc40000000800 */
[----:B------:R1:W-:Y:S01]  /*223f0*/  STL [R1+0xc], RZ ;  /* 0x00000cff01007387 */ /* 0x0003e20000100800 */
[----:B------:R-:W-:-:S03]  /*22400*/  LOP3.LUT R2, R2, 0xfffffffd, RZ, 0xc0, !PT ;  /* 0xfffffffd02027812 */ /* 0x000fc600078ec0ff */
[----:B------:R1:W-:Y:S02]  /*22410*/  STL [R1], RZ ;  /* 0x000000ff01007387 */ /* 0x0003e40000100800 */
[----:B------:R-:W-:Y:S02]  /*22420*/  @P2 LOP3.LUT R2, R2, 0x2, RZ, 0xfc, !PT ;  /* 0x0000000202022812 */ /* 0x000fe400078efcff */
[----:B------:R1:W-:Y:S02]  /*22430*/  STL [R1+0x8], R0 ;  /* 0x0000080001007387 */ /* 0x0003e40000100800 */
[----:B------:R-:W-:-:S05]  /*22440*/  @P0 LOP3.LUT R2, R2, 0x40, RZ, 0xfc, !PT ;  /* 0x0000004002020812 */ /* 0x000fca00078efcff */
[----:B------:R1:W-:Y:S01]  /*22450*/  STL [R1+0x14], R2 ;  /* 0x0000140201007387 */ /* 0x0003e20000100800 */
[----:B--2---:R-:W-:-:S13]  /*22460*/  R2UR UR4, R6 ;  /* 0x00000000060472ca */ /* 0x004fda00000e0000 */
[----:B-1----:R-:W-:-:S12]  /*22470*/  ULOP3.LUT UR38, UR4, 0x2, URZ, 0xfc, !UPT ;  /* 0x0000000204267892 */ /* 0x002fd8000f8efc3f */
.L_x_1768:
[----:B------:R-:W-:Y:S05]  /*22480*/  YIELD ;  /* 0x0000000000007946 */ /* 0x000fea0003800000 */
[----:B------:R-:W-:Y:S01]  /*22490*/  ULDC.64 UR4, c[0x0][0xa28] ;  /* 0x00028a0000047ab9 */ /* 0x000fe20000000a00 */
[----:B------:R-:W-:Y:S01]  /*224a0*/  IMAD.MOV.U32 R8, RZ, RZ, RZ ;  /* 0x000000ffff087224 */ /* 0x000fe200078e00ff */
[----:B------:R-:W-:Y:S01]  /*224b0*/  ISETP.NE.U32.AND P0, PT, RZ, UR4, PT ;  /* 0x00000004ff007c0c */ /* 0x000fe2000bf05070 */
[----:B------:R-:W-:Y:S01]  /*224c0*/  ULDC.64 UR6, c[0x0][0x208] ;  /* 0x0000820000067ab9 */ /* 0x000fe20000000a00 */
[----:B------:R-:W-:Y:S01]  /*224d0*/  MOV R0, RZ ;  /* 0x000000ff00007202 */ /* 0x000fe20000000f00 */
[----:B------:R-:W-:Y:S01]  /*224e0*/  ULDC.64 UR8, c[0x0][0xa08] ;  /* 0x0002820000087ab9 */ /* 0x000fe20000000a00 */
[----:B------:R-:W-:Y:S01]  /*224f0*/  ISETP.NE.AND.EX P0, PT, RZ, UR5, PT, P0 ;  /* 0x00000005ff007c0c */ /* 0x000fe2000bf05300 */
[----:B------:R-:W-:Y:S01]  /*22500*/  ULDC.64 UR4, c[0x0][0xa00] ;  /* 0x0002800000047ab9 */ /* 0x000fe20000000a00 */
[----:B------:R-:W-:-:S11]  /*22510*/  ULDC.64 UR10, c[0x0][0xa10] ;  /* 0x00028400000a7ab9 */ /* 0x000fd60000000a00 */
[----:B--2---:R-:W1:Y:S01]  /*22520*/  @P0 LDC.64 R2, c[0x0][0xa28] ;  /* 0x00028a00ff020b82 */ /* 0x004e620000000a00 */
[----:B------:R-:W-:Y:S01]  /*22530*/  ISETP.NE.U32.AND P2, PT, RZ, UR4, PT ;  /* 0x00000004ff007c0c */ /* 0x000fe2000bf45070 */
[----:B-1----:R-:W-:-:S05]  /*22540*/  @P0 IMAD.WIDE R2, R19, 0x4, R2 ;  /* 0x0000000413020825 */ /* 0x002fca00078e0202 */
[----:B------:R1:W5:Y:S01]  /*22550*/  @P0 LDG.E R8, desc[UR6][R2.64] ;  /* 0x0000000602080981 */ /* 0x000362000c1e1900 */
[----:B------:R-:W-:Y:S01]  /*22560*/  ISETP.NE.AND.EX P2, PT, RZ, UR5, PT, P2 ;  /* 0x00000005ff007c0c */ /* 0x000fe2000bf45320 */
[----:B------:R-:W-:Y:S01]  /*22570*/  ULDC.64 UR4, c[0x0][0xa18] ;  /* 0x0002860000047ab9 */ /* 0x000fe20000000a00 */
[----:B-1----:R-:W1:Y:S02]  /*22580*/  LDC.64 R2, c[0x0][0xa00] ;  /* 0x00028000ff027b82 */ /* 0x002e640000000a00 */
[----:B-1----:R-:W-:-:S09]  /*22590*/  IMAD.WIDE R2, R19, 0x4, R2 ;  /* 0x0000000413027825 */ /* 0x002fd200078e0202 */
[----:B------:R-:W2:Y:S01]  /*225a0*/  @P2 LDG.E R0, desc[UR6][R2.64] ;  /* 0x0000000602002981 */ /* 0x000ea2000c1e1900 */
[----:B------:R-:W-:Y:S01]  /*225b0*/  ISETP.NE.U32.AND P0, PT, RZ, UR4, PT ;  /* 0x00000004ff007c0c */ /* 0x000fe2000bf05070 */
[----:B------:R-:W-:-:S03]  /*225c0*/  ULDC UR4, c[0x0][0x288] ;  /* 0x0000a20000047ab9 */ /* 0x000fc60000000800 */
[----:B------:R-:W-:-:S13]  /*225d0*/  ISETP.NE.AND.EX P0, PT, RZ, UR5, PT, P0 ;  /* 0x00000005ff007c0c */ /* 0x000fda000bf05300 */
[----:B------:R-:W1:Y:S01]  /*225e0*/  @P0 LDC.64 R4, c[0x0][0xa18] ;  /* 0x00028600ff040b82 */ /* 0x000e620000000a00 */
[----:B------:R-:W-:-:S04]  /*225f0*/  ISETP.NE.U32.AND P1, PT, RZ, UR8, PT ;  /* 0x00000008ff007c0c */ /* 0x000fc8000bf25070 */
[----:B------:R-:W-:Y:S02]  /*22600*/  ISETP.NE.AND.EX P3, PT, RZ, UR9, PT, P1 ;  /* 0x00000009ff007c0c */ /* 0x000fe4000bf65310 */
[----:B------:R-:W-:-:S04]  /*22610*/  ISETP.NE.U32.AND P1, PT, RZ, UR10, PT ;  /* 0x0000000aff007c0c */ /* 0x000fc8000bf25070 */
[----:B------:R-:W-:Y:S01]  /*22620*/  ISETP.NE.AND.EX P1, PT, RZ, UR11, PT, P1 ;  /* 0x0000000bff007c0c */ /* 0x000fe2000bf25310 */
        /* <DEDUP_REMOVED lines=8> */
[----:B------:R-:W-:Y:S01]  /*226b0*/  ULDC UR6, c[0x0][0x338] ;  /* 0x0000ce0000067ab9 */ /* 0x000fe20000000800 */
[----:B------:R-:W-:Y:S01]  /*226c0*/  ULDC UR5, c[0x0][0x2e0] ;  /* 0x0000b80000057ab9 */ /* 0x000fe20000000800 */
[----:B------:R-:W-:Y:S01]  /*226d0*/  USEL UR4, UR4, 0x1, UP0 ;  /* 0x0000000104047887 */ /* 0x000fe20008000000 */
[----:B------:R-:W-:-:S03]  /*226e0*/  IMAD.U32 R10, RZ, RZ, UR6 ;  /* 0x00000006ff0a7e24 */ /* 0x000fc6000f8e00ff */
[----:B------:R-:W-:-:S06]  /*226f0*/  UIMAD UR4, UR4, UR5, URZ ;  /* 0x00000005040472a4 */ /* 0x000fcc000f8e023f */
[----:B-1----:R-:W-:Y:S01]  /*22700*/  MOV R5, UR4 ;  /* 0x0000000400057c02 */ /* 0x002fe20008000f00 */
[----:B------:R-:W-:Y:S06]  /*22710*/  @P0 BRA `(.L_x_1662) ;  /* 0x0000000000140947 */ /* 0x000fec0003800000 */
[----:B------:R-:W-:Y:S05]  /*22720*/  @!P2 BRA `(.L_x_1662) ;  /* 0x000000000010a947 */ /* 0x000fea0003800000 */
[----:B------:R-:W-:Y:S02]  /*22730*/  ULDC.64 UR4, c[0x0][0x208] ;  /* 0x0000820000047ab9 */ /* 0x000fe40000000a00 */
[----:B-----5:R-:W2:Y:S04]  /*22740*/  LDG.E R0, desc[UR4][R2.64] ;  /* 0x0000000402007981 */ /* 0x020ea8000c1e1900 */
[----:B------:R-:W2:Y:S02]  /*22750*/  LDG.E R7, desc[UR4][R2.64+0x4] ;  /* 0x0000040402077981 */ /* 0x000ea4000c1e1900 */
[----:B--2---:R-:W-:-:S07]  /*22760*/  IMAD.IADD R0, R7, 0x1, -R0 ;  /* 0x0000000107007824 */ /* 0x004fce00078e0a00 */
.L_x_1662:
[----:B------:R-:W1:Y:S01]  /*22770*/  LDC.64 R6, c[0x0][0xa08] ;  /* 0x00028200ff067b82 */ /* 0x000e620000000a00 */
[----:B------:R-:W-:Y:S01]  /*22780*/  IMAD.MOV.U32 R9, RZ, RZ, RZ ;  /* 0x000000ffff097224 */ /* 0x000fe200078e00ff */
[----:B------:R-:W-:-:S06]  /*22790*/  ULDC.64 UR4, c[0x0][0x208] ;  /* 0x0000820000047ab9 */ /* 0x000fcc0000000a00 */
[----:B------:R-:W2:Y:S01]  /*227a0*/  LDC.64 R2, c[0x0][0xa10] ;  /* 0x00028400ff027b82 */ /* 0x000ea20000000a00 */
[----:B-1----:R-:W-:-:S05]  /*227b0*/  IMAD.WIDE R6, R19, 0x4, R6 ;  /* 0x0000000413067825 */ /* 0x002fca00078e0206 */
[----:B------:R-:W3:Y:S01]  /*227c0*/  @P3 LDG.E R9, desc[UR4][R6.64] ;  /* 0x0000000406093981 */ /* 0x000ee2000c1e1900 */
[----:B------:R-:W-:Y:S01]  /*227d0*/  MOV R4, RZ ;  /* 0x000000ff00047202 */ /* 0x000fe20000000f00 */
[----:B--2---:R-:W-:-:S05]  /*227e0*/  IMAD.WIDE R2, R19, 0x4, R2 ;  /* 0x0000000413027825 */ /* 0x004fca00078e0202 */
[----:B------:R1:W5:Y:S01]  /*227f0*/  @P1 LDG.E R4, desc[UR4][R2.64] ;  /* 0x0000000402041981 */ /* 0x000362000c1e1900 */
[----:B------:R-:W-:Y:S02]  /*22800*/  ULDC.64 UR4, c[0x0][0xa20] ;  /* 0x0002880000047ab9 */ /* 0x000fe40000000a00 */
[----:B------:R-:W-:-:S04]  /*22810*/  ISETP.NE.U32.AND P0, PT, RZ, UR4, PT ;  /* 0x00000004ff007c0c */ /* 0x000fc8000bf05070 */
[----:B------:R-:W-:Y:S01]  /*22820*/  ISETP.NE.AND.EX P0, PT, RZ, UR5, PT, P0 ;  /* 0x00000005ff007c0c */ /* 0x000fe2000bf05300 */
[----:B---3-5:R-:W-:-:S05]  /*22830*/  IMAD.IADD R9, R9, 0x1, R8 ;  /* 0x0000000109097824 */ /* 0x028fca00078e0208 */
[----:B------:R1:W-:Y:S07]  /*22840*/  STL [R1+0x4], R9 ;  /* 0x0000040901007387 */ /* 0x0003ee0000100800 */
[----:B------:R-:W-:Y:S05]  /*22850*/  @!P0 BRA `(.L_x_1663) ;  /* 0x0000000000148947 */ /* 0x000fea0003800000 */
[----:B------:R-:W2:Y:S01]  /*22860*/  LDC.64 R6, c[0x0][0xa20] ;  /* 0x00028800ff067b82 */ /* 0x000ea20000000a00 */
[----:B------:R-:W-:Y:S01]  /*22870*/  ULDC.64 UR4, c[0x0][0x208] ;  /* 0x0000820000047ab9 */ /* 0x000fe20000000a00 */
[----:B--2---:R-:W-:-:S05]  /*22880*/  IMAD.WIDE R6, R19, 0x4, R6 ;  /* 0x0000000413067825 */ /* 0x004fca00078e0206 */
[----:B------:R2:W5:Y:S01]  /*22890*/  LDG.E R5, desc[UR4][R6.64] ;  /* 0x0000000406057981 */ /* 0x000562000c1e1900 */
[----:B------:R-:W-:Y:S05]  /*228a0*/  BRA `(.L_x_1664) ;  /* 0x0000000000147947 */ /* 0x000fea0003800000 */
.L_x_1663:
[----:B------:R-:W-:Y:S05]  /*228b0*/  @!P3 BRA `(.L_x_1664) ;  /* 0x000000000010b947 */ /* 0x000fea0003800000 */
[----:B------:R-:W-:Y:S02]  /*228c0*/  ULDC.64 UR4, c[0x0][0x208] ;  /* 0x0000820000047ab9 */ /* 0x000fe40000000a00 */
[----:B------:R-:W2:Y:S04]  /*228d0*/  LDG.E R5, desc[UR4][R6.64] ;  /* 0x0000000406057981 */ /* 0x000ea8000c1e1900 */
[----:B------:R-:W2:Y:S02]  /*228e0*/  LDG.E R6, desc[UR4][R6.64+0x4] ;  /* 0x0000040406067981 */ /* 0x000ea4000c1e1900 */
[----:B--2---:R-:W-:-:S07]  /*228f0*/  IMAD.IADD R5, R6, 0x1, -R5 ;  /* 0x0000000106057824 */ /* 0x004fce00078e0a05 */
.L_x_1664:
[----:B------:R-:W-:Y:S02]  /*22900*/  ULDC.64 UR4, c[0x0][0x208] ;  /* 0x0000820000047ab9 */ /* 0x000fe40000000a00 */
[----:B--2---:R-:W2:Y:S04]  /*22910*/  @P1 LDG.E R6, desc[UR4][R2.64] ;  /* 0x0000000402061981 */ /* 0x004ea8000c1e1900 */
[----:B-1----:R-:W2:Y:S01]  /*22920*/  @P1 LDG.E R2, desc[UR4][R2.64+0x4] ;  /* 0x0000040402021981 */ /* 0x002ea2000c1e1900 */
[----:B-----5:R-:W-:Y:S01]  /*22930*/  IMAD.IADD R8, R5, 0x1, -R8 ;  /* 0x0000000105087824 */ /* 0x020fe200078e0a08 */
[----:B------:R-:W-:Y:S02]  /*22940*/  LEA R20, R17, 0x80, 0x7 ;  /* 0x0000008011147811 */ /* 0x000fe400078e38ff */
[----:B--2---:R-:W-:-:S05]  /*22950*/  @P1 IADD3 R10, -R6, R2, RZ ;  /* 0x00000002060a1210 */ /* 0x004fca0007ffe1ff */
[----:B------:R-:W-:-:S05]  /*22960*/  IMAD.IADD R5, R8, 0x1, R10 ;  /* 0x0000000108057824 */ /* 0x000fca00078e020a */
[C---:B------:R-:W-:Y:S02]  /*22970*/  IADD3 R21, R5.reuse, 0x3f, RZ ;  /* 0x0000003f05157810 */ /* 0x040fe40007ffe0ff */
[----:B------:R-:W-:Y:S02]  /*22980*/  IADD3 R20, R5, R20, -R0 ;  /* 0x0000001405147210 */ /* 0x000fe40007ffe800 */
[----:B------:R-:W-:-:S04]  /*22990*/  SHF.R.S32.HI R2, RZ, 0x1f, R21 ;  /* 0x0000001fff027819 */ /* 0x000fc80000011415 */
[----:B------:R-:W-:Y:S02]  /*229a0*/  LEA.HI R21, R2, R21, RZ, 0x6 ;  /* 0x0000001502157211 */ /* 0x000fe400078f30ff */
[----:B------:R-:W1:Y:S02]  /*229b0*/  LDC.64 R2, c[0x0][0x9e0] ;  /* 0x00027800ff027b82 */ /* 0x000e640000000a00 */
[----:B------:R-:W-:Y:S02]  /*229c0*/  SHF.R.S32.HI R21, RZ, 0x6, R21 ;  /* 0x00000006ff157819 */ /* 0x000fe40000011415 */
[----:B-1----:R-:W-:Y:S01]  /*229d0*/  ISETP.GE.AND P2, PT, R3, 0x1, PT ;  /* 0x000000010300780c */ /* 0x002fe20003f46270 */
[----:B------:R-:W-:-:S12]  /*229e0*/  IMAD.IADD R2, R20, 0x1, R2 ;  /* 0x0000000114027824 */ /* 0x000fd800078e0202 */
[----:B------:R-:W-:Y:S05]  /*229f0*/  @!P2 BRA `(.L_x_1665) ;  /* 0x000000000048a947 */ /* 0x000fea0003800000 */
[C---:B------:R-:W-:Y:S01]  /*22a00*/  ISETP.GT.AND P0, PT, R20.reuse, RZ, PT ;  /* 0x000000ff1400720c */ /* 0x040fe20003f04270 */
[----:B------:R-:W-:Y:S01]  /*22a10*/  BSSY B0, `(.L_x_1666) ;  /* 0x000000e000007945 */ /* 0x000fe20003800000 */
[----:B------:R-:W-:-:S11]  /*22a20*/  VIADD R9, R20, 0xffffffff ;  /* 0xffffffff14097836 */ /* 0x000fd60000000000 */
[----:B------:R-:W-:Y:S05]  /*22a30*/  @P0 BRA `(.L_x_1667) ;  /* 0x00000000001c0947 */ /* 0x000fea0003800000 */
[----:B------:R-:W-:Y:S02]  /*22a40*/  ISETP.NE.AND P0, PT, R3, 0x1, PT ;  /* 0x000000010300780c */ /* 0x000fe40003f05270 */
[----:B------:R-:W-:-:S11]  /*22a50*/  IADD3 R9, -R20, RZ, RZ ;  /* 0x000000ff14097210 */ /* 0x000fd60007ffe1ff */
[----:B------:R-:W1:Y:S02]  /*22a60*/  @P0 LDC.64 R6, c[0x0][0x9e8] ;  /* 0x00027a00ff060b82 */ /* 0x000e640000000a00 */
[----:B-1----:R-:W-:-:S05]  /*22a70*/  @P0 IMAD.HI.U32 R6, R9, R6, RZ ;  /* 0x0000000609060227 */ /* 0x002fca00078e00ff */
[----:B------:R-:W-:-:S04]  /*22a80*/  @P0 SHF.R.U32.HI R9, RZ, R7, R6 ;  /* 0x00000007ff090219 */ /* 0x000fc80000011606 */
[----:B------:R-:W-:Y:S01]  /*22a90*/  LOP3.LUT R9, RZ, R9, RZ, 0x33, !PT ;  /* 0x00000009ff097212 */ /* 0x000fe200078e33ff */
[----:B------:R-:W-:Y:S06]  /*22aa0*/  BRA `(.L_x_1668) ;  /* 0x0000000000107947 */ /* 0x000fec0003800000 */
.L_x_1667:
[----:B------:R-:W-:-:S13]  /*22ab0*/  ISETP.NE.AND P0, PT, R3, 0x1, PT ;  /* 0x000000010300780c */ /* 0x000fda0003f05270 */
[----:B------:R-:W1:Y:S02]  /*22ac0*/  @P0 LDC.64 R6, c[0x0][0x9e8] ;  /* 0x00027a00ff060b82 */ /* 0x000e640000000a00 */
[----:B-1----:R-:W-:-:S05]  /*22ad0*/  @P0 IMAD.HI.U32 R6, R9, R6, RZ ;  /* 0x0000000609060227 */ /* 0x002fca00078e00ff */
[----:B------:R-:W-:-:S07]  /*22ae0*/  @P0 SHF.R.U32.HI R9, RZ, R7, R6 ;  /* 0x00000007ff090219 */ /* 0x000fce0000011606 */
.L_x_1668:
[----:B------:R-:W-:Y:S05]  /*22af0*/  BSYNC B0 ;  /* 0x0000000000007941 */ /* 0x000fea0003800000 */
.L_x_1666:
[----:B------:R-:W-:-:S05]  /*22b00*/  IMAD R9, R9, R3, R3 ;  /* 0x0000000309097224 */ /* 0x000fca00078e0203 */
[----:B------:R-:W-:-:S07]  /*22b10*/  VIMNMX R2, R2, R9, PT ;  /* 0x0000000902027248 */ /* 0x000fce0003fe0100 */
.L_x_1665:
        /* <DEDUP_REMOVED lines=15> */
.L_x_1671:
[----:B------:R-:W-:Y:S01]  /*22c10*/  ISETP.NE.AND P0, PT, R3, 0x1, PT ;  /* 0x000000010300780c */ /* 0x000fe20003f05270 */
[----:B------:R-:W-:-:S12]  /*22c20*/  IMAD.MOV.U32 R9, RZ, RZ, R0 ;  /* 0x000000ffff097224 */ /* 0x000fd800078e0000 */
[----:B------:R-:W1:Y:S02]  /*22c30*/  @P0 LDC.64 R6, c[0x0][0x9e8] ;  /* 0x00027a00ff060b82 */ /* 0x000e640000000a00 */
[----:B-1----:R-:W-:-:S05]  /*22c40*/  @P0 IMAD.HI.U32 R6, R0, R6, RZ ;  /* 0x0000000600060227 */ /* 0x002fca00078e00ff */
[----:B------:R-:W-:-:S07]  /*22c50*/  @P0 SHF.R.U32.HI R9, RZ, R7, R6 ;  /* 0x00000007ff090219 */ /* 0x000fce0000011606 */
.L_x_1672:
[----:B------:R-:W-:Y:S05]  /*22c60*/  BSYNC B0 ;  /* 0x0000000000007941 */ /* 0x000fea0003800000 */
.L_x_1670:
[----:B------:R-:W-:-:S05]  /*22c70*/  IMAD R3, R9, R3, RZ ;  /* 0x0000000309037224 */ /* 0x000fca00078e02ff */
[----:B------:R-:W-:-:S07]  /*22c80*/  VIMNMX R5, R5, R3, !PT ;  /* 0x0000000305057248 */ /* 0x000fce0007fe0100 */
.L_x_1669:
[----:B------:R-:W-:Y:S01]  /*22c90*/  VIADD R2, R2, 0x3f ;  /* 0x0000003f02027836 */ /* 0x000fe20000000000 */
[----:B------:R-:W-:Y:S01]  /*22ca0*/  BSSY B0, `(.L_x_1673) ;  /* 0x0000103000007945 */ /* 0x000fe20003800000 */
[----:B------:R-:W-:-:S03]  /*22cb0*/  PLOP3.LUT P2, PT, PT, PT, PT, 0x80, 0x0 ;  /* 0x000000000000781c */ /* 0x000fc60003f4f070 */
[----:B------:R-:W-:-:S04]  /*22cc0*/  SHF.R.S32.HI R3, RZ, 0x1f, R2 ;  /* 0x0000001fff037819 */ /* 0x000fc80000011402 */
[----:B------:R-:W-:Y:S02]  /*22cd0*/  LEA.HI R3, R3, R2, RZ, 0x6 ;  /* 0x0000000203037211 */ /* 0x000fe400078f30ff */
[----:B------:R-:W-:Y:S02]  /*22ce0*/  SHF.R.S32.HI R2, RZ, 0x1f, R5 ;  /* 0x0000001fff027819 */ /* 0x000fe40000011405 */
[----:B------:R-:W-:Y:S02]  /*22cf0*/  SHF.R.S32.HI R3, RZ, 0x6, R3 ;  /* 0x00000006ff037819 */ /* 0x000fe40000011403 */
[----:B------:R-:W-:Y:S02]  /*22d00*/  LEA.HI R2, R2, R5, RZ, 0x6 ;  /* 0x0000000502027211 */ /* 0x000fe400078f30ff */
[----:B------:R-:W-:Y:S02]  /*22d10*/  VIMNMX R3, R21, R3, PT ;  /* 0x0000000315037248 */ /* 0x000fe40003fe0100 */
[----:B------:R-:W-:-:S03]  /*22d20*/  SHF.R.S32.HI R2, RZ, 0x6, R2 ;  /* 0x00000006ff027819 */ /* 0x000fc60000011402 */
[----:B------:R-:W-:Y:S01]  /*22d30*/  IMAD R3, R3, 0x40, -R8 ;  /* 0x0000004003037824 */ /* 0x000fe200078e0a08 */
[----:B------:R-:W-:-:S04]  /*22d40*/  VIMNMX R2, RZ, R2, !PT ;  /* 0x00000002ff027248 */ /* 0x000fc80007fe0100 */
[----:B------:R-:W-:Y:S02]  /*22d50*/  LEA R2, R2, -R8, 0x6 ;  /* 0x8000000802027211 */ /* 0x000fe400078e30ff */
[----:B------:R-:W-:Y:S02]  /*22d60*/  VIMNMX R3, R3, R10, PT ;  /* 0x0000000a03037248 */ /* 0x000fe40003fe0100 */
[----:B------:R-:W-:-:S04]  /*22d70*/  VIMNMX R5, RZ, R2, !PT ;  /* 0x00000002ff057248 */ /* 0x000fc80007fe0100 */
[----:B------:R-:W-:Y:S02]  /*22d80*/  ISETP.GT.AND P0, PT, R3, R5, PT ;  /* 0x000000050300720c */ /* 0x000fe40003f04270 */
[----:B------:R-:W-:-:S04]  /*22d90*/  SHF.R.U32.HI R5, RZ, 0x6, R5 ;  /* 0x00000006ff057819 */ /* 0x000fc80000011605 */
[----:B------:R-:W-:-:S07]  /*22da0*/  MOV R6, R5 ;  /* 0x0000000500067202 */ /* 0x000fce0000000f00 */
[----:B------:R-:W-:-:S05]  /*22db0*/  @P0 VIADD R2, R3, 0x3f ;  /* 0x0000003f03020836 */ /* 0x000fca0000000000 */
[----:B------:R-:W-:-:S04]  /*22dc0*/  @P0 SHF.R.S32.HI R3, RZ, 0x1f, R2 ;  /* 0x0000001fff030819 */ /* 0x000fc80000011402 */
[----:B------:R-:W-:-:S04]  /*22dd0*/  @P0 LEA.HI R3, R3, R2, RZ, 0x6 ;  /* 0x0000000203030211 */ /* 0x000fc800078f30ff */
[----:B------:R-:W-:-:S04]  /*22de0*/  @P0 SHF.R.S32.HI R6, RZ, 0x6, R3 ;  /* 0x00000006ff060819 */ /* 0x000fc80000011403 */
[----:B------:R-:W-:-:S13]  /*22df0*/  ISETP.GT.AND P0, PT, R6, R5, PT ;  /* 0x000000050600720c */ /* 0x000fda0003f04270 */
[----:B------:R-:W-:Y:S05]  /*22e00*/  @!P0 BRA `(.L_x_1674) ;  /* 0x0000000c00b08947 */ /* 0x000fea0003800000 */
[----:B------:R-:W1:Y:S01]  /*22e10*/  LDC R2, c[0x0][0x428] ;  /* 0x00010a00ff027b82 */ /* 0x000e620000000800 */
[----:B------:R-:W-:Y:S01]  /*22e20*/  UMOV UR4, 0xffffffff ;  /* 0xffffffff00047882 */ /* 0x000fe20000000000 */
[----:B------:R-:W-:Y:S01]  /*22e30*/  IMAD.MOV.U32 R3, RZ, RZ, R18 ;  /* 0x000000ffff037224 */ /* 0x000fe200078e0012 */
[----:B-1----:R-:W-:-:S13]  /*22e40*/  ISETP.NE.AND P0, PT, R2, 0x1, PT ;  /* 0x000000010200780c */ /* 0x002fda0003f05270 */
[----:B------:R-:W1:Y:S08]  /*22e50*/  @P0 LDC R2, c[0x0][0x42c] ;  /* 0x00010b00ff020b82 */ /* 0x000e700000000800 */
[----:B------:R-:W2:Y:S01]  /*22e60*/  @P0 LDC R7, c[0x0][0x430] ;  /* 0x00010c00ff070b82 */ /* 0x000ea20000000800 */
[----:B-1----:R-:W-:-:S05]  /*22e70*/  @P0 IMAD.HI.U32 R2, R18, R2, RZ ;  /* 0x0000000212020227 */ /* 0x002fca00078e00ff */
[----:B--2---:R-:W-:Y:S02]  /*22e80*/  @P0 SHF.R.U32.HI R3, RZ, R7, R2 ;  /* 0x00000007ff030219 */ /* 0x004fe40000011602 */
[----:B------:R-:W-:Y:S01]  /*22e90*/  SEL R2, R19, RZ, !P1 ;  /* 0x000000ff13027207 */ /* 0x000fe20004800000 */
[----:B------:R-:W-:Y:S06]  /*22ea0*/  BRA.DIV UR4, `(.L_x_1675) ;  /* 0x0000007204187947 */ /* 0x000fec000b800000 */
.L_x_1883:
[----:B------:R-:W-:-:S03]  /*22eb0*/  UMOV UR4, 0xffffffff ;  /* 0xffffffff00047882 */ /* 0x000fc60000000000 */
[----:B------:R-:W-:Y:S05]  /*22ec0*/  BRA.DIV UR4, `(.L_x_1676) ;  /* 0x0000007204447947 */ /* 0x000fea000b800000 */
[----:B------:R-:W-:-:S13]  /*22ed0*/  ELECT P6, URZ, PT ;  /* 0x00000000003f782f */ /* 0x000fda00038c0000 */
.L_x_1886:
[----:B------:R-:W2:Y:S01]  /*22ee0*/  LDL R7, [R1+0x28] ;  /* 0x0000280001077983 */ /* 0x000ea20000100800 */
[----:B------:R-:W-:Y:S01]  /*22ef0*/  BSSY B1, `(.L_x_1677) ;  /* 0x000000b000017945 */ /* 0x000fe20003800000 */
[----:B0-----:R-:W0:Y:S01]  /*22f00*/  S2R R11, SR_CgaCtaId ;  /* 0x00000000000b7919 */ /* 0x001e220000008800 */
        /* <DEDUP_REMOVED lines=9> */
.L_x_1887:
[----:B------:R-:W-:Y:S05]  /*22fa0*/  BSYNC B1 ;  /* 0x0000000000017941 */ /* 0x000fea0003800000 */
.L_x_1677:
        /* <DEDUP_REMOVED lines=8> */
.L_x_1888:
[----:B------:R-:W1:Y:S02]  /*23030*/  S2R R8, SR_TID.X ;  /* 0x0000000000087919 */ /* 0x000e640000002100 */
[----:B-1----:R-:W-:-:S04]  /*23040*/  LOP3.LUT R8, R8, 0x7f, RZ, 0xc0, !PT ;  /* 0x0000007f08087812 */ /* 0x002fc800078ec0ff */
[----:B------:R-:W-:-:S13]  /*23050*/  ISETP.NE.AND P1, PT, R8, RZ, PT ;  /* 0x000000ff0800720c */ /* 0x000fda0003f25270 */
        /* <DEDUP_REMOVED lines=8> */
.L_x_1682:
[----:B-1----:R-:W2:Y:S01]  /*230e0*/  LDL R8, [R1+0xc] ;  /* 0x00000c0001087983 */ /* 0x002ea20000100800 */
[----:B------:R-:W-:Y:S01]  /*230f0*/  R2UR UR9, R7 ;  /* 0x00000000070972ca */ /* 0x000fe200000e0000 */
[----:B------:R-:W-:Y:S01]  /*23100*/  UIADD3 UR4, UP0, UR36, 0x570, URZ ;  /* 0x0000057024047890 */ /* 0x000fe2000ff1e03f */
[----:B------:R-:W-:Y:S01]  /*23110*/  R2UR UR12, R3 ;  /* 0x00000000030c72ca */ /* 0x000fe200000e0000 */
[----:B------:R-:W-:Y:S01]  /*23120*/  UMOV UR10, URZ ;  /* 0x0000003f000a7c82 */ /* 0x000fe20008000000 */
[----:B------:R-:W-:Y:S01]  /*23130*/  R2UR UR13, R2 ;  /* 0x00000000020d72ca */ /* 0x000fe200000e0000 */
[----:B------:R-:W-:Y:S01]  /*23140*/  UIADD3.X UR5, URZ, UR37, URZ, UP0, !UPT ;  /* 0x000000253f057290 */ /* 0x000fe200087fe43f */
[----:B------:R-:W-:Y:S01]  /*23150*/  UMOV UR6, 0x0 ;  /* 0x0000000000067882 */ /* 0x000fe20000000000 */
[----:B------:R-:W-:Y:S01]  /*23160*/  UMOV UR7, 0x12f00000 ;  /* 0x12f0000000077882 */ /* 0x000fe20000000000 */
[----:B------:R-:W-:-:S05]  /*23170*/  UMOV UR17, 0x40 ;  /* 0x0000004000117882 */ /* 0x000fca0000000000 */
[----:B------:R-:W-:Y:S01]  /*23180*/  UIADD3 UR9, UR9, 0x30890, URZ ;  /* 0x0003089009097890 */ /* 0x000fe2000fffe03f */
[----:B--2---:R-:W-:-:S04]  /*23190*/  LEA R8, R8, R11, 0xf ;  /* 0x0000000b08087211 */ /* 0x004fc800078e78ff */
[----:B------:R-:W-:Y:S01]  /*231a0*/  R2UR UR14, R8 ;  /* 0x00000000080e72ca */ /* 0x000fe200000e0000 */
[----:B------:R-:W-:-:S04]  /*231b0*/  IMAD R8, R6, 0x40, R4 ;  /* 0x0000004006087824 */ /* 0x000fc800078e0204 */
[----:B------:R-:W-:-:S05]  /*231c0*/  VIADD R8, R8, 0xffffffc0 ;  /* 0xffffffc008087836 */ /* 0x000fca0000000000 */
[----:B------:R-:W-:-:S03]  /*231d0*/  R2UR UR11, R8 ;  /* 0x00000000080b72ca */ /* 0x000fc600000e0000 */
[----:B------:R-:W-:Y:S02]  /*231e0*/  UIADD3 UR8, UR14, 0x20400, URZ ;  /* 0x000204000e087890 */ /* 0x000fe4000fffe03f */
[----:B------:R-:W-:Y:S02]  /*231f0*/  UIADD3 UR15, UR14, 0x22400, URZ ;  /* 0x000224000e0f7890 */ /* 0x000fe4000fffe03f */
[----:B------:R-:W-:Y:S02]  /*23200*/  UIADD3 UR16, UR14, 0x24400, URZ ;  /* 0x000244000e107890 */ /* 0x000fe4000fffe03f */
[----:B------:R-:W-:-:S04]  /*23210*/  UIADD3 UR14, UR14, 0x26400, URZ ;  /* 0x000264000e0e7890 */ /* 0x000fc8000fffe03f */
        /* <DEDUP_REMOVED lines=14> */
.L_x_1889:
[----:B------:R-:W0:Y:S02]  /*23300*/  LDL R10, [R1+0xc] ;  /* 0x00000c00010a7983 */ /* 0x000e240000100800 */
[----:B01----:R-:W-:Y:S01]  /*23310*/  SHF.L.U32 R9, R10, 0xe, RZ ;  /* 0x0000000e0a097819 */ /* 0x003fe200000006ff */
[----:B------:R-:W-:Y:S06]  /*23320*/  @P1 BRA `(.L_x_1684) ;  /* 0x00000000001c1947 */ /* 0x000fec0003800000 */
[----:B------:R-:W0:Y:S02]  /*23330*/  S2R R10, SR_TID.X ;  /* 0x00000000000a7919 */ /* 0x000e240000002100 */
[----:B0-----:R-:W-:-:S04]  /*23340*/  LOP3.LUT R10, R10, 0x1f, RZ, 0xc0, !PT ;  /* 0x0000001f0a0a7812 */ /* 0x001fc800078ec0ff */
[----:B------:R-:W-:Y:S01]  /*23350*/  ISETP.NE.AND P0, PT, R10, RZ, PT ;  /* 0x000000ff0a00720c */ /* 0x000fe20003f05270 */
[----:B------:R-:W-:-:S04]  /*23360*/  IMAD.MOV.U32 R10, RZ, RZ, 0x8000 ;  /* 0x00008000ff0a7424 */ /* 0x000fc800078e00ff */
[----:B------:R0:W-:Y:S08]  /*23370*/  SYNCS.ARRIVE.TRANS64 RZ, [R7+URZ+0x308b0], R10 ;  /* 0x0308b00a07ff79a7 */ /* 0x0001f0000800003f */
[----:B------:R-:W-:Y:S05]  /*23380*/  @!P0 BRA `(.L_x_1684) ;  /* 0x0000000000048947 */ /* 0x000fea0003800000 */
[----:B------:R-:W-:Y:S01]  /*23390*/  BPT.TRAP 0x1 ;  /* 0x000000040000795c */ /* 0x000fe20000300000 */
.L_x_1684:
[----:B------:R-:W-:Y:S01]  /*233a0*/  IMAD R9, R9, 0x2, R11 ;  /* 0x0000000209097824 */ /* 0x000fe200078e020b */
        /* <DEDUP_REMOVED lines=11> */
[----:B------:R-:W-:-:S04]  /*23460*/  UIADD3 UR9, UR9, 0x308b0, URZ ;  /* 0x000308b009097890 */ /* 0x000fc8000fffe03f */
        /* <DEDUP_REMOVED lines=17> */
.L_x_1680:
[----:B------:R-:W-:Y:S05]  /*23580*/  BSYNC B1 ;  /* 0x0000000000017941 */ /* 0x000fea0003800000 */
.L_x_1679:
[----:B0-----:R-:W2:Y:S04]  /*23590*/  LDL.LU R7, [R1+0xc] ;  /* 0x00000c0001077983 */ /* 0x001ea80000300800 */
[----:B------:R-:W3:Y:S01]  /*235a0*/  LDL.LU R9, [R1+0x10] ;  /* 0x0000100001097983 */ /* 0x000ee20000300800 */
[----:B------:R-:W-:Y:S01]  /*235b0*/  VIADD R6, R6, 0xfffffffe ;  /* 0xfffffffe06067836 */ /* 0x000fe20000000000 */
[----:B------:R-:W-:Y:S02]  /*235c0*/  PLOP3.LUT P2, PT, PT, PT, PT, 0x8, 0x0 ;  /* 0x000000000000781c */ /* 0x000fe40003f4e170 */
[----:B--2---:R-:W-:-:S04]  /*235d0*/  IADD3 R7, R7, 0x1, RZ ;  /* 0x0000000107077810 */ /* 0x004fc80007ffe0ff */
[----:B------:R-:W-:-:S04]  /*235e0*/  ISETP.NE.AND P0, PT, R7, 0x2, PT ;  /* 0x000000020700780c */ /* 0x000fc80003f05270 */
[----:B------:R-:W-:Y:S02]  /*235f0*/  SEL R8, RZ, 0x1, P0 ;  /* 0x00000001ff087807 */ /* 0x000fe40000000000 */
[----:B------:R-:W-:Y:S02]  /*23600*/  SEL R7, R7, RZ, P0 ;  /* 0x000000ff07077207 */ /* 0x000fe40000000000 */
[----:B---3--:R-:W-:Y:S02]  /*23610*/  LOP3.LUT R9, R9, R8, RZ, 0x3c, !PT ;  /* 0x0000000809097212 */ /* 0x008fe400078e3cff */
[----:B------:R-:W-:-:S03]  /*23620*/  ISETP.GE.AND P0, PT, R6, R5, PT ;  /* 0x000000050600720c */ /* 0x000fc60003f06270 */
[----:B------:R1:W-:Y:S04]  /*23630*/  STL [R1+0x10], R9 ;  /* 0x0000100901007387 */ /* 0x0003e80000100800 */
[----:B------:R1:W-:Y:S06]  /*23640*/  STL [R1+0xc], R7 ;  /* 0x00000c0701007387 */ /* 0x0003ec0000100800 */
[----:B------:R-:W-:Y:S05]  /*23650*/  @!P0 BRA `(.L_x_1674) ;  /* 0x00000004009c8947 */ /* 0x000fea0003800000 */
.L_x_1691:
[----:B------:R-:W-:Y:S05]  /*23660*/  YIELD ;  /* 0x0000000000007946 */ /* 0x000fea0003800000 */
[----:B------:R-:W-:Y:S04]  /*23670*/  BSSY B1, `(.L_x_1685) ;  /* 0x0000059000017945 */ /* 0x000fe80003800000 */
[----:B--2---:R-:W-:Y:S05]  /*23680*/  @!P6 BRA `(.L_x_1686) ;  /* 0x00000004005ce947 */ /* 0x004fea0003800000 */
[----:B-1----:R-:W2:Y:S04]  /*23690*/  LDL R7, [R1+0xc] ;  /* 0x00000c0001077983 */ /* 0x002ea80000100800 */
[----:B------:R-:W3:Y:S01]  /*236a0*/  LDL R8, [R1+0x10] ;  /* 0x0000100001087983 */ /* 0x000ee20000100800 */
[----:B--2---:R-:W-:Y:S01]  /*236b0*/  IMAD R7, R7, 0x8, R11 ;  /* 0x0000000807077824 */ /* 0x004fe200078e020b */
[----:B---3--:R-:W-:-:S04]  /*236c0*/  SHF.L.U32 R8, R8, 0x1f, RZ ;  /* 0x0000001f08087819 */ /* 0x008fc800000006ff */
[----:B------:R-:W0:Y:S02]  /*236d0*/  SYNCS.PHASECHK.TRANS64.TRYWAIT P0, [R7+URZ+0x308a0], R8 ;  /* 0x0308a008070075a7 */ /* 0x000e24000800017f */
[----:B0-----:R-:W-:Y:S05]  /*236e0*/  @!P0 BRA `(.L_x_1687) ;  /* 0x0000006800988947 */ /* 0x001fea0003800000 */
.L_x_1890:
        /* <DEDUP_REMOVED lines=11> */
.L_x_1688:
[----:B-1----:R-:W2:Y:S01]  /*237a0*/  LDL R9, [R1+0xc] ;  /* 0x00000c0001097983 */ /* 0x002ea20000100800 */
[----:B------:R-:W-:Y:S01]  /*237b0*/  R2UR UR9, R7 ;  /* 0x00000000070972ca */ /* 0x000fe200000e0000 */
[----:B------:R-:W-:Y:S01]  /*237c0*/  IMAD R10, R6, 0x40, R4 ;  /* 0x00000040060a7824 */ /* 0x000fe200078e0204 */
        /* <DEDUP_REMOVED lines=8> */
[----:B------:R-:W-:-:S03]  /*23850*/  UMOV UR17, 0x40 ;  /* 0x0000004000117882 */ /* 0x000fc60000000000 */
        /* <DEDUP_REMOVED lines=21> */
.L_x_1891:
        /* <DEDUP_REMOVED lines=8> */
.L_x_1690:
        /* <DEDUP_REMOVED lines=29> */
.L_x_1686:
[----:B------:R-:W-:Y:S05]  /*23c00*/  BSYNC B1 ;  /* 0x0000000000017941 */ /* 0x000fea0003800000 */
.L_x_1685:
[----:B01----:R-:W2:Y:S04]  /*23c10*/  LDL.LU R7, [R1+0xc] ;  /* 0x00000c0001077983 */ /* 0x003ea80000300800 */
[----:B------:R-:W3:Y:S01]  /*23c20*/  LDL.LU R9, [R1+0x10] ;  /* 0x0000100001097983 */ /* 0x000ee20000300800 */
[----:B--2---:R-:W-:-:S05]  /*23c30*/  VIADD R7, R7, 0x1 ;  /* 0x0000000107077836 */ /* 0x004fca0000000000 */
[----:B------:R-:W-:-:S04]  /*23c40*/  ISETP.NE.AND P0, PT, R7, 0x2, PT ;  /* 0x000000020700780c */ /* 0x000fc80003f05270 */
[----:B------:R-:W-:Y:S02]  /*23c50*/  SEL R8, RZ, 0x1, P0 ;  /* 0x00000001ff087807 */ /* 0x000fe40000000000 */
[----:B------:R-:W-:Y:S02]  /*23c60*/  SEL R7, R7, RZ, P0 ;  /* 0x000000ff07077207 */ /* 0x000fe40000000000 */
[----:B---3--:R-:W-:Y:S02]  /*23c70*/  LOP3.LUT R9, R9, R8, RZ, 0x3c, !PT ;  /* 0x0000000809097212 */ /* 0x008fe400078e3cff */
[C---:B------:R-:W-:Y:S01]  /*23c80*/  ISETP.GT.AND P0, PT, R6.reuse, R5, PT ;  /* 0x000000050600720c */ /* 0x040fe20003f04270 */
[----:B------:R-:W-:Y:S02]  /*23c90*/  VIADD R6, R6, 0xffffffff ;  /* 0xffffffff06067836 */ /* 0x000fe40000000000 */
[----:B------:R2:W-:Y:S04]  /*23ca0*/  STL [R1+0x10], R9 ;  /* 0x0000100901007387 */ /* 0x0005e80000100800 */
[----:B------:R2:W-:Y:S06]  /*23cb0*/  STL [R1+0xc], R7 ;  /* 0x00000c0701007387 */ /* 0x0005ec0000100800 */
[----:B------:R-:W-:Y:S05]  /*23cc0*/  @P0 BRA `(.L_x_1691) ;  /* 0xfffffff800640947 */ /* 0x000fea000383ffff */
.L_x_1674:
[----:B------:R-:W-:Y:S05]  /*23cd0*/  BSYNC B0 ;  /* 0x0000000000007941 */ /* 0x000fea0003800000 */
.L_x_1673:
[----:B------:R-:W3:Y:S01]  /*23ce0*/  LDC.64 R2, c[0x0][0x9e0] ;  /* 0x00027800ff027b82 */ /* 0x000ee20000000a00 */
[----:B------:R-:W-:Y:S07]  /*23cf0*/  @!P2 WARPSYNC.ALL ;  /* 0x000000000000a948 */ /* 0x000fee0003800000 */
[----:B------:R-:W-:Y:S01]  /*23d00*/  @!P2 BAR.SYNC.DEFER_BLOCKING 0xc, 0x120 ;  /* 0x030480000000ab1d */ /* 0x000fe20000010000 */
[----:B---3--:R-:W-:Y:S02]  /*23d10*/  ISETP.GE.AND P0, PT, R3, 0x1, PT ;  /* 0x000000010300780c */ /* 0x008fe40003f06270 */
[----:B------:R-:W-:-:S11]  /*23d20*/  IADD3 R2, R20, R2, RZ ;  /* 0x0000000214027210 */ /* 0x000fd60007ffe0ff */
[----:B------:R-:W-:Y:S05]  /*23d30*/  @!P0 BRA `(.L_x_1692) ;  /* 0x0000000000488947 */ /* 0x000fea0003800000 */
[C---:B------:R-:W-:Y:S01]  /*23d40*/  ISETP.GT.AND P1, PT, R20.reuse, RZ, PT ;  /* 0x000000ff1400720c */ /* 0x040fe20003f24270 */
[----:B------:R-:W-:Y:S01]  /*23d50*/  BSSY B0, `(.L_x_1693) ;  /* 0x000000e000007945 */ /* 0x000fe20003800000 */
[----:B------:R-:W-:-:S11]  /*23d60*/  VIADD R6, R20, 0xffffffff ;  /* 0xffffffff14067836 */ /* 0x000fd60000000000 */
[----:B------:R-:W-:Y:S05]  /*23d70*/  @P1 BRA `(.L_x_1694) ;  /* 0x00000000001c1947 */ /* 0x000fea0003800000 */
[----:B------:R-:W-:Y:S01]  /*23d80*/  ISETP.NE.AND P1, PT, R3, 0x1, PT ;  /* 0x000000010300780c */ /* 0x000fe20003f25270 */
[----:B------:R-:W-:-:S12]  /*23d90*/  IMAD.MOV R6, RZ, RZ, -R20 ;  /* 0x000000ffff067224 */ /* 0x000fd800078e0a14 */
[----:B------:R-:W3:Y:S02]  /*23da0*/  @P1 LDC.64 R4, c[0x0][0x9e8] ;  /* 0x00027a00ff041b82 */ /* 0x000ee40000000a00 */
[----:B---3--:R-:W-:-:S05]  /*23db0*/  @P1 IMAD.HI.U32 R4, R6, R4, RZ ;  /* 0x0000000406041227 */ /* 0x008fca00078e00ff */
[----:B------:R-:W-:-:S04]  /*23dc0*/  @P1 SHF.R.U32.HI R6, RZ, R5, R4 ;  /* 0x00000005ff061219 */ /* 0x000fc80000011604 */
[----:B------:R-:W-:Y:S01]  /*23dd0*/  LOP3.LUT R6, RZ, R6, RZ, 0x33, !PT ;  /* 0x00000006ff067212 */ /* 0x000fe200078e33ff */
[----:B------:R-:W-:Y:S06]  /*23de0*/  BRA `(.L_x_1695) ;  /* 0x0000000000107947 */ /* 0x000fec0003800000 */
.L_x_1694:
[----:B------:R-:W-:-:S13]  /*23df0*/  ISETP.NE.AND P1, PT, R3, 0x1, PT ;  /* 0x000000010300780c */ /* 0x000fda0003f25270 */
[----:B------:R-:W3:Y:S02]  /*23e00*/  @P1 LDC.64 R4, c[0x0][0x9e8] ;  /* 0x00027a00ff041b82 */ /* 0x000ee40000000a00 */
[----:B---3--:R-:W-:-:S05]  /*23e10*/  @P1 IMAD.HI.U32 R4, R6, R4, RZ ;  /* 0x0000000406041227 */ /* 0x008fca00078e00ff */
[----:B------:R-:W-:-:S07]  /*23e20*/  @P1 SHF.R.U32.HI R6, RZ, R5, R4 ;  /* 0x00000005ff061219 */ /* 0x000fce0000011604 */
.L_x_1695:
[----:B------:R-:W-:Y:S05]  /*23e30*/  BSYNC B0 ;  /* 0x0000000000007941 */ /* 0x000fea0003800000 */
.L_x_1693:
[----:B------:R-:W-:-:S05]  /*23e40*/  IMAD R5, R6, R3, R3 ;  /* 0x0000000306057224 */ /* 0x000fca00078e0203 */
[----:B------:R-:W-:-:S07]  /*23e50*/  VIMNMX R2, R2, R5, PT ;  /* 0x0000000502027248 */ /* 0x000fce0003fe0100 */
.L_x_1692:
[----:B------:R-:W-:Y:S01]  /*23e60*/  IADD3 R2, R2, 0x3f, RZ ;  /* 0x0000003f02027810 */ /* 0x000fe20007ffe0ff */
[----:B------:R-:W-:-:S03]  /*23e70*/  ULDC UR4, c[0x0][0x9dc] ;  /* 0x0002770000047ab9 */ /* 0x000fc60000000800 */
[----:B------:R-:W-:-:S04]  /*23e80*/  SHF.R.S32.HI R5, RZ, 0x1f, R2 ;  /* 0x0000001fff057819 */ /* 0x000fc80000011402 */
[----:B------:R-:W-:-:S04]  /*23e90*/  LEA.HI R5, R5, R2, RZ, 0x6 ;  /* 0x0000000205057211 */ /* 0x000fc800078f30ff */
[----:B------:R-:W-:-:S04]  /*23ea0*/  SHF.R.S32.HI R2, RZ, 0x6, R5 ;  /* 0x00000006ff027819 */ /* 0x000fc80000011405 */
[----:B------:R-:W-:Y:S01]  /*23eb0*/  VIMNMX R6, R21, R2, PT ;  /* 0x0000000215067248 */ /* 0x000fe20003fe0100 */
[----:B------:R-:W-:-:S04]  /*23ec0*/  VIADD R2, R0, -UR4 ;  /* 0x8000000400027c36 */ /* 0x000fc80008000000 */
[----:B------:R3:W-:Y:S01]  /*23ed0*/  STL [R1+0x24], R6 ;  /* 0x0000240601007387 */ /* 0x0007e20000100800 */
[----:B------:R-:W-:Y:S05]  /*23ee0*/  @!P0 BRA `(.L_x_1696) ;  /* 0x0000000000448947 */ /* 0x000fea0003800000 */
[----:B------:R-:W-:Y:S01]  /*23ef0*/  ISETP.GT.AND P0, PT, R0, -0x1, PT ;  /* 0xffffffff0000780c */ /* 0x000fe20003f04270 */
[----:B------:R-:W-:-:S12]  /*23f00*/  BSSY B0, `(.L_x_1697) ;  /* 0x000000d000007945 */ /* 0x000fd80003800000 */
[----:B------:R-:W-:Y:S05]  /*23f10*/  @P0 BRA `(.L_x_1698) ;  /* 0x00000000001c0947 */ /* 0x000fea0003800000 */
[----:B------:R-:W-:Y:S02]  /*23f20*/  ISETP.NE.AND P0, PT, R3, 0x1, PT ;  /* 0x000000010300780c */ /* 0x000fe40003f05270 */
[----:B------:R-:W-:-:S11]  /*23f30*/  LOP3.LUT R0, RZ, R0, RZ, 0x33, !PT ;  /* 0x00000000ff007212 */ /* 0x000fd600078e33ff */
[----:B------:R-:W4:Y:S02]  /*23f40*/  @P0 LDC.64 R4, c[0x0][0x9e8] ;  /* 0x00027a00ff040b82 */ /* 0x000f240000000a00 */
[----:B----4-:R-:W-:-:S05]  /*23f50*/  @P0 IMAD.HI.U32 R4, R0, R4, RZ ;  /* 0x0000000400040227 */ /* 0x010fca00078e00ff */
[----:B------:R-:W-:-:S04]  /*23f60*/  @P0 SHF.R.U32.HI R0, RZ, R5, R4 ;  /* 0x00000005ff000219 */ /* 0x000fc80000011604 */
[----:B------:R-:W-:Y:S01]  /*23f70*/  LOP3.LUT R0, RZ, R0, RZ, 0x33, !PT ;  /* 0x00000000ff007212 */ /* 0x000fe200078e33ff */
[----:B------:R-:W-:Y:S06]  /*23f80*/  BRA `(.L_x_1699) ;  /* 0x0000000000107947 */ /* 0x000fec0003800000 */
.L_x_1698:
[----:B------:R-:W-:-:S13]  /*23f90*/  ISETP.NE.AND P0, PT, R3, 0x1, PT ;  /* 0x000000010300780c */ /* 0x000fda0003f05270 */
[----:B------:R-:W4:Y:S02]  /*23fa0*/  @P0 LDC.64 R4, c[0x0][0x9e8] ;  /* 0x00027a00ff040b82 */ /* 0x000f240000000a00 */
[----:B----4-:R-:W-:-:S05]  /*23fb0*/  @P0 IMAD.HI.U32 R4, R0, R4, RZ ;  /* 0x0000000400040227 */ /* 0x010fca00078e00ff */
[----:B------:R-:W-:-:S07]  /*23fc0*/  @P0 SHF.R.U32.HI R0, RZ, R5, R4 ;  /* 0x00000005ff000219 */ /* 0x000fce0000011604 */
.L_x_1699:
[----:B------:R-:W-:Y:S05]  /*23fd0*/  BSYNC B0 ;  /* 0x0000000000007941 */ /* 0x000fea0003800000 */
.L_x_1697:
[----:B------:R-:W-:-:S05]  /*23fe0*/  IMAD R3, R0, R3, RZ ;  /* 0x0000000300037224 */ /* 0x000fca00078e02ff */
[----:B------:R-:W-:-:S07]  /*23ff0*/  VIMNMX R2, R2, R3, !PT ;  /* 0x0000000302027248 */ /* 0x000fce0007fe0100 */
.L_x_1696:
[----:B------:R-:W-:Y:S01]  /*24000*/  SHF.R.S32.HI R3, RZ, 0x1f, R2 ;  /* 0x0000001fff037819 */ /* 0x000fe20000011402 */
[----:B------:R-:W-:Y:S03]  /*24010*/  BSSY B6, `(.L_x_1700) ;  /* 0x0000367000067945 */ /* 0x000fe60003800000 */
[----:B------:R-:W-:-:S04]  /*24020*/  LEA.HI R3, R3, R2, RZ, 0x6 ;  /* 0x0000000203037211 */ /* 0x000fc800078f30ff */
[----:B------:R-:W-:-:S04]  /*24030*/  SHF.R.S32.HI R3, RZ, 0x6, R3 ;  /* 0x00000006ff037819 */ /* 0x000fc80000011403 */
[----:B------:R-:W-:-:S04]  /*24040*/  VIMNMX R0, RZ, R3, !PT ;  /* 0x00000003ff007248 */ /* 0x000fc80007fe0100 */
[----:B------:R-:W-:Y:S01]  /*24050*/  ISETP.GT.AND P0, PT, R6, R0, PT ;  /* 0x000000000600720c */ /* 0x000fe20003f04270 */
[----:B------:R4:W-:-:S12]  /*24060*/  STL [R1+0x18], R0 ;  /* 0x0000180001007387 */ /* 0x0009d80000100800 */
[----:B----4-:R-:W-:Y:S05]  /*24070*/  @P0 BRA `(.L_x_1701) ;  /* 0x0000000000480947 */ /* 0x010fea0003800000 */
[----:B------:R-:W4:Y:S02]  /*24080*/  S2R R0, SR_TID.X ;  /* 0x0000000000007919 */ /* 0x000f240000002100 */
[----:B----4-:R-:W-:-:S04]  /*24090*/  LOP3.LUT R0, R0, 0x1f, RZ, 0xc0, !PT ;  /* 0x0000001f00007812 */ /* 0x010fc800078ec0ff */
[----:B------:R-:W-:-:S13]  /*240a0*/  ISETP.NE.AND P1, PT, R0, RZ, PT ;  /* 0x000000ff0000720c */ /* 0x000fda0003f25270 */
[----:B------:R-:W-:Y:S05]  /*240b0*/  @P1 BRA `(.L_x_1702) ;  /* 0x0000003400701947 */ /* 0x000fea0003800000 */
[----:B-12---:R-:W1:Y:S01]  /*240c0*/  S2R R7, SR_LANEID ;  /* 0x0000000000077919 */ /* 0x006e620000000000 */
        /* <DEDUP_REMOVED lines=11> */
[----:B-1----:R-:W-:Y:S01]  /*24180*/  IADD3 R16, R0, UR39, R7 ;  /* 0x0000002700107c10 */ /* 0x002fe2000fffe007 */
[----:B------:R-:W-:Y:S06]  /*24190*/  BRA `(.L_x_1702) ;  /* 0x0000003400387947 */ /* 0x000fec0003800000 */
.L_x_1701:
[----:B------:R-:W4:Y:S01]  /*241a0*/  S2R R3, SR_CgaCtaId ;  /* 0x0000000000037919 */ /* 0x000f220000008800 */
[----:B------:R-:W-:-:S04]  /*241b0*/  MOV R0, 0x400 ;  /* 0x0000040000007802 */ /* 0x000fc80000000f00 */
[----:B----4-:R-:W-:-:S05]  /*241c0*/  LEA R2, R3, R0, 0x18 ;  /* 0x0000000003027211 */ /* 0x010fca00078ec0ff */
[----:B------:R4:W-:Y:S01]  /*241d0*/  STL [R1+0x20], R2 ;  /* 0x0000200201007387 */ /* 0x0009e20000100800 */
[----:B------:R-:W-:-:S05]  /*241e0*/  VIADD R0, R2, 0x20400 ;  /* 0x0002040002007836 */ /* 0x000fca0000000000 */
[----:B------:R-:W-:-:S13]  /*241f0*/  LOP3.LUT P0, RZ, R0, 0x3ff, RZ, 0xc0, !PT ;  /* 0x000003ff00ff7812 */ /* 0x000fda000780c0ff */
[----:B----4-:R-:W-:Y:S05]  /*24200*/  @!P0 BRA `(.L_x_1703) ;  /* 0x0000000000408947 */ /* 0x010fea0003800000 */
[----:B------:R-:W-:Y:S01]  /*24210*/  MOV R2, 0x0 ;  /* 0x0000000000027802 */ /* 0x000fe20000000f00 */
[----:B------:R-:W-:Y:S01]  /*24220*/  ULDC.64 UR6, c[0x4][0x1b8] ;  /* 0x01006e0000067ab9 */ /* 0x000fe20000000a00 */
[----:B------:R-:W-:Y:S01]  /*24230*/  ULDC.64 UR8, c[0x4][0x1c0] ;  /* 0x0100700000087ab9 */ /* 0x000fe20000000a00 */
[----:B------:R-:W-:Y:S01]  /*24240*/  ULDC.64 UR4, c[0x4][0x140] ;  /* 0x0100500000047ab9 */ /* 0x000fe20000000a00 */
[----:B------:R-:W-:Y:S01]  /*24250*/  MOV R4, UR6 ;  /* 0x0000000600047c02 */ /* 0x000fe20008000f00 */
[----:B------:R-:W-:Y:S01]  /*24260*/  IMAD.U32 R5, RZ, RZ, UR7 ;  /* 0x00000007ff057e24 */ /* 0x000fe2000f8e00ff */
[----:B------:R-:W4:Y:S01]  /*24270*/  LDC.64 R2, c[0x4][R2] ;  /* 0x0100000002027b82 */ /* 0x000f220000000a00 */
[----:B---3--:R-:W-:Y:S01]  /*24280*/  IMAD.U32 R6, RZ, RZ, UR8 ;  /* 0x00000008ff067e24 */ /* 0x008fe2000f8e00ff */
[----:B-12---:R-:W-:Y:S01]  /*24290*/  MOV R7, UR9 ;  /* 0x0000000900077c02 */ /* 0x006fe20008000f00 */
[----:B------:R-:W-:Y:S01]  /*242a0*/  IMAD.U32 R10, RZ, RZ, UR4 ;  /* 0x00000004ff0a7e24 */ /* 0x000fe2000f8e00ff */
[----:B------:R-:W-:Y:S01]  /*242b0*/  MOV R8, 0x70 ;  /* 0x0000007000087802 */ /* 0x000fe20000000f00 */
[----:B0-----:R-:W-:-:S02]  /*242c0*/  IMAD.U32 R11, RZ, RZ, UR5 ;  /* 0x00000005ff0b7e24 */ /* 0x001fc4000f8e00ff */
[----:B------:R-:W-:Y:S02]  /*242d0*/  IMAD.MOV.U32 R12, RZ, RZ, 0x1 ;  /* 0x00000001ff0c7424 */ /* 0x000fe400078e00ff */
[----:B------:R-:W-:-:S07]  /*242e0*/  IMAD.MOV.U32 R13, RZ, RZ, RZ ;  /* 0x000000ffff0d7224 */ /* 0x000fce00078e00ff */
[----:B------:R-:W-:-:S07]  /*242f0*/  LEPC R20, `(.L_x_1703) ;  /* 0x000000001014794e */ /* 0x000fce0000000000 */
[----:B----4-:R-:W-:Y:S05]  /*24300*/  CALL.ABS.NOINC R2 ;  /* 0x0000000002007343 */ /* 0x010fea0003c00000 */
.L_x_1703:
[----:B------:R-:W4:Y:S02]  /*24310*/  LDL R2, [R1+0x20] ;  /* 0x0000200001027983 */ /* 0x000f240000100800 */
[----:B----4-:R-:W-:-:S04]  /*24320*/  IADD3 R0, R2, 0x400, RZ ;  /* 0x0000040002007810 */ /* 0x010fc80007ffe0ff */
[----:B------:R-:W-:-:S13]  /*24330*/  LOP3.LUT P0, RZ, R0, 0x3ff, RZ, 0xc0, !PT ;  /* 0x000003ff00ff7812 */ /* 0x000fda000780c0ff */
[----:B------:R-:W-:Y:S05]  /*24340*/  @!P0 BRA `(.L_x_1704) ;  /* 0x0000000000808947 */ /* 0x000fea0003800000 */
[----:B------:R-:W-:Y:S01]  /*24350*/  MOV R0, 0x0 ;  /* 0x0000000000007802 */ /* 0x000fe20000000f00 */
[----:B------:R-:W-:Y:S01]  /*24360*/  ULDC.64 UR6, c[0x4][0x1b8] ;  /* 0x01006e0000067ab9 */ /* 0x000fe20000000a00 */
[----:B------:R-:W-:Y:S01]  /*24370*/  ULDC.64 UR8, c[0x4][0x1c0] ;  /* 0x0100700000087ab9 */ /* 0x000fe20000000a00 */
[----:B------:R-:W-:Y:S01]  /*24380*/  ULDC.64 UR4, c[0x4][0x148] ;  /* 0x0100520000047ab9 */ /* 0x000fe20000000a00 */
[----:B------:R4:W4:Y:S01]  /*24390*/  LDC.64 R2, c[0x4][R0] ;  /* 0x0100000000027b82 */ /* 0x0009220000000a00 */
[----:B------:R-:W-:Y:S01]  /*243a0*/  IMAD.U32 R4, RZ, RZ, UR6 ;  /* 0x00000006ff047e24 */ /* 0x000fe2000f8e00ff */
[----:B---3--:R-:W-:Y:S01]  /*243b0*/  MOV R6, UR8 ;  /* 0x0000000800067c02 */ /* 0x008fe20008000f00 */
[----:B------:R-:W-:Y:S01]  /*243c0*/  IMAD.U32 R5, RZ, RZ, UR7 ;  /* 0x00000007ff057e24 */ /* 0x000fe2000f8e00ff */
[----:B0-----:R-:W-:Y:S01]  /*243d0*/  MOV R11, UR5 ;  /* 0x00000005000b7c02 */ /* 0x001fe20008000f00 */
[----:B-12---:R-:W-:Y:S01]  /*243e0*/  IMAD.U32 R7, RZ, RZ, UR9 ;  /* 0x00000009ff077e24 */ /* 0x006fe2000f8e00ff */
[----:B------:R-:W-:Y:S01]  /*243f0*/  MOV R13, RZ ;  /* 0x000000ff000d7202 */ /* 0x000fe20000000f00 */
[----:B------:R-:W-:-:S02]  /*24400*/  IMAD.U32 R10, RZ, RZ, UR4 ;  /* 0x00000004ff0a7e24 */ /* 0x000fc4000f8e00ff */
[----:B------:R-:W-:Y:S02]  /*24410*/  IMAD.MOV.U32 R8, RZ, RZ, 0x70 ;  /* 0x00000070ff087424 */ /* 0x000fe400078e00ff */
[----:B------:R-:W-:-:S07]  /*24420*/  IMAD.MOV.U32 R12, RZ, RZ, 0x1 ;  /* 0x00000001ff0c7424 */ /* 0x000fce00078e00ff */
[----:B------:R-:W-:-:S07]  /*24430*/  LEPC R20, `(.L_x_1705) ;  /* 0x000000001014794e */ /* 0x000fce0000000000 */
[----:B----4-:R-:W-:Y:S05]  /*24440*/  CALL.ABS.NOINC R2 ;  /* 0x0000000002007343 */ /* 0x010fea0003c00000 */
.L_x_1705:
        /* <DEDUP_REMOVED lines=10> */
[----:B------:R-:W-:Y:S01]  /*244f0*/  MOV R13, RZ ;  /* 0x000000ff000d7202 */ /* 0x000fe20000000f00 */
[----:B------:R-:W-:-:S02]  /*24500*/  IMAD.U32 R10, RZ, RZ, UR8 ;  /* 0x00000008ff0a7e24 */ /* 0x000fc4000f8e00ff */
[----:B------:R-:W-:Y:S02]  /*24510*/  IMAD.MOV.U32 R8, RZ, RZ, 0x70 ;  /* 0x00000070ff087424 */ /* 0x000fe400078e00ff */
[----:B------:R-:W-:-:S07]  /*24520*/  IMAD.MOV.U32 R12, RZ, RZ, 0x1 ;  /* 0x00000001ff0c7424 */ /* 0x000fce00078e00ff */
[----:B------:R-:W-:-:S07]  /*24530*/  LEPC R20, `(.L_x_1704) ;  /* 0x000000001014794e */ /* 0x000fce0000000000 */
[----:B0-----:R-:W-:Y:S05]  /*24540*/  CALL.ABS.NOINC R2 ;  /* 0x0000000002007343 */ /* 0x001fea0003c00000 */
.L_x_1704:
[----:B------:R-:W4:Y:S01]  /*24550*/  LDL.LU R4, [R1+0x2c] ;  /* 0x00002c0001047983 */ /* 0x000f220000300800 */
[----:B------:R-:W0:Y:S01]  /*24560*/  LDC R0, c[0x0][0x428] ;  /* 0x00010a00ff007b82 */ /* 0x000e220000000800 */
[----:B------:R-:W-:Y:S01]  /*24570*/  ULDC.64 UR4, c[0x0][0x9f8] ;  /* 0x00027e0000047ab9 */ /* 0x000fe20000000a00 */
[----:B------:R-:W-:Y:S01]  /*24580*/  MOV R5, R19 ;  /* 0x0000001300057202 */ /* 0x000fe20000000f00 */
[----:B------:R-:W-:Y:S01]  /*24590*/  ULDC.64 UR6, c[0x0][0x208] ;  /* 0x0000820000067ab9 */ /* 0x000fe20000000a00 */
[----:B0-----:R-:W-:Y:S01]  /*245a0*/  ISETP.NE.AND P0, PT, R0, 0x1, PT ;  /* 0x000000010000780c */ /* 0x001fe20003f05270 */
[----:B------:R-:W-:-:S12]  /*245b0*/  IMAD.MOV.U32 R0, RZ, RZ, R18 ;  /* 0x000000ffff007224 */ /* 0x000fd800078e0012 */
[----:B------:R-:W0:Y:S08]  /*245c0*/  @P0 LDC R3, c[0x0][0x42c] ;  /* 0x00010b00ff030b82 */ /* 0x000e300000000800 */
[----:B------:R-:W1:Y:S01]  /*245d0*/  @P0 LDC R2, c[0x0][0x430] ;  /* 0x00010c00ff020b82 */ /* 0x000e620000000800 */
[----:B0-----:R-:W-:-:S05]  /*245e0*/  @P0 IMAD.HI.U32 R3, R18, R3, RZ ;  /* 0x0000000312030227 */ /* 0x001fca00078e00ff */
[----:B-1----:R-:W-:Y:S02]  /*245f0*/  @P0 SHF.R.U32.HI R0, RZ, R2, R3 ;  /* 0x00000002ff000219 */ /* 0x002fe40000011603 */
[----:B------:R-:W-:-:S04]  /*24600*/  ISETP.NE.U32.AND P0, PT, RZ, UR4, PT ;  /* 0x00000004ff007c0c */ /* 0x000fc8000bf05070 */
[----:B------:R-:W-:Y:S01]  /*24610*/  ISETP.NE.AND.EX P0, PT, RZ, UR5, PT, P0 ;  /* 0x00000005ff007c0c */ /* 0x000fe2000bf05300 */
[----:B------:R-:W-:-:S12]  /*24620*/  ULDC.64 UR4, c[0x0][0xa00] ;  /* 0x0002800000047ab9 */ /* 0x000fd80000000a00 */
[----:B--23--:R-:W0:Y:S02]  /*24630*/  @P0 LDC.64 R6, c[0x0][0x9f8] ;  /* 0x00027e00ff060b82 */ /* 0x00ce240000000a00 */
[----:B0-----:R-:W-:-:S05]  /*24640*/  @P0 IMAD.WIDE R6, R19, 0x4, R6 ;  /* 0x0000000413060825 */ /* 0x001fca00078e0206 */
[----:B------:R0:W5:Y:S01]  /*24650*/  @P0 LDG.E R5, desc[UR6][R6.64] ;  /* 0x0000000606050981 */ /* 0x000162000c1e1900 */
[----:B------:R-:W-:-:S04]  /*24660*/  ISETP.NE.U32.AND P0, PT, RZ, UR4, PT ;  /* 0x00000004ff007c0c */ /* 0x000fc8000bf05070 */
[----:B------:R-:W-:-:S04]  /*24670*/  ISETP.NE.AND.EX P0, PT, RZ, UR5, PT, P0 ;  /* 0x00000005ff007c0c */ /* 0x000fc8000bf05300 */
[----:B------:R-:W-:Y:S01]  /*24680*/  SEL R2, R19, RZ, !P0 ;  /* 0x000000ff13027207 */ /* 0x000fe20004000000 */
[----:B----4-:R-:W-:Y:S02]  /*24690*/  IMAD R3, R17, 0x80, R4 ;  /* 0x0000008011037824 */ /* 0x010fe400078e0204 */
[----:B------:R-:W1:Y:S02]  /*246a0*/  S2R R4, SR_TID.X ;  /* 0x0000000000047919 */ /* 0x000e640000002100 */
[----:B-1----:R-:W-:-:S04]  /*246b0*/  LOP3.LUT R4, R4, 0x1f, RZ, 0xc0, !PT ;  /* 0x0000001f04047812 */ /* 0x002fc800078ec0ff */
[----:B------:R-:W-:-:S04]  /*246c0*/  ISETP.NE.AND P6, PT, R4, RZ, PT ;  /* 0x000000ff0400720c */ /* 0x000fc80003fc5270 */
[----:B------:R-:W-:-:S09]  /*246d0*/  PLOP3.LUT P1, PT, P6, PT, PT, 0x8, 0x0 ;  /* 0x000000000000781c */ /* 0x000fd2000372e170 */
[----:B------:R-:W-:-:S05]  /*246e0*/  VOTEU.ALL UP1, P6 ;  /* 0x00000000003f7886 */ /* 0x000fca0003020000 */
[----:B------:R-:W-:-:S04]  /*246f0*/  @!UP1 UIADD3 UR8, UP0, UR36, 0x270, URZ ;  /* 0x0000027024089890 */ /* 0x000fc8000ff1e03f */
[----:B------:R-:W-:-:S03]  /*24700*/  @!UP1 UIADD3.X UR9, URZ, UR37, URZ, UP0, !UPT ;  /* 0x000000253f099290 */ /* 0x000fc600087fe43f */
[----:B0-----:R-:W-:-:S09]  /*24710*/  VOTEU.ALL UP0, P6 ;  /* 0x00000000003f7886 */ /* 0x001fd20003000000 */
.L_x_1706:
        /* <DEDUP_REMOVED lines=16> */
.L_x_1707:
        /* <DEDUP_REMOVED lines=15> */
.L_x_1708:
        /* <DEDUP_REMOVED lines=15> */
.L_x_1709:
        /* <DEDUP_REMOVED lines=9> */
[----:B------:R-:W2:Y:S01]  /*24a90*/  LDL R4, [R1+0x24] ;  /* 0x0000240001047983 */ /* 0x000ea20000100800 */
[----:B------:R-:W0:Y:S01]  /*24aa0*/  LDC.64 R8, c[0x0][0x3f8] ;  /* 0x0000fe00ff087b82 */ /* 0x000e220000000a00 */
[----:B------:R-:W-:Y:S02]  /*24ab0*/  ULDC.64 UR4, c[0x0][0xa08] ;  /* 0x0002820000047ab9 */ /* 0x000fe40000000a00 */
[----:B0-----:R-:W-:Y:S01]  /*24ac0*/  LOP3.LUT P0, RZ, R8, UR4, RZ, 0xfc, !PT ;  /* 0x0000000408ff7c12 */ /* 0x001fe2000f80fcff */
[----:B------:R-:W-:-:S03]  /*24ad0*/  UMOV UR4, 0xffffffff ;  /* 0xffffffff00047882 */ /* 0x000fc60000000000 */
[----:B------:R-:W-:-:S04]  /*24ae0*/  LOP3.LUT P0, RZ, R9, UR5, RZ, 0xfc, P0 ;  /* 0x0000000509ff7c12 */ /* 0x000fc8000800fcff */
[----:B-----5:R-:W-:Y:S01]  /*24af0*/  SEL R6, R5, RZ, !P0 ;  /* 0x000000ff05067207 */ /* 0x020fe20004000000 */
[----:B--2---:R-:W-:Y:S01]  /*24b00*/  VIADD R4, R4, 0xffffffff ;  /* 0xffffffff04047836 */ /* 0x004fe20000000000 */
[----:B------:R-:W-:Y:S07]  /*24b10*/  BRA.DIV UR4, `(.L_x_1710) ;  /* 0x0000005604b47947 */ /* 0x000fee000b800000 */
.L_x_1894:
[----:B------:R-:W-:Y:S01]  /*24b20*/  UMOV UR4, 0xffffffff ;  /* 0xffffffff00047882 */ /* 0x000fe20000000000 */
[----:B------:R-:W-:Y:S02]  /*24b30*/  SHF.R.S32.HI R17, RZ, 0x1f, R5 ;  /* 0x0000001fff117819 */ /* 0x000fe40000011405 */
[----:B------:R-:W-:Y:S05]  /*24b40*/  BRA.DIV UR4, `(.L_x_1711) ;  /* 0x0000005604dc7947 */ /* 0x000fea000b800000 */
[----:B------:R-:W-:-:S13]  /*24b50*/  ELECT P6, URZ, PT ;  /* 0x00000000003f782f */ /* 0x000fda00038c0000 */
.L_x_1897:
[----:B------:R-:W-:Y:S05]  /*24b60*/  @!P6 BRA `(.L_x_1712) ;  /* 0x000000040038e947 */ /* 0x000fea0003800000 */
[----:B------:R-:W-:-:S04]  /*24b70*/  ISETP.NE.U32.AND P0, PT, R8, RZ, PT ;  /* 0x000000ff0800720c */ /* 0x000fc80003f05070 */
        /* <DEDUP_REMOVED lines=20> */
.L_x_1713:
        /* <DEDUP_REMOVED lines=9> */
.L_x_1898:
        /* <DEDUP_REMOVED lines=11> */
.L_x_1715:
[----:B------:R-:W2:Y:S01]  /*24e00*/  LDL R11, [R1] ;  /* 0x00000000010b7983 */ /* 0x000ea20000100800 */
[----:B------:R-:W-:-:S03]  /*24e10*/  MOV R12, 0x400 ;  /* 0x00000400000c7802 */ /* 0x000fc60000000f00 */
[----:B0-----:R-:W3:Y:S01]  /*24e20*/  LDL R10, [R1+0x4] ;  /* 0x00000400010a7983 */ /* 0x001ee20000100800 */
[----:B------:R-:W0:Y:S01]  /*24e30*/  S2R R13, SR_CgaCtaId ;  /* 0x00000000000d7919 */ /* 0x000e220000008800 */
        /* <DEDUP_REMOVED lines=33> */
.L_x_1712:
        /* <DEDUP_REMOVED lines=55> */
.L_x_1899:
[----:B------:R-:W-:Y:S05]  /*253c0*/  BSYNC B0 ;  /* 0x0000000000007941 */ /* 0x000fea0003800000 */
.L_x_1716:
[----:B0-----:R-:W2:Y:S04]  /*253d0*/  LDL R3, [R1+0x24] ;  /* 0x0000240001037983 */ /* 0x001ea80000100800 */
[----:B------:R-:W3:Y:S01]  /*253e0*/  LDL R10, [R1+0x18] ;  /* 0x00001800010a7983 */ /* 0x000ee20000100800 */
[----:B------:R-:W-:Y:S01]  /*253f0*/  BSSY B0, `(.L_x_1718) ;  /* 0x00001cd000007945 */ /* 0x000fe20003800000 */
[----:B--2---:R-:W-:-:S05]  /*25400*/  VIADD R7, R3, 0xfffffffe ;  /* 0xfffffffe03077836 */ /* 0x004fca0000000000 */
[----:B---3--:R-:W-:-:S13]  /*25410*/  ISETP.GE.AND P0, PT, R7, R10, PT ;  /* 0x0000000a0700720c */ /* 0x008fda0003f06270 */
[----:B------:R-:W-:Y:S05]  /*25420*/  @!P0 BRA `(.L_x_1719) ;  /* 0x0000001c00248947 */ /* 0x000fea0003800000 */
[----:B------:R-:W-:Y:S01]  /*25430*/  LOP3.LUT R2, RZ, R10, RZ, 0x33, !PT ;  /* 0x0000000aff027212 */ /* 0x000fe200078e33ff */
[----:B------:R-:W-:Y:S01]  /*25440*/  BSSY B1, `(.L_x_1720) ;  /* 0x000009b000017945 */ /* 0x000fe20003800000 */
[----:B------:R-:W-:-:S04]  /*25450*/  IADD3 R13, -R3, RZ, RZ ;  /* 0x000000ff030d7210 */ /* 0x000fc80007ffe1ff */
        /* <DEDUP_REMOVED lines=29> */
[----:B------:R-:W-:Y:S01]  /*25630*/  IMAD.WIDE.U32 R10, R5, UR4, R2 ;  /* 0x00000004050a7c25 */ /* 0x000fe2000f8e0002 */
[----:B------:R-:W-:-:S03]  /*25640*/  IADD3 R2, -R2, RZ, RZ ;  /* 0x000000ff02027210 */ /* 0x000fc60007ffe1ff */
[----:B------:R-:W-:Y:S01]  /*25650*/  IMAD.IADD R15, R15, 0x1, R11 ;  /* 0x000000010f0f7824 */ /* 0x000fe200078e020b */
[----:B------:R-:W-:Y:S01]  /*25660*/  LEA R8, P0, R10, R8, 0x2 ;  /* 0x000000080a087211 */ /* 0x000fe200078010ff */
[----:B------:R-:W-:-:S03]  /*25670*/  IMAD R7, R18, R2, R7 ;  /* 0x0000000212077224 */ /* 0x000fc600078e0207 */
[----:B------:R-:W-:-:S05]  /*25680*/  LEA.HI.X R9, R10, R9, R15, 0x2, P0 ;  /* 0x000000090a097211 */ /* 0x000fca00000f140f */
[----:B------:R0:W5:Y:S04]  /*25690*/  LDG.E R2, desc[UR6][R8.64] ;  /* 0x0000000608027981 */ /* 0x000168000c1e1900 */
.L_x_1724:
[----:B0-----:R-:W0:Y:S01]  /*256a0*/  S2R R8, SR_CgaCtaId ;  /* 0x0000000000087919 */ /* 0x001e220000008800 */
[----:B------:R-:W-:-:S04]  /*256b0*/  MOV R3, 0x400 ;  /* 0x0000040000037802 */ /* 0x000fc80000000f00 */
[----:B0-----:R-:W-:Y:S02]  /*256c0*/  LEA R3, R8, R3, 0x18 ;  /* 0x0000000308037211 */ /* 0x001fe400078ec0ff */
[----:B------:R-:W-:-:S03]  /*256d0*/  SHF.L.U32 R8, R14, 0x1f, RZ ;  /* 0x0000001f0e087819 */ /* 0x000fc600000006ff */
[----:B------:R-:W-:-:S04]  /*256e0*/  IMAD R3, R12, 0x8, R3 ;  /* 0x000000080c037824 */ /* 0x000fc800078e0203 */
[----:B------:R-:W0:Y:S02]  /*256f0*/  SYNCS.PHASECHK.TRANS64.TRYWAIT P0, [R3+URZ+0x30840], R8 ;  /* 0x03084008030075a7 */ /* 0x000e24000800017f */
[----:B0-----:R-:W-:Y:S05]  /*25700*/  @!P0 BRA `(.L_x_1725) ;  /* 0x0000004c00408947 */ /* 0x001fea0003800000 */
.L_x_1900:
        /* <DEDUP_REMOVED lines=11> */
.L_x_1726:
[----:B------:R-:W2:Y:S04]  /*257c0*/  LDL R15, [R1+0x4] ;  /* 0x00000400010f7983 */ /* 0x000ea80000100800 */
[----:B0-----:R-:W3:Y:S01]  /*257d0*/  LDL.LU R8, [R1+0x8] ;  /* 0x0000080001087983 */ /* 0x001ee20000300800 */
        /* <DEDUP_REMOVED lines=8> */
[----:B0-----:R-:W-:-:S04]  /*25860*/  LEA R10, R11, R10, 0x18 ;  /* 0x0000000a0b0a7211 */ /* 0x001fc800078ec0ff */
[----:B------:R-:W-:-:S04]  /*25870*/  LEA R3, R12, R10, 0xf ;  /* 0x0000000a0c037211 */ /* 0x000fc800078e78ff */
        /* <DEDUP_REMOVED lines=29> */
.L_x_1901:
        /* <DEDUP_REMOVED lines=10> */
.L_x_1728:
[----:B------:R-:W2:Y:S02]  /*25af0*/  LDL R8, [R1+0x14] ;  /* 0x0000140001087983 */ /* 0x000ea40000100800 */
[----:B--2---:R-:W-:-:S13]  /*25b00*/  LOP3.LUT P0, RZ, R8, 0x40, RZ, 0xc0, !PT ;  /* 0x0000004008ff7812 */ /* 0x004fda000780c0ff */
[----:B------:R-:W-:Y:S05]  /*25b10*/  @P0 BRA `(.L_x_1729) ;  /* 0x0000000000040947 */ /* 0x000fea0003800000 */
[----:B------:R-:W-:Y:S01]  /*25b20*/  BPT.TRAP 0x1 ;  /* 0x000000040000795c */ /* 0x000fe20000300000 */
.L_x_1729:
[----:B------:R-:W2:Y:S01]  /*25b30*/  LDL.LU R9, [R1] ;  /* 0x0000000001097983 */ /* 0x000ea20000300800 */
        /* <DEDUP_REMOVED lines=14> */
[----:B------:R-:W-:Y:S01]  /*25c20*/  IMAD.MOV.U32 R6, RZ, RZ, R2 ;  /* 0x000000ffff067224 */ /* 0x000fe200078e0002 */
[----:B--2---:R-:W-:Y:S02]  /*25c30*/  LEA R4, R9, R10, 0xf ;  /* 0x0000000a09047211 */ /* 0x004fe400078e78ff */
[----:B---3--:R-:W-:Y:S02]  /*25c40*/  R2UR UR5, R8 ;  /* 0x00000000080572ca */ /* 0x008fe400000e0000 */
[----:B------:R-:W-:-:S11]  /*25c50*/  R2UR UR16, R4 ;  /* 0x00000000041072ca */ /* 0x000fd600000e0000 */
[----:B------:R-:W-:Y:S02]  /*25c60*/  ULEA UR11, UR11, UR5, 0x6 ;  /* 0x000000050b0b7291 */ /* 0x000fe4000f8e303f */
        /* <DEDUP_REMOVED lines=9> */
[----:B------:R0:W-:Y:S01]  /*25d00*/  UTMALDG.4D [UR8], [UR4], desc[UR6] ;  /* 0x00000608040075b4 */ /* 0x0001e20008019000 */
[----:B------:R-:W-:Y:S01]  /*25d10*/  IMAD.MOV.U32 R4, RZ, RZ, R7 ;  /* 0x000000ffff047224 */ /* 0x000fe200078e0007 */
        /* <DEDUP_REMOVED lines=8> */
.L_x_1723:
[----:B------:R-:W-:Y:S05]  /*25da0*/  BSYNC B2 ;  /* 0x0000000000027941 */ /* 0x000fea0003800000 */
.L_x_1722:
[----:B------:R-:W2:Y:S04]  /*25db0*/  LDL R2, [R1+0x24] ;  /* 0x0000240001027983 */ /* 0x000ea80000100800 */
[----:B------:R0:W-:Y:S04]  /*25dc0*/  STL [R1+0x8], R14 ;  /* 0x0000080e01007387 */ /* 0x0001e80000100800 */
[----:B------:R0:W-:Y:S02]  /*25dd0*/  STL [R1], R12 ;  /* 0x0000000c01007387 */ /* 0x0001e40000100800 */
[----:B0-2---:R-:W-:-:S07]  /*25de0*/  IADD3 R7, R2, -0x3, RZ ;  /* 0xfffffffd02077810 */ /* 0x005fce0007ffe0ff */
.L_x_1721:
[----:B------:R-:W-:Y:S05]  /*25df0*/  BSYNC B1 ;  /* 0x0000000000017941 */ /* 0x000fea0003800000 */
.L_x_1720:
[----:B------:R-:W2:Y:S01]  /*25e00*/  LDL.LU R2, [R1+0x24] ;  /* 0x0000240001027983 */ /* 0x000ea20000300800 */
[----:B------:R-:W-:Y:S01]  /*25e10*/  VIADD R13, R13, 0xfffffffe ;  /* 0xfffffffe0d0d7836 */ /* 0x000fe20000000000 */
[----:B--2---:R-:W-:-:S04]  /*25e20*/  LOP3.LUT R2, RZ, R2, RZ, 0x33, !PT ;  /* 0x00000002ff027212 */ /* 0x004fc800078e33ff */
[----:B------:R-:W-:-:S13]  /*25e30*/  ISETP.NE.AND P0, PT, R13, R2, PT ;  /* 0x000000020d00720c */ /* 0x000fda0003f05270 */
[----:B------:R-:W-:Y:S05]  /*25e40*/  @!P0 BRA `(.L_x_1719) ;  /* 0x00000010009c8947 */ /* 0x000fea0003800000 */
[----:B------:R-:W-:-:S07]  /*25e50*/  IMAD.MOV.U32 R13, RZ, RZ, R6 ;  /* 0x000000ffff0d7224 */ /* 0x000fce00078e0006 */
.L_x_1746:
[----:B------:R-:W2:Y:S04]  /*25e60*/  LDL R3, [R1] ;  /* 0x0000000001037983 */ /* 0x000ea80000100800 */
[----:B------:R-:W3:Y:S01]  /*25e70*/  LDL R2, [R1+0x8] ;  /* 0x0000080001027983 */ /* 0x000ee20000100800 */
[----:B------:R-:W-:Y:S05]  /*25e80*/  YIELD ;  /* 0x0000000000007946 */ /* 0x000fea0003800000 */
[----:B------:R-:W-:Y:S01]  /*25e90*/  BSSY B1, `(.L_x_1730) ;  /* 0x000008e000017945 */ /* 0x000fe20003800000 */
[----:B--2---:R-:W-:-:S04]  /*25ea0*/  IADD3 R8, R3, 0x1, RZ ;  /* 0x0000000103087810 */ /* 0x004fc80007ffe0ff */
        /* <DEDUP_REMOVED lines=20> */
[C---:B------:R-:W-:Y:S01]  /*25ff0*/  IMAD R10, R5.reuse, UR7, R10 ;  /* 0x00000007050a7c24 */ /* 0x040fe2000f8e020a */
[----:B------:R-:W-:Y:S01]  /*26000*/  IADD3 R12, -R2, RZ, RZ ;  /* 0x000000ff020c7210 */ /* 0x000fe20007ffe1ff */
[----:B------:R-:W-:-:S04]  /*26010*/  IMAD.WIDE.U32 R2, R5, UR6, R2 ;  /* 0x0000000605027c25 */ /* 0x000fc8000f8e0002 */
[----:B------:R-:W-:Y:S01]  /*26020*/  IMAD.IADD R3, R10, 0x1, R3 ;  /* 0x000000010a037824 */ /* 0x000fe200078e0203 */
[----:B------:R-:W-:Y:S01]  /*26030*/  LEA R10, P0, R2, UR4, 0x2 ;  /* 0x00000004020a7c11 */ /* 0x000fe2000f8010ff */
[----:B------:R-:W-:-:S03]  /*26040*/  IMAD R12, R11, R12, R7 ;  /* 0x0000000c0b0c7224 */ /* 0x000fc600078e0207 */
[----:B------:R-:W-:-:S05]  /*26050*/  LEA.HI.X R11, R2, UR5, R3, 0x2, P0 ;  /* 0x00000005020b7c11 */ /* 0x000fca00080f1403 */
[----:B------:R0:W5:Y:S04]  /*26060*/  LDG.E R13, desc[UR8][R10.64] ;  /* 0x000000080a0d7981 */ /* 0x000168000c1e1900 */
.L_x_1732:
[----:B------:R-:W1:Y:S01]  /*26070*/  S2R R3, SR_CgaCtaId ;  /* 0x0000000000037919 */ /* 0x000e620000008800 */
[----:B------:R-:W-:-:S04]  /*26080*/  MOV R2, 0x400 ;  /* 0x0000040000027802 */ /* 0x000fc80000000f00 */
[----:B-1----:R-:W-:Y:S02]  /*26090*/  LEA R2, R3, R2, 0x18 ;  /* 0x0000000203027211 */ /* 0x002fe400078ec0ff */
[----:B------:R-:W-:-:S03]  /*260a0*/  SHF.L.U32 R3, R9, 0x1f, RZ ;  /* 0x0000001f09037819 */ /* 0x000fc600000006ff */
[----:B------:R-:W-:-:S04]  /*260b0*/  IMAD R2, R8, 0x8, R2 ;  /* 0x0000000808027824 */ /* 0x000fc800078e0202 */
[----:B------:R-:W1:Y:S02]  /*260c0*/  SYNCS.PHASECHK.TRANS64.TRYWAIT P0, [R2+URZ+0x30840], R3 ;  /* 0x03084003020075a7 */ /* 0x000e64000800017f */
[----:B-1----:R-:W-:Y:S05]  /*260d0*/  @!P0 BRA `(.L_x_1733) ;  /* 0x0000004000f48947 */ /* 0x002fea0003800000 */
.L_x_1902:
[----:B0-----:R-:W0:Y:S02]  /*260e0*/  S2R R10, SR_TID.X ;  /* 0x00000000000a7919 */ /* 0x001e240000002100 */
[----:B0-----:R-:W-:-:S04]  /*260f0*/  LOP3.LUT R10, R10, 0x7f, RZ, 0xc0, !PT ;  /* 0x0000007f0a0a7812 */ /* 0x001fc800078ec0ff */
[----:B------:R-:W-:-:S13]  /*26100*/  ISETP.NE.AND P0, PT, R10, RZ, PT ;  /* 0x000000ff0a00720c */ /* 0x000fda0003f05270 */
[----:B------:R-:W-:Y:S05]  /*26110*/  @P0 BRA `(.L_x_1734) ;  /* 0x00000000001c0947 */ /* 0x000fea0003800000 */
[----:B------:R-:W0:Y:S01]  /*26120*/  S2R R10, SR_TID.X ;  /* 0x00000000000a7919 */ /* 0x000e220000002100 */
[----:B-1----:R-:W-:-:S04]  /*26130*/  MOV R3, 0x8000 ;  /* 0x0000800000037802 */ /* 0x002fc80000000f00 */
[----:B------:R2:W-:Y:S01]  /*26140*/  SYNCS.ARRIVE.TRANS64 RZ, [R2+URZ+0x30830], R3 ;  /* 0x0308300302ff79a7 */ /* 0x0005e2000800003f */
[----:B0-----:R-:W-:-:S04]  /*26150*/  LOP3.LUT R10, R10, 0x1f, RZ, 0xc0, !PT ;  /* 0x0000001f0a0a7812 */ /* 0x001fc800078ec0ff */
[----:B------:R-:W-:-:S13]  /*26160*/  ISETP.NE.AND P1, PT, R10, RZ, PT ;  /* 0x000000ff0a00720c */ /* 0x000fda0003f25270 */
[----:B--2---:R-:W-:Y:S05]  /*26170*/  @!P1 BRA `(.L_x_1734) ;  /* 0x0000000000049947 */ /* 0x004fea0003800000 */
[----:B------:R-:W-:Y:S01]  /*26180*/  BPT.TRAP 0x1 ;  /* 0x000000040000795c */ /* 0x000fe20000300000 */
.L_x_1734:
        /* <DEDUP_REMOVED lines=41> */
.L_x_1903:
        /* <DEDUP_REMOVED lines=10> */
.L_x_1736:
[----:B------:R-:W2:Y:S02]  /*264c0*/  LDL R3, [R1+0x14] ;  /* 0x0000140001037983 */ /* 0x000ea40000100800 */
[----:B--2---:R-:W-:-:S13]  /*264d0*/  LOP3.LUT P0, RZ, R3, 0x40, RZ, 0xc0, !PT ;  /* 0x0000004003ff7812 */ /* 0x004fda000780c0ff */
[----:B------:R-:W-:Y:S05]  /*264e0*/  @P0 BRA `(.L_x_1737) ;  /* 0x0000000000040947 */ /* 0x000fea0003800000 */
[----:B------:R-:W-:Y:S01]  /*264f0*/  BPT.TRAP 0x1 ;  /* 0x000000040000795c */ /* 0x000fe20000300000 */
.L_x_1737:
        /* <DEDUP_REMOVED lines=16> */
[----:B------:R-:W-:Y:S01]  /*26600*/  MOV R6, R13 ;  /* 0x0000000d00067202 */ /* 0x000fe20000000f00 */
        /* <DEDUP_REMOVED lines=22> */
.L_x_1731:
[----:B------:R-:W-:Y:S05]  /*26770*/  BSYNC B1 ;  /* 0x0000000000017941 */ /* 0x000fea0003800000 */
.L_x_1730:
        /* <DEDUP_REMOVED lines=11> */
[----:B------:R-:W-:Y:S02]  /*26830*/  MOV R10, R11 ;  /* 0x0000000b000a7202 */ /* 0x000fe40000000f00 */
        /* <DEDUP_REMOVED lines=16> */
[----:B------:R-:W-:-:S05]  /*26940*/  IMAD.WIDE.U32 R2, R5, UR6, R2 ;  /* 0x0000000605027c25 */ /* 0x000fca000f8e0002 */
[----:B------:R-:W-:Y:S02]  /*26950*/  IADD3 R3, R12, R3, RZ ;  /* 0x000000030c037210 */ /* 0x000fe40007ffe0ff */
[----:B------:R-:W-:-:S04]  /*26960*/  LEA R12, P0, R2, UR4, 0x2 ;  /* 0x00000004020c7c11 */ /* 0x000fc8000f8010ff */
[----:B------:R-:W-:-:S06]  /*26970*/  LEA.HI.X R13, R2, UR5, R3, 0x2, P0 ;  /* 0x00000005020d7c11 */ /* 0x000fcc00080f1403 */
[----:B------:R1:W5:Y:S03]  /*26980*/  LDG.E R13, desc[UR8][R12.64] ;  /* 0x000000080c0d7981 */ /* 0x000366000c1e1900 */
.L_x_1740:
[----:B------:R-:W2:Y:S01]  /*26990*/  S2R R3, SR_CgaCtaId ;  /* 0x0000000000037919 */ /* 0x000ea20000008800 */
[----:B------:R-:W-:-:S04]  /*269a0*/  MOV R2, 0x400 ;  /* 0x0000040000027802 */ /* 0x000fc80000000f00 */
[----:B--2---:R-:W-:Y:S02]  /*269b0*/  LEA R2, R3, R2, 0x18 ;  /* 0x0000000203027211 */ /* 0x004fe400078ec0ff */
[----:B------:R-:W-:-:S03]  /*269c0*/  SHF.L.U32 R3, R14, 0x1f, RZ ;  /* 0x0000001f0e037819 */ /* 0x000fc600000006ff */
[----:B------:R-:W-:-:S04]  /*269d0*/  IMAD R2, R15, 0x8, R2 ;  /* 0x000000080f027824 */ /* 0x000fc800078e0202 */
[----:B------:R-:W2:Y:S02]  /*269e0*/  SYNCS.PHASECHK.TRANS64.TRYWAIT P0, [R2+URZ+0x30840], R3 ;  /* 0x03084003020075a7 */ /* 0x000ea4000800017f */
[----:B--2---:R-:W-:Y:S05]  /*269f0*/  @!P0 BRA `(.L_x_1741) ;  /* 0x0000003800d48947 */ /* 0x004fea0003800000 */
.L_x_1904:
        /* <DEDUP_REMOVED lines=11> */
.L_x_1742:
        /* <DEDUP_REMOVED lines=16> */
[----:B0-----:R-:W-:-:S04]  /*26bb0*/  LEA R3, R12, R3, 0x18 ;  /* 0x000000030c037211 */ /* 0x001fc800078ec0ff */
[----:B---3--:R-:W-:Y:S02]  /*26bc0*/  LEA R2, R15, R3, 0xf ;  /* 0x000000030f027211 */ /* 0x008fe400078e78ff */
[----:B----4-:R-:W-:Y:S02]  /*26bd0*/  R2UR UR5, R14 ;  /* 0x000000000e0572ca */ /* 0x010fe400000e0000 */
[----:B------:R-:W-:Y:S01]  /*26be0*/  R2UR UR14, R2 ;  /* 0x00000000020e72ca */ /* 0x000fe200000e0000 */
[----:B------:R-:W-:-:S10]  /*26bf0*/  IMAD R2, R8, 0x8, R3 ;  /* 0x0000000808027824 */ /* 0x000fd400078e0203 */
        /* <DEDUP_REMOVED lines=19> */
.L_x_1905:
        /* <DEDUP_REMOVED lines=10> */
.L_x_1744:
[----:B------:R-:W2:Y:S02]  /*26dd0*/  LDL R3, [R1+0x14] ;  /* 0x0000140001037983 */ /* 0x000ea40000100800 */
[----:B--2---:R-:W-:-:S13]  /*26de0*/  LOP3.LUT P0, RZ, R3, 0x40, RZ, 0xc0, !PT ;  /* 0x0000004003ff7812 */ /* 0x004fda000780c0ff */
[----:B------:R-:W-:Y:S05]  /*26df0*/  @P0 BRA `(.L_x_1745) ;  /* 0x0000000000040947 */ /* 0x000fea0003800000 */
[----:B------:R-:W-:Y:S01]  /*26e00*/  BPT.TRAP 0x1 ;  /* 0x000000040000795c */ /* 0x000fe20000300000 */
.L_x_1745:
[----:B------:R-:W2:Y:S01]  /*26e10*/  LDL R3, [R1+0x4] ;  /* 0x0000040001037983 */ /* 0x000ea20000100800 */
[----:B0-----:R-:W-:Y:S01]  /*26e20*/  MOV R9, 0x400 ;  /* 0x0000040000097802 */ /* 0x001fe20000000f00 */
[----:B------:R-:W0:Y:S01]  /*26e30*/  S2R R12, SR_CgaCtaId ;  /* 0x00000000000c7919 */ /* 0x000e220000008800 */
[----:B------:R-:W-:Y:S02]  /*26e40*/  R2UR UR11, R4 ;  /* 0x00000000040b72ca */ /* 0x000fe400000e0000 */
[----:B------:R-:W-:Y:S01]  /*26e50*/  R2UR UR9, R2 ;  /* 0x00000000020972ca */ /* 0x000fe200000e0000 */
[----:B------:R-:W-:Y:S01]  /*26e60*/  UIADD3 UR4, UP0, UR36, 0x470, URZ ;  /* 0x0000047024047890 */ /* 0x000fe2000ff1e03f */
[----:B------:R-:W-:Y:S02]  /*26e70*/  R2UR UR13, R6 ;  /* 0x00000000060d72ca */ /* 0x000fe400000e0000 */
[----:B------:R-:W-:Y:S02]  /*26e80*/  R2UR UR12, R0 ;  /* 0x00000000000c72ca */ /* 0x000fe400000e0000 */
        /* <DEDUP_REMOVED lines=30> */
.L_x_1739:
[----:B------:R-:W-:Y:S05]  /*27070*/  BSYNC B1 ;  /* 0x0000000000017941 */ /* 0x000fea0003800000 */
.L_x_1738:
[----:B------:R-:W2:Y:S01]  /*27080*/  LDL R2, [R1+0x18] ;  /* 0x0000180001027983 */ /* 0x000ea20000100800 */
[----:B------:R-:W-:Y:S02]  /*27090*/  IADD3 R7, R7, -0x2, RZ ;  /* 0xfffffffe07077810 */ /* 0x000fe40007ffe0ff */
[----:B--2---:R-:W-:-:S13]  /*270a0*/  ISETP.GT.AND P0, PT, R11, R2, PT ;  /* 0x000000020b00720c */ /* 0x004fda0003f04270 */
[----:B------:R-:W-:Y:S05]  /*270b0*/  @P0 BRA `(.L_x_1746) ;  /* 0xffffffec00680947 */ /* 0x000fea000383ffff */
.L_x_1719:
[----:B------:R-:W-:Y:S05]  /*270c0*/  BSYNC B0 ;  /* 0x0000000000007941 */ /* 0x000fea0003800000 */
.L_x_1718:
        /* <DEDUP_REMOVED lines=14> */
[----:B-1----:R-:W-:-:S06]  /*271b0*/  LOP3.LUT R8, R8, UR4, RZ, 0xc0, !PT ;  /* 0x0000000408087c12 */ /* 0x002fcc000f8ec0ff */
[----:B------:R-:W1:Y:S01]  /*271c0*/  POPC R8, R8 ;  /* 0x0000000800087309 */ /* 0x000e620000000000 */
[----:B--2---:R-:W1:Y:S02]  /*271d0*/  SHFL.IDX PT, R5, R2, R5, 0x1f ;  /* 0x00001f0502057589 */ /* 0x004e6400000e0000 */
[----:B-1----:R-:W-:-:S07]  /*271e0*/  IADD3 R16, R5, UR39, R8 ;  /* 0x0000002705107c10 */ /* 0x002fce000fffe008 */
.L_x_1748:
[----:B------:R-:W-:Y:S05]  /*271f0*/  BSYNC B0 ;  /* 0x0000000000007941 */ /* 0x000fea0003800000 */
.L_x_1747:
        /* <DEDUP_REMOVED lines=11> */
.L_x_1906:
        /* <DEDUP_REMOVED lines=10> */
.L_x_1752:
[----:B------:R-:W2:Y:S02]  /*27350*/  LDL R2, [R1+0x14] ;  /* 0x0000140001027983 */ /* 0x000ea40000100800 */
[----:B--2---:R-:W-:-:S13]  /*27360*/  LOP3.LUT P0, RZ, R2, 0x40, RZ, 0xc0, !PT ;  /* 0x0000004002ff7812 */ /* 0x004fda000780c0ff */
[----:B------:R-:W-:Y:S05]  /*27370*/  @P0 BRA `(.L_x_1753) ;  /* 0x0000000000040947 */ /* 0x000fea0003800000 */
[----:B------:R-:W-:Y:S01]  /*27380*/  BPT.TRAP 0x1 ;  /* 0x000000040000795c */ /* 0x000fe20000300000 */
.L_x_1753:
[----:B------:R-:W2:Y:S01]  /*27390*/  LDL.LU R8, [R1+0x4] ;  /* 0x0000040001087983 */ /* 0x000ea20000300800 */
[----:B------:R-:W-:-:S03]  /*273a0*/  MOV R5, 0x400 ;  /* 0x0000040000057802 */ /* 0x000fc60000000f00 */
[----:B------:R-:W3:Y:S01]  /*273b0*/  LDL R2, [R1] ;  /* 0x0000000001027983 */ /* 0x000ee20000100800 */
        /* <DEDUP_REMOVED lines=12> */
[----:B--2---:R-:W-:Y:S02]  /*27480*/  R2UR UR5, R8 ;  /* 0x00000000080572ca */ /* 0x004fe400000e0000 */
[----:B---3--:R-:W-:-:S04]  /*27490*/  LEA R2, R2, R5, 0xf ;  /* 0x0000000502027211 */ /* 0x008fc800078e78ff */
        /* <DEDUP_REMOVED lines=20> */
.L_x_1750:
[----:B------:R-:W-:Y:S05]  /*275e0*/  BSYNC B0 ;  /* 0x0000000000007941 */ /* 0x000fea0003800000 */
.L_x_1749:
        /* <DEDUP_REMOVED lines=9> */
.L_x_1702:
[----:B------:R-:W-:Y:S05]  /*27680*/  BSYNC B6 ;  /* 0x0000000000067941 */ /* 0x000fea0003800000 */
.L_x_1700:
[----:B------:R-:W-:-:S03]  /*27690*/  UMOV UR4, 0xffffffff ;  /* 0xffffffff00047882 */ /* 0x000fc60000000000 */
[----:B------:R-:W-:Y:S05]  /*276a0*/  BRA.DIV UR4, `(.L_x_1754) ;  /* 0x0000002e04e47947 */ /* 0x000fea000b800000 */
[----:B------:R0:W0:Y:S04]  /*276b0*/  SHFL.IDX PT, R4, R16, RZ, 0x1f ;  /* 0x00001fff10047589 */ /* 0x00002800000e0000 */
[----:B------:R-:W0:Y:S02]  /*276c0*/  SHFL.IDX PT, R16, R16, 0x1, 0x1f ;  /* 0x00201f0010107f89 */ /* 0x000e2400000e0000 */
.L_x_1910:
[----:B----4-:R-:W1:Y:S01]  /*276d0*/  S2R R0, SR_TID.X ;  /* 0x0000000000007919 */ /* 0x010e620000002100 */
[----:B------:R-:W-:Y:S01]  /*276e0*/  ULDC UR4, c[0x0][0xc14] ;  /* 0x0003050000047ab9 */ /* 0x000fe20000000800 */
[----:B------:R-:W-:Y:S01]  /*276f0*/  BSSY B0, `(.L_x_1755) ;  /* 0x000000c000007945 */ /* 0x000fe20003800000 */
[----:B------:R-:W-:Y:S01]  /*27700*/  IMAD.MOV.U32 R17, RZ, RZ, RZ ;  /* 0x000000ffff117224 */ /* 0x000fe200078e00ff */
[----:B-12---:R-:W-:Y:S02]  /*27710*/  LOP3.LUT R7, R0, 0x1f, RZ, 0xc0, !PT ;  /* 0x0000001f00077812 */ /* 0x006fe400078ec0ff */
[----:B------:R-:W-:Y:S02]  /*27720*/  MOV R0, UR4 ;  /* 0x0000000400007c02 */ /* 0x000fe40008000f00 */
        /* <DEDUP_REMOVED lines=8> */
.L_x_1756:
[----:B------:R-:W-:Y:S05]  /*277b0*/  BSYNC B0 ;  /* 0x0000000000007941 */ /* 0x000fea0003800000 */
.L_x_1755:
[----:B------:R-:W-:-:S03]  /*277c0*/  UMOV UR4, 0xffffffff ;  /* 0xffffffff00047882 */ /* 0x000fc60000000000 */
[----:B------:R-:W-:Y:S05]  /*277d0*/  BRA.DIV UR4, `(.L_x_1757) ;  /* 0x0000002e04e47947 */ /* 0x000fea000b800000 */
[----:B0----5:R-:W0:Y:S01]  /*277e0*/  SHFL.UP PT, R14, R17, 0x1, RZ ;  /* 0x04200000110e7989 */ /* 0x021e2200000e00ff */
[C---:B------:R-:W-:Y:S02]  /*277f0*/  ISETP.NE.AND P0, PT, R7.reuse, RZ, PT ;  /* 0x000000ff0700720c */ /* 0x040fe40003f05270 */
[C---:B------:R-:W-:Y:S02]  /*27800*/  ISETP.GE.U32.AND P1, PT, R7.reuse, 0x2, PT ;  /* 0x000000020700780c */ /* 0x040fe40003f26070 */
[----:B0-----:R-:W-:Y:S02]  /*27810*/  SEL R14, R14, RZ, P0 ;  /* 0x000000ff0e0e7207 */ /* 0x001fe40000000000 */
[----:B------:R-:W-:-:S03]  /*27820*/  ISETP.GE.U32.AND P0, PT, R7, 0x4, PT ;  /* 0x000000040700780c */ /* 0x000fc60003f06070 */
[----:B------:R-:W-:-:S05]  /*27830*/  IMAD.IADD R13, R17, 0x1, R14 ;  /* 0x00000001110d7824 */ /* 0x000fca00078e020e */
[----:B------:R-:W0:Y:S02]  /*27840*/  SHFL.UP PT, R14, R13, 0x2, RZ ;  /* 0x044000000d0e7989 */ /* 0x000e2400000e00ff */
[----:B0-----:R-:W-:Y:S02]  /*27850*/  SEL R14, R14, RZ, P1 ;  /* 0x000000ff0e0e7207 */ /* 0x001fe40000800000 */
[----:B------:R-:W-:Y:S02]  /*27860*/  ISETP.GE.U32.AND P1, PT, R7, 0x8, PT ;  /* 0x000000080700780c */ /* 0x000fe40003f26070 */
[----:B-1----:R-:W-:-:S05]  /*27870*/  IADD3 R3, R13, R14, RZ ;  /* 0x0000000e0d037210 */ /* 0x002fca0007ffe0ff */
[----:B------:R-:W0:Y:S02]  /*27880*/  SHFL.UP PT, R14, R3, 0x4, RZ ;  /* 0x04800000030e7989 */ /* 0x000e2400000e00ff */
[----:B0-----:R-:W-:Y:S02]  /*27890*/  SEL R14, R14, RZ, P0 ;  /* 0x000000ff0e0e7207 */ /* 0x001fe40000000000 */
[----:B------:R-:W-:-:S03]  /*278a0*/  ISETP.GE.U32.AND P0, PT, R7, 0x10, PT ;  /* 0x000000100700780c */ /* 0x000fc60003f06070 */
[----:B------:R-:W-:-:S05]  /*278b0*/  IMAD.IADD R5, R3, 0x1, R14 ;  /* 0x0000000103057824 */ /* 0x000fca00078e020e */
[----:B------:R-:W3:Y:S02]  /*278c0*/  SHFL.UP PT, R14, R5, 0x8, RZ ;  /* 0x05000000050e7989 */ /* 0x000ee400000e00ff */
[----:B---3--:R-:W-:-:S05]  /*278d0*/  SEL R6, R14, RZ, P1 ;  /* 0x000000ff0e067207 */ /* 0x008fca0000800000 */
[----:B------:R-:W-:-:S05]  /*278e0*/  IMAD.IADD R6, R5, 0x1, R6 ;  /* 0x0000000105067824 */ /* 0x000fca00078e0206 */
[----:B------:R-:W0:Y:S02]  /*278f0*/  SHFL.UP PT, R14, R6, 0x10, RZ ;  /* 0x06000000060e7989 */ /* 0x000e2400000e00ff */
[----:B0-----:R-:W-:-:S04]  /*27900*/  SEL R7, R14, RZ, P0 ;  /* 0x000000ff0e077207 */ /* 0x001fc80000000000 */
[----:B------:R-:W-:-:S05]  /*27910*/  IADD3 R2, R6, R7, RZ ;  /* 0x0000000706027210 */ /* 0x000fca0007ffe0ff */
[----:B------:R0:W1:Y:S02]  /*27920*/  SHFL.IDX PT, R14, R2, 0x1f, 0x1f ;  /* 0x03e01f00020e7f89 */ /* 0x00006400000e0000 */
.L_x_1918:
[----:B------:R-:W-:Y:S02]  /*27930*/  ULDC UR4, c[0x0][0xc10] ;  /* 0x0003040000047ab9 */ /* 0x000fe40000000800 */
[----:B------:R-:W-:-:S04]  /*27940*/  IMAD.U32 R5, RZ, RZ, UR4 ;  /* 0x00000004ff057e24 */ /* 0x000fc8000f8e00ff */
[----:B-1----:R-:W-:-:S04]  /*27950*/  IMAD R3, R14, R5, RZ ;  /* 0x000000050e037224 */ /* 0x002fc800078e02ff */
[----:B------:R-:W-:-:S05]  /*27960*/  IMAD.IADD R16, R16, 0x1, R3 ;  /* 0x0000000110107824 */ /* 0x000fca00078e0203 */
[----:B------:R-:W-:-:S13]  /*27970*/  ISETP.GT.AND P0, PT, R16, R4, PT ;  /* 0x000000041000720c */ /* 0x000fda0003f04270 */
[----:B------:R-:W-:Y:S05]  /*27980*/  @P0 BRA `(.L_x_1758) ;  /* 0x0000000000b80947 */ /* 0x000fea0003800000 */
[----:B------:R-:W1:Y:S02]  /*27990*/  LDC R0, c[0x0][0xc14] ;  /* 0x00030500ff007b82 */ /* 0x000e640000000800 */
.L_x_1763:
        /* <DEDUP_REMOVED lines=15> */
.L_x_1761:
[----:B------:R-:W-:Y:S05]  /*27a90*/  BSYNC B0 ;  /* 0x0000000000007941 */ /* 0x000fea0003800000 */
.L_x_1760:
        /* <DEDUP_REMOVED lines=11> */
[----:B0-----:R-:W-:-:S05]  /*27b50*/  IMAD.IADD R3, R13, 0x1, R14 ;  /* 0x000000010d037824 */ /* 0x001fca00078e020e */
        /* <DEDUP_REMOVED lines=11> */
.L_x_1926:
[----:B------:R-:W-:Y:S02]  /*27c10*/  ULDC UR4, c[0x0][0xc10] ;  /* 0x0003040000047ab9 */ /* 0x000fe40000000800 */
[----:B------:R-:W-:-:S04]  /*27c20*/  IMAD.U32 R5, RZ, RZ, UR4 ;  /* 0x00000004ff057e24 */ /* 0x000fc8000f8e00ff */
[----:B-1----:R-:W-:-:S05]  /*27c30*/  IMAD R3, R14, R5, RZ ;  /* 0x000000050e037224 */ /* 0x002fca00078e02ff */
[----:B------:R-:W-:-:S04]  /*27c40*/  IADD3 R16, R3, R16, RZ ;  /* 0x0000001003107210 */ /* 0x000fc80007ffe0ff */
[----:B------:R-:W-:-:S13]  /*27c50*/  ISETP.GT.AND P0, PT, R16, R4, PT ;  /* 0x000000041000720c */ /* 0x000fda0003f04270 */
[----:B------:R-:W-:Y:S05]  /*27c60*/  @!P0 BRA `(.L_x_1763) ;  /* 0xfffffffc004c8947 */ /* 0x000fea000383ffff */
.L_x_1758:
        /* <DEDUP_REMOVED lines=8> */
.L_x_1930:
[----:B------:R-:W-:Y:S01]  /*27cf0*/  ISETP.NE.AND P0, PT, R3, RZ, PT ;  /* 0x000000ff0300720c */ /* 0x000fe20003f05270 */
[----:B------:R-:W-:-:S12]  /*27d00*/  IMAD.MOV.U32 R7, RZ, RZ, RZ ;  /* 0x000000ffff077224 */ /* 0x000fd800078e00ff */
[----:B------:R-:W-:Y:S05]  /*27d10*/  @!P0 BRA `(.L_x_1765) ;  /* 0x0000000000108947 */ /* 0x000fea0003800000 */
[----:B------:R-:W-:Y:S01]  /*27d20*/  UMOV UR4, 0xffffffff ;  /* 0xffffffff00047882 */ /* 0x000fe20000000000 */
[----:B------:R-:W-:Y:S02]  /*27d30*/  IADD3 R12, R6, -0x1, RZ ;  /* 0xffffffff060c7810 */ /* 0x000fe40007ffe0ff */
[----:B------:R-:W-:Y:S05]  /*27d40*/  BRA.DIV UR4, `(.L_x_1766) ;  /* 0x0000003204707947 */ /* 0x000fea000b800000 */
[----:B------:R3:W4:Y:S02]  /*27d50*/  SHFL.IDX PT, R7, R2, R12, 0x1f ;  /* 0x00001f0c02077589 */ /* 0x00072400000e0000 */
.L_x_1765:
[----:B0--3--:R-:W0:Y:S01]  /*27d60*/  LDC.64 R2, c[0x0][0xc68] ;  /* 0x00031a00ff027b82 */ /* 0x009e220000000a00 */
[----:B------:R-:W-:Y:S01]  /*27d70*/  IMAD.IADD R19, R6, 0x1, R19 ;  /* 0x0000000106137824 */ /* 0x000fe200078e0213 */
[----:B------:R-:W-:-:S03]  /*27d80*/  ULDC.64 UR4, c[0x0][0x208] ;  /* 0x0000820000047ab9 */ /* 0x000fc60000000a00 */
[----:B0-----:R-:W-:-:S05]  /*27d90*/  IMAD.WIDE R2, R19, 0x4, R2 ;  /* 0x0000000413027825 */ /* 0x001fca00078e0202 */
[----:B------:R-:W1:Y:S01]  /*27da0*/  LDG.E R9, desc[UR4][R2.64] ;  /* 0x0000000402097981 */ /* 0x000e62000c1e1900 */
[----:B----4-:R-:W-:Y:S02]  /*27db0*/  IMAD R16, R7, R5, R16 ;  /* 0x0000000507107224 */ /* 0x010fe400078e0210 */
[----:B-12---:R-:W-:-:S05]  /*27dc0*/  IMAD R6, R17, R9, RZ ;  /* 0x0000000911067224 */ /* 0x006fca00078e02ff */
[----:B------:R-:W-:-:S04]  /*27dd0*/  IABS R8, R6 ;  /* 0x0000000600087213 */ /* 0x000fc80000000000 */
[----:B------:R-:W0:Y:S08]  /*27de0*/  I2F.RP R11, R8 ;  /* 0x00000008000b7306 */ /* 0x000e300000209400 */
[----:B0-----:R-:W0:Y:S02]  /*27df0*/  MUFU.RCP R11, R11 ;  /* 0x0000000b000b7308 */ /* 0x001e240000001000 */
[----:B0-----:R-:W-:-:S06]  /*27e00*/  VIADD R12, R11, 0xffffffe ;  /* 0x0ffffffe0b0c7836 */ /* 0x001fcc0000000000 */
[----:B------:R-:W0:Y:S02]  /*27e10*/  F2I.FTZ.U32.TRUNC.NTZ R3, R12 ;  /* 0x0000000c00037305 */ /* 0x000e24000021f000 */
[----:B0-----:R-:W-:-:S05]  /*27e20*/  IADD3 R2, RZ, -R3, RZ ;  /* 0x80000003ff027210 */ /* 0x001fca0007ffe0ff */
[----:B------:R-:W-:Y:S02]  /*27e30*/  IMAD R10, R2, R8, RZ ;  /* 0x00000008020a7224 */ /* 0x000fe400078e02ff */
[----:B------:R-:W-:-:S04]  /*27e40*/  IMAD.MOV.U32 R2, RZ, RZ, RZ ;  /* 0x000000ffff027224 */ /* 0x000fc800078e00ff */
[----:B------:R-:W-:-:S04]  /*27e50*/  IMAD.HI.U32 R10, R3, R10, R2 ;  /* 0x0000000a030a7227 */ /* 0x000fc800078e0002 */
[----:B------:R-:W-:Y:S01]  /*27e60*/  IMAD.IADD R2, R4, 0x1, -R16 ;  /* 0x0000000104027824 */ /* 0x000fe200078e0a10 */
[----:B------:R-:W-:-:S04]  /*27e70*/  IABS R4, R6 ;  /* 0x0000000600047213 */ /* 0x000fc80000000000 */
        /* <DEDUP_REMOVED lines=10> */
[----:B------:R-:W-:-:S03]  /*27f20*/  ISETP.GE.AND P0, PT, R3, RZ, PT ;  /* 0x000000ff0300720c */ /* 0x000fc60003f06270 */
[----:B------:R-:W-:-:S10]  /*27f30*/  IMAD.MOV.U32 R4, RZ, RZ, R10 ;  /* 0x000000ffff047224 */ /* 0x000fd400078e000a */
[----:B------:R-:W-:Y:S01]  /*27f40*/  @!P0 IMAD.MOV R4, RZ, RZ, -R4 ;  /* 0x000000ffff048224 */ /* 0x000fe200078e0a04 */
[----:B------:R-:W-:-:S13]  /*27f50*/  ISETP.NE.AND P0, PT, R6, RZ, PT ;  /* 0x000000ff0600720c */ /* 0x000fda0003f05270 */
[----:B------:R-:W-:-:S05]  /*27f60*/  @!P0 LOP3.LUT R4, RZ, R6, RZ, 0x33, !PT ;  /* 0x00000006ff048212 */ /* 0x000fca00078e33ff */
[----:B------:R-:W-:Y:S02]  /*27f70*/  IMAD R7, R9, R4, RZ ;  /* 0x0000000409077224 */ /* 0x000fe400078e02ff */
[----:B------:R-:W-:-:S03]  /*27f80*/  IMAD.MOV R4, RZ, RZ, -R4 ;  /* 0x000000ffff047224 */ /* 0x000fc600078e0a04 */
[----:B------:R-:W-:Y:S01]  /*27f90*/  IADD3 R8, -R7, RZ, RZ ;  /* 0x000000ff07087210 */ /* 0x000fe20007ffe1ff */
[----:B------:R-:W-:-:S03]  /*27fa0*/  IMAD R4, R6, R4, R2 ;  /* 0x0000000406047224 */ /* 0x000fc600078e0202 */
[----:B------:R-:W-:-:S04]  /*27fb0*/  VIADDMNMX R9, R8, R5, R9, PT ;  /* 0x0000000508097246 */ /* 0x000fc80003800109 */
        /* <DEDUP_REMOVED lines=8> */
[----:B------:R-:W-:Y:S01]  /*28040*/  IMAD.HI.U32 R11, R3, R11, R2 ;  /* 0x0000000b030b7227 */ /* 0x000fe200078e0002 */
[----:B------:R-:W-:Y:S02]  /*28050*/  IABS R2, R4 ;  /* 0x0000000400027213 */ /* 0x000fe40000000000 */
[----:B------:R-:W-:-:S03]  /*28060*/  IABS R3, R9 ;  /* 0x0000000900037213 */ /* 0x000fc60000000000 */
[----:B------:R-:W-:-:S04]  /*28070*/  IMAD.HI.U32 R11, R11, R2, RZ ;  /* 0x000000020b0b7227 */ /* 0x000fc800078e00ff */
[----:B------:R-:W-:-:S04]  /*28080*/  IMAD.MOV R3, RZ, RZ, -R3 ;  /* 0x000000ffff037224 */ /* 0x000fc800078e0a03 */
[----:B------:R-:W-:-:S05]  /*28090*/  IMAD R2, R11, R3, R2 ;  /* 0x000000030b027224 */ /* 0x000fca00078e0202 */
[----:B------:R-:W-:-:S13]  /*280a0*/  ISETP.GT.U32.AND P0, PT, R5, R2, PT ;  /* 0x000000020500720c */ /* 0x000fda0003f04070 */
[----:B------:R-:W-:Y:S01]  /*280b0*/  @!P0 IADD3 R2, R2, -R5, RZ ;  /* 0x8000000502028210 */ /* 0x000fe20007ffe0ff */
[----:B------:R-:W-:-:S03]  /*280c0*/  @!P0 VIADD R11, R11, 0x1 ;  /* 0x000000010b0b8836 */ /* 0x000fc60000000000 */
[----:B------:R-:W-:Y:S02]  /*280d0*/  ISETP.GE.U32.AND P0, PT, R2, R5, PT ;  /* 0x000000050200720c */ /* 0x000fe40003f06070 */
[C---:B------:R-:W-:Y:S01]  /*280e0*/  LOP3.LUT R2, R4.reuse, R9, RZ, 0x3c, !PT ;  /* 0x0000000904027212 */ /* 0x040fe200078e3cff */
[----:B------:R-:W-:-:S10]  /*280f0*/  IMAD.IADD R4, R4, 0x1, R7 ;  /* 0x0000000104047824 */ /* 0x000fd400078e0207 */
[----:B------:R-:W-:Y:S01]  /*28100*/  @P0 VIADD R11, R11, 0x1 ;  /* 0x000000010b0b0836 */ /* 0x000fe20000000000 */
[----:B------:R-:W-:-:S13]  /*28110*/  ISETP.GE.AND P0, PT, R2, RZ, PT ;  /* 0x000000ff0200720c */ /* 0x000fda0003f06270 */
[----:B------:R-:W-:Y:S02]  /*28120*/  @!P0 IADD3 R11, -R11, RZ, RZ ;  /* 0x000000ff0b0b8210 */ /* 0x000fe40007ffe1ff */
[----:B------:R-:W-:-:S13]  /*28130*/  ISETP.NE.AND P0, PT, R9, RZ, PT ;  /* 0x000000ff0900720c */ /* 0x000fda0003f05270 */
[----:B------:R-:W-:Y:S01]  /*28140*/  @!P0 LOP3.LUT R11, RZ, R9, RZ, 0x33, !PT ;  /* 0x00000009ff0b8212 */ /* 0x000fe200078e33ff */
[----:B------:R-:W-:-:S03]  /*28150*/  IMAD.MOV R9, RZ, RZ, -R9 ;  /* 0x000000ffff097224 */ /* 0x000fc600078e0a09 */
[----:B------:R-:W-:Y:S01]  /*28160*/  LOP3.LUT R2, RZ, R11, RZ, 0x33, !PT ;  /* 0x0000000bff027212 */ /* 0x000fe200078e33ff */
[----:B------:R-:W-:-:S03]  /*28170*/  IMAD R18, R11, R9, R4 ;  /* 0x000000090b127224 */ /* 0x000fc600078e0204 */
[----:B------:R-:W-:Y:S01]  /*28180*/  IADD3 R17, R17, R2, RZ ;  /* 0x0000000211117210 */ /* 0x000fe20007ffe0ff */
[----:B------:R-:W-:Y:S06]  /*28190*/  BRA `(.L_x_1767) ;  /* 0x00000000001c7947 */ /* 0x000fec0003800000 */
.L_x_1759:
[----:B------:R-:W-:Y:S01]  /*281a0*/  UMOV UR4, URZ ;  /* 0x0000003f00047c82 */ /* 0x000fe20008000000 */
[----:B------:R-:W-:Y:S01]  /*281b0*/  UMOV UR5, URZ ;  /* 0x0000003f00057c82 */ /* 0x000fe20008000000 */
[----:B------:R-:W-:Y:S01]  /*281c0*/  ULDC UR6, c[0x0][0xc14] ;  /* 0x0003050000067ab9 */ /* 0x000fe20000000800 */
[----:B------:R-:W-:Y:S01]  /*281d0*/  IMAD.MOV.U32 R16, RZ, RZ, R4 ;  /* 0x000000ffff107224 */ /* 0x000fe200078e0004 */
[----:B------:R-:W-:Y:S01]  /*281e0*/  MOV R18, UR5 ;  /* 0x0000000500127c02 */ /* 0x000fe20008000f00 */
[----:B------:R-:W-:Y:S02]  /*281f0*/  IMAD.U32 R17, RZ, RZ, UR4 ;  /* 0x00000004ff117e24 */ /* 0x000fe4000f8e00ff */
[----:B------:R-:W-:-:S07]  /*28200*/  IMAD.U32 R19, RZ, RZ, UR6 ;  /* 0x00000006ff137e24 */ /* 0x000fce000f8e00ff */
.L_x_1767:
        /* <DEDUP_REMOVED lines=12> */
.L_x_1661:
[----:B-1----:R-:W3:Y:S01]  /*282d0*/  LDL.LU R0, [R1+0x28] ;  /* 0x0000280001007983 */ /* 0x002ee20000300800 */
[----:B------:R-:W-:Y:S01]  /*282e0*/  BSSY B0, `(.L_x_1769) ;  /* 0x000000b000007945 */ /* 0x000fe20003800000 */
[----:B------:R-:W1:Y:S01]  /*282f0*/  S2R R5, SR_CgaCtaId ;  /* 0x0000000000057919 */ /* 0x000e620000008800 */
[----:B---3--:R-:W-:-:S05]  /*28300*/  VIADD R0, R0, 0x1 ;  /* 0x0000000100007836 */ /* 0x008fca0000000000 */
[----:B--2---:R-:W-:-:S04]  /*28310*/  LEA.HI R2, R0, R0, RZ, 0x1 ;  /* 0x0000000000027211 */ /* 0x004fc800078f08ff */
[----:B------:R-:W-:-:S04]  /*28320*/  LOP3.LUT R3, R2, 0xfffffffe, RZ, 0xc0, !PT ;  /* 0xfffffffe02037812 */ /* 0x000fc800078ec0ff */
[----:B------:R-:W-:Y:S02]  /*28330*/  IADD3 R3, R0, -R3, RZ ;  /* 0x8000000300037210 */ /* 0x000fe40007ffe0ff */
[----:B------:R-:W-:Y:S02]  /*28340*/  MOV R0, 0x400 ;  /* 0x0000040000007802 */ /* 0x000fe40000000f00 */
[----:B------:R-:W-:Y:S02]  /*28350*/  SHF.L.U32 R3, R3, 0x1f, RZ ;  /* 0x0000001f03037819 */ /* 0x000fe400000006ff */
[----:B-1----:R-:W-:-:S04]  /*28360*/  LEA R0, R5, R0, 0x18 ;  /* 0x0000000005007211 */ /* 0x002fc800078ec0ff */
[----:B------:R-:W1:Y:S02]  /*28370*/  SYNCS.PHASECHK.TRANS64.TRYWAIT P0, [R0+URZ+0x30820], R3 ;  /* 0x03082003000075a7 */ /* 0x000e64000800017f */
[----:B-1----:R-:W-:Y:S05]  /*28380*/  @!P0 BRA `(.L_x_1770) ;  /* 0x0000002c00088947 */ /* 0x002fea0003800000 */
.L_x_1933:
[----:B------:R-:W-:Y:S05]  /*28390*/  BSYNC B0 ;  /* 0x0000000000007941 */ /* 0x000fea0003800000 */
.L_x_1769:
[----:B------:R-:W-:-:S03]  /*283a0*/  UMOV UR4, 0xffffffff ;  /* 0xffffffff00047882 */ /* 0x000fc60000000000 */
[----:B------:R-:W-:Y:S05]  /*283b0*/  BRA.DIV UR4, `(.L_x_1771) ;  /* 0x0000002e04107947 */ /* 0x000fea000b800000 */
[----:B------:R-:W2:Y:S02]  /*283c0*/  S2R R2, SR_TID.X ;  /* 0x0000000000027919 */ /* 0x000ea40000002100 */
[----:B--2---:R-:W-:-:S04]  /*283d0*/  SHF.R.U32.HI R2, RZ, 0x5, R2 ;  /* 0x00000005ff027819 */ /* 0x004fc80000011602 */
[----:B------:R-:W-:-:S05]  /*283e0*/  LOP3.LUT R2, R2, 0x3, RZ, 0xc0, !PT ;  /* 0x0000000302027812 */ /* 0x000fca00078ec0ff */
[----:B------:R2:W3:Y:S02]  /*283f0*/  SHFL.IDX PT, R14, R2, RZ, 0x1f ;  /* 0x00001fff020e7589 */ /* 0x0004e400000e0000 */
.L_x_1936:
[----:B---3--:R-:W-:-:S13]  /*28400*/  ISETP.NE.AND P0, PT, R14, RZ, PT ;  /* 0x000000ff0e00720c */ /* 0x008fda0003f05270 */
[----:B------:R-:W-:Y:S05]  /*28410*/  @P0 BRA `(.L_x_1340) ;  /* 0x00000000009c0947 */ /* 0x000fea0003800000 */
[----:B------:R-:W-:-:S03]  /*28420*/  UMOV UR4, 0xffffffff ;  /* 0xffffffff00047882 */ /* 0x000fc60000000000 */
[----:B------:R-:W-:Y:S05]  /*28430*/  BRA.DIV UR4, `(.L_x_1772) ;  /* 0x0000002e04247947 */ /* 0x000fea000b800000 */
[----:B------:R-:W-:-:S13]  /*28440*/  ELECT P6, URZ, PT ;  /* 0x00000000003f782f */ /* 0x000fda00038c0000 */
.L_x_1939:
        /* <DEDUP_REMOVED lines=8> */
.L_x_1773:
[----:B-1----:R-:W2:Y:S04]  /*284d0*/  LDL R3, [R1] ;  /* 0x0000000001037983 */ /* 0x002ea80000100800 */
[----:B------:R-:W3:Y:S01]  /*284e0*/  LDL.LU R7, [R1+0x8] ;  /* 0x0000080001077983 */ /* 0x000ee20000300800 */
[----:B------:R-:W-:-:S05]  /*284f0*/  VIADD R2, R0, 0x30840 ;  /* 0x0003084000027836 */ /* 0x000fca0000000000 */
[C---:B--2---:R-:W-:Y:S01]  /*28500*/  LEA R6, R3.reuse, R2, 0x3 ;  /* 0x0000000203067211 */ /* 0x044fe200078e18ff */
        /* <DEDUP_REMOVED lines=10> */
.L_x_1940:
[----:B------:R-:W2:Y:S02]  /*285b0*/  SYNCS.PHASECHK.TRANS64.TRYWAIT P0, [R7+URZ], R2 ;  /* 0x00000002070075a7 */ /* 0x000ea4000800017f */
[----:B--2---:R-:W-:Y:S05]  /*285c0*/  @!P0 BRA `(.L_x_1775) ;  /* 0x0000002800f48947 */ /* 0x004fea0003800000 */
.L_x_1941:
[----:B------:R-:W-:Y:S05]  /*285d0*/  @!P2 BRA `(.L_x_1776) ;  /* 0x000000000004a947 */ /* 0x000fea0003800000 */
[----:B------:R-:W-:Y:S01]  /*285e0*/  BPT.TRAP 0x1 ;  /* 0x000000040000795c */ /* 0x000fe20000300000 */
.L_x_1776:
[----:B------:R-:W3:Y:S01]  /*285f0*/  LDL.LU R4, [R1] ;  /* 0x0000000001047983 */ /* 0x000ee20000300800 */
[----:B------:R-:W-:-:S05]  /*28600*/  IADD3 R0, R0, 0x30860, RZ ;  /* 0x0003086000007810 */ /* 0x000fca0007ffe0ff */
[----:B---3--:R-:W-:-:S04]  /*28610*/  IMAD R4, R4, 0x8, R0 ;  /* 0x0000000804047824 */ /* 0x008fc800078e0200 */
[----:B------:R-:W3:Y:S02]  /*28620*/  SYNCS.PHASECHK.TRANS64.TRYWAIT P0, [R4+URZ], R5 ;  /* 0x00000005040075a7 */ /* 0x000ee4000800017f */
[----:B---3--:R-:W-:Y:S05]  /*28630*/  @!P0 BRA `(.L_x_1777) ;  /* 0x0000002800ec8947 */ /* 0x008fea0003800000 */
.L_x_1942:
[----:B------:R-:W-:-:S07]  /*28640*/  IMAD R3, R3, 0x8, R0 ;  /* 0x0000000803037824 */ /* 0x000fce00078e0200 */
.L_x_1778:
[----:B----4-:R4:W0:Y:S02]  /*28650*/  SYNCS.PHASECHK.TRANS64.TRYWAIT P0, [R3+URZ], R2 ;  /* 0x00000002030075a7 */ /* 0x010824000800017f */
[----:B0-----:R-:W-:Y:S05]  /*28660*/  @!P0 NANOSLEEP.SYNCS 0x989680 ;  /* 0x009896800000895d */ /* 0x001fea0003900000 */
[----:B------:R-:W0:Y:S02]  /*28670*/  @!P0 SYNCS.PHASECHK.TRANS64 P0, [R3+URZ], R2 ;  /* 0x00000002030085a7 */ /* 0x000e24000800007f */
[----:B0-----:R-:W-:Y:S05]  /*28680*/  @!P0 BRA `(.L_x_1778) ;  /* 0xfffffffc00f08947 */ /* 0x001fea000383ffff */
.L_x_1340:
[----:B------:R-:W-:Y:S05]  /*28690*/  BSYNC B7 ;  /* 0x0000000000077941 */ /* 0x000fea0003800000 */
.L_x_1337:
[----:B------:R-:W-:Y:S05]  /*286a0*/  EXIT ;  /* 0x000000000000794d */ /* 0x000fea0003800000 */
.L_x_1366:
[----:B0-----:R0:W1:Y:S02]  /*286b0*/  SYNCS.PHASECHK.TRANS64.TRYWAIT P5, [R98+URZ+0x30890], R109 ;  /* 0x0308906d620075a7 */ /* 0x00106400080a017f */
[----:B-1----:R-:W-:Y:S05]  /*286c0*/  @!P5 NANOSLEEP.SYNCS 0x989680 ;  /* 0x009896800000d95d */ /* 0x002fea0003900000 */
[----:B------:R-:W1:Y:S02]  /*286d0*/  @!P5 SYNCS.PHASECHK.TRANS64 P5, [R98+URZ+0x30890], R109 ;  /* 0x0308906d6200d5a7 */ /* 0x000e6400080a007f */
[----:B-1----:R-:W-:Y:S05]  /*286e0*/  @!P5 BRA `(.L_x_1366) ;  /* 0xfffffffc00f0d947 */ /* 0x002fea000383ffff */
[----:B------:R-:W-:Y:S05]  /*286f0*/  BRA `(.L_x_1779) ;  /* 0xfffffdb000087947 */ /* 0x000fea000383ffff */
.L_x_1404:
[----:B-1----:R1:W3:Y:S02]  /*28700*/  SYNCS.PHASECHK.TRANS64.TRYWAIT P5, [R98+URZ+0x30890], R109 ;  /* 0x0308906d620075a7 */ /* 0x0022e400080a017f */
[----:B---3--:R-:W-:Y:S05]  /*28710*/  @!P5 NANOSLEEP.SYNCS 0x989680 ;  /* 0x009896800000d95d */ /* 0x008fea0003900000 */
[----:B------:R-:W3:Y:S02]  /*28720*/  @!P5 SYNCS.PHASECHK.TRANS64 P5, [R98+URZ+0x30890], R109 ;  /* 0x0308906d6200d5a7 */ /* 0x000ee400080a007f */
[----:B---3--:R-:W-:Y:S05]  /*28730*/  @!P5 BRA `(.L_x_1404) ;  /* 0xfffffffc00f0d947 */ /* 0x008fea000383ffff */
[----:B------:R-:W-:Y:S05]  /*28740*/  BRA `(.L_x_1780) ;  /* 0xfffffdd000cc7947 */ /* 0x000fea000383ffff */
.L_x_1421:
[----:B0-----:R0:W1:Y:S02]  /*28750*/  SYNCS.PHASECHK.TRANS64.TRYWAIT P0, [R98+URZ+0x30890], R109 ;  /* 0x0308906d620075a7 */ /* 0x001064000800017f */
[----:B-1----:R-:W-:Y:S05]  /*28760*/  @!P0 NANOSLEEP.SYNCS 0x989680 ;  /* 0x009896800000895d */ /* 0x002fea0003900000 */
[----:B------:R-:W1:Y:S02]  /*28770*/  @!P0 SYNCS.PHASECHK.TRANS64 P0, [R98+URZ+0x30890], R109 ;  /* 0x0308906d620085a7 */ /* 0x000e64000800007f */
[----:B-1----:R-:W-:Y:S05]  /*28780*/  @!P0 BRA `(.L_x_1421) ;  /* 0xfffffffc00f08947 */ /* 0x002fea000383ffff */
[----:B------:R-:W-:Y:S05]  /*28790*/  BRA `(.L_x_1781) ;  /* 0xfffffdf4001c7947 */ /* 0x000fea000383ffff */
.L_x_1427:
[----:B-1----:R1:W2:Y:S02]  /*287a0*/  SYNCS.PHASECHK.TRANS64.TRYWAIT P1, [R98+URZ+0x308b0], R109 ;  /* 0x0308b06d620075a7 */ /* 0x0022a4000802017f */
[----:B--2---:R-:W-:Y:S05]  /*287b0*/  @!P1 NANOSLEEP.SYNCS 0x989680 ;  /* 0x009896800000995d */ /* 0x004fea0003900000 */
[----:B------:R-:W2:Y:S02]  /*287c0*/  @!P1 SYNCS.PHASECHK.TRANS64 P1, [R98+URZ+0x308b0], R109 ;  /* 0x0308b06d620095a7 */ /* 0x000ea4000802007f */
[----:B--2---:R-:W-:Y:S05]  /*287d0*/  @!P1 BRA `(.L_x_1427) ;  /* 0xfffffffc00f09947 */ /* 0x004fea000383ffff */
[----:B------:R-:W-:Y:S05]  /*287e0*/  BRA `(.L_x_1782) ;  /* 0xfffffdf800007947 */ /* 0x000fea000383ffff */
.L_x_1463:
[----:B------:R-:W-:Y:S01]  /*287f0*/  BSSY B1, `(.L_x_1783) ;  /* 0x0000008000017945 */ /* 0x000fe20003800000 */
[----:B------:R-:W-:Y:S01]  /*28800*/  MOV R13, R23 ;  /* 0x00000017000d7202 */ /* 0x000fe20000000f00 */
[----:B------:R-:W-:Y:S01]  /*28810*/  IMAD.MOV.U32 R12, RZ, RZ, RZ ;  /* 0x000000ffff0c7224 */ /* 0x000fe200078e00ff */
[----:B------:R-:W-:Y:S01]  /*28820*/  MOV R15, 0xffffffff ;  /* 0xffffffff000f7802 */ /* 0x000fe20000000f00 */
[----:B------:R-:W-:-:S07]  /*28830*/  IMAD.MOV.U32 R11, RZ, RZ, 0x181f ;  /* 0x0000181fff0b7424 */ /* 0x000fce00078e00ff */
[----:B-----5:R-:W-:Y:S05]  /*28840*/  WARPSYNC.COLLECTIVE R15, `(.L_x_1784) ;  /* 0x000000000f087348 */ /* 0x020fea0003c00000 */
[----:B------:R0:W1:Y:S02]  /*28850*/  SHFL.IDX P6, R14, R13, R12, R11 ;  /* 0x0000000c0d0e7389 */ /* 0x00006400000c000b */
[----:B01---5:R-:W-:Y:S01]  /*28860*/  ENDCOLLECTIVE ;  /* 0x000000000000791b */ /* 0x023fe20003800000 */
.L_x_1784:
[----:B------:R-:W-:Y:S05]  /*28870*/  BSYNC B1 ;  /* 0x0000000000017941 */ /* 0x000fea0003800000 */
.L_x_1783:
[----:B------:R-:W-:Y:S05]  /*28880*/  BRA `(.L_x_1785) ;  /* 0xfffffe1c00f07947 */ /* 0x000fea000383ffff */
.L_x_1464:
[----:B------:R-:W-:Y:S01]  /*28890*/  BSSY B1, `(.L_x_1786) ;  /* 0x0000008000017945 */ /* 0x000fe20003800000 */
[----:B------:R-:W-:Y:S01]  /*288a0*/  IMAD.MOV.U32 R13, RZ, RZ, R10 ;  /* 0x000000ffff0d7224 */ /* 0x000fe200078e000a */
[----:B------:R-:W-:Y:S01]  /*288b0*/  MOV R11, 0x181f ;  /* 0x0000181f000b7802 */ /* 0x000fe20000000f00 */
[----:B------:R-:W-:Y:S02]  /*288c0*/  IMAD.MOV.U32 R12, RZ, RZ, RZ ;  /* 0x000000ffff0c7224 */ /* 0x000fe400078e00ff */
[----:B------:R-:W-:-:S07]  /*288d0*/  IMAD.MOV.U32 R15, RZ, RZ, -0x1 ;  /* 0xffffffffff0f7424 */ /* 0x000fce00078e00ff */
[----:B-----5:R-:W-:Y:S05]  /*288e0*/  WARPSYNC.COLLECTIVE R15, `(.L_x_1787) ;  /* 0x000000000f087348 */ /* 0x020fea0003c00000 */
[----:B------:R0:W1:Y:S02]  /*288f0*/  SHFL.IDX P6, R14, R13, R12, R11 ;  /* 0x0000000c0d0e7389 */ /* 0x00006400000c000b */
[----:B01---5:R-:W-:Y:S01]  /*28900*/  ENDCOLLECTIVE ;  /* 0x000000000000791b */ /* 0x023fe20003800000 */
.L_x_1787:
[----:B------:R-:W-:Y:S05]  /*28910*/  BSYNC B1 ;  /* 0x0000000000017941 */ /* 0x000fea0003800000 */
.L_x_1786:
[----:B------:R-:W-:Y:S05]  /*28920*/  BRA `(.L_x_1788) ;  /* 0xfffffe1c00d07947 */ /* 0x000fea000383ffff */
.L_x_1465:
[----:B------:R-:W-:Y:S01]  /*28930*/  BSSY B1, `(.L_x_1789) ;  /* 0x0000008000017945 */ /* 0x000fe20003800000 */
[----:B------:R-:W-:Y:S01]  /*28940*/  IMAD.MOV.U32 R13, RZ, RZ, R3 ;  /* 0x000000ffff0d7224 */ /* 0x000fe200078e0003 */
[----:B------:R-:W-:Y:S01]  /*28950*/  MOV R12, RZ ;  /* 0x000000ff000c7202 */ /* 0x000fe20000000f00 */
[----:B------:R-:W-:Y:S02]  /*28960*/  IMAD.MOV.U32 R11, RZ, RZ, 0x181f ;  /* 0x0000181fff0b7424 */ /* 0x000fe400078e00ff */
[----:B------:R-:W-:-:S07]  /*28970*/  IMAD.MOV.U32 R15, RZ, RZ, -0x1 ;  /* 0xffffffffff0f7424 */ /* 0x000fce00078e00ff */
[----:B-----5:R-:W-:Y:S05]  /*28980*/  WARPSYNC.COLLECTIVE R15, `(.L_x_1790) ;  /* 0x000000000f087348 */ /* 0x020fea0003c00000 */
[----:B------:R0:W1:Y:S02]  /*28990*/  SHFL.IDX P6, R14, R13, R12, R11 ;  /* 0x0000000c0d0e7389 */ /* 0x00006400000c000b */
[----:B01---5:R-:W-:Y:S01]  /*289a0*/  ENDCOLLECTIVE ;  /* 0x000000000000791b */ /* 0x023fe20003800000 */
.L_x_1790:
[----:B------:R-:W-:Y:S05]  /*289b0*/  BSYNC B1 ;  /* 0x0000000000017941 */ /* 0x000fea0003800000 */
.L_x_1789:
[----:B------:R-:W-:Y:S05]  /*289c0*/  BRA `(.L_x_1791) ;  /* 0xfffffe1c00b07947 */ /* 0x000fea000383ffff */
.L_x_1466:
        /* <DEDUP_REMOVED lines=8> */
.L_x_1793:
[----:B------:R-:W-:Y:S05]  /*28a50*/  BSYNC B1 ;  /* 0x0000000000017941 */ /* 0x000fea0003800000 */
.L_x_1792:
[----:B------:R-:W-:Y:S05]  /*28a60*/  BRA `(.L_x_1794) ;  /* 0xfffffe1c00907947 */ /* 0x000fea000383ffff */
.L_x_1467:
[----:B------:R-:W-:Y:S01]  /*28a70*/  BSSY B1, `(.L_x_1795) ;  /* 0x0000008000017945 */ /* 0x000fe20003800000 */
[----:B------:R-:W-:Y:S01]  /*28a80*/  IMAD.MOV.U32 R13, RZ, RZ, R23 ;  /* 0x000000ffff0d7224 */ /* 0x000fe200078e0017 */
[----:B------:R-:W-:Y:S01]  /*28a90*/  MOV R11, 0x181f ;  /* 0x0000181f000b7802 */ /* 0x000fe20000000f00 */
[----:B------:R-:W-:Y:S02]  /*28aa0*/  IMAD.MOV.U32 R12, RZ, RZ, 0x1 ;  /* 0x00000001ff0c7424 */ /* 0x000fe400078e00ff */
[----:B------:R-:W-:-:S07]  /*28ab0*/  IMAD.MOV.U32 R15, RZ, RZ, -0x1 ;  /* 0xffffffffff0f7424 */ /* 0x000fce00078e00ff */
[----:B-----5:R-:W-:Y:S05]  /*28ac0*/  WARPSYNC.COLLECTIVE R15, `(.L_x_1796) ;  /* 0x000000000f087348 */ /* 0x020fea0003c00000 */
[----:B------:R0:W1:Y:S02]  /*28ad0*/  SHFL.IDX P6, R14, R13, R12, R11 ;  /* 0x0000000c0d0e7389 */ /* 0x00006400000c000b */
[----:B01---5:R-:W-:Y:S01]  /*28ae0*/  ENDCOLLECTIVE ;  /* 0x000000000000791b */ /* 0x023fe20003800000 */
.L_x_1796:
[----:B------:R-:W-:Y:S05]  /*28af0*/  BSYNC B1 ;  /* 0x0000000000017941 */ /* 0x000fea0003800000 */
.L_x_1795:
[----:B------:R-:W-:Y:S05]  /*28b00*/  BRA `(.L_x_1797) ;  /* 0xfffffe1c00707947 */ /* 0x000fea000383ffff */
.L_x_1468:
        /* <DEDUP_REMOVED lines=8> */
.L_x_1799:
[----:B------:R-:W-:Y:S05]  /*28b90*/  BSYNC B1 ;  /* 0x0000000000017941 */ /* 0x000fea0003800000 */
.L_x_1798:
[----:B------:R-:W-:Y:S05]  /*28ba0*/  BRA `(.L_x_1800) ;  /* 0xfffffe1c00507947 */ /* 0x000fea000383ffff */
.L_x_1469:
[----:B------:R-:W-:Y:S01]  /*28bb0*/  BSSY B1, `(.L_x_1801) ;  /* 0x0000008000017945 */ /* 0x000fe20003800000 */
[----:B------:R-:W-:Y:S01]  /*28bc0*/  MOV R13, R3 ;  /* 0x00000003000d7202 */ /* 0x000fe20000000f00 */
[----:B------:R-:W-:Y:S01]  /*28bd0*/  IMAD.MOV.U32 R12, RZ, RZ, 0x1 ;  /* 0x00000001ff0c7424 */ /* 0x000fe200078e00ff */
[----:B------:R-:W-:Y:S01]  /*28be0*/  MOV R15, 0xffffffff ;  /* 0xffffffff000f7802 */ /* 0x000fe20000000f00 */
[----:B------:R-:W-:-:S07]  /*28bf0*/  IMAD.MOV.U32 R11, RZ, RZ, 0x181f ;  /* 0x0000181fff0b7424 */ /* 0x000fce00078e00ff */
[----:B-----5:R-:W-:Y:S05]  /*28c00*/  WARPSYNC.COLLECTIVE R15, `(.L_x_1802) ;  /* 0x000000000f087348 */ /* 0x020fea0003c00000 */
[----:B------:R0:W1:Y:S02]  /*28c10*/  SHFL.IDX P6, R14, R13, R12, R11 ;  /* 0x0000000c0d0e7389 */ /* 0x00006400000c000b */
[----:B01---5:R-:W-:Y:S01]  /*28c20*/  ENDCOLLECTIVE ;  /* 0x000000000000791b */ /* 0x023fe20003800000 */
.L_x_1802:
[----:B------:R-:W-:Y:S05]  /*28c30*/  BSYNC B1 ;  /* 0x0000000000017941 */ /* 0x000fea0003800000 */
.L_x_1801:
[----:B------:R-:W-:Y:S05]  /*28c40*/  BRA `(.L_x_1803) ;  /* 0xfffffe1c00307947 */ /* 0x000fea000383ffff */
.L_x_1470:
        /* <DEDUP_REMOVED lines=8> */
.L_x_1805:
[----:B------:R-:W-:Y:S05]  /*28cd0*/  BSYNC B1 ;  /* 0x0000000000017941 */ /* 0x000fea0003800000 */
.L_x_1804:
[----:B------:R-:W-:Y:S05]  /*28ce0*/  BRA `(.L_x_1806) ;  /* 0xfffffe1c00107947 */ /* 0x000fea000383ffff */
.L_x_1471:
        /* <DEDUP_REMOVED lines=8> */
.L_x_1808:
[----:B------:R-:W-:Y:S05]  /*28d70*/  BSYNC B1 ;  /* 0x0000000000017941 */ /* 0x000fea0003800000 */
.L_x_1807:
[----:B------:R-:W-:Y:S05]  /*28d80*/  BRA `(.L_x_1809) ;  /* 0xfffffe1800f07947 */ /* 0x000fea000383ffff */
.L_x_1472:
        /* <DEDUP_REMOVED lines=8> */
.L_x_1811:
[----:B------:R-:W-:Y:S05]  /*28e10*/  BSYNC B1 ;  /* 0x0000000000017941 */ /* 0x000fea0003800000 */
.L_x_1810:
[----:B------:R-:W-:Y:S05]  /*28e20*/  BRA `(.L_x_1812) ;  /* 0xfffffe1800d07947 */ /* 0x000fea000383ffff */
.L_x_1473:
        /* <DEDUP_REMOVED lines=8> */
.L_x_1814:
[----:B------:R-:W-:Y:S05]  /*28eb0*/  BSYNC B1 ;  /* 0x0000000000017941 */ /* 0x000fea0003800000 */
.L_x_1813:
[----:B------:R-:W-:Y:S05]  /*28ec0*/  BRA `(.L_x_1815) ;  /* 0xfffffe1800b07947 */ /* 0x000fea000383ffff */
.L_x_1474:
        /* <DEDUP_REMOVED lines=8> */
.L_x_1817:
[----:B------:R-:W-:Y:S05]  /*28f50*/  BSYNC B1 ;  /* 0x0000000000017941 */ /* 0x000fea0003800000 */
.L_x_1816:
[----:B------:R-:W-:Y:S05]  /*28f60*/  BRA `(.L_x_1818) ;  /* 0xfffffe1800907947 */ /* 0x000fea000383ffff */
.L_x_1475:
        /* <DEDUP_REMOVED lines=8> */
.L_x_1820:
[----:B------:R-:W-:Y:S05]  /*28ff0*/  BSYNC B1 ;  /* 0x0000000000017941 */ /* 0x000fea0003800000 */
.L_x_1819:
[----:B------:R-:W-:Y:S05]  /*29000*/  BRA `(.L_x_1821) ;  /* 0xfffffe1800707947 */ /* 0x000fea000383ffff */
.L_x_1476:
        /* <DEDUP_REMOVED lines=8> */
.L_x_1823:
[----:B------:R-:W-:Y:S05]  /*29090*/  BSYNC B1 ;  /* 0x0000000000017941 */ /* 0x000fea0003800000 */
.L_x_1822:
[----:B------:R-:W-:Y:S05]  /*290a0*/  BRA `(.L_x_1824) ;  /* 0xfffffe1800547947 */ /* 0x000fea000383ffff */
.L_x_1477:
        /* <DEDUP_REMOVED lines=8> */
.L_x_1826:
[----:B------:R-:W-:Y:S05]  /*29130*/  BSYNC B1 ;  /* 0x0000000000017941 */ /* 0x000fea0003800000 */
.L_x_1825:
[----:B------:R-:W-:Y:S05]  /*29140*/  BRA `(.L_x_1827) ;  /* 0xfffffe1800387947 */ /* 0x000fea000383ffff */
.L_x_1478:
        /* <DEDUP_REMOVED lines=8> */
.L_x_1829:
[----:B------:R-:W-:Y:S05]  /*291d0*/  BSYNC B1 ;  /* 0x0000000000017941 */ /* 0x000fea0003800000 */
.L_x_1828:
[----:B------:R-:W-:Y:S05]  /*291e0*/  BRA `(.L_x_1830) ;  /* 0xfffffe18001c7947 */ /* 0x000fea000383ffff */
.L_x_1480:
[----:B0-----:R0:W1:Y:S02]  /*291f0*/  SYNCS.PHASECHK.TRANS64.TRYWAIT P4, [R16+URZ+0x30800], R107 ;  /* 0x0308006b100075a7 */ /* 0x001064000808017f */
[----:B-1----:R-:W-:Y:S05]  /*29200*/  @!P4 NANOSLEEP.SYNCS 0x989680 ;  /* 0x009896800000c95d */ /* 0x002fea0003900000 */
[----:B------:R-:W1:Y:S02]  /*29210*/  @!P4 SYNCS.PHASECHK.TRANS64 P4, [R16+URZ+0x30800], R107 ;  /* 0x0308006b1000c5a7 */ /* 0x000e64000808007f */
[----:B-1----:R-:W-:Y:S05]  /*29220*/  @!P4 BRA `(.L_x_1480) ;  /* 0xfffffffc00f0c947 */ /* 0x002fea000383ffff */
[----:B------:R-:W-:Y:S05]  /*29230*/  BRA `(.L_x_1831) ;  /* 0xfffffe1800807947 */ /* 0x000fea000383ffff */
.L_x_1520:
[----:B------:R-:W-:Y:S01]  /*29240*/  BSSY B1, `(.L_x_1832) ;  /* 0x0000008000017945 */ /* 0x000fe20003800000 */
[----:B------:R-:W-:Y:S01]  /*29250*/  IMAD.MOV.U32 R13, RZ, RZ, R9 ;  /* 0x000000ffff0d7224 */ /* 0x000fe200078e0009 */
[----:B------:R-:W-:Y:S01]  /*29260*/  MOV R11, 0x181f ;  /* 0x0000181f000b7802 */ /* 0x000fe20000000f00 */
[----:B------:R-:W-:Y:S02]  /*29270*/  IMAD.MOV.U32 R12, RZ, RZ, RZ ;  /* 0x000000ffff0c7224 */ /* 0x000fe400078e00ff */
[----:B------:R-:W-:-:S07]  /*29280*/  IMAD.MOV.U32 R15, RZ, RZ, -0x1 ;  /* 0xffffffffff0f7424 */ /* 0x000fce00078e00ff */
[----:B------:R-:W-:Y:S05]  /*29290*/  WARPSYNC.COLLECTIVE R15, `(.L_x_1833) ;  /* 0x000000000f087348 */ /* 0x000fea0003c00000 */
[----:B------:R0:W1:Y:S02]  /*292a0*/  SHFL.IDX P6, R14, R13, R12, R11 ;  /* 0x0000000c0d0e7389 */ /* 0x00006400000c000b */
[----:B01----:R-:W-:Y:S01]  /*292b0*/  ENDCOLLECTIVE ;  /* 0x000000000000791b */ /* 0x003fe20003800000 */
.L_x_1833:
[----:B------:R-:W-:Y:S05]  /*292c0*/  BSYNC B1 ;  /* 0x0000000000017941 */ /* 0x000fea0003800000 */
.L_x_1832:
[----:B------:R-:W-:Y:S05]  /*292d0*/  BRA `(.L_x_1834) ;  /* 0xfffffe5800787947 */ /* 0x000fea000383ffff */
.L_x_1521:
[----:B------:R-:W-:Y:S01]  /*292e0*/  BSSY B1, `(.L_x_1835) ;  /* 0x0000008000017945 */ /* 0x000fe20003800000 */
[----:B------:R-:W-:Y:S01]  /*292f0*/  IMAD.MOV.U32 R13, RZ, RZ, R8 ;  /* 0x000000ffff0d7224 */ /* 0x000fe200078e0008 */
[----:B------:R-:W-:Y:S01]  /*29300*/  MOV R12, RZ ;  /* 0x000000ff000c7202 */ /* 0x000fe20000000f00 */
[----:B------:R-:W-:Y:S02]  /*29310*/  IMAD.MOV.U32 R11, RZ, RZ, 0x181f ;  /* 0x0000181fff0b7424 */ /* 0x000fe400078e00ff */
[----:B------:R-:W-:-:S07]  /*29320*/  IMAD.MOV.U32 R15, RZ, RZ, -0x1 ;  /* 0xffffffffff0f7424 */ /* 0x000fce00078e00ff */
[----:B------:R-:W-:Y:S05]  /*29330*/  WARPSYNC.COLLECTIVE R15, `(.L_x_1836) ;  /* 0x000000000f087348 */ /* 0x000fea0003c00000 */
[----:B------:R0:W1:Y:S02]  /*29340*/  SHFL.IDX P6, R14, R13, R12, R11 ;  /* 0x0000000c0d0e7389 */ /* 0x00006400000c000b */
[----:B01----:R-:W-:Y:S01]  /*29350*/  ENDCOLLECTIVE ;  /* 0x000000000000791b */ /* 0x003fe20003800000 */
.L_x_1836:
[----:B------:R-:W-:Y:S05]  /*29360*/  BSYNC B1 ;  /* 0x0000000000017941 */ /* 0x000fea0003800000 */
.L_x_1835:
[----:B------:R-:W-:Y:S05]  /*29370*/  BRA `(.L_x_1837) ;  /* 0xfffffe5800587947 */ /* 0x000fea000383ffff */
.L_x_1522:
[----:B------:R-:W-:Y:S01]  /*29380*/  BSSY B1, `(.L_x_1838) ;  /* 0x0000008000017945 */ /* 0x000fe20003800000 */
[----:B------:R-:W-:Y:S01]  /*29390*/  MOV R13, R3 ;  /* 0x00000003000d7202 */ /* 0x000fe20000000f00 */
[----:B------:R-:W-:Y:S01]  /*293a0*/  IMAD.MOV.U32 R12, RZ, RZ, RZ ;  /* 0x000000ffff0c7224 */ /* 0x000fe200078e00ff */
[----:B------:R-:W-:Y:S01]  /*293b0*/  MOV R15, 0xffffffff ;  /* 0xffffffff000f7802 */ /* 0x000fe20000000f00 */
[----:B------:R-:W-:-:S07]  /*293c0*/  IMAD.MOV.U32 R11, RZ, RZ, 0x181f ;  /* 0x0000181fff0b7424 */ /* 0x000fce00078e00ff */
[----:B------:R-:W-:Y:S05]  /*293d0*/  WARPSYNC.COLLECTIVE R15, `(.L_x_1839) ;  /* 0x000000000f087348 */ /* 0x000fea0003c00000 */
[----:B------:R0:W1:Y:S02]  /*293e0*/  SHFL.IDX P6, R14, R13, R12, R11 ;  /* 0x0000000c0d0e7389 */ /* 0x00006400000c000b */
[----:B01----:R-:W-:Y:S01]  /*293f0*/  ENDCOLLECTIVE ;  /* 0x000000000000791b */ /* 0x003fe20003800000 */
.L_x_1839:
[----:B------:R-:W-:Y:S05]  /*29400*/  BSYNC B1 ;  /* 0x0000000000017941 */ /* 0x000fea0003800000 */
.L_x_1838:
[----:B------:R-:W-:Y:S05]  /*29410*/  BRA `(.L_x_1840) ;  /* 0xfffffe5800387947 */ /* 0x000fea000383ffff */
.L_x_1523:
        /* <DEDUP_REMOVED lines=8> */
.L_x_1842:
[----:B------:R-:W-:Y:S05]  /*294a0*/  BSYNC B1 ;  /* 0x0000000000017941 */ /* 0x000fea0003800000 */
.L_x_1841:
[----:B------:R-:W-:Y:S05]  /*294b0*/  BRA `(.L_x_1843) ;  /* 0xfffffe5800187947 */ /* 0x000fea000383ffff */
.L_x_1524:
[----:B------:R-:W-:Y:S01]  /*294c0*/  BSSY B1, `(.L_x_1844) ;  /* 0x0000008000017945 */ /* 0x000fe20003800000 */
[----:B------:R-:W-:Y:S01]  /*294d0*/  IMAD.MOV.U32 R13, RZ, RZ, R9 ;  /* 0x000000ffff0d7224 */ /* 0x000fe200078e0009 */
[----:B------:R-:W-:Y:S01]  /*294e0*/  MOV R12, 0x1 ;  /* 0x00000001000c7802 */ /* 0x000fe20000000f00 */
[----:B------:R-:W-:Y:S02]  /*294f0*/  IMAD.MOV.U32 R11, RZ, RZ, 0x181f ;  /* 0x0000181fff0b7424 */ /* 0x000fe400078e00ff */
[----:B------:R-:W-:-:S07]  /*29500*/  IMAD.MOV.U32 R15, RZ, RZ, -0x1 ;  /* 0xffffffffff0f7424 */ /* 0x000fce00078e00ff */
[----:B------:R-:W-:Y:S05]  /*29510*/  WARPSYNC.COLLECTIVE R15, `(.L_x_1845) ;  /* 0x000000000f087348 */ /* 0x000fea0003c00000 */
[----:B------:R0:W1:Y:S02]  /*29520*/  SHFL.IDX P6, R14, R13, R12, R11 ;  /* 0x0000000c0d0e7389 */ /* 0x00006400000c000b */
[----:B01----:R-:W-:Y:S01]  /*29530*/  ENDCOLLECTIVE ;  /* 0x000000000000791b */ /* 0x003fe20003800000 */
.L_x_1845:
[----:B------:R-:W-:Y:S05]  /*29540*/  BSYNC B1 ;  /* 0x0000000000017941 */ /* 0x000fea0003800000 */
.L_x_1844:
[----:B------:R-:W-:Y:S05]  /*29550*/  BRA `(.L_x_1846) ;  /* 0xfffffe5400f87947 */ /* 0x000fea000383ffff */
.L_x_1525:
[----:B------:R-:W-:Y:S01]  /*29560*/  BSSY B1, `(.L_x_1847) ;  /* 0x0000008000017945 */ /* 0x000fe20003800000 */
[----:B------:R-:W-:Y:S01]  /*29570*/  MOV R13, R8 ;  /* 0x00000008000d7202 */ /* 0x000fe20000000f00 */
[----:B------:R-:W-:Y:S01]  /*29580*/  IMAD.MOV.U32 R12, RZ, RZ, 0x1 ;  /* 0x00000001ff0c7424 */ /* 0x000fe200078e00ff */
[----:B------:R-:W-:Y:S01]  /*29590*/  MOV R15, 0xffffffff ;  /* 0xffffffff000f7802 */ /* 0x000fe20000000f00 */
[----:B------:R-:W-:-:S07]  /*295a0*/  IMAD.MOV.U32 R11, RZ, RZ, 0x181f ;  /* 0x0000181fff0b7424 */ /* 0x000fce00078e00ff */
[----:B------:R-:W-:Y:S05]  /*295b0*/  WARPSYNC.COLLECTIVE R15, `(.L_x_1848) ;  /* 0x000000000f087348 */ /* 0x000fea0003c00000 */
[----:B------:R0:W1:Y:S02]  /*295c0*/  SHFL.IDX P6, R14, R13, R12, R11 ;  /* 0x0000000c0d0e7389 */ /* 0x00006400000c000b */
[----:B01----:R-:W-:Y:S01]  /*295d0*/  ENDCOLLECTIVE ;  /* 0x000000000000791b */ /* 0x003fe20003800000 */
.L_x_1848:
[----:B------:R-:W-:Y:S05]  /*295e0*/  BSYNC B1 ;  /* 0x0000000000017941 */ /* 0x000fea0003800000 */
.L_x_1847:
[----:B------:R-:W-:Y:S05]  /*295f0*/  BRA `(.L_x_1849) ;  /* 0xfffffe5400d87947 */ /* 0x000fea000383ffff */
.L_x_1526:
        /* <DEDUP_REMOVED lines=8> */
.L_x_1851:
[----:B------:R-:W-:Y:S05]  /*29680*/  BSYNC B1 ;  /* 0x0000000000017941 */ /* 0x000fea0003800000 */
.L_x_1850:
[----:B------:R-:W-:Y:S05]  /*29690*/  BRA `(.L_x_1852) ;  /* 0xfffffe5400b87947 */ /* 0x000fea000383ffff */
.L_x_1527:
        /* <DEDUP_REMOVED lines=8> */
.L_x_1854:
[----:B------:R-:W-:Y:S05]  /*29720*/  BSYNC B1 ;  /* 0x0000000000017941 */ /* 0x000fea0003800000 */
.L_x_1853:
[----:B------:R-:W-:Y:S05]  /*29730*/  BRA `(.L_x_1855) ;  /* 0xfffffe5400987947 */ /* 0x000fea000383ffff */
.L_x_1528:
        /* <DEDUP_REMOVED lines=8> */
.L_x_1857:
[----:B------:R-:W-:Y:S05]  /*297c0*/  BSYNC B1 ;  /* 0x0000000000017941 */ /* 0x000fea0003800000 */
.L_x_1856:
[----:B------:R-:W-:Y:S05]  /*297d0*/  BRA `(.L_x_1858) ;  /* 0xfffffe5400787947 */ /* 0x000fea000383ffff */
.L_x_1529:
        /* <DEDUP_REMOVED lines=8> */
.L_x_1860:
[----:B------:R-:W-:Y:S05]  /*29860*/  BSYNC B1 ;  /* 0x0000000000017941 */ /* 0x000fea0003800000 */
.L_x_1859:
[----:B------:R-:W-:Y:S05]  /*29870*/  BRA `(.L_x_1861) ;  /* 0xfffffe5400587947 */ /* 0x000fea000383ffff */
.L_x_1530:
        /* <DEDUP_REMOVED lines=8> */
.L_x_1863:
[----:B------:R-:W-:Y:S05]  /*29900*/  BSYNC B1 ;  /* 0x0000000000017941 */ /* 0x000fea0003800000 */
.L_x_1862:
[----:B------:R-:W-:Y:S05]  /*29910*/  BRA `(.L_x_1864) ;  /* 0xfffffe5400387947 */ /* 0x000fea000383ffff */
.L_x_1531:
        /* <DEDUP_REMOVED lines=8> */
.L_x_1866:
[----:B------:R-:W-:Y:S05]  /*299a0*/  BSYNC B1 ;  /* 0x0000000000017941 */ /* 0x000fea0003800000 */
.L_x_1865:
[----:B------:R-:W-:Y:S05]  /*299b0*/  BRA `(.L_x_1867) ;  /* 0xfffffe5400187947 */ /* 0x000fea000383ffff */
.L_x_1532:
        /* <DEDUP_REMOVED lines=8> */
.L_x_1869:
[----:B------:R-:W-:Y:S05]  /*29a40*/  BSYNC B1 ;  /* 0x0000000000017941 */ /* 0x000fea0003800000 */
.L_x_1868:
[----:B------:R-:W-:Y:S05]  /*29a50*/  BRA `(.L_x_1870) ;  /* 0xfffffe5000f87947 */ /* 0x000fea000383ffff */
.L_x_1533:
        /* <DEDUP_REMOVED lines=8> */
.L_x_1872:
[----:B------:R-:W-:Y:S05]  /*29ae0*/  BSYNC B1 ;  /* 0x0000000000017941 */ /* 0x000fea0003800000 */
.L_x_1871:
[----:B------:R-:W-:Y:S05]  /*29af0*/  BRA `(.L_x_1873) ;  /* 0xfffffe5000dc7947 */ /* 0x000fea000383ffff */
.L_x_1534:
        /* <DEDUP_REMOVED lines=8> */
.L_x_1875:
[----:B------:R-:W-:Y:S05]  /*29b80*/  BSYNC B1 ;  /* 0x0000000000017941 */ /* 0x000fea0003800000 */
.L_x_1874:
[----:B------:R-:W-:Y:S05]  /*29b90*/  BRA `(.L_x_1876) ;  /* 0xfffffe5000c07947 */ /* 0x000fea000383ffff */
.L_x_1535:
        /* <DEDUP_REMOVED lines=8> */
.L_x_1878:
[----:B------:R-:W-:Y:S05]  /*29c20*/  BSYNC B1 ;  /* 0x0000000000017941 */ /* 0x000fea0003800000 */
.L_x_1877:
[----:B------:R-:W-:Y:S05]  /*29c30*/  BRA `(.L_x_1879) ;  /* 0xfffffe5000a87947 */ /* 0x000fea000383ffff */
.L_x_1537:
[----:B0-----:R0:W1:Y:S02]  /*29c40*/  SYNCS.PHASECHK.TRANS64.TRYWAIT P4, [R16+URZ+0x30800], R9 ;  /* 0x03080009100075a7 */ /* 0x001064000808017f */
[----:B-1----:R-:W-:Y:S05]  /*29c50*/  @!P4 NANOSLEEP.SYNCS 0x989680 ;  /* 0x009896800000c95d */ /* 0x002fea0003900000 */
[----:B------:R-:W1:Y:S02]  /*29c60*/  @!P4 SYNCS.PHASECHK.TRANS64 P4, [R16+URZ+0x30800], R9 ;  /* 0x030800091000c5a7 */ /* 0x000e64000808007f */
[----:B-1----:R-:W-:Y:S05]  /*29c70*/  @!P4 BRA `(.L_x_1537) ;  /* 0xfffffffc00f0c947 */ /* 0x002fea000383ffff */
[----:B------:R-:W-:Y:S05]  /*29c80*/  BRA `(.L_x_1880) ;  /* 0xfffffe54000c7947 */ /* 0x000fea000383ffff */
.L_x_1555:
[----:B-1----:R1:W2:Y:S02]  /*29c90*/  SYNCS.PHASECHK.TRANS64.TRYWAIT P2, [R23+URZ+0x30830], R0 ;  /* 0x03083000170075a7 */ /* 0x0022a4000804017f */
[----:B--2---:R-:W-:Y:S05]  /*29ca0*/  @!P2 NANOSLEEP.SYNCS 0x989680 ;  /* 0x009896800000a95d */ /* 0x004fea0003900000 */
[----:B------:R-:W2:Y:S02]  /*29cb0*/  @!P2 SYNCS.PHASECHK.TRANS64 P2, [R23+URZ+0x30830], R0 ;  /* 0x030830001700a5a7 */ /* 0x000ea4000804007f */
[----:B--2---:R-:W-:Y:S05]  /*29cc0*/  @!P2 BRA `(.L_x_1555) ;  /* 0xfffffffc00f0a947 */ /* 0x004fea000383ffff */
[----:B------:R-:W-:Y:S05]  /*29cd0*/  BRA `(.L_x_1554) ;  /* 0xfffffe88003c7947 */ /* 0x000fea000383ffff */
.L_x_1575:
[----:B-1----:R1:W2:Y:S02]  /*29ce0*/  SYNCS.PHASECHK.TRANS64.TRYWAIT P3, [R2+URZ+0x30830], R152 ;  /* 0x03083098020075a7 */ /* 0x0022a4000806017f */
[----:B--2---:R-:W-:Y:S05]  /*29cf0*/  @!P3 NANOSLEEP.SYNCS 0x989680 ;  /* 0x009896800000b95d */ /* 0x004fea0003900000 */
[----:B------:R-:W2:Y:S02]  /*29d00*/  @!P3 SYNCS.PHASECHK.TRANS64 P3, [R2+URZ+0x30830], R152 ;  /* 0x030830980200b5a7 */ /* 0x000ea4000806007f */
[----:B--2---:R-:W-:Y:S05]  /*29d10*/  @!P3 BRA `(.L_x_1575) ;  /* 0xfffffffc00f0b947 */ /* 0x004fea000383ffff */
[----:B------:R-:W-:Y:S05]  /*29d20*/  BRA `(.L_x_1574) ;  /* 0xfffffeb400a07947 */ /* 0x000fea000383ffff */
.L_x_1580:
[----:B-1----:R1:W2:Y:S02]  /*29d30*/  SYNCS.PHASECHK.TRANS64.TRYWAIT P3, [R0+URZ+0x30850], R23 ;  /* 0x03085017000075a7 */ /* 0x0022a4000806017f */
[----:B--2---:R-:W-:Y:S05]  /*29d40*/  @!P3 NANOSLEEP.SYNCS 0x989680 ;  /* 0x009896800000b95d */ /* 0x004fea0003900000 */
[----:B------:R-:W2:Y:S02]  /*29d50*/  @!P3 SYNCS.PHASECHK.TRANS64 P3, [R0+URZ+0x30850], R23 ;  /* 0x030850170000b5a7 */ /* 0x000ea4000806007f */
[----:B--2---:R-:W-:Y:S05]  /*29d60*/  @!P3 BRA `(.L_x_1580) ;  /* 0xfffffffc00f0b947 */ /* 0x004fea000383ffff */
[----:B------:R-:W-:Y:S05]  /*29d70*/  BRA `(.L_x_1579) ;  /* 0xfffffec400ec7947 */ /* 0x000fea000383ffff */
.L_x_1601:
[----:B-1----:R1:W2:Y:S02]  /*29d80*/  SYNCS.PHASECHK.TRANS64.TRYWAIT P2, [R2+URZ+0x30830], R3 ;  /* 0x03083003020075a7 */ /* 0x0022a4000804017f */
[----:B--2---:R-:W-:Y:S05]  /*29d90*/  @!P2 NANOSLEEP.SYNCS 0x989680 ;  /* 0x009896800000a95d */ /* 0x004fea0003900000 */
[----:B------:R-:W2:Y:S02]  /*29da0*/  @!P2 SYNCS.PHASECHK.TRANS64 P2, [R2+URZ+0x30830], R3 ;  /* 0x030830030200a5a7 */ /* 0x000ea4000804007f */
[----:B--2---:R-:W-:Y:S05]  /*29db0*/  @!P2 BRA `(.L_x_1601) ;  /* 0xfffffffc00f0a947 */ /* 0x004fea000383ffff */
[----:B------:R-:W-:Y:S05]  /*29dc0*/  BRA `(.L_x_1600) ;  /* 0xfffffee400d87947 */ /* 0x000fea000383ffff */
.L_x_1606:
[----:B-1----:R1:W2:Y:S02]  /*29dd0*/  SYNCS.PHASECHK.TRANS64.TRYWAIT P2, [R232+URZ+0x30850], R0 ;  /* 0x03085000e80075a7 */ /* 0x0022a4000804017f */
[----:B--2---:R-:W-:Y:S05]  /*29de0*/  @!P2 NANOSLEEP.SYNCS 0x989680 ;  /* 0x009896800000a95d */ /* 0x004fea0003900000 */
[----:B------:R-:W2:Y:S02]  /*29df0*/  @!P2 SYNCS.PHASECHK.TRANS64 P2, [R232+URZ+0x30850], R0 ;  /* 0x03085000e800a5a7 */ /* 0x000ea4000804007f */
[----:B--2---:R-:W-:Y:S05]  /*29e00*/  @!P2 BRA `(.L_x_1606) ;  /* 0xfffffffc00f0a947 */ /* 0x004fea000383ffff */
[----:B------:R-:W-:Y:S05]  /*29e10*/  BRA `(.L_x_1605) ;  /* 0xfffffef800207947 */ /* 0x000fea000383ffff */
.L_x_1614:
[----:B-1----:R1:W2:Y:S02]  /*29e20*/  SYNCS.PHASECHK.TRANS64.TRYWAIT P2, [R4+URZ+0x30830], R2 ;  /* 0x03083002040075a7 */ /* 0x0022a4000804017f */
[----:B--2---:R-:W-:Y:S05]  /*29e30*/  @!P2 NANOSLEEP.SYNCS 0x989680 ;  /* 0x009896800000a95d */ /* 0x004fea0003900000 */
[----:B------:R-:W2:Y:S02]  /*29e40*/  @!P2 SYNCS.PHASECHK.TRANS64 P2, [R4+URZ+0x30830], R2 ;  /* 0x030830020400a5a7 */ /* 0x000ea4000804007f */
[----:B--2---:R-:W-:Y:S05]  /*29e50*/  @!P2 BRA `(.L_x_1614) ;  /* 0xfffffffc00f0a947 */ /* 0x004fea000383ffff */
[----:B------:R-:W-:Y:S05]  /*29e60*/  BRA `(.L_x_1613) ;  /* 0xffffff0800ec7947 */ /* 0x000fea000383ffff */
.L_x_1619:
[----:B-1----:R1:W2:Y:S02]  /*29e70*/  SYNCS.PHASECHK.TRANS64.TRYWAIT P2, [R0+URZ+0x30850], R2 ;  /* 0x03085002000075a7 */ /* 0x0022a4000804017f */
[----:B--2---:R-:W-:Y:S05]  /*29e80*/  @!P2 NANOSLEEP.SYNCS 0x989680 ;  /* 0x009896800000a95d */ /* 0x004fea0003900000 */
[----:B------:R-:W2:Y:S02]  /*29e90*/  @!P2 SYNCS.PHASECHK.TRANS64 P2, [R0+URZ+0x30850], R2 ;  /* 0x030850020000a5a7 */ /* 0x000ea4000804007f */
[----:B--2---:R-:W-:Y:S05]  /*29ea0*/  @!P2 BRA `(.L_x_1619) ;  /* 0xfffffffc00f0a947 */ /* 0x004fea000383ffff */
[----:B------:R-:W-:Y:S05]  /*29eb0*/  BRA `(.L_x_1618) ;  /* 0xffffff1c003c7947 */ /* 0x000fea000383ffff */
.L_x_1633:
[----:B-1----:R1:W2:Y:S02]  /*29ec0*/  SYNCS.PHASECHK.TRANS64.TRYWAIT P0, [R12+URZ+0x30850], R5 ;  /* 0x030850050c0075a7 */ /* 0x0022a4000800017f */
[----:B--2---:R-:W-:Y:S05]  /*29ed0*/  @!P0 NANOSLEEP.SYNCS 0x989680 ;  /* 0x009896800000895d */ /* 0x004fea0003900000 */
[----:B------:R-:W2:Y:S02]  /*29ee0*/  @!P0 SYNCS.PHASECHK.TRANS64 P0, [R12+URZ+0x30850], R5 ;  /* 0x030850050c0085a7 */ /* 0x000ea4000800007f */
[----:B--2---:R-:W-:Y:S05]  /*29ef0*/  @!P0 BRA `(.L_x_1633) ;  /* 0xfffffffc00f08947 */ /* 0x004fea000383ffff */
[----:B------:R-:W-:Y:S05]  /*29f00*/  BRA `(.L_x_1632) ;  /* 0xffffff4000687947 */ /* 0x000fea000383ffff */
.L_x_1675:
[----:B------:R-:W1:Y:S01]  /*29f10*/  S2R R9, SR_TID.X ;  /* 0x0000000000097919 */ /* 0x000e620000002100 */
[----:B------:R-:W-:Y:S01]  /*29f20*/  BSSY B1, `(.L_x_1881) ;  /* 0x000000a000017945 */ /* 0x000fe20003800000 */
[----:B------:R-:W-:Y:S01]  /*29f30*/  MOV R12, RZ ;  /* 0x000000ff000c7202 */ /* 0x000fe20000000f00 */
[----:B0-----:R-:W-:Y:S02]  /*29f40*/  IMAD.MOV.U32 R11, RZ, RZ, 0x1f ;  /* 0x0000001fff0b7424 */ /* 0x001fe400078e00ff */
[----:B------:R-:W-:Y:S01]  /*29f50*/  IMAD.MOV.U32 R15, RZ, RZ, -0x1 ;  /* 0xffffffffff0f7424 */ /* 0x000fe200078e00ff */
[----:B-1----:R-:W-:-:S04]  /*29f60*/  SHF.R.U32.HI R9, RZ, 0x5, R9 ;  /* 0x00000005ff097819 */ /* 0x002fc80000011609 */
[----:B------:R-:W-:-:S05]  /*29f70*/  LOP3.LUT R9, R9, 0x3, RZ, 0xc0, !PT ;  /* 0x0000000309097812 */ /* 0x000fca00078ec0ff */
[----:B------:R-:W-:-:S07]  /*29f80*/  IMAD.MOV.U32 R13, RZ, RZ, R9 ;  /* 0x000000ffff0d7224 */ /* 0x000fce00078e0009 */
[----:B------:R-:W-:Y:S05]  /*29f90*/  WARPSYNC.COLLECTIVE R15, `(.L_x_1882) ;  /* 0x000000000f087348 */ /* 0x000fea0003c00000 */
[----:B------:R0:W1:Y:S02]  /*29fa0*/  SHFL.IDX P6, R14, R13, R12, R11 ;  /* 0x0000000c0d0e7389 */ /* 0x00006400000c000b */
[----:B01----:R-:W-:Y:S01]  /*29fb0*/  ENDCOLLECTIVE ;  /* 0x000000000000791b */ /* 0x003fe20003800000 */
.L_x_1882:
[----:B------:R-:W-:Y:S05]  /*29fc0*/  BSYNC B1 ;  /* 0x0000000000017941 */ /* 0x000fea0003800000 */
.L_x_1881:
[----:B------:R-:W-:Y:S05]  /*29fd0*/  BRA `(.L_x_1883) ;  /* 0xffffff8c00b47947 */ /* 0x000fea000383ffff */
.L_x_1676:
[----:B------:R-:W-:Y:S01]  /*29fe0*/  BSSY B1, `(.L_x_1884) ;  /* 0x0000006000017945 */ /* 0x000fe20003800000 */
[----:B------:R-:W-:-:S07]  /*29ff0*/  MOV R15, 0xffffffff ;  /* 0xffffffff000f7802 */ /* 0x000fce0000000f00 */
[----:B0-----:R-:W-:Y:S05]  /*2a000*/  WARPSYNC.COLLECTIVE R15, `(.L_x_1885) ;  /* 0x000000000f0c7348 */ /* 0x001fea0003c00000 */
[----:B------:R-:W-:Y:S02]  /*2a010*/  ELECT P6, UR62, PT ;  /* 0x00000000003e782f */ /* 0x000fe400038c0000 */
[----:B------:R-:W-:Y:S01]  /*2a020*/  MOV R14, UR62 ;  /* 0x0000003e000e7c02 */ /* 0x000fe20008000f00 */
[----:B0-----:R-:W-:Y:S10]  /*2a030*/  ENDCOLLECTIVE ;  /* 0x000000000000791b */ /* 0x001ff40003800000 */
.L_x_1885:
[----:B------:R-:W-:Y:S05]  /*2a040*/  BSYNC B1 ;  /* 0x0000000000017941 */ /* 0x000fea0003800000 */
.L_x_1884:
[----:B------:R-:W-:Y:S05]  /*2a050*/  BRA `(.L_x_1886) ;  /* 0xffffff8c00a07947 */ /* 0x000fea000383ffff */
.L_x_1678:
[----:B0-----:R0:W1:Y:S02]  /*2a060*/  SYNCS.PHASECHK.TRANS64.TRYWAIT P0, [R11+URZ+0x30820], R7 ;  /* 0x030820070b0075a7 */ /* 0x001064000800017f */
[----:B-1----:R-:W-:Y:S05]  /*2a070*/  @!P0 NANOSLEEP.SYNCS 0x989680 ;  /* 0x009896800000895d */ /* 0x002fea0003900000 */
[----:B------:R-:W1:Y:S02]  /*2a080*/  @!P0 SYNCS.PHASECHK.TRANS64 P0, [R11+URZ+0x30820], R7 ;  /* 0x030820070b0085a7 */ /* 0x000e64000800007f */
[----:B-1----:R-:W-:Y:S05]  /*2a090*/  @!P0 BRA `(.L_x_1678) ;  /* 0xfffffffc00f08947 */ /* 0x002fea000383ffff */
[----:B------:R-:W-:Y:S05]  /*2a0a0*/  BRA `(.L_x_1887) ;  /* 0xffffff8c00bc7947 */ /* 0x000fea000383ffff */
.L_x_1681:
[----:B0-----:R0:W1:Y:S02]  /*2a0b0*/  SYNCS.PHASECHK.TRANS64.TRYWAIT P0, [R7+URZ+0x308a0], R9 ;  /* 0x0308a009070075a7 */ /* 0x001064000800017f */
[----:B-1----:R-:W-:Y:S05]  /*2a0c0*/  @!P0 NANOSLEEP.SYNCS 0x989680 ;  /* 0x009896800000895d */ /* 0x002fea0003900000 */
[----:B------:R-:W1:Y:S02]  /*2a0d0*/  @!P0 SYNCS.PHASECHK.TRANS64 P0, [R7+URZ+0x308a0], R9 ;  /* 0x0308a009070085a7 */ /* 0x000e64000800007f */
[----:B-1----:R-:W-:Y:S05]  /*2a0e0*/  @!P0 BRA `(.L_x_1681) ;  /* 0xfffffffc00f08947 */ /* 0x002fea000383ffff */
[----:B------:R-:W-:Y:S05]  /*2a0f0*/  BRA `(.L_x_1888) ;  /* 0xffffff8c00cc7947 */ /* 0x000fea000383ffff */
.L_x_1683:
[----:B-1----:R1:W2:Y:S02]  /*2a100*/  SYNCS.PHASECHK.TRANS64.TRYWAIT P0, [R7+URZ+0x308c0], R9 ;  /* 0x0308c009070075a7 */ /* 0x0022a4000800017f */
[----:B--2---:R-:W-:Y:S05]  /*2a110*/  @!P0 NANOSLEEP.SYNCS 0x989680 ;  /* 0x009896800000895d */ /* 0x004fea0003900000 */
[----:B------:R-:W2:Y:S02]  /*2a120*/  @!P0 SYNCS.PHASECHK.TRANS64 P0, [R7+URZ+0x308c0], R9 ;  /* 0x0308c009070085a7 */ /* 0x000ea4000800007f */
[----:B--2---:R-:W-:Y:S05]  /*2a130*/  @!P0 BRA `(.L_x_1683) ;  /* 0xfffffffc00f08947 */ /* 0x004fea000383ffff */
[----:B------:R-:W-:Y:S05]  /*2a140*/  BRA `(.L_x_1889) ;  /* 0xffffff90006c7947 */ /* 0x000fea000383ffff */
.L_x_1687:
[----:B0-----:R0:W1:Y:S02]  /*2a150*/  SYNCS.PHASECHK.TRANS64.TRYWAIT P0, [R7+URZ+0x308a0], R8 ;  /* 0x0308a008070075a7 */ /* 0x001064000800017f */
[----:B-1----:R-:W-:Y:S05]  /*2a160*/  @!P0 NANOSLEEP.SYNCS 0x989680 ;  /* 0x009896800000895d */ /* 0x002fea0003900000 */
[----:B------:R-:W1:Y:S02]  /*2a170*/  @!P0 SYNCS.PHASECHK.TRANS64 P0, [R7+URZ+0x308a0], R8 ;  /* 0x0308a008070085a7 */ /* 0x000e64000800007f */
[----:B-1----:R-:W-:Y:S05]  /*2a180*/  @!P0 BRA `(.L_x_1687) ;  /* 0xfffffffc00f08947 */ /* 0x002fea000383ffff */
[----:B------:R-:W-:Y:S05]  /*2a190*/  BRA `(.L_x_1890) ;  /* 0xffffff9400547947 */ /* 0x000fea000383ffff */
.L_x_1689:
[----:B-1----:R1:W2:Y:S02]  /*2a1a0*/  SYNCS.PHASECHK.TRANS64.TRYWAIT P1, [R7+URZ+0x308c0], R8 ;  /* 0x0308c008070075a7 */ /* 0x0022a4000802017f */
[----:B--2---:R-:W-:Y:S05]  /*2a1b0*/  @!P1 NANOSLEEP.SYNCS 0x989680 ;  /* 0x009896800000995d */ /* 0x004fea0003900000 */
[----:B------:R-:W2:Y:S02]  /*2a1c0*/  @!P1 SYNCS.PHASECHK.TRANS64 P1, [R7+URZ+0x308c0], R8 ;  /* 0x0308c008070095a7 */ /* 0x000ea4000802007f */
[----:B--2---:R-:W-:Y:S05]  /*2a1d0*/  @!P1 BRA `(.L_x_1689) ;  /* 0xfffffffc00f09947 */ /* 0x004fea000383ffff */
[----:B------:R-:W-:Y:S05]  /*2a1e0*/  BRA `(.L_x_1891) ;  /* 0xffffff9400f07947 */ /* 0x000fea000383ffff */
.L_x_1710:
[----:B------:R-:W0:Y:S01]  /*2a1f0*/  S2R R7, SR_TID.X ;  /* 0x0000000000077919 */ /* 0x000e220000002100 */
[----:B------:R-:W-:Y:S01]  /*2a200*/  BSSY B0, `(.L_x_1892) ;  /* 0x000000a000007945 */ /* 0x000fe20003800000 */
[----:B------:R-:W-:Y:S01]  /*2a210*/  IMAD.MOV.U32 R12, RZ, RZ, RZ ;  /* 0x000000ffff0c7224 */ /* 0x000fe200078e00ff */
[----:B------:R-:W-:Y:S01]  /*2a220*/  MOV R11, 0x1f ;  /* 0x0000001f000b7802 */ /* 0x000fe20000000f00 */
[----:B------:R-:W-:Y:S01]  /*2a230*/  IMAD.MOV.U32 R15, RZ, RZ, -0x1 ;  /* 0xffffffffff0f7424 */ /* 0x000fe200078e00ff */
[----:B0-----:R-:W-:-:S04]  /*2a240*/  SHF.R.U32.HI R7, RZ, 0x5, R7 ;  /* 0x00000005ff077819 */ /* 0x001fc80000011607 */
[----:B------:R-:W-:-:S05]  /*2a250*/  LOP3.LUT R7, R7, 0x3, RZ, 0xc0, !PT ;  /* 0x0000000307077812 */ /* 0x000fca00078ec0ff */
[----:B------:R-:W-:-:S07]  /*2a260*/  IMAD.MOV.U32 R13, RZ, RZ, R7 ;  /* 0x000000ffff0d7224 */ /* 0x000fce00078e0007 */
[----:B------:R-:W-:Y:S05]  /*2a270*/  WARPSYNC.COLLECTIVE R15, `(.L_x_1893) ;  /* 0x000000000f087348 */ /* 0x000fea0003c00000 */
[----:B------:R0:W1:Y:S02]  /*2a280*/  SHFL.IDX P6, R14, R13, R12, R11 ;  /* 0x0000000c0d0e7389 */ /* 0x00006400000c000b */
[----:B01----:R-:W-:Y:S01]  /*2a290*/  ENDCOLLECTIVE ;  /* 0x000000000000791b */ /* 0x003fe20003800000 */
.L_x_1893:
[----:B------:R-:W-:Y:S05]  /*2a2a0*/  BSYNC B0 ;  /* 0x0000000000007941 */ /* 0x000fea0003800000 */
.L_x_1892:
[----:B------:R-:W-:Y:S05]  /*2a2b0*/  BRA `(.L_x_1894) ;  /* 0xffffffa800187947 */ /* 0x000fea000383ffff */
.L_x_1711:
[----:B------:R-:W-:Y:S01]  /*2a2c0*/  BSSY B0, `(.L_x_1895) ;  /* 0x0000006000007945 */ /* 0x000fe20003800000 */
[----:B------:R-:W-:-:S07]  /*2a2d0*/  IMAD.MOV.U32 R15, RZ, RZ, -0x1 ;  /* 0xffffffffff0f7424 */ /* 0x000fce00078e00ff */
[----:B------:R-:W-:Y:S05]  /*2a2e0*/  WARPSYNC.COLLECTIVE R15, `(.L_x_1896) ;  /* 0x000000000f0c7348 */ /* 0x000fea0003c00000 */
[----:B------:R-:W-:Y:S02]  /*2a2f0*/  ELECT P6, UR62, PT ;  /* 0x00000000003e782f */ /* 0x000fe400038c0000 */
[----:B------:R-:W-:Y:S01]  /*2a300*/  MOV R14, UR62 ;  /* 0x0000003e000e7c02 */ /* 0x000fe20008000f00 */
[----:B------:R-:W-:Y:S10]  /*2a310*/  ENDCOLLECTIVE ;  /* 0x000000000000791b */ /* 0x000ff40003800000 */
.L_x_1896:
[----:B------:R-:W-:Y:S05]  /*2a320*/  BSYNC B0 ;  /* 0x0000000000007941 */ /* 0x000fea0003800000 */
.L_x_1895:
[----:B------:R-:W-:Y:S05]  /*2a330*/  BRA `(.L_x_1897) ;  /* 0xffffffa800087947 */ /* 0x000fea000383ffff */
.L_x_1714:
[----:B0-----:R0:W1:Y:S02]  /*2a340*/  SYNCS.PHASECHK.TRANS64.TRYWAIT P0, [R7+URZ+0x30840], R10 ;  /* 0x0308400a070075a7 */ /* 0x001064000800017f */
[----:B-1----:R-:W-:Y:S05]  /*2a350*/  @!P0 NANOSLEEP.SYNCS 0x989680 ;  /* 0x009896800000895d */ /* 0x002fea0003900000 */
[----:B------:R-:W1:Y:S02]  /*2a360*/  @!P0 SYNCS.PHASECHK.TRANS64 P0, [R7+URZ+0x30840], R10 ;  /* 0x0308400a070085a7 */ /* 0x000e64000800007f */
[----:B-1----:R-:W-:Y:S05]  /*2a370*/  @!P0 BRA `(.L_x_1714) ;  /* 0xfffffffc00f08947 */ /* 0x002fea000383ffff */
[----:B------:R-:W-:Y:S05]  /*2a380*/  BRA `(.L_x_1898) ;  /* 0xffffffa800707947 */ /* 0x000fea000383ffff */
.L_x_1717:
        /* <DEDUP_REMOVED lines=8> */
.L_x_1725:
[----:B0-----:R0:W1:Y:S02]  /*2a410*/  SYNCS.PHASECHK.TRANS64.TRYWAIT P0, [R3+URZ+0x30840], R8 ;  /* 0x03084008030075a7 */ /* 0x001064000800017f */
[----:B-1----:R-:W-:Y:S05]  /*2a420*/  @!P0 NANOSLEEP.SYNCS 0x989680 ;  /* 0x009896800000895d */ /* 0x002fea0003900000 */
[----:B------:R-:W1:Y:S02]  /*2a430*/  @!P0 SYNCS.PHASECHK.TRANS64 P0, [R3+URZ+0x30840], R8 ;  /* 0x03084008030085a7 */ /* 0x000e64000800007f */
[----:B-1----:R-:W-:Y:S05]  /*2a440*/  @!P0 BRA `(.L_x_1725) ;  /* 0xfffffffc00f08947 */ /* 0x002fea000383ffff */
[----:B------:R-:W-:Y:S05]  /*2a450*/  BRA `(.L_x_1900) ;  /* 0xffffffb000ac7947 */ /* 0x000fea000383ffff */
.L_x_1727:
[----:B0-----:R0:W1:Y:S02]  /*2a460*/  SYNCS.PHASECHK.TRANS64.TRYWAIT P0, [R3+URZ+0x30860], R8 ;  /* 0x03086008030075a7 */ /* 0x001064000800017f */
[----:B-1----:R-:W-:Y:S05]  /*2a470*/  @!P0 NANOSLEEP.SYNCS 0x989680 ;  /* 0x009896800000895d */ /* 0x002fea0003900000 */
[----:B------:R-:W1:Y:S02]  /*2a480*/  @!P0 SYNCS.PHASECHK.TRANS64 P0, [R3+URZ+0x30860], R8 ;  /* 0x03086008030085a7 */ /* 0x000e64000800007f */
[----:B-1----:R-:W-:Y:S05]  /*2a490*/  @!P0 BRA `(.L_x_1727) ;  /* 0xfffffffc00f08947 */ /* 0x002fea000383ffff */
[----:B------:R-:W-:Y:S05]  /*2a4a0*/  BRA `(.L_x_1901) ;  /* 0xffffffb400687947 */ /* 0x000fea000383ffff */
.L_x_1733:
[----:B-1----:R1:W2:Y:S02]  /*2a4b0*/  SYNCS.PHASECHK.TRANS64.TRYWAIT P0, [R2+URZ+0x30840], R3 ;  /* 0x03084003020075a7 */ /* 0x0022a4000800017f */
[----:B--2---:R-:W-:Y:S05]  /*2a4c0*/  @!P0 NANOSLEEP.SYNCS 0x989680 ;  /* 0x009896800000895d */ /* 0x004fea0003900000 */
[----:B------:R-:W2:Y:S02]  /*2a4d0*/  @!P0 SYNCS.PHASECHK.TRANS64 P0, [R2+URZ+0x30840], R3 ;  /* 0x03084003020085a7 */ /* 0x000ea4000800007f */
[----:B--2---:R-:W-:Y:S05]  /*2a4e0*/  @!P0 BRA `(.L_x_1733) ;  /* 0xfffffffc00f08947 */ /* 0x004fea000383ffff */
[----:B------:R-:W-:Y:S05]  /*2a4f0*/  BRA `(.L_x_1902) ;  /* 0xffffffb800f87947 */ /* 0x000fea000383ffff */
.L_x_1735:
[----:B0-----:R0:W1:Y:S02]  /*2a500*/  SYNCS.PHASECHK.TRANS64.TRYWAIT P0, [R2+URZ+0x30860], R3 ;  /* 0x03086003020075a7 */ /* 0x001064000800017f */
[----:B-1----:R-:W-:Y:S05]  /*2a510*/  @!P0 NANOSLEEP.SYNCS 0x989680 ;  /* 0x009896800000895d */ /* 0x002fea0003900000 */
[----:B------:R-:W1:Y:S02]  /*2a520*/  @!P0 SYNCS.PHASECHK.TRANS64 P0, [R2+URZ+0x30860], R3 ;  /* 0x03086003020085a7 */ /* 0x000e64000800007f */
[----:B-1----:R-:W-:Y:S05]  /*2a530*/  @!P0 BRA `(.L_x_1735) ;  /* 0xfffffffc00f08947 */ /* 0x002fea000383ffff */
[----:B------:R-:W-:Y:S05]  /*2a540*/  BRA `(.L_x_1903) ;  /* 0xffffffbc00b47947 */ /* 0x000fea000383ffff */
.L_x_1741:
[----:B--2---:R2:W3:Y:S02]  /*2a550*/  SYNCS.PHASECHK.TRANS64.TRYWAIT P0, [R2+URZ+0x30840], R3 ;  /* 0x03084003020075a7 */ /* 0x0044e4000800017f */
[----:B---3--:R-:W-:Y:S05]  /*2a560*/  @!P0 NANOSLEEP.SYNCS 0x989680 ;  /* 0x009896800000895d */ /* 0x008fea0003900000 */
[----:B------:R-:W3:Y:S02]  /*2a570*/  @!P0 SYNCS.PHASECHK.TRANS64 P0, [R2+URZ+0x30840], R3 ;  /* 0x03084003020085a7 */ /* 0x000ee4000800007f */
[----:B---3--:R-:W-:Y:S05]  /*2a580*/  @!P0 BRA `(.L_x_1741) ;  /* 0xfffffffc00f08947 */ /* 0x008fea000383ffff */
[----:B------:R-:W-:Y:S05]  /*2a590*/  BRA `(.L_x_1904) ;  /* 0xffffffc400187947 */ /* 0x000fea000383ffff */
.L_x_1743:
[----:B0-----:R0:W1:Y:S02]  /*2a5a0*/  SYNCS.PHASECHK.TRANS64.TRYWAIT P0, [R2+URZ+0x30860], R9 ;  /* 0x03086009020075a7 */ /* 0x001064000800017f */
[----:B-1----:R-:W-:Y:S05]  /*2a5b0*/  @!P0 NANOSLEEP.SYNCS 0x989680 ;  /* 0x009896800000895d */ /* 0x002fea0003900000 */
[----:B------:R-:W1:Y:S02]  /*2a5c0*/  @!P0 SYNCS.PHASECHK.TRANS64 P0, [R2+URZ+0x30860], R9 ;  /* 0x03086009020085a7 */ /* 0x000e64000800007f */
[----:B-1----:R-:W-:Y:S05]  /*2a5d0*/  @!P0 BRA `(.L_x_1743) ;  /* 0xfffffffc00f08947 */ /* 0x002fea000383ffff */
[----:B------:R-:W-:Y:S05]  /*2a5e0*/  BRA `(.L_x_1905) ;  /* 0xffffffc400d07947 */ /* 0x000fea000383ffff */
.L_x_1751:
[----:B-1----:R1:W2:Y:S02]  /*2a5f0*/  SYNCS.PHASECHK.TRANS64.TRYWAIT P0, [R3+URZ+0x30860], R2 ;  /* 0x03086002030075a7 */ /* 0x0022a4000800017f */
[----:B--2---:R-:W-:Y:S05]  /*2a600*/  @!P0 NANOSLEEP.SYNCS 0x989680 ;  /* 0x009896800000895d */ /* 0x004fea0003900000 */
[----:B------:R-:W2:Y:S02]  /*2a610*/  @!P0 SYNCS.PHASECHK.TRANS64 P0, [R3+URZ+0x30860], R2 ;  /* 0x03086002030085a7 */ /* 0x000ea4000800007f */
[----:B--2---:R-:W-:Y:S05]  /*2a620*/  @!P0 BRA `(.L_x_1751) ;  /* 0xfffffffc00f08947 */ /* 0x004fea000383ffff */
[----:B------:R-:W-:Y:S05]  /*2a630*/  BRA `(.L_x_1906) ;  /* 0xffffffcc001c7947 */ /* 0x000fea000383ffff */
.L_x_1754:
[----:B------:R-:W-:Y:S01]  /*2a640*/  BSSY B0, `(.L_x_1907) ;  /* 0x0000008000007945 */ /* 0x000fe20003800000 */
[----:B------:R-:W-:Y:S01]  /*2a650*/  MOV R13, R16 ;  /* 0x00000010000d7202 */ /* 0x000fe20000000f00 */
[----:B------:R-:W-:Y:S01]  /*2a660*/  IMAD.MOV.U32 R12, RZ, RZ, RZ ;  /* 0x000000ffff0c7224 */ /* 0x000fe200078e00ff */
[----:B0-----:R-:W-:Y:S01]  /*2a670*/  MOV R15, 0xffffffff ;  /* 0xffffffff000f7802 */ /* 0x001fe20000000f00 */
[----:B------:R-:W-:-:S07]  /*2a680*/  IMAD.MOV.U32 R11, RZ, RZ, 0x1f ;  /* 0x0000001fff0b7424 */ /* 0x000fce00078e00ff */
[----:B-1234-:R-:W-:Y:S05]  /*2a690*/  WARPSYNC.COLLECTIVE R15, `(.L_x_1908) ;  /* 0x000000000f087348 */ /* 0x01efea0003c00000 */
[----:B------:R0:W0:Y:S02]  /*2a6a0*/  SHFL.IDX P6, R14, R13, R12, R11 ;  /* 0x0000000c0d0e7389 */ /* 0x00002400000c000b */
[----:B01234-:R-:W-:Y:S01]  /*2a6b0*/  ENDCOLLECTIVE ;  /* 0x000000000000791b */ /* 0x01ffe20003800000 */
.L_x_1908:
[----:B------:R-:W-:Y:S05]  /*2a6c0*/  BSYNC B0 ;  /* 0x0000000000007941 */ /* 0x000fea0003800000 */
.L_x_1907:
[----:B------:R-:W-:Y:S01]  /*2a6d0*/  IMAD.MOV.U32 R13, RZ, RZ, R16 ;  /* 0x000000ffff0d7224 */ /* 0x000fe200078e0010 */
[----:B------:R-:W-:Y:S01]  /*2a6e0*/  MOV R12, 0x1 ;  /* 0x00000001000c7802 */ /* 0x000fe20000000f00 */
[----:B------:R-:W-:Y:S02]  /*2a6f0*/  IMAD.MOV.U32 R11, RZ, RZ, 0x1f ;  /* 0x0000001fff0b7424 */ /* 0x000fe400078e00ff */
[----:B------:R-:W-:Y:S02]  /*2a700*/  IMAD.MOV.U32 R15, RZ, RZ, -0x1 ;  /* 0xffffffffff0f7424 */ /* 0x000fe400078e00ff */
[----:B------:R-:W-:-:S07]  /*2a710*/  IMAD.MOV.U32 R4, RZ, RZ, R14 ;  /* 0x000000ffff047224 */ /* 0x000fce00078e000e */
[----:B------:R-:W-:Y:S05]  /*2a720*/  WARPSYNC.COLLECTIVE R15, `(.L_x_1909) ;  /* 0x000000000f087348 */ /* 0x000fea0003c00000 */
[----:B------:R0:W1:Y:S02]  /*2a730*/  SHFL.IDX P6, R14, R13, R12, R11 ;  /* 0x0000000c0d0e7389 */ /* 0x00006400000c000b */
[----:B01----:R-:W-:Y:S01]  /*2a740*/  ENDCOLLECTIVE ;  /* 0x000000000000791b */ /* 0x003fe20003800000 */
.L_x_1909:
[----:B------:R-:W-:Y:S01]  /*2a750*/  MOV R16, R14 ;  /* 0x0000000e00107202 */ /* 0x000fe20000000f00 */
[----:B------:R-:W-:Y:S06]  /*2a760*/  BRA `(.L_x_1910) ;  /* 0xffffffcc00d87947 */ /* 0x000fec000383ffff */
.L_x_1757:
[----:B------:R-:W-:Y:S01]  /*2a770*/  BSSY B0, `(.L_x_1911) ;  /* 0x0000008000007945 */ /* 0x000fe20003800000 */
[----:B-----5:R-:W-:Y:S01]  /*2a780*/  IMAD.MOV.U32 R13, RZ, RZ, R17 ;  /* 0x000000ffff0d7224 */ /* 0x020fe200078e0011 */
[----:B0-----:R-:W-:Y:S01]  /*2a790*/  MOV R11, RZ ;  /* 0x000000ff000b7202 */ /* 0x001fe20000000f00 */
[----:B------:R-:W-:Y:S02]  /*2a7a0*/  IMAD.MOV.U32 R12, RZ, RZ, 0x1 ;  /* 0x00000001ff0c7424 */ /* 0x000fe400078e00ff */
[----:B------:R-:W-:-:S07]  /*2a7b0*/  IMAD.MOV.U32 R15, RZ, RZ, -0x1 ;  /* 0xffffffffff0f7424 */ /* 0x000fce00078e00ff */
[----:B-1-3--:R-:W-:Y:S05]  /*2a7c0*/  WARPSYNC.COLLECTIVE R15, `(.L_x_1912) ;  /* 0x000000000f087348 */ /* 0x00afea0003c00000 */
[----:B------:R0:W2:Y:S02]  /*2a7d0*/  SHFL.UP P6, R14, R13, R12, R11 ;  /* 0x0400000c0d0e7389 */ /* 0x0000a400000c000b */
[----:B0123--:R-:W-:Y:S01]  /*2a7e0*/  ENDCOLLECTIVE ;  /* 0x000000000000791b */ /* 0x00ffe20003800000 */
.L_x_1912:
[----:B------:R-:W-:Y:S05]  /*2a7f0*/  BSYNC B0 ;  /* 0x0000000000007941 */ /* 0x000fea0003800000 */
.L_x_1911:
[C---:B------:R-:W-:Y:S01]  /*2a800*/  ISETP.NE.AND P0, PT, R7.reuse, RZ, PT ;  /* 0x000000ff0700720c */ /* 0x040fe20003f05270 */
[----:B------:R-:W-:Y:S01]  /*2a810*/  IMAD.MOV.U32 R11, RZ, RZ, RZ ;  /* 0x000000ffff0b7224 */ /* 0x000fe200078e00ff */
[----:B------:R-:W-:Y:S01]  /*2a820*/  MOV R12, 0x2 ;  /* 0x00000002000c7802 */ /* 0x000fe20000000f00 */
[----:B------:R-:W-:Y:S01]  /*2a830*/  IMAD.MOV.U32 R15, RZ, RZ, -0x1 ;  /* 0xffffffffff0f7424 */ /* 0x000fe200078e00ff */
[----:B------:R-:W-:Y:S02]  /*2a840*/  SEL R14, R14, RZ, P0 ;  /* 0x000000ff0e0e7207 */ /* 0x000fe40000000000 */
[----:B------:R-:W-:-:S03]  /*2a850*/  ISETP.GE.U32.AND P0, PT, R7, 0x2, PT ;  /* 0x000000020700780c */ /* 0x000fc60003f06070 */
[----:B------:R-:W-:-:S10]  /*2a860*/  IMAD.IADD R13, R17, 0x1, R14 ;  /* 0x00000001110d7824 */ /* 0x000fd400078e020e */
[----:B------:R-:W-:Y:S05]  /*2a870*/  WARPSYNC.COLLECTIVE R15, `(.L_x_1913) ;  /* 0x000000000f087348 */ /* 0x000fea0003c00000 */
[----:B------:R0:W1:Y:S02]  /*2a880*/  SHFL.UP P6, R14, R13, R12, R11 ;  /* 0x0400000c0d0e7389 */ /* 0x00006400000c000b */
[----:B01----:R-:W-:Y:S01]  /*2a890*/  ENDCOLLECTIVE ;  /* 0x000000000000791b */ /* 0x003fe20003800000 */
.L_x_1913:
        /* <DEDUP_REMOVED lines=8> */
.L_x_1914:
        /* <DEDUP_REMOVED lines=8> */
.L_x_1915:
        /* <DEDUP_REMOVED lines=8> */
.L_x_1916:
[----:B------:R-:W-:Y:S01]  /*2aa20*/  IMAD.MOV.U32 R12, RZ, RZ, 0x1f ;  /* 0x0000001fff0c7424 */ /* 0x000fe200078e00ff */
[----:B------:R-:W-:Y:S02]  /*2aa30*/  MOV R11, 0x1f ;  /* 0x0000001f000b7802 */ /* 0x000fe40000000f00 */
[----:B------:R-:W-:-:S04]  /*2aa40*/  SEL R3, R14, RZ, P0 ;  /* 0x000000ff0e037207 */ /* 0x000fc80000000000 */
[----:B------:R-:W-:-:S05]  /*2aa50*/  IADD3 R2, R6, R3, RZ ;  /* 0x0000000306027210 */ /* 0x000fca0007ffe0ff */
[----:B------:R-:W-:-:S07]  /*2aa60*/  IMAD.MOV.U32 R13, RZ, RZ, R2 ;  /* 0x000000ffff0d7224 */ /* 0x000fce00078e0002 */
[----:B------:R-:W-:Y:S05]  /*2aa70*/  WARPSYNC.COLLECTIVE R15, `(.L_x_1917) ;  /* 0x000000000f087348 */ /* 0x000fea0003c00000 */
[----:B------:R0:W1:Y:S02]  /*2aa80*/  SHFL.IDX P6, R14, R13, R12, R11 ;  /* 0x0000000c0d0e7389 */ /* 0x00006400000c000b */
[----:B01----:R-:W-:Y:S01]  /*2aa90*/  ENDCOLLECTIVE ;  /* 0x000000000000791b */ /* 0x003fe20003800000 */
.L_x_1917:
[----:B------:R-:W-:Y:S05]  /*2aaa0*/  BRA `(.L_x_1918) ;  /* 0xffffffcc00a07947 */ /* 0x000fea000383ffff */
.L_x_1762:
[----:B------:R-:W-:Y:S01]  /*2aab0*/  BSSY B0, `(.L_x_1919) ;  /* 0x0000008000007945 */ /* 0x000fe20003800000 */
[----:B-----5:R-:W-:Y:S01]  /*2aac0*/  IMAD.MOV.U32 R13, RZ, RZ, R17 ;  /* 0x000000ffff0d7224 */ /* 0x020fe200078e0011 */
[----:B------:R-:W-:Y:S01]  /*2aad0*/  MOV R11, RZ ;  /* 0x000000ff000b7202 */ /* 0x000fe20000000f00 */
[----:B------:R-:W-:Y:S02]  /*2aae0*/  IMAD.MOV.U32 R12, RZ, RZ, 0x1 ;  /* 0x00000001ff0c7424 */ /* 0x000fe400078e00ff */
[----:B------:R-:W-:-:S07]  /*2aaf0*/  IMAD.MOV.U32 R15, RZ, RZ, -0x1 ;  /* 0xffffffffff0f7424 */ /* 0x000fce00078e00ff */
[----:B0-----:R-:W-:Y:S05]  /*2ab00*/  WARPSYNC.COLLECTIVE R15, `(.L_x_1920) ;  /* 0x000000000f087348 */ /* 0x001fea0003c00000 */
[----:B------:R1:W2:Y:S02]  /*2ab10*/  SHFL.UP P6, R14, R13, R12, R11 ;  /* 0x0400000c0d0e7389 */ /* 0x0002a400000c000b */
[----:B012---:R-:W-:Y:S01]  /*2ab20*/  ENDCOLLECTIVE ;  /* 0x000000000000791b */ /* 0x007fe20003800000 */
.L_x_1920:
[----:B------:R-:W-:Y:S05]  /*2ab30*/  BSYNC B0 ;  /* 0x0000000000007941 */ /* 0x000fea0003800000 */
.L_x_1919:
        /* <DEDUP_REMOVED lines=10> */
.L_x_1921:
        /* <DEDUP_REMOVED lines=8> */
.L_x_1922:
        /* <DEDUP_REMOVED lines=8> */
.L_x_1923:
        /* <DEDUP_REMOVED lines=8> */
.L_x_1924:
        /* <DEDUP_REMOVED lines=8> */
.L_x_1925:
[----:B------:R-:W-:Y:S05]  /*2ade0*/  BRA `(.L_x_1926) ;  /* 0xffffffcc00887947 */ /* 0x000fea000383ffff */
.L_x_1764:
[----:B------:R-:W-:Y:S01]  /*2adf0*/  BSSY B0, `(.L_x_1927) ;  /* 0x0000006000007945 */ /* 0x000fe20003800000 */
[----:B------:R-:W-:Y:S01]  /*2ae00*/  PLOP3.LUT P6, PT, P6, PT, PT, 0x8, 0x0 ;  /* 0x000000000000781c */ /* 0x000fe200037ce170 */
[----:B------:R-:W-:-:S12]  /*2ae10*/  IMAD.MOV.U32 R15, RZ, RZ, -0x1 ;  /* 0xffffffffff0f7424 */ /* 0x000fd800078e00ff */
[----:B0-----:R-:W-:Y:S05]  /*2ae20*/  WARPSYNC.COLLECTIVE R15, `(.L_x_1928) ;  /* 0x000000000f087348 */ /* 0x001fea0003c00000 */
[----:B------:R-:W-:Y:S01]  /*2ae30*/  VOTE.ANY R14, PT, P6 ;  /* 0x00000000000e7806 */ /* 0x000fe200030e0100 */
[----:B0-----:R-:W-:Y:S06]  /*2ae40*/  ENDCOLLECTIVE ;  /* 0x000000000000791b */ /* 0x001fec0003800000 */
.L_x_1928:
[----:B------:R-:W-:Y:S05]  /*2ae50*/  BSYNC B0 ;  /* 0x0000000000007941 */ /* 0x000fea0003800000 */
.L_x_1927:
[----:B------:R-:W-:Y:S01]  /*2ae60*/  IMAD.MOV.U32 R3, RZ, RZ, R14 ;  /* 0x000000ffff037224 */ /* 0x000fe200078e000e */
[----:B------:R-:W-:Y:S01]  /*2ae70*/  MOV R13, R17 ;  /* 0x00000011000d7202 */ /* 0x000fe20000000f00 */
[----:B------:R-:W-:Y:S01]  /*2ae80*/  IMAD.MOV.U32 R11, RZ, RZ, 0x1f ;  /* 0x0000001fff0b7424 */ /* 0x000fe200078e00ff */
[----:B------:R-:W-:Y:S01]  /*2ae90*/  MOV R15, 0xffffffff ;  /* 0xffffffff000f7802 */ /* 0x000fe20000000f00 */
[----:B------:R-:W0:Y:S02]  /*2aea0*/  POPC R6, R3 ;  /* 0x0000000300067309 */ /* 0x000e240000000000 */
[----:B0-----:R-:W-:-:S07]  /*2aeb0*/  IMAD.MOV.U32 R12, RZ, RZ, R6 ;  /* 0x000000ffff0c7224 */ /* 0x001fce00078e0006 */
[----:B------:R-:W-:Y:S05]  /*2aec0*/  WARPSYNC.COLLECTIVE R15, `(.L_x_1929) ;  /* 0x000000000f087348 */ /* 0x000fea0003c00000 */
[----:B------:R0:W1:Y:S02]  /*2aed0*/  SHFL.IDX P6, R14, R13, R12, R11 ;  /* 0x0000000c0d0e7389 */ /* 0x00006400000c000b */
[----:B01----:R-:W-:Y:S01]  /*2aee0*/  ENDCOLLECTIVE ;  /* 0x000000000000791b */ /* 0x003fe20003800000 */
.L_x_1929:
[----:B------:R-:W-:Y:S01]  /*2aef0*/  IMAD.MOV.U32 R17, RZ, RZ, R14 ;  /* 0x000000ffff117224 */ /* 0x000fe200078e000e */
[----:B------:R-:W-:Y:S06]  /*2af00*/  BRA `(.L_x_1930) ;  /* 0xffffffcc00787947 */ /* 0x000fec000383ffff */
.L_x_1766:
[----:B------:R-:W-:Y:S01]  /*2af10*/  BSSY B0, `(.L_x_1931) ;  /* 0x0000007000007945 */ /* 0x000fe20003800000 */
[----:B------:R-:W-:Y:S01]  /*2af20*/  IMAD.MOV.U32 R13, RZ, RZ, R2 ;  /* 0x000000ffff0d7224 */ /* 0x000fe200078e0002 */
[----:B------:R-:W-:Y:S01]  /*2af30*/  MOV R11, 0x1f ;  /* 0x0000001f000b7802 */ /* 0x000fe20000000f00 */
[----:B------:R-:W-:-:S07]  /*2af40*/  IMAD.MOV.U32 R15, RZ, RZ, -0x1 ;  /* 0xffffffffff0f7424 */ /* 0x000fce00078e00ff */
[----:B012---:R-:W-:Y:S05]  /*2af50*/  WARPSYNC.COLLECTIVE R15, `(.L_x_1932) ;  /* 0x000000000f087348 */ /* 0x007fea0003c00000 */
[----:B------:R3:W4:Y:S02]  /*2af60*/  SHFL.IDX P6, R14, R13, R12, R11 ;  /* 0x0000000c0d0e7389 */ /* 0x00072400000c000b */
[----:B01234-:R-:W-:Y:S01]  /*2af70*/  ENDCOLLECTIVE ;  /* 0x000000000000791b */ /* 0x01ffe20003800000 */
.L_x_1932:
[----:B------:R-:W-:Y:S05]  /*2af80*/  BSYNC B0 ;  /* 0x0000000000007941 */ /* 0x000fea0003800000 */
.L_x_1931:
[----:B------:R-:W-:Y:S01]  /*2af90*/  IMAD.MOV.U32 R7, RZ, RZ, R14 ;  /* 0x000000ffff077224 */ /* 0x000fe200078e000e */
[----:B------:R-:W-:Y:S06]  /*2afa0*/  BRA `(.L_x_1765) ;  /* 0xffffffcc006c7947 */ /* 0x000fec000383ffff */
.L_x_1770:
[----:B-1----:R1:W2:Y:S02]  /*2afb0*/  SYNCS.PHASECHK.TRANS64.TRYWAIT P0, [R0+URZ+0x30820], R3 ;  /* 0x03082003000075a7 */ /* 0x0022a4000800017f */
[----:B--2---:R-:W-:Y:S05]  /*2afc0*/  @!P0 NANOSLEEP.SYNCS 0x989680 ;  /* 0x009896800000895d */ /* 0x004fea0003900000 */
[----:B------:R-:W2:Y:S02]  /*2afd0*/  @!P0 SYNCS.PHASECHK.TRANS64 P0, [R0+URZ+0x30820], R3 ;  /* 0x03082003000085a7 */ /* 0x000ea4000800007f */
[----:B--2---:R-:W-:Y:S05]  /*2afe0*/  @!P0 BRA `(.L_x_1770) ;  /* 0xfffffffc00f08947 */ /* 0x004fea000383ffff */
[----:B------:R-:W-:Y:S05]  /*2aff0*/  BRA `(.L_x_1933) ;  /* 0xffffffd000e47947 */ /* 0x000fea000383ffff */
.L_x_1771:
[----:B------:R-:W2:Y:S01]  /*2b000*/  S2R R2, SR_TID.X ;  /* 0x0000000000027919 */ /* 0x000ea20000002100 */
[----:B------:R-:W-:Y:S01]  /*2b010*/  BSSY B0, `(.L_x_1934) ;  /* 0x000000a000007945 */ /* 0x000fe20003800000 */
[----:B------:R-:W-:Y:S01]  /*2b020*/  IMAD.MOV.U32 R12, RZ, RZ, RZ ;  /* 0x000000ffff0c7224 */ /* 0x000fe200078e00ff */
[----:B------:R-:W-:Y:S01]  /*2b030*/  MOV R15, 0xffffffff ;  /* 0xffffffff000f7802 */ /* 0x000fe20000000f00 */
[----:B0-----:R-:W-:Y:S01]  /*2b040*/  IMAD.MOV.U32 R11, RZ, RZ, 0x1f ;  /* 0x0000001fff0b7424 */ /* 0x001fe200078e00ff */
[----:B--2---:R-:W-:-:S04]  /*2b050*/  SHF.R.U32.HI R2, RZ, 0x5, R2 ;  /* 0x00000005ff027819 */ /* 0x004fc80000011602 */
[----:B------:R-:W-:-:S04]  /*2b060*/  LOP3.LUT R2, R2, 0x3, RZ, 0xc0, !PT ;  /* 0x0000000302027812 */ /* 0x000fc800078ec0ff */
[----:B------:R-:W-:-:S07]  /*2b070*/  MOV R13, R2 ;  /* 0x00000002000d7202 */ /* 0x000fce0000000f00 */
[----:B-1----:R-:W-:Y:S05]  /*2b080*/  WARPSYNC.COLLECTIVE R15, `(.L_x_1935) ;  /* 0x000000000f087348 */ /* 0x002fea0003c00000 */
[----:B------:R0:W2:Y:S02]  /*2b090*/  SHFL.IDX P6, R14, R13, R12, R11 ;  /* 0x0000000c0d0e7389 */ /* 0x0000a400000c000b */
[----:B012---:R-:W-:Y:S01]  /*2b0a0*/  ENDCOLLECTIVE ;  /* 0x000000000000791b */ /* 0x007fe20003800000 */
.L_x_1935:
[----:B------:R-:W-:Y:S05]  /*2b0b0*/  BSYNC B0 ;  /* 0x0000000000007941 */ /* 0x000fea0003800000 */
.L_x_1934:
[----:B------:R-:W-:Y:S05]  /*2b0c0*/  BRA `(.L_x_1936) ;  /* 0xffffffd000cc7947 */ /* 0x000fea000383ffff */
.L_x_1772:
[----:B------:R-:W-:Y:S01]  /*2b0d0*/  BSSY B0, `(.L_x_1937) ;  /* 0x0000006000007945 */ /* 0x000fe20003800000 */
[----:B------:R-:W-:-:S07]  /*2b0e0*/  IMAD.MOV.U32 R15, RZ, RZ, -0x1 ;  /* 0xffffffffff0f7424 */ /* 0x000fce00078e00ff */
[----:B012---:R-:W-:Y:S05]  /*2b0f0*/  WARPSYNC.COLLECTIVE R15, `(.L_x_1938) ;  /* 0x000000000f0c7348 */ /* 0x007fea0003c00000 */
[----:B------:R-:W-:Y:S02]  /*2b100*/  ELECT P6, UR62, PT ;  /* 0x00000000003e782f */ /* 0x000fe400038c0000 */
[----:B------:R-:W-:Y:S01]  /*2b110*/  MOV R14, UR62 ;  /* 0x0000003e000e7c02 */ /* 0x000fe20008000f00 */
[----:B012---:R-:W-:Y:S10]  /*2b120*/  ENDCOLLECTIVE ;  /* 0x000000000000791b */ /* 0x007ff40003800000 */
.L_x_1938:
[----:B------:R-:W-:Y:S05]  /*2b130*/  BSYNC B0 ;  /* 0x0000000000007941 */ /* 0x000fea0003800000 */
.L_x_1937:
[----:B------:R-:W-:Y:S05]  /*2b140*/  BRA `(.L_x_1939) ;  /* 0xffffffd000c07947 */ /* 0x000fea000383ffff */
.L_x_1774:
[----:B-1----:R1:W2:Y:S02]  /*2b150*/  SYNCS.PHASECHK.TRANS64.TRYWAIT P0, [R6+URZ], R5 ;  /* 0x00000005060075a7 */ /* 0x0022a4000800017f */
[----:B--2---:R-:W-:Y:S05]  /*2b160*/  @!P0 NANOSLEEP.SYNCS 0x989680 ;  /* 0x009896800000895d */ /* 0x004fea0003900000 */
[----:B------:R-:W2:Y:S02]  /*2b170*/  @!P0 SYNCS.PHASECHK.TRANS64 P0, [R6+URZ], R5 ;  /* 0x00000005060085a7 */ /* 0x000ea4000800007f */
[----:B--2---:R-:W-:Y:S05]  /*2b180*/  @!P0 BRA `(.L_x_1774) ;  /* 0xfffffffc00f08947 */ /* 0x004fea000383ffff */
[----:B------:R-:W-:Y:S05]  /*2b190*/  BRA `(.L_x_1940) ;  /* 0xffffffd400047947 */ /* 0x000fea000383ffff */
.L_x_1775:
[----:B--2---:R2:W3:Y:S02]  /*2b1a0*/  SYNCS.PHASECHK.TRANS64.TRYWAIT P0, [R7+URZ], R2 ;  /* 0x00000002070075a7 */ /* 0x0044e4000800017f */
[----:B---3--:R-:W-:Y:S05]  /*2b1b0*/  @!P0 NANOSLEEP.SYNCS 0x989680 ;  /* 0x009896800000895d */ /* 0x008fea0003900000 */
[----:B------:R-:W3:Y:S02]  /*2b1c0*/  @!P0 SYNCS.PHASECHK.TRANS64 P0, [R7+URZ], R2 ;  /* 0x00000002070085a7 */ /* 0x000ee4000800007f */
[----:B---3--:R-:W-:Y:S05]  /*2b1d0*/  @!P0 BRA `(.L_x_1775) ;  /* 0xfffffffc00f08947 */ /* 0x008fea000383ffff */
[----:B------:R-:W-:Y:S05]  /*2b1e0*/  BRA `(.L_x_1941) ;  /* 0xffffffd000f87947 */ /* 0x000fea000383ffff */
.L_x_1777:
[----:B---3--:R3:W4:Y:S02]  /*2b1f0*/  SYNCS.PHASECHK.TRANS64.TRYWAIT P0, [R4+URZ], R5 ;  /* 0x00000005040075a7 */ /* 0x008724000800017f */
[----:B----4-:R-:W-:Y:S05]  /*2b200*/  @!P0 NANOSLEEP.SYNCS 0x989680 ;  /* 0x009896800000895d */ /* 0x010fea0003900000 */
[----:B------:R-:W4:Y:S02]  /*2b210*/  @!P0 SYNCS.PHASECHK.TRANS64 P0, [R4+URZ], R5 ;  /* 0x00000005040085a7 */ /* 0x000f24000800007f */
[----:B----4-:R-:W-:Y:S05]  /*2b220*/  @!P0 BRA `(.L_x_1777) ;  /* 0xfffffffc00f08947 */ /* 0x010fea000383ffff */
[----:B------:R-:W-:Y:S05]  /*2b230*/  BRA `(.L_x_1942) ;  /* 0xffffffd400007947 */ /* 0x000fea000383ffff */
.L_x_1943:
        /* <DEDUP_REMOVED lines=12> */
.L_x_12752:


//--------------------- .text._ZN7cutlass13device_kernelIN5flash11enable_sm90INS1_16FlashAttnFwdSm90INS1_25CollectiveMainloopFwdSm90ILi2EN4cute5tupleIJNS5_1CILi1EEES8_S8_EEENS6_IJNS7_ILi128EEENS7_ILi80EEENS7_ILi256EEEEEELi256ENS_6half_tEfNS_4arch4Sm90ELb1ELb0ELb1ELb0ELb0ELb0ELb0ELb1ELb1ELb0ELb0ELb0EEENS1_21CollectiveEpilogueFwdINS6_IJSA_SC_SB_EEES9_SE_SG_Li256ELb0ELb0ELb0ELb0EEENS1_30DynamicPersistentTileSchedulerILi256ELi32ELb0ELb0ELb1EEEEEEEEEvNT_6ParamsE --------------------------
	.section	.text._ZN7cutlass13device_kernelIN5flash11enable_sm90INS1_16FlashAttnFwdSm90INS1_25CollectiveMainloopFwdSm90ILi2EN4cute5tupleIJNS5_1CILi1EEES8_S8_EEENS6_IJNS7_ILi128EEENS7_ILi80EEENS7_ILi256EEEEEELi256ENS_6half_tEfNS_4arch4Sm90ELb1ELb0ELb1ELb0ELb0ELb0ELb0ELb1ELb1ELb0ELb0ELb0EEENS1_21CollectiveEpilogueFwdINS6_IJSA_SC_SB_EEES9_SE_SG_Li256ELb0ELb0ELb0ELb0EEENS1_30DynamicPersistentTileSchedulerILi256ELi32ELb0ELb0ELb1EEEEEEEEEvNT_6ParamsE,"ax",@progbits
	.align	128
.text._ZN7cutlass13device_kernelIN5flash11enable_sm90INS1_16FlashAttnFwdSm90INS1_25CollectiveMainloopFwdSm90ILi2EN4cute5tupleIJNS5_1CILi1EEES8_S8_EEENS6_IJNS7_ILi128EEENS7_ILi80EEENS7_ILi256EEEEEELi256ENS_6half_tEfNS_4arch4Sm90ELb1ELb0ELb1ELb0ELb0ELb0ELb0ELb1ELb1ELb0ELb0ELb0EEENS1_21CollectiveEpilogueFwdINS6_IJSA_SC_SB_EEES9_SE_SG_Li256ELb0ELb0ELb0ELb0EEENS1_30DynamicPersistentTileSchedulerILi256ELi32ELb0ELb0ELb1EEEEEEEEEvNT_6ParamsE:
        .type           _ZN7cutlass13device_kernelIN5flash11enable_sm90INS1_16FlashAttnFwdSm90INS1_25CollectiveMainloopFwdSm90ILi2EN4cute5tupleIJNS5_1CILi1EEES8_S8_EEENS6_IJNS7_ILi128EEENS7_ILi80EEENS7_ILi256EEEEEELi256ENS_6half_tEfNS_4arch4Sm90ELb1ELb0ELb1ELb0ELb0ELb0ELb0ELb1ELb1ELb0ELb0ELb0EEENS1_21CollectiveEpilogueFwdINS6_IJSA_SC_SB_EEES9_SE_SG_Li256ELb0ELb0ELb0ELb0EEENS1_30DynamicPersistentTileSchedulerILi256ELi32ELb0ELb0ELb1EEEEEEEEEvNT_6ParamsE,@function
        .size           _ZN7cutlass13device_kernelIN5flash11enable_sm90INS1_16FlashAttnFwdSm90INS1_25CollectiveMainloopFwdSm90ILi2EN4cute5tupleIJNS5_1CILi1EEES8_S8_EEENS6_IJNS7_ILi128EEENS7_ILi80EEENS7_ILi256EEEEEELi256ENS_6half_tEfNS_4arch4Sm90ELb1ELb0ELb1ELb0ELb0ELb0ELb0ELb1ELb1ELb0ELb0ELb0EEENS1_21CollectiveEpilogueFwdINS6_IJSA_SC_SB_EEES9_SE_SG_Li256ELb0ELb0ELb0ELb0EEENS1_30DynamicPersistentTileSchedulerILi256ELi32ELb0ELb0ELb1EEEEEEEEEvNT_6ParamsE,(.L_x_12753 - _ZN7cutlass13device_kernelIN5flash11enable_sm90INS1_16FlashAttnFwdSm90INS1_25CollectiveMainloopFwdSm90ILi2EN4cute5tupleIJNS5_1CILi1EEES8_S8_EEENS6_IJNS7_ILi128EEENS7_ILi80EEENS7_ILi256EEEEEELi256ENS_6half_tEfNS_4arch4Sm90ELb1ELb0ELb1ELb0ELb0ELb0ELb0ELb1ELb1ELb0ELb0ELb0EEENS1_21CollectiveEpilogueFwdINS6_IJSA_SC_SB_EEES9_SE_SG_Li256ELb0ELb0ELb0ELb0EEENS1_30DynamicPersistentTileSchedulerILi256ELi32ELb0ELb0ELb1EEEEEEEEEvNT_6ParamsE)
        .other          _ZN7cutlass13device_kernelIN5flash11enable_sm90INS1_16FlashAttnFwdSm90INS1_25CollectiveMainloopFwdSm90ILi2EN4cute5tupleIJNS5_1CILi1EEES8_S8_EEENS6_IJNS7_ILi128EEENS7_ILi80EEENS7_ILi256EEEEEELi256ENS_6half_tEfNS_4arch4Sm90ELb1ELb0ELb1ELb0ELb0ELb0ELb0ELb1ELb1ELb0ELb0ELb0EEENS1_21CollectiveEpilogueFwdINS6_IJSA_SC_SB_EEES9_SE_SG_Li256ELb0ELb0ELb0ELb0EEENS1_30DynamicPersistentTileSchedulerILi256ELi32ELb0ELb0ELb1EEEEEEEEEvNT_6ParamsE,@"STO_CUDA_ENTRY STV_DEFAULT"
_ZN7cutlass13device_kernelIN5flash11enable_sm90INS1_16FlashAttnFwdSm90INS1_25CollectiveMainloopFwdSm90ILi2EN4cute5tupleIJNS5_1CILi1EEES8_S8_EEENS6_IJNS7_ILi128EEENS7_ILi80EEENS7_ILi256EEEEEELi256ENS_6half_tEfNS_4arch4Sm90ELb1ELb0ELb1ELb0ELb0ELb0ELb0ELb1ELb1ELb0ELb0ELb0EEENS1_21CollectiveEpilogueFwdINS6_IJSA_SC_SB_EEES9_SE_SG_Li256ELb0ELb0ELb0ELb0EEENS1_30DynamicPersistentTileSchedulerILi256ELi32ELb0ELb0ELb1EEEEEEEEEvNT_6ParamsE:
        /* <DEDUP_REMOVED lines=24> */
.L_x_1945:
[----:B------:R-:W-:Y:S05]  /*0180*/  BSYNC B0 ;  /* 0x0000000000007941 */ /* 0x000fea0003800000 */
.L_x_1944:
        /* <DEDUP_REMOVED lines=37> */
.L_x_1946:
        /* <DEDUP_REMOVED lines=22> */
.L_x_1947:
        /* <DEDUP_REMOVED lines=18> */
.L_x_1948:
        /* <DEDUP_REMOVED lines=22> */
.L_x_1949:
        /* <DEDUP_REMOVED lines=22> */
.L_x_1950:
        /* <DEDUP_REMOVED lines=8> */
.L_x_1952:
        /* <DEDUP_REMOVED lines=14> */
[----:B-1----:R-:W1:Y:S05]  /*0a80*/  S2R R2, SR_TID.X ;  /* 0x0000000000027919 */ /* 0x002e6a0000002100 */
[----:B------:R-:W4:Y:S01]  /*0a90*/  S2UR UR6, SR_SWINHI ;  /* 0x00000000000679c3 */ /* 0x000f220000002f00 */
[----:B---3--:R-:W-:-:S07]  /*0aa0*/  ULEA UR60, UR4, UR60, 0x18 ;  /* 0x0000003c043c7291 */ /* 0x008fce000f8ec03f */
[----:B------:R-:W-:Y:S01]  /*0ab0*/  UMOV UR4, UR60 ;  /* 0x0000003c00047c82 */ /* 0x000fe20008000000 */
[----:B----4-:R-:W-:Y:S01]  /*0ac0*/  UMOV UR5, UR6 ;  /* 0x0000000600057c82 */ /* 0x010fe20008000000 */
[----:B------:R-:W-:Y:S01]  /*0ad0*/  IMAD.U32 R22, RZ, RZ, UR4 ;  /* 0x00000004ff167e24 */ /* 0x000fe2000f8e00ff */
[----:B-1----:R-:W-:Y:S01]  /*0ae0*/  IADD3 R224, R2, -0x80, RZ ;  /* 0xffffff8002e07810 */ /* 0x002fe20007ffe0ff */
[----:B------:R-:W-:Y:S01]  /*0af0*/  IMAD.U32 R23, RZ, RZ, UR5 ;  /* 0x00000005ff177e24 */ /* 0x000fe2000f8e00ff */
[----:B------:R-:W-:Y:S01]  /*0b00*/  UMOV UR4, UR7 ;  /* 0x0000000700047c82 */ /* 0x000fe20008000000 */
[----:B--2---:R-:W-:Y:S02]  /*0b10*/  R2UR UR8, R3 ;  /* 0x00000000030872ca */ /* 0x004fe400000e0000 */
[----:B------:R-:W-:-:S04]  /*0b20*/  SHF.R.S32.HI R3, RZ, 0x1f, R224 ;  /* 0x0000001fff037819 */ /* 0x000fc800000114e0 */
[CC--:B------:R-:W-:Y:S02]  /*0b30*/  LEA.HI R2, R3.reuse, R224.reuse, RZ, 0x4 ;  /* 0x000000e003027211 */ /* 0x0c0fe400078f20ff */
[CC--:B------:R-:W-:Y:S02]  /*0b40*/  LEA.HI R0, R3.reuse, R224.reuse, RZ, 0x7 ;  /* 0x000000e003007211 */ /* 0x0c0fe400078f38ff */
[----:B------:R-:W-:Y:S02]  /*0b50*/  SHF.R.S32.HI R5, RZ, 0x4, R2 ;  /* 0x00000004ff057819 */ /* 0x000fe40000011402 */
[----:B------:R-:W-:Y:S01]  /*0b60*/  LOP3.LUT R7, R0, 0xffffff80, RZ, 0xc0, !PT ;  /* 0xffffff8000077812 */ /* 0x000fe200078ec0ff */
[----:B------:R-:W-:Y:S01]  /*0b70*/  ULOP3.LUT UR5, UR8, 0x1, URZ, 0xfc, !UPT ;  /* 0x0000000108057892 */ /* 0x000fe2000f8efc3f */
[----:B------:R-:W-:Y:S02]  /*0b80*/  LEA.HI R4, R2, R5, RZ, 0x1 ;  /* 0x0000000502047211 */ /* 0x000fe400078f08ff */
[----:B------:R-:W-:Y:S01]  /*0b90*/  LEA.HI R222, R3, R224, RZ, 0x5 ;  /* 0x000000e003de7211 */ /* 0x000fe200078f28ff */
[----:B------:R-:W-:Y:S01]  /*0ba0*/  IMAD.IADD R220, R224, 0x1, -R7 ;  /* 0x00000001e0dc7824 */ /* 0x000fe200078e0a07 */
[----:B------:R-:W-:Y:S01]  /*0bb0*/  LOP3.LUT R4, R4, 0x1ffffffe, RZ, 0xc0, !PT ;  /* 0x1ffffffe04047812 */ /* 0x000fe200078ec0ff */
[----:B------:R-:W-:Y:S01]  /*0bc0*/  IMAD.U32 R223, RZ, RZ, UR5 ;  /* 0x00000005ffdf7e24 */ /* 0x000fe2000f8e00ff */
[----:B------:R-:W-:Y:S01]  /*0bd0*/  SHF.R.S32.HI R222, RZ, 0x5, R222 ;  /* 0x00000005ffde7819 */ /* 0x000fe200000114de */
[----:B------:R-:W-:Y:S01]  /*0be0*/  UMOV UR5, URZ ;  /* 0x0000003f00057c82 */ /* 0x000fe20008000000 */
[----:B------:R-:W-:Y:S01]  /*0bf0*/  SHF.R.S32.HI R7, RZ, 0x1f, R220 ;  /* 0x0000001fff077819 */ /* 0x000fe200000114dc */
[----:B------:R-:W-:Y:S01]  /*0c00*/  IMAD.IADD R4, R5, 0x1, -R4 ;  /* 0x0000000105047824 */ /* 0x000fe200078e0a04 */
[----:B------:R-:W-:Y:S01]  /*0c10*/  LOP3.LUT R5, R2, 0x3fffff0, RZ, 0xc0, !PT ;  /* 0x03fffff002057812 */ /* 0x000fe200078ec0ff */
[----:B------:R-:W-:Y:S01]  /*0c20*/  IMAD.U32 R219, RZ, RZ, UR5 ;  /* 0x00000005ffdb7e24 */ /* 0x000fe2000f8e00ff */
[----:B------:R-:W-:-:S02]  /*0c30*/  LEA.HI R2, R7, R220, RZ, 0x2 ;  /* 0x000000dc07027211 */ /* 0x000fc400078f10ff */
[----:B------:R-:W-:Y:S02]  /*0c40*/  IADD3 R5, R224, -R5, RZ ;  /* 0x80000005e0057210 */ /* 0x000fe40007ffe0ff */
[--C-:B------:R-:W-:Y:S02]  /*0c50*/  SHF.R.S32.HI R6, RZ, 0x2, R2.reuse ;  /* 0x00000002ff067819 */ /* 0x100fe40000011402 */
[----:B------:R-:W-:Y:S01]  /*0c60*/  SHF.R.S32.HI R9, RZ, 0x1f, R2 ;  /* 0x0000001fff097819 */ /* 0x000fe20000011402 */
[----:B------:R-:W-:Y:S01]  /*0c70*/  IMAD R5, R222, 0x10, R5 ;  /* 0x00000010de057824 */ /* 0x000fe200078e0205 */
[----:B------:R-:W-:Y:S02]  /*0c80*/  SHF.R.S32.HI R221, RZ, 0x7, R0 ;  /* 0x00000007ffdd7819 */ /* 0x000fe40000011400 */
[----:B------:R-:W-:Y:S01]  /*0c90*/  LEA.HI R9, R9, R6, RZ, 0x3 ;  /* 0x0000000609097211 */ /* 0x000fe200078f18ff */
[----:B------:R-:W-:Y:S01]  /*0ca0*/  IMAD R5, R5, 0x8, R4 ;  /* 0x0000000805057824 */ /* 0x000fe200078e0204 */
[----:B------:R-:W-:-:S02]  /*0cb0*/  LEA.HI R7, R7, R220, RZ, 0x5 ;  /* 0x000000dc07077211 */ /* 0x000fc400078f28ff */
[----:B------:R-:W-:Y:S02]  /*0cc0*/  LOP3.LUT R9, R9, 0xfffffff8, RZ, 0xc0, !PT ;  /* 0xfffffff809097812 */ /* 0x000fe400078ec0ff */
[----:B------:R-:W-:Y:S02]  /*0cd0*/  LEA.HI R0, R0, R221, RZ, 0x1 ;  /* 0x000000dd00007211 */ /* 0x000fe400078f08ff */
[----:B------:R-:W-:Y:S02]  /*0ce0*/  IADD3 R6, R6, -R9, RZ ;  /* 0x8000000906067210 */ /* 0x000fe40007ffe0ff */
[----:B------:R-:W-:Y:S02]  /*0cf0*/  SHF.R.S32.HI R7, RZ, 0x5, R7 ;  /* 0x00000005ff077819 */ /* 0x000fe40000011407 */
[----:B------:R-:W-:Y:S02]  /*0d00*/  LOP3.LUT R0, R0, 0x3fffffe, RZ, 0xc0, !PT ;  /* 0x03fffffe00007812 */ /* 0x000fe400078ec0ff */
[----:B------:R-:W-:Y:S01]  /*0d10*/  SHF.L.U32 R5, R5, 0x3, RZ ;  /* 0x0000000305057819 */ /* 0x000fe200000006ff */
[----:B------:R-:W-:Y:S01]  /*0d20*/  IMAD R7, R7, 0x10, R6 ;  /* 0x0000001007077824 */ /* 0x000fe200078e0206 */
[----:B------:R-:W-:Y:S01]  /*0d30*/  LEA.HI R3, R3, R224, RZ, 0x3 ;  /* 0x000000e003037211 */ /* 0x000fe200078f18ff */
[----:B------:R-:W-:Y:S01]  /*0d40*/  IMAD.IADD R0, R221, 0x1, -R0 ;  /* 0x00000001dd007824 */ /* 0x000fe200078e0a00 */
[----:B------:R-:W-:Y:S01]  /*0d50*/  MOV R16, UR5 ;  /* 0x0000000500107c02 */ /* 0x000fe20008000f00 */
[----:B------:R-:W-:Y:S01]  /*0d60*/  IMAD.WIDE R22, R5, 0x2, R22 ;  /* 0x0000000205167825 */ /* 0x000fe200078e0216 */
[----:B------:R-:W-:-:S02]  /*0d70*/  LOP3.LUT R5, R3, 0x1ffffff8, RZ, 0xc0, !PT ;  /* 0x1ffffff803057812 */ /* 0x000fc400078ec0ff */
[----:B------:R-:W-:Y:S02]  /*0d80*/  LEA R215, R0, R7, 0x6 ;  /* 0x0000000700d77211 */ /* 0x000fe400078e30ff */
[----:B------:R-:W-:Y:S01]  /*0d90*/  LOP3.LUT R7, R2, 0x7ffffffc, RZ, 0xc0, !PT ;  /* 0x7ffffffc02077812 */ /* 0x000fe200078ec0ff */
[----:B------:R-:W-:Y:S01]  /*0da0*/  IMAD.IADD R5, R224, 0x1, -R5 ;  /* 0x00000001e0057824 */ /* 0x000fe200078e0a05 */
[----:B------:R-:W-:-:S03]  /*0db0*/  SHF.R.S32.HI R216, RZ, 0x3, R3 ;  /* 0x00000003ffd87819 */ /* 0x000fc60000011403 */
[----:B------:R-:W-:Y:S01]  /*0dc0*/  IMAD.IADD R214, R220, 0x1, -R7 ;  /* 0x00000001dcd67824 */ /* 0x000fe200078e0a07 */
[----:B------:R-:W-:-:S07]  /*0dd0*/  SHF.L.U32 R212, R5, 0x3, RZ ;  /* 0x0000000305d47819 */ /* 0x000fce00000006ff */
.L_x_1999:
        /* <DEDUP_REMOVED lines=21> */
.L_x_1953:
        /* <DEDUP_REMOVED lines=8> */
.L_x_1954:
[----:B------:R-:W-:Y:S01]  /*0fb0*/  R2UR UR5, R218 ;  /* 0x00000000da0572ca */ /* 0x000fe200000e0000 */
[----:B------:R-:W-:Y:S01]  /*0fc0*/  ULDC.64 UR10, c[0x0][0x3f8] ;  /* 0x0000fe00000a7ab9 */ /* 0x000fe20000000a00 */
[----:B------:R-:W-:Y:S01]  /*0fd0*/  UIADD3 UR9, UR7, -UR4, URZ ;  /* 0x8000000407097290 */ /* 0x000fe2000fffe03f */
[----:B------:R-:W-:Y:S01]  /*0fe0*/  PLOP3.LUT P0, PT, PT, PT, PT, 0x80, 0x0 ;  /* 0x000000000000781c */ /* 0x000fe20003f0f070 */
[----:B------:R-:W-:Y:S01]  /*0ff0*/  UISETP.NE.U32.AND UP0, UPT, UR10, URZ, UPT ;  /* 0x0000003f0a00728c */ /* 0x000fe2000bf05070 */
[----:B------:R-:W-:Y:S01]  /*1000*/  CS2R R2, SRZ ;  /* 0x0000000000027805 */ /* 0x000fe2000001ff00 */
[----:B------:R-:W-:Y:S01]  /*1010*/  ULDC UR41, c[0x0][0x404] ;  /* 0x0001010000297ab9 */ /* 0x000fe20000000800 */
[----:B------:R-:W-:Y:S01]  /*1020*/  ULDC UR6, c[0x0][0x2e0] ;  /* 0x0000b80000067ab9 */ /* 0x000fe20000000800 */
[----:B------:R-:W-:Y:S01]  /*1030*/  UISETP.NE.AND.EX UP0, UPT, UR11, URZ, UPT, UP0 ;  /* 0x0000003f0b00728c */ /* 0x000fe2000bf05300 */
[----:B------:R-:W-:Y:S01]  /*1040*/  MOV R0, RZ ;  /* 0x000000ff00007202 */ /* 0x000fe20000000f00 */
[----:B------:R-:W-:Y:S01]  /*1050*/  ULDC UR7, c[0x0][0x288] ;  /* 0x0000a20000077ab9 */ /* 0x000fe20000000800 */
[----:B------:R-:W-:Y:S01]  /*1060*/  ULDC UR43, c[0x0][0xdb8] ;  /* 0x00036e00002b7ab9 */ /* 0x000fe20000000800 */
[----:B------:R-:W-:Y:S01]  /*1070*/  USEL UR41, UR41, 0x1, UP0 ;  /* 0x0000000129297887 */ /* 0x000fe20008000000 */
[----:B------:R-:W-:Y:S01]  /*1080*/  CS2R R150, SRZ ;  /* 0x0000000000967805 */ /* 0x000fe2000001ff00 */
[----:B------:R-:W-:Y:S01]  /*1090*/  ULOP3.LUT UR4, URZ, UR5, URZ, 0x33, !UPT ;  /* 0x000000053f047292 */ /* 0x000fe2000f8e333f */
[----:B------:R-:W-:Y:S01]  /*10a0*/  CS2R R148, SRZ ;  /* 0x0000000000947805 */ /* 0x000fe2000001ff00 */
[----:B------:R-:W-:Y:S01]  /*10b0*/  UIMAD UR41, UR41, UR6, URZ ;  /* 0x00000006292972a4 */ /* 0x000fe2000f8e023f */
[----:B------:R-:W-:Y:S01]  /*10c0*/  CS2R R146, SRZ ;  /* 0x0000000000927805 */ /* 0x000fe2000001ff00 */
[----:B------:R-:W-:Y:S01]  /*10d0*/  ULDC UR5, c[0x0][0xdac] ;  /* 0x00036b0000057ab9 */ /* 0x000fe20000000800 */
[----:B------:R-:W-:Y:S01]  /*10e0*/  UISETP.NE.AND UP1, UPT, UR43, 0x1, UPT ;  /* 0x000000012b00788c */ /* 0x000fe2000bf25270 */
[----:B------:R-:W-:Y:S01]  /*10f0*/  CS2R R144, SRZ ;  /* 0x0000000000907805 */ /* 0x000fe2000001ff00 */
[----:B------:R-:W-:Y:S01]  /*1100*/  UIADD3 UR4, UR4, UR5, URZ ;  /* 0x0000000504047290 */ /* 0x000fe2000fffe03f */
[----:B------:R-:W-:Y:S01]  /*1110*/  CS2R R142, SRZ ;  /* 0x00000000008e7805 */ /* 0x000fe2000001ff00 */
[----:B------:R-:W-:Y:S01]  /*1120*/  ULDC UR10, c[0x0][0xdc4] ;  /* 0x00037100000a7ab9 */ /* 0x000fe20000000800 */
[----:B------:R-:W-:Y:S01]  /*1130*/  CS2R R140, SRZ ;  /* 0x00000000008c7805 */ /* 0x000fe2000001ff00 */
[----:B------:R-:W-:Y:S01]  /*1140*/  USHF.L.U32 UR42, UR4, 0x7, URZ ;  /* 0x00000007042a7899 */ /* 0x000fe2000800063f */
[----:B------:R-:W-:Y:S01]  /*1150*/  CS2R R138, SRZ ;  /* 0x00000000008a7805 */ /* 0x000fe2000001ff00 */
[----:B------:R-:W-:Y:S01]  /*1160*/  UIADD3 UR4, UR41, 0x4f, URZ ;  /* 0x0000004f29047890 */ /* 0x000fe2000fffe03f */
[----:B------:R-:W-:Y:S01]  /*1170*/  CS2R R136, SRZ ;  /* 0x0000000000887805 */ /* 0x000fe2000001ff00 */
[----:B------:R-:W-:Y:S01]  /*1180*/  UIADD3 UR5, UR42, 0xcf, -UR7 ;  /* 0x000000cf2a057890 */ /* 0x000fe2000fffe807 */
[----:B------:R-:W-:Y:S01]  /*1190*/  CS2R R134, SRZ ;  /* 0x0000000000867805 */ /* 0x000fe2000001ff00 */
[----:B------:R-:W-:Y:S01]  /*11a0*/  UIMAD UR9, UR8, UR10, UR9 ;  /* 0x0000000a080972a4 */ /* 0x000fe2000f8e0209 */
[----:B------:R-:W-:Y:S01]  /*11b0*/  CS2R R132, SRZ ;  /* 0x0000000000847805 */ /* 0x000fe2000001ff00 */
[----:B------:R-:W-:Y:S01]  /*11c0*/  UIADD3 UR6, UR41, UR5, URZ ;  /* 0x0000000529067290 */ /* 0x000fe2000fffe03f */
[----:B------:R-:W-:Y:S01]  /*11d0*/  CS2R R130, SRZ ;  /* 0x0000000000827805 */ /* 0x000fe2000001ff00 */
[----:B------:R-:W-:Y:S01]  /*11e0*/  UIMAD.WIDE UR4, UR4, 0x66666667, URZ ;  /* 0x66666667040478a5 */ /* 0x000fe2000f8e023f */
[----:B------:R-:W-:Y:S01]  /*11f0*/  CS2R R128, SRZ ;  /* 0x0000000000807805 */ /* 0x000fe2000001ff00 */
[----:B------:R-:W-:Y:S01]  /*1200*/  UIMAD.WIDE UR6, UR6, 0x66666667, URZ ;  /* 0x66666667060678a5 */ /* 0x000fe2000f8e023f */
[----:B------:R-:W-:Y:S01]  /*1210*/  CS2R R126, SRZ ;  /* 0x00000000007e7805 */ /* 0x000fe2000001ff00 */
[----:B------:R-:W-:Y:S01]  /*1220*/  USHF.R.U32.HI UR4, URZ, 0x1f, UR5 ;  /* 0x0000001f3f047899 */ /* 0x000fe20008011605 */
[----:B------:R-:W-:Y:S01]  /*1230*/  CS2R R124, SRZ ;  /* 0x00000000007c7805 */ /* 0x000fe2000001ff00 */
[----:B------:R-:W-:Y:S01]  /*1240*/  USHF.R.U32.HI UR6, URZ, 0x1f, UR7 ;  /* 0x0000001f3f067899 */ /* 0x000fe20008011607 */
[----:B------:R-:W-:Y:S01]  /*1250*/  CS2R R122, SRZ ;  /* 0x00000000007a7805 */ /* 0x000fe2000001ff00 */
[----:B------:R-:W-:Y:S01]  /*1260*/  ULEA.HI.SX32 UR47, UR5, UR4, 0x1b ;  /* 0x00000004052f7291 */ /* 0x000fe2000f8fda3f */
[----:B------:R-:W-:Y:S01]  /*1270*/  CS2R R120, SRZ ;  /* 0x0000000000787805 */ /* 0x000fe2000001ff00 */
[----:B------:R-:W-:Y:S01]  /*1280*/  ULEA.HI.SX32 UR6, UR7, UR6, 0x1b ;  /* 0x0000000607067291 */ /* 0x000fe2000f8fda3f */
[----:B------:R-:W-:Y:S01]  /*1290*/  CS2R R118, SRZ ;  /* 0x0000000000767805 */ /* 0x000fe2000001ff00 */
[----:B------:R-:W-:Y:S01]  /*12a0*/  @UP1 ULDC UR8, c[0x0][0xdbc] ;  /* 0x00036f0000081ab9 */ /* 0x000fe20000000800 */
[----:B------:R-:W-:Y:S01]  /*12b0*/  @UP1 ULDC UR7, c[0x0][0xdc0] ;  /* 0x0003700000071ab9 */ /* 0x000fe20000000800 */
[----:B------:R-:W-:Y:S01]  /*12c0*/  UISETP.LT.AND UP0, UPT, UR47, UR6, UPT ;  /* 0x000000062f00728c */ /* 0x000fe2000bf01270 */
[----:B------:R-:W-:Y:S01]  /*12d0*/  CS2R R116, SRZ ;  /* 0x0000000000747805 */ /* 0x000fe2000001ff00 */
[----:B------:R-:W-:Y:S01]  /*12e0*/  UIMAD.WIDE.U32 UR4, UR9, UR8, URZ ;  /* 0x00000008090472a5 */ /* 0x000fe2000f8e003f */
[----:B------:R-:W-:Y:S01]  /*12f0*/  CS2R R114, SRZ ;  /* 0x0000000000727805 */ /* 0x000fe2000001ff00 */
[----:B------:R-:W-:Y:S01]  /*1300*/  USEL UR47, UR47, UR6, UP0 ;  /* 0x000000062f2f7287 */ /* 0x000fe20008000000 */
[----:B------:R-:W-:Y:S01]  /*1310*/  CS2R R112, SRZ ;  /* 0x0000000000707805 */ /* 0x000fe2000001ff00 */
[----:B------:R-:W-:Y:S01]  /*1320*/  UMOV UR44, UR9 ;  /* 0x00000009002c7c82 */ /* 0x000fe20008000000 */
[----:B------:R-:W-:Y:S01]  /*1330*/  @UP1 USHF.R.U32.HI UR44, URZ, UR7, UR5 ;  /* 0x000000073f2c1299 */ /* 0x000fe20008011605 */
[----:B------:R-:W-:Y:S01]  /*1340*/  CS2R R110, SRZ ;  /* 0x00000000006e7805 */ /* 0x000fe2000001ff00 */
[----:B------:R-:W-:Y:S01]  /*1350*/  UISETP.GE.AND UP0, UPT, UR47, 0x1, UPT ;  /* 0x000000012f00788c */ /* 0x000fe2000bf06270 */
[----:B------:R-:W-:Y:S01]  /*1360*/  CS2R R108, SRZ ;  /* 0x00000000006c7805 */ /* 0x000fe2000001ff00 */
[----:B------:R-:W-:Y:S01]  /*1370*/  UIADD3 UR4, -UR44, URZ, URZ ;  /* 0x0000003f2c047290 */ /* 0x000fe2000fffe13f */
[----:B------:R-:W-:-:S02]  /*1380*/  CS2R R106, SRZ ;  /* 0x00000000006a7805 */ /* 0x000fc4000001ff00 */
[----:B------:R-:W-:Y:S01]  /*1390*/  CS2R R104, SRZ ;  /* 0x0000000000687805 */ /* 0x000fe2000001ff00 */
[----:B------:R-:W-:Y:S01]  /*13a0*/  IMAD.MOV.U32 R102, RZ, RZ, RZ ;  /* 0x000000ffff667224 */ /* 0x000fe200078e00ff */
[----:B------:R-:W-:Y:S01]  /*13b0*/  PLOP3.LUT P1, PT, PT, PT, UP0, 0x80, 0x0 ;  /* 0x000000000000781c */ /* 0x000fe20003f2f008 */
[----:B------:R-:W-:Y:S01]  /*13c0*/  UIMAD UR43, UR43, UR4, UR9 ;  /* 0x000000042b2b72a4 */ /* 0x000fe2000f8e0209 */
        /* <DEDUP_REMOVED lines=39> */
[----:B------:R-:W-:Y:S01]  /*1640*/  MOV R4, RZ ;  /* 0x000000ff00047202 */ /* 0x000fe20000000f00 */
        /* <DEDUP_REMOVED lines=29> */
.L_x_1956:
[----:B------:R-:W-:Y:S02]  /*1820*/  R2UR UR6, R219 ;  /* 0x00000000db0672ca */ /* 0x000fe400000e0000 */
[----:B------:R-:W-:-:S11]  /*1830*/  R2UR UR5, R223 ;  /* 0x00000000df0572ca */ /* 0x000fd600000e0000 */
[----:B------:R-:W-:Y:S02]  /*1840*/  ULEA.HI UR4, UR6, UR6, URZ, 0x1 ;  /* 0x0000000606047291 */ /* 0x000fe4000f8f083f */
[----:B------:R-:W-:Y:S02]  /*1850*/  IMAD.U32 R2, RZ, RZ, UR5 ;  /* 0x00000005ff027e24 */ /* 0x000fe4000f8e00ff */
[----:B------:R-:W-:-:S03]  /*1860*/  ULOP3.LUT UR4, UR4, 0xfffffffe, URZ, 0xc0, !UPT ;  /* 0xfffffffe04047892 */ /* 0x000fc6000f8ec03f */
[----:B------:R-:W-:Y:S01]  /*1870*/  ISETP.NE.AND P0, PT, R2, 0x3, PT ;  /* 0x000000030200780c */ /* 0x000fe20003f05270 */
[----:B------:R-:W-:-:S06]  /*1880*/  UIADD3 UR4, UR6, -UR4, URZ ;  /* 0x8000000406047290 */ /* 0x000fcc000fffe03f */
[----:B------:R-:W-:-:S05]  /*1890*/  IMAD.U32 R0, RZ, RZ, UR4 ;  /* 0x00000004ff007e24 */ /* 0x000fca000f8e00ff */
[----:B------:R-:W-:-:S04]  /*18a0*/  SHF.L.U32 R0, R0, 0x1f, RZ ;  /* 0x0000001f00007819 */ /* 0x000fc800000006ff */
[----:B------:R-:W1:Y:S02]  /*18b0*/  SYNCS.PHASECHK.TRANS64.TRYWAIT P1, [UR60+0x38800], R0 ;  /* 0x03880000ff0075a7 */ /* 0x000e64000802017c */
[----:B-1----:R-:W-:Y:S05]  /*18c0*/  @!P1 BRA `(.L_x_1957) ;  /* 0x0000012c00349947 */ /* 0x002fea0003800000 */
.L_x_2058:
[----:B------:R-:W-:Y:S05]  /*18d0*/  @!P0 BRA `(.L_x_1958) ;  /* 0x0000000000048947 */ /* 0x000fea0003800000 */
[----:B------:R-:W-:Y:S01]  /*18e0*/  BPT.TRAP 0x1 ;  /* 0x000000040000795c */ /* 0x000fe20000300000 */
.L_x_1958:
[----:B------:R-:W-:Y:S02]  /*18f0*/  R2UR UR4, R16 ;  /* 0x00000000100472ca */ /* 0x000fe400000e0000 */
[----:B-1----:R-:W-:-:S04]  /*1900*/  MOV R0, UR46 ;  /* 0x0000002e00007c02 */ /* 0x002fc80008000f00 */
[----:B------:R-:W-:-:S07]  /*1910*/  LEA R0, R0, UR60, 0x3 ;  /* 0x0000003c00007c11 */ /* 0x000fce000f8e18ff */
[----:B------:R-:W-:-:S05]  /*1920*/  IMAD.U32 R3, RZ, RZ, UR4 ;  /* 0x00000004ff037e24 */ /* 0x000fca000f8e00ff */
[----:B------:R-:W-:-:S04]  /*1930*/  SHF.L.U32 R3, R3, 0x1f, RZ ;  /* 0x0000001f03037819 */ /* 0x000fc800000006ff */
[----:B------:R1:W2:Y:S01]  /*1940*/  SYNCS.PHASECHK.TRANS64.TRYWAIT P2, [R0+URZ+0x38830], R3 ;  /* 0x03883003000075a7 */ /* 0x0002a2000804017f */
[----:B------:R-:W-:Y:S05]  /*1950*/  @!P0 BRA `(.L_x_1959) ;  /* 0x0000000000048947 */ /* 0x000fea0003800000 */
[----:B------:R-:W-:Y:S01]  /*1960*/  BPT.TRAP 0x1 ;  /* 0x000000040000795c */ /* 0x000fe20000300000 */
.L_x_1959:
[----:B------:R-:W3:Y:S01]  /*1970*/  S2R R2, SR_TID.X ;  /* 0x0000000000027919 */ /* 0x000ee20000002100 */
[----:B------:R-:W-:Y:S01]  /*1980*/  IMAD.MOV.U32 R151, RZ, RZ, RZ ;  /* 0x000000ffff977224 */ /* 0x000fe200078e00ff */
[----:B---3--:R-:W-:Y:S01]  /*1990*/  LOP3.LUT P1, RZ, R2, 0x7f, RZ, 0xc0, !PT ;  /* 0x0000007f02ff7812 */ /* 0x008fe2000782c0ff */
[----:B--2---:R-:W-:-:S12]  /*19a0*/  @P2 BRA `(.L_x_1960) ;  /* 0x0000000000082947 */ /* 0x004fd80003800000 */
[----:B------:R-:W2:Y:S02]  /*19b0*/  SYNCS.PHASECHK.TRANS64.TRYWAIT P2, [R0+URZ+0x38830], R3 ;  /* 0x03883003000075a7 */ /* 0x000ea4000804017f */
[----:B--2---:R-:W-:Y:S05]  /*19c0*/  @!P2 BRA `(.L_x_1961) ;  /* 0x0000012c000ca947 */ /* 0x004fea0003800000 */
.L_x_1960:
[----:B------:R-:W-:Y:S05]  /*19d0*/  WARPSYNC.ALL ;  /* 0x0000000000007948 */ /* 0x000fea0003800000 */
[----:B------:R-:W-:Y:S01]  /*19e0*/  UIADD3 UR4, UR60, 0x24400, URZ ;  /* 0x000244003c047890 */ /* 0x000fe2000fffe03f */
[----:B------:R-:W-:Y:S01]  /*19f0*/  WARPGROUP.ARRIVE ;  /* 0x00000000000079c5 */ /* 0x000fe20000000000 */
[----:B------:R-:W-:Y:S01]  /*1a00*/  ULOP3.LUT UR5, UR36, 0x10000, URZ, 0xfc, !UPT ;  /* 0x0001000024057892 */ /* 0x000fe2000f8efc3f */
[----:B------:R-:W-:Y:S01]  /*1a10*/  MOV R2, UR43 ;  /* 0x0000002b00027c02 */ /* 0x000fe20008000f00 */
[----:B------:R-:W-:Y:S01]  /*1a20*/  USHF.R.U32.HI UR4, URZ, 0x4, UR4 ;  /* 0x000000043f047899 */ /* 0x000fe20008011604 */
[----:B-12---:R-:W-:Y:S01]  /*1a30*/  MOV R3, UR42 ;  /* 0x0000002a00037c02 */ /* 0x006fe20008000f00 */
[----:B------:R-:W-:Y:S01]  /*1a40*/  UMOV UR9, 0x40000040 ;  /* 0x4000004000097882 */ /* 0x000fe20000000000 */
[----:B------:R-:W-:Y:S01]  /*1a50*/  UMOV UR11, 0x40000040 ;  /* 0x40000040000b7882 */ /* 0x000fe20000000000 */
[----:B------:R-:W-:Y:S01]  /*1a60*/  ULOP3.LUT UR4, UR4, 0x3fff, URZ, 0xc0, !UPT ;  /* 0x00003fff04047892 */ /* 0x000fe2000f8ec03f */
[----:B------:R-:W-:Y:S01]  /*1a70*/  IMAD.U32 R19, RZ, RZ, UR9 ;  /* 0x00000009ff137e24 */ /* 0x000fe2000f8e00ff */
[----:B------:R-:W-:Y:S01]  /*1a80*/  UMOV UR8, UR5 ;  /* 0x0000000500087c82 */ /* 0x000fe20008000000 */
[----:B------:R-:W-:Y:S01]  /*1a90*/  UMOV UR21, UR9 ;  /* 0x0000000900157c82 */ /* 0x000fe20008000000 */
[----:B------:R-:W-:Y:S01]  /*1aa0*/  ULOP3.LUT UR40, UR4, 0x10000, URZ, 0xfc, !UPT ;  /* 0x0001000004287892 */ /* 0x000fe2000f8efc3f */
[----:B------:R-:W-:Y:S01]  /*1ab0*/  MOV R18, UR8 ;  /* 0x0000000800127c02 */ /* 0x000fe20008000f00 */
[----:B------:R-:W-:Y:S01]  /*1ac0*/  UMOV UR20, UR8 ;  /* 0x0000000800147c82 */ /* 0x000fe20008000000 */
[----:B------:R-:W-:Y:S01]  /*1ad0*/  UMOV UR13, UR21 ;  /* 0x00000015000d7c82 */ /* 0x000fe20008000000 */
[----:B------:R-:W-:Y:S01]  /*1ae0*/  UIMAD UR4, UR46, 0xa00, UR40 ;  /* 0x00000a002e0478a4 */ /* 0x000fe2000f8e0228 */
[----:B------:R-:W-:Y:S01]  /*1af0*/  MOV R4, UR41 ;  /* 0x0000002900047c02 */ /* 0x000fe20008000f00 */
[----:B------:R-:W-:Y:S01]  /*1b00*/  UMOV UR12, UR20 ;  /* 0x00000014000c7c82 */ /* 0x000fe20008000000 */
[----:B------:R-:W-:Y:S01]  /*1b10*/  UMOV UR15, 0x40000040 ;  /* 0x40000040000f7882 */ /* 0x000fe20000000000 */
[----:B------:R-:W-:Y:S01]  /*1b20*/  UIADD3 UR14, UR4, 0x100, URZ ;  /* 0x00000100040e7890 */ /* 0x000fe2000fffe03f */
[----:B------:R-:W-:Y:S01]  /*1b30*/  MOV R5, UR40 ;  /* 0x0000002800057c02 */ /* 0x000fe20008000f00 */
[----:B------:R-:W-:Y:S01]  /*1b40*/  UIADD3 UR18, UR4, 0x180, URZ ;  /* 0x0000018004127890 */ /* 0x000fe2000fffe03f */
[----:B------:R-:W-:Y:S01]  /*1b50*/  @!P1 IADD3 R0, R0, 0x38840, RZ ;  /* 0x0003884000009810 */ /* 0x000fe20007ffe0ff */
[----:B------:R-:W-:Y:S01]  /*1b60*/  UMOV UR10, UR4 ;  /* 0x00000004000a7c82 */ /* 0x000fe20008000000 */
[----:B------:R-:W-:Y:S01]  /*1b70*/  UMOV UR16, UR20 ;  /* 0x0000001400107c82 */ /* 0x000fe20008000000 */
[----:B------:R-:W-:Y:S01]  /*1b80*/  HGMMA.64x16x16.F32 R56, gdesc[UR8], RZ, !UPT, gsb0 ;  /* 0x00200000083879f0 */ /* 0x000fe2000c0008ff */
[----:B------:R-:W-:Y:S01]  /*1b90*/  UIADD3 UR10, UR4, 0x80, URZ ;  /* 0x00000080040a7890 */ /* 0x000fe2000fffe03f */
[----:B------:R-:W-:Y:S01]  /*1ba0*/  @!P1 PRMT R0, RZ, 0x654, R0 ;  /* 0x00000654ff009816 */ /* 0x000fe20000000000 */
[----:B------:R-:W-:Y:S01]  /*1bb0*/  UMOV UR8, UR20 ;  /* 0x0000001400087c82 */ /* 0x000fe20008000000 */
[----:B------:R-:W-:Y:S01]  /*1bc0*/  UMOV UR9, UR21 ;  /* 0x0000001500097c82 */ /* 0x000fe20008000000 */
[----:B------:R-:W-:Y:S01]  /*1bd0*/  UMOV UR11, 0x40000040 ;  /* 0x40000040000b7882 */ /* 0x000fe20000000000 */
[----:B------:R-:W-:Y:S01]  /*1be0*/  UMOV UR17, UR21 ;  /* 0x0000001500117c82 */ /* 0x000fe20008000000 */
[----:B------:R-:W-:Y:S01]  /*1bf0*/  UMOV UR19, 0x40000040 ;  /* 0x4000004000137882 */ /* 0x000fe20000000000 */
        /* <DEDUP_REMOVED lines=119> */
[----:B------:R-:W-:Y:S01]  /*2370*/  UIADD3 UR6, UR5, 0x4, URZ ;  /* 0x0000000405067890 */ /* 0x000fe2000fffe03f */
[--C-:B------:R-:W-:Y:S01]  /*2380*/  IMAD.MOV.U32 R69, RZ, RZ, R151.reuse ;  /* 0x000000ffff457224 */ /* 0x100fe200078e0097 */
[----:B------:R-:W-:Y:S01]  /*2390*/  UIADD3 UR7, UR4, 0x4, URZ ;  /* 0x0000000404077890 */ /* 0x000fe2000fffe03f */
[--C-:B------:R-:W-:Y:S01]  /*23a0*/  IMAD.MOV.U32 R67, RZ, RZ, R151.reuse ;  /* 0x000000ffff437224 */ /* 0x100fe200078e0097 */
[----:B------:R-:W-:Y:S01]  /*23b0*/  MOV R66, R151 ;  /* 0x0000009700427202 */ /* 0x000fe20000000f00 */
[----:B------:R-:W-:Y:S01]  /*23c0*/  IMAD.MOV.U32 R65, RZ, RZ, R151 ;  /* 0x000000ffff417224 */ /* 0x000fe200078e0097 */
        /* <DEDUP_REMOVED lines=205> */
[----:B------:R-:W-:Y:S01]  /*30a0*/  ULDC UR11, c[0x0][0x288] ;  /* 0x0000a200000b7ab9 */ /* 0x000fe20000000800 */
        /* <DEDUP_REMOVED lines=260> */
[----:B------:R-:W-:Y:S02]  /*40f0*/  R2UR UR42, R3 ;  /* 0x00000000032a72ca */ /* 0x000fe400000e0000 */
[----:B------:R-:W-:Y:S02]  /*4100*/  R2UR UR40, R5 ;  /* 0x00000000052872ca */ /* 0x000fe400000e0000 */
[----:B------:R-:W-:-:S09]  /*4110*/  R2UR UR43, R2 ;  /* 0x00000000022b72ca */ /* 0x000fd200000e0000 */
        /* <DEDUP_REMOVED lines=11> */
[----:B------:R-:W-:Y:S01]  /*41d0*/  UIMAD UR5, UR47, -0x50, UR41 ;  /* 0xffffffb02f0578a4 */ /* 0x000fe2000f8e0229 */
[----:B------:R-:W-:Y:S01]  /*41e0*/  IMAD.U32 R7, RZ, RZ, UR57 ;  /* 0x00000039ff077e24 */ /* 0x000fe2000f8e00ff */
[----:B------:R-:W-:Y:S01]  /*41f0*/  UMOV UR7, 0x40000040 ;  /* 0x4000004000077882 */ /* 0x000fe20000000000 */
[----:B------:R-:W-:-:S02]  /*4200*/  UIADD3 UR47, UR47, -0x2, URZ ;  /* 0xfffffffe2f2f7890 */ /* 0x000fc4000fffe03f */
[----:B------:R-:W-:Y:S02]  /*4210*/  UIADD3 UR15, -UR11, 0x51, UR5 ;  /* 0x000000510b0f7890 */ /* 0x000fe4000fffe105 */
[----:B------:R-:W-:-:S03]  /*4220*/  UIADD3 UR14, UR5, 0x50, URZ ;  /* 0x00000050050e7890 */ /* 0x000fc6000fffe03f */
[----:B------:R-:W-:Y:S01]  /*4230*/  UMOV UR5, UR19 ;  /* 0x0000001300057c82 */ /* 0x000fe20008000000 */
[----:B------:R-:W-:Y:S02]  /*4240*/  MOV R3, UR15 ;  /* 0x0000000f00037c02 */ /* 0x000fe40008000f00 */
[----:B------:R-:W-:-:S03]  /*4250*/  IMAD.U32 R5, RZ, RZ, UR14 ;  /* 0x0000000eff057e24 */ /* 0x000fc6000f8e00ff */
[C---:B------:R-:W-:Y:S02]  /*4260*/  IMAD R3, R214.reuse, -0x2, R3 ;  /* 0xfffffffed6037824 */ /* 0x040fe400078e0203 */
[----:B------:R-:W-:-:S03]  /*4270*/  IMAD R2, R214, -0x2, R5 ;  /* 0xfffffffed6027824 */ /* 0x000fc600078e0205 */
[----:B------:R-:W-:-:S04]  /*4280*/  IADD3 R5, R3, 0x8, R4 ;  /* 0x0000000803057810 */ /* 0x000fc80007ffe004 */
[----:B------:R-:W-:Y:S02]  /*4290*/  VIMNMX R5, R2, R5, PT ;  /* 0x0000000502057248 */ /* 0x000fe40003fe0100 */
[----:B------:R-:W-:Y:S02]  /*42a0*/  VIADDMNMX R2, R4, R3, R2, PT ;  /* 0x0000000304027246 */ /* 0x000fe40003800102 */
[C---:B------:R-:W-:Y:S02]  /*42b0*/  ISETP.GT.AND P2, PT, R5.reuse, RZ, PT ;  /* 0x000000ff0500720c */ /* 0x040fe40003f44270 */
[C---:B------:R-:W-:Y:S02]  /*42c0*/  ISETP.GT.AND P3, PT, R5.reuse, 0x1, PT ;  /* 0x000000010500780c */ /* 0x040fe40003f64270 */
[----:B------:R-:W-:Y:S02]  /*42d0*/  ISETP.GT.AND P4, PT, R5, 0x8, PT ;  /* 0x000000080500780c */ /* 0x000fe40003f84270 */
[----:B------:R-:W-:Y:S01]  /*42e0*/  ISETP.GT.AND P5, PT, R2, 0x9, PT ;  /* 0x000000090200780c */ /* 0x000fe20003fa4270 */
        /* <DEDUP_REMOVED lines=35> */
[----:B------:R-:W-:-:S05]  /*4520*/  ISETP.GT.AND P2, PT, R5, 0x9, PT ;  /* 0x000000090500780c */ /* 0x000fca0003f44270 */
[----:B------:R-:W1:Y:S01]  /*4530*/  MUFU.TANH R63, R63 ;  /* 0x0000003f003f7308 */ /* 0x000e620000002400 */
[----:B--2---:R-:W-:Y:S02]  /*4540*/  FSEL R59, R59, -INF , P3 ;  /* 0xff8000003b3b7808 */ /* 0x004fe40001800000 */
[----:B------:R-:W-:Y:S02]  /*4550*/  ISETP.GT.AND P3, PT, R5, 0x10, PT ;  /* 0x000000100500780c */ /* 0x000fe40003f64270 */
[----:B------:R-:W-:-:S03]  /*4560*/  FMNMX.FTZ R17, R58, R59, !PT ;  /* 0x0000003b3a117209 */ /* 0x000fc60007810000 */
[----:B------:R-:W-:Y:S01]  /*4570*/  MUFU.TANH R56, R56 ;  /* 0x0000003800387308 */ /* 0x000fe20000002400 */
[----:B---3--:R-:W-:Y:S02]  /*4580*/  FSEL R62, R62, -INF , P4 ;  /* 0xff8000003e3e7808 */ /* 0x008fe40002000000 */
[----:B------:R-:W-:Y:S02]  /*4590*/  ISETP.GT.AND P4, PT, R2, 0x8, PT ;  /* 0x000000080200780c */ /* 0x000fe40003f84270 */
[----:B------:R-:W-:-:S03]  /*45a0*/  FMNMX.FTZ R20, R62, R17, !PT ;  /* 0x000000113e147209 */ /* 0x000fc60007810000 */
[----:B------:R-:W-:Y:S01]  /*45b0*/  MUFU.TANH R57, R57 ;  /* 0x0000003900397308 */ /* 0x000fe20000002400 */
[----:B-1----:R-:W-:Y:S02]  /*45c0*/  FSEL R63, R63, -INF , P2 ;  /* 0xff8000003f3f7808 */ /* 0x002fe40001000000 */
[----:B------:R-:W-:Y:S02]  /*45d0*/  ISETP.GT.AND P2, PT, R5, 0x11, PT ;  /* 0x000000110500780c */ /* 0x000fe40003f44270 */
[----:B------:R-:W-:-:S03]  /*45e0*/  FMNMX.FTZ R17, R63, R20, !PT ;  /* 0x000000143f117209 */ /* 0x000fc60007810000 */
[----:B------:R-:W1:Y:S01]  /*45f0*/  MUFU.TANH R60, R60 ;  /* 0x0000003c003c7308 */ /* 0x000e620000002400 */
        /* <DEDUP_REMOVED lines=16> */
[----:B------:R-:W-:Y:S01]  /*4700*/  FMUL.FTZ R53, R53, UR10 ;  /* 0x0000000a35357c20 */ /* 0x000fe20008410000 */
[----:B------:R-:W3:Y:S01]  /*4710*/  MUFU.TANH R51, R51 ;  /* 0x0000003300337308 */ /* 0x000ee20000002400 */
[----:B-1----:R-:W-:-:S02]  /*4720*/  FSEL R60, R60, -INF , P4 ;  /* 0xff8000003c3c7808 */ /* 0x002fc40002000000 */
[----:B------:R-:W-:-:S05]  /*4730*/  ISETP.GT.AND P4, PT, R2, 0x19, PT ;  /* 0x000000190200780c */ /* 0x000fca0003f84270 */
[----:B------:R-:W1:Y:S01]  /*4740*/  MUFU.TANH R54, R54 ;  /* 0x0000003600367308 */ /* 0x000e620000002400 */
[----:B--2---:R-:W-:Y:S02]  /*4750*/  FSEL R50, R50, -INF , P3 ;  /* 0xff80000032327808 */ /* 0x004fe40001800000 */
[----:B------:R-:W-:Y:S02]  /*4760*/  ISETP.GT.AND P3, PT, R5, 0x18, PT ;  /* 0x000000180500780c */ /* 0x000fe40003f64270 */
[----:B------:R-:W-:-:S03]  /*4770*/  FMNMX.FTZ R20, R50, R17, !PT ;  /* 0x0000001132147209 */ /* 0x000fc60007810000 */
[----:B------:R-:W2:Y:S01]  /*4780*/  MUFU.TANH R55, R55 ;  /* 0x0000003700377308 */ /* 0x000ea20000002400 */
[----:B---3--:R-:W-:Y:S02]  /*4790*/  FSEL R51, R51, -INF , P2 ;  /* 0xff80000033337808 */ /* 0x008fe40001000000 */
[----:B------:R-:W-:Y:S02]  /*47a0*/  ISETP.GT.AND P2, PT, R5, 0x19, PT ;  /* 0x000000190500780c */ /* 0x000fe40003f44270 */
[----:B------:R-:W-:-:S03]  /*47b0*/  FMNMX.FTZ R17, R51, R20, !PT ;  /* 0x0000001433117209 */ /* 0x000fc60007810000 */
[----:B------:R-:W3:Y:S01]  /*47c0*/  MUFU.TANH R61, R61 ;  /* 0x0000003d003d7308 */ /* 0x000ee20000002400 */
[----:B-1----:R-:W-:Y:S02]  /*47d0*/  FSEL R54, R54, -INF , P3 ;  /* 0xff80000036367808 */ /* 0x002fe40001800000 */
[----:B------:R-:W-:Y:S02]  /*47e0*/  ISETP.GT.AND P3, PT, R5, 0x20, PT ;  /* 0x000000200500780c */ /* 0x000fe40003f64270 */
[----:B------:R-:W-:-:S03]  /*47f0*/  FMNMX.FTZ R20, R54, R17, !PT ;  /* 0x0000001136147209 */ /* 0x000fc60007810000 */
[----:B------:R-:W-:Y:S01]  /*4800*/  MUFU.TANH R48, R48 ;  /* 0x0000003000307308 */ /* 0x000fe20000002400 */
[----:B--2---:R-:W-:Y:S02]  /*4810*/  FSEL R55, R55, -INF , P2 ;  /* 0xff80000037377808 */ /* 0x004fe40001000000 */
[----:B------:R-:W-:Y:S02]  /*4820*/  ISETP.GT.AND P2, PT, R5, 0x21, PT ;  /* 0x000000210500780c */ /* 0x000fe40003f44270 */
[----:B------:R-:W-:-:S03]  /*4830*/  FMNMX.FTZ R17, R55, R20, !PT ;  /* 0x0000001437117209 */ /* 0x000fc60007810000 */
[----:B------:R-:W-:Y:S01]  /*4840*/  MUFU.TANH R49, R49 ;  /* 0x0000003100317308 */ /* 0x000fe20000002400 */
[----:B---3--:R-:W-:Y:S01]  /*4850*/  FSEL R61, R61, -INF , P5 ;  /* 0xff8000003d3d7808 */ /* 0x008fe20002800000 */
[----:B------:R-:W-:Y:S02]  /*4860*/  WARPGROUP.DEPBAR.LE gsb0, 0x0 ;  /* 0x00008000000079c5 */ /* 0x000fe40000010000 */
[----:B------:R-:W-:Y:S01]  /*4870*/  WARPGROUP.ARRIVE ;  /* 0x00000000000079c5 */ /* 0x000fe20000000000 */
[----:B------:R-:W-:Y:S01]  /*4880*/  FMUL.FTZ R42, R42, UR10 ;  /* 0x0000000a2a2a7c20 */ /* 0x000fe20008410000 */
[----:B------:R-:W-:Y:S01]  /*4890*/  FMUL.FTZ R43, R43, UR10 ;  /* 0x0000000a2b2b7c20 */ /* 0x000fe20008410000 */
[----:B------:R-:W-:Y:S01]  /*48a0*/  FMUL.FTZ R46, R46, UR10 ;  /* 0x0000000a2e2e7c20 */ /* 0x000fe20008410000 */
[----:B------:R-:W-:Y:S01]  /*48b0*/  FMUL.FTZ R47, R47, UR10 ;  /* 0x0000000a2f2f7c20 */ /* 0x000fe20008410000 */
[----:B------:R-:W1:Y:S01]  /*48c0*/  MUFU.TANH R52, R52 ;  /* 0x0000003400347308 */ /* 0x000e620000002400 */
[----:B------:R-:W-:Y:S01]  /*48d0*/  HGMMA.64x16x16.F32 R32, gdesc[UR56], R32, gsb0 ;  /* 0x00200000382079f0 */ /* 0x000fe20008000820 */
[----:B------:R-:W-:Y:S01]  /*48e0*/  FMUL.FTZ R40, R40, UR10 ;  /* 0x0000000a28287c20 */ /* 0x000fe20008410000 */
[----:B------:R-:W-:Y:S01]  /*48f0*/  FMUL.FTZ R41, R41, UR10 ;  /* 0x0000000a29297c20 */ /* 0x000fe20008410000 */
[----:B------:R-:W-:Y:S01]  /*4900*/  FMUL.FTZ R44, R44, UR10 ;  /* 0x0000000a2c2c7c20 */ /* 0x000fe20008410000 */
[----:B------:R-:W-:Y:S01]  /*4910*/  ISETP.GT.AND P5, PT, R2, 0x18, PT ;  /* 0x000000180200780c */ /* 0x000fe20003fa4270 */
[----:B------:R-:W-:-:S02]  /*4920*/  FMUL.FTZ R45, R45, UR10 ;  /* 0x0000000a2d2d7c20 */ /* 0x000fc40008410000 */
[----:B------:R-:W2:Y:S08]  /*4930*/  MUFU.TANH R42, R42 ;  /* 0x0000002a002a7308 */ /* 0x000eb00000002400 */
[----:B------:R-:W3:Y:S01]  /*4940*/  MUFU.TANH R43, R43 ;  /* 0x0000002b002b7308 */ /* 0x000ee20000002400 */
[----:B-1----:R-:W-:-:S07]  /*4950*/  FSEL R52, R52, -INF , P5 ;  /* 0xff80000034347808 */ /* 0x002fce0002800000 */
        /* <DEDUP_REMOVED lines=14> */
[----:B------:R-:W-:Y:S01]  /*4a40*/  ISETP.GT.AND P2, PT, R5, 0x31, PT ;  /* 0x000000310500780c */ /* 0x000fe20003f44270 */
[----:B------:R-:W-:Y:S02]  /*4a50*/  WARPGROUP.DEPBAR.LE gsb0, 0x0 ;  /* 0x00008000000079c5 */ /* 0x000fe40000010000 */
[----:B------:R-:W-:Y:S01]  /*4a60*/  WARPGROUP.ARRIVE ;  /* 0x00000000000079c5 */ /* 0x000fe20000000000 */
[----:B------:R-:W-:Y:S01]  /*4a70*/  FMUL.FTZ R34, R34, UR10 ;  /* 0x0000000a22227c20 */ /* 0x000fe20008410000 */
[----:B------:R-:W-:Y:S01]  /*4a80*/  FMUL.FTZ R35, R35, UR10 ;  /* 0x0000000a23237c20 */ /* 0x000fe20008410000 */
[----:B------:R-:W-:Y:S01]  /*4a90*/  FMUL.FTZ R38, R38, UR10 ;  /* 0x0000000a26267c20 */ /* 0x000fe20008410000 */
[----:B------:R-:W-:Y:S01]  /*4aa0*/  FMUL.FTZ R39, R39, UR10 ;  /* 0x0000000a27277c20 */ /* 0x000fe20008410000 */
[----:B------:R-:W-:Y:S01]  /*4ab0*/  FMNMX.FTZ R17, R47, R20, !PT ;  /* 0x000000142f117209 */ /* 0x000fe20007810000 */
[----:B------:R-:W-:Y:S01]  /*4ac0*/  HGMMA.64x16x16.F32 R24, gdesc[UR4], R24, gsb0 ;  /* 0x00200000041879f0 */ /* 0x000fe20008000818 */
[----:B------:R-:W1:Y:S01]  /*4ad0*/  MUFU.TANH R34, R34 ;  /* 0x0000002200227308 */ /* 0x000e620000002400 */
[----:B------:R-:W-:Y:S01]  /*4ae0*/  ULDC UR4, c[0x0][0x988] ;  /* 0x0002620000047ab9 */ /* 0x000fe20000000800 */
[----:B------:R-:W-:Y:S01]  /*4af0*/  FMUL.FTZ R32, R32, UR10 ;  /* 0x0000000a20207c20 */ /* 0x000fe20008410000 */
[----:B---3--:R-:W-:Y:S01]  /*4b00*/  FSEL R53, R53, -INF , P4 ;  /* 0xff80000035357808 */ /* 0x008fe20002000000 */
[----:B------:R-:W-:Y:S01]  /*4b10*/  FMUL.FTZ R33, R33, UR10 ;  /* 0x0000000a21217c20 */ /* 0x000fe20008410000 */
[----:B------:R-:W-:Y:S01]  /*4b20*/  FMUL.FTZ R36, R36, UR10 ;  /* 0x0000000a24247c20 */ /* 0x000fe20008410000 */
[----:B------:R-:W-:Y:S01]  /*4b30*/  FMUL.FTZ R37, R37, UR10 ;  /* 0x0000000a25257c20 */ /* 0x000fe20008410000 */
[----:B------:R-:W-:Y:S01]  /*4b40*/  UIADD3 UR6, UR42, -UR11, UR41 ;  /* 0x8000000b2a067290 */ /* 0x000fe2000fffe029 */
[----:B------:R-:W2:Y:S03]  /*4b50*/  MUFU.TANH R35, R35 ;  /* 0x0000002300237308 */ /* 0x000ea60000002400 */
[----:B------:R-:W-:-:S04]  /*4b60*/  UIMAD.WIDE UR6, UR6, 0x66666667, URZ ;  /* 0x66666667060678a5 */ /* 0x000fc8000f8e023f */
[----:B------:R-:W-:Y:S01]  /*4b70*/  USHF.R.U32.HI UR5, URZ, 0x1f, UR7 ;  /* 0x0000001f3f057899 */ /* 0x000fe20008011607 */
[----:B------:R-:W3:Y:S01]  /*4b80*/  MUFU.TANH R38, R38 ;  /* 0x0000002600267308 */ /* 0x000ee20000002400 */
[----:B-1----:R-:W-:Y:S02]  /*4b90*/  FSEL R34, R34, -INF , P3 ;  /* 0xff80000022227808 */ /* 0x002fe40001800000 */
[----:B------:R-:W-:Y:S01]  /*4ba0*/  ISETP.GT.AND P3, PT, R5, 0x38, PT ;  /* 0x000000380500780c */ /* 0x000fe20003f64270 */
[----:B------:R-:W-:Y:S01]  /*4bb0*/  ULEA.HI.SX32 UR5, UR7, UR5, 0x1b ;  /* 0x0000000507057291 */ /* 0x000fe2000f8fda3f */
[----:B------:R-:W-:-:S03]  /*4bc0*/  FMNMX.FTZ R20, R34, R17, !PT ;  /* 0x0000001122147209 */ /* 0x000fc60007810000 */
[----:B------:R-:W1:Y:S01]  /*4bd0*/  MUFU.TANH R39, R39 ;  /* 0x0000002700277308 */ /* 0x000e620000002400 */
[----:B--2---:R-:W-:Y:S01]  /*4be0*/  FSEL R35, R35, -INF , P2 ;  /* 0xff80000023237808 */ /* 0x004fe20001000000 */
[----:B------:R-:W-:Y:S01]  /*4bf0*/  UISETP.LT.AND UP0, UPT, URZ, UR5, UPT ;  /* 0x000000053f00728c */ /* 0x000fe2000bf01270 */
[----:B------:R-:W-:Y:S02]  /*4c00*/  ISETP.GT.AND P2, PT, R5, 0x39, PT ;  /* 0x000000390500780c */ /* 0x000fe40003f44270 */
[----:B------:R-:W-:Y:S01]  /*4c10*/  FMNMX.FTZ R17, R35, R20, !PT ;  /* 0x0000001423117209 */ /* 0x000fe20007810000 */
[----:B------:R-:W-:Y:S02]  /*4c20*/  USEL UR18, URZ, UR5, !UP0 ;  /* 0x000000053f127287 */ /* 0x000fe4000c000000 */
[----:B------:R-:W-:Y:S01]  /*4c30*/  MUFU.TANH R41, R41 ;  /* 0x0000002900297308 */ /* 0x000fe20000002400 */
[----:B---3--:R-:W-:Y:S01]  /*4c40*/  FSEL R38, R38, -INF , P3 ;  /* 0xff80000026267808 */ /* 0x008fe20001800000 */
[----:B------:R-:W-:Y:S01]  /*4c50*/  UISETP.GE.AND UP0, UPT, UR47, UR18, UPT ;  /* 0x000000122f00728c */ /* 0x000fe2000bf06270 */
[----:B------:R-:W-:-:S02]  /*4c60*/  ISETP.GT.AND P3, PT, R5, 0x40, PT ;  /* 0x000000400500780c */ /* 0x000fc40003f64270 */
[----:B------:R-:W-:Y:S02]  /*4c70*/  FMNMX.FTZ R20, R38, R17, !PT ;  /* 0x0000001126147209 */ /* 0x000fe40007810000 */
[----:B------:R-:W-:Y:S01]  /*4c80*/  MOV R226, UR18 ;  /* 0x0000001200e27c02 */ /* 0x000fe20008000f00 */
[----:B------:R-:W-:Y:S01]  /*4c90*/  MUFU.TANH R44, R44 ;  /* 0x0000002c002c7308 */ /* 0x000fe20000002400 */
[----:B-1----:R-:W-:Y:S02]  /*4ca0*/  FSEL R39, R39, -INF , P2 ;  /* 0xff80000027277808 */ /* 0x002fe40001000000 */
[----:B------:R-:W-:Y:S02]  /*4cb0*/  ISETP.GT.AND P2, PT, R5, 0x41, PT ;  /* 0x000000410500780c */ /* 0x000fe40003f44270 */
[----:B------:R-:W-:-:S03]  /*4cc0*/  FMNMX.FTZ R17, R39, R20, !PT ;  /* 0x0000001427117209 */ /* 0x000fc60007810000 */
[----:B------:R-:W-:Y:S01]  /*4cd0*/  MUFU.TANH R45, R45 ;  /* 0x0000002d002d7308 */ /* 0x000fe20000002400 */
[----:B------:R-:W-:Y:S02]  /*4ce0*/  WARPGROUP.DEPBAR.LE gsb0, 0x0 ;  /* 0x00008000000079c5 */ /* 0x000fe40000010000 */
[----:B------:R-:W-:Y:S01]  /*4cf0*/  FMUL.FTZ R26, R26, UR10 ;  /* 0x0000000a1a1a7c20 */ /* 0x000fe20008410000 */
[----:B------:R-:W-:Y:S01]  /*4d00*/  FMUL.FTZ R27, R27, UR10 ;  /* 0x0000000a1b1b7c20 */ /* 0x000fe20008410000 */
[----:B------:R-:W-:Y:S01]  /*4d10*/  FMUL.FTZ R30, R30, UR10 ;  /* 0x0000000a1e1e7c20 */ /* 0x000fe20008410000 */
[----:B------:R-:W-:Y:S02]  /*4d20*/  FMUL.FTZ R31, R31, UR10 ;  /* 0x0000000a1f1f7c20 */ /* 0x000fe40008410000 */
[----:B------:R-:W-:Y:S01]  /*4d30*/  MUFU.TANH R32, R32 ;  /* 0x0000002000207308 */ /* 0x000fe20000002400 */
[----:B------:R-:W-:Y:S01]  /*4d40*/  FMUL.FTZ R24, R24, UR10 ;  /* 0x0000000a18187c20 */ /* 0x000fe20008410000 */
[----:B------:R-:W-:Y:S01]  /*4d50*/  FMUL.FTZ R25, R25, UR10 ;  /* 0x0000000a19197c20 */ /* 0x000fe20008410000 */
[----:B------:R-:W-:Y:S01]  /*4d60*/  FMUL.FTZ R28, R28, UR10 ;  /* 0x0000000a1c1c7c20 */ /* 0x000fe20008410000 */
[----:B------:R-:W-:Y:S01]  /*4d70*/  FMUL.FTZ R29, R29, UR10 ;  /* 0x0000000a1d1d7c20 */ /* 0x000fe20008410000 */
[----:B------:R1:W-:Y:S03]  /*4d80*/  @!P1 SYNCS.ARRIVE.TRANS64.RED.A1T0 RZ, [R0+URZ], RZ ;  /* 0x000000ff00ff99a7 */ /* 0x0003e6000810043f */
[----:B------:R-:W2:Y:S08]  /*4d90*/  MUFU.TANH R26, R26 ;  /* 0x0000001a001a7308 */ /* 0x000eb00000002400 */
[----:B------:R-:W3:Y:S08]  /*4da0*/  MUFU.TANH R27, R27 ;  /* 0x0000001b001b7308 */ /* 0x000ef00000002400 */
[----:B------:R-:W4:Y:S01]  /*4db0*/  MUFU.TANH R30, R30 ;  /* 0x0000001e001e7308 */ /* 0x000f220000002400 */
[----:B--2---:R-:W-:-:S02]  /*4dc0*/  FSEL R26, R26, -INF , P3 ;  /* 0xff8000001a1a7808 */ /* 0x004fc40001800000 */
[----:B------:R-:W-:Y:S02]  /*4dd0*/  ISETP.GT.AND P3, PT, R5, 0x48, PT ;  /* 0x000000480500780c */ /* 0x000fe40003f64270 */
[----:B------:R-:W-:-:S03]  /*4de0*/  FMNMX.FTZ R20, R26, R17, !PT ;  /* 0x000000111a147209 */ /* 0x000fc60007810000 */
[----:B------:R-:W2:Y:S01]  /*4df0*/  MUFU.TANH R31, R31 ;  /* 0x0000001f001f7308 */ /* 0x000ea20000002400 */
[----:B---3--:R-:W-:Y:S02]  /*4e00*/  FSEL R27, R27, -INF , P2 ;  /* 0xff8000001b1b7808 */ /* 0x008fe40001000000 */
[----:B------:R-:W-:Y:S02]  /*4e10*/  ISETP.GT.AND P2, PT, R5, 0x49, PT ;  /* 0x000000490500780c */ /* 0x000fe40003f44270 */
[----:B------:R-:W-:-:S03]  /*4e20*/  FMNMX.FTZ R5, R27, R20, !PT ;  /* 0x000000141b057209 */ /* 0x000fc60007810000 */
[----:B------:R-:W-:Y:S01]  /*4e30*/  MUFU.TANH R33, R33 ;  /* 0x0000002100217308 */ /* 0x000fe20000002400 */
[----:B----4-:R-:W-:Y:S02]  /*4e40*/  FSEL R30, R30, -INF , P3 ;  /* 0xff8000001e1e7808 */ /* 0x010fe40001800000 */
[----:B------:R-:W-:Y:S02]  /*4e50*/  ISETP.GT.AND P3, PT, R2, 0x1, PT ;  /* 0x000000010200780c */ /* 0x000fe40003f64270 */
[----:B------:R-:W-:Y:S02]  /*4e60*/  FMNMX.FTZ R20, R30, R5, !PT ;  /* 0x000000051e147209 */ /* 0x000fe40007810000 */
[----:B------:R-:W-:Y:S01]  /*4e70*/  FSEL R57, R57, -INF , P3 ;  /* 0xff80000039397808 */ /* 0x000fe20001800000 */
[----:B------:R-:W3:Y:S01]  /*4e80*/  MUFU.TANH R36, R36 ;  /* 0x0000002400247308 */ /* 0x000ee20000002400 */
[----:B--2---:R-:W-:Y:S02]  /*4e90*/  FSEL R31, R31, -INF , P2 ;  /* 0xff8000001f1f7808 */ /* 0x004fe40001000000 */
[----:B------:R-:W-:-:S02]  /*4ea0*/  ISETP.GT.AND P2, PT, R2, RZ, PT ;  /* 0x000000ff0200720c */ /* 0x000fc40003f44270 */
[----:B------:R-:W-:Y:S02]  /*4eb0*/  FMNMX.FTZ R20, R31, R20, !PT ;  /* 0x000000141f147209 */ /* 0x000fe40007810000 */
[----:B------:R-:W-:Y:S01]  /*4ec0*/  FSEL R56, R56, -INF , P2 ;  /* 0xff80000038387808 */ /* 0x000fe20001000000 */
[----:B------:R-:W-:Y:S01]  /*4ed0*/  MUFU.TANH R37, R37 ;  /* 0x0000002500257308 */ /* 0x000fe20000002400 */
[C---:B------:R-:W-:Y:S01]  /*4ee0*/  ISETP.GT.AND P2, PT, R2.reuse, 0x10, PT ;  /* 0x000000100200780c */ /* 0x040fe20003f44270 */
[----:B------:R-:W2:Y:S01]  /*4ef0*/  SHFL.BFLY PT, R5, R20, 0x2, 0x1f ;  /* 0x0c401f0014057f89 */ /* 0x000ea200000e0000 */
[----:B------:R-:W-:Y:S02]  /*4f00*/  ISETP.GT.AND P3, PT, R2, 0x11, PT ;  /* 0x000000110200780c */ /* 0x000fe40003f64270 */
[----:B------:R-:W-:Y:S02]  /*4f10*/  FSEL R48, R48, -INF , P2 ;  /* 0xff80000030307808 */ /* 0x000fe40001000000 */
[----:B------:R-:W-:Y:S01]  /*4f20*/  FSEL R49, R49, -INF , P3 ;  /* 0xff80000031317808 */ /* 0x000fe20001800000 */
[----:B------:R-:W4:Y:S01]  /*4f30*/  MUFU.TANH R24, R24 ;  /* 0x0000001800187308 */ /* 0x000f220000002400 */
[----:B------:R-:W-:-:S04]  /*4f40*/  ISETP.GT.AND P2, PT, R2, 0x20, PT ;  /* 0x000000200200780c */ /* 0x000fc80003f44270 */
[----:B------:R-:W-:Y:S02]  /*4f50*/  FSEL R40, R40, -INF , P2 ;  /* 0xff80000028287808 */ /* 0x000fe40001000000 */
[----:B------:R-:W-:Y:S01]  /*4f60*/  ISETP.GT.AND P2, PT, R2, 0x28, PT ;  /* 0x000000280200780c */ /* 0x000fe20003f44270 */
[----:B------:R-:W-:Y:S03]  /*4f70*/  MUFU.TANH R25, R25 ;  /* 0x0000001900197308 */ /* 0x000fe60000002400 */
[----:B------:R-:W-:Y:S02]  /*4f80*/  FSEL R44, R44, -INF , P2 ;  /* 0xff8000002c2c7808 */ /* 0x000fe40001000000 */
[----:B------:R-:W-:-:S03]  /*4f90*/  ISETP.GT.AND P2, PT, R2, 0x30, PT ;  /* 0x000000300200780c */ /* 0x000fc60003f44270 */
[----:B------:R-:W5:Y:S01]  /*4fa0*/  MUFU.TANH R28, R28 ;  /* 0x0000001c001c7308 */ /* 0x000f620000002400 */
[----:B------:R-:W-:Y:S02]  /*4fb0*/  FSEL R32, R32, -INF , P2 ;  /* 0xff80000020207808 */ /* 0x000fe40001000000 */
[----:B--2---:R-:W-:Y:S02]  /*4fc0*/  FMNMX.FTZ R5, R20, R5, !PT ;  /* 0x0000000514057209 */ /* 0x004fe40007810000 */
[----:B------:R-:W-:-:S03]  /*4fd0*/  ISETP.GT.AND P2, PT, R2, 0x38, PT ;  /* 0x000000380200780c */ /* 0x000fc60003f44270 */
[----:B------:R-:W2:Y:S01]  /*4fe0*/  SHFL.BFLY PT, R20, R5, 0x1, 0x1f ;  /* 0x0c201f0005147f89 */ /* 0x000ea200000e0000 */
[----:B---3--:R-:W-:Y:S01]  /*4ff0*/  FSEL R36, R36, -INF , P2 ;  /* 0xff80000024247808 */ /* 0x008fe20001000000 */
[----:B------:R-:W3:Y:S01]  /*5000*/  MUFU.TANH R29, R29 ;  /* 0x0000001d001d7308 */ /* 0x000ee20000002400 */
[----:B------:R-:W-:-:S04]  /*5010*/  ISETP.GT.AND P2, PT, R2, 0x40, PT ;  /* 0x000000400200780c */ /* 0x000fc80003f44270 */
[----:B----4-:R-:W-:Y:S02]  /*5020*/  FSEL R24, R24, -INF , P2 ;  /* 0xff80000018187808 */ /* 0x010fe40001000000 */
[----:B------:R-:W-:-:S04]  /*5030*/  ISETP.GT.AND P2, PT, R2, 0x48, PT ;  /* 0x000000480200780c */ /* 0x000fc80003f44270 */
[----:B-----5:R-:W-:Y:S02]  /*5040*/  FSEL R28, R28, -INF , P2 ;  /* 0xff8000001c1c7808 */ /* 0x020fe40001000000 */
[----:B--2---:R-:W-:Y:S02]  /*5050*/  FMNMX.FTZ R3, R5, R20, !PT ;  /* 0x0000001405037209 */ /* 0x004fe40007810000 */
[----:B------:R-:W-:Y:S02]  /*5060*/  FMNMX.FTZ R5, R56, R57, !PT ;  /* 0x0000003938057209 */ /* 0x000fe40007810000 */
[C---:B------:R-:W-:Y:S01]  /*5070*/  FSETP.NEU.FTZ.AND P3, PT, R3.reuse, -INF , PT ;  /* 0xff8000000300780b */ /* 0x040fe20003f7d000 */
[----:B------:R-:W-:Y:S01]  /*5080*/  FMUL.FTZ R17, R3, UR4 ;  /* 0x0000000403117c20 */ /* 0x000fe20008410000 */
[----:B------:R-:W-:-:S04]  /*5090*/  FMNMX.FTZ R4, R60, R5, !PT ;  /* 0x000000053c047209 */ /* 0x000fc80007810000 */
[----:B------:R-:W-:Y:S02]  /*50a0*/  FMNMX.FTZ R5, R61, R4, !PT ;  /* 0x000000043d057209 */ /* 0x000fe40007810000 */
[----:B------:R-:W-:Y:S02]  /*50b0*/  FSEL R17, R17, RZ, P3 ;  /* 0x000000ff11117208 */ /* 0x000fe40001800000 */
[----:B------:R-:W-:Y:S02]  /*50c0*/  FMNMX.FTZ R4, R48, R5, !PT ;  /* 0x0000000530047209 */ /* 0x000fe40007810000 */
[----:B------:R-:W-:Y:S01]  /*50d0*/  ISETP.GT.AND P3, PT, R2, 0x21, PT ;  /* 0x000000210200780c */ /* 0x000fe20003f64270 */
[--C-:B------:R-:W-:Y:S01]  /*50e0*/  FFMA.FTZ R58, R58, UR4, -R17.reuse ;  /* 0x000000043a3a7c23 */ /* 0x100fe20008010811 */
[----:B------:R-:W-:Y:S01]  /*50f0*/  FMNMX.FTZ R5, R49, R4, !PT ;  /* 0x0000000431057209 */ /* 0x000fe20007810000 */
[--C-:B------:R-:W-:Y:S01]  /*5100*/  FFMA.FTZ R59, R59, UR4, -R17.reuse ;  /* 0x000000043b3b7c23 */ /* 0x100fe20008010811 */
[----:B------:R-:W-:Y:S01]  /*5110*/  FSEL R41, R41, -INF , P3 ;  /* 0xff80000029297808 */ /* 0x000fe20001800000 */
[--C-:B------:R-:W-:Y:S01]  /*5120*/  FFMA.FTZ R62, R62, UR4, -R17.reuse ;  /* 0x000000043e3e7c23 */ /* 0x100fe20008010811 */
[----:B------:R-:W-:Y:S01]  /*5130*/  FMNMX.FTZ R4, R52, R5, !PT ;  /* 0x0000000534047209 */ /* 0x000fe20007810000 */
[----:B------:R-:W-:Y:S01]  /*5140*/  MUFU.EX2 R58, R58 ;  /* 0x0000003a003a7308 */ /* 0x000fe20000000800 */
[----:B------:R-:W-:Y:S01]  /*5150*/  ISETP.GT.AND P3, PT, R2, 0x29, PT ;  /* 0x000000290200780c */ /* 0x000fe20003f64270 */
[--C-:B------:R-:W-:Y:S01]  /*5160*/  FFMA.FTZ R63, R63, UR4, -R17.reuse ;  /* 0x000000043f3f7c23 */ /* 0x100fe20008010811 */
[----:B------:R-:W-:Y:S01]  /*5170*/  FMNMX.FTZ R5, R53, R4, !PT ;  /* 0x0000000435057209 */ /* 0x000fe20007810000 */
[--C-:B------:R-:W-:Y:S01]  /*5180*/  FFMA.FTZ R50, R50, UR4, -R17.reuse ;  /* 0x0000000432327c23 */ /* 0x100fe20008010811 */
[----:B------:R-:W-:Y:S01]  /*5190*/  FSEL R45, R45, -INF , P3 ;  /* 0xff8000002d2d7808 */ /* 0x000fe20001800000 */
[--C-:B------:R-:W-:Y:S01]  /*51a0*/  FFMA.FTZ R51, R51, UR4, -R17.reuse ;  /* 0x0000000433337c23 */ /* 0x100fe20008010811 */
[----:B------:R-:W-:Y:S01]  /*51b0*/  FMNMX.FTZ R4, R40, R5, !PT ;  /* 0x0000000528047209 */ /* 0x000fe20007810000 */
[----:B------:R-:W2:Y:S01]  /*51c0*/  MUFU.EX2 R59, R59 ;  /* 0x0000003b003b7308 */ /* 0x000ea20000000800 */
        /* <DEDUP_REMOVED lines=15> */
[----:B------:R-:W4:Y:S01]  /*52c0*/  MUFU.EX2 R63, R63 ;  /* 0x0000003f003f7308 */ /* 0x000f220000000800 */
        /* <DEDUP_REMOVED lines=12> */
[----:B---3--:R-:W-:Y:S01]  /*5390*/  FSEL R29, R29, -INF , P3 ;  /* 0xff8000001d1d7808 */ /* 0x008fe20001800000 */
[--C-:B------:R-:W-:Y:S01]  /*53a0*/  FFMA.FTZ R27, R27, UR4, -R17.reuse ;  /* 0x000000041b1b7c23 */ /* 0x100fe20008010811 */
[----:B------:R-:W-:Y:S01]  /*53b0*/  FMNMX.FTZ R4, R24, R5, !PT ;  /* 0x0000000518047209 */ /* 0x000fe20007810000 */
[----:B------:R-:W3:Y:S01]  /*53c0*/  MUFU.EX2 R51, R51 ;  /* 0x0000003300337308 */ /* 0x000ee20000000800 */
[--C-:B------:R-:W-:Y:S01]  /*53d0*/  FFMA.FTZ R30, R30, UR4, -R17.reuse ;  /* 0x000000041e1e7c23 */ /* 0x100fe20008010811 */
[----:B------:R-:W-:Y:S01]  /*53e0*/  FFMA.FTZ R17, R31, UR4, -R17 ;  /* 0x000000041f117c23 */ /* 0x000fe20008010811 */
[----:B------:R-:W-:-:S02]  /*53f0*/  FMNMX.FTZ R5, R25, R4, !PT ;  /* 0x0000000419057209 */ /* 0x000fc40007810000 */
[----:B--2---:R-:W-:Y:S02]  /*5400*/  F2FP.F16.F32.PACK_AB R209, R59, R58 ;  /* 0x0000003a3bd1723e */ /* 0x004fe400000000ff */
[----:B------:R-:W-:Y:S01]  /*5410*/  FMNMX.FTZ R2, R28, R5, !PT ;  /* 0x000000051c027209 */ /* 0x000fe20007810000 */
[----:B------:R-:W-:Y:S01]  /*5420*/  MUFU.EX2 R54, R54 ;  /* 0x0000003600367308 */ /* 0x000fe20000000800 */
[----:B----4-:R-:W-:Y:S02]  /*5430*/  F2FP.F16.F32.PACK_AB R211, R63, R62 ;  /* 0x0000003e3fd3723e */ /* 0x010fe400000000ff */
[----:B------:R-:W-:Y:S02]  /*5440*/  FMNMX.FTZ R2, R29, R2, !PT ;  /* 0x000000021d027209 */ /* 0x000fe40007810000 */
[----:B------:R-:W-:-:S03]  /*5450*/  MOV R31, R151 ;  /* 0x00000097001f7202 */ /* 0x000fc60000000f00 */
[----:B------:R-:W2:Y:S01]  /*5460*/  SHFL.BFLY PT, R5, R2, 0x2, 0x1f ;  /* 0x0c401f0002057f89 */ /* 0x000ea200000e0000 */
[----:B------:R-:W4:Y:S01]  /*5470*/  MUFU.EX2 R55, R55 ;  /* 0x0000003700377308 */ /* 0x000f220000000800 */
[----:B---3--:R-:W-:-:S07]  /*5480*/  F2FP.F16.F32.PACK_AB R205, R51, R50 ;  /* 0x0000003233cd723e */ /* 0x008fce00000000ff */
[----:B------:R-:W-:Y:S08]  /*5490*/  MUFU.EX2 R42, R42 ;  /* 0x0000002a002a7308 */ /* 0x000ff00000000800 */
[----:B------:R-:W3:Y:S01]  /*54a0*/  MUFU.EX2 R43, R43 ;  /* 0x0000002b002b7308 */ /* 0x000ee20000000800 */
[----:B----4-:R-:W-:Y:S02]  /*54b0*/  F2FP.F16.F32.PACK_AB R207, R55, R54 ;  /* 0x0000003637cf723e */ /* 0x010fe400000000ff */
[----:B--2---:R-:W-:-:S05]  /*54c0*/  FMNMX.FTZ R5, R2, R5, !PT ;  /* 0x0000000502057209 */ /* 0x004fca0007810000 */
[----:B------:R-:W-:Y:S01]  /*54d0*/  MUFU.EX2 R46, R46 ;  /* 0x0000002e002e7308 */ /* 0x000fe20000000800 */
[----:B------:R-:W2:Y:S07]  /*54e0*/  SHFL.BFLY PT, R4, R5, 0x1, 0x1f ;  /* 0x0c201f0005047f89 */ /* 0x000eae00000e0000 */
[----:B------:R-:W4:Y:S01]  /*54f0*/  MUFU.EX2 R47, R47 ;  /* 0x0000002f002f7308 */ /* 0x000f220000000800 */
[----:B---3--:R-:W-:-:S07]  /*5500*/  F2FP.F16.F32.PACK_AB R201, R43, R42 ;  /* 0x0000002a2bc9723e */ /* 0x008fce00000000ff */
[----:B------:R-:W-:Y:S08]  /*5510*/  MUFU.EX2 R34, R34 ;  /* 0x0000002200227308 */ /* 0x000ff00000000800 */
[----:B------:R-:W3:Y:S01]  /*5520*/  MUFU.EX2 R35, R35 ;  /* 0x0000002300237308 */ /* 0x000ee20000000800 */
[----:B----4-:R-:W-:Y:S02]  /*5530*/  F2FP.F16.F32.PACK_AB R203, R47, R46 ;  /* 0x0000002e2fcb723e */ /* 0x010fe400000000ff */
[----:B--2---:R-:W-:Y:S01]  /*5540*/  FMNMX.FTZ R4, R5, R4, !PT ;  /* 0x0000000405047209 */ /* 0x004fe20007810000 */
[----:B------:R-:W-:Y:S01]  /*5550*/  FADD.FTZ R5, R58, R59 ;  /* 0x0000003b3a057221 */ /* 0x000fe20000010000 */
[----:B------:R-:W-:Y:S01]  /*5560*/  IMAD.MOV.U32 R59, RZ, RZ, R151 ;  /* 0x000000ffff3b7224 */ /* 0x000fe200078e0097 */
[----:B------:R-:W-:-:S02]  /*5570*/  MOV R58, R151 ;  /* 0x00000097003a7202 */ /* 0x000fc40000000f00 */
[----:B------:R-:W-:Y:S01]  /*5580*/  MUFU.EX2 R38, R38 ;  /* 0x0000002600267308 */ /* 0x000fe20000000800 */
[C---:B------:R-:W-:Y:S01]  /*5590*/  FMUL.FTZ R2, R4.reuse, UR4 ;  /* 0x0000000404027c20 */ /* 0x040fe20008410000 */
[----:B------:R-:W-:Y:S01]  /*55a0*/  FSETP.NEU.FTZ.AND P2, PT, R4, -INF , PT ;  /* 0xff8000000400780b */ /* 0x000fe20003f5d000 */
[----:B------:R-:W-:Y:S01]  /*55b0*/  FADD.FTZ R20, R62, R5 ;  /* 0x000000053e147221 */ /* 0x000fe20000010000 */
[----:B------:R-:W-:Y:S02]  /*55c0*/  MOV R62, R151 ;  /* 0x00000097003e7202 */ /* 0x000fe40000000f00 */
[----:B------:R-:W-:Y:S01]  /*55d0*/  FSEL R2, R2, RZ, P2 ;  /* 0x000000ff02027208 */ /* 0x000fe20001000000 */
[----:B------:R-:W-:Y:S01]  /*55e0*/  FADD.FTZ R5, R63, R20 ;  /* 0x000000143f057221 */ /* 0x000fe20000010000 */
[----:B------:R-:W-:Y:S01]  /*55f0*/  MUFU.EX2 R39, R39 ;  /* 0x0000002700277308 */ /* 0x000fe20000000800 */
        /* <DEDUP_REMOVED lines=10> */
[----:B------:R-:W-:Y:S01]  /*56a0*/  FADD.FTZ R20, R50, R5 ;  /* 0x0000000532147221 */ /* 0x000fe20000010000 */
[--C-:B------:R-:W-:Y:S01]  /*56b0*/  FFMA.FTZ R53, R53, UR4, -R2.reuse ;  /* 0x0000000435357c23 */ /* 0x100fe20008010802 */
[--C-:B------:R-:W-:Y:S01]  /*56c0*/  FFMA.FTZ R40, R40, UR4, -R2.reuse ;  /* 0x0000000428287c23 */ /* 0x100fe20008010802 */
[----:B------:R-:W-:Y:S01]  /*56d0*/  FFMA.FTZ R41, R41, UR4, -R2 ;  /* 0x0000000429297c23 */ /* 0x000fe20008010802 */
[----:B------:R-:W-:Y:S01]  /*56e0*/  FADD.FTZ R21, R51, R20 ;  /* 0x0000001433157221 */ /* 0x000fe20000010000 */
[--C-:B------:R-:W-:Y:S01]  /*56f0*/  FFMA.FTZ R44, R44, UR4, -R2.reuse ;  /* 0x000000042c2c7c23 */ /* 0x100fe20008010802 */
[----:B------:R-:W2:Y:S01]  /*5700*/  MUFU.EX2 R57, R57 ;  /* 0x0000003900397308 */ /* 0x000ea20000000800 */
[--C-:B------:R-:W-:Y:S01]  /*5710*/  FFMA.FTZ R45, R45, UR4, -R2.reuse ;  /* 0x000000042d2d7c23 */ /* 0x100fe20008010802 */
[----:B------:R-:W-:Y:S01]  /*5720*/  FADD.FTZ R64, R54, R21 ;  /* 0x0000001536407221 */ /* 0x000fe20000010000 */
[--C-:B------:R-:W-:Y:S01]  /*5730*/  FFMA.FTZ R32, R32, UR4, -R2.reuse ;  /* 0x0000000420207c23 */ /* 0x100fe20008010802 */
[--C-:B------:R-:W-:Y:S01]  /*5740*/  FFMA.FTZ R33, R33, UR4, -R2.reuse ;  /* 0x0000000421217c23 */ /* 0x100fe20008010802 */
[----:B------:R-:W-:Y:S01]  /*5750*/  FFMA.FTZ R36, R36, UR4, -R2 ;  /* 0x0000000424247c23 */ /* 0x000fe20008010802 */
[----:B------:R-:W-:Y:S01]  /*5760*/  FADD.FTZ R21, R55, R64 ;  /* 0x0000004037157221 */ /* 0x000fe20000010000 */
[--C-:B------:R-:W-:Y:S01]  /*5770*/  FFMA.FTZ R37, R37, UR4, -R2.reuse ;  /* 0x0000000425257c23 */ /* 0x100fe20008010802 */
[----:B------:R-:W4:Y:S01]  /*5780*/  MUFU.EX2 R60, R60 ;  /* 0x0000003c003c7308 */ /* 0x000f220000000800 */
[--C-:B------:R-:W-:Y:S01]  /*5790*/  FFMA.FTZ R24, R24, UR4, -R2.reuse ;  /* 0x0000000418187c23 */ /* 0x100fe20008010802 */
[----:B------:R-:W-:Y:S01]  /*57a0*/  FADD.FTZ R64, R42, R21 ;  /* 0x000000152a407221 */ /* 0x000fe20000010000 */
[--C-:B------:R-:W-:Y:S01]  /*57b0*/  FFMA.FTZ R25, R25, UR4, -R2.reuse ;  /* 0x0000000419197c23 */ /* 0x100fe20008010802 */
[--C-:B------:R-:W-:Y:S01]  /*57c0*/  FFMA.FTZ R28, R28, UR4, -R2.reuse ;  /* 0x000000041c1c7c23 */ /* 0x100fe20008010802 */
[----:B------:R-:W-:Y:S01]  /*57d0*/  FFMA.FTZ R2, R29, UR4, -R2 ;  /* 0x000000041d027c23 */ /* 0x000fe20008010802 */
[----:B------:R-:W-:Y:S01]  /*57e0*/  FADD.FTZ R21, R43, R64 ;  /* 0x000000402b157221 */ /* 0x000fe20000010000 */
[----:B---3--:R-:W-:Y:S01]  /*57f0*/  F2FP.F16.F32.PACK_AB R197, R35, R34 ;  /* 0x0000002223c5723e */ /* 0x008fe200000000ff */
[----:B------:R-:W3:Y:S01]  /*5800*/  MUFU.EX2 R61, R61 ;  /* 0x0000003d003d7308 */ /* 0x000ee20000000800 */
[----:B--2---:R-:W-:Y:S01]  /*5810*/  FADD.FTZ R5, R56, R57 ;  /* 0x0000003938057221 */ /* 0x004fe20000010000 */
[----:B-1----:R-:W-:Y:S01]  /*5820*/  FADD.FTZ R0, R46, R21 ;  /* 0x000000152e007221 */ /* 0x002fe20000010000 */
[----:B------:R-:W-:Y:S01]  /*5830*/  F2FP.F16.F32.PACK_AB R199, R39, R38 ;  /* 0x0000002627c7723e */ /* 0x000fe200000000ff */
[----:B------:R-:W-:Y:S01]  /*5840*/  IMAD.MOV.U32 R55, RZ, RZ, R151 ;  /* 0x000000ffff377224 */ /* 0x000fe200078e0097 */
[----:B------:R-:W-:Y:S01]  /*5850*/  F2FP.F16.F32.PACK_AB R208, R57, R56 ;  /* 0x0000003839d0723e */ /* 0x000fe200000000ff */
[----:B------:R-:W-:Y:S01]  /*5860*/  FADD.FTZ R21, R47, R0 ;  /* 0x000000002f157221 */ /* 0x000fe20000010000 */
[-C--:B------:R-:W-:Y:S01]  /*5870*/  MOV R64, R151.reuse ;  /* 0x0000009700407202 */ /* 0x080fe20000000f00 */
[----:B------:R-:W1:Y:S01]  /*5880*/  MUFU.EX2 R48, R48 ;  /* 0x0000003000307308 */ /* 0x000e620000000800 */
[----:B----4-:R-:W-:Y:S01]  /*5890*/  FADD.FTZ R20, R60, R5 ;  /* 0x000000053c147221 */ /* 0x010fe20000010000 */
[--C-:B------:R-:W-:Y:S01]  /*58a0*/  IMAD.MOV.U32 R57, RZ, RZ, R151.reuse ;  /* 0x000000ffff397224 */ /* 0x100fe200078e0097 */
[-C--:B------:R-:W-:Y:S01]  /*58b0*/  MOV R56, R151.reuse ;  /* 0x0000009700387202 */ /* 0x080fe20000000f00 */
[--C-:B------:R-:W-:Y:S01]  /*58c0*/  IMAD.MOV.U32 R51, RZ, RZ, R151.reuse ;  /* 0x000000ffff337224 */ /* 0x100fe200078e0097 */
[-C--:B------:R-:W-:Y:S01]  /*58d0*/  MOV R54, R151.reuse ;  /* 0x0000009700367202 */ /* 0x080fe20000000f00 */
[--C-:B------:R-:W-:Y:S01]  /*58e0*/  IMAD.MOV.U32 R47, RZ, RZ, R151.reuse ;  /* 0x000000ffff2f7224 */ /* 0x100fe200078e0097 */
[-C--:B------:R-:W-:Y:S01]  /*58f0*/  MOV R50, R151.reuse ;  /* 0x0000009700327202 */ /* 0x080fe20000000f00 */
[----:B------:R-:W2:Y:S01]  /*5900*/  MUFU.EX2 R49, R49 ;  /* 0x0000003100317308 */ /* 0x000ea20000000800 */
[C---:B---3--:R-:W-:Y:S01]  /*5910*/  FADD.FTZ R5, R61.reuse, R20 ;  /* 0x000000143d057221 */ /* 0x048fe20000010000 */
[----:B------:R-:W-:Y:S01]  /*5920*/  F2FP.F16.F32.PACK_AB R210, R61, R60 ;  /* 0x0000003c3dd2723e */ /* 0x000fe200000000ff */
[--C-:B------:R-:W-:Y:S01]  /*5930*/  IMAD.MOV.U32 R61, RZ, RZ, R151.reuse ;  /* 0x000000ffff3d7224 */ /* 0x100fe200078e0097 */
[-C--:B------:R-:W-:Y:S01]  /*5940*/  MOV R60, R151.reuse ;  /* 0x00000097003c7202 */ /* 0x080fe20000000f00 */
[----:B------:R-:W-:Y:S01]  /*5950*/  IMAD.MOV.U32 R43, RZ, RZ, R151 ;  /* 0x000000ffff2b7224 */ /* 0x000fe200078e0097 */
[----:B------:R-:W-:-:S02]  /*5960*/  MOV R46, R151 ;  /* 0x00000097002e7202 */ /* 0x000fc40000000f00 */
[----:B------:R-:W3:Y:S01]  /*5970*/  MUFU.EX2 R52, R52 ;  /* 0x0000003400347308 */ /* 0x000ee20000000800 */
[----:B-1----:R-:W-:Y:S01]  /*5980*/  FADD.FTZ R20, R48, R5 ;  /* 0x0000000530147221 */ /* 0x002fe20000010000 */
[----:B------:R-:W-:-:S06]  /*5990*/  MOV R42, R151 ;  /* 0x00000097002a7202 */ /* 0x000fcc0000000f00 */
[----:B------:R-:W1:Y:S01]  /*59a0*/  MUFU.EX2 R53, R53 ;  /* 0x0000003500357308 */ /* 0x000e620000000800 */
[C---:B--2---:R-:W-:Y:S01]  /*59b0*/  FADD.FTZ R5, R49.reuse, R20 ;  /* 0x0000001431057221 */ /* 0x044fe20000010000 */
[----:B------:R-:W-:Y:S01]  /*59c0*/  F2FP.F16.F32.PACK_AB R204, R49, R48 ;  /* 0x0000003031cc723e */ /* 0x000fe200000000ff */
[----:B------:R-:W-:Y:S01]  /*59d0*/  IMAD.MOV.U32 R49, RZ, RZ, R151 ;  /* 0x000000ffff317224 */ /* 0x000fe200078e0097 */
[----:B------:R-:W-:-:S04]  /*59e0*/  MOV R48, R151 ;  /* 0x0000009700307202 */ /* 0x000fc80000000f00 */
[----:B------:R-:W2:Y:S01]  /*59f0*/  MUFU.EX2 R40, R40 ;  /* 0x0000002800287308 */ /* 0x000ea20000000800 */
[----:B---3--:R-:W-:-:S07]  /*5a00*/  FADD.FTZ R20, R52, R5 ;  /* 0x0000000534147221 */ /* 0x008fce0000010000 */
[----:B------:R-:W3:Y:S01]  /*5a10*/  MUFU.EX2 R41, R41 ;  /* 0x0000002900297308 */ /* 0x000ee20000000800 */
[C---:B-1----:R-:W-:Y:S01]  /*5a20*/  FADD.FTZ R5, R53.reuse, R20 ;  /* 0x0000001435057221 */ /* 0x042fe20000010000 */
[----:B------:R-:W-:Y:S01]  /*5a30*/  FADD.FTZ R20, R34, R21 ;  /* 0x0000001522147221 */ /* 0x000fe20000010000 */
[----:B------:R-:W-:Y:S01]  /*5a40*/  F2FP.F16.F32.PACK_AB R206, R53, R52 ;  /* 0x0000003435ce723e */ /* 0x000fe200000000ff */
[--C-:B------:R-:W-:Y:S01]  /*5a50*/  IMAD.MOV.U32 R53, RZ, RZ, R151.reuse ;  /* 0x000000ffff357224 */ /* 0x100fe200078e0097 */
[-C--:B------:R-:W-:Y:S01]  /*5a60*/  MOV R52, R151.reuse ;  /* 0x0000009700347202 */ /* 0x080fe20000000f00 */
[----:B------:R-:W-:Y:S01]  /*5a70*/  FADD.FTZ R21, R35, R20 ;  /* 0x0000001423157221 */ /* 0x000fe20000010000 */
[----:B------:R-:W-:Y:S01]  /*5a80*/  IMAD.MOV.U32 R35, RZ, RZ, R151 ;  /* 0x000000ffff237224 */ /* 0x000fe200078e0097 */
[----:B------:R-:W1:Y:S01]  /*5a90*/  MUFU.EX2 R44, R44 ;  /* 0x0000002c002c7308 */ /* 0x000e620000000800 */
[----:B--2---:R-:W-:Y:S01]  /*5aa0*/  FADD.FTZ R0, R40, R5 ;  /* 0x0000000528007221 */ /* 0x004fe20000010000 */
[----:B------:R-:W-:Y:S01]  /*5ab0*/  FADD.FTZ R20, R38, R21 ;  /* 0x0000001526147221 */ /* 0x000fe20000010000 */
[----:B------:R-:W-:Y:S01]  /*5ac0*/  MOV R38, R151 ;  /* 0x0000009700267202 */ /* 0x000fe20000000f00 */
[----:B------:R-:W-:-:S02]  /*5ad0*/  IMAD.MOV.U32 R34, RZ, RZ, R151 ;  /* 0x000000ffff227224 */ /* 0x000fc400078e0097 */
[----:B------:R-:W-:Y:S01]  /*5ae0*/  FADD.FTZ R21, R39, R20 ;  /* 0x0000001427157221 */ /* 0x000fe20000010000 */
[--C-:B------:R-:W-:Y:S01]  /*5af0*/  IMAD.MOV.U32 R39, RZ, RZ, R151.reuse ;  /* 0x000000ffff277224 */ /* 0x100fe200078e0097 */
[----:B------:R-:W2:Y:S01]  /*5b00*/  MUFU.EX2 R45, R45 ;  /* 0x0000002d002d7308 */ /* 0x000ea20000000800 */
[C---:B---3--:R-:W-:Y:S01]  /*5b10*/  FADD.FTZ R5, R41.reuse, R0 ;  /* 0x0000000029057221 */ /* 0x048fe20000010000 */
[----:B------:R-:W-:Y:S01]  /*5b20*/  F2FP.F16.F32.PACK_AB R200, R41, R40 ;  /* 0x0000002829c8723e */ /* 0x000fe200000000ff */
[----:B------:R-:W-:Y:S01]  /*5b30*/  IMAD.MOV.U32 R41, RZ, RZ, R151 ;  /* 0x000000ffff297224 */ /* 0x000fe200078e0097 */
[----:B------:R-:W-:-:S04]  /*5b40*/  MOV R40, R151 ;  /* 0x0000009700287202 */ /* 0x000fc80000000f00 */
[----:B------:R-:W3:Y:S01]  /*5b50*/  MUFU.EX2 R32, R32 ;  /* 0x0000002000207308 */ /* 0x000ee20000000800 */
[----:B-1----:R-:W-:-:S07]  /*5b60*/  FADD.FTZ R0, R44, R5 ;  /* 0x000000052c007221 */ /* 0x002fce0000010000 */
        /* <DEDUP_REMOVED lines=22> */
[----:B--2---:R-:W-:-:S07]  /*5cd0*/  FADD.FTZ R20, R30, R21 ;  /* 0x000000151e147221 */ /* 0x004fce0000010000 */
[----:B------:R-:W2:Y:S01]  /*5ce0*/  MUFU.EX2 R17, R17 ;  /* 0x0000001100117308 */ /* 0x000ea20000000800 */
[C---:B---3--:R-:W-:Y:S01]  /*5cf0*/  FADD.FTZ R29, R37.reuse, R0 ;  /* 0x00000000251d7221 */ /* 0x048fe20000010000 */
[----:B------:R-:W-:Y:S01]  /*5d00*/  F2FP.F16.F32.PACK_AB R198, R37, R36 ;  /* 0x0000002425c6723e */ /* 0x000fe200000000ff */
[----:B------:R-:W-:Y:S01]  /*5d10*/  IMAD.MOV.U32 R37, RZ, RZ, R151 ;  /* 0x000000ffff257224 */ /* 0x000fe200078e0097 */
[----:B------:R-:W-:-:S04]  /*5d20*/  MOV R36, R151 ;  /* 0x0000009700247202 */ /* 0x000fc80000000f00 */
[----:B------:R-:W3:Y:S01]  /*5d30*/  MUFU.EX2 R25, R25 ;  /* 0x0000001900197308 */ /* 0x000ee20000000800 */
[----:B-1----:R-:W-:Y:S01]  /*5d40*/  FADD.FTZ R0, R24, R29 ;  /* 0x0000001d18007221 */ /* 0x002fe20000010000 */
[----:B------:R-:W-:-:S06]  /*5d50*/  MOV R29, R151 ;  /* 0x00000097001d7202 */ /* 0x000fcc0000000f00 */
[----:B------:R-:W1:Y:S01]  /*5d60*/  MUFU.EX2 R28, R28 ;  /* 0x0000001c001c7308 */ /* 0x000e620000000800 */
[C---:B--2---:R-:W-:Y:S01]  /*5d70*/  FADD.FTZ R5, R17.reuse, R20 ;  /* 0x0000001411057221 */ /* 0x044fe20000010000 */
[----:B------:R-:W-:Y:S01]  /*5d80*/  F2FP.F16.F32.PACK_AB R195, R17, R30 ;  /* 0x0000001e11c3723e */ /* 0x000fe200000000ff */
[----:B------:R-:W-:-:S05]  /*5d90*/  IMAD.MOV.U32 R30, RZ, RZ, R151 ;  /* 0x000000ffff1e7224 */ /* 0x000fca00078e0097 */
[----:B------:R2:W4:Y:S01]  /*5da0*/  MUFU.EX2 R21, R2 ;  /* 0x0000000200157308 */ /* 0x0005220000000800 */
[C---:B---3--:R-:W-:Y:S01]  /*5db0*/  FADD.FTZ R17, R25.reuse, R0 ;  /* 0x0000000019117221 */ /* 0x048fe20000010000 */
[----:B------:R-:W-:Y:S01]  /*5dc0*/  F2FP.F16.F32.PACK_AB R192, R25, R24 ;  /* 0x0000001819c0723e */ /* 0x000fe200000000ff */
[----:B------:R-:W-:Y:S01]  /*5dd0*/  IMAD.MOV.U32 R24, RZ, RZ, R151 ;  /* 0x000000ffff187224 */ /* 0x000fe200078e0097 */
[----:B------:R-:W-:Y:S01]  /*5de0*/  MOV R25, R151 ;  /* 0x0000009700197202 */ /* 0x000fe20000000f00 */
[----:B-1----:R-:W-:Y:S01]  /*5df0*/  FADD.FTZ R0, R28, R17 ;  /* 0x000000111c007221 */ /* 0x002fe20000010000 */
[----:B--2---:R-:W-:-:S03]  /*5e00*/  IMAD.MOV.U32 R2, RZ, RZ, 0x3f800000 ;  /* 0x3f800000ff027424 */ /* 0x004fc600078e00ff */
[C---:B----4-:R-:W-:Y:S01]  /*5e10*/  FADD.FTZ R17, R21.reuse, R0 ;  /* 0x0000000015117221 */ /* 0x050fe20000010000 */
[----:B------:R-:W-:Y:S01]  /*5e20*/  F2FP.F16.F32.PACK_AB R194, R21, R28 ;  /* 0x0000001c15c2723e */ /* 0x000fe200000000ff */
[----:B------:R-:W-:Y:S02]  /*5e30*/  IMAD.MOV.U32 R0, RZ, RZ, 0x3f800000 ;  /* 0x3f800000ff007424 */ /* 0x000fe400078e00ff */
[----:B------:R-:W-:Y:S01]  /*5e40*/  IMAD.MOV.U32 R28, RZ, RZ, R151 ;  /* 0x000000ffff1c7224 */ /* 0x000fe200078e0097 */
[----:B------:R-:W-:Y:S06]  /*5e50*/  @!P2 BRA `(.L_x_1962) ;  /* 0x0000004400a8a947 */ /* 0x000fec0003800000 */
[----:B------:R-:W-:Y:S01]  /*5e60*/  R2UR UR61, R16 ;  /* 0x00000000103d72ca */ /* 0x000fe200000e0000 */
[----:B------:R-:W-:Y:S01]  /*5e70*/  ULDC.64 UR4, c[0x0][0x3f8] ;  /* 0x0000fe0000047ab9 */ /* 0x000fe20000000a00 */
        /* <DEDUP_REMOVED lines=67> */
[----:B------:R-:W-:Y:S01]  /*62b0*/  IMAD.U32 R225, RZ, RZ, UR4 ;  /* 0x00000004ffe17e24 */ /* 0x000fe2000f8e00ff */
[----:B------:R-:W-:Y:S01]  /*62c0*/  MOV R227, UR5 ;  /* 0x0000000500e37c02 */ /* 0x000fe20008000f00 */
[----:B------:R-:W-:Y:S01]  /*62d0*/  UMOV UR45, UR47 ;  /* 0x0000002f002d7c82 */ /* 0x000fe20008000000 */
[----:B------:R-:W-:-:S05]  /*62e0*/  UMOV UR41, UR46 ;  /* 0x0000002e00297c82 */ /* 0x000fca0008000000 */
.L_x_1971:
        /* <DEDUP_REMOVED lines=8> */
.L_x_1963:
[----:B------:R-:W-:Y:S01]  /*6370*/  R2UR UR4, R16 ;  /* 0x00000000100472ca */ /* 0x000fe200000e0000 */
[----:B------:R-:W-:-:S12]  /*6380*/  ULEA UR47, UR46, UR60, 0x3 ;  /* 0x0000003c2e2f7291 */ /* 0x000fd8000f8e183f */
[----:B------:R-:W-:-:S04]  /*6390*/  MOV R3, UR4 ;  /* 0x0000000400037c02 */ /* 0x000fc80008000f00 */
[----:B------:R-:W-:-:S04]  /*63a0*/  SHF.L.U32 R3, R3, 0x1f, RZ ;  /* 0x0000001f03037819 */ /* 0x000fc800000006ff */
[----:B------:R1:W2:Y:S01]  /*63b0*/  SYNCS.PHASECHK.TRANS64.TRYWAIT P2, [UR47+0x38830], R3 ;  /* 0x03883003ff0075a7 */ /* 0x0002a2000804016f */
[----:B------:R-:W-:Y:S05]  /*63c0*/  @!P0 BRA `(.L_x_1964) ;  /* 0x0000000000048947 */ /* 0x000fea0003800000 */
[----:B------:R-:W-:Y:S01]  /*63d0*/  BPT.TRAP 0x1 ;  /* 0x000000040000795c */ /* 0x000fe20000300000 */
.L_x_1964:
[----:B--2---:R-:W-:Y:S05]  /*63e0*/  @P2 BRA `(.L_x_1965) ;  /* 0x0000000000082947 */ /* 0x004fea0003800000 */
[----:B------:R-:W2:Y:S02]  /*63f0*/  SYNCS.PHASECHK.TRANS64.TRYWAIT P2, [UR47+0x38830], R3 ;  /* 0x03883003ff0075a7 */ /* 0x000ea4000804016f */
[----:B--2---:R-:W-:Y:S05]  /*6400*/  @!P2 BRA `(.L_x_1966) ;  /* 0x000000e00090a947 */ /* 0x004fea0003800000 */
.L_x_1965:
[----:B------:R-:W-:Y:S01]  /*6410*/  R2UR UR10, R18 ;  /* 0x00000000120a72ca */ /* 0x000fe200000e0000 */
[----:B------:R-:W-:Y:S01]  /*6420*/  UIMAD UR4, UR46, 0xa00, UR40 ;  /* 0x00000a002e0478a4 */ /* 0x000fe2000f8e0228 */
[----:B------:R-:W-:Y:S01]  /*6430*/  R2UR UR11, R19 ;  /* 0x00000000130b72ca */ /* 0x000fe200000e0000 */
[----:B------:R-:W-:Y:S01]  /*6440*/  WARPGROUP.ARRIVE ;  /* 0x00000000000079c5 */ /* 0x000fe20000000000 */
[----:B------:R-:W-:Y:S01]  /*6450*/  UMOV UR59, 0x40000040 ;  /* 0x40000040003b7882 */ /* 0x000fe20000000000 */
[----:B------:R-:W-:Y:S01]  /*6460*/  R2UR UR6, R14 ;  /* 0x000000000e0672ca */ /* 0x000fe200000e0000 */
[----:B------:R-:W-:Y:S01]  /*6470*/  UIADD3 UR18, UR4, 0x286, URZ ;  /* 0x0000028604127890 */ /* 0x000fe2000fffe03f */
[----:B------:R-:W-:Y:S01]  /*6480*/  R2UR UR7, R15 ;  /* 0x000000000f0772ca */ /* 0x000fe200000e0000 */
[----:B------:R-:W-:Y:S01]  /*6490*/  UMOV UR58, UR4 ;  /* 0x00000004003a7c82 */ /* 0x000fe20008000000 */
[----:B------:R-:W-:Y:S01]  /*64a0*/  R2UR UR14, R12 ;  /* 0x000000000c0e72ca */ /* 0x000fe200000e0000 */
[----:B------:R-:W-:Y:S01]  /*64b0*/  UMOV UR19, 0x40000040 ;  /* 0x4000004000137882 */ /* 0x000fe20000000000 */
[----:B------:R-:W-:Y:S01]  /*64c0*/  R2UR UR15, R13 ;  /* 0x000000000d0f72ca */ /* 0x000fe200000e0000 */
[----:B------:R-:W-:Y:S01]  /*64d0*/  UIADD3 UR22, UR4, 0x500, URZ ;  /* 0x0000050004167890 */ /* 0x000fe2000fffe03f */
[-C--:B------:R-:W-:Y:S01]  /*64e0*/  FMUL.FTZ R24, R24, R0.reuse ;  /* 0x0000000018187220 */ /* 0x080fe20000410000 */
[----:B------:R-:W-:Y:S01]  /*64f0*/  UMOV UR56, UR10 ;  /* 0x0000000a00387c82 */ /* 0x000fe20008000000 */
[----:B------:R-:W-:Y:S01]  /*6500*/  UMOV UR57, UR11 ;  /* 0x0000000b00397c82 */ /* 0x000fe20008000000 */
[----:B------:R-:W-:Y:S01]  /*6510*/  UMOV UR23, 0x40000040 ;  /* 0x4000004000177882 */ /* 0x000fe20000000000 */
[----:B------:R-:W-:Y:S01]  /*6520*/  HGMMA.64x16x16.F32 R184, gdesc[UR56], RZ, !UPT, gsb0 ;  /* 0x0020000038b879f0 */ /* 0x000fe2000c0008ff */
[----:B------:R-:W-:Y:S01]  /*6530*/  UIADD3 UR58, UR4, 0x80, URZ ;  /* 0x00000080043a7890 */ /* 0x000fe2000fffe03f */
[-C--:B------:R-:W-:Y:S01]  /*6540*/  FMUL.FTZ R25, R25, R0.reuse ;  /* 0x0000000019197220 */ /* 0x080fe20000410000 */
[----:B------:R-:W-:Y:S01]  /*6550*/  UMOV UR59, 0x40000040 ;  /* 0x40000040003b7882 */ /* 0x000fe20000000000 */
[----:B------:R-:W-:Y:S01]  /*6560*/  UMOV UR56, UR10 ;  /* 0x0000000a00387c82 */ /* 0x000fe20008000000 */
[----:B------:R-:W-:Y:S01]  /*6570*/  UMOV UR57, UR11 ;  /* 0x0000000b00397c82 */ /* 0x000fe20008000000 */
        /* <DEDUP_REMOVED lines=56> */
[----:B------:R-:W-:Y:S01]  /*6900*/  UMOV UR59, 0x40000040 ;  /* 0x40000040003b7882 */ /* 0x000fe20000000000 */
[----:B------:R-:W-:Y:S01]  /*6910*/  UMOV UR56, UR10 ;  /* 0x0000000a00387c82 */ /* 0x000fe20008000000 */
[----:B------:R-:W-:Y:S01]  /*6920*/  UMOV UR57, UR11 ;  /* 0x0000000b00397c82 */ /* 0x000fe20008000000 */
        /* <DEDUP_REMOVED lines=97> */
[----:B------:R-:W-:Y:S01]  /*6f40*/  UMOV UR59, 0x40000040 ;  /* 0x40000040003b7882 */ /* 0x000fe20000000000 */
[----:B------:R-:W-:Y:S01]  /*6f50*/  UMOV UR56, UR10 ;  /* 0x0000000a00387c82 */ /* 0x000fe20008000000 */
[----:B------:R-:W-:Y:S01]  /*6f60*/  UMOV UR57, UR11 ;  /* 0x0000000b00397c82 */ /* 0x000fe20008000000 */
[----:B------:R-:W-:Y:S02]  /*6f70*/  R2UR UR10, R10 ;  /* 0x000000000a0a72ca */ /* 0x000fe400000e0000 */
[----:B------:R-:W-:Y:S01]  /*6f80*/  R2UR UR11, R11 ;  /* 0x000000000b0b72ca */ /* 0x000fe200000e0000 */
[----:B------:R-:W-:Y:S02]  /*6f90*/  WARPGROUP.DEPBAR.LE gsb0, 0x0 ;  /* 0x00008000000079c5 */ /* 0x000fe40000010000 */
[----:B------:R-:W-:-:S06]  /*6fa0*/  WARPGROUP.ARRIVE ;  /* 0x00000000000079c5 */ /* 0x000fcc0000000000 */
[----:B------:R-:W-:Y:S01]  /*6fb0*/  HGMMA.64x16x16.F32 R152, gdesc[UR56], RZ, !UPT, gsb0 ;  /* 0x00200000389879f0 */ /* 0x000fe2000c0008ff */
[----:B------:R-:W-:Y:S01]  /*6fc0*/  UIADD3 UR58, UR4, 0x2, URZ ;  /* 0x00000002043a7890 */ /* 0x000fe2000fffe03f */
[----:B------:R-:W-:Y:S01]  /*6fd0*/  UMOV UR59, 0x40000040 ;  /* 0x40000040003b7882 */ /* 0x000fe20000000000 */
[----:B------:R-:W-:Y:S01]  /*6fe0*/  UMOV UR56, UR6 ;  /* 0x0000000600387c82 */ /* 0x000fe20008000000 */
[----:B------:R-:W-:Y:S01]  /*6ff0*/  UMOV UR57, UR7 ;  /* 0x0000000700397c82 */ /* 0x000fe20008000000 */
[----:B------:R-:W-:Y:S02]  /*7000*/  WARPGROUP.DEPBAR.LE gsb0, 0x0 ;  /* 0x00008000000079c5 */ /* 0x000fe40000010000 */
[----:B------:R-:W-:-:S06]  /*7010*/  WARPGROUP.ARRIVE ;  /* 0x00000000000079c5 */ /* 0x000fcc0000000000 */
[----:B------:R-:W-:Y:S01]  /*7020*/  HGMMA.64x16x16.F32 R184, gdesc[UR56], R184, gsb0 ;  /* 0x0020000038b879f0 */ /* 0x000fe200080008b8 */
        /* <DEDUP_REMOVED lines=62> */
[----:B------:R-:W-:Y:S01]  /*7410*/  UIADD3 UR14, UR4, 0x284, URZ ;  /* 0x00000284040e7890 */ /* 0x000fe2000fffe03f */
[----:B------:R-:W-:Y:S01]  /*7420*/  UMOV UR15, 0x40000040 ;  /* 0x40000040000f7882 */ /* 0x000fe20000000000 */
        /* <DEDUP_REMOVED lines=345> */
.L_x_1967:
[----:B------:R-:W-:Y:S01]  /*89c0*/  ULEA UR5, UR41, UR60, 0x3 ;  /* 0x0000003c29057291 */ /* 0x000fe2000f8e183f */
[----:B------:R-:W-:-:S05]  /*89d0*/  IMAD.U32 R0, RZ, RZ, UR61 ;  /* 0x0000003dff007e24 */ /* 0x000fca000f8e00ff */
[----:B------:R-:W-:-:S04]  /*89e0*/  SHF.L.U32 R0, R0, 0x1f, RZ ;  /* 0x0000001f00007819 */ /* 0x000fc800000006ff */
[----:B------:R3:W4:Y:S01]  /*89f0*/  SYNCS.PHASECHK.TRANS64.TRYWAIT P2, [UR5+0x38850], R0 ;  /* 0x03885000ff0075a7 */ /* 0x0007220008040145 */
[----:B------:R-:W-:Y:S05]  /*8a00*/  @!P0 BRA `(.L_x_1968) ;  /* 0x0000000000048947 */ /* 0x000fea0003800000 */
[----:B------:R-:W-:Y:S01]  /*8a10*/  BPT.TRAP 0x1 ;  /* 0x000000040000795c */ /* 0x000fe20000300000 */
.L_x_1968:
[----:B----4-:R-:W-:Y:S05]  /*8a20*/  @P2 BRA `(.L_x_1969) ;  /* 0x0000000000082947 */ /* 0x010fea0003800000 */
[----:B------:R-:W4:Y:S02]  /*8a30*/  SYNCS.PHASECHK.TRANS64.TRYWAIT P2, [UR5+0x38850], R0 ;  /* 0x03885000ff0075a7 */ /* 0x000f240008040145 */
[----:B----4-:R-:W-:Y:S05]  /*8a40*/  @!P2 BRA `(.L_x_1970) ;  /* 0x000000bc0018a947 */ /* 0x010fea0003800000 */
.L_x_1969:
[----:B------:R-:W-:Y:S01]  /*8a50*/  UIADD3 UR4, UR60, 0x400, URZ ;  /* 0x000004003c047890 */ /* 0x000fe2000fffe03f */
[----:B------:R-:W-:Y:S01]  /*8a60*/  WARPGROUP.ARRIVE ;  /* 0x00000000000079c5 */ /* 0x000fe20000000000 */
[----:B------:R-:W-:Y:S01]  /*8a70*/  UMOV UR7, 0x40000040 ;  /* 0x4000004000077882 */ /* 0x000fe20000000000 */
[----:B------:R-:W-:Y:S01]  /*8a80*/  UMOV UR11, 0x40000040 ;  /* 0x40000040000b7882 */ /* 0x000fe20000000000 */
[----:B------:R-:W-:Y:S01]  /*8a90*/  USHF.R.U32.HI UR4, URZ, 0x4, UR4 ;  /* 0x000000043f047899 */ /* 0x000fe20008011604 */
[----:B------:R-:W-:Y:S02]  /*8aa0*/  R2UR UR15, R225 ;  /* 0x00000000e10f72ca */ /* 0x000fe400000e0000 */
[----:B------:R-:W-:Y:S01]  /*8ab0*/  R2UR UR14, R227 ;  /* 0x00000000e30e72ca */ /* 0x000fe200000e0000 */
[----:B------:R-:W-:Y:S01]  /*8ac0*/  ULOP3.LUT UR4, UR4, 0x3fff, URZ, 0xc0, !UPT ;  /* 0x00003fff04047892 */ /* 0x000fe2000f8ec03f */
[----:B------:R-:W-:-:S03]  /*8ad0*/  R2UR UR61, R16 ;  /* 0x00000000103d72ca */ /* 0x000fc600000e0000 */
[----:B------:R-:W-:-:S04]  /*8ae0*/  ULOP3.LUT UR4, UR4, 0x2800000, URZ, 0xfc, !UPT ;  /* 0x0280000004047892 */ /* 0x000fc8000f8efc3f */
[----:B------:R-:W-:Y:S02]  /*8af0*/  UIMAD UR6, UR41, 0xa00, UR4 ;  /* 0x00000a00290678a4 */ /* 0x000fe4000f8e0204 */
[----:B------:R-:W-:Y:S02]  /*8b00*/  UISETP.NE.U32.AND UP0, UPT, UR15, URZ, UPT ;  /* 0x0000003f0f00728c */ /* 0x000fe4000bf05070 */
[----:B------:R-:W-:Y:S02]  /*8b10*/  UIADD3 UR10, UR6, 0x80, URZ ;  /* 0x00000080060a7890 */ /* 0x000fe4000fffe03f */
[----:B------:R-:W-:Y:S02]  /*8b20*/  UIMAD UR4, UR45, -0x50, UR42 ;  /* 0xffffffb02d0478a4 */ /* 0x000fe4000f8e022a */
[----:B------:R-:W-:-:S07]  /*8b30*/  UISETP.NE.AND.EX UP0, UPT, UR14, URZ, UPT, UP0 ;  /* 0x0000003f0e00728c */ /* 0x000fce000bf05300 */
[----:B------:R-:W-:Y:S01]  /*8b40*/  HGMMA.64x256x16.F32 R24, R208, gdesc[UR4].tnspB, R24, gsb0 ;  /* 0x43e00004d0187df0 */ /* 0x000fe20008000818 */
[----:B------:R-:W-:Y:S01]  /*8b50*/  UIADD3 UR4, UR4, 0x1, URZ ;  /* 0x0000000104047890 */ /* 0x000fe2000fffe03f */
[----:B------:R-:W-:Y:S01]  /*8b60*/  ULDC UR14, c[0x0][0x404] ;  /* 0x00010100000e7ab9 */ /* 0x000fe20000000800 */
[----:B------:R-:W-:Y:S01]  /*8b70*/  UMOV UR41, UR46 ;  /* 0x0000002e00297c82 */ /* 0x000fe20008000000 */
[----:B------:R-:W-:Y:S01]  /*8b80*/  USEL UR7, UR14, 0x1, UP0 ;  /* 0x000000010e077887 */ /* 0x000fe20008000000 */
[----:B------:R-:W-:-:S13]  /*8b90*/  R2UR UR14, R226 ;  /* 0x00000000e20e72ca */ /* 0x000fda00000e0000 */
[----:B------:R-:W-:Y:S02]  /*8ba0*/  UISETP.GT.AND UP0, UPT, UR45, UR14, UPT ;  /* 0x0000000e2d00728c */ /* 0x000fe4000bf04270 */
[----:B------:R-:W-:Y:S01]  /*8bb0*/  UIADD3 UR45, UR45, -0x1, URZ ;  /* 0xffffffff2d2d7890 */ /* 0x000fe2000fffe03f */
        /* <DEDUP_REMOVED lines=9> */
[----:B------:R-:W-:Y:S01]  /*8c50*/  ULDC UR10, c[0x0][0x2e0] ;  /* 0x0000b800000a7ab9 */ /* 0x000fe20000000800 */
[----:B------:R-:W-:Y:S01]  /*8c60*/  UMOV UR11, 0x40000040 ;  /* 0x40000040000b7882 */ /* 0x000fe20000000000 */
[----:B------:R-:W-:Y:S02]  /*8c70*/  UIMAD UR7, UR7, UR10, UR4 ;  /* 0x0000000a070772a4 */ /* 0x000fe4000f8e0204 */
[----:B------:R-:W-:Y:S01]  /*8c80*/  UIADD3 UR10, UR6, 0x180, URZ ;  /* 0x00000180060a7890 */ /* 0x000fe2000fffe03f */
[----:B------:R-:W-:Y:S01]  /*8c90*/  ULDC UR4, c[0x0][0x9d8] ;  /* 0x0002760000047ab9 */ /* 0x000fe20000000800 */
[----:B------:R-:W-:Y:S01]  /*8ca0*/  UIADD3 UR6, UR6, 0x200, URZ ;  /* 0x0000020006067890 */ /* 0x000fe2000fffe03f */
[----:B------:R-:W-:Y:S01]  /*8cb0*/  FMUL.FTZ R2, R187, UR4 ;  /* 0x00000004bb027c20 */ /* 0x000fe20008410000 */
[----:B------:R-:W-:Y:S01]  /*8cc0*/  FMUL.FTZ R187, R189, UR4 ;  /* 0x00000004bdbb7c20 */ /* 0x000fe20008410000 */
[----:B-1-3--:R-:W-:Y:S01]  /*8cd0*/  FMUL.FTZ R0, R186, UR4 ;  /* 0x00000004ba007c20 */ /* 0x00afe20008410000 */
[----:B------:R-:W1:Y:S01]  /*8ce0*/  LDC R189, c[0x0][0x288] ;  /* 0x0000a200ffbd7b82 */ /* 0x000e620000000800 */
[----:B--2---:R-:W-:Y:S01]  /*8cf0*/  FMUL.FTZ R4, R184, UR4 ;  /* 0x00000004b8047c20 */ /* 0x004fe20008410000 */
        /* <DEDUP_REMOVED lines=14> */
[----:B------:R-:W3:Y:S01]  /*8de0*/  MUFU.TANH R185, R185 ;  /* 0x000000b900b97308 */ /* 0x000ee20000002400 */
[----:B------:R-:W-:Y:S01]  /*8df0*/  FMUL.FTZ R179, R183, UR4 ;  /* 0x00000004b7b37c20 */ /* 0x000fe20008410000 */
[----:B------:R-:W-:Y:S01]  /*8e00*/  FMUL.FTZ R183, R172, UR4 ;  /* 0x00000004acb77c20 */ /* 0x000fe20008410000 */
[----:B------:R-:W-:Y:S01]  /*8e10*/  FMUL.FTZ R172, R160, UR4 ;  /* 0x00000004a0ac7c20 */ /* 0x000fe20008410000 */
[----:B------:R-:W-:Y:S01]  /*8e20*/  FMUL.FTZ R174, R174, UR4 ;  /* 0x00000004aeae7c20 */ /* 0x000fe20008410000 */
[----:B------:R-:W-:Y:S01]  /*8e30*/  FMUL.FTZ R175, R175, UR4 ;  /* 0x00000004afaf7c20 */ /* 0x000fe20008410000 */
[----:B------:R-:W-:Y:S01]  /*8e40*/  FMUL.FTZ R162, R162, UR4 ;  /* 0x00000004a2a27c20 */ /* 0x000fe20008410000 */
[----:B------:R-:W-:Y:S01]  /*8e50*/  FMUL.FTZ R163, R163, UR4 ;  /* 0x00000004a3a37c20 */ /* 0x000fe20008410000 */
[----:B-1----:R-:W-:Y:S01]  /*8e60*/  IADD3 R169, -R189, UR7, RZ ;  /* 0x00000007bda97c10 */ /* 0x002fe2000fffe1ff */
[----:B------:R-:W1:Y:S01]  /*8e70*/  MUFU.TANH R186, R186 ;  /* 0x000000ba00ba7308 */ /* 0x000e620000002400 */
[----:B------:R-:W-:Y:S01]  /*8e80*/  FMUL.FTZ R166, R166, UR4 ;  /* 0x00000004a6a67c20 */ /* 0x000fe20008410000 */
[----:B------:R-:W-:Y:S01]  /*8e90*/  FMUL.FTZ R167, R167, UR4 ;  /* 0x00000004a7a77c20 */ /* 0x000fe20008410000 */
[----:B------:R-:W-:Y:S01]  /*8ea0*/  FMUL.FTZ R154, R154, UR4 ;  /* 0x000000049a9a7c20 */ /* 0x000fe20008410000 */
[----:B------:R-:W-:-:S02]  /*8eb0*/  IMAD R168, R214, -0x2, R169 ;  /* 0xfffffffed6a87824 */ /* 0x000fc400078e02a9 */
[----:B------:R-:W-:Y:S01]  /*8ec0*/  FMUL.FTZ R155, R155, UR4 ;  /* 0x000000049b9b7c20 */ /* 0x000fe20008410000 */
[----:B------:R-:W-:Y:S01]  /*8ed0*/  FMUL.FTZ R158, R158, UR4 ;  /* 0x000000049e9e7c20 */ /* 0x000fe20008410000 */
[----:B------:R-:W-:Y:S01]  /*8ee0*/  UMOV UR7, 0x40000040 ;  /* 0x4000004000077882 */ /* 0x000fe20000000000 */
[----:B------:R-:W4:Y:S01]  /*8ef0*/  MUFU.TANH R187, R187 ;  /* 0x000000bb00bb7308 */ /* 0x000f220000002400 */
[----:B------:R-:W-:-:S04]  /*8f00*/  IADD3 R189, R215, R168, RZ ;  /* 0x000000a8d7bd7210 */ /* 0x000fc80007ffe0ff */
[C---:B------:R-:W-:Y:S02]  /*8f10*/  ISETP.GT.AND P2, PT, R189.reuse, RZ, PT ;  /* 0x000000ffbd00720c */ /* 0x040fe40003f44270 */
[C---:B------:R-:W-:Y:S01]  /*8f20*/  ISETP.GT.AND P3, PT, R189.reuse, 0x1, PT ;  /* 0x00000001bd00780c */ /* 0x040fe20003f64270 */
[----:B------:R-:W5:Y:S01]  /*8f30*/  MUFU.TANH R188, R188 ;  /* 0x000000bc00bc7308 */ /* 0x000f620000002400 */
[----:B--2---:R-:W-:Y:S02]  /*8f40*/  FSEL R160, R4, -INF , P2 ;  /* 0xff80000004a07808 */ /* 0x004fe40001000000 */
[----:B------:R-:W-:Y:S02]  /*8f50*/  ISETP.GT.AND P2, PT, R189, 0x8, PT ;  /* 0x00000008bd00780c */ /* 0x000fe40003f44270 */
[----:B---3--:R-:W-:Y:S01]  /*8f60*/  FSEL R168, R185, -INF , P3 ;  /* 0xff800000b9a87808 */ /* 0x008fe20001800000 */
[----:B------:R-:W-:Y:S01]  /*8f70*/  FMUL.FTZ R185, R161, UR4 ;  /* 0x00000004a1b97c20 */ /* 0x000fe20008410000 */
[----:B------:R-:W-:Y:S01]  /*8f80*/  FMNMX.FTZ R169, R160, R21, !PT ;  /* 0x00000015a0a97209 */ /* 0x000fe20007810000 */
[----:B------:R-:W-:Y:S01]  /*8f90*/  MUFU.TANH R190, R190 ;  /* 0x000000be00be7308 */ /* 0x000fe20000002400 */
[----:B-1----:R-:W-:-:S02]  /*8fa0*/  FSEL R161, R186, -INF , P2 ;  /* 0xff800000baa17808 */ /* 0x002fc40001000000 */
[C---:B------:R-:W-:Y:S02]  /*8fb0*/  ISETP.GT.AND P3, PT, R189.reuse, 0x9, PT ;  /* 0x00000009bd00780c */ /* 0x040fe40003f64270 */
[----:B------:R-:W-:Y:S02]  /*8fc0*/  FMNMX.FTZ R186, R168, R169, !PT ;  /* 0x000000a9a8ba7209 */ /* 0x000fe40007810000 */
[----:B------:R-:W-:Y:S01]  /*8fd0*/  ISETP.GT.AND P2, PT, R189, 0x10, PT ;  /* 0x00000010bd00780c */ /* 0x000fe20003f44270 */
[----:B------:R-:W1:Y:S01]  /*8fe0*/  MUFU.TANH R191, R191 ;  /* 0x000000bf00bf7308 */ /* 0x000e620000002400 */
[----:B----4-:R-:W-:Y:S01]  /*8ff0*/  FSEL R169, R187, -INF , P3 ;  /* 0xff800000bba97808 */ /* 0x010fe20001800000 */
[----:B------:R-:W-:Y:S01]  /*9000*/  FMUL.FTZ R187, R165, UR4 ;  /* 0x00000004a5bb7c20 */ /* 0x000fe20008410000 */
[----:B------:R-:W-:-:S05]  /*9010*/  ISETP.GT.AND P3, PT, R189, 0x11, PT ;  /* 0x00000011bd00780c */ /* 0x000fca0003f64270 */
[----:B------:R-:W2:Y:S08]  /*9020*/  MUFU.TANH R180, R180 ;  /* 0x000000b400b47308 */ /* 0x000eb00000002400 */
[----:B------:R-:W3:Y:S08]  /*9030*/  MUFU.TANH R181, R181 ;  /* 0x000000b500b57308 */ /* 0x000ef00000002400 */
[----:B------:R5:W-:Y:S08]  /*9040*/  MUFU.TANH R4, R172 ;  /* 0x000000ac00047308 */ /* 0x000bf00000002400 */
[----:B------:R-:W4:Y:S01]  /*9050*/  MUFU.TANH R182, R182 ;  /* 0x000000b600b67308 */ /* 0x000f220000002400 */
[----:B-----5:R-:W-:-:S02]  /*9060*/  FSEL R172, R188, -INF , P2 ;  /* 0xff800000bcac7808 */ /* 0x020fc40001000000 */
[----:B------:R-:W-:-:S04]  /*9070*/  ISETP.GT.AND P2, PT, R189, 0x18, PT ;  /* 0x00000018bd00780c */ /* 0x000fc80003f44270 */
[----:B-1----:R-:W-:Y:S01]  /*9080*/  FSEL R165, R191, -INF , P2 ;  /* 0xff800000bfa57808 */ /* 0x002fe20001000000 */
[----:B------:R-:W1:Y:S01]  /*9090*/  MUFU.TANH R183, R183 ;  /* 0x000000b700b77308 */ /* 0x000e620000002400 */
[----:B------:R-:W-:-:S07]  /*90a0*/  ISETP.GT.AND P2, PT, R189, 0x20, PT ;  /* 0x00000020bd00780c */ /* 0x000fce0003f44270 */
        /* <DEDUP_REMOVED lines=21> */
[----:B------:R-:W-:Y:S01]  /*9200*/  FMNMX.FTZ R202, R161, R186, !PT ;  /* 0x000000baa1ca7209 */ /* 0x000fe20007810000 */
[----:B------:R-:W-:Y:S01]  /*9210*/  FMUL.FTZ R200, R173, UR4 ;  /* 0x00000004adc87c20 */ /* 0x000fe20008410000 */
[----:B------:R-:W-:Y:S01]  /*9220*/  FMUL.FTZ R186, R164, UR4 ;  /* 0x00000004a4ba7c20 */ /* 0x000fe20008410000 */
[----:B------:R-:W-:Y:S01]  /*9230*/  FSEL R164, R190, -INF , P3 ;  /* 0xff800000bea47808 */ /* 0x000fe20001800000 */
[----:B------:R-:W-:Y:S01]  /*9240*/  FMUL.FTZ R190, R153, UR4 ;  /* 0x0000000499be7c20 */ /* 0x000fe20008410000 */
[----:B------:R-:W-:Y:S01]  /*9250*/  HGMMA.64x256x16.F32 R24, R196, gdesc[UR8].tnspB, R24, gsb0 ;  /* 0x43e00008c4187df0 */ /* 0x000fe20008000818 */
[----:B------:R-:W-:Y:S01]  /*9260*/  FMNMX.FTZ R173, R169, R202, !PT ;  /* 0x000000caa9ad7209 */ /* 0x000fe20007810000 */
[----:B------:R-:W5:Y:S01]  /*9270*/  MUFU.TANH R200, R200 ;  /* 0x000000c800c87308 */ /* 0x000f620000002400 */
[----:B------:R-:W-:Y:S02]  /*9280*/  ISETP.GT.AND P3, PT, R189, 0x19, PT ;  /* 0x00000019bd00780c */ /* 0x000fe40003f64270 */
[----:B------:R-:W-:-:S04]  /*9290*/  FMNMX.FTZ R173, R172, R173, !PT ;  /* 0x000000adacad7209 */ /* 0x000fc80007810000 */
[----:B------:R-:W-:Y:S01]  /*92a0*/  FMNMX.FTZ R188, R164, R173, !PT ;  /* 0x000000ada4bc7209 */ /* 0x000fe20007810000 */
[----:B------:R-:W5:Y:S01]  /*92b0*/  MUFU.TANH R186, R186 ;  /* 0x000000ba00ba7308 */ /* 0x000f620000002400 */
[----:B--2---:R-:W-:Y:S02]  /*92c0*/  FSEL R173, R180, -INF , P3 ;  /* 0xff800000b4ad7808 */ /* 0x004fe40001800000 */
[----:B------:R-:W-:Y:S01]  /*92d0*/  FMNMX.FTZ R180, R165, R188, !PT ;  /* 0x000000bca5b47209 */ /* 0x000fe20007810000 */
[----:B------:R-:W-:Y:S01]  /*92e0*/  FMUL.FTZ R188, R152, UR4 ;  /* 0x0000000498bc7c20 */ /* 0x000fe20008410000 */
[----:B---3--:R-:W-:Y:S02]  /*92f0*/  FSEL R152, R181, -INF , P2 ;  /* 0xff800000b5987808 */ /* 0x008fe40001000000 */
[----:B------:R-:W-:Y:S01]  /*9300*/  ISETP.GT.AND P3, PT, R189, 0x21, PT ;  /* 0x00000021bd00780c */ /* 0x000fe20003f64270 */
[----:B------:R-:W-:Y:S01]  /*9310*/  MUFU.TANH R190, R190 ;  /* 0x000000be00be7308 */ /* 0x000fe20000002400 */
[----:B------:R-:W-:-:S02]  /*9320*/  FMNMX.FTZ R181, R173, R180, !PT ;  /* 0x000000b4adb57209 */ /* 0x000fc40007810000 */
[C---:B------:R-:W-:Y:S02]  /*9330*/  ISETP.GT.AND P2, PT, R189.reuse, 0x28, PT ;  /* 0x00000028bd00780c */ /* 0x040fe40003f44270 */
[----:B----4-:R-:W-:Y:S02]  /*9340*/  FSEL R180, R182, -INF , P3 ;  /* 0xff800000b6b47808 */ /* 0x010fe40001800000 */
[----:B------:R-:W-:Y:S01]  /*9350*/  FMNMX.FTZ R191, R152, R181, !PT ;  /* 0x000000b598bf7209 */ /* 0x000fe20007810000 */
[----:B------:R-:W2:Y:S01]  /*9360*/  MUFU.TANH R188, R188 ;  /* 0x000000bc00bc7308 */ /* 0x000ea20000002400 */
[----:B------:R-:W-:Y:S02]  /*9370*/  ISETP.GT.AND P3, PT, R189, 0x29, PT ;  /* 0x00000029bd00780c */ /* 0x000fe40003f64270 */
[----:B-1----:R-:W-:Y:S02]  /*9380*/  FSEL R181, R183, -INF , P2 ;  /* 0xff800000b7b57808 */ /* 0x002fe40001000000 */
[----:B------:R-:W-:Y:S01]  /*9390*/  FMNMX.FTZ R182, R180, R191, !PT ;  /* 0x000000bfb4b67209 */ /* 0x000fe20007810000 */
[----:B------:R-:W-:Y:S01]  /*93a0*/  FMUL.FTZ R191, R156, UR4 ;  /* 0x000000049cbf7c20 */ /* 0x000fe20008410000 */
[----:B------:R-:W-:-:S02]  /*93b0*/  ISETP.GT.AND P2, PT, R189, 0x30, PT ;  /* 0x00000030bd00780c */ /* 0x000fc40003f44270 */
[----:B-----5:R-:W-:Y:S02]  /*93c0*/  FSEL R153, R200, -INF , P3 ;  /* 0xff800000c8997808 */ /* 0x020fe40001800000 */
[----:B------:R-:W-:Y:S01]  /*93d0*/  FMNMX.FTZ R182, R181, R182, !PT ;  /* 0x000000b6b5b67209 */ /* 0x000fe20007810000 */
[----:B------:R-:W1:Y:S01]  /*93e0*/  MUFU.TANH R191, R191 ;  /* 0x000000bf00bf7308 */ /* 0x000e620000002400 */
[----:B------:R-:W-:Y:S02]  /*93f0*/  ISETP.GT.AND P3, PT, R189, 0x31, PT ;  /* 0x00000031bd00780c */ /* 0x000fe40003f64270 */
[----:B------:R-:W-:Y:S01]  /*9400*/  FSEL R156, R4, -INF , P2 ;  /* 0xff800000049c7808 */ /* 0x000fe20001000000 */
[----:B------:R-:W-:Y:S01]  /*9410*/  FMUL.FTZ R4, R157, UR4 ;  /* 0x000000049d047c20 */ /* 0x000fe20008410000 */
[----:B------:R-:W-:Y:S02]  /*9420*/  FMNMX.FTZ R183, R153, R182, !PT ;  /* 0x000000b699b77209 */ /* 0x000fe40007810000 */
[----:B------:R-:W-:-:S02]  /*9430*/  ISETP.GT.AND P2, PT, R189, 0x38, PT ;  /* 0x00000038bd00780c */ /* 0x000fc40003f44270 */
[----:B------:R-:W-:Y:S01]  /*9440*/  FSEL R182, R185, -INF , P3 ;  /* 0xff800000b9b67808 */ /* 0x000fe20001800000 */
[----:B------:R-:W3:Y:S01]  /*9450*/  MUFU.TANH R4, R4 ;  /* 0x0000000400047308 */ /* 0x000ee20000002400 */
[----:B------:R-:W-:Y:S02]  /*9460*/  FMNMX.FTZ R183, R156, R183, !PT ;  /* 0x000000b79cb77209 */ /* 0x000fe40007810000 */
[----:B------:R-:W-:Y:S02]  /*9470*/  FSEL R157, R186, -INF , P2 ;  /* 0xff800000ba9d7808 */ /* 0x000fe40001000000 */
[C---:B------:R-:W-:Y:S02]  /*9480*/  ISETP.GT.AND P3, PT, R189.reuse, 0x39, PT ;  /* 0x00000039bd00780c */ /* 0x040fe40003f64270 */
[----:B------:R-:W-:Y:S02]  /*9490*/  FMNMX.FTZ R186, R182, R183, !PT ;  /* 0x000000b7b6ba7209 */ /* 0x000fe40007810000 */
[----:B------:R-:W-:-:S02]  /*94a0*/  ISETP.GT.AND P2, PT, R189, 0x40, PT ;  /* 0x00000040bd00780c */ /* 0x000fc40003f44270 */
[----:B------:R-:W-:Y:S01]  /*94b0*/  FSEL R183, R187, -INF , P3 ;  /* 0xff800000bbb77808 */ /* 0x000fe20001800000 */
[----:B------:R-:W-:Y:S01]  /*94c0*/  FMUL.FTZ R187, R170, UR4 ;  /* 0x00000004aabb7c20 */ /* 0x000fe20008410000 */
[----:B------:R-:W-:Y:S02]  /*94d0*/  FMNMX.FTZ R186, R157, R186, !PT ;  /* 0x000000ba9dba7209 */ /* 0x000fe40007810000 */
[----:B------:R-:W-:Y:S02]  /*94e0*/  ISETP.GT.AND P3, PT, R189, 0x41, PT ;  /* 0x00000041bd00780c */ /* 0x000fe40003f64270 */
[----:B--2---:R-:W-:Y:S01]  /*94f0*/  FSEL R170, R188, -INF , P2 ;  /* 0xff800000bcaa7808 */ /* 0x004fe20001000000 */
[----:B------:R-:W-:Y:S01]  /*9500*/  FMUL.FTZ R188, R171, UR4 ;  /* 0x00000004abbc7c20 */ /* 0x000fe20008410000 */
[----:B------:R-:W-:Y:S01]  /*9510*/  FMNMX.FTZ R201, R183, R186, !PT ;  /* 0x000000bab7c97209 */ /* 0x000fe20007810000 */
[----:B------:R-:W2:Y:S01]  /*9520*/  MUFU.TANH R187, R187 ;  /* 0x000000bb00bb7308 */ /* 0x000ea20000002400 */
[----:B------:R-:W-:-:S02]  /*9530*/  ISETP.GT.AND P2, PT, R189, 0x48, PT ;  /* 0x00000048bd00780c */ /* 0x000fc40003f44270 */
[----:B------:R-:W-:Y:S02]  /*9540*/  FSEL R185, R190, -INF , P3 ;  /* 0xff800000beb97808 */ /* 0x000fe40001800000 */
[----:B------:R-:W-:Y:S02]  /*9550*/  FMNMX.FTZ R190, R170, R201, !PT ;  /* 0x000000c9aabe7209 */ /* 0x000fe40007810000 */
[C---:B------:R-:W-:Y:S01]  /*9560*/  ISETP.GT.AND P3, PT, R189.reuse, 0x49, PT ;  /* 0x00000049bd00780c */ /* 0x040fe20003f64270 */
[----:B------:R-:W-:Y:S01]  /*9570*/  VIADD R189, R189, 0x8 ;  /* 0x00000008bdbd7836 */ /* 0x000fe20000000000 */
[----:B-1----:R-:W-:Y:S01]  /*9580*/  FSEL R186, R191, -INF , P2 ;  /* 0xff800000bfba7808 */ /* 0x002fe20001000000 */
[----:B------:R-:W1:Y:S01]  /*9590*/  MUFU.TANH R188, R188 ;  /* 0x000000bc00bc7308 */ /* 0x000e620000002400 */
[----:B------:R-:W-:Y:S02]  /*95a0*/  FMNMX.FTZ R191, R185, R190, !PT ;  /* 0x000000beb9bf7209 */ /* 0x000fe40007810000 */
[----:B---3--:R-:W-:-:S02]  /*95b0*/  FSEL R171, R4, -INF , P3 ;  /* 0xff80000004ab7808 */ /* 0x008fc40001800000 */
[----:B------:R-:W-:Y:S02]  /*95c0*/  FMNMX.FTZ R4, R186, R191, !PT ;  /* 0x000000bfba047209 */ /* 0x000fe40007810000 */
[----:B------:R-:W-:Y:S02]  /*95d0*/  ISETP.GT.AND P2, PT, R189, RZ, PT ;  /* 0x000000ffbd00720c */ /* 0x000fe40003f44270 */
[----:B------:R-:W-:Y:S02]  /*95e0*/  FMNMX.FTZ R4, R171, R4, !PT ;  /* 0x00000004ab047209 */ /* 0x000fe40007810000 */
[C---:B------:R-:W-:Y:S02]  /*95f0*/  ISETP.GT.AND P3, PT, R189.reuse, 0x1, PT ;  /* 0x00000001bd00780c */ /* 0x040fe40003f64270 */
[----:B------:R-:W-:Y:S01]  /*9600*/  ISETP.GT.AND P4, PT, R189, 0x8, PT ;  /* 0x00000008bd00780c */ /* 0x000fe20003f84270 */
[----:B------:R-:W3:Y:S01]  /*9610*/  SHFL.BFLY PT, R191, R4, 0x2, 0x1f ;  /* 0x0c401f0004bf7f89 */ /* 0x000ee200000e0000 */
[----:B------:R-:W-:-:S02]  /*9620*/  FSEL R2, R2, -INF , P3 ;  /* 0xff80000002027808 */ /* 0x000fc40001800000 */
[C---:B------:R-:W-:Y:S02]  /*9630*/  ISETP.GT.AND P5, PT, R189.reuse, 0x9, PT ;  /* 0x00000009bd00780c */ /* 0x040fe40003fa4270 */
[C---:B------:R-:W-:Y:S02]  /*9640*/  ISETP.GT.AND P3, PT, R189.reuse, 0x10, PT ;  /* 0x00000010bd00780c */ /* 0x040fe40003f64270 */
[----:B------:R-:W-:Y:S02]  /*9650*/  FSEL R184, R184, -INF , P5 ;  /* 0xff800000b8b87808 */ /* 0x000fe40002800000 */
[----:B------:R-:W-:Y:S02]  /*9660*/  FSEL R176, R176, -INF , P3 ;  /* 0xff800000b0b07808 */ /* 0x000fe40001800000 */
[----:B------:R-:W-:-:S04]  /*9670*/  ISETP.GT.AND P3, PT, R189, 0x18, PT ;  /* 0x00000018bd00780c */ /* 0x000fc80003f64270 */
[----:B------:R-:W-:Y:S02]  /*9680*/  FSEL R178, R178, -INF , P3 ;  /* 0xff800000b2b27808 */ /* 0x000fe40001800000 */
[----:B------:R-:W-:-:S04]  /*9690*/  ISETP.GT.AND P3, PT, R189, 0x20, PT ;  /* 0x00000020bd00780c */ /* 0x000fc80003f64270 */
[----:B--2---:R-:W-:Y:S02]  /*96a0*/  FSEL R187, R187, -INF , P3 ;  /* 0xff800000bbbb7808 */ /* 0x004fe40001800000 */
[----:B------:R-:W-:Y:S02]  /*96b0*/  ISETP.GT.AND P3, PT, R189, 0x28, PT ;  /* 0x00000028bd00780c */ /* 0x000fe40003f64270 */
[----:B---3--:R-:W-:Y:S01]  /*96c0*/  FMNMX.FTZ R190, R4, R191, !PT ;  /* 0x000000bf04be7209 */ /* 0x008fe20007810000 */
[----:B------:R-:W-:Y:S01]  /*96d0*/  FMUL.FTZ R191, R159, UR4 ;  /* 0x000000049fbf7c20 */ /* 0x000fe20008410000 */
[----:B------:R-:W-:Y:S01]  /*96e0*/  FSEL R159, R0, -INF , P2 ;  /* 0xff800000009f7808 */ /* 0x000fe20001000000 */
[----:B------:R-:W-:Y:S01]  /*96f0*/  ULDC UR4, c[0x0][0x988] ;  /* 0x0002620000047ab9 */ /* 0x000fe20000000800 */
[----:B------:R-:W-:Y:S01]  /*9700*/  FSEL R174, R174, -INF , P3 ;  /* 0xff800000aeae7808 */ /* 0x000fe20001800000 */
[----:B------:R-:W2:Y:S01]  /*9710*/  SHFL.BFLY PT, R201, R190, 0x1, 0x1f ;  /* 0x0c201f00bec97f89 */ /* 0x000ea200000e0000 */
[----:B------:R-:W-:Y:S01]  /*9720*/  ISETP.GT.AND P3, PT, R189, 0x30, PT ;  /* 0x00000030bd00780c */ /* 0x000fe20003f64270 */
[----:B------:R-:W3:Y:S03]  /*9730*/  MUFU.TANH R191, R191 ;  /* 0x000000bf00bf7308 */ /* 0x000ee60000002400 */
[----:B------:R-:W-:-:S02]  /*9740*/  FSEL R162, R162, -INF , P3 ;  /* 0xff800000a2a27808 */ /* 0x000fc40001800000 */
[----:B------:R-:W-:-:S04]  /*9750*/  ISETP.GT.AND P3, PT, R189, 0x38, PT ;  /* 0x00000038bd00780c */ /* 0x000fc80003f64270 */
[----:B------:R-:W-:Y:S02]  /*9760*/  FSEL R166, R166, -INF , P3 ;  /* 0xff800000a6a67808 */ /* 0x000fe40001800000 */
[----:B------:R-:W-:-:S04]  /*9770*/  ISETP.GT.AND P3, PT, R189, 0x40, PT ;  /* 0x00000040bd00780c */ /* 0x000fc80003f64270 */
[----:B------:R-:W-:Y:S02]  /*9780*/  FSEL R154, R154, -INF , P3 ;  /* 0xff8000009a9a7808 */ /* 0x000fe40001800000 */
[----:B------:R-:W-:-:S04]  /*9790*/  ISETP.GT.AND P3, PT, R189, 0x48, PT ;  /* 0x00000048bd00780c */ /* 0x000fc80003f64270 */
[----:B------:R-:W-:Y:S02]  /*97a0*/  FSEL R158, R158, -INF , P3 ;  /* 0xff8000009e9e7808 */ /* 0x000fe40001800000 */
[----:B--2---:R-:W-:Y:S02]  /*97b0*/  FMNMX.FTZ R4, R190, R201, !PT ;  /* 0x000000c9be047209 */ /* 0x004fe40007810000 */
[----:B------:R-:W-:Y:S02]  /*97c0*/  FSEL R190, R3, -INF , P4 ;  /* 0xff80000003be7808 */ /* 0x000fe40002000000 */
[C---:B------:R-:W-:Y:S01]  /*97d0*/  FSETP.NEU.FTZ.AND P2, PT, R4.reuse, -INF , PT ;  /* 0xff8000000400780b */ /* 0x040fe20003f5d000 */
[----:B------:R-:W-:Y:S01]  /*97e0*/  FMUL.FTZ R0, R4, UR4 ;  /* 0x0000000404007c20 */ /* 0x000fe20008410000 */
[----:B------:R-:W-:-:S04]  /*97f0*/  ISETP.GT.AND P4, PT, R189, 0x11, PT ;  /* 0x00000011bd00780c */ /* 0x000fc80003f84270 */
[----:B------:R-:W-:-:S05]  /*9800*/  FSEL R0, R0, RZ, P2 ;  /* 0x000000ff00007208 */ /* 0x000fca0001000000 */
[--C-:B------:R-:W-:Y:S01]  /*9810*/  FFMA.FTZ R3, R160, UR4, -R0.reuse ;  /* 0x00000004a0037c23 */ /* 0x100fe20008010800 */
[----:B------:R-:W-:Y:S01]  /*9820*/  FSEL R160, R177, -INF , P4 ;  /* 0xff800000b1a07808 */ /* 0x000fe20002000000 */
[--C-:B------:R-:W-:Y:S01]  /*9830*/  FFMA.FTZ R208, R168, UR4, -R0.reuse ;  /* 0x00000004a8d07c23 */ /* 0x100fe20008010800 */
[----:B------:R-:W-:Y:S01]  /*9840*/  ISETP.GT.AND P4, PT, R189, 0x19, PT ;  /* 0x00000019bd00780c */ /* 0x000fe20003f84270 */
[----:B------:R-:W-:Y:S01]  /*9850*/  MUFU.EX2 R177, R3 ;  /* 0x0000000300b17308 */ /* 0x000fe20000000800 */
[--C-:B------:R-:W-:Y:S01]  /*9860*/  FFMA.FTZ R210, R161, UR4, -R0.reuse ;  /* 0x00000004a1d27c23 */ /* 0x100fe20008010800 */
[--C-:B------:R-:W-:Y:S01]  /*9870*/  FFMA.FTZ R161, R169, UR4, -R0.reuse ;  /* 0x00000004a9a17c23 */ /* 0x100fe20008010800 */
[----:B------:R-:W-:Y:S01]  /*9880*/  FSEL R179, R179, -INF , P4 ;  /* 0xff800000b3b37808 */ /* 0x000fe20002000000 */
[--C-:B------:R-:W-:Y:S01]  /*9890*/  FFMA.FTZ R169, R164, UR4, -R0.reuse ;  /* 0x00000004a4a97c23 */ /* 0x100fe20008010800 */
[----:B------:R-:W-:Y:S01]  /*98a0*/  ISETP.GT.AND P4, PT, R189, 0x21, PT ;  /* 0x00000021bd00780c */ /* 0x000fe20003f84270 */
[--C-:B------:R-:W-:Y:S01]  /*98b0*/  FFMA.FTZ R204, R172, UR4, -R0.reuse ;  /* 0x00000004accc7c23 */ /* 0x100fe20008010800 */
[--C-:B------:R-:W-:Y:S01]  /*98c0*/  FFMA.FTZ R200, R152, UR4, -R0.reuse ;  /* 0x0000000498c87c23 */ /* 0x100fe20008010800 */
[--C-:B------:R-:W-:Y:S01]  /*98d0*/  FFMA.FTZ R206, R165, UR4, -R0.reuse ;  /* 0x00000004a5ce7c23 */ /* 0x100fe20008010800 */
[----:B-1----:R-:W-:Y:S01]  /*98e0*/  FSEL R188, R188, -INF , P4 ;  /* 0xff800000bcbc7808 */ /* 0x002fe20002000000 */
[--C-:B------:R-:W-:Y:S01]  /*98f0*/  FFMA.FTZ R152, R170, UR4, -R0.reuse ;  /* 0x00000004aa987c23 */ /* 0x100fe20008010800 */
[----:B------:R-:W-:Y:S01]  /*9900*/  ISETP.GT.AND P4, PT, R189, 0x29, PT ;  /* 0x00000029bd00780c */ /* 0x000fe20003f84270 */
[--C-:B------:R-:W-:Y:S01]  /*9910*/  FFMA.FTZ R165, R173, UR4, -R0.reuse ;  /* 0x00000004ada57c23 */ /* 0x100fe20008010800 */
[--C-:B------:R-:W-:Y:S01]  /*9920*/  FFMA.FTZ R202, R181, UR4, -R0.reuse ;  /* 0x00000004b5ca7c23 */ /* 0x100fe20008010800 */
[--C-:B------:R-:W-:Y:S01]  /*9930*/  FFMA.FTZ R170, R171, UR4, -R0.reuse ;  /* 0x00000004abaa7c23 */ /* 0x100fe20008010800 */
[----:B------:R-:W-:Y:S01]  /*9940*/  FSEL R175, R175, -INF , P4 ;  /* 0xff800000afaf7808 */ /* 0x000fe20002000000 */
[--C-:B------:R-:W-:Y:S01]  /*9950*/  FFMA.FTZ R153, R153, UR4, -R0.reuse ;  /* 0x0000000499997c23 */ /* 0x100fe20008010800 */
[----:B------:R-:W-:Y:S01]  /*9960*/  ISETP.GT.AND P4, PT, R189, 0x31, PT ;  /* 0x00000031bd00780c */ /* 0x000fe20003f84270 */
[--C-:B------:R-:W-:Y:S01]  /*9970*/  FFMA.FTZ R173, R182, UR4, -R0.reuse ;  /* 0x00000004b6ad7c23 */ /* 0x100fe20008010800 */
[----:B------:R-:W-:Y:S01]  /*9980*/  FFMA.FTZ R181, R185, UR4, -R0 ;  /* 0x00000004b9b57c23 */ /* 0x000fe20008010800 */
[----:B------:R-:W-:Y:S01]  /*9990*/  MUFU.EX2 R208, R208 ;  /* 0x000000d000d07308 */ /* 0x000fe20000000800 */
[----:B------:R-:W-:-:S02]  /*99a0*/  FSEL R163, R163, -INF , P4 ;  /* 0xff800000a3a37808 */ /* 0x000fc40002000000 */
[----:B------:R-:W-:-:S04]  /*99b0*/  ISETP.GT.AND P4, PT, R189, 0x39, PT ;  /* 0x00000039bd00780c */ /* 0x000fc80003f84270 */
[----:B------:R-:W-:Y:S01]  /*99c0*/  FSEL R164, R167, -INF , P4 ;  /* 0xff800000a7a47808 */ /* 0x000fe20002000000 */
[----:B------:R-:W-:Y:S01]  /*99d0*/  MUFU.EX2 R210, R210 ;  /* 0x000000d200d27308 */ /* 0x000fe20000000800 */
[----:B------:R-:W-:-:S04]  /*99e0*/  ISETP.GT.AND P4, PT, R189, 0x41, PT ;  /* 0x00000041bd00780c */ /* 0x000fc80003f84270 */
[----:B------:R-:W-:Y:S02]  /*99f0*/  FSEL R155, R155, -INF , P4 ;  /* 0xff8000009b9b7808 */ /* 0x000fe40002000000 */
[----:B------:R-:W-:Y:S01]  /*9a00*/  ISETP.GT.AND P4, PT, R189, 0x49, PT ;  /* 0x00000049bd00780c */ /* 0x000fe20003f84270 */
[----:B------:R1:W-:Y:S03]  /*9a10*/  MUFU.EX2 R167, R169 ;  /* 0x000000a900a77308 */ /* 0x0003e60000000800 */
[----:B---3--:R-:W-:-:S05]  /*9a20*/  FSEL R191, R191, -INF , P4 ;  /* 0xff800000bfbf7808 */ /* 0x008fca0002000000 */
[----:B------:R-:W-:Y:S01]  /*9a30*/  MUFU.EX2 R161, R161 ;  /* 0x000000a100a17308 */ /* 0x000fe20000000800 */
[----:B-1----:R-:W-:-:S07]  /*9a40*/  FFMA.FTZ R169, R180, UR4, -R0 ;  /* 0x00000004b4a97c23 */ /* 0x002fce0008010800 */
        /* <DEDUP_REMOVED lines=8> */
[----:B------:R-:W-:Y:S01]  /*9ad0*/  FMNMX.FTZ R197, R159, R20, !PT ;  /* 0x000000149fc57209 */ /* 0x000fe20007810000 */
[----:B------:R-:W-:Y:S01]  /*9ae0*/  WARPGROUP.ARRIVE ;  /* 0x00000000000079c5 */ /* 0x000fe20000000000 */
[--C-:B------:R-:W-:Y:S01]  /*9af0*/  FFMA.FTZ R196, R156, UR4, -R0.reuse ;  /* 0x000000049cc47c23 */ /* 0x100fe20008010800 */
[--C-:B------:R-:W-:Y:S01]  /*9b00*/  FFMA.FTZ R198, R157, UR4, -R0.reuse ;  /* 0x000000049dc67c23 */ /* 0x100fe20008010800 */
[----:B------:R-:W-:Y:S01]  /*9b10*/  FMNMX.FTZ R197, R2, R197, !PT ;  /* 0x000000c502c57209 */ /* 0x000fe20007810000 */
[--C-:B------:R-:W-:Y:S01]  /*9b20*/  FFMA.FTZ R157, R183, UR4, -R0.reuse ;  /* 0x00000004b79d7c23 */ /* 0x100fe20008010800 */
[----:B------:R-:W-:Y:S01]  /*9b30*/  FFMA.FTZ R156, R186, UR4, -R0 ;  /* 0x00000004ba9c7c23 */ /* 0x000fe20008010800 */
[----:B------:R-:W-:Y:S01]  /*9b40*/  HGMMA.64x256x16.F32 R24, R192, gdesc[UR4].tnspB, R24, gsb0 ;  /* 0x43e00004c0187df0 */ /* 0x000fe20008000818 */
[----:B------:R-:W-:Y:S01]  /*9b50*/  FMNMX.FTZ R197, R190, R197, !PT ;  /* 0x000000c5bec57209 */ /* 0x000fe20007810000 */
[----:B------:R-:W-:Y:S03]  /*9b60*/  MUFU.EX2 R196, R196 ;  /* 0x000000c400c47308 */ /* 0x000fe60000000800 */
[----:B------:R-:W-:-:S04]  /*9b70*/  FMNMX.FTZ R197, R184, R197, !PT ;  /* 0x000000c5b8c57209 */ /* 0x000fc80007810000 */
        /* <DEDUP_REMOVED lines=18> */
[----:B------:R-:W-:-:S04]  /*9ca0*/  FMNMX.FTZ R168, R154, R3, !PT ;  /* 0x000000039aa87209 */ /* 0x000fc80007810000 */
[----:B------:R-:W-:-:S04]  /*9cb0*/  FMNMX.FTZ R3, R155, R168, !PT ;  /* 0x000000a89b037209 */ /* 0x000fc80007810000 */
[----:B------:R-:W-:-:S04]  /*9cc0*/  FMNMX.FTZ R168, R158, R3, !PT ;  /* 0x000000039ea87209 */ /* 0x000fc80007810000 */
[----:B------:R-:W-:-:S05]  /*9cd0*/  FMNMX.FTZ R168, R191, R168, !PT ;  /* 0x000000a8bfa87209 */ /* 0x000fca0007810000 */
[----:B------:R-:W1:Y:S02]  /*9ce0*/  SHFL.BFLY PT, R3, R168, 0x2, 0x1f ;  /* 0x0c401f00a8037f89 */ /* 0x000e6400000e0000 */
[----:B-1----:R-:W-:Y:S02]  /*9cf0*/  FMNMX.FTZ R172, R168, R3, !PT ;  /* 0x00000003a8ac7209 */ /* 0x002fe40007810000 */
[----:B------:R-:W-:-:S03]  /*9d00*/  FSEL R168, R4, RZ, P2 ;  /* 0x000000ff04a87208 */ /* 0x000fc60001000000 */
[----:B------:R-:W1:Y:S02]  /*9d10*/  SHFL.BFLY PT, R3, R172, 0x1, 0x1f ;  /* 0x0c201f00ac037f89 */ /* 0x000e6400000e0000 */
[----:B------:R-:W-:Y:S02]  /*9d20*/  FADD.FTZ R168, -R168, R21 ;  /* 0x00000015a8a87221 */ /* 0x000fe40000010100 */
[----:B------:R-:W-:Y:S02]  /*9d30*/  MUFU.EX2 R21, R170 ;  /* 0x000000aa00157308 */ /* 0x000fe40000000800 */
[----:B------:R-:W-:-:S06]  /*9d40*/  FMUL.FTZ R0, R168, UR4 ;  /* 0x00000004a8007c20 */ /* 0x000fcc0008410000 */
[----:B------:R-:W2:Y:S01]  /*9d50*/  MUFU.EX2 R0, R0 ;  /* 0x0000000000007308 */ /* 0x000ea20000000800 */
[----:B-1----:R-:W-:-:S04]  /*9d60*/  FMNMX.FTZ R3, R172, R3, !PT ;  /* 0x00000003ac037209 */ /* 0x002fc80007810000 */
[C---:B------:R-:W-:Y:S01]  /*9d70*/  FSETP.NEU.FTZ.AND P2, PT, R3.reuse, -INF , PT ;  /* 0xff8000000300780b */ /* 0x040fe20003f5d000 */
[----:B------:R-:W-:Y:S01]  /*9d80*/  FMUL.FTZ R171, R3, UR4 ;  /* 0x0000000403ab7c20 */ /* 0x000fe20008410000 */
[----:B--2---:R-:W-:-:S04]  /*9d90*/  FFMA.FTZ R17, R0, R17, R177 ;  /* 0x0000001100117223 */ /* 0x004fc800000100b1 */
[----:B------:R-:W-:Y:S01]  /*9da0*/  FSEL R171, R171, RZ, P2 ;  /* 0x000000ffabab7208 */ /* 0x000fe20001000000 */
[C---:B------:R-:W-:Y:S01]  /*9db0*/  FADD.FTZ R17, R208.reuse, R17 ;  /* 0x00000011d0117221 */ /* 0x040fe20000010000 */
[----:B------:R-:W-:-:S03]  /*9dc0*/  F2FP.F16.F32.PACK_AB R208, R208, R177 ;  /* 0x000000b1d0d0723e */ /* 0x000fc600000000ff */
        /* <DEDUP_REMOVED lines=8> */
[----:B------:R-:W-:Y:S01]  /*9e50*/  FADD.FTZ R176, R210, R17 ;  /* 0x00000011d2b07221 */ /* 0x000fe20000010000 */
[--C-:B------:R-:W-:Y:S01]  /*9e60*/  FFMA.FTZ R203, R174, UR4, -R171.reuse ;  /* 0x00000004aecb7c23 */ /* 0x100fe200080108ab */
[----:B------:R-:W-:Y:S01]  /*9e70*/  FMUL.FTZ R159, R159, UR4 ;  /* 0x000000049f9f7c20 */ /* 0x000fe20008410000 */
[--C-:B------:R-:W-:Y:S01]  /*9e80*/  FFMA.FTZ R174, R175, UR4, -R171.reuse ;  /* 0x00000004afae7c23 */ /* 0x100fe200080108ab */
[----:B------:R-:W-:Y:S01]  /*9e90*/  FADD.FTZ R175, R161, R176 ;  /* 0x000000b0a1af7221 */ /* 0x000fe20000010000 */
[--C-:B------:R-:W-:Y:S01]  /*9ea0*/  FFMA.FTZ R160, R160, UR4, -R171.reuse ;  /* 0x00000004a0a07c23 */ /* 0x100fe200080108ab */
[----:B------:R-:W-:Y:S01]  /*9eb0*/  FFMA.FTZ R207, R178, UR4, -R171 ;  /* 0x00000004b2cf7c23 */ /* 0x000fe200080108ab */
[----:B------:R1:W2:Y:S01]  /*9ec0*/  MUFU.EX2 R2, R159 ;  /* 0x0000009f00027308 */ /* 0x0002a20000000800 */
[----:B------:R-:W-:Y:S01]  /*9ed0*/  FADD.FTZ R176, R204, R175 ;  /* 0x000000afccb07221 */ /* 0x000fe20000010000 */
[--C-:B------:R-:W-:Y:S01]  /*9ee0*/  FFMA.FTZ R172, R179, UR4, -R171.reuse ;  /* 0x00000004b3ac7c23 */ /* 0x100fe200080108ab */
[----:B------:R-:W-:Y:S01]  /*9ef0*/  MOV R17, UR47 ;  /* 0x0000002f00117c02 */ /* 0x000fe20008000f00 */
[--C-:B------:R-:W-:Y:S01]  /*9f00*/  FFMA.FTZ R201, R187, UR4, -R171.reuse ;  /* 0x00000004bbc97c23 */ /* 0x100fe200080108ab */
[--C-:B------:R-:W-:Y:S01]  /*9f10*/  FFMA.FTZ R188, R188, UR4, -R171.reuse ;  /* 0x00000004bcbc7c23 */ /* 0x100fe200080108ab */
[--C-:B------:R-:W-:Y:S01]  /*9f20*/  FFMA.FTZ R199, R166, UR4, -R171.reuse ;  /* 0x00000004a6c77c23 */ /* 0x100fe200080108ab */
[----:B------:R-:W-:Y:S01]  /*9f30*/  FFMA.FTZ R197, R162, UR4, -R171 ;  /* 0x00000004a2c57c23 */ /* 0x000fe200080108ab */
[----:B------:R-:W3:Y:S01]  /*9f40*/  MUFU.EX2 R168, R168 ;  /* 0x000000a800a87308 */ /* 0x000ee20000000800 */
[----:B-1----:R-:W-:Y:S01]  /*9f50*/  FADD.FTZ R159, R167, R176 ;  /* 0x000000b0a79f7221 */ /* 0x002fe20000010000 */
[----:B------:R-:W-:-:S02]  /*9f60*/  @!P1 VIADD R17, R17, 0x38840 ;  /* 0x0003884011119836 */ /* 0x000fc40000000000 */
[--C-:B------:R-:W-:Y:S01]  /*9f70*/  FFMA.FTZ R162, R163, UR4, -R171.reuse ;  /* 0x00000004a3a27c23 */ /* 0x100fe200080108ab */
[----:B------:R-:W-:Y:S01]  /*9f80*/  FFMA.FTZ R164, R164, UR4, -R171 ;  /* 0x00000004a4a47c23 */ /* 0x000fe200080108ab */
[----:B------:R-:W-:Y:S01]  /*9f90*/  FADD.FTZ R178, R206, R159 ;  /* 0x0000009fceb27221 */ /* 0x000fe20000010000 */
[----:B------:R-:W-:Y:S01]  /*9fa0*/  FFMA.FTZ R155, R155, UR4, -R171 ;  /* 0x000000049b9b7c23 */ /* 0x000fe200080108ab */
[----:B------:R-:W-:Y:S01]  /*9fb0*/  @!P1 PRMT R17, RZ, 0x654, R17 ;  /* 0x00000654ff119816 */ /* 0x000fe20000000011 */
[----:B------:R-:W1:Y:S01]  /*9fc0*/  MUFU.EX2 R211, R211 ;  /* 0x000000d300d37308 */ /* 0x000e620000000800 */
[----:B--2---:R-:W-:Y:S01]  /*9fd0*/  FFMA.FTZ R5, R2, R5, R209 ;  /* 0x0000000502057223 */ /* 0x004fe200000100d1 */
[----:B------:R-:W-:Y:S01]  /*9fe0*/  FFMA.FTZ R158, R158, UR4, -R171 ;  /* 0x000000049e9e7c23 */ /* 0x000fe200080108ab */
[----:B------:R-:W-:Y:S02]  /*9ff0*/  MOV R159, UR5 ;  /* 0x00000005009f7c02 */ /* 0x000fe40008000f00 */
[----:B------:R-:W-:-:S02]  /*a000*/  PLOP3.LUT P2, PT, PT, PT, UP0, 0x80, 0x0 ;  /* 0x000000000000781c */ /* 0x000fc40003f4f008 */
[----:B------:R-:W-:Y:S01]  /*a010*/  F2FP.F16.F32.PACK_AB R210, R161, R210 ;  /* 0x000000d2a1d2723e */ /* 0x000fe200000000ff */
[----:B------:R-:W2:Y:S01]  /*a020*/  MUFU.EX2 R170, R170 ;  /* 0x000000aa00aa7308 */ /* 0x000ea20000000800 */
[C---:B---3--:R-:W-:Y:S01]  /*a030*/  FADD.FTZ R176, R168.reuse, R5 ;  /* 0x00000005a8b07221 */ /* 0x048fe20000010000 */
[----:B------:R-:W-:Y:S01]  /*a040*/  @!P1 VIADD R159, R159, 0x38860 ;  /* 0x000388609f9f9836 */ /* 0x000fe20000000000 */
[----:B------:R-:W-:Y:S02]  /*a050*/  F2FP.F16.F32.PACK_AB R204, R167, R204 ;  /* 0x000000cca7cc723e */ /* 0x000fe400000000ff */
[----:B------:R-:W-:Y:S02]  /*a060*/  F2FP.F16.F32.PACK_AB R206, R165, R206 ;  /* 0x000000cea5ce723e */ /* 0x000fe400000000ff */
[----:B------:R-:W-:Y:S01]  /*a070*/  @!P1 PRMT R159, RZ, 0x654, R159 ;  /* 0x00000654ff9f9816 */ /* 0x000fe2000000009f */
[----:B------:R-:W3:Y:S01]  /*a080*/  MUFU.EX2 R205, R205 ;  /* 0x000000cd00cd7308 */ /* 0x000ee20000000800 */
[----:B-1----:R-:W-:Y:S01]  /*a090*/  FADD.FTZ R5, R211, R176 ;  /* 0x000000b0d3057221 */ /* 0x002fe20000010000 */
[----:B------:R-:W-:-:S06]  /*a0a0*/  F2FP.F16.F32.PACK_AB R209, R168, R209 ;  /* 0x000000d1a8d1723e */ /* 0x000fcc00000000ff */
        /* <DEDUP_REMOVED lines=14> */
[----:B-1----:R-:W-:-:S07]  /*a190*/  FADD.FTZ R5, R201, R166 ;  /* 0x000000a6c9057221 */ /* 0x002fce0000010000 */
[----:B------:R-:W1:Y:S01]  /*a1a0*/  MUFU.EX2 R174, R174 ;  /* 0x000000ae00ae7308 */ /* 0x000e620000000800 */
[C---:B--2---:R-:W-:Y:S01]  /*a1b0*/  FADD.FTZ R166, R20.reuse, R5 ;  /* 0x0000000514a67221 */ /* 0x044fe20000010000 */
[----:B------:R-:W-:Y:S01]  /*a1c0*/  F2FP.F16.F32.PACK_AB R201, R20, R201 ;  /* 0x000000c914c9723e */ /* 0x000fe200000000ff */
[----:B------:R-:W-:-:S05]  /*a1d0*/  IMAD.MOV.U32 R20, RZ, RZ, R3 ;  /* 0x000000ffff147224 */ /* 0x000fca00078e0003 */
[----:B------:R-:W2:Y:S01]  /*a1e0*/  MUFU.EX2 R197, R197 ;  /* 0x000000c500c57308 */ /* 0x000ea20000000800 */
[----:B---3--:R-:W-:-:S07]  /*a1f0*/  FADD.FTZ R5, R203, R166 ;  /* 0x000000a6cb057221 */ /* 0x008fce0000010000 */
[----:B------:R-:W3:Y:S01]  /*a200*/  MUFU.EX2 R162, R162 ;  /* 0x000000a200a27308 */ /* 0x000ee20000000800 */
[----:B-1----:R-:W-:-:S07]  /*a210*/  F2FP.F16.F32.PACK_AB R203, R174, R203 ;  /* 0x000000cbaecb723e */ /* 0x002fce00000000ff */
[----:B------:R-:W1:Y:S01]  /*a220*/  MUFU.EX2 R199, R199 ;  /* 0x000000c700c77308 */ /* 0x000e620000000800 */
[----:B------:R-:W-:Y:S02]  /*a230*/  WARPGROUP.DEPBAR.LE gsb0, 0x0 ;  /* 0x00008000000079c5 */ /* 0x000fe40000010000 */
[----:B------:R4:W-:Y:S01]  /*a240*/  @!P1 SYNCS.ARRIVE.TRANS64.RED.A1T0 RZ, [R17+URZ], RZ ;  /* 0x000000ff11ff99a7 */ /* 0x0009e2000810043f */
[--C-:B------:R-:W-:Y:S01]  /*a250*/  FFMA.FTZ R193, R154, UR4, -R171.reuse ;  /* 0x000000049ac17c23 */ /* 0x100fe200080108ab */
[----:B------:R-:W-:Y:S01]  /*a260*/  FFMA.FTZ R171, R191, UR4, -R171 ;  /* 0x00000004bfab7c23 */ /* 0x000fe200080108ab */
[----:B------:R-:W-:Y:S02]  /*a270*/  F2FP.F16.F32.PACK_AB R192, R181, R152 ;  /* 0x00000098b5c0723e */ /* 0x000fe400000000ff */
[----:B------:R5:W1:Y:S01]  /*a280*/  MUFU.EX2 R154, R164 ;  /* 0x000000a4009a7308 */ /* 0x000a620000000800 */
[----:B------:R-:W-:Y:S01]  /*a290*/  F2FP.F16.F32.PACK_AB R194, R21, R156 ;  /* 0x0000009c15c2723e */ /* 0x000fe200000000ff */
[----:B----4-:R-:W-:Y:S01]  /*a2a0*/  FADD.FTZ R17, R165, R178 ;  /* 0x000000b2a5117221 */ /* 0x010fe20000010000 */
[----:B------:R4:W-:Y:S03]  /*a2b0*/  @!P1 SYNCS.ARRIVE.TRANS64.RED.A1T0 RZ, [R159+URZ], RZ ;  /* 0x000000ff9fff99a7 */ /* 0x0009e6000810043f */
[----:B------:R-:W-:-:S02]  /*a2c0*/  FADD.FTZ R178, R200, R17 ;  /* 0x00000011c8b27221 */ /* 0x000fc40000010000 */
[----:B------:R-:W4:Y:S01]  /*a2d0*/  MUFU.EX2 R193, R193 ;  /* 0x000000c100c17308 */ /* 0x000f220000000800 */
[----:B-----5:R-:W-:Y:S01]  /*a2e0*/  FADD.FTZ R164, R174, R5 ;  /* 0x00000005aea47221 */ /* 0x020fe20000010000 */
[C---:B------:R-:W-:Y:S01]  /*a2f0*/  F2FP.F16.F32.PACK_AB R200, R169.reuse, R200 ;  /* 0x000000c8a9c8723e */ /* 0x040fe200000000ff */
[----:B------:R-:W-:Y:S02]  /*a300*/  FADD.FTZ R17, R169, R178 ;  /* 0x000000b2a9117221 */ /* 0x000fe40000010000 */
[----:B--2---:R-:W-:Y:S01]  /*a310*/  FADD.FTZ R5, R197, R164 ;  /* 0x000000a4c5057221 */ /* 0x004fe20000010000 */
[----:B---3--:R-:W-:Y:S01]  /*a320*/  F2FP.F16.F32.PACK_AB R197, R162, R197 ;  /* 0x000000c5a2c5723e */ /* 0x008fe200000000ff */
[----:B------:R-:W-:Y:S01]  /*a330*/  FADD.FTZ R176, R202, R17 ;  /* 0x00000011cab07221 */ /* 0x000fe20000010000 */
[----:B------:R-:W2:Y:S01]  /*a340*/  MUFU.EX2 R155, R155 ;  /* 0x0000009b009b7308 */ /* 0x000ea20000000800 */
[----:B------:R-:W-:Y:S01]  /*a350*/  FADD.FTZ R164, R162, R5 ;  /* 0x00000005a2a47221 */ /* 0x000fe20000010000 */
[C---:B------:R-:W-:Y:S01]  /*a360*/  F2FP.F16.F32.PACK_AB R202, R153.reuse, R202 ;  /* 0x000000ca99ca723e */ /* 0x040fe200000000ff */
[----:B------:R-:W-:-:S02]  /*a370*/  FADD.FTZ R17, R153, R176 ;  /* 0x000000b099117221 */ /* 0x000fc40000010000 */
[----:B-1----:R-:W-:Y:S01]  /*a380*/  FADD.FTZ R5, R199, R164 ;  /* 0x000000a4c7057221 */ /* 0x002fe20000010000 */
[----:B------:R-:W-:Y:S01]  /*a390*/  F2FP.F16.F32.PACK_AB R199, R154, R199 ;  /* 0x000000c79ac7723e */ /* 0x000fe200000000ff */
[----:B------:R-:W-:Y:S01]  /*a3a0*/  FADD.FTZ R176, R196, R17 ;  /* 0x00000011c4b07221 */ /* 0x000fe20000010000 */
[----:B------:R-:W1:Y:S01]  /*a3b0*/  MUFU.EX2 R195, R158 ;  /* 0x0000009e00c37308 */ /* 0x000e620000000800 */
[C---:B------:R-:W-:Y:S02]  /*a3c0*/  F2FP.F16.F32.PACK_AB R196, R173.reuse, R196 ;  /* 0x000000c4adc4723e */ /* 0x040fe400000000ff */
[----:B------:R-:W-:-:S04]  /*a3d0*/  FADD.FTZ R17, R173, R176 ;  /* 0x000000b0ad117221 */ /* 0x000fc80000010000 */
[----:B------:R-:W-:Y:S01]  /*a3e0*/  FADD.FTZ R176, R198, R17 ;  /* 0x00000011c6b07221 */ /* 0x000fe20000010000 */
[----:B------:R-:W3:Y:S01]  /*a3f0*/  MUFU.EX2 R171, R171 ;  /* 0x000000ab00ab7308 */ /* 0x000ee20000000800 */
[C---:B------:R-:W-:Y:S02]  /*a400*/  F2FP.F16.F32.PACK_AB R198, R157.reuse, R198 ;  /* 0x000000c69dc6723e */ /* 0x040fe400000000ff */
[----:B------:R-:W-:-:S04]  /*a410*/  FADD.FTZ R17, R157, R176 ;  /* 0x000000b09d117221 */ /* 0x000fc80000010000 */
[----:B------:R-:W-:Y:S01]  /*a420*/  FADD.FTZ R166, R152, R17 ;  /* 0x0000001198a67221 */ /* 0x000fe20000010000 */
[----:B------:R-:W-:-:S03]  /*a430*/  FADD.FTZ R152, R154, R5 ;  /* 0x000000059a987221 */ /* 0x000fc60000010000 */
[----:B------:R-:W-:Y:S01]  /*a440*/  FADD.FTZ R17, R181, R166 ;  /* 0x000000a6b5117221 */ /* 0x000fe20000010000 */
[----:B----4-:R-:W-:Y:S01]  /*a450*/  FADD.FTZ R152, R193, R152 ;  /* 0x00000098c1987221 */ /* 0x010fe20000010000 */
[C---:B--2---:R-:W-:Y:S02]  /*a460*/  F2FP.F16.F32.PACK_AB R193, R155.reuse, R193 ;  /* 0x000000c19bc1723e */ /* 0x044fe400000000ff */
[----:B------:R-:W-:Y:S01]  /*a470*/  FADD.FTZ R166, R156, R17 ;  /* 0x000000119ca67221 */ /* 0x000fe20000010000 */
[----:B------:R-:W-:-:S03]  /*a480*/  FADD.FTZ R152, R155, R152 ;  /* 0x000000989b987221 */ /* 0x000fc60000010000 */
[----:B------:R-:W-:Y:S01]  /*a490*/  FADD.FTZ R17, R21, R166 ;  /* 0x000000a615117221 */ /* 0x000fe20000010000 */
[----:B-1----:R-:W-:Y:S01]  /*a4a0*/  FADD.FTZ R152, R195, R152 ;  /* 0x00000098c3987221 */ /* 0x002fe20000010000 */
[C---:B---3--:R-:W-:Y:S02]  /*a4b0*/  F2FP.F16.F32.PACK_AB R195, R171.reuse, R195 ;  /* 0x000000c3abc3723e */ /* 0x048fe400000000ff */
[----:B------:R-:W-:Y:S01]  /*a4c0*/  MOV R21, R4 ;  /* 0x0000000400157202 */ /* 0x000fe20000000f00 */
[----:B------:R-:W-:Y:S01]  /*a4d0*/  FADD.FTZ R5, R171, R152 ;  /* 0x00000098ab057221 */ /* 0x000fe20000010000 */
[----:B------:R-:W-:Y:S06]  /*a4e0*/  @P2 BRA `(.L_x_1971) ;  /* 0xffffffbc00802947 */ /* 0x000fec000383ffff */
[----:B------:R-:W-:-:S05]  /*a4f0*/  UMOV UR47, UR45 ;  /* 0x0000002d002f7c82 */ /* 0x000fca0008000000 */
.L_x_1962:
[----:B------:R-:W-:-:S13]  /*a500*/  ISETP.LE.AND P2, PT, RZ, UR47, PT ;  /* 0x0000002fff007c0c */ /* 0x000fda000bf43270 */
[----:B------:R-:W-:Y:S05]  /*a510*/  @!P2 BRA `(.L_x_1972) ;  /* 0x0000003c000ca947 */ /* 0x000fea0003800000 */
[----:B------:R-:W-:Y:S01]  /*a520*/  R2UR UR61, R16 ;  /* 0x00000000103d72ca */ /* 0x000fe200000e0000 */
[----:B------:R-:W-:Y:S01]  /*a530*/  IMAD.MOV.U32 R21, RZ, RZ, R4 ;  /* 0x000000ffff157224 */ /* 0x000fe200078e0004 */
[----:B------:R-:W-:Y:S01]  /*a540*/  MOV R20, R3 ;  /* 0x0000000300147202 */ /* 0x000fe20000000f00 */
[----:B------:R-:W-:Y:S01]  /*a550*/  UMOV UR45, UR46 ;  /* 0x0000002e002d7c82 */ /* 0x000fe20008000000 */
[----:B------:R-:W-:-:S11]  /*a560*/  ULDC UR41, c[0x0][0x9d8] ;  /* 0x0002760000297ab9 */ /* 0x000fd60000000800 */
.L_x_1981:
[----:B------:R-:W-:-:S04]  /*a570*/  UIADD3 UR46, UR45, 0x1, URZ ;  /* 0x000000012d2e7890 */ /* 0x000fc8000fffe03f */
[----:B------:R-:W-:-:S04]  /*a580*/  UISETP.NE.AND UP0, UPT, UR46, 0x2, UPT ;  /* 0x000000022e00788c */ /* 0x000fc8000bf05270 */
[----:B------:R-:W-:Y:S02]  /*a590*/  USEL UR4, URZ, 0x1, UP0 ;  /* 0x000000013f047887 */ /* 0x000fe40008000000 */
[----:B------:R-:W-:Y:S02]  /*a5a0*/  USEL UR46, UR46, URZ, UP0 ;  /* 0x0000003f2e2e7287 */ /* 0x000fe40008000000 */
[----:B------:R-:W-:-:S06]  /*a5b0*/  ULOP3.LUT UR4, UR61, UR4, URZ, 0x3c, !UPT ;  /* 0x000000043d047292 */ /* 0x000fcc000f8e3c3f */
[----:B------:R-:W-:Y:S01]  /*a5c0*/  MOV R16, UR4 ;  /* 0x0000000400107c02 */ /* 0x000fe20008000f00 */
[----:B------:R-:W-:Y:S06]  /*a5d0*/  @!P0 BRA `(.L_x_1973) ;  /* 0x0000000000048947 */ /* 0x000fec0003800000 */
[----:B------:R-:W-:Y:S01]  /*a5e0*/  BPT.TRAP 0x1 ;  /* 0x000000040000795c */ /* 0x000fe20000300000 */
.L_x_1973:
[----:B------:R-:W-:Y:S01]  /*a5f0*/  R2UR UR5, R16 ;  /* 0x00000000100572ca */ /* 0x000fe200000e0000 */
[----:B------:R-:W-:-:S12]  /*a600*/  ULEA UR4, UR46, UR60, 0x3 ;  /* 0x0000003c2e047291 */ /* 0x000fd8000f8e183f */
[----:B------:R-:W-:-:S05]  /*a610*/  IMAD.U32 R3, RZ, RZ, UR5 ;  /* 0x00000005ff037e24 */ /* 0x000fca000f8e00ff */
[----:B------:R-:W-:-:S04]  /*a620*/  SHF.L.U32 R3, R3, 0x1f, RZ ;  /* 0x0000001f03037819 */ /* 0x000fc800000006ff */
[----:B------:R1:W2:Y:S01]  /*a630*/  SYNCS.PHASECHK.TRANS64.TRYWAIT P2, [UR4+0x38830], R3 ;  /* 0x03883003ff0075a7 */ /* 0x0002a20008040144 */
[----:B------:R-:W-:Y:S05]  /*a640*/  @!P0 BRA `(.L_x_1974) ;  /* 0x0000000000048947 */ /* 0x000fea0003800000 */
[----:B------:R-:W-:Y:S01]  /*a650*/  BPT.TRAP 0x1 ;  /* 0x000000040000795c */ /* 0x000fe20000300000 */
.L_x_1974:
[----:B--2---:R-:W-:Y:S05]  /*a660*/  @P2 BRA `(.L_x_1975) ;  /* 0x0000000000082947 */ /* 0x004fea0003800000 */
[----:B------:R-:W2:Y:S02]  /*a670*/  SYNCS.PHASECHK.TRANS64.TRYWAIT P2, [UR4+0x38830], R3 ;  /* 0x03883003ff0075a7 */ /* 0x000ea40008040144 */
[----:B--2---:R-:W-:Y:S05]  /*a680*/  @!P2 BRA `(.L_x_1976) ;  /* 0x000000a00020a947 */ /* 0x004fea0003800000 */
.L_x_1975:
        /* <DEDUP_REMOVED lines=604> */
.L_x_1977:
[----:B------:R-:W-:Y:S01]  /*cc50*/  ULEA UR5, UR45, UR60, 0x3 ;  /* 0x0000003c2d057291 */ /* 0x000fe2000f8e183f */
[----:B------:R-:W-:-:S04]  /*cc60*/  MOV R0, UR61 ;  /* 0x0000003d00007c02 */ /* 0x000fc80008000f00 */
[----:B------:R-:W-:-:S04]  /*cc70*/  SHF.L.U32 R0, R0, 0x1f, RZ ;  /* 0x0000001f00007819 */ /* 0x000fc800000006ff */
[----:B------:R3:W4:Y:S01]  /*cc80*/  SYNCS.PHASECHK.TRANS64.TRYWAIT P2, [UR5+0x38850], R0 ;  /* 0x03885000ff0075a7 */ /* 0x0007220008040145 */
[----:B------:R-:W-:Y:S05]  /*cc90*/  @!P0 BRA `(.L_x_1978) ;  /* 0x0000000000048947 */ /* 0x000fea0003800000 */
[----:B------:R-:W-:Y:S01]  /*cca0*/  BPT.TRAP 0x1 ;  /* 0x000000040000795c */ /* 0x000fe20000300000 */
.L_x_1978:
[----:B----4-:R-:W-:Y:S05]  /*ccb0*/  @P2 BRA `(.L_x_1979) ;  /* 0x0000000000082947 */ /* 0x010fea0003800000 */
[----:B------:R-:W4:Y:S02]  /*ccc0*/  SYNCS.PHASECHK.TRANS64.TRYWAIT P2, [UR5+0x38850], R0 ;  /* 0x03885000ff0075a7 */ /* 0x000f240008040145 */
[----:B----4-:R-:W-:Y:S05]  /*ccd0*/  @!P2 BRA `(.L_x_1980) ;  /* 0x0000007800a4a947 */ /* 0x010fea0003800000 */
.L_x_1979:
[----:B------:R-:W-:Y:S01]  /*cce0*/  UIADD3 UR4, UR60, 0x400, URZ ;  /* 0x000004003c047890 */ /* 0x000fe2000fffe03f */
[----:B------:R-:W-:Y:S01]  /*ccf0*/  WARPGROUP.ARRIVE ;  /* 0x00000000000079c5 */ /* 0x000fe20000000000 */
[----:B------:R-:W-:Y:S01]  /*cd00*/  UMOV UR7, 0x40000040 ;  /* 0x4000004000077882 */ /* 0x000fe20000000000 */
[----:B------:R-:W-:Y:S01]  /*cd10*/  FMUL.FTZ R2, R184, UR41 ;  /* 0x00000029b8027c20 */ /* 0x000fe20008410000 */
[----:B------:R-:W-:Y:S01]  /*cd20*/  USHF.R.U32.HI UR4, URZ, 0x4, UR4 ;  /* 0x000000043f047899 */ /* 0x000fe20008011604 */
[----:B-12---:R-:W-:Y:S01]  /*cd30*/  FMUL.FTZ R3, R185, UR41 ;  /* 0x00000029b9037c20 */ /* 0x006fe20008410000 */
[----:B------:R-:W-:Y:S01]  /*cd40*/  FMUL.FTZ R184, R187, UR41 ;  /* 0x00000029bbb87c20 */ /* 0x000fe20008410000 */
[----:B------:R-:W-:Y:S01]  /*cd50*/  FMUL.FTZ R187, R188, UR41 ;  /* 0x00000029bcbb7c20 */ /* 0x000fe20008410000 */
[----:B------:R-:W-:Y:S01]  /*cd60*/  ULOP3.LUT UR4, UR4, 0x3fff, URZ, 0xc0, !UPT ;  /* 0x00003fff04047892 */ /* 0x000fe2000f8ec03f */
[----:B------:R-:W3:Y:S01]  /*cd70*/  MUFU.TANH R2, R2 ;  /* 0x0000000200027308 */ /* 0x000ee20000002400 */
[----:B------:R-:W-:Y:S01]  /*cd80*/  FMUL.FTZ R188, R189, UR41 ;  /* 0x00000029bdbc7c20 */ /* 0x000fe20008410000 */
[----:B------:R-:W-:Y:S01]  /*cd90*/  FMUL.FTZ R185, R186, UR41 ;  /* 0x00000029bab97c20 */ /* 0x000fe20008410000 */
[----:B------:R-:W-:Y:S01]  /*cda0*/  ULOP3.LUT UR4, UR4, 0x2800000, URZ, 0xfc, !UPT ;  /* 0x0280000004047892 */ /* 0x000fe2000f8efc3f */
[----:B------:R-:W-:Y:S01]  /*cdb0*/  FMUL.FTZ R186, R190, UR41 ;  /* 0x00000029beba7c20 */ /* 0x000fe20008410000 */
[----:B------:R-:W-:Y:S01]  /*cdc0*/  FMUL.FTZ R190, R176, UR41 ;  /* 0x00000029b0be7c20 */ /* 0x000fe20008410000 */
[----:B------:R-:W-:Y:S01]  /*cdd0*/  FMUL.FTZ R177, R177, UR41 ;  /* 0x00000029b1b17c20 */ /* 0x000fe20008410000 */
[----:B------:R-:W-:Y:S01]  /*cde0*/  UIMAD UR10, UR45, 0xa00, UR4 ;  /* 0x00000a002d0a78a4 */ /* 0x000fe2000f8e0204 */
[----:B------:R-:W1:Y:S01]  /*cdf0*/  MUFU.TANH R3, R3 ;  /* 0x0000000300037308 */ /* 0x000e620000002400 */
        /* <DEDUP_REMOVED lines=9> */
[----:B------:R-:W2:Y:S01]  /*ce90*/  MUFU.TANH R187, R187 ;  /* 0x000000bb00bb7308 */ /* 0x000ea20000002400 */
[----:B------:R-:W-:Y:S01]  /*cea0*/  UMOV UR7, 0x40000040 ;  /* 0x4000004000077882 */ /* 0x000fe20000000000 */
[----:B---3--:R-:W-:Y:S01]  /*ceb0*/  FMNMX.FTZ R0, R2, R21, !PT ;  /* 0x0000001502007209 */ /* 0x008fe20007810000 */
[----:B------:R-:W-:Y:S01]  /*cec0*/  FMUL.FTZ R168, R169, UR41 ;  /* 0x00000029a9a87c20 */ /* 0x000fe20008410000 */
[----:B------:R-:W-:Y:S01]  /*ced0*/  FMUL.FTZ R169, R172, UR41 ;  /* 0x00000029aca97c20 */ /* 0x000fe20008410000 */
[----:B------:R-:W-:Y:S01]  /*cee0*/  FMUL.FTZ R172, R173, UR41 ;  /* 0x00000029adac7c20 */ /* 0x000fe20008410000 */
[----:B------:R-:W-:Y:S01]  /*cef0*/  FMUL.FTZ R160, R160, UR41 ;  /* 0x00000029a0a07c20 */ /* 0x000fe20008410000 */
[----:B-1----:R-:W-:Y:S01]  /*cf00*/  FMNMX.FTZ R0, R3, R0, !PT ;  /* 0x0000000003007209 */ /* 0x002fe20007810000 */
        /* <DEDUP_REMOVED lines=9> */
[----:B--2---:R-:W-:Y:S01]  /*cfa0*/  FMNMX.FTZ R173, R187, R0, !PT ;  /* 0x00000000bbad7209 */ /* 0x004fe20007810000 */
[----:B------:R-:W-:Y:S01]  /*cfb0*/  FMUL.FTZ R170, R170, UR41 ;  /* 0x00000029aaaa7c20 */ /* 0x000fe20008410000 */
[----:B------:R-:W-:Y:S01]  /*cfc0*/  ULDC UR11, c[0x0][0x988] ;  /* 0x00026200000b7ab9 */ /* 0x000fe20000000800 */
[----:B------:R-:W-:Y:S01]  /*cfd0*/  FMUL.FTZ R171, R171, UR41 ;  /* 0x00000029abab7c20 */ /* 0x000fe20008410000 */
[----:B------:R-:W-:Y:S01]  /*cfe0*/  UMOV UR4, UR11 ;  /* 0x0000000b00047c82 */ /* 0x000fe20008000000 */
[----:B------:R-:W-:Y:S01]  /*cff0*/  FMUL.FTZ R174, R174, UR41 ;  /* 0x00000029aeae7c20 */ /* 0x000fe20008410000 */
[----:B------:R-:W-:Y:S01]  /*d000*/  FMUL.FTZ R175, R175, UR41 ;  /* 0x00000029afaf7c20 */ /* 0x000fe20008410000 */
[----:B------:R-:W2:Y:S01]  /*d010*/  MUFU.TANH R177, R177 ;  /* 0x000000b100b17308 */ /* 0x000ea20000002400 */
[----:B-1----:R-:W-:Y:S01]  /*d020*/  FMNMX.FTZ R173, R188, R173, !PT ;  /* 0x000000adbcad7209 */ /* 0x002fe20007810000 */
[----:B------:R-:W-:Y:S01]  /*d030*/  FMUL.FTZ R162, R162, UR41 ;  /* 0x00000029a2a27c20 */ /* 0x000fe20008410000 */
[----:B------:R-:W-:Y:S01]  /*d040*/  FMUL.FTZ R163, R163, UR41 ;  /* 0x00000029a3a37c20 */ /* 0x000fe20008410000 */
[----:B------:R-:W-:Y:S01]  /*d050*/  FMUL.FTZ R166, R166, UR41 ;  /* 0x00000029a6a67c20 */ /* 0x000fe20008410000 */
[----:B------:R-:W-:Y:S01]  /*d060*/  FMUL.FTZ R167, R167, UR41 ;  /* 0x00000029a7a77c20 */ /* 0x000fe20008410000 */
[----:B------:R-:W-:Y:S01]  /*d070*/  FMUL.FTZ R154, R154, UR41 ;  /* 0x000000299a9a7c20 */ /* 0x000fe20008410000 */
[----:B------:R-:W-:Y:S01]  /*d080*/  FMUL.FTZ R155, R155, UR41 ;  /* 0x000000299b9b7c20 */ /* 0x000fe20008410000 */
[----:B------:R-:W1:Y:S01]  /*d090*/  MUFU.TANH R180, R180 ;  /* 0x000000b400b47308 */ /* 0x000e620000002400 */
[----:B---3--:R-:W-:Y:S01]  /*d0a0*/  FMNMX.FTZ R0, R190, R173, !PT ;  /* 0x000000adbe007209 */ /* 0x008fe20007810000 */
[----:B------:R-:W-:Y:S01]  /*d0b0*/  FMUL.FTZ R158, R158, UR41 ;  /* 0x000000299e9e7c20 */ /* 0x000fe20008410000 */
[----:B------:R-:W-:Y:S01]  /*d0c0*/  FMUL.FTZ R159, R159, UR41 ;  /* 0x000000299f9f7c20 */ /* 0x000fe20008410000 */
[----:B------:R-:W-:Y:S01]  /*d0d0*/  ISETP.LT.AND P2, PT, RZ, UR47, PT ;  /* 0x0000002fff007c0c */ /* 0x000fe2000bf41270 */
[----:B------:R-:W-:Y:S01]  /*d0e0*/  UMOV UR45, UR46 ;  /* 0x0000002e002d7c82 */ /* 0x000fe20008000000 */
[----:B------:R-:W-:-:S02]  /*d0f0*/  R2UR UR61, R16 ;  /* 0x00000000103d72ca */ /* 0x000fc400000e0000 */
[----:B------:R-:W3:Y:S01]  /*d100*/  MUFU.TANH R181, R181 ;  /* 0x000000b500b57308 */ /* 0x000ee20000002400 */
[----:B--2---:R-:W-:-:S07]  /*d110*/  FMNMX.FTZ R173, R177, R0, !PT ;  /* 0x00000000b1ad7209 */ /* 0x004fce0007810000 */
[----:B------:R-:W2:Y:S01]  /*d120*/  MUFU.TANH R182, R182 ;  /* 0x000000b600b67308 */ /* 0x000ea20000002400 */
[----:B-1----:R-:W-:-:S07]  /*d130*/  FMNMX.FTZ R0, R180, R173, !PT ;  /* 0x000000adb4007209 */ /* 0x002fce0007810000 */
[----:B------:R-:W1:Y:S01]  /*d140*/  MUFU.TANH R168, R168 ;  /* 0x000000a800a87308 */ /* 0x000e620000002400 */
[----:B---3--:R-:W-:-:S07]  /*d150*/  FMNMX.FTZ R173, R181, R0, !PT ;  /* 0x00000000b5ad7209 */ /* 0x008fce0007810000 */
        /* <DEDUP_REMOVED lines=9> */
[----:B-1----:R-:W-:Y:S01]  /*d1f0*/  FMNMX.FTZ R0, R160, R173, !PT ;  /* 0x000000ada0007209 */ /* 0x002fe20007810000 */
[----:B------:R-:W-:-:S06]  /*d200*/  FMUL.FTZ R173, R157, UR41 ;  /* 0x000000299dad7c20 */ /* 0x000fcc0008410000 */
[----:B------:R-:W1:Y:S01]  /*d210*/  MUFU.TANH R165, R165 ;  /* 0x000000a500a57308 */ /* 0x000e620000002400 */
[----:B---3--:R-:W-:-:S07]  /*d220*/  FMNMX.FTZ R157, R161, R0, !PT ;  /* 0x00000000a19d7209 */ /* 0x008fce0007810000 */
[----:B------:R-:W3:Y:S01]  /*d230*/  MUFU.TANH R152, R152 ;  /* 0x0000009800987308 */ /* 0x000ee20000002400 */
[----:B--2---:R-:W-:Y:S01]  /*d240*/  FMNMX.FTZ R0, R164, R157, !PT ;  /* 0x0000009da4007209 */ /* 0x004fe20007810000 */
[----:B------:R-:W-:-:S06]  /*d250*/  FMUL.FTZ R157, R183, UR41 ;  /* 0x00000029b79d7c20 */ /* 0x000fcc0008410000 */
        /* <DEDUP_REMOVED lines=9> */
[----:B---3--:R-:W-:-:S05]  /*d2f0*/  FMNMX.FTZ R0, R173, R0, !PT ;  /* 0x00000000ad007209 */ /* 0x008fca0007810000 */
[----:B------:R-:W3:Y:S02]  /*d300*/  SHFL.BFLY PT, R183, R0, 0x2, 0x1f ;  /* 0x0c401f0000b77f89 */ /* 0x000ee400000e0000 */
[----:B------:R-:W4:Y:S08]  /*d310*/  MUFU.TANH R186, R186 ;  /* 0x000000ba00ba7308 */ /* 0x000f300000002400 */
[----:B------:R-:W5:Y:S08]  /*d320*/  MUFU.TANH R189, R189 ;  /* 0x000000bd00bd7308 */ /* 0x000f700000002400 */
[----:B------:R-:W5:Y:S01]  /*d330*/  MUFU.TANH R176, R176 ;  /* 0x000000b000b07308 */ /* 0x000f620000002400 */
[----:B---3--:R-:W-:-:S07]  /*d340*/  FMNMX.FTZ R183, R0, R183, !PT ;  /* 0x000000b700b77209 */ /* 0x008fce0007810000 */
[----:B------:R-:W3:Y:S01]  /*d350*/  MUFU.TANH R178, R178 ;  /* 0x000000b200b27308 */ /* 0x000ee20000002400 */
[----:B------:R-:W2:Y:S07]  /*d360*/  SHFL.BFLY PT, R4, R183, 0x1, 0x1f ;  /* 0x0c201f00b7047f89 */ /* 0x000eae00000e0000 */
[----:B------:R-:W3:Y:S08]  /*d370*/  MUFU.TANH R179, R179 ;  /* 0x000000b300b37308 */ /* 0x000ef00000002400 */
[----:B------:R-:W3:Y:S08]  /*d380*/  MUFU.TANH R157, R157 ;  /* 0x0000009d009d7308 */ /* 0x000ef00000002400 */
[----:B------:R-:W3:Y:S01]  /*d390*/  MUFU.TANH R170, R170 ;  /* 0x000000aa00aa7308 */ /* 0x000ee20000002400 */
[----:B--2---:R-:W-:-:S02]  /*d3a0*/  FMNMX.FTZ R4, R183, R4, !PT ;  /* 0x00000004b7047209 */ /* 0x004fc40007810000 */
[----:B------:R-:W-:-:S03]  /*d3b0*/  FMNMX.FTZ R183, R185, R20, !PT ;  /* 0x00000014b9b77209 */ /* 0x000fc60007810000 */
[----:B------:R-:W-:Y:S01]  /*d3c0*/  FADD.FTZ R0, -R4, R21 ;  /* 0x0000001504007221 */ /* 0x000fe20000010100 */
[----:B-1----:R-:W-:Y:S01]  /*d3d0*/  FMNMX.FTZ R183, R184, R183, !PT ;  /* 0x000000b7b8b77209 */ /* 0x002fe20007810000 */
[----:B------:R-:W1:Y:S02]  /*d3e0*/  MUFU.TANH R171, R171 ;  /* 0x000000ab00ab7308 */ /* 0x000e640000002400 */
[----:B------:R-:W-:-:S06]  /*d3f0*/  FMUL.FTZ R0, R0, UR4 ;  /* 0x0000000400007c20 */ /* 0x000fcc0008410000 */
[----:B------:R-:W2:Y:S08]  /*d400*/  MUFU.TANH R174, R174 ;  /* 0x000000ae00ae7308 */ /* 0x000eb00000002400 */
[----:B------:R-:W2:Y:S08]  /*d410*/  MUFU.TANH R175, R175 ;  /* 0x000000af00af7308 */ /* 0x000eb00000002400 */
[----:B------:R-:W2:Y:S08]  /*d420*/  MUFU.TANH R162, R162 ;  /* 0x000000a200a27308 */ /* 0x000eb00000002400 */
[----:B------:R-:W2:Y:S08]  /*d430*/  MUFU.TANH R163, R163 ;  /* 0x000000a300a37308 */ /* 0x000eb00000002400 */
[----:B------:R-:W2:Y:S08]  /*d440*/  MUFU.TANH R166, R166 ;  /* 0x000000a600a67308 */ /* 0x000eb00000002400 */
[----:B------:R-:W2:Y:S01]  /*d450*/  MUFU.TANH R167, R167 ;  /* 0x000000a700a77308 */ /* 0x000ea20000002400 */
[----:B------:R-:W-:-:S02]  /*d460*/  WARPGROUP.DEPBAR.LE gsb0, 0x0 ;  /* 0x00008000000079c5 */ /* 0x000fc40000010000 */
[----:B------:R-:W-:-:S05]  /*d470*/  WARPGROUP.ARRIVE ;  /* 0x00000000000079c5 */ /* 0x000fca0000000000 */
[----:B------:R-:W2:Y:S01]  /*d480*/  MUFU.TANH R154, R154 ;  /* 0x0000009a009a7308 */ /* 0x000ea20000002400 */
[----:B------:R-:W-:Y:S01]  /*d490*/  HGMMA.64x256x16.F32 R24, R204, gdesc[UR4].tnspB, R24, gsb0 ;  /* 0x43e00004cc187df0 */ /* 0x000fe20008000818 */
[----:B------:R-:W-:Y:S01]  /*d4a0*/  UIADD3 UR6, UR10, 0x100, URZ ;  /* 0x000001000a067890 */ /* 0x000fe2000fffe03f */
[----:B------:R-:W-:-:S05]  /*d4b0*/  UMOV UR7, 0x40000040 ;  /* 0x4000004000077882 */ /* 0x000fca0000000000 */
[----:B------:R-:W2:Y:S08]  /*d4c0*/  MUFU.TANH R155, R155 ;  /* 0x0000009b009b7308 */ /* 0x000eb00000002400 */
[----:B------:R-:W2:Y:S08]  /*d4d0*/  MUFU.TANH R158, R158 ;  /* 0x0000009e009e7308 */ /* 0x000eb00000002400 */
[----:B------:R-:W2:Y:S08]  /*d4e0*/  MUFU.TANH R159, R159 ;  /* 0x0000009f009f7308 */ /* 0x000eb00000002400 */
[----:B------:R-:W-:Y:S01]  /*d4f0*/  MUFU.EX2 R0, R0 ;  /* 0x0000000000007308 */ /* 0x000fe20000000800 */
        /* <DEDUP_REMOVED lines=13> */
[----:B----4-:R-:W-:Y:S01]  /*d5d0*/  FMNMX.FTZ R196, R186, R183, !PT ;  /* 0x000000b7bac47209 */ /* 0x010fe20007810000 */
[----:B------:R-:W-:-:S03]  /*d5e0*/  FMUL.FTZ R199, R4, UR4 ;  /* 0x0000000404c77c20 */ /* 0x000fc60008410000 */
[----:B-----5:R-:W-:-:S15]  /*d5f0*/  FMNMX.FTZ R21, R189, R196, !PT ;  /* 0x000000c4bd157209 */ /* 0x020fde0007810000 */
[----:B------:R-:W-:-:S03]  /*d600*/  NOP ;  /* 0x0000000000007918 */ /* 0x000fc60000000000 */
[----:B------:R-:W-:Y:S01]  /*d610*/  HGMMA.64x256x16.F32 R24, R192, gdesc[UR4].tnspB, R24, gsb0 ;  /* 0x43e00004c0187df0 */ /* 0x000fe20008000818 */
[--C-:B------:R-:W-:Y:S01]  /*d620*/  FFMA.FTZ R183, R2, UR4, -R199.reuse ;  /* 0x0000000402b77c23 */ /* 0x100fe200080108c7 */
[--C-:B------:R-:W-:Y:S01]  /*d630*/  FFMA.FTZ R208, R3, UR4, -R199.reuse ;  /* 0x0000000403d07c23 */ /* 0x100fe200080108c7 */
[----:B------:R-:W-:Y:S01]  /*d640*/  FMNMX.FTZ R21, R176, R21, !PT ;  /* 0x00000015b0157209 */ /* 0x000fe20007810000 */
[--C-:B------:R-:W-:Y:S01]  /*d650*/  FFMA.FTZ R196, R160, UR4, -R199.reuse ;  /* 0x00000004a0c47c23 */ /* 0x100fe200080108c7 */
[--C-:B------:R-:W-:Y:S01]  /*d660*/  FFMA.FTZ R202, R169, UR4, -R199.reuse ;  /* 0x00000004a9ca7c23 */ /* 0x100fe200080108c7 */
[--C-:B------:R-:W-:Y:S01]  /*d670*/  FFMA.FTZ R169, R172, UR4, -R199.reuse ;  /* 0x00000004aca97c23 */ /* 0x100fe200080108c7 */
[----:B---3--:R-:W-:Y:S01]  /*d680*/  FMNMX.FTZ R2, R178, R21, !PT ;  /* 0x00000015b2027209 */ /* 0x008fe20007810000 */
        /* <DEDUP_REMOVED lines=15> */
[----:B-1----:R-:W-:Y:S01]  /*d780*/  FMNMX.FTZ R3, R171, R2, !PT ;  /* 0x00000002ab037209 */ /* 0x002fe20007810000 */
[--C-:B------:R-:W-:Y:S01]  /*d790*/  FFMA.FTZ R187, R161, UR4, -R199.reuse ;  /* 0x00000004a1bb7c23 */ /* 0x100fe200080108c7 */
[--C-:B------:R-:W-:Y:S01]  /*d7a0*/  FFMA.FTZ R161, R165, UR4, -R199.reuse ;  /* 0x00000004a5a17c23 */ /* 0x100fe200080108c7 */
[--C-:B------:R-:W-:Y:S01]  /*d7b0*/  FFMA.FTZ R206, R180, UR4, -R199.reuse ;  /* 0x00000004b4ce7c23 */ /* 0x100fe200080108c7 */
[----:B--2---:R-:W-:Y:S01]  /*d7c0*/  FMNMX.FTZ R2, R174, R3, !PT ;  /* 0x00000003ae027209 */ /* 0x004fe20007810000 */
[----:B------:R-:W-:Y:S01]  /*d7d0*/  MUFU.EX2 R210, R210 ;  /* 0x000000d200d27308 */ /* 0x000fe20000000800 */
[--C-:B------:R-:W-:Y:S01]  /*d7e0*/  FFMA.FTZ R200, R182, UR4, -R199.reuse ;  /* 0x00000004b6c87c23 */ /* 0x100fe200080108c7 */
[----:B------:R-:W-:Y:S01]  /*d7f0*/  FFMA.FTZ R173, R173, UR4, -R199 ;  /* 0x00000004adad7c23 */ /* 0x000fe200080108c7 */
        /* <DEDUP_REMOVED lines=12> */
[----:B------:R-:W-:-:S05]  /*d8c0*/  FMNMX.FTZ R2, R159, R2, !PT ;  /* 0x000000029f027209 */ /* 0x000fca0007810000 */
[----:B------:R-:W1:Y:S01]  /*d8d0*/  SHFL.BFLY PT, R3, R2, 0x2, 0x1f ;  /* 0x0c401f0002037f89 */ /* 0x000e6200000e0000 */
[----:B------:R-:W-:Y:S08]  /*d8e0*/  MUFU.EX2 R191, R191 ;  /* 0x000000bf00bf7308 */ /* 0x000ff00000000800 */
[----:B------:R-:W-:Y:S08]  /*d8f0*/  MUFU.EX2 R200, R200 ;  /* 0x000000c800c87308 */ /* 0x000ff00000000800 */
[----:B------:R-:W-:Y:S01]  /*d900*/  MUFU.EX2 R181, R181 ;  /* 0x000000b500b57308 */ /* 0x000fe20000000800 */
[----:B-1----:R-:W-:-:S07]  /*d910*/  FMNMX.FTZ R160, R2, R3, !PT ;  /* 0x0000000302a07209 */ /* 0x002fce0007810000 */
[----:B------:R-:W-:Y:S01]  /*d920*/  MUFU.EX2 R202, R202 ;  /* 0x000000ca00ca7308 */ /* 0x000fe20000000800 */
[----:B------:R-:W1:Y:S07]  /*d930*/  SHFL.BFLY PT, R3, R160, 0x1, 0x1f ;  /* 0x0c201f00a0037f89 */ /* 0x000e6e00000e0000 */
[----:B------:R-:W-:Y:S08]  /*d940*/  MUFU.EX2 R169, R169 ;  /* 0x000000a900a97308 */ /* 0x000ff00000000800 */
[----:B------:R-:W-:Y:S08]  /*d950*/  MUFU.EX2 R196, R196 ;  /* 0x000000c400c47308 */ /* 0x000ff00000000800 */
[----:B------:R-:W-:Y:S01]  /*d960*/  MUFU.EX2 R187, R187 ;  /* 0x000000bb00bb7308 */ /* 0x000fe20000000800 */
[----:B-1----:R-:W-:-:S07]  /*d970*/  FMNMX.FTZ R3, R160, R3, !PT ;  /* 0x00000003a0037209 */ /* 0x002fce0007810000 */
        /* <DEDUP_REMOVED lines=12> */
[----:B------:R-:W-:Y:S01]  /*da40*/  @!P1 LEA R157, R157, UR60, 0x3 ;  /* 0x0000003c9d9d9c11 */ /* 0x000fe2000f8e18ff */
[--C-:B------:R-:W-:Y:S01]  /*da50*/  FFMA.FTZ R168, R178, UR4, -R156.reuse ;  /* 0x00000004b2a87c23 */ /* 0x100fe2000801089c */
[--C-:B------:R-:W-:Y:S01]  /*da60*/  FFMA.FTZ R207, R179, UR4, -R156.reuse ;  /* 0x00000004b3cf7c23 */ /* 0x100fe2000801089c */
[--C-:B------:R-:W-:Y:S01]  /*da70*/  FFMA.FTZ R201, R170, UR4, -R156.reuse ;  /* 0x00000004aac97c23 */ /* 0x100fe2000801089c */
[----:B------:R-:W-:Y:S01]  /*da80*/  @!P1 IADD3 R157, R157, 0x38840, RZ ;  /* 0x000388409d9d9810 */ /* 0x000fe20007ffe0ff */
[----:B------:R-:W1:Y:S01]  /*da90*/  MUFU.EX2 R209, R209 ;  /* 0x000000d100d17308 */ /* 0x000e620000000800 */
[--C-:B------:R-:W-:Y:S01]  /*daa0*/  FFMA.FTZ R199, R166, UR4, -R156.reuse ;  /* 0x00000004a6c77c23 */ /* 0x100fe2000801089c */
[--C-:B------:R-:W-:Y:S01]  /*dab0*/  FFMA.FTZ R170, R171, UR4, -R156.reuse ;  /* 0x00000004abaa7c23 */ /* 0x100fe2000801089c */
[----:B------:R-:W-:Y:S01]  /*dac0*/  @!P1 PRMT R157, RZ, 0x654, R157 ;  /* 0x00000654ff9d9816 */ /* 0x000fe2000000009d */
[--C-:B------:R-:W-:Y:S01]  /*dad0*/  FFMA.FTZ R203, R174, UR4, -R156.reuse ;  /* 0x00000004aecb7c23 */ /* 0x100fe2000801089c */
[--C-:B------:R-:W-:Y:S01]  /*dae0*/  FFMA.FTZ R174, R175, UR4, -R156.reuse ;  /* 0x00000004afae7c23 */ /* 0x100fe2000801089c */
[--C-:B------:R-:W-:Y:S01]  /*daf0*/  FFMA.FTZ R167, R167, UR4, -R156.reuse ;  /* 0x00000004a7a77c23 */ /* 0x100fe2000801089c */
[--C-:B------:R-:W-:Y:S01]  /*db00*/  FFMA.FTZ R155, R155, UR4, -R156.reuse ;  /* 0x000000049b9b7c23 */ /* 0x100fe2000801089c */
[----:B------:R-:W2:Y:S01]  /*db10*/  MUFU.EX2 R160, R160 ;  /* 0x000000a000a07308 */ /* 0x000ea20000000800 */
[----:B------:R-:W-:Y:S01]  /*db20*/  FFMA.FTZ R158, R158, UR4, -R156 ;  /* 0x000000049e9e7c23 */ /* 0x000fe2000801089c */
[----:B------:R-:W-:Y:S01]  /*db30*/  IMAD.U32 R171, RZ, RZ, UR5 ;  /* 0x00000005ffab7e24 */ /* 0x000fe2000f8e00ff */
[----:B------:R-:W-:-:S04]  /*db40*/  UIADD3 UR5, UR47, -0x1, URZ ;  /* 0xffffffff2f057890 */ /* 0x000fc8000fffe03f */
[----:B------:R-:W-:Y:S01]  /*db50*/  @!P1 IADD3 R171, R171, 0x38860, RZ ;  /* 0x00038860abab9810 */ /* 0x000fe20007ffe0ff */
[----:B------:R-:W-:Y:S01]  /*db60*/  MUFU.EX2 R211, R211 ;  /* 0x000000d300d37308 */ /* 0x000fe20000000800 */
[----:B-1----:R-:W-:Y:S01]  /*db70*/  FFMA.FTZ R165, R2, R5, R209 ;  /* 0x0000000502a57223 */ /* 0x002fe200000100d1 */
[----:B------:R-:W-:Y:S01]  /*db80*/  UMOV UR47, UR5 ;  /* 0x00000005002f7c82 */ /* 0x000fe20008000000 */
[----:B------:R-:W-:-:S05]  /*db90*/  @!P1 PRMT R171, RZ, 0x654, R171 ;  /* 0x00000654ffab9816 */ /* 0x000fca00000000ab */
[----:B------:R-:W-:Y:S01]  /*dba0*/  MUFU.EX2 R164, R164 ;  /* 0x000000a400a47308 */ /* 0x000fe20000000800 */
[C---:B--2---:R-:W-:Y:S01]  /*dbb0*/  FADD.FTZ R176, R160.reuse, R165 ;  /* 0x000000a5a0b07221 */ /* 0x044fe20000010000 */
[----:B------:R-:W-:-:S06]  /*dbc0*/  F2FP.F16.F32.PACK_AB R209, R160, R209 ;  /* 0x000000d1a0d1723e */ /* 0x000fcc00000000ff */
        /* <DEDUP_REMOVED lines=11> */
[----:B------:R-:W1:Y:S01]  /*dc80*/  MUFU.EX2 R152, R152 ;  /* 0x0000009800987308 */ /* 0x000e620000000800 */
[----:B------:R-:W-:-:S02]  /*dc90*/  WARPGROUP.DEPBAR.LE gsb0, 0x0 ;  /* 0x00008000000079c5 */ /* 0x000fc40000010000 */
[----:B------:R2:W-:Y:S05]  /*dca0*/  @!P1 SYNCS.ARRIVE.TRANS64.RED.A1T0 RZ, [R157+URZ], RZ ;  /* 0x000000ff9dff99a7 */ /* 0x0005ea000810043f */
[----:B------:R-:W-:Y:S01]  /*dcb0*/  MUFU.EX2 R155, R155 ;  /* 0x0000009b009b7308 */ /* 0x000fe20000000800 */
[----:B--2---:R-:W-:Y:S01]  /*dcc0*/  FFMA.FTZ R157, R0, R17, R183 ;  /* 0x00000011009d7223 */ /* 0x004fe200000100b7 */
[--C-:B------:R-:W-:Y:S01]  /*dcd0*/  FFMA.FTZ R17, R162, UR4, -R156.reuse ;  /* 0x00000004a2117c23 */ /* 0x100fe2000801089c */
[----:B------:R-:W-:-:S05]  /*dce0*/  FFMA.FTZ R162, R163, UR4, -R156 ;  /* 0x00000004a3a27c23 */ /* 0x000fca000801089c */
[----:B------:R-:W-:Y:S01]  /*dcf0*/  MUFU.EX2 R153, R153 ;  /* 0x0000009900997308 */ /* 0x000fe20000000800 */
[----:B------:R-:W-:Y:S01]  /*dd00*/  FADD.FTZ R157, R208, R157 ;  /* 0x0000009dd09d7221 */ /* 0x000fe20000010000 */
[----:B-1----:R-:W-:Y:S01]  /*dd10*/  F2FP.F16.F32.PACK_AB R192, R152, R21 ;  /* 0x0000001598c0723e */ /* 0x002fe200000000ff */
[----:B------:R1:W-:Y:S01]  /*dd20*/  @!P1 SYNCS.ARRIVE.TRANS64.RED.A1T0 RZ, [R171+URZ], RZ ;  /* 0x000000ffabff99a7 */ /* 0x0003e2000810043f */
[----:B------:R-:W-:Y:S01]  /*dd30*/  F2FP.F16.F32.PACK_AB R208, R208, R183 ;  /* 0x000000b7d0d0723e */ /* 0x000fe200000000ff */
[----:B------:R-:W-:Y:S01]  /*dd40*/  FADD.FTZ R178, R210, R157 ;  /* 0x0000009dd2b27221 */ /* 0x000fe20000010000 */
[----:B------:R-:W-:Y:S01]  /*dd50*/  FADD.FTZ R157, R211, R176 ;  /* 0x000000b0d39d7221 */ /* 0x000fe20000010000 */
[C---:B------:R-:W-:Y:S01]  /*dd60*/  F2FP.F16.F32.PACK_AB R211, R164.reuse, R211 ;  /* 0x000000d3a4d3723e */ /* 0x040fe200000000ff */
[----:B------:R2:W-:Y:S01]  /*dd70*/  MUFU.EX2 R5, R17 ;  /* 0x0000001100057308 */ /* 0x0005e20000000800 */
[C---:B------:R-:W-:Y:S01]  /*dd80*/  FADD.FTZ R163, R197.reuse, R178 ;  /* 0x000000b2c5a37221 */ /* 0x040fe20000010000 */
[----:B------:R-:W-:Y:S01]  /*dd90*/  FADD.FTZ R166, R164, R157 ;  /* 0x0000009da4a67221 */ /* 0x000fe20000010000 */
[----:B------:R-:W-:-:S02]  /*dda0*/  F2FP.F16.F32.PACK_AB R210, R197, R210 ;  /* 0x000000d2c5d2723e */ /* 0x000fc400000000ff */
[----:B------:R-:W-:Y:S01]  /*ddb0*/  FADD.FTZ R176, R204, R163 ;  /* 0x000000a3ccb07221 */ /* 0x000fe20000010000 */
[----:B------:R-:W-:Y:S01]  /*ddc0*/  FADD.FTZ R157, R205, R166 ;  /* 0x000000a6cd9d7221 */ /* 0x000fe20000010000 */
[C---:B------:R-:W-:Y:S01]  /*ddd0*/  F2FP.F16.F32.PACK_AB R204, R177.reuse, R204 ;  /* 0x000000ccb1cc723e */ /* 0x040fe200000000ff */
[----:B------:R-:W3:Y:S01]  /*dde0*/  MUFU.EX2 R162, R162 ;  /* 0x000000a200a27308 */ /* 0x000ee20000000800 */
[----:B--2---:R-:W-:Y:S01]  /*ddf0*/  FFMA.FTZ R17, R154, UR4, -R156 ;  /* 0x000000049a117c23 */ /* 0x004fe2000801089c */
[----:B------:R-:W-:Y:S01]  /*de00*/  FADD.FTZ R163, R177, R176 ;  /* 0x000000b0b1a37221 */ /* 0x000fe20000010000 */
[C---:B------:R-:W-:Y:S01]  /*de10*/  FADD.FTZ R154, R168.reuse, R157 ;  /* 0x0000009da89a7221 */ /* 0x040fe20000010000 */
[----:B------:R-:W-:Y:S01]  /*de20*/  FFMA.FTZ R156, R159, UR4, -R156 ;  /* 0x000000049f9c7c23 */ /* 0x000fe2000801089c */
[----:B------:R-:W-:Y:S01]  /*de30*/  F2FP.F16.F32.PACK_AB R205, R168, R205 ;  /* 0x000000cda8cd723e */ /* 0x000fe200000000ff */
[----:B------:R-:W-:Y:S01]  /*de40*/  FADD.FTZ R166, R206, R163 ;  /* 0x000000a3cea67221 */ /* 0x000fe20000010000 */
[----:B------:R-:W-:Y:S01]  /*de50*/  FADD.FTZ R157, R207, R154 ;  /* 0x0000009acf9d7221 */ /* 0x000fe20000010000 */
[----:B------:R-:W-:Y:S01]  /*de60*/  MUFU.EX2 R158, R158 ;  /* 0x0000009e009e7308 */ /* 0x000fe20000000800 */
[C---:B------:R-:W-:Y:S01]  /*de70*/  F2FP.F16.F32.PACK_AB R206, R191.reuse, R206 ;  /* 0x000000cebfce723e */ /* 0x040fe200000000ff */
[----:B------:R-:W-:Y:S01]  /*de80*/  FADD.FTZ R159, R191, R166 ;  /* 0x000000a6bf9f7221 */ /* 0x000fe20000010000 */
[C---:B------:R-:W-:Y:S01]  /*de90*/  FADD.FTZ R166, R172.reuse, R157 ;  /* 0x0000009daca67221 */ /* 0x040fe20000010000 */
[----:B------:R-:W-:-:S02]  /*dea0*/  F2FP.F16.F32.PACK_AB R207, R172, R207 ;  /* 0x000000cfaccf723e */ /* 0x000fc400000000ff */
[----:B------:R-:W-:Y:S01]  /*deb0*/  FADD.FTZ R176, R200, R159 ;  /* 0x0000009fc8b07221 */ /* 0x000fe20000010000 */
[----:B------:R-:W-:Y:S01]  /*dec0*/  FADD.FTZ R157, R201, R166 ;  /* 0x000000a6c99d7221 */ /* 0x000fe20000010000 */
[----:B------:R-:W2:Y:S01]  /*ded0*/  MUFU.EX2 R154, R167 ;  /* 0x000000a7009a7308 */ /* 0x000ea20000000800 */
[----:B---3--:R-:W-:Y:S01]  /*dee0*/  F2FP.F16.F32.PACK_AB R197, R162, R5 ;  /* 0x00000005a2c5723e */ /* 0x008fe200000000ff */
[C---:B------:R-:W-:Y:S01]  /*def0*/  FADD.FTZ R159, R181.reuse, R176 ;  /* 0x000000b0b59f7221 */ /* 0x040fe20000010000 */
[----:B------:R-:W-:Y:S01]  /*df00*/  FADD.FTZ R160, R170, R157 ;  /* 0x0000009daaa07221 */ /* 0x000fe20000010000 */
[----:B------:R-:W-:Y:S02]  /*df10*/  F2FP.F16.F32.PACK_AB R200, R181, R200 ;  /* 0x000000c8b5c8723e */ /* 0x000fe400000000ff */
[----:B------:R-:W-:Y:S01]  /*df20*/  FADD.FTZ R164, R202, R159 ;  /* 0x0000009fcaa47221 */ /* 0x000fe20000010000 */
[----:B------:R-:W-:Y:S01]  /*df30*/  FADD.FTZ R157, R203, R160 ;  /* 0x000000a0cb9d7221 */ /* 0x000fe20000010000 */
[----:B------:R3:W4:Y:S01]  /*df40*/  MUFU.EX2 R166, R17 ;  /* 0x0000001100a67308 */ /* 0x0007220000000800 */
[----:B------:R-:W-:Y:S01]  /*df50*/  F2FP.F16.F32.PACK_AB R201, R170, R201 ;  /* 0x000000c9aac9723e */ /* 0x000fe200000000ff */
[C---:B------:R-:W-:Y:S01]  /*df60*/  FADD.FTZ R159, R169.reuse, R164 ;  /* 0x000000a4a99f7221 */ /* 0x040fe20000010000 */
[----:B------:R-:W-:Y:S01]  /*df70*/  FADD.FTZ R160, R174, R157 ;  /* 0x0000009daea07221 */ /* 0x000fe20000010000 */
[----:B------:R-:W-:-:S02]  /*df80*/  F2FP.F16.F32.PACK_AB R202, R169, R202 ;  /* 0x000000caa9ca723e */ /* 0x000fc400000000ff */
[----:B------:R-:W-:Y:S01]  /*df90*/  FADD.FTZ R164, R196, R159 ;  /* 0x0000009fc4a47221 */ /* 0x000fe20000010000 */
[----:B------:R-:W-:Y:S01]  /*dfa0*/  F2FP.F16.F32.PACK_AB R203, R174, R203 ;  /* 0x000000cbaecb723e */ /* 0x000fe200000000ff */
[----:B------:R-:W5:Y:S01]  /*dfb0*/  MUFU.EX2 R20, R173 ;  /* 0x000000ad00147308 */ /* 0x000f620000000800 */
[----:B---3--:R-:W-:Y:S01]  /*dfc0*/  FADD.FTZ R17, R5, R160 ;  /* 0x000000a005117221 */ /* 0x008fe20000010000 */
[C---:B------:R-:W-:Y:S01]  /*dfd0*/  FADD.FTZ R157, R187.reuse, R164 ;  /* 0x000000a4bb9d7221 */ /* 0x040fe20000010000 */
[----:B------:R-:W-:Y:S02]  /*dfe0*/  F2FP.F16.F32.PACK_AB R196, R187, R196 ;  /* 0x000000c4bbc4723e */ /* 0x000fe400000000ff */
[----:B------:R-:W-:Y:S01]  /*dff0*/  FADD.FTZ R160, R162, R17 ;  /* 0x00000011a2a07221 */ /* 0x000fe20000010000 */
[----:B------:R-:W-:Y:S01]  /*e000*/  FADD.FTZ R164, R198, R157 ;  /* 0x0000009dc6a47221 */ /* 0x000fe20000010000 */
[----:B------:R-:W-:Y:S01]  /*e010*/  F2FP.F16.F32.PACK_AB R198, R161, R198 ;  /* 0x000000c6a1c6723e */ /* 0x000fe200000000ff */
[----:B------:R-:W3:Y:S01]  /*e020*/  MUFU.EX2 R156, R156 ;  /* 0x0000009c009c7308 */ /* 0x000ee20000000800 */
[----:B------:R-:W-:Y:S01]  /*e030*/  FADD.FTZ R17, R199, R160 ;  /* 0x000000a0c7117221 */ /* 0x000fe20000010000 */
[----:B------:R-:W-:Y:S01]  /*e040*/  FADD.FTZ R164, R161, R164 ;  /* 0x000000a4a1a47221 */ /* 0x000fe20000010000 */
[----:B--2---:R-:W-:-:S02]  /*e050*/  F2FP.F16.F32.PACK_AB R199, R154, R199 ;  /* 0x000000c79ac7723e */ /* 0x004fc400000000ff */
[----:B------:R-:W-:Y:S01]  /*e060*/  FADD.FTZ R17, R154, R17 ;  /* 0x000000119a117221 */ /* 0x000fe20000010000 */
[----:B------:R-:W-:Y:S01]  /*e070*/  FADD.FTZ R5, R21, R164 ;  /* 0x000000a415057221 */ /* 0x000fe20000010000 */
[C---:B----4-:R-:W-:Y:S02]  /*e080*/  F2FP.F16.F32.PACK_AB R193, R155.reuse, R166 ;  /* 0x000000a69bc1723e */ /* 0x050fe400000000ff */
[----:B------:R-:W-:Y:S01]  /*e090*/  FADD.FTZ R17, R166, R17 ;  /* 0x00000011a6117221 */ /* 0x000fe20000010000 */
[----:B------:R-:W-:Y:S01]  /*e0a0*/  FADD.FTZ R154, R152, R5 ;  /* 0x00000005989a7221 */ /* 0x000fe20000010000 */
[----:B-----5:R-:W-:Y:S02]  /*e0b0*/  F2FP.F16.F32.PACK_AB R194, R20, R153 ;  /* 0x0000009914c2723e */ /* 0x020fe400000000ff */
[----:B------:R-:W-:Y:S01]  /*e0c0*/  FADD.FTZ R17, R155, R17 ;  /* 0x000000119b117221 */ /* 0x000fe20000010000 */
[----:B------:R-:W-:-:S03]  /*e0d0*/  FADD.FTZ R5, R153, R154 ;  /* 0x0000009a99057221 */ /* 0x000fc60000010000 */
[----:B------:R-:W-:Y:S01]  /*e0e0*/  FADD.FTZ R21, R158, R17 ;  /* 0x000000119e157221 */ /* 0x000fe20000010000 */
[----:B------:R-:W-:Y:S01]  /*e0f0*/  FADD.FTZ R17, R20, R5 ;  /* 0x0000000514117221 */ /* 0x000fe20000010000 */
[C---:B---3--:R-:W-:Y:S01]  /*e100*/  F2FP.F16.F32.PACK_AB R195, R156.reuse, R158 ;  /* 0x0000009e9cc3723e */ /* 0x048fe200000000ff */
[----:B------:R-:W-:Y:S02]  /*e110*/  IMAD.MOV.U32 R20, RZ, RZ, R3 ;  /* 0x000000ffff147224 */ /* 0x000fe400078e0003 */
[----:B------:R-:W-:Y:S01]  /*e120*/  FADD.FTZ R5, R156, R21 ;  /* 0x000000159c057221 */ /* 0x000fe20000010000 */
[----:B------:R-:W-:Y:S01]  /*e130*/  MOV R21, R4 ;  /* 0x0000000400157202 */ /* 0x000fe20000000f00 */
[----:B-1----:R-:W-:Y:S06]  /*e140*/  @P2 BRA `(.L_x_1981) ;  /* 0xffffffc400082947 */ /* 0x002fec000383ffff */
.L_x_1972:
        /* <DEDUP_REMOVED lines=131> */
.L_x_1982:
[----:B------:R-:W-:Y:S01]  /*e980*/  R2UR UR6, R16 ;  /* 0x00000000100672ca */ /* 0x000fe200000e0000 */
[----:B------:R-:W-:-:S12]  /*e990*/  ULEA UR5, UR46, UR60, 0x3 ;  /* 0x0000003c2e057291 */ /* 0x000fd8000f8e183f */
[----:B------:R-:W-:-:S05]  /*e9a0*/  IMAD.U32 R0, RZ, RZ, UR6 ;  /* 0x00000006ff007e24 */ /* 0x000fca000f8e00ff */
[----:B------:R-:W-:-:S04]  /*e9b0*/  SHF.L.U32 R0, R0, 0x1f, RZ ;  /* 0x0000001f00007819 */ /* 0x000fc800000006ff */
[----:B------:R1:W2:Y:S01]  /*e9c0*/  SYNCS.PHASECHK.TRANS64.TRYWAIT P2, [UR5+0x38850], R0 ;  /* 0x03885000ff0075a7 */ /* 0x0002a20008040145 */
[----:B------:R-:W-:Y:S05]  /*e9d0*/  @!P0 BRA `(.L_x_1983) ;  /* 0x0000000000048947 */ /* 0x000fea0003800000 */
[----:B------:R-:W-:Y:S01]  /*e9e0*/  BPT.TRAP 0x1 ;  /* 0x000000040000795c */ /* 0x000fe20000300000 */
.L_x_1983:
[----:B--2---:R-:W-:Y:S05]  /*e9f0*/  @P2 BRA `(.L_x_1984) ;  /* 0x0000000000082947 */ /* 0x004fea0003800000 */
[----:B------:R-:W2:Y:S02]  /*ea00*/  SYNCS.PHASECHK.TRANS64.TRYWAIT P0, [UR5+0x38850], R0 ;  /* 0x03885000ff0075a7 */ /* 0x000ea40008000145 */
[----:B--2---:R-:W-:Y:S05]  /*ea10*/  @!P0 BRA `(.L_x_1985) ;  /* 0x0000005c006c8947 */ /* 0x004fea0003800000 */
.L_x_1984:
[----:B------:R-:W-:Y:S01]  /*ea20*/  UIADD3 UR60, UR60, 0x400, URZ ;  /* 0x000004003c3c7890 */ /* 0x000fe2000fffe03f */
[----:B------:R-:W-:Y:S01]  /*ea30*/  WARPGROUP.ARRIVE ;  /* 0x00000000000079c5 */ /* 0x000fe20000000000 */
[----:B------:R-:W-:Y:S01]  /*ea40*/  UMOV UR7, 0x40000040 ;  /* 0x4000004000077882 */ /* 0x000fe20000000000 */
[----:B------:R-:W-:Y:S01]  /*ea50*/  UMOV UR11, 0x40000040 ;  /* 0x40000040000b7882 */ /* 0x000fe20000000000 */
[----:B------:R-:W-:Y:S01]  /*ea60*/  USHF.R.U32.HI UR60, URZ, 0x4, UR60 ;  /* 0x000000043f3c7899 */ /* 0x000fe2000801163c */
[----:B------:R-:W3:Y:S01]  /*ea70*/  SHFL.BFLY PT, R2, R5, 0x2, 0x1f ;  /* 0x0c401f0005027f89 */ /* 0x000ee200000e0000 */
[----:B------:R-:W-:Y:S02]  /*ea80*/  R2UR UR12, R219 ;  /* 0x00000000db0c72ca */ /* 0x000fe400000e0000 */
[----:B------:R-:W-:Y:S01]  /*ea90*/  ULOP3.LUT UR60, UR60, 0x3fff, URZ, 0xc0, !UPT ;  /* 0x00003fff3c3c7892 */ /* 0x000fe2000f8ec03f */
[----:B-12---:R-:W1:Y:S01]  /*eaa0*/  SHFL.BFLY PT, R0, R17, 0x2, 0x1f ;  /* 0x0c401f0011007f89 */ /* 0x006e6200000e0000 */
[----:B------:R-:W-:-:S02]  /*eab0*/  R2UR UR9, R16 ;  /* 0x00000000100972ca */ /* 0x000fc400000e0000 */
[----:B------:R-:W-:Y:S01]  /*eac0*/  ULOP3.LUT UR6, UR60, 0x2800000, URZ, 0xfc, !UPT ;  /* 0x028000003c067892 */ /* 0x000fe2000f8efc3f */
[----:B------:R-:W-:Y:S02]  /*ead0*/  MOV R13, UR4 ;  /* 0x00000004000d7c02 */ /* 0x000fe40008000f00 */
[----:B------:R-:W-:Y:S01]  /*eae0*/  MOV R12, UR5 ;  /* 0x00000005000c7c02 */ /* 0x000fe20008000f00 */
[----:B------:R-:W-:Y:S02]  /*eaf0*/  UIMAD UR6, UR46, 0xa00, UR6 ;  /* 0x00000a002e0678a4 */ /* 0x000fe4000f8e0206 */
[----:B------:R-:W-:Y:S02]  /*eb00*/  UIADD3 UR46, UR46, 0x1, URZ ;  /* 0x000000012e2e7890 */ /* 0x000fe4000fffe03f */
[----:B------:R-:W-:Y:S02]  /*eb10*/  UIADD3 UR8, UR6, 0x80, URZ ;  /* 0x0000008006087890 */ /* 0x000fe4000fffe03f */
[----:B------:R-:W-:-:S02]  /*eb20*/  UISETP.NE.AND UP0, UPT, UR46, 0x2, UPT ;  /* 0x000000022e00788c */ /* 0x000fc4000bf05270 */
[----:B------:R-:W-:Y:S01]  /*eb30*/  UIADD3 UR12, UR12, 0x1, URZ ;  /* 0x000000010c0c7890 */ /* 0x000fe2000fffe03f */
[----:B------:R-:W-:Y:S01]  /*eb40*/  HGMMA.64x256x16.F32 R24, R208, gdesc[UR4].tnspB, R24, gsb0 ;  /* 0x43e00004d0187df0 */ /* 0x000fe20008000818 */
[----:B------:R-:W-:Y:S01]  /*eb50*/  UMOV UR7, 0x40000040 ;  /* 0x4000004000077882 */ /* 0x000fe20000000000 */
[----:B------:R-:W-:Y:S01]  /*eb60*/  UMOV UR10, UR8 ;  /* 0x00000008000a7c82 */ /* 0x000fe20008000000 */
[----:B------:R-:W-:Y:S01]  /*eb70*/  UIADD3 UR8, UR6, 0x100, URZ ;  /* 0x0000010006087890 */ /* 0x000fe2000fffe03f */
[----:B---3--:R-:W-:Y:S01]  /*eb80*/  FADD.FTZ R2, R2, R5 ;  /* 0x0000000502027221 */ /* 0x008fe20000010000 */
[----:B------:R-:W-:Y:S01]  /*eb90*/  IMAD.MOV.U32 R5, RZ, RZ, RZ ;  /* 0x000000ffff057224 */ /* 0x000fe200078e00ff */
[----:B------:R-:W-:Y:S01]  /*eba0*/  MOV R219, UR12 ;  /* 0x0000000c00db7c02 */ /* 0x000fe20008000f00 */
[----:B------:R-:W-:Y:S01]  /*ebb0*/  USEL UR46, UR46, URZ, UP0 ;  /* 0x0000003f2e2e7287 */ /* 0x000fe20008000000 */
[----:B-1----:R-:W-:Y:S01]  /*ebc0*/  FADD.FTZ R0, R0, R17 ;  /* 0x0000001100007221 */ /* 0x002fe20000010000 */
[----:B------:R-:W1:Y:S04]  /*ebd0*/  SHFL.BFLY PT, R9, R2, 0x1, 0x1f ;  /* 0x0c201f0002097f89 */ /* 0x000e6800000e0000 */
[----:B------:R-:W2:Y:S01]  /*ebe0*/  SHFL.BFLY PT, R7, R0, 0x1, 0x1f ;  /* 0x0c201f0000077f89 */ /* 0x000ea200000e0000 */
[----:B-1----:R-:W-:Y:S01]  /*ebf0*/  FADD.FTZ R11, R2, R9 ;  /* 0x00000009020b7221 */ /* 0x002fe20000010000 */
[----:B------:R-:W-:Y:S01]  /*ec00*/  MOV R9, UR4 ;  /* 0x0000000400097c02 */ /* 0x000fe20008000f00 */
[----:B------:R-:W-:Y:S01]  /*ec10*/  USEL UR4, URZ, 0x1, UP0 ;  /* 0x000000013f047887 */ /* 0x000fe20008000000 */
[----:B------:R-:W-:-:S02]  /*ec20*/  IMAD.MOV.U32 R2, RZ, RZ, -0x800000 ;  /* 0xff800000ff027424 */ /* 0x000fc400078e00ff */
[----:B--2---:R-:W-:Y:S01]  /*ec30*/  FADD.FTZ R10, R0, R7 ;  /* 0x00000007000a7221 */ /* 0x004fe20000010000 */
[----:B------:R-:W-:Y:S01]  /*ec40*/  FSETP.NE.FTZ.AND P2, PT, R11, RZ, PT ;  /* 0x000000ff0b00720b */ /* 0x000fe20003f55000 */
[----:B------:R-:W-:Y:S01]  /*ec50*/  ULOP3.LUT UR9, UR9, UR4, URZ, 0x3c, !UPT ;  /* 0x0000000409097292 */ /* 0x000fe2000f8e3c3f */
[----:B------:R-:W-:Y:S01]  /*ec60*/  MOV R7, RZ ;  /* 0x000000ff00077202 */ /* 0x000fe20000000f00 */
[----:B------:R-:W-:Y:S01]  /*ec70*/  IMAD.MOV.U32 R0, RZ, RZ, -0x800000 ;  /* 0xff800000ff007424 */ /* 0x000fe200078e00ff */
[----:B------:R-:W-:-:S03]  /*ec80*/  FSETP.NE.FTZ.AND P0, PT, R10, RZ, PT ;  /* 0x000000ff0a00720b */ /* 0x000fc60003f15000 */
[----:B------:R-:W-:-:S06]  /*ec90*/  IMAD.U32 R16, RZ, RZ, UR9 ;  /* 0x00000009ff107e24 */ /* 0x000fcc000f8e00ff */
[----:B------:R-:W1:Y:S01]  /*eca0*/  @P2 MUFU.LG2 R8, R11 ;  /* 0x0000000b00082308 */ /* 0x000e620000000c00 */
[----:B------:R-:W-:-:S03]  /*ecb0*/  @P2 FMUL.FTZ R13, R13, 0.69314718246459960938 ;  /* 0x3f3172180d0d2820 */ /* 0x000fc60000410000 */
[----:B------:R-:W-:-:S04]  /*ecc0*/  @P0 FMUL.FTZ R9, R9, 0.69314718246459960938 ;  /* 0x3f31721809090820 */ /* 0x000fc80000410000 */
[----:B------:R-:W-:Y:S08]  /*ecd0*/  @P2 MUFU.RCP R5, R11 ;  /* 0x0000000b00052308 */ /* 0x000ff00000001000 */
[----:B------:R-:W2:Y:S01]  /*ece0*/  @P0 MUFU.LG2 R6, R10 ;  /* 0x0000000a00060308 */ /* 0x000ea20000000c00 */
[----:B-1----:R-:W-:-:S04]  /*ecf0*/  @P2 FMUL.FTZ R8, R8, 0.69314718246459960938 ;  /* 0x3f31721808082820 */ /* 0x002fc80000410000 */
[----:B------:R-:W-:-:S03]  /*ed00*/  @P2 FFMA.FTZ R2, R13, R3, R8 ;  /* 0x000000030d022223 */ /* 0x000fc60000010008 */
[----:B------:R1:W3:Y:S02]  /*ed10*/  @P0 MUFU.RCP R7, R10 ;  /* 0x0000000a00070308 */ /* 0x0002e40000001000 */
[----:B-1----:R-:W-:Y:S02]  /*ed20*/  @!P1 VIADD R10, R12, 0x38860 ;  /* 0x000388600c0a9836 */ /* 0x002fe40000000000 */
[----:B--2---:R-:W-:-:S03]  /*ed30*/  @P0 FMUL.FTZ R6, R6, 0.69314718246459960938 ;  /* 0x3f31721806060820 */ /* 0x004fc60000410000 */
[----:B------:R-:W-:Y:S01]  /*ed40*/  @!P1 PRMT R3, RZ, 0x654, R10 ;  /* 0x00000654ff039816 */ /* 0x000fe2000000000a */
[----:B------:R-:W-:Y:S01]  /*ed50*/  @P0 FFMA.FTZ R0, R9, R4, R6 ;  /* 0x0000000409000223 */ /* 0x000fe20000010006 */
[----:B------:R-:W-:Y:S01]  /*ed60*/  PLOP3.LUT P0, PT, PT, PT, PT, 0x8, 0x0 ;  /* 0x000000000000781c */ /* 0x000fe20003f0e170 */
        /* <DEDUP_REMOVED lines=18> */
[----:B------:R-:W-:-:S15]  /*ee90*/  WARPGROUP.ARRIVE ;  /* 0x00000000000079c5 */ /* 0x000fde0000000000 */
[----:B------:R-:W-:-:S08]  /*eea0*/  NOP ;  /* 0x0000000000007918 */ /* 0x000fd00000000000 */
[----:B------:R-:W-:Y:S03]  /*eeb0*/  HGMMA.64x256x16.F32 R24, R192, gdesc[UR4].tnspB, R24, gsb0 ;  /* 0x43e00004c0187df0 */ /* 0x000fe60008000818 */
[----:B------:R-:W-:Y:S02]  /*eec0*/  WARPGROUP.DEPBAR.LE gsb0, 0x0 ;  /* 0x00008000000079c5 */ /* 0x000fe40000010000 */
[-C--:B------:R-:W-:Y:S01]  /*eed0*/  FMUL.FTZ R163, R83, R5.reuse ;  /* 0x0000000553a37220 */ /* 0x080fe20000410000 */
[-C--:B------:R-:W-:Y:S01]  /*eee0*/  FMUL.FTZ R83, R86, R5.reuse ;  /* 0x0000000556537220 */ /* 0x080fe20000410000 */
[-C--:B------:R-:W-:Y:S01]  /*eef0*/  FMUL.FTZ R86, R87, R5.reuse ;  /* 0x0000000557567220 */ /* 0x080fe20000410000 */
[-C--:B------:R-:W-:Y:S01]  /*ef00*/  FMUL.FTZ R87, R91, R5.reuse ;  /* 0x000000055b577220 */ /* 0x080fe20000410000 */
[-C--:B------:R-:W-:Y:S01]  /*ef10*/  FMUL.FTZ R91, R94, R5.reuse ;  /* 0x000000055e5b7220 */ /* 0x080fe20000410000 */
[----:B------:R-:W-:Y:S01]  /*ef20*/  FMUL.FTZ R94, R95, R5 ;  /* 0x000000055f5e7220 */ /* 0x000fe20000410000 */
[-C--:B---3--:R-:W-:Y:S01]  /*ef30*/  FMUL.FTZ R4, R24, R7.reuse ;  /* 0x0000000718047220 */ /* 0x088fe20000410000 */
        /* <DEDUP_REMOVED lines=122> */
.L_x_1955:
        /* <DEDUP_REMOVED lines=9> */
[----:B------:R-:W-:Y:S01]  /*f770*/  BAR.SYNC.DEFER_BLOCKING 0x1, 0x100 ;  /* 0x0044000000007b1d */ /* 0x000fe20000010000 */
[C---:B------:R-:W-:Y:S01]  /*f780*/  IADD3 R31, P3, R22.reuse, 0x4000, RZ ;  /* 0x00004000161f7810 */ /* 0x040fe20007f7e0ff */
[----:B------:R-:W-:Y:S01]  /*f790*/  USHF.R.S32.HI UR5, URZ, 0x1f, UR43 ;  /* 0x0000001f3f057899 */ /* 0x000fe2000801142b */
[----:B------:R-:W-:Y:S02]  /*f7a0*/  LOP3.LUT R26, R27, 0x380, RZ, 0xc0, !PT ;  /* 0x000003801b1a7812 */ /* 0x000fe400078ec0ff */
[C---:B------:R-:W-:Y:S01]  /*f7b0*/  IADD3 R19, P6, R22.reuse, 0x20, RZ ;  /* 0x0000002016137810 */ /* 0x040fe20007fde0ff */
[----:B------:R-:W-:Y:S01]  /*f7c0*/  ULDC UR10, c[0x0][0xa88] ;  /* 0x0002a200000a7ab9 */ /* 0x000fe20000000800 */
[----:B------:R-:W-:Y:S01]  /*f7d0*/  IADD3 R21, P5, R22, 0x40, RZ ;  /* 0x0000004016157810 */ /* 0x000fe20007fbe0ff */
[----:B------:R-:W-:Y:S01]  /*f7e0*/  ULDC.64 UR6, c[0x0][0xb70] ;  /* 0x0002dc0000067ab9 */ /* 0x000fe20000000a00 */
[----:B------:R-:W-:Y:S01]  /*f7f0*/  LOP3.LUT R30, R31, 0x380, RZ, 0xc0, !PT ;  /* 0x000003801f1e7812 */ /* 0x000fe200078ec0ff */
[----:B------:R-:W-:Y:S01]  /*f800*/  UIMAD UR5, UR5, UR6, URZ ;  /* 0x00000006050572a4 */ /* 0x000fe2000f8e023f */
[----:B------:R-:W-:Y:S01]  /*f810*/  SHF.R.U64 R26, R26, 0x3, RZ ;  /* 0x000000031a1a7819 */ /* 0x000fe200000012ff */
[----:B------:R-:W-:Y:S01]  /*f820*/  UIMAD.WIDE.U32 UR8, UR43, UR6, URZ ;  /* 0x000000062b0872a5 */ /* 0x000fe2000f8e003f */
[----:B------:R-:W-:Y:S01]  /*f830*/  LOP3.LUT R18, R19, 0x380, RZ, 0xc0, !PT ;  /* 0x0000038013127812 */ /* 0x000fe200078ec0ff */
[----:B------:R-:W-:Y:S01]  /*f840*/  UIMAD UR5, UR43, UR7, UR5 ;  /* 0x000000072b0572a4 */ /* 0x000fe2000f8e0205 */
[----:B------:R-:W-:Y:S01]  /*f850*/  IADD3 R35, P2, R22, 0x4020, RZ ;  /* 0x0000402016237810 */ /* 0x000fe20007f5e0ff */
[----:B------:R-:W-:Y:S01]  /*f860*/  ULDC.64 UR12, c[0x0][0x208] ;  /* 0x00008200000c7ab9 */ /* 0x000fe20000000a00 */
[----:B------:R-:W-:Y:S01]  /*f870*/  LOP3.LUT R20, R21, 0x380, RZ, 0xc0, !PT ;  /* 0x0000038015147812 */ /* 0x000fe200078ec0ff */
[----:B------:R-:W-:Y:S01]  /*f880*/  UIADD3 UR5, UR9, UR5, URZ ;  /* 0x0000000509057290 */ /* 0x000fe2000fffe03f */
[----:B------:R-:W-:Y:S01]  /*f890*/  SHF.R.U64 R30, R30, 0x3, RZ ;  /* 0x000000031e1e7819 */ /* 0x000fe200000012ff */
[----:B------:R-:W-:Y:S01]  /*f8a0*/  ULDC.64 UR6, c[0x0][0xb40] ;  /* 0x0002d00000067ab9 */ /* 0x000fe20000000a00 */
[----:B------:R-:W-:-:S02]  /*f8b0*/  LOP3.LUT R26, R26, R27, RZ, 0x3c, !PT ;  /* 0x0000001b1a1a7212 */ /* 0x000fc400078e3cff */
[----:B------:R-:W-:Y:S02]  /*f8c0*/  IADD3.X R27, RZ, R23, RZ, P4, !PT ;  /* 0x00000017ff1b7210 */ /* 0x000fe400027fe4ff */
[----:B------:R-:W-:Y:S02]  /*f8d0*/  SHF.R.U64 R18, R18, 0x3, RZ ;  /* 0x0000000312127819 */ /* 0x000fe400000012ff */
[----:B------:R-:W-:Y:S02]  /*f8e0*/  IADD3 R47, P4, R22, 0x8000, RZ ;  /* 0x00008000162f7810 */ /* 0x000fe40007f9e0ff */
[----:B------:R-:W-:Y:S02]  /*f8f0*/  LOP3.LUT R34, R35, 0x380, RZ, 0xc0, !PT ;  /* 0x0000038023227812 */ /* 0x000fe400078ec0ff */
[----:B------:R-:W-:Y:S02]  /*f900*/  SHF.R.U64 R20, R20, 0x3, RZ ;  /* 0x0000000314147819 */ /* 0x000fe400000012ff */
[----:B------:R-:W-:Y:S01]  /*f910*/  LOP3.LUT R30, R30, R31, RZ, 0x3c, !PT ;  /* 0x0000001f1e1e7212 */ /* 0x000fe200078e3cff */
[----:B------:R-:W-:Y:S01]  /*f920*/  IMAD.X R31, RZ, RZ, R23, P3 ;  /* 0x000000ffff1f7224 */ /* 0x000fe200018e0617 */
[----:B------:R-:W-:-:S02]  /*f930*/  IADD3 R103, R215, UR42, RZ ;  /* 0x0000002ad7677c10 */ /* 0x000fc4000fffe0ff */
[----:B------:R-:W-:Y:S02]  /*f940*/  LOP3.LUT R18, R18, R19, RZ, 0x3c, !PT ;  /* 0x0000001312127212 */ /* 0x000fe400078e3cff */
[----:B------:R-:W-:Y:S01]  /*f950*/  LOP3.LUT R46, R47, 0x380, RZ, 0xc0, !PT ;  /* 0x000003802f2e7812 */ /* 0x000fe200078ec0ff */
[----:B------:R-:W-:Y:S01]  /*f960*/  VIADD R5, R103, 0x8 ;  /* 0x0000000867057836 */ /* 0x000fe20000000000 */
[----:B------:R-:W-:Y:S02]  /*f970*/  SHF.R.U64 R34, R34, 0x3, RZ ;  /* 0x0000000322227819 */ /* 0x000fe400000012ff */
[----:B------:R-:W-:Y:S02]  /*f980*/  IADD3 R51, P3, R22, 0x8020, RZ ;  /* 0x0000802016337810 */ /* 0x000fe40007f7e0ff */
[----:B------:R-:W-:Y:S02]  /*f990*/  IADD3.X R19, RZ, R23, RZ, P6, !PT ;  /* 0x00000017ff137210 */ /* 0x000fe400037fe4ff */
[----:B------:R-:W-:Y:S01]  /*f9a0*/  LOP3.LUT R20, R20, R21, RZ, 0x3c, !PT ;  /* 0x0000001514147212 */ /* 0x000fe200078e3cff */
[----:B------:R-:W-:Y:S01]  /*f9b0*/  IMAD.X R21, RZ, RZ, R23, P5 ;  /* 0x000000ffff157224 */ /* 0x000fe200028e0617 */
[----:B------:R-:W-:-:S02]  /*f9c0*/  IADD3 R39, P6, R22, 0x4040, RZ ;  /* 0x0000404016277810 */ /* 0x000fc40007fde0ff */
[C---:B------:R-:W-:Y:S02]  /*f9d0*/  LOP3.LUT R67, R22.reuse, 0x380, RZ, 0xc0, !PT ;  /* 0x0000038016437812 */ /* 0x040fe400078ec0ff */
[----:B------:R-:W-:Y:S02]  /*f9e0*/  IADD3 R43, P5, R22, 0x4060, RZ ;  /* 0x00004060162b7810 */ /* 0x000fe40007fbe0ff */
[----:B------:R-:W-:Y:S02]  /*f9f0*/  SHF.R.U64 R46, R46, 0x3, RZ ;  /* 0x000000032e2e7819 */ /* 0x000fe400000012ff */
[----:B------:R-:W-:Y:S02]  /*fa00*/  LOP3.LUT R34, R34, R35, RZ, 0x3c, !PT ;  /* 0x0000002322227212 */ /* 0x000fe400078e3cff */
[----:B------:R-:W-:Y:S02]  /*fa10*/  LOP3.LUT R50, R51, 0x380, RZ, 0xc0, !PT ;  /* 0x0000038033327812 */ /* 0x000fe400078ec0ff */
[----:B------:R-:W-:-:S02]  /*fa20*/  LOP3.LUT P0, RZ, R220, 0x3, RZ, 0xc0, !PT ;  /* 0x00000003dcff7812 */ /* 0x000fc4000780c0ff */
[----:B------:R-:W-:Y:S02]  /*fa30*/  IADD3.X R35, RZ, R23, RZ, P2, !PT ;  /* 0x00000017ff237210 */ /* 0x000fe400017fe4ff */
[----:B------:R-:W-:Y:S02]  /*fa40*/  LOP3.LUT R38, R39, 0x380, RZ, 0xc0, !PT ;  /* 0x0000038027267812 */ /* 0x000fe400078ec0ff */
[----:B------:R-:W-:Y:S02]  /*fa50*/  IADD3 R55, P2, R22, 0x8040, RZ ;  /* 0x0000804016377810 */ /* 0x000fe40007f5e0ff */
[----:B------:R-:W-:Y:S02]  /*fa60*/  SHF.R.U64 R67, R67, 0x3, RZ ;  /* 0x0000000343437819 */ /* 0x000fe400000012ff */
[----:B------:R-:W-:Y:S02]  /*fa70*/  LOP3.LUT R42, R43, 0x380, RZ, 0xc0, !PT ;  /* 0x000003802b2a7812 */ /* 0x000fe400078ec0ff */
[----:B------:R-:W-:-:S02]  /*fa80*/  LOP3.LUT R46, R46, R47, RZ, 0x3c, !PT ;  /* 0x0000002f2e2e7212 */ /* 0x000fc400078e3cff */
[----:B------:R-:W-:Y:S02]  /*fa90*/  SHF.R.U64 R50, R50, 0x3, RZ ;  /* 0x0000000332327819 */ /* 0x000fe400000012ff */
[----:B------:R-:W-:Y:S02]  /*faa0*/  ISETP.GE.OR P1, PT, R5, UR10, P0 ;  /* 0x0000000a05007c0c */ /* 0x000fe40008726670 */
[----:B------:R-:W-:Y:S02]  /*fab0*/  IADD3.X R47, RZ, R23, RZ, P4, !PT ;  /* 0x00000017ff2f7210 */ /* 0x000fe400027fe4ff */
[----:B------:R-:W-:Y:S02]  /*fac0*/  SHF.R.U64 R38, R38, 0x3, RZ ;  /* 0x0000000326267819 */ /* 0x000fe400000012ff */
[----:B------:R-:W-:Y:S02]  /*fad0*/  LOP3.LUT R54, R55, 0x380, RZ, 0xc0, !PT ;  /* 0x0000038037367812 */ /* 0x000fe400078ec0ff */
[----:B------:R-:W-:-:S02]  /*fae0*/  IADD3 R75, P4, R22, 0xc020, RZ ;  /* 0x0000c020164b7810 */ /* 0x000fc40007f9e0ff */
[----:B------:R-:W-:Y:S02]  /*faf0*/  F2FP.F16.F32.PACK_AB R5, R165, R162 ;  /* 0x000000a2a505723e */ /* 0x000fe400000000ff */
[----:B------:R-:W-:Y:S01]  /*fb00*/  LOP3.LUT R66, R67, R22, RZ, 0x3c, !PT ;  /* 0x0000001643427212 */ /* 0x000fe200078e3cff */
[--C-:B------:R-:W-:Y:S01]  /*fb10*/  IMAD.MOV.U32 R67, RZ, RZ, R23.reuse ;  /* 0x000000ffff437224 */ /* 0x100fe200078e0017 */
[----:B------:R-:W-:Y:S02]  /*fb20*/  MOV R165, R20 ;  /* 0x0000001400a57202 */ /* 0x000fe40000000f00 */
[----:B------:R-:W-:Y:S01]  /*fb30*/  SHF.R.U64 R42, R42, 0x3, RZ ;  /* 0x000000032a2a7819 */ /* 0x000fe200000012ff */
[----:B------:R-:W1:Y:S01]  /*fb40*/  LDC.64 R20, c[0x0][0xb78] ;  /* 0x0002de00ff147b82 */ /* 0x000e620000000a00 */
[----:B------:R-:W-:Y:S01]  /*fb50*/  LOP3.LUT R50, R50, R51, RZ, 0x3c, !PT ;  /* 0x0000003332327212 */ /* 0x000fe200078e3cff */
[----:B------:R-:W-:Y:S01]  /*fb60*/  IMAD.X R51, RZ, RZ, R23, P3 ;  /* 0x000000ffff337224 */ /* 0x000fe200018e0617 */
[----:B------:R-:W-:-:S02]  /*fb70*/  F2FP.F16.F32.PACK_AB R4, R25, R4 ;  /* 0x000000041904723e */ /* 0x000fc400000000ff */
[----:B------:R-:W-:Y:S01]  /*fb80*/  LOP3.LUT R38, R38, R39, RZ, 0x3c, !PT ;  /* 0x0000002726267212 */ /* 0x000fe200078e3cff */
[----:B------:R-:W-:Y:S01]  /*fb90*/  IMAD.X R39, RZ, RZ, R23, P6 ;  /* 0x000000ffff277224 */ /* 0x000fe200030e0617 */
[----:B------:R-:W-:Y:S02]  /*fba0*/  SHF.R.U64 R54, R54, 0x3, RZ ;  /* 0x0000000336367819 */ /* 0x000fe400000012ff */
[----:B------:R-:W-:Y:S02]  /*fbb0*/  IADD3 R25, P3, R22, 0xc040, RZ ;  /* 0x0000c04016197810 */ /* 0x000fe40007f7e0ff */
[----:B------:R-:W-:Y:S02]  /*fbc0*/  LOP3.LUT R74, R75, 0x380, RZ, 0xc0, !PT ;  /* 0x000003804b4a7812 */ /* 0x000fe400078ec0ff */
[----:B------:R-:W-:Y:S02]  /*fbd0*/  LOP3.LUT R42, R42, R43, RZ, 0x3c, !PT ;  /* 0x0000002b2a2a7212 */ /* 0x000fe400078e3cff */
[----:B------:R-:W-:-:S02]  /*fbe0*/  IADD3 R59, P6, R22, 0x8060, RZ ;  /* 0x00008060163b7810 */ /* 0x000fc40007fde0ff */
[----:B------:R-:W-:Y:S02]  /*fbf0*/  IADD3.X R43, RZ, R23, RZ, P5, !PT ;  /* 0x00000017ff2b7210 */ /* 0x000fe40002ffe4ff */
[----:B------:R-:W-:Y:S02]  /*fc00*/  MOV R67, R66 ;  /* 0x0000004200437202 */ /* 0x000fe40000000f00 */
[----:B------:R-:W-:Y:S02]  /*fc10*/  IADD3 R63, P5, R22, 0xc000, RZ ;  /* 0x0000c000163f7810 */ /* 0x000fe40007fbe0ff */
[----:B------:R-:W-:Y:S02]  /*fc20*/  LOP3.LUT R54, R54, R55, RZ, 0x3c, !PT ;  /* 0x0000003736367212 */ /* 0x000fe400078e3cff */
[----:B------:R-:W-:Y:S02]  /*fc30*/  LOP3.LUT R66, R25, 0x380, RZ, 0xc0, !PT ;  /* 0x0000038019427812 */ /* 0x000fe400078ec0ff */
[----:B------:R-:W-:-:S02]  /*fc40*/  F2FP.F16.F32.PACK_AB R6, R29, R6 ;  /* 0x000000061d06723e */ /* 0x000fc400000000ff */
[----:B------:R-:W-:Y:S02]  /*fc50*/  SHF.R.U64 R74, R74, 0x3, RZ ;  /* 0x000000034a4a7819 */ /* 0x000fe400000012ff */
[----:B------:R-:W-:Y:S02]  /*fc60*/  F2FP.F16.F32.PACK_AB R7, R164, R7 ;  /* 0x00000007a407723e */ /* 0x000fe400000000ff */
[----:B------:R-:W-:Y:S02]  /*fc70*/  IADD3.X R55, RZ, R23, RZ, P2, !PT ;  /* 0x00000017ff377210 */ /* 0x000fe400017fe4ff */
[----:B------:R-:W-:Y:S01]  /*fc80*/  LOP3.LUT R58, R59, 0x380, RZ, 0xc0, !PT ;  /* 0x000003803b3a7812 */ /* 0x000fe200078ec0ff */
[----:B------:R2:W-:Y:S01]  /*fc90*/  STSM.16.M88.4 [R67], R4 ;  /* 0x0000000443007844 */ /* 0x0005e20000000200 */
[----:B------:R-:W-:Y:S02]  /*fca0*/  IADD3 R71, P2, R22, 0xc060, RZ ;  /* 0x0000c06016477810 */ /* 0x000fe40007f5e0ff */
[----:B------:R-:W-:-:S02]  /*fcb0*/  LOP3.LUT R62, R63, 0x380, RZ, 0xc0, !PT ;  /* 0x000003803f3e7812 */ /* 0x000fc400078ec0ff */
[----:B------:R-:W-:Y:S02]  /*fcc0*/  SHF.R.U64 R66, R66, 0x3, RZ ;  /* 0x0000000342427819 */ /* 0x000fe400000012ff */
[----:B------:R-:W-:Y:S01]  /*fcd0*/  LOP3.LUT R74, R74, R75, RZ, 0x3c, !PT ;  /* 0x0000004b4a4a7212 */ /* 0x000fe200078e3cff */
[----:B------:R-:W-:Y:S01]  /*fce0*/  IMAD.X R75, RZ, RZ, R23, P4 ;  /* 0x000000ffff4b7224 */ /* 0x000fe200020e0617 */
[----:B------:R-:W-:Y:S02]  /*fcf0*/  SHF.R.U64 R58, R58, 0x3, RZ ;  /* 0x000000033a3a7819 */ /* 0x000fe400000012ff */
[----:B------:R-:W-:Y:S02]  /*fd00*/  LOP3.LUT R70, R71, 0x380, RZ, 0xc0, !PT ;  /* 0x0000038047467812 */ /* 0x000fe400078ec0ff */
[----:B------:R-:W-:Y:S01]  /*fd10*/  MOV R166, R18 ;  /* 0x0000001200a67202 */ /* 0x000fe20000000f00 */
[----:B------:R-:W-:Y:S01]  /*fd20*/  IMAD.U32 R19, RZ, RZ, UR9 ;  /* 0x00000009ff137e24 */ /* 0x000fe2000f8e00ff */
[----:B------:R-:W-:-:S02]  /*fd30*/  F2FP.F16.F32.PACK_AB R8, R41, R8 ;  /* 0x000000082908723e */ /* 0x000fc400000000ff */
[----:B--2---:R-:W-:Y:S02]  /*fd40*/  F2FP.F16.F32.PACK_AB R4, R33, R32 ;  /* 0x000000202104723e */ /* 0x004fe400000000ff */
[----:B------:R-:W-:Y:S02]  /*fd50*/  F2FP.F16.F32.PACK_AB R5, R153, R56 ;  /* 0x000000389905723e */ /* 0x000fe400000000ff */
[----:B------:R-:W-:Y:S02]  /*fd60*/  F2FP.F16.F32.PACK_AB R6, R37, R36 ;  /* 0x000000242506723e */ /* 0x000fe400000000ff */
[----:B------:R-:W-:Y:S02]  /*fd70*/  F2FP.F16.F32.PACK_AB R7, R155, R52 ;  /* 0x000000349b07723e */ /* 0x000fe400000000ff */
[----:B------:R-:W-:Y:S02]  /*fd80*/  F2FP.F16.F32.PACK_AB R9, R64, R9 ;  /* 0x000000094009723e */ /* 0x000fe400000000ff */
[----:B------:R-:W-:Y:S01]  /*fd90*/  F2FP.F16.F32.PACK_AB R10, R45, R10 ;  /* 0x0000000a2d0a723e */ /* 0x000fe200000000ff */
[----:B------:R1:W-:Y:S01]  /*fda0*/  STSM.16.M88.4 [R166], R4 ;  /* 0x00000004a6007844 */ /* 0x0003e20000000200 */
[----:B------:R-:W-:-:S02]  /*fdb0*/  F2FP.F16.F32.PACK_AB R11, R152, R11 ;  /* 0x0000000b980b723e */ /* 0x000fc400000000ff */
[----:B------:R-:W-:Y:S02]  /*fdc0*/  SHF.R.U64 R62, R62, 0x3, RZ ;  /* 0x000000033e3e7819 */ /* 0x000fe400000012ff */
[----:B------:R-:W-:Y:S01]  /*fdd0*/  LOP3.LUT R66, R66, R25, RZ, 0x3c, !PT ;  /* 0x0000001942427212 */ /* 0x000fe200078e3cff */
[----:B------:R-:W-:Y:S01]  /*fde0*/  STSM.16.M88.4 [R165], R8 ;  /* 0x00000008a5007844 */ /* 0x000fe20000000200 */
[----:B------:R-:W-:Y:S02]  /*fdf0*/  MOV R164, R26 ;  /* 0x0000001a00a47202 */ /* 0x000fe40000000f00 */
[----:B------:R-:W-:Y:S02]  /*fe00*/  F2FP.F16.F32.PACK_AB R12, R49, R12 ;  /* 0x0000000c310c723e */ /* 0x000fe400000000ff */
[----:B------:R-:W-:Y:S02]  /*fe10*/  F2FP.F16.F32.PACK_AB R13, R154, R13 ;  /* 0x0000000d9a0d723e */ /* 0x000fe400000000ff */
[----:B------:R-:W-:-:S02]  /*fe20*/  F2FP.F16.F32.PACK_AB R14, R53, R14 ;  /* 0x0000000e350e723e */ /* 0x000fc400000000ff */
[----:B------:R-:W-:Y:S02]  /*fe30*/  F2FP.F16.F32.PACK_AB R15, R156, R15 ;  /* 0x0000000f9c0f723e */ /* 0x000fe400000000ff */
[----:B------:R-:W-:Y:S02]  /*fe40*/  MOV R162, R30 ;  /* 0x0000001e00a27202 */ /* 0x000fe40000000f00 */
[----:B------:R-:W-:Y:S01]  /*fe50*/  MOV R35, R34 ;  /* 0x0000002200237202 */ /* 0x000fe20000000f00 */
[----:B------:R-:W-:Y:S01]  /*fe60*/  STSM.16.M88.4 [R164], R12 ;  /* 0x0000000ca4007844 */ /* 0x000fe20000000200 */
[----:B------:R-:W-:Y:S02]  /*fe70*/  F2FP.F16.F32.PACK_AB R24, R57, R24 ;  /* 0x000000183918723e */ /* 0x000fe400000000ff */
[----:B------:R-:W-:Y:S02]  /*fe80*/  F2FP.F16.F32.PACK_AB R25, R157, R48 ;  /* 0x000000309d19723e */ /* 0x000fe400000000ff */
[----:B------:R-:W-:-:S02]  /*fe90*/  F2FP.F16.F32.PACK_AB R26, R61, R60 ;  /* 0x0000003c3d1a723e */ /* 0x000fc400000000ff */
[----:B------:R-:W-:Y:S02]  /*fea0*/  F2FP.F16.F32.PACK_AB R27, R159, R44 ;  /* 0x0000002c9f1b723e */ /* 0x000fe400000000ff */
[----:B------:R-:W-:Y:S01]  /*feb0*/  LOP3.LUT R58, R58, R59, RZ, 0x3c, !PT ;  /* 0x0000003b3a3a7212 */ /* 0x000fe200078e3cff */
[----:B------:R-:W-:Y:S01]  /*fec0*/  IMAD.X R59, RZ, RZ, R23, P6 ;  /* 0x000000ffff3b7224 */ /* 0x000fe200030e0617 */
[----:B------:R-:W-:Y:S01]  /*fed0*/  SHF.R.U64 R70, R70, 0x3, RZ ;  /* 0x0000000346467819 */ /* 0x000fe200000012ff */
[----:B------:R-:W-:Y:S01]  /*fee0*/  STSM.16.M88.4 [R162], R24 ;  /* 0x00000018a2007844 */ /* 0x000fe20000000200 */
[----:B------:R-:W-:Y:S02]  /*fef0*/  MOV R34, R74 ;  /* 0x0000004a00227202 */ /* 0x000fe40000000f00 */
[----:B------:R-:W-:Y:S02]  /*ff00*/  F2FP.F16.F32.PACK_AB R28, R65, R28 ;  /* 0x0000001c411c723e */ /* 0x000fe400000000ff */
[----:B------:R-:W-:-:S02]  /*ff10*/  F2FP.F16.F32.PACK_AB R29, R161, R40 ;  /* 0x00000028a11d723e */ /* 0x000fc400000000ff */
[----:B------:R-:W-:Y:S02]  /*ff20*/  F2FP.F16.F32.PACK_AB R30, R69, R68 ;  /* 0x00000044451e723e */ /* 0x000fe400000000ff */
[----:B------:R-:W-:Y:S02]  /*ff30*/  F2FP.F16.F32.PACK_AB R31, R158, R17 ;  /* 0x000000119e1f723e */ /* 0x000fe400000000ff */
[----:B------:R-:W-:Y:S02]  /*ff40*/  F2FP.F16.F32.PACK_AB R72, R73, R72 ;  /* 0x000000484948723e */ /* 0x000fe400000000ff */
[----:B------:R-:W-:Y:S01]  /*ff50*/  F2FP.F16.F32.PACK_AB R80, R81, R80 ;  /* 0x000000505150723e */ /* 0x000fe200000000ff */
[----:B------:R-:W-:Y:S01]  /*ff60*/  STSM.16.M88.4 [R35], R28 ;  /* 0x0000001c23007844 */ /* 0x000fe20000000200 */
[----:B------:R-:W-:Y:S02]  /*ff70*/  MOV R38, R38 ;  /* 0x0000002600267202 */ /* 0x000fe40000000f00 */
[----:B------:R-:W-:Y:S01]  /*ff80*/  MOV R19, UR5 ;  /* 0x0000000500137c02 */ /* 0x000fe20008000f00 */
[----:B------:R-:W-:Y:S01]  /*ff90*/  USHF.R.S32.HI UR5, URZ, 0x1f, UR44 ;  /* 0x0000001f3f057899 */ /* 0x000fe2000801142c */
[----:B------:R-:W-:-:S02]  /*ffa0*/  F2FP.F16.F32.PACK_AB R73, R160, R3 ;  /* 0x00000003a049723e */ /* 0x000fc400000000ff */
[----:B------:R-:W-:Y:S02]  /*ffb0*/  F2FP.F16.F32.PACK_AB R74, R77, R76 ;  /* 0x0000004c4d4a723e */ /* 0x000fe400000000ff */
[----:B------:R-:W-:Y:S01]  /*ffc0*/  F2FP.F16.F32.PACK_AB R75, R79, R78 ;  /* 0x0000004e4f4b723e */ /* 0x000fe200000000ff */
[----:B-1----:R-:W-:Y:S01]  /*ffd0*/  IMAD R4, R20, UR5, RZ ;  /* 0x0000000514047c24 */ /* 0x002fe2000f8e02ff */
[----:B------:R-:W-:Y:S02]  /*ffe0*/  F2FP.F16.F32.PACK_AB R81, R163, R82 ;  /* 0x00000052a351723e */ /* 0x000fe400000000ff */
[----:B------:R-:W-:Y:S01]  /*fff0*/  F2FP.F16.F32.PACK_AB R88, R89, R88 ;  /* 0x000000585958723e */ /* 0x000fe200000000ff */
[----:B------:R-:W-:Y:S01]  /*10000*/  STSM.16.M88.4 [R38], R72 ;  /* 0x0000004826007844 */ /* 0x000fe20000000200 */
[----:B------:R-:W-:Y:S01]  /*10010*/  LOP3.LUT R62, R62, R63, RZ, 0x3c, !PT ;  /* 0x0000003f3e3e7212 */ /* 0x000fe200078e3cff */
[----:B------:R-:W-:Y:S01]  /*10020*/  IMAD R4, R21, UR44, R4 ;  /* 0x0000002c15047c24 */ /* 0x000fe2000f8e0204 */
[----:B------:R-:W-:-:S02]  /*10030*/  MOV R42, R42 ;  /* 0x0000002a002a7202 */ /* 0x000fc40000000f00 */
[----:B------:R-:W-:Y:S02]  /*10040*/  F2FP.F16.F32.PACK_AB R82, R85, R84 ;  /* 0x000000545552723e */ /* 0x000fe400000000ff */
[----:B------:R-:W-:Y:S02]  /*10050*/  F2FP.F16.F32.PACK_AB R83, R86, R83 ;  /* 0x000000535653723e */ /* 0x000fe400000000ff */
[----:B------:R-:W-:Y:S02]  /*10060*/  F2FP.F16.F32.PACK_AB R89, R87, R90 ;  /* 0x0000005a5759723e */ /* 0x000fe400000000ff */
[----:B------:R-:W-:Y:S01]  /*10070*/  F2FP.F16.F32.PACK_AB R96, R97, R96 ;  /* 0x000000606160723e */ /* 0x000fe200000000ff */
[----:B------:R-:W-:Y:S01]  /*10080*/  STSM.16.M88.4 [R42], R80 ;  /* 0x000000502a007844 */ /* 0x000fe20000000200 */
[----:B------:R-:W-:Y:S02]  /*10090*/  MOV R46, R46 ;  /* 0x0000002e002e7202 */ /* 0x000fe40000000f00 */
[----:B------:R-:W-:-:S02]  /*100a0*/  IADD3.X R63, RZ, R23, RZ, P5, !PT ;  /* 0x00000017ff3f7210 */ /* 0x000fc40002ffe4ff */
[----:B------:R-:W-:Y:S02]  /*100b0*/  MOV R18, UR8 ;  /* 0x0000000800127c02 */ /* 0x000fe40008000f00 */
[----:B------:R-:W-:Y:S02]  /*100c0*/  F2FP.F16.F32.PACK_AB R90, R93, R92 ;  /* 0x0000005c5d5a723e */ /* 0x000fe400000000ff */
[----:B------:R-:W-:Y:S01]  /*100d0*/  F2FP.F16.F32.PACK_AB R91, R94, R91 ;  /* 0x0000005b5e5b723e */ /* 0x000fe200000000ff */
[----:B------:R-:W-:Y:S01]  /*100e0*/  IMAD.WIDE.U32 R18, R20, UR44, R18 ;  /* 0x0000002c14127c25 */ /* 0x000fe2000f8e0012 */
[----:B------:R-:W-:Y:S02]  /*100f0*/  F2FP.F16.F32.PACK_AB R97, R95, R98 ;  /* 0x000000625f61723e */ /* 0x000fe400000000ff */
[----:B------:R-:W-:Y:S01]  /*10100*/  F2FP.F16.F32.PACK_AB R104, R105, R104 ;  /* 0x000000686968723e */ /* 0x000fe200000000ff */
[----:B------:R-:W-:Y:S01]  /*10110*/  STSM.16.M88.4 [R46], R88 ;  /* 0x000000582e007844 */ /* 0x000fe20000000200 */
[----:B------:R-:W-:Y:S01]  /*10120*/  LOP3.LUT R70, R70, R71, RZ, 0x3c, !PT ;  /* 0x0000004746467212 */ /* 0x000fe200078e3cff */
[----:B------:R-:W-:Y:S01]  /*10130*/  IMAD.X R71, RZ, RZ, R23, P2 ;  /* 0x000000ffff477224 */ /* 0x000fe200010e0617 */
        /* <DEDUP_REMOVED lines=34> */
[----:B------:R-:W-:Y:S01]  /*10360*/  MOV R70, R70 ;  /* 0x0000004600467202 */ /* 0x000fe20000000f00 */
[----:B------:R-:W-:Y:S01]  /*10370*/  STSM.16.M88.4 [R66], R136 ;  /* 0x0000008842007844 */ /* 0x000fe20000000200 */
[----:B------:R-:W-:Y:S02]  /*10380*/  F2FP.F16.F32.PACK_AB R146, R149, R148 ;  /* 0x000000949592723e */ /* 0x000fe400000000ff */
[----:B------:R-:W-:-:S02]  /*10390*/  F2FP.F16.F32.PACK_AB R147, R151, R150 ;  /* 0x000000969793723e */ /* 0x000fc400000000ff */
        /* <DEDUP_REMOVED lines=50> */
.L_x_1989:
[----:B------:R-:W-:Y:S05]  /*106c0*/  BSYNC B0 ;  /* 0x0000000000007941 */ /* 0x000fea0003800000 */
.L_x_1988:
[----:B------:R-:W-:Y:S05]  /*106d0*/  BRA `(.L_x_1987) ;  /* 0x0000000800947947 */ /* 0x000fea0003800000 */
.L_x_1986:
        /* <DEDUP_REMOVED lines=31> */
[----:B------:R-:W-:Y:S02]  /*108d0*/  LEA.HI.X R5, R2, UR9, R3, 0x2, P0 ;  /* 0x0000000902057c11 */ /* 0x000fe400080f1403 */
[----:B------:R-:W-:-:S05]  /*108e0*/  MOV R3, 0xff800000 ;  /* 0xff80000000037802 */ /* 0x000fca0000000f00 */
[----:B------:R1:W-:Y:S02]  /*108f0*/  STG.E desc[UR10][R4.64], R3 ;  /* 0x0000000304007986 */ /* 0x0003e4000c10190a */
.L_x_1991:
[----:B------:R-:W-:Y:S05]  /*10900*/  BSYNC B0 ;  /* 0x0000000000007941 */ /* 0x000fea0003800000 */
.L_x_1990:
[----:B------:R-:W-:Y:S01]  /*10910*/  R2UR UR7, R218 ;  /* 0x00000000da0772ca */ /* 0x000fe200000e0000 */
[----:B------:R-:W-:Y:S01]  /*10920*/  ULDC UR5, c[0x0][0xa88] ;  /* 0x0002a20000057ab9 */ /* 0x000fe20000000800 */
[C---:B------:R-:W-:Y:S01]  /*10930*/  VIADD R0, R216.reuse, 0x20 ;  /* 0x00000020d8007836 */ /* 0x040fe20000000000 */
[----:B------:R-:W-:Y:S01]  /*10940*/  UIADD3 UR42, -UR42, UR5, URZ ;  /* 0x000000052a2a7290 */ /* 0x000fe2000fffe13f */
[----:B-1----:R-:W-:Y:S01]  /*10950*/  IMAD R3, R9, UR43, R8 ;  /* 0x0000002b09037c24 */ /* 0x002fe2000f8e0208 */
[----:B------:R-:W-:Y:S01]  /*10960*/  SHF.R.S32.HI R217, RZ, 0x1f, R216 ;  /* 0x0000001fffd97819 */ /* 0x000fe200000114d8 */
[----:B------:R-:W-:Y:S01]  /*10970*/  BSSY B0, `(.L_x_1992) ;  /* 0x0000026000007945 */ /* 0x000fe20003800000 */
[C---:B------:R-:W-:Y:S01]  /*10980*/  IADD3 R2, R216.reuse, 0x40, RZ ;  /* 0x00000040d8027810 */ /* 0x040fe20007ffe0ff */
        /* <DEDUP_REMOVED lines=9> */
[----:B--2---:R-:W-:-:S04]  /*10a20*/  IADD3 R5, R14, UR5, RZ ;  /* 0x000000050e057c10 */ /* 0x004fc8000fffe0ff */
[----:B------:R-:W-:Y:S01]  /*10a30*/  IADD3 R11, R7, R3, RZ ;  /* 0x00000003070b7210 */ /* 0x000fe20007ffe0ff */
        /* <DEDUP_REMOVED lines=17> */
[----:B------:R-:W-:-:S02]  /*10b50*/  ULDC.64 UR6, c[0x0][0xa80] ;  /* 0x0002a00000067ab9 */ /* 0x000fc40000000a00 */
[----:B------:R-:W-:Y:S02]  /*10b60*/  LEA R12, P6, R2, UR6, 0x1 ;  /* 0x00000006020c7c11 */ /* 0x000fe4000f8c08ff */
[----:B------:R-:W-:-:S04]  /*10b70*/  IADD3 R3, R3, R9, RZ ;  /* 0x0000000903037210 */ /* 0x000fc80007ffe0ff */
[----:B------:R-:W-:-:S05]  /*10b80*/  LEA.HI.X R13, R2, UR7, R3, 0x1, P6 ;  /* 0x00000007020d7c11 */ /* 0x000fca000b0f0c03 */
[----:B------:R1:W-:Y:S04]  /*10b90*/  @!P2 STG.E.128 desc[UR8][R12.64], RZ ;  /* 0x000000ff0c00a986 */ /* 0x0003e8000c101d08 */
[----:B------:R1:W-:Y:S04]  /*10ba0*/  @!P3 STG.E.128 desc[UR8][R12.64+0x80], RZ ;  /* 0x000080ff0c00b986 */ /* 0x0003e8000c101d08 */
[----:B------:R1:W-:Y:S04]  /*10bb0*/  @!P4 STG.E.128 desc[UR8][R12.64+0x100], RZ ;  /* 0x000100ff0c00c986 */ /* 0x0003e8000c101d08 */
[----:B------:R1:W-:Y:S02]  /*10bc0*/  @!P5 STG.E.128 desc[UR8][R12.64+0x180], RZ ;  /* 0x000180ff0c00d986 */ /* 0x0003e4000c101d08 */
.L_x_1993:
[----:B------:R-:W-:Y:S05]  /*10bd0*/  BSYNC B0 ;  /* 0x0000000000007941 */ /* 0x000fea0003800000 */
.L_x_1992:
        /* <DEDUP_REMOVED lines=10> */
[----:B------:R-:W-:Y:S01]  /*10c80*/  ULDC.64 UR8, c[0x0][0x208] ;  /* 0x0000820000087ab9 */ /* 0x000fe20000000a00 */
[----:B------:R-:W-:Y:S01]  /*10c90*/  ISETP.GE.AND P4, PT, R2, UR5, PT ;  /* 0x0000000502007c0c */ /* 0x000fe2000bf86270 */
[----:B------:R-:W-:Y:S01]  /*10ca0*/  IMAD.MOV.U32 R2, RZ, RZ, R6 ;  /* 0x000000ffff027224 */ /* 0x000fe200078e0006 */
[----:B------:R-:W-:Y:S01]  /*10cb0*/  MOV R3, R11 ;  /* 0x0000000b00037202 */ /* 0x000fe20000000f00 */
[----:B------:R-:W-:Y:S01]  /*10cc0*/  IMAD R0, R0, UR6, RZ ;  /* 0x0000000600007c24 */ /* 0x000fe2000f8e02ff */
[----:B------:R-:W-:-:S02]  /*10cd0*/  IADD3 R8, R212, 0xc0, RZ ;  /* 0x000000c0d4087810 */ /* 0x000fc40007ffe0ff */
[----:B------:R-:W-:Y:S01]  /*10ce0*/  ISETP.GE.AND P3, PT, R212, UR5, PT ;  /* 0x00000005d4007c0c */ /* 0x000fe2000bf66270 */
[----:B------:R-:W-:Y:S01]  /*10cf0*/  IMAD.WIDE.U32 R2, R9, UR6, R2 ;  /* 0x0000000609027c25 */ /* 0x000fe2000f8e0002 */
        /* <DEDUP_REMOVED lines=10> */
.L_x_1995:
[----:B------:R-:W-:Y:S05]  /*10da0*/  BSYNC B0 ;  /* 0x0000000000007941 */ /* 0x000fea0003800000 */
.L_x_1994:
[----:B------:R-:W-:Y:S04]  /*10db0*/  BSSY B0, `(.L_x_1996) ;  /* 0x000001b000007945 */ /* 0x000fe80003800000 */
[----:B------:R-:W-:Y:S05]  /*10dc0*/  @P1 BRA `(.L_x_1997) ;  /* 0x0000000000641947 */ /* 0x000fea0003800000 */
[----:B--2---:R-:W-:Y:S01]  /*10dd0*/  IADD3 R9, P0, R4, 0x40, RZ ;  /* 0x0000004004097810 */ /* 0x004fe20007f1e0ff */
[C---:B------:R-:W-:Y:S01]  /*10de0*/  VIADD R3, R212.reuse, 0x80 ;  /* 0x00000080d4037836 */ /* 0x040fe20000000000 */
[----:B------:R-:W-:Y:S01]  /*10df0*/  IADD3 R2, R212, 0x40, RZ ;  /* 0x00000040d4027810 */ /* 0x000fe20007ffe0ff */
[----:B------:R-:W-:Y:S01]  /*10e00*/  ULDC UR5, c[0x0][0xa8c] ;  /* 0x0002a30000057ab9 */ /* 0x000fe20000000800 */
        /* <DEDUP_REMOVED lines=21> */
.L_x_1997:
[----:B------:R-:W-:Y:S05]  /*10f60*/  BSYNC B0 ;  /* 0x0000000000007941 */ /* 0x000fea0003800000 */
.L_x_1996:
[----:B------:R-:W-:Y:S04]  /*10f70*/  BSSY B0, `(.L_x_1987) ;  /* 0x000001b000007945 */ /* 0x000fe80003800000 */
[----:B------:R-:W-:Y:S05]  /*10f80*/  @P2 BRA `(.L_x_1998) ;  /* 0x0000000000642947 */ /* 0x000fea0003800000 */
[----:B------:R-:W-:Y:S01]  /*10f90*/  IADD3 R7, P0, R4, 0x60, RZ ;  /* 0x0000006004077810 */ /* 0x000fe20007f1e0ff */
[----:B------:R-:W-:Y:S01]  /*10fa0*/  VIADD R0, R212, 0x40 ;  /* 0x00000040d4007836 */ /* 0x000fe20000000000 */
[----:B------:R-:W-:Y:S01]  /*10fb0*/  MOV R3, R11 ;  /* 0x0000000b00037202 */ /* 0x000fe20000000f00 */
[----:B------:R-:W-:Y:S01]  /*10fc0*/  ULDC UR5, c[0x0][0xa8c] ;  /* 0x0002a30000057ab9 */ /* 0x000fe20000000800 */
[----:B------:R-:W-:Y:S01]  /*10fd0*/  IADD3.X R4, RZ, R5, RZ, P0, !PT ;  /* 0x00000005ff047210 */ /* 0x000fe200007fe4ff */
[----:B------:R-:W-:Y:S01]  /*10fe0*/  ULDC.64 UR6, c[0x0][0xad8] ;  /* 0x0002b60000067ab9 */ /* 0x000fe20000000a00 */
[----:B------:R-:W-:Y:S01]  /*10ff0*/  IMAD.MOV.U32 R2, RZ, RZ, R6 ;  /* 0x000000ffff027224 */ /* 0x000fe200078e0006 */
[----:B------:R-:W-:Y:S01]  /*11000*/  ISETP.GE.AND P2, PT, R0, UR5, PT ;  /* 0x0000000500007c0c */ /* 0x000fe2000bf46270 */
[C---:B------:R-:W-:Y:S01]  /*11010*/  VIADD R5, R212.reuse, 0x80 ;  /* 0x00000080d4057836 */ /* 0x040fe20000000000 */
[----:B------:R-:W-:Y:S01]  /*11020*/  IADD3 R0, R212, 0xc0, RZ ;  /* 0x000000c0d4007810 */ /* 0x000fe20007ffe0ff */
[----:B------:R-:W-:Y:S01]  /*11030*/  IMAD R4, R4, UR6, RZ ;  /* 0x0000000604047c24 */ /* 0x000fe2000f8e02ff */
[----:B------:R-:W-:Y:S01]  /*11040*/  ISETP.GE.AND P1, PT, R212, UR5, PT ;  /* 0x00000005d4007c0c */ /* 0x000fe2000bf26270 */
[----:B------:R-:W-:Y:S01]  /*11050*/  IMAD.WIDE.U32 R2, R7, UR6, R2 ;  /* 0x0000000607027c25 */ /* 0x000fe2000f8e0002 */
[----:B------:R-:W-:Y:S01]  /*11060*/  ISETP.GE.AND P3, PT, R5, UR5, PT ;  /* 0x0000000505007c0c */ /* 0x000fe2000bf66270 */
[----:B------:R-:W-:Y:S01]  /*11070*/  ULDC.64 UR8, c[0x0][0x208] ;  /* 0x0000820000087ab9 */ /* 0x000fe20000000a00 */
[----:B------:R-:W-:Y:S01]  /*11080*/  ISETP.GE.AND P4, PT, R0, UR5, PT ;  /* 0x0000000500007c0c */ /* 0x000fe2000bf86270 */
[----:B------:R-:W-:Y:S01]  /*11090*/  IMAD R7, R7, UR7, R4 ;  /* 0x0000000707077c24 */ /* 0x000fe2000f8e0204 */
[----:B------:R-:W-:-:S02]  /*110a0*/  ULDC.64 UR6, c[0x0][0xa80] ;  /* 0x0002a00000067ab9 */ /* 0x000fc40000000a00 */
[----:B------:R-:W-:Y:S01]  /*110b0*/  LEA R4, P0, R2, UR6, 0x1 ;  /* 0x0000000602047c11 */ /* 0x000fe2000f8008ff */
[----:B------:R-:W-:-:S05]  /*110c0*/  IMAD.IADD R3, R3, 0x1, R7 ;  /* 0x0000000103037824 */ /* 0x000fca00078e0207 */
[----:B------:R-:W-:-:S05]  /*110d0*/  LEA.HI.X R5, R2, UR7, R3, 0x1, P0 ;  /* 0x0000000702057c11 */ /* 0x000fca00080f0c03 */
[----:B------:R4:W-:Y:S04]  /*110e0*/  @!P1 STG.E.128 desc[UR8][R4.64], RZ ;  /* 0x000000ff04009986 */ /* 0x0009e8000c101d08 */
[----:B------:R4:W-:Y:S04]  /*110f0*/  @!P2 STG.E.128 desc[UR8][R4.64+0x80], RZ ;  /* 0x000080ff0400a986 */ /* 0x0009e8000c101d08 */
[----:B------:R4:W-:Y:S04]  /*11100*/  @!P3 STG.E.128 desc[UR8][R4.64+0x100], RZ ;  /* 0x000100ff0400b986 */ /* 0x0009e8000c101d08 */
[----:B------:R4:W-:Y:S02]  /*11110*/  @!P4 STG.E.128 desc[UR8][R4.64+0x180], RZ ;  /* 0x000180ff0400c986 */ /* 0x0009e4000c101d08 */
.L_x_1998:
[----:B------:R-:W-:Y:S05]  /*11120*/  BSYNC B0 ;  /* 0x0000000000007941 */ /* 0x000fea0003800000 */
.L_x_1987:
[----:B------:R-:W5:Y:S02]  /*11130*/  LDC R0, c[0x0][0xda8] ;  /* 0x00036a00ff007b82 */ /* 0x000f640000000800 */
[----:B-----5:R-:W-:-:S13]  /*11140*/  ISETP.LE.AND P0, PT, R0, UR4, PT ;  /* 0x0000000400007c0c */ /* 0x020fda000bf03270 */
[----:B------:R-:W-:Y:S05]  /*11150*/  @!P0 BRA `(.L_x_1999) ;  /* 0xfffffefc00208947 */ /* 0x000fea000383ffff */
[----:B------:R-:W-:Y:S05]  /*11160*/  EXIT ;  /* 0x000000000000794d */ /* 0x000fea0003800000 */
.L_x_1951:
        /* <DEDUP_REMOVED lines=8> */
[----:B------:R-:W-:Y:S01]  /*111f0*/  MOV R17, 0x1 ;  /* 0x0000000100117802 */ /* 0x000fe20000000f00 */
[----:B------:R-:W-:-:S05]  /*11200*/  IMAD.MOV.U32 R16, RZ, RZ, RZ ;  /* 0x000000ffff107224 */ /* 0x000fca00078e00ff */
[----:B------:R-:W1:Y:S02]  /*11210*/  LDC R0, c[0x0][0xda8] ;  /* 0x00036a00ff007b82 */ /* 0x000e640000000800 */
[----:B-1----:R-:W-:-:S13]  /*11220*/  ISETP.LE.AND P0, PT, R0, UR4, PT ;  /* 0x0000000400007c0c */ /* 0x002fda000bf03270 */
[----:B------:R-:W-:Y:S05]  /*11230*/  @P0 BRA `(.L_x_2000) ;  /* 0x0000003000000947 */ /* 0x000fea0003800000 */
[----:B------:R-:W1:Y:S01]  /*11240*/  S2R R2, SR_TID.X ;  /* 0x0000000000027919 */ /* 0x000e620000002100 */
[----:B------:R-:W-:Y:S01]  /*11250*/  MOV R18, UR4 ;  /* 0x0000000400127c02 */ /* 0x000fe20008000f00 */
[----:B------:R-:W-:Y:S01]  /*11260*/  IMAD.MOV.U32 R16, RZ, RZ, RZ ;  /* 0x000000ffff107224 */ /* 0x000fe200078e00ff */
[----:B------:R-:W-:Y:S01]  /*11270*/  MOV R17, 0x1 ;  /* 0x0000000100117802 */ /* 0x000fe20000000f00 */
[----:B------:R-:W-:Y:S01]  /*11280*/  ULDC UR50, c[0x0][0xc] ;  /* 0x0000030000327ab9 */ /* 0x000fe20000000800 */
[----:B------:R-:W-:Y:S01]  /*11290*/  ULDC.64 UR42, c[0x0][0x198] ;  /* 0x00006600002a7ab9 */ /* 0x000fe20000000a00 */
[----:B------:R-:W-:Y:S01]  /*112a0*/  UMOV UR49, URZ ;  /* 0x0000003f00317c82 */ /* 0x000fe20008000000 */
[----:B-1----:R-:W-:-:S07]  /*112b0*/  LOP3.LUT R19, R2, 0x1f, RZ, 0xc0, !PT ;  /* 0x0000001f02137812 */ /* 0x002fce00078ec0ff */
.L_x_2048:
        /* <DEDUP_REMOVED lines=21> */
.L_x_2001:
[----:B------:R-:W-:Y:S01]  /*11410*/  ULDC UR9, c[0x0][0xdc4] ;  /* 0x0003710000097ab9 */ /* 0x000fe20000000800 */
[----:B------:R-:W-:Y:S01]  /*11420*/  UMOV UR6, UR7 ;  /* 0x0000000700067c82 */ /* 0x000fe20008000000 */
[----:B------:R-:W-:-:S11]  /*11430*/  UISETP.NE.AND UP0, UPT, UR9, 0x1, UPT ;  /* 0x000000010900788c */ /* 0x000fd6000bf05270 */
[----:B------:R-:W-:Y:S02]  /*11440*/  @UP0 ULDC.64 UR10, c[0x0][0xdc8] ;  /* 0x00037200000a0ab9 */ /* 0x000fe40000000a00 */
[----:B------:R-:W-:-:S04]  /*11450*/  UIMAD.WIDE.U32 UR4, UR7, UR10, URZ ;  /* 0x0000000a070472a5 */ /* 0x000fc8000f8e003f */
[----:B------:R-:W-:-:S04]  /*11460*/  @UP0 USHF.R.U32.HI UR6, URZ, UR11, UR5 ;  /* 0x0000000b3f060299 */ /* 0x000fc80008011605 */
[----:B------:R-:W-:-:S12]  /*11470*/  UIMAD UR4, UR6, UR9, URZ ;  /* 0x00000009060472a4 */ /* 0x000fd8000f8e023f */
.L_x_2002:
[----:B------:R-:W-:Y:S01]  /*11480*/  ULDC.64 UR10, c[0x0][0x3f8] ;  /* 0x0000fe00000a7ab9 */ /* 0x000fe20000000a00 */
[----:B------:R-:W-:Y:S01]  /*11490*/  ULOP3.LUT UR6, URZ, UR6, URZ, 0x33, !UPT ;  /* 0x000000063f067292 */ /* 0x000fe2000f8e333f */
[----:B------:R-:W-:Y:S01]  /*114a0*/  BSSY B6, `(.L_x_2003) ;  /* 0x00002ca000067945 */ /* 0x000fe20003800000 */
[----:B------:R-:W-:Y:S02]  /*114b0*/  UISETP.NE.U32.AND UP0, UPT, UR10, URZ, UPT ;  /* 0x0000003f0a00728c */ /* 0x000fe4000bf05070 */
[----:B------:R-:W-:Y:S02]  /*114c0*/  UIADD3 UR9, UR7, -UR4, URZ ;  /* 0x8000000407097290 */ /* 0x000fe4000fffe03f */
[----:B------:R-:W-:Y:S01]  /*114d0*/  UISETP.NE.AND.EX UP0, UPT, UR11, URZ, UPT, UP0 ;  /* 0x0000003f0b00728c */ /* 0x000fe2000bf05300 */
[----:B------:R-:W-:Y:S01]  /*114e0*/  ULDC UR4, c[0x0][0xdac] ;  /* 0x00036b0000047ab9 */ /* 0x000fe20000000800 */
[----:B------:R-:W-:Y:S01]  /*114f0*/  ULDC UR5, c[0x0][0x404] ;  /* 0x0001010000057ab9 */ /* 0x000fe20000000800 */
[----:B------:R-:W-:Y:S01]  /*11500*/  UIADD3 UR6, UR6, UR4, URZ ;  /* 0x0000000406067290 */ /* 0x000fe2000fffe03f */
[----:B------:R-:W-:-:S02]  /*11510*/  ULDC UR7, c[0x0][0x2e0] ;  /* 0x0000b80000077ab9 */ /* 0x000fc40000000800 */
[----:B------:R-:W-:Y:S01]  /*11520*/  ULDC UR4, c[0x0][0x288] ;  /* 0x0000a20000047ab9 */ /* 0x000fe20000000800 */
[----:B------:R-:W-:Y:S02]  /*11530*/  USHF.L.U32 UR45, UR6, 0x7, URZ ;  /* 0x00000007062d7899 */ /* 0x000fe4000800063f */
[----:B------:R-:W-:Y:S02]  /*11540*/  USEL UR6, UR5, 0x1, UP0 ;  /* 0x0000000105067887 */ /* 0x000fe40008000000 */
[----:B------:R-:W-:Y:S02]  /*11550*/  UIADD3 UR5, UR45, 0xcf, -UR4 ;  /* 0x000000cf2d057890 */ /* 0x000fe4000fffe804 */
[----:B------:R-:W-:Y:S02]  /*11560*/  UIMAD UR4, UR6, UR7, 0x4f ;  /* 0x0000004f060474a4 */ /* 0x000fe4000f8e0207 */
[----:B------:R-:W-:Y:S02]  /*11570*/  UIMAD UR6, UR6, UR7, UR5 ;  /* 0x00000007060672a4 */ /* 0x000fe4000f8e0205 */
[----:B------:R-:W-:Y:S01]  /*11580*/  UIMAD.WIDE UR4, UR4, 0x66666667, URZ ;  /* 0x66666667040478a5 */ /* 0x000fe2000f8e023f */
[----:B------:R-:W-:Y:S01]  /*11590*/  ULDC UR10, c[0x0][0xdc4] ;  /* 0x00037100000a7ab9 */ /* 0x000fe20000000800 */
[----:B------:R-:W-:-:S02]  /*115a0*/  UIMAD.WIDE UR6, UR6, 0x66666667, URZ ;  /* 0x66666667060678a5 */ /* 0x000fc4000f8e023f */
[----:B------:R-:W-:Y:S02]  /*115b0*/  UIMAD UR10, UR8, UR10, UR9 ;  /* 0x0000000a080a72a4 */ /* 0x000fe4000f8e0209 */
[----:B------:R-:W-:Y:S01]  /*115c0*/  USHF.R.U32.HI UR6, URZ, 0x1f, UR7 ;  /* 0x0000001f3f067899 */ /* 0x000fe20008011607 */
[----:B------:R-:W-:Y:S01]  /*115d0*/  UMOV UR8, UR5 ;  /* 0x0000000500087c82 */ /* 0x000fe20008000000 */
[----:B------:R-:W-:Y:S01]  /*115e0*/  ULDC UR11, c[0x0][0xdb8] ;  /* 0x00036e00000b7ab9 */ /* 0x000fe20000000800 */
[----:B------:R-:W-:Y:S02]  /*115f0*/  USHF.R.U32.HI UR9, URZ, 0x1f, UR8 ;  /* 0x0000001f3f097899 */ /* 0x000fe40008011608 */
[----:B------:R-:W-:Y:S02]  /*11600*/  ULEA.HI.SX32 UR6, UR7, UR6, 0x1b ;  /* 0x0000000607067291 */ /* 0x000fe4000f8fda3f */
[----:B------:R-:W-:Y:S02]  /*11610*/  ULEA.HI.SX32 UR9, UR8, UR9, 0x1b ;  /* 0x0000000908097291 */ /* 0x000fe4000f8fda3f */
[----:B------:R-:W-:-:S02]  /*11620*/  UISETP.NE.AND UP1, UPT, UR11, 0x1, UPT ;  /* 0x000000010b00788c */ /* 0x000fc4000bf25270 */
[----:B------:R-:W-:Y:S01]  /*11630*/  UISETP.LT.AND UP0, UPT, UR9, UR6, UPT ;  /* 0x000000060900728c */ /* 0x000fe2000bf01270 */
[----:B------:R-:W-:-:S03]  /*11640*/  UMOV UR47, UR10 ;  /* 0x0000000a002f7c82 */ /* 0x000fc60008000000 */
[----:B------:R-:W-:-:S05]  /*11650*/  USEL UR41, UR9, UR6, UP0 ;  /* 0x0000000609297287 */ /* 0x000fca0008000000 */
[----:B------:R-:W-:Y:S01]  /*11660*/  @UP1 ULDC UR12, c[0x0][0xdbc] ;  /* 0x00036f00000c1ab9 */ /* 0x000fe20000000800 */
[----:B------:R-:W-:Y:S01]  /*11670*/  ISETP.LT.AND P0, PT, RZ, UR41, PT ;  /* 0x00000029ff007c0c */ /* 0x000fe2000bf01270 */
[----:B------:R-:W-:Y:S01]  /*11680*/  UIMAD.WIDE.U32 UR4, UR10, UR12, URZ ;  /* 0x0000000c0a0472a5 */ /* 0x000fe2000f8e003f */
[----:B------:R-:W-:-:S03]  /*11690*/  @UP1 ULDC UR7, c[0x0][0xdc0] ;  /* 0x0003700000071ab9 */ /* 0x000fc60000000800 */
[----:B------:R-:W-:-:S04]  /*116a0*/  @UP1 USHF.R.U32.HI UR47, URZ, UR7, UR5 ;  /* 0x000000073f2f1299 */ /* 0x000fc80008011605 */
[----:B------:R-:W-:-:S04]  /*116b0*/  UIADD3 UR46, -UR47, URZ, URZ ;  /* 0x0000003f2f2e7290 */ /* 0x000fc8000fffe13f */
[----:B------:R-:W-:Y:S01]  /*116c0*/  UIMAD UR46, UR11, UR46, UR10 ;  /* 0x0000002e0b2e72a4 */ /* 0x000fe2000f8e020a */
[----:B------:R-:W-:Y:S11]  /*116d0*/  @P0 BRA `(.L_x_2004) ;  /* 0x0000000000440947 */ /* 0x000ff60003800000 */
[----:B------:R-:W-:Y:S01]  /*116e0*/  ISETP.NE.AND P0, PT, R19, RZ, PT ;  /* 0x000000ff1300720c */ /* 0x000fe20003f05270 */
[----:B------:R-:W-:-:S12]  /*116f0*/  IMAD.MOV.U32 R13, RZ, RZ, R18 ;  /* 0x000000ffff0d7224 */ /* 0x000fd800078e0012 */
        /* <DEDUP_REMOVED lines=15> */
.L_x_2004:
        /* <DEDUP_REMOVED lines=23> */
.L_x_2006:
        /* <DEDUP_REMOVED lines=12> */
[----:B------:R-:W-:Y:S01]  /*11a20*/  MOV R7, UR9 ;  /* 0x0000000900077c02 */ /* 0x000fe20008000f00 */
[----:B------:R-:W-:Y:S01]  /*11a30*/  IMAD.U32 R10, RZ, RZ, UR4 ;  /* 0x00000004ff0a7e24 */ /* 0x000fe2000f8e00ff */
[----:B------:R-:W-:Y:S01]  /*11a40*/  MOV R11, UR5 ;  /* 0x00000005000b7c02 */ /* 0x000fe20008000f00 */
[----:B------:R-:W-:Y:S01]  /*11a50*/  IMAD.MOV.U32 R8, RZ, RZ, 0x70 ;  /* 0x00000070ff087424 */ /* 0x000fe200078e00ff */
[----:B------:R-:W-:Y:S01]  /*11a60*/  MOV R12, 0x1 ;  /* 0x00000001000c7802 */ /* 0x000fe20000000f00 */
[----:B-1----:R-:W-:-:S07]  /*11a70*/  IMAD.MOV.U32 R13, RZ, RZ, RZ ;  /* 0x000000ffff0d7224 */ /* 0x002fce00078e00ff */
[----:B------:R-:W-:-:S07]  /*11a80*/  LEPC R20, `(.L_x_2008) ;  /* 0x000000001014794e */ /* 0x000fce0000000000 */
[----:B--2---:R-:W-:Y:S05]  /*11a90*/  CALL.ABS.NOINC R2 ;  /* 0x0000000002007343 */ /* 0x004fea0003c00000 */
.L_x_2008:
        /* <DEDUP_REMOVED lines=16> */
.L_x_2007:
[----:B------:R-:W-:Y:S01]  /*11ba0*/  ULDC.64 UR4, c[0x0][0x9f8] ;  /* 0x00027e0000047ab9 */ /* 0x000fe20000000a00 */
[----:B------:R-:W-:Y:S01]  /*11bb0*/  IMAD.U32 R5, RZ, RZ, UR47 ;  /* 0x0000002fff057e24 */ /* 0x000fe2000f8e00ff */
[----:B------:R-:W-:Y:S01]  /*11bc0*/  ISETP.NE.U32.AND P0, PT, RZ, UR4, PT ;  /* 0x00000004ff007c0c */ /* 0x000fe2000bf05070 */
[----:B------:R-:W-:Y:S01]  /*11bd0*/  ULDC.64 UR6, c[0x0][0x208] ;  /* 0x0000820000067ab9 */ /* 0x000fe20000000a00 */
[----:B------:R-:W-:Y:S01]  /*11be0*/  MOV R0, UR47 ;  /* 0x0000002f00007c02 */ /* 0x000fe20008000f00 */
[----:B------:R-:W1:Y:S01]  /*11bf0*/  LDC R4, c[0x0][0x428] ;  /* 0x00010a00ff047b82 */ /* 0x000e620000000800 */
[----:B------:R-:W-:-:S13]  /*11c00*/  ISETP.NE.AND.EX P0, PT, RZ, UR5, PT, P0 ;  /* 0x00000005ff007c0c */ /* 0x000fda000bf05300 */
[----:B------:R-:W2:Y:S02]  /*11c10*/  @P0 LDC.64 R2, c[0x0][0x9f8] ;  /* 0x00027e00ff020b82 */ /* 0x000ea40000000a00 */
[----:B--2---:R-:W-:-:S05]  /*11c20*/  @P0 IMAD.WIDE R2, R5, 0x4, R2 ;  /* 0x0000000405020825 */ /* 0x004fca00078e0202 */
[----:B------:R2:W3:Y:S01]  /*11c30*/  @P0 LDG.E R0, desc[UR6][R2.64] ;  /* 0x0000000602000981 */ /* 0x0004e2000c1e1900 */
[----:B-1----:R-:W-:Y:S01]  /*11c40*/  ISETP.NE.AND P0, PT, R4, 0x1, PT ;  /* 0x000000010400780c */ /* 0x002fe20003f05270 */
[----:B------:R-:W-:Y:S01]  /*11c50*/  IMAD.U32 R4, RZ, RZ, UR46 ;  /* 0x0000002eff047e24 */ /* 0x000fe2000f8e00ff */
[----:B------:R-:W-:Y:S01]  /*11c60*/  ISETP.NE.AND P1, PT, R19, RZ, PT ;  /* 0x000000ff1300720c */ /* 0x000fe20003f25270 */
[----:B------:R-:W-:Y:S01]  /*11c70*/  UMOV UR44, URZ ;  /* 0x0000003f002c7c82 */ /* 0x000fe20008000000 */
[----:B------:R-:W-:Y:S01]  /*11c80*/  UMOV UR8, 0x40 ;  /* 0x0000004000087882 */ /* 0x000fe20000000000 */
[----:B------:R-:W-:Y:S01]  /*11c90*/  UMOV UR9, UR45 ;  /* 0x0000002d00097c82 */ /* 0x000fe20008000000 */
[----:B------:R-:W-:Y:S01]  /*11ca0*/  UMOV UR10, UR46 ;  /* 0x0000002e000a7c82 */ /* 0x000fe20008000000 */
[----:B------:R-:W-:Y:S01]  /*11cb0*/  UMOV UR11, UR47 ;  /* 0x0000002f000b7c82 */ /* 0x000fe20008000000 */
[----:B------:R-:W-:Y:S01]  /*11cc0*/  UMOV UR12, 0x80 ;  /* 0x00000080000c7882 */ /* 0x000fe20000000000 */
[----:B--2---:R-:W1:Y:S01]  /*11cd0*/  LDC.64 R2, c[0x0][0x3f8] ;  /* 0x0000fe00ff027b82 */ /* 0x004e620000000a00 */
[----:B------:R-:W-:Y:S01]  /*11ce0*/  UMOV UR13, UR45 ;  /* 0x0000002d000d7c82 */ /* 0x000fe20008000000 */
[----:B------:R-:W-:Y:S01]  /*11cf0*/  UMOV UR14, UR46 ;  /* 0x0000002e000e7c82 */ /* 0x000fe20008000000 */
[----:B------:R-:W-:Y:S01]  /*11d00*/  UMOV UR15, UR47 ;  /* 0x0000002f000f7c82 */ /* 0x000fe20008000000 */
[----:B------:R-:W-:Y:S01]  /*11d10*/  UMOV UR16, 0xc0 ;  /* 0x000000c000107882 */ /* 0x000fe20000000000 */
[----:B------:R-:W-:Y:S01]  /*11d20*/  UMOV UR17, UR45 ;  /* 0x0000002d00117c82 */ /* 0x000fe20008000000 */
[----:B------:R-:W-:Y:S01]  /*11d30*/  VOTEU.ALL UP1, P1 ;  /* 0x00000000003f7886 */ /* 0x000fe20000820000 */
[----:B------:R-:W-:Y:S01]  /*11d40*/  UMOV UR18, UR46 ;  /* 0x0000002e00127c82 */ /* 0x000fe20008000000 */
[----:B------:R-:W2:Y:S01]  /*11d50*/  @P0 LDC R5, c[0x0][0x42c] ;  /* 0x00010b00ff050b82 */ /* 0x000ea20000000800 */
[----:B------:R-:W-:Y:S01]  /*11d60*/  UMOV UR19, UR47 ;  /* 0x0000002f00137c82 */ /* 0x000fe20008000000 */
[----:B------:R-:W-:Y:S01]  /*11d70*/  UMOV UR6, 0xffffffff ;  /* 0xffffffff00067882 */ /* 0x000fe20000000000 */
[----:B------:R-:W-:-:S04]  /*11d80*/  @!UP1 UIADD3 UR4, UP0, UR42, 0x270, URZ ;  /* 0x000002702a049890 */ /* 0x000fc8000ff1e03f */
[----:B------:R-:W-:Y:S01]  /*11d90*/  @!UP1 UIADD3.X UR5, URZ, UR43, URZ, UP0, !UPT ;  /* 0x0000002b3f059290 */ /* 0x000fe200087fe43f */
[----:B------:R-:W4:Y:S08]  /*11da0*/  @P0 LDC R6, c[0x0][0x430] ;  /* 0x00010c00ff060b82 */ /* 0x000f300000000800 */
[----:B------:R1:W-:Y:S01]  /*11db0*/  @!UP1 UTMAPF.L2.4D [UR44], [UR4] ;  /* 0x0000002c040095b8 */ /* 0x0003e20008018000 */
[----:B--2---:R-:W-:Y:S01]  /*11dc0*/  @P0 IMAD.HI.U32 R5, R5, UR46, RZ ;  /* 0x0000002e05050c27 */ /* 0x004fe2000f8e00ff */
[----:B------:R2:W-:Y:S04]  /*11dd0*/  @!UP1 UTMAPF.L2.4D [UR8], [UR4] ;  /* 0x00000008040095b8 */ /* 0x0005e80008018000 */
[----:B----4-:R-:W-:Y:S01]  /*11de0*/  @P0 SHF.R.U32.HI R4, RZ, R6, R5 ;  /* 0x00000006ff040219 */ /* 0x010fe20000011605 */
[----:B------:R2:W-:Y:S01]  /*11df0*/  @!UP1 UTMAPF.L2.4D [UR12], [UR4] ;  /* 0x0000000c040095b8 */ /* 0x0005e20008018000 */
[----:B-1----:R-:W-:-:S02]  /*11e00*/  ISETP.NE.U32.AND P0, PT, R2, RZ, PT ;  /* 0x000000ff0200720c */ /* 0x002fc40003f05070 */
[----:B------:R-:W-:Y:S02]  /*11e10*/  MOV R5, UR41 ;  /* 0x0000002900057c02 */ /* 0x000fe40008000f00 */
[----:B------:R-:W-:Y:S01]  /*11e20*/  ISETP.NE.AND.EX P0, PT, R3, RZ, PT, P0 ;  /* 0x000000ff0300720c */ /* 0x000fe20003f05300 */
[----:B------:R2:W-:Y:S02]  /*11e30*/  @!UP1 UTMAPF.L2.4D [UR16], [UR4] ;  /* 0x00000010040095b8 */ /* 0x0005e40008018000 */
[----:B------:R-:W-:Y:S01]  /*11e40*/  VIADD R5, R5, 0xffffffff ;  /* 0xffffffff05057836 */ /* 0x000fe20000000000 */
[----:B---3--:R-:W-:Y:S01]  /*11e50*/  SEL R6, R0, RZ, !P0 ;  /* 0x000000ff00067207 */ /* 0x008fe20004000000 */
[----:B--2---:R-:W-:Y:S08]  /*11e60*/  BRA.DIV UR6, `(.L_x_2009) ;  /* 0x0000002a06707947 */ /* 0x004ff0000b800000 */
.L_x_2060:
[----:B------:R-:W-:Y:S01]  /*11e70*/  UMOV UR4, 0xffffffff ;  /* 0xffffffff00047882 */ /* 0x000fe20000000000 */
[----:B------:R-:W-:Y:S02]  /*11e80*/  SHF.R.S32.HI R12, RZ, 0x1f, R0 ;  /* 0x0000001fff0c7819 */ /* 0x000fe40000011400 */
[----:B------:R-:W-:Y:S05]  /*11e90*/  BRA.DIV UR4, `(.L_x_2010) ;  /* 0x0000002a04907947 */ /* 0x000fea000b800000 */
[----:B------:R-:W-:-:S13]  /*11ea0*/  ELECT P6, URZ, PT ;  /* 0x00000000003f782f */ /* 0x000fda00038c0000 */
.L_x_2063:
[----:B------:R-:W-:Y:S05]  /*11eb0*/  @!P6 BRA `(.L_x_2011) ;  /* 0x000000040004e947 */ /* 0x000fea0003800000 */
[----:B------:R-:W-:Y:S01]  /*11ec0*/  MOV R6, R0 ;  /* 0x0000000000067202 */ /* 0x000fe20000000f00 */
[----:B------:R-:W-:Y:S06]  /*11ed0*/  @!P0 BRA `(.L_x_2012) ;  /* 0x00000000004c8947 */ /* 0x000fec0003800000 */
[----:B------:R-:W1:Y:S01]  /*11ee0*/  LDC R11, c[0x0][0x41c] ;  /* 0x00010700ff0b7b82 */ /* 0x000e620000000800 */
[----:B------:R-:W-:Y:S01]  /*11ef0*/  IMAD.MOV.U32 R10, RZ, RZ, R5 ;  /* 0x000000ffff0a7224 */ /* 0x000fe200078e0005 */
        /* <DEDUP_REMOVED lines=8> */
[----:B------:R-:W-:Y:S02]  /*11f80*/  SHF.R.S32.HI R7, RZ, 0x1f, R10 ;  /* 0x0000001fff077819 */ /* 0x000fe4000001140a */
[----:B------:R-:W-:-:S05]  /*11f90*/  MOV R6, R10 ;  /* 0x0000000a00067202 */ /* 0x000fca0000000f00 */
[----:B------:R-:W-:-:S04]  /*11fa0*/  IMAD.WIDE.U32 R6, R0, UR4, R6 ;  /* 0x0000000400067c25 */ /* 0x000fc8000f8e0006 */
[----:B------:R-:W-:Y:S01]  /*11fb0*/  IMAD.IADD R7, R7, 0x1, R9 ;  /* 0x0000000107077824 */ /* 0x000fe200078e0209 */
[----:B------:R-:W-:-:S04]  /*11fc0*/  LEA R8, P2, R6, R2, 0x2 ;  /* 0x0000000206087211 */ /* 0x000fc800078410ff */
[----:B------:R-:W-:-:S05]  /*11fd0*/  LEA.HI.X R9, R6, R3, R7, 0x2, P2 ;  /* 0x0000000306097211 */ /* 0x000fca00010f1407 */
[----:B------:R1:W5:Y:S01]  /*11fe0*/  LDG.E R6, desc[UR6][R8.64] ;  /* 0x0000000608067981 */ /* 0x000362000c1e1900 */
[----:B------:R-:W-:-:S05]  /*11ff0*/  IADD3 R10, -R10, RZ, RZ ;  /* 0x000000ff0a0a7210 */ /* 0x000fca0007ffe1ff */
[----:B------:R-:W-:-:S07]  /*12000*/  IMAD R5, R11, R10, R5 ;  /* 0x0000000a0b057224 */ /* 0x000fce00078e0205 */
.L_x_2012:
[----:B------:R-:W2:Y:S01]  /*12010*/  S2R R7, SR_TID.X ;  /* 0x0000000000077919 */ /* 0x000ea20000002100 */
[----:B-1----:R-:W-:Y:S02]  /*12020*/  LEA R8, R16, UR40, 0x3 ;  /* 0x0000002810087c11 */ /* 0x002fe4000f8e18ff */
[----:B--2---:R-:W-:Y:S02]  /*12030*/  LOP3.LUT R9, R7, 0x7f, RZ, 0xc0, !PT ;  /* 0x0000007f07097812 */ /* 0x004fe400078ec0ff */
[----:B------:R-:W-:Y:S02]  /*12040*/  SHF.L.U32 R7, R17, 0x1f, RZ ;  /* 0x0000001f11077819 */ /* 0x000fe400000006ff */
[----:B------:R-:W-:Y:S02]  /*12050*/  ISETP.NE.AND P3, PT, R9, RZ, PT ;  /* 0x000000ff0900720c */ /* 0x000fe40003f65270 */
[----:B------:R-:W1:Y:S02]  /*12060*/  SYNCS.PHASECHK.TRANS64.TRYWAIT P2, [R8+URZ+0x38840], R7 ;  /* 0x03884007080075a7 */ /* 0x000e64000804017f */
[----:B-1----:R-:W-:Y:S09]  /*12070*/  @!P2 BRA `(.L_x_2013) ;  /* 0x000000280038a947 */ /* 0x002ff20003800000 */
.L_x_2064:
[----:B------:R-:W-:Y:S05]  /*12080*/  @P3 BRA `(.L_x_2014) ;  /* 0x0000000000143947 */ /* 0x000fea0003800000 */
[----:B------:R-:W-:Y:S01]  /*12090*/  ISETP.NE.AND P2, PT, R19, RZ, PT ;  /* 0x000000ff1300720c */ /* 0x000fe20003f45270 */
[----:B-1----:R-:W-:-:S04]  /*120a0*/  IMAD.MOV.U32 R7, RZ, RZ, 0xa000 ;  /* 0x0000a000ff077424 */ /* 0x002fc800078e00ff */
[----:B------:R2:W-:Y:S08]  /*120b0*/  SYNCS.ARRIVE.TRANS64 RZ, [R8+URZ+0x38830], R7 ;  /* 0x0388300708ff79a7 */ /* 0x0005f0000800003f */
[----:B------:R-:W-:Y:S05]  /*120c0*/  @!P2 BRA `(.L_x_2014) ;  /* 0x000000000004a947 */ /* 0x000fea0003800000 */
[----:B------:R-:W-:Y:S01]  /*120d0*/  BPT.TRAP 0x1 ;  /* 0x000000040000795c */ /* 0x000fe20000300000 */
.L_x_2014:
        /* <DEDUP_REMOVED lines=11> */
[----:B------:R-:W-:Y:S02]  /*12190*/  UIMAD UR14, UR14, 0xa000, UR40 ;  /* 0x0000a0000e0e78a4 */ /* 0x000fe4000f8e0228 */
[----:B------:R-:W-:Y:S02]  /*121a0*/  UIADD3 UR9, UR9, 0x38830, URZ ;  /* 0x0003883009097890 */ /* 0x000fe4000fffe03f */
[----:B------:R-:W-:Y:S02]  /*121b0*/  UIMAD UR11, UR11, 0x50, URZ ;  /* 0x000000500b0b78a4 */ /* 0x000fe4000f8e023f */
[----:B------:R-:W-:Y:S02]  /*121c0*/  UIADD3 UR8, UR14, 0x24400, URZ ;  /* 0x000244000e087890 */ /* 0x000fe4000fffe03f */
[----:B------:R-:W-:Y:S02]  /*121d0*/  UIADD3 UR15, UR14, 0x26c00, URZ ;  /* 0x00026c000e0f7890 */ /* 0x000fe4000fffe03f */
[----:B------:R-:W-:-:S02]  /*121e0*/  UIADD3 UR17, UR14, 0x29400, URZ ;  /* 0x000294000e117890 */ /* 0x000fc4000fffe03f */
[----:B------:R-:W-:-:S03]  /*121f0*/  UIADD3 UR18, UR14, 0x2bc00, URZ ;  /* 0x0002bc000e127890 */ /* 0x000fc6000fffe03f */
[----:B------:R3:W-:Y:S01]  /*12200*/  UTMALDG.4D [UR8], [UR4], desc[UR6] ;  /* 0x00000608040075b4 */ /* 0x0007e20008019000 */
[----:B------:R-:W-:Y:S01]  /*12210*/  UMOV UR14, 0x80 ;  /* 0x00000080000e7882 */ /* 0x000fe20000000000 */
[----:B---3--:R-:W-:Y:S01]  /*12220*/  UMOV UR8, UR15 ;  /* 0x0000000f00087c82 */ /* 0x008fe20008000000 */
[----:B------:R-:W-:Y:S02]  /*12230*/  UMOV UR10, UR16 ;  /* 0x00000010000a7c82 */ /* 0x000fe40008000000 */
[----:B------:R3:W-:Y:S02]  /*12240*/  UTMALDG.4D [UR8], [UR4], desc[UR6] ;  /* 0x00000608040075b4 */ /* 0x0007e40008019000 */
[----:B---3--:R-:W-:Y:S01]  /*12250*/  UMOV UR8, UR17 ;  /* 0x0000001100087c82 */ /* 0x008fe20008000000 */
[----:B------:R-:W-:Y:S01]  /*12260*/  UMOV UR10, UR14 ;  /* 0x0000000e000a7c82 */ /* 0x000fe20008000000 */
[----:B------:R-:W-:Y:S01]  /*12270*/  UMOV UR14, 0xc0 ;  /* 0x000000c0000e7882 */ /* 0x000fe20000000000 */
[----:B------:R3:W-:Y:S02]  /*12280*/  UTMALDG.4D [UR8], [UR4], desc[UR6] ;  /* 0x00000608040075b4 */ /* 0x0007e40008019000 */
[----:B---3--:R-:W-:Y:S01]  /*12290*/  UMOV UR8, UR18 ;  /* 0x0000001200087c82 */ /* 0x008fe20008000000 */
[----:B------:R-:W-:-:S02]  /*122a0*/  UMOV UR10, UR14 ;  /* 0x0000000e000a7c82 */ /* 0x000fc40008000000 */
[----:B------:R3:W-:Y:S02]  /*122b0*/  UTMALDG.4D [UR8], [UR4], desc[UR6] ;  /* 0x00000608040075b4 */ /* 0x0007e40008019000 */
[----:B---3--:R-:W-:Y:S01]  /*122c0*/  NOP ;  /* 0x0000000000007918 */ /* 0x008fe20000000000 */
.L_x_2011:
        /* <DEDUP_REMOVED lines=9> */
[----:B-12---:R-:W-:Y:S01]  /*12360*/  @P2 MOV R7, 0x10000 ;  /* 0x0001000000072802 */ /* 0x006fe20000000f00 */
        /* <DEDUP_REMOVED lines=13> */
[----:B-1----:R-:W-:Y:S01]  /*12440*/  IMAD.U32 R7, RZ, RZ, UR14 ;  /* 0x0000000eff077e24 */ /* 0x002fe2000f8e00ff */
        /* <DEDUP_REMOVED lines=21> */
.L_x_2065:
[----:B------:R-:W-:-:S06]  /*125a0*/  UISETP.GE.AND UP0, UPT, UR41, 0x2, UPT ;  /* 0x000000022900788c */ /* 0x000fcc000bf06270 */
[----:B------:R-:W-:-:S13]  /*125b0*/  PLOP3.LUT P2, PT, PT, PT, UP0, 0x80, 0x0 ;  /* 0x000000000000781c */ /* 0x000fda0003f4f008 */
[----:B------:R-:W-:Y:S05]  /*125c0*/  @!P2 BRA `(.L_x_2016) ;  /* 0x0000001400c8a947 */ /* 0x000fea0003800000 */
[----:B------:R-:W-:Y:S02]  /*125d0*/  ULOP3.LUT UR4, UR41, 0x1, URZ, 0xc0, !UPT ;  /* 0x0000000129047892 */ /* 0x000fe4000f8ec03f */
[----:B------:R-:W-:Y:S02]  /*125e0*/  UIADD3 UR48, UR41, -0x2, URZ ;  /* 0xfffffffe29307890 */ /* 0x000fe4000fffe03f */
[----:B------:R-:W-:Y:S01]  /*125f0*/  UISETP.NE.U32.AND UP0, UPT, UR4, 0x1, UPT ;  /* 0x000000010400788c */ /* 0x000fe2000bf05070 */
[----:B------:R-:W-:-:S03]  /*12600*/  ULDC.64 UR38, c[0x0][0x408] ;  /* 0x0001020000267ab9 */ /* 0x000fc60000000a00 */
[----:B-1----:R-:W-:Y:S02]  /*12610*/  MOV R7, UR48 ;  /* 0x0000003000077c02 */ /* 0x002fe40008000f00 */
[----:B------:R-:W-:-:S13]  /*12620*/  PLOP3.LUT P2, PT, PT, PT, UP0, 0x80, 0x0 ;  /* 0x000000000000781c */ /* 0x000fda0003f4f008 */
[----:B------:R-:W-:Y:S05]  /*12630*/  @!P2 BRA `(.L_x_2017) ;  /* 0x0000000400f0a947 */ /* 0x000fea0003800000 */
        /* <DEDUP_REMOVED lines=8> */
[----:B------:R-:W-:Y:S01]  /*126c0*/  IMAD.U32 R8, RZ, RZ, UR48 ;  /* 0x00000030ff087e24 */ /* 0x000fe2000f8e00ff */
[----:B------:R-:W-:Y:S06]  /*126d0*/  @!P0 BRA `(.L_x_2020) ;  /* 0x0000000000548947 */ /* 0x000fec0003800000 */
[----:B------:R-:W-:Y:S01]  /*126e0*/  ULDC UR7, c[0x0][0x41c] ;  /* 0x0001070000077ab9 */ /* 0x000fe20000000800 */
[----:B------:R-:W-:Y:S01]  /*126f0*/  UMOV UR6, UR48 ;  /* 0x0000003000067c82 */ /* 0x000fe20008000000 */
[----:B------:R-:W-:Y:S01]  /*12700*/  UISETP.NE.AND UP0, UPT, UR7, 0x1, UPT ;  /* 0x000000010700788c */ /* 0x000fe2000bf05270 */
[----:B------:R-:W-:-:S10]  /*12710*/  ULDC.64 UR10, c[0x0][0x208] ;  /* 0x00008200000a7ab9 */ /* 0x000fd40000000a00 */
[----:B------:R-:W-:Y:S02]  /*12720*/  @UP0 ULDC.64 UR8, c[0x0][0x420] ;  /* 0x0001080000080ab9 */ /* 0x000fe40000000a00 */
[----:B------:R-:W-:-:S04]  /*12730*/  UIMAD.WIDE.U32 UR4, UR48, UR8, URZ ;  /* 0x00000008300472a5 */ /* 0x000fc8000f8e003f */
[----:B------:R-:W-:-:S03]  /*12740*/  @UP0 USHF.R.U32.HI UR6, URZ, UR9, UR5 ;  /* 0x000000093f060299 */ /* 0x000fc60008011605 */
[----:B------:R-:W-:Y:S01]  /*12750*/  ULDC.64 UR8, c[0x0][0x408] ;  /* 0x0001020000087ab9 */ /* 0x000fe20000000a00 */
[----:B------:R-:W-:Y:S01]  /*12760*/  USHF.R.S32.HI UR4, URZ, 0x1f, UR6 ;  /* 0x0000001f3f047899 */ /* 0x000fe20008011406 */
[----:B------:R-:W-:Y:S01]  /*12770*/  IMAD R11, R12, UR8, RZ ;  /* 0x000000080c0b7c24 */ /* 0x000fe2000f8e02ff */
[----:B------:R-:W-:-:S03]  /*12780*/  MOV R8, UR6 ;  /* 0x0000000600087c02 */ /* 0x000fc60008000f00 */
[C---:B------:R-:W-:Y:S02]  /*12790*/  IMAD R11, R0.reuse, UR9, R11 ;  /* 0x00000009000b7c24 */ /* 0x040fe4000f8e020b */
[----:B------:R-:W-:Y:S02]  /*127a0*/  IMAD.U32 R9, RZ, RZ, UR4 ;  /* 0x00000004ff097e24 */ /* 0x000fe4000f8e00ff */
[----:B------:R-:W-:-:S03]  /*127b0*/  IMAD.WIDE.U32 R8, R0, UR8, R8 ;  /* 0x0000000800087c25 */ /* 0x000fc6000f8e0008 */
[----:B------:R-:W-:Y:S02]  /*127c0*/  LEA R2, P2, R8, R2, 0x2 ;  /* 0x0000000208027211 */ /* 0x000fe400078410ff */
[----:B------:R-:W-:-:S04]  /*127d0*/  IADD3 R9, R11, R9, RZ ;  /* 0x000000090b097210 */ /* 0x000fc80007ffe0ff */
[----:B------:R-:W-:-:S05]  /*127e0*/  LEA.HI.X R3, R8, R3, R9, 0x2, P2 ;  /* 0x0000000308037211 */ /* 0x000fca00010f1409 */
[----:B------:R1:W5:Y:S01]  /*127f0*/  LDG.E R9, desc[UR10][R2.64] ;  /* 0x0000000a02097981 */ /* 0x000362000c1e1900 */
[----:B------:R-:W-:-:S04]  /*12800*/  UIADD3 UR4, -UR6, URZ, URZ ;  /* 0x0000003f06047290 */ /* 0x000fc8000fffe13f */
[----:B------:R-:W-:-:S06]  /*12810*/  UIMAD UR4, UR7, UR4, UR48 ;  /* 0x00000004070472a4 */ /* 0x000fcc000f8e0230 */
[----:B-1----:R-:W-:-:S07]  /*12820*/  IMAD.U32 R8, RZ, RZ, UR4 ;  /* 0x00000004ff087e24 */ /* 0x002fce000f8e00ff */
.L_x_2020:
[----:B------:R-:W1:Y:S01]  /*12830*/  S2R R2, SR_TID.X ;  /* 0x0000000000027919 */ /* 0x000e620000002100 */
[----:B------:R-:W-:Y:S02]  /*12840*/  LEA R3, R7, UR40, 0x3 ;  /* 0x0000002807037c11 */ /* 0x000fe4000f8e18ff */
[----:B-1----:R-:W-:Y:S02]  /*12850*/  LOP3.LUT R11, R2, 0x7f, RZ, 0xc0, !PT ;  /* 0x0000007f020b7812 */ /* 0x002fe400078ec0ff */
[----:B------:R-:W-:Y:S02]  /*12860*/  SHF.L.U32 R2, R10, 0x1f, RZ ;  /* 0x0000001f0a027819 */ /* 0x000fe400000006ff */
[----:B------:R-:W-:Y:S02]  /*12870*/  ISETP.NE.AND P2, PT, R11, RZ, PT ;  /* 0x000000ff0b00720c */ /* 0x000fe40003f45270 */
[----:B------:R-:W1:Y:S02]  /*12880*/  SYNCS.PHASECHK.TRANS64.TRYWAIT P3, [R3+URZ+0x38840], R2 ;  /* 0x03884002030075a7 */ /* 0x000e64000806017f */
[----:B-1----:R-:W-:Y:S09]  /*12890*/  @!P3 BRA `(.L_x_2021) ;  /* 0x00000020005cb947 */ /* 0x002ff20003800000 */
.L_x_2066:
[----:B------:R-:W-:Y:S05]  /*128a0*/  @P2 BRA `(.L_x_2022) ;  /* 0x0000000000142947 */ /* 0x000fea0003800000 */
[----:B------:R-:W-:Y:S02]  /*128b0*/  ISETP.NE.AND P3, PT, R19, RZ, PT ;  /* 0x000000ff1300720c */ /* 0x000fe40003f65270 */
[----:B-1----:R-:W-:-:S04]  /*128c0*/  MOV R2, 0xa000 ;  /* 0x0000a00000027802 */ /* 0x002fc80000000f00 */
[----:B------:R2:W-:Y:S07]  /*128d0*/  SYNCS.ARRIVE.TRANS64 RZ, [R3+URZ+0x38830], R2 ;  /* 0x0388300203ff79a7 */ /* 0x0005ee000800003f */
[----:B------:R-:W-:Y:S05]  /*128e0*/  @!P3 BRA `(.L_x_2022) ;  /* 0x000000000004b947 */ /* 0x000fea0003800000 */
[----:B------:R-:W-:Y:S01]  /*128f0*/  BPT.TRAP 0x1 ;  /* 0x000000040000795c */ /* 0x000fe20000300000 */
.L_x_2022:
        /* <DEDUP_REMOVED lines=12> */
[----:B-12---:R-:W-:Y:S01]  /*129c0*/  SHF.L.U32 R3, R17, 0x1f, RZ ;  /* 0x0000001f11037819 */ /* 0x006fe200000006ff */
[----:B------:R-:W-:-:S02]  /*129d0*/  UIMAD UR14, UR14, 0xa000, UR40 ;  /* 0x0000a0000e0e78a4 */ /* 0x000fc4000f8e0228 */
[----:B------:R-:W-:Y:S02]  /*129e0*/  UIADD3 UR9, UR9, 0x38830, URZ ;  /* 0x0003883009097890 */ /* 0x000fe4000fffe03f */
[----:B------:R-:W-:Y:S01]  /*129f0*/  UIMAD UR11, UR11, 0x50, URZ ;  /* 0x000000500b0b78a4 */ /* 0x000fe2000f8e023f */
        /* <DEDUP_REMOVED lines=19> */
.L_x_2067:
[----:B------:R-:W-:Y:S05]  /*12b30*/  @P2 BRA `(.L_x_2024) ;  /* 0x0000000000182947 */ /* 0x000fea0003800000 */
[----:B------:R-:W-:Y:S01]  /*12b40*/  ISETP.NE.AND P2, PT, R19, RZ, PT ;  /* 0x000000ff1300720c */ /* 0x000fe20003f45270 */
[----:B-1----:R-:W-:Y:S01]  /*12b50*/  IMAD.MOV.U32 R3, RZ, RZ, 0xa000 ;  /* 0x0000a000ff037424 */ /* 0x002fe200078e00ff */
[----:B------:R-:W-:-:S04]  /*12b60*/  LEA R2, R16, UR40, 0x3 ;  /* 0x0000002810027c11 */ /* 0x000fc8000f8e18ff */
[----:B------:R2:W-:Y:S07]  /*12b70*/  SYNCS.ARRIVE.TRANS64 RZ, [R2+URZ+0x38850], R3 ;  /* 0x0388500302ff79a7 */ /* 0x0005ee000800003f */
[----:B------:R-:W-:Y:S05]  /*12b80*/  @!P2 BRA `(.L_x_2024) ;  /* 0x000000000004a947 */ /* 0x000fea0003800000 */
[----:B------:R-:W-:Y:S01]  /*12b90*/  BPT.TRAP 0x1 ;  /* 0x000000040000795c */ /* 0x000fe20000300000 */
.L_x_2024:
        /* <DEDUP_REMOVED lines=10> */
[----:B------:R-:W-:Y:S01]  /*12c40*/  MOV R6, R9 ;  /* 0x0000000900067202 */ /* 0x000fe20000000f00 */
[----:B------:R-:W-:-:S02]  /*12c50*/  IMAD.MOV.U32 R5, RZ, RZ, R8 ;  /* 0x000000ffff057224 */ /* 0x000fc400078e0008 */
[----:B------:R-:W-:Y:S02]  /*12c60*/  UIMAD UR16, UR9, 0xa000, UR40 ;  /* 0x0000a000091078a4 */ /* 0x000fe4000f8e0228 */
[----:B------:R-:W-:Y:S02]  /*12c70*/  ULEA UR9, UR9, UR40, 0x3 ;  /* 0x0000002809097291 */ /* 0x000fe4000f8e183f */
[----:B------:R-:W-:Y:S02]  /*12c80*/  UIMAD UR11, UR11, 0x50, URZ ;  /* 0x000000500b0b78a4 */ /* 0x000fe4000f8e023f */
[----:B------:R-:W-:Y:S02]  /*12c90*/  UIADD3 UR8, UR16, 0x400, URZ ;  /* 0x0000040010087890 */ /* 0x000fe4000fffe03f */
[----:B------:R-:W-:Y:S02]  /*12ca0*/  UIADD3 UR9, UR9, 0x38850, URZ ;  /* 0x0003885009097890 */ /* 0x000fe4000fffe03f */
[----:B------:R-:W-:-:S02]  /*12cb0*/  UIADD3 UR14, UR16, 0x2c00, URZ ;  /* 0x00002c00100e7890 */ /* 0x000fc4000fffe03f */
[----:B------:R-:W-:Y:S02]  /*12cc0*/  UIADD3 UR15, UR16, 0x5400, URZ ;  /* 0x00005400100f7890 */ /* 0x000fe4000fffe03f */
[----:B------:R-:W-:-:S03]  /*12cd0*/  UIADD3 UR16, UR16, 0x7c00, URZ ;  /* 0x00007c0010107890 */ /* 0x000fc6000fffe03f */
[----:B------:R3:W-:Y:S02]  /*12ce0*/  UTMALDG.4D [UR8], [UR4], desc[UR6] ;  /* 0x00000608040075b4 */ /* 0x0007e40008019000 */
[----:B---3--:R-:W-:Y:S01]  /*12cf0*/  UMOV UR8, UR14 ;  /* 0x0000000e00087c82 */ /* 0x008fe20008000000 */
[----:B------:R-:W-:Y:S01]  /*12d00*/  UMOV UR10, UR17 ;  /* 0x00000011000a7c82 */ /* 0x000fe20008000000 */
[----:B------:R-:W-:Y:S01]  /*12d10*/  UMOV UR14, 0x80 ;  /* 0x00000080000e7882 */ /* 0x000fe20000000000 */
        /* <DEDUP_REMOVED lines=9> */
.L_x_2019:
[----:B------:R-:W-:Y:S05]  /*12db0*/  BSYNC B0 ;  /* 0x0000000000007941 */ /* 0x000fea0003800000 */
.L_x_2018:
[----:B------:R-:W-:Y:S01]  /*12dc0*/  UIADD3 UR4, UR41, -0x3, URZ ;  /* 0xfffffffd29047890 */ /* 0x000fe2000fffe03f */
[----:B------:R-:W-:Y:S01]  /*12dd0*/  MOV R16, R7 ;  /* 0x0000000700107202 */ /* 0x000fe20000000f00 */
[----:B------:R-:W-:-:S04]  /*12de0*/  IMAD.MOV.U32 R17, RZ, RZ, R10 ;  /* 0x000000ffff117224 */ /* 0x000fc800078e000a */
[----:B------:R-:W-:-:S07]  /*12df0*/  MOV R7, UR4 ;  /* 0x0000000400077c02 */ /* 0x000fce0008000f00 */
.L_x_2017:
[----:B------:R-:W-:Y:S01]  /*12e00*/  ISETP.NE.AND P2, PT, RZ, UR48, PT ;  /* 0x00000030ff007c0c */ /* 0x000fe2000bf45270 */
[----:B------:R-:W-:-:S12]  /*12e10*/  BSSY B0, `(.L_x_2016) ;  /* 0x00000ed000007945 */ /* 0x000fd80003800000 */
[----:B------:R-:W-:Y:S05]  /*12e20*/  @!P2 BRA `(.L_x_2025) ;  /* 0x0000000c00aca947 */ /* 0x000fea0003800000 */
[----:B------:R-:W-:-:S07]  /*12e30*/  IMAD.MOV.U32 R8, RZ, RZ, R6 ;  /* 0x000000ffff087224 */ /* 0x000fce00078e0006 */
.L_x_2040:
[----:B------:R-:W-:Y:S01]  /*12e40*/  IADD3 R10, R16, 0x1, RZ ;  /* 0x00000001100a7810 */ /* 0x000fe20007ffe0ff */
[----:B------:R-:W-:Y:S05]  /*12e50*/  YIELD ;  /* 0x0000000000007946 */ /* 0x000fea0003800000 */
[----:B------:R-:W-:Y:S01]  /*12e60*/  ISETP.NE.AND P2, PT, R10, 0x2, PT ;  /* 0x000000020a00780c */ /* 0x000fe20003f45270 */
[----:B------:R-:W-:Y:S03]  /*12e70*/  BSSY B1, `(.L_x_2026) ;  /* 0x0000070000017945 */ /* 0x000fe60003800000 */
[----:B-12---:R-:W-:-:S02]  /*12e80*/  SEL R2, RZ, 0x1, P2 ;  /* 0x00000001ff027807 */ /* 0x006fc40001000000 */
        /* <DEDUP_REMOVED lines=17> */
[----:B------:R-:W1:Y:S01]  /*12fa0*/  LDC.64 R8, c[0x0][0x3f8] ;  /* 0x0000fe00ff087b82 */ /* 0x000e620000000a00 */
[----:B------:R-:W-:-:S05]  /*12fb0*/  IMAD.WIDE.U32 R2, R0, UR38, R2 ;  /* 0x0000002600027c25 */ /* 0x000fca000f8e0002 */
[----:B------:R-:W-:Y:S02]  /*12fc0*/  IADD3 R14, R14, R3, RZ ;  /* 0x000000030e0e7210 */ /* 0x000fe40007ffe0ff */
[----:B-1----:R-:W-:-:S04]  /*12fd0*/  LEA R8, P2, R2, R8, 0x2 ;  /* 0x0000000802087211 */ /* 0x002fc800078410ff */
[----:B------:R-:W-:-:S05]  /*12fe0*/  LEA.HI.X R9, R2, R9, R14, 0x2, P2 ;  /* 0x0000000902097211 */ /* 0x000fca00010f140e */
[----:B------:R1:W5:Y:S04]  /*12ff0*/  LDG.E R8, desc[UR4][R8.64] ;  /* 0x0000000408087981 */ /* 0x000368000c1e1900 */
.L_x_2028:
[----:B------:R-:W1:Y:S01]  /*13000*/  S2R R2, SR_TID.X ;  /* 0x0000000000027919 */ /* 0x000e620000002100 */
[----:B------:R-:W-:Y:S02]  /*13010*/  LEA R3, R10, UR40, 0x3 ;  /* 0x000000280a037c11 */ /* 0x000fe4000f8e18ff */
[----:B-1----:R-:W-:Y:S02]  /*13020*/  LOP3.LUT R9, R2, 0x7f, RZ, 0xc0, !PT ;  /* 0x0000007f02097812 */ /* 0x002fe400078ec0ff */
[----:B------:R-:W-:Y:S02]  /*13030*/  SHF.L.U32 R2, R11, 0x1f, RZ ;  /* 0x0000001f0b027819 */ /* 0x000fe400000006ff */
[----:B------:R-:W-:Y:S02]  /*13040*/  ISETP.NE.AND P2, PT, R9, RZ, PT ;  /* 0x000000ff0900720c */ /* 0x000fe40003f45270 */
[----:B------:R-:W1:Y:S02]  /*13050*/  SYNCS.PHASECHK.TRANS64.TRYWAIT P3, [R3+URZ+0x38840], R2 ;  /* 0x03884002030075a7 */ /* 0x000e64000806017f */
[----:B-1----:R-:W-:Y:S09]  /*13060*/  @!P3 BRA `(.L_x_2029) ;  /* 0x000000180090b947 */ /* 0x002ff20003800000 */
.L_x_2068:
[----:B------:R-:W-:Y:S05]  /*13070*/  @P2 BRA `(.L_x_2030) ;  /* 0x0000000000142947 */ /* 0x000fea0003800000 */
[----:B------:R-:W-:Y:S01]  /*13080*/  ISETP.NE.AND P3, PT, R19, RZ, PT ;  /* 0x000000ff1300720c */ /* 0x000fe20003f65270 */
[----:B-1----:R-:W-:-:S04]  /*13090*/  IMAD.MOV.U32 R2, RZ, RZ, 0xa000 ;  /* 0x0000a000ff027424 */ /* 0x002fc800078e00ff */
[----:B------:R2:W-:Y:S08]  /*130a0*/  SYNCS.ARRIVE.TRANS64 RZ, [R3+URZ+0x38830], R2 ;  /* 0x0388300203ff79a7 */ /* 0x0005f0000800003f */
[----:B------:R-:W-:Y:S05]  /*130b0*/  @!P3 BRA `(.L_x_2030) ;  /* 0x000000000004b947 */ /* 0x000fea0003800000 */
[----:B------:R-:W-:Y:S01]  /*130c0*/  BPT.TRAP 0x1 ;  /* 0x000000040000795c */ /* 0x000fe20000300000 */
.L_x_2030:
        /* <DEDUP_REMOVED lines=13> */
[----:B------:R-:W-:-:S02]  /*131a0*/  UIMAD UR14, UR14, 0xa000, UR40 ;  /* 0x0000a0000e0e78a4 */ /* 0x000fc4000f8e0228 */
[----:B------:R-:W-:Y:S02]  /*131b0*/  UIADD3 UR9, UR9, 0x38830, URZ ;  /* 0x0003883009097890 */ /* 0x000fe4000fffe03f */
[----:B------:R-:W-:Y:S01]  /*131c0*/  UIMAD UR11, UR11, 0x50, URZ ;  /* 0x000000500b0b78a4 */ /* 0x000fe2000f8e023f */
[----:B-12---:R-:W-:Y:S01]  /*131d0*/  LEA R2, R16, UR19, 0x3 ;  /* 0x0000001310027c11 */ /* 0x006fe2000f8e18ff */
        /* <DEDUP_REMOVED lines=18> */
.L_x_2069:
[----:B------:R-:W-:Y:S05]  /*13300*/  @P2 BRA `(.L_x_2032) ;  /* 0x0000000000142947 */ /* 0x000fea0003800000 */
[----:B------:R-:W-:Y:S02]  /*13310*/  ISETP.NE.AND P2, PT, R19, RZ, PT ;  /* 0x000000ff1300720c */ /* 0x000fe40003f45270 */
[----:B------:R-:W-:-:S04]  /*13320*/  MOV R3, 0xa000 ;  /* 0x0000a00000037802 */ /* 0x000fc80000000f00 */
[----:B------:R2:W-:Y:S07]  /*13330*/  SYNCS.ARRIVE.TRANS64 RZ, [R2+URZ+0x50], R3 ;  /* 0x0000500302ff79a7 */ /* 0x0005ee000800003f */
[----:B------:R-:W-:Y:S05]  /*13340*/  @!P2 BRA `(.L_x_2032) ;  /* 0x000000000004a947 */ /* 0x000fea0003800000 */
[----:B------:R-:W-:Y:S01]  /*13350*/  BPT.TRAP 0x1 ;  /* 0x000000040000795c */ /* 0x000fe20000300000 */
.L_x_2032:
        /* <DEDUP_REMOVED lines=13> */
[----:B------:R-:W-:-:S02]  /*13430*/  UIMAD UR14, UR14, 0xa000, UR40 ;  /* 0x0000a0000e0e78a4 */ /* 0x000fc4000f8e0228 */
[----:B------:R-:W-:Y:S02]  /*13440*/  UIMAD UR11, UR11, 0x50, URZ ;  /* 0x000000500b0b78a4 */ /* 0x000fe4000f8e023f */
[----:B------:R-:W-:Y:S02]  /*13450*/  UIADD3 UR9, UR9, 0x50, URZ ;  /* 0x0000005009097890 */ /* 0x000fe4000fffe03f */
[----:B------:R-:W-:Y:S02]  /*13460*/  UIADD3 UR8, UR14, 0x400, URZ ;  /* 0x000004000e087890 */ /* 0x000fe4000fffe03f */
[----:B------:R-:W-:Y:S02]  /*13470*/  UIADD3 UR15, UR14, 0x2c00, URZ ;  /* 0x00002c000e0f7890 */ /* 0x000fe4000fffe03f */
        /* <DEDUP_REMOVED lines=15> */
.L_x_2027:
[----:B------:R-:W-:Y:S05]  /*13570*/  BSYNC B1 ;  /* 0x0000000000017941 */ /* 0x000fea0003800000 */
.L_x_2026:
[----:B------:R-:W-:Y:S01]  /*13580*/  VIADD R16, R10, 0x1 ;  /* 0x000000010a107836 */ /* 0x000fe20000000000 */
[----:B------:R-:W-:Y:S04]  /*13590*/  BSSY B1, `(.L_x_2033) ;  /* 0x0000071000017945 */ /* 0x000fe80003800000 */
[----:B------:R-:W-:-:S04]  /*135a0*/  ISETP.NE.AND P2, PT, R16, 0x2, PT ;  /* 0x000000021000780c */ /* 0x000fc80003f45270 */
[----:B-12---:R-:W-:Y:S02]  /*135b0*/  SEL R2, RZ, 0x1, P2 ;  /* 0x00000001ff027807 */ /* 0x006fe40001000000 */
[----:B------:R-:W-:Y:S02]  /*135c0*/  SEL R16, R16, RZ, P2 ;  /* 0x000000ff10107207 */ /* 0x000fe40001000000 */
[----:B------:R-:W-:Y:S01]  /*135d0*/  LOP3.LUT R17, R11, R2, RZ, 0x3c, !PT ;  /* 0x000000020b117212 */ /* 0x000fe200078e3cff */
[----:B------:R-:W-:Y:S06]  /*135e0*/  @!P6 BRA `(.L_x_2034) ;  /* 0x0000000400ace947 */ /* 0x000fec0003800000 */
[----:B------:R-:W-:Y:S01]  /*135f0*/  IADD3 R13, R7, -0x1, RZ ;  /* 0xffffffff070d7810 */ /* 0x000fe20007ffe0ff */
[----:B------:R-:W-:Y:S06]  /*13600*/  @!P0 BRA `(.L_x_2035) ;  /* 0x0000000000488947 */ /* 0x000fec0003800000 */
[----:B------:R-:W1:Y:S01]  /*13610*/  LDC R8, c[0x0][0x41c] ;  /* 0x00010700ff087b82 */ /* 0x000e620000000800 */
        /* <DEDUP_REMOVED lines=17> */
.L_x_2035:
[----:B------:R-:W1:Y:S01]  /*13730*/  S2R R2, SR_TID.X ;  /* 0x0000000000027919 */ /* 0x000e620000002100 */
[----:B------:R-:W-:Y:S02]  /*13740*/  SHF.L.U32 R3, R17, 0x1f, RZ ;  /* 0x0000001f11037819 */ /* 0x000fe400000006ff */
[----:B-1----:R-:W-:Y:S02]  /*13750*/  LOP3.LUT R9, R2, 0x7f, RZ, 0xc0, !PT ;  /* 0x0000007f02097812 */ /* 0x002fe400078ec0ff */
[----:B------:R-:W-:Y:S02]  /*13760*/  LEA R2, R16, UR40, 0x3 ;  /* 0x0000002810027c11 */ /* 0x000fe4000f8e18ff */
[----:B------:R-:W-:Y:S02]  /*13770*/  ISETP.NE.AND P2, PT, R9, RZ, PT ;  /* 0x000000ff0900720c */ /* 0x000fe40003f45270 */
[----:B------:R-:W1:Y:S02]  /*13780*/  SYNCS.PHASECHK.TRANS64.TRYWAIT P3, [R2+URZ+0x38840], R3 ;  /* 0x03884003020075a7 */ /* 0x000e64000806017f */
[----:B-1----:R-:W-:Y:S09]  /*13790*/  @!P3 BRA `(.L_x_2036) ;  /* 0x0000001000ecb947 */ /* 0x002ff20003800000 */
.L_x_2070:
[----:B------:R-:W-:Y:S05]  /*137a0*/  @P2 BRA `(.L_x_2037) ;  /* 0x0000000000142947 */ /* 0x000fea0003800000 */
[----:B------:R-:W-:Y:S02]  /*137b0*/  ISETP.NE.AND P3, PT, R19, RZ, PT ;  /* 0x000000ff1300720c */ /* 0x000fe40003f65270 */
[----:B-1----:R-:W-:-:S04]  /*137c0*/  MOV R3, 0xa000 ;  /* 0x0000a00000037802 */ /* 0x002fc80000000f00 */
[----:B------:R2:W-:Y:S07]  /*137d0*/  SYNCS.ARRIVE.TRANS64 RZ, [R2+URZ+0x38830], R3 ;  /* 0x0388300302ff79a7 */ /* 0x0005ee000800003f */
[----:B------:R-:W-:Y:S05]  /*137e0*/  @!P3 BRA `(.L_x_2037) ;  /* 0x000000000004b947 */ /* 0x000fea0003800000 */
[----:B------:R-:W-:Y:S01]  /*137f0*/  BPT.TRAP 0x1 ;  /* 0x000000040000795c */ /* 0x000fe20000300000 */
.L_x_2037:
        /* <DEDUP_REMOVED lines=13> */
[----:B------:R-:W-:Y:S01]  /*138d0*/  UIMAD UR14, UR9, 0xa000, UR40 ;  /* 0x0000a000090e78a4 */ /* 0x000fe2000f8e0228 */
[----:B-12---:R-:W-:Y:S01]  /*138e0*/  LEA R2, R10, UR19, 0x3 ;  /* 0x000000130a027c11 */ /* 0x006fe2000f8e18ff */
[----:B------:R-:W-:-:S02]  /*138f0*/  ULEA UR9, UR9, UR19, 0x3 ;  /* 0x0000001309097291 */ /* 0x000fc4000f8e183f */
[----:B------:R-:W-:Y:S02]  /*13900*/  UIMAD UR11, UR11, 0x50, URZ ;  /* 0x000000500b0b78a4 */ /* 0x000fe4000f8e023f */
        /* <DEDUP_REMOVED lines=18> */
.L_x_2071:
[----:B------:R-:W-:Y:S05]  /*13a30*/  @P2 BRA `(.L_x_2039) ;  /* 0x0000000000142947 */ /* 0x000fea0003800000 */
[----:B------:R-:W-:Y:S01]  /*13a40*/  ISETP.NE.AND P2, PT, R19, RZ, PT ;  /* 0x000000ff1300720c */ /* 0x000fe20003f45270 */
[----:B------:R-:W-:-:S04]  /*13a50*/  IMAD.MOV.U32 R3, RZ, RZ, 0xa000 ;  /* 0x0000a000ff037424 */ /* 0x000fc800078e00ff */
[----:B------:R2:W-:Y:S08]  /*13a60*/  SYNCS.ARRIVE.TRANS64 RZ, [R2+URZ+0x50], R3 ;  /* 0x0000500302ff79a7 */ /* 0x0005f0000800003f */
[----:B------:R-:W-:Y:S05]  /*13a70*/  @!P2 BRA `(.L_x_2039) ;  /* 0x000000000004a947 */ /* 0x000fea0003800000 */
[----:B------:R-:W-:Y:S01]  /*13a80*/  BPT.TRAP 0x1 ;  /* 0x000000040000795c */ /* 0x000fe20000300000 */
.L_x_2039:
        /* <DEDUP_REMOVED lines=11> */
[----:B------:R-:W-:Y:S01]  /*13b40*/  MOV R5, R13 ;  /* 0x0000000d00057202 */ /* 0x000fe20000000f00 */
[----:B------:R-:W-:Y:S01]  /*13b50*/  IMAD.MOV.U32 R6, RZ, RZ, R8 ;  /* 0x000000ffff067224 */ /* 0x000fe200078e0008 */
        /* <DEDUP_REMOVED lines=20> */
.L_x_2034:
[----:B------:R-:W-:Y:S05]  /*13ca0*/  BSYNC B1 ;  /* 0x0000000000017941 */ /* 0x000fea0003800000 */
.L_x_2033:
[C---:B------:R-:W-:Y:S02]  /*13cb0*/  ISETP.GT.AND P2, PT, R7.reuse, 0x1, PT ;  /* 0x000000010700780c */ /* 0x040fe40003f44270 */
[----:B------:R-:W-:-:S11]  /*13cc0*/  IADD3 R7, R7, -0x2, RZ ;  /* 0xfffffffe07077810 */ /* 0x000fd60007ffe0ff */
[----:B------:R-:W-:Y:S05]  /*13cd0*/  @P2 BRA `(.L_x_2040) ;  /* 0xfffffff000582947 */ /* 0x000fea000383ffff */
.L_x_2025:
[----:B------:R-:W-:Y:S05]  /*13ce0*/  BSYNC B0 ;  /* 0x0000000000007941 */ /* 0x000fea0003800000 */
.L_x_2016:
[----:B------:R-:W-:Y:S04]  /*13cf0*/  BSSY B0, `(.L_x_2041) ;  /* 0x000000f000007945 */ /* 0x000fe80003800000 */
[----:B------:R-:W-:Y:S05]  /*13d00*/  @P1 BRA `(.L_x_2042) ;  /* 0x0000000000341947 */ /* 0x000fea0003800000 */
[----:B-1----:R-:W1:Y:S01]  /*13d10*/  S2R R7, SR_LANEID ;  /* 0x0000000000077919 */ /* 0x002e620000000000 */
[----:B------:R-:W-:Y:S01]  /*13d20*/  VOTEU.ANY UR4, UPT, PT ;  /* 0x0000000000047886 */ /* 0x000fe200038e0100 */
[----:B--2---:R-:W2:Y:S01]  /*13d30*/  LDC.64 R2, c[0x0][0xdf0] ;  /* 0x00037c00ff027b82 */ /* 0x004ea20000000a00 */
        /* <DEDUP_REMOVED lines=10> */
.L_x_2042:
[----:B------:R-:W-:Y:S05]  /*13de0*/  BSYNC B0 ;  /* 0x0000000000007941 */ /* 0x000fea0003800000 */
.L_x_2041:
[----:B------:R-:W-:Y:S04]  /*13df0*/  BSSY B0, `(.L_x_2043) ;  /* 0x000002e000007945 */ /* 0x000fe80003800000 */
[----:B------:R-:W-:Y:S05]  /*13e00*/  @!P6 BRA `(.L_x_2044) ;  /* 0x0000000000b0e947 */ /* 0x000fea0003800000 */
[----:B------:R-:W3:Y:S01]  /*13e10*/  S2R R0, SR_TID.X ;  /* 0x0000000000007919 */ /* 0x000ee20000002100 */
[----:B-12---:R-:W-:Y:S02]  /*13e20*/  LEA R3, R16, UR40, 0x3 ;  /* 0x0000002810037c11 */ /* 0x006fe4000f8e18ff */
[----:B---3--:R-:W-:Y:S02]  /*13e30*/  LOP3.LUT R2, R0, 0x7f, RZ, 0xc0, !PT ;  /* 0x0000007f00027812 */ /* 0x008fe400078ec0ff */
[----:B------:R-:W-:Y:S02]  /*13e40*/  SHF.L.U32 R0, R17, 0x1f, RZ ;  /* 0x0000001f11007819 */ /* 0x000fe400000006ff */
[----:B------:R-:W-:Y:S02]  /*13e50*/  ISETP.NE.AND P1, PT, R2, RZ, PT ;  /* 0x000000ff0200720c */ /* 0x000fe40003f25270 */
[----:B------:R-:W1:Y:S02]  /*13e60*/  SYNCS.PHASECHK.TRANS64.TRYWAIT P0, [R3+URZ+0x38860], R0 ;  /* 0x03886000030075a7 */ /* 0x000e64000800017f */
[----:B-1----:R-:W-:Y:S09]  /*13e70*/  @!P0 BRA `(.L_x_2045) ;  /* 0x0000000c005c8947 */ /* 0x002ff20003800000 */
.L_x_2072:
[----:B------:R-:W-:Y:S05]  /*13e80*/  @P1 BRA `(.L_x_2046) ;  /* 0x0000000000141947 */ /* 0x000fea0003800000 */
[----:B------:R-:W-:Y:S01]  /*13e90*/  ISETP.NE.AND P0, PT, R19, RZ, PT ;  /* 0x000000ff1300720c */ /* 0x000fe20003f05270 */
[----:B-1----:R-:W-:-:S04]  /*13ea0*/  IMAD.MOV.U32 R0, RZ, RZ, 0xa000 ;  /* 0x0000a000ff007424 */ /* 0x002fc800078e00ff */
[----:B------:R2:W-:Y:S08]  /*13eb0*/  SYNCS.ARRIVE.TRANS64 RZ, [R3+URZ+0x38850], R0 ;  /* 0x0388500003ff79a7 */ /* 0x0005f0000800003f */
[----:B------:R-:W-:Y:S05]  /*13ec0*/  @!P0 BRA `(.L_x_2046) ;  /* 0x0000000000048947 */ /* 0x000fea0003800000 */
[----:B------:R-:W-:Y:S01]  /*13ed0*/  BPT.TRAP 0x1 ;  /* 0x000000040000795c */ /* 0x000fe20000300000 */
.L_x_2046:
        /* <DEDUP_REMOVED lines=11> */
[----:B------:R-:W-:Y:S02]  /*13f90*/  UIMAD UR14, UR14, 0xa000, UR40 ;  /* 0x0000a0000e0e78a4 */ /* 0x000fe4000f8e0228 */
[----:B------:R-:W-:Y:S02]  /*13fa0*/  UIMAD UR11, UR11, 0x50, URZ ;  /* 0x000000500b0b78a4 */ /* 0x000fe4000f8e023f */
[----:B------:R-:W-:Y:S02]  /*13fb0*/  UIADD3 UR9, UR9, 0x38850, URZ ;  /* 0x0003885009097890 */ /* 0x000fe4000fffe03f */
[----:B------:R-:W-:Y:S02]  /*13fc0*/  UIADD3 UR8, UR14, 0x400, URZ ;  /* 0x000004000e087890 */ /* 0x000fe4000fffe03f */
[----:B------:R-:W-:Y:S02]  /*13fd0*/  UIADD3 UR15, UR14, 0x2c00, URZ ;  /* 0x00002c000e0f7890 */ /* 0x000fe4000fffe03f */
[----:B------:R-:W-:-:S02]  /*13fe0*/  UIADD3 UR16, UR14, 0x5400, URZ ;  /* 0x000054000e107890 */ /* 0x000fc4000fffe03f */
        /* <DEDUP_REMOVED lines=14> */
.L_x_2044:
[----:B------:R-:W-:Y:S05]  /*140d0*/  BSYNC B0 ;  /* 0x0000000000007941 */ /* 0x000fea0003800000 */
.L_x_2043:
[----:B------:R-:W-:Y:S01]  /*140e0*/  IADD3 R16, R16, 0x1, RZ ;  /* 0x0000000110107810 */ /* 0x000fe20007ffe0ff */
[----:B------:R-:W-:-:S03]  /*140f0*/  IMAD.MOV.U32 R13, RZ, RZ, R18 ;  /* 0x000000ffff0d7224 */ /* 0x000fc600078e0012 */
[----:B------:R-:W-:-:S04]  /*14100*/  ISETP.NE.AND P0, PT, R16, 0x2, PT ;  /* 0x000000021000780c */ /* 0x000fc80003f05270 */
[----:B-12---:R-:W-:Y:S02]  /*14110*/  SEL R0, RZ, 0x1, P0 ;  /* 0x00000001ff007807 */ /* 0x006fe40000000000 */
[----:B------:R-:W-:Y:S02]  /*14120*/  SEL R16, R16, RZ, P0 ;  /* 0x000000ff10107207 */ /* 0x000fe40000000000 */
[----:B------:R-:W-:-:S07]  /*14130*/  LOP3.LUT R17, R17, R0, RZ, 0x3c, !PT ;  /* 0x0000000011117212 */ /* 0x000fce00078e3cff */
.L_x_2005:
[----:B------:R-:W-:Y:S05]  /*14140*/  BSYNC B6 ;  /* 0x0000000000067941 */ /* 0x000fea0003800000 */
.L_x_2003:
[----:B------:R-:W-:-:S03]  /*14150*/  UMOV UR4, 0xffffffff ;  /* 0xffffffff00047882 */ /* 0x000fc60000000000 */
[----:B------:R-:W-:Y:S05]  /*14160*/  BRA.DIV UR4, `(.L_x_2047) ;  /* 0x0000000a04b47947 */ /* 0x000fea000b800000 */
[----:B------:R1:W2:Y:S02]  /*14170*/  SHFL.IDX PT, R14, R13, RZ, 0x1f ;  /* 0x00001fff0d0e7589 */ /* 0x0002a400000e0000 */
.L_x_2075:
[----:B------:R-:W-:Y:S01]  /*14180*/  ISETP.NE.AND P0, PT, R19, RZ, PT ;  /* 0x000000ff1300720c */ /* 0x000fe20003f05270 */
[----:B------:R-:W-:Y:S05]  /*14190*/  WARPSYNC.ALL ;  /* 0x0000000000007948 */ /* 0x000fea0003800000 */
[----:B------:R-:W-:Y:S01]  /*141a0*/  BAR.SYNC.DEFER_BLOCKING 0x4, 0x120 ;  /* 0x0104800000007b1d */ /* 0x000fe20000010000 */
[----:B--2---:R-:W-:-:S05]  /*141b0*/  MOV R18, R14 ;  /* 0x0000000e00127202 */ /* 0x004fca0000000f00 */
[----:B------:R-:W-:Y:S01]  /*141c0*/  ULDC UR4, c[0x0][0xda8] ;  /* 0x00036a0000047ab9 */ /* 0x000fe20000000800 */
[----:B------:R-:W-:Y:S01]  /*141d0*/  @!P0 MOV R0, 0x400 ;  /* 0x0000040000008802 */ /* 0x000fe20000000f00 */
[----:B------:R-:W2:Y:S03]  /*141e0*/  @!P0 S2R R3, SR_CgaCtaId ;  /* 0x0000000000038919 */ /* 0x000ea60000008800 */
[----:B--2---:R-:W-:-:S05]  /*141f0*/  @!P0 LEA R0, R3, R0, 0x18 ;  /* 0x0000000003008211 */ /* 0x004fca00078ec0ff */
[----:B------:R2:W-:Y:S01]  /*14200*/  @!P0 STS [R0+0x388d0], R13 ;  /* 0x0388d00d00008388 */ /* 0x0005e20000000800 */
[----:B------:R-:W-:Y:S06]  /*14210*/  BAR.ARV 0x5, 0x120 ;  /* 0x0144800000007b1d */ /* 0x000fec0000002000 */
[----:B------:R-:W-:-:S13]  /*14220*/  ISETP.GE.AND P0, PT, R18, UR4, PT ;  /* 0x0000000412007c0c */ /* 0x000fda000bf06270 */
[----:B--2---:R-:W-:Y:S05]  /*14230*/  @!P0 BRA `(.L_x_2048) ;  /* 0xffffffd000208947 */ /* 0x004fea000383ffff */
.L_x_2000:
[----:B------:R-:W2:Y:S01]  /*14240*/  S2R R3, SR_CgaCtaId ;  /* 0x0000000000037919 */ /* 0x000ea20000008800 */
[----:B------:R-:W-:Y:S01]  /*14250*/  UIADD3 UR49, UR49, 0x1, URZ ;  /* 0x0000000131317890 */ /* 0x000fe2000fffe03f */
[----:B------:R-:W-:-:S03]  /*14260*/  MOV R0, 0x400 ;  /* 0x0000040000007802 */ /* 0x000fc60000000f00 */
[----:B------:R-:W-:-:S04]  /*14270*/  ULEA.HI UR4, UR49, UR49, URZ, 0x1 ;  /* 0x0000003131047291 */ /* 0x000fc8000f8f083f */
[----:B------:R-:W-:-:S04]  /*14280*/  ULOP3.LUT UR4, UR4, 0xfffffffe, URZ, 0xc0, !UPT ;  /* 0xfffffffe04047892 */ /* 0x000fc8000f8ec03f */
[----:B------:R-:W-:Y:S01]  /*14290*/  UIADD3 UR4, UR49, -UR4, URZ ;  /* 0x8000000431047290 */ /* 0x000fe2000fffe03f */
[----:B--2---:R-:W-:-:S05]  /*142a0*/  LEA R7, R3, R0, 0x18 ;  /* 0x0000000003077211 */ /* 0x004fca00078ec0ff */
[----:B------:R-:W-:-:S05]  /*142b0*/  IMAD.U32 R0, RZ, RZ, UR4 ;  /* 0x00000004ff007e24 */ /* 0x000fca000f8e00ff */
[----:B------:R-:W-:-:S04]  /*142c0*/  SHF.L.U32 R0, R0, 0x1f, RZ ;  /* 0x0000001f00007819 */ /* 0x000fc800000006ff */
[----:B------:R-:W2:Y:S02]  /*142d0*/  SYNCS.PHASECHK.TRANS64.TRYWAIT P0, [R7+URZ+0x38820], R0 ;  /* 0x03882000070075a7 */ /* 0x000ea4000800017f */
[----:B--2---:R-:W-:Y:S05]  /*142e0*/  @!P0 BRA `(.L_x_2049) ;  /* 0x0000000800788947 */ /* 0x004fea0003800000 */
.L_x_2076:
        /* <DEDUP_REMOVED lines=12> */
[----:B------:R-:W-:-:S04]  /*143b0*/  MOV R0, UR4 ;  /* 0x0000000400007c02 */ /* 0x000fc80008000f00 */
[----:B------:R-:W-:-:S13]  /*143c0*/  ISETP.NE.AND P2, PT, R0, 0x3, PT ;  /* 0x000000030000780c */ /* 0x000fda0003f45270 */
[----:B------:R-:W-:Y:S05]  /*143d0*/  @!P2 BRA `(.L_x_2052) ;  /* 0x000000000004a947 */ /* 0x000fea0003800000 */
[----:B------:R-:W-:Y:S01]  /*143e0*/  BPT.TRAP 0x1 ;  /* 0x000000040000795c */ /* 0x000fe20000300000 */
.L_x_2052:
        /* <DEDUP_REMOVED lines=9> */
[----:B------:R-:W-:Y:S02]  /*14480*/  SHF.L.U32 R0, R17, 0x1f, RZ ;  /* 0x0000001f11007819 */ /* 0x000fe400000006ff */
[----:B------:R-:W-:Y:S01]  /*14490*/  LEA R3, R2, R3, 0x3 ;  /* 0x0000000302037211 */ /* 0x000fe200078e18ff */
[----:B--2---:R-:W-:Y:S06]  /*144a0*/  @!P0 BRA `(.L_x_2053) ;  /* 0x00000008001c8947 */ /* 0x004fec0003800000 */
.L_x_2077:
[----:B------:R-:W3:Y:S02]  /*144b0*/  SYNCS.PHASECHK.TRANS64.TRYWAIT P0, [R3+URZ], R0 ;  /* 0x00000000030075a7 */ /* 0x000ee4000800017f */
[----:B---3--:R-:W-:Y:S05]  /*144c0*/  @!P0 BRA `(.L_x_2054) ;  /* 0x0000000800288947 */ /* 0x008fea0003800000 */
.L_x_2078:
[----:B------:R-:W-:Y:S05]  /*144d0*/  @!P2 BRA `(.L_x_2055) ;  /* 0x000000000004a947 */ /* 0x000fea0003800000 */
[----:B------:R-:W-:Y:S01]  /*144e0*/  BPT.TRAP 0x1 ;  /* 0x000000040000795c */ /* 0x000fe20000300000 */
.L_x_2055:
[----:B---3--:R-:W-:-:S05]  /*144f0*/  VIADD R3, R7, 0x38860 ;  /* 0x0003886007037836 */ /* 0x008fca0000000000 */
[----:B--2---:R-:W-:-:S04]  /*14500*/  LEA R5, R16, R3, 0x3 ;  /* 0x0000000310057211 */ /* 0x004fc800078e18ff */
[----:B------:R-:W2:Y:S02]  /*14510*/  SYNCS.PHASECHK.TRANS64.TRYWAIT P0, [R5+URZ], R4 ;  /* 0x00000004050075a7 */ /* 0x000ea4000800017f */
[----:B--2---:R-:W-:Y:S05]  /*14520*/  @!P0 BRA `(.L_x_2056) ;  /* 0x0000000800248947 */ /* 0x004fea0003800000 */
.L_x_2079:
[----:B------:R-:W-:-:S07]  /*14530*/  IMAD R3, R2, 0x8, R3 ;  /* 0x0000000802037824 */ /* 0x000fce00078e0203 */
.L_x_2057:
[----:B---3--:R3:W4:Y:S02]  /*14540*/  SYNCS.PHASECHK.TRANS64.TRYWAIT P0, [R3+URZ], R0 ;  /* 0x00000000030075a7 */ /* 0x008724000800017f */
[----:B----4-:R-:W-:Y:S05]  /*14550*/  @!P0 NANOSLEEP.SYNCS 0x989680 ;  /* 0x009896800000895d */ /* 0x010fea0003900000 */
[----:B------:R-:W4:Y:S02]  /*14560*/  @!P0 SYNCS.PHASECHK.TRANS64 P0, [R3+URZ], R0 ;  /* 0x00000000030085a7 */ /* 0x000f24000800007f */
[----:B----4-:R-:W-:Y:S05]  /*14570*/  @!P0 BRA `(.L_x_2057) ;  /* 0xfffffffc00f08947 */ /* 0x010fea000383ffff */
.L_x_2051:
[----:B------:R-:W-:Y:S05]  /*14580*/  BSYNC B0 ;  /* 0x0000000000007941 */ /* 0x000fea0003800000 */
.L_x_2050:
[----:B------:R-:W-:Y:S05]  /*14590*/  EXIT ;  /* 0x000000000000794d */ /* 0x000fea0003800000 */
.L_x_1957:
[----:B-1----:R-:W-:-:S04]  /*145a0*/  MOV R3, UR60 ;  /* 0x0000003c00037c02 */ /* 0x002fc80008000f00 */
[----:B------:R1:W2:Y:S03]  /*145b0*/  SYNCS.PHASECHK.TRANS64.TRYWAIT P1, [R3+URZ+0x38800], R0 ;  /* 0x03880000030075a7 */ /* 0x0002a6000802017f */
[----:B--2---:R-:W-:Y:S05]  /*145c0*/  @!P1 NANOSLEEP.SYNCS 0x989680 ;  /* 0x009896800000995d */ /* 0x004fea0003900000 */
[----:B------:R-:W2:Y:S02]  /*145d0*/  @!P1 SYNCS.PHASECHK.TRANS64 P1, [R3+URZ+0x38800], R0 ;  /* 0x03880000030095a7 */ /* 0x000ea4000802007f */
[----:B--2---:R-:W-:Y:S05]  /*145e0*/  @!P1 BRA `(.L_x_1957) ;  /* 0xfffffffc00ec9947 */ /* 0x004fea000383ffff */
[----:B------:R-:W-:Y:S05]  /*145f0*/  BRA `(.L_x_2058) ;  /* 0xfffffed000b47947 */ /* 0x000fea000383ffff */
.L_x_1961:
[----:B--2---:R2:W3:Y:S02]  /*14600*/  SYNCS.PHASECHK.TRANS64.TRYWAIT P2, [R0+URZ+0x38830], R3 ;  /* 0x03883003000075a7 */ /* 0x0044e4000804017f */
[----:B---3--:R-:W-:Y:S05]  /*14610*/  @!P2 NANOSLEEP.SYNCS 0x989680 ;  /* 0x009896800000a95d */ /* 0x008fea0003900000 */
[----:B------:R-:W3:Y:S02]  /*14620*/  @!P2 SYNCS.PHASECHK.TRANS64 P2, [R0+URZ+0x38830], R3 ;  /* 0x038830030000a5a7 */ /* 0x000ee4000804007f */
[----:B---3--:R-:W-:Y:S05]  /*14630*/  @!P2 BRA `(.L_x_1961) ;  /* 0xfffffffc00f0a947 */ /* 0x008fea000383ffff */
[----:B------:R-:W-:Y:S05]  /*14640*/  BRA `(.L_x_1960) ;  /* 0xfffffed000e07947 */ /* 0x000fea000383ffff */
.L_x_1966:
[----:B--2---:R-:W-:-:S04]  /*14650*/  IMAD.U32 R4, RZ, RZ, UR47 ;  /* 0x0000002fff047e24 */ /* 0x004fc8000f8e00ff */
[----:B------:R2:W3:Y:S03]  /*14660*/  SYNCS.PHASECHK.TRANS64.TRYWAIT P2, [R4+URZ+0x38830], R3 ;  /* 0x03883003040075a7 */ /* 0x0004e6000804017f */
[----:B---3--:R-:W-:Y:S05]  /*14670*/  @!P2 NANOSLEEP.SYNCS 0x989680 ;  /* 0x009896800000a95d */ /* 0x008fea0003900000 */
[----:B------:R-:W3:Y:S02]  /*14680*/  @!P2 SYNCS.PHASECHK.TRANS64 P2, [R4+URZ+0x38830], R3 ;  /* 0x038830030400a5a7 */ /* 0x000ee4000804007f */
[----:B---3--:R-:W-:Y:S05]  /*14690*/  @!P2 BRA `(.L_x_1966) ;  /* 0xfffffffc00eca947 */ /* 0x008fea000383ffff */
[----:B------:R-:W-:Y:S05]  /*146a0*/  BRA `(.L_x_1965) ;  /* 0xffffff1c00587947 */ /* 0x000fea000383ffff */
.L_x_1970:
[----:B-12---:R-:W-:-:S04]  /*146b0*/  MOV R3, UR5 ;  /* 0x0000000500037c02 */ /* 0x006fc80008000f00 */
[----:B------:R1:W2:Y:S03]  /*146c0*/  SYNCS.PHASECHK.TRANS64.TRYWAIT P2, [R3+URZ+0x38850], R0 ;  /* 0x03885000030075a7 */ /* 0x0002a6000804017f */
[----:B--2---:R-:W-:Y:S05]  /*146d0*/  @!P2 NANOSLEEP.SYNCS 0x989680 ;  /* 0x009896800000a95d */ /* 0x004fea0003900000 */
[----:B------:R-:W2:Y:S02]  /*146e0*/  @!P2 SYNCS.PHASECHK.TRANS64 P2, [R3+URZ+0x38850], R0 ;  /* 0x038850000300a5a7 */ /* 0x000ea4000804007f */
[----:B--2---:R-:W-:Y:S05]  /*146f0*/  @!P2 BRA `(.L_x_1970) ;  /* 0xfffffffc00eca947 */ /* 0x004fea000383ffff */
[----:B------:R-:W-:Y:S05]  /*14700*/  BRA `(.L_x_1969) ;  /* 0xffffff4000d07947 */ /* 0x000fea000383ffff */
.L_x_1976:
[----:B--2---:R-:W-:-:S04]  /*14710*/  IMAD.U32 R4, RZ, RZ, UR4 ;  /* 0x00000004ff047e24 */ /* 0x004fc8000f8e00ff */
[----:B------:R2:W3:Y:S03]  /*14720*/  SYNCS.PHASECHK.TRANS64.TRYWAIT P2, [R4+URZ+0x38830], R3 ;  /* 0x03883003040075a7 */ /* 0x0004e6000804017f */
[----:B---3--:R-:W-:Y:S05]  /*14730*/  @!P2 NANOSLEEP.SYNCS 0x989680 ;  /* 0x009896800000a95d */ /* 0x008fea0003900000 */
[----:B------:R-:W3:Y:S02]  /*14740*/  @!P2 SYNCS.PHASECHK.TRANS64 P2, [R4+URZ+0x38830], R3 ;  /* 0x038830030400a5a7 */ /* 0x000ee4000804007f */
[----:B---3--:R-:W-:Y:S05]  /*14750*/  @!P2 BRA `(.L_x_1976) ;  /* 0xfffffffc00eca947 */ /* 0x008fea000383ffff */
[----:B------:R-:W-:Y:S05]  /*14760*/  BRA `(.L_x_1975) ;  /* 0xffffff5c00c87947 */ /* 0x000fea000383ffff */
.L_x_1980:
[----:B-12---:R-:W-:-:S04]  /*14770*/  MOV R3, UR5 ;  /* 0x0000000500037c02 */ /* 0x006fc80008000f00 */
[----:B------:R1:W2:Y:S03]  /*14780*/  SYNCS.PHASECHK.TRANS64.TRYWAIT P2, [R3+URZ+0x38850], R0 ;  /* 0x03885000030075a7 */ /* 0x0002a6000804017f */
[----:B--2---:R-:W-:Y:S05]  /*14790*/  @!P2 NANOSLEEP.SYNCS 0x989680 ;  /* 0x009896800000a95d */ /* 0x004fea0003900000 */
[----:B------:R-:W2:Y:S02]  /*147a0*/  @!P2 SYNCS.PHASECHK.TRANS64 P2, [R3+URZ+0x38850], R0 ;  /* 0x038850000300a5a7 */ /* 0x000ea4000804007f */
[----:B--2---:R-:W-:Y:S05]  /*147b0*/  @!P2 BRA `(.L_x_1980) ;  /* 0xfffffffc00eca947 */ /* 0x004fea000383ffff */
[----:B------:R-:W-:Y:S05]  /*147c0*/  BRA `(.L_x_1979) ;  /* 0xffffff8400447947 */ /* 0x000fea000383ffff */
.L_x_1985:
[----:B--2---:R-:W-:-:S04]  /*147d0*/  IMAD.U32 R7, RZ, RZ, UR5 ;  /* 0x00000005ff077e24 */ /* 0x004fc8000f8e00ff */
[----:B------:R2:W3:Y:S03]  /*147e0*/  SYNCS.PHASECHK.TRANS64.TRYWAIT P0, [R7+URZ+0x38850], R0 ;  /* 0x03885000070075a7 */ /* 0x0004e6000800017f */
[----:B---3--:R-:W-:Y:S05]  /*147f0*/  @!P0 NANOSLEEP.SYNCS 0x989680 ;  /* 0x009896800000895d */ /* 0x008fea0003900000 */
[----:B------:R-:W3:Y:S02]  /*14800*/  @!P0 SYNCS.PHASECHK.TRANS64 P0, [R7+URZ+0x38850], R0 ;  /* 0x03885000070085a7 */ /* 0x000ee4000800007f */
[----:B---3--:R-:W-:Y:S05]  /*14810*/  @!P0 BRA `(.L_x_1985) ;  /* 0xfffffffc00ec8947 */ /* 0x008fea000383ffff */
[----:B------:R-:W-:Y:S05]  /*14820*/  BRA `(.L_x_1984) ;  /* 0xffffffa0007c7947 */ /* 0x000fea000383ffff */
.L_x_2009:
[----:B------:R-:W1:Y:S01]  /*14830*/  S2R R7, SR_TID.X ;  /* 0x0000000000077919 */ /* 0x000e620000002100 */
[----:B------:R-:W-:Y:S01]  /*14840*/  IMAD.MOV.U32 R12, RZ, RZ, RZ ;  /* 0x000000ffff0c7224 */ /* 0x000fe200078e00ff */
[----:B------:R-:W-:Y:S01]  /*14850*/  MOV R11, 0x1f ;  /* 0x0000001f000b7802 */ /* 0x000fe20000000f00 */
[----:B------:R-:W-:Y:S01]  /*14860*/  IMAD.MOV.U32 R15, RZ, RZ, -0x1 ;  /* 0xffffffffff0f7424 */ /* 0x000fe200078e00ff */
[----:B-1----:R-:W-:-:S04]  /*14870*/  SHF.R.U32.HI R7, RZ, 0x5, R7 ;  /* 0x00000005ff077819 */ /* 0x002fc80000011607 */
[----:B------:R-:W-:-:S04]  /*14880*/  LOP3.LUT R7, R7, 0x3, RZ, 0xc0, !PT ;  /* 0x0000000307077812 */ /* 0x000fc800078ec0ff */
[----:B------:R-:W-:-:S07]  /*14890*/  MOV R13, R7 ;  /* 0x00000007000d7202 */ /* 0x000fce0000000f00 */
[----:B------:R-:W-:Y:S05]  /*148a0*/  WARPSYNC.COLLECTIVE R15, `(.L_x_2059) ;  /* 0x000000000f087348 */ /* 0x000fea0003c00000 */
[----:B------:R1:W2:Y:S02]  /*148b0*/  SHFL.IDX P6, R14, R13, R12, R11 ;  /* 0x0000000c0d0e7389 */ /* 0x0002a400000c000b */
[----:B-12---:R-:W-:Y:S01]  /*148c0*/  ENDCOLLECTIVE ;  /* 0x000000000000791b */ /* 0x006fe20003800000 */
.L_x_2059:
[----:B------:R-:W-:Y:S05]  /*148d0*/  BRA `(.L_x_2060) ;  /* 0xffffffd400647947 */ /* 0x000fea000383ffff */
.L_x_2010:
[----:B------:R-:W-:Y:S01]  /*148e0*/  BSSY B0, `(.L_x_2061) ;  /* 0x0000006000007945 */ /* 0x000fe20003800000 */
[----:B------:R-:W-:-:S07]  /*148f0*/  MOV R15, 0xffffffff ;  /* 0xffffffff000f7802 */ /* 0x000fce0000000f00 */
[----:B------:R-:W-:Y:S05]  /*14900*/  WARPSYNC.COLLECTIVE R15, `(.L_x_2062) ;  /* 0x000000000f0c7348 */ /* 0x000fea0003c00000 */
[----:B------:R-:W-:Y:S02]  /*14910*/  ELECT P6, UR62, PT ;  /* 0x00000000003e782f */ /* 0x000fe400038c0000 */
[----:B------:R-:W-:Y:S01]  /*14920*/  MOV R14, UR62 ;  /* 0x0000003e000e7c02 */ /* 0x000fe20008000f00 */
[----:B------:R-:W-:Y:S10]  /*14930*/  ENDCOLLECTIVE ;  /* 0x000000000000791b */ /* 0x000ff40003800000 */
.L_x_2062:
[----:B------:R-:W-:Y:S05]  /*14940*/  BSYNC B0 ;  /* 0x0000000000007941 */ /* 0x000fea0003800000 */
.L_x_2061:
[----:B------:R-:W-:Y:S05]  /*14950*/  BRA `(.L_x_2063) ;  /* 0xffffffd400547947 */ /* 0x000fea000383ffff */
.L_x_2013:
[----:B-1----:R1:W2:Y:S02]  /*14960*/  SYNCS.PHASECHK.TRANS64.TRYWAIT P2, [R8+URZ+0x38840], R7 ;  /* 0x03884007080075a7 */ /* 0x0022a4000804017f */
[----:B--2---:R-:W-:Y:S05]  /*14970*/  @!P2 NANOSLEEP.SYNCS 0x989680 ;  /* 0x009896800000a95d */ /* 0x004fea0003900000 */
[----:B------:R-:W2:Y:S02]  /*14980*/  @!P2 SYNCS.PHASECHK.TRANS64 P2, [R8+URZ+0x38840], R7 ;  /* 0x038840070800a5a7 */ /* 0x000ea4000804007f */
[----:B--2---:R-:W-:Y:S05]  /*14990*/  @!P2 BRA `(.L_x_2013) ;  /* 0xfffffffc00f0a947 */ /* 0x004fea000383ffff */
[----:B------:R-:W-:Y:S05]  /*149a0*/  BRA `(.L_x_2064) ;  /* 0xffffffd400b47947 */ /* 0x000fea000383ffff */
.L_x_2015:
[----:B-1----:R-:W-:-:S04]  /*149b0*/  IMAD.U32 R8, RZ, RZ, UR40 ;  /* 0x00000028ff087e24 */ /* 0x002fc8000f8e00ff */
[----:B------:R1:W2:Y:S03]  /*149c0*/  SYNCS.PHASECHK.TRANS64.TRYWAIT P2, [R8+URZ+0x38820], R7 ;  /* 0x03882007080075a7 */ /* 0x0002a6000804017f */
[----:B--2---:R-:W-:Y:S05]  /*149d0*/  @!P2 NANOSLEEP.SYNCS 0x989680 ;  /* 0x009896800000a95d */ /* 0x004fea0003900000 */
[----:B------:R-:W2:Y:S02]  /*149e0*/  @!P2 SYNCS.PHASECHK.TRANS64 P2, [R8+URZ+0x38820], R7 ;  /* 0x038820070800a5a7 */ /* 0x000ea4000804007f */
[----:B--2---:R-:W-:Y:S05]  /*149f0*/  @!P2 BRA `(.L_x_2015) ;  /* 0xfffffffc00eca947 */ /* 0x004fea000383ffff */
[----:B------:R-:W-:Y:S05]  /*14a00*/  BRA `(.L_x_2065) ;  /* 0xffffffd800e47947 */ /* 0x000fea000383ffff */
.L_x_2021:
[----:B-1----:R1:W2:Y:S02]  /*14a10*/  SYNCS.PHASECHK.TRANS64.TRYWAIT P3, [R3+URZ+0x38840], R2 ;  /* 0x03884002030075a7 */ /* 0x0022a4000806017f */
[----:B--2---:R-:W-:Y:S05]  /*14a20*/  @!P3 NANOSLEEP.SYNCS 0x989680 ;  /* 0x009896800000b95d */ /* 0x004fea0003900000 */
[----:B------:R-:W2:Y:S02]  /*14a30*/  @!P3 SYNCS.PHASECHK.TRANS64 P3, [R3+URZ+0x38840], R2 ;  /* 0x038840020300b5a7 */ /* 0x000ea4000806007f */
[----:B--2---:R-:W-:Y:S05]  /*14a40*/  @!P3 BRA `(.L_x_2021) ;  /* 0xfffffffc00f0b947 */ /* 0x004fea000383ffff */
[----:B------:R-:W-:Y:S05]  /*14a50*/  BRA `(.L_x_2066) ;  /* 0xffffffdc00907947 */ /* 0x000fea000383ffff */
.L_x_2023:
[----:B-1----:R1:W2:Y:S02]  /*14a60*/  SYNCS.PHASECHK.TRANS64.TRYWAIT P3, [R2+URZ+0x60], R3 ;  /* 0x00006003020075a7 */ /* 0x0022a4000806017f */
[----:B--2---:R-:W-:Y:S05]  /*14a70*/  @!P3 NANOSLEEP.SYNCS 0x989680 ;  /* 0x009896800000b95d */ /* 0x004fea0003900000 */
[----:B------:R-:W2:Y:S02]  /*14a80*/  @!P3 SYNCS.PHASECHK.TRANS64 P3, [R2+URZ+0x60], R3 ;  /* 0x000060030200b5a7 */ /* 0x000ea4000806007f */
[----:B--2---:R-:W-:Y:S05]  /*14a90*/  @!P3 BRA `(.L_x_2023) ;  /* 0xfffffffc00f0b947 */ /* 0x004fea000383ffff */
[----:B------:R-:W-:Y:S05]  /*14aa0*/  BRA `(.L_x_2067) ;  /* 0xffffffe000207947 */ /* 0x000fea000383ffff */
.L_x_2029:
[----:B-1----:R1:W2:Y:S02]  /*14ab0*/  SYNCS.PHASECHK.TRANS64.TRYWAIT P3, [R3+URZ+0x38840], R2 ;  /* 0x03884002030075a7 */ /* 0x0022a4000806017f */
[----:B--2---:R-:W-:Y:S05]  /*14ac0*/  @!P3 NANOSLEEP.SYNCS 0x989680 ;  /* 0x009896800000b95d */ /* 0x004fea0003900000 */
[----:B------:R-:W2:Y:S02]  /*14ad0*/  @!P3 SYNCS.PHASECHK.TRANS64 P3, [R3+URZ+0x38840], R2 ;  /* 0x038840020300b5a7 */ /* 0x000ea4000806007f */
[----:B--2---:R-:W-:Y:S05]  /*14ae0*/  @!P3 BRA `(.L_x_2029) ;  /* 0xfffffffc00f0b947 */ /* 0x004fea000383ffff */
[----:B------:R-:W-:Y:S05]  /*14af0*/  BRA `(.L_x_2068) ;  /* 0xffffffe4005c7947 */ /* 0x000fea000383ffff */
.L_x_2031:
[----:B-1----:R1:W2:Y:S02]  /*14b00*/  SYNCS.PHASECHK.TRANS64.TRYWAIT P3, [R2+URZ+0x60], R17 ;  /* 0x00006011020075a7 */ /* 0x0022a4000806017f */
[----:B--2---:R-:W-:Y:S05]  /*14b10*/  @!P3 NANOSLEEP.SYNCS 0x989680 ;  /* 0x009896800000b95d */ /* 0x004fea0003900000 */
[----:B------:R-:W2:Y:S02]  /*14b20*/  @!P3 SYNCS.PHASECHK.TRANS64 P3, [R2+URZ+0x60], R17 ;  /* 0x000060110200b5a7 */ /* 0x000ea4000806007f */
[----:B--2---:R-:W-:Y:S05]  /*14b30*/  @!P3 BRA `(.L_x_2031) ;  /* 0xfffffffc00f0b947 */ /* 0x004fea000383ffff */
[----:B------:R-:W-:Y:S05]  /*14b40*/  BRA `(.L_x_2069) ;  /* 0xffffffe400ec7947 */ /* 0x000fea000383ffff */
.L_x_2036:
[----:B-1----:R1:W2:Y:S02]  /*14b50*/  SYNCS.PHASECHK.TRANS64.TRYWAIT P3, [R2+URZ+0x38840], R3 ;  /* 0x03884003020075a7 */ /* 0x0022a4000806017f */
[----:B--2---:R-:W-:Y:S05]  /*14b60*/  @!P3 NANOSLEEP.SYNCS 0x989680 ;  /* 0x009896800000b95d */ /* 0x004fea0003900000 */
[----:B------:R-:W2:Y:S02]  /*14b70*/  @!P3 SYNCS.PHASECHK.TRANS64 P3, [R2+URZ+0x38840], R3 ;  /* 0x038840030200b5a7 */ /* 0x000ea4000806007f */
[----:B--2---:R-:W-:Y:S05]  /*14b80*/  @!P3 BRA `(.L_x_2036) ;  /* 0xfffffffc00f0b947 */ /* 0x004fea000383ffff */
[----:B------:R-:W-:Y:S05]  /*14b90*/  BRA `(.L_x_2070) ;  /* 0xffffffec00007947 */ /* 0x000fea000383ffff */
.L_x_2038:
[----:B-1----:R1:W2:Y:S02]  /*14ba0*/  SYNCS.PHASECHK.TRANS64.TRYWAIT P3, [R2+URZ+0x60], R11 ;  /* 0x0000600b020075a7 */ /* 0x0022a4000806017f */
[----:B--2---:R-:W-:Y:S05]  /*14bb0*/  @!P3 NANOSLEEP.SYNCS 0x989680 ;  /* 0x009896800000b95d */ /* 0x004fea0003900000 */
[----:B------:R-:W2:Y:S02]  /*14bc0*/  @!P3 SYNCS.PHASECHK.TRANS64 P3, [R2+URZ+0x60], R11 ;  /* 0x0000600b0200b5a7 */ /* 0x000ea4000806007f */
[----:B--2---:R-:W-:Y:S05]  /*14bd0*/  @!P3 BRA `(.L_x_2038) ;  /* 0xfffffffc00f0b947 */ /* 0x004fea000383ffff */
[----:B------:R-:W-:Y:S05]  /*14be0*/  BRA `(.L_x_2071) ;  /* 0xffffffec00907947 */ /* 0x000fea000383ffff */
.L_x_2045:
[----:B-1----:R1:W2:Y:S02]  /*14bf0*/  SYNCS.PHASECHK.TRANS64.TRYWAIT P0, [R3+URZ+0x38860], R0 ;  /* 0x03886000030075a7 */ /* 0x0022a4000800017f */
[----:B--2---:R-:W-:Y:S05]  /*14c00*/  @!P0 NANOSLEEP.SYNCS 0x989680 ;  /* 0x009896800000895d */ /* 0x004fea0003900000 */
[----:B------:R-:W2:Y:S02]  /*14c10*/  @!P0 SYNCS.PHASECHK.TRANS64 P0, [R3+URZ+0x38860], R0 ;  /* 0x03886000030085a7 */ /* 0x000ea4000800007f */
[----:B--2---:R-:W-:Y:S05]  /*14c20*/  @!P0 BRA `(.L_x_2045) ;  /* 0xfffffffc00f08947 */ /* 0x004fea000383ffff */
[----:B------:R-:W-:Y:S05]  /*14c30*/  BRA `(.L_x_2072) ;  /* 0xfffffff000907947 */ /* 0x000fea000383ffff */
.L_x_2047:
[----:B------:R-:W-:Y:S01]  /*14c40*/  BSSY B0, `(.L_x_2073) ;  /* 0x0000007000007945 */ /* 0x000fe20003800000 */
[----:B------:R-:W-:Y:S01]  /*14c50*/  MOV R12, RZ ;  /* 0x000000ff000c7202 */ /* 0x000fe20000000f00 */
[----:B------:R-:W-:Y:S01]  /*14c60*/  IMAD.MOV.U32 R11, RZ, RZ, 0x1f ;  /* 0x0000001fff0b7424 */ /* 0x000fe200078e00ff */
[----:B------:R-:W-:-:S07]  /*14c70*/  MOV R15, 0xffffffff ;  /* 0xffffffff000f7802 */ /* 0x000fce0000000f00 */
[----:B------:R-:W-:Y:S05]  /*14c80*/  WARPSYNC.COLLECTIVE R15, `(.L_x_2074) ;  /* 0x000000000f087348 */ /* 0x000fea0003c00000 */
[----:B------:R1:W2:Y:S02]  /*14c90*/  SHFL.IDX P6, R14, R13, R12, R11 ;  /* 0x0000000c0d0e7389 */ /* 0x0002a400000c000b */
[----:B-12---:R-:W-:Y:S01]  /*14ca0*/  ENDCOLLECTIVE ;  /* 0x000000000000791b */ /* 0x006fe20003800000 */
.L_x_2074:
[----:B------:R-:W-:Y:S05]  /*14cb0*/  BSYNC B0 ;  /* 0x0000000000007941 */ /* 0x000fea0003800000 */
.L_x_2073:
[----:B------:R-:W-:Y:S05]  /*14cc0*/  BRA `(.L_x_2075) ;  /* 0xfffffff4002c7947 */ /* 0x000fea000383ffff */
.L_x_2049:
[----:B--2---:R2:W3:Y:S02]  /*14cd0*/  SYNCS.PHASECHK.TRANS64.TRYWAIT P0, [R7+URZ+0x38820], R0 ;  /* 0x03882000070075a7 */ /* 0x0044e4000800017f */
[----:B---3--:R-:W-:Y:S05]  /*14ce0*/  @!P0 NANOSLEEP.SYNCS 0x989680 ;  /* 0x009896800000895d */ /* 0x008fea0003900000 */
[----:B------:R-:W3:Y:S02]  /*14cf0*/  @!P0 SYNCS.PHASECHK.TRANS64 P0, [R7+URZ+0x38820], R0 ;  /* 0x03882000070085a7 */ /* 0x000ee4000800007f */
[----:B---3--:R-:W-:Y:S05]  /*14d00*/  @!P0 BRA `(.L_x_2049) ;  /* 0xfffffffc00f08947 */ /* 0x008fea000383ffff */
[----:B------:R-:W-:Y:S05]  /*14d10*/  BRA `(.L_x_2076) ;  /* 0xfffffff400747947 */ /* 0x000fea000383ffff */
.L_x_2053:
[----:B--2---:R2:W3:Y:S02]  /*14d20*/  SYNCS.PHASECHK.TRANS64.TRYWAIT P0, [R5+URZ], R4 ;  /* 0x00000004050075a7 */ /* 0x0044e4000800017f */
[----:B---3--:R-:W-:Y:S05]  /*14d30*/  @!P0 NANOSLEEP.SYNCS 0x989680 ;  /* 0x009896800000895d */ /* 0x008fea0003900000 */
[----:B------:R-:W3:Y:S02]  /*14d40*/  @!P0 SYNCS.PHASECHK.TRANS64 P0, [R5+URZ], R4 ;  /* 0x00000004050085a7 */ /* 0x000ee4000800007f */
[----:B---3--:R-:W-:Y:S05]  /*14d50*/  @!P0 BRA `(.L_x_2053) ;  /* 0xfffffffc00f08947 */ /* 0x008fea000383ffff */
[----:B------:R-:W-:Y:S05]  /*14d60*/  BRA `(.L_x_2077) ;  /* 0xfffffff400d07947 */ /* 0x000fea000383ffff */
.L_x_2054:
[----:B---3--:R3:W4:Y:S02]  /*14d70*/  SYNCS.PHASECHK.TRANS64.TRYWAIT P0, [R3+URZ], R0 ;  /* 0x00000000030075a7 */ /* 0x008724000800017f */
[----:B----4-:R-:W-:Y:S05]  /*14d80*/  @!P0 NANOSLEEP.SYNCS 0x989680 ;  /* 0x009896800000895d */ /* 0x010fea0003900000 */
[----:B------:R-:W4:Y:S02]  /*14d90*/  @!P0 SYNCS.PHASECHK.TRANS64 P0, [R3+URZ], R0 ;  /* 0x00000000030085a7 */ /* 0x000f24000800007f */
[----:B----4-:R-:W-:Y:S05]  /*14da0*/  @!P0 BRA `(.L_x_2054) ;  /* 0xfffffffc00f08947 */ /* 0x010fea000383ffff */
[----:B------:R-:W-:Y:S05]  /*14db0*/  BRA `(.L_x_2078) ;  /* 0xfffffff400c47947 */ /* 0x000fea000383ffff */
.L_x_2056:
[----:B--2---:R2:W3:Y:S02]  /*14dc0*/  SYNCS.PHASECHK.TRANS64.TRYWAIT P0, [R5+URZ], R4 ;  /* 0x00000004050075a7 */ /* 0x0044e4000800017f */
[----:B---3--:R-:W-:Y:S05]  /*14dd0*/  @!P0 NANOSLEEP.SYNCS 0x989680 ;  /* 0x009896800000895d */ /* 0x008fea0003900000 */
[----:B------:R-:W3:Y:S02]  /*14de0*/  @!P0 SYNCS.PHASECHK.TRANS64 P0, [R5+URZ], R4 ;  /* 0x00000004050085a7 */ /* 0x000ee4000800007f */
[----:B---3--:R-:W-:Y:S05]  /*14df0*/  @!P0 BRA `(.L_x_2056) ;  /* 0xfffffffc00f08947 */ /* 0x008fea000383ffff */
[----:B------:R-:W-:Y:S05]  /*14e00*/  BRA `(.L_x_2079) ;  /* 0xfffffff400c87947 */ /* 0x000fea000383ffff */
.L_x_2080:
        /* <DEDUP_REMOVED lines=15> */
.L_x_12753:


//--------------------- .text._ZN7cutlass13device_kernelIN5flash11enable_sm90INS1_16FlashAttnFwdSm90INS1_25CollectiveMainloopFwdSm90ILi2EN4cute5tupleIJNS5_1CILi1EEES8_S8_EEENS6_IJNS7_ILi128EEENS7_ILi80EEENS7_ILi256EEEEEELi256ENS_6half_tEfNS_4arch4Sm90ELb1ELb0ELb1ELb1ELb0ELb0ELb0ELb1ELb1ELb0ELb0ELb0EEENS1_21CollectiveEpilogueFwdINS6_IJSA_SC_SB_EEES9_SE_SG_Li256ELb1ELb0ELb0ELb0EEENS1_36VarlenDynamicPersistentTileSchedulerILi128ELi80ELi256ELi32ELb0ELb0ELb1ELb1ELb1ELb1EEEEEEEEEvNT_6ParamsE --------------------------
	.section	.text._ZN7cutlass13device_kernelIN5flash11enable_sm90INS1_16FlashAttnFwdSm90INS1_25CollectiveMainloopFwdSm90ILi2EN4cute5tupleIJNS5_1CILi1EEES8_S8_EEENS6_IJNS7_ILi128EEENS7_ILi80EEENS7_ILi256EEEEEELi256ENS_6half_tEfNS_4arch4Sm90ELb1ELb0ELb1ELb1ELb0ELb0ELb0ELb1ELb1ELb0ELb0ELb0EEENS1_21CollectiveEpilogueFwdINS6_IJSA_SC_SB_EEES9_SE_SG_Li256ELb1ELb0ELb0ELb0EEENS1_36VarlenDynamicPersistentTileSchedulerILi128ELi80ELi256ELi32ELb0ELb0ELb1ELb1ELb1ELb1EEEEEEEEEvNT_6ParamsE,"ax",@progbits
	.align	128
.text._ZN7cutlass13device_kernelIN5flash11enable_sm90INS1_16FlashAttnFwdSm90INS1_25CollectiveMainloopFwdSm90ILi2EN4cute5tupleIJNS5_1CILi1EEES8_S8_EEENS6_IJNS7_ILi128EEENS7_ILi80EEENS7_ILi256EEEEEELi256ENS_6half_tEfNS_4arch4Sm90ELb1ELb0ELb1ELb1ELb0ELb0ELb0ELb1ELb1ELb0ELb0ELb0EEENS1_21CollectiveEpilogueFwdINS6_IJSA_SC_SB_EEES9_SE_SG_Li256ELb1ELb0ELb0ELb0EEENS1_36VarlenDynamicPersistentTileSchedulerILi128ELi80ELi256ELi32ELb0ELb0ELb1ELb1ELb1ELb1EEEEEEEEEvNT_6ParamsE:
        .type           _ZN7cutlass13device_kernelIN5flash11enable_sm90INS1_16FlashAttnFwdSm90INS1_25CollectiveMainloopFwdSm90ILi2EN4cute5tupleIJNS5_1CILi1EEES8_S8_EEENS6_IJNS7_ILi128EEENS7_ILi80EEENS7_ILi256EEEEEELi256ENS_6half_tEfNS_4arch4Sm90ELb1ELb0ELb1ELb1ELb0ELb0ELb0ELb1ELb1ELb0ELb0ELb0EEENS1_21CollectiveEpilogueFwdINS6_IJSA_SC_SB_EEES9_SE_SG_Li256ELb1ELb0ELb0ELb0EEENS1_36VarlenDynamicPersistentTileSchedulerILi128ELi80ELi256ELi32ELb0ELb0ELb1ELb1ELb1ELb1EEEEEEEEEvNT_6ParamsE,@function
        .size           _ZN7cutlass13device_kernelIN5flash11enable_sm90INS1_16FlashAttnFwdSm90INS1_25CollectiveMainloopFwdSm90ILi2EN4cute5tupleIJNS5_1CILi1EEES8_S8_EEENS6_IJNS7_ILi128EEENS7_ILi80EEENS7_ILi256EEEEEELi256ENS_6half_tEfNS_4arch4Sm90ELb1ELb0ELb1ELb1ELb0ELb0ELb0ELb1ELb1ELb0ELb0ELb0EEENS1_21CollectiveEpilogueFwdINS6_IJSA_SC_SB_EEES9_SE_SG_Li256ELb1ELb0ELb0ELb0EEENS1_36VarlenDynamicPersistentTileSchedulerILi128ELi80ELi256ELi32ELb0ELb0ELb1ELb1ELb1ELb1EEEEEEEEEvNT_6ParamsE,(.L_x_12754 - _ZN7cutlass13device_kernelIN5flash11enable_sm90INS1_16FlashAttnFwdSm90INS1_25CollectiveMainloopFwdSm90ILi2EN4cute5tupleIJNS5_1CILi1EEES8_S8_EEENS6_IJNS7_ILi128EEENS7_ILi80EEENS7_ILi256EEEEEELi256ENS_6half_tEfNS_4arch4Sm90ELb1ELb0ELb1ELb1ELb0ELb0ELb0ELb1ELb1ELb0ELb0ELb0EEENS1_21CollectiveEpilogueFwdINS6_IJSA_SC_SB_EEES9_SE_SG_Li256ELb1ELb0ELb0ELb0EEENS1_36VarlenDynamicPersistentTileSchedulerILi128ELi80ELi256ELi32ELb0ELb0ELb1ELb1ELb1ELb1EEEEEEEEEvNT_6ParamsE)
        .other          _ZN7cutlass13device_kernelIN5flash11enable_sm90INS1_16FlashAttnFwdSm90INS1_25CollectiveMainloopFwdSm90ILi2EN4cute5tupleIJNS5_1CILi1EEES8_S8_EEENS6_IJNS7_ILi128EEENS7_ILi80EEENS7_ILi256EEEEEELi256ENS_6half_tEfNS_4arch4Sm90ELb1ELb0ELb1ELb1ELb0ELb0ELb0ELb1ELb1ELb0ELb0ELb0EEENS1_21CollectiveEpilogueFwdINS6_IJSA_SC_SB_EEES9_SE_SG_Li256ELb1ELb0ELb0ELb0EEENS1_36VarlenDynamicPersistentTileSchedulerILi128ELi80ELi256ELi32ELb0ELb0ELb1ELb1ELb1ELb1EEEEEEEEEvNT_6ParamsE,@"STO_CUDA_ENTRY STV_DEFAULT"
_ZN7cutlass13device_kernelIN5flash11enable_sm90INS1_16FlashAttnFwdSm90INS1_25CollectiveMainloopFwdSm90ILi2EN4cute5tupleIJNS5_1CILi1EEES8_S8_EEENS6_IJNS7_ILi128EEENS7_ILi80EEENS7_ILi256EEEEEELi256ENS_6half_tEfNS_4arch4Sm90ELb1ELb0ELb1ELb1ELb0ELb0ELb0ELb1ELb1ELb0ELb0ELb0EEENS1_21CollectiveEpilogueFwdINS6_IJSA_SC_SB_EEES9_SE_SG_Li256ELb1ELb0ELb0ELb0EEENS1_36VarlenDynamicPersistentTileSchedulerILi128ELi80ELi256ELi32ELb0ELb0ELb1ELb1ELb1ELb1EEEEEEEEEvNT_6ParamsE:
        /* <DEDUP_REMOVED lines=21> */
.L_x_2082:
[----:B------:R-:W-:Y:S05]  /*0150*/  BSYNC B0 ;  /* 0x0000000000007941 */ /* 0x000fea0003800000 */
.L_x_2081:
        /* <DEDUP_REMOVED lines=41> */
.L_x_2083:
        /* <DEDUP_REMOVED lines=22> */
.L_x_2084:
        /* <DEDUP_REMOVED lines=18> */
.L_x_2085:
        /* <DEDUP_REMOVED lines=22> */
.L_x_2086:
        /* <DEDUP_REMOVED lines=22> */
.L_x_2087:
        /* <DEDUP_REMOVED lines=8> */
.L_x_2089:
        /* <DEDUP_REMOVED lines=17> */
[----:B------:R-:W0:Y:S11]  /*0ac0*/  S2R R0, SR_TID.X ;  /* 0x0000000000007919 */ /* 0x000e360000002100 */
[----:B------:R-:W-:Y:S01]  /*0ad0*/  IMAD.U32 R22, RZ, RZ, UR5 ;  /* 0x00000005ff167e24 */ /* 0x000fe2000f8e00ff */
[----:B------:R-:W-:Y:S01]  /*0ae0*/  R2UR UR5, R14 ;  /* 0x000000000e0572ca */ /* 0x000fe200000e0000 */
[----:B0-----:R-:W-:-:S05]  /*0af0*/  VIADD R225, R0, 0xffffff80 ;  /* 0xffffff8000e17836 */ /* 0x001fca0000000000 */
[----:B------:R-:W-:-:S04]  /*0b00*/  SHF.R.S32.HI R0, RZ, 0x1f, R225 ;  /* 0x0000001fff007819 */ /* 0x000fc800000114e1 */
[CC--:B------:R-:W-:Y:S02]  /*0b10*/  LEA.HI R3, R0.reuse, R225.reuse, RZ, 0x7 ;  /* 0x000000e100037211 */ /* 0x0c0fe400078f38ff */
[----:B------:R-:W-:Y:S02]  /*0b20*/  LEA.HI R4, R0, R225, RZ, 0x5 ;  /* 0x000000e100047211 */ /* 0x000fe400078f28ff */
[----:B------:R-:W-:Y:S02]  /*0b30*/  SHF.R.S32.HI R222, RZ, 0x7, R3 ;  /* 0x00000007ffde7819 */ /* 0x000fe40000011403 */
[----:B--2---:R-:W-:Y:S02]  /*0b40*/  R2UR UR4, R2 ;  /* 0x00000000020472ca */ /* 0x004fe400000e0000 */
[C---:B------:R-:W-:Y:S02]  /*0b50*/  LOP3.LUT R2, R3.reuse, 0xffffff80, RZ, 0xc0, !PT ;  /* 0xffffff8003027812 */ /* 0x040fe400078ec0ff */
[----:B------:R-:W-:-:S03]  /*0b60*/  LEA.HI R3, R3, R222, RZ, 0x1 ;  /* 0x000000de03037211 */ /* 0x000fc600078f08ff */
[----:B------:R-:W-:Y:S01]  /*0b70*/  IMAD.IADD R221, R225, 0x1, -R2 ;  /* 0x00000001e1dd7824 */ /* 0x000fe200078e0a02 */
[----:B------:R-:W-:-:S04]  /*0b80*/  LOP3.LUT R3, R3, 0x3fffffe, RZ, 0xc0, !PT ;  /* 0x03fffffe03037812 */ /* 0x000fc800078ec0ff */
[----:B------:R-:W-:Y:S01]  /*0b90*/  SHF.R.S32.HI R8, RZ, 0x1f, R221 ;  /* 0x0000001fff087819 */ /* 0x000fe200000114dd */
[----:B------:R-:W-:Y:S01]  /*0ba0*/  ULOP3.LUT UR4, UR4, 0x1, URZ, 0xfc, !UPT ;  /* 0x0000000104047892 */ /* 0x000fe2000f8efc3f */
[----:B------:R-:W-:Y:S02]  /*0bb0*/  IADD3 R3, R222, -R3, RZ ;  /* 0x80000003de037210 */ /* 0x000fe40007ffe0ff */
[CC--:B------:R-:W-:Y:S02]  /*0bc0*/  LEA.HI R9, R8.reuse, R221.reuse, RZ, 0x2 ;  /* 0x000000dd08097211 */ /* 0x0c0fe400078f10ff */
[----:B------:R-:W-:Y:S01]  /*0bd0*/  LEA.HI R8, R8, R221, RZ, 0x5 ;  /* 0x000000dd08087211 */ /* 0x000fe200078f28ff */
[----:B------:R-:W-:Y:S01]  /*0be0*/  IMAD.U32 R224, RZ, RZ, UR4 ;  /* 0x00000004ffe07e24 */ /* 0x000fe2000f8e00ff */
[--C-:B------:R-:W-:Y:S01]  /*0bf0*/  SHF.R.S32.HI R5, RZ, 0x2, R9.reuse ;  /* 0x00000002ff057819 */ /* 0x100fe20000011409 */
[----:B------:R-:W-:Y:S01]  /*0c00*/  UMOV UR4, URZ ;  /* 0x0000003f00047c82 */ /* 0x000fe20008000000 */
[----:B------:R-:W-:Y:S01]  /*0c10*/  SHF.R.S32.HI R2, RZ, 0x1f, R9 ;  /* 0x0000001fff027819 */ /* 0x000fe20000011409 */
[----:B------:R-:W-:Y:S01]  /*0c20*/  IMAD.U32 R220, RZ, RZ, UR4 ;  /* 0x00000004ffdc7e24 */ /* 0x000fe2000f8e00ff */
[----:B------:R-:W-:Y:S01]  /*0c30*/  SHF.R.S32.HI R8, RZ, 0x5, R8 ;  /* 0x00000005ff087819 */ /* 0x000fe20000011408 */
[----:B------:R-:W-:Y:S01]  /*0c40*/  IMAD.U32 R16, RZ, RZ, UR4 ;  /* 0x00000004ff107e24 */ /* 0x000fe2000f8e00ff */
[----:B------:R-:W-:-:S02]  /*0c50*/  LEA.HI R2, R2, R5, RZ, 0x3 ;  /* 0x0000000502027211 */ /* 0x000fc400078f18ff */
[----:B------:R-:W-:Y:S02]  /*0c60*/  LOP3.LUT R214, R9, 0x7ffffffc, RZ, 0xc0, !PT ;  /* 0x7ffffffc09d67812 */ /* 0x000fe400078ec0ff */
[----:B------:R-:W-:Y:S02]  /*0c70*/  LOP3.LUT R6, R2, 0xfffffff8, RZ, 0xc0, !PT ;  /* 0xfffffff802067812 */ /* 0x000fe400078ec0ff */
[CC--:B------:R-:W-:Y:S01]  /*0c80*/  LEA.HI R2, R0.reuse, R225.reuse, RZ, 0x4 ;  /* 0x000000e100027211 */ /* 0x0c0fe200078f20ff */
[----:B------:R-:W-:Y:S01]  /*0c90*/  IMAD.IADD R214, R221, 0x1, -R214 ;  /* 0x00000001ddd67824 */ /* 0x000fe200078e0ad6 */
[----:B------:R-:W-:Y:S01]  /*0ca0*/  LEA.HI R0, R0, R225, RZ, 0x3 ;  /* 0x000000e100007211 */ /* 0x000fe200078f18ff */
[----:B------:R-:W-:Y:S01]  /*0cb0*/  IMAD.IADD R11, R5, 0x1, -R6 ;  /* 0x00000001050b7824 */ /* 0x000fe200078e0a06 */
[----:B------:R-:W-:Y:S02]  /*0cc0*/  SHF.R.S32.HI R5, RZ, 0x4, R2 ;  /* 0x00000004ff057819 */ /* 0x000fe40000011402 */
[----:B------:R-:W-:Y:S01]  /*0cd0*/  SHF.L.U32 R6, R4, 0x5, RZ ;  /* 0x0000000504067819 */ /* 0x000fe200000006ff */
[----:B------:R-:W-:Y:S01]  /*0ce0*/  IMAD R8, R8, 0x10, R11 ;  /* 0x0000001008087824 */ /* 0x000fe200078e020b */
[----:B------:R-:W-:-:S02]  /*0cf0*/  LOP3.LUT R4, R2, 0x3fffff0, RZ, 0xc0, !PT ;  /* 0x03fffff002047812 */ /* 0x000fc400078ec0ff */
[----:B------:R-:W-:Y:S01]  /*0d00*/  LEA.HI R2, R2, R5, RZ, 0x1 ;  /* 0x0000000502027211 */ /* 0x000fe200078f08ff */
[----:B------:R-:W-:Y:S01]  /*0d10*/  IMAD R215, R3, 0x40, R8 ;  /* 0x0000004003d77824 */ /* 0x000fe200078e0208 */
[----:B------:R-:W-:Y:S01]  /*0d20*/  LOP3.LUT R7, R6, 0xfffffc00, RZ, 0xc0, !PT ;  /* 0xfffffc0006077812 */ /* 0x000fe200078ec0ff */
[----:B------:R-:W-:Y:S01]  /*0d30*/  IMAD.IADD R4, R225, 0x1, -R4 ;  /* 0x00000001e1047824 */ /* 0x000fe200078e0a04 */
[----:B------:R-:W-:Y:S02]  /*0d40*/  LOP3.LUT R2, R2, 0x1ffffffe, RZ, 0xc0, !PT ;  /* 0x1ffffffe02027812 */ /* 0x000fe400078ec0ff */
[----:B------:R-:W-:Y:S01]  /*0d50*/  SHF.R.S32.HI R212, RZ, 0x3, R0 ;  /* 0x00000003ffd47819 */ /* 0x000fe20000011400 */
[----:B------:R-:W-:Y:S02]  /*0d60*/  IMAD R7, R4, 0x40, R7 ;  /* 0x0000004004077824 */ /* 0x000fe400078e0207 */
[----:B------:R-:W-:-:S04]  /*0d70*/  IMAD.IADD R2, R5, 0x1, -R2 ;  /* 0x0000000105027824 */ /* 0x000fc800078e0a02 */
[----:B------:R-:W-:Y:S01]  /*0d80*/  IMAD R223, R2, 0x8, R7 ;  /* 0x0000000802df7824 */ /* 0x000fe200078e0207 */
[----:B------:R-:W-:Y:S01]  /*0d90*/  LOP3.LUT R2, R0, 0x1ffffff8, RZ, 0xc0, !PT ;  /* 0x1ffffff800027812 */ /* 0x000fe200078ec0ff */
[----:B------:R-:W-:-:S04]  /*0da0*/  IMAD.MOV.U32 R7, RZ, RZ, R15 ;  /* 0x000000ffff077224 */ /* 0x000fc800078e000f */
[----:B------:R-:W-:-:S05]  /*0db0*/  IMAD.IADD R2, R225, 0x1, -R2 ;  /* 0x00000001e1027824 */ /* 0x000fca00078e0a02 */
[----:B------:R-:W-:-:S07]  /*0dc0*/  SHF.L.U32 R18, R2, 0x3, RZ ;  /* 0x0000000302127819 */ /* 0x000fce00000006ff */
.L_x_2143:
        /* <DEDUP_REMOVED lines=15> */
[----:B------:R-:W-:-:S04]  /*0ec0*/  @UP0 ULEA UR6, UP2, UR4, UR6, 0x2 ;  /* 0x0000000604060291 */ /* 0x000fc8000f84103f */
[----:B------:R-:W-:Y:S02]  /*0ed0*/  @UP0 ULEA.HI.X UR7, UR4, UR7, UR12, 0x2, UP2 ;  /* 0x0000000704070291 */ /* 0x000fe400090f140c */
[----:B------:R-:W-:Y:S01]  /*0ee0*/  IMAD.U32 R218, RZ, RZ, UR12 ;  /* 0x0000000cffda7e24 */ /* 0x000fe2000f8e00ff */
[----:B------:R-:W-:Y:S01]  /*0ef0*/  @UP1 ULEA UR8, UP0, UR4, UR8, 0x2 ;  /* 0x0000000804081291 */ /* 0x000fe2000f80103f */
[----:B------:R-:W-:-:S03]  /*0f00*/  MOV R2, UR6 ;  /* 0x0000000600027c02 */ /* 0x000fc60008000f00 */
[----:B------:R-:W-:Y:S01]  /*0f10*/  @UP1 ULEA.HI.X UR9, UR4, UR9, UR12, 0x2, UP0 ;  /* 0x0000000904091291 */ /* 0x000fe200080f140c */
[----:B------:R-:W-:Y:S01]  /*0f20*/  IMAD.U32 R3, RZ, RZ, UR7 ;  /* 0x00000007ff037e24 */ /* 0x000fe2000f8e00ff */
[----:B------:R-:W-:Y:S01]  /*0f30*/  ULDC.64 UR6, c[0x0][0x3f8] ;  /* 0x0000fe0000067ab9 */ /* 0x000fe20000000a00 */
[----:B---34-:R-:W-:-:S03]  /*0f40*/  IMAD.U32 R4, RZ, RZ, UR8 ;  /* 0x00000008ff047e24 */ /* 0x018fc6000f8e00ff */
[----:B------:R-:W-:Y:S01]  /*0f50*/  IMAD.U32 R5, RZ, RZ, UR9 ;  /* 0x00000009ff057e24 */ /* 0x000fe2000f8e00ff */
[----:B------:R-:W2:Y:S01]  /*0f60*/  @P0 LDG.E R2, desc[UR10][R2.64] ;  /* 0x0000000a02020981 */ /* 0x000ea2000c1e1900 */
[----:B------:R-:W-:Y:S01]  /*0f70*/  UISETP.NE.U32.AND UP0, UPT, UR6, URZ, UPT ;  /* 0x0000003f0600728c */ /* 0x000fe2000bf05070 */
[----:B------:R-:W-:Y:S02]  /*0f80*/  ULDC UR8, c[0x0][0x2e0] ;  /* 0x0000b80000087ab9 */ /* 0x000fe40000000800 */
[----:B------:R-:W3:Y:S01]  /*0f90*/  @P2 LDG.E R4, desc[UR10][R4.64] ;  /* 0x0000000a04042981 */ /* 0x000ee2000c1e1900 */
[----:B------:R-:W-:Y:S01]  /*0fa0*/  ULDC UR9, c[0x0][0x288] ;  /* 0x0000a20000097ab9 */ /* 0x000fe20000000800 */
[----:B------:R-:W-:Y:S01]  /*0fb0*/  UISETP.NE.AND.EX UP0, UPT, UR7, URZ, UPT, UP0 ;  /* 0x0000003f0700728c */ /* 0x000fe2000bf05300 */
[----:B------:R-:W-:Y:S01]  /*0fc0*/  IMAD.U32 R217, RZ, RZ, UR5 ;  /* 0x00000005ffd97e24 */ /* 0x000fe2000f8e00ff */
[----:B------:R-:W-:Y:S01]  /*0fd0*/  ULDC UR6, c[0x0][0x404] ;  /* 0x0001010000067ab9 */ /* 0x000fe20000000800 */
[----:B------:R-:W-:Y:S01]  /*0fe0*/  ULDC.64 UR10, c[0x0][0xa20] ;  /* 0x00028800000a7ab9 */ /* 0x000fe20000000a00 */
[----:B------:R-:W-:Y:S01]  /*0ff0*/  USEL UR6, UR6, 0x1, UP0 ;  /* 0x0000000106067887 */ /* 0x000fe20008000000 */
[----:B------:R-:W-:Y:S01]  /*1000*/  ISETP.NE.U32.AND P1, PT, RZ, UR10, PT ;  /* 0x0000000aff007c0c */ /* 0x000fe2000bf25070 */
[----:B------:R-:W-:-:S02]  /*1010*/  UMOV UR4, URZ ;  /* 0x0000003f00047c82 */ /* 0x000fc40008000000 */
[----:B------:R-:W-:Y:S01]  /*1020*/  UIMAD UR8, UR6, UR8, URZ ;  /* 0x00000008060872a4 */ /* 0x000fe2000f8e023f */
[----:B------:R-:W-:Y:S02]  /*1030*/  ISETP.NE.AND.EX P1, PT, RZ, UR11, PT, P1 ;  /* 0x0000000bff007c0c */ /* 0x000fe4000bf25310 */
[----:B--2---:R-:W-:Y:S02]  /*1040*/  @P0 R2UR UR4, R2 ;  /* 0x00000000020402ca */ /* 0x004fe400000e0000 */
[----:B---3--:R-:W-:-:S13]  /*1050*/  @P2 R2UR UR9, R4 ;  /* 0x00000000040922ca */ /* 0x008fda00000e0000 */
[----:B------:R-:W-:Y:S01]  /*1060*/  IMAD.U32 R19, RZ, RZ, UR9 ;  /* 0x00000009ff137e24 */ /* 0x000fe2000f8e00ff */
[----:B-1---5:R-:W-:Y:S06]  /*1070*/  @P2 BRA `(.L_x_2090) ;  /* 0x0000000000402947 */ /* 0x022fec0003800000 */
        /* <DEDUP_REMOVED lines=14> */
[----:B------:R-:W-:-:S06]  /*1160*/  UIADD3 UR5, -UR5, UR6, URZ ;  /* 0x0000000605057290 */ /* 0x000fcc000fffe13f */
[----:B------:R-:W-:-:S07]  /*1170*/  IMAD.U32 R19, RZ, RZ, UR5 ;  /* 0x00000005ff137e24 */ /* 0x000fce000f8e00ff */
.L_x_2090:
[----:B------:R-:W-:-:S13]  /*1180*/  R2UR UR5, R22 ;  /* 0x00000000160572ca */ /* 0x000fda00000e0000 */
[----:B------:R-:W-:Y:S01]  /*1190*/  IMAD.U32 R219, RZ, RZ, UR5 ;  /* 0x00000005ffdb7e24 */ /* 0x000fe2000f8e00ff */
[----:B------:R-:W-:Y:S06]  /*11a0*/  @!P1 BRA `(.L_x_2091) ;  /* 0x0000000000289947 */ /* 0x000fec0003800000 */
[----:B------:R-:W-:Y:S01]  /*11b0*/  R2UR UR6, R216 ;  /* 0x00000000d80672ca */ /* 0x000fe200000e0000 */
[----:B------:R-:W-:Y:S01]  /*11c0*/  ULDC.64 UR8, c[0x0][0x208] ;  /* 0x0000820000087ab9 */ /* 0x000fe20000000a00 */
[----:B------:R-:W-:-:S11]  /*11d0*/  R2UR UR7, R218 ;  /* 0x00000000da0772ca */ /* 0x000fd600000e0000 */
[----:B------:R-:W-:-:S04]  /*11e0*/  ULEA UR5, UP0, UR6, UR10, 0x2 ;  /* 0x0000000a06057291 */ /* 0x000fc8000f80103f */
[----:B------:R-:W-:Y:S02]  /*11f0*/  ULEA.HI.X UR6, UR6, UR11, UR7, 0x2, UP0 ;  /* 0x0000000b06067291 */ /* 0x000fe400080f1407 */
[----:B------:R-:W-:-:S04]  /*1200*/  IMAD.U32 R2, RZ, RZ, UR5 ;  /* 0x00000005ff027e24 */ /* 0x000fc8000f8e00ff */
[----:B------:R-:W-:-:S05]  /*1210*/  IMAD.U32 R3, RZ, RZ, UR6 ;  /* 0x00000006ff037e24 */ /* 0x000fca000f8e00ff */
[----:B------:R-:W2:Y:S02]  /*1220*/  LDG.E R2, desc[UR8][R2.64] ;  /* 0x0000000802027981 */ /* 0x000ea4000c1e1900 */
[----:B--2---:R-:W-:Y:S01]  /*1230*/  R2UR UR8, R2 ;  /* 0x00000000020872ca */ /* 0x004fe200000e0000 */
[----:B------:R-:W-:-:S14]  /*1240*/  BRA `(.L_x_2092) ;  /* 0x00000000003c7947 */ /* 0x000fdc0003800000 */
.L_x_2091:
        /* <DEDUP_REMOVED lines=15> */
.L_x_2092:
[----:B------:R-:W-:Y:S01]  /*1340*/  R2UR UR5, R22 ;  /* 0x00000000160572ca */ /* 0x000fe200000e0000 */
[----:B------:R-:W-:Y:S01]  /*1350*/  UIADD3 UR6, -UR4, UR8, URZ ;  /* 0x0000000804067290 */ /* 0x000fe2000fffe13f */
[----:B------:R-:W-:Y:S01]  /*1360*/  R2UR UR7, R19 ;  /* 0x00000000130772ca */ /* 0x000fe200000e0000 */
[----:B------:R-:W-:Y:S01]  /*1370*/  IMAD.MOV.U32 R0, RZ, RZ, RZ ;  /* 0x000000ffff007224 */ /* 0x000fe200078e00ff */
[----:B------:R-:W-:Y:S01]  /*1380*/  PLOP3.LUT P0, PT, PT, PT, PT, 0x80, 0x0 ;  /* 0x000000000000781c */ /* 0x000fe20003f0f070 */
[----:B------:R-:W-:Y:S01]  /*1390*/  UIADD3 UR4, UR6, 0x4f, URZ ;  /* 0x0000004f06047890 */ /* 0x000fe2000fffe03f */
[----:B------:R-:W-:Y:S01]  /*13a0*/  CS2R R2, SRZ ;  /* 0x0000000000027805 */ /* 0x000fe2000001ff00 */
[----:B------:R-:W-:Y:S01]  /*13b0*/  IMAD.U32 R23, RZ, RZ, UR6 ;  /* 0x00000006ff177e24 */ /* 0x000fe2000f8e00ff */
[----:B------:R-:W-:Y:S02]  /*13c0*/  CS2R R150, SRZ ;  /* 0x0000000000967805 */ /* 0x000fe4000001ff00 */
[----:B------:R-:W-:-:S02]  /*13d0*/  CS2R R148, SRZ ;  /* 0x0000000000947805 */ /* 0x000fc4000001ff00 */
[----:B------:R-:W-:Y:S02]  /*13e0*/  CS2R R146, SRZ ;  /* 0x0000000000927805 */ /* 0x000fe4000001ff00 */
[----:B------:R-:W-:Y:S02]  /*13f0*/  CS2R R144, SRZ ;  /* 0x0000000000907805 */ /* 0x000fe4000001ff00 */
[----:B------:R-:W-:Y:S01]  /*1400*/  CS2R R142, SRZ ;  /* 0x00000000008e7805 */ /* 0x000fe2000001ff00 */
[----:B------:R-:W-:Y:S01]  /*1410*/  ULEA UR5, UR5, 0xcf, 0x7 ;  /* 0x000000cf05057891 */ /* 0x000fe2000f8e383f */
[----:B------:R-:W-:Y:S02]  /*1420*/  CS2R R140, SRZ ;  /* 0x00000000008c7805 */ /* 0x000fe4000001ff00 */
[----:B------:R-:W-:Y:S02]  /*1430*/  CS2R R138, SRZ ;  /* 0x00000000008a7805 */ /* 0x000fe4000001ff00 */
[----:B------:R-:W-:Y:S01]  /*1440*/  CS2R R136, SRZ ;  /* 0x0000000000887805 */ /* 0x000fe2000001ff00 */
[----:B------:R-:W-:Y:S01]  /*1450*/  UIADD3 UR6, UR6, UR5, -UR7 ;  /* 0x0000000506067290 */ /* 0x000fe2000fffe807 */
        /* <DEDUP_REMOVED lines=12> */
[----:B------:R-:W-:-:S02]  /*1520*/  CS2R R122, SRZ ;  /* 0x00000000007a7805 */ /* 0x000fc4000001ff00 */
[----:B------:R-:W-:Y:S02]  /*1530*/  CS2R R120, SRZ ;  /* 0x0000000000787805 */ /* 0x000fe4000001ff00 */
[----:B------:R-:W-:Y:S01]  /*1540*/  CS2R R118, SRZ ;  /* 0x0000000000767805 */ /* 0x000fe2000001ff00 */
[----:B------:R-:W-:Y:S01]  /*1550*/  UISETP.LT.AND UP0, UPT, UR4, UR6, UPT ;  /* 0x000000060400728c */ /* 0x000fe2000bf01270 */
[----:B------:R-:W-:Y:S02]  /*1560*/  CS2R R116, SRZ ;  /* 0x0000000000747805 */ /* 0x000fe4000001ff00 */
[----:B------:R-:W-:Y:S02]  /*1570*/  CS2R R114, SRZ ;  /* 0x0000000000727805 */ /* 0x000fe4000001ff00 */
[----:B------:R-:W-:Y:S01]  /*1580*/  CS2R R112, SRZ ;  /* 0x0000000000707805 */ /* 0x000fe2000001ff00 */
[----:B------:R-:W-:Y:S01]  /*1590*/  USEL UR61, UR4, UR6, UP0 ;  /* 0x00000006043d7287 */ /* 0x000fe20008000000 */
[----:B------:R-:W-:-:S02]  /*15a0*/  CS2R R110, SRZ ;  /* 0x00000000006e7805 */ /* 0x000fc4000001ff00 */
[----:B------:R-:W-:Y:S01]  /*15b0*/  CS2R R108, SRZ ;  /* 0x00000000006c7805 */ /* 0x000fe2000001ff00 */
[----:B------:R-:W-:Y:S01]  /*15c0*/  IMAD.MOV.U32 R170, RZ, RZ, RZ ;  /* 0x000000ffffaa7224 */ /* 0x000fe200078e00ff */
[----:B------:R-:W-:Y:S01]  /*15d0*/  UISETP.GE.AND UP0, UPT, UR61, 0x1, UPT ;  /* 0x000000013d00788c */ /* 0x000fe2000bf06270 */
[----:B------:R-:W-:Y:S02]  /*15e0*/  CS2R R168, SRZ ;  /* 0x0000000000a87805 */ /* 0x000fe4000001ff00 */
[----:B------:R-:W-:Y:S02]  /*15f0*/  CS2R R104, SRZ ;  /* 0x0000000000687805 */ /* 0x000fe4000001ff00 */
[----:B------:R-:W-:Y:S02]  /*1600*/  CS2R R166, SRZ ;  /* 0x0000000000a67805 */ /* 0x000fe4000001ff00 */
[----:B------:R-:W-:Y:S02]  /*1610*/  CS2R R100, SRZ ;  /* 0x0000000000647805 */ /* 0x000fe4000001ff00 */
[----:B------:R-:W-:-:S02]  /*1620*/  CS2R R164, SRZ ;  /* 0x0000000000a47805 */ /* 0x000fc4000001ff00 */
[----:B------:R-:W-:Y:S02]  /*1630*/  PLOP3.LUT P1, PT, PT, PT, UP0, 0x80, 0x0 ;  /* 0x000000000000781c */ /* 0x000fe40003f2f008 */
        /* <DEDUP_REMOVED lines=33> */
[----:B------:R-:W-:Y:S02]  /*1850*/  MOV R8, RZ ;  /* 0x000000ff00087202 */ /* 0x000fe40000000f00 */
[----:B------:R-:W-:Y:S02]  /*1860*/  CS2R R26, SRZ ;  /* 0x00000000001a7805 */ /* 0x000fe4000001ff00 */
[----:B------:R-:W-:-:S02]  /*1870*/  CS2R R28, SRZ ;  /* 0x00000000001c7805 */ /* 0x000fc4000001ff00 */
[----:B------:R-:W-:Y:S01]  /*1880*/  CS2R R24, SRZ ;  /* 0x0000000000187805 */ /* 0x000fe2000001ff00 */
[----:B------:R-:W-:Y:S06]  /*1890*/  @!P1 BRA `(.L_x_2093) ;  /* 0x000000e000909947 */ /* 0x000fec0003800000 */
[----:B------:R-:W0:Y:S01]  /*18a0*/  SHFL.IDX PT, R0, R222, RZ, 0x1f ;  /* 0x00001fffde007589 */ /* 0x000e2200000e0000 */
[----:B------:R-:W1:Y:S01]  /*18b0*/  S2UR UR7, SR_CgaCtaId ;  /* 0x00000000000779c3 */ /* 0x000e620000008800 */
[----:B------:R-:W-:Y:S01]  /*18c0*/  UMOV UR6, 0x400 ;  /* 0x0000040000067882 */ /* 0x000fe20000000000 */
[----:B0-----:R-:W-:Y:S01]  /*18d0*/  R2UR UR4, R0 ;  /* 0x00000000000472ca */ /* 0x001fe200000e0000 */
[----:B-1----:R-:W-:-:S04]  /*18e0*/  ULEA UR8, UR7, UR6, 0x18 ;  /* 0x0000000607087291 */ /* 0x002fc8000f8ec03f */
[----:B------:R-:W-:Y:S02]  /*18f0*/  UIADD3 UR6, UR8, 0x14400, URZ ;  /* 0x0001440008067890 */ /* 0x000fe4000fffe03f */
[----:B------:R-:W-:Y:S02]  /*1900*/  IMAD.U32 R17, RZ, RZ, UR8 ;  /* 0x00000008ff117e24 */ /* 0x000fe4000f8e00ff */
        /* <DEDUP_REMOVED lines=14> */
[----:B------:R-:W-:Y:S01]  /*19f0*/  IMAD.U32 R5, RZ, RZ, UR5 ;  /* 0x00000005ff057e24 */ /* 0x000fe2000f8e00ff */
[----:B------:R-:W-:Y:S01]  /*1a00*/  ULDC.64 UR4, c[0x4][0x1c0] ;  /* 0x0100700000047ab9 */ /* 0x000fe20000000a00 */
[----:B------:R-:W-:Y:S01]  /*1a10*/  MOV R10, UR6 ;  /* 0x00000006000a7c02 */ /* 0x000fe20008000f00 */
        /* <DEDUP_REMOVED lines=8> */
.L_x_2094:
[----:B------:R-:W-:Y:S02]  /*1aa0*/  R2UR UR7, R220 ;  /* 0x00000000dc0772ca */ /* 0x000fe400000e0000 */
[----:B------:R-:W-:Y:S02]  /*1ab0*/  R2UR UR6, R17 ;  /* 0x00000000110672ca */ /* 0x000fe400000e0000 */
[----:B------:R-:W-:-:S09]  /*1ac0*/  R2UR UR5, R224 ;  /* 0x00000000e00572ca */ /* 0x000fd200000e0000 */
[----:B------:R-:W-:-:S04]  /*1ad0*/  ULEA.HI UR4, UR7, UR7, URZ, 0x1 ;  /* 0x0000000707047291 */ /* 0x000fc8000f8f083f */
[----:B------:R-:W-:Y:S01]  /*1ae0*/  ULOP3.LUT UR4, UR4, 0xfffffffe, URZ, 0xc0, !UPT ;  /* 0xfffffffe04047892 */ /* 0x000fe2000f8ec03f */
[----:B------:R-:W-:-:S03]  /*1af0*/  MOV R2, UR5 ;  /* 0x0000000500027c02 */ /* 0x000fc60008000f00 */
[----:B------:R-:W-:Y:S01]  /*1b00*/  UIADD3 UR4, UR7, -UR4, URZ ;  /* 0x8000000407047290 */ /* 0x000fe2000fffe03f */
[----:B------:R-:W-:-:S05]  /*1b10*/  ISETP.NE.AND P0, PT, R2, 0x3, PT ;  /* 0x000000030200780c */ /* 0x000fca0003f05270 */
[----:B------:R-:W-:-:S05]  /*1b20*/  IMAD.U32 R0, RZ, RZ, UR4 ;  /* 0x00000004ff007e24 */ /* 0x000fca000f8e00ff */
[----:B------:R-:W-:-:S04]  /*1b30*/  SHF.L.U32 R0, R0, 0x1f, RZ ;  /* 0x0000001f00007819 */ /* 0x000fc800000006ff */
[----:B------:R-:W0:Y:S02]  /*1b40*/  SYNCS.PHASECHK.TRANS64.TRYWAIT P1, [UR6+0x38800], R0 ;  /* 0x03880000ff0075a7 */ /* 0x000e240008020146 */
[----:B0-----:R-:W-:Y:S05]  /*1b50*/  @!P1 BRA `(.L_x_2095) ;  /* 0x0000016400249947 */ /* 0x001fea0003800000 */
.L_x_2232:
[----:B------:R-:W-:Y:S05]  /*1b60*/  @!P0 BRA `(.L_x_2096) ;  /* 0x0000000000048947 */ /* 0x000fea0003800000 */
[----:B------:R-:W-:Y:S01]  /*1b70*/  BPT.TRAP 0x1 ;  /* 0x000000040000795c */ /* 0x000fe20000300000 */
.L_x_2096:
[----:B------:R-:W-:Y:S01]  /*1b80*/  R2UR UR5, R16 ;  /* 0x00000000100572ca */ /* 0x000fe200000e0000 */
[----:B0-----:R-:W-:Y:S01]  /*1b90*/  IMAD.U32 R0, RZ, RZ, UR60 ;  /* 0x0000003cff007e24 */ /* 0x001fe2000f8e00ff */
[----:B------:R-:W-:-:S11]  /*1ba0*/  R2UR UR4, R17 ;  /* 0x00000000110472ca */ /* 0x000fd600000e0000 */
[----:B------:R-:W-:Y:S02]  /*1bb0*/  IMAD.U32 R3, RZ, RZ, UR5 ;  /* 0x00000005ff037e24 */ /* 0x000fe4000f8e00ff */
[----:B------:R-:W-:-:S03]  /*1bc0*/  LEA R0, R0, UR4, 0x3 ;  /* 0x0000000400007c11 */ /* 0x000fc6000f8e18ff */
[----:B------:R-:W-:-:S04]  /*1bd0*/  SHF.L.U32 R3, R3, 0x1f, RZ ;  /* 0x0000001f03037819 */ /* 0x000fc800000006ff */
[----:B------:R0:W1:Y:S01]  /*1be0*/  SYNCS.PHASECHK.TRANS64.TRYWAIT P2, [R0+URZ+0x38830], R3 ;  /* 0x03883003000075a7 */ /* 0x000062000804017f */
[----:B------:R-:W-:Y:S05]  /*1bf0*/  @!P0 BRA `(.L_x_2097) ;  /* 0x0000000000048947 */ /* 0x000fea0003800000 */
[----:B------:R-:W-:Y:S01]  /*1c00*/  BPT.TRAP 0x1 ;  /* 0x000000040000795c */ /* 0x000fe20000300000 */
.L_x_2097:
[----:B------:R-:W2:Y:S01]  /*1c10*/  S2R R2, SR_TID.X ;  /* 0x0000000000027919 */ /* 0x000ea20000002100 */
[----:B------:R-:W-:Y:S01]  /*1c20*/  IMAD.MOV.U32 R151, RZ, RZ, RZ ;  /* 0x000000ffff977224 */ /* 0x000fe200078e00ff */
[----:B--2---:R-:W-:Y:S01]  /*1c30*/  LOP3.LUT P1, RZ, R2, 0x7f, RZ, 0xc0, !PT ;  /* 0x0000007f02ff7812 */ /* 0x004fe2000782c0ff */
[----:B-1----:R-:W-:-:S12]  /*1c40*/  @P2 BRA `(.L_x_2098) ;  /* 0x0000000000082947 */ /* 0x002fd80003800000 */
[----:B------:R-:W1:Y:S02]  /*1c50*/  SYNCS.PHASECHK.TRANS64.TRYWAIT P2, [R0+URZ+0x38830], R3 ;  /* 0x03883003000075a7 */ /* 0x000e64000804017f */
[----:B-1----:R-:W-:Y:S05]  /*1c60*/  @!P2 BRA `(.L_x_2099) ;  /* 0x0000016000fca947 */ /* 0x002fea0003800000 */
.L_x_2098:
        /* <DEDUP_REMOVED lines=15> */
[----:B01----:R-:W-:Y:S01]  /*1d60*/  @!P1 VIADD R0, R0, 0x38840 ;  /* 0x0003884000009836 */ /* 0x003fe20000000000 */
[----:B------:R-:W-:Y:S01]  /*1d70*/  UMOV UR16, UR20 ;  /* 0x0000001400107c82 */ /* 0x000fe20008000000 */
[----:B------:R-:W-:Y:S01]  /*1d80*/  UMOV UR17, UR21 ;  /* 0x0000001500117c82 */ /* 0x000fe20008000000 */
[----:B------:R-:W-:Y:S01]  /*1d90*/  USHF.R.U32.HI UR4, URZ, 0x4, UR4 ;  /* 0x000000043f047899 */ /* 0x000fe20008011604 */
[--C-:B------:R-:W-:Y:S01]  /*1da0*/  IMAD.MOV.U32 R150, RZ, RZ, R151.reuse ;  /* 0x000000ffff967224 */ /* 0x100fe200078e0097 */
[----:B------:R-:W-:Y:S01]  /*1db0*/  UMOV UR19, 0x40000040 ;  /* 0x4000004000137882 */ /* 0x000fe20000000000 */
[----:B------:R-:W-:Y:S01]  /*1dc0*/  UMOV UR23, 0x40000040 ;  /* 0x4000004000177882 */ /* 0x000fe20000000000 */
[----:B------:R-:W-:Y:S01]  /*1dd0*/  ULOP3.LUT UR4, UR4, 0x3fff, URZ, 0xc0, !UPT ;  /* 0x00003fff04047892 */ /* 0x000fe2000f8ec03f */
[----:B------:R-:W-:Y:S01]  /*1de0*/  @!P1 PRMT R0, RZ, 0x654, R0 ;  /* 0x00000654ff009816 */ /* 0x000fe20000000000 */
[----:B------:R-:W-:Y:S01]  /*1df0*/  UMOV UR27, 0x40000040 ;  /* 0x40000040001b7882 */ /* 0x000fe20000000000 */
[----:B------:R-:W-:Y:S01]  /*1e00*/  UMOV UR31, 0x40000040 ;  /* 0x40000040001f7882 */ /* 0x000fe20000000000 */
[----:B------:R-:W-:Y:S01]  /*1e10*/  ULOP3.LUT UR6, UR4, 0x10000, URZ, 0xfc, !UPT ;  /* 0x0001000004067892 */ /* 0x000fe2000f8efc3f */
[--C-:B------:R-:W-:Y:S01]  /*1e20*/  IMAD.MOV.U32 R149, RZ, RZ, R151.reuse ;  /* 0x000000ffff957224 */ /* 0x100fe200078e0097 */
[----:B------:R-:W-:Y:S01]  /*1e30*/  UMOV UR35, 0x40000040 ;  /* 0x4000004000237882 */ /* 0x000fe20000000000 */
[----:B------:R-:W-:Y:S01]  /*1e40*/  UMOV UR39, 0x40000040 ;  /* 0x4000004000277882 */ /* 0x000fe20000000000 */
[----:B------:R-:W-:Y:S01]  /*1e50*/  UIMAD UR4, UR60, 0xa00, UR6 ;  /* 0x00000a003c0478a4 */ /* 0x000fe2000f8e0206 */
[--C-:B------:R-:W-:Y:S01]  /*1e60*/  IMAD.MOV.U32 R148, RZ, RZ, R151.reuse ;  /* 0x000000ffff947224 */ /* 0x100fe200078e0097 */
[----:B------:R-:W-:Y:S01]  /*1e70*/  UMOV UR43, 0x40000040 ;  /* 0x40000040002b7882 */ /* 0x000fe20000000000 */
[----:B------:R-:W-:Y:S01]  /*1e80*/  IMAD.U32 R15, RZ, RZ, UR6 ;  /* 0x00000006ff0f7e24 */ /* 0x000fe2000f8e00ff */
[----:B------:R-:W-:Y:S01]  /*1e90*/  UIADD3 UR14, UR4, 0x100, URZ ;  /* 0x00000100040e7890 */ /* 0x000fe2000fffe03f */
[-C--:B------:R-:W-:Y:S01]  /*1ea0*/  MOV R147, R151.reuse ;  /* 0x0000009700937202 */ /* 0x080fe20000000f00 */
        /* <DEDUP_REMOVED lines=59> */
[----:B------:R-:W-:Y:S01]  /*2260*/  MOV R69, R151 ;  /* 0x0000009700457202 */ /* 0x000fe20000000f00 */
[--C-:B------:R-:W-:Y:S02]  /*2270*/  IMAD.MOV.U32 R120, RZ, RZ, R151.reuse ;  /* 0x000000ffff787224 */ /* 0x100fe400078e0097 */
        /* <DEDUP_REMOVED lines=251> */
[----:B------:R-:W-:Y:S02]  /*3230*/  R2UR UR19, R23 ;  /* 0x00000000171372ca */ /* 0x000fe400000e0000 */
[----:B------:R-:W-:-:S13]  /*3240*/  R2UR UR18, R22 ;  /* 0x00000000161272ca */ /* 0x000fda00000e0000 */
[----:B------:R-:W-:-:S04]  /*3250*/  IMAD.U32 R4, RZ, RZ, UR18 ;  /* 0x00000012ff047e24 */ /* 0x000fc8000f8e00ff */
[----:B------:R-:W-:Y:S01]  /*3260*/  IMAD R4, R4, 0x80, R215 ;  /* 0x0000008004047824 */ /* 0x000fe200078e02d7 */
        /* <DEDUP_REMOVED lines=257> */
[----:B------:R-:W-:Y:S01]  /*4280*/  R2UR UR12, R3 ;  /* 0x00000000030c72ca */ /* 0x000fe200000e0000 */
[----:B------:R-:W-:Y:S01]  /*4290*/  UIADD3 UR15, UR61, -0x2, URZ ;  /* 0xfffffffe3d0f7890 */ /* 0x000fe2000fffe03f */
[----:B------:R-:W-:-:S05]  /*42a0*/  R2UR UR13, R2 ;  /* 0x00000000020d72ca */ /* 0x000fca00000e0000 */
[----:B------:R-:W-:Y:S01]  /*42b0*/  MOV R227, UR15 ;  /* 0x0000000f00e37c02 */ /* 0x000fe20008000f00 */
        /* <DEDUP_REMOVED lines=11> */
[----:B------:R-:W-:Y:S01]  /*4370*/  UIMAD UR5, UR61, -0x50, UR19 ;  /* 0xffffffb03d0578a4 */ /* 0x000fe2000f8e0213 */
[----:B------:R-:W-:-:S03]  /*4380*/  UMOV UR7, 0x40000040 ;  /* 0x4000004000077882 */ /* 0x000fc60000000000 */
[----:B------:R-:W-:Y:S02]  /*4390*/  UIADD3 UR11, -UR22, 0x51, UR5 ;  /* 0x00000051160b7890 */ /* 0x000fe4000fffe105 */
[----:B------:R-:W-:-:S03]  /*43a0*/  UIADD3 UR14, UR5, 0x50, URZ ;  /* 0x00000050050e7890 */ /* 0x000fc6000fffe03f */
[----:B------:R-:W-:Y:S01]  /*43b0*/  UMOV UR5, UR27 ;  /* 0x0000001b00057c82 */ /* 0x000fe20008000000 */
[----:B------:R-:W-:Y:S02]  /*43c0*/  IMAD.U32 R3, RZ, RZ, UR11 ;  /* 0x0000000bff037e24 */ /* 0x000fe4000f8e00ff */
[----:B------:R-:W-:Y:S02]  /*43d0*/  IMAD.U32 R5, RZ, RZ, UR14 ;  /* 0x0000000eff057e24 */ /* 0x000fe4000f8e00ff */
        /* <DEDUP_REMOVED lines=43> */
[----:B0-----:R-:W-:Y:S02]  /*4690*/  FSEL R58, R58, -INF , P2 ;  /* 0xff8000003a3a7808 */ /* 0x001fe40001000000 */
[----:B------:R-:W-:-:S05]  /*46a0*/  ISETP.GT.AND P2, PT, R5, 0x9, PT ;  /* 0x000000090500780c */ /* 0x000fca0003f44270 */
[----:B------:R-:W0:Y:S01]  /*46b0*/  MUFU.TANH R63, R63 ;  /* 0x0000003f003f7308 */ /* 0x000e220000002400 */
        /* <DEDUP_REMOVED lines=8> */
[----:B0-----:R-:W-:Y:S02]  /*4740*/  FSEL R63, R63, -INF , P2 ;  /* 0xff8000003f3f7808 */ /* 0x001fe40001000000 */
[----:B------:R-:W-:Y:S02]  /*4750*/  ISETP.GT.AND P2, PT, R5, 0x11, PT ;  /* 0x000000110500780c */ /* 0x000fe40003f44270 */
[----:B------:R-:W-:-:S03]  /*4760*/  FMNMX.FTZ R21, R63, R14, !PT ;  /* 0x0000000e3f157209 */ /* 0x000fc60007810000 */
[----:B------:R-:W0:Y:S01]  /*4770*/  MUFU.TANH R60, R60 ;  /* 0x0000003c003c7308 */ /* 0x000e220000002400 */
        /* <DEDUP_REMOVED lines=16> */
[----:B------:R-:W-:Y:S01]  /*4880*/  FMUL.FTZ R53, R53, UR10 ;  /* 0x0000000a35357c20 */ /* 0x000fe20008410000 */
[----:B------:R-:W2:Y:S01]  /*4890*/  MUFU.TANH R51, R51 ;  /* 0x0000003300337308 */ /* 0x000ea20000002400 */
[----:B0-----:R-:W-:-:S02]  /*48a0*/  FSEL R60, R60, -INF , P4 ;  /* 0xff8000003c3c7808 */ /* 0x001fc40002000000 */
[----:B------:R-:W-:-:S05]  /*48b0*/  ISETP.GT.AND P4, PT, R2, 0x19, PT ;  /* 0x000000190200780c */ /* 0x000fca0003f84270 */
[----:B------:R-:W0:Y:S01]  /*48c0*/  MUFU.TANH R54, R54 ;  /* 0x0000003600367308 */ /* 0x000e220000002400 */
[----:B-1----:R-:W-:Y:S02]  /*48d0*/  FSEL R50, R50, -INF , P3 ;  /* 0xff80000032327808 */ /* 0x002fe40001800000 */
[----:B------:R-:W-:Y:S02]  /*48e0*/  ISETP.GT.AND P3, PT, R5, 0x18, PT ;  /* 0x000000180500780c */ /* 0x000fe40003f64270 */
[----:B------:R-:W-:-:S03]  /*48f0*/  FMNMX.FTZ R14, R50, R21, !PT ;  /* 0x00000015320e7209 */ /* 0x000fc60007810000 */
[----:B------:R-:W1:Y:S01]  /*4900*/  MUFU.TANH R55, R55 ;  /* 0x0000003700377308 */ /* 0x000e620000002400 */
[----:B--2---:R-:W-:Y:S02]  /*4910*/  FSEL R51, R51, -INF , P2 ;  /* 0xff80000033337808 */ /* 0x004fe40001000000 */
[----:B------:R-:W-:Y:S02]  /*4920*/  ISETP.GT.AND P2, PT, R5, 0x19, PT ;  /* 0x000000190500780c */ /* 0x000fe40003f44270 */
[----:B------:R-:W-:-:S03]  /*4930*/  FMNMX.FTZ R21, R51, R14, !PT ;  /* 0x0000000e33157209 */ /* 0x000fc60007810000 */
[----:B------:R-:W2:Y:S01]  /*4940*/  MUFU.TANH R61, R61 ;  /* 0x0000003d003d7308 */ /* 0x000ea20000002400 */
[----:B0-----:R-:W-:Y:S02]  /*4950*/  FSEL R54, R54, -INF , P3 ;  /* 0xff80000036367808 */ /* 0x001fe40001800000 */
[----:B------:R-:W-:Y:S02]  /*4960*/  ISETP.GT.AND P3, PT, R5, 0x20, PT ;  /* 0x000000200500780c */ /* 0x000fe40003f64270 */
[----:B------:R-:W-:-:S03]  /*4970*/  FMNMX.FTZ R14, R54, R21, !PT ;  /* 0x00000015360e7209 */ /* 0x000fc60007810000 */
[----:B------:R-:W-:Y:S01]  /*4980*/  MUFU.TANH R48, R48 ;  /* 0x0000003000307308 */ /* 0x000fe20000002400 */
[----:B-1----:R-:W-:Y:S02]  /*4990*/  FSEL R55, R55, -INF , P2 ;  /* 0xff80000037377808 */ /* 0x002fe40001000000 */
[----:B------:R-:W-:Y:S02]  /*49a0*/  ISETP.GT.AND P2, PT, R5, 0x21, PT ;  /* 0x000000210500780c */ /* 0x000fe40003f44270 */
[----:B------:R-:W-:-:S03]  /*49b0*/  FMNMX.FTZ R21, R55, R14, !PT ;  /* 0x0000000e37157209 */ /* 0x000fc60007810000 */
[----:B------:R-:W-:Y:S01]  /*49c0*/  MUFU.TANH R49, R49 ;  /* 0x0000003100317308 */ /* 0x000fe20000002400 */
[----:B--2---:R-:W-:Y:S01]  /*49d0*/  FSEL R61, R61, -INF , P5 ;  /* 0xff8000003d3d7808 */ /* 0x004fe20002800000 */
[----:B------:R-:W-:Y:S02]  /*49e0*/  WARPGROUP.DEPBAR.LE gsb0, 0x0 ;  /* 0x00008000000079c5 */ /* 0x000fe40000010000 */
[----:B------:R-:W-:Y:S01]  /*49f0*/  WARPGROUP.ARRIVE ;  /* 0x00000000000079c5 */ /* 0x000fe20000000000 */
[----:B------:R-:W-:Y:S01]  /*4a00*/  FMUL.FTZ R42, R42, UR10 ;  /* 0x0000000a2a2a7c20 */ /* 0x000fe20008410000 */
[----:B------:R-:W-:Y:S01]  /*4a10*/  FMUL.FTZ R43, R43, UR10 ;  /* 0x0000000a2b2b7c20 */ /* 0x000fe20008410000 */
[----:B------:R-:W-:Y:S01]  /*4a20*/  FMUL.FTZ R46, R46, UR10 ;  /* 0x0000000a2e2e7c20 */ /* 0x000fe20008410000 */
[----:B------:R-:W-:Y:S01]  /*4a30*/  FMUL.FTZ R47, R47, UR10 ;  /* 0x0000000a2f2f7c20 */ /* 0x000fe20008410000 */
[----:B------:R-:W0:Y:S01]  /*4a40*/  MUFU.TANH R52, R52 ;  /* 0x0000003400347308 */ /* 0x000e220000002400 */
[----:B------:R-:W-:Y:S01]  /*4a50*/  HGMMA.64x16x16.F32 R32, gdesc[UR56], R32, gsb0 ;  /* 0x00200000382079f0 */ /* 0x000fe20008000820 */
[----:B------:R-:W-:Y:S01]  /*4a60*/  FMUL.FTZ R40, R40, UR10 ;  /* 0x0000000a28287c20 */ /* 0x000fe20008410000 */
[----:B------:R-:W-:Y:S01]  /*4a70*/  FMUL.FTZ R41, R41, UR10 ;  /* 0x0000000a29297c20 */ /* 0x000fe20008410000 */
[----:B------:R-:W-:Y:S01]  /*4a80*/  FMUL.FTZ R44, R44, UR10 ;  /* 0x0000000a2c2c7c20 */ /* 0x000fe20008410000 */
[----:B------:R-:W-:Y:S01]  /*4a90*/  ISETP.GT.AND P5, PT, R2, 0x18, PT ;  /* 0x000000180200780c */ /* 0x000fe20003fa4270 */
[----:B------:R-:W-:-:S02]  /*4aa0*/  FMUL.FTZ R45, R45, UR10 ;  /* 0x0000000a2d2d7c20 */ /* 0x000fc40008410000 */
[----:B------:R-:W1:Y:S08]  /*4ab0*/  MUFU.TANH R42, R42 ;  /* 0x0000002a002a7308 */ /* 0x000e700000002400 */
[----:B------:R-:W2:Y:S01]  /*4ac0*/  MUFU.TANH R43, R43 ;  /* 0x0000002b002b7308 */ /* 0x000ea20000002400 */
[----:B0-----:R-:W-:-:S07]  /*4ad0*/  FSEL R52, R52, -INF , P5 ;  /* 0xff80000034347808 */ /* 0x001fce0002800000 */
        /* <DEDUP_REMOVED lines=23> */
[----:B------:R-:W0:Y:S01]  /*4c50*/  MUFU.TANH R34, R34 ;  /* 0x0000002200227308 */ /* 0x000e220000002400 */
[----:B------:R-:W-:Y:S01]  /*4c60*/  ULDC UR5, c[0x0][0x988] ;  /* 0x0002620000057ab9 */ /* 0x000fe20000000800 */
[----:B------:R-:W-:Y:S01]  /*4c70*/  FMUL.FTZ R32, R32, UR10 ;  /* 0x0000000a20207c20 */ /* 0x000fe20008410000 */
[----:B--2---:R-:W-:Y:S01]  /*4c80*/  FSEL R53, R53, -INF , P4 ;  /* 0xff80000035357808 */ /* 0x004fe20002000000 */
[----:B------:R-:W-:Y:S01]  /*4c90*/  FMUL.FTZ R33, R33, UR10 ;  /* 0x0000000a21217c20 */ /* 0x000fe20008410000 */
[----:B------:R-:W-:Y:S01]  /*4ca0*/  FMUL.FTZ R36, R36, UR10 ;  /* 0x0000000a24247c20 */ /* 0x000fe20008410000 */
[----:B------:R-:W-:Y:S01]  /*4cb0*/  FMUL.FTZ R37, R37, UR10 ;  /* 0x0000000a25257c20 */ /* 0x000fe20008410000 */
[----:B------:R-:W-:Y:S01]  /*4cc0*/  UIADD3 UR4, UR19, -UR22, URZ ;  /* 0x8000001613047290 */ /* 0x000fe2000fffe03f */
[----:B------:R-:W1:Y:S03]  /*4cd0*/  MUFU.TANH R35, R35 ;  /* 0x0000002300237308 */ /* 0x000e660000002400 */
[----:B------:R-:W-:-:S04]  /*4ce0*/  ULEA UR4, UR18, UR4, 0x7 ;  /* 0x0000000412047291 */ /* 0x000fc8000f8e383f */
[----:B------:R-:W-:Y:S01]  /*4cf0*/  UIMAD.WIDE UR6, UR4, 0x66666667, URZ ;  /* 0x66666667040678a5 */ /* 0x000fe2000f8e023f */
[----:B------:R-:W2:Y:S01]  /*4d00*/  MUFU.TANH R38, R38 ;  /* 0x0000002600267308 */ /* 0x000ea20000002400 */
[----:B0-----:R-:W-:Y:S02]  /*4d10*/  FSEL R34, R34, -INF , P3 ;  /* 0xff80000022227808 */ /* 0x001fe40001800000 */
[----:B------:R-:W-:Y:S01]  /*4d20*/  ISETP.GT.AND P3, PT, R5, 0x38, PT ;  /* 0x000000380500780c */ /* 0x000fe20003f64270 */
[----:B------:R-:W-:Y:S01]  /*4d30*/  USHF.R.U32.HI UR4, URZ, 0x1f, UR7 ;  /* 0x0000001f3f047899 */ /* 0x000fe20008011607 */
[----:B------:R-:W-:-:S03]  /*4d40*/  FMNMX.FTZ R14, R34, R21, !PT ;  /* 0x00000015220e7209 */ /* 0x000fc60007810000 */
[----:B------:R-:W0:Y:S01]  /*4d50*/  MUFU.TANH R39, R39 ;  /* 0x0000002700277308 */ /* 0x000e220000002400 */
[----:B-1----:R-:W-:Y:S01]  /*4d60*/  FSEL R35, R35, -INF , P2 ;  /* 0xff80000023237808 */ /* 0x002fe20001000000 */
[----:B------:R-:W-:Y:S01]  /*4d70*/  ULEA.HI.SX32 UR4, UR7, UR4, 0x1b ;  /* 0x0000000407047291 */ /* 0x000fe2000f8fda3f */
[----:B------:R-:W-:Y:S02]  /*4d80*/  ISETP.GT.AND P2, PT, R5, 0x39, PT ;  /* 0x000000390500780c */ /* 0x000fe40003f44270 */
[----:B------:R-:W-:Y:S01]  /*4d90*/  FMNMX.FTZ R21, R35, R14, !PT ;  /* 0x0000000e23157209 */ /* 0x000fe20007810000 */
[----:B------:R-:W-:Y:S02]  /*4da0*/  UISETP.LT.AND UP0, UPT, URZ, UR4, UPT ;  /* 0x000000043f00728c */ /* 0x000fe4000bf01270 */
[----:B------:R-:W-:Y:S01]  /*4db0*/  MUFU.TANH R41, R41 ;  /* 0x0000002900297308 */ /* 0x000fe20000002400 */
[----:B--2---:R-:W-:Y:S02]  /*4dc0*/  FSEL R38, R38, -INF , P3 ;  /* 0xff80000026267808 */ /* 0x004fe40001800000 */
[----:B------:R-:W-:-:S02]  /*4dd0*/  ISETP.GT.AND P3, PT, R5, 0x40, PT ;  /* 0x000000400500780c */ /* 0x000fc40003f64270 */
[----:B------:R-:W-:-:S03]  /*4de0*/  FMNMX.FTZ R14, R38, R21, !PT ;  /* 0x00000015260e7209 */ /* 0x000fc60007810000 */
[----:B------:R-:W-:Y:S01]  /*4df0*/  MUFU.TANH R44, R44 ;  /* 0x0000002c002c7308 */ /* 0x000fe20000002400 */
[----:B0-----:R-:W-:Y:S02]  /*4e00*/  FSEL R39, R39, -INF , P2 ;  /* 0xff80000027277808 */ /* 0x001fe40001000000 */
        /* <DEDUP_REMOVED lines=13> */
[----:B------:R0:W-:Y:S01]  /*4ee0*/  @!P1 SYNCS.ARRIVE.TRANS64.RED.A1T0 RZ, [R0+URZ], RZ ;  /* 0x000000ff00ff99a7 */ /* 0x0001e2000810043f */
[----:B------:R-:W-:-:S02]  /*4ef0*/  USEL UR10, URZ, UR4, !UP0 ;  /* 0x000000043f0a7287 */ /* 0x000fc4000c000000 */
[----:B------:R-:W1:Y:S02]  /*4f00*/  MUFU.TANH R26, R26 ;  /* 0x0000001a001a7308 */ /* 0x000e640000002400 */
[----:B------:R-:W-:Y:S02]  /*4f10*/  UISETP.GE.AND UP0, UPT, UR15, UR10, UPT ;  /* 0x0000000a0f00728c */ /* 0x000fe4000bf06270 */
[----:B------:R-:W-:-:S04]  /*4f20*/  IMAD.U32 R226, RZ, RZ, UR10 ;  /* 0x0000000affe27e24 */ /* 0x000fc8000f8e00ff */
[----:B------:R-:W2:Y:S08]  /*4f30*/  MUFU.TANH R27, R27 ;  /* 0x0000001b001b7308 */ /* 0x000eb00000002400 */
[----:B------:R-:W3:Y:S01]  /*4f40*/  MUFU.TANH R30, R30 ;  /* 0x0000001e001e7308 */ /* 0x000ee20000002400 */
[----:B-1----:R-:W-:Y:S02]  /*4f50*/  FSEL R26, R26, -INF , P3 ;  /* 0xff8000001a1a7808 */ /* 0x002fe40001800000 */
[----:B------:R-:W-:-:S02]  /*4f60*/  ISETP.GT.AND P3, PT, R5, 0x48, PT ;  /* 0x000000480500780c */ /* 0x000fc40003f64270 */
[----:B------:R-:W-:-:S03]  /*4f70*/  FMNMX.FTZ R14, R26, R21, !PT ;  /* 0x000000151a0e7209 */ /* 0x000fc60007810000 */
[----:B------:R-:W1:Y:S01]  /*4f80*/  MUFU.TANH R31, R31 ;  /* 0x0000001f001f7308 */ /* 0x000e620000002400 */
[----:B--2---:R-:W-:Y:S02]  /*4f90*/  FSEL R27, R27, -INF , P2 ;  /* 0xff8000001b1b7808 */ /* 0x004fe40001000000 */
[----:B------:R-:W-:Y:S02]  /*4fa0*/  ISETP.GT.AND P2, PT, R5, 0x49, PT ;  /* 0x000000490500780c */ /* 0x000fe40003f44270 */
[----:B------:R-:W-:-:S03]  /*4fb0*/  FMNMX.FTZ R5, R27, R14, !PT ;  /* 0x0000000e1b057209 */ /* 0x000fc60007810000 */
[----:B------:R-:W-:Y:S01]  /*4fc0*/  MUFU.TANH R33, R33 ;  /* 0x0000002100217308 */ /* 0x000fe20000002400 */
[----:B---3--:R-:W-:Y:S02]  /*4fd0*/  FSEL R30, R30, -INF , P3 ;  /* 0xff8000001e1e7808 */ /* 0x008fe40001800000 */
[----:B------:R-:W-:Y:S02]  /*4fe0*/  ISETP.GT.AND P3, PT, R2, 0x1, PT ;  /* 0x000000010200780c */ /* 0x000fe40003f64270 */
[----:B------:R-:W-:Y:S02]  /*4ff0*/  FMNMX.FTZ R14, R30, R5, !PT ;  /* 0x000000051e0e7209 */ /* 0x000fe40007810000 */
[----:B------:R-:W-:Y:S01]  /*5000*/  FSEL R57, R57, -INF , P3 ;  /* 0xff80000039397808 */ /* 0x000fe20001800000 */
[----:B------:R-:W2:Y:S01]  /*5010*/  MUFU.TANH R36, R36 ;  /* 0x0000002400247308 */ /* 0x000ea20000002400 */
[----:B-1----:R-:W-:Y:S02]  /*5020*/  FSEL R31, R31, -INF , P2 ;  /* 0xff8000001f1f7808 */ /* 0x002fe40001000000 */
[----:B------:R-:W-:-:S02]  /*5030*/  ISETP.GT.AND P2, PT, R2, RZ, PT ;  /* 0x000000ff0200720c */ /* 0x000fc40003f44270 */
[----:B------:R-:W-:Y:S02]  /*5040*/  FMNMX.FTZ R14, R31, R14, !PT ;  /* 0x0000000e1f0e7209 */ /* 0x000fe40007810000 */
[----:B------:R-:W-:Y:S01]  /*5050*/  FSEL R56, R56, -INF , P2 ;  /* 0xff80000038387808 */ /* 0x000fe20001000000 */
[----:B------:R-:W-:Y:S01]  /*5060*/  MUFU.TANH R37, R37 ;  /* 0x0000002500257308 */ /* 0x000fe20000002400 */
[C---:B------:R-:W-:Y:S01]  /*5070*/  ISETP.GT.AND P2, PT, R2.reuse, 0x10, PT ;  /* 0x000000100200780c */ /* 0x040fe20003f44270 */
[----:B------:R-:W1:Y:S01]  /*5080*/  SHFL.BFLY PT, R5, R14, 0x2, 0x1f ;  /* 0x0c401f000e057f89 */ /* 0x000e6200000e0000 */
[----:B------:R-:W-:Y:S02]  /*5090*/  ISETP.GT.AND P3, PT, R2, 0x11, PT ;  /* 0x000000110200780c */ /* 0x000fe40003f64270 */
[----:B------:R-:W-:Y:S02]  /*50a0*/  FSEL R48, R48, -INF , P2 ;  /* 0xff80000030307808 */ /* 0x000fe40001000000 */
[----:B------:R-:W-:Y:S01]  /*50b0*/  FSEL R49, R49, -INF , P3 ;  /* 0xff80000031317808 */ /* 0x000fe20001800000 */
[----:B------:R-:W3:Y:S01]  /*50c0*/  MUFU.TANH R24, R24 ;  /* 0x0000001800187308 */ /* 0x000ee20000002400 */
[----:B------:R-:W-:-:S04]  /*50d0*/  ISETP.GT.AND P2, PT, R2, 0x20, PT ;  /* 0x000000200200780c */ /* 0x000fc80003f44270 */
[----:B------:R-:W-:Y:S02]  /*50e0*/  FSEL R40, R40, -INF , P2 ;  /* 0xff80000028287808 */ /* 0x000fe40001000000 */
[----:B------:R-:W-:Y:S01]  /*50f0*/  ISETP.GT.AND P2, PT, R2, 0x28, PT ;  /* 0x000000280200780c */ /* 0x000fe20003f44270 */
[----:B------:R-:W-:Y:S03]  /*5100*/  MUFU.TANH R25, R25 ;  /* 0x0000001900197308 */ /* 0x000fe60000002400 */
[----:B------:R-:W-:Y:S02]  /*5110*/  FSEL R44, R44, -INF , P2 ;  /* 0xff8000002c2c7808 */ /* 0x000fe40001000000 */
[----:B------:R-:W-:-:S03]  /*5120*/  ISETP.GT.AND P2, PT, R2, 0x30, PT ;  /* 0x000000300200780c */ /* 0x000fc60003f44270 */
[----:B------:R-:W4:Y:S01]  /*5130*/  MUFU.TANH R28, R28 ;  /* 0x0000001c001c7308 */ /* 0x000f220000002400 */
[----:B------:R-:W-:Y:S02]  /*5140*/  FSEL R32, R32, -INF , P2 ;  /* 0xff80000020207808 */ /* 0x000fe40001000000 */
[----:B-1----:R-:W-:Y:S02]  /*5150*/  FMNMX.FTZ R5, R14, R5, !PT ;  /* 0x000000050e057209 */ /* 0x002fe40007810000 */
[----:B------:R-:W-:-:S03]  /*5160*/  ISETP.GT.AND P2, PT, R2, 0x38, PT ;  /* 0x000000380200780c */ /* 0x000fc60003f44270 */
[----:B------:R-:W1:Y:S01]  /*5170*/  SHFL.BFLY PT, R14, R5, 0x1, 0x1f ;  /* 0x0c201f00050e7f89 */ /* 0x000e6200000e0000 */
[----:B--2---:R-:W-:Y:S01]  /*5180*/  FSEL R36, R36, -INF , P2 ;  /* 0xff80000024247808 */ /* 0x004fe20001000000 */
[----:B------:R-:W2:Y:S01]  /*5190*/  MUFU.TANH R29, R29 ;  /* 0x0000001d001d7308 */ /* 0x000ea20000002400 */
[----:B------:R-:W-:-:S04]  /*51a0*/  ISETP.GT.AND P2, PT, R2, 0x40, PT ;  /* 0x000000400200780c */ /* 0x000fc80003f44270 */
[----:B---3--:R-:W-:Y:S02]  /*51b0*/  FSEL R24, R24, -INF , P2 ;  /* 0xff80000018187808 */ /* 0x008fe40001000000 */
[----:B------:R-:W-:-:S04]  /*51c0*/  ISETP.GT.AND P2, PT, R2, 0x48, PT ;  /* 0x000000480200780c */ /* 0x000fc80003f44270 */
[----:B----4-:R-:W-:Y:S02]  /*51d0*/  FSEL R28, R28, -INF , P2 ;  /* 0xff8000001c1c7808 */ /* 0x010fe40001000000 */
[----:B-1----:R-:W-:Y:S02]  /*51e0*/  FMNMX.FTZ R3, R5, R14, !PT ;  /* 0x0000000e05037209 */ /* 0x002fe40007810000 */
        /* <DEDUP_REMOVED lines=22> */
[----:B------:R-:W1:Y:S01]  /*5350*/  MUFU.EX2 R59, R59 ;  /* 0x0000003b003b7308 */ /* 0x000e620000000800 */
        /* <DEDUP_REMOVED lines=15> */
[----:B------:R-:W3:Y:S01]  /*5450*/  MUFU.EX2 R63, R63 ;  /* 0x0000003f003f7308 */ /* 0x000ee20000000800 */
        /* <DEDUP_REMOVED lines=12> */
[----:B--2---:R-:W-:Y:S01]  /*5520*/  FSEL R29, R29, -INF , P3 ;  /* 0xff8000001d1d7808 */ /* 0x004fe20001800000 */
[--C-:B------:R-:W-:Y:S01]  /*5530*/  FFMA.FTZ R27, R27, UR5, -R14.reuse ;  /* 0x000000051b1b7c23 */ /* 0x100fe2000801080e */
[----:B------:R-:W-:Y:S01]  /*5540*/  FMNMX.FTZ R4, R24, R5, !PT ;  /* 0x0000000518047209 */ /* 0x000fe20007810000 */
[--C-:B------:R-:W-:Y:S01]  /*5550*/  FFMA.FTZ R30, R30, UR5, -R14.reuse ;  /* 0x000000051e1e7c23 */ /* 0x100fe2000801080e */
[----:B------:R-:W2:Y:S01]  /*5560*/  MUFU.EX2 R51, R51 ;  /* 0x0000003300337308 */ /* 0x000ea20000000800 */
[----:B------:R-:W-:Y:S01]  /*5570*/  FFMA.FTZ R14, R31, UR5, -R14 ;  /* 0x000000051f0e7c23 */ /* 0x000fe2000801080e */
[----:B------:R-:W-:Y:S01]  /*5580*/  FMNMX.FTZ R5, R25, R4, !PT ;  /* 0x0000000419057209 */ /* 0x000fe20007810000 */
[----:B------:R-:W-:Y:S01]  /*5590*/  IMAD.MOV.U32 R31, RZ, RZ, R151 ;  /* 0x000000ffff1f7224 */ /* 0x000fe200078e0097 */
[----:B-1----:R-:W-:-:S02]  /*55a0*/  F2FP.F16.F32.PACK_AB R209, R59, R58 ;  /* 0x0000003a3bd1723e */ /* 0x002fc400000000ff */
[----:B------:R-:W-:Y:S02]  /*55b0*/  FMNMX.FTZ R2, R28, R5, !PT ;  /* 0x000000051c027209 */ /* 0x000fe40007810000 */
[----:B------:R-:W-:Y:S01]  /*55c0*/  MUFU.EX2 R54, R54 ;  /* 0x0000003600367308 */ /* 0x000fe20000000800 */
[----:B---3--:R-:W-:Y:S02]  /*55d0*/  F2FP.F16.F32.PACK_AB R211, R63, R62 ;  /* 0x0000003e3fd3723e */ /* 0x008fe400000000ff */
[----:B------:R-:W-:-:S05]  /*55e0*/  FMNMX.FTZ R2, R29, R2, !PT ;  /* 0x000000021d027209 */ /* 0x000fca0007810000 */
[----:B------:R-:W1:Y:S01]  /*55f0*/  SHFL.BFLY PT, R5, R2, 0x2, 0x1f ;  /* 0x0c401f0002057f89 */ /* 0x000e6200000e0000 */
[----:B------:R-:W-:Y:S01]  /*5600*/  MUFU.EX2 R195, R14 ;  /* 0x0000000e00c37308 */ /* 0x000fe20000000800 */
[----:B--2---:R-:W-:-:S07]  /*5610*/  F2FP.F16.F32.PACK_AB R205, R51, R50 ;  /* 0x0000003233cd723e */ /* 0x004fce00000000ff */
[----:B------:R-:W2:Y:S08]  /*5620*/  MUFU.EX2 R55, R55 ;  /* 0x0000003700377308 */ /* 0x000eb00000000800 */
[----:B------:R-:W-:Y:S01]  /*5630*/  MUFU.EX2 R42, R42 ;  /* 0x0000002a002a7308 */ /* 0x000fe20000000800 */
[----:B-1----:R-:W-:-:S07]  /*5640*/  FMNMX.FTZ R5, R2, R5, !PT ;  /* 0x0000000502057209 */ /* 0x002fce0007810000 */
[----:B------:R-:W1:Y:S01]  /*5650*/  MUFU.EX2 R43, R43 ;  /* 0x0000002b002b7308 */ /* 0x000e620000000800 */
[----:B--2---:R-:W-:Y:S01]  /*5660*/  F2FP.F16.F32.PACK_AB R207, R55, R54 ;  /* 0x0000003637cf723e */ /* 0x004fe200000000ff */
[----:B------:R-:W2:Y:S06]  /*5670*/  SHFL.BFLY PT, R4, R5, 0x1, 0x1f ;  /* 0x0c201f0005047f89 */ /* 0x000eac00000e0000 */
[----:B------:R-:W-:Y:S08]  /*5680*/  MUFU.EX2 R46, R46 ;  /* 0x0000002e002e7308 */ /* 0x000ff00000000800 */
[----:B------:R-:W3:Y:S01]  /*5690*/  MUFU.EX2 R47, R47 ;  /* 0x0000002f002f7308 */ /* 0x000ee20000000800 */
[----:B-1----:R-:W-:-:S07]  /*56a0*/  F2FP.F16.F32.PACK_AB R201, R43, R42 ;  /* 0x0000002a2bc9723e */ /* 0x002fce00000000ff */
[----:B------:R-:W-:Y:S01]  /*56b0*/  MUFU.EX2 R34, R34 ;  /* 0x0000002200227308 */ /* 0x000fe20000000800 */
[----:B--2---:R-:W-:Y:S01]  /*56c0*/  FMNMX.FTZ R4, R5, R4, !PT ;  /* 0x0000000405047209 */ /* 0x004fe20007810000 */
[----:B------:R-:W-:Y:S01]  /*56d0*/  FADD.FTZ R5, R58, R59 ;  /* 0x0000003b3a057221 */ /* 0x000fe20000010000 */
[----:B------:R-:W-:Y:S01]  /*56e0*/  IMAD.MOV.U32 R59, RZ, RZ, R151 ;  /* 0x000000ffff3b7224 */ /* 0x000fe200078e0097 */
[----:B------:R-:W-:-:S04]  /*56f0*/  MOV R58, R151 ;  /* 0x00000097003a7202 */ /* 0x000fc80000000f00 */
[----:B------:R-:W1:Y:S01]  /*5700*/  MUFU.EX2 R35, R35 ;  /* 0x0000002300237308 */ /* 0x000e620000000800 */
[C---:B------:R-:W-:Y:S01]  /*5710*/  FMUL.FTZ R2, R4.reuse, UR5 ;  /* 0x0000000504027c20 */ /* 0x040fe20008410000 */
[----:B------:R-:W-:Y:S01]  /*5720*/  FSETP.NEU.FTZ.AND P2, PT, R4, -INF , PT ;  /* 0xff8000000400780b */ /* 0x000fe20003f5d000 */
[----:B------:R-:W-:Y:S01]  /*5730*/  FADD.FTZ R14, R62, R5 ;  /* 0x000000053e0e7221 */ /* 0x000fe20000010000 */
[----:B---3--:R-:W-:Y:S01]  /*5740*/  F2FP.F16.F32.PACK_AB R203, R47, R46 ;  /* 0x0000002e2fcb723e */ /* 0x008fe200000000ff */
[----:B------:R-:W-:Y:S01]  /*5750*/  IMAD.MOV.U32 R62, RZ, RZ, R151 ;  /* 0x000000ffff3e7224 */ /* 0x000fe200078e0097 */
[----:B------:R-:W-:Y:S01]  /*5760*/  FSEL R2, R2, RZ, P2 ;  /* 0x000000ff02027208 */ /* 0x000fe20001000000 */
[----:B------:R-:W-:Y:S01]  /*5770*/  FADD.FTZ R5, R63, R14 ;  /* 0x0000000e3f057221 */ /* 0x000fe20000010000 */
[----:B------:R-:W-:Y:S01]  /*5780*/  MUFU.EX2 R38, R38 ;  /* 0x0000002600267308 */ /* 0x000fe20000000800 */
[----:B------:R-:W-:Y:S02]  /*5790*/  PLOP3.LUT P2, PT, PT, PT, UP0, 0x80, 0x0 ;  /* 0x000000000000781c */ /* 0x000fe40003f4f008 */
[--C-:B------:R-:W-:Y:S01]  /*57a0*/  FFMA.FTZ R56, R56, UR5, -R2.reuse ;  /* 0x0000000538387c23 */ /* 0x100fe20008010802 */
[--C-:B------:R-:W-:Y:S01]  /*57b0*/  FFMA.FTZ R57, R57, UR5, -R2.reuse ;  /* 0x0000000539397c23 */ /* 0x100fe20008010802 */
[--C-:B------:R-:W-:Y:S01]  /*57c0*/  FFMA.FTZ R60, R60, UR5, -R2.reuse ;  /* 0x000000053c3c7c23 */ /* 0x100fe20008010802 */
[--C-:B------:R-:W-:Y:S01]  /*57d0*/  FFMA.FTZ R61, R61, UR5, -R2.reuse ;  /* 0x000000053d3d7c23 */ /* 0x100fe20008010802 */
[--C-:B------:R-:W-:Y:S01]  /*57e0*/  FFMA.FTZ R48, R48, UR5, -R2.reuse ;  /* 0x0000000530307c23 */ /* 0x100fe20008010802 */
[--C-:B------:R-:W-:Y:S01]  /*57f0*/  FFMA.FTZ R49, R49, UR5, -R2.reuse ;  /* 0x0000000531317c23 */ /* 0x100fe20008010802 */
[----:B------:R-:W-:Y:S01]  /*5800*/  MUFU.EX2 R56, R56 ;  /* 0x0000003800387308 */ /* 0x000fe20000000800 */
[----:B------:R-:W-:Y:S01]  /*5810*/  FADD.FTZ R14, R50, R5 ;  /* 0x00000005320e7221 */ /* 0x000fe20000010000 */
[--C-:B------:R-:W-:Y:S01]  /*5820*/  FFMA.FTZ R52, R52, UR5, -R2.reuse ;  /* 0x0000000534347c23 */ /* 0x100fe20008010802 */
[--C-:B------:R-:W-:Y:S01]  /*5830*/  FFMA.FTZ R53, R53, UR5, -R2.reuse ;  /* 0x0000000535357c23 */ /* 0x100fe20008010802 */
[----:B------:R-:W-:Y:S01]  /*5840*/  FFMA.FTZ R40, R40, UR5, -R2 ;  /* 0x0000000528287c23 */ /* 0x000fe20008010802 */
[----:B------:R-:W-:Y:S01]  /*5850*/  FADD.FTZ R21, R51, R14 ;  /* 0x0000000e33157221 */ /* 0x000fe20000010000 */
[--C-:B------:R-:W-:Y:S01]  /*5860*/  FFMA.FTZ R41, R41, UR5, -R2.reuse ;  /* 0x0000000529297c23 */ /* 0x100fe20008010802 */
[--C-:B------:R-:W-:Y:S01]  /*5870*/  FFMA.FTZ R44, R44, UR5, -R2.reuse ;  /* 0x000000052c2c7c23 */ /* 0x100fe20008010802 */
[----:B------:R-:W2:Y:S01]  /*5880*/  MUFU.EX2 R57, R57 ;  /* 0x0000003900397308 */ /* 0x000ea20000000800 */
[----:B------:R-:W-:Y:S01]  /*5890*/  FADD.FTZ R20, R54, R21 ;  /* 0x0000001536147221 */ /* 0x000fe20000010000 */
[--C-:B------:R-:W-:Y:S01]  /*58a0*/  FFMA.FTZ R45, R45, UR5, -R2.reuse ;  /* 0x000000052d2d7c23 */ /* 0x100fe20008010802 */
[--C-:B------:R-:W-:Y:S01]  /*58b0*/  FFMA.FTZ R32, R32, UR5, -R2.reuse ;  /* 0x0000000520207c23 */ /* 0x100fe20008010802 */
[----:B------:R-:W-:Y:S01]  /*58c0*/  FFMA.FTZ R33, R33, UR5, -R2 ;  /* 0x0000000521217c23 */ /* 0x000fe20008010802 */
[----:B------:R-:W-:Y:S01]  /*58d0*/  FADD.FTZ R21, R55, R20 ;  /* 0x0000001437157221 */ /* 0x000fe20000010000 */
[--C-:B------:R-:W-:Y:S01]  /*58e0*/  FFMA.FTZ R36, R36, UR5, -R2.reuse ;  /* 0x0000000524247c23 */ /* 0x100fe20008010802 */
[--C-:B------:R-:W-:Y:S01]  /*58f0*/  FFMA.FTZ R37, R37, UR5, -R2.reuse ;  /* 0x0000000525257c23 */ /* 0x100fe20008010802 */
[----:B------:R-:W3:Y:S01]  /*5900*/  MUFU.EX2 R60, R60 ;  /* 0x0000003c003c7308 */ /* 0x000ee20000000800 */
[----:B------:R-:W-:Y:S01]  /*5910*/  FADD.FTZ R20, R42, R21 ;  /* 0x000000152a147221 */ /* 0x000fe20000010000 */
[--C-:B------:R-:W-:Y:S01]  /*5920*/  FFMA.FTZ R24, R24, UR5, -R2.reuse ;  /* 0x0000000518187c23 */ /* 0x100fe20008010802 */
[--C-:B------:R-:W-:Y:S01]  /*5930*/  FFMA.FTZ R25, R25, UR5, -R2.reuse ;  /* 0x0000000519197c23 */ /* 0x100fe20008010802 */
[----:B------:R-:W-:Y:S01]  /*5940*/  FFMA.FTZ R28, R28, UR5, -R2 ;  /* 0x000000051c1c7c23 */ /* 0x000fe20008010802 */
[----:B------:R-:W-:Y:S01]  /*5950*/  FADD.FTZ R21, R43, R20 ;  /* 0x000000142b157221 */ /* 0x000fe20000010000 */
[----:B------:R-:W-:Y:S01]  /*5960*/  FFMA.FTZ R2, R29, UR5, -R2 ;  /* 0x000000051d027c23 */ /* 0x000fe20008010802 */
[----:B-1----:R-:W-:Y:S01]  /*5970*/  F2FP.F16.F32.PACK_AB R197, R35, R34 ;  /* 0x0000002223c5723e */ /* 0x002fe200000000ff */
[----:B------:R-:W1:Y:S01]  /*5980*/  MUFU.EX2 R61, R61 ;  /* 0x0000003d003d7308 */ /* 0x000e620000000800 */
[----:B--2---:R-:W-:Y:S01]  /*5990*/  FADD.FTZ R5, R56, R57 ;  /* 0x0000003938057221 */ /* 0x004fe20000010000 */
[----:B------:R-:W-:Y:S01]  /*59a0*/  F2FP.F16.F32.PACK_AB R208, R57, R56 ;  /* 0x0000003839d0723e */ /* 0x000fe200000000ff */
[--C-:B------:R-:W-:Y:S01]  /*59b0*/  IMAD.MOV.U32 R57, RZ, RZ, R151.reuse ;  /* 0x000000ffff397224 */ /* 0x100fe200078e0097 */
[-C--:B------:R-:W-:Y:S01]  /*59c0*/  MOV R63, R151.reuse ;  /* 0x00000097003f7202 */ /* 0x080fe20000000f00 */
[--C-:B------:R-:W-:Y:S01]  /*59d0*/  IMAD.MOV.U32 R56, RZ, RZ, R151.reuse ;  /* 0x000000ffff387224 */ /* 0x100fe200078e0097 */
[-C--:B------:R-:W-:Y:S01]  /*59e0*/  MOV R43, R151.reuse ;  /* 0x00000097002b7202 */ /* 0x080fe20000000f00 */
[----:B------:R-:W-:Y:S01]  /*59f0*/  IMAD.MOV.U32 R55, RZ, RZ, R151 ;  /* 0x000000ffff377224 */ /* 0x000fe200078e0097 */
[----:B------:R-:W2:Y:S01]  /*5a00*/  MUFU.EX2 R48, R48 ;  /* 0x0000003000307308 */ /* 0x000ea20000000800 */
[----:B---3--:R-:W-:Y:S01]  /*5a10*/  FADD.FTZ R14, R60, R5 ;  /* 0x000000053c0e7221 */ /* 0x008fe20000010000 */
[--C-:B------:R-:W-:Y:S01]  /*5a20*/  IMAD.MOV.U32 R54, RZ, RZ, R151.reuse ;  /* 0x000000ffff367224 */ /* 0x100fe200078e0097 */
[----:B------:R-:W-:Y:S01]  /*5a30*/  MOV R29, R151 ;  /* 0x00000097001d7202 */ /* 0x000fe20000000f00 */
[----:B------:R-:W-:-:S02]  /*5a40*/  IMAD.MOV.U32 R51, RZ, RZ, R151 ;  /* 0x000000ffff337224 */ /* 0x000fc400078e0097 */
[--C-:B------:R-:W-:Y:S02]  /*5a50*/  IMAD.MOV.U32 R50, RZ, RZ, R151.reuse ;  /* 0x000000ffff327224 */ /* 0x100fe400078e0097 */
[----:B------:R-:W3:Y:S01]  /*5a60*/  MUFU.EX2 R49, R49 ;  /* 0x0000003100317308 */ /* 0x000ee20000000800 */
[C---:B-1----:R-:W-:Y:S01]  /*5a70*/  FADD.FTZ R5, R61.reuse, R14 ;  /* 0x0000000e3d057221 */ /* 0x042fe20000010000 */
[----:B------:R-:W-:Y:S01]  /*5a80*/  F2FP.F16.F32.PACK_AB R210, R61, R60 ;  /* 0x0000003c3dd2723e */ /* 0x000fe200000000ff */
[--C-:B------:R-:W-:Y:S02]  /*5a90*/  IMAD.MOV.U32 R61, RZ, RZ, R151.reuse ;  /* 0x000000ffff3d7224 */ /* 0x100fe400078e0097 */
[--C-:B------:R-:W-:Y:S02]  /*5aa0*/  IMAD.MOV.U32 R60, RZ, RZ, R151.reuse ;  /* 0x000000ffff3c7224 */ /* 0x100fe400078e0097 */
[----:B------:R-:W-:Y:S01]  /*5ab0*/  IMAD.MOV.U32 R42, RZ, RZ, R151 ;  /* 0x000000ffff2a7224 */ /* 0x000fe200078e0097 */
[----:B------:R-:W0:Y:S01]  /*5ac0*/  MUFU.EX2 R52, R52 ;  /* 0x0000003400347308 */ /* 0x000e220000000800 */
[----:B--2---:R-:W-:-:S07]  /*5ad0*/  FADD.FTZ R14, R48, R5 ;  /* 0x00000005300e7221 */ /* 0x004fce0000010000 */
[----:B------:R-:W1:Y:S01]  /*5ae0*/  MUFU.EX2 R53, R53 ;  /* 0x0000003500357308 */ /* 0x000e620000000800 */
[C---:B---3--:R-:W-:Y:S01]  /*5af0*/  FADD.FTZ R5, R49.reuse, R14 ;  /* 0x0000000e31057221 */ /* 0x048fe20000010000 */
[----:B------:R-:W-:Y:S01]  /*5b00*/  FADD.FTZ R14, R46, R21 ;  /* 0x000000152e0e7221 */ /* 0x000fe20000010000 */
[----:B------:R-:W-:Y:S01]  /*5b10*/  F2FP.F16.F32.PACK_AB R204, R49, R48 ;  /* 0x0000003031cc723e */ /* 0x000fe200000000ff */
[--C-:B------:R-:W-:Y:S01]  /*5b20*/  IMAD.MOV.U32 R49, RZ, RZ, R151.reuse ;  /* 0x000000ffff317224 */ /* 0x100fe200078e0097 */
[-C--:B------:R-:W-:Y:S01]  /*5b30*/  MOV R48, R151.reuse ;  /* 0x0000009700307202 */ /* 0x080fe20000000f00 */
[----:B------:R-:W-:Y:S01]  /*5b40*/  FADD.FTZ R21, R47, R14 ;  /* 0x0000000e2f157221 */ /* 0x000fe20000010000 */
[----:B------:R-:W-:Y:S01]  /*5b50*/  IMAD.MOV.U32 R47, RZ, RZ, R151 ;  /* 0x000000ffff2f7224 */ /* 0x000fe200078e0097 */
[----:B------:R-:W2:Y:S01]  /*5b60*/  MUFU.EX2 R40, R40 ;  /* 0x0000002800287308 */ /* 0x000ea20000000800 */
[----:B0-----:R-:W-:Y:S01]  /*5b70*/  FADD.FTZ R0, R52, R5 ;  /* 0x0000000534007221 */ /* 0x001fe20000010000 */
[----:B------:R-:W-:Y:S01]  /*5b80*/  FADD.FTZ R14, R34, R21 ;  /* 0x00000015220e7221 */ /* 0x000fe20000010000 */
[----:B------:R-:W-:Y:S01]  /*5b90*/  IMAD.MOV.U32 R46, RZ, RZ, R151 ;  /* 0x000000ffff2e7224 */ /* 0x000fe200078e0097 */
[----:B------:R-:W-:-:S02]  /*5ba0*/  MOV R34, R151 ;  /* 0x0000009700227202 */ /* 0x000fc40000000f00 */
[----:B------:R-:W-:Y:S01]  /*5bb0*/  FADD.FTZ R21, R35, R14 ;  /* 0x0000000e23157221 */ /* 0x000fe20000010000 */
[----:B------:R-:W-:Y:S01]  /*5bc0*/  IMAD.MOV.U32 R35, RZ, RZ, R151 ;  /* 0x000000ffff237224 */ /* 0x000fe200078e0097 */
[----:B------:R-:W0:Y:S01]  /*5bd0*/  MUFU.EX2 R41, R41 ;  /* 0x0000002900297308 */ /* 0x000e220000000800 */
[C---:B-1----:R-:W-:Y:S01]  /*5be0*/  FADD.FTZ R5, R53.reuse, R0 ;  /* 0x0000000035057221 */ /* 0x042fe20000010000 */
[----:B------:R-:W-:Y:S01]  /*5bf0*/  FADD.FTZ R14, R38, R21 ;  /* 0x00000015260e7221 */ /* 0x000fe20000010000 */
[----:B------:R-:W-:Y:S01]  /*5c00*/  F2FP.F16.F32.PACK_AB R206, R53, R52 ;  /* 0x0000003435ce723e */ /* 0x000fe200000000ff */
[----:B------:R-:W-:Y:S01]  /*5c10*/  IMAD.MOV.U32 R52, RZ, RZ, R151 ;  /* 0x000000ffff347224 */ /* 0x000fe200078e0097 */
[----:B------:R-:W-:-:S03]  /*5c20*/  MOV R53, R151 ;  /* 0x0000009700357202 */ /* 0x000fc60000000f00 */
        /* <DEDUP_REMOVED lines=10> */
[C---:B--2---:R-:W-:Y:S01]  /*5cd0*/  FADD.FTZ R21, R39.reuse, R14 ;  /* 0x0000000e27157221 */ /* 0x044fe20000010000 */
[----:B------:R-:W-:Y:S01]  /*5ce0*/  F2FP.F16.F32.PACK_AB R199, R39, R38 ;  /* 0x0000002627c7723e */ /* 0x000fe200000000ff */
[----:B------:R-:W-:Y:S01]  /*5cf0*/  IMAD.MOV.U32 R39, RZ, RZ, R151 ;  /* 0x000000ffff277224 */ /* 0x000fe200078e0097 */
[----:B------:R-:W-:-:S04]  /*5d00*/  MOV R38, R151 ;  /* 0x0000009700267202 */ /* 0x000fc80000000f00 */
        /* <DEDUP_REMOVED lines=12> */
[----:B------:R-:W-:-:S05]  /*5dd0*/  IMAD.MOV.U32 R26, RZ, RZ, R151 ;  /* 0x000000ffff1a7224 */ /* 0x000fca00078e0097 */
[----:B------:R-:W0:Y:S01]  /*5de0*/  MUFU.EX2 R30, R30 ;  /* 0x0000001e001e7308 */ /* 0x000e220000000800 */
[C---:B-1----:R-:W-:Y:S01]  /*5df0*/  FADD.FTZ R5, R33.reuse, R0 ;  /* 0x0000000021057221 */ /* 0x042fe20000010000 */
[----:B------:R-:W-:Y:S01]  /*5e00*/  F2FP.F16.F32.PACK_AB R196, R33, R32 ;  /* 0x0000002021c4723e */ /* 0x000fe200000000ff */
[--C-:B------:R-:W-:Y:S02]  /*5e10*/  IMAD.MOV.U32 R33, RZ, RZ, R151.reuse ;  /* 0x000000ffff217224 */ /* 0x100fe400078e0097 */
[----:B------:R-:W-:-:S03]  /*5e20*/  IMAD.MOV.U32 R32, RZ, RZ, R151 ;  /* 0x000000ffff207224 */ /* 0x000fc600078e0097 */
[----:B------:R-:W1:Y:S01]  /*5e30*/  MUFU.EX2 R37, R37 ;  /* 0x0000002500257308 */ /* 0x000e620000000800 */
[----:B--2---:R-:W-:-:S07]  /*5e40*/  FADD.FTZ R0, R36, R5 ;  /* 0x0000000524007221 */ /* 0x004fce0000010000 */
[----:B------:R-:W2:Y:S01]  /*5e50*/  MUFU.EX2 R24, R24 ;  /* 0x0000001800187308 */ /* 0x000ea20000000800 */
[----:B0-----:R-:W-:-:S04]  /*5e60*/  FADD.FTZ R14, R30, R21 ;  /* 0x000000151e0e7221 */ /* 0x001fc80000010000 */
[C---:B------:R-:W-:Y:S01]  /*5e70*/  FADD.FTZ R5, R195.reuse, R14 ;  /* 0x0000000ec3057221 */ /* 0x040fe20000010000 */
[----:B------:R-:W-:Y:S01]  /*5e80*/  F2FP.F16.F32.PACK_AB R195, R195, R30 ;  /* 0x0000001ec3c3723e */ /* 0x000fe200000000ff */
[--C-:B------:R-:W-:Y:S01]  /*5e90*/  IMAD.MOV.U32 R30, RZ, RZ, R151.reuse ;  /* 0x000000ffff1e7224 */ /* 0x100fe200078e0097 */
[----:B------:R-:W0:Y:S01]  /*5ea0*/  MUFU.EX2 R25, R25 ;  /* 0x0000001900197308 */ /* 0x000e220000000800 */
[C---:B-1----:R-:W-:Y:S01]  /*5eb0*/  FADD.FTZ R27, R37.reuse, R0 ;  /* 0x00000000251b7221 */ /* 0x042fe20000010000 */
[----:B------:R-:W-:Y:S01]  /*5ec0*/  F2FP.F16.F32.PACK_AB R198, R37, R36 ;  /* 0x0000002425c6723e */ /* 0x000fe200000000ff */
[--C-:B------:R-:W-:Y:S02]  /*5ed0*/  IMAD.MOV.U32 R37, RZ, RZ, R151.reuse ;  /* 0x000000ffff257224 */ /* 0x100fe400078e0097 */
[----:B------:R-:W-:-:S03]  /*5ee0*/  IMAD.MOV.U32 R36, RZ, RZ, R151 ;  /* 0x000000ffff247224 */ /* 0x000fc600078e0097 */
[----:B------:R-:W1:Y:S01]  /*5ef0*/  MUFU.EX2 R28, R28 ;  /* 0x0000001c001c7308 */ /* 0x000e620000000800 */
[----:B--2---:R-:W-:-:S07]  /*5f00*/  FADD.FTZ R0, R24, R27 ;  /* 0x0000001b18007221 */ /* 0x004fce0000010000 */
[----:B------:R2:W3:Y:S01]  /*5f10*/  MUFU.EX2 R21, R2 ;  /* 0x0000000200157308 */ /* 0x0004e20000000800 */
[C---:B0-----:R-:W-:Y:S01]  /*5f20*/  FADD.FTZ R27, R25.reuse, R0 ;  /* 0x00000000191b7221 */ /* 0x041fe20000010000 */
[----:B------:R-:W-:Y:S01]  /*5f30*/  F2FP.F16.F32.PACK_AB R192, R25, R24 ;  /* 0x0000001819c0723e */ /* 0x000fe200000000ff */
[----:B------:R-:W-:Y:S01]  /*5f40*/  IMAD.MOV.U32 R0, RZ, RZ, 0x3f800000 ;  /* 0x3f800000ff007424 */ /* 0x000fe200078e00ff */
[----:B------:R-:W-:Y:S01]  /*5f50*/  MOV R24, R151 ;  /* 0x0000009700187202 */ /* 0x000fe20000000f00 */
[----:B------:R-:W-:Y:S02]  /*5f60*/  IMAD.MOV.U32 R25, RZ, RZ, R151 ;  /* 0x000000ffff197224 */ /* 0x000fe400078e0097 */
[----:B-1----:R-:W-:Y:S01]  /*5f70*/  FADD.FTZ R14, R28, R27 ;  /* 0x0000001b1c0e7221 */ /* 0x002fe20000010000 */
[----:B--2---:R-:W-:Y:S02]  /*5f80*/  IMAD.MOV.U32 R2, RZ, RZ, 0x3f800000 ;  /* 0x3f800000ff027424 */ /* 0x004fe400078e00ff */
[--C-:B------:R-:W-:Y:S01]  /*5f90*/  IMAD.MOV.U32 R27, RZ, RZ, R151.reuse ;  /* 0x000000ffff1b7224 */ /* 0x100fe200078e0097 */
[C---:B---3--:R-:W-:Y:S01]  /*5fa0*/  F2FP.F16.F32.PACK_AB R194, R21.reuse, R28 ;  /* 0x0000001c15c2723e */ /* 0x048fe200000000ff */
[----:B------:R-:W-:Y:S01]  /*5fb0*/  FADD.FTZ R14, R21, R14 ;  /* 0x0000000e150e7221 */ /* 0x000fe20000010000 */
[----:B------:R-:W-:Y:S01]  /*5fc0*/  IMAD.MOV.U32 R28, RZ, RZ, R151 ;  /* 0x000000ffff1c7224 */ /* 0x000fe200078e0097 */
[----:B------:R-:W-:Y:S06]  /*5fd0*/  @!P2 BRA `(.L_x_2100) ;  /* 0x000000440078a947 */ /* 0x000fec0003800000 */
[----:B------:R-:W-:Y:S01]  /*5fe0*/  R2UR UR5, R227 ;  /* 0x00000000e30572ca */ /* 0x000fe200000e0000 */
[----:B------:R-:W-:Y:S01]  /*5ff0*/  IMAD.MOV.U32 R21, RZ, RZ, R3 ;  /* 0x000000ffff157224 */ /* 0x000fe200078e0003 */
[----:B------:R-:W-:Y:S01]  /*6000*/  R2UR UR4, R16 ;  /* 0x00000000100472ca */ /* 0x000fe200000e0000 */
[----:B------:R-:W-:Y:S01]  /*6010*/  IMAD.MOV.U32 R20, RZ, RZ, R4 ;  /* 0x000000ffff147224 */ /* 0x000fe200078e0004 */
[----:B------:R-:W-:Y:S01]  /*6020*/  CS2R R150, SRZ ;  /* 0x0000000000967805 */ /* 0x000fe2000001ff00 */
[----:B------:R-:W-:Y:S01]  /*6030*/  IMAD.U32 R228, RZ, RZ, UR60 ;  /* 0x0000003cffe47e24 */ /* 0x000fe2000f8e00ff */
[----:B------:R-:W-:Y:S01]  /*6040*/  CS2R R146, SRZ ;  /* 0x0000000000927805 */ /* 0x000fe2000001ff00 */
[----:B------:R-:W-:Y:S01]  /*6050*/  IMAD.MOV.U32 R2, RZ, RZ, 0x3f800000 ;  /* 0x3f800000ff027424 */ /* 0x000fe200078e00ff */
[----:B------:R-:W-:Y:S02]  /*6060*/  CS2R R142, SRZ ;  /* 0x00000000008e7805 */ /* 0x000fe4000001ff00 */
[----:B------:R-:W-:-:S02]  /*6070*/  CS2R R138, SRZ ;  /* 0x00000000008a7805 */ /* 0x000fc4000001ff00 */
[----:B------:R-:W-:Y:S02]  /*6080*/  CS2R R134, SRZ ;  /* 0x0000000000867805 */ /* 0x000fe4000001ff00 */
[----:B------:R-:W-:Y:S02]  /*6090*/  CS2R R130, SRZ ;  /* 0x0000000000827805 */ /* 0x000fe4000001ff00 */
[----:B------:R-:W-:Y:S01]  /*60a0*/  CS2R R126, SRZ ;  /* 0x00000000007e7805 */ /* 0x000fe2000001ff00 */
[----:B------:R-:W-:Y:S01]  /*60b0*/  IMAD.U32 R229, RZ, RZ, UR5 ;  /* 0x00000005ffe57e24 */ /* 0x000fe2000f8e00ff */
[----:B------:R-:W-:Y:S02]  /*60c0*/  CS2R R122, SRZ ;  /* 0x00000000007a7805 */ /* 0x000fe4000001ff00 */
[----:B------:R-:W-:Y:S02]  /*60d0*/  MOV R230, UR4 ;  /* 0x0000000400e67c02 */ /* 0x000fe40008000f00 */
        /* <DEDUP_REMOVED lines=57> */
.L_x_2109:
[----:B------:R-:W-:Y:S02]  /*6470*/  R2UR UR4, R228 ;  /* 0x00000000e40472ca */ /* 0x000fe400000e0000 */
[----:B------:R-:W-:-:S11]  /*6480*/  R2UR UR6, R230 ;  /* 0x00000000e60672ca */ /* 0x000fd600000e0000 */
        /* <DEDUP_REMOVED lines=8> */
.L_x_2101:
[----:B------:R-:W-:Y:S02]  /*6510*/  R2UR UR4, R17 ;  /* 0x00000000110472ca */ /* 0x000fe400000e0000 */
[----:B------:R-:W-:-:S11]  /*6520*/  R2UR UR5, R16 ;  /* 0x00000000100572ca */ /* 0x000fd600000e0000 */
[----:B------:R-:W-:Y:S02]  /*6530*/  ULEA UR4, UR60, UR4, 0x3 ;  /* 0x000000043c047291 */ /* 0x000fe4000f8e183f */
[----:B------:R-:W-:-:S04]  /*6540*/  IMAD.U32 R3, RZ, RZ, UR5 ;  /* 0x00000005ff037e24 */ /* 0x000fc8000f8e00ff */
[----:B------:R-:W-:Y:S01]  /*6550*/  IMAD.U32 R227, RZ, RZ, UR4 ;  /* 0x00000004ffe37e24 */ /* 0x000fe2000f8e00ff */
[----:B------:R-:W-:-:S04]  /*6560*/  SHF.L.U32 R3, R3, 0x1f, RZ ;  /* 0x0000001f03037819 */ /* 0x000fc800000006ff */
[----:B------:R0:W1:Y:S01]  /*6570*/  SYNCS.PHASECHK.TRANS64.TRYWAIT P2, [UR4+0x38830], R3 ;  /* 0x03883003ff0075a7 */ /* 0x0000620008040144 */
[----:B------:R-:W-:Y:S05]  /*6580*/  @!P0 BRA `(.L_x_2102) ;  /* 0x0000000000048947 */ /* 0x000fea0003800000 */
[----:B------:R-:W-:Y:S01]  /*6590*/  BPT.TRAP 0x1 ;  /* 0x000000040000795c */ /* 0x000fe20000300000 */
.L_x_2102:
[----:B-1----:R-:W-:Y:S05]  /*65a0*/  @P2 BRA `(.L_x_2103) ;  /* 0x00000000000c2947 */ /* 0x002fea0003800000 */
[----:B------:R-:W-:-:S13]  /*65b0*/  R2UR UR4, R227 ;  /* 0x00000000e30472ca */ /* 0x000fda00000e0000 */
[----:B------:R-:W1:Y:S02]  /*65c0*/  SYNCS.PHASECHK.TRANS64.TRYWAIT P2, [UR4+0x38830], R3 ;  /* 0x03883003ff0075a7 */ /* 0x000e640008040144 */
[----:B-1----:R-:W-:Y:S05]  /*65d0*/  @!P2 BRA `(.L_x_2104) ;  /* 0x0000011800b4a947 */ /* 0x002fea0003800000 */
.L_x_2103:
        /* <DEDUP_REMOVED lines=580> */
.L_x_2105:
[----:B------:R-:W-:Y:S02]  /*8a20*/  R2UR UR6, R17 ;  /* 0x00000000110672ca */ /* 0x000fe400000e0000 */
[----:B------:R-:W-:Y:S02]  /*8a30*/  R2UR UR4, R228 ;  /* 0x00000000e40472ca */ /* 0x000fe400000e0000 */
[----:B------:R-:W-:-:S11]  /*8a40*/  R2UR UR5, R230 ;  /* 0x00000000e60572ca */ /* 0x000fd600000e0000 */
[----:B------:R-:W-:Y:S02]  /*8a50*/  ULEA UR4, UR4, UR6, 0x3 ;  /* 0x0000000604047291 */ /* 0x000fe4000f8e183f */
[----:B------:R-:W-:-:S04]  /*8a60*/  MOV R0, UR5 ;  /* 0x0000000500007c02 */ /* 0x000fc80008000f00 */
[----:B------:R-:W-:-:S04]  /*8a70*/  SHF.L.U32 R0, R0, 0x1f, RZ ;  /* 0x0000001f00007819 */ /* 0x000fc800000006ff */
[----:B------:R2:W3:Y:S01]  /*8a80*/  SYNCS.PHASECHK.TRANS64.TRYWAIT P2, [UR4+0x38850], R0 ;  /* 0x03885000ff0075a7 */ /* 0x0004e20008040144 */
[----:B------:R-:W-:Y:S05]  /*8a90*/  @!P0 BRA `(.L_x_2106) ;  /* 0x0000000000048947 */ /* 0x000fea0003800000 */
[----:B------:R-:W-:Y:S01]  /*8aa0*/  BPT.TRAP 0x1 ;  /* 0x000000040000795c */ /* 0x000fe20000300000 */
.L_x_2106:
[----:B---3--:R-:W-:Y:S05]  /*8ab0*/  @P2 BRA `(.L_x_2107) ;  /* 0x0000000000082947 */ /* 0x008fea0003800000 */
[----:B------:R-:W3:Y:S02]  /*8ac0*/  SYNCS.PHASECHK.TRANS64.TRYWAIT P2, [UR4+0x38850], R0 ;  /* 0x03885000ff0075a7 */ /* 0x000ee40008040144 */
[----:B---3--:R-:W-:Y:S05]  /*8ad0*/  @!P2 BRA `(.L_x_2108) ;  /* 0x000000f40090a947 */ /* 0x008fea0003800000 */
.L_x_2107:
[----:B------:R-:W-:Y:S01]  /*8ae0*/  R2UR UR5, R17 ;  /* 0x00000000110572ca */ /* 0x000fe200000e0000 */
[----:B------:R-:W-:Y:S01]  /*8af0*/  WARPGROUP.ARRIVE ;  /* 0x00000000000079c5 */ /* 0x000fe20000000000 */
[----:B------:R-:W-:Y:S01]  /*8b00*/  R2UR UR6, R228 ;  /* 0x00000000e40672ca */ /* 0x000fe200000e0000 */
[----:B------:R-:W-:Y:S01]  /*8b10*/  UMOV UR7, 0x40000040 ;  /* 0x4000004000077882 */ /* 0x000fe20000000000 */
[----:B------:R-:W-:Y:S01]  /*8b20*/  R2UR UR18, R22 ;  /* 0x00000000161272ca */ /* 0x000fe200000e0000 */
[----:B0-2---:R-:W-:Y:S01]  /*8b30*/  FMUL.FTZ R0, R186, UR61 ;  /* 0x0000003dba007c20 */ /* 0x005fe20008410000 */
[----:B------:R-:W-:Y:S01]  /*8b40*/  R2UR UR11, R229 ;  /* 0x00000000e50b72ca */ /* 0x000fe200000e0000 */
[----:B------:R-:W-:Y:S01]  /*8b50*/  FMUL.FTZ R186, R188, UR61 ;  /* 0x0000003dbcba7c20 */ /* 0x000fe20008410000 */
[----:B------:R-:W-:Y:S01]  /*8b60*/  R2UR UR15, R23 ;  /* 0x00000000170f72ca */ /* 0x000fe200000e0000 */
[----:B------:R-:W-:Y:S01]  /*8b70*/  FMUL.FTZ R188, R189, UR61 ;  /* 0x0000003dbdbc7c20 */ /* 0x000fe20008410000 */
[----:B------:R-:W-:Y:S01]  /*8b80*/  R2UR UR14, R19 ;  /* 0x00000000130e72ca */ /* 0x000fe200000e0000 */
[----:B------:R-:W-:Y:S01]  /*8b90*/  FMUL.FTZ R189, R176, UR61 ;  /* 0x0000003db0bd7c20 */ /* 0x000fe20008410000 */
[----:B------:R-:W-:Y:S01]  /*8ba0*/  FMUL.FTZ R176, R178, UR61 ;  /* 0x0000003db2b07c20 */ /* 0x000fe20008410000 */
[----:B------:R-:W-:Y:S01]  /*8bb0*/  UIADD3 UR5, UR5, 0x400, URZ ;  /* 0x0000040005057890 */ /* 0x000fe2000fffe03f */
[----:B------:R-:W-:Y:S01]  /*8bc0*/  FMUL.FTZ R185, R185, UR61 ;  /* 0x0000003db9b97c20 */ /* 0x000fe20008410000 */
[----:B------:R-:W-:Y:S01]  /*8bd0*/  FMUL.FTZ R178, R182, UR61 ;  /* 0x0000003db6b27c20 */ /* 0x000fe20008410000 */
[----:B------:R-:W-:Y:S01]  /*8be0*/  FMUL.FTZ R182, R169, UR61 ;  /* 0x0000003da9b67c20 */ /* 0x000fe20008410000 */
[----:B------:R-:W-:Y:S01]  /*8bf0*/  USHF.R.U32.HI UR5, URZ, 0x4, UR5 ;  /* 0x000000043f057899 */ /* 0x000fe20008011605 */
[----:B------:R-:W-:Y:S01]  /*8c00*/  IMAD.MOV.U32 R169, RZ, RZ, -0x2 ;  /* 0xfffffffeffa97424 */ /* 0x000fe200078e00ff */
[----:B------:R-:W-:Y:S01]  /*8c10*/  MUFU.TANH R186, R186 ;  /* 0x000000ba00ba7308 */ /* 0x000fe20000002400 */
[----:B-1----:R-:W-:Y:S01]  /*8c20*/  FMUL.FTZ R3, R190, UR61 ;  /* 0x0000003dbe037c20 */ /* 0x002fe20008410000 */
[----:B------:R-:W-:Y:S01]  /*8c30*/  ULOP3.LUT UR5, UR5, 0x3fff, URZ, 0xc0, !UPT ;  /* 0x00003fff05057892 */ /* 0x000fe2000f8ec03f */
[----:B------:R-:W-:Y:S01]  /*8c40*/  FMUL.FTZ R190, R177, UR61 ;  /* 0x0000003db1be7c20 */ /* 0x000fe20008410000 */
[----:B------:R-:W-:Y:S01]  /*8c50*/  FMUL.FTZ R2, R187, UR61 ;  /* 0x0000003dbb027c20 */ /* 0x000fe20008410000 */
[----:B------:R-:W-:Y:S01]  /*8c60*/  FMUL.FTZ R177, R179, UR61 ;  /* 0x0000003db3b17c20 */ /* 0x000fe20008410000 */
[----:B------:R-:W-:Y:S01]  /*8c70*/  ULOP3.LUT UR5, UR5, 0x2800000, URZ, 0xfc, !UPT ;  /* 0x0280000005057892 */ /* 0x000fe2000f8efc3f */
[----:B------:R-:W-:Y:S01]  /*8c80*/  FMUL.FTZ R179, R183, UR61 ;  /* 0x0000003db7b37c20 */ /* 0x000fe20008410000 */
[----:B------:R-:W-:Y:S01]  /*8c90*/  MUFU.TANH R185, R185 ;  /* 0x000000b900b97308 */ /* 0x000fe20000002400 */
[----:B------:R-:W-:Y:S01]  /*8ca0*/  FMUL.FTZ R183, R172, UR61 ;  /* 0x0000003dacb77c20 */ /* 0x000fe20008410000 */
[----:B------:R-:W-:Y:S01]  /*8cb0*/  UIMAD UR10, UR6, 0xa00, UR5 ;  /* 0x00000a00060a78a4 */ /* 0x000fe2000f8e0205 */
[----:B------:R-:W-:Y:S01]  /*8cc0*/  FMUL.FTZ R174, R174, UR61 ;  /* 0x0000003daeae7c20 */ /* 0x000fe20008410000 */
[----:B------:R-:W-:Y:S01]  /*8cd0*/  USHF.L.U32 UR5, UR18, 0x7, URZ ;  /* 0x0000000712057899 */ /* 0x000fe2000800063f */
[----:B------:R-:W-:Y:S01]  /*8ce0*/  FMUL.FTZ R175, R175, UR61 ;  /* 0x0000003dafaf7c20 */ /* 0x000fe20008410000 */
[----:B------:R-:W-:Y:S01]  /*8cf0*/  FMUL.FTZ R162, R162, UR61 ;  /* 0x0000003da2a27c20 */ /* 0x000fe20008410000 */
[----:B------:R-:W-:Y:S01]  /*8d00*/  FMUL.FTZ R163, R163, UR61 ;  /* 0x0000003da3a37c20 */ /* 0x000fe20008410000 */
[----:B------:R-:W-:Y:S01]  /*8d10*/  UIMAD UR5, UR11, -0x50, UR5 ;  /* 0xffffffb00b0578a4 */ /* 0x000fe2000f8e0205 */
[----:B------:R-:W-:Y:S01]  /*8d20*/  MUFU.TANH R188, R188 ;  /* 0x000000bc00bc7308 */ /* 0x000fe20000002400 */
[----:B------:R-:W-:Y:S01]  /*8d30*/  UMOV UR6, UR10 ;  /* 0x0000000a00067c82 */ /* 0x000fe20008000000 */
[----:B------:R-:W-:-:S06]  /*8d40*/  FMUL.FTZ R166, R166, UR61 ;  /* 0x0000003da6a67c20 */ /* 0x000fcc0008410000 */
[----:B------:R-:W-:Y:S01]  /*8d50*/  HGMMA.64x256x16.F32 R24, R208, gdesc[UR4].tnspB, R24, gsb0 ;  /* 0x43e00004d0187df0 */ /* 0x000fe20008000818 */
[----:B------:R-:W-:Y:S01]  /*8d60*/  UIADD3 UR6, UR10, 0x80, URZ ;  /* 0x000000800a067890 */ /* 0x000fe2000fffe03f */
[----:B------:R-:W-:Y:S01]  /*8d70*/  FMUL.FTZ R167, R167, UR61 ;  /* 0x0000003da7a77c20 */ /* 0x000fe20008410000 */
[----:B------:R-:W-:Y:S01]  /*8d80*/  UMOV UR7, 0x40000040 ;  /* 0x4000004000077882 */ /* 0x000fe20000000000 */
[----:B------:R-:W-:Y:S01]  /*8d90*/  UIADD3 UR5, UR5, 0x1, UR15 ;  /* 0x0000000105057890 */ /* 0x000fe2000fffe00f */
[----:B------:R-:W-:Y:S01]  /*8da0*/  MUFU.TANH R189, R189 ;  /* 0x000000bd00bd7308 */ /* 0x000fe20000002400 */
[----:B------:R-:W-:Y:S01]  /*8db0*/  FMUL.FTZ R154, R154, UR61 ;  /* 0x0000003d9a9a7c20 */ /* 0x000fe20008410000 */
[----:B------:R-:W-:Y:S01]  /*8dc0*/  FMUL.FTZ R155, R155, UR61 ;  /* 0x0000003d9b9b7c20 */ /* 0x000fe20008410000 */
[----:B------:R-:W-:Y:S01]  /*8dd0*/  UIADD3 UR5, UR5, -UR14, URZ ;  /* 0x8000000e05057290 */ /* 0x000fe2000fffe03f */
[----:B------:R-:W-:Y:S01]  /*8de0*/  FMUL.FTZ R158, R158, UR61 ;  /* 0x0000003d9e9e7c20 */ /* 0x000fe20008410000 */
[----:B------:R-:W-:Y:S01]  /*8df0*/  IMAD.U32 R228, RZ, RZ, UR60 ;  /* 0x0000003cffe47e24 */ /* 0x000fe2000f8e00ff */
[----:B------:R-:W-:-:S02]  /*8e00*/  ULDC UR14, c[0x0][0x988] ;  /* 0x00026200000e7ab9 */ /* 0x000fc40000000800 */
[----:B------:R-:W-:Y:S01]  /*8e10*/  MUFU.TANH R190, R190 ;  /* 0x000000be00be7308 */ /* 0x000fe20000002400 */
[----:B------:R-:W-:Y:S01]  /*8e20*/  IMAD R4, R214, R169, UR5 ;  /* 0x00000005d6047e24 */ /* 0x000fe2000f8e02a9 */
[----:B------:R-:W-:Y:S01]  /*8e30*/  UMOV UR5, UR14 ;  /* 0x0000000e00057c82 */ /* 0x000fe20008000000 */
[----:B------:R-:W-:Y:S02]  /*8e40*/  R2UR UR14, R227 ;  /* 0x00000000e30e72ca */ /* 0x000fe400000e0000 */
[----:B------:R-:W-:-:S03]  /*8e50*/  IMAD.IADD R4, R215, 0x1, R4 ;  /* 0x00000001d7047824 */ /* 0x000fc600078e0204 */
[----:B------:R-:W-:Y:S02]  /*8e60*/  MUFU.TANH R182, R182 ;  /* 0x000000b600b67308 */ /* 0x000fe40000002400 */
[C---:B------:R-:W-:Y:S02]  /*8e70*/  ISETP.GT.AND P2, PT, R4.reuse, RZ, PT ;  /* 0x000000ff0400720c */ /* 0x040fe40003f44270 */
[----:B------:R-:W-:-:S04]  /*8e80*/  ISETP.GT.AND P3, PT, R4, 0x1, PT ;  /* 0x000000010400780c */ /* 0x000fc80003f64270 */
        /* <DEDUP_REMOVED lines=31> */
[----:B------:R-:W-:Y:S01]  /*9080*/  UIADD3 UR6, UR10, 0x180, URZ ;  /* 0x000001800a067890 */ /* 0x000fe2000fffe03f */
[----:B------:R-:W0:Y:S01]  /*9090*/  MUFU.TANH R204, R204 ;  /* 0x000000cc00cc7308 */ /* 0x000e220000002400 */
[----:B------:R-:W-:-:S07]  /*90a0*/  UMOV UR7, 0x40000040 ;  /* 0x4000004000077882 */ /* 0x000fce0000000000 */
[----:B------:R-:W1:Y:S08]  /*90b0*/  MUFU.TANH R191, R191 ;  /* 0x000000bf00bf7308 */ /* 0x000e700000002400 */
[----:B------:R-:W2:Y:S01]  /*90c0*/  MUFU.TANH R180, R180 ;  /* 0x000000b400b47308 */ /* 0x000ea20000002400 */
[----:B0-----:R-:W-:Y:S02]  /*90d0*/  FSEL R187, R204, -INF , P2 ;  /* 0xff800000ccbb7808 */ /* 0x001fe40001000000 */
[----:B------:R-:W-:-:S02]  /*90e0*/  ISETP.GT.AND P2, PT, R4, 0x8, PT ;  /* 0x000000080400780c */ /* 0x000fc40003f44270 */
[----:B------:R-:W-:Y:S02]  /*90f0*/  FMNMX.FTZ R169, R187, R20, !PT ;  /* 0x00000014bba97209 */ /* 0x000fe40007810000 */
[----:B------:R-:W-:Y:S01]  /*9100*/  FSEL R168, R186, -INF , P2 ;  /* 0xff800000baa87808 */ /* 0x000fe20001000000 */
[----:B------:R-:W0:Y:S01]  /*9110*/  MUFU.TANH R181, R181 ;  /* 0x000000b500b57308 */ /* 0x000e220000002400 */
[----:B------:R-:W-:Y:S01]  /*9120*/  ISETP.GT.AND P2, PT, R4, 0x10, PT ;  /* 0x000000100400780c */ /* 0x000fe20003f44270 */
[----:B------:R-:W-:-:S06]  /*9130*/  FMUL.FTZ R186, R164, UR61 ;  /* 0x0000003da4ba7c20 */ /* 0x000fcc0008410000 */
[----:B------:R-:W-:Y:S08]  /*9140*/  MUFU.TANH R186, R186 ;  /* 0x000000ba00ba7308 */ /* 0x000ff00000002400 */
[----:B------:R-:W-:Y:S01]  /*9150*/  MUFU.TANH R184, R184 ;  /* 0x000000b800b87308 */ /* 0x000fe20000002400 */
[----:B------:R-:W-:Y:S02]  /*9160*/  WARPGROUP.DEPBAR.LE gsb0, 0x0 ;  /* 0x00008000000079c5 */ /* 0x000fe40000010000 */
[----:B------:R-:W-:Y:S01]  /*9170*/  WARPGROUP.ARRIVE ;  /* 0x00000000000079c5 */ /* 0x000fe20000000000 */
[----:B------:R-:W-:Y:S01]  /*9180*/  FMUL.FTZ R201, R160, UR61 ;  /* 0x0000003da0c97c20 */ /* 0x000fe20008410000 */
[----:B------:R-:W-:Y:S01]  /*9190*/  FSEL R160, R185, -INF , P3 ;  /* 0xff800000b9a07808 */ /* 0x000fe20001800000 */
[----:B------:R-:W-:Y:S01]  /*91a0*/  FMUL.FTZ R185, R161, UR61 ;  /* 0x0000003da1b97c20 */ /* 0x000fe20008410000 */
[----:B------:R-:W-:Y:S01]  /*91b0*/  ISETP.GT.AND P3, PT, R4, 0x9, PT ;  /* 0x000000090400780c */ /* 0x000fe20003f64270 */
[----:B------:R-:W-:Y:S01]  /*91c0*/  FMUL.FTZ R200, R173, UR61 ;  /* 0x0000003dadc87c20 */ /* 0x000fe20008410000 */
[----:B------:R-:W-:Y:S01]  /*91d0*/  HGMMA.64x256x16.F32 R24, R196, gdesc[UR4].tnspB, R24, gsb0 ;  /* 0x43e00004c4187df0 */ /* 0x000fe20008000818 */
[----:B------:R-:W-:Y:S01]  /*91e0*/  FMNMX.FTZ R169, R160, R169, !PT ;  /* 0x000000a9a0a97209 */ /* 0x000fe20007810000 */
[----:B------:R-:W-:Y:S01]  /*91f0*/  MUFU.TANH R201, R201 ;  /* 0x000000c900c97308 */ /* 0x000fe20000002400 */
[----:B------:R-:W-:Y:S01]  /*9200*/  FSEL R161, R188, -INF , P3 ;  /* 0xff800000bca17808 */ /* 0x000fe20001800000 */
[----:B------:R-:W-:Y:S01]  /*9210*/  FMUL.FTZ R188, R165, UR61 ;  /* 0x0000003da5bc7c20 */ /* 0x000fe20008410000 */
[----:B------:R-:W-:Y:S01]  /*9220*/  FMNMX.FTZ R172, R168, R169, !PT ;  /* 0x000000a9a8ac7209 */ /* 0x000fe20007810000 */
[----:B------:R-:W-:Y:S01]  /*9230*/  UIADD3 UR6, UR10, 0x200, URZ ;  /* 0x000002000a067890 */ /* 0x000fe2000fffe03f */
[----:B------:R-:W-:Y:S01]  /*9240*/  ISETP.GT.AND P3, PT, R4, 0x11, PT ;  /* 0x000000110400780c */ /* 0x000fe20003f64270 */
[----:B------:R-:W-:Y:S01]  /*9250*/  UMOV UR7, 0x40000040 ;  /* 0x4000004000077882 */ /* 0x000fe20000000000 */
[----:B------:R-:W-:Y:S01]  /*9260*/  FSEL R169, R189, -INF , P2 ;  /* 0xff800000bda97808 */ /* 0x000fe20001000000 */
[----:B------:R-:W3:Y:S01]  /*9270*/  MUFU.TANH R200, R200 ;  /* 0x000000c800c87308 */ /* 0x000ee20000002400 */
[----:B------:R-:W-:Y:S01]  /*9280*/  FMNMX.FTZ R172, R161, R172, !PT ;  /* 0x000000aca1ac7209 */ /* 0x000fe20007810000 */
[----:B------:R-:W-:Y:S01]  /*9290*/  FMUL.FTZ R189, R152, UR61 ;  /* 0x0000003d98bd7c20 */ /* 0x000fe20008410000 */
[----:B------:R-:W-:-:S02]  /*92a0*/  ISETP.GT.AND P2, PT, R4, 0x18, PT ;  /* 0x000000180400780c */ /* 0x000fc40003f44270 */
[----:B------:R-:W-:Y:S02]  /*92b0*/  FSEL R164, R190, -INF , P3 ;  /* 0xff800000bea47808 */ /* 0x000fe40001800000 */
[----:B------:R-:W-:Y:S01]  /*92c0*/  FMNMX.FTZ R173, R169, R172, !PT ;  /* 0x000000aca9ad7209 */ /* 0x000fe20007810000 */
[----:B------:R-:W4:Y:S01]  /*92d0*/  MUFU.TANH R185, R185 ;  /* 0x000000b900b97308 */ /* 0x000f220000002400 */
[----:B------:R-:W-:Y:S02]  /*92e0*/  ISETP.GT.AND P3, PT, R4, 0x19, PT ;  /* 0x000000190400780c */ /* 0x000fe40003f64270 */
[----:B-1----:R-:W-:Y:S02]  /*92f0*/  FSEL R165, R191, -INF , P2 ;  /* 0xff800000bfa57808 */ /* 0x002fe40001000000 */
[----:B------:R-:W-:Y:S02]  /*9300*/  FMNMX.FTZ R190, R164, R173, !PT ;  /* 0x000000ada4be7209 */ /* 0x000fe40007810000 */
[----:B------:R-:W-:Y:S01]  /*9310*/  ISETP.GT.AND P2, PT, R4, 0x20, PT ;  /* 0x000000200400780c */ /* 0x000fe20003f44270 */
[----:B------:R-:W1:Y:S01]  /*9320*/  MUFU.TANH R188, R188 ;  /* 0x000000bc00bc7308 */ /* 0x000e620000002400 */
[----:B--2---:R-:W-:-:S02]  /*9330*/  FSEL R172, R180, -INF , P3 ;  /* 0xff800000b4ac7808 */ /* 0x004fc40001800000 */
[----:B------:R-:W-:Y:S02]  /*9340*/  FMNMX.FTZ R173, R165, R190, !PT ;  /* 0x000000bea5ad7209 */ /* 0x000fe40007810000 */
[----:B0-----:R-:W-:Y:S02]  /*9350*/  FSEL R152, R181, -INF , P2 ;  /* 0xff800000b5987808 */ /* 0x001fe40001000000 */
[----:B------:R-:W-:Y:S01]  /*9360*/  ISETP.GT.AND P3, PT, R4, 0x21, PT ;  /* 0x000000210400780c */ /* 0x000fe20003f64270 */
[----:B------:R-:W0:Y:S01]  /*9370*/  MUFU.TANH R189, R189 ;  /* 0x000000bd00bd7308 */ /* 0x000e220000002400 */
[----:B------:R-:W-:Y:S02]  /*9380*/  FMNMX.FTZ R181, R172, R173, !PT ;  /* 0x000000adacb57209 */ /* 0x000fe40007810000 */
[----:B------:R-:W-:Y:S02]  /*9390*/  ISETP.GT.AND P2, PT, R4, 0x28, PT ;  /* 0x000000280400780c */ /* 0x000fe40003f44270 */
[----:B------:R-:W-:Y:S01]  /*93a0*/  FSEL R173, R182, -INF , P3 ;  /* 0xff800000b6ad7808 */ /* 0x000fe20001800000 */
[----:B------:R-:W-:Y:S01]  /*93b0*/  FMUL.FTZ R182, R153, UR61 ;  /* 0x0000003d99b67c20 */ /* 0x000fe20008410000 */
[----:B------:R-:W-:-:S02]  /*93c0*/  FMNMX.FTZ R190, R152, R181, !PT ;  /* 0x000000b598be7209 */ /* 0x000fc40007810000 */
[----:B------:R-:W-:Y:S02]  /*93d0*/  ISETP.GT.AND P3, PT, R4, 0x29, PT ;  /* 0x000000290400780c */ /* 0x000fe40003f64270 */
[----:B------:R-:W-:Y:S02]  /*93e0*/  FSEL R180, R183, -INF , P2 ;  /* 0xff800000b7b47808 */ /* 0x000fe40001000000 */
[----:B------:R-:W-:Y:S01]  /*93f0*/  FMNMX.FTZ R181, R173, R190, !PT ;  /* 0x000000beadb57209 */ /* 0x000fe20007810000 */
[----:B------:R-:W-:Y:S01]  /*9400*/  FMUL.FTZ R190, R156, UR61 ;  /* 0x0000003d9cbe7c20 */ /* 0x000fe20008410000 */
[----:B---3--:R-:W-:Y:S01]  /*9410*/  FSEL R153, R200, -INF , P3 ;  /* 0xff800000c8997808 */ /* 0x008fe20001800000 */
[----:B------:R2:W3:Y:S01]  /*9420*/  MUFU.TANH R183, R182 ;  /* 0x000000b600b77308 */ /* 0x0004e20000002400 */
[----:B------:R-:W-:Y:S02]  /*9430*/  ISETP.GT.AND P2, PT, R4, 0x30, PT ;  /* 0x000000300400780c */ /* 0x000fe40003f44270 */
[----:B------:R-:W-:-:S02]  /*9440*/  FMNMX.FTZ R200, R180, R181, !PT ;  /* 0x000000b5b4c87209 */ /* 0x000fc40007810000 */
[C---:B------:R-:W-:Y:S02]  /*9450*/  ISETP.GT.AND P3, PT, R4.reuse, 0x31, PT ;  /* 0x000000310400780c */ /* 0x040fe40003f64270 */
[----:B------:R-:W-:Y:S01]  /*9460*/  FSEL R156, R201, -INF , P2 ;  /* 0xff800000c99c7808 */ /* 0x000fe20001000000 */
[----:B------:R-:W5:Y:S01]  /*9470*/  MUFU.TANH R190, R190 ;  /* 0x000000be00be7308 */ /* 0x000f620000002400 */
[----:B------:R-:W-:Y:S02]  /*9480*/  FMNMX.FTZ R191, R153, R200, !PT ;  /* 0x000000c899bf7209 */ /* 0x000fe40007810000 */
[----:B------:R-:W-:Y:S02]  /*9490*/  ISETP.GT.AND P2, PT, R4, 0x38, PT ;  /* 0x000000380400780c */ /* 0x000fe40003f44270 */
[----:B----4-:R-:W-:Y:S01]  /*94a0*/  FSEL R181, R185, -INF , P3 ;  /* 0xff800000b9b57808 */ /* 0x010fe20001800000 */
[----:B------:R-:W-:Y:S01]  /*94b0*/  FMUL.FTZ R185, R157, UR61 ;  /* 0x0000003d9db97c20 */ /* 0x000fe20008410000 */
[----:B--2---:R-:W-:-:S02]  /*94c0*/  FMNMX.FTZ R182, R156, R191, !PT ;  /* 0x000000bf9cb67209 */ /* 0x004fc40007810000 */
[----:B------:R-:W-:Y:S02]  /*94d0*/  ISETP.GT.AND P3, PT, R4, 0x39, PT ;  /* 0x000000390400780c */ /* 0x000fe40003f64270 */
[----:B------:R-:W-:Y:S02]  /*94e0*/  FSEL R157, R186, -INF , P2 ;  /* 0xff800000ba9d7808 */ /* 0x000fe40001000000 */
[----:B------:R-:W-:Y:S01]  /*94f0*/  FMNMX.FTZ R200, R181, R182, !PT ;  /* 0x000000b6b5c87209 */ /* 0x000fe20007810000 */
[----:B------:R5:W2:Y:S01]  /*9500*/  MUFU.TANH R186, R185 ;  /* 0x000000b900ba7308 */ /* 0x000aa20000002400 */
[----:B------:R-:W-:Y:S02]  /*9510*/  ISETP.GT.AND P2, PT, R4, 0x40, PT ;  /* 0x000000400400780c */ /* 0x000fe40003f44270 */
[----:B-1----:R-:W-:Y:S01]  /*9520*/  FSEL R182, R188, -INF , P3 ;  /* 0xff800000bcb67808 */ /* 0x002fe20001800000 */
[----:B------:R-:W-:Y:S01]  /*9530*/  FMUL.FTZ R188, R170, UR61 ;  /* 0x0000003daabc7c20 */ /* 0x000fe20008410000 */
[----:B------:R-:W-:-:S02]  /*9540*/  FMNMX.FTZ R191, R157, R200, !PT ;  /* 0x000000c89dbf7209 */ /* 0x000fc40007810000 */
[----:B------:R-:W-:Y:S02]  /*9550*/  ISETP.GT.AND P3, PT, R4, 0x41, PT ;  /* 0x000000410400780c */ /* 0x000fe40003f64270 */
[----:B0-----:R-:W-:Y:S01]  /*9560*/  FSEL R170, R189, -INF , P2 ;  /* 0xff800000bdaa7808 */ /* 0x001fe20001000000 */
[----:B------:R-:W-:Y:S01]  /*9570*/  FMUL.FTZ R189, R171, UR61 ;  /* 0x0000003dabbd7c20 */ /* 0x000fe20008410000 */
[----:B------:R-:W-:Y:S01]  /*9580*/  FMNMX.FTZ R191, R182, R191, !PT ;  /* 0x000000bfb6bf7209 */ /* 0x000fe20007810000 */
[----:B------:R-:W0:Y:S01]  /*9590*/  MUFU.TANH R188, R188 ;  /* 0x000000bc00bc7308 */ /* 0x000e220000002400 */
[----:B------:R-:W-:Y:S02]  /*95a0*/  ISETP.GT.AND P2, PT, R4, 0x48, PT ;  /* 0x000000480400780c */ /* 0x000fe40003f44270 */
[----:B---3--:R-:W-:Y:S02]  /*95b0*/  FSEL R183, R183, -INF , P3 ;  /* 0xff800000b7b77808 */ /* 0x008fe40001800000 */
[----:B------:R-:W-:-:S02]  /*95c0*/  FMNMX.FTZ R200, R170, R191, !PT ;  /* 0x000000bfaac87209 */ /* 0x000fc40007810000 */
[----:B------:R-:W-:Y:S01]  /*95d0*/  ISETP.GT.AND P3, PT, R4, 0x49, PT ;  /* 0x000000490400780c */ /* 0x000fe20003f64270 */
[----:B------:R-:W1:Y:S01]  /*95e0*/  MUFU.TANH R189, R189 ;  /* 0x000000bd00bd7308 */ /* 0x000e620000002400 */
[----:B-----5:R-:W-:Y:S01]  /*95f0*/  FSEL R185, R190, -INF , P2 ;  /* 0xff800000beb97808 */ /* 0x020fe20001000000 */
[----:B------:R-:W-:Y:S01]  /*9600*/  VIADD R190, R4, 0x8 ;  /* 0x0000000804be7836 */ /* 0x000fe20000000000 */
[----:B------:R-:W-:Y:S02]  /*9610*/  FMNMX.FTZ R200, R183, R200, !PT ;  /* 0x000000c8b7c87209 */ /* 0x000fe40007810000 */
[----:B--2---:R-:W-:Y:S02]  /*9620*/  FSEL R171, R186, -INF , P3 ;  /* 0xff800000baab7808 */ /* 0x004fe40001800000 */
[----:B------:R-:W-:Y:S02]  /*9630*/  FMNMX.FTZ R200, R185, R200, !PT ;  /* 0x000000c8b9c87209 */ /* 0x000fe40007810000 */
[----:B------:R-:W-:-:S02]  /*9640*/  ISETP.GT.AND P2, PT, R190, RZ, PT ;  /* 0x000000ffbe00720c */ /* 0x000fc40003f44270 */
[----:B------:R-:W-:Y:S02]  /*9650*/  FMNMX.FTZ R200, R171, R200, !PT ;  /* 0x000000c8abc87209 */ /* 0x000fe40007810000 */
[C---:B------:R-:W-:Y:S02]  /*9660*/  ISETP.GT.AND P3, PT, R190.reuse, 0x1, PT ;  /* 0x00000001be00780c */ /* 0x040fe40003f64270 */
[----:B------:R-:W-:Y:S01]  /*9670*/  ISETP.GT.AND P4, PT, R190, 0x8, PT ;  /* 0x00000008be00780c */ /* 0x000fe20003f84270 */
[----:B------:R-:W2:Y:S01]  /*9680*/  SHFL.BFLY PT, R191, R200, 0x2, 0x1f ;  /* 0x0c401f00c8bf7f89 */ /* 0x000ea200000e0000 */
[----:B------:R-:W-:Y:S02]  /*9690*/  FSEL R2, R2, -INF , P3 ;  /* 0xff80000002027808 */ /* 0x000fe40001800000 */
[C---:B------:R-:W-:Y:S02]  /*96a0*/  ISETP.GT.AND P5, PT, R190.reuse, 0x9, PT ;  /* 0x00000009be00780c */ /* 0x040fe40003fa4270 */
[----:B------:R-:W-:-:S02]  /*96b0*/  ISETP.GT.AND P3, PT, R190, 0x10, PT ;  /* 0x00000010be00780c */ /* 0x000fc40003f64270 */
[----:B------:R-:W-:Y:S02]  /*96c0*/  FSEL R184, R184, -INF , P5 ;  /* 0xff800000b8b87808 */ /* 0x000fe40002800000 */
[----:B------:R-:W-:Y:S02]  /*96d0*/  FSEL R176, R176, -INF , P3 ;  /* 0xff800000b0b07808 */ /* 0x000fe40001800000 */
[----:B------:R-:W-:-:S04]  /*96e0*/  ISETP.GT.AND P3, PT, R190, 0x18, PT ;  /* 0x00000018be00780c */ /* 0x000fc80003f64270 */
[----:B------:R-:W-:Y:S02]  /*96f0*/  FSEL R178, R178, -INF , P3 ;  /* 0xff800000b2b27808 */ /* 0x000fe40001800000 */
[----:B------:R-:W-:Y:S02]  /*9700*/  ISETP.GT.AND P3, PT, R190, 0x20, PT ;  /* 0x00000020be00780c */ /* 0x000fe40003f64270 */
[----:B--2---:R-:W-:Y:S01]  /*9710*/  FMNMX.FTZ R186, R200, R191, !PT ;  /* 0x000000bfc8ba7209 */ /* 0x004fe20007810000 */
[----:B------:R-:W-:Y:S01]  /*9720*/  FMUL.FTZ R191, R159, UR61 ;  /* 0x0000003d9fbf7c20 */ /* 0x000fe20008410000 */
[----:B------:R-:W-:Y:S02]  /*9730*/  FSEL R159, R3, -INF , P4 ;  /* 0xff800000039f7808 */ /* 0x000fe40002000000 */
[----:B------:R-:W-:Y:S01]  /*9740*/  ISETP.GT.AND P4, PT, R190, 0x11, PT ;  /* 0x00000011be00780c */ /* 0x000fe20003f84270 */
[----:B------:R-:W2:Y:S02]  /*9750*/  SHFL.BFLY PT, R201, R186, 0x1, 0x1f ;  /* 0x0c201f00bac97f89 */ /* 0x000ea400000e0000 */
[----:B------:R-:W3:Y:S01]  /*9760*/  MUFU.TANH R191, R191 ;  /* 0x000000bf00bf7308 */ /* 0x000ee20000002400 */
[----:B--2---:R-:W-:-:S02]  /*9770*/  FMNMX.FTZ R4, R186, R201, !PT ;  /* 0x000000c9ba047209 */ /* 0x004fc40007810000 */
[----:B------:R-:W-:Y:S02]  /*9780*/  FSEL R186, R0, -INF , P2 ;  /* 0xff80000000ba7808 */ /* 0x000fe40001000000 */
[C---:B------:R-:W-:Y:S01]  /*9790*/  FSETP.NEU.FTZ.AND P2, PT, R4.reuse, -INF , PT ;  /* 0xff8000000400780b */ /* 0x040fe20003f5d000 */
[----:B------:R-:W-:-:S05]  /*97a0*/  FMUL.FTZ R0, R4, UR5 ;  /* 0x0000000504007c20 */ /* 0x000fca0008410000 */
[----:B------:R-:W-:-:S05]  /*97b0*/  FSEL R0, R0, RZ, P2 ;  /* 0x000000ff00007208 */ /* 0x000fca0001000000 */
[--C-:B------:R-:W-:Y:S01]  /*97c0*/  FFMA.FTZ R208, R160, UR5, -R0.reuse ;  /* 0x00000005a0d07c23 */ /* 0x100fe20008010800 */
[----:B0-----:R-:W-:Y:S01]  /*97d0*/  FSEL R160, R188, -INF , P3 ;  /* 0xff800000bca07808 */ /* 0x001fe20001800000 */
        /* <DEDUP_REMOVED lines=14> */
[----:B------:R-:W-:Y:S01]  /*98c0*/  FFMA.FTZ R171, R171, UR5, -R0 ;  /* 0x00000005abab7c23 */ /* 0x000fe20008010800 */
[----:B------:R-:W-:Y:S02]  /*98d0*/  MUFU.EX2 R208, R208 ;  /* 0x000000d000d07308 */ /* 0x000fe40000000800 */
[----:B------:R-:W-:-:S02]  /*98e0*/  FSEL R166, R166, -INF , P3 ;  /* 0xff800000a6a67808 */ /* 0x000fc40001800000 */
[----:B------:R-:W-:-:S04]  /*98f0*/  ISETP.GT.AND P3, PT, R190, 0x40, PT ;  /* 0x00000040be00780c */ /* 0x000fc80003f64270 */
[----:B------:R-:W-:Y:S01]  /*9900*/  FSEL R154, R154, -INF , P3 ;  /* 0xff8000009a9a7808 */ /* 0x000fe20001800000 */
[----:B------:R-:W-:Y:S01]  /*9910*/  MUFU.EX2 R210, R210 ;  /* 0x000000d200d27308 */ /* 0x000fe20000000800 */
[----:B------:R-:W-:-:S04]  /*9920*/  ISETP.GT.AND P3, PT, R190, 0x48, PT ;  /* 0x00000048be00780c */ /* 0x000fc80003f64270 */
[----:B------:R-:W-:-:S03]  /*9930*/  FSEL R158, R158, -INF , P3 ;  /* 0xff8000009e9e7808 */ /* 0x000fc60001800000 */
        /* <DEDUP_REMOVED lines=14> */
[----:B------:R-:W-:Y:S01]  /*9a20*/  FFMA.FTZ R197, R187, UR5, -R0 ;  /* 0x00000005bbc57c23 */ /* 0x000fe20008010800 */
[----:B------:R-:W-:Y:S01]  /*9a30*/  FSEL R187, R177, -INF , P4 ;  /* 0xff800000b1bb7808 */ /* 0x000fe20002000000 */
[----:B------:R-:W-:Y:S01]  /*9a40*/  HGMMA.64x256x16.F32 R24, R192, gdesc[UR4].tnspB, R24, gsb0 ;  /* 0x43e00004c0187df0 */ /* 0x000fe20008000818 */
[----:B------:R-:W-:Y:S01]  /*9a50*/  FMNMX.FTZ R3, R159, R196, !PT ;  /* 0x000000c49f037209 */ /* 0x000fe20007810000 */
[----:B------:R-:W-:Y:S01]  /*9a60*/  MUFU.EX2 R177, R197 ;  /* 0x000000c500b17308 */ /* 0x000fe20000000800 */
[----:B------:R-:W-:-:S02]  /*9a70*/  ISETP.GT.AND P4, PT, R190, 0x19, PT ;  /* 0x00000019be00780c */ /* 0x000fc40003f84270 */
[----:B------:R-:W-:Y:S02]  /*9a80*/  FMNMX.FTZ R3, R184, R3, !PT ;  /* 0x00000003b8037209 */ /* 0x000fe40007810000 */
[----:B------:R-:W-:Y:S02]  /*9a90*/  FSEL R179, R179, -INF , P4 ;  /* 0xff800000b3b37808 */ /* 0x000fe40002000000 */
[----:B------:R-:W-:Y:S01]  /*9aa0*/  FMNMX.FTZ R196, R176, R3, !PT ;  /* 0x00000003b0c47209 */ /* 0x000fe20007810000 */
[----:B------:R-:W-:Y:S01]  /*9ab0*/  MUFU.EX2 R198, R198 ;  /* 0x000000c600c67308 */ /* 0x000fe20000000800 */
[----:B------:R-:W-:Y:S02]  /*9ac0*/  ISETP.GT.AND P4, PT, R190, 0x21, PT ;  /* 0x00000021be00780c */ /* 0x000fe40003f84270 */
[----:B------:R-:W-:Y:S02]  /*9ad0*/  FMNMX.FTZ R3, R187, R196, !PT ;  /* 0x000000c4bb037209 */ /* 0x000fe40007810000 */
[----:B-1----:R-:W-:-:S02]  /*9ae0*/  FSEL R168, R189, -INF , P4 ;  /* 0xff800000bda87808 */ /* 0x002fc40002000000 */
[----:B------:R-:W-:Y:S01]  /*9af0*/  FMNMX.FTZ R196, R178, R3, !PT ;  /* 0x00000003b2c47209 */ /* 0x000fe20007810000 */
[----:B------:R-:W-:Y:S01]  /*9b00*/  MUFU.EX2 R157, R157 ;  /* 0x0000009d009d7308 */ /* 0x000fe20000000800 */
[----:B------:R-:W-:Y:S02]  /*9b10*/  ISETP.GT.AND P4, PT, R190, 0x29, PT ;  /* 0x00000029be00780c */ /* 0x000fe40003f84270 */
[----:B------:R-:W-:Y:S01]  /*9b20*/  FMNMX.FTZ R3, R179, R196, !PT ;  /* 0x000000c4b3037209 */ /* 0x000fe20007810000 */
[--C-:B------:R-:W-:Y:S01]  /*9b30*/  FFMA.FTZ R196, R156, UR5, -R0.reuse ;  /* 0x000000059cc47c23 */ /* 0x100fe20008010800 */
[----:B------:R-:W-:Y:S01]  /*9b40*/  FSEL R175, R175, -INF , P4 ;  /* 0xff800000afaf7808 */ /* 0x000fe20002000000 */
[----:B------:R-:W-:Y:S01]  /*9b50*/  FFMA.FTZ R156, R185, UR5, -R0 ;  /* 0x00000005b99c7c23 */ /* 0x000fe20008010800 */
[----:B------:R-:W-:Y:S02]  /*9b60*/  FMNMX.FTZ R3, R160, R3, !PT ;  /* 0x00000003a0037209 */ /* 0x000fe40007810000 */
[----:B------:R-:W-:Y:S01]  /*9b70*/  ISETP.GT.AND P4, PT, R190, 0x31, PT ;  /* 0x00000031be00780c */ /* 0x000fe20003f84270 */
[----:B------:R-:W-:Y:S01]  /*9b80*/  MUFU.EX2 R196, R196 ;  /* 0x000000c400c47308 */ /* 0x000fe20000000800 */
[----:B------:R-:W-:-:S02]  /*9b90*/  FMNMX.FTZ R3, R168, R3, !PT ;  /* 0x00000003a8037209 */ /* 0x000fc40007810000 */
[----:B------:R-:W-:Y:S02]  /*9ba0*/  FSEL R163, R163, -INF , P4 ;  /* 0xff800000a3a37808 */ /* 0x000fe40002000000 */
[----:B------:R-:W-:Y:S02]  /*9bb0*/  FMNMX.FTZ R188, R174, R3, !PT ;  /* 0x00000003aebc7209 */ /* 0x000fe40007810000 */
[----:B------:R-:W-:Y:S01]  /*9bc0*/  ISETP.GT.AND P4, PT, R190, 0x39, PT ;  /* 0x00000039be00780c */ /* 0x000fe20003f84270 */
[----:B------:R-:W-:Y:S01]  /*9bd0*/  MUFU.EX2 R156, R156 ;  /* 0x0000009c009c7308 */ /* 0x000fe20000000800 */
[----:B------:R-:W-:Y:S02]  /*9be0*/  FMNMX.FTZ R3, R175, R188, !PT ;  /* 0x000000bcaf037209 */ /* 0x000fe40007810000 */
[----:B------:R-:W-:Y:S02]  /*9bf0*/  FSEL R164, R167, -INF , P4 ;  /* 0xff800000a7a47808 */ /* 0x000fe40002000000 */
[----:B------:R-:W-:-:S02]  /*9c00*/  FMNMX.FTZ R188, R162, R3, !PT ;  /* 0x00000003a2bc7209 */ /* 0x000fc40007810000 */
[----:B------:R-:W-:Y:S01]  /*9c10*/  ISETP.GT.AND P4, PT, R190, 0x41, PT ;  /* 0x00000041be00780c */ /* 0x000fe20003f84270 */
[----:B------:R0:W-:Y:S01]  /*9c20*/  MUFU.EX2 R167, R169 ;  /* 0x000000a900a77308 */ /* 0x0001e20000000800 */
[----:B------:R-:W-:Y:S02]  /*9c30*/  FMNMX.FTZ R3, R163, R188, !PT ;  /* 0x000000bca3037209 */ /* 0x000fe40007810000 */
[----:B------:R-:W-:Y:S02]  /*9c40*/  FSEL R155, R155, -INF , P4 ;  /* 0xff8000009b9b7808 */ /* 0x000fe40002000000 */
[----:B------:R-:W-:Y:S02]  /*9c50*/  FMNMX.FTZ R3, R166, R3, !PT ;  /* 0x00000003a6037209 */ /* 0x000fe40007810000 */
[----:B------:R-:W-:Y:S02]  /*9c60*/  ISETP.GT.AND P4, PT, R190, 0x49, PT ;  /* 0x00000049be00780c */ /* 0x000fe40003f84270 */
[----:B------:R-:W-:Y:S01]  /*9c70*/  FMNMX.FTZ R3, R164, R3, !PT ;  /* 0x00000003a4037209 */ /* 0x000fe20007810000 */
[--C-:B0-----:R-:W-:Y:S01]  /*9c80*/  FFMA.FTZ R169, R173, UR5, -R0.reuse ;  /* 0x00000005ada97c23 */ /* 0x101fe20008010800 */
[----:B---3--:R-:W-:Y:S01]  /*9c90*/  FSEL R172, R191, -INF , P4 ;  /* 0xff800000bfac7808 */ /* 0x008fe20002000000 */
[--C-:B------:R-:W-:Y:S01]  /*9ca0*/  FFMA.FTZ R173, R181, UR5, -R0.reuse ;  /* 0x00000005b5ad7c23 */ /* 0x100fe20008010800 */
[----:B------:R-:W-:Y:S01]  /*9cb0*/  FMNMX.FTZ R188, R154, R3, !PT ;  /* 0x000000039abc7209 */ /* 0x000fe20007810000 */
[----:B------:R-:W-:Y:S01]  /*9cc0*/  FFMA.FTZ R181, R183, UR5, -R0 ;  /* 0x00000005b7b57c23 */ /* 0x000fe20008010800 */
[----:B------:R-:W-:Y:S01]  /*9cd0*/  FSEL R183, R4, RZ, P2 ;  /* 0x000000ff04b77208 */ /* 0x000fe20001000000 */
[----:B------:R-:W-:Y:S01]  /*9ce0*/  MUFU.EX2 R169, R169 ;  /* 0x000000a900a97308 */ /* 0x000fe20000000800 */
[----:B------:R-:W-:-:S02]  /*9cf0*/  FMNMX.FTZ R3, R155, R188, !PT ;  /* 0x000000bc9b037209 */ /* 0x000fc40007810000 */
[----:B------:R-:W-:Y:S01]  /*9d00*/  R2UR UR6, R226 ;  /* 0x00000000e20672ca */ /* 0x000fe200000e0000 */
[----:B------:R-:W-:Y:S01]  /*9d10*/  FADD.FTZ R183, -R183, R20 ;  /* 0x00000014b7b77221 */ /* 0x000fe20000010100 */
[----:B------:R-:W-:-:S03]  /*9d20*/  FMNMX.FTZ R3, R158, R3, !PT ;  /* 0x000000039e037209 */ /* 0x000fc60007810000 */
[----:B------:R-:W-:Y:S01]  /*9d30*/  MUFU.EX2 R173, R173 ;  /* 0x000000ad00ad7308 */ /* 0x000fe20000000800 */
[----:B------:R-:W-:-:S05]  /*9d40*/  FMNMX.FTZ R3, R172, R3, !PT ;  /* 0x00000003ac037209 */ /* 0x000fca0007810000 */
[----:B------:R-:W0:Y:S02]  /*9d50*/  SHFL.BFLY PT, R152, R3, 0x2, 0x1f ;  /* 0x0c401f0003987f89 */ /* 0x000e2400000e0000 */
[----:B------:R-:W-:Y:S01]  /*9d60*/  MUFU.EX2 R181, R181 ;  /* 0x000000b500b57308 */ /* 0x000fe20000000800 */
[----:B------:R-:W-:Y:S01]  /*9d70*/  UISETP.GT.AND UP0, UPT, UR11, UR6, UPT ;  /* 0x000000060b00728c */ /* 0x000fe2000bf04270 */
[----:B------:R-:W-:-:S13]  /*9d80*/  R2UR UR6, R16 ;  /* 0x00000000100672ca */ /* 0x000fda00000e0000 */
[----:B------:R-:W-:Y:S02]  /*9d90*/  MOV R230, UR6 ;  /* 0x0000000600e67c02 */ /* 0x000fe40008000f00 */
[----:B0-----:R-:W-:Y:S01]  /*9da0*/  FMNMX.FTZ R180, R3, R152, !PT ;  /* 0x0000009803b47209 */ /* 0x001fe20007810000 */
[----:B------:R-:W-:Y:S01]  /*9db0*/  FFMA.FTZ R152, R170, UR5, -R0 ;  /* 0x00000005aa987c23 */ /* 0x000fe20008010800 */
[----:B------:R-:W-:-:S03]  /*9dc0*/  FMUL.FTZ R0, R183, UR5 ;  /* 0x00000005b7007c20 */ /* 0x000fc60008410000 */
[----:B------:R-:W0:Y:S02]  /*9dd0*/  SHFL.BFLY PT, R3, R180, 0x1, 0x1f ;  /* 0x0c201f00b4037f89 */ /* 0x000e2400000e0000 */
[----:B------:R-:W-:Y:S08]  /*9de0*/  MUFU.EX2 R152, R152 ;  /* 0x0000009800987308 */ /* 0x000ff00000000800 */
[----:B------:R-:W1:Y:S01]  /*9df0*/  MUFU.EX2 R0, R0 ;  /* 0x0000000000007308 */ /* 0x000e620000000800 */
[----:B0-----:R-:W-:-:S04]  /*9e00*/  FMNMX.FTZ R3, R180, R3, !PT ;  /* 0x00000003b4037209 */ /* 0x001fc80007810000 */
[C---:B------:R-:W-:Y:S01]  /*9e10*/  FSETP.NEU.FTZ.AND P2, PT, R3.reuse, -INF , PT ;  /* 0xff8000000300780b */ /* 0x040fe20003f5d000 */
[----:B------:R-:W-:-:S05]  /*9e20*/  FMUL.FTZ R20, R3, UR5 ;  /* 0x0000000503147c20 */ /* 0x000fca0008410000 */
[----:B------:R-:W-:-:S05]  /*9e30*/  FSEL R183, R20, RZ, P2 ;  /* 0x000000ff14b77208 */ /* 0x000fca0001000000 */
[--C-:B------:R-:W-:Y:S01]  /*9e40*/  FFMA.FTZ R20, R2, UR5, -R183.reuse ;  /* 0x0000000502147c23 */ /* 0x100fe200080108b7 */
[----:B------:R-:W-:Y:S01]  /*9e50*/  FSEL R2, R3, RZ, P2 ;  /* 0x000000ff03027208 */ /* 0x000fe20001000000 */
[--C-:B------:R-:W-:Y:S01]  /*9e60*/  FFMA.FTZ R209, R186, UR5, -R183.reuse ;  /* 0x00000005bad17c23 */ /* 0x100fe200080108b7 */
[--C-:B------:R-:W-:Y:S01]  /*9e70*/  FFMA.FTZ R211, R159, UR5, -R183.reuse ;  /* 0x000000059fd37c23 */ /* 0x100fe200080108b7 */
[----:B------:R-:W-:Y:S01]  /*9e80*/  FFMA.FTZ R170, R184, UR5, -R183 ;  /* 0x00000005b8aa7c23 */ /* 0x000fe200080108b7 */
[----:B------:R-:W-:Y:S02]  /*9e90*/  IMAD.U32 R159, RZ, RZ, UR14 ;  /* 0x0000000eff9f7e24 */ /* 0x000fe4000f8e00ff */
[----:B------:R-:W-:Y:S01]  /*9ea0*/  FADD.FTZ R2, -R2, R21 ;  /* 0x0000001502027221 */ /* 0x000fe20000010100 */
[----:B-1----:R-:W-:Y:S01]  /*9eb0*/  FFMA.FTZ R21, R0, R14, R177 ;  /* 0x0000000e00157223 */ /* 0x002fe200000100b1 */
[----:B------:R-:W-:Y:S01]  /*9ec0*/  MUFU.EX2 R209, R209 ;  /* 0x000000d100d17308 */ /* 0x000fe20000000800 */
[----:B------:R-:W-:Y:S01]  /*9ed0*/  FFMA.FTZ R205, R176, UR5, -R183 ;  /* 0x00000005b0cd7c23 */ /* 0x000fe200080108b7 */
[----:B------:R-:W-:Y:S01]  /*9ee0*/  FMUL.FTZ R2, R2, UR5 ;  /* 0x0000000502027c20 */ /* 0x000fe20008410000 */
[----:B------:R-:W-:Y:S01]  /*9ef0*/  FADD.FTZ R21, R208, R21 ;  /* 0x00000015d0157221 */ /* 0x000fe20000010000 */
[--C-:B------:R-:W-:Y:S01]  /*9f00*/  FFMA.FTZ R176, R187, UR5, -R183.reuse ;  /* 0x00000005bbb07c23 */ /* 0x100fe200080108b7 */
[--C-:B------:R-:W-:Y:S01]  /*9f10*/  FFMA.FTZ R207, R178, UR5, -R183.reuse ;  /* 0x00000005b2cf7c23 */ /* 0x100fe200080108b7 */
[----:B------:R-:W-:Y:S01]  /*9f20*/  FFMA.FTZ R178, R179, UR5, -R183 ;  /* 0x00000005b3b27c23 */ /* 0x000fe200080108b7 */
[----:B------:R-:W-:Y:S01]  /*9f30*/  FADD.FTZ R14, R210, R21 ;  /* 0x00000015d20e7221 */ /* 0x000fe20000010000 */
[----:B------:R-:W0:Y:S01]  /*9f40*/  MUFU.EX2 R2, R2 ;  /* 0x0000000200027308 */ /* 0x000e220000000800 */
[--C-:B------:R-:W-:Y:S01]  /*9f50*/  FFMA.FTZ R201, R160, UR5, -R183.reuse ;  /* 0x00000005a0c97c23 */ /* 0x100fe200080108b7 */
[--C-:B------:R-:W-:Y:S01]  /*9f60*/  FFMA.FTZ R203, R174, UR5, -R183.reuse ;  /* 0x00000005aecb7c23 */ /* 0x100fe200080108b7 */
[----:B------:R-:W-:Y:S01]  /*9f70*/  FADD.FTZ R21, R161, R14 ;  /* 0x0000000ea1157221 */ /* 0x000fe20000010000 */
[----:B------:R-:W-:Y:S01]  /*9f80*/  @!P1 IADD3 R14, R159, 0x38840, RZ ;  /* 0x000388409f0e9810 */ /* 0x000fe20007ffe0ff */
[--C-:B------:R-:W-:Y:S01]  /*9f90*/  FFMA.FTZ R160, R168, UR5, -R183.reuse ;  /* 0x00000005a8a07c23 */ /* 0x100fe200080108b7 */
[----:B------:R-:W-:Y:S01]  /*9fa0*/  FFMA.FTZ R168, R175, UR5, -R183 ;  /* 0x00000005afa87c23 */ /* 0x000fe200080108b7 */
[----:B------:R-:W-:Y:S01]  /*9fb0*/  FADD.FTZ R174, R204, R21 ;  /* 0x00000015ccae7221 */ /* 0x000fe20000010000 */
[----:B------:R-:W1:Y:S01]  /*9fc0*/  MUFU.EX2 R20, R20 ;  /* 0x0000001400147308 */ /* 0x000e620000000800 */
[----:B------:R-:W-:Y:S01]  /*9fd0*/  @!P1 PRMT R14, RZ, 0x654, R14 ;  /* 0x00000654ff0e9816 */ /* 0x000fe2000000000e */
[--C-:B------:R-:W-:Y:S01]  /*9fe0*/  FFMA.FTZ R197, R162, UR5, -R183.reuse ;  /* 0x00000005a2c57c23 */ /* 0x100fe200080108b7 */
[----:B------:R-:W-:Y:S01]  /*9ff0*/  FADD.FTZ R21, R167, R174 ;  /* 0x000000aea7157221 */ /* 0x000fe20000010000 */
[--C-:B------:R-:W-:Y:S01]  /*a000*/  FFMA.FTZ R162, R163, UR5, -R183.reuse ;  /* 0x00000005a3a27c23 */ /* 0x100fe200080108b7 */
[--C-:B------:R-:W-:Y:S01]  /*a010*/  FFMA.FTZ R199, R166, UR5, -R183.reuse ;  /* 0x00000005a6c77c23 */ /* 0x100fe200080108b7 */
[----:B------:R-:W-:Y:S01]  /*a020*/  FFMA.FTZ R164, R164, UR5, -R183 ;  /* 0x00000005a4a47c23 */ /* 0x000fe200080108b7 */
[----:B------:R-:W-:Y:S01]  /*a030*/  FADD.FTZ R174, R206, R21 ;  /* 0x00000015ceae7221 */ /* 0x000fe20000010000 */
[----:B------:R-:W2:Y:S01]  /*a040*/  MUFU.EX2 R211, R211 ;  /* 0x000000d300d37308 */ /* 0x000ea20000000800 */
[----:B0-----:R-:W-:Y:S01]  /*a050*/  FFMA.FTZ R5, R2, R5, R209 ;  /* 0x0000000502057223 */ /* 0x001fe200000100d1 */
[--C-:B------:R-:W-:Y:S01]  /*a060*/  FFMA.FTZ R155, R155, UR5, -R183.reuse ;  /* 0x000000059b9b7c23 */ /* 0x100fe200080108b7 */
[----:B------:R-:W-:Y:S01]  /*a070*/  FADD.FTZ R21, R165, R174 ;  /* 0x000000aea5157221 */ /* 0x000fe20000010000 */
[--C-:B------:R-:W-:Y:S01]  /*a080*/  FFMA.FTZ R158, R158, UR5, -R183.reuse ;  /* 0x000000059e9e7c23 */ /* 0x100fe200080108b7 */
[----:B------:R-:W-:Y:S01]  /*a090*/  FFMA.FTZ R172, R172, UR5, -R183 ;  /* 0x00000005acac7c23 */ /* 0x000fe200080108b7 */
[----:B------:R-:W-:-:S02]  /*a0a0*/  IMAD.U32 R159, RZ, RZ, UR4 ;  /* 0x00000004ff9f7e24 */ /* 0x000fc4000f8e00ff */
[----:B------:R-:W-:Y:S01]  /*a0b0*/  FADD.FTZ R174, R200, R21 ;  /* 0x00000015c8ae7221 */ /* 0x000fe20000010000 */
[----:B------:R-:W0:Y:S01]  /*a0c0*/  MUFU.EX2 R170, R170 ;  /* 0x000000aa00aa7308 */ /* 0x000e220000000800 */
[----:B------:R-:W-:Y:S01]  /*a0d0*/  PLOP3.LUT P2, PT, PT, PT, UP0, 0x80, 0x0 ;  /* 0x000000000000781c */ /* 0x000fe20003f4f008 */
[----:B------:R-:W-:Y:S02]  /*a0e0*/  @!P1 VIADD R159, R159, 0x38860 ;  /* 0x000388609f9f9836 */ /* 0x000fe40000000000 */
[----:B------:R-:W-:Y:S01]  /*a0f0*/  FADD.FTZ R21, R169, R174 ;  /* 0x000000aea9157221 */ /* 0x000fe20000010000 */
[----:B------:R-:W-:Y:S01]  /*a100*/  UIADD3 UR4, UR11, -0x1, URZ ;  /* 0xffffffff0b047890 */ /* 0x000fe2000fffe03f */
[----:B-1----:R-:W-:Y:S02]  /*a110*/  F2FP.F16.F32.PACK_AB R209, R20, R209 ;  /* 0x000000d114d1723e */ /* 0x002fe400000000ff */
[----:B------:R-:W-:Y:S01]  /*a120*/  FADD.FTZ R166, R202, R21 ;  /* 0x00000015caa67221 */ /* 0x000fe20000010000 */
[----:B------:R-:W1:Y:S01]  /*a130*/  MUFU.EX2 R205, R205 ;  /* 0x000000cd00cd7308 */ /* 0x000e620000000800 */
[----:B------:R-:W-:Y:S01]  /*a140*/  @!P1 PRMT R159, RZ, 0x654, R159 ;  /* 0x00000654ff9f9816 */ /* 0x000fe2000000009f */
[----:B------:R-:W-:-:S02]  /*a150*/  IMAD.U32 R229, RZ, RZ, UR4 ;  /* 0x00000004ffe57e24 */ /* 0x000fc4000f8e00ff */
[----:B------:R-:W-:Y:S01]  /*a160*/  FADD.FTZ R21, R153, R166 ;  /* 0x000000a699157221 */ /* 0x000fe20000010000 */
[----:B------:R-:W-:Y:S02]  /*a170*/  F2FP.F16.F32.PACK_AB R208, R208, R177 ;  /* 0x000000b1d0d0723e */ /* 0x000fe400000000ff */
[----:B------:R-:W-:Y:S01]  /*a180*/  F2FP.F16.F32.PACK_AB R210, R161, R210 ;  /* 0x000000d2a1d2723e */ /* 0x000fe200000000ff */
[----:B------:R-:W-:Y:S01]  /*a190*/  FADD.FTZ R166, R196, R21 ;  /* 0x00000015c4a67221 */ /* 0x000fe20000010000 */
[----:B------:R-:W3:Y:S01]  /*a1a0*/  MUFU.EX2 R176, R176 ;  /* 0x000000b000b07308 */ /* 0x000ee20000000800 */
[----:B------:R-:W-:Y:S02]  /*a1b0*/  F2FP.F16.F32.PACK_AB R204, R167, R204 ;  /* 0x000000cca7cc723e */ /* 0x000fe400000000ff */
[----:B------:R-:W-:Y:S01]  /*a1c0*/  FADD.FTZ R21, R173, R166 ;  /* 0x000000a6ad157221 */ /* 0x000fe20000010000 */
[----:B------:R-:W-:Y:S02]  /*a1d0*/  F2FP.F16.F32.PACK_AB R206, R165, R206 ;  /* 0x000000cea5ce723e */ /* 0x000fe400000000ff */
[----:B------:R-:W-:Y:S01]  /*a1e0*/  F2FP.F16.F32.PACK_AB R200, R169, R200 ;  /* 0x000000c8a9c8723e */ /* 0x000fe200000000ff */
[----:B------:R-:W-:Y:S01]  /*a1f0*/  FADD.FTZ R166, R198, R21 ;  /* 0x00000015c6a67221 */ /* 0x000fe20000010000 */
[----:B------:R-:W4:Y:S01]  /*a200*/  MUFU.EX2 R207, R207 ;  /* 0x000000cf00cf7308 */ /* 0x000f220000000800 */
[----:B------:R-:W-:-:S02]  /*a210*/  F2FP.F16.F32.PACK_AB R202, R153, R202 ;  /* 0x000000ca99ca723e */ /* 0x000fc400000000ff */
[----:B------:R-:W-:Y:S01]  /*a220*/  FADD.FTZ R21, R157, R166 ;  /* 0x000000a69d157221 */ /* 0x000fe20000010000 */
[----:B------:R-:W-:Y:S02]  /*a230*/  F2FP.F16.F32.PACK_AB R196, R173, R196 ;  /* 0x000000c4adc4723e */ /* 0x000fe400000000ff */
[----:B------:R-:W-:Y:S02]  /*a240*/  F2FP.F16.F32.PACK_AB R198, R157, R198 ;  /* 0x000000c69dc6723e */ /* 0x000fe400000000ff */
[----:B------:R-:W5:Y:S08]  /*a250*/  MUFU.EX2 R178, R178 ;  /* 0x000000b200b27308 */ /* 0x000f700000000800 */
[----:B------:R-:W5:Y:S08]  /*a260*/  MUFU.EX2 R201, R201 ;  /* 0x000000c900c97308 */ /* 0x000f700000000800 */
[----:B------:R-:W5:Y:S08]  /*a270*/  MUFU.EX2 R160, R160 ;  /* 0x000000a000a07308 */ /* 0x000f700000000800 */
[----:B------:R-:W5:Y:S08]  /*a280*/  MUFU.EX2 R203, R203 ;  /* 0x000000cb00cb7308 */ /* 0x000f700000000800 */
[----:B------:R-:W5:Y:S08]  /*a290*/  MUFU.EX2 R168, R168 ;  /* 0x000000a800a87308 */ /* 0x000f700000000800 */
[----:B------:R-:W5:Y:S08]  /*a2a0*/  MUFU.EX2 R197, R197 ;  /* 0x000000c500c57308 */ /* 0x000f700000000800 */
[----:B------:R-:W5:Y:S01]  /*a2b0*/  MUFU.EX2 R162, R162 ;  /* 0x000000a200a27308 */ /* 0x000f620000000800 */
[----:B------:R-:W-:-:S02]  /*a2c0*/  WARPGROUP.DEPBAR.LE gsb0, 0x0 ;  /* 0x00008000000079c5 */ /* 0x000fc40000010000 */
[----:B------:R2:W-:Y:S05]  /*a2d0*/  @!P1 SYNCS.ARRIVE.TRANS64.RED.A1T0 RZ, [R14+URZ], RZ ;  /* 0x000000ff0eff99a7 */ /* 0x0005ea000810043f */
[----:B------:R-:W5:Y:S01]  /*a2e0*/  MUFU.EX2 R199, R199 ;  /* 0x000000c700c77308 */ /* 0x000f620000000800 */
[----:B------:R-:W-:Y:S01]  /*a2f0*/  FFMA.FTZ R193, R154, UR5, -R183 ;  /* 0x000000059ac17c23 */ /* 0x000fe200080108b7 */
[----:B------:R-:W-:Y:S02]  /*a300*/  F2FP.F16.F32.PACK_AB R192, R181, R152 ;  /* 0x00000098b5c0723e */ /* 0x000fe400000000ff */
[----:B------:R-:W-:Y:S01]  /*a310*/  F2FP.F16.F32.PACK_AB R194, R171, R156 ;  /* 0x0000009cabc2723e */ /* 0x000fe200000000ff */
[----:B--2---:R-:W-:-:S03]  /*a320*/  FADD.FTZ R14, R20, R5 ;  /* 0x00000005140e7221 */ /* 0x004fc60000010000 */
[----:B------:R2:W5:Y:S01]  /*a330*/  MUFU.EX2 R154, R164 ;  /* 0x000000a4009a7308 */ /* 0x0005620000000800 */
[----:B------:R1:W-:Y:S01]  /*a340*/  @!P1 SYNCS.ARRIVE.TRANS64.RED.A1T0 RZ, [R159+URZ], RZ ;  /* 0x000000ff9fff99a7 */ /* 0x0003e2000810043f */
[----:B------:R-:W-:Y:S02]  /*a350*/  IMAD.MOV.U32 R20, RZ, RZ, R4 ;  /* 0x000000ffff147224 */ /* 0x000fe400078e0004 */
[----:B------:R-:W-:Y:S01]  /*a360*/  FADD.FTZ R5, R211, R14 ;  /* 0x0000000ed3057221 */ /* 0x000fe20000010000 */
[----:B0-----:R-:W-:-:S03]  /*a370*/  F2FP.F16.F32.PACK_AB R211, R170, R211 ;  /* 0x000000d3aad3723e */ /* 0x001fc600000000ff */
[----:B------:R-:W-:Y:S01]  /*a380*/  FADD.FTZ R14, R170, R5 ;  /* 0x00000005aa0e7221 */ /* 0x000fe20000010000 */
[----:B------:R-:W0:Y:S01]  /*a390*/  MUFU.EX2 R193, R193 ;  /* 0x000000c100c17308 */ /* 0x000e220000000800 */
[----:B--2---:R-:W-:Y:S02]  /*a3a0*/  FADD.FTZ R164, R152, R21 ;  /* 0x0000001598a47221 */ /* 0x004fe40000010000 */
[----:B-1----:R-:W-:Y:S01]  /*a3b0*/  FADD.FTZ R5, R205, R14 ;  /* 0x0000000ecd057221 */ /* 0x002fe20000010000 */
[C---:B---3--:R-:W-:Y:S01]  /*a3c0*/  F2FP.F16.F32.PACK_AB R205, R176.reuse, R205 ;  /* 0x000000cdb0cd723e */ /* 0x048fe200000000ff */
[----:B------:R-:W-:Y:S02]  /*a3d0*/  FADD.FTZ R21, R181, R164 ;  /* 0x000000a4b5157221 */ /* 0x000fe40000010000 */
[----:B------:R-:W-:Y:S01]  /*a3e0*/  FADD.FTZ R14, R176, R5 ;  /* 0x00000005b00e7221 */ /* 0x000fe20000010000 */
[----:B------:R-:W1:Y:S01]  /*a3f0*/  MUFU.EX2 R155, R155 ;  /* 0x0000009b009b7308 */ /* 0x000e620000000800 */
[----:B------:R-:W-:Y:S01]  /*a400*/  FADD.FTZ R164, R156, R21 ;  /* 0x000000159ca47221 */ /* 0x000fe20000010000 */
[----:B------:R-:W-:-:S02]  /*a410*/  IMAD.MOV.U32 R21, RZ, RZ, R3 ;  /* 0x000000ffff157224 */ /* 0x000fc400078e0003 */
[----:B----4-:R-:W-:Y:S01]  /*a420*/  FADD.FTZ R5, R207, R14 ;  /* 0x0000000ecf057221 */ /* 0x010fe20000010000 */
[----:B-----5:R-:W-:-:S03]  /*a430*/  F2FP.F16.F32.PACK_AB R207, R178, R207 ;  /* 0x000000cfb2cf723e */ /* 0x020fc600000000ff */
[----:B------:R-:W-:Y:S01]  /*a440*/  FADD.FTZ R14, R178, R5 ;  /* 0x00000005b20e7221 */ /* 0x000fe20000010000 */
[----:B------:R-:W2:Y:S03]  /*a450*/  MUFU.EX2 R195, R158 ;  /* 0x0000009e00c37308 */ /* 0x000ea60000000800 */
[----:B------:R-:W-:Y:S01]  /*a460*/  FADD.FTZ R5, R201, R14 ;  /* 0x0000000ec9057221 */ /* 0x000fe20000010000 */
[----:B------:R-:W-:-:S03]  /*a470*/  F2FP.F16.F32.PACK_AB R201, R160, R201 ;  /* 0x000000c9a0c9723e */ /* 0x000fc600000000ff */
[----:B------:R-:W-:Y:S01]  /*a480*/  FADD.FTZ R14, R160, R5 ;  /* 0x00000005a00e7221 */ /* 0x000fe20000010000 */
[----:B------:R-:W3:Y:S03]  /*a490*/  MUFU.EX2 R172, R172 ;  /* 0x000000ac00ac7308 */ /* 0x000ee60000000800 */
[----:B------:R-:W-:Y:S01]  /*a4a0*/  FADD.FTZ R5, R203, R14 ;  /* 0x0000000ecb057221 */ /* 0x000fe20000010000 */
[----:B------:R-:W-:-:S03]  /*a4b0*/  F2FP.F16.F32.PACK_AB R203, R168, R203 ;  /* 0x000000cba8cb723e */ /* 0x000fc600000000ff */
[----:B------:R-:W-:-:S04]  /*a4c0*/  FADD.FTZ R14, R168, R5 ;  /* 0x00000005a80e7221 */ /* 0x000fc80000010000 */
[----:B------:R-:W-:Y:S01]  /*a4d0*/  FADD.FTZ R5, R197, R14 ;  /* 0x0000000ec5057221 */ /* 0x000fe20000010000 */
[----:B------:R-:W-:-:S03]  /*a4e0*/  F2FP.F16.F32.PACK_AB R197, R162, R197 ;  /* 0x000000c5a2c5723e */ /* 0x000fc600000000ff */
[----:B------:R-:W-:-:S04]  /*a4f0*/  FADD.FTZ R14, R162, R5 ;  /* 0x00000005a20e7221 */ /* 0x000fc80000010000 */
[----:B------:R-:W-:Y:S01]  /*a500*/  FADD.FTZ R5, R199, R14 ;  /* 0x0000000ec7057221 */ /* 0x000fe20000010000 */
[----:B------:R-:W-:Y:S01]  /*a510*/  FADD.FTZ R14, R171, R164 ;  /* 0x000000a4ab0e7221 */ /* 0x000fe20000010000 */
[C---:B------:R-:W-:Y:S02]  /*a520*/  F2FP.F16.F32.PACK_AB R199, R154.reuse, R199 ;  /* 0x000000c79ac7723e */ /* 0x040fe400000000ff */
[----:B------:R-:W-:-:S04]  /*a530*/  FADD.FTZ R152, R154, R5 ;  /* 0x000000059a987221 */ /* 0x000fc80000010000 */
[----:B0-----:R-:W-:Y:S01]  /*a540*/  FADD.FTZ R152, R193, R152 ;  /* 0x00000098c1987221 */ /* 0x001fe20000010000 */
[----:B-1----:R-:W-:-:S03]  /*a550*/  F2FP.F16.F32.PACK_AB R193, R155, R193 ;  /* 0x000000c19bc1723e */ /* 0x002fc600000000ff */
[----:B------:R-:W-:-:S04]  /*a560*/  FADD.FTZ R152, R155, R152 ;  /* 0x000000989b987221 */ /* 0x000fc80000010000 */
[----:B--2---:R-:W-:Y:S01]  /*a570*/  FADD.FTZ R152, R195, R152 ;  /* 0x00000098c3987221 */ /* 0x004fe20000010000 */
[----:B---3--:R-:W-:-:S03]  /*a580*/  F2FP.F16.F32.PACK_AB R195, R172, R195 ;  /* 0x000000c3acc3723e */ /* 0x008fc600000000ff */
[----:B------:R-:W-:Y:S01]  /*a590*/  FADD.FTZ R5, R172, R152 ;  /* 0x00000098ac057221 */ /* 0x000fe20000010000 */
[----:B------:R-:W-:Y:S06]  /*a5a0*/  @P2 BRA `(.L_x_2109) ;  /* 0xffffffbc00b02947 */ /* 0x000fec000383ffff */
[----:B------:R-:W-:-:S07]  /*a5b0*/  IMAD.U32 R227, RZ, RZ, UR4 ;  /* 0x00000004ffe37e24 */ /* 0x000fce000f8e00ff */
.L_x_2100:
[----:B------:R-:W-:-:S13]  /*a5c0*/  R2UR UR4, R227 ;  /* 0x00000000e30472ca */ /* 0x000fda00000e0000 */
[----:B------:R-:W-:-:S13]  /*a5d0*/  ISETP.LE.AND P2, PT, RZ, UR4, PT ;  /* 0x00000004ff007c0c */ /* 0x000fda000bf43270 */
[----:B------:R-:W-:Y:S05]  /*a5e0*/  @!P2 BRA `(.L_x_2110) ;  /* 0x0000003c00cca947 */ /* 0x000fea0003800000 */
[----:B------:R-:W-:Y:S01]  /*a5f0*/  R2UR UR4, R16 ;  /* 0x00000000100472ca */ /* 0x000fe200000e0000 */
[----:B------:R-:W-:Y:S01]  /*a600*/  IMAD.MOV.U32 R20, RZ, RZ, R3 ;  /* 0x000000ffff147224 */ /* 0x000fe200078e0003 */
[----:B------:R-:W-:Y:S01]  /*a610*/  MOV R19, R4 ;  /* 0x0000000400137202 */ /* 0x000fe20000000f00 */
[----:B------:R-:W-:Y:S01]  /*a620*/  IMAD.U32 R22, RZ, RZ, UR60 ;  /* 0x0000003cff167e24 */ /* 0x000fe2000f8e00ff */
[----:B------:R-:W-:-:S09]  /*a630*/  ULDC UR61, c[0x0][0x9d8] ;  /* 0x00027600003d7ab9 */ /* 0x000fd20000000800 */
[----:B------:R-:W-:-:S07]  /*a640*/  IMAD.U32 R21, RZ, RZ, UR4 ;  /* 0x00000004ff157e24 */ /* 0x000fce000f8e00ff */
.L_x_2119:
        /* <DEDUP_REMOVED lines=10> */
.L_x_2111:
[----:B------:R-:W-:Y:S02]  /*a6f0*/  R2UR UR4, R17 ;  /* 0x00000000110472ca */ /* 0x000fe400000e0000 */
[----:B------:R-:W-:-:S11]  /*a700*/  R2UR UR5, R16 ;  /* 0x00000000100572ca */ /* 0x000fd600000e0000 */
[----:B------:R-:W-:Y:S02]  /*a710*/  ULEA UR4, UR60, UR4, 0x3 ;  /* 0x000000043c047291 */ /* 0x000fe4000f8e183f */
[----:B------:R-:W-:-:S05]  /*a720*/  IMAD.U32 R3, RZ, RZ, UR5 ;  /* 0x00000005ff037e24 */ /* 0x000fca000f8e00ff */
[----:B------:R-:W-:-:S04]  /*a730*/  SHF.L.U32 R3, R3, 0x1f, RZ ;  /* 0x0000001f03037819 */ /* 0x000fc800000006ff */
[----:B------:R0:W1:Y:S01]  /*a740*/  SYNCS.PHASECHK.TRANS64.TRYWAIT P2, [UR4+0x38830], R3 ;  /* 0x03883003ff0075a7 */ /* 0x0000620008040144 */
[----:B------:R-:W-:Y:S05]  /*a750*/  @!P0 BRA `(.L_x_2112) ;  /* 0x0000000000048947 */ /* 0x000fea0003800000 */
[----:B------:R-:W-:Y:S01]  /*a760*/  BPT.TRAP 0x1 ;  /* 0x000000040000795c */ /* 0x000fe20000300000 */
.L_x_2112:
[----:B-1----:R-:W-:Y:S05]  /*a770*/  @P2 BRA `(.L_x_2113) ;  /* 0x0000000000082947 */ /* 0x002fea0003800000 */
[----:B------:R-:W1:Y:S02]  /*a780*/  SYNCS.PHASECHK.TRANS64.TRYWAIT P2, [UR4+0x38830], R3 ;  /* 0x03883003ff0075a7 */ /* 0x000e640008040144 */
[----:B-1----:R-:W-:Y:S05]  /*a790*/  @!P2 BRA `(.L_x_2114) ;  /* 0x000000d80078a947 */ /* 0x002fea0003800000 */
.L_x_2113:
        /* <DEDUP_REMOVED lines=617> */
[----:B------:R-:W-:-:S03]  /*ce30*/  UIADD3 UR6, UR4, 0x906, URZ ;  /* 0x0000090604067890 */ /* 0x000fc6000fffe03f */
        /* <DEDUP_REMOVED lines=25> */
.L_x_2115:
        /* <DEDUP_REMOVED lines=9> */
.L_x_2116:
[----:B---3--:R-:W-:Y:S05]  /*d060*/  @P2 BRA `(.L_x_2117) ;  /* 0x0000000000082947 */ /* 0x008fea0003800000 */
[----:B------:R-:W3:Y:S02]  /*d070*/  SYNCS.PHASECHK.TRANS64.TRYWAIT P2, [UR4+0x38850], R0 ;  /* 0x03885000ff0075a7 */ /* 0x000ee40008040144 */
[----:B---3--:R-:W-:Y:S05]  /*d080*/  @!P2 BRA `(.L_x_2118) ;  /* 0x000000b00054a947 */ /* 0x008fea0003800000 */
.L_x_2117:
[----:B------:R-:W-:Y:S01]  /*d090*/  R2UR UR11, R17 ;  /* 0x00000000110b72ca */ /* 0x000fe200000e0000 */
[----:B------:R-:W-:Y:S01]  /*d0a0*/  WARPGROUP.ARRIVE ;  /* 0x00000000000079c5 */ /* 0x000fe20000000000 */
[----:B------:R-:W-:Y:S01]  /*d0b0*/  R2UR UR6, R22 ;  /* 0x00000000160672ca */ /* 0x000fe200000e0000 */
[----:B------:R-:W-:Y:S01]  /*d0c0*/  UMOV UR7, 0x40000040 ;  /* 0x4000004000077882 */ /* 0x000fe20000000000 */
[----:B------:R-:W-:Y:S01]  /*d0d0*/  FMUL.FTZ R2, R184, UR61 ;  /* 0x0000003db8027c20 */ /* 0x000fe20008410000 */
[----:B01----:R-:W-:Y:S01]  /*d0e0*/  FMUL.FTZ R3, R185, UR61 ;  /* 0x0000003db9037c20 */ /* 0x003fe20008410000 */
[----:B------:R-:W-:Y:S01]  /*d0f0*/  FMUL.FTZ R184, R188, UR61 ;  /* 0x0000003dbcb87c20 */ /* 0x000fe20008410000 */
[----:B------:R-:W-:Y:S01]  /*d100*/  FMUL.FTZ R185, R189, UR61 ;  /* 0x0000003dbdb97c20 */ /* 0x000fe20008410000 */
[----:B------:R-:W-:Y:S01]  /*d110*/  FMUL.FTZ R176, R176, UR61 ;  /* 0x0000003db0b07c20 */ /* 0x000fe20008410000 */
[----:B------:R-:W-:Y:S01]  /*d120*/  FMUL.FTZ R22, R187, UR61 ;  /* 0x0000003dbb167c20 */ /* 0x000fe20008410000 */
[----:B------:R-:W2:Y:S01]  /*d130*/  MUFU.TANH R2, R2 ;  /* 0x0000000200027308 */ /* 0x000ea20000002400 */
[----:B------:R-:W-:Y:S01]  /*d140*/  FMUL.FTZ R187, R177, UR61 ;  /* 0x0000003db1bb7c20 */ /* 0x000fe20008410000 */
[----:B------:R-:W-:Y:S01]  /*d150*/  FMUL.FTZ R177, R178, UR61 ;  /* 0x0000003db2b17c20 */ /* 0x000fe20008410000 */
[----:B------:R-:W-:Y:S01]  /*d160*/  UIADD3 UR5, UR11, 0x400, URZ ;  /* 0x000004000b057890 */ /* 0x000fe2000fffe03f */
[----:B------:R-:W-:Y:S01]  /*d170*/  FMUL.FTZ R178, R179, UR61 ;  /* 0x0000003db3b27c20 */ /* 0x000fe20008410000 */
[----:B------:R-:W-:Y:S01]  /*d180*/  FMUL.FTZ R179, R182, UR61 ;  /* 0x0000003db6b37c20 */ /* 0x000fe20008410000 */
[----:B------:R-:W-:Y:S01]  /*d190*/  FMUL.FTZ R182, R168, UR61 ;  /* 0x0000003da8b67c20 */ /* 0x000fe20008410000 */
[----:B------:R-:W-:Y:S01]  /*d1a0*/  USHF.R.U32.HI UR5, URZ, 0x4, UR5 ;  /* 0x000000043f057899 */ /* 0x000fe20008011605 */
[----:B------:R-:W0:Y:S01]  /*d1b0*/  MUFU.TANH R3, R3 ;  /* 0x0000000300037308 */ /* 0x000e220000002400 */
[----:B------:R-:W-:Y:S01]  /*d1c0*/  FMUL.FTZ R180, R180, UR61 ;  /* 0x0000003db4b47c20 */ /* 0x000fe20008410000 */
[----:B------:R-:W-:Y:S01]  /*d1d0*/  FMUL.FTZ R168, R169, UR61 ;  /* 0x0000003da9a87c20 */ /* 0x000fe20008410000 */
[----:B------:R-:W-:Y:S01]  /*d1e0*/  ULOP3.LUT UR5, UR5, 0x3fff, URZ, 0xc0, !UPT ;  /* 0x00003fff05057892 */ /* 0x000fe2000f8ec03f */
[----:B------:R-:W-:Y:S01]  /*d1f0*/  FMUL.FTZ R169, R172, UR61 ;  /* 0x0000003daca97c20 */ /* 0x000fe20008410000 */
[----:B------:R-:W-:Y:S01]  /*d200*/  FMUL.FTZ R172, R173, UR61 ;  /* 0x0000003dadac7c20 */ /* 0x000fe20008410000 */
[----:B------:R-:W-:Y:S01]  /*d210*/  FMUL.FTZ R181, R181, UR61 ;  /* 0x0000003db5b57c20 */ /* 0x000fe20008410000 */
[----:B------:R-:W-:Y:S01]  /*d220*/  ULOP3.LUT UR5, UR5, 0x2800000, URZ, 0xfc, !UPT ;  /* 0x0280000005057892 */ /* 0x000fe2000f8efc3f */
[----:B------:R-:W1:Y:S01]  /*d230*/  MUFU.TANH R184, R184 ;  /* 0x000000b800b87308 */ /* 0x000e620000002400 */
[----:B--2---:R-:W-:Y:S01]  /*d240*/  FMNMX.FTZ R0, R2, R19, !PT ;  /* 0x0000001302007209 */ /* 0x004fe20007810000 */
[----:B------:R-:W-:Y:S01]  /*d250*/  FMUL.FTZ R160, R160, UR61 ;  /* 0x0000003da0a07c20 */ /* 0x000fe20008410000 */
[----:B------:R-:W-:Y:S01]  /*d260*/  UIMAD UR10, UR6, 0xa00, UR5 ;  /* 0x00000a00060a78a4 */ /* 0x000fe2000f8e0205 */
[----:B------:R-:W-:Y:S01]  /*d270*/  FMUL.FTZ R161, R161, UR61 ;  /* 0x0000003da1a17c20 */ /* 0x000fe20008410000 */
[----:B------:R-:W-:Y:S01]  /*d280*/  FMUL.FTZ R164, R164, UR61 ;  /* 0x0000003da4a47c20 */ /* 0x000fe20008410000 */
[----:B------:R-:W-:Y:S01]  /*d290*/  FMUL.FTZ R165, R165, UR61 ;  /* 0x0000003da5a57c20 */ /* 0x000fe20008410000 */
[----:B------:R-:W-:Y:S01]  /*d2a0*/  FMUL.FTZ R188, R156, UR61 ;  /* 0x0000003d9cbc7c20 */ /* 0x000fe20008410000 */
[----:B------:R-:W2:Y:S01]  /*d2b0*/  MUFU.TANH R185, R185 ;  /* 0x000000b900b97308 */ /* 0x000ea20000002400 */
[----:B0-----:R-:W-:Y:S01]  /*d2c0*/  FMNMX.FTZ R173, R3, R0, !PT ;  /* 0x0000000003ad7209 */ /* 0x001fe20007810000 */
[----:B------:R-:W-:Y:S01]  /*d2d0*/  UMOV UR6, UR10 ;  /* 0x0000000a00067c82 */ /* 0x000fe20008000000 */
[----:B------:R-:W-:Y:S01]  /*d2e0*/  FMUL.FTZ R156, R157, UR61 ;  /* 0x0000003d9d9c7c20 */ /* 0x000fe20008410000 */
[----:B------:R-:W-:Y:S01]  /*d2f0*/  HGMMA.64x256x16.F32 R24, R208, gdesc[UR4].tnspB, R24, gsb0 ;  /* 0x43e00004d0187df0 */ /* 0x000fe20008000818 */
[----:B------:R-:W-:Y:S01]  /*d300*/  UIADD3 UR6, UR10, 0x80, URZ ;  /* 0x000000800a067890 */ /* 0x000fe2000fffe03f */
[----:B------:R-:W-:Y:S01]  /*d310*/  FMUL.FTZ R157, R170, UR61 ;  /* 0x0000003daa9d7c20 */ /* 0x000fe20008410000 */
[----:B------:R-:W-:Y:S01]  /*d320*/  UMOV UR7, 0x40000040 ;  /* 0x4000004000077882 */ /* 0x000fe20000000000 */
[----:B------:R-:W0:Y:S01]  /*d330*/  MUFU.TANH R176, R176 ;  /* 0x000000b000b07308 */ /* 0x000e220000002400 */
        /* <DEDUP_REMOVED lines=9> */
[----:B------:R-:W-:Y:S01]  /*d3d0*/  ULDC UR14, c[0x0][0x988] ;  /* 0x00026200000e7ab9 */ /* 0x000fe20000000800 */
[----:B------:R-:W-:Y:S01]  /*d3e0*/  FMUL.FTZ R162, R162, UR61 ;  /* 0x0000003da2a27c20 */ /* 0x000fe20008410000 */
[----:B------:R-:W-:Y:S01]  /*d3f0*/  UMOV UR5, UR14 ;  /* 0x0000000e00057c82 */ /* 0x000fe20008000000 */
[----:B------:R-:W-:Y:S01]  /*d400*/  FMUL.FTZ R163, R163, UR61 ;  /* 0x0000003da3a37c20 */ /* 0x000fe20008410000 */
[----:B------:R-:W-:Y:S01]  /*d410*/  FMUL.FTZ R166, R166, UR61 ;  /* 0x0000003da6a67c20 */ /* 0x000fe20008410000 */
[----:B------:R-:W-:Y:S01]  /*d420*/  FMUL.FTZ R167, R167, UR61 ;  /* 0x0000003da7a77c20 */ /* 0x000fe20008410000 */
[----:B------:R-:W2:Y:S01]  /*d430*/  MUFU.TANH R180, R180 ;  /* 0x000000b400b47308 */ /* 0x000ea20000002400 */
[----:B0-----:R-:W-:Y:S01]  /*d440*/  FMNMX.FTZ R0, R176, R173, !PT ;  /* 0x000000adb0007209 */ /* 0x001fe20007810000 */
[----:B------:R-:W-:Y:S01]  /*d450*/  FMUL.FTZ R154, R154, UR61 ;  /* 0x0000003d9a9a7c20 */ /* 0x000fe20008410000 */
[----:B------:R-:W-:Y:S01]  /*d460*/  FMUL.FTZ R155, R155, UR61 ;  /* 0x0000003d9b9b7c20 */ /* 0x000fe20008410000 */
[----:B------:R-:W-:Y:S01]  /*d470*/  FMUL.FTZ R158, R158, UR61 ;  /* 0x0000003d9e9e7c20 */ /* 0x000fe20008410000 */
[----:B------:R-:W-:-:S03]  /*d480*/  FMUL.FTZ R159, R159, UR61 ;  /* 0x0000003d9f9f7c20 */ /* 0x000fc60008410000 */
[----:B------:R-:W0:Y:S01]  /*d490*/  MUFU.TANH R181, R181 ;  /* 0x000000b500b57308 */ /* 0x000e220000002400 */
[----:B-1----:R-:W-:-:S07]  /*d4a0*/  FMNMX.FTZ R173, R187, R0, !PT ;  /* 0x00000000bbad7209 */ /* 0x002fce0007810000 */
[----:B------:R-:W1:Y:S01]  /*d4b0*/  MUFU.TANH R182, R182 ;  /* 0x000000b600b67308 */ /* 0x000e620000002400 */
[----:B--2---:R-:W-:Y:S01]  /*d4c0*/  FMNMX.FTZ R0, R180, R173, !PT ;  /* 0x000000adb4007209 */ /* 0x004fe20007810000 */
[----:B------:R-:W-:Y:S01]  /*d4d0*/  FMUL.FTZ R173, R152, UR61 ;  /* 0x0000003d98ad7c20 */ /* 0x000fe20008410000 */
[----:B------:R-:W-:-:S05]  /*d4e0*/  FMUL.FTZ R152, R153, UR61 ;  /* 0x0000003d99987c20 */ /* 0x000fca0008410000 */
        /* <DEDUP_REMOVED lines=15> */
[----:B-1----:R-:W-:Y:S01]  /*d5e0*/  FMNMX.FTZ R0, R164, R153, !PT ;  /* 0x00000099a4007209 */ /* 0x002fe20007810000 */
[----:B------:R-:W-:-:S06]  /*d5f0*/  FMUL.FTZ R153, R183, UR61 ;  /* 0x0000003db7997c20 */ /* 0x000fcc0008410000 */
        /* <DEDUP_REMOVED lines=9> */
[----:B0-----:R-:W-:-:S05]  /*d690*/  FMNMX.FTZ R183, R156, R183, !PT ;  /* 0x000000b79cb77209 */ /* 0x001fca0007810000 */
[----:B------:R-:W0:Y:S02]  /*d6a0*/  SHFL.BFLY PT, R0, R183, 0x2, 0x1f ;  /* 0x0c401f00b7007f89 */ /* 0x000e2400000e0000 */
[----:B------:R-:W3:Y:S08]  /*d6b0*/  MUFU.TANH R23, R23 ;  /* 0x0000001700177308 */ /* 0x000ef00000002400 */
[----:B------:R-:W4:Y:S08]  /*d6c0*/  MUFU.TANH R186, R186 ;  /* 0x000000ba00ba7308 */ /* 0x000f300000002400 */
[----:B------:R-:W5:Y:S01]  /*d6d0*/  MUFU.TANH R177, R177 ;  /* 0x000000b100b17308 */ /* 0x000f620000002400 */
[----:B0-----:R-:W-:-:S07]  /*d6e0*/  FMNMX.FTZ R0, R183, R0, !PT ;  /* 0x00000000b7007209 */ /* 0x001fce0007810000 */
[----:B------:R-:W0:Y:S01]  /*d6f0*/  MUFU.TANH R178, R178 ;  /* 0x000000b200b27308 */ /* 0x000e220000002400 */
[----:B------:R-:W1:Y:S07]  /*d700*/  SHFL.BFLY PT, R175, R0, 0x1, 0x1f ;  /* 0x0c201f0000af7f89 */ /* 0x000e6e00000e0000 */
[----:B------:R-:W0:Y:S08]  /*d710*/  MUFU.TANH R179, R179 ;  /* 0x000000b300b37308 */ /* 0x000e300000002400 */
[----:B------:R-:W0:Y:S08]  /*d720*/  MUFU.TANH R153, R153 ;  /* 0x0000009900997308 */ /* 0x000e300000002400 */
[----:B------:R-:W0:Y:S01]  /*d730*/  MUFU.TANH R157, R157 ;  /* 0x0000009d009d7308 */ /* 0x000e220000002400 */
[----:B-1----:R-:W-:-:S02]  /*d740*/  FMNMX.FTZ R4, R0, R175, !PT ;  /* 0x000000af00047209 */ /* 0x002fc40007810000 */
[----:B------:R-:W-:-:S03]  /*d750*/  FMNMX.FTZ R175, R21, R20, !PT ;  /* 0x0000001415af7209 */ /* 0x000fc60007810000 */
[----:B------:R-:W-:Y:S01]  /*d760*/  FADD.FTZ R19, -R4, R19 ;  /* 0x0000001304137221 */ /* 0x000fe20000010100 */
[----:B--2---:R-:W-:Y:S01]  /*d770*/  FMNMX.FTZ R0, R22, R175, !PT ;  /* 0x000000af16007209 */ /* 0x004fe20007810000 */
[----:B------:R-:W-:Y:S01]  /*d780*/  FMUL.FTZ R191, R4, UR5 ;  /* 0x0000000504bf7c20 */ /* 0x000fe20008410000 */
[----:B------:R-:W1:Y:S01]  /*d790*/  MUFU.TANH R170, R170 ;  /* 0x000000aa00aa7308 */ /* 0x000e620000002400 */
[----:B------:R-:W-:Y:S01]  /*d7a0*/  FMUL.FTZ R183, R19, UR5 ;  /* 0x0000000513b77c20 */ /* 0x000fe20008410000 */
[----:B---3--:R-:W-:Y:S01]  /*d7b0*/  FMNMX.FTZ R19, R23, R0, !PT ;  /* 0x0000000017137209 */ /* 0x008fe20007810000 */
[--C-:B------:R-:W-:Y:S01]  /*d7c0*/  FFMA.FTZ R175, R2, UR5, -R191.reuse ;  /* 0x0000000502af7c23 */ /* 0x100fe200080108bf */
[--C-:B------:R-:W-:Y:S01]  /*d7d0*/  FFMA.FTZ R189, R185, UR5, -R191.reuse ;  /* 0x00000005b9bd7c23 */ /* 0x100fe200080108bf */
[--C-:B------:R-:W-:Y:S01]  /*d7e0*/  FFMA.FTZ R185, R161, UR5, -R191.reuse ;  /* 0x00000005a1b97c23 */ /* 0x100fe200080108bf */
[----:B----4-:R-:W-:Y:S01]  /*d7f0*/  FMNMX.FTZ R190, R186, R19, !PT ;  /* 0x00000013babe7209 */ /* 0x010fe20007810000 */
[--C-:B------:R-:W-:Y:S01]  /*d800*/  FFMA.FTZ R161, R165, UR5, -R191.reuse ;  /* 0x00000005a5a17c23 */ /* 0x100fe200080108bf */
[----:B------:R-:W2:Y:S01]  /*d810*/  MUFU.TANH R171, R171 ;  /* 0x000000ab00ab7308 */ /* 0x000ea20000002400 */
[--C-:B------:R-:W-:Y:S01]  /*d820*/  FFMA.FTZ R165, R156, UR5, -R191.reuse ;  /* 0x000000059ca57c23 */ /* 0x100fe200080108bf */
[----:B-----5:R-:W-:Y:S01]  /*d830*/  FMNMX.FTZ R19, R177, R190, !PT ;  /* 0x000000beb1137209 */ /* 0x020fe20007810000 */
[----:B------:R-:W-:-:S03]  /*d840*/  FFMA.FTZ R152, R152, UR5, -R191 ;  /* 0x0000000598987c23 */ /* 0x000fc600080108bf */
[----:B0-----:R-:W-:Y:S01]  /*d850*/  FMNMX.FTZ R2, R178, R19, !PT ;  /* 0x00000013b2027209 */ /* 0x001fe20007810000 */
[----:B------:R-:W-:Y:S01]  /*d860*/  FFMA.FTZ R19, R173, UR5, -R191 ;  /* 0x00000005ad137c23 */ /* 0x000fe200080108bf */
[----:B------:R-:W0:Y:S02]  /*d870*/  MUFU.TANH R174, R174 ;  /* 0x000000ae00ae7308 */ /* 0x000e240000002400 */
[----:B------:R-:W-:-:S04]  /*d880*/  FMNMX.FTZ R2, R179, R2, !PT ;  /* 0x00000002b3027209 */ /* 0x000fc80007810000 */
[----:B------:R-:W-:Y:S02]  /*d890*/  FMNMX.FTZ R2, R153, R2, !PT ;  /* 0x0000000299027209 */ /* 0x000fe40007810000 */
[----:B------:R-:W3:Y:S08]  /*d8a0*/  MUFU.TANH R162, R162 ;  /* 0x000000a200a27308 */ /* 0x000ef00000002400 */
[----:B------:R-:W4:Y:S08]  /*d8b0*/  MUFU.TANH R163, R163 ;  /* 0x000000a300a37308 */ /* 0x000f300000002400 */
[----:B------:R-:W5:Y:S08]  /*d8c0*/  MUFU.TANH R166, R166 ;  /* 0x000000a600a67308 */ /* 0x000f700000002400 */
[----:B------:R-:W5:Y:S08]  /*d8d0*/  MUFU.TANH R167, R167 ;  /* 0x000000a700a77308 */ /* 0x000f700000002400 */
[----:B------:R-:W5:Y:S01]  /*d8e0*/  MUFU.TANH R154, R154 ;  /* 0x0000009a009a7308 */ /* 0x000f620000002400 */
[----:B------:R-:W-:-:S02]  /*d8f0*/  WARPGROUP.DEPBAR.LE gsb0, 0x0 ;  /* 0x00008000000079c5 */ /* 0x000fc40000010000 */
[----:B------:R-:W-:Y:S01]  /*d900*/  WARPGROUP.ARRIVE ;  /* 0x00000000000079c5 */ /* 0x000fe20000000000 */
[----:B------:R-:W-:Y:S01]  /*d910*/  FFMA.FTZ R208, R3, UR5, -R191 ;  /* 0x0000000503d07c23 */ /* 0x000fe200080108bf */
[----:B------:R-:W-:-:S03]  /*d920*/  FMNMX.FTZ R3, R157, R2, !PT ;  /* 0x000000029d037209 */ /* 0x000fc60007810000 */
[----:B------:R-:W5:Y:S01]  /*d930*/  MUFU.TANH R155, R155 ;  /* 0x0000009b009b7308 */ /* 0x000f620000002400 */
[----:B------:R-:W-:Y:S01]  /*d940*/  FFMA.FTZ R210, R184, UR5, -R191 ;  /* 0x00000005b8d27c23 */ /* 0x000fe200080108bf */
[----:B------:R-:W-:Y:S01]  /*d950*/  HGMMA.64x256x16.F32 R24, R204, gdesc[UR4].tnspB, R24, gsb0 ;  /* 0x43e00004cc187df0 */ /* 0x000fe20008000818 */
[----:B------:R-:W-:Y:S01]  /*d960*/  UIADD3 UR6, UR10, 0x100, URZ ;  /* 0x000001000a067890 */ /* 0x000fe2000fffe03f */
[----:B-1----:R-:W-:Y:S01]  /*d970*/  FMNMX.FTZ R2, R170, R3, !PT ;  /* 0x00000003aa027209 */ /* 0x002fe20007810000 */
[----:B------:R-:W-:-:S03]  /*d980*/  UMOV UR7, 0x40000040 ;  /* 0x4000004000077882 */ /* 0x000fc60000000000 */
[----:B------:R-:W1:Y:S01]  /*d990*/  MUFU.TANH R158, R158 ;  /* 0x0000009e009e7308 */ /* 0x000e620000002400 */
[----:B--2---:R-:W-:-:S04]  /*d9a0*/  FMNMX.FTZ R3, R171, R2, !PT ;  /* 0x00000002ab037209 */ /* 0x004fc80007810000 */
[----:B0-----:R-:W-:-:S03]  /*d9b0*/  FMNMX.FTZ R3, R174, R3, !PT ;  /* 0x00000003ae037209 */ /* 0x001fc60007810000 */
[----:B------:R-:W0:Y:S01]  /*d9c0*/  MUFU.TANH R159, R159 ;  /* 0x0000009f009f7308 */ /* 0x000e220000002400 */
[----:B---3--:R-:W-:-:S04]  /*d9d0*/  FMNMX.FTZ R2, R162, R3, !PT ;  /* 0x00000003a2027209 */ /* 0x008fc80007810000 */
[----:B----4-:R-:W-:-:S03]  /*d9e0*/  FMNMX.FTZ R3, R163, R2, !PT ;  /* 0x00000002a3037209 */ /* 0x010fc60007810000 */
[----:B------:R2:W-:Y:S01]  /*d9f0*/  MUFU.EX2 R0, R183 ;  /* 0x000000b700007308 */ /* 0x0005e20000000800 */
[----:B-----5:R-:W-:-:S04]  /*da00*/  FMNMX.FTZ R2, R166, R3, !PT ;  /* 0x00000003a6027209 */ /* 0x020fc80007810000 */
[----:B------:R-:W-:-:S03]  /*da10*/  FMNMX.FTZ R3, R167, R2, !PT ;  /* 0x00000002a7037209 */ /* 0x000fc60007810000 */
[----:B------:R-:W-:Y:S01]  /*da20*/  MUFU.EX2 R175, R175 ;  /* 0x000000af00af7308 */ /* 0x000fe20000000800 */
[----:B------:R-:W-:Y:S01]  /*da30*/  FMNMX.FTZ R2, R154, R3, !PT ;  /* 0x000000039a027209 */ /* 0x000fe20007810000 */
[--C-:B--2---:R-:W-:Y:S01]  /*da40*/  FFMA.FTZ R183, R187, UR5, -R191.reuse ;  /* 0x00000005bbb77c23 */ /* 0x104fe200080108bf */
[--C-:B------:R-:W-:Y:S01]  /*da50*/  FFMA.FTZ R187, R181, UR5, -R191.reuse ;  /* 0x00000005b5bb7c23 */ /* 0x100fe200080108bf */
[----:B------:R-:W-:Y:S01]  /*da60*/  FFMA.FTZ R181, R168, UR5, -R191 ;  /* 0x00000005a8b57c23 */ /* 0x000fe200080108bf */
[----:B------:R-:W-:-:S03]  /*da70*/  FMNMX.FTZ R3, R155, R2, !PT ;  /* 0x000000029b037209 */ /* 0x000fc60007810000 */
[----:B------:R-:W-:Y:S01]  /*da80*/  MUFU.EX2 R208, R208 ;  /* 0x000000d000d07308 */ /* 0x000fe20000000800 */
[----:B-1----:R-:W-:-:S04]  /*da90*/  FMNMX.FTZ R2, R158, R3, !PT ;  /* 0x000000039e027209 */ /* 0x002fc80007810000 */
[----:B0-----:R-:W-:-:S03]  /*daa0*/  FMNMX.FTZ R2, R159, R2, !PT ;  /* 0x000000029f027209 */ /* 0x001fc60007810000 */
[----:B------:R-:W-:Y:S02]  /*dab0*/  MUFU.EX2 R210, R210 ;  /* 0x000000d200d27308 */ /* 0x000fe40000000800 */
[----:B------:R-:W0:Y:S06]  /*dac0*/  SHFL.BFLY PT, R3, R2, 0x2, 0x1f ;  /* 0x0c401f0002037f89 */ /* 0x000e2c00000e0000 */
        /* <DEDUP_REMOVED lines=14> */
[----:B------:R-:W-:Y:S02]  /*dbb0*/  IMAD.U32 R21, RZ, RZ, UR60 ;  /* 0x0000003cff157e24 */ /* 0x000fe4000f8e00ff */
[--C-:B------:R-:W-:Y:S01]  /*dbc0*/  FFMA.FTZ R22, R22, UR5, -R20.reuse ;  /* 0x0000000516167c23 */ /* 0x100fe20008010814 */
[--C-:B------:R-:W-:Y:S01]  /*dbd0*/  FFMA.FTZ R211, R23, UR5, -R20.reuse ;  /* 0x0000000517d37c23 */ /* 0x100fe20008010814 */
[--C-:B------:R-:W-:Y:S01]  /*dbe0*/  FFMA.FTZ R156, R186, UR5, -R20.reuse ;  /* 0x00000005ba9c7c23 */ /* 0x100fe20008010814 */
[----:B------:R-:W-:Y:S01]  /*dbf0*/  MUFU.EX2 R2, R2 ;  /* 0x0000000200027308 */ /* 0x000fe20000000800 */
[----:B------:R-:W-:Y:S01]  /*dc00*/  @!P1 LEA R21, R21, UR11, 0x3 ;  /* 0x0000000b15159c11 */ /* 0x000fe2000f8e18ff */
[--C-:B------:R-:W-:Y:S01]  /*dc10*/  FFMA.FTZ R168, R153, UR5, -R20.reuse ;  /* 0x0000000599a87c23 */ /* 0x100fe20008010814 */
[--C-:B------:R-:W-:Y:S01]  /*dc20*/  FFMA.FTZ R170, R170, UR5, -R20.reuse ;  /* 0x00000005aaaa7c23 */ /* 0x100fe20008010814 */
[--C-:B------:R-:W-:Y:S01]  /*dc30*/  FFMA.FTZ R167, R167, UR5, -R20.reuse ;  /* 0x00000005a7a77c23 */ /* 0x100fe20008010814 */
[----:B------:R-:W-:Y:S01]  /*dc40*/  FFMA.FTZ R154, R154, UR5, -R20 ;  /* 0x000000059a9a7c23 */ /* 0x000fe20008010814 */
[----:B------:R-:W-:-:S02]  /*dc50*/  @!P1 VIADD R21, R21, 0x38840 ;  /* 0x0003884015159836 */ /* 0x000fc40000000000 */
[--C-:B------:R-:W-:Y:S01]  /*dc60*/  FFMA.FTZ R155, R155, UR5, -R20.reuse ;  /* 0x000000059b9b7c23 */ /* 0x100fe20008010814 */
[----:B------:R-:W0:Y:S01]  /*dc70*/  MUFU.EX2 R209, R209 ;  /* 0x000000d100d17308 */ /* 0x000e220000000800 */
[--C-:B------:R-:W-:Y:S01]  /*dc80*/  FFMA.FTZ R158, R158, UR5, -R20.reuse ;  /* 0x000000059e9e7c23 */ /* 0x100fe20008010814 */
[----:B------:R-:W-:Y:S01]  /*dc90*/  FFMA.FTZ R159, R159, UR5, -R20 ;  /* 0x000000059f9f7c23 */ /* 0x000fe20008010814 */
[----:B------:R-:W-:Y:S01]  /*dca0*/  @!P1 PRMT R21, RZ, 0x654, R21 ;  /* 0x00000654ff159816 */ /* 0x000fe20000000015 */
[----:B------:R-:W-:-:S04]  /*dcb0*/  IMAD.U32 R23, RZ, RZ, UR4 ;  /* 0x00000004ff177e24 */ /* 0x000fc8000f8e00ff */
[----:B------:R-:W1:Y:S01]  /*dcc0*/  MUFU.EX2 R22, R22 ;  /* 0x0000001600167308 */ /* 0x000e620000000800 */
[----:B------:R-:W-:-:S05]  /*dcd0*/  @!P1 VIADD R23, R23, 0x38860 ;  /* 0x0003886017179836 */ /* 0x000fca0000000000 */
[----:B------:R-:W-:Y:S02]  /*dce0*/  @!P1 PRMT R23, RZ, 0x654, R23 ;  /* 0x00000654ff179816 */ /* 0x000fe40000000017 */
[----:B------:R-:W2:Y:S01]  /*dcf0*/  MUFU.EX2 R211, R211 ;  /* 0x000000d300d37308 */ /* 0x000ea20000000800 */
[----:B0-----:R-:W-:-:S07]  /*dd00*/  FFMA.FTZ R5, R2, R5, R209 ;  /* 0x0000000502057223 */ /* 0x001fce00000100d1 */
[----:B------:R-:W0:Y:S01]  /*dd10*/  MUFU.EX2 R156, R156 ;  /* 0x0000009c009c7308 */ /* 0x000e220000000800 */
[----:B-1----:R-:W-:-:S07]  /*dd20*/  F2FP.F16.F32.PACK_AB R209, R22, R209 ;  /* 0x000000d116d1723e */ /* 0x002fce00000000ff */
        /* <DEDUP_REMOVED lines=8> */
[----:B------:R-:W-:Y:S01]  /*ddb0*/  WARPGROUP.ARRIVE ;  /* 0x00000000000079c5 */ /* 0x000fe20000000000 */
[--C-:B------:R-:W-:Y:S01]  /*ddc0*/  FFMA.FTZ R204, R176, UR5, -R191.reuse ;  /* 0x00000005b0cc7c23 */ /* 0x100fe200080108bf */
[--C-:B------:R-:W-:Y:S01]  /*ddd0*/  FFMA.FTZ R205, R177, UR5, -R20.reuse ;  /* 0x00000005b1cd7c23 */ /* 0x100fe20008010814 */
[----:B------:R-:W-:Y:S01]  /*dde0*/  FFMA.FTZ R206, R180, UR5, -R191 ;  /* 0x00000005b4ce7c23 */ /* 0x000fe200080108bf */
[----:B------:R-:W-:Y:S02]  /*ddf0*/  FFMA.FTZ R207, R179, UR5, -R20 ;  /* 0x00000005b3cf7c23 */ /* 0x000fe40008010814 */
[----:B------:R-:W-:Y:S01]  /*de00*/  HGMMA.64x256x16.F32 R24, R200, gdesc[UR4].tnspB, R24, gsb0 ;  /* 0x43e00004c8187df0 */ /* 0x000fe20008000818 */
[----:B------:R-:W-:Y:S01]  /*de10*/  UIADD3 UR6, UR10, 0x180, URZ ;  /* 0x000001800a067890 */ /* 0x000fe2000fffe03f */
[----:B------:R-:W-:Y:S01]  /*de20*/  MUFU.EX2 R204, R204 ;  /* 0x000000cc00cc7308 */ /* 0x000fe20000000800 */
[----:B------:R-:W-:-:S07]  /*de30*/  UMOV UR7, 0x40000040 ;  /* 0x4000004000077882 */ /* 0x000fce0000000000 */
[----:B------:R-:W1:Y:S08]  /*de40*/  MUFU.EX2 R205, R205 ;  /* 0x000000cd00cd7308 */ /* 0x000e700000000800 */
[----:B------:R-:W-:Y:S08]  /*de50*/  MUFU.EX2 R206, R206 ;  /* 0x000000ce00ce7308 */ /* 0x000ff00000000800 */
[----:B------:R-:W-:Y:S01]  /*de60*/  MUFU.EX2 R207, R207 ;  /* 0x000000cf00cf7308 */ /* 0x000fe20000000800 */
[----:B------:R-:W-:-:S02]  /*de70*/  WARPGROUP.DEPBAR.LE gsb0, 0x0 ;  /* 0x00008000000079c5 */ /* 0x000fc40000010000 */
[----:B------:R-:W-:Y:S01]  /*de80*/  WARPGROUP.ARRIVE ;  /* 0x00000000000079c5 */ /* 0x000fe20000000000 */
[--C-:B------:R-:W-:Y:S01]  /*de90*/  FFMA.FTZ R202, R169, UR5, -R191.reuse ;  /* 0x00000005a9ca7c23 */ /* 0x100fe200080108bf */
[--C-:B------:R-:W-:Y:S01]  /*dea0*/  FFMA.FTZ R169, R172, UR5, -R191.reuse ;  /* 0x00000005aca97c23 */ /* 0x100fe200080108bf */
[--C-:B------:R-:W-:Y:S01]  /*deb0*/  FFMA.FTZ R172, R174, UR5, -R20.reuse ;  /* 0x00000005aeac7c23 */ /* 0x100fe20008010814 */
[----:B------:R-:W-:Y:S01]  /*dec0*/  FFMA.FTZ R200, R182, UR5, -R191 ;  /* 0x00000005b6c87c23 */ /* 0x000fe200080108bf */
[--C-:B------:R-:W-:Y:S01]  /*ded0*/  FFMA.FTZ R201, R157, UR5, -R20.reuse ;  /* 0x000000059dc97c23 */ /* 0x100fe20008010814 */
[----:B------:R-:W-:Y:S01]  /*dee0*/  HGMMA.64x256x16.F32 R24, R196, gdesc[UR4].tnspB, R24, gsb0 ;  /* 0x43e00004c4187df0 */ /* 0x000fe20008000818 */
[----:B------:R-:W-:Y:S01]  /*def0*/  UIADD3 UR6, UR10, 0x200, URZ ;  /* 0x000002000a067890 */ /* 0x000fe2000fffe03f */
[----:B------:R-:W-:Y:S01]  /*df00*/  FFMA.FTZ R203, R171, UR5, -R20 ;  /* 0x00000005abcb7c23 */ /* 0x000fe20008010814 */
[----:B------:R-:W-:Y:S01]  /*df10*/  UMOV UR7, 0x40000040 ;  /* 0x4000004000077882 */ /* 0x000fe20000000000 */
        /* <DEDUP_REMOVED lines=8> */
[----:B------:R-:W-:Y:S01]  /*dfa0*/  FFMA.FTZ R198, R164, UR5, -R191 ;  /* 0x00000005a4c67c23 */ /* 0x000fe200080108bf */
[--C-:B------:R-:W-:Y:S01]  /*dfb0*/  FFMA.FTZ R164, R178, UR5, -R20.reuse ;  /* 0x00000005b2a47c23 */ /* 0x100fe20008010814 */
[--C-:B------:R-:W-:Y:S01]  /*dfc0*/  FFMA.FTZ R197, R162, UR5, -R20.reuse ;  /* 0x00000005a2c57c23 */ /* 0x100fe20008010814 */
[----:B------:R-:W-:Y:S01]  /*dfd0*/  FADD.FTZ R162, R22, R5 ;  /* 0x0000000516a27221 */ /* 0x000fe20000010000 */
[----:B------:R-:W-:Y:S01]  /*dfe0*/  FFMA.FTZ R199, R166, UR5, -R20 ;  /* 0x00000005a6c77c23 */ /* 0x000fe20008010814 */
[----:B------:R-:W-:Y:S01]  /*dff0*/  HGMMA.64x256x16.F32 R24, R192, gdesc[UR4].tnspB, R24, gsb0 ;  /* 0x43e00004c0187df0 */ /* 0x000fe20008000818 */
[--C-:B------:R-:W-:Y:S01]  /*e000*/  FFMA.FTZ R196, R160, UR5, -R191.reuse ;  /* 0x00000005a0c47c23 */ /* 0x100fe200080108bf */
[----:B------:R-:W3:Y:S01]  /*e010*/  MUFU.EX2 R164, R164 ;  /* 0x000000a400a47308 */ /* 0x000ee20000000800 */
[----:B--2---:R-:W-:Y:S01]  /*e020*/  FADD.FTZ R5, R211, R162 ;  /* 0x000000a2d3057221 */ /* 0x004fe20000010000 */
[----:B0-----:R-:W-:Y:S01]  /*e030*/  F2FP.F16.F32.PACK_AB R211, R156, R211 ;  /* 0x000000d39cd3723e */ /* 0x001fe200000000ff */
[----:B------:R-:W-:Y:S01]  /*e040*/  FFMA.FTZ R160, R188, UR5, -R191 ;  /* 0x00000005bca07c23 */ /* 0x000fe200080108bf */
[----:B------:R-:W-:Y:S01]  /*e050*/  R2UR UR6, R227 ;  /* 0x00000000e30672ca */ /* 0x000fe200000e0000 */
[----:B------:R-:W-:-:S03]  /*e060*/  FADD.FTZ R162, R156, R5 ;  /* 0x000000059ca27221 */ /* 0x000fc60000010000 */
[----:B------:R-:W-:Y:S01]  /*e070*/  MUFU.EX2 R196, R196 ;  /* 0x000000c400c47308 */ /* 0x000fe20000000800 */
[----:B-1----:R-:W-:-:S07]  /*e080*/  FADD.FTZ R5, R205, R162 ;  /* 0x000000a2cd057221 */ /* 0x002fce0000010000 */
[----:B------:R-:W0:Y:S01]  /*e090*/  MUFU.EX2 R197, R197 ;  /* 0x000000c500c57308 */ /* 0x000e220000000800 */
[----:B---3--:R-:W-:Y:S01]  /*e0a0*/  FADD.FTZ R162, R164, R5 ;  /* 0x00000005a4a27221 */ /* 0x008fe20000010000 */
[----:B------:R-:W-:Y:S02]  /*e0b0*/  UIADD3 UR4, UR6, -0x1, URZ ;  /* 0xffffffff06047890 */ /* 0x000fe4000fffe03f */
[----:B------:R-:W-:Y:S01]  /*e0c0*/  ISETP.LT.AND P2, PT, RZ, UR6, PT ;  /* 0x00000006ff007c0c */ /* 0x000fe2000bf41270 */
[----:B------:R-:W-:Y:S01]  /*e0d0*/  FADD.FTZ R5, R207, R162 ;  /* 0x000000a2cf057221 */ /* 0x000fe20000010000 */
[----:B------:R-:W-:Y:S02]  /*e0e0*/  R2UR UR6, R16 ;  /* 0x00000000100672ca */ /* 0x000fe400000e0000 */
[----:B------:R-:W-:Y:S01]  /*e0f0*/  MUFU.EX2 R198, R198 ;  /* 0x000000c600c67308 */ /* 0x000fe20000000800 */
[----:B------:R-:W-:Y:S01]  /*e100*/  FADD.FTZ R162, R168, R5 ;  /* 0x00000005a8a27221 */ /* 0x000fe20000010000 */
[----:B------:R-:W-:Y:S01]  /*e110*/  IMAD.U32 R227, RZ, RZ, UR4 ;  /* 0x00000004ffe37e24 */ /* 0x000fe2000f8e00ff */
[----:B------:R-:W-:-:S02]  /*e120*/  F2FP.F16.F32.PACK_AB R205, R164, R205 ;  /* 0x000000cda4cd723e */ /* 0x000fc400000000ff */
[----:B------:R-:W-:Y:S01]  /*e130*/  FADD.FTZ R5, R201, R162 ;  /* 0x000000a2c9057221 */ /* 0x000fe20000010000 */
[----:B------:R-:W-:Y:S02]  /*e140*/  F2FP.F16.F32.PACK_AB R207, R168, R207 ;  /* 0x000000cfa8cf723e */ /* 0x000fe400000000ff */
[----:B------:R-:W-:Y:S01]  /*e150*/  MUFU.EX2 R199, R199 ;  /* 0x000000c700c77308 */ /* 0x000fe20000000800 */
[C---:B------:R-:W-:Y:S01]  /*e160*/  FADD.FTZ R22, R170.reuse, R5 ;  /* 0x00000005aa167221 */ /* 0x040fe20000010000 */
[----:B------:R-:W-:-:S03]  /*e170*/  F2FP.F16.F32.PACK_AB R201, R170, R201 ;  /* 0x000000c9aac9723e */ /* 0x000fc600000000ff */
[----:B------:R-:W-:Y:S01]  /*e180*/  FADD.FTZ R5, R203, R22 ;  /* 0x00000016cb057221 */ /* 0x000fe20000010000 */
[C---:B------:R-:W-:Y:S02]  /*e190*/  F2FP.F16.F32.PACK_AB R203, R172.reuse, R203 ;  /* 0x000000cbaccb723e */ /* 0x040fe400000000ff */
[----:B------:R-:W1:Y:S01]  /*e1a0*/  MUFU.EX2 R162, R154 ;  /* 0x0000009a00a27308 */ /* 0x000e620000000800 */
[----:B------:R-:W-:-:S04]  /*e1b0*/  FADD.FTZ R22, R172, R5 ;  /* 0x00000005ac167221 */ /* 0x000fc80000010000 */
[----:B0-----:R-:W-:-:S03]  /*e1c0*/  FADD.FTZ R5, R197, R22 ;  /* 0x00000016c5057221 */ /* 0x001fc60000010000 */
[----:B------:R-:W0:Y:S01]  /*e1d0*/  MUFU.EX2 R160, R160 ;  /* 0x000000a000a07308 */ /* 0x000e220000000800 */
[----:B------:R-:W-:Y:S02]  /*e1e0*/  WARPGROUP.DEPBAR.LE gsb0, 0x0 ;  /* 0x00008000000079c5 */ /* 0x000fe40000010000 */
[----:B------:R2:W-:Y:S01]  /*e1f0*/  @!P1 SYNCS.ARRIVE.TRANS64.RED.A1T0 RZ, [R21+URZ], RZ ;  /* 0x000000ff15ff99a7 */ /* 0x0005e2000810043f */
[----:B------:R-:W-:Y:S02]  /*e200*/  F2FP.F16.F32.PACK_AB R192, R152, R19 ;  /* 0x0000001398c0723e */ /* 0x000fe400000000ff */
[----:B-1----:R-:W-:Y:S02]  /*e210*/  F2FP.F16.F32.PACK_AB R193, R155, R162 ;  /* 0x000000a29bc1723e */ /* 0x002fe400000000ff */
[----:B0-----:R-:W-:Y:S02]  /*e220*/  F2FP.F16.F32.PACK_AB R194, R165, R160 ;  /* 0x000000a0a5c2723e */ /* 0x001fe400000000ff */
[----:B------:R-:W-:Y:S01]  /*e230*/  F2FP.F16.F32.PACK_AB R195, R159, R158 ;  /* 0x0000009e9fc3723e */ /* 0x000fe200000000ff */
[----:B--2---:R-:W-:Y:S01]  /*e240*/  FFMA.FTZ R21, R0, R14, R175 ;  /* 0x0000000e00157223 */ /* 0x004fe200000100af */
[----:B------:R-:W-:Y:S01]  /*e250*/  FFMA.FTZ R14, R163, UR5, -R20 ;  /* 0x00000005a30e7c23 */ /* 0x000fe20008010814 */
[----:B------:R0:W-:Y:S01]  /*e260*/  @!P1 SYNCS.ARRIVE.TRANS64.RED.A1T0 RZ, [R23+URZ], RZ ;  /* 0x000000ff17ff99a7 */ /* 0x0001e2000810043f */
[----:B------:R-:W-:Y:S01]  /*e270*/  MUFU.EX2 R20, R167 ;  /* 0x000000a700147308 */ /* 0x000fe20000000800 */
[C---:B------:R-:W-:Y:S01]  /*e280*/  FADD.FTZ R21, R208.reuse, R21 ;  /* 0x00000015d0157221 */ /* 0x040fe20000010000 */
[----:B------:R-:W-:-:S03]  /*e290*/  F2FP.F16.F32.PACK_AB R208, R208, R175 ;  /* 0x000000afd0d0723e */ /* 0x000fc600000000ff */
[----:B------:R-:W-:Y:S01]  /*e2a0*/  FADD.FTZ R174, R210, R21 ;  /* 0x00000015d2ae7221 */ /* 0x000fe20000010000 */
[C---:B------:R-:W-:Y:S02]  /*e2b0*/  F2FP.F16.F32.PACK_AB R210, R189.reuse, R210 ;  /* 0x000000d2bdd2723e */ /* 0x040fe400000000ff */
[----:B------:R-:W1:Y:S01]  /*e2c0*/  MUFU.EX2 R14, R14 ;  /* 0x0000000e000e7308 */ /* 0x000e620000000800 */
[----:B------:R-:W-:-:S04]  /*e2d0*/  FADD.FTZ R21, R189, R174 ;  /* 0x000000aebd157221 */ /* 0x000fc80000010000 */
[----:B------:R-:W-:Y:S01]  /*e2e0*/  FADD.FTZ R166, R204, R21 ;  /* 0x00000015cca67221 */ /* 0x000fe20000010000 */
[----:B------:R-:W-:-:S03]  /*e2f0*/  F2FP.F16.F32.PACK_AB R204, R183, R204 ;  /* 0x000000ccb7cc723e */ /* 0x000fc600000000ff */
[----:B------:R-:W-:-:S04]  /*e300*/  FADD.FTZ R21, R183, R166 ;  /* 0x000000a6b7157221 */ /* 0x000fc80000010000 */
[----:B------:R-:W-:Y:S01]  /*e310*/  FADD.FTZ R166, R206, R21 ;  /* 0x00000015cea67221 */ /* 0x000fe20000010000 */
[----:B------:R-:W-:-:S03]  /*e320*/  F2FP.F16.F32.PACK_AB R206, R187, R206 ;  /* 0x000000cebbce723e */ /* 0x000fc600000000ff */
[----:B------:R-:W-:Y:S01]  /*e330*/  FADD.FTZ R21, R187, R166 ;  /* 0x000000a6bb157221 */ /* 0x000fe20000010000 */
[C---:B-1----:R-:W-:Y:S01]  /*e340*/  FADD.FTZ R22, R14.reuse, R5 ;  /* 0x000000050e167221 */ /* 0x042fe20000010000 */
[----:B------:R-:W-:Y:S02]  /*e350*/  F2FP.F16.F32.PACK_AB R197, R14, R197 ;  /* 0x000000c50ec5723e */ /* 0x000fe400000000ff */
[----:B------:R-:W-:Y:S01]  /*e360*/  FADD.FTZ R166, R200, R21 ;  /* 0x00000015c8a67221 */ /* 0x000fe20000010000 */
[----:B------:R-:W-:Y:S01]  /*e370*/  FADD.FTZ R5, R199, R22 ;  /* 0x00000016c7057221 */ /* 0x000fe20000010000 */
[C---:B------:R-:W-:Y:S01]  /*e380*/  F2FP.F16.F32.PACK_AB R199, R20.reuse, R199 ;  /* 0x000000c714c7723e */ /* 0x040fe200000000ff */
[----:B------:R-:W-:Y:S02]  /*e390*/  IMAD.U32 R22, RZ, RZ, UR60 ;  /* 0x0000003cff167e24 */ /* 0x000fe4000f8e00ff */
[C---:B------:R-:W-:Y:S01]  /*e3a0*/  FADD.FTZ R21, R181.reuse, R166 ;  /* 0x000000a6b5157221 */ /* 0x040fe20000010000 */
[----:B------:R-:W-:Y:S01]  /*e3b0*/  FADD.FTZ R5, R20, R5 ;  /* 0x0000000514057221 */ /* 0x000fe20000010000 */
[----:B------:R-:W-:-:S02]  /*e3c0*/  F2FP.F16.F32.PACK_AB R200, R181, R200 ;  /* 0x000000c8b5c8723e */ /* 0x000fc400000000ff */
[----:B------:R-:W-:Y:S01]  /*e3d0*/  FADD.FTZ R156, R202, R21 ;  /* 0x00000015ca9c7221 */ /* 0x000fe20000010000 */
[----:B------:R-:W-:Y:S01]  /*e3e0*/  FADD.FTZ R5, R162, R5 ;  /* 0x00000005a2057221 */ /* 0x000fe20000010000 */
[C---:B------:R-:W-:Y:S02]  /*e3f0*/  F2FP.F16.F32.PACK_AB R202, R169.reuse, R202 ;  /* 0x000000caa9ca723e */ /* 0x040fe400000000ff */
[----:B------:R-:W-:Y:S01]  /*e400*/  FADD.FTZ R21, R169, R156 ;  /* 0x0000009ca9157221 */ /* 0x000fe20000010000 */
[----:B------:R-:W-:Y:S01]  /*e410*/  FADD.FTZ R5, R155, R5 ;  /* 0x000000059b057221 */ /* 0x000fe20000010000 */
[----:B------:R-:W-:Y:S02]  /*e420*/  MOV R20, R3 ;  /* 0x0000000300147202 */ /* 0x000fe40000000f00 */
[----:B------:R-:W-:Y:S01]  /*e430*/  FADD.FTZ R154, R196, R21 ;  /* 0x00000015c49a7221 */ /* 0x000fe20000010000 */
[----:B------:R-:W-:Y:S01]  /*e440*/  FADD.FTZ R5, R158, R5 ;  /* 0x000000059e057221 */ /* 0x000fe20000010000 */
[----:B------:R-:W-:-:S02]  /*e450*/  F2FP.F16.F32.PACK_AB R196, R185, R196 ;  /* 0x000000c4b9c4723e */ /* 0x000fc400000000ff */
[----:B------:R-:W-:Y:S01]  /*e460*/  FADD.FTZ R21, R185, R154 ;  /* 0x0000009ab9157221 */ /* 0x000fe20000010000 */
[----:B------:R-:W-:-:S03]  /*e470*/  FADD.FTZ R5, R159, R5 ;  /* 0x000000059f057221 */ /* 0x000fc60000010000 */
[----:B------:R-:W-:Y:S01]  /*e480*/  FADD.FTZ R154, R198, R21 ;  /* 0x00000015c69a7221 */ /* 0x000fe20000010000 */
[----:B------:R-:W-:-:S03]  /*e490*/  F2FP.F16.F32.PACK_AB R198, R161, R198 ;  /* 0x000000c6a1c6723e */ /* 0x000fc600000000ff */
[----:B------:R-:W-:-:S04]  /*e4a0*/  FADD.FTZ R154, R161, R154 ;  /* 0x0000009aa19a7221 */ /* 0x000fc80000010000 */
[----:B------:R-:W-:Y:S01]  /*e4b0*/  FADD.FTZ R21, R19, R154 ;  /* 0x0000009a13157221 */ /* 0x000fe20000010000 */
[----:B------:R-:W-:-:S03]  /*e4c0*/  IMAD.MOV.U32 R19, RZ, RZ, R4 ;  /* 0x000000ffff137224 */ /* 0x000fc600078e0004 */
[----:B------:R-:W-:-:S04]  /*e4d0*/  FADD.FTZ R21, R152, R21 ;  /* 0x0000001598157221 */ /* 0x000fc80000010000 */
[----:B------:R-:W-:Y:S01]  /*e4e0*/  FADD.FTZ R14, R160, R21 ;  /* 0x00000015a00e7221 */ /* 0x000fe20000010000 */
[----:B------:R-:W-:-:S03]  /*e4f0*/  IMAD.U32 R21, RZ, RZ, UR6 ;  /* 0x00000006ff157e24 */ /* 0x000fc6000f8e00ff */
[----:B------:R-:W-:Y:S01]  /*e500*/  FADD.FTZ R14, R165, R14 ;  /* 0x0000000ea50e7221 */ /* 0x000fe20000010000 */
[----:B0-----:R-:W-:Y:S06]  /*e510*/  @P2 BRA `(.L_x_2119) ;  /* 0xffffffc0004c2947 */ /* 0x001fec000383ffff */
.L_x_2110:
        /* <DEDUP_REMOVED lines=131> */
.L_x_2120:
[----:B------:R-:W-:Y:S02]  /*ed50*/  R2UR UR6, R17 ;  /* 0x00000000110672ca */ /* 0x000fe400000e0000 */
[----:B------:R-:W-:-:S11]  /*ed60*/  R2UR UR4, R16 ;  /* 0x00000000100472ca */ /* 0x000fd600000e0000 */
[----:B------:R-:W-:Y:S02]  /*ed70*/  ULEA UR7, UR60, UR6, 0x3 ;  /* 0x000000063c077291 */ /* 0x000fe4000f8e183f */
[----:B------:R-:W-:-:S04]  /*ed80*/  MOV R0, UR4 ;  /* 0x0000000400007c02 */ /* 0x000fc80008000f00 */
[----:B------:R-:W-:-:S04]  /*ed90*/  SHF.L.U32 R0, R0, 0x1f, RZ ;  /* 0x0000001f00007819 */ /* 0x000fc800000006ff */
[----:B------:R0:W1:Y:S01]  /*eda0*/  SYNCS.PHASECHK.TRANS64.TRYWAIT P2, [UR7+0x38850], R0 ;  /* 0x03885000ff0075a7 */ /* 0x0000620008040147 */
[----:B------:R-:W-:Y:S05]  /*edb0*/  @!P0 BRA `(.L_x_2121) ;  /* 0x0000000000048947 */ /* 0x000fea0003800000 */
[----:B------:R-:W-:Y:S01]  /*edc0*/  BPT.TRAP 0x1 ;  /* 0x000000040000795c */ /* 0x000fe20000300000 */
.L_x_2121:
[----:B-1----:R-:W-:Y:S05]  /*edd0*/  @P2 BRA `(.L_x_2122) ;  /* 0x0000000000082947 */ /* 0x002fea0003800000 */
[----:B------:R-:W1:Y:S02]  /*ede0*/  SYNCS.PHASECHK.TRANS64.TRYWAIT P0, [UR7+0x38850], R0 ;  /* 0x03885000ff0075a7 */ /* 0x000e640008000147 */
[----:B-1----:R-:W-:Y:S05]  /*edf0*/  @!P0 BRA `(.L_x_2123) ;  /* 0x0000009400108947 */ /* 0x002fea0003800000 */
.L_x_2122:
[----:B------:R-:W-:Y:S01]  /*ee00*/  R2UR UR4, R17 ;  /* 0x00000000110472ca */ /* 0x000fe200000e0000 */
[----:B------:R-:W-:Y:S01]  /*ee10*/  WARPGROUP.ARRIVE ;  /* 0x00000000000079c5 */ /* 0x000fe20000000000 */
[----:B------:R-:W-:Y:S01]  /*ee20*/  UMOV UR11, 0x40000040 ;  /* 0x40000040000b7882 */ /* 0x000fe20000000000 */
[----:B01----:R-:W0:Y:S01]  /*ee30*/  SHFL.BFLY PT, R0, R5, 0x2, 0x1f ;  /* 0x0c401f0005007f89 */ /* 0x003e2200000e0000 */
[----:B------:R-:W-:Y:S01]  /*ee40*/  IMAD.MOV.U32 R6, RZ, RZ, RZ ;  /* 0x000000ffff067224 */ /* 0x000fe200078e00ff */
[----:B------:R-:W-:Y:S01]  /*ee50*/  R2UR UR9, R220 ;  /* 0x00000000dc0972ca */ /* 0x000fe200000e0000 */
[----:B------:R-:W-:Y:S01]  /*ee60*/  IMAD.U32 R12, RZ, RZ, UR7 ;  /* 0x00000007ff0c7e24 */ /* 0x000fe2000f8e00ff */
[----:B------:R-:W1:Y:S01]  /*ee70*/  SHFL.BFLY PT, R7, R14, 0x2, 0x1f ;  /* 0x0c401f000e077f89 */ /* 0x000e6200000e0000 */
[----:B------:R-:W-:Y:S02]  /*ee80*/  R2UR UR8, R16 ;  /* 0x00000000100872ca */ /* 0x000fe400000e0000 */
[----:B------:R-:W-:-:S03]  /*ee90*/  MOV R13, UR5 ;  /* 0x00000005000d7c02 */ /* 0x000fc60008000f00 */
[----:B------:R-:W-:-:S04]  /*eea0*/  UIADD3 UR4, UR4, 0x400, URZ ;  /* 0x0000040004047890 */ /* 0x000fc8000fffe03f */
[----:B------:R-:W-:Y:S02]  /*eeb0*/  USHF.R.U32.HI UR4, URZ, 0x4, UR4 ;  /* 0x000000043f047899 */ /* 0x000fe40008011604 */
[----:B------:R-:W-:Y:S02]  /*eec0*/  UIADD3 UR9, UR9, 0x1, URZ ;  /* 0x0000000109097890 */ /* 0x000fe4000fffe03f */
[----:B------:R-:W-:-:S04]  /*eed0*/  ULOP3.LUT UR4, UR4, 0x3fff, URZ, 0xc0, !UPT ;  /* 0x00003fff04047892 */ /* 0x000fc8000f8ec03f */
[----:B------:R-:W-:Y:S01]  /*eee0*/  ULOP3.LUT UR4, UR4, 0x2800000, URZ, 0xfc, !UPT ;  /* 0x0280000004047892 */ /* 0x000fe2000f8efc3f */
[----:B------:R-:W-:Y:S02]  /*eef0*/  IMAD.U32 R220, RZ, RZ, UR9 ;  /* 0x00000009ffdc7e24 */ /* 0x000fe4000f8e00ff */
[----:B0-----:R-:W-:Y:S01]  /*ef00*/  FADD.FTZ R2, R0, R5 ;  /* 0x0000000500027221 */ /* 0x001fe20000010000 */
[----:B------:R-:W-:Y:S01]  /*ef10*/  IMAD.MOV.U32 R5, RZ, RZ, RZ ;  /* 0x000000ffff057224 */ /* 0x000fe200078e00ff */
[----:B------:R-:W-:Y:S01]  /*ef20*/  UIMAD UR4, UR60, 0xa00, UR4 ;  /* 0x00000a003c0478a4 */ /* 0x000fe2000f8e0204 */
[----:B-1----:R-:W-:Y:S02]  /*ef30*/  FADD.FTZ R7, R7, R14 ;  /* 0x0000000e07077221 */ /* 0x002fe40000010000 */
[----:B------:R-:W0:Y:S01]  /*ef40*/  SHFL.BFLY PT, R9, R2, 0x1, 0x1f ;  /* 0x0c201f0002097f89 */ /* 0x000e2200000e0000 */
[----:B------:R-:W-:Y:S02]  /*ef50*/  UIADD3 UR6, UR4, 0x80, URZ ;  /* 0x0000008004067890 */ /* 0x000fe4000fffe03f */
[----:B------:R-:W-:Y:S01]  /*ef60*/  UIADD3 UR60, UR60, 0x1, URZ ;  /* 0x000000013c3c7890 */ /* 0x000fe2000fffe03f */
[----:B------:R-:W1:Y:S01]  /*ef70*/  SHFL.BFLY PT, R0, R7, 0x1, 0x1f ;  /* 0x0c201f0007007f89 */ /* 0x000e6200000e0000 */
[----:B------:R-:W-:-:S02]  /*ef80*/  UMOV UR10, UR4 ;  /* 0x00000004000a7c82 */ /* 0x000fc40008000000 */
[----:B------:R-:W-:Y:S01]  /*ef90*/  HGMMA.64x256x16.F32 R24, R208, gdesc[UR8].tnspB, R24, gsb0 ;  /* 0x43e00008d0187df0 */ /* 0x000fe20008000818 */
[----:B------:R-:W-:Y:S01]  /*efa0*/  UMOV UR10, UR6 ;  /* 0x00000006000a7c82 */ /* 0x000fe20008000000 */
[----:B------:R-:W-:Y:S01]  /*efb0*/  UMOV UR11, 0x40000040 ;  /* 0x40000040000b7882 */ /* 0x000fe20000000000 */
[----:B------:R-:W-:Y:S02]  /*efc0*/  UIADD3 UR6, UR4, 0x100, URZ ;  /* 0x0000010004067890 */ /* 0x000fe4000fffe03f */
[----:B------:R-:W-:-:S04]  /*efd0*/  UISETP.NE.AND UP0, UPT, UR60, 0x2, UPT ;  /* 0x000000023c00788c */ /* 0x000fc8000bf05270 */
[----:B------:R-:W-:Y:S01]  /*efe0*/  USEL UR60, UR60, URZ, UP0 ;  /* 0x0000003f3c3c7287 */ /* 0x000fe20008000000 */
[----:B0-----:R-:W-:Y:S01]  /*eff0*/  FADD.FTZ R11, R2, R9 ;  /* 0x00000009020b7221 */ /* 0x001fe20000010000 */
[----:B------:R-:W-:Y:S02]  /*f000*/  IMAD.MOV.U32 R2, RZ, RZ, -0x800000 ;  /* 0xff800000ff027424 */ /* 0x000fe400078e00ff */
[----:B-1----:R-:W-:Y:S02]  /*f010*/  FADD.FTZ R10, R7, R0 ;  /* 0x00000000070a7221 */ /* 0x002fe40000010000 */
[----:B------:R-:W-:Y:S01]  /*f020*/  FSETP.NE.FTZ.AND P2, PT, R11, RZ, PT ;  /* 0x000000ff0b00720b */ /* 0x000fe20003f55000 */
[----:B------:R-:W-:Y:S02]  /*f030*/  IMAD.U32 R7, RZ, RZ, UR5 ;  /* 0x00000005ff077e24 */ /* 0x000fe4000f8e00ff */
[----:B------:R-:W-:Y:S01]  /*f040*/  IMAD.MOV.U32 R0, RZ, RZ, -0x800000 ;  /* 0xff800000ff007424 */ /* 0x000fe200078e00ff */
[----:B------:R-:W-:-:S09]  /*f050*/  FSETP.NE.FTZ.AND P0, PT, R10, RZ, PT ;  /* 0x000000ff0a00720b */ /* 0x000fd20003f15000 */
[----:B------:R-:W0:Y:S01]  /*f060*/  @P2 MUFU.LG2 R9, R11 ;  /* 0x0000000b00092308 */ /* 0x000e220000000c00 */
[----:B------:R-:W-:-:S03]  /*f070*/  @P2 FMUL.FTZ R13, R13, 0.69314718246459960938 ;  /* 0x3f3172180d0d2820 */ /* 0x000fc60000410000 */
[----:B------:R-:W-:-:S04]  /*f080*/  @P0 FMUL.FTZ R7, R7, 0.69314718246459960938 ;  /* 0x3f31721807070820 */ /* 0x000fc80000410000 */
[----:B------:R-:W-:Y:S08]  /*f090*/  @P0 MUFU.RCP R6, R10 ;  /* 0x0000000a00060308 */ /* 0x000ff00000001000 */
[----:B------:R0:W1:Y:S08]  /*f0a0*/  @P0 MUFU.LG2 R8, R10 ;  /* 0x0000000a00080308 */ /* 0x0000700000000c00 */
[----:B------:R-:W2:Y:S01]  /*f0b0*/  @P2 MUFU.RCP R5, R11 ;  /* 0x0000000b00052308 */ /* 0x000ea20000001000 */
[----:B0-----:R-:W-:Y:S01]  /*f0c0*/  @P2 FMUL.FTZ R10, R9, 0.69314718246459960938 ;  /* 0x3f317218090a2820 */ /* 0x001fe20000410000 */
[----:B------:R-:W-:-:S03]  /*f0d0*/  @!P1 VIADD R9, R12, 0x38860 ;  /* 0x000388600c099836 */ /* 0x000fc60000000000 */
[----:B------:R-:W-:Y:S02]  /*f0e0*/  @P2 FFMA.FTZ R0, R13, R3, R10 ;  /* 0x000000030d002223 */ /* 0x000fe4000001000a */
[----:B------:R-:W-:Y:S01]  /*f0f0*/  @!P1 PRMT R9, RZ, 0x654, R9 ;  /* 0x00000654ff099816 */ /* 0x000fe20000000009 */
[----:B-1----:R-:W-:-:S04]  /*f100*/  @P0 FMUL.FTZ R8, R8, 0.69314718246459960938 ;  /* 0x3f31721808080820 */ /* 0x002fc80000410000 */
        /* <DEDUP_REMOVED lines=22> */
[----:B------:R-:W-:-:S06]  /*f270*/  ULOP3.LUT UR8, UR8, UR4, URZ, 0x3c, !UPT ;  /* 0x0000000408087292 */ /* 0x000fcc000f8e3c3f */
[----:B------:R-:W-:Y:S01]  /*f280*/  MOV R16, UR8 ;  /* 0x0000000800107c02 */ /* 0x000fe20008000f00 */
[----:B------:R-:W-:Y:S02]  /*f290*/  WARPGROUP.DEPBAR.LE gsb0, 0x0 ;  /* 0x00008000000079c5 */ /* 0x000fe40000010000 */
[----:B------:R-:W-:-:S12]  /*f2a0*/  WARPGROUP.ARRIVE ;  /* 0x00000000000079c5 */ /* 0x000fd80000000000 */
[----:B------:R-:W-:Y:S03]  /*f2b0*/  HGMMA.64x256x16.F32 R24, R192, gdesc[UR8].tnspB, R24, gsb0 ;  /* 0x43e00008c0187df0 */ /* 0x000fe60008000818 */
[----:B------:R-:W-:Y:S02]  /*f2c0*/  WARPGROUP.DEPBAR.LE gsb0, 0x0 ;  /* 0x00008000000079c5 */ /* 0x000fe40000010000 */
[----:B------:R0:W-:Y:S01]  /*f2d0*/  @!P1 SYNCS.ARRIVE.TRANS64.RED.A1T0 RZ, [R9+URZ], RZ ;  /* 0x000000ff09ff99a7 */ /* 0x0001e2000810043f */
[-C--:B--2---:R-:W-:Y:S01]  /*f2e0*/  FMUL.FTZ R3, R83, R5.reuse ;  /* 0x0000000553037220 */ /* 0x084fe20000410000 */
        /* <DEDUP_REMOVED lines=127> */
.L_x_2093:
[----:B------:R-:W0:Y:S01]  /*fae0*/  S2R R4, SR_CgaCtaId ;  /* 0x0000000000047919 */ /* 0x000e220000008800 */
[----:B------:R-:W-:Y:S01]  /*faf0*/  MOV R19, 0x400 ;  /* 0x0000040000137802 */ /* 0x000fe20000000f00 */
[----:B------:R-:W-:Y:S01]  /*fb00*/  BSSY B0, `(.L_x_2124) ;  /* 0x00002ce000007945 */ /* 0x000fe20003800000 */
[----:B------:R-:W-:Y:S02]  /*fb10*/  BAR.SYNC.DEFER_BLOCKING 0x5, 0x120 ;  /* 0x0144800000007b1d */ /* 0x000fe40000010000 */
[----:B0-----:R-:W-:-:S05]  /*fb20*/  LEA R19, R4, R19, 0x18 ;  /* 0x0000001304137211 */ /* 0x001fca00078ec0ff */
[----:B------:R-:W0:Y:S02]  /*fb30*/  LDS.128 R4, [R19+0x388d0] ;  /* 0x0388d00013047984 */ /* 0x000e240000000c00 */
[----:B0-----:R-:W-:Y:S02]  /*fb40*/  R2UR UR4, R5 ;  /* 0x00000000050472ca */ /* 0x001fe400000e0000 */
[----:B------:R-:W-:-:S11]  /*fb50*/  R2UR UR5, R6 ;  /* 0x00000000060572ca */ /* 0x000fd600000e0000 */
[----:B------:R-:W-:Y:S01]  /*fb60*/  IMAD.U32 R22, RZ, RZ, UR4 ;  /* 0x00000004ff167e24 */ /* 0x000fe2000f8e00ff */
[----:B------:R-:W-:Y:S06]  /*fb70*/  BAR.ARV 0x4, 0x120 ;  /* 0x0104800000007b1d */ /* 0x000fec0000002000 */
[----:B------:R-:W-:Y:S05]  /*fb80*/  @P0 BRA `(.L_x_2125) ;  /* 0x0000001c00c00947 */ /* 0x000fea0003800000 */
        /* <DEDUP_REMOVED lines=29> */
[----:B------:R-:W-:-:S02]  /*fd60*/  IADD3 R173, P0, R106, 0x40, RZ ;  /* 0x000000406aad7810 */ /* 0x000fc40007f1e0ff */
[C---:B------:R-:W-:Y:S01]  /*fd70*/  IADD3 R175, P4, R106.reuse, 0x60, RZ ;  /* 0x000000606aaf7810 */ /* 0x040fe20007f9e0ff */
[--C-:B------:R-:W-:Y:S01]  /*fd80*/  IMAD.X R11, RZ, RZ, R107.reuse, P1 ;  /* 0x000000ffff0b7224 */ /* 0x100fe200008e066b */
[C---:B------:R-:W-:Y:S01]  /*fd90*/  LOP3.LUT R9, R106.reuse, 0x380, RZ, 0xc0, !PT ;  /* 0x000003806a097812 */ /* 0x040fe200078ec0ff */
[--C-:B------:R-:W-:Y:S01]  /*fda0*/  IMAD.X R13, RZ, RZ, R107.reuse, P0 ;  /* 0x000000ffff0d7224 */ /* 0x100fe200000e066b */
[C---:B------:R-:W-:Y:S01]  /*fdb0*/  IADD3 R177, P3, R106.reuse, 0x4000, RZ ;  /* 0x000040006ab17810 */ /* 0x040fe20007f7e0ff */
[--C-:B------:R-:W-:Y:S01]  /*fdc0*/  IMAD.X R15, RZ, RZ, R107.reuse, P4 ;  /* 0x000000ffff0f7224 */ /* 0x100fe200020e066b */
[C---:B------:R-:W-:Y:S02]  /*fdd0*/  IADD3 R179, P6, R106.reuse, 0x4020, RZ ;  /* 0x000040206ab37810 */ /* 0x040fe40007fde0ff */
[C---:B------:R-:W-:Y:S02]  /*fde0*/  IADD3 R181, P5, R106.reuse, 0x4040, RZ ;  /* 0x000040406ab57810 */ /* 0x040fe40007fbe0ff */
[C---:B------:R-:W-:Y:S01]  /*fdf0*/  IADD3 R183, P2, R106.reuse, 0x4060, RZ ;  /* 0x000040606ab77810 */ /* 0x040fe20007f5e0ff */
[--C-:B------:R-:W-:Y:S01]  /*fe00*/  IMAD.X R31, RZ, RZ, R107.reuse, P6 ;  /* 0x000000ffff1f7224 */ /* 0x100fe200030e066b */
[----:B------:R-:W-:Y:S01]  /*fe10*/  IADD3 R185, P1, R106, 0x8000, RZ ;  /* 0x000080006ab97810 */ /* 0x000fe20007f3e0ff */
[--C-:B------:R-:W-:Y:S01]  /*fe20*/  IMAD.X R39, RZ, RZ, R107.reuse, P5 ;  /* 0x000000ffff277224 */ /* 0x100fe200028e066b */
[----:B------:R-:W-:Y:S01]  /*fe30*/  LOP3.LUT R10, R171, 0x380, RZ, 0xc0, !PT ;  /* 0x00000380ab0a7812 */ /* 0x000fe200078ec0ff */
[--C-:B------:R-:W-:Y:S01]  /*fe40*/  IMAD.X R47, RZ, RZ, R107.reuse, P2 ;  /* 0x000000ffff2f7224 */ /* 0x100fe200010e066b */
[----:B------:R-:W-:Y:S01]  /*fe50*/  LOP3.LUT R12, R173, 0x380, RZ, 0xc0, !PT ;  /* 0x00000380ad0c7812 */ /* 0x000fe200078ec0ff */
[----:B------:R-:W-:Y:S01]  /*fe60*/  IMAD.X R55, RZ, RZ, R107, P1 ;  /* 0x000000ffff377224 */ /* 0x000fe200008e066b */
[----:B------:R-:W-:-:S02]  /*fe70*/  LOP3.LUT R14, R175, 0x380, RZ, 0xc0, !PT ;  /* 0x00000380af0e7812 */ /* 0x000fc400078ec0ff */
[----:B------:R-:W-:Y:S02]  /*fe80*/  SHF.R.U64 R9, R9, 0x3, RZ ;  /* 0x0000000309097819 */ /* 0x000fe400000012ff */
[----:B------:R-:W-:Y:S02]  /*fe90*/  LOP3.LUT R20, R177, 0x380, RZ, 0xc0, !PT ;  /* 0x00000380b1147812 */ /* 0x000fe400078ec0ff */
[----:B------:R-:W-:Y:S02]  /*fea0*/  IADD3 R187, P0, R106, 0x8020, RZ ;  /* 0x000080206abb7810 */ /* 0x000fe40007f1e0ff */
[----:B------:R-:W-:Y:S02]  /*feb0*/  SHF.R.U64 R10, R10, 0x3, RZ ;  /* 0x000000030a0a7819 */ /* 0x000fe400000012ff */
[----:B------:R-:W-:Y:S02]  /*fec0*/  LOP3.LUT R30, R179, 0x380, RZ, 0xc0, !PT ;  /* 0x00000380b31e7812 */ /* 0x000fe400078ec0ff */
[----:B------:R-:W-:-:S02]  /*fed0*/  IADD3 R189, P4, R106, 0x8040, RZ ;  /* 0x000080406abd7810 */ /* 0x000fc40007f9e0ff */
[----:B------:R-:W-:Y:S02]  /*fee0*/  IADD3.X R21, RZ, R107, RZ, P3, !PT ;  /* 0x0000006bff157210 */ /* 0x000fe40001ffe4ff */
[----:B------:R-:W-:Y:S01]  /*fef0*/  SHF.R.U64 R12, R12, 0x3, RZ ;  /* 0x000000030c0c7819 */ /* 0x000fe200000012ff */
[--C-:B------:R-:W-:Y:S01]  /*ff00*/  IMAD.X R71, RZ, RZ, R107.reuse, P4 ;  /* 0x000000ffff477224 */ /* 0x100fe200020e066b */
[----:B------:R-:W-:Y:S02]  /*ff10*/  LOP3.LUT R38, R181, 0x380, RZ, 0xc0, !PT ;  /* 0x00000380b5267812 */ /* 0x000fe400078ec0ff */
[C---:B------:R-:W-:Y:S02]  /*ff20*/  IADD3 R191, P3, R106.reuse, 0x8060, RZ ;  /* 0x000080606abf7810 */ /* 0x040fe40007f7e0ff */
[C---:B------:R-:W-:Y:S02]  /*ff30*/  IADD3 R193, P6, R106.reuse, 0xc000, RZ ;  /* 0x0000c0006ac17810 */ /* 0x040fe40007fde0ff */
[C---:B------:R-:W-:Y:S01]  /*ff40*/  IADD3 R6, P5, R106.reuse, 0xc020, RZ ;  /* 0x0000c0206a067810 */ /* 0x040fe20007fbe0ff */
[--C-:B------:R-:W-:Y:S01]  /*ff50*/  IMAD.X R79, RZ, RZ, R107.reuse, P3 ;  /* 0x000000ffff4f7224 */ /* 0x100fe200018e066b */
[C---:B------:R-:W-:Y:S01]  /*ff60*/  IADD3 R102, P2, R106.reuse, 0xc040, RZ ;  /* 0x0000c0406a667810 */ /* 0x040fe20007f5e0ff */
[--C-:B------:R-:W-:Y:S01]  /*ff70*/  IMAD.X R95, RZ, RZ, R107.reuse, P6 ;  /* 0x000000ffff5f7224 */ /* 0x100fe200030e066b */
[----:B------:R-:W-:Y:S01]  /*ff80*/  IADD3 R23, P1, R106, 0xc060, RZ ;  /* 0x0000c0606a177810 */ /* 0x000fe20007f3e0ff */
[----:B------:R-:W-:Y:S01]  /*ff90*/  IMAD.X R99, RZ, RZ, R107, P5 ;  /* 0x000000ffff637224 */ /* 0x000fe200028e066b */
[----:B------:R-:W-:-:S02]  /*ffa0*/  SHF.R.U64 R14, R14, 0x3, RZ ;  /* 0x000000030e0e7819 */ /* 0x000fc400000012ff */
[----:B------:R-:W-:Y:S02]  /*ffb0*/  LOP3.LUT R46, R183, 0x380, RZ, 0xc0, !PT ;  /* 0x00000380b72e7812 */ /* 0x000fe400078ec0ff */
[----:B------:R-:W-:Y:S01]  /*ffc0*/  LOP3.LUT R106, R9, R106, RZ, 0x3c, !PT ;  /* 0x0000006a096a7212 */ /* 0x000fe200078e3cff */
[----:B------:R-:W-:Y:S01]  /*ffd0*/  IMAD.X R9, RZ, RZ, R107, P1 ;  /* 0x000000ffff097224 */ /* 0x000fe200008e066b */
[----:B------:R-:W-:Y:S02]  /*ffe0*/  SHF.R.U64 R20, R20, 0x3, RZ ;  /* 0x0000000314147819 */ /* 0x000fe400000012ff */
[----:B------:R-:W-:Y:S02]  /*fff0*/  LOP3.LUT R54, R185, 0x380, RZ, 0xc0, !PT ;  /* 0x00000380b9367812 */ /* 0x000fe400078ec0ff */
[----:B------:R-:W-:Y:S02]  /*10000*/  LOP3.LUT R10, R10, R171, RZ, 0x3c, !PT ;  /* 0x000000ab0a0a7212 */ /* 0x000fe400078e3cff */
[----:B------:R-:W-:-:S02]  /*10010*/  SHF.R.U64 R30, R30, 0x3, RZ ;  /* 0x000000031e1e7819 */ /* 0x000fc400000012ff */
[----:B------:R-:W-:Y:S02]  /*10020*/  LOP3.LUT R62, R187, 0x380, RZ, 0xc0, !PT ;  /* 0x00000380bb3e7812 */ /* 0x000fe400078ec0ff */
[----:B------:R-:W-:Y:S02]  /*10030*/  LOP3.LUT R12, R12, R173, RZ, 0x3c, !PT ;  /* 0x000000ad0c0c7212 */ /* 0x000fe400078e3cff */
[----:B------:R-:W-:Y:S02]  /*10040*/  SHF.R.U64 R38, R38, 0x3, RZ ;  /* 0x0000000326267819 */ /* 0x000fe400000012ff */
[----:B------:R-:W-:Y:S02]  /*10050*/  LOP3.LUT R70, R189, 0x380, RZ, 0xc0, !PT ;  /* 0x00000380bd467812 */ /* 0x000fe400078ec0ff */
[----:B------:R-:W-:Y:S02]  /*10060*/  LOP3.LUT R14, R14, R175, RZ, 0x3c, !PT ;  /* 0x000000af0e0e7212 */ /* 0x000fe400078e3cff */
[----:B------:R-:W-:-:S02]  /*10070*/  SHF.R.U64 R46, R46, 0x3, RZ ;  /* 0x000000032e2e7819 */ /* 0x000fc400000012ff */
[----:B------:R-:W-:Y:S02]  /*10080*/  LOP3.LUT R78, R191, 0x380, RZ, 0xc0, !PT ;  /* 0x00000380bf4e7812 */ /* 0x000fe400078ec0ff */
[-C--:B------:R-:W-:Y:S02]  /*10090*/  IADD3.X R63, RZ, R107.reuse, RZ, P0, !PT ;  /* 0x0000006bff3f7210 */ /* 0x080fe400007fe4ff */
[----:B------:R-:W-:Y:S02]  /*100a0*/  IADD3.X R103, RZ, R107, RZ, P2, !PT ;  /* 0x0000006bff677210 */ /* 0x000fe400017fe4ff */
[----:B------:R-:W-:Y:S02]  /*100b0*/  LOP3.LUT R20, R20, R177, RZ, 0x3c, !PT ;  /* 0x000000b114147212 */ /* 0x000fe400078e3cff */
[----:B------:R-:W-:Y:S02]  /*100c0*/  SHF.R.U64 R54, R54, 0x3, RZ ;  /* 0x0000000336367819 */ /* 0x000fe400000012ff */
[----:B------:R-:W-:-:S02]  /*100d0*/  LOP3.LUT R94, R193, 0x380, RZ, 0xc0, !PT ;  /* 0x00000380c15e7812 */ /* 0x000fc400078ec0ff */
[----:B------:R-:W-:Y:S01]  /*100e0*/  MOV R106, R106 ;  /* 0x0000006a006a7202 */ /* 0x000fe20000000f00 */
[----:B------:R-:W-:Y:S01]  /*100f0*/  BAR.SYNC.DEFER_BLOCKING 0x1, 0x100 ;  /* 0x0044000000007b1d */ /* 0x000fe20000010000 */
[----:B------:R-:W-:Y:S02]  /*10100*/  LOP3.LUT R30, R30, R179, RZ, 0x3c, !PT ;  /* 0x000000b31e1e7212 */ /* 0x000fe400078e3cff */
[----:B------:R-:W-:Y:S02]  /*10110*/  SHF.R.U64 R62, R62, 0x3, RZ ;  /* 0x000000033e3e7819 */ /* 0x000fe400000012ff */
[----:B------:R-:W-:Y:S02]  /*10120*/  LOP3.LUT R98, R6, 0x380, RZ, 0xc0, !PT ;  /* 0x0000038006627812 */ /* 0x000fe400078ec0ff */
[----:B------:R-:W-:Y:S02]  /*10130*/  LOP3.LUT R107, R102, 0x380, RZ, 0xc0, !PT ;  /* 0x00000380666b7812 */ /* 0x000fe400078ec0ff */
[----:B------:R-:W-:-:S02]  /*10140*/  MOV R10, R10 ;  /* 0x0000000a000a7202 */ /* 0x000fc40000000f00 */
[----:B------:R-:W-:Y:S02]  /*10150*/  LOP3.LUT R38, R38, R181, RZ, 0x3c, !PT ;  /* 0x000000b526267212 */ /* 0x000fe400078e3cff */
[----:B------:R-:W-:Y:S02]  /*10160*/  SHF.R.U64 R70, R70, 0x3, RZ ;  /* 0x0000000346467819 */ /* 0x000fe400000012ff */
[----:B------:R-:W-:Y:S02]  /*10170*/  MOV R12, R12 ;  /* 0x0000000c000c7202 */ /* 0x000fe40000000f00 */
[----:B------:R-:W-:Y:S02]  /*10180*/  LOP3.LUT R46, R46, R183, RZ, 0x3c, !PT ;  /* 0x000000b72e2e7212 */ /* 0x000fe400078e3cff */
[----:B------:R-:W-:Y:S02]  /*10190*/  SHF.R.U64 R78, R78, 0x3, RZ ;  /* 0x000000034e4e7819 */ /* 0x000fe400000012ff */
[----:B------:R-:W-:-:S02]  /*101a0*/  LOP3.LUT R163, R23, 0x380, RZ, 0xc0, !PT ;  /* 0x0000038017a37812 */ /* 0x000fc400078ec0ff */
[----:B------:R-:W-:Y:S01]  /*101b0*/  MOV R14, R14 ;  /* 0x0000000e000e7202 */ /* 0x000fe20000000f00 */
[----:B------:R0:W-:Y:S01]  /*101c0*/  STSM.16.M88.4 [R106], R24 ;  /* 0x000000186a007844 */ /* 0x0001e20000000200 */
[----:B------:R-:W-:Y:S02]  /*101d0*/  LOP3.LUT R54, R54, R185, RZ, 0x3c, !PT ;  /* 0x000000b936367212 */ /* 0x000fe400078e3cff */
[----:B------:R-:W-:Y:S01]  /*101e0*/  SHF.R.U64 R94, R94, 0x3, RZ ;  /* 0x000000035e5e7819 */ /* 0x000fe200000012ff */
[----:B------:R1:W-:Y:S01]  /*101f0*/  STSM.16.M88.4 [R10], R32 ;  /* 0x000000200a007844 */ /* 0x0003e20000000200 */
[----:B------:R-:W-:Y:S02]  /*10200*/  MOV R20, R20 ;  /* 0x0000001400147202 */ /* 0x000fe40000000f00 */
[----:B------:R-:W-:Y:S01]  /*10210*/  F2FP.F16.F32.PACK_AB R59, R155, R59 ;  /* 0x0000003b9b3b723e */ /* 0x000fe200000000ff */
[----:B------:R2:W-:Y:S01]  /*10220*/  STSM.16.M88.4 [R12], R40 ;  /* 0x000000280c007844 */ /* 0x0005e20000000200 */
[----:B------:R-:W-:-:S02]  /*10230*/  F2FP.F16.F32.PACK_AB R65, R154, R66 ;  /* 0x000000429a41723e */ /* 0x000fc400000000ff */
[----:B------:R-:W-:Y:S01]  /*10240*/  F2FP.F16.F32.PACK_AB R72, R73, R72 ;  /* 0x000000484948723e */ /* 0x000fe200000000ff */
[----:B------:R2:W-:Y:S01]  /*10250*/  STSM.16.M88.4 [R14], R48 ;  /* 0x000000300e007844 */ /* 0x0005e20000000200 */
[----:B------:R-:W-:Y:S02]  /*10260*/  LOP3.LUT R62, R62, R187, RZ, 0x3c, !PT ;  /* 0x000000bb3e3e7212 */ /* 0x000fe400078e3cff */
[----:B------:R-:W-:Y:S01]  /*10270*/  SHF.R.U64 R29, R98, 0x3, RZ ;  /* 0x00000003621d7819 */ /* 0x000fe200000012ff */
[----:B------:R2:W-:Y:S01]  /*10280*/  STSM.16.M88.4 [R20], R56 ;  /* 0x0000003814007844 */ /* 0x0005e20000000200 */
[----:B------:R-:W-:Y:S02]  /*10290*/  SHF.R.U64 R107, R107, 0x3, RZ ;  /* 0x000000036b6b7819 */ /* 0x000fe400000012ff */
[----:B------:R-:W-:Y:S02]  /*102a0*/  MOV R30, R30 ;  /* 0x0000001e001e7202 */ /* 0x000fe40000000f00 */
[----:B------:R-:W-:-:S02]  /*102b0*/  F2FP.F16.F32.PACK_AB R66, R69, R68 ;  /* 0x000000444542723e */ /* 0x000fc400000000ff */
[----:B------:R-:W-:Y:S02]  /*102c0*/  F2FP.F16.F32.PACK_AB R67, R153, R67 ;  /* 0x000000439943723e */ /* 0x000fe400000000ff */
[----:B------:R-:W-:Y:S02]  /*102d0*/  F2FP.F16.F32.PACK_AB R73, R152, R74 ;  /* 0x0000004a9849723e */ /* 0x000fe400000000ff */
[----:B------:R-:W-:Y:S01]  /*102e0*/  F2FP.F16.F32.PACK_AB R80, R81, R80 ;  /* 0x000000505150723e */ /* 0x000fe200000000ff */
[----:B------:R2:W-:Y:S01]  /*102f0*/  STSM.16.M88.4 [R30], R64 ;  /* 0x000000401e007844 */ /* 0x0005e20000000200 */
[----:B------:R-:W-:Y:S02]  /*10300*/  R2UR UR6, R218 ;  /* 0x00000000da0672ca */ /* 0x000fe400000e0000 */
[----:B------:R-:W-:Y:S02]  /*10310*/  R2UR UR4, R216 ;  /* 0x00000000d80472ca */ /* 0x000fe400000e0000 */
[----:B------:R-:W-:-:S02]  /*10320*/  LOP3.LUT R70, R70, R189, RZ, 0x3c, !PT ;  /* 0x000000bd46467212 */ /* 0x000fc400078e3cff */
[----:B------:R-:W-:Y:S02]  /*10330*/  MOV R38, R38 ;  /* 0x0000002600267202 */ /* 0x000fe40000000f00 */
[----:B------:R-:W-:Y:S02]  /*10340*/  F2FP.F16.F32.PACK_AB R74, R77, R76 ;  /* 0x0000004c4d4a723e */ /* 0x000fe400000000ff */
[----:B------:R-:W-:Y:S02]  /*10350*/  F2FP.F16.F32.PACK_AB R75, R17, R75 ;  /* 0x0000004b114b723e */ /* 0x000fe400000000ff */
[----:B------:R-:W-:Y:S02]  /*10360*/  F2FP.F16.F32.PACK_AB R81, R3, R82 ;  /* 0x000000520351723e */ /* 0x000fe400000000ff */
[----:B------:R-:W-:Y:S01]  /*10370*/  LOP3.LUT R78, R78, R191, RZ, 0x3c, !PT ;  /* 0x000000bf4e4e7212 */ /* 0x000fe200078e3cff */
[----:B------:R2:W-:Y:S01]  /*10380*/  STSM.16.M88.4 [R38], R72 ;  /* 0x0000004826007844 */ /* 0x0005e20000000200 */
[----:B------:R-:W-:Y:S01]  /*10390*/  SHF.R.U64 R28, R163, 0x3, RZ ;  /* 0x00000003a31c7819 */ /* 0x000fe200000012ff */
[----:B------:R-:W-:Y:S01]  /*103a0*/  USHF.L.U64.HI UR11, UR4, 0x2, UR6 ;  /* 0x00000002040b7899 */ /* 0x000fe20008010206 */
[----:B------:R-:W-:Y:S01]  /*103b0*/  MOV R46, R46 ;  /* 0x0000002e002e7202 */ /* 0x000fe20000000f00 */
[----:B------:R-:W-:Y:S01]  /*103c0*/  USHF.L.U32 UR10, UR4, 0x2, URZ ;  /* 0x00000002040a7899 */ /* 0x000fe2000800063f */
[----:B------:R-:W-:Y:S01]  /*103d0*/  F2FP.F16.F32.PACK_AB R82, R85, R84 ;  /* 0x000000545552723e */ /* 0x000fe200000000ff */
[----:B------:R-:W-:Y:S01]  /*103e0*/  ULDC.64 UR6, c[0x0][0xbd8] ;  /* 0x0002f60000067ab9 */ /* 0x000fe20000000a00 */
[----:B------:R-:W-:Y:S01]  /*103f0*/  F2FP.F16.F32.PACK_AB R83, R83, R86 ;  /* 0x000000565353723e */ /* 0x000fe200000000ff */
[----:B------:R-:W-:Y:S01]  /*10400*/  UISETP.NE.U32.AND UP1, UPT, UR6, URZ, UPT ;  /* 0x0000003f0600728c */ /* 0x000fe2000bf25070 */
[----:B------:R-:W-:Y:S01]  /*10410*/  LOP3.LUT R94, R94, R193, RZ, 0x3c, !PT ;  /* 0x000000c15e5e7212 */ /* 0x000fe200078e3cff */
[----:B------:R-:W-:Y:S01]  /*10420*/  UIADD3 UR4, UP2, UR10, UR6, URZ ;  /* 0x000000060a047290 */ /* 0x000fe2000ff5e03f */
[----:B------:R-:W-:Y:S01]  /*10430*/  MOV R54, R54 ;  /* 0x0000003600367202 */ /* 0x000fe20000000f00 */
[----:B------:R2:W-:Y:S01]  /*10440*/  STSM.16.M88.4 [R46], R80 ;  /* 0x000000502e007844 */ /* 0x0005e20000000200 */
[----:B------:R-:W-:Y:S01]  /*10450*/  F2FP.F16.F32.PACK_AB R84, R89, R88 ;  /* 0x000000585954723e */ /* 0x000fe200000000ff */
[----:B------:R-:W-:Y:S01]  /*10460*/  UISETP.NE.AND.EX UP1, UPT, UR7, URZ, UPT, UP1 ;  /* 0x0000003f0700728c */ /* 0x000fe2000bf25310 */
[----:B------:R-:W-:Y:S01]  /*10470*/  F2FP.F16.F32.PACK_AB R85, R91, R90 ;  /* 0x0000005a5b55723e */ /* 0x000fe200000000ff */
[----:B------:R-:W-:Y:S01]  /*10480*/  @UP0 UIADD3 UR6, UP3, UR10, UR8, URZ ;  /* 0x000000080a060290 */ /* 0x000fe2000ff7e03f */
[----:B------:R-:W-:Y:S01]  /*10490*/  F2FP.F16.F32.PACK_AB R86, R93, R92 ;  /* 0x0000005c5d56723e */ /* 0x000fe200000000ff */
[----:B------:R-:W-:Y:S01]  /*104a0*/  UIADD3.X UR8, UR11, UR7, URZ, UP2, !UPT ;  /* 0x000000070b087290 */ /* 0x000fe200097fe43f */
[----:B------:R-:W-:Y:S01]  /*104b0*/  F2FP.F16.F32.PACK_AB R87, R164, R87 ;  /* 0x00000057a457723e */ /* 0x000fe200000000ff */
[----:B------:R-:W-:Y:S01]  /*104c0*/  @UP0 UIADD3.X UR7, UR11, UR9, URZ, UP3, !UPT ;  /* 0x000000090b070290 */ /* 0x000fe20009ffe43f */
[----:B------:R-:W-:-:S02]  /*104d0*/  F2FP.F16.F32.PACK_AB R165, R166, R165 ;  /* 0x000000a5a6a5723e */ /* 0x000fc400000000ff */
[----:B------:R-:W-:Y:S01]  /*104e0*/  LOP3.LUT R98, R29, R6, RZ, 0x3c, !PT ;  /* 0x000000061d627212 */ /* 0x000fe200078e3cff */
[----:B------:R2:W-:Y:S01]  /*104f0*/  STSM.16.M88.4 [R54], R84 ;  /* 0x0000005436007844 */ /* 0x0005e20000000200 */
[----:B------:R-:W-:Y:S02]  /*10500*/  LOP3.LUT R102, R107, R102, RZ, 0x3c, !PT ;  /* 0x000000666b667212 */ /* 0x000fe400078e3cff */
[----:B------:R-:W-:Y:S02]  /*10510*/  MOV R62, R62 ;  /* 0x0000003e003e7202 */ /* 0x000fe40000000f00 */
[----:B------:R-:W-:Y:S02]  /*10520*/  F2FP.F16.F32.PACK_AB R164, R97, R96 ;  /* 0x0000006061a4723e */ /* 0x000fe400000000ff */
[----:B------:R-:W-:Y:S02]  /*10530*/  F2FP.F16.F32.PACK_AB R166, R101, R100 ;  /* 0x0000006465a6723e */ /* 0x000fe400000000ff */
[----:B------:R-:W-:-:S02]  /*10540*/  F2FP.F16.F32.PACK_AB R167, R168, R167 ;  /* 0x000000a7a8a7723e */ /* 0x000fc400000000ff */
[----:B------:R-:W-:Y:S02]  /*10550*/  F2FP.F16.F32.PACK_AB R104, R105, R104 ;  /* 0x000000686968723e */ /* 0x000fe400000000ff */
[----:B------:R-:W-:Y:S01]  /*10560*/  F2FP.F16.F32.PACK_AB R112, R113, R112 ;  /* 0x000000707170723e */ /* 0x000fe200000000ff */
[----:B------:R2:W-:Y:S01]  /*10570*/  STSM.16.M88.4 [R62], R164 ;  /* 0x000000a43e007844 */ /* 0x0005e20000000200 */
[----:B------:R-:W-:Y:S02]  /*10580*/  MOV R70, R70 ;  /* 0x0000004600467202 */ /* 0x000fe40000000f00 */
[----:B------:R-:W-:Y:S02]  /*10590*/  F2FP.F16.F32.PACK_AB R105, R170, R169 ;  /* 0x000000a9aa69723e */ /* 0x000fe400000000ff */
[----:B0-----:R-:W-:Y:S02]  /*105a0*/  F2FP.F16.F32.PACK_AB R106, R109, R108 ;  /* 0x0000006c6d6a723e */ /* 0x001fe400000000ff */
        /* <DEDUP_REMOVED lines=27> */
[----:B------:R-:W-:Y:S01]  /*10760*/  MOV R6, R8 ;  /* 0x0000000800067202 */ /* 0x000fe20000000f00 */
[----:B------:R2:W-:Y:S01]  /*10770*/  STSM.16.M88.4 [R102], R136 ;  /* 0x0000008866007844 */ /* 0x0005e20000000200 */
[----:B------:R-:W-:Y:S02]  /*10780*/  F2FP.F16.F32.PACK_AB R146, R149, R148 ;  /* 0x000000949592723e */ /* 0x000fe400000000ff */
[----:B------:R-:W-:-:S02]  /*10790*/  PLOP3.LUT P1, PT, PT, PT, UP1, 0x80, 0x0 ;  /* 0x000000000000781c */ /* 0x000fc40003f2f018 */
[----:B------:R-:W-:Y:S01]  /*107a0*/  PLOP3.LUT P2, PT, PT, PT, UP0, 0x80, 0x0 ;  /* 0x000000000000781c */ /* 0x000fe20003f4f008 */
[----:B-1----:R-:W-:Y:S01]  /*107b0*/  IMAD.U32 R10, RZ, RZ, UR6 ;  /* 0x00000006ff0a7e24 */ /* 0x002fe2000f8e00ff */
[----:B------:R-:W-:Y:S01]  /*107c0*/  F2FP.F16.F32.PACK_AB R147, R151, R150 ;  /* 0x000000969793723e */ /* 0x000fe200000000ff */
[----:B------:R-:W-:Y:S01]  /*107d0*/  IMAD.U32 R8, RZ, RZ, UR4 ;  /* 0x00000004ff087e24 */ /* 0x000fe2000f8e00ff */
[----:B------:R-:W-:Y:S01]  /*107e0*/  MOV R11, UR7 ;  /* 0x00000007000b7c02 */ /* 0x000fe20008000f00 */
[----:B------:R-:W-:Y:S02]  /*107f0*/  IMAD.U32 R9, RZ, RZ, UR8 ;  /* 0x00000008ff097e24 */ /* 0x000fe4000f8e00ff */
[----:B------:R2:W-:Y:S01]  /*10800*/  STSM.16.M88.4 [R6], R144 ;  /* 0x0000009006007844 */ /* 0x0005e20000000200 */
[----:B------:R-:W-:Y:S06]  /*10810*/  BAR.SYNC.DEFER_BLOCKING 0x1, 0x100 ;  /* 0x0044000000007b1d */ /* 0x000fec0000010000 */
[----:B------:R-:W3:Y:S04]  /*10820*/  @P1 LDG.E R3, desc[UR12][R8.64] ;  /* 0x0000000c08031981 */ /* 0x000ee8000c1e1900 */
[----:B------:R-:W4:Y:S01]  /*10830*/  @P2 LDG.E R10, desc[UR12][R10.64] ;  /* 0x0000000c0a0a2981 */ /* 0x000f22000c1e1900 */
[----:B------:R-:W-:Y:S01]  /*10840*/  IMAD R13, R212, 0x40, R18 ;  /* 0x00000040d40d7824 */ /* 0x000fe200078e0212 */
[----:B------:R-:W-:Y:S01]  /*10850*/  UMOV UR4, URZ ;  /* 0x0000003f00047c82 */ /* 0x000fe20008000000 */
[----:B------:R-:W-:-:S02]  /*10860*/  ULDC UR10, c[0x0][0xa88] ;  /* 0x0002a200000a7ab9 */ /* 0x000fc40000000800 */
[----:B------:R-:W-:-:S03]  /*10870*/  IMAD.WIDE R4, R13, 0x2, R4 ;  /* 0x000000020d047825 */ /* 0x000fc600078e0204 */
[----:B------:R-:W-:Y:S02]  /*10880*/  IADD3 R25, P0, R4, 0x1000, RZ ;  /* 0x0000100004197810 */ /* 0x000fe40007f1e0ff */
[----:B---3--:R-:W-:Y:S02]  /*10890*/  @P1 R2UR UR4, R3 ;  /* 0x00000000030412ca */ /* 0x008fe400000e0000 */
[----:B----4-:R-:W-:Y:S01]  /*108a0*/  @P2 R2UR UR10, R10 ;  /* 0x000000000a0a22ca */ /* 0x010fe200000e0000 */
[----:B--2---:R-:W-:-:S14]  /*108b0*/  @P2 BRA `(.L_x_2126) ;  /* 0x00000000001c2947 */ /* 0x004fdc0003800000 */
[----:B------:R-:W-:Y:S05]  /*108c0*/  @!P1 BRA `(.L_x_2126) ;  /* 0x0000000000189947 */ /* 0x000fea0003800000 */
[----:B------:R-:W-:Y:S02]  /*108d0*/  ULDC.64 UR6, c[0x0][0x208] ;  /* 0x0000820000067ab9 */ /* 0x000fe40000000a00 */
[----:B------:R-:W2:Y:S04]  /*108e0*/  LDG.E R6, desc[UR6][R8.64] ;  /* 0x0000000608067981 */ /* 0x000ea8000c1e1900 */
[----:B------:R-:W3:Y:S01]  /*108f0*/  LDG.E R3, desc[UR6][R8.64+0x4] ;  /* 0x0000040608037981 */ /* 0x000ee2000c1e1900 */
[----:B--2---:R-:W-:Y:S02]  /*10900*/  R2UR UR6, R6 ;  /* 0x00000000060672ca */ /* 0x004fe400000e0000 */
[----:B---3--:R-:W-:-:S13]  /*10910*/  R2UR UR10, R3 ;  /* 0x00000000030a72ca */ /* 0x008fda00000e0000 */
[----:B------:R-:W-:-:S12]  /*10920*/  UIADD3 UR10, -UR6, UR10, URZ ;  /* 0x0000000a060a7290 */ /* 0x000fd8000fffe13f */
.L_x_2126:
[----:B------:R-:W-:Y:S01]  /*10930*/  R2UR UR18, R217 ;  /* 0x00000000d91272ca */ /* 0x000fe200000e0000 */
[----:B------:R-:W-:Y:S01]  /*10940*/  ULDC.64 UR12, c[0x0][0xb70] ;  /* 0x0002dc00000c7ab9 */ /* 0x000fe20000000a00 */
[----:B------:R-:W-:Y:S01]  /*10950*/  R2UR UR16, R218 ;  /* 0x00000000da1072ca */ /* 0x000fe200000e0000 */
[----:B------:R-:W-:Y:S01]  /*10960*/  USHF.R.S32.HI UR9, URZ, 0x1f, UR4 ;  /* 0x0000001f3f097899 */ /* 0x000fe20008011404 */
[----:B------:R-:W-:Y:S01]  /*10970*/  R2UR UR15, R216 ;  /* 0x00000000d80f72ca */ /* 0x000fe200000e0000 */
[----:B------:R-:W-:Y:S01]  /*10980*/  UMOV UR8, UR4 ;  /* 0x0000000400087c82 */ /* 0x000fe20008000000 */
[----:B------:R-:W-:Y:S01]  /*10990*/  R2UR UR17, R219 ;  /* 0x00000000db1172ca */ /* 0x000fe200000e0000 */
[----:B------:R-:W-:Y:S01]  /*109a0*/  ULDC.64 UR20, c[0x0][0x208] ;  /* 0x0000820000147ab9 */ /* 0x000fe20000000a00 */
[----:B------:R-:W-:Y:S02]  /*109b0*/  IADD3 R9, P2, R4, 0x3000, RZ ;  /* 0x0000300004097810 */ /* 0x000fe40007f5e0ff */
[----:B------:R-:W-:-:S02]  /*109c0*/  LOP3.LUT R24, R25, 0x380, RZ, 0xc0, !PT ;  /* 0x0000038019187812 */ /* 0x000fc400078ec0ff */
[----:B------:R-:W-:Y:S01]  /*109d0*/  IADD3 R13, P1, R4, 0x2000, RZ ;  /* 0x00002000040d7810 */ /* 0x000fe20007f3e0ff */
[----:B------:R-:W-:Y:S01]  /*109e0*/  USHF.R.S32.HI UR14, URZ, 0x1f, UR18 ;  /* 0x0000001f3f0e7899 */ /* 0x000fe20008011412 */
[----:B------:R-:W-:Y:S01]  /*109f0*/  LOP3.LUT R8, R9, 0x380, RZ, 0xc0, !PT ;  /* 0x0000038009087812 */ /* 0x000fe200078ec0ff */
[----:B------:R-:W-:Y:S01]  /*10a00*/  USEL UR16, UR16, URZ, !UP1 ;  /* 0x0000003f10107287 */ /* 0x000fe2000c800000 */
[----:B------:R-:W-:Y:S01]  /*10a10*/  SHF.R.U64 R24, R24, 0x3, RZ ;  /* 0x0000000318187819 */ /* 0x000fe200000012ff */
[----:B------:R-:W-:Y:S01]  /*10a20*/  UIMAD UR11, UR14, UR12, URZ ;  /* 0x0000000c0e0b72a4 */ /* 0x000fe2000f8e023f */
[----:B------:R-:W-:Y:S01]  /*10a30*/  LOP3.LUT R12, R13, 0x380, RZ, 0xc0, !PT ;  /* 0x000003800d0c7812 */ /* 0x000fe200078ec0ff */
[----:B------:R-:W-:Y:S01]  /*10a40*/  UIMAD.WIDE.U32 UR6, UR18, UR12, UR8 ;  /* 0x0000000c120672a5 */ /* 0x000fe2000f8e0008 */
[----:B------:R-:W-:Y:S01]  /*10a50*/  IMAD.U32 R10, RZ, RZ, UR17 ;  /* 0x00000011ff0a7e24 */ /* 0x000fe2000f8e00ff */
[----:B------:R-:W-:Y:S01]  /*10a60*/  UIMAD UR11, UR18, UR13, UR11 ;  /* 0x0000000d120b72a4 */ /* 0x000fe2000f8e020b */
[----:B------:R-:W-:Y:S01]  /*10a70*/  SHF.R.U64 R8, R8, 0x3, RZ ;  /* 0x0000000308087819 */ /* 0x000fe200000012ff */
[----:B------:R-:W-:Y:S01]  /*10a80*/  USEL UR15, UR15, URZ, !UP1 ;  /* 0x0000003f0f0f7287 */ /* 0x000fe2000c800000 */
[----:B------:R-:W-:Y:S01]  /*10a90*/  IMAD R10, R10, 0x80, R215 ;  /* 0x000000800a0a7824 */ /* 0x000fe200078e02d7 */
[----:B------:R-:W-:Y:S01]  /*10aa0*/  ULDC.64 UR12, c[0x0][0xb78] ;  /* 0x0002de00000c7ab9 */ /* 0x000fe20000000a00 */
[----:B------:R-:W-:Y:S01]  /*10ab0*/  UIADD3 UR7, UR7, UR11, URZ ;  /* 0x0000000b07077290 */ /* 0x000fe2000fffe03f */
[----:B------:R-:W-:Y:S01]  /*10ac0*/  LOP3.LUT R24, R24, R25, RZ, 0x3c, !PT ;  /* 0x0000001918187212 */ /* 0x000fe200078e3cff */
[----:B------:R-:W-:Y:S01]  /*10ad0*/  UIMAD UR8, UR16, UR12, URZ ;  /* 0x0000000c100872a4 */ /* 0x000fe2000f8e023f */
[----:B------:R-:W-:Y:S01]  /*10ae0*/  SHF.R.S32.HI R3, RZ, 0x1f, R10 ;  /* 0x0000001fff037819 */ /* 0x000fe2000001140a */
[----:B------:R-:W-:Y:S01]  /*10af0*/  UIMAD.WIDE.U32 UR6, UR15, UR12, UR6 ;  /* 0x0000000c0f0672a5 */ /* 0x000fe2000f8e0006 */
[----:B------:R-:W-:Y:S01]  /*10b00*/  SHF.R.U64 R12, R12, 0x3, RZ ;  /* 0x000000030c0c7819 */ /* 0x000fe200000012ff */
[----:B------:R-:W-:Y:S01]  /*10b10*/  UIMAD UR8, UR15, UR13, UR8 ;  /* 0x0000000d0f0872a4 */ /* 0x000fe2000f8e0208 */
[----:B------:R-:W-:-:S02]  /*10b20*/  IADD3.X R25, RZ, R5, RZ, P0, !PT ;  /* 0x00000005ff197210 */ /* 0x000fc400007fe4ff */
[----:B------:R-:W-:Y:S01]  /*10b30*/  IADD3 R73, P0, R4, 0x8000, RZ ;  /* 0x0000800004497810 */ /* 0x000fe20007f1e0ff */
[----:B------:R-:W-:Y:S01]  /*10b40*/  ULDC.64 UR12, c[0x0][0xaa0] ;  /* 0x0002a800000c7ab9 */ /* 0x000fe20000000a00 */
[----:B------:R-:W-:Y:S01]  /*10b50*/  IADD3 R6, P3, R10, UR6, RZ ;  /* 0x000000060a067c10 */ /* 0x000fe2000ff7e0ff */
[----:B------:R-:W-:Y:S01]  /*10b60*/  IMAD.U32 R14, RZ, RZ, UR8 ;  /* 0x00000008ff0e7e24 */ /* 0x000fe2000f8e00ff */
[----:B------:R-:W-:Y:S01]  /*10b70*/  LOP3.LUT R8, R8, R9, RZ, 0x3c, !PT ;  /* 0x0000000908087212 */ /* 0x000fe200078e3cff */
[--C-:B------:R-:W-:Y:S01]  /*10b80*/  IMAD.X R9, RZ, RZ, R5.reuse, P2 ;  /* 0x000000ffff097224 */ /* 0x100fe200010e0605 */
[----:B------:R-:W-:Y:S01]  /*10b90*/  LOP3.LUT R12, R12, R13, RZ, 0x3c, !PT ;  /* 0x0000000d0c0c7212 */ /* 0x000fe200078e3cff */
[----:B------:R-:W-:Y:S01]  /*10ba0*/  IMAD.X R13, RZ, RZ, R5, P1 ;  /* 0x000000ffff0d7224 */ /* 0x000fe200008e0605 */
[----:B------:R-:W-:Y:S01]  /*10bb0*/  IADD3.X R3, R3, UR7, R14, P3, !PT ;  /* 0x0000000703037c10 */ /* 0x000fe20009ffe40e */
[----:B------:R-:W-:Y:S01]  /*10bc0*/  ULDC.64 UR6, c[0x0][0xb40] ;  /* 0x0002d00000067ab9 */ /* 0x000fe20000000a00 */
[----:B------:R-:W-:-:S02]  /*10bd0*/  IADD3 R65, P6, R4, 0x4000, RZ ;  /* 0x0000400004417810 */ /* 0x000fc40007fde0ff */
        /* <DEDUP_REMOVED lines=9> */
[----:B------:R-:W-:Y:S02]  /*10c70*/  LOP3.LUT R64, R65, 0x380, RZ, 0xc0, !PT ;  /* 0x0000038041407812 */ /* 0x000fe400078ec0ff */
[----:B------:R-:W-:Y:S02]  /*10c80*/  LOP3.LUT R52, R53, 0x380, RZ, 0xc0, !PT ;  /* 0x0000038035347812 */ /* 0x000fe400078ec0ff */
[----:B------:R-:W-:Y:S02]  /*10c90*/  LOP3.LUT R36, R37, 0x380, RZ, 0xc0, !PT ;  /* 0x0000038025247812 */ /* 0x000fe400078ec0ff */
[----:B------:R-:W-:-:S02]  /*10ca0*/  LOP3.LUT R28, R29, 0x380, RZ, 0xc0, !PT ;  /* 0x000003801d1c7812 */ /* 0x000fc400078ec0ff */
[----:B------:R-:W-:Y:S02]  /*10cb0*/  LOP3.LUT R48, R49, 0x380, RZ, 0xc0, !PT ;  /* 0x0000038031307812 */ /* 0x000fe400078ec0ff */
[----:B------:R-:W-:Y:S02]  /*10cc0*/  LOP3.LUT R60, R61, 0x380, RZ, 0xc0, !PT ;  /* 0x000003803d3c7812 */ /* 0x000fe400078ec0ff */
[----:B------:R-:W-:Y:S02]  /*10cd0*/  SHF.R.U64 R72, R72, 0x3, RZ ;  /* 0x0000000348487819 */ /* 0x000fe400000012ff */
[----:B------:R-:W-:Y:S02]  /*10ce0*/  SHF.R.U64 R64, R64, 0x3, RZ ;  /* 0x0000000340407819 */ /* 0x000fe400000012ff */
[----:B------:R-:W-:Y:S02]  /*10cf0*/  SHF.R.U64 R52, R52, 0x3, RZ ;  /* 0x0000000334347819 */ /* 0x000fe400000012ff */
[----:B------:R-:W-:-:S02]  /*10d00*/  SHF.R.U64 R36, R36, 0x3, RZ ;  /* 0x0000000324247819 */ /* 0x000fc400000012ff */
[----:B------:R-:W-:Y:S02]  /*10d10*/  SHF.R.U64 R28, R28, 0x3, RZ ;  /* 0x000000031c1c7819 */ /* 0x000fe400000012ff */
[----:B------:R-:W-:Y:S02]  /*10d20*/  SHF.R.U64 R48, R48, 0x3, RZ ;  /* 0x0000000330307819 */ /* 0x000fe400000012ff */
[----:B------:R-:W-:Y:S02]  /*10d30*/  SHF.R.U64 R60, R60, 0x3, RZ ;  /* 0x000000033c3c7819 */ /* 0x000fe400000012ff */
[----:B------:R-:W-:Y:S01]  /*10d40*/  LOP3.LUT R72, R72, R73, RZ, 0x3c, !PT ;  /* 0x0000004948487212 */ /* 0x000fe200078e3cff */
[--C-:B------:R-:W-:Y:S01]  /*10d50*/  IMAD.X R73, RZ, RZ, R5.reuse, P0 ;  /* 0x000000ffff497224 */ /* 0x100fe200000e0605 */
[----:B------:R-:W-:Y:S01]  /*10d60*/  LOP3.LUT R64, R64, R65, RZ, 0x3c, !PT ;  /* 0x0000004140407212 */ /* 0x000fe200078e3cff */
[--C-:B------:R-:W-:Y:S01]  /*10d70*/  IMAD.X R65, RZ, RZ, R5.reuse, P6 ;  /* 0x000000ffff417224 */ /* 0x100fe200030e0605 */
[----:B------:R-:W-:Y:S01]  /*10d80*/  LOP3.LUT R52, R52, R53, RZ, 0x3c, !PT ;  /* 0x0000003534347212 */ /* 0x000fe200078e3cff */
[----:B------:R-:W-:Y:S01]  /*10d90*/  IMAD.X R53, RZ, RZ, R5, P5 ;  /* 0x000000ffff357224 */ /* 0x000fe200028e0605 */
[----:B------:R-:W-:-:S02]  /*10da0*/  LOP3.LUT R36, R36, R37, RZ, 0x3c, !PT ;  /* 0x0000002524247212 */ /* 0x000fc400078e3cff */
[----:B------:R-:W-:Y:S01]  /*10db0*/  LOP3.LUT R28, R28, R29, RZ, 0x3c, !PT ;  /* 0x0000001d1c1c7212 */ /* 0x000fe200078e3cff */
[--C-:B------:R-:W-:Y:S01]  /*10dc0*/  IMAD.X R29, RZ, RZ, R5.reuse, P3 ;  /* 0x000000ffff1d7224 */ /* 0x100fe200018e0605 */
[----:B------:R-:W-:Y:S02]  /*10dd0*/  LOP3.LUT P0, RZ, R221, 0x3, RZ, 0xc0, !PT ;  /* 0x00000003ddff7812 */ /* 0x000fe4000780c0ff */
[----:B------:R-:W-:Y:S02]  /*10de0*/  LOP3.LUT R48, R48, R49, RZ, 0x3c, !PT ;  /* 0x0000003130307212 */ /* 0x000fe400078e3cff */
[----:B------:R-:W-:Y:S02]  /*10df0*/  IADD3.X R37, RZ, R5, RZ, P4, !PT ;  /* 0x00000005ff257210 */ /* 0x000fe400027fe4ff */
[----:B------:R-:W-:Y:S01]  /*10e00*/  LOP3.LUT R60, R60, R61, RZ, 0x3c, !PT ;  /* 0x0000003d3c3c7212 */ /* 0x000fe200078e3cff */
[----:B------:R-:W-:Y:S01]  /*10e10*/  IMAD.X R61, RZ, RZ, R5, P1 ;  /* 0x000000ffff3d7224 */ /* 0x000fe200008e0605 */
[----:B------:R-:W-:-:S02]  /*10e20*/  IADD3 R41, P6, R4, 0xb000, RZ ;  /* 0x0000b00004297810 */ /* 0x000fc40007fde0ff */
[C---:B------:R-:W-:Y:S02]  /*10e30*/  IADD3 R77, P5, R4.reuse, 0xc000, RZ ;  /* 0x0000c000044d7810 */ /* 0x040fe40007fbe0ff */
[C---:B------:R-:W-:Y:S02]  /*10e40*/  IADD3 R69, P4, R4.reuse, 0xd000, RZ ;  /* 0x0000d00004457810 */ /* 0x040fe40007f9e0ff */
[C---:B------:R-:W-:Y:S02]  /*10e50*/  IADD3 R57, P3, R4.reuse, 0xe000, RZ ;  /* 0x0000e00004397810 */ /* 0x040fe40007f7e0ff */
[----:B------:R-:W-:Y:S02]  /*10e60*/  IADD3.X R49, RZ, R5, RZ, P2, !PT ;  /* 0x00000005ff317210 */ /* 0x000fe400017fe4ff */
[----:B------:R-:W-:Y:S02]  /*10e70*/  IADD3 R6, P2, R4, 0xf000, RZ ;  /* 0x0000f00004067810 */ /* 0x000fe40007f5e0ff */
[----:B------:R-:W-:-:S02]  /*10e80*/  ISETP.GE.OR P1, PT, R10, UR10, P0 ;  /* 0x0000000a0a007c0c */ /* 0x000fc40008726670 */
[----:B------:R-:W-:Y:S02]  /*10e90*/  ISETP.GE.OR P0, PT, R3, UR10, P0 ;  /* 0x0000000a03007c0c */ /* 0x000fe40008706670 */
[----:B------:R-:W-:Y:S02]  /*10ea0*/  LOP3.LUT R40, R41, 0x380, RZ, 0xc0, !PT ;  /* 0x0000038029287812 */ /* 0x000fe400078ec0ff */
[----:B------:R-:W-:Y:S02]  /*10eb0*/  LOP3.LUT R76, R77, 0x380, RZ, 0xc0, !PT ;  /* 0x000003804d4c7812 */ /* 0x000fe400078ec0ff */
[----:B------:R-:W-:Y:S02]  /*10ec0*/  LOP3.LUT R68, R69, 0x380, RZ, 0xc0, !PT ;  /* 0x0000038045447812 */ /* 0x000fe400078ec0ff */
[----:B------:R-:W-:Y:S02]  /*10ed0*/  LOP3.LUT R56, R57, 0x380, RZ, 0xc0, !PT ;  /* 0x0000038039387812 */ /* 0x000fe400078ec0ff */
[----:B------:R-:W-:Y:S01]  /*10ee0*/  LOP3.LUT R11, R4, 0x380, RZ, 0xc0, !PT ;  /* 0x00000380040b7812 */ /* 0x000fe200078ec0ff */
[----:B------:R0:W-:Y:S01]  /*10ef0*/  @!P1 STG.E desc[UR20][R20.64], R2 ;  /* 0x0000000214009986 */ /* 0x0001e2000c101914 */
[----:B------:R-:W-:-:S02]  /*10f00*/  LOP3.LUT R3, R6, 0x380, RZ, 0xc0, !PT ;  /* 0x0000038006037812 */ /* 0x000fc400078ec0ff */
[----:B------:R-:W-:Y:S01]  /*10f10*/  SHF.R.U64 R40, R40, 0x3, RZ ;  /* 0x0000000328287819 */ /* 0x000fe200000012ff */
[----:B------:R1:W-:Y:S01]  /*10f20*/  @!P0 STG.E desc[UR20][R20.64+0x20], R0 ;  /* 0x0000200014008986 */ /* 0x0003e2000c101914 */
[----:B------:R-:W-:Y:S02]  /*10f30*/  SHF.R.U64 R76, R76, 0x3, RZ ;  /* 0x000000034c4c7819 */ /* 0x000fe400000012ff */
[----:B------:R-:W-:Y:S01]  /*10f40*/  SHF.R.U64 R68, R68, 0x3, RZ ;  /* 0x0000000344447819 */ /* 0x000fe200000012ff */
[----:B------:R-:W-:Y:S01]  /*10f50*/  UIMAD UR6, UR9, UR12, URZ ;  /* 0x0000000c090672a4 */ /* 0x000fe2000f8e023f */
[----:B------:R-:W-:Y:S01]  /*10f60*/  SHF.R.U64 R56, R56, 0x3, RZ ;  /* 0x0000000338387819 */ /* 0x000fe200000012ff */
[----:B------:R-:W5:Y:S01]  /*10f70*/  LD.E.128 R24, desc[UR20][R24.64] ;  /* 0x0000001418187980 */ /* 0x000f62000c101d00 */
[----:B------:R-:W-:Y:S02]  /*10f80*/  SHF.R.U64 R11, R11, 0x3, RZ ;  /* 0x000000030b0b7819 */ /* 0x000fe400000012ff */
[----:B------:R-:W-:Y:S01]  /*10f90*/  IADD3.X R45, RZ, R5, RZ, P2, !PT ;  /* 0x00000005ff2d7210 */ /* 0x000fe200017fe4ff */
[--C-:B0-----:R-:W-:Y:S01]  /*10fa0*/  IMAD.MOV.U32 R2, RZ, RZ, R18.reuse ;  /* 0x000000ffff027224 */ /* 0x101fe200078e0012 */
[----:B------:R-:W-:Y:S01]  /*10fb0*/  SHF.R.U64 R3, R3, 0x3, RZ ;  /* 0x0000000303037819 */ /* 0x000fe200000012ff */
[----:B------:R-:W5:Y:S01]  /*10fc0*/  LD.E.128 R12, desc[UR20][R12.64] ;  /* 0x000000140c0c7980 */ /* 0x000f62000c101d00 */
        /* <DEDUP_REMOVED lines=9> */
[----:B------:R-:W5:Y:S01]  /*11060*/  LD.E.128 R64, desc[UR20][R64.64] ;  /* 0x0000001440407980 */ /* 0x000f62000c101d00 */
[----:B------:R-:W-:Y:S01]  /*11070*/  LOP3.LUT R44, R3, R6, RZ, 0x3c, !PT ;  /* 0x00000006032c7212 */ /* 0x000fe200078e3cff */
[----:B------:R-:W-:Y:S01]  /*11080*/  ULDC.64 UR8, c[0x0][0xae0] ;  /* 0x0002b80000087ab9 */ /* 0x000fe20000000a00 */
[----:B------:R-:W-:Y:S01]  /*11090*/  SHF.R.S32.HI R3, RZ, 0x1f, R18 ;  /* 0x0000001fff037819 */ /* 0x000fe20000011412 */
[----:B------:R0:W5:Y:S01]  /*110a0*/  LD.E.128 R32, desc[UR20][R4.64] ;  /* 0x0000001404207980 */ /* 0x000162000c101d00 */
[----:B------:R-:W-:-:S03]  /*110b0*/  UIMAD UR6, UR4, UR13, UR6 ;  /* 0x0000000d040672a4 */ /* 0x000fc6000f8e0206 */
[----:B------:R-:W5:Y:S04]  /*110c0*/  LD.E.128 R8, desc[UR20][R8.64] ;  /* 0x0000001408087980 */ /* 0x000f68000c101d00 */
[----:B------:R-:W5:Y:S01]  /*110d0*/  LD.E.128 R52, desc[UR20][R52.64] ;  /* 0x0000001434347980 */ /* 0x000f62000c101d00 */
[----:B0-----:R-:W-:-:S03]  /*110e0*/  IMAD.U32 R5, RZ, RZ, UR12 ;  /* 0x0000000cff057e24 */ /* 0x001fc6000f8e00ff */
[----:B------:R-:W5:Y:S04]  /*110f0*/  LD.E.128 R36, desc[UR20][R36.64] ;  /* 0x0000001424247980 */ /* 0x000f68000c101d00 */
        /* <DEDUP_REMOVED lines=15> */
[----:B0-----:R-:W0:Y:S01]  /*111f0*/  FENCE.VIEW.ASYNC.S ;  /* 0x00000000000073c6 */ /* 0x001e220000000000 */
[----:B------:R-:W-:Y:S01]  /*11200*/  UIMAD UR4, UR14, UR8, URZ ;  /* 0x000000080e0472a4 */ /* 0x000fe2000f8e023f */
[----:B------:R-:W-:Y:S01]  /*11210*/  VIADD R3, R3, UR6 ;  /* 0x0000000603037c36 */ /* 0x000fe20008000000 */
[----:B------:R-:W-:Y:S01]  /*11220*/  UIMAD UR10, UR17, -0x80, UR10 ;  /* 0xffffff80110a78a4 */ /* 0x000fe2000f8e020a */
[----:B------:R-:W-:Y:S01]  /*11230*/  IMAD.U32 R5, RZ, RZ, UR8 ;  /* 0x00000008ff057e24 */ /* 0x000fe2000f8e00ff */
[----:B------:R-:W-:Y:S01]  /*11240*/  UIMAD UR4, UR18, UR9, UR4 ;  /* 0x00000009120472a4 */ /* 0x000fe2000f8e0204 */
[----:B------:R-:W-:-:S02]  /*11250*/  ULDC.64 UR6, c[0x0][0xae8] ;  /* 0x0002ba0000067ab9 */ /* 0x000fc40000000a00 */
[----:B------:R-:W-:Y:S01]  /*11260*/  IMAD.WIDE.U32 R2, R5, UR18, R2 ;  /* 0x0000001205027c25 */ /* 0x000fe2000f8e0002 */
[----:B------:R-:W-:-:S03]  /*11270*/  ISETP.GE.AND P3, PT, R212, UR10, PT ;  /* 0x0000000ad4007c0c */ /* 0x000fc6000bf66270 */
[----:B------:R-:W-:Y:S01]  /*11280*/  VIADD R3, R3, UR4 ;  /* 0x0000000403037c36 */ /* 0x000fe20008000000 */
[----:B------:R-:W-:Y:S01]  /*11290*/  UIMAD UR4, UR16, UR6, URZ ;  /* 0x00000006100472a4 */ /* 0x000fe2000f8e023f */
[----:B------:R-:W-:Y:S01]  /*112a0*/  VIADD R19, R19, 0x38820 ;  /* 0x0003882013137836 */ /* 0x000fe20000000000 */
[----:B-1----:R-:W-:Y:S01]  /*112b0*/  MOV R21, UR6 ;  /* 0x0000000600157c02 */ /* 0x002fe20008000f00 */
[C---:B------:R-:W-:Y:S01]  /*112c0*/  VIADD R5, R212.reuse, 0x60 ;  /* 0x00000060d4057836 */ /* 0x040fe20000000000 */
[----:B------:R-:W-:Y:S02]  /*112d0*/  UIMAD UR4, UR15, UR7, UR4 ;  /* 0x000000070f0472a4 */ /* 0x000fe4000f8e0204 */
[----:B------:R-:W-:Y:S01]  /*112e0*/  PRMT R19, RZ, 0x654, R19 ;  /* 0x00000654ff137816 */ /* 0x000fe20000000013 */
[----:B------:R-:W-:Y:S01]  /*112f0*/  IMAD.WIDE.U32 R20, R21, UR15, R2 ;  /* 0x0000000f15147c25 */ /* 0x000fe2000f8e0002 */
[----:B------:R-:W-:Y:S02]  /*11300*/  ISETP.GE.AND P2, PT, R5, UR10, PT ;  /* 0x0000000a05007c0c */ /* 0x000fe4000bf46270 */
[--C-:B------:R-:W-:Y:S01]  /*11310*/  SHF.R.S32.HI R213, RZ, 0x1f, R212.reuse ;  /* 0x0000001fffd57819 */ /* 0x100fe200000114d4 */
[C---:B------:R-:W-:Y:S01]  /*11320*/  VIADD R4, R212.reuse, 0x40 ;  /* 0x00000040d4047836 */ /* 0x040fe20000000000 */
[----:B------:R-:W-:Y:S01]  /*11330*/  IADD3 R0, R212, 0x20, RZ ;  /* 0x00000020d4007810 */ /* 0x000fe20007ffe0ff */
[----:B------:R-:W-:Y:S01]  /*11340*/  IMAD.U32 R5, RZ, RZ, UR17 ;  /* 0x00000011ff057e24 */ /* 0x000fe2000f8e00ff */
[----:B0-----:R0:W-:Y:S01]  /*11350*/  SYNCS.ARRIVE.TRANS64.RED.A1T0 RZ, [R19+URZ], RZ ;  /* 0x000000ff13ff79a7 */ /* 0x0011e2000810043f */
[----:B------:R-:W-:Y:S01]  /*11360*/  BSSY B1, `(.L_x_2127) ;  /* 0x000001d000017945 */ /* 0x000fe20003800000 */
[----:B------:R-:W-:Y:S01]  /*11370*/  ISETP.GE.AND P1, PT, R4, UR10, PT ;  /* 0x0000000a04007c0c */ /* 0x000fe2000bf26270 */
[----:B------:R-:W-:Y:S01]  /*11380*/  IMAD.WIDE R4, R5, 0x80, R212 ;  /* 0x0000008005047825 */ /* 0x000fe200078e02d4 */
[----:B------:R-:W-:-:S03]  /*11390*/  ISETP.GE.AND P0, PT, R0, UR10, PT ;  /* 0x0000000a00007c0c */ /* 0x000fc6000bf06270 */
[----:B0-----:R-:W-:Y:S01]  /*113a0*/  VIADD R19, R21, UR4 ;  /* 0x0000000415137c36 */ /* 0x001fe20008000000 */
[----:B------:R-:W-:Y:S09]  /*113b0*/  @P3 BRA `(.L_x_2128) ;  /* 0x00000000005c3947 */ /* 0x000ff20003800000 */
        /* <DEDUP_REMOVED lines=23> */
.L_x_2128:
[----:B------:R-:W-:Y:S05]  /*11530*/  BSYNC B1 ;  /* 0x0000000000017941 */ /* 0x000fea0003800000 */
.L_x_2127:
[----:B------:R-:W-:Y:S04]  /*11540*/  BSSY B1, `(.L_x_2129) ;  /* 0x000001b000017945 */ /* 0x000fe80003800000 */
[----:B------:R-:W-:Y:S05]  /*11550*/  @P0 BRA `(.L_x_2130) ;  /* 0x0000000000640947 */ /* 0x000fea0003800000 */
        /* <DEDUP_REMOVED lines=18> */
[----:B0----5:R-:W-:Y:S02]  /*11680*/  LEA R32, P0, R2, UR6, 0x1 ;  /* 0x0000000602207c11 */ /* 0x021fe4000f8008ff */
[----:B------:R-:W-:-:S04]  /*11690*/  IADD3 R3, R3, R17, RZ ;  /* 0x0000001103037210 */ /* 0x000fc80007ffe0ff */
[----:B------:R-:W-:-:S05]  /*116a0*/  LEA.HI.X R33, R2, UR7, R3, 0x1, P0 ;  /* 0x0000000702217c11 */ /* 0x000fca00080f0c03 */
[----:B------:R1:W-:Y:S04]  /*116b0*/  @!P3 STG.E.128 desc[UR8][R32.64], R24 ;  /* 0x000000182000b986 */ /* 0x0003e8000c101d08 */
[----:B------:R1:W-:Y:S04]  /*116c0*/  @!P4 STG.E.128 desc[UR8][R32.64+0x80], R52 ;  /* 0x000080342000c986 */ /* 0x0003e8000c101d08 */
[----:B------:R1:W-:Y:S04]  /*116d0*/  @!P5 STG.E.128 desc[UR8][R32.64+0x100], R60 ;  /* 0x0001003c2000d986 */ /* 0x0003e8000c101d08 */
[----:B------:R1:W-:Y:S02]  /*116e0*/  @!P6 STG.E.128 desc[UR8][R32.64+0x180], R68 ;  /* 0x000180442000e986 */ /* 0x0003e4000c101d08 */
.L_x_2130:
[----:B------:R-:W-:Y:S05]  /*116f0*/  BSYNC B1 ;  /* 0x0000000000017941 */ /* 0x000fea0003800000 */
.L_x_2129:
        /* <DEDUP_REMOVED lines=27> */
.L_x_2132:
[----:B------:R-:W-:Y:S05]  /*118b0*/  BSYNC B1 ;  /* 0x0000000000017941 */ /* 0x000fea0003800000 */
.L_x_2131:
[----:B------:R-:W-:Y:S05]  /*118c0*/  @P2 BRA `(.L_x_2133) ;  /* 0x0000000c00c42947 */ /* 0x000fea0003800000 */
[----:B--2--5:R-:W-:Y:S01]  /*118d0*/  IADD3 R13, P0, R4, 0x60, RZ ;  /* 0x00000060040d7810 */ /* 0x024fe20007f1e0ff */
[----:B------:R-:W-:Y:S01]  /*118e0*/  VIADD R0, R18, 0x40 ;  /* 0x0000004012007836 */ /* 0x000fe20000000000 */
[----:B------:R-:W-:Y:S01]  /*118f0*/  MOV R3, R19 ;  /* 0x0000001300037202 */ /* 0x000fe20000000f00 */
[----:B------:R-:W-:Y:S01]  /*11900*/  ULDC.64 UR6, c[0x0][0xad8] ;  /* 0x0002b60000067ab9 */ /* 0x000fe20000000a00 */
[----:B------:R-:W-:Y:S01]  /*11910*/  IMAD.MOV.U32 R2, RZ, RZ, R20 ;  /* 0x000000ffff027224 */ /* 0x000fe200078e0014 */
[----:B------:R-:W-:Y:S01]  /*11920*/  ULDC UR4, c[0x0][0xa8c] ;  /* 0x0002a30000047ab9 */ /* 0x000fe20000000800 */
[----:B------:R-:W-:Y:S01]  /*11930*/  IMAD.X R4, RZ, RZ, R5, P0 ;  /* 0x000000ffff047224 */ /* 0x000fe200000e0605 */
[----:B------:R-:W-:Y:S01]  /*11940*/  ISETP.GE.AND P2, PT, R0, UR4, PT ;  /* 0x0000000400007c0c */ /* 0x000fe2000bf46270 */
[C---:B------:R-:W-:Y:S01]  /*11950*/  VIADD R0, R18.reuse, 0x80 ;  /* 0x0000008012007836 */ /* 0x040fe20000000000 */
[----:B------:R-:W-:Y:S01]  /*11960*/  ISETP.GE.AND P1, PT, R18, UR4, PT ;  /* 0x0000000412007c0c */ /* 0x000fe2000bf26270 */
[----:B------:R-:W-:Y:S01]  /*11970*/  IMAD R4, R4, UR6, RZ ;  /* 0x0000000604047c24 */ /* 0x000fe2000f8e02ff */
[----:B------:R-:W-:Y:S01]  /*11980*/  ULDC.64 UR8, c[0x0][0x208] ;  /* 0x0000820000087ab9 */ /* 0x000fe20000000a00 */
[----:B------:R-:W-:Y:S01]  /*11990*/  IMAD.WIDE.U32 R2, R13, UR6, R2 ;  /* 0x000000060d027c25 */ /* 0x000fe2000f8e0002 */
[----:B------:R-:W-:-:S03]  /*119a0*/  ISETP.GE.AND P3, PT, R0, UR4, PT ;  /* 0x0000000400007c0c */ /* 0x000fc6000bf66270 */
        /* <DEDUP_REMOVED lines=14> */
.L_x_2125:
[----:B------:R-:W-:Y:S01]  /*11a90*/  R2UR UR8, R218 ;  /* 0x00000000da0872ca */ /* 0x000fe200000e0000 */
[----:B------:R-:W-:Y:S01]  /*11aa0*/  ULDC.64 UR6, c[0x0][0xbe0] ;  /* 0x0002f80000067ab9 */ /* 0x000fe20000000a00 */
[----:B------:R-:W-:Y:S01]  /*11ab0*/  R2UR UR4, R216 ;  /* 0x00000000d80472ca */ /* 0x000fe200000e0000 */
[----:B------:R-:W-:Y:S01]  /*11ac0*/  UISETP.NE.U32.AND UP0, UPT, UR6, URZ, UPT ;  /* 0x0000003f0600728c */ /* 0x000fe2000bf05070 */
[----:B------:R-:W-:-:S03]  /*11ad0*/  ULDC.64 UR12, c[0x0][0x208] ;  /* 0x00008200000c7ab9 */ /* 0x000fc60000000a00 */
[----:B------:R-:W-:-:S06]  /*11ae0*/  UISETP.NE.AND.EX UP1, UPT, UR7, URZ, UPT, UP0 ;  /* 0x0000003f0700728c */ /* 0x000fcc000bf25300 */
[----:B------:R-:W-:Y:S02]  /*11af0*/  PLOP3.LUT P2, PT, PT, PT, UP1, 0x80, 0x0 ;  /* 0x000000000000781c */ /* 0x000fe40003f4f018 */
[----:B------:R-:W-:Y:S02]  /*11b00*/  USHF.L.U64.HI UR10, UR4, 0x2, UR8 ;  /* 0x00000002040a7899 */ /* 0x000fe40008010208 */
[----:B------:R-:W-:Y:S01]  /*11b10*/  USHF.L.U32 UR4, UR4, 0x2, URZ ;  /* 0x0000000204047899 */ /* 0x000fe2000800063f */
[----:B------:R-:W-:-:S03]  /*11b20*/  ULDC.64 UR8, c[0x0][0xbd8] ;  /* 0x0002f60000087ab9 */ /* 0x000fc60000000a00 */
[----:B------:R-:W-:Y:S02]  /*11b30*/  @UP1 UIADD3 UR6, UP2, UR4, UR6, URZ ;  /* 0x0000000604061290 */ /* 0x000fe4000ff5e03f */
[----:B------:R-:W-:Y:S02]  /*11b40*/  UISETP.NE.U32.AND UP0, UPT, UR8, URZ, UPT ;  /* 0x0000003f0800728c */ /* 0x000fe4000bf05070 */
[----:B------:R-:W-:Y:S02]  /*11b50*/  @UP1 UIADD3.X UR7, UR10, UR7, URZ, UP2, !UPT ;  /* 0x000000070a071290 */ /* 0x000fe400097fe43f */
[----:B------:R-:W-:Y:S01]  /*11b60*/  MOV R4, UR6 ;  /* 0x0000000600047c02 */ /* 0x000fe20008000f00 */
[----:B------:R-:W-:Y:S02]  /*11b70*/  UISETP.NE.AND.EX UP0, UPT, UR9, URZ, UPT, UP0 ;  /* 0x0000003f0900728c */ /* 0x000fe4000bf05300 */
[----:B------:R-:W-:Y:S01]  /*11b80*/  UIADD3 UR4, UP1, UR4, UR8, URZ ;  /* 0x0000000804047290 */ /* 0x000fe2000ff3e03f */
[----:B------:R-:W-:-:S03]  /*11b90*/  IMAD.U32 R5, RZ, RZ, UR7 ;  /* 0x00000007ff057e24 */ /* 0x000fc6000f8e00ff */
[----:B------:R-:W-:Y:S01]  /*11ba0*/  PLOP3.LUT P1, PT, PT, PT, UP0, 0x80, 0x0 ;  /* 0x000000000000781c */ /* 0x000fe20003f2f008 */
[----:B------:R-:W-:Y:S01]  /*11bb0*/  UIADD3.X UR6, UR10, UR9, URZ, UP1, !UPT ;  /* 0x000000090a067290 */ /* 0x000fe20008ffe43f */
[----:B------:R-:W2:Y:S01]  /*11bc0*/  @P2 LDG.E R4, desc[UR12][R4.64] ;  /* 0x0000000c04042981 */ /* 0x000ea2000c1e1900 */
[----:B------:R-:W-:Y:S02]  /*11bd0*/  IMAD.MOV.U32 R9, RZ, RZ, RZ ;  /* 0x000000ffff097224 */ /* 0x000fe400078e00ff */
[----:B------:R-:W-:Y:S02]  /*11be0*/  IMAD.U32 R2, RZ, RZ, UR4 ;  /* 0x00000004ff027e24 */ /* 0x000fe4000f8e00ff */
[----:B------:R-:W-:Y:S01]  /*11bf0*/  IMAD.U32 R3, RZ, RZ, UR6 ;  /* 0x00000006ff037e24 */ /* 0x000fe2000f8e00ff */
[----:B------:R-:W-:Y:S01]  /*11c00*/  ULDC UR4, c[0x0][0xa88] ;  /* 0x0002a20000047ab9 */ /* 0x000fe20000000800 */
[----:B------:R-:W-:-:S04]  /*11c10*/  ISETP.GT.AND P0, PT, R225, 0x7f, PT ;  /* 0x0000007fe100780c */ /* 0x000fc80003f04270 */
[----:B------:R0:W5:Y:S01]  /*11c20*/  @P1 LDG.E R9, desc[UR12][R2.64] ;  /* 0x0000000c02091981 */ /* 0x000162000c1e1900 */
[----:B--2---:R-:W-:Y:S01]  /*11c30*/  @P2 R2UR UR4, R4 ;  /* 0x00000000040422ca */ /* 0x004fe200000e0000 */
[----:B0-----:R-:W-:-:S14]  /*11c40*/  @P2 BRA `(.L_x_2134) ;  /* 0x00000000001c2947 */ /* 0x001fdc0003800000 */
[----:B------:R-:W-:Y:S05]  /*11c50*/  @!P1 BRA `(.L_x_2134) ;  /* 0x0000000000189947 */ /* 0x000fea0003800000 */
[----:B------:R-:W-:Y:S02]  /*11c60*/  ULDC.64 UR6, c[0x0][0x208] ;  /* 0x0000820000067ab9 */ /* 0x000fe40000000a00 */
[----:B------:R-:W2:Y:S04]  /*11c70*/  LDG.E R4, desc[UR6][R2.64] ;  /* 0x0000000602047981 */ /* 0x000ea8000c1e1900 */
[----:B------:R-:W3:Y:S01]  /*11c80*/  LDG.E R0, desc[UR6][R2.64+0x4] ;  /* 0x0000040602007981 */ /* 0x000ee2000c1e1900 */
[----:B--2---:R-:W-:Y:S02]  /*11c90*/  R2UR UR6, R4 ;  /* 0x00000000040672ca */ /* 0x004fe400000e0000 */
[----:B---3--:R-:W-:-:S13]  /*11ca0*/  R2UR UR4, R0 ;  /* 0x00000000000472ca */ /* 0x008fda00000e0000 */
[----:B------:R-:W-:-:S12]  /*11cb0*/  UIADD3 UR4, -UR6, UR4, URZ ;  /* 0x0000000406047290 */ /* 0x000fd8000fffe13f */
.L_x_2134:
        /* <DEDUP_REMOVED lines=10> */
[----:B------:R-:W0:Y:S01]  /*11d60*/  S2R R2, SR_TID.X ;  /* 0x0000000000027919 */ /* 0x000e220000002100 */
[----:B------:R-:W-:-:S13]  /*11d70*/  R2UR UR6, R219 ;  /* 0x00000000db0672ca */ /* 0x000fda00000e0000 */
[----:B------:R-:W-:-:S05]  /*11d80*/  MOV R0, UR6 ;  /* 0x0000000600007c02 */ /* 0x000fca0008000f00 */
[----:B0-----:R-:W-:-:S04]  /*11d90*/  IMAD R0, R0, 0x80, R2 ;  /* 0x0000008000007824 */ /* 0x001fc800078e0202 */
[----:B------:R-:W-:-:S05]  /*11da0*/  VIADD R0, R0, 0xffffff80 ;  /* 0xffffff8000007836 */ /* 0x000fca0000000000 */
[----:B------:R-:W-:-:S13]  /*11db0*/  ISETP.GE.AND P0, PT, R0, UR4, PT ;  /* 0x0000000400007c0c */ /* 0x000fda000bf06270 */
[----:B------:R-:W-:Y:S05]  /*11dc0*/  @P0 BRA `(.L_x_2136) ;  /* 0x0000000000540947 */ /* 0x000fea0003800000 */
[----:B------:R-:W-:Y:S01]  /*11dd0*/  R2UR UR7, R217 ;  /* 0x00000000d90772ca */ /* 0x000fe200000e0000 */
[----:B------:R-:W-:Y:S01]  /*11de0*/  ULDC.64 UR12, c[0x0][0xb70] ;  /* 0x0002dc00000c7ab9 */ /* 0x000fe20000000a00 */
[C---:B------:R-:W-:Y:S01]  /*11df0*/  IADD3 R2, P0, R0.reuse, R9, RZ ;  /* 0x0000000900027210 */ /* 0x040fe20007f1e0ff */
        /* <DEDUP_REMOVED lines=18> */
.L_x_2136:
[----:B------:R-:W-:Y:S05]  /*11f20*/  BSYNC B1 ;  /* 0x0000000000017941 */ /* 0x000fea0003800000 */
.L_x_2135:
[----:B------:R-:W-:Y:S01]  /*11f30*/  R2UR UR11, R219 ;  /* 0x00000000db0b72ca */ /* 0x000fe200000e0000 */
[----:B------:R-:W-:Y:S01]  /*11f40*/  ULDC.64 UR6, c[0x0][0xaa0] ;  /* 0x0002a80000067ab9 */ /* 0x000fe20000000a00 */
[----:B------:R-:W-:Y:S01]  /*11f50*/  R2UR UR14, R217 ;  /* 0x00000000d90e72ca */ /* 0x000fe200000e0000 */
[----:B------:R-:W-:Y:S01]  /*11f60*/  IMAD R0, R6, UR6, RZ ;  /* 0x0000000606007c24 */ /* 0x000fe2000f8e02ff */
[----:B------:R-:W-:Y:S01]  /*11f70*/  ULDC.64 UR12, c[0x0][0xae0] ;  /* 0x0002b800000c7ab9 */ /* 0x000fe20000000a00 */
[C---:B0-----:R-:W-:Y:S01]  /*11f80*/  IMAD.WIDE.U32 R2, R9.reuse, UR6, R18 ;  /* 0x0000000609027c25 */ /* 0x041fe2000f8e0012 */
[----:B------:R-:W-:Y:S01]  /*11f90*/  UIMAD UR6, UR8, UR12, URZ ;  /* 0x0000000c080672a4 */ /* 0x000fe2000f8e023f */
[----:B------:R-:W-:Y:S01]  /*11fa0*/  MOV R8, R212 ;  /* 0x000000d400087202 */ /* 0x000fe20000000f00 */
[----:B------:R-:W-:Y:S01]  /*11fb0*/  BSSY B1, `(.L_x_2137) ;  /* 0x000002f000017945 */ /* 0x000fe20003800000 */
[----:B------:R-:W-:Y:S01]  /*11fc0*/  IMAD R9, R9, UR7, R0 ;  /* 0x0000000709097c24 */ /* 0x000fe2000f8e0200 */
[----:B------:R-:W-:Y:S01]  /*11fd0*/  IADD3 R0, R212, 0x20, RZ ;  /* 0x00000020d4007810 */ /* 0x000fe20007ffe0ff */
[----:B------:R-:W-:-:S02]  /*11fe0*/  IMAD.U32 R5, RZ, RZ, UR12 ;  /* 0x0000000cff057e24 */ /* 0x000fc4000f8e00ff */
[----:B------:R-:W-:Y:S01]  /*11ff0*/  UIMAD UR7, UR11, -0x80, UR4 ;  /* 0xffffff800b0778a4 */ /* 0x000fe2000f8e0204 */
[----:B------:R-:W-:Y:S01]  /*12000*/  IMAD.IADD R3, R3, 0x1, R9 ;  /* 0x0000000103037824 */ /* 0x000fe200078e0209 */
[----:B------:R-:W-:Y:S01]  /*12010*/  UIMAD UR6, UR14, UR13, UR6 ;  /* 0x0000000d0e0672a4 */ /* 0x000fe2000f8e0206 */
[C---:B------:R-:W-:Y:S01]  /*12020*/  VIADD R4, R212.reuse, 0x40 ;  /* 0x00000040d4047836 */ /* 0x040fe20000000000 */
[----:B------:R-:W-:Y:S01]  /*12030*/  SHF.R.S32.HI R9, RZ, 0x1f, R212 ;  /* 0x0000001fff097819 */ /* 0x000fe200000114d4 */
[----:B------:R-:W-:Y:S01]  /*12040*/  IMAD.WIDE.U32 R2, R5, UR14, R2 ;  /* 0x0000000e05027c25 */ /* 0x000fe2000f8e0002 */
[----:B------:R-:W-:Y:S01]  /*12050*/  ULDC.64 UR12, c[0x0][0xae8] ;  /* 0x0002ba00000c7ab9 */ /* 0x000fe20000000a00 */
[----:B------:R-:W-:Y:S01]  /*12060*/  ISETP.GE.AND P2, PT, R212, UR7, PT ;  /* 0x00000007d4007c0c */ /* 0x000fe2000bf46270 */
[----:B------:R-:W-:Y:S01]  /*12070*/  UIMAD UR4, UR10, UR12, URZ ;  /* 0x0000000c0a0472a4 */ /* 0x000fe2000f8e023f */
[----:B------:R-:W-:Y:S01]  /*12080*/  VIADD R3, R3, UR6 ;  /* 0x0000000603037c36 */ /* 0x000fe20008000000 */
[----:B------:R-:W-:Y:S01]  /*12090*/  ISETP.GE.AND P0, PT, R4, UR7, PT ;  /* 0x0000000704007c0c */ /* 0x000fe2000bf06270 */
[----:B------:R-:W-:Y:S01]  /*120a0*/  IMAD.U32 R5, RZ, RZ, UR12 ;  /* 0x0000000cff057e24 */ /* 0x000fe2000f8e00ff */
[----:B------:R-:W-:Y:S01]  /*120b0*/  UIMAD UR4, UR9, UR13, UR4 ;  /* 0x0000000d090472a4 */ /* 0x000fe2000f8e0204 */
[----:B------:R-:W-:Y:S01]  /*120c0*/  IMAD.U32 R11, RZ, RZ, UR11 ;  /* 0x0000000bff0b7e24 */ /* 0x000fe2000f8e00ff */
[----:B------:R-:W-:Y:S01]  /*120d0*/  ISETP.GE.AND P1, PT, R0, UR7, PT ;  /* 0x0000000700007c0c */ /* 0x000fe2000bf26270 */
[----:B------:R-:W-:-:S04]  /*120e0*/  IMAD.WIDE.U32 R4, R5, UR9, R2 ;  /* 0x0000000905047c25 */ /* 0x000fc8000f8e0002 */
[----:B------:R-:W-:Y:S02]  /*120f0*/  VIADD R13, R5, UR4 ;  /* 0x00000004050d7c36 */ /* 0x000fe40008000000 */
[----:B------:R-:W-:-:S04]  /*12100*/  IMAD.WIDE R8, R11, 0x80, R8 ;  /* 0x000000800b087825 */ /* 0x000fc800078e0208 */
[----:B------:R-:W-:Y:S01]  /*12110*/  VIADD R6, R212, 0x60 ;  /* 0x00000060d4067836 */ /* 0x000fe20000000000 */
[----:B------:R-:W-:Y:S06]  /*12120*/  @P2 BRA `(.L_x_2138) ;  /* 0x00000000005c2947 */ /* 0x000fec0003800000 */
[C---:B------:R-:W-:Y:S01]  /*12130*/  VIADD R2, R18.reuse, 0x80 ;  /* 0x0000008012027836 */ /* 0x040fe20000000000 */
[----:B------:R-:W-:Y:S01]  /*12140*/  ULDC UR4, c[0x0][0xa8c] ;  /* 0x0002a30000047ab9 */ /* 0x000fe20000000800 */
[----:B------:R-:W-:Y:S01]  /*12150*/  VIADD R0, R18, 0x40 ;  /* 0x0000004012007836 */ /* 0x000fe20000000000 */
[----:B------:R-:W-:Y:S01]  /*12160*/  ULDC.64 UR8, c[0x0][0xad8] ;  /* 0x0002b60000087ab9 */ /* 0x000fe20000000a00 */
[----:B------:R-:W-:Y:S01]  /*12170*/  IMAD.MOV.U32 R3, RZ, RZ, R13 ;  /* 0x000000ffff037224 */ /* 0x000fe200078e000d */
[----:B------:R-:W-:Y:S01]  /*12180*/  ISETP.GE.AND P5, PT, R2, UR4, PT ;  /* 0x0000000402007c0c */ /* 0x000fe2000bfa6270 */
[----:B------:R-:W-:Y:S01]  /*12190*/  IMAD R11, R9, UR8, RZ ;  /* 0x00000008090b7c24 */ /* 0x000fe2000f8e02ff */
[----:B------:R-:W-:Y:S01]  /*121a0*/  ISETP.GE.AND P4, PT, R0, UR4, PT ;  /* 0x0000000400007c0c */ /* 0x000fe2000bf86270 */
[----:B------:R-:W-:Y:S01]  /*121b0*/  IMAD.MOV.U32 R2, RZ, RZ, R4 ;  /* 0x000000ffff027224 */ /* 0x000fe200078e0004 */
[----:B------:R-:W-:Y:S01]  /*121c0*/  IADD3 R0, R18, 0xc0, RZ ;  /* 0x000000c012007810 */ /* 0x000fe20007ffe0ff */
[----:B------:R-:W-:Y:S01]  /*121d0*/  IMAD R11, R8, UR9, R11 ;  /* 0x00000009080b7c24 */ /* 0x000fe2000f8e020b */
[----:B------:R-:W-:Y:S01]  /*121e0*/  ISETP.GE.AND P3, PT, R18, UR4, PT ;  /* 0x0000000412007c0c */ /* 0x000fe2000bf66270 */
[----:B------:R-:W-:Y:S01]  /*121f0*/  IMAD.WIDE.U32 R2, R8, UR8, R2 ;  /* 0x0000000808027c25 */ /* 0x000fe2000f8e0002 */
[----:B------:R-:W-:Y:S01]  /*12200*/  ISETP.GE.AND P6, PT, R0, UR4, PT ;  /* 0x0000000400007c0c */ /* 0x000fe2000bfc6270 */
[----:B------:R-:W-:Y:S01]  /*12210*/  ULDC.64 UR8, c[0x0][0xa80] ;  /* 0x0002a00000087ab9 */ /* 0x000fe20000000a00 */
[----:B------:R-:W-:Y:S01]  /*12220*/  ULDC.64 UR10, c[0x0][0x208] ;  /* 0x00008200000a7ab9 */ /* 0x000fe20000000a00 */
[----:B------:R-:W-:Y:S01]  /*12230*/  IMAD.IADD R3, R3, 0x1, R11 ;  /* 0x0000000103037824 */ /* 0x000fe200078e020b */
[----:B------:R-:W-:-:S04]  /*12240*/  LEA R10, P2, R2, UR8, 0x1 ;  /* 0x00000008020a7c11 */ /* 0x000fc8000f8408ff */
[----:B------:R-:W-:-:S05]  /*12250*/  LEA.HI.X R11, R2, UR9, R3, 0x1, P2 ;  /* 0x00000009020b7c11 */ /* 0x000fca00090f0c03 */
[----:B------:R0:W-:Y:S04]  /*12260*/  @!P3 STG.E.128 desc[UR10][R10.64], RZ ;  /* 0x000000ff0a00b986 */ /* 0x0001e8000c101d0a */
[----:B------:R0:W-:Y:S04]  /*12270*/  @!P4 STG.E.128 desc[UR10][R10.64+0x80], RZ ;  /* 0x000080ff0a00c986 */ /* 0x0001e8000c101d0a */
[----:B------:R0:W-:Y:S04]  /*12280*/  @!P5 STG.E.128 desc[UR10][R10.64+0x100], RZ ;  /* 0x000100ff0a00d986 */ /* 0x0001e8000c101d0a */
[----:B------:R0:W-:Y:S02]  /*12290*/  @!P6 STG.E.128 desc[UR10][R10.64+0x180], RZ ;  /* 0x000180ff0a00e986 */ /* 0x0001e4000c101d0a */
.L_x_2138:
[----:B------:R-:W-:Y:S05]  /*122a0*/  BSYNC B1 ;  /* 0x0000000000017941 */ /* 0x000fea0003800000 */
.L_x_2137:
[----:B------:R-:W-:Y:S01]  /*122b0*/  BSSY B1, `(.L_x_2139) ;  /* 0x000001c000017945 */ /* 0x000fe20003800000 */
[----:B------:R-:W-:-:S03]  /*122c0*/  ISETP.GE.AND P2, PT, R6, UR7, PT ;  /* 0x0000000706007c0c */ /* 0x000fc6000bf46270 */
[----:B------:R-:W-:Y:S10]  /*122d0*/  @P1 BRA `(.L_x_2140) ;  /* 0x0000000000641947 */ /* 0x000ff40003800000 */
        /* <DEDUP_REMOVED lines=25> */
.L_x_2140:
[----:B------:R-:W-:Y:S05]  /*12470*/  BSYNC B1 ;  /* 0x0000000000017941 */ /* 0x000fea0003800000 */
.L_x_2139:
        /* <DEDUP_REMOVED lines=27> */
.L_x_2142:
[----:B------:R-:W-:Y:S05]  /*12630*/  BSYNC B1 ;  /* 0x0000000000017941 */ /* 0x000fea0003800000 */
.L_x_2141:
[----:B------:R-:W-:Y:S05]  /*12640*/  @P2 BRA `(.L_x_2133) ;  /* 0x0000000000642947 */ /* 0x000fea0003800000 */
[----:B------:R-:W-:Y:S01]  /*12650*/  IADD3 R5, P0, R8, 0x60, RZ ;  /* 0x0000006008057810 */ /* 0x000fe20007f1e0ff */
[----:B------:R-:W-:Y:S01]  /*12660*/  ULDC UR4, c[0x0][0xa8c] ;  /* 0x0002a30000047ab9 */ /* 0x000fe20000000800 */
[C---:B------:R-:W-:Y:S01]  /*12670*/  IADD3 R0, R18.reuse, 0x40, RZ ;  /* 0x0000004012007810 */ /* 0x040fe20007ffe0ff */
[----:B------:R-:W-:Y:S01]  /*12680*/  ULDC.64 UR6, c[0x0][0xad8] ;  /* 0x0002b60000067ab9 */ /* 0x000fe20000000a00 */
[----:B------:R-:W-:Y:S01]  /*12690*/  IMAD.MOV.U32 R2, RZ, RZ, R4 ;  /* 0x000000ffff027224 */ /* 0x000fe200078e0004 */
[----:B------:R-:W-:Y:S01]  /*126a0*/  ISETP.GE.AND P1, PT, R18, UR4, PT ;  /* 0x0000000412007c0c */ /* 0x000fe2000bf26270 */
        /* <DEDUP_REMOVED lines=19> */
.L_x_2133:
[----:B------:R-:W-:Y:S05]  /*127e0*/  BSYNC B0 ;  /* 0x0000000000007941 */ /* 0x000fea0003800000 */
.L_x_2124:
[----:B------:R-:W-:Y:S02]  /*127f0*/  ULDC UR4, c[0x0][0xc14] ;  /* 0x0003050000047ab9 */ /* 0x000fe40000000800 */
[----:B------:R-:W-:-:S13]  /*12800*/  ISETP.GE.AND P0, PT, R7, UR4, PT ;  /* 0x0000000407007c0c */ /* 0x000fda000bf06270 */
[----:B------:R-:W-:Y:S05]  /*12810*/  @!P0 BRA `(.L_x_2143) ;  /* 0xfffffee4006c8947 */ /* 0x000fea000383ffff */
[----:B------:R-:W-:Y:S05]  /*12820*/  EXIT ;  /* 0x000000000000794d */ /* 0x000fea0003800000 */
.L_x_2088:
        /* <DEDUP_REMOVED lines=50> */
[----:B-1----:R-:W-:-:S04]  /*12b50*/  SEL R5, R5, RZ, P0 ;  /* 0x000000ff05057207 */ /* 0x002fc80000000000 */
[----:B------:R-:W-:-:S05]  /*12b60*/  IADD3 R4, R2, R5, RZ ;  /* 0x0000000502047210 */ /* 0x000fca0007ffe0ff */
        /* <DEDUP_REMOVED lines=10> */
.L_x_2148:
        /* <DEDUP_REMOVED lines=16> */
.L_x_2147:
[----:B------:R-:W-:Y:S05]  /*12d10*/  BSYNC B0 ;  /* 0x0000000000007941 */ /* 0x000fea0003800000 */
.L_x_2146:
[----:B0----5:R-:W0:Y:S01]  /*12d20*/  SHFL.UP PT, R2, R10, 0x1, RZ ;  /* 0x042000000a027989 */ /* 0x021e2200000e00ff */
[C---:B------:R-:W-:Y:S02]  /*12d30*/  ISETP.NE.AND P0, PT, R8.reuse, RZ, PT ;  /* 0x000000ff0800720c */ /* 0x040fe40003f05270 */
[----:B------:R-:W-:Y:S02]  /*12d40*/  ISETP.GE.U32.AND P1, PT, R8, 0x2, PT ;  /* 0x000000020800780c */ /* 0x000fe40003f26070 */
        /* <DEDUP_REMOVED lines=17> */
[----:B------:R-:W0:Y:S02]  /*12e60*/  SHFL.IDX PT, R3, R4, 0x1f, 0x1f ;  /* 0x03e01f0004037f89 */ /* 0x000e2400000e0000 */
[----:B0-----:R-:W-:-:S05]  /*12e70*/  IMAD R2, R3, UR4, RZ ;  /* 0x0000000403027c24 */ /* 0x001fca000f8e02ff */
[----:B------:R-:W-:-:S04]  /*12e80*/  IADD3 R5, R2, R5, RZ ;  /* 0x0000000502057210 */ /* 0x000fc80007ffe0ff */
[----:B------:R-:W-:-:S13]  /*12e90*/  ISETP.GT.AND P0, PT, R5, UR6, PT ;  /* 0x0000000605007c0c */ /* 0x000fda000bf04270 */
[----:B------:R-:W-:Y:S05]  /*12ea0*/  @!P0 BRA `(.L_x_2148) ;  /* 0xfffffffc00588947 */ /* 0x000fea000383ffff */
.L_x_2144:
        /* <DEDUP_REMOVED lines=21> */
.L_x_2149:
[----:B-1----:R-:W-:Y:S01]  /*13000*/  IADD3 R2, RZ, -R3, RZ ;  /* 0x80000003ff027210 */ /* 0x002fe20007ffe0ff */
[----:B---3--:R-:W-:Y:S01]  /*13010*/  IMAD R16, R16, UR4, R7 ;  /* 0x0000000410107c24 */ /* 0x008fe2000f8e0207 */
[----:B--2---:R-:W-:-:S03]  /*13020*/  IABS R4, R6 ;  /* 0x0000000600047213 */ /* 0x004fc60000000000 */
        /* <DEDUP_REMOVED lines=29> */
[----:B-1----:R-:W-:Y:S01]  /*13200*/  IMAD.MOV.U32 R2, RZ, RZ, RZ ;  /* 0x000000ffff027224 */ /* 0x002fe200078e00ff */
[----:B--2---:R-:W-:-:S05]  /*13210*/  IADD3 R6, RZ, -R3, RZ ;  /* 0x80000003ff067210 */ /* 0x004fca0007ffe0ff */
        /* <DEDUP_REMOVED lines=22> */
.L_x_2145:
[----:B------:R-:W-:Y:S01]  /*13380*/  MOV R17, RZ ;  /* 0x000000ff00117202 */ /* 0x000fe20000000f00 */
[----:B------:R-:W-:Y:S02]  /*13390*/  IMAD.U32 R16, RZ, RZ, UR6 ;  /* 0x00000006ff107e24 */ /* 0x000fe4000f8e00ff */
[----:B------:R-:W-:-:S07]  /*133a0*/  IMAD.MOV.U32 R18, RZ, RZ, RZ ;  /* 0x000000ffff127224 */ /* 0x000fce00078e00ff */
.L_x_2150:
[----:B------:R-:W1:Y:S01]  /*133b0*/  S2R R2, SR_TID.X ;  /* 0x0000000000027919 */ /* 0x000e620000002100 */
[----:B------:R-:W-:Y:S01]  /*133c0*/  STL [R1+0x20], RZ ;  /* 0x000020ff01007387 */ /* 0x000fe20000100800 */
        /* <DEDUP_REMOVED lines=10> */
[----:B------:R1:W-:Y:S03]  /*13470*/  STL [R1], RZ ;  /* 0x000000ff01007387 */ /* 0x0003e60000100800 */
[----:B------:R-:W-:Y:S05]  /*13480*/  @P0 BRA `(.L_x_2151) ;  /* 0x0000004400dc0947 */ /* 0x000fea0003800000 */
[----:B-1----:R-:W-:Y:S01]  /*13490*/  IMAD.MOV.U32 R0, RZ, RZ, 0x1 ;  /* 0x00000001ff007424 */ /* 0x002fe200078e00ff */
[----:B------:R1:W-:Y:S01]  /*134a0*/  STL [R1], RZ ;  /* 0x000000ff01007387 */ /* 0x0003e20000100800 */
[----:B------:R-:W-:Y:S01]  /*134b0*/  ULDC UR38, c[0x0][0xc] ;  /* 0x0000030000267ab9 */ /* 0x000fe20000000800 */
[----:B------:R-:W-:Y:S02]  /*134c0*/  ULDC.64 UR36, c[0x0][0x198] ;  /* 0x0000660000247ab9 */ /* 0x000fe40000000a00 */
[----:B------:R1:W-:Y:S04]  /*134d0*/  STL [R1+0x8], R0 ;  /* 0x0000080001007387 */ /* 0x0003e80000100800 */
[----:B------:R1:W-:Y:S02]  /*134e0*/  STL [R1+0x20], RZ ;  /* 0x000020ff01007387 */ /* 0x0003e40000100800 */
.L_x_2219:
[----:B--2---:R-:W2:Y:S01]  /*134f0*/  LDC.64 R2, c[0x0][0xc60] ;  /* 0x00031800ff027b82 */ /* 0x004ea20000000a00 */
[----:B------:R-:W-:Y:S01]  /*13500*/  ULDC.64 UR4, c[0x0][0x208] ;  /* 0x0000820000047ab9 */ /* 0x000fe20000000a00 */
[----:B--2---:R-:W-:-:S05]  /*13510*/  IMAD.WIDE R2, R19, 0x4, R2 ;  /* 0x0000000413027825 */ /* 0x004fca00078e0202 */
[----:B------:R-:W2:Y:S01]  /*13520*/  LDG.E R5, desc[UR4][R2.64] ;  /* 0x0000000402057981 */ /* 0x000ea2000c1e1900 */
[----:B------:R-:W-:Y:S05]  /*13530*/  YIELD ;  /* 0x0000000000007946 */ /* 0x000fea0003800000 */
[----:B------:R-:W-:Y:S01]  /*13540*/  ULDC.64 UR4, c[0x0][0xa28] ;  /* 0x00028a0000047ab9 */ /* 0x000fe20000000a00 */
[----:B-1----:R-:W-:Y:S01]  /*13550*/  MOV R0, RZ ;  /* 0x000000ff00007202 */ /* 0x002fe20000000f00 */
[----:B------:R-:W-:Y:S01]  /*13560*/  ULDC.64 UR8, c[0x0][0x208] ;  /* 0x0000820000087ab9 */ /* 0x000fe20000000a00 */
[----:B------:R-:W-:Y:S01]  /*13570*/  ISETP.NE.U32.AND P0, PT, RZ, UR4, PT ;  /* 0x00000004ff007c0c */ /* 0x000fe2000bf05070 */
[----:B------:R-:W-:Y:S01]  /*13580*/  IMAD.MOV.U32 R6, RZ, RZ, RZ ;  /* 0x000000ffff067224 */ /* 0x000fe200078e00ff */
[----:B------:R-:W-:-:S02]  /*13590*/  ULDC.64 UR6, c[0x0][0xa08] ;  /* 0x0002820000067ab9 */ /* 0x000fc40000000a00 */
[----:B------:R-:W-:Y:S02]  /*135a0*/  ISETP.NE.AND.EX P0, PT, RZ, UR5, PT, P0 ;  /* 0x00000005ff007c0c */ /* 0x000fe4000bf05300 */
[----:B--2---:R-:W-:Y:S01]  /*135b0*/  SHF.R.S32.HI R4, RZ, 0x1f, R5 ;  /* 0x0000001fff047819 */ /* 0x004fe20000011405 */
[----:B------:R-:W-:-:S10]  /*135c0*/  IMAD.SHL.U32 R11, R5, 0x4, RZ ;  /* 0x00000004050b7824 */ /* 0x000fd400078e00ff */
[C---:B------:R-:W-:Y:S01]  /*135d0*/  @P0 LEA R2, P1, R5.reuse, UR4, 0x2 ;  /* 0x0000000405020c11 */ /* 0x040fe2000f8210ff */
[----:B------:R1:W-:Y:S03]  /*135e0*/  STL [R1+0x10], R5 ;  /* 0x0000100501007387 */ /* 0x0003e60000100800 */
[C-C-:B------:R-:W-:Y:S01]  /*135f0*/  @P0 LEA.HI.X R3, R5.reuse, UR5, R4.reuse, 0x2, P1 ;  /* 0x0000000505030c11 */ /* 0x140fe200088f1404 */
[----:B------:R-:W-:Y:S02]  /*13600*/  ULDC.64 UR4, c[0x0][0xa18] ;  /* 0x0002860000047ab9 */ /* 0x000fe40000000a00 */
[----:B------:R-:W-:Y:S02]  /*13610*/  ISETP.NE.U32.AND P1, PT, RZ, UR4, PT ;  /* 0x00000004ff007c0c */ /* 0x000fe4000bf25070 */
[----:B------:R2:W5:Y:S01]  /*13620*/  @P0 LDG.E R0, desc[UR8][R2.64] ;  /* 0x0000000802000981 */ /* 0x000562000c1e1900 */
[----:B------:R-:W-:-:S02]  /*13630*/  SHF.L.U64.HI R10, R5, 0x2, R4 ;  /* 0x00000002050a7819 */ /* 0x000fc40000010204 */
[----:B------:R-:W-:Y:S01]  /*13640*/  ISETP.NE.AND.EX P1, PT, RZ, UR5, PT, P1 ;  /* 0x00000005ff007c0c */ /* 0x000fe2000bf25310 */
[----:B------:R-:W-:Y:S04]  /*13650*/  STL [R1+0x18], R11 ;  /* 0x0000180b01007387 */ /* 0x000fe80000100800 */
[----:B------:R-:W-:Y:S08]  /*13660*/  STL [R1+0x1c], R10 ;  /* 0x00001c0a01007387 */ /* 0x000ff00000100800 */
[----:B------:R-:W-:-:S04]  /*13670*/  @P1 IADD3 R8, P0, R11, UR4, RZ ;  /* 0x000000040b081c10 */ /* 0x000fc8000ff1e0ff */
[C---:B------:R-:W-:Y:S01]  /*13680*/  @P1 IADD3.X R9, R10.reuse, UR5, RZ, P0, !PT ;  /* 0x000000050a091c10 */ /* 0x040fe200087fe4ff */
[----:B------:R-:W-:Y:S02]  /*13690*/  ULDC.64 UR4, c[0x0][0xa00] ;  /* 0x0002800000047ab9 */ /* 0x000fe40000000a00 */
[----:B------:R-:W-:Y:S02]  /*136a0*/  ISETP.NE.U32.AND P2, PT, RZ, UR4, PT ;  /* 0x00000004ff007c0c */ /* 0x000fe4000bf45070 */
[C---:B--2---:R-:W-:Y:S02]  /*136b0*/  IADD3 R2, P0, R11.reuse, UR4, RZ ;  /* 0x000000040b027c10 */ /* 0x044fe4000ff1e0ff */
[----:B------:R-:W-:Y:S02]  /*136c0*/  ISETP.NE.AND.EX P2, PT, RZ, UR5, PT, P2 ;  /* 0x00000005ff007c0c */ /* 0x000fe4000bf45320 */
[----:B------:R-:W-:Y:S01]  /*136d0*/  IADD3.X R3, R10, UR5, RZ, P0, !PT ;  /* 0x000000050a037c10 */ /* 0x000fe200087fe4ff */
[----:B------:R-:W-:Y:S01]  /*136e0*/  ULDC UR4, c[0x0][0x288] ;  /* 0x0000a20000047ab9 */ /* 0x000fe20000000800 */
[----:B------:R-:W-:-:S04]  /*136f0*/  IADD3 R4, P0, R11, UR6, RZ ;  /* 0x000000060b047c10 */ /* 0x000fc8000ff1e0ff */
[----:B-1----:R-:W-:-:S05]  /*13700*/  IADD3.X R5, R10, UR7, RZ, P0, !PT ;  /* 0x000000070a057c10 */ /* 0x002fca00087fe4ff */
[----:B------:R-:W2:Y:S01]  /*13710*/  @P2 LDG.E R6, desc[UR8][R2.64] ;  /* 0x0000000802062981 */ /* 0x000ea2000c1e1900 */
[----:B------:R-:W-:-:S04]  /*13720*/  ISETP.NE.U32.AND P0, PT, RZ, UR6, PT ;  /* 0x00000006ff007c0c */ /* 0x000fc8000bf05070 */
[----:B------:R-:W-:Y:S01]  /*13730*/  ISETP.NE.AND.EX P0, PT, RZ, UR7, PT, P0 ;  /* 0x00000007ff007c0c */ /* 0x000fe2000bf05300 */
[----:B--2---:R1:W-:Y:S02]  /*13740*/  STL [R1+0x24], R6 ;  /* 0x0000240601007387 */ /* 0x0043e40000100800 */
[----:B-1----:R-:W-:Y:S01]  /*13750*/  IMAD.U32 R6, RZ, RZ, UR4 ;  /* 0x00000004ff067e24 */ /* 0x002fe2000f8e00ff */
[----:B------:R-:W-:Y:S02]  /*13760*/  ULDC.64 UR4, c[0x0][0x3f8] ;  /* 0x0000fe0000047ab9 */ /* 0x000fe40000000a00 */
[----:B------:R-:W-:-:S03]  /*13770*/  UISETP.NE.U32.AND UP0, UPT, UR4, URZ, UPT ;  /* 0x0000003f0400728c */ /* 0x000fc6000bf05070 */
[----:B------:R-:W-:Y:S01]  /*13780*/  ULDC UR4, c[0x0][0x404] ;  /* 0x0001010000047ab9 */ /* 0x000fe20000000800 */
[----:B------:R-:W-:Y:S01]  /*13790*/  UISETP.NE.AND.EX UP0, UPT, UR5, URZ, UPT, UP0 ;  /* 0x0000003f0500728c */ /* 0x000fe2000bf05300 */
[----:B------:R1:W5:Y:S02]  /*137a0*/  @P1 LDG.E R6, desc[UR8][R8.64] ;  /* 0x0000000808061981 */ /* 0x000364000c1e1900 */
[----:B------:R-:W-:Y:S01]  /*137b0*/  ULDC UR5, c[0x0][0x2e0] ;  /* 0x0000b80000057ab9 */ /* 0x000fe20000000800 */
[----:B------:R-:W-:-:S04]  /*137c0*/  USEL UR4, UR4, 0x1, UP0 ;  /* 0x0000000104047887 */ /* 0x000fc80008000000 */
[----:B------:R-:W-:-:S06]  /*137d0*/  UIMAD UR4, UR4, UR5, URZ ;  /* 0x00000005040472a4 */ /* 0x000fcc000f8e023f */
[----:B------:R-:W-:Y:S01]  /*137e0*/  IMAD.U32 R7, RZ, RZ, UR4 ;  /* 0x00000004ff077e24 */ /* 0x000fe2000f8e00ff */
[----:B-1----:R-:W-:Y:S06]  /*137f0*/  @P1 BRA `(.L_x_2152) ;  /* 0x0000000000141947 */ /* 0x002fec0003800000 */
[----:B------:R-:W-:Y:S05]  /*13800*/  @!P2 BRA `(.L_x_2152) ;  /* 0x000000000010a947 */ /* 0x000fea0003800000 */
[----:B------:R-:W-:Y:S02]  /*13810*/  ULDC.64 UR4, c[0x0][0x208] ;  /* 0x0000820000047ab9 */ /* 0x000fe40000000a00 */
[----:B-----5:R-:W2:Y:S04]  /*13820*/  LDG.E R6, desc[UR4][R2.64] ;  /* 0x0000000402067981 */ /* 0x020ea8000c1e1900 */
[----:B------:R-:W2:Y:S02]  /*13830*/  LDG.E R9, desc[UR4][R2.64+0x4] ;  /* 0x0000040402097981 */ /* 0x000ea4000c1e1900 */
[----:B--2---:R-:W-:-:S07]  /*13840*/  IADD3 R6, -R6, R9, RZ ;  /* 0x0000000906067210 */ /* 0x004fce0007ffe1ff */
.L_x_2152:
[----:B------:R-:W-:Y:S01]  /*13850*/  IMAD.MOV.U32 R3, RZ, RZ, RZ ;  /* 0x000000ffff037224 */ /* 0x000fe200078e00ff */
[----:B------:R-:W-:-:S05]  /*13860*/  ULDC.64 UR4, c[0x0][0x208] ;  /* 0x0000820000047ab9 */ /* 0x000fca0000000a00 */
[----:B------:R-:W2:Y:S01]  /*13870*/  @P0 LDG.E R3, desc[UR4][R4.64] ;  /* 0x0000000404030981 */ /* 0x000ea2000c1e1900 */
[----:B------:R-:W-:Y:S02]  /*13880*/  ULDC.64 UR4, c[0x0][0xa20] ;  /* 0x0002880000047ab9 */ /* 0x000fe40000000a00 */
[----:B------:R-:W-:-:S04]  /*13890*/  ISETP.NE.U32.AND P1, PT, RZ, UR4, PT ;  /* 0x00000004ff007c0c */ /* 0x000fc8000bf25070 */
[----:B------:R-:W-:Y:S01]  /*138a0*/  ISETP.NE.AND.EX P1, PT, RZ, UR5, PT, P1 ;  /* 0x00000005ff007c0c */ /* 0x000fe2000bf25310 */
[----:B--2--5:R-:W-:-:S05]  /*138b0*/  IMAD.IADD R2, R3, 0x1, R0 ;  /* 0x0000000103027824 */ /* 0x024fca00078e0200 */
[----:B------:R1:W-:Y:S07]  /*138c0*/  STL [R1+0x4], R2 ;  /* 0x0000040201007387 */ /* 0x0003ee0000100800 */
[----:B------:R-:W-:Y:S05]  /*138d0*/  @!P1 BRA `(.L_x_2153) ;  /* 0x0000000000149947 */ /* 0x000fea0003800000 */
[----:B-1----:R-:W-:Y:S01]  /*138e0*/  IADD3 R2, P0, R11, UR4, RZ ;  /* 0x000000040b027c10 */ /* 0x002fe2000ff1e0ff */
[----:B------:R-:W-:-:S03]  /*138f0*/  ULDC.64 UR6, c[0x0][0x208] ;  /* 0x0000820000067ab9 */ /* 0x000fc60000000a00 */
[----:B------:R-:W-:-:S05]  /*13900*/  IADD3.X R3, R10, UR5, RZ, P0, !PT ;  /* 0x000000050a037c10 */ /* 0x000fca00087fe4ff */
[----:B------:R2:W5:Y:S01]  /*13910*/  LDG.E R7, desc[UR6][R2.64] ;  /* 0x0000000602077981 */ /* 0x000562000c1e1900 */
[----:B------:R-:W-:Y:S05]  /*13920*/  BRA `(.L_x_2154) ;  /* 0x0000000000147947 */ /* 0x000fea0003800000 */
.L_x_2153:
[----:B------:R-:W-:Y:S05]  /*13930*/  @!P0 BRA `(.L_x_2154) ;  /* 0x0000000000108947 */ /* 0x000fea0003800000 */
[----:B------:R-:W-:Y:S02]  /*13940*/  ULDC.64 UR4, c[0x0][0x208] ;  /* 0x0000820000047ab9 */ /* 0x000fe40000000a00 */
[----:B------:R-:W2:Y:S04]  /*13950*/  LDG.E R7, desc[UR4][R4.64] ;  /* 0x0000000404077981 */ /* 0x000ea8000c1e1900 */
[----:B-1----:R-:W2:Y:S02]  /*13960*/  LDG.E R2, desc[UR4][R4.64+0x4] ;  /* 0x0000040404027981 */ /* 0x002ea4000c1e1900 */
[----:B--2---:R-:W-:-:S07]  /*13970*/  IMAD.IADD R7, R2, 0x1, -R7 ;  /* 0x0000000102077824 */ /* 0x004fce00078e0a07 */
.L_x_2154:
[----:B-----5:R-:W-:Y:S01]  /*13980*/  IMAD.IADD R7, R7, 0x1, -R0 ;  /* 0x0000000107077824 */ /* 0x020fe200078e0a00 */
[----:B------:R-:W-:Y:S01]  /*13990*/  LEA R0, R17, 0xcf, 0x7 ;  /* 0x000000cf11007811 */ /* 0x000fe200078e38ff */
[----:B------:R-:W-:Y:S03]  /*139a0*/  BSSY B6, `(.L_x_2155) ;  /* 0x0000361000067945 */ /* 0x000fe60003800000 */
[C---:B------:R-:W-:Y:S02]  /*139b0*/  IADD3 R0, R7.reuse, R0, -R6 ;  /* 0x0000000007007210 */ /* 0x040fe40007ffe806 */
[----:B------:R-:W-:-:S03]  /*139c0*/  IADD3 R7, R7, 0x4f, RZ ;  /* 0x0000004f07077810 */ /* 0x000fc60007ffe0ff */
[----:B-12---:R-:W-:-:S04]  /*139d0*/  IMAD.HI R2, R0, 0x66666667, RZ ;  /* 0x6666666700027827 */ /* 0x006fc800078e02ff */
[----:B------:R-:W-:Y:S01]  /*139e0*/  IMAD.HI R7, R7, 0x66666667, RZ ;  /* 0x6666666707077827 */ /* 0x000fe200078e02ff */
[----:B------:R-:W-:-:S04]  /*139f0*/  SHF.R.U32.HI R3, RZ, 0x1f, R2 ;  /* 0x0000001fff037819 */ /* 0x000fc80000011602 */
[----:B------:R-:W-:Y:S02]  /*13a00*/  SHF.R.U32.HI R0, RZ, 0x1f, R7 ;  /* 0x0000001fff007819 */ /* 0x000fe40000011607 */
[----:B------:R-:W-:Y:S02]  /*13a10*/  LEA.HI.SX32 R3, R2, R3, 0x1b ;  /* 0x0000000302037211 */ /* 0x000fe400078fdaff */
[----:B------:R-:W-:-:S04]  /*13a20*/  LEA.HI.SX32 R0, R7, R0, 0x1b ;  /* 0x0000000007007211 */ /* 0x000fc800078fdaff */
[----:B------:R-:W-:-:S04]  /*13a30*/  VIMNMX R4, R0, R3, PT ;  /* 0x0000000300047248 */ /* 0x000fc80003fe0100 */
[----:B------:R-:W-:Y:S01]  /*13a40*/  ISETP.GT.AND P0, PT, R4, RZ, PT ;  /* 0x000000ff0400720c */ /* 0x000fe20003f04270 */
[----:B------:R1:W-:-:S12]  /*13a50*/  STL [R1+0x14], R4 ;  /* 0x0000140401007387 */ /* 0x0003d80000100800 */
[----:B-1----:R-:W-:Y:S05]  /*13a60*/  @P0 BRA `(.L_x_2156) ;  /* 0x0000000000480947 */ /* 0x002fea0003800000 */
[----:B------:R-:W1:Y:S02]  /*13a70*/  S2R R4, SR_TID.X ;  /* 0x0000000000047919 */ /* 0x000e640000002100 */
        /* <DEDUP_REMOVED lines=17> */
.L_x_2156:
        /* <DEDUP_REMOVED lines=15> */
[----:B0-----:R-:W-:Y:S01]  /*13c80*/  MOV R13, RZ ;  /* 0x000000ff000d7202 */ /* 0x001fe20000000f00 */
[----:B------:R-:W-:Y:S02]  /*13c90*/  IMAD.U32 R6, RZ, RZ, UR8 ;  /* 0x00000008ff067e24 */ /* 0x000fe4000f8e00ff */
[----:B------:R-:W-:-:S02]  /*13ca0*/  IMAD.U32 R10, RZ, RZ, UR4 ;  /* 0x00000004ff0a7e24 */ /* 0x000fc4000f8e00ff */
[----:B------:R-:W-:Y:S02]  /*13cb0*/  IMAD.U32 R11, RZ, RZ, UR5 ;  /* 0x00000005ff0b7e24 */ /* 0x000fe4000f8e00ff */
[----:B------:R-:W-:Y:S02]  /*13cc0*/  IMAD.MOV.U32 R8, RZ, RZ, 0x70 ;  /* 0x00000070ff087424 */ /* 0x000fe400078e00ff */
[----:B------:R-:W-:-:S07]  /*13cd0*/  IMAD.MOV.U32 R12, RZ, RZ, 0x1 ;  /* 0x00000001ff0c7424 */ /* 0x000fce00078e00ff */
[----:B------:R-:W-:-:S07]  /*13ce0*/  LEPC R20, `(.L_x_2158) ;  /* 0x000000001014794e */ /* 0x000fce0000000000 */
[----:B-1----:R-:W-:Y:S05]  /*13cf0*/  CALL.ABS.NOINC R2 ;  /* 0x0000000002007343 */ /* 0x002fea0003c00000 */
.L_x_2158:
        /* <DEDUP_REMOVED lines=12> */
[----:B0-----:R-:W-:Y:S01]  /*13dc0*/  MOV R13, RZ ;  /* 0x000000ff000d7202 */ /* 0x001fe20000000f00 */
[----:B------:R-:W-:Y:S02]  /*13dd0*/  IMAD.U32 R6, RZ, RZ, UR8 ;  /* 0x00000008ff067e24 */ /* 0x000fe4000f8e00ff */
[----:B------:R-:W-:-:S02]  /*13de0*/  IMAD.U32 R10, RZ, RZ, UR4 ;  /* 0x00000004ff0a7e24 */ /* 0x000fc4000f8e00ff */
[----:B------:R-:W-:Y:S02]  /*13df0*/  IMAD.U32 R11, RZ, RZ, UR5 ;  /* 0x00000005ff0b7e24 */ /* 0x000fe4000f8e00ff */
[----:B------:R-:W-:Y:S02]  /*13e00*/  IMAD.MOV.U32 R8, RZ, RZ, 0x70 ;  /* 0x00000070ff087424 */ /* 0x000fe400078e00ff */
[----:B-1----:R-:W-:-:S07]  /*13e10*/  IMAD.MOV.U32 R12, RZ, RZ, 0x1 ;  /* 0x00000001ff0c7424 */ /* 0x002fce00078e00ff */
[----:B------:R-:W-:-:S07]  /*13e20*/  LEPC R20, `(.L_x_2160) ;  /* 0x000000001014794e */ /* 0x000fce0000000000 */
[----:B--2---:R-:W-:Y:S05]  /*13e30*/  CALL.ABS.NOINC R2 ;  /* 0x0000000002007343 */ /* 0x004fea0003c00000 */
.L_x_2160:
        /* <DEDUP_REMOVED lines=16> */
.L_x_2159:
        /* <DEDUP_REMOVED lines=18> */
[----:B------:R-:W1:Y:S01]  /*14060*/  LDC R0, c[0x0][0x428] ;  /* 0x00010a00ff007b82 */ /* 0x000e620000000800 */
[----:B----4-:R-:W-:-:S06]  /*14070*/  MOV R4, R7 ;  /* 0x0000000700047202 */ /* 0x010fcc0000000f00 */
[----:B------:R2:W5:Y:S01]  /*14080*/  @P0 LDG.E R4, desc[UR6][R2.64] ;  /* 0x0000000602040981 */ /* 0x000562000c1e1900 */
[----:B------:R-:W-:Y:S01]  /*14090*/  IMAD R17, R17, 0x80, R8 ;  /* 0x0000008011117824 */ /* 0x000fe200078e0208 */
[----:B------:R-:W-:Y:S02]  /*140a0*/  PLOP3.LUT P1, PT, P6, PT, PT, 0x8, 0x0 ;  /* 0x000000000000781c */ /* 0x000fe4000372e170 */
[----:B-1----:R-:W-:Y:S01]  /*140b0*/  ISETP.NE.AND P0, PT, R0, 0x1, PT ;  /* 0x000000010000780c */ /* 0x002fe20003f05270 */
[----:B------:R-:W-:-:S12]  /*140c0*/  IMAD.MOV.U32 R0, RZ, RZ, R18 ;  /* 0x000000ffff007224 */ /* 0x000fd800078e0012 */
[----:B------:R-:W1:Y:S08]  /*140d0*/  @P0 LDC R5, c[0x0][0x42c] ;  /* 0x00010b00ff050b82 */ /* 0x000e700000000800 */
[----:B------:R-:W3:Y:S01]  /*140e0*/  @P0 LDC R6, c[0x0][0x430] ;  /* 0x00010c00ff060b82 */ /* 0x000ee20000000800 */
[----:B-1----:R-:W-:-:S05]  /*140f0*/  @P0 IMAD.HI.U32 R5, R18, R5, RZ ;  /* 0x0000000512050227 */ /* 0x002fca00078e00ff */
[----:B---3--:R-:W-:Y:S02]  /*14100*/  @P0 SHF.R.U32.HI R0, RZ, R6, R5 ;  /* 0x00000006ff000219 */ /* 0x008fe40000011605 */
[----:B------:R-:W-:-:S04]  /*14110*/  ISETP.NE.U32.AND P0, PT, RZ, UR4, PT ;  /* 0x00000004ff007c0c */ /* 0x000fc8000bf05070 */
[----:B------:R-:W-:-:S04]  /*14120*/  ISETP.NE.AND.EX P0, PT, RZ, UR5, PT, P0 ;  /* 0x00000005ff007c0c */ /* 0x000fc8000bf05300 */
[----:B--2---:R-:W-:-:S09]  /*14130*/  SEL R7, R7, RZ, !P0 ;  /* 0x000000ff07077207 */ /* 0x004fd20004000000 */
.L_x_2161:
        /* <DEDUP_REMOVED lines=16> */
.L_x_2162:
        /* <DEDUP_REMOVED lines=15> */
.L_x_2163:
        /* <DEDUP_REMOVED lines=15> */
.L_x_2164:
        /* <DEDUP_REMOVED lines=18> */
.L_x_2235:
[----:B------:R-:W-:Y:S01]  /*14540*/  UMOV UR4, 0xffffffff ;  /* 0xffffffff00047882 */ /* 0x000fe20000000000 */
[----:B0-----:R-:W-:Y:S02]  /*14550*/  SHF.R.S32.HI R13, RZ, 0x1f, R4 ;  /* 0x0000001fff0d7819 */ /* 0x001fe40000011404 */
[----:B------:R-:W-:Y:S05]  /*14560*/  BRA.DIV UR4, `(.L_x_2166) ;  /* 0x0000003e04807947 */ /* 0x000fea000b800000 */
[----:B------:R-:W-:-:S13]  /*14570*/  ELECT P6, URZ, PT ;  /* 0x00000000003f782f */ /* 0x000fda00038c0000 */
.L_x_2238:
[----:B------:R-:W-:Y:S05]  /*14580*/  @!P6 BRA `(.L_x_2167) ;  /* 0x00000004003ce947 */ /* 0x000fea0003800000 */
[----:B------:R-:W-:-:S04]  /*14590*/  ISETP.NE.U32.AND P0, PT, R2, RZ, PT ;  /* 0x000000ff0200720c */ /* 0x000fc80003f05070 */
        /* <DEDUP_REMOVED lines=10> */
[----:B------:R-:W-:Y:S02]  /*14640*/  IADD3 R8, -R6, RZ, RZ ;  /* 0x000000ff06087210 */ /* 0x000fe40007ffe1ff */
[----:B------:R-:W-:-:S03]  /*14650*/  SHF.R.S32.HI R9, RZ, 0x1f, R6 ;  /* 0x0000001fff097819 */ /* 0x000fc60000011406 */
[----:B------:R-:W-:Y:S02]  /*14660*/  IMAD R5, R10, R8, R5 ;  /* 0x000000080a057224 */ /* 0x000fe400078e0205 */
[----:B------:R-:W-:-:S04]  /*14670*/  IMAD R8, R13, UR4, RZ ;  /* 0x000000040d087c24 */ /* 0x000fc8000f8e02ff */
[----:B------:R-:W-:Y:S02]  /*14680*/  IMAD R10, R4, UR5, R8 ;  /* 0x00000005040a7c24 */ /* 0x000fe4000f8e0208 */
[----:B------:R-:W-:-:S04]  /*14690*/  IMAD.MOV.U32 R8, RZ, RZ, R6 ;  /* 0x000000ffff087224 */ /* 0x000fc800078e0006 */
[----:B------:R-:W-:-:S04]  /*146a0*/  IMAD.WIDE.U32 R8, R4, UR4, R8 ;  /* 0x0000000404087c25 */ /* 0x000fc8000f8e0008 */
[----:B------:R-:W-:Y:S01]  /*146b0*/  IMAD.IADD R6, R9, 0x1, R10 ;  /* 0x0000000109067824 */ /* 0x000fe200078e020a */
[----:B------:R-:W-:-:S04]  /*146c0*/  LEA R10, P0, R8, R2, 0x2 ;  /* 0x00000002080a7211 */ /* 0x000fc800078010ff */
[----:B------:R-:W-:-:S05]  /*146d0*/  LEA.HI.X R11, R8, R3, R6, 0x2, P0 ;  /* 0x00000003080b7211 */ /* 0x000fca00000f1406 */
[----:B------:R0:W5:Y:S04]  /*146e0*/  LDG.E R6, desc[UR6][R10.64] ;  /* 0x000000060a067981 */ /* 0x000168000c1e1900 */
.L_x_2168:
        /* <DEDUP_REMOVED lines=9> */
.L_x_2239:
        /* <DEDUP_REMOVED lines=11> */
.L_x_2170:
        /* <DEDUP_REMOVED lines=18> */
[----:B------:R-:W-:-:S04]  /*14950*/  UIMAD UR11, UR11, 0x50, UR5 ;  /* 0x000000500b0b78a4 */ /* 0x000fc8000f8e0205 */
        /* <DEDUP_REMOVED lines=18> */
.L_x_2167:
[----:B------:R-:W2:Y:S01]  /*14a80*/  LDL.LU R11, [R1+0x20] ;  /* 0x00002000010b7983 */ /* 0x000ea20000300800 */
[----:B------:R-:W-:Y:S01]  /*14a90*/  MOV R9, 0x400 ;  /* 0x0000040000097802 */ /* 0x000fe20000000f00 */
[----:B------:R-:W-:Y:S05]  /*14aa0*/  WARPSYNC.ALL ;  /* 0x0000000000007948 */ /* 0x000fea0003800000 */
[----:B------:R-:W0:Y:S01]  /*14ab0*/  S2R R10, SR_CgaCtaId ;  /* 0x00000000000a7919 */ /* 0x000e220000008800 */
[----:B------:R-:W-:-:S13]  /*14ac0*/  ELECT P0, URZ, PT ;  /* 0x00000000003f782f */ /* 0x000fda0003800000 */
[----:B------:R-:W-:Y:S01]  /*14ad0*/  @P0 R2UR UR13, R7 ;  /* 0x00000000070d02ca */ /* 0x000fe200000e0000 */
[----:B------:R-:W-:Y:S01]  /*14ae0*/  UIADD3 UR4, UP0, UR36, 0x270, URZ ;  /* 0x0000027024047890 */ /* 0x000fe2000ff1e03f */
[C---:B------:R-:W-:Y:S01]  /*14af0*/  @P0 R2UR UR12, R18.reuse ;  /* 0x00000000120c02ca */ /* 0x040fe200000e0000 */
        /* <DEDUP_REMOVED lines=42> */
[----:B------:R-:W-:-:S05]  /*14da0*/  LOP3.LUT R7, R7, 0xfffffffe, RZ, 0xc0, !PT ;  /* 0xfffffffe07077812 */ /* 0x000fca00078ec0ff */
[----:B------:R-:W-:-:S05]  /*14db0*/  IMAD.IADD R7, R11, 0x1, -R7 ;  /* 0x000000010b077824 */ /* 0x000fca00078e0a07 */
[----:B------:R-:W-:-:S04]  /*14dc0*/  SHF.L.U32 R7, R7, 0x1f, RZ ;  /* 0x0000001f07077819 */ /* 0x000fc800000006ff */
[----:B------:R-:W1:Y:S02]  /*14dd0*/  SYNCS.PHASECHK.TRANS64.TRYWAIT P0, [R9+URZ+0x38820], R7 ;  /* 0x03882007090075a7 */ /* 0x000e64000800017f */
[----:B01----:R-:W-:Y:S05]  /*14de0*/  @!P0 BRA `(.L_x_2172) ;  /* 0x0000003400948947 */ /* 0x003fea0003800000 */
.L_x_2240:
[----:B------:R-:W-:Y:S05]  /*14df0*/  BSYNC B0 ;  /* 0x0000000000007941 */ /* 0x000fea0003800000 */
.L_x_2171:
[----:B0-----:R-:W2:Y:S01]  /*14e00*/  LDL R8, [R1+0x14] ;  /* 0x0000140001087983 */ /* 0x001ea20000100800 */
[----:B------:R-:W-:Y:S01]  /*14e10*/  BSSY B0, `(.L_x_2173) ;  /* 0x00001c1000007945 */ /* 0x000fe20003800000 */
[----:B--2---:R-:W-:-:S13]  /*14e20*/  ISETP.GE.AND P0, PT, R8, 0x2, PT ;  /* 0x000000020800780c */ /* 0x004fda0003f06270 */
[----:B------:R-:W-:Y:S05]  /*14e30*/  @!P0 BRA `(.L_x_2174) ;  /* 0x0000001800f88947 */ /* 0x000fea0003800000 */
[C---:B------:R-:W-:Y:S01]  /*14e40*/  LOP3.LUT R7, R8.reuse, 0x1, RZ, 0xc0, !PT ;  /* 0x0000000108077812 */ /* 0x040fe200078ec0ff */
[----:B------:R-:W-:Y:S01]  /*14e50*/  VIADD R10, R8, 0xfffffffe ;  /* 0xfffffffe080a7836 */ /* 0x000fe20000000000 */
[----:B------:R-:W-:Y:S02]  /*14e60*/  BSSY B1, `(.L_x_2175) ;  /* 0x000009c000017945 */ /* 0x000fe40003800000 */
[----:B------:R-:W-:Y:S01]  /*14e70*/  ISETP.NE.U32.AND P0, PT, R7, 0x1, PT ;  /* 0x000000010700780c */ /* 0x000fe20003f05070 */
[----:B------:R-:W-:-:S12]  /*14e80*/  IMAD.MOV.U32 R7, RZ, RZ, R10 ;  /* 0x000000ffff077224 */ /* 0x000fd800078e000a */
[----:B------:R-:W-:Y:S05]  /*14e90*/  @!P0 BRA `(.L_x_2176) ;  /* 0x0000000800608947 */ /* 0x000fea0003800000 */
        /* <DEDUP_REMOVED lines=10> */
[----:B------:R-:W-:Y:S02]  /*14f40*/  IMAD.MOV.U32 R8, RZ, RZ, R6 ;  /* 0x000000ffff087224 */ /* 0x000fe400078e0006 */
[----:B------:R-:W-:Y:S01]  /*14f50*/  IMAD.MOV.U32 R7, RZ, RZ, R10 ;  /* 0x000000ffff077224 */ /* 0x000fe200078e000a */
        /* <DEDUP_REMOVED lines=11> */
[--C-:B------:R-:W-:Y:S01]  /*15010*/  SHF.R.S32.HI R9, RZ, 0x1f, R7.reuse ;  /* 0x0000001fff097819 */ /* 0x100fe20000011407 */
[C---:B------:R-:W-:Y:S02]  /*15020*/  IMAD R14, R4.reuse, UR5, R8 ;  /* 0x00000005040e7c24 */ /* 0x040fe4000f8e0208 */
[--C-:B------:R-:W-:Y:S02]  /*15030*/  IMAD.MOV.U32 R8, RZ, RZ, R7.reuse ;  /* 0x000000ffff087224 */ /* 0x100fe400078e0007 */
[----:B------:R-:W-:Y:S02]  /*15040*/  IMAD.MOV R7, RZ, RZ, -R7 ;  /* 0x000000ffff077224 */ /* 0x000fe400078e0a07 */
[----:B------:R-:W-:-:S04]  /*15050*/  IMAD.WIDE.U32 R8, R4, UR4, R8 ;  /* 0x0000000404087c25 */ /* 0x000fc8000f8e0008 */
[----:B------:R-:W-:Y:S01]  /*15060*/  IMAD R7, R15, R7, R10 ;  /* 0x000000070f077224 */ /* 0x000fe200078e020a */
[----:B------:R-:W-:Y:S02]  /*15070*/  IADD3 R14, R14, R9, RZ ;  /* 0x000000090e0e7210 */ /* 0x000fe40007ffe0ff */
[----:B------:R-:W-:-:S04]  /*15080*/  LEA R2, P0, R8, R2, 0x2 ;  /* 0x0000000208027211 */ /* 0x000fc800078010ff */
[----:B------:R-:W-:-:S05]  /*15090*/  LEA.HI.X R3, R8, R3, R14, 0x2, P0 ;  /* 0x0000000308037211 */ /* 0x000fca00000f140e */
[----:B------:R0:W5:Y:S04]  /*150a0*/  LDG.E R8, desc[UR6][R2.64] ;  /* 0x0000000602087981 */ /* 0x000168000c1e1900 */
.L_x_2179:
[----:B0-----:R-:W0:Y:S01]  /*150b0*/  S2R R3, SR_CgaCtaId ;  /* 0x0000000000037919 */ /* 0x001e220000008800 */
[----:B------:R-:W-:-:S04]  /*150c0*/  MOV R2, 0x400 ;  /* 0x0000040000027802 */ /* 0x000fc80000000f00 */
[----:B0-----:R-:W-:Y:S02]  /*150d0*/  LEA R2, R3, R2, 0x18 ;  /* 0x0000000203027211 */ /* 0x001fe400078ec0ff */
[----:B------:R-:W-:-:S03]  /*150e0*/  SHF.L.U32 R3, R12, 0x1f, RZ ;  /* 0x0000001f0c037819 */ /* 0x000fc600000006ff */
[----:B------:R-:W-:-:S04]  /*150f0*/  IMAD R2, R11, 0x8, R2 ;  /* 0x000000080b027824 */ /* 0x000fc800078e0202 */
[----:B------:R-:W0:Y:S02]  /*15100*/  SYNCS.PHASECHK.TRANS64.TRYWAIT P0, [R2+URZ+0x38840], R3 ;  /* 0x03884003020075a7 */ /* 0x000e24000800017f */
[----:B0-----:R-:W-:Y:S05]  /*15110*/  @!P0 BRA `(.L_x_2180) ;  /* 0x0000003000e88947 */ /* 0x001fea0003800000 */
.L_x_2241:
        /* <DEDUP_REMOVED lines=11> */
.L_x_2181:
        /* <DEDUP_REMOVED lines=42> */
.L_x_2242:
        /* <DEDUP_REMOVED lines=13> */
.L_x_2183:
        /* <DEDUP_REMOVED lines=13> */
[----:B------:R-:W-:Y:S01]  /*15610*/  MOV R6, R8 ;  /* 0x0000000800067202 */ /* 0x000fe20000000f00 */
[----:B------:R-:W-:-:S02]  /*15620*/  IMAD.MOV.U32 R5, RZ, RZ, R7 ;  /* 0x000000ffff057224 */ /* 0x000fc400078e0007 */
[----:B--2---:R-:W-:-:S04]  /*15630*/  IMAD.MOV.U32 R9, RZ, RZ, R2 ;  /* 0x000000ffff097224 */ /* 0x004fc800078e0002 */
[----:B------:R-:W-:-:S05]  /*15640*/  IMAD R2, R9, 0x8, R14 ;  /* 0x0000000809027824 */ /* 0x000fca00078e020e */
[----:B------:R-:W-:Y:S01]  /*15650*/  R2UR UR9, R2 ;  /* 0x00000000020972ca */ /* 0x000fe200000e0000 */
[----:B------:R-:W-:Y:S01]  /*15660*/  IMAD R2, R9, 0xa000, R14 ;  /* 0x0000a00009027824 */ /* 0x000fe200078e020e */
[----:B---3--:R-:W-:-:S04]  /*15670*/  R2UR UR5, R3 ;  /* 0x00000000030572ca */ /* 0x008fc800000e0000 */
        /* <DEDUP_REMOVED lines=21> */
.L_x_2178:
[----:B------:R-:W-:Y:S05]  /*157d0*/  BSYNC B2 ;  /* 0x0000000000027941 */ /* 0x000fea0003800000 */
.L_x_2177:
[----:B------:R-:W2:Y:S04]  /*157e0*/  LDL.LU R2, [R1+0x14] ;  /* 0x0000140001027983 */ /* 0x000ea80000300800 */
[----:B------:R0:W-:Y:S04]  /*157f0*/  STL [R1], R11 ;  /* 0x0000000b01007387 */ /* 0x0001e80000100800 */
[----:B------:R0:W-:Y:S02]  /*15800*/  STL [R1+0x8], R12 ;  /* 0x0000080c01007387 */ /* 0x0001e40000100800 */
[----:B0-2---:R-:W-:-:S07]  /*15810*/  VIADD R7, R2, 0xfffffffd ;  /* 0xfffffffd02077836 */ /* 0x005fce0000000000 */
.L_x_2176:
[----:B------:R-:W-:Y:S05]  /*15820*/  BSYNC B1 ;  /* 0x0000000000017941 */ /* 0x000fea0003800000 */
.L_x_2175:
[----:B------:R-:W-:-:S13]  /*15830*/  ISETP.NE.AND P0, PT, R10, RZ, PT ;  /* 0x000000ff0a00720c */ /* 0x000fda0003f05270 */
[----:B------:R-:W-:Y:S05]  /*15840*/  @!P0 BRA `(.L_x_2174) ;  /* 0x0000001000748947 */ /* 0x000fea0003800000 */
[----:B------:R-:W-:-:S07]  /*15850*/  IMAD.MOV.U32 R10, RZ, RZ, R6 ;  /* 0x000000ffff0a7224 */ /* 0x000fce00078e0006 */
.L_x_2198:
        /* <DEDUP_REMOVED lines=33> */
.L_x_2186:
[----:B------:R-:W1:Y:S01]  /*15a70*/  S2R R3, SR_CgaCtaId ;  /* 0x0000000000037919 */ /* 0x000e620000008800 */
[----:B------:R-:W-:-:S04]  /*15a80*/  MOV R2, 0x400 ;  /* 0x0000040000027802 */ /* 0x000fc80000000f00 */
[----:B-1----:R-:W-:Y:S02]  /*15a90*/  LEA R2, R3, R2, 0x18 ;  /* 0x0000000203027211 */ /* 0x002fe400078ec0ff */
[----:B------:R-:W-:-:S03]  /*15aa0*/  SHF.L.U32 R3, R9, 0x1f, RZ ;  /* 0x0000001f09037819 */ /* 0x000fc600000006ff */
[----:B------:R-:W-:-:S04]  /*15ab0*/  IMAD R2, R8, 0x8, R2 ;  /* 0x0000000808027824 */ /* 0x000fc800078e0202 */
[----:B------:R-:W1:Y:S02]  /*15ac0*/  SYNCS.PHASECHK.TRANS64.TRYWAIT P0, [R2+URZ+0x38840], R3 ;  /* 0x03884003020075a7 */ /* 0x000e64000800017f */
[----:B-1----:R-:W-:Y:S05]  /*15ad0*/  @!P0 BRA `(.L_x_2187) ;  /* 0x0000002800a08947 */ /* 0x002fea0003800000 */
.L_x_2243:
        /* <DEDUP_REMOVED lines=11> */
.L_x_2188:
        /* <DEDUP_REMOVED lines=42> */
.L_x_2244:
        /* <DEDUP_REMOVED lines=8> */
.L_x_2190:
        /* <DEDUP_REMOVED lines=39> */
.L_x_2185:
[----:B------:R-:W-:Y:S05]  /*16120*/  BSYNC B1 ;  /* 0x0000000000017941 */ /* 0x000fea0003800000 */
.L_x_2184:
        /* <DEDUP_REMOVED lines=30> */
[----:B------:R-:W-:-:S05]  /*16310*/  LEA.HI.X R11, R2, UR5, R3, 0x2, P0 ;  /* 0x00000005020b7c11 */ /* 0x000fca00080f1403 */
[----:B------:R1:W5:Y:S04]  /*16320*/  LDG.E R10, desc[UR8][R10.64] ;  /* 0x000000080a0a7981 */ /* 0x000368000c1e1900 */
.L_x_2193:
[----:B------:R-:W2:Y:S01]  /*16330*/  S2R R3, SR_CgaCtaId ;  /* 0x0000000000037919 */ /* 0x000ea20000008800 */
[----:B------:R-:W-:-:S04]  /*16340*/  MOV R2, 0x400 ;  /* 0x0000040000027802 */ /* 0x000fc80000000f00 */
[----:B--2---:R-:W-:Y:S02]  /*16350*/  LEA R2, R3, R2, 0x18 ;  /* 0x0000000203027211 */ /* 0x004fe400078ec0ff */
[----:B------:R-:W-:-:S03]  /*16360*/  SHF.L.U32 R3, R14, 0x1f, RZ ;  /* 0x0000001f0e037819 */ /* 0x000fc600000006ff */
[----:B------:R-:W-:-:S04]  /*16370*/  IMAD R2, R15, 0x8, R2 ;  /* 0x000000080f027824 */ /* 0x000fc800078e0202 */
[----:B------:R-:W2:Y:S02]  /*16380*/  SYNCS.PHASECHK.TRANS64.TRYWAIT P0, [R2+URZ+0x38840], R3 ;  /* 0x03884003020075a7 */ /* 0x000ea4000800017f */
[----:B--2---:R-:W-:Y:S05]  /*16390*/  @!P0 BRA `(.L_x_2194) ;  /* 0x0000002000988947 */ /* 0x004fea0003800000 */
.L_x_2245:
        /* <DEDUP_REMOVED lines=11> */
.L_x_2195:
        /* <DEDUP_REMOVED lines=42> */
.L_x_2246:
        /* <DEDUP_REMOVED lines=8> */
.L_x_2197:
        /* <DEDUP_REMOVED lines=38> */
.L_x_2192:
[----:B------:R-:W-:Y:S05]  /*169d0*/  BSYNC B1 ;  /* 0x0000000000017941 */ /* 0x000fea0003800000 */
.L_x_2191:
[C---:B------:R-:W-:Y:S01]  /*169e0*/  ISETP.GT.AND P0, PT, R7.reuse, 0x1, PT ;  /* 0x000000010700780c */ /* 0x040fe20003f04270 */
[----:B------:R-:W-:-:S05]  /*169f0*/  VIADD R2, R7, 0xfffffffe ;  /* 0xfffffffe07027836 */ /* 0x000fca0000000000 */
[----:B------:R-:W-:-:S07]  /*16a00*/  MOV R7, R2 ;  /* 0x0000000200077202 */ /* 0x000fce0000000f00 */
[----:B------:R-:W-:Y:S05]  /*16a10*/  @P0 BRA `(.L_x_2198) ;  /* 0xffffffec00900947 */ /* 0x000fea000383ffff */
.L_x_2174:
[----:B------:R-:W-:Y:S05]  /*16a20*/  BSYNC B0 ;  /* 0x0000000000007941 */ /* 0x000fea0003800000 */
.L_x_2173:
        /* <DEDUP_REMOVED lines=18> */
.L_x_2200:
[----:B------:R-:W-:Y:S05]  /*16b50*/  BSYNC B0 ;  /* 0x0000000000007941 */ /* 0x000fea0003800000 */
.L_x_2199:
        /* <DEDUP_REMOVED lines=11> */
.L_x_2247:
        /* <DEDUP_REMOVED lines=11> */
.L_x_2204:
[----:B-1----:R-:W2:Y:S01]  /*16cc0*/  LDL R2, [R1] ;  /* 0x0000000001027983 */ /* 0x002ea20000100800 */
[----:B------:R-:W-:-:S03]  /*16cd0*/  MOV R7, 0x400 ;  /* 0x0000040000077802 */ /* 0x000fc60000000f00 */
[----:B------:R-:W3:Y:S01]  /*16ce0*/  LDL.LU R4, [R1+0x4] ;  /* 0x0000040001047983 */ /* 0x000ee20000300800 */
        /* <DEDUP_REMOVED lines=34> */
.L_x_2202:
[----:B------:R-:W-:Y:S05]  /*16f10*/  BSYNC B0 ;  /* 0x0000000000007941 */ /* 0x000fea0003800000 */
.L_x_2201:
        /* <DEDUP_REMOVED lines=9> */
.L_x_2157:
[----:B------:R-:W-:Y:S05]  /*16fb0*/  BSYNC B6 ;  /* 0x0000000000067941 */ /* 0x000fea0003800000 */
.L_x_2155:
[----:B------:R-:W-:-:S03]  /*16fc0*/  UMOV UR4, 0xffffffff ;  /* 0xffffffff00047882 */ /* 0x000fc60000000000 */
[----:B------:R-:W-:Y:S05]  /*16fd0*/  BRA.DIV UR4, `(.L_x_2205) ;  /* 0x0000001604c47947 */ /* 0x000fea000b800000 */
[----:B------:R2:W3:Y:S04]  /*16fe0*/  SHFL.IDX PT, R4, R16, RZ, 0x1f ;  /* 0x00001fff10047589 */ /* 0x0004e800000e0000 */
[----:B------:R-:W4:Y:S02]  /*16ff0*/  SHFL.IDX PT, R16, R16, 0x1, 0x1f ;  /* 0x00201f0010107f89 */ /* 0x000f2400000e0000 */
.L_x_2251:
[----:B-1----:R-:W1:Y:S01]  /*17000*/  S2R R0, SR_TID.X ;  /* 0x0000000000007919 */ /* 0x002e620000002100 */
[----:B------:R-:W-:Y:S01]  /*17010*/  ULDC UR4, c[0x0][0xc14] ;  /* 0x0003050000047ab9 */ /* 0x000fe20000000800 */
[----:B------:R-:W-:Y:S01]  /*17020*/  BSSY B0, `(.L_x_2206) ;  /* 0x000000c000007945 */ /* 0x000fe20003800000 */
[----:B------:R-:W-:Y:S01]  /*17030*/  IMAD.MOV.U32 R17, RZ, RZ, RZ ;  /* 0x000000ffff117224 */ /* 0x000fe200078e00ff */
[----:B-1----:R-:W-:Y:S02]  /*17040*/  LOP3.LUT R6, R0, 0x1f, RZ, 0xc0, !PT ;  /* 0x0000001f00067812 */ /* 0x002fe400078ec0ff */
        /* <DEDUP_REMOVED lines=9> */
.L_x_2207:
[----:B------:R-:W-:Y:S05]  /*170e0*/  BSYNC B0 ;  /* 0x0000000000007941 */ /* 0x000fea0003800000 */
.L_x_2206:
        /* <DEDUP_REMOVED lines=23> */
.L_x_2259:
[----:B------:R-:W-:Y:S02]  /*17260*/  ULDC UR4, c[0x0][0xc10] ;  /* 0x0003040000047ab9 */ /* 0x000fe40000000800 */
[----:B------:R-:W-:-:S04]  /*17270*/  IMAD.U32 R5, RZ, RZ, UR4 ;  /* 0x00000004ff057e24 */ /* 0x000fc8000f8e00ff */
[----:B-1----:R-:W-:-:S04]  /*17280*/  IMAD R3, R14, R5, RZ ;  /* 0x000000050e037224 */ /* 0x002fc800078e02ff */
[----:B--2-4-:R-:W-:-:S05]  /*17290*/  IMAD.IADD R16, R16, 0x1, R3 ;  /* 0x0000000110107824 */ /* 0x014fca00078e0203 */
[----:B---3--:R-:W-:-:S13]  /*172a0*/  ISETP.GT.AND P0, PT, R16, R4, PT ;  /* 0x000000041000720c */ /* 0x008fda0003f04270 */
[----:B------:R-:W-:Y:S05]  /*172b0*/  @P0 BRA `(.L_x_2209) ;  /* 0x0000000000b80947 */ /* 0x000fea0003800000 */
[----:B------:R-:W1:Y:S02]  /*172c0*/  LDC R0, c[0x0][0xc14] ;  /* 0x00030500ff007b82 */ /* 0x000e640000000800 */
.L_x_2214:
[----:B------:R-:W-:-:S05]  /*172d0*/  VIADD R19, R19, 0x1f ;  /* 0x0000001f13137836 */ /* 0x000fca0000000000 */
[----:B-1----:R-:W-:-:S13]  /*172e0*/  ISETP.GE.AND P0, PT, R19, R0, PT ;  /* 0x000000001300720c */ /* 0x002fda0003f06270 */
[----:B------:R-:W-:Y:S05]  /*172f0*/  @P0 BRA `(.L_x_2210) ;  /* 0x0000000400f40947 */ /* 0x000fea0003800000 */
[----:B0-----:R-:W0:Y:S01]  /*17300*/  S2R R2, SR_TID.X ;  /* 0x0000000000027919 */ /* 0x001e220000002100 */
[----:B------:R-:W-:Y:S01]  /*17310*/  BSSY B0, `(.L_x_2211) ;  /* 0x000000b000007945 */ /* 0x000fe20003800000 */
[----:B------:R-:W-:Y:S01]  /*17320*/  IMAD.MOV.U32 R17, RZ, RZ, RZ ;  /* 0x000000ffff117224 */ /* 0x000fe200078e00ff */
[----:B0-----:R-:W-:-:S04]  /*17330*/  LOP3.LUT R6, R2, 0x1f, RZ, 0xc0, !PT ;  /* 0x0000001f02067812 */ /* 0x001fc800078ec0ff */
[C---:B------:R-:W-:Y:S02]  /*17340*/  ISETP.NE.AND P1, PT, R6.reuse, 0x1f, PT ;  /* 0x0000001f0600780c */ /* 0x040fe40003f25270 */
[----:B------:R-:W-:-:S04]  /*17350*/  IADD3 R5, R6, R19, RZ ;  /* 0x0000001306057210 */ /* 0x000fc80007ffe0ff */
[----:B------:R-:W-:-:S13]  /*17360*/  ISETP.GE.OR P0, PT, R5, R0, !P1 ;  /* 0x000000000500720c */ /* 0x000fda0004f06670 */
[----:B------:R-:W-:Y:S05]  /*17370*/  @P0 BRA `(.L_x_2212) ;  /* 0x0000000000100947 */ /* 0x000fea0003800000 */
[----:B------:R-:W0:Y:S01]  /*17380*/  LDC.64 R2, c[0x0][0xc58] ;  /* 0x00031600ff027b82 */ /* 0x000e220000000a00 */
[----:B------:R-:W-:Y:S01]  /*17390*/  ULDC.64 UR4, c[0x0][0x208] ;  /* 0x0000820000047ab9 */ /* 0x000fe20000000a00 */
[----:B0-----:R-:W-:-:S05]  /*173a0*/  IMAD.WIDE R2, R5, 0x4, R2 ;  /* 0x0000000405027825 */ /* 0x001fca00078e0202 */
[----:B------:R0:W5:Y:S02]  /*173b0*/  LDG.E R17, desc[UR4][R2.64] ;  /* 0x0000000402117981 */ /* 0x000164000c1e1900 */
.L_x_2212:
[----:B------:R-:W-:Y:S05]  /*173c0*/  BSYNC B0 ;  /* 0x0000000000007941 */ /* 0x000fea0003800000 */
.L_x_2211:
        /* <DEDUP_REMOVED lines=23> */
.L_x_2267:
[----:B------:R-:W-:Y:S02]  /*17540*/  ULDC UR4, c[0x0][0xc10] ;  /* 0x0003040000047ab9 */ /* 0x000fe40000000800 */
[----:B------:R-:W-:-:S04]  /*17550*/  IMAD.U32 R5, RZ, RZ, UR4 ;  /* 0x00000004ff057e24 */ /* 0x000fc8000f8e00ff */
[----:B-1----:R-:W-:-:S04]  /*17560*/  IMAD R3, R14, R5, RZ ;  /* 0x000000050e037224 */ /* 0x002fc800078e02ff */
[----:B------:R-:W-:-:S05]  /*17570*/  IMAD.IADD R16, R3, 0x1, R16 ;  /* 0x0000000103107824 */ /* 0x000fca00078e0210 */
[----:B------:R-:W-:-:S13]  /*17580*/  ISETP.GT.AND P0, PT, R16, R4, PT ;  /* 0x000000041000720c */ /* 0x000fda0003f04270 */
[----:B------:R-:W-:Y:S05]  /*17590*/  @!P0 BRA `(.L_x_2214) ;  /* 0xfffffffc004c8947 */ /* 0x000fea000383ffff */
.L_x_2209:
        /* <DEDUP_REMOVED lines=8> */
.L_x_2271:
[----:B------:R-:W-:Y:S02]  /*17620*/  ISETP.NE.AND P0, PT, R3, RZ, PT ;  /* 0x000000ff0300720c */ /* 0x000fe40003f05270 */
[----:B------:R-:W-:-:S11]  /*17630*/  MOV R7, RZ ;  /* 0x000000ff00077202 */ /* 0x000fd60000000f00 */
[----:B------:R-:W-:Y:S05]  /*17640*/  @!P0 BRA `(.L_x_2216) ;  /* 0x0000000000108947 */ /* 0x000fea0003800000 */
[----:B------:R-:W-:Y:S01]  /*17650*/  UMOV UR4, 0xffffffff ;  /* 0xffffffff00047882 */ /* 0x000fe20000000000 */
[----:B------:R-:W-:Y:S02]  /*17660*/  VIADD R12, R6, 0xffffffff ;  /* 0xffffffff060c7836 */ /* 0x000fe40000000000 */
[----:B------:R-:W-:Y:S05]  /*17670*/  BRA.DIV UR4, `(.L_x_2217) ;  /* 0x0000001a04507947 */ /* 0x000fea000b800000 */
[----:B------:R3:W4:Y:S02]  /*17680*/  SHFL.IDX PT, R7, R2, R12, 0x1f ;  /* 0x00001f0c02077589 */ /* 0x00072400000e0000 */
.L_x_2216:
[----:B0--3--:R-:W0:Y:S01]  /*17690*/  LDC.64 R2, c[0x0][0xc68] ;  /* 0x00031a00ff027b82 */ /* 0x009e220000000a00 */
[----:B------:R-:W-:Y:S01]  /*176a0*/  IMAD.IADD R19, R6, 0x1, R19 ;  /* 0x0000000106137824 */ /* 0x000fe200078e0213 */
[----:B------:R-:W-:-:S03]  /*176b0*/  ULDC.64 UR4, c[0x0][0x208] ;  /* 0x0000820000047ab9 */ /* 0x000fc60000000a00 */
[----:B0-----:R-:W-:-:S05]  /*176c0*/  IMAD.WIDE R2, R19, 0x4, R2 ;  /* 0x0000000413027825 */ /* 0x001fca00078e0202 */
[----:B------:R0:W1:Y:S01]  /*176d0*/  LDG.E R8, desc[UR4][R2.64] ;  /* 0x0000000402087981 */ /* 0x000062000c1e1900 */
[----:B----4-:R-:W-:-:S04]  /*176e0*/  IMAD R16, R7, R5, R16 ;  /* 0x0000000507107224 */ /* 0x010fc800078e0210 */
[----:B------:R-:W-:Y:S01]  /*176f0*/  IMAD.IADD R7, R4, 0x1, -R16 ;  /* 0x0000000104077824 */ /* 0x000fe200078e0a10 */
[----:B0-----:R-:W-:Y:S01]  /*17700*/  MOV R2, RZ ;  /* 0x000000ff00027202 */ /* 0x001fe20000000f00 */
        /* <DEDUP_REMOVED lines=25> */
[----:B------:R-:W-:Y:S01]  /*178a0*/  IMAD R4, R8, R9, RZ ;  /* 0x0000000908047224 */ /* 0x000fe200078e02ff */
[----:B------:R-:W-:-:S03]  /*178b0*/  IADD3 R9, -R9, RZ, RZ ;  /* 0x000000ff09097210 */ /* 0x000fc60007ffe1ff */
        /* <DEDUP_REMOVED lines=30> */
[----:B------:R-:W-:-:S03]  /*17aa0*/  IMAD R18, R3, R8, R4 ;  /* 0x0000000803127224 */ /* 0x000fc600078e0204 */
[----:B------:R-:W-:Y:S01]  /*17ab0*/  IADD3 R17, R17, R2, RZ ;  /* 0x0000000211117210 */ /* 0x000fe20007ffe0ff */
[----:B------:R-:W-:Y:S06]  /*17ac0*/  BRA `(.L_x_2218) ;  /* 0x00000000001c7947 */ /* 0x000fec0003800000 */
.L_x_2210:
[----:B------:R-:W-:Y:S01]  /*17ad0*/  UMOV UR4, URZ ;  /* 0x0000003f00047c82 */ /* 0x000fe20008000000 */
[----:B------:R-:W-:Y:S01]  /*17ae0*/  UMOV UR5, URZ ;  /* 0x0000003f00057c82 */ /* 0x000fe20008000000 */
[----:B------:R-:W-:Y:S01]  /*17af0*/  ULDC UR6, c[0x0][0xc14] ;  /* 0x0003050000067ab9 */ /* 0x000fe20000000800 */
[----:B------:R-:W-:Y:S02]  /*17b00*/  IMAD.MOV.U32 R16, RZ, RZ, R4 ;  /* 0x000000ffff107224 */ /* 0x000fe400078e0004 */
[----:B------:R-:W-:Y:S02]  /*17b10*/  IMAD.U32 R17, RZ, RZ, UR4 ;  /* 0x00000004ff117e24 */ /* 0x000fe4000f8e00ff */
[----:B------:R-:W-:Y:S02]  /*17b20*/  IMAD.U32 R18, RZ, RZ, UR5 ;  /* 0x00000005ff127e24 */ /* 0x000fe4000f8e00ff */
[----:B------:R-:W-:-:S07]  /*17b30*/  IMAD.U32 R19, RZ, RZ, UR6 ;  /* 0x00000006ff137e24 */ /* 0x000fce000f8e00ff */
.L_x_2218:
        /* <DEDUP_REMOVED lines=12> */
.L_x_2151:
[----:B-1----:R-:W3:Y:S01]  /*17c00*/  LDL.LU R0, [R1+0x20] ;  /* 0x0000200001007983 */ /* 0x002ee20000300800 */
[----:B------:R-:W-:Y:S01]  /*17c10*/  BSSY B0, `(.L_x_2220) ;  /* 0x000000b000007945 */ /* 0x000fe20003800000 */
[----:B------:R-:W1:Y:S01]  /*17c20*/  S2R R5, SR_CgaCtaId ;  /* 0x0000000000057919 */ /* 0x000e620000008800 */
[----:B---3--:R-:W-:-:S04]  /*17c30*/  IADD3 R0, R0, 0x1, RZ ;  /* 0x0000000100007810 */ /* 0x008fc80007ffe0ff */
        /* <DEDUP_REMOVED lines=8> */
.L_x_2274:
[----:B------:R-:W-:Y:S05]  /*17cc0*/  BSYNC B0 ;  /* 0x0000000000007941 */ /* 0x000fea0003800000 */
.L_x_2220:
[----:B------:R-:W-:-:S03]  /*17cd0*/  UMOV UR4, 0xffffffff ;  /* 0xffffffff00047882 */ /* 0x000fc60000000000 */
[----:B------:R-:W-:Y:S05]  /*17ce0*/  BRA.DIV UR4, `(.L_x_2222) ;  /* 0x0000001204f07947 */ /* 0x000fea000b800000 */
[----:B------:R-:W2:Y:S02]  /*17cf0*/  S2R R2, SR_TID.X ;  /* 0x0000000000027919 */ /* 0x000ea40000002100 */
[----:B--2---:R-:W-:-:S04]  /*17d00*/  SHF.R.U32.HI R2, RZ, 0x5, R2 ;  /* 0x00000005ff027819 */ /* 0x004fc80000011602 */
[----:B------:R-:W-:-:S05]  /*17d10*/  LOP3.LUT R2, R2, 0x3, RZ, 0xc0, !PT ;  /* 0x0000000302027812 */ /* 0x000fca00078ec0ff */
[----:B------:R2:W3:Y:S02]  /*17d20*/  SHFL.IDX PT, R14, R2, RZ, 0x1f ;  /* 0x00001fff020e7589 */ /* 0x0004e400000e0000 */
.L_x_2277:
[----:B---3--:R-:W-:Y:S01]  /*17d30*/  ISETP.NE.AND P0, PT, R14, RZ, PT ;  /* 0x000000ff0e00720c */ /* 0x008fe20003f05270 */
[----:B------:R-:W-:-:S12]  /*17d40*/  BSSY B0, `(.L_x_2223) ;  /* 0x0000029000007945 */ /* 0x000fd80003800000 */
[----:B------:R-:W-:Y:S05]  /*17d50*/  @P0 BRA `(.L_x_2224) ;  /* 0x00000000009c0947 */ /* 0x000fea0003800000 */
[----:B------:R-:W-:-:S03]  /*17d60*/  UMOV UR4, 0xffffffff ;  /* 0xffffffff00047882 */ /* 0x000fc60000000000 */
[----:B------:R-:W-:Y:S05]  /*17d70*/  BRA.DIV UR4, `(.L_x_2225) ;  /* 0x0000001604007947 */ /* 0x000fea000b800000 */
[----:B------:R-:W-:-:S13]  /*17d80*/  ELECT P6, URZ, PT ;  /* 0x00000000003f782f */ /* 0x000fda00038c0000 */
.L_x_2280:
        /* <DEDUP_REMOVED lines=8> */
.L_x_2226:
[----:B-1----:R-:W2:Y:S04]  /*17e10*/  LDL R3, [R1] ;  /* 0x0000000001037983 */ /* 0x002ea80000100800 */
[----:B------:R-:W3:Y:S01]  /*17e20*/  LDL.LU R7, [R1+0x8] ;  /* 0x0000080001077983 */ /* 0x000ee20000300800 */
[----:B------:R-:W-:-:S04]  /*17e30*/  VIADD R2, R0, 0x38840 ;  /* 0x0003884000027836 */ /* 0x000fc80000000000 */
[C---:B--2---:R-:W-:Y:S01]  /*17e40*/  IMAD R6, R3.reuse, 0x8, R2 ;  /* 0x0000000803067824 */ /* 0x044fe200078e0202 */
[----:B------:R-:W-:Y:S02]  /*17e50*/  IADD3 R3, R3, 0x1, RZ ;  /* 0x0000000103037810 */ /* 0x000fe40007ffe0ff */
[----:B---3--:R-:W-:Y:S02]  /*17e60*/  SHF.L.U32 R5, R7, 0x1f, RZ ;  /* 0x0000001f07057819 */ /* 0x008fe400000006ff */
[C---:B------:R-:W-:Y:S02]  /*17e70*/  ISETP.NE.AND P1, PT, R3.reuse, 0x2, PT ;  /* 0x000000020300780c */ /* 0x040fe40003f25270 */
[----:B------:R-:W1:Y:S02]  /*17e80*/  SYNCS.PHASECHK.TRANS64.TRYWAIT P0, [R6+URZ], R5 ;  /* 0x00000005060075a7 */ /* 0x000e64000800017f */
[----:B------:R-:W-:Y:S02]  /*17e90*/  SEL R4, RZ, 0x1, P1 ;  /* 0x00000001ff047807 */ /* 0x000fe40000800000 */
[----:B------:R-:W-:-:S02]  /*17ea0*/  SEL R3, R3, RZ, P1 ;  /* 0x000000ff03037207 */ /* 0x000fc40000800000 */
[----:B------:R-:W-:-:S03]  /*17eb0*/  LOP3.LUT R4, R7, R4, RZ, 0x3c, !PT ;  /* 0x0000000407047212 */ /* 0x000fc600078e3cff */
[----:B------:R-:W-:Y:S01]  /*17ec0*/  IMAD R7, R3, 0x8, R2 ;  /* 0x0000000803077824 */ /* 0x000fe200078e0202 */
[----:B------:R-:W-:Y:S01]  /*17ed0*/  SHF.L.U32 R2, R4, 0x1f, RZ ;  /* 0x0000001f04027819 */ /* 0x000fe200000006ff */
[----:B-1----:R-:W-:Y:S06]  /*17ee0*/  @!P0 BRA `(.L_x_2227) ;  /* 0x0000001000c48947 */ /* 0x002fec0003800000 */
.L_x_2281:
[----:B------:R-:W2:Y:S02]  /*17ef0*/  SYNCS.PHASECHK.TRANS64.TRYWAIT P0, [R7+URZ], R2 ;  /* 0x00000002070075a7 */ /* 0x000ea4000800017f */
[----:B--2---:R-:W-:Y:S05]  /*17f00*/  @!P0 BRA `(.L_x_2228) ;  /* 0x0000001000d08947 */ /* 0x004fea0003800000 */
.L_x_2282:
[----:B------:R-:W-:Y:S05]  /*17f10*/  @!P2 BRA `(.L_x_2229) ;  /* 0x000000000004a947 */ /* 0x000fea0003800000 */
[----:B------:R-:W-:Y:S01]  /*17f20*/  BPT.TRAP 0x1 ;  /* 0x000000040000795c */ /* 0x000fe20000300000 */
.L_x_2229:
[----:B------:R-:W3:Y:S01]  /*17f30*/  LDL.LU R4, [R1] ;  /* 0x0000000001047983 */ /* 0x000ee20000300800 */
[----:B------:R-:W-:-:S04]  /*17f40*/  VIADD R0, R0, 0x38860 ;  /* 0x0003886000007836 */ /* 0x000fc80000000000 */
[----:B---3--:R-:W-:-:S04]  /*17f50*/  IMAD R4, R4, 0x8, R0 ;  /* 0x0000000804047824 */ /* 0x008fc800078e0200 */
[----:B------:R-:W3:Y:S02]  /*17f60*/  SYNCS.PHASECHK.TRANS64.TRYWAIT P0, [R4+URZ], R5 ;  /* 0x00000005040075a7 */ /* 0x000ee4000800017f */
[----:B---3--:R-:W-:Y:S05]  /*17f70*/  @!P0 BRA `(.L_x_2230) ;  /* 0x0000001000c88947 */ /* 0x008fea0003800000 */
.L_x_2283:
[----:B------:R-:W-:-:S07]  /*17f80*/  IMAD R3, R3, 0x8, R0 ;  /* 0x0000000803037824 */ /* 0x000fce00078e0200 */
.L_x_2231:
[----:B----4-:R4:W0:Y:S02]  /*17f90*/  SYNCS.PHASECHK.TRANS64.TRYWAIT P0, [R3+URZ], R2 ;  /* 0x00000002030075a7 */ /* 0x010824000800017f */
[----:B0-----:R-:W-:Y:S05]  /*17fa0*/  @!P0 NANOSLEEP.SYNCS 0x989680 ;  /* 0x009896800000895d */ /* 0x001fea0003900000 */
[----:B------:R-:W0:Y:S02]  /*17fb0*/  @!P0 SYNCS.PHASECHK.TRANS64 P0, [R3+URZ], R2 ;  /* 0x00000002030085a7 */ /* 0x000e24000800007f */
[----:B0-----:R-:W-:Y:S05]  /*17fc0*/  @!P0 BRA `(.L_x_2231) ;  /* 0xfffffffc00f08947 */ /* 0x001fea000383ffff */
.L_x_2224:
[----:B------:R-:W-:Y:S05]  /*17fd0*/  BSYNC B0 ;  /* 0x0000000000007941 */ /* 0x000fea0003800000 */
.L_x_2223:
[----:B------:R-:W-:Y:S05]  /*17fe0*/  EXIT ;  /* 0x000000000000794d */ /* 0x000fea0003800000 */
.L_x_2095:
[----:B------:R-:W-:-:S13]  /*17ff0*/  R2UR UR4, R17 ;  /* 0x00000000110472ca */ /* 0x000fda00000e0000 */
[----:B0-----:R-:W-:-:S04]  /*18000*/  MOV R3, UR4 ;  /* 0x0000000400037c02 */ /* 0x001fc80008000f00 */
[----:B------:R0:W1:Y:S03]  /*18010*/  SYNCS.PHASECHK.TRANS64.TRYWAIT P1, [R3+URZ+0x38800], R0 ;  /* 0x03880000030075a7 */ /* 0x000066000802017f */
[----:B-1----:R-:W-:Y:S05]  /*18020*/  @!P1 NANOSLEEP.SYNCS 0x989680 ;  /* 0x009896800000995d */ /* 0x002fea0003900000 */
[----:B------:R-:W1:Y:S02]  /*18030*/  @!P1 SYNCS.PHASECHK.TRANS64 P1, [R3+URZ+0x38800], R0 ;  /* 0x03880000030095a7 */ /* 0x000e64000802007f */
[----:B-1----:R-:W-:Y:S05]  /*18040*/  @!P1 BRA `(.L_x_2095) ;  /* 0xfffffffc00e89947 */ /* 0x002fea000383ffff */
[----:B------:R-:W-:Y:S05]  /*18050*/  BRA `(.L_x_2232) ;  /* 0xfffffe9800c07947 */ /* 0x000fea000383ffff */
.L_x_2099:
[----:B-1----:R1:W2:Y:S02]  /*18060*/  SYNCS.PHASECHK.TRANS64.TRYWAIT P2, [R0+URZ+0x38830], R3 ;  /* 0x03883003000075a7 */ /* 0x0022a4000804017f */
[----:B--2---:R-:W-:Y:S05]  /*18070*/  @!P2 NANOSLEEP.SYNCS 0x989680 ;  /* 0x009896800000a95d */ /* 0x004fea0003900000 */
[----:B------:R-:W2:Y:S02]  /*18080*/  @!P2 SYNCS.PHASECHK.TRANS64 P2, [R0+URZ+0x38830], R3 ;  /* 0x038830030000a5a7 */ /* 0x000ea4000804007f */
[----:B--2---:R-:W-:Y:S05]  /*18090*/  @!P2 BRA `(.L_x_2099) ;  /* 0xfffffffc00f0a947 */ /* 0x004fea000383ffff */
[----:B------:R-:W-:Y:S05]  /*180a0*/  BRA `(.L_x_2098) ;  /* 0xfffffe9800f07947 */ /* 0x000fea000383ffff */
.L_x_2104:
[----:B------:R-:W-:-:S13]  /*180b0*/  R2UR UR4, R227 ;  /* 0x00000000e30472ca */ /* 0x000fda00000e0000 */
[----:B-1----:R-:W-:-:S04]  /*180c0*/  IMAD.U32 R4, RZ, RZ, UR4 ;  /* 0x00000004ff047e24 */ /* 0x002fc8000f8e00ff */
[----:B------:R1:W2:Y:S03]  /*180d0*/  SYNCS.PHASECHK.TRANS64.TRYWAIT P2, [R4+URZ+0x38830], R3 ;  /* 0x03883003040075a7 */ /* 0x0002a6000804017f */
[----:B--2---:R-:W-:Y:S05]  /*180e0*/  @!P2 NANOSLEEP.SYNCS 0x989680 ;  /* 0x009896800000a95d */ /* 0x004fea0003900000 */
[----:B------:R-:W2:Y:S02]  /*180f0*/  @!P2 SYNCS.PHASECHK.TRANS64 P2, [R4+URZ+0x38830], R3 ;  /* 0x038830030400a5a7 */ /* 0x000ea4000804007f */
[----:B--2---:R-:W-:Y:S05]  /*18100*/  @!P2 BRA `(.L_x_2104) ;  /* 0xfffffffc00e8a947 */ /* 0x004fea000383ffff */
[----:B------:R-:W-:Y:S05]  /*18110*/  BRA `(.L_x_2103) ;  /* 0xfffffee400307947 */ /* 0x000fea000383ffff */
.L_x_2108:
[----:B01----:R-:W-:-:S04]  /*18120*/  IMAD.U32 R3, RZ, RZ, UR4 ;  /* 0x00000004ff037e24 */ /* 0x003fc8000f8e00ff */
[----:B------:R0:W1:Y:S03]  /*18130*/  SYNCS.PHASECHK.TRANS64.TRYWAIT P2, [R3+URZ+0x38850], R0 ;  /* 0x03885000030075a7 */ /* 0x000066000804017f */
[----:B-1----:R-:W-:Y:S05]  /*18140*/  @!P2 NANOSLEEP.SYNCS 0x989680 ;  /* 0x009896800000a95d */ /* 0x002fea0003900000 */
[----:B------:R-:W1:Y:S02]  /*18150*/  @!P2 SYNCS.PHASECHK.TRANS64 P2, [R3+URZ+0x38850], R0 ;  /* 0x038850000300a5a7 */ /* 0x000e64000804007f */
[----:B-1----:R-:W-:Y:S05]  /*18160*/  @!P2 BRA `(.L_x_2108) ;  /* 0xfffffffc00eca947 */ /* 0x002fea000383ffff */
[----:B------:R-:W-:Y:S05]  /*18170*/  BRA `(.L_x_2107) ;  /* 0xffffff0800587947 */ /* 0x000fea000383ffff */
.L_x_2114:
[----:B-1----:R-:W-:-:S04]  /*18180*/  IMAD.U32 R4, RZ, RZ, UR4 ;  /* 0x00000004ff047e24 */ /* 0x002fc8000f8e00ff */
[----:B------:R1:W2:Y:S03]  /*18190*/  SYNCS.PHASECHK.TRANS64.TRYWAIT P2, [R4+URZ+0x38830], R3 ;  /* 0x03883003040075a7 */ /* 0x0002a6000804017f */
[----:B--2---:R-:W-:Y:S05]  /*181a0*/  @!P2 NANOSLEEP.SYNCS 0x989680 ;  /* 0x009896800000a95d */ /* 0x004fea0003900000 */
[----:B------:R-:W2:Y:S02]  /*181b0*/  @!P2 SYNCS.PHASECHK.TRANS64 P2, [R4+URZ+0x38830], R3 ;  /* 0x038830030400a5a7 */ /* 0x000ea4000804007f */
[----:B--2---:R-:W-:Y:S05]  /*181c0*/  @!P2 BRA `(.L_x_2114) ;  /* 0xfffffffc00eca947 */ /* 0x004fea000383ffff */
[----:B------:R-:W-:Y:S05]  /*181d0*/  BRA `(.L_x_2113) ;  /* 0xffffff2400707947 */ /* 0x000fea000383ffff */
.L_x_2118:
[----:B01----:R-:W-:-:S04]  /*181e0*/  IMAD.U32 R3, RZ, RZ, UR4 ;  /* 0x00000004ff037e24 */ /* 0x003fc8000f8e00ff */
[----:B------:R0:W1:Y:S03]  /*181f0*/  SYNCS.PHASECHK.TRANS64.TRYWAIT P2, [R3+URZ+0x38850], R0 ;  /* 0x03885000030075a7 */ /* 0x000066000804017f */
[----:B-1----:R-:W-:Y:S05]  /*18200*/  @!P2 NANOSLEEP.SYNCS 0x989680 ;  /* 0x009896800000a95d */ /* 0x002fea0003900000 */
[----:B------:R-:W1:Y:S02]  /*18210*/  @!P2 SYNCS.PHASECHK.TRANS64 P2, [R3+URZ+0x38850], R0 ;  /* 0x038850000300a5a7 */ /* 0x000e64000804007f */
[----:B-1----:R-:W-:Y:S05]  /*18220*/  @!P2 BRA `(.L_x_2118) ;  /* 0xfffffffc00eca947 */ /* 0x002fea000383ffff */
[----:B------:R-:W-:Y:S05]  /*18230*/  BRA `(.L_x_2117) ;  /* 0xffffff4c00947947 */ /* 0x000fea000383ffff */
.L_x_2123:
[----:B-1----:R-:W-:-:S04]  /*18240*/  MOV R7, UR7 ;  /* 0x0000000700077c02 */ /* 0x002fc80008000f00 */
[----:B------:R1:W2:Y:S03]  /*18250*/  SYNCS.PHASECHK.TRANS64.TRYWAIT P0, [R7+URZ+0x38850], R0 ;  /* 0x03885000070075a7 */ /* 0x0002a6000800017f */
[----:B--2---:R-:W-:Y:S05]  /*18260*/  @!P0 NANOSLEEP.SYNCS 0x989680 ;  /* 0x009896800000895d */ /* 0x004fea0003900000 */
[----:B------:R-:W2:Y:S02]  /*18270*/  @!P0 SYNCS.PHASECHK.TRANS64 P0, [R7+URZ+0x38850], R0 ;  /* 0x03885000070085a7 */ /* 0x000ea4000800007f */
[----:B--2---:R-:W-:Y:S05]  /*18280*/  @!P0 BRA `(.L_x_2123) ;  /* 0xfffffffc00ec8947 */ /* 0x004fea000383ffff */
[----:B------:R-:W-:Y:S05]  /*18290*/  BRA `(.L_x_2122) ;  /* 0xffffff6800d87947 */ /* 0x000fea000383ffff */
.L_x_2165:
        /* <DEDUP_REMOVED lines=11> */
.L_x_2234:
[----:B------:R-:W-:Y:S05]  /*18350*/  BSYNC B0 ;  /* 0x0000000000007941 */ /* 0x000fea0003800000 */
.L_x_2233:
[----:B------:R-:W-:Y:S05]  /*18360*/  BRA `(.L_x_2235) ;  /* 0xffffffc000747947 */ /* 0x000fea000383ffff */
.L_x_2166:
[----:B------:R-:W-:Y:S01]  /*18370*/  BSSY B0, `(.L_x_2236) ;  /* 0x0000006000007945 */ /* 0x000fe20003800000 */
[----:B------:R-:W-:-:S07]  /*18380*/  MOV R15, 0xffffffff ;  /* 0xffffffff000f7802 */ /* 0x000fce0000000f00 */
[----:B------:R-:W-:Y:S05]  /*18390*/  WARPSYNC.COLLECTIVE R15, `(.L_x_2237) ;  /* 0x000000000f0c7348 */ /* 0x000fea0003c00000 */
[----:B------:R-:W-:Y:S02]  /*183a0*/  ELECT P6, UR62, PT ;  /* 0x00000000003e782f */ /* 0x000fe400038c0000 */
[----:B------:R-:W-:Y:S01]  /*183b0*/  MOV R14, UR62 ;  /* 0x0000003e000e7c02 */ /* 0x000fe20008000f00 */
[----:B------:R-:W-:Y:S10]  /*183c0*/  ENDCOLLECTIVE ;  /* 0x000000000000791b */ /* 0x000ff40003800000 */
.L_x_2237:
[----:B------:R-:W-:Y:S05]  /*183d0*/  BSYNC B0 ;  /* 0x0000000000007941 */ /* 0x000fea0003800000 */
.L_x_2236:
[----:B------:R-:W-:Y:S05]  /*183e0*/  BRA `(.L_x_2238) ;  /* 0xffffffc000647947 */ /* 0x000fea000383ffff */
.L_x_2169:
[----:B0-----:R0:W1:Y:S02]  /*183f0*/  SYNCS.PHASECHK.TRANS64.TRYWAIT P0, [R8+URZ+0x38840], R9 ;  /* 0x03884009080075a7 */ /* 0x001064000800017f */
[----:B-1----:R-:W-:Y:S05]  /*18400*/  @!P0 NANOSLEEP.SYNCS 0x989680 ;  /* 0x009896800000895d */ /* 0x002fea0003900000 */
[----:B------:R-:W1:Y:S02]  /*18410*/  @!P0 SYNCS.PHASECHK.TRANS64 P0, [R8+URZ+0x38840], R9 ;  /* 0x03884009080085a7 */ /* 0x000e64000800007f */
[----:B-1----:R-:W-:Y:S05]  /*18420*/  @!P0 BRA `(.L_x_2169) ;  /* 0xfffffffc00f08947 */ /* 0x002fea000383ffff */
[----:B------:R-:W-:Y:S05]  /*18430*/  BRA `(.L_x_2239) ;  /* 0xffffffc000d07947 */ /* 0x000fea000383ffff */
.L_x_2172:
        /* <DEDUP_REMOVED lines=8> */
.L_x_2180:
[----:B0-----:R0:W1:Y:S02]  /*184c0*/  SYNCS.PHASECHK.TRANS64.TRYWAIT P0, [R2+URZ+0x38840], R3 ;  /* 0x03884003020075a7 */ /* 0x001064000800017f */
[----:B-1----:R-:W-:Y:S05]  /*184d0*/  @!P0 NANOSLEEP.SYNCS 0x989680 ;  /* 0x009896800000895d */ /* 0x002fea0003900000 */
[----:B------:R-:W1:Y:S02]  /*184e0*/  @!P0 SYNCS.PHASECHK.TRANS64 P0, [R2+URZ+0x38840], R3 ;  /* 0x03884003020085a7 */ /* 0x000e64000800007f */
[----:B-1----:R-:W-:Y:S05]  /*184f0*/  @!P0 BRA `(.L_x_2180) ;  /* 0xfffffffc00f08947 */ /* 0x002fea000383ffff */
[----:B------:R-:W-:Y:S05]  /*18500*/  BRA `(.L_x_2241) ;  /* 0xffffffcc00047947 */ /* 0x000fea000383ffff */
.L_x_2182:
[----:B0-----:R0:W1:Y:S02]  /*18510*/  SYNCS.PHASECHK.TRANS64.TRYWAIT P0, [R3+URZ+0x60], R2 ;  /* 0x00006002030075a7 */ /* 0x001064000800017f */
[----:B-1----:R-:W-:Y:S05]  /*18520*/  @!P0 NANOSLEEP.SYNCS 0x989680 ;  /* 0x009896800000895d */ /* 0x002fea0003900000 */
[----:B------:R-:W1:Y:S02]  /*18530*/  @!P0 SYNCS.PHASECHK.TRANS64 P0, [R3+URZ+0x60], R2 ;  /* 0x00006002030085a7 */ /* 0x000e64000800007f */
[----:B-1----:R-:W-:Y:S05]  /*18540*/  @!P0 BRA `(.L_x_2182) ;  /* 0xfffffffc00f08947 */ /* 0x002fea000383ffff */
[----:B------:R-:W-:Y:S05]  /*18550*/  BRA `(.L_x_2242) ;  /* 0xffffffcc00c47947 */ /* 0x000fea000383ffff */
.L_x_2187:
[----:B-1----:R1:W2:Y:S02]  /*18560*/  SYNCS.PHASECHK.TRANS64.TRYWAIT P0, [R2+URZ+0x38840], R3 ;  /* 0x03884003020075a7 */ /* 0x0022a4000800017f */
[----:B--2---:R-:W-:Y:S05]  /*18570*/  @!P0 NANOSLEEP.SYNCS 0x989680 ;  /* 0x009896800000895d */ /* 0x004fea0003900000 */
[----:B------:R-:W2:Y:S02]  /*18580*/  @!P0 SYNCS.PHASECHK.TRANS64 P0, [R2+URZ+0x38840], R3 ;  /* 0x03884003020085a7 */ /* 0x000ea4000800007f */
[----:B--2---:R-:W-:Y:S05]  /*18590*/  @!P0 BRA `(.L_x_2187) ;  /* 0xfffffffc00f08947 */ /* 0x004fea000383ffff */
[----:B------:R-:W-:Y:S05]  /*185a0*/  BRA `(.L_x_2243) ;  /* 0xffffffd4004c7947 */ /* 0x000fea000383ffff */
.L_x_2189:
[----:B0-----:R0:W1:Y:S02]  /*185b0*/  SYNCS.PHASECHK.TRANS64.TRYWAIT P1, [R3+URZ+0x60], R2 ;  /* 0x00006002030075a7 */ /* 0x001064000802017f */
[----:B-1----:R-:W-:Y:S05]  /*185c0*/  @!P1 NANOSLEEP.SYNCS 0x989680 ;  /* 0x009896800000995d */ /* 0x002fea0003900000 */
[----:B------:R-:W1:Y:S02]  /*185d0*/  @!P1 SYNCS.PHASECHK.TRANS64 P1, [R3+URZ+0x60], R2 ;  /* 0x00006002030095a7 */ /* 0x000e64000802007f */
[----:B-1----:R-:W-:Y:S05]  /*185e0*/  @!P1 BRA `(.L_x_2189) ;  /* 0xfffffffc00f09947 */ /* 0x002fea000383ffff */
[----:B------:R-:W-:Y:S05]  /*185f0*/  BRA `(.L_x_2244) ;  /* 0xffffffd8000c7947 */ /* 0x000fea000383ffff */
.L_x_2194:
[----:B--2---:R2:W3:Y:S02]  /*18600*/  SYNCS.PHASECHK.TRANS64.TRYWAIT P0, [R2+URZ+0x38840], R3 ;  /* 0x03884003020075a7 */ /* 0x0044e4000800017f */
[----:B---3--:R-:W-:Y:S05]  /*18610*/  @!P0 NANOSLEEP.SYNCS 0x989680 ;  /* 0x009896800000895d */ /* 0x008fea0003900000 */
[----:B------:R-:W3:Y:S02]  /*18620*/  @!P0 SYNCS.PHASECHK.TRANS64 P0, [R2+URZ+0x38840], R3 ;  /* 0x03884003020085a7 */ /* 0x000ee4000800007f */
[----:B---3--:R-:W-:Y:S05]  /*18630*/  @!P0 BRA `(.L_x_2194) ;  /* 0xfffffffc00f08947 */ /* 0x008fea000383ffff */
[----:B------:R-:W-:Y:S05]  /*18640*/  BRA `(.L_x_2245) ;  /* 0xffffffdc00547947 */ /* 0x000fea000383ffff */
.L_x_2196:
[----:B0-----:R0:W1:Y:S02]  /*18650*/  SYNCS.PHASECHK.TRANS64.TRYWAIT P1, [R2+URZ+0x60], R9 ;  /* 0x00006009020075a7 */ /* 0x001064000802017f */
[----:B-1----:R-:W-:Y:S05]  /*18660*/  @!P1 NANOSLEEP.SYNCS 0x989680 ;  /* 0x009896800000995d */ /* 0x002fea0003900000 */
[----:B------:R-:W1:Y:S02]  /*18670*/  @!P1 SYNCS.PHASECHK.TRANS64 P1, [R2+URZ+0x60], R9 ;  /* 0x00006009020095a7 */ /* 0x000e64000802007f */
[----:B-1----:R-:W-:Y:S05]  /*18680*/  @!P1 BRA `(.L_x_2196) ;  /* 0xfffffffc00f09947 */ /* 0x002fea000383ffff */
[----:B------:R-:W-:Y:S05]  /*18690*/  BRA `(.L_x_2246) ;  /* 0xffffffe000147947 */ /* 0x000fea000383ffff */
.L_x_2203:
[----:B-1----:R1:W2:Y:S02]  /*186a0*/  SYNCS.PHASECHK.TRANS64.TRYWAIT P0, [R3+URZ+0x38860], R2 ;  /* 0x03886002030075a7 */ /* 0x0022a4000800017f */
[----:B--2---:R-:W-:Y:S05]  /*186b0*/  @!P0 NANOSLEEP.SYNCS 0x989680 ;  /* 0x009896800000895d */ /* 0x004fea0003900000 */
[----:B------:R-:W2:Y:S02]  /*186c0*/  @!P0 SYNCS.PHASECHK.TRANS64 P0, [R3+URZ+0x38860], R2 ;  /* 0x03886002030085a7 */ /* 0x000ea4000800007f */
[----:B--2---:R-:W-:Y:S05]  /*186d0*/  @!P0 BRA `(.L_x_2203) ;  /* 0xfffffffc00f08947 */ /* 0x004fea000383ffff */
[----:B------:R-:W-:Y:S05]  /*186e0*/  BRA `(.L_x_2247) ;  /* 0xffffffe400487947 */ /* 0x000fea000383ffff */
.L_x_2205:
[----:B------:R-:W-:Y:S01]  /*186f0*/  BSSY B0, `(.L_x_2248) ;  /* 0x0000008000007945 */ /* 0x000fe20003800000 */
[----:B0-----:R-:W-:Y:S02]  /*18700*/  IMAD.MOV.U32 R13, RZ, RZ, R16 ;  /* 0x000000ffff0d7224 */ /* 0x001fe400078e0010 */
[----:B------:R-:W-:Y:S02]  /*18710*/  IMAD.MOV.U32 R12, RZ, RZ, RZ ;  /* 0x000000ffff0c7224 */ /* 0x000fe400078e00ff */
[----:B------:R-:W-:Y:S02]  /*18720*/  IMAD.MOV.U32 R11, RZ, RZ, 0x1f ;  /* 0x0000001fff0b7424 */ /* 0x000fe400078e00ff */
[----:B------:R-:W-:-:S07]  /*18730*/  IMAD.MOV.U32 R15, RZ, RZ, -0x1 ;  /* 0xffffffffff0f7424 */ /* 0x000fce00078e00ff */
[----:B-1----:R-:W-:Y:S05]  /*18740*/  WARPSYNC.COLLECTIVE R15, `(.L_x_2249) ;  /* 0x000000000f087348 */ /* 0x002fea0003c00000 */
[----:B------:R0:W2:Y:S02]  /*18750*/  SHFL.IDX P6, R14, R13, R12, R11 ;  /* 0x0000000c0d0e7389 */ /* 0x0000a400000c000b */
[----:B012---:R-:W-:Y:S01]  /*18760*/  ENDCOLLECTIVE ;  /* 0x000000000000791b */ /* 0x007fe20003800000 */
.L_x_2249:
[----:B------:R-:W-:Y:S05]  /*18770*/  BSYNC B0 ;  /* 0x0000000000007941 */ /* 0x000fea0003800000 */
.L_x_2248:
[----:B------:R-:W-:Y:S01]  /*18780*/  IMAD.MOV.U32 R13, RZ, RZ, R16 ;  /* 0x000000ffff0d7224 */ /* 0x000fe200078e0010 */
[----:B------:R-:W-:Y:S01]  /*18790*/  MOV R4, R14 ;  /* 0x0000000e00047202 */ /* 0x000fe20000000f00 */
[----:B------:R-:W-:Y:S02]  /*187a0*/  IMAD.MOV.U32 R12, RZ, RZ, 0x1 ;  /* 0x00000001ff0c7424 */ /* 0x000fe400078e00ff */
[----:B------:R-:W-:Y:S02]  /*187b0*/  IMAD.MOV.U32 R11, RZ, RZ, 0x1f ;  /* 0x0000001fff0b7424 */ /* 0x000fe400078e00ff */
[----:B------:R-:W-:-:S07]  /*187c0*/  IMAD.MOV.U32 R15, RZ, RZ, -0x1 ;  /* 0xffffffffff0f7424 */ /* 0x000fce00078e00ff */
[----:B------:R-:W-:Y:S05]  /*187d0*/  WARPSYNC.COLLECTIVE R15, `(.L_x_2250) ;  /* 0x000000000f087348 */ /* 0x000fea0003c00000 */
[----:B------:R0:W1:Y:S02]  /*187e0*/  SHFL.IDX P6, R14, R13, R12, R11 ;  /* 0x0000000c0d0e7389 */ /* 0x00006400000c000b */
[----:B01----:R-:W-:Y:S01]  /*187f0*/  ENDCOLLECTIVE ;  /* 0x000000000000791b */ /* 0x003fe20003800000 */
.L_x_2250:
[----:B------:R-:W-:Y:S01]  /*18800*/  MOV R16, R14 ;  /* 0x0000000e00107202 */ /* 0x000fe20000000f00 */
[----:B------:R-:W-:Y:S06]  /*18810*/  BRA `(.L_x_2251) ;  /* 0xffffffe400f87947 */ /* 0x000fec000383ffff */
.L_x_2208:
[----:B------:R-:W-:Y:S01]  /*18820*/  BSSY B0, `(.L_x_2252) ;  /* 0x0000008000007945 */ /* 0x000fe20003800000 */
[----:B0----5:R-:W-:Y:S02]  /*18830*/  IMAD.MOV.U32 R13, RZ, RZ, R17 ;  /* 0x000000ffff0d7224 */ /* 0x021fe400078e0011 */
[----:B------:R-:W-:Y:S02]  /*18840*/  IMAD.MOV.U32 R12, RZ, RZ, 0x1 ;  /* 0x00000001ff0c7424 */ /* 0x000fe400078e00ff */
[----:B------:R-:W-:Y:S02]  /*18850*/  IMAD.MOV.U32 R11, RZ, RZ, RZ ;  /* 0x000000ffff0b7224 */ /* 0x000fe400078e00ff */
[----:B------:R-:W-:-:S07]  /*18860*/  IMAD.MOV.U32 R15, RZ, RZ, -0x1 ;  /* 0xffffffffff0f7424 */ /* 0x000fce00078e00ff */
[----:B-1234-:R-:W-:Y:S05]  /*18870*/  WARPSYNC.COLLECTIVE R15, `(.L_x_2253) ;  /* 0x000000000f087348 */ /* 0x01efea0003c00000 */
[----:B------:R0:W0:Y:S02]  /*18880*/  SHFL.UP P6, R14, R13, R12, R11 ;  /* 0x0400000c0d0e7389 */ /* 0x00002400000c000b */
[----:B01234-:R-:W-:Y:S01]  /*18890*/  ENDCOLLECTIVE ;  /* 0x000000000000791b */ /* 0x01ffe20003800000 */
.L_x_2253:
[----:B------:R-:W-:Y:S05]  /*188a0*/  BSYNC B0 ;  /* 0x0000000000007941 */ /* 0x000fea0003800000 */
.L_x_2252:
[----:B------:R-:W-:Y:S01]  /*188b0*/  ISETP.NE.AND P0, PT, R6, RZ, PT ;  /* 0x000000ff0600720c */ /* 0x000fe20003f05270 */
        /* <DEDUP_REMOVED lines=9> */
.L_x_2254:
        /* <DEDUP_REMOVED lines=8> */
.L_x_2255:
        /* <DEDUP_REMOVED lines=8> */
.L_x_2256:
        /* <DEDUP_REMOVED lines=8> */
.L_x_2257:
        /* <DEDUP_REMOVED lines=8> */
.L_x_2258:
[----:B------:R-:W-:Y:S05]  /*18b50*/  BRA `(.L_x_2259) ;  /* 0xffffffe400c07947 */ /* 0x000fea000383ffff */
.L_x_2213:
[----:B------:R-:W-:Y:S01]  /*18b60*/  BSSY B0, `(.L_x_2260) ;  /* 0x0000008000007945 */ /* 0x000fe20003800000 */
[----:B-----5:R-:W-:Y:S01]  /*18b70*/  IMAD.MOV.U32 R13, RZ, RZ, R17 ;  /* 0x000000ffff0d7224 */ /* 0x020fe200078e0011 */
[----:B------:R-:W-:Y:S01]  /*18b80*/  MOV R15, 0xffffffff ;  /* 0xffffffff000f7802 */ /* 0x000fe20000000f00 */
[----:B------:R-:W-:Y:S02]  /*18b90*/  IMAD.MOV.U32 R12, RZ, RZ, 0x1 ;  /* 0x00000001ff0c7424 */ /* 0x000fe400078e00ff */
[----:B------:R-:W-:-:S07]  /*18ba0*/  IMAD.MOV.U32 R11, RZ, RZ, RZ ;  /* 0x000000ffff0b7224 */ /* 0x000fce00078e00ff */
[----:B0-----:R-:W-:Y:S05]  /*18bb0*/  WARPSYNC.COLLECTIVE R15, `(.L_x_2261) ;  /* 0x000000000f087348 */ /* 0x001fea0003c00000 */
[----:B------:R1:W2:Y:S02]  /*18bc0*/  SHFL.UP P6, R14, R13, R12, R11 ;  /* 0x0400000c0d0e7389 */ /* 0x0002a400000c000b */
[----:B012---:R-:W-:Y:S01]  /*18bd0*/  ENDCOLLECTIVE ;  /* 0x000000000000791b */ /* 0x007fe20003800000 */
.L_x_2261:
[----:B------:R-:W-:Y:S05]  /*18be0*/  BSYNC B0 ;  /* 0x0000000000007941 */ /* 0x000fea0003800000 */
.L_x_2260:
        /* <DEDUP_REMOVED lines=10> */
.L_x_2262:
        /* <DEDUP_REMOVED lines=8> */
.L_x_2263:
        /* <DEDUP_REMOVED lines=8> */
.L_x_2264:
        /* <DEDUP_REMOVED lines=8> */
.L_x_2265:
[----:B------:R-:W-:Y:S02]  /*18e10*/  IMAD.MOV.U32 R12, RZ, RZ, 0x1f ;  /* 0x0000001fff0c7424 */ /* 0x000fe400078e00ff */
[----:B------:R-:W-:Y:S01]  /*18e20*/  IMAD.MOV.U32 R11, RZ, RZ, 0x1f ;  /* 0x0000001fff0b7424 */ /* 0x000fe200078e00ff */
[----:B------:R-:W-:-:S05]  /*18e30*/  SEL R2, R14, RZ, P0 ;  /* 0x000000ff0e027207 */ /* 0x000fca0000000000 */
[----:B------:R-:W-:-:S05]  /*18e40*/  IMAD.IADD R2, R5, 0x1, R2 ;  /* 0x0000000105027824 */ /* 0x000fca00078e0202 */
[----:B------:R-:W-:-:S07]  /*18e50*/  MOV R13, R2 ;  /* 0x00000002000d7202 */ /* 0x000fce0000000f00 */
[----:B------:R-:W-:Y:S05]  /*18e60*/  WARPSYNC.COLLECTIVE R15, `(.L_x_2266) ;  /* 0x000000000f087348 */ /* 0x000fea0003c00000 */
[----:B------:R0:W1:Y:S02]  /*18e70*/  SHFL.IDX P6, R14, R13, R12, R11 ;  /* 0x0000000c0d0e7389 */ /* 0x00006400000c000b */
[----:B01----:R-:W-:Y:S01]  /*18e80*/  ENDCOLLECTIVE ;  /* 0x000000000000791b */ /* 0x003fe20003800000 */
.L_x_2266:
[----:B------:R-:W-:Y:S05]  /*18e90*/  BRA `(.L_x_2267) ;  /* 0xffffffe400a87947 */ /* 0x000fea000383ffff */
.L_x_2215:
[----:B------:R-:W-:Y:S01]  /*18ea0*/  BSSY B0, `(.L_x_2268) ;  /* 0x0000006000007945 */ /* 0x000fe20003800000 */
[----:B------:R-:W-:Y:S01]  /*18eb0*/  PLOP3.LUT P6, PT, P6, PT, PT, 0x8, 0x0 ;  /* 0x000000000000781c */ /* 0x000fe200037ce170 */
[----:B------:R-:W-:-:S12]  /*18ec0*/  IMAD.MOV.U32 R15, RZ, RZ, -0x1 ;  /* 0xffffffffff0f7424 */ /* 0x000fd800078e00ff */
[----:B0-----:R-:W-:Y:S05]  /*18ed0*/  WARPSYNC.COLLECTIVE R15, `(.L_x_2269) ;  /* 0x000000000f087348 */ /* 0x001fea0003c00000 */
[----:B------:R-:W-:Y:S01]  /*18ee0*/  VOTE.ANY R14, PT, P6 ;  /* 0x00000000000e7806 */ /* 0x000fe200030e0100 */
[----:B0-----:R-:W-:Y:S06]  /*18ef0*/  ENDCOLLECTIVE ;  /* 0x000000000000791b */ /* 0x001fec0003800000 */
.L_x_2269:
[----:B------:R-:W-:Y:S05]  /*18f00*/  BSYNC B0 ;  /* 0x0000000000007941 */ /* 0x000fea0003800000 */
.L_x_2268:
[----:B------:R-:W-:Y:S01]  /*18f10*/  IMAD.MOV.U32 R3, RZ, RZ, R14 ;  /* 0x000000ffff037224 */ /* 0x000fe200078e000e */
[----:B------:R-:W-:Y:S01]  /*18f20*/  MOV R13, R17 ;  /* 0x00000011000d7202 */ /* 0x000fe20000000f00 */
[----:B------:R-:W-:Y:S02]  /*18f30*/  IMAD.MOV.U32 R11, RZ, RZ, 0x1f ;  /* 0x0000001fff0b7424 */ /* 0x000fe400078e00ff */
[----:B------:R-:W0:Y:S01]  /*18f40*/  POPC R6, R3 ;  /* 0x0000000300067309 */ /* 0x000e220000000000 */
[----:B------:R-:W-:Y:S02]  /*18f50*/  IMAD.MOV.U32 R15, RZ, RZ, -0x1 ;  /* 0xffffffffff0f7424 */ /* 0x000fe400078e00ff */
[----:B0-----:R-:W-:-:S07]  /*18f60*/  IMAD.MOV.U32 R12, RZ, RZ, R6 ;  /* 0x000000ffff0c7224 */ /* 0x001fce00078e0006 */
[----:B------:R-:W-:Y:S05]  /*18f70*/  WARPSYNC.COLLECTIVE R15, `(.L_x_2270) ;  /* 0x000000000f087348 */ /* 0x000fea0003c00000 */
[----:B------:R0:W1:Y:S02]  /*18f80*/  SHFL.IDX P6, R14, R13, R12, R11 ;  /* 0x0000000c0d0e7389 */ /* 0x00006400000c000b */
[----:B01----:R-:W-:Y:S01]  /*18f90*/  ENDCOLLECTIVE ;  /* 0x000000000000791b */ /* 0x003fe20003800000 */
.L_x_2270:
[----:B------:R-:W-:Y:S01]  /*18fa0*/  IMAD.MOV.U32 R17, RZ, RZ, R14 ;  /* 0x000000ffff117224 */ /* 0x000fe200078e000e */
[----:B------:R-:W-:Y:S06]  /*18fb0*/  BRA `(.L_x_2271) ;  /* 0xffffffe400987947 */ /* 0x000fec000383ffff */
.L_x_2217:
[----:B------:R-:W-:Y:S01]  /*18fc0*/  BSSY B0, `(.L_x_2272) ;  /* 0x0000007000007945 */ /* 0x000fe20003800000 */
[----:B------:R-:W-:Y:S01]  /*18fd0*/  MOV R13, R2 ;  /* 0x00000002000d7202 */ /* 0x000fe20000000f00 */
[----:B------:R-:W-:Y:S02]  /*18fe0*/  IMAD.MOV.U32 R11, RZ, RZ, 0x1f ;  /* 0x0000001fff0b7424 */ /* 0x000fe400078e00ff */
[----:B------:R-:W-:-:S07]  /*18ff0*/  IMAD.MOV.U32 R15, RZ, RZ, -0x1 ;  /* 0xffffffffff0f7424 */ /* 0x000fce00078e00ff */
[----:B012---:R-:W-:Y:S05]  /*19000*/  WARPSYNC.COLLECTIVE R15, `(.L_x_2273) ;  /* 0x000000000f087348 */ /* 0x007fea0003c00000 */
[----:B------:R3:W4:Y:S02]  /*19010*/  SHFL.IDX P6, R14, R13, R12, R11 ;  /* 0x0000000c0d0e7389 */ /* 0x00072400000c000b */
[----:B01234-:R-:W-:Y:S01]  /*19020*/  ENDCOLLECTIVE ;  /* 0x000000000000791b */ /* 0x01ffe20003800000 */
.L_x_2273:
[----:B------:R-:W-:Y:S05]  /*19030*/  BSYNC B0 ;  /* 0x0000000000007941 */ /* 0x000fea0003800000 */
.L_x_2272:
[----:B------:R-:W-:Y:S01]  /*19040*/  IMAD.MOV.U32 R7, RZ, RZ, R14 ;  /* 0x000000ffff077224 */ /* 0x000fe200078e000e */
[----:B------:R-:W-:Y:S06]  /*19050*/  BRA `(.L_x_2216) ;  /* 0xffffffe4008c7947 */ /* 0x000fec000383ffff */
.L_x_2221:
[----:B-1----:R1:W2:Y:S02]  /*19060*/  SYNCS.PHASECHK.TRANS64.TRYWAIT P0, [R0+URZ+0x38820], R3 ;  /* 0x03882003000075a7 */ /* 0x0022a4000800017f */
[----:B--2---:R-:W-:Y:S05]  /*19070*/  @!P0 NANOSLEEP.SYNCS 0x989680 ;  /* 0x009896800000895d */ /* 0x004fea0003900000 */
[----:B------:R-:W2:Y:S02]  /*19080*/  @!P0 SYNCS.PHASECHK.TRANS64 P0, [R0+URZ+0x38820], R3 ;  /* 0x03882003000085a7 */ /* 0x000ea4000800007f */
[----:B--2---:R-:W-:Y:S05]  /*19090*/  @!P0 BRA `(.L_x_2221) ;  /* 0xfffffffc00f08947 */ /* 0x004fea000383ffff */
[----:B------:R-:W-:Y:S05]  /*190a0*/  BRA `(.L_x_2274) ;  /* 0xffffffec00047947 */ /* 0x000fea000383ffff */
.L_x_2222:
[----:B------:R-:W2:Y:S01]  /*190b0*/  S2R R2, SR_TID.X ;  /* 0x0000000000027919 */ /* 0x000ea20000002100 */
[----:B------:R-:W-:Y:S01]  /*190c0*/  BSSY B0, `(.L_x_2275) ;  /* 0x000000a000007945 */ /* 0x000fe20003800000 */
[----:B------:R-:W-:Y:S01]  /*190d0*/  MOV R12, RZ ;  /* 0x000000ff000c7202 */ /* 0x000fe20000000f00 */
        /* <DEDUP_REMOVED lines=8> */
.L_x_2276:
[----:B------:R-:W-:Y:S05]  /*19160*/  BSYNC B0 ;  /* 0x0000000000007941 */ /* 0x000fea0003800000 */
.L_x_2275:
[----:B------:R-:W-:Y:S05]  /*19170*/  BRA `(.L_x_2277) ;  /* 0xffffffe800ec7947 */ /* 0x000fea000383ffff */
.L_x_2225:
[----:B------:R-:W-:Y:S01]  /*19180*/  BSSY B1, `(.L_x_2278) ;  /* 0x0000006000017945 */ /* 0x000fe20003800000 */
[----:B------:R-:W-:-:S07]  /*19190*/  IMAD.MOV.U32 R15, RZ, RZ, -0x1 ;  /* 0xffffffffff0f7424 */ /* 0x000fce00078e00ff */
[----:B012---:R-:W-:Y:S05]  /*191a0*/  WARPSYNC.COLLECTIVE R15, `(.L_x_2279) ;  /* 0x000000000f0c7348 */ /* 0x007fea0003c00000 */
[----:B------:R-:W-:Y:S02]  /*191b0*/  ELECT P6, UR62, PT ;  /* 0x00000000003e782f */ /* 0x000fe400038c0000 */
[----:B------:R-:W-:Y:S01]  /*191c0*/  MOV R14, UR62 ;  /* 0x0000003e000e7c02 */ /* 0x000fe20008000f00 */
[----:B012---:R-:W-:Y:S10]  /*191d0*/  ENDCOLLECTIVE ;  /* 0x000000000000791b */ /* 0x007ff40003800000 */
.L_x_2279:
[----:B------:R-:W-:Y:S05]  /*191e0*/  BSYNC B1 ;  /* 0x0000000000017941 */ /* 0x000fea0003800000 */
.L_x_2278:
[----:B------:R-:W-:Y:S05]  /*191f0*/  BRA `(.L_x_2280) ;  /* 0xffffffe800e47947 */ /* 0x000fea000383ffff */
.L_x_2227:
[----:B-1----:R1:W2:Y:S02]  /*19200*/  SYNCS.PHASECHK.TRANS64.TRYWAIT P0, [R6+URZ], R5 ;  /* 0x00000005060075a7 */ /* 0x0022a4000800017f */
[----:B--2---:R-:W-:Y:S05]  /*19210*/  @!P0 NANOSLEEP.SYNCS 0x989680 ;  /* 0x009896800000895d */ /* 0x004fea0003900000 */
[----:B------:R-:W2:Y:S02]  /*19220*/  @!P0 SYNCS.PHASECHK.TRANS64 P0, [R6+URZ], R5 ;  /* 0x00000005060085a7 */ /* 0x000ea4000800007f */
[----:B--2---:R-:W-:Y:S05]  /*19230*/  @!P0 BRA `(.L_x_2227) ;  /* 0xfffffffc00f08947 */ /* 0x004fea000383ffff */
[----:B------:R-:W-:Y:S05]  /*19240*/  BRA `(.L_x_2281) ;  /* 0xffffffec00287947 */ /* 0x000fea000383ffff */
.L_x_2228:
[----:B--2---:R2:W3:Y:S02]  /*19250*/  SYNCS.PHASECHK.TRANS64.TRYWAIT P0, [R7+URZ], R2 ;  /* 0x00000002070075a7 */ /* 0x0044e4000800017f */
[----:B---3--:R-:W-:Y:S05]  /*19260*/  @!P0 NANOSLEEP.SYNCS 0x989680 ;  /* 0x009896800000895d */ /* 0x008fea0003900000 */
[----:B------:R-:W3:Y:S02]  /*19270*/  @!P0 SYNCS.PHASECHK.TRANS64 P0, [R7+URZ], R2 ;  /* 0x00000002070085a7 */ /* 0x000ee4000800007f */
[----:B---3--:R-:W-:Y:S05]  /*19280*/  @!P0 BRA `(.L_x_2228) ;  /* 0xfffffffc00f08947 */ /* 0x008fea000383ffff */
[----:B------:R-:W-:Y:S05]  /*19290*/  BRA `(.L_x_2282) ;  /* 0xffffffec001c7947 */ /* 0x000fea000383ffff */
.L_x_2230:
[----:B---3--:R3:W4:Y:S02]  /*192a0*/  SYNCS.PHASECHK.TRANS64.TRYWAIT P0, [R4+URZ], R5 ;  /* 0x00000005040075a7 */ /* 0x008724000800017f */
[----:B----4-:R-:W-:Y:S05]  /*192b0*/  @!P0 NANOSLEEP.SYNCS 0x989680 ;  /* 0x009896800000895d */ /* 0x010fea0003900000 */
[----:B------:R-:W4:Y:S02]  /*192c0*/  @!P0 SYNCS.PHASECHK.TRANS64 P0, [R4+URZ], R5 ;  /* 0x00000005040085a7 */ /* 0x000f24000800007f */
[----:B----4-:R-:W-:Y:S05]  /*192d0*/  @!P0 BRA `(.L_x_2230) ;  /* 0xfffffffc00f08947 */ /* 0x010fea000383ffff */
[----:B------:R-:W-:Y:S05]  /*192e0*/  BRA `(.L_x_2283) ;  /* 0xffffffec00247947 */ /* 0x000fea000383ffff */
.L_x_2284:
        /* <DEDUP_REMOVED lines=9> */
.L_x_12754:


//--------------------- .text._ZN7cutlass13device_kernelIN5flash11enable_sm90INS1_16FlashAttnFwdSm90INS1_25CollectiveMainloopFwdSm90ILi2EN4cute5tupleIJNS5_1CILi1EEES8_S8_EEENS6_IJNS7_ILi128EEENS7_ILi80EEENS7_ILi256EEEEEELi256ENS_6half_tEfNS_4arch4Sm90ELb1ELb0ELb1ELb1ELb0ELb1ELb0ELb1ELb1ELb0ELb0ELb0EEENS1_21CollectiveEpilogueFwdINS6_IJSA_SC_SB_EEES9_SE_SG_Li256ELb1ELb0ELb0ELb0EEENS1_36VarlenDynamicPersistentTileSchedulerILi128ELi80ELi256ELi32ELb0ELb0ELb1ELb1ELb1ELb1EEEEEEEEEvNT_6ParamsE --------------------------
	.section	.text._ZN7cutlass13device_kernelIN5flash11enable_sm90INS1_16FlashAttnFwdSm90INS1_25CollectiveMainloopFwdSm90ILi2EN4cute5tupleIJNS5_1CILi1EEES8_S8_EEENS6_IJNS7_ILi128EEENS7_ILi80EEENS7_ILi256EEEEEELi256ENS_6half_tEfNS_4arch4Sm90ELb1ELb0ELb1ELb1ELb0ELb1ELb0ELb1ELb1ELb0ELb0ELb0EEENS1_21CollectiveEpilogueFwdINS6_IJSA_SC_SB_EEES9_SE_SG_Li256ELb1ELb0ELb0ELb0EEENS1_36VarlenDynamicPersistentTileSchedulerILi128ELi80ELi256ELi32ELb0ELb0ELb1ELb1ELb1ELb1EEEEEEEEEvNT_6ParamsE,"ax",@progbits
	.align	128
.text._ZN7cutlass13device_kernelIN5flash11enable_sm90INS1_16FlashAttnFwdSm90INS1_25CollectiveMainloopFwdSm90ILi2EN4cute5tupleIJNS5_1CILi1EEES8_S8_EEENS6_IJNS7_ILi128EEENS7_ILi80EEENS7_ILi256EEEEEELi256ENS_6half_tEfNS_4arch4Sm90ELb1ELb0ELb1ELb1ELb0ELb1ELb0ELb1ELb1ELb0ELb0ELb0EEENS1_21CollectiveEpilogueFwdINS6_IJSA_SC_SB_EEES9_SE_SG_Li256ELb1ELb0ELb0ELb0EEENS1_36VarlenDynamicPersistentTileSchedulerILi128ELi80ELi256ELi32ELb0ELb0ELb1ELb1ELb1ELb1EEEEEEEEEvNT_6ParamsE:
        .type           _ZN7cutlass13device_kernelIN5flash11enable_sm90INS1_16FlashAttnFwdSm90INS1_25CollectiveMainloopFwdSm90ILi2EN4cute5tupleIJNS5_1CILi1EEES8_S8_EEENS6_IJNS7_ILi128EEENS7_ILi80EEENS7_ILi256EEEEEELi256ENS_6half_tEfNS_4arch4Sm90ELb1ELb0ELb1ELb1ELb0ELb1ELb0ELb1ELb1ELb0ELb0ELb0EEENS1_21CollectiveEpilogueFwdINS6_IJSA_SC_SB_EEES9_SE_SG_Li256ELb1ELb0ELb0ELb0EEENS1_36VarlenDynamicPersistentTileSchedulerILi128ELi80ELi256ELi32ELb0ELb0ELb1ELb1ELb1ELb1EEEEEEEEEvNT_6ParamsE,@function
        .size           _ZN7cutlass13device_kernelIN5flash11enable_sm90INS1_16FlashAttnFwdSm90INS1_25CollectiveMainloopFwdSm90ILi2EN4cute5tupleIJNS5_1CILi1EEES8_S8_EEENS6_IJNS7_ILi128EEENS7_ILi80EEENS7_ILi256EEEEEELi256ENS_6half_tEfNS_4arch4Sm90ELb1ELb0ELb1ELb1ELb0ELb1ELb0ELb1ELb1ELb0ELb0ELb0EEENS1_21CollectiveEpilogueFwdINS6_IJSA_SC_SB_EEES9_SE_SG_Li256ELb1ELb0ELb0ELb0EEENS1_36VarlenDynamicPersistentTileSchedulerILi128ELi80ELi256ELi32ELb0ELb0ELb1ELb1ELb1ELb1EEEEEEEEEvNT_6ParamsE,(.L_x_12755 - _ZN7cutlass13device_kernelIN5flash11enable_sm90INS1_16FlashAttnFwdSm90INS1_25CollectiveMainloopFwdSm90ILi2EN4cute5tupleIJNS5_1CILi1EEES8_S8_EEENS6_IJNS7_ILi128EEENS7_ILi80EEENS7_ILi256EEEEEELi256ENS_6half_tEfNS_4arch4Sm90ELb1ELb0ELb1ELb1ELb0ELb1ELb0ELb1ELb1ELb0ELb0ELb0EEENS1_21CollectiveEpilogueFwdINS6_IJSA_SC_SB_EEES9_SE_SG_Li256ELb1ELb0ELb0ELb0EEENS1_36VarlenDynamicPersistentTileSchedulerILi128ELi80ELi256ELi32ELb0ELb0ELb1ELb1ELb1ELb1EEEEEEEEEvNT_6ParamsE)
        .other          _ZN7cutlass13device_kernelIN5flash11enable_sm90INS1_16FlashAttnFwdSm90INS1_25CollectiveMainloopFwdSm90ILi2EN4cute5tupleIJNS5_1CILi1EEES8_S8_EEENS6_IJNS7_ILi128EEENS7_ILi80EEENS7_ILi256EEEEEELi256ENS_6half_tEfNS_4arch4Sm90ELb1ELb0ELb1ELb1ELb0ELb1ELb0ELb1ELb1ELb0ELb0ELb0EEENS1_21CollectiveEpilogueFwdINS6_IJSA_SC_SB_EEES9_SE_SG_Li256ELb1ELb0ELb0ELb0EEENS1_36VarlenDynamicPersistentTileSchedulerILi128ELi80ELi256ELi32ELb0ELb0ELb1ELb1ELb1ELb1EEEEEEEEEvNT_6ParamsE,@"STO_CUDA_ENTRY STV_DEFAULT"
_ZN7cutlass13device_kernelIN5flash11enable_sm90INS1_16FlashAttnFwdSm90INS1_25CollectiveMainloopFwdSm90ILi2EN4cute5tupleIJNS5_1CILi1EEES8_S8_EEENS6_IJNS7_ILi128EEENS7_ILi80EEENS7_ILi256EEEEEELi256ENS_6half_tEfNS_4arch4Sm90ELb1ELb0ELb1ELb1ELb0ELb1ELb0ELb1ELb1ELb0ELb0ELb0EEENS1_21CollectiveEpilogueFwdINS6_IJSA_SC_SB_EEES9_SE_SG_Li256ELb1ELb0ELb0ELb0EEENS1_36VarlenDynamicPersistentTileSchedulerILi128ELi80ELi256ELi32ELb0ELb0ELb1ELb1ELb1ELb1EEEEEEEEEvNT_6ParamsE:
        /* <DEDUP_REMOVED lines=27> */
.L_x_2286:
[----:B------:R-:W-:Y:S05]  /*01b0*/  BSYNC B0 ;  /* 0x0000000000007941 */ /* 0x000fea0003800000 */
.L_x_2285:
        /* <DEDUP_REMOVED lines=41> */
.L_x_2287:
        /* <DEDUP_REMOVED lines=22> */
.L_x_2288:
        /* <DEDUP_REMOVED lines=18> */
.L_x_2289:
        /* <DEDUP_REMOVED lines=22> */
.L_x_2290:
        /* <DEDUP_REMOVED lines=22> */
.L_x_2291:
[----:B0-----:R-:W-:Y:S01]  /*0990*/  UMOV UR4, 0x1 ;  /* 0x0000000100047882 */ /* 0x001fe20000000000 */
[----:B------:R-:W-:Y:S01]  /*09a0*/  PLOP3.LUT P0, PT, PT, PT, UP0, 0x80, 0x0 ;  /* 0x000000000000781c */ /* 0x000fe20003f0f008 */
[----:B------:R-:W-:Y:S01]  /*09b0*/  USEL UR4, UR4, 0x2, !UP0 ;  /* 0x0000000204047887 */ /* 0x000fe2000c000000 */
[----:B------:R-:W-:Y:S01]  /*09c0*/  NOP ;  /* 0x0000000000007918 */ /* 0x000fe20000000000 */
[----:B------:R-:W-:Y:S01]  /*09d0*/  ULDC.64 UR60, c[0x0][0x208] ;  /* 0x00008200003c7ab9 */ /* 0x000fe20000000a00 */
[----:B------:R-:W-:Y:S03]  /*09e0*/  BSSY B7, `(.L_x_2292) ;  /* 0x0002d6c000077945 */ /* 0x000fe60003800000 */
[----:B------:R-:W-:-:S05]  /*09f0*/  IMAD.U32 R2, RZ, RZ, UR4 ;  /* 0x00000004ff027e24 */ /* 0x000fca000f8e00ff */
[----:B------:R0:W-:Y:S01]  /*0a00*/  STL [R1+0x9c], R2 ;  /* 0x00009c0201007387 */ /* 0x0001e20000100800 */
[----:B-12-4-:R-:W-:Y:S06]  /*0a10*/  BAR.SYNC.DEFER_BLOCKING 0x0 ;  /* 0x0000000000007b1d */ /* 0x016fec0000010000 */
[----:B------:R-:W-:Y:S05]  /*0a20*/  @!P0 BRA `(.L_x_2293) ;  /* 0x0000026c00648947 */ /* 0x000fea0003800000 */
.L_x_2294:
        /* <DEDUP_REMOVED lines=9> */
[----:B------:R-:W-:Y:S01]  /*0ac0*/  MOV R16, UR4 ;  /* 0x0000000400107c02 */ /* 0x000fe20008000f00 */
[----:B------:R-:W-:-:S04]  /*0ad0*/  ULDC UR4, c[0x0][0xc14] ;  /* 0x0003050000047ab9 */ /* 0x000fc80000000800 */
[----:B------:R-:W1:Y:S01]  /*0ae0*/  LDS.128 R224, [R16+0x388d0] ;  /* 0x0388d00010e07984 */ /* 0x000e620000000c00 */
[----:B------:R-:W-:Y:S06]  /*0af0*/  BAR.ARV 0x4, 0x120 ;  /* 0x0104800000007b1d */ /* 0x000fec0000002000 */
[----:B-1----:R-:W-:-:S13]  /*0b00*/  ISETP.GE.AND P0, PT, R227, UR4, PT ;  /* 0x00000004e3007c0c */ /* 0x002fda000bf06270 */
[----:B------:R-:W-:Y:S05]  /*0b10*/  @P0 BRA `(.L_x_2295) ;  /* 0x000002d400600947 */ /* 0x000fea0003800000 */
[----:B0-----:R-:W2:Y:S01]  /*0b20*/  LDL R2, [R1+0x9c] ;  /* 0x00009c0001027983 */ /* 0x001ea20000100800 */
[----:B------:R-:W-:Y:S01]  /*0b30*/  R2UR UR4, R16 ;  /* 0x00000000100472ca */ /* 0x000fe200000e0000 */
[----:B------:R-:W-:Y:S01]  /*0b40*/  IMAD.MOV.U32 R17, RZ, RZ, RZ ;  /* 0x000000ffff117224 */ /* 0x000fe200078e00ff */
[----:B------:R-:W-:Y:S01]  /*0b50*/  MOV R214, RZ ;  /* 0x000000ff00d67202 */ /* 0x000fe20000000f00 */
[----:B------:R-:W0:Y:S01]  /*0b60*/  S2R R0, SR_TID.X ;  /* 0x0000000000007919 */ /* 0x000e220000002100 */
[----:B------:R-:W-:Y:S02]  /*0b70*/  IMAD.MOV.U32 R221, RZ, RZ, RZ ;  /* 0x000000ffffdd7224 */ /* 0x000fe400078e00ff */
[----:B------:R-:W-:-:S07]  /*0b80*/  IMAD.MOV.U32 R219, RZ, RZ, RZ ;  /* 0x000000ffffdb7224 */ /* 0x000fce00078e00ff */
[----:B------:R-:W-:Y:S01]  /*0b90*/  UIADD3 UR4, UR4, 0x14400, URZ ;  /* 0x0001440004047890 */ /* 0x000fe2000fffe03f */
[----:B0-----:R-:W-:-:S05]  /*0ba0*/  VIADD R222, R0, 0xffffff80 ;  /* 0xffffff8000de7836 */ /* 0x001fca0000000000 */
[----:B------:R-:W-:-:S04]  /*0bb0*/  SHF.R.S32.HI R3, RZ, 0x1f, R222 ;  /* 0x0000001fff037819 */ /* 0x000fc800000114de */
[CC--:B------:R-:W-:Y:S02]  /*0bc0*/  LEA.HI R0, R3.reuse, R222.reuse, RZ, 0x7 ;  /* 0x000000de03007211 */ /* 0x0c0fe400078f38ff */
[CC--:B------:R-:W-:Y:S02]  /*0bd0*/  LEA.HI R18, R3.reuse, R222.reuse, RZ, 0x3 ;  /* 0x000000de03127211 */ /* 0x0c0fe400078f18ff */
[----:B------:R-:W-:Y:S02]  /*0be0*/  LOP3.LUT R5, R0, 0xffffff80, RZ, 0xc0, !PT ;  /* 0xffffff8000057812 */ /* 0x000fe400078ec0ff */
[CC--:B------:R-:W-:Y:S02]  /*0bf0*/  LEA.HI R4, R3.reuse, R222.reuse, RZ, 0x5 ;  /* 0x000000de03047211 */ /* 0x0c0fe400078f28ff */
[----:B------:R-:W-:Y:S01]  /*0c00*/  LEA.HI R10, R3, R222, RZ, 0x6 ;  /* 0x000000de030a7211 */ /* 0x000fe200078f30ff */
[----:B------:R-:W-:Y:S01]  /*0c10*/  IMAD.IADD R6, R222, 0x1, -R5 ;  /* 0x00000001de067824 */ /* 0x000fe200078e0a05 */
[----:B------:R-:W-:-:S02]  /*0c20*/  LOP3.LUT R7, R18, 0xfffffff8, RZ, 0xc0, !PT ;  /* 0xfffffff812077812 */ /* 0x000fc400078ec0ff */
[----:B------:R-:W-:Y:S01]  /*0c30*/  SHF.L.U32 R5, R4, 0x5, RZ ;  /* 0x0000000504057819 */ /* 0x000fe200000006ff */
[----:B------:R-:W-:Y:S01]  /*0c40*/  IMAD.SHL.U32 R10, R10, 0x8, RZ ;  /* 0x000000080a0a7824 */ /* 0x000fe200078e00ff */
[----:B------:R-:W-:Y:S02]  /*0c50*/  SHF.R.S32.HI R9, RZ, 0x1f, R6 ;  /* 0x0000001fff097819 */ /* 0x000fe40000011406 */
[----:B------:R-:W-:Y:S02]  /*0c60*/  SHF.R.S32.HI R18, RZ, 0x3, R18 ;  /* 0x00000003ff127819 */ /* 0x000fe40000011412 */
[CC--:B------:R-:W-:Y:S02]  /*0c70*/  LEA.HI R8, R9.reuse, R6.reuse, RZ, 0x2 ;  /* 0x0000000609087211 */ /* 0x0c0fe400078f10ff */
[----:B------:R-:W-:Y:S01]  /*0c80*/  LEA.HI R9, R9, R6, RZ, 0x5 ;  /* 0x0000000609097211 */ /* 0x000fe200078f28ff */
[C---:B------:R-:W-:Y:S01]  /*0c90*/  IMAD.SHL.U32 R234, R18.reuse, 0x40, RZ ;  /* 0x0000004012ea7824 */ /* 0x040fe200078e00ff */
[----:B------:R-:W-:Y:S01]  /*0ca0*/  SHF.R.S32.HI R11, RZ, 0x1f, R8 ;  /* 0x0000001fff0b7819 */ /* 0x000fe20000011408 */
[C---:B------:R-:W-:Y:S01]  /*0cb0*/  VIADD R218, R18.reuse, 0x20 ;  /* 0x0000002012da7836 */ /* 0x040fe20000000000 */
[----:B------:R-:W-:Y:S01]  /*0cc0*/  SHF.R.S32.HI R9, RZ, 0x5, R9 ;  /* 0x00000005ff097819 */ /* 0x000fe20000011409 */
[----:B------:R-:W-:Y:S01]  /*0cd0*/  VIADD R220, R18, 0x40 ;  /* 0x0000004012dc7836 */ /* 0x000fe20000000000 */
[----:B------:R-:W-:-:S02]  /*0ce0*/  LOP3.LUT R236, R10, 0xfffffe00, RZ, 0xc0, !PT ;  /* 0xfffffe000aec7812 */ /* 0x000fc400078ec0ff */
[----:B------:R-:W-:Y:S01]  /*0cf0*/  SHF.L.U32 R229, R218, 0x6, RZ ;  /* 0x00000006dae57819 */ /* 0x000fe200000006ff */
[----:B------:R-:W-:Y:S01]  /*0d00*/  IMAD.SHL.U32 R228, R220, 0x40, RZ ;  /* 0x00000040dce47824 */ /* 0x000fe200078e00ff */
[----:B------:R-:W-:Y:S02]  /*0d10*/  SHF.R.S32.HI R19, RZ, 0x1f, R18 ;  /* 0x0000001fff137819 */ /* 0x000fe40000011412 */
[----:B------:R-:W-:Y:S02]  /*0d20*/  LOP3.LUT R229, R229, 0x1c0, RZ, 0xc0, !PT ;  /* 0x000001c0e5e57812 */ /* 0x000fe400078ec0ff */
[----:B------:R-:W-:Y:S02]  /*0d30*/  LOP3.LUT R228, R228, 0x1c0, RZ, 0xc0, !PT ;  /* 0x000001c0e4e47812 */ /* 0x000fe400078ec0ff */
[----:B------:R-:W-:Y:S02]  /*0d40*/  SHF.R.U32.HI R233, RZ, 0x3, R229 ;  /* 0x00000003ffe97819 */ /* 0x000fe400000116e5 */
[----:B------:R-:W-:-:S02]  /*0d50*/  SHF.R.U32.HI R232, RZ, 0x3, R228 ;  /* 0x00000003ffe87819 */ /* 0x000fc400000116e4 */
[----:B--2---:R-:W-:Y:S02]  /*0d60*/  R2UR UR5, R2 ;  /* 0x00000000020572ca */ /* 0x004fe400000e0000 */
[----:B------:R-:W-:-:S04]  /*0d70*/  LEA.HI R2, R3, R222, RZ, 0x4 ;  /* 0x000000de03027211 */ /* 0x000fc800078f20ff */
[----:B------:R-:W-:-:S05]  /*0d80*/  LOP3.LUT R3, R2, 0x3fffff0, RZ, 0xc0, !PT ;  /* 0x03fffff002037812 */ /* 0x000fca00078ec0ff */
[C---:B------:R-:W-:Y:S01]  /*0d90*/  IMAD.IADD R4, R222.reuse, 0x1, -R3 ;  /* 0x00000001de047824 */ /* 0x040fe200078e0a03 */
[----:B------:R-:W-:Y:S01]  /*0da0*/  SHF.R.S32.HI R3, RZ, 0x7, R0 ;  /* 0x00000007ff037819 */ /* 0x000fe20000011400 */
[----:B------:R-:W-:Y:S01]  /*0db0*/  IMAD.IADD R222, R222, 0x1, -R7 ;  /* 0x00000001dede7824 */ /* 0x000fe200078e0a07 */
[----:B------:R-:W-:Y:S01]  /*0dc0*/  LOP3.LUT R7, R5, 0xfffffc00, RZ, 0xc0, !PT ;  /* 0xfffffc0005077812 */ /* 0x000fe200078ec0ff */
[----:B------:R-:W-:Y:S01]  /*0dd0*/  ULOP3.LUT UR5, UR5, 0x1, URZ, 0xfc, !UPT ;  /* 0x0000000105057892 */ /* 0x000fe2000f8efc3f */
[----:B------:R-:W-:Y:S01]  /*0de0*/  SHF.R.S32.HI R5, RZ, 0x4, R2 ;  /* 0x00000004ff057819 */ /* 0x000fe20000011402 */
[----:B------:R-:W-:Y:S01]  /*0df0*/  IMAD.SHL.U32 R22, R222, 0x4, RZ ;  /* 0x00000004de167824 */ /* 0x000fe200078e00ff */
[----:B------:R-:W-:Y:S01]  /*0e00*/  LEA.HI R0, R0, R3, RZ, 0x1 ;  /* 0x0000000300007211 */ /* 0x000fe200078f08ff */
[----:B------:R-:W-:Y:S01]  /*0e10*/  IMAD.SHL.U32 R213, R222, 0x8, RZ ;  /* 0x00000008ded57824 */ /* 0x000fe200078e00ff */
[----:B------:R-:W-:Y:S01]  /*0e20*/  LEA R7, R4, R7, 0x6 ;  /* 0x0000000704077211 */ /* 0x000fe200078e30ff */
[----:B------:R-:W-:Y:S01]  /*0e30*/  VIADD R215, R22, 0x40 ;  /* 0x0000004016d77836 */ /* 0x000fe20000000000 */
[----:B------:R-:W-:Y:S01]  /*0e40*/  LEA.HI R2, R2, R5, RZ, 0x1 ;  /* 0x0000000502027211 */ /* 0x000fe200078f08ff */
[C---:B------:R-:W-:Y:S01]  /*0e50*/  VIADD R216, R22.reuse, 0x20 ;  /* 0x0000002016d87836 */ /* 0x040fe20000000000 */
[----:B------:R-:W-:Y:S01]  /*0e60*/  SHF.R.S32.HI R4, RZ, 0x2, R8 ;  /* 0x00000002ff047819 */ /* 0x000fe20000011408 */
[----:B------:R-:W-:Y:S01]  /*0e70*/  IMAD.IADD R212, R22, 0x1, R215 ;  /* 0x0000000116d47824 */ /* 0x000fe200078e02d7 */
[----:B------:R-:W-:-:S02]  /*0e80*/  LOP3.LUT R0, R0, 0x3fffffe, RZ, 0xc0, !PT ;  /* 0x03fffffe00007812 */ /* 0x000fc400078ec0ff */
[----:B------:R-:W-:Y:S02]  /*0e90*/  LOP3.LUT R2, R2, 0x1ffffffe, RZ, 0xc0, !PT ;  /* 0x1ffffffe02027812 */ /* 0x000fe400078ec0ff */
[----:B------:R-:W-:Y:S02]  /*0ea0*/  LEA.HI R11, R11, R4, RZ, 0x3 ;  /* 0x000000040b0b7211 */ /* 0x000fe400078f18ff */
[----:B------:R-:W-:Y:S01]  /*0eb0*/  IADD3 R0, R3, -R0, RZ ;  /* 0x8000000003007210 */ /* 0x000fe20007ffe0ff */
[----:B------:R-:W-:Y:S01]  /*0ec0*/  IMAD.IADD R2, R5, 0x1, -R2 ;  /* 0x0000000105027824 */ /* 0x000fe200078e0a02 */
[----:B------:R-:W-:Y:S02]  /*0ed0*/  SHF.R.S32.HI R3, RZ, 0x1f, R212 ;  /* 0x0000001fff037819 */ /* 0x000fe400000114d4 */
[----:B------:R-:W-:Y:S01]  /*0ee0*/  LOP3.LUT R11, R11, 0xfffffff8, RZ, 0xc0, !PT ;  /* 0xfffffff80b0b7812 */ /* 0x000fe200078ec0ff */
[----:B------:R-:W-:Y:S01]  /*0ef0*/  IMAD R2, R2, 0x8, R7 ;  /* 0x0000000802027824 */ /* 0x000fe200078e0207 */
[----:B------:R-:W-:-:S02]  /*0f00*/  LEA.HI R5, R3, R212, RZ, 0x3 ;  /* 0x000000d403057211 */ /* 0x000fc400078f18ff */
[----:B------:R-:W-:Y:S02]  /*0f10*/  LEA.HI R3, R3, R212, RZ, 0x6 ;  /* 0x000000d403037211 */ /* 0x000fe400078f30ff */
[----:B------:R-:W-:Y:S01]  /*0f20*/  IADD3 R4, R4, -R11, RZ ;  /* 0x8000000b04047210 */ /* 0x000fe20007ffe0ff */
[----:B------:R0:W-:Y:S01]  /*0f30*/  STL [R1+0x98], R2 ;  /* 0x0000980201007387 */ /* 0x0001e20000100800 */
[----:B------:R-:W-:Y:S01]  /*0f40*/  LOP3.LUT R5, R5, 0x38, RZ, 0xc0, !PT ;  /* 0x0000003805057812 */ /* 0x000fe200078ec0ff */
[----:B------:R-:W-:Y:S01]  /*0f50*/  IMAD.SHL.U32 R7, R3, 0x80, RZ ;  /* 0x0000008003077824 */ /* 0x000fe200078e00ff */
[----:B------:R-:W-:Y:S02]  /*0f60*/  LEA R9, R9, R4, 0x4 ;  /* 0x0000000409097211 */ /* 0x000fe400078e20ff */
[----:B------:R-:W-:Y:S02]  /*0f70*/  LOP3.LUT R3, R8, 0x7ffffffc, RZ, 0xc0, !PT ;  /* 0x7ffffffc08037812 */ /* 0x000fe400078ec0ff */
[----:B------:R-:W-:Y:S01]  /*0f80*/  LOP3.LUT R4, R5, 0x1c0, R234, 0xf8, !PT ;  /* 0x000001c005047812 */ /* 0x000fe200078ef8ea */
[----:B------:R-:W-:Y:S01]  /*0f90*/  IMAD R0, R0, 0x40, R9 ;  /* 0x0000004000007824 */ /* 0x000fe200078e0209 */
[----:B------:R-:W-:-:S02]  /*0fa0*/  IADD3 R3, R6, -R3, RZ ;  /* 0x8000000306037210 */ /* 0x000fc40007ffe0ff */
[----:B0-----:R-:W-:Y:S02]  /*0fb0*/  LOP3.LUT R2, R234, 0x1c0, RZ, 0xc0, !PT ;  /* 0x000001c0ea027812 */ /* 0x001fe400078ec0ff */
[----:B------:R-:W-:Y:S01]  /*0fc0*/  IADD3 R6, R18, 0x60, RZ ;  /* 0x0000006012067810 */ /* 0x000fe20007ffe0ff */
[----:B------:R-:W-:Y:S01]  /*0fd0*/  STL [R1+0x68], R3 ;  /* 0x0000680301007387 */ /* 0x000fe20000100800 */
[----:B------:R-:W-:Y:S02]  /*0fe0*/  SHF.R.U32.HI R235, RZ, 0x3, R2 ;  /* 0x00000003ffeb7819 */ /* 0x000fe40000011602 */
[----:B------:R-:W-:Y:S01]  /*0ff0*/  LOP3.LUT R7, R7, 0xffffe000, RZ, 0xc0, !PT ;  /* 0xffffe00007077812 */ /* 0x000fe200078ec0ff */
[----:B------:R0:W-:Y:S01]  /*1000*/  STL [R1+0x6c], R0 ;  /* 0x00006c0001007387 */ /* 0x0001e20000100800 */
[----:B------:R-:W-:Y:S02]  /*1010*/  LOP3.LUT R4, R4, R235, RZ, 0x3c, !PT ;  /* 0x000000eb04047212 */ /* 0x000fe400078e3cff */
[----:B------:R-:W-:Y:S01]  /*1020*/  LOP3.LUT R2, R2, 0x38, R213, 0xf8, !PT ;  /* 0x0000003802027812 */ /* 0x000fe200078ef8d5 */
[----:B------:R-:W-:Y:S01]  /*1030*/  STL [R1+0x84], RZ ;  /* 0x000084ff01007387 */ /* 0x000fe20000100800 */
[----:B------:R-:W-:-:S02]  /*1040*/  IADD3 R4, R4, R7, R236 ;  /* 0x0000000704047210 */ /* 0x000fc40007ffe0ec */
[----:B------:R-:W-:Y:S02]  /*1050*/  SHF.R.S32.HI R8, RZ, 0x1f, R218 ;  /* 0x0000001fff087819 */ /* 0x000fe400000114da */
[--C-:B------:R-:W-:Y:S02]  /*1060*/  SHF.R.S32.HI R7, RZ, 0x1f, R220.reuse ;  /* 0x0000001fff077819 */ /* 0x100fe400000114dc */
[----:B0-----:R-:W-:Y:S02]  /*1070*/  MOV R0, UR5 ;  /* 0x0000000500007c02 */ /* 0x001fe40008000f00 */
[----:B------:R-:W-:Y:S02]  /*1080*/  LOP3.LUT R2, R236, R2, R235, 0xf6, !PT ;  /* 0x00000002ec027212 */ /* 0x000fe400078ef6eb */
[----:B------:R-:W-:Y:S01]  /*1090*/  SHF.R.S32.HI R5, RZ, 0x1f, R220 ;  /* 0x0000001fff057819 */ /* 0x000fe200000114dc */
[----:B------:R0:W-:Y:S01]  /*10a0*/  STL [R1+0x60], R0 ;  /* 0x0000600001007387 */ /* 0x0001e20000100800 */
[----:B------:R-:W-:-:S02]  /*10b0*/  SHF.R.S32.HI R3, RZ, 0x1f, R218 ;  /* 0x0000001fff037819 */ /* 0x000fc400000114da */
[----:B------:R-:W-:Y:S02]  /*10c0*/  LEA.HI R5, R5, R220, RZ, 0x3 ;  /* 0x000000dc05057211 */ /* 0x000fe400078f18ff */
[----:B------:R-:W-:Y:S02]  /*10d0*/  LEA.HI R3, R3, R218, RZ, 0x3 ;  /* 0x000000da03037211 */ /* 0x000fe400078f18ff */
[----:B------:R-:W-:Y:S01]  /*10e0*/  IADD3 R217, R22, 0x60, RZ ;  /* 0x0000006016d97810 */ /* 0x000fe20007ffe0ff */
[----:B------:R-:W-:Y:S01]  /*10f0*/  IMAD.SHL.U32 R5, R5, 0x40, RZ ;  /* 0x0000004005057824 */ /* 0x000fe200078e00ff */
[----:B------:R-:W-:Y:S01]  /*1100*/  SHF.L.U32 R3, R3, 0x6, RZ ;  /* 0x0000000603037819 */ /* 0x000fe200000006ff */
[----:B0-----:R-:W-:-:S03]  /*1110*/  IMAD.U32 R0, RZ, RZ, UR4 ;  /* 0x00000004ff007e24 */ /* 0x001fc6000f8e00ff */
[----:B------:R-:W-:Y:S02]  /*1120*/  LOP3.LUT R230, R3, 0xfffffe00, RZ, 0xc0, !PT ;  /* 0xfffffe0003e67812 */ /* 0x000fe400078ec0ff */
[----:B------:R0:W-:Y:S01]  /*1130*/  STL [R1+0x80], R0 ;  /* 0x0000800001007387 */ /* 0x0001e20000100800 */
[----:B------:R-:W-:-:S03]  /*1140*/  LOP3.LUT R231, R5, 0xfffffe00, RZ, 0xc0, !PT ;  /* 0xfffffe0005e77812 */ /* 0x000fc600078ec0ff */
[----:B------:R1:W-:Y:S04]  /*1150*/  STL [R1+0x8c], R6 ;  /* 0x00008c0601007387 */ /* 0x0003e80000100800 */
[----:B------:R-:W-:Y:S01]  /*1160*/  STL [R1+0x74], R8 ;  /* 0x0000740801007387 */ /* 0x000fe20000100800 */
[----:B0-----:R-:W-:-:S03]  /*1170*/  SHF.R.S32.HI R0, RZ, 0x1f, R6 ;  /* 0x0000001fff007819 */ /* 0x001fc60000011406 */
[----:B------:R0:W-:Y:S01]  /*1180*/  STL [R1+0x70], R7 ;  /* 0x0000700701007387 */ /* 0x0001e20000100800 */
[----:B------:R-:W-:Y:S01]  /*1190*/  LEA.HI R0, R0, R6, RZ, 0x3 ;  /* 0x0000000600007211 */ /* 0x000fe200078f18ff */
[C---:B-1----:R-:W-:Y:S02]  /*11a0*/  VIADD R6, R213.reuse, 0xc0 ;  /* 0x000000c0d5067836 */ /* 0x042fe40000000000 */
[----:B------:R1:W-:Y:S02]  /*11b0*/  STL [R1+0x64], R2 ;  /* 0x0000640201007387 */ /* 0x0003e40000100800 */
[----:B------:R-:W-:Y:S02]  /*11c0*/  IMAD.SHL.U32 R0, R0, 0x40, RZ ;  /* 0x0000004000007824 */ /* 0x000fe400078e00ff */
[----:B0-----:R-:W-:-:S03]  /*11d0*/  VIADD R7, R213, 0x80 ;  /* 0x00000080d5077836 */ /* 0x001fc60000000000 */
[----:B-1----:R-:W-:Y:S02]  /*11e0*/  LOP3.LUT R2, R0, 0xfffffe00, RZ, 0xc0, !PT ;  /* 0xfffffe0000027812 */ /* 0x002fe400078ec0ff */
[----:B------:R-:W-:-:S05]  /*11f0*/  LEA R0, R4, UR4, 0x1 ;  /* 0x0000000404007c11 */ /* 0x000fca000f8e08ff */
[----:B------:R0:W-:Y:S04]  /*1200*/  STL [R1+0x94], R0 ;  /* 0x0000940001007387 */ /* 0x0001e80000100800 */
[----:B------:R0:W-:Y:S02]  /*1210*/  STL [R1+0x90], R2 ;  /* 0x0000900201007387 */ /* 0x0001e40000100800 */
.L_x_2575:
[----:B0-----:R-:W0:Y:S01]  /*1220*/  LDC.64 R2, c[0x0][0xc60] ;  /* 0x00031800ff027b82 */ /* 0x001e220000000a00 */
        /* <DEDUP_REMOVED lines=14> */
[C---:B------:R-:W-:Y:S02]  /*1310*/  @P2 LEA R2, P3, R8.reuse, UR4, 0x2 ;  /* 0x0000000408022c11 */ /* 0x040fe4000f8610ff */
[C-C-:B------:R-:W-:Y:S02]  /*1320*/  SHF.L.U64.HI R29, R8.reuse, 0x2, R0.reuse ;  /* 0x00000002081d7819 */ /* 0x140fe40000010200 */
[C---:B------:R-:W-:Y:S01]  /*1330*/  @P2 LEA.HI.X R3, R8.reuse, UR5, R0, 0x2, P3 ;  /* 0x0000000508032c11 */ /* 0x040fe200098f1400 */
[----:B------:R-:W-:Y:S01]  /*1340*/  IMAD.MOV.U32 R0, RZ, RZ, RZ ;  /* 0x000000ffff007224 */ /* 0x000fe200078e00ff */
[----:B------:R-:W-:Y:S01]  /*1350*/  SHF.L.U32 R28, R8, 0x2, RZ ;  /* 0x00000002081c7819 */ /* 0x000fe200000006ff */
[----:B------:R-:W-:-:S03]  /*1360*/  ULDC UR4, c[0x0][0x288] ;  /* 0x0000a20000047ab9 */ /* 0x000fc60000000800 */
[C---:B------:R-:W-:Y:S01]  /*1370*/  IADD3 R6, P4, R28.reuse, UR8, RZ ;  /* 0x000000081c067c10 */ /* 0x040fe2000ff9e0ff */
[----:B------:R0:W5:Y:S01]  /*1380*/  @P2 LDG.E R0, desc[UR60][R2.64] ;  /* 0x0000003c02002981 */ /* 0x000162000c1e1900 */
[----:B------:R-:W-:Y:S01]  /*1390*/  @P1 IADD3 R4, P2, R28, UR6, RZ ;  /* 0x000000061c041c10 */ /* 0x000fe2000ff5e0ff */
[----:B------:R-:W-:Y:S01]  /*13a0*/  ULDC UR8, c[0x0][0x2e0] ;  /* 0x0000b80000087ab9 */ /* 0x000fe20000000800 */
[----:B------:R-:W-:Y:S01]  /*13b0*/  MOV R227, UR4 ;  /* 0x0000000400e37c02 */ /* 0x000fe20008000f00 */
[----:B------:R0:W-:Y:S01]  /*13c0*/  STL [R1+0x88], R225 ;  /* 0x000088e101007387 */ /* 0x0001e20000100800 */
[C---:B------:R-:W-:Y:S01]  /*13d0*/  IADD3.X R7, R29.reuse, UR9, RZ, P4, !PT ;  /* 0x000000091d077c10 */ /* 0x040fe2000a7fe4ff */
[----:B------:R-:W-:Y:S01]  /*13e0*/  ULDC.64 UR4, c[0x0][0x3f8] ;  /* 0x0000fe0000047ab9 */ /* 0x000fe20000000a00 */
[----:B------:R-:W-:-:S03]  /*13f0*/  @P1 IADD3.X R5, R29, UR7, RZ, P2, !PT ;  /* 0x000000071d051c10 */ /* 0x000fc600097fe4ff */
[----:B------:R0:W5:Y:S04]  /*1400*/  @P0 LDG.E R26, desc[UR60][R6.64] ;  /* 0x0000003c061a0981 */ /* 0x000168000c1e1900 */
[----:B------:R0:W-:Y:S01]  /*1410*/  STL [R1+0x7c], R226 ;  /* 0x00007ce201007387 */ /* 0x0001e20000100800 */
[----:B------:R-:W-:Y:S01]  /*1420*/  UISETP.NE.U32.AND UP0, UPT, UR4, URZ, UPT ;  /* 0x0000003f0400728c */ /* 0x000fe2000bf05070 */
[----:B------:R-:W-:Y:S02]  /*1430*/  ULDC.64 UR6, c[0x0][0xa20] ;  /* 0x0002880000067ab9 */ /* 0x000fe40000000a00 */
[----:B------:R0:W5:Y:S01]  /*1440*/  @P1 LDG.E R227, desc[UR60][R4.64] ;  /* 0x0000003c04e31981 */ /* 0x000162000c1e1900 */
[----:B------:R-:W-:Y:S01]  /*1450*/  UISETP.NE.AND.EX UP0, UPT, UR5, URZ, UPT, UP0 ;  /* 0x0000003f0500728c */ /* 0x000fe2000bf05300 */
[----:B------:R-:W-:Y:S01]  /*1460*/  ULDC UR4, c[0x0][0x404] ;  /* 0x0001010000047ab9 */ /* 0x000fe20000000800 */
[----:B------:R-:W-:-:S02]  /*1470*/  ISETP.NE.U32.AND P2, PT, RZ, UR6, PT ;  /* 0x00000006ff007c0c */ /* 0x000fc4000bf45070 */
[----:B------:R-:W-:Y:S01]  /*1480*/  USEL UR4, UR4, 0x1, UP0 ;  /* 0x0000000104047887 */ /* 0x000fe20008000000 */
[----:B------:R-:W-:Y:S01]  /*1490*/  ULDC UR9, c[0x0][0x338] ;  /* 0x0000ce0000097ab9 */ /* 0x000fe20000000800 */
[----:B------:R-:W-:Y:S02]  /*14a0*/  ISETP.NE.AND.EX P2, PT, RZ, UR7, PT, P2 ;  /* 0x00000007ff007c0c */ /* 0x000fe4000bf45320 */
[----:B------:R-:W-:Y:S01]  /*14b0*/  UIMAD UR8, UR4, UR8, URZ ;  /* 0x00000008040872a4 */ /* 0x000fe2000f8e023f */
[----:B------:R-:W-:Y:S01]  /*14c0*/  IMAD.MOV.U32 R25, RZ, RZ, R8 ;  /* 0x000000ffff197224 */ /* 0x000fe200078e0008 */
[----:B0-----:R-:W-:Y:S10]  /*14d0*/  @P1 BRA `(.L_x_2296) ;  /* 0x0000000000241947 */ /* 0x001ff40003800000 */
[----:B------:R-:W-:Y:S02]  /*14e0*/  ULDC.64 UR4, c[0x0][0xa00] ;  /* 0x0002800000047ab9 */ /* 0x000fe40000000a00 */
[----:B------:R-:W-:-:S04]  /*14f0*/  ISETP.NE.U32.AND P1, PT, RZ, UR4, PT ;  /* 0x00000004ff007c0c */ /* 0x000fc8000bf25070 */
[----:B------:R-:W-:-:S13]  /*1500*/  ISETP.NE.AND.EX P1, PT, RZ, UR5, PT, P1 ;  /* 0x00000005ff007c0c */ /* 0x000fda000bf25310 */
[----:B------:R-:W-:Y:S05]  /*1510*/  @!P1 BRA `(.L_x_2296) ;  /* 0x0000000000149947 */ /* 0x000fea0003800000 */
[----:B------:R-:W0:Y:S02]  /*1520*/  LDC.64 R2, c[0x0][0xa00] ;  /* 0x00028000ff027b82 */ /* 0x000e240000000a00 */
[----:B0-----:R-:W-:-:S05]  /*1530*/  IMAD.WIDE R2, R25, 0x4, R2 ;  /* 0x0000000419027825 */ /* 0x001fca00078e0202 */
[----:B-----5:R-:W2:Y:S04]  /*1540*/  LDG.E R227, desc[UR60][R2.64] ;  /* 0x0000003c02e37981 */ /* 0x020ea8000c1e1900 */
[----:B------:R-:W2:Y:S02]  /*1550*/  LDG.E R4, desc[UR60][R2.64+0x4] ;  /* 0x0000043c02047981 */ /* 0x000ea4000c1e1900 */
[----:B--2---:R-:W-:-:S07]  /*1560*/  IMAD.IADD R227, R4, 0x1, -R227 ;  /* 0x0000000104e37824 */ /* 0x004fce00078e0ae3 */
.L_x_2296:
[----:B------:R-:W-:Y:S01]  /*1570*/  MOV R2, UR9 ;  /* 0x0000000900027c02 */ /* 0x000fe20008000f00 */
[----:B------:R-:W-:Y:S01]  /*1580*/  IMAD.U32 R27, RZ, RZ, UR8 ;  /* 0x00000008ff1b7e24 */ /* 0x000fe2000f8e00ff */
[----:B------:R-:W-:Y:S06]  /*1590*/  @!P2 BRA `(.L_x_2297) ;  /* 0x000000000010a947 */ /* 0x000fec0003800000 */
[----:B------:R-:W-:-:S04]  /*15a0*/  IADD3 R4, P0, R28, UR6, RZ ;  /* 0x000000061c047c10 */ /* 0x000fc8000ff1e0ff */
[----:B------:R-:W-:-:S05]  /*15b0*/  IADD3.X R5, R29, UR7, RZ, P0, !PT ;  /* 0x000000071d057c10 */ /* 0x000fca00087fe4ff */
[----:B------:R0:W5:Y:S01]  /*15c0*/  LDG.E R27, desc[UR60][R4.64] ;  /* 0x0000003c041b7981 */ /* 0x000162000c1e1900 */
[----:B------:R-:W-:Y:S05]  /*15d0*/  BRA `(.L_x_2298) ;  /* 0x0000000000107947 */ /* 0x000fea0003800000 */
.L_x_2297:
[----:B------:R-:W-:Y:S05]  /*15e0*/  @!P0 BRA `(.L_x_2298) ;  /* 0x00000000000c8947 */ /* 0x000fea0003800000 */
[----:B------:R-:W2:Y:S04]  /*15f0*/  LDG.E R4, desc[UR60][R6.64] ;  /* 0x0000003c06047981 */ /* 0x000ea8000c1e1900 */
[----:B------:R-:W2:Y:S02]  /*1600*/  LDG.E R27, desc[UR60][R6.64+0x4] ;  /* 0x0000043c061b7981 */ /* 0x000ea4000c1e1900 */
[----:B--2---:R-:W-:-:S07]  /*1610*/  IMAD.IADD R27, R27, 0x1, -R4 ;  /* 0x000000011b1b7824 */ /* 0x004fce00078e0a04 */
.L_x_2298:
[----:B------:R-:W-:Y:S02]  /*1620*/  ULDC.64 UR4, c[0x0][0xa10] ;  /* 0x0002840000047ab9 */ /* 0x000fe40000000a00 */
[----:B------:R-:W-:-:S04]  /*1630*/  ISETP.NE.U32.AND P0, PT, RZ, UR4, PT ;  /* 0x00000004ff007c0c */ /* 0x000fc8000bf05070 */
[----:B------:R-:W-:Y:S01]  /*1640*/  ISETP.NE.AND.EX P0, PT, RZ, UR5, PT, P0 ;  /* 0x00000005ff007c0c */ /* 0x000fe2000bf05300 */
[----:B------:R-:W-:-:S12]  /*1650*/  ULDC.64 UR4, c[0x0][0xa30] ;  /* 0x00028c0000047ab9 */ /* 0x000fd80000000a00 */
[----:B0-----:R-:W0:Y:S02]  /*1660*/  @P0 LDC.64 R4, c[0x0][0xa10] ;  /* 0x00028400ff040b82 */ /* 0x001e240000000a00 */
[----:B0-----:R-:W-:-:S05]  /*1670*/  @P0 IMAD.WIDE R4, R25, 0x4, R4 ;  /* 0x0000000419040825 */ /* 0x001fca00078e0204 */
[----:B------:R-:W2:Y:S04]  /*1680*/  @P0 LDG.E R3, desc[UR60][R4.64] ;  /* 0x0000003c04030981 */ /* 0x000ea8000c1e1900 */
[----:B------:R0:W2:Y:S01]  /*1690*/  @P0 LDG.E R8, desc[UR60][R4.64+0x4] ;  /* 0x0000043c04080981 */ /* 0x0000a2000c1e1900 */
[----:B------:R-:W-:Y:S02]  /*16a0*/  ISETP.NE.U32.AND P1, PT, RZ, UR4, PT ;  /* 0x00000004ff007c0c */ /* 0x000fe4000bf25070 */
[----:B-----5:R-:W-:Y:S02]  /*16b0*/  MOV R144, R27 ;  /* 0x0000001b00907202 */ /* 0x020fe40000000f00 */
[----:B------:R-:W-:-:S13]  /*16c0*/  ISETP.NE.AND.EX P1, PT, RZ, UR5, PT, P1 ;  /* 0x00000005ff007c0c */ /* 0x000fda000bf25310 */
[----:B------:R-:W-:-:S04]  /*16d0*/  @P1 IADD3 R6, P2, R28, UR4, RZ ;  /* 0x000000041c061c10 */ /* 0x000fc8000ff5e0ff */
[----:B------:R-:W-:-:S05]  /*16e0*/  @P1 IADD3.X R7, R29, UR5, RZ, P2, !PT ;  /* 0x000000051d071c10 */ /* 0x000fca00097fe4ff */
[----:B------:R1:W5:Y:S01]  /*16f0*/  @P1 LDG.E R144, desc[UR60][R6.64] ;  /* 0x0000003c06901981 */ /* 0x000362000c1e1900 */
[----:B------:R-:W-:Y:S01]  /*1700*/  IMAD.IADD R9, R27, 0x1, -R0 ;  /* 0x000000011b097824 */ /* 0x000fe200078e0a00 */
[----:B0-----:R-:W-:Y:S02]  /*1710*/  LEA R4, R225, 0xcf, 0x7 ;  /* 0x000000cfe1047811 */ /* 0x001fe400078e38ff */
[----:B------:R-:W-:Y:S01]  /*1720*/  PLOP3.LUT P2, PT, PT, PT, PT, 0x80, 0x0 ;  /* 0x000000000000781c */ /* 0x000fe20003f4f070 */
[----:B------:R-:W-:-:S05]  /*1730*/  IMAD.MOV R124, RZ, RZ, -R9 ;  /* 0x000000ffff7c7224 */ /* 0x000fca00078e0a09 */
[----:B------:R-:W-:Y:S01]  /*1740*/  VIMNMX R124, RZ, R124, !PT ;  /* 0x0000007cff7c7248 */ /* 0x000fe20007fe0100 */
[----:B--2---:R-:W-:-:S05]  /*1750*/  @P0 IMAD.IADD R2, R8, 0x1, -R3 ;  /* 0x0000000108020824 */ /* 0x004fca00078e0a03 */
[----:B------:R-:W-:-:S04]  /*1760*/  IADD3 R237, R9, R2, RZ ;  /* 0x0000000209ed7210 */ /* 0x000fc80007ffe0ff */
[C---:B------:R-:W-:Y:S01]  /*1770*/  IADD3 R4, R237.reuse, R4, -R227 ;  /* 0x00000004ed047210 */ /* 0x040fe20007ffe8e3 */
[----:B------:R-:W-:-:S04]  /*1780*/  VIADD R0, R237, 0x4f ;  /* 0x0000004fed007836 */ /* 0x000fc80000000000 */
[----:B------:R-:W-:-:S04]  /*1790*/  IMAD.HI R0, R0, 0x66666667, RZ ;  /* 0x6666666700007827 */ /* 0x000fc800078e02ff */
[----:B------:R-:W-:Y:S01]  /*17a0*/  IMAD.HI R4, R4, 0x66666667, RZ ;  /* 0x6666666704047827 */ /* 0x000fe200078e02ff */
[----:B------:R-:W-:-:S04]  /*17b0*/  SHF.R.U32.HI R3, RZ, 0x1f, R0 ;  /* 0x0000001fff037819 */ /* 0x000fc80000011600 */
[----:B------:R-:W-:Y:S02]  /*17c0*/  SHF.R.U32.HI R5, RZ, 0x1f, R4 ;  /* 0x0000001fff057819 */ /* 0x000fe40000011604 */
[----:B------:R-:W-:Y:S02]  /*17d0*/  LEA.HI.SX32 R3, R0, R3, 0x1b ;  /* 0x0000000300037211 */ /* 0x000fe400078fdaff */
[----:B------:R-:W-:-:S04]  /*17e0*/  LEA.HI.SX32 R4, R4, R5, 0x1b ;  /* 0x0000000504047211 */ /* 0x000fc800078fdaff */
[----:B------:R-:W-:-:S05]  /*17f0*/  VIMNMX R177, R3, R4, PT ;  /* 0x0000000403b17248 */ /* 0x000fca0003fe0100 */
[----:B------:R-:W-:-:S05]  /*1800*/  IMAD R3, R177, 0x50, -R9 ;  /* 0x00000050b1037824 */ /* 0x000fca00078e0a09 */
[----:B------:R-:W-:-:S04]  /*1810*/  VIMNMX R3, R3, R2, PT ;  /* 0x0000000203037248 */ /* 0x000fc80003fe0100 */
[----:B------:R-:W-:Y:S01]  /*1820*/  ISETP.GT.AND P0, PT, R3, R124, PT ;  /* 0x0000007c0300720c */ /* 0x000fe20003f04270 */
[----:B------:R-:W-:-:S05]  /*1830*/  IMAD.WIDE.U32 R124, R124, -0x33333333, RZ ;  /* 0xcccccccd7c7c7825 */ /* 0x000fca00078e00ff */
[----:B------:R-:W-:-:S05]  /*1840*/  SHF.R.U32.HI R124, RZ, 0x6, R125 ;  /* 0x00000006ff7c7819 */ /* 0x000fca000001167d */
[----:B------:R-:W-:Y:S02]  /*1850*/  IMAD.MOV.U32 R24, RZ, RZ, R124 ;  /* 0x000000ffff187224 */ /* 0x000fe400078e007c */
[----:B------:R-:W-:-:S05]  /*1860*/  @P0 IADD3 R0, R3, 0x4f, RZ ;  /* 0x0000004f03000810 */ /* 0x000fca0007ffe0ff */
[----:B------:R-:W-:-:S05]  /*1870*/  @P0 IMAD.HI R0, R0, 0x66666667, RZ ;  /* 0x6666666700000827 */ /* 0x000fca00078e02ff */
[----:B------:R-:W-:-:S04]  /*1880*/  @P0 SHF.R.U32.HI R3, RZ, 0x1f, R0 ;  /* 0x0000001fff030819 */ /* 0x000fc80000011600 */
[----:B------:R-:W-:-:S04]  /*1890*/  @P0 LEA.HI.SX32 R24, R0, R3, 0x1b ;  /* 0x0000000300180211 */ /* 0x000fc800078fdaff */
[----:B------:R-:W-:-:S13]  /*18a0*/  ISETP.GT.AND P0, PT, R24, R124, PT ;  /* 0x0000007c1800720c */ /* 0x000fda0003f04270 */
[----:B-1----:R-:W-:Y:S05]  /*18b0*/  @!P0 BRA `(.L_x_2299) ;  /* 0x0000008c00788947 */ /* 0x002fea0003800000 */
        /* <DEDUP_REMOVED lines=20> */
.L_x_2301:
[----:B------:R-:W-:Y:S05]  /*1a00*/  BSYNC B6 ;  /* 0x0000000000067941 */ /* 0x000fea0003800000 */
.L_x_2300:
[----:B------:R-:W-:Y:S01]  /*1a10*/  IADD3 R0, R16, 0x400, RZ ;  /* 0x0000040010007810 */ /* 0x000fe20007ffe0ff */
[----:B------:R-:W-:Y:S03]  /*1a20*/  BSSY B6, `(.L_x_2302) ;  /* 0x0000013000067945 */ /* 0x000fe60003800000 */
        /* <DEDUP_REMOVED lines=15> */
[----:B0-----:R-:W-:-:S07]  /*1b20*/  IMAD.MOV.U32 R12, RZ, RZ, 0x1 ;  /* 0x00000001ff0c7424 */ /* 0x001fce00078e00ff */
[----:B------:R-:W-:-:S07]  /*1b30*/  LEPC R20, `(.L_x_2303) ;  /* 0x000000001014794e */ /* 0x000fce0000000000 */
[----:B-1---5:R-:W-:Y:S05]  /*1b40*/  CALL.ABS.NOINC R14 ;  /* 0x000000000e007343 */ /* 0x022fea0003c00000 */
.L_x_2303:
[----:B------:R-:W-:Y:S05]  /*1b50*/  BSYNC B6 ;  /* 0x0000000000067941 */ /* 0x000fea0003800000 */
.L_x_2302:
[----:B------:R-:W-:Y:S01]  /*1b60*/  ULDC.64 UR4, c[0x0][0x9f8] ;  /* 0x00027e0000047ab9 */ /* 0x000fe20000000a00 */
[----:B------:R-:W0:Y:S01]  /*1b70*/  LDC R0, c[0x0][0x428] ;  /* 0x00010a00ff007b82 */ /* 0x000e220000000800 */
[----:B------:R-:W-:-:S07]  /*1b80*/  ISETP.NE.U32.AND P0, PT, RZ, UR4, PT ;  /* 0x00000004ff007c0c */ /* 0x000fce000bf05070 */
[----:B------:R-:W1:Y:S01]  /*1b90*/  LDC.64 R98, c[0x0][0x2f0] ;  /* 0x0000bc00ff627b82 */ /* 0x000e620000000a00 */
[----:B------:R-:W-:Y:S01]  /*1ba0*/  ISETP.NE.AND.EX P0, PT, RZ, UR5, PT, P0 ;  /* 0x00000005ff007c0c */ /* 0x000fe2000bf05300 */
[----:B------:R-:W-:Y:S01]  /*1bb0*/  IMAD.IADD R113, R26, 0x1, R27 ;  /* 0x000000011a717824 */ /* 0x000fe200078e021b */
[----:B------:R-:W-:Y:S01]  /*1bc0*/  ULDC UR8, c[0x0][0x2e4] ;  /* 0x0000b90000087ab9 */ /* 0x000fe20000000800 */
[----:B------:R-:W-:Y:S01]  /*1bd0*/  IADD3 R20, R213, 0x80, RZ ;  /* 0x00000080d5147810 */ /* 0x000fe20007ffe0ff */
[----:B------:R-:W-:-:S03]  /*1be0*/  ULDC.64 UR6, c[0x0][0x320] ;  /* 0x0000c80000067ab9 */ /* 0x000fc60000000a00 */
[----:B------:R-:W2:Y:S06]  /*1bf0*/  LDC.64 R104, c[0x0][0x3e8] ;  /* 0x0000fa00ff687b82 */ /* 0x000eac0000000a00 */
[----:B------:R-:W-:Y:S02]  /*1c00*/  @P0 IADD3 R4, P1, R28, UR4, RZ ;  /* 0x000000041c040c10 */ /* 0x000fe4000ff3e0ff */
[----:B------:R-:W3:Y:S02]  /*1c10*/  LDC.64 R110, c[0x0][0x3d8] ;  /* 0x0000f600ff6e7b82 */ /* 0x000ee40000000a00 */
[----:B------:R-:W-:Y:S01]  /*1c20*/  @P0 IADD3.X R5, R29, UR5, RZ, P1, !PT ;  /* 0x000000051d050c10 */ /* 0x000fe20008ffe4ff */
[----:B------:R-:W-:-:S04]  /*1c30*/  ULDC.64 UR4, c[0x0][0x2f8] ;  /* 0x0000be0000047ab9 */ /* 0x000fc80000000a00 */
[----:B------:R4:W3:Y:S01]  /*1c40*/  @P0 LDG.E R25, desc[UR60][R4.64] ;  /* 0x0000003c04190981 */ /* 0x0008e2000c1e1900 */
[----:B0-----:R-:W-:Y:S01]  /*1c50*/  ISETP.NE.AND P0, PT, R0, 0x1, PT ;  /* 0x000000010000780c */ /* 0x001fe20003f05270 */
[----:B------:R-:W0:Y:S01]  /*1c60*/  LDC R117, c[0x0][0x3d4] ;  /* 0x0000f500ff757b82 */ /* 0x000e220000000800 */
[----:B------:R-:W-:Y:S01]  /*1c70*/  SHF.R.S32.HI R21, RZ, 0x1f, R113 ;  /* 0x0000001fff157819 */ /* 0x000fe20000011471 */
[----:B------:R-:W0:Y:S01]  /*1c80*/  S2R R147, SR_TID.X ;  /* 0x0000000000937919 */ /* 0x000e220000002100 */
[----:B------:R-:W-:Y:S01]  /*1c90*/  ISETP.GE.AND P1, PT, R212, UR8, PT ;  /* 0x00000008d4007c0c */ /* 0x000fe2000bf26270 */
[----:B------:R-:W-:Y:S01]  /*1ca0*/  VIADD R12, R213, 0xc0 ;  /* 0x000000c0d50c7836 */ /* 0x000fe20000000000 */
[----:B------:R-:W-:Y:S01]  /*1cb0*/  SHF.R.S32.HI R23, RZ, 0x1f, R22 ;  /* 0x0000001fff177819 */ /* 0x000fe20000011416 */
[-C--:B-1----:R-:W-:Y:S01]  /*1cc0*/  IMAD R6, R21, R98.reuse, RZ ;  /* 0x0000006215067224 */ /* 0x082fe200078e02ff */
[----:B------:R-:W-:Y:S01]  /*1cd0*/  IADD3 R112, P3, R18, R113, RZ ;  /* 0x0000007112707210 */ /* 0x000fe20007f7e0ff */
[----:B----4-:R-:W-:Y:S01]  /*1ce0*/  IMAD.WIDE.U32 R4, R113, R98, RZ ;  /* 0x0000006271047225 */ /* 0x010fe200078e00ff */
[----:B------:R-:W-:-:S02]  /*1cf0*/  ISETP.GE.AND P2, PT, R12, UR8, PT ;  /* 0x000000080c007c0c */ /* 0x000fc4000bf46270 */
[----:B------:R-:W-:Y:S01]  /*1d00*/  SHF.L.U64.HI R128, R98, 0x5, R99 ;  /* 0x0000000562807819 */ /* 0x000fe20000010263 */
[----:B------:R-:W1:Y:S01]  /*1d10*/  @P0 LDC R3, c[0x0][0x42c] ;  /* 0x00010b00ff030b82 */ /* 0x000e620000000800 */
[----:B--2---:R-:W-:Y:S01]  /*1d20*/  IMAD.WIDE.U32 R100, R18, R104, R22 ;  /* 0x0000006812647225 */ /* 0x004fe200078e0016 */
[----:B------:R-:W-:Y:S02]  /*1d30*/  SHF.L.U64.HI R130, R98, 0x6, R99 ;  /* 0x0000000662827819 */ /* 0x000fe40000010263 */
[----:B---3--:R-:W-:Y:S01]  /*1d40*/  SHF.L.U64.HI R30, R110, 0x5, R111 ;  /* 0x000000056e1e7819 */ /* 0x008fe2000001026f */
[----:B------:R-:W-:Y:S01]  /*1d50*/  IMAD.WIDE.U32 R106, R18, R110, R22 ;  /* 0x0000006e126a7225 */ /* 0x000fe200078e0016 */
[C---:B------:R-:W-:Y:S02]  /*1d60*/  SHF.L.U64.HI R29, R110.reuse, 0x6, R111 ;  /* 0x000000066e1d7819 */ /* 0x040fe4000001026f */
[----:B------:R-:W2:Y:S01]  /*1d70*/  @P0 LDC R7, c[0x0][0x430] ;  /* 0x00010c00ff070b82 */ /* 0x000ea20000000800 */
[C---:B------:R-:W-:Y:S01]  /*1d80*/  IMAD.SHL.U32 R28, R110.reuse, 0x20, RZ ;  /* 0x000000206e1c7824 */ /* 0x040fe200078e00ff */
[----:B------:R-:W-:Y:S01]  /*1d90*/  SHF.L.U32 R27, R110, 0x6, RZ ;  /* 0x000000066e1b7819 */ /* 0x000fe200000006ff */
[----:B------:R-:W-:Y:S01]  /*1da0*/  IMAD R125, R99, 0x50, RZ ;  /* 0x00000050637d7824 */ /* 0x000fe200078e02ff */
[--C-:B------:R-:W-:Y:S01]  /*1db0*/  SHF.L.U64.HI R34, R104, 0x5, R105.reuse ;  /* 0x0000000568227819 */ /* 0x100fe20000010269 */
[----:B------:R-:W-:Y:S01]  /*1dc0*/  IMAD.SHL.U32 R129, R98, 0x20, RZ ;  /* 0x0000002062817824 */ /* 0x000fe200078e00ff */
[----:B------:R-:W-:Y:S01]  /*1dd0*/  SHF.L.U64.HI R33, R104, 0x6, R105 ;  /* 0x0000000668217819 */ /* 0x000fe20000010269 */
[----:B------:R-:W-:Y:S01]  /*1de0*/  IMAD.SHL.U32 R131, R98, 0x40, RZ ;  /* 0x0000004062837824 */ /* 0x000fe200078e00ff */
[----:B------:R-:W-:Y:S01]  /*1df0*/  SHF.L.U32 R32, R104, 0x5, RZ ;  /* 0x0000000568207819 */ /* 0x000fe200000006ff */
[----:B------:R-:W-:-:S02]  /*1e00*/  IMAD R127, R105, 0x50, RZ ;  /* 0x00000050697f7824 */ /* 0x000fc400078e02ff */
[----:B------:R-:W-:Y:S01]  /*1e10*/  IMAD.SHL.U32 R31, R104, 0x40, RZ ;  /* 0x00000040681f7824 */ /* 0x000fe200078e00ff */
[----:B0-----:R-:W-:Y:S01]  /*1e20*/  LEA.HI R147, R147, 0x8, RZ, 0x19 ;  /* 0x0000000893937811 */ /* 0x001fe200078fc8ff */
        /* <DEDUP_REMOVED lines=9> */
[----:B------:R-:W-:Y:S01]  /*1ec0*/  ISETP.GE.AND P1, PT, R212, R117, PT ;  /* 0x00000075d400720c */ /* 0x000fe20003f26270 */
[----:B------:R-:W-:Y:S01]  /*1ed0*/  IMAD R7, R6, UR4, RZ ;  /* 0x0000000406077c24 */ /* 0x000fe2000f8e02ff */
[----:B------:R-:W-:Y:S01]  /*1ee0*/  SEL R0, RZ, 0x1, P0 ;  /* 0x00000001ff007807 */ /* 0x000fe20000000000 */
[----:B------:R-:W-:Y:S01]  /*1ef0*/  IMAD.SHL.U32 R3, R3, 0x2, RZ ;  /* 0x0000000203037824 */ /* 0x000fe200078e00ff */
[----:B------:R-:W-:Y:S01]  /*1f00*/  ISETP.GE.AND P0, PT, R20, UR8, PT ;  /* 0x0000000814007c0c */ /* 0x000fe2000bf06270 */
[----:B------:R-:W-:Y:S01]  /*1f10*/  IMAD R7, R226, UR5, R7 ;  /* 0x00000005e2077c24 */ /* 0x000fe2000f8e0207 */
[----:B------:R-:W-:Y:S01]  /*1f20*/  ULDC.64 UR4, c[0x0][0xa08] ;  /* 0x0002820000047ab9 */ /* 0x000fe20000000a00 */
[----:B------:R-:W-:Y:S01]  /*1f30*/  MOV R38, R4 ;  /* 0x0000000400267202 */ /* 0x000fe20000000f00 */
[----:B------:R-:W-:Y:S01]  /*1f40*/  IMAD.MOV.U32 R4, RZ, RZ, R213 ;  /* 0x000000ffff047224 */ /* 0x000fe200078e00d5 */
[----:B------:R-:W-:Y:S01]  /*1f50*/  LOP3.LUT R0, R3, 0x2, R0, 0xe2, !PT ;  /* 0x0000000203007812 */ /* 0x000fe200078ee200 */
[----:B------:R-:W-:Y:S01]  /*1f60*/  IMAD.IADD R39, R5, 0x1, R7 ;  /* 0x0000000105277824 */ /* 0x000fe200078e0207 */
[----:B------:R-:W-:Y:S01]  /*1f70*/  SEL R3, RZ, 0x4, P0 ;  /* 0x00000004ff037807 */ /* 0x000fe20000000000 */
[----:B------:R-:W-:Y:S01]  /*1f80*/  IMAD R7, R6, UR6, RZ ;  /* 0x0000000606077c24 */ /* 0x000fe2000f8e02ff */
[----:B------:R-:W-:Y:S01]  /*1f90*/  ISETP.NE.U32.AND P0, PT, RZ, UR4, PT ;  /* 0x00000004ff007c0c */ /* 0x000fe2000bf05070 */
[C---:B------:R-:W-:Y:S01]  /*1fa0*/  IMAD R6, R19.reuse, R104, RZ ;  /* 0x0000006813067224 */ /* 0x040fe200078e02ff */
[----:B------:R-:W-:Y:S01]  /*1fb0*/  LOP3.LUT R3, R0, R3, RZ, 0xfc, !PT ;  /* 0x0000000300037212 */ /* 0x000fe200078efcff */
[----:B------:R-:W-:Y:S01]  /*1fc0*/  IMAD R15, R226, UR7, R7 ;  /* 0x00000007e20f7c24 */ /* 0x000fe2000f8e0207 */
[----:B------:R-:W-:Y:S01]  /*1fd0*/  ISETP.NE.AND.EX P0, PT, RZ, UR5, PT, P0 ;  /* 0x00000005ff007c0c */ /* 0x000fe2000bf05300 */
[----:B------:R-:W-:Y:S01]  /*1fe0*/  ULDC.64 UR4, c[0x0][0x300] ;  /* 0x0000c00000047ab9 */ /* 0x000fe20000000a00 */
[----:B------:R-:W-:Y:S01]  /*1ff0*/  SHF.R.S32.HI R5, RZ, 0x1f, R213 ;  /* 0x0000001fff057819 */ /* 0x000fe200000114d5 */
[----:B------:R-:W-:Y:S01]  /*2000*/  IMAD R7, R19, R98, RZ ;  /* 0x0000006213077224 */ /* 0x000fe200078e02ff */
[----:B------:R-:W-:Y:S01]  /*2010*/  LOP3.LUT R26, R3, 0x1, RZ, 0xc0, !PT ;  /* 0x00000001031a7812 */ /* 0x000fe200078ec0ff */
[----:B------:R-:W-:-:S02]  /*2020*/  IMAD R13, R18, R105, R6 ;  /* 0x00000069120d7224 */ /* 0x000fc400078e0206 */
[C---:B------:R-:W-:Y:S02]  /*2030*/  IMAD R35, R18.reuse, R99, R7 ;  /* 0x0000006312237224 */ /* 0x040fe400078e0207 */
[----:B------:R-:W-:Y:S01]  /*2040*/  IMAD.WIDE.U32 R6, R18, R98, R4 ;  /* 0x0000006212067225 */ /* 0x000fe200078e0004 */
[----:B------:R-:W-:-:S03]  /*2050*/  IADD3 R101, R101, R13, RZ ;  /* 0x0000000d65657210 */ /* 0x000fc60007ffe0ff */
[----:B------:R-:W-:-:S04]  /*2060*/  IMAD.WIDE.U32 R8, R226, UR6, R4 ;  /* 0x00000006e2087c25 */ /* 0x000fc8000f8e0004 */
[----:B------:R-:W-:-:S04]  /*2070*/  IMAD.WIDE.U32 R102, R18, R104, R4 ;  /* 0x0000006812667225 */ /* 0x000fc800078e0004 */
[----:B------:R-:W-:Y:S01]  /*2080*/  IMAD.WIDE.U32 R108, R18, R110, R4 ;  /* 0x0000006e126c7225 */ /* 0x000fe200078e0004 */
[----:B------:R-:W-:-:S03]  /*2090*/  SEL R5, R117, RZ, P1 ;  /* 0x000000ff75057207 */ /* 0x000fc60000800000 */
[----:B------:R-:W-:Y:S02]  /*20a0*/  IMAD.IADD R9, R9, 0x1, R15 ;  /* 0x0000000109097824 */ /* 0x000fe400078e020f */
[----:B------:R-:W-:Y:S02]  /*20b0*/  IMAD.IADD R103, R13, 0x1, R103 ;  /* 0x000000010d677824 */ /* 0x000fe400078e0267 */
[----:B-----5:R-:W-:-:S04]  /*20c0*/  IMAD.WIDE.U32 R100, R144, R104, R100 ;  /* 0x0000006890647225 */ /* 0x020fc800078e0064 */
[----:B------:R-:W-:-:S04]  /*20d0*/  IMAD.WIDE.U32 R102, R144, R104, R102 ;  /* 0x0000006890667225 */ /* 0x000fc800078e0066 */
[----:B------:R-:W-:-:S04]  /*20e0*/  IMAD.WIDE.U32 R98, R98, 0x50, RZ ;  /* 0x0000005062627825 */ /* 0x000fc800078e00ff */
[----:B------:R-:W-:Y:S01]  /*20f0*/  IMAD.IADD R125, R99, 0x1, R125 ;  /* 0x00000001637d7824 */ /* 0x000fe200078e027d */
        /* <DEDUP_REMOVED lines=19> */
[----:B------:R-:W-:Y:S01]  /*2230*/  IMAD.IADD R109, R7, 0x1, R109 ;  /* 0x00000001076d7824 */ /* 0x000fe200078e026d */
[----:B------:R-:W-:Y:S01]  /*2240*/  IADD3 R107, R107, R7, RZ ;  /* 0x000000076b6b7210 */ /* 0x000fe20007ffe0ff */
[----:B------:R-:W-:Y:S01]  /*2250*/  IMAD.IADD R0, R213, 0x1, R0 ;  /* 0x00000001d5007824 */ /* 0x000fe200078e0200 */
[----:B------:R-:W-:Y:S01]  /*2260*/  SHF.R.S32.HI R7, RZ, 0x1f, R6 ;  /* 0x0000001fff077819 */ /* 0x000fe20000011406 */
[----:B------:R-:W-:-:S03]  /*2270*/  IMAD.WIDE.U32 R108, R144, R110, R108 ;  /* 0x0000006e906c7225 */ /* 0x000fc600078e006c */
[----:B------:R-:W-:Y:S01]  /*2280*/  SHF.R.S32.HI R5, RZ, 0x1f, R0 ;  /* 0x0000001fff057819 */ /* 0x000fe20000011400 */
[----:B------:R-:W-:-:S03]  /*2290*/  IMAD.WIDE.U32 R106, R144, R110, R106 ;  /* 0x0000006e906a7225 */ /* 0x000fc600078e006a */
[CC--:B------:R-:W-:Y:S02]  /*22a0*/  LEA.HI R4, R5.reuse, R0.reuse, RZ, 0x6 ;  /* 0x0000000005047211 */ /* 0x0c0fe400078f30ff */
[----:B------:R-:W-:Y:S02]  /*22b0*/  LEA.HI R5, R5, R0, RZ, 0x3 ;  /* 0x0000000005057211 */ /* 0x000fe400078f18ff */
[CC--:B------:R-:W-:Y:S02]  /*22c0*/  LEA.HI R0, R7.reuse, R6.reuse, RZ, 0x6 ;  /* 0x0000000607007211 */ /* 0x0c0fe400078f30ff */
[----:B------:R-:W-:Y:S02]  /*22d0*/  LEA.HI R6, R7, R6, RZ, 0x3 ;  /* 0x0000000607067211 */ /* 0x000fe400078f18ff */
[----:B------:R-:W-:Y:S02]  /*22e0*/  SHF.R.S32.HI R13, RZ, 0x6, R0 ;  /* 0x00000006ff0d7819 */ /* 0x000fe40000011400 */
[----:B------:R-:W-:-:S02]  /*22f0*/  LOP3.LUT R0, R229, 0x38, R6, 0xf8, !PT ;  /* 0x00000038e5007812 */ /* 0x000fc400078ef806 */
[----:B------:R-:W-:Y:S01]  /*2300*/  SHF.R.S32.HI R9, RZ, 0x6, R4 ;  /* 0x00000006ff097819 */ /* 0x000fe20000011404 */
[----:B------:R-:W-:Y:S01]  /*2310*/  IMAD R140, R13, 0x1400, R230 ;  /* 0x000014000d8c7824 */ /* 0x000fe200078e02e6 */
[--C-:B------:R-:W-:Y:S01]  /*2320*/  LOP3.LUT R4, R229, 0x38, R5.reuse, 0xf8, !PT ;  /* 0x00000038e5047812 */ /* 0x100fe200078ef805 */
[----:B------:R-:W-:Y:S01]  /*2330*/  IMAD R142, R13, 0x1400, R236 ;  /* 0x000014000d8e7824 */ /* 0x000fe200078e02ec */
[-C--:B------:R-:W-:Y:S01]  /*2340*/  LOP3.LUT R11, R0, R233.reuse, RZ, 0x3c, !PT ;  /* 0x000000e9000b7212 */ /* 0x080fe200078e3cff */
[C---:B------:R-:W-:Y:S01]  /*2350*/  IMAD R141, R9.reuse, 0x1400, R230 ;  /* 0x00001400098d7824 */ /* 0x040fe200078e02e6 */
[----:B------:R-:W-:Y:S01]  /*2360*/  LOP3.LUT R7, R228, 0x38, R5, 0xf8, !PT ;  /* 0x00000038e4077812 */ /* 0x000fe200078ef805 */
[C---:B------:R-:W-:Y:S01]  /*2370*/  IMAD R143, R9.reuse, 0x1400, R236 ;  /* 0x00001400098f7824 */ /* 0x040fe200078e02ec */
[----:B------:R-:W-:Y:S01]  /*2380*/  LOP3.LUT R4, R4, R233, RZ, 0x3c, !PT ;  /* 0x000000e904047212 */ /* 0x000fe200078e3cff */
[--C-:B------:R-:W-:Y:S01]  /*2390*/  IMAD R133, R9, 0x1400, R231.reuse ;  /* 0x0000140009857824 */ /* 0x100fe200078e02e7 */
[----:B------:R-:W-:Y:S01]  /*23a0*/  IADD3 R140, R140, R11, RZ ;  /* 0x0000000b8c8c7210 */ /* 0x000fe20007ffe0ff */
[----:B------:R-:W-:Y:S01]  /*23b0*/  IMAD R132, R13, 0x1400, R231 ;  /* 0x000014000d847824 */ /* 0x000fe200078e02e7 */
[----:B------:R-:W-:Y:S01]  /*23c0*/  LOP3.LUT R11, R6, 0x38, RZ, 0xc0, !PT ;  /* 0x00000038060b7812 */ /* 0x000fe200078ec0ff */
[----:B------:R-:W-:Y:S01]  /*23d0*/  IMAD.IADD R141, R141, 0x1, R4 ;  /* 0x000000018d8d7824 */ /* 0x000fe200078e0204 */
[----:B------:R-:W-:-:S02]  /*23e0*/  LOP3.LUT R8, R7, R232, RZ, 0x3c, !PT ;  /* 0x000000e807087212 */ /* 0x000fc400078e3cff */
[----:B------:R-:W-:Y:S02]  /*23f0*/  LOP3.LUT R7, R5, 0x38, RZ, 0xc0, !PT ;  /* 0x0000003805077812 */ /* 0x000fe400078ec0ff */
[----:B------:R-:W-:Y:S01]  /*2400*/  LOP3.LUT R4, R11, 0x1c0, R234, 0xf8, !PT ;  /* 0x000001c00b047812 */ /* 0x000fe200078ef8ea */
[----:B------:R-:W-:Y:S01]  /*2410*/  IMAD.IADD R133, R133, 0x1, R8 ;  /* 0x0000000185857824 */ /* 0x000fe200078e0208 */
[----:B------:R-:W-:Y:S02]  /*2420*/  LOP3.LUT R0, R7, 0x1c0, R234, 0xf8, !PT ;  /* 0x000001c007007812 */ /* 0x000fe400078ef8ea */
[-C--:B------:R-:W-:Y:S02]  /*2430*/  LOP3.LUT R7, R4, R235.reuse, RZ, 0x3c, !PT ;  /* 0x000000eb04077212 */ /* 0x080fe400078e3cff */
[----:B------:R-:W-:Y:S02]  /*2440*/  LOP3.LUT R0, R0, R235, RZ, 0x3c, !PT ;  /* 0x000000eb00007212 */ /* 0x000fe400078e3cff */
[----:B------:R-:W-:-:S02]  /*2450*/  IADD3 R142, R142, R7, RZ ;  /* 0x000000078e8e7210 */ /* 0x000fc40007ffe0ff */
[----:B------:R-:W-:Y:S01]  /*2460*/  SHF.R.S32.HI R7, RZ, 0x1f, R144 ;  /* 0x0000001fff077819 */ /* 0x000fe20000011490 */
[----:B------:R-:W-:Y:S01]  /*2470*/  IMAD.IADD R143, R143, 0x1, R0 ;  /* 0x000000018f8f7824 */ /* 0x000fe200078e0200 */
[----:B------:R-:W-:Y:S02]  /*2480*/  LOP3.LUT R15, R228, 0x38, R6, 0xf8, !PT ;  /* 0x00000038e40f7812 */ /* 0x000fe400078ef806 */
[----:B------:R-:W-:Y:S01]  /*2490*/  LOP3.LUT R13, R5, 0xfffffff8, RZ, 0xc0, !PT ;  /* 0xfffffff8050d7812 */ /* 0x000fe200078ec0ff */
[----:B------:R-:W-:Y:S01]  /*24a0*/  IMAD R0, R7, R104, RZ ;  /* 0x0000006807007224 */ /* 0x000fe200078e02ff */
[----:B------:R-:W-:Y:S02]  /*24b0*/  LOP3.LUT R15, R15, R232, RZ, 0x3c, !PT ;  /* 0x000000e80f0f7212 */ /* 0x000fe400078e3cff */
[----:B------:R-:W-:Y:S01]  /*24c0*/  LOP3.LUT R11, R6, 0xfffffff8, RZ, 0xc0, !PT ;  /* 0xfffffff8060b7812 */ /* 0x000fe200078ec0ff */
[----:B------:R-:W-:Y:S01]  /*24d0*/  IMAD R9, R144, R105, R0 ;  /* 0x0000006990097224 */ /* 0x000fe200078e0200 */
[----:B------:R-:W-:Y:S01]  /*24e0*/  SHF.R.S32.HI R14, RZ, 0x3, R5 ;  /* 0x00000003ff0e7819 */ /* 0x000fe20000011405 */
[----:B------:R-:W-:Y:S01]  /*24f0*/  IMAD R0, R7, R110, RZ ;  /* 0x0000006e07007224 */ /* 0x000fe200078e02ff */
[----:B------:R-:W-:Y:S01]  /*2500*/  SHF.R.S32.HI R12, RZ, 0x3, R6 ;  /* 0x00000003ff0c7819 */ /* 0x000fe20000011406 */
[----:B------:R-:W-:Y:S01]  /*2510*/  IMAD.IADD R132, R132, 0x1, R15 ;  /* 0x0000000184847824 */ /* 0x000fe200078e020f */
[----:B------:R-:W-:Y:S01]  /*2520*/  SHF.R.S32.HI R6, RZ, 0x1f, R11 ;  /* 0x0000001fff067819 */ /* 0x000fe2000001140b */
[----:B------:R-:W-:Y:S01]  /*2530*/  IMAD R15, R144, R111, R0 ;  /* 0x0000006f900f7224 */ /* 0x000fe200078e0200 */
[----:B------:R-:W-:Y:S01]  /*2540*/  SEL R0, RZ, 0x8, P2 ;  /* 0x00000008ff007807 */ /* 0x000fe20001000000 */
[----:B------:R-:W-:-:S02]  /*2550*/  IMAD R7, R111, 0x50, RZ ;  /* 0x000000506f077824 */ /* 0x000fc400078e02ff */
[----:B------:R-:W-:Y:S01]  /*2560*/  IMAD.WIDE.U32 R110, R110, 0x50, RZ ;  /* 0x000000506e6e7825 */ /* 0x000fe200078e00ff */
[----:B------:R-:W-:Y:S02]  /*2570*/  LOP3.LUT R0, R3, R0, RZ, 0xfc, !PT ;  /* 0x0000000003007212 */ /* 0x000fe400078efcff */
[----:B------:R-:W-:Y:S01]  /*2580*/  IADD3 R20, R107, R15, RZ ;  /* 0x0000000f6b147210 */ /* 0x000fe20007ffe0ff */
[----:B------:R-:W-:Y:S01]  /*2590*/  IMAD.WIDE.U32 R104, R104, 0x50, RZ ;  /* 0x0000005068687825 */ /* 0x000fe200078e00ff */
[----:B------:R-:W-:Y:S02]  /*25a0*/  IADD3 R126, R111, R7, RZ ;  /* 0x000000076f7e7210 */ /* 0x000fe40007ffe0ff */
[C---:B------:R-:W-:Y:S01]  /*25b0*/  LOP3.LUT R10, R0.reuse, 0x2, RZ, 0xc0, !PT ;  /* 0x00000002000a7812 */ /* 0x040fe200078ec0ff */
[----:B------:R-:W-:Y:S01]  /*25c0*/  IMAD.IADD R25, R101, 0x1, R9 ;  /* 0x0000000165197824 */ /* 0x000fe200078e0209 */
[C---:B------:R-:W-:Y:S01]  /*25d0*/  LOP3.LUT R8, R0.reuse, 0x8, RZ, 0xc0, !PT ;  /* 0x0000000800087812 */ /* 0x040fe200078ec0ff */
[----:B------:R-:W-:Y:S01]  /*25e0*/  IMAD.IADD R21, R9, 0x1, R103 ;  /* 0x0000000109157824 */ /* 0x000fe200078e0267 */
[----:B------:R-:W-:Y:S01]  /*25f0*/  LOP3.LUT R9, R0, 0x4, RZ, 0xc0, !PT ;  /* 0x0000000400097812 */ /* 0x000fe200078ec0ff */
[----:B------:R-:W-:Y:S01]  /*2600*/  IMAD.IADD R127, R105, 0x1, R127 ;  /* 0x00000001697f7824 */ /* 0x000fe200078e027f */
[----:B------:R-:W-:Y:S01]  /*2610*/  SHF.R.S32.HI R7, RZ, 0x1f, R13 ;  /* 0x0000001fff077819 */ /* 0x000fe2000001140d */
[----:B------:R-:W-:-:S02]  /*2620*/  IMAD.IADD R15, R15, 0x1, R109 ;  /* 0x000000010f0f7824 */ /* 0x000fc400078e026d */
[----:B------:R-:W-:-:S07]  /*2630*/  IMAD.IADD R5, R97, 0x1, R41 ;  /* 0x0000000161057824 */ /* 0x000fce00078e0229 */
.L_x_2411:
[----:B--23--:R-:W2:Y:S01]  /*2640*/  LDL R43, [R1+0x64] ;  /* 0x00006400012b7983 */ /* 0x00cea20000100800 */
[----:B------:R-:W0:Y:S01]  /*2650*/  LDC.64 R118, c[0x0][0x2d8] ;  /* 0x0000b600ff767b82 */ /* 0x000e220000000a00 */
[----:B------:R-:W-:Y:S01]  /*2660*/  IADD3 R45, R24, -0x1, RZ ;  /* 0xffffffff182d7810 */ /* 0x000fe20007ffe0ff */
[----:B------:R-:W-:Y:S05]  /*2670*/  YIELD ;  /* 0x0000000000007946 */ /* 0x000fea0003800000 */
[----:B------:R-:W-:Y:S01]  /*2680*/  SHF.R.S32.HI R42, RZ, 0x1f, R45 ;  /* 0x0000001fff2a7819 */ /* 0x000fe2000001142d */
[----:B------:R-:W1:Y:S01]  /*2690*/  LDC R116, c[0x0][0x3d4] ;  /* 0x0000f500ff747b82 */ /* 0x000e620000000800 */
        /* <DEDUP_REMOVED lines=12> */
[----:B------:R-:W-:Y:S02]  /*2760*/  LEA.HI.X R53, R0, R119, R3, 0x1, P2 ;  /* 0x0000007700357211 */ /* 0x000fe400010f0c03 */
[----:B-1----:R-:W-:Y:S02]  /*2770*/  ISETP.GE.AND P2, PT, R116, 0x1, PT ;  /* 0x000000017400780c */ /* 0x002fe40003f46270 */
[----:B------:R-:W-:-:S02]  /*2780*/  LEA R54, P5, R4, R118, 0x1 ;  /* 0x0000007604367211 */ /* 0x000fc400078a08ff */
[----:B-----5:R-:W-:Y:S02]  /*2790*/  LEA R60, P6, R40, R118, 0x1 ;  /* 0x00000076283c7211 */ /* 0x020fe400078c08ff */
[----:B------:R-:W-:Y:S02]  /*27a0*/  ISETP.GT.AND P3, PT, R45, R124, PT ;  /* 0x0000007c2d00720c */ /* 0x000fe40003f64270 */
[-C--:B------:R-:W-:Y:S01]  /*27b0*/  LEA.HI.X R55, R4, R119.reuse, R24, 0x1, P5 ;  /* 0x0000007704377211 */ /* 0x080fe200028f0c18 */
[----:B------:R-:W-:Y:S01]  /*27c0*/  IMAD.MOV.U32 R24, RZ, RZ, R45 ;  /* 0x000000ffff187224 */ /* 0x000fe200078e002d */
[----:B------:R-:W-:Y:S02]  /*27d0*/  LEA.HI.X R61, R40, R119, R41, 0x1, P6 ;  /* 0x00000077283d7211 */ /* 0x000fe400030f0c29 */
[----:B------:R-:W-:Y:S01]  /*27e0*/  P2R R114, PR, RZ, 0x8 ;  /* 0x00000008ff727803 */ /* 0x000fe20000000000 */
[----:B--2---:R-:W-:-:S05]  /*27f0*/  IMAD R3, R17, 0x5000, R43 ;  /* 0x0000500011037824 */ /* 0x004fca00078e022b */
        /* <DEDUP_REMOVED lines=31> */
[----:B------:R-:W-:Y:S01]  /*29f0*/  ISETP.GE.AND P5, PT, R22, R116, PT ;  /* 0x000000741600720c */ /* 0x000fe20003fa6270 */
[----:B------:R-:W-:Y:S01]  /*2a00*/  IMAD.X R42, R0, 0x1, R20, P2 ;  /* 0x00000001002a7824 */ /* 0x000fe200010e0614 */
[----:B------:R-:W-:Y:S01]  /*2a10*/  LEA R40, P2, R41, UR4, 0x1 ;  /* 0x0000000429287c11 */ /* 0x000fe2000f8408ff */
[----:B------:R-:W-:Y:S01]  /*2a20*/  IMAD.X R44, R115, 0x1, R25, P4 ;  /* 0x00000001732c7824 */ /* 0x000fe200020e0619 */
[----:B------:R-:W-:-:S02]  /*2a30*/  CS2R R122, SRZ ;  /* 0x00000000007a7805 */ /* 0x000fc4000001ff00 */
[-C--:B------:R-:W-:Y:S02]  /*2a40*/  ISETP.GE.AND P4, PT, R216, R116.reuse, PT ;  /* 0x00000074d800720c */ /* 0x080fe40003f86270 */
[----:B------:R-:W-:Y:S01]  /*2a50*/  LEA.HI.X R41, R41, UR5, R42, 0x1, P2 ;  /* 0x0000000529297c11 */ /* 0x000fe200090f0c2a */
[----:B------:R-:W-:Y:S02]  /*2a60*/  ULDC.64 UR4, c[0x0][0x3e0] ;  /* 0x0000f80000047ab9 */ /* 0x000fe40000000a00 */
[C---:B------:R-:W-:Y:S02]  /*2a70*/  LEA R42, P2, R43.reuse, UR4, 0x1 ;  /* 0x000000042b2a7c11 */ /* 0x040fe4000f8408ff */
[----:B------:R0:W5:Y:S02]  /*2a80*/  @!P5 LDG.E.64 R120, desc[UR60][R40.64] ;  /* 0x0000003c2878d981 */ /* 0x000164000c1e1b00 */
        /* <DEDUP_REMOVED lines=16> */
.L_x_2308:
[----:B------:R-:W-:Y:S05]  /*2b90*/  BSYNC B1 ;  /* 0x0000000000017941 */ /* 0x000fea0003800000 */
.L_x_2307:
        /* <DEDUP_REMOVED lines=21> */
[----:B------:R-:W-:Y:S01]  /*2cf0*/  CS2R R80, SRZ ;  /* 0x0000000000507805 */ /* 0x000fe2000001ff00 */
[----:B------:R-:W-:Y:S01]  /*2d00*/  IMAD.MOV.U32 R42, RZ, RZ, R92 ;  /* 0x000000ffff2a7224 */ /* 0x000fe200078e005c */
[----:B------:R-:W-:Y:S02]  /*2d10*/  PRMT R155, R41, 0x7610, R155 ;  /* 0x00007610299b7816 */ /* 0x000fe4000000009b */
        /* <DEDUP_REMOVED lines=8> */
[----:B------:R-:W-:Y:S02]  /*2da0*/  MOV R41, R123 ;  /* 0x0000007b00297202 */ /* 0x000fe40000000f00 */
[----:B------:R-:W-:Y:S02]  /*2db0*/  PRMT R153, R153, 0x5410, R42 ;  /* 0x0000541099997816 */ /* 0x000fe4000000002a */
        /* <DEDUP_REMOVED lines=32> */
.L_x_2310:
[----:B------:R-:W-:Y:S05]  /*2fc0*/  BSYNC B1 ;  /* 0x0000000000017941 */ /* 0x000fea0003800000 */
.L_x_2309:
        /* <DEDUP_REMOVED lines=42> */
.L_x_2312:
[----:B------:R-:W-:Y:S05]  /*3270*/  BSYNC B1 ;  /* 0x0000000000017941 */ /* 0x000fea0003800000 */
.L_x_2311:
[----:B------:R-:W2:Y:S01]  /*3280*/  LDL R0, [R1+0x60] ;  /* 0x0000600001007983 */ /* 0x000ea20000100800 */
[----:B01----:R-:W-:Y:S01]  /*3290*/  IMAD.MOV.U32 R41, RZ, RZ, R71 ;  /* 0x000000ffff297224 */ /* 0x003fe200078e0047 */
[----:B------:R-:W-:Y:S01]  /*32a0*/  MOV R40, R70 ;  /* 0x0000004600287202 */ /* 0x000fe20000000f00 */
[----:B------:R-:W-:Y:S01]  /*32b0*/  IMAD.MOV.U32 R42, RZ, RZ, R74 ;  /* 0x000000ffff2a7224 */ /* 0x000fe200078e004a */
[----:B------:R-:W-:Y:S02]  /*32c0*/  PRMT R138, R134, 0x7610, R138 ;  /* 0x00007610868a7816 */ /* 0x000fe4000000008a */
[----:B------:R-:W-:Y:S01]  /*32d0*/  PRMT R145, R40, 0x5410, R41 ;  /* 0x0000541028917816 */ /* 0x000fe20000000029 */
[----:B------:R-:W-:Y:S01]  /*32e0*/  IMAD.MOV.U32 R40, RZ, RZ, R78 ;  /* 0x000000ffff287224 */ /* 0x000fe200078e004e */
[----:B------:R-:W-:Y:S01]  /*32f0*/  PRMT R150, R42, 0x7610, R150 ;  /* 0x000076102a967816 */ /* 0x000fe20000000096 */
[----:B------:R-:W-:Y:S01]  /*3300*/  IMAD.MOV.U32 R41, RZ, RZ, R79 ;  /* 0x000000ffff297224 */ /* 0x000fe200078e004f */
[----:B------:R-:W-:-:S02]  /*3310*/  MOV R42, R68 ;  /* 0x00000044002a7202 */ /* 0x000fc40000000f00 */
[----:B------:R-:W-:Y:S01]  /*3320*/  PRMT R157, R157, 0x5410, R40 ;  /* 0x000054109d9d7816 */ /* 0x000fe20000000028 */
[----:B------:R-:W-:Y:S01]  /*3330*/  IMAD.MOV.U32 R40, RZ, RZ, R72 ;  /* 0x000000ffff287224 */ /* 0x000fe200078e0048 */
[----:B------:R-:W-:Y:S02]  /*3340*/  PRMT R156, R41, 0x7610, R156 ;  /* 0x00007610299c7816 */ /* 0x000fe4000000009c */
[----:B------:R-:W-:Y:S01]  /*3350*/  PRMT R139, R42, 0x7610, R139 ;  /* 0x000076102a8b7816 */ /* 0x000fe2000000008b */
[----:B------:R-:W-:Y:S01]  /*3360*/  IMAD.MOV.U32 R42, RZ, RZ, R76 ;  /* 0x000000ffff2a7224 */ /* 0x000fe200078e004c */
[----:B------:R-:W-:-:S04]  /*3370*/  MOV R41, R73 ;  /* 0x0000004900297202 */ /* 0x000fc80000000f00 */
[----:B------:R-:W-:Y:S01]  /*3380*/  PRMT R146, R40, 0x5410, R41 ;  /* 0x0000541028927816 */ /* 0x000fe20000000029 */
[----:B------:R-:W-:Y:S01]  /*3390*/  IMAD.MOV.U32 R41, RZ, RZ, R81 ;  /* 0x000000ffff297224 */ /* 0x000fe200078e0051 */
[----:B------:R-:W-:Y:S01]  /*33a0*/  PRMT R151, R42, 0x7610, R151 ;  /* 0x000076102a977816 */ /* 0x000fe20000000097 */
[----:B-----5:R-:W-:Y:S01]  /*33b0*/  IMAD.MOV.U32 R42, RZ, RZ, R44 ;  /* 0x000000ffff2a7224 */ /* 0x020fe200078e002c */
[----:B------:R-:W-:Y:S02]  /*33c0*/  MOV R40, R80 ;  /* 0x0000005000287202 */ /* 0x000fe40000000f00 */
[----:B------:R-:W-:Y:S01]  /*33d0*/  PRMT R156, R156, 0x5410, R41 ;  /* 0x000054109c9c7816 */ /* 0x000fe20000000029 */
[----:B------:R-:W-:Y:S01]  /*33e0*/  IMAD.MOV.U32 R41, RZ, RZ, R51 ;  /* 0x000000ffff297224 */ /* 0x000fe200078e0033 */
[----:B------:R-:W-:Y:S01]  /*33f0*/  PRMT R157, R40, 0x7610, R157 ;  /* 0x00007610289d7816 */ /* 0x000fe2000000009d */
[----:B------:R-:W-:Y:S01]  /*3400*/  IMAD.MOV.U32 R40, RZ, RZ, R50 ;  /* 0x000000ffff287224 */ /* 0x000fe200078e0032 */
[----:B------:R-:W-:-:S02]  /*3410*/  PRMT R88, R42, 0x7610, R88 ;  /* 0x000076102a587816 */ /* 0x000fc40000000058 */
[----:B------:R-:W-:Y:S02]  /*3420*/  MOV R42, R56 ;  /* 0x00000038002a7202 */ /* 0x000fe40000000f00 */
        /* <DEDUP_REMOVED lines=10> */
[----:B--2---:R-:W-:Y:S01]  /*34d0*/  R2UR UR4, R0 ;  /* 0x00000000000472ca */ /* 0x004fe200000e0000 */
[----:B------:R-:W-:-:S05]  /*34e0*/  IMAD.MOV.U32 R0, RZ, RZ, R67 ;  /* 0x000000ffff007224 */ /* 0x000fca00078e0043 */
[----:B------:R-:W-:Y:S02]  /*34f0*/  PRMT R138, R138, 0x5410, R0 ;  /* 0x000054108a8a7816 */ /* 0x000fe40000000000 */
[----:B------:R-:W-:-:S04]  /*3500*/  MOV R0, R75 ;  /* 0x0000004b00007202 */ /* 0x000fc80000000f00 */
[----:B------:R-:W-:Y:S01]  /*3510*/  PRMT R150, R150, 0x5410, R0 ;  /* 0x0000541096967816 */ /* 0x000fe20000000000 */
[----:B------:R-:W-:Y:S01]  /*3520*/  IMAD.MOV.U32 R0, RZ, RZ, R69 ;  /* 0x000000ffff007224 */ /* 0x000fe200078e0045 */
[----:B------:R-:W-:-:S04]  /*3530*/  UISETP.NE.AND UP0, UPT, UR4, 0x3, UPT ;  /* 0x000000030400788c */ /* 0x000fc8000bf05270 */
[----:B------:R-:W-:Y:S01]  /*3540*/  PRMT R139, R139, 0x5410, R0 ;  /* 0x000054108b8b7816 */ /* 0x000fe20000000000 */
[----:B------:R-:W-:Y:S01]  /*3550*/  IMAD.MOV.U32 R0, RZ, RZ, R77 ;  /* 0x000000ffff007224 */ /* 0x000fe200078e004d */
[----:B------:R-:W-:-:S04]  /*3560*/  PLOP3.LUT P2, PT, PT, PT, UP0, 0x80, 0x0 ;  /* 0x000000000000781c */ /* 0x000fc80003f4f008 */
[----:B------:R-:W-:Y:S02]  /*3570*/  PRMT R151, R151, 0x5410, R0 ;  /* 0x0000541097977816 */ /* 0x000fe40000000000 */
[----:B------:R-:W-:-:S04]  /*3580*/  MOV R0, R45 ;  /* 0x0000002d00007202 */ /* 0x000fc80000000f00 */
[----:B------:R-:W-:Y:S01]  /*3590*/  PRMT R88, R88, 0x5410, R0 ;  /* 0x0000541058587816 */ /* 0x000fe20000000000 */
[----:B------:R-:W-:-:S05]  /*35a0*/  IMAD.MOV.U32 R0, RZ, RZ, R46 ;  /* 0x000000ffff007224 */ /* 0x000fca00078e002e */
[----:B------:R-:W-:Y:S01]  /*35b0*/  PRMT R89, R0, 0x7610, R89 ;  /* 0x0000761000597816 */ /* 0x000fe20000000059 */
[----:B------:R-:W-:-:S03]  /*35c0*/  IMAD.MOV.U32 R0, RZ, RZ, R49 ;  /* 0x000000ffff007224 */ /* 0x000fc600078e0031 */
[----:B------:R-:W-:Y:S02]  /*35d0*/  PRMT R89, R89, 0x5410, R41 ;  /* 0x0000541059597816 */ /* 0x000fe40000000029 */
[----:B------:R-:W-:Y:S01]  /*35e0*/  PRMT R91, R40, 0x5410, R0 ;  /* 0x00005410285b7816 */ /* 0x000fe20000000000 */
[----:B------:R-:W-:Y:S01]  /*35f0*/  IMAD.MOV.U32 R40, RZ, RZ, R64 ;  /* 0x000000ffff287224 */ /* 0x000fe200078e0040 */
[----:B------:R-:W-:Y:S01]  /*3600*/  MOV R41, R59 ;  /* 0x0000003b00297202 */ /* 0x000fe20000000f00 */
[----:B------:R-:W-:-:S03]  /*3610*/  IMAD.MOV.U32 R0, RZ, RZ, R65 ;  /* 0x000000ffff007224 */ /* 0x000fc600078e0041 */
[----:B------:R-:W-:Y:S02]  /*3620*/  PRMT R135, R42, 0x5410, R41 ;  /* 0x000054102a877816 */ /* 0x000fe40000000029 */
[----:B------:R-:W-:Y:S01]  /*3630*/  PRMT R137, R40, 0x5410, R0 ;  /* 0x0000541028897816 */ /* 0x000fe20000000000 */
[----:B------:R-:W-:Y:S06]  /*3640*/  @!P2 BRA `(.L_x_2313) ;  /* 0x000000000004a947 */ /* 0x000fec0003800000 */
[----:B------:R-:W-:Y:S01]  /*3650*/  BPT.TRAP 0x1 ;  /* 0x000000040000795c */ /* 0x000fe20000300000 */
.L_x_2313:
[----:B------:R-:W-:Y:S01]  /*3660*/  LEA R0, R17, R16, 0x3 ;  /* 0x0000001011007211 */ /* 0x000fe200078e18ff */
[----:B------:R-:W-:Y:S01]  /*3670*/  BSSY B1, `(.L_x_2314) ;  /* 0x0000004000017945 */ /* 0x000fe20003800000 */
[----:B------:R-:W-:-:S04]  /*3680*/  SHF.L.U32 R115, R221, 0x1f, RZ ;  /* 0x0000001fdd737819 */ /* 0x000fc800000006ff */
[----:B------:R-:W0:Y:S02]  /*3690*/  SYNCS.PHASECHK.TRANS64.TRYWAIT P6, [R0+URZ+0x38890], R115 ;  /* 0x03889073000075a7 */ /* 0x000e2400080c017f */
[----:B0-----:R-:W-:Y:S05]  /*36a0*/  @!P6 BRA `(.L_x_2315) ;  /* 0x000002a80084e947 */ /* 0x001fea0003800000 */
.L_x_2685:
[----:B------:R-:W-:Y:S05]  /*36b0*/  BSYNC B1 ;  /* 0x0000000000017941 */ /* 0x000fea0003800000 */
.L_x_2314:
        /* <DEDUP_REMOVED lines=9> */
[----:B------:R-:W-:Y:S01]  /*3750*/  SHF.R.U64 R148, R120, 0x10, R121 ;  /* 0x0000001078947819 */ /* 0x000fe20000001279 */
[----:B--2---:R-:W-:Y:S01]  /*3760*/  HADD2.F32 R152, -RZ, R43.H0_H0 ;  /* 0x2000002bff987230 */ /* 0x004fe20000004100 */
[----:B------:R-:W-:Y:S02]  /*3770*/  SHF.R.U32.HI R149, RZ, 0x10, R123 ;  /* 0x00000010ff957819 */ /* 0x000fe4000001167b */
        /* <DEDUP_REMOVED lines=15> */
[----:B------:R-:W-:-:S02]  /*3870*/  HADD2.F32 R123, -RZ, R153.H1_H1 ;  /* 0x30000099ff7b7230 */ /* 0x000fc40000004100 */
[-C--:B------:R-:W-:Y:S01]  /*3880*/  FFMA.FTZ R41, R41, R148.reuse, -R120 ;  /* 0x0000009429297223 */ /* 0x080fe20000010878 */
[--C-:B------:R-:W-:Y:S02]  /*3890*/  HADD2.F32 R149, -RZ, R40.reuse.H1_H1 ;  /* 0x30000028ff957230 */ /* 0x100fe40000004100 */
[----:B------:R-:W-:Y:S01]  /*38a0*/  FFMA.FTZ R120, R121, R148, R154 ;  /* 0x0000009479787223 */ /* 0x000fe2000001009a */
[----:B------:R-:W-:Y:S01]  /*38b0*/  HADD2.F32 R152, -RZ, R40.H0_H0 ;  /* 0x20000028ff987230 */ /* 0x000fe20000004100 */
[----:B------:R-:W-:Y:S01]  /*38c0*/  F2FP.F16.F32.PACK_AB R43, R122, R43 ;  /* 0x0000002b7a2b723e */ /* 0x000fe200000000ff */
[----:B------:R-:W-:Y:S02]  /*38d0*/  HADD2.F32 R121, -RZ, R155.H1_H1 ;  /* 0x3000009bff797230 */ /* 0x000fe40000004100 */
[----:B------:R-:W-:Y:S02]  /*38e0*/  HADD2.F32 R40, -RZ, R42.H1_H1 ;  /* 0x3000002aff287230 */ /* 0x000fe40000004100 */
[----:B------:R-:W-:Y:S01]  /*38f0*/  FMUL.FTZ R154, R152, R123 ;  /* 0x0000007b989a7220 */ /* 0x000fe20000410000 */
[----:B------:R-:W-:-:S02]  /*3900*/  HADD2.F32 R148, -RZ, R153.H0_H0 ;  /* 0x20000099ff947230 */ /* 0x000fc40000004100 */
[C---:B------:R-:W-:Y:S01]  /*3910*/  FMUL.FTZ R153, R149.reuse, R123 ;  /* 0x0000007b95997220 */ /* 0x040fe20000410000 */
[----:B------:R-:W-:Y:S02]  /*3920*/  HADD2.F32 R42, -RZ, R42.H0_H0 ;  /* 0x2000002aff2a7230 */ /* 0x000fe40000004100 */
[-C--:B------:R-:W-:Y:S01]  /*3930*/  FMUL.FTZ R123, R40, R121.reuse ;  /* 0x00000079287b7220 */ /* 0x080fe20000410000 */
[----:B------:R-:W-:Y:S02]  /*3940*/  HADD2.F32 R155, -RZ, R155.H0_H0 ;  /* 0x2000009bff9b7230 */ /* 0x000fe40000004100 */
[-C--:B------:R-:W-:Y:S01]  /*3950*/  FFMA.FTZ R153, R152, R148.reuse, -R153 ;  /* 0x0000009498997223 */ /* 0x080fe20000010899 */
[----:B------:R-:W-:Y:S01]  /*3960*/  FFMA.FTZ R154, R149, R148, R154 ;  /* 0x00000094959a7223 */ /* 0x000fe2000001009a */
[----:B------:R-:W-:Y:S01]  /*3970*/  FMUL.FTZ R121, R42, R121 ;  /* 0x000000792a797220 */ /* 0x000fe20000410000 */
[----:B------:R-:W-:Y:S01]  /*3980*/  F2FP.F16.F32.PACK_AB R41, R120, R41 ;  /* 0x000000297829723e */ /* 0x000fe200000000ff */
[----:B------:R-:W-:-:S02]  /*3990*/  FFMA.FTZ R123, R42, R155, -R123 ;  /* 0x0000009b2a7b7223 */ /* 0x000fc4000001087b */
[----:B------:R-:W-:Y:S01]  /*39a0*/  FFMA.FTZ R40, R40, R155, R121 ;  /* 0x0000009b28287223 */ /* 0x000fe20000010079 */
[----:B------:R-:W-:-:S04]  /*39b0*/  F2FP.F16.F32.PACK_AB R154, R154, R153 ;  /* 0x000000999a9a723e */ /* 0x000fc800000000ff */
[----:B------:R-:W-:Y:S01]  /*39c0*/  F2FP.F16.F32.PACK_AB R42, R40, R123 ;  /* 0x0000007b282a723e */ /* 0x000fe200000000ff */
[----:B------:R-:W-:-:S07]  /*39d0*/  IMAD.MOV.U32 R40, RZ, RZ, R154 ;  /* 0x000000ffff287224 */ /* 0x000fce00078e009a */
.L_x_2321:
[----:B------:R-:W-:Y:S05]  /*39e0*/  BSYNC B3 ;  /* 0x0000000000037941 */ /* 0x000fea0003800000 */
.L_x_2320:
[----:B--2---:R1:W-:Y:S02]  /*39f0*/  STG.E.128 desc[UR60][R60.64], R40 ;  /* 0x000000283c007986 */ /* 0x0043e4000c101d3c */
.L_x_2319:
[----:B------:R-:W-:Y:S05]  /*3a00*/  BSYNC B2 ;  /* 0x0000000000027941 */ /* 0x000fea0003800000 */
.L_x_2318:
[----:B------:R-:W-:Y:S01]  /*3a10*/  ISETP.NE.AND P3, PT, R10, RZ, PT ;  /* 0x000000ff0a00720c */ /* 0x000fe20003f65270 */
[----:B------:R-:W-:-:S12]  /*3a20*/  BSSY B2, `(.L_x_2322) ;  /* 0x0000031000027945 */ /* 0x000fd80003800000 */
[----:B------:R-:W-:Y:S05]  /*3a30*/  @!P3 BRA `(.L_x_2323) ;  /* 0x0000000000bcb947 */ /* 0x000fea0003800000 */
[----:B-1----:R1:W2:Y:S01]  /*3a40*/  LDS.128 R40, [R4+0x26c00] ;  /* 0x026c000004287984 */ /* 0x0022a20000000c00 */
        /* <DEDUP_REMOVED lines=44> */
.L_x_2325:
[----:B------:R-:W-:Y:S05]  /*3d10*/  BSYNC B3 ;  /* 0x0000000000037941 */ /* 0x000fea0003800000 */
.L_x_2324:
[----:B--2---:R2:W-:Y:S02]  /*3d20*/  STG.E.128 desc[UR60][R60.64+0x80], R40 ;  /* 0x000080283c007986 */ /* 0x0045e4000c101d3c */
.L_x_2323:
[----:B------:R-:W-:Y:S05]  /*3d30*/  BSYNC B2 ;  /* 0x0000000000027941 */ /* 0x000fea0003800000 */
.L_x_2322:
        /* <DEDUP_REMOVED lines=14> */
[----:B------:R-:W-:Y:S02]  /*3e20*/  HADD2.F32 R93, -RZ, R93.H0_H0 ;  /* 0x2000005dff5d7230 */ /* 0x000fe40000004100 */
[--C-:B------:R-:W-:Y:S02]  /*3e30*/  HADD2.F32 R94, -RZ, R43.reuse.H1_H1 ;  /* 0x3000002bff5e7230 */ /* 0x100fe40000004100 */
[----:B------:R-:W-:Y:S01]  /*3e40*/  FMUL.FTZ R120, R95, R92 ;  /* 0x0000005c5f787220 */ /* 0x000fe20000410000 */
[----:B------:R-:W-:-:S02]  /*3e50*/  HADD2.F32 R118, -RZ, R43.H0_H0 ;  /* 0x2000002bff767230 */ /* 0x000fc40000004100 */
[C---:B------:R-:W-:Y:S01]  /*3e60*/  FMUL.FTZ R92, R41.reuse, R92 ;  /* 0x0000005c295c7220 */ /* 0x040fe20000410000 */
[----:B------:R-:W-:Y:S02]  /*3e70*/  HADD2.F32 R86, -RZ, R86.H0_H0 ;  /* 0x20000056ff567230 */ /* 0x000fe40000004100 */
[-C--:B------:R-:W-:Y:S01]  /*3e80*/  FMUL.FTZ R43, R94, R93.reuse ;  /* 0x0000005d5e2b7220 */ /* 0x080fe20000410000 */
[----:B------:R-:W-:Y:S02]  /*3e90*/  HADD2.F32 R87, -RZ, R87.H0_H0 ;  /* 0x20000057ff577230 */ /* 0x000fe40000004100 */
[C---:B------:R-:W-:Y:S01]  /*3ea0*/  FMUL.FTZ R93, R118.reuse, R93 ;  /* 0x0000005d765d7220 */ /* 0x040fe20000410000 */
[----:B------:R-:W-:Y:S02]  /*3eb0*/  HADD2.F32 R119, -RZ, R42.H0_H0 ;  /* 0x2000002aff777230 */ /* 0x000fe40000004100 */
[-C--:B------:R-:W-:Y:S01]  /*3ec0*/  FFMA.FTZ R120, R41, R86.reuse, -R120 ;  /* 0x0000005629787223 */ /* 0x080fe20000010878 */
[----:B------:R-:W-:Y:S01]  /*3ed0*/  FFMA.FTZ R95, R95, R86, R92 ;  /* 0x000000565f5f7223 */ /* 0x000fe2000001005c */
[-C--:B------:R-:W-:Y:S01]  /*3ee0*/  FFMA.FTZ R43, R118, R87.reuse, -R43 ;  /* 0x00000057762b7223 */ /* 0x080fe2000001082b */
[----:B------:R-:W-:Y:S01]  /*3ef0*/  FFMA.FTZ R94, R94, R87, R93 ;  /* 0x000000575e5e7223 */ /* 0x000fe2000001005d */
[----:B------:R-:W-:-:S02]  /*3f00*/  HADD2.F32 R86, -RZ, R162.H0_H0 ;  /* 0x200000a2ff567230 */ /* 0x000fc40000004100 */
[----:B------:R-:W-:Y:S02]  /*3f10*/  HADD2.F32 R162, -RZ, R162.H1_H1 ;  /* 0x300000a2ffa27230 */ /* 0x000fe40000004100 */
[----:B------:R-:W-:Y:S01]  /*3f20*/  HADD2.F32 R87, -RZ, R40.H1_H1 ;  /* 0x30000028ff577230 */ /* 0x000fe20000004100 */
[----:B------:R-:W-:Y:S01]  /*3f30*/  F2FP.F16.F32.PACK_AB R43, R94, R43 ;  /* 0x0000002b5e2b723e */ /* 0x000fe200000000ff */
[----:B------:R-:W-:Y:S02]  /*3f40*/  HADD2.F32 R93, -RZ, R42.H1_H1 ;  /* 0x3000002aff5d7230 */ /* 0x000fe40000004100 */
[----:B------:R-:W-:Y:S02]  /*3f50*/  HADD2.F32 R40, -RZ, R40.H0_H0 ;  /* 0x20000028ff287230 */ /* 0x000fe40000004100 */
[----:B------:R-:W-:Y:S01]  /*3f60*/  FMUL.FTZ R121, R87, R86 ;  /* 0x0000005657797220 */ /* 0x000fe20000410000 */
[--C-:B------:R-:W-:Y:S02]  /*3f70*/  HADD2.F32 R41, -RZ, R160.reuse.H0_H0 ;  /* 0x200000a0ff297230 */ /* 0x100fe40000004100 */
[----:B------:R-:W-:Y:S01]  /*3f80*/  FMUL.FTZ R42, R93, R162 ;  /* 0x000000a25d2a7220 */ /* 0x000fe20000410000 */
[----:B------:R-:W-:-:S02]  /*3f90*/  HADD2.F32 R160, -RZ, R160.H1_H1 ;  /* 0x300000a0ffa07230 */ /* 0x000fc40000004100 */
[C---:B------:R-:W-:Y:S01]  /*3fa0*/  FMUL.FTZ R86, R40.reuse, R86 ;  /* 0x0000005628567220 */ /* 0x040fe20000410000 */
[----:B------:R-:W-:Y:S01]  /*3fb0*/  FMUL.FTZ R162, R119, R162 ;  /* 0x000000a277a27220 */ /* 0x000fe20000410000 */
[-C--:B------:R-:W-:Y:S02]  /*3fc0*/  FFMA.FTZ R121, R40, R41.reuse, -R121 ;  /* 0x0000002928797223 */ /* 0x080fe40000010879 */
[----:B------:R-:W-:Y:S01]  /*3fd0*/  FFMA.FTZ R86, R87, R41, R86 ;  /* 0x0000002957567223 */ /* 0x000fe20000010056 */
[-C--:B------:R-:W-:Y:S01]  /*3fe0*/  FFMA.FTZ R42, R119, R160.reuse, -R42 ;  /* 0x000000a0772a7223 */ /* 0x080fe2000001082a */
[----:B------:R-:W-:Y:S01]  /*3ff0*/  FFMA.FTZ R93, R93, R160, R162 ;  /* 0x000000a05d5d7223 */ /* 0x000fe200000100a2 */
[----:B------:R-:W-:Y:S02]  /*4000*/  F2FP.F16.F32.PACK_AB R41, R95, R120 ;  /* 0x000000785f29723e */ /* 0x000fe400000000ff */
[----:B------:R-:W-:Y:S02]  /*4010*/  F2FP.F16.F32.PACK_AB R40, R86, R121 ;  /* 0x000000795628723e */ /* 0x000fe400000000ff */
[----:B------:R-:W-:-:S07]  /*4020*/  F2FP.F16.F32.PACK_AB R42, R93, R42 ;  /* 0x0000002a5d2a723e */ /* 0x000fce00000000ff */
.L_x_2329:
[----:B------:R-:W-:Y:S05]  /*4030*/  BSYNC B3 ;  /* 0x0000000000037941 */ /* 0x000fea0003800000 */
.L_x_2328:
[----:B--2---:R3:W-:Y:S02]  /*4040*/  STG.E.128 desc[UR60][R60.64+0x100], R40 ;  /* 0x000100283c007986 */ /* 0x0047e4000c101d3c */
.L_x_2327:
[----:B------:R-:W-:Y:S05]  /*4050*/  BSYNC B2 ;  /* 0x0000000000027941 */ /* 0x000fea0003800000 */
.L_x_2326:
[----:B------:R-:W-:-:S13]  /*4060*/  ISETP.NE.AND P3, PT, R8, RZ, PT ;  /* 0x000000ff0800720c */ /* 0x000fda0003f65270 */
[----:B------:R-:W-:Y:S05]  /*4070*/  @!P3 BRA `(.L_x_2317) ;  /* 0x0000000000bcb947 */ /* 0x000fea0003800000 */
[----:B-123--:R1:W2:Y:S01]  /*4080*/  LDS.128 R40, [R4+0x2bc00] ;  /* 0x02bc000004287984 */ /* 0x00e2a20000000c00 */
[----:B------:R-:W-:Y:S01]  /*4090*/  ISETP.GE.AND P3, PT, R217, R116, PT ;  /* 0x00000074d900720c */ /* 0x000fe20003f66270 */
[----:B------:R-:W-:-:S12]  /*40a0*/  BSSY B2, `(.L_x_2330) ;  /* 0x000002b000027945 */ /* 0x000fd80003800000 */
[----:B-1----:R-:W-:Y:S05]  /*40b0*/  @P3 BRA `(.L_x_2331) ;  /* 0x0000000000a43947 */ /* 0x002fea0003800000 */
[----:B------:R-:W-:Y:S01]  /*40c0*/  SHF.R.U64 R86, R82, 0x10, R83 ;  /* 0x0000001052567819 */ /* 0x000fe20000001253 */
[----:B--2---:R-:W-:Y:S01]  /*40d0*/  HADD2.F32 R92, -RZ, R41.H1_H1 ;  /* 0x30000029ff5c7230 */ /* 0x004fe20000004100 */
[----:B------:R-:W-:Y:S02]  /*40e0*/  SHF.R.U64 R87, R84, 0x10, R85 ;  /* 0x0000001054577819 */ /* 0x000fe40000001255 */
[----:B------:R-:W-:Y:S02]  /*40f0*/  SHF.R.U32.HI R82, RZ, 0x10, R83 ;  /* 0x00000010ff527819 */ /* 0x000fe40000011653 */
[----:B------:R-:W-:Y:S01]  /*4100*/  SHF.R.U32.HI R93, RZ, 0x10, R85 ;  /* 0x00000010ff5d7819 */ /* 0x000fe20000011655 */
[----:B------:R-:W-:Y:S01]  /*4110*/  HADD2.F32 R87, -RZ, R87.H0_H0 ;  /* 0x20000057ff577230 */ /* 0x000fe20000004100 */
[----:B------:R-:W-:Y:S01]  /*4120*/  MOV R83, R43 ;  /* 0x0000002b00537202 */ /* 0x000fe20000000f00 */
[----:B------:R-:W-:Y:S02]  /*4130*/  HADD2.F32 R43, -RZ, R86.H0_H0 ;  /* 0x20000056ff2b7230 */ /* 0x000fe40000004100 */
[----:B------:R-:W-:-:S02]  /*4140*/  HADD2.F32 R86, -RZ, R41.H0_H0 ;  /* 0x20000029ff567230 */ /* 0x000fc40000004100 */
[-C--:B------:R-:W-:Y:S01]  /*4150*/  FMUL.FTZ R41, R92, R87.reuse ;  /* 0x000000575c297220 */ /* 0x080fe20000410000 */
[----:B------:R-:W-:Y:S02]  /*4160*/  HADD2.F32 R93, -RZ, R93.H0_H0 ;  /* 0x2000005dff5d7230 */ /* 0x000fe40000004100 */
[--C-:B------:R-:W-:Y:S02]  /*4170*/  HADD2.F32 R84, -RZ, R83.reuse.H1_H1 ;  /* 0x30000053ff547230 */ /* 0x100fe40000004100 */
[C---:B------:R-:W-:Y:S01]  /*4180*/  FMUL.FTZ R87, R86.reuse, R87 ;  /* 0x0000005756577220 */ /* 0x040fe20000410000 */
[----:B------:R-:W-:Y:S02]  /*4190*/  HADD2.F32 R83, -RZ, R83.H0_H0 ;  /* 0x20000053ff537230 */ /* 0x000fe40000004100 */
[----:B------:R-:W-:Y:S01]  /*41a0*/  FFMA.FTZ R41, R86, R43, -R41 ;  /* 0x0000002b56297223 */ /* 0x000fe20000010829 */
[----:B------:R-:W-:Y:S02]  /*41b0*/  HADD2.F32 R85, -RZ, R82.H0_H0 ;  /* 0x20000052ff557230 */ /* 0x000fe40000004100 */
[----:B------:R-:W-:Y:S01]  /*41c0*/  FMUL.FTZ R94, R84, R93 ;  /* 0x0000005d545e7220 */ /* 0x000fe20000410000 */
[----:B------:R-:W-:Y:S01]  /*41d0*/  FFMA.FTZ R82, R92, R43, R87 ;  /* 0x0000002b5c527223 */ /* 0x000fe20000010057 */
[----:B------:R-:W-:Y:S01]  /*41e0*/  FMUL.FTZ R93, R83, R93 ;  /* 0x0000005d535d7220 */ /* 0x000fe20000410000 */
[----:B------:R-:W-:-:S02]  /*41f0*/  HADD2.F32 R87, -RZ, R159.H0_H0 ;  /* 0x2000009fff577230 */ /* 0x000fc40000004100 */
[-C--:B------:R-:W-:Y:S01]  /*4200*/  FFMA.FTZ R43, R83, R85.reuse, -R94 ;  /* 0x00000055532b7223 */ /* 0x080fe2000001085e */
[--C-:B------:R-:W-:Y:S02]  /*4210*/  HADD2.F32 R83, -RZ, R40.reuse.H1_H1 ;  /* 0x30000028ff537230 */ /* 0x100fe40000004100 */
[----:B------:R-:W-:Y:S01]  /*4220*/  FFMA.FTZ R84, R84, R85, R93 ;  /* 0x0000005554547223 */ /* 0x000fe2000001005d */
[----:B------:R-:W-:Y:S01]  /*4230*/  HADD2.F32 R40, -RZ, R40.H0_H0 ;  /* 0x20000028ff287230 */ /* 0x000fe20000004100 */
[----:B------:R-:W-:Y:S01]  /*4240*/  F2FP.F16.F32.PACK_AB R41, R82, R41 ;  /* 0x000000295229723e */ /* 0x000fe200000000ff */
[--C-:B------:R-:W-:Y:S02]  /*4250*/  HADD2.F32 R85, -RZ, R42.reuse.H1_H1 ;  /* 0x3000002aff557230 */ /* 0x100fe40000004100 */
[-C--:B------:R-:W-:Y:S01]  /*4260*/  FMUL.FTZ R93, R83, R87.reuse ;  /* 0x00000057535d7220 */ /* 0x080fe20000410000 */
[----:B------:R-:W-:Y:S02]  /*4270*/  HADD2.F32 R159, -RZ, R159.H1_H1 ;  /* 0x3000009fff9f7230 */ /* 0x000fe40000004100 */
[----:B------:R-:W-:Y:S01]  /*4280*/  FMUL.FTZ R92, R40, R87 ;  /* 0x00000057285c7220 */ /* 0x000fe20000410000 */
[----:B------:R-:W-:Y:S01]  /*4290*/  HADD2.F32 R42, -RZ, R42.H0_H0 ;  /* 0x2000002aff2a7230 */ /* 0x000fe20000004100 */
[----:B------:R-:W-:Y:S01]  /*42a0*/  F2FP.F16.F32.PACK_AB R43, R84, R43 ;  /* 0x0000002b542b723e */ /* 0x000fe200000000ff */
[----:B------:R-:W-:-:S02]  /*42b0*/  HADD2.F32 R86, -RZ, R158.H1_H1 ;  /* 0x3000009eff567230 */ /* 0x000fc40000004100 */
[-C--:B------:R-:W-:Y:S01]  /*42c0*/  FMUL.FTZ R87, R85, R159.reuse ;  /* 0x0000009f55577220 */ /* 0x080fe20000410000 */
[----:B------:R-:W-:Y:S02]  /*42d0*/  HADD2.F32 R158, -RZ, R158.H0_H0 ;  /* 0x2000009eff9e7230 */ /* 0x000fe40000004100 */
[----:B------:R-:W-:Y:S01]  /*42e0*/  FMUL.FTZ R94, R42, R159 ;  /* 0x0000009f2a5e7220 */ /* 0x000fe20000410000 */
[-C--:B------:R-:W-:Y:S01]  /*42f0*/  FFMA.FTZ R93, R40, R86.reuse, -R93 ;  /* 0x00000056285d7223 */ /* 0x080fe2000001085d */
[----:B------:R-:W-:Y:S01]  /*4300*/  FFMA.FTZ R92, R83, R86, R92 ;  /* 0x00000056535c7223 */ /* 0x000fe2000001005c */
[-C--:B------:R-:W-:Y:S01]  /*4310*/  FFMA.FTZ R87, R42, R158.reuse, -R87 ;  /* 0x0000009e2a577223 */ /* 0x080fe20000010857 */
[----:B------:R-:W-:-:S03]  /*4320*/  FFMA.FTZ R94, R85, R158, R94 ;  /* 0x0000009e555e7223 */ /* 0x000fc6000001005e */
[----:B------:R-:W-:Y:S02]  /*4330*/  F2FP.F16.F32.PACK_AB R40, R92, R93 ;  /* 0x0000005d5c28723e */ /* 0x000fe400000000ff */
[----:B------:R-:W-:-:S07]  /*4340*/  F2FP.F16.F32.PACK_AB R42, R94, R87 ;  /* 0x000000575e2a723e */ /* 0x000fce00000000ff */
.L_x_2331:
[----:B------:R-:W-:Y:S05]  /*4350*/  BSYNC B2 ;  /* 0x0000000000027941 */ /* 0x000fea0003800000 */
.L_x_2330:
[----:B--2---:R4:W-:Y:S02]  /*4360*/  STG.E.128 desc[UR60][R60.64+0x180], R40 ;  /* 0x000180283c007986 */ /* 0x0049e4000c101d3c */
.L_x_2317:
[----:B------:R-:W-:Y:S05]  /*4370*/  BSYNC B1 ;  /* 0x0000000000017941 */ /* 0x000fea0003800000 */
.L_x_2316:
        /* <DEDUP_REMOVED lines=11> */
[----:B------:R-:W-:Y:S01]  /*4430*/  SHF.R.U32.HI R83, RZ, 0x10, R79 ;  /* 0x00000010ff537819 */ /* 0x000fe2000001164f */
[----:B------:R-:W-:Y:S01]  /*4440*/  IMAD.MOV.U32 R60, RZ, RZ, R40 ;  /* 0x000000ffff3c7224 */ /* 0x000fe200078e0028 */
[--C-:B------:R-:W-:Y:S01]  /*4450*/  SHF.R.U64 R79, R80, 0x10, R81.reuse ;  /* 0x00000010504f7819 */ /* 0x100fe20000001251 */
[--C-:B------:R-:W-:Y:S01]  /*4460*/  HADD2.F32 R43, -RZ, R41.reuse.H1_H1 ;  /* 0x30000029ff2b7230 */ /* 0x100fe20000004100 */
[----:B------:R-:W-:Y:S01]  /*4470*/  SHF.R.U32.HI R82, RZ, 0x10, R81 ;  /* 0x00000010ff527819 */ /* 0x000fe20000011651 */
[----:B------:R-:W-:Y:S02]  /*4480*/  HADD2.F32 R40, -RZ, R41.H0_H0 ;  /* 0x20000029ff287230 */ /* 0x000fe40000004100 */
        /* <DEDUP_REMOVED lines=8> */
[----:B------:R-:W-:Y:S02]  /*4510*/  HADD2.F32 R80, -RZ, R83.H0_H0 ;  /* 0x20000053ff507230 */ /* 0x000fe40000004100 */
[----:B------:R-:W-:Y:S01]  /*4520*/  FMUL.FTZ R82, R61, R82 ;  /* 0x000000523d527220 */ /* 0x000fe20000410000 */
[-C--:B------:R-:W-:Y:S01]  /*4530*/  FFMA.FTZ R40, R40, R78.reuse, -R81 ;  /* 0x0000004e28287223 */ /* 0x080fe20000010851 */
[----:B------:R-:W-:Y:S01]  /*4540*/  FFMA.FTZ R81, R43, R78, R84 ;  /* 0x0000004e2b517223 */ /* 0x000fe20000010054 */
[-C--:B------:R-:W-:Y:S01]  /*4550*/  FFMA.FTZ R86, R61, R80.reuse, -R86 ;  /* 0x000000503d567223 */ /* 0x080fe20000010856 */
[----:B------:R-:W-:Y:S01]  /*4560*/  FFMA.FTZ R85, R41, R80, R82 ;  /* 0x0000005029557223 */ /* 0x000fe20000010052 */
[----:B------:R-:W-:-:S02]  /*4570*/  HADD2.F32 R61, -RZ, R157.H1_H1 ;  /* 0x3000009dff3d7230 */ /* 0x000fc40000004100 */
[----:B------:R-:W-:Y:S02]  /*4580*/  HADD2.F32 R78, -RZ, R156.H1_H1 ;  /* 0x3000009cff4e7230 */ /* 0x000fe40000004100 */
[----:B------:R-:W-:Y:S02]  /*4590*/  HADD2.F32 R41, -RZ, R60.H1_H1 ;  /* 0x3000003cff297230 */ /* 0x000fe40000004100 */
        /* <DEDUP_REMOVED lines=12> */
[----:B------:R-:W-:Y:S01]  /*4660*/  FFMA.FTZ R78, R43, R156, R78 ;  /* 0x0000009c2b4e7223 */ /* 0x000fe2000001004e */
[----:B------:R-:W-:-:S02]  /*4670*/  F2FP.F16.F32.PACK_AB R41, R81, R40 ;  /* 0x000000285129723e */ /* 0x000fc400000000ff */
[----:B------:R-:W-:Y:S02]  /*4680*/  F2FP.F16.F32.PACK_AB R43, R85, R86 ;  /* 0x00000056552b723e */ /* 0x000fe400000000ff */
[----:B------:R-:W-:Y:S02]  /*4690*/  F2FP.F16.F32.PACK_AB R40, R80, R79 ;  /* 0x0000004f5028723e */ /* 0x000fe400000000ff */
[----:B------:R-:W-:-:S07]  /*46a0*/  F2FP.F16.F32.PACK_AB R42, R78, R83 ;  /* 0x000000534e2a723e */ /* 0x000fce00000000ff */
.L_x_2337:
[----:B------:R-:W-:Y:S05]  /*46b0*/  BSYNC B3 ;  /* 0x0000000000037941 */ /* 0x000fea0003800000 */
.L_x_2336:
[----:B--2---:R1:W-:Y:S02]  /*46c0*/  STG.E.128 desc[UR60][R54.64], R40 ;  /* 0x0000002836007986 */ /* 0x0043e4000c101d3c */
.L_x_2335:
[----:B------:R-:W-:Y:S05]  /*46d0*/  BSYNC B2 ;  /* 0x0000000000027941 */ /* 0x000fea0003800000 */
.L_x_2334:
        /* <DEDUP_REMOVED lines=13> */
[----:B------:R-:W-:Y:S01]  /*47b0*/  MOV R60, R42 ;  /* 0x0000002a003c7202 */ /* 0x000fe20000000f00 */
[----:B------:R-:W-:Y:S01]  /*47c0*/  HADD2.F32 R42, -RZ, R41.H1_H1 ;  /* 0x30000029ff2a7230 */ /* 0x000fe20000004100 */
[----:B------:R-:W-:Y:S01]  /*47d0*/  SHF.R.U32.HI R78, RZ, 0x10, R77 ;  /* 0x00000010ff4e7819 */ /* 0x000fe2000001164d */
[----:B------:R-:W-:Y:S02]  /*47e0*/  HADD2.F32 R75, -RZ, R75.H0_H0 ;  /* 0x2000004bff4b7230 */ /* 0x000fe40000004100 */
[----:B------:R-:W-:-:S02]  /*47f0*/  HADD2.F32 R41, -RZ, R41.H0_H0 ;  /* 0x20000029ff297230 */ /* 0x000fc40000004100 */
[----:B------:R-:W-:Y:S02]  /*4800*/  HADD2.F32 R78, -RZ, R78.H0_H0 ;  /* 0x2000004eff4e7230 */ /* 0x000fe40000004100 */
[CC--:B------:R-:W-:Y:S01]  /*4810*/  FMUL.FTZ R80, R42.reuse, R75.reuse ;  /* 0x0000004b2a507220 */ /* 0x0c0fe20000410000 */
[----:B------:R-:W-:Y:S02]  /*4820*/  HADD2.F32 R76, -RZ, R79.H0_H0 ;  /* 0x2000004fff4c7230 */ /* 0x000fe40000004100 */
[C---:B------:R-:W-:Y:S01]  /*4830*/  FMUL.FTZ R75, R41.reuse, R75 ;  /* 0x0000004b294b7220 */ /* 0x040fe20000410000 */
[----:B------:R-:W-:Y:S01]  /*4840*/  FFMA.FTZ R80, R41, R74, -R80 ;  /* 0x0000004a29507223 */ /* 0x000fe20000010850 */
[----:B------:R-:W-:Y:S02]  /*4850*/  FMUL.FTZ R82, R61, R78 ;  /* 0x0000004e3d527220 */ /* 0x000fe40000410000 */
[----:B------:R-:W-:Y:S01]  /*4860*/  FFMA.FTZ R77, R42, R74, R75 ;  /* 0x0000004a2a4d7223 */ /* 0x000fe2000001004b */
        /* <DEDUP_REMOVED lines=23> */
.L_x_2341:
[----:B------:R-:W-:Y:S05]  /*49e0*/  BSYNC B3 ;  /* 0x0000000000037941 */ /* 0x000fea0003800000 */
.L_x_2340:
[----:B--2---:R1:W-:Y:S02]  /*49f0*/  STG.E.128 desc[UR60][R54.64+0x80], R40 ;  /* 0x0000802836007986 */ /* 0x0043e4000c101d3c */
.L_x_2339:
[----:B------:R-:W-:Y:S05]  /*4a00*/  BSYNC B2 ;  /* 0x0000000000027941 */ /* 0x000fea0003800000 */
.L_x_2338:
        /* <DEDUP_REMOVED lines=48> */
.L_x_2345:
[----:B------:R-:W-:Y:S05]  /*4d10*/  BSYNC B3 ;  /* 0x0000000000037941 */ /* 0x000fea0003800000 */
.L_x_2344:
[----:B--2---:R1:W-:Y:S02]  /*4d20*/  STG.E.128 desc[UR60][R54.64+0x100], R40 ;  /* 0x0001002836007986 */ /* 0x0043e4000c101d3c */
.L_x_2343:
[----:B------:R-:W-:Y:S05]  /*4d30*/  BSYNC B2 ;  /* 0x0000000000027941 */ /* 0x000fea0003800000 */
.L_x_2342:
        /* <DEDUP_REMOVED lines=47> */
.L_x_2347:
[----:B------:R-:W-:Y:S05]  /*5030*/  BSYNC B2 ;  /* 0x0000000000027941 */ /* 0x000fea0003800000 */
.L_x_2346:
[----:B--2---:R1:W-:Y:S02]  /*5040*/  STG.E.128 desc[UR60][R54.64+0x180], R40 ;  /* 0x0001802836007986 */ /* 0x0043e4000c101d3c */
.L_x_2333:
[----:B------:R-:W-:Y:S05]  /*5050*/  BSYNC B1 ;  /* 0x0000000000017941 */ /* 0x000fea0003800000 */
.L_x_2332:
        /* <DEDUP_REMOVED lines=9> */
[----:B--2---:R-:W-:Y:S01]  /*50f0*/  HADD2.F32 R55, -RZ, R43.H1_H1 ;  /* 0x3000002bff377230 */ /* 0x004fe20000004100 */
[----:B------:R-:W-:Y:S01]  /*5100*/  MOV R54, R42 ;  /* 0x0000002a00367202 */ /* 0x000fe20000000f00 */
[----:B------:R-:W-:Y:S01]  /*5110*/  HADD2.F32 R42, -RZ, R41.H1_H1 ;  /* 0x30000029ff2a7230 */ /* 0x000fe20000004100 */
[----:B------:R-:W-:Y:S01]  /*5120*/  SHF.R.U64 R60, R62, 0x10, R63 ;  /* 0x000000103e3c7819 */ /* 0x000fe2000000123f */
[----:B------:R-:W-:Y:S01]  /*5130*/  HADD2.F32 R61, -RZ, R61.H0_H0 ;  /* 0x2000003dff3d7230 */ /* 0x000fe20000004100 */
[----:B------:R-:W-:Y:S01]  /*5140*/  SHF.R.U32.HI R64, RZ, 0x10, R65 ;  /* 0x00000010ff407819 */ /* 0x000fe20000011641 */
[----:B------:R-:W-:Y:S01]  /*5150*/  HADD2.F32 R41, -RZ, R41.H0_H0 ;  /* 0x20000029ff297230 */ /* 0x000fe20000004100 */
[----:B------:R-:W-:Y:S01]  /*5160*/  SHF.R.U32.HI R62, RZ, 0x10, R63 ;  /* 0x00000010ff3e7819 */ /* 0x000fe2000001163f */
        /* <DEDUP_REMOVED lines=8> */
[-C--:B------:R-:W-:Y:S01]  /*51f0*/  FMUL.FTZ R68, R55, R64.reuse ;  /* 0x0000004037447220 */ /* 0x080fe20000410000 */
[--C-:B------:R-:W-:Y:S02]  /*5200*/  HADD2.F32 R60, -RZ, R137.reuse.H0_H0 ;  /* 0x20000089ff3c7230 */ /* 0x100fe40000004100 */
[----:B------:R-:W-:Y:S01]  /*5210*/  FMUL.FTZ R64, R43, R64 ;  /* 0x000000402b407220 */ /* 0x000fe20000410000 */
[----:B------:R-:W-:-:S02]  /*5220*/  HADD2.F32 R137, -RZ, R137.H1_H1 ;  /* 0x30000089ff897230 */ /* 0x000fc40000004100 */
[-C--:B------:R-:W-:Y:S01]  /*5230*/  FFMA.FTZ R68, R43, R62.reuse, -R68 ;  /* 0x0000003e2b447223 */ /* 0x080fe20000010844 */
[----:B------:R-:W-:Y:S02]  /*5240*/  HADD2.F32 R41, -RZ, R40.H1_H1 ;  /* 0x30000028ff297230 */ /* 0x000fe40000004100 */
[----:B------:R-:W-:Y:S01]  /*5250*/  FFMA.FTZ R67, R55, R62, R64 ;  /* 0x0000003e37437223 */ /* 0x000fe20000010040 */
[----:B------:R-:W-:Y:S02]  /*5260*/  HADD2.F32 R42, -RZ, R54.H1_H1 ;  /* 0x30000036ff2a7230 */ /* 0x000fe40000004100 */
[----:B------:R-:W-:Y:S02]  /*5270*/  HADD2.F32 R40, -RZ, R40.H0_H0 ;  /* 0x20000028ff287230 */ /* 0x000fe40000004100 */
[----:B------:R-:W-:Y:S01]  /*5280*/  FMUL.FTZ R61, R41, R60 ;  /* 0x0000003c293d7220 */ /* 0x000fe20000410000 */
[----:B------:R-:W-:Y:S02]  /*5290*/  HADD2.F32 R54, -RZ, R54.H0_H0 ;  /* 0x20000036ff367230 */ /* 0x000fe40000004100 */
[----:B------:R-:W-:Y:S01]  /*52a0*/  FMUL.FTZ R65, R42, R137 ;  /* 0x000000892a417220 */ /* 0x000fe20000410000 */
[----:B------:R-:W-:-:S02]  /*52b0*/  HADD2.F32 R43, -RZ, R136.H0_H0 ;  /* 0x20000088ff2b7230 */ /* 0x000fc40000004100 */
[----:B------:R-:W-:Y:S01]  /*52c0*/  FMUL.FTZ R60, R40, R60 ;  /* 0x0000003c283c7220 */ /* 0x000fe20000410000 */
[----:B------:R-:W-:Y:S02]  /*52d0*/  HADD2.F32 R55, -RZ, R136.H1_H1 ;  /* 0x30000088ff377230 */ /* 0x000fe40000004100 */
[----:B------:R-:W-:Y:S01]  /*52e0*/  FMUL.FTZ R137, R54, R137 ;  /* 0x0000008936897220 */ /* 0x000fe20000410000 */
[-C--:B------:R-:W-:Y:S01]  /*52f0*/  FFMA.FTZ R61, R40, R43.reuse, -R61 ;  /* 0x0000002b283d7223 */ /* 0x080fe2000001083d */
[----:B------:R-:W-:Y:S01]  /*5300*/  FFMA.FTZ R60, R41, R43, R60 ;  /* 0x0000002b293c7223 */ /* 0x000fe2000001003c */
[-C--:B------:R-:W-:Y:S01]  /*5310*/  FFMA.FTZ R65, R54, R55.reuse, -R65 ;  /* 0x0000003736417223 */ /* 0x080fe20000010841 */
[----:B------:R-:W-:Y:S01]  /*5320*/  FFMA.FTZ R42, R42, R55, R137 ;  /* 0x000000372a2a7223 */ /* 0x000fe20000010089 */
[----:B------:R-:W-:Y:S02]  /*5330*/  F2FP.F16.F32.PACK_AB R41, R63, R66 ;  /* 0x000000423f29723e */ /* 0x000fe400000000ff */
[----:B------:R-:W-:-:S02]  /*5340*/  F2FP.F16.F32.PACK_AB R43, R67, R68 ;  /* 0x00000044432b723e */ /* 0x000fc400000000ff */
[----:B------:R-:W-:Y:S02]  /*5350*/  F2FP.F16.F32.PACK_AB R40, R60, R61 ;  /* 0x0000003d3c28723e */ /* 0x000fe400000000ff */
[----:B------:R-:W-:-:S07]  /*5360*/  F2FP.F16.F32.PACK_AB R42, R42, R65 ;  /* 0x000000412a2a723e */ /* 0x000fce00000000ff */
.L_x_2352:
[----:B------:R-:W-:Y:S05]  /*5370*/  BSYNC B2 ;  /* 0x0000000000027941 */ /* 0x000fea0003800000 */
.L_x_2351:
[----:B--2---:R1:W-:Y:S02]  /*5380*/  STG.E.128 desc[UR60][R52.64], R40 ;  /* 0x0000002834007986 */ /* 0x0043e4000c101d3c */
.L_x_2350:
[----:B------:R-:W-:Y:S05]  /*5390*/  BSYNC B1 ;  /* 0x0000000000017941 */ /* 0x000fea0003800000 */
.L_x_2349:
        /* <DEDUP_REMOVED lines=48> */
.L_x_2356:
[----:B------:R-:W-:Y:S05]  /*56a0*/  BSYNC B2 ;  /* 0x0000000000027941 */ /* 0x000fea0003800000 */
.L_x_2355:
[----:B--2---:R1:W-:Y:S02]  /*56b0*/  STG.E.128 desc[UR60][R52.64+0x80], R40 ;  /* 0x0000802834007986 */ /* 0x0043e4000c101d3c */
.L_x_2354:
[----:B------:R-:W-:Y:S05]  /*56c0*/  BSYNC B1 ;  /* 0x0000000000017941 */ /* 0x000fea0003800000 */
.L_x_2353:
        /* <DEDUP_REMOVED lines=10> */
[----:B--2---:R-:W-:Y:S01]  /*5770*/  IMAD.MOV.U32 R48, RZ, RZ, R42 ;  /* 0x000000ffff307224 */ /* 0x004fe200078e002a */
[----:B------:R-:W-:Y:S01]  /*5780*/  SHF.R.U32.HI R56, RZ, 0x10, R49 ;  /* 0x00000010ff387819 */ /* 0x000fe20000011631 */
[----:B------:R-:W-:Y:S02]  /*5790*/  HADD2.F32 R42, -RZ, R41.H1_H1 ;  /* 0x30000029ff2a7230 */ /* 0x000fe40000004100 */
[----:B------:R-:W-:Y:S02]  /*57a0*/  HADD2.F32 R51, -RZ, R51.H0_H0 ;  /* 0x20000033ff337230 */ /* 0x000fe40000004100 */
[----:B------:R-:W-:-:S02]  /*57b0*/  HADD2.F32 R41, -RZ, R41.H0_H0 ;  /* 0x20000029ff297230 */ /* 0x000fc40000004100 */
[----:B------:R-:W-:Y:S02]  /*57c0*/  HADD2.F32 R50, -RZ, R50.H0_H0 ;  /* 0x20000032ff327230 */ /* 0x000fe40000004100 */
[CC--:B------:R-:W-:Y:S01]  /*57d0*/  FMUL.FTZ R58, R42.reuse, R51.reuse ;  /* 0x000000332a3a7220 */ /* 0x0c0fe20000410000 */
[----:B------:R-:W-:Y:S02]  /*57e0*/  HADD2.F32 R56, -RZ, R56.H0_H0 ;  /* 0x20000038ff387230 */ /* 0x000fe40000004100 */
[C---:B------:R-:W-:Y:S01]  /*57f0*/  FMUL.FTZ R51, R41.reuse, R51 ;  /* 0x0000003329337220 */ /* 0x040fe20000410000 */
[--C-:B------:R-:W-:Y:S02]  /*5800*/  HADD2.F32 R49, -RZ, R43.reuse.H1_H1 ;  /* 0x3000002bff317230 */ /* 0x100fe40000004100 */
[-C--:B------:R-:W-:Y:S01]  /*5810*/  FFMA.FTZ R58, R41, R50.reuse, -R58 ;  /* 0x00000032293a7223 */ /* 0x080fe2000001083a */
[----:B------:R-:W-:Y:S02]  /*5820*/  HADD2.F32 R43, -RZ, R43.H0_H0 ;  /* 0x2000002bff2b7230 */ /* 0x000fe40000004100 */
[----:B------:R-:W-:Y:S01]  /*5830*/  FFMA.FTZ R55, R42, R50, R51 ;  /* 0x000000322a377223 */ /* 0x000fe20000010033 */
[----:B------:R-:W-:-:S02]  /*5840*/  HADD2.F32 R54, -RZ, R54.H0_H0 ;  /* 0x20000036ff367230 */ /* 0x000fc40000004100 */
[-C--:B------:R-:W-:Y:S01]  /*5850*/  FMUL.FTZ R60, R49, R56.reuse ;  /* 0x00000038313c7220 */ /* 0x080fe20000410000 */
[--C-:B------:R-:W-:Y:S02]  /*5860*/  HADD2.F32 R50, -RZ, R91.reuse.H0_H0 ;  /* 0x2000005bff327230 */ /* 0x100fe40000004100 */
[C---:B------:R-:W-:Y:S01]  /*5870*/  FMUL.FTZ R56, R43.reuse, R56 ;  /* 0x000000382b387220 */ /* 0x040fe20000410000 */
[----:B------:R-:W-:Y:S02]  /*5880*/  HADD2.F32 R91, -RZ, R91.H1_H1 ;  /* 0x3000005bff5b7230 */ /* 0x000fe40000004100 */
[-C--:B------:R-:W-:Y:S01]  /*5890*/  FFMA.FTZ R60, R43, R54.reuse, -R60 ;  /* 0x000000362b3c7223 */ /* 0x080fe2000001083c */
[----:B------:R-:W-:Y:S02]  /*58a0*/  HADD2.F32 R41, -RZ, R40.H1_H1 ;  /* 0x30000028ff297230 */ /* 0x000fe40000004100 */
[----:B------:R-:W-:Y:S01]  /*58b0*/  FFMA.FTZ R59, R49, R54, R56 ;  /* 0x00000036313b7223 */ /* 0x000fe20000010038 */
[----:B------:R-:W-:-:S02]  /*58c0*/  HADD2.F32 R42, -RZ, R48.H1_H1 ;  /* 0x30000030ff2a7230 */ /* 0x000fc40000004100 */
[----:B------:R-:W-:Y:S02]  /*58d0*/  HADD2.F32 R40, -RZ, R40.H0_H0 ;  /* 0x20000028ff287230 */ /* 0x000fe40000004100 */
        /* <DEDUP_REMOVED lines=15> */
.L_x_2360:
[----:B------:R-:W-:Y:S05]  /*59d0*/  BSYNC B2 ;  /* 0x0000000000027941 */ /* 0x000fea0003800000 */
.L_x_2359:
[----:B--2---:R1:W-:Y:S02]  /*59e0*/  STG.E.128 desc[UR60][R52.64+0x100], R40 ;  /* 0x0001002834007986 */ /* 0x0043e4000c101d3c */
.L_x_2358:
[----:B------:R-:W-:Y:S05]  /*59f0*/  BSYNC B1 ;  /* 0x0000000000017941 */ /* 0x000fea0003800000 */
.L_x_2357:
[----:B------:R-:W-:-:S13]  /*5a00*/  ISETP.NE.AND P3, PT, R8, RZ, PT ;  /* 0x000000ff0800720c */ /* 0x000fda0003f65270 */
        /* <DEDUP_REMOVED lines=9> */
[----:B------:R-:W-:Y:S01]  /*5aa0*/  SHF.R.U32.HI R50, RZ, 0x10, R47 ;  /* 0x00000010ff327819 */ /* 0x000fe2000001162f */
[----:B------:R-:W-:Y:S01]  /*5ab0*/  HADD2.F32 R48, -RZ, R48.H0_H0 ;  /* 0x20000030ff307230 */ /* 0x000fe20000004100 */
[----:B--2---:R-:W-:Y:S01]  /*5ac0*/  MOV R44, R42 ;  /* 0x0000002a002c7202 */ /* 0x004fe20000000f00 */
        /* <DEDUP_REMOVED lines=34> */
.L_x_2362:
[----:B------:R-:W-:Y:S05]  /*5cf0*/  BSYNC B1 ;  /* 0x0000000000017941 */ /* 0x000fea0003800000 */
.L_x_2361:
[----:B--2---:R1:W-:Y:S01]  /*5d00*/  STG.E.128 desc[UR60][R52.64+0x180], R40 ;  /* 0x0001802834007986 */ /* 0x0043e2000c101d3c */
[----:B------:R-:W-:Y:S05]  /*5d10*/  BRA `(.L_x_2348) ;  /* 0x0000003c00f47947 */ /* 0x000fea0003800000 */
.L_x_2306:
        /* <DEDUP_REMOVED lines=32> */
[----:B------:R0:W5:Y:S04]  /*5f20*/  @!P4 LDG.E.128 R40, desc[UR60][R56.64+0x80] ;  /* 0x0000803c3828c981 */ /* 0x000168000c1e1d00 */
[----:B------:R0:W5:Y:S04]  /*5f30*/  @!P3 LDG.E.128 R44, desc[UR60][R56.64] ;  /* 0x0000003c382cb981 */ /* 0x000168000c1e1d00 */
[----:B------:R0:W5:Y:S04]  /*5f40*/  @!P3 LDG.E.128 R52, desc[UR60][R60.64] ;  /* 0x0000003c3c34b981 */ /* 0x000168000c1e1d00 */
[----:B------:R0:W5:Y:S02]  /*5f50*/  @!P4 LDG.E.128 R48, desc[UR60][R60.64+0x80] ;  /* 0x0000803c3c30c981 */ /* 0x000164000c1e1d00 */
.L_x_2364:
[----:B------:R-:W-:Y:S05]  /*5f60*/  BSYNC B1 ;  /* 0x0000000000017941 */ /* 0x000fea0003800000 */
.L_x_2363:
[----:B0----5:R-:W-:Y:S01]  /*5f70*/  MOV R56, R42 ;  /* 0x0000002a00387202 */ /* 0x021fe20000000f00 */
[----:B------:R-:W-:Y:S01]  /*5f80*/  IMAD.MOV.U32 R57, RZ, RZ, R43 ;  /* 0x000000ffff397224 */ /* 0x000fe200078e002b */
[----:B------:R-:W-:Y:S01]  /*5f90*/  ISETP.GE.AND P3, PT, R218, R3, PT ;  /* 0x00000003da00720c */ /* 0x000fe20003f66270 */
[----:B------:R-:W-:Y:S01]  /*5fa0*/  IMAD.MOV.U32 R60, RZ, RZ, R40 ;  /* 0x000000ffff3c7224 */ /* 0x000fe200078e0028 */
[----:B------:R-:W-:Y:S01]  /*5fb0*/  PRMT R174, R174, 0x5410, R56 ;  /* 0x00005410aeae7816 */ /* 0x000fe20000000038 */
[----:B------:R-:W-:Y:S01]  /*5fc0*/  BSSY B1, `(.L_x_2365) ;  /* 0x000003c000017945 */ /* 0x000fe20003800000 */
[----:B------:R-:W-:Y:S02]  /*5fd0*/  MOV R56, R41 ;  /* 0x0000002900387202 */ /* 0x000fe40000000f00 */
[----:B------:R-:W-:Y:S02]  /*5fe0*/  CS2R R62, SRZ ;  /* 0x00000000003e7805 */ /* 0x000fe4000001ff00 */
        /* <DEDUP_REMOVED lines=12> */
[----:B------:R-:W-:Y:S01]  /*60b0*/  CS2R R70, SRZ ;  /* 0x0000000000467805 */ /* 0x000fe2000001ff00 */
[----:B------:R-:W-:Y:S01]  /*60c0*/  IMAD.MOV.U32 R60, RZ, RZ, R48 ;  /* 0x000000ffff3c7224 */ /* 0x000fe200078e0030 */
[----:B------:R-:W-:-:S02]  /*60d0*/  PRMT R158, R57, 0x7610, R158 ;  /* 0x00007610399e7816 */ /* 0x000fc4000000009e */
[----:B------:R-:W-:Y:S02]  /*60e0*/  CS2R R68, SRZ ;  /* 0x0000000000447805 */ /* 0x000fe4000001ff00 */
[----:B------:R-:W-:Y:S02]  /*60f0*/  MOV R57, R51 ;  /* 0x0000003300397202 */ /* 0x000fe40000000f00 */
        /* <DEDUP_REMOVED lines=8> */
[----:B------:R-:W-:-:S02]  /*6180*/  PRMT R179, R179, 0x5410, R57 ;  /* 0x00005410b3b37816 */ /* 0x000fc40000000039 */
[----:B------:R-:W-:Y:S02]  /*6190*/  MOV R57, R53 ;  /* 0x0000003500397202 */ /* 0x000fe40000000f00 */
[----:B------:R-:W-:Y:S02]  /*61a0*/  PRMT R166, R56, 0x7610, R166 ;  /* 0x0000761038a67816 */ /* 0x000fe400000000a6 */
[----:B------:R-:W-:Y:S02]  /*61b0*/  PRMT R180, R60, 0x7610, R180 ;  /* 0x000076103cb47816 */ /* 0x000fe400000000b4 */
[----:B------:R-:W-:Y:S02]  /*61c0*/  CS2R R60, SRZ ;  /* 0x00000000003c7805 */ /* 0x000fe4000001ff00 */
[----:B------:R-:W-:Y:S02]  /*61d0*/  PRMT R159, R57, 0x7610, R159 ;  /* 0x00007610399f7816 */ /* 0x000fe4000000009f */
        /* <DEDUP_REMOVED lines=14> */
[----:B------:R-:W-:Y:S02]  /*62c0*/  LEA R72, P4, R58, UR4, 0x1 ;  /* 0x000000043a487c11 */ /* 0x000fe4000f8808ff */
        /* <DEDUP_REMOVED lines=11> */
.L_x_2366:
[----:B------:R-:W-:Y:S05]  /*6380*/  BSYNC B1 ;  /* 0x0000000000017941 */ /* 0x000fea0003800000 */
.L_x_2365:
        /* <DEDUP_REMOVED lines=14> */
[----:B------:R-:W-:Y:S02]  /*6470*/  ULDC.64 UR6, c[0x0][0x3e0] ;  /* 0x0000f80000067ab9 */ /* 0x000fe40000000a00 */
        /* <DEDUP_REMOVED lines=17> */
.L_x_2368:
[----:B------:R-:W-:Y:S05]  /*6590*/  BSYNC B1 ;  /* 0x0000000000017941 */ /* 0x000fea0003800000 */
.L_x_2367:
[----:B------:R-:W2:Y:S01]  /*65a0*/  LDL R0, [R1+0x60] ;  /* 0x0000600001007983 */ /* 0x000ea20000100800 */
[----:B0-----:R-:W-:Y:S01]  /*65b0*/  IMAD.MOV.U32 R89, RZ, RZ, R57 ;  /* 0x000000ffff597224 */ /* 0x001fe200078e0039 */
[----:B------:R-:W-:Y:S01]  /*65c0*/  MOV R88, R56 ;  /* 0x0000003800587202 */ /* 0x000fe20000000f00 */
[----:B------:R-:W-:Y:S01]  /*65d0*/  IMAD.MOV.U32 R90, RZ, RZ, R62 ;  /* 0x000000ffff5a7224 */ /* 0x000fe200078e003e */
[----:B------:R-:W-:Y:S02]  /*65e0*/  PRMT R169, R169, 0x5410, R93 ;  /* 0x00005410a9a97816 */ /* 0x000fe4000000005d */
[----:B------:R-:W-:Y:S01]  /*65f0*/  PRMT R168, R89, 0x5410, R88 ;  /* 0x0000541059a87816 */ /* 0x000fe20000000058 */
[----:B------:R-:W-:Y:S01]  /*6600*/  IMAD.MOV.U32 R88, RZ, RZ, R60 ;  /* 0x000000ffff587224 */ /* 0x000fe200078e003c */
[----:B------:R-:W-:Y:S01]  /*6610*/  PRMT R170, R90, 0x7610, R170 ;  /* 0x000076105aaa7816 */ /* 0x000fe200000000aa */
[----:B------:R-:W-:Y:S01]  /*6620*/  IMAD.MOV.U32 R89, RZ, RZ, R61 ;  /* 0x000000ffff597224 */ /* 0x000fe200078e003d */
[----:B------:R-:W-:-:S04]  /*6630*/  MOV R90, R66 ;  /* 0x00000042005a7202 */ /* 0x000fc80000000f00 */
        /* <DEDUP_REMOVED lines=8> */
[----:B-----5:R-:W-:Y:S01]  /*66c0*/  IMAD.MOV.U32 R90, RZ, RZ, R74 ;  /* 0x000000ffff5a7224 */ /* 0x020fe200078e004a */
        /* <DEDUP_REMOVED lines=8> */
[----:B------:R-:W-:Y:S02]  /*6750*/  MOV R88, R77 ;  /* 0x0000004d00587202 */ /* 0x000fe40000000f00 */
[----:B------:R-:W-:Y:S01]  /*6760*/  PRMT R152, R90, 0x7610, R152 ;  /* 0x000076105a987816 */ /* 0x000fe20000000098 */
[----:B------:R-:W-:Y:S01]  /*6770*/  IMAD.MOV.U32 R90, RZ, RZ, R79 ;  /* 0x000000ffff5a7224 */ /* 0x000fe200078e004f */
[----:B------:R-:W-:Y:S01]  /*6780*/  PRMT R153, R89, 0x5410, R88 ;  /* 0x0000541059997816 */ /* 0x000fe20000000058 */
[----:B------:R-:W-:Y:S01]  /*6790*/  IMAD.MOV.U32 R89, RZ, RZ, R83 ;  /* 0x000000ffff597224 */ /* 0x000fe200078e0053 */
[----:B------:R-:W-:Y:S02]  /*67a0*/  MOV R88, R80 ;  /* 0x0000005000587202 */ /* 0x000fe40000000f00 */
        /* <DEDUP_REMOVED lines=27> */
.L_x_2369:
[----:B------:R-:W-:Y:S01]  /*6960*/  LEA R0, R17, R16, 0x3 ;  /* 0x0000001011007211 */ /* 0x000fe200078e18ff */
[----:B------:R-:W0:Y:S01]  /*6970*/  LDC R145, c[0x0][0x2e4] ;  /* 0x0000b900ff917b82 */ /* 0x000e220000000800 */
[----:B------:R-:W-:Y:S01]  /*6980*/  SHF.L.U32 R115, R221, 0x1f, RZ ;  /* 0x0000001fdd737819 */ /* 0x000fe200000006ff */
[----:B------:R-:W-:Y:S03]  /*6990*/  BSSY B1, `(.L_x_2370) ;  /* 0x0000004000017945 */ /* 0x000fe60003800000 */
[----:B------:R-:W1:Y:S03]  /*69a0*/  SYNCS.PHASECHK.TRANS64.TRYWAIT P6, [R0+URZ+0x38890], R115 ;  /* 0x03889073000075a7 */ /* 0x000e6600080c017f */
[----:B------:R-:W2:Y:S01]  /*69b0*/  LDC.64 R120, c[0x0][0x2f0] ;  /* 0x0000bc00ff787b82 */ /* 0x000ea20000000a00 */
[----:B-1----:R-:W-:Y:S05]  /*69c0*/  @!P6 BRA `(.L_x_2371) ;  /* 0x0000027400d0e947 */ /* 0x002fea0003800000 */
.L_x_2686:
[----:B------:R-:W-:Y:S05]  /*69d0*/  BSYNC B1 ;  /* 0x0000000000017941 */ /* 0x000fea0003800000 */
.L_x_2370:
[----:B------:R-:W-:Y:S01]  /*69e0*/  BSSY B1, `(.L_x_2372) ;  /* 0x00000fd000017945 */ /* 0x000fe20003800000 */
[----:B0-----:R-:W-:Y:S02]  /*69f0*/  IMAD.IADD R146, R145, 0x1, -R117 ;  /* 0x0000000191927824 */ /* 0x001fe400078e0a75 */
[----:B------:R-:W-:Y:S01]  /*6a00*/  IMAD.MOV.U32 R123, RZ, RZ, R92 ;  /* 0x000000ffff7b7224 */ /* 0x000fe200078e005c */
[----:B------:R-:W-:Y:S06]  /*6a10*/  @P5 BRA `(.L_x_2373) ;  /* 0x0000000c00e45947 */ /* 0x000fec0003800000 */
[----:B------:R-:W-:Y:S01]  /*6a20*/  ISETP.NE.AND P5, PT, R26, RZ, PT ;  /* 0x000000ff1a00720c */ /* 0x000fe20003fa5270 */
[-C--:B--2---:R-:W-:Y:S01]  /*6a30*/  IMAD R88, R19, R120.reuse, RZ ;  /* 0x0000007813587224 */ /* 0x084fe200078e02ff */
[----:B------:R-:W-:Y:S01]  /*6a40*/  BSSY B2, `(.L_x_2374) ;  /* 0x000007d000027945 */ /* 0x000fe20003800000 */
[----:B------:R-:W-:-:S04]  /*6a50*/  IMAD.WIDE.U32 R134, R18, R120, R122 ;  /* 0x0000007812867225 */ /* 0x000fc800078e007a */
[----:B------:R-:W-:-:S05]  /*6a60*/  IMAD R89, R18, R121, R88 ;  /* 0x0000007912597224 */ /* 0x000fca00078e0258 */
[----:B------:R-:W-:Y:S01]  /*6a70*/  IADD3 R156, R89, R135, RZ ;  /* 0x00000087599c7210 */ /* 0x000fe20007ffe0ff */
[----:B------:R-:W-:Y:S06]  /*6a80*/  @!P5 BRA `(.L_x_2375) ;  /* 0x0000000400e0d947 */ /* 0x000fec0003800000 */
        /* <DEDUP_REMOVED lines=11> */
[----:B------:R-:W-:Y:S02]  /*6b40*/  @!P5 IADD3 R90, P1, P6, R38, R134, R89 ;  /* 0x00000086265ad210 */ /* 0x000fe40007e3e059 */
[----:B------:R-:W-:Y:S02]  /*6b50*/  LOP3.LUT R89, R89, 0x38, RZ, 0xc0, !PT ;  /* 0x0000003859597812 */ /* 0x000fe400078ec0ff */
[----:B------:R-:W-:Y:S02]  /*6b60*/  @!P5 IADD3.X R91, R37, R156, R91, P1, P6 ;  /* 0x0000009c255bd210 */ /* 0x000fe40000fec45b */
[----:B------:R-:W-:Y:S02]  /*6b70*/  LEA R136, P6, R92, R118, 0x1 ;  /* 0x000000765c887211 */ /* 0x000fe400078c08ff */
[----:B------:R-:W-:-:S02]  /*6b80*/  ISETP.NE.AND P1, PT, R94, RZ, PT ;  /* 0x000000ff5e00720c */ /* 0x000fc40003f25270 */
[----:B------:R-:W-:Y:S02]  /*6b90*/  LEA.HI.X R137, R92, R119, R93, 0x1, P6 ;  /* 0x000000775c897211 */ /* 0x000fe400030f0c5d */
[----:B------:R-:W-:-:S04]  /*6ba0*/  @!P5 LEA R138, P6, R90, R118, 0x1 ;  /* 0x000000765a8ad211 */ /* 0x000fc800078c08ff */
[----:B------:R-:W-:Y:S02]  /*6bb0*/  @!P5 LEA.HI.X R139, R90, R119, R91, 0x1, P6 ;  /* 0x000000775a8bd211 */ /* 0x000fe400030f0c5b */
[----:B------:R-:W-:Y:S02]  /*6bc0*/  SHF.R.S32.HI R91, RZ, 0x1f, R88 ;  /* 0x0000001fff5b7819 */ /* 0x000fe40000011458 */
[----:B------:R-:W-:Y:S02]  /*6bd0*/  ISETP.GE.AND P6, PT, R213, R116, PT ;  /* 0x00000074d500720c */ /* 0x000fe40003fc6270 */
[----:B------:R-:W-:Y:S02]  /*6be0*/  LEA.HI R91, R91, R88, RZ, 0x3 ;  /* 0x000000585b5b7211 */ /* 0x000fe400078f18ff */
[----:B------:R-:W-:Y:S02]  /*6bf0*/  LOP3.LUT R88, R89, 0x1c0, R234, 0xf8, !PT ;  /* 0x000001c059587812 */ /* 0x000fe400078ef8ea */
[----:B------:R-:W-:-:S02]  /*6c00*/  SHF.R.S32.HI R91, RZ, 0x3, R91 ;  /* 0x00000003ff5b7819 */ /* 0x000fc4000001145b */
[----:B------:R-:W-:-:S03]  /*6c10*/  LOP3.LUT R88, R88, R235, RZ, 0x3c, !PT ;  /* 0x000000eb58587212 */ /* 0x000fc600078e3cff */
[----:B------:R-:W-:-:S04]  /*6c20*/  IMAD R91, R91, 0x1400, R236 ;  /* 0x000014005b5b7824 */ /* 0x000fc800078e02ec */
[----:B------:R-:W-:Y:S02]  /*6c30*/  IMAD.IADD R88, R91, 0x1, R88 ;  /* 0x000000015b587824 */ /* 0x000fe400078e0258 */
[C---:B------:R-:W-:Y:S02]  /*6c40*/  IMAD R91, R17.reuse, 0x5000, R143 ;  /* 0x00005000115b7824 */ /* 0x040fe400078e028f */
[----:B------:R-:W-:-:S03]  /*6c50*/  IMAD R89, R17, 0x5000, R88 ;  /* 0x0000500011597824 */ /* 0x000fc600078e0258 */
[----:B------:R-:W-:Y:S01]  /*6c60*/  LEA R88, R91, R16, 0x1 ;  /* 0x000000105b587211 */ /* 0x000fe200078e08ff */
[----:B------:R-:W-:-:S05]  /*6c70*/  IMAD R92, R89, 0x2, R16 ;  /* 0x00000002595c7824 */ /* 0x000fca00078e0210 */
[----:B------:R-:W0:Y:S04]  /*6c80*/  LDS.128 R88, [R88+0x24400] ;  /* 0x0244000058587984 */ /* 0x000e280000000c00 */
[----:B------:R-:W2:Y:S01]  /*6c90*/  LDS.128 R92, [R92+0x24400] ;  /* 0x024400005c5c7984 */ /* 0x000ea20000000c00 */
[----:B------:R-:W-:Y:S05]  /*6ca0*/  @P6 BRA `(.L_x_2377) ;  /* 0x00000004004c6947 */ /* 0x000fea0003800000 */
[--C-:B------:R-:W-:Y:S01]  /*6cb0*/  SHF.R.U64 R44, R44, 0x10, R45.reuse ;  /* 0x000000102c2c7819 */ /* 0x100fe2000000122d */
[----:B--2---:R-:W-:Y:S01]  /*6cc0*/  HADD2.F32 R160, -RZ, R93.H1_H1 ;  /* 0x3000005dffa07230 */ /* 0x004fe20000004100 */
[----:B------:R-:W-:Y:S01]  /*6cd0*/  SHF.R.U32.HI R157, RZ, 0x10, R45 ;  /* 0x00000010ff9d7819 */ /* 0x000fe2000001162d */
[----:B------:R-:W-:Y:S01]  /*6ce0*/  HADD2.F32 R158, -RZ, R158.H0_H0 ;  /* 0x2000009eff9e7230 */ /* 0x000fe20000004100 */
[--C-:B------:R-:W-:Y:S02]  /*6cf0*/  SHF.R.U64 R45, R52, 0x10, R53.reuse ;  /* 0x00000010342d7819 */ /* 0x100fe40000001235 */
[----:B------:R-:W-:Y:S01]  /*6d00*/  SHF.R.U32.HI R52, RZ, 0x10, R53 ;  /* 0x00000010ff347819 */ /* 0x000fe20000011635 */
[----:B------:R-:W-:Y:S01]  /*6d10*/  HADD2.F32 R157, -RZ, R157.H0_H0 ;  /* 0x2000009dff9d7230 */ /* 0x000fe20000004100 */
[--C-:B------:R-:W-:Y:S01]  /*6d20*/  SHF.R.U64 R53, R54, 0x10, R55.reuse ;  /* 0x0000001036357819 */ /* 0x100fe20000001237 */
[----:B------:R-:W-:Y:S01]  /*6d30*/  HADD2.F32 R45, -RZ, R45.H0_H0 ;  /* 0x2000002dff2d7230 */ /* 0x000fe20000004100 */
[----:B------:R-:W-:Y:S01]  /*6d40*/  SHF.R.U32.HI R54, RZ, 0x10, R55 ;  /* 0x00000010ff367819 */ /* 0x000fe20000011637 */
[----:B------:R-:W-:Y:S01]  /*6d50*/  HADD2.F32 R55, -RZ, R159.H0_H0 ;  /* 0x2000009fff377230 */ /* 0x000fe20000004100 */
[--C-:B------:R-:W-:Y:S01]  /*6d60*/  SHF.R.U64 R46, R46, 0x10, R47.reuse ;  /* 0x000000102e2e7819 */ /* 0x100fe2000000122f */
[----:B------:R-:W-:Y:S01]  /*6d70*/  HADD2.F32 R159, -RZ, R93.H0_H0 ;  /* 0x2000005dff9f7230 */ /* 0x000fe20000004100 */
[----:B------:R-:W-:Y:S01]  /*6d80*/  SHF.R.U32.HI R47, RZ, 0x10, R47 ;  /* 0x00000010ff2f7819 */ /* 0x000fe2000001162f */
[----:B0-----:R-:W-:-:S02]  /*6d90*/  HADD2.F32 R93, -RZ, R89.H0_H0 ;  /* 0x20000059ff5d7230 */ /* 0x001fc40000004100 */
[----:B------:R-:W-:Y:S02]  /*6da0*/  HADD2.F32 R161, -RZ, R52.H0_H0 ;  /* 0x20000034ffa17230 */ /* 0x000fe40000004100 */
[-C--:B------:R-:W-:Y:S01]  /*6db0*/  FMUL.FTZ R162, R159, R55.reuse ;  /* 0x000000379fa27220 */ /* 0x080fe20000410000 */
[----:B------:R-:W-:Y:S02]  /*6dc0*/  HADD2.F32 R52, -RZ, R89.H1_H1 ;  /* 0x30000059ff347230 */ /* 0x000fe40000004100 */
[C---:B------:R-:W-:Y:S01]  /*6dd0*/  FMUL.FTZ R164, R93.reuse, R55 ;  /* 0x000000375da47220 */ /* 0x040fe20000410000 */
[----:B------:R-:W-:Y:S02]  /*6de0*/  HADD2.F32 R54, -RZ, R54.H0_H0 ;  /* 0x20000036ff367230 */ /* 0x000fe40000004100 */
[-C--:B------:R-:W-:Y:S01]  /*6df0*/  FMUL.FTZ R55, R160, R161.reuse ;  /* 0x000000a1a0377220 */ /* 0x080fe20000410000 */
[----:B------:R-:W-:Y:S01]  /*6e00*/  FFMA.FTZ R162, R93, R158, -R162 ;  /* 0x0000009e5da27223 */ /* 0x000fe200000108a2 */
[----:B------:R-:W-:Y:S01]  /*6e10*/  FMUL.FTZ R161, R52, R161 ;  /* 0x000000a134a17220 */ /* 0x000fe20000410000 */
[----:B------:R-:W-:-:S02]  /*6e20*/  HADD2.F32 R93, -RZ, R95.H0_H0 ;  /* 0x2000005fff5d7230 */ /* 0x000fc40000004100 */
[-C--:B------:R-:W-:Y:S01]  /*6e30*/  FFMA.FTZ R55, R52, R157.reuse, -R55 ;  /* 0x0000009d34377223 */ /* 0x080fe20000010837 */
[----:B------:R-:W-:Y:S02]  /*6e40*/  HADD2.F32 R52, -RZ, R166.H0_H0 ;  /* 0x200000a6ff347230 */ /* 0x000fe40000004100 */
[----:B------:R-:W-:Y:S01]  /*6e50*/  FFMA.FTZ R161, R160, R157, R161 ;  /* 0x0000009da0a17223 */ /* 0x000fe200000100a1 */
[----:B------:R-:W-:Y:S02]  /*6e60*/  HADD2.F32 R157, -RZ, R95.H1_H1 ;  /* 0x3000005fff9d7230 */ /* 0x000fe40000004100 */
[----:B------:R-:W-:Y:S01]  /*6e70*/  FFMA.FTZ R164, R159, R158, R164 ;  /* 0x0000009e9fa47223 */ /* 0x000fe200000100a4 */
[--C-:B------:R-:W-:Y:S02]  /*6e80*/  HADD2.F32 R95, -RZ, R91.reuse.H0_H0 ;  /* 0x2000005bff5f7230 */ /* 0x100fe40000004100 */
[----:B------:R-:W-:Y:S01]  /*6e90*/  FMUL.FTZ R158, R93, R52 ;  /* 0x000000345d9e7220 */ /* 0x000fe20000410000 */
[----:B------:R-:W-:Y:S01]  /*6ea0*/  HADD2.F32 R91, -RZ, R91.H1_H1 ;  /* 0x3000005bff5b7230 */ /* 0x000fe20000004100 */
[----:B------:R-:W-:Y:S01]  /*6eb0*/  F2FP.F16.F32.PACK_AB R55, R55, R162 ;  /* 0x000000a23737723e */ /* 0x000fe200000000ff */
[----:B------:R-:W-:-:S02]  /*6ec0*/  HADD2.F32 R89, -RZ, R163.H1_H1 ;  /* 0x300000a3ff597230 */ /* 0x000fc40000004100 */
[----:B------:R-:W-:Y:S01]  /*6ed0*/  FMUL.FTZ R166, R95, R52 ;  /* 0x000000345fa67220 */ /* 0x000fe20000410000 */
[----:B------:R-:W-:Y:S02]  /*6ee0*/  HADD2.F32 R160, -RZ, R47.H0_H0 ;  /* 0x2000002fffa07230 */ /* 0x000fe40000004100 */
[-C--:B------:R-:W-:Y:S01]  /*6ef0*/  FMUL.FTZ R52, R157, R54.reuse ;  /* 0x000000369d347220 */ /* 0x080fe20000410000 */
[----:B------:R-:W-:Y:S01]  /*6f00*/  FMUL.FTZ R54, R91, R54 ;  /* 0x000000365b367220 */ /* 0x000fe20000410000 */
[-C--:B------:R-:W-:Y:S01]  /*6f10*/  FFMA.FTZ R158, R95, R89.reuse, -R158 ;  /* 0x000000595f9e7223 */ /* 0x080fe2000001089e */
[----:B------:R-:W-:Y:S01]  /*6f20*/  FFMA.FTZ R166, R93, R89, R166 ;  /* 0x000000595da67223 */ /* 0x000fe200000100a6 */
[----:B------:R-:W-:Y:S02]  /*6f30*/  HADD2.F32 R47, -RZ, R180.H0_H0 ;  /* 0x200000b4ff2f7230 */ /* 0x000fe40000004100 */
[----:B------:R-:W-:Y:S01]  /*6f40*/  FFMA.FTZ R157, R157, R160, R54 ;  /* 0x000000a09d9d7223 */ /* 0x000fe20000010036 */
[----:B------:R-:W-:-:S02]  /*6f50*/  HADD2.F32 R89, -RZ, R92.H0_H0 ;  /* 0x2000005cff597230 */ /* 0x000fc40000004100 */
[----:B------:R-:W-:Y:S01]  /*6f60*/  FFMA.FTZ R91, R91, R160, -R52 ;  /* 0x000000a05b5b7223 */ /* 0x000fe20000010834 */
[----:B------:R-:W-:Y:S01]  /*6f70*/  HADD2.F32 R54, -RZ, R88.H0_H0 ;  /* 0x20000058ff367230 */ /* 0x000fe20000004100 */
[----:B------:R-:W-:Y:S01]  /*6f80*/  F2FP.F16.F32.PACK_AB R161, R161, R164 ;  /* 0x000000a4a1a1723e */ /* 0x000fe200000000ff */
[----:B------:R-:W-:Y:S02]  /*6f90*/  HADD2.F32 R92, -RZ, R92.H1_H1 ;  /* 0x3000005cff5c7230 */ /* 0x000fe40000004100 */
[-C--:B------:R-:W-:Y:S01]  /*6fa0*/  FMUL.FTZ R93, R89, R47.reuse ;  /* 0x0000002f595d7220 */ /* 0x080fe20000410000 */
[----:B------:R-:W-:Y:S01]  /*6fb0*/  HADD2.F32 R88, -RZ, R88.H1_H1 ;  /* 0x30000058ff587230 */ /* 0x000fe20000004100 */
[----:B------:R-:W-:Y:S01]  /*6fc0*/  F2FP.F16.F32.PACK_AB R157, R157, R166 ;  /* 0x000000a69d9d723e */ /* 0x000fe200000000ff */
[----:B------:R-:W-:Y:S02]  /*6fd0*/  HADD2.F32 R95, -RZ, R44.H0_H0 ;  /* 0x2000002cff5f7230 */ /* 0x000fe40000004100 */
[----:B------:R-:W-:Y:S01]  /*6fe0*/  FMUL.FTZ R44, R54, R47 ;  /* 0x0000002f362c7220 */ /* 0x000fe20000410000 */
[----:B------:R-:W-:-:S02]  /*6ff0*/  HADD2.F32 R52, -RZ, R179.H0_H0 ;  /* 0x200000b3ff347230 */ /* 0x000fc40000004100 */
[-C--:B------:R-:W-:Y:S01]  /*7000*/  FMUL.FTZ R47, R92, R45.reuse ;  /* 0x0000002d5c2f7220 */ /* 0x080fe20000410000 */
[C---:B------:R-:W-:Y:S01]  /*7010*/  FMUL.FTZ R45, R88.reuse, R45 ;  /* 0x0000002d582d7220 */ /* 0x040fe20000410000 */
[----:B------:R-:W-:Y:S01]  /*7020*/  HADD2.F32 R53, -RZ, R53.H0_H0 ;  /* 0x20000035ff357230 */ /* 0x000fe20000004100 */
[----:B------:R-:W-:Y:S01]  /*7030*/  F2FP.F16.F32.PACK_AB R91, R91, R158 ;  /* 0x0000009e5b5b723e */ /* 0x000fe200000000ff */
[-C--:B------:R-:W-:Y:S01]  /*7040*/  FFMA.FTZ R88, R88, R95.reuse, -R47 ;  /* 0x0000005f58587223 */ /* 0x080fe2000001082f */
[-C--:B------:R-:W-:Y:S01]  /*7050*/  FFMA.FTZ R93, R54, R52.reuse, -R93 ;  /* 0x00000034365d7223 */ /* 0x080fe2000001085d */
[----:B------:R-:W-:Y:S01]  /*7060*/  FFMA.FTZ R44, R89, R52, R44 ;  /* 0x00000034592c7223 */ /* 0x000fe2000001002c */
[----:B------:R-:W-:Y:S01]  /*7070*/  FFMA.FTZ R95, R92, R95, R45 ;  /* 0x0000005f5c5f7223 */ /* 0x000fe2000001002d */
[----:B------:R-:W-:Y:S02]  /*7080*/  HADD2.F32 R45, -RZ, R179.H1_H1 ;  /* 0x300000b3ff2d7230 */ /* 0x000fe40000004100 */
[----:B------:R-:W-:Y:S01]  /*7090*/  HADD2.F32 R54, -RZ, R94.H0_H0 ;  /* 0x2000005eff367230 */ /* 0x000fe20000004100 */
[----:B------:R-:W-:Y:S01]  /*70a0*/  F2FP.F16.F32.PACK_AB R88, R88, R93 ;  /* 0x0000005d5858723e */ /* 0x000fe200000000ff */
[----:B------:R-:W-:Y:S01]  /*70b0*/  HADD2.F32 R52, -RZ, R90.H0_H0 ;  /* 0x2000005aff347230 */ /* 0x000fe20000004100 */
[----:B------:R-:W-:Y:S01]  /*70c0*/  F2FP.F16.F32.PACK_AB R92, R95, R44 ;  /* 0x0000002c5f5c723e */ /* 0x000fe200000000ff */
[----:B------:R-:W-:-:S02]  /*70d0*/  HADD2.F32 R94, -RZ, R94.H1_H1 ;  /* 0x3000005eff5e7230 */ /* 0x000fc40000004100 */
[----:B------:R-:W-:Y:S01]  /*70e0*/  FMUL.FTZ R89, R54, R45 ;  /* 0x0000002d36597220 */ /* 0x000fe20000410000 */
[----:B------:R-:W-:Y:S01]  /*70f0*/  HADD2.F32 R90, -RZ, R90.H1_H1 ;  /* 0x3000005aff5a7230 */ /* 0x000fe20000004100 */
[----:B------:R-:W-:Y:S01]  /*7100*/  MOV R93, R161 ;  /* 0x000000a1005d7202 */ /* 0x000fe20000000f00 */
        /* <DEDUP_REMOVED lines=9> */
[----:B------:R-:W-:-:S03]  /*71a0*/  IMAD.MOV.U32 R95, RZ, RZ, R157 ;  /* 0x000000ffff5f7224 */ /* 0x000fc600078e009d */
[----:B------:R-:W-:Y:S01]  /*71b0*/  F2FP.F16.F32.PACK_AB R90, R90, R89 ;  /* 0x000000595a5a723e */ /* 0x000fe200000000ff */
[----:B------:R-:W-:Y:S01]  /*71c0*/  IMAD.MOV.U32 R89, RZ, RZ, R55 ;  /* 0x000000ffff597224 */ /* 0x000fe200078e0037 */
[----:B------:R-:W-:-:S07]  /*71d0*/  F2FP.F16.F32.PACK_AB R94, R94, R163 ;  /* 0x000000a35e5e723e */ /* 0x000fce00000000ff */
.L_x_2377:
[----:B------:R-:W-:Y:S05]  /*71e0*/  BSYNC B3 ;  /* 0x0000000000037941 */ /* 0x000fea0003800000 */
.L_x_2376:
[----:B0-----:R0:W-:Y:S04]  /*71f0*/  STG.E.128 desc[UR60][R136.64], R88 ;  /* 0x0000005888007986 */ /* 0x0011e8000c101d3c */
[----:B--2---:R0:W-:Y:S02]  /*7200*/  @!P5 STG.E.128 desc[UR60][R138.64], R92 ;  /* 0x0000005c8a00d986 */ /* 0x0041e4000c101d3c */
.L_x_2375:
[----:B------:R-:W-:Y:S05]  /*7210*/  BSYNC B2 ;  /* 0x0000000000027941 */ /* 0x000fea0003800000 */
.L_x_2374:
        /* <DEDUP_REMOVED lines=16> */
[----:B0-----:R-:W-:Y:S02]  /*7320*/  LEA R88, P6, R47, R118, 0x1 ;  /* 0x000000762f587211 */ /* 0x001fe400078c08ff */
[----:B------:R-:W-:-:S02]  /*7330*/  ISETP.NE.AND P0, PT, R52, RZ, PT ;  /* 0x000000ff3400720c */ /* 0x000fc40003f05270 */
[----:B------:R-:W-:Y:S02]  /*7340*/  LEA.HI.X R89, R47, R119, R46, 0x1, P6 ;  /* 0x000000772f597211 */ /* 0x000fe400030f0c2e */
[----:B------:R-:W-:Y:S02]  /*7350*/  SHF.R.S32.HI R47, RZ, 0x1f, R44 ;  /* 0x0000001fff2f7819 */ /* 0x000fe4000001142c */
[----:B------:R-:W-:Y:S02]  /*7360*/  @!P5 LEA R90, P6, R134, R118, 0x1 ;  /* 0x00000076865ad211 */ /* 0x000fe400078c08ff */
[----:B------:R-:W-:Y:S02]  /*7370*/  LEA.HI R47, R47, R44, RZ, 0x3 ;  /* 0x0000002c2f2f7211 */ /* 0x000fe400078f18ff */
[----:B------:R-:W-:Y:S02]  /*7380*/  LOP3.LUT R44, R45, 0x1c0, R234, 0xf8, !PT ;  /* 0x000001c02d2c7812 */ /* 0x000fe400078ef8ea */
[----:B------:R-:W-:-:S02]  /*7390*/  SHF.R.S32.HI R47, RZ, 0x3, R47 ;  /* 0x00000003ff2f7819 */ /* 0x000fc4000001142f */
[----:B------:R-:W-:Y:S02]  /*73a0*/  LOP3.LUT R44, R44, R235, RZ, 0x3c, !PT ;  /* 0x000000eb2c2c7212 */ /* 0x000fe400078e3cff */
[----:B------:R-:W-:Y:S01]  /*73b0*/  @!P5 LEA.HI.X R91, R134, R119, R156, 0x1, P6 ;  /* 0x00000077865bd211 */ /* 0x000fe200030f0c9c */
[----:B------:R-:W-:Y:S01]  /*73c0*/  IMAD R47, R47, 0x1400, R236 ;  /* 0x000014002f2f7824 */ /* 0x000fe200078e02ec */
[----:B------:R-:W-:-:S04]  /*73d0*/  ISETP.GE.AND P6, PT, R212, R116, PT ;  /* 0x00000074d400720c */ /* 0x000fc80003fc6270 */
        /* <DEDUP_REMOVED lines=9> */
[--C-:B--2---:R-:W-:Y:S01]  /*7470*/  HADD2.F32 R94, -RZ, R53.reuse.H0_H0 ;  /* 0x20000035ff5e7230 */ /* 0x104fe20000004100 */
[----:B------:R-:W-:Y:S01]  /*7480*/  SHF.R.U32.HI R92, RZ, 0x10, R41 ;  /* 0x00000010ff5c7819 */ /* 0x000fe20000011629 */
[----:B------:R-:W-:Y:S01]  /*7490*/  HADD2.F32 R53, -RZ, R53.H1_H1 ;  /* 0x30000035ff357230 */ /* 0x000fe20000004100 */
[--C-:B------:R-:W-:Y:S01]  /*74a0*/  SHF.R.U64 R41, R48, 0x10, R49.reuse ;  /* 0x0000001030297819 */ /* 0x100fe20000001231 */
[--C-:B0-----:R-:W-:Y:S01]  /*74b0*/  HADD2.F32 R134, -RZ, R45.reuse.H0_H0 ;  /* 0x2000002dff867230 */ /* 0x101fe20000004100 */
[----:B------:R-:W-:Y:S01]  /*74c0*/  SHF.R.U32.HI R48, RZ, 0x10, R49 ;  /* 0x00000010ff307819 */ /* 0x000fe20000011631 */
[----:B------:R-:W-:Y:S01]  /*74d0*/  HADD2.F32 R45, -RZ, R45.H1_H1 ;  /* 0x3000002dff2d7230 */ /* 0x000fe20000004100 */
[--C-:B------:R-:W-:Y:S01]  /*74e0*/  SHF.R.U64 R49, R50, 0x10, R51.reuse ;  /* 0x0000001032317819 */ /* 0x100fe20000001233 */
[----:B------:R-:W-:Y:S01]  /*74f0*/  HADD2.F32 R92, -RZ, R92.H0_H0 ;  /* 0x2000005cff5c7230 */ /* 0x000fe20000004100 */
[----:B------:R-:W-:Y:S01]  /*7500*/  SHF.R.U32.HI R50, RZ, 0x10, R51 ;  /* 0x00000010ff327819 */ /* 0x000fe20000011633 */
[----:B------:R-:W-:Y:S01]  /*7510*/  HADD2.F32 R48, -RZ, R48.H0_H0 ;  /* 0x20000030ff307230 */ /* 0x000fe20000004100 */
[--C-:B------:R-:W-:Y:S01]  /*7520*/  SHF.R.U64 R42, R42, 0x10, R43.reuse ;  /* 0x000000102a2a7819 */ /* 0x100fe2000000122b */
[--C-:B------:R-:W-:Y:S01]  /*7530*/  HADD2.F32 R51, -RZ, R178.reuse.H1_H1 ;  /* 0x300000b2ff337230 */ /* 0x100fe20000004100 */
[----:B------:R-:W-:Y:S01]  /*7540*/  SHF.R.U32.HI R43, RZ, 0x10, R43 ;  /* 0x00000010ff2b7819 */ /* 0x000fe2000001162b */
[----:B------:R-:W-:-:S02]  /*7550*/  HADD2.F32 R93, -RZ, R178.H0_H0 ;  /* 0x200000b2ff5d7230 */ /* 0x000fc40000004100 */
[-C--:B------:R-:W-:Y:S01]  /*7560*/  FMUL.FTZ R136, R53, R48.reuse ;  /* 0x0000003035887220 */ /* 0x080fe20000410000 */
[C---:B------:R-:W-:Y:S01]  /*7570*/  FMUL.FTZ R48, R45.reuse, R48 ;  /* 0x000000302d307220 */ /* 0x040fe20000410000 */
[-C--:B------:R-:W-:Y:S01]  /*7580*/  FMUL.FTZ R95, R94, R51.reuse ;  /* 0x000000335e5f7220 */ /* 0x080fe20000410000 */
[----:B------:R-:W-:Y:S01]  /*7590*/  FMUL.FTZ R51, R134, R51 ;  /* 0x0000003386337220 */ /* 0x000fe20000410000 */
[-C--:B------:R-:W-:Y:S01]  /*75a0*/  FFMA.FTZ R136, R45, R92.reuse, -R136 ;  /* 0x0000005c2d887223 */ /* 0x080fe20000010888 */
[----:B------:R-:W-:Y:S01]  /*75b0*/  FFMA.FTZ R48, R53, R92, R48 ;  /* 0x0000005c35307223 */ /* 0x000fe20000010030 */
[----:B------:R-:W-:Y:S02]  /*75c0*/  HADD2.F32 R45, -RZ, R176.H0_H0 ;  /* 0x200000b0ff2d7230 */ /* 0x000fe40000004100 */
[-C--:B------:R-:W-:Y:S01]  /*75d0*/  FFMA.FTZ R51, R94, R93.reuse, R51 ;  /* 0x0000005d5e337223 */ /* 0x080fe20000010033 */
[--C-:B------:R-:W-:Y:S02]  /*75e0*/  HADD2.F32 R92, -RZ, R55.reuse.H0_H0 ;  /* 0x20000037ff5c7230 */ /* 0x100fe40000004100 */
[----:B------:R-:W-:Y:S01]  /*75f0*/  FFMA.FTZ R95, R134, R93, -R95 ;  /* 0x0000005d865f7223 */ /* 0x000fe2000001085f */
[----:B------:R-:W-:-:S02]  /*7600*/  HADD2.F32 R55, -RZ, R55.H1_H1 ;  /* 0x30000037ff377230 */ /* 0x000fc40000004100 */
[----:B------:R-:W-:Y:S02]  /*7610*/  HADD2.F32 R94, -RZ, R47.H0_H0 ;  /* 0x2000002fff5e7230 */ /* 0x000fe40000004100 */
[----:B------:R-:W-:Y:S01]  /*7620*/  HADD2.F32 R50, -RZ, R50.H0_H0 ;  /* 0x20000032ff327230 */ /* 0x000fe20000004100 */
[----:B------:R-:W-:Y:S01]  /*7630*/  F2FP.F16.F32.PACK_AB R95, R136, R95 ;  /* 0x0000005f885f723e */ /* 0x000fe200000000ff */
[----:B------:R-:W-:Y:S02]  /*7640*/  HADD2.F32 R134, -RZ, R43.H0_H0 ;  /* 0x2000002bff867230 */ /* 0x000fe40000004100 */
[-C--:B------:R-:W-:Y:S01]  /*7650*/  FMUL.FTZ R43, R92, R45.reuse ;  /* 0x0000002d5c2b7220 */ /* 0x080fe20000410000 */
[----:B------:R-:W-:Y:S02]  /*7660*/  HADD2.F32 R53, -RZ, R176.H1_H1 ;  /* 0x300000b0ff357230 */ /* 0x000fe40000004100 */
[----:B------:R-:W-:Y:S01]  /*7670*/  FMUL.FTZ R45, R94, R45 ;  /* 0x0000002d5e2d7220 */ /* 0x000fe20000410000 */
[----:B------:R-:W-:-:S02]  /*7680*/  HADD2.F32 R47, -RZ, R47.H1_H1 ;  /* 0x3000002fff2f7230 */ /* 0x000fc40000004100 */
[-C--:B------:R-:W-:Y:S01]  /*7690*/  FMUL.FTZ R138, R55, R50.reuse ;  /* 0x00000032378a7220 */ /* 0x080fe20000410000 */
[----:B------:R-:W-:Y:S02]  /*76a0*/  HADD2.F32 R41, -RZ, R41.H0_H0 ;  /* 0x20000029ff297230 */ /* 0x000fe40000004100 */
[-C--:B------:R-:W-:Y:S01]  /*76b0*/  FFMA.FTZ R43, R94, R53.reuse, -R43 ;  /* 0x000000355e2b7223 */ /* 0x080fe2000001082b */
[----:B------:R-:W-:Y:S01]  /*76c0*/  FFMA.FTZ R45, R92, R53, R45 ;  /* 0x000000355c2d7223 */ /* 0x000fe2000001002d */
[C---:B------:R-:W-:Y:S01]  /*76d0*/  FMUL.FTZ R50, R47.reuse, R50 ;  /* 0x000000322f327220 */ /* 0x040fe20000410000 */
[-C--:B------:R-:W-:Y:S01]  /*76e0*/  FFMA.FTZ R138, R47, R134.reuse, -R138 ;  /* 0x000000862f8a7223 */ /* 0x080fe2000001088a */
[----:B------:R-:W-:Y:S02]  /*76f0*/  HADD2.F32 R47, -RZ, R175.H0_H0 ;  /* 0x200000afff2f7230 */ /* 0x000fe40000004100 */
[----:B------:R-:W-:Y:S02]  /*7700*/  HADD2.F32 R94, -RZ, R52.H0_H0 ;  /* 0x20000034ff5e7230 */ /* 0x000fe40000004100 */
[----:B------:R-:W-:Y:S01]  /*7710*/  FFMA.FTZ R50, R55, R134, R50 ;  /* 0x0000008637327223 */ /* 0x000fe20000010032 */
[----:B------:R-:W-:-:S02]  /*7720*/  HADD2.F32 R92, -RZ, R44.H0_H0 ;  /* 0x2000002cff5c7230 */ /* 0x000fc40000004100 */
[----:B------:R-:W-:Y:S02]  /*7730*/  HADD2.F32 R52, -RZ, R52.H1_H1 ;  /* 0x30000034ff347230 */ /* 0x000fe40000004100 */
[-C--:B------:R-:W-:Y:S01]  /*7740*/  FMUL.FTZ R55, R94, R47.reuse ;  /* 0x0000002f5e377220 */ /* 0x080fe20000410000 */
[----:B------:R-:W-:Y:S02]  /*7750*/  HADD2.F32 R53, -RZ, R175.H1_H1 ;  /* 0x300000afff357230 */ /* 0x000fe40000004100 */
[----:B------:R-:W-:Y:S01]  /*7760*/  FMUL.FTZ R135, R92, R47 ;  /* 0x0000002f5c877220 */ /* 0x000fe20000410000 */
[----:B------:R-:W-:Y:S02]  /*7770*/  HADD2.F32 R44, -RZ, R44.H1_H1 ;  /* 0x3000002cff2c7230 */ /* 0x000fe40000004100 */
[----:B------:R-:W-:Y:S01]  /*7780*/  FMUL.FTZ R47, R52, R41 ;  /* 0x00000029342f7220 */ /* 0x000fe20000410000 */
[----:B------:R-:W-:Y:S02]  /*7790*/  HADD2.F32 R93, -RZ, R40.H0_H0 ;  /* 0x20000028ff5d7230 */ /* 0x000fe40000004100 */
[-C--:B------:R-:W-:Y:S01]  /*77a0*/  FFMA.FTZ R55, R92, R53.reuse, -R55 ;  /* 0x000000355c377223 */ /* 0x080fe20000010837 */
[----:B------:R-:W-:Y:S01]  /*77b0*/  FFMA.FTZ R135, R94, R53, R135 ;  /* 0x000000355e877223 */ /* 0x000fe20000010087 */
[----:B------:R-:W-:Y:S01]  /*77c0*/  FMUL.FTZ R41, R44, R41 ;  /* 0x000000292c297220 */ /* 0x000fe20000410000 */
[----:B------:R-:W-:-:S02]  /*77d0*/  HADD2.F32 R53, -RZ, R54.H0_H0 ;  /* 0x20000036ff357230 */ /* 0x000fc40000004100 */
[-C--:B------:R-:W-:Y:S01]  /*77e0*/  FFMA.FTZ R44, R44, R93.reuse, -R47 ;  /* 0x0000005d2c2c7223 */ /* 0x080fe2000001082f */
[----:B------:R-:W-:Y:S02]  /*77f0*/  HADD2.F32 R40, -RZ, R174.H0_H0 ;  /* 0x200000aeff287230 */ /* 0x000fe40000004100 */
[----:B------:R-:W-:Y:S01]  /*7800*/  FFMA.FTZ R52, R52, R93, R41 ;  /* 0x0000005d34347223 */ /* 0x000fe20000010029 */
[----:B------:R-:W-:Y:S01]  /*7810*/  HADD2.F32 R49, -RZ, R49.H0_H0 ;  /* 0x20000031ff317230 */ /* 0x000fe20000004100 */
[----:B------:R-:W-:Y:S01]  /*7820*/  F2FP.F16.F32.PACK_AB R50, R50, R45 ;  /* 0x0000002d3232723e */ /* 0x000fe200000000ff */
[----:B------:R-:W-:Y:S01]  /*7830*/  HADD2.F32 R47, -RZ, R46.H0_H0 ;  /* 0x2000002eff2f7230 */ /* 0x000fe20000004100 */
[----:B------:R-:W-:Y:S01]  /*7840*/  F2FP.F16.F32.PACK_AB R44, R44, R55 ;  /* 0x000000372c2c723e */ /* 0x000fe200000000ff */
[----:B------:R-:W-:Y:S01]  /*7850*/  HADD2.F32 R54, -RZ, R54.H1_H1 ;  /* 0x30000036ff367230 */ /* 0x000fe20000004100 */
[----:B------:R-:W-:Y:S01]  /*7860*/  F2FP.F16.F32.PACK_AB R52, R52, R135 ;  /* 0x000000873434723e */ /* 0x000fe200000000ff */
[----:B------:R-:W-:Y:S01]  /*7870*/  HADD2.F32 R46, -RZ, R46.H1_H1 ;  /* 0x3000002eff2e7230 */ /* 0x000fe20000004100 */
[----:B------:R-:W-:Y:S01]  /*7880*/  MOV R45, R95 ;  /* 0x0000005f002d7202 */ /* 0x000fe20000000f00 */
[----:B------:R-:W-:-:S02]  /*7890*/  HADD2.F32 R93, -RZ, R42.H0_H0 ;  /* 0x2000002aff5d7230 */ /* 0x000fc40000004100 */
[-C--:B------:R-:W-:Y:S01]  /*78a0*/  FMUL.FTZ R42, R53, R40.reuse ;  /* 0x00000028352a7220 */ /* 0x080fe20000410000 */
[----:B------:R-:W-:Y:S02]  /*78b0*/  HADD2.F32 R41, -RZ, R174.H1_H1 ;  /* 0x300000aeff297230 */ /* 0x000fe40000004100 */
[-C--:B------:R-:W-:Y:S01]  /*78c0*/  FMUL.FTZ R137, R54, R49.reuse ;  /* 0x0000003136897220 */ /* 0x080fe20000410000 */
[C---:B------:R-:W-:Y:S01]  /*78d0*/  FMUL.FTZ R40, R47.reuse, R40 ;  /* 0x000000282f287220 */ /* 0x040fe20000410000 */
[C---:B------:R-:W-:Y:S01]  /*78e0*/  FMUL.FTZ R49, R46.reuse, R49 ;  /* 0x000000312e317220 */ /* 0x040fe20000410000 */
[----:B------:R-:W-:Y:S02]  /*78f0*/  IMAD.MOV.U32 R55, RZ, RZ, R50 ;  /* 0x000000ffff377224 */ /* 0x000fe400078e0032 */
        /* <DEDUP_REMOVED lines=8> */
.L_x_2379:
[----:B------:R-:W-:Y:S05]  /*7980*/  BSYNC B2 ;  /* 0x0000000000027941 */ /* 0x000fea0003800000 */
.L_x_2378:
[----:B0-----:R3:W-:Y:S04]  /*7990*/  STG.E.128 desc[UR60][R88.64], R44 ;  /* 0x0000002c58007986 */ /* 0x0017e8000c101d3c */
[----:B--2---:R3:W-:Y:S02]  /*79a0*/  @!P5 STG.E.128 desc[UR60][R90.64], R52 ;  /* 0x000000345a00d986 */ /* 0x0047e4000c101d3c */
.L_x_2373:
[----:B------:R-:W-:Y:S05]  /*79b0*/  BSYNC B1 ;  /* 0x0000000000017941 */ /* 0x000fea0003800000 */
.L_x_2372:
[----:B------:R-:W-:Y:S04]  /*79c0*/  BSSY B1, `(.L_x_2380) ;  /* 0x00000f7000017945 */ /* 0x000fe80003800000 */
[----:B------:R-:W-:Y:S05]  /*79d0*/  @P3 BRA `(.L_x_2381) ;  /* 0x0000000c00d43947 */ /* 0x000fea0003800000 */
[----:B------:R-:W4:Y:S01]  /*79e0*/  LDL R40, [R1+0x74] ;  /* 0x0000740001287983 */ /* 0x000f220000100800 */
[----:B------:R-:W-:Y:S01]  /*79f0*/  ISETP.NE.AND P3, PT, R26, RZ, PT ;  /* 0x000000ff1a00720c */ /* 0x000fe20003f65270 */
[-C--:B--2---:R-:W-:Y:S01]  /*7a00*/  IMAD.WIDE.U32 R48, R218, R120.reuse, R122 ;  /* 0x00000078da307225 */ /* 0x084fe200078e007a */
[----:B------:R-:W-:Y:S03]  /*7a10*/  BSSY B2, `(.L_x_2382) ;  /* 0x0000079000027945 */ /* 0x000fe60003800000 */
[----:B----4-:R-:W-:-:S04]  /*7a20*/  IMAD R40, R40, R120, RZ ;  /* 0x0000007828287224 */ /* 0x010fc800078e02ff */
[----:B------:R-:W-:-:S04]  /*7a30*/  IMAD R41, R218, R121, R40 ;  /* 0x00000079da297224 */ /* 0x000fc800078e0228 */
[----:B---3--:R-:W-:Y:S01]  /*7a40*/  IMAD.IADD R54, R49, 0x1, R41 ;  /* 0x0000000131367824 */ /* 0x008fe200078e0229 */
        /* <DEDUP_REMOVED lines=8> */
[----:B------:R-:W-:Y:S02]  /*7ad0*/  SHF.L.U32 R45, R44, 0x3, RZ ;  /* 0x000000032c2d7819 */ /* 0x000fe400000006ff */
[----:B------:R-:W-:Y:S02]  /*7ae0*/  SHF.R.S32.HI R47, RZ, 0x1f, R44 ;  /* 0x0000001fff2f7819 */ /* 0x000fe4000001142c */
[----:B------:R-:W-:Y:S02]  /*7af0*/  ISETP.GE.AND P3, PT, R45, R145, PT ;  /* 0x000000912d00720c */ /* 0x000fe40003f66270 */
[----:B------:R-:W-:Y:S02]  /*7b00*/  LEA.HI R47, R47, R44, RZ, 0x3 ;  /* 0x0000002c2f2f7211 */ /* 0x000fe400078f18ff */
[----:B------:R-:W-:Y:S02]  /*7b10*/  LOP3.LUT R44, R229, 0x38, R45, 0xf8, !PT ;  /* 0x00000038e52c7812 */ /* 0x000fe400078ef82d */
[----:B------:R-:W-:-:S02]  /*7b20*/  SHF.R.S32.HI R47, RZ, 0x3, R47 ;  /* 0x00000003ff2f7819 */ /* 0x000fc4000001142f */
[----:B------:R-:W-:-:S05]  /*7b30*/  LOP3.LUT R44, R44, R233, RZ, 0x3c, !PT ;  /* 0x000000e92c2c7212 */ /* 0x000fca00078e3cff */
[--C-:B------:R-:W-:Y:S02]  /*7b40*/  @!P3 SHF.R.S32.HI R41, RZ, 0x1f, R45.reuse ;  /* 0x0000001fff29b819 */ /* 0x100fe4000001142d */
[----:B------:R-:W-:Y:S01]  /*7b50*/  @!P3 IADD3 R40, P5, P6, R38, R48, R45 ;  /* 0x000000302628b210 */ /* 0x000fe20007ebe02d */
[----:B------:R-:W-:-:S03]  /*7b60*/  IMAD R45, R47, 0x1400, R230 ;  /* 0x000014002f2d7824 */ /* 0x000fc600078e02e6 */
[----:B------:R-:W-:Y:S01]  /*7b70*/  @!P3 IADD3.X R41, R37, R54, R41, P5, P6 ;  /* 0x000000362529b210 */ /* 0x000fe20002fec429 */
[----:B------:R-:W-:Y:S01]  /*7b80*/  IMAD.IADD R44, R45, 0x1, R44 ;  /* 0x000000012d2c7824 */ /* 0x000fe200078e022c */
[CC--:B------:R-:W-:Y:S01]  /*7b90*/  LEA R50, P5, R42.reuse, R118.reuse, 0x1 ;  /* 0x000000762a327211 */ /* 0x0c0fe200078a08ff */
[C---:B------:R-:W-:Y:S02]  /*7ba0*/  IMAD R45, R17.reuse, 0x5000, R141 ;  /* 0x00005000112d7824 */ /* 0x040fe400078e028d */
[----:B------:R-:W-:Y:S01]  /*7bb0*/  IMAD R47, R17, 0x5000, R44 ;  /* 0x00005000112f7824 */ /* 0x000fe200078e022c */
[----:B------:R-:W-:Y:S01]  /*7bc0*/  LEA.HI.X R51, R42, R119, R43, 0x1, P5 ;  /* 0x000000772a337211 */ /* 0x000fe200028f0c2b */
[----:B------:R-:W-:Y:S01]  /*7bd0*/  IMAD R42, R45, 0x2, R16 ;  /* 0x000000022d2a7824 */ /* 0x000fe200078e0210 */
[----:B------:R-:W-:Y:S02]  /*7be0*/  @!P3 LEA R52, P5, R40, R118, 0x1 ;  /* 0x000000762834b211 */ /* 0x000fe400078a08ff */
[----:B------:R-:W-:-:S02]  /*7bf0*/  LEA R47, R47, R16, 0x1 ;  /* 0x000000102f2f7211 */ /* 0x000fc400078e08ff */
[----:B------:R-:W-:Y:S02]  /*7c00*/  @!P3 LEA.HI.X R53, R40, R119, R41, 0x1, P5 ;  /* 0x000000772835b211 */ /* 0x000fe400028f0c29 */
[----:B------:R-:W2:Y:S01]  /*7c10*/  LDS.128 R40, [R42+0x24400] ;  /* 0x024400002a287984 */ /* 0x000ea20000000c00 */
[----:B------:R-:W-:-:S03]  /*7c20*/  ISETP.GE.AND P5, PT, R213, R116, PT ;  /* 0x00000074d500720c */ /* 0x000fc60003fa6270 */
[----:B------:R-:W3:Y:S10]  /*7c30*/  LDS.128 R44, [R47+0x24400] ;  /* 0x024400002f2c7984 */ /* 0x000ef40000000c00 */
[----:B------:R-:W-:Y:S05]  /*7c40*/  @P5 BRA `(.L_x_2385) ;  /* 0x0000000400485947 */ /* 0x000fea0003800000 */
[----:B------:R-:W-:Y:S01]  /*7c50*/  SHF.R.U64 R55, R60, 0x10, R61 ;  /* 0x000000103c377819 */ /* 0x000fe2000000123d */
[----:B0-----:R-:W-:Y:S01]  /*7c60*/  HADD2.F32 R88, -RZ, R173.H1_H1 ;  /* 0x300000adff587230 */ /* 0x001fe20000004100 */
[--C-:B------:R-:W-:Y:S01]  /*7c70*/  SHF.R.U64 R60, R68, 0x10, R69.reuse ;  /* 0x00000010443c7819 */ /* 0x100fe20000001245 */
[--C-:B---3--:R-:W-:Y:S01]  /*7c80*/  HADD2.F32 R89, -RZ, R45.reuse.H0_H0 ;  /* 0x2000002dff597230 */ /* 0x108fe20000004100 */
[----:B------:R-:W-:Y:S01]  /*7c90*/  SHF.R.U32.HI R68, RZ, 0x10, R69 ;  /* 0x00000010ff447819 */ /* 0x000fe20000011645 */
[----:B------:R-:W-:Y:S01]  /*7ca0*/  HADD2.F32 R90, -RZ, R45.H1_H1 ;  /* 0x3000002dff5a7230 */ /* 0x000fe20000004100 */
[----:B------:R-:W-:Y:S01]  /*7cb0*/  SHF.R.U32.HI R61, RZ, 0x10, R61 ;  /* 0x00000010ff3d7819 */ /* 0x000fe2000001163d */
[--C-:B--2---:R-:W-:Y:S01]  /*7cc0*/  HADD2.F32 R45, -RZ, R41.reuse.H0_H0 ;  /* 0x20000029ff2d7230 */ /* 0x104fe20000004100 */
[--C-:B------:R-:W-:Y:S01]  /*7cd0*/  SHF.R.U64 R69, R70, 0x10, R71.reuse ;  /* 0x0000001046457819 */ /* 0x100fe20000001247 */
[----:B------:R-:W-:Y:S01]  /*7ce0*/  HADD2.F32 R91, -RZ, R68.H0_H0 ;  /* 0x20000044ff5b7230 */ /* 0x000fe20000004100 */
[----:B------:R-:W-:Y:S01]  /*7cf0*/  SHF.R.U32.HI R70, RZ, 0x10, R71 ;  /* 0x00000010ff467819 */ /* 0x000fe20000011647 */
        /* <DEDUP_REMOVED lines=10> */
[----:B------:R-:W-:Y:S01]  /*7da0*/  SHF.R.U64 R62, R62, 0x10, R63 ;  /* 0x000000103e3e7819 */ /* 0x000fe2000000123f */
[----:B------:R-:W-:Y:S01]  /*7db0*/  FFMA.FTZ R91, R90, R61, R91 ;  /* 0x0000003d5a5b7223 */ /* 0x000fe2000001005b */
[----:B------:R-:W-:Y:S01]  /*7dc0*/  HADD2.F32 R71, -RZ, R172.H1_H1 ;  /* 0x300000acff477230 */ /* 0x000fe20000004100 */
[----:B------:R-:W-:Y:S01]  /*7dd0*/  SHF.R.U32.HI R63, RZ, 0x10, R63 ;  /* 0x00000010ff3f7819 */ /* 0x000fe2000001163f */
[----:B------:R-:W-:Y:S01]  /*7de0*/  HADD2.F32 R68, -RZ, R47.H0_H0 ;  /* 0x2000002fff447230 */ /* 0x000fe20000004100 */
[----:B------:R-:W-:Y:S01]  /*7df0*/  F2FP.F16.F32.PACK_AB R41, R41, R92 ;  /* 0x0000005c2929723e */ /* 0x000fe200000000ff */
[----:B------:R-:W-:Y:S01]  /*7e00*/  HADD2.F32 R90, -RZ, R43.H0_H0 ;  /* 0x2000002bff5a7230 */ /* 0x000fe20000004100 */
[----:B------:R-:W-:Y:S01]  /*7e10*/  F2FP.F16.F32.PACK_AB R88, R91, R88 ;  /* 0x000000585b58723e */ /* 0x000fe200000000ff */
[----:B------:R-:W-:-:S02]  /*7e20*/  HADD2.F32 R47, -RZ, R47.H1_H1 ;  /* 0x3000002fff2f7230 */ /* 0x000fc40000004100 */
[----:B------:R-:W-:Y:S02]  /*7e30*/  HADD2.F32 R94, -RZ, R70.H0_H0 ;  /* 0x20000046ff5e7230 */ /* 0x000fe40000004100 */
[----:B------:R-:W-:Y:S02]  /*7e40*/  HADD2.F32 R45, -RZ, R170.H1_H1 ;  /* 0x300000aaff2d7230 */ /* 0x000fe40000004100 */
[----:B------:R-:W-:Y:S02]  /*7e50*/  HADD2.F32 R61, -RZ, R43.H1_H1 ;  /* 0x3000002bff3d7230 */ /* 0x000fe40000004100 */
[-C--:B------:R-:W-:Y:S01]  /*7e60*/  FMUL.FTZ R43, R68, R71.reuse ;  /* 0x00000047442b7220 */ /* 0x080fe20000410000 */
[----:B------:R-:W-:Y:S02]  /*7e70*/  HADD2.F32 R70, -RZ, R63.H0_H0 ;  /* 0x2000003fff467230 */ /* 0x000fe40000004100 */
[C---:B------:R-:W-:Y:S01]  /*7e80*/  FMUL.FTZ R71, R90.reuse, R71 ;  /* 0x000000475a477220 */ /* 0x040fe20000410000 */
[-C--:B------:R-:W-:Y:S01]  /*7e90*/  FMUL.FTZ R134, R47, R94.reuse ;  /* 0x0000005e2f867220 */ /* 0x080fe20000410000 */
[-C--:B------:R-:W-:Y:S01]  /*7ea0*/  FFMA.FTZ R43, R90, R45.reuse, -R43 ;  /* 0x0000002d5a2b7223 */ /* 0x080fe2000001082b */
[C---:B------:R-:W-:Y:S01]  /*7eb0*/  FMUL.FTZ R94, R61.reuse, R94 ;  /* 0x0000005e3d5e7220 */ /* 0x040fe20000410000 */
[----:B------:R-:W-:Y:S01]  /*7ec0*/  FFMA.FTZ R45, R68, R45, R71 ;  /* 0x0000002d442d7223 */ /* 0x000fe20000010047 */
[----:B------:R-:W-:Y:S01]  /*7ed0*/  FFMA.FTZ R68, R61, R70, -R134 ;  /* 0x000000463d447223 */ /* 0x000fe20000010886 */
[----:B------:R-:W-:-:S02]  /*7ee0*/  HADD2.F32 R134, -RZ, R60.H0_H0 ;  /* 0x2000003cff867230 */ /* 0x000fc40000004100 */
[----:B------:R-:W-:Y:S01]  /*7ef0*/  FFMA.FTZ R70, R47, R70, R94 ;  /* 0x000000462f467223 */ /* 0x000fe2000001005e */
[----:B------:R-:W-:Y:S02]  /*7f00*/  HADD2.F32 R173, -RZ, R173.H0_H0 ;  /* 0x200000adffad7230 */ /* 0x000fe40000004100 */
[----:B------:R-:W-:Y:S01]  /*7f10*/  HADD2.F32 R60, -RZ, R44.H0_H0 ;  /* 0x2000002cff3c7230 */ /* 0x000fe20000004100 */
[----:B------:R-:W-:Y:S01]  /*7f20*/  F2FP.F16.F32.PACK_AB R43, R68, R43 ;  /* 0x0000002b442b723e */ /* 0x000fe200000000ff */
[----:B------:R-:W-:Y:S01]  /*7f30*/  HADD2.F32 R90, -RZ, R40.H0_H0 ;  /* 0x20000028ff5a7230 */ /* 0x000fe20000004100 */
[----:B------:R-:W-:Y:S01]  /*7f40*/  F2FP.F16.F32.PACK_AB R70, R70, R45 ;  /* 0x0000002d4646723e */ /* 0x000fe200000000ff */
[----:B------:R-:W-:Y:S02]  /*7f50*/  HADD2.F32 R47, -RZ, R44.H1_H1 ;  /* 0x3000002cff2f7230 */ /* 0x000fe40000004100 */
[----:B------:R-:W-:Y:S02]  /*7f60*/  HADD2.F32 R94, -RZ, R55.H0_H0 ;  /* 0x20000037ff5e7230 */ /* 0x000fe40000004100 */
[----:B------:R-:W-:Y:S01]  /*7f70*/  FMUL.FTZ R55, R60, R173 ;  /* 0x000000ad3c377220 */ /* 0x000fe20000410000 */
[----:B------:R-:W-:-:S02]  /*7f80*/  HADD2.F32 R171, -RZ, R171.H0_H0 ;  /* 0x200000abffab7230 */ /* 0x000fc40000004100 */
        /* <DEDUP_REMOVED lines=8> */
[----:B------:R-:W-:-:S02]  /*8010*/  HADD2.F32 R71, -RZ, R69.H0_H0 ;  /* 0x20000045ff477230 */ /* 0x000fc40000004100 */
[--C-:B------:R-:W-:Y:S02]  /*8020*/  HADD2.F32 R63, -RZ, R46.reuse.H0_H0 ;  /* 0x2000002eff3f7230 */ /* 0x100fe40000004100 */
[----:B------:R-:W-:Y:S01]  /*8030*/  FFMA.FTZ R47, R47, R94, R134 ;  /* 0x0000005e2f2f7223 */ /* 0x000fe20000010086 */
[----:B------:R-:W-:Y:S01]  /*8040*/  HADD2.F32 R60, -RZ, R46.H1_H1 ;  /* 0x3000002eff3c7230 */ /* 0x000fe20000004100 */
[----:B------:R-:W-:Y:S01]  /*8050*/  F2FP.F16.F32.PACK_AB R40, R55, R40 ;  /* 0x000000283728723e */ /* 0x000fe200000000ff */
[--C-:B------:R-:W-:Y:S02]  /*8060*/  HADD2.F32 R61, -RZ, R42.reuse.H0_H0 ;  /* 0x2000002aff3d7230 */ /* 0x100fe40000004100 */
[----:B------:R-:W-:Y:S02]  /*8070*/  HADD2.F32 R46, -RZ, R42.H1_H1 ;  /* 0x3000002aff2e7230 */ /* 0x000fe40000004100 */
[----:B------:R-:W-:Y:S01]  /*8080*/  FMUL.FTZ R42, R63, R172 ;  /* 0x000000ac3f2a7220 */ /* 0x000fe20000410000 */
[----:B------:R-:W-:-:S02]  /*8090*/  HADD2.F32 R170, -RZ, R170.H0_H0 ;  /* 0x200000aaffaa7230 */ /* 0x000fc40000004100 */
[-C--:B------:R-:W-:Y:S01]  /*80a0*/  FMUL.FTZ R89, R60, R71.reuse ;  /* 0x000000473c597220 */ /* 0x080fe20000410000 */
[----:B------:R-:W-:Y:S02]  /*80b0*/  HADD2.F32 R69, -RZ, R62.H0_H0 ;  /* 0x2000003eff457230 */ /* 0x000fe40000004100 */
[C---:B------:R-:W-:Y:S01]  /*80c0*/  FMUL.FTZ R172, R61.reuse, R172 ;  /* 0x000000ac3dac7220 */ /* 0x040fe20000410000 */
[C---:B------:R-:W-:Y:S01]  /*80d0*/  FMUL.FTZ R71, R46.reuse, R71 ;  /* 0x000000472e477220 */ /* 0x040fe20000410000 */
[----:B------:R-:W-:Y:S01]  /*80e0*/  FFMA.FTZ R42, R61, R170, -R42 ;  /* 0x000000aa3d2a7223 */ /* 0x000fe2000001082a */
[----:B------:R-:W-:Y:S01]  /*80f0*/  F2FP.F16.F32.PACK_AB R44, R47, R44 ;  /* 0x0000002c2f2c723e */ /* 0x000fe200000000ff */
[----:B------:R-:W-:Y:S01]  /*8100*/  FFMA.FTZ R172, R63, R170, R172 ;  /* 0x000000aa3fac7223 */ /* 0x000fe200000100ac */
[-C--:B------:R-:W-:Y:S01]  /*8110*/  FFMA.FTZ R89, R46, R69.reuse, -R89 ;  /* 0x000000452e597223 */ /* 0x080fe20000010859 */
[----:B------:R-:W-:Y:S01]  /*8120*/  FFMA.FTZ R71, R60, R69, R71 ;  /* 0x000000453c477223 */ /* 0x000fe20000010047 */
[----:B------:R-:W-:-:S02]  /*8130*/  IMAD.MOV.U32 R45, RZ, RZ, R88 ;  /* 0x000000ffff2d7224 */ /* 0x000fc400078e0058 */
[----:B------:R-:W-:Y:S01]  /*8140*/  IMAD.MOV.U32 R47, RZ, RZ, R70 ;  /* 0x000000ffff2f7224 */ /* 0x000fe200078e0046 */
[----:B------:R-:W-:Y:S02]  /*8150*/  F2FP.F16.F32.PACK_AB R42, R89, R42 ;  /* 0x0000002a592a723e */ /* 0x000fe400000000ff */
[----:B------:R-:W-:-:S07]  /*8160*/  F2FP.F16.F32.PACK_AB R46, R71, R172 ;  /* 0x000000ac472e723e */ /* 0x000fce00000000ff */
.L_x_2385:
[----:B------:R-:W-:Y:S05]  /*8170*/  BSYNC B3 ;  /* 0x0000000000037941 */ /* 0x000fea0003800000 */
.L_x_2384:
[----:B--2---:R2:W-:Y:S04]  /*8180*/  STG.E.128 desc[UR60][R50.64], R40 ;  /* 0x0000002832007986 */ /* 0x0045e8000c101d3c */
[----:B---3--:R2:W-:Y:S02]  /*8190*/  @!P3 STG.E.128 desc[UR60][R52.64], R44 ;  /* 0x0000002c3400b986 */ /* 0x0085e4000c101d3c */
.L_x_2383:
[----:B------:R-:W-:Y:S05]  /*81a0*/  BSYNC B2 ;  /* 0x0000000000027941 */ /* 0x000fea0003800000 */
.L_x_2382:
        /* <DEDUP_REMOVED lines=12> */
[----:B------:R-:W-:-:S04]  /*8270*/  LEA.HI R46, R46, R41, RZ, 0x3 ;  /* 0x000000292e2e7211 */ /* 0x000fc800078f18ff */
[----:B------:R-:W-:-:S05]  /*8280*/  SHF.R.S32.HI R41, RZ, 0x3, R46 ;  /* 0x00000003ff297819 */ /* 0x000fca000001142e */
[----:B------:R-:W-:Y:S02]  /*8290*/  IMAD R41, R41, 0x1400, R230 ;  /* 0x0000140029297824 */ /* 0x000fe400078e02e6 */
[--C-:B------:R-:W-:Y:S02]  /*82a0*/  @!P3 SHF.R.S32.HI R43, RZ, 0x1f, R40.reuse ;  /* 0x0000001fff2bb819 */ /* 0x100fe40000011428 */
[--C-:B------:R-:W-:Y:S02]  /*82b0*/  @!P3 IADD3 R42, P5, P6, R38, R48, R40.reuse ;  /* 0x00000030262ab210 */ /* 0x100fe40007ebe028 */
[----:B------:R-:W-:Y:S02]  /*82c0*/  LOP3.LUT R40, R229, 0x38, R40, 0xf8, !PT ;  /* 0x00000038e5287812 */ /* 0x000fe400078ef828 */
[----:B------:R-:W-:Y:S02]  /*82d0*/  @!P3 IADD3.X R54, R37, R54, R43, P5, P6 ;  /* 0x000000362536b210 */ /* 0x000fe40002fec42b */
[----:B------:R-:W-:-:S02]  /*82e0*/  LOP3.LUT R40, R40, R233, RZ, 0x3c, !PT ;  /* 0x000000e928287212 */ /* 0x000fc400078e3cff */
[----:B------:R-:W-:-:S03]  /*82f0*/  LEA R48, P5, R44, R118, 0x1 ;  /* 0x000000762c307211 */ /* 0x000fc600078a08ff */
[----:B------:R-:W-:Y:S01]  /*8300*/  IMAD.IADD R40, R41, 0x1, R40 ;  /* 0x0000000129287824 */ /* 0x000fe200078e0228 */
[-C--:B------:R-:W-:Y:S01]  /*8310*/  LEA.HI.X R49, R44, R119.reuse, R45, 0x1, P5 ;  /* 0x000000772c317211 */ /* 0x080fe200028f0c2d */
[C---:B------:R-:W-:Y:S01]  /*8320*/  IMAD R41, R17.reuse, 0x5000, R140 ;  /* 0x0000500011297824 */ /* 0x040fe200078e028c */
[C---:B------:R-:W-:Y:S01]  /*8330*/  @!P3 LEA R50, P5, R42.reuse, R118, 0x1 ;  /* 0x000000762a32b211 */ /* 0x040fe200078a08ff */
[----:B------:R-:W-:Y:S02]  /*8340*/  IMAD R43, R17, 0x5000, R40 ;  /* 0x00005000112b7824 */ /* 0x000fe400078e0228 */
[----:B------:R-:W-:Y:S01]  /*8350*/  IMAD R41, R41, 0x2, R16 ;  /* 0x0000000229297824 */ /* 0x000fe200078e0210 */
[----:B------:R-:W-:Y:S02]  /*8360*/  @!P3 LEA.HI.X R51, R42, R119, R54, 0x1, P5 ;  /* 0x000000772a33b211 */ /* 0x000fe400028f0c36 */
[----:B------:R-:W-:Y:S02]  /*8370*/  LEA R44, R43, R16, 0x1 ;  /* 0x000000102b2c7211 */ /* 0x000fe400078e08ff */
[----:B------:R-:W-:Y:S01]  /*8380*/  ISETP.GE.AND P5, PT, R212, R116, PT ;  /* 0x00000074d400720c */ /* 0x000fe20003fa6270 */
[----:B------:R-:W2:Y:S04]  /*8390*/  LDS.128 R40, [R41+0x24400] ;  /* 0x0244000029287984 */ /* 0x000ea80000000c00 */
[----:B------:R-:W3:Y:S08]  /*83a0*/  LDS.128 R44, [R44+0x24400] ;  /* 0x024400002c2c7984 */ /* 0x000ef00000000c00 */
[----:B------:R-:W-:Y:S05]  /*83b0*/  @P5 BRA `(.L_x_2387) ;  /* 0x0000000400505947 */ /* 0x000fea0003800000 */
[----:B------:R-:W-:Y:S01]  /*83c0*/  SHF.R.U64 R52, R56, 0x10, R57 ;  /* 0x0000001038347819 */ /* 0x000fe20000001239 */
[----:B---3--:R-:W-:Y:S01]  /*83d0*/  IMAD.MOV.U32 R56, RZ, RZ, R45 ;  /* 0x000000ffff387224 */ /* 0x008fe200078e002d */
[----:B------:R-:W-:Y:S01]  /*83e0*/  SHF.R.U32.HI R61, RZ, 0x10, R65 ;  /* 0x00000010ff3d7819 */ /* 0x000fe20000011641 */
[----:B--2---:R-:W-:Y:S01]  /*83f0*/  IMAD.MOV.U32 R45, RZ, RZ, R43 ;  /* 0x000000ffff2d7224 */ /* 0x004fe200078e002b */
[----:B------:R-:W-:Y:S01]  /*8400*/  SHF.R.U32.HI R63, RZ, 0x10, R57 ;  /* 0x00000010ff3f7819 */ /* 0x000fe20000011639 */
[----:B------:R-:W-:Y:S01]  /*8410*/  HADD2.F32 R43, -RZ, R41.H0_H0 ;  /* 0x20000029ff2b7230 */ /* 0x000fe20000004100 */
[----:B------:R-:W-:Y:S01]  /*8420*/  SHF.R.U64 R54, R64, 0x10, R65 ;  /* 0x0000001040367819 */ /* 0x000fe20000001241 */
[----:B------:R-:W-:Y:S01]  /*8430*/  HADD2.F32 R64, -RZ, R165.H0_H0 ;  /* 0x200000a5ff407230 */ /* 0x000fe20000004100 */
[----:B------:R-:W-:Y:S01]  /*8440*/  MOV R57, R47 ;  /* 0x0000002f00397202 */ /* 0x000fe20000000f00 */
[--C-:B------:R-:W-:Y:S01]  /*8450*/  HADD2.F32 R47, -RZ, R56.reuse.H0_H0 ;  /* 0x20000038ff2f7230 */ /* 0x100fe20000004100 */
[--C-:B------:R-:W-:Y:S01]  /*8460*/  SHF.R.U64 R53, R58, 0x10, R59.reuse ;  /* 0x000000103a357819 */ /* 0x100fe2000000123b */
[----:B------:R-:W-:Y:S01]  /*8470*/  HADD2.F32 R60, -RZ, R56.H1_H1 ;  /* 0x30000038ff3c7230 */ /* 0x000fe20000004100 */
[----:B------:R-:W-:Y:S01]  /*8480*/  SHF.R.U32.HI R58, RZ, 0x10, R59 ;  /* 0x00000010ff3a7819 */ /* 0x000fe2000001163b */
[----:B------:R-:W-:-:S02]  /*8490*/  HADD2.F32 R61, -RZ, R61.H0_H0 ;  /* 0x2000003dff3d7230 */ /* 0x000fc40000004100 */
[-C--:B------:R-:W-:Y:S01]  /*84a0*/  FMUL.FTZ R68, R47, R64.reuse ;  /* 0x000000402f447220 */ /* 0x080fe20000410000 */
[----:B------:R-:W-:Y:S01]  /*84b0*/  HADD2.F32 R56, -RZ, R41.H1_H1 ;  /* 0x30000029ff387230 */ /* 0x000fe20000004100 */
[--C-:B------:R-:W-:Y:S01]  /*84c0*/  SHF.R.U64 R55, R66, 0x10, R67.reuse ;  /* 0x0000001042377819 */ /* 0x100fe20000001243 */
[----:B------:R-:W-:Y:S02]  /*84d0*/  HADD2.F32 R62, -RZ, R168.H0_H0 ;  /* 0x200000a8ff3e7230 */ /* 0x000fe40000004100 */
[C---:B------:R-:W-:Y:S01]  /*84e0*/  FMUL.FTZ R64, R43.reuse, R64 ;  /* 0x000000402b407220 */ /* 0x040fe20000410000 */
[----:B------:R-:W-:Y:S02]  /*84f0*/  HADD2.F32 R59, -RZ, R63.H0_H0 ;  /* 0x2000003fff3b7230 */ /* 0x000fe40000004100 */
[-C--:B------:R-:W-:Y:S01]  /*8500*/  FMUL.FTZ R63, R60, R61.reuse ;  /* 0x0000003d3c3f7220 */ /* 0x080fe20000410000 */
[C---:B------:R-:W-:Y:S01]  /*8510*/  FMUL.FTZ R61, R56.reuse, R61 ;  /* 0x0000003d383d7220 */ /* 0x040fe20000410000 */
[----:B------:R-:W-:Y:S01]  /*8520*/  SHF.R.U32.HI R66, RZ, 0x10, R67 ;  /* 0x00000010ff427819 */ /* 0x000fe20000011643 */
[-C--:B------:R-:W-:Y:S01]  /*8530*/  FFMA.FTZ R41, R43, R62.reuse, -R68 ;  /* 0x0000003e2b297223 */ /* 0x080fe20000010844 */
[----:B------:R-:W-:Y:S01]  /*8540*/  FFMA.FTZ R43, R47, R62, R64 ;  /* 0x0000003e2f2b7223 */ /* 0x000fe20000010040 */
[-C--:B------:R-:W-:Y:S01]  /*8550*/  FFMA.FTZ R56, R56, R59.reuse, -R63 ;  /* 0x0000003b38387223 */ /* 0x080fe2000001083f */
[----:B------:R-:W-:Y:S01]  /*8560*/  FFMA.FTZ R60, R60, R59, R61 ;  /* 0x0000003b3c3c7223 */ /* 0x000fe2000001003d */
[----:B------:R-:W-:-:S02]  /*8570*/  HADD2.F32 R68, -RZ, R167.H0_H0 ;  /* 0x200000a7ff447230 */ /* 0x000fc40000004100 */
[--C-:B------:R-:W-:Y:S01]  /*8580*/  HADD2.F32 R59, -RZ, R57.reuse.H0_H0 ;  /* 0x20000039ff3b7230 */ /* 0x100fe20000004100 */
[----:B------:R-:W-:Y:S01]  /*8590*/  F2FP.F16.F32.PACK_AB R41, R56, R41 ;  /* 0x000000293829723e */ /* 0x000fe200000000ff */
[----:B------:R-:W-:Y:S02]  /*85a0*/  HADD2.F32 R62, -RZ, R57.H1_H1 ;  /* 0x30000039ff3e7230 */ /* 0x000fe40000004100 */
[----:B------:R-:W-:Y:S02]  /*85b0*/  HADD2.F32 R66, -RZ, R66.H0_H0 ;  /* 0x20000042ff427230 */ /* 0x000fe40000004100 */
[----:B------:R-:W-:Y:S02]  /*85c0*/  HADD2.F32 R57, -RZ, R45.H1_H1 ;  /* 0x3000002dff397230 */ /* 0x000fe40000004100 */
[----:B------:R-:W-:Y:S02]  /*85d0*/  HADD2.F32 R64, -RZ, R169.H0_H0 ;  /* 0x200000a9ff407230 */ /* 0x000fe40000004100 */
[----:B------:R-:W-:Y:S01]  /*85e0*/  FMUL.FTZ R70, R62, R66 ;  /* 0x000000423e467220 */ /* 0x000fe20000410000 */
[----:B------:R-:W-:-:S02]  /*85f0*/  HADD2.F32 R47, -RZ, R45.H0_H0 ;  /* 0x2000002dff2f7230 */ /* 0x000fc40000004100 */
[----:B------:R-:W-:Y:S01]  /*8600*/  FMUL.FTZ R63, R57, R66 ;  /* 0x00000042393f7220 */ /* 0x000fe20000410000 */
[----:B------:R-:W-:Y:S02]  /*8610*/  HADD2.F32 R61, -RZ, R58.H0_H0 ;  /* 0x2000003aff3d7230 */ /* 0x000fe40000004100 */
[-C--:B------:R-:W-:Y:S01]  /*8620*/  FMUL.FTZ R58, R59, R68.reuse ;  /* 0x000000443b3a7220 */ /* 0x080fe20000410000 */
[----:B------:R-:W-:Y:S02]  /*8630*/  HADD2.F32 R165, -RZ, R165.H1_H1 ;  /* 0x300000a5ffa57230 */ /* 0x000fe40000004100 */
[C---:B------:R-:W-:Y:S01]  /*8640*/  FMUL.FTZ R68, R47.reuse, R68 ;  /* 0x000000442f447220 */ /* 0x040fe20000410000 */
[----:B------:R-:W-:Y:S02]  /*8650*/  HADD2.F32 R168, -RZ, R168.H1_H1 ;  /* 0x300000a8ffa87230 */ /* 0x000fe40000004100 */
[----:B------:R-:W-:Y:S01]  /*8660*/  FFMA.FTZ R45, R47, R64, -R58 ;  /* 0x000000402f2d7223 */ /* 0x000fe2000001083a */
[-C--:B------:R-:W-:Y:S01]  /*8670*/  FFMA.FTZ R58, R57, R61.reuse, -R70 ;  /* 0x0000003d393a7223 */ /* 0x080fe20000010846 */
[----:B------:R-:W-:Y:S01]  /*8680*/  FFMA.FTZ R62, R62, R61, R63 ;  /* 0x0000003d3e3e7223 */ /* 0x000fe2000001003f */
[----:B------:R-:W-:-:S02]  /*8690*/  HADD2.F32 R61, -RZ, R54.H0_H0 ;  /* 0x20000036ff3d7230 */ /* 0x000fc40000004100 */
[----:B------:R-:W-:Y:S01]  /*86a0*/  FFMA.FTZ R47, R59, R64, R68 ;  /* 0x000000403b2f7223 */ /* 0x000fe20000010044 */
[----:B------:R-:W-:Y:S01]  /*86b0*/  HADD2.F32 R57, -RZ, R44.H0_H0 ;  /* 0x2000002cff397230 */ /* 0x000fe20000004100 */
[----:B------:R-:W-:Y:S01]  /*86c0*/  F2FP.F16.F32.PACK_AB R58, R58, R45 ;  /* 0x0000002d3a3a723e */ /* 0x000fe200000000ff */
[----:B------:R-:W-:Y:S01]  /*86d0*/  HADD2.F32 R54, -RZ, R40.H0_H0 ;  /* 0x20000028ff367230 */ /* 0x000fe20000004100 */
[----:B------:R-:W-:Y:S01]  /*86e0*/  F2FP.F16.F32.PACK_AB R45, R60, R43 ;  /* 0x0000002b3c2d723e */ /* 0x000fe200000000ff */
[----:B------:R-:W-:Y:S02]  /*86f0*/  HADD2.F32 R44, -RZ, R44.H1_H1 ;  /* 0x3000002cff2c7230 */ /* 0x000fe40000004100 */
[----:B------:R-:W-:Y:S01]  /*8700*/  FMUL.FTZ R63, R57, R165 ;  /* 0x000000a5393f7220 */ /* 0x000fe20000410000 */
[----:B------:R-:W-:Y:S01]  /*8710*/  HADD2.F32 R40, -RZ, R40.H1_H1 ;  /* 0x30000028ff287230 */ /* 0x000fe20000004100 */
[----:B------:R-:W-:Y:S01]  /*8720*/  F2FP.F16.F32.PACK_AB R47, R62, R47 ;  /* 0x0000002f3e2f723e */ /* 0x000fe200000000ff */
[----:B------:R-:W-:-:S02]  /*8730*/  HADD2.F32 R59, -RZ, R52.H0_H0 ;  /* 0x20000034ff3b7230 */ /* 0x000fc40000004100 */
[----:B------:R-:W-:Y:S01]  /*8740*/  FMUL.FTZ R65, R44, R61 ;  /* 0x0000003d2c417220 */ /* 0x000fe20000410000 */
[----:B------:R-:W-:Y:S01]  /*8750*/  FMUL.FTZ R52, R54, R165 ;  /* 0x000000a536347220 */ /* 0x000fe20000410000 */
[----:B------:R-:W-:Y:S01]  /*8760*/  FMUL.FTZ R61, R40, R61 ;  /* 0x0000003d283d7220 */ /* 0x000fe20000410000 */
[-C--:B------:R-:W-:Y:S01]  /*8770*/  FFMA.FTZ R63, R54, R168.reuse, -R63 ;  /* 0x000000a8363f7223 */ /* 0x080fe2000001083f */
[-C--:B------:R-:W-:Y:S01]  /*8780*/  FFMA.FTZ R54, R40, R59.reuse, -R65 ;  /* 0x0000003b28367223 */ /* 0x080fe20000010841 */
[----:B------:R-:W-:Y:S02]  /*8790*/  HADD2.F32 R167, -RZ, R167.H1_H1 ;  /* 0x300000a7ffa77230 */ /* 0x000fe40000004100 */
[----:B------:R-:W-:Y:S01]  /*87a0*/  FFMA.FTZ R61, R44, R59, R61 ;  /* 0x0000003b2c3d7223 */ /* 0x000fe2000001003d */
[----:B------:R-:W-:Y:S02]  /*87b0*/  HADD2.F32 R44, -RZ, R46.H0_H0 ;  /* 0x2000002eff2c7230 */ /* 0x000fe40000004100 */
[----:B------:R-:W-:Y:S01]  /*87c0*/  FFMA.FTZ R52, R57, R168, R52 ;  /* 0x000000a839347223 */ /* 0x000fe20000010034 */
[----:B------:R-:W-:-:S02]  /*87d0*/  HADD2.F32 R55, -RZ, R55.H0_H0 ;  /* 0x20000037ff377230 */ /* 0x000fc40000004100 */
[----:B------:R-:W-:Y:S02]  /*87e0*/  HADD2.F32 R40, -RZ, R42.H0_H0 ;  /* 0x2000002aff287230 */ /* 0x000fe40000004100 */
[-C--:B------:R-:W-:Y:S01]  /*87f0*/  FMUL.FTZ R57, R44, R167.reuse ;  /* 0x000000a72c397220 */ /* 0x080fe20000410000 */
[----:B------:R-:W-:Y:S02]  /*8800*/  HADD2.F32 R46, -RZ, R46.H1_H1 ;  /* 0x3000002eff2e7230 */ /* 0x000fe40000004100 */
[----:B------:R-:W-:Y:S02]  /*8810*/  HADD2.F32 R42, -RZ, R42.H1_H1 ;  /* 0x3000002aff2a7230 */ /* 0x000fe40000004100 */
[----:B------:R-:W-:Y:S01]  /*8820*/  FMUL.FTZ R167, R40, R167 ;  /* 0x000000a728a77220 */ /* 0x000fe20000410000 */
[----:B------:R-:W-:Y:S02]  /*8830*/  HADD2.F32 R169, -RZ, R169.H1_H1 ;  /* 0x300000a9ffa97230 */ /* 0x000fe40000004100 */
[----:B------:R-:W-:Y:S01]  /*8840*/  FMUL.FTZ R59, R46, R55 ;  /* 0x000000372e3b7220 */ /* 0x000fe20000410000 */
[----:B------:R-:W-:-:S02]  /*8850*/  HADD2.F32 R53, -RZ, R53.H0_H0 ;  /* 0x20000035ff357230 */ /* 0x000fc40000004100 */
[----:B------:R-:W-:Y:S01]  /*8860*/  FMUL.FTZ R55, R42, R55 ;  /* 0x000000372a377220 */ /* 0x000fe20000410000 */
[----:B------:R-:W-:Y:S02]  /*8870*/  IMAD.MOV.U32 R43, RZ, RZ, R58 ;  /* 0x000000ffff2b7224 */ /* 0x000fe400078e003a */
[-C--:B------:R-:W-:Y:S01]  /*8880*/  FFMA.FTZ R57, R40, R169.reuse, -R57 ;  /* 0x000000a928397223 */ /* 0x080fe20000010839 */
[----:B------:R-:W-:Y:S01]  /*8890*/  FFMA.FTZ R167, R44, R169, R167 ;  /* 0x000000a92ca77223 */ /* 0x000fe200000100a7 */
[-C--:B------:R-:W-:Y:S01]  /*88a0*/  FFMA.FTZ R42, R42, R53.reuse, -R59 ;  /* 0x000000352a2a7223 */ /* 0x080fe2000001083b */
[----:B------:R-:W-:Y:S01]  /*88b0*/  FFMA.FTZ R46, R46, R53, R55 ;  /* 0x000000352e2e7223 */ /* 0x000fe20000010037 */
[----:B------:R-:W-:Y:S02]  /*88c0*/  F2FP.F16.F32.PACK_AB R40, R54, R63 ;  /* 0x0000003f3628723e */ /* 0x000fe400000000ff */
[----:B------:R-:W-:Y:S02]  /*88d0*/  F2FP.F16.F32.PACK_AB R44, R61, R52 ;  /* 0x000000343d2c723e */ /* 0x000fe400000000ff */
[----:B------:R-:W-:-:S02]  /*88e0*/  F2FP.F16.F32.PACK_AB R42, R42, R57 ;  /* 0x000000392a2a723e */ /* 0x000fc400000000ff */
[----:B------:R-:W-:-:S07]  /*88f0*/  F2FP.F16.F32.PACK_AB R46, R46, R167 ;  /* 0x000000a72e2e723e */ /* 0x000fce00000000ff */
.L_x_2387:
[----:B------:R-:W-:Y:S05]  /*8900*/  BSYNC B2 ;  /* 0x0000000000027941 */ /* 0x000fea0003800000 */
.L_x_2386:
[----:B--2---:R4:W-:Y:S04]  /*8910*/  STG.E.128 desc[UR60][R48.64], R40 ;  /* 0x0000002830007986 */ /* 0x0049e8000c101d3c */
[----:B---3--:R4:W-:Y:S02]  /*8920*/  @!P3 STG.E.128 desc[UR60][R50.64], R44 ;  /* 0x0000002c3200b986 */ /* 0x0089e4000c101d3c */
.L_x_2381:
[----:B------:R-:W-:Y:S05]  /*8930*/  BSYNC B1 ;  /* 0x0000000000017941 */ /* 0x000fea0003800000 */
.L_x_2380:
[----:B--2-4-:R-:W2:Y:S01]  /*8940*/  LDL R40, [R1+0x70] ;  /* 0x0000700001287983 */ /* 0x014ea20000100800 */
[----:B------:R-:W-:-:S04]  /*8950*/  IMAD.WIDE.U32 R122, R220, R120, R122 ;  /* 0x00000078dc7a7225 */ /* 0x000fc800078e007a */
[----:B--2---:R-:W-:-:S04]  /*8960*/  IMAD R40, R40, R120, RZ ;  /* 0x0000007828287224 */ /* 0x004fc800078e02ff */
        /* <DEDUP_REMOVED lines=18> */
[----:B------:R-:W-:-:S02]  /*8a90*/  LOP3.LUT R41, R228, 0x38, R51, 0xf8, !PT ;  /* 0x00000038e4297812 */ /* 0x000fc400078ef833 */
[----:B------:R-:W-:Y:S02]  /*8aa0*/  SHF.R.S32.HI R40, RZ, 0x3, R40 ;  /* 0x00000003ff287819 */ /* 0x000fe40000011428 */
[----:B------:R-:W-:Y:S02]  /*8ab0*/  LOP3.LUT R41, R41, R232, RZ, 0x3c, !PT ;  /* 0x000000e829297212 */ /* 0x000fe400078e3cff */
[----:B------:R-:W-:Y:S01]  /*8ac0*/  ISETP.GE.AND P3, PT, R51, R145, PT ;  /* 0x000000913300720c */ /* 0x000fe20003f66270 */
[----:B------:R-:W-:-:S04]  /*8ad0*/  IMAD R40, R40, 0x1400, R231 ;  /* 0x0000140028287824 */ /* 0x000fc800078e02e7 */
[----:B------:R-:W-:Y:S02]  /*8ae0*/  IMAD.IADD R40, R40, 0x1, R41 ;  /* 0x0000000128287824 */ /* 0x000fe400078e0229 */
[C---:B------:R-:W-:Y:S02]  /*8af0*/  IMAD R41, R17.reuse, 0x5000, R133 ;  /* 0x0000500011297824 */ /* 0x040fe400078e0285 */
[----:B------:R-:W-:Y:S02]  /*8b00*/  IMAD R43, R17, 0x5000, R40 ;  /* 0x00005000112b7824 */ /* 0x000fe400078e0228 */
[----:B------:R-:W-:Y:S02]  /*8b10*/  IMAD R41, R41, 0x2, R16 ;  /* 0x0000000229297824 */ /* 0x000fe400078e0210 */
[----:B------:R-:W-:Y:S02]  /*8b20*/  @!P3 SHF.R.S32.HI R54, RZ, 0x1f, R51 ;  /* 0x0000001fff36b819 */ /* 0x000fe40000011433 */
[----:B------:R-:W-:-:S02]  /*8b30*/  LEA R44, R43, R16, 0x1 ;  /* 0x000000102b2c7211 */ /* 0x000fc400078e08ff */
[----:B------:R-:W2:Y:S01]  /*8b40*/  LDS.128 R40, [R41+0x24400] ;  /* 0x0244000029287984 */ /* 0x000ea20000000c00 */
[----:B------:R-:W-:-:S03]  /*8b50*/  @!P3 IADD3 R51, P4, P5, R38, R122, R51 ;  /* 0x0000007a2633b210 */ /* 0x000fc60007d9e033 */
[----:B------:R-:W3:Y:S01]  /*8b60*/  LDS.128 R44, [R44+0x24400] ;  /* 0x024400002c2c7984 */ /* 0x000ee20000000c00 */
[----:B------:R-:W-:Y:S02]  /*8b70*/  @!P3 IADD3.X R54, R37, R52, R54, P4, P5 ;  /* 0x000000342536b210 */ /* 0x000fe400027ea436 */
[----:B------:R-:W-:Y:S02]  /*8b80*/  ISETP.GE.AND P5, PT, R213, R116, PT ;  /* 0x00000074d500720c */ /* 0x000fe40003fa6270 */
[----:B------:R-:W-:-:S04]  /*8b90*/  @!P3 LEA R50, P4, R51, R118, 0x1 ;  /* 0x000000763332b211 */ /* 0x000fc800078808ff */
[----:B------:R-:W-:-:S07]  /*8ba0*/  @!P3 LEA.HI.X R51, R51, R119, R54, 0x1, P4 ;  /* 0x000000773333b211 */ /* 0x000fce00020f0c36 */
[----:B------:R-:W-:Y:S05]  /*8bb0*/  @P5 BRA `(.L_x_2391) ;  /* 0x00000004005c5947 */ /* 0x000fea0003800000 */
[----:B--2---:R-:W-:Y:S01]  /*8bc0*/  IMAD.MOV.U32 R57, RZ, RZ, R40 ;  /* 0x000000ffff397224 */ /* 0x004fe200078e0028 */
[----:B------:R-:W-:Y:S01]  /*8bd0*/  SHF.R.U32.HI R62, RZ, 0x10, R85 ;  /* 0x00000010ff3e7819 */ /* 0x000fe20000011655 */
[----:B---3--:R-:W-:Y:S01]  /*8be0*/  IMAD.MOV.U32 R40, RZ, RZ, R45 ;  /* 0x000000ffff287224 */ /* 0x008fe200078e002d */
[----:B------:R-:W-:Y:S01]  /*8bf0*/  MOV R58, R44 ;  /* 0x0000002c003a7202 */ /* 0x000fe20000000f00 */
[----:B------:R-:W-:Y:S01]  /*8c00*/  IMAD.MOV.U32 R59, RZ, RZ, R47 ;  /* 0x000000ffff3b7224 */ /* 0x000fe200078e002f */
[----:B------:R-:W-:Y:S01]  /*8c10*/  SHF.R.U32.HI R60, RZ, 0x10, R77 ;  /* 0x00000010ff3c7819 */ /* 0x000fe2000001164d */
[----:B------:R-:W-:Y:S01]  /*8c20*/  HADD2.F32 R63, -RZ, R155.H1_H1 ;  /* 0x3000009bff3f7230 */ /* 0x000fe20000004100 */
[--C-:B------:R-:W-:Y:S01]  /*8c30*/  SHF.R.U64 R54, R86, 0x10, R87.reuse ;  /* 0x0000001056367819 */ /* 0x100fe20000001257 */
[--C-:B------:R-:W-:Y:S01]  /*8c40*/  HADD2.F32 R44, -RZ, R40.reuse.H0_H0 ;  /* 0x20000028ff2c7230 */ /* 0x100fe20000004100 */
[----:B------:R-:W-:Y:S01]  /*8c50*/  SHF.R.U32.HI R86, RZ, 0x10, R87 ;  /* 0x00000010ff567819 */ /* 0x000fe20000011657 */
[----:B------:R-:W-:Y:S01]  /*8c60*/  HADD2.F32 R47, -RZ, R40.H1_H1 ;  /* 0x30000028ff2f7230 */ /* 0x000fe20000004100 */
[----:B------:R-:W-:Y:S01]  /*8c70*/  SHF.R.U64 R53, R78, 0x10, R79 ;  /* 0x000000104e357819 */ /* 0x000fe2000000124f */
[----:B------:R-:W-:Y:S01]  /*8c80*/  IMAD.MOV.U32 R45, RZ, RZ, R43 ;  /* 0x000000ffff2d7224 */ /* 0x000fe200078e002b */
[----:B------:R-:W-:Y:S01]  /*8c90*/  SHF.R.U32.HI R78, RZ, 0x10, R79 ;  /* 0x00000010ff4e7819 */ /* 0x000fe2000001164f */
[--C-:B------:R-:W-:Y:S01]  /*8ca0*/  HADD2.F32 R40, -RZ, R41.reuse.H0_H0 ;  /* 0x20000029ff287230 */ /* 0x100fe20000004100 */
[----:B------:R-:W-:Y:S01]  /*8cb0*/  SHF.R.U64 R56, R84, 0x10, R85 ;  /* 0x0000001054387819 */ /* 0x000fe20000001255 */
        /* <DEDUP_REMOVED lines=13> */
[----:B------:R-:W-:-:S02]  /*8d90*/  HADD2.F32 R60, -RZ, R59.H0_H0 ;  /* 0x2000003bff3c7230 */ /* 0x000fc40000004100 */
[----:B------:R-:W-:Y:S01]  /*8da0*/  HADD2.F32 R59, -RZ, R59.H1_H1 ;  /* 0x3000003bff3b7230 */ /* 0x000fe20000004100 */
[----:B------:R-:W-:Y:S01]  /*8db0*/  F2FP.F16.F32.PACK_AB R43, R43, R40 ;  /* 0x000000282b2b723e */ /* 0x000fe200000000ff */
[--C-:B------:R-:W-:Y:S02]  /*8dc0*/  HADD2.F32 R47, -RZ, R45.reuse.H0_H0 ;  /* 0x2000002dff2f7230 */ /* 0x100fe40000004100 */
[----:B------:R-:W-:Y:S02]  /*8dd0*/  HADD2.F32 R64, -RZ, R86.H0_H0 ;  /* 0x20000056ff407230 */ /* 0x000fe40000004100 */
[----:B------:R-:W-:Y:S02]  /*8de0*/  HADD2.F32 R63, -RZ, R154.H1_H1 ;  /* 0x3000009aff3f7230 */ /* 0x000fe40000004100 */
[----:B------:R-:W-:Y:S02]  /*8df0*/  HADD2.F32 R45, -RZ, R45.H1_H1 ;  /* 0x3000002dff2d7230 */ /* 0x000fe40000004100 */
[----:B------:R-:W-:Y:S01]  /*8e00*/  FMUL.FTZ R68, R59, R64 ;  /* 0x000000403b447220 */ /* 0x000fe20000410000 */
[----:B------:R-:W-:-:S02]  /*8e10*/  HADD2.F32 R61, -RZ, R152.H1_H1 ;  /* 0x30000098ff3d7230 */ /* 0x000fc40000004100 */
[-C--:B------:R-:W-:Y:S01]  /*8e20*/  FMUL.FTZ R66, R60, R63.reuse ;  /* 0x0000003f3c427220 */ /* 0x080fe20000410000 */
[----:B------:R-:W-:Y:S02]  /*8e30*/  HADD2.F32 R62, -RZ, R78.H0_H0 ;  /* 0x2000004eff3e7230 */ /* 0x000fe40000004100 */
[----:B------:R-:W-:Y:S01]  /*8e40*/  FMUL.FTZ R64, R45, R64 ;  /* 0x000000402d407220 */ /* 0x000fe20000410000 */
[C---:B------:R-:W-:Y:S01]  /*8e50*/  FMUL.FTZ R65, R47.reuse, R63 ;  /* 0x0000003f2f417220 */ /* 0x040fe20000410000 */
[----:B------:R-:W-:Y:S01]  /*8e60*/  FFMA.FTZ R63, R47, R61, -R66 ;  /* 0x0000003d2f3f7223 */ /* 0x000fe20000010842 */
[----:B------:R-:W-:Y:S02]  /*8e70*/  HADD2.F32 R47, -RZ, R58.H0_H0 ;  /* 0x2000003aff2f7230 */ /* 0x000fe40000004100 */
[-C--:B------:R-:W-:Y:S01]  /*8e80*/  FFMA.FTZ R68, R45, R62.reuse, -R68 ;  /* 0x0000003e2d447223 */ /* 0x080fe20000010844 */
[----:B------:R-:W-:Y:S01]  /*8e90*/  FFMA.FTZ R70, R59, R62, R64 ;  /* 0x0000003e3b467223 */ /* 0x000fe20000010040 */
[----:B------:R-:W-:-:S02]  /*8ea0*/  HADD2.F32 R62, -RZ, R155.H0_H0 ;  /* 0x2000009bff3e7230 */ /* 0x000fc40000004100 */
[----:B------:R-:W-:Y:S01]  /*8eb0*/  FFMA.FTZ R65, R60, R61, R65 ;  /* 0x0000003d3c417223 */ /* 0x000fe20000010041 */
[--C-:B------:R-:W-:Y:S01]  /*8ec0*/  HADD2.F32 R45, -RZ, R57.reuse.H0_H0 ;  /* 0x20000039ff2d7230 */ /* 0x100fe20000004100 */
[----:B------:R-:W-:Y:S01]  /*8ed0*/  F2FP.F16.F32.PACK_AB R63, R68, R63 ;  /* 0x0000003f443f723e */ /* 0x000fe200000000ff */
[----:B------:R-:W-:Y:S02]  /*8ee0*/  HADD2.F32 R56, -RZ, R56.H0_H0 ;  /* 0x20000038ff387230 */ /* 0x000fe40000004100 */
[-C--:B------:R-:W-:Y:S01]  /*8ef0*/  FMUL.FTZ R64, R47, R62.reuse ;  /* 0x0000003e2f407220 */ /* 0x080fe20000410000 */
[----:B------:R-:W-:Y:S02]  /*8f00*/  HADD2.F32 R58, -RZ, R58.H1_H1 ;  /* 0x3000003aff3a7230 */ /* 0x000fe40000004100 */
[----:B------:R-:W-:Y:S01]  /*8f10*/  FMUL.FTZ R62, R45, R62 ;  /* 0x0000003e2d3e7220 */ /* 0x000fe20000410000 */
[----:B------:R-:W-:Y:S02]  /*8f20*/  HADD2.F32 R57, -RZ, R57.H1_H1 ;  /* 0x30000039ff397230 */ /* 0x000fe40000004100 */
[----:B------:R-:W-:-:S02]  /*8f30*/  HADD2.F32 R60, -RZ, R153.H0_H0 ;  /* 0x20000099ff3c7230 */ /* 0x000fc40000004100 */
[CC--:B------:R-:W-:Y:S01]  /*8f40*/  FMUL.FTZ R66, R58.reuse, R56.reuse ;  /* 0x000000383a427220 */ /* 0x0c0fe20000410000 */
[----:B------:R-:W-:Y:S02]  /*8f50*/  HADD2.F32 R55, -RZ, R55.H0_H0 ;  /* 0x20000037ff377230 */ /* 0x000fe40000004100 */
[----:B------:R-:W-:Y:S01]  /*8f60*/  FMUL.FTZ R59, R57, R56 ;  /* 0x00000038393b7220 */ /* 0x000fe20000410000 */
[----:B------:R-:W-:Y:S02]  /*8f70*/  HADD2.F32 R154, -RZ, R154.H0_H0 ;  /* 0x2000009aff9a7230 */ /* 0x000fe40000004100 */
[-C--:B------:R-:W-:Y:S01]  /*8f80*/  FFMA.FTZ R62, R47, R60.reuse, R62 ;  /* 0x0000003c2f3e7223 */ /* 0x080fe2000001003e */
[----:B------:R-:W-:Y:S01]  /*8f90*/  FFMA.FTZ R64, R45, R60, -R64 ;  /* 0x0000003c2d407223 */ /* 0x000fe20000010840 */
[-C--:B------:R-:W-:Y:S01]  /*8fa0*/  FFMA.FTZ R57, R57, R55.reuse, -R66 ;  /* 0x0000003739397223 */ /* 0x080fe20000010842 */
[----:B------:R-:W-:Y:S01]  /*8fb0*/  FFMA.FTZ R59, R58, R55, R59 ;  /* 0x000000373a3b7223 */ /* 0x000fe2000001003b */
[----:B------:R-:W-:-:S02]  /*8fc0*/  HADD2.F32 R47, -RZ, R46.H0_H0 ;  /* 0x2000002eff2f7230 */ /* 0x000fc40000004100 */
[----:B------:R-:W-:Y:S01]  /*8fd0*/  HADD2.F32 R55, -RZ, R54.H0_H0 ;  /* 0x20000036ff377230 */ /* 0x000fe20000004100 */
[----:B------:R-:W-:Y:S01]  /*8fe0*/  F2FP.F16.F32.PACK_AB R40, R57, R64 ;  /* 0x000000403928723e */ /* 0x000fe200000000ff */
        /* <DEDUP_REMOVED lines=8> */
[C---:B------:R-:W-:Y:S01]  /*9070*/  FMUL.FTZ R55, R42.reuse, R55 ;  /* 0x000000372a377220 */ /* 0x040fe20000410000 */
[-C--:B------:R-:W-:Y:S01]  /*9080*/  FFMA.FTZ R54, R45, R152.reuse, -R54 ;  /* 0x000000982d367223 */ /* 0x080fe20000010836 */
[----:B------:R-:W-:Y:S01]  /*9090*/  FFMA.FTZ R154, R47, R152, R154 ;  /* 0x000000982f9a7223 */ /* 0x000fe2000001009a */
[-C--:B------:R-:W-:Y:S01]  /*90a0*/  FFMA.FTZ R61, R42, R53.reuse, -R61 ;  /* 0x000000352a3d7223 */ /* 0x080fe2000001083d */
[----:B------:R-:W-:Y:S01]  /*90b0*/  FFMA.FTZ R55, R46, R53, R55 ;  /* 0x000000352e377223 */ /* 0x000fe20000010037 */
[----:B------:R-:W-:Y:S02]  /*90c0*/  F2FP.F16.F32.PACK_AB R45, R44, R41 ;  /* 0x000000292c2d723e */ /* 0x000fe400000000ff */
[----:B------:R-:W-:Y:S01]  /*90d0*/  MOV R41, R43 ;  /* 0x0000002b00297202 */ /* 0x000fe20000000f00 */
[----:B------:R-:W-:Y:S01]  /*90e0*/  IMAD.MOV.U32 R43, RZ, RZ, R63 ;  /* 0x000000ffff2b7224 */ /* 0x000fe200078e003f */
[----:B------:R-:W-:-:S02]  /*90f0*/  F2FP.F16.F32.PACK_AB R47, R70, R65 ;  /* 0x00000041462f723e */ /* 0x000fc400000000ff */
[----:B------:R-:W-:Y:S02]  /*9100*/  F2FP.F16.F32.PACK_AB R44, R59, R62 ;  /* 0x0000003e3b2c723e */ /* 0x000fe400000000ff */
[----:B------:R-:W-:Y:S02]  /*9110*/  F2FP.F16.F32.PACK_AB R42, R61, R54 ;  /* 0x000000363d2a723e */ /* 0x000fe400000000ff */
[----:B------:R-:W-:-:S07]  /*9120*/  F2FP.F16.F32.PACK_AB R46, R55, R154 ;  /* 0x0000009a372e723e */ /* 0x000fce00000000ff */
.L_x_2391:
[----:B------:R-:W-:Y:S05]  /*9130*/  BSYNC B2 ;  /* 0x0000000000027941 */ /* 0x000fea0003800000 */
.L_x_2390:
[----:B--2---:R2:W-:Y:S04]  /*9140*/  STG.E.128 desc[UR60][R48.64], R40 ;  /* 0x0000002830007986 */ /* 0x0045e8000c101d3c */
[----:B---3--:R2:W-:Y:S02]  /*9150*/  @!P3 STG.E.128 desc[UR60][R50.64], R44 ;  /* 0x0000002c3200b986 */ /* 0x0085e4000c101d3c */
.L_x_2389:
[----:B------:R-:W-:Y:S05]  /*9160*/  BSYNC B1 ;  /* 0x0000000000017941 */ /* 0x000fea0003800000 */
.L_x_2388:
        /* <DEDUP_REMOVED lines=14> */
[----:B------:R-:W-:Y:S02]  /*9250*/  LEA.HI R40, R40, R41, RZ, 0x3 ;  /* 0x0000002928287211 */ /* 0x000fe400078f18ff */
[----:B------:R-:W-:-:S02]  /*9260*/  LOP3.LUT R41, R228, 0x38, R51, 0xf8, !PT ;  /* 0x00000038e4297812 */ /* 0x000fc400078ef833 */
[----:B------:R-:W-:Y:S02]  /*9270*/  SHF.R.S32.HI R40, RZ, 0x3, R40 ;  /* 0x00000003ff287819 */ /* 0x000fe40000011428 */
[----:B------:R-:W-:-:S03]  /*9280*/  LOP3.LUT R41, R41, R232, RZ, 0x3c, !PT ;  /* 0x000000e829297212 */ /* 0x000fc600078e3cff */
[----:B------:R-:W-:-:S05]  /*9290*/  IMAD R40, R40, 0x1400, R231 ;  /* 0x0000140028287824 */ /* 0x000fca00078e02e7 */
[----:B------:R-:W-:Y:S01]  /*92a0*/  IADD3 R40, R40, R41, RZ ;  /* 0x0000002928287210 */ /* 0x000fe20007ffe0ff */
[----:B------:R-:W-:-:S04]  /*92b0*/  IMAD R41, R17, 0x5000, R132 ;  /* 0x0000500011297824 */ /* 0x000fc800078e0284 */
[----:B------:R-:W-:Y:S02]  /*92c0*/  IMAD R43, R17, 0x5000, R40 ;  /* 0x00005000112b7824 */ /* 0x000fe400078e0228 */
[--C-:B------:R-:W-:Y:S02]  /*92d0*/  IMAD R41, R41, 0x2, R16.reuse ;  /* 0x0000000229297824 */ /* 0x100fe400078e0210 */
[----:B------:R-:W-:-:S04]  /*92e0*/  IMAD R44, R43, 0x2, R16 ;  /* 0x000000022b2c7824 */ /* 0x000fc800078e0210 */
[----:B------:R-:W2:Y:S04]  /*92f0*/  LDS.128 R40, [R41+0x24400] ;  /* 0x0244000029287984 */ /* 0x000ea80000000c00 */
[----:B------:R-:W3:Y:S01]  /*9300*/  LDS.128 R44, [R44+0x24400] ;  /* 0x024400002c2c7984 */ /* 0x000ee20000000c00 */
[----:B------:R-:W-:Y:S05]  /*9310*/  @P4 BRA `(.L_x_2393) ;  /* 0x0000000400584947 */ /* 0x000fea0003800000 */
[----:B------:R-:W-:Y:S01]  /*9320*/  SHF.R.U32.HI R58, RZ, 0x10, R81 ;  /* 0x00000010ff3a7819 */ /* 0x000fe20000011651 */
[----:B---3--:R-:W-:Y:S01]  /*9330*/  IMAD.MOV.U32 R54, RZ, RZ, R46 ;  /* 0x000000ffff367224 */ /* 0x008fe200078e002e */
[----:B------:R-:W-:Y:S01]  /*9340*/  MOV R53, R44 ;  /* 0x0000002c00357202 */ /* 0x000fe20000000f00 */
[----:B--2---:R-:W-:Y:S01]  /*9350*/  IMAD.MOV.U32 R44, RZ, RZ, R42 ;  /* 0x000000ffff2c7224 */ /* 0x004fe200078e002a */
[----:B------:R-:W-:Y:S01]  /*9360*/  SHF.R.U32.HI R56, RZ, 0x10, R73 ;  /* 0x00000010ff387819 */ /* 0x000fe20000011649 */
[----:B------:R-:W-:Y:S01]  /*9370*/  HADD2.F32 R57, -RZ, R151.H1_H1 ;  /* 0x30000097ff397230 */ /* 0x000fe20000004100 */
[--C-:B------:R-:W-:Y:S01]  /*9380*/  SHF.R.U64 R65, R82, 0x10, R83.reuse ;  /* 0x0000001052417819 */ /* 0x100fe20000001253 */
[----:B------:R-:W-:Y:S01]  /*9390*/  HADD2.F32 R46, -RZ, R45.H0_H0 ;  /* 0x2000002dff2e7230 */ /* 0x000fe20000004100 */
[----:B------:R-:W-:Y:S01]  /*93a0*/  SHF.R.U32.HI R82, RZ, 0x10, R83 ;  /* 0x00000010ff527819 */ /* 0x000fe20000011653 */
[----:B------:R-:W-:Y:S01]  /*93b0*/  HADD2.F32 R42, -RZ, R41.H0_H0 ;  /* 0x20000029ff2a7230 */ /* 0x000fe20000004100 */
[----:B------:R-:W-:Y:S01]  /*93c0*/  SHF.R.U64 R50, R74, 0x10, R75 ;  /* 0x000000104a327819 */ /* 0x000fe2000000124b */
[----:B------:R-:W-:-:S02]  /*93d0*/  HADD2.F32 R45, -RZ, R45.H1_H1 ;  /* 0x3000002dff2d7230 */ /* 0x000fc40000004100 */
[-C--:B------:R-:W-:Y:S01]  /*93e0*/  FMUL.FTZ R59, R46, R57.reuse ;  /* 0x000000392e3b7220 */ /* 0x080fe20000410000 */
[----:B------:R-:W-:Y:S02]  /*93f0*/  HADD2.F32 R58, -RZ, R58.H0_H0 ;  /* 0x2000003aff3a7230 */ /* 0x000fe40000004100 */
[C---:B------:R-:W-:Y:S01]  /*9400*/  FMUL.FTZ R57, R42.reuse, R57 ;  /* 0x000000392a397220 */ /* 0x040fe20000410000 */
[----:B------:R-:W-:Y:S01]  /*9410*/  HADD2.F32 R55, -RZ, R149.H1_H1 ;  /* 0x30000095ff377230 */ /* 0x000fe20000004100 */
[----:B------:R-:W-:Y:S01]  /*9420*/  SHF.R.U32.HI R74, RZ, 0x10, R75 ;  /* 0x00000010ff4a7819 */ /* 0x000fe2000001164b */
[----:B------:R-:W-:Y:S02]  /*9430*/  HADD2.F32 R41, -RZ, R41.H1_H1 ;  /* 0x30000029ff297230 */ /* 0x000fe40000004100 */
[-C--:B------:R-:W-:Y:S01]  /*9440*/  FMUL.FTZ R60, R45, R58.reuse ;  /* 0x0000003a2d3c7220 */ /* 0x080fe20000410000 */
[----:B------:R-:W-:Y:S02]  /*9450*/  HADD2.F32 R56, -RZ, R56.H0_H0 ;  /* 0x20000038ff387230 */ /* 0x000fe40000004100 */
[-C--:B------:R-:W-:Y:S01]  /*9460*/  FFMA.FTZ R59, R42, R55.reuse, -R59 ;  /* 0x000000372a3b7223 */ /* 0x080fe2000001083b */
[----:B------:R-:W-:Y:S01]  /*9470*/  FFMA.FTZ R57, R46, R55, R57 ;  /* 0x000000372e397223 */ /* 0x000fe20000010039 */
[----:B------:R-:W-:Y:S01]  /*9480*/  FMUL.FTZ R58, R41, R58 ;  /* 0x0000003a293a7220 */ /* 0x000fe20000410000 */
[----:B------:R-:W-:-:S02]  /*9490*/  HADD2.F32 R55, -RZ, R150.H1_H1 ;  /* 0x30000096ff377230 */ /* 0x000fc40000004100 */
[-C--:B------:R-:W-:Y:S01]  /*94a0*/  FFMA.FTZ R60, R41, R56.reuse, -R60 ;  /* 0x00000038293c7223 */ /* 0x080fe2000001083c */
[----:B------:R-:W-:Y:S02]  /*94b0*/  HADD2.F32 R42, -RZ, R47.H0_H0 ;  /* 0x2000002fff2a7230 */ /* 0x000fe40000004100 */
[----:B------:R-:W-:Y:S01]  /*94c0*/  FFMA.FTZ R58, R45, R56, R58 ;  /* 0x000000382d3a7223 */ /* 0x000fe2000001003a */
[----:B------:R-:W-:Y:S01]  /*94d0*/  HADD2.F32 R41, -RZ, R43.H0_H0 ;  /* 0x2000002bff297230 */ /* 0x000fe20000004100 */
[----:B------:R-:W-:Y:S01]  /*94e0*/  SHF.R.U64 R66, R80, 0x10, R81 ;  /* 0x0000001050427819 */ /* 0x000fe20000001251 */
[----:B------:R-:W-:Y:S02]  /*94f0*/  HADD2.F32 R45, -RZ, R148.H1_H1 ;  /* 0x30000094ff2d7230 */ /* 0x000fe40000004100 */
[-C--:B------:R-:W-:Y:S01]  /*9500*/  FMUL.FTZ R62, R42, R55.reuse ;  /* 0x000000372a3e7220 */ /* 0x080fe20000410000 */
[----:B------:R-:W-:Y:S02]  /*9510*/  HADD2.F32 R47, -RZ, R47.H1_H1 ;  /* 0x3000002fff2f7230 */ /* 0x000fe40000004100 */
[----:B------:R-:W-:Y:S01]  /*9520*/  FMUL.FTZ R55, R41, R55 ;  /* 0x0000003729377220 */ /* 0x000fe20000410000 */
[----:B------:R-:W-:Y:S01]  /*9530*/  HADD2.F32 R56, -RZ, R82.H0_H0 ;  /* 0x20000052ff387230 */ /* 0x000fe20000004100 */
[----:B------:R-:W-:Y:S01]  /*9540*/  SHF.R.U64 R67, R72, 0x10, R73 ;  /* 0x0000001048437819 */ /* 0x000fe20000001249 */
[----:B------:R-:W-:-:S02]  /*9550*/  HADD2.F32 R43, -RZ, R43.H1_H1 ;  /* 0x3000002bff2b7230 */ /* 0x000fc40000004100 */
[-C--:B------:R-:W-:Y:S01]  /*9560*/  FFMA.FTZ R61, R42, R45.reuse, R55 ;  /* 0x0000002d2a3d7223 */ /* 0x080fe20000010037 */
[----:B------:R-:W-:Y:S02]  /*9570*/  HADD2.F32 R46, -RZ, R74.H0_H0 ;  /* 0x2000004aff2e7230 */ /* 0x000fe40000004100 */
[-C--:B------:R-:W-:Y:S01]  /*9580*/  FMUL.FTZ R64, R47, R56.reuse ;  /* 0x000000382f407220 */ /* 0x080fe20000410000 */
[----:B------:R-:W-:Y:S01]  /*9590*/  FFMA.FTZ R62, R41, R45, -R62 ;  /* 0x0000002d293e7223 */ /* 0x000fe2000001083e */
[C---:B------:R-:W-:Y:S01]  /*95a0*/  FMUL.FTZ R56, R43.reuse, R56 ;  /* 0x000000382b387220 */ /* 0x040fe20000410000 */
[----:B------:R-:W-:Y:S02]  /*95b0*/  HADD2.F32 R151, -RZ, R151.H0_H0 ;  /* 0x20000097ff977230 */ /* 0x000fe40000004100 */
[-C--:B------:R-:W-:Y:S01]  /*95c0*/  FFMA.FTZ R63, R43, R46.reuse, -R64 ;  /* 0x0000002e2b3f7223 */ /* 0x080fe20000010840 */
[--C-:B------:R-:W-:Y:S02]  /*95d0*/  HADD2.F32 R42, -RZ, R53.reuse.H0_H0 ;  /* 0x20000035ff2a7230 */ /* 0x100fe40000004100 */
[----:B------:R-:W-:Y:S01]  /*95e0*/  FFMA.FTZ R64, R47, R46, R56 ;  /* 0x0000002e2f407223 */ /* 0x000fe20000010038 */
[----:B------:R-:W-:Y:S01]  /*95f0*/  HADD2.F32 R45, -RZ, R66.H0_H0 ;  /* 0x20000042ff2d7230 */ /* 0x000fe20000004100 */
[----:B------:R-:W-:Y:S01]  /*9600*/  F2FP.F16.F32.PACK_AB R57, R58, R57 ;  /* 0x000000393a39723e */ /* 0x000fe200000000ff */
[----:B------:R-:W-:-:S02]  /*9610*/  HADD2.F32 R53, -RZ, R53.H1_H1 ;  /* 0x30000035ff357230 */ /* 0x000fc40000004100 */
[----:B------:R-:W-:Y:S01]  /*9620*/  FMUL.FTZ R46, R42, R151 ;  /* 0x000000972a2e7220 */ /* 0x000fe20000410000 */
[----:B------:R-:W-:Y:S01]  /*9630*/  HADD2.F32 R149, -RZ, R149.H0_H0 ;  /* 0x20000095ff957230 */ /* 0x000fe20000004100 */
[----:B------:R-:W-:Y:S01]  /*9640*/  F2FP.F16.F32.PACK_AB R61, R64, R61 ;  /* 0x0000003d403d723e */ /* 0x000fe200000000ff */
[--C-:B------:R-:W-:Y:S02]  /*9650*/  HADD2.F32 R41, -RZ, R40.reuse.H0_H0 ;  /* 0x20000028ff297230 */ /* 0x100fe40000004100 */
[----:B------:R-:W-:Y:S01]  /*9660*/  FMUL.FTZ R47, R53, R45 ;  /* 0x0000002d352f7220 */ /* 0x000fe20000410000 */
        /* <DEDUP_REMOVED lines=13> */
[----:B------:R-:W-:-:S02]  /*9740*/  HADD2.F32 R54, -RZ, R54.H1_H1 ;  /* 0x30000036ff367230 */ /* 0x000fc40000004100 */
        /* <DEDUP_REMOVED lines=15> */
[----:B------:R-:W-:Y:S01]  /*9840*/  F2FP.F16.F32.PACK_AB R46, R45, R150 ;  /* 0x000000962d2e723e */ /* 0x000fe200000000ff */
[----:B------:R-:W-:Y:S01]  /*9850*/  IMAD.MOV.U32 R45, RZ, RZ, R57 ;  /* 0x000000ffff2d7224 */ /* 0x000fe200078e0039 */
[----:B------:R-:W-:Y:S02]  /*9860*/  F2FP.F16.F32.PACK_AB R43, R63, R62 ;  /* 0x0000003e3f2b723e */ /* 0x000fe400000000ff */
[----:B------:R-:W-:-:S07]  /*9870*/  MOV R44, R56 ;  /* 0x00000038002c7202 */ /* 0x000fce0000000f00 */
.L_x_2393:
[----:B------:R-:W-:Y:S05]  /*9880*/  BSYNC B1 ;  /* 0x0000000000017941 */ /* 0x000fea0003800000 */
.L_x_2392:
[----:B--2---:R2:W-:Y:S01]  /*9890*/  STG.E.128 desc[UR60][R48.64], R40 ;  /* 0x0000002830007986 */ /* 0x0045e2000c101d3c */
[----:B------:R-:W-:-:S13]  /*98a0*/  ISETP.GE.AND P3, PT, R51, R145, PT ;  /* 0x000000913300720c */ /* 0x000fda0003f66270 */
[----:B------:R-:W-:Y:S05]  /*98b0*/  @P3 BRA `(.L_x_2348) ;  /* 0x00000004000c3947 */ /* 0x000fea0003800000 */
[--C-:B------:R-:W-:Y:S02]  /*98c0*/  IADD3 R122, P3, P4, R38, R122, R51.reuse ;  /* 0x0000007a267a7210 */ /* 0x100fe40007c7e033 */
[----:B------:R-:W-:-:S04]  /*98d0*/  SHF.R.S32.HI R51, RZ, 0x1f, R51 ;  /* 0x0000001fff337819 */ /* 0x000fc80000011433 */
[----:B------:R-:W-:Y:S02]  /*98e0*/  IADD3.X R52, R37, R52, R51, P3, P4 ;  /* 0x0000003425347210 */ /* 0x000fe40001fe8433 */
[----:B------:R-:W-:-:S04]  /*98f0*/  LEA R118, P3, R122, R118, 0x1 ;  /* 0x000000767a767211 */ /* 0x000fc800078608ff */
[----:B------:R-:W-:-:S05]  /*9900*/  LEA.HI.X R119, R122, R119, R52, 0x1, P3 ;  /* 0x000000777a777211 */ /* 0x000fca00018f0c34 */
[----:B---3--:R3:W-:Y:S01]  /*9910*/  STG.E.128 desc[UR60][R118.64], R44 ;  /* 0x0000002c76007986 */ /* 0x0087e2000c101d3c */
[----:B------:R-:W-:Y:S05]  /*9920*/  BRA `(.L_x_2348) ;  /* 0x0000000000f07947 */ /* 0x000fea0003800000 */
.L_x_2305:
[----:B------:R-:W2:Y:S02]  /*9930*/  LDL R40, [R1+0x60] ;  /* 0x0000600001287983 */ /* 0x000ea40000100800 */
[----:B--2---:R-:W-:-:S13]  /*9940*/  R2UR UR4, R40 ;  /* 0x00000000280472ca */ /* 0x004fda00000e0000 */
[----:B------:R-:W-:-:S06]  /*9950*/  UISETP.NE.AND UP0, UPT, UR4, 0x3, UPT ;  /* 0x000000030400788c */ /* 0x000fcc000bf05270 */
[----:B------:R-:W-:-:S13]  /*9960*/  PLOP3.LUT P2, PT, PT, PT, UP0, 0x80, 0x0 ;  /* 0x000000000000781c */ /* 0x000fda0003f4f008 */
[----:B------:R-:W-:Y:S05]  /*9970*/  @!P2 BRA `(.L_x_2394) ;  /* 0x000000000004a947 */ /* 0x000fea0003800000 */
[----:B------:R-:W-:Y:S01]  /*9980*/  BPT.TRAP 0x1 ;  /* 0x000000040000795c */ /* 0x000fe20000300000 */
.L_x_2394:
[----:B------:R-:W-:Y:S01]  /*9990*/  LEA R0, R17, R16, 0x3 ;  /* 0x0000001011007211 */ /* 0x000fe200078e18ff */
[----:B------:R-:W-:Y:S01]  /*99a0*/  IMAD R3, R24, -0x50, R2 ;  /* 0xffffffb018037824 */ /* 0x000fe200078e0202 */
[----:B------:R-:W-:Y:S01]  /*99b0*/  SHF.L.U32 R115, R221, 0x1f, RZ ;  /* 0x0000001fdd737819 */ /* 0x000fe200000006ff */
[----:B------:R-:W-:Y:S03]  /*99c0*/  BSSY B1, `(.L_x_2395) ;  /* 0x0000005000017945 */ /* 0x000fe60003800000 */
[----:B------:R-:W0:Y:S01]  /*99d0*/  SYNCS.PHASECHK.TRANS64.TRYWAIT P3, [R0+URZ+0x38890], R115 ;  /* 0x03889073000075a7 */ /* 0x000e22000806017f */
[----:B------:R-:W-:-:S04]  /*99e0*/  VIMNMX R3, R3, 0x50, PT ;  /* 0x0000005003037848 */ /* 0x000fc80003fe0100 */
[----:B------:R-:W-:Y:S01]  /*99f0*/  ISETP.GE.AND P4, PT, R18, R3, PT ;  /* 0x000000031200720c */ /* 0x000fe20003f86270 */
[----:B0-----:R-:W-:-:S12]  /*9a00*/  @!P3 BRA `(.L_x_2396) ;  /* 0x0000024400d4b947 */ /* 0x001fd80003800000 */
.L_x_2687:
[----:B------:R-:W-:Y:S05]  /*9a10*/  BSYNC B1 ;  /* 0x0000000000017941 */ /* 0x000fea0003800000 */
.L_x_2395:
[----:B------:R-:W-:Y:S04]  /*9a20*/  BSSY B1, `(.L_x_2397) ;  /* 0x000000e000017945 */ /* 0x000fe80003800000 */
[----:B------:R-:W-:Y:S05]  /*9a30*/  @P4 BRA `(.L_x_2398) ;  /* 0x0000000000304947 */ /* 0x000fea0003800000 */
[----:B------:R-:W-:Y:S02]  /*9a40*/  ISETP.NE.AND P5, PT, R26, RZ, PT ;  /* 0x000000ff1a00720c */ /* 0x000fe40003fa5270 */
        /* <DEDUP_REMOVED lines=11> */
.L_x_2398:
[----:B------:R-:W-:Y:S05]  /*9b00*/  BSYNC B1 ;  /* 0x0000000000017941 */ /* 0x000fea0003800000 */
.L_x_2397:
[----:B------:R-:W-:Y:S01]  /*9b10*/  ISETP.GE.AND P3, PT, R218, R3, PT ;  /* 0x00000003da00720c */ /* 0x000fe20003f66270 */
[----:B------:R-:W-:-:S12]  /*9b20*/  BSSY B1, `(.L_x_2399) ;  /* 0x000000e000017945 */ /* 0x000fd80003800000 */
[----:B------:R-:W-:Y:S05]  /*9b30*/  @P3 BRA `(.L_x_2400) ;  /* 0x0000000000303947 */ /* 0x000fea0003800000 */
[----:B------:R-:W-:Y:S02]  /*9b40*/  ISETP.NE.AND P5, PT, R26, RZ, PT ;  /* 0x000000ff1a00720c */ /* 0x000fe40003fa5270 */
        /* <DEDUP_REMOVED lines=11> */
.L_x_2400:
[----:B------:R-:W-:Y:S05]  /*9c00*/  BSYNC B1 ;  /* 0x0000000000017941 */ /* 0x000fea0003800000 */
.L_x_2399:
[----:B------:R-:W-:-:S13]  /*9c10*/  ISETP.GE.AND P3, PT, R220, R3, PT ;  /* 0x00000003dc00720c */ /* 0x000fda0003f66270 */
[----:B------:R-:W-:Y:S05]  /*9c20*/  @P3 BRA `(.L_x_2348) ;  /* 0x0000000000303947 */ /* 0x000fea0003800000 */
[----:B------:R-:W-:Y:S02]  /*9c30*/  ISETP.NE.AND P5, PT, R26, RZ, PT ;  /* 0x000000ff1a00720c */ /* 0x000fe40003fa5270 */
        /* <DEDUP_REMOVED lines=11> */
.L_x_2348:
[----:B------:R-:W-:Y:S05]  /*9cf0*/  BSYNC B0 ;  /* 0x0000000000007941 */ /* 0x000fea0003800000 */
.L_x_2304:
        /* <DEDUP_REMOVED lines=17> */
.L_x_2402:
[----:B------:R-:W-:Y:S05]  /*9e10*/  BSYNC B0 ;  /* 0x0000000000007941 */ /* 0x000fea0003800000 */
.L_x_2401:
[----:B------:R-:W2:Y:S01]  /*9e20*/  SYNCS.PHASECHK.TRANS64.TRYWAIT P2, [R0+URZ+0x388b0], R115 ;  /* 0x0388b073000075a7 */ /* 0x000ea2000804017f */
[----:B------:R-:W-:Y:S01]  /*9e30*/  ULDC.64 UR6, c[0x0][0x318] ;  /* 0x0000c60000067ab9 */ /* 0x000fe20000000a00 */
[----:B------:R-:W-:Y:S01]  /*9e40*/  ULDC.64 UR4, c[0x0][0x308] ;  /* 0x0000c20000047ab9 */ /* 0x000fe20000000a00 */
[----:B-1----:R-:W-:Y:S01]  /*9e50*/  IMAD.U32 R40, RZ, RZ, UR6 ;  /* 0x00000006ff287e24 */ /* 0x002fe2000f8e00ff */
[----:B------:R-:W-:Y:S01]  /*9e60*/  MOV R42, UR7 ;  /* 0x00000007002a7c02 */ /* 0x000fe20008000f00 */
[----:B------:R-:W-:Y:S01]  /*9e70*/  IMAD.U32 R41, RZ, RZ, UR4 ;  /* 0x00000004ff297e24 */ /* 0x000fe2000f8e00ff */
[----:B------:R-:W-:Y:S01]  /*9e80*/  BSSY B0, `(.L_x_2403) ;  /* 0x0000009000007945 */ /* 0x000fe20003800000 */
[----:B------:R-:W-:Y:S01]  /*9e90*/  ISETP.GE.AND P4, PT, R18, R3, PT ;  /* 0x000000031200720c */ /* 0x000fe20003f86270 */
[----:B------:R1:W-:Y:S01]  /*9ea0*/  STL [R1+0x5c], R40 ;  /* 0x00005c2801007387 */ /* 0x0003e20000100800 */
[----:B------:R-:W-:-:S03]  /*9eb0*/  IMAD.WIDE R52, R24, 0x50, R112 ;  /* 0x0000005018347825 */ /* 0x000fc600078e0270 */
[----:B------:R3:W-:Y:S01]  /*9ec0*/  STL [R1+0x58], R42 ;  /* 0x0000582a01007387 */ /* 0x0007e20000100800 */
[----:B-1----:R-:W-:-:S05]  /*9ed0*/  IMAD.U32 R40, RZ, RZ, UR5 ;  /* 0x00000005ff287e24 */ /* 0x002fca000f8e00ff */
[----:B------:R3:W-:Y:S04]  /*9ee0*/  STL [R1+0x50], R40 ;  /* 0x0000502801007387 */ /* 0x0007e80000100800 */
[----:B------:R3:W-:Y:S02]  /*9ef0*/  STL [R1+0x54], R41 ;  /* 0x0000542901007387 */ /* 0x0007e40000100800 */
[----:B--23--:R-:W-:Y:S05]  /*9f00*/  @!P2 BRA `(.L_x_2404) ;  /* 0x0000024000a8a947 */ /* 0x00cfea0003800000 */
.L_x_2688:
[----:B------:R-:W-:Y:S05]  /*9f10*/  BSYNC B0 ;  /* 0x0000000000007941 */ /* 0x000fea0003800000 */
.L_x_2403:
[----:B------:R-:W-:Y:S04]  /*9f20*/  BSSY B0, `(.L_x_2405) ;  /* 0x0000021000007945 */ /* 0x000fe80003800000 */
[----:B------:R-:W-:Y:S05]  /*9f30*/  @P4 BRA `(.L_x_2406) ;  /* 0x00000000007c4947 */ /* 0x000fea0003800000 */
[----:B------:R-:W2:Y:S01]  /*9f40*/  LDL R43, [R1+0x5c] ;  /* 0x00005c00012b7983 */ /* 0x000ea20000100800 */
[----:B------:R-:W-:-:S03]  /*9f50*/  ULDC UR4, c[0x0][0x2e4] ;  /* 0x0000b90000047ab9 */ /* 0x000fc60000000800 */
[----:B------:R-:W3:Y:S04]  /*9f60*/  LDL R42, [R1+0x58] ;  /* 0x00005800012a7983 */ /* 0x000ee80000100800 */
[----:B------:R-:W4:Y:S04]  /*9f70*/  LDL R41, [R1+0x54] ;  /* 0x0000540001297983 */ /* 0x000f280000100800 */
[----:B------:R-:W5:Y:S01]  /*9f80*/  LDL R40, [R1+0x50] ;  /* 0x0000500001287983 */ /* 0x000f620000100800 */
[C---:B------:R-:W-:Y:S01]  /*9f90*/  ISETP.GE.AND P5, PT, R213.reuse, UR4, PT ;  /* 0x00000004d5007c0c */ /* 0x040fe2000bfa6270 */
[----:B------:R-:W-:Y:S01]  /*9fa0*/  IMAD.MOV.U32 R45, RZ, RZ, R5 ;  /* 0x000000ffff2d7224 */ /* 0x000fe200078e0005 */
[----:B------:R-:W-:Y:S01]  /*9fb0*/  MOV R44, R96 ;  /* 0x00000060002c7202 */ /* 0x000fe20000000f00 */
[C---:B------:R-:W-:Y:S01]  /*9fc0*/  VIADD R46, R213.reuse, 0xc0 ;  /* 0x000000c0d52e7836 */ /* 0x040fe20000000000 */
[----:B------:R-:W-:-:S02]  /*9fd0*/  IADD3 R48, R213, 0x80, RZ ;  /* 0x00000080d5307810 */ /* 0x000fc40007ffe0ff */
[----:B------:R-:W-:Y:S02]  /*9fe0*/  ISETP.GE.AND P4, PT, R212, UR4, PT ;  /* 0x00000004d4007c0c */ /* 0x000fe4000bf86270 */
[----:B--2---:R-:W-:Y:S02]  /*9ff0*/  R2UR UR8, R43 ;  /* 0x000000002b0872ca */ /* 0x004fe400000e0000 */
[----:B---3--:R-:W-:Y:S02]  /*a000*/  R2UR UR7, R42 ;  /* 0x000000002a0772ca */ /* 0x008fe400000e0000 */
[----:B----4-:R-:W-:Y:S02]  /*a010*/  R2UR UR6, R41 ;  /* 0x00000000290672ca */ /* 0x010fe400000e0000 */
[----:B-----5:R-:W-:-:S07]  /*a020*/  R2UR UR5, R40 ;  /* 0x00000000280572ca */ /* 0x020fce00000e0000 */
[----:B------:R-:W-:Y:S01]  /*a030*/  IMAD R47, R53, UR8, RZ ;  /* 0x00000008352f7c24 */ /* 0x000fe2000f8e02ff */
[----:B------:R-:W2:Y:S01]  /*a040*/  @!P5 LDS.128 R40, [R4+0x400] ;  /* 0x000400000428d984 */ /* 0x000ea20000000c00 */
[----:B------:R-:W-:-:S04]  /*a050*/  IMAD.WIDE.U32 R44, R52, UR8, R44 ;  /* 0x00000008342c7c25 */ /* 0x000fc8000f8e002c */
[----:B------:R-:W-:Y:S01]  /*a060*/  IMAD R47, R52, UR7, R47 ;  /* 0x00000007342f7c24 */ /* 0x000fe2000f8e022f */
[----:B------:R-:W-:-:S03]  /*a070*/  LEA R54, P2, R44, UR6, 0x1 ;  /* 0x000000062c367c11 */ /* 0x000fc6000f8408ff */
[----:B------:R-:W-:-:S05]  /*a080*/  IMAD.IADD R45, R45, 0x1, R47 ;  /* 0x000000012d2d7824 */ /* 0x000fca00078e022f */
        /* <DEDUP_REMOVED lines=10> */
.L_x_2406:
[----:B------:R-:W-:Y:S05]  /*a130*/  BSYNC B0 ;  /* 0x0000000000007941 */ /* 0x000fea0003800000 */
.L_x_2405:
[----:B------:R3:W5:Y:S04]  /*a140*/  LDL R61, [R1+0x5c] ;  /* 0x00005c00013d7983 */ /* 0x0007680000100800 */
[----:B------:R3:W5:Y:S04]  /*a150*/  LDL R60, [R1+0x58] ;  /* 0x00005800013c7983 */ /* 0x0007680000100800 */
[----:B------:R3:W5:Y:S04]  /*a160*/  LDL R59, [R1+0x54] ;  /* 0x00005400013b7983 */ /* 0x0007680000100800 */
[----:B------:R3:W5:Y:S01]  /*a170*/  LDL R58, [R1+0x50] ;  /* 0x00005000013a7983 */ /* 0x0007620000100800 */
[----:B------:R-:W-:Y:S01]  /*a180*/  ISETP.GE.AND P2, PT, R218, R3, PT ;  /* 0x00000003da00720c */ /* 0x000fe20003f46270 */
[----:B------:R-:W-:Y:S01]  /*a190*/  BSSY B0, `(.L_x_2407) ;  /* 0x000001f000007945 */ /* 0x000fe20003800000 */
[C---:B------:R-:W-:Y:S01]  /*a1a0*/  VIADD R56, R213.reuse, 0xc0 ;  /* 0x000000c0d5387836 */ /* 0x040fe20000000000 */
[----:B------:R-:W-:-:S10]  /*a1b0*/  IADD3 R57, R213, 0x80, RZ ;  /* 0x00000080d5397810 */ /* 0x000fd40007ffe0ff */
[----:B---3--:R-:W-:Y:S05]  /*a1c0*/  @P2 BRA `(.L_x_2408) ;  /* 0x00000000006c2947 */ /* 0x008fea0003800000 */
[----:B------:R-:W-:Y:S01]  /*a1d0*/  ULDC UR4, c[0x0][0x2e4] ;  /* 0x0000b90000047ab9 */ /* 0x000fe20000000800 */
[----:B-----5:R-:W-:Y:S02]  /*a1e0*/  R2UR UR8, R61 ;  /* 0x000000003d0872ca */ /* 0x020fe400000e0000 */
[----:B------:R-:W-:Y:S02]  /*a1f0*/  ISETP.GE.AND P2, PT, R213, UR4, PT ;  /* 0x00000004d5007c0c */ /* 0x000fe4000bf46270 */
[----:B--2---:R-:W-:Y:S02]  /*a200*/  IADD3 R47, P4, R52, 0x20, RZ ;  /* 0x00000020342f7810 */ /* 0x004fe40007f9e0ff */
[----:B------:R-:W-:Y:S02]  /*a210*/  R2UR UR7, R60 ;  /* 0x000000003c0772ca */ /* 0x000fe400000e0000 */
[----:B------:R-:W-:Y:S01]  /*a220*/  R2UR UR6, R59 ;  /* 0x000000003b0672ca */ /* 0x000fe200000e0000 */
[----:B------:R-:W-:Y:S01]  /*a230*/  IMAD.X R44, RZ, RZ, R53, P4 ;  /* 0x000000ffff2c7224 */ /* 0x000fe200020e0635 */
[----:B------:R-:W-:-:S02]  /*a240*/  MOV R45, R5 ;  /* 0x00000005002d7202 */ /* 0x000fc40000000f00 */
[----:B------:R-:W-:Y:S01]  /*a250*/  R2UR UR5, R58 ;  /* 0x000000003a0572ca */ /* 0x000fe200000e0000 */
[----:B------:R-:W-:Y:S01]  /*a260*/  IMAD R46, R44, UR8, RZ ;  /* 0x000000082c2e7c24 */ /* 0x000fe2000f8e02ff */
[----:B------:R-:W-:Y:S01]  /*a270*/  ISETP.GE.AND P5, PT, R212, UR4, PT ;  /* 0x00000004d4007c0c */ /* 0x000fe2000bfa6270 */
[----:B------:R-:W2:Y:S01]  /*a280*/  @!P2 LDS.128 R40, [R4+0x1400] ;  /* 0x001400000428a984 */ /* 0x000ea20000000c00 */
        /* <DEDUP_REMOVED lines=8> */
[----:B--2---:R-:W-:Y:S01]  /*a310*/  @!P2 STG.E.128 desc[UR60][R54.64], R40 ;  /* 0x000000283600a986 */ /* 0x004fe2000c101d3c */
[----:B------:R-:W-:-:S03]  /*a320*/  ISETP.GE.AND P2, PT, R56, UR4, PT ;  /* 0x0000000438007c0c */ /* 0x000fc6000bf46270 */
[----:B------:R-:W2:Y:S10]  /*a330*/  @!P5 LDS.128 R40, [R4+0x3c00] ;  /* 0x003c00000428d984 */ /* 0x000eb40000000c00 */
[----:B------:R-:W4:Y:S04]  /*a340*/  @!P2 LDS.128 R48, [R4+0x8c00] ;  /* 0x008c00000430a984 */ /* 0x000f280000000c00 */
[----:B---3--:R3:W-:Y:S04]  /*a350*/  @!P4 STG.E.128 desc[UR60][R54.64+0x100], R44 ;  /* 0x0001002c3600c986 */ /* 0x0087e8000c101d3c */
[----:B--2---:R3:W-:Y:S04]  /*a360*/  @!P5 STG.E.128 desc[UR60][R54.64+0x80], R40 ;  /* 0x000080283600d986 */ /* 0x0047e8000c101d3c */
[----:B----4-:R3:W-:Y:S02]  /*a370*/  @!P2 STG.E.128 desc[UR60][R54.64+0x180], R48 ;  /* 0x000180303600a986 */ /* 0x0107e4000c101d3c */
.L_x_2408:
[----:B------:R-:W-:Y:S05]  /*a380*/  BSYNC B0 ;  /* 0x0000000000007941 */ /* 0x000fea0003800000 */
.L_x_2407:
[----:B------:R-:W-:Y:S01]  /*a390*/  ISETP.GE.AND P2, PT, R220, R3, PT ;  /* 0x00000003dc00720c */ /* 0x000fe20003f46270 */
[----:B------:R-:W-:-:S12]  /*a3a0*/  BSSY B0, `(.L_x_2409) ;  /* 0x000001d000007945 */ /* 0x000fd80003800000 */
[----:B------:R-:W-:Y:S05]  /*a3b0*/  @P2 BRA `(.L_x_2410) ;  /* 0x00000000006c2947 */ /* 0x000fea0003800000 */
[----:B------:R-:W-:Y:S01]  /*a3c0*/  ULDC UR4, c[0x0][0x2e4] ;  /* 0x0000b90000047ab9 */ /* 0x000fe20000000800 */
[----:B-----5:R-:W-:Y:S01]  /*a3d0*/  R2UR UR8, R61 ;  /* 0x000000003d0872ca */ /* 0x020fe200000e0000 */
[----:B--23--:R-:W-:Y:S01]  /*a3e0*/  IMAD.MOV.U32 R45, RZ, RZ, R5 ;  /* 0x000000ffff2d7224 */ /* 0x00cfe200078e0005 */
[----:B------:R-:W-:Y:S02]  /*a3f0*/  ISETP.GE.AND P2, PT, R213, UR4, PT ;  /* 0x00000004d5007c0c */ /* 0x000fe4000bf46270 */
[----:B------:R-:W-:Y:S02]  /*a400*/  R2UR UR7, R60 ;  /* 0x000000003c0772ca */ /* 0x000fe400000e0000 */
[----:B------:R-:W-:Y:S02]  /*a410*/  IADD3 R3, P4, R52, 0x40, RZ ;  /* 0x0000004034037810 */ /* 0x000fe40007f9e0ff */
[----:B------:R-:W-:Y:S02]  /*a420*/  R2UR UR6, R59 ;  /* 0x000000003b0672ca */ /* 0x000fe400000e0000 */
[----:B------:R-:W-:Y:S01]  /*a430*/  MOV R44, R96 ;  /* 0x00000060002c7202 */ /* 0x000fe20000000f00 */
[----:B------:R-:W-:Y:S01]  /*a440*/  IMAD.X R52, RZ, RZ, R53, P4 ;  /* 0x000000ffff347224 */ /* 0x000fe200020e0635 */
[----:B------:R-:W-:-:S02]  /*a450*/  R2UR UR5, R58 ;  /* 0x000000003a0572ca */ /* 0x000fc400000e0000 */
[----:B------:R-:W-:Y:S01]  /*a460*/  ISETP.GE.AND P5, PT, R212, UR4, PT ;  /* 0x00000004d4007c0c */ /* 0x000fe2000bfa6270 */
[----:B------:R-:W2:Y:S01]  /*a470*/  @!P2 LDS.128 R40, [R4+0x2400] ;  /* 0x002400000428a984 */ /* 0x000ea20000000c00 */
[----:B------:R-:W-:Y:S02]  /*a480*/  IMAD R52, R52, UR8, RZ ;  /* 0x0000000834347c24 */ /* 0x000fe4000f8e02ff */
[----:B------:R-:W-:-:S04]  /*a490*/  IMAD.WIDE.U32 R44, R3, UR8, R44 ;  /* 0x00000008032c7c25 */ /* 0x000fc8000f8e002c */
[----:B------:R-:W-:Y:S01]  /*a4a0*/  IMAD R3, R3, UR7, R52 ;  /* 0x0000000703037c24 */ /* 0x000fe2000f8e0234 */
[----:B------:R-:W-:-:S03]  /*a4b0*/  LEA R52, P4, R44, UR6, 0x1 ;  /* 0x000000062c347c11 */ /* 0x000fc6000f8808ff */
[----:B------:R-:W-:-:S05]  /*a4c0*/  IMAD.IADD R3, R45, 0x1, R3 ;  /* 0x000000012d037824 */ /* 0x000fca00078e0203 */
[----:B------:R-:W-:Y:S02]  /*a4d0*/  LEA.HI.X R53, R44, UR5, R3, 0x1, P4 ;  /* 0x000000052c357c11 */ /* 0x000fe4000a0f0c03 */
[----:B------:R-:W-:Y:S01]  /*a4e0*/  ISETP.GE.AND P4, PT, R57, UR4, PT ;  /* 0x0000000439007c0c */ /* 0x000fe2000bf86270 */
[----:B------:R-:W3:Y:S04]  /*a4f0*/  @!P5 LDS.128 R44, [R4+0x4c00] ;  /* 0x004c0000042cd984 */ /* 0x000ee80000000c00 */
[----:B--2---:R-:W-:Y:S01]  /*a500*/  @!P2 STG.E.128 desc[UR60][R52.64], R40 ;  /* 0x000000283400a986 */ /* 0x004fe2000c101d3c */
[----:B------:R-:W-:-:S07]  /*a510*/  ISETP.GE.AND P2, PT, R56, UR4, PT ;  /* 0x0000000438007c0c */ /* 0x000fce000bf46270 */
[----:B------:R-:W2:Y:S06]  /*a520*/  @!P4 LDS.128 R40, [R4+0x7400] ;  /* 0x007400000428c984 */ /* 0x000eac0000000c00 */
[----:B------:R-:W4:Y:S04]  /*a530*/  @!P2 LDS.128 R48, [R4+0x9c00] ;  /* 0x009c00000430a984 */ /* 0x000f280000000c00 */
[----:B---3--:R3:W-:Y:S04]  /*a540*/  @!P5 STG.E.128 desc[UR60][R52.64+0x80], R44 ;  /* 0x0000802c3400d986 */ /* 0x0087e8000c101d3c */
[----:B--2---:R3:W-:Y:S04]  /*a550*/  @!P4 STG.E.128 desc[UR60][R52.64+0x100], R40 ;  /* 0x000100283400c986 */ /* 0x0047e8000c101d3c */
[----:B----4-:R3:W-:Y:S02]  /*a560*/  @!P2 STG.E.128 desc[UR60][R52.64+0x180], R48 ;  /* 0x000180303400a986 */ /* 0x0107e4000c101d3c */
.L_x_2410:
[----:B------:R-:W-:Y:S05]  /*a570*/  BSYNC B0 ;  /* 0x0000000000007941 */ /* 0x000fea0003800000 */
.L_x_2409:
[----:B------:R-:W-:Y:S01]  /*a580*/  @!PT LDS RZ, [RZ] ;  /* 0x00000000fffff984 */ /* 0x000fe20000000800 */
[----:B------:R-:W-:Y:S01]  /*a590*/  @!PT LDS RZ, [RZ] ;  /* 0x00000000fffff984 */ /* 0x000fe20000000800 */
[----:B------:R-:W-:Y:S01]  /*a5a0*/  @!PT LDS RZ, [RZ] ;  /* 0x00000000fffff984 */ /* 0x000fe20000000800 */
[----:B------:R-:W-:Y:S01]  /*a5b0*/  @!PT LDS RZ, [RZ] ;  /* 0x00000000fffff984 */ /* 0x000fe20000000800 */
[----:B------:R4:W-:Y:S06]  /*a5c0*/  MEMBAR.ALL.CTA ;  /* 0x0000000000007992 */ /* 0x0009ec0000008000 */
[----:B----4-:R-:W4:Y:S01]  /*a5d0*/  FENCE.VIEW.ASYNC.S ;  /* 0x00000000000073c6 */ /* 0x010f220000000000 */
[----:B01----:R-:W-:Y:S01]  /*a5e0*/  @!P3 IADD3 R0, R0, 0x388c0, RZ ;  /* 0x000388c00000b810 */ /* 0x003fe20007ffe0ff */
        /* <DEDUP_REMOVED lines=8> */
[----:B-1----:R-:W-:-:S04]  /*a670*/  SEL R0, RZ, 0x1, P3 ;  /* 0x00000001ff007807 */ /* 0x002fc80001800000 */
[----:B------:R-:W-:Y:S01]  /*a680*/  LOP3.LUT R221, R221, R0, RZ, 0x3c, !PT ;  /* 0x00000000dddd7212 */ /* 0x000fe200078e3cff */
[----:B0-----:R-:W-:Y:S06]  /*a690*/  @P4 BRA `(.L_x_2411) ;  /* 0xffffff7c00e84947 */ /* 0x001fec000383ffff */
.L_x_2299:
[----:B------:R-:W-:Y:S01]  /*a6a0*/  BSSY B0, `(.L_x_2412) ;  /* 0x000004b000007945 */ /* 0x000fe20003800000 */
[----:B------:R-:W-:Y:S02]  /*a6b0*/  ISETP.GE.AND P1, PT, R177, 0x1, PT ;  /* 0x00000001b100780c */ /* 0x000fe40003f26270 */
[----:B------:R-:W-:Y:S02]  /*a6c0*/  CS2R R2, SRZ ;  /* 0x0000000000027805 */ /* 0x000fe4000001ff00 */
[----:B------:R-:W-:Y:S01]  /*a6d0*/  PLOP3.LUT P0, PT, PT, PT, PT, 0x80, 0x0 ;  /* 0x000000000000781c */ /* 0x000fe20003f0f070 */
[----:B------:R-:W-:Y:S01]  /*a6e0*/  IMAD.MOV.U32 R0, RZ, RZ, RZ ;  /* 0x000000ffff007224 */ /* 0x000fe200078e00ff */
[----:B------:R-:W-:Y:S02]  /*a6f0*/  CS2R R150, SRZ ;  /* 0x0000000000967805 */ /* 0x000fe4000001ff00 */
[----:B------:R-:W-:Y:S02]  /*a700*/  CS2R R148, SRZ ;  /* 0x0000000000947805 */ /* 0x000fe4000001ff00 */
[----:B------:R-:W-:-:S02]  /*a710*/  CS2R R146, SRZ ;  /* 0x0000000000927805 */ /* 0x000fc4000001ff00 */
[----:B------:R-:W-:Y:S01]  /*a720*/  MOV R145, RZ ;  /* 0x000000ff00917202 */ /* 0x000fe20000000f00 */
        /* <DEDUP_REMOVED lines=15> */
[----:B-----5:R-:W-:Y:S02]  /*a820*/  CS2R R60, SRZ ;  /* 0x00000000003c7805 */ /* 0x020fe4000001ff00 */
[----:B------:R-:W-:Y:S02]  /*a830*/  CS2R R154, SRZ ;  /* 0x00000000009a7805 */ /* 0x000fe4000001ff00 */
[----:B------:R-:W-:-:S02]  /*a840*/  CS2R R56, SRZ ;  /* 0x0000000000387805 */ /* 0x000fc4000001ff00 */
[----:B--23--:R-:W-:Y:S02]  /*a850*/  CS2R R50, SRZ ;  /* 0x0000000000327805 */ /* 0x00cfe4000001ff00 */
        /* <DEDUP_REMOVED lines=35> */
[----:B------:R-:W-:Y:S01]  /*aa90*/  MOV R24, RZ ;  /* 0x000000ff00187202 */ /* 0x000fe20000000f00 */
[----:B------:R-:W-:Y:S01]  /*aaa0*/  IMAD.MOV.U32 R43, RZ, RZ, RZ ;  /* 0x000000ffff2b7224 */ /* 0x000fe200078e00ff */
[----:B------:R-:W-:-:S02]  /*aab0*/  CS2R R8, SRZ ;  /* 0x0000000000087805 */ /* 0x000fc4000001ff00 */
[----:B------:R-:W-:Y:S02]  /*aac0*/  CS2R R38, SRZ ;  /* 0x0000000000267805 */ /* 0x000fe4000001ff00 */
[----:B------:R-:W-:Y:S01]  /*aad0*/  CS2R R34, SRZ ;  /* 0x0000000000227805 */ /* 0x000fe2000001ff00 */
[----:B------:R-:W-:Y:S01]  /*aae0*/  IMAD.MOV.U32 R31, RZ, RZ, RZ ;  /* 0x000000ffff1f7224 */ /* 0x000fe200078e00ff */
[----:B------:R-:W-:Y:S01]  /*aaf0*/  MOV R7, RZ ;  /* 0x000000ff00077202 */ /* 0x000fe20000000f00 */
[----:B------:R-:W-:Y:S02]  /*ab00*/  IMAD.MOV.U32 R27, RZ, RZ, RZ ;  /* 0x000000ffff1b7224 */ /* 0x000fe400078e00ff */
[----:B------:R-:W-:Y:S01]  /*ab10*/  IMAD.MOV.U32 R5, RZ, RZ, RZ ;  /* 0x000000ffff057224 */ /* 0x000fe200078e00ff */
[----:B------:R-:W-:Y:S06]  /*ab20*/  @P2 BRA `(.L_x_2413) ;  /* 0x0000000000082947 */ /* 0x000fec0003800000 */
[----:B------:R-:W0:Y:S02]  /*ab30*/  FENCE.VIEW.ASYNC.G ;  /* 0x00000000000073c6 */ /* 0x000e240000000100 */
[----:B0-----:R-:W-:Y:S06]  /*ab40*/  BAR.ARV 0xc, 0x120 ;  /* 0x0304800000007b1d */ /* 0x001fec0000002000 */
.L_x_2413:
[----:B------:R-:W-:Y:S05]  /*ab50*/  BSYNC B0 ;  /* 0x0000000000007941 */ /* 0x000fea0003800000 */
.L_x_2412:
[----:B------:R-:W-:Y:S01]  /*ab60*/  MOV R25, RZ ;  /* 0x000000ff00197202 */ /* 0x000fe20000000f00 */
[----:B------:R-:W-:Y:S01]  /*ab70*/  IMAD.MOV.U32 R4, RZ, RZ, RZ ;  /* 0x000000ffff047224 */ /* 0x000fe200078e00ff */
[----:B------:R-:W-:Y:S06]  /*ab80*/  @!P1 BRA `(.L_x_2414) ;  /* 0x000001a000c49947 */ /* 0x000fec0003800000 */
[----:B------:R-:W2:Y:S01]  /*ab90*/  LDL R20, [R1+0x80] ;  /* 0x0000800001147983 */ /* 0x000ea20000100800 */
[----:B------:R-:W0:Y:S02]  /*aba0*/  S2R R6, SR_TID.X ;  /* 0x0000000000067919 */ /* 0x000e240000002100 */
[----:B0-----:R-:W-:-:S05]  /*abb0*/  VIADD R0, R6, 0xffffff80 ;  /* 0xffffff8006007836 */ /* 0x001fca0000000000 */
[----:B------:R-:W-:-:S04]  /*abc0*/  SHF.R.S32.HI R3, RZ, 0x1f, R0 ;  /* 0x0000001fff037819 */ /* 0x000fc80000011400 */
[----:B------:R-:W-:-:S04]  /*abd0*/  LEA.HI R3, R3, R0, RZ, 0x7 ;  /* 0x0000000003037211 */ /* 0x000fc800078f38ff */
[----:B------:R-:W-:-:S06]  /*abe0*/  SHF.R.S32.HI R0, RZ, 0x7, R3 ;  /* 0x00000007ff007819 */ /* 0x000fcc0000011403 */
[----:B------:R-:W0:Y:S02]  /*abf0*/  SHFL.IDX PT, R0, R0, RZ, 0x1f ;  /* 0x00001fff00007589 */ /* 0x000e2400000e0000 */
[----:B0-----:R-:W-:-:S04]  /*ac00*/  LEA.HI R2, R0, R0, RZ, 0x1 ;  /* 0x0000000000027211 */ /* 0x001fc800078f08ff */
[----:B------:R-:W-:-:S04]  /*ac10*/  LOP3.LUT R3, R2, 0x1e, RZ, 0xc0, !PT ;  /* 0x0000001e02037812 */ /* 0x000fc800078ec0ff */
[----:B------:R-:W-:Y:S02]  /*ac20*/  IADD3 R3, R0, -R3, RZ ;  /* 0x8000000300037210 */ /* 0x000fe40007ffe0ff */
[----:B--2---:R-:W-:-:S13]  /*ac30*/  R2UR UR4, R20 ;  /* 0x00000000140472ca */ /* 0x004fda00000e0000 */
[----:B------:R-:W-:Y:S02]  /*ac40*/  ULOP3.LUT UP0, URZ, UR4, 0x9f, URZ, 0xc0, !UPT ;  /* 0x0000009f043f7892 */ /* 0x000fe4000f80c03f */
[----:B------:R-:W-:-:S04]  /*ac50*/  LEA R3, R3, UR4, 0xd ;  /* 0x0000000403037c11 */ /* 0x000fc8000f8e68ff */
[----:B------:R-:W-:Y:S02]  /*ac60*/  SHF.R.U32.HI R2, RZ, 0x4, R3 ;  /* 0x00000004ff027819 */ /* 0x000fe40000011603 */
[----:B------:R-:W-:Y:S02]  /*ac70*/  PLOP3.LUT P0, PT, PT, PT, UP0, 0x80, 0x0 ;  /* 0x000000000000781c */ /* 0x000fe40003f0f008 */
[----:B------:R-:W-:-:S11]  /*ac80*/  LOP3.LUT R2, R2, 0x3fff, RZ, 0xc0, !PT ;  /* 0x00003fff02027812 */ /* 0x000fd600078ec0ff */
        /* <DEDUP_REMOVED lines=9> */
[----:B------:R-:W-:Y:S01]  /*ad20*/  IMAD.U32 R7, RZ, RZ, UR7 ;  /* 0x00000007ff077e24 */ /* 0x000fe2000f8e00ff */
[----:B------:R-:W-:Y:S01]  /*ad30*/  MOV R11, UR5 ;  /* 0x00000005000b7c02 */ /* 0x000fe20008000f00 */
[----:B------:R-:W-:Y:S01]  /*ad40*/  IMAD.U32 R10, RZ, RZ, UR4 ;  /* 0x00000004ff0a7e24 */ /* 0x000fe2000f8e00ff */
[----:B------:R-:W-:Y:S01]  /*ad50*/  MOV R13, RZ ;  /* 0x000000ff000d7202 */ /* 0x000fe20000000f00 */
[----:B------:R-:W-:-:S02]  /*ad60*/  IMAD.MOV.U32 R8, RZ, RZ, 0x70 ;  /* 0x00000070ff087424 */ /* 0x000fc400078e00ff */
[----:B0-----:R-:W-:-:S07]  /*ad70*/  IMAD.MOV.U32 R12, RZ, RZ, 0x1 ;  /* 0x00000001ff0c7424 */ /* 0x001fce00078e00ff */
[----:B------:R-:W-:-:S07]  /*ad80*/  LEPC R20, `(.L_x_2415) ;  /* 0x000000001014794e */ /* 0x000fce0000000000 */
[----:B-1----:R-:W-:Y:S05]  /*ad90*/  CALL.ABS.NOINC R14 ;  /* 0x000000000e007343 */ /* 0x002fea0003c00000 */
.L_x_2415:
        /* <DEDUP_REMOVED lines=13> */
.L_x_2419:
[----:B-1----:R1:W2:Y:S02]  /*ae70*/  SYNCS.PHASECHK.TRANS64.TRYWAIT P0, [R16+URZ+0x38800], R3 ;  /* 0x03880003100075a7 */ /* 0x0022a4000800017f */
[----:B--2---:R-:W-:Y:S05]  /*ae80*/  @!P0 NANOSLEEP.SYNCS 0x989680 ;  /* 0x009896800000895d */ /* 0x004fea0003900000 */
[----:B------:R-:W2:Y:S02]  /*ae90*/  @!P0 SYNCS.PHASECHK.TRANS64 P0, [R16+URZ+0x38800], R3 ;  /* 0x03880003100085a7 */ /* 0x000ea4000800007f */
[----:B--2---:R-:W-:Y:S05]  /*aea0*/  @!P0 BRA `(.L_x_2419) ;  /* 0xfffffffc00f08947 */ /* 0x004fea000383ffff */
.L_x_2418:
[----:B------:R-:W-:Y:S05]  /*aeb0*/  BSYNC B0 ;  /* 0x0000000000007941 */ /* 0x000fea0003800000 */
.L_x_2417:
[----:B------:R-:W-:Y:S05]  /*aec0*/  BRA `(.L_x_2420) ;  /* 0x0000009000ec7947 */ /* 0x000fea0003800000 */
.L_x_2416:
[----:B------:R-:W2:Y:S01]  /*aed0*/  LDL R24, [R1+0x80] ;  /* 0x0000800001187983 */ /* 0x000ea20000100800 */
[----:B------:R-:W0:Y:S01]  /*aee0*/  LDC.64 R10, c[0x0][0x3d8] ;  /* 0x0000f600ff0a7b82 */ /* 0x000e220000000a00 */
[----:B------:R-:W-:Y:S01]  /*aef0*/  SHF.R.S32.HI R3, RZ, 0x1f, R144 ;  /* 0x0000001fff037819 */ /* 0x000fe20000011490 */
[--C-:B------:R-:W-:Y:S01]  /*af00*/  IMAD.MOV.U32 R4, RZ, RZ, R22.reuse ;  /* 0x000000ffff047224 */ /* 0x100fe200078e0016 */
[----:B------:R-:W-:Y:S02]  /*af10*/  SHF.R.S32.HI R5, RZ, 0x1f, R22 ;  /* 0x0000001fff057819 */ /* 0x000fe40000011416 */
[----:B------:R-:W-:-:S03]  /*af20*/  SHF.R.S32.HI R9, RZ, 0x1f, R213 ;  /* 0x0000001fff097819 */ /* 0x000fc600000114d5 */
[----:B------:R-:W1:Y:S01]  /*af30*/  LDC.64 R12, c[0x0][0x3e8] ;  /* 0x0000fa00ff0c7b82 */ /* 0x000e620000000a00 */
[-C--:B0-----:R-:W-:Y:S01]  /*af40*/  IMAD R0, R3, R10.reuse, RZ ;  /* 0x0000000a03007224 */ /* 0x081fe200078e02ff */
[C---:B------:R-:W-:Y:S01]  /*af50*/  SHF.L.U64.HI R82, R10.reuse, 0x5, R11 ;  /* 0x000000050a527819 */ /* 0x040fe2000001020b */
[-C--:B------:R-:W-:Y:S01]  /*af60*/  IMAD R8, R19, R10.reuse, RZ ;  /* 0x0000000a13087224 */ /* 0x080fe200078e02ff */
[----:B------:R-:W-:Y:S01]  /*af70*/  SHF.L.U32 R88, R10, 0x5, RZ ;  /* 0x000000050a587819 */ /* 0x000fe200000006ff */
[----:B------:R-:W-:-:S04]  /*af80*/  IMAD.WIDE.U32 R86, R144, R10, RZ ;  /* 0x0000000a90567225 */ /* 0x000fc800078e00ff */
[----:B------:R-:W-:Y:S01]  /*af90*/  IMAD R25, R144, R11, R0 ;  /* 0x0000000b90197224 */ /* 0x000fe200078e0200 */
[----:B-1----:R-:W-:Y:S01]  /*afa0*/  SHF.L.U64.HI R92, R12, 0x5, R13 ;  /* 0x000000050c5c7819 */ /* 0x002fe2000001020d */
[----:B------:R-:W-:-:S03]  /*afb0*/  IMAD.WIDE.U32 R6, R18, R10, R4 ;  /* 0x0000000a12067225 */ /* 0x000fc600078e0004 */
[----:B------:R-:W-:Y:S01]  /*afc0*/  IADD3 R25, R25, R87, RZ ;  /* 0x0000005719197210 */ /* 0x000fe20007ffe0ff */
[----:B------:R-:W-:Y:S01]  /*afd0*/  IMAD R97, R18, R11, R8 ;  /* 0x0000000b12617224 */ /* 0x000fe200078e0208 */
[----:B------:R-:W-:Y:S01]  /*afe0*/  IADD3 R83, P0, R6, R86, RZ ;  /* 0x0000005606537210 */ /* 0x000fe20007f1e0ff */
[----:B------:R-:W-:Y:S02]  /*aff0*/  IMAD.MOV.U32 R8, RZ, RZ, R213 ;  /* 0x000000ffff087224 */ /* 0x000fe400078e00d5 */
[----:B------:R-:W-:Y:S01]  /*b000*/  IMAD R3, R3, R12, RZ ;  /* 0x0000000c03037224 */ /* 0x000fe200078e02ff */
[----:B------:R-:W-:Y:S01]  /*b010*/  IADD3.X R89, R25, R7, R97, P0, !PT ;  /* 0x0000000719597210 */ /* 0x000fe200007fe461 */
[----:B------:R-:W-:-:S04]  /*b020*/  IMAD.WIDE.U32 R6, R18, R10, R8 ;  /* 0x0000000a12067225 */ /* 0x000fc800078e0008 */
[----:B------:R-:W-:Y:S01]  /*b030*/  IMAD R0, R19, R12, RZ ;  /* 0x0000000c13007224 */ /* 0x000fe200078e02ff */
[----:B------:R-:W-:Y:S01]  /*b040*/  IADD3 R95, P1, R6, R86, RZ ;  /* 0x00000056065f7210 */ /* 0x000fe20007f3e0ff */
[C---:B------:R-:W-:Y:S02]  /*b050*/  IMAD R3, R144.reuse, R13, R3 ;  /* 0x0000000d90037224 */ /* 0x040fe400078e0203 */
[----:B------:R-:W-:Y:S01]  /*b060*/  IMAD.WIDE.U32 R90, R144, R12, RZ ;  /* 0x0000000c905a7225 */ /* 0x000fe200078e00ff */
[----:B------:R-:W-:-:S03]  /*b070*/  IADD3.X R97, R25, R97, R7, P1, !PT ;  /* 0x0000006119617210 */ /* 0x000fc60000ffe407 */
[----:B------:R-:W-:-:S04]  /*b080*/  IMAD.WIDE.U32 R4, R18, R12, R4 ;  /* 0x0000000c12047225 */ /* 0x000fc800078e0004 */
[----:B------:R-:W-:Y:S01]  /*b090*/  IMAD.WIDE.U32 R8, R18, R12, R8 ;  /* 0x0000000c12087225 */ /* 0x000fe200078e0008 */
[----:B------:R-:W-:-:S03]  /*b0a0*/  IADD3 R109, P0, R4, R90, RZ ;  /* 0x0000005a046d7210 */ /* 0x000fc60007f1e0ff */
[----:B------:R-:W-:Y:S01]  /*b0b0*/  IMAD R0, R18, R13, R0 ;  /* 0x0000000d12007224 */ /* 0x000fe200078e0200 */
[----:B------:R-:W-:Y:S01]  /*b0c0*/  IADD3 R93, P2, R8, R90, RZ ;  /* 0x0000005a085d7210 */ /* 0x000fe20007f5e0ff */
[----:B------:R-:W-:Y:S02]  /*b0d0*/  IMAD.IADD R27, R3, 0x1, R91 ;  /* 0x00000001031b7824 */ /* 0x000fe400078e025b */
[----:B------:R-:W-:-:S03]  /*b0e0*/  IMAD.SHL.U32 R94, R12, 0x20, RZ ;  /* 0x000000200c5e7824 */ /* 0x000fc600078e00ff */
[C---:B------:R-:W-:Y:S02]  /*b0f0*/  IADD3.X R111, R27.reuse, R5, R0, P0, !PT ;  /* 0x000000051b6f7210 */ /* 0x040fe400007fe400 */
[----:B------:R-:W-:Y:S02]  /*b100*/  IADD3.X R99, R27, R0, R9, P2, !PT ;  /* 0x000000001b637210 */ /* 0x000fe400017fe409 */
        /* <DEDUP_REMOVED lines=19> */
[----:B-1----:R-:W-:Y:S05]  /*b240*/  CALL.ABS.NOINC R14 ;  /* 0x000000000e007343 */ /* 0x002fea0003c00000 */
.L_x_2421:
[----:B------:R-:W2:Y:S01]  /*b250*/  LDL R20, [R1+0x64] ;  /* 0x0000640001147983 */ /* 0x000ea20000100800 */
[----:B------:R-:W0:Y:S01]  /*b260*/  LDC.64 R84, c[0x0][0x3d8] ;  /* 0x0000f600ff547b82 */ /* 0x000e220000000a00 */
[----:B------:R-:W-:Y:S01]  /*b270*/  SHF.R.S32.HI R3, RZ, 0x1f, R225 ;  /* 0x0000001fff037819 */ /* 0x000fe200000114e1 */
[----:B------:R-:W-:Y:S01]  /*b280*/  ULDC.U8 UR4, c[0x0][0x3f0] ;  /* 0x0000fc0000047ab9 */ /* 0x000fe20000000000 */
[----:B------:R-:W-:Y:S01]  /*b290*/  R2UR UR5, R24 ;  /* 0x00000000180572ca */ /* 0x000fe200000e0000 */
[----:B------:R-:W-:Y:S01]  /*b2a0*/  BSSY B0, `(.L_x_2422) ;  /* 0x00008f5000007945 */ /* 0x000fe20003800000 */
[----:B------:R-:W-:-:S03]  /*b2b0*/  ISETP.NE.AND P0, PT, RZ, UR4, PT ;  /* 0x00000004ff007c0c */ /* 0x000fc6000bf05270 */
[----:B------:R-:W1:Y:S01]  /*b2c0*/  LDC.64 R14, c[0x0][0x3e8] ;  /* 0x0000fa00ff0e7b82 */ /* 0x000e620000000a00 */
[-C--:B0-----:R-:W-:Y:S02]  /*b2d0*/  IMAD R0, R3, R84.reuse, RZ ;  /* 0x0000005403007224 */ /* 0x081fe400078e02ff */
[----:B------:R-:W-:-:S04]  /*b2e0*/  IMAD.WIDE.U32 R4, R225, R84, RZ ;  /* 0x00000054e1047225 */ /* 0x000fc800078e00ff */
[----:B------:R-:W-:Y:S02]  /*b2f0*/  IMAD.SHL.U32 R12, R4, 0x80, RZ ;  /* 0x00000080040c7824 */ /* 0x000fe400078e00ff */
[-C--:B-1----:R-:W-:Y:S02]  /*b300*/  IMAD R8, R3, R14.reuse, RZ ;  /* 0x0000000e03087224 */ /* 0x082fe400078e02ff */
[C---:B------:R-:W-:Y:S02]  /*b310*/  IMAD R3, R225.reuse, R85, R0 ;  /* 0x00000055e1037224 */ /* 0x040fe400078e0200 */
[----:B------:R-:W-:-:S04]  /*b320*/  IMAD.WIDE.U32 R6, R225, R14, RZ ;  /* 0x0000000ee1067225 */ /* 0x000fc800078e00ff */
[C---:B------:R-:W-:Y:S02]  /*b330*/  IMAD R9, R225.reuse, R15, R8 ;  /* 0x0000000fe1097224 */ /* 0x040fe400078e0208 */
[----:B------:R-:W-:Y:S02]  /*b340*/  IMAD R0, R225, -0x80, R227 ;  /* 0xffffff80e1007824 */ /* 0x000fe400078e02e3 */
[----:B------:R-:W-:Y:S01]  /*b350*/  IMAD.IADD R5, R5, 0x1, R3 ;  /* 0x0000000105057824 */ /* 0x000fe200078e0203 */
[----:B------:R-:W-:Y:S01]  /*b360*/  IADD3 R3, R7, R9, RZ ;  /* 0x0000000907037210 */ /* 0x000fe20007ffe0ff */
[----:B------:R-:W-:Y:S01]  /*b370*/  IMAD.SHL.U32 R10, R6, 0x80, RZ ;  /* 0x00000080060a7824 */ /* 0x000fe200078e00ff */
[----:B------:R-:W-:Y:S02]  /*b380*/  VIMNMX R29, R0, 0x80, PT ;  /* 0x00000080001d7848 */ /* 0x000fe40003fe0100 */
[----:B------:R-:W-:Y:S02]  /*b390*/  SHF.L.U64.HI R13, R4, 0x7, R5 ;  /* 0x00000007040d7819 */ /* 0x000fe40000010205 */
[----:B------:R-:W-:-:S02]  /*b3a0*/  SHF.L.U64.HI R11, R6, 0x7, R3 ;  /* 0x00000007060b7819 */ /* 0x000fc40000010203 */
[----:B--2---:R-:W-:Y:S01]  /*b3b0*/  LEA R21, R20, UR5, 0x1 ;  /* 0x0000000514157c11 */ /* 0x004fe2000f8e08ff */
[----:B------:R-:W-:Y:S06]  /*b3c0*/  @!P0 BRA `(.L_x_2423) ;  /* 0x0000004400448947 */ /* 0x000fec0003800000 */
[-C--:B------:R-:W-:Y:S01]  /*b3d0*/  ISETP.GE.AND P0, PT, R18, R29.reuse, PT ;  /* 0x0000001d1200720c */ /* 0x080fe20003f06270 */
[----:B------:R-:W-:Y:S01]  /*b3e0*/  BSSY B1, `(.L_x_2424) ;  /* 0x0000034000017945 */ /* 0x000fe20003800000 */
[-C--:B------:R-:W-:Y:S02]  /*b3f0*/  ISETP.GE.AND P1, PT, R218, R29.reuse, PT ;  /* 0x0000001dda00720c */ /* 0x080fe40003f26270 */
[----:B------:R-:W-:Y:S02]  /*b400*/  CS2R R50, SRZ ;  /* 0x0000000000327805 */ /* 0x000fe4000001ff00 */
[----:B------:R-:W-:Y:S02]  /*b410*/  ISETP.GE.AND P2, PT, R220, R29, PT ;  /* 0x0000001ddc00720c */ /* 0x000fe40003f46270 */
        /* <DEDUP_REMOVED lines=25> */
[----:B------:R-:W-:-:S02]  /*b5b0*/  LEA R6, P3, R7, UR6, 0x1 ;  /* 0x0000000607067c11 */ /* 0x000fc4000f8608ff */
[----:B------:R-:W-:Y:S02]  /*b5c0*/  CS2R R70, SRZ ;  /* 0x0000000000467805 */ /* 0x000fe4000001ff00 */
[C---:B------:R-:W-:Y:S01]  /*b5d0*/  LEA R8, P4, R0.reuse, UR4, 0x1 ;  /* 0x0000000400087c11 */ /* 0x040fe2000f8808ff */
[----:B------:R-:W-:Y:S01]  /*b5e0*/  ULDC UR4, c[0x0][0x3d4] ;  /* 0x0000f50000047ab9 */ /* 0x000fe20000000800 */
[----:B------:R-:W-:Y:S02]  /*b5f0*/  LEA.HI.X R7, R7, UR7, R20, 0x1, P3 ;  /* 0x0000000707077c11 */ /* 0x000fe400098f0c14 */
[----:B------:R-:W-:Y:S02]  /*b600*/  CS2R R68, SRZ ;  /* 0x0000000000447805 */ /* 0x000fe4000001ff00 */
[----:B------:R-:W-:Y:S02]  /*b610*/  LEA.HI.X R9, R0, UR5, R3, 0x1, P4 ;  /* 0x0000000500097c11 */ /* 0x000fe4000a0f0c03 */
[----:B------:R-:W-:-:S02]  /*b620*/  ISETP.GE.AND P3, PT, R22, UR4, PT ;  /* 0x0000000416007c0c */ /* 0x000fc4000bf66270 */
[----:B------:R-:W-:Y:S02]  /*b630*/  ISETP.GE.AND P4, PT, R216, UR4, PT ;  /* 0x00000004d8007c0c */ /* 0x000fe4000bf86270 */
        /* <DEDUP_REMOVED lines=14> */
.L_x_2425:
[----:B------:R-:W-:Y:S05]  /*b720*/  BSYNC B1 ;  /* 0x0000000000017941 */ /* 0x000fea0003800000 */
.L_x_2424:
        /* <DEDUP_REMOVED lines=10> */
[C---:B------:R-:W-:Y:S02]  /*b7d0*/  LEA R6, P5, R7.reuse, UR6, 0x1 ;  /* 0x0000000607067c11 */ /* 0x040fe4000f8a08ff */
[----:B------:R-:W-:Y:S02]  /*b7e0*/  CS2R R54, SRZ ;  /* 0x0000000000367805 */ /* 0x000fe4000001ff00 */
[C---:B------:R-:W-:Y:S01]  /*b7f0*/  LEA R8, P4, R0.reuse, UR4, 0x1 ;  /* 0x0000000400087c11 */ /* 0x040fe2000f8808ff */
[----:B------:R-:W-:Y:S01]  /*b800*/  ULDC UR4, c[0x0][0x3d4] ;  /* 0x0000f50000047ab9 */ /* 0x000fe20000000800 */
[----:B------:R-:W-:Y:S02]  /*b810*/  LEA.HI.X R7, R7, UR7, R20, 0x1, P5 ;  /* 0x0000000707077c11 */ /* 0x000fe4000a8f0c14 */
[----:B------:R-:W-:Y:S02]  /*b820*/  CS2R R50, SRZ ;  /* 0x0000000000327805 */ /* 0x000fe4000001ff00 */
[----:B------:R-:W-:-:S02]  /*b830*/  LEA.HI.X R9, R0, UR5, R3, 0x1, P4 ;  /* 0x0000000500097c11 */ /* 0x000fc4000a0f0c03 */
[----:B------:R-:W-:Y:S02]  /*b840*/  ISETP.GE.AND P3, PT, R22, UR4, PT ;  /* 0x0000000416007c0c */ /* 0x000fe4000bf66270 */
[----:B------:R-:W-:Y:S02]  /*b850*/  ISETP.GE.AND P4, PT, R216, UR4, PT ;  /* 0x00000004d8007c0c */ /* 0x000fe4000bf86270 */
[----:B------:R-:W-:Y:S02]  /*b860*/  ISETP.GE.AND P5, PT, R215, UR4, PT ;  /* 0x00000004d7007c0c */ /* 0x000fe4000bfa6270 */
[----:B------:R-:W-:Y:S02]  /*b870*/  ISETP.GE.AND P6, PT, R217, UR4, PT ;  /* 0x00000004d9007c0c */ /* 0x000fe4000bfc6270 */
[----:B------:R-:W-:Y:S02]  /*b880*/  CS2R R62, SRZ ;  /* 0x00000000003e7805 */ /* 0x000fe4000001ff00 */
[----:B------:R-:W-:-:S02]  /*b890*/  CS2R R58, SRZ ;  /* 0x00000000003a7805 */ /* 0x000fc4000001ff00 */
        /* <DEDUP_REMOVED lines=10> */
.L_x_2427:
[----:B------:R-:W-:Y:S05]  /*b940*/  BSYNC B1 ;  /* 0x0000000000017941 */ /* 0x000fea0003800000 */
.L_x_2426:
        /* <DEDUP_REMOVED lines=22> */
[----:B------:R-:W-:Y:S02]  /*bab0*/  LEA R6, P3, R7, UR6, 0x1 ;  /* 0x0000000607067c11 */ /* 0x000fe4000f8608ff */
[----:B------:R-:W-:Y:S02]  /*bac0*/  CS2R R34, SRZ ;  /* 0x0000000000227805 */ /* 0x000fe4000001ff00 */
[----:B------:R-:W-:-:S02]  /*bad0*/  IADD3.X R3, R8, R111, RZ, P6, !PT ;  /* 0x0000006f08037210 */ /* 0x000fc400037fe4ff */
[C---:B------:R-:W-:Y:S01]  /*bae0*/  LEA R8, P4, R0.reuse, UR4, 0x1 ;  /* 0x0000000400087c11 */ /* 0x040fe2000f8808ff */
[----:B------:R-:W-:Y:S01]  /*baf0*/  ULDC UR4, c[0x0][0x3d4] ;  /* 0x0000f50000047ab9 */ /* 0x000fe20000000800 */
[----:B------:R-:W-:Y:S02]  /*bb00*/  LEA.HI.X R7, R7, UR7, R20, 0x1, P3 ;  /* 0x0000000707077c11 */ /* 0x000fe400098f0c14 */
[----:B------:R-:W-:Y:S02]  /*bb10*/  LEA.HI.X R9, R0, UR5, R3, 0x1, P4 ;  /* 0x0000000500097c11 */ /* 0x000fe4000a0f0c03 */
[----:B------:R-:W-:Y:S02]  /*bb20*/  ISETP.GE.AND P3, PT, R22, UR4, PT ;  /* 0x0000000416007c0c */ /* 0x000fe4000bf66270 */
[----:B------:R-:W-:Y:S02]  /*bb30*/  ISETP.GE.AND P4, PT, R216, UR4, PT ;  /* 0x00000004d8007c0c */ /* 0x000fe4000bf86270 */
[----:B------:R-:W-:-:S02]  /*bb40*/  ISETP.GE.AND P5, PT, R215, UR4, PT ;  /* 0x00000004d7007c0c */ /* 0x000fc4000bfa6270 */
        /* <DEDUP_REMOVED lines=13> */
.L_x_2429:
[----:B------:R-:W-:Y:S05]  /*bc20*/  BSYNC B1 ;  /* 0x0000000000017941 */ /* 0x000fea0003800000 */
.L_x_2428:
        /* <DEDUP_REMOVED lines=8> */
[----:B------:R-:W-:Y:S02]  /*bcb0*/  MOV R3, R71 ;  /* 0x0000004700037202 */ /* 0x000fe40000000f00 */
[----:B------:R-:W-:-:S02]  /*bcc0*/  CS2R R26, SRZ ;  /* 0x00000000001a7805 */ /* 0x000fc4000001ff00 */
[----:B------:R-:W-:Y:S01]  /*bcd0*/  PRMT R105, R105, 0x5410, R6 ;  /* 0x0000541069697816 */ /* 0x000fe20000000006 */
[----:B------:R-:W-:Y:S01]  /*bce0*/  IMAD.MOV.U32 R6, RZ, RZ, R66 ;  /* 0x000000ffff067224 */ /* 0x000fe200078e0042 */
        /* <DEDUP_REMOVED lines=8> */
[----:B------:R-:W-:Y:S02]  /*bd70*/  PRMT R98, R98, 0x5410, R6 ;  /* 0x0000541062627816 */ /* 0x000fe40000000006 */
[----:B------:R-:W-:Y:S02]  /*bd80*/  CS2R R32, SRZ ;  /* 0x0000000000207805 */ /* 0x000fe4000001ff00 */
[----:B------:R-:W-:Y:S02]  /*bd90*/  MOV R6, R74 ;  /* 0x0000004a00067202 */ /* 0x000fe40000000f00 */
[----:B------:R-:W-:Y:S01]  /*bda0*/  PRMT R99, R7, 0x7610, R99 ;  /* 0x0000761007637816 */ /* 0x000fe20000000063 */
[----:B------:R-:W-:Y:S01]  /*bdb0*/  IMAD.MOV.U32 R7, RZ, RZ, R50 ;  /* 0x000000ffff077224 */ /* 0x000fe200078e0032 */
[----:B------:R-:W-:Y:S01]  /*bdc0*/  PRMT R103, R3, 0x7610, R103 ;  /* 0x0000761003677816 */ /* 0x000fe20000000067 */
[----:B------:R-:W-:Y:S01]  /*bdd0*/  IMAD.MOV.U32 R3, RZ, RZ, R78 ;  /* 0x000000ffff037224 */ /* 0x000fe200078e004e */
[----:B------:R-:W-:-:S02]  /*bde0*/  PRMT R106, R106, 0x5410, R6 ;  /* 0x000054106a6a7816 */ /* 0x000fc40000000006 */
[----:B------:R-:W-:Y:S02]  /*bdf0*/  MOV R6, R79 ;  /* 0x0000004f00067202 */ /* 0x000fe40000000f00 */
[----:B------:R-:W-:Y:S02]  /*be00*/  MOV R87, R25 ;  /* 0x0000001900577202 */ /* 0x000fe40000000f00 */
[----:B------:R-:W-:Y:S02]  /*be10*/  CS2R R24, SRZ ;  /* 0x0000000000187805 */ /* 0x000fe4000001ff00 */
[----:B------:R-:W-:Y:S02]  /*be20*/  PRMT R92, R92, 0x5410, R7 ;  /* 0x000054105c5c7816 */ /* 0x000fe40000000007 */
[----:B------:R-:W-:Y:S02]  /*be30*/  PRMT R110, R3, 0x7610, R110 ;  /* 0x00007610036e7816 */ /* 0x000fe4000000006e */
[----:B---3--:R-:W-:Y:S01]  /*be40*/  ISETP.GE.AND P3, PT, R0, R29, PT ;  /* 0x0000001d0000720c */ /* 0x008fe20003f66270 */
[----:B------:R-:W-:Y:S01]  /*be50*/  IMAD.MOV.U32 R0, RZ, RZ, R68 ;  /* 0x000000ffff007224 */ /* 0x000fe200078e0044 */
[----:B------:R-:W-:-:S04]  /*be60*/  CS2R R28, SRZ ;  /* 0x00000000001c7805 */ /* 0x000fc8000001ff00 */
[----:B------:R-:W-:Y:S01]  /*be70*/  PRMT R97, R97, 0x5410, R0 ;  /* 0x0000541061617816 */ /* 0x000fe20000000000 */
[----:B------:R-:W-:-:S05]  /*be80*/  IMAD.MOV.U32 R0, RZ, RZ, R70 ;  /* 0x000000ffff007224 */ /* 0x000fca00078e0046 */
[----:B------:R-:W-:Y:S02]  /*be90*/  PRMT R101, R101, 0x5410, R0 ;  /* 0x0000541065657816 */ /* 0x000fe40000000000 */
[----:B------:R-:W-:-:S04]  /*bea0*/  MOV R0, R80 ;  /* 0x0000005000007202 */ /* 0x000fc80000000f00 */
[----:B------:R-:W-:Y:S01]  /*beb0*/  PRMT R108, R108, 0x5410, R0 ;  /* 0x000054106c6c7816 */ /* 0x000fe20000000000 */
[----:B------:R-:W-:-:S03]  /*bec0*/  IMAD.MOV.U32 R0, RZ, RZ, R72 ;  /* 0x000000ffff007224 */ /* 0x000fc600078e0048 */
        /* <DEDUP_REMOVED lines=16> */
[----:B------:R-:W-:-:S03]  /*bfd0*/  IMAD R0, R15, 0x60, RZ ;  /* 0x000000600f007824 */ /* 0x000fc600078e02ff */
        /* <DEDUP_REMOVED lines=24> */
.L_x_2431:
[----:B------:R-:W-:Y:S05]  /*c160*/  BSYNC B1 ;  /* 0x0000000000017941 */ /* 0x000fea0003800000 */
.L_x_2430:
[----:B------:R-:W2:Y:S01]  /*c170*/  LDL R109, [R1+0x84] ;  /* 0x00008400016d7983 */ /* 0x000ea20000100800 */
[----:B------:R-:W-:Y:S01]  /*c180*/  ISETP.NE.AND P4, PT, R20, 0x1, PT ;  /* 0x000000011400780c */ /* 0x000fe20003f85270 */
[----:B------:R-:W-:Y:S01]  /*c190*/  IMAD.MOV.U32 R0, RZ, RZ, R51 ;  /* 0x000000ffff007224 */ /* 0x000fe200078e0033 */
[----:B------:R-:W-:Y:S01]  /*c1a0*/  MOV R3, R54 ;  /* 0x0000003600037202 */ /* 0x000fe20000000f00 */
[----:B0-----:R-:W-:Y:S01]  /*c1b0*/  IMAD.MOV.U32 R11, RZ, RZ, R60 ;  /* 0x000000ffff0b7224 */ /* 0x001fe200078e003c */
[----:B------:R-:W-:Y:S01]  /*c1c0*/  ULDC.64 UR4, c[0x0][0x3c8] ;  /* 0x0000f20000047ab9 */ /* 0x000fe20000000a00 */
[----:B------:R-:W-:Y:S01]  /*c1d0*/  IMAD.MOV.U32 R10, RZ, RZ, R55 ;  /* 0x000000ffff0a7224 */ /* 0x000fe200078e0037 */
[----:B------:R-:W-:Y:S01]  /*c1e0*/  PRMT R94, R0, 0x7610, R94 ;  /* 0x00007610005e7816 */ /* 0x000fe2000000005e */
[----:B------:R-:W-:Y:S01]  /*c1f0*/  IMAD.MOV.U32 R12, RZ, RZ, R58 ;  /* 0x000000ffff0c7224 */ /* 0x000fe200078e003a */
[----:B------:R-:W-:Y:S01]  /*c200*/  PRMT R99, R99, 0x5410, R11 ;  /* 0x0000541063637816 */ /* 0x000fe2000000000b */
[----:B------:R-:W-:Y:S01]  /*c210*/  IMAD.MOV.U32 R13, RZ, RZ, R63 ;  /* 0x000000ffff0d7224 */ /* 0x000fe200078e003f */
[----:B------:R-:W-:Y:S01]  /*c220*/  MOV R0, R61 ;  /* 0x0000003d00007202 */ /* 0x000fe20000000f00 */
[----:B------:R-:W-:Y:S01]  /*c230*/  IMAD.MOV.U32 R20, RZ, RZ, R39 ;  /* 0x000000ffff147224 */ /* 0x000fe200078e0027 */
[----:B------:R-:W-:Y:S01]  /*c240*/  MOV R11, R52 ;  /* 0x00000034000b7202 */ /* 0x000fe20000000f00 */
[----:B------:R-:W-:Y:S01]  /*c250*/  ULDC.64 UR6, c[0x0][0x3e0] ;  /* 0x0000f80000067ab9 */ /* 0x000fe20000000a00 */
[----:B------:R-:W-:-:S02]  /*c260*/  PRMT R100, R0, 0x7610, R100 ;  /* 0x0000761000647816 */ /* 0x000fc40000000064 */
[----:B------:R-:W-:Y:S01]  /*c270*/  PRMT R94, R94, 0x5410, R11 ;  /* 0x000054105e5e7816 */ /* 0x000fe2000000000b */
[----:B------:R-:W0:Y:S01]  /*c280*/  @P4 LDC R0, c[0x0][0x42c] ;  /* 0x00010b00ff004b82 */ /* 0x000e220000000800 */
[----:B------:R-:W-:Y:S02]  /*c290*/  MOV R11, R57 ;  /* 0x00000039000b7202 */ /* 0x000fe40000000f00 */
[----:B------:R-:W-:Y:S01]  /*c2a0*/  PRMT R95, R95, 0x5410, R3 ;  /* 0x000054105f5f7816 */ /* 0x000fe20000000003 */
[----:B------:R-:W-:Y:S01]  /*c2b0*/  IMAD.MOV.U32 R3, RZ, RZ, R64 ;  /* 0x000000ffff037224 */ /* 0x000fe200078e0040 */
[----:B------:R-:W-:Y:S01]  /*c2c0*/  PRMT R96, R10, 0x7610, R96 ;  /* 0x000076100a607816 */ /* 0x000fe20000000060 */
[----:B------:R-:W-:Y:S01]  /*c2d0*/  IMAD.MOV.U32 R10, RZ, RZ, R65 ;  /* 0x000000ffff0a7224 */ /* 0x000fe200078e0041 */
[----:B------:R-:W-:Y:S02]  /*c2e0*/  PRMT R97, R11, 0x7610, R97 ;  /* 0x000076100b617816 */ /* 0x000fe40000000061 */
[----:B------:R-:W1:Y:S01]  /*c2f0*/  @P4 LDC R11, c[0x0][0x430] ;  /* 0x00010c00ff0b4b82 */ /* 0x000e620000000800 */
[----:B------:R-:W-:Y:S01]  /*c300*/  PRMT R103, R103, 0x5410, R3 ;  /* 0x0000541067677816 */ /* 0x000fe20000000003 */
[----:B------:R-:W-:Y:S01]  /*c310*/  IMAD.MOV.U32 R3, RZ, RZ, R53 ;  /* 0x000000ffff037224 */ /* 0x000fe200078e0035 */
[----:B------:R-:W-:Y:S01]  /*c320*/  PRMT R104, R10, 0x7610, R104 ;  /* 0x000076100a687816 */ /* 0x000fe20000000068 */
[----:B------:R-:W-:Y:S01]  /*c330*/  IMAD.MOV.U32 R10, RZ, RZ, R56 ;  /* 0x000000ffff0a7224 */ /* 0x000fe200078e0038 */
[----:B------:R-:W-:-:S02]  /*c340*/  PRMT R100, R100, 0x5410, R12 ;  /* 0x0000541064647816 */ /* 0x000fc4000000000c */
[----:B------:R-:W-:Y:S01]  /*c350*/  PRMT R95, R3, 0x7610, R95 ;  /* 0x00007610035f7816 */ /* 0x000fe2000000005f */
[----:B------:R-:W-:Y:S01]  /*c360*/  IMAD R3, R225, 0x80, R18 ;  /* 0x00000080e1037824 */ /* 0x000fe200078e0212 */
[----:B------:R-:W-:Y:S01]  /*c370*/  PRMT R96, R96, 0x5410, R10 ;  /* 0x0000541060607816 */ /* 0x000fe2000000000a */
[----:B------:R-:W-:Y:S01]  /*c380*/  IMAD.MOV.U32 R10, RZ, RZ, R59 ;  /* 0x000000ffff0a7224 */ /* 0x000fe200078e003b */
[----:B------:R-:W-:Y:S02]  /*c390*/  MOV R12, R62 ;  /* 0x0000003e000c7202 */ /* 0x000fe40000000f00 */
[----:B------:R-:W-:Y:S02]  /*c3a0*/  LEA R3, R222, R3, 0x5 ;  /* 0x00000003de037211 */ /* 0x000fe400078e28ff */
[----:B------:R-:W-:Y:S01]  /*c3b0*/  PRMT R101, R10, 0x7610, R101 ;  /* 0x000076100a657816 */ /* 0x000fe20000000065 */
[----:B------:R-:W-:Y:S01]  /*c3c0*/  IMAD.MOV.U32 R10, RZ, RZ, R34 ;  /* 0x000000ffff0a7224 */ /* 0x000fe200078e0022 */
[----:B------:R-:W-:Y:S01]  /*c3d0*/  PRMT R104, R104, 0x5410, R12 ;  /* 0x0000541068687816 */ /* 0x000fe2000000000c */
[----:B------:R-:W-:Y:S01]  /*c3e0*/  IMAD.MOV.U32 R12, RZ, RZ, R35 ;  /* 0x000000ffff0c7224 */ /* 0x000fe200078e0023 */
[----:B------:R-:W-:Y:S01]  /*c3f0*/  PRMT R105, R13, 0x7610, R105 ;  /* 0x000076100d697816 */ /* 0x000fe20000000069 */
[----:B0-----:R-:W-:Y:S01]  /*c400*/  @P4 IMAD.HI.U32 R0, R3, R0, RZ ;  /* 0x0000000003004227 */ /* 0x001fe200078e00ff */
[----:B------:R-:W-:-:S02]  /*c410*/  MOV R13, R38 ;  /* 0x00000026000d7202 */ /* 0x000fc40000000f00 */
[----:B------:R-:W-:Y:S01]  /*c420*/  PRMT R82, R12, 0x5410, R10 ;  /* 0x000054100c527816 */ /* 0x000fe2000000000a */
[----:B------:R-:W-:Y:S01]  /*c430*/  IMAD.MOV.U32 R10, RZ, RZ, R42 ;  /* 0x000000ffff0a7224 */ /* 0x000fe200078e002a */
[----:B------:R-:W-:Y:S02]  /*c440*/  MOV R12, R43 ;  /* 0x0000002b000c7202 */ /* 0x000fe40000000f00 */
[----:B-1----:R-:W-:Y:S02]  /*c450*/  @P4 SHF.R.U32.HI R3, RZ, R11, R0 ;  /* 0x0000000bff034219 */ /* 0x002fe40000011600 */
[----:B------:R-:W-:Y:S01]  /*c460*/  PRMT R88, R13, 0x5410, R20 ;  /* 0x000054100d587816 */ /* 0x000fe20000000014 */
[----:B------:R-:W-:Y:S01]  /*c470*/  IMAD.MOV.U32 R13, RZ, RZ, R46 ;  /* 0x000000ffff0d7224 */ /* 0x000fe200078e002e */
[----:B------:R-:W-:Y:S01]  /*c480*/  PRMT R92, R12, 0x7610, R92 ;  /* 0x000076100c5c7816 */ /* 0x000fe2000000005c */
[----:B------:R-:W-:Y:S01]  /*c490*/  IMAD.MOV.U32 R20, RZ, RZ, R47 ;  /* 0x000000ffff147224 */ /* 0x000fe200078e002f */
[----:B------:R-:W-:Y:S01]  /*c4a0*/  PRMT R89, R89, 0x5410, R10 ;  /* 0x0000541059597816 */ /* 0x000fe2000000000a */
[----:B------:R-:W-:Y:S01]  /*c4b0*/  IMAD.MOV.U32 R12, RZ, RZ, R40 ;  /* 0x000000ffff0c7224 */ /* 0x000fe200078e0028 */
[----:B------:R-:W-:Y:S01]  /*c4c0*/  SHF.R.S32.HI R11, RZ, 0x1f, R3 ;  /* 0x0000001fff0b7819 */ /* 0x000fe20000011403 */
[----:B------:R-:W-:Y:S01]  /*c4d0*/  IMAD.MOV.U32 R10, RZ, RZ, R37 ;  /* 0x000000ffff0a7224 */ /* 0x000fe200078e0025 */
[----:B------:R-:W-:-:S02]  /*c4e0*/  MOV R0, R36 ;  /* 0x0000002400007202 */ /* 0x000fc40000000f00 */
[----:B------:R-:W-:Y:S02]  /*c4f0*/  PRMT R93, R13, 0x5410, R20 ;  /* 0x000054100d5d7816 */ /* 0x000fe40000000014 */
[----:B------:R-:W-:Y:S01]  /*c500*/  PRMT R89, R12, 0x7610, R89 ;  /* 0x000076100c597816 */ /* 0x000fe20000000059 */
[-C--:B------:R-:W-:Y:S01]  /*c510*/  IMAD.WIDE.U32 R12, R3, R84.reuse, R86 ;  /* 0x00000054030c7225 */ /* 0x080fe200078e0056 */
[----:B------:R-:W-:Y:S02]  /*c520*/  PRMT R83, R0, 0x5410, R10 ;  /* 0x0000541000537816 */ /* 0x000fe4000000000a */
[----:B------:R-:W-:Y:S01]  /*c530*/  MOV R10, R41 ;  /* 0x00000029000a7202 */ /* 0x000fe20000000f00 */
[C---:B------:R-:W-:Y:S02]  /*c540*/  IMAD R84, R11.reuse, R84, RZ ;  /* 0x000000540b547224 */ /* 0x040fe400078e02ff */
[-C--:B------:R-:W-:Y:S02]  /*c550*/  IMAD R0, R11, R14.reuse, RZ ;  /* 0x0000000e0b007224 */ /* 0x080fe400078e02ff */
[----:B------:R-:W-:Y:S01]  /*c560*/  IMAD.WIDE.U32 R86, R3, R14, R90 ;  /* 0x0000000e03567225 */ /* 0x000fe200078e005a */
[----:B------:R-:W-:-:S02]  /*c570*/  PRMT R90, R10, 0x7610, R90 ;  /* 0x000076100a5a7816 */ /* 0x000fc4000000005a */
[----:B------:R-:W-:Y:S01]  /*c580*/  LEA R10, P4, R12, UR4, 0x1 ;  /* 0x000000040c0a7c11 */ /* 0x000fe2000f8808ff */
[C---:B------:R-:W-:Y:S01]  /*c590*/  IMAD R11, R3.reuse, R85, R84 ;  /* 0x00000055030b7224 */ /* 0x040fe200078e0254 */
[----:B------:R-:W-:Y:S01]  /*c5a0*/  UMOV UR4, 0xffffffff ;  /* 0xffffffff00047882 */ /* 0x000fe20000000000 */
[----:B------:R-:W-:Y:S01]  /*c5b0*/  IMAD R3, R3, R15, R0 ;  /* 0x0000000f03037224 */ /* 0x000fe200078e0200 */
[----:B------:R-:W-:Y:S01]  /*c5c0*/  LEA R0, P5, R86, UR6, 0x1 ;  /* 0x0000000656007c11 */ /* 0x000fe2000f8a08ff */
[----:B------:R-:W-:Y:S01]  /*c5d0*/  IMAD.MOV.U32 R14, RZ, RZ, R44 ;  /* 0x000000ffff0e7224 */ /* 0x000fe200078e002c */
[----:B------:R-:W-:Y:S01]  /*c5e0*/  IADD3 R11, R13, R11, RZ ;  /* 0x0000000b0d0b7210 */ /* 0x000fe20007ffe0ff */
[----:B------:R-:W-:Y:S02]  /*c5f0*/  IMAD.IADD R3, R87, 0x1, R3 ;  /* 0x0000000157037824 */ /* 0x000fe400078e0203 */
[----:B------:R-:W-:Y:S01]  /*c600*/  IMAD.MOV.U32 R15, RZ, RZ, R45 ;  /* 0x000000ffff0f7224 */ /* 0x000fe200078e002d */
[----:B------:R-:W-:-:S02]  /*c610*/  LEA.HI.X R20, R12, UR5, R11, 0x1, P4 ;  /* 0x000000050c147c11 */ /* 0x000fc4000a0f0c0b */
[----:B------:R-:W-:Y:S02]  /*c620*/  LEA.HI.X R3, R86, UR7, R3, 0x1, P5 ;  /* 0x0000000756037c11 */ /* 0x000fe4000a8f0c03 */
[----:B------:R-:W-:Y:S02]  /*c630*/  PRMT R87, R14, 0x5410, R15 ;  /* 0x000054100e577816 */ /* 0x000fe4000000000f */
[----:B--2---:R-:W-:Y:S01]  /*c640*/  LEA.HI R84, R109, R109, RZ, 0x1 ;  /* 0x0000006d6d547211 */ /* 0x004fe200078f08ff */
[----:B------:R-:W-:Y:S06]  /*c650*/  BRA.DIV UR4, `(.L_x_2432) ;  /* 0x0000021a04e87947 */ /* 0x000fec000b800000 */
.L_x_2691:
[----:B------:R-:W-:-:S03]  /*c660*/  UMOV UR4, 0xffffffff ;  /* 0xffffffff00047882 */ /* 0x000fc60000000000 */
[----:B------:R-:W-:Y:S05]  /*c670*/  BRA.DIV UR4, `(.L_x_2433) ;  /* 0x0000021e04087947 */ /* 0x000fea000b800000 */
.L_x_2694:
[----:B------:R-:W-:-:S03]  /*c680*/  UMOV UR4, 0xffffffff ;  /* 0xffffffff00047882 */ /* 0x000fc60000000000 */
[----:B------:R-:W-:Y:S05]  /*c690*/  BRA.DIV UR4, `(.L_x_2434) ;  /* 0x0000021e04287947 */ /* 0x000fea000b800000 */
.L_x_2697:
[----:B------:R-:W-:-:S03]  /*c6a0*/  UMOV UR4, 0xffffffff ;  /* 0xffffffff00047882 */ /* 0x000fc60000000000 */
[----:B------:R-:W-:Y:S05]  /*c6b0*/  BRA.DIV UR4, `(.L_x_2435) ;  /* 0x0000021e04487947 */ /* 0x000fea000b800000 */
.L_x_2700:
[----:B------:R-:W-:-:S03]  /*c6c0*/  UMOV UR4, 0xffffffff ;  /* 0xffffffff00047882 */ /* 0x000fc60000000000 */
[----:B------:R-:W-:Y:S05]  /*c6d0*/  BRA.DIV UR4, `(.L_x_2436) ;  /* 0x0000021e04687947 */ /* 0x000fea000b800000 */
.L_x_2703:
[----:B------:R-:W-:-:S03]  /*c6e0*/  UMOV UR4, 0xffffffff ;  /* 0xffffffff00047882 */ /* 0x000fc60000000000 */
[----:B------:R-:W-:Y:S05]  /*c6f0*/  BRA.DIV UR4, `(.L_x_2437) ;  /* 0x0000021e04887947 */ /* 0x000fea000b800000 */
.L_x_2706:
[----:B------:R-:W-:-:S03]  /*c700*/  UMOV UR4, 0xffffffff ;  /* 0xffffffff00047882 */ /* 0x000fc60000000000 */
[----:B------:R-:W-:Y:S05]  /*c710*/  BRA.DIV UR4, `(.L_x_2438) ;  /* 0x0000021e04a87947 */ /* 0x000fea000b800000 */
.L_x_2709:
[----:B------:R-:W-:-:S03]  /*c720*/  UMOV UR4, 0xffffffff ;  /* 0xffffffff00047882 */ /* 0x000fc60000000000 */
[----:B------:R-:W-:Y:S05]  /*c730*/  BRA.DIV UR4, `(.L_x_2439) ;  /* 0x0000021e04c87947 */ /* 0x000fea000b800000 */
.L_x_2712:
[----:B------:R-:W-:-:S03]  /*c740*/  UMOV UR4, 0xffffffff ;  /* 0xffffffff00047882 */ /* 0x000fc60000000000 */
[----:B------:R-:W-:Y:S05]  /*c750*/  BRA.DIV UR4, `(.L_x_2440) ;  /* 0x0000021e04e87947 */ /* 0x000fea000b800000 */
.L_x_2715:
[----:B------:R-:W-:-:S03]  /*c760*/  UMOV UR4, 0xffffffff ;  /* 0xffffffff00047882 */ /* 0x000fc60000000000 */
[----:B------:R-:W-:Y:S05]  /*c770*/  BRA.DIV UR4, `(.L_x_2441) ;  /* 0x0000022204087947 */ /* 0x000fea000b800000 */
.L_x_2718:
[----:B------:R-:W-:-:S03]  /*c780*/  UMOV UR4, 0xffffffff ;  /* 0xffffffff00047882 */ /* 0x000fc60000000000 */
[----:B------:R-:W-:Y:S05]  /*c790*/  BRA.DIV UR4, `(.L_x_2442) ;  /* 0x0000022204287947 */ /* 0x000fea000b800000 */
.L_x_2721:
[----:B------:R-:W-:-:S03]  /*c7a0*/  UMOV UR4, 0xffffffff ;  /* 0xffffffff00047882 */ /* 0x000fc60000000000 */
[----:B------:R-:W-:Y:S05]  /*c7b0*/  BRA.DIV UR4, `(.L_x_2443) ;  /* 0x0000022204487947 */ /* 0x000fea000b800000 */
.L_x_2724:
[----:B------:R-:W-:-:S03]  /*c7c0*/  UMOV UR4, 0xffffffff ;  /* 0xffffffff00047882 */ /* 0x000fc60000000000 */
[----:B------:R-:W-:Y:S05]  /*c7d0*/  BRA.DIV UR4, `(.L_x_2444) ;  /* 0x0000022204687947 */ /* 0x000fea000b800000 */
.L_x_2727:
[----:B------:R-:W-:Y:S01]  /*c7e0*/  UMOV UR4, 0xffffffff ;  /* 0xffffffff00047882 */ /* 0x000fe20000000000 */
[----:B------:R-:W-:Y:S02]  /*c7f0*/  LOP3.LUT R84, R84, 0xfffffffe, RZ, 0xc0, !PT ;  /* 0xfffffffe54547812 */ /* 0x000fe400078ec0ff */
[----:B------:R-:W-:Y:S05]  /*c800*/  BRA.DIV UR4, `(.L_x_2445) ;  /* 0x0000022204847947 */ /* 0x000fea000b800000 */
.L_x_2730:
[----:B------:R-:W-:Y:S01]  /*c810*/  UMOV UR4, 0xffffffff ;  /* 0xffffffff00047882 */ /* 0x000fe20000000000 */
[----:B------:R-:W-:Y:S02]  /*c820*/  IMAD.IADD R84, R109, 0x1, -R84 ;  /* 0x000000016d547824 */ /* 0x000fe400078e0a54 */
[----:B------:R-:W-:Y:S05]  /*c830*/  BRA.DIV UR4, `(.L_x_2446) ;  /* 0x0000022204a07947 */ /* 0x000fea000b800000 */
.L_x_2733:
[----:B------:R-:W-:Y:S01]  /*c840*/  UMOV UR4, 0xffffffff ;  /* 0xffffffff00047882 */ /* 0x000fe20000000000 */
[----:B------:R-:W-:Y:S02]  /*c850*/  SHF.L.U32 R109, R84, 0x1f, RZ ;  /* 0x0000001f546d7819 */ /* 0x000fe400000006ff */
[----:B------:R-:W-:Y:S05]  /*c860*/  BRA.DIV UR4, `(.L_x_2447) ;  /* 0x0000022204bc7947 */ /* 0x000fea000b800000 */
.L_x_2736:
[----:B------:R-:W0:Y:S01]  /*c870*/  SYNCS.PHASECHK.TRANS64.TRYWAIT P4, [R16+URZ+0x38800], R109 ;  /* 0x0388006d100075a7 */ /* 0x000e22000808017f */
[----:B------:R-:W-:Y:S01]  /*c880*/  MOV R0, R48 ;  /* 0x0000003000007202 */ /* 0x000fe20000000f00 */
[----:B------:R-:W-:Y:S01]  /*c890*/  IMAD.MOV.U32 R3, RZ, RZ, R49 ;  /* 0x000000ffff037224 */ /* 0x000fe200078e0031 */
[----:B-----5:R-:W-:Y:S01]  /*c8a0*/  MOV R11, R5 ;  /* 0x00000005000b7202 */ /* 0x020fe20000000f00 */
        /* <DEDUP_REMOVED lines=9> */
[----:B------:R-:W-:-:S02]  /*c940*/  MOV R14, R29 ;  /* 0x0000001d000e7202 */ /* 0x000fc40000000f00 */
[----:B------:R-:W-:Y:S01]  /*c950*/  PRMT R11, R10, 0x5410, R3 ;  /* 0x000054100a0b7816 */ /* 0x000fe20000000003 */
[----:B------:R-:W-:Y:S01]  /*c960*/  IMAD.MOV.U32 R3, RZ, RZ, R30 ;  /* 0x000000ffff037224 */ /* 0x000fe200078e001e */
[----:B------:R-:W-:Y:S01]  /*c970*/  PRMT R20, R12, 0x5410, R13 ;  /* 0x000054100c147816 */ /* 0x000fe2000000000d */
[----:B------:R-:W-:Y:S01]  /*c980*/  IMAD.MOV.U32 R12, RZ, RZ, R8 ;  /* 0x000000ffff0c7224 */ /* 0x000fe200078e0008 */
[----:B------:R-:W-:Y:S01]  /*c990*/  MOV R10, R31 ;  /* 0x0000001f000a7202 */ /* 0x000fe20000000f00 */
[----:B------:R-:W-:-:S03]  /*c9a0*/  IMAD.MOV.U32 R13, RZ, RZ, R9 ;  /* 0x000000ffff0d7224 */ /* 0x000fc600078e0009 */
[----:B------:R-:W-:Y:S02]  /*c9b0*/  PRMT R85, R3, 0x5410, R10 ;  /* 0x0000541003557816 */ /* 0x000fe4000000000a */
        /* <DEDUP_REMOVED lines=8> */
[----:B0-----:R-:W-:Y:S06]  /*ca40*/  @!P4 BRA `(.L_x_2449) ;  /* 0x00000220006cc947 */ /* 0x001fec0003800000 */
.L_x_2737:
[----:B------:R-:W-:Y:S05]  /*ca50*/  BSYNC B1 ;  /* 0x0000000000017941 */ /* 0x000fea0003800000 */
.L_x_2448:
[----:B------:R-:W-:Y:S01]  /*ca60*/  BSSY B1, `(.L_x_2450) ;  /* 0x00000ba000017945 */ /* 0x000fe20003800000 */
[----:B------:R-:W-:-:S03]  /*ca70*/  PRMT R86, R12, 0x5410, R13 ;  /* 0x000054100c567816 */ /* 0x000fc6000000000d */
[----:B------:R-:W-:Y:S05]  /*ca80*/  @P0 BRA `(.L_x_2451) ;  /* 0x0000000800dc0947 */ /* 0x000fea0003800000 */
[----:B------:R-:W1:Y:S01]  /*ca90*/  LDC R12, c[0x0][0x3d4] ;  /* 0x0000f500ff0c7b82 */ /* 0x000e620000000800 */
[----:B------:R-:W-:Y:S01]  /*caa0*/  BSSY B2, `(.L_x_2452) ;  /* 0x0000030000027945 */ /* 0x000fe20003800000 */
[-C--:B-1----:R-:W-:Y:S02]  /*cab0*/  ISETP.GE.AND P0, PT, R22, R12.reuse, PT ;  /* 0x0000000c1600720c */ /* 0x082fe40003f06270 */
[-C--:B------:R-:W-:Y:S02]  /*cac0*/  ISETP.GE.AND P4, PT, R216, R12.reuse, PT ;  /* 0x0000000cd800720c */ /* 0x080fe40003f86270 */
[-C--:B------:R-:W-:Y:S02]  /*cad0*/  ISETP.GE.AND P5, PT, R215, R12.reuse, PT ;  /* 0x0000000cd700720c */ /* 0x080fe40003fa6270 */
[----:B------:R-:W-:-:S07]  /*cae0*/  ISETP.GE.AND P6, PT, R217, R12, PT ;  /* 0x0000000cd900720c */ /* 0x000fce0003fc6270 */
[----:B------:R-:W-:Y:S06]  /*caf0*/  @P0 BRA `(.L_x_2453) ;  /* 0x0000000000a80947 */ /* 0x000fec0003800000 */
[----:B------:R-:W1:Y:S01]  /*cb00*/  LDS.128 R12, [R21] ;  /* 0x00000000150c7984 */ /* 0x000e620000000c00 */
[----:B------:R-:W-:Y:S01]  /*cb10*/  SHF.R.U32.HI R112, RZ, 0x10, R79 ;  /* 0x00000010ff707819 */ /* 0x000fe2000001164f */
[----:B------:R-:W-:Y:S01]  /*cb20*/  HADD2.F32 R111, -RZ, R110.H0_H0 ;  /* 0x2000006eff6f7230 */ /* 0x000fe20000004100 */
[--C-:B------:R-:W-:Y:S01]  /*cb30*/  SHF.R.U32.HI R113, RZ, 0x10, R81.reuse ;  /* 0x00000010ff717819 */ /* 0x100fe20000011651 */
        /* <DEDUP_REMOVED lines=38> */
.L_x_2453:
[----:B------:R-:W-:Y:S05]  /*cda0*/  BSYNC B2 ;  /* 0x0000000000027941 */ /* 0x000fea0003800000 */
.L_x_2452:
[----:B------:R-:W-:Y:S04]  /*cdb0*/  BSSY B2, `(.L_x_2454) ;  /* 0x000002c000027945 */ /* 0x000fe80003800000 */
[----:B------:R-:W-:Y:S05]  /*cdc0*/  @P4 BRA `(.L_x_2455) ;  /* 0x0000000000a84947 */ /* 0x000fea0003800000 */
[----:B-1----:R-:W1:Y:S01]  /*cdd0*/  LDS.128 R12, [R21+0x4000] ;  /* 0x00400000150c7984 */ /* 0x002e620000000c00 */
        /* <DEDUP_REMOVED lines=15> */
[----:B0-----:R-:W-:Y:S01]  /*ced0*/  FMUL.FTZ R109, R77, R81 ;  /* 0x000000514d6d7220 */ /* 0x001fe20000410000 */
        /* <DEDUP_REMOVED lines=25> */
.L_x_2455:
[----:B------:R-:W-:Y:S05]  /*d070*/  BSYNC B2 ;  /* 0x0000000000027941 */ /* 0x000fea0003800000 */
.L_x_2454:
[----:B------:R-:W-:Y:S04]  /*d080*/  BSSY B2, `(.L_x_2456) ;  /* 0x000002c000027945 */ /* 0x000fe80003800000 */
[----:B------:R-:W-:Y:S05]  /*d090*/  @P5 BRA `(.L_x_2457) ;  /* 0x0000000000a85947 */ /* 0x000fea0003800000 */
[----:B-12---:R-:W1:Y:S01]  /*d0a0*/  LDS.128 R12, [R21+0x8000] ;  /* 0x00800000150c7984 */ /* 0x006e620000000c00 */
[----:B------:R-:W-:Y:S01]  /*d0b0*/  SHF.R.U32.HI R75, RZ, 0x10, R71 ;  /* 0x00000010ff4b7819 */ /* 0x000fe20000011647 */
[----:B------:R-:W-:Y:S01]  /*d0c0*/  HADD2.F32 R74, -RZ, R101.H1_H1 ;  /* 0x30000065ff4a7230 */ /* 0x000fe20000004100 */
        /* <DEDUP_REMOVED lines=39> */
.L_x_2457:
[----:B------:R-:W-:Y:S05]  /*d340*/  BSYNC B2 ;  /* 0x0000000000027941 */ /* 0x000fea0003800000 */
.L_x_2456:
[----:B------:R-:W-:Y:S05]  /*d350*/  @P6 BRA `(.L_x_2451) ;  /* 0x0000000000a86947 */ /* 0x000fea0003800000 */
[----:B-123--:R-:W1:Y:S01]  /*d360*/  LDS.128 R12, [R21+0xc000] ;  /* 0x00c00000150c7984 */ /* 0x00ee620000000c00 */
        /* <DEDUP_REMOVED lines=41> */
.L_x_2451:
[----:B------:R-:W-:Y:S05]  /*d600*/  BSYNC B1 ;  /* 0x0000000000017941 */ /* 0x000fea0003800000 */
.L_x_2450:
[----:B------:R-:W-:Y:S04]  /*d610*/  BSSY B1, `(.L_x_2458) ;  /* 0x00000b9000017945 */ /* 0x000fe80003800000 */
[----:B------:R-:W-:Y:S05]  /*d620*/  @P1 BRA `(.L_x_2459) ;  /* 0x0000000800dc1947 */ /* 0x000fea0003800000 */
[----:B-1234-:R-:W1:Y:S01]  /*d630*/  LDC R12, c[0x0][0x3d4] ;  /* 0x0000f500ff0c7b82 */ /* 0x01ee620000000800 */
[----:B------:R-:W-:Y:S01]  /*d640*/  BSSY B2, `(.L_x_2460) ;  /* 0x0000030000027945 */ /* 0x000fe20003800000 */
[-C--:B-1----:R-:W-:Y:S02]  /*d650*/  ISETP.GE.AND P0, PT, R22, R12.reuse, PT ;  /* 0x0000000c1600720c */ /* 0x082fe40003f06270 */
[-C--:B------:R-:W-:Y:S02]  /*d660*/  ISETP.GE.AND P1, PT, R216, R12.reuse, PT ;  /* 0x0000000cd800720c */ /* 0x080fe40003f26270 */
[-C--:B------:R-:W-:Y:S02]  /*d670*/  ISETP.GE.AND P4, PT, R215, R12.reuse, PT ;  /* 0x0000000cd700720c */ /* 0x080fe40003f86270 */
[----:B------:R-:W-:-:S07]  /*d680*/  ISETP.GE.AND P5, PT, R217, R12, PT ;  /* 0x0000000cd900720c */ /* 0x000fce0003fa6270 */
[----:B------:R-:W-:Y:S06]  /*d690*/  @P0 BRA `(.L_x_2461) ;  /* 0x0000000000a80947 */ /* 0x000fec0003800000 */
[----:B------:R-:W1:Y:S01]  /*d6a0*/  LDS.128 R12, [R21+0x1000] ;  /* 0x00100000150c7984 */ /* 0x000e620000000c00 */
        /* <DEDUP_REMOVED lines=41> */
.L_x_2461:
[----:B------:R-:W-:Y:S05]  /*d940*/  BSYNC B2 ;  /* 0x0000000000027941 */ /* 0x000fea0003800000 */
.L_x_2460:
[----:B------:R-:W-:Y:S04]  /*d950*/  BSSY B2, `(.L_x_2462) ;  /* 0x000002c000027945 */ /* 0x000fe80003800000 */
[----:B------:R-:W-:Y:S05]  /*d960*/  @P1 BRA `(.L_x_2463) ;  /* 0x0000000000a81947 */ /* 0x000fea0003800000 */
[----:B-1----:R-:W1:Y:S01]  /*d970*/  LDS.128 R12, [R21+0x5000] ;  /* 0x00500000150c7984 */ /* 0x002e620000000c00 */
        /* <DEDUP_REMOVED lines=41> */
.L_x_2463:
[----:B------:R-:W-:Y:S05]  /*dc10*/  BSYNC B2 ;  /* 0x0000000000027941 */ /* 0x000fea0003800000 */
.L_x_2462:
[----:B------:R-:W-:Y:S04]  /*dc20*/  BSSY B2, `(.L_x_2464) ;  /* 0x000002c000027945 */ /* 0x000fe80003800000 */
[----:B------:R-:W-:Y:S05]  /*dc30*/  @P4 BRA `(.L_x_2465) ;  /* 0x0000000000a84947 */ /* 0x000fea0003800000 */
[----:B-12---:R-:W1:Y:S01]  /*dc40*/  LDS.128 R12, [R21+0x9000] ;  /* 0x00900000150c7984 */ /* 0x006e620000000c00 */
        /* <DEDUP_REMOVED lines=41> */
.L_x_2465:
[----:B------:R-:W-:Y:S05]  /*dee0*/  BSYNC B2 ;  /* 0x0000000000027941 */ /* 0x000fea0003800000 */
.L_x_2464:
[----:B------:R-:W-:Y:S05]  /*def0*/  @P5 BRA `(.L_x_2459) ;  /* 0x0000000000a85947 */ /* 0x000fea0003800000 */
[----:B-123--:R-:W1:Y:S01]  /*df00*/  LDS.128 R12, [R21+0xd000] ;  /* 0x00d00000150c7984 */ /* 0x00ee620000000c00 */
        /* <DEDUP_REMOVED lines=41> */
.L_x_2459:
[----:B------:R-:W-:Y:S05]  /*e1a0*/  BSYNC B1 ;  /* 0x0000000000017941 */ /* 0x000fea0003800000 */
.L_x_2458:
        /* <DEDUP_REMOVED lines=51> */
.L_x_2469:
[----:B------:R-:W-:Y:S05]  /*e4e0*/  BSYNC B2 ;  /* 0x0000000000027941 */ /* 0x000fea0003800000 */
.L_x_2468:
[----:B------:R-:W-:Y:S04]  /*e4f0*/  BSSY B2, `(.L_x_2470) ;  /* 0x000002c000027945 */ /* 0x000fe80003800000 */
[----:B------:R-:W-:Y:S05]  /*e500*/  @P1 BRA `(.L_x_2471) ;  /* 0x0000000000a81947 */ /* 0x000fea0003800000 */
[----:B-1----:R-:W1:Y:S01]  /*e510*/  LDS.128 R12, [R21+0x6000] ;  /* 0x00600000150c7984 */ /* 0x002e620000000c00 */
[----:B------:R-:W-:Y:S01]  /*e520*/  SHF.R.U32.HI R47, RZ, 0x10, R43 ;  /* 0x00000010ff2f7819 */ /* 0x000fe2000001162b */
[----:B------:R-:W-:Y:S01]  /*e530*/  HADD2.F32 R46, -RZ, R89.H1_H1 ;  /* 0x30000059ff2e7230 */ /* 0x000fe20000004100 */
[--C-:B------:R-:W-:Y:S01]  /*e540*/  SHF.R.U32.HI R49, RZ, 0x10, R45.reuse ;  /* 0x00000010ff317819 */ /* 0x100fe2000001162d */
[----:B------:R-:W-:Y:S01]  /*e550*/  HADD2.F32 R48, -RZ, R87.H0_H0 ;  /* 0x20000057ff307230 */ /* 0x000fe20000004100 */
[----:B------:R-:W-:Y:S01]  /*e560*/  SHF.R.U64 R53, R44, 0x10, R45 ;  /* 0x000000102c357819 */ /* 0x000fe2000000122d */
[----:B------:R-:W-:Y:S01]  /*e570*/  HADD2.F32 R47, -RZ, R47.H0_H0 ;  /* 0x2000002fff2f7230 */ /* 0x000fe20000004100 */
[----:B------:R-:W-:Y:S01]  /*e580*/  SHF.R.U64 R55, R42, 0x10, R43 ;  /* 0x000000102a377819 */ /* 0x000fe2000000122b */
[----:B------:R-:W-:Y:S02]  /*e590*/  HADD2.F32 R49, -RZ, R49.H0_H0 ;  /* 0x20000031ff317230 */ /* 0x000fe40000004100 */
[----:B------:R-:W-:-:S02]  /*e5a0*/  HADD2.F32 R87, -RZ, R87.H1_H1 ;  /* 0x30000057ff577230 */ /* 0x000fc40000004100 */
        /* <DEDUP_REMOVED lines=32> */
.L_x_2471:
[----:B------:R-:W-:Y:S05]  /*e7b0*/  BSYNC B2 ;  /* 0x0000000000027941 */ /* 0x000fea0003800000 */
.L_x_2470:
[----:B------:R-:W-:Y:S04]  /*e7c0*/  BSSY B2, `(.L_x_2472) ;  /* 0x000002c000027945 */ /* 0x000fe80003800000 */
[----:B------:R-:W-:Y:S05]  /*e7d0*/  @P2 BRA `(.L_x_2473) ;  /* 0x0000000000a82947 */ /* 0x000fea0003800000 */
[----:B-12---:R-:W1:Y:S01]  /*e7e0*/  LDS.128 R12, [R21+0xa000] ;  /* 0x00a00000150c7984 */ /* 0x006e620000000c00 */
[----:B------:R-:W-:Y:S01]  /*e7f0*/  SHF.R.U32.HI R44, RZ, 0x10, R41 ;  /* 0x00000010ff2c7819 */ /* 0x000fe20000011629 */
[----:B------:R-:W-:Y:S01]  /*e800*/  HADD2.F32 R42, -RZ, R88.H0_H0 ;  /* 0x20000058ff2a7230 */ /* 0x000fe20000004100 */
[----:B------:R-:W-:Y:S01]  /*e810*/  SHF.R.U32.HI R43, RZ, 0x10, R39 ;  /* 0x00000010ff2b7819 */ /* 0x000fe20000011627 */
        /* <DEDUP_REMOVED lines=38> */
.L_x_2473:
[----:B------:R-:W-:Y:S05]  /*ea80*/  BSYNC B2 ;  /* 0x0000000000027941 */ /* 0x000fea0003800000 */
.L_x_2472:
[----:B------:R-:W-:Y:S05]  /*ea90*/  @P4 BRA `(.L_x_2467) ;  /* 0x0000000000a84947 */ /* 0x000fea0003800000 */
[----:B-123--:R-:W1:Y:S01]  /*eaa0*/  LDS.128 R12, [R21+0xe000] ;  /* 0x00e00000150c7984 */ /* 0x00ee620000000c00 */
        /* <DEDUP_REMOVED lines=41> */
.L_x_2467:
[----:B------:R-:W-:Y:S05]  /*ed40*/  BSYNC B1 ;  /* 0x0000000000017941 */ /* 0x000fea0003800000 */
.L_x_2466:
        /* <DEDUP_REMOVED lines=50> */
.L_x_2476:
[----:B------:R-:W-:Y:S05]  /*f070*/  BSYNC B1 ;  /* 0x0000000000017941 */ /* 0x000fea0003800000 */
.L_x_2475:
[----:B------:R-:W-:Y:S04]  /*f080*/  BSSY B1, `(.L_x_2477) ;  /* 0x000002c000017945 */ /* 0x000fe80003800000 */
[----:B------:R-:W-:Y:S05]  /*f090*/  @P1 BRA `(.L_x_2478) ;  /* 0x0000000000a81947 */ /* 0x000fea0003800000 */
[----:B-1----:R-:W1:Y:S01]  /*f0a0*/  LDS.128 R12, [R21+0x7000] ;  /* 0x00700000150c7984 */ /* 0x002e620000000c00 */
        /* <DEDUP_REMOVED lines=41> */
.L_x_2478:
[----:B------:R-:W-:Y:S05]  /*f340*/  BSYNC B1 ;  /* 0x0000000000017941 */ /* 0x000fea0003800000 */
.L_x_2477:
[----:B------:R-:W-:Y:S04]  /*f350*/  BSSY B1, `(.L_x_2479) ;  /* 0x000002c000017945 */ /* 0x000fe80003800000 */
[----:B------:R-:W-:Y:S05]  /*f360*/  @P2 BRA `(.L_x_2480) ;  /* 0x0000000000a82947 */ /* 0x000fea0003800000 */
[----:B-12---:R-:W1:Y:S01]  /*f370*/  LDS.128 R12, [R21+0xb000] ;  /* 0x00b00000150c7984 */ /* 0x006e620000000c00 */
[----:B------:R-:W-:Y:S01]  /*f380*/  SHF.R.U32.HI R31, RZ, 0x10, R25 ;  /* 0x00000010ff1f7819 */ /* 0x000fe20000011619 */
[----:B------:R-:W-:Y:S01]  /*f390*/  HADD2.F32 R29, -RZ, R10.H1_H1 ;  /* 0x3000000aff1d7230 */ /* 0x000fe20000004100 */
[----:B------:R-:W-:Y:S02]  /*f3a0*/  SHF.R.U32.HI R27, RZ, 0x10, R7 ;  /* 0x00000010ff1b7819 */ /* 0x000fe40000011607 */
[----:B------:R-:W-:Y:S01]  /*f3b0*/  SHF.R.U64 R28, R24, 0x10, R25 ;  /* 0x00000010181c7819 */ /* 0x000fe20000001219 */
[----:B------:R-:W-:Y:S01]  /*f3c0*/  HADD2.F32 R31, -RZ, R31.H0_H0 ;  /* 0x2000001fff1f7230 */ /* 0x000fe20000004100 */
[----:B------:R-:W-:Y:S01]  /*f3d0*/  SHF.R.U64 R30, R6, 0x10, R7 ;  /* 0x00000010061e7819 */ /* 0x000fe20000001207 */
[----:B------:R-:W-:Y:S02]  /*f3e0*/  HADD2.F32 R27, -RZ, R27.H0_H0 ;  /* 0x2000001bff1b7230 */ /* 0x000fe40000004100 */
[----:B------:R-:W-:-:S02]  /*f3f0*/  HADD2.F32 R25, -RZ, R11.H1_H1 ;  /* 0x3000000bff197230 */ /* 0x000fc40000004100 */
[----:B------:R-:W-:Y:S02]  /*f400*/  HADD2.F32 R11, -RZ, R11.H0_H0 ;  /* 0x2000000bff0b7230 */ /* 0x000fe40000004100 */
[--C-:B-1----:R-:W-:Y:S02]  /*f410*/  HADD2.F32 R24, -RZ, R15.reuse.H1_H1 ;  /* 0x3000000fff187230 */ /* 0x102fe40000004100 */
[--C-:B------:R-:W-:Y:S02]  /*f420*/  HADD2.F32 R6, -RZ, R12.reuse.H0_H0 ;  /* 0x2000000cff067230 */ /* 0x100fe40000004100 */
[----:B------:R-:W-:Y:S02]  /*f430*/  HADD2.F32 R20, -RZ, R15.H0_H0 ;  /* 0x2000000fff147230 */ /* 0x000fe40000004100 */
[C---:B------:R-:W-:Y:S01]  /*f440*/  FMUL.FTZ R35, R24.reuse, R31 ;  /* 0x0000001f18237220 */ /* 0x040fe20000410000 */
[----:B------:R-:W-:Y:S02]  /*f450*/  HADD2.F32 R12, -RZ, R12.H1_H1 ;  /* 0x3000000cff0c7230 */ /* 0x000fe40000004100 */
[----:B------:R-:W-:Y:S01]  /*f460*/  FMUL.FTZ R24, R24, R27 ;  /* 0x0000001b18187220 */ /* 0x000fe20000410000 */
[----:B------:R-:W-:-:S02]  /*f470*/  HADD2.F32 R15, -RZ, R14.H0_H0 ;  /* 0x2000000eff0f7230 */ /* 0x000fc40000004100 */
[----:B------:R-:W-:Y:S01]  /*f480*/  FFMA.FTZ R35, R20, R27, -R35 ;  /* 0x0000001b14237223 */ /* 0x000fe20000010823 */
[----:B------:R-:W-:Y:S02]  /*f490*/  HADD2.F32 R14, -RZ, R14.H1_H1 ;  /* 0x3000000eff0e7230 */ /* 0x000fe40000004100 */
[----:B------:R-:W-:Y:S01]  /*f4a0*/  FMUL.FTZ R33, R12, R29 ;  /* 0x0000001d0c217220 */ /* 0x000fe20000410000 */
[----:B------:R-:W-:Y:S01]  /*f4b0*/  FFMA.FTZ R26, R20, R31, R24 ;  /* 0x0000001f141a7223 */ /* 0x000fe20000010018 */
[--C-:B------:R-:W-:Y:S02]  /*f4c0*/  HADD2.F32 R7, -RZ, R13.reuse.H0_H0 ;  /* 0x2000000dff077230 */ /* 0x100fe40000004100 */
[-C--:B------:R-:W-:Y:S01]  /*f4d0*/  FMUL.FTZ R27, R12, R25.reuse ;  /* 0x000000190c1b7220 */ /* 0x080fe20000410000 */
[----:B------:R-:W-:Y:S02]  /*f4e0*/  HADD2.F32 R20, -RZ, R10.H0_H0 ;  /* 0x2000000aff147230 */ /* 0x000fe40000004100 */
[----:B------:R-:W-:Y:S01]  /*f4f0*/  FFMA.FTZ R33, R6, R25, -R33 ;  /* 0x0000001906217223 */ /* 0x000fe20000010821 */
[----:B------:R-:W-:-:S02]  /*f500*/  HADD2.F32 R13, -RZ, R13.H1_H1 ;  /* 0x3000000dff0d7230 */ /* 0x000fc40000004100 */
[----:B------:R-:W-:Y:S01]  /*f510*/  FFMA.FTZ R6, R6, R29, R27 ;  /* 0x0000001d06067223 */ /* 0x000fe2000001001b */
[----:B------:R-:W-:Y:S02]  /*f520*/  HADD2.F32 R12, -RZ, R28.H0_H0 ;  /* 0x2000001cff0c7230 */ /* 0x000fe40000004100 */
[C---:B------:R-:W-:Y:S01]  /*f530*/  FMUL.FTZ R24, R14.reuse, R20 ;  /* 0x000000140e187220 */ /* 0x040fe20000410000 */
[----:B------:R-:W-:Y:S02]  /*f540*/  HADD2.F32 R10, -RZ, R30.H0_H0 ;  /* 0x2000001eff0a7230 */ /* 0x000fe40000004100 */
[-C--:B------:R-:W-:Y:S01]  /*f550*/  FMUL.FTZ R27, R14, R11.reuse ;  /* 0x0000000b0e1b7220 */ /* 0x080fe20000410000 */
[----:B------:R-:W-:Y:S01]  /*f560*/  FMUL.FTZ R14, R13, R12 ;  /* 0x0000000c0d0e7220 */ /* 0x000fe20000410000 */
[----:B------:R-:W-:Y:S01]  /*f570*/  FFMA.FTZ R24, R15, R11, -R24 ;  /* 0x0000000b0f187223 */ /* 0x000fe20000010818 */
[----:B------:R-:W-:Y:S01]  /*f580*/  FMUL.FTZ R25, R13, R10 ;  /* 0x0000000a0d197220 */ /* 0x000fe20000410000 */
[----:B------:R-:W-:Y:S01]  /*f590*/  FFMA.FTZ R27, R15, R20, R27 ;  /* 0x000000140f1b7223 */ /* 0x000fe2000001001b */
[C---:B------:R-:W-:Y:S01]  /*f5a0*/  FFMA.FTZ R13, R7.reuse, R10, -R14 ;  /* 0x0000000a070d7223 */ /* 0x040fe2000001080e */
[----:B------:R-:W-:Y:S01]  /*f5b0*/  F2FP.F16.F32.PACK_AB R15, R26, R35 ;  /* 0x000000231a0f723e */ /* 0x000fe200000000ff */
[----:B------:R-:W-:Y:S01]  /*f5c0*/  FFMA.FTZ R10, R7, R12, R25 ;  /* 0x0000000c070a7223 */ /* 0x000fe20000010019 */
[----:B------:R-:W-:-:S02]  /*f5d0*/  F2FP.F16.F32.PACK_AB R12, R6, R33 ;  /* 0x00000021060c723e */ /* 0x000fc400000000ff */
[----:B------:R-:W-:Y:S02]  /*f5e0*/  F2FP.F16.F32.PACK_AB R14, R27, R24 ;  /* 0x000000181b0e723e */ /* 0x000fe400000000ff */
[----:B------:R-:W-:-:S05]  /*f5f0*/  F2FP.F16.F32.PACK_AB R13, R10, R13 ;  /* 0x0000000d0a0d723e */ /* 0x000fca00000000ff */
[----:B------:R3:W-:Y:S02]  /*f600*/  STS.128 [R21+0xb000], R12 ;  /* 0x00b0000c15007388 */ /* 0x0007e40000000c00 */
.L_x_2480:
[----:B------:R-:W-:Y:S05]  /*f610*/  BSYNC B1 ;  /* 0x0000000000017941 */ /* 0x000fea0003800000 */
.L_x_2479:
[----:B------:R-:W-:Y:S05]  /*f620*/  @P3 BRA `(.L_x_2474) ;  /* 0x0000004800f03947 */ /* 0x000fea0003800000 */
[----:B-123--:R-:W1:Y:S01]  /*f630*/  LDS.128 R12, [R21+0xf000] ;  /* 0x00f00000150c7984 */ /* 0x00ee620000000c00 */
[--C-:B------:R-:W-:Y:S01]  /*f640*/  SHF.R.U64 R26, R4, 0x10, R5.reuse ;  /* 0x00000010041a7819 */ /* 0x100fe20000001205 */
[----:B------:R-:W-:Y:S01]  /*f650*/  HADD2.F32 R11, -RZ, R3.H0_H0 ;  /* 0x20000003ff0b7230 */ /* 0x000fe20000004100 */
[----:B------:R-:W-:Y:S02]  /*f660*/  SHF.R.U32.HI R5, RZ, 0x10, R5 ;  /* 0x00000010ff057819 */ /* 0x000fe40000011605 */
[--C-:B------:R-:W-:Y:S02]  /*f670*/  SHF.R.U32.HI R10, RZ, 0x10, R9.reuse ;  /* 0x00000010ff0a7819 */ /* 0x100fe40000011609 */
[----:B------:R-:W-:Y:S01]  /*f680*/  SHF.R.U64 R24, R8, 0x10, R9 ;  /* 0x0000001008187819 */ /* 0x000fe20000001209 */
[----:B------:R-:W-:Y:S02]  /*f690*/  HADD2.F32 R8, -RZ, R5.H0_H0 ;  /* 0x20000005ff087230 */ /* 0x000fe40000004100 */
[----:B------:R-:W-:-:S02]  /*f6a0*/  HADD2.F32 R10, -RZ, R10.H0_H0 ;  /* 0x2000000aff0a7230 */ /* 0x000fc40000004100 */
[----:B------:R-:W-:Y:S02]  /*f6b0*/  HADD2.F32 R9, -RZ, R0.H1_H1 ;  /* 0x30000000ff097230 */ /* 0x000fe40000004100 */
        /* <DEDUP_REMOVED lines=34> */
.L_x_2423:
[----:B------:R-:W2:Y:S01]  /*f8e0*/  LDL R0, [R1+0x8c] ;  /* 0x00008c0001007983 */ /* 0x000ea20000100800 */
[-C--:B------:R-:W-:Y:S01]  /*f8f0*/  ISETP.GE.AND P0, PT, R18, R29.reuse, PT ;  /* 0x0000001d1200720c */ /* 0x080fe20003f06270 */
[----:B------:R-:W-:Y:S01]  /*f900*/  BSSY B1, `(.L_x_2481) ;  /* 0x0000030000017945 */ /* 0x000fe20003800000 */
[-C--:B------:R-:W-:Y:S01]  /*f910*/  ISETP.GE.AND P1, PT, R218, R29.reuse, PT ;  /* 0x0000001dda00720c */ /* 0x080fe20003f26270 */
[----:B------:R-:W-:Y:S01]  /*f920*/  IMAD.MOV.U32 R9, RZ, RZ, R27 ;  /* 0x000000ffff097224 */ /* 0x000fe200078e001b */
[----:B------:R-:W-:Y:S01]  /*f930*/  ISETP.GE.AND P2, PT, R220, R29, PT ;  /* 0x0000001ddc00720c */ /* 0x000fe20003f46270 */
[----:B------:R-:W-:Y:S01]  /*f940*/  IMAD.MOV.U32 R8, RZ, RZ, R90 ;  /* 0x000000ffff087224 */ /* 0x000fe200078e005a */
[----:B------:R-:W-:Y:S02]  /*f950*/  MOV R87, R25 ;  /* 0x0000001900577202 */ /* 0x000fe40000000f00 */
        /* <DEDUP_REMOVED lines=14> */
[----:B--2---:R-:W-:Y:S02]  /*fa40*/  ISETP.GE.AND P3, PT, R0, R29, PT ;  /* 0x0000001d0000720c */ /* 0x004fe40003f66270 */
[----:B------:R-:W-:Y:S01]  /*fa50*/  CS2R R28, SRZ ;  /* 0x00000000001c7805 */ /* 0x000fe2000001ff00 */
[----:B------:R-:W-:Y:S10]  /*fa60*/  @P0 BRA `(.L_x_2482) ;  /* 0x0000000000640947 */ /* 0x000ff40003800000 */
[----:B------:R-:W-:Y:S01]  /*fa70*/  IADD3 R3, P4, R12, R95, RZ ;  /* 0x0000005f0c037210 */ /* 0x000fe20007f9e0ff */
[----:B------:R-:W-:Y:S01]  /*fa80*/  ULDC.64 UR4, c[0x0][0x3c8] ;  /* 0x0000f20000047ab9 */ /* 0x000fe20000000a00 */
[----:B------:R-:W-:Y:S01]  /*fa90*/  IADD3 R0, P5, R10, R93, RZ ;  /* 0x0000005d0a007210 */ /* 0x000fe20007fbe0ff */
[----:B------:R-:W-:Y:S01]  /*faa0*/  ULDC.64 UR6, c[0x0][0x3e0] ;  /* 0x0000f80000067ab9 */ /* 0x000fe20000000a00 */
[----:B------:R-:W-:Y:S02]  /*fab0*/  IADD3.X R4, R13, R97, RZ, P4, !PT ;  /* 0x000000610d047210 */ /* 0x000fe400027fe4ff */
[----:B------:R-:W-:Y:S02]  /*fac0*/  CS2R R28, SRZ ;  /* 0x00000000001c7805 */ /* 0x000fe4000001ff00 */
[----:B------:R-:W-:Y:S01]  /*fad0*/  LEA R50, P4, R3, UR4, 0x1 ;  /* 0x0000000403327c11 */ /* 0x000fe2000f8808ff */
[----:B------:R-:W-:Y:S01]  /*fae0*/  ULDC UR4, c[0x0][0x3d4] ;  /* 0x0000f50000047ab9 */ /* 0x000fe20000000800 */
[----:B------:R-:W-:-:S02]  /*faf0*/  CS2R R30, SRZ ;  /* 0x00000000001e7805 */ /* 0x000fc4000001ff00 */
[----:B------:R-:W-:Y:S02]  /*fb00*/  ISETP.GE.AND P6, PT, R212, UR4, PT ;  /* 0x00000004d4007c0c */ /* 0x000fe4000bfc6270 */
[----:B------:R-:W-:Y:S02]  /*fb10*/  CS2R R44, SRZ ;  /* 0x00000000002c7805 */ /* 0x000fe4000001ff00 */
[----:B------:R-:W-:Y:S01]  /*fb20*/  LEA.HI.X R51, R3, UR5, R4, 0x1, P4 ;  /* 0x0000000503337c11 */ /* 0x000fe2000a0f0c04 */
[----:B------:R-:W-:Y:S01]  /*fb30*/  IMAD.X R3, R11, 0x1, R99, P5 ;  /* 0x000000010b037824 */ /* 0x000fe200028e0663 */
[----:B------:R-:W-:Y:S02]  /*fb40*/  ISETP.GE.AND P5, PT, R213, UR4, PT ;  /* 0x00000004d5007c0c */ /* 0x000fe4000bfa6270 */
[----:B------:R-:W-:Y:S02]  /*fb50*/  CS2R R46, SRZ ;  /* 0x00000000002e7805 */ /* 0x000fe4000001ff00 */
[----:B------:R-:W-:-:S02]  /*fb60*/  LEA R52, P4, R0, UR6, 0x1 ;  /* 0x0000000600347c11 */ /* 0x000fc4000f8808ff */
[----:B------:R-:W-:Y:S02]  /*fb70*/  CS2R R26, SRZ ;  /* 0x00000000001a7805 */ /* 0x000fe4000001ff00 */
[----:B------:R-:W-:Y:S02]  /*fb80*/  CS2R R24, SRZ ;  /* 0x0000000000187805 */ /* 0x000fe4000001ff00 */
[----:B------:R-:W-:Y:S02]  /*fb90*/  CS2R R6, SRZ ;  /* 0x0000000000067805 */ /* 0x000fe4000001ff00 */
[----:B------:R-:W-:Y:S02]  /*fba0*/  CS2R R4, SRZ ;  /* 0x0000000000047805 */ /* 0x000fe4000001ff00 */
[----:B------:R-:W-:Y:S01]  /*fbb0*/  LEA.HI.X R53, R0, UR7, R3, 0x1, P4 ;  /* 0x0000000700357c11 */ /* 0x000fe2000a0f0c03 */
[----:B------:R0:W5:Y:S04]  /*fbc0*/  @!P6 LDG.E.128 R44, desc[UR60][R50.64+0x80] ;  /* 0x0000803c322ce981 */ /* 0x000168000c1e1d00 */
[----:B------:R0:W5:Y:S04]  /*fbd0*/  @!P5 LDG.E.128 R28, desc[UR60][R50.64] ;  /* 0x0000003c321cd981 */ /* 0x000168000c1e1d00 */
[----:B------:R0:W5:Y:S04]  /*fbe0*/  @!P5 LDG.E.128 R24, desc[UR60][R52.64] ;  /* 0x0000003c3418d981 */ /* 0x000168000c1e1d00 */
[----:B------:R0:W5:Y:S02]  /*fbf0*/  @!P6 LDG.E.128 R4, desc[UR60][R52.64+0x80] ;  /* 0x0000803c3404e981 */ /* 0x000164000c1e1d00 */
.L_x_2482:
[----:B------:R-:W-:Y:S05]  /*fc00*/  BSYNC B1 ;  /* 0x0000000000017941 */ /* 0x000fea0003800000 */
.L_x_2481:
[----:B------:R-:W-:Y:S01]  /*fc10*/  BSSY B1, `(.L_x_2483) ;  /* 0x000001e000017945 */ /* 0x000fe20003800000 */
[----:B-----5:R-:W-:Y:S01]  /*fc20*/  IMAD.MOV.U32 R56, RZ, RZ, R6 ;  /* 0x000000ffff387224 */ /* 0x020fe200078e0006 */
[----:B------:R-:W-:Y:S02]  /*fc30*/  MOV R57, R7 ;  /* 0x0000000700397202 */ /* 0x000fe40000000f00 */
[----:B0-----:R-:W-:Y:S01]  /*fc40*/  CS2R R50, SRZ ;  /* 0x0000000000327805 */ /* 0x001fe2000001ff00 */
        /* <DEDUP_REMOVED lines=20> */
[----:B------:R-:W-:Y:S02]  /*fd90*/  CS2R R32, SRZ ;  /* 0x0000000000207805 */ /* 0x000fe4000001ff00 */
[----:B------:R-:W-:Y:S01]  /*fda0*/  LEA.HI.X R55, R0, UR7, R3, 0x1, P4 ;  /* 0x0000000700377c11 */ /* 0x000fe2000a0f0c03 */
[----:B------:R0:W5:Y:S04]  /*fdb0*/  @!P5 LDG.E.128 R40, desc[UR60][R52.64] ;  /* 0x0000003c3428d981 */ /* 0x000168000c1e1d00 */
[----:B------:R0:W5:Y:S04]  /*fdc0*/  @!P6 LDG.E.128 R48, desc[UR60][R52.64+0x80] ;  /* 0x0000803c3430e981 */ /* 0x000168000c1e1d00 */
[----:B------:R0:W5:Y:S04]  /*fdd0*/  @!P5 LDG.E.128 R36, desc[UR60][R54.64] ;  /* 0x0000003c3624d981 */ /* 0x000168000c1e1d00 */
[----:B------:R0:W5:Y:S02]  /*fde0*/  @!P6 LDG.E.128 R32, desc[UR60][R54.64+0x80] ;  /* 0x0000803c3620e981 */ /* 0x000164000c1e1d00 */
.L_x_2484:
[----:B------:R-:W-:Y:S05]  /*fdf0*/  BSYNC B1 ;  /* 0x0000000000017941 */ /* 0x000fea0003800000 */
.L_x_2483:
[----:B------:R-:W-:Y:S01]  /*fe00*/  IMAD.MOV.U32 R0, RZ, RZ, R4 ;  /* 0x000000ffff007224 */ /* 0x000fe200078e0004 */
[----:B------:R-:W1:Y:S01]  /*fe10*/  LDC R92, c[0x0][0x428] ;  /* 0x00010a00ff5c7b82 */ /* 0x000e620000000800 */
[----:B------:R-:W-:Y:S01]  /*fe20*/  IMAD.MOV.U32 R3, RZ, RZ, R5 ;  /* 0x000000ffff037224 */ /* 0x000fe200078e0005 */
[----:B------:R-:W-:Y:S01]  /*fe30*/  BSSY B1, `(.L_x_2485) ;  /* 0x0000049000017945 */ /* 0x000fe20003800000 */
[----:B------:R-:W-:Y:S01]  /*fe40*/  IMAD.MOV.U32 R20, RZ, RZ, R27 ;  /* 0x000000ffff147224 */ /* 0x000fe200078e001b */
[----:B------:R-:W-:Y:S02]  /*fe50*/  PRMT R108, R56, 0x5410, R57 ;  /* 0x00005410386c7816 */ /* 0x000fe40000000039 */
[----:B------:R-:W-:Y:S02]  /*fe60*/  CS2R R64, SRZ ;  /* 0x0000000000407805 */ /* 0x000fe4000001ff00 */
[----:B------:R-:W-:Y:S01]  /*fe70*/  PRMT R109, R0, 0x5410, R3 ;  /* 0x00005410006d7816 */ /* 0x000fe20000000003 */
[----:B------:R-:W-:Y:S01]  /*fe80*/  IMAD.MOV.U32 R3, RZ, RZ, R24 ;  /* 0x000000ffff037224 */ /* 0x000fe200078e0018 */
[----:B------:R-:W-:-:S02]  /*fe90*/  MOV R0, R26 ;  /* 0x0000001a00007202 */ /* 0x000fc40000000f00 */
[----:B------:R-:W-:Y:S02]  /*fea0*/  CS2R R56, SRZ ;  /* 0x0000000000387805 */ /* 0x000fe4000001ff00 */
[----:B------:R-:W-:Y:S01]  /*feb0*/  PRMT R114, R20, 0x7610, R114 ;  /* 0x0000761014727816 */ /* 0x000fe20000000072 */
[----:B------:R-:W-:Y:S01]  /*fec0*/  IMAD.MOV.U32 R20, RZ, RZ, R29 ;  /* 0x000000ffff147224 */ /* 0x000fe200078e001d */
[----:B------:R-:W-:Y:S02]  /*fed0*/  PRMT R115, R115, 0x5410, R0 ;  /* 0x0000541073737816 */ /* 0x000fe40000000000 */
[----:B0-----:R-:W-:Y:S02]  /*fee0*/  CS2R R54, SRZ ;  /* 0x0000000000367805 */ /* 0x001fe4000001ff00 */
[----:B------:R-:W-:Y:S02]  /*fef0*/  MOV R0, R25 ;  /* 0x0000001900007202 */ /* 0x000fe40000000f00 */
[----:B------:R-:W-:-:S02]  /*ff00*/  CS2R R52, SRZ ;  /* 0x0000000000347805 */ /* 0x000fc4000001ff00 */
[----:B------:R-:W-:Y:S01]  /*ff10*/  PRMT R116, R3, 0x7610, R116 ;  /* 0x0000761003747816 */ /* 0x000fe20000000074 */
[----:B------:R-:W-:Y:S01]  /*ff20*/  IMAD.MOV.U32 R3, RZ, RZ, R28 ;  /* 0x000000ffff037224 */ /* 0x000fe200078e001c */
[----:B------:R-:W-:Y:S02]  /*ff30*/  PRMT R117, R0, 0x5410, R20 ;  /* 0x0000541000757816 */ /* 0x000fe40000000014 */
        /* <DEDUP_REMOVED lines=11> */
[----:B------:R-:W-:Y:S01]  /*fff0*/  PRMT R110, R0, 0x5410, R20 ;  /* 0x00005410006e7816 */ /* 0x000fe20000000014 */
[----:B------:R-:W-:Y:S01]  /*10000*/  IMAD.MOV.U32 R0, RZ, RZ, R47 ;  /* 0x000000ffff007224 */ /* 0x000fe200078e002f */
[----:B------:R-:W-:Y:S01]  /*10010*/  CS2R R80, SRZ ;  /* 0x0000000000507805 */ /* 0x000fe2000001ff00 */
[----:B-----5:R-:W-:Y:S01]  /*10020*/  IMAD.MOV.U32 R20, RZ, RZ, R35 ;  /* 0x000000ffff147224 */ /* 0x020fe200078e0023 */
[----:B------:R-:W-:Y:S02]  /*10030*/  CS2R R66, SRZ ;  /* 0x0000000000427805 */ /* 0x000fe4000001ff00 */
[----:B------:R-:W-:-:S02]  /*10040*/  CS2R R68, SRZ ;  /* 0x0000000000447805 */ /* 0x000fc4000001ff00 */
[----:B------:R-:W-:Y:S02]  /*10050*/  PRMT R111, R3, 0x5410, R0 ;  /* 0x00005410036f7816 */ /* 0x000fe40000000000 */
[----:B------:R-:W-:Y:S02]  /*10060*/  CS2R R70, SRZ ;  /* 0x0000000000467805 */ /* 0x000fe4000001ff00 */
[----:B------:R-:W-:Y:S02]  /*10070*/  MOV R3, R34 ;  /* 0x0000002200037202 */ /* 0x000fe40000000f00 */
[----:B------:R-:W-:Y:S02]  /*10080*/  CS2R R72, SRZ ;  /* 0x0000000000487805 */ /* 0x000fe4000001ff00 */
[----:B------:R-:W-:Y:S02]  /*10090*/  CS2R R74, SRZ ;  /* 0x00000000004a7805 */ /* 0x000fe4000001ff00 */
[----:B------:R-:W-:-:S02]  /*100a0*/  CS2R R76, SRZ ;  /* 0x00000000004c7805 */ /* 0x000fc4000001ff00 */
[----:B------:R-:W-:Y:S02]  /*100b0*/  PRMT R100, R3, 0x5410, R20 ;  /* 0x0000541003647816 */ /* 0x000fe40000000014 */
[----:B------:R-:W-:Y:S02]  /*100c0*/  CS2R R78, SRZ ;  /* 0x00000000004e7805 */ /* 0x000fe4000001ff00 */
[----:B------:R-:W-:Y:S01]  /*100d0*/  CS2R R82, SRZ ;  /* 0x0000000000527805 */ /* 0x000fe2000001ff00 */
[----:B-1----:R-:W-:Y:S06]  /*100e0*/  @P2 BRA `(.L_x_2486) ;  /* 0x0000000000742947 */ /* 0x002fec0003800000 */
        /* <DEDUP_REMOVED lines=16> */
[----:B------:R-:W-:Y:S02]  /*101f0*/  LEA.HI.X R52, R14, R11, R15, 0x6, P4 ;  /* 0x0000000b0e347211 */ /* 0x000fe400020f340f */
[----:B------:R-:W-:Y:S02]  /*10200*/  CS2R R58, SRZ ;  /* 0x00000000003a7805 */ /* 0x000fe4000001ff00 */
[----:B------:R-:W-:Y:S02]  /*10210*/  LEA.HI.X R89, R3, UR5, R20, 0x1, P5 ;  /* 0x0000000503597c11 */ /* 0x000fe4000a8f0c14 */
        /* <DEDUP_REMOVED lines=10> */
.L_x_2486:
[----:B------:R-:W-:Y:S05]  /*102c0*/  BSYNC B1 ;  /* 0x0000000000017941 */ /* 0x000fea0003800000 */
.L_x_2485:
        /* <DEDUP_REMOVED lines=23> */
[----:B------:R-:W-:Y:S02]  /*10440*/  ISETP.GE.AND P6, PT, R212, UR6, PT ;  /* 0x00000006d4007c0c */ /* 0x000fe4000bfc6270 */
[----:B------:R-:W-:Y:S02]  /*10450*/  LEA.HI.X R11, R95, UR7, R12, 0x1, P4 ;  /* 0x000000075f0b7c11 */ /* 0x000fe4000a0f0c0c */
[----:B------:R-:W-:-:S04]  /*10460*/  LEA R12, P4, R93, UR4, 0x1 ;  /* 0x000000045d0c7c11 */ /* 0x000fc8000f8808ff */
[----:B------:R-:W-:Y:S01]  /*10470*/  LEA.HI.X R13, R93, UR5, R0, 0x1, P4 ;  /* 0x000000055d0d7c11 */ /* 0x000fe2000a0f0c00 */
[----:B------:R1:W5:Y:S04]  /*10480*/  @!P5 LDG.E.128 R72, desc[UR60][R10.64] ;  /* 0x0000003c0a48d981 */ /* 0x000368000c1e1d00 */
[----:B------:R1:W5:Y:S04]  /*10490*/  @!P6 LDG.E.128 R76, desc[UR60][R10.64+0x80] ;  /* 0x0000803c0a4ce981 */ /* 0x000368000c1e1d00 */
[----:B------:R1:W5:Y:S04]  /*104a0*/  @!P5 LDG.E.128 R64, desc[UR60][R12.64] ;  /* 0x0000003c0c40d981 */ /* 0x000368000c1e1d00 */
[----:B------:R1:W5:Y:S02]  /*104b0*/  @!P6 LDG.E.128 R68, desc[UR60][R12.64+0x80] ;  /* 0x0000803c0c44e981 */ /* 0x000364000c1e1d00 */
.L_x_2488:
[----:B------:R-:W-:Y:S05]  /*104c0*/  BSYNC B1 ;  /* 0x0000000000017941 */ /* 0x000fea0003800000 */
.L_x_2487:
[----:B0-----:R-:W2:Y:S01]  /*104d0*/  LDL R90, [R1+0x84] ;  /* 0x00008400015a7983 */ /* 0x001ea20000100800 */
[----:B------:R-:W-:Y:S01]  /*104e0*/  ISETP.NE.AND P4, PT, R92, 0x1, PT ;  /* 0x000000015c00780c */ /* 0x000fe20003f85270 */
[----:B-1----:R-:W-:Y:S01]  /*104f0*/  IMAD.MOV.U32 R11, RZ, RZ, R39 ;  /* 0x000000ffff0b7224 */ /* 0x002fe200078e0027 */
[----:B------:R-:W-:Y:S01]  /*10500*/  MOV R10, R38 ;  /* 0x00000026000a7202 */ /* 0x000fe20000000f00 */
[----:B------:R-:W-:Y:S01]  /*10510*/  IMAD.MOV.U32 R0, RZ, RZ, R32 ;  /* 0x000000ffff007224 */ /* 0x000fe200078e0020 */
[----:B------:R-:W-:Y:S01]  /*10520*/  MOV R12, R49 ;  /* 0x00000031000c7202 */ /* 0x000fe20000000f00 */
[----:B------:R-:W-:Y:S01]  /*10530*/  IMAD.MOV.U32 R3, RZ, RZ, R33 ;  /* 0x000000ffff037224 */ /* 0x000fe200078e0021 */
[----:B------:R-:W-:Y:S01]  /*10540*/  PRMT R104, R10, 0x5410, R11 ;  /* 0x000054100a687816 */ /* 0x000fe2000000000b */
[----:B------:R-:W-:Y:S01]  /*10550*/  IMAD.MOV.U32 R10, RZ, RZ, R40 ;  /* 0x000000ffff0a7224 */ /* 0x000fe200078e0028 */
[----:B-----5:R-:W-:Y:S01]  /*10560*/  MOV R13, R56 ;  /* 0x00000038000d7202 */ /* 0x020fe20000000f00 */
[----:B------:R-:W-:Y:S01]  /*10570*/  IMAD.MOV.U32 R11, RZ, RZ, R41 ;  /* 0x000000ffff0b7224 */ /* 0x000fe200078e0029 */
        /* <DEDUP_REMOVED lines=8> */
[----:B------:R-:W0:Y:S01]  /*10600*/  @P4 LDC R0, c[0x0][0x42c] ;  /* 0x00010b00ff004b82 */ /* 0x000e220000000800 */
[----:B------:R-:W-:Y:S01]  /*10610*/  MOV R3, R42 ;  /* 0x0000002a00037202 */ /* 0x000fe20000000f00 */
[----:B------:R-:W-:Y:S01]  /*10620*/  ULDC.64 UR6, c[0x0][0x3e0] ;  /* 0x0000f80000067ab9 */ /* 0x000fe20000000a00 */
[----:B------:R-:W-:Y:S01]  /*10630*/  PRMT R102, R11, 0x5410, R12 ;  /* 0x000054100b667816 */ /* 0x000fe2000000000c */
[----:B------:R-:W-:Y:S01]  /*10640*/  IMAD.MOV.U32 R12, RZ, RZ, R51 ;  /* 0x000000ffff0c7224 */ /* 0x000fe200078e0033 */
[----:B------:R-:W-:Y:S01]  /*10650*/  PRMT R107, R3, 0x5410, R10 ;  /* 0x00005410036b7816 */ /* 0x000fe2000000000a */
[----:B------:R-:W-:Y:S01]  /*10660*/  IMAD.MOV.U32 R10, RZ, RZ, R50 ;  /* 0x000000ffff0a7224 */ /* 0x000fe200078e0032 */
[----:B------:R-:W-:Y:S01]  /*10670*/  PRMT R88, R88, 0x5410, R13 ;  /* 0x0000541058587816 */ /* 0x000fe2000000000d */
[----:B------:R-:W1:Y:S01]  /*10680*/  @P4 LDC R11, c[0x0][0x430] ;  /* 0x00010c00ff0b4b82 */ /* 0x000e620000000800 */
[----:B------:R-:W-:Y:S01]  /*10690*/  IMAD R3, R225, 0x80, R18 ;  /* 0x00000080e1037824 */ /* 0x000fe200078e0212 */
[----:B------:R-:W-:Y:S01]  /*106a0*/  MOV R20, R52 ;  /* 0x0000003400147202 */ /* 0x000fe20000000f00 */
[----:B------:R-:W-:Y:S01]  /*106b0*/  IMAD.MOV.U32 R13, RZ, RZ, R55 ;  /* 0x000000ffff0d7224 */ /* 0x000fe200078e0037 */
[----:B------:R-:W-:Y:S01]  /*106c0*/  PRMT R103, R10, 0x5410, R12 ;  /* 0x000054100a677816 */ /* 0x000fe2000000000c */
[----:B------:R-:W-:Y:S01]  /*106d0*/  IMAD R3, R222, 0x20, R3 ;  /* 0x00000020de037824 */ /* 0x000fe200078e0203 */
        /* <DEDUP_REMOVED lines=9> */
[----:B0-----:R-:W-:Y:S01]  /*10770*/  @P4 IMAD.HI.U32 R0, R3, R0, RZ ;  /* 0x0000000003004227 */ /* 0x001fe200078e00ff */
[----:B------:R-:W-:-:S02]  /*10780*/  PRMT R97, R10, 0x5410, R20 ;  /* 0x000054100a617816 */ /* 0x000fc40000000014 */
[----:B------:R-:W-:Y:S01]  /*10790*/  PRMT R89, R12, 0x5410, R13 ;  /* 0x000054100c597816 */ /* 0x000fe2000000000d */
[----:B------:R-:W-:Y:S01]  /*107a0*/  IMAD.MOV.U32 R20, RZ, RZ, R80 ;  /* 0x000000ffff147224 */ /* 0x000fe200078e0050 */
[----:B------:R-:W-:Y:S02]  /*107b0*/  MOV R10, R62 ;  /* 0x0000003e000a7202 */ /* 0x000fe40000000f00 */
[----:B-1----:R-:W-:Y:S01]  /*107c0*/  @P4 SHF.R.U32.HI R3, RZ, R11, R0 ;  /* 0x0000000bff034219 */ /* 0x002fe20000011600 */
[----:B------:R-:W-:Y:S01]  /*107d0*/  IMAD.MOV.U32 R0, RZ, RZ, R61 ;  /* 0x000000ffff007224 */ /* 0x000fe200078e003d */
[----:B------:R-:W-:Y:S01]  /*107e0*/  PRMT R94, R20, 0x7610, R94 ;  /* 0x00007610145e7816 */ /* 0x000fe2000000005e */
[----:B------:R-:W-:Y:S01]  /*107f0*/  IMAD.MOV.U32 R11, RZ, RZ, R63 ;  /* 0x000000ffff0b7224 */ /* 0x000fe200078e003f */
[----:B------:R-:W-:Y:S02]  /*10800*/  SHF.R.S32.HI R13, RZ, 0x1f, R3 ;  /* 0x0000001fff0d7819 */ /* 0x000fe40000011403 */
[----:B------:R-:W-:-:S02]  /*10810*/  PRMT R98, R0, 0x5410, R10 ;  /* 0x0000541000627816 */ /* 0x000fc4000000000a */
[----:B------:R-:W-:Y:S01]  /*10820*/  PRMT R99, R11, 0x7610, R99 ;  /* 0x000076100b637816 */ /* 0x000fe20000000063 */
[----:B------:R-:W-:-:S04]  /*10830*/  IMAD.WIDE.U32 R10, R3, R84, R86 ;  /* 0x00000054030a7225 */ /* 0x000fc800078e0056 */
[C---:B------:R-:W-:Y:S02]  /*10840*/  IMAD R84, R13.reuse, R84, RZ ;  /* 0x000000540d547224 */ /* 0x040fe400078e02ff */
[-C--:B------:R-:W-:Y:S02]  /*10850*/  IMAD R0, R13, R14.reuse, RZ ;  /* 0x0000000e0d007224 */ /* 0x080fe400078e02ff */
[C---:B------:R-:W-:Y:S01]  /*10860*/  IMAD.WIDE.U32 R12, R3.reuse, R14, R8 ;  /* 0x0000000e030c7225 */ /* 0x040fe200078e0008 */
[----:B------:R-:W-:Y:S01]  /*10870*/  LEA R8, P4, R10, UR4, 0x1 ;  /* 0x000000040a087c11 */ /* 0x000fe2000f8808ff */
[----:B------:R-:W-:Y:S01]  /*10880*/  UMOV UR4, 0xffffffff ;  /* 0xffffffff00047882 */ /* 0x000fe20000000000 */
[----:B------:R-:W-:Y:S01]  /*10890*/  MOV R14, R81 ;  /* 0x00000051000e7202 */ /* 0x000fe20000000f00 */
[C---:B------:R-:W-:Y:S02]  /*108a0*/  IMAD R9, R3.reuse, R85, R84 ;  /* 0x0000005503097224 */ /* 0x040fe400078e0254 */
[----:B------:R-:W-:Y:S01]  /*108b0*/  IMAD R3, R3, R15, R0 ;  /* 0x0000000f03037224 */ /* 0x000fe200078e0200 */
[----:B------:R-:W-:Y:S01]  /*108c0*/  LEA R0, P5, R12, UR6, 0x1 ;  /* 0x000000060c007c11 */ /* 0x000fe2000f8a08ff */
[----:B------:R-:W-:Y:S01]  /*108d0*/  IMAD.IADD R9, R11, 0x1, R9 ;  /* 0x000000010b097824 */ /* 0x000fe200078e0209 */
[----:B------:R-:W-:Y:S01]  /*108e0*/  PRMT R94, R94, 0x5410, R14 ;  /* 0x000054105e5e7816 */ /* 0x000fe2000000000e */
[----:B------:R-:W-:Y:S01]  /*108f0*/  IMAD.MOV.U32 R15, RZ, RZ, R82 ;  /* 0x000000ffff0f7224 */ /* 0x000fe200078e0052 */
[----:B------:R-:W-:-:S02]  /*10900*/  IADD3 R3, R13, R3, RZ ;  /* 0x000000030d037210 */ /* 0x000fc40007ffe0ff */
[----:B------:R-:W-:Y:S02]  /*10910*/  LEA.HI.X R9, R10, UR5, R9, 0x1, P4 ;  /* 0x000000050a097c11 */ /* 0x000fe4000a0f0c09 */
[----:B------:R-:W-:Y:S02]  /*10920*/  LEA.HI.X R3, R12, UR7, R3, 0x1, P5 ;  /* 0x000000070c037c11 */ /* 0x000fe4000a8f0c03 */
[----:B------:R-:W-:Y:S02]  /*10930*/  PRMT R95, R15, 0x7610, R95 ;  /* 0x000076100f5f7816 */ /* 0x000fe4000000005f */
[----:B--2---:R-:W-:Y:S01]  /*10940*/  LEA.HI R10, R90, R90, RZ, 0x1 ;  /* 0x0000005a5a0a7211 */ /* 0x004fe200078f08ff */
[----:B------:R-:W-:Y:S06]  /*10950*/  BRA.DIV UR4, `(.L_x_2489) ;  /* 0x000001e204bc7947 */ /* 0x000fec000b800000 */
.L_x_2740:
[----:B------:R-:W-:-:S03]  /*10960*/  UMOV UR4, 0xffffffff ;  /* 0xffffffff00047882 */ /* 0x000fc60000000000 */
[----:B------:R-:W-:Y:S05]  /*10970*/  BRA.DIV UR4, `(.L_x_2490) ;  /* 0x000001e204dc7947 */ /* 0x000fea000b800000 */
.L_x_2743:
[----:B------:R-:W-:-:S03]  /*10980*/  UMOV UR4, 0xffffffff ;  /* 0xffffffff00047882 */ /* 0x000fc60000000000 */
[----:B------:R-:W-:Y:S05]  /*10990*/  BRA.DIV UR4, `(.L_x_2491) ;  /* 0x000001e204fc7947 */ /* 0x000fea000b800000 */
.L_x_2746:
[----:B------:R-:W-:-:S03]  /*109a0*/  UMOV UR4, 0xffffffff ;  /* 0xffffffff00047882 */ /* 0x000fc60000000000 */
[----:B------:R-:W-:Y:S05]  /*109b0*/  BRA.DIV UR4, `(.L_x_2492) ;  /* 0x000001e6041c7947 */ /* 0x000fea000b800000 */
.L_x_2749:
[----:B------:R-:W-:-:S03]  /*109c0*/  UMOV UR4, 0xffffffff ;  /* 0xffffffff00047882 */ /* 0x000fc60000000000 */
[----:B------:R-:W-:Y:S05]  /*109d0*/  BRA.DIV UR4, `(.L_x_2493) ;  /* 0x000001e6043c7947 */ /* 0x000fea000b800000 */
.L_x_2752:
[----:B------:R-:W-:-:S03]  /*109e0*/  UMOV UR4, 0xffffffff ;  /* 0xffffffff00047882 */ /* 0x000fc60000000000 */
[----:B------:R-:W-:Y:S05]  /*109f0*/  BRA.DIV UR4, `(.L_x_2494) ;  /* 0x000001e6045c7947 */ /* 0x000fea000b800000 */
.L_x_2755:
[----:B------:R-:W-:-:S03]  /*10a00*/  UMOV UR4, 0xffffffff ;  /* 0xffffffff00047882 */ /* 0x000fc60000000000 */
[----:B------:R-:W-:Y:S05]  /*10a10*/  BRA.DIV UR4, `(.L_x_2495) ;  /* 0x000001e6047c7947 */ /* 0x000fea000b800000 */
.L_x_2758:
[----:B------:R-:W-:-:S03]  /*10a20*/  UMOV UR4, 0xffffffff ;  /* 0xffffffff00047882 */ /* 0x000fc60000000000 */
[----:B------:R-:W-:Y:S05]  /*10a30*/  BRA.DIV UR4, `(.L_x_2496) ;  /* 0x000001e6049c7947 */ /* 0x000fea000b800000 */
.L_x_2761:
[----:B------:R-:W-:-:S03]  /*10a40*/  UMOV UR4, 0xffffffff ;  /* 0xffffffff00047882 */ /* 0x000fc60000000000 */
[----:B------:R-:W-:Y:S05]  /*10a50*/  BRA.DIV UR4, `(.L_x_2497) ;  /* 0x000001e604bc7947 */ /* 0x000fea000b800000 */
.L_x_2764:
[----:B------:R-:W-:-:S03]  /*10a60*/  UMOV UR4, 0xffffffff ;  /* 0xffffffff00047882 */ /* 0x000fc60000000000 */
[----:B------:R-:W-:Y:S05]  /*10a70*/  BRA.DIV UR4, `(.L_x_2498) ;  /* 0x000001e604dc7947 */ /* 0x000fea000b800000 */
.L_x_2767:
[----:B------:R-:W-:-:S03]  /*10a80*/  UMOV UR4, 0xffffffff ;  /* 0xffffffff00047882 */ /* 0x000fc60000000000 */
[----:B------:R-:W-:Y:S05]  /*10a90*/  BRA.DIV UR4, `(.L_x_2499) ;  /* 0x000001e604fc7947 */ /* 0x000fea000b800000 */
.L_x_2770:
[----:B------:R-:W-:-:S03]  /*10aa0*/  UMOV UR4, 0xffffffff ;  /* 0xffffffff00047882 */ /* 0x000fc60000000000 */
[----:B------:R-:W-:Y:S05]  /*10ab0*/  BRA.DIV UR4, `(.L_x_2500) ;  /* 0x000001ea041c7947 */ /* 0x000fea000b800000 */
.L_x_2773:
[----:B------:R-:W-:-:S03]  /*10ac0*/  UMOV UR4, 0xffffffff ;  /* 0xffffffff00047882 */ /* 0x000fc60000000000 */
[----:B------:R-:W-:Y:S05]  /*10ad0*/  BRA.DIV UR4, `(.L_x_2501) ;  /* 0x000001ea043c7947 */ /* 0x000fea000b800000 */
.L_x_2776:
[----:B------:R-:W-:Y:S01]  /*10ae0*/  UMOV UR4, 0xffffffff ;  /* 0xffffffff00047882 */ /* 0x000fe20000000000 */
[----:B------:R-:W-:Y:S02]  /*10af0*/  LOP3.LUT R10, R10, 0xfffffffe, RZ, 0xc0, !PT ;  /* 0xfffffffe0a0a7812 */ /* 0x000fe400078ec0ff */
[----:B------:R-:W-:Y:S05]  /*10b00*/  BRA.DIV UR4, `(.L_x_2502) ;  /* 0x000001ea04587947 */ /* 0x000fea000b800000 */
.L_x_2779:
[----:B------:R-:W-:Y:S01]  /*10b10*/  UMOV UR4, 0xffffffff ;  /* 0xffffffff00047882 */ /* 0x000fe20000000000 */
[----:B------:R-:W-:Y:S02]  /*10b20*/  IMAD.IADD R9, R90, 0x1, -R10 ;  /* 0x000000015a097824 */ /* 0x000fe400078e0a0a */
[----:B------:R-:W-:Y:S05]  /*10b30*/  BRA.DIV UR4, `(.L_x_2503) ;  /* 0x000001ea04747947 */ /* 0x000fea000b800000 */
.L_x_2782:
[----:B------:R-:W-:Y:S01]  /*10b40*/  UMOV UR4, 0xffffffff ;  /* 0xffffffff00047882 */ /* 0x000fe20000000000 */
[----:B------:R-:W-:Y:S01]  /*10b50*/  SHF.L.U32 R9, R9, 0x1f, RZ ;  /* 0x0000001f09097819 */ /* 0x000fe200000006ff */
[----:B------:R-:W-:Y:S01]  /*10b60*/  IMAD.MOV.U32 R3, RZ, RZ, R83 ;  /* 0x000000ffff037224 */ /* 0x000fe200078e0053 */
[----:B------:R-:W-:Y:S06]  /*10b70*/  BRA.DIV UR4, `(.L_x_2504) ;  /* 0x000001ea048c7947 */ /* 0x000fec000b800000 */
.L_x_2785:
[----:B------:R-:W0:Y:S01]  /*10b80*/  SYNCS.PHASECHK.TRANS64.TRYWAIT P4, [R16+URZ+0x38800], R9 ;  /* 0x03880009100075a7 */ /* 0x000e22000808017f */
[----:B------:R-:W-:Y:S01]  /*10b90*/  PRMT R99, R99, 0x5410, R3 ;  /* 0x0000541063637816 */ /* 0x000fe20000000003 */
[----:B------:R-:W-:Y:S01]  /*10ba0*/  IMAD.MOV.U32 R8, RZ, RZ, R66 ;  /* 0x000000ffff087224 */ /* 0x000fe200078e0042 */
[----:B------:R-:W-:Y:S01]  /*10bb0*/  MOV R10, R67 ;  /* 0x00000043000a7202 */ /* 0x000fe20000000f00 */
[----:B------:R-:W-:Y:S01]  /*10bc0*/  IMAD.MOV.U32 R3, RZ, RZ, R65 ;  /* 0x000000ffff037224 */ /* 0x000fe200078e0041 */
[----:B------:R-:W-:Y:S01]  /*10bd0*/  MOV R0, R64 ;  /* 0x0000004000007202 */ /* 0x000fe20000000f00 */
[----:B------:R-:W-:Y:S01]  /*10be0*/  BSSY B1, `(.L_x_2505) ;  /* 0x0000018000017945 */ /* 0x000fe20003800000 */
        /* <DEDUP_REMOVED lines=18> */
[----:B------:R-:W-:Y:S02]  /*10d10*/  PRMT R86, R3, 0x5410, R8 ;  /* 0x0000541003567816 */ /* 0x000fe40000000008 */
[----:B------:R-:W-:-:S02]  /*10d20*/  PRMT R87, R10, 0x7610, R87 ;  /* 0x000076100a577816 */ /* 0x000fc40000000057 */
[----:B------:R-:W-:Y:S02]  /*10d30*/  LEA.HI R3, R0, R212, RZ, 0x3 ;  /* 0x000000d400037211 */ /* 0x000fe400078f18ff */
[----:B------:R-:W-:Y:S01]  /*10d40*/  MOV R8, R79 ;  /* 0x0000004f00087202 */ /* 0x000fe20000000f00 */
[----:B0-----:R-:W-:Y:S06]  /*10d50*/  @!P4 BRA `(.L_x_2506) ;  /* 0x000001e8003cc947 */ /* 0x001fec0003800000 */
.L_x_2786:
[----:B------:R-:W-:Y:S05]  /*10d60*/  BSYNC B1 ;  /* 0x0000000000017941 */ /* 0x000fea0003800000 */
.L_x_2505:
        /* <DEDUP_REMOVED lines=10> */
[--C-:B------:R-:W-:Y:S01]  /*10e10*/  HADD2.F32 R129, -RZ, R117.reuse.H0_H0 ;  /* 0x20000075ff817230 */ /* 0x100fe20000004100 */
[--C-:B------:R-:W-:Y:S01]  /*10e20*/  SHF.R.U64 R28, R28, 0x10, R29.reuse ;  /* 0x000000101c1c7819 */ /* 0x100fe2000000121d */
[----:B------:R-:W-:Y:S01]  /*10e30*/  HADD2.F32 R127, -RZ, R117.H1_H1 ;  /* 0x30000075ff7f7230 */ /* 0x000fe20000004100 */
[----:B------:R-:W-:Y:S01]  /*10e40*/  SHF.R.S32.HI R11, RZ, 0x1f, R8 ;  /* 0x0000001fff0b7819 */ /* 0x000fe20000011408 */
[----:B0-----:R-:W-:Y:S01]  /*10e50*/  IMAD.SHL.U32 R9, R8, 0x8, RZ ;  /* 0x0000000808097824 */ /* 0x001fe200078e00ff */
[----:B------:R-:W-:Y:S02]  /*10e60*/  SHF.R.U32.HI R29, RZ, 0x10, R29 ;  /* 0x00000010ff1d7819 */ /* 0x000fe4000001161d */
[----:B------:R-:W-:Y:S02]  /*10e70*/  LEA.HI R11, R11, R8, RZ, 0x3 ;  /* 0x000000080b0b7211 */ /* 0x000fe400078f18ff */
[----:B------:R-:W-:Y:S01]  /*10e80*/  LOP3.LUT R9, R9, 0x38, RZ, 0xc0, !PT ;  /* 0x0000003809097812 */ /* 0x000fe200078ec0ff */
[----:B------:R-:W-:Y:S01]  /*10e90*/  HADD2.F32 R126, -RZ, R29.H0_H0 ;  /* 0x2000001dff7e7230 */ /* 0x000fe20000004100 */
[----:B------:R-:W-:Y:S01]  /*10ea0*/  SHF.R.U32.HI R120, RZ, 0x10, R25 ;  /* 0x00000010ff787819 */ /* 0x000fe20000011619 */
[----:B------:R-:W-:Y:S01]  /*10eb0*/  IMAD.SHL.U32 R11, R11, 0x400, RZ ;  /* 0x000004000b0b7824 */ /* 0x000fe200078e00ff */
[----:B------:R-:W-:-:S02]  /*10ec0*/  LOP3.LUT R8, R9, 0x1c0, R234, 0xf8, !PT ;  /* 0x000001c009087812 */ /* 0x000fc400078ef8ea */
[----:B------:R-:W-:Y:S01]  /*10ed0*/  SHF.R.U64 R24, R24, 0x10, R25 ;  /* 0x0000001018187819 */ /* 0x000fe20000001219 */
[----:B------:R-:W-:Y:S01]  /*10ee0*/  HADD2.F32 R120, -RZ, R120.H0_H0 ;  /* 0x20000078ff787230 */ /* 0x000fe20000004100 */
[----:B------:R-:W-:Y:S02]  /*10ef0*/  LOP3.LUT R12, R8, R235, RZ, 0x3c, !PT ;  /* 0x000000eb080c7212 */ /* 0x000fe400078e3cff */
[----:B------:R-:W-:Y:S02]  /*10f00*/  LOP3.LUT R13, R11, 0x7fffe000, RZ, 0xc0, !PT ;  /* 0x7fffe0000b0d7812 */ /* 0x000fe400078ec0ff */
[----:B------:R-:W0:Y:S01]  /*10f10*/  LDS.128 R8, [R21] ;  /* 0x0000000015087984 */ /* 0x000e220000000c00 */
[----:B------:R-:W-:Y:S02]  /*10f20*/  SHF.R.U64 R25, R30, 0x10, R31 ;  /* 0x000000101e197819 */ /* 0x000fe4000000121f */
[----:B------:R-:W-:Y:S02]  /*10f30*/  IADD3 R13, R12, R13, R236 ;  /* 0x0000000d0c0d7210 */ /* 0x000fe40007ffe0ec */
[----:B------:R-:W-:Y:S01]  /*10f40*/  SHF.R.U64 R26, R26, 0x10, R27 ;  /* 0x000000101a1a7819 */ /* 0x000fe2000000121b */
[----:B------:R-:W-:Y:S01]  /*10f50*/  HADD2.F32 R25, -RZ, R25.H0_H0 ;  /* 0x20000019ff197230 */ /* 0x000fe20000004100 */
[----:B------:R-:W-:-:S02]  /*10f60*/  LEA R112, R13, R16, 0x1 ;  /* 0x000000100d707211 */ /* 0x000fc400078e08ff */
[----:B------:R-:W-:Y:S02]  /*10f70*/  SHF.R.U32.HI R30, RZ, 0x10, R31 ;  /* 0x00000010ff1e7819 */ /* 0x000fe4000001161f */
[----:B------:R-:W-:Y:S01]  /*10f80*/  SHF.R.U32.HI R27, RZ, 0x10, R27 ;  /* 0x00000010ff1b7819 */ /* 0x000fe2000001161b */
[----:B------:R-:W1:Y:S02]  /*10f90*/  LDS.128 R12, [R112+0x14400] ;  /* 0x01440000700c7984 */ /* 0x000e640000000c00 */
[----:B------:R-:W-:Y:S02]  /*10fa0*/  HADD2.F32 R30, -RZ, R30.H0_H0 ;  /* 0x2000001eff1e7230 */ /* 0x000fe40000004100 */
[--C-:B0-----:R-:W-:Y:S02]  /*10fb0*/  HADD2.F32 R122, -RZ, R9.reuse.H0_H0 ;  /* 0x20000009ff7a7230 */ /* 0x101fe40000004100 */
[----:B------:R-:W-:Y:S02]  /*10fc0*/  HADD2.F32 R119, -RZ, R9.H1_H1 ;  /* 0x30000009ff777230 */ /* 0x000fe40000004100 */
[----:B------:R-:W-:-:S02]  /*10fd0*/  HADD2.F32 R118, -RZ, R8.H0_H0 ;  /* 0x20000008ff767230 */ /* 0x000fc40000004100 */
[----:B------:R-:W-:Y:S02]  /*10fe0*/  HADD2.F32 R9, -RZ, R10.H0_H0 ;  /* 0x2000000aff097230 */ /* 0x000fe40000004100 */
[--C-:B------:R-:W-:Y:S02]  /*10ff0*/  HADD2.F32 R31, -RZ, R11.reuse.H0_H0 ;  /* 0x2000000bff1f7230 */ /* 0x100fe40000004100 */
[----:B------:R-:W-:Y:S02]  /*11000*/  HADD2.F32 R11, -RZ, R11.H1_H1 ;  /* 0x3000000bff0b7230 */ /* 0x000fe40000004100 */
[--C-:B-1----:R-:W-:Y:S02]  /*11010*/  HADD2.F32 R124, -RZ, R13.reuse.H0_H0 ;  /* 0x2000000dff7c7230 */ /* 0x102fe40000004100 */
[----:B------:R-:W-:Y:S02]  /*11020*/  HADD2.F32 R125, -RZ, R13.H1_H1 ;  /* 0x3000000dff7d7230 */ /* 0x000fe40000004100 */
[----:B------:R-:W-:-:S02]  /*11030*/  HADD2.F32 R123, -RZ, R12.H0_H0 ;  /* 0x2000000cff7b7230 */ /* 0x000fc40000004100 */
[C---:B------:R-:W-:Y:S01]  /*11040*/  FMUL.FTZ R13, R124.reuse, R129 ;  /* 0x000000817c0d7220 */ /* 0x040fe20000410000 */
[-C--:B------:R-:W-:Y:S01]  /*11050*/  FMUL.FTZ R131, R124, R127.reuse ;  /* 0x0000007f7c837220 */ /* 0x080fe20000410000 */
[C---:B------:R-:W-:Y:S01]  /*11060*/  FMUL.FTZ R128, R125.reuse, R120 ;  /* 0x000000787d807220 */ /* 0x040fe20000410000 */
[--C-:B------:R-:W-:Y:S02]  /*11070*/  HADD2.F32 R124, -RZ, R116.reuse.H1_H1 ;  /* 0x30000074ff7c7230 */ /* 0x100fe40000004100 */
[C---:B------:R-:W-:Y:S01]  /*11080*/  FFMA.FTZ R13, R122.reuse, R127, -R13 ;  /* 0x0000007f7a0d7223 */ /* 0x040fe2000001080d */
[----:B------:R-:W-:Y:S02]  /*11090*/  HADD2.F32 R127, -RZ, R116.H0_H0 ;  /* 0x20000074ff7f7230 */ /* 0x000fe40000004100 */
[----:B------:R-:W-:Y:S01]  /*110a0*/  FMUL.FTZ R130, R125, R126 ;  /* 0x0000007e7d827220 */ /* 0x000fe20000410000 */
[----:B------:R-:W-:Y:S01]  /*110b0*/  FFMA.FTZ R29, R122, R129, R131 ;  /* 0x000000817a1d7223 */ /* 0x000fe20000010083 */
[----:B------:R-:W-:-:S02]  /*110c0*/  HADD2.F32 R121, -RZ, R14.H0_H0 ;  /* 0x2000000eff797230 */ /* 0x000fc40000004100 */
[----:B------:R-:W-:Y:S01]  /*110d0*/  FFMA.FTZ R116, R119, R126, -R128 ;  /* 0x0000007e77747223 */ /* 0x000fe20000010880 */
[----:B------:R-:W-:Y:S01]  /*110e0*/  FMUL.FTZ R125, R123, R127 ;  /* 0x0000007f7b7d7220 */ /* 0x000fe20000410000 */
[--C-:B------:R-:W-:Y:S02]  /*110f0*/  HADD2.F32 R122, -RZ, R115.reuse.H1_H1 ;  /* 0x30000073ff7a7230 */ /* 0x100fe40000004100 */
[----:B------:R-:W-:Y:S01]  /*11100*/  FFMA.FTZ R120, R119, R120, R130 ;  /* 0x0000007877787223 */ /* 0x000fe20000010082 */
[-C--:B------:R-:W-:Y:S01]  /*11110*/  FMUL.FTZ R126, R123, R124.reuse ;  /* 0x0000007c7b7e7220 */ /* 0x080fe20000410000 */
[----:B------:R-:W-:Y:S01]  /*11120*/  FFMA.FTZ R119, R118, R124, -R125 ;  /* 0x0000007c76777223 */ /* 0x000fe2000001087d */
[----:B------:R-:W-:Y:S02]  /*11130*/  HADD2.F32 R124, -RZ, R115.H0_H0 ;  /* 0x20000073ff7c7230 */ /* 0x000fe40000004100 */
[----:B------:R-:W-:Y:S01]  /*11140*/  FMUL.FTZ R130, R121, R122 ;  /* 0x0000007a79827220 */ /* 0x000fe20000410000 */
[----:B------:R-:W-:-:S02]  /*11150*/  HADD2.F32 R117, -RZ, R15.H0_H0 ;  /* 0x2000000fff757230 */ /* 0x000fc40000004100 */
[----:B------:R-:W-:Y:S01]  /*11160*/  FFMA.FTZ R118, R118, R127, R126 ;  /* 0x0000007f76767223 */ /* 0x000fe2000001007e */
[--C-:B------:R-:W-:Y:S02]  /*11170*/  HADD2.F32 R128, -RZ, R114.reuse.H0_H0 ;  /* 0x20000072ff807230 */ /* 0x100fe40000004100 */
[-C--:B------:R-:W-:Y:S01]  /*11180*/  FMUL.FTZ R132, R121, R124.reuse ;  /* 0x0000007c79847220 */ /* 0x080fe20000410000 */
[----:B------:R-:W-:Y:S02]  /*11190*/  HADD2.F32 R126, -RZ, R114.H1_H1 ;  /* 0x30000072ff7e7230 */ /* 0x000fe40000004100 */
[----:B------:R-:W-:Y:S01]  /*111a0*/  FFMA.FTZ R114, R9, R124, -R130 ;  /* 0x0000007c09727223 */ /* 0x000fe20000010882 */
[----:B------:R-:W-:Y:S02]  /*111b0*/  HADD2.F32 R15, -RZ, R15.H1_H1 ;  /* 0x3000000fff0f7230 */ /* 0x000fe40000004100 */
[----:B------:R-:W-:Y:S01]  /*111c0*/  FMUL.FTZ R130, R117, R128 ;  /* 0x0000008075827220 */ /* 0x000fe20000410000 */
[----:B------:R-:W-:-:S02]  /*111d0*/  HADD2.F32 R124, -RZ, R27.H0_H0 ;  /* 0x2000001bff7c7230 */ /* 0x000fc40000004100 */
[----:B------:R-:W-:Y:S01]  /*111e0*/  FMUL.FTZ R117, R117, R126 ;  /* 0x0000007e75757220 */ /* 0x000fe20000410000 */
[----:B------:R-:W-:Y:S01]  /*111f0*/  FFMA.FTZ R122, R9, R122, R132 ;  /* 0x0000007a097a7223 */ /* 0x000fe20000010084 */
[----:B------:R-:W-:Y:S01]  /*11200*/  FFMA.FTZ R130, R31, R126, -R130 ;  /* 0x0000007e1f827223 */ /* 0x000fe20000010882 */
        /* <DEDUP_REMOVED lines=30> */
.L_x_2510:
[----:B------:R-:W-:Y:S05]  /*113f0*/  BSYNC B2 ;  /* 0x0000000000027941 */ /* 0x000fea0003800000 */
.L_x_2509:
[----:B------:R-:W-:Y:S05]  /*11400*/  @P4 BRA `(.L_x_2508) ;  /* 0x0000000400804947 */ /* 0x000fea0003800000 */
[----:B------:R-:W2:Y:S01]  /*11410*/  LDL R119, [R1+0x94] ;  /* 0x0000940001777983 */ /* 0x000ea20000100800 */
[----:B------:R-:W-:Y:S01]  /*11420*/  LEA.HI R113, R113, R20, RZ, 0x1d ;  /* 0x0000001471717211 */ /* 0x000fe200078fe8ff */
[--C-:B-1----:R-:W-:Y:S01]  /*11430*/  HADD2.F32 R112, -RZ, R110.reuse.H1_H1 ;  /* 0x3000006eff707230 */ /* 0x102fe20000004100 */
[----:B------:R-:W-:Y:S01]  /*11440*/  SHF.R.U32.HI R114, RZ, 0x10, R45 ;  /* 0x00000010ff727819 */ /* 0x000fe2000001162d */
[----:B------:R-:W-:Y:S01]  /*11450*/  HADD2.F32 R110, -RZ, R110.H0_H0 ;  /* 0x2000006eff6e7230 */ /* 0x000fe20000004100 */
[----:B------:R-:W-:Y:S01]  /*11460*/  SHF.R.S32.HI R10, RZ, 0x1f, R113 ;  /* 0x0000001fff0a7819 */ /* 0x000fe20000011471 */
[----:B------:R-:W-:Y:S01]  /*11470*/  IMAD.SHL.U32 R8, R113, 0x8, RZ ;  /* 0x0000000871087824 */ /* 0x000fe200078e00ff */
[--C-:B------:R-:W-:Y:S02]  /*11480*/  SHF.R.U64 R25, R4, 0x10, R5.reuse ;  /* 0x0000001004197819 */ /* 0x100fe40000001205 */
[----:B------:R-:W-:Y:S01]  /*11490*/  LEA.HI R10, R10, R113, RZ, 0x3 ;  /* 0x000000710a0a7211 */ /* 0x000fe200078f18ff */
[--C-:B------:R-:W-:Y:S01]  /*114a0*/  HADD2.F32 R113, -RZ, R109.reuse.H1_H1 ;  /* 0x3000006dff717230 */ /* 0x100fe20000004100 */
[----:B0-----:R-:W-:Y:S01]  /*114b0*/  LOP3.LUT R9, R8, 0x38, RZ, 0xc0, !PT ;  /* 0x0000003808097812 */ /* 0x001fe200078ec0ff */
[----:B------:R-:W-:Y:S01]  /*114c0*/  HADD2.F32 R109, -RZ, R109.H0_H0 ;  /* 0x2000006dff6d7230 */ /* 0x000fe20000004100 */
[----:B------:R-:W-:Y:S01]  /*114d0*/  SHF.R.U32.HI R115, RZ, 0x10, R5 ;  /* 0x00000010ff737819 */ /* 0x000fe20000011605 */
[----:B------:R-:W-:Y:S01]  /*114e0*/  IMAD.SHL.U32 R10, R10, 0x400, RZ ;  /* 0x000004000a0a7824 */ /* 0x000fe200078e00ff */
[----:B------:R-:W-:Y:S01]  /*114f0*/  LOP3.LUT R8, R9, 0x1c0, R234, 0xf8, !PT ;  /* 0x000001c009087812 */ /* 0x000fe200078ef8ea */
[----:B------:R-:W-:Y:S01]  /*11500*/  HADD2.F32 R25, -RZ, R25.H0_H0 ;  /* 0x20000019ff197230 */ /* 0x000fe20000004100 */
[----:B------:R-:W-:Y:S01]  /*11510*/  SHF.R.U64 R4, R46, 0x10, R47 ;  /* 0x000000102e047819 */ /* 0x000fe2000000122f */
[----:B------:R-:W-:Y:S01]  /*11520*/  HADD2.F32 R115, -RZ, R115.H0_H0 ;  /* 0x20000073ff737230 */ /* 0x000fe20000004100 */
[----:B------:R-:W-:-:S02]  /*11530*/  LOP3.LUT R12, R8, R235, RZ, 0x3c, !PT ;  /* 0x000000eb080c7212 */ /* 0x000fc400078e3cff */
[----:B------:R-:W-:Y:S02]  /*11540*/  LOP3.LUT R13, R10, 0x7fffe000, RZ, 0xc0, !PT ;  /* 0x7fffe0000a0d7812 */ /* 0x000fe400078ec0ff */
[----:B------:R-:W-:Y:S02]  /*11550*/  SHF.R.U64 R24, R44, 0x10, R45 ;  /* 0x000000102c187819 */ /* 0x000fe4000000122d */
[----:B------:R-:W-:Y:S02]  /*11560*/  IADD3 R13, R12, R13, R236 ;  /* 0x0000000d0c0d7210 */ /* 0x000fe40007ffe0ec */
[----:B------:R-:W-:Y:S02]  /*11570*/  SHF.R.U32.HI R46, RZ, 0x10, R47 ;  /* 0x00000010ff2e7819 */ /* 0x000fe4000001162f */
[----:B------:R-:W-:Y:S02]  /*11580*/  LEA R21, R13, R16, 0x1 ;  /* 0x000000100d157211 */ /* 0x000fe400078e08ff */
[--C-:B------:R-:W-:Y:S01]  /*11590*/  SHF.R.U64 R5, R6, 0x10, R7.reuse ;  /* 0x0000001006057819 */ /* 0x100fe20000001207 */
[----:B------:R-:W-:Y:S01]  /*115a0*/  HADD2.F32 R46, -RZ, R46.H0_H0 ;  /* 0x2000002eff2e7230 */ /* 0x000fe20000004100 */
[----:B------:R-:W-:Y:S01]  /*115b0*/  SHF.R.U32.HI R6, RZ, 0x10, R7 ;  /* 0x00000010ff067819 */ /* 0x000fe20000011607 */
[----:B------:R-:W0:Y:S04]  /*115c0*/  LDS.128 R12, [R21+0x14400] ;  /* 0x01440000150c7984 */ /* 0x000e280000000c00 */
[----:B------:R-:W-:-:S02]  /*115d0*/  HADD2.F32 R6, -RZ, R6.H0_H0 ;  /* 0x20000006ff067230 */ /* 0x000fc40000004100 */
[--C-:B0-----:R-:W-:Y:S02]  /*115e0*/  HADD2.F32 R31, -RZ, R13.reuse.H0_H0 ;  /* 0x2000000dff1f7230 */ /* 0x101fe40000004100 */
[----:B------:R-:W-:Y:S02]  /*115f0*/  HADD2.F32 R44, -RZ, R13.H1_H1 ;  /* 0x3000000dff2c7230 */ /* 0x000fe40000004100 */
[--C-:B------:R-:W-:Y:S02]  /*11600*/  HADD2.F32 R47, -RZ, R15.reuse.H0_H0 ;  /* 0x2000000fff2f7230 */ /* 0x100fe40000004100 */
[C---:B------:R-:W-:Y:S01]  /*11610*/  FMUL.FTZ R13, R31.reuse, R113 ;  /* 0x000000711f0d7220 */ /* 0x040fe20000410000 */
[----:B------:R-:W-:Y:S02]  /*11620*/  HADD2.F32 R27, -RZ, R15.H1_H1 ;  /* 0x3000000fff1b7230 */ /* 0x000fe40000004100 */
[----:B------:R-:W-:Y:S01]  /*11630*/  FMUL.FTZ R15, R31, R112 ;  /* 0x000000701f0f7220 */ /* 0x000fe20000410000 */
[----:B------:R-:W-:-:S02]  /*11640*/  HADD2.F32 R31, -RZ, R114.H0_H0 ;  /* 0x20000072ff1f7230 */ /* 0x000fc40000004100 */
[----:B------:R-:W-:Y:S01]  /*11650*/  FMUL.FTZ R117, R44, R115 ;  /* 0x000000732c757220 */ /* 0x000fe20000410000 */
[----:B------:R-:W-:Y:S02]  /*11660*/  HADD2.F32 R30, -RZ, R12.H0_H0 ;  /* 0x2000000cff1e7230 */ /* 0x000fe40000004100 */
[----:B------:R-:W-:Y:S02]  /*11670*/  HADD2.F32 R45, -RZ, R14.H0_H0 ;  /* 0x2000000eff2d7230 */ /* 0x000fe40000004100 */
[----:B------:R-:W-:Y:S02]  /*11680*/  HADD2.F32 R12, -RZ, R12.H1_H1 ;  /* 0x3000000cff0c7230 */ /* 0x000fe40000004100 */
[----:B------:R-:W-:Y:S01]  /*11690*/  FMUL.FTZ R114, R30, R110 ;  /* 0x0000006e1e727220 */ /* 0x000fe20000410000 */
[----:B------:R-:W-:Y:S01]  /*116a0*/  HADD2.F32 R14, -RZ, R14.H1_H1 ;  /* 0x3000000eff0e7230 */ /* 0x000fe20000004100 */
[----:B--2---:R-:W0:Y:S02]  /*116b0*/  LDS.128 R8, [R119] ;  /* 0x0000000077087984 */ /* 0x004e240000000c00 */
[----:B0-----:R-:W-:-:S02]  /*116c0*/  HADD2.F32 R26, -RZ, R9.H0_H0 ;  /* 0x20000009ff1a7230 */ /* 0x001fc40000004100 */
[----:B------:R-:W-:Y:S02]  /*116d0*/  HADD2.F32 R29, -RZ, R8.H0_H0 ;  /* 0x20000008ff1d7230 */ /* 0x000fe40000004100 */
[----:B------:R-:W-:Y:S02]  /*116e0*/  HADD2.F32 R7, -RZ, R10.H0_H0 ;  /* 0x2000000aff077230 */ /* 0x000fe40000004100 */
[C---:B------:R-:W-:Y:S01]  /*116f0*/  FFMA.FTZ R13, R26.reuse, R112, -R13 ;  /* 0x000000701a0d7223 */ /* 0x040fe2000001080d */
[----:B------:R-:W-:Y:S01]  /*11700*/  FFMA.FTZ R15, R26, R113, R15 ;  /* 0x000000711a0f7223 */ /* 0x000fe2000001000f */
[----:B------:R-:W-:Y:S01]  /*11710*/  FMUL.FTZ R113, R44, R31 ;  /* 0x0000001f2c717220 */ /* 0x000fe20000410000 */
[----:B------:R-:W-:Y:S02]  /*11720*/  HADD2.F32 R112, -RZ, R108.H0_H0 ;  /* 0x2000006cff707230 */ /* 0x000fe40000004100 */
[----:B------:R-:W-:Y:S01]  /*11730*/  FMUL.FTZ R44, R30, R109 ;  /* 0x0000006d1e2c7220 */ /* 0x000fe20000410000 */
[----:B------:R-:W-:-:S02]  /*11740*/  HADD2.F32 R30, -RZ, R111.H0_H0 ;  /* 0x2000006fff1e7230 */ /* 0x000fc40000004100 */
[C---:B------:R-:W-:Y:S01]  /*11750*/  FFMA.FTZ R114, R29.reuse, R109, R114 ;  /* 0x0000006d1d727223 */ /* 0x040fe20000010072 */
[----:B------:R-:W-:Y:S02]  /*11760*/  HADD2.F32 R108, -RZ, R108.H1_H1 ;  /* 0x3000006cff6c7230 */ /* 0x000fe40000004100 */
[----:B------:R-:W-:Y:S01]  /*11770*/  FFMA.FTZ R110, R29, R110, -R44 ;  /* 0x0000006e1d6e7223 */ /* 0x000fe2000001082c */
[C---:B------:R-:W-:Y:S01]  /*11780*/  FMUL.FTZ R116, R45.reuse, R112 ;  /* 0x000000702d747220 */ /* 0x040fe20000410000 */
[----:B------:R-:W-:Y:S02]  /*11790*/  HADD2.F32 R44, -RZ, R111.H1_H1 ;  /* 0x3000006fff2c7230 */ /* 0x000fe40000004100 */
[-C--:B------:R-:W-:Y:S01]  /*117a0*/  FMUL.FTZ R118, R45, R30.reuse ;  /* 0x0000001e2d767220 */ /* 0x080fe20000410000 */
[----:B------:R-:W-:Y:S02]  /*117b0*/  HADD2.F32 R28, -RZ, R9.H1_H1 ;  /* 0x30000009ff1c7230 */ /* 0x000fe40000004100 */
[----:B------:R-:W-:Y:S01]  /*117c0*/  FFMA.FTZ R116, R7, R30, -R116 ;  /* 0x0000001e07747223 */ /* 0x000fe20000010874 */
[----:B------:R-:W-:-:S02]  /*117d0*/  HADD2.F32 R9, -RZ, R11.H0_H0 ;  /* 0x2000000bff097230 */ /* 0x000fc40000004100 */
[C---:B------:R-:W-:Y:S01]  /*117e0*/  FMUL.FTZ R30, R47.reuse, R108 ;  /* 0x0000006c2f1e7220 */ /* 0x040fe20000410000 */
[----:B------:R-:W-:Y:S01]  /*117f0*/  FMUL.FTZ R47, R47, R44 ;  /* 0x0000002c2f2f7220 */ /* 0x000fe20000410000 */
[----:B------:R-:W-:Y:S02]  /*11800*/  HADD2.F32 R11, -RZ, R11.H1_H1 ;  /* 0x3000000bff0b7230 */ /* 0x000fe40000004100 */
[----:B------:R-:W-:Y:S01]  /*11810*/  FFMA.FTZ R118, R7, R112, R118 ;  /* 0x0000007007767223 */ /* 0x000fe20000010076 */
[C---:B------:R-:W-:Y:S01]  /*11820*/  FFMA.FTZ R30, R9.reuse, R44, -R30 ;  /* 0x0000002c091e7223 */ /* 0x040fe2000001081e */
[----:B------:R-:W-:Y:S01]  /*11830*/  FFMA.FTZ R47, R9, R108, R47 ;  /* 0x0000006c092f7223 */ /* 0x000fe2000001002f */
[C---:B------:R-:W-:Y:S01]  /*11840*/  FMUL.FTZ R112, R27.reuse, R6 ;  /* 0x000000061b707220 */ /* 0x040fe20000410000 */
[----:B------:R-:W-:Y:S01]  /*11850*/  FMUL.FTZ R44, R27, R46 ;  /* 0x0000002e1b2c7220 */ /* 0x000fe20000410000 */
[----:B------:R-:W-:Y:S02]  /*11860*/  HADD2.F32 R9, -RZ, R5.H0_H0 ;  /* 0x20000005ff097230 */ /* 0x000fe40000004100 */
[----:B------:R-:W-:Y:S01]  /*11870*/  FFMA.FTZ R26, R28, R31, -R117 ;  /* 0x0000001f1c1a7223 */ /* 0x000fe20000010875 */
[----:B------:R-:W-:-:S02]  /*11880*/  HADD2.F32 R7, -RZ, R24.H0_H0 ;  /* 0x20000018ff077230 */ /* 0x000fc40000004100 */
[C---:B------:R-:W-:Y:S01]  /*11890*/  FFMA.FTZ R45, R11.reuse, R46, -R112 ;  /* 0x0000002e0b2d7223 */ /* 0x040fe20000010870 */
[----:B------:R-:W-:Y:S02]  /*118a0*/  HADD2.F32 R5, -RZ, R4.H0_H0 ;  /* 0x20000004ff057230 */ /* 0x000fe40000004100 */
[----:B------:R-:W-:Y:S01]  /*118b0*/  FFMA.FTZ R44, R11, R6, R44 ;  /* 0x000000060b2c7223 */ /* 0x000fe2000001002c */
[----:B------:R-:W-:Y:S02]  /*118c0*/  HADD2.F32 R8, -RZ, R8.H1_H1 ;  /* 0x30000008ff087230 */ /* 0x000fe40000004100 */
[----:B------:R-:W-:Y:S01]  /*118d0*/  FMUL.FTZ R11, R12, R25 ;  /* 0x000000190c0b7220 */ /* 0x000fe20000410000 */
[----:B------:R-:W-:Y:S02]  /*118e0*/  HADD2.F32 R10, -RZ, R10.H1_H1 ;  /* 0x3000000aff0a7230 */ /* 0x000fe40000004100 */
[----:B------:R-:W-:Y:S01]  /*118f0*/  FMUL.FTZ R29, R14, R9 ;  /* 0x000000090e1d7220 */ /* 0x000fe20000410000 */
[----:B------:R-:W-:Y:S01]  /*11900*/  FMUL.FTZ R12, R12, R7 ;  /* 0x000000070c0c7220 */ /* 0x000fe20000410000 */
[----:B------:R-:W-:Y:S01]  /*11910*/  FMUL.FTZ R14, R14, R5 ;  /* 0x000000050e0e7220 */ /* 0x000fe20000410000 */
        /* <DEDUP_REMOVED lines=15> */
.L_x_2508:
[----:B------:R-:W-:Y:S05]  /*11a10*/  BSYNC B1 ;  /* 0x0000000000017941 */ /* 0x000fea0003800000 */
.L_x_2507:
[----:B------:R-:W-:Y:S04]  /*11a20*/  BSSY B1, `(.L_x_2511) ;  /* 0x00000d2000017945 */ /* 0x000fe80003800000 */
[----:B------:R-:W-:Y:S05]  /*11a30*/  @P1 BRA `(.L_x_2512) ;  /* 0x0000000c00401947 */ /* 0x000fea0003800000 */
[----:B------:R3:W5:Y:S01]  /*11a40*/  LDL R108, [R1+0x80] ;  /* 0x00008000016c7983 */ /* 0x0007620000100800 */
[----:B-1----:R-:W1:Y:S01]  /*11a50*/  LDC R13, c[0x0][0x3d4] ;  /* 0x0000f500ff0d7b82 */ /* 0x002e620000000800 */
[----:B------:R-:W-:Y:S01]  /*11a60*/  BSSY B2, `(.L_x_2513) ;  /* 0x0000066000027945 */ /* 0x000fe20003800000 */
[-C--:B-1----:R-:W-:Y:S02]  /*11a70*/  ISETP.GE.AND P0, PT, R213, R13.reuse, PT ;  /* 0x0000000dd500720c */ /* 0x082fe40003f06270 */
[----:B------:R-:W-:-:S11]  /*11a80*/  ISETP.GE.AND P1, PT, R212, R13, PT ;  /* 0x0000000dd400720c */ /* 0x000fd60003f26270 */
[----:B---3--:R-:W-:Y:S05]  /*11a90*/  @P0 BRA `(.L_x_2514) ;  /* 0x0000000400880947 */ /* 0x008fea0003800000 */
[----:B--2---:R-:W-:Y:S02]  /*11aa0*/  LEA.HI R4, R13, R222, RZ, 0x1d ;  /* 0x000000de0d047211 */ /* 0x004fe400078fe8ff */
[----:B-----5:R-:W-:Y:S02]  /*11ab0*/  R2UR UR4, R108 ;  /* 0x000000006c0472ca */ /* 0x020fe400000e0000 */
[----:B------:R-:W-:Y:S01]  /*11ac0*/  SHF.R.S32.HI R5, RZ, 0x1f, R4 ;  /* 0x0000001fff057819 */ /* 0x000fe20000011404 */
[----:B------:R-:W-:Y:S01]  /*11ad0*/  IMAD.SHL.U32 R6, R4, 0x8, RZ ;  /* 0x0000000804067824 */ /* 0x000fe200078e00ff */
[----:B------:R-:W-:Y:S02]  /*11ae0*/  LOP3.LUT R7, R229, 0x38, R213, 0xf8, !PT ;  /* 0x00000038e5077812 */ /* 0x000fe400078ef8d5 */
[----:B------:R-:W-:Y:S02]  /*11af0*/  LEA.HI R5, R5, R4, RZ, 0x3 ;  /* 0x0000000405057211 */ /* 0x000fe400078f18ff */
[----:B------:R-:W-:-:S02]  /*11b00*/  LOP3.LUT R4, R229, 0x38, R6, 0xf8, !PT ;  /* 0x00000038e5047812 */ /* 0x000fc400078ef806 */
[----:B------:R-:W-:Y:S01]  /*11b10*/  LOP3.LUT R7, R230, R7, R233, 0xf6, !PT ;  /* 0x00000007e6077212 */ /* 0x000fe200078ef6e9 */
[----:B------:R-:W-:Y:S01]  /*11b20*/  IMAD.SHL.U32 R5, R5, 0x400, RZ ;  /* 0x0000040005057824 */ /* 0x000fe200078e00ff */
[----:B0-----:R-:W-:Y:S02]  /*11b30*/  LOP3.LUT R9, R4, R233, RZ, 0x3c, !PT ;  /* 0x000000e904097212 */ /* 0x001fe400078e3cff */
[----:B------:R-:W-:Y:S02]  /*11b40*/  LEA R12, R7, UR4, 0x1 ;  /* 0x00000004070c7c11 */ /* 0x000fe4000f8e08ff */
[----:B------:R-:W-:Y:S02]  /*11b50*/  LOP3.LUT R8, R5, 0x7fffe000, RZ, 0xc0, !PT ;  /* 0x7fffe00005087812 */ /* 0x000fe400078ec0ff */
[----:B------:R-:W-:Y:S01]  /*11b60*/  SHF.R.U64 R15, R40, 0x10, R41 ;  /* 0x00000010280f7819 */ /* 0x000fe20000001229 */
[----:B------:R-:W0:Y:S01]  /*11b70*/  LDS.128 R4, [R12] ;  /* 0x000000000c047984 */ /* 0x000e220000000c00 */
[----:B------:R-:W-:-:S02]  /*11b80*/  IADD3 R9, R9, R8, R230 ;  /* 0x0000000809097210 */ /* 0x000fc40007ffe0e6 */
[----:B------:R-:W-:Y:S01]  /*11b90*/  SHF.R.U32.HI R44, RZ, 0x10, R41 ;  /* 0x00000010ff2c7819 */ /* 0x000fe20000011629 */
[----:B------:R-:W-:Y:S01]  /*11ba0*/  HADD2.F32 R41, -RZ, R105.H1_H1 ;  /* 0x30000069ff297230 */ /* 0x000fe20000004100 */
[----:B------:R-:W-:Y:S01]  /*11bb0*/  LEA R14, R9, R16, 0x1 ;  /* 0x00000010090e7211 */ /* 0x000fe200078e08ff */
[----:B------:R-:W-:Y:S01]  /*11bc0*/  HADD2.F32 R15, -RZ, R15.H0_H0 ;  /* 0x2000000fff0f7230 */ /* 0x000fe20000004100 */
[--C-:B------:R-:W-:Y:S01]  /*11bd0*/  SHF.R.U64 R25, R38, 0x10, R39.reuse ;  /* 0x0000001026197819 */ /* 0x100fe20000001227 */
[----:B------:R-:W-:Y:S01]  /*11be0*/  HADD2.F32 R38, -RZ, R105.H0_H0 ;  /* 0x20000069ff267230 */ /* 0x000fe20000004100 */
[----:B------:R-:W-:Y:S01]  /*11bf0*/  SHF.R.U32.HI R46, RZ, 0x10, R39 ;  /* 0x00000010ff2e7819 */ /* 0x000fe20000011627 */
[----:B------:R-:W1:Y:S01]  /*11c00*/  LDS.128 R8, [R14+0x14400] ;  /* 0x014400000e087984 */ /* 0x000e620000000c00 */
[--C-:B------:R-:W-:Y:S01]  /*11c10*/  HADD2.F32 R39, -RZ, R106.reuse.H1_H1 ;  /* 0x3000006aff277230 */ /* 0x100fe20000004100 */
[----:B------:R-:W-:Y:S01]  /*11c20*/  SHF.R.U32.HI R40, RZ, 0x10, R37 ;  /* 0x00000010ff287819 */ /* 0x000fe20000011625 */
[----:B------:R-:W-:Y:S01]  /*11c30*/  HADD2.F32 R106, -RZ, R106.H0_H0 ;  /* 0x2000006aff6a7230 */ /* 0x000fe20000004100 */
[--C-:B------:R-:W-:Y:S01]  /*11c40*/  SHF.R.U64 R21, R42, 0x10, R43.reuse ;  /* 0x000000102a157819 */ /* 0x100fe2000000122b */
[----:B------:R-:W-:Y:S01]  /*11c50*/  HADD2.F32 R25, -RZ, R25.H0_H0 ;  /* 0x20000019ff197230 */ /* 0x000fe20000004100 */
[----:B------:R-:W-:Y:S01]  /*11c60*/  SHF.R.U32.HI R47, RZ, 0x10, R43 ;  /* 0x00000010ff2f7819 */ /* 0x000fe2000001162b */
[----:B------:R-:W-:Y:S01]  /*11c70*/  HADD2.F32 R40, -RZ, R40.H0_H0 ;  /* 0x20000028ff287230 */ /* 0x000fe20000004100 */
[----:B------:R-:W-:Y:S01]  /*11c80*/  SHF.R.U64 R24, R36, 0x10, R37 ;  /* 0x0000001024187819 */ /* 0x000fe20000001225 */
[----:B------:R-:W-:-:S02]  /*11c90*/  HADD2.F32 R21, -RZ, R21.H0_H0 ;  /* 0x20000015ff157230 */ /* 0x000fc40000004100 */
[--C-:B0-----:R-:W-:Y:S02]  /*11ca0*/  HADD2.F32 R26, -RZ, R5.reuse.H0_H0 ;  /* 0x20000005ff1a7230 */ /* 0x101fe40000004100 */
[----:B------:R-:W-:Y:S02]  /*11cb0*/  HADD2.F32 R27, -RZ, R5.H1_H1 ;  /* 0x30000005ff1b7230 */ /* 0x000fe40000004100 */
[----:B------:R-:W-:Y:S02]  /*11cc0*/  HADD2.F32 R5, -RZ, R4.H0_H0 ;  /* 0x20000004ff057230 */ /* 0x000fe40000004100 */
[----:B------:R-:W-:Y:S02]  /*11cd0*/  HADD2.F32 R28, -RZ, R6.H0_H0 ;  /* 0x20000006ff1c7230 */ /* 0x000fe40000004100 */
[----:B------:R-:W-:Y:S02]  /*11ce0*/  HADD2.F32 R29, -RZ, R7.H0_H0 ;  /* 0x20000007ff1d7230 */ /* 0x000fe40000004100 */
[----:B-1----:R-:W-:-:S02]  /*11cf0*/  HADD2.F32 R30, -RZ, R9.H0_H0 ;  /* 0x20000009ff1e7230 */ /* 0x002fc40000004100 */
        /* <DEDUP_REMOVED lines=13> */
[--C-:B------:R-:W-:Y:S02]  /*11dd0*/  HADD2.F32 R31, -RZ, R104.reuse.H0_H0 ;  /* 0x20000068ff1f7230 */ /* 0x100fe40000004100 */
[----:B------:R-:W-:Y:S01]  /*11de0*/  FFMA.FTZ R39, R5, R38, R39 ;  /* 0x0000002605277223 */ /* 0x000fe20000010027 */
[----:B------:R-:W-:Y:S02]  /*11df0*/  HADD2.F32 R9, -RZ, R107.H0_H0 ;  /* 0x2000006bff097230 */ /* 0x000fe40000004100 */
[----:B------:R-:W-:Y:S01]  /*11e00*/  FFMA.FTZ R42, R27, R30, -R42 ;  /* 0x0000001e1b2a7223 */ /* 0x000fe2000001082a */
[----:B------:R-:W-:Y:S02]  /*11e10*/  HADD2.F32 R37, -RZ, R11.H0_H0 ;  /* 0x2000000bff257230 */ /* 0x000fe40000004100 */
[----:B------:R-:W-:Y:S01]  /*11e20*/  FMUL.FTZ R5, R36, R31 ;  /* 0x0000001f24057220 */ /* 0x000fe20000410000 */
[----:B------:R-:W-:-:S02]  /*11e30*/  HADD2.F32 R104, -RZ, R104.H1_H1 ;  /* 0x30000068ff687230 */ /* 0x000fc40000004100 */
[-C--:B------:R-:W-:Y:S01]  /*11e40*/  FMUL.FTZ R41, R36, R9.reuse ;  /* 0x0000000924297220 */ /* 0x080fe20000410000 */
[----:B------:R-:W-:Y:S02]  /*11e50*/  HADD2.F32 R26, -RZ, R107.H1_H1 ;  /* 0x3000006bff1a7230 */ /* 0x000fe40000004100 */
[----:B------:R-:W-:Y:S01]  /*11e60*/  FFMA.FTZ R44, R27, R40, R44 ;  /* 0x000000281b2c7223 */ /* 0x000fe2000001002c */
[----:B------:R-:W-:Y:S02]  /*11e70*/  HADD2.F32 R11, -RZ, R11.H1_H1 ;  /* 0x3000000bff0b7230 */ /* 0x000fe40000004100 */
[----:B------:R-:W-:Y:S01]  /*11e80*/  FMUL.FTZ R38, R37, R104 ;  /* 0x0000006825267220 */ /* 0x000fe20000410000 */
[----:B------:R-:W-:Y:S02]  /*11e90*/  HADD2.F32 R36, -RZ, R46.H0_H0 ;  /* 0x2000002eff247230 */ /* 0x000fe40000004100 */
[----:B------:R-:W-:Y:S01]  /*11ea0*/  FFMA.FTZ R27, R28, R9, -R5 ;  /* 0x000000091c1b7223 */ /* 0x000fe20000010805 */
[----:B------:R-:W-:-:S02]  /*11eb0*/  HADD2.F32 R30, -RZ, R47.H0_H0 ;  /* 0x2000002fff1e7230 */ /* 0x000fc40000004100 */
[-C--:B------:R-:W-:Y:S01]  /*11ec0*/  FMUL.FTZ R37, R37, R26.reuse ;  /* 0x0000001a25257220 */ /* 0x080fe20000410000 */
[----:B------:R-:W-:Y:S02]  /*11ed0*/  HADD2.F32 R7, -RZ, R7.H1_H1 ;  /* 0x30000007ff077230 */ /* 0x000fe40000004100 */
[----:B------:R-:W-:Y:S01]  /*11ee0*/  FFMA.FTZ R41, R28, R31, R41 ;  /* 0x0000001f1c297223 */ /* 0x000fe20000010029 */
[----:B------:R-:W-:Y:S01]  /*11ef0*/  FFMA.FTZ R38, R29, R26, -R38 ;  /* 0x0000001a1d267223 */ /* 0x000fe20000010826 */
[----:B------:R-:W-:Y:S02]  /*11f00*/  HADD2.F32 R8, -RZ, R8.H1_H1 ;  /* 0x30000008ff087230 */ /* 0x000fe40000004100 */
[C---:B------:R-:W-:Y:S01]  /*11f10*/  FMUL.FTZ R28, R11.reuse, R36 ;  /* 0x000000240b1c7220 */ /* 0x040fe20000410000 */
[----:B------:R-:W-:Y:S02]  /*11f20*/  HADD2.F32 R10, -RZ, R10.H1_H1 ;  /* 0x3000000aff0a7230 */ /* 0x000fe40000004100 */
[----:B------:R-:W-:Y:S01]  /*11f30*/  FMUL.FTZ R26, R11, R30 ;  /* 0x0000001e0b1a7220 */ /* 0x000fe20000410000 */
[----:B------:R-:W-:-:S02]  /*11f40*/  HADD2.F32 R5, -RZ, R24.H0_H0 ;  /* 0x20000018ff057230 */ /* 0x000fc40000004100 */
[C---:B------:R-:W-:Y:S01]  /*11f50*/  FFMA.FTZ R11, R7.reuse, R30, -R28 ;  /* 0x0000001e070b7223 */ /* 0x040fe2000001081c */
[----:B------:R-:W-:Y:S02]  /*11f60*/  HADD2.F32 R4, -RZ, R4.H1_H1 ;  /* 0x30000004ff047230 */ /* 0x000fe40000004100 */
[----:B------:R-:W-:Y:S01]  /*11f70*/  FFMA.FTZ R26, R7, R36, R26 ;  /* 0x00000024071a7223 */ /* 0x000fe2000001001a */
[----:B------:R-:W-:Y:S02]  /*11f80*/  HADD2.F32 R6, -RZ, R6.H1_H1 ;  /* 0x30000006ff067230 */ /* 0x000fe40000004100 */
        /* <DEDUP_REMOVED lines=19> */
.L_x_2514:
[----:B------:R-:W-:Y:S05]  /*120c0*/  BSYNC B2 ;  /* 0x0000000000027941 */ /* 0x000fea0003800000 */
.L_x_2513:
[----:B------:R-:W-:Y:S05]  /*120d0*/  @P1 BRA `(.L_x_2512) ;  /* 0x0000000400981947 */ /* 0x000fea0003800000 */
[----:B-12---:R-:W-:Y:S01]  /*120e0*/  LEA.HI R4, R0, R212, RZ, 0x6 ;  /* 0x000000d400047211 */ /* 0x006fe200078f30ff */
[--C-:B------:R-:W-:Y:S01]  /*120f0*/  HADD2.F32 R29, -RZ, R102.reuse.H1_H1 ;  /* 0x30000066ff1d7230 */ /* 0x100fe20000004100 */
[----:B------:R-:W-:Y:S01]  /*12100*/  LEA.HI R13, R13, R20, RZ, 0x1d ;  /* 0x000000140d0d7211 */ /* 0x000fe200078fe8ff */
[--C-:B------:R-:W-:Y:S01]  /*12110*/  HADD2.F32 R31, -RZ, R101.reuse.H1_H1 ;  /* 0x30000065ff1f7230 */ /* 0x100fe20000004100 */
[----:B------:R-:W-:Y:S01]  /*12120*/  LOP3.LUT R8, R229, 0x38, R3, 0xf8, !PT ;  /* 0x00000038e5087812 */ /* 0x000fe200078ef803 */
[----:B------:R-:W-:Y:S01]  /*12130*/  IMAD.SHL.U32 R4, R4, 0x80, RZ ;  /* 0x0000008004047824 */ /* 0x000fe200078e00ff */
[----:B------:R-:W-:Y:S01]  /*12140*/  SHF.R.S32.HI R6, RZ, 0x1f, R13 ;  /* 0x0000001fff067819 */ /* 0x000fe2000001140d */
[----:B------:R-:W-:Y:S01]  /*12150*/  HADD2.F32 R30, -RZ, R101.H0_H0 ;  /* 0x20000065ff1e7230 */ /* 0x000fe20000004100 */
[----:B------:R-:W-:Y:S01]  /*12160*/  LOP3.LUT R8, R8, R233, RZ, 0x3c, !PT ;  /* 0x000000e908087212 */ /* 0x000fe200078e3cff */
[----:B------:R-:W-:Y:S01]  /*12170*/  HADD2.F32 R102, -RZ, R102.H0_H0 ;  /* 0x20000066ff667230 */ /* 0x000fe20000004100 */
[----:B------:R-:W-:Y:S01]  /*12180*/  LOP3.LUT R5, R4, 0xffffe000, RZ, 0xc0, !PT ;  /* 0xffffe00004057812 */ /* 0x000fe200078ec0ff */
[----:B------:R-:W-:Y:S01]  /*12190*/  IMAD.SHL.U32 R4, R13, 0x8, RZ ;  /* 0x000000080d047824 */ /* 0x000fe200078e00ff */
[----:B------:R-:W-:-:S02]  /*121a0*/  LEA.HI R6, R6, R13, RZ, 0x3 ;  /* 0x0000000d06067211 */ /* 0x000fc400078f18ff */
[----:B------:R-:W-:Y:S02]  /*121b0*/  IADD3 R5, R8, R5, R230 ;  /* 0x0000000508057210 */ /* 0x000fe40007ffe0e6 */
[----:B------:R-:W-:Y:S02]  /*121c0*/  LOP3.LUT R4, R229, 0x38, R4, 0xf8, !PT ;  /* 0x00000038e5047812 */ /* 0x000fe400078ef804 */
[----:B------:R-:W-:Y:S02]  /*121d0*/  SHF.L.U32 R6, R6, 0xa, RZ ;  /* 0x0000000a06067819 */ /* 0x000fe400000006ff */
[----:B-----5:R-:W-:Y:S02]  /*121e0*/  R2UR UR4, R108 ;  /* 0x000000006c0472ca */ /* 0x020fe400000e0000 */
[----:B0-----:R-:W-:Y:S02]  /*121f0*/  LOP3.LUT R9, R4, R233, RZ, 0x3c, !PT ;  /* 0x000000e904097212 */ /* 0x001fe400078e3cff */
[----:B------:R-:W-:-:S02]  /*12200*/  LOP3.LUT R8, R6, 0x7fffe000, RZ, 0xc0, !PT ;  /* 0x7fffe00006087812 */ /* 0x000fc400078ec0ff */
[----:B------:R-:W-:Y:S02]  /*12210*/  SHF.R.U64 R39, R32, 0x10, R33 ;  /* 0x0000001020277819 */ /* 0x000fe40000001221 */
[----:B------:R-:W-:Y:S02]  /*12220*/  IADD3 R9, R9, R8, R230 ;  /* 0x0000000809097210 */ /* 0x000fe40007ffe0e6 */
[----:B------:R-:W-:Y:S02]  /*12230*/  SHF.R.U64 R41, R48, 0x10, R49 ;  /* 0x0000001030297819 */ /* 0x000fe40000001231 */
[----:B------:R-:W-:Y:S01]  /*12240*/  SHF.R.U32.HI R32, RZ, 0x10, R33 ;  /* 0x00000010ff207819 */ /* 0x000fe20000011621 */
[----:B------:R-:W-:Y:S01]  /*12250*/  IMAD R13, R9, 0x2, R16 ;  /* 0x00000002090d7824 */ /* 0x000fe200078e0210 */
[----:B------:R-:W-:Y:S02]  /*12260*/  LEA R12, R5, UR4, 0x1 ;  /* 0x00000004050c7c11 */ /* 0x000fe4000f8e08ff */
[----:B------:R-:W-:Y:S01]  /*12270*/  SHF.R.U32.HI R48, RZ, 0x10, R49 ;  /* 0x00000010ff307819 */ /* 0x000fe20000011631 */
[----:B------:R-:W-:Y:S01]  /*12280*/  HADD2.F32 R32, -RZ, R32.H0_H0 ;  /* 0x20000020ff207230 */ /* 0x000fe20000004100 */
[----:B------:R-:W0:Y:S01]  /*12290*/  LDS.128 R8, [R13+0x14400] ;  /* 0x014400000d087984 */ /* 0x000e220000000c00 */
[----:B------:R-:W-:-:S02]  /*122a0*/  SHF.R.U64 R38, R34, 0x10, R35 ;  /* 0x0000001022267819 */ /* 0x000fc40000001223 */
[----:B------:R-:W-:Y:S01]  /*122b0*/  SHF.R.U32.HI R37, RZ, 0x10, R35 ;  /* 0x00000010ff257819 */ /* 0x000fe20000011623 */
[----:B------:R-:W1:Y:S01]  /*122c0*/  LDS.128 R4, [R12] ;  /* 0x000000000c047984 */ /* 0x000e620000000c00 */
[--C-:B------:R-:W-:Y:S02]  /*122d0*/  SHF.R.U64 R40, R50, 0x10, R51.reuse ;  /* 0x0000001032287819 */ /* 0x100fe40000001233 */
[----:B------:R-:W-:Y:S01]  /*122e0*/  SHF.R.U32.HI R50, RZ, 0x10, R51 ;  /* 0x00000010ff327819 */ /* 0x000fe20000011633 */
[--C-:B0-----:R-:W-:Y:S02]  /*122f0*/  HADD2.F32 R25, -RZ, R9.reuse.H0_H0 ;  /* 0x20000009ff197230 */ /* 0x101fe40000004100 */
[----:B------:R-:W-:Y:S02]  /*12300*/  HADD2.F32 R26, -RZ, R9.H1_H1 ;  /* 0x30000009ff1a7230 */ /* 0x000fe40000004100 */
[----:B-1----:R-:W-:Y:S02]  /*12310*/  HADD2.F32 R14, -RZ, R5.H0_H0 ;  /* 0x20000005ff0e7230 */ /* 0x002fe40000004100 */
[----:B------:R-:W-:Y:S01]  /*12320*/  FMUL.FTZ R33, R25, R31 ;  /* 0x0000001f19217220 */ /* 0x000fe20000410000 */
[----:B------:R-:W-:-:S02]  /*12330*/  HADD2.F32 R9, -RZ, R8.H0_H0 ;  /* 0x20000008ff097230 */ /* 0x000fc40000004100 */
[-C--:B------:R-:W-:Y:S01]  /*12340*/  FMUL.FTZ R35, R25, R29.reuse ;  /* 0x0000001d19237220 */ /* 0x080fe20000410000 */
[----:B------:R-:W-:Y:S02]  /*12350*/  HADD2.F32 R25, -RZ, R48.H0_H0 ;  /* 0x20000030ff197230 */ /* 0x000fe40000004100 */
[C---:B------:R-:W-:Y:S01]  /*12360*/  FFMA.FTZ R33, R14.reuse, R29, -R33 ;  /* 0x0000001d0e217223 */ /* 0x040fe20000010821 */
[----:B------:R-:W-:Y:S02]  /*12370*/  HADD2.F32 R15, -RZ, R5.H1_H1 ;  /* 0x30000005ff0f7230 */ /* 0x000fe40000004100 */
[----:B------:R-:W-:Y:S01]  /*12380*/  FFMA.FTZ R35, R14, R31, R35 ;  /* 0x0000001f0e237223 */ /* 0x000fe20000010023 */
[----:B------:R-:W-:Y:S02]  /*12390*/  HADD2.F32 R5, -RZ, R4.H0_H0 ;  /* 0x20000004ff057230 */ /* 0x000fe40000004100 */
[C---:B------:R-:W-:Y:S01]  /*123a0*/  FMUL.FTZ R34, R26.reuse, R32 ;  /* 0x000000201a227220 */ /* 0x040fe20000410000 */
[C---:B------:R-:W-:Y:S01]  /*123b0*/  FMUL.FTZ R14, R9.reuse, R30 ;  /* 0x0000001e090e7220 */ /* 0x040fe20000410000 */
[----:B------:R-:W-:Y:S01]  /*123c0*/  FMUL.FTZ R36, R26, R25 ;  /* 0x000000191a247220 */ /* 0x000fe20000410000 */
[----:B------:R-:W-:Y:S01]  /*123d0*/  FMUL.FTZ R9, R9, R102 ;  /* 0x0000006609097220 */ /* 0x000fe20000410000 */
[----:B------:R-:W-:-:S02]  /*123e0*/  HADD2.F32 R27, -RZ, R10.H0_H0 ;  /* 0x2000000aff1b7230 */ /* 0x000fc40000004100 */
[----:B------:R-:W-:Y:S01]  /*123f0*/  FFMA.FTZ R34, R15, R25, -R34 ;  /* 0x000000190f227223 */ /* 0x000fe20000010822 */
[----:B------:R-:W-:Y:S02]  /*12400*/  HADD2.F32 R26, -RZ, R100.H0_H0 ;  /* 0x20000064ff1a7230 */ /* 0x000fe40000004100 */
[C---:B------:R-:W-:Y:S01]  /*12410*/  FFMA.FTZ R102, R5.reuse, R102, -R14 ;  /* 0x0000006605667223 */ /* 0x040fe2000001080e */
[----:B------:R-:W-:Y:S02]  /*12420*/  HADD2.F32 R14, -RZ, R103.H0_H0 ;  /* 0x20000067ff0e7230 */ /* 0x000fe40000004100 */
[----:B------:R-:W-:Y:S01]  /*12430*/  FFMA.FTZ R25, R5, R30, R9 ;  /* 0x0000001e05197223 */ /* 0x000fe20000010009 */
[----:B------:R-:W-:Y:S02]  /*12440*/  HADD2.F32 R21, -RZ, R6.H0_H0 ;  /* 0x20000006ff157230 */ /* 0x000fe40000004100 */
[----:B------:R-:W-:Y:S01]  /*12450*/  FMUL.FTZ R30, R27, R26 ;  /* 0x0000001a1b1e7220 */ /* 0x000fe20000410000 */
[----:B------:R-:W-:-:S02]  /*12460*/  HADD2.F32 R28, -RZ, R11.H0_H0 ;  /* 0x2000000bff1c7230 */ /* 0x000fc40000004100 */
[----:B------:R-:W-:Y:S01]  /*12470*/  FFMA.FTZ R36, R15, R32, R36 ;  /* 0x000000200f247223 */ /* 0x000fe20000010024 */
[----:B------:R-:W-:Y:S02]  /*12480*/  HADD2.F32 R5, -RZ, R100.H1_H1 ;  /* 0x30000064ff057230 */ /* 0x000fe40000004100 */
[-C--:B------:R-:W-:Y:S01]  /*12490*/  FMUL.FTZ R32, R27, R14.reuse ;  /* 0x0000000e1b207220 */ /* 0x080fe20000410000 */
[----:B------:R-:W-:Y:S02]  /*124a0*/  HADD2.F32 R103, -RZ, R103.H1_H1 ;  /* 0x30000067ff677230 */ /* 0x000fe40000004100 */
[----:B------:R-:W-:Y:S01]  /*124b0*/  FFMA.FTZ R27, R21, R14, -R30 ;  /* 0x0000000e151b7223 */ /* 0x000fe2000001081e */
[----:B------:R-:W-:Y:S02]  /*124c0*/  HADD2.F32 R24, -RZ, R7.H0_H0 ;  /* 0x20000007ff187230 */ /* 0x000fe40000004100 */
[----:B------:R-:W-:Y:S01]  /*124d0*/  FMUL.FTZ R9, R28, R5 ;  /* 0x000000051c097220 */ /* 0x000fe20000410000 */
[----:B------:R-:W-:-:S02]  /*124e0*/  HADD2.F32 R11, -RZ, R11.H1_H1 ;  /* 0x3000000bff0b7230 */ /* 0x000fc40000004100 */
[-C--:B------:R-:W-:Y:S01]  /*124f0*/  FMUL.FTZ R28, R28, R103.reuse ;  /* 0x000000671c1c7220 */ /* 0x080fe20000410000 */
[----:B------:R-:W-:Y:S02]  /*12500*/  HADD2.F32 R30, -RZ, R37.H0_H0 ;  /* 0x20000025ff1e7230 */ /* 0x000fe40000004100 */
[----:B------:R-:W-:Y:S01]  /*12510*/  FFMA.FTZ R32, R21, R26, R32 ;  /* 0x0000001a15207223 */ /* 0x000fe20000010020 */
[----:B------:R-:W-:Y:S02]  /*12520*/  HADD2.F32 R14, -RZ, R50.H0_H0 ;  /* 0x20000032ff0e7230 */ /* 0x000fe40000004100 */
[C---:B------:R-:W-:Y:S01]  /*12530*/  FFMA.FTZ R103, R24.reuse, R103, -R9 ;  /* 0x0000006718677223 */ /* 0x040fe20000010809 */
[----:B------:R-:W-:Y:S01]  /*12540*/  FFMA.FTZ R28, R24, R5, R28 ;  /* 0x00000005181c7223 */ /* 0x000fe2000001001c */
[----:B------:R-:W-:Y:S02]  /*12550*/  HADD2.F32 R7, -RZ, R7.H1_H1 ;  /* 0x30000007ff077230 */ /* 0x000fe40000004100 */
        /* <DEDUP_REMOVED lines=30> */
.L_x_2512:
[----:B------:R-:W-:Y:S05]  /*12740*/  BSYNC B1 ;  /* 0x0000000000017941 */ /* 0x000fea0003800000 */
.L_x_2511:
[----:B------:R-:W-:Y:S04]  /*12750*/  BSSY B1, `(.L_x_2515) ;  /* 0x00000d2000017945 */ /* 0x000fe80003800000 */
[----:B------:R-:W-:Y:S05]  /*12760*/  @P2 BRA `(.L_x_2516) ;  /* 0x0000000c00402947 */ /* 0x000fea0003800000 */
[----:B------:R4:W5:Y:S01]  /*12770*/  LDL R43, [R1+0x80] ;  /* 0x00008000012b7983 */ /* 0x0009620000100800 */
[----:B-1-3--:R-:W1:Y:S01]  /*12780*/  LDC R13, c[0x0][0x3d4] ;  /* 0x0000f500ff0d7b82 */ /* 0x00ae620000000800 */
[----:B------:R-:W-:Y:S01]  /*12790*/  BSSY B2, `(.L_x_2517) ;  /* 0x0000066000027945 */ /* 0x000fe20003800000 */
[-C--:B-1----:R-:W-:Y:S02]  /*127a0*/  ISETP.GE.AND P0, PT, R213, R13.reuse, PT ;  /* 0x0000000dd500720c */ /* 0x082fe40003f06270 */
[----:B------:R-:W-:-:S11]  /*127b0*/  ISETP.GE.AND P1, PT, R212, R13, PT ;  /* 0x0000000dd400720c */ /* 0x000fd60003f26270 */
[----:B----4-:R-:W-:Y:S05]  /*127c0*/  @P0 BRA `(.L_x_2518) ;  /* 0x0000000400880947 */ /* 0x010fea0003800000 */
[----:B--2---:R-:W-:Y:S01]  /*127d0*/  LEA.HI R4, R13, R222, RZ, 0x1d ;  /* 0x000000de0d047211 */ /* 0x004fe200078fe8ff */
[----:B------:R-:W-:Y:S01]  /*127e0*/  HADD2.F32 R31, -RZ, R97.H0_H0 ;  /* 0x20000061ff1f7230 */ /* 0x000fe20000004100 */
[----:B-----5:R-:W-:Y:S01]  /*127f0*/  R2UR UR4, R43 ;  /* 0x000000002b0472ca */ /* 0x020fe200000e0000 */
[----:B------:R-:W-:Y:S01]  /*12800*/  HADD2.F32 R30, -RZ, R98.H0_H0 ;  /* 0x20000062ff1e7230 */ /* 0x000fe20000004100 */
[----:B------:R-:W-:Y:S01]  /*12810*/  SHF.R.S32.HI R7, RZ, 0x1f, R4 ;  /* 0x0000001fff077819 */ /* 0x000fe20000011404 */
[----:B------:R-:W-:Y:S01]  /*12820*/  IMAD.SHL.U32 R5, R4, 0x8, RZ ;  /* 0x0000000804057824 */ /* 0x000fe200078e00ff */
[C---:B------:R-:W-:Y:S02]  /*12830*/  LOP3.LUT R6, R228.reuse, 0x38, R213, 0xf8, !PT ;  /* 0x00000038e4067812 */ /* 0x040fe400078ef8d5 */
[----:B------:R-:W-:Y:S02]  /*12840*/  LEA.HI R7, R7, R4, RZ, 0x3 ;  /* 0x0000000407077211 */ /* 0x000fe400078f18ff */
[----:B------:R-:W-:-:S02]  /*12850*/  LOP3.LUT R5, R228, 0x38, R5, 0xf8, !PT ;  /* 0x00000038e4057812 */ /* 0x000fc400078ef805 */
[----:B------:R-:W-:Y:S02]  /*12860*/  SHF.L.U32 R7, R7, 0xa, RZ ;  /* 0x0000000a07077819 */ /* 0x000fe400000006ff */
[----:B------:R-:W-:Y:S02]  /*12870*/  LOP3.LUT R8, R5, R232, RZ, 0x3c, !PT ;  /* 0x000000e805087212 */ /* 0x000fe400078e3cff */
[----:B0-----:R-:W-:Y:S02]  /*12880*/  LOP3.LUT R9, R7, 0x7fffe000, RZ, 0xc0, !PT ;  /* 0x7fffe00007097812 */ /* 0x001fe400078ec0ff */
[----:B------:R-:W-:Y:S02]  /*12890*/  LOP3.LUT R6, R231, R6, R232, 0xf6, !PT ;  /* 0x00000006e7067212 */ /* 0x000fe400078ef6e8 */
[----:B------:R-:W-:Y:S02]  /*128a0*/  IADD3 R9, R8, R9, R231 ;  /* 0x0000000908097210 */ /* 0x000fe40007ffe0e7 */
[----:B------:R-:W-:-:S02]  /*128b0*/  LEA R12, R6, UR4, 0x1 ;  /* 0x00000004060c7c11 */ /* 0x000fc4000f8e08ff */
[----:B------:R-:W-:Y:S01]  /*128c0*/  SHF.R.U32.HI R34, RZ, 0x10, R53 ;  /* 0x00000010ff227819 */ /* 0x000fe20000011635 */
[----:B------:R-:W-:Y:S01]  /*128d0*/  IMAD R14, R9, 0x2, R16 ;  /* 0x00000002090e7824 */ /* 0x000fe200078e0210 */
[--C-:B------:R-:W-:Y:S01]  /*128e0*/  SHF.R.U64 R42, R60, 0x10, R61.reuse ;  /* 0x000000103c2a7819 */ /* 0x100fe2000000123d */
[----:B------:R-:W0:Y:S01]  /*128f0*/  LDS.128 R4, [R12] ;  /* 0x000000000c047984 */ /* 0x000e220000000c00 */
[----:B------:R-:W-:Y:S01]  /*12900*/  SHF.R.U32.HI R60, RZ, 0x10, R61 ;  /* 0x00000010ff3c7819 */ /* 0x000fe2000001163d */
[----:B------:R-:W-:Y:S01]  /*12910*/  HADD2.F32 R34, -RZ, R34.H0_H0 ;  /* 0x20000022ff227230 */ /* 0x000fe20000004100 */
[----:B------:R-:W-:Y:S01]  /*12920*/  SHF.R.U64 R41, R62, 0x10, R63 ;  /* 0x000000103e297819 */ /* 0x000fe2000000123f */
[----:B------:R-:W1:Y:S01]  /*12930*/  LDS.128 R8, [R14+0x14400] ;  /* 0x014400000e087984 */ /* 0x000e620000000c00 */
[----:B------:R-:W-:Y:S02]  /*12940*/  SHF.R.U64 R39, R54, 0x10, R55 ;  /* 0x0000001036277819 */ /* 0x000fe40000001237 */
[----:B------:R-:W-:-:S02]  /*12950*/  SHF.R.U32.HI R62, RZ, 0x10, R63 ;  /* 0x00000010ff3e7819 */ /* 0x000fc4000001163f */
[----:B------:R-:W-:Y:S02]  /*12960*/  SHF.R.U32.HI R54, RZ, 0x10, R55 ;  /* 0x00000010ff367819 */ /* 0x000fe40000011637 */
[----:B------:R-:W-:Y:S01]  /*12970*/  SHF.R.U64 R40, R52, 0x10, R53 ;  /* 0x0000001034287819 */ /* 0x000fe20000001235 */
[--C-:B0-----:R-:W-:Y:S02]  /*12980*/  HADD2.F32 R15, -RZ, R5.reuse.H0_H0 ;  /* 0x20000005ff0f7230 */ /* 0x101fe40000004100 */
[----:B------:R-:W-:Y:S02]  /*12990*/  HADD2.F32 R21, -RZ, R5.H1_H1 ;  /* 0x30000005ff157230 */ /* 0x000fe40000004100 */
[--C-:B-1----:R-:W-:Y:S02]  /*129a0*/  HADD2.F32 R26, -RZ, R9.reuse.H0_H0 ;  /* 0x20000009ff1a7230 */ /* 0x102fe40000004100 */
[----:B------:R-:W-:Y:S02]  /*129b0*/  HADD2.F32 R27, -RZ, R9.H1_H1 ;  /* 0x30000009ff1b7230 */ /* 0x000fe40000004100 */
[----:B------:R-:W-:-:S02]  /*129c0*/  HADD2.F32 R9, -RZ, R8.H0_H0 ;  /* 0x20000008ff097230 */ /* 0x000fc40000004100 */
[CC--:B------:R-:W-:Y:S01]  /*129d0*/  FMUL.FTZ R32, R26.reuse, R31.reuse ;  /* 0x0000001f1a207220 */ /* 0x0c0fe20000410000 */
[----:B------:R-:W-:Y:S01]  /*129e0*/  FMUL.FTZ R26, R26, R30 ;  /* 0x0000001e1a1a7220 */ /* 0x000fe20000410000 */
[----:B------:R-:W-:Y:S01]  /*129f0*/  FMUL.FTZ R36, R27, R34 ;  /* 0x000000221b247220 */ /* 0x000fe20000410000 */
[----:B------:R-:W-:Y:S02]  /*12a00*/  HADD2.F32 R5, -RZ, R4.H0_H0 ;  /* 0x20000004ff057230 */ /* 0x000fe40000004100 */
[C---:B------:R-:W-:Y:S01]  /*12a10*/  FFMA.FTZ R33, R15.reuse, R30, -R32 ;  /* 0x0000001e0f217223 */ /* 0x040fe20000010820 */
[----:B------:R-:W-:Y:S02]  /*12a20*/  HADD2.F32 R30, -RZ, R60.H0_H0 ;  /* 0x2000003cff1e7230 */ /* 0x000fe40000004100 */
[----:B------:R-:W-:Y:S01]  /*12a30*/  FFMA.FTZ R31, R15, R31, R26 ;  /* 0x0000001f0f1f7223 */ /* 0x000fe2000001001a */
[----:B------:R-:W-:Y:S02]  /*12a40*/  HADD2.F32 R32, -RZ, R96.H1_H1 ;  /* 0x30000060ff207230 */ /* 0x000fe40000004100 */
[----:B------:R-:W-:-:S02]  /*12a50*/  HADD2.F32 R26, -RZ, R97.H1_H1 ;  /* 0x30000061ff1a7230 */ /* 0x000fc40000004100 */
[-C--:B------:R-:W-:Y:S01]  /*12a60*/  FMUL.FTZ R38, R27, R30.reuse ;  /* 0x0000001e1b267220 */ /* 0x080fe20000410000 */
[----:B------:R-:W-:Y:S01]  /*12a70*/  FFMA.FTZ R36, R21, R30, -R36 ;  /* 0x0000001e15247223 */ /* 0x000fe20000010824 */
[C---:B------:R-:W-:Y:S01]  /*12a80*/  FMUL.FTZ R30, R9.reuse, R32 ;  /* 0x00000020091e7220 */ /* 0x040fe20000410000 */
[----:B------:R-:W-:Y:S02]  /*12a90*/  HADD2.F32 R28, -RZ, R10.H0_H0 ;  /* 0x2000000aff1c7230 */ /* 0x000fe40000004100 */
        /* <DEDUP_REMOVED lines=8> */
[C---:B------:R-:W-:Y:S01]  /*12b20*/  FMUL.FTZ R5, R28.reuse, R15 ;  /* 0x0000000f1c057220 */ /* 0x040fe20000410000 */
[----:B------:R-:W-:Y:S02]  /*12b30*/  HADD2.F32 R24, -RZ, R6.H0_H0 ;  /* 0x20000006ff187230 */ /* 0x000fe40000004100 */
[----:B------:R-:W-:Y:S01]  /*12b40*/  FMUL.FTZ R35, R28, R9 ;  /* 0x000000091c237220 */ /* 0x000fe20000410000 */
[----:B------:R-:W-:Y:S02]  /*12b50*/  HADD2.F32 R25, -RZ, R7.H0_H0 ;  /* 0x20000007ff197230 */ /* 0x000fe40000004100 */
[----:B------:R-:W-:Y:S01]  /*12b60*/  FMUL.FTZ R34, R29, R96 ;  /* 0x000000601d227220 */ /* 0x000fe20000410000 */
[----:B------:R-:W-:-:S02]  /*12b70*/  HADD2.F32 R26, -RZ, R99.H0_H0 ;  /* 0x20000063ff1a7230 */ /* 0x000fc40000004100 */
[C---:B------:R-:W-:Y:S01]  /*12b80*/  FFMA.FTZ R32, R24.reuse, R9, -R5 ;  /* 0x0000000918207223 */ /* 0x040fe20000010805 */
[----:B------:R-:W-:Y:S02]  /*12b90*/  HADD2.F32 R11, -RZ, R11.H1_H1 ;  /* 0x3000000bff0b7230 */ /* 0x000fe40000004100 */
[----:B------:R-:W-:Y:S01]  /*12ba0*/  FFMA.FTZ R35, R24, R15, R35 ;  /* 0x0000000f18237223 */ /* 0x000fe20000010023 */
[----:B------:R-:W-:Y:S02]  /*12bb0*/  HADD2.F32 R30, -RZ, R54.H0_H0 ;  /* 0x20000036ff1e7230 */ /* 0x000fe40000004100 */
[-C--:B------:R-:W-:Y:S01]  /*12bc0*/  FMUL.FTZ R29, R29, R26.reuse ;  /* 0x0000001a1d1d7220 */ /* 0x080fe20000410000 */
[----:B------:R-:W-:Y:S02]  /*12bd0*/  HADD2.F32 R28, -RZ, R62.H0_H0 ;  /* 0x2000003eff1c7230 */ /* 0x000fe40000004100 */
[----:B------:R-:W-:Y:S01]  /*12be0*/  FFMA.FTZ R34, R25, R26, -R34 ;  /* 0x0000001a19227223 */ /* 0x000fe20000010822 */
[----:B------:R-:W-:-:S02]  /*12bf0*/  HADD2.F32 R7, -RZ, R7.H1_H1 ;  /* 0x30000007ff077230 */ /* 0x000fc40000004100 */
[C---:B------:R-:W-:Y:S01]  /*12c00*/  FMUL.FTZ R24, R11.reuse, R30 ;  /* 0x0000001e0b187220 */ /* 0x040fe20000410000 */
[----:B------:R-:W-:Y:S02]  /*12c10*/  HADD2.F32 R8, -RZ, R8.H1_H1 ;  /* 0x30000008ff087230 */ /* 0x000fe40000004100 */
[----:B------:R-:W-:Y:S01]  /*12c20*/  FMUL.FTZ R26, R11, R28 ;  /* 0x0000001c0b1a7220 */ /* 0x000fe20000410000 */
[----:B------:R-:W-:Y:S02]  /*12c30*/  HADD2.F32 R10, -RZ, R10.H1_H1 ;  /* 0x3000000aff0a7230 */ /* 0x000fe40000004100 */
[----:B------:R-:W-:Y:S01]  /*12c40*/  FFMA.FTZ R29, R25, R96, R29 ;  /* 0x00000060191d7223 */ /* 0x000fe2000001001d */
[----:B------:R-:W-:Y:S02]  /*12c50*/  HADD2.F32 R11, -RZ, R40.H0_H0 ;  /* 0x20000028ff0b7230 */ /* 0x000fe40000004100 */
[----:B------:R-:W-:Y:S01]  /*12c60*/  FFMA.FTZ R37, R7, R28, -R24 ;  /* 0x0000001c07257223 */ /* 0x000fe20000010818 */
[----:B------:R-:W-:-:S02]  /*12c70*/  HADD2.F32 R15, -RZ, R39.H0_H0 ;  /* 0x20000027ff0f7230 */ /* 0x000fc40000004100 */
[----:B------:R-:W-:Y:S01]  /*12c80*/  FFMA.FTZ R26, R7, R30, R26 ;  /* 0x0000001e071a7223 */ /* 0x000fe2000001001a */
        /* <DEDUP_REMOVED lines=22> */
.L_x_2518:
[----:B------:R-:W-:Y:S05]  /*12df0*/  BSYNC B2 ;  /* 0x0000000000027941 */ /* 0x000fea0003800000 */
.L_x_2517:
[----:B------:R-:W-:Y:S05]  /*12e00*/  @P1 BRA `(.L_x_2516) ;  /* 0x0000000400981947 */ /* 0x000fea0003800000 */
[----:B-12---:R-:W-:Y:S01]  /*12e10*/  LEA.HI R4, R0, R212, RZ, 0x6 ;  /* 0x000000d400047211 */ /* 0x006fe200078f30ff */
[----:B------:R-:W-:Y:S01]  /*12e20*/  HADD2.F32 R28, -RZ, R94.H1_H1 ;  /* 0x3000005eff1c7230 */ /* 0x000fe20000004100 */
[----:B------:R-:W-:Y:S01]  /*12e30*/  LEA.HI R13, R13, R20, RZ, 0x1d ;  /* 0x000000140d0d7211 */ /* 0x000fe200078fe8ff */
[--C-:B------:R-:W-:Y:S01]  /*12e40*/  HADD2.F32 R29, -RZ, R88.reuse.H0_H0 ;  /* 0x20000058ff1d7230 */ /* 0x100fe20000004100 */
[----:B-----5:R-:W-:Y:S01]  /*12e50*/  R2UR UR4, R43 ;  /* 0x000000002b0472ca */ /* 0x020fe200000e0000 */
[----:B------:R-:W-:Y:S01]  /*12e60*/  IMAD.SHL.U32 R5, R4, 0x80, RZ ;  /* 0x0000008004057824 */ /* 0x000fe200078e00ff */
[----:B------:R-:W-:Y:S01]  /*12e70*/  SHF.R.S32.HI R4, RZ, 0x1f, R13 ;  /* 0x0000001fff047819 */ /* 0x000fe2000001140d */
[----:B------:R-:W-:Y:S01]  /*12e80*/  HADD2.F32 R88, -RZ, R88.H1_H1 ;  /* 0x30000058ff587230 */ /* 0x000fe20000004100 */
[----:B------:R-:W-:Y:S01]  /*12e90*/  LOP3.LUT R7, R228, 0x38, R3, 0xf8, !PT ;  /* 0x00000038e4077812 */ /* 0x000fe200078ef803 */
[----:B------:R-:W-:Y:S01]  /*12ea0*/  HADD2.F32 R94, -RZ, R94.H0_H0 ;  /* 0x2000005eff5e7230 */ /* 0x000fe20000004100 */
[----:B------:R-:W-:Y:S01]  /*12eb0*/  LEA.HI R4, R4, R13, RZ, 0x3 ;  /* 0x0000000d04047211 */ /* 0x000fe200078f18ff */
[----:B------:R-:W-:Y:S01]  /*12ec0*/  HADD2.F32 R95, -RZ, R95.H0_H0 ;  /* 0x2000005fff5f7230 */ /* 0x000fe20000004100 */
[----:B------:R-:W-:-:S02]  /*12ed0*/  LOP3.LUT R6, R5, 0xffffe000, RZ, 0xc0, !PT ;  /* 0xffffe00005067812 */ /* 0x000fc400078ec0ff */
[----:B------:R-:W-:Y:S01]  /*12ee0*/  SHF.L.U32 R5, R13, 0x3, RZ ;  /* 0x000000030d057819 */ /* 0x000fe200000006ff */
[----:B------:R-:W-:Y:S01]  /*12ef0*/  IMAD.SHL.U32 R4, R4, 0x400, RZ ;  /* 0x0000040004047824 */ /* 0x000fe200078e00ff */
[-C--:B------:R-:W-:Y:S02]  /*12f00*/  LOP3.LUT R7, R7, R232.reuse, RZ, 0x3c, !PT ;  /* 0x000000e807077212 */ /* 0x080fe400078e3cff */
[----:B------:R-:W-:Y:S02]  /*12f10*/  LOP3.LUT R5, R228, 0x38, R5, 0xf8, !PT ;  /* 0x00000038e4057812 */ /* 0x000fe400078ef805 */
[----:B0-----:R-:W-:Y:S02]  /*12f20*/  LOP3.LUT R9, R4, 0x7fffe000, RZ, 0xc0, !PT ;  /* 0x7fffe00004097812 */ /* 0x001fe400078ec0ff */
[----:B------:R-:W-:Y:S02]  /*12f30*/  LOP3.LUT R8, R5, R232, RZ, 0x3c, !PT ;  /* 0x000000e805087212 */ /* 0x000fe400078e3cff */
[----:B------:R-:W-:-:S02]  /*12f40*/  IADD3 R6, R7, R6, R231 ;  /* 0x0000000607067210 */ /* 0x000fc40007ffe0e7 */
[----:B------:R-:W-:Y:S02]  /*12f50*/  IADD3 R9, R8, R9, R231 ;  /* 0x0000000908097210 */ /* 0x000fe40007ffe0e7 */
[----:B------:R-:W-:Y:S02]  /*12f60*/  LEA R40, R6, UR4, 0x1 ;  /* 0x0000000406287c11 */ /* 0x000fe4000f8e08ff */
        /* <DEDUP_REMOVED lines=8> */
[----:B------:R-:W-:-:S02]  /*12ff0*/  SHF.R.U64 R33, R58, 0x10, R59 ;  /* 0x000000103a217819 */ /* 0x000fc4000000123b */
[----:B------:R-:W-:Y:S02]  /*13000*/  SHF.R.U32.HI R82, RZ, 0x10, R83 ;  /* 0x00000010ff527819 */ /* 0x000fe40000011653 */
[----:B------:R-:W-:Y:S02]  /*13010*/  SHF.R.U32.HI R58, RZ, 0x10, R59 ;  /* 0x00000010ff3a7819 */ /* 0x000fe4000001163b */
[----:B------:R-:W-:Y:S01]  /*13020*/  SHF.R.U64 R35, R56, 0x10, R57 ;  /* 0x0000001038237819 */ /* 0x000fe20000001239 */
[--C-:B0-----:R-:W-:Y:S02]  /*13030*/  HADD2.F32 R13, -RZ, R5.reuse.H0_H0 ;  /* 0x20000005ff0d7230 */ /* 0x101fe40000004100 */
[----:B------:R-:W-:Y:S02]  /*13040*/  HADD2.F32 R14, -RZ, R5.H1_H1 ;  /* 0x30000005ff0e7230 */ /* 0x000fe40000004100 */
[--C-:B-1----:R-:W-:Y:S02]  /*13050*/  HADD2.F32 R24, -RZ, R9.reuse.H0_H0 ;  /* 0x20000009ff187230 */ /* 0x102fe40000004100 */
[----:B------:R-:W-:-:S02]  /*13060*/  HADD2.F32 R25, -RZ, R9.H1_H1 ;  /* 0x30000009ff197230 */ /* 0x000fc40000004100 */
[----:B------:R-:W-:Y:S02]  /*13070*/  HADD2.F32 R9, -RZ, R8.H0_H0 ;  /* 0x20000008ff097230 */ /* 0x000fe40000004100 */
[CC--:B------:R-:W-:Y:S01]  /*13080*/  FMUL.FTZ R32, R24.reuse, R29.reuse ;  /* 0x0000001d18207220 */ /* 0x0c0fe20000410000 */
[----:B------:R-:W-:Y:S01]  /*13090*/  FMUL.FTZ R34, R24, R28 ;  /* 0x0000001c18227220 */ /* 0x000fe20000410000 */
[----:B------:R-:W-:Y:S02]  /*130a0*/  HADD2.F32 R24, -RZ, R80.H0_H0 ;  /* 0x20000050ff187230 */ /* 0x000fe40000004100 */
[----:B------:R-:W-:Y:S01]  /*130b0*/  FMUL.FTZ R31, R25, R30 ;  /* 0x0000001e191f7220 */ /* 0x000fe20000410000 */
[----:B------:R-:W-:Y:S02]  /*130c0*/  HADD2.F32 R5, -RZ, R4.H0_H0 ;  /* 0x20000004ff057230 */ /* 0x000fe40000004100 */
[C---:B------:R-:W-:Y:S01]  /*130d0*/  FFMA.FTZ R32, R13.reuse, R28, -R32 ;  /* 0x0000001c0d207223 */ /* 0x040fe20000010820 */
[----:B------:R-:W-:Y:S01]  /*130e0*/  FFMA.FTZ R34, R13, R29, R34 ;  /* 0x0000001d0d227223 */ /* 0x000fe20000010022 */
[-C--:B------:R-:W-:Y:S01]  /*130f0*/  FMUL.FTZ R25, R25, R24.reuse ;  /* 0x0000001819197220 */ /* 0x080fe20000410000 */
[----:B------:R-:W-:Y:S01]  /*13100*/  FFMA.FTZ R31, R14, R24, -R31 ;  /* 0x000000180e1f7223 */ /* 0x000fe2000001081f */
[----:B------:R-:W-:-:S02]  /*13110*/  HADD2.F32 R26, -RZ, R10.H0_H0 ;  /* 0x2000000aff1a7230 */ /* 0x000fc40000004100 */
[C---:B------:R-:W-:Y:S01]  /*13120*/  FMUL.FTZ R24, R9.reuse, R88 ;  /* 0x0000005809187220 */ /* 0x040fe20000410000 */
[----:B------:R-:W-:Y:S02]  /*13130*/  HADD2.F32 R13, -RZ, R89.H0_H0 ;  /* 0x20000059ff0d7230 */ /* 0x000fe40000004100 */
[-C--:B------:R-:W-:Y:S01]  /*13140*/  FMUL.FTZ R9, R9, R94.reuse ;  /* 0x0000005e09097220 */ /* 0x080fe20000410000 */
[----:B------:R-:W-:Y:S02]  /*13150*/  HADD2.F32 R15, -RZ, R6.H0_H0 ;  /* 0x20000006ff0f7230 */ /* 0x000fe40000004100 */
[----:B------:R-:W-:Y:S01]  /*13160*/  FFMA.FTZ R94, R5, R94, -R24 ;  /* 0x0000005e055e7223 */ /* 0x000fe20000010818 */
[----:B------:R-:W-:Y:S02]  /*13170*/  HADD2.F32 R27, -RZ, R11.H0_H0 ;  /* 0x2000000bff1b7230 */ /* 0x000fe40000004100 */
[----:B------:R-:W-:Y:S01]  /*13180*/  FMUL.FTZ R24, R26, R13 ;  /* 0x0000000d1a187220 */ /* 0x000fe20000410000 */
[----:B------:R-:W-:-:S02]  /*13190*/  HADD2.F32 R28, -RZ, R89.H1_H1 ;  /* 0x30000059ff1c7230 */ /* 0x000fc40000004100 */
[----:B------:R-:W-:Y:S01]  /*131a0*/  FFMA.FTZ R25, R14, R30, R25 ;  /* 0x0000001e0e197223 */ /* 0x000fe20000010019 */
[-C--:B------:R-:W-:Y:S01]  /*131b0*/  FMUL.FTZ R30, R26, R95.reuse ;  /* 0x0000005f1a1e7220 */ /* 0x080fe20000410000 */
[----:B------:R-:W-:Y:S02]  /*131c0*/  HADD2.F32 R21, -RZ, R7.H0_H0 ;  /* 0x20000007ff157230 */ /* 0x000fe40000004100 */
[----:B------:R-:W-:Y:S01]  /*131d0*/  FFMA.FTZ R95, R15, R95, -R24 ;  /* 0x0000005f0f5f7223 */ /* 0x000fe20000010818 */
[----:B------:R-:W-:Y:S02]  /*131e0*/  HADD2.F32 R14, -RZ, R99.H1_H1 ;  /* 0x30000063ff0e7230 */ /* 0x000fe40000004100 */
[----:B------:R-:W-:Y:S01]  /*131f0*/  FMUL.FTZ R36, R27, R28 ;  /* 0x0000001c1b247220 */ /* 0x000fe20000410000 */
[----:B------:R-:W-:Y:S02]  /*13200*/  HADD2.F32 R11, -RZ, R11.H1_H1 ;  /* 0x3000000bff0b7230 */ /* 0x000fe40000004100 */
[----:B------:R-:W-:Y:S01]  /*13210*/  FFMA.FTZ R30, R15, R13, R30 ;  /* 0x0000000d0f1e7223 */ /* 0x000fe2000001001e */
[----:B------:R-:W-:-:S02]  /*13220*/  HADD2.F32 R26, -RZ, R58.H0_H0 ;  /* 0x2000003aff1a7230 */ /* 0x000fc40000004100 */
[-C--:B------:R-:W-:Y:S01]  /*13230*/  FMUL.FTZ R27, R27, R14.reuse ;  /* 0x0000000e1b1b7220 */ /* 0x080fe20000410000 */
[----:B------:R-:W-:Y:S02]  /*13240*/  HADD2.F32 R24, -RZ, R82.H0_H0 ;  /* 0x20000052ff187230 */ /* 0x000fe40000004100 */
[----:B------:R-:W-:Y:S01]  /*13250*/  FFMA.FTZ R36, R21, R14, -R36 ;  /* 0x0000000e15247223 */ /* 0x000fe20000010824 */
[----:B------:R-:W-:Y:S02]  /*13260*/  HADD2.F32 R7, -RZ, R7.H1_H1 ;  /* 0x30000007ff077230 */ /* 0x000fe40000004100 */
[C---:B------:R-:W-:Y:S01]  /*13270*/  FMUL.FTZ R38, R11.reuse, R26 ;  /* 0x0000001a0b267220 */ /* 0x040fe20000410000 */
[----:B------:R-:W-:Y:S02]  /*13280*/  HADD2.F32 R8, -RZ, R8.H1_H1 ;  /* 0x30000008ff087230 */ /* 0x000fe40000004100 */
[----:B------:R-:W-:Y:S01]  /*13290*/  FMUL.FTZ R14, R11, R24 ;  /* 0x000000180b0e7220 */ /* 0x000fe20000410000 */
[----:B------:R-:W-:-:S02]  /*132a0*/  HADD2.F32 R10, -RZ, R10.H1_H1 ;  /* 0x3000000aff0a7230 */ /* 0x000fc40000004100 */
[----:B------:R-:W-:Y:S01]  /*132b0*/  FFMA.FTZ R88, R5, R88, R9 ;  /* 0x0000005805587223 */ /* 0x000fe20000010009 */
[----:B------:R-:W-:Y:S02]  /*132c0*/  HADD2.F32 R11, -RZ, R35.H0_H0 ;  /* 0x20000023ff0b7230 */ /* 0x000fe40000004100 */
[----:B------:R-:W-:Y:S01]  /*132d0*/  FFMA.FTZ R28, R21, R28, R27 ;  /* 0x0000001c151c7223 */ /* 0x000fe2000001001b */
        /* <DEDUP_REMOVED lines=25> */
.L_x_2516:
[----:B------:R-:W-:Y:S05]  /*13470*/  BSYNC B1 ;  /* 0x0000000000017941 */ /* 0x000fea0003800000 */
.L_x_2515:
[----:B------:R-:W-:Y:S05]  /*13480*/  @P3 BRA `(.L_x_2474) ;  /* 0x0000000c00583947 */ /* 0x000fea0003800000 */
[----:B-1234-:R-:W2:Y:S01]  /*13490*/  LDL R4, [R1+0x8c] ;  /* 0x00008c0001047983 */ /* 0x01eea20000100800 */
[----:B-----5:R-:W1:Y:S03]  /*134a0*/  LDC R43, c[0x0][0x3d4] ;  /* 0x0000f500ff2b7b82 */ /* 0x020e660000000800 */
[----:B------:R-:W3:Y:S04]  /*134b0*/  LDL R5, [R1+0x80] ;  /* 0x0000800001057983 */ /* 0x000ee80000100800 */
[----:B------:R4:W5:Y:S01]  /*134c0*/  LDL R46, [R1+0x90] ;  /* 0x00009000012e7983 */ /* 0x0009620000100800 */
[----:B------:R-:W-:Y:S01]  /*134d0*/  BSSY B1, `(.L_x_2519) ;  /* 0x000006a000017945 */ /* 0x000fe20003800000 */
[----:B-1----:R-:W-:-:S02]  /*134e0*/  ISETP.GE.AND P0, PT, R213, R43, PT ;  /* 0x0000002bd500720c */ /* 0x002fc40003f06270 */
[----:B------:R-:W-:Y:S01]  /*134f0*/  ISETP.GE.AND P1, PT, R212, R43, PT ;  /* 0x0000002bd400720c */ /* 0x000fe20003f26270 */
[----:B--2---:R-:W-:-:S05]  /*13500*/  IMAD.SHL.U32 R4, R4, 0x40, RZ ;  /* 0x0000004004047824 */ /* 0x004fca00078e00ff */
[----:B------:R-:W-:Y:S02]  /*13510*/  LOP3.LUT R42, R4, 0x1c0, RZ, 0xc0, !PT ;  /* 0x000001c0042a7812 */ /* 0x000fe400078ec0ff */
[----:B---3--:R-:W-:Y:S02]  /*13520*/  MOV R47, R5 ;  /* 0x00000005002f7202 */ /* 0x008fe40000000f00 */
[----:B------:R-:W-:Y:S01]  /*13530*/  SHF.R.U32.HI R45, RZ, 0x3, R42 ;  /* 0x00000003ff2d7819 */ /* 0x000fe2000001162a */
[----:B----4-:R-:W-:Y:S06]  /*13540*/  @P0 BRA `(.L_x_2520) ;  /* 0x0000000400880947 */ /* 0x010fec0003800000 */
[----:B------:R-:W-:Y:S01]  /*13550*/  LEA.HI R4, R43, R222, RZ, 0x1d ;  /* 0x000000de2b047211 */ /* 0x000fe200078fe8ff */
[----:B------:R-:W-:Y:S01]  /*13560*/  HADD2.F32 R28, -RZ, R92.H1_H1 ;  /* 0x3000005cff1c7230 */ /* 0x000fe20000004100 */
[----:B------:R-:W-:Y:S01]  /*13570*/  R2UR UR4, R47 ;  /* 0x000000002f0472ca */ /* 0x000fe200000e0000 */
[--C-:B------:R-:W-:Y:S01]  /*13580*/  HADD2.F32 R29, -RZ, R90.reuse.H1_H1 ;  /* 0x3000005aff1d7230 */ /* 0x100fe20000004100 */
[----:B------:R-:W-:Y:S01]  /*13590*/  SHF.R.S32.HI R7, RZ, 0x1f, R4 ;  /* 0x0000001fff077819 */ /* 0x000fe20000011404 */
[----:B------:R-:W-:Y:S01]  /*135a0*/  IMAD.SHL.U32 R5, R4, 0x8, RZ ;  /* 0x0000000804057824 */ /* 0x000fe200078e00ff */
[C---:B------:R-:W-:Y:S01]  /*135b0*/  LOP3.LUT R6, R42.reuse, 0x38, R213, 0xf8, !PT ;  /* 0x000000382a067812 */ /* 0x040fe200078ef8d5 */
[----:B------:R-:W-:Y:S01]  /*135c0*/  HADD2.F32 R90, -RZ, R90.H0_H0 ;  /* 0x2000005aff5a7230 */ /* 0x000fe20000004100 */
[----:B------:R-:W-:Y:S01]  /*135d0*/  LEA.HI R7, R7, R4, RZ, 0x3 ;  /* 0x0000000407077211 */ /* 0x000fe200078f18ff */
[----:B------:R-:W-:Y:S01]  /*135e0*/  HADD2.F32 R92, -RZ, R92.H0_H0 ;  /* 0x2000005cff5c7230 */ /* 0x000fe20000004100 */
[----:B------:R-:W-:-:S02]  /*135f0*/  LOP3.LUT R4, R42, 0x38, R5, 0xf8, !PT ;  /* 0x000000382a047812 */ /* 0x000fc400078ef805 */
[----:B------:R-:W-:Y:S02]  /*13600*/  SHF.L.U32 R7, R7, 0xa, RZ ;  /* 0x0000000a07077819 */ /* 0x000fe400000006ff */
[----:B------:R-:W-:Y:S02]  /*13610*/  LOP3.LUT R8, R4, R45, RZ, 0x3c, !PT ;  /* 0x0000002d04087212 */ /* 0x000fe400078e3cff */
[----:B0-----:R-:W-:Y:S02]  /*13620*/  LOP3.LUT R9, R7, 0x7fffe000, RZ, 0xc0, !PT ;  /* 0x7fffe00007097812 */ /* 0x001fe400078ec0ff */
[----:B-----5:R-:W-:Y:S02]  /*13630*/  LOP3.LUT R6, R46, R6, R45, 0xf6, !PT ;  /* 0x000000062e067212 */ /* 0x020fe400078ef62d */
        /* <DEDUP_REMOVED lines=21> */
[----:B------:R-:W-:Y:S02]  /*13790*/  HADD2.F32 R24, -RZ, R72.H0_H0 ;  /* 0x20000048ff187230 */ /* 0x000fe40000004100 */
[----:B------:R-:W-:Y:S01]  /*137a0*/  FMUL.FTZ R31, R25, R30 ;  /* 0x0000001e191f7220 */ /* 0x000fe20000410000 */
[----:B------:R-:W-:Y:S02]  /*137b0*/  HADD2.F32 R5, -RZ, R4.H0_H0 ;  /* 0x20000004ff057230 */ /* 0x000fe40000004100 */
[C---:B------:R-:W-:Y:S01]  /*137c0*/  FFMA.FTZ R34, R13.reuse, R29, R34 ;  /* 0x0000001d0d227223 */ /* 0x040fe20000010022 */
[----:B------:R-:W-:Y:S01]  /*137d0*/  FFMA.FTZ R32, R13, R28, -R32 ;  /* 0x0000001c0d207223 */ /* 0x000fe20000010820 */
        /* <DEDUP_REMOVED lines=10> */
[----:B------:R-:W-:-:S02]  /*13880*/  HADD2.F32 R27, -RZ, R11.H0_H0 ;  /* 0x2000000bff1b7230 */ /* 0x000fc40000004100 */
[----:B------:R-:W-:Y:S01]  /*13890*/  FFMA.FTZ R29, R14, R30, R29 ;  /* 0x0000001e0e1d7223 */ /* 0x000fe2000001001d */
[----:B------:R-:W-:Y:S02]  /*138a0*/  HADD2.F32 R28, -RZ, R91.H1_H1 ;  /* 0x3000005bff1c7230 */ /* 0x000fe40000004100 */
[-C--:B------:R-:W-:Y:S01]  /*138b0*/  FMUL.FTZ R36, R26, R9.reuse ;  /* 0x000000091a247220 */ /* 0x080fe20000410000 */
[----:B------:R-:W-:Y:S02]  /*138c0*/  HADD2.F32 R21, -RZ, R7.H0_H0 ;  /* 0x20000007ff157230 */ /* 0x000fe40000004100 */
[----:B------:R-:W-:Y:S01]  /*138d0*/  FFMA.FTZ R30, R15, R9, -R24 ;  /* 0x000000090f1e7223 */ /* 0x000fe20000010818 */
[----:B------:R-:W-:Y:S02]  /*138e0*/  HADD2.F32 R14, -RZ, R93.H1_H1 ;  /* 0x3000005dff0e7230 */ /* 0x000fe40000004100 */
[----:B------:R-:W-:Y:S01]  /*138f0*/  FMUL.FTZ R38, R27, R28 ;  /* 0x0000001c1b267220 */ /* 0x000fe20000410000 */
[----:B------:R-:W-:-:S02]  /*13900*/  HADD2.F32 R11, -RZ, R11.H1_H1 ;  /* 0x3000000bff0b7230 */ /* 0x000fc40000004100 */
[----:B------:R-:W-:Y:S01]  /*13910*/  FFMA.FTZ R36, R15, R13, R36 ;  /* 0x0000000d0f247223 */ /* 0x000fe20000010024 */
[----:B------:R-:W-:Y:S02]  /*13920*/  HADD2.F32 R26, -RZ, R66.H0_H0 ;  /* 0x20000042ff1a7230 */ /* 0x000fe40000004100 */
[-C--:B------:R-:W-:Y:S01]  /*13930*/  FMUL.FTZ R27, R27, R14.reuse ;  /* 0x0000000e1b1b7220 */ /* 0x080fe20000410000 */
[----:B------:R-:W-:Y:S02]  /*13940*/  HADD2.F32 R24, -RZ, R74.H0_H0 ;  /* 0x2000004aff187230 */ /* 0x000fe40000004100 */
[----:B------:R-:W-:Y:S01]  /*13950*/  FFMA.FTZ R38, R21, R14, -R38 ;  /* 0x0000000e15267223 */ /* 0x000fe20000010826 */
[----:B------:R-:W-:Y:S02]  /*13960*/  HADD2.F32 R7, -RZ, R7.H1_H1 ;  /* 0x30000007ff077230 */ /* 0x000fe40000004100 */
[----:B------:R-:W-:Y:S01]  /*13970*/  FMUL.FTZ R40, R11, R26 ;  /* 0x0000001a0b287220 */ /* 0x000fe20000410000 */
[----:B------:R-:W-:-:S02]  /*13980*/  HADD2.F32 R8, -RZ, R8.H1_H1 ;  /* 0x30000008ff087230 */ /* 0x000fc40000004100 */
[----:B------:R-:W-:Y:S01]  /*13990*/  FMUL.FTZ R14, R11, R24 ;  /* 0x000000180b0e7220 */ /* 0x000fe20000410000 */
[----:B------:R-:W-:Y:S02]  /*139a0*/  HADD2.F32 R10, -RZ, R10.H1_H1 ;  /* 0x3000000aff0a7230 */ /* 0x000fe40000004100 */
[----:B------:R-:W-:Y:S01]  /*139b0*/  FFMA.FTZ R25, R5, R90, R25 ;  /* 0x0000005a05197223 */ /* 0x000fe20000010019 */
[----:B------:R-:W-:Y:S02]  /*139c0*/  HADD2.F32 R11, -RZ, R37.H0_H0 ;  /* 0x20000025ff0b7230 */ /* 0x000fe40000004100 */
[----:B------:R-:W-:Y:S01]  /*139d0*/  FFMA.FTZ R27, R21, R28, R27 ;  /* 0x0000001c151b7223 */ /* 0x000fe2000001001b */
        /* <DEDUP_REMOVED lines=25> */
.L_x_2520:
[----:B------:R-:W-:Y:S05]  /*13b70*/  BSYNC B1 ;  /* 0x0000000000017941 */ /* 0x000fea0003800000 */
.L_x_2519:
[----:B------:R-:W-:Y:S05]  /*13b80*/  @P1 BRA `(.L_x_2474) ;  /* 0x0000000400981947 */ /* 0x000fea0003800000 */
[----:B------:R-:W-:Y:S01]  /*13b90*/  LEA.HI R0, R0, R212, RZ, 0x6 ;  /* 0x000000d400007211 */ /* 0x000fe200078f30ff */
[----:B------:R-:W-:Y:S01]  /*13ba0*/  HADD2.F32 R25, -RZ, R86.H1_H1 ;  /* 0x30000056ff197230 */ /* 0x000fe20000004100 */
[----:B------:R-:W-:Y:S01]  /*13bb0*/  LEA.HI R20, R43, R20, RZ, 0x1d ;  /* 0x000000142b147211 */ /* 0x000fe200078fe8ff */
[--C-:B------:R-:W-:Y:S01]  /*13bc0*/  HADD2.F32 R26, -RZ, R84.reuse.H1_H1 ;  /* 0x30000054ff1a7230 */ /* 0x100fe20000004100 */
[----:B-1----:R-:W-:Y:S01]  /*13bd0*/  LOP3.LUT R4, R42, 0x38, R3, 0xf8, !PT ;  /* 0x000000382a047812 */ /* 0x002fe200078ef803 */
[----:B------:R-:W-:Y:S01]  /*13be0*/  IMAD.SHL.U32 R0, R0, 0x80, RZ ;  /* 0x0000008000007824 */ /* 0x000fe200078e00ff */
[----:B------:R-:W-:Y:S01]  /*13bf0*/  SHF.R.S32.HI R3, RZ, 0x1f, R20 ;  /* 0x0000001fff037819 */ /* 0x000fe20000011414 */
[----:B------:R-:W-:Y:S01]  /*13c00*/  HADD2.F32 R84, -RZ, R84.H0_H0 ;  /* 0x20000054ff547230 */ /* 0x000fe20000004100 */
[----:B------:R-:W-:Y:S01]  /*13c10*/  LOP3.LUT R5, R4, R45, RZ, 0x3c, !PT ;  /* 0x0000002d04057212 */ /* 0x000fe200078e3cff */
[----:B------:R-:W-:Y:S01]  /*13c20*/  HADD2.F32 R86, -RZ, R86.H0_H0 ;  /* 0x20000056ff567230 */ /* 0x000fe20000004100 */
[----:B------:R-:W-:-:S02]  /*13c30*/  LEA.HI R3, R3, R20, RZ, 0x3 ;  /* 0x0000001403037211 */ /* 0x000fc400078f18ff */
[----:B------:R-:W-:Y:S02]  /*13c40*/  LOP3.LUT R4, R0, 0xffffe000, RZ, 0xc0, !PT ;  /* 0xffffe00000047812 */ /* 0x000fe400078ec0ff */
[----:B------:R-:W-:Y:S01]  /*13c50*/  SHF.L.U32 R0, R20, 0x3, RZ ;  /* 0x0000000314007819 */ /* 0x000fe200000006ff */
[----:B------:R-:W-:Y:S01]  /*13c60*/  IMAD.SHL.U32 R3, R3, 0x400, RZ ;  /* 0x0000040003037824 */ /* 0x000fe200078e00ff */
[----:B------:R-:W-:Y:S02]  /*13c70*/  R2UR UR4, R47 ;  /* 0x000000002f0472ca */ /* 0x000fe400000e0000 */
[----:B------:R-:W-:Y:S02]  /*13c80*/  LOP3.LUT R0, R42, 0x38, R0, 0xf8, !PT ;  /* 0x000000382a007812 */ /* 0x000fe400078ef800 */
[----:B------:R-:W-:Y:S02]  /*13c90*/  LOP3.LUT R3, R3, 0x7fffe000, RZ, 0xc0, !PT ;  /* 0x7fffe00003037812 */ /* 0x000fe400078ec0ff */
[----:B------:R-:W-:-:S02]  /*13ca0*/  LOP3.LUT R0, R0, R45, RZ, 0x3c, !PT ;  /* 0x0000002d00007212 */ /* 0x000fc400078e3cff */
[--C-:B-----5:R-:W-:Y:S02]  /*13cb0*/  IADD3 R4, R5, R4, R46.reuse ;  /* 0x0000000405047210 */ /* 0x120fe40007ffe02e */
[----:B------:R-:W-:Y:S02]  /*13cc0*/  IADD3 R3, R0, R3, R46 ;  /* 0x0000000300037210 */ /* 0x000fe40007ffe02e */
[----:B------:R-:W-:Y:S02]  /*13cd0*/  SHF.R.U32.HI R27, RZ, 0x10, R69 ;  /* 0x00000010ff1b7819 */ /* 0x000fe40000011645 */
[----:B------:R-:W-:Y:S01]  /*13ce0*/  LEA R36, R4, UR4, 0x1 ;  /* 0x0000000404247c11 */ /* 0x000fe2000f8e08ff */
[----:B------:R-:W-:Y:S01]  /*13cf0*/  IMAD R3, R3, 0x2, R16 ;  /* 0x0000000203037824 */ /* 0x000fe200078e0210 */
[--C-:B------:R-:W-:Y:S01]  /*13d00*/  SHF.R.U64 R35, R76, 0x10, R77.reuse ;  /* 0x000000104c237819 */ /* 0x100fe2000000124d */
[----:B------:R-:W-:Y:S01]  /*13d10*/  HADD2.F32 R27, -RZ, R27.H0_H0 ;  /* 0x2000001bff1b7230 */ /* 0x000fe20000004100 */
[----:B------:R-:W-:Y:S01]  /*13d20*/  SHF.R.U32.HI R76, RZ, 0x10, R77 ;  /* 0x00000010ff4c7819 */ /* 0x000fe2000001164d */
[----:B------:R-:W1:Y:S01]  /*13d30*/  LDS.128 R4, [R36] ;  /* 0x0000000024047984 */ /* 0x000e620000000c00 */
[----:B------:R-:W-:-:S02]  /*13d40*/  SHF.R.U64 R34, R78, 0x10, R79 ;  /* 0x000000104e227819 */ /* 0x000fc4000000124f */
[----:B------:R-:W-:Y:S01]  /*13d50*/  SHF.R.U64 R32, R70, 0x10, R71 ;  /* 0x0000001046207819 */ /* 0x000fe20000001247 */
[----:B0-----:R-:W0:Y:S01]  /*13d60*/  LDS.128 R8, [R3+0x14400] ;  /* 0x0144000003087984 */ /* 0x001e220000000c00 */
[----:B------:R-:W-:Y:S02]  /*13d70*/  SHF.R.U32.HI R78, RZ, 0x10, R79 ;  /* 0x00000010ff4e7819 */ /* 0x000fe4000001164f */
[----:B------:R-:W-:Y:S02]  /*13d80*/  SHF.R.U32.HI R70, RZ, 0x10, R71 ;  /* 0x00000010ff467819 */ /* 0x000fe40000011647 */
[----:B------:R-:W-:Y:S01]  /*13d90*/  SHF.R.U64 R33, R68, 0x10, R69 ;  /* 0x0000001044217819 */ /* 0x000fe20000001245 */
[--C-:B-1----:R-:W-:Y:S02]  /*13da0*/  HADD2.F32 R12, -RZ, R5.reuse.H0_H0 ;  /* 0x20000005ff0c7230 */ /* 0x102fe40000004100 */
[----:B------:R-:W-:Y:S02]  /*13db0*/  HADD2.F32 R5, -RZ, R5.H1_H1 ;  /* 0x30000005ff057230 */ /* 0x000fe40000004100 */
[----:B0-----:R-:W-:-:S02]  /*13dc0*/  HADD2.F32 R15, -RZ, R9.H0_H0 ;  /* 0x20000009ff0f7230 */ /* 0x001fc40000004100 */
[----:B------:R-:W-:Y:S02]  /*13dd0*/  HADD2.F32 R20, -RZ, R9.H1_H1 ;  /* 0x30000009ff147230 */ /* 0x000fe40000004100 */
[----:B------:R-:W-:Y:S02]  /*13de0*/  HADD2.F32 R9, -RZ, R8.H0_H0 ;  /* 0x20000008ff097230 */ /* 0x000fe40000004100 */
[CC--:B------:R-:W-:Y:S01]  /*13df0*/  FMUL.FTZ R29, R15.reuse, R26.reuse ;  /* 0x0000001a0f1d7220 */ /* 0x0c0fe20000410000 */
[----:B------:R-:W-:Y:S01]  /*13e00*/  FMUL.FTZ R31, R15, R25 ;  /* 0x000000190f1f7220 */ /* 0x000fe20000410000 */
[----:B------:R-:W-:Y:S02]  /*13e10*/  HADD2.F32 R15, -RZ, R76.H0_H0 ;  /* 0x2000004cff0f7230 */ /* 0x000fe40000004100 */
[----:B------:R-:W-:Y:S01]  /*13e20*/  FMUL.FTZ R28, R20, R27 ;  /* 0x0000001b141c7220 */ /* 0x000fe20000410000 */
[C---:B------:R-:W-:Y:S01]  /*13e30*/  FFMA.FTZ R29, R12.reuse, R25, -R29 ;  /* 0x000000190c1d7223 */ /* 0x040fe2000001081d */
[----:B------:R-:W-:Y:S01]  /*13e40*/  FFMA.FTZ R31, R12, R26, R31 ;  /* 0x0000001a0c1f7223 */ /* 0x000fe2000001001f */
[----:B------:R-:W-:-:S02]  /*13e50*/  HADD2.F32 R0, -RZ, R4.H0_H0 ;  /* 0x20000004ff007230 */ /* 0x000fc40000004100 */
[-C--:B------:R-:W-:Y:S01]  /*13e60*/  FMUL.FTZ R12, R20, R15.reuse ;  /* 0x0000000f140c7220 */ /* 0x080fe20000410000 */
[----:B------:R-:W-:Y:S01]  /*13e70*/  FFMA.FTZ R28, R5, R15, -R28 ;  /* 0x0000000f051c7223 */ /* 0x000fe2000001081c */
[C---:B------:R-:W-:Y:S01]  /*13e80*/  FMUL.FTZ R15, R9.reuse, R84 ;  /* 0x00000054090f7220 */ /* 0x040fe20000410000 */
[----:B------:R-:W-:Y:S02]  /*13e90*/  HADD2.F32 R21, -RZ, R10.H0_H0 ;  /* 0x2000000aff157230 */ /* 0x000fe40000004100 */
[-C--:B------:R-:W-:Y:S01]  /*13ea0*/  FMUL.FTZ R9, R9, R86.reuse ;  /* 0x0000005609097220 */ /* 0x080fe20000410000 */
[----:B------:R-:W-:Y:S02]  /*13eb0*/  HADD2.F32 R20, -RZ, R85.H0_H0 ;  /* 0x20000055ff147230 */ /* 0x000fe40000004100 */
[----:B------:R-:W-:Y:S01]  /*13ec0*/  FFMA.FTZ R26, R5, R27, R12 ;  /* 0x0000001b051a7223 */ /* 0x000fe2000001000c */
[----:B------:R-:W-:Y:S02]  /*13ed0*/  HADD2.F32 R12, -RZ, R87.H0_H0 ;  /* 0x20000057ff0c7230 */ /* 0x000fe40000004100 */
[----:B------:R-:W-:Y:S01]  /*13ee0*/  FFMA.FTZ R15, R0, R86, -R15 ;  /* 0x00000056000f7223 */ /* 0x000fe2000001080f */
[----:B------:R-:W-:-:S02]  /*13ef0*/  HADD2.F32 R13, -RZ, R6.H0_H0 ;  /* 0x20000006ff0d7230 */ /* 0x000fc40000004100 */
        /* <DEDUP_REMOVED lines=9> */
[----:B------:R-:W-:Y:S02]  /*13f90*/  HADD2.F32 R11, -RZ, R11.H1_H1 ;  /* 0x3000000bff0b7230 */ /* 0x000fe40000004100 */
[-C--:B------:R-:W-:Y:S01]  /*13fa0*/  FMUL.FTZ R24, R24, R87.reuse ;  /* 0x0000005718187220 */ /* 0x080fe20000410000 */
[----:B------:R-:W-:Y:S02]  /*13fb0*/  HADD2.F32 R12, -RZ, R70.H0_H0 ;  /* 0x20000046ff0c7230 */ /* 0x000fe40000004100 */
[----:B------:R-:W-:Y:S01]  /*13fc0*/  FFMA.FTZ R30, R13, R20, R30 ;  /* 0x000000140d1e7223 */ /* 0x000fe2000001001e */
[----:B------:R-:W-:Y:S02]  /*13fd0*/  HADD2.F32 R0, -RZ, R78.H0_H0 ;  /* 0x2000004eff007230 */ /* 0x000fe40000004100 */
[----:B------:R-:W-:Y:S01]  /*13fe0*/  FFMA.FTZ R87, R14, R87, -R5 ;  /* 0x000000570e577223 */ /* 0x000fe20000010805 */
[----:B------:R-:W-:-:S02]  /*13ff0*/  HADD2.F32 R7, -RZ, R7.H1_H1 ;  /* 0x30000007ff077230 */ /* 0x000fc40000004100 */
[----:B------:R-:W-:Y:S01]  /*14000*/  FFMA.FTZ R24, R14, R85, R24 ;  /* 0x000000550e187223 */ /* 0x000fe20000010018 */
[----:B------:R-:W-:Y:S02]  /*14010*/  HADD2.F32 R10, -RZ, R10.H1_H1 ;  /* 0x3000000aff0a7230 */ /* 0x000fe40000004100 */
[C---:B------:R-:W-:Y:S01]  /*14020*/  FMUL.FTZ R20, R11.reuse, R12 ;  /* 0x0000000c0b147220 */ /* 0x040fe20000410000 */
[----:B------:R-:W-:Y:S02]  /*14030*/  HADD2.F32 R13, -RZ, R32.H0_H0 ;  /* 0x20000020ff0d7230 */ /* 0x000fe40000004100 */
[-C--:B------:R-:W-:Y:S01]  /*14040*/  FMUL.FTZ R14, R11, R0.reuse ;  /* 0x000000000b0e7220 */ /* 0x080fe20000410000 */
[----:B------:R-:W-:Y:S02]  /*14050*/  HADD2.F32 R9, -RZ, R34.H0_H0 ;  /* 0x20000022ff097230 */ /* 0x000fe40000004100 */
[----:B------:R-:W-:Y:S01]  /*14060*/  FFMA.FTZ R20, R7, R0, -R20 ;  /* 0x0000000007147223 */ /* 0x000fe20000010814 */
[----:B------:R-:W-:-:S02]  /*14070*/  HADD2.F32 R8, -RZ, R8.H1_H1 ;  /* 0x30000008ff087230 */ /* 0x000fc40000004100 */
[C---:B------:R-:W-:Y:S01]  /*14080*/  FMUL.FTZ R25, R10.reuse, R13 ;  /* 0x0000000d0a197220 */ /* 0x040fe20000410000 */
        /* <DEDUP_REMOVED lines=22> */
.L_x_2474:
[----:B------:R-:W-:Y:S05]  /*141f0*/  BSYNC B0 ;  /* 0x0000000000007941 */ /* 0x000fea0003800000 */
.L_x_2422:
        /* <DEDUP_REMOVED lines=8> */
.L_x_2420:
[----:B------:R-:W2:Y:S02]  /*14280*/  LDL R0, [R1+0x60] ;  /* 0x0000600001007983 */ /* 0x000ea40000100800 */
[----:B--2---:R-:W-:-:S13]  /*14290*/  R2UR UR4, R0 ;  /* 0x00000000000472ca */ /* 0x004fda00000e0000 */
[----:B------:R-:W-:-:S04]  /*142a0*/  MOV R0, UR4 ;  /* 0x0000000400007c02 */ /* 0x000fc80008000f00 */
[----:B------:R-:W-:-:S13]  /*142b0*/  ISETP.NE.AND P0, PT, R0, 0x3, PT ;  /* 0x000000030000780c */ /* 0x000fda0003f05270 */
[----:B------:R-:W-:Y:S05]  /*142c0*/  @!P0 BRA `(.L_x_2521) ;  /* 0x0000000000048947 */ /* 0x000fea0003800000 */
[----:B------:R-:W-:Y:S01]  /*142d0*/  BPT.TRAP 0x1 ;  /* 0x000000040000795c */ /* 0x000fe20000300000 */
.L_x_2521:
[----:B------:R-:W-:Y:S01]  /*142e0*/  IMAD R0, R214, 0x8, R16 ;  /* 0x00000008d6007824 */ /* 0x000fe200078e0210 */
[----:B01----:R-:W-:-:S04]  /*142f0*/  SHF.L.U32 R3, R219, 0x1f, RZ ;  /* 0x0000001fdb037819 */ /* 0x003fc800000006ff */
[----:B------:R0:W1:Y:S01]  /*14300*/  SYNCS.PHASECHK.TRANS64.TRYWAIT P2, [R0+URZ+0x38830], R3 ;  /* 0x03883003000075a7 */ /* 0x000062000804017f */
[----:B------:R-:W-:Y:S05]  /*14310*/  @!P0 BRA `(.L_x_2522) ;  /* 0x0000000000048947 */ /* 0x000fea0003800000 */
[----:B------:R-:W-:Y:S01]  /*14320*/  BPT.TRAP 0x1 ;  /* 0x000000040000795c */ /* 0x000fe20000300000 */
.L_x_2522:
[----:B---34-:R-:W2:Y:S01]  /*14330*/  S2R R4, SR_TID.X ;  /* 0x0000000000047919 */ /* 0x018ea20000002100 */
[----:B------:R-:W-:Y:S01]  /*14340*/  IMAD.MOV.U32 R151, RZ, RZ, RZ ;  /* 0x000000ffff977224 */ /* 0x000fe200078e00ff */
[----:B--2---:R-:W-:-:S04]  /*14350*/  LOP3.LUT R4, R4, 0x7f, RZ, 0xc0, !PT ;  /* 0x0000007f04047812 */ /* 0x004fc800078ec0ff */
[----:B------:R-:W-:Y:S01]  /*14360*/  ISETP.NE.AND P1, PT, R4, RZ, PT ;  /* 0x000000ff0400720c */ /* 0x000fe20003f25270 */
[----:B-1----:R-:W-:-:S12]  /*14370*/  @P2 BRA `(.L_x_2523) ;  /* 0x0000000000082947 */ /* 0x002fd80003800000 */
[----:B------:R-:W1:Y:S02]  /*14380*/  SYNCS.PHASECHK.TRANS64.TRYWAIT P2, [R0+URZ+0x38830], R3 ;  /* 0x03883003000075a7 */ /* 0x000e64000804017f */
[----:B-1----:R-:W-:Y:S05]  /*14390*/  @!P2 BRA `(.L_x_2524) ;  /* 0x000001b000c0a947 */ /* 0x002fea0003800000 */
.L_x_2523:
[----:B------:R-:W-:Y:S05]  /*143a0*/  WARPSYNC.ALL ;  /* 0x0000000000007948 */ /* 0x000fea0003800000 */
[----:B01----:R-:W-:Y:S01]  /*143b0*/  IADD3 R3, R16, 0x24400, RZ ;  /* 0x0002440010037810 */ /* 0x003fe20007ffe0ff */
[----:B------:R-:W-:Y:S01]  /*143c0*/  IMAD.MOV.U32 R5, RZ, RZ, 0x40000040 ;  /* 0x40000040ff057424 */ /* 0x000fe200078e00ff */
[----:B------:R-:W-:Y:S01]  /*143d0*/  R2UR UR20, R2 ;  /* 0x00000000021472ca */ /* 0x000fe200000e0000 */
[----:B------:R-:W-:Y:S01]  /*143e0*/  WARPGROUP.ARRIVE ;  /* 0x00000000000079c5 */ /* 0x000fe20000000000 */
[----:B------:R-:W-:Y:S01]  /*143f0*/  SHF.R.U32.HI R3, RZ, 0x4, R3 ;  /* 0x00000004ff037819 */ /* 0x000fe20000011603 */
[----:B------:R-:W-:Y:S01]  /*14400*/  UMOV UR5, 0x40000040 ;  /* 0x4000004000057882 */ /* 0x000fe20000000000 */
[----:B------:R-:W-:Y:S01]  /*14410*/  R2UR UR7, R5 ;  /* 0x00000000050772ca */ /* 0x000fe200000e0000 */
[----:B------:R-:W-:Y:S01]  /*14420*/  UMOV UR17, UR5 ;  /* 0x0000000500117c82 */ /* 0x000fe20008000000 */
[----:B------:R-:W-:Y:S01]  /*14430*/  LOP3.LUT R3, R3, 0x3fff, RZ, 0xc0, !PT ;  /* 0x00003fff03037812 */ /* 0x000fe200078ec0ff */
[----:B------:R-:W-:Y:S01]  /*14440*/  IMAD.MOV.U32 R7, RZ, RZ, 0x40000040 ;  /* 0x40000040ff077424 */ /* 0x000fe200078e00ff */
[----:B------:R-:W-:Y:S01]  /*14450*/  MOV R11, UR5 ;  /* 0x00000005000b7c02 */ /* 0x000fe20008000f00 */
[----:B------:R-:W-:Y:S01]  /*14460*/  UMOV UR9, UR17 ;  /* 0x0000001100097c82 */ /* 0x000fe20008000000 */
[----:B------:R-:W-:Y:S01]  /*14470*/  LOP3.LUT R223, R3, 0x10000, RZ, 0xfc, !PT ;  /* 0x0001000003df7812 */ /* 0x000fe200078efcff */
[----:B------:R-:W-:Y:S01]  /*14480*/  UMOV UR13, UR17 ;  /* 0x00000011000d7c82 */ /* 0x000fe20008000000 */
[----:B------:R-:W-:Y:S01]  /*14490*/  MOV R3, 0x40000040 ;  /* 0x4000004000037802 */ /* 0x000fe20000000f00 */
[----:B------:R-:W-:Y:S01]  /*144a0*/  ULOP3.LUT UR20, UR20, 0x10000, URZ, 0xfc, !UPT ;  /* 0x0001000014147892 */ /* 0x000fe2000f8efc3f */
[----:B------:R-:W-:Y:S01]  /*144b0*/  R2UR UR11, R7 ;  /* 0x00000000070b72ca */ /* 0x000fe200000e0000 */
[----:B------:R-:W-:Y:S01]  /*144c0*/  IMAD R4, R214, 0xa00, R223 ;  /* 0x00000a00d6047824 */ /* 0x000fe200078e02df */
[----:B------:R-:W-:Y:S01]  /*144d0*/  MOV R7, 0x40000040 ;  /* 0x4000004000077802 */ /* 0x000fe20000000f00 */
[----:B------:R-:W-:Y:S01]  /*144e0*/  IMAD.MOV.U32 R9, RZ, RZ, 0x40000040 ;  /* 0x40000040ff097424 */ /* 0x000fe200078e00ff */
[----:B------:R-:W-:Y:S01]  /*144f0*/  UMOV UR25, 0x40000040 ;  /* 0x4000004000197882 */ /* 0x000fe20000000000 */
[C---:B------:R-:W-:Y:S01]  /*14500*/  VIADD R2, R4.reuse, 0x80 ;  /* 0x0000008004027836 */ /* 0x040fe20000000000 */
[C---:B------:R-:W-:Y:S01]  /*14510*/  R2UR UR6, R4.reuse ;  /* 0x00000000040672ca */ /* 0x040fe200000e0000 */
[----:B------:R-:W-:Y:S01]  /*14520*/  UMOV UR4, UR20 ;  /* 0x0000001400047c82 */ /* 0x000fe20008000000 */
[----:B------:R-:W-:Y:S01]  /*14530*/  VIADD R6, R4, 0x100 ;  /* 0x0000010004067836 */ /* 0x000fe20000000000 */
[----:B------:R-:W-:Y:S01]  /*14540*/  UMOV UR16, UR4 ;  /* 0x0000000400107c82 */ /* 0x000fe20008000000 */
[----:B------:R-:W-:Y:S01]  /*14550*/  IMAD.U32 R10, RZ, RZ, UR4 ;  /* 0x00000004ff0a7e24 */ /* 0x000fe2000f8e00ff */
[----:B------:R-:W-:Y:S01]  /*14560*/  UMOV UR8, UR16 ;  /* 0x0000001000087c82 */ /* 0x000fe20008000000 */
[----:B------:R-:W-:Y:S01]  /*14570*/  UMOV UR12, UR16 ;  /* 0x00000010000c7c82 */ /* 0x000fe20008000000 */
[----:B------:R-:W-:Y:S01]  /*14580*/  R2UR UR10, R6 ;  /* 0x00000000060a72ca */ /* 0x000fe200000e0000 */
[C---:B------:R-:W-:Y:S01]  /*14590*/  VIADD R8, R4.reuse, 0x2 ;  /* 0x0000000204087836 */ /* 0x040fe20000000000 */
[----:B------:R-:W-:Y:S01]  /*145a0*/  IADD3 R6, R4, 0x200, RZ ;  /* 0x0000020004067810 */ /* 0x000fe20007ffe0ff */
[----:B------:R0:W-:Y:S01]  /*145b0*/  STL.64 [R1+0x48], R10 ;  /* 0x0000480a01007387 */ /* 0x0001e20000100a00 */
[----:B------:R-:W-:Y:S01]  /*145c0*/  R2UR UR19, R7 ;  /* 0x00000000071372ca */ /* 0x000fe200000e0000 */
[----:B------:R-:W-:Y:S01]  /*145d0*/  IMAD.MOV.U32 R7, RZ, RZ, 0x40000040 ;  /* 0x40000040ff077424 */ /* 0x000fe200078e00ff */
[----:B------:R-:W-:Y:S01]  /*145e0*/  HGMMA.64x16x16.F32 R56, gdesc[UR4], RZ, !UPT, gsb0 ;  /* 0x00200000043879f0 */ /* 0x000fe2000c0008ff */
[----:B------:R-:W-:Y:S01]  /*145f0*/  R2UR UR6, R2 ;  /* 0x00000000020672ca */ /* 0x000fe200000e0000 */
[----:B------:R-:W-:Y:S01]  /*14600*/  UMOV UR4, UR16 ;  /* 0x0000001000047c82 */ /* 0x000fe20008000000 */
[----:B------:R-:W-:Y:S01]  /*14610*/  R2UR UR7, R3 ;  /* 0x00000000030772ca */ /* 0x000fe200000e0000 */
[----:B------:R-:W-:Y:S01]  /*14620*/  UMOV UR5, UR17 ;  /* 0x0000001100057c82 */ /* 0x000fe20008000000 */
[----:B------:R-:W-:Y:S01]  /*14630*/  VIADD R2, R4, 0x180 ;  /* 0x0000018004027836 */ /* 0x000fe20000000000 */
[----:B------:R-:W-:Y:S01]  /*14640*/  R2UR UR18, R6 ;  /* 0x00000000061272ca */ /* 0x000fe200000e0000 */
[----:B------:R-:W-:Y:S01]  /*14650*/  IMAD.MOV.U32 R3, RZ, RZ, 0x40000040 ;  /* 0x40000040ff037424 */ /* 0x000fe200078e00ff */
[----:B------:R-:W-:Y:S01]  /*14660*/  R2UR UR26, R8 ;  /* 0x00000000081a72ca */ /* 0x000fe200000e0000 */
[----:B------:R-:W-:Y:S01]  /*14670*/  VIADD R6, R4, 0x102 ;  /* 0x0000010204067836 */ /* 0x000fe20000000000 */
[----:B------:R-:W-:Y:S01]  /*14680*/  R2UR UR14, R2 ;  /* 0x00000000020e72ca */ /* 0x000fe200000e0000 */
[C---:B------:R-:W-:Y:S01]  /*14690*/  VIADD R2, R4.reuse, 0x82 ;  /* 0x0000008204027836 */ /* 0x040fe20000000000 */
[----:B------:R-:W-:Y:S01]  /*146a0*/  R2UR UR15, R3 ;  /* 0x00000000030f72ca */ /* 0x000fe200000e0000 */
[----:B------:R-:W-:Y:S01]  /*146b0*/  VIADD R8, R4, 0x4 ;  /* 0x0000000404087836 */ /* 0x000fe20000000000 */
[----:B------:R-:W-:Y:S01]  /*146c0*/  R2UR UR27, R9 ;  /* 0x00000000091b72ca */ /* 0x000fe200000e0000 */
[----:B------:R-:W-:Y:S01]  /*146d0*/  IMAD.MOV.U32 R9, RZ, RZ, 0x40000040 ;  /* 0x40000040ff097424 */ /* 0x000fe200078e00ff */
[----:B------:R-:W-:-:S02]  /*146e0*/  MOV R3, 0x40000040 ;  /* 0x4000004000037802 */ /* 0x000fc40000000f00 */
[----:B0-----:R-:W-:Y:S01]  /*146f0*/  MOV R11, UR25 ;  /* 0x00000019000b7c02 */ /* 0x001fe20008000f00 */
[----:B------:R-:W-:Y:S02]  /*14700*/  WARPGROUP.DEPBAR.LE gsb0, 0x0 ;  /* 0x00008000000079c5 */ /* 0x000fe40000010000 */
[----:B------:R-:W-:-:S06]  /*14710*/  WARPGROUP.ARRIVE ;  /* 0x00000000000079c5 */ /* 0x000fcc0000000000 */
[----:B------:R-:W-:Y:S01]  /*14720*/  HGMMA.64x16x16.F32 R48, gdesc[UR4], RZ, !UPT, gsb0 ;  /* 0x00200000043079f0 */ /* 0x000fe2000c0008ff */
[----:B------:R-:W-:-:S07]  /*14730*/  UIADD3 UR4, UR20, 0x2, URZ ;  /* 0x0000000214047890 */ /* 0x000fce000fffe03f */
[----:B------:R-:W-:Y:S02]  /*14740*/  UMOV UR24, UR4 ;  /* 0x0000000400187c82 */ /* 0x000fe40008000000 */
[----:B------:R-:W-:-:S05]  /*14750*/  IMAD.U32 R10, RZ, RZ, UR24 ;  /* 0x00000018ff0a7e24 */ /* 0x000fca000f8e00ff */
[----:B------:R0:W-:Y:S01]  /*14760*/  STL.64 [R1+0x40], R10 ;  /* 0x0000400a01007387 */ /* 0x0001e20000100a00 */
[----:B------:R-:W-:Y:S02]  /*14770*/  WARPGROUP.DEPBAR.LE gsb0, 0x0 ;  /* 0x00008000000079c5 */ /* 0x000fe40000010000 */
[----:B-----5:R-:W-:-:S06]  /*14780*/  WARPGROUP.ARRIVE ;  /* 0x00000000000079c5 */ /* 0x020fcc0000000000 */
[----:B------:R-:W-:Y:S01]  /*14790*/  HGMMA.64x16x16.F32 R40, gdesc[UR8], RZ, !UPT, gsb0 ;  /* 0x00200000082879f0 */ /* 0x000fe2000c0008ff */
[----:B------:R-:W-:Y:S01]  /*147a0*/  UMOV UR8, UR24 ;  /* 0x0000001800087c82 */ /* 0x000fe20008000000 */
[----:B------:R-:W-:Y:S01]  /*147b0*/  UMOV UR9, UR25 ;  /* 0x0000001900097c82 */ /* 0x000fe20008000000 */
[----:B------:R-:W-:Y:S01]  /*147c0*/  UMOV UR4, UR8 ;  /* 0x0000000800047c82 */ /* 0x000fe20008000000 */
[----:B------:R-:W-:Y:S01]  /*147d0*/  UMOV UR5, UR9 ;  /* 0x0000000900057c82 */ /* 0x000fe20008000000 */
[----:B------:R-:W-:Y:S02]  /*147e0*/  WARPGROUP.DEPBAR.LE gsb0, 0x0 ;  /* 0x00008000000079c5 */ /* 0x000fe40000010000 */
[----:B------:R-:W-:-:S06]  /*147f0*/  WARPGROUP.ARRIVE ;  /* 0x00000000000079c5 */ /* 0x000fcc0000000000 */
[----:B------:R-:W-:Y:S01]  /*14800*/  HGMMA.64x16x16.F32 R32, gdesc[UR12], RZ, !UPT, gsb0 ;  /* 0x002000000c2079f0 */ /* 0x000fe2000c0008ff */
[----:B------:R-:W-:Y:S01]  /*14810*/  R2UR UR14, R2 ;  /* 0x00000000020e72ca */ /* 0x000fe200000e0000 */
[----:B------:R-:W-:Y:S01]  /*14820*/  UMOV UR12, UR8 ;  /* 0x00000008000c7c82 */ /* 0x000fe20008000000 */
[----:B------:R-:W-:Y:S01]  /*14830*/  R2UR UR15, R3 ;  /* 0x00000000030f72ca */ /* 0x000fe200000e0000 */
[----:B------:R-:W-:Y:S01]  /*14840*/  UMOV UR13, UR9 ;  /* 0x00000009000d7c82 */ /* 0x000fe20008000000 */
[----:B------:R-:W-:Y:S02]  /*14850*/  VIADD R2, R4, 0x182 ;  /* 0x0000018204027836 */ /* 0x000fe40000000000 */
[----:B------:R-:W-:-:S03]  /*14860*/  IMAD.MOV.U32 R3, RZ, RZ, 0x40000040 ;  /* 0x40000040ff037424 */ /* 0x000fc600078e00ff */
[----:B------:R-:W-:Y:S01]  /*14870*/  R2UR UR6, R2 ;  /* 0x00000000020672ca */ /* 0x000fe200000e0000 */
[----:B------:R-:W-:Y:S01]  /*14880*/  VIADD R2, R4, 0x84 ;  /* 0x0000008404027836 */ /* 0x000fe20000000000 */
[----:B------:R-:W-:Y:S02]  /*14890*/  R2UR UR7, R3 ;  /* 0x00000000030772ca */ /* 0x000fe400000e0000 */
[----:B------:R-:W-:Y:S01]  /*148a0*/  MOV R3, 0x40000040 ;  /* 0x4000004000037802 */ /* 0x000fe20000000f00 */
        /* <DEDUP_REMOVED lines=20> */
[----:B0-----:R-:W-:Y:S01]  /*149f0*/  MOV R11, UR25 ;  /* 0x00000019000b7c02 */ /* 0x001fe20008000f00 */
[----:B------:R-:W-:Y:S01]  /*14a00*/  IMAD.MOV.U32 R9, RZ, RZ, 0x40000040 ;  /* 0x40000040ff097424 */ /* 0x000fe200078e00ff */
        /* <DEDUP_REMOVED lines=70> */
[----:B------:R-:W-:Y:S01]  /*14e70*/  R2UR UR14, R2 ;  /* 0x00000000020e72ca */ /* 0x000fe200000e0000 */
[----:B------:R-:W-:Y:S01]  /*14e80*/  VIADD R2, R4, 0x300 ;  /* 0x0000030004027836 */ /* 0x000fe20000000000 */
[----:B------:R-:W-:Y:S02]  /*14e90*/  R2UR UR15, R3 ;  /* 0x00000000030f72ca */ /* 0x000fe400000e0000 */
[----:B------:R-:W-:Y:S01]  /*14ea0*/  MOV R3, 0x40000040 ;  /* 0x4000004000037802 */ /* 0x000fe20000000f00 */
        /* <DEDUP_REMOVED lines=230> */
[----:B------:R-:W-:Y:S01]  /*15d10*/  UIADD3 UR4, UR20, 0x800, URZ ;  /* 0x0000080014047890 */ /* 0x000fe2000fffe03f */
[----:B------:R-:W-:Y:S02]  /*15d20*/  R2UR UR6, R2 ;  /* 0x00000000020672ca */ /* 0x000fe400000e0000 */
[----:B------:R-:W-:-:S04]  /*15d30*/  R2UR UR7, R3 ;  /* 0x00000000030772ca */ /* 0x000fc800000e0000 */
[----:B------:R-:W-:Y:S02]  /*15d40*/  UMOV UR24, UR4 ;  /* 0x0000000400187c82 */ /* 0x000fe40008000000 */
[----:B------:R-:W-:Y:S01]  /*15d50*/  IMAD.U32 R10, RZ, RZ, UR24 ;  /* 0x00000018ff0a7e24 */ /* 0x000fe2000f8e00ff */
[----:B------:R-:W-:Y:S02]  /*15d60*/  WARPGROUP.DEPBAR.LE gsb0, 0x0 ;  /* 0x00008000000079c5 */ /* 0x000fe40000010000 */
[----:B------:R-:W-:Y:S01]  /*15d70*/  WARPGROUP.ARRIVE ;  /* 0x00000000000079c5 */ /* 0x000fe20000000000 */
[----:B------:R-:W-:Y:S01]  /*15d80*/  VIADD R2, R4, 0x582 ;  /* 0x0000058204027836 */ /* 0x000fe20000000000 */
[----:B------:R-:W-:Y:S01]  /*15d90*/  MOV R3, 0x40000040 ;  /* 0x4000004000037802 */ /* 0x000fe20000000f00 */
[----:B------:R-:W-:Y:S01]  /*15da0*/  UIADD3 UR56, UR20, 0x804, URZ ;  /* 0x0000080414387890 */ /* 0x000fe2000fffe03f */
[----:B------:R0:W-:Y:S02]  /*15db0*/  STL.64 [R1+0x8], R10 ;  /* 0x0000080a01007387 */ /* 0x0001e40000100a00 */
[----:B------:R-:W-:Y:S01]  /*15dc0*/  HGMMA.64x16x16.F32 R32, gdesc[UR8], R32, gsb0 ;  /* 0x00200000082079f0 */ /* 0x000fe20008000820 */
[----:B------:R-:W-:Y:S01]  /*15dd0*/  UMOV UR8, UR24 ;  /* 0x0000001800087c82 */ /* 0x000fe20008000000 */
[----:B------:R-:W-:Y:S01]  /*15de0*/  UMOV UR9, UR25 ;  /* 0x0000001900097c82 */ /* 0x000fe20008000000 */
[----:B------:R-:W-:Y:S01]  /*15df0*/  UMOV UR16, UR8 ;  /* 0x0000000800107c82 */ /* 0x000fe20008000000 */
[----:B------:R-:W-:Y:S01]  /*15e00*/  UMOV UR17, UR9 ;  /* 0x0000000900117c82 */ /* 0x000fe20008000000 */
[----:B------:R-:W-:Y:S01]  /*15e10*/  UMOV UR4, UR8 ;  /* 0x0000000800047c82 */ /* 0x000fe20008000000 */
[----:B------:R-:W-:Y:S01]  /*15e20*/  UMOV UR5, UR9 ;  /* 0x0000000900057c82 */ /* 0x000fe20008000000 */
[----:B------:R-:W-:Y:S01]  /*15e30*/  UMOV UR57, 0x40000040 ;  /* 0x4000004000397882 */ /* 0x000fe20000000000 */
[----:B------:R-:W-:Y:S01]  /*15e40*/  UIADD3 UR52, UR20, 0x806, URZ ;  /* 0x0000080614347890 */ /* 0x000fe2000fffe03f */
[----:B------:R-:W2:Y:S01]  /*15e50*/  LDL R13, [R1+0x6c] ;  /* 0x00006c00010d7983 */ /* 0x000ea20000100800 */
[----:B------:R-:W-:Y:S01]  /*15e60*/  UMOV UR53, 0x40000040 ;  /* 0x4000004000357882 */ /* 0x000fe20000000000 */
[----:B------:R-:W-:Y:S01]  /*15e70*/  UIADD3 UR48, UR20, 0xc00, URZ ;  /* 0x00000c0014307890 */ /* 0x000fe2000fffe03f */
[----:B------:R-:W-:Y:S01]  /*15e80*/  UMOV UR49, 0x40000040 ;  /* 0x4000004000317882 */ /* 0x000fe20000000000 */
[----:B------:R-:W-:Y:S01]  /*15e90*/  UIADD3 UR44, UR20, 0xc02, URZ ;  /* 0x00000c02142c7890 */ /* 0x000fe2000fffe03f */
[----:B0-----:R-:W3:Y:S01]  /*15ea0*/  LDL R11, [R1+0x68] ;  /* 0x00006800010b7983 */ /* 0x001ee20000100800 */
        /* <DEDUP_REMOVED lines=9> */
[----:B------:R-:W-:Y:S02]  /*15f40*/  R2UR UR10, R6 ;  /* 0x00000000060a72ca */ /* 0x000fe400000e0000 */
[----:B------:R-:W-:Y:S01]  /*15f50*/  R2UR UR11, R7 ;  /* 0x00000000070b72ca */ /* 0x000fe200000e0000 */
[----:B------:R-:W-:-:S02]  /*15f60*/  WARPGROUP.DEPBAR.LE gsb0, 0x0 ;  /* 0x00008000000079c5 */ /* 0x000fc40000010000 */
[----:B------:R-:W-:-:S06]  /*15f70*/  WARPGROUP.ARRIVE ;  /* 0x00000000000079c5 */ /* 0x000fcc0000000000 */
[----:B------:R-:W-:Y:S01]  /*15f80*/  HGMMA.64x16x16.F32 R56, gdesc[UR24], R56, gsb0 ;  /* 0x00200000183879f0 */ /* 0x000fe20008000838 */
[----:B------:R-:W-:Y:S01]  /*15f90*/  R2UR UR26, R8 ;  /* 0x00000000081a72ca */ /* 0x000fe200000e0000 */
[----:B------:R-:W-:Y:S01]  /*15fa0*/  UMOV UR25, 0x40000040 ;  /* 0x4000004000197882 */ /* 0x000fe20000000000 */
[----:B------:R-:W-:Y:S01]  /*15fb0*/  R2UR UR27, R9 ;  /* 0x00000000091b72ca */ /* 0x000fe200000e0000 */
[----:B------:R-:W-:Y:S02]  /*15fc0*/  WARPGROUP.DEPBAR.LE gsb0, 0x0 ;  /* 0x00008000000079c5 */ /* 0x000fe40000010000 */
[----:B------:R-:W-:Y:S01]  /*15fd0*/  WARPGROUP.ARRIVE ;  /* 0x00000000000079c5 */ /* 0x000fe20000000000 */
[C---:B------:R-:W-:Y:S01]  /*15fe0*/  VIADD R6, R4.reuse, 0x602 ;  /* 0x0000060204067836 */ /* 0x040fe20000000000 */
[----:B------:R-:W-:Y:S01]  /*15ff0*/  UMOV UR45, 0x40000040 ;  /* 0x40000040002d7882 */ /* 0x000fe20000000000 */
[----:B------:R-:W-:Y:S01]  /*16000*/  IMAD.MOV.U32 R7, RZ, RZ, 0x40000040 ;  /* 0x40000040ff077424 */ /* 0x000fe200078e00ff */
[----:B------:R-:W-:Y:S01]  /*16010*/  UIADD3 UR40, UR20, 0xc04, URZ ;  /* 0x00000c0414287890 */ /* 0x000fe2000fffe03f */
[----:B------:R-:W-:Y:S01]  /*16020*/  VIADD R8, R4, 0x504 ;  /* 0x0000050404087836 */ /* 0x000fe20000000000 */
[----:B------:R-:W-:Y:S01]  /*16030*/  HGMMA.64x16x16.F32 R48, gdesc[UR16], R48, gsb0 ;  /* 0x00200000103079f0 */ /* 0x000fe20008000830 */
[----:B------:R-:W-:Y:S01]  /*16040*/  UMOV UR41, 0x40000040 ;  /* 0x4000004000297882 */ /* 0x000fe20000000000 */
[----:B------:R-:W-:Y:S01]  /*16050*/  UIADD3 UR36, UR20, 0xc06, URZ ;  /* 0x00000c0614247890 */ /* 0x000fe2000fffe03f */
[----:B------:R-:W-:Y:S01]  /*16060*/  MOV R15, UR25 ;  /* 0x00000019000f7c02 */ /* 0x000fe20008000f00 */
[----:B------:R-:W-:-:S02]  /*16070*/  WARPGROUP.DEPBAR.LE gsb0, 0x0 ;  /* 0x00008000000079c5 */ /* 0x000fc40000010000 */
[----:B------:R-:W-:-:S06]  /*16080*/  WARPGROUP.ARRIVE ;  /* 0x00000000000079c5 */ /* 0x000fcc0000000000 */
[----:B------:R-:W-:Y:S01]  /*16090*/  HGMMA.64x16x16.F32 R40, gdesc[UR12], R40, gsb0 ;  /* 0x002000000c2879f0 */ /* 0x000fe20008000828 */
[----:B------:R-:W-:-:S07]  /*160a0*/  UIADD3 UR12, UR20, 0x802, URZ ;  /* 0x00000802140c7890 */ /* 0x000fce000fffe03f */
[----:B------:R-:W-:Y:S01]  /*160b0*/  UMOV UR24, UR12 ;  /* 0x0000000c00187c82 */ /* 0x000fe20008000000 */
[----:B------:R-:W-:Y:S01]  /*160c0*/  R2UR UR18, R2 ;  /* 0x00000000021272ca */ /* 0x000fe200000e0000 */
[----:B------:R-:W-:Y:S02]  /*160d0*/  WARPGROUP.DEPBAR.LE gsb0, 0x0 ;  /* 0x00008000000079c5 */ /* 0x000fe40000010000 */
[----:B------:R-:W-:Y:S01]  /*160e0*/  WARPGROUP.ARRIVE ;  /* 0x00000000000079c5 */ /* 0x000fe20000000000 */
[----:B------:R-:W-:Y:S01]  /*160f0*/  R2UR UR19, R3 ;  /* 0x00000000031372ca */ /* 0x000fe200000e0000 */
[----:B------:R-:W-:Y:S01]  /*16100*/  IMAD.MOV.U32 R9, RZ, RZ, 0x40000040 ;  /* 0x40000040ff097424 */ /* 0x000fe200078e00ff */
[----:B------:R-:W-:Y:S01]  /*16110*/  R2UR UR14, R6 ;  /* 0x00000000060e72ca */ /* 0x000fe200000e0000 */
[----:B------:R-:W-:Y:S01]  /*16120*/  UMOV UR37, 0x40000040 ;  /* 0x4000004000257882 */ /* 0x000fe20000000000 */
[----:B------:R-:W-:Y:S01]  /*16130*/  R2UR UR15, R7 ;  /* 0x00000000070f72ca */ /* 0x000fe200000e0000 */
[----:B------:R-:W-:Y:S01]  /*16140*/  HGMMA.64x16x16.F32 R32, gdesc[UR4], R32, gsb0 ;  /* 0x00200000042079f0 */ /* 0x000fe20008000820 */
[----:B------:R-:W-:Y:S01]  /*16150*/  R2UR UR58, R8 ;  /* 0x00000000083a72ca */ /* 0x000fe200000e0000 */
[----:B------:R-:W-:Y:S01]  /*16160*/  IMAD.U32 R14, RZ, RZ, UR24 ;  /* 0x00000018ff0e7e24 */ /* 0x000fe2000f8e00ff */
[----:B------:R-:W-:-:S02]  /*16170*/  WARPGROUP.DEPBAR.LE gsb0, 0x0 ;  /* 0x00008000000079c5 */ /* 0x000fc40000010000 */
        /* <DEDUP_REMOVED lines=12> */
[----:B------:R-:W-:Y:S01]  /*16240*/  UMOV UR12, UR4 ;  /* 0x00000004000c7c82 */ /* 0x000fe20008000000 */
[----:B------:R-:W-:Y:S01]  /*16250*/  UMOV UR13, UR5 ;  /* 0x00000005000d7c82 */ /* 0x000fe20008000000 */
[----:B------:R-:W-:Y:S01]  /*16260*/  VIADD R2, R4, 0x682 ;  /* 0x0000068204027836 */ /* 0x000fe20000000000 */
[----:B------:R-:W-:Y:S02]  /*16270*/  WARPGROUP.DEPBAR.LE gsb0, 0x0 ;  /* 0x00008000000079c5 */ /* 0x000fe40000010000 */
[----:B------:R-:W-:-:S06]  /*16280*/  WARPGROUP.ARRIVE ;  /* 0x00000000000079c5 */ /* 0x000fcc0000000000 */
[----:B------:R-:W-:Y:S01]  /*16290*/  HGMMA.64x16x16.F32 R40, gdesc[UR12], R40, gsb0 ;  /* 0x002000000c2879f0 */ /* 0x000fe20008000828 */
[----:B------:R-:W-:Y:S01]  /*162a0*/  IMAD.MOV.U32 R3, RZ, RZ, 0x40000040 ;  /* 0x40000040ff037424 */ /* 0x000fe200078e00ff */
[----:B------:R-:W-:-:S04]  /*162b0*/  R2UR UR10, R2 ;  /* 0x00000000020a72ca */ /* 0x000fc800000e0000 */
[----:B------:R-:W-:Y:S01]  /*162c0*/  R2UR UR11, R3 ;  /* 0x00000000030b72ca */ /* 0x000fe200000e0000 */
[----:B------:R-:W-:Y:S01]  /*162d0*/  UMOV UR8, UR4 ;  /* 0x0000000400087c82 */ /* 0x000fe20008000000 */
[----:B------:R-:W-:Y:S01]  /*162e0*/  UMOV UR9, UR5 ;  /* 0x0000000500097c82 */ /* 0x000fe20008000000 */
[----:B------:R-:W-:Y:S02]  /*162f0*/  WARPGROUP.DEPBAR.LE gsb0, 0x0 ;  /* 0x00008000000079c5 */ /* 0x000fe40000010000 */
[----:B------:R-:W-:-:S08]  /*16300*/  WARPGROUP.ARRIVE ;  /* 0x00000000000079c5 */ /* 0x000fd00000000000 */
[----:B------:R-:W-:Y:S01]  /*16310*/  HGMMA.64x16x16.F32 R32, gdesc[UR8], R32, gsb0 ;  /* 0x00200000082079f0 */ /* 0x000fe20008000820 */
[----:B------:R-:W-:Y:S02]  /*16320*/  IADD3 R6, R4, 0x702, RZ ;  /* 0x0000070204067810 */ /* 0x000fe40007ffe0ff */
[----:B------:R-:W-:Y:S02]  /*16330*/  MOV R7, 0x40000040 ;  /* 0x4000004000077802 */ /* 0x000fe40000000f00 */
[----:B------:R-:W-:Y:S02]  /*16340*/  R2UR UR6, R6 ;  /* 0x00000000060672ca */ /* 0x000fe400000e0000 */
[----:B------:R-:W-:Y:S01]  /*16350*/  R2UR UR7, R7 ;  /* 0x00000000070772ca */ /* 0x000fe200000e0000 */
[----:B------:R-:W-:Y:S02]  /*16360*/  WARPGROUP.DEPBAR.LE gsb0, 0x0 ;  /* 0x00008000000079c5 */ /* 0x000fe40000010000 */
[----:B------:R-:W-:-:S10]  /*16370*/  WARPGROUP.ARRIVE ;  /* 0x00000000000079c5 */ /* 0x000fd40000000000 */
[----:B------:R-:W-:Y:S01]  /*16380*/  HGMMA.64x16x16.F32 R24, gdesc[UR4], R24, gsb0 ;  /* 0x00200000041879f0 */ /* 0x000fe20008000818 */
[----:B------:R-:W-:Y:S01]  /*16390*/  R2UR UR59, R9 ;  /* 0x00000000093b72ca */ /* 0x000fe200000e0000 */
[----:B------:R-:W-:Y:S02]  /*163a0*/  VIADD R2, R4, 0x584 ;  /* 0x0000058404027836 */ /* 0x000fe40000000000 */
[----:B------:R-:W-:Y:S01]  /*163b0*/  IMAD.MOV.U32 R3, RZ, RZ, 0x40000040 ;  /* 0x40000040ff037424 */ /* 0x000fe200078e00ff */
[----:B------:R-:W-:Y:S02]  /*163c0*/  WARPGROUP.DEPBAR.LE gsb0, 0x0 ;  /* 0x00008000000079c5 */ /* 0x000fe40000010000 */
[----:B------:R-:W-:-:S07]  /*163d0*/  WARPGROUP.ARRIVE ;  /* 0x00000000000079c5 */ /* 0x000fce0000000000 */
[----:B------:R-:W-:Y:S01]  /*163e0*/  HGMMA.64x16x16.F32 R56, gdesc[UR56], R56, gsb0 ;  /* 0x00200000383879f0 */ /* 0x000fe20008000838 */
[----:B------:R-:W-:Y:S02]  /*163f0*/  R2UR UR18, R2 ;  /* 0x00000000021272ca */ /* 0x000fe400000e0000 */
        /* <DEDUP_REMOVED lines=10> */
[----:B------:R-:W-:Y:S01]  /*164a0*/  UMOV UR12, UR56 ;  /* 0x00000038000c7c82 */ /* 0x000fe20008000000 */
[----:B------:R-:W-:Y:S01]  /*164b0*/  UMOV UR13, UR57 ;  /* 0x00000039000d7c82 */ /* 0x000fe20008000000 */
[----:B------:R-:W-:-:S02]  /*164c0*/  WARPGROUP.DEPBAR.LE gsb0, 0x0 ;  /* 0x00008000000079c5 */ /* 0x000fc40000010000 */
        /* <DEDUP_REMOVED lines=11> */
[----:B------:R-:W-:Y:S02]  /*16580*/  VIADD R6, R4, 0x704 ;  /* 0x0000070404067836 */ /* 0x000fe40000000000 */
[----:B------:R-:W-:-:S03]  /*16590*/  IMAD.MOV.U32 R7, RZ, RZ, 0x40000040 ;  /* 0x40000040ff077424 */ /* 0x000fc600078e00ff */
        /* <DEDUP_REMOVED lines=11> */
[----:B------:R-:W-:Y:S02]  /*16650*/  WARPGROUP.DEPBAR.LE gsb0, 0x0 ;  /* 0x00008000000079c5 */ /* 0x000fe40000010000 */
[----:B------:R-:W-:-:S10]  /*16660*/  WARPGROUP.ARRIVE ;  /* 0x00000000000079c5 */ /* 0x000fd40000000000 */
[----:B------:R-:W-:Y:S01]  /*16670*/  HGMMA.64x16x16.F32 R56, gdesc[UR52], R56, gsb0 ;  /* 0x00200000343879f0 */ /* 0x000fe20008000838 */
[----:B------:R-:W-:Y:S01]  /*16680*/  IMAD.MOV.U32 R3, RZ, RZ, 0x40000040 ;  /* 0x40000040ff037424 */ /* 0x000fe200078e00ff */
[----:B------:R-:W-:-:S04]  /*16690*/  IADD3 R2, R4, 0x586, RZ ;  /* 0x0000058604027810 */ /* 0x000fc80007ffe0ff */
        /* <DEDUP_REMOVED lines=128> */
[C---:B------:R-:W-:Y:S01]  /*16ea0*/  IADD3 R2, R4.reuse, 0x804, RZ ;  /* 0x0000080404027810 */ /* 0x040fe20007ffe0ff */
[----:B------:R-:W-:Y:S01]  /*16eb0*/  UMOV UR16, UR40 ;  /* 0x0000002800107c82 */ /* 0x000fe20008000000 */
[----:B------:R-:W-:Y:S01]  /*16ec0*/  UMOV UR17, UR41 ;  /* 0x0000002900117c82 */ /* 0x000fe20008000000 */
[----:B------:R-:W-:Y:S01]  /*16ed0*/  VIADD R6, R4, 0x884 ;  /* 0x0000088404067836 */ /* 0x000fe20000000000 */
[----:B------:R-:W-:Y:S01]  /*16ee0*/  R2UR UR18, R2 ;  /* 0x00000000021272ca */ /* 0x000fe200000e0000 */
[----:B------:R-:W-:Y:S01]  /*16ef0*/  IMAD.MOV.U32 R7, RZ, RZ, 0x40000040 ;  /* 0x40000040ff077424 */ /* 0x000fe200078e00ff */
[----:B------:R-:W-:Y:S01]  /*16f00*/  R2UR UR19, R3 ;  /* 0x00000000031372ca */ /* 0x000fe200000e0000 */
[----:B------:R-:W-:Y:S01]  /*16f10*/  UMOV UR12, UR40 ;  /* 0x00000028000c7c82 */ /* 0x000fe20008000000 */
[----:B------:R-:W-:Y:S01]  /*16f20*/  UMOV UR13, UR41 ;  /* 0x00000029000d7c82 */ /* 0x000fe20008000000 */
[----:B------:R-:W-:Y:S01]  /*16f30*/  UMOV UR8, UR40 ;  /* 0x0000002800087c82 */ /* 0x000fe20008000000 */
[----:B------:R-:W-:Y:S01]  /*16f40*/  UMOV UR9, UR41 ;  /* 0x0000002900097c82 */ /* 0x000fe20008000000 */
[----:B------:R-:W-:Y:S01]  /*16f50*/  UMOV UR4, UR40 ;  /* 0x0000002800047c82 */ /* 0x000fe20008000000 */
[----:B------:R-:W-:Y:S01]  /*16f60*/  UMOV UR5, UR41 ;  /* 0x0000002900057c82 */ /* 0x000fe20008000000 */
[----:B------:R-:W-:Y:S01]  /*16f70*/  IADD3 R8, R4, 0x786, RZ ;  /* 0x0000078604087810 */ /* 0x000fe20007ffe0ff */
[----:B--2---:R-:W-:Y:S01]  /*16f80*/  IMAD R13, R225, 0x80, R13 ;  /* 0x00000080e10d7824 */ /* 0x004fe200078e020d */
[----:B------:R-:W-:Y:S01]  /*16f90*/  MOV R9, 0x40000040 ;  /* 0x4000004000097802 */ /* 0x000fe20000000f00 */
[----:B------:R0:W-:Y:S01]  /*16fa0*/  STL.64 [R1], R14 ;  /* 0x0000000e01007387 */ /* 0x0001e20000100a00 */
[----:B------:R-:W-:Y:S01]  /*16fb0*/  @!P1 VIADD R0, R0, 0x38840 ;  /* 0x0003884000009836 */ /* 0x000fe20000000000 */
[----:B------:R-:W-:Y:S01]  /*16fc0*/  ULDC UR42, c[0x0][0x988] ;  /* 0x00026200002a7ab9 */ /* 0x000fe20000000800 */
[----:B------:R-:W-:Y:S01]  /*16fd0*/  ULDC UR43, c[0x0][0x988] ;  /* 0x00026200002b7ab9 */ /* 0x000fe20000000800 */
[----:B------:R-:W-:-:S02]  /*16fe0*/  WARPGROUP.DEPBAR.LE gsb0, 0x0 ;  /* 0x00008000000079c5 */ /* 0x000fc40000010000 */
[----:B------:R-:W-:-:S06]  /*16ff0*/  WARPGROUP.ARRIVE ;  /* 0x00000000000079c5 */ /* 0x000fcc0000000000 */
[----:B------:R-:W-:Y:S01]  /*17000*/  HGMMA.64x16x16.F32 R48, gdesc[UR16], R48, gsb0 ;  /* 0x00200000103079f0 */ /* 0x000fe20008000830 */
[----:B------:R-:W-:Y:S02]  /*17010*/  R2UR UR14, R6 ;  /* 0x00000000060e72ca */ /* 0x000fe400000e0000 */
[----:B------:R-:W-:Y:S01]  /*17020*/  R2UR UR15, R7 ;  /* 0x00000000070f72ca */ /* 0x000fe200000e0000 */
[----:B------:R-:W-:Y:S01]  /*17030*/  IMAD.MOV.U32 R3, RZ, RZ, 0x40000040 ;  /* 0x40000040ff037424 */ /* 0x000fe200078e00ff */
[----:B------:R-:W-:Y:S02]  /*17040*/  WARPGROUP.DEPBAR.LE gsb0, 0x0 ;  /* 0x00008000000079c5 */ /* 0x000fe40000010000 */
[----:B------:R-:W-:-:S09]  /*17050*/  WARPGROUP.ARRIVE ;  /* 0x00000000000079c5 */ /* 0x000fd20000000000 */
[----:B------:R-:W-:Y:S01]  /*17060*/  HGMMA.64x16x16.F32 R40, gdesc[UR12], R40, gsb0 ;  /* 0x002000000c2879f0 */ /* 0x000fe20008000828 */
[----:B------:R-:W-:Y:S02]  /*17070*/  IADD3 R2, R4, 0x904, RZ ;  /* 0x0000090404027810 */ /* 0x000fe40007ffe0ff */
[----:B------:R-:W-:Y:S02]  /*17080*/  R2UR UR11, R3 ;  /* 0x00000000030b72ca */ /* 0x000fe400000e0000 */
[----:B------:R-:W-:Y:S01]  /*17090*/  R2UR UR10, R2 ;  /* 0x00000000020a72ca */ /* 0x000fe200000e0000 */
[----:B------:R-:W-:Y:S02]  /*170a0*/  WARPGROUP.DEPBAR.LE gsb0, 0x0 ;  /* 0x00008000000079c5 */ /* 0x000fe40000010000 */
[----:B------:R-:W-:-:S10]  /*170b0*/  WARPGROUP.ARRIVE ;  /* 0x00000000000079c5 */ /* 0x000fd40000000000 */
[----:B------:R-:W-:Y:S01]  /*170c0*/  HGMMA.64x16x16.F32 R32, gdesc[UR8], R32, gsb0 ;  /* 0x00200000082079f0 */ /* 0x000fe20008000820 */
[----:B------:R-:W-:Y:S01]  /*170d0*/  VIADD R6, R4, 0x984 ;  /* 0x0000098404067836 */ /* 0x000fe20000000000 */
[----:B------:R-:W-:Y:S01]  /*170e0*/  R2UR UR38, R8 ;  /* 0x00000000082672ca */ /* 0x000fe200000e0000 */
[----:B------:R-:W-:Y:S01]  /*170f0*/  IMAD.MOV.U32 R7, RZ, RZ, 0x40000040 ;  /* 0x40000040ff077424 */ /* 0x000fe200078e00ff */
[----:B------:R-:W-:Y:S01]  /*17100*/  R2UR UR39, R9 ;  /* 0x00000000092772ca */ /* 0x000fe200000e0000 */
[----:B------:R-:W-:Y:S01]  /*17110*/  VIADD R2, R4, 0x806 ;  /* 0x0000080604027836 */ /* 0x000fe20000000000 */
[----:B------:R-:W-:Y:S01]  /*17120*/  R2UR UR6, R6 ;  /* 0x00000000060672ca */ /* 0x000fe200000e0000 */
[----:B------:R-:W-:Y:S01]  /*17130*/  IMAD.MOV.U32 R3, RZ, RZ, 0x40000040 ;  /* 0x40000040ff037424 */ /* 0x000fe200078e00ff */
[----:B------:R-:W-:Y:S01]  /*17140*/  R2UR UR7, R7 ;  /* 0x00000000070772ca */ /* 0x000fe200000e0000 */
[----:B------:R-:W-:Y:S01]  /*17150*/  ULDC UR8, c[0x0][0x9d8] ;  /* 0x0002760000087ab9 */ /* 0x000fe20000000800 */
[----:B------:R-:W-:-:S02]  /*17160*/  WARPGROUP.DEPBAR.LE gsb0, 0x0 ;  /* 0x00008000000079c5 */ /* 0x000fc40000010000 */
[----:B------:R-:W-:-:S09]  /*17170*/  WARPGROUP.ARRIVE ;  /* 0x00000000000079c5 */ /* 0x000fd20000000000 */
        /* <DEDUP_REMOVED lines=9> */
[C---:B------:R-:W-:Y:S01]  /*17210*/  IADD3 R6, R4.reuse, 0x886, RZ ;  /* 0x0000088604067810 */ /* 0x040fe20007ffe0ff */
[----:B------:R-:W-:Y:S01]  /*17220*/  VIADD R8, R4, 0x906 ;  /* 0x0000090604087836 */ /* 0x000fe20000000000 */
[----:B------:R-:W-:Y:S01]  /*17230*/  MOV R9, 0x40000040 ;  /* 0x4000004000097802 */ /* 0x000fe20000000f00 */
[----:B------:R-:W-:Y:S01]  /*17240*/  ULDC UR38, c[0x0][0x9d8] ;  /* 0x0002760000267ab9 */ /* 0x000fe20000000800 */
[----:B------:R-:W-:Y:S01]  /*17250*/  @!P1 PRMT R0, RZ, 0x654, R0 ;  /* 0x00000654ff009816 */ /* 0x000fe20000000000 */
[----:B------:R-:W-:Y:S01]  /*17260*/  ULDC UR39, c[0x0][0x9d8] ;  /* 0x0002760000277ab9 */ /* 0x000fe20000000800 */
[----:B------:R-:W-:-:S02]  /*17270*/  WARPGROUP.DEPBAR.LE gsb0, 0x0 ;  /* 0x00008000000079c5 */ /* 0x000fc40000010000 */
[----:B------:R-:W-:-:S06]  /*17280*/  WARPGROUP.ARRIVE ;  /* 0x00000000000079c5 */ /* 0x000fcc0000000000 */
        /* <DEDUP_REMOVED lines=19> */
[----:B------:R-:W-:Y:S01]  /*173c0*/  IMAD R4, R177, -0x50, R237 ;  /* 0xffffffb0b1047824 */ /* 0x000fe200078e02ed */
[----:B------:R-:W-:Y:S01]  /*173d0*/  UMOV UR4, UR36 ;  /* 0x0000002400047c82 */ /* 0x000fe20008000000 */
[----:B------:R-:W-:Y:S01]  /*173e0*/  UMOV UR5, UR37 ;  /* 0x0000002500057c82 */ /* 0x000fe20008000000 */
[----:B------:R-:W-:Y:S01]  /*173f0*/  FMUL.FTZ R58, R58, UR8 ;  /* 0x000000083a3a7c20 */ /* 0x000fe20008410000 */
[----:B------:R-:W-:Y:S01]  /*17400*/  FMUL.FTZ R59, R59, UR8 ;  /* 0x000000083b3b7c20 */ /* 0x000fe20008410000 */
[----:B------:R-:W-:Y:S01]  /*17410*/  IADD3 R3, -R227, 0x51, R4 ;  /* 0x00000051e3037810 */ /* 0x000fe20007ffe104 */
[----:B------:R-:W-:Y:S01]  /*17420*/  FMUL.FTZ R62, R62, UR8 ;  /* 0x000000083e3e7c20 */ /* 0x000fe20008410000 */
[----:B------:R-:W-:-:S02]  /*17430*/  IADD3 R4, R4, 0x50, RZ ;  /* 0x0000005004047810 */ /* 0x000fc40007ffe0ff */
[----:B------:R-:W1:Y:S01]  /*17440*/  MUFU.TANH R58, R58 ;  /* 0x0000003a003a7308 */ /* 0x000e620000002400 */
[----:B---3--:R-:W-:Y:S02]  /*17450*/  IMAD R64, R11, -0x2, R3 ;  /* 0xfffffffe0b407824 */ /* 0x008fe400078e0203 */
[----:B------:R-:W-:Y:S01]  /*17460*/  FMUL.FTZ R63, R63, UR8 ;  /* 0x000000083f3f7c20 */ /* 0x000fe20008410000 */
[----:B------:R-:W-:-:S04]  /*17470*/  IMAD R11, R11, -0x2, R4 ;  /* 0xfffffffe0b0b7824 */ /* 0x000fc800078e0204 */
[----:B------:R-:W2:Y:S01]  /*17480*/  MUFU.TANH R59, R59 ;  /* 0x0000003b003b7308 */ /* 0x000ea20000002400 */
[----:B------:R-:W-:Y:S01]  /*17490*/  IADD3 R4, R64, 0x8, R13 ;  /* 0x0000000840047810 */ /* 0x000fe20007ffe00d */
[----:B------:R-:W-:Y:S01]  /*174a0*/  FMUL.FTZ R50, R50, UR8 ;  /* 0x0000000832327c20 */ /* 0x000fe20008410000 */
[----:B------:R-:W-:Y:S02]  /*174b0*/  WARPGROUP.DEPBAR.LE gsb0, 0x0 ;  /* 0x00008000000079c5 */ /* 0x000fe40000010000 */
[----:B------:R-:W-:-:S06]  /*174c0*/  WARPGROUP.ARRIVE ;  /* 0x00000000000079c5 */ /* 0x000fcc0000000000 */
[----:B------:R-:W-:Y:S01]  /*174d0*/  HGMMA.64x16x16.F32 R24, gdesc[UR4], R24, gsb0 ;  /* 0x00200000041879f0 */ /* 0x000fe20008000818 */
[----:B------:R-:W3:Y:S01]  /*174e0*/  MUFU.TANH R62, R62 ;  /* 0x0000003e003e7308 */ /* 0x000ee20000002400 */
[----:B0-----:R-:W-:Y:S01]  /*174f0*/  VIMNMX R15, R11, R4, PT ;  /* 0x000000040b0f7248 */ /* 0x001fe20003fe0100 */
[----:B------:R-:W-:-:S06]  /*17500*/  FMUL.FTZ R51, R51, UR8 ;  /* 0x0000000833337c20 */ /* 0x000fcc0008410000 */
[----:B------:R-:W0:Y:S01]  /*17510*/  MUFU.TANH R20, R63 ;  /* 0x0000003f00147308 */ /* 0x000e220000002400 */
[C---:B------:R-:W-:Y:S01]  /*17520*/  ISETP.GT.AND P2, PT, R15.reuse, RZ, PT ;  /* 0x000000ff0f00720c */ /* 0x040fe20003f44270 */
[----:B------:R-:W-:Y:S01]  /*17530*/  FMUL.FTZ R54, R54, UR8 ;  /* 0x0000000836367c20 */ /* 0x000fe20008410000 */
[----:B------:R-:W-:-:S05]  /*17540*/  ISETP.GT.AND P3, PT, R15, 0x1, PT ;  /* 0x000000010f00780c */ /* 0x000fca0003f64270 */
[----:B------:R-:W4:Y:S01]  /*17550*/  MUFU.TANH R12, R50 ;  /* 0x00000032000c7308 */ /* 0x000f220000002400 */
[----:B------:R-:W-:Y:S01]  /*17560*/  ISETP.GT.AND P4, PT, R15, 0x8, PT ;  /* 0x000000080f00780c */ /* 0x000fe20003f84270 */
[----:B------:R-:W-:Y:S01]  /*17570*/  FMUL.FTZ R55, R55, UR8 ;  /* 0x0000000837377c20 */ /* 0x000fe20008410000 */
[----:B-1----:R-:W-:Y:S01]  /*17580*/  FSEL R74, R58, -INF , P2 ;  /* 0xff8000003a4a7808 */ /* 0x002fe20001000000 */
[----:B------:R-:W-:Y:S01]  /*17590*/  FMUL.FTZ R42, R42, UR8 ;  /* 0x000000082a2a7c20 */ /* 0x000fe20008410000 */
[----:B--2---:R-:W-:Y:S01]  /*175a0*/  FSEL R59, R59, -INF , P3 ;  /* 0xff8000003b3b7808 */ /* 0x004fe20001800000 */
[----:B------:R-:W-:Y:S01]  /*175b0*/  FMUL.FTZ R43, R43, UR8 ;  /* 0x000000082b2b7c20 */ /* 0x000fe20008410000 */
[----:B------:R-:W-:Y:S01]  /*175c0*/  FMUL.FTZ R46, R46, UR8 ;  /* 0x000000082e2e7c20 */ /* 0x000fe20008410000 */
[----:B------:R-:W1:Y:S01]  /*175d0*/  MUFU.TANH R10, R51 ;  /* 0x00000033000a7308 */ /* 0x000e620000002400 */
[----:B------:R-:W-:Y:S01]  /*175e0*/  ISETP.GT.AND P2, PT, R15, 0x9, PT ;  /* 0x000000090f00780c */ /* 0x000fe20003f44270 */
[----:B------:R-:W-:Y:S01]  /*175f0*/  FMUL.FTZ R47, R47, UR8 ;  /* 0x000000082f2f7c20 */ /* 0x000fe20008410000 */
[----:B---3--:R-:W-:Y:S01]  /*17600*/  FSEL R78, R62, -INF , P4 ;  /* 0xff8000003e4e7808 */ /* 0x008fe20002000000 */
[----:B------:R-:W-:Y:S01]  /*17610*/  FMUL.FTZ R34, R34, UR8 ;  /* 0x0000000822227c20 */ /* 0x000fe20008410000 */
[----:B------:R-:W-:Y:S01]  /*17620*/  FMNMX.FTZ R9, R74, R59, !PT ;  /* 0x0000003b4a097209 */ /* 0x000fe20007810000 */
[----:B------:R-:W-:Y:S01]  /*17630*/  FMUL.FTZ R35, R35, UR8 ;  /* 0x0000000823237c20 */ /* 0x000fe20008410000 */
[----:B------:R-:W-:Y:S01]  /*17640*/  FMUL.FTZ R38, R38, UR8 ;  /* 0x0000000826267c20 */ /* 0x000fe20008410000 */
[----:B------:R-:W2:Y:S01]  /*17650*/  MUFU.TANH R54, R54 ;  /* 0x0000003600367308 */ /* 0x000ea20000002400 */
[----:B------:R-:W-:Y:S01]  /*17660*/  ISETP.GT.AND P3, PT, R15, 0x10, PT ;  /* 0x000000100f00780c */ /* 0x000fe20003f64270 */
[----:B------:R-:W-:Y:S01]  /*17670*/  FMUL.FTZ R39, R39, UR8 ;  /* 0x0000000827277c20 */ /* 0x000fe20008410000 */
[----:B0-----:R-:W-:Y:S01]  /*17680*/  FSEL R20, R20, -INF , P2 ;  /* 0xff80000014147808 */ /* 0x001fe20001000000 */
[----:B------:R-:W-:Y:S01]  /*17690*/  FMUL.FTZ R2, R56, UR8 ;  /* 0x0000000838027c20 */ /* 0x000fe20008410000 */
[----:B------:R-:W-:Y:S01]  /*176a0*/  FMNMX.FTZ R9, R78, R9, !PT ;  /* 0x000000094e097209 */ /* 0x000fe20007810000 */
[----:B------:R-:W-:Y:S01]  /*176b0*/  FMUL.FTZ R7, R60, UR8 ;  /* 0x000000083c077c20 */ /* 0x000fe20008410000 */
[----:B------:R-:W-:Y:S01]  /*176c0*/  FMUL.FTZ R5, R57, UR8 ;  /* 0x0000000839057c20 */ /* 0x000fe20008410000 */
[----:B------:R-:W0:Y:S01]  /*176d0*/  MUFU.TANH R14, R55 ;  /* 0x00000037000e7308 */ /* 0x000e220000002400 */
[----:B------:R-:W-:Y:S01]  /*176e0*/  ISETP.GT.AND P2, PT, R15, 0x11, PT ;  /* 0x000000110f00780c */ /* 0x000fe20003f44270 */
[----:B------:R-:W-:Y:S01]  /*176f0*/  FMUL.FTZ R6, R61, UR8 ;  /* 0x000000083d067c20 */ /* 0x000fe20008410000 */
[----:B----4-:R-:W-:Y:S01]  /*17700*/  FSEL R12, R12, -INF , P3 ;  /* 0xff8000000c0c7808 */ /* 0x010fe20001800000 */
[----:B------:R-:W-:Y:S01]  /*17710*/  FMUL.FTZ R49, R49, UR8 ;  /* 0x0000000831317c20 */ /* 0x000fe20008410000 */
[----:B------:R-:W-:Y:S01]  /*17720*/  FMNMX.FTZ R9, R20, R9, !PT ;  /* 0x0000000914097209 */ /* 0x000fe20007810000 */
[----:B------:R-:W-:Y:S01]  /*17730*/  FMUL.FTZ R52, R52, UR8 ;  /* 0x0000000834347c20 */ /* 0x000fe20008410000 */
[----:B------:R-:W-:Y:S01]  /*17740*/  FMUL.FTZ R53, R53, UR8 ;  /* 0x0000000835357c20 */ /* 0x000fe20008410000 */
[----:B------:R-:W3:Y:S01]  /*17750*/  MUFU.TANH R42, R42 ;  /* 0x0000002a002a7308 */ /* 0x000ee20000002400 */
[----:B------:R-:W-:Y:S01]  /*17760*/  ISETP.GT.AND P3, PT, R15, 0x18, PT ;  /* 0x000000180f00780c */ /* 0x000fe20003f64270 */
[----:B------:R-:W-:Y:S01]  /*17770*/  FMUL.FTZ R40, R40, UR8 ;  /* 0x0000000828287c20 */ /* 0x000fe20008410000 */
[----:B-1----:R-:W-:Y:S01]  /*17780*/  FSEL R10, R10, -INF , P2 ;  /* 0xff8000000a0a7808 */ /* 0x002fe20001000000 */
[----:B------:R-:W-:Y:S01]  /*17790*/  FMUL.FTZ R41, R41, UR8 ;  /* 0x0000000829297c20 */ /* 0x000fe20008410000 */
[----:B------:R-:W-:Y:S01]  /*177a0*/  FMNMX.FTZ R9, R12, R9, !PT ;  /* 0x000000090c097209 */ /* 0x000fe20007810000 */
[----:B------:R-:W-:Y:S01]  /*177b0*/  FMUL.FTZ R44, R44, UR8 ;  /* 0x000000082c2c7c20 */ /* 0x000fe20008410000 */
[----:B------:R-:W-:Y:S01]  /*177c0*/  ULDC UR4, c[0x0][0x988] ;  /* 0x0002620000047ab9 */ /* 0x000fe20000000800 */
[----:B------:R-:W1:Y:S01]  /*177d0*/  MUFU.TANH R43, R43 ;  /* 0x0000002b002b7308 */ /* 0x000e620000002400 */
[----:B------:R-:W-:-:S02]  /*177e0*/  ISETP.GT.AND P2, PT, R15, 0x19, PT ;  /* 0x000000190f00780c */ /* 0x000fc40003f44270 */
[----:B--2---:R-:W-:Y:S02]  /*177f0*/  FSEL R8, R54, -INF , P3 ;  /* 0xff80000036087808 */ /* 0x004fe40001800000 */
[----:B------:R-:W-:-:S03]  /*17800*/  FMNMX.FTZ R9, R10, R9, !PT ;  /* 0x000000090a097209 */ /* 0x000fc60007810000 */
[----:B------:R-:W-:Y:S01]  /*17810*/  MUFU.TANH R46, R46 ;  /* 0x0000002e002e7308 */ /* 0x000fe20000002400 */
[----:B------:R-:W-:Y:S02]  /*17820*/  ISETP.GT.AND P3, PT, R15, 0x20, PT ;  /* 0x000000200f00780c */ /* 0x000fe40003f64270 */
[----:B0-----:R-:W-:Y:S02]  /*17830*/  FSEL R14, R14, -INF , P2 ;  /* 0xff8000000e0e7808 */ /* 0x001fe40001000000 */
[----:B------:R-:W-:-:S03]  /*17840*/  FMNMX.FTZ R9, R8, R9, !PT ;  /* 0x0000000908097209 */ /* 0x000fc60007810000 */
[----:B------:R-:W0:Y:S01]  /*17850*/  MUFU.TANH R47, R47 ;  /* 0x0000002f002f7308 */ /* 0x000e220000002400 */
[----:B------:R-:W-:Y:S02]  /*17860*/  WARPGROUP.DEPBAR.LE gsb0, 0x0 ;  /* 0x00008000000079c5 */ /* 0x000fe40000010000 */
[----:B------:R-:W-:Y:S01]  /*17870*/  FMUL.FTZ R4, R26, UR8 ;  /* 0x000000081a047c20 */ /* 0x000fe20008410000 */
[----:B------:R-:W-:Y:S01]  /*17880*/  ISETP.GT.AND P2, PT, R15, 0x21, PT ;  /* 0x000000210f00780c */ /* 0x000fe20003f44270 */
[----:B------:R-:W-:Y:S01]  /*17890*/  FMUL.FTZ R45, R45, UR8 ;  /* 0x000000082d2d7c20 */ /* 0x000fe20008410000 */
[----:B---3--:R-:W-:Y:S01]  /*178a0*/  FSEL R26, R42, -INF , P3 ;  /* 0xff8000002a1a7808 */ /* 0x008fe20001800000 */
[----:B------:R-:W-:Y:S01]  /*178b0*/  FMUL.FTZ R32, R32, UR8 ;  /* 0x0000000820207c20 */ /* 0x000fe20008410000 */
[----:B------:R1:W2:Y:S01]  /*178c0*/  MUFU.TANH R3, R34 ;  /* 0x0000002200037308 */ /* 0x0002a20000002400 */
[----:B------:R-:W-:Y:S01]  /*178d0*/  FMNMX.FTZ R9, R14, R9, !PT ;  /* 0x000000090e097209 */ /* 0x000fe20007810000 */
[----:B------:R-:W-:Y:S01]  /*178e0*/  FMUL.FTZ R33, R33, UR8 ;  /* 0x0000000821217c20 */ /* 0x000fe20008410000 */
[----:B------:R-:W-:Y:S01]  /*178f0*/  ISETP.GT.AND P3, PT, R15, 0x28, PT ;  /* 0x000000280f00780c */ /* 0x000fe20003f64270 */
[----:B------:R-:W-:Y:S01]  /*17900*/  FMUL.FTZ R36, R36, UR8 ;  /* 0x0000000824247c20 */ /* 0x000fe20008410000 */
[----:B------:R-:W-:Y:S01]  /*17910*/  FMNMX.FTZ R9, R26, R9, !PT ;  /* 0x000000091a097209 */ /* 0x000fe20007810000 */
[----:B------:R-:W-:Y:S01]  /*17920*/  FMUL.FTZ R37, R37, UR8 ;  /* 0x0000000825257c20 */ /* 0x000fe20008410000 */
[----:B------:R-:W-:Y:S01]  /*17930*/  VIADDMNMX R11, R13, R64, R11, PT ;  /* 0x000000400d0b7246 */ /* 0x000fe2000380010b */
[----:B------:R-:W3:Y:S01]  /*17940*/  MUFU.TANH R35, R35 ;  /* 0x0000002300237308 */ /* 0x000ee20000002400 */
[----:B-1----:R-:W-:Y:S01]  /*17950*/  FSEL R34, R43, -INF , P2 ;  /* 0xff8000002b227808 */ /* 0x002fe20001000000 */
[----:B------:R1:W-:Y:S01]  /*17960*/  @!P1 SYNCS.ARRIVE.TRANS64.RED.A1T0 RZ, [R0+URZ], RZ ;  /* 0x000000ff00ff99a7 */ /* 0x0003e2000810043f */
[----:B------:R-:W-:-:S02]  /*17970*/  ISETP.GT.AND P2, PT, R15, 0x29, PT ;  /* 0x000000290f00780c */ /* 0x000fc40003f44270 */
[----:B------:R-:W-:-:S03]  /*17980*/  FMNMX.FTZ R9, R34, R9, !PT ;  /* 0x0000000922097209 */ /* 0x000fc60007810000 */
[----:B------:R4:W1:Y:S01]  /*17990*/  MUFU.TANH R50, R38 ;  /* 0x0000002600327308 */ /* 0x0008620000002400 */
[----:B0-----:R-:W-:Y:S01]  /*179a0*/  FSEL R42, R47, -INF , P2 ;  /* 0xff8000002f2a7808 */ /* 0x001fe20001000000 */
[----:B------:R-:W-:Y:S01]  /*179b0*/  FMUL.FTZ R27, R27, UR8 ;  /* 0x000000081b1b7c20 */ /* 0x000fe20008410000 */
[----:B----4-:R-:W-:-:S05]  /*179c0*/  FSEL R38, R46, -INF , P3 ;  /* 0xff8000002e267808 */ /* 0x010fca0001800000 */
[----:B------:R-:W0:Y:S01]  /*179d0*/  MUFU.TANH R39, R39 ;  /* 0x0000002700277308 */ /* 0x000e220000002400 */
[C---:B------:R-:W-:Y:S02]  /*179e0*/  ISETP.GT.AND P3, PT, R15.reuse, 0x30, PT ;  /* 0x000000300f00780c */ /* 0x040fe40003f64270 */
[----:B------:R-:W-:Y:S01]  /*179f0*/  FMNMX.FTZ R21, R38, R9, !PT ;  /* 0x0000000926157209 */ /* 0x000fe20007810000 */
[----:B------:R-:W-:Y:S01]  /*17a00*/  FMUL.FTZ R9, R30, UR8 ;  /* 0x000000081e097c20 */ /* 0x000fe20008410000 */
[----:B------:R-:W-:Y:S02]  /*17a10*/  ISETP.GT.AND P2, PT, R15, 0x31, PT ;  /* 0x000000310f00780c */ /* 0x000fe40003f44270 */
[----:B--2---:R-:W-:Y:S01]  /*17a20*/  FSEL R30, R3, -INF , P3 ;  /* 0xff800000031e7808 */ /* 0x004fe20001800000 */
[----:B------:R-:W2:Y:S01]  /*17a30*/  MUFU.TANH R4, R4 ;  /* 0x0000000400047308 */ /* 0x000ea20000002400 */
[----:B------:R-:W-:Y:S01]  /*17a40*/  FMNMX.FTZ R21, R42, R21, !PT ;  /* 0x000000152a157209 */ /* 0x000fe20007810000 */
[----:B------:R-:W-:Y:S01]  /*17a50*/  FMUL.FTZ R31, R31, UR8 ;  /* 0x000000081f1f7c20 */ /* 0x000fe20008410000 */
[----:B------:R-:W-:-:S02]  /*17a60*/  ISETP.GT.AND P3, PT, R15, 0x38, PT ;  /* 0x000000380f00780c */ /* 0x000fc40003f64270 */
[----:B---3--:R-:W-:Y:S02]  /*17a70*/  FSEL R46, R35, -INF , P2 ;  /* 0xff800000232e7808 */ /* 0x008fe40001000000 */
[----:B------:R-:W-:Y:S01]  /*17a80*/  FMNMX.FTZ R21, R30, R21, !PT ;  /* 0x000000151e157209 */ /* 0x000fe20007810000 */
[----:B------:R-:W3:Y:S01]  /*17a90*/  MUFU.TANH R27, R27 ;  /* 0x0000001b001b7308 */ /* 0x000ee20000002400 */
[----:B------:R-:W-:Y:S02]  /*17aa0*/  ISETP.GT.AND P2, PT, R15, 0x39, PT ;  /* 0x000000390f00780c */ /* 0x000fe40003f44270 */
[----:B-1----:R-:W-:Y:S02]  /*17ab0*/  FSEL R50, R50, -INF , P3 ;  /* 0xff80000032327808 */ /* 0x002fe40001800000 */
[----:B------:R-:W-:-:S03]  /*17ac0*/  FMNMX.FTZ R21, R46, R21, !PT ;  /* 0x000000152e157209 */ /* 0x000fc60007810000 */
[----:B------:R-:W1:Y:S01]  /*17ad0*/  MUFU.TANH R58, R9 ;  /* 0x00000009003a7308 */ /* 0x000e620000002400 */
[----:B------:R-:W-:Y:S02]  /*17ae0*/  ISETP.GT.AND P3, PT, R15, 0x40, PT ;  /* 0x000000400f00780c */ /* 0x000fe40003f64270 */
[----:B0-----:R-:W-:Y:S02]  /*17af0*/  FSEL R54, R39, -INF , P2 ;  /* 0xff80000027367808 */ /* 0x001fe40001000000 */
[----:B------:R-:W-:-:S03]  /*17b00*/  FMNMX.FTZ R21, R50, R21, !PT ;  /* 0x0000001532157209 */ /* 0x000fc60007810000 */
[----:B------:R-:W0:Y:S01]  /*17b10*/  MUFU.TANH R31, R31 ;  /* 0x0000001f001f7308 */ /* 0x000e220000002400 */
[----:B------:R-:W-:Y:S01]  /*17b20*/  FMUL.FTZ R3, R48, UR8 ;  /* 0x0000000830037c20 */ /* 0x000fe20008410000 */
[C---:B------:R-:W-:Y:S02]  /*17b30*/  ISETP.GT.AND P2, PT, R15.reuse, 0x41, PT ;  /* 0x000000410f00780c */ /* 0x040fe40003f44270 */
[----:B--2---:R-:W-:Y:S02]  /*17b40*/  FSEL R48, R4, -INF , P3 ;  /* 0xff80000004307808 */ /* 0x004fe40001800000 */
[----:B------:R-:W-:Y:S02]  /*17b50*/  FMNMX.FTZ R21, R54, R21, !PT ;  /* 0x0000001536157209 */ /* 0x000fe40007810000 */
[----:B------:R-:W-:Y:S02]  /*17b60*/  ISETP.GT.AND P3, PT, R15, 0x48, PT ;  /* 0x000000480f00780c */ /* 0x000fe40003f64270 */
[----:B---3--:R-:W-:-:S02]  /*17b70*/  FSEL R56, R27, -INF , P2 ;  /* 0xff8000001b387808 */ /* 0x008fc40001000000 */
[----:B------:R-:W-:Y:S02]  /*17b80*/  FMNMX.FTZ R21, R48, R21, !PT ;  /* 0x0000001530157209 */ /* 0x000fe40007810000 */
[----:B------:R-:W-:Y:S02]  /*17b90*/  ISETP.GT.AND P2, PT, R15, 0x49, PT ;  /* 0x000000490f00780c */ /* 0x000fe40003f44270 */
[----:B-1----:R-:W-:Y:S02]  /*17ba0*/  FSEL R58, R58, -INF , P3 ;  /* 0xff8000003a3a7808 */ /* 0x002fe40001800000 */
[----:B------:R-:W-:Y:S02]  /*17bb0*/  FMNMX.FTZ R21, R56, R21, !PT ;  /* 0x0000001538157209 */ /* 0x000fe40007810000 */
[----:B0-----:R-:W-:Y:S02]  /*17bc0*/  FSEL R60, R31, -INF , P2 ;  /* 0xff8000001f3c7808 */ /* 0x001fe40001000000 */
[----:B------:R-:W-:-:S04]  /*17bd0*/  FMNMX.FTZ R21, R58, R21, !PT ;  /* 0x000000153a157209 */ /* 0x000fc80007810000 */
[----:B------:R-:W-:-:S05]  /*17be0*/  FMNMX.FTZ R21, R60, R21, !PT ;  /* 0x000000153c157209 */ /* 0x000fca0007810000 */
[----:B------:R-:W0:Y:S01]  /*17bf0*/  SHFL.BFLY PT, R4, R21, 0x2, 0x1f ;  /* 0x0c401f0015047f89 */ /* 0x000e2200000e0000 */
[----:B------:R-:W1:Y:S08]  /*17c00*/  MUFU.TANH R2, R2 ;  /* 0x0000000200027308 */ /* 0x000e700000002400 */
[----:B------:R-:W2:Y:S08]  /*17c10*/  MUFU.TANH R5, R5 ;  /* 0x0000000500057308 */ /* 0x000eb00000002400 */
[----:B------:R-:W3:Y:S01]  /*17c20*/  MUFU.TANH R7, R7 ;  /* 0x0000000700077308 */ /* 0x000ee20000002400 */
[----:B0-----:R-:W-:-:S07]  /*17c30*/  FMNMX.FTZ R4, R21, R4, !PT ;  /* 0x0000000415047209 */ /* 0x001fce0007810000 */
[----:B------:R-:W0:Y:S01]  /*17c40*/  MUFU.TANH R6, R6 ;  /* 0x0000000600067308 */ /* 0x000e220000002400 */
[C---:B------:R-:W-:Y:S02]  /*17c50*/  ISETP.GT.AND P2, PT, R11.reuse, RZ, PT ;  /* 0x000000ff0b00720c */ /* 0x040fe40003f44270 */
[----:B------:R-:W-:-:S05]  /*17c60*/  ISETP.GT.AND P3, PT, R11, 0x1, PT ;  /* 0x000000010b00780c */ /* 0x000fca0003f64270 */
[----:B------:R4:W0:Y:S01]  /*17c70*/  MUFU.TANH R9, R3 ;  /* 0x0000000300097308 */ /* 0x0008220000002400 */
[----:B------:R-:W-:Y:S01]  /*17c80*/  ISETP.GT.AND P4, PT, R11, 0x8, PT ;  /* 0x000000080b00780c */ /* 0x000fe20003f84270 */
[----:B----4-:R-:W4:Y:S06]  /*17c90*/  SHFL.BFLY PT, R3, R4, 0x1, 0x1f ;  /* 0x0c201f0004037f89 */ /* 0x010f2c00000e0000 */
[----:B------:R-:W4:Y:S01]  /*17ca0*/  MUFU.TANH R49, R49 ;  /* 0x0000003100317308 */ /* 0x000f220000002400 */
[----:B-1----:R-:W-:Y:S02]  /*17cb0*/  FSEL R62, R2, -INF , P2 ;  /* 0xff800000023e7808 */ /* 0x002fe40001000000 */
[----:B--2---:R-:W-:-:S02]  /*17cc0*/  FSEL R13, R5, -INF , P3 ;  /* 0xff800000050d7808 */ /* 0x004fc40001800000 */
[----:B------:R-:W-:Y:S02]  /*17cd0*/  ISETP.GT.AND P5, PT, R11, 0x9, PT ;  /* 0x000000090b00780c */ /* 0x000fe40003fa4270 */
[----:B---3--:R-:W-:Y:S01]  /*17ce0*/  FSEL R64, R7, -INF , P4 ;  /* 0xff80000007407808 */ /* 0x008fe20002000000 */
[----:B------:R-:W1:Y:S01]  /*17cf0*/  MUFU.TANH R52, R52 ;  /* 0x0000003400347308 */ /* 0x000e620000002400 */
[----:B------:R-:W-:Y:S02]  /*17d00*/  FMNMX.FTZ R5, R62, R13, !PT ;  /* 0x0000000d3e057209 */ /* 0x000fe40007810000 */
[C---:B------:R-:W-:Y:S02]  /*17d10*/  ISETP.GT.AND P2, PT, R11.reuse, 0x10, PT ;  /* 0x000000100b00780c */ /* 0x040fe40003f44270 */
[----:B0-----:R-:W-:Y:S02]  /*17d20*/  FSEL R66, R6, -INF , P5 ;  /* 0xff80000006427808 */ /* 0x001fe40002800000 */
[----:B------:R-:W-:Y:S01]  /*17d30*/  FMNMX.FTZ R5, R64, R5, !PT ;  /* 0x0000000540057209 */ /* 0x000fe20007810000 */
[----:B------:R-:W0:Y:S01]  /*17d40*/  MUFU.TANH R53, R53 ;  /* 0x0000003500357308 */ /* 0x000e220000002400 */
[----:B------:R-:W-:-:S02]  /*17d50*/  ISETP.GT.AND P3, PT, R11, 0x11, PT ;  /* 0x000000110b00780c */ /* 0x000fc40003f64270 */
[----:B------:R-:W-:Y:S02]  /*17d60*/  FSEL R68, R9, -INF , P2 ;  /* 0xff80000009447808 */ /* 0x000fe40001000000 */
[----:B------:R-:W-:-:S03]  /*17d70*/  FMNMX.FTZ R5, R66, R5, !PT ;  /* 0x0000000542057209 */ /* 0x000fc60007810000 */
[----:B------:R-:W2:Y:S01]  /*17d80*/  MUFU.TANH R40, R40 ;  /* 0x0000002800287308 */ /* 0x000ea20000002400 */
[----:B----4-:R-:W-:Y:S01]  /*17d90*/  FMNMX.FTZ R4, R4, R3, !PT ;  /* 0x0000000304047209 */ /* 0x010fe20007810000 */
[----:B------:R-:W-:Y:S01]  /*17da0*/  IMAD.U32 R3, RZ, RZ, UR4 ;  /* 0x00000004ff037e24 */ /* 0x000fe2000f8e00ff */
[----:B------:R-:W-:Y:S02]  /*17db0*/  ISETP.GT.AND P5, PT, R11, 0x18, PT ;  /* 0x000000180b00780c */ /* 0x000fe40003fa4270 */
[----:B------:R-:W-:Y:S02]  /*17dc0*/  FSEL R70, R49, -INF , P3 ;  /* 0xff80000031467808 */ /* 0x000fe40001800000 */
[----:B------:R-:W-:Y:S01]  /*17dd0*/  FMNMX.FTZ R5, R68, R5, !PT ;  /* 0x0000000544057209 */ /* 0x000fe20007810000 */
[----:B------:R-:W3:Y:S01]  /*17de0*/  MUFU.TANH R41, R41 ;  /* 0x0000002900297308 */ /* 0x000ee20000002400 */
[----:B------:R-:W-:Y:S01]  /*17df0*/  ISETP.GT.AND P4, PT, R11, 0x19, PT ;  /* 0x000000190b00780c */ /* 0x000fe20003f84270 */
[----:B------:R-:W-:Y:S01]  /*17e00*/  FMUL.FTZ R2, R4, R3 ;  /* 0x0000000304027220 */ /* 0x000fe20000410000 */
[----:B-1----:R-:W-:-:S02]  /*17e10*/  FSEL R52, R52, -INF , P5 ;  /* 0xff80000034347808 */ /* 0x002fc40002800000 */
[----:B------:R-:W-:-:S03]  /*17e20*/  FMNMX.FTZ R5, R70, R5, !PT ;  /* 0x0000000546057209 */ /* 0x000fc60007810000 */
[----:B------:R-:W1:Y:S01]  /*17e30*/  MUFU.TANH R44, R44 ;  /* 0x0000002c002c7308 */ /* 0x000e620000002400 */
[----:B------:R-:W-:Y:S02]  /*17e40*/  FSETP.NEU.FTZ.AND P3, PT, R4, -INF , PT ;  /* 0xff8000000400780b */ /* 0x000fe40003f7d000 */
[----:B------:R-:W-:Y:S02]  /*17e50*/  ISETP.GT.AND P2, PT, R11, 0x20, PT ;  /* 0x000000200b00780c */ /* 0x000fe40003f44270 */
[----:B0-----:R-:W-:Y:S02]  /*17e60*/  FSEL R72, R53, -INF , P4 ;  /* 0xff80000035487808 */ /* 0x001fe40002000000 */
[----:B------:R-:W-:Y:S01]  /*17e70*/  FMNMX.FTZ R5, R52, R5, !PT ;  /* 0x0000000534057209 */ /* 0x000fe20007810000 */
[----:B------:R-:W0:Y:S01]  /*17e80*/  MUFU.TANH R45, R45 ;  /* 0x0000002d002d7308 */ /* 0x000e220000002400 */
[----:B------:R-:W-:Y:S02]  /*17e90*/  FSEL R9, R2, RZ, P3 ;  /* 0x000000ff02097208 */ /* 0x000fe40001800000 */
[----:B------:R-:W-:-:S02]  /*17ea0*/  ISETP.GT.AND P3, PT, R11, 0x21, PT ;  /* 0x000000210b00780c */ /* 0x000fc40003f64270 */
[----:B--2---:R-:W-:Y:S02]  /*17eb0*/  FSEL R40, R40, -INF , P2 ;  /* 0xff80000028287808 */ /* 0x004fe40001000000 */
[----:B------:R-:W-:Y:S01]  /*17ec0*/  FMNMX.FTZ R5, R72, R5, !PT ;  /* 0x0000000548057209 */ /* 0x000fe20007810000 */
[----:B------:R-:W2:Y:S01]  /*17ed0*/  MUFU.TANH R32, R32 ;  /* 0x0000002000207308 */ /* 0x000ea20000002400 */
[----:B------:R-:W-:Y:S01]  /*17ee0*/  FFMA.FTZ R209, R74, R3, -R9 ;  /* 0x000000034ad17223 */ /* 0x000fe20000010809 */
[----:B------:R-:W-:Y:S02]  /*17ef0*/  ISETP.GT.AND P2, PT, R11, 0x28, PT ;  /* 0x000000280b00780c */ /* 0x000fe40003f44270 */
[----:B---3--:R-:W-:Y:S02]  /*17f00*/  FSEL R74, R41, -INF , P3 ;  /* 0xff800000294a7808 */ /* 0x008fe40001800000 */
[----:B------:R-:W-:Y:S02]  /*17f10*/  FMNMX.FTZ R5, R40, R5, !PT ;  /* 0x0000000528057209 */ /* 0x000fe40007810000 */
[----:B------:R-:W3:Y:S01]  /*17f20*/  MUFU.TANH R33, R33 ;  /* 0x0000002100217308 */ /* 0x000ee20000002400 */
[----:B------:R-:W-:Y:S01]  /*17f30*/  ISETP.GT.AND P3, PT, R11, 0x29, PT ;  /* 0x000000290b00780c */ /* 0x000fe20003f64270 */
[----:B------:R-:W-:Y:S01]  /*17f40*/  FMUL.FTZ R24, R24, UR8 ;  /* 0x0000000818187c20 */ /* 0x000fe20008410000 */
[----:B-1----:R-:W-:-:S02]  /*17f50*/  FSEL R44, R44, -INF , P2 ;  /* 0xff8000002c2c7808 */ /* 0x002fc40001000000 */
[----:B------:R-:W-:-:S03]  /*17f60*/  FMNMX.FTZ R5, R74, R5, !PT ;  /* 0x000000054a057209 */ /* 0x000fc60007810000 */
[----:B------:R-:W1:Y:S01]  /*17f70*/  MUFU.TANH R36, R36 ;  /* 0x0000002400247308 */ /* 0x000e620000002400 */
[----:B------:R-:W-:Y:S01]  /*17f80*/  ISETP.GT.AND P2, PT, R11, 0x30, PT ;  /* 0x000000300b00780c */ /* 0x000fe20003f44270 */
[----:B------:R-:W-:Y:S01]  /*17f90*/  FMUL.FTZ R25, R25, UR8 ;  /* 0x0000000819197c20 */ /* 0x000fe20008410000 */
[----:B0-----:R-:W-:Y:S02]  /*17fa0*/  FSEL R76, R45, -INF , P3 ;  /* 0xff8000002d4c7808 */ /* 0x001fe40001800000 */
[----:B------:R-:W-:-:S03]  /*17fb0*/  FMNMX.FTZ R5, R44, R5, !PT ;  /* 0x000000052c057209 */ /* 0x000fc60007810000 */
[----:B------:R-:W0:Y:S01]  /*17fc0*/  MUFU.TANH R37, R37 ;  /* 0x0000002500257308 */ /* 0x000e220000002400 */
[----:B------:R-:W-:Y:S01]  /*17fd0*/  ISETP.GT.AND P3, PT, R11, 0x31, PT ;  /* 0x000000310b00780c */ /* 0x000fe20003f64270 */
[----:B------:R-:W-:Y:S01]  /*17fe0*/  FMUL.FTZ R28, R28, UR8 ;  /* 0x000000081c1c7c20 */ /* 0x000fe20008410000 */
[----:B--2---:R-:W-:Y:S02]  /*17ff0*/  FSEL R32, R32, -INF , P2 ;  /* 0xff80000020207808 */ /* 0x004fe40001000000 */
[----:B------:R-:W-:-:S03]  /*18000*/  FMNMX.FTZ R5, R76, R5, !PT ;  /* 0x000000054c057209 */ /* 0x000fc60007810000 */
[----:B------:R-:W2:Y:S01]  /*18010*/  MUFU.TANH R24, R24 ;  /* 0x0000001800187308 */ /* 0x000ea20000002400 */
[----:B------:R-:W-:Y:S01]  /*18020*/  FFMA.FTZ R211, R78, R3, -R9 ;  /* 0x000000034ed37223 */ /* 0x000fe20000010809 */
[----:B------:R-:W-:Y:S01]  /*18030*/  ISETP.GT.AND P2, PT, R11, 0x38, PT ;  /* 0x000000380b00780c */ /* 0x000fe20003f44270 */
[----:B------:R-:W-:Y:S01]  /*18040*/  FMUL.FTZ R29, R29, UR8 ;  /* 0x000000081d1d7c20 */ /* 0x000fe20008410000 */
[----:B---3--:R-:W-:Y:S02]  /*18050*/  FSEL R78, R33, -INF , P3 ;  /* 0xff800000214e7808 */ /* 0x008fe40001800000 */
[----:B------:R-:W-:Y:S02]  /*18060*/  FMNMX.FTZ R5, R32, R5, !PT ;  /* 0x0000000520057209 */ /* 0x000fe40007810000 */
[----:B------:R-:W3:Y:S01]  /*18070*/  MUFU.TANH R25, R25 ;  /* 0x0000001900197308 */ /* 0x000ee20000002400 */
[----:B------:R-:W-:Y:S02]  /*18080*/  ISETP.GT.AND P3, PT, R11, 0x39, PT ;  /* 0x000000390b00780c */ /* 0x000fe40003f64270 */
[----:B-1----:R-:W-:-:S02]  /*18090*/  FSEL R36, R36, -INF , P2 ;  /* 0xff80000024247808 */ /* 0x002fc40001000000 */
[----:B------:R-:W-:-:S03]  /*180a0*/  FMNMX.FTZ R5, R78, R5, !PT ;  /* 0x000000054e057209 */ /* 0x000fc60007810000 */
[----:B------:R-:W1:Y:S01]  /*180b0*/  MUFU.TANH R28, R28 ;  /* 0x0000001c001c7308 */ /* 0x000e620000002400 */
[----:B------:R-:W-:Y:S01]  /*180c0*/  FFMA.FTZ R6, R20, R3, -R9 ;  /* 0x0000000314067223 */ /* 0x000fe20000010809 */
[----:B------:R-:W-:Y:S02]  /*180d0*/  ISETP.GT.AND P2, PT, R11, 0x40, PT ;  /* 0x000000400b00780c */ /* 0x000fe40003f44270 */
[----:B0-----:R-:W-:Y:S02]  /*180e0*/  FSEL R20, R37, -INF , P3 ;  /* 0xff80000025147808 */ /* 0x001fe40001800000 */
[----:B------:R-:W-:Y:S02]  /*180f0*/  FMNMX.FTZ R5, R36, R5, !PT ;  /* 0x0000000524057209 */ /* 0x000fe40007810000 */
[----:B------:R-:W0:Y:S01]  /*18100*/  MUFU.TANH R29, R29 ;  /* 0x0000001d001d7308 */ /* 0x000e220000002400 */
[----:B------:R-:W-:Y:S02]  /*18110*/  ISETP.GT.AND P3, PT, R11, 0x41, PT ;  /* 0x000000410b00780c */ /* 0x000fe40003f64270 */
[----:B--2---:R-:W-:-:S02]  /*18120*/  FSEL R24, R24, -INF , P2 ;  /* 0xff80000018187808 */ /* 0x004fc40001000000 */
[----:B------:R-:W-:Y:S01]  /*18130*/  FMNMX.FTZ R5, R20, R5, !PT ;  /* 0x0000000514057209 */ /* 0x000fe20007810000 */
[----:B------:R-:W-:Y:S01]  /*18140*/  FFMA.FTZ R7, R12, R3, -R9 ;  /* 0x000000030c077223 */ /* 0x000fe20000010809 */
[----:B------:R-:W-:Y:S02]  /*18150*/  ISETP.GT.AND P2, PT, R11, 0x48, PT ;  /* 0x000000480b00780c */ /* 0x000fe40003f44270 */
[----:B---3--:R-:W-:Y:S02]  /*18160*/  FSEL R12, R25, -INF , P3 ;  /* 0xff800000190c7808 */ /* 0x008fe40001800000 */
[----:B------:R-:W-:Y:S02]  /*18170*/  FMNMX.FTZ R5, R24, R5, !PT ;  /* 0x0000000518057209 */ /* 0x000fe40007810000 */
[----:B------:R-:W-:Y:S02]  /*18180*/  ISETP.GT.AND P3, PT, R11, 0x49, PT ;  /* 0x000000490b00780c */ /* 0x000fe40003f64270 */
[----:B-1----:R-:W-:-:S02]  /*18190*/  FSEL R28, R28, -INF , P2 ;  /* 0xff8000001c1c7808 */ /* 0x002fc40001000000 */
[----:B------:R-:W-:Y:S01]  /*181a0*/  FMNMX.FTZ R5, R12, R5, !PT ;  /* 0x000000050c057209 */ /* 0x000fe20007810000 */
[----:B------:R-:W-:Y:S01]  /*181b0*/  FFMA.FTZ R11, R10, R3, -R9 ;  /* 0x000000030a0b7223 */ /* 0x000fe20000010809 */
[----:B0-----:R-:W-:Y:S02]  /*181c0*/  FSEL R10, R29, -INF , P3 ;  /* 0xff8000001d0a7808 */ /* 0x001fe40001800000 */
[----:B------:R-:W-:-:S04]  /*181d0*/  FMNMX.FTZ R5, R28, R5, !PT ;  /* 0x000000051c057209 */ /* 0x000fc80007810000 */
[----:B------:R-:W-:Y:S01]  /*181e0*/  FMNMX.FTZ R5, R10, R5, !PT ;  /* 0x000000050a057209 */ /* 0x000fe20007810000 */
[----:B------:R-:W-:-:S04]  /*181f0*/  FFMA.FTZ R15, R8, R3, -R9 ;  /* 0x00000003080f7223 */ /* 0x000fc80000010809 */
[----:B------:R-:W0:Y:S02]  /*18200*/  SHFL.BFLY PT, R8, R5, 0x2, 0x1f ;  /* 0x0c401f0005087f89 */ /* 0x000e2400000e0000 */
[----:B0-----:R-:W-:-:S05]  /*18210*/  FMNMX.FTZ R8, R5, R8, !PT ;  /* 0x0000000805087209 */ /* 0x001fca0007810000 */
[----:B------:R-:W0:Y:S01]  /*18220*/  SHFL.BFLY PT, R5, R8, 0x1, 0x1f ;  /* 0x0c201f0008057f89 */ /* 0x000e2200000e0000 */
[----:B------:R-:W-:Y:S01]  /*18230*/  FFMA.FTZ R2, R59, R3, -R9 ;  /* 0x000000033b027223 */ /* 0x000fe20000010809 */
[----:B------:R1:W-:Y:S08]  /*18240*/  MUFU.EX2 R205, R7 ;  /* 0x0000000700cd7308 */ /* 0x0003f00000000800 */
[----:B------:R-:W-:Y:S01]  /*18250*/  MUFU.EX2 R209, R209 ;  /* 0x000000d100d17308 */ /* 0x000fe20000000800 */
[----:B0-----:R-:W-:-:S07]  /*18260*/  FMNMX.FTZ R5, R8, R5, !PT ;  /* 0x0000000508057209 */ /* 0x001fce0007810000 */
[----:B------:R-:W0:Y:S01]  /*18270*/  MUFU.EX2 R2, R2 ;  /* 0x0000000200027308 */ /* 0x000e220000000800 */
[C---:B------:R-:W-:Y:S01]  /*18280*/  FSETP.NEU.FTZ.AND P2, PT, R5.reuse, -INF , PT ;  /* 0xff8000000500780b */ /* 0x040fe20003f5d000 */
[----:B-1----:R-:W-:-:S05]  /*18290*/  FMUL.FTZ R7, R5, R3 ;  /* 0x0000000305077220 */ /* 0x002fca0000410000 */
[----:B------:R-:W-:Y:S01]  /*182a0*/  FSEL R7, R7, RZ, P2 ;  /* 0x000000ff07077208 */ /* 0x000fe20001000000 */
[----:B------:R-:W1:Y:S04]  /*182b0*/  MUFU.EX2 R211, R211 ;  /* 0x000000d300d37308 */ /* 0x000e680000000800 */
[-CC-:B------:R-:W-:Y:S01]  /*182c0*/  FFMA.FTZ R62, R62, R3.reuse, -R7.reuse ;  /* 0x000000033e3e7223 */ /* 0x180fe20000010807 */
[----:B------:R-:W-:-:S03]  /*182d0*/  FFMA.FTZ R13, R13, R3, -R7 ;  /* 0x000000030d0d7223 */ /* 0x000fc60000010807 */
[----:B------:R-:W2:Y:S01]  /*182e0*/  MUFU.EX2 R6, R6 ;  /* 0x0000000600067308 */ /* 0x000ea20000000800 */
[-CC-:B------:R-:W-:Y:S01]  /*182f0*/  FFMA.FTZ R64, R64, R3.reuse, -R7.reuse ;  /* 0x0000000340407223 */ /* 0x180fe20000010807 */
[----:B------:R-:W-:Y:S01]  /*18300*/  FFMA.FTZ R66, R66, R3, -R7 ;  /* 0x0000000342427223 */ /* 0x000fe20000010807 */
[----:B0-----:R-:W-:-:S05]  /*18310*/  FADD.FTZ R8, R209, R2 ;  /* 0x00000002d1087221 */ /* 0x001fca0000010000 */
[----:B------:R-:W-:Y:S01]  /*18320*/  MUFU.EX2 R62, R62 ;  /* 0x0000003e003e7308 */ /* 0x000fe20000000800 */
[-CC-:B------:R-:W-:Y:S01]  /*18330*/  FFMA.FTZ R14, R14, R3.reuse, -R9.reuse ;  /* 0x000000030e0e7223 */ /* 0x180fe20000010809 */
[----:B------:R-:W-:-:S06]  /*18340*/  FFMA.FTZ R34, R34, R3, -R9 ;  /* 0x0000000322227223 */ /* 0x000fcc0000010809 */
[----:B------:R-:W0:Y:S01]  /*18350*/  MUFU.EX2 R13, R13 ;  /* 0x0000000d000d7308 */ /* 0x000e220000000800 */
[-C--:B------:R-:W-:Y:S01]  /*18360*/  FFMA.FTZ R68, R68, R3.reuse, -R7 ;  /* 0x0000000344447223 */ /* 0x080fe20000010807 */
[-CC-:B------:R-:W-:Y:S01]  /*18370*/  FFMA.FTZ R26, R26, R3.reuse, -R9.reuse ;  /* 0x000000031a1a7223 */ /* 0x180fe20000010809 */
[-CC-:B------:R-:W-:Y:S01]  /*18380*/  FFMA.FTZ R38, R38, R3.reuse, -R9.reuse ;  /* 0x0000000326267223 */ /* 0x180fe20000010809 */
[----:B------:R-:W-:-:S04]  /*18390*/  FFMA.FTZ R42, R42, R3, -R9 ;  /* 0x000000032a2a7223 */ /* 0x000fc80000010809 */
[----:B------:R-:W3:Y:S01]  /*183a0*/  MUFU.EX2 R80, R11 ;  /* 0x0000000b00507308 */ /* 0x000ee20000000800 */
[-CC-:B------:R-:W-:Y:S01]  /*183b0*/  FFMA.FTZ R30, R30, R3.reuse, -R9.reuse ;  /* 0x000000031e1e7223 */ /* 0x180fe20000010809 */
[-CC-:B------:R-:W-:Y:S01]  /*183c0*/  FFMA.FTZ R46, R46, R3.reuse, -R9.reuse ;  /* 0x000000032e2e7223 */ /* 0x180fe20000010809 */
[-CC-:B------:R-:W-:Y:S01]  /*183d0*/  FFMA.FTZ R50, R50, R3.reuse, -R9.reuse ;  /* 0x0000000332327223 */ /* 0x180fe20000010809 */
[-CC-:B------:R-:W-:Y:S01]  /*183e0*/  FFMA.FTZ R54, R54, R3.reuse, -R9.reuse ;  /* 0x0000000336367223 */ /* 0x180fe20000010809 */
[----:B------:R-:W-:-:S03]  /*183f0*/  FFMA.FTZ R48, R48, R3, -R9 ;  /* 0x0000000330307223 */ /* 0x000fc60000010809 */
[----:B------:R-:W4:Y:S01]  /*18400*/  MUFU.EX2 R64, R64 ;  /* 0x0000004000407308 */ /* 0x000f220000000800 */
[-CC-:B------:R-:W-:Y:S01]  /*18410*/  FFMA.FTZ R56, R56, R3.reuse, -R9.reuse ;  /* 0x0000000338387223 */ /* 0x180fe20000010809 */
[-CC-:B------:R-:W-:Y:S01]  /*18420*/  FFMA.FTZ R58, R58, R3.reuse, -R9.reuse ;  /* 0x000000033a3a7223 */ /* 0x180fe20000010809 */
[----:B------:R-:W-:Y:S01]  /*18430*/  FFMA.FTZ R60, R60, R3, -R9 ;  /* 0x000000033c3c7223 */ /* 0x000fe20000010809 */
[----:B-1----:R-:W-:-:S04]  /*18440*/  FADD.FTZ R27, R211, R8 ;  /* 0x00000008d31b7221 */ /* 0x002fc80000010000 */
[----:B------:R-:W1:Y:S01]  /*18450*/  MUFU.EX2 R207, R15 ;  /* 0x0000000f00cf7308 */ /* 0x000e620000000800 */
[----:B------:R-:W-:Y:S01]  /*18460*/  FFMA.FTZ R70, R70, R3, -R7 ;  /* 0x0000000346467223 */ /* 0x000fe20000010807 */
[----:B--2---:R-:W-:-:S06]  /*18470*/  FADD.FTZ R8, R6, R27 ;  /* 0x0000001b06087221 */ /* 0x004fcc0000010000 */
[----:B------:R-:W2:Y:S01]  /*18480*/  MUFU.EX2 R9, R66 ;  /* 0x0000004200097308 */ /* 0x000ea20000000800 */
[----:B------:R-:W-:-:S07]  /*18490*/  FFMA.FTZ R52, R52, R3, -R7 ;  /* 0x0000000334347223 */ /* 0x000fce0000010807 */
[----:B------:R3:W-:Y:S01]  /*184a0*/  MUFU.EX2 R201, R34 ;  /* 0x0000002200c97308 */ /* 0x0007e20000000800 */
[----:B------:R-:W-:Y:S01]  /*184b0*/  FADD.FTZ R29, R205, R8 ;  /* 0x00000008cd1d7221 */ /* 0x000fe20000010000 */
[----:B0-----:R-:W-:-:S06]  /*184c0*/  FADD.FTZ R27, R62, R13 ;  /* 0x0000000d3e1b7221 */ /* 0x001fcc0000010000 */
[----:B------:R-:W0:Y:S01]  /*184d0*/  MUFU.EX2 R14, R14 ;  /* 0x0000000e000e7308 */ /* 0x000e220000000800 */
[----:B---3--:R-:W-:-:S07]  /*184e0*/  IADD3 R34, R237, -R227, RZ ;  /* 0x800000e3ed227210 */ /* 0x008fce0007ffe0ff */
[----:B------:R-:W3:Y:S01]  /*184f0*/  MUFU.EX2 R68, R68 ;  /* 0x0000004400447308 */ /* 0x000ee20000000800 */
[----:B------:R-:W-:Y:S02]  /*18500*/  IMAD R34, R225, 0x80, R34 ;  /* 0x00000080e1227824 */ /* 0x000fe400078e0222 */
[----:B------:R-:W-:-:S05]  /*18510*/  FFMA.FTZ R72, R72, R3, -R7 ;  /* 0x0000000348487223 */ /* 0x000fca0000010807 */
[----:B------:R-:W3:Y:S01]  /*18520*/  MUFU.EX2 R26, R26 ;  /* 0x0000001a001a7308 */ /* 0x000ee20000000800 */
[----:B------:R-:W-:-:S04]  /*18530*/  IMAD.HI R224, R34, 0x66666667, RZ ;  /* 0x6666666722e07827 */ /* 0x000fc800078e02ff */
[----:B------:R-:W-:Y:S01]  /*18540*/  FADD.FTZ R34, R80, R29 ;  /* 0x0000001d50227221 */ /* 0x000fe20000010000 */
[----:B----4-:R-:W-:Y:S02]  /*18550*/  FADD.FTZ R8, R64, R27 ;  /* 0x0000001b40087221 */ /* 0x010fe40000010000 */
[----:B------:R-:W4:Y:S01]  /*18560*/  MUFU.EX2 R11, R70 ;  /* 0x00000046000b7308 */ /* 0x000f220000000800 */
[----:B------:R-:W-:Y:S01]  /*18570*/  FFMA.FTZ R40, R40, R3, -R7 ;  /* 0x0000000328287223 */ /* 0x000fe20000010807 */
[----:B-1----:R-:W-:Y:S01]  /*18580*/  FADD.FTZ R31, R207, R34 ;  /* 0x00000022cf1f7221 */ /* 0x002fe20000010000 */
[----:B--2---:R-:W-:-:S05]  /*18590*/  FADD.FTZ R29, R9, R8 ;  /* 0x00000008091d7221 */ /* 0x004fca0000010000 */
[----:B------:R-:W1:Y:S01]  /*185a0*/  MUFU.EX2 R52, R52 ;  /* 0x0000003400347308 */ /* 0x000e620000000800 */
[----:B------:R-:W-:Y:S01]  /*185b0*/  FFMA.FTZ R74, R74, R3, -R7 ;  /* 0x000000034a4a7223 */ /* 0x000fe20000010807 */
[----:B0-----:R-:W-:-:S06]  /*185c0*/  FADD.FTZ R31, R14, R31 ;  /* 0x0000001f0e1f7221 */ /* 0x001fcc0000010000 */
[----:B------:R-:W0:Y:S01]  /*185d0*/  MUFU.EX2 R38, R38 ;  /* 0x0000002600267308 */ /* 0x000e220000000800 */
[----:B---3--:R-:W-:Y:S01]  /*185e0*/  FADD.FTZ R8, R68, R29 ;  /* 0x0000001d44087221 */ /* 0x008fe20000010000 */
[----:B------:R-:W-:-:S06]  /*185f0*/  FFMA.FTZ R44, R44, R3, -R7 ;  /* 0x000000032c2c7223 */ /* 0x000fcc0000010807 */
[----:B------:R-:W2:Y:S01]  /*18600*/  MUFU.EX2 R15, R72 ;  /* 0x00000048000f7308 */ /* 0x000ea20000000800 */
[----:B------:R-:W-:Y:S01]  /*18610*/  FADD.FTZ R34, R26, R31 ;  /* 0x0000001f1a227221 */ /* 0x000fe20000010000 */
[----:B----4-:R-:W-:-:S06]  /*18620*/  FADD.FTZ R29, R11, R8 ;  /* 0x000000080b1d7221 */ /* 0x010fcc0000010000 */
[----:B------:R-:W3:Y:S08]  /*18630*/  MUFU.EX2 R203, R42 ;  /* 0x0000002a00cb7308 */ /* 0x000ef00000000800 */
[----:B------:R-:W4:Y:S01]  /*18640*/  MUFU.EX2 R40, R40 ;  /* 0x0000002800287308 */ /* 0x000f220000000800 */
[----:B------:R-:W-:Y:S01]  /*18650*/  FFMA.FTZ R76, R76, R3, -R7 ;  /* 0x000000034c4c7223 */ /* 0x000fe20000010807 */
[----:B------:R-:W-:-:S06]  /*18660*/  FADD.FTZ R31, R201, R34 ;  /* 0x00000022c91f7221 */ /* 0x000fcc0000010000 */
[----:B------:R-:W4:Y:S01]  /*18670*/  MUFU.EX2 R30, R30 ;  /* 0x0000001e001e7308 */ /* 0x000f220000000800 */
[----:B-1----:R-:W-:Y:S01]  /*18680*/  FADD.FTZ R8, R52, R29 ;  /* 0x0000001d34087221 */ /* 0x002fe20000010000 */
[----:B------:R-:W-:-:S06]  /*18690*/  FFMA.FTZ R32, R32, R3, -R7 ;  /* 0x0000000320207223 */ /* 0x000fcc0000010807 */
[----:B------:R-:W1:Y:S01]  /*186a0*/  MUFU.EX2 R21, R74 ;  /* 0x0000004a00157308 */ /* 0x000e620000000800 */
[----:B------:R-:W-:Y:S01]  /*186b0*/  SHF.R.U32.HI R33, RZ, 0x1f, R224 ;  /* 0x0000001fff217819 */ /* 0x000fe200000116e0 */
[----:B0-----:R-:W-:-:S06]  /*186c0*/  FADD.FTZ R0, R38, R31 ;  /* 0x0000001f26007221 */ /* 0x001fcc0000010000 */
[----:B------:R-:W0:Y:S01]  /*186d0*/  MUFU.EX2 R197, R46 ;  /* 0x0000002e00c57308 */ /* 0x000e220000000800 */
[----:B--2---:R-:W-:-:S07]  /*186e0*/  FADD.FTZ R31, R15, R8 ;  /* 0x000000080f1f7221 */ /* 0x004fce0000010000 */
[----:B------:R-:W2:Y:S01]  /*186f0*/  MUFU.EX2 R44, R44 ;  /* 0x0000002c002c7308 */ /* 0x000ea20000000800 */
[----:B------:R-:W-:Y:S01]  /*18700*/  LEA.HI.SX32 R224, R224, R33, 0x1b ;  /* 0x00000021e0e07211 */ /* 0x000fe200078fdaff */
[----:B------:R-:W-:Y:S01]  /*18710*/  FFMA.FTZ R78, R78, R3, -R7 ;  /* 0x000000034e4e7223 */ /* 0x000fe20000010807 */
[----:B---3--:R-:W-:-:S05]  /*18720*/  FADD.FTZ R33, R203, R0 ;  /* 0x00000000cb217221 */ /* 0x008fca0000010000 */
[----:B------:R-:W3:Y:S01]  /*18730*/  MUFU.EX2 R50, R50 ;  /* 0x0000003200327308 */ /* 0x000ee20000000800 */
[----:B----4-:R-:W-:Y:S01]  /*18740*/  FADD.FTZ R0, R40, R31 ;  /* 0x0000001f28007221 */ /* 0x010fe20000010000 */
[----:B------:R-:W-:-:S06]  /*18750*/  FFMA.FTZ R36, R36, R3, -R7 ;  /* 0x0000000324247223 */ /* 0x000fcc0000010807 */
[----:B------:R-:W4:Y:S01]  /*18760*/  MUFU.EX2 R25, R76 ;  /* 0x0000004c00197308 */ /* 0x000f220000000800 */
[----:B------:R-:W-:Y:S01]  /*18770*/  FADD.FTZ R8, R30, R33 ;  /* 0x000000211e087221 */ /* 0x000fe20000010000 */
[----:B-1----:R-:W-:-:S06]  /*18780*/  FADD.FTZ R31, R21, R0 ;  /* 0x00000000151f7221 */ /* 0x002fcc0000010000 */
[----:B------:R-:W1:Y:S01]  /*18790*/  MUFU.EX2 R199, R54 ;  /* 0x0000003600c77308 */ /* 0x000e620000000800 */
[----:B------:R-:W-:-:S07]  /*187a0*/  FFMA.FTZ R20, R20, R3, -R7 ;  /* 0x0000000314147223 */ /* 0x000fce0000010807 */
[----:B------:R-:W1:Y:S01]  /*187b0*/  MUFU.EX2 R32, R32 ;  /* 0x0000002000207308 */ /* 0x000e620000000800 */
[-CC-:B------:R-:W-:Y:S01]  /*187c0*/  FFMA.FTZ R24, R24, R3.reuse, -R7.reuse ;  /* 0x0000000318187223 */ /* 0x180fe20000010807 */
[-CC-:B------:R-:W-:Y:S01]  /*187d0*/  FFMA.FTZ R12, R12, R3.reuse, -R7.reuse ;  /* 0x000000030c0c7223 */ /* 0x180fe20000010807 */
[-CC-:B------:R-:W-:Y:S01]  /*187e0*/  FFMA.FTZ R28, R28, R3.reuse, -R7.reuse ;  /* 0x000000031c1c7223 */ /* 0x180fe20000010807 */
[----:B------:R-:W-:-:S04]  /*187f0*/  FFMA.FTZ R10, R10, R3, -R7 ;  /* 0x000000030a0a7223 */ /* 0x000fc80000010807 */
[----:B------:R-:W1:Y:S01]  /*18800*/  MUFU.EX2 R48, R48 ;  /* 0x0000003000307308 */ /* 0x000e620000000800 */
[----:B0-----:R-:W-:Y:S01]  /*18810*/  FADD.FTZ R7, R197, R8 ;  /* 0x00000008c5077221 */ /* 0x001fe20000010000 */
[----:B--2---:R-:W-:-:S06]  /*18820*/  FADD.FTZ R0, R44, R31 ;  /* 0x0000001f2c007221 */ /* 0x004fcc0000010000 */
[----:B------:R-:W0:Y:S01]  /*18830*/  MUFU.EX2 R27, R78 ;  /* 0x0000004e001b7308 */ /* 0x000e220000000800 */
[----:B------:R-:W-:Y:S01]  /*18840*/  F2FP.F16.F32.PACK_AB R209, R2, R209 ;  /* 0x000000d102d1723e */ /* 0x000fe200000000ff */
[----:B---3--:R-:W-:-:S06]  /*18850*/  FADD.FTZ R2, R50, R7 ;  /* 0x0000000732027221 */ /* 0x008fcc0000010000 */
[----:B------:R-:W2:Y:S01]  /*18860*/  MUFU.EX2 R193, R56 ;  /* 0x0000003800c17308 */ /* 0x000ea20000000800 */
[----:B----4-:R-:W-:-:S07]  /*18870*/  FADD.FTZ R31, R25, R0 ;  /* 0x00000000191f7221 */ /* 0x010fce0000010000 */
[----:B------:R-:W3:Y:S01]  /*18880*/  MUFU.EX2 R36, R36 ;  /* 0x0000002400247308 */ /* 0x000ee20000000800 */
[----:B-1----:R-:W-:Y:S01]  /*18890*/  FADD.FTZ R33, R199, R2 ;  /* 0x00000002c7217221 */ /* 0x002fe20000010000 */
[----:B------:R-:W-:-:S06]  /*188a0*/  FADD.FTZ R0, R32, R31 ;  /* 0x0000001f20007221 */ /* 0x000fcc0000010000 */
[----:B------:R-:W1:Y:S08]  /*188b0*/  MUFU.EX2 R58, R58 ;  /* 0x0000003a003a7308 */ /* 0x000e700000000800 */
[----:B------:R-:W4:Y:S01]  /*188c0*/  MUFU.EX2 R29, R20 ;  /* 0x00000014001d7308 */ /* 0x000f220000000800 */
[----:B------:R-:W-:Y:S01]  /*188d0*/  FADD.FTZ R2, R48, R33 ;  /* 0x0000002130027221 */ /* 0x000fe20000010000 */
[----:B0-----:R-:W-:-:S06]  /*188e0*/  FADD.FTZ R31, R27, R0 ;  /* 0x000000001b1f7221 */ /* 0x001fcc0000010000 */
[----:B------:R-:W0:Y:S01]  /*188f0*/  MUFU.EX2 R24, R24 ;  /* 0x0000001800187308 */ /* 0x000e220000000800 */
[----:B--2---:R-:W-:Y:S01]  /*18900*/  FADD.FTZ R33, R193, R2 ;  /* 0x00000002c1217221 */ /* 0x004fe20000010000 */
[----:B---3--:R-:W-:-:S06]  /*18910*/  FADD.FTZ R0, R36, R31 ;  /* 0x0000001f24007221 */ /* 0x008fcc0000010000 */
[----:B------:R-:W2:Y:S01]  /*18920*/  MUFU.EX2 R7, R12 ;  /* 0x0000000c00077308 */ /* 0x000ea20000000800 */
[----:B------:R-:W-:Y:S01]  /*18930*/  F2FP.F16.F32.PACK_AB R207, R14, R207 ;  /* 0x000000cf0ecf723e */ /* 0x000fe200000000ff */
[----:B-1----:R-:W-:Y:S01]  /*18940*/  FADD.FTZ R14, R58, R33 ;  /* 0x000000213a0e7221 */ /* 0x002fe20000010000 */
[----:B------:R-:W-:Y:S02]  /*18950*/  IADD3 R8, R177, -0x2, RZ ;  /* 0xfffffffeb1087810 */ /* 0x000fe40007ffe0ff */
[----:B------:R-:W-:-:S03]  /*18960*/  VIMNMX R224, RZ, R224, !PT ;  /* 0x000000e0ffe07248 */ /* 0x000fc60007fe0100 */
[----:B------:R-:W1:Y:S01]  /*18970*/  MUFU.EX2 R28, R28 ;  /* 0x0000001c001c7308 */ /* 0x000e620000000800 */
[----:B----4-:R-:W-:Y:S01]  /*18980*/  FADD.FTZ R33, R29, R0 ;  /* 0x000000001d217221 */ /* 0x010fe20000010000 */
[----:B------:R-:W-:-:S06]  /*18990*/  ISETP.GE.AND P2, PT, R8, R224, PT ;  /* 0x000000e00800720c */ /* 0x000fcc0003f46270 */
[----:B------:R-:W3:Y:S01]  /*189a0*/  MUFU.EX2 R195, R60 ;  /* 0x0000003c00c37308 */ /* 0x000ee20000000800 */
[----:B0-----:R-:W-:-:S07]  /*189b0*/  FADD.FTZ R0, R24, R33 ;  /* 0x0000002118007221 */ /* 0x001fce0000010000 */
[----:B------:R-:W0:Y:S01]  /*189c0*/  MUFU.EX2 R31, R10 ;  /* 0x0000000a001f7308 */ /* 0x000e220000000800 */
[----:B------:R-:W-:Y:S01]  /*189d0*/  F2FP.F16.F32.PACK_AB R210, R9, R64 ;  /* 0x0000004009d2723e */ /* 0x000fe200000000ff */
[----:B--2---:R-:W-:Y:S01]  /*189e0*/  FADD.FTZ R9, R7, R0 ;  /* 0x0000000007097221 */ /* 0x004fe20000010000 */
[----:B------:R-:W-:Y:S03]  /*189f0*/  BSSY B0, `(.L_x_2525) ;  /* 0x0000611000007945 */ /* 0x000fe60003800000 */
[----:B-1----:R-:W-:Y:S01]  /*18a00*/  FADD.FTZ R0, R28, R9 ;  /* 0x000000091c007221 */ /* 0x002fe20000010000 */
[----:B------:R-:W-:Y:S01]  /*18a10*/  F2FP.F16.F32.PACK_AB R206, R15, R52 ;  /* 0x000000340fce723e */ /* 0x000fe200000000ff */
[----:B---3--:R-:W-:Y:S01]  /*18a20*/  FADD.FTZ R14, R195, R14 ;  /* 0x0000000ec30e7221 */ /* 0x008fe20000010000 */
[----:B------:R-:W-:Y:S01]  /*18a30*/  F2FP.F16.F32.PACK_AB R205, R80, R205 ;  /* 0x000000cd50cd723e */ /* 0x000fe200000000ff */
[----:B------:R-:W-:Y:S01]  /*18a40*/  IMAD.MOV.U32 R2, RZ, RZ, 0x3f800000 ;  /* 0x3f800000ff027424 */ /* 0x000fe200078e00ff */
[----:B------:R-:W-:Y:S01]  /*18a50*/  F2FP.F16.F32.PACK_AB R201, R201, R26 ;  /* 0x0000001ac9c9723e */ /* 0x000fe200000000ff */
[--C-:B------:R-:W-:Y:S01]  /*18a60*/  IMAD.MOV.U32 R149, RZ, RZ, R151.reuse ;  /* 0x000000ffff957224 */ /* 0x100fe200078e0097 */
[----:B------:R-:W-:Y:S01]  /*18a70*/  F2FP.F16.F32.PACK_AB R203, R203, R38 ;  /* 0x00000026cbcb723e */ /* 0x000fe200000000ff */
[--C-:B------:R-:W-:Y:S01]  /*18a80*/  IMAD.MOV.U32 R148, RZ, RZ, R151.reuse ;  /* 0x000000ffff947224 */ /* 0x100fe200078e0097 */
[----:B------:R-:W-:Y:S01]  /*18a90*/  F2FP.F16.F32.PACK_AB R197, R197, R30 ;  /* 0x0000001ec5c5723e */ /* 0x000fe200000000ff */
[----:B0-----:R-:W-:Y:S01]  /*18aa0*/  FADD.FTZ R15, R31, R0 ;  /* 0x000000001f0f7221 */ /* 0x001fe20000010000 */
[----:B------:R-:W-:Y:S01]  /*18ab0*/  F2FP.F16.F32.PACK_AB R199, R199, R50 ;  /* 0x00000032c7c7723e */ /* 0x000fe200000000ff */
[----:B------:R-:W-:Y:S01]  /*18ac0*/  IMAD.MOV.U32 R0, RZ, RZ, 0x3f800000 ;  /* 0x3f800000ff007424 */ /* 0x000fe200078e00ff */
[----:B------:R-:W-:Y:S01]  /*18ad0*/  F2FP.F16.F32.PACK_AB R193, R193, R48 ;  /* 0x00000030c1c1723e */ /* 0x000fe200000000ff */
[--C-:B------:R-:W-:Y:S01]  /*18ae0*/  IMAD.MOV.U32 R146, RZ, RZ, R151.reuse ;  /* 0x000000ffff927224 */ /* 0x100fe200078e0097 */
        /* <DEDUP_REMOVED lines=133> */
[----:B------:R-:W-:Y:S01]  /*19340*/  IMAD.MOV.U32 R25, RZ, RZ, R151 ;  /* 0x000000ffff197224 */ /* 0x000fe200078e0097 */
[----:B------:R-:W-:Y:S06]  /*19350*/  @!P2 BRA `(.L_x_2526) ;  /* 0x0000005400e8a947 */ /* 0x000fec0003800000 */
[----:B------:R-:W-:Y:S01]  /*19360*/  BSSY B1, `(.L_x_2526) ;  /* 0x0000579000017945 */ /* 0x000fe20003800000 */
[----:B------:R-:W-:Y:S01]  /*19370*/  IMAD.MOV.U32 R6, RZ, RZ, R4 ;  /* 0x000000ffff067224 */ /* 0x000fe200078e0004 */
[----:B------:R-:W-:Y:S01]  /*19380*/  MOV R9, R219 ;  /* 0x000000db00097202 */ /* 0x000fe20000000f00 */
[----:B------:R-:W-:Y:S01]  /*19390*/  IMAD.MOV.U32 R7, RZ, RZ, R5 ;  /* 0x000000ffff077224 */ /* 0x000fe200078e0005 */
[----:B------:R-:W-:Y:S01]  /*193a0*/  CS2R R150, SRZ ;  /* 0x0000000000967805 */ /* 0x000fe2000001ff00 */
[----:B------:R-:W-:Y:S01]  /*193b0*/  IMAD.MOV.U32 R10, RZ, RZ, R214 ;  /* 0x000000ffff0a7224 */ /* 0x000fe200078e00d6 */
[----:B------:R-:W-:Y:S01]  /*193c0*/  CS2R R146, SRZ ;  /* 0x0000000000927805 */ /* 0x000fe2000001ff00 */
[----:B------:R-:W-:Y:S01]  /*193d0*/  IMAD.MOV.U32 R2, RZ, RZ, 0x3f800000 ;  /* 0x3f800000ff027424 */ /* 0x000fe200078e00ff */
        /* <DEDUP_REMOVED lines=61> */
[----:B------:R-:W-:-:S07]  /*197b0*/  CS2R R24, SRZ ;  /* 0x0000000000187805 */ /* 0x000fce000001ff00 */
.L_x_2537:
[----:B------:R-:W-:-:S04]  /*197c0*/  IADD3 R3, R10, 0x1, RZ ;  /* 0x000000010a037810 */ /* 0x000fc80007ffe0ff */
[----:B------:R-:W-:-:S04]  /*197d0*/  ISETP.NE.AND P2, PT, R3, 0x2, PT ;  /* 0x000000020300780c */ /* 0x000fc80003f45270 */
[----:B------:R-:W-:Y:S02]  /*197e0*/  SEL R4, RZ, 0x1, P2 ;  /* 0x00000001ff047807 */ /* 0x000fe40001000000 */
[----:B------:R-:W-:Y:S02]  /*197f0*/  SEL R214, R3, RZ, P2 ;  /* 0x000000ff03d67207 */ /* 0x000fe40001000000 */
[----:B------:R-:W-:Y:S01]  /*19800*/  LOP3.LUT R219, R9, R4, RZ, 0x3c, !PT ;  /* 0x0000000409db7212 */ /* 0x000fe200078e3cff */
[----:B------:R-:W-:Y:S06]  /*19810*/  @!P0 BRA `(.L_x_2527) ;  /* 0x0000000000048947 */ /* 0x000fec0003800000 */
[----:B------:R-:W-:Y:S01]  /*19820*/  BPT.TRAP 0x1 ;  /* 0x000000040000795c */ /* 0x000fe20000300000 */
.L_x_2527:
[----:B------:R-:W-:Y:S01]  /*19830*/  IMAD R11, R214, 0x8, R16 ;  /* 0x00000008d60b7824 */ /* 0x000fe200078e0210 */
[----:B------:R-:W-:-:S04]  /*19840*/  SHF.L.U32 R12, R219, 0x1f, RZ ;  /* 0x0000001fdb0c7819 */ /* 0x000fc800000006ff */
[----:B------:R0:W1:Y:S01]  /*19850*/  SYNCS.PHASECHK.TRANS64.TRYWAIT P2, [R11+URZ+0x38830], R12 ;  /* 0x0388300c0b0075a7 */ /* 0x000062000804017f */
[----:B------:R-:W-:Y:S05]  /*19860*/  @!P0 BRA `(.L_x_2528) ;  /* 0x0000000000048947 */ /* 0x000fea0003800000 */
[----:B------:R-:W-:Y:S01]  /*19870*/  BPT.TRAP 0x1 ;  /* 0x000000040000795c */ /* 0x000fe20000300000 */
.L_x_2528:
[----:B------:R-:W-:Y:S01]  /*19880*/  IMAD R4, R214, 0xa00, R223 ;  /* 0x00000a00d6047824 */ /* 0x000fe200078e02df */
[----:B------:R-:W-:Y:S01]  /*19890*/  BSSY B2, `(.L_x_2529) ;  /* 0x0000006000027945 */ /* 0x000fe20003800000 */
[----:B------:R-:W-:Y:S02]  /*198a0*/  MOV R5, 0x40000040 ;  /* 0x4000004000057802 */ /* 0x000fe40000000f00 */
[----:B------:R-:W-:Y:S01]  /*198b0*/  VIADD R152, R4, 0x80 ;  /* 0x0000008004987836 */ /* 0x000fe20000000000 */
[----:B-1----:R-:W-:Y:S06]  /*198c0*/  @P2 BRA `(.L_x_2530) ;  /* 0x0000000000082947 */ /* 0x002fec0003800000 */
[----:B------:R-:W1:Y:S02]  /*198d0*/  SYNCS.PHASECHK.TRANS64.TRYWAIT P2, [R11+URZ+0x38830], R12 ;  /* 0x0388300c0b0075a7 */ /* 0x000e64000804017f */
[----:B-1----:R-:W-:Y:S05]  /*198e0*/  @!P2 BRA `(.L_x_2531) ;  /* 0x0000015c0080a947 */ /* 0x002fea0003800000 */
.L_x_2530:
[----:B------:R-:W-:Y:S05]  /*198f0*/  BSYNC B2 ;  /* 0x0000000000027941 */ /* 0x000fea0003800000 */
.L_x_2529:
[----:B------:R-:W2:Y:S04]  /*19900*/  LDL.64 R154, [R1+0x40] ;  /* 0x00004000019a7983 */ /* 0x000ea80000100a00 */
[----:B------:R-:W3:Y:S01]  /*19910*/  LDL.64 R156, [R1+0x48] ;  /* 0x00004800019c7983 */ /* 0x000ee20000100a00 */
[----:B------:R-:W-:Y:S02]  /*19920*/  R2UR UR18, R4 ;  /* 0x00000000041272ca */ /* 0x000fe400000e0000 */
[----:B------:R-:W-:Y:S01]  /*19930*/  R2UR UR19, R5 ;  /* 0x00000000051372ca */ /* 0x000fe200000e0000 */
[----:B------:R-:W-:Y:S01]  /*19940*/  WARPGROUP.ARRIVE ;  /* 0x00000000000079c5 */ /* 0x000fe20000000000 */
[----:B------:R-:W-:Y:S02]  /*19950*/  MOV R153, 0x40000040 ;  /* 0x4000004000997802 */ /* 0x000fe40000000f00 */
[----:B------:R-:W-:-:S02]  /*19960*/  R2UR UR6, R152 ;  /* 0x00000000980672ca */ /* 0x000fc400000e0000 */
[----:B------:R-:W-:Y:S01]  /*19970*/  R2UR UR7, R153 ;  /* 0x00000000990772ca */ /* 0x000fe200000e0000 */
[----:B01----:R-:W-:Y:S02]  /*19980*/  VIADD R12, R4, 0x100 ;  /* 0x00000100040c7836 */ /* 0x003fe40000000000 */
[----:B------:R-:W-:-:S03]  /*19990*/  IMAD.MOV.U32 R13, RZ, RZ, 0x40000040 ;  /* 0x40000040ff0d7424 */ /* 0x000fc600078e00ff */
[----:B------:R-:W-:Y:S02]  /*199a0*/  R2UR UR10, R12 ;  /* 0x000000000c0a72ca */ /* 0x000fe400000e0000 */
[----:B------:R-:W-:Y:S01]  /*199b0*/  R2UR UR11, R13 ;  /* 0x000000000d0b72ca */ /* 0x000fe200000e0000 */
[----:B------:R-:W-:Y:S01]  /*199c0*/  VIADD R20, R4, 0x180 ;  /* 0x0000018004147836 */ /* 0x000fe20000000000 */
[----:B------:R-:W-:-:S04]  /*199d0*/  MOV R21, 0x40000040 ;  /* 0x4000004000157802 */ /* 0x000fc80000000f00 */
[----:B------:R-:W-:Y:S02]  /*199e0*/  R2UR UR14, R20 ;  /* 0x00000000140e72ca */ /* 0x000fe400000e0000 */
        /* <DEDUP_REMOVED lines=25> */
[----:B------:R-:W-:Y:S01]  /*19b80*/  IMAD.MOV.U32 R13, RZ, RZ, 0x40000040 ;  /* 0x40000040ff0d7424 */ /* 0x000fe200078e00ff */
[----:B------:R-:W-:Y:S02]  /*19b90*/  R2UR UR18, R12 ;  /* 0x000000000c1272ca */ /* 0x000fe400000e0000 */
[----:B------:R-:W-:Y:S02]  /*19ba0*/  IADD3 R152, R4, 0x82, RZ ;  /* 0x0000008204987810 */ /* 0x000fe40007ffe0ff */
[----:B------:R-:W-:Y:S02]  /*19bb0*/  R2UR UR19, R13 ;  /* 0x000000000d1372ca */ /* 0x000fe400000e0000 */
[----:B------:R-:W-:Y:S02]  /*19bc0*/  MOV R153, 0x40000040 ;  /* 0x4000004000997802 */ /* 0x000fe40000000f00 */
[----:B------:R-:W-:-:S02]  /*19bd0*/  R2UR UR22, R152 ;  /* 0x00000000981672ca */ /* 0x000fc400000e0000 */
[----:B------:R-:W-:Y:S01]  /*19be0*/  R2UR UR23, R153 ;  /* 0x00000000991772ca */ /* 0x000fe200000e0000 */
[----:B------:R-:W-:Y:S01]  /*19bf0*/  UMOV UR16, UR20 ;  /* 0x0000001400107c82 */ /* 0x000fe20008000000 */
[----:B------:R-:W-:Y:S01]  /*19c00*/  UMOV UR17, UR21 ;  /* 0x0000001500117c82 */ /* 0x000fe20008000000 */
[----:B------:R-:W-:Y:S02]  /*19c10*/  WARPGROUP.DEPBAR.LE gsb0, 0x0 ;  /* 0x00008000000079c5 */ /* 0x000fe40000010000 */
[----:B------:R-:W-:Y:S01]  /*19c20*/  VIADD R20, R4, 0x2 ;  /* 0x0000000204147836 */ /* 0x000fe20000000000 */
[----:B--2---:R-:W-:Y:S02]  /*19c30*/  R2UR UR26, R154 ;  /* 0x000000009a1a72ca */ /* 0x004fe400000e0000 */
[----:B------:R-:W-:Y:S02]  /*19c40*/  R2UR UR27, R155 ;  /* 0x000000009b1b72ca */ /* 0x000fe400000e0000 */
[----:B------:R-:W-:-:S06]  /*19c50*/  WARPGROUP.ARRIVE ;  /* 0x00000000000079c5 */ /* 0x000fcc0000000000 */
[----:B------:R-:W-:Y:S01]  /*19c60*/  HGMMA.64x16x16.F32 R152, gdesc[UR16], RZ, !UPT, gsb0 ;  /* 0x00200000109879f0 */ /* 0x000fe2000c0008ff */
[----:B------:R-:W-:Y:S01]  /*19c70*/  IMAD.MOV.U32 R21, RZ, RZ, 0x40000040 ;  /* 0x40000040ff157424 */ /* 0x000fe200078e00ff */
[----:B------:R-:W-:-:S04]  /*19c80*/  R2UR UR6, R20 ;  /* 0x00000000140672ca */ /* 0x000fc800000e0000 */
[----:B------:R-:W-:Y:S01]  /*19c90*/  R2UR UR7, R21 ;  /* 0x00000000150772ca */ /* 0x000fe200000e0000 */
[----:B------:R-:W-:Y:S01]  /*19ca0*/  UMOV UR4, UR24 ;  /* 0x0000001800047c82 */ /* 0x000fe20008000000 */
[----:B------:R-:W-:Y:S01]  /*19cb0*/  UMOV UR5, UR25 ;  /* 0x0000001900057c82 */ /* 0x000fe20008000000 */
[----:B------:R-:W-:Y:S01]  /*19cc0*/  UMOV UR20, UR24 ;  /* 0x0000001800147c82 */ /* 0x000fe20008000000 */
[----:B------:R-:W-:Y:S01]  /*19cd0*/  UMOV UR21, UR25 ;  /* 0x0000001900157c82 */ /* 0x000fe20008000000 */
[----:B------:R-:W-:Y:S02]  /*19ce0*/  VIADD R12, R4, 0x102 ;  /* 0x00000102040c7836 */ /* 0x000fe40000000000 */
[----:B------:R-:W-:Y:S01]  /*19cf0*/  IMAD.MOV.U32 R13, RZ, RZ, 0x40000040 ;  /* 0x40000040ff0d7424 */ /* 0x000fe200078e00ff */
[----:B------:R-:W-:Y:S01]  /*19d00*/  UMOV UR8, UR24 ;  /* 0x0000001800087c82 */ /* 0x000fe20008000000 */
[----:B------:R-:W-:Y:S01]  /*19d10*/  UMOV UR9, UR25 ;  /* 0x0000001900097c82 */ /* 0x000fe20008000000 */
[----:B------:R-:W-:-:S02]  /*19d20*/  WARPGROUP.DEPBAR.LE gsb0, 0x0 ;  /* 0x00008000000079c5 */ /* 0x000fc40000010000 */
[----:B------:R-:W-:Y:S01]  /*19d30*/  WARPGROUP.ARRIVE ;  /* 0x00000000000079c5 */ /* 0x000fe20000000000 */
[----:B------:R-:W-:Y:S01]  /*19d40*/  UMOV UR12, UR24 ;  /* 0x00000018000c7c82 */ /* 0x000fe20008000000 */
[----:B------:R-:W-:Y:S01]  /*19d50*/  UMOV UR13, UR25 ;  /* 0x00000019000d7c82 */ /* 0x000fe20008000000 */
[----:B------:R-:W-:Y:S01]  /*19d60*/  UMOV UR16, UR24 ;  /* 0x0000001800107c82 */ /* 0x000fe20008000000 */
[----:B------:R-:W-:Y:S01]  /*19d70*/  UMOV UR17, UR25 ;  /* 0x0000001900117c82 */ /* 0x000fe20008000000 */
[----:B------:R-:W2:Y:S01]  /*19d80*/  LDL.64 R20, [R1+0x30] ;  /* 0x0000300001147983 */ /* 0x000ea20000100a00 */
[----:B------:R-:W-:Y:S03]  /*19d90*/  HGMMA.64x16x16.F32 R184, gdesc[UR4], R184, gsb0 ;  /* 0x0020000004b879f0 */ /* 0x000fe600080008b8 */
        /* <DEDUP_REMOVED lines=64> */
[----:B--2---:R-:W-:Y:S02]  /*1a1a0*/  R2UR UR24, R20 ;  /* 0x00000000141872ca */ /* 0x004fe400000e0000 */
[----:B------:R-:W-:Y:S02]  /*1a1b0*/  R2UR UR25, R21 ;  /* 0x00000000151972ca */ /* 0x000fe400000e0000 */
[----:B------:R-:W2:Y:S01]  /*1a1c0*/  LDL.64 R20, [R1+0x28] ;  /* 0x0000280001147983 */ /* 0x000ea20000100a00 */
[----:B------:R-:W-:-:S02]  /*1a1d0*/  WARPGROUP.DEPBAR.LE gsb0, 0x0 ;  /* 0x00008000000079c5 */ /* 0x000fc40000010000 */
[----:B------:R-:W-:-:S06]  /*1a1e0*/  WARPGROUP.ARRIVE ;  /* 0x00000000000079c5 */ /* 0x000fcc0000000000 */
        /* <DEDUP_REMOVED lines=142> */
[----:B--2---:R-:W-:Y:S02]  /*1aad0*/  R2UR UR26, R20 ;  /* 0x00000000141a72ca */ /* 0x004fe400000e0000 */
[----:B------:R-:W-:Y:S02]  /*1aae0*/  R2UR UR27, R21 ;  /* 0x00000000151b72ca */ /* 0x000fe400000e0000 */
[----:B------:R-:W2:Y:S01]  /*1aaf0*/  LDL.64 R20, [R1+0x10] ;  /* 0x0000100001147983 */ /* 0x000ea20000100a00 */
[----:B------:R-:W-:Y:S02]  /*1ab00*/  VIADD R12, R4, 0x284 ;  /* 0x00000284040c7836 */ /* 0x000fe40000000000 */
[----:B------:R-:W-:-:S03]  /*1ab10*/  IMAD.MOV.U32 R13, RZ, RZ, 0x40000040 ;  /* 0x40000040ff0d7424 */ /* 0x000fc600078e00ff */
[----:B------:R-:W-:Y:S02]  /*1ab20*/  R2UR UR6, R12 ;  /* 0x000000000c0672ca */ /* 0x000fe400000e0000 */
[----:B------:R-:W-:Y:S01]  /*1ab30*/  R2UR UR7, R13 ;  /* 0x000000000d0772ca */ /* 0x000fe200000e0000 */
[----:B------:R-:W-:Y:S02]  /*1ab40*/  UMOV UR4, UR26 ;  /* 0x0000001a00047c82 */ /* 0x000fe40008000000 */
[----:B------:R-:W-:Y:S01]  /*1ab50*/  UMOV UR5, UR27 ;  /* 0x0000001b00057c82 */ /* 0x000fe20008000000 */
[----:B------:R-:W-:Y:S02]  /*1ab60*/  WARPGROUP.DEPBAR.LE gsb0, 0x0 ;  /* 0x00008000000079c5 */ /* 0x000fe40000010000 */
[----:B------:R-:W-:-:S07]  /*1ab70*/  WARPGROUP.ARRIVE ;  /* 0x00000000000079c5 */ /* 0x000fce0000000000 */
        /* <DEDUP_REMOVED lines=40> */
[----:B------:R-:W-:Y:S01]  /*1ae00*/  VIADD R12, R4, 0x286 ;  /* 0x00000286040c7836 */ /* 0x000fe20000000000 */
[----:B------:R-:W-:-:S04]  /*1ae10*/  MOV R13, 0x40000040 ;  /* 0x40000040000d7802 */ /* 0x000fc80000000f00 */
[----:B------:R-:W-:Y:S02]  /*1ae20*/  R2UR UR6, R12 ;  /* 0x000000000c0672ca */ /* 0x000fe400000e0000 */
[----:B------:R-:W-:Y:S01]  /*1ae30*/  R2UR UR7, R13 ;  /* 0x000000000d0772ca */ /* 0x000fe200000e0000 */
[----:B------:R-:W-:Y:S02]  /*1ae40*/  UMOV UR4, UR24 ;  /* 0x0000001800047c82 */ /* 0x000fe40008000000 */
[----:B------:R-:W-:Y:S01]  /*1ae50*/  UMOV UR5, UR25 ;  /* 0x0000001900057c82 */ /* 0x000fe20008000000 */
[----:B------:R-:W-:Y:S02]  /*1ae60*/  WARPGROUP.DEPBAR.LE gsb0, 0x0 ;  /* 0x00008000000079c5 */ /* 0x000fe40000010000 */
[----:B------:R-:W-:-:S07]  /*1ae70*/  WARPGROUP.ARRIVE ;  /* 0x00000000000079c5 */ /* 0x000fce0000000000 */
        /* <DEDUP_REMOVED lines=38> */
[----:B------:R-:W-:Y:S02]  /*1b0e0*/  IADD3 R12, R4, 0x500, RZ ;  /* 0x00000500040c7810 */ /* 0x000fe40007ffe0ff */
[----:B--2---:R-:W-:Y:S02]  /*1b0f0*/  R2UR UR26, R20 ;  /* 0x00000000141a72ca */ /* 0x004fe400000e0000 */
[----:B------:R-:W-:Y:S02]  /*1b100*/  R2UR UR27, R21 ;  /* 0x00000000151b72ca */ /* 0x000fe400000e0000 */
[----:B------:R-:W2:Y:S01]  /*1b110*/  LDL.64 R20, [R1] ;  /* 0x0000000001147983 */ /* 0x000ea20000100a00 */
[----:B------:R-:W-:Y:S02]  /*1b120*/  R2UR UR6, R12 ;  /* 0x000000000c0672ca */ /* 0x000fe400000e0000 */
[----:B------:R-:W-:-:S06]  /*1b130*/  R2UR UR7, R13 ;  /* 0x000000000d0772ca */ /* 0x000fcc00000e0000 */
        /* <DEDUP_REMOVED lines=44> */
[----:B------:R-:W-:Y:S02]  /*1b400*/  R2UR UR7, R13 ;  /* 0x000000000d0772ca */ /* 0x000fe400000e0000 */
[----:B--2---:R-:W-:Y:S02]  /*1b410*/  R2UR UR24, R20 ;  /* 0x00000000141872ca */ /* 0x004fe400000e0000 */
[----:B------:R-:W-:-:S11]  /*1b420*/  R2UR UR25, R21 ;  /* 0x00000000151972ca */ /* 0x000fd600000e0000 */
[----:B------:R-:W-:Y:S02]  /*1b430*/  UMOV UR4, UR24 ;  /* 0x0000001800047c82 */ /* 0x000fe40008000000 */
[----:B------:R-:W-:Y:S01]  /*1b440*/  UMOV UR5, UR25 ;  /* 0x0000001900057c82 */ /* 0x000fe20008000000 */
[----:B------:R-:W-:Y:S02]  /*1b450*/  WARPGROUP.DEPBAR.LE gsb0, 0x0 ;  /* 0x00008000000079c5 */ /* 0x000fe40000010000 */
        /* <DEDUP_REMOVED lines=439> */
.L_x_2532:
[----:B------:R-:W-:Y:S01]  /*1cfd0*/  SHF.L.U32 R0, R9, 0x1f, RZ ;  /* 0x0000001f09007819 */ /* 0x000fe200000006ff */
[----:B------:R-:W-:-:S04]  /*1cfe0*/  IMAD R9, R10, 0x8, R16 ;  /* 0x000000080a097824 */ /* 0x000fc800078e0210 */
[----:B------:R0:W1:Y:S01]  /*1cff0*/  SYNCS.PHASECHK.TRANS64.TRYWAIT P2, [R9+URZ+0x38850], R0 ;  /* 0x03885000090075a7 */ /* 0x000062000804017f */
[----:B------:R-:W-:Y:S05]  /*1d000*/  @!P0 BRA `(.L_x_2533) ;  /* 0x0000000000048947 */ /* 0x000fea0003800000 */
[----:B------:R-:W-:Y:S01]  /*1d010*/  BPT.TRAP 0x1 ;  /* 0x000000040000795c */ /* 0x000fe20000300000 */
.L_x_2533:
[----:B------:R-:W-:Y:S04]  /*1d020*/  BSSY B2, `(.L_x_2534) ;  /* 0x0000004000027945 */ /* 0x000fe80003800000 */
[----:B-1----:R-:W-:Y:S05]  /*1d030*/  @P2 BRA `(.L_x_2535) ;  /* 0x0000000000082947 */ /* 0x002fea0003800000 */
[----:B------:R-:W1:Y:S02]  /*1d040*/  SYNCS.PHASECHK.TRANS64.TRYWAIT P2, [R9+URZ+0x38850], R0 ;  /* 0x03885000090075a7 */ /* 0x000e64000804017f */
[----:B-1----:R-:W-:Y:S05]  /*1d050*/  @!P2 BRA `(.L_x_2536) ;  /* 0x0000012400b8a947 */ /* 0x002fea0003800000 */
.L_x_2535:
[----:B------:R-:W-:Y:S05]  /*1d060*/  BSYNC B2 ;  /* 0x0000000000027941 */ /* 0x000fea0003800000 */
.L_x_2534:
[----:B01----:R-:W-:Y:S01]  /*1d070*/  IADD3 R0, R16, 0x400, RZ ;  /* 0x0000040010007810 */ /* 0x003fe20007ffe0ff */
[----:B------:R-:W2:Y:S01]  /*1d080*/  LDL R226, [R1+0x6c] ;  /* 0x00006c0001e27983 */ /* 0x000ea20000100800 */
[----:B------:R-:W-:Y:S01]  /*1d090*/  IMAD.MOV.U32 R3, RZ, RZ, 0x40000040 ;  /* 0x40000040ff037424 */ /* 0x000fe200078e00ff */
[----:B------:R-:W-:Y:S01]  /*1d0a0*/  WARPGROUP.ARRIVE ;  /* 0x00000000000079c5 */ /* 0x000fe20000000000 */
[----:B------:R-:W-:-:S03]  /*1d0b0*/  SHF.R.U32.HI R0, RZ, 0x4, R0 ;  /* 0x00000004ff007819 */ /* 0x000fc60000011600 */
[----:B------:R-:W-:Y:S02]  /*1d0c0*/  R2UR UR7, R3 ;  /* 0x00000000030772ca */ /* 0x000fe400000e0000 */
[----:B------:R-:W-:-:S04]  /*1d0d0*/  LOP3.LUT R0, R0, 0x3fff, RZ, 0xc0, !PT ;  /* 0x00003fff00007812 */ /* 0x000fc800078ec0ff */
[----:B------:R-:W-:-:S05]  /*1d0e0*/  LOP3.LUT R0, R0, 0x2800000, RZ, 0xfc, !PT ;  /* 0x0280000000007812 */ /* 0x000fca00078efcff */
[----:B------:R-:W-:-:S05]  /*1d0f0*/  IMAD R2, R10, 0xa00, R0 ;  /* 0x00000a000a027824 */ /* 0x000fca00078e0200 */
[----:B------:R-:W-:-:S13]  /*1d100*/  R2UR UR6, R2 ;  /* 0x00000000020672ca */ /* 0x000fda00000e0000 */
[----:B------:R-:W-:Y:S01]  /*1d110*/  HGMMA.64x256x16.F32 R24, R208, gdesc[UR4].tnspB, R24, gsb0 ;  /* 0x43e00004d0187df0 */ /* 0x000fe20008000818 */
[----:B------:R-:W-:Y:S01]  /*1d120*/  VIADD R4, R2, 0x80 ;  /* 0x0000008002047836 */ /* 0x000fe20000000000 */
[----:B------:R-:W-:-:S04]  /*1d130*/  MOV R5, 0x40000040 ;  /* 0x4000004000057802 */ /* 0x000fc80000000f00 */
[----:B------:R-:W-:Y:S02]  /*1d140*/  R2UR UR6, R4 ;  /* 0x00000000040672ca */ /* 0x000fe400000e0000 */
[----:B------:R-:W-:Y:S01]  /*1d150*/  R2UR UR7, R5 ;  /* 0x00000000050772ca */ /* 0x000fe200000e0000 */
[----:B------:R-:W-:Y:S02]  /*1d160*/  VIADD R4, R2, 0x100 ;  /* 0x0000010002047836 */ /* 0x000fe40000000000 */
[----:B------:R-:W-:Y:S01]  /*1d170*/  IMAD.MOV.U32 R5, RZ, RZ, 0x40000040 ;  /* 0x40000040ff057424 */ /* 0x000fe200078e00ff */
[----:B------:R-:W-:Y:S02]  /*1d180*/  WARPGROUP.DEPBAR.LE gsb0, 0x0 ;  /* 0x00008000000079c5 */ /* 0x000fe40000010000 */
[----:B------:R-:W-:Y:S01]  /*1d190*/  WARPGROUP.ARRIVE ;  /* 0x00000000000079c5 */ /* 0x000fe20000000000 */
[----:B------:R-:W3:Y:S01]  /*1d1a0*/  LDL R211, [R1+0x68] ;  /* 0x0000680001d37983 */ /* 0x000ee20000100800 */
[----:B------:R-:W-:Y:S01]  /*1d1b0*/  MOV R3, 0x40000040 ;  /* 0x4000004000037802 */ /* 0x000fe20000000f00 */
[----:B------:R-:W-:Y:S01]  /*1d1c0*/  FMUL.FTZ R21, R185, UR39 ;  /* 0x00000027b9157c20 */ /* 0x000fe20008410000 */
[----:B------:R-:W-:Y:S01]  /*1d1d0*/  FMUL.FTZ R185, R189, UR39 ;  /* 0x00000027bdb97c20 */ /* 0x000fe20008410000 */
[----:B------:R-:W-:-:S09]  /*1d1e0*/  FMUL.FTZ R176, R176, UR39 ;  /* 0x00000027b0b07c20 */ /* 0x000fd20008410000 */
[----:B------:R-:W-:Y:S01]  /*1d1f0*/  HGMMA.64x256x16.F32 R24, R204, gdesc[UR4].tnspB, R24, gsb0 ;  /* 0x43e00004cc187df0 */ /* 0x000fe20008000818 */
[----:B------:R-:W-:Y:S01]  /*1d200*/  R2UR UR6, R4 ;  /* 0x00000000040672ca */ /* 0x000fe200000e0000 */
[----:B------:R-:W-:Y:S01]  /*1d210*/  FMUL.FTZ R13, R179, UR39 ;  /* 0x00000027b30d7c20 */ /* 0x000fe20008410000 */
[----:B------:R-:W-:Y:S01]  /*1d220*/  R2UR UR7, R5 ;  /* 0x00000000050772ca */ /* 0x000fe200000e0000 */
[----:B------:R-:W-:Y:S01]  /*1d230*/  IMAD.MOV.U32 R5, RZ, RZ, 0x40000040 ;  /* 0x40000040ff057424 */ /* 0x000fe200078e00ff */
        /* <DEDUP_REMOVED lines=18> */
[----:B------:R-:W-:-:S02]  /*1d360*/  VIADD R2, R2, 0x200 ;  /* 0x0000020002027836 */ /* 0x000fc40000000000 */
        /* <DEDUP_REMOVED lines=14> */
[----:B------:R-:W-:Y:S01]  /*1d450*/  MUFU.TANH R179, R179 ;  /* 0x000000b300b37308 */ /* 0x000fe20000002400 */
[----:B------:R-:W-:-:S02]  /*1d460*/  @!P1 VIADD R9, R9, 0x38860 ;  /* 0x0003886009099836 */ /* 0x000fc40000000000 */
[----:B------:R-:W-:-:S03]  /*1d470*/  @!P1 PRMT R11, RZ, 0x654, R11 ;  /* 0x00000654ff0b9816 */ /* 0x000fc6000000000b */
[----:B------:R-:W-:Y:S02]  /*1d480*/  @!P1 PRMT R9, RZ, 0x654, R9 ;  /* 0x00000654ff099816 */ /* 0x000fe40000000009 */
        /* <DEDUP_REMOVED lines=23> */
[----:B------:R-:W-:Y:S01]  /*1d600*/  R2UR UR6, R4 ;  /* 0x00000000040672ca */ /* 0x000fe200000e0000 */
[----:B------:R-:W-:Y:S01]  /*1d610*/  FMUL.FTZ R4, R190, UR39 ;  /* 0x00000027be047c20 */ /* 0x000fe20008410000 */
[----:B------:R-:W-:Y:S01]  /*1d620*/  R2UR UR7, R5 ;  /* 0x00000000050772ca */ /* 0x000fe200000e0000 */
[----:B------:R-:W-:Y:S01]  /*1d630*/  FMUL.FTZ R5, R184, UR39 ;  /* 0x00000027b8057c20 */ /* 0x000fe20008410000 */
[----:B------:R-:W-:-:S03]  /*1d640*/  FMUL.FTZ R184, R188, UR39 ;  /* 0x00000027bcb87c20 */ /* 0x000fc60008410000 */
[----:B------:R-:W-:Y:S08]  /*1d650*/  MUFU.TANH R4, R4 ;  /* 0x0000000400047308 */ /* 0x000ff00000002400 */
[----:B------:R-:W0:Y:S08]  /*1d660*/  MUFU.TANH R5, R5 ;  /* 0x0000000500057308 */ /* 0x000e300000002400 */
[----:B------:R-:W1:Y:S01]  /*1d670*/  MUFU.TANH R184, R184 ;  /* 0x000000b800b87308 */ /* 0x000e620000002400 */
[----:B------:R-:W-:-:S02]  /*1d680*/  WARPGROUP.DEPBAR.LE gsb0, 0x0 ;  /* 0x00008000000079c5 */ /* 0x000fc40000010000 */
[----:B------:R-:W-:-:S06]  /*1d690*/  WARPGROUP.ARRIVE ;  /* 0x00000000000079c5 */ /* 0x000fcc0000000000 */
[----:B------:R-:W-:Y:S01]  /*1d6a0*/  HGMMA.64x256x16.F32 R24, R196, gdesc[UR4].tnspB, R24, gsb0 ;  /* 0x43e00004c4187df0 */ /* 0x000fe20008000818 */
[----:B------:R-:W-:Y:S01]  /*1d6b0*/  R2UR UR7, R3 ;  /* 0x00000000030772ca */ /* 0x000fe200000e0000 */
[----:B------:R-:W-:Y:S01]  /*1d6c0*/  IMAD.SHL.U32 R3, R225, 0x80, RZ ;  /* 0x00000080e1037824 */ /* 0x000fe200078e00ff */
[----:B------:R-:W-:Y:S01]  /*1d6d0*/  R2UR UR6, R2 ;  /* 0x00000000020672ca */ /* 0x000fe200000e0000 */
[----:B------:R-:W-:Y:S02]  /*1d6e0*/  FMUL.FTZ R2, R187, UR39 ;  /* 0x00000027bb027c20 */ /* 0x000fe40008410000 */
[----:B------:R-:W-:-:S04]  /*1d6f0*/  IMAD R3, R8, -0x50, R3 ;  /* 0xffffffb008037824 */ /* 0x000fc800078e0203 */
[----:B------:R-:W-:Y:S01]  /*1d700*/  MUFU.TANH R2, R2 ;  /* 0x0000000200027308 */ /* 0x000fe20000002400 */
[----:B------:R-:W-:-:S05]  /*1d710*/  IADD3 R3, R3, 0x1, R237 ;  /* 0x0000000103037810 */ /* 0x000fca0007ffe0ed */
[----:B------:R-:W-:-:S04]  /*1d720*/  IMAD.IADD R3, R3, 0x1, -R227 ;  /* 0x0000000103037824 */ /* 0x000fc800078e0ae3 */
[----:B---3--:R-:W-:-:S05]  /*1d730*/  IMAD R3, R211, -0x2, R3 ;  /* 0xfffffffed3037824 */ /* 0x008fca00078e0203 */
[----:B--2---:R-:W-:-:S04]  /*1d740*/  IADD3 R3, R226, R3, RZ ;  /* 0x00000003e2037210 */ /* 0x004fc80007ffe0ff */
[C---:B------:R-:W-:Y:S02]  /*1d750*/  ISETP.GT.AND P2, PT, R3.reuse, RZ, PT ;  /* 0x000000ff0300720c */ /* 0x040fe40003f44270 */
[----:B------:R-:W-:Y:S02]  /*1d760*/  ISETP.GT.AND P3, PT, R3, 0x1, PT ;  /* 0x000000010300780c */ /* 0x000fe40003f64270 */
[----:B0-----:R-:W-:Y:S02]  /*1d770*/  FSEL R160, R5, -INF , P2 ;  /* 0xff80000005a07808 */ /* 0x001fe40001000000 */
[----:B------:R-:W-:Y:S01]  /*1d780*/  ISETP.GT.AND P2, PT, R3, 0x8, PT ;  /* 0x000000080300780c */ /* 0x000fe20003f44270 */
[----:B------:R1:W0:Y:S01]  /*1d790*/  MUFU.TANH R5, R168 ;  /* 0x000000a800057308 */ /* 0x0002220000002400 */
[----:B------:R-:W-:Y:S02]  /*1d7a0*/  FSEL R21, R21, -INF , P3 ;  /* 0xff80000015157808 */ /* 0x000fe40001800000 */
[----:B------:R-:W-:-:S02]  /*1d7b0*/  FMNMX.FTZ R169, R160, R7, !PT ;  /* 0x00000007a0a97209 */ /* 0x000fc40007810000 */
[----:B------:R-:W-:Y:S02]  /*1d7c0*/  ISETP.GT.AND P3, PT, R3, 0x9, PT ;  /* 0x000000090300780c */ /* 0x000fe40003f64270 */
[----:B------:R-:W-:Y:S02]  /*1d7d0*/  FMNMX.FTZ R169, R21, R169, !PT ;  /* 0x000000a915a97209 */ /* 0x000fe40007810000 */
[----:B-1----:R-:W-:Y:S02]  /*1d7e0*/  FSEL R168, R184, -INF , P2 ;  /* 0xff800000b8a87808 */ /* 0x002fe40001000000 */
[----:B------:R1:W2:Y:S01]  /*1d7f0*/  MUFU.TANH R184, R161 ;  /* 0x000000a100b87308 */ /* 0x0002a20000002400 */
[----:B------:R-:W-:Y:S02]  /*1d800*/  ISETP.GT.AND P2, PT, R3, 0x10, PT ;  /* 0x000000100300780c */ /* 0x000fe40003f44270 */
[----:B------:R-:W-:Y:S02]  /*1d810*/  FMNMX.FTZ R172, R168, R169, !PT ;  /* 0x000000a9a8ac7209 */ /* 0x000fe40007810000 */
[----:B------:R-:W-:-:S02]  /*1d820*/  FSEL R169, R176, -INF , P2 ;  /* 0xff800000b0a97808 */ /* 0x000fc40001000000 */
[----:B------:R-:W-:Y:S02]  /*1d830*/  ISETP.GT.AND P2, PT, R3, 0x18, PT ;  /* 0x000000180300780c */ /* 0x000fe40003f44270 */
[----:B-1----:R-:W-:Y:S01]  /*1d840*/  FSEL R161, R185, -INF , P3 ;  /* 0xff800000b9a17808 */ /* 0x002fe20001800000 */
[----:B------:R-:W-:Y:S01]  /*1d850*/  FMUL.FTZ R185, R164, UR39 ;  /* 0x00000027a4b97c20 */ /* 0x000fe20008410000 */
[----:B------:R-:W-:Y:S02]  /*1d860*/  ISETP.GT.AND P3, PT, R3, 0x11, PT ;  /* 0x000000110300780c */ /* 0x000fe40003f64270 */
[----:B------:R-:W-:Y:S02]  /*1d870*/  FMNMX.FTZ R172, R161, R172, !PT ;  /* 0x000000aca1ac7209 */ /* 0x000fe40007810000 */
[----:B------:R-:W-:Y:S01]  /*1d880*/  FSEL R164, R177, -INF , P3 ;  /* 0xff800000b1a47808 */ /* 0x000fe20001800000 */
[----:B------:R-:W1:Y:S01]  /*1d890*/  MUFU.TANH R185, R185 ;  /* 0x000000b900b97308 */ /* 0x000e620000002400 */
[----:B------:R-:W-:-:S02]  /*1d8a0*/  FMNMX.FTZ R172, R169, R172, !PT ;  /* 0x000000aca9ac7209 */ /* 0x000fc40007810000 */
[----:B------:R-:W-:Y:S02]  /*1d8b0*/  ISETP.GT.AND P3, PT, R3, 0x19, PT ;  /* 0x000000190300780c */ /* 0x000fe40003f64270 */
[----:B------:R-:W-:Y:S02]  /*1d8c0*/  FSEL R165, R179, -INF , P2 ;  /* 0xff800000b3a57808 */ /* 0x000fe40001000000 */
[----:B------:R-:W-:Y:S01]  /*1d8d0*/  FMNMX.FTZ R176, R164, R172, !PT ;  /* 0x000000aca4b07209 */ /* 0x000fe20007810000 */
[----:B------:R3:W4:Y:S01]  /*1d8e0*/  MUFU.TANH R179, R173 ;  /* 0x000000ad00b37308 */ /* 0x0007220000002400 */
[----:B------:R-:W-:Y:S02]  /*1d8f0*/  ISETP.GT.AND P2, PT, R3, 0x20, PT ;  /* 0x000000200300780c */ /* 0x000fe40003f44270 */
[----:B------:R-:W-:Y:S02]  /*1d900*/  FSEL R172, R178, -INF , P3 ;  /* 0xff800000b2ac7808 */ /* 0x000fe40001800000 */
[----:B------:R-:W-:-:S02]  /*1d910*/  FMNMX.FTZ R176, R165, R176, !PT ;  /* 0x000000b0a5b07209 */ /* 0x000fc40007810000 */
[C---:B------:R-:W-:Y:S02]  /*1d920*/  ISETP.GT.AND P3, PT, R3.reuse, 0x21, PT ;  /* 0x000000210300780c */ /* 0x040fe40003f64270 */
[----:B---3--:R-:W-:Y:S02]  /*1d930*/  FSEL R173, R180, -INF , P2 ;  /* 0xff800000b4ad7808 */ /* 0x008fe40001000000 */
[----:B------:R-:W-:Y:S01]  /*1d940*/  FMNMX.FTZ R176, R172, R176, !PT ;  /* 0x000000b0acb07209 */ /* 0x000fe20007810000 */
[----:B------:R3:W5:Y:S01]  /*1d950*/  MUFU.TANH R180, R152 ;  /* 0x0000009800b47308 */ /* 0x0007620000002400 */
[----:B------:R-:W-:Y:S02]  /*1d960*/  ISETP.GT.AND P2, PT, R3, 0x28, PT ;  /* 0x000000280300780c */ /* 0x000fe40003f44270 */
[----:B------:R-:W-:Y:S02]  /*1d970*/  FMNMX.FTZ R176, R173, R176, !PT ;  /* 0x000000b0adb07209 */ /* 0x000fe40007810000 */
[----:B---3--:R-:W-:Y:S01]  /*1d980*/  FSEL R152, R181, -INF , P3 ;  /* 0xff800000b5987808 */ /* 0x008fe20001800000 */
[----:B------:R-:W-:Y:S01]  /*1d990*/  FMUL.FTZ R181, R153, UR39 ;  /* 0x0000002799b57c20 */ /* 0x000fe20008410000 */
[----:B------:R-:W-:-:S02]  /*1d9a0*/  ISETP.GT.AND P3, PT, R3, 0x29, PT ;  /* 0x000000290300780c */ /* 0x000fc40003f64270 */
[----:B------:R-:W-:Y:S01]  /*1d9b0*/  FSEL R153, R182, -INF , P2 ;  /* 0xff800000b6997808 */ /* 0x000fe20001000000 */
[----:B------:R-:W-:Y:S01]  /*1d9c0*/  FMUL.FTZ R182, R156, UR39 ;  /* 0x000000279cb67c20 */ /* 0x000fe20008410000 */
[----:B------:R-:W-:Y:S01]  /*1d9d0*/  FMNMX.FTZ R177, R152, R176, !PT ;  /* 0x000000b098b17209 */ /* 0x000fe20007810000 */
[----:B------:R-:W3:Y:S01]  /*1d9e0*/  MUFU.TANH R181, R181 ;  /* 0x000000b500b57308 */ /* 0x000ee20000002400 */
[----:B------:R-:W-:Y:S02]  /*1d9f0*/  ISETP.GT.AND P2, PT, R3, 0x30, PT ;  /* 0x000000300300780c */ /* 0x000fe40003f44270 */
[----:B------:R-:W-:Y:S02]  /*1da00*/  FSEL R176, R186, -INF , P3 ;  /* 0xff800000bab07808 */ /* 0x000fe40001800000 */
[----:B------:R-:W-:Y:S02]  /*1da10*/  FMNMX.FTZ R178, R153, R177, !PT ;  /* 0x000000b199b27209 */ /* 0x000fe40007810000 */
[----:B------:R-:W-:Y:S01]  /*1da20*/  ISETP.GT.AND P3, PT, R3, 0x31, PT ;  /* 0x000000310300780c */ /* 0x000fe20003f64270 */
[----:B------:R-:W3:Y:S01]  /*1da30*/  MUFU.TANH R182, R182 ;  /* 0x000000b600b67308 */ /* 0x000ee20000002400 */
[----:B0-----:R-:W-:Y:S01]  /*1da40*/  FSEL R177, R5, -INF , P2 ;  /* 0xff80000005b17808 */ /* 0x001fe20001000000 */
[----:B------:R-:W-:Y:S01]  /*1da50*/  FMUL.FTZ R5, R157, UR39 ;  /* 0x000000279d057c20 */ /* 0x000fe20008410000 */
[----:B------:R-:W-:-:S02]  /*1da60*/  FMNMX.FTZ R178, R176, R178, !PT ;  /* 0x000000b2b0b27209 */ /* 0x000fc40007810000 */
[----:B------:R-:W-:Y:S02]  /*1da70*/  ISETP.GT.AND P2, PT, R3, 0x38, PT ;  /* 0x000000380300780c */ /* 0x000fe40003f44270 */
[----:B--2---:R-:W-:Y:S01]  /*1da80*/  FSEL R156, R184, -INF , P3 ;  /* 0xff800000b89c7808 */ /* 0x004fe20001800000 */
[----:B------:R-:W0:Y:S01]  /*1da90*/  MUFU.TANH R5, R5 ;  /* 0x0000000500057308 */ /* 0x000e220000002400 */
[----:B------:R-:W-:Y:S02]  /*1daa0*/  FMNMX.FTZ R178, R177, R178, !PT ;  /* 0x000000b2b1b27209 */ /* 0x000fe40007810000 */
[----:B------:R-:W-:Y:S02]  /*1dab0*/  ISETP.GT.AND P3, PT, R3, 0x39, PT ;  /* 0x000000390300780c */ /* 0x000fe40003f64270 */
[----:B-1----:R-:W-:Y:S01]  /*1dac0*/  FSEL R157, R185, -INF , P2 ;  /* 0xff800000b99d7808 */ /* 0x002fe20001000000 */
[----:B------:R-:W-:Y:S01]  /*1dad0*/  VIADD R185, R3, 0x8 ;  /* 0x0000000803b97836 */ /* 0x000fe20000000000 */
[----:B------:R-:W-:-:S02]  /*1dae0*/  FMNMX.FTZ R184, R156, R178, !PT ;  /* 0x000000b29cb87209 */ /* 0x000fc40007810000 */
[----:B------:R-:W-:Y:S02]  /*1daf0*/  ISETP.GT.AND P2, PT, R3, 0x40, PT ;  /* 0x000000400300780c */ /* 0x000fe40003f44270 */
[----:B----4-:R-:W-:Y:S01]  /*1db00*/  FSEL R178, R179, -INF , P3 ;  /* 0xff800000b3b27808 */ /* 0x010fe20001800000 */
[----:B------:R-:W-:Y:S01]  /*1db10*/  FMUL.FTZ R179, R183, UR39 ;  /* 0x00000027b7b37c20 */ /* 0x000fe20008410000 */
[----:B------:R-:W-:Y:S01]  /*1db20*/  FMNMX.FTZ R184, R157, R184, !PT ;  /* 0x000000b89db87209 */ /* 0x000fe20007810000 */
[----:B------:R-:W-:Y:S01]  /*1db30*/  FMUL.FTZ R183, R170, UR39 ;  /* 0x00000027aab77c20 */ /* 0x000fe20008410000 */
[----:B------:R-:W-:Y:S02]  /*1db40*/  ISETP.GT.AND P3, PT, R3, 0x41, PT ;  /* 0x000000410300780c */ /* 0x000fe40003f64270 */
[----:B-----5:R-:W-:Y:S01]  /*1db50*/  FSEL R180, R180, -INF , P2 ;  /* 0xff800000b4b47808 */ /* 0x020fe20001000000 */
[----:B------:R-:W1:Y:S01]  /*1db60*/  MUFU.TANH R179, R179 ;  /* 0x000000b300b37308 */ /* 0x000e620000002400 */
[----:B------:R-:W-:-:S02]  /*1db70*/  FMNMX.FTZ R184, R178, R184, !PT ;  /* 0x000000b8b2b87209 */ /* 0x000fc40007810000 */
[----:B------:R-:W-:Y:S02]  /*1db80*/  ISETP.GT.AND P2, PT, R3, 0x48, PT ;  /* 0x000000480300780c */ /* 0x000fe40003f44270 */
[----:B---3--:R-:W-:Y:S02]  /*1db90*/  FSEL R181, R181, -INF , P3 ;  /* 0xff800000b5b57808 */ /* 0x008fe40001800000 */
[----:B------:R-:W-:Y:S01]  /*1dba0*/  FMNMX.FTZ R184, R180, R184, !PT ;  /* 0x000000b8b4b87209 */ /* 0x000fe20007810000 */
[----:B------:R-:W2:Y:S01]  /*1dbb0*/  MUFU.TANH R183, R183 ;  /* 0x000000b700b77308 */ /* 0x000ea20000002400 */
[----:B------:R-:W-:Y:S01]  /*1dbc0*/  ISETP.GT.AND P3, PT, R3, 0x49, PT ;  /* 0x000000490300780c */ /* 0x000fe20003f64270 */
[----:B------:R-:W-:Y:S01]  /*1dbd0*/  IMAD.U32 R3, RZ, RZ, UR43 ;  /* 0x0000002bff037e24 */ /* 0x000fe2000f8e00ff */
[----:B------:R-:W-:Y:S02]  /*1dbe0*/  FSEL R182, R182, -INF , P2 ;  /* 0xff800000b6b67808 */ /* 0x000fe40001000000 */
[----:B------:R-:W-:-:S02]  /*1dbf0*/  FMNMX.FTZ R184, R181, R184, !PT ;  /* 0x000000b8b5b87209 */ /* 0x000fc40007810000 */
[----:B0-----:R-:W-:Y:S02]  /*1dc00*/  FSEL R170, R5, -INF , P3 ;  /* 0xff80000005aa7808 */ /* 0x001fe40001800000 */
[----:B------:R-:W-:Y:S02]  /*1dc10*/  FMNMX.FTZ R5, R182, R184, !PT ;  /* 0x000000b8b6057209 */ /* 0x000fe40007810000 */
[C---:B------:R-:W-:Y:S02]  /*1dc20*/  ISETP.GT.AND P5, PT, R185.reuse, RZ, PT ;  /* 0x000000ffb900720c */ /* 0x040fe40003fa4270 */
[----:B------:R-:W-:Y:S02]  /*1dc30*/  FMNMX.FTZ R5, R170, R5, !PT ;  /* 0x00000005aa057209 */ /* 0x000fe40007810000 */
[C---:B------:R-:W-:Y:S02]  /*1dc40*/  ISETP.GT.AND P3, PT, R185.reuse, 0x1, PT ;  /* 0x00000001b900780c */ /* 0x040fe40003f64270 */
[----:B------:R-:W-:Y:S01]  /*1dc50*/  ISETP.GT.AND P2, PT, R185, 0x8, PT ;  /* 0x00000008b900780c */ /* 0x000fe20003f44270 */
[----:B------:R-:W0:Y:S01]  /*1dc60*/  SHFL.BFLY PT, R184, R5, 0x2, 0x1f ;  /* 0x0c401f0005b87f89 */ /* 0x000e2200000e0000 */
[----:B------:R-:W-:-:S02]  /*1dc70*/  FSEL R2, R2, -INF , P3 ;  /* 0xff80000002027808 */ /* 0x000fc40001800000 */
[----:B------:R-:W-:Y:S02]  /*1dc80*/  FSEL R186, R4, -INF , P2 ;  /* 0xff80000004ba7808 */ /* 0x000fe40001000000 */
[C---:B------:R-:W-:Y:S02]  /*1dc90*/  ISETP.GT.AND P4, PT, R185.reuse, 0x9, PT ;  /* 0x00000009b900780c */ /* 0x040fe40003f84270 */
[C---:B------:R-:W-:Y:S02]  /*1dca0*/  ISETP.GT.AND P6, PT, R185.reuse, 0x10, PT ;  /* 0x00000010b900780c */ /* 0x040fe40003fc4270 */
[----:B------:R-:W-:Y:S02]  /*1dcb0*/  FSEL R10, R10, -INF , P4 ;  /* 0xff8000000a0a7808 */ /* 0x000fe40002000000 */
[----:B------:R-:W-:Y:S02]  /*1dcc0*/  FSEL R12, R12, -INF , P6 ;  /* 0xff8000000c0c7808 */ /* 0x000fe40003000000 */
[----:B------:R-:W-:-:S02]  /*1dcd0*/  ISETP.GT.AND P3, PT, R185, 0x18, PT ;  /* 0x00000018b900780c */ /* 0x000fc40003f64270 */
[C---:B------:R-:W-:Y:S02]  /*1dce0*/  ISETP.GT.AND P4, PT, R185.reuse, 0x19, PT ;  /* 0x00000019b900780c */ /* 0x040fe40003f84270 */
[----:B------:R-:W-:Y:S02]  /*1dcf0*/  FSEL R20, R20, -INF , P3 ;  /* 0xff80000014147808 */ /* 0x000fe40001800000 */
[----:B------:R-:W-:Y:S02]  /*1dd00*/  ISETP.GT.AND P6, PT, R185, 0x20, PT ;  /* 0x00000020b900780c */ /* 0x000fe40003fc4270 */
[----:B-1----:R-:W-:Y:S02]  /*1dd10*/  FSEL R179, R179, -INF , P4 ;  /* 0xff800000b3b37808 */ /* 0x002fe40002000000 */
[----:B--2---:R-:W-:Y:S02]  /*1dd20*/  FSEL R183, R183, -INF , P6 ;  /* 0xff800000b7b77808 */ /* 0x004fe40003000000 */
[----:B0-----:R-:W-:-:S02]  /*1dd30*/  FMNMX.FTZ R5, R5, R184, !PT ;  /* 0x000000b805057209 */ /* 0x001fc40007810000 */
[C---:B------:R-:W-:Y:S02]  /*1dd40*/  ISETP.GT.AND P3, PT, R185.reuse, 0x28, PT ;  /* 0x00000028b900780c */ /* 0x040fe40003f64270 */
[C---:B------:R-:W-:Y:S01]  /*1dd50*/  ISETP.GT.AND P4, PT, R185.reuse, 0x29, PT ;  /* 0x00000029b900780c */ /* 0x040fe20003f84270 */
[----:B------:R-:W0:Y:S01]  /*1dd60*/  SHFL.BFLY PT, R184, R5, 0x1, 0x1f ;  /* 0x0c201f0005b87f89 */ /* 0x000e2200000e0000 */
[----:B------:R-:W-:Y:S02]  /*1dd70*/  FSEL R174, R174, -INF , P3 ;  /* 0xff800000aeae7808 */ /* 0x000fe40001800000 */
[----:B------:R-:W-:Y:S02]  /*1dd80*/  ISETP.GT.AND P6, PT, R185, 0x30, PT ;  /* 0x00000030b900780c */ /* 0x000fe40003fc4270 */
[----:B------:R-:W-:Y:S02]  /*1dd90*/  FSEL R175, R175, -INF , P4 ;  /* 0xff800000afaf7808 */ /* 0x000fe40002000000 */
[----:B------:R-:W-:-:S02]  /*1dda0*/  FSEL R162, R162, -INF , P6 ;  /* 0xff800000a2a27808 */ /* 0x000fc40003000000 */
[C---:B------:R-:W-:Y:S02]  /*1ddb0*/  ISETP.GT.AND P3, PT, R185.reuse, 0x38, PT ;  /* 0x00000038b900780c */ /* 0x040fe40003f64270 */
[C---:B------:R-:W-:Y:S02]  /*1ddc0*/  ISETP.GT.AND P4, PT, R185.reuse, 0x39, PT ;  /* 0x00000039b900780c */ /* 0x040fe40003f84270 */
[----:B------:R-:W-:Y:S02]  /*1ddd0*/  FSEL R166, R166, -INF , P3 ;  /* 0xff800000a6a67808 */ /* 0x000fe40001800000 */
[----:B------:R-:W-:Y:S02]  /*1dde0*/  ISETP.GT.AND P6, PT, R185, 0x40, PT ;  /* 0x00000040b900780c */ /* 0x000fe40003fc4270 */
[----:B------:R-:W-:Y:S02]  /*1ddf0*/  FSEL R167, R167, -INF , P4 ;  /* 0xff800000a7a77808 */ /* 0x000fe40002000000 */
[----:B------:R-:W-:-:S02]  /*1de00*/  ISETP.GT.AND P3, PT, R185, 0x48, PT ;  /* 0x00000048b900780c */ /* 0x000fc40003f64270 */
[----:B------:R-:W-:Y:S02]  /*1de10*/  ISETP.GT.AND P4, PT, R185, 0x49, PT ;  /* 0x00000049b900780c */ /* 0x000fe40003f84270 */
[----:B0-----:R-:W-:Y:S02]  /*1de20*/  FMNMX.FTZ R5, R5, R184, !PT ;  /* 0x000000b805057209 */ /* 0x001fe40007810000 */
[----:B------:R0:W1:Y:S02]  /*1de30*/  MUFU.TANH R184, R159 ;  /* 0x0000009f00b87308 */ /* 0x0000640000002400 */
[----:B------:R-:W-:Y:S02]  /*1de40*/  FSETP.NEU.FTZ.AND P2, PT, R5, -INF , PT ;  /* 0xff8000000500780b */ /* 0x000fe40003f5d000 */
[----:B0-----:R-:W-:Y:S02]  /*1de50*/  FSEL R159, R0, -INF , P5 ;  /* 0xff800000009f7808 */ /* 0x001fe40002800000 */
[----:B------:R-:W-:-:S02]  /*1de60*/  ISETP.GT.AND P5, PT, R185, 0x11, PT ;  /* 0x00000011b900780c */ /* 0x000fc40003fa4270 */
[----:B------:R-:W-:Y:S02]  /*1de70*/  FMNMX.FTZ R0, R159, R6, !PT ;  /* 0x000000069f007209 */ /* 0x000fe40007810000 */
[----:B------:R-:W-:Y:S02]  /*1de80*/  FSEL R13, R13, -INF , P5 ;  /* 0xff8000000d0d7808 */ /* 0x000fe40002800000 */
[----:B------:R-:W-:Y:S01]  /*1de90*/  FMNMX.FTZ R4, R2, R0, !PT ;  /* 0x0000000002047209 */ /* 0x000fe20007810000 */
[----:B------:R-:W-:Y:S01]  /*1dea0*/  FMUL.FTZ R0, R5, R3 ;  /* 0x0000000305007220 */ /* 0x000fe20000410000 */
[----:B------:R-:W-:Y:S02]  /*1deb0*/  ISETP.GT.AND P5, PT, R185, 0x21, PT ;  /* 0x00000021b900780c */ /* 0x000fe40003fa4270 */
[----:B------:R-:W-:Y:S02]  /*1dec0*/  FMNMX.FTZ R4, R186, R4, !PT ;  /* 0x00000004ba047209 */ /* 0x000fe40007810000 */
[----:B------:R-:W-:-:S02]  /*1ded0*/  FSEL R171, R171, -INF , P5 ;  /* 0xff800000abab7808 */ /* 0x000fc40002800000 */
[----:B------:R-:W-:Y:S02]  /*1dee0*/  FMNMX.FTZ R4, R10, R4, !PT ;  /* 0x000000040a047209 */ /* 0x000fe40007810000 */
[----:B------:R-:W-:Y:S02]  /*1def0*/  ISETP.GT.AND P5, PT, R185, 0x31, PT ;  /* 0x00000031b900780c */ /* 0x000fe40003fa4270 */
[----:B------:R-:W-:Y:S02]  /*1df00*/  FMNMX.FTZ R4, R12, R4, !PT ;  /* 0x000000040c047209 */ /* 0x000fe40007810000 */
[----:B------:R-:W-:Y:S02]  /*1df10*/  FSEL R163, R163, -INF , P5 ;  /* 0xff800000a3a37808 */ /* 0x000fe40002800000 */
[----:B------:R-:W-:Y:S02]  /*1df20*/  FMNMX.FTZ R4, R13, R4, !PT ;  /* 0x000000040d047209 */ /* 0x000fe40007810000 */
[----:B------:R-:W-:-:S02]  /*1df30*/  FSEL R0, R0, RZ, P2 ;  /* 0x000000ff00007208 */ /* 0x000fc40001000000 */
[----:B------:R-:W-:Y:S02]  /*1df40*/  FMNMX.FTZ R4, R20, R4, !PT ;  /* 0x0000000414047209 */ /* 0x000fe40007810000 */
[----:B------:R-:W-:Y:S01]  /*1df50*/  ISETP.GT.AND P5, PT, R185, 0x41, PT ;  /* 0x00000041b900780c */ /* 0x000fe20003fa4270 */
[-CC-:B------:R-:W-:Y:S01]  /*1df60*/  FFMA.FTZ R208, R160, R3.reuse, -R0.reuse ;  /* 0x00000003a0d07223 */ /* 0x180fe20000010800 */
[----:B------:R-:W-:Y:S01]  /*1df70*/  FMNMX.FTZ R4, R179, R4, !PT ;  /* 0x00000004b3047209 */ /* 0x000fe20007810000 */
[-CC-:B------:R-:W-:Y:S01]  /*1df80*/  FFMA.FTZ R160, R161, R3.reuse, -R0.reuse ;  /* 0x00000003a1a07223 */ /* 0x180fe20000010800 */
[----:B------:R-:W-:Y:S01]  /*1df90*/  FSEL R161, R154, -INF , P6 ;  /* 0xff8000009aa17808 */ /* 0x000fe20003000000 */
[-CC-:B------:R-:W-:Y:S01]  /*1dfa0*/  FFMA.FTZ R164, R164, R3.reuse, -R0.reuse ;  /* 0x00000003a4a47223 */ /* 0x180fe20000010800 */
[----:B------:R-:W-:Y:S01]  /*1dfb0*/  FMNMX.FTZ R4, R183, R4, !PT ;  /* 0x00000004b7047209 */ /* 0x000fe20007810000 */
[-CC-:B------:R-:W-:Y:S01]  /*1dfc0*/  FFMA.FTZ R206, R165, R3.reuse, -R0.reuse ;  /* 0x00000003a5ce7223 */ /* 0x180fe20000010800 */
[----:B------:R-:W-:Y:S01]  /*1dfd0*/  FSEL R155, R155, -INF , P5 ;  /* 0xff8000009b9b7808 */ /* 0x000fe20002800000 */
[----:B------:R0:W-:Y:S01]  /*1dfe0*/  MUFU.EX2 R154, R164 ;  /* 0x000000a4009a7308 */ /* 0x0001e20000000800 */
[----:B------:R-:W-:Y:S01]  /*1dff0*/  FMNMX.FTZ R4, R171, R4, !PT ;  /* 0x00000004ab047209 */ /* 0x000fe20007810000 */
[-CC-:B------:R-:W-:Y:S01]  /*1e000*/  FFMA.FTZ R210, R168, R3.reuse, -R0.reuse ;  /* 0x00000003a8d27223 */ /* 0x180fe20000010800 */
[----:B-1----:R-:W-:Y:S01]  /*1e010*/  FSEL R184, R184, -INF , P4 ;  /* 0xff800000b8b87808 */ /* 0x002fe20002000000 */
[-CC-:B------:R-:W-:Y:S01]  /*1e020*/  FFMA.FTZ R202, R153, R3.reuse, -R0.reuse ;  /* 0x0000000399ca7223 */ /* 0x180fe20000010800 */
[----:B------:R-:W-:Y:S01]  /*1e030*/  FMNMX.FTZ R4, R174, R4, !PT ;  /* 0x00000004ae047209 */ /* 0x000fe20007810000 */
[----:B------:R-:W-:Y:S01]  /*1e040*/  FFMA.FTZ R21, R21, R3, -R0 ;  /* 0x0000000315157223 */ /* 0x000fe20000010800 */
[----:B------:R-:W-:-:S02]  /*1e050*/  WARPGROUP.DEPBAR.LE gsb0, 0x0 ;  /* 0x00008000000079c5 */ /* 0x000fc40000010000 */
[----:B------:R-:W-:Y:S01]  /*1e060*/  WARPGROUP.ARRIVE ;  /* 0x00000000000079c5 */ /* 0x000fe20000000000 */
[----:B------:R-:W-:Y:S01]  /*1e070*/  FMNMX.FTZ R4, R175, R4, !PT ;  /* 0x00000004af047209 */ /* 0x000fe20007810000 */
[-CC-:B------:R-:W-:Y:S01]  /*1e080*/  FFMA.FTZ R198, R157, R3.reuse, -R0.reuse ;  /* 0x000000039dc67223 */ /* 0x180fe20000010800 */
[----:B0-----:R-:W-:Y:S01]  /*1e090*/  FSEL R164, R158, -INF , P3 ;  /* 0xff8000009ea47808 */ /* 0x001fe20001800000 */
[-CC-:B------:R-:W-:Y:S01]  /*1e0a0*/  FFMA.FTZ R204, R169, R3.reuse, -R0.reuse ;  /* 0x00000003a9cc7223 */ /* 0x180fe20000010800 */
[----:B------:R-:W-:Y:S01]  /*1e0b0*/  FMNMX.FTZ R4, R162, R4, !PT ;  /* 0x00000004a2047209 */ /* 0x000fe20007810000 */
[----:B------:R-:W-:Y:S01]  /*1e0c0*/  HGMMA.64x256x16.F32 R24, R192, gdesc[UR4].tnspB, R24, gsb0 ;  /* 0x43e00004c0187df0 */ /* 0x000fe20008000818 */
[-CC-:B------:R-:W-:Y:S01]  /*1e0d0*/  FFMA.FTZ R158, R172, R3.reuse, -R0.reuse ;  /* 0x00000003ac9e7223 */ /* 0x180fe20000010800 */
[-CC-:B------:R-:W-:Y:S01]  /*1e0e0*/  FFMA.FTZ R200, R173, R3.reuse, -R0.reuse ;  /* 0x00000003adc87223 */ /* 0x180fe20000010800 */
[----:B------:R-:W-:Y:S01]  /*1e0f0*/  FMNMX.FTZ R4, R163, R4, !PT ;  /* 0x00000004a3047209 */ /* 0x000fe20007810000 */
[-CC-:B------:R-:W-:Y:S01]  /*1e100*/  FFMA.FTZ R152, R152, R3.reuse, -R0.reuse ;  /* 0x0000000398987223 */ /* 0x180fe20000010800 */
[-CC-:B------:R-:W-:Y:S01]  /*1e110*/  FFMA.FTZ R153, R176, R3.reuse, -R0.reuse ;  /* 0x00000003b0997223 */ /* 0x180fe20000010800 */
[-CC-:B------:R-:W-:Y:S01]  /*1e120*/  FFMA.FTZ R196, R177, R3.reuse, -R0.reuse ;  /* 0x00000003b1c47223 */ /* 0x180fe20000010800 */
[----:B------:R-:W-:Y:S01]  /*1e130*/  FMNMX.FTZ R4, R166, R4, !PT ;  /* 0x00000004a6047209 */ /* 0x000fe20007810000 */
[-CC-:B------:R-:W-:Y:S01]  /*1e140*/  FFMA.FTZ R156, R156, R3.reuse, -R0.reuse ;  /* 0x000000039c9c7223 */ /* 0x180fe20000010800 */
[-CC-:B------:R-:W-:Y:S01]  /*1e150*/  FFMA.FTZ R157, R178, R3.reuse, -R0.reuse ;  /* 0x00000003b29d7223 */ /* 0x180fe20000010800 */
[----:B------:R-:W-:Y:S01]  /*1e160*/  FFMA.FTZ R170, R170, R3, -R0 ;  /* 0x00000003aaaa7223 */ /* 0x000fe20000010800 */
[----:B------:R-:W-:Y:S01]  /*1e170*/  FMNMX.FTZ R4, R167, R4, !PT ;  /* 0x00000004a7047209 */ /* 0x000fe20007810000 */
[----:B------:R-:W-:Y:S03]  /*1e180*/  MUFU.EX2 R208, R208 ;  /* 0x000000d000d07308 */ /* 0x000fe60000000800 */
[----:B------:R-:W-:-:S04]  /*1e190*/  FMNMX.FTZ R4, R161, R4, !PT ;  /* 0x00000004a1047209 */ /* 0x000fc80007810000 */
[----:B------:R-:W-:Y:S01]  /*1e1a0*/  FMNMX.FTZ R4, R155, R4, !PT ;  /* 0x000000049b047209 */ /* 0x000fe20007810000 */
[----:B------:R-:W-:Y:S03]  /*1e1b0*/  MUFU.EX2 R21, R21 ;  /* 0x0000001500157308 */ /* 0x000fe60000000800 */
[----:B------:R-:W-:-:S04]  /*1e1c0*/  FMNMX.FTZ R4, R164, R4, !PT ;  /* 0x00000004a4047209 */ /* 0x000fc80007810000 */
[----:B------:R-:W-:Y:S01]  /*1e1d0*/  FMNMX.FTZ R4, R184, R4, !PT ;  /* 0x00000004b8047209 */ /* 0x000fe20007810000 */
[----:B------:R-:W-:Y:S04]  /*1e1e0*/  MUFU.EX2 R210, R210 ;  /* 0x000000d200d27308 */ /* 0x000fe80000000800 */
[----:B------:R-:W0:Y:S04]  /*1e1f0*/  SHFL.BFLY PT, R165, R4, 0x2, 0x1f ;  /* 0x0c401f0004a57f89 */ /* 0x000e2800000e0000 */
[----:B------:R-:W-:Y:S08]  /*1e200*/  MUFU.EX2 R160, R160 ;  /* 0x000000a000a07308 */ /* 0x000ff00000000800 */
[----:B------:R-:W-:Y:S08]  /*1e210*/  MUFU.EX2 R204, R204 ;  /* 0x000000cc00cc7308 */ /* 0x000ff00000000800 */
[----:B------:R-:W-:Y:S01]  /*1e220*/  MUFU.EX2 R206, R206 ;  /* 0x000000ce00ce7308 */ /* 0x000fe20000000800 */
[----:B0-----:R-:W-:Y:S01]  /*1e230*/  FMNMX.FTZ R4, R4, R165, !PT ;  /* 0x000000a504047209 */ /* 0x001fe20007810000 */
[----:B------:R-:W-:-:S06]  /*1e240*/  FFMA.FTZ R165, R181, R3, -R0 ;  /* 0x00000003b5a57223 */ /* 0x000fcc0000010800 */
[----:B------:R-:W-:Y:S01]  /*1e250*/  MUFU.EX2 R158, R158 ;  /* 0x0000009e009e7308 */ /* 0x000fe20000000800 */
[----:B------:R-:W0:Y:S07]  /*1e260*/  SHFL.BFLY PT, R168, R4, 0x1, 0x1f ;  /* 0x0c201f0004a87f89 */ /* 0x000e2e00000e0000 */
[----:B------:R-:W-:Y:S08]  /*1e270*/  MUFU.EX2 R200, R200 ;  /* 0x000000c800c87308 */ /* 0x000ff00000000800 */
[----:B------:R-:W-:Y:S08]  /*1e280*/  MUFU.EX2 R152, R152 ;  /* 0x0000009800987308 */ /* 0x000ff00000000800 */
[----:B------:R-:W-:Y:S01]  /*1e290*/  MUFU.EX2 R202, R202 ;  /* 0x000000ca00ca7308 */ /* 0x000fe20000000800 */
[----:B0-----:R-:W-:-:S02]  /*1e2a0*/  FMNMX.FTZ R4, R4, R168, !PT ;  /* 0x000000a804047209 */ /* 0x001fc40007810000 */
[----:B------:R-:W-:Y:S02]  /*1e2b0*/  FSEL R168, R5, RZ, P2 ;  /* 0x000000ff05a87208 */ /* 0x000fe40001000000 */
[----:B------:R-:W-:-:S03]  /*1e2c0*/  FSETP.NEU.FTZ.AND P2, PT, R4, -INF , PT ;  /* 0xff8000000400780b */ /* 0x000fc60003f5d000 */
[----:B------:R-:W-:Y:S01]  /*1e2d0*/  FADD.FTZ R169, -R168, R7 ;  /* 0x00000007a8a97221 */ /* 0x000fe20000010100 */
[----:B------:R-:W-:Y:S03]  /*1e2e0*/  MUFU.EX2 R153, R153 ;  /* 0x0000009900997308 */ /* 0x000fe60000000800 */
[----:B------:R-:W-:-:S05]  /*1e2f0*/  FMUL.FTZ R169, R169, R3 ;  /* 0x00000003a9a97220 */ /* 0x000fca0000410000 */
[----:B------:R-:W-:Y:S08]  /*1e300*/  MUFU.EX2 R196, R196 ;  /* 0x000000c400c47308 */ /* 0x000ff00000000800 */
[----:B------:R-:W-:Y:S08]  /*1e310*/  MUFU.EX2 R156, R156 ;  /* 0x0000009c009c7308 */ /* 0x000ff00000000800 */
[----:B------:R-:W-:Y:S08]  /*1e320*/  MUFU.EX2 R198, R198 ;  /* 0x000000c600c67308 */ /* 0x000ff00000000800 */
[----:B------:R-:W-:Y:S08]  /*1e330*/  MUFU.EX2 R157, R157 ;  /* 0x0000009d009d7308 */ /* 0x000ff00000000800 */
[----:B------:R-:W-:Y:S08]  /*1e340*/  MUFU.EX2 R165, R165 ;  /* 0x000000a500a57308 */ /* 0x000ff00000000800 */
[----:B------:R-:W-:Y:S01]  /*1e350*/  MUFU.EX2 R7, R170 ;  /* 0x000000aa00077308 */ /* 0x000fe20000000800 */
[----:B------:R-:W-:-:S02]  /*1e360*/  WARPGROUP.DEPBAR.LE gsb0, 0x0 ;  /* 0x00008000000079c5 */ /* 0x000fc40000010000 */
[-CC-:B------:R-:W-:Y:S01]  /*1e370*/  FFMA.FTZ R192, R180, R3.reuse, -R0.reuse ;  /* 0x00000003b4c07223 */ /* 0x180fe20000010800 */
[-C--:B------:R-:W-:Y:S01]  /*1e380*/  FFMA.FTZ R194, R182, R3.reuse, -R0 ;  /* 0x00000003b6c27223 */ /* 0x080fe20000010800 */
[-C--:B------:R-:W-:Y:S01]  /*1e390*/  FMUL.FTZ R0, R4, R3.reuse ;  /* 0x0000000304007220 */ /* 0x080fe20000410000 */
[----:B------:R-:W-:Y:S03]  /*1e3a0*/  @!P1 SYNCS.ARRIVE.TRANS64.RED.A1T0 RZ, [R11+URZ], RZ ;  /* 0x000000ff0bff99a7 */ /* 0x000fe6000810043f */
[----:B------:R-:W-:Y:S01]  /*1e3b0*/  MUFU.EX2 R192, R192 ;  /* 0x000000c000c07308 */ /* 0x000fe20000000800 */
[----:B------:R-:W-:Y:S01]  /*1e3c0*/  FSEL R168, R0, RZ, P2 ;  /* 0x000000ff00a87208 */ /* 0x000fe20001000000 */
[----:B------:R0:W-:Y:S04]  /*1e3d0*/  @!P1 SYNCS.ARRIVE.TRANS64.RED.A1T0 RZ, [R9+URZ], RZ ;  /* 0x000000ff09ff99a7 */ /* 0x0001e8000810043f */
[-CC-:B------:R-:W-:Y:S01]  /*1e3e0*/  FFMA.FTZ R209, R159, R3.reuse, -R168.reuse ;  /* 0x000000039fd17223 */ /* 0x180fe200000108a8 */
[-CC-:B------:R-:W-:Y:S01]  /*1e3f0*/  FFMA.FTZ R159, R2, R3.reuse, -R168.reuse ;  /* 0x00000003029f7223 */ /* 0x180fe200000108a8 */
[----:B------:R-:W-:Y:S01]  /*1e400*/  FSEL R2, R4, RZ, P2 ;  /* 0x000000ff04027208 */ /* 0x000fe20001000000 */
[----:B------:R-:W1:Y:S01]  /*1e410*/  MUFU.EX2 R0, R169 ;  /* 0x000000a900007308 */ /* 0x000e620000000800 */
[-CC-:B------:R-:W-:Y:S01]  /*1e420*/  FFMA.FTZ R211, R186, R3.reuse, -R168.reuse ;  /* 0x00000003bad37223 */ /* 0x180fe200000108a8 */
[-CC-:B------:R-:W-:Y:S01]  /*1e430*/  FFMA.FTZ R10, R10, R3.reuse, -R168.reuse ;  /* 0x000000030a0a7223 */ /* 0x180fe200000108a8 */
[-C--:B------:R-:W-:Y:S01]  /*1e440*/  FFMA.FTZ R205, R12, R3.reuse, -R168 ;  /* 0x000000030ccd7223 */ /* 0x080fe200000108a8 */
[----:B------:R-:W-:Y:S01]  /*1e450*/  FADD.FTZ R2, -R2, R6 ;  /* 0x0000000602027221 */ /* 0x000fe20000010100 */
[-CC-:B------:R-:W-:Y:S01]  /*1e460*/  FFMA.FTZ R12, R13, R3.reuse, -R168.reuse ;  /* 0x000000030d0c7223 */ /* 0x180fe200000108a8 */
[-CC-:B------:R-:W-:Y:S01]  /*1e470*/  FFMA.FTZ R207, R20, R3.reuse, -R168.reuse ;  /* 0x0000000314cf7223 */ /* 0x180fe200000108a8 */
[-CC-:B------:R-:W-:Y:S01]  /*1e480*/  FFMA.FTZ R13, R179, R3.reuse, -R168.reuse ;  /* 0x00000003b30d7223 */ /* 0x180fe200000108a8 */
[-C--:B------:R-:W-:Y:S01]  /*1e490*/  FMUL.FTZ R2, R2, R3.reuse ;  /* 0x0000000302027220 */ /* 0x080fe20000410000 */
[----:B------:R-:W-:Y:S01]  /*1e4a0*/  MUFU.EX2 R209, R209 ;  /* 0x000000d100d17308 */ /* 0x000fe20000000800 */
[-CC-:B------:R-:W-:Y:S01]  /*1e4b0*/  FFMA.FTZ R201, R183, R3.reuse, -R168.reuse ;  /* 0x00000003b7c97223 */ /* 0x180fe200000108a8 */
[-CC-:B------:R-:W-:Y:S01]  /*1e4c0*/  FFMA.FTZ R171, R171, R3.reuse, -R168.reuse ;  /* 0x00000003abab7223 */ /* 0x180fe200000108a8 */
[-CC-:B------:R-:W-:Y:S01]  /*1e4d0*/  FFMA.FTZ R203, R174, R3.reuse, -R168.reuse ;  /* 0x00000003aecb7223 */ /* 0x180fe200000108a8 */
[-CC-:B------:R-:W-:Y:S01]  /*1e4e0*/  FFMA.FTZ R20, R175, R3.reuse, -R168.reuse ;  /* 0x00000003af147223 */ /* 0x180fe200000108a8 */
[-CC-:B------:R-:W-:Y:S01]  /*1e4f0*/  FFMA.FTZ R197, R162, R3.reuse, -R168.reuse ;  /* 0x00000003a2c57223 */ /* 0x180fe200000108a8 */
[-CC-:B------:R-:W-:Y:S01]  /*1e500*/  FFMA.FTZ R193, R161, R3.reuse, -R168.reuse ;  /* 0x00000003a1c17223 */ /* 0x180fe200000108a8 */
[----:B------:R-:W-:Y:S01]  /*1e510*/  FFMA.FTZ R163, R163, R3, -R168 ;  /* 0x00000003a3a37223 */ /* 0x000fe200000108a8 */
[----:B------:R-:W2:Y:S01]  /*1e520*/  MUFU.EX2 R2, R2 ;  /* 0x0000000200027308 */ /* 0x000ea20000000800 */
[----:B-1----:R-:W-:Y:S01]  /*1e530*/  FFMA.FTZ R15, R0, R15, R208 ;  /* 0x0000000f000f7223 */ /* 0x002fe200000100d0 */
[-CC-:B------:R-:W-:Y:S01]  /*1e540*/  FFMA.FTZ R199, R166, R3.reuse, -R168.reuse ;  /* 0x00000003a6c77223 */ /* 0x180fe200000108a8 */
[-CC-:B0-----:R-:W-:Y:S01]  /*1e550*/  FFMA.FTZ R9, R167, R3.reuse, -R168.reuse ;  /* 0x00000003a7097223 */ /* 0x181fe200000108a8 */
[----:B------:R-:W-:Y:S01]  /*1e560*/  FFMA.FTZ R195, R164, R3, -R168 ;  /* 0x00000003a4c37223 */ /* 0x000fe200000108a8 */
[C---:B------:R-:W-:Y:S01]  /*1e570*/  FADD.FTZ R15, R21.reuse, R15 ;  /* 0x0000000f150f7221 */ /* 0x040fe20000010000 */
[C---:B------:R-:W-:Y:S01]  /*1e580*/  ISETP.GT.AND P2, PT, R8.reuse, R224, PT ;  /* 0x000000e00800720c */ /* 0x040fe20003f44270 */
[----:B------:R-:W-:Y:S01]  /*1e590*/  VIADD R8, R8, 0xffffffff ;  /* 0xffffffff08087836 */ /* 0x000fe20000000000 */
[----:B------:R-:W0:Y:S01]  /*1e5a0*/  MUFU.EX2 R159, R159 ;  /* 0x0000009f009f7308 */ /* 0x000e220000000800 */
[----:B------:R-:W-:Y:S01]  /*1e5b0*/  FADD.FTZ R15, R210, R15 ;  /* 0x0000000fd20f7221 */ /* 0x000fe20000010000 */
[----:B------:R-:W-:-:S02]  /*1e5c0*/  F2FP.F16.F32.PACK_AB R208, R21, R208 ;  /* 0x000000d015d0723e */ /* 0x000fc400000000ff */
[C---:B------:R-:W-:Y:S01]  /*1e5d0*/  F2FP.F16.F32.PACK_AB R210, R160.reuse, R210 ;  /* 0x000000d2a0d2723e */ /* 0x040fe200000000ff */
[----:B------:R-:W-:-:S03]  /*1e5e0*/  FADD.FTZ R15, R160, R15 ;  /* 0x0000000fa00f7221 */ /* 0x000fc60000010000 */
[----:B------:R-:W1:Y:S01]  /*1e5f0*/  MUFU.EX2 R211, R211 ;  /* 0x000000d300d37308 */ /* 0x000e620000000800 */
[----:B--2---:R-:W-:Y:S01]  /*1e600*/  FFMA.FTZ R14, R2, R14, R209 ;  /* 0x0000000e020e7223 */ /* 0x004fe200000100d1 */
[----:B------:R-:W-:Y:S01]  /*1e610*/  FADD.FTZ R15, R204, R15 ;  /* 0x0000000fcc0f7221 */ /* 0x000fe20000010000 */
[----:B------:R-:W-:-:S03]  /*1e620*/  F2FP.F16.F32.PACK_AB R204, R154, R204 ;  /* 0x000000cc9acc723e */ /* 0x000fc600000000ff */
[----:B------:R-:W-:Y:S02]  /*1e630*/  FADD.FTZ R15, R154, R15 ;  /* 0x0000000f9a0f7221 */ /* 0x000fe40000010000 */
[----:B------:R-:W2:Y:S01]  /*1e640*/  MUFU.EX2 R10, R10 ;  /* 0x0000000a000a7308 */ /* 0x000ea20000000800 */
[C---:B0-----:R-:W-:Y:S01]  /*1e650*/  FADD.FTZ R14, R159.reuse, R14 ;  /* 0x0000000e9f0e7221 */ /* 0x041fe20000010000 */
[----:B------:R-:W-:Y:S01]  /*1e660*/  FADD.FTZ R15, R206, R15 ;  /* 0x0000000fce0f7221 */ /* 0x000fe20000010000 */
[C---:B------:R-:W-:Y:S02]  /*1e670*/  F2FP.F16.F32.PACK_AB R206, R158.reuse, R206 ;  /* 0x000000ce9ece723e */ /* 0x040fe400000000ff */
[----:B------:R-:W-:Y:S01]  /*1e680*/  F2FP.F16.F32.PACK_AB R209, R159, R209 ;  /* 0x000000d19fd1723e */ /* 0x000fe200000000ff */
[----:B------:R-:W-:Y:S02]  /*1e690*/  FADD.FTZ R15, R158, R15 ;  /* 0x0000000f9e0f7221 */ /* 0x000fe40000010000 */
[----:B------:R-:W0:Y:S01]  /*1e6a0*/  MUFU.EX2 R205, R205 ;  /* 0x000000cd00cd7308 */ /* 0x000e220000000800 */
[----:B-1----:R-:W-:Y:S01]  /*1e6b0*/  FADD.FTZ R14, R211, R14 ;  /* 0x0000000ed30e7221 */ /* 0x002fe20000010000 */
[----:B------:R-:W-:Y:S01]  /*1e6c0*/  FADD.FTZ R15, R200, R15 ;  /* 0x0000000fc80f7221 */ /* 0x000fe20000010000 */
[----:B------:R-:W-:-:S03]  /*1e6d0*/  F2FP.F16.F32.PACK_AB R200, R152, R200 ;  /* 0x000000c898c8723e */ /* 0x000fc600000000ff */
[----:B------:R-:W-:Y:S02]  /*1e6e0*/  FADD.FTZ R15, R152, R15 ;  /* 0x0000000f980f7221 */ /* 0x000fe40000010000 */
[----:B------:R-:W1:Y:S01]  /*1e6f0*/  MUFU.EX2 R12, R12 ;  /* 0x0000000c000c7308 */ /* 0x000e620000000800 */
[----:B--2---:R-:W-:Y:S01]  /*1e700*/  FADD.FTZ R14, R10, R14 ;  /* 0x0000000e0a0e7221 */ /* 0x004fe20000010000 */
[----:B------:R-:W-:Y:S01]  /*1e710*/  FADD.FTZ R15, R202, R15 ;  /* 0x0000000fca0f7221 */ /* 0x000fe20000010000 */
[----:B------:R-:W-:Y:S01]  /*1e720*/  F2FP.F16.F32.PACK_AB R211, R10, R211 ;  /* 0x000000d30ad3723e */ /* 0x000fe200000000ff */
[----:B------:R-:W-:Y:S01]  /*1e730*/  IMAD.MOV.U32 R10, RZ, RZ, R214 ;  /* 0x000000ffff0a7224 */ /* 0x000fe200078e00d6 */
[C---:B------:R-:W-:Y:S01]  /*1e740*/  F2FP.F16.F32.PACK_AB R202, R153.reuse, R202 ;  /* 0x000000ca99ca723e */ /* 0x040fe200000000ff */
[----:B------:R-:W-:Y:S02]  /*1e750*/  FADD.FTZ R15, R153, R15 ;  /* 0x0000000f990f7221 */ /* 0x000fe40000010000 */
[----:B------:R-:W2:Y:S01]  /*1e760*/  MUFU.EX2 R207, R207 ;  /* 0x000000cf00cf7308 */ /* 0x000ea20000000800 */
[----:B0-----:R-:W-:Y:S01]  /*1e770*/  FADD.FTZ R14, R205, R14 ;  /* 0x0000000ecd0e7221 */ /* 0x001fe20000010000 */
[----:B------:R-:W-:Y:S01]  /*1e780*/  FADD.FTZ R15, R196, R15 ;  /* 0x0000000fc40f7221 */ /* 0x000fe20000010000 */
[----:B------:R-:W-:-:S03]  /*1e790*/  F2FP.F16.F32.PACK_AB R196, R156, R196 ;  /* 0x000000c49cc4723e */ /* 0x000fc600000000ff */
[----:B------:R-:W-:Y:S02]  /*1e7a0*/  FADD.FTZ R15, R156, R15 ;  /* 0x0000000f9c0f7221 */ /* 0x000fe40000010000 */
[----:B------:R-:W0:Y:S01]  /*1e7b0*/  MUFU.EX2 R13, R13 ;  /* 0x0000000d000d7308 */ /* 0x000e220000000800 */
[----:B-1----:R-:W-:Y:S01]  /*1e7c0*/  FADD.FTZ R14, R12, R14 ;  /* 0x0000000e0c0e7221 */ /* 0x002fe20000010000 */
[----:B------:R-:W-:Y:S01]  /*1e7d0*/  FADD.FTZ R15, R198, R15 ;  /* 0x0000000fc60f7221 */ /* 0x000fe20000010000 */
[C---:B------:R-:W-:Y:S02]  /*1e7e0*/  F2FP.F16.F32.PACK_AB R198, R157.reuse, R198 ;  /* 0x000000c69dc6723e */ /* 0x040fe400000000ff */
[----:B------:R-:W-:Y:S01]  /*1e7f0*/  F2FP.F16.F32.PACK_AB R205, R12, R205 ;  /* 0x000000cd0ccd723e */ /* 0x000fe200000000ff */
[----:B------:R-:W-:Y:S02]  /*1e800*/  FADD.FTZ R15, R157, R15 ;  /* 0x0000000f9d0f7221 */ /* 0x000fe40000010000 */
[----:B------:R-:W1:Y:S01]  /*1e810*/  MUFU.EX2 R201, R201 ;  /* 0x000000c900c97308 */ /* 0x000e620000000800 */
[----:B--2---:R-:W-:Y:S01]  /*1e820*/  FADD.FTZ R14, R207, R14 ;  /* 0x0000000ecf0e7221 */ /* 0x004fe20000010000 */
[----:B------:R-:W-:Y:S01]  /*1e830*/  FADD.FTZ R15, R192, R15 ;  /* 0x0000000fc00f7221 */ /* 0x000fe20000010000 */
[----:B------:R-:W-:-:S03]  /*1e840*/  F2FP.F16.F32.PACK_AB R192, R165, R192 ;  /* 0x000000c0a5c0723e */ /* 0x000fc600000000ff */
[----:B------:R-:W-:Y:S02]  /*1e850*/  FADD.FTZ R15, R165, R15 ;  /* 0x0000000fa50f7221 */ /* 0x000fe40000010000 */
[----:B------:R-:W2:Y:S01]  /*1e860*/  MUFU.EX2 R6, R171 ;  /* 0x000000ab00067308 */ /* 0x000ea20000000800 */
[----:B0-----:R-:W-:Y:S01]  /*1e870*/  FADD.FTZ R161, R13, R14 ;  /* 0x0000000e0da17221 */ /* 0x001fe20000010000 */
[-CC-:B------:R-:W-:Y:S01]  /*1e880*/  FFMA.FTZ R14, R155, R3.reuse, -R168.reuse ;  /* 0x000000039b0e7223 */ /* 0x180fe200000108a8 */
[----:B------:R-:W-:Y:S01]  /*1e890*/  FFMA.FTZ R168, R184, R3, -R168 ;  /* 0x00000003b8a87223 */ /* 0x000fe200000108a8 */
[----:B------:R-:W-:-:S04]  /*1e8a0*/  F2FP.F16.F32.PACK_AB R207, R13, R207 ;  /* 0x000000cf0dcf723e */ /* 0x000fc800000000ff */
[----:B------:R-:W0:Y:S01]  /*1e8b0*/  MUFU.EX2 R203, R203 ;  /* 0x000000cb00cb7308 */ /* 0x000e220000000800 */
[----:B-1----:R-:W-:-:S07]  /*1e8c0*/  FADD.FTZ R161, R201, R161 ;  /* 0x000000a1c9a17221 */ /* 0x002fce0000010000 */
[----:B------:R-:W1:Y:S01]  /*1e8d0*/  MUFU.EX2 R20, R20 ;  /* 0x0000001400147308 */ /* 0x000e620000000800 */
[C---:B--2---:R-:W-:Y:S01]  /*1e8e0*/  FADD.FTZ R161, R6.reuse, R161 ;  /* 0x000000a106a17221 */ /* 0x044fe20000010000 */
[----:B------:R-:W-:Y:S02]  /*1e8f0*/  F2FP.F16.F32.PACK_AB R201, R6, R201 ;  /* 0x000000c906c9723e */ /* 0x000fe400000000ff */
[----:B------:R-:W-:-:S04]  /*1e900*/  MOV R6, R4 ;  /* 0x0000000400067202 */ /* 0x000fc80000000f00 */
        /* <DEDUP_REMOVED lines=22> */
[----:B--2---:R-:W-:Y:S01]  /*1ea70*/  FADD.FTZ R15, R194, R15 ;  /* 0x0000000fc20f7221 */ /* 0x004fe20000010000 */
[----:B------:R-:W-:-:S03]  /*1ea80*/  F2FP.F16.F32.PACK_AB R194, R7, R194 ;  /* 0x000000c207c2723e */ /* 0x000fc600000000ff */
[----:B------:R-:W-:Y:S01]  /*1ea90*/  FADD.FTZ R15, R7, R15 ;  /* 0x0000000f070f7221 */ /* 0x000fe20000010000 */
[----:B------:R-:W-:Y:S02]  /*1eaa0*/  IMAD.MOV.U32 R7, RZ, RZ, R5 ;  /* 0x000000ffff077224 */ /* 0x000fe400078e0005 */
[----:B0-----:R-:W-:-:S04]  /*1eab0*/  FADD.FTZ R161, R195, R161 ;  /* 0x000000a1c3a17221 */ /* 0x001fc80000010000 */
[C---:B-1----:R-:W-:Y:S01]  /*1eac0*/  FADD.FTZ R14, R168.reuse, R161 ;  /* 0x000000a1a80e7221 */ /* 0x042fe20000010000 */
[----:B------:R-:W-:Y:S01]  /*1ead0*/  F2FP.F16.F32.PACK_AB R195, R168, R195 ;  /* 0x000000c3a8c3723e */ /* 0x000fe200000000ff */
[----:B------:R-:W-:Y:S06]  /*1eae0*/  @P2 BRA `(.L_x_2537) ;  /* 0xffffffac00342947 */ /* 0x000fec000383ffff */
[----:B------:R-:W-:Y:S05]  /*1eaf0*/  BSYNC B1 ;  /* 0x0000000000017941 */ /* 0x000fea0003800000 */
.L_x_2526:
[----:B------:R-:W-:Y:S05]  /*1eb00*/  BSYNC B0 ;  /* 0x0000000000007941 */ /* 0x000fea0003800000 */
.L_x_2525:
[----:B------:R-:W-:Y:S01]  /*1eb10*/  ISETP.GE.AND P2, PT, R8, RZ, PT ;  /* 0x000000ff0800720c */ /* 0x000fe20003f46270 */
[----:B------:R-:W-:-:S12]  /*1eb20*/  BSSY B0, `(.L_x_2538) ;  /* 0x00004dd000007945 */ /* 0x000fd80003800000 */
[----:B------:R-:W-:Y:S05]  /*1eb30*/  @!P2 BRA `(.L_x_2539) ;  /* 0x0000004c006ca947 */ /* 0x000fea0003800000 */
[----:B------:R-:W-:Y:S01]  /*1eb40*/  IMAD.MOV.U32 R6, RZ, RZ, R4 ;  /* 0x000000ffff067224 */ /* 0x000fe200078e0004 */
[----:B------:R-:W-:Y:S01]  /*1eb50*/  MOV R9, R219 ;  /* 0x000000db00097202 */ /* 0x000fe20000000f00 */
[----:B------:R-:W-:Y:S02]  /*1eb60*/  IMAD.MOV.U32 R7, RZ, RZ, R5 ;  /* 0x000000ffff077224 */ /* 0x000fe400078e0005 */
[----:B------:R-:W-:-:S07]  /*1eb70*/  IMAD.MOV.U32 R10, RZ, RZ, R214 ;  /* 0x000000ffff0a7224 */ /* 0x000fce00078e00d6 */
.L_x_2550:
[----:B------:R-:W-:-:S05]  /*1eb80*/  VIADD R11, R10, 0x1 ;  /* 0x000000010a0b7836 */ /* 0x000fca0000000000 */
[----:B------:R-:W-:-:S04]  /*1eb90*/  ISETP.NE.AND P2, PT, R11, 0x2, PT ;  /* 0x000000020b00780c */ /* 0x000fc80003f45270 */
[----:B------:R-:W-:Y:S02]  /*1eba0*/  SEL R4, RZ, 0x1, P2 ;  /* 0x00000001ff047807 */ /* 0x000fe40001000000 */
[----:B------:R-:W-:Y:S02]  /*1ebb0*/  SEL R11, R11, RZ, P2 ;  /* 0x000000ff0b0b7207 */ /* 0x000fe40001000000 */
[----:B------:R-:W-:Y:S02]  /*1ebc0*/  LOP3.LUT R219, R9, R4, RZ, 0x3c, !PT ;  /* 0x0000000409db7212 */ /* 0x000fe400078e3cff */
[----:B------:R-:W-:Y:S01]  /*1ebd0*/  MOV R214, R11 ;  /* 0x0000000b00d67202 */ /* 0x000fe20000000f00 */
[----:B------:R-:W-:Y:S06]  /*1ebe0*/  @!P0 BRA `(.L_x_2540) ;  /* 0x0000000000048947 */ /* 0x000fec0003800000 */
[----:B------:R-:W-:Y:S01]  /*1ebf0*/  BPT.TRAP 0x1 ;  /* 0x000000040000795c */ /* 0x000fe20000300000 */
.L_x_2540:
[----:B------:R-:W-:Y:S01]  /*1ec00*/  IMAD R3, R214, 0x8, R16 ;  /* 0x00000008d6037824 */ /* 0x000fe200078e0210 */
[----:B------:R-:W-:-:S04]  /*1ec10*/  SHF.L.U32 R12, R219, 0x1f, RZ ;  /* 0x0000001fdb0c7819 */ /* 0x000fc800000006ff */
[----:B------:R0:W1:Y:S01]  /*1ec20*/  SYNCS.PHASECHK.TRANS64.TRYWAIT P2, [R3+URZ+0x38830], R12 ;  /* 0x0388300c030075a7 */ /* 0x000062000804017f */
[----:B------:R-:W-:Y:S05]  /*1ec30*/  @!P0 BRA `(.L_x_2541) ;  /* 0x0000000000048947 */ /* 0x000fea0003800000 */
[----:B------:R-:W-:Y:S01]  /*1ec40*/  BPT.TRAP 0x1 ;  /* 0x000000040000795c */ /* 0x000fe20000300000 */
.L_x_2541:
[----:B------:R-:W-:Y:S01]  /*1ec50*/  IMAD R4, R214, 0xa00, R223 ;  /* 0x00000a00d6047824 */ /* 0x000fe200078e02df */
[----:B------:R-:W-:Y:S01]  /*1ec60*/  BSSY B1, `(.L_x_2542) ;  /* 0x0000006000017945 */ /* 0x000fe20003800000 */
[----:B------:R-:W-:Y:S02]  /*1ec70*/  MOV R5, 0x40000040 ;  /* 0x4000004000057802 */ /* 0x000fe40000000f00 */
[----:B------:R-:W-:Y:S01]  /*1ec80*/  VIADD R152, R4, 0x80 ;  /* 0x0000008004987836 */ /* 0x000fe20000000000 */
[----:B-1----:R-:W-:Y:S06]  /*1ec90*/  @P2 BRA `(.L_x_2543) ;  /* 0x0000000000082947 */ /* 0x002fec0003800000 */
[----:B------:R-:W1:Y:S02]  /*1eca0*/  SYNCS.PHASECHK.TRANS64.TRYWAIT P2, [R3+URZ+0x38830], R12 ;  /* 0x0388300c030075a7 */ /* 0x000e64000804017f */
[----:B-1----:R-:W-:Y:S05]  /*1ecb0*/  @!P2 BRA `(.L_x_2544) ;  /* 0x0000010800b4a947 */ /* 0x002fea0003800000 */
.L_x_2543:
[----:B------:R-:W-:Y:S05]  /*1ecc0*/  BSYNC B1 ;  /* 0x0000000000017941 */ /* 0x000fea0003800000 */
.L_x_2542:
[----:B------:R-:W2:Y:S04]  /*1ecd0*/  LDL.64 R154, [R1+0x40] ;  /* 0x00004000019a7983 */ /* 0x000ea80000100a00 */
[----:B------:R-:W3:Y:S01]  /*1ece0*/  LDL.64 R156, [R1+0x48] ;  /* 0x00004800019c7983 */ /* 0x000ee20000100a00 */
[----:B------:R-:W-:Y:S02]  /*1ecf0*/  R2UR UR18, R4 ;  /* 0x00000000041272ca */ /* 0x000fe400000e0000 */
[----:B------:R-:W-:Y:S01]  /*1ed00*/  R2UR UR19, R5 ;  /* 0x00000000051372ca */ /* 0x000fe200000e0000 */
[----:B------:R-:W-:Y:S01]  /*1ed10*/  WARPGROUP.ARRIVE ;  /* 0x00000000000079c5 */ /* 0x000fe20000000000 */
[----:B------:R-:W-:Y:S01]  /*1ed20*/  MOV R153, 0x40000040 ;  /* 0x4000004000997802 */ /* 0x000fe20000000f00 */
[----:B------:R-:W4:Y:S01]  /*1ed30*/  LDL.64 R226, [R1+0x30] ;  /* 0x0000300001e27983 */ /* 0x000f220000100a00 */
[----:B------:R-:W-:-:S02]  /*1ed40*/  R2UR UR6, R152 ;  /* 0x00000000980672ca */ /* 0x000fc400000e0000 */
[----:B------:R-:W-:Y:S01]  /*1ed50*/  R2UR UR7, R153 ;  /* 0x00000000990772ca */ /* 0x000fe200000e0000 */
[C---:B01----:R-:W-:Y:S02]  /*1ed60*/  VIADD R12, R4.reuse, 0x100 ;  /* 0x00000100040c7836 */ /* 0x043fe40000000000 */
[----:B------:R-:W-:Y:S01]  /*1ed70*/  IMAD.MOV.U32 R13, RZ, RZ, 0x40000040 ;  /* 0x40000040ff0d7424 */ /* 0x000fe200078e00ff */
[----:B------:R-:W-:Y:S01]  /*1ed80*/  MOV R21, 0x40000040 ;  /* 0x4000004000157802 */ /* 0x000fe20000000f00 */
[----:B------:R-:W-:Y:S01]  /*1ed90*/  VIADD R20, R4, 0x180 ;  /* 0x0000018004147836 */ /* 0x000fe20000000000 */
[----:B------:R-:W-:Y:S01]  /*1eda0*/  R2UR UR10, R12 ;  /* 0x000000000c0a72ca */ /* 0x000fe200000e0000 */
[----:B------:R-:W5:Y:S01]  /*1edb0*/  LDL.64 R224, [R1+0x28] ;  /* 0x0000280001e07983 */ /* 0x000f620000100a00 */
[----:B------:R-:W-:Y:S02]  /*1edc0*/  R2UR UR11, R13 ;  /* 0x000000000d0b72ca */ /* 0x000fe400000e0000 */
[----:B------:R-:W-:-:S02]  /*1edd0*/  R2UR UR14, R20 ;  /* 0x00000000140e72ca */ /* 0x000fc400000e0000 */
        /* <DEDUP_REMOVED lines=127> */
[----:B------:R-:W-:Y:S01]  /*1f5d0*/  IMAD.MOV.U32 R13, RZ, RZ, 0x40000040 ;  /* 0x40000040ff0d7424 */ /* 0x000fe200078e00ff */
[----:B----4-:R-:W-:Y:S02]  /*1f5e0*/  R2UR UR24, R226 ;  /* 0x00000000e21872ca */ /* 0x010fe400000e0000 */
        /* <DEDUP_REMOVED lines=46> */
[----:B-----5:R-:W-:Y:S02]  /*1f8d0*/  R2UR UR26, R224 ;  /* 0x00000000e01a72ca */ /* 0x020fe400000e0000 */
        /* <DEDUP_REMOVED lines=684> */
.L_x_2545:
[----:B------:R-:W-:Y:S01]  /*223a0*/  SHF.L.U32 R0, R9, 0x1f, RZ ;  /* 0x0000001f09007819 */ /* 0x000fe200000006ff */
[----:B------:R-:W-:-:S04]  /*223b0*/  IMAD R9, R10, 0x8, R16 ;  /* 0x000000080a097824 */ /* 0x000fc800078e0210 */
[----:B------:R0:W1:Y:S01]  /*223c0*/  SYNCS.PHASECHK.TRANS64.TRYWAIT P2, [R9+URZ+0x38850], R0 ;  /* 0x03885000090075a7 */ /* 0x000062000804017f */
[----:B------:R-:W-:Y:S05]  /*223d0*/  @!P0 BRA `(.L_x_2546) ;  /* 0x0000000000048947 */ /* 0x000fea0003800000 */
[----:B------:R-:W-:Y:S01]  /*223e0*/  BPT.TRAP 0x1 ;  /* 0x000000040000795c */ /* 0x000fe20000300000 */
.L_x_2546:
[----:B------:R-:W-:Y:S04]  /*223f0*/  BSSY B1, `(.L_x_2547) ;  /* 0x0000004000017945 */ /* 0x000fe80003800000 */
[----:B-1----:R-:W-:Y:S05]  /*22400*/  @P2 BRA `(.L_x_2548) ;  /* 0x0000000000082947 */ /* 0x002fea0003800000 */
[----:B------:R-:W1:Y:S02]  /*22410*/  SYNCS.PHASECHK.TRANS64.TRYWAIT P2, [R9+URZ+0x38850], R0 ;  /* 0x03885000090075a7 */ /* 0x000e64000804017f */
[----:B-1----:R-:W-:Y:S05]  /*22420*/  @!P2 BRA `(.L_x_2549) ;  /* 0x000000d000eca947 */ /* 0x002fea0003800000 */
.L_x_2548:
[----:B------:R-:W-:Y:S05]  /*22430*/  BSYNC B1 ;  /* 0x0000000000017941 */ /* 0x000fea0003800000 */
.L_x_2547:
[----:B01----:R-:W-:Y:S01]  /*22440*/  IADD3 R0, R16, 0x400, RZ ;  /* 0x0000040010007810 */ /* 0x003fe20007ffe0ff */
[----:B------:R-:W-:Y:S01]  /*22450*/  IMAD.MOV.U32 R3, RZ, RZ, 0x40000040 ;  /* 0x40000040ff037424 */ /* 0x000fe200078e00ff */
[----:B------:R-:W-:Y:S01]  /*22460*/  WARPGROUP.ARRIVE ;  /* 0x00000000000079c5 */ /* 0x000fe20000000000 */
[----:B------:R-:W-:Y:S01]  /*22470*/  MOV R5, 0x40000040 ;  /* 0x4000004000057802 */ /* 0x000fe20000000f00 */
[----:B------:R-:W-:Y:S01]  /*22480*/  FMUL.FTZ R20, R188, UR38 ;  /* 0x00000026bc147c20 */ /* 0x000fe20008410000 */
[----:B------:R-:W-:Y:S01]  /*22490*/  SHF.R.U32.HI R0, RZ, 0x4, R0 ;  /* 0x00000004ff007819 */ /* 0x000fe20000011600 */
[----:B------:R-:W-:Y:S01]  /*224a0*/  FMUL.FTZ R21, R189, UR38 ;  /* 0x00000026bd157c20 */ /* 0x000fe20008410000 */
[----:B------:R-:W-:Y:S01]  /*224b0*/  R2UR UR7, R3 ;  /* 0x00000000030772ca */ /* 0x000fe200000e0000 */
[----:B------:R-:W-:Y:S01]  /*224c0*/  FMUL.FTZ R177, R177, UR38 ;  /* 0x00000026b1b17c20 */ /* 0x000fe20008410000 */
[----:B------:R-:W-:Y:S01]  /*224d0*/  LOP3.LUT R0, R0, 0x3fff, RZ, 0xc0, !PT ;  /* 0x00003fff00007812 */ /* 0x000fe200078ec0ff */
[----:B------:R-:W-:Y:S01]  /*224e0*/  MUFU.TANH R20, R20 ;  /* 0x0000001400147308 */ /* 0x000fe20000002400 */
[----:B------:R-:W-:Y:S01]  /*224f0*/  FMUL.FTZ R181, R181, UR38 ;  /* 0x00000026b5b57c20 */ /* 0x000fe20008410000 */
[----:B------:R-:W-:Y:S01]  /*22500*/  FMUL.FTZ R168, R168, UR38 ;  /* 0x00000026a8a87c20 */ /* 0x000fe20008410000 */
[----:B------:R-:W-:Y:S01]  /*22510*/  LOP3.LUT R0, R0, 0x2800000, RZ, 0xfc, !PT ;  /* 0x0280000000007812 */ /* 0x000fe200078efcff */
[----:B------:R-:W-:Y:S01]  /*22520*/  FMUL.FTZ R169, R169, UR38 ;  /* 0x00000026a9a97c20 */ /* 0x000fe20008410000 */
[----:B------:R-:W-:Y:S01]  /*22530*/  FMUL.FTZ R172, R172, UR38 ;  /* 0x00000026acac7c20 */ /* 0x000fe20008410000 */
[----:B------:R-:W-:Y:S01]  /*22540*/  FMUL.FTZ R173, R173, UR38 ;  /* 0x00000026adad7c20 */ /* 0x000fe20008410000 */
[----:B------:R-:W-:Y:S01]  /*22550*/  FMUL.FTZ R160, R160, UR38 ;  /* 0x00000026a0a07c20 */ /* 0x000fe20008410000 */
[----:B------:R-:W-:Y:S01]  /*22560*/  IMAD R2, R10, 0xa00, R0 ;  /* 0x00000a000a027824 */ /* 0x000fe200078e0200 */
[----:B------:R-:W-:Y:S01]  /*22570*/  MUFU.TANH R21, R21 ;  /* 0x0000001500157308 */ /* 0x000fe20000002400 */
[----:B------:R-:W-:Y:S01]  /*22580*/  FMUL.FTZ R161, R161, UR38 ;  /* 0x00000026a1a17c20 */ /* 0x000fe20008410000 */
[----:B------:R-:W-:Y:S01]  /*22590*/  FMUL.FTZ R164, R164, UR38 ;  /* 0x00000026a4a47c20 */ /* 0x000fe20008410000 */
[C---:B------:R-:W-:Y:S01]  /*225a0*/  VIADD R4, R2.reuse, 0x80 ;  /* 0x0000008002047836 */ /* 0x040fe20000000000 */
[----:B------:R-:W-:Y:S01]  /*225b0*/  R2UR UR6, R2 ;  /* 0x00000000020672ca */ /* 0x000fe200000e0000 */
[----:B------:R-:W-:Y:S01]  /*225c0*/  FMUL.FTZ R165, R165, UR38 ;  /* 0x00000026a5a57c20 */ /* 0x000fe20008410000 */
[----:B------:R-:W-:Y:S01]  /*225d0*/  FMUL.FTZ R152, R152, UR38 ;  /* 0x0000002698987c20 */ /* 0x000fe20008410000 */
[----:B------:R-:W-:Y:S01]  /*225e0*/  FMUL.FTZ R153, R153, UR38 ;  /* 0x0000002699997c20 */ /* 0x000fe20008410000 */
[----:B------:R-:W-:Y:S01]  /*225f0*/  MUFU.TANH R177, R177 ;  /* 0x000000b100b17308 */ /* 0x000fe20000002400 */
[----:B------:R-:W-:Y:S01]  /*22600*/  FMUL.FTZ R156, R156, UR38 ;  /* 0x000000269c9c7c20 */ /* 0x000fe20008410000 */
[----:B------:R-:W-:Y:S01]  /*22610*/  MOV R3, 0x40000040 ;  /* 0x4000004000037802 */ /* 0x000fe20000000f00 */
[----:B------:R-:W-:Y:S01]  /*22620*/  FMUL.FTZ R10, R186, UR38 ;  /* 0x00000026ba0a7c20 */ /* 0x000fe20008410000 */
[----:B------:R-:W-:Y:S01]  /*22630*/  FMUL.FTZ R12, R187, UR38 ;  /* 0x00000026bb0c7c20 */ /* 0x000fe20008410000 */
[----:B------:R-:W-:Y:S01]  /*22640*/  FMUL.FTZ R13, R190, UR38 ;  /* 0x00000026be0d7c20 */ /* 0x000fe20008410000 */
[----:B------:R-:W-:Y:S01]  /*22650*/  FMUL.FTZ R170, R170, UR38 ;  /* 0x00000026aaaa7c20 */ /* 0x000fe20008410000 */
[----:B------:R-:W-:Y:S01]  /*22660*/  FMUL.FTZ R171, R171, UR38 ;  /* 0x00000026abab7c20 */ /* 0x000fe20008410000 */
[----:B------:R-:W-:Y:S01]  /*22670*/  MUFU.TANH R181, R181 ;  /* 0x000000b500b57308 */ /* 0x000fe20000002400 */
[----:B------:R-:W-:Y:S01]  /*22680*/  HGMMA.64x256x16.F32 R24, R208, gdesc[UR4].tnspB, R24, gsb0 ;  /* 0x43e00004d0187df0 */ /* 0x000fe20008000818 */
[----:B------:R-:W-:Y:S01]  /*22690*/  R2UR UR6, R4 ;  /* 0x00000000040672ca */ /* 0x000fe200000e0000 */
[----:B------:R-:W-:Y:S01]  /*226a0*/  VIADD R4, R2, 0x100 ;  /* 0x0000010002047836 */ /* 0x000fe20000000000 */
[----:B------:R-:W-:Y:S01]  /*226b0*/  R2UR UR7, R5 ;  /* 0x00000000050772ca */ /* 0x000fe200000e0000 */
[----:B------:R-:W-:-:S02]  /*226c0*/  IMAD.MOV.U32 R5, RZ, RZ, 0x40000040 ;  /* 0x40000040ff057424 */ /* 0x000fc400078e00ff */
        /* <DEDUP_REMOVED lines=12> */
[----:B------:R-:W-:Y:S01]  /*22790*/  @!P1 IMAD R11, R11, 0x8, R16 ;  /* 0x000000080b0b9824 */ /* 0x000fe200078e0210 */
[----:B------:R-:W-:Y:S01]  /*227a0*/  ISETP.GT.AND P2, PT, R8, RZ, PT ;  /* 0x000000ff0800720c */ /* 0x000fe20003f44270 */
[----:B------:R-:W-:-:S02]  /*227b0*/  @!P1 VIADD R9, R9, 0x38860 ;  /* 0x0003886009099836 */ /* 0x000fc40000000000 */
[----:B------:R-:W-:Y:S01]  /*227c0*/  VIADD R8, R8, 0xffffffff ;  /* 0xffffffff08087836 */ /* 0x000fe20000000000 */
[----:B------:R-:W-:Y:S01]  /*227d0*/  @!P1 IADD3 R11, R11, 0x38840, RZ ;  /* 0x000388400b0b9810 */ /* 0x000fe20007ffe0ff */
        /* <DEDUP_REMOVED lines=31> */
[C---:B------:R-:W-:Y:S01]  /*229d0*/  IADD3 R4, R2.reuse, 0x180, RZ ;  /* 0x0000018002047810 */ /* 0x040fe20007ffe0ff */
[----:B------:R-:W-:Y:S01]  /*229e0*/  VIADD R2, R2, 0x200 ;  /* 0x0000020002027836 */ /* 0x000fe20000000000 */
[----:B------:R-:W-:Y:S02]  /*229f0*/  WARPGROUP.DEPBAR.LE gsb0, 0x0 ;  /* 0x00008000000079c5 */ /* 0x000fe40000010000 */
[----:B------:R-:W-:-:S15]  /*22a00*/  WARPGROUP.ARRIVE ;  /* 0x00000000000079c5 */ /* 0x000fde0000000000 */
[----:B------:R-:W-:-:S04]  /*22a10*/  NOP ;  /* 0x0000000000007918 */ /* 0x000fc80000000000 */
        /* <DEDUP_REMOVED lines=11> */
[----:B------:R-:W-:-:S05]  /*22ad0*/  FMUL.FTZ R157, R183, UR38 ;  /* 0x00000026b79d7c20 */ /* 0x000fca0008410000 */
        /* <DEDUP_REMOVED lines=13> */
[----:B------:R-:W-:-:S04]  /*22bb0*/  FMUL.FTZ R184, R191, UR38 ;  /* 0x00000026bfb87c20 */ /* 0x000fc80008410000 */
[----:B------:R-:W0:Y:S08]  /*22bc0*/  MUFU.TANH R2, R2 ;  /* 0x0000000200027308 */ /* 0x000e300000002400 */
[----:B------:R-:W1:Y:S01]  /*22bd0*/  MUFU.TANH R184, R184 ;  /* 0x000000b800b87308 */ /* 0x000e620000002400 */
[----:B0-----:R-:W-:-:S04]  /*22be0*/  FMNMX.FTZ R0, R2, R7, !PT ;  /* 0x0000000702007209 */ /* 0x001fc80007810000 */
        /* <DEDUP_REMOVED lines=20> */
[----:B0-----:R-:W-:Y:S02]  /*22d30*/  FMNMX.FTZ R3, R0, R3, !PT ;  /* 0x0000000300037209 */ /* 0x001fe40007810000 */
[----:B------:R-:W-:-:S03]  /*22d40*/  FMNMX.FTZ R0, R10, R6, !PT ;  /* 0x000000060a007209 */ /* 0x000fc60007810000 */
[----:B------:R-:W0:Y:S01]  /*22d50*/  SHFL.BFLY PT, R5, R3, 0x1, 0x1f ;  /* 0x0c201f0003057f89 */ /* 0x000e2200000e0000 */
[----:B------:R-:W-:Y:S02]  /*22d60*/  FMNMX.FTZ R183, R12, R0, !PT ;  /* 0x000000000cb77209 */ /* 0x000fe40007810000 */
[----:B0-----:R-:W-:Y:S01]  /*22d70*/  FMNMX.FTZ R5, R3, R5, !PT ;  /* 0x0000000503057209 */ /* 0x001fe20007810000 */
[----:B------:R-:W-:-:S04]  /*22d80*/  IMAD.U32 R3, RZ, RZ, UR42 ;  /* 0x0000002aff037e24 */ /* 0x000fc8000f8e00ff */
[C---:B------:R-:W-:Y:S01]  /*22d90*/  FADD.FTZ R7, -R5.reuse, R7 ;  /* 0x0000000705077221 */ /* 0x040fe20000010100 */
[----:B------:R-:W-:-:S03]  /*22da0*/  FMUL.FTZ R186, R5, R3 ;  /* 0x0000000305ba7220 */ /* 0x000fc60000410000 */
[----:B------:R-:W-:Y:S01]  /*22db0*/  FMUL.FTZ R0, R7, R3 ;  /* 0x0000000307007220 */ /* 0x000fe20000410000 */
[----:B------:R-:W-:Y:S01]  /*22dc0*/  FMNMX.FTZ R7, R13, R183, !PT ;  /* 0x000000b70d077209 */ /* 0x000fe20007810000 */
[-CC-:B------:R-:W-:Y:S01]  /*22dd0*/  FFMA.FTZ R208, R2, R3.reuse, -R186.reuse ;  /* 0x0000000302d07223 */ /* 0x180fe200000108ba */
[-CC-:B------:R-:W-:Y:S01]  /*22de0*/  FFMA.FTZ R4, R4, R3.reuse, -R186.reuse ;  /* 0x0000000304047223 */ /* 0x180fe200000108ba */
[--C-:B------:R-:W-:Y:S01]  /*22df0*/  FFMA.FTZ R210, R20, R3, -R186.reuse ;  /* 0x0000000314d27223 */ /* 0x100fe200000108ba */
[----:B-1----:R-:W-:Y:S01]  /*22e00*/  FMNMX.FTZ R7, R184, R7, !PT ;  /* 0x00000007b8077209 */ /* 0x002fe20007810000 */
        /* <DEDUP_REMOVED lines=8> */
[----:B------:R-:W0:Y:S01]  /*22e90*/  MUFU.EX2 R208, R208 ;  /* 0x000000d000d07308 */ /* 0x000e220000000800 */
[-CC-:B------:R-:W-:Y:S01]  /*22ea0*/  FFMA.FTZ R200, R168, R3.reuse, -R186.reuse ;  /* 0x00000003a8c87223 */ /* 0x180fe200000108ba */
[--C-:B------:R-:W-:Y:S01]  /*22eb0*/  FFMA.FTZ R168, R169, R3, -R186.reuse ;  /* 0x00000003a9a87223 */ /* 0x100fe200000108ba */
[----:B------:R-:W-:Y:S01]  /*22ec0*/  FMNMX.FTZ R2, R180, R7, !PT ;  /* 0x00000007b4027209 */ /* 0x000fe20007810000 */
[-CC-:B------:R-:W-:Y:S01]  /*22ed0*/  FFMA.FTZ R202, R172, R3.reuse, -R186.reuse ;  /* 0x00000003acca7223 */ /* 0x180fe200000108ba */
[-CC-:B------:R-:W-:Y:S01]  /*22ee0*/  FFMA.FTZ R169, R173, R3.reuse, -R186.reuse ;  /* 0x00000003ada97223 */ /* 0x180fe200000108ba */
[----:B------:R-:W-:Y:S01]  /*22ef0*/  FFMA.FTZ R182, R182, R3, -R186 ;  /* 0x00000003b6b67223 */ /* 0x000fe200000108ba */
[----:B------:R-:W-:Y:S01]  /*22f00*/  FMNMX.FTZ R2, R157, R2, !PT ;  /* 0x000000029d027209 */ /* 0x000fe20007810000 */
[----:B------:R-:W1:Y:S03]  /*22f10*/  MUFU.EX2 R7, R4 ;  /* 0x0000000400077308 */ /* 0x000e660000000800 */
[----:B------:R-:W-:-:S04]  /*22f20*/  FMNMX.FTZ R2, R170, R2, !PT ;  /* 0x00000002aa027209 */ /* 0x000fc80007810000 */
[----:B------:R-:W-:Y:S01]  /*22f30*/  FMNMX.FTZ R2, R171, R2, !PT ;  /* 0x00000002ab027209 */ /* 0x000fe20007810000 */
[----:B------:R-:W2:Y:S01]  /*22f40*/  MUFU.EX2 R210, R210 ;  /* 0x000000d200d27308 */ /* 0x000ea20000000800 */
[----:B0-----:R-:W-:Y:S02]  /*22f50*/  FFMA.FTZ R15, R0, R15, R208 ;  /* 0x0000000f000f7223 */ /* 0x001fe400000100d0 */
[----:B------:R-:W-:-:S04]  /*22f60*/  FMNMX.FTZ R2, R174, R2, !PT ;  /* 0x00000002ae027209 */ /* 0x000fc80007810000 */
[----:B------:R-:W-:Y:S01]  /*22f70*/  FMNMX.FTZ R2, R175, R2, !PT ;  /* 0x00000002af027209 */ /* 0x000fe20007810000 */
[----:B------:R-:W0:Y:S01]  /*22f80*/  MUFU.EX2 R183, R183 ;  /* 0x000000b700b77308 */ /* 0x000e220000000800 */
[C---:B-1----:R-:W-:Y:S01]  /*22f90*/  FADD.FTZ R15, R7.reuse, R15 ;  /* 0x0000000f070f7221 */ /* 0x042fe20000010000 */
[----:B------:R-:W-:Y:S02]  /*22fa0*/  F2FP.F16.F32.PACK_AB R208, R7, R208 ;  /* 0x000000d007d0723e */ /* 0x000fe400000000ff */
[----:B------:R-:W-:-:S04]  /*22fb0*/  FMNMX.FTZ R2, R162, R2, !PT ;  /* 0x00000002a2027209 */ /* 0x000fc80007810000 */
[----:B------:R-:W-:Y:S01]  /*22fc0*/  FMNMX.FTZ R2, R163, R2, !PT ;  /* 0x00000002a3027209 */ /* 0x000fe20007810000 */
[----:B------:R-:W1:Y:S01]  /*22fd0*/  MUFU.EX2 R204, R204 ;  /* 0x000000cc00cc7308 */ /* 0x000e620000000800 */
[----:B--2---:R-:W-:Y:S02]  /*22fe0*/  FADD.FTZ R15, R210, R15 ;  /* 0x0000000fd20f7221 */ /* 0x004fe40000010000 */
[----:B------:R-:W-:-:S04]  /*22ff0*/  FMNMX.FTZ R2, R166, R2, !PT ;  /* 0x00000002a6027209 */ /* 0x000fc80007810000 */
[----:B------:R-:W-:Y:S01]  /*23000*/  FMNMX.FTZ R2, R167, R2, !PT ;  /* 0x00000002a7027209 */ /* 0x000fe20007810000 */
[----:B------:R-:W2:Y:S01]  /*23010*/  MUFU.EX2 R20, R20 ;  /* 0x0000001400147308 */ /* 0x000ea20000000800 */
[C---:B0-----:R-:W-:Y:S01]  /*23020*/  FADD.FTZ R15, R183.reuse, R15 ;  /* 0x0000000fb70f7221 */ /* 0x041fe20000010000 */
[----:B------:R-:W-:Y:S02]  /*23030*/  F2FP.F16.F32.PACK_AB R210, R183, R210 ;  /* 0x000000d2b7d2723e */ /* 0x000fe400000000ff */
[----:B------:R-:W-:-:S04]  /*23040*/  FMNMX.FTZ R2, R154, R2, !PT ;  /* 0x000000029a027209 */ /* 0x000fc80007810000 */
[----:B------:R-:W-:Y:S01]  /*23050*/  FMNMX.FTZ R2, R155, R2, !PT ;  /* 0x000000029b027209 */ /* 0x000fe20007810000 */
[----:B------:R-:W0:Y:S01]  /*23060*/  MUFU.EX2 R206, R206 ;  /* 0x000000ce00ce7308 */ /* 0x000e220000000800 */
[----:B-1----:R-:W-:Y:S02]  /*23070*/  FADD.FTZ R15, R204, R15 ;  /* 0x0000000fcc0f7221 */ /* 0x002fe40000010000 */
[----:B------:R-:W-:-:S04]  /*23080*/  FMNMX.FTZ R2, R158, R2, !PT ;  /* 0x000000029e027209 */ /* 0x000fc80007810000 */
[----:B------:R-:W-:Y:S01]  /*23090*/  FMNMX.FTZ R2, R159, R2, !PT ;  /* 0x000000029f027209 */ /* 0x000fe20007810000 */
[----:B------:R-:W1:Y:S01]  /*230a0*/  MUFU.EX2 R21, R21 ;  /* 0x0000001500157308 */ /* 0x000e620000000800 */
[C---:B--2---:R-:W-:Y:S01]  /*230b0*/  FADD.FTZ R15, R20.reuse, R15 ;  /* 0x0000000f140f7221 */ /* 0x044fe20000010000 */
[----:B------:R-:W-:Y:S02]  /*230c0*/  F2FP.F16.F32.PACK_AB R204, R20, R204 ;  /* 0x000000cc14cc723e */ /* 0x000fe400000000ff */
[----:B------:R-:W2:Y:S04]  /*230d0*/  SHFL.BFLY PT, R4, R2, 0x2, 0x1f ;  /* 0x0c401f0002047f89 */ /* 0x000ea800000e0000 */
[----:B------:R-:W3:Y:S01]  /*230e0*/  MUFU.EX2 R200, R200 ;  /* 0x000000c800c87308 */ /* 0x000ee20000000800 */
[----:B0-----:R-:W-:-:S07]  /*230f0*/  FADD.FTZ R15, R206, R15 ;  /* 0x0000000fce0f7221 */ /* 0x001fce0000010000 */
[----:B------:R-:W0:Y:S01]  /*23100*/  MUFU.EX2 R168, R168 ;  /* 0x000000a800a87308 */ /* 0x000e220000000800 */
[C---:B-1----:R-:W-:Y:S01]  /*23110*/  FADD.FTZ R15, R21.reuse, R15 ;  /* 0x0000000f150f7221 */ /* 0x042fe20000010000 */
[----:B------:R-:W-:-:S06]  /*23120*/  F2FP.F16.F32.PACK_AB R206, R21, R206 ;  /* 0x000000ce15ce723e */ /* 0x000fcc00000000ff */
[----:B------:R-:W1:Y:S01]  /*23130*/  MUFU.EX2 R202, R202 ;  /* 0x000000ca00ca7308 */ /* 0x000e620000000800 */
[----:B---3--:R-:W-:Y:S01]  /*23140*/  FADD.FTZ R15, R200, R15 ;  /* 0x0000000fc80f7221 */ /* 0x008fe20000010000 */
[----:B--2---:R-:W-:Y:S01]  /*23150*/  FMNMX.FTZ R2, R2, R4, !PT ;  /* 0x0000000402027209 */ /* 0x004fe20007810000 */
[----:B------:R-:W-:Y:S02]  /*23160*/  WARPGROUP.DEPBAR.LE gsb0, 0x0 ;  /* 0x00008000000079c5 */ /* 0x000fe40000010000 */
[----:B------:R-:W-:Y:S02]  /*23170*/  WARPGROUP.ARRIVE ;  /* 0x00000000000079c5 */ /* 0x000fe40000000000 */
[----:B------:R-:W2:Y:S01]  /*23180*/  SHFL.BFLY PT, R4, R2, 0x1, 0x1f ;  /* 0x0c201f0002047f89 */ /* 0x000ea200000e0000 */
[-CC-:B------:R-:W-:Y:S01]  /*23190*/  FFMA.FTZ R198, R164, R3.reuse, -R186.reuse ;  /* 0x00000003a4c67223 */ /* 0x180fe200000108ba */
[-CC-:B------:R-:W-:Y:S01]  /*231a0*/  FFMA.FTZ R196, R160, R3.reuse, -R186.reuse ;  /* 0x00000003a0c47223 */ /* 0x180fe200000108ba */
[----:B------:R-:W3:Y:S01]  /*231b0*/  MUFU.EX2 R169, R169 ;  /* 0x000000a900a97308 */ /* 0x000ee20000000800 */
[-CC-:B------:R-:W-:Y:S01]  /*231c0*/  FFMA.FTZ R160, R161, R3.reuse, -R186.reuse ;  /* 0x00000003a1a07223 */ /* 0x180fe200000108ba */
[----:B------:R-:W-:Y:S01]  /*231d0*/  HGMMA.64x256x16.F32 R24, R192, gdesc[UR4].tnspB, R24, gsb0 ;  /* 0x43e00004c0187df0 */ /* 0x000fe20008000818 */
[C---:B0-----:R-:W-:Y:S01]  /*231e0*/  FADD.FTZ R15, R168.reuse, R15 ;  /* 0x0000000fa80f7221 */ /* 0x041fe20000010000 */
[----:B------:R-:W-:Y:S01]  /*231f0*/  FFMA.FTZ R161, R165, R3, -R186 ;  /* 0x00000003a5a17223 */ /* 0x000fe200000108ba */
[----:B------:R-:W-:-:S02]  /*23200*/  F2FP.F16.F32.PACK_AB R200, R168, R200 ;  /* 0x000000c8a8c8723e */ /* 0x000fc400000000ff */
[----:B-1----:R-:W-:Y:S01]  /*23210*/  FADD.FTZ R15, R202, R15 ;  /* 0x0000000fca0f7221 */ /* 0x002fe20000010000 */
[----:B------:R-:W0:Y:S08]  /*23220*/  MUFU.EX2 R196, R196 ;  /* 0x000000c400c47308 */ /* 0x000e300000000800 */
[----:B------:R-:W1:Y:S01]  /*23230*/  MUFU.EX2 R160, R160 ;  /* 0x000000a000a07308 */ /* 0x000e620000000800 */
[C---:B---3--:R-:W-:Y:S01]  /*23240*/  FADD.FTZ R15, R169.reuse, R15 ;  /* 0x0000000fa90f7221 */ /* 0x048fe20000010000 */
[----:B------:R-:W-:-:S02]  /*23250*/  F2FP.F16.F32.PACK_AB R202, R169, R202 ;  /* 0x000000caa9ca723e */ /* 0x000fc400000000ff */
[----:B--2---:R-:W-:-:S04]  /*23260*/  FMNMX.FTZ R4, R2, R4, !PT ;  /* 0x0000000402047209 */ /* 0x004fc80007810000 */
[----:B------:R-:W2:Y:S01]  /*23270*/  MUFU.EX2 R198, R198 ;  /* 0x000000c600c67308 */ /* 0x000ea20000000800 */
[----:B0-----:R-:W-:Y:S01]  /*23280*/  FADD.FTZ R15, R196, R15 ;  /* 0x0000000fc40f7221 */ /* 0x001fe20000010000 */
[----:B------:R-:W-:-:S04]  /*23290*/  FADD.FTZ R2, -R4, R6 ;  /* 0x0000000604027221 */ /* 0x000fc80000010100 */
[----:B------:R-:W-:Y:S02]  /*232a0*/  FMUL.FTZ R2, R2, R3 ;  /* 0x0000000302027220 */ /* 0x000fe40000410000 */
[----:B------:R-:W0:Y:S01]  /*232b0*/  MUFU.EX2 R161, R161 ;  /* 0x000000a100a17308 */ /* 0x000e220000000800 */
[C---:B-1----:R-:W-:Y:S01]  /*232c0*/  FADD.FTZ R15, R160.reuse, R15 ;  /* 0x0000000fa00f7221 */ /* 0x042fe20000010000 */
[----:B------:R-:W-:-:S06]  /*232d0*/  F2FP.F16.F32.PACK_AB R196, R160, R196 ;  /* 0x000000c4a0c4723e */ /* 0x000fcc00000000ff */
[----:B------:R-:W-:Y:S01]  /*232e0*/  MUFU.EX2 R2, R2 ;  /* 0x0000000200027308 */ /* 0x000fe20000000800 */
[----:B--2---:R-:W-:-:S07]  /*232f0*/  FADD.FTZ R15, R198, R15 ;  /* 0x0000000fc60f7221 */ /* 0x004fce0000010000 */
[----:B------:R-:W-:Y:S01]  /*23300*/  MUFU.EX2 R6, R182 ;  /* 0x000000b600067308 */ /* 0x000fe20000000800 */
[C---:B0-----:R-:W-:Y:S01]  /*23310*/  FADD.FTZ R15, R161.reuse, R15 ;  /* 0x0000000fa10f7221 */ /* 0x041fe20000010000 */
[----:B------:R-:W-:Y:S01]  /*23320*/  F2FP.F16.F32.PACK_AB R198, R161, R198 ;  /* 0x000000c6a1c6723e */ /* 0x000fe200000000ff */
[----:B------:R-:W-:Y:S02]  /*23330*/  WARPGROUP.DEPBAR.LE gsb0, 0x0 ;  /* 0x00008000000079c5 */ /* 0x000fe40000010000 */
[-CC-:B------:R-:W-:Y:S01]  /*23340*/  FFMA.FTZ R192, R152, R3.reuse, -R186.reuse ;  /* 0x0000000398c07223 */ /* 0x180fe200000108ba */
[-CC-:B------:R-:W-:Y:S01]  /*23350*/  FFMA.FTZ R152, R153, R3.reuse, -R186.reuse ;  /* 0x0000000399987223 */ /* 0x180fe200000108ba */
[-C--:B------:R-:W-:Y:S01]  /*23360*/  FMUL.FTZ R153, R4, R3.reuse ;  /* 0x0000000304997220 */ /* 0x080fe20000410000 */
[----:B------:R-:W-:-:S03]  /*23370*/  FFMA.FTZ R194, R156, R3, -R186 ;  /* 0x000000039cc27223 */ /* 0x000fc600000108ba */
        /* <DEDUP_REMOVED lines=8> */
[-C--:B------:R-:W-:Y:S01]  /*23400*/  FFMA.FTZ R156, R157, R3.reuse, -R153 ;  /* 0x000000039d9c7223 */ /* 0x080fe20000010899 */
[----:B------:R-:W-:Y:S01]  /*23410*/  @!P1 PRMT R157, RZ, 0x654, R11 ;  /* 0x00000654ff9d9816 */ /* 0x000fe2000000000b */
[-CC-:B------:R-:W-:Y:S01]  /*23420*/  FFMA.FTZ R201, R170, R3.reuse, -R153.reuse ;  /* 0x00000003aac97223 */ /* 0x180fe20000010899 */
[-CC-:B------:R-:W-:Y:S01]  /*23430*/  FFMA.FTZ R13, R171, R3.reuse, -R153.reuse ;  /* 0x00000003ab0d7223 */ /* 0x180fe20000010899 */
[-CC-:B------:R-:W-:Y:S01]  /*23440*/  FFMA.FTZ R203, R174, R3.reuse, -R153.reuse ;  /* 0x00000003aecb7223 */ /* 0x180fe20000010899 */
[----:B------:R1:W-:Y:S01]  /*23450*/  @!P1 SYNCS.ARRIVE.TRANS64.RED.A1T0 RZ, [R157+URZ], RZ ;  /* 0x000000ff9dff99a7 */ /* 0x0003e2000810043f */
[----:B------:R-:W2:Y:S01]  /*23460*/  MUFU.EX2 R10, R10 ;  /* 0x0000000a000a7308 */ /* 0x000ea20000000800 */
[-CC-:B------:R-:W-:Y:S01]  /*23470*/  FFMA.FTZ R175, R175, R3.reuse, -R153.reuse ;  /* 0x00000003afaf7223 */ /* 0x180fe20000010899 */
[-CC-:B------:R-:W-:Y:S01]  /*23480*/  FFMA.FTZ R197, R162, R3.reuse, -R153.reuse ;  /* 0x00000003a2c57223 */ /* 0x180fe20000010899 */
[-CC-:B------:R-:W-:Y:S01]  /*23490*/  FFMA.FTZ R163, R163, R3.reuse, -R153.reuse ;  /* 0x00000003a3a37223 */ /* 0x180fe20000010899 */
[-CC-:B------:R-:W-:Y:S01]  /*234a0*/  FFMA.FTZ R199, R166, R3.reuse, -R153.reuse ;  /* 0x00000003a6c77223 */ /* 0x180fe20000010899 */
[-CC-:B------:R-:W-:Y:S01]  /*234b0*/  FFMA.FTZ R193, R154, R3.reuse, -R153.reuse ;  /* 0x000000039ac17223 */ /* 0x180fe20000010899 */
[-C--:B------:R-:W-:Y:S01]  /*234c0*/  FFMA.FTZ R155, R155, R3.reuse, -R153 ;  /* 0x000000039b9b7223 */ /* 0x080fe20000010899 */
[----:B------:R3:W-:Y:S01]  /*234d0*/  @!P1 SYNCS.ARRIVE.TRANS64.RED.A1T0 RZ, [R9+URZ], RZ ;  /* 0x000000ff09ff99a7 */ /* 0x0007e2000810043f */
[----:B------:R-:W4:Y:S01]  /*234e0*/  MUFU.EX2 R211, R211 ;  /* 0x000000d300d37308 */ /* 0x000f220000000800 */
[----:B0-----:R-:W-:Y:S01]  /*234f0*/  FFMA.FTZ R14, R2, R14, R209 ;  /* 0x0000000e020e7223 */ /* 0x001fe200000100d1 */
[----:B------:R-:W-:-:S06]  /*23500*/  FFMA.FTZ R158, R158, R3, -R153 ;  /* 0x000000039e9e7223 */ /* 0x000fcc0000010899 */
[----:B------:R-:W1:Y:S01]  /*23510*/  MUFU.EX2 R164, R164 ;  /* 0x000000a400a47308 */ /* 0x000e620000000800 */
[C---:B--2---:R-:W-:Y:S01]  /*23520*/  FADD.FTZ R14, R10.reuse, R14 ;  /* 0x0000000e0a0e7221 */ /* 0x044fe20000010000 */
[----:B------:R-:W-:-:S06]  /*23530*/  F2FP.F16.F32.PACK_AB R209, R10, R209 ;  /* 0x000000d10ad1723e */ /* 0x000fcc00000000ff */
[----:B------:R-:W0:Y:S01]  /*23540*/  MUFU.EX2 R205, R205 ;  /* 0x000000cd00cd7308 */ /* 0x000e220000000800 */
[----:B----4-:R-:W-:-:S07]  /*23550*/  FADD.FTZ R14, R211, R14 ;  /* 0x0000000ed30e7221 */ /* 0x010fce0000010000 */
[----:B------:R-:W2:Y:S01]  /*23560*/  MUFU.EX2 R12, R12 ;  /* 0x0000000c000c7308 */ /* 0x000ea20000000800 */
[C---:B-1----:R-:W-:Y:S01]  /*23570*/  FADD.FTZ R157, R164.reuse, R14 ;  /* 0x0000000ea49d7221 */ /* 0x042fe20000010000 */
[-CC-:B------:R-:W-:Y:S01]  /*23580*/  FFMA.FTZ R14, R167, R3.reuse, -R153.reuse ;  /* 0x00000003a70e7223 */ /* 0x180fe20000010899 */
[----:B------:R-:W-:Y:S01]  /*23590*/  FFMA.FTZ R153, R159, R3, -R153 ;  /* 0x000000039f997223 */ /* 0x000fe20000010899 */
[----:B------:R-:W-:-:S04]  /*235a0*/  F2FP.F16.F32.PACK_AB R211, R164, R211 ;  /* 0x000000d3a4d3723e */ /* 0x000fc800000000ff */
        /* <DEDUP_REMOVED lines=17> */
[----:B---3--:R-:W0:Y:S01]  /*236c0*/  MUFU.EX2 R9, R163 ;  /* 0x000000a300097308 */ /* 0x008e220000000800 */
[C---:B--2---:R-:W-:Y:S01]  /*236d0*/  FADD.FTZ R157, R11.reuse, R157 ;  /* 0x0000009d0b9d7221 */ /* 0x044fe20000010000 */
[----:B------:R-:W-:-:S06]  /*236e0*/  F2FP.F16.F32.PACK_AB R203, R11, R203 ;  /* 0x000000cb0bcb723e */ /* 0x000fcc00000000ff */
[----:B------:R-:W2:Y:S01]  /*236f0*/  MUFU.EX2 R199, R199 ;  /* 0x000000c700c77308 */ /* 0x000ea20000000800 */
[----:B-1----:R-:W-:-:S07]  /*23700*/  FADD.FTZ R157, R197, R157 ;  /* 0x0000009dc59d7221 */ /* 0x002fce0000010000 */
[----:B------:R-:W1:Y:S01]  /*23710*/  MUFU.EX2 R14, R14 ;  /* 0x0000000e000e7308 */ /* 0x000e620000000800 */
[C---:B0-----:R-:W-:Y:S01]  /*23720*/  FADD.FTZ R157, R9.reuse, R157 ;  /* 0x0000009d099d7221 */ /* 0x041fe20000010000 */
[----:B------:R-:W-:Y:S02]  /*23730*/  F2FP.F16.F32.PACK_AB R197, R9, R197 ;  /* 0x000000c509c5723e */ /* 0x000fe400000000ff */
[----:B------:R-:W-:-:S04]  /*23740*/  MOV R9, R219 ;  /* 0x000000db00097202 */ /* 0x000fc80000000f00 */
        /* <DEDUP_REMOVED lines=8> */
[----:B--2---:R-:W-:-:S07]  /*237d0*/  FADD.FTZ R10, R193, R10 ;  /* 0x0000000ac10a7221 */ /* 0x004fce0000010000 */
[----:B------:R-:W2:Y:S01]  /*237e0*/  MUFU.EX2 R194, R194 ;  /* 0x000000c200c27308 */ /* 0x000ea20000000800 */
[C---:B-1----:R-:W-:Y:S01]  /*237f0*/  FADD.FTZ R15, R152.reuse, R15 ;  /* 0x0000000f980f7221 */ /* 0x042fe20000010000 */
[----:B------:R-:W-:-:S06]  /*23800*/  F2FP.F16.F32.PACK_AB R192, R152, R192 ;  /* 0x000000c098c0723e */ /* 0x000fcc00000000ff */
[----:B------:R-:W1:Y:S01]  /*23810*/  MUFU.EX2 R158, R158 ;  /* 0x0000009e009e7308 */ /* 0x000e620000000800 */
[C---:B0-----:R-:W-:Y:S01]  /*23820*/  FADD.FTZ R7, R155.reuse, R10 ;  /* 0x0000000a9b077221 */ /* 0x041fe20000010000 */
[----:B------:R-:W-:Y:S01]  /*23830*/  F2FP.F16.F32.PACK_AB R193, R155, R193 ;  /* 0x000000c19bc1723e */ /* 0x000fe200000000ff */
[----:B------:R-:W-:-:S05]  /*23840*/  IMAD.MOV.U32 R10, RZ, RZ, R214 ;  /* 0x000000ffff0a7224 */ /* 0x000fca00078e00d6 */
[----:B------:R-:W0:Y:S01]  /*23850*/  MUFU.EX2 R153, R153 ;  /* 0x0000009900997308 */ /* 0x000e220000000800 */
[----:B--2---:R-:W-:Y:S01]  /*23860*/  FADD.FTZ R15, R194, R15 ;  /* 0x0000000fc20f7221 */ /* 0x004fe20000010000 */
[----:B------:R-:W-:-:S03]  /*23870*/  F2FP.F16.F32.PACK_AB R194, R6, R194 ;  /* 0x000000c206c2723e */ /* 0x000fc600000000ff */
[----:B------:R-:W-:Y:S01]  /*23880*/  FADD.FTZ R15, R6, R15 ;  /* 0x0000000f060f7221 */ /* 0x000fe20000010000 */
[----:B------:R-:W-:Y:S02]  /*23890*/  IMAD.MOV.U32 R6, RZ, RZ, R4 ;  /* 0x000000ffff067224 */ /* 0x000fe400078e0004 */
[----:B-1----:R-:W-:Y:S01]  /*238a0*/  FADD.FTZ R14, R158, R7 ;  /* 0x000000079e0e7221 */ /* 0x002fe20000010000 */
[----:B------:R-:W-:-:S03]  /*238b0*/  MOV R7, R5 ;  /* 0x0000000500077202 */ /* 0x000fc60000000f00 */
[C---:B0-----:R-:W-:Y:S01]  /*238c0*/  FADD.FTZ R14, R153.reuse, R14 ;  /* 0x0000000e990e7221 */ /* 0x041fe20000010000 */
[----:B------:R-:W-:Y:S01]  /*238d0*/  F2FP.F16.F32.PACK_AB R195, R153, R158 ;  /* 0x0000009e99c3723e */ /* 0x000fe200000000ff */
[----:B------:R-:W-:Y:S06]  /*238e0*/  @P2 BRA `(.L_x_2550) ;  /* 0xffffffb000a42947 */ /* 0x000fec000383ffff */
.L_x_2539:
[----:B------:R-:W-:Y:S05]  /*238f0*/  BSYNC B0 ;  /* 0x0000000000007941 */ /* 0x000fea0003800000 */
.L_x_2538:
        /* <DEDUP_REMOVED lines=131> */
.L_x_2551:
[----:B------:R-:W-:Y:S01]  /*24130*/  IMAD R0, R214, 0x8, R16 ;  /* 0x00000008d6007824 */ /* 0x000fe200078e0210 */
[----:B------:R-:W-:-:S04]  /*24140*/  SHF.L.U32 R7, R219, 0x1f, RZ ;  /* 0x0000001fdb077819 */ /* 0x000fc800000006ff */
[----:B------:R0:W1:Y:S01]  /*24150*/  SYNCS.PHASECHK.TRANS64.TRYWAIT P2, [R0+URZ+0x38850], R7 ;  /* 0x03885007000075a7 */ /* 0x000062000804017f */
[----:B------:R-:W-:Y:S05]  /*24160*/  @!P0 BRA `(.L_x_2552) ;  /* 0x0000000000048947 */ /* 0x000fea0003800000 */
[----:B------:R-:W-:Y:S01]  /*24170*/  BPT.TRAP 0x1 ;  /* 0x000000040000795c */ /* 0x000fe20000300000 */
.L_x_2552:
        /* <DEDUP_REMOVED lines=9> */
.L_x_2554:
[----:B------:R-:W-:Y:S05]  /*24210*/  BSYNC B0 ;  /* 0x0000000000007941 */ /* 0x000fea0003800000 */
.L_x_2553:
[----:B01----:R-:W-:Y:S01]  /*24220*/  IMAD.MOV.U32 R7, RZ, RZ, 0x40000040 ;  /* 0x40000040ff077424 */ /* 0x003fe200078e00ff */
[----:B------:R-:W-:Y:S01]  /*24230*/  MOV R6, R2 ;  /* 0x0000000200067202 */ /* 0x000fe20000000f00 */
[----:B------:R-:W2:Y:S01]  /*24240*/  LDL.LU R16, [R1+0x84] ;  /* 0x0000840001107983 */ /* 0x000ea20000300800 */
[----:B------:R-:W-:Y:S01]  /*24250*/  WARPGROUP.ARRIVE ;  /* 0x00000000000079c5 */ /* 0x000fe20000000000 */
[----:B------:R-:W-:Y:S01]  /*24260*/  VIADD R214, R214, 0x1 ;  /* 0x00000001d6d67836 */ /* 0x000fe20000000000 */
[----:B------:R-:W-:Y:S01]  /*24270*/  R2UR UR6, R6 ;  /* 0x00000000060672ca */ /* 0x000fe200000e0000 */
[----:B------:R-:W-:Y:S01]  /*24280*/  VIADD R6, R2, 0x80 ;  /* 0x0000008002067836 */ /* 0x000fe20000000000 */
[----:B------:R-:W-:Y:S01]  /*24290*/  R2UR UR7, R7 ;  /* 0x00000000070772ca */ /* 0x000fe200000e0000 */
[----:B------:R-:W-:Y:S01]  /*242a0*/  @!P1 VIADD R11, R0, 0x38860 ;  /* 0x00038860000b9836 */ /* 0x000fe20000000000 */
[----:B------:R-:W-:Y:S02]  /*242b0*/  MOV R7, 0x40000040 ;  /* 0x4000004000077802 */ /* 0x000fe40000000f00 */
[----:B------:R-:W-:-:S02]  /*242c0*/  ISETP.NE.AND P2, PT, R214, 0x2, PT ;  /* 0x00000002d600780c */ /* 0x000fc40003f45270 */
[----:B------:R-:W-:Y:S02]  /*242d0*/  @!P1 PRMT R11, RZ, 0x654, R11 ;  /* 0x00000654ff0b9816 */ /* 0x000fe4000000000b */
[----:B------:R-:W-:Y:S02]  /*242e0*/  MOV R0, 0xff800000 ;  /* 0xff80000000007802 */ /* 0x000fe40000000f00 */
[----:B------:R-:W-:-:S03]  /*242f0*/  SEL R214, R214, RZ, P2 ;  /* 0x000000ffd6d67207 */ /* 0x000fc60001000000 */
[----:B------:R-:W-:Y:S01]  /*24300*/  HGMMA.64x256x16.F32 R24, R208, gdesc[UR4].tnspB, R24, gsb0 ;  /* 0x43e00004d0187df0 */ /* 0x000fe20008000818 */
[----:B------:R-:W-:Y:S01]  /*24310*/  R2UR UR6, R6 ;  /* 0x00000000060672ca */ /* 0x000fe200000e0000 */
[----:B------:R-:W-:Y:S01]  /*24320*/  VIADD R6, R2, 0x100 ;  /* 0x0000010002067836 */ /* 0x000fe20000000000 */
[----:B------:R-:W-:Y:S01]  /*24330*/  R2UR UR7, R7 ;  /* 0x00000000070772ca */ /* 0x000fe200000e0000 */
[----:B------:R-:W-:Y:S01]  /*24340*/  IMAD.MOV.U32 R7, RZ, RZ, 0x40000040 ;  /* 0x40000040ff077424 */ /* 0x000fe200078e00ff */
[----:B------:R-:W-:Y:S02]  /*24350*/  WARPGROUP.DEPBAR.LE gsb0, 0x0 ;  /* 0x00008000000079c5 */ /* 0x000fe40000010000 */
[----:B------:R-:W-:-:S15]  /*24360*/  WARPGROUP.ARRIVE ;  /* 0x00000000000079c5 */ /* 0x000fde0000000000 */
[----:B------:R-:W-:-:S06]  /*24370*/  NOP ;  /* 0x0000000000007918 */ /* 0x000fcc0000000000 */
[----:B------:R-:W-:Y:S01]  /*24380*/  HGMMA.64x256x16.F32 R24, R204, gdesc[UR4].tnspB, R24, gsb0 ;  /* 0x43e00004cc187df0 */ /* 0x000fe20008000818 */
[----:B------:R-:W-:Y:S02]  /*24390*/  R2UR UR6, R6 ;  /* 0x00000000060672ca */ /* 0x000fe400000e0000 */
[----:B------:R-:W-:Y:S01]  /*243a0*/  R2UR UR7, R7 ;  /* 0x00000000070772ca */ /* 0x000fe200000e0000 */
[----:B------:R-:W-:Y:S01]  /*243b0*/  IMAD.MOV.U32 R7, RZ, RZ, 0x40000040 ;  /* 0x40000040ff077424 */ /* 0x000fe200078e00ff */
[----:B------:R-:W-:Y:S01]  /*243c0*/  IADD3 R6, R2, 0x180, RZ ;  /* 0x0000018002067810 */ /* 0x000fe20007ffe0ff */
[----:B--2---:R-:W-:-:S05]  /*243d0*/  VIADD R16, R16, 0x1 ;  /* 0x0000000110107836 */ /* 0x004fca0000000000 */
[----:B------:R-:W-:Y:S01]  /*243e0*/  STL [R1+0x84], R16 ;  /* 0x0000841001007387 */ /* 0x000fe20000100800 */
[----:B------:R-:W-:Y:S02]  /*243f0*/  WARPGROUP.DEPBAR.LE gsb0, 0x0 ;  /* 0x00008000000079c5 */ /* 0x000fe40000010000 */
[----:B------:R-:W-:-:S14]  /*24400*/  WARPGROUP.ARRIVE ;  /* 0x00000000000079c5 */ /* 0x000fdc0000000000 */
[----:B------:R-:W-:Y:S01]  /*24410*/  HGMMA.64x256x16.F32 R24, R200, gdesc[UR4].tnspB, R24, gsb0 ;  /* 0x43e00004c8187df0 */ /* 0x000fe20008000818 */
[----:B------:R-:W-:Y:S01]  /*24420*/  R2UR UR6, R6 ;  /* 0x00000000060672ca */ /* 0x000fe200000e0000 */
[----:B------:R-:W-:Y:S01]  /*24430*/  VIADD R6, R2, 0x200 ;  /* 0x0000020002067836 */ /* 0x000fe20000000000 */
[----:B------:R-:W-:Y:S01]  /*24440*/  R2UR UR7, R7 ;  /* 0x00000000070772ca */ /* 0x000fe200000e0000 */
[----:B------:R-:W0:Y:S01]  /*24450*/  SHFL.BFLY PT, R2, R15, 0x2, 0x1f ;  /* 0x0c401f000f027f89 */ /* 0x000e2200000e0000 */
[----:B------:R-:W-:Y:S01]  /*24460*/  MOV R7, 0x40000040 ;  /* 0x4000004000077802 */ /* 0x000fe20000000f00 */
[----:B0-----:R-:W-:Y:S01]  /*24470*/  FADD.FTZ R2, R2, R15 ;  /* 0x0000000f02027221 */ /* 0x001fe20000010000 */
[----:B------:R-:W-:Y:S02]  /*24480*/  WARPGROUP.DEPBAR.LE gsb0, 0x0 ;  /* 0x00008000000079c5 */ /* 0x000fe40000010000 */
[----:B------:R-:W-:-:S15]  /*24490*/  WARPGROUP.ARRIVE ;  /* 0x00000000000079c5 */ /* 0x000fde0000000000 */
[----:B------:R-:W-:-:S04]  /*244a0*/  NOP ;  /* 0x0000000000007918 */ /* 0x000fc80000000000 */
[----:B------:R-:W-:Y:S01]  /*244b0*/  HGMMA.64x256x16.F32 R24, R196, gdesc[UR4].tnspB, R24, gsb0 ;  /* 0x43e00004c4187df0 */ /* 0x000fe20008000818 */
[----:B------:R-:W-:Y:S02]  /*244c0*/  R2UR UR6, R6 ;  /* 0x00000000060672ca */ /* 0x000fe400000e0000 */
[----:B------:R-:W-:Y:S02]  /*244d0*/  R2UR UR7, R7 ;  /* 0x00000000070772ca */ /* 0x000fe400000e0000 */
[----:B------:R-:W0:Y:S02]  /*244e0*/  SHFL.BFLY PT, R7, R14, 0x2, 0x1f ;  /* 0x0c401f000e077f89 */ /* 0x000e2400000e0000 */
[----:B0-----:R-:W-:Y:S02]  /*244f0*/  FADD.FTZ R6, R7, R14 ;  /* 0x0000000e07067221 */ /* 0x001fe40000010000 */
[----:B------:R-:W0:Y:S04]  /*24500*/  SHFL.BFLY PT, R7, R2, 0x1, 0x1f ;  /* 0x0c201f0002077f89 */ /* 0x000e2800000e0000 */
[----:B------:R-:W1:Y:S01]  /*24510*/  SHFL.BFLY PT, R9, R6, 0x1, 0x1f ;  /* 0x0c201f0006097f89 */ /* 0x000e6200000e0000 */
[----:B0-----:R-:W-:Y:S01]  /*24520*/  FADD.FTZ R12, R2, R7 ;  /* 0x00000007020c7221 */ /* 0x001fe20000010000 */
[----:B------:R-:W-:Y:S01]  /*24530*/  SEL R2, RZ, 0x1, P2 ;  /* 0x00000001ff027807 */ /* 0x000fe20001000000 */
[----:B-1----:R-:W-:-:S03]  /*24540*/  FADD.FTZ R13, R6, R9 ;  /* 0x00000009060d7221 */ /* 0x002fc60000010000 */
[----:B------:R-:W-:Y:S02]  /*24550*/  FSETP.NE.FTZ.AND P0, PT, R12, RZ, PT ;  /* 0x000000ff0c00720b */ /* 0x000fe40003f15000 */
[----:B------:R-:W-:Y:S02]  /*24560*/  CS2R R6, SRZ ;  /* 0x0000000000067805 */ /* 0x000fe4000001ff00 */
[----:B------:R-:W-:Y:S01]  /*24570*/  LOP3.LUT R219, R219, R2, RZ, 0x3c, !PT ;  /* 0x00000002dbdb7212 */ /* 0x000fe200078e3cff */
[----:B------:R-:W-:Y:S01]  /*24580*/  IMAD.MOV.U32 R2, RZ, RZ, -0x800000 ;  /* 0xff800000ff027424 */ /* 0x000fe200078e00ff */
[----:B------:R-:W-:-:S07]  /*24590*/  FSETP.NE.FTZ.AND P3, PT, R13, RZ, PT ;  /* 0x000000ff0d00720b */ /* 0x000fce0003f75000 */
        /* <DEDUP_REMOVED lines=144> */
.L_x_2414:
[----:B------:R-:W0:Y:S08]  /*24ea0*/  S2UR UR5, SR_CgaCtaId ;  /* 0x00000000000579c3 */ /* 0x000e300000008800 */
[----:B------:R-:W-:Y:S06]  /*24eb0*/  BAR.SYNC.DEFER_BLOCKING 0x5, 0x120 ;  /* 0x0144800000007b1d */ /* 0x000fec0000010000 */
[----:B------:R-:W-:Y:S01]  /*24ec0*/  UMOV UR4, 0x400 ;  /* 0x0000040000047882 */ /* 0x000fe20000000000 */
[----:B------:R-:W-:Y:S01]  /*24ed0*/  BSSY B0, `(.L_x_2556) ;  /* 0x000028a000007945 */ /* 0x000fe20003800000 */
[----:B0-----:R-:W-:-:S06]  /*24ee0*/  ULEA UR4, UR5, UR4, 0x18 ;  /* 0x0000000405047291 */ /* 0x001fcc000f8ec03f */
[----:B------:R-:W-:-:S05]  /*24ef0*/  MOV R16, UR4 ;  /* 0x0000000400107c02 */ /* 0x000fca0008000f00 */
[----:B------:R0:W1:Y:S01]  /*24f00*/  LDS.128 R224, [R16+0x388d0] ;  /* 0x0388d00010e07984 */ /* 0x0000620000000c00 */
[----:B------:R-:W-:Y:S06]  /*24f10*/  BAR.ARV 0x4, 0x120 ;  /* 0x0104800000007b1d */ /* 0x000fec0000002000 */
[----:B------:R-:W-:Y:S05]  /*24f20*/  @P0 BRA `(.L_x_2557) ;  /* 0x0000001c00480947 */ /* 0x000fea0003800000 */
[----:B------:R-:W2:Y:S04]  /*24f30*/  LDL R6, [R1+0x98] ;  /* 0x0000980001067983 */ /* 0x000ea80000100800 */
[----:B------:R-:W3:Y:S01]  /*24f40*/  LDL R180, [R1+0x78] ;  /* 0x0000780001b47983 */ /* 0x000ee20000100800 */
[----:B------:R-:W4:Y:S01]  /*24f50*/  S2R R55, SR_SWINHI ;  /* 0x0000000000377919 */ /* 0x000f220000002f00 */
[----:B------:R-:W-:Y:S01]  /*24f60*/  F2FP.F16.F32.PACK_AB R4, R25, R4 ;  /* 0x000000041904723e */ /* 0x000fe200000000ff */
[----:B------:R-:W-:Y:S01]  /*24f70*/  ULDC.64 UR4, c[0x0][0xbd8] ;  /* 0x0002f60000047ab9 */ /* 0x000fe20000000a00 */
[----:B------:R-:W3:Y:S01]  /*24f80*/  LDL R144, [R1+0x7c] ;  /* 0x00007c0001907983 */ /* 0x000ee20000100800 */
[----:B------:R-:W-:Y:S02]  /*24f90*/  MOV R20, R16 ;  /* 0x0000001000147202 */ /* 0x000fe40000000f00 */
[----:B----4-:R-:W-:-:S02]  /*24fa0*/  MOV R21, R55 ;  /* 0x0000003700157202 */ /* 0x010fc40000000f00 */
        /* <DEDUP_REMOVED lines=13> */
[----:B------:R-:W-:Y:S01]  /*25080*/  F2FP.F16.F32.PACK_AB R179, R151, R150 ;  /* 0x0000009697b3723e */ /* 0x000fe200000000ff */
[----:B------:R-:W-:Y:S01]  /*25090*/  IMAD.MOV.U32 R76, RZ, RZ, RZ ;  /* 0x000000ffff4c7224 */ /* 0x000fe200078e00ff */
[----:B------:R-:W-:Y:S01]  /*250a0*/  BAR.SYNC.DEFER_BLOCKING 0x1, 0x100 ;  /* 0x0044000000007b1d */ /* 0x000fe20000010000 */
[----:B--2---:R-:W-:-:S03]  /*250b0*/  IMAD.WIDE R120, R6, 0x2, R20 ;  /* 0x0000000206787825 */ /* 0x004fc600078e0214 */
[----:B------:R-:W-:-:S04]  /*250c0*/  IADD3 R6, P1, R120, 0x20, RZ ;  /* 0x0000002078067810 */ /* 0x000fc80007f3e0ff */
[----:B------:R-:W-:Y:S02]  /*250d0*/  LOP3.LUT R88, R6, 0x380, RZ, 0xc0, !PT ;  /* 0x0000038006587812 */ /* 0x000fe400078ec0ff */
[----:B------:R-:W-:Y:S02]  /*250e0*/  IADD3 R55, P0, R120, 0x40, RZ ;  /* 0x0000004078377810 */ /* 0x000fe40007f1e0ff */
[----:B------:R-:W-:Y:S02]  /*250f0*/  SHF.R.U64 R88, R88, 0x3, RZ ;  /* 0x0000000358587819 */ /* 0x000fe400000012ff */
[C---:B------:R-:W-:Y:S02]  /*25100*/  IADD3 R106, P2, R120.reuse, 0x4060, RZ ;  /* 0x00004060786a7810 */ /* 0x040fe40007f5e0ff */
[----:B------:R-:W-:Y:S02]  /*25110*/  IADD3 R80, P4, R120, 0x60, RZ ;  /* 0x0000006078507810 */ /* 0x000fe40007f9e0ff */
[----:B------:R-:W-:-:S02]  /*25120*/  LOP3.LUT R92, R55, 0x380, RZ, 0xc0, !PT ;  /* 0x00000380375c7812 */ /* 0x000fc400078ec0ff */
[----:B------:R-:W-:Y:S02]  /*25130*/  IADD3 R84, P3, R120, 0x4000, RZ ;  /* 0x0000400078547810 */ /* 0x000fe40007f7e0ff */
[----:B------:R-:W-:Y:S02]  /*25140*/  LOP3.LUT R88, R88, R6, RZ, 0x3c, !PT ;  /* 0x0000000658587212 */ /* 0x000fe400078e3cff */
[----:B------:R-:W-:Y:S01]  /*25150*/  LOP3.LUT R6, R106, 0x380, RZ, 0xc0, !PT ;  /* 0x000003806a067812 */ /* 0x000fe200078ec0ff */
[--C-:B------:R-:W-:Y:S01]  /*25160*/  IMAD.X R89, RZ, RZ, R121.reuse, P1 ;  /* 0x000000ffff597224 */ /* 0x100fe200008e0679 */
[----:B------:R-:W-:Y:S02]  /*25170*/  LOP3.LUT R96, R80, 0x380, RZ, 0xc0, !PT ;  /* 0x0000038050607812 */ /* 0x000fe400078ec0ff */
[----:B------:R-:W-:Y:S01]  /*25180*/  SHF.R.U64 R92, R92, 0x3, RZ ;  /* 0x000000035c5c7819 */ /* 0x000fe200000012ff */
[----:B------:R-:W-:Y:S01]  /*25190*/  IMAD.X R101, RZ, RZ, R121, P3 ;  /* 0x000000ffff657224 */ /* 0x000fe200018e0679 */
[----:B------:R-:W-:-:S02]  /*251a0*/  IADD3 R108, P1, R120, 0x8000, RZ ;  /* 0x00008000786c7810 */ /* 0x000fc40007f3e0ff */
[----:B------:R-:W-:Y:S02]  /*251b0*/  SHF.R.U64 R6, R6, 0x3, RZ ;  /* 0x0000000306067819 */ /* 0x000fe400000012ff */
[----:B------:R-:W-:Y:S02]  /*251c0*/  IADD3 R114, P3, R120, 0x8060, RZ ;  /* 0x0000806078727810 */ /* 0x000fe40007f7e0ff */
[----:B------:R-:W-:Y:S02]  /*251d0*/  SHF.R.U64 R96, R96, 0x3, RZ ;  /* 0x0000000360607819 */ /* 0x000fe400000012ff */
[C---:B------:R-:W-:Y:S02]  /*251e0*/  LOP3.LUT R81, R120.reuse, 0x380, RZ, 0xc0, !PT ;  /* 0x0000038078517812 */ /* 0x040fe400078ec0ff */
[C---:B------:R-:W-:Y:S02]  /*251f0*/  IADD3 R102, P6, R120.reuse, 0x4020, RZ ;  /* 0x0000402078667810 */ /* 0x040fe40007fde0ff */
[----:B------:R-:W-:-:S02]  /*25200*/  IADD3 R104, P5, R120, 0x4040, RZ ;  /* 0x0000404078687810 */ /* 0x000fc40007fbe0ff */
[----:B------:R-:W-:Y:S02]  /*25210*/  LOP3.LUT R100, R84, 0x380, RZ, 0xc0, !PT ;  /* 0x0000038054647812 */ /* 0x000fe400078ec0ff */
[----:B------:R-:W-:Y:S02]  /*25220*/  LOP3.LUT R92, R92, R55, RZ, 0x3c, !PT ;  /* 0x000000375c5c7212 */ /* 0x000fe400078e3cff */
[----:B------:R-:W-:Y:S02]  /*25230*/  LOP3.LUT R55, R108, 0x380, RZ, 0xc0, !PT ;  /* 0x000003806c377812 */ /* 0x000fe400078ec0ff */
[----:B------:R-:W-:Y:S02]  /*25240*/  LOP3.LUT R106, R6, R106, RZ, 0x3c, !PT ;  /* 0x0000006a066a7212 */ /* 0x000fe400078e3cff */
[----:B------:R-:W-:Y:S02]  /*25250*/  LOP3.LUT R96, R96, R80, RZ, 0x3c, !PT ;  /* 0x0000005060607212 */ /* 0x000fe400078e3cff */
[----:B------:R-:W-:Y:S01]  /*25260*/  LOP3.LUT R6, R114, 0x380, RZ, 0xc0, !PT ;  /* 0x0000038072067812 */ /* 0x000fe200078ec0ff */
[----:B------:R-:W-:Y:S01]  /*25270*/  IMAD.X R103, RZ, RZ, R121, P6 ;  /* 0x000000ffff677224 */ /* 0x000fe200030e0679 */
[----:B------:R-:W-:-:S02]  /*25280*/  SHF.R.U64 R81, R81, 0x3, RZ ;  /* 0x0000000351517819 */ /* 0x000fc400000012ff */
[----:B------:R-:W-:Y:S02]  /*25290*/  SHF.R.U64 R100, R100, 0x3, RZ ;  /* 0x0000000364647819 */ /* 0x000fe400000012ff */
[----:B------:R-:W-:Y:S01]  /*252a0*/  LOP3.LUT R80, R104, 0x380, RZ, 0xc0, !PT ;  /* 0x0000038068507812 */ /* 0x000fe200078ec0ff */
[--C-:B------:R-:W-:Y:S01]  /*252b0*/  IMAD.X R93, RZ, RZ, R121.reuse, P0 ;  /* 0x000000ffff5d7224 */ /* 0x100fe200000e0679 */
[----:B------:R-:W-:Y:S01]  /*252c0*/  SHF.R.U64 R55, R55, 0x3, RZ ;  /* 0x0000000337377819 */ /* 0x000fe200000012ff */
[--C-:B------:R-:W-:Y:S01]  /*252d0*/  IMAD.X R107, RZ, RZ, R121.reuse, P2 ;  /* 0x000000ffff6b7224 */ /* 0x100fe200010e0679 */
[-C--:B------:R-:W-:Y:S01]  /*252e0*/  IADD3.X R97, RZ, R121.reuse, RZ, P4, !PT ;  /* 0x00000079ff617210 */ /* 0x080fe200027fe4ff */
[----:B------:R-:W-:Y:S01]  /*252f0*/  IMAD.X R109, RZ, RZ, R121, P1 ;  /* 0x000000ffff6d7224 */ /* 0x000fe200008e0679 */
[----:B------:R-:W-:Y:S02]  /*25300*/  IADD3 R116, P6, R120, 0xc000, RZ ;  /* 0x0000c00078747810 */ /* 0x000fe40007fde0ff */
[----:B------:R-:W-:-:S02]  /*25310*/  IADD3.X R105, RZ, R121, RZ, P5, !PT ;  /* 0x00000079ff697210 */ /* 0x000fc40002ffe4ff */
[C---:B------:R-:W-:Y:S02]  /*25320*/  IADD3 R110, P0, R120.reuse, 0x8020, RZ ;  /* 0x00008020786e7810 */ /* 0x040fe40007f1e0ff */
[C---:B------:R-:W-:Y:S02]  /*25330*/  IADD3 R112, P4, R120.reuse, 0x8040, RZ ;  /* 0x0000804078707810 */ /* 0x040fe40007f9e0ff */
[C---:B------:R-:W-:Y:S02]  /*25340*/  IADD3 R26, P5, R120.reuse, 0xc020, RZ ;  /* 0x0000c020781a7810 */ /* 0x040fe40007fbe0ff */
[C---:B------:R-:W-:Y:S02]  /*25350*/  IADD3 R30, P2, R120.reuse, 0xc040, RZ ;  /* 0x0000c040781e7810 */ /* 0x040fe40007f5e0ff */
[----:B------:R-:W-:Y:S02]  /*25360*/  IADD3 R42, P1, R120, 0xc060, RZ ;  /* 0x0000c060782a7810 */ /* 0x000fe40007f3e0ff */
[----:B------:R-:W-:-:S02]  /*25370*/  SHF.R.U64 R6, R6, 0x3, RZ ;  /* 0x0000000306067819 */ /* 0x000fc400000012ff */
[----:B------:R-:W-:Y:S02]  /*25380*/  LOP3.LUT R120, R81, R120, RZ, 0x3c, !PT ;  /* 0x0000007851787212 */ /* 0x000fe400078e3cff */
[----:B------:R-:W-:Y:S02]  /*25390*/  LOP3.LUT R100, R100, R84, RZ, 0x3c, !PT ;  /* 0x0000005464647212 */ /* 0x000fe400078e3cff */
[----:B------:R-:W-:Y:S02]  /*253a0*/  SHF.R.U64 R80, R80, 0x3, RZ ;  /* 0x0000000350507819 */ /* 0x000fe400000012ff */
[----:B------:R-:W-:Y:S02]  /*253b0*/  LOP3.LUT R84, R102, 0x380, RZ, 0xc0, !PT ;  /* 0x0000038066547812 */ /* 0x000fe400078ec0ff */
[----:B------:R-:W-:Y:S02]  /*253c0*/  LOP3.LUT R108, R55, R108, RZ, 0x3c, !PT ;  /* 0x0000006c376c7212 */ /* 0x000fe400078e3cff */
[----:B------:R-:W-:-:S02]  /*253d0*/  LOP3.LUT R55, R116, 0x380, RZ, 0xc0, !PT ;  /* 0x0000038074377812 */ /* 0x000fc400078ec0ff */
[----:B------:R-:W-:Y:S02]  /*253e0*/  LOP3.LUT R114, R6, R114, RZ, 0x3c, !PT ;  /* 0x0000007206727212 */ /* 0x000fe400078e3cff */
[----:B------:R-:W-:Y:S02]  /*253f0*/  LOP3.LUT R104, R80, R104, RZ, 0x3c, !PT ;  /* 0x0000006850687212 */ /* 0x000fe400078e3cff */
[----:B------:R-:W-:Y:S02]  /*25400*/  MOV R120, R120 ;  /* 0x0000007800787202 */ /* 0x000fe40000000f00 */
[----:B------:R-:W-:Y:S02]  /*25410*/  F2FP.F16.F32.PACK_AB R6, R29, R8 ;  /* 0x000000081d06723e */ /* 0x000fe400000000ff */
[----:B------:R-:W-:Y:S02]  /*25420*/  SHF.R.U64 R84, R84, 0x3, RZ ;  /* 0x0000000354547819 */ /* 0x000fe400000012ff */
[----:B------:R-:W-:-:S02]  /*25430*/  LOP3.LUT R80, R110, 0x380, RZ, 0xc0, !PT ;  /* 0x000003806e507812 */ /* 0x000fc400078ec0ff */
[----:B------:R-:W-:Y:S02]  /*25440*/  SHF.R.U64 R55, R55, 0x3, RZ ;  /* 0x0000000337377819 */ /* 0x000fe400000012ff */
[----:B------:R-:W-:Y:S02]  /*25450*/  LOP3.LUT R25, R26, 0x380, RZ, 0xc0, !PT ;  /* 0x000003801a197812 */ /* 0x000fe400078ec0ff */
[----:B------:R-:W-:Y:S01]  /*25460*/  LOP3.LUT R27, R30, 0x380, RZ, 0xc0, !PT ;  /* 0x000003801e1b7812 */ /* 0x000fe200078ec0ff */
[----:B------:R2:W-:Y:S01]  /*25470*/  STSM.16.M88.4 [R120], R4 ;  /* 0x0000000478007844 */ /* 0x0005e20000000200 */
[----:B------:R-:W-:Y:S02]  /*25480*/  LOP3.LUT R102, R84, R102, RZ, 0x3c, !PT ;  /* 0x0000006654667212 */ /* 0x000fe400078e3cff */
[----:B------:R-:W-:Y:S02]  /*25490*/  SHF.R.U64 R80, R80, 0x3, RZ ;  /* 0x0000000350507819 */ /* 0x000fe400000012ff */
[----:B------:R-:W-:-:S02]  /*254a0*/  LOP3.LUT R84, R112, 0x380, RZ, 0xc0, !PT ;  /* 0x0000038070547812 */ /* 0x000fc400078ec0ff */
[----:B------:R-:W-:Y:S02]  /*254b0*/  LOP3.LUT R116, R55, R116, RZ, 0x3c, !PT ;  /* 0x0000007437747212 */ /* 0x000fe400078e3cff */
[----:B------:R-:W-:Y:S02]  /*254c0*/  SHF.R.U64 R25, R25, 0x3, RZ ;  /* 0x0000000319197819 */ /* 0x000fe400000012ff */
[----:B------:R-:W-:Y:S02]  /*254d0*/  SHF.R.U64 R27, R27, 0x3, RZ ;  /* 0x000000031b1b7819 */ /* 0x000fe400000012ff */
[----:B------:R-:W-:Y:S02]  /*254e0*/  MOV R88, R88 ;  /* 0x0000005800587202 */ /* 0x000fe40000000f00 */
[----:B------:R-:W-:Y:S02]  /*254f0*/  LOP3.LUT R55, R42, 0x380, RZ, 0xc0, !PT ;  /* 0x000003802a377812 */ /* 0x000fe400078ec0ff */
[----:B--2---:R-:W-:-:S02]  /*25500*/  F2FP.F16.F32.PACK_AB R4, R33, R10 ;  /* 0x0000000a2104723e */ /* 0x004fc400000000ff */
[----:B------:R-:W-:Y:S02]  /*25510*/  F2FP.F16.F32.PACK_AB R5, R35, R34 ;  /* 0x000000222305723e */ /* 0x000fe400000000ff */
[----:B------:R-:W-:Y:S02]  /*25520*/  F2FP.F16.F32.PACK_AB R6, R37, R12 ;  /* 0x0000000c2506723e */ /* 0x000fe400000000ff */
[----:B------:R-:W-:Y:S02]  /*25530*/  F2FP.F16.F32.PACK_AB R7, R39, R38 ;  /* 0x000000262707723e */ /* 0x000fe400000000ff */
[----:B------:R-:W-:Y:S02]  /*25540*/  MOV R92, R92 ;  /* 0x0000005c005c7202 */ /* 0x000fe40000000f00 */
[----:B------:R-:W-:Y:S02]  /*25550*/  F2FP.F16.F32.PACK_AB R8, R41, R14 ;  /* 0x0000000e2908723e */ /* 0x000fe400000000ff */
[----:B------:R-:W-:-:S02]  /*25560*/  F2FP.F16.F32.PACK_AB R10, R45, R24 ;  /* 0x000000182d0a723e */ /* 0x000fc400000000ff */
[----:B------:R-:W-:Y:S01]  /*25570*/  LOP3.LUT R110, R80, R110, RZ, 0x3c, !PT ;  /* 0x0000006e506e7212 */ /* 0x000fe200078e3cff */
[----:B------:R2:W-:Y:S01]  /*25580*/  STSM.16.M88.4 [R88], R4 ;  /* 0x0000000458007844 */ /* 0x0005e20000000200 */
[----:B------:R-:W-:Y:S02]  /*25590*/  SHF.R.U64 R84, R84, 0x3, RZ ;  /* 0x0000000354547819 */ /* 0x000fe400000012ff */
[----:B------:R-:W-:Y:S02]  /*255a0*/  LOP3.LUT R118, R25, R26, RZ, 0x3c, !PT ;  /* 0x0000001a19767212 */ /* 0x000fe400078e3cff */
[----:B------:R-:W-:Y:S02]  /*255b0*/  LOP3.LUT R80, R27, R30, RZ, 0x3c, !PT ;  /* 0x0000001e1b507212 */ /* 0x000fe400078e3cff */
[----:B------:R-:W-:Y:S02]  /*255c0*/  MOV R96, R96 ;  /* 0x0000006000607202 */ /* 0x000fe40000000f00 */
[----:B------:R-:W-:-:S02]  /*255d0*/  F2FP.F16.F32.PACK_AB R12, R49, R157 ;  /* 0x0000009d310c723e */ /* 0x000fc400000000ff */
[----:B------:R-:W-:Y:S01]  /*255e0*/  F2FP.F16.F32.PACK_AB R14, R53, R158 ;  /* 0x0000009e350e723e */ /* 0x000fe200000000ff */
[----:B------:R4:W-:Y:S01]  /*255f0*/  STSM.16.M88.4 [R92], R8 ;  /* 0x000000085c007844 */ /* 0x0009e20000000200 */
[----:B------:R-:W-:Y:S02]  /*25600*/  SHF.R.U64 R55, R55, 0x3, RZ ;  /* 0x0000000337377819 */ /* 0x000fe400000012ff */
[----:B------:R-:W-:Y:S02]  /*25610*/  MOV R100, R100 ;  /* 0x0000006400647202 */ /* 0x000fe40000000f00 */
[----:B------:R-:W-:Y:S02]  /*25620*/  F2FP.F16.F32.PACK_AB R24, R57, R159 ;  /* 0x0000009f3918723e */ /* 0x000fe400000000ff */
[----:B------:R-:W-:Y:S02]  /*25630*/  F2FP.F16.F32.PACK_AB R25, R59, R58 ;  /* 0x0000003a3b19723e */ /* 0x000fe400000000ff */
[----:B------:R-:W-:-:S02]  /*25640*/  F2FP.F16.F32.PACK_AB R26, R61, R160 ;  /* 0x000000a03d1a723e */ /* 0x000fc400000000ff */
[----:B------:R-:W-:Y:S01]  /*25650*/  F2FP.F16.F32.PACK_AB R27, R63, R62 ;  /* 0x0000003e3f1b723e */ /* 0x000fe200000000ff */
[--C-:B------:R-:W-:Y:S01]  /*25660*/  IMAD.X R113, RZ, RZ, R121.reuse, P4 ;  /* 0x000000ffff717224 */ /* 0x100fe200020e0679 */
[----:B------:R-:W-:Y:S02]  /*25670*/  MOV R102, R102 ;  /* 0x0000006600667202 */ /* 0x000fe40000000f00 */
[----:B--2---:R-:W-:Y:S02]  /*25680*/  F2FP.F16.F32.PACK_AB R4, R65, R161 ;  /* 0x000000a14104723e */ /* 0x004fe400000000ff */
[----:B------:R-:W-:Y:S02]  /*25690*/  F2FP.F16.F32.PACK_AB R5, R67, R66 ;  /* 0x000000424305723e */ /* 0x000fe400000000ff */
[----:B------:R-:W-:Y:S02]  /*256a0*/  F2FP.F16.F32.PACK_AB R6, R69, R162 ;  /* 0x000000a24506723e */ /* 0x000fe400000000ff */
[----:B------:R-:W-:Y:S01]  /*256b0*/  F2FP.F16.F32.PACK_AB R7, R71, R70 ;  /* 0x000000464707723e */ /* 0x000fe200000000ff */
[----:B------:R-:W-:Y:S01]  /*256c0*/  IMAD.X R115, RZ, RZ, R121, P3 ;  /* 0x000000ffff737224 */ /* 0x000fe200018e0679 */
[----:B------:R-:W-:-:S02]  /*256d0*/  IADD3.X R111, RZ, R121, RZ, P0, !PT ;  /* 0x00000079ff6f7210 */ /* 0x000fc400007fe4ff */
[----:B------:R-:W-:Y:S02]  /*256e0*/  MOV R104, R104 ;  /* 0x0000006800687202 */ /* 0x000fe40000000f00 */
[----:B----4-:R-:W-:Y:S02]  /*256f0*/  F2FP.F16.F32.PACK_AB R8, R73, R163 ;  /* 0x000000a34908723e */ /* 0x010fe400000000ff */
[----:B------:R-:W-:Y:S02]  /*25700*/  F2FP.F16.F32.PACK_AB R9, R75, R74 ;  /* 0x0000004a4b09723e */ /* 0x000fe400000000ff */
[----:B------:R-:W-:Y:S02]  /*25710*/  F2FP.F16.F32.PACK_AB R10, R77, R164 ;  /* 0x000000a44d0a723e */ /* 0x000fe400000000ff */
[----:B------:R-:W-:Y:S01]  /*25720*/  F2FP.F16.F32.PACK_AB R11, R79, R78 ;  /* 0x0000004e4f0b723e */ /* 0x000fe200000000ff */
[----:B------:R-:W-:Y:S01]  /*25730*/  STSM.16.M88.4 [R96], R12 ;  /* 0x0000000c60007844 */ /* 0x000fe20000000200 */
[----:B------:R-:W-:-:S02]  /*25740*/  LOP3.LUT R112, R84, R112, RZ, 0x3c, !PT ;  /* 0x0000007054707212 */ /* 0x000fc400078e3cff */
[----:B------:R-:W-:Y:S01]  /*25750*/  LOP3.LUT R84, R55, R42, RZ, 0x3c, !PT ;  /* 0x0000002a37547212 */ /* 0x000fe200078e3cff */
[----:B------:R-:W-:Y:S01]  /*25760*/  STSM.16.M88.4 [R100], R24 ;  /* 0x0000001864007844 */ /* 0x000fe20000000200 */
[----:B------:R-:W-:Y:S02]  /*25770*/  MOV R106, R106 ;  /* 0x0000006a006a7202 */ /* 0x000fe40000000f00 */
[----:B------:R-:W-:Y:S02]  /*25780*/  F2FP.F16.F32.PACK_AB R29, R83, R82 ;  /* 0x00000052531d723e */ /* 0x000fe400000000ff */
[----:B------:R-:W-:Y:S01]  /*25790*/  F2FP.F16.F32.PACK_AB R30, R40, R166 ;  /* 0x000000a6281e723e */ /* 0x000fe200000000ff */
[----:B------:R2:W-:Y:S01]  /*257a0*/  STSM.16.M88.4 [R102], R4 ;  /* 0x0000000466007844 */ /* 0x0005e20000000200 */
[----:B------:R-:W-:Y:S02]  /*257b0*/  MOV R108, R108 ;  /* 0x0000006c006c7202 */ /* 0x000fe40000000f00 */
        /* <DEDUP_REMOVED lines=8> */
[----:B------:R-:W-:Y:S02]  /*25840*/  MOV R112, R112 ;  /* 0x0000007000707202 */ /* 0x000fe40000000f00 */
[----:B--2---:R-:W-:Y:S02]  /*25850*/  F2FP.F16.F32.PACK_AB R4, R152, R171 ;  /* 0x000000ab9804723e */ /* 0x004fe400000000ff */
[----:B------:R-:W-:Y:S02]  /*25860*/  F2FP.F16.F32.PACK_AB R5, R44, R36 ;  /* 0x000000242c05723e */ /* 0x000fe400000000ff */
[----:B------:R-:W-:Y:S02]  /*25870*/  F2FP.F16.F32.PACK_AB R6, R153, R172 ;  /* 0x000000ac9906723e */ /* 0x000fe400000000ff */
[----:B------:R-:W-:Y:S01]  /*25880*/  F2FP.F16.F32.PACK_AB R7, R48, R46 ;  /* 0x0000002e3007723e */ /* 0x000fe200000000ff */
[----:B------:R-:W-:Y:S01]  /*25890*/  STSM.16.M88.4 [R106], R28 ;  /* 0x0000001c6a007844 */ /* 0x000fe20000000200 */
[----:B------:R-:W-:-:S02]  /*258a0*/  MOV R114, R114 ;  /* 0x0000007200727202 */ /* 0x000fc40000000f00 */
[----:B----4-:R-:W-:Y:S02]  /*258b0*/  F2FP.F16.F32.PACK_AB R8, R154, R173 ;  /* 0x000000ad9a08723e */ /* 0x010fe400000000ff */
[----:B------:R-:W-:Y:S02]  /*258c0*/  F2FP.F16.F32.PACK_AB R9, R56, R51 ;  /* 0x000000333809723e */ /* 0x000fe400000000ff */
[----:B------:R-:W-:Y:S02]  /*258d0*/  F2FP.F16.F32.PACK_AB R10, R155, R174 ;  /* 0x000000ae9b0a723e */ /* 0x000fe400000000ff */
[----:B------:R-:W-:Y:S01]  /*258e0*/  F2FP.F16.F32.PACK_AB R11, R64, R60 ;  /* 0x0000003c400b723e */ /* 0x000fe200000000ff */
[--C-:B------:R-:W-:Y:S01]  /*258f0*/  IMAD.X R119, RZ, RZ, R121.reuse, P5 ;  /* 0x000000ffff777224 */ /* 0x100fe200028e0679 */
[-C--:B------:R-:W-:Y:S01]  /*25900*/  IADD3.X R117, RZ, R121.reuse, RZ, P6, !PT ;  /* 0x00000079ff757210 */ /* 0x080fe200037fe4ff */
[----:B------:R-:W-:Y:S01]  /*25910*/  STSM.16.M88.4 [R108], R40 ;  /* 0x000000286c007844 */ /* 0x000fe20000000200 */
[----:B------:R-:W-:Y:S01]  /*25920*/  IMAD.X R81, RZ, RZ, R121, P2 ;  /* 0x000000ffff517224 */ /* 0x000fe200010e0679 */
[----:B------:R-:W-:-:S02]  /*25930*/  IADD3.X R85, RZ, R121, RZ, P1, !PT ;  /* 0x00000079ff557210 */ /* 0x000fc40000ffe4ff */
[----:B------:R-:W-:Y:S01]  /*25940*/  STSM.16.M88.4 [R110], R52 ;  /* 0x000000346e007844 */ /* 0x000fe20000000200 */
[----:B------:R-:W-:-:S03]  /*25950*/  MOV R116, R116 ;  /* 0x0000007400747202 */ /* 0x000fc60000000f00 */
[----:B------:R3:W-:Y:S01]  /*25960*/  STSM.16.M88.4 [R112], R4 ;  /* 0x0000000470007844 */ /* 0x0007e20000000200 */
[----:B------:R-:W-:Y:S02]  /*25970*/  F2FP.F16.F32.PACK_AB R12, R156, R175 ;  /* 0x000000af9c0c723e */ /* 0x000fe400000000ff */
[----:B------:R-:W-:Y:S01]  /*25980*/  F2FP.F16.F32.PACK_AB R13, R123, R122 ;  /* 0x0000007a7b0d723e */ /* 0x000fe200000000ff */
[----:B------:R2:W-:Y:S01]  /*25990*/  STSM.16.M88.4 [R114], R8 ;  /* 0x0000000872007844 */ /* 0x0005e20000000200 */
[----:B------:R-:W-:Y:S02]  /*259a0*/  F2FP.F16.F32.PACK_AB R14, R125, R124 ;  /* 0x0000007c7d0e723e */ /* 0x000fe400000000ff */
[----:B------:R-:W-:Y:S02]  /*259b0*/  F2FP.F16.F32.PACK_AB R15, R127, R126 ;  /* 0x0000007e7f0f723e */ /* 0x000fe400000000ff */
[----:B------:R-:W-:Y:S02]  /*259c0*/  MOV R118, R118 ;  /* 0x0000007600767202 */ /* 0x000fe40000000f00 */
[----:B------:R-:W-:-:S02]  /*259d0*/  F2FP.F16.F32.PACK_AB R24, R129, R128 ;  /* 0x000000808118723e */ /* 0x000fc400000000ff */
[----:B------:R-:W-:Y:S01]  /*259e0*/  F2FP.F16.F32.PACK_AB R25, R131, R130 ;  /* 0x000000828319723e */ /* 0x000fe200000000ff */
[----:B---3--:R-:W-:Y:S01]  /*259f0*/  IMAD.SHL.U32 R4, R180, 0x4, RZ ;  /* 0x00000004b4047824 */ /* 0x008fe200078e00ff */
[----:B------:R-:W-:Y:S02]  /*25a00*/  F2FP.F16.F32.PACK_AB R26, R133, R132 ;  /* 0x00000084851a723e */ /* 0x000fe400000000ff */
[----:B------:R-:W-:Y:S02]  /*25a10*/  F2FP.F16.F32.PACK_AB R27, R135, R134 ;  /* 0x00000086871b723e */ /* 0x000fe400000000ff */
[----:B--2---:R-:W-:Y:S02]  /*25a20*/  SHF.R.S32.HI R8, RZ, 0x1f, R180 ;  /* 0x0000001fff087819 */ /* 0x004fe400000114b4 */
[----:B------:R-:W-:Y:S02]  /*25a30*/  MOV R80, R80 ;  /* 0x0000005000507202 */ /* 0x000fe40000000f00 */
[----:B------:R-:W-:-:S02]  /*25a40*/  F2FP.F16.F32.PACK_AB R28, R137, R136 ;  /* 0x00000088891c723e */ /* 0x000fc400000000ff */
[----:B------:R-:W-:Y:S02]  /*25a50*/  F2FP.F16.F32.PACK_AB R29, R139, R138 ;  /* 0x0000008a8b1d723e */ /* 0x000fe400000000ff */
[----:B------:R-:W-:Y:S02]  /*25a60*/  F2FP.F16.F32.PACK_AB R30, R141, R140 ;  /* 0x0000008c8d1e723e */ /* 0x000fe400000000ff */
[----:B------:R-:W-:Y:S02]  /*25a70*/  F2FP.F16.F32.PACK_AB R31, R143, R142 ;  /* 0x0000008e8f1f723e */ /* 0x000fe400000000ff */
[----:B------:R-:W-:Y:S01]  /*25a80*/  MOV R84, R84 ;  /* 0x0000005400547202 */ /* 0x000fe20000000f00 */
[----:B------:R2:W-:Y:S01]  /*25a90*/  STSM.16.M88.4 [R116], R12 ;  /* 0x0000000c74007844 */ /* 0x0005e20000000200 */
[----:B------:R-:W-:Y:S02]  /*25aa0*/  ISETP.NE.U32.AND P0, PT, RZ, UR4, PT ;  /* 0x00000004ff007c0c */ /* 0x000fe4000bf05070 */
[----:B------:R-:W-:-:S02]  /*25ab0*/  SHF.L.U64.HI R3, R180, 0x2, R8 ;  /* 0x00000002b4037819 */ /* 0x000fc40000010208 */
[----:B------:R-:W-:Y:S01]  /*25ac0*/  IADD3 R6, P1, R4, UR4, RZ ;  /* 0x0000000404067c10 */ /* 0x000fe2000ff3e0ff */
[----:B------:R2:W-:Y:S01]  /*25ad0*/  STSM.16.M88.4 [R118], R24 ;  /* 0x0000001876007844 */ /* 0x0005e20000000200 */
[----:B------:R-:W-:Y:S02]  /*25ae0*/  ISETP.NE.AND.EX P0, PT, RZ, UR5, PT, P0 ;  /* 0x00000005ff007c0c */ /* 0x000fe4000bf05300 */
[----:B------:R-:W-:Y:S01]  /*25af0*/  IADD3.X R7, R3, UR5, RZ, P1, !PT ;  /* 0x0000000503077c10 */ /* 0x000fe20008ffe4ff */
[----:B------:R2:W-:Y:S01]  /*25b00*/  STSM.16.M88.4 [R80], R28 ;  /* 0x0000001c50007844 */ /* 0x0005e20000000200 */
[----:B------:R-:W-:-:S03]  /*25b10*/  ULDC.64 UR4, c[0x0][0xbe0] ;  /* 0x0002f80000047ab9 */ /* 0x000fc60000000a00 */
[----:B------:R2:W-:Y:S01]  /*25b20*/  STSM.16.M88.4 [R84], R176 ;  /* 0x000000b054007844 */ /* 0x0005e20000000200 */
[----:B------:R-:W-:Y:S01]  /*25b30*/  BAR.SYNC.DEFER_BLOCKING 0x1, 0x100 ;  /* 0x0044000000007b1d */ /* 0x000fe20000010000 */
[----:B------:R-:W-:-:S04]  /*25b40*/  ISETP.NE.U32.AND P1, PT, RZ, UR4, PT ;  /* 0x00000004ff007c0c */ /* 0x000fc8000bf25070 */
[----:B------:R-:W-:-:S13]  /*25b50*/  ISETP.NE.AND.EX P1, PT, RZ, UR5, PT, P1 ;  /* 0x00000005ff007c0c */ /* 0x000fda000bf25310 */
[----:B------:R-:W-:Y:S01]  /*25b60*/  @P1 IADD3 R4, P2, R4, UR4, RZ ;  /* 0x0000000404041c10 */ /* 0x000fe2000ff5e0ff */
[----:B------:R-:W-:Y:S02]  /*25b70*/  ULDC UR4, c[0x0][0xa88] ;  /* 0x0002a20000047ab9 */ /* 0x000fe40000000800 */
[----:B------:R-:W-:Y:S02]  /*25b80*/  MOV R77, UR4 ;  /* 0x00000004004d7c02 */ /* 0x000fe40008000f00 */
[----:B------:R-:W-:Y:S01]  /*25b90*/  @P1 IADD3.X R5, R3, UR5, RZ, P2, !PT ;  /* 0x0000000503051c10 */ /* 0x000fe200097fe4ff */
[----:B------:R-:W3:Y:S04]  /*25ba0*/  @P0 LDG.E R76, desc[UR60][R6.64] ;  /* 0x0000003c064c0981 */ /* 0x000ee8000c1e1900 */
[----:B------:R2:W5:Y:S01]  /*25bb0*/  @P1 LDG.E R77, desc[UR60][R4.64] ;  /* 0x0000003c044d1981 */ /* 0x000562000c1e1900 */
[----:B------:R-:W-:-:S02]  /*25bc0*/  SHF.R.S32.HI R3, RZ, 0x1f, R144 ;  /* 0x0000001fff037819 */ /* 0x000fc40000011490 */
[----:B---3--:R-:W-:Y:S01]  /*25bd0*/  SHF.R.S32.HI R79, RZ, 0x1f, R76 ;  /* 0x0000001fff4f7819 */ /* 0x008fe2000001144c */
[----:B--2---:R-:W-:Y:S06]  /*25be0*/  @P1 BRA `(.L_x_2558) ;  /* 0x0000000000101947 */ /* 0x004fec0003800000 */
[----:B------:R-:W-:Y:S05]  /*25bf0*/  @!P0 BRA `(.L_x_2558) ;  /* 0x00000000000c8947 */ /* 0x000fea0003800000 */
[----:B------:R-:W2:Y:S04]  /*25c00*/  LDG.E R4, desc[UR60][R6.64] ;  /* 0x0000003c06047981 */ /* 0x000ea8000c1e1900 */
[----:B-----5:R-:W2:Y:S02]  /*25c10*/  LDG.E R77, desc[UR60][R6.64+0x4] ;  /* 0x0000043c064d7981 */ /* 0x020ea4000c1e1900 */
[----:B--2---:R-:W-:-:S07]  /*25c20*/  IMAD.IADD R77, R77, 0x1, -R4 ;  /* 0x000000014d4d7824 */ /* 0x004fce00078e0a04 */
.L_x_2558:
[----:B------:R-:W2:Y:S01]  /*25c30*/  LDL R10, [R1+0x6c] ;  /* 0x00006c00010a7983 */ /* 0x000ea20000100800 */
[----:B------:R-:W-:-:S03]  /*25c40*/  ULDC.64 UR4, c[0x0][0xb70] ;  /* 0x0002dc0000047ab9 */ /* 0x000fc60000000a00 */
[----:B------:R-:W2:Y:S01]  /*25c50*/  LDL.LU R81, [R1+0x88] ;  /* 0x0000880001517983 */ /* 0x000ea20000300800 */
[----:B------:R-:W-:Y:S01]  /*25c60*/  MOV R78, R76 ;  /* 0x0000004c004e7202 */ /* 0x000fe20000000f00 */
[----:B------:R-:W-:Y:S01]  /*25c70*/  IMAD R6, R3, UR4, RZ ;  /* 0x0000000403067c24 */ /* 0x000fe2000f8e02ff */
[----:B------:R-:W-:Y:S01]  /*25c80*/  SEL R80, R8, RZ, !P0 ;  /* 0x000000ff08507207 */ /* 0x000fe20004000000 */
[----:B------:R-:W3:Y:S01]  /*25c90*/  LDL R82, [R1+0x8c] ;  /* 0x00008c0001527983 */ /* 0x000ee20000100800 */
[----:B------:R-:W-:Y:S02]  /*25ca0*/  IMAD R7, R222, 0x8, R234 ;  /* 0x00000008de077824 */ /* 0x000fe400078e02ea */
[----:B------:R-:W-:Y:S01]  /*25cb0*/  IMAD.WIDE.U32 R4, R144, UR4, R78 ;  /* 0x0000000490047c25 */ /* 0x000fe2000f8e004e */
[----:B------:R-:W4:Y:S01]  /*25cc0*/  S2R R11, SR_TID.X ;  /* 0x00000000000b7919 */ /* 0x000f220000002100 */
[----:B------:R-:W-:Y:S02]  /*25cd0*/  SEL R78, R180, RZ, !P0 ;  /* 0x000000ffb44e7207 */ /* 0x000fe40004000000 */
[----:B------:R-:W-:Y:S01]  /*25ce0*/  IMAD R9, R144, UR5, R6 ;  /* 0x0000000590097c24 */ /* 0x000fe2000f8e0206 */
[----:B------:R-:W-:Y:S01]  /*25cf0*/  ULDC.64 UR4, c[0x0][0xb78] ;  /* 0x0002de0000047ab9 */ /* 0x000fe20000000a00 */
[----:B------:R-:W-:-:S04]  /*25d00*/  IMAD.WIDE R20, R7, 0x2, R20 ;  /* 0x0000000207147825 */ /* 0x000fc800078e0214 */
[----:B------:R-:W-:Y:S02]  /*25d10*/  IMAD.IADD R5, R5, 0x1, R9 ;  /* 0x0000000105057824 */ /* 0x000fe400078e0209 */
[----:B------:R-:W-:Y:S02]  /*25d20*/  IMAD R7, R80, UR4, RZ ;  /* 0x0000000450077c24 */ /* 0x000fe4000f8e02ff */
[----:B------:R-:W-:-:S04]  /*25d30*/  IMAD.WIDE.U32 R4, R78, UR4, R4 ;  /* 0x000000044e047c25 */ /* 0x000fc8000f8e0004 */
[----:B----4-:R-:W-:-:S05]  /*25d40*/  VIADD R11, R11, 0xffffff80 ;  /* 0xffffff800b0b7836 */ /* 0x010fca0000000000 */
[----:B------:R-:W-:-:S04]  /*25d50*/  SHF.R.S32.HI R6, RZ, 0x1f, R11 ;  /* 0x0000001fff067819 */ /* 0x000fc8000001140b */
[----:B------:R-:W-:Y:S01]  /*25d60*/  LEA.HI R8, R6, R11, RZ, 0x7 ;  /* 0x0000000b06087211 */ /* 0x000fe200078f38ff */
[----:B------:R-:W-:Y:S01]  /*25d70*/  IMAD R6, R78, UR5, R7 ;  /* 0x000000054e067c24 */ /* 0x000fe2000f8e0207 */
[----:B------:R-:W-:Y:S02]  /*25d80*/  ULDC.64 UR4, c[0x0][0xb40] ;  /* 0x0002d00000047ab9 */ /* 0x000fe40000000a00 */
[----:B------:R-:W-:Y:S02]  /*25d90*/  LOP3.LUT R12, R8, 0xffffff80, RZ, 0xc0, !PT ;  /* 0xffffff80080c7812 */ /* 0x000fe400078ec0ff */
[C---:B------:R-:W-:Y:S02]  /*25da0*/  IADD3 R9, P4, R20.reuse, 0x1000, RZ ;  /* 0x0000100014097810 */ /* 0x040fe40007f9e0ff */
[C---:B------:R-:W-:Y:S02]  /*25db0*/  IADD3 R13, P3, R20.reuse, 0x2000, RZ ;  /* 0x00002000140d7810 */ /* 0x040fe40007f7e0ff */
[----:B------:R-:W-:Y:S01]  /*25dc0*/  IADD3 R29, P2, R20, 0x4000, RZ ;  /* 0x00004000141d7810 */ /* 0x000fe20007f5e0ff */
[----:B------:R-:W-:Y:S01]  /*25dd0*/  IMAD.IADD R11, R11, 0x1, -R12 ;  /* 0x000000010b0b7824 */ /* 0x000fe200078e0a0c */
[----:B------:R-:W-:-:S02]  /*25de0*/  LOP3.LUT R8, R9, 0x380, RZ, 0xc0, !PT ;  /* 0x0000038009087812 */ /* 0x000fc400078ec0ff */
[----:B------:R-:W-:Y:S02]  /*25df0*/  LOP3.LUT R12, R13, 0x380, RZ, 0xc0, !PT ;  /* 0x000003800d0c7812 */ /* 0x000fe400078ec0ff */
[----:B------:R-:W-:Y:S02]  /*25e00*/  LOP3.LUT R28, R29, 0x380, RZ, 0xc0, !PT ;  /* 0x000003801d1c7812 */ /* 0x000fe400078ec0ff */
        /* <DEDUP_REMOVED lines=8> */
[----:B------:R-:W-:Y:S02]  /*25e90*/  IADD3.X R13, RZ, R21, RZ, P3, !PT ;  /* 0x00000015ff0d7210 */ /* 0x000fe40001ffe4ff */
[C---:B------:R-:W-:Y:S02]  /*25ea0*/  IADD3 R33, P6, R20.reuse, 0x5000, RZ ;  /* 0x0000500014217810 */ /* 0x040fe40007fde0ff */
        /* <DEDUP_REMOVED lines=14> */
[----:B------:R-:W-:-:S02]  /*25f90*/  LOP3.LUT R32, R32, R33, RZ, 0x3c, !PT ;  /* 0x0000002120207212 */ /* 0x000fc400078e3cff */
[----:B------:R-:W-:Y:S01]  /*25fa0*/  LOP3.LUT R36, R36, R37, RZ, 0x3c, !PT ;  /* 0x0000002524247212 */ /* 0x000fe200078e3cff */
[--C-:B------:R-:W-:Y:S01]  /*25fb0*/  IMAD.X R37, RZ, RZ, R21.reuse, P5 ;  /* 0x000000ffff257224 */ /* 0x100fe200028e0615 */
[----:B------:R-:W-:Y:S01]  /*25fc0*/  LOP3.LUT R40, R40, R41, RZ, 0x3c, !PT ;  /* 0x0000002928287212 */ /* 0x000fe200078e3cff */
[----:B------:R-:W-:Y:S01]  /*25fd0*/  IMAD.X R41, RZ, RZ, R21, P4 ;  /* 0x000000ffff297224 */ /* 0x000fe200020e0615 */
[----:B------:R-:W-:Y:S02]  /*25fe0*/  LOP3.LUT R44, R44, R45, RZ, 0x3c, !PT ;  /* 0x0000002d2c2c7212 */ /* 0x000fe400078e3cff */
[----:B------:R-:W-:Y:S02]  /*25ff0*/  LOP3.LUT R52, R52, R53, RZ, 0x3c, !PT ;  /* 0x0000003534347212 */ /* 0x000fe400078e3cff */
[-C--:B------:R-:W-:Y:S02]  /*26000*/  IADD3.X R33, RZ, R21.reuse, RZ, P6, !PT ;  /* 0x00000015ff217210 */ /* 0x080fe400037fe4ff */
[----:B------:R-:W-:-:S02]  /*26010*/  IADD3.X R45, RZ, R21, RZ, P3, !PT ;  /* 0x00000015ff2d7210 */ /* 0x000fc40001ffe4ff */
[C---:B------:R-:W-:Y:S02]  /*26020*/  IADD3 R57, P6, R20.reuse, 0xb000, RZ ;  /* 0x0000b00014397810 */ /* 0x040fe40007fde0ff */
[C---:B------:R-:W-:Y:S02]  /*26030*/  IADD3 R61, P5, R20.reuse, 0xc000, RZ ;  /* 0x0000c000143d7810 */ /* 0x040fe40007fbe0ff */
[C---:B------:R-:W-:Y:S02]  /*26040*/  IADD3 R65, P4, R20.reuse, 0xd000, RZ ;  /* 0x0000d00014417810 */ /* 0x040fe40007f9e0ff */
[----:B------:R-:W-:Y:S02]  /*26050*/  IADD3 R69, P3, R20, 0xe000, RZ ;  /* 0x0000e00014457810 */ /* 0x000fe40007f7e0ff */
[----:B------:R-:W-:Y:S02]  /*26060*/  IADD3.X R53, RZ, R21, RZ, P2, !PT ;  /* 0x00000015ff357210 */ /* 0x000fe400017fe4ff */
[----:B------:R-:W-:-:S02]  /*26070*/  LOP3.LUT R56, R57, 0x380, RZ, 0xc0, !PT ;  /* 0x0000038039387812 */ /* 0x000fc400078ec0ff */
[----:B------:R-:W-:Y:S02]  /*26080*/  LOP3.LUT R60, R61, 0x380, RZ, 0xc0, !PT ;  /* 0x000003803d3c7812 */ /* 0x000fe400078ec0ff */
[----:B------:R-:W-:Y:S02]  /*26090*/  LOP3.LUT R64, R65, 0x380, RZ, 0xc0, !PT ;  /* 0x0000038041407812 */ /* 0x000fe400078ec0ff */
[----:B------:R-:W-:Y:S02]  /*260a0*/  LOP3.LUT R68, R69, 0x380, RZ, 0xc0, !PT ;  /* 0x0000038045447812 */ /* 0x000fe400078ec0ff */
[----:B------:R-:W-:Y:S02]  /*260b0*/  SHF.R.U64 R56, R56, 0x3, RZ ;  /* 0x0000000338387819 */ /* 0x000fe400000012ff */
[----:B------:R-:W-:Y:S02]  /*260c0*/  SHF.R.U64 R60, R60, 0x3, RZ ;  /* 0x000000033c3c7819 */ /* 0x000fe400000012ff */
[----:B------:R-:W-:-:S02]  /*260d0*/  SHF.R.U64 R64, R64, 0x3, RZ ;  /* 0x0000000340407819 */ /* 0x000fc400000012ff */
[----:B------:R-:W-:Y:S02]  /*260e0*/  SHF.R.U64 R68, R68, 0x3, RZ ;  /* 0x0000000344447819 */ /* 0x000fe400000012ff */
[----:B------:R-:W-:Y:S01]  /*260f0*/  LOP3.LUT R56, R56, R57, RZ, 0x3c, !PT ;  /* 0x0000003938387212 */ /* 0x000fe200078e3cff */
[--C-:B------:R-:W-:Y:S01]  /*26100*/  IMAD.X R57, RZ, RZ, R21.reuse, P6 ;  /* 0x000000ffff397224 */ /* 0x100fe200030e0615 */
[----:B------:R-:W-:Y:S01]  /*26110*/  LOP3.LUT R60, R60, R61, RZ, 0x3c, !PT ;  /* 0x0000003d3c3c7212 */ /* 0x000fe200078e3cff */
[--C-:B------:R-:W-:Y:S01]  /*26120*/  IMAD.X R61, RZ, RZ, R21.reuse, P5 ;  /* 0x000000ffff3d7224 */ /* 0x100fe200028e0615 */
[----:B------:R-:W-:Y:S02]  /*26130*/  LOP3.LUT R64, R64, R65, RZ, 0x3c, !PT ;  /* 0x0000004140407212 */ /* 0x000fe400078e3cff */
[----:B------:R-:W-:Y:S01]  /*26140*/  LOP3.LUT R68, R68, R69, RZ, 0x3c, !PT ;  /* 0x0000004544447212 */ /* 0x000fe200078e3cff */
[----:B------:R-:W-:Y:S01]  /*26150*/  IMAD.X R69, RZ, RZ, R21, P3 ;  /* 0x000000ffff457224 */ /* 0x000fe200018e0615 */
[----:B------:R-:W-:Y:S01]  /*26160*/  IADD3.X R65, RZ, R21, RZ, P4, !PT ;  /* 0x00000015ff417210 */ /* 0x000fe200027fe4ff */
[----:B------:R-:W-:Y:S01]  /*26170*/  BSSY B1, `(.L_x_2559) ;  /* 0x0000065000017945 */ /* 0x000fe20003800000 */
[----:B------:R-:W-:Y:S01]  /*26180*/  VIADD R83, R213, 0x80 ;  /* 0x00000080d5537836 */ /* 0x000fe20000000000 */
[----:B--2---:R-:W-:-:S04]  /*26190*/  LEA R10, R81, R10, 0x7 ;  /* 0x0000000a510a7211 */ /* 0x004fc800078e38ff */
[----:B------:R-:W-:Y:S02]  /*261a0*/  SHF.R.S32.HI R7, RZ, 0x1f, R10 ;  /* 0x0000001fff077819 */ /* 0x000fe4000001140a */
[----:B------:R-:W-:-:S04]  /*261b0*/  IADD3 R4, P0, R10, R4, RZ ;  /* 0x000000040a047210 */ /* 0x000fc80007f1e0ff */
[----:B------:R-:W-:Y:S02]  /*261c0*/  IADD3.X R7, R7, R5, R6, P0, !PT ;  /* 0x0000000507077210 */ /* 0x000fe400007fe406 */
[----:B------:R-:W-:-:S04]  /*261d0*/  LEA R54, P1, R4, UR4, 0x2 ;  /* 0x0000000404367c11 */ /* 0x000fc8000f8210ff */
[----:B------:R-:W-:Y:S01]  /*261e0*/  LEA.HI.X R55, R4, UR5, R7, 0x2, P1 ;  /* 0x0000000504377c11 */ /* 0x000fe200088f1407 */
[----:B------:R-:W-:Y:S01]  /*261f0*/  VIADD R4, R10, 0x8 ;  /* 0x000000080a047836 */ /* 0x000fe20000000000 */
[----:B------:R-:W-:Y:S01]  /*26200*/  IADD3 R25, P1, R20, 0x3000, RZ ;  /* 0x0000300014197810 */ /* 0x000fe20007f3e0ff */
[----:B------:R-:W-:-:S03]  /*26210*/  ULDC.64 UR4, c[0x0][0xaa0] ;  /* 0x0002a80000047ab9 */ /* 0x000fc60000000a00 */
[----:B------:R-:W-:-:S04]  /*26220*/  LOP3.LUT R24, R25, 0x380, RZ, 0xc0, !PT ;  /* 0x0000038019187812 */ /* 0x000fc800078ec0ff */
[----:B------:R-:W-:-:S04]  /*26230*/  SHF.R.U64 R24, R24, 0x3, RZ ;  /* 0x0000000318187819 */ /* 0x000fc800000012ff */
[----:B------:R-:W-:Y:S01]  /*26240*/  LOP3.LUT R24, R24, R25, RZ, 0x3c, !PT ;  /* 0x0000001918187212 */ /* 0x000fe200078e3cff */
[----:B------:R-:W-:Y:S01]  /*26250*/  IMAD.X R25, RZ, RZ, R21, P1 ;  /* 0x000000ffff197224 */ /* 0x000fe200008e0615 */
[----:B------:R-:W-:-:S04]  /*26260*/  IADD3 R49, P1, R20, 0x9000, RZ ;  /* 0x0000900014317810 */ /* 0x000fc80007f3e0ff */
[----:B------:R-:W-:Y:S02]  /*26270*/  LOP3.LUT R48, R49, 0x380, RZ, 0xc0, !PT ;  /* 0x0000038031307812 */ /* 0x000fe400078ec0ff */
[----:B------:R-:W-:Y:S02]  /*26280*/  LOP3.LUT P0, RZ, R11, 0x3, RZ, 0xc0, !PT ;  /* 0x000000030bff7812 */ /* 0x000fe4000780c0ff */
[----:B------:R-:W-:Y:S02]  /*26290*/  SHF.R.U64 R48, R48, 0x3, RZ ;  /* 0x0000000330307819 */ /* 0x000fe400000012ff */
[----:B------:R-:W-:Y:S02]  /*262a0*/  IADD3 R5, P2, R20, 0xf000, RZ ;  /* 0x0000f00014057810 */ /* 0x000fe40007f5e0ff */
[----:B------:R-:W-:Y:S01]  /*262b0*/  LOP3.LUT R48, R48, R49, RZ, 0x3c, !PT ;  /* 0x0000003130307212 */ /* 0x000fe200078e3cff */
[----:B------:R-:W-:Y:S01]  /*262c0*/  IMAD.X R49, RZ, RZ, R21, P1 ;  /* 0x000000ffff317224 */ /* 0x000fe200008e0615 */
[----:B-----5:R-:W-:-:S02]  /*262d0*/  ISETP.GE.OR P1, PT, R10, R77, P0 ;  /* 0x0000004d0a00720c */ /* 0x020fc40000726670 */
[----:B------:R-:W-:Y:S02]  /*262e0*/  ISETP.GE.OR P0, PT, R4, R77, P0 ;  /* 0x0000004d0400720c */ /* 0x000fe40000706670 */
[----:B------:R-:W-:Y:S02]  /*262f0*/  LOP3.LUT R7, R20, 0x380, RZ, 0xc0, !PT ;  /* 0x0000038014077812 */ /* 0x000fe400078ec0ff */
[----:B------:R-:W-:Y:S02]  /*26300*/  LOP3.LUT R4, R5, 0x380, RZ, 0xc0, !PT ;  /* 0x0000038005047812 */ /* 0x000fe400078ec0ff */
[----:B------:R-:W-:Y:S02]  /*26310*/  SHF.R.U64 R7, R7, 0x3, RZ ;  /* 0x0000000307077819 */ /* 0x000fe400000012ff */
[----:B------:R-:W-:Y:S02]  /*26320*/  SHF.R.U64 R4, R4, 0x3, RZ ;  /* 0x0000000304047819 */ /* 0x000fe400000012ff */
[----:B------:R-:W-:Y:S01]  /*26330*/  LOP3.LUT R20, R7, R20, RZ, 0x3c, !PT ;  /* 0x0000001407147212 */ /* 0x000fe200078e3cff */
[----:B------:R-:W-:Y:S01]  /*26340*/  IMAD.X R73, RZ, RZ, R21, P2 ;  /* 0x000000ffff497224 */ /* 0x000fe200010e0615 */
[----:B------:R-:W-:Y:S01]  /*26350*/  LOP3.LUT R72, R4, R5, RZ, 0x3c, !PT ;  /* 0x0000000504487212 */ /* 0x000fe200078e3cff */
[----:B------:R-:W-:Y:S01]  /*26360*/  @!P1 STG.E desc[UR60][R54.64], R0 ;  /* 0x0000000036009986 */ /* 0x000fe2000c10193c */
[----:B------:R-:W-:-:S03]  /*26370*/  IMAD R79, R79, UR4, RZ ;  /* 0x000000044f4f7c24 */ /* 0x000fc6000f8e02ff */
[----:B------:R2:W-:Y:S04]  /*26380*/  @!P0 STG.E desc[UR60][R54.64+0x20], R2 ;  /* 0x0000200236008986 */ /* 0x0005e8000c10193c */
[----:B------:R4:W5:Y:S01]  /*26390*/  LD.E.128 R4, desc[UR60][R20.64] ;  /* 0x0000003c14047980 */ /* 0x000962000c101d00 */
[----:B------:R-:W-:-:S03]  /*263a0*/  IMAD R79, R76, UR5, R79 ;  /* 0x000000054c4f7c24 */ /* 0x000fc6000f8e024f */
[----:B------:R-:W5:Y:S04]  /*263b0*/  LD.E.128 R8, desc[UR60][R8.64] ;  /* 0x0000003c08087980 */ /* 0x000f68000c101d00 */
[----:B------:R-:W5:Y:S01]  /*263c0*/  LD.E.128 R12, desc[UR60][R12.64] ;  /* 0x0000003c0c0c7980 */ /* 0x000f62000c101d00 */
[----:B----4-:R-:W-:Y:S02]  /*263d0*/  SHF.R.S32.HI R21, RZ, 0x1f, R213 ;  /* 0x0000001fff157819 */ /* 0x010fe400000114d5 */
[----:B------:R-:W-:Y:S01]  /*263e0*/  MOV R20, R213 ;  /* 0x000000d500147202 */ /* 0x000fe20000000f00 */
[----:B------:R-:W5:Y:S04]  /*263f0*/  LD.E.128 R24, desc[UR60][R24.64] ;  /* 0x0000003c18187980 */ /* 0x000f68000c101d00 */
[----:B------:R-:W5:Y:S01]  /*26400*/  LD.E.128 R28, desc[UR60][R28.64] ;  /* 0x0000003c1c1c7980 */ /* 0x000f62000c101d00 */
[----:B------:R-:W-:Y:S01]  /*26410*/  IMAD.WIDE.U32 R20, R76, UR4, R20 ;  /* 0x000000044c147c25 */ /* 0x000fe2000f8e0014 */
[----:B------:R-:W-:-:S02]  /*26420*/  ULDC.64 UR4, c[0x0][0xae0] ;  /* 0x0002b80000047ab9 */ /* 0x000fc40000000a00 */
        /* <DEDUP_REMOVED lines=16> */
[----:B--2---:R-:W2:Y:S01]  /*26530*/  FENCE.VIEW.ASYNC.S ;  /* 0x00000000000073c6 */ /* 0x004ea20000000000 */
[----:B------:R-:W-:-:S02]  /*26540*/  IMAD.IADD R21, R21, 0x1, R79 ;  /* 0x0000000115157824 */ /* 0x000fc400078e024f */
[----:B------:R-:W-:Y:S02]  /*26550*/  IMAD R79, R81, -0x80, R77 ;  /* 0xffffff80514f7824 */ /* 0x000fe400078e024d */
[----:B------:R-:W-:-:S03]  /*26560*/  IMAD R3, R3, UR4, RZ ;  /* 0x0000000403037c24 */ /* 0x000fc6000f8e02ff */
[-C--:B------:R-:W-:Y:S01]  /*26570*/  ISETP.GE.AND P3, PT, R18, R79.reuse, PT ;  /* 0x0000004f1200720c */ /* 0x080fe20003f66270 */
[C---:B------:R-:W-:Y:S02]  /*26580*/  IMAD R77, R144.reuse, UR5, R3 ;  /* 0x00000005904d7c24 */ /* 0x040fe4000f8e0203 */
[----:B------:R-:W-:Y:S01]  /*26590*/  IMAD.WIDE.U32 R2, R144, UR4, R20 ;  /* 0x0000000490027c25 */ /* 0x000fe2000f8e0014 */
[----:B------:R-:W-:Y:S01]  /*265a0*/  ULDC.64 UR4, c[0x0][0xae8] ;  /* 0x0002ba0000047ab9 */ /* 0x000fe20000000a00 */
[----:B------:R-:W-:Y:S02]  /*265b0*/  IADD3 R0, R16, 0x38820, RZ ;  /* 0x0003882010007810 */ /* 0x000fe40007ffe0ff */
[----:B------:R-:W-:Y:S02]  /*265c0*/  IMAD R21, R80, UR4, RZ ;  /* 0x0000000450157c24 */ /* 0x000fe4000f8e02ff */
[----:B------:R-:W-:Y:S01]  /*265d0*/  IMAD.IADD R3, R3, 0x1, R77 ;  /* 0x0000000103037824 */ /* 0x000fe200078e024d */
[----:B------:R-:W-:Y:S01]  /*265e0*/  PRMT R0, RZ, 0x654, R0 ;  /* 0x00000654ff007816 */ /* 0x000fe20000000000 */
[----:B------:R-:W-:Y:S01]  /*265f0*/  IMAD R77, R78, UR5, R21 ;  /* 0x000000054e4d7c24 */ /* 0x000fe2000f8e0215 */
[----:B------:R-:W-:-:S02]  /*26600*/  ISETP.GE.AND P0, PT, R218, R79, PT ;  /* 0x0000004fda00720c */ /* 0x000fc40003f06270 */
[-C--:B------:R-:W-:Y:S02]  /*26610*/  ISETP.GE.AND P1, PT, R220, R79.reuse, PT ;  /* 0x0000004fdc00720c */ /* 0x080fe40003f26270 */
[----:B---3--:R-:W-:Y:S01]  /*26620*/  ISETP.GE.AND P2, PT, R82, R79, PT ;  /* 0x0000004f5200720c */ /* 0x008fe20003f46270 */
[----:B------:R-:W-:Y:S01]  /*26630*/  IMAD.WIDE.U32 R78, R78, UR4, R2 ;  /* 0x000000044e4e7c25 */ /* 0x000fe2000f8e0002 */
[----:B--2---:R2:W-:Y:S03]  /*26640*/  SYNCS.ARRIVE.TRANS64.RED.A1T0 RZ, [R0+URZ], RZ ;  /* 0x000000ff00ff79a7 */ /* 0x0045e6000810043f */
[----:B------:R-:W-:Y:S01]  /*26650*/  IMAD.WIDE R20, R81, 0x80, R18 ;  /* 0x0000008051147825 */ /* 0x000fe200078e0212 */
[----:B------:R-:W-:-:S03]  /*26660*/  IADD3 R81, R79, R77, RZ ;  /* 0x0000004d4f517210 */ /* 0x000fc60007ffe0ff */
[----:B------:R-:W-:Y:S01]  /*26670*/  VIADD R82, R213, 0xc0 ;  /* 0x000000c0d5527836 */ /* 0x000fe20000000000 */
[----:B--2---:R-:W-:Y:S06]  /*26680*/  @P3 BRA `(.L_x_2560) ;  /* 0x00000000004c3947 */ /* 0x004fec0003800000 */
[----:B------:R-:W-:Y:S01]  /*26690*/  ULDC.64 UR4, c[0x0][0xad8] ;  /* 0x0002b60000047ab9 */ /* 0x000fe20000000a00 */
[----:B------:R-:W-:Y:S01]  /*266a0*/  IMAD.MOV.U32 R2, RZ, RZ, R78 ;  /* 0x000000ffff027224 */ /* 0x000fe200078e004e */
[----:B------:R-:W-:Y:S01]  /*266b0*/  ULDC.64 UR6, c[0x0][0xa80] ;  /* 0x0002a00000067ab9 */ /* 0x000fe20000000a00 */
[----:B------:R-:W-:Y:S02]  /*266c0*/  IMAD R77, R21, UR4, RZ ;  /* 0x00000004154d7c24 */ /* 0x000fe4000f8e02ff */
[----:B------:R-:W-:Y:S02]  /*266d0*/  IMAD.MOV.U32 R3, RZ, RZ, R81 ;  /* 0x000000ffff037224 */ /* 0x000fe400078e0051 */
[C---:B------:R-:W-:Y:S02]  /*266e0*/  IMAD R77, R20.reuse, UR5, R77 ;  /* 0x00000005144d7c24 */ /* 0x040fe4000f8e024d */
[----:B------:R-:W-:Y:S01]  /*266f0*/  IMAD.WIDE.U32 R2, R20, UR4, R2 ;  /* 0x0000000414027c25 */ /* 0x000fe2000f8e0002 */
[----:B------:R-:W-:-:S02]  /*26700*/  ULDC UR4, c[0x0][0xa8c] ;  /* 0x0002a30000047ab9 */ /* 0x000fc40000000800 */
[----:B------:R-:W-:Y:S02]  /*26710*/  ISETP.GE.AND P3, PT, R213, UR4, PT ;  /* 0x00000004d5007c0c */ /* 0x000fe4000bf66270 */
[----:B------:R-:W-:Y:S02]  /*26720*/  LEA R76, P5, R2, UR6, 0x1 ;  /* 0x00000006024c7c11 */ /* 0x000fe4000f8a08ff */
[----:B------:R-:W-:Y:S02]  /*26730*/  IADD3 R3, R3, R77, RZ ;  /* 0x0000004d03037210 */ /* 0x000fe40007ffe0ff */
[----:B------:R-:W-:Y:S02]  /*26740*/  ISETP.GE.AND P4, PT, R212, UR4, PT ;  /* 0x00000004d4007c0c */ /* 0x000fe4000bf86270 */
[----:B------:R-:W-:Y:S02]  /*26750*/  LEA.HI.X R77, R2, UR7, R3, 0x1, P5 ;  /* 0x00000007024d7c11 */ /* 0x000fe4000a8f0c03 */
[----:B------:R-:W-:-:S02]  /*26760*/  ISETP.GE.AND P5, PT, R83, UR4, PT ;  /* 0x0000000453007c0c */ /* 0x000fc4000bfa6270 */
[----:B------:R-:W-:Y:S01]  /*26770*/  ISETP.GE.AND P6, PT, R82, UR4, PT ;  /* 0x0000000452007c0c */ /* 0x000fe2000bfc6270 */
[----:B-----5:R2:W-:Y:S06]  /*26780*/  @!P3 STG.E.128 desc[UR60][R76.64], R4 ;  /* 0x000000044c00b986 */ /* 0x0205ec000c101d3c */
[----:B------:R2:W-:Y:S04]  /*26790*/  @!P4 STG.E.128 desc[UR60][R76.64+0x80], R28 ;  /* 0x0000801c4c00c986 */ /* 0x0005e8000c101d3c */
[----:B------:R2:W-:Y:S04]  /*267a0*/  @!P5 STG.E.128 desc[UR60][R76.64+0x100], R44 ;  /* 0x0001002c4c00d986 */ /* 0x0005e8000c101d3c */
[----:B------:R2:W-:Y:S02]  /*267b0*/  @!P6 STG.E.128 desc[UR60][R76.64+0x180], R60 ;  /* 0x0001803c4c00e986 */ /* 0x0005e4000c101d3c */
.L_x_2560:
[----:B------:R-:W-:Y:S05]  /*267c0*/  BSYNC B1 ;  /* 0x0000000000017941 */ /* 0x000fea0003800000 */
.L_x_2559:
[----:B------:R-:W-:Y:S04]  /*267d0*/  BSSY B1, `(.L_x_2561) ;  /* 0x0000017000017945 */ /* 0x000fe80003800000 */
[----:B------:R-:W-:Y:S05]  /*267e0*/  @P0 BRA `(.L_x_2562) ;  /* 0x0000000000540947 */ /* 0x000fea0003800000 */
[----:B--2--5:R-:W-:Y:S01]  /*267f0*/  IADD3 R5, P0, R20, 0x20, RZ ;  /* 0x0000002014057810 */ /* 0x024fe20007f1e0ff */
[----:B------:R-:W-:Y:S01]  /*26800*/  ULDC.64 UR6, c[0x0][0xad8] ;  /* 0x0002b60000067ab9 */ /* 0x000fe20000000a00 */
[----:B------:R-:W-:Y:S01]  /*26810*/  MOV R3, R81 ;  /* 0x0000005100037202 */ /* 0x000fe20000000f00 */
[----:B------:R-:W-:Y:S01]  /*26820*/  IMAD.MOV.U32 R2, RZ, RZ, R78 ;  /* 0x000000ffff027224 */ /* 0x000fe200078e004e */
[----:B------:R-:W-:Y:S01]  /*26830*/  ULDC UR4, c[0x0][0xa8c] ;  /* 0x0002a30000047ab9 */ /* 0x000fe20000000800 */
[----:B------:R-:W-:Y:S01]  /*26840*/  IMAD.X R0, RZ, RZ, R21, P0 ;  /* 0x000000ffff007224 */ /* 0x000fe200000e0615 */
[----:B------:R-:W-:Y:S01]  /*26850*/  ISETP.GE.AND P3, PT, R213, UR4, PT ;  /* 0x00000004d5007c0c */ /* 0x000fe2000bf66270 */
[----:B------:R-:W-:Y:S01]  /*26860*/  IMAD.WIDE.U32 R2, R5, UR6, R2 ;  /* 0x0000000605027c25 */ /* 0x000fe2000f8e0002 */
[----:B------:R-:W-:Y:S02]  /*26870*/  ISETP.GE.AND P4, PT, R212, UR4, PT ;  /* 0x00000004d4007c0c */ /* 0x000fe4000bf86270 */
        /* <DEDUP_REMOVED lines=12> */
.L_x_2562:
[----:B------:R-:W-:Y:S05]  /*26940*/  BSYNC B1 ;  /* 0x0000000000017941 */ /* 0x000fea0003800000 */
.L_x_2561:
[----:B------:R-:W-:Y:S04]  /*26950*/  BSSY B1, `(.L_x_2563) ;  /* 0x0000017000017945 */ /* 0x000fe80003800000 */
[----:B------:R-:W-:Y:S05]  /*26960*/  @P1 BRA `(.L_x_2564) ;  /* 0x0000000000541947 */ /* 0x000fea0003800000 */
[----:B--23-5:R-:W-:Y:S01]  /*26970*/  IADD3 R5, P0, R20, 0x40, RZ ;  /* 0x0000004014057810 */ /* 0x02cfe20007f1e0ff */
        /* <DEDUP_REMOVED lines=20> */
.L_x_2564:
[----:B------:R-:W-:Y:S05]  /*26ac0*/  BSYNC B1 ;  /* 0x0000000000017941 */ /* 0x000fea0003800000 */
.L_x_2563:
[----:B------:R-:W-:Y:S05]  /*26ad0*/  @P2 BRA `(.L_x_2565) ;  /* 0x0000000c00242947 */ /* 0x000fea0003800000 */
[----:B--2345:R-:W-:Y:S01]  /*26ae0*/  IADD3 R5, P0, R20, 0x60, RZ ;  /* 0x0000006014057810 */ /* 0x03cfe20007f1e0ff */
[----:B------:R-:W-:Y:S01]  /*26af0*/  ULDC.64 UR6, c[0x0][0xad8] ;  /* 0x0002b60000067ab9 */ /* 0x000fe20000000a00 */
[----:B------:R-:W-:Y:S01]  /*26b00*/  IMAD.MOV.U32 R2, RZ, RZ, R78 ;  /* 0x000000ffff027224 */ /* 0x000fe200078e004e */
[----:B------:R-:W-:Y:S01]  /*26b10*/  ULDC UR4, c[0x0][0xa8c] ;  /* 0x0002a30000047ab9 */ /* 0x000fe20000000800 */
[----:B------:R-:W-:Y:S01]  /*26b20*/  IADD3.X R20, RZ, R21, RZ, P0, !PT ;  /* 0x00000015ff147210 */ /* 0x000fe200007fe4ff */
[----:B------:R-:W-:Y:S01]  /*26b30*/  IMAD.MOV.U32 R3, RZ, RZ, R81 ;  /* 0x000000ffff037224 */ /* 0x000fe200078e0051 */
[----:B------:R-:W-:Y:S02]  /*26b40*/  ISETP.GE.AND P1, PT, R213, UR4, PT ;  /* 0x00000004d5007c0c */ /* 0x000fe4000bf26270 */
[----:B------:R-:W-:Y:S01]  /*26b50*/  ISETP.GE.AND P2, PT, R212, UR4, PT ;  /* 0x00000004d4007c0c */ /* 0x000fe2000bf46270 */
[----:B------:R-:W-:Y:S01]  /*26b60*/  IMAD R20, R20, UR6, RZ ;  /* 0x0000000614147c24 */ /* 0x000fe2000f8e02ff */
[----:B------:R-:W-:Y:S01]  /*26b70*/  ISETP.GE.AND P3, PT, R83, UR4, PT ;  /* 0x0000000453007c0c */ /* 0x000fe2000bf66270 */
[----:B------:R-:W-:-:S04]  /*26b80*/  IMAD.WIDE.U32 R2, R5, UR6, R2 ;  /* 0x0000000605027c25 */ /* 0x000fc8000f8e0002 */
        /* <DEDUP_REMOVED lines=10> */
[----:B------:R3:W-:Y:S01]  /*26c30*/  STG.E.128 desc[UR60][R4.64+0x180], R72 ;  /* 0x0001804804007986 */ /* 0x0007e2000c101d3c */
[----:B------:R-:W-:Y:S05]  /*26c40*/  BRA `(.L_x_2565) ;  /* 0x0000000800c87947 */ /* 0x000fea0003800000 */
.L_x_2557:
[----:B------:R-:W2:Y:S01]  /*26c50*/  LDL R13, [R1+0x78] ;  /* 0x00007800010d7983 */ /* 0x000ea20000100800 */
[----:B------:R-:W-:Y:S01]  /*26c60*/  ULDC.64 UR4, c[0x0][0xbd8] ;  /* 0x0002f60000047ab9 */ /* 0x000fe20000000a00 */
[----:B------:R-:W-:Y:S01]  /*26c70*/  IMAD.MOV.U32 R7, RZ, RZ, RZ ;  /* 0x000000ffff077224 */ /* 0x000fe200078e00ff */
[----:B------:R-:W-:-:S04]  /*26c80*/  ISETP.NE.U32.AND P0, PT, RZ, UR4, PT ;  /* 0x00000004ff007c0c */ /* 0x000fc8000bf05070 */
[----:B------:R-:W-:Y:S01]  /*26c90*/  ISETP.NE.AND.EX P0, PT, RZ, UR5, PT, P0 ;  /* 0x00000005ff007c0c */ /* 0x000fe2000bf05300 */
        /* <DEDUP_REMOVED lines=11> */
[----:B------:R-:W-:Y:S02]  /*26d50*/  @P1 IADD3.X R5, R0, UR5, RZ, P2, !PT ;  /* 0x0000000500051c10 */ /* 0x000fe400097fe4ff */
[----:B------:R-:W-:-:S06]  /*26d60*/  MOV R0, UR4 ;  /* 0x0000000400007c02 */ /* 0x000fcc0008000f00 */
[----:B------:R2:W5:Y:S01]  /*26d70*/  @P1 LDG.E R0, desc[UR60][R4.64] ;  /* 0x0000003c04001981 */ /* 0x000562000c1e1900 */
[----:B------:R-:W3:Y:S02]  /*26d80*/  S2R R8, SR_TID.X ;  /* 0x0000000000087919 */ /* 0x000ee40000002100 */
[----:B---3--:R-:W-:-:S05]  /*26d90*/  VIADD R6, R8, 0xffffff80 ;  /* 0xffffff8008067836 */ /* 0x008fca0000000000 */
[----:B------:R-:W-:Y:S01]  /*26da0*/  ISETP.GT.AND P2, PT, R6, 0x7f, PT ;  /* 0x0000007f0600780c */ /* 0x000fe20003f44270 */
[----:B--2---:R-:W-:-:S12]  /*26db0*/  @P1 BRA `(.L_x_2566) ;  /* 0x0000000000101947 */ /* 0x004fd80003800000 */
[----:B------:R-:W-:Y:S05]  /*26dc0*/  @!P0 BRA `(.L_x_2566) ;  /* 0x00000000000c8947 */ /* 0x000fea0003800000 */
[----:B------:R-:W2:Y:S04]  /*26dd0*/  LDG.E R5, desc[UR60][R2.64] ;  /* 0x0000003c02057981 */ /* 0x000ea8000c1e1900 */
[----:B-----5:R-:W2:Y:S02]  /*26de0*/  LDG.E R0, desc[UR60][R2.64+0x4] ;  /* 0x0000043c02007981 */ /* 0x020ea4000c1e1900 */
[----:B--2---:R-:W-:-:S07]  /*26df0*/  IMAD.IADD R0, R0, 0x1, -R5 ;  /* 0x0000000100007824 */ /* 0x004fce00078e0a05 */
.L_x_2566:
[----:B------:R-:W2:Y:S04]  /*26e00*/  LDL R11, [R1+0x7c] ;  /* 0x00007c00010b7983 */ /* 0x000ea80000100800 */
[----:B------:R3:W5:Y:S01]  /*26e10*/  LDL R14, [R1+0x88] ;  /* 0x00008800010e7983 */ /* 0x0007620000100800 */
[----:B------:R-:W-:Y:S01]  /*26e20*/  BSSY B1, `(.L_x_2567) ;  /* 0x000001c000017945 */ /* 0x000fe20003800000 */
[----:B------:R-:W-:Y:S02]  /*26e30*/  SHF.R.S32.HI R12, RZ, 0x1f, R213 ;  /* 0x0000001fff0c7819 */ /* 0x000fe400000114d5 */
[----:B------:R-:W-:Y:S02]  /*26e40*/  SEL R13, R13, RZ, !P0 ;  /* 0x000000ff0d0d7207 */ /* 0x000fe40004000000 */
[----:B------:R-:W-:-:S02]  /*26e50*/  SEL R10, R10, RZ, !P0 ;  /* 0x000000ff0a0a7207 */ /* 0x000fc40004000000 */
[----:B-----5:R-:W-:Y:S02]  /*26e60*/  SHF.R.S32.HI R6, RZ, 0x1f, R7 ;  /* 0x0000001fff067819 */ /* 0x020fe40000011407 */
[----:B--2---:R-:W-:Y:S01]  /*26e70*/  SHF.R.S32.HI R9, RZ, 0x1f, R11 ;  /* 0x0000001fff097819 */ /* 0x004fe2000001140b */
[----:B---3--:R-:W-:Y:S06]  /*26e80*/  @P2 BRA `(.L_x_2568) ;  /* 0x0000000000542947 */ /* 0x008fec0003800000 */
[----:B------:R-:W-:-:S05]  /*26e90*/  LEA R2, R14, R8, 0x7 ;  /* 0x000000080e027211 */ /* 0x000fca00078e38ff */
[----:B------:R-:W-:-:S05]  /*26ea0*/  VIADD R3, R2, 0xffffff80 ;  /* 0xffffff8002037836 */ /* 0x000fca0000000000 */
[----:B------:R-:W-:-:S13]  /*26eb0*/  ISETP.GE.AND P0, PT, R3, R0, PT ;  /* 0x000000000300720c */ /* 0x000fda0003f06270 */
[----:B------:R-:W-:Y:S05]  /*26ec0*/  @P0 BRA `(.L_x_2568) ;  /* 0x0000000000440947 */ /* 0x000fea0003800000 */
[----:B------:R-:W-:Y:S01]  /*26ed0*/  IADD3 R2, P0, R3, R7, RZ ;  /* 0x0000000703027210 */ /* 0x000fe20007f1e0ff */
[----:B------:R-:W-:Y:S02]  /*26ee0*/  ULDC.64 UR4, c[0x0][0xb70] ;  /* 0x0002dc0000047ab9 */ /* 0x000fe40000000a00 */
[----:B------:R-:W-:Y:S01]  /*26ef0*/  IMAD R4, R9, UR4, RZ ;  /* 0x0000000409047c24 */ /* 0x000fe2000f8e02ff */
[----:B------:R-:W-:-:S03]  /*26f00*/  LEA.HI.X.SX32 R3, R3, R6, 0x1, P0 ;  /* 0x0000000603037211 */ /* 0x000fc600000f0eff */
[C---:B------:R-:W-:Y:S02]  /*26f10*/  IMAD R5, R11.reuse, UR5, R4 ;  /* 0x000000050b057c24 */ /* 0x040fe4000f8e0204 */
[----:B------:R-:W-:Y:S01]  /*26f20*/  IMAD.WIDE.U32 R2, R11, UR4, R2 ;  /* 0x000000040b027c25 */ /* 0x000fe2000f8e0002 */
[----:B------:R-:W-:-:S03]  /*26f30*/  ULDC.64 UR4, c[0x0][0xb78] ;  /* 0x0002de0000047ab9 */ /* 0x000fc60000000a00 */
[----:B------:R-:W-:Y:S02]  /*26f40*/  IMAD R4, R10, UR4, RZ ;  /* 0x000000040a047c24 */ /* 0x000fe4000f8e02ff */
[----:B------:R-:W-:Y:S02]  /*26f50*/  IMAD.IADD R3, R3, 0x1, R5 ;  /* 0x0000000103037824 */ /* 0x000fe400078e0205 */
[C---:B------:R-:W-:Y:S02]  /*26f60*/  IMAD R5, R13.reuse, UR5, R4 ;  /* 0x000000050d057c24 */ /* 0x040fe4000f8e0204 */
[----:B------:R-:W-:Y:S01]  /*26f70*/  IMAD.WIDE.U32 R2, R13, UR4, R2 ;  /* 0x000000040d027c25 */ /* 0x000fe2000f8e0002 */
[----:B------:R-:W-:-:S04]  /*26f80*/  ULDC.64 UR4, c[0x0][0xb40] ;  /* 0x0002d00000047ab9 */ /* 0x000fc80000000a00 */
[----:B------:R-:W-:Y:S02]  /*26f90*/  IADD3 R3, R3, R5, RZ ;  /* 0x0000000503037210 */ /* 0x000fe40007ffe0ff */
[----:B------:R-:W-:-:S04]  /*26fa0*/  LEA R4, P0, R2, UR4, 0x2 ;  /* 0x0000000402047c11 */ /* 0x000fc8000f8010ff */
[----:B------:R-:W-:Y:S01]  /*26fb0*/  LEA.HI.X R5, R2, UR5, R3, 0x2, P0 ;  /* 0x0000000502057c11 */ /* 0x000fe200080f1403 */
[----:B------:R-:W-:-:S05]  /*26fc0*/  IMAD.MOV.U32 R3, RZ, RZ, -0x800000 ;  /* 0xff800000ff037424 */ /* 0x000fca00078e00ff */
[----:B------:R2:W-:Y:S03]  /*26fd0*/  STG.E desc[UR60][R4.64], R3 ;  /* 0x0000000304007986 */ /* 0x0005e6000c10193c */
.L_x_2568:
[----:B------:R-:W-:Y:S05]  /*26fe0*/  BSYNC B1 ;  /* 0x0000000000017941 */ /* 0x000fea0003800000 */
.L_x_2567:
[----:B------:R-:W-:Y:S01]  /*26ff0*/  ULDC.64 UR4, c[0x0][0xaa0] ;  /* 0x0002a80000047ab9 */ /* 0x000fe20000000a00 */
[----:B--2---:R-:W-:Y:S01]  /*27000*/  MOV R3, R12 ;  /* 0x0000000c00037202 */ /* 0x004fe20000000f00 */
[----:B------:R-:W-:Y:S01]  /*27010*/  IMAD.MOV.U32 R2, RZ, RZ, R213 ;  /* 0x000000ffff027224 */ /* 0x000fe200078e00d5 */
[----:B------:R-:W-:Y:S01]  /*27020*/  BSSY B1, `(.L_x_2569) ;  /* 0x000002c000017945 */ /* 0x000fe20003800000 */
[----:B------:R-:W-:Y:S01]  /*27030*/  IMAD R4, R6, UR4, RZ ;  /* 0x0000000406047c24 */ /* 0x000fe2000f8e02ff */
[----:B------:R-:W-:Y:S01]  /*27040*/  IADD3 R15, R213, 0x80, RZ ;  /* 0x00000080d50f7810 */ /* 0x000fe20007ffe0ff */
[----:B------:R-:W-:-:S04]  /*27050*/  IMAD.WIDE.U32 R2, R7, UR4, R2 ;  /* 0x0000000407027c25 */ /* 0x000fc8000f8e0002 */
[----:B------:R-:W-:Y:S01]  /*27060*/  IMAD R7, R7, UR5, R4 ;  /* 0x0000000507077c24 */ /* 0x000fe2000f8e0204 */
[----:B------:R-:W-:Y:S02]  /*27070*/  ULDC.64 UR4, c[0x0][0xae0] ;  /* 0x0002b80000047ab9 */ /* 0x000fe40000000a00 */
[----:B------:R-:W-:Y:S02]  /*27080*/  IMAD R4, R9, UR4, RZ ;  /* 0x0000000409047c24 */ /* 0x000fe4000f8e02ff */
[----:B------:R-:W-:Y:S02]  /*27090*/  IMAD.IADD R3, R3, 0x1, R7 ;  /* 0x0000000103037824 */ /* 0x000fe400078e0207 */
[C---:B------:R-:W-:Y:S02]  /*270a0*/  IMAD R5, R11.reuse, UR5, R4 ;  /* 0x000000050b057c24 */ /* 0x040fe4000f8e0204 */
[----:B------:R-:W-:Y:S01]  /*270b0*/  IMAD.WIDE.U32 R2, R11, UR4, R2 ;  /* 0x000000040b027c25 */ /* 0x000fe2000f8e0002 */
[----:B------:R-:W-:-:S03]  /*270c0*/  ULDC.64 UR4, c[0x0][0xae8] ;  /* 0x0002ba0000047ab9 */ /* 0x000fc60000000a00 */
[----:B------:R-:W-:Y:S02]  /*270d0*/  IMAD R11, R14, -0x80, R0 ;  /* 0xffffff800e0b7824 */ /* 0x000fe400078e0200 */
[----:B------:R-:W-:Y:S02]  /*270e0*/  IMAD.IADD R3, R3, 0x1, R5 ;  /* 0x0000000103037824 */ /* 0x000fe400078e0205 */
[----:B------:R-:W-:Y:S01]  /*270f0*/  IMAD R0, R10, UR4, RZ ;  /* 0x000000040a007c24 */ /* 0x000fe2000f8e02ff */
[-C--:B------:R-:W-:Y:S01]  /*27100*/  ISETP.GE.AND P2, PT, R18, R11.reuse, PT ;  /* 0x0000000b1200720c */ /* 0x080fe20003f46270 */
[C---:B------:R-:W-:Y:S01]  /*27110*/  IMAD.WIDE.U32 R4, R13.reuse, UR4, R2 ;  /* 0x000000040d047c25 */ /* 0x040fe2000f8e0002 */
[----:B------:R-:W-:Y:S02]  /*27120*/  MOV R2, R18 ;  /* 0x0000001200027202 */ /* 0x000fe40000000f00 */
[-C--:B------:R-:W-:Y:S01]  /*27130*/  ISETP.GE.AND P1, PT, R218, R11.reuse, PT ;  /* 0x0000000bda00720c */ /* 0x080fe20003f26270 */
[----:B------:R-:W-:Y:S01]  /*27140*/  IMAD.MOV.U32 R3, RZ, RZ, R19 ;  /* 0x000000ffff037224 */ /* 0x000fe200078e0013 */
[----:B------:R-:W-:Y:S01]  /*27150*/  ISETP.GE.AND P0, PT, R220, R11, PT ;  /* 0x0000000bdc00720c */ /* 0x000fe20003f06270 */
[----:B------:R-:W-:-:S02]  /*27160*/  IMAD R9, R13, UR5, R0 ;  /* 0x000000050d097c24 */ /* 0x000fc4000f8e0200 */
[----:B------:R-:W-:-:S04]  /*27170*/  IMAD.WIDE R6, R14, 0x80, R2 ;  /* 0x000000800e067825 */ /* 0x000fc800078e0202 */
[----:B------:R-:W-:Y:S02]  /*27180*/  VIADD R14, R213, 0xc0 ;  /* 0x000000c0d50e7836 */ /* 0x000fe40000000000 */
[----:B------:R-:W-:Y:S01]  /*27190*/  IMAD.IADD R13, R5, 0x1, R9 ;  /* 0x00000001050d7824 */ /* 0x000fe200078e0209 */
[----:B------:R-:W-:Y:S06]  /*271a0*/  @P2 BRA `(.L_x_2570) ;  /* 0x00000000004c2947 */ /* 0x000fec0003800000 */
[----:B------:R-:W-:Y:S01]  /*271b0*/  ULDC.64 UR6, c[0x0][0xad8] ;  /* 0x0002b60000067ab9 */ /* 0x000fe20000000a00 */
[----:B------:R-:W-:Y:S01]  /*271c0*/  MOV R3, R13 ;  /* 0x0000000d00037202 */ /* 0x000fe20000000f00 */
[----:B------:R-:W-:Y:S01]  /*271d0*/  IMAD R9, R7, UR6, RZ ;  /* 0x0000000607097c24 */ /* 0x000fe2000f8e02ff */
[----:B------:R-:W-:Y:S01]  /*271e0*/  ULDC UR4, c[0x0][0xa8c] ;  /* 0x0002a30000047ab9 */ /* 0x000fe20000000800 */
[----:B------:R-:W-:Y:S01]  /*271f0*/  IMAD.MOV.U32 R2, RZ, RZ, R4 ;  /* 0x000000ffff027224 */ /* 0x000fe200078e0004 */
[----:B------:R-:W-:Y:S01]  /*27200*/  ISETP.GE.AND P3, PT, R213, UR4, PT ;  /* 0x00000004d5007c0c */ /* 0x000fe2000bf66270 */
[----:B------:R-:W-:Y:S01]  /*27210*/  IMAD R9, R6, UR7, R9 ;  /* 0x0000000706097c24 */ /* 0x000fe2000f8e0209 */
[----:B------:R-:W-:Y:S01]  /*27220*/  ISETP.GE.AND P4, PT, R212, UR4, PT ;  /* 0x00000004d4007c0c */ /* 0x000fe2000bf86270 */
[----:B------:R-:W-:Y:S01]  /*27230*/  IMAD.WIDE.U32 R2, R6, UR6, R2 ;  /* 0x0000000606027c25 */ /* 0x000fe2000f8e0002 */
[----:B------:R-:W-:Y:S01]  /*27240*/  ISETP.GE.AND P5, PT, R15, UR4, PT ;  /* 0x000000040f007c0c */ /* 0x000fe2000bfa6270 */
[----:B------:R-:W-:Y:S01]  /*27250*/  ULDC.64 UR6, c[0x0][0xa80] ;  /* 0x0002a00000067ab9 */ /* 0x000fe20000000a00 */
[----:B------:R-:W-:Y:S01]  /*27260*/  ISETP.GE.AND P6, PT, R14, UR4, PT ;  /* 0x000000040e007c0c */ /* 0x000fe2000bfc6270 */
[----:B------:R-:W-:Y:S01]  /*27270*/  IMAD.IADD R3, R3, 0x1, R9 ;  /* 0x0000000103037824 */ /* 0x000fe200078e0209 */
[----:B------:R-:W-:-:S04]  /*27280*/  LEA R8, P2, R2, UR6, 0x1 ;  /* 0x0000000602087c11 */ /* 0x000fc8000f8408ff */
[----:B------:R-:W-:-:S05]  /*27290*/  LEA.HI.X R9, R2, UR7, R3, 0x1, P2 ;  /* 0x0000000702097c11 */ /* 0x000fca00090f0c03 */
[----:B------:R2:W-:Y:S04]  /*272a0*/  @!P3 STG.E.128 desc[UR60][R8.64], RZ ;  /* 0x000000ff0800b986 */ /* 0x0005e8000c101d3c */
[----:B------:R2:W-:Y:S04]  /*272b0*/  @!P4 STG.E.128 desc[UR60][R8.64+0x80], RZ ;  /* 0x000080ff0800c986 */ /* 0x0005e8000c101d3c */
[----:B------:R2:W-:Y:S04]  /*272c0*/  @!P5 STG.E.128 desc[UR60][R8.64+0x100], RZ ;  /* 0x000100ff0800d986 */ /* 0x0005e8000c101d3c */
[----:B------:R2:W-:Y:S02]  /*272d0*/  @!P6 STG.E.128 desc[UR60][R8.64+0x180], RZ ;  /* 0x000180ff0800e986 */ /* 0x0005e4000c101d3c */
.L_x_2570:
[----:B------:R-:W-:Y:S05]  /*272e0*/  BSYNC B1 ;  /* 0x0000000000017941 */ /* 0x000fea0003800000 */
.L_x_2569:
        /* <DEDUP_REMOVED lines=25> */
.L_x_2572:
[----:B------:R-:W-:Y:S05]  /*27480*/  BSYNC B1 ;  /* 0x0000000000017941 */ /* 0x000fea0003800000 */
.L_x_2571:
[----:B------:R-:W-:Y:S04]  /*27490*/  BSSY B1, `(.L_x_2573) ;  /* 0x0000017000017945 */ /* 0x000fe80003800000 */
[----:B------:R-:W-:Y:S05]  /*274a0*/  @P0 BRA `(.L_x_2574) ;  /* 0x0000000000540947 */ /* 0x000fea0003800000 */
[----:B--23--:R-:W-:Y:S01]  /*274b0*/  IADD3 R9, P0, R6, 0x40, RZ ;  /* 0x0000004006097810 */ /* 0x00cfe20007f1e0ff */
        /* <DEDUP_REMOVED lines=20> */
.L_x_2574:
[----:B------:R-:W-:Y:S05]  /*27600*/  BSYNC B1 ;  /* 0x0000000000017941 */ /* 0x000fea0003800000 */
.L_x_2573:
[----:B------:R-:W-:Y:S05]  /*27610*/  @P2 BRA `(.L_x_2565) ;  /* 0x0000000000542947 */ /* 0x000fea0003800000 */
        /* <DEDUP_REMOVED lines=21> */
.L_x_2565:
[----:B------:R-:W-:Y:S05]  /*27770*/  BSYNC B0 ;  /* 0x0000000000007941 */ /* 0x000fea0003800000 */
.L_x_2556:
[----:B------:R-:W-:Y:S02]  /*27780*/  ULDC UR4, c[0x0][0xc14] ;  /* 0x0003050000047ab9 */ /* 0x000fe40000000800 */
[----:B-1----:R-:W-:-:S13]  /*27790*/  ISETP.GE.AND P0, PT, R227, UR4, PT ;  /* 0x00000004e3007c0c */ /* 0x002fda000bf06270 */
[----:B------:R-:W-:Y:S05]  /*277a0*/  @!P0 BRA `(.L_x_2575) ;  /* 0xfffffd98009c8947 */ /* 0x000fea000383ffff */
[----:B------:R-:W-:Y:S05]  /*277b0*/  BRA `(.L_x_2295) ;  /* 0x0000006800387947 */ /* 0x000fea0003800000 */
.L_x_2293:
        /* <DEDUP_REMOVED lines=10> */
[----:B------:R-:W1:Y:S01]  /*27860*/  S2UR UR6, SR_CTAID.X ;  /* 0x00000000000679c3 */ /* 0x000e620000002500 */
        /* <DEDUP_REMOVED lines=16> */
[----:B------:R-:W-:Y:S01]  /*27970*/  IMAD.MOV.U32 R19, RZ, RZ, RZ ;  /* 0x000000ffff137224 */ /* 0x000fe200078e00ff */
[----:B--2---:R-:W0:Y:S02]  /*27980*/  SHFL.UP PT, R0, R17, 0x1, RZ ;  /* 0x0420000011007989 */ /* 0x004e2400000e00ff */
[----:B0-----:R-:W-:-:S05]  /*27990*/  SEL R0, R0, RZ, P1 ;  /* 0x000000ff00007207 */ /* 0x001fca0000800000 */
[----:B------:R-:W-:-:S05]  /*279a0*/  IMAD.IADD R0, R17, 0x1, R0 ;  /* 0x0000000111007824 */ /* 0x000fca00078e0200 */
[----:B------:R-:W0:Y:S02]  /*279b0*/  SHFL.UP PT, R4, R0, 0x2, RZ ;  /* 0x0440000000047989 */ /* 0x000e2400000e00ff */
[----:B0-----:R-:W-:-:S04]  /*279c0*/  SEL R5, R4, RZ, P0 ;  /* 0x000000ff04057207 */ /* 0x001fc80000000000 */
[----:B------:R-:W-:-:S05]  /*279d0*/  IADD3 R5, R0, R5, RZ ;  /* 0x0000000500057210 */ /* 0x000fca0007ffe0ff */
[----:B------:R-:W0:Y:S01]  /*279e0*/  SHFL.UP PT, R4, R5, 0x4, RZ ;  /* 0x0480000005047989 */ /* 0x000e2200000e00ff */
[----:B------:R-:W-:-:S04]  /*279f0*/  ISETP.GE.U32.AND P0, PT, R7, 0x4, PT ;  /* 0x000000040700780c */ /* 0x000fc80003f06070 */
[----:B0-----:R-:W-:-:S05]  /*27a00*/  SEL R4, R4, RZ, P0 ;  /* 0x000000ff04047207 */ /* 0x001fca0000000000 */
[----:B------:R-:W-:-:S05]  /*27a10*/  IMAD.IADD R4, R5, 0x1, R4 ;  /* 0x0000000105047824 */ /* 0x000fca00078e0204 */
[----:B------:R-:W0:Y:S01]  /*27a20*/  SHFL.UP PT, R2, R4, 0x8, RZ ;  /* 0x0500000004027989 */ /* 0x000e2200000e00ff */
[----:B------:R-:W-:Y:S02]  /*27a30*/  @P0 LOP3.LUT R6, R6, 0x10, RZ, 0xfc, !PT ;  /* 0x0000001006060812 */ /* 0x000fe400078efcff */
[----:B------:R-:W-:-:S04]  /*27a40*/  ISETP.GE.U32.AND P0, PT, R7, 0x8, PT ;  /* 0x000000080700780c */ /* 0x000fc80003f06070 */
[----:B0-----:R-:W-:-:S05]  /*27a50*/  SEL R3, R2, RZ, P0 ;  /* 0x000000ff02037207 */ /* 0x001fca0000000000 */
[----:B------:R-:W-:-:S05]  /*27a60*/  IMAD.IADD R3, R4, 0x1, R3 ;  /* 0x0000000104037824 */ /* 0x000fca00078e0203 */
[----:B------:R-:W0:Y:S01]  /*27a70*/  SHFL.UP PT, R0, R3, 0x10, RZ ;  /* 0x0600000003007989 */ /* 0x000e2200000e00ff */
[----:B------:R-:W-:-:S04]  /*27a80*/  LOP3.LUT R6, R6, 0xfffffff7, RZ, 0xc0, !PT ;  /* 0xfffffff706067812 */ /* 0x000fc800078ec0ff */
[----:B------:R-:W-:Y:S02]  /*27a90*/  @P0 LOP3.LUT R6, R6, 0x8, RZ, 0xfc, !PT ;  /* 0x0000000806060812 */ /* 0x000fe400078efcff */
[----:B------:R-:W-:-:S04]  /*27aa0*/  ISETP.GE.U32.AND P0, PT, R7, 0x10, PT ;  /* 0x000000100700780c */ /* 0x000fc80003f06070 */
[----:B0-----:R-:W-:-:S04]  /*27ab0*/  SEL R0, R0, RZ, P0 ;  /* 0x000000ff00007207 */ /* 0x001fc80000000000 */
[----:B------:R-:W-:-:S05]  /*27ac0*/  IADD3 R0, R3, R0, RZ ;  /* 0x0000000003007210 */ /* 0x000fca0007ffe0ff */
[----:B------:R-:W0:Y:S01]  /*27ad0*/  SHFL.IDX PT, R2, R0, 0x1f, 0x1f ;  /* 0x03e01f0000027f89 */ /* 0x000e2200000e0000 */
[----:B------:R-:W-:-:S04]  /*27ae0*/  LOP3.LUT R6, R6, 0xfffffffb, RZ, 0xc0, !PT ;  /* 0xfffffffb06067812 */ /* 0x000fc800078ec0ff */
[----:B------:R-:W-:-:S05]  /*27af0*/  @P0 LOP3.LUT R6, R6, 0x4, RZ, 0xfc, !PT ;  /* 0x0000000406060812 */ /* 0x000fca00078efcff */
[----:B------:R2:W-:Y:S01]  /*27b00*/  STL [R1+0x14], R6 ;  /* 0x0000140601007387 */ /* 0x0005e20000100800 */
[----:B0-----:R-:W-:-:S05]  /*27b10*/  IMAD R4, R2, UR4, RZ ;  /* 0x0000000402047c24 */ /* 0x001fca000f8e02ff */
[----:B-1----:R-:W-:Y:S01]  /*27b20*/  ISETP.GT.AND P0, PT, R4, UR6, PT ;  /* 0x0000000604007c0c */ /* 0x002fe2000bf04270 */
[----:B------:R-:W-:-:S12]  /*27b30*/  IMAD.MOV.U32 R5, RZ, RZ, R4 ;  /* 0x000000ffff057224 */ /* 0x000fd800078e0004 */
[----:B--2---:R-:W-:Y:S05]  /*27b40*/  @P0 BRA `(.L_x_2576) ;  /* 0x0000000000bc0947 */ /* 0x004fea0003800000 */
[----:B------:R-:W-:Y:S01]  /*27b50*/  MOV R4, R5 ;  /* 0x0000000500047202 */ /* 0x000fe20000000f00 */
[----:B------:R-:W-:Y:S01]  /*27b60*/  IMAD.MOV.U32 R19, RZ, RZ, RZ ;  /* 0x000000ffff137224 */ /* 0x000fe200078e00ff */
[----:B------:R-:W-:Y:S01]  /*27b70*/  ULDC UR5, c[0x0][0xc14] ;  /* 0x0003050000057ab9 */ /* 0x000fe20000000800 */
[----:B------:R-:W-:Y:S01]  /*27b80*/  ULDC UR7, c[0x0][0xc14] ;  /* 0x0003050000077ab9 */ /* 0x000fe20000000800 */
[----:B------:R-:W-:-:S05]  /*27b90*/  ULDC UR4, c[0x0][0xc10] ;  /* 0x0003040000047ab9 */ /* 0x000fca0000000800 */
.L_x_2580:
[----:B------:R-:W-:Y:S01]  /*27ba0*/  VIADD R0, R19, 0x1f ;  /* 0x0000001f13007836 */ /* 0x000fe20000000000 */
[----:B------:R-:W-:-:S04]  /*27bb0*/  MOV R19, UR7 ;  /* 0x0000000700137c02 */ /* 0x000fc80008000f00 */
[----:B------:R-:W-:-:S13]  /*27bc0*/  ISETP.GE.AND P0, PT, R0, UR5, PT ;  /* 0x0000000500007c0c */ /* 0x000fda000bf06270 */
[----:B------:R-:W-:Y:S05]  /*27bd0*/  @P0 BRA `(.L_x_2577) ;  /* 0x0000000400c80947 */ /* 0x000fea0003800000 */
[----:B------:R-:W0:Y:S01]  /*27be0*/  S2R R2, SR_TID.X ;  /* 0x0000000000027919 */ /* 0x000e220000002100 */
[----:B------:R-:W-:Y:S01]  /*27bf0*/  IMAD.MOV.U32 R19, RZ, RZ, R0 ;  /* 0x000000ffff137224 */ /* 0x000fe200078e0000 */
[----:B------:R-:W-:Y:S01]  /*27c00*/  BSSY B0, `(.L_x_2578) ;  /* 0x000000a000007945 */ /* 0x000fe20003800000 */
[----:B------:R-:W-:Y:S02]  /*27c10*/  MOV R17, RZ ;  /* 0x000000ff00117202 */ /* 0x000fe40000000f00 */
[----:B0-----:R-:W-:-:S04]  /*27c20*/  LOP3.LUT R6, R2, 0x1f, RZ, 0xc0, !PT ;  /* 0x0000001f02067812 */ /* 0x001fc800078ec0ff */
[C---:B------:R-:W-:Y:S01]  /*27c30*/  ISETP.NE.AND P1, PT, R6.reuse, 0x1f, PT ;  /* 0x0000001f0600780c */ /* 0x040fe20003f25270 */
[----:B------:R-:W-:-:S05]  /*27c40*/  IMAD.IADD R5, R6, 0x1, R19 ;  /* 0x0000000106057824 */ /* 0x000fca00078e0213 */
[----:B------:R-:W-:-:S13]  /*27c50*/  ISETP.GE.OR P0, PT, R5, UR5, !P1 ;  /* 0x0000000505007c0c */ /* 0x000fda000cf06670 */
[----:B------:R-:W-:Y:S05]  /*27c60*/  @P0 BRA `(.L_x_2579) ;  /* 0x00000000000c0947 */ /* 0x000fea0003800000 */
[----:B------:R-:W0:Y:S02]  /*27c70*/  LDC.64 R2, c[0x0][0xc58] ;  /* 0x00031600ff027b82 */ /* 0x000e240000000a00 */
[----:B0-----:R-:W-:-:S05]  /*27c80*/  IMAD.WIDE R2, R5, 0x4, R2 ;  /* 0x0000000405027825 */ /* 0x001fca00078e0202 */
[----:B------:R0:W5:Y:S02]  /*27c90*/  LDG.E R17, desc[UR60][R2.64] ;  /* 0x0000003c02117981 */ /* 0x000164000c1e1900 */
.L_x_2579:
[----:B------:R-:W-:Y:S05]  /*27ca0*/  BSYNC B0 ;  /* 0x0000000000007941 */ /* 0x000fea0003800000 */
.L_x_2578:
[----:B-----5:R-:W1:Y:S01]  /*27cb0*/  SHFL.UP PT, R0, R17, 0x1, RZ ;  /* 0x0420000011007989 */ /* 0x020e6200000e00ff */
[C---:B------:R-:W-:Y:S02]  /*27cc0*/  ISETP.NE.AND P0, PT, R6.reuse, RZ, PT ;  /* 0x000000ff0600720c */ /* 0x040fe40003f05270 */
[----:B------:R-:W-:Y:S02]  /*27cd0*/  ISETP.GE.U32.AND P1, PT, R6, 0x2, PT ;  /* 0x000000020600780c */ /* 0x000fe40003f26070 */
[----:B-1----:R-:W-:Y:S02]  /*27ce0*/  SEL R0, R0, RZ, P0 ;  /* 0x000000ff00007207 */ /* 0x002fe40000000000 */
[----:B------:R-:W-:-:S03]  /*27cf0*/  ISETP.GE.U32.AND P0, PT, R6, 0x4, PT ;  /* 0x000000040600780c */ /* 0x000fc60003f06070 */
[----:B------:R-:W-:-:S05]  /*27d00*/  IMAD.IADD R0, R17, 0x1, R0 ;  /* 0x0000000111007824 */ /* 0x000fca00078e0200 */
[----:B0-----:R-:W0:Y:S02]  /*27d10*/  SHFL.UP PT, R2, R0, 0x2, RZ ;  /* 0x0440000000027989 */ /* 0x001e2400000e00ff */
        /* <DEDUP_REMOVED lines=18> */
.L_x_2576:
[----:B------:R-:W-:-:S04]  /*27e40*/  IMAD.IADD R5, R4, 0x1, -R5 ;  /* 0x0000000104057824 */ /* 0x000fc800078e0a05 */
        /* <DEDUP_REMOVED lines=14> */
[----:B0-----:R-:W-:-:S06]  /*27f30*/  IADD3 R11, R10, 0xffffffe, RZ ;  /* 0x0ffffffe0a0b7810 */ /* 0x001fcc0007ffe0ff */
[----:B------:R0:W1:Y:S01]  /*27f40*/  F2I.FTZ.U32.TRUNC.NTZ R3, R11 ;  /* 0x0000000b00037305 */ /* 0x000062000021f000 */
[----:B------:R-:W-:Y:S05]  /*27f50*/  @!P0 BRA `(.L_x_2581) ;  /* 0x0000000000088947 */ /* 0x000fea0003800000 */
[----:B------:R-:W-:-:S05]  /*27f60*/  VIADD R7, R4, 0xffffffff ;  /* 0xffffffff04077836 */ /* 0x000fca0000000000 */
[----:B------:R2:W3:Y:S02]  /*27f70*/  SHFL.IDX PT, R16, R0, R7, 0x1f ;  /* 0x00001f0700107589 */ /* 0x0004e400000e0000 */
.L_x_2581:
[----:B-12---:R-:W-:Y:S01]  /*27f80*/  IMAD.MOV R0, RZ, RZ, -R3 ;  /* 0x000000ffff007224 */ /* 0x006fe200078e0a03 */
[----:B------:R-:W-:Y:S01]  /*27f90*/  MOV R2, RZ ;  /* 0x000000ff00027202 */ /* 0x000fe20000000f00 */
[----:B---3--:R-:W-:Y:S02]  /*27fa0*/  IMAD R16, R16, UR4, R5 ;  /* 0x0000000410107c24 */ /* 0x008fe4000f8e0205 */
[----:B------:R-:W-:-:S04]  /*27fb0*/  IMAD R5, R0, R9, RZ ;  /* 0x0000000900057224 */ /* 0x000fc800078e02ff */
[----:B------:R-:W-:Y:S01]  /*27fc0*/  IMAD.HI.U32 R2, R3, R5, R2 ;  /* 0x0000000503027227 */ /* 0x000fe200078e0002 */
[----:B------:R-:W-:Y:S02]  /*27fd0*/  IADD3 R5, -R16, UR6, RZ ;  /* 0x0000000610057c10 */ /* 0x000fe4000fffe1ff */
        /* <DEDUP_REMOVED lines=16> */
[----:B------:R-:W-:-:S03]  /*280e0*/  IMAD.MOV R7, RZ, RZ, -R7 ;  /* 0x000000ffff077224 */ /* 0x000fc600078e0a07 */
[----:B------:R-:W-:Y:S01]  /*280f0*/  IADD3 R3, -R0, RZ, RZ ;  /* 0x000000ff00037210 */ /* 0x000fe20007ffe1ff */
[----:B------:R-:W-:-:S03]  /*28100*/  IMAD R5, R6, R7, R5 ;  /* 0x0000000706057224 */ /* 0x000fc600078e0205 */
[----:B------:R-:W-:Y:S01]  /*28110*/  VIADDMNMX R8, R3, UR4, R8, PT ;  /* 0x0000000403087c46 */ /* 0x000fe2000b800108 */
[----:B------:R-:W-:Y:S01]  /*28120*/  IMAD.IADD R0, R5, 0x1, R0 ;  /* 0x0000000105007824 */ /* 0x000fe200078e0200 */
[----:B------:R-:W-:Y:S02]  /*28130*/  IABS R6, R5 ;  /* 0x0000000500067213 */ /* 0x000fe40000000000 */
[----:B------:R-:W-:-:S04]  /*28140*/  IABS R4, R8 ;  /* 0x0000000800047213 */ /* 0x000fc80000000000 */
[----:B------:R-:W1:Y:S08]  /*28150*/  I2F.RP R9, R4 ;  /* 0x0000000400097306 */ /* 0x000e700000209400 */
[----:B-1----:R-:W1:Y:S02]  /*28160*/  MUFU.RCP R9, R9 ;  /* 0x0000000900097308 */ /* 0x002e640000001000 */
[----:B-1----:R-:W-:-:S06]  /*28170*/  VIADD R2, R9, 0xffffffe ;  /* 0x0ffffffe09027836 */ /* 0x002fcc0000000000 */
[----:B------:R1:W2:Y:S02]  /*28180*/  F2I.FTZ.U32.TRUNC.NTZ R3, R2 ;  /* 0x0000000200037305 */ /* 0x0002a4000021f000 */
[----:B-1----:R-:W-:Y:S01]  /*28190*/  IMAD.MOV.U32 R2, RZ, RZ, RZ ;  /* 0x000000ffff027224 */ /* 0x002fe200078e00ff */
[----:B--2---:R-:W-:-:S05]  /*281a0*/  IADD3 R7, RZ, -R3, RZ ;  /* 0x80000003ff077210 */ /* 0x004fca0007ffe0ff */
        /* <DEDUP_REMOVED lines=15> */
[----:B------:R-:W-:Y:S01]  /*282a0*/  @!P0 LOP3.LUT R3, RZ, R8, RZ, 0x33, !PT ;  /* 0x00000008ff038212 */ /* 0x000fe200078e33ff */
[----:B------:R-:W-:-:S04]  /*282b0*/  IMAD.MOV R8, RZ, RZ, -R8 ;  /* 0x000000ffff087224 */ /* 0x000fc800078e0a08 */
[----:B------:R-:W-:Y:S01]  /*282c0*/  IMAD R18, R3, R8, R0 ;  /* 0x0000000803127224 */ /* 0x000fe200078e0200 */
[----:B------:R-:W-:-:S04]  /*282d0*/  LOP3.LUT R0, RZ, R3, RZ, 0x33, !PT ;  /* 0x00000003ff007212 */ /* 0x000fc800078e33ff */
[----:B------:R-:W-:Y:S01]  /*282e0*/  IADD3 R17, R17, R0, RZ ;  /* 0x0000000011117210 */ /* 0x000fe20007ffe0ff */
[----:B------:R-:W-:Y:S06]  /*282f0*/  BRA `(.L_x_2582) ;  /* 0x00000000000c7947 */ /* 0x000fec0003800000 */
.L_x_2577:
[----:B------:R-:W-:Y:S01]  /*28300*/  IMAD.MOV.U32 R17, RZ, RZ, RZ ;  /* 0x000000ffff117224 */ /* 0x000fe200078e00ff */
[----:B------:R-:W-:Y:S01]  /*28310*/  MOV R18, RZ ;  /* 0x000000ff00127202 */ /* 0x000fe20000000f00 */
[----:B------:R-:W-:-:S07]  /*28320*/  IMAD.U32 R16, RZ, RZ, UR6 ;  /* 0x00000006ff107e24 */ /* 0x000fce000f8e00ff */
.L_x_2582:
        /* <DEDUP_REMOVED lines=8> */
[----:B-1----:R-:W-:Y:S01]  /*283b0*/  IMAD.MOV.U32 R0, RZ, RZ, 0x1 ;  /* 0x00000001ff007424 */ /* 0x002fe200078e00ff */
        /* <DEDUP_REMOVED lines=29> */
.L_x_2674:
[----:B--2---:R-:W1:Y:S02]  /*28590*/  LDC.64 R2, c[0x0][0xc60] ;  /* 0x00031800ff027b82 */ /* 0x004e640000000a00 */
[----:B-1----:R-:W-:-:S05]  /*285a0*/  IMAD.WIDE R2, R19, 0x4, R2 ;  /* 0x0000000413027825 */ /* 0x002fca00078e0202 */
[----:B0-----:R-:W2:Y:S01]  /*285b0*/  LDG.E R11, desc[UR60][R2.64] ;  /* 0x0000003c020b7981 */ /* 0x001ea2000c1e1900 */
        /* <DEDUP_REMOVED lines=13> */
[----:B------:R-:W-:Y:S02]  /*28690*/  ISETP.NE.U32.AND P0, PT, RZ, UR4, PT ;  /* 0x00000004ff007c0c */ /* 0x000fe4000bf05070 */
[C---:B------:R-:W-:Y:S02]  /*286a0*/  SHF.L.U32 R15, R11.reuse, 0x2, RZ ;  /* 0x000000020b0f7819 */ /* 0x040fe400000006ff */
[----:B------:R-:W-:Y:S02]  /*286b0*/  ISETP.NE.AND.EX P0, PT, RZ, UR5, PT, P0 ;  /* 0x00000005ff007c0c */ /* 0x000fe4000bf05300 */
[----:B------:R-:W-:Y:S01]  /*286c0*/  SHF.L.U64.HI R14, R11, 0x2, R0 ;  /* 0x000000020b0e7819 */ /* 0x000fe20000010200 */
[----:B------:R-:W-:Y:S01]  /*286d0*/  STL [R1+0x28], R15 ;  /* 0x0000280f01007387 */ /* 0x000fe20000100800 */
[----:B------:R-:W-:-:S03]  /*286e0*/  ULDC UR6, c[0x0][0x338] ;  /* 0x0000ce0000067ab9 */ /* 0x000fc60000000800 */
[----:B------:R-:W-:Y:S06]  /*286f0*/  STL [R1+0x2c], R14 ;  /* 0x00002c0e01007387 */ /* 0x000fec0000100800 */
[----:B------:R-:W-:-:S04]  /*28700*/  @P0 IADD3 R12, P1, R15, UR4, RZ ;  /* 0x000000040f0c0c10 */ /* 0x000fc8000ff3e0ff */
[C---:B------:R-:W-:Y:S01]  /*28710*/  @P0 IADD3.X R13, R14.reuse, UR5, RZ, P1, !PT ;  /* 0x000000050e0d0c10 */ /* 0x040fe20008ffe4ff */
[----:B------:R-:W-:Y:S02]  /*28720*/  ULDC.64 UR4, c[0x0][0xa00] ;  /* 0x0002800000047ab9 */ /* 0x000fe40000000a00 */
[----:B------:R-:W-:Y:S02]  /*28730*/  ISETP.NE.U32.AND P2, PT, RZ, UR4, PT ;  /* 0x00000004ff007c0c */ /* 0x000fe4000bf45070 */
[C---:B0-----:R-:W-:Y:S02]  /*28740*/  IADD3 R2, P1, R15.reuse, UR4, RZ ;  /* 0x000000040f027c10 */ /* 0x041fe4000ff3e0ff */
[----:B------:R-:W-:Y:S02]  /*28750*/  ISETP.NE.AND.EX P2, PT, RZ, UR5, PT, P2 ;  /* 0x00000005ff007c0c */ /* 0x000fe4000bf45320 */
[----:B------:R-:W-:Y:S01]  /*28760*/  IADD3.X R3, R14, UR5, RZ, P1, !PT ;  /* 0x000000050e037c10 */ /* 0x000fe20008ffe4ff */
[----:B------:R-:W-:Y:S01]  /*28770*/  ULDC UR4, c[0x0][0x288] ;  /* 0x0000a20000047ab9 */ /* 0x000fe20000000800 */
[----:B------:R-:W-:Y:S01]  /*28780*/  IADD3 R6, P1, R15, UR8, RZ ;  /* 0x000000080f067c10 */ /* 0x000fe2000ff3e0ff */
[----:B------:R-:W-:Y:S01]  /*28790*/  IMAD.U32 R10, RZ, RZ, UR4 ;  /* 0x00000004ff0a7e24 */ /* 0x000fe2000f8e00ff */
[----:B------:R-:W-:-:S02]  /*287a0*/  ULDC.64 UR4, c[0x0][0x3f8] ;  /* 0x0000fe0000047ab9 */ /* 0x000fc40000000a00 */
[----:B------:R-:W-:-:S03]  /*287b0*/  IADD3.X R7, R14, UR9, RZ, P1, !PT ;  /* 0x000000090e077c10 */ /* 0x000fc60008ffe4ff */
[----:B------:R0:W5:Y:S04]  /*287c0*/  @P0 LDG.E R10, desc[UR60][R12.64] ;  /* 0x0000003c0c0a0981 */ /* 0x000168000c1e1900 */
[----:B------:R-:W2:Y:S01]  /*287d0*/  @P2 LDG.E R9, desc[UR60][R2.64] ;  /* 0x0000003c02092981 */ /* 0x000ea2000c1e1900 */
[----:B------:R-:W-:Y:S01]  /*287e0*/  UISETP.NE.U32.AND UP0, UPT, UR4, URZ, UPT ;  /* 0x0000003f0400728c */ /* 0x000fe2000bf05070 */
[----:B------:R-:W-:Y:S02]  /*287f0*/  IADD3 R4, P1, R15, UR10, RZ ;  /* 0x0000000a0f047c10 */ /* 0x000fe4000ff3e0ff */
[----:B------:R-:W-:Y:S01]  /*28800*/  ULDC UR4, c[0x0][0x404] ;  /* 0x0001010000047ab9 */ /* 0x000fe20000000800 */
[----:B------:R-:W-:Y:S01]  /*28810*/  UISETP.NE.AND.EX UP0, UPT, UR5, URZ, UPT, UP0 ;  /* 0x0000003f0500728c */ /* 0x000fe2000bf05300 */
[----:B------:R-:W-:-:S02]  /*28820*/  IADD3.X R5, R14, UR11, RZ, P1, !PT ;  /* 0x0000000b0e057c10 */ /* 0x000fc40008ffe4ff */
[----:B------:R-:W-:Y:S01]  /*28830*/  ISETP.NE.U32.AND P1, PT, RZ, UR8, PT ;  /* 0x00000008ff007c0c */ /* 0x000fe2000bf25070 */
[----:B------:R-:W-:Y:S01]  /*28840*/  USEL UR4, UR4, 0x1, UP0 ;  /* 0x0000000104047887 */ /* 0x000fe20008000000 */
[----:B------:R-:W-:Y:S02]  /*28850*/  ULDC UR5, c[0x0][0x2e0] ;  /* 0x0000b80000057ab9 */ /* 0x000fe40000000800 */
[----:B------:R-:W-:Y:S01]  /*28860*/  ISETP.NE.AND.EX P3, PT, RZ, UR9, PT, P1 ;  /* 0x00000009ff007c0c */ /* 0x000fe2000bf65310 */
[----:B------:R-:W-:Y:S01]  /*28870*/  UIMAD UR4, UR4, UR5, URZ ;  /* 0x00000005040472a4 */ /* 0x000fe2000f8e023f */
[----:B------:R-:W-:Y:S01]  /*28880*/  ISETP.NE.U32.AND P1, PT, RZ, UR10, PT ;  /* 0x0000000aff007c0c */ /* 0x000fe2000bf25070 */
[----:B------:R-:W-:-:S03]  /*28890*/  IMAD.U32 R0, RZ, RZ, UR6 ;  /* 0x00000006ff007e24 */ /* 0x000fc6000f8e00ff */
[----:B------:R-:W-:Y:S01]  /*288a0*/  ISETP.NE.AND.EX P1, PT, RZ, UR11, PT, P1 ;  /* 0x0000000bff007c0c */ /* 0x000fe2000bf25310 */
[----:B--2---:R1:W-:Y:S02]  /*288b0*/  STL [R1+0x34], R9 ;  /* 0x0000340901007387 */ /* 0x0043e40000100800 */
[----:B-1----:R-:W-:Y:S01]  /*288c0*/  MOV R9, UR4 ;  /* 0x0000000400097c02 */ /* 0x002fe20008000f00 */
[----:B0-----:R-:W-:Y:S09]  /*288d0*/  @P0 BRA `(.L_x_2584) ;  /* 0x0000000000100947 */ /* 0x001ff20003800000 */
[----:B------:R-:W-:Y:S05]  /*288e0*/  @!P2 BRA `(.L_x_2584) ;  /* 0x00000000000ca947 */ /* 0x000fea0003800000 */
[----:B-----5:R-:W2:Y:S04]  /*288f0*/  LDG.E R10, desc[UR60][R2.64] ;  /* 0x0000003c020a7981 */ /* 0x020ea8000c1e1900 */
[----:B------:R-:W2:Y:S02]  /*28900*/  LDG.E R2, desc[UR60][R2.64+0x4] ;  /* 0x0000043c02027981 */ /* 0x000ea4000c1e1900 */
[----:B--2---:R-:W-:-:S07]  /*28910*/  IMAD.IADD R10, R2, 0x1, -R10 ;  /* 0x00000001020a7824 */ /* 0x004fce00078e0a0a */
.L_x_2584:
[----:B------:R-:W-:Y:S01]  /*28920*/  IMAD.MOV.U32 R2, RZ, RZ, RZ ;  /* 0x000000ffff027224 */ /* 0x000fe200078e00ff */
[----:B------:R-:W-:Y:S01]  /*28930*/  MOV R20, RZ ;  /* 0x000000ff00147202 */ /* 0x000fe20000000f00 */
[----:B------:R-:W-:-:S04]  /*28940*/  ULDC.64 UR4, c[0x0][0xa20] ;  /* 0x0002880000047ab9 */ /* 0x000fc80000000a00 */
[----:B------:R-:W2:Y:S04]  /*28950*/  @P3 LDG.E R2, desc[UR60][R6.64] ;  /* 0x0000003c06023981 */ /* 0x000ea8000c1e1900 */
[----:B------:R0:W5:Y:S01]  /*28960*/  @P1 LDG.E R20, desc[UR60][R4.64] ;  /* 0x0000003c04141981 */ /* 0x000162000c1e1900 */
[----:B------:R-:W-:-:S04]  /*28970*/  ISETP.NE.U32.AND P0, PT, RZ, UR4, PT ;  /* 0x00000004ff007c0c */ /* 0x000fc8000bf05070 */
[----:B------:R-:W-:Y:S01]  /*28980*/  ISETP.NE.AND.EX P0, PT, RZ, UR5, PT, P0 ;  /* 0x00000005ff007c0c */ /* 0x000fe2000bf05300 */
[----:B--2--5:R-:W-:-:S05]  /*28990*/  IMAD.IADD R2, R2, 0x1, R8 ;  /* 0x0000000102027824 */ /* 0x024fca00078e0208 */
[----:B------:R0:W-:Y:S07]  /*289a0*/  STL [R1+0x4], R2 ;  /* 0x0000040201007387 */ /* 0x0001ee0000100800 */
[----:B------:R-:W-:Y:S05]  /*289b0*/  @!P0 BRA `(.L_x_2585) ;  /* 0x0000000000108947 */ /* 0x000fea0003800000 */
[----:B0-----:R-:W-:-:S04]  /*289c0*/  IADD3 R2, P0, R15, UR4, RZ ;  /* 0x000000040f027c10 */ /* 0x001fc8000ff1e0ff */
[----:B------:R-:W-:-:S05]  /*289d0*/  IADD3.X R3, R14, UR5, RZ, P0, !PT ;  /* 0x000000050e037c10 */ /* 0x000fca00087fe4ff */
[----:B------:R0:W5:Y:S01]  /*289e0*/  LDG.E R9, desc[UR60][R2.64] ;  /* 0x0000003c02097981 */ /* 0x000162000c1e1900 */
[----:B------:R-:W-:Y:S05]  /*289f0*/  BRA `(.L_x_2586) ;  /* 0x0000000000107947 */ /* 0x000fea0003800000 */
.L_x_2585:
[----:B------:R-:W-:Y:S05]  /*28a00*/  @!P3 BRA `(.L_x_2586) ;  /* 0x00000000000cb947 */ /* 0x000fea0003800000 */
[----:B------:R-:W2:Y:S04]  /*28a10*/  LDG.E R9, desc[UR60][R6.64] ;  /* 0x0000003c06097981 */ /* 0x000ea8000c1e1900 */
[----:B------:R-:W2:Y:S02]  /*28a20*/  LDG.E R6, desc[UR60][R6.64+0x4] ;  /* 0x0000043c06067981 */ /* 0x000ea4000c1e1900 */
[----:B--2---:R-:W-:-:S07]  /*28a30*/  IMAD.IADD R9, R6, 0x1, -R9 ;  /* 0x0000000106097824 */ /* 0x004fce00078e0a09 */
.L_x_2586:
[----:B0-----:R-:W2:Y:S01]  /*28a40*/  @P1 LDG.E R2, desc[UR60][R4.64] ;  /* 0x0000003c04021981 */ /* 0x001ea2000c1e1900 */
[----:B-----5:R-:W-:-:S03]  /*28a50*/  IADD3 R9, -R8, R9, RZ ;  /* 0x0000000908097210 */ /* 0x020fc60007ffe1ff */
[----:B------:R-:W2:Y:S01]  /*28a60*/  @P1 LDG.E R4, desc[UR60][R4.64+0x4] ;  /* 0x0000043c04041981 */ /* 0x000ea2000c1e1900 */
[----:B------:R-:W-:Y:S01]  /*28a70*/  LEA R3, R17, 0xcf, 0x7 ;  /* 0x000000cf11037811 */ /* 0x000fe200078e38ff */
[----:B------:R-:W-:Y:S01]  /*28a80*/  BSSY B0, `(.L_x_2587) ;  /* 0x0000108000007945 */ /* 0x000fe20003800000 */
[----:B------:R-:W-:Y:S01]  /*28a90*/  PLOP3.LUT P2, PT, PT, PT, PT, 0x80, 0x0 ;  /* 0x000000000000781c */ /* 0x000fe20003f4f070 */
[----:B--2---:R-:W-:-:S04]  /*28aa0*/  @P1 IMAD.IADD R0, R4, 0x1, -R2 ;  /* 0x0000000104001824 */ /* 0x004fc800078e0a02 */
[----:B------:R-:W-:-:S05]  /*28ab0*/  IMAD.IADD R2, R9, 0x1, R0 ;  /* 0x0000000109027824 */ /* 0x000fca00078e0200 */
[C---:B------:R-:W-:Y:S02]  /*28ac0*/  IADD3 R3, R2.reuse, R3, -R10 ;  /* 0x0000000302037210 */ /* 0x040fe40007ffe80a */
[----:B------:R-:W-:-:S05]  /*28ad0*/  IADD3 R2, R2, 0x4f, RZ ;  /* 0x0000004f02027810 */ /* 0x000fca0007ffe0ff */
[----:B------:R-:W-:-:S04]  /*28ae0*/  IMAD.HI R2, R2, 0x66666667, RZ ;  /* 0x6666666702027827 */ /* 0x000fc800078e02ff */
[----:B------:R-:W-:Y:S01]  /*28af0*/  IMAD.HI R3, R3, 0x66666667, RZ ;  /* 0x6666666703037827 */ /* 0x000fe200078e02ff */
[----:B------:R-:W-:-:S04]  /*28b00*/  SHF.R.U32.HI R4, RZ, 0x1f, R2 ;  /* 0x0000001fff047819 */ /* 0x000fc80000011602 */
[----:B------:R-:W-:Y:S02]  /*28b10*/  LEA.HI.SX32 R4, R2, R4, 0x1b ;  /* 0x0000000402047211 */ /* 0x000fe400078fdaff */
[----:B------:R-:W-:-:S04]  /*28b20*/  SHF.R.U32.HI R2, RZ, 0x1f, R3 ;  /* 0x0000001fff027819 */ /* 0x000fc80000011603 */
[----:B------:R-:W-:-:S04]  /*28b30*/  LEA.HI.SX32 R2, R3, R2, 0x1b ;  /* 0x0000000203027211 */ /* 0x000fc800078fdaff */
[----:B------:R-:W-:-:S05]  /*28b40*/  VIMNMX R6, R4, R2, PT ;  /* 0x0000000204067248 */ /* 0x000fca0003fe0100 */
[--C-:B------:R-:W-:Y:S02]  /*28b50*/  IMAD R2, R6, 0x50, -R9.reuse ;  /* 0x0000005006027824 */ /* 0x100fe400078e0a09 */
[----:B------:R-:W-:-:S03]  /*28b60*/  IMAD.MOV R9, RZ, RZ, -R9 ;  /* 0x000000ffff097224 */ /* 0x000fc600078e0a09 */
[----:B------:R-:W-:Y:S02]  /*28b70*/  VIMNMX R2, R2, R0, PT ;  /* 0x0000000002027248 */ /* 0x000fe40003fe0100 */
[----:B------:R-:W-:-:S04]  /*28b80*/  VIMNMX R9, RZ, R9, !PT ;  /* 0x00000009ff097248 */ /* 0x000fc80007fe0100 */
[----:B------:R-:W-:Y:S01]  /*28b90*/  ISETP.GT.AND P0, PT, R2, R9, PT ;  /* 0x000000090200720c */ /* 0x000fe20003f04270 */
[----:B------:R-:W-:-:S12]  /*28ba0*/  IMAD.WIDE.U32 R4, R9, -0x33333333, RZ ;  /* 0xcccccccd09047825 */ /* 0x000fd800078e00ff */
[----:B------:R-:W-:-:S04]  /*28bb0*/  @P0 VIADD R2, R2, 0x4f ;  /* 0x0000004f02020836 */ /* 0x000fc80000000000 */
[----:B------:R-:W-:Y:S01]  /*28bc0*/  @P0 IMAD.HI R2, R2, 0x66666667, RZ ;  /* 0x6666666702020827 */ /* 0x000fe200078e02ff */
[----:B------:R-:W-:Y:S01]  /*28bd0*/  SHF.R.U32.HI R0, RZ, 0x6, R5 ;  /* 0x00000006ff007819 */ /* 0x000fe20000011605 */
[----:B------:R0:W-:Y:S03]  /*28be0*/  STL [R1+0x24], R6 ;  /* 0x0000240601007387 */ /* 0x0001e60000100800 */
[----:B------:R-:W-:Y:S02]  /*28bf0*/  @P0 SHF.R.U32.HI R3, RZ, 0x1f, R2 ;  /* 0x0000001fff030819 */ /* 0x000fe40000011602 */
[----:B------:R-:W-:Y:S02]  /*28c00*/  MOV R4, R0 ;  /* 0x0000000000047202 */ /* 0x000fe40000000f00 */
[----:B------:R-:W-:-:S04]  /*28c10*/  @P0 LEA.HI.SX32 R4, R2, R3, 0x1b ;  /* 0x0000000302040211 */ /* 0x000fc800078fdaff */
[----:B------:R-:W-:-:S13]  /*28c20*/  ISETP.GT.AND P0, PT, R4, R0, PT ;  /* 0x000000000400720c */ /* 0x000fda0003f04270 */
[----:B0-----:R-:W-:Y:S05]  /*28c30*/  @!P0 BRA `(.L_x_2588) ;  /* 0x0000000c00b08947 */ /* 0x001fea0003800000 */
[----:B------:R-:W0:Y:S01]  /*28c40*/  LDC R2, c[0x0][0x428] ;  /* 0x00010a00ff027b82 */ /* 0x000e220000000800 */
[----:B------:R-:W-:Y:S01]  /*28c50*/  UMOV UR4, 0xffffffff ;  /* 0xffffffff00047882 */ /* 0x000fe20000000000 */
[----:B0-----:R-:W-:Y:S01]  /*28c60*/  ISETP.NE.AND P0, PT, R2, 0x1, PT ;  /* 0x000000010200780c */ /* 0x001fe20003f05270 */
[----:B------:R-:W-:-:S12]  /*28c70*/  IMAD.MOV.U32 R2, RZ, RZ, R18 ;  /* 0x000000ffff027224 */ /* 0x000fd800078e0012 */
[----:B------:R-:W0:Y:S08]  /*28c80*/  @P0 LDC R3, c[0x0][0x42c] ;  /* 0x00010b00ff030b82 */ /* 0x000e300000000800 */
[----:B------:R-:W1:Y:S01]  /*28c90*/  @P0 LDC R5, c[0x0][0x430] ;  /* 0x00010c00ff050b82 */ /* 0x000e620000000800 */
[----:B0-----:R-:W-:-:S05]  /*28ca0*/  @P0 IMAD.HI.U32 R3, R18, R3, RZ ;  /* 0x0000000312030227 */ /* 0x001fca00078e00ff */
[----:B-1----:R-:W-:Y:S02]  /*28cb0*/  @P0 SHF.R.U32.HI R2, RZ, R5, R3 ;  /* 0x00000005ff020219 */ /* 0x002fe40000011603 */
[----:B------:R-:W-:Y:S01]  /*28cc0*/  SEL R3, R11, RZ, !P1 ;  /* 0x000000ff0b037207 */ /* 0x000fe20004800000 */
[----:B------:R-:W-:Y:S06]  /*28cd0*/  BRA.DIV UR4, `(.L_x_2589) ;  /* 0x0000006a04e87947 */ /* 0x000fec000b800000 */
.L_x_2789:
[----:B------:R-:W-:-:S03]  /*28ce0*/  UMOV UR4, 0xffffffff ;  /* 0xffffffff00047882 */ /* 0x000fc60000000000 */
[----:B------:R-:W-:Y:S05]  /*28cf0*/  BRA.DIV UR4, `(.L_x_2590) ;  /* 0x0000006e04147947 */ /* 0x000fea000b800000 */
[----:B------:R-:W-:-:S13]  /*28d00*/  ELECT P6, URZ, PT ;  /* 0x00000000003f782f */ /* 0x000fda00038c0000 */
.L_x_2792:
        /* <DEDUP_REMOVED lines=12> */
.L_x_2793:
[----:B------:R-:W-:Y:S05]  /*28dd0*/  BSYNC B1 ;  /* 0x0000000000017941 */ /* 0x000fea0003800000 */
.L_x_2591:
        /* <DEDUP_REMOVED lines=8> */
.L_x_2794:
        /* <DEDUP_REMOVED lines=11> */
.L_x_2596:
        /* <DEDUP_REMOVED lines=8> */
[----:B------:R-:W-:Y:S01]  /*28f90*/  IADD3 R7, R7, -0x50, RZ ;  /* 0xffffffb007077810 */ /* 0x000fe20007ffe0ff */
[----:B------:R-:W-:Y:S01]  /*28fa0*/  UMOV UR6, 0x0 ;  /* 0x0000000000067882 */ /* 0x000fe20000000000 */
[----:B------:R-:W-:Y:S01]  /*28fb0*/  UMOV UR7, 0x12f00000 ;  /* 0x12f0000000077882 */ /* 0x000fe20000000000 */
[----:B------:R-:W-:Y:S01]  /*28fc0*/  UMOV UR17, 0x40 ;  /* 0x0000004000117882 */ /* 0x000fe20000000000 */
[----:B------:R-:W-:-:S02]  /*28fd0*/  R2UR UR11, R7 ;  /* 0x00000000070b72ca */ /* 0x000fc400000e0000 */
        /* <DEDUP_REMOVED lines=21> */
.L_x_2795:
        /* <DEDUP_REMOVED lines=8> */
.L_x_2598:
        /* <DEDUP_REMOVED lines=29> */
.L_x_2594:
[----:B------:R-:W-:Y:S05]  /*29380*/  BSYNC B1 ;  /* 0x0000000000017941 */ /* 0x000fea0003800000 */
.L_x_2593:
        /* <DEDUP_REMOVED lines=13> */
[C---:B------:R-:W-:Y:S02]  /*29460*/  IMAD R5, R4.reuse, 0x50, R20 ;  /* 0x0000005004057824 */ /* 0x040fe400078e0214 */
[----:B------:R-:W-:Y:S02]  /*29470*/  VIADD R4, R4, 0xffffffff ;  /* 0xffffffff04047836 */ /* 0x000fe40000000000 */
[----:B------:R-:W-:-:S07]  /*29480*/  VIADD R5, R5, 0xffffff60 ;  /* 0xffffff6005057836 */ /* 0x000fce0000000000 */
.L_x_2605:
[----:B------:R-:W-:Y:S05]  /*29490*/  YIELD ;  /* 0x0000000000007946 */ /* 0x000fea0003800000 */
[----:B------:R-:W-:Y:S04]  /*294a0*/  BSSY B1, `(.L_x_2599) ;  /* 0x0000058000017945 */ /* 0x000fe80003800000 */
[----:B0-----:R-:W-:Y:S05]  /*294b0*/  @!P6 BRA `(.L_x_2600) ;  /* 0x000000040058e947 */ /* 0x001fea0003800000 */
[----:B------:R-:W2:Y:S04]  /*294c0*/  LDL R6, [R1+0xc] ;  /* 0x00000c0001067983 */ /* 0x000ea80000100800 */
[----:B------:R-:W3:Y:S01]  /*294d0*/  LDL R7, [R1+0x10] ;  /* 0x0000100001077983 */ /* 0x000ee20000100800 */
[----:B--2---:R-:W-:Y:S02]  /*294e0*/  LEA R6, R6, R9, 0x3 ;  /* 0x0000000906067211 */ /* 0x004fe400078e18ff */
[----:B---3--:R-:W-:-:S04]  /*294f0*/  SHF.L.U32 R7, R7, 0x1f, RZ ;  /* 0x0000001f07077819 */ /* 0x008fc800000006ff */
[----:B------:R-:W0:Y:S02]  /*29500*/  SYNCS.PHASECHK.TRANS64.TRYWAIT P0, [R6+URZ+0x388a0], R7 ;  /* 0x0388a007060075a7 */ /* 0x000e24000800017f */
[----:B0-----:R-:W-:Y:S05]  /*29510*/  @!P0 BRA `(.L_x_2601) ;  /* 0x0000006400688947 */ /* 0x001fea0003800000 */
.L_x_2796:
        /* <DEDUP_REMOVED lines=11> */
.L_x_2602:
        /* <DEDUP_REMOVED lines=32> */
.L_x_2797:
        /* <DEDUP_REMOVED lines=8> */
.L_x_2604:
        /* <DEDUP_REMOVED lines=29> */
.L_x_2600:
[----:B------:R-:W-:Y:S05]  /*29a20*/  BSYNC B1 ;  /* 0x0000000000017941 */ /* 0x000fea0003800000 */
.L_x_2599:
[----:B01----:R-:W2:Y:S04]  /*29a30*/  LDL.LU R6, [R1+0xc] ;  /* 0x00000c0001067983 */ /* 0x003ea80000300800 */
[----:B------:R-:W3:Y:S01]  /*29a40*/  LDL.LU R7, [R1+0x10] ;  /* 0x0000100001077983 */ /* 0x000ee20000300800 */
[----:B------:R-:W-:Y:S02]  /*29a50*/  VIADD R4, R4, 0xffffffff ;  /* 0xffffffff04047836 */ /* 0x000fe40000000000 */
[----:B------:R-:W-:Y:S01]  /*29a60*/  VIADD R5, R5, 0xffffffb0 ;  /* 0xffffffb005057836 */ /* 0x000fe20000000000 */
        /* <DEDUP_REMOVED lines=9> */
.L_x_2588:
[----:B------:R-:W-:Y:S05]  /*29b00*/  BSYNC B0 ;  /* 0x0000000000007941 */ /* 0x000fea0003800000 */
.L_x_2587:
        /* <DEDUP_REMOVED lines=13> */
[----:B------:R-:W0:Y:S08]  /*29be0*/  FLO.U32 R0, UR4 ;  /* 0x0000000400007d00 */ /* 0x000e3000080e0000 */
        /* <DEDUP_REMOVED lines=9> */
.L_x_2607:
[----:B------:R-:W1:Y:S01]  /*29c80*/  S2R R0, SR_CgaCtaId ;  /* 0x0000000000007919 */ /* 0x000e620000008800 */
[----:B------:R-:W-:-:S04]  /*29c90*/  MOV R2, 0x400 ;  /* 0x0000040000027802 */ /* 0x000fc80000000f00 */
[----:B-1----:R-:W-:-:S04]  /*29ca0*/  LEA R3, R0, R2, 0x18 ;  /* 0x0000000200037211 */ /* 0x002fc800078ec0ff */
[----:B------:R-:W-:Y:S01]  /*29cb0*/  IADD3 R0, R3, 0x24400, RZ ;  /* 0x0002440003007810 */ /* 0x000fe20007ffe0ff */
[----:B------:R1:W-:Y:S03]  /*29cc0*/  STL [R1+0x1c], R3 ;  /* 0x00001c0301007387 */ /* 0x0003e60000100800 */
        /* <DEDUP_REMOVED lines=11> */
[----:B0-----:R-:W-:Y:S01]  /*29d80*/  IMAD.U32 R7, RZ, RZ, UR9 ;  /* 0x00000009ff077e24 */ /* 0x001fe2000f8e00ff */
[----:B------:R-:W-:Y:S01]  /*29d90*/  MOV R13, RZ ;  /* 0x000000ff000d7202 */ /* 0x000fe20000000f00 */
[----:B------:R-:W-:-:S02]  /*29da0*/  IMAD.U32 R10, RZ, RZ, UR4 ;  /* 0x00000004ff0a7e24 */ /* 0x000fc4000f8e00ff */
[----:B------:R-:W-:Y:S02]  /*29db0*/  IMAD.MOV.U32 R8, RZ, RZ, 0x70 ;  /* 0x00000070ff087424 */ /* 0x000fe400078e00ff */
[----:B------:R-:W-:-:S07]  /*29dc0*/  IMAD.MOV.U32 R12, RZ, RZ, 0x1 ;  /* 0x00000001ff0c7424 */ /* 0x000fce00078e00ff */
[----:B------:R-:W-:-:S07]  /*29dd0*/  LEPC R20, `(.L_x_2609) ;  /* 0x000000001014794e */ /* 0x000fce0000000000 */
[----:B-1----:R-:W-:Y:S05]  /*29de0*/  CALL.ABS.NOINC R2 ;  /* 0x0000000002007343 */ /* 0x002fea0003c00000 */
.L_x_2609:
        /* <DEDUP_REMOVED lines=13> */
[----:B0-----:R-:W-:Y:S01]  /*29ec0*/  IMAD.U32 R7, RZ, RZ, UR9 ;  /* 0x00000009ff077e24 */ /* 0x001fe2000f8e00ff */
[----:B------:R-:W-:Y:S01]  /*29ed0*/  MOV R12, 0x1 ;  /* 0x00000001000c7802 */ /* 0x000fe20000000f00 */
[----:B------:R-:W-:-:S02]  /*29ee0*/  IMAD.U32 R11, RZ, RZ, UR5 ;  /* 0x00000005ff0b7e24 */ /* 0x000fc4000f8e00ff */
[----:B------:R-:W-:Y:S02]  /*29ef0*/  IMAD.MOV.U32 R8, RZ, RZ, 0x70 ;  /* 0x00000070ff087424 */ /* 0x000fe400078e00ff */
[----:B-1----:R-:W-:-:S07]  /*29f00*/  IMAD.MOV.U32 R13, RZ, RZ, RZ ;  /* 0x000000ffff0d7224 */ /* 0x002fce00078e00ff */
[----:B------:R-:W-:-:S07]  /*29f10*/  LEPC R20, `(.L_x_2611) ;  /* 0x000000001014794e */ /* 0x000fce0000000000 */
[----:B--2---:R-:W-:Y:S05]  /*29f20*/  CALL.ABS.NOINC R2 ;  /* 0x0000000002007343 */ /* 0x004fea0003c00000 */
.L_x_2611:
        /* <DEDUP_REMOVED lines=15> */
[----:B0-----:R-:W-:Y:S05]  /*2a020*/  CALL.ABS.NOINC R2 ;  /* 0x0000000002007343 */ /* 0x001fea0003c00000 */
.L_x_2610:
[----:B------:R-:W2:Y:S01]  /*2a030*/  LDL.LU R2, [R1+0x28] ;  /* 0x0000280001027983 */ /* 0x000ea20000300800 */
[----:B------:R-:W-:-:S03]  /*2a040*/  ULDC.64 UR4, c[0x0][0x9f8] ;  /* 0x00027e0000047ab9 */ /* 0x000fc60000000a00 */
[----:B------:R-:W3:Y:S04]  /*2a050*/  LDL.LU R0, [R1+0x2c] ;  /* 0x00002c0001007983 */ /* 0x000ee80000300800 */
[----:B------:R-:W4:Y:S04]  /*2a060*/  LDL.LU R4, [R1+0x34] ;  /* 0x0000340001047983 */ /* 0x000f280000300800 */
[----:B------:R-:W4:Y:S01]  /*2a070*/  LDL.LU R6, [R1+0x20] ;  /* 0x0000200001067983 */ /* 0x000f220000300800 */
[----:B------:R-:W-:-:S04]  /*2a080*/  ISETP.NE.U32.AND P0, PT, RZ, UR4, PT ;  /* 0x00000004ff007c0c */ /* 0x000fc8000bf05070 */
[----:B------:R-:W-:Y:S01]  /*2a090*/  ISETP.NE.AND.EX P0, PT, RZ, UR5, PT, P0 ;  /* 0x00000005ff007c0c */ /* 0x000fe2000bf05300 */
[----:B0-----:R-:W0:Y:S02]  /*2a0a0*/  S2R R7, SR_TID.X ;  /* 0x0000000000077919 */ /* 0x001e240000002100 */
        /* <DEDUP_REMOVED lines=9> */
[----:B----4-:R-:W-:-:S06]  /*2a140*/  IMAD.MOV.U32 R0, RZ, RZ, R6 ;  /* 0x000000ffff007224 */ /* 0x010fcc00078e0006 */
[----:B------:R0:W5:Y:S01]  /*2a150*/  @P0 LDG.E R0, desc[UR60][R2.64] ;  /* 0x0000003c02000981 */ /* 0x000162000c1e1900 */
[----:B------:R-:W-:Y:S02]  /*2a160*/  PLOP3.LUT P1, PT, P6, PT, PT, 0x8, 0x0 ;  /* 0x000000000000781c */ /* 0x000fe4000372e170 */
[----:B0-----:R-:W-:Y:S02]  /*2a170*/  LEA R3, R17, R4, 0x7 ;  /* 0x0000000411037211 */ /* 0x001fe400078e38ff */
[----:B------:R-:W0:Y:S02]  /*2a180*/  LDC R4, c[0x0][0x428] ;  /* 0x00010a00ff047b82 */ /* 0x000e240000000800 */
[----:B0-----:R-:W-:-:S13]  /*2a190*/  ISETP.NE.AND P0, PT, R4, 0x1, PT ;  /* 0x000000010400780c */ /* 0x001fda0003f05270 */
[----:B------:R-:W0:Y:S08]  /*2a1a0*/  @P0 LDC R5, c[0x0][0x42c] ;  /* 0x00010b00ff050b82 */ /* 0x000e300000000800 */
[----:B------:R-:W1:Y:S01]  /*2a1b0*/  @P0 LDC R2, c[0x0][0x430] ;  /* 0x00010c00ff020b82 */ /* 0x000e620000000800 */
[----:B0-----:R-:W-:-:S04]  /*2a1c0*/  @P0 IMAD.HI.U32 R4, R18, R5, RZ ;  /* 0x0000000512040227 */ /* 0x001fc800078e00ff */
[----:B------:R-:W-:Y:S01]  /*2a1d0*/  IMAD.MOV.U32 R5, RZ, RZ, R18 ;  /* 0x000000ffff057224 */ /* 0x000fe200078e0012 */
[----:B-1----:R-:W-:Y:S02]  /*2a1e0*/  @P0 SHF.R.U32.HI R5, RZ, R2, R4 ;  /* 0x00000002ff050219 */ /* 0x002fe40000011604 */
[----:B------:R-:W-:-:S04]  /*2a1f0*/  ISETP.NE.U32.AND P0, PT, RZ, UR4, PT ;  /* 0x00000004ff007c0c */ /* 0x000fc8000bf05070 */
[----:B------:R-:W-:-:S04]  /*2a200*/  ISETP.NE.AND.EX P0, PT, RZ, UR5, PT, P0 ;  /* 0x00000005ff007c0c */ /* 0x000fc8000bf05300 */
[----:B------:R-:W-:-:S09]  /*2a210*/  SEL R2, R6, RZ, !P0 ;  /* 0x000000ff06027207 */ /* 0x000fd20004000000 */
.L_x_2612:
        /* <DEDUP_REMOVED lines=16> */
.L_x_2613:
        /* <DEDUP_REMOVED lines=15> */
.L_x_2614:
        /* <DEDUP_REMOVED lines=15> */
.L_x_2615:
        /* <DEDUP_REMOVED lines=18> */
.L_x_2800:
[----:B------:R-:W-:Y:S01]  /*2a620*/  UMOV UR4, 0xffffffff ;  /* 0xffffffff00047882 */ /* 0x000fe20000000000 */
[----:B------:R-:W-:Y:S02]  /*2a630*/  SHF.R.S32.HI R17, RZ, 0x1f, R0 ;  /* 0x0000001fff117819 */ /* 0x000fe40000011400 */
[----:B------:R-:W-:Y:S05]  /*2a640*/  BRA.DIV UR4, `(.L_x_2617) ;  /* 0x0000005604787947 */ /* 0x000fea000b800000 */
[----:B------:R-:W-:-:S13]  /*2a650*/  ELECT P6, URZ, PT ;  /* 0x00000000003f782f */ /* 0x000fda00038c0000 */
.L_x_2803:
[----:B------:R-:W-:Y:S05]  /*2a660*/  @!P6 BRA `(.L_x_2618) ;  /* 0x000000040034e947 */ /* 0x000fea0003800000 */
[----:B------:R-:W-:-:S04]  /*2a670*/  ISETP.NE.U32.AND P0, PT, R8, RZ, PT ;  /* 0x000000ff0800720c */ /* 0x000fc80003f05070 */
[----:B------:R-:W-:-:S13]  /*2a680*/  ISETP.NE.AND.EX P0, PT, R9, RZ, PT, P0 ;  /* 0x000000ff0900720c */ /* 0x000fda0003f05300 */
[----:B------:R-:W-:Y:S05]  /*2a690*/  @!P0 BRA `(.L_x_2619) ;  /* 0x0000000000448947 */ /* 0x000fea0003800000 */
[----:B------:R-:W0:Y:S01]  /*2a6a0*/  LDC R11, c[0x0][0x41c] ;  /* 0x00010700ff0b7b82 */ /* 0x000e220000000800 */
        /* <DEDUP_REMOVED lines=13> */
[----:B------:R-:W-:-:S04]  /*2a780*/  LEA R10, P0, R6, R8, 0x2 ;  /* 0x00000008060a7211 */ /* 0x000fc800078010ff */
[----:B------:R-:W-:-:S05]  /*2a790*/  LEA.HI.X R11, R6, R9, R7, 0x2, P0 ;  /* 0x00000009060b7211 */ /* 0x000fca00000f1407 */
[----:B------:R0:W5:Y:S04]  /*2a7a0*/  LDG.E R6, desc[UR60][R10.64] ;  /* 0x0000003c0a067981 */ /* 0x000168000c1e1900 */
.L_x_2619:
        /* <DEDUP_REMOVED lines=9> */
.L_x_2804:
        /* <DEDUP_REMOVED lines=11> */
.L_x_2621:
        /* <DEDUP_REMOVED lines=37> */
.L_x_2618:
        /* <DEDUP_REMOVED lines=55> */
.L_x_2805:
[----:B------:R-:W-:Y:S05]  /*2aeb0*/  BSYNC B0 ;  /* 0x0000000000007941 */ /* 0x000fea0003800000 */
.L_x_2622:
[----:B0-----:R-:W2:Y:S01]  /*2aec0*/  LDL R3, [R1+0x24] ;  /* 0x0000240001037983 */ /* 0x001ea20000100800 */
[----:B------:R-:W-:Y:S01]  /*2aed0*/  BSSY B0, `(.L_x_2624) ;  /* 0x00001c4000007945 */ /* 0x000fe20003800000 */
[----:B--2---:R-:W-:-:S13]  /*2aee0*/  ISETP.GE.AND P0, PT, R3, 0x2, PT ;  /* 0x000000020300780c */ /* 0x004fda0003f06270 */
[----:B------:R-:W-:Y:S05]  /*2aef0*/  @!P0 BRA `(.L_x_2625) ;  /* 0x0000001c00048947 */ /* 0x000fea0003800000 */
[C---:B------:R-:W-:Y:S01]  /*2af00*/  LOP3.LUT R2, R3.reuse, 0x1, RZ, 0xc0, !PT ;  /* 0x0000000103027812 */ /* 0x040fe200078ec0ff */
[----:B------:R-:W-:Y:S03]  /*2af10*/  BSSY B1, `(.L_x_2626) ;  /* 0x000009a000017945 */ /* 0x000fe60003800000 */
[----:B------:R-:W-:Y:S01]  /*2af20*/  ISETP.NE.U32.AND P0, PT, R2, 0x1, PT ;  /* 0x000000010200780c */ /* 0x000fe20003f05070 */
[----:B------:R-:W-:-:S05]  /*2af30*/  VIADD R2, R3, 0xfffffffe ;  /* 0xfffffffe03027836 */ /* 0x000fca0000000000 */
[----:B------:R-:W-:-:S07]  /*2af40*/  MOV R7, R2 ;  /* 0x0000000200077202 */ /* 0x000fce0000000f00 */
[----:B------:R-:W-:Y:S05]  /*2af50*/  @!P0 BRA `(.L_x_2627) ;  /* 0x0000000800548947 */ /* 0x000fea0003800000 */
        /* <DEDUP_REMOVED lines=10> */
[----:B------:R-:W-:Y:S01]  /*2b000*/  IMAD.MOV.U32 R3, RZ, RZ, R2 ;  /* 0x000000ffff037224 */ /* 0x000fe200078e0002 */
[----:B------:R-:W-:Y:S02]  /*2b010*/  MOV R7, R6 ;  /* 0x0000000600077202 */ /* 0x000fe40000000f00 */
[----:B------:R-:W-:-:S13]  /*2b020*/  ISETP.NE.AND.EX P0, PT, R9, RZ, PT, P0 ;  /* 0x000000ff0900720c */ /* 0x000fda0003f05300 */
[----:B------:R-:W-:Y:S05]  /*2b030*/  @!P0 BRA `(.L_x_2630) ;  /* 0x0000000000488947 */ /* 0x000fea0003800000 */
[----:B------:R-:W0:Y:S01]  /*2b040*/  LDC R14, c[0x0][0x41c] ;  /* 0x00010700ff0e7b82 */ /* 0x000e220000000800 */
[----:B------:R-:W-:Y:S01]  /*2b050*/  IMAD.MOV.U32 R3, RZ, RZ, R2 ;  /* 0x000000ffff037224 */ /* 0x000fe200078e0002 */
[----:B------:R-:W-:Y:S02]  /*2b060*/  ULDC.64 UR4, c[0x0][0x408] ;  /* 0x0001020000047ab9 */ /* 0x000fe40000000a00 */
[----:B------:R-:W-:-:S04]  /*2b070*/  IMAD R7, R17, UR4, RZ ;  /* 0x0000000411077c24 */ /* 0x000fc8000f8e02ff */
[----:B------:R-:W-:Y:S01]  /*2b080*/  IMAD R7, R0, UR5, R7 ;  /* 0x0000000500077c24 */ /* 0x000fe2000f8e0207 */
[----:B0-----:R-:W-:-:S13]  /*2b090*/  ISETP.NE.AND P0, PT, R14, 0x1, PT ;  /* 0x000000010e00780c */ /* 0x001fda0003f05270 */
[----:B------:R-:W0:Y:S02]  /*2b0a0*/  @P0 LDC.64 R10, c[0x0][0x420] ;  /* 0x00010800ff0a0b82 */ /* 0x000e240000000a00 */
[----:B0-----:R-:W-:-:S05]  /*2b0b0*/  @P0 IMAD.HI.U32 R10, R2, R10, RZ ;  /* 0x0000000a020a0227 */ /* 0x001fca00078e00ff */
[----:B------:R-:W-:-:S04]  /*2b0c0*/  @P0 SHF.R.U32.HI R3, RZ, R11, R10 ;  /* 0x0000000bff030219 */ /* 0x000fc8000001160a */
[--C-:B------:R-:W-:Y:S01]  /*2b0d0*/  SHF.R.S32.HI R11, RZ, 0x1f, R3.reuse ;  /* 0x0000001fff0b7819 */ /* 0x100fe20000011403 */
        /* <DEDUP_REMOVED lines=8> */
.L_x_2630:
[----:B0-----:R-:W0:Y:S01]  /*2b160*/  S2R R9, SR_CgaCtaId ;  /* 0x0000000000097919 */ /* 0x001e220000008800 */
[----:B------:R-:W-:-:S04]  /*2b170*/  MOV R8, 0x400 ;  /* 0x0000040000087802 */ /* 0x000fc80000000f00 */
[----:B0-----:R-:W-:Y:S02]  /*2b180*/  LEA R8, R9, R8, 0x18 ;  /* 0x0000000809087211 */ /* 0x001fe400078ec0ff */
[----:B------:R-:W-:-:S03]  /*2b190*/  SHF.L.U32 R9, R13, 0x1f, RZ ;  /* 0x0000001f0d097819 */ /* 0x000fc600000006ff */
[----:B------:R-:W-:-:S04]  /*2b1a0*/  IMAD R8, R12, 0x8, R8 ;  /* 0x000000080c087824 */ /* 0x000fc800078e0208 */
[----:B------:R-:W0:Y:S02]  /*2b1b0*/  SYNCS.PHASECHK.TRANS64.TRYWAIT P0, [R8+URZ+0x38840], R9 ;  /* 0x03884009080075a7 */ /* 0x000e24000800017f */
[----:B0-----:R-:W-:Y:S05]  /*2b1c0*/  @!P0 BRA `(.L_x_2631) ;  /* 0x0000004800ec8947 */ /* 0x001fea0003800000 */
.L_x_2806:
        /* <DEDUP_REMOVED lines=11> */
.L_x_2632:
        /* <DEDUP_REMOVED lines=41> */
.L_x_2807:
        /* <DEDUP_REMOVED lines=10> */
.L_x_2634:
[----:B------:R-:W2:Y:S02]  /*2b5b0*/  LDL R9, [R1+0x14] ;  /* 0x0000140001097983 */ /* 0x000ea40000100800 */
[----:B--2---:R-:W-:-:S13]  /*2b5c0*/  LOP3.LUT P0, RZ, R9, 0x40, RZ, 0xc0, !PT ;  /* 0x0000004009ff7812 */ /* 0x004fda000780c0ff */
[----:B------:R-:W-:Y:S05]  /*2b5d0*/  @P0 BRA `(.L_x_2635) ;  /* 0x0000000000040947 */ /* 0x000fea0003800000 */
[----:B------:R-:W-:Y:S01]  /*2b5e0*/  BPT.TRAP 0x1 ;  /* 0x000000040000795c */ /* 0x000fe20000300000 */
.L_x_2635:
        /* <DEDUP_REMOVED lines=39> */
.L_x_2629:
[----:B------:R-:W-:Y:S05]  /*2b860*/  BSYNC B2 ;  /* 0x0000000000027941 */ /* 0x000fea0003800000 */
.L_x_2628:
[----:B------:R-:W2:Y:S04]  /*2b870*/  LDL.LU R3, [R1+0x24] ;  /* 0x0000240001037983 */ /* 0x000ea80000300800 */
[----:B------:R0:W-:Y:S04]  /*2b880*/  STL [R1], R12 ;  /* 0x0000000c01007387 */ /* 0x0001e80000100800 */
[----:B------:R0:W-:Y:S02]  /*2b890*/  STL [R1+0x8], R13 ;  /* 0x0000080d01007387 */ /* 0x0001e40000100800 */
[----:B0-2---:R-:W-:-:S07]  /*2b8a0*/  VIADD R7, R3, 0xfffffffd ;  /* 0xfffffffd03077836 */ /* 0x005fce0000000000 */
.L_x_2627:
[----:B------:R-:W-:Y:S05]  /*2b8b0*/  BSYNC B1 ;  /* 0x0000000000017941 */ /* 0x000fea0003800000 */
.L_x_2626:
[----:B------:R-:W-:-:S13]  /*2b8c0*/  ISETP.NE.AND P0, PT, R2, RZ, PT ;  /* 0x000000ff0200720c */ /* 0x000fda0003f05270 */
[----:B------:R-:W-:Y:S05]  /*2b8d0*/  @!P0 BRA `(.L_x_2625) ;  /* 0x00000010008c8947 */ /* 0x000fea0003800000 */
[----:B------:R-:W-:-:S07]  /*2b8e0*/  MOV R11, R6 ;  /* 0x00000006000b7202 */ /* 0x000fce0000000f00 */
.L_x_2652:
        /* <DEDUP_REMOVED lines=22> */
[----:B------:R-:W-:-:S03]  /*2ba50*/  IMAD R10, R17, UR6, RZ ;  /* 0x00000006110a7c24 */ /* 0x000fc6000f8e02ff */
[--C-:B------:R-:W-:Y:S01]  /*2ba60*/  SHF.R.S32.HI R3, RZ, 0x1f, R2.reuse ;  /* 0x0000001fff037819 */ /* 0x100fe20000011402 */
[----:B------:R-:W-:Y:S02]  /*2ba70*/  IMAD.MOV R12, RZ, RZ, -R2 ;  /* 0x000000ffff0c7224 */ /* 0x000fe400078e0a02 */
[C---:B------:R-:W-:Y:S02]  /*2ba80*/  IMAD R10, R0.reuse, UR7, R10 ;  /* 0x00000007000a7c24 */ /* 0x040fe4000f8e020a */
[----:B------:R-:W-:-:S04]  /*2ba90*/  IMAD.WIDE.U32 R2, R0, UR6, R2 ;  /* 0x0000000600027c25 */ /* 0x000fc8000f8e0002 */
[----:B------:R-:W-:Y:S01]  /*2baa0*/  IMAD.IADD R3, R10, 0x1, R3 ;  /* 0x000000010a037824 */ /* 0x000fe200078e0203 */
[----:B------:R-:W-:Y:S01]  /*2bab0*/  LEA R10, P0, R2, UR4, 0x2 ;  /* 0x00000004020a7c11 */ /* 0x000fe2000f8010ff */
[----:B------:R-:W-:-:S03]  /*2bac0*/  IMAD R12, R11, R12, R7 ;  /* 0x0000000c0b0c7224 */ /* 0x000fc600078e0207 */
[----:B------:R-:W-:-:S06]  /*2bad0*/  LEA.HI.X R11, R2, UR5, R3, 0x2, P0 ;  /* 0x00000005020b7c11 */ /* 0x000fcc00080f1403 */
[----:B------:R0:W5:Y:S03]  /*2bae0*/  LDG.E R11, desc[UR60][R10.64] ;  /* 0x0000003c0a0b7981 */ /* 0x000166000c1e1900 */
.L_x_2638:
[----:B------:R-:W1:Y:S01]  /*2baf0*/  S2R R3, SR_CgaCtaId ;  /* 0x0000000000037919 */ /* 0x000e620000008800 */
[----:B------:R-:W-:-:S04]  /*2bb00*/  MOV R2, 0x400 ;  /* 0x0000040000027802 */ /* 0x000fc80000000f00 */
[----:B-1----:R-:W-:Y:S02]  /*2bb10*/  LEA R2, R3, R2, 0x18 ;  /* 0x0000000203027211 */ /* 0x002fe400078ec0ff */
[----:B------:R-:W-:Y:S02]  /*2bb20*/  SHF.L.U32 R3, R9, 0x1f, RZ ;  /* 0x0000001f09037819 */ /* 0x000fe400000006ff */
[----:B------:R-:W-:-:S04]  /*2bb30*/  LEA R2, R8, R2, 0x3 ;  /* 0x0000000208027211 */ /* 0x000fc800078e18ff */
[----:B------:R-:W1:Y:S02]  /*2bb40*/  SYNCS.PHASECHK.TRANS64.TRYWAIT P0, [R2+URZ+0x38840], R3 ;  /* 0x03884003020075a7 */ /* 0x000e64000800017f */
[----:B-1----:R-:W-:Y:S05]  /*2bb50*/  @!P0 BRA `(.L_x_2639) ;  /* 0x0000004000b08947 */ /* 0x002fea0003800000 */
.L_x_2808:
        /* <DEDUP_REMOVED lines=11> */
.L_x_2640:
        /* <DEDUP_REMOVED lines=41> */
.L_x_2809:
        /* <DEDUP_REMOVED lines=10> */
.L_x_2642:
[----:B------:R-:W2:Y:S02]  /*2bf40*/  LDL R3, [R1+0x14] ;  /* 0x0000140001037983 */ /* 0x000ea40000100800 */
[----:B--2---:R-:W-:-:S13]  /*2bf50*/  LOP3.LUT P0, RZ, R3, 0x40, RZ, 0xc0, !PT ;  /* 0x0000004003ff7812 */ /* 0x004fda000780c0ff */
[----:B------:R-:W-:Y:S05]  /*2bf60*/  @P0 BRA `(.L_x_2643) ;  /* 0x0000000000040947 */ /* 0x000fea0003800000 */
[----:B------:R-:W-:Y:S01]  /*2bf70*/  BPT.TRAP 0x1 ;  /* 0x000000040000795c */ /* 0x000fe20000300000 */
.L_x_2643:
        /* <DEDUP_REMOVED lines=15> */
[----:B------:R-:W-:Y:S02]  /*2c070*/  IMAD.MOV.U32 R4, RZ, RZ, R12 ;  /* 0x000000ffff047224 */ /* 0x000fe400078e000c */
[----:B------:R-:W-:Y:S02]  /*2c080*/  IMAD.MOV.U32 R6, RZ, RZ, R11 ;  /* 0x000000ffff067224 */ /* 0x000fe400078e000b */
        /* <DEDUP_REMOVED lines=22> */
.L_x_2637:
[----:B------:R-:W-:Y:S05]  /*2c1f0*/  BSYNC B1 ;  /* 0x0000000000017941 */ /* 0x000fea0003800000 */
.L_x_2636:
[----:B------:R-:W-:Y:S01]  /*2c200*/  IADD3 R3, R8, 0x1, RZ ;  /* 0x0000000108037810 */ /* 0x000fe20007ffe0ff */
[----:B------:R-:W-:Y:S03]  /*2c210*/  BSSY B1, `(.L_x_2644) ;  /* 0x000008c000017945 */ /* 0x000fe60003800000 */
        /* <DEDUP_REMOVED lines=29> */
.L_x_2646:
[----:B------:R-:W2:Y:S01]  /*2c3f0*/  S2R R3, SR_CgaCtaId ;  /* 0x0000000000037919 */ /* 0x000ea20000008800 */
[----:B------:R-:W-:-:S04]  /*2c400*/  MOV R2, 0x400 ;  /* 0x0000040000027802 */ /* 0x000fc80000000f00 */
[----:B--2---:R-:W-:Y:S02]  /*2c410*/  LEA R2, R3, R2, 0x18 ;  /* 0x0000000203027211 */ /* 0x004fe400078ec0ff */
[----:B------:R-:W-:-:S03]  /*2c420*/  SHF.L.U32 R3, R14, 0x1f, RZ ;  /* 0x0000001f0e037819 */ /* 0x000fc600000006ff */
[----:B------:R-:W-:-:S04]  /*2c430*/  IMAD R2, R15, 0x8, R2 ;  /* 0x000000080f027824 */ /* 0x000fc800078e0202 */
[----:B------:R-:W2:Y:S02]  /*2c440*/  SYNCS.PHASECHK.TRANS64.TRYWAIT P0, [R2+URZ+0x38840], R3 ;  /* 0x03884003020075a7 */ /* 0x000ea4000800017f */
[----:B--2---:R-:W-:Y:S05]  /*2c450*/  @!P0 BRA `(.L_x_2647) ;  /* 0x0000003800988947 */ /* 0x004fea0003800000 */
.L_x_2810:
        /* <DEDUP_REMOVED lines=11> */
.L_x_2648:
        /* <DEDUP_REMOVED lines=19> */
[----:B------:R-:W-:Y:S01]  /*2c640*/  R2UR UR14, R2 ;  /* 0x00000000020e72ca */ /* 0x000fe200000e0000 */
[----:B------:R-:W-:-:S08]  /*2c650*/  IMAD R2, R8, 0x8, R3 ;  /* 0x0000000808027824 */ /* 0x000fd000078e0203 */
        /* <DEDUP_REMOVED lines=19> */
.L_x_2811:
        /* <DEDUP_REMOVED lines=10> */
.L_x_2650:
[----:B------:R-:W2:Y:S02]  /*2c830*/  LDL R3, [R1+0x14] ;  /* 0x0000140001037983 */ /* 0x000ea40000100800 */
[----:B--2---:R-:W-:-:S13]  /*2c840*/  LOP3.LUT P0, RZ, R3, 0x40, RZ, 0xc0, !PT ;  /* 0x0000004003ff7812 */ /* 0x004fda000780c0ff */
[----:B------:R-:W-:Y:S05]  /*2c850*/  @P0 BRA `(.L_x_2651) ;  /* 0x0000000000040947 */ /* 0x000fea0003800000 */
[----:B------:R-:W-:Y:S01]  /*2c860*/  BPT.TRAP 0x1 ;  /* 0x000000040000795c */ /* 0x000fe20000300000 */
.L_x_2651:
        /* <DEDUP_REMOVED lines=20> */
[----:B------:R-:W-:Y:S01]  /*2c9b0*/  MOV R4, R10 ;  /* 0x0000000a00047202 */ /* 0x000fe20000000f00 */
        /* <DEDUP_REMOVED lines=17> */
.L_x_2645:
[----:B------:R-:W-:Y:S05]  /*2cad0*/  BSYNC B1 ;  /* 0x0000000000017941 */ /* 0x000fea0003800000 */
.L_x_2644:
[C---:B------:R-:W-:Y:S01]  /*2cae0*/  ISETP.GT.AND P0, PT, R7.reuse, 0x1, PT ;  /* 0x000000010700780c */ /* 0x040fe20003f04270 */
[----:B------:R-:W-:-:S12]  /*2caf0*/  VIADD R7, R7, 0xfffffffe ;  /* 0xfffffffe07077836 */ /* 0x000fd80000000000 */
[----:B------:R-:W-:Y:S05]  /*2cb00*/  @P0 BRA `(.L_x_2652) ;  /* 0xffffffec00780947 */ /* 0x000fea000383ffff */
.L_x_2625:
[----:B------:R-:W-:Y:S05]  /*2cb10*/  BSYNC B0 ;  /* 0x0000000000007941 */ /* 0x000fea0003800000 */
.L_x_2624:
        /* <DEDUP_REMOVED lines=8> */
[----:B------:R-:W1:Y:S02]  /*2cba0*/  FLO.U32 R0, UR4 ;  /* 0x0000000400007d00 */ /* 0x000e6400080e0000 */
        /* <DEDUP_REMOVED lines=8> */
.L_x_2654:
[----:B------:R-:W-:Y:S05]  /*2cc30*/  BSYNC B0 ;  /* 0x0000000000007941 */ /* 0x000fea0003800000 */
.L_x_2653:
        /* <DEDUP_REMOVED lines=11> */
.L_x_2812:
        /* <DEDUP_REMOVED lines=10> */
.L_x_2658:
[----:B------:R-:W2:Y:S02]  /*2cd90*/  LDL R0, [R1+0x14] ;  /* 0x0000140001007983 */ /* 0x000ea40000100800 */
[----:B--2---:R-:W-:-:S13]  /*2cda0*/  LOP3.LUT P0, RZ, R0, 0x40, RZ, 0xc0, !PT ;  /* 0x0000004000ff7812 */ /* 0x004fda000780c0ff */
[----:B------:R-:W-:Y:S05]  /*2cdb0*/  @P0 BRA `(.L_x_2659) ;  /* 0x0000000000040947 */ /* 0x000fea0003800000 */
[----:B------:R-:W-:Y:S01]  /*2cdc0*/  BPT.TRAP 0x1 ;  /* 0x000000040000795c */ /* 0x000fe20000300000 */
.L_x_2659:
[----:B------:R-:W2:Y:S01]  /*2cdd0*/  LDL R0, [R1] ;  /* 0x0000000001007983 */ /* 0x000ea20000100800 */
        /* <DEDUP_REMOVED lines=36> */
.L_x_2656:
[----:B------:R-:W-:Y:S05]  /*2d020*/  BSYNC B0 ;  /* 0x0000000000007941 */ /* 0x000fea0003800000 */
.L_x_2655:
        /* <DEDUP_REMOVED lines=9> */
.L_x_2608:
[----:B------:R-:W-:Y:S05]  /*2d0c0*/  BSYNC B6 ;  /* 0x0000000000067941 */ /* 0x000fea0003800000 */
.L_x_2606:
[----:B------:R-:W-:-:S03]  /*2d0d0*/  UMOV UR4, 0xffffffff ;  /* 0xffffffff00047882 */ /* 0x000fc60000000000 */
[----:B------:R-:W-:Y:S05]  /*2d0e0*/  BRA.DIV UR4, `(.L_x_2660) ;  /* 0x0000002e04b07947 */ /* 0x000fea000b800000 */
[----:B------:R2:W3:Y:S04]  /*2d0f0*/  SHFL.IDX PT, R4, R16, RZ, 0x1f ;  /* 0x00001fff10047589 */ /* 0x0004e800000e0000 */
[----:B------:R-:W4:Y:S02]  /*2d100*/  SHFL.IDX PT, R16, R16, 0x1, 0x1f ;  /* 0x00201f0010107f89 */ /* 0x000f2400000e0000 */
.L_x_2816:
[----:B-1----:R-:W0:Y:S01]  /*2d110*/  S2R R0, SR_TID.X ;  /* 0x0000000000007919 */ /* 0x002e220000002100 */
[----:B------:R-:W-:Y:S01]  /*2d120*/  ULDC UR4, c[0x0][0xc14] ;  /* 0x0003050000047ab9 */ /* 0x000fe20000000800 */
[----:B------:R-:W-:Y:S01]  /*2d130*/  BSSY B0, `(.L_x_2661) ;  /* 0x000000b000007945 */ /* 0x000fe20003800000 */
[----:B------:R-:W-:Y:S01]  /*2d140*/  IMAD.MOV.U32 R17, RZ, RZ, RZ ;  /* 0x000000ffff117224 */ /* 0x000fe200078e00ff */
[----:B0-----:R-:W-:Y:S01]  /*2d150*/  LOP3.LUT R7, R0, 0x1f, RZ, 0xc0, !PT ;  /* 0x0000001f00077812 */ /* 0x001fe200078ec0ff */
[----:B------:R-:W-:-:S03]  /*2d160*/  IMAD.U32 R0, RZ, RZ, UR4 ;  /* 0x00000004ff007e24 */ /* 0x000fc6000f8e00ff */
[C---:B------:R-:W-:Y:S02]  /*2d170*/  ISETP.NE.AND P0, PT, R7.reuse, 0x1f, PT ;  /* 0x0000001f0700780c */ /* 0x040fe40003f05270 */
[----:B------:R-:W-:-:S04]  /*2d180*/  IADD3 R5, R7, R19, RZ ;  /* 0x0000001307057210 */ /* 0x000fc80007ffe0ff */
[----:B------:R-:W-:-:S13]  /*2d190*/  ISETP.GE.OR P0, PT, R5, R0, !P0 ;  /* 0x000000000500720c */ /* 0x000fda0004706670 */
[----:B------:R-:W-:Y:S05]  /*2d1a0*/  @P0 BRA `(.L_x_2662) ;  /* 0x00000000000c0947 */ /* 0x000fea0003800000 */
[----:B------:R-:W0:Y:S02]  /*2d1b0*/  LDC.64 R2, c[0x0][0xc58] ;  /* 0x00031600ff027b82 */ /* 0x000e240000000a00 */
[----:B0-----:R-:W-:-:S05]  /*2d1c0*/  IMAD.WIDE R2, R5, 0x4, R2 ;  /* 0x0000000405027825 */ /* 0x001fca00078e0202 */
[----:B------:R0:W5:Y:S02]  /*2d1d0*/  LDG.E R17, desc[UR60][R2.64] ;  /* 0x0000003c02117981 */ /* 0x000164000c1e1900 */
.L_x_2662:
[----:B------:R-:W-:Y:S05]  /*2d1e0*/  BSYNC B0 ;  /* 0x0000000000007941 */ /* 0x000fea0003800000 */
.L_x_2661:
        /* <DEDUP_REMOVED lines=23> */
.L_x_2824:
[----:B------:R-:W-:Y:S02]  /*2d360*/  ULDC UR4, c[0x0][0xc10] ;  /* 0x0003040000047ab9 */ /* 0x000fe40000000800 */
[----:B------:R-:W-:-:S04]  /*2d370*/  IMAD.U32 R5, RZ, RZ, UR4 ;  /* 0x00000004ff057e24 */ /* 0x000fc8000f8e00ff */
[----:B-1----:R-:W-:-:S05]  /*2d380*/  IMAD R3, R14, R5, RZ ;  /* 0x000000050e037224 */ /* 0x002fca00078e02ff */
[----:B--2-4-:R-:W-:-:S04]  /*2d390*/  IADD3 R16, R16, R3, RZ ;  /* 0x0000000310107210 */ /* 0x014fc80007ffe0ff */
[----:B---3--:R-:W-:-:S13]  /*2d3a0*/  ISETP.GT.AND P0, PT, R16, R4, PT ;  /* 0x000000041000720c */ /* 0x008fda0003f04270 */
[----:B------:R-:W-:Y:S05]  /*2d3b0*/  @P0 BRA `(.L_x_2664) ;  /* 0x0000000000b40947 */ /* 0x000fea0003800000 */
[----:B------:R-:W1:Y:S02]  /*2d3c0*/  LDC R0, c[0x0][0xc14] ;  /* 0x00030500ff007b82 */ /* 0x000e640000000800 */
.L_x_2669:
[----:B------:R-:W-:-:S05]  /*2d3d0*/  VIADD R19, R19, 0x1f ;  /* 0x0000001f13137836 */ /* 0x000fca0000000000 */
[----:B-1----:R-:W-:-:S13]  /*2d3e0*/  ISETP.GE.AND P0, PT, R19, R0, PT ;  /* 0x000000001300720c */ /* 0x002fda0003f06270 */
[----:B------:R-:W-:Y:S05]  /*2d3f0*/  @P0 BRA `(.L_x_2665) ;  /* 0x0000000400ec0947 */ /* 0x000fea0003800000 */
[----:B0-----:R-:W0:Y:S01]  /*2d400*/  S2R R2, SR_TID.X ;  /* 0x0000000000027919 */ /* 0x001e220000002100 */
[----:B------:R-:W-:Y:S01]  /*2d410*/  BSSY B0, `(.L_x_2666) ;  /* 0x000000a000007945 */ /* 0x000fe20003800000 */
[----:B------:R-:W-:Y:S02]  /*2d420*/  MOV R17, RZ ;  /* 0x000000ff00117202 */ /* 0x000fe40000000f00 */
[----:B0-----:R-:W-:-:S04]  /*2d430*/  LOP3.LUT R7, R2, 0x1f, RZ, 0xc0, !PT ;  /* 0x0000001f02077812 */ /* 0x001fc800078ec0ff */
[C---:B------:R-:W-:Y:S01]  /*2d440*/  ISETP.NE.AND P1, PT, R7.reuse, 0x1f, PT ;  /* 0x0000001f0700780c */ /* 0x040fe20003f25270 */
[----:B------:R-:W-:-:S05]  /*2d450*/  IMAD.IADD R5, R7, 0x1, R19 ;  /* 0x0000000107057824 */ /* 0x000fca00078e0213 */
[----:B------:R-:W-:-:S13]  /*2d460*/  ISETP.GE.OR P0, PT, R5, R0, !P1 ;  /* 0x000000000500720c */ /* 0x000fda0004f06670 */
[----:B------:R-:W-:Y:S05]  /*2d470*/  @P0 BRA `(.L_x_2667) ;  /* 0x00000000000c0947 */ /* 0x000fea0003800000 */
[----:B------:R-:W0:Y:S02]  /*2d480*/  LDC.64 R2, c[0x0][0xc58] ;  /* 0x00031600ff027b82 */ /* 0x000e240000000a00 */
[----:B0-----:R-:W-:-:S05]  /*2d490*/  IMAD.WIDE R2, R5, 0x4, R2 ;  /* 0x0000000405027825 */ /* 0x001fca00078e0202 */
[----:B------:R0:W5:Y:S02]  /*2d4a0*/  LDG.E R17, desc[UR60][R2.64] ;  /* 0x0000003c02117981 */ /* 0x000164000c1e1900 */
.L_x_2667:
[----:B------:R-:W-:Y:S05]  /*2d4b0*/  BSYNC B0 ;  /* 0x0000000000007941 */ /* 0x000fea0003800000 */
.L_x_2666:
        /* <DEDUP_REMOVED lines=10> */
[----:B------:R-:W-:-:S03]  /*2d560*/  ISETP.GE.U32.AND P1, PT, R7, 0x8, PT ;  /* 0x000000080700780c */ /* 0x000fc60003f26070 */
[----:B0-----:R-:W-:-:S05]  /*2d570*/  IMAD.IADD R3, R13, 0x1, R14 ;  /* 0x000000010d037824 */ /* 0x001fca00078e020e */
        /* <DEDUP_REMOVED lines=10> */
[----:B------:R0:W1:Y:S02]  /*2d620*/  SHFL.IDX PT, R14, R2, 0x1f, 0x1f ;  /* 0x03e01f00020e7f89 */ /* 0x00006400000e0000 */
.L_x_2832:
[----:B------:R-:W-:Y:S02]  /*2d630*/  ULDC UR4, c[0x0][0xc10] ;  /* 0x0003040000047ab9 */ /* 0x000fe40000000800 */
[----:B------:R-:W-:-:S05]  /*2d640*/  MOV R5, UR4 ;  /* 0x0000000400057c02 */ /* 0x000fca0008000f00 */
[----:B-1----:R-:W-:-:S04]  /*2d650*/  IMAD R3, R14, R5, RZ ;  /* 0x000000050e037224 */ /* 0x002fc800078e02ff */
[----:B------:R-:W-:-:S05]  /*2d660*/  IMAD.IADD R16, R3, 0x1, R16 ;  /* 0x0000000103107824 */ /* 0x000fca00078e0210 */
[----:B------:R-:W-:-:S13]  /*2d670*/  ISETP.GT.AND P0, PT, R16, R4, PT ;  /* 0x000000041000720c */ /* 0x000fda0003f04270 */
[----:B------:R-:W-:Y:S05]  /*2d680*/  @!P0 BRA `(.L_x_2669) ;  /* 0xfffffffc00508947 */ /* 0x000fea000383ffff */
.L_x_2664:
        /* <DEDUP_REMOVED lines=8> */
.L_x_2836:
[----:B------:R-:W-:Y:S02]  /*2d710*/  ISETP.NE.AND P0, PT, R3, RZ, PT ;  /* 0x000000ff0300720c */ /* 0x000fe40003f05270 */
[----:B------:R-:W-:-:S11]  /*2d720*/  MOV R7, RZ ;  /* 0x000000ff00077202 */ /* 0x000fd60000000f00 */
[----:B------:R-:W-:Y:S05]  /*2d730*/  @!P0 BRA `(.L_x_2671) ;  /* 0x0000000000108947 */ /* 0x000fea0003800000 */
[----:B------:R-:W-:Y:S01]  /*2d740*/  UMOV UR4, 0xffffffff ;  /* 0xffffffff00047882 */ /* 0x000fe20000000000 */
[----:B------:R-:W-:Y:S02]  /*2d750*/  VIADD R12, R6, 0xffffffff ;  /* 0xffffffff060c7836 */ /* 0x000fe40000000000 */
[----:B------:R-:W-:Y:S05]  /*2d760*/  BRA.DIV UR4, `(.L_x_2672) ;  /* 0x0000003204447947 */ /* 0x000fea000b800000 */
[----:B------:R3:W4:Y:S02]  /*2d770*/  SHFL.IDX PT, R7, R2, R12, 0x1f ;  /* 0x00001f0c02077589 */ /* 0x00072400000e0000 */
.L_x_2671:
[----:B0--3--:R-:W0:Y:S01]  /*2d780*/  LDC.64 R2, c[0x0][0xc68] ;  /* 0x00031a00ff027b82 */ /* 0x009e220000000a00 */
[----:B------:R-:W-:-:S04]  /*2d790*/  IMAD.IADD R19, R6, 0x1, R19 ;  /* 0x0000000106137824 */ /* 0x000fc800078e0213 */
[----:B0-----:R-:W-:-:S05]  /*2d7a0*/  IMAD.WIDE R2, R19, 0x4, R2 ;  /* 0x0000000413027825 */ /* 0x001fca00078e0202 */
[----:B------:R-:W1:Y:S01]  /*2d7b0*/  LDG.E R9, desc[UR60][R2.64] ;  /* 0x0000003c02097981 */ /* 0x000e62000c1e1900 */
[----:B----4-:R-:W-:Y:S02]  /*2d7c0*/  IMAD R16, R7, R5, R16 ;  /* 0x0000000507107224 */ /* 0x010fe400078e0210 */
[----:B-12---:R-:W-:-:S05]  /*2d7d0*/  IMAD R6, R17, R9, RZ ;  /* 0x0000000911067224 */ /* 0x006fca00078e02ff */
[----:B------:R-:W-:-:S04]  /*2d7e0*/  IABS R8, R6 ;  /* 0x0000000600087213 */ /* 0x000fc80000000000 */
[----:B------:R-:W0:Y:S08]  /*2d7f0*/  I2F.RP R11, R8 ;  /* 0x00000008000b7306 */ /* 0x000e300000209400 */
[----:B0-----:R-:W0:Y:S02]  /*2d800*/  MUFU.RCP R11, R11 ;  /* 0x0000000b000b7308 */ /* 0x001e240000001000 */
[----:B0-----:R-:W-:-:S06]  /*2d810*/  IADD3 R12, R11, 0xffffffe, RZ ;  /* 0x0ffffffe0b0c7810 */ /* 0x001fcc0007ffe0ff */
[----:B------:R-:W0:Y:S02]  /*2d820*/  F2I.FTZ.U32.TRUNC.NTZ R3, R12 ;  /* 0x0000000c00037305 */ /* 0x000e24000021f000 */
[----:B0-----:R-:W-:-:S04]  /*2d830*/  IMAD.MOV R2, RZ, RZ, -R3 ;  /* 0x000000ffff027224 */ /* 0x001fc800078e0a03 */
[----:B------:R-:W-:Y:S02]  /*2d840*/  IMAD R10, R2, R8, RZ ;  /* 0x00000008020a7224 */ /* 0x000fe400078e02ff */
[----:B------:R-:W-:-:S04]  /*2d850*/  IMAD.MOV.U32 R2, RZ, RZ, RZ ;  /* 0x000000ffff027224 */ /* 0x000fc800078e00ff */
[----:B------:R-:W-:Y:S01]  /*2d860*/  IMAD.HI.U32 R10, R3, R10, R2 ;  /* 0x0000000a030a7227 */ /* 0x000fe200078e0002 */
[----:B------:R-:W-:Y:S02]  /*2d870*/  IADD3 R2, R4, -R16, RZ ;  /* 0x8000001004027210 */ /* 0x000fe40007ffe0ff */
[----:B------:R-:W-:Y:S02]  /*2d880*/  IABS R4, R6 ;  /* 0x0000000600047213 */ /* 0x000fe40000000000 */
[----:B------:R-:W-:-:S03]  /*2d890*/  IABS R3, R2 ;  /* 0x0000000200037213 */ /* 0x000fc60000000000 */
        /* <DEDUP_REMOVED lines=9> */
[----:B------:R-:W-:-:S03]  /*2d930*/  ISETP.GE.AND P0, PT, R3, RZ, PT ;  /* 0x000000ff0300720c */ /* 0x000fc60003f06270 */
[----:B------:R-:W-:-:S10]  /*2d940*/  IMAD.MOV.U32 R4, RZ, RZ, R10 ;  /* 0x000000ffff047224 */ /* 0x000fd400078e000a */
[----:B------:R-:W-:Y:S02]  /*2d950*/  @!P0 IADD3 R4, -R4, RZ, RZ ;  /* 0x000000ff04048210 */ /* 0x000fe40007ffe1ff */
[----:B------:R-:W-:-:S13]  /*2d960*/  ISETP.NE.AND P0, PT, R6, RZ, PT ;  /* 0x000000ff0600720c */ /* 0x000fda0003f05270 */
[----:B------:R-:W-:-:S05]  /*2d970*/  @!P0 LOP3.LUT R4, RZ, R6, RZ, 0x33, !PT ;  /* 0x00000006ff048212 */ /* 0x000fca00078e33ff */
[----:B------:R-:W-:Y:S01]  /*2d980*/  IMAD R7, R9, R4, RZ ;  /* 0x0000000409077224 */ /* 0x000fe200078e02ff */
[----:B------:R-:W-:-:S03]  /*2d990*/  IADD3 R4, -R4, RZ, RZ ;  /* 0x000000ff04047210 */ /* 0x000fc60007ffe1ff */
[----:B------:R-:W-:Y:S02]  /*2d9a0*/  IMAD.MOV R8, RZ, RZ, -R7 ;  /* 0x000000ffff087224 */ /* 0x000fe400078e0a07 */
[----:B------:R-:W-:-:S03]  /*2d9b0*/  IMAD R4, R6, R4, R2 ;  /* 0x0000000406047224 */ /* 0x000fc600078e0202 */
[----:B------:R-:W-:-:S04]  /*2d9c0*/  VIADDMNMX R9, R8, R5, R9, PT ;  /* 0x0000000508097246 */ /* 0x000fc80003800109 */
[----:B------:R-:W-:-:S04]  /*2d9d0*/  IABS R5, R9 ;  /* 0x0000000900057213 */ /* 0x000fc80000000000 */
[----:B------:R-:W0:Y:S08]  /*2d9e0*/  I2F.RP R8, R5 ;  /* 0x0000000500087306 */ /* 0x000e300000209400 */
[----:B0-----:R-:W0:Y:S02]  /*2d9f0*/  MUFU.RCP R8, R8 ;  /* 0x0000000800087308 */ /* 0x001e240000001000 */
[----:B0-----:R-:W-:-:S06]  /*2da00*/  VIADD R10, R8, 0xffffffe ;  /* 0x0ffffffe080a7836 */ /* 0x001fcc0000000000 */
[----:B------:R-:W0:Y:S02]  /*2da10*/  F2I.FTZ.U32.TRUNC.NTZ R3, R10 ;  /* 0x0000000a00037305 */ /* 0x000e24000021f000 */
[----:B0-----:R-:W-:-:S04]  /*2da20*/  IMAD.MOV R2, RZ, RZ, -R3 ;  /* 0x000000ffff027224 */ /* 0x001fc800078e0a03 */
[----:B------:R-:W-:Y:S02]  /*2da30*/  IMAD R11, R2, R5, RZ ;  /* 0x00000005020b7224 */ /* 0x000fe400078e02ff */
[----:B------:R-:W-:-:S04]  /*2da40*/  IMAD.MOV.U32 R2, RZ, RZ, RZ ;  /* 0x000000ffff027224 */ /* 0x000fc800078e00ff */
[----:B------:R-:W-:Y:S01]  /*2da50*/  IMAD.HI.U32 R11, R3, R11, R2 ;  /* 0x0000000b030b7227 */ /* 0x000fe200078e0002 */
[----:B------:R-:W-:Y:S02]  /*2da60*/  IABS R2, R4 ;  /* 0x0000000400027213 */ /* 0x000fe40000000000 */
[----:B------:R-:W-:-:S03]  /*2da70*/  IABS R3, R9 ;  /* 0x0000000900037213 */ /* 0x000fc60000000000 */
[----:B------:R-:W-:Y:S01]  /*2da80*/  IMAD.HI.U32 R11, R11, R2, RZ ;  /* 0x000000020b0b7227 */ /* 0x000fe200078e00ff */
[----:B------:R-:W-:-:S05]  /*2da90*/  IADD3 R3, RZ, -R3, RZ ;  /* 0x80000003ff037210 */ /* 0x000fca0007ffe0ff */
[----:B------:R-:W-:-:S05]  /*2daa0*/  IMAD R2, R11, R3, R2 ;  /* 0x000000030b027224 */ /* 0x000fca00078e0202 */
[----:B------:R-:W-:-:S13]  /*2dab0*/  ISETP.GT.U32.AND P0, PT, R5, R2, PT ;  /* 0x000000020500720c */ /* 0x000fda0003f04070 */
[----:B------:R-:W-:Y:S02]  /*2dac0*/  @!P0 IMAD.IADD R2, R2, 0x1, -R5 ;  /* 0x0000000102028824 */ /* 0x000fe400078e0a05 */
[----:B------:R-:W-:-:S03]  /*2dad0*/  @!P0 VIADD R11, R11, 0x1 ;  /* 0x000000010b0b8836 */ /* 0x000fc60000000000 */
[----:B------:R-:W-:Y:S02]  /*2dae0*/  ISETP.GE.U32.AND P0, PT, R2, R5, PT ;  /* 0x000000050200720c */ /* 0x000fe40003f06070 */
[C---:B------:R-:W-:Y:S01]  /*2daf0*/  LOP3.LUT R2, R4.reuse, R9, RZ, 0x3c, !PT ;  /* 0x0000000904027212 */ /* 0x040fe200078e3cff */
[----:B------:R-:W-:-:S10]  /*2db00*/  IMAD.IADD R4, R4, 0x1, R7 ;  /* 0x0000000104047824 */ /* 0x000fd400078e0207 */
[----:B------:R-:W-:Y:S02]  /*2db10*/  @P0 IADD3 R11, R11, 0x1, RZ ;  /* 0x000000010b0b0810 */ /* 0x000fe40007ffe0ff */
[----:B------:R-:W-:-:S13]  /*2db20*/  ISETP.GE.AND P0, PT, R2, RZ, PT ;  /* 0x000000ff0200720c */ /* 0x000fda0003f06270 */
[----:B------:R-:W-:Y:S01]  /*2db30*/  @!P0 IMAD.MOV R11, RZ, RZ, -R11 ;  /* 0x000000ffff0b8224 */ /* 0x000fe200078e0a0b */
[----:B------:R-:W-:-:S13]  /*2db40*/  ISETP.NE.AND P0, PT, R9, RZ, PT ;  /* 0x000000ff0900720c */ /* 0x000fda0003f05270 */
[----:B------:R-:W-:Y:S02]  /*2db50*/  @!P0 LOP3.LUT R11, RZ, R9, RZ, 0x33, !PT ;  /* 0x00000009ff0b8212 */ /* 0x000fe400078e33ff */
[----:B------:R-:W-:Y:S02]  /*2db60*/  IADD3 R9, -R9, RZ, RZ ;  /* 0x000000ff09097210 */ /* 0x000fe40007ffe1ff */
[----:B------:R-:W-:-:S03]  /*2db70*/  LOP3.LUT R2, RZ, R11, RZ, 0x33, !PT ;  /* 0x0000000bff027212 */ /* 0x000fc600078e33ff */
[----:B------:R-:W-:Y:S02]  /*2db80*/  IMAD R18, R11, R9, R4 ;  /* 0x000000090b127224 */ /* 0x000fe400078e0204 */
[----:B------:R-:W-:Y:S01]  /*2db90*/  IMAD.IADD R17, R17, 0x1, R2 ;  /* 0x0000000111117824 */ /* 0x000fe200078e0202 */
[----:B------:R-:W-:Y:S06]  /*2dba0*/  BRA `(.L_x_2673) ;  /* 0x00000000001c7947 */ /* 0x000fec0003800000 */
.L_x_2665:
[----:B------:R-:W-:Y:S01]  /*2dbb0*/  UMOV UR4, URZ ;  /* 0x0000003f00047c82 */ /* 0x000fe20008000000 */
[----:B------:R-:W-:Y:S01]  /*2dbc0*/  UMOV UR5, URZ ;  /* 0x0000003f00057c82 */ /* 0x000fe20008000000 */
[----:B------:R-:W-:Y:S01]  /*2dbd0*/  ULDC UR6, c[0x0][0xc14] ;  /* 0x0003050000067ab9 */ /* 0x000fe20000000800 */
[----:B------:R-:W-:Y:S01]  /*2dbe0*/  IMAD.MOV.U32 R16, RZ, RZ, R4 ;  /* 0x000000ffff107224 */ /* 0x000fe200078e0004 */
[----:B------:R-:W-:Y:S01]  /*2dbf0*/  MOV R17, UR4 ;  /* 0x0000000400117c02 */ /* 0x000fe20008000f00 */
[----:B------:R-:W-:Y:S02]  /*2dc00*/  IMAD.U32 R18, RZ, RZ, UR5 ;  /* 0x00000005ff127e24 */ /* 0x000fe4000f8e00ff */
[----:B------:R-:W-:-:S07]  /*2dc10*/  IMAD.U32 R19, RZ, RZ, UR6 ;  /* 0x00000006ff137e24 */ /* 0x000fce000f8e00ff */
.L_x_2673:
        /* <DEDUP_REMOVED lines=12> */
.L_x_2583:
        /* <DEDUP_REMOVED lines=12> */
.L_x_2839:
[----:B------:R-:W-:Y:S05]  /*2dda0*/  BSYNC B0 ;  /* 0x0000000000007941 */ /* 0x000fea0003800000 */
.L_x_2675:
[----:B------:R-:W-:-:S03]  /*2ddb0*/  UMOV UR4, 0xffffffff ;  /* 0xffffffff00047882 */ /* 0x000fc60000000000 */
[----:B------:R-:W-:Y:S05]  /*2ddc0*/  BRA.DIV UR4, `(.L_x_2677) ;  /* 0x0000002a04e87947 */ /* 0x000fea000b800000 */
[----:B------:R-:W2:Y:S02]  /*2ddd0*/  S2R R2, SR_TID.X ;  /* 0x0000000000027919 */ /* 0x000ea40000002100 */
[----:B--2---:R-:W-:-:S04]  /*2dde0*/  SHF.R.U32.HI R2, RZ, 0x5, R2 ;  /* 0x00000005ff027819 */ /* 0x004fc80000011602 */
[----:B------:R-:W-:-:S05]  /*2ddf0*/  LOP3.LUT R2, R2, 0x3, RZ, 0xc0, !PT ;  /* 0x0000000302027812 */ /* 0x000fca00078ec0ff */
[----:B------:R2:W3:Y:S02]  /*2de00*/  SHFL.IDX PT, R14, R2, RZ, 0x1f ;  /* 0x00001fff020e7589 */ /* 0x0004e400000e0000 */
.L_x_2842:
[----:B---3--:R-:W-:-:S13]  /*2de10*/  ISETP.NE.AND P0, PT, R14, RZ, PT ;  /* 0x000000ff0e00720c */ /* 0x008fda0003f05270 */
[----:B------:R-:W-:Y:S05]  /*2de20*/  @P0 BRA `(.L_x_2295) ;  /* 0x00000000009c0947 */ /* 0x000fea0003800000 */
[----:B------:R-:W-:-:S03]  /*2de30*/  UMOV UR4, 0xffffffff ;  /* 0xffffffff00047882 */ /* 0x000fc60000000000 */
[----:B------:R-:W-:Y:S05]  /*2de40*/  BRA.DIV UR4, `(.L_x_2678) ;  /* 0x0000002a04fc7947 */ /* 0x000fea000b800000 */
[----:B------:R-:W-:-:S13]  /*2de50*/  ELECT P6, URZ, PT ;  /* 0x00000000003f782f */ /* 0x000fda00038c0000 */
.L_x_2845:
        /* <DEDUP_REMOVED lines=8> */
.L_x_2679:
[----:B-1----:R-:W2:Y:S04]  /*2dee0*/  LDL R3, [R1] ;  /* 0x0000000001037983 */ /* 0x002ea80000100800 */
[----:B------:R-:W3:Y:S01]  /*2def0*/  LDL.LU R7, [R1+0x8] ;  /* 0x0000080001077983 */ /* 0x000ee20000300800 */
[----:B------:R-:W-:-:S05]  /*2df00*/  IADD3 R2, R0, 0x38840, RZ ;  /* 0x0003884000027810 */ /* 0x000fca0007ffe0ff */
[C---:B--2---:R-:W-:Y:S02]  /*2df10*/  IMAD R6, R3.reuse, 0x8, R2 ;  /* 0x0000000803067824 */ /* 0x044fe400078e0202 */
[----:B------:R-:W-:Y:S01]  /*2df20*/  VIADD R3, R3, 0x1 ;  /* 0x0000000103037836 */ /* 0x000fe20000000000 */
[----:B---3--:R-:W-:-:S04]  /*2df30*/  SHF.L.U32 R5, R7, 0x1f, RZ ;  /* 0x0000001f07057819 */ /* 0x008fc800000006ff */
[C---:B------:R-:W-:Y:S01]  /*2df40*/  ISETP.NE.AND P1, PT, R3.reuse, 0x2, PT ;  /* 0x000000020300780c */ /* 0x040fe20003f25270 */
[----:B------:R-:W1:Y:S03]  /*2df50*/  SYNCS.PHASECHK.TRANS64.TRYWAIT P0, [R6+URZ], R5 ;  /* 0x00000005060075a7 */ /* 0x000e66000800017f */
[----:B------:R-:W-:Y:S02]  /*2df60*/  SEL R4, RZ, 0x1, P1 ;  /* 0x00000001ff047807 */ /* 0x000fe40000800000 */
[----:B------:R-:W-:Y:S02]  /*2df70*/  SEL R3, R3, RZ, P1 ;  /* 0x000000ff03037207 */ /* 0x000fe40000800000 */
[----:B------:R-:W-:Y:S02]  /*2df80*/  LOP3.LUT R4, R7, R4, RZ, 0x3c, !PT ;  /* 0x0000000407047212 */ /* 0x000fe400078e3cff */
[----:B------:R-:W-:-:S02]  /*2df90*/  LEA R7, R3, R2, 0x3 ;  /* 0x0000000203077211 */ /* 0x000fc400078e18ff */
[----:B------:R-:W-:Y:S01]  /*2dfa0*/  SHF.L.U32 R2, R4, 0x1f, RZ ;  /* 0x0000001f04027819 */ /* 0x000fe200000006ff */
[----:B-1----:R-:W-:Y:S06]  /*2dfb0*/  @!P0 BRA `(.L_x_2680) ;  /* 0x0000002800c08947 */ /* 0x002fec0003800000 */
.L_x_2846:
[----:B------:R-:W2:Y:S02]  /*2dfc0*/  SYNCS.PHASECHK.TRANS64.TRYWAIT P0, [R7+URZ], R2 ;  /* 0x00000002070075a7 */ /* 0x000ea4000800017f */
[----:B--2---:R-:W-:Y:S05]  /*2dfd0*/  @!P0 BRA `(.L_x_2681) ;  /* 0x0000002800cc8947 */ /* 0x004fea0003800000 */
.L_x_2847:
[----:B------:R-:W-:Y:S05]  /*2dfe0*/  @!P2 BRA `(.L_x_2682) ;  /* 0x000000000004a947 */ /* 0x000fea0003800000 */
[----:B------:R-:W-:Y:S01]  /*2dff0*/  BPT.TRAP 0x1 ;  /* 0x000000040000795c */ /* 0x000fe20000300000 */
.L_x_2682:
[----:B------:R-:W3:Y:S01]  /*2e000*/  LDL.LU R4, [R1] ;  /* 0x0000000001047983 */ /* 0x000ee20000300800 */
[----:B------:R-:W-:-:S04]  /*2e010*/  VIADD R0, R0, 0x38860 ;  /* 0x0003886000007836 */ /* 0x000fc80000000000 */
[----:B---3--:R-:W-:-:S04]  /*2e020*/  IMAD R4, R4, 0x8, R0 ;  /* 0x0000000804047824 */ /* 0x008fc800078e0200 */
[----:B------:R-:W3:Y:S02]  /*2e030*/  SYNCS.PHASECHK.TRANS64.TRYWAIT P0, [R4+URZ], R5 ;  /* 0x00000005040075a7 */ /* 0x000ee4000800017f */
[----:B---3--:R-:W-:Y:S05]  /*2e040*/  @!P0 BRA `(.L_x_2683) ;  /* 0x0000002800c48947 */ /* 0x008fea0003800000 */
.L_x_2848:
[----:B------:R-:W-:-:S07]  /*2e050*/  LEA R3, R3, R0, 0x3 ;  /* 0x0000000003037211 */ /* 0x000fce00078e18ff */
.L_x_2684:
[----:B----4-:R4:W0:Y:S02]  /*2e060*/  SYNCS.PHASECHK.TRANS64.TRYWAIT P0, [R3+URZ], R2 ;  /* 0x00000002030075a7 */ /* 0x010824000800017f */
[----:B0-----:R-:W-:Y:S05]  /*2e070*/  @!P0 NANOSLEEP.SYNCS 0x989680 ;  /* 0x009896800000895d */ /* 0x001fea0003900000 */
[----:B------:R-:W0:Y:S02]  /*2e080*/  @!P0 SYNCS.PHASECHK.TRANS64 P0, [R3+URZ], R2 ;  /* 0x00000002030085a7 */ /* 0x000e24000800007f */
[----:B0-----:R-:W-:Y:S05]  /*2e090*/  @!P0 BRA `(.L_x_2684) ;  /* 0xfffffffc00f08947 */ /* 0x001fea000383ffff */
.L_x_2295:
[----:B------:R-:W-:Y:S05]  /*2e0a0*/  BSYNC B7 ;  /* 0x0000000000077941 */ /* 0x000fea0003800000 */
.L_x_2292:
[----:B------:R-:W-:Y:S05]  /*2e0b0*/  EXIT ;  /* 0x000000000000794d */ /* 0x000fea0003800000 */
.L_x_2315:
[----:B0-----:R0:W1:Y:S02]  /*2e0c0*/  SYNCS.PHASECHK.TRANS64.TRYWAIT P6, [R0+URZ+0x38890], R115 ;  /* 0x03889073000075a7 */ /* 0x00106400080c017f */
[----:B-1----:R-:W-:Y:S05]  /*2e0d0*/  @!P6 NANOSLEEP.SYNCS 0x989680 ;  /* 0x009896800000e95d */ /* 0x002fea0003900000 */
[----:B------:R-:W1:Y:S02]  /*2e0e0*/  @!P6 SYNCS.PHASECHK.TRANS64 P6, [R0+URZ+0x38890], R115 ;  /* 0x038890730000e5a7 */ /* 0x000e6400080c007f */
[----:B-1----:R-:W-:Y:S05]  /*2e0f0*/  @!P6 BRA `(.L_x_2315) ;  /* 0xfffffffc00f0e947 */ /* 0x002fea000383ffff */
[----:B------:R-:W-:Y:S05]  /*2e100*/  BRA `(.L_x_2685) ;  /* 0xfffffd5400687947 */ /* 0x000fea000383ffff */
.L_x_2371:
[----:B-1----:R1:W3:Y:S02]  /*2e110*/  SYNCS.PHASECHK.TRANS64.TRYWAIT P6, [R0+URZ+0x38890], R115 ;  /* 0x03889073000075a7 */ /* 0x0022e400080c017f */
[----:B---3--:R-:W-:Y:S05]  /*2e120*/  @!P6 NANOSLEEP.SYNCS 0x989680 ;  /* 0x009896800000e95d */ /* 0x008fea0003900000 */
[----:B------:R-:W3:Y:S02]  /*2e130*/  @!P6 SYNCS.PHASECHK.TRANS64 P6, [R0+URZ+0x38890], R115 ;  /* 0x038890730000e5a7 */ /* 0x000ee400080c007f */
[----:B---3--:R-:W-:Y:S05]  /*2e140*/  @!P6 BRA `(.L_x_2371) ;  /* 0xfffffffc00f0e947 */ /* 0x008fea000383ffff */
[----:B------:R-:W-:Y:S05]  /*2e150*/  BRA `(.L_x_2686) ;  /* 0xfffffd88001c7947 */ /* 0x000fea000383ffff */
.L_x_2396:
[----:B0-----:R0:W1:Y:S02]  /*2e160*/  SYNCS.PHASECHK.TRANS64.TRYWAIT P3, [R0+URZ+0x38890], R115 ;  /* 0x03889073000075a7 */ /* 0x001064000806017f */
[----:B-1----:R-:W-:Y:S05]  /*2e170*/  @!P3 NANOSLEEP.SYNCS 0x989680 ;  /* 0x009896800000b95d */ /* 0x002fea0003900000 */
[----:B------:R-:W1:Y:S02]  /*2e180*/  @!P3 SYNCS.PHASECHK.TRANS64 P3, [R0+URZ+0x38890], R115 ;  /* 0x038890730000b5a7 */ /* 0x000e64000806007f */
[----:B-1----:R-:W-:Y:S05]  /*2e190*/  @!P3 BRA `(.L_x_2396) ;  /* 0xfffffffc00f0b947 */ /* 0x002fea000383ffff */
[----:B------:R-:W-:Y:S05]  /*2e1a0*/  BRA `(.L_x_2687) ;  /* 0xfffffdb800187947 */ /* 0x000fea000383ffff */
.L_x_2404:
[----:B-1----:R1:W2:Y:S02]  /*2e1b0*/  SYNCS.PHASECHK.TRANS64.TRYWAIT P2, [R0+URZ+0x388b0], R115 ;  /* 0x0388b073000075a7 */ /* 0x0022a4000804017f */
[----:B--2---:R-:W-:Y:S05]  /*2e1c0*/  @!P2 NANOSLEEP.SYNCS 0x989680 ;  /* 0x009896800000a95d */ /* 0x004fea0003900000 */
[----:B------:R-:W2:Y:S02]  /*2e1d0*/  @!P2 SYNCS.PHASECHK.TRANS64 P2, [R0+URZ+0x388b0], R115 ;  /* 0x0388b0730000a5a7 */ /* 0x000ea4000804007f */
[----:B--2---:R-:W-:Y:S05]  /*2e1e0*/  @!P2 BRA `(.L_x_2404) ;  /* 0xfffffffc00f0a947 */ /* 0x004fea000383ffff */
[----:B------:R-:W-:Y:S05]  /*2e1f0*/  BRA `(.L_x_2688) ;  /* 0xfffffdbc00447947 */ /* 0x000fea000383ffff */
.L_x_2432:
        /* <DEDUP_REMOVED lines=8> */
.L_x_2690:
[----:B------:R-:W-:Y:S05]  /*2e280*/  BSYNC B1 ;  /* 0x0000000000017941 */ /* 0x000fea0003800000 */
.L_x_2689:
[----:B------:R-:W-:Y:S05]  /*2e290*/  BRA `(.L_x_2691) ;  /* 0xfffffde000f07947 */ /* 0x000fea000383ffff */
.L_x_2433:
        /* <DEDUP_REMOVED lines=8> */
.L_x_2693:
[----:B------:R-:W-:Y:S05]  /*2e320*/  BSYNC B1 ;  /* 0x0000000000017941 */ /* 0x000fea0003800000 */
.L_x_2692:
[----:B------:R-:W-:Y:S05]  /*2e330*/  BRA `(.L_x_2694) ;  /* 0xfffffde000d07947 */ /* 0x000fea000383ffff */
.L_x_2434:
        /* <DEDUP_REMOVED lines=8> */
.L_x_2696:
[----:B------:R-:W-:Y:S05]  /*2e3c0*/  BSYNC B1 ;  /* 0x0000000000017941 */ /* 0x000fea0003800000 */
.L_x_2695:
[----:B------:R-:W-:Y:S05]  /*2e3d0*/  BRA `(.L_x_2697) ;  /* 0xfffffde000b07947 */ /* 0x000fea000383ffff */
.L_x_2435:
        /* <DEDUP_REMOVED lines=8> */
.L_x_2699:
[----:B------:R-:W-:Y:S05]  /*2e460*/  BSYNC B1 ;  /* 0x0000000000017941 */ /* 0x000fea0003800000 */
.L_x_2698:
[----:B------:R-:W-:Y:S05]  /*2e470*/  BRA `(.L_x_2700) ;  /* 0xfffffde000907947 */ /* 0x000fea000383ffff */
.L_x_2436:
        /* <DEDUP_REMOVED lines=8> */
.L_x_2702:
[----:B------:R-:W-:Y:S05]  /*2e500*/  BSYNC B1 ;  /* 0x0000000000017941 */ /* 0x000fea0003800000 */
.L_x_2701:
[----:B------:R-:W-:Y:S05]  /*2e510*/  BRA `(.L_x_2703) ;  /* 0xfffffde000707947 */ /* 0x000fea000383ffff */
.L_x_2437:
        /* <DEDUP_REMOVED lines=8> */
.L_x_2705:
[----:B------:R-:W-:Y:S05]  /*2e5a0*/  BSYNC B1 ;  /* 0x0000000000017941 */ /* 0x000fea0003800000 */
.L_x_2704:
[----:B------:R-:W-:Y:S05]  /*2e5b0*/  BRA `(.L_x_2706) ;  /* 0xfffffde000507947 */ /* 0x000fea000383ffff */
.L_x_2438:
        /* <DEDUP_REMOVED lines=8> */
.L_x_2708:
[----:B------:R-:W-:Y:S05]  /*2e640*/  BSYNC B1 ;  /* 0x0000000000017941 */ /* 0x000fea0003800000 */
.L_x_2707:
[----:B------:R-:W-:Y:S05]  /*2e650*/  BRA `(.L_x_2709) ;  /* 0xfffffde000307947 */ /* 0x000fea000383ffff */
.L_x_2439:
        /* <DEDUP_REMOVED lines=8> */
.L_x_2711:
[----:B------:R-:W-:Y:S05]  /*2e6e0*/  BSYNC B1 ;  /* 0x0000000000017941 */ /* 0x000fea0003800000 */
.L_x_2710:
[----:B------:R-:W-:Y:S05]  /*2e6f0*/  BRA `(.L_x_2712) ;  /* 0xfffffde000107947 */ /* 0x000fea000383ffff */
.L_x_2440:
        /* <DEDUP_REMOVED lines=8> */
.L_x_2714:
[----:B------:R-:W-:Y:S05]  /*2e780*/  BSYNC B1 ;  /* 0x0000000000017941 */ /* 0x000fea0003800000 */
.L_x_2713:
[----:B------:R-:W-:Y:S05]  /*2e790*/  BRA `(.L_x_2715) ;  /* 0xfffffddc00f07947 */ /* 0x000fea000383ffff */
.L_x_2441:
        /* <DEDUP_REMOVED lines=8> */
.L_x_2717:
[----:B------:R-:W-:Y:S05]  /*2e820*/  BSYNC B1 ;  /* 0x0000000000017941 */ /* 0x000fea0003800000 */
.L_x_2716:
[----:B------:R-:W-:Y:S05]  /*2e830*/  BRA `(.L_x_2718) ;  /* 0xfffffddc00d07947 */ /* 0x000fea000383ffff */
.L_x_2442:
        /* <DEDUP_REMOVED lines=8> */
.L_x_2720:
[----:B------:R-:W-:Y:S05]  /*2e8c0*/  BSYNC B1 ;  /* 0x0000000000017941 */ /* 0x000fea0003800000 */
.L_x_2719:
[----:B------:R-:W-:Y:S05]  /*2e8d0*/  BRA `(.L_x_2721) ;  /* 0xfffffddc00b07947 */ /* 0x000fea000383ffff */
.L_x_2443:
        /* <DEDUP_REMOVED lines=8> */
.L_x_2723:
[----:B------:R-:W-:Y:S05]  /*2e960*/  BSYNC B1 ;  /* 0x0000000000017941 */ /* 0x000fea0003800000 */
.L_x_2722:
[----:B------:R-:W-:Y:S05]  /*2e970*/  BRA `(.L_x_2724) ;  /* 0xfffffddc00907947 */ /* 0x000fea000383ffff */
.L_x_2444:
        /* <DEDUP_REMOVED lines=8> */
.L_x_2726:
[----:B------:R-:W-:Y:S05]  /*2ea00*/  BSYNC B1 ;  /* 0x0000000000017941 */ /* 0x000fea0003800000 */
.L_x_2725:
[----:B------:R-:W-:Y:S05]  /*2ea10*/  BRA `(.L_x_2727) ;  /* 0xfffffddc00707947 */ /* 0x000fea000383ffff */
.L_x_2445:
        /* <DEDUP_REMOVED lines=8> */
.L_x_2729:
[----:B------:R-:W-:Y:S05]  /*2eaa0*/  BSYNC B1 ;  /* 0x0000000000017941 */ /* 0x000fea0003800000 */
.L_x_2728:
[----:B------:R-:W-:Y:S05]  /*2eab0*/  BRA `(.L_x_2730) ;  /* 0xfffffddc00547947 */ /* 0x000fea000383ffff */
.L_x_2446:
        /* <DEDUP_REMOVED lines=8> */
.L_x_2732:
[----:B------:R-:W-:Y:S05]  /*2eb40*/  BSYNC B1 ;  /* 0x0000000000017941 */ /* 0x000fea0003800000 */
.L_x_2731:
[----:B------:R-:W-:Y:S05]  /*2eb50*/  BRA `(.L_x_2733) ;  /* 0xfffffddc00387947 */ /* 0x000fea000383ffff */
.L_x_2447:
        /* <DEDUP_REMOVED lines=8> */
.L_x_2735:
[----:B------:R-:W-:Y:S05]  /*2ebe0*/  BSYNC B1 ;  /* 0x0000000000017941 */ /* 0x000fea0003800000 */
.L_x_2734:
[----:B------:R-:W-:Y:S05]  /*2ebf0*/  BRA `(.L_x_2736) ;  /* 0xfffffddc001c7947 */ /* 0x000fea000383ffff */
.L_x_2449:
[----:B0-----:R0:W1:Y:S02]  /*2ec00*/  SYNCS.PHASECHK.TRANS64.TRYWAIT P4, [R16+URZ+0x38800], R109 ;  /* 0x0388006d100075a7 */ /* 0x001064000808017f */
[----:B-1----:R-:W-:Y:S05]  /*2ec10*/  @!P4 NANOSLEEP.SYNCS 0x989680 ;  /* 0x009896800000c95d */ /* 0x002fea0003900000 */
[----:B------:R-:W1:Y:S02]  /*2ec20*/  @!P4 SYNCS.PHASECHK.TRANS64 P4, [R16+URZ+0x38800], R109 ;  /* 0x0388006d1000c5a7 */ /* 0x000e64000808007f */
[----:B-1----:R-:W-:Y:S05]  /*2ec30*/  @!P4 BRA `(.L_x_2449) ;  /* 0xfffffffc00f0c947 */ /* 0x002fea000383ffff */
[----:B------:R-:W-:Y:S05]  /*2ec40*/  BRA `(.L_x_2737) ;  /* 0xfffffddc00807947 */ /* 0x000fea000383ffff */
.L_x_2489:
        /* <DEDUP_REMOVED lines=8> */
.L_x_2739:
[----:B------:R-:W-:Y:S05]  /*2ecd0*/  BSYNC B1 ;  /* 0x0000000000017941 */ /* 0x000fea0003800000 */
.L_x_2738:
[----:B------:R-:W-:Y:S05]  /*2ece0*/  BRA `(.L_x_2740) ;  /* 0xfffffe1c001c7947 */ /* 0x000fea000383ffff */
.L_x_2490:
        /* <DEDUP_REMOVED lines=8> */
.L_x_2742:
[----:B------:R-:W-:Y:S05]  /*2ed70*/  BSYNC B1 ;  /* 0x0000000000017941 */ /* 0x000fea0003800000 */
.L_x_2741:
[----:B------:R-:W-:Y:S05]  /*2ed80*/  BRA `(.L_x_2743) ;  /* 0xfffffe1800fc7947 */ /* 0x000fea000383ffff */
.L_x_2491:
        /* <DEDUP_REMOVED lines=8> */
.L_x_2745:
[----:B------:R-:W-:Y:S05]  /*2ee10*/  BSYNC B1 ;  /* 0x0000000000017941 */ /* 0x000fea0003800000 */
.L_x_2744:
[----:B------:R-:W-:Y:S05]  /*2ee20*/  BRA `(.L_x_2746) ;  /* 0xfffffe1800dc7947 */ /* 0x000fea000383ffff */
.L_x_2492:
        /* <DEDUP_REMOVED lines=8> */
.L_x_2748:
[----:B------:R-:W-:Y:S05]  /*2eeb0*/  BSYNC B1 ;  /* 0x0000000000017941 */ /* 0x000fea0003800000 */
.L_x_2747:
[----:B------:R-:W-:Y:S05]  /*2eec0*/  BRA `(.L_x_2749) ;  /* 0xfffffe1800bc7947 */ /* 0x000fea000383ffff */
.L_x_2493:
        /* <DEDUP_REMOVED lines=8> */
.L_x_2751:
[----:B------:R-:W-:Y:S05]  /*2ef50*/  BSYNC B1 ;  /* 0x0000000000017941 */ /* 0x000fea0003800000 */
.L_x_2750:
[----:B------:R-:W-:Y:S05]  /*2ef60*/  BRA `(.L_x_2752) ;  /* 0xfffffe18009c7947 */ /* 0x000fea000383ffff */
.L_x_2494:
        /* <DEDUP_REMOVED lines=8> */
.L_x_2754:
[----:B------:R-:W-:Y:S05]  /*2eff0*/  BSYNC B1 ;  /* 0x0000000000017941 */ /* 0x000fea0003800000 */
.L_x_2753:
[----:B------:R-:W-:Y:S05]  /*2f000*/  BRA `(.L_x_2755) ;  /* 0xfffffe18007c7947 */ /* 0x000fea000383ffff */
.L_x_2495:
        /* <DEDUP_REMOVED lines=8> */
.L_x_2757:
[----:B------:R-:W-:Y:S05]  /*2f090*/  BSYNC B1 ;  /* 0x0000000000017941 */ /* 0x000fea0003800000 */
.L_x_2756:
[----:B------:R-:W-:Y:S05]  /*2f0a0*/  BRA `(.L_x_2758) ;  /* 0xfffffe18005c7947 */ /* 0x000fea000383ffff */
.L_x_2496:
        /* <DEDUP_REMOVED lines=8> */
.L_x_2760:
[----:B------:R-:W-:Y:S05]  /*2f130*/  BSYNC B1 ;  /* 0x0000000000017941 */ /* 0x000fea0003800000 */
.L_x_2759:
[----:B------:R-:W-:Y:S05]  /*2f140*/  BRA `(.L_x_2761) ;  /* 0xfffffe18003c7947 */ /* 0x000fea000383ffff */
.L_x_2497:
        /* <DEDUP_REMOVED lines=8> */
.L_x_2763:
[----:B------:R-:W-:Y:S05]  /*2f1d0*/  BSYNC B1 ;  /* 0x0000000000017941 */ /* 0x000fea0003800000 */
.L_x_2762:
[----:B------:R-:W-:Y:S05]  /*2f1e0*/  BRA `(.L_x_2764) ;  /* 0xfffffe18001c7947 */ /* 0x000fea000383ffff */
.L_x_2498:
        /* <DEDUP_REMOVED lines=8> */
.L_x_2766:
[----:B------:R-:W-:Y:S05]  /*2f270*/  BSYNC B1 ;  /* 0x0000000000017941 */ /* 0x000fea0003800000 */
.L_x_2765:
[----:B------:R-:W-:Y:S05]  /*2f280*/  BRA `(.L_x_2767) ;  /* 0xfffffe1400fc7947 */ /* 0x000fea000383ffff */
.L_x_2499:
        /* <DEDUP_REMOVED lines=8> */
.L_x_2769:
[----:B------:R-:W-:Y:S05]  /*2f310*/  BSYNC B1 ;  /* 0x0000000000017941 */ /* 0x000fea0003800000 */
.L_x_2768:
[----:B------:R-:W-:Y:S05]  /*2f320*/  BRA `(.L_x_2770) ;  /* 0xfffffe1400dc7947 */ /* 0x000fea000383ffff */
.L_x_2500:
        /* <DEDUP_REMOVED lines=8> */
.L_x_2772:
[----:B------:R-:W-:Y:S05]  /*2f3b0*/  BSYNC B1 ;  /* 0x0000000000017941 */ /* 0x000fea0003800000 */
.L_x_2771:
[----:B------:R-:W-:Y:S05]  /*2f3c0*/  BRA `(.L_x_2773) ;  /* 0xfffffe1400bc7947 */ /* 0x000fea000383ffff */
.L_x_2501:
        /* <DEDUP_REMOVED lines=8> */
.L_x_2775:
[----:B------:R-:W-:Y:S05]  /*2f450*/  BSYNC B1 ;  /* 0x0000000000017941 */ /* 0x000fea0003800000 */
.L_x_2774:
[----:B------:R-:W-:Y:S05]  /*2f460*/  BRA `(.L_x_2776) ;  /* 0xfffffe14009c7947 */ /* 0x000fea000383ffff */
.L_x_2502:
        /* <DEDUP_REMOVED lines=8> */
.L_x_2778:
[----:B------:R-:W-:Y:S05]  /*2f4f0*/  BSYNC B1 ;  /* 0x0000000000017941 */ /* 0x000fea0003800000 */
.L_x_2777:
[----:B------:R-:W-:Y:S05]  /*2f500*/  BRA `(.L_x_2779) ;  /* 0xfffffe1400807947 */ /* 0x000fea000383ffff */
.L_x_2503:
        /* <DEDUP_REMOVED lines=8> */
.L_x_2781:
[----:B------:R-:W-:Y:S05]  /*2f590*/  BSYNC B1 ;  /* 0x0000000000017941 */ /* 0x000fea0003800000 */
.L_x_2780:
[----:B------:R-:W-:Y:S05]  /*2f5a0*/  BRA `(.L_x_2782) ;  /* 0xfffffe1400647947 */ /* 0x000fea000383ffff */
.L_x_2504:
        /* <DEDUP_REMOVED lines=8> */
.L_x_2784:
[----:B------:R-:W-:Y:S05]  /*2f630*/  BSYNC B1 ;  /* 0x0000000000017941 */ /* 0x000fea0003800000 */
.L_x_2783:
[----:B------:R-:W-:Y:S05]  /*2f640*/  BRA `(.L_x_2785) ;  /* 0xfffffe14004c7947 */ /* 0x000fea000383ffff */
.L_x_2506:
[----:B0-----:R0:W1:Y:S02]  /*2f650*/  SYNCS.PHASECHK.TRANS64.TRYWAIT P4, [R16+URZ+0x38800], R9 ;  /* 0x03880009100075a7 */ /* 0x001064000808017f */
[----:B-1----:R-:W-:Y:S05]  /*2f660*/  @!P4 NANOSLEEP.SYNCS 0x989680 ;  /* 0x009896800000c95d */ /* 0x002fea0003900000 */
[----:B------:R-:W1:Y:S02]  /*2f670*/  @!P4 SYNCS.PHASECHK.TRANS64 P4, [R16+URZ+0x38800], R9 ;  /* 0x038800091000c5a7 */ /* 0x000e64000808007f */
[----:B-1----:R-:W-:Y:S05]  /*2f680*/  @!P4 BRA `(.L_x_2506) ;  /* 0xfffffffc00f0c947 */ /* 0x002fea000383ffff */
[----:B------:R-:W-:Y:S05]  /*2f690*/  BRA `(.L_x_2786) ;  /* 0xfffffe1400b07947 */ /* 0x000fea000383ffff */
.L_x_2524:
[----:B-1----:R1:W2:Y:S02]  /*2f6a0*/  SYNCS.PHASECHK.TRANS64.TRYWAIT P2, [R0+URZ+0x38830], R3 ;  /* 0x03883003000075a7 */ /* 0x0022a4000804017f */
[----:B--2---:R-:W-:Y:S05]  /*2f6b0*/  @!P2 NANOSLEEP.SYNCS 0x989680 ;  /* 0x009896800000a95d */ /* 0x004fea0003900000 */
[----:B------:R-:W2:Y:S02]  /*2f6c0*/  @!P2 SYNCS.PHASECHK.TRANS64 P2, [R0+URZ+0x38830], R3 ;  /* 0x038830030000a5a7 */ /* 0x000ea4000804007f */
[----:B--2---:R-:W-:Y:S05]  /*2f6d0*/  @!P2 BRA `(.L_x_2524) ;  /* 0xfffffffc00f0a947 */ /* 0x004fea000383ffff */
[----:B------:R-:W-:Y:S05]  /*2f6e0*/  BRA `(.L_x_2523) ;  /* 0xfffffe4c002c7947 */ /* 0x000fea000383ffff */
.L_x_2531:
[----:B-1----:R1:W2:Y:S02]  /*2f6f0*/  SYNCS.PHASECHK.TRANS64.TRYWAIT P2, [R11+URZ+0x38830], R12 ;  /* 0x0388300c0b0075a7 */ /* 0x0022a4000804017f */
[----:B--2---:R-:W-:Y:S05]  /*2f700*/  @!P2 NANOSLEEP.SYNCS 0x989680 ;  /* 0x009896800000a95d */ /* 0x004fea0003900000 */
[----:B------:R-:W2:Y:S02]  /*2f710*/  @!P2 SYNCS.PHASECHK.TRANS64 P2, [R11+URZ+0x38830], R12 ;  /* 0x0388300c0b00a5a7 */ /* 0x000ea4000804007f */
[----:B--2---:R-:W-:Y:S05]  /*2f720*/  @!P2 BRA `(.L_x_2531) ;  /* 0xfffffffc00f0a947 */ /* 0x004fea000383ffff */
[----:B------:R-:W-:Y:S05]  /*2f730*/  BRA `(.L_x_2530) ;  /* 0xfffffea0006c7947 */ /* 0x000fea000383ffff */
.L_x_2536:
[----:B-1----:R1:W2:Y:S02]  /*2f740*/  SYNCS.PHASECHK.TRANS64.TRYWAIT P2, [R9+URZ+0x38850], R0 ;  /* 0x03885000090075a7 */ /* 0x0022a4000804017f */
[----:B--2---:R-:W-:Y:S05]  /*2f750*/  @!P2 NANOSLEEP.SYNCS 0x989680 ;  /* 0x009896800000a95d */ /* 0x004fea0003900000 */
[----:B------:R-:W2:Y:S02]  /*2f760*/  @!P2 SYNCS.PHASECHK.TRANS64 P2, [R9+URZ+0x38850], R0 ;  /* 0x038850000900a5a7 */ /* 0x000ea4000804007f */
[----:B--2---:R-:W-:Y:S05]  /*2f770*/  @!P2 BRA `(.L_x_2536) ;  /* 0xfffffffc00f0a947 */ /* 0x004fea000383ffff */
[----:B------:R-:W-:Y:S05]  /*2f780*/  BRA `(.L_x_2535) ;  /* 0xfffffed800347947 */ /* 0x000fea000383ffff */
.L_x_2544:
[----:B-1----:R1:W2:Y:S02]  /*2f790*/  SYNCS.PHASECHK.TRANS64.TRYWAIT P2, [R3+URZ+0x38830], R12 ;  /* 0x0388300c030075a7 */ /* 0x0022a4000804017f */
[----:B--2---:R-:W-:Y:S05]  /*2f7a0*/  @!P2 NANOSLEEP.SYNCS 0x989680 ;  /* 0x009896800000a95d */ /* 0x004fea0003900000 */
[----:B------:R-:W2:Y:S02]  /*2f7b0*/  @!P2 SYNCS.PHASECHK.TRANS64 P2, [R3+URZ+0x38830], R12 ;  /* 0x0388300c0300a5a7 */ /* 0x000ea4000804007f */
[----:B--2---:R-:W-:Y:S05]  /*2f7c0*/  @!P2 BRA `(.L_x_2544) ;  /* 0xfffffffc00f0a947 */ /* 0x004fea000383ffff */
[----:B------:R-:W-:Y:S05]  /*2f7d0*/  BRA `(.L_x_2543) ;  /* 0xfffffef400387947 */ /* 0x000fea000383ffff */
.L_x_2549:
[----:B-1----:R1:W2:Y:S02]  /*2f7e0*/  SYNCS.PHASECHK.TRANS64.TRYWAIT P2, [R9+URZ+0x38850], R0 ;  /* 0x03885000090075a7 */ /* 0x0022a4000804017f */
[----:B--2---:R-:W-:Y:S05]  /*2f7f0*/  @!P2 NANOSLEEP.SYNCS 0x989680 ;  /* 0x009896800000a95d */ /* 0x004fea0003900000 */
[----:B------:R-:W2:Y:S02]  /*2f800*/  @!P2 SYNCS.PHASECHK.TRANS64 P2, [R9+URZ+0x38850], R0 ;  /* 0x038850000900a5a7 */ /* 0x000ea4000804007f */
[----:B--2---:R-:W-:Y:S05]  /*2f810*/  @!P2 BRA `(.L_x_2549) ;  /* 0xfffffffc00f0a947 */ /* 0x004fea000383ffff */
[----:B------:R-:W-:Y:S05]  /*2f820*/  BRA `(.L_x_2548) ;  /* 0xffffff2c00007947 */ /* 0x000fea000383ffff */
.L_x_2555:
[----:B-1----:R1:W2:Y:S02]  /*2f830*/  SYNCS.PHASECHK.TRANS64.TRYWAIT P0, [R0+URZ+0x38850], R7 ;  /* 0x03885007000075a7 */ /* 0x0022a4000800017f */
[----:B--2---:R-:W-:Y:S05]  /*2f840*/  @!P0 NANOSLEEP.SYNCS 0x989680 ;  /* 0x009896800000895d */ /* 0x004fea0003900000 */
[----:B------:R-:W2:Y:S02]  /*2f850*/  @!P0 SYNCS.PHASECHK.TRANS64 P0, [R0+URZ+0x38850], R7 ;  /* 0x03885007000085a7 */ /* 0x000ea4000800007f */
[----:B--2---:R-:W-:Y:S05]  /*2f860*/  @!P0 BRA `(.L_x_2555) ;  /* 0xfffffffc00f08947 */ /* 0x004fea000383ffff */
[----:B------:R-:W-:Y:S05]  /*2f870*/  BRA `(.L_x_2554) ;  /* 0xffffff4800647947 */ /* 0x000fea000383ffff */
.L_x_2589:
[----:B------:R-:W0:Y:S01]  /*2f880*/  S2R R6, SR_TID.X ;  /* 0x0000000000067919 */ /* 0x000e220000002100 */
[----:B------:R-:W-:Y:S01]  /*2f890*/  BSSY B1, `(.L_x_2787) ;  /* 0x000000a000017945 */ /* 0x000fe20003800000 */
[----:B------:R-:W-:Y:S01]  /*2f8a0*/  IMAD.MOV.U32 R12, RZ, RZ, RZ ;  /* 0x000000ffff0c7224 */ /* 0x000fe200078e00ff */
[----:B------:R-:W-:Y:S01]  /*2f8b0*/  MOV R15, 0xffffffff ;  /* 0xffffffff000f7802 */ /* 0x000fe20000000f00 */
[----:B------:R-:W-:Y:S01]  /*2f8c0*/  IMAD.MOV.U32 R11, RZ, RZ, 0x1f ;  /* 0x0000001fff0b7424 */ /* 0x000fe200078e00ff */
[----:B0-----:R-:W-:-:S04]  /*2f8d0*/  SHF.R.U32.HI R6, RZ, 0x5, R6 ;  /* 0x00000005ff067819 */ /* 0x001fc80000011606 */
[----:B------:R-:W-:-:S04]  /*2f8e0*/  LOP3.LUT R6, R6, 0x3, RZ, 0xc0, !PT ;  /* 0x0000000306067812 */ /* 0x000fc800078ec0ff */
[----:B------:R-:W-:-:S07]  /*2f8f0*/  MOV R13, R6 ;  /* 0x00000006000d7202 */ /* 0x000fce0000000f00 */
[----:B------:R-:W-:Y:S05]  /*2f900*/  WARPSYNC.COLLECTIVE R15, `(.L_x_2788) ;  /* 0x000000000f087348 */ /* 0x000fea0003c00000 */
[----:B------:R0:W1:Y:S02]  /*2f910*/  SHFL.IDX P6, R14, R13, R12, R11 ;  /* 0x0000000c0d0e7389 */ /* 0x00006400000c000b */
[----:B01----:R-:W-:Y:S01]  /*2f920*/  ENDCOLLECTIVE ;  /* 0x000000000000791b */ /* 0x003fe20003800000 */
.L_x_2788:
[----:B------:R-:W-:Y:S05]  /*2f930*/  BSYNC B1 ;  /* 0x0000000000017941 */ /* 0x000fea0003800000 */
.L_x_2787:
[----:B------:R-:W-:Y:S05]  /*2f940*/  BRA `(.L_x_2789) ;  /* 0xffffff9000e47947 */ /* 0x000fea000383ffff */
.L_x_2590:
[----:B------:R-:W-:Y:S01]  /*2f950*/  BSSY B1, `(.L_x_2790) ;  /* 0x0000006000017945 */ /* 0x000fe20003800000 */
[----:B------:R-:W-:-:S07]  /*2f960*/  IMAD.MOV.U32 R15, RZ, RZ, -0x1 ;  /* 0xffffffffff0f7424 */ /* 0x000fce00078e00ff */
[----:B------:R-:W-:Y:S05]  /*2f970*/  WARPSYNC.COLLECTIVE R15, `(.L_x_2791) ;  /* 0x000000000f0c7348 */ /* 0x000fea0003c00000 */
[----:B------:R-:W-:Y:S02]  /*2f980*/  ELECT P6, UR62, PT ;  /* 0x00000000003e782f */ /* 0x000fe400038c0000 */
[----:B------:R-:W-:Y:S01]  /*2f990*/  MOV R14, UR62 ;  /* 0x0000003e000e7c02 */ /* 0x000fe20008000f00 */
[----:B------:R-:W-:Y:S10]  /*2f9a0*/  ENDCOLLECTIVE ;  /* 0x000000000000791b */ /* 0x000ff40003800000 */
.L_x_2791:
[----:B------:R-:W-:Y:S05]  /*2f9b0*/  BSYNC B1 ;  /* 0x0000000000017941 */ /* 0x000fea0003800000 */
.L_x_2790:
[----:B------:R-:W-:Y:S05]  /*2f9c0*/  BRA `(.L_x_2792) ;  /* 0xffffff9000d07947 */ /* 0x000fea000383ffff */
.L_x_2592:
[----:B0-----:R0:W1:Y:S02]  /*2f9d0*/  SYNCS.PHASECHK.TRANS64.TRYWAIT P0, [R9+URZ+0x38820], R5 ;  /* 0x03882005090075a7 */ /* 0x001064000800017f */
[----:B-1----:R-:W-:Y:S05]  /*2f9e0*/  @!P0 NANOSLEEP.SYNCS 0x989680 ;  /* 0x009896800000895d */ /* 0x002fea0003900000 */
[----:B------:R-:W1:Y:S02]  /*2f9f0*/  @!P0 SYNCS.PHASECHK.TRANS64 P0, [R9+URZ+0x38820], R5 ;  /* 0x03882005090085a7 */ /* 0x000e64000800007f */
[----:B-1----:R-:W-:Y:S05]  /*2fa00*/  @!P0 BRA `(.L_x_2592) ;  /* 0xfffffffc00f08947 */ /* 0x002fea000383ffff */
[----:B------:R-:W-:Y:S05]  /*2fa10*/  BRA `(.L_x_2793) ;  /* 0xffffff9000ec7947 */ /* 0x000fea000383ffff */
.L_x_2595:
[----:B0-----:R0:W1:Y:S02]  /*2fa20*/  SYNCS.PHASECHK.TRANS64.TRYWAIT P0, [R5+URZ+0x388a0], R8 ;  /* 0x0388a008050075a7 */ /* 0x001064000800017f */
[----:B-1----:R-:W-:Y:S05]  /*2fa30*/  @!P0 NANOSLEEP.SYNCS 0x989680 ;  /* 0x009896800000895d */ /* 0x002fea0003900000 */
[----:B------:R-:W1:Y:S02]  /*2fa40*/  @!P0 SYNCS.PHASECHK.TRANS64 P0, [R5+URZ+0x388a0], R8 ;  /* 0x0388a008050085a7 */ /* 0x000e64000800007f */
[----:B-1----:R-:W-:Y:S05]  /*2fa50*/  @!P0 BRA `(.L_x_2595) ;  /* 0xfffffffc00f08947 */ /* 0x002fea000383ffff */
[----:B------:R-:W-:Y:S05]  /*2fa60*/  BRA `(.L_x_2794) ;  /* 0xffffff9000fc7947 */ /* 0x000fea000383ffff */
.L_x_2597:
[----:B-1----:R1:W2:Y:S02]  /*2fa70*/  SYNCS.PHASECHK.TRANS64.TRYWAIT P0, [R5+URZ+0x388c0], R8 ;  /* 0x0388c008050075a7 */ /* 0x0022a4000800017f */
[----:B--2---:R-:W-:Y:S05]  /*2fa80*/  @!P0 NANOSLEEP.SYNCS 0x989680 ;  /* 0x009896800000895d */ /* 0x004fea0003900000 */
[----:B------:R-:W2:Y:S02]  /*2fa90*/  @!P0 SYNCS.PHASECHK.TRANS64 P0, [R5+URZ+0x388c0], R8 ;  /* 0x0388c008050085a7 */ /* 0x000ea4000800007f */
[----:B--2---:R-:W-:Y:S05]  /*2faa0*/  @!P0 BRA `(.L_x_2597) ;  /* 0xfffffffc00f08947 */ /* 0x004fea000383ffff */
[----:B------:R-:W-:Y:S05]  /*2fab0*/  BRA `(.L_x_2795) ;  /* 0xffffff94009c7947 */ /* 0x000fea000383ffff */
.L_x_2601:
[----:B0-----:R0:W1:Y:S02]  /*2fac0*/  SYNCS.PHASECHK.TRANS64.TRYWAIT P0, [R6+URZ+0x388a0], R7 ;  /* 0x0388a007060075a7 */ /* 0x001064000800017f */
[----:B-1----:R-:W-:Y:S05]  /*2fad0*/  @!P0 NANOSLEEP.SYNCS 0x989680 ;  /* 0x009896800000895d */ /* 0x002fea0003900000 */
[----:B------:R-:W1:Y:S02]  /*2fae0*/  @!P0 SYNCS.PHASECHK.TRANS64 P0, [R6+URZ+0x388a0], R7 ;  /* 0x0388a007060085a7 */ /* 0x000e64000800007f */
[----:B-1----:R-:W-:Y:S05]  /*2faf0*/  @!P0 BRA `(.L_x_2601) ;  /* 0xfffffffc00f08947 */ /* 0x002fea000383ffff */
[----:B------:R-:W-:Y:S05]  /*2fb00*/  BRA `(.L_x_2796) ;  /* 0xffffff9800847947 */ /* 0x000fea000383ffff */
.L_x_2603:
[----:B-1----:R1:W2:Y:S02]  /*2fb10*/  SYNCS.PHASECHK.TRANS64.TRYWAIT P1, [R6+URZ+0x388c0], R7 ;  /* 0x0388c007060075a7 */ /* 0x0022a4000802017f */
[----:B--2---:R-:W-:Y:S05]  /*2fb20*/  @!P1 NANOSLEEP.SYNCS 0x989680 ;  /* 0x009896800000995d */ /* 0x004fea0003900000 */
[----:B------:R-:W2:Y:S02]  /*2fb30*/  @!P1 SYNCS.PHASECHK.TRANS64 P1, [R6+URZ+0x388c0], R7 ;  /* 0x0388c007060095a7 */ /* 0x000ea4000802007f */
[----:B--2---:R-:W-:Y:S05]  /*2fb40*/  @!P1 BRA `(.L_x_2603) ;  /* 0xfffffffc00f09947 */ /* 0x004fea000383ffff */
[----:B------:R-:W-:Y:S05]  /*2fb50*/  BRA `(.L_x_2797) ;  /* 0xffffff9c001c7947 */ /* 0x000fea000383ffff */
.L_x_2616:
        /* <DEDUP_REMOVED lines=11> */
.L_x_2799:
[----:B------:R-:W-:Y:S05]  /*2fc10*/  BSYNC B0 ;  /* 0x0000000000007941 */ /* 0x000fea0003800000 */
.L_x_2798:
[----:B------:R-:W-:Y:S05]  /*2fc20*/  BRA `(.L_x_2800) ;  /* 0xffffffa8007c7947 */ /* 0x000fea000383ffff */
.L_x_2617:
[----:B------:R-:W-:Y:S01]  /*2fc30*/  BSSY B0, `(.L_x_2801) ;  /* 0x0000006000007945 */ /* 0x000fe20003800000 */
[----:B------:R-:W-:-:S07]  /*2fc40*/  MOV R15, 0xffffffff ;  /* 0xffffffff000f7802 */ /* 0x000fce0000000f00 */
[----:B------:R-:W-:Y:S05]  /*2fc50*/  WARPSYNC.COLLECTIVE R15, `(.L_x_2802) ;  /* 0x000000000f0c7348 */ /* 0x000fea0003c00000 */
[----:B------:R-:W-:Y:S02]  /*2fc60*/  ELECT P6, UR62, PT ;  /* 0x00000000003e782f */ /* 0x000fe400038c0000 */
[----:B------:R-:W-:Y:S01]  /*2fc70*/  MOV R14, UR62 ;  /* 0x0000003e000e7c02 */ /* 0x000fe20008000f00 */
[----:B------:R-:W-:Y:S10]  /*2fc80*/  ENDCOLLECTIVE ;  /* 0x000000000000791b */ /* 0x000ff40003800000 */
.L_x_2802:
[----:B------:R-:W-:Y:S05]  /*2fc90*/  BSYNC B0 ;  /* 0x0000000000007941 */ /* 0x000fea0003800000 */
.L_x_2801:
[----:B------:R-:W-:Y:S05]  /*2fca0*/  BRA `(.L_x_2803) ;  /* 0xffffffa8006c7947 */ /* 0x000fea000383ffff */
.L_x_2620:
[----:B0-----:R0:W1:Y:S02]  /*2fcb0*/  SYNCS.PHASECHK.TRANS64.TRYWAIT P0, [R7+URZ+0x38840], R10 ;  /* 0x0388400a070075a7 */ /* 0x001064000800017f */
[----:B-1----:R-:W-:Y:S05]  /*2fcc0*/  @!P0 NANOSLEEP.SYNCS 0x989680 ;  /* 0x009896800000895d */ /* 0x002fea0003900000 */
[----:B------:R-:W1:Y:S02]  /*2fcd0*/  @!P0 SYNCS.PHASECHK.TRANS64 P0, [R7+URZ+0x38840], R10 ;  /* 0x0388400a070085a7 */ /* 0x000e64000800007f */
[----:B-1----:R-:W-:Y:S05]  /*2fce0*/  @!P0 BRA `(.L_x_2620) ;  /* 0xfffffffc00f08947 */ /* 0x002fea000383ffff */
[----:B------:R-:W-:Y:S05]  /*2fcf0*/  BRA `(.L_x_2804) ;  /* 0xffffffa800d07947 */ /* 0x000fea000383ffff */
.L_x_2623:
        /* <DEDUP_REMOVED lines=8> */
.L_x_2631:
[----:B0-----:R0:W1:Y:S02]  /*2fd80*/  SYNCS.PHASECHK.TRANS64.TRYWAIT P0, [R8+URZ+0x38840], R9 ;  /* 0x03884009080075a7 */ /* 0x001064000800017f */
[----:B-1----:R-:W-:Y:S05]  /*2fd90*/  @!P0 NANOSLEEP.SYNCS 0x989680 ;  /* 0x009896800000895d */ /* 0x002fea0003900000 */
[----:B------:R-:W1:Y:S02]  /*2fda0*/  @!P0 SYNCS.PHASECHK.TRANS64 P0, [R8+URZ+0x38840], R9 ;  /* 0x03884009080085a7 */ /* 0x000e64000800007f */
[----:B-1----:R-:W-:Y:S05]  /*2fdb0*/  @!P0 BRA `(.L_x_2631) ;  /* 0xfffffffc00f08947 */ /* 0x002fea000383ffff */
[----:B------:R-:W-:Y:S05]  /*2fdc0*/  BRA `(.L_x_2806) ;  /* 0xffffffb400007947 */ /* 0x000fea000383ffff */
.L_x_2633:
[----:B0-----:R0:W1:Y:S02]  /*2fdd0*/  SYNCS.PHASECHK.TRANS64.TRYWAIT P0, [R8+URZ+0x38860], R9 ;  /* 0x03886009080075a7 */ /* 0x001064000800017f */
[----:B-1----:R-:W-:Y:S05]  /*2fde0*/  @!P0 NANOSLEEP.SYNCS 0x989680 ;  /* 0x009896800000895d */ /* 0x002fea0003900000 */
[----:B------:R-:W1:Y:S02]  /*2fdf0*/  @!P0 SYNCS.PHASECHK.TRANS64 P0, [R8+URZ+0x38860], R9 ;  /* 0x03886009080085a7 */ /* 0x000e64000800007f */
[----:B-1----:R-:W-:Y:S05]  /*2fe00*/  @!P0 BRA `(.L_x_2633) ;  /* 0xfffffffc00f08947 */ /* 0x002fea000383ffff */
[----:B------:R-:W-:Y:S05]  /*2fe10*/  BRA `(.L_x_2807) ;  /* 0xffffffb400bc7947 */ /* 0x000fea000383ffff */
.L_x_2639:
[----:B-1----:R1:W2:Y:S02]  /*2fe20*/  SYNCS.PHASECHK.TRANS64.TRYWAIT P0, [R2+URZ+0x38840], R3 ;  /* 0x03884003020075a7 */ /* 0x0022a4000800017f */
[----:B--2---:R-:W-:Y:S05]  /*2fe30*/  @!P0 NANOSLEEP.SYNCS 0x989680 ;  /* 0x009896800000895d */ /* 0x004fea0003900000 */
[----:B------:R-:W2:Y:S02]  /*2fe40*/  @!P0 SYNCS.PHASECHK.TRANS64 P0, [R2+URZ+0x38840], R3 ;  /* 0x03884003020085a7 */ /* 0x000ea4000800007f */
[----:B--2---:R-:W-:Y:S05]  /*2fe50*/  @!P0 BRA `(.L_x_2639) ;  /* 0xfffffffc00f08947 */ /* 0x004fea000383ffff */
[----:B------:R-:W-:Y:S05]  /*2fe60*/  BRA `(.L_x_2808) ;  /* 0xffffffbc003c7947 */ /* 0x000fea000383ffff */
.L_x_2641:
[----:B0-----:R0:W1:Y:S02]  /*2fe70*/  SYNCS.PHASECHK.TRANS64.TRYWAIT P0, [R2+URZ+0x38860], R3 ;  /* 0x03886003020075a7 */ /* 0x001064000800017f */
[----:B-1----:R-:W-:Y:S05]  /*2fe80*/  @!P0 NANOSLEEP.SYNCS 0x989680 ;  /* 0x009896800000895d */ /* 0x002fea0003900000 */
[----:B------:R-:W1:Y:S02]  /*2fe90*/  @!P0 SYNCS.PHASECHK.TRANS64 P0, [R2+URZ+0x38860], R3 ;  /* 0x03886003020085a7 */ /* 0x000e64000800007f */
[----:B-1----:R-:W-:Y:S05]  /*2fea0*/  @!P0 BRA `(.L_x_2641) ;  /* 0xfffffffc00f08947 */ /* 0x002fea000383ffff */
[----:B------:R-:W-:Y:S05]  /*2feb0*/  BRA `(.L_x_2809) ;  /* 0xffffffbc00f87947 */ /* 0x000fea000383ffff */
.L_x_2647:
[----:B--2---:R2:W3:Y:S02]  /*2fec0*/  SYNCS.PHASECHK.TRANS64.TRYWAIT P0, [R2+URZ+0x38840], R3 ;  /* 0x03884003020075a7 */ /* 0x0044e4000800017f */
[----:B---3--:R-:W-:Y:S05]  /*2fed0*/  @!P0 NANOSLEEP.SYNCS 0x989680 ;  /* 0x009896800000895d */ /* 0x008fea0003900000 */
[----:B------:R-:W3:Y:S02]  /*2fee0*/  @!P0 SYNCS.PHASECHK.TRANS64 P0, [R2+URZ+0x38840], R3 ;  /* 0x03884003020085a7 */ /* 0x000ee4000800007f */
[----:B---3--:R-:W-:Y:S05]  /*2fef0*/  @!P0 BRA `(.L_x_2647) ;  /* 0xfffffffc00f08947 */ /* 0x008fea000383ffff */
[----:B------:R-:W-:Y:S05]  /*2ff00*/  BRA `(.L_x_2810) ;  /* 0xffffffc400547947 */ /* 0x000fea000383ffff */
.L_x_2649:
[----:B0-----:R0:W1:Y:S02]  /*2ff10*/  SYNCS.PHASECHK.TRANS64.TRYWAIT P0, [R2+URZ+0x38860], R9 ;  /* 0x03886009020075a7 */ /* 0x001064000800017f */
[----:B-1----:R-:W-:Y:S05]  /*2ff20*/  @!P0 NANOSLEEP.SYNCS 0x989680 ;  /* 0x009896800000895d */ /* 0x002fea0003900000 */
[----:B------:R-:W1:Y:S02]  /*2ff30*/  @!P0 SYNCS.PHASECHK.TRANS64 P0, [R2+URZ+0x38860], R9 ;  /* 0x03886009020085a7 */ /* 0x000e64000800007f */
[----:B-1----:R-:W-:Y:S05]  /*2ff40*/  @!P0 BRA `(.L_x_2649) ;  /* 0xfffffffc00f08947 */ /* 0x002fea000383ffff */
[----:B------:R-:W-:Y:S05]  /*2ff50*/  BRA `(.L_x_2811) ;  /* 0xffffffc8000c7947 */ /* 0x000fea000383ffff */
.L_x_2657:
[----:B-1----:R1:W2:Y:S02]  /*2ff60*/  SYNCS.PHASECHK.TRANS64.TRYWAIT P0, [R3+URZ+0x38860], R0 ;  /* 0x03886000030075a7 */ /* 0x0022a4000800017f */
[----:B--2---:R-:W-:Y:S05]  /*2ff70*/  @!P0 NANOSLEEP.SYNCS 0x989680 ;  /* 0x009896800000895d */ /* 0x004fea0003900000 */
[----:B------:R-:W2:Y:S02]  /*2ff80*/  @!P0 SYNCS.PHASECHK.TRANS64 P0, [R3+URZ+0x38860], R0 ;  /* 0x03886000030085a7 */ /* 0x000ea4000800007f */
[----:B--2---:R-:W-:Y:S05]  /*2ff90*/  @!P0 BRA `(.L_x_2657) ;  /* 0xfffffffc00f08947 */ /* 0x004fea000383ffff */
[----:B------:R-:W-:Y:S05]  /*2ffa0*/  BRA `(.L_x_2812) ;  /* 0xffffffcc00507947 */ /* 0x000fea000383ffff */
.L_x_2660:
[----:B------:R-:W-:Y:S01]  /*2ffb0*/  BSSY B0, `(.L_x_2813) ;  /* 0x0000008000007945 */ /* 0x000fe20003800000 */
[----:B------:R-:W-:Y:S01]  /*2ffc0*/  IMAD.MOV.U32 R13, RZ, RZ, R16 ;  /* 0x000000ffff0d7224 */ /* 0x000fe200078e0010 */
[----:B------:R-:W-:Y:S01]  /*2ffd0*/  MOV R11, 0x1f ;  /* 0x0000001f000b7802 */ /* 0x000fe20000000f00 */
[----:B------:R-:W-:Y:S02]  /*2ffe0*/  IMAD.MOV.U32 R12, RZ, RZ, RZ ;  /* 0x000000ffff0c7224 */ /* 0x000fe400078e00ff */
[----:B0-----:R-:W-:-:S07]  /*2fff0*/  IMAD.MOV.U32 R15, RZ, RZ, -0x1 ;  /* 0xffffffffff0f7424 */ /* 0x001fce00078e00ff */
[----:B-1----:R-:W-:Y:S05]  /*30000*/  WARPSYNC.COLLECTIVE R15, `(.L_x_2814) ;  /* 0x000000000f087348 */ /* 0x002fea0003c00000 */
[----:B------:R0:W2:Y:S02]  /*30010*/  SHFL.IDX P6, R14, R13, R12, R11 ;  /* 0x0000000c0d0e7389 */ /* 0x0000a400000c000b */
[----:B012---:R-:W-:Y:S01]  /*30020*/  ENDCOLLECTIVE ;  /* 0x000000000000791b */ /* 0x007fe20003800000 */
.L_x_2814:
[----:B------:R-:W-:Y:S05]  /*30030*/  BSYNC B0 ;  /* 0x0000000000007941 */ /* 0x000fea0003800000 */
.L_x_2813:
[----:B------:R-:W-:Y:S01]  /*30040*/  MOV R13, R16 ;  /* 0x00000010000d7202 */ /* 0x000fe20000000f00 */
[----:B------:R-:W-:Y:S01]  /*30050*/  IMAD.MOV.U32 R12, RZ, RZ, 0x1 ;  /* 0x00000001ff0c7424 */ /* 0x000fe200078e00ff */
[----:B------:R-:W-:Y:S01]  /*30060*/  MOV R11, 0x1f ;  /* 0x0000001f000b7802 */ /* 0x000fe20000000f00 */
[----:B------:R-:W-:Y:S02]  /*30070*/  IMAD.MOV.U32 R15, RZ, RZ, -0x1 ;  /* 0xffffffffff0f7424 */ /* 0x000fe400078e00ff */
[----:B------:R-:W-:-:S07]  /*30080*/  IMAD.MOV.U32 R4, RZ, RZ, R14 ;  /* 0x000000ffff047224 */ /* 0x000fce00078e000e */
[----:B------:R-:W-:Y:S05]  /*30090*/  WARPSYNC.COLLECTIVE R15, `(.L_x_2815) ;  /* 0x000000000f087348 */ /* 0x000fea0003c00000 */
[----:B------:R0:W1:Y:S02]  /*300a0*/  SHFL.IDX P6, R14, R13, R12, R11 ;  /* 0x0000000c0d0e7389 */ /* 0x00006400000c000b */
[----:B01----:R-:W-:Y:S01]  /*300b0*/  ENDCOLLECTIVE ;  /* 0x000000000000791b */ /* 0x003fe20003800000 */
.L_x_2815:
[----:B------:R-:W-:Y:S01]  /*300c0*/  MOV R16, R14 ;  /* 0x0000000e00107202 */ /* 0x000fe20000000f00 */
[----:B------:R-:W-:Y:S06]  /*300d0*/  BRA `(.L_x_2816) ;  /* 0xffffffd0000c7947 */ /* 0x000fec000383ffff */
.L_x_2663:
[----:B------:R-:W-:Y:S01]  /*300e0*/  BSSY B0, `(.L_x_2817) ;  /* 0x0000008000007945 */ /* 0x000fe20003800000 */
[----:B-----5:R-:W-:Y:S01]  /*300f0*/  IMAD.MOV.U32 R13, RZ, RZ, R17 ;  /* 0x000000ffff0d7224 */ /* 0x020fe200078e0011 */
[----:B------:R-:W-:Y:S01]  /*30100*/  MOV R12, 0x1 ;  /* 0x00000001000c7802 */ /* 0x000fe20000000f00 */
[----:B------:R-:W-:Y:S01]  /*30110*/  IMAD.MOV.U32 R11, RZ, RZ, RZ ;  /* 0x000000ffff0b7224 */ /* 0x000fe200078e00ff */
[----:B------:R-:W-:-:S07]  /*30120*/  MOV R15, 0xffffffff ;  /* 0xffffffff000f7802 */ /* 0x000fce0000000f00 */
[----:B0-234-:R-:W-:Y:S05]  /*30130*/  WARPSYNC.COLLECTIVE R15, `(.L_x_2818) ;  /* 0x000000000f087348 */ /* 0x01dfea0003c00000 */
[----:B------:R1:W0:Y:S02]  /*30140*/  SHFL.UP P6, R14, R13, R12, R11 ;  /* 0x0400000c0d0e7389 */ /* 0x00022400000c000b */
[----:B01234-:R-:W-:Y:S01]  /*30150*/  ENDCOLLECTIVE ;  /* 0x000000000000791b */ /* 0x01ffe20003800000 */
.L_x_2818:
[----:B------:R-:W-:Y:S05]  /*30160*/  BSYNC B0 ;  /* 0x0000000000007941 */ /* 0x000fea0003800000 */
.L_x_2817:
        /* <DEDUP_REMOVED lines=10> */
.L_x_2819:
        /* <DEDUP_REMOVED lines=8> */
.L_x_2820:
        /* <DEDUP_REMOVED lines=8> */
.L_x_2821:
        /* <DEDUP_REMOVED lines=8> */
.L_x_2822:
        /* <DEDUP_REMOVED lines=8> */
.L_x_2823:
[----:B------:R-:W-:Y:S05]  /*30410*/  BRA `(.L_x_2824) ;  /* 0xffffffcc00d07947 */ /* 0x000fea000383ffff */
.L_x_2668:
[----:B------:R-:W-:Y:S01]  /*30420*/  BSSY B0, `(.L_x_2825) ;  /* 0x0000008000007945 */ /* 0x000fe20003800000 */
[----:B-----5:R-:W-:Y:S01]  /*30430*/  MOV R13, R17 ;  /* 0x00000011000d7202 */ /* 0x020fe20000000f00 */
[----:B------:R-:W-:Y:S01]  /*30440*/  IMAD.MOV.U32 R12, RZ, RZ, 0x1 ;  /* 0x00000001ff0c7424 */ /* 0x000fe200078e00ff */
[----:B------:R-:W-:Y:S01]  /*30450*/  MOV R11, RZ ;  /* 0x000000ff000b7202 */ /* 0x000fe20000000f00 */
[----:B------:R-:W-:-:S07]  /*30460*/  IMAD.MOV.U32 R15, RZ, RZ, -0x1 ;  /* 0xffffffffff0f7424 */ /* 0x000fce00078e00ff */
[----:B0-----:R-:W-:Y:S05]  /*30470*/  WARPSYNC.COLLECTIVE R15, `(.L_x_2826) ;  /* 0x000000000f087348 */ /* 0x001fea0003c00000 */
[----:B------:R1:W2:Y:S02]  /*30480*/  SHFL.UP P6, R14, R13, R12, R11 ;  /* 0x0400000c0d0e7389 */ /* 0x0002a400000c000b */
[----:B012---:R-:W-:Y:S01]  /*30490*/  ENDCOLLECTIVE ;  /* 0x000000000000791b */ /* 0x007fe20003800000 */
.L_x_2826:
[----:B------:R-:W-:Y:S05]  /*304a0*/  BSYNC B0 ;  /* 0x0000000000007941 */ /* 0x000fea0003800000 */
.L_x_2825:
        /* <DEDUP_REMOVED lines=10> */
.L_x_2827:
        /* <DEDUP_REMOVED lines=8> */
.L_x_2828:
        /* <DEDUP_REMOVED lines=8> */
.L_x_2829:
        /* <DEDUP_REMOVED lines=8> */
.L_x_2830:
        /* <DEDUP_REMOVED lines=8> */
.L_x_2831:
[----:B------:R-:W-:Y:S05]  /*30750*/  BRA `(.L_x_2832) ;  /* 0xffffffcc00b47947 */ /* 0x000fea000383ffff */
.L_x_2670:
[----:B------:R-:W-:Y:S01]  /*30760*/  BSSY B0, `(.L_x_2833) ;  /* 0x0000006000007945 */ /* 0x000fe20003800000 */
[----:B------:R-:W-:Y:S01]  /*30770*/  PLOP3.LUT P6, PT, P6, PT, PT, 0x8, 0x0 ;  /* 0x000000000000781c */ /* 0x000fe200037ce170 */
[----:B------:R-:W-:-:S12]  /*30780*/  IMAD.MOV.U32 R15, RZ, RZ, -0x1 ;  /* 0xffffffffff0f7424 */ /* 0x000fd800078e00ff */
[----:B0-----:R-:W-:Y:S05]  /*30790*/  WARPSYNC.COLLECTIVE R15, `(.L_x_2834) ;  /* 0x000000000f087348 */ /* 0x001fea0003c00000 */
[----:B------:R-:W-:Y:S01]  /*307a0*/  VOTE.ANY R14, PT, P6 ;  /* 0x00000000000e7806 */ /* 0x000fe200030e0100 */
[----:B0-----:R-:W-:Y:S06]  /*307b0*/  ENDCOLLECTIVE ;  /* 0x000000000000791b */ /* 0x001fec0003800000 */
.L_x_2834:
[----:B------:R-:W-:Y:S05]  /*307c0*/  BSYNC B0 ;  /* 0x0000000000007941 */ /* 0x000fea0003800000 */
.L_x_2833:
[----:B------:R-:W-:Y:S01]  /*307d0*/  MOV R3, R14 ;  /* 0x0000000e00037202 */ /* 0x000fe20000000f00 */
[----:B------:R-:W-:Y:S01]  /*307e0*/  IMAD.MOV.U32 R13, RZ, RZ, R17 ;  /* 0x000000ffff0d7224 */ /* 0x000fe200078e0011 */
[----:B------:R-:W-:Y:S01]  /*307f0*/  MOV R15, 0xffffffff ;  /* 0xffffffff000f7802 */ /* 0x000fe20000000f00 */
[----:B------:R-:W-:Y:S01]  /*30800*/  IMAD.MOV.U32 R11, RZ, RZ, 0x1f ;  /* 0x0000001fff0b7424 */ /* 0x000fe200078e00ff */
[----:B------:R-:W0:Y:S02]  /*30810*/  POPC R6, R3 ;  /* 0x0000000300067309 */ /* 0x000e240000000000 */
[----:B0-----:R-:W-:-:S07]  /*30820*/  MOV R12, R6 ;  /* 0x00000006000c7202 */ /* 0x001fce0000000f00 */
[----:B------:R-:W-:Y:S05]  /*30830*/  WARPSYNC.COLLECTIVE R15, `(.L_x_2835) ;  /* 0x000000000f087348 */ /* 0x000fea0003c00000 */
[----:B------:R0:W1:Y:S02]  /*30840*/  SHFL.IDX P6, R14, R13, R12, R11 ;  /* 0x0000000c0d0e7389 */ /* 0x00006400000c000b */
[----:B01----:R-:W-:Y:S01]  /*30850*/  ENDCOLLECTIVE ;  /* 0x000000000000791b */ /* 0x003fe20003800000 */
.L_x_2835:
[----:B------:R-:W-:Y:S01]  /*30860*/  IMAD.MOV.U32 R17, RZ, RZ, R14 ;  /* 0x000000ffff117224 */ /* 0x000fe200078e000e */
[----:B------:R-:W-:Y:S06]  /*30870*/  BRA `(.L_x_2836) ;  /* 0xffffffcc00a47947 */ /* 0x000fec000383ffff */
.L_x_2672:
[----:B------:R-:W-:Y:S01]  /*30880*/  BSSY B0, `(.L_x_2837) ;  /* 0x0000007000007945 */ /* 0x000fe20003800000 */
[----:B------:R-:W-:Y:S01]  /*30890*/  MOV R13, R2 ;  /* 0x00000002000d7202 */ /* 0x000fe20000000f00 */
[----:B------:R-:W-:Y:S01]  /*308a0*/  IMAD.MOV.U32 R11, RZ, RZ, 0x1f ;  /* 0x0000001fff0b7424 */ /* 0x000fe200078e00ff */
[----:B------:R-:W-:-:S07]  /*308b0*/  MOV R15, 0xffffffff ;  /* 0xffffffff000f7802 */ /* 0x000fce0000000f00 */
[----:B012---:R-:W-:Y:S05]  /*308c0*/  WARPSYNC.COLLECTIVE R15, `(.L_x_2838) ;  /* 0x000000000f087348 */ /* 0x007fea0003c00000 */
[----:B------:R3:W4:Y:S02]  /*308d0*/  SHFL.IDX P6, R14, R13, R12, R11 ;  /* 0x0000000c0d0e7389 */ /* 0x00072400000c000b */
[----:B01234-:R-:W-:Y:S01]  /*308e0*/  ENDCOLLECTIVE ;  /* 0x000000000000791b */ /* 0x01ffe20003800000 */
.L_x_2838:
[----:B------:R-:W-:Y:S05]  /*308f0*/  BSYNC B0 ;  /* 0x0000000000007941 */ /* 0x000fea0003800000 */
.L_x_2837:
[----:B------:R-:W-:Y:S01]  /*30900*/  IMAD.MOV.U32 R7, RZ, RZ, R14 ;  /* 0x000000ffff077224 */ /* 0x000fe200078e000e */
[----:B------:R-:W-:Y:S06]  /*30910*/  BRA `(.L_x_2671) ;  /* 0xffffffcc00987947 */ /* 0x000fec000383ffff */
.L_x_2676:
[----:B-1----:R1:W2:Y:S02]  /*30920*/  SYNCS.PHASECHK.TRANS64.TRYWAIT P0, [R0+URZ+0x38820], R3 ;  /* 0x03882003000075a7 */ /* 0x0022a4000800017f */
[----:B--2---:R-:W-:Y:S05]  /*30930*/  @!P0 NANOSLEEP.SYNCS 0x989680 ;  /* 0x009896800000895d */ /* 0x004fea0003900000 */
[----:B------:R-:W2:Y:S02]  /*30940*/  @!P0 SYNCS.PHASECHK.TRANS64 P0, [R0+URZ+0x38820], R3 ;  /* 0x03882003000085a7 */ /* 0x000ea4000800007f */
[----:B--2---:R-:W-:Y:S05]  /*30950*/  @!P0 BRA `(.L_x_2676) ;  /* 0xfffffffc00f08947 */ /* 0x004fea000383ffff */
[----:B------:R-:W-:Y:S05]  /*30960*/  BRA `(.L_x_2839) ;  /* 0xffffffd4000c7947 */ /* 0x000fea000383ffff */
.L_x_2677:
[----:B------:R-:W2:Y:S01]  /*30970*/  S2R R2, SR_TID.X ;  /* 0x0000000000027919 */ /* 0x000ea20000002100 */
[----:B------:R-:W-:Y:S01]  /*30980*/  BSSY B0, `(.L_x_2840) ;  /* 0x000000a000007945 */ /* 0x000fe20003800000 */
[----:B------:R-:W-:Y:S01]  /*30990*/  IMAD.MOV.U32 R12, RZ, RZ, RZ ;  /* 0x000000ffff0c7224 */ /* 0x000fe200078e00ff */
[----:B0-----:R-:W-:Y:S01]  /*309a0*/  MOV R11, 0x1f ;  /* 0x0000001f000b7802 */ /* 0x001fe20000000f00 */
[----:B------:R-:W-:Y:S01]  /*309b0*/  IMAD.MOV.U32 R15, RZ, RZ, -0x1 ;  /* 0xffffffffff0f7424 */ /* 0x000fe200078e00ff */
[----:B--2---:R-:W-:-:S04]  /*309c0*/  SHF.R.U32.HI R2, RZ, 0x5, R2 ;  /* 0x00000005ff027819 */ /* 0x004fc80000011602 */
[----:B------:R-:W-:-:S04]  /*309d0*/  LOP3.LUT R2, R2, 0x3, RZ, 0xc0, !PT ;  /* 0x0000000302027812 */ /* 0x000fc800078ec0ff */
[----:B------:R-:W-:-:S07]  /*309e0*/  MOV R13, R2 ;  /* 0x00000002000d7202 */ /* 0x000fce0000000f00 */
[----:B-1----:R-:W-:Y:S05]  /*309f0*/  WARPSYNC.COLLECTIVE R15, `(.L_x_2841) ;  /* 0x000000000f087348 */ /* 0x002fea0003c00000 */
[----:B------:R0:W2:Y:S02]  /*30a00*/  SHFL.IDX P6, R14, R13, R12, R11 ;  /* 0x0000000c0d0e7389 */ /* 0x0000a400000c000b */
[----:B012---:R-:W-:Y:S01]  /*30a10*/  ENDCOLLECTIVE ;  /* 0x000000000000791b */ /* 0x007fe20003800000 */
.L_x_2841:
[----:B------:R-:W-:Y:S05]  /*30a20*/  BSYNC B0 ;  /* 0x0000000000007941 */ /* 0x000fea0003800000 */
.L_x_2840:
[----:B------:R-:W-:Y:S05]  /*30a30*/  BRA `(.L_x_2842) ;  /* 0xffffffd000f47947 */ /* 0x000fea000383ffff */
.L_x_2678:
[----:B------:R-:W-:Y:S01]  /*30a40*/  BSSY B0, `(.L_x_2843) ;  /* 0x0000006000007945 */ /* 0x000fe20003800000 */
[----:B------:R-:W-:-:S07]  /*30a50*/  MOV R15, 0xffffffff ;  /* 0xffffffff000f7802 */ /* 0x000fce0000000f00 */
[----:B012---:R-:W-:Y:S05]  /*30a60*/  WARPSYNC.COLLECTIVE R15, `(.L_x_2844) ;  /* 0x000000000f0c7348 */ /* 0x007fea0003c00000 */
[----:B------:R-:W-:Y:S02]  /*30a70*/  ELECT P6, UR62, PT ;  /* 0x00000000003e782f */ /* 0x000fe400038c0000 */
[----:B------:R-:W-:Y:S01]  /*30a80*/  MOV R14, UR62 ;  /* 0x0000003e000e7c02 */ /* 0x000fe20008000f00 */
[----:B012---:R-:W-:Y:S10]  /*30a90*/  ENDCOLLECTIVE ;  /* 0x000000000000791b */ /* 0x007ff40003800000 */
.L_x_2844:
[----:B------:R-:W-:Y:S05]  /*30aa0*/  BSYNC B0 ;  /* 0x0000000000007941 */ /* 0x000fea0003800000 */
.L_x_2843:
[----:B------:R-:W-:Y:S05]  /*30ab0*/  BRA `(.L_x_2845) ;  /* 0xffffffd000e87947 */ /* 0x000fea000383ffff */
.L_x_2680:
[----:B-1----:R1:W2:Y:S02]  /*30ac0*/  SYNCS.PHASECHK.TRANS64.TRYWAIT P0, [R6+URZ], R5 ;  /* 0x00000005060075a7 */ /* 0x0022a4000800017f */
[----:B--2---:R-:W-:Y:S05]  /*30ad0*/  @!P0 NANOSLEEP.SYNCS 0x989680 ;  /* 0x009896800000895d */ /* 0x004fea0003900000 */
[----:B------:R-:W2:Y:S02]  /*30ae0*/  @!P0 SYNCS.PHASECHK.TRANS64 P0, [R6+URZ], R5 ;  /* 0x00000005060085a7 */ /* 0x000ea4000800007f */
[----:B--2---:R-:W-:Y:S05]  /*30af0*/  @!P0 BRA `(.L_x_2680) ;  /* 0xfffffffc00f08947 */ /* 0x004fea000383ffff */
[----:B------:R-:W-:Y:S05]  /*30b00*/  BRA `(.L_x_2846) ;  /* 0xffffffd4002c7947 */ /* 0x000fea000383ffff */
.L_x_2681:
[----:B--2---:R2:W3:Y:S02]  /*30b10*/  SYNCS.PHASECHK.TRANS64.TRYWAIT P0, [R7+URZ], R2 ;  /* 0x00000002070075a7 */ /* 0x0044e4000800017f */
[----:B---3--:R-:W-:Y:S05]  /*30b20*/  @!P0 NANOSLEEP.SYNCS 0x989680 ;  /* 0x009896800000895d */ /* 0x008fea0003900000 */
[----:B------:R-:W3:Y:S02]  /*30b30*/  @!P0 SYNCS.PHASECHK.TRANS64 P0, [R7+URZ], R2 ;  /* 0x00000002070085a7 */ /* 0x000ee4000800007f */
[----:B---3--:R-:W-:Y:S05]  /*30b40*/  @!P0 BRA `(.L_x_2681) ;  /* 0xfffffffc00f08947 */ /* 0x008fea000383ffff */
[----:B------:R-:W-:Y:S05]  /*30b50*/  BRA `(.L_x_2847) ;  /* 0xffffffd400207947 */ /* 0x000fea000383ffff */
.L_x_2683:
[----:B---3--:R3:W4:Y:S02]  /*30b60*/  SYNCS.PHASECHK.TRANS64.TRYWAIT P0, [R4+URZ], R5 ;  /* 0x00000005040075a7 */ /* 0x008724000800017f */
[----:B----4-:R-:W-:Y:S05]  /*30b70*/  @!P0 NANOSLEEP.SYNCS 0x989680 ;  /* 0x009896800000895d */ /* 0x010fea0003900000 */
[----:B------:R-:W4:Y:S02]  /*30b80*/  @!P0 SYNCS.PHASECHK.TRANS64 P0, [R4+URZ], R5 ;  /* 0x00000005040085a7 */ /* 0x000f24000800007f */
[----:B----4-:R-:W-:Y:S05]  /*30b90*/  @!P0 BRA `(.L_x_2683) ;  /* 0xfffffffc00f08947 */ /* 0x010fea000383ffff */
[----:B------:R-:W-:Y:S05]  /*30ba0*/  BRA `(.L_x_2848) ;  /* 0xffffffd400287947 */ /* 0x000fea000383ffff */
.L_x_2849:
        /* <DEDUP_REMOVED lines=13> */
.L_x_12755:


//--------------------- .text._ZN7cutlass13device_kernelIN5flash11enable_sm90INS1_16FlashAttnFwdSm90INS1_25CollectiveMainloopFwdSm90ILi2EN4cute5tupleIJNS5_1CILi1EEES8_S8_EEENS6_IJNS7_ILi128EEENS7_ILi112EEENS7_ILi192EEEEEELi192ENS_6half_tEfNS_4arch4Sm90ELb0ELb0ELb1ELb0ELb0ELb0ELb0ELb1ELb1ELb0ELb0ELb0EEENS1_21CollectiveEpilogueFwdINS6_IJSA_SC_SB_EEES9_SE_SG_Li256ELb0ELb0ELb0ELb0EEENS1_29StaticPersistentTileSchedulerILb0EEEEEEEEEvNT_6ParamsE --------------------------
	.section	.text._ZN7cutlass13device_kernelIN5flash11enable_sm90INS1_16FlashAttnFwdSm90INS1_25CollectiveMainloopFwdSm90ILi2EN4cute5tupleIJNS5_1CILi1EEES8_S8_EEENS6_IJNS7_ILi128EEENS7_ILi112EEENS7_ILi192EEEEEELi192ENS_6half_tEfNS_4arch4Sm90ELb0ELb0ELb1ELb0ELb0ELb0ELb0ELb1ELb1ELb0ELb0ELb0EEENS1_21CollectiveEpilogueFwdINS6_IJSA_SC_SB_EEES9_SE_SG_Li256ELb0ELb0ELb0ELb0EEENS1_29StaticPersistentTileSchedulerILb0EEEEEEEEEvNT_6ParamsE,"ax",@progbits
	.align	128
.text._ZN7cutlass13device_kernelIN5flash11enable_sm90INS1_16FlashAttnFwdSm90INS1_25CollectiveMainloopFwdSm90ILi2EN4cute5tupleIJNS5_1CILi1EEES8_S8_EEENS6_IJNS7_ILi128EEENS7_ILi112EEENS7_ILi192EEEEEELi192ENS_6half_tEfNS_4arch4Sm90ELb0ELb0ELb1ELb0ELb0ELb0ELb0ELb1ELb1ELb0ELb0ELb0EEENS1_21CollectiveEpilogueFwdINS6_IJSA_SC_SB_EEES9_SE_SG_Li256ELb0ELb0ELb0ELb0EEENS1_29StaticPersistentTileSchedulerILb0EEEEEEEEEvNT_6ParamsE:
        .type           _ZN7cutlass13device_kernelIN5flash11enable_sm90INS1_16FlashAttnFwdSm90INS1_25CollectiveMainloopFwdSm90ILi2EN4cute5tupleIJNS5_1CILi1EEES8_S8_EEENS6_IJNS7_ILi128EEENS7_ILi112EEENS7_ILi192EEEEEELi192ENS_6half_tEfNS_4arch4Sm90ELb0ELb0ELb1ELb0ELb0ELb0ELb0ELb1ELb1ELb0ELb0ELb0EEENS1_21CollectiveEpilogueFwdINS6_IJSA_SC_SB_EEES9_SE_SG_Li256ELb0ELb0ELb0ELb0EEENS1_29StaticPersistentTileSchedulerILb0EEEEEEEEEvNT_6ParamsE,@function
        .size           _ZN7cutlass13device_kernelIN5flash11enable_sm90INS1_16FlashAttnFwdSm90INS1_25CollectiveMainloopFwdSm90ILi2EN4cute5tupleIJNS5_1CILi1EEES8_S8_EEENS6_IJNS7_ILi128EEENS7_ILi112EEENS7_ILi192EEEEEELi192ENS_6half_tEfNS_4arch4Sm90ELb0ELb0ELb1ELb0ELb0ELb0ELb0ELb1ELb1ELb0ELb0ELb0EEENS1_21CollectiveEpilogueFwdINS6_IJSA_SC_SB_EEES9_SE_SG_Li256ELb0ELb0ELb0ELb0EEENS1_29StaticPersistentTileSchedulerILb0EEEEEEEEEvNT_6ParamsE,(.L_x_12756 - _ZN7cutlass13device_kernelIN5flash11enable_sm90INS1_16FlashAttnFwdSm90INS1_25CollectiveMainloopFwdSm90ILi2EN4cute5tupleIJNS5_1CILi1EEES8_S8_EEENS6_IJNS7_ILi128EEENS7_ILi112EEENS7_ILi192EEEEEELi192ENS_6half_tEfNS_4arch4Sm90ELb0ELb0ELb1ELb0ELb0ELb0ELb0ELb1ELb1ELb0ELb0ELb0EEENS1_21CollectiveEpilogueFwdINS6_IJSA_SC_SB_EEES9_SE_SG_Li256ELb0ELb0ELb0ELb0EEENS1_29StaticPersistentTileSchedulerILb0EEEEEEEEEvNT_6ParamsE)
        .other          _ZN7cutlass13device_kernelIN5flash11enable_sm90INS1_16FlashAttnFwdSm90INS1_25CollectiveMainloopFwdSm90ILi2EN4cute5tupleIJNS5_1CILi1EEES8_S8_EEENS6_IJNS7_ILi128EEENS7_ILi112EEENS7_ILi192EEEEEELi192ENS_6half_tEfNS_4arch4Sm90ELb0ELb0ELb1ELb0ELb0ELb0ELb0ELb1ELb1ELb0ELb0ELb0EEENS1_21CollectiveEpilogueFwdINS6_IJSA_SC_SB_EEES9_SE_SG_Li256ELb0ELb0ELb0ELb0EEENS1_29StaticPersistentTileSchedulerILb0EEEEEEEEEvNT_6ParamsE,@"STO_CUDA_ENTRY STV_DEFAULT"
_ZN7cutlass13device_kernelIN5flash11enable_sm90INS1_16FlashAttnFwdSm90INS1_25CollectiveMainloopFwdSm90ILi2EN4cute5tupleIJNS5_1CILi1EEES8_S8_EEENS6_IJNS7_ILi128EEENS7_ILi112EEENS7_ILi192EEEEEELi192ENS_6half_tEfNS_4arch4Sm90ELb0ELb0ELb1ELb0ELb0ELb0ELb0ELb1ELb1ELb0ELb0ELb0EEENS1_21CollectiveEpilogueFwdINS6_IJSA_SC_SB_EEES9_SE_SG_Li256ELb0ELb0ELb0ELb0EEENS1_29StaticPersistentTileSchedulerILb0EEEEEEEEEvNT_6ParamsE:
        /* <DEDUP_REMOVED lines=24> */
.L_x_2851:
[----:B------:R-:W-:Y:S05]  /*0180*/  BSYNC B0 ;  /* 0x0000000000007941 */ /* 0x000fea0003800000 */
.L_x_2850:
        /* <DEDUP_REMOVED lines=37> */
.L_x_2852:
        /* <DEDUP_REMOVED lines=22> */
.L_x_2853:
        /* <DEDUP_REMOVED lines=18> */
.L_x_2854:
        /* <DEDUP_REMOVED lines=22> */
.L_x_2855:
        /* <DEDUP_REMOVED lines=22> */
.L_x_2856:
[----:B-1----:R-:W-:Y:S01]  /*0920*/  UMOV UR4, 0x1 ;  /* 0x0000000100047882 */ /* 0x002fe20000000000 */
[----:B------:R-:W-:Y:S01]  /*0930*/  PLOP3.LUT P0, PT, PT, PT, UP0, 0x80, 0x0 ;  /* 0x000000000000781c */ /* 0x000fe20003f0f008 */
[----:B------:R-:W-:Y:S01]  /*0940*/  USEL UR4, UR4, 0x2, !UP0 ;  /* 0x0000000204047887 */ /* 0x000fe2000c000000 */
[----:B------:R-:W-:-:S05]  /*0950*/  NOP ;  /* 0x0000000000007918 */ /* 0x000fca0000000000 */
[----:B------:R-:W-:-:S05]  /*0960*/  IMAD.U32 R2, RZ, RZ, UR4 ;  /* 0x00000004ff027e24 */ /* 0x000fca000f8e00ff */
[----:B------:R1:W-:Y:S01]  /*0970*/  STL [R1+0x1c], R2 ;  /* 0x00001c0201007387 */ /* 0x0003e20000100800 */
[----:B--23--:R-:W-:Y:S06]  /*0980*/  BAR.SYNC.DEFER_BLOCKING 0x0 ;  /* 0x0000000000007b1d */ /* 0x00cfec0000010000 */
[----:B------:R-:W-:Y:S05]  /*0990*/  @!P0 BRA `(.L_x_2857) ;  /* 0x000000b800108947 */ /* 0x000fea0003800000 */
.L_x_2858:
        /* <DEDUP_REMOVED lines=9> */
[----:B-1----:R-:W2:Y:S01]  /*0a30*/  LDL R2, [R1+0x1c] ;  /* 0x00001c0001027983 */ /* 0x002ea20000100800 */
[----:B------:R-:W-:Y:S01]  /*0a40*/  IADD3 R0, R4, -0x80, RZ ;  /* 0xffffff8004007810 */ /* 0x000fe20007ffe0ff */
[----:B------:R-:W1:Y:S01]  /*0a50*/  S2UR UR5, SR_CgaCtaId ;  /* 0x00000000000579c3 */ /* 0x000e620000008800 */
[----:B------:R-:W-:Y:S01]  /*0a60*/  UMOV UR4, 0x400 ;  /* 0x0000040000047882 */ /* 0x000fe20000000000 */
[----:B------:R-:W-:Y:S01]  /*0a70*/  IMAD.MOV.U32 R209, RZ, RZ, -0x2 ;  /* 0xfffffffeffd17424 */ /* 0x000fe200078e00ff */
[----:B------:R-:W-:Y:S01]  /*0a80*/  SHF.R.S32.HI R3, RZ, 0x1f, R0 ;  /* 0x0000001fff037819 */ /* 0x000fe20000011400 */
[----:B------:R-:W-:Y:S01]  /*0a90*/  IMAD.U32 R17, RZ, RZ, UR7 ;  /* 0x00000007ff117e24 */ /* 0x000fe2000f8e00ff */
[----:B------:R-:W-:Y:S02]  /*0aa0*/  UMOV UR38, URZ ;  /* 0x0000003f00267c82 */ /* 0x000fe40008000000 */
[CC--:B------:R-:W-:Y:S01]  /*0ab0*/  LEA.HI R5, R3.reuse, R0.reuse, RZ, 0x7 ;  /* 0x0000000003057211 */ /* 0x0c0fe200078f38ff */
[----:B------:R-:W3:Y:S01]  /*0ac0*/  S2UR UR6, SR_SWINHI ;  /* 0x00000000000679c3 */ /* 0x000ee20000002f00 */
[----:B------:R-:W-:-:S02]  /*0ad0*/  LEA.HI R207, R3, R0, RZ, 0x5 ;  /* 0x0000000003cf7211 */ /* 0x000fc400078f28ff */
[----:B------:R-:W-:Y:S02]  /*0ae0*/  LOP3.LUT R23, R5, 0xffffff80, RZ, 0xc0, !PT ;  /* 0xffffff8005177812 */ /* 0x000fe400078ec0ff */
[----:B------:R-:W-:Y:S02]  /*0af0*/  SHF.R.S32.HI R207, RZ, 0x5, R207 ;  /* 0x00000005ffcf7819 */ /* 0x000fe400000114cf */
[----:B------:R-:W-:Y:S01]  /*0b00*/  SHF.R.S32.HI R206, RZ, 0x7, R5 ;  /* 0x00000007ffce7819 */ /* 0x000fe20000011405 */
[----:B------:R-:W-:-:S03]  /*0b10*/  IMAD.IADD R23, R0, 0x1, -R23 ;  /* 0x0000000100177824 */ /* 0x000fc600078e0a17 */
[----:B------:R-:W-:Y:S02]  /*0b20*/  LEA.HI R5, R5, R206, RZ, 0x1 ;  /* 0x000000ce05057211 */ /* 0x000fe400078f08ff */
[----:B------:R-:W-:Y:S02]  /*0b30*/  SHF.R.S32.HI R4, RZ, 0x1f, R23 ;  /* 0x0000001fff047819 */ /* 0x000fe40000011417 */
[----:B------:R-:W-:Y:S01]  /*0b40*/  LOP3.LUT R5, R5, 0x3fffffe, RZ, 0xc0, !PT ;  /* 0x03fffffe05057812 */ /* 0x000fe200078ec0ff */
[----:B-1----:R-:W-:Y:S01]  /*0b50*/  ULEA UR9, UR5, UR4, 0x18 ;  /* 0x0000000405097291 */ /* 0x002fe2000f8ec03f */
[CC--:B------:R-:W-:Y:S02]  /*0b60*/  LEA.HI R6, R4.reuse, R23.reuse, RZ, 0x2 ;  /* 0x0000001704067211 */ /* 0x0c0fe400078f10ff */
[----:B------:R-:W-:Y:S01]  /*0b70*/  LEA.HI R4, R4, R23, RZ, 0x5 ;  /* 0x0000001704047211 */ /* 0x000fe200078f28ff */
[----:B------:R-:W-:Y:S01]  /*0b80*/  IMAD.IADD R5, R206, 0x1, -R5 ;  /* 0x00000001ce057824 */ /* 0x000fe200078e0a05 */
[----:B------:R-:W-:-:S02]  /*0b90*/  SHF.R.S32.HI R9, RZ, 0x1f, R6 ;  /* 0x0000001fff097819 */ /* 0x000fc40000011406 */
[----:B------:R-:W-:Y:S01]  /*0ba0*/  SHF.R.S32.HI R4, RZ, 0x5, R4 ;  /* 0x00000005ff047819 */ /* 0x000fe20000011404 */
[----:B------:R-:W-:Y:S01]  /*0bb0*/  UMOV UR4, UR9 ;  /* 0x0000000900047c82 */ /* 0x000fe20008000000 */
[----:B---3--:R-:W-:Y:S01]  /*0bc0*/  UMOV UR5, UR6 ;  /* 0x0000000600057c82 */ /* 0x008fe20008000000 */
[----:B------:R-:W-:Y:S02]  /*0bd0*/  IMAD.U32 R18, RZ, RZ, UR4 ;  /* 0x00000004ff127e24 */ /* 0x000fe4000f8e00ff */
[----:B------:R-:W-:Y:S01]  /*0be0*/  IMAD.U32 R19, RZ, RZ, UR5 ;  /* 0x00000005ff137e24 */ /* 0x000fe2000f8e00ff */
[----:B------:R-:W-:Y:S02]  /*0bf0*/  UMOV UR5, URZ ;  /* 0x0000003f00057c82 */ /* 0x000fe40008000000 */
[----:B------:R-:W-:Y:S02]  /*0c00*/  MOV R22, UR5 ;  /* 0x0000000500167c02 */ /* 0x000fe40008000f00 */
[----:B--2---:R-:W-:-:S02]  /*0c10*/  R2UR UR8, R2 ;  /* 0x00000000020872ca */ /* 0x004fc400000e0000 */
[----:B------:R-:W-:-:S04]  /*0c20*/  LEA.HI R2, R3, R0, RZ, 0x4 ;  /* 0x0000000003027211 */ /* 0x000fc800078f20ff */
[----:B------:R-:W-:Y:S02]  /*0c30*/  SHF.R.S32.HI R7, RZ, 0x4, R2 ;  /* 0x00000004ff077819 */ /* 0x000fe40000011402 */
[C---:B------:R-:W-:Y:S02]  /*0c40*/  LOP3.LUT R3, R2.reuse, 0x3fffff0, RZ, 0xc0, !PT ;  /* 0x03fffff002037812 */ /* 0x040fe400078ec0ff */
[----:B------:R-:W-:Y:S02]  /*0c50*/  LEA.HI R8, R2, R7, RZ, 0x1 ;  /* 0x0000000702087211 */ /* 0x000fe400078f08ff */
[----:B------:R-:W-:Y:S01]  /*0c60*/  SHF.R.S32.HI R2, RZ, 0x2, R6 ;  /* 0x00000002ff027819 */ /* 0x000fe20000011406 */
[----:B------:R-:W-:Y:S01]  /*0c70*/  IMAD.IADD R0, R0, 0x1, -R3 ;  /* 0x0000000100007824 */ /* 0x000fe200078e0a03 */
[----:B------:R-:W-:Y:S01]  /*0c80*/  LOP3.LUT R8, R8, 0x1ffffffe, RZ, 0xc0, !PT ;  /* 0x1ffffffe08087812 */ /* 0x000fe200078ec0ff */
[----:B------:R-:W-:Y:S01]  /*0c90*/  ULOP3.LUT UR4, UR8, 0x1, URZ, 0xfc, !UPT ;  /* 0x0000000108047892 */ /* 0x000fe2000f8efc3f */
[----:B------:R-:W-:Y:S01]  /*0ca0*/  LEA.HI R9, R9, R2, RZ, 0x3 ;  /* 0x0000000209097211 */ /* 0x000fe200078f18ff */
[----:B------:R-:W-:Y:S01]  /*0cb0*/  IMAD R3, R207, 0x10, R0 ;  /* 0x00000010cf037824 */ /* 0x000fe200078e0200 */
[----:B------:R-:W-:-:S02]  /*0cc0*/  IADD3 R8, R7, -R8, RZ ;  /* 0x8000000807087210 */ /* 0x000fc40007ffe0ff */
[----:B------:R-:W-:Y:S01]  /*0cd0*/  LOP3.LUT R9, R9, 0xfffffff8, RZ, 0xc0, !PT ;  /* 0xfffffff809097812 */ /* 0x000fe200078ec0ff */
[----:B------:R-:W-:Y:S01]  /*0ce0*/  IMAD.U32 R210, RZ, RZ, UR4 ;  /* 0x00000004ffd27e24 */ /* 0x000fe2000f8e00ff */
[----:B------:R-:W-:Y:S01]  /*0cf0*/  LOP3.LUT R6, R6, 0x7ffffffc, RZ, 0xc0, !PT ;  /* 0x7ffffffc06067812 */ /* 0x000fe200078ec0ff */
[----:B------:R-:W-:Y:S01]  /*0d00*/  IMAD R3, R3, 0x8, R8 ;  /* 0x0000000803037824 */ /* 0x000fe200078e0208 */
[----:B------:R-:W-:Y:S01]  /*0d10*/  IADD3 R9, R2, -R9, RZ ;  /* 0x8000000902097210 */ /* 0x000fe20007ffe0ff */
[----:B------:R-:W-:Y:S01]  /*0d20*/  UMOV UR4, URZ ;  /* 0x0000003f00047c82 */ /* 0x000fe20008000000 */
[----:B------:R-:W-:Y:S01]  /*0d30*/  IADD3 R6, R23, -R6, RZ ;  /* 0x8000000617067210 */ /* 0x000fe20007ffe0ff */
[----:B------:R-:W-:Y:S01]  /*0d40*/  IMAD.U32 R2, RZ, RZ, UR9 ;  /* 0x00000009ff027e24 */ /* 0x000fe2000f8e00ff */
[----:B------:R-:W-:Y:S01]  /*0d50*/  SHF.L.U32 R3, R3, 0x3, RZ ;  /* 0x0000000303037819 */ /* 0x000fe200000006ff */
[----:B------:R-:W-:Y:S02]  /*0d60*/  IMAD R4, R4, 0x10, R9 ;  /* 0x0000001004047824 */ /* 0x000fe400078e0209 */
[----:B------:R-:W-:-:S02]  /*0d70*/  IMAD R209, R6, R209, 0x70 ;  /* 0x0000007006d17424 */ /* 0x000fc400078e02d1 */
[----:B------:R-:W-:Y:S01]  /*0d80*/  IMAD.WIDE R18, R3, 0x2, R18 ;  /* 0x0000000203127825 */ /* 0x000fe200078e0212 */
[----:B------:R-:W-:-:S03]  /*0d90*/  LEA R208, R5, R4, 0x6 ;  /* 0x0000000405d07211 */ /* 0x000fc600078e30ff */
[----:B------:R-:W-:-:S07]  /*0da0*/  IMAD.U32 R16, RZ, RZ, UR4 ;  /* 0x00000004ff107e24 */ /* 0x000fce000f8e00ff */
.L_x_2881:
[----:B------:R-:W1:Y:S01]  /*0db0*/  SHFL.IDX PT, R0, R206, RZ, 0x1f ;  /* 0x00001fffce007589 */ /* 0x000e6200000e0000 */
[----:B------:R-:W-:Y:S01]  /*0dc0*/  R2UR UR9, R2 ;  /* 0x00000000020972ca */ /* 0x000fe200000e0000 */
[----:B------:R-:W-:Y:S01]  /*0dd0*/  ULDC UR5, c[0x0][0xda8] ;  /* 0x00036a0000057ab9 */ /* 0x000fe20000000800 */
[----:B------:R-:W-:Y:S01]  /*0de0*/  ULDC.64 UR6, c[0x0][0x3f8] ;  /* 0x0000fe0000067ab9 */ /* 0x000fe20000000a00 */
[----:B------:R-:W-:Y:S01]  /*0df0*/  R2UR UR12, R17 ;  /* 0x00000000110c72ca */ /* 0x000fe200000e0000 */
[----:B------:R-:W-:Y:S02]  /*0e00*/  UISETP.NE.AND UP1, UPT, UR5, 0x1, UPT ;  /* 0x000000010500788c */ /* 0x000fe4000bf25270 */
[----:B------:R-:W-:Y:S01]  /*0e10*/  UISETP.NE.U32.AND UP0, UPT, UR6, URZ, UPT ;  /* 0x0000003f0600728c */ /* 0x000fe2000bf05070 */
[----:B------:R-:W-:Y:S01]  /*0e20*/  ULDC UR5, c[0x0][0xdb4] ;  /* 0x00036d0000057ab9 */ /* 0x000fe20000000800 */
[----:B------:R-:W-:Y:S01]  /*0e30*/  ULDC UR60, c[0x0][0x404] ;  /* 0x00010100003c7ab9 */ /* 0x000fe20000000800 */
[----:B------:R-:W-:-:S02]  /*0e40*/  UISETP.NE.AND UP2, UPT, UR5, 0x1, UPT ;  /* 0x000000010500788c */ /* 0x000fc4000bf45270 */
[----:B------:R-:W-:Y:S02]  /*0e50*/  UISETP.NE.AND.EX UP0, UPT, UR7, URZ, UPT, UP0 ;  /* 0x0000003f0700728c */ /* 0x000fe4000bf05300 */
[----:B------:R-:W-:Y:S02]  /*0e60*/  UIADD3 UR9, UR9, 0x15400, URZ ;  /* 0x0001540009097890 */ /* 0x000fe4000fffe03f */
[----:B------:R-:W-:Y:S01]  /*0e70*/  USEL UR60, UR60, 0x1, UP0 ;  /* 0x000000013c3c7887 */ /* 0x000fe20008000000 */
[----:B------:R-:W-:Y:S01]  /*0e80*/  ULDC UR8, c[0x0][0x2e0] ;  /* 0x0000b80000087ab9 */ /* 0x000fe20000000800 */
[----:B------:R-:W-:Y:S01]  /*0e90*/  @UP1 ULDC UR6, c[0x0][0xdac] ;  /* 0x00036b0000061ab9 */ /* 0x000fe20000000800 */
[----:B------:R-:W-:Y:S02]  /*0ea0*/  ULOP3.LUT UP0, URZ, UR9, 0x9f, URZ, 0xc0, !UPT ;  /* 0x0000009f093f7892 */ /* 0x000fe4000f80c03f */
[----:B------:R-:W-:Y:S01]  /*0eb0*/  UIMAD.WIDE.U32 UR6, UR12, UR6, URZ ;  /* 0x000000060c0672a5 */ /* 0x000fe2000f8e003f */
[----:B-1----:R-:W-:Y:S01]  /*0ec0*/  R2UR UR4, R0 ;  /* 0x00000000000472ca */ /* 0x002fe200000e0000 */
[----:B------:R-:W-:Y:S01]  /*0ed0*/  UIMAD UR60, UR60, UR8, URZ ;  /* 0x000000083c3c72a4 */ /* 0x000fe2000f8e023f */
[----:B------:R-:W-:-:S02]  /*0ee0*/  UMOV UR13, UR12 ;  /* 0x0000000c000d7c82 */ /* 0x000fc40008000000 */
[----:B------:R-:W-:Y:S01]  /*0ef0*/  @UP1 ULDC UR8, c[0x0][0xdb0] ;  /* 0x00036c0000081ab9 */ /* 0x000fe20000000800 */
[----:B------:R-:W-:Y:S01]  /*0f00*/  PLOP3.LUT P0, PT, PT, PT, UP0, 0x80, 0x0 ;  /* 0x000000000000781c */ /* 0x000fe20003f0f008 */
[----:B------:R-:W-:Y:S01]  /*0f10*/  @UP1 USHF.R.U32.HI UR13, URZ, UR8, UR7 ;  /* 0x000000083f0d1299 */ /* 0x000fe20008011607 */
[----:B------:R-:W-:-:S03]  /*0f20*/  @UP2 ULDC.64 UR10, c[0x0][0xdb8] ;  /* 0x00036e00000a2ab9 */ /* 0x000fc60000000a00 */
[----:B------:R-:W-:Y:S02]  /*0f30*/  UIMAD.WIDE.U32 UR6, UR13, UR10, URZ ;  /* 0x0000000a0d0672a5 */ /* 0x000fe4000f8e003f */
[----:B------:R-:W-:Y:S01]  /*0f40*/  IMAD.U32 R205, RZ, RZ, UR13 ;  /* 0x0000000dffcd7e24 */ /* 0x000fe2000f8e00ff */
[----:B------:R-:W-:Y:S01]  /*0f50*/  ULEA.HI UR5, UR4, UR4, URZ, 0x1 ;  /* 0x0000000404057291 */ /* 0x000fe2000f8f083f */
[----:B------:R-:W-:Y:S01]  /*0f60*/  UMOV UR36, UR13 ;  /* 0x0000000d00247c82 */ /* 0x000fe20008000000 */
[----:B------:R-:W-:Y:S02]  /*0f70*/  @UP2 USHF.R.U32.HI UR36, URZ, UR11, UR7 ;  /* 0x0000000b3f242299 */ /* 0x000fe40008011607 */
[----:B------:R-:W-:-:S04]  /*0f80*/  ULOP3.LUT UR5, UR5, 0x1e, URZ, 0xc0, !UPT ;  /* 0x0000001e05057892 */ /* 0x000fc8000f8ec03f */
[----:B------:R-:W-:Y:S02]  /*0f90*/  UIADD3 UR4, UR4, -UR5, URZ ;  /* 0x8000000504047290 */ /* 0x000fe4000fffe03f */
[----:B------:R-:W-:Y:S02]  /*0fa0*/  UIADD3 UR5, UR60, 0x6f, URZ ;  /* 0x0000006f3c057890 */ /* 0x000fe4000fffe03f */
[----:B------:R-:W-:-:S03]  /*0fb0*/  ULEA UR8, UR4, UR9, 0xd ;  /* 0x0000000904087291 */ /* 0x000fc6000f8e683f */
[----:B------:R-:W-:Y:S01]  /*0fc0*/  UMOV UR4, URZ ;  /* 0x0000003f00047c82 */ /* 0x000fe20008000000 */
[----:B------:R-:W-:Y:S02]  /*0fd0*/  USHF.R.U32.HI UR8, URZ, 0x4, UR8 ;  /* 0x000000043f087899 */ /* 0x000fe40008011608 */
[----:B------:R-:W-:Y:S02]  /*0fe0*/  UIMAD.WIDE UR4, UR5, -0x6db6db6d, UR4 ;  /* 0x92492493050478a5 */ /* 0x000fe4000f8e0204 */
[----:B------:R-:W-:Y:S02]  /*0ff0*/  ULOP3.LUT UR39, UR8, 0x3fff, URZ, 0xc0, !UPT ;  /* 0x00003fff08277892 */ /* 0x000fe4000f8ec03f */
[----:B------:R-:W-:-:S03]  /*1000*/  USHF.R.U32.HI UR61, URZ, 0x1f, UR5 ;  /* 0x0000001f3f3d7899 */ /* 0x000fc60008011605 */
[----:B------:R-:W-:Y:S01]  /*1010*/  UMOV UR4, UR12 ;  /* 0x0000000c00047c82 */ /* 0x000fe20008000000 */
[----:B------:R-:W-:Y:S01]  /*1020*/  ULEA.HI.SX32 UR61, UR5, UR61, 0x1a ;  /* 0x0000003d053d7291 */ /* 0x000fe2000f8fd23f */
        /* <DEDUP_REMOVED lines=18> */
.L_x_2859:
[----:B------:R-:W-:Y:S02]  /*1150*/  R2UR UR4, R22 ;  /* 0x00000000160472ca */ /* 0x000fe400000e0000 */
[----:B------:R-:W-:Y:S02]  /*1160*/  R2UR UR6, R2 ;  /* 0x00000000020672ca */ /* 0x000fe400000e0000 */
[----:B------:R-:W-:-:S09]  /*1170*/  R2UR UR5, R210 ;  /* 0x00000000d20572ca */ /* 0x000fd200000e0000 */
[----:B------:R-:W-:-:S04]  /*1180*/  ULOP3.LUT UR4, UR4, 0x1, URZ, 0xc0, !UPT ;  /* 0x0000000104047892 */ /* 0x000fc8000f8ec03f */
[----:B------:R-:W-:Y:S02]  /*1190*/  IMAD.U32 R3, RZ, RZ, UR5 ;  /* 0x00000005ff037e24 */ /* 0x000fe4000f8e00ff */
[----:B------:R-:W-:-:S03]  /*11a0*/  IMAD.U32 R0, RZ, RZ, UR4 ;  /* 0x00000004ff007e24 */ /* 0x000fc6000f8e00ff */
[----:B------:R-:W-:Y:S02]  /*11b0*/  ISETP.NE.AND P0, PT, R3, 0x3, PT ;  /* 0x000000030300780c */ /* 0x000fe40003f05270 */
[----:B------:R-:W-:-:S04]  /*11c0*/  SHF.L.U32 R0, R0, 0x1f, RZ ;  /* 0x0000001f00007819 */ /* 0x000fc800000006ff */
[----:B------:R-:W1:Y:S02]  /*11d0*/  SYNCS.PHASECHK.TRANS64.TRYWAIT P1, [UR6+0x36800], R0 ;  /* 0x03680000ff0075a7 */ /* 0x000e640008020146 */
[----:B-1----:R-:W-:Y:S05]  /*11e0*/  @!P1 BRA `(.L_x_2860) ;  /* 0x000000e000c09947 */ /* 0x002fea0003800000 */
.L_x_2939:
[----:B------:R-:W-:Y:S05]  /*11f0*/  @!P0 BRA `(.L_x_2861) ;  /* 0x0000000000048947 */ /* 0x000fea0003800000 */
[----:B------:R-:W-:Y:S01]  /*1200*/  BPT.TRAP 0x1 ;  /* 0x000000040000795c */ /* 0x000fe20000300000 */
.L_x_2861:
[----:B------:R-:W-:Y:S02]  /*1210*/  R2UR UR5, R16 ;  /* 0x00000000100572ca */ /* 0x000fe400000e0000 */
[----:B------:R-:W-:Y:S02]  /*1220*/  R2UR UR4, R2 ;  /* 0x00000000020472ca */ /* 0x000fe400000e0000 */
[----:B-1----:R-:W-:-:S09]  /*1230*/  MOV R0, UR38 ;  /* 0x0000002600007c02 */ /* 0x002fd20008000f00 */
[----:B------:R-:W-:Y:S02]  /*1240*/  IMAD.U32 R3, RZ, RZ, UR5 ;  /* 0x00000005ff037e24 */ /* 0x000fe4000f8e00ff */
[----:B------:R-:W-:-:S03]  /*1250*/  LEA R0, R0, UR4, 0x3 ;  /* 0x0000000400007c11 */ /* 0x000fc6000f8e18ff */
[----:B------:R-:W-:-:S04]  /*1260*/  SHF.L.U32 R3, R3, 0x1f, RZ ;  /* 0x0000001f03037819 */ /* 0x000fc800000006ff */
[----:B------:R1:W2:Y:S01]  /*1270*/  SYNCS.PHASECHK.TRANS64.TRYWAIT P2, [R0+URZ+0x36830], R3 ;  /* 0x03683003000075a7 */ /* 0x0002a2000804017f */
[----:B------:R-:W-:Y:S05]  /*1280*/  @!P0 BRA `(.L_x_2862) ;  /* 0x0000000000048947 */ /* 0x000fea0003800000 */
[----:B------:R-:W-:Y:S01]  /*1290*/  BPT.TRAP 0x1 ;  /* 0x000000040000795c */ /* 0x000fe20000300000 */
.L_x_2862:
[----:B------:R-:W3:Y:S01]  /*12a0*/  S2R R4, SR_TID.X ;  /* 0x0000000000047919 */ /* 0x000ee20000002100 */
[----:B------:R-:W-:Y:S01]  /*12b0*/  IMAD.MOV.U32 R119, RZ, RZ, RZ ;  /* 0x000000ffff777224 */ /* 0x000fe200078e00ff */
[----:B---3--:R-:W-:-:S04]  /*12c0*/  LOP3.LUT R4, R4, 0x7f, RZ, 0xc0, !PT ;  /* 0x0000007f04047812 */ /* 0x008fc800078ec0ff */
[----:B------:R-:W-:Y:S01]  /*12d0*/  ISETP.NE.AND P1, PT, R4, RZ, PT ;  /* 0x000000ff0400720c */ /* 0x000fe20003f25270 */
[----:B--2---:R-:W-:-:S12]  /*12e0*/  @P2 BRA `(.L_x_2863) ;  /* 0x0000000000082947 */ /* 0x004fd80003800000 */
[----:B------:R-:W2:Y:S02]  /*12f0*/  SYNCS.PHASECHK.TRANS64.TRYWAIT P2, [R0+URZ+0x36830], R3 ;  /* 0x03683003000075a7 */ /* 0x000ea4000804017f */
[----:B--2---:R-:W-:Y:S05]  /*1300*/  @!P2 BRA `(.L_x_2864) ;  /* 0x000000e00094a947 */ /* 0x004fea0003800000 */
.L_x_2863:
[----:B------:R-:W-:Y:S05]  /*1310*/  WARPSYNC.ALL ;  /* 0x0000000000007948 */ /* 0x000fea0003800000 */
[----:B------:R-:W-:Y:S01]  /*1320*/  R2UR UR4, R2 ;  /* 0x00000000020472ca */ /* 0x000fe200000e0000 */
[----:B------:R-:W-:Y:S01]  /*1330*/  ULOP3.LUT UR39, UR39, 0x10000, URZ, 0xfc, !UPT ;  /* 0x0001000027277892 */ /* 0x000fe2000f8efc3f */
[----:B------:R-:W-:Y:S01]  /*1340*/  WARPGROUP.ARRIVE ;  /* 0x00000000000079c5 */ /* 0x000fe20000000000 */
[----:B------:R-:W-:Y:S01]  /*1350*/  UMOV UR57, 0x40000040 ;  /* 0x4000004000397882 */ /* 0x000fe20000000000 */
[----:B------:R-:W-:Y:S01]  /*1360*/  UMOV UR59, 0x40000040 ;  /* 0x40000040003b7882 */ /* 0x000fe20000000000 */
[----:B------:R-:W-:Y:S01]  /*1370*/  UMOV UR7, 0x40000040 ;  /* 0x4000004000077882 */ /* 0x000fe20000000000 */
[----:B------:R-:W-:Y:S01]  /*1380*/  UMOV UR9, UR57 ;  /* 0x0000003900097c82 */ /* 0x000fe20008000000 */
[----:B------:R-:W-:Y:S01]  /*1390*/  UMOV UR11, 0x40000040 ;  /* 0x40000040000b7882 */ /* 0x000fe20000000000 */
[----:B------:R-:W-:Y:S01]  /*13a0*/  UMOV UR56, UR39 ;  /* 0x0000002700387c82 */ /* 0x000fe20008000000 */
[----:B------:R-:W-:Y:S01]  /*13b0*/  UMOV UR13, UR57 ;  /* 0x00000039000d7c82 */ /* 0x000fe20008000000 */
[----:B------:R-:W-:Y:S01]  /*13c0*/  UMOV UR8, UR56 ;  /* 0x0000003800087c82 */ /* 0x000fe20008000000 */
[----:B------:R-:W-:Y:S01]  /*13d0*/  UMOV UR12, UR56 ;  /* 0x00000038000c7c82 */ /* 0x000fe20008000000 */
[----:B------:R-:W-:Y:S01]  /*13e0*/  UMOV UR15, 0x40000040 ;  /* 0x40000040000f7882 */ /* 0x000fe20000000000 */
[----:B------:R-:W-:Y:S01]  /*13f0*/  UIADD3 UR4, UR4, 0x21400, URZ ;  /* 0x0002140004047890 */ /* 0x000fe2000fffe03f */
[----:B------:R-:W-:Y:S01]  /*1400*/  MOV R6, UR57 ;  /* 0x0000003900067c02 */ /* 0x000fe20008000f00 */
[----:B------:R-:W-:Y:S01]  /*1410*/  UMOV UR16, UR56 ;  /* 0x0000003800107c82 */ /* 0x000fe20008000000 */
[----:B------:R-:W-:Y:S01]  /*1420*/  UMOV UR17, UR57 ;  /* 0x0000003900117c82 */ /* 0x000fe20008000000 */
[----:B------:R-:W-:Y:S01]  /*1430*/  USHF.R.U32.HI UR4, URZ, 0x4, UR4 ;  /* 0x000000043f047899 */ /* 0x000fe20008011604 */
[----:B------:R-:W-:Y:S01]  /*1440*/  MOV R7, UR56 ;  /* 0x0000003800077c02 */ /* 0x000fe20008000f00 */
[----:B------:R-:W-:Y:S01]  /*1450*/  UMOV UR19, 0x40000040 ;  /* 0x4000004000137882 */ /* 0x000fe20000000000 */
[----:B------:R-:W-:Y:S01]  /*1460*/  UMOV UR20, UR56 ;  /* 0x0000003800147c82 */ /* 0x000fe20008000000 */
[----:B------:R-:W-:Y:S01]  /*1470*/  ULOP3.LUT UR4, UR4, 0x3fff, URZ, 0xc0, !UPT ;  /* 0x00003fff04047892 */ /* 0x000fe2000f8ec03f */
[----:B------:R-:W-:Y:S01]  /*1480*/  VIADD R8, R209, UR60 ;  /* 0x0000003cd1087c36 */ /* 0x000fe20008000000 */
[----:B------:R-:W-:Y:S01]  /*1490*/  UMOV UR21, UR57 ;  /* 0x0000003900157c82 */ /* 0x000fe20008000000 */
[----:B------:R-:W-:Y:S01]  /*14a0*/  UMOV UR23, 0x40000040 ;  /* 0x4000004000177882 */ /* 0x000fe20000000000 */
[----:B------:R-:W-:Y:S01]  /*14b0*/  ULOP3.LUT UR5, UR4, 0x10000, URZ, 0xfc, !UPT ;  /* 0x0001000004057892 */ /* 0x000fe2000f8efc3f */
[----:B------:R-:W-:Y:S01]  /*14c0*/  IMAD.U32 R9, RZ, RZ, UR61 ;  /* 0x0000003dff097e24 */ /* 0x000fe2000f8e00ff */
[----:B------:R-:W-:Y:S01]  /*14d0*/  UIADD3 UR24, UR39, 0x2, URZ ;  /* 0x0000000227187890 */ /* 0x000fe2000fffe03f */
[----:B------:R-:W-:Y:S01]  /*14e0*/  P2R R80, PR, RZ, 0x1 ;  /* 0x00000001ff507803 */ /* 0x000fe20000000000 */
[----:B------:R-:W-:Y:S01]  /*14f0*/  UIMAD UR37, UR38, 0xa80, UR5 ;  /* 0x00000a80262578a4 */ /* 0x000fe2000f8e0205 */
[----:B-12---:R-:W-:Y:S01]  /*1500*/  @!P1 VIADD R0, R0, 0x36840 ;  /* 0x0003684000009836 */ /* 0x006fe20000000000 */
[----:B------:R-:W-:Y:S01]  /*1510*/  MOV R5, UR5 ;  /* 0x0000000500057c02 */ /* 0x000fe20008000f00 */
[----:B------:R-:W-:Y:S01]  /*1520*/  UMOV UR4, UR56 ;  /* 0x0000003800047c82 */ /* 0x000fe20008000000 */
[----:B------:R-:W-:Y:S01]  /*1530*/  UIADD3 UR6, UR37, 0x80, URZ ;  /* 0x0000008025067890 */ /* 0x000fe2000fffe03f */
[--C-:B------:R-:W-:Y:S01]  /*1540*/  IMAD.MOV.U32 R118, RZ, RZ, R119.reuse ;  /* 0x000000ffff767224 */ /* 0x100fe200078e0077 */
[----:B------:R-:W-:Y:S01]  /*1550*/  UMOV UR5, UR57 ;  /* 0x0000003900057c82 */ /* 0x000fe20008000000 */
[----:B------:R-:W-:Y:S01]  /*1560*/  UMOV UR58, UR37 ;  /* 0x00000025003a7c82 */ /* 0x000fe20008000000 */
[----:B------:R-:W-:Y:S01]  /*1570*/  UIADD3 UR10, UR37, 0x100, URZ ;  /* 0x00000100250a7890 */ /* 0x000fe2000fffe03f */
[----:B------:R-:W-:Y:S01]  /*1580*/  HGMMA.64x16x16.F32 R72, gdesc[UR56], RZ, !UPT, gsb0 ;  /* 0x00200000384879f0 */ /* 0x000fe2000c0008ff */
[----:B------:R-:W-:Y:S01]  /*1590*/  UIADD3 UR14, UR37, 0x180, URZ ;  /* 0x00000180250e7890 */ /* 0x000fe2000fffe03f */
[----:B------:R-:W-:Y:S01]  /*15a0*/  @!P1 PRMT R0, RZ, 0x654, R0 ;  /* 0x00000654ff009816 */ /* 0x000fe20000000000 */
        /* <DEDUP_REMOVED lines=26> */
[----:B------:R-:W-:Y:S01]  /*1750*/  UISETP.GE.AND UP0, UPT, UR60, 0x71, UPT ;  /* 0x000000713c00788c */ /* 0x000fe2000bf06270 */
        /* <DEDUP_REMOVED lines=8> */
[----:B------:R-:W-:Y:S01]  /*17e0*/  IMAD.MOV.U32 R82, RZ, RZ, R119 ;  /* 0x000000ffff527224 */ /* 0x000fe200078e0077 */
        /* <DEDUP_REMOVED lines=12> */
[----:B------:R-:W-:Y:S01]  /*18b0*/  UMOV UR9, 0x40000040 ;  /* 0x4000004000097882 */ /* 0x000fe20000000000 */
[----:B------:R-:W-:Y:S01]  /*18c0*/  UMOV UR11, 0x40000040 ;  /* 0x40000040000b7882 */ /* 0x000fe20000000000 */
[----:B------:R-:W-:Y:S01]  /*18d0*/  UIADD3 UR24, UR39, 0x4, URZ ;  /* 0x0000000427187890 */ /* 0x000fe2000fffe03f */
        /* <DEDUP_REMOVED lines=390> */
[----:B------:R-:W-:Y:S01]  /*3140*/  UMOV UR48, UR44 ;  /* 0x0000002c00307c82 */ /* 0x000fe20008000000 */
[----:B------:R-:W-:Y:S01]  /*3150*/  UMOV UR49, UR45 ;  /* 0x0000002d00317c82 */ /* 0x000fe20008000000 */
[----:B------:R-:W-:-:S02]  /*3160*/  UIADD3 UR11, UR37, 0xa02, URZ ;  /* 0x00000a02250b7890 */ /* 0x000fc4000fffe03f */
[----:B------:R-:W-:Y:S01]  /*3170*/  UIADD3 UR10, UR39, 0x804, URZ ;  /* 0x00000804270a7890 */ /* 0x000fe2000fffe03f */
[----:B------:R-:W-:Y:S02]  /*3180*/  WARPGROUP.DEPBAR.LE gsb0, 0x0 ;  /* 0x00008000000079c5 */ /* 0x000fe40000010000 */
[----:B------:R-:W-:-:S06]  /*3190*/  WARPGROUP.ARRIVE ;  /* 0x00000000000079c5 */ /* 0x000fcc0000000000 */
[----:B------:R-:W-:Y:S01]  /*31a0*/  HGMMA.64x16x16.F32 R24, gdesc[UR4], R24, gsb0 ;  /* 0x00200000041879f0 */ /* 0x000fe20008000818 */
[----:B------:R-:W-:Y:S01]  /*31b0*/  UIADD3 UR6, UR37, 0x782, URZ ;  /* 0x0000078225067890 */ /* 0x000fe2000fffe03f */
[----:B------:R-:W-:Y:S01]  /*31c0*/  UMOV UR4, UR44 ;  /* 0x0000002c00047c82 */ /* 0x000fe20008000000 */
[----:B------:R-:W-:Y:S01]  /*31d0*/  UMOV UR5, UR45 ;  /* 0x0000002d00057c82 */ /* 0x000fe20008000000 */
[----:B------:R-:W-:-:S04]  /*31e0*/  UMOV UR7, 0x40000040 ;  /* 0x4000004000077882 */ /* 0x000fc80000000000 */
[----:B------:R-:W-:Y:S01]  /*31f0*/  UMOV UR58, UR6 ;  /* 0x00000006003a7c82 */ /* 0x000fe20008000000 */
        /* <DEDUP_REMOVED lines=43> */
[----:B------:R-:W-:Y:S02]  /*34b0*/  UIADD3 UR6, UR37, 0x784, URZ ;  /* 0x0000078425067890 */ /* 0x000fe4000fffe03f */
[----:B------:R-:W-:Y:S01]  /*34c0*/  UIADD3 UR7, UR37, 0x804, URZ ;  /* 0x0000080425077890 */ /* 0x000fe2000fffe03f */
[----:B------:R-:W-:Y:S01]  /*34d0*/  UMOV UR4, UR48 ;  /* 0x0000003000047c82 */ /* 0x000fe20008000000 */
[----:B------:R-:W-:-:S03]  /*34e0*/  UMOV UR5, UR49 ;  /* 0x0000003100057c82 */ /* 0x000fc60008000000 */
[----:B------:R-:W-:Y:S01]  /*34f0*/  UMOV UR14, UR6 ;  /* 0x00000006000e7c82 */ /* 0x000fe20008000000 */
[----:B------:R-:W-:Y:S01]  /*3500*/  UIADD3 UR6, UR37, 0x984, URZ ;  /* 0x0000098425067890 */ /* 0x000fe2000fffe03f */
        /* <DEDUP_REMOVED lines=20> */
[----:B------:R-:W-:Y:S01]  /*3650*/  UIADD3 UR54, UR37, 0x706, URZ ;  /* 0x0000070625367890 */ /* 0x000fe2000fffe03f */
[----:B------:R-:W-:Y:S01]  /*3660*/  UMOV UR52, UR10 ;  /* 0x0000000a00347c82 */ /* 0x000fe20008000000 */
[----:B------:R-:W-:Y:S01]  /*3670*/  UMOV UR53, 0x40000040 ;  /* 0x4000004000357882 */ /* 0x000fe20000000000 */
[----:B------:R-:W-:Y:S01]  /*3680*/  UMOV UR55, 0x40000040 ;  /* 0x4000004000377882 */ /* 0x000fe20000000000 */
[----:B------:R-:W-:Y:S01]  /*3690*/  ULDC UR10, c[0x0][0x9d8] ;  /* 0x00027600000a7ab9 */ /* 0x000fe20000000800 */
        /* <DEDUP_REMOVED lines=29> */
[----:B------:R-:W-:Y:S01]  /*3870*/  MUFU.TANH R72, R72 ;  /* 0x0000004800487308 */ /* 0x000fe20000002400 */
[----:B------:R-:W-:Y:S01]  /*3880*/  UMOV UR4, UR52 ;  /* 0x0000003400047c82 */ /* 0x000fe20008000000 */
[----:B------:R-:W-:Y:S01]  /*3890*/  UMOV UR5, UR53 ;  /* 0x0000003500057c82 */ /* 0x000fe20008000000 */
[----:B------:R-:W-:Y:S01]  /*38a0*/  UMOV UR7, 0x40000040 ;  /* 0x4000004000077882 */ /* 0x000fe20000000000 */
[----:B------:R-:W-:Y:S01]  /*38b0*/  FMUL.FTZ R75, R75, UR10 ;  /* 0x0000000a4b4b7c20 */ /* 0x000fe20008410000 */
[----:B------:R-:W-:Y:S01]  /*38c0*/  FMUL.FTZ R78, R78, UR10 ;  /* 0x0000000a4e4e7c20 */ /* 0x000fe20008410000 */
[----:B------:R-:W-:-:S02]  /*38d0*/  FMUL.FTZ R79, R79, UR10 ;  /* 0x0000000a4f4f7c20 */ /* 0x000fc40008410000 */
[----:B------:R-:W1:Y:S08]  /*38e0*/  MUFU.TANH R73, R73 ;  /* 0x0000004900497308 */ /* 0x000e700000002400 */
[----:B------:R-:W2:Y:S08]  /*38f0*/  MUFU.TANH R76, R76 ;  /* 0x0000004c004c7308 */ /* 0x000eb00000002400 */
[----:B------:R-:W3:Y:S08]  /*3900*/  MUFU.TANH R77, R77 ;  /* 0x0000004d004d7308 */ /* 0x000ef00000002400 */
[----:B------:R4:W5:Y:S08]  /*3910*/  MUFU.TANH R3, R74 ;  /* 0x0000004a00037308 */ /* 0x0009700000002400 */
[----:B------:R-:W5:Y:S01]  /*3920*/  MUFU.TANH R4, R75 ;  /* 0x0000004b00047308 */ /* 0x000f620000002400 */
[----:B----4-:R-:W-:-:S07]  /*3930*/  MOV R74, R119 ;  /* 0x00000077004a7202 */ /* 0x010fce0000000f00 */
[----:B------:R-:W-:Y:S01]  /*3940*/  MUFU.TANH R7, R78 ;  /* 0x0000004e00077308 */ /* 0x000fe20000002400 */
[----:B------:R-:W-:Y:S02]  /*3950*/  WARPGROUP.DEPBAR.LE gsb0, 0x0 ;  /* 0x00008000000079c5 */ /* 0x000fe40000010000 */
[----:B------:R-:W-:Y:S01]  /*3960*/  WARPGROUP.ARRIVE ;  /* 0x00000000000079c5 */ /* 0x000fe20000000000 */
[----:B------:R-:W-:Y:S01]  /*3970*/  FMUL.FTZ R66, R66, UR10 ;  /* 0x0000000a42427c20 */ /* 0x000fe20008410000 */
[----:B------:R-:W-:Y:S01]  /*3980*/  FMUL.FTZ R64, R64, UR10 ;  /* 0x0000000a40407c20 */ /* 0x000fe20008410000 */
[----:B------:R-:W-:Y:S01]  /*3990*/  FMUL.FTZ R65, R65, UR10 ;  /* 0x0000000a41417c20 */ /* 0x000fe20008410000 */
[----:B------:R-:W-:Y:S01]  /*39a0*/  FMUL.FTZ R67, R67, UR10 ;  /* 0x0000000a43437c20 */ /* 0x000fe20008410000 */
[----:B------:R4:W-:Y:S01]  /*39b0*/  MUFU.TANH R13, R66 ;  /* 0x00000042000d7308 */ /* 0x0009e20000002400 */
[----:B------:R-:W-:Y:S01]  /*39c0*/  HGMMA.64x16x16.F32 R56, gdesc[UR4], R56, gsb0 ;  /* 0x00200000043879f0 */ /* 0x000fe20008000838 */
[----:B------:R-:W-:Y:S01]  /*39d0*/  UIADD3 UR6, UR37, 0x886, URZ ;  /* 0x0000088625067890 */ /* 0x000fe2000fffe03f */
[----:B------:R-:W-:Y:S01]  /*39e0*/  FMUL.FTZ R68, R68, UR10 ;  /* 0x0000000a44447c20 */ /* 0x000fe20008410000 */
[----:B------:R-:W-:Y:S01]  /*39f0*/  UMOV UR4, UR52 ;  /* 0x0000003400047c82 */ /* 0x000fe20008000000 */
[----:B------:R-:W-:Y:S01]  /*3a00*/  UMOV UR5, UR53 ;  /* 0x0000003500057c82 */ /* 0x000fe20008000000 */
[----:B------:R-:W-:Y:S01]  /*3a10*/  UMOV UR7, 0x40000040 ;  /* 0x4000004000077882 */ /* 0x000fe20000000000 */
[----:B------:R-:W-:Y:S01]  /*3a20*/  FMUL.FTZ R69, R69, UR10 ;  /* 0x0000000a45457c20 */ /* 0x000fe20008410000 */
[----:B------:R-:W-:Y:S01]  /*3a30*/  MUFU.TANH R64, R64 ;  /* 0x0000004000407308 */ /* 0x000fe20000002400 */
[----:B----4-:R-:W-:-:S02]  /*3a40*/  IMAD R66, R9, -0x70, R8 ;  /* 0xffffff9009427824 */ /* 0x010fc400078e0208 */
[----:B------:R-:W-:Y:S01]  /*3a50*/  FMUL.FTZ R71, R71, UR10 ;  /* 0x0000000a47477c20 */ /* 0x000fe20008410000 */
[----:B------:R-:W-:Y:S01]  /*3a60*/  FMUL.FTZ R70, R70, UR10 ;  /* 0x0000000a46467c20 */ /* 0x000fe20008410000 */
[----:B------:R-:W-:Y:S01]  /*3a70*/  IMAD.MOV.U32 R78, RZ, RZ, R119 ;  /* 0x000000ffff4e7224 */ /* 0x000fe200078e0077 */
[C---:B------:R-:W-:Y:S02]  /*3a80*/  ISETP.GT.AND P4, PT, R66.reuse, RZ, PT ;  /* 0x000000ff4200720c */ /* 0x040fe40003f84270 */
[C---:B------:R-:W-:Y:S01]  /*3a90*/  ISETP.GT.AND P2, PT, R66.reuse, 0x1, PT ;  /* 0x000000014200780c */ /* 0x040fe20003f44270 */
[----:B------:R-:W4:Y:S01]  /*3aa0*/  MUFU.TANH R65, R65 ;  /* 0x0000004100417308 */ /* 0x000f220000002400 */
[C---:B------:R-:W-:Y:S02]  /*3ab0*/  ISETP.GT.AND P3, PT, R66.reuse, 0x8, PT ;  /* 0x000000084200780c */ /* 0x040fe40003f64270 */
[----:B-1----:R-:W-:Y:S02]  /*3ac0*/  FSEL R73, R73, -INF , P2 ;  /* 0xff80000049497808 */ /* 0x002fe40001000000 */
[----:B------:R-:W-:-:S02]  /*3ad0*/  ISETP.GT.AND P6, PT, R66, 0x9, PT ;  /* 0x000000094200780c */ /* 0x000fc40003fc4270 */
[----:B--2---:R-:W-:Y:S01]  /*3ae0*/  FSEL R75, R76, -INF , P3 ;  /* 0xff8000004c4b7808 */ /* 0x004fe20001800000 */
[----:B------:R1:W-:Y:S01]  /*3af0*/  MUFU.TANH R15, R67 ;  /* 0x00000043000f7308 */ /* 0x0003e20000002400 */
[----:B------:R-:W-:Y:S01]  /*3b00*/  ISETP.GT.AND P5, PT, R66, 0x10, PT ;  /* 0x000000104200780c */ /* 0x000fe20003fa4270 */
[--C-:B------:R-:W-:Y:S01]  /*3b10*/  IMAD.MOV.U32 R76, RZ, RZ, R119.reuse ;  /* 0x000000ffff4c7224 */ /* 0x100fe200078e0077 */
[----:B---3--:R-:W-:Y:S02]  /*3b20*/  FSEL R77, R77, -INF , P6 ;  /* 0xff8000004d4d7808 */ /* 0x008fe40003000000 */
[----:B-----5:R-:W-:Y:S02]  /*3b30*/  FSEL R3, R3, -INF , P4 ;  /* 0xff80000003037808 */ /* 0x020fe40002000000 */
[----:B------:R-:W-:Y:S01]  /*3b40*/  FSEL R4, R4, -INF , P2 ;  /* 0xff80000004047808 */ /* 0x000fe20001000000 */
[----:B------:R-:W2:Y:S01]  /*3b50*/  MUFU.TANH R68, R68 ;  /* 0x0000004400447308 */ /* 0x000ea20000002400 */
[----:B-1----:R-:W-:Y:S01]  /*3b60*/  FSEL R67, R72, -INF , P4 ;  /* 0xff80000048437808 */ /* 0x002fe20002000000 */
[----:B------:R-:W-:Y:S01]  /*3b70*/  IMAD.MOV.U32 R72, RZ, RZ, R119 ;  /* 0x000000ffff487224 */ /* 0x000fe200078e0077 */
[----:B------:R-:W-:-:S02]  /*3b80*/  ISETP.GT.AND P4, PT, R66, 0x11, PT ;  /* 0x000000114200780c */ /* 0x000fc40003f84270 */
[----:B------:R-:W-:Y:S02]  /*3b90*/  FMNMX.FTZ R12, R67, R73, !PT ;  /* 0x00000049430c7209 */ /* 0x000fe40007810000 */
[----:B------:R-:W-:Y:S01]  /*3ba0*/  ISETP.GT.AND P2, PT, R66, 0x18, PT ;  /* 0x000000184200780c */ /* 0x000fe20003f44270 */
[----:B------:R1:W3:Y:S01]  /*3bb0*/  MUFU.TANH R11, R79 ;  /* 0x0000004f000b7308 */ /* 0x0002e20000002400 */
[----:B------:R-:W-:Y:S02]  /*3bc0*/  FMNMX.FTZ R14, R75, R12, !PT ;  /* 0x0000000c4b0e7209 */ /* 0x000fe40007810000 */
[----:B----4-:R-:W-:Y:S02]  /*3bd0*/  FSEL R65, R65, -INF , P4 ;  /* 0xff80000041417808 */ /* 0x010fe40002000000 */
[----:B------:R-:W-:Y:S02]  /*3be0*/  FMNMX.FTZ R14, R77, R14, !PT ;  /* 0x0000000e4d0e7209 */ /* 0x000fe40007810000 */
[----:B------:R-:W-:Y:S01]  /*3bf0*/  FSEL R7, R7, -INF , P3 ;  /* 0xff80000007077808 */ /* 0x000fe20001800000 */
[----:B------:R-:W4:Y:S01]  /*3c00*/  MUFU.TANH R69, R69 ;  /* 0x0000004500457308 */ /* 0x000f220000002400 */
[----:B-1----:R-:W-:Y:S01]  /*3c10*/  FSEL R79, R64, -INF , P5 ;  /* 0xff800000404f7808 */ /* 0x002fe20002800000 */
[----:B------:R-:W-:Y:S01]  /*3c20*/  IMAD.MOV.U32 R64, RZ, RZ, R119 ;  /* 0x000000ffff407224 */ /* 0x000fe200078e0077 */
[----:B------:R-:W-:Y:S01]  /*3c30*/  ISETP.GT.AND P3, PT, R66, 0x19, PT ;  /* 0x000000194200780c */ /* 0x000fe20003f64270 */
[----:B------:R-:W-:-:S02]  /*3c40*/  WARPGROUP.DEPBAR.LE gsb0, 0x0 ;  /* 0x00008000000079c5 */ /* 0x000fc40000010000 */
[----:B------:R-:W-:Y:S01]  /*3c50*/  WARPGROUP.ARRIVE ;  /* 0x00000000000079c5 */ /* 0x000fe20000000000 */
[----:B------:R-:W-:Y:S01]  /*3c60*/  FMUL.FTZ R56, R56, UR10 ;  /* 0x0000000a38387c20 */ /* 0x000fe20008410000 */
[----:B------:R-:W-:Y:S01]  /*3c70*/  FMUL.FTZ R57, R57, UR10 ;  /* 0x0000000a39397c20 */ /* 0x000fe20008410000 */
[----:B------:R-:W-:Y:S01]  /*3c80*/  MUFU.TANH R71, R71 ;  /* 0x0000004700477308 */ /* 0x000fe20000002400 */
[----:B------:R-:W-:Y:S01]  /*3c90*/  FMUL.FTZ R60, R60, UR10 ;  /* 0x0000000a3c3c7c20 */ /* 0x000fe20008410000 */
[----:B------:R-:W-:Y:S01]  /*3ca0*/  FMUL.FTZ R63, R63, UR10 ;  /* 0x0000000a3f3f7c20 */ /* 0x000fe20008410000 */
[----:B------:R-:W-:Y:S01]  /*3cb0*/  HGMMA.64x16x16.F32 R48, gdesc[UR4], R48, gsb0 ;  /* 0x00200000043079f0 */ /* 0x000fe20008000830 */
[----:B------:R-:W-:Y:S01]  /*3cc0*/  UIADD3 UR6, UR37, 0x906, URZ ;  /* 0x0000090625067890 */ /* 0x000fe2000fffe03f */
[----:B------:R-:W-:Y:S01]  /*3cd0*/  FMNMX.FTZ R14, R79, R14, !PT ;  /* 0x0000000e4f0e7209 */ /* 0x000fe20007810000 */
[----:B------:R-:W-:Y:S01]  /*3ce0*/  UMOV UR4, UR52 ;  /* 0x0000003400047c82 */ /* 0x000fe20008000000 */
[----:B------:R-:W-:Y:S01]  /*3cf0*/  UMOV UR5, UR53 ;  /* 0x0000003500057c82 */ /* 0x000fe20008000000 */
[----:B------:R-:W-:Y:S01]  /*3d00*/  UMOV UR7, 0x40000040 ;  /* 0x4000004000077882 */ /* 0x000fe20000000000 */
[----:B------:R-:W-:Y:S01]  /*3d10*/  MUFU.TANH R56, R56 ;  /* 0x0000003800387308 */ /* 0x000fe20000002400 */
[----:B------:R-:W-:Y:S01]  /*3d20*/  FMUL.FTZ R61, R61, UR10 ;  /* 0x0000000a3d3d7c20 */ /* 0x000fe20008410000 */
[----:B------:R-:W-:Y:S01]  /*3d30*/  FMUL.FTZ R58, R58, UR10 ;  /* 0x0000000a3a3a7c20 */ /* 0x000fe20008410000 */
[----:B--2---:R-:W-:Y:S01]  /*3d40*/  FSEL R81, R68, -INF , P2 ;  /* 0xff80000044517808 */ /* 0x004fe20001000000 */
[----:B------:R-:W-:Y:S01]  /*3d50*/  FMUL.FTZ R59, R59, UR10 ;  /* 0x0000000a3b3b7c20 */ /* 0x000fe20008410000 */
[----:B------:R-:W-:Y:S01]  /*3d60*/  FMNMX.FTZ R14, R65, R14, !PT ;  /* 0x0000000e410e7209 */ /* 0x000fe20007810000 */
[----:B------:R-:W-:Y:S01]  /*3d70*/  FMUL.FTZ R62, R62, UR10 ;  /* 0x0000000a3e3e7c20 */ /* 0x000fe20008410000 */
[----:B---3--:R-:W-:Y:S01]  /*3d80*/  FSEL R11, R11, -INF , P6 ;  /* 0xff8000000b0b7808 */ /* 0x008fe20003000000 */
[----:B------:R-:W1:Y:S01]  /*3d90*/  MUFU.TANH R57, R57 ;  /* 0x0000003900397308 */ /* 0x000e620000002400 */
[----:B------:R-:W-:-:S02]  /*3da0*/  ISETP.GT.AND P6, PT, R66, 0x20, PT ;  /* 0x000000204200780c */ /* 0x000fc40003fc4270 */
[----:B----4-:R-:W-:Y:S02]  /*3db0*/  FSEL R69, R69, -INF , P3 ;  /* 0xff80000045457808 */ /* 0x010fe40001800000 */
[----:B------:R-:W-:Y:S02]  /*3dc0*/  FMNMX.FTZ R20, R81, R14, !PT ;  /* 0x0000000e51147209 */ /* 0x000fe40007810000 */
[----:B------:R-:W-:Y:S01]  /*3dd0*/  FSEL R13, R13, -INF , P5 ;  /* 0xff8000000d0d7808 */ /* 0x000fe20002800000 */
[----:B------:R2:W3:Y:S01]  /*3de0*/  MUFU.TANH R21, R70 ;  /* 0x0000004600157308 */ /* 0x0004e20000002400 */
[----:B------:R-:W-:Y:S02]  /*3df0*/  ISETP.GT.AND P5, PT, R66, 0x21, PT ;  /* 0x000000214200780c */ /* 0x000fe40003fa4270 */
[----:B------:R-:W-:Y:S02]  /*3e00*/  FMNMX.FTZ R20, R69, R20, !PT ;  /* 0x0000001445147209 */ /* 0x000fe40007810000 */
[----:B------:R-:W-:-:S02]  /*3e10*/  FSEL R15, R15, -INF , P4 ;  /* 0xff8000000f0f7808 */ /* 0x000fc40002000000 */
[----:B------:R-:W-:Y:S01]  /*3e20*/  ISETP.GT.AND P4, PT, R66, 0x28, PT ;  /* 0x000000284200780c */ /* 0x000fe20003f84270 */
[----:B------:R-:W4:Y:S01]  /*3e30*/  MUFU.TANH R60, R60 ;  /* 0x0000003c003c7308 */ /* 0x000f220000002400 */
[----:B-1----:R-:W-:Y:S01]  /*3e40*/  FSEL R83, R57, -INF , P5 ;  /* 0xff80000039537808 */ /* 0x002fe20002800000 */
[----:B--2---:R-:W-:Y:S01]  /*3e50*/  IMAD.MOV.U32 R70, RZ, RZ, R119 ;  /* 0x000000ffff467224 */ /* 0x004fe200078e0077 */
[----:B------:R-:W-:-:S05]  /*3e60*/  MOV R68, R119 ;  /* 0x0000007700447202 */ /* 0x000fca0000000f00 */
[----:B------:R-:W-:Y:S01]  /*3e70*/  MUFU.TANH R63, R63 ;  /* 0x0000003f003f7308 */ /* 0x000fe20000002400 */
[----:B---3--:R-:W-:Y:S02]  /*3e80*/  FSEL R21, R21, -INF , P2 ;  /* 0xff80000015157808 */ /* 0x008fe40001000000 */
[----:B------:R-:W-:-:S05]  /*3e90*/  ISETP.GT.AND P2, PT, R66, 0x29, PT ;  /* 0x000000294200780c */ /* 0x000fca0003f44270 */
[----:B------:R-:W-:Y:S01]  /*3ea0*/  MUFU.TANH R61, R61 ;  /* 0x0000003d003d7308 */ /* 0x000fe20000002400 */
[----:B----4-:R-:W-:Y:S01]  /*3eb0*/  FSEL R85, R60, -INF , P4 ;  /* 0xff8000003c557808 */ /* 0x010fe20002000000 */
[----:B------:R-:W-:Y:S01]  /*3ec0*/  IMAD.MOV.U32 R60, RZ, RZ, R119 ;  /* 0x000000ffff3c7224 */ /* 0x000fe200078e0077 */
[----:B------:R-:W-:Y:S02]  /*3ed0*/  WARPGROUP.DEPBAR.LE gsb0, 0x0 ;  /* 0x00008000000079c5 */ /* 0x000fe40000010000 */
        /* <DEDUP_REMOVED lines=8> */
[----:B------:R-:W-:Y:S01]  /*3f60*/  FMUL.FTZ R50, R50, UR10 ;  /* 0x0000000a32327c20 */ /* 0x000fe20008410000 */
[----:B------:R-:W-:Y:S01]  /*3f70*/  UMOV UR4, UR52 ;  /* 0x0000003400047c82 */ /* 0x000fe20008000000 */
[----:B------:R-:W-:Y:S01]  /*3f80*/  UMOV UR5, UR53 ;  /* 0x0000003500057c82 */ /* 0x000fe20008000000 */
[----:B------:R-:W-:Y:S01]  /*3f90*/  UMOV UR7, 0x40000040 ;  /* 0x4000004000077882 */ /* 0x000fe20000000000 */
[----:B------:R-:W1:Y:S01]  /*3fa0*/  MUFU.TANH R48, R48 ;  /* 0x0000003000307308 */ /* 0x000e620000002400 */
[----:B------:R-:W-:Y:S01]  /*3fb0*/  FMUL.FTZ R51, R51, UR10 ;  /* 0x0000000a33337c20 */ /* 0x000fe20008410000 */
[----:B------:R-:W-:Y:S01]  /*3fc0*/  FMUL.FTZ R54, R54, UR10 ;  /* 0x0000000a36367c20 */ /* 0x000fe20008410000 */
[----:B------:R-:W-:-:S05]  /*3fd0*/  FMUL.FTZ R55, R55, UR10 ;  /* 0x0000000a37377c20 */ /* 0x000fca0008410000 */
[----:B------:R-:W-:Y:S08]  /*3fe0*/  MUFU.TANH R59, R59 ;  /* 0x0000003b003b7308 */ /* 0x000ff00000002400 */
[----:B------:R-:W2:Y:S08]  /*3ff0*/  MUFU.TANH R49, R49 ;  /* 0x0000003100317308 */ /* 0x000eb00000002400 */
[----:B------:R-:W3:Y:S08]  /*4000*/  MUFU.TANH R62, R62 ;  /* 0x0000003e003e7308 */ /* 0x000ef00000002400 */
[----:B------:R-:W4:Y:S08]  /*4010*/  MUFU.TANH R52, R52 ;  /* 0x0000003400347308 */ /* 0x000f300000002400 */
[----:B------:R-:W5:Y:S01]  /*4020*/  MUFU.TANH R53, R53 ;  /* 0x0000003500357308 */ /* 0x000f620000002400 */
[----:B------:R-:W-:-:S02]  /*4030*/  WARPGROUP.DEPBAR.LE gsb0, 0x0 ;  /* 0x00008000000079c5 */ /* 0x000fc40000010000 */
[----:B------:R-:W-:Y:S01]  /*4040*/  WARPGROUP.ARRIVE ;  /* 0x00000000000079c5 */ /* 0x000fe20000000000 */
[----:B------:R-:W-:Y:S01]  /*4050*/  FMUL.FTZ R41, R41, UR10 ;  /* 0x0000000a29297c20 */ /* 0x000fe20008410000 */
[----:B------:R-:W-:Y:S01]  /*4060*/  FMUL.FTZ R40, R40, UR10 ;  /* 0x0000000a28287c20 */ /* 0x000fe20008410000 */
[----:B------:R-:W-:Y:S02]  /*4070*/  FMUL.FTZ R43, R43, UR10 ;  /* 0x0000000a2b2b7c20 */ /* 0x000fe40008410000 */
[----:B------:R-:W-:Y:S01]  /*4080*/  MUFU.TANH R50, R50 ;  /* 0x0000003200327308 */ /* 0x000fe20000002400 */
[----:B------:R-:W-:Y:S01]  /*4090*/  FMUL.FTZ R44, R44, UR10 ;  /* 0x0000000a2c2c7c20 */ /* 0x000fe20008410000 */
[----:B------:R-:W-:Y:S01]  /*40a0*/  HGMMA.64x16x16.F32 R32, gdesc[UR4], R32, gsb0 ;  /* 0x00200000042079f0 */ /* 0x000fe20008000820 */
[----:B------:R-:W-:Y:S01]  /*40b0*/  UIADD3 UR6, UR37, 0xa06, URZ ;  /* 0x00000a0625067890 */ /* 0x000fe2000fffe03f */
[----:B------:R-:W-:Y:S01]  /*40c0*/  FMUL.FTZ R45, R45, UR10 ;  /* 0x0000000a2d2d7c20 */ /* 0x000fe20008410000 */
[----:B------:R-:W-:Y:S01]  /*40d0*/  UMOV UR4, UR52 ;  /* 0x0000003400047c82 */ /* 0x000fe20008000000 */
[----:B------:R-:W-:Y:S01]  /*40e0*/  UMOV UR5, UR53 ;  /* 0x0000003500057c82 */ /* 0x000fe20008000000 */
[----:B------:R-:W-:Y:S01]  /*40f0*/  UMOV UR7, 0x40000040 ;  /* 0x4000004000077882 */ /* 0x000fe20000000000 */
[----:B------:R1:W-:Y:S01]  /*4100*/  MUFU.TANH R6, R41 ;  /* 0x0000002900067308 */ /* 0x0003e20000002400 */
[----:B------:R-:W-:Y:S01]  /*4110*/  FMUL.FTZ R47, R47, UR10 ;  /* 0x0000000a2f2f7c20 */ /* 0x000fe20008410000 */
[----:B------:R-:W-:Y:S01]  /*4120*/  FMUL.FTZ R42, R42, UR10 ;  /* 0x0000000a2a2a7c20 */ /* 0x000fe20008410000 */
[----:B------:R-:W-:-:S05]  /*4130*/  FMUL.FTZ R46, R46, UR10 ;  /* 0x0000000a2e2e7c20 */ /* 0x000fca0008410000 */
[----:B------:R2:W-:Y:S01]  /*4140*/  MUFU.TANH R8, R43 ;  /* 0x0000002b00087308 */ /* 0x0005e20000002400 */
[----:B-1----:R-:W-:Y:S02]  /*4150*/  FSEL R41, R71, -INF , P3 ;  /* 0xff80000047297808 */ /* 0x002fe40001800000 */
[----:B------:R-:W-:Y:S02]  /*4160*/  FSEL R71, R56, -INF , P6 ;  /* 0xff80000038477808 */ /* 0x000fe40003000000 */
[----:B------:R-:W-:Y:S02]  /*4170*/  ISETP.GT.AND P3, PT, R66, 0x30, PT ;  /* 0x000000304200780c */ /* 0x000fe40003f64270 */
[----:B------:R-:W-:Y:S01]  /*4180*/  FMNMX.FTZ R20, R71, R20, !PT ;  /* 0x0000001447147209 */ /* 0x000fe20007810000 */
[----:B------:R-:W1:Y:S01]  /*4190*/  MUFU.TANH R40, R40 ;  /* 0x0000002800287308 */ /* 0x000e620000002400 */
[----:B------:R-:W-:Y:S02]  /*41a0*/  FSEL R87, R48, -INF , P3 ;  /* 0xff80000030577808 */ /* 0x000fe40001800000 */
[----:B------:R-:W-:-:S02]  /*41b0*/  FMNMX.FTZ R48, R83, R20, !PT ;  /* 0x0000001453307209 */ /* 0x000fc40007810000 */
[----:B--2---:R-:W-:Y:S01]  /*41c0*/  FSEL R43, R58, -INF , P6 ;  /* 0xff8000003a2b7808 */ /* 0x004fe20003000000 */
[----:B------:R-:W-:Y:S01]  /*41d0*/  IMAD.MOV.U32 R58, RZ, RZ, R119 ;  /* 0x000000ffff3a7224 */ /* 0x000fe200078e0077 */
[----:B------:R-:W-:Y:S01]  /*41e0*/  FMNMX.FTZ R48, R85, R48, !PT ;  /* 0x0000003055307209 */ /* 0x000fe20007810000 */
[----:B------:R-:W2:Y:S01]  /*41f0*/  MUFU.TANH R51, R51 ;  /* 0x0000003300337308 */ /* 0x000ea20000002400 */
[----:B------:R-:W-:Y:S02]  /*4200*/  ISETP.GT.AND P6, PT, R66, 0x31, PT ;  /* 0x000000314200780c */ /* 0x000fe40003fc4270 */
[----:B------:R-:W-:Y:S02]  /*4210*/  MOV R56, R119 ;  /* 0x0000007700387202 */ /* 0x000fe40000000f00 */
[----:B------:R-:W-:-:S03]  /*4220*/  FSEL R89, R49, -INF , P6 ;  /* 0xff80000031597808 */ /* 0x000fc60003000000 */
[----:B------:R-:W2:Y:S08]  /*4230*/  MUFU.TANH R54, R54 ;  /* 0x0000003600367308 */ /* 0x000eb00000002400 */
[----:B------:R3:W-:Y:S01]  /*4240*/  MUFU.TANH R9, R45 ;  /* 0x0000002d00097308 */ /* 0x0007e20000002400 */
[----:B------:R-:W-:Y:S02]  /*4250*/  WARPGROUP.DEPBAR.LE gsb0, 0x0 ;  /* 0x00008000000079c5 */ /* 0x000fe40000010000 */
[----:B------:R-:W-:Y:S01]  /*4260*/  WARPGROUP.ARRIVE ;  /* 0x00000000000079c5 */ /* 0x000fe20000000000 */
[----:B------:R-:W-:Y:S01]  /*4270*/  FMUL.FTZ R14, R35, UR10 ;  /* 0x0000000a230e7c20 */ /* 0x000fe20008410000 */
[----:B------:R-:W-:Y:S01]  /*4280*/  FSEL R35, R63, -INF , P2 ;  /* 0xff8000003f237808 */ /* 0x000fe20001000000 */
[----:B------:R-:W-:Y:S01]  /*4290*/  FMUL.FTZ R12, R33, UR10 ;  /* 0x0000000a210c7c20 */ /* 0x000fe20008410000 */
[----:B------:R-:W-:Y:S01]  /*42a0*/  FSEL R63, R61, -INF , P2 ;  /* 0xff8000003d3f7808 */ /* 0x000fe20001000000 */
[----:B------:R-:W2:Y:S01]  /*42b0*/  MUFU.TANH R44, R44 ;  /* 0x0000002c002c7308 */ /* 0x000ea20000002400 */
[----:B------:R-:W-:Y:S01]  /*42c0*/  HGMMA.64x16x16.F32 R24, gdesc[UR4], R24, gsb0 ;  /* 0x00200000041879f0 */ /* 0x000fe20008000818 */
[----:B------:R-:W-:Y:S01]  /*42d0*/  FSEL R33, R59, -INF , P5 ;  /* 0xff8000003b217808 */ /* 0x000fe20002800000 */
[----:B------:R-:W-:Y:S01]  /*42e0*/  FMUL.FTZ R32, R32, UR10 ;  /* 0x0000000a20207c20 */ /* 0x000fe20008410000 */
[----:B------:R-:W-:Y:S01]  /*42f0*/  FMNMX.FTZ R48, R63, R48, !PT ;  /* 0x000000303f307209 */ /* 0x000fe20007810000 */
[----:B------:R-:W-:Y:S01]  /*4300*/  FMUL.FTZ R36, R36, UR10 ;  /* 0x0000000a24247c20 */ /* 0x000fe20008410000 */
[----:B------:R-:W-:Y:S01]  /*4310*/  ISETP.GT.AND P5, PT, R66, 0x38, PT ;  /* 0x000000384200780c */ /* 0x000fe20003fa4270 */
[----:B------:R-:W-:Y:S01]  /*4320*/  FMUL.FTZ R20, R37, UR10 ;  /* 0x0000000a25147c20 */ /* 0x000fe20008410000 */
[----:B------:R-:W-:Y:S01]  /*4330*/  FMNMX.FTZ R48, R87, R48, !PT ;  /* 0x0000003057307209 */ /* 0x000fe20007810000 */
[----:B------:R-:W2:Y:S01]  /*4340*/  MUFU.TANH R55, R55 ;  /* 0x0000003700377308 */ /* 0x000ea20000002400 */
[----:B---3--:R-:W-:Y:S01]  /*4350*/  FSEL R45, R62, -INF , P4 ;  /* 0xff8000003e2d7808 */ /* 0x008fe20002000000 */
[----:B------:R-:W-:Y:S01]  /*4360*/  FMUL.FTZ R34, R34, UR10 ;  /* 0x0000000a22227c20 */ /* 0x000fe20008410000 */
[----:B------:R-:W-:Y:S01]  /*4370*/  ISETP.GT.AND P4, PT, R66, 0x39, PT ;  /* 0x000000394200780c */ /* 0x000fe20003f84270 */
[----:B------:R-:W-:Y:S01]  /*4380*/  FMUL.FTZ R38, R38, UR10 ;  /* 0x0000000a26267c20 */ /* 0x000fe20008410000 */
[----:B----4-:R-:W-:Y:S01]  /*4390*/  FSEL R91, R52, -INF , P5 ;  /* 0xff800000345b7808 */ /* 0x010fe20002800000 */
[----:B------:R-:W-:Y:S01]  /*43a0*/  ULDC UR4, c[0x0][0x988] ;  /* 0x0002620000047ab9 */ /* 0x000fe20000000800 */
[----:B------:R-:W-:Y:S01]  /*43b0*/  FMNMX.FTZ R48, R89, R48, !PT ;  /* 0x0000003059307209 */ /* 0x000fe20007810000 */
[----:B------:R3:W-:Y:S01]  /*43c0*/  MUFU.TANH R10, R47 ;  /* 0x0000002f000a7308 */ /* 0x0007e20000002400 */
[----:B------:R-:W-:Y:S01]  /*43d0*/  ISETP.GT.AND P2, PT, R66, 0x40, PT ;  /* 0x000000404200780c */ /* 0x000fe20003f44270 */
[----:B------:R-:W-:Y:S01]  /*43e0*/  FMUL.FTZ R39, R39, UR10 ;  /* 0x0000000a27277c20 */ /* 0x000fe20008410000 */
[----:B-----5:R-:W-:Y:S01]  /*43f0*/  FSEL R93, R53, -INF , P4 ;  /* 0xff800000355d7808 */ /* 0x020fe20002000000 */
[----:B------:R-:W-:Y:S01]  /*4400*/  IMAD.MOV.U32 R52, RZ, RZ, R119 ;  /* 0x000000ffff347224 */ /* 0x000fe200078e0077 */
[----:B------:R-:W-:-:S02]  /*4410*/  FMNMX.FTZ R48, R91, R48, !PT ;  /* 0x000000305b307209 */ /* 0x000fc40007810000 */
[----:B-1----:R-:W-:Y:S01]  /*4420*/  FSEL R95, R40, -INF , P2 ;  /* 0xff800000285f7808 */ /* 0x002fe20001000000 */
[----:B------:R-:W1:Y:S01]  /*4430*/  MUFU.TANH R32, R32 ;  /* 0x0000002000207308 */ /* 0x000e620000002400 */
[----:B---3--:R-:W-:Y:S02]  /*4440*/  FSEL R47, R50, -INF , P3 ;  /* 0xff800000322f7808 */ /* 0x008fe40001800000 */
[C---:B------:R-:W-:Y:S02]  /*4450*/  ISETP.GT.AND P3, PT, R66.reuse, 0x41, PT ;  /* 0x000000414200780c */ /* 0x040fe40003f64270 */
[----:B------:R-:W-:Y:S02]  /*4460*/  FMNMX.FTZ R48, R93, R48, !PT ;  /* 0x000000305d307209 */ /* 0x000fe40007810000 */
[----:B--2---:R-:W-:Y:S01]  /*4470*/  FSEL R37, R51, -INF , P6 ;  /* 0xff80000033257808 */ /* 0x004fe20003000000 */
[----:B------:R-:W2:Y:S01]  /*4480*/  MUFU.TANH R42, R42 ;  /* 0x0000002a002a7308 */ /* 0x000ea20000002400 */
[----:B------:R-:W-:-:S02]  /*4490*/  ISETP.GT.AND P6, PT, R66, 0x48, PT ;  /* 0x000000484200780c */ /* 0x000fc40003fc4270 */
[----:B------:R-:W-:Y:S02]  /*44a0*/  FSEL R97, R6, -INF , P3 ;  /* 0xff80000006617808 */ /* 0x000fe40001800000 */
[----:B------:R-:W-:Y:S02]  /*44b0*/  FMNMX.FTZ R48, R95, R48, !PT ;  /* 0x000000305f307209 */ /* 0x000fe40007810000 */
[----:B------:R-:W-:Y:S01]  /*44c0*/  FSEL R49, R54, -INF , P5 ;  /* 0xff80000036317808 */ /* 0x000fe20002800000 */
[----:B------:R-:W3:Y:S01]  /*44d0*/  MUFU.TANH R12, R12 ;  /* 0x0000000c000c7308 */ /* 0x000ee20000002400 */
[----:B------:R-:W-:Y:S01]  /*44e0*/  ISETP.GT.AND P5, PT, R66, 0x49, PT ;  /* 0x000000494200780c */ /* 0x000fe20003fa4270 */
[----:B------:R-:W-:Y:S01]  /*44f0*/  IMAD.MOV.U32 R54, RZ, RZ, R119 ;  /* 0x000000ffff367224 */ /* 0x000fe200078e0077 */
[----:B------:R-:W-:Y:S02]  /*4500*/  FSEL R99, R44, -INF , P6 ;  /* 0xff8000002c637808 */ /* 0x000fe40003000000 */
[----:B------:R-:W-:-:S02]  /*4510*/  FMNMX.FTZ R48, R97, R48, !PT ;  /* 0x0000003061307209 */ /* 0x000fc40007810000 */
[----:B------:R-:W-:Y:S01]  /*4520*/  FSEL R51, R55, -INF , P4 ;  /* 0xff80000037337808 */ /* 0x000fe20002000000 */
[----:B------:R-:W4:Y:S01]  /*4530*/  MUFU.TANH R46, R46 ;  /* 0x0000002e002e7308 */ /* 0x000f220000002400 */
[----:B------:R-:W-:Y:S02]  /*4540*/  ISETP.GT.AND P4, PT, R66, 0x50, PT ;  /* 0x000000504200780c */ /* 0x000fe40003f84270 */
[----:B------:R-:W-:Y:S01]  /*4550*/  FSEL R101, R9, -INF , P5 ;  /* 0xff80000009657808 */ /* 0x000fe20002800000 */
[----:B------:R-:W-:Y:S02]  /*4560*/  WARPGROUP.DEPBAR.LE gsb0, 0x0 ;  /* 0x00008000000079c5 */ /* 0x000fe40000010000 */
[----:B------:R-:W-:Y:S01]  /*4570*/  FMUL.FTZ R24, R24, UR10 ;  /* 0x0000000a18187c20 */ /* 0x000fe20008410000 */
[----:B------:R-:W-:Y:S01]  /*4580*/  FMNMX.FTZ R48, R99, R48, !PT ;  /* 0x0000003063307209 */ /* 0x000fe20007810000 */
[----:B------:R-:W5:Y:S01]  /*4590*/  MUFU.TANH R36, R36 ;  /* 0x0000002400247308 */ /* 0x000f620000002400 */
[----:B------:R-:W-:Y:S01]  /*45a0*/  FMUL.FTZ R6, R25, UR10 ;  /* 0x0000000a19067c20 */ /* 0x000fe20008410000 */
[----:B------:R-:W-:Y:S01]  /*45b0*/  FSEL R55, R8, -INF , P3 ;  /* 0xff80000008377808 */ /* 0x000fe20001800000 */
[----:B------:R-:W-:Y:S01]  /*45c0*/  FMUL.FTZ R28, R28, UR10 ;  /* 0x0000000a1c1c7c20 */ /* 0x000fe20008410000 */
[----:B------:R-:W-:Y:S01]  /*45d0*/  ISETP.GT.AND P3, PT, R66, 0x51, PT ;  /* 0x000000514200780c */ /* 0x000fe20003f64270 */
[----:B------:R-:W-:Y:S01]  /*45e0*/  FMUL.FTZ R8, R29, UR10 ;  /* 0x0000000a1d087c20 */ /* 0x000fe20008410000 */
[----:B-1----:R-:W-:Y:S01]  /*45f0*/  FSEL R103, R32, -INF , P4 ;  /* 0xff80000020677808 */ /* 0x002fe20002000000 */
[----:B------:R-:W-:Y:S01]  /*4600*/  FMUL.FTZ R26, R26, UR10 ;  /* 0x0000000a1a1a7c20 */ /* 0x000fe20008410000 */
[----:B------:R-:W1:Y:S01]  /*4610*/  MUFU.TANH R20, R20 ;  /* 0x0000001400147308 */ /* 0x000e620000002400 */
[----:B------:R-:W-:Y:S01]  /*4620*/  FMNMX.FTZ R48, R101, R48, !PT ;  /* 0x0000003065307209 */ /* 0x000fe20007810000 */
[----:B------:R-:W-:Y:S01]  /*4630*/  FMUL.FTZ R30, R30, UR10 ;  /* 0x0000000a1e1e7c20 */ /* 0x000fe20008410000 */
[----:B--2---:R-:W-:Y:S01]  /*4640*/  FSEL R53, R42, -INF , P2 ;  /* 0xff8000002a357808 */ /* 0x004fe20001000000 */
[----:B------:R-:W-:Y:S01]  /*4650*/  FMUL.FTZ R31, R31, UR10 ;  /* 0x0000000a1f1f7c20 */ /* 0x000fe20008410000 */
[----:B------:R-:W-:Y:S01]  /*4660*/  ISETP.GT.AND P2, PT, R66, 0x58, PT ;  /* 0x000000584200780c */ /* 0x000fe20003f44270 */
[----:B------:R2:W-:Y:S01]  /*4670*/  @!P1 SYNCS.ARRIVE.TRANS64.RED.A1T0 RZ, [R0+URZ], RZ ;  /* 0x000000ff00ff99a7 */ /* 0x0005e2000810043f */
[----:B---3--:R-:W-:Y:S01]  /*4680*/  FSEL R105, R12, -INF , P3 ;  /* 0xff8000000c697808 */ /* 0x008fe20001800000 */
[----:B------:R-:W3:Y:S01]  /*4690*/  MUFU.TANH R34, R34 ;  /* 0x0000002200227308 */ /* 0x000ee20000002400 */
[----:B------:R-:W-:-:S02]  /*46a0*/  FMNMX.FTZ R48, R103, R48, !PT ;  /* 0x0000003067307209 */ /* 0x000fc40007810000 */
[----:B----4-:R-:W-:Y:S01]  /*46b0*/  FSEL R25, R46, -INF , P6 ;  /* 0xff8000002e197808 */ /* 0x010fe20003000000 */
[----:B------:R-:W-:Y:S01]  /*46c0*/  IMAD.MOV.U32 R46, RZ, RZ, R119 ;  /* 0x000000ffff2e7224 */ /* 0x000fe200078e0077 */
[----:B------:R-:W-:Y:S02]  /*46d0*/  ISETP.GT.AND P6, PT, R66, 0x59, PT ;  /* 0x000000594200780c */ /* 0x000fe40003fc4270 */
[----:B-----5:R-:W-:Y:S01]  /*46e0*/  FSEL R107, R36, -INF , P2 ;  /* 0xff800000246b7808 */ /* 0x020fe20001000000 */
[----:B------:R-:W4:Y:S01]  /*46f0*/  MUFU.TANH R24, R24 ;  /* 0x0000001800187308 */ /* 0x000f220000002400 */
[----:B------:R-:W-:Y:S02]  /*4700*/  FMNMX.FTZ R48, R105, R48, !PT ;  /* 0x0000003069307209 */ /* 0x000fe40007810000 */
[----:B------:R-:W-:Y:S02]  /*4710*/  FSEL R29, R10, -INF , P5 ;  /* 0xff8000000a1d7808 */ /* 0x000fe40002800000 */
[----:B------:R-:W-:-:S02]  /*4720*/  ISETP.GT.AND P5, PT, R66, 0x60, PT ;  /* 0x000000604200780c */ /* 0x000fc40003fa4270 */
[----:B-1----:R-:W-:Y:S01]  /*4730*/  FSEL R109, R20, -INF , P6 ;  /* 0xff800000146d7808 */ /* 0x002fe20003000000 */
[----:B------:R-:W1:Y:S01]  /*4740*/  MUFU.TANH R14, R14 ;  /* 0x0000000e000e7308 */ /* 0x000e620000002400 */
[----:B------:R-:W-:Y:S02]  /*4750*/  FMNMX.FTZ R48, R107, R48, !PT ;  /* 0x000000306b307209 */ /* 0x000fe40007810000 */
[----:B---3--:R-:W-:Y:S02]  /*4760*/  FSEL R57, R34, -INF , P4 ;  /* 0xff80000022397808 */ /* 0x008fe40002000000 */
[----:B------:R-:W-:Y:S02]  /*4770*/  ISETP.GT.AND P4, PT, R66, 0x61, PT ;  /* 0x000000614200780c */ /* 0x000fe40003f84270 */
[----:B------:R-:W-:Y:S01]  /*4780*/  FMNMX.FTZ R48, R109, R48, !PT ;  /* 0x000000306d307209 */ /* 0x000fe20007810000 */
[----:B------:R-:W3:Y:S01]  /*4790*/  MUFU.TANH R6, R6 ;  /* 0x0000000600067308 */ /* 0x000ee20000002400 */
[----:B----4-:R-:W-:-:S02]  /*47a0*/  FSEL R111, R24, -INF , P5 ;  /* 0xff800000186f7808 */ /* 0x010fc40002800000 */
[-C--:B------:R-:W-:Y:S02]  /*47b0*/  MOV R62, R119.reuse ;  /* 0x00000077003e7202 */ /* 0x080fe40000000f00 */
[----:B------:R-:W-:Y:S02]  /*47c0*/  FMNMX.FTZ R48, R111, R48, !PT ;  /* 0x000000306f307209 */ /* 0x000fe40007810000 */
[----:B------:R-:W-:Y:S01]  /*47d0*/  MOV R50, R119 ;  /* 0x0000007700327202 */ /* 0x000fe20000000f00 */
[----:B------:R-:W4:Y:S01]  /*47e0*/  MUFU.TANH R38, R38 ;  /* 0x0000002600267308 */ /* 0x000f220000002400 */
[----:B-1----:R-:W-:Y:S02]  /*47f0*/  FSEL R59, R14, -INF , P3 ;  /* 0xff8000000e3b7808 */ /* 0x002fe40001800000 */
[----:B------:R-:W-:Y:S02]  /*4800*/  ISETP.GT.AND P3, PT, R66, 0x68, PT ;  /* 0x000000684200780c */ /* 0x000fe40003f64270 */
[----:B------:R-:W-:-:S02]  /*4810*/  FMNMX.FTZ R14, R3, R4, !PT ;  /* 0x00000004030e7209 */ /* 0x000fc40007810000 */
[----:B------:R-:W-:Y:S01]  /*4820*/  MOV R44, R119 ;  /* 0x00000077002c7202 */ /* 0x000fe20000000f00 */
[----:B------:R-:W1:Y:S01]  /*4830*/  MUFU.TANH R28, R28 ;  /* 0x0000001c001c7308 */ /* 0x000e620000002400 */
[----:B---3--:R-:W-:Y:S02]  /*4840*/  FSEL R113, R6, -INF , P4 ;  /* 0xff80000006717808 */ /* 0x008fe40002000000 */
[----:B------:R-:W-:Y:S02]  /*4850*/  FMNMX.FTZ R14, R7, R14, !PT ;  /* 0x0000000e070e7209 */ /* 0x000fe40007810000 */
[----:B------:R-:W-:Y:S02]  /*4860*/  FMNMX.FTZ R48, R113, R48, !PT ;  /* 0x0000003071307209 */ /* 0x000fe40007810000 */
[----:B------:R-:W-:Y:S01]  /*4870*/  FMNMX.FTZ R14, R11, R14, !PT ;  /* 0x0000000e0b0e7209 */ /* 0x000fe20007810000 */
[----:B------:R-:W3:Y:S01]  /*4880*/  MUFU.TANH R8, R8 ;  /* 0x0000000800087308 */ /* 0x000ee20000002400 */
[----:B----4-:R-:W-:-:S02]  /*4890*/  FSEL R61, R38, -INF , P2 ;  /* 0xff800000263d7808 */ /* 0x010fc40001000000 */
[----:B------:R-:W-:Y:S01]  /*48a0*/  ISETP.GT.AND P2, PT, R66, 0x69, PT ;  /* 0x000000694200780c */ /* 0x000fe20003f44270 */
[----:B------:R-:W-:Y:S01]  /*48b0*/  IMAD.MOV.U32 R66, RZ, RZ, R119 ;  /* 0x000000ffff427224 */ /* 0x000fe200078e0077 */
[----:B------:R-:W-:Y:S02]  /*48c0*/  FMNMX.FTZ R14, R13, R14, !PT ;  /* 0x0000000e0d0e7209 */ /* 0x000fe40007810000 */
[----:B------:R-:W-:Y:S01]  /*48d0*/  MOV R6, UR4 ;  /* 0x0000000400067c02 */ /* 0x000fe20008000f00 */
[----:B------:R-:W4:Y:S01]  /*48e0*/  MUFU.TANH R26, R26 ;  /* 0x0000001a001a7308 */ /* 0x000f220000002400 */
[----:B-1----:R-:W-:Y:S02]  /*48f0*/  FSEL R115, R28, -INF , P3 ;  /* 0xff8000001c737808 */ /* 0x002fe40001800000 */
[----:B------:R-:W-:Y:S02]  /*4900*/  FMNMX.FTZ R14, R15, R14, !PT ;  /* 0x0000000e0f0e7209 */ /* 0x000fe40007810000 */
[----:B------:R-:W-:-:S02]  /*4910*/  FMNMX.FTZ R48, R115, R48, !PT ;  /* 0x0000003073307209 */ /* 0x000fc40007810000 */
[----:B------:R-:W-:Y:S01]  /*4920*/  FMNMX.FTZ R14, R21, R14, !PT ;  /* 0x0000000e150e7209 */ /* 0x000fe20007810000 */
[----:B------:R-:W-:Y:S01]  /*4930*/  MUFU.TANH R30, R30 ;  /* 0x0000001e001e7308 */ /* 0x000fe20000002400 */
[----:B---3--:R-:W-:Y:S02]  /*4940*/  FSEL R117, R8, -INF , P2 ;  /* 0xff80000008757808 */ /* 0x008fe40001000000 */
[----:B------:R-:W-:Y:S02]  /*4950*/  FMNMX.FTZ R14, R41, R14, !PT ;  /* 0x0000000e290e7209 */ /* 0x000fe40007810000 */
[----:B------:R-:W-:Y:S02]  /*4960*/  FMNMX.FTZ R48, R117, R48, !PT ;  /* 0x0000003075307209 */ /* 0x000fe40007810000 */
[----:B------:R-:W-:Y:S01]  /*4970*/  FMNMX.FTZ R14, R43, R14, !PT ;  /* 0x0000000e2b0e7209 */ /* 0x000fe20007810000 */
[----:B------:R1:W-:Y:S02]  /*4980*/  MUFU.TANH R12, R31 ;  /* 0x0000001f000c7308 */ /* 0x0003e40000002400 */
[----:B------:R-:W3:Y:S01]  /*4990*/  SHFL.BFLY PT, R9, R48, 0x2, 0x1f ;  /* 0x0c401f0030097f89 */ /* 0x000ee200000e0000 */
[----:B------:R-:W-:-:S04]  /*49a0*/  FMNMX.FTZ R14, R33, R14, !PT ;  /* 0x0000000e210e7209 */ /* 0x000fc80007810000 */
[----:B------:R-:W-:-:S04]  /*49b0*/  FMNMX.FTZ R14, R45, R14, !PT ;  /* 0x0000000e2d0e7209 */ /* 0x000fc80007810000 */
[----:B------:R-:W-:-:S04]  /*49c0*/  FMNMX.FTZ R14, R35, R14, !PT ;  /* 0x0000000e230e7209 */ /* 0x000fc80007810000 */
[----:B------:R-:W-:-:S04]  /*49d0*/  FMNMX.FTZ R14, R47, R14, !PT ;  /* 0x0000000e2f0e7209 */ /* 0x000fc80007810000 */
[----:B------:R-:W-:-:S04]  /*49e0*/  FMNMX.FTZ R14, R37, R14, !PT ;  /* 0x0000000e250e7209 */ /* 0x000fc80007810000 */
[----:B------:R-:W-:Y:S02]  /*49f0*/  FMNMX.FTZ R14, R49, R14, !PT ;  /* 0x0000000e310e7209 */ /* 0x000fe40007810000 */
[----:B---3--:R-:W-:Y:S01]  /*4a00*/  FMNMX.FTZ R10, R48, R9, !PT ;  /* 0x00000009300a7209 */ /* 0x008fe20007810000 */
[----:B------:R-:W-:Y:S01]  /*4a10*/  IMAD.MOV.U32 R48, RZ, RZ, R119 ;  /* 0x000000ffff307224 */ /* 0x000fe200078e0077 */
[----:B------:R-:W-:-:S03]  /*4a20*/  FMNMX.FTZ R14, R51, R14, !PT ;  /* 0x0000000e330e7209 */ /* 0x000fc60007810000 */
        /* <DEDUP_REMOVED lines=8> */
[----:B------:R-:W-:Y:S01]  /*4ab0*/  FMUL.FTZ R10, R27, UR10 ;  /* 0x0000000a1b0a7c20 */ /* 0x000fe20008410000 */
[----:B------:R-:W-:Y:S02]  /*4ac0*/  FMNMX.FTZ R14, R61, R14, !PT ;  /* 0x0000000e3d0e7209 */ /* 0x000fe40007810000 */
[C---:B------:R-:W-:Y:S01]  /*4ad0*/  FSETP.NEU.FTZ.AND P0, PT, R8.reuse, -INF , PT ;  /* 0xff8000000800780b */ /* 0x040fe20003f1d000 */
[----:B------:R-:W-:Y:S02]  /*4ae0*/  FMUL.FTZ R9, R8, R6 ;  /* 0x0000000608097220 */ /* 0x000fe40000410000 */
[----:B------:R-:W3:Y:S03]  /*4af0*/  MUFU.TANH R10, R10 ;  /* 0x0000000a000a7308 */ /* 0x000ee60000002400 */
[----:B------:R-:W-:-:S02]  /*4b00*/  FSEL R20, R9, RZ, P0 ;  /* 0x000000ff09147208 */ /* 0x000fc40000000000 */
[----:B------:R-:W-:Y:S02]  /*4b10*/  ISETP.NE.AND P0, PT, R80, RZ, PT ;  /* 0x000000ff5000720c */ /* 0x000fe40003f05270 */
[-C--:B------:R-:W-:Y:S01]  /*4b20*/  MOV R80, R119.reuse ;  /* 0x0000007700507202 */ /* 0x080fe20000000f00 */
[----:B------:R5:W2:Y:S01]  /*4b30*/  MUFU.TANH R9, R39 ;  /* 0x0000002700097308 */ /* 0x000aa20000002400 */
[-CC-:B------:R-:W-:Y:S01]  /*4b40*/  FFMA.FTZ R24, R63, R6.reuse, -R20.reuse ;  /* 0x000000063f187223 */ /* 0x180fe20000010814 */
[-CC-:B------:R-:W-:Y:S01]  /*4b50*/  FFMA.FTZ R200, R67, R6.reuse, -R20.reuse ;  /* 0x0000000643c87223 */ /* 0x180fe20000010814 */
[-CC-:B------:R-:W-:Y:S01]  /*4b60*/  FFMA.FTZ R69, R69, R6.reuse, -R20.reuse ;  /* 0x0000000645457223 */ /* 0x180fe20000010814 */
[-CC-:B------:R-:W-:Y:S01]  /*4b70*/  FFMA.FTZ R27, R73, R6.reuse, -R20.reuse ;  /* 0x00000006491b7223 */ /* 0x180fe20000010814 */
[-CC-:B------:R-:W-:Y:S01]  /*4b80*/  FFMA.FTZ R71, R71, R6.reuse, -R20.reuse ;  /* 0x0000000647477223 */ /* 0x180fe20000010814 */
[-CC-:B------:R-:W-:Y:S01]  /*4b90*/  FFMA.FTZ R202, R75, R6.reuse, -R20.reuse ;  /* 0x000000064bca7223 */ /* 0x180fe20000010814 */
[-CC-:B-1----:R-:W-:Y:S01]  /*4ba0*/  FFMA.FTZ R31, R77, R6.reuse, -R20.reuse ;  /* 0x000000064d1f7223 */ /* 0x182fe20000010814 */
[----:B------:R1:W-:Y:S01]  /*4bb0*/  MUFU.EX2 R73, R69 ;  /* 0x0000004500497308 */ /* 0x0003e20000000800 */
[-CC-:B-----5:R-:W-:Y:S01]  /*4bc0*/  FFMA.FTZ R39, R65, R6.reuse, -R20.reuse ;  /* 0x0000000641277223 */ /* 0x1a0fe20000010814 */
[----:B----4-:R-:W-:Y:S01]  /*4bd0*/  FSEL R65, R26, -INF , P5 ;  /* 0xff8000001a417808 */ /* 0x010fe20002800000 */
[-CC-:B------:R-:W-:Y:S01]  /*4be0*/  FFMA.FTZ R196, R79, R6.reuse, -R20.reuse ;  /* 0x000000064fc47223 */ /* 0x180fe20000010814 */
[----:B---3--:R-:W-:Y:S01]  /*4bf0*/  FSEL R67, R10, -INF , P4 ;  /* 0xff8000000a437808 */ /* 0x008fe20002000000 */
[-CC-:B------:R-:W-:Y:S01]  /*4c00*/  FFMA.FTZ R198, R81, R6.reuse, -R20.reuse ;  /* 0x0000000651c67223 */ /* 0x180fe20000010814 */
[-CC-:B------:R-:W-:Y:S01]  /*4c10*/  FFMA.FTZ R83, R83, R6.reuse, -R20.reuse ;  /* 0x0000000653537223 */ /* 0x180fe20000010814 */
[-CC-:B------:R-:W-:Y:S01]  /*4c20*/  FFMA.FTZ R85, R85, R6.reuse, -R20.reuse ;  /* 0x0000000655557223 */ /* 0x180fe20000010814 */
[----:B------:R3:W-:Y:S01]  /*4c30*/  MUFU.EX2 R192, R71 ;  /* 0x0000004700c07308 */ /* 0x0007e20000000800 */
[----:B--2---:R-:W-:Y:S01]  /*4c40*/  FSEL R63, R9, -INF , P6 ;  /* 0xff800000093f7808 */ /* 0x004fe20003000000 */
[-CC-:B------:R-:W-:Y:S01]  /*4c50*/  FFMA.FTZ R87, R87, R6.reuse, -R20.reuse ;  /* 0x0000000657577223 */ /* 0x180fe20000010814 */
[----:B-1----:R-:W-:Y:S01]  /*4c60*/  FSEL R69, R30, -INF , P3 ;  /* 0xff8000001e457808 */ /* 0x002fe20001800000 */
[--C-:B------:R-:W-:Y:S01]  /*4c70*/  FFMA.FTZ R89, R89, R6, -R20.reuse ;  /* 0x0000000659597223 */ /* 0x100fe20000010814 */
[----:B------:R-:W-:Y:S01]  /*4c80*/  FMNMX.FTZ R14, R63, R14, !PT ;  /* 0x0000000e3f0e7209 */ /* 0x000fe20007810000 */
[-CC-:B------:R-:W-:Y:S01]  /*4c90*/  FFMA.FTZ R91, R91, R6.reuse, -R20.reuse ;  /* 0x000000065b5b7223 */ /* 0x180fe20000010814 */
[--C-:B------:R-:W-:Y:S01]  /*4ca0*/  FFMA.FTZ R93, R93, R6, -R20.reuse ;  /* 0x000000065d5d7223 */ /* 0x100fe20000010814 */
[----:B------:R-:W-:Y:S01]  /*4cb0*/  MUFU.EX2 R200, R200 ;  /* 0x000000c800c87308 */ /* 0x000fe20000000800 */
[----:B------:R-:W-:Y:S01]  /*4cc0*/  FMNMX.FTZ R14, R65, R14, !PT ;  /* 0x0000000e410e7209 */ /* 0x000fe20007810000 */
[-CC-:B------:R-:W-:Y:S01]  /*4cd0*/  FFMA.FTZ R95, R95, R6.reuse, -R20.reuse ;  /* 0x000000065f5f7223 */ /* 0x180fe20000010814 */
[----:B---3--:R-:W-:Y:S01]  /*4ce0*/  FSEL R71, R12, -INF , P2 ;  /* 0xff8000000c477808 */ /* 0x008fe20001000000 */
[--C-:B------:R-:W-:Y:S01]  /*4cf0*/  FFMA.FTZ R97, R97, R6, -R20.reuse ;  /* 0x0000000661617223 */ /* 0x100fe20000010814 */
[----:B------:R-:W-:Y:S01]  /*4d00*/  FMNMX.FTZ R14, R67, R14, !PT ;  /* 0x0000000e430e7209 */ /* 0x000fe20007810000 */
[-CC-:B------:R-:W-:Y:S01]  /*4d10*/  FFMA.FTZ R99, R99, R6.reuse, -R20.reuse ;  /* 0x0000000663637223 */ /* 0x180fe20000010814 */
[--C-:B------:R-:W-:Y:S01]  /*4d20*/  FFMA.FTZ R101, R101, R6, -R20.reuse ;  /* 0x0000000665657223 */ /* 0x100fe20000010814 */
[----:B------:R-:W1:Y:S01]  /*4d30*/  MUFU.EX2 R27, R27 ;  /* 0x0000001b001b7308 */ /* 0x000e620000000800 */
[----:B------:R-:W-:Y:S01]  /*4d40*/  FMNMX.FTZ R14, R69, R14, !PT ;  /* 0x0000000e450e7209 */ /* 0x000fe20007810000 */
[-CC-:B------:R-:W-:Y:S01]  /*4d50*/  FFMA.FTZ R103, R103, R6.reuse, -R20.reuse ;  /* 0x0000000667677223 */ /* 0x180fe20000010814 */
[-CC-:B------:R-:W-:Y:S01]  /*4d60*/  FFMA.FTZ R105, R105, R6.reuse, -R20.reuse ;  /* 0x0000000669697223 */ /* 0x180fe20000010814 */
[--C-:B------:R-:W-:Y:S01]  /*4d70*/  FFMA.FTZ R107, R107, R6, -R20.reuse ;  /* 0x000000066b6b7223 */ /* 0x100fe20000010814 */
[----:B------:R-:W-:Y:S01]  /*4d80*/  FMNMX.FTZ R14, R71, R14, !PT ;  /* 0x0000000e470e7209 */ /* 0x000fe20007810000 */
[-CC-:B------:R-:W-:Y:S01]  /*4d90*/  FFMA.FTZ R109, R109, R6.reuse, -R20.reuse ;  /* 0x000000066d6d7223 */ /* 0x180fe20000010814 */
[-CC-:B------:R-:W-:Y:S01]  /*4da0*/  FFMA.FTZ R111, R111, R6.reuse, -R20.reuse ;  /* 0x000000066f6f7223 */ /* 0x180fe20000010814 */
[----:B------:R-:W2:Y:S01]  /*4db0*/  MUFU.EX2 R202, R202 ;  /* 0x000000ca00ca7308 */ /* 0x000ea20000000800 */
[-CC-:B------:R-:W-:Y:S01]  /*4dc0*/  FFMA.FTZ R113, R113, R6.reuse, -R20.reuse ;  /* 0x0000000671717223 */ /* 0x180fe20000010814 */
[----:B------:R-:W3:Y:S01]  /*4dd0*/  SHFL.BFLY PT, R9, R14, 0x2, 0x1f ;  /* 0x0c401f000e097f89 */ /* 0x000ee200000e0000 */
[-CC-:B------:R-:W-:Y:S01]  /*4de0*/  FFMA.FTZ R115, R115, R6.reuse, -R20.reuse ;  /* 0x0000000673737223 */ /* 0x180fe20000010814 */
[----:B------:R-:W-:Y:S01]  /*4df0*/  FFMA.FTZ R20, R117, R6, -R20 ;  /* 0x0000000675147223 */ /* 0x000fe20000010814 */
[--C-:B------:R-:W-:Y:S01]  /*4e00*/  IMAD.MOV.U32 R117, RZ, RZ, R119.reuse ;  /* 0x000000ffff757224 */ /* 0x100fe200078e0077 */
[----:B------:R-:W-:Y:S01]  /*4e10*/  MOV R77, R119 ;  /* 0x00000077004d7202 */ /* 0x000fe20000000f00 */
[--C-:B------:R-:W-:Y:S01]  /*4e20*/  IMAD.MOV.U32 R81, RZ, RZ, R119.reuse ;  /* 0x000000ffff517224 */ /* 0x100fe200078e0077 */
[----:B------:R-:W4:Y:S01]  /*4e30*/  MUFU.EX2 R31, R31 ;  /* 0x0000001f001f7308 */ /* 0x000f220000000800 */
[----:B------:R-:W-:-:S02]  /*4e40*/  IMAD.MOV.U32 R79, RZ, RZ, R119 ;  /* 0x000000ffff4f7224 */ /* 0x000fc400078e0077 */
[----:B------:R-:W-:-:S05]  /*4e50*/  IMAD.MOV.U32 R75, RZ, RZ, R119 ;  /* 0x000000ffff4b7224 */ /* 0x000fca00078e0077 */
[----:B------:R-:W-:Y:S08]  /*4e60*/  MUFU.EX2 R196, R196 ;  /* 0x000000c400c47308 */ /* 0x000ff00000000800 */
[----:B------:R-:W-:Y:S01]  /*4e70*/  MUFU.EX2 R39, R39 ;  /* 0x0000002700277308 */ /* 0x000fe20000000800 */
[----:B---3--:R-:W-:-:S05]  /*4e80*/  FMNMX.FTZ R10, R14, R9, !PT ;  /* 0x000000090e0a7209 */ /* 0x008fca0007810000 */
[----:B------:R-:W3:Y:S02]  /*4e90*/  SHFL.BFLY PT, R9, R10, 0x1, 0x1f ;  /* 0x0c201f000a097f89 */ /* 0x000ee400000e0000 */
[----:B------:R-:W-:Y:S08]  /*4ea0*/  MUFU.EX2 R198, R198 ;  /* 0x000000c600c67308 */ /* 0x000ff00000000800 */
[----:B------:R-:W-:Y:S08]  /*4eb0*/  MUFU.EX2 R83, R83 ;  /* 0x0000005300537308 */ /* 0x000ff00000000800 */
[----:B------:R-:W-:Y:S01]  /*4ec0*/  MUFU.EX2 R85, R85 ;  /* 0x0000005500557308 */ /* 0x000fe20000000800 */
[----:B---3--:R-:W-:-:S07]  /*4ed0*/  FMNMX.FTZ R9, R10, R9, !PT ;  /* 0x000000090a097209 */ /* 0x008fce0007810000 */
[----:B------:R-:W3:Y:S01]  /*4ee0*/  MUFU.EX2 R24, R24 ;  /* 0x0000001800187308 */ /* 0x000ee20000000800 */
[C---:B------:R-:W-:Y:S01]  /*4ef0*/  FSETP.NEU.FTZ.AND P2, PT, R9.reuse, -INF , PT ;  /* 0xff8000000900780b */ /* 0x040fe20003f5d000 */
[----:B------:R-:W-:-:S06]  /*4f00*/  FMUL.FTZ R10, R9, R6 ;  /* 0x00000006090a7220 */ /* 0x000fcc0000410000 */
[----:B------:R-:W-:Y:S01]  /*4f10*/  MUFU.EX2 R87, R87 ;  /* 0x0000005700577308 */ /* 0x000fe20000000800 */
[----:B------:R-:W-:Y:S02]  /*4f20*/  FSEL R10, R10, RZ, P2 ;  /* 0x000000ff0a0a7208 */ /* 0x000fe40001000000 */
[----:B------:R-:W-:-:S03]  /*4f30*/  PLOP3.LUT P2, PT, PT, PT, UP0, 0x80, 0x0 ;  /* 0x000000000000781c */ /* 0x000fc60003f4f008 */
        /* <DEDUP_REMOVED lines=12> */
[-CC-:B------:R-:W-:Y:S01]  /*5000*/  FFMA.FTZ R35, R35, R6.reuse, -R10.reuse ;  /* 0x0000000623237223 */ /* 0x180fe2000001080a */
[----:B------:R-:W-:Y:S01]  /*5010*/  MUFU.EX2 R3, R3 ;  /* 0x0000000300037308 */ /* 0x000fe20000000800 */
[----:B-1----:R-:W-:Y:S01]  /*5020*/  FADD.FTZ R11, R200, R27 ;  /* 0x0000001bc80b7221 */ /* 0x002fe20000010000 */
[-CC-:B------:R-:W-:Y:S01]  /*5030*/  FFMA.FTZ R47, R47, R6.reuse, -R10.reuse ;  /* 0x000000062f2f7223 */ /* 0x180fe2000001080a */
[-CC-:B------:R-:W-:Y:S01]  /*5040*/  FFMA.FTZ R37, R37, R6.reuse, -R10.reuse ;  /* 0x0000000625257223 */ /* 0x180fe2000001080a */
[-CC-:B------:R-:W-:Y:S01]  /*5050*/  FFMA.FTZ R49, R49, R6.reuse, -R10.reuse ;  /* 0x0000000631317223 */ /* 0x180fe2000001080a */
[-CC-:B------:R-:W-:Y:S01]  /*5060*/  FFMA.FTZ R51, R51, R6.reuse, -R10.reuse ;  /* 0x0000000633337223 */ /* 0x180fe2000001080a */
[-CC-:B------:R-:W-:Y:S01]  /*5070*/  FFMA.FTZ R53, R53, R6.reuse, -R10.reuse ;  /* 0x0000000635357223 */ /* 0x180fe2000001080a */
[-CC-:B------:R-:W-:Y:S01]  /*5080*/  FFMA.FTZ R55, R55, R6.reuse, -R10.reuse ;  /* 0x0000000637377223 */ /* 0x180fe2000001080a */
[----:B------:R2:W1:Y:S01]  /*5090*/  MUFU.EX2 R12, R4 ;  /* 0x00000004000c7308 */ /* 0x0004620000000800 */
[-CC-:B------:R-:W-:Y:S01]  /*50a0*/  FFMA.FTZ R25, R25, R6.reuse, -R10.reuse ;  /* 0x0000000619197223 */ /* 0x180fe2000001080a */
[-CC-:B------:R-:W-:Y:S01]  /*50b0*/  FFMA.FTZ R29, R29, R6.reuse, -R10.reuse ;  /* 0x000000061d1d7223 */ /* 0x180fe2000001080a */
[-CC-:B------:R-:W-:Y:S01]  /*50c0*/  FFMA.FTZ R57, R57, R6.reuse, -R10.reuse ;  /* 0x0000000639397223 */ /* 0x180fe2000001080a */
[-CC-:B------:R-:W-:Y:S01]  /*50d0*/  FFMA.FTZ R59, R59, R6.reuse, -R10.reuse ;  /* 0x000000063b3b7223 */ /* 0x180fe2000001080a */
[-CC-:B------:R-:W-:Y:S01]  /*50e0*/  FFMA.FTZ R61, R61, R6.reuse, -R10.reuse ;  /* 0x000000063d3d7223 */ /* 0x180fe2000001080a */
[-CC-:B------:R-:W-:Y:S01]  /*50f0*/  FFMA.FTZ R63, R63, R6.reuse, -R10.reuse ;  /* 0x000000063f3f7223 */ /* 0x180fe2000001080a */
[-CC-:B------:R-:W-:Y:S01]  /*5100*/  FFMA.FTZ R65, R65, R6.reuse, -R10.reuse ;  /* 0x0000000641417223 */ /* 0x180fe2000001080a */
[----:B------:R-:W5:Y:S01]  /*5110*/  MUFU.EX2 R7, R7 ;  /* 0x0000000700077308 */ /* 0x000f620000000800 */
[----:B--2---:R-:W-:Y:S01]  /*5120*/  FADD.FTZ R4, R202, R11 ;  /* 0x0000000bca047221 */ /* 0x004fe20000010000 */
[-CC-:B------:R-:W-:Y:S01]  /*5130*/  FFMA.FTZ R67, R67, R6.reuse, -R10.reuse ;  /* 0x0000000643437223 */ /* 0x180fe2000001080a */
[-CC-:B------:R-:W-:Y:S01]  /*5140*/  FFMA.FTZ R69, R69, R6.reuse, -R10.reuse ;  /* 0x0000000645457223 */ /* 0x180fe2000001080a */
[----:B------:R-:W-:Y:S01]  /*5150*/  FFMA.FTZ R71, R71, R6, -R10 ;  /* 0x0000000647477223 */ /* 0x000fe2000001080a */
[----:B----4-:R-:W-:Y:S01]  /*5160*/  FADD.FTZ R11, R31, R4 ;  /* 0x000000041f0b7221 */ /* 0x010fe20000010000 */
[----:B---3--:R-:W-:-:S02]  /*5170*/  F2FP.F16.F32.PACK_AB R194, R24, R85 ;  /* 0x0000005518c2723e */ /* 0x008fc400000000ff */
[----:B------:R-:W2:Y:S01]  /*5180*/  MUFU.EX2 R13, R13 ;  /* 0x0000000d000d7308 */ /* 0x000ea20000000800 */
[----:B------:R-:W-:Y:S01]  /*5190*/  FADD.FTZ R4, R196, R11 ;  /* 0x0000000bc4047221 */ /* 0x000fe20000010000 */
[----:B-1----:R-:W-:Y:S02]  /*51a0*/  F2FP.F16.F32.PACK_AB R201, R12, R3 ;  /* 0x000000030cc9723e */ /* 0x002fe400000000ff */
[----:B------:R-:W-:Y:S01]  /*51b0*/  F2FP.F16.F32.PACK_AB R200, R27, R200 ;  /* 0x000000c81bc8723e */ /* 0x000fe200000000ff */
[----:B------:R-:W-:Y:S01]  /*51c0*/  FADD.FTZ R11, R39, R4 ;  /* 0x00000004270b7221 */ /* 0x000fe20000010000 */
[----:B------:R-:W-:Y:S01]  /*51d0*/  FADD.FTZ R4, R3, R12 ;  /* 0x0000000c03047221 */ /* 0x000fe20000010000 */
[----:B------:R-:W-:Y:S01]  /*51e0*/  F2FP.F16.F32.PACK_AB R202, R31, R202 ;  /* 0x000000ca1fca723e */ /* 0x000fe200000000ff */
[----:B------:R1:W3:Y:S01]  /*51f0*/  MUFU.EX2 R26, R15 ;  /* 0x0000000f001a7308 */ /* 0x0002e20000000800 */
[----:B------:R-:W-:Y:S01]  /*5200*/  FADD.FTZ R38, R198, R11 ;  /* 0x0000000bc6267221 */ /* 0x000fe20000010000 */
[----:B-----5:R-:W-:Y:S01]  /*5210*/  FADD.FTZ R11, R7, R4 ;  /* 0x00000004070b7221 */ /* 0x020fe20000010000 */
[C---:B------:R-:W-:Y:S01]  /*5220*/  F2FP.F16.F32.PACK_AB R203, R14.reuse, R7 ;  /* 0x000000070ecb723e */ /* 0x040fe200000000ff */
[----:B------:R-:W-:Y:S01]  /*5230*/  IMAD.MOV.U32 R31, RZ, RZ, R119 ;  /* 0x000000ffff1f7224 */ /* 0x000fe200078e0077 */
[----:B------:R-:W-:Y:S01]  /*5240*/  F2FP.F16.F32.PACK_AB R196, R39, R196 ;  /* 0x000000c427c4723e */ /* 0x000fe200000000ff */
[----:B------:R-:W-:Y:S01]  /*5250*/  FADD.FTZ R4, R14, R11 ;  /* 0x0000000b0e047221 */ /* 0x000fe20000010000 */
[C---:B------:R-:W-:Y:S01]  /*5260*/  F2FP.F16.F32.PACK_AB R198, R73.reuse, R198 ;  /* 0x000000c649c6723e */ /* 0x040fe200000000ff */
[----:B------:R-:W4:Y:S01]  /*5270*/  MUFU.EX2 R21, R21 ;  /* 0x0000001500157308 */ /* 0x000f220000000800 */
[----:B-1----:R-:W-:Y:S01]  /*5280*/  FADD.FTZ R15, R73, R38 ;  /* 0x00000026490f7221 */ /* 0x002fe20000010000 */
[----:B--2---:R-:W-:Y:S01]  /*5290*/  FADD.FTZ R11, R13, R4 ;  /* 0x000000040d0b7221 */ /* 0x004fe20000010000 */
[----:B------:R-:W-:Y:S01]  /*52a0*/  MOV R7, 0x3f800000 ;  /* 0x3f80000000077802 */ /* 0x000fe20000000f00 */
[----:B------:R-:W-:-:S02]  /*52b0*/  IMAD.MOV.U32 R73, RZ, RZ, R119 ;  /* 0x000000ffff497224 */ /* 0x000fc400078e0077 */
[----:B------:R-:W-:Y:S01]  /*52c0*/  FADD.FTZ R40, R192, R15 ;  /* 0x0000000fc0287221 */ /* 0x000fe20000010000 */
[C---:B------:R-:W-:Y:S01]  /*52d0*/  F2FP.F16.F32.PACK_AB R192, R83.reuse, R192 ;  /* 0x000000c053c0723e */ /* 0x040fe200000000ff */
[----:B------:R-:W-:Y:S01]  /*52e0*/  IMAD.MOV.U32 R39, RZ, RZ, R119 ;  /* 0x000000ffff277224 */ /* 0x000fe200078e0077 */
[----:B------:R1:W2:Y:S01]  /*52f0*/  MUFU.EX2 R28, R41 ;  /* 0x00000029001c7308 */ /* 0x0002a20000000800 */
[----:B------:R-:W-:Y:S01]  /*5300*/  FADD.FTZ R40, R83, R40 ;  /* 0x0000002853287221 */ /* 0x000fe20000010000 */
[C---:B---3--:R-:W-:Y:S01]  /*5310*/  FADD.FTZ R4, R26.reuse, R11 ;  /* 0x0000000b1a047221 */ /* 0x048fe20000010000 */
[----:B------:R-:W-:Y:S01]  /*5320*/  F2FP.F16.F32.PACK_AB R197, R26, R13 ;  /* 0x0000000d1ac5723e */ /* 0x000fe200000000ff */
[--C-:B------:R-:W-:Y:S02]  /*5330*/  IMAD.MOV.U32 R27, RZ, RZ, R119.reuse ;  /* 0x000000ffff1b7224 */ /* 0x100fe400078e0077 */
[----:B------:R-:W-:Y:S01]  /*5340*/  FADD.FTZ R15, R85, R40 ;  /* 0x00000028550f7221 */ /* 0x000fe20000010000 */
[----:B------:R-:W-:Y:S01]  /*5350*/  IMAD.MOV.U32 R85, RZ, RZ, R119 ;  /* 0x000000ffff557224 */ /* 0x000fe200078e0077 */
[-C--:B------:R-:W-:Y:S01]  /*5360*/  MOV R83, R119.reuse ;  /* 0x0000007700537202 */ /* 0x080fe20000000f00 */
[----:B------:R-:W3:Y:S01]  /*5370*/  MUFU.EX2 R43, R43 ;  /* 0x0000002b002b7308 */ /* 0x000ee20000000800 */
[----:B----4-:R-:W-:Y:S01]  /*5380*/  FADD.FTZ R11, R21, R4 ;  /* 0x00000004150b7221 */ /* 0x010fe20000010000 */
[----:B------:R-:W-:Y:S01]  /*5390*/  FADD.FTZ R42, R24, R15 ;  /* 0x0000000f182a7221 */ /* 0x000fe20000010000 */
[----:B-1----:R-:W-:-:S02]  /*53a0*/  MOV R41, R119 ;  /* 0x0000007700297202 */ /* 0x002fc40000000f00 */
[----:B------:R-:W-:Y:S01]  /*53b0*/  MOV R26, R119 ;  /* 0x00000077001a7202 */ /* 0x000fe20000000f00 */
[----:B------:R-:W-:Y:S02]  /*53c0*/  FADD.FTZ R15, R87, R42 ;  /* 0x0000002a570f7221 */ /* 0x000fe40000010000 */
[----:B------:R1:W4:Y:S01]  /*53d0*/  MUFU.EX2 R188, R89 ;  /* 0x0000005900bc7308 */ /* 0x0003220000000800 */
[C---:B--2---:R-:W-:Y:S01]  /*53e0*/  FADD.FTZ R4, R28.reuse, R11 ;  /* 0x0000000b1c047221 */ /* 0x044fe20000010000 */
[----:B------:R-:W-:Y:S01]  /*53f0*/  F2FP.F16.F32.PACK_AB R199, R28, R21 ;  /* 0x000000151cc7723e */ /* 0x000fe200000000ff */
[----:B------:R-:W-:-:S05]  /*5400*/  IMAD.MOV.U32 R28, RZ, RZ, R119 ;  /* 0x000000ffff1c7224 */ /* 0x000fca00078e0077 */
[----:B------:R2:W5:Y:S01]  /*5410*/  MUFU.EX2 R30, R33 ;  /* 0x00000021001e7308 */ /* 0x0005620000000800 */
[----:B---3--:R-:W-:Y:S01]  /*5420*/  FADD.FTZ R11, R43, R4 ;  /* 0x000000042b0b7221 */ /* 0x008fe20000010000 */
[----:B-1----:R-:W-:-:S06]  /*5430*/  MOV R89, R119 ;  /* 0x0000007700597202 */ /* 0x002fcc0000000f00 */
[----:B------:R-:W1:Y:S01]  /*5440*/  MUFU.EX2 R91, R91 ;  /* 0x0000005b005b7308 */ /* 0x000e620000000800 */
[C---:B----4-:R-:W-:Y:S01]  /*5450*/  FADD.FTZ R4, R188.reuse, R15 ;  /* 0x0000000fbc047221 */ /* 0x050fe20000010000 */
[----:B------:R-:W-:Y:S01]  /*5460*/  F2FP.F16.F32.PACK_AB R188, R188, R87 ;  /* 0x00000057bcbc723e */ /* 0x000fe200000000ff */
[--C-:B------:R-:W-:Y:S02]  /*5470*/  IMAD.MOV.U32 R87, RZ, RZ, R119.reuse ;  /* 0x000000ffff577224 */ /* 0x100fe400078e0077 */
[----:B--2---:R-:W-:-:S03]  /*5480*/  IMAD.MOV.U32 R33, RZ, RZ, R119 ;  /* 0x000000ffff217224 */ /* 0x004fc600078e0077 */
[----:B------:R-:W2:Y:S01]  /*5490*/  MUFU.EX2 R45, R45 ;  /* 0x0000002d002d7308 */ /* 0x000ea20000000800 */
[C---:B-----5:R-:W-:Y:S01]  /*54a0*/  FADD.FTZ R0, R30.reuse, R11 ;  /* 0x0000000b1e007221 */ /* 0x060fe20000010000 */
[----:B------:R-:W-:Y:S01]  /*54b0*/  F2FP.F16.F32.PACK_AB R193, R30, R43 ;  /* 0x0000002b1ec1723e */ /* 0x000fe200000000ff */
[--C-:B------:R-:W-:Y:S02]  /*54c0*/  IMAD.MOV.U32 R43, RZ, RZ, R119.reuse ;  /* 0x000000ffff2b7224 */ /* 0x100fe400078e0077 */
[----:B------:R-:W-:-:S03]  /*54d0*/  IMAD.MOV.U32 R30, RZ, RZ, R119 ;  /* 0x000000ffff1e7224 */ /* 0x000fc600078e0077 */
[----:B------:R3:W4:Y:S01]  /*54e0*/  MUFU.EX2 R190, R93 ;  /* 0x0000005d00be7308 */ /* 0x0007220000000800 */
[----:B-1----:R-:W-:-:S07]  /*54f0*/  FADD.FTZ R15, R91, R4 ;  /* 0x000000045b0f7221 */ /* 0x002fce0000010000 */
[----:B------:R1:W5:Y:S01]  /*5500*/  MUFU.EX2 R32, R35 ;  /* 0x0000002300207308 */ /* 0x0003620000000800 */
[----:B--2---:R-:W-:Y:S01]  /*5510*/  FADD.FTZ R11, R45, R0 ;  /* 0x000000002d0b7221 */ /* 0x004fe20000010000 */
[----:B---3--:R-:W-:-:S06]  /*5520*/  IMAD.MOV.U32 R93, RZ, RZ, R119 ;  /* 0x000000ffff5d7224 */ /* 0x008fcc00078e0077 */
[----:B------:R-:W2:Y:S01]  /*5530*/  MUFU.EX2 R95, R95 ;  /* 0x0000005f005f7308 */ /* 0x000ea20000000800 */
[C---:B----4-:R-:W-:Y:S01]  /*5540*/  FADD.FTZ R42, R190.reuse, R15 ;  /* 0x0000000fbe2a7221 */ /* 0x050fe20000010000 */
[----:B------:R-:W-:Y:S01]  /*5550*/  F2FP.F16.F32.PACK_AB R190, R190, R91 ;  /* 0x0000005bbebe723e */ /* 0x000fe200000000ff */
[----:B------:R-:W-:Y:S01]  /*5560*/  IMAD.MOV.U32 R91, RZ, RZ, R119 ;  /* 0x000000ffff5b7224 */ /* 0x000fe200078e0077 */
[----:B-1----:R-:W-:-:S04]  /*5570*/  MOV R35, R119 ;  /* 0x0000007700237202 */ /* 0x002fc80000000f00 */
[----:B------:R-:W1:Y:S01]  /*5580*/  MUFU.EX2 R47, R47 ;  /* 0x0000002f002f7308 */ /* 0x000e620000000800 */
[C---:B-----5:R-:W-:Y:S01]  /*5590*/  FADD.FTZ R4, R32.reuse, R11 ;  /* 0x0000000b20047221 */ /* 0x060fe20000010000 */
[----:B------:R-:W-:Y:S01]  /*55a0*/  F2FP.F16.F32.PACK_AB R195, R32, R45 ;  /* 0x0000002d20c3723e */ /* 0x000fe200000000ff */
[----:B------:R-:W-:Y:S01]  /*55b0*/  IMAD.MOV.U32 R45, RZ, RZ, R119 ;  /* 0x000000ffff2d7224 */ /* 0x000fe200078e0077 */
[----:B------:R-:W-:-:S04]  /*55c0*/  MOV R32, R119 ;  /* 0x0000007700207202 */ /* 0x000fc80000000f00 */
[----:B------:R3:W4:Y:S01]  /*55d0*/  MUFU.EX2 R184, R97 ;  /* 0x0000006100b87308 */ /* 0x0007220000000800 */
[----:B--2---:R-:W-:-:S07]  /*55e0*/  FADD.FTZ R15, R95, R42 ;  /* 0x0000002a5f0f7221 */ /* 0x004fce0000010000 */
[----:B------:R2:W5:Y:S01]  /*55f0*/  MUFU.EX2 R34, R37 ;  /* 0x0000002500227308 */ /* 0x0005620000000800 */
[----:B-1----:R-:W-:Y:S01]  /*5600*/  FADD.FTZ R11, R47, R4 ;  /* 0x000000042f0b7221 */ /* 0x002fe20000010000 */
[----:B---3--:R-:W-:-:S06]  /*5610*/  IMAD.MOV.U32 R97, RZ, RZ, R119 ;  /* 0x000000ffff617224 */ /* 0x008fcc00078e0077 */
[----:B------:R-:W1:Y:S01]  /*5620*/  MUFU.EX2 R99, R99 ;  /* 0x0000006300637308 */ /* 0x000e620000000800 */
[C---:B----4-:R-:W-:Y:S01]  /*5630*/  FADD.FTZ R42, R184.reuse, R15 ;  /* 0x0000000fb82a7221 */ /* 0x050fe20000010000 */
[----:B------:R-:W-:Y:S01]  /*5640*/  F2FP.F16.F32.PACK_AB R184, R184, R95 ;  /* 0x0000005fb8b8723e */ /* 0x000fe200000000ff */
[----:B--2---:R-:W-:Y:S01]  /*5650*/  IMAD.MOV.U32 R37, RZ, RZ, R119 ;  /* 0x000000ffff257224 */ /* 0x004fe200078e0077 */
[----:B------:R-:W-:-:S04]  /*5660*/  MOV R95, R119 ;  /* 0x00000077005f7202 */ /* 0x000fc80000000f00 */
[----:B------:R-:W2:Y:S01]  /*5670*/  MUFU.EX2 R49, R49 ;  /* 0x0000003100317308 */ /* 0x000ea20000000800 */
[C---:B-----5:R-:W-:Y:S01]  /*5680*/  FADD.FTZ R4, R34.reuse, R11 ;  /* 0x0000000b22047221 */ /* 0x060fe20000010000 */
[----:B------:R-:W-:Y:S01]  /*5690*/  F2FP.F16.F32.PACK_AB R189, R34, R47 ;  /* 0x0000002f22bd723e */ /* 0x000fe200000000ff */
[----:B------:R-:W-:Y:S01]  /*56a0*/  IMAD.MOV.U32 R34, RZ, RZ, R119 ;  /* 0x000000ffff227224 */ /* 0x000fe200078e0077 */
[----:B------:R-:W-:-:S04]  /*56b0*/  MOV R47, R119 ;  /* 0x00000077002f7202 */ /* 0x000fc80000000f00 */
[----:B------:R3:W4:Y:S01]  /*56c0*/  MUFU.EX2 R186, R101 ;  /* 0x0000006500ba7308 */ /* 0x0007220000000800 */
[----:B-1----:R-:W-:-:S07]  /*56d0*/  FADD.FTZ R15, R99, R42 ;  /* 0x0000002a630f7221 */ /* 0x002fce0000010000 */
[----:B------:R1:W5:Y:S01]  /*56e0*/  MUFU.EX2 R36, R51 ;  /* 0x0000003300247308 */ /* 0x0003620000000800 */
[----:B--2---:R-:W-:Y:S01]  /*56f0*/  FADD.FTZ R11, R49, R4 ;  /* 0x00000004310b7221 */ /* 0x004fe20000010000 */
[----:B---3--:R-:W-:-:S06]  /*5700*/  MOV R101, R119 ;  /* 0x0000007700657202 */ /* 0x008fcc0000000f00 */
[----:B------:R-:W2:Y:S01]  /*5710*/  MUFU.EX2 R103, R103 ;  /* 0x0000006700677308 */ /* 0x000ea20000000800 */
[C---:B----4-:R-:W-:Y:S01]  /*5720*/  FADD.FTZ R42, R186.reuse, R15 ;  /* 0x0000000fba2a7221 */ /* 0x050fe20000010000 */
[----:B------:R-:W-:Y:S01]  /*5730*/  F2FP.F16.F32.PACK_AB R186, R186, R99 ;  /* 0x00000063baba723e */ /* 0x000fe200000000ff */
[--C-:B------:R-:W-:Y:S02]  /*5740*/  IMAD.MOV.U32 R99, RZ, RZ, R119.reuse ;  /* 0x000000ffff637224 */ /* 0x100fe400078e0077 */
[----:B-1----:R-:W-:-:S03]  /*5750*/  IMAD.MOV.U32 R51, RZ, RZ, R119 ;  /* 0x000000ffff337224 */ /* 0x002fc600078e0077 */
[----:B------:R-:W1:Y:S01]  /*5760*/  MUFU.EX2 R53, R53 ;  /* 0x0000003500357308 */ /* 0x000e620000000800 */
[C---:B-----5:R-:W-:Y:S01]  /*5770*/  FADD.FTZ R4, R36.reuse, R11 ;  /* 0x0000000b24047221 */ /* 0x060fe20000010000 */
[----:B------:R-:W-:Y:S01]  /*5780*/  F2FP.F16.F32.PACK_AB R191, R36, R49 ;  /* 0x0000003124bf723e */ /* 0x000fe200000000ff */
[--C-:B------:R-:W-:Y:S02]  /*5790*/  IMAD.MOV.U32 R49, RZ, RZ, R119.reuse ;  /* 0x000000ffff317224 */ /* 0x100fe400078e0077 */
[----:B------:R-:W-:-:S03]  /*57a0*/  IMAD.MOV.U32 R36, RZ, RZ, R119 ;  /* 0x000000ffff247224 */ /* 0x000fc600078e0077 */
        /* <DEDUP_REMOVED lines=8> */
[--C-:B------:R-:W-:Y:S02]  /*5830*/  IMAD.MOV.U32 R103, RZ, RZ, R119.reuse ;  /* 0x000000ffff677224 */ /* 0x100fe400078e0077 */
[----:B--2---:R-:W-:-:S03]  /*5840*/  IMAD.MOV.U32 R55, RZ, RZ, R119 ;  /* 0x000000ffff377224 */ /* 0x004fc600078e0077 */
[----:B------:R-:W2:Y:S01]  /*5850*/  MUFU.EX2 R25, R25 ;  /* 0x0000001900197308 */ /* 0x000ea20000000800 */
[C---:B-----5:R-:W-:Y:S01]  /*5860*/  FADD.FTZ R4, R38.reuse, R11 ;  /* 0x0000000b26047221 */ /* 0x060fe20000010000 */
[----:B------:R-:W-:Y:S02]  /*5870*/  F2FP.F16.F32.PACK_AB R185, R38, R53 ;  /* 0x0000003526b9723e */ /* 0x000fe400000000ff */
[-C--:B------:R-:W-:Y:S02]  /*5880*/  MOV R53, R119.reuse ;  /* 0x0000007700357202 */ /* 0x080fe40000000f00 */
[----:B------:R-:W-:Y:S02]  /*5890*/  MOV R38, R119 ;  /* 0x0000007700267202 */ /* 0x000fe40000000f00 */
[----:B------:R3:W4:Y:S01]  /*58a0*/  MUFU.EX2 R182, R109 ;  /* 0x0000006d00b67308 */ /* 0x0007220000000800 */
[----:B-1----:R-:W-:-:S07]  /*58b0*/  FADD.FTZ R15, R107, R42 ;  /* 0x0000002a6b0f7221 */ /* 0x002fce0000010000 */
[----:B------:R1:W5:Y:S01]  /*58c0*/  MUFU.EX2 R40, R29 ;  /* 0x0000001d00287308 */ /* 0x0003620000000800 */
[----:B--2---:R-:W-:Y:S01]  /*58d0*/  FADD.FTZ R11, R25, R4 ;  /* 0x00000004190b7221 */ /* 0x004fe20000010000 */
[----:B---3--:R-:W-:-:S06]  /*58e0*/  IMAD.MOV.U32 R109, RZ, RZ, R119 ;  /* 0x000000ffff6d7224 */ /* 0x008fcc00078e0077 */
[----:B------:R-:W2:Y:S01]  /*58f0*/  MUFU.EX2 R111, R111 ;  /* 0x0000006f006f7308 */ /* 0x000ea20000000800 */
[C---:B----4-:R-:W-:Y:S01]  /*5900*/  FADD.FTZ R42, R182.reuse, R15 ;  /* 0x0000000fb62a7221 */ /* 0x050fe20000010000 */
[----:B------:R-:W-:Y:S02]  /*5910*/  F2FP.F16.F32.PACK_AB R182, R182, R107 ;  /* 0x0000006bb6b6723e */ /* 0x000fe400000000ff */
[-C--:B------:R-:W-:Y:S02]  /*5920*/  MOV R107, R119.reuse ;  /* 0x00000077006b7202 */ /* 0x080fe40000000f00 */
[----:B-1----:R-:W-:Y:S02]  /*5930*/  MOV R29, R119 ;  /* 0x00000077001d7202 */ /* 0x002fe40000000f00 */
[----:B------:R-:W1:Y:S01]  /*5940*/  MUFU.EX2 R57, R57 ;  /* 0x0000003900397308 */ /* 0x000e620000000800 */
[C---:B-----5:R-:W-:Y:S01]  /*5950*/  FADD.FTZ R4, R40.reuse, R11 ;  /* 0x0000000b28047221 */ /* 0x060fe20000010000 */
[----:B------:R-:W-:Y:S01]  /*5960*/  F2FP.F16.F32.PACK_AB R187, R40, R25 ;  /* 0x0000001928bb723e */ /* 0x000fe200000000ff */
[----:B------:R-:W-:-:S02]  /*5970*/  IMAD.MOV.U32 R40, RZ, RZ, R119 ;  /* 0x000000ffff287224 */ /* 0x000fc400078e0077 */
[----:B------:R-:W-:-:S03]  /*5980*/  IMAD.MOV.U32 R25, RZ, RZ, R119 ;  /* 0x000000ffff197224 */ /* 0x000fc600078e0077 */
[----:B------:R3:W4:Y:S01]  /*5990*/  MUFU.EX2 R176, R113 ;  /* 0x0000007100b07308 */ /* 0x0007220000000800 */
[----:B--2---:R-:W-:-:S07]  /*59a0*/  FADD.FTZ R15, R111, R42 ;  /* 0x0000002a6f0f7221 */ /* 0x004fce0000010000 */
[----:B------:R2:W5:Y:S01]  /*59b0*/  MUFU.EX2 R0, R59 ;  /* 0x0000003b00007308 */ /* 0x0005620000000800 */
[----:B-1----:R-:W-:Y:S01]  /*59c0*/  FADD.FTZ R11, R57, R4 ;  /* 0x00000004390b7221 */ /* 0x002fe20000010000 */
[----:B---3--:R-:W-:-:S06]  /*59d0*/  MOV R113, R119 ;  /* 0x0000007700717202 */ /* 0x008fcc0000000f00 */
[----:B------:R-:W1:Y:S01]  /*59e0*/  MUFU.EX2 R115, R115 ;  /* 0x0000007300737308 */ /* 0x000e620000000800 */
[C---:B----4-:R-:W-:Y:S01]  /*59f0*/  FADD.FTZ R42, R176.reuse, R15 ;  /* 0x0000000fb02a7221 */ /* 0x050fe20000010000 */
[----:B------:R-:W-:Y:S01]  /*5a00*/  F2FP.F16.F32.PACK_AB R176, R176, R111 ;  /* 0x0000006fb0b0723e */ /* 0x000fe200000000ff */
[----:B------:R-:W-:Y:S01]  /*5a10*/  IMAD.MOV.U32 R111, RZ, RZ, R119 ;  /* 0x000000ffff6f7224 */ /* 0x000fe200078e0077 */
[----:B--2---:R-:W-:-:S04]  /*5a20*/  MOV R59, R119 ;  /* 0x00000077003b7202 */ /* 0x004fc80000000f00 */
[----:B------:R-:W2:Y:S01]  /*5a30*/  MUFU.EX2 R61, R61 ;  /* 0x0000003d003d7308 */ /* 0x000ea20000000800 */
[C---:B-----5:R-:W-:Y:S01]  /*5a40*/  FADD.FTZ R4, R0.reuse, R11 ;  /* 0x0000000b00047221 */ /* 0x060fe20000010000 */
[----:B------:R-:W-:Y:S01]  /*5a50*/  F2FP.F16.F32.PACK_AB R181, R0, R57 ;  /* 0x0000003900b5723e */ /* 0x000fe200000000ff */
[----:B------:R-:W-:Y:S02]  /*5a60*/  IMAD.MOV.U32 R0, RZ, RZ, 0x3f800000 ;  /* 0x3f800000ff007424 */ /* 0x000fe400078e00ff */
[----:B------:R-:W-:-:S03]  /*5a70*/  IMAD.MOV.U32 R57, RZ, RZ, R119 ;  /* 0x000000ffff397224 */ /* 0x000fc600078e0077 */
[----:B------:R-:W3:Y:S01]  /*5a80*/  MUFU.EX2 R20, R20 ;  /* 0x0000001400147308 */ /* 0x000ee20000000800 */
[----:B-1----:R-:W-:Y:S01]  /*5a90*/  FADD.FTZ R15, R115, R42 ;  /* 0x0000002a730f7221 */ /* 0x002fe20000010000 */
[----:B------:R-:W-:-:S06]  /*5aa0*/  IMAD.MOV.U32 R42, RZ, RZ, R119 ;  /* 0x000000ffff2a7224 */ /* 0x000fcc00078e0077 */
[----:B------:R1:W4:Y:S01]  /*5ab0*/  MUFU.EX2 R10, R63 ;  /* 0x0000003f000a7308 */ /* 0x0003220000000800 */
[----:B--2---:R-:W-:-:S07]  /*5ac0*/  FADD.FTZ R11, R61, R4 ;  /* 0x000000043d0b7221 */ /* 0x004fce0000010000 */
[----:B------:R-:W2:Y:S01]  /*5ad0*/  MUFU.EX2 R65, R65 ;  /* 0x0000004100417308 */ /* 0x000ea20000000800 */
[C---:B---3--:R-:W-:Y:S01]  /*5ae0*/  FADD.FTZ R4, R20.reuse, R15 ;  /* 0x0000000f14047221 */ /* 0x048fe20000010000 */
[----:B------:R-:W-:Y:S01]  /*5af0*/  F2FP.F16.F32.PACK_AB R178, R20, R115 ;  /* 0x0000007314b2723e */ /* 0x000fe200000000ff */
[--C-:B------:R-:W-:Y:S02]  /*5b00*/  IMAD.MOV.U32 R115, RZ, RZ, R119.reuse ;  /* 0x000000ffff737224 */ /* 0x100fe400078e0077 */
[----:B-1----:R-:W-:-:S03]  /*5b10*/  IMAD.MOV.U32 R63, RZ, RZ, R119 ;  /* 0x000000ffff3f7224 */ /* 0x002fc600078e0077 */
[----:B------:R1:W3:Y:S01]  /*5b20*/  MUFU.EX2 R24, R67 ;  /* 0x0000004300187308 */ /* 0x0002e20000000800 */
[C---:B----4-:R-:W-:Y:S01]  /*5b30*/  FADD.FTZ R20, R10.reuse, R11 ;  /* 0x0000000b0a147221 */ /* 0x050fe20000010000 */
[----:B------:R-:W-:Y:S01]  /*5b40*/  F2FP.F16.F32.PACK_AB R183, R10, R61 ;  /* 0x0000003d0ab7723e */ /* 0x000fe200000000ff */
[----:B------:R-:W-:-:S05]  /*5b50*/  IMAD.MOV.U32 R61, RZ, RZ, R119 ;  /* 0x000000ffff3d7224 */ /* 0x000fca00078e0077 */
[----:B------:R-:W4:Y:S01]  /*5b60*/  MUFU.EX2 R69, R69 ;  /* 0x0000004500457308 */ /* 0x000f220000000800 */
[----:B--2---:R-:W-:Y:S01]  /*5b70*/  FADD.FTZ R3, R65, R20 ;  /* 0x0000001441037221 */ /* 0x004fe20000010000 */
[----:B-1----:R-:W-:-:S06]  /*5b80*/  IMAD.MOV.U32 R67, RZ, RZ, R119 ;  /* 0x000000ffff437224 */ /* 0x002fcc00078e0077 */
[----:B------:R1:W2:Y:S01]  /*5b90*/  MUFU.EX2 R12, R71 ;  /* 0x00000047000c7308 */ /* 0x0002a20000000800 */
[C---:B---3--:R-:W-:Y:S01]  /*5ba0*/  FADD.FTZ R14, R24.reuse, R3 ;  /* 0x00000003180e7221 */ /* 0x048fe20000010000 */
[----:B------:R-:W-:Y:S01]  /*5bb0*/  F2FP.F16.F32.PACK_AB R177, R24, R65 ;  /* 0x0000004118b1723e */ /* 0x000fe200000000ff */
[----:B------:R-:W-:Y:S01]  /*5bc0*/  IMAD.MOV.U32 R24, RZ, RZ, R119 ;  /* 0x000000ffff187224 */ /* 0x000fe200078e0077 */
[-C--:B------:R-:W-:Y:S01]  /*5bd0*/  MOV R65, R119.reuse ;  /* 0x0000007700417202 */ /* 0x080fe20000000f00 */
[----:B----4-:R-:W-:Y:S01]  /*5be0*/  FADD.FTZ R3, R69, R14 ;  /* 0x0000000e45037221 */ /* 0x010fe20000010000 */
[----:B-1----:R-:W-:Y:S02]  /*5bf0*/  MOV R71, R119 ;  /* 0x0000007700477202 */ /* 0x002fe40000000f00 */
[C---:B--2---:R-:W-:Y:S01]  /*5c00*/  F2FP.F16.F32.PACK_AB R179, R12.reuse, R69 ;  /* 0x000000450cb3723e */ /* 0x044fe200000000ff */
[----:B------:R-:W-:Y:S01]  /*5c10*/  FADD.FTZ R3, R12, R3 ;  /* 0x000000030c037221 */ /* 0x000fe20000010000 */
[----:B------:R-:W-:Y:S01]  /*5c20*/  IMAD.MOV.U32 R69, RZ, RZ, R119 ;  /* 0x000000ffff457224 */ /* 0x000fe200078e0077 */
[----:B------:R-:W-:Y:S06]  /*5c30*/  @!P2 BRA `(.L_x_2865) ;  /* 0x000000440080a947 */ /* 0x000fec0003800000 */
[----:B------:R-:W-:Y:S01]  /*5c40*/  UIADD3 UR4, UR61, -0x2, URZ ;  /* 0xfffffffe3d047890 */ /* 0x000fe2000fffe03f */
[----:B------:R-:W-:Y:S01]  /*5c50*/  R2UR UR61, R16 ;  /* 0x00000000103d72ca */ /* 0x000fe200000e0000 */
[----:B------:R-:W-:Y:S01]  /*5c60*/  IMAD.MOV.U32 R11, RZ, RZ, R8 ;  /* 0x000000ffff0b7224 */ /* 0x000fe200078e0008 */
[----:B------:R-:W-:Y:S02]  /*5c70*/  MOV R10, R9 ;  /* 0x00000009000a7202 */ /* 0x000fe40000000f00 */
[----:B------:R-:W-:Y:S02]  /*5c80*/  CS2R R118, SRZ ;  /* 0x0000000000767805 */ /* 0x000fe4000001ff00 */
[----:B------:R-:W-:Y:S01]  /*5c90*/  MOV R0, 0x3f800000 ;  /* 0x3f80000000007802 */ /* 0x000fe20000000f00 */
[----:B------:R-:W-:Y:S01]  /*5ca0*/  IMAD.U32 R12, RZ, RZ, UR4 ;  /* 0x00000004ff0c7e24 */ /* 0x000fe2000f8e00ff */
        /* <DEDUP_REMOVED lines=47> */
[----:B------:R-:W-:Y:S01]  /*5fa0*/  UMOV UR39, UR38 ;  /* 0x0000002600277c82 */ /* 0x000fe20008000000 */
[----:B------:R-:W-:-:S05]  /*5fb0*/  ULDC UR37, c[0x0][0x9d8] ;  /* 0x0002760000257ab9 */ /* 0x000fca0000000800 */
.L_x_2874:
        /* <DEDUP_REMOVED lines=8> */
.L_x_2866:
        /* <DEDUP_REMOVED lines=8> */
.L_x_2867:
[----:B--2---:R-:W-:Y:S05]  /*60c0*/  @P2 BRA `(.L_x_2868) ;  /* 0x0000000000082947 */ /* 0x004fea0003800000 */
[----:B------:R-:W2:Y:S02]  /*60d0*/  SYNCS.PHASECHK.TRANS64.TRYWAIT P2, [UR60+0x36830], R6 ;  /* 0x03683006ff0075a7 */ /* 0x000ea4000804017c */
[----:B--2---:R-:W-:Y:S05]  /*60e0*/  @!P2 BRA `(.L_x_2869) ;  /* 0x000000940030a947 */ /* 0x004fea0003800000 */
.L_x_2868:
[----:B------:R-:W-:Y:S01]  /*60f0*/  R2UR UR4, R5 ;  /* 0x00000000050472ca */ /* 0x000fe200000e0000 */
[----:B------:R-:W-:Y:S01]  /*6100*/  WARPGROUP.ARRIVE ;  /* 0x00000000000079c5 */ /* 0x000fe20000000000 */
[----:B------:R-:W-:Y:S01]  /*6110*/  UMOV UR59, 0x40000040 ;  /* 0x40000040003b7882 */ /* 0x000fe20000000000 */
        /* <DEDUP_REMOVED lines=10> */
[----:B------:R-:W-:Y:S01]  /*61c0*/  UIMAD UR4, UR38, 0xa80, UR4 ;  /* 0x00000a80260478a4 */ /* 0x000fe2000f8e0204 */
[-C--:B------:R-:W-:Y:S01]  /*61d0*/  FMUL.FTZ R24, R24, R7.reuse ;  /* 0x0000000718187220 */ /* 0x080fe20000410000 */
[----:B------:R-:W-:Y:S01]  /*61e0*/  UMOV UR55, 0x40000040 ;  /* 0x4000004000377882 */ /* 0x000fe20000000000 */
[----:B------:R-:W-:Y:S01]  /*61f0*/  UMOV UR7, 0x40000040 ;  /* 0x4000004000077882 */ /* 0x000fe20000000000 */
[----:B------:R-:W-:Y:S01]  /*6200*/  UIADD3 UR5, UR4, 0x80, URZ ;  /* 0x0000008004057890 */ /* 0x000fe2000fffe03f */
[-C--:B------:R-:W-:Y:S01]  /*6210*/  FMUL.FTZ R25, R25, R7.reuse ;  /* 0x0000000719197220 */ /* 0x080fe20000410000 */
[----:B------:R-:W-:Y:S01]  /*6220*/  UIADD3 UR6, UR4, 0x100, URZ ;  /* 0x0000010004067890 */ /* 0x000fe2000fffe03f */
[-C--:B------:R-:W-:Y:S01]  /*6230*/  FMUL.FTZ R28, R28, R7.reuse ;  /* 0x000000071c1c7220 */ /* 0x080fe20000410000 */
[----:B------:R-:W-:Y:S01]  /*6240*/  UMOV UR58, UR4 ;  /* 0x00000004003a7c82 */ /* 0x000fe20008000000 */
[----:B------:R-:W-:Y:S01]  /*6250*/  UIADD3 UR10, UR4, 0x2, URZ ;  /* 0x00000002040a7890 */ /* 0x000fe2000fffe03f */
[----:B------:R-:W-:Y:S01]  /*6260*/  HGMMA.64x16x16.F32 R168, gdesc[UR56], RZ, !UPT, gsb0 ;  /* 0x0020000038a879f0 */ /* 0x000fe2000c0008ff */
        /* <DEDUP_REMOVED lines=60> */
[----:B------:R-:W-:Y:S01]  /*6630*/  UMOV UR59, 0x40000040 ;  /* 0x40000040003b7882 */ /* 0x000fe20000000000 */
[----:B------:R-:W-:Y:S01]  /*6640*/  UIADD3 UR6, UR4, 0x200, URZ ;  /* 0x0000020004067890 */ /* 0x000fe2000fffe03f */
        /* <DEDUP_REMOVED lines=51> */
[----:B------:R-:W-:-:S04]  /*6980*/  FMUL.FTZ R119, R119, R0 ;  /* 0x0000000077777220 */ /* 0x000fc80000410000 */
[----:B------:R-:W-:Y:S01]  /*6990*/  HGMMA.64x16x16.F32 R152, gdesc[UR56], RZ, !UPT, gsb0 ;  /* 0x00200000389879f0 */ /* 0x000fe2000c0008ff */
[----:B------:R-:W-:Y:S01]  /*69a0*/  UMOV UR58, UR5 ;  /* 0x00000005003a7c82 */ /* 0x000fe20008000000 */
[----:B------:R-:W-:Y:S01]  /*69b0*/  UMOV UR59, 0x40000040 ;  /* 0x40000040003b7882 */ /* 0x000fe20000000000 */
[----:B------:R-:W-:Y:S01]  /*69c0*/  UIADD3 UR5, UR4, 0x280, URZ ;  /* 0x0000028004057890 */ /* 0x000fe2000fffe03f */
[----:B------:R-:W-:Y:S02]  /*69d0*/  WARPGROUP.DEPBAR.LE gsb0, 0x0 ;  /* 0x00008000000079c5 */ /* 0x000fe40000010000 */
[----:B------:R-:W-:-:S06]  /*69e0*/  WARPGROUP.ARRIVE ;  /* 0x00000000000079c5 */ /* 0x000fcc0000000000 */
        /* <DEDUP_REMOVED lines=18> */
[----:B------:R-:W-:Y:S03]  /*6b10*/  HGMMA.64x16x16.F32 R120, gdesc[UR56], RZ, !UPT, gsb0 ;  /* 0x00200000387879f0 */ /* 0x000fe6000c0008ff */
        /* <DEDUP_REMOVED lines=409> */
[----:B------:R-:W-:Y:S01]  /*84b0*/  UMOV UR55, 0x40000040 ;  /* 0x4000004000377882 */ /* 0x000fe20000000000 */
        /* <DEDUP_REMOVED lines=23> */
.L_x_2870:
[----:B------:R-:W-:Y:S02]  /*8630*/  R2UR UR4, R2 ;  /* 0x00000000020472ca */ /* 0x000fe400000e0000 */
[----:B------:R-:W-:-:S04]  /*8640*/  MOV R0, UR61 ;  /* 0x0000003d00007c02 */ /* 0x000fc80008000f00 */
[----:B------:R-:W-:-:S07]  /*8650*/  SHF.L.U32 R0, R0, 0x1f, RZ ;  /* 0x0000001f00007819 */ /* 0x000fce00000006ff */
[----:B------:R-:W-:-:S09]  /*8660*/  ULEA UR4, UR39, UR4, 0x3 ;  /* 0x0000000427047291 */ /* 0x000fd2000f8e183f */
[----:B------:R3:W4:Y:S01]  /*8670*/  SYNCS.PHASECHK.TRANS64.TRYWAIT P2, [UR4+0x36850], R0 ;  /* 0x03685000ff0075a7 */ /* 0x0007220008040144 */
[----:B------:R-:W-:Y:S05]  /*8680*/  @!P0 BRA `(.L_x_2871) ;  /* 0x0000000000048947 */ /* 0x000fea0003800000 */
[----:B------:R-:W-:Y:S01]  /*8690*/  BPT.TRAP 0x1 ;  /* 0x000000040000795c */ /* 0x000fe20000300000 */
.L_x_2871:
[----:B----4-:R-:W-:Y:S05]  /*86a0*/  @P2 BRA `(.L_x_2872) ;  /* 0x0000000000082947 */ /* 0x010fea0003800000 */
[----:B------:R-:W4:Y:S02]  /*86b0*/  SYNCS.PHASECHK.TRANS64.TRYWAIT P2, [UR4+0x36850], R0 ;  /* 0x03685000ff0075a7 */ /* 0x000f240008040144 */
[----:B----4-:R-:W-:Y:S05]  /*86c0*/  @!P2 BRA `(.L_x_2873) ;  /* 0x0000006c00d0a947 */ /* 0x010fea0003800000 */
.L_x_2872:
[----:B------:R-:W-:Y:S01]  /*86d0*/  R2UR UR5, R2 ;  /* 0x00000000020572ca */ /* 0x000fe200000e0000 */
[----:B------:R-:W-:Y:S01]  /*86e0*/  WARPGROUP.ARRIVE ;  /* 0x00000000000079c5 */ /* 0x000fe20000000000 */
[----:B------:R-:W-:Y:S01]  /*86f0*/  UMOV UR7, 0x40000040 ;  /* 0x4000004000077882 */ /* 0x000fe20000000000 */
[----:B---34-:R-:W-:Y:S01]  /*8700*/  FMUL.FTZ R0, R168, UR37 ;  /* 0x00000025a8007c20 */ /* 0x018fe20008410000 */
[----:B--2---:R-:W-:Y:S01]  /*8710*/  FMUL.FTZ R9, R169, UR37 ;  /* 0x00000025a9097c20 */ /* 0x004fe20008410000 */
        /* <DEDUP_REMOVED lines=13> */
[----:B------:R-:W2:Y:S01]  /*87f0*/  MUFU.TANH R9, R9 ;  /* 0x0000000900097308 */ /* 0x000ea20000002400 */
[----:B------:R-:W-:Y:S01]  /*8800*/  FMUL.FTZ R221, R136, UR37 ;  /* 0x0000002588dd7c20 */ /* 0x000fe20008410000 */
[----:B------:R-:W-:Y:S01]  /*8810*/  FMUL.FTZ R223, R137, UR37 ;  /* 0x0000002589df7c20 */ /* 0x000fe20008410000 */
[----:B------:R-:W-:Y:S01]  /*8820*/  ULOP3.LUT UR5, UR5, 0x3fff, URZ, 0xc0, !UPT ;  /* 0x00003fff05057892 */ /* 0x000fe2000f8ec03f */
[----:B------:R-:W-:Y:S01]  /*8830*/  FMUL.FTZ R225, R140, UR37 ;  /* 0x000000258ce17c20 */ /* 0x000fe20008410000 */
[----:B------:R-:W-:Y:S01]  /*8840*/  FMUL.FTZ R235, R141, UR37 ;  /* 0x000000258deb7c20 */ /* 0x000fe20008410000 */
[----:B------:R-:W-:Y:S01]  /*8850*/  FMUL.FTZ R237, R128, UR37 ;  /* 0x0000002580ed7c20 */ /* 0x000fe20008410000 */
[----:B------:R-:W-:Y:S01]  /*8860*/  ULOP3.LUT UR5, UR5, 0x3800000, URZ, 0xfc, !UPT ;  /* 0x0380000005057892 */ /* 0x000fe2000f8efc3f */
[----:B------:R-:W3:Y:S01]  /*8870*/  MUFU.TANH R169, R169 ;  /* 0x000000a900a97308 */ /* 0x000ee20000002400 */
[----:B-1----:R-:W-:Y:S01]  /*8880*/  FMNMX.FTZ R6, R0, R11, !PT ;  /* 0x0000000b00067209 */ /* 0x002fe20007810000 */
[----:B------:R-:W-:Y:S01]  /*8890*/  FMUL.FTZ R231, R129, UR37 ;  /* 0x0000002581e77c20 */ /* 0x000fe20008410000 */
[----:B------:R-:W-:Y:S01]  /*88a0*/  UIMAD UR5, UR39, 0xa80, UR5 ;  /* 0x00000a80270578a4 */ /* 0x000fe2000f8e0205 */
[----:B------:R-:W-:Y:S01]  /*88b0*/  FMUL.FTZ R227, R132, UR37 ;  /* 0x0000002584e37c20 */ /* 0x000fe20008410000 */
[----:B------:R-:W-:Y:S01]  /*88c0*/  FMUL.FTZ R233, R133, UR37 ;  /* 0x0000002585e97c20 */ /* 0x000fe20008410000 */
[----:B------:R-:W-:Y:S01]  /*88d0*/  FMUL.FTZ R229, R120, UR37 ;  /* 0x0000002578e57c20 */ /* 0x000fe20008410000 */
[----:B------:R-:W-:Y:S01]  /*88e0*/  R2UR UR10, R12 ;  /* 0x000000000c0a72ca */ /* 0x000fe200000e0000 */
[----:B------:R-:W1:Y:S01]  /*88f0*/  MUFU.TANH R171, R171 ;  /* 0x000000ab00ab7308 */ /* 0x000e620000002400 */
[----:B--2---:R-:W-:Y:S01]  /*8900*/  FMNMX.FTZ R6, R9, R6, !PT ;  /* 0x0000000609067209 */ /* 0x004fe20007810000 */
[----:B------:R-:W-:Y:S01]  /*8910*/  UMOV UR6, UR5 ;  /* 0x0000000500067c82 */ /* 0x000fe20008000000 */
[----:B------:R-:W-:Y:S01]  /*8920*/  FMUL.FTZ R12, R121, UR37 ;  /* 0x00000025790c7c20 */ /* 0x000fe20008410000 */
[----:B------:R-:W-:Y:S01]  /*8930*/  HGMMA.64x192x16.F32 R24, R200, gdesc[UR4].tnspB, R24, gsb0 ;  /* 0x42e00004c8187df0 */ /* 0x000fe20008000818 */
[----:B------:R-:W-:Y:S01]  /*8940*/  UIADD3 UR6, UR5, 0x80, URZ ;  /* 0x0000008005067890 */ /* 0x000fe2000fffe03f */
[----:B------:R-:W-:Y:S01]  /*8950*/  FMUL.FTZ R13, R170, UR37 ;  /* 0x00000025aa0d7c20 */ /* 0x000fe20008410000 */
[----:B------:R-:W-:Y:S01]  /*8960*/  UMOV UR7, 0x40000040 ;  /* 0x4000004000077882 */ /* 0x000fe20000000000 */
[----:B------:R-:W2:Y:S01]  /*8970*/  MUFU.TANH R175, R175 ;  /* 0x000000af00af7308 */ /* 0x000ea20000002400 */
[----:B---3--:R-:W-:Y:S01]  /*8980*/  FMNMX.FTZ R6, R169, R6, !PT ;  /* 0x00000006a9067209 */ /* 0x008fe20007810000 */
[----:B------:R-:W-:Y:S01]  /*8990*/  FMUL.FTZ R21, R174, UR37 ;  /* 0x00000025ae157c20 */ /* 0x000fe20008410000 */
[----:B------:R-:W-:Y:S01]  /*89a0*/  FMUL.FTZ R163, R163, UR37 ;  /* 0x00000025a3a37c20 */ /* 0x000fe20008410000 */
[----:B------:R-:W-:Y:S01]  /*89b0*/  FMUL.FTZ R167, R167, UR37 ;  /* 0x00000025a7a77c20 */ /* 0x000fe20008410000 */
[----:B------:R-:W-:Y:S01]  /*89c0*/  FMUL.FTZ R153, R154, UR37 ;  /* 0x000000259a997c20 */ /* 0x000fe20008410000 */
[----:B------:R-:W-:Y:S01]  /*89d0*/  FMUL.FTZ R155, R155, UR37 ;  /* 0x000000259b9b7c20 */ /* 0x000fe20008410000 */
[----:B------:R-:W-:Y:S01]  /*89e0*/  FMUL.FTZ R159, R159, UR37 ;  /* 0x000000259f9f7c20 */ /* 0x000fe20008410000 */
[----:B------:R-:W-:Y:S01]  /*89f0*/  MUFU.TANH R211, R211 ;  /* 0x000000d300d37308 */ /* 0x000fe20000002400 */
[----:B-1----:R-:W-:Y:S01]  /*8a00*/  FMNMX.FTZ R6, R171, R6, !PT ;  /* 0x00000006ab067209 */ /* 0x002fe20007810000 */
[----:B------:R-:W-:Y:S01]  /*8a10*/  FMUL.FTZ R145, R146, UR37 ;  /* 0x0000002592917c20 */ /* 0x000fe20008410000 */
[----:B------:R-:W-:Y:S01]  /*8a20*/  FMUL.FTZ R147, R147, UR37 ;  /* 0x0000002593937c20 */ /* 0x000fe20008410000 */
[----:B------:R-:W-:Y:S01]  /*8a30*/  FMUL.FTZ R149, R150, UR37 ;  /* 0x0000002596957c20 */ /* 0x000fe20008410000 */
[----:B------:R-:W-:Y:S01]  /*8a40*/  FMUL.FTZ R121, R151, UR37 ;  /* 0x0000002597797c20 */ /* 0x000fe20008410000 */
[----:B------:R-:W-:Y:S01]  /*8a50*/  FMUL.FTZ R129, R139, UR37 ;  /* 0x000000258b817c20 */ /* 0x000fe20008410000 */
[----:B------:R-:W-:Y:S01]  /*8a60*/  FMUL.FTZ R133, R142, UR37 ;  /* 0x000000258e857c20 */ /* 0x000fe20008410000 */
[----:B------:R-:W-:Y:S01]  /*8a70*/  MUFU.TANH R213, R213 ;  /* 0x000000d500d57308 */ /* 0x000fe20000002400 */
[----:B--2---:R-:W-:Y:S01]  /*8a80*/  FMNMX.FTZ R6, R175, R6, !PT ;  /* 0x00000006af067209 */ /* 0x004fe20007810000 */
        /* <DEDUP_REMOVED lines=10> */
[----:B------:R-:W-:Y:S01]  /*8b30*/  ISETP.LT.AND P2, PT, RZ, UR10, PT ;  /* 0x0000000aff007c0c */ /* 0x000fe2000bf41270 */
[----:B------:R-:W-:Y:S01]  /*8b40*/  UMOV UR39, UR38 ;  /* 0x0000002600277c82 */ /* 0x000fe20008000000 */
[----:B------:R-:W-:-:S02]  /*8b50*/  R2UR UR61, R16 ;  /* 0x00000000103d72ca */ /* 0x000fc400000e0000 */
        /* <DEDUP_REMOVED lines=26> */
[----:B------:R-:W-:Y:S02]  /*8d00*/  FMUL.FTZ R165, R166, UR37 ;  /* 0x00000025a6a57c20 */ /* 0x000fe40008410000 */
[----:B------:R-:W-:Y:S01]  /*8d10*/  MUFU.TANH R147, R147 ;  /* 0x0000009300937308 */ /* 0x000fe20000002400 */
[----:B------:R-:W-:Y:S01]  /*8d20*/  HGMMA.64x192x16.F32 R24, R196, gdesc[UR4].tnspB, R24, gsb0 ;  /* 0x42e00004c4187df0 */ /* 0x000fe20008000818 */
[----:B------:R-:W-:Y:S01]  /*8d30*/  UIADD3 UR6, UR5, 0x100, URZ ;  /* 0x0000010005067890 */ /* 0x000fe2000fffe03f */
[----:B------:R-:W-:-:S05]  /*8d40*/  UMOV UR7, 0x40000040 ;  /* 0x4000004000077882 */ /* 0x000fca0000000000 */
        /* <DEDUP_REMOVED lines=20> */
[----:B------:R-:W-:-:S03]  /*8e90*/  FMUL.FTZ R161, R162, UR37 ;  /* 0x00000025a2a17c20 */ /* 0x000fc60008410000 */
[----:B------:R-:W-:Y:S01]  /*8ea0*/  HGMMA.64x192x16.F32 R24, R192, gdesc[UR4].tnspB, R24, gsb0 ;  /* 0x42e00004c0187df0 */ /* 0x000fe20008000818 */
[----:B------:R-:W-:Y:S01]  /*8eb0*/  UIADD3 UR6, UR5, 0x180, URZ ;  /* 0x0000018005067890 */ /* 0x000fe2000fffe03f */
[----:B------:R-:W1:Y:S01]  /*8ec0*/  MUFU.TANH R197, R197 ;  /* 0x000000c500c57308 */ /* 0x000e620000002400 */
[----:B------:R-:W-:-:S07]  /*8ed0*/  UMOV UR7, 0x40000040 ;  /* 0x4000004000077882 */ /* 0x000fce0000000000 */
[----:B------:R-:W2:Y:S08]  /*8ee0*/  MUFU.TANH R199, R199 ;  /* 0x000000c700c77308 */ /* 0x000eb00000002400 */
[----:B------:R-:W-:Y:S01]  /*8ef0*/  MUFU.TANH R161, R161 ;  /* 0x000000a100a17308 */ /* 0x000fe20000002400 */
[----:B-1----:R-:W-:-:S04]  /*8f00*/  FMNMX.FTZ R6, R197, R6, !PT ;  /* 0x00000006c5067209 */ /* 0x002fc80007810000 */
[----:B--2---:R-:W-:-:S04]  /*8f10*/  FMNMX.FTZ R6, R199, R6, !PT ;  /* 0x00000006c7067209 */ /* 0x004fc80007810000 */
        /* <DEDUP_REMOVED lines=36> */
[----:B------:R-:W1:Y:S01]  /*9160*/  MUFU.TANH R191, R191 ;  /* 0x000000bf00bf7308 */ /* 0x000e620000002400 */
[----:B------:R-:W-:Y:S01]  /*9170*/  UIADD3 UR6, UR5, 0x280, URZ ;  /* 0x0000028005067890 */ /* 0x000fe2000fffe03f */
[----:B------:R-:W-:-:S06]  /*9180*/  UMOV UR7, 0x40000040 ;  /* 0x4000004000077882 */ /* 0x000fcc0000000000 */
[----:B------:R-:W2:Y:S08]  /*9190*/  MUFU.TANH R189, R189 ;  /* 0x000000bd00bd7308 */ /* 0x000eb00000002400 */
[----:B------:R-:W-:Y:S01]  /*91a0*/  MUFU.TANH R125, R125 ;  /* 0x0000007d007d7308 */ /* 0x000fe20000002400 */
[----:B-1----:R-:W-:-:S04]  /*91b0*/  FMNMX.FTZ R6, R191, R6, !PT ;  /* 0x00000006bf067209 */ /* 0x002fc80007810000 */
[----:B--2---:R-:W-:-:S05]  /*91c0*/  FMNMX.FTZ R6, R189, R6, !PT ;  /* 0x00000006bd067209 */ /* 0x004fca0007810000 */
[----:B------:R-:W1:Y:S02]  /*91d0*/  SHFL.BFLY PT, R7, R6, 0x2, 0x1f ;  /* 0x0c401f0006077f89 */ /* 0x000e6400000e0000 */
[----:B-1----:R-:W-:Y:S02]  /*91e0*/  FMNMX.FTZ R7, R6, R7, !PT ;  /* 0x0000000706077209 */ /* 0x002fe40007810000 */
[----:B------:R-:W1:Y:S03]  /*91f0*/  LDC R6, c[0x0][0x988] ;  /* 0x00026200ff067b82 */ /* 0x000e660000000800 */
[----:B------:R-:W2:Y:S02]  /*9200*/  SHFL.BFLY PT, R8, R7, 0x1, 0x1f ;  /* 0x0c201f0007087f89 */ /* 0x000ea400000e0000 */
[----:B--2---:R-:W-:-:S05]  /*9210*/  FMNMX.FTZ R8, R7, R8, !PT ;  /* 0x0000000807087209 */ /* 0x004fca0007810000 */
[C---:B-1----:R-:W-:Y:S01]  /*9220*/  FMUL.FTZ R14, R8.reuse, R6 ;  /* 0x00000006080e7220 */ /* 0x042fe20000410000 */
[----:B------:R-:W-:-:S03]  /*9230*/  FADD.FTZ R7, -R8, R11 ;  /* 0x0000000b08077221 */ /* 0x000fc60000010100 */
[--C-:B------:R-:W-:Y:S01]  /*9240*/  FFMA.FTZ R200, R0, R6, -R14.reuse ;  /* 0x0000000600c87223 */ /* 0x100fe2000001080e */
[----:B------:R-:W-:Y:S01]  /*9250*/  FMNMX.FTZ R0, R13, R10, !PT ;  /* 0x0000000a0d007209 */ /* 0x000fe20007810000 */
[-CC-:B------:R-:W-:Y:S01]  /*9260*/  FFMA.FTZ R11, R9, R6.reuse, -R14.reuse ;  /* 0x00000006090b7223 */ /* 0x180fe2000001080e */
[-CC-:B------:R-:W-:Y:S01]  /*9270*/  FFMA.FTZ R196, R175, R6.reuse, -R14.reuse ;  /* 0x00000006afc47223 */ /* 0x180fe2000001080e */
[----:B------:R-:W-:Y:S01]  /*9280*/  FMUL.FTZ R7, R7, R6 ;  /* 0x0000000607077220 */ /* 0x000fe20000410000 */
[----:B------:R-:W-:Y:S01]  /*9290*/  FMNMX.FTZ R0, R15, R0, !PT ;  /* 0x000000000f007209 */ /* 0x000fe20007810000 */
[-CC-:B------:R-:W-:Y:S01]  /*92a0*/  FFMA.FTZ R175, R201, R6.reuse, -R14.reuse ;  /* 0x00000006c9af7223 */ /* 0x180fe2000001080e */
[-CC-:B------:R-:W-:Y:S01]  /*92b0*/  FFMA.FTZ R188, R213, R6.reuse, -R14.reuse ;  /* 0x00000006d5bc7223 */ /* 0x180fe2000001080e */
[--C-:B------:R-:W-:Y:S01]  /*92c0*/  FFMA.FTZ R202, R169, R6, -R14.reuse ;  /* 0x00000006a9ca7223 */ /* 0x100fe2000001080e */
        /* <DEDUP_REMOVED lines=14> */
[----:B------:R-:W-:Y:S01]  /*93b0*/  FFMA.FTZ R12, R191, R6, -R14 ;  /* 0x00000006bf0c7223 */ /* 0x000fe2000001080e */
[----:B------:R-:W-:Y:S01]  /*93c0*/  MUFU.EX2 R7, R7 ;  /* 0x0000000700077308 */ /* 0x000fe20000000800 */
[----:B------:R-:W-:-:S04]  /*93d0*/  FMNMX.FTZ R0, R165, R0, !PT ;  /* 0x00000000a5007209 */ /* 0x000fc80007810000 */
[----:B------:R-:W-:-:S03]  /*93e0*/  FMNMX.FTZ R0, R167, R0, !PT ;  /* 0x00000000a7007209 */ /* 0x000fc60007810000 */
[----:B------:R-:W1:Y:S01]  /*93f0*/  MUFU.EX2 R200, R200 ;  /* 0x000000c800c87308 */ /* 0x000e620000000800 */
[----:B------:R-:W-:-:S04]  /*9400*/  FMNMX.FTZ R0, R153, R0, !PT ;  /* 0x0000000099007209 */ /* 0x000fc80007810000 */
[----:B------:R-:W-:-:S03]  /*9410*/  FMNMX.FTZ R0, R155, R0, !PT ;  /* 0x000000009b007209 */ /* 0x000fc60007810000 */
[----:B------:R-:W2:Y:S01]  /*9420*/  MUFU.EX2 R11, R11 ;  /* 0x0000000b000b7308 */ /* 0x000ea20000000800 */
[----:B------:R-:W-:-:S04]  /*9430*/  FMNMX.FTZ R0, R157, R0, !PT ;  /* 0x000000009d007209 */ /* 0x000fc80007810000 */
[----:B------:R-:W-:-:S03]  /*9440*/  FMNMX.FTZ R0, R159, R0, !PT ;  /* 0x000000009f007209 */ /* 0x000fc60007810000 */
[----:B------:R-:W3:Y:S01]  /*9450*/  MUFU.EX2 R202, R202 ;  /* 0x000000ca00ca7308 */ /* 0x000ee20000000800 */
[----:B------:R-:W-:Y:S01]  /*9460*/  FMNMX.FTZ R0, R145, R0, !PT ;  /* 0x0000000091007209 */ /* 0x000fe20007810000 */
[----:B-1----:R-:W-:-:S03]  /*9470*/  FFMA.FTZ R4, R7, R4, R200 ;  /* 0x0000000407047223 */ /* 0x002fc600000100c8 */
[----:B------:R-:W-:-:S03]  /*9480*/  FMNMX.FTZ R0, R147, R0, !PT ;  /* 0x0000000093007209 */ /* 0x000fc60007810000 */
[----:B------:R-:W1:Y:S01]  /*9490*/  MUFU.EX2 R169, R169 ;  /* 0x000000a900a97308 */ /* 0x000e620000000800 */
[----:B------:R-:W-:Y:S02]  /*94a0*/  FMNMX.FTZ R0, R149, R0, !PT ;  /* 0x0000000095007209 */ /* 0x000fe40007810000 */
[----:B--2---:R-:W-:Y:S02]  /*94b0*/  F2FP.F16.F32.PACK_AB R200, R11, R200 ;  /* 0x000000c80bc8723e */ /* 0x004fe400000000ff */
[----:B------:R-:W-:-:S03]  /*94c0*/  FMNMX.FTZ R0, R121, R0, !PT ;  /* 0x0000000079007209 */ /* 0x000fc60007810000 */
[----:B------:R-:W-:Y:S01]  /*94d0*/  MUFU.EX2 R196, R196 ;  /* 0x000000c400c47308 */ /* 0x000fe20000000800 */
[----:B------:R-:W-:-:S04]  /*94e0*/  FMNMX.FTZ R0, R125, R0, !PT ;  /* 0x000000007d007209 */ /* 0x000fc80007810000 */
        /* <DEDUP_REMOVED lines=17> */
[----:B------:R-:W-:Y:S02]  /*9600*/  WARPGROUP.DEPBAR.LE gsb0, 0x0 ;  /* 0x00008000000079c5 */ /* 0x000fe40000010000 */
[----:B------:R-:W-:Y:S01]  /*9610*/  WARPGROUP.ARRIVE ;  /* 0x00000000000079c5 */ /* 0x000fe20000000000 */
[----:B------:R-:W2:Y:S01]  /*9620*/  SHFL.BFLY PT, R9, R0, 0x2, 0x1f ;  /* 0x0c401f0000097f89 */ /* 0x000ea200000e0000 */
[-CC-:B------:R-:W-:Y:S01]  /*9630*/  FFMA.FTZ R184, R221, R6.reuse, -R14.reuse ;  /* 0x00000006ddb87223 */ /* 0x180fe2000001080e */
[-CC-:B------:R-:W-:Y:S01]  /*9640*/  FFMA.FTZ R221, R189, R6.reuse, -R14.reuse ;  /* 0x00000006bddd7223 */ /* 0x180fe2000001080e */
[-CC-:B------:R-:W-:Y:S01]  /*9650*/  FFMA.FTZ R185, R211, R6.reuse, -R14.reuse ;  /* 0x00000006d3b97223 */ /* 0x180fe2000001080e */
[-CC-:B------:R-:W-:Y:S01]  /*9660*/  FFMA.FTZ R211, R215, R6.reuse, -R14.reuse ;  /* 0x00000006d7d37223 */ /* 0x180fe2000001080e */
[----:B------:R-:W-:Y:S01]  /*9670*/  HGMMA.64x192x16.F32 R24, R180, gdesc[UR4].tnspB, R24, gsb0 ;  /* 0x42e00004b4187df0 */ /* 0x000fe20008000818 */
[----:B------:R-:W-:Y:S01]  /*9680*/  UIADD3 UR6, UR5, 0x300, URZ ;  /* 0x0000030005067890 */ /* 0x000fe2000fffe03f */
[-CC-:B------:R-:W-:Y:S01]  /*9690*/  FFMA.FTZ R187, R193, R6.reuse, -R14.reuse ;  /* 0x00000006c1bb7223 */ /* 0x180fe2000001080e */
[----:B------:R-:W-:Y:S01]  /*96a0*/  UMOV UR7, 0x40000040 ;  /* 0x4000004000077882 */ /* 0x000fe20000000000 */
[-CC-:B------:R-:W-:Y:S01]  /*96b0*/  FFMA.FTZ R215, R223, R6.reuse, -R14.reuse ;  /* 0x00000006dfd77223 */ /* 0x180fe2000001080e */
[----:B------:R-:W-:Y:S01]  /*96c0*/  FFMA.FTZ R186, R225, R6, -R14 ;  /* 0x00000006e1ba7223 */ /* 0x000fe2000001080e */
[----:B------:R-:W-:Y:S08]  /*96d0*/  MUFU.EX2 R185, R185 ;  /* 0x000000b900b97308 */ /* 0x000ff00000000800 */
[----:B------:R-:W-:Y:S01]  /*96e0*/  MUFU.EX2 R187, R187 ;  /* 0x000000bb00bb7308 */ /* 0x000fe20000000800 */
[----:B--2---:R-:W-:-:S07]  /*96f0*/  FMNMX.FTZ R120, R0, R9, !PT ;  /* 0x0000000900787209 */ /* 0x004fce0007810000 */
[----:B------:R-:W-:Y:S01]  /*9700*/  MUFU.EX2 R211, R211 ;  /* 0x000000d300d37308 */ /* 0x000fe20000000800 */
[----:B------:R-:W2:Y:S07]  /*9710*/  SHFL.BFLY PT, R9, R120, 0x1, 0x1f ;  /* 0x0c201f0078097f89 */ /* 0x000eae00000e0000 */
[----:B------:R-:W-:Y:S08]  /*9720*/  MUFU.EX2 R190, R190 ;  /* 0x000000be00be7308 */ /* 0x000ff00000000800 */
[----:B------:R-:W-:Y:S08]  /*9730*/  MUFU.EX2 R213, R213 ;  /* 0x000000d500d57308 */ /* 0x000ff00000000800 */
[----:B------:R-:W-:Y:S01]  /*9740*/  MUFU.EX2 R184, R184 ;  /* 0x000000b800b87308 */ /* 0x000fe20000000800 */
[----:B--2---:R-:W-:-:S05]  /*9750*/  FMNMX.FTZ R9, R120, R9, !PT ;  /* 0x0000000978097209 */ /* 0x004fca0007810000 */
[C---:B------:R-:W-:Y:S01]  /*9760*/  FADD.FTZ R189, -R9.reuse, R10 ;  /* 0x0000000a09bd7221 */ /* 0x040fe20000010100 */
[-C--:B------:R-:W-:Y:S01]  /*9770*/  FMUL.FTZ R10, R9, R6.reuse ;  /* 0x00000006090a7220 */ /* 0x080fe20000410000 */
[----:B------:R-:W-:Y:S02]  /*9780*/  MUFU.EX2 R215, R215 ;  /* 0x000000d700d77308 */ /* 0x000fe40000000800 */
[-C--:B------:R-:W-:Y:S01]  /*9790*/  FMUL.FTZ R189, R189, R6.reuse ;  /* 0x00000006bdbd7220 */ /* 0x080fe20000410000 */
[-CC-:B------:R-:W-:Y:S01]  /*97a0*/  FFMA.FTZ R201, R13, R6.reuse, -R10.reuse ;  /* 0x000000060dc97223 */ /* 0x180fe2000001080a */
[-CC-:B------:R-:W-:Y:S01]  /*97b0*/  FFMA.FTZ R203, R21, R6.reuse, -R10.reuse ;  /* 0x0000000615cb7223 */ /* 0x180fe2000001080a */
[----:B------:R-:W-:Y:S02]  /*97c0*/  IMAD.U32 R13, RZ, RZ, UR60 ;  /* 0x0000003cff0d7e24 */ /* 0x000fe4000f8e00ff */
[-CC-:B------:R-:W-:Y:S01]  /*97d0*/  FFMA.FTZ R120, R173, R6.reuse, -R10.reuse ;  /* 0x00000006ad787223 */ /* 0x180fe2000001080a */
[----:B------:R-:W-:Y:S01]  /*97e0*/  FFMA.FTZ R197, R161, R6, -R10 ;  /* 0x00000006a1c57223 */ /* 0x000fe2000001080a */
[----:B------:R2:W-:Y:S01]  /*97f0*/  MUFU.EX2 R0, R189 ;  /* 0x000000bd00007308 */ /* 0x0005e20000000800 */
[----:B------:R-:W-:-:S02]  /*9800*/  @!P1 VIADD R13, R13, 0x36840 ;  /* 0x000368400d0d9836 */ /* 0x000fc40000000000 */
[-CC-:B------:R-:W-:Y:S01]  /*9810*/  FFMA.FTZ R122, R163, R6.reuse, -R10.reuse ;  /* 0x00000006a37a7223 */ /* 0x180fe2000001080a */
[-CC-:B------:R-:W-:Y:S01]  /*9820*/  FFMA.FTZ R199, R165, R6.reuse, -R10.reuse ;  /* 0x00000006a5c77223 */ /* 0x180fe2000001080a */
[-CC-:B------:R-:W-:Y:S01]  /*9830*/  FFMA.FTZ R124, R167, R6.reuse, -R10.reuse ;  /* 0x00000006a77c7223 */ /* 0x180fe2000001080a */
[-CC-:B------:R-:W-:Y:S01]  /*9840*/  FFMA.FTZ R193, R153, R6.reuse, -R10.reuse ;  /* 0x0000000699c17223 */ /* 0x180fe2000001080a */
[----:B------:R-:W-:Y:S01]  /*9850*/  @!P1 PRMT R13, RZ, 0x654, R13 ;  /* 0x00000654ff0d9816 */ /* 0x000fe2000000000d */
[-CC-:B------:R-:W-:Y:S01]  /*9860*/  FFMA.FTZ R126, R155, R6.reuse, -R10.reuse ;  /* 0x000000069b7e7223 */ /* 0x180fe2000001080a */
[----:B------:R-:W-:Y:S01]  /*9870*/  MUFU.EX2 R201, R201 ;  /* 0x000000c900c97308 */ /* 0x000fe20000000800 */
[-CC-:B------:R-:W-:Y:S01]  /*9880*/  FFMA.FTZ R195, R157, R6.reuse, -R10.reuse ;  /* 0x000000069dc37223 */ /* 0x180fe2000001080a */
[-CC-:B------:R-:W-:Y:S01]  /*9890*/  FFMA.FTZ R128, R159, R6.reuse, -R10.reuse ;  /* 0x000000069f807223 */ /* 0x180fe2000001080a */
[-CC-:B--2---:R-:W-:Y:S01]  /*98a0*/  FFMA.FTZ R189, R145, R6.reuse, -R10.reuse ;  /* 0x0000000691bd7223 */ /* 0x184fe2000001080a */
        /* <DEDUP_REMOVED lines=13> */
[----:B------:R-:W-:-:S07]  /*9980*/  FFMA.FTZ R151, R151, R6, -R10 ;  /* 0x0000000697977223 */ /* 0x000fce000001080a */
        /* <DEDUP_REMOVED lines=16> */
[-CC-:B------:R-:W-:Y:S01]  /*9a90*/  FFMA.FTZ R180, R237, R6.reuse, -R14.reuse ;  /* 0x00000006edb47223 */ /* 0x180fe2000001080e */
[-CC-:B------:R-:W-:Y:S01]  /*9aa0*/  FFMA.FTZ R181, R231, R6.reuse, -R14.reuse ;  /* 0x00000006e7b57223 */ /* 0x180fe2000001080e */
[-CC-:B------:R-:W-:Y:S01]  /*9ab0*/  FFMA.FTZ R182, R227, R6.reuse, -R14.reuse ;  /* 0x00000006e3b67223 */ /* 0x180fe2000001080e */
[-C--:B------:R-:W-:Y:S01]  /*9ac0*/  FFMA.FTZ R183, R233, R6.reuse, -R14 ;  /* 0x00000006e9b77223 */ /* 0x080fe2000001080e */
[----:B------:R-:W-:Y:S01]  /*9ad0*/  FFMA.FTZ R14, R15, R6, -R10 ;  /* 0x000000060f0e7223 */ /* 0x000fe2000001080a */
[----:B------:R-:W-:Y:S01]  /*9ae0*/  HGMMA.64x192x16.F32 R24, R176, gdesc[UR4].tnspB, R24, gsb0 ;  /* 0x42e00004b0187df0 */ /* 0x000fe20008000818 */
[----:B------:R-:W-:Y:S01]  /*9af0*/  MOV R15, UR4 ;  /* 0x00000004000f7c02 */ /* 0x000fe20008000f00 */
[----:B------:R-:W-:Y:S01]  /*9b00*/  MUFU.EX2 R217, R217 ;  /* 0x000000d900d97308 */ /* 0x000fe20000000800 */
[----:B------:R-:W-:-:S03]  /*9b10*/  UIADD3 UR4, UR10, -0x1, URZ ;  /* 0xffffffff0a047890 */ /* 0x000fc6000fffe03f */
[----:B------:R-:W-:-:S04]  /*9b20*/  @!P1 VIADD R15, R15, 0x36860 ;  /* 0x000368600f0f9836 */ /* 0x000fc80000000000 */
[----:B------:R-:W-:Y:S01]  /*9b30*/  MUFU.EX2 R14, R14 ;  /* 0x0000000e000e7308 */ /* 0x000fe20000000800 */
[----:B------:R-:W-:Y:S01]  /*9b40*/  @!P1 PRMT R21, RZ, 0x654, R15 ;  /* 0x00000654ff159816 */ /* 0x000fe2000000000f */
[----:B------:R-:W-:Y:S01]  /*9b50*/  FADD.FTZ R15, R11, R4 ;  /* 0x000000040b0f7221 */ /* 0x000fe20000010000 */
[----:B------:R-:W-:-:S03]  /*9b60*/  FFMA.FTZ R4, R129, R6, -R10 ;  /* 0x0000000681047223 */ /* 0x000fc6000001080a */
[----:B---3--:R-:W-:Y:S01]  /*9b70*/  FADD.FTZ R136, R202, R15 ;  /* 0x0000000fca887221 */ /* 0x008fe20000010000 */
[----:B-1----:R-:W-:Y:S01]  /*9b80*/  F2FP.F16.F32.PACK_AB R202, R169, R202 ;  /* 0x000000caa9ca723e */ /* 0x002fe200000000ff */
        /* <DEDUP_REMOVED lines=17> */
[----:B------:R2:W-:Y:S01]  /*9ca0*/  @!P1 SYNCS.ARRIVE.TRANS64.RED.A1T0 RZ, [R13+URZ], RZ ;  /* 0x000000ff0dff99a7 */ /* 0x0005e2000810043f */
[----:B-1----:R-:W-:Y:S02]  /*9cb0*/  F2FP.F16.F32.PACK_AB R178, R221, R12 ;  /* 0x0000000cddb2723e */ /* 0x002fe400000000ff */
[----:B------:R-:W-:Y:S02]  /*9cc0*/  F2FP.F16.F32.PACK_AB R176, R219, R20 ;  /* 0x00000014dbb0723e */ /* 0x000fe400000000ff */
[----:B------:R-:W-:Y:S01]  /*9cd0*/  F2FP.F16.F32.PACK_AB R177, R123, R143 ;  /* 0x0000008f7bb1723e */ /* 0x000fe200000000ff */
[----:B--2---:R-:W-:Y:S01]  /*9ce0*/  FFMA.FTZ R13, R0, R3, R201 ;  /* 0x00000003000d7223 */ /* 0x004fe200000100c9 */
[----:B------:R1:W-:Y:S01]  /*9cf0*/  @!P1 SYNCS.ARRIVE.TRANS64.RED.A1T0 RZ, [R21+URZ], RZ ;  /* 0x000000ff15ff99a7 */ /* 0x0003e2000810043f */
[C---:B------:R-:W-:Y:S01]  /*9d00*/  F2FP.F16.F32.PACK_AB R201, R14.reuse, R201 ;  /* 0x000000c90ec9723e */ /* 0x040fe200000000ff */
[----:B------:R-:W2:Y:S01]  /*9d10*/  MUFU.EX2 R3, R125 ;  /* 0x0000007d00037308 */ /* 0x000ea20000000800 */
[----:B------:R-:W-:Y:S01]  /*9d20*/  FADD.FTZ R134, R14, R13 ;  /* 0x0000000d0e867221 */ /* 0x000fe20000010000 */
[-CC-:B------:R-:W-:Y:S01]  /*9d30*/  FFMA.FTZ R13, R133, R6.reuse, -R10.reuse ;  /* 0x00000006850d7223 */ /* 0x180fe2000001080a */
[----:B------:R-:W-:-:S02]  /*9d40*/  FFMA.FTZ R10, R127, R6, -R10 ;  /* 0x000000067f0a7223 */ /* 0x000fc4000001080a */
[----:B------:R-:W-:Y:S01]  /*9d50*/  FADD.FTZ R15, R203, R134 ;  /* 0x00000086cb0f7221 */ /* 0x000fe20000010000 */
[----:B-1----:R-:W-:Y:S01]  /*9d60*/  FADD.FTZ R21, R169, R136 ;  /* 0x00000088a9157221 */ /* 0x002fe20000010000 */
[C---:B------:R-:W-:Y:S01]  /*9d70*/  F2FP.F16.F32.PACK_AB R203, R120.reuse, R203 ;  /* 0x000000cb78cb723e */ /* 0x040fe200000000ff */
[----:B------:R-:W-:Y:S01]  /*9d80*/  MUFU.EX2 R13, R13 ;  /* 0x0000000d000d7308 */ /* 0x000fe20000000800 */
[----:B------:R-:W-:Y:S01]  /*9d90*/  FADD.FTZ R134, R120, R15 ;  /* 0x0000000f78867221 */ /* 0x000fe20000010000 */
[----:B------:R-:W-:Y:S01]  /*9da0*/  FADD.FTZ R136, R196, R21 ;  /* 0x00000015c4887221 */ /* 0x000fe20000010000 */
[----:B------:R-:W-:Y:S02]  /*9db0*/  F2FP.F16.F32.PACK_AB R196, R171, R196 ;  /* 0x000000c4abc4723e */ /* 0x000fe400000000ff */
[----:B------:R-:W-:Y:S01]  /*9dc0*/  FADD.FTZ R15, R197, R134 ;  /* 0x00000086c50f7221 */ /* 0x000fe20000010000 */
[----:B------:R-:W-:Y:S01]  /*9dd0*/  FADD.FTZ R21, R171, R136 ;  /* 0x00000088ab157221 */ /* 0x000fe20000010000 */
[C---:B------:R-:W-:Y:S01]  /*9de0*/  F2FP.F16.F32.PACK_AB R197, R122.reuse, R197 ;  /* 0x000000c57ac5723e */ /* 0x040fe200000000ff */
[----:B------:R-:W1:Y:S01]  /*9df0*/  MUFU.EX2 R10, R10 ;  /* 0x0000000a000a7308 */ /* 0x000e620000000800 */
[----:B------:R-:W-:Y:S01]  /*9e00*/  FADD.FTZ R134, R122, R15 ;  /* 0x0000000f7a867221 */ /* 0x000fe20000010000 */
[----:B------:R-:W-:Y:S01]  /*9e10*/  FADD.FTZ R136, R198, R21 ;  /* 0x00000015c6887221 */ /* 0x000fe20000010000 */
[----:B------:R-:W-:-:S02]  /*9e20*/  F2FP.F16.F32.PACK_AB R198, R175, R198 ;  /* 0x000000c6afc6723e */ /* 0x000fc400000000ff */
[----:B------:R-:W-:Y:S01]  /*9e30*/  FADD.FTZ R15, R199, R134 ;  /* 0x00000086c70f7221 */ /* 0x000fe20000010000 */
[----:B------:R-:W-:Y:S01]  /*9e40*/  FADD.FTZ R21, R175, R136 ;  /* 0x00000088af157221 */ /* 0x000fe20000010000 */
[C---:B------:R-:W-:Y:S02]  /*9e50*/  F2FP.F16.F32.PACK_AB R199, R124.reuse, R199 ;  /* 0x000000c77cc7723e */ /* 0x040fe400000000ff */
[----:B------:R-:W-:Y:S01]  /*9e60*/  FADD.FTZ R134, R124, R15 ;  /* 0x0000000f7c867221 */ /* 0x000fe20000010000 */
[----:B------:R-:W-:Y:S01]  /*9e70*/  FADD.FTZ R136, R192, R21 ;  /* 0x00000015c0887221 */ /* 0x000fe20000010000 */
[----:B------:R-:W-:Y:S02]  /*9e80*/  F2FP.F16.F32.PACK_AB R192, R185, R192 ;  /* 0x000000c0b9c0723e */ /* 0x000fe400000000ff */
[----:B------:R-:W-:Y:S01]  /*9e90*/  FADD.FTZ R15, R193, R134 ;  /* 0x00000086c10f7221 */ /* 0x000fe20000010000 */
[----:B------:R-:W-:Y:S01]  /*9ea0*/  FADD.FTZ R21, R185, R136 ;  /* 0x00000088b9157221 */ /* 0x000fe20000010000 */
[----:B--2---:R-:W-:-:S02]  /*9eb0*/  F2FP.F16.F32.PACK_AB R185, R4, R3 ;  /* 0x0000000304b9723e */ /* 0x004fc400000000ff */
[----:B------:R-:W-:Y:S01]  /*9ec0*/  FADD.FTZ R134, R126, R15 ;  /* 0x0000000f7e867221 */ /* 0x000fe20000010000 */
[----:B------:R-:W-:Y:S01]  /*9ed0*/  FADD.FTZ R136, R194, R21 ;  /* 0x00000015c2887221 */ /* 0x000fe20000010000 */
[----:B------:R-:W-:Y:S02]  /*9ee0*/  F2FP.F16.F32.PACK_AB R194, R187, R194 ;  /* 0x000000c2bbc2723e */ /* 0x000fe400000000ff */
[----:B------:R-:W-:Y:S01]  /*9ef0*/  FADD.FTZ R11, R195, R134 ;  /* 0x00000086c30b7221 */ /* 0x000fe20000010000 */
[----:B------:R-:W-:Y:S01]  /*9f00*/  FADD.FTZ R15, R187, R136 ;  /* 0x00000088bb0f7221 */ /* 0x000fe20000010000 */
[----:B-1----:R-:W-:Y:S02]  /*9f10*/  F2FP.F16.F32.PACK_AB R179, R10, R151 ;  /* 0x000000970ab3723e */ /* 0x002fe400000000ff */
[----:B------:R-:W-:Y:S01]  /*9f20*/  FADD.FTZ R134, R128, R11 ;  /* 0x0000000b80867221 */ /* 0x000fe20000010000 */
[----:B------:R-:W-:Y:S01]  /*9f30*/  FADD.FTZ R14, R188, R15 ;  /* 0x0000000fbc0e7221 */ /* 0x000fe20000010000 */
[----:B------:R-:W-:-:S02]  /*9f40*/  F2FP.F16.F32.PACK_AB R193, R126, R193 ;  /* 0x000000c17ec1723e */ /* 0x000fc400000000ff */
[----:B------:R-:W-:Y:S01]  /*9f50*/  FADD.FTZ R11, R189, R134 ;  /* 0x00000086bd0b7221 */ /* 0x000fe20000010000 */
[C---:B------:R-:W-:Y:S01]  /*9f60*/  FADD.FTZ R15, R211.reuse, R14 ;  /* 0x0000000ed30f7221 */ /* 0x040fe20000010000 */
[----:B------:R-:W-:Y:S02]  /*9f70*/  F2FP.F16.F32.PACK_AB R195, R128, R195 ;  /* 0x000000c380c3723e */ /* 0x000fe400000000ff */
[----:B------:R-:W-:Y:S01]  /*9f80*/  FADD.FTZ R14, R130, R11 ;  /* 0x0000000b820e7221 */ /* 0x000fe20000010000 */
[----:B------:R-:W-:Y:S01]  /*9f90*/  FADD.FTZ R120, R190, R15 ;  /* 0x0000000fbe787221 */ /* 0x000fe20000010000 */
[----:B------:R-:W-:Y:S02]  /*9fa0*/  F2FP.F16.F32.PACK_AB R188, R211, R188 ;  /* 0x000000bcd3bc723e */ /* 0x000fe400000000ff */
[----:B------:R-:W-:Y:S01]  /*9fb0*/  FADD.FTZ R11, R191, R14 ;  /* 0x0000000ebf0b7221 */ /* 0x000fe20000010000 */
[----:B------:R-:W-:Y:S01]  /*9fc0*/  FADD.FTZ R15, R213, R120 ;  /* 0x00000078d50f7221 */ /* 0x000fe20000010000 */
[----:B------:R-:W-:-:S02]  /*9fd0*/  F2FP.F16.F32.PACK_AB R189, R130, R189 ;  /* 0x000000bd82bd723e */ /* 0x000fc400000000ff */
[----:B------:R-:W-:Y:S01]  /*9fe0*/  FADD.FTZ R14, R132, R11 ;  /* 0x0000000b840e7221 */ /* 0x000fe20000010000 */
[----:B------:R-:W-:Y:S01]  /*9ff0*/  FADD.FTZ R120, R184, R15 ;  /* 0x0000000fb8787221 */ /* 0x000fe20000010000 */
[----:B------:R-:W-:Y:S02]  /*a000*/  F2FP.F16.F32.PACK_AB R190, R213, R190 ;  /* 0x000000bed5be723e */ /* 0x000fe400000000ff */
[----:B------:R-:W-:Y:S01]  /*a010*/  FADD.FTZ R11, R3, R14 ;  /* 0x0000000e030b7221 */ /* 0x000fe20000010000 */
[C---:B------:R-:W-:Y:S01]  /*a020*/  FADD.FTZ R15, R215.reuse, R120 ;  /* 0x00000078d70f7221 */ /* 0x040fe20000010000 */
[----:B------:R-:W-:Y:S02]  /*a030*/  F2FP.F16.F32.PACK_AB R191, R132, R191 ;  /* 0x000000bf84bf723e */ /* 0x000fe400000000ff */
        /* <DEDUP_REMOVED lines=16> */
[----:B------:R-:W-:Y:S01]  /*a140*/  FADD.FTZ R3, R183, R4 ;  /* 0x00000004b7037221 */ /* 0x000fe20000010000 */
[----:B------:R-:W-:Y:S02]  /*a150*/  F2FP.F16.F32.PACK_AB R181, R131, R139 ;  /* 0x0000008b83b5723e */ /* 0x000fe400000000ff */
[C---:B------:R-:W-:Y:S01]  /*a160*/  FADD.FTZ R14, R135.reuse, R14 ;  /* 0x0000000e870e7221 */ /* 0x040fe20000010000 */
[----:B------:R-:W-:Y:S01]  /*a170*/  FADD.FTZ R4, R20, R3 ;  /* 0x0000000314047221 */ /* 0x000fe20000010000 */
[----:B------:R-:W-:-:S02]  /*a180*/  F2FP.F16.F32.PACK_AB R183, R135, R141 ;  /* 0x0000008d87b7723e */ /* 0x000fc400000000ff */
[----:B------:R-:W-:Y:S01]  /*a190*/  FADD.FTZ R14, R143, R14 ;  /* 0x0000000e8f0e7221 */ /* 0x000fe20000010000 */
[----:B------:R-:W-:Y:S01]  /*a1a0*/  FADD.FTZ R3, R219, R4 ;  /* 0x00000004db037221 */ /* 0x000fe20000010000 */
[----:B------:R-:W-:Y:S02]  /*a1b0*/  MOV R11, R8 ;  /* 0x00000008000b7202 */ /* 0x000fe40000000f00 */
[----:B------:R-:W-:Y:S01]  /*a1c0*/  FADD.FTZ R14, R123, R14 ;  /* 0x0000000e7b0e7221 */ /* 0x000fe20000010000 */
[----:B------:R-:W-:Y:S01]  /*a1d0*/  FADD.FTZ R4, R12, R3 ;  /* 0x000000030c047221 */ /* 0x000fe20000010000 */
[----:B------:R-:W-:Y:S02]  /*a1e0*/  IMAD.U32 R12, RZ, RZ, UR4 ;  /* 0x00000004ff0c7e24 */ /* 0x000fe4000f8e00ff */
[----:B------:R-:W-:Y:S01]  /*a1f0*/  FADD.FTZ R14, R151, R14 ;  /* 0x0000000e970e7221 */ /* 0x000fe20000010000 */
[----:B------:R-:W-:-:S03]  /*a200*/  FADD.FTZ R4, R221, R4 ;  /* 0x00000004dd047221 */ /* 0x000fc60000010000 */
[----:B------:R-:W-:Y:S01]  /*a210*/  FADD.FTZ R3, R10, R14 ;  /* 0x0000000e0a037221 */ /* 0x000fe20000010000 */
[----:B------:R-:W-:Y:S01]  /*a220*/  IMAD.MOV.U32 R10, RZ, RZ, R9 ;  /* 0x000000ffff0a7224 */ /* 0x000fe200078e0009 */
[----:B------:R-:W-:Y:S06]  /*a230*/  @P2 BRA `(.L_x_2874) ;  /* 0xffffffbc00602947 */ /* 0x000fec000383ffff */
.L_x_2865:
        /* <DEDUP_REMOVED lines=99> */
.L_x_2875:
        /* <DEDUP_REMOVED lines=8> */
.L_x_2876:
[----:B--2---:R-:W-:Y:S05]  /*a8f0*/  @P2 BRA `(.L_x_2877) ;  /* 0x0000000000082947 */ /* 0x004fea0003800000 */
[----:B------:R-:W2:Y:S02]  /*a900*/  SYNCS.PHASECHK.TRANS64.TRYWAIT P0, [UR7+0x36850], R0 ;  /* 0x03685000ff0075a7 */ /* 0x000ea40008000147 */
[----:B--2---:R-:W-:Y:S05]  /*a910*/  @!P0 BRA `(.L_x_2878) ;  /* 0x0000004c00548947 */ /* 0x004fea0003800000 */
.L_x_2877:
[----:B------:R-:W-:Y:S01]  /*a920*/  R2UR UR4, R2 ;  /* 0x00000000020472ca */ /* 0x000fe200000e0000 */
[----:B------:R-:W-:Y:S01]  /*a930*/  WARPGROUP.ARRIVE ;  /* 0x00000000000079c5 */ /* 0x000fe20000000000 */
[----:B------:R-:W-:Y:S01]  /*a940*/  UMOV UR11, 0x40000040 ;  /* 0x40000040000b7882 */ /* 0x000fe20000000000 */
[----:B--2---:R-:W2:Y:S01]  /*a950*/  SHFL.BFLY PT, R5, R4, 0x2, 0x1f ;  /* 0x0c401f0004057f89 */ /* 0x004ea200000e0000 */
[C---:B------:R-:W-:Y:S01]  /*a960*/  IADD3 R133, P4, R18.reuse, 0x40, RZ ;  /* 0x0000004012857810 */ /* 0x040fe20007f9e0ff */
[----:B------:R-:W-:Y:S01]  /*a970*/  UIADD3 UR35, -UR36, URZ, URZ ;  /* 0x0000003f24237290 */ /* 0x000fe2000fffe13f */
[C---:B------:R-:W-:Y:S01]  /*a980*/  IADD3 R121, P6, R18.reuse, 0x4000, RZ ;  /* 0x0000400012797810 */ /* 0x040fe20007fde0ff */
[----:B------:R-:W3:Y:S01]  /*a990*/  SHFL.BFLY PT, R10, R3, 0x2, 0x1f ;  /* 0x0c401f00030a7f89 */ /* 0x000ee200000e0000 */
        /* <DEDUP_REMOVED lines=9> */
[----:B------:R-:W-:Y:S02]  /*aa30*/  LOP3.LUT R122, R123, 0x380, RZ, 0xc0, !PT ;  /* 0x000003807b7a7812 */ /* 0x000fe400078ec0ff */
[----:B------:R-:W-:Y:S01]  /*aa40*/  ULOP3.LUT UR4, UR4, 0x3fff, URZ, 0xc0, !UPT ;  /* 0x00003fff04047892 */ /* 0x000fe2000f8ec03f */
[----:B------:R-:W-:-:S02]  /*aa50*/  IADD3 R21, P4, R18, 0x8000, RZ ;  /* 0x0000800012157810 */ /* 0x000fc40007f9e0ff */
[----:B------:R-:W-:Y:S01]  /*aa60*/  SHF.R.U64 R120, R120, 0x3, RZ ;  /* 0x0000000378787819 */ /* 0x000fe200000012ff */
[----:B------:R-:W-:Y:S01]  /*aa70*/  ULOP3.LUT UR4, UR4, 0x3800000, URZ, 0xfc, !UPT ;  /* 0x0380000004047892 */ /* 0x000fe2000f8efc3f */
[----:B------:R-:W-:Y:S01]  /*aa80*/  SHF.R.U64 R122, R122, 0x3, RZ ;  /* 0x000000037a7a7819 */ /* 0x000fe200000012ff */
[----:B--2---:R-:W-:Y:S01]  /*aa90*/  FADD.FTZ R5, R5, R4 ;  /* 0x0000000405057221 */ /* 0x004fe20000010000 */
[----:B------:R-:W-:Y:S01]  /*aaa0*/  LOP3.LUT R20, R21, 0x380, RZ, 0xc0, !PT ;  /* 0x0000038015147812 */ /* 0x000fe200078ec0ff */
[----:B------:R-:W-:Y:S01]  /*aab0*/  UIMAD UR4, UR38, 0xa80, UR4 ;  /* 0x00000a80260478a4 */ /* 0x000fe2000f8e0204 */
[----:B------:R-:W-:Y:S01]  /*aac0*/  LOP3.LUT R120, R120, R121, RZ, 0x3c, !PT ;  /* 0x0000007978787212 */ /* 0x000fe200078e3cff */
[----:B---3--:R-:W-:Y:S01]  /*aad0*/  FADD.FTZ R7, R10, R3 ;  /* 0x000000030a077221 */ /* 0x008fe20000010000 */
[----:B------:R-:W-:Y:S01]  /*aae0*/  LOP3.LUT R122, R122, R123, RZ, 0x3c, !PT ;  /* 0x0000007b7a7a7212 */ /* 0x000fe200078e3cff */
[----:B------:R-:W-:Y:S01]  /*aaf0*/  UIADD3 UR6, UR4, 0x80, URZ ;  /* 0x0000008004067890 */ /* 0x000fe2000fffe03f */
[----:B------:R-:W-:Y:S01]  /*ab00*/  IADD3.X R121, RZ, R19, RZ, P6, !PT ;  /* 0x00000013ff797210 */ /* 0x000fe200037fe4ff */
[----:B------:R-:W-:Y:S01]  /*ab10*/  IMAD.X R123, RZ, RZ, R19, P0 ;  /* 0x000000ffff7b7224 */ /* 0x000fe200000e0613 */
[----:B------:R-:W-:Y:S01]  /*ab20*/  UMOV UR10, UR4 ;  /* 0x00000004000a7c82 */ /* 0x000fe20008000000 */
[----:B------:R-:W-:Y:S01]  /*ab30*/  SHF.R.U64 R20, R20, 0x3, RZ ;  /* 0x0000000314147819 */ /* 0x000fe200000012ff */
[----:B------:R-:W-:Y:S01]  /*ab40*/  HGMMA.64x192x16.F32 R24, R200, gdesc[UR8].tnspB, R24, gsb0 ;  /* 0x42e00008c8187df0 */ /* 0x000fe20008000818 */
[----:B------:R-:W-:Y:S01]  /*ab50*/  UMOV UR11, 0x40000040 ;  /* 0x40000040000b7882 */ /* 0x000fe20000000000 */
[----:B------:R-:W-:Y:S01]  /*ab60*/  UMOV UR10, UR6 ;  /* 0x00000006000a7c82 */ /* 0x000fe20008000000 */
[----:B------:R-:W-:Y:S01]  /*ab70*/  UIADD3 UR6, UR4, 0x100, URZ ;  /* 0x0000010004067890 */ /* 0x000fe2000fffe03f */
[C---:B------:R-:W-:Y:S01]  /*ab80*/  IADD3 R4, P6, R18.reuse, 0x8040, RZ ;  /* 0x0000804012047810 */ /* 0x040fe20007fde0ff */
[----:B-1----:R-:W-:Y:S01]  /*ab90*/  SHFL.BFLY PT, R0, R5, 0x1, 0x1f ;  /* 0x0c201f0005007f89 */ /* 0x002fe200000e0000 */
[----:B------:R-:W-:-:S02]  /*aba0*/  IADD3 R134, P0, R18, 0x8060, RZ ;  /* 0x0000806012867810 */ /* 0x000fc40007f1e0ff */
[----:B------:R-:W-:Y:S02]  /*abb0*/  LOP3.LUT R20, R20, R21, RZ, 0x3c, !PT ;  /* 0x0000001514147212 */ /* 0x000fe400078e3cff */
[----:B------:R-:W-:Y:S02]  /*abc0*/  LOP3.LUT R11, R4, 0x380, RZ, 0xc0, !PT ;  /* 0x00000380040b7812 */ /* 0x000fe400078ec0ff */
[----:B------:R-:W-:Y:S02]  /*abd0*/  LOP3.LUT R21, R134, 0x380, RZ, 0xc0, !PT ;  /* 0x0000038086157812 */ /* 0x000fe400078ec0ff */
[----:B------:R-:W-:Y:S02]  /*abe0*/  SHF.R.U64 R11, R11, 0x3, RZ ;  /* 0x000000030b0b7819 */ /* 0x000fe400000012ff */
[----:B------:R-:W-:Y:S02]  /*abf0*/  SHF.R.U64 R21, R21, 0x3, RZ ;  /* 0x0000000315157819 */ /* 0x000fe400000012ff */
[----:B------:R-:W-:Y:S01]  /*ac00*/  LOP3.LUT R10, R11, R4, RZ, 0x3c, !PT ;  /* 0x000000040b0a7212 */ /* 0x000fe200078e3cff */
[--C-:B------:R-:W-:Y:S01]  /*ac10*/  IMAD.X R11, RZ, RZ, R19.reuse, P6 ;  /* 0x000000ffff0b7224 */ /* 0x100fe200030e0613 */
[----:B------:R-:W-:Y:S01]  /*ac20*/  LOP3.LUT R4, R21, R134, RZ, 0x3c, !PT ;  /* 0x0000008615047212 */ /* 0x000fe200078e3cff */
[----:B------:R-:W-:Y:S01]  /*ac30*/  IMAD.X R21, RZ, RZ, R19, P4 ;  /* 0x000000ffff157224 */ /* 0x000fe200020e0613 */
[----:B------:R-:W1:Y:S01]  /*ac40*/  SHFL.BFLY PT, R134, R7, 0x1, 0x1f ;  /* 0x0c201f0007867f89 */ /* 0x000e6200000e0000 */
[----:B------:R-:W-:-:S02]  /*ac50*/  IADD3 R127, P3, R18, 0x20, RZ ;  /* 0x00000020127f7810 */ /* 0x000fc40007f7e0ff */
[----:B------:R-:W-:Y:S02]  /*ac60*/  LOP3.LUT R125, R18, 0x380, RZ, 0xc0, !PT ;  /* 0x00000380127d7812 */ /* 0x000fe400078ec0ff */
[----:B------:R-:W-:Y:S02]  /*ac70*/  LOP3.LUT R126, R127, 0x380, RZ, 0xc0, !PT ;  /* 0x000003807f7e7812 */ /* 0x000fe400078ec0ff */
[----:B------:R-:W-:Y:S02]  /*ac80*/  SHF.R.U64 R125, R125, 0x3, RZ ;  /* 0x000000037d7d7819 */ /* 0x000fe400000012ff */
[----:B------:R-:W-:Y:S02]  /*ac90*/  SHF.R.U64 R126, R126, 0x3, RZ ;  /* 0x000000037e7e7819 */ /* 0x000fe400000012ff */
[----:B------:R-:W-:Y:S02]  /*aca0*/  IADD3 R131, P2, R18, 0x4040, RZ ;  /* 0x0000404012837810 */ /* 0x000fe40007f5e0ff */
[----:B------:R-:W-:-:S02]  /*acb0*/  LOP3.LUT R126, R126, R127, RZ, 0x3c, !PT ;  /* 0x0000007f7e7e7212 */ /* 0x000fc400078e3cff */
[C---:B------:R-:W-:Y:S02]  /*acc0*/  IADD3 R15, P5, R18.reuse, 0x60, RZ ;  /* 0x00000060120f7810 */ /* 0x040fe40007fbe0ff */
[----:B------:R-:W-:Y:S02]  /*acd0*/  IADD3.X R127, RZ, R19, RZ, P3, !PT ;  /* 0x00000013ff7f7210 */ /* 0x000fe40001ffe4ff */
[----:B------:R-:W-:Y:S02]  /*ace0*/  IADD3 R129, P3, R18, 0x4060, RZ ;  /* 0x0000406012817810 */ /* 0x000fe40007f7e0ff */
[----:B------:R-:W-:Y:S01]  /*acf0*/  LOP3.LUT R124, R125, R18, RZ, 0x3c, !PT ;  /* 0x000000127d7c7212 */ /* 0x000fe200078e3cff */
[----:B------:R-:W-:Y:S01]  /*ad00*/  IMAD.MOV.U32 R125, RZ, RZ, R19 ;  /* 0x000000ffff7d7224 */ /* 0x000fe200078e0013 */
[----:B------:R-:W-:Y:S01]  /*ad10*/  LOP3.LUT R130, R131, 0x380, RZ, 0xc0, !PT ;  /* 0x0000038083827812 */ /* 0x000fe200078ec0ff */
[----:B-1----:R-:W-:Y:S01]  /*ad20*/  FADD.FTZ R134, R7, R134 ;  /* 0x0000008607867221 */ /* 0x002fe20000010000 */
[----:B------:R-:W-:-:S02]  /*ad30*/  LOP3.LUT R14, R15, 0x380, RZ, 0xc0, !PT ;  /* 0x000003800f0e7812 */ /* 0x000fc400078ec0ff */
[----:B------:R-:W-:Y:S02]  /*ad40*/  LOP3.LUT R128, R129, 0x380, RZ, 0xc0, !PT ;  /* 0x0000038081807812 */ /* 0x000fe400078ec0ff */
[----:B------:R-:W-:Y:S02]  /*ad50*/  SHF.R.U64 R130, R130, 0x3, RZ ;  /* 0x0000000382827819 */ /* 0x000fe400000012ff */
[----:B------:R-:W-:Y:S01]  /*ad60*/  MOV R125, R124 ;  /* 0x0000007c007d7202 */ /* 0x000fe20000000f00 */
[----:B------:R-:W-:Y:S01]  /*ad70*/  FADD.FTZ R124, R5, R0 ;  /* 0x00000000057c7221 */ /* 0x000fe20000010000 */
[----:B------:R-:W-:Y:S01]  /*ad80*/  SHF.R.U64 R14, R14, 0x3, RZ ;  /* 0x000000030e0e7819 */ /* 0x000fe200000012ff */
[----:B------:R-:W-:Y:S01]  /*ad90*/  IMAD.X R5, RZ, RZ, R19, P0 ;  /* 0x000000ffff057224 */ /* 0x000fe200000e0613 */
[----:B------:R-:W-:Y:S02]  /*ada0*/  FSETP.NE.FTZ.AND P4, PT, R134, RZ, PT ;  /* 0x000000ff8600720b */ /* 0x000fe40003f95000 */
[----:B------:R-:W-:-:S02]  /*adb0*/  SHF.R.U64 R128, R128, 0x3, RZ ;  /* 0x0000000380807819 */ /* 0x000fc400000012ff */
[----:B------:R-:W-:Y:S02]  /*adc0*/  LOP3.LUT R130, R130, R131, RZ, 0x3c, !PT ;  /* 0x0000008382827212 */ /* 0x000fe400078e3cff */
[----:B------:R-:W-:Y:S01]  /*add0*/  LOP3.LUT R14, R14, R15, RZ, 0x3c, !PT ;  /* 0x0000000f0e0e7212 */ /* 0x000fe200078e3cff */
[--C-:B------:R-:W-:Y:S01]  /*ade0*/  IMAD.X R15, RZ, RZ, R19.reuse, P5 ;  /* 0x000000ffff0f7224 */ /* 0x100fe200028e0613 */
[----:B------:R-:W-:Y:S02]  /*adf0*/  IADD3.X R131, RZ, R19, RZ, P2, !PT ;  /* 0x00000013ff837210 */ /* 0x000fe400017fe4ff */
[----:B------:R-:W-:Y:S01]  /*ae00*/  LOP3.LUT R128, R128, R129, RZ, 0x3c, !PT ;  /* 0x0000008180807212 */ /* 0x000fe200078e3cff */
[----:B------:R-:W-:Y:S01]  /*ae10*/  IMAD.X R129, RZ, RZ, R19, P3 ;  /* 0x000000ffff817224 */ /* 0x000fe200018e0613 */
[----:B------:R-:W-:Y:S02]  /*ae20*/  FSETP.NE.FTZ.AND P2, PT, R124, RZ, PT ;  /* 0x000000ff7c00720b */ /* 0x000fe40003f55000 */
[----:B------:R-:W-:-:S02]  /*ae30*/  MOV R15, R14 ;  /* 0x0000000e000f7202 */ /* 0x000fc40000000f00 */
[----:B------:R-:W-:Y:S02]  /*ae40*/  MOV R120, R120 ;  /* 0x0000007800787202 */ /* 0x000fe40000000f00 */
[----:B------:R-:W-:Y:S02]  /*ae50*/  MOV R14, R128 ;  /* 0x00000080000e7202 */ /* 0x000fe40000000f00 */
[----:B------:R-:W-:Y:S02]  /*ae60*/  CS2R R128, SRZ ;  /* 0x0000000000807805 */ /* 0x000fe4000001ff00 */
[----:B------:R-:W-:Y:S02]  /*ae70*/  MOV R121, R10 ;  /* 0x0000000a00797202 */ /* 0x000fe40000000f00 */
[----:B------:R-:W1:Y:S01]  /*ae80*/  @P4 MUFU.LG2 R10, R134 ;  /* 0x00000086000a4308 */ /* 0x000e620000000c00 */
[----:B------:R-:W-:Y:S02]  /*ae90*/  R2UR UR5, R205 ;  /* 0x00000000cd0572ca */ /* 0x000fe400000e0000 */
[----:B------:R-:W-:Y:S01]  /*aea0*/  MOV R11, UR7 ;  /* 0x00000007000b7c02 */ /* 0x000fe20008000f00 */
[----:B------:R-:W-:Y:S01]  /*aeb0*/  ULDC UR7, c[0x0][0xa88] ;  /* 0x0002a20000077ab9 */ /* 0x000fe20000000800 */
[----:B------:R-:W-:-:S02]  /*aec0*/  R2UR UR12, R204 ;  /* 0x00000000cc0c72ca */ /* 0x000fc400000e0000 */
[----:B------:R-:W-:Y:S01]  /*aed0*/  @!P1 IADD3 R11, R11, 0x36860, RZ ;  /* 0x000368600b0b9810 */ /* 0x000fe20007ffe0ff */
[----:B------:R-:W-:Y:S01]  /*aee0*/  @P2 MUFU.RCP R129, R124 ;  /* 0x0000007c00812308 */ /* 0x000fe20000001000 */
[----:B------:R-:W-:Y:S02]  /*aef0*/  IADD3 R13, P5, R18, 0x8020, RZ ;  /* 0x00008020120d7810 */ /* 0x000fe40007fbe0ff */
[----:B------:R-:W-:Y:S01]  /*af00*/  MOV R0, R130 ;  /* 0x0000008200007202 */ /* 0x000fe20000000f00 */
[----:B------:R-:W-:Y:S01]  /*af10*/  @P4 FMUL.FTZ R131, R6, 0.69314718246459960938 ;  /* 0x3f31721806834820 */ /* 0x000fe20000410000 */
[----:B------:R-:W-:Y:S01]  /*af20*/  @!P1 PRMT R11, RZ, 0x654, R11 ;  /* 0x00000654ff0b9816 */ /* 0x000fe2000000000b */
[----:B------:R-:W-:Y:S01]  /*af30*/  UIADD3 UR34, -UR5, URZ, URZ ;  /* 0x0000003f05227290 */ /* 0x000fe2000fffe13f */
[----:B------:R-:W-:Y:S01]  /*af40*/  LOP3.LUT R12, R13, 0x380, RZ, 0xc0, !PT ;  /* 0x000003800d0c7812 */ /* 0x000fe200078ec0ff */
[----:B------:R2:W3:Y:S01]  /*af50*/  @P2 MUFU.LG2 R7, R124 ;  /* 0x0000007c00072308 */ /* 0x0004e20000000c00 */
[----:B-1----:R-:W-:Y:S01]  /*af60*/  @P4 FMUL.FTZ R10, R10, 0.69314718246459960938 ;  /* 0x3f3172180a0a4820 */ /* 0x002fe20000410000 */
[----:B------:R-:W-:Y:S01]  /*af70*/  MOV R122, R122 ;  /* 0x0000007a007a7202 */ /* 0x000fe20000000f00 */
[----:B------:R-:W-:Y:S01]  /*af80*/  IMAD.MOV.U32 R123, RZ, RZ, -0x800000 ;  /* 0xff800000ff7b7424 */ /* 0x000fe200078e00ff */
[----:B------:R-:W-:-:S02]  /*af90*/  SHF.R.U64 R12, R12, 0x3, RZ ;  /* 0x000000030c0c7819 */ /* 0x000fc400000012ff */
[----:B------:R-:W-:Y:S02]  /*afa0*/  MOV R20, R20 ;  /* 0x0000001400147202 */ /* 0x000fe40000000f00 */
[----:B------:R-:W1:Y:S01]  /*afb0*/  @P4 MUFU.RCP R128, R134 ;  /* 0x0000008600804308 */ /* 0x000e620000001000 */
[----:B------:R-:W-:Y:S02]  /*afc0*/  LOP3.LUT R12, R12, R13, RZ, 0x3c, !PT ;  /* 0x0000000d0c0c7212 */ /* 0x000fe400078e3cff */
[----:B--2---:R-:W-:Y:S01]  /*afd0*/  MOV R124, R4 ;  /* 0x00000004007c7202 */ /* 0x004fe20000000f00 */
[----:B------:R-:W-:Y:S01]  /*afe0*/  @P2 FMUL.FTZ R5, R6, 0.69314718246459960938 ;  /* 0x3f31721806052820 */ /* 0x000fe20000410000 */
[----:B------:R-:W-:Y:S02]  /*aff0*/  IADD3.X R13, RZ, R19, RZ, P5, !PT ;  /* 0x00000013ff0d7210 */ /* 0x000fe40002ffe4ff */
[----:B------:R-:W-:Y:S01]  /*b000*/  MOV R127, R126 ;  /* 0x0000007e007f7202 */ /* 0x000fe20000000f00 */
[----:B---3--:R-:W-:Y:S01]  /*b010*/  @P2 FMUL.FTZ R4, R7, 0.69314718246459960938 ;  /* 0x3f31721807042820 */ /* 0x008fe20000410000 */
[----:B------:R-:W-:-:S02]  /*b020*/  MOV R21, R12 ;  /* 0x0000000c00157202 */ /* 0x000fc40000000f00 */
[----:B------:R-:W-:Y:S01]  /*b030*/  MOV R3, R132 ;  /* 0x0000008400037202 */ /* 0x000fe20000000f00 */
[----:B------:R-:W-:Y:S01]  /*b040*/  @P2 FFMA.FTZ R123, R5, R8, R4 ;  /* 0x00000008057b2223 */ /* 0x000fe20000010004 */
[----:B------:R-:W-:Y:S01]  /*b050*/  LOP3.LUT P0, RZ, R23, 0x3, RZ, 0xc0, !PT ;  /* 0x0000000317ff7812 */ /* 0x000fe2000780c0ff */
[----:B------:R-:W-:Y:S02]  /*b060*/  WARPGROUP.DEPBAR.LE gsb0, 0x0 ;  /* 0x00008000000079c5 */ /* 0x000fe40000010000 */
[----:B------:R-:W-:-:S06]  /*b070*/  WARPGROUP.ARRIVE ;  /* 0x00000000000079c5 */ /* 0x000fcc0000000000 */
[----:B------:R-:W-:Y:S01]  /*b080*/  HGMMA.64x192x16.F32 R24, R196, gdesc[UR8].tnspB, R24, gsb0 ;  /* 0x42e00008c4187df0 */ /* 0x000fe20008000818 */
[----:B------:R-:W-:Y:S01]  /*b090*/  UMOV UR10, UR6 ;  /* 0x00000006000a7c82 */ /* 0x000fe20008000000 */
[----:B------:R-:W-:Y:S01]  /*b0a0*/  UMOV UR11, 0x40000040 ;  /* 0x40000040000b7882 */ /* 0x000fe20000000000 */
[----:B------:R-:W-:Y:S01]  /*b0b0*/  UIADD3 UR6, UR4, 0x180, URZ ;  /* 0x0000018004067890 */ /* 0x000fe2000fffe03f */
[----:B------:R-:W-:Y:S02]  /*b0c0*/  WARPGROUP.DEPBAR.LE gsb0, 0x0 ;  /* 0x00008000000079c5 */ /* 0x000fe40000010000 */
[----:B------:R-:W-:-:S14]  /*b0d0*/  WARPGROUP.ARRIVE ;  /* 0x00000000000079c5 */ /* 0x000fdc0000000000 */
        /* <DEDUP_REMOVED lines=9> */
[----:B------:R-:W-:Y:S02]  /*b170*/  UIADD3 UR6, UR4, 0x280, URZ ;  /* 0x0000028004067890 */ /* 0x000fe4000fffe03f */
[----:B------:R-:W-:Y:S01]  /*b180*/  UIADD3 UR4, UR4, 0x300, URZ ;  /* 0x0000030004047890 */ /* 0x000fe2000fffe03f */
[----:B------:R-:W-:Y:S02]  /*b190*/  WARPGROUP.DEPBAR.LE gsb0, 0x0 ;  /* 0x00008000000079c5 */ /* 0x000fe40000010000 */
[----:B------:R-:W-:-:S12]  /*b1a0*/  WARPGROUP.ARRIVE ;  /* 0x00000000000079c5 */ /* 0x000fd80000000000 */
[----:B------:R-:W-:Y:S01]  /*b1b0*/  HGMMA.64x192x16.F32 R24, R184, gdesc[UR8].tnspB, R24, gsb0 ;  /* 0x42e00008b8187df0 */ /* 0x000fe20008000818 */
[----:B------:R-:W-:Y:S01]  /*b1c0*/  UMOV UR10, UR6 ;  /* 0x00000006000a7c82 */ /* 0x000fe20008000000 */
[----:B------:R-:W-:Y:S01]  /*b1d0*/  UMOV UR11, 0x40000040 ;  /* 0x40000040000b7882 */ /* 0x000fe20000000000 */
[----:B------:R-:W-:Y:S02]  /*b1e0*/  WARPGROUP.DEPBAR.LE gsb0, 0x0 ;  /* 0x00008000000079c5 */ /* 0x000fe40000010000 */
[----:B------:R-:W-:-:S15]  /*b1f0*/  WARPGROUP.ARRIVE ;  /* 0x00000000000079c5 */ /* 0x000fde0000000000 */
[----:B------:R-:W-:Y:S01]  /*b200*/  HGMMA.64x192x16.F32 R24, R180, gdesc[UR8].tnspB, R24, gsb0 ;  /* 0x42e00008b4187df0 */ /* 0x000fe20008000818 */
        /* <DEDUP_REMOVED lines=8> */
[----:B------:R-:W-:Y:S02]  /*b290*/  UIMAD.WIDE.U32 UR4, UR35, UR8, URZ ;  /* 0x00000008230472a5 */ /* 0x000fe4000f8e003f */
[----:B------:R-:W-:Y:S02]  /*b2a0*/  UIMAD UR6, UR35, UR9, UR6 ;  /* 0x00000009230672a4 */ /* 0x000fe4000f8e0206 */
[----:B------:R-:W-:-:S02]  /*b2b0*/  USHF.L.U32 UR34, UR34, 0x7, URZ ;  /* 0x0000000722227899 */ /* 0x000fc4000800063f */
[----:B------:R-:W-:Y:S01]  /*b2c0*/  IMAD.U32 R12, RZ, RZ, UR4 ;  /* 0x00000004ff0c7e24 */ /* 0x000fe2000f8e00ff */
[----:B------:R-:W-:Y:S02]  /*b2d0*/  UIADD3 UR4, UR5, UR6, URZ ;  /* 0x0000000605047290 */ /* 0x000fe4000fffe03f */
[----:B------:R-:W-:Y:S01]  /*b2e0*/  MOV R13, UR5 ;  /* 0x00000005000d7c02 */ /* 0x000fe20008000f00 */
[----:B------:R-:W-:Y:S01]  /*b2f0*/  ULDC.64 UR12, c[0x0][0x208] ;  /* 0x00008200000c7ab9 */ /* 0x000fe20000000a00 */
[----:B------:R-:W-:Y:S02]  /*b300*/  VIADD R126, R208, UR34 ;  /* 0x00000022d07e7c36 */ /* 0x000fe40008000000 */
[----:B------:R-:W-:Y:S01]  /*b310*/  IMAD.U32 R13, RZ, RZ, UR4 ;  /* 0x00000004ff0d7e24 */ /* 0x000fe2000f8e00ff */
[----:B------:R-:W-:Y:S01]  /*b320*/  USHF.R.S32.HI UR4, URZ, 0x1f, UR36 ;  /* 0x0000001f3f047899 */ /* 0x000fe20008011424 */
[----:B------:R-:W-:-:S05]  /*b330*/  VIADD R130, R126, 0x8 ;  /* 0x000000087e827836 */ /* 0x000fca0000000000 */
[----:B------:R-:W-:Y:S02]  /*b340*/  ISETP.GE.OR P3, PT, R130, UR7, P0 ;  /* 0x0000000782007c0c */ /* 0x000fe40008766670 */
[----:B------:R-:W-:Y:S01]  /*b350*/  ISETP.GE.OR P0, PT, R126, UR7, P0 ;  /* 0x000000077e007c0c */ /* 0x000fe20008706670 */
[----:B------:R-:W-:Y:S02]  /*b360*/  WARPGROUP.DEPBAR.LE gsb0, 0x0 ;  /* 0x00008000000079c5 */ /* 0x000fe40000010000 */
[----:B------:R-:W-:-:S06]  /*b370*/  WARPGROUP.ARRIVE ;  /* 0x00000000000079c5 */ /* 0x000fcc0000000000 */
[----:B------:R-:W-:Y:S01]  /*b380*/  HGMMA.64x192x16.F32 R24, R176, gdesc[UR8].tnspB, R24, gsb0 ;  /* 0x42e00008b0187df0 */ /* 0x000fe20008000818 */
[----:B------:R-:W-:Y:S01]  /*b390*/  R2UR UR10, R17 ;  /* 0x00000000110a72ca */ /* 0x000fe200000e0000 */
[----:B------:R-:W-:Y:S02]  /*b3a0*/  IMAD.MOV.U32 R17, RZ, RZ, -0x800000 ;  /* 0xff800000ff117424 */ /* 0x000fe400078e00ff */
[----:B------:R-:W-:Y:S01]  /*b3b0*/  @P4 FFMA.FTZ R17, R131, R9, R10 ;  /* 0x0000000983114223 */ /* 0x000fe2000001000a */
[----:B------:R-:W-:Y:S02]  /*b3c0*/  WARPGROUP.DEPBAR.LE gsb0, 0x0 ;  /* 0x00008000000079c5 */ /* 0x000fe40000010000 */
[----:B------:R2:W-:Y:S01]  /*b3d0*/  @!P1 SYNCS.ARRIVE.TRANS64.RED.A1T0 RZ, [R11+URZ], RZ ;  /* 0x000000ff0bff99a7 */ /* 0x0005e2000810043f */
[-C--:B------:R-:W-:Y:S01]  /*b3e0*/  FMUL.FTZ R10, R37, R129.reuse ;  /* 0x00000081250a7220 */ /* 0x080fe20000410000 */
[-C--:B------:R-:W-:Y:S01]  /*b3f0*/  FMUL.FTZ R6, R29, R129.reuse ;  /* 0x000000811d067220 */ /* 0x080fe20000410000 */
[-C--:B------:R-:W-:Y:S01]  /*b400*/  FMUL.FTZ R7, R28, R129.reuse ;  /* 0x000000811c077220 */ /* 0x080fe20000410000 */
[-C--:B------:R-:W-:Y:S01]  /*b410*/  FMUL.FTZ R4, R25, R129.reuse ;  /* 0x0000008119047220 */ /* 0x080fe20000410000 */
[-C--:B------:R-:W-:Y:S01]  /*b420*/  FMUL.FTZ R5, R24, R129.reuse ;  /* 0x0000008118057220 */ /* 0x080fe20000410000 */
[-C--:B-1----:R-:W-:Y:S01]  /*b430*/  FMUL.FTZ R27, R27, R128.reuse ;  /* 0x000000801b1b7220 */ /* 0x082fe20000410000 */
[-C--:B------:R-:W-:Y:S01]  /*b440*/  FMUL.FTZ R26, R26, R128.reuse ;  /* 0x000000801a1a7220 */ /* 0x080fe20000410000 */
[----:B--2---:R-:W-:Y:S01]  /*b450*/  FMUL.FTZ R11, R36, R129 ;  /* 0x00000081240b7220 */ /* 0x004fe20000410000 */
[----:B------:R-:W-:Y:S01]  /*b460*/  F2FP.F16.F32.PACK_AB R6, R6, R7 ;  /* 0x000000070606723e */ /* 0x000fe200000000ff */
[----:B------:R-:W1:Y:S01]  /*b470*/  LDC.64 R36, c[0x0][0xb78] ;  /* 0x0002de00ff247b82 */ /* 0x000e620000000a00 */
[-C--:B------:R-:W-:Y:S01]  /*b480*/  FMUL.FTZ R8, R33, R129.reuse ;  /* 0x0000008121087220 */ /* 0x080fe20000410000 */
        /* <DEDUP_REMOVED lines=9> */
[----:B------:R-:W-:Y:S01]  /*b520*/  F2FP.F16.F32.PACK_AB R5, R27, R26 ;  /* 0x0000001a1b05723e */ /* 0x000fe200000000ff */
[----:B------:R-:W-:Y:S01]  /*b530*/  FMUL.FTZ R25, R40, R129 ;  /* 0x0000008128197220 */ /* 0x000fe20000410000 */
[----:B------:R-:W-:Y:S01]  /*b540*/  F2FP.F16.F32.PACK_AB R7, R7, R30 ;  /* 0x0000001e0707723e */ /* 0x000fe200000000ff */
[----:B------:R-:W-:Y:S01]  /*b550*/  BAR.SYNC.DEFER_BLOCKING 0x1, 0x100 ;  /* 0x0044000000007b1d */ /* 0x000fe20000010000 */
[----:B------:R-:W-:Y:S01]  /*b560*/  F2FP.F16.F32.PACK_AB R8, R8, R9 ;  /* 0x000000090808723e */ /* 0x000fe200000000ff */
[----:B------:R-:W-:Y:S01]  /*b570*/  FMUL.FTZ R45, R45, R129 ;  /* 0x000000812d2d7220 */ /* 0x000fe20000410000 */
[----:B------:R-:W-:Y:S01]  /*b580*/  F2FP.F16.F32.PACK_AB R10, R10, R11 ;  /* 0x0000000b0a0a723e */ /* 0x000fe200000000ff */
[-C--:B------:R-:W-:Y:S01]  /*b590*/  FMUL.FTZ R44, R44, R129.reuse ;  /* 0x000000812c2c7220 */ /* 0x080fe20000410000 */
[----:B------:R-:W-:Y:S01]  /*b5a0*/  F2FP.F16.F32.PACK_AB R9, R35, R34 ;  /* 0x000000222309723e */ /* 0x000fe200000000ff */
[----:B------:R-:W-:Y:S01]  /*b5b0*/  FMUL.FTZ R43, R43, R128 ;  /* 0x000000802b2b7220 */ /* 0x000fe20000410000 */
[----:B------:R-:W-:Y:S01]  /*b5c0*/  F2FP.F16.F32.PACK_AB R11, R39, R38 ;  /* 0x00000026270b723e */ /* 0x000fe200000000ff */
        /* <DEDUP_REMOVED lines=19> */
[----:B------:R-:W-:Y:S01]  /*b700*/  STSM.16.M88.4 [R125], R4 ;  /* 0x000000047d007844 */ /* 0x000fe20000000200 */
        /* <DEDUP_REMOVED lines=8> */
[----:B------:R1:W-:Y:S01]  /*b790*/  STSM.16.M88.4 [R127], R8 ;  /* 0x000000087f007844 */ /* 0x0003e20000000200 */
        /* <DEDUP_REMOVED lines=16> */
[----:B-1----:R-:W-:-:S02]  /*b8a0*/  IMAD R8, R36, UR4, RZ ;  /* 0x0000000424087c24 */ /* 0x002fc4000f8e02ff */
        /* <DEDUP_REMOVED lines=36> */
[-C--:B------:R-:W-:Y:S01]  /*baf0*/  FMUL.FTZ R111, R111, R128.reuse ;  /* 0x000000806f6f7220 */ /* 0x080fe20000410000 */
[-C--:B------:R-:W-:Y:S01]  /*bb00*/  FMUL.FTZ R110, R110, R128.reuse ;  /* 0x000000806e6e7220 */ /* 0x080fe20000410000 */
[-C--:B------:R-:W-:Y:S01]  /*bb10*/  FMUL.FTZ R115, R115, R128.reuse ;  /* 0x0000008073737220 */ /* 0x080fe20000410000 */
[----:B------:R-:W-:Y:S01]  /*bb20*/  FMUL.FTZ R114, R114, R128 ;  /* 0x0000008072727220 */ /* 0x000fe20000410000 */
[----:B------:R-:W-:Y:S01]  /*bb30*/  F2FP.F16.F32.PACK_AB R4, R65, R64 ;  /* 0x000000404104723e */ /* 0x000fe200000000ff */
[----:B------:R-:W-:Y:S01]  /*bb40*/  IMAD R37, R37, UR36, R8 ;  /* 0x0000002425257c24 */ /* 0x000fe2000f8e0208 */
[----:B------:R-:W-:Y:S01]  /*bb50*/  F2FP.F16.F32.PACK_AB R5, R67, R66 ;  /* 0x000000424305723e */ /* 0x000fe200000000ff */
[-C--:B------:R-:W-:Y:S01]  /*bb60*/  FMUL.FTZ R117, R117, R129.reuse ;  /* 0x0000008175757220 */ /* 0x080fe20000410000 */
[----:B------:R-:W-:Y:S01]  /*bb70*/  F2FP.F16.F32.PACK_AB R6, R69, R68 ;  /* 0x000000444506723e */ /* 0x000fe200000000ff */
[----:B------:R-:W-:Y:S01]  /*bb80*/  FMUL.FTZ R116, R116, R129 ;  /* 0x0000008174747220 */ /* 0x000fe20000410000 */
[----:B------:R-:W-:Y:S01]  /*bb90*/  F2FP.F16.F32.PACK_AB R7, R71, R70 ;  /* 0x000000464707723e */ /* 0x000fe200000000ff */
[-C--:B------:R-:W-:Y:S01]  /*bba0*/  FMUL.FTZ R119, R119, R128.reuse ;  /* 0x0000008077777220 */ /* 0x080fe20000410000 */
[----:B------:R-:W-:Y:S01]  /*bbb0*/  FMUL.FTZ R118, R118, R128 ;  /* 0x0000008076767220 */ /* 0x000fe20000410000 */
[----:B------:R1:W-:Y:S01]  /*bbc0*/  STSM.16.M88.4 [R3], R24 ;  /* 0x0000001803007844 */ /* 0x0003e20000000200 */
[----:B------:R-:W-:Y:S01]  /*bbd0*/  F2FP.F16.F32.PACK_AB R8, R73, R72 ;  /* 0x000000484908723e */ /* 0x000fe200000000ff */
[----:B------:R-:W-:Y:S01]  /*bbe0*/  IMAD.WIDE.U32 R12, R36, UR36, R12 ;  /* 0x00000024240c7c25 */ /* 0x000fe2000f8e000c */
[----:B------:R-:W-:Y:S01]  /*bbf0*/  F2FP.F16.F32.PACK_AB R9, R75, R74 ;  /* 0x0000004a4b09723e */ /* 0x000fe200000000ff */
[----:B------:R-:W-:Y:S01]  /*bc00*/  STSM.16.M88.4 [R15], R28 ;  /* 0x0000001c0f007844 */ /* 0x000fe20000000200 */
[----:B------:R-:W-:Y:S01]  /*bc10*/  F2FP.F16.F32.PACK_AB R10, R77, R76 ;  /* 0x0000004c4d0a723e */ /* 0x000fe200000000ff */
[----:B------:R-:W-:Y:S01]  /*bc20*/  ULDC.64 UR4, c[0x0][0xb40] ;  /* 0x0002d00000047ab9 */ /* 0x000fe20000000a00 */
[----:B------:R-:W-:Y:S01]  /*bc30*/  F2FP.F16.F32.PACK_AB R11, R79, R78 ;  /* 0x0000004e4f0b723e */ /* 0x000fe200000000ff */
[----:B------:R-:W-:Y:S01]  /*bc40*/  STSM.16.M88.4 [R120], R32 ;  /* 0x0000002078007844 */ /* 0x000fe20000000200 */
[----:B------:R-:W-:-:S02]  /*bc50*/  F2FP.F16.F32.PACK_AB R88, R89, R88 ;  /* 0x000000585958723e */ /* 0x000fc400000000ff */
[----:B------:R-:W-:Y:S01]  /*bc60*/  F2FP.F16.F32.PACK_AB R89, R91, R90 ;  /* 0x0000005a5b59723e */ /* 0x000fe200000000ff */
[----:B------:R2:W-:Y:S01]  /*bc70*/  STSM.16.M88.4 [R122], R4 ;  /* 0x000000047a007844 */ /* 0x0005e20000000200 */
[----:B------:R-:W-:Y:S02]  /*bc80*/  F2FP.F16.F32.PACK_AB R96, R97, R96 ;  /* 0x000000606160723e */ /* 0x000fe400000000ff */
[----:B------:R-:W-:Y:S01]  /*bc90*/  F2FP.F16.F32.PACK_AB R90, R93, R92 ;  /* 0x0000005c5d5a723e */ /* 0x000fe200000000ff */
[----:B------:R-:W-:Y:S01]  /*bca0*/  STSM.16.M88.4 [R0], R8 ;  /* 0x0000000800007844 */ /* 0x000fe20000000200 */
[----:B-1----:R-:W-:Y:S02]  /*bcb0*/  F2FP.F16.F32.PACK_AB R24, R81, R80 ;  /* 0x000000505118723e */ /* 0x002fe400000000ff */
[----:B------:R-:W-:Y:S01]  /*bcc0*/  F2FP.F16.F32.PACK_AB R25, R83, R82 ;  /* 0x000000525319723e */ /* 0x000fe200000000ff */
[----:B------:R-:W1:Y:S01]  /*bcd0*/  SHFL.IDX PT, R0, R207, RZ, 0x1f ;  /* 0x00001fffcf007589 */ /* 0x000e6200000e0000 */
[----:B------:R-:W-:-:S02]  /*bce0*/  F2FP.F16.F32.PACK_AB R26, R85, R84 ;  /* 0x00000054551a723e */ /* 0x000fc400000000ff */
[----:B------:R-:W-:Y:S02]  /*bcf0*/  F2FP.F16.F32.PACK_AB R27, R87, R86 ;  /* 0x00000056571b723e */ /* 0x000fe400000000ff */
[----:B------:R-:W-:Y:S02]  /*bd00*/  F2FP.F16.F32.PACK_AB R91, R95, R94 ;  /* 0x0000005e5f5b723e */ /* 0x000fe400000000ff */
[----:B------:R-:W-:Y:S01]  /*bd10*/  F2FP.F16.F32.PACK_AB R97, R99, R98 ;  /* 0x000000626361723e */ /* 0x000fe200000000ff */
[----:B------:R-:W-:Y:S01]  /*bd20*/  STSM.16.M88.4 [R14], R24 ;  /* 0x000000180e007844 */ /* 0x000fe20000000200 */
[----:B------:R-:W-:Y:S02]  /*bd30*/  F2FP.F16.F32.PACK_AB R104, R105, R104 ;  /* 0x000000686968723e */ /* 0x000fe400000000ff */
[----:B------:R-:W-:Y:S01]  /*bd40*/  F2FP.F16.F32.PACK_AB R98, R101, R100 ;  /* 0x000000646562723e */ /* 0x000fe200000000ff */
[----:B------:R-:W-:Y:S01]  /*bd50*/  STSM.16.M88.4 [R20], R88 ;  /* 0x0000005814007844 */ /* 0x000fe20000000200 */
        /* <DEDUP_REMOVED lines=10> */
[----:B------:R-:W-:Y:S02]  /*be00*/  SHF.R.S32.HI R3, RZ, 0x1f, R126 ;  /* 0x0000001fff037819 */ /* 0x000fe4000001147e */
[----:B------:R-:W-:Y:S01]  /*be10*/  IADD3 R126, P1, R126, R12, RZ ;  /* 0x0000000c7e7e7210 */ /* 0x000fe20007f3e0ff */
[----:B------:R-:W-:Y:S03]  /*be20*/  STSM.16.M88.4 [R124], R112 ;  /* 0x000000707c007844 */ /* 0x000fe60000000200 */
[----:B------:R-:W-:Y:S01]  /*be30*/  IADD3.X R3, R3, R13, R37, P1, !PT ;  /* 0x0000000d03037210 */ /* 0x000fe20000ffe425 */
[----:B------:R-:W-:Y:S01]  /*be40*/  @!PT LDS RZ, [RZ] ;  /* 0x00000000fffff984 */ /* 0x000fe20000000800 */
[----:B------:R-:W-:Y:S01]  /*be50*/  @!PT LDS RZ, [RZ] ;  /* 0x00000000fffff984 */ /* 0x000fe20000000800 */
[----:B------:R-:W-:Y:S01]  /*be60*/  @!PT LDS RZ, [RZ] ;  /* 0x00000000fffff984 */ /* 0x000fe20000000800 */
[----:B------:R3:W-:Y:S06]  /*be70*/  MEMBAR.ALL.CTA ;  /* 0x0000000000007992 */ /* 0x0007ec0000008000 */
[----:B---3--:R-:W3:Y:S02]  /*be80*/  FENCE.VIEW.ASYNC.S ;  /* 0x00000000000073c6 */ /* 0x008ee40000000000 */
[----:B---3--:R-:W-:Y:S06]  /*be90*/  BAR.ARV 0x1, 0x120 ;  /* 0x0044800000007b1d */ /* 0x008fec0000002000 */
[----:B--2---:R-:W-:Y:S01]  /*bea0*/  LEA R4, P1, R126, UR4, 0x2 ;  /* 0x000000047e047c11 */ /* 0x004fe2000f8210ff */
[----:B------:R-:W-:-:S02]  /*beb0*/  ULDC UR4, c[0x0][0xc] ;  /* 0x0000030000047ab9 */ /* 0x000fc40000000800 */
[----:B------:R-:W-:Y:S01]  /*bec0*/  UIADD3 UR10, UR4, UR10, URZ ;  /* 0x0000000a040a7290 */ /* 0x000fe2000fffe03f */
[----:B------:R-:W-:-:S05]  /*bed0*/  LEA.HI.X R5, R126, UR5, R3, 0x2, P1 ;  /* 0x000000057e057c11 */ /* 0x000fca00088f1403 */
[----:B------:R-:W-:Y:S01]  /*bee0*/  @!P0 STG.E desc[UR12][R4.64], R123 ;  /* 0x0000007b04008986 */ /* 0x000fe2000c10190c */
[----:B-1----:R-:W-:-:S03]  /*bef0*/  ISETP.NE.AND P0, PT, R0, 0x7, PT ;  /* 0x000000070000780c */ /* 0x002fc60003f05270 */
[----:B------:R1:W-:Y:S02]  /*bf00*/  @!P3 STG.E desc[UR12][R4.64+0x20], R17 ;  /* 0x000020110400b986 */ /* 0x0003e4000c10190c */
[----:B-1----:R-:W-:-:S08]  /*bf10*/  MOV R17, UR10 ;  /* 0x0000000a00117c02 */ /* 0x002fd00008000f00 */
[----:B------:R-:W-:Y:S05]  /*bf20*/  @P0 BRA `(.L_x_2879) ;  /* 0x0000000000700947 */ /* 0x000fea0003800000 */
        /* <DEDUP_REMOVED lines=13> */
[----:B------:R-:W-:Y:S02]  /*c000*/  UMOV UR32, UR9 ;  /* 0x0000000900207c82 */ /* 0x000fe40008000000 */
        /* <DEDUP_REMOVED lines=13> */
.L_x_2880:
[----:B------:R-:W-:Y:S05]  /*c0e0*/  BSYNC B0 ;  /* 0x0000000000007941 */ /* 0x000fea0003800000 */
.L_x_2879:
        /* <DEDUP_REMOVED lines=15> */
.L_x_2857:
        /* <DEDUP_REMOVED lines=13> */
[----:B------:R-:W-:Y:S01]  /*c2b0*/  MOV R0, UR4 ;  /* 0x0000000400007c02 */ /* 0x000fe20008000f00 */
[----:B------:R-:W-:Y:S01]  /*c2c0*/  IMAD.MOV.U32 R16, RZ, RZ, RZ ;  /* 0x000000ffff107224 */ /* 0x000fe200078e00ff */
[----:B------:R-:W-:Y:S01]  /*c2d0*/  ULDC.64 UR36, c[0x0][0x198] ;  /* 0x0000660000247ab9 */ /* 0x000fe20000000a00 */
[----:B------:R-:W-:Y:S01]  /*c2e0*/  IMAD.MOV.U32 R17, RZ, RZ, 0x1 ;  /* 0x00000001ff117424 */ /* 0x000fe200078e00ff */
[----:B------:R-:W-:Y:S01]  /*c2f0*/  ULDC UR38, c[0x0][0xc] ;  /* 0x0000030000267ab9 */ /* 0x000fe20000000800 */
[----:B------:R1:W-:Y:S04]  /*c300*/  STL [R1+0x10], R0 ;  /* 0x0000100001007387 */ /* 0x0003e80000100800 */
[----:B------:R1:W-:Y:S02]  /*c310*/  STL [R1+0x18], RZ ;  /* 0x000018ff01007387 */ /* 0x0003e40000100800 */
.L_x_2926:
[----:B------:R-:W2:Y:S01]  /*c320*/  LDL R4, [R1+0x10] ;  /* 0x0000100001047983 */ /* 0x000ea20000100800 */
[----:B-1----:R-:W1:Y:S01]  /*c330*/  LDC R0, c[0x0][0xda8] ;  /* 0x00036a00ff007b82 */ /* 0x002e620000000800 */
[----:B------:R-:W-:Y:S05]  /*c340*/  YIELD ;  /* 0x0000000000007946 */ /* 0x000fea0003800000 */
[----:B------:R-:W3:Y:S01]  /*c350*/  S2R R5, SR_CgaCtaId ;  /* 0x0000000000057919 */ /* 0x000ee20000008800 */
[----:B------:R-:W-:Y:S02]  /*c360*/  ULDC.64 UR4, c[0x0][0x3f8] ;  /* 0x0000fe0000047ab9 */ /* 0x000fe40000000a00 */
[----:B------:R-:W-:-:S03]  /*c370*/  UISETP.NE.U32.AND UP0, UPT, UR4, URZ, UPT ;  /* 0x0000003f0400728c */ /* 0x000fc6000bf05070 */
[----:B------:R-:W-:Y:S01]  /*c380*/  ULDC UR4, c[0x0][0x404] ;  /* 0x0001010000047ab9 */ /* 0x000fe20000000800 */
[----:B------:R-:W-:-:S04]  /*c390*/  UISETP.NE.AND.EX UP0, UPT, UR5, URZ, UPT, UP0 ;  /* 0x0000003f0500728c */ /* 0x000fc8000bf05300 */
[----:B------:R-:W-:Y:S01]  /*c3a0*/  USEL UR4, UR4, 0x1, UP0 ;  /* 0x0000000104047887 */ /* 0x000fe20008000000 */
[----:B-1----:R-:W-:Y:S02]  /*c3b0*/  ISETP.NE.AND P0, PT, R0, 0x1, PT ;  /* 0x000000010000780c */ /* 0x002fe40003f05270 */
[----:B------:R-:W1:Y:S11]  /*c3c0*/  LDC R0, c[0x0][0xdb4] ;  /* 0x00036d00ff007b82 */ /* 0x000e760000000800 */
[----:B------:R-:W2:Y:S08]  /*c3d0*/  @P0 LDC R2, c[0x0][0xdac] ;  /* 0x00036b00ff020b82 */ /* 0x000eb00000000800 */
[----:B------:R-:W4:Y:S01]  /*c3e0*/  @P0 LDC R3, c[0x0][0xdb0] ;  /* 0x00036c00ff030b82 */ /* 0x000f220000000800 */
[----:B-1----:R-:W-:Y:S01]  /*c3f0*/  ISETP.NE.AND P1, PT, R0, 0x1, PT ;  /* 0x000000010000780c */ /* 0x002fe20003f25270 */
[----:B--2---:R-:W-:Y:S01]  /*c400*/  @P0 IMAD.HI.U32 R2, R4, R2, RZ ;  /* 0x0000000204020227 */ /* 0x004fe200078e00ff */
[----:B------:R-:W-:-:S05]  /*c410*/  MOV R6, R4 ;  /* 0x0000000400067202 */ /* 0x000fca0000000f00 */
[----:B------:R-:W1:Y:S01]  /*c420*/  LDC R4, c[0x0][0x2e0] ;  /* 0x0000b800ff047b82 */ /* 0x000e620000000800 */
[----:B----4-:R-:W-:-:S05]  /*c430*/  @P0 SHF.R.U32.HI R6, RZ, R3, R2 ;  /* 0x00000003ff060219 */ /* 0x010fca0000011602 */
[----:B------:R-:W-:Y:S02]  /*c440*/  IMAD.MOV.U32 R19, RZ, RZ, R6 ;  /* 0x000000ffff137224 */ /* 0x000fe400078e0006 */
[----:B------:R-:W2:Y:S01]  /*c450*/  @P1 LDC.64 R2, c[0x0][0xdb8] ;  /* 0x00036e00ff021b82 */ /* 0x000ea20000000a00 */
[----:B------:R4:W-:Y:S01]  /*c460*/  STL [R1+0x8], R6 ;  /* 0x0000080601007387 */ /* 0x0009e20000100800 */
[----:B-1----:R-:W-:-:S05]  /*c470*/  IMAD R8, R4, UR4, RZ ;  /* 0x0000000404087c24 */ /* 0x002fca000f8e02ff */
[----:B------:R4:W-:Y:S01]  /*c480*/  STL [R1+0x14], R8 ;  /* 0x0000140801007387 */ /* 0x0009e20000100800 */
[----:B--2---:R-:W-:-:S05]  /*c490*/  @P1 IMAD.HI.U32 R2, R6, R2, RZ ;  /* 0x0000000206021227 */ /* 0x004fca00078e00ff */
[----:B------:R-:W-:Y:S01]  /*c4a0*/  @P1 SHF.R.U32.HI R19, RZ, R3, R2 ;  /* 0x00000003ff131219 */ /* 0x000fe20000011602 */
[----:B------:R-:W-:Y:S01]  /*c4b0*/  VIADD R3, R8, 0x6f ;  /* 0x0000006f08037836 */ /* 0x000fe20000000000 */
[----:B------:R-:W-:-:S04]  /*c4c0*/  MOV R2, 0x400 ;  /* 0x0000040000027802 */ /* 0x000fc80000000f00 */
[----:B---3--:R-:W-:Y:S02]  /*c4d0*/  LEA R7, R5, R2, 0x18 ;  /* 0x0000000205077211 */ /* 0x008fe400078ec0ff */
[----:B------:R-:W-:-:S03]  /*c4e0*/  MOV R2, RZ ;  /* 0x000000ff00027202 */ /* 0x000fc60000000f00 */
[----:B------:R-:W-:Y:S01]  /*c4f0*/  VIADD R4, R7, 0x21400 ;  /* 0x0002140007047836 */ /* 0x000fe20000000000 */
[----:B------:R4:W-:Y:S01]  /*c500*/  STL [R1+0x4], R7 ;  /* 0x0000040701007387 */ /* 0x0009e20000100800 */
[----:B------:R-:W-:-:S03]  /*c510*/  IMAD.HI R2, R3, -0x6db6db6d, R2 ;  /* 0x9249249303027827 */ /* 0x000fc600078e0202 */
[----:B------:R-:W-:Y:S01]  /*c520*/  LOP3.LUT P0, RZ, R4, 0x3ff, RZ, 0xc0, !PT ;  /* 0x000003ff04ff7812 */ /* 0x000fe2000780c0ff */
[----:B------:R-:W-:-:S04]  /*c530*/  IMAD.MOV R3, RZ, RZ, -R19 ;  /* 0x000000ffff037224 */ /* 0x000fc800078e0a13 */
[----:B------:R-:W-:Y:S01]  /*c540*/  IMAD R4, R0, R3, R6 ;  /* 0x0000000300047224 */ /* 0x000fe200078e0206 */
[----:B------:R-:W-:-:S04]  /*c550*/  SHF.R.U32.HI R3, RZ, 0x1f, R2 ;  /* 0x0000001fff037819 */ /* 0x000fc80000011602 */
[----:B------:R-:W-:Y:S01]  /*c560*/  LEA.HI.SX32 R0, R2, R3, 0x1a ;  /* 0x0000000302007211 */ /* 0x000fe200078fd2ff */
[----:B------:R4:W-:Y:S04]  /*c570*/  STL [R1], R4 ;  /* 0x0000000401007387 */ /* 0x0009e80000100800 */
[----:B------:R4:W-:Y:S01]  /*c580*/  STL [R1+0xc], R0 ;  /* 0x00000c0001007387 */ /* 0x0009e20000100800 */
[----:B------:R-:W-:Y:S05]  /*c590*/  @!P0 BRA `(.L_x_2883) ;  /* 0x0000000000408947 */ /* 0x000fea0003800000 */
[----:B------:R-:W-:Y:S01]  /*c5a0*/  MOV R2, 0x0 ;  /* 0x0000000000027802 */ /* 0x000fe20000000f00 */
[----:B------:R-:W-:Y:S01]  /*c5b0*/  ULDC.64 UR6, c[0x4][0x1b8] ;  /* 0x01006e0000067ab9 */ /* 0x000fe20000000a00 */
[----:B------:R-:W-:Y:S01]  /*c5c0*/  ULDC.64 UR8, c[0x4][0x1c0] ;  /* 0x0100700000087ab9 */ /* 0x000fe20000000a00 */
[----:B------:R-:W-:Y:S01]  /*c5d0*/  ULDC.64 UR4, c[0x4][0xd0] ;  /* 0x0100340000047ab9 */ /* 0x000fe20000000a00 */
[----:B----4-:R-:W-:Y:S01]  /*c5e0*/  MOV R4, UR6 ;  /* 0x0000000600047c02 */ /* 0x010fe20008000f00 */
        /* <DEDUP_REMOVED lines=11> */
.L_x_2883:
        /* <DEDUP_REMOVED lines=14> */
[----:B------:R-:W-:Y:S01]  /*c780*/  MOV R13, RZ ;  /* 0x000000ff000d7202 */ /* 0x000fe20000000f00 */
[----:B------:R-:W-:-:S02]  /*c790*/  IMAD.U32 R10, RZ, RZ, UR4 ;  /* 0x00000004ff0a7e24 */ /* 0x000fc4000f8e00ff */
[----:B------:R-:W-:Y:S02]  /*c7a0*/  IMAD.MOV.U32 R8, RZ, RZ, 0x70 ;  /* 0x00000070ff087424 */ /* 0x000fe400078e00ff */
[----:B-1----:R-:W-:-:S07]  /*c7b0*/  IMAD.MOV.U32 R12, RZ, RZ, 0x1 ;  /* 0x00000001ff0c7424 */ /* 0x002fce00078e00ff */
[----:B------:R-:W-:-:S07]  /*c7c0*/  LEPC R20, `(.L_x_2885) ;  /* 0x000000001014794e */ /* 0x000fce0000000000 */
[----:B--2---:R-:W-:Y:S05]  /*c7d0*/  CALL.ABS.NOINC R2 ;  /* 0x0000000002007343 */ /* 0x004fea0003c00000 */
.L_x_2885:
        /* <DEDUP_REMOVED lines=15> */
[----:B-1----:R-:W-:Y:S05]  /*c8d0*/  CALL.ABS.NOINC R2 ;  /* 0x0000000002007343 */ /* 0x002fea0003c00000 */
.L_x_2884:
[----:B------:R-:W2:Y:S01]  /*c8e0*/  LDL R2, [R1] ;  /* 0x0000000001027983 */ /* 0x000ea20000100800 */
[----:B------:R-:W1:Y:S01]  /*c8f0*/  LDC R0, c[0x0][0x428] ;  /* 0x00010a00ff007b82 */ /* 0x000e620000000800 */
[----:B------:R-:W-:Y:S02]  /*c900*/  ULDC.64 UR4, c[0x0][0x9f8] ;  /* 0x00027e0000047ab9 */ /* 0x000fe40000000a00 */
[----:B------:R-:W3:Y:S01]  /*c910*/  LDL.LU R6, [R1+0x8] ;  /* 0x0000080001067983 */ /* 0x000ee20000300800 */
[----:B-1----:R-:W-:-:S03]  /*c920*/  ISETP.NE.AND P1, PT, R0, 0x1, PT ;  /* 0x000000010000780c */ /* 0x002fc60003f25270 */
[----:B------:R-:W4:Y:S01]  /*c930*/  LDL R5, [R1+0x10] ;  /* 0x0000100001057983 */ /* 0x000f220000100800 */
[----:B------:R-:W-:Y:S01]  /*c940*/  ISETP.NE.U32.AND P0, PT, RZ, UR4, PT ;  /* 0x00000004ff007c0c */ /* 0x000fe2000bf05070 */
[----:B------:R-:W-:Y:S01]  /*c950*/  ULDC.64 UR6, c[0x0][0x208] ;  /* 0x0000820000067ab9 */ /* 0x000fe20000000a00 */
[----:B------:R-:W-:Y:S01]  /*c960*/  ULDC UR4, c[0x0][0xda8] ;  /* 0x00036a0000047ab9 */ /* 0x000fe20000000800 */
[----:B------:R-:W1:Y:S01]  /*c970*/  S2R R7, SR_TID.X ;  /* 0x0000000000077919 */ /* 0x000e620000002100 */
[----:B------:R-:W-:-:S05]  /*c980*/  ISETP.NE.AND.EX P0, PT, RZ, UR5, PT, P0 ;  /* 0x00000005ff007c0c */ /* 0x000fca000bf05300 */
[----:B------:R-:W2:Y:S08]  /*c990*/  @P1 LDC R0, c[0x0][0x42c] ;  /* 0x00010b00ff001b82 */ /* 0x000eb00000000800 */
[----:B------:R-:W2:Y:S01]  /*c9a0*/  @P1 LDC R3, c[0x0][0x430] ;  /* 0x00010c00ff031b82 */ /* 0x000ea20000000800 */
[----:B-1----:R-:W-:Y:S01]  /*c9b0*/  LOP3.LUT R7, R7, 0x1f, RZ, 0xc0, !PT ;  /* 0x0000001f07077812 */ /* 0x002fe200078ec0ff */
[----:B--2---:R-:W-:-:S04]  /*c9c0*/  @P1 IMAD.HI.U32 R0, R2, R0, RZ ;  /* 0x0000000002001227 */ /* 0x004fc800078e00ff */
[----:B------:R-:W-:Y:S01]  /*c9d0*/  IMAD.MOV.U32 R4, RZ, RZ, R2 ;  /* 0x000000ffff047224 */ /* 0x000fe200078e0002 */
[----:B------:R-:W-:Y:S02]  /*c9e0*/  @P1 SHF.R.U32.HI R4, RZ, R3, R0 ;  /* 0x00000003ff041219 */ /* 0x000fe40000011600 */
[----:B------:R-:W1:Y:S01]  /*c9f0*/  @P0 LDC.64 R2, c[0x0][0x9f8] ;  /* 0x00027e00ff020b82 */ /* 0x000e620000000a00 */
[----:B------:R-:W-:Y:S01]  /*ca00*/  MOV R0, R19 ;  /* 0x0000001300007202 */ /* 0x000fe20000000f00 */
[----:B-1----:R-:W-:-:S05]  /*ca10*/  @P0 IMAD.WIDE R2, R19, 0x4, R2 ;  /* 0x0000000413020825 */ /* 0x002fca00078e0202 */
[----:B------:R1:W5:Y:S01]  /*ca20*/  @P0 LDG.E R0, desc[UR6][R2.64] ;  /* 0x0000000602000981 */ /* 0x000362000c1e1900 */
[----:B------:R-:W-:Y:S01]  /*ca30*/  ISETP.NE.AND P1, PT, R7, RZ, PT ;  /* 0x000000ff0700720c */ /* 0x000fe20003f25270 */
[----:B---3--:R-:W-:-:S03]  /*ca40*/  IMAD.MOV R8, RZ, RZ, -R6 ;  /* 0x000000ffff087224 */ /* 0x008fc600078e0a06 */
[----:B------:R-:W-:Y:S01]  /*ca50*/  PLOP3.LUT P2, PT, P1, PT, PT, 0x8, 0x0 ;  /* 0x000000000000781c */ /* 0x000fe20000f4e170 */
[----:B----4-:R-:W-:-:S05]  /*ca60*/  IMAD R8, R8, UR4, R5 ;  /* 0x0000000408087c24 */ /* 0x010fca000f8e0205 */
[----:B------:R-:W-:-:S03]  /*ca70*/  SHF.L.U32 R8, R8, 0x7, RZ ;  /* 0x0000000708087819 */ /* 0x000fc600000006ff */
[----:B------:R-:W-:-:S05]  /*ca80*/  VOTEU.ALL UP1, P1 ;  /* 0x00000000003f7886 */ /* 0x000fca0000820000 */
[----:B------:R-:W-:-:S04]  /*ca90*/  @!UP1 UIADD3 UR8, UP0, UR36, 0x270, URZ ;  /* 0x0000027024089890 */ /* 0x000fc8000ff1e03f */
[----:B------:R-:W-:-:S03]  /*caa0*/  @!UP1 UIADD3.X UR9, URZ, UR37, URZ, UP0, !UPT ;  /* 0x000000253f099290 */ /* 0x000fc600087fe43f */
[----:B-1----:R-:W-:-:S09]  /*cab0*/  VOTEU.ALL UP0, P1 ;  /* 0x00000000003f7886 */ /* 0x002fd20000800000 */
.L_x_2886:
[----:B------:R-:W2:Y:S01]  /*cac0*/  LDL R2, [R1] ;  /* 0x0000000001027983 */ /* 0x000ea20000100800 */
[----:B------:R-:W-:Y:S02]  /*cad0*/  PLOP3.LUT P0, PT, P0, P2, PT, 0xa2, 0x0 ;  /* 0x000000000000781c */ /* 0x000fe40000705472 */
[----:B------:R-:W-:Y:S01]  /*cae0*/  @P2 R2UR P0, UR7, R19 ;  /* 0x00000000130722ca */ /* 0x000fe20000000000 */
[----:B------:R-:W-:-:S07]  /*caf0*/  UMOV UR4, URZ ;  /* 0x0000003f00047c82 */ /* 0x000fce0008000000 */
[----:B------:R-:W-:Y:S02]  /*cb00*/  PLOP3.LUT P0, PT, P0, P2, PT, 0xa2, 0x0 ;  /* 0x000000000000781c */ /* 0x000fe40000705472 */
[----:B--2---:R-:W-:-:S08]  /*cb10*/  @P2 R2UR.OR P0, UR6, R2 ;  /* 0x00000000020622ca */ /* 0x004fd00000100000 */
        /* <DEDUP_REMOVED lines=8> */
.L_x_2887:
[----:B------:R-:W2:Y:S01]  /*cba0*/  LDL R2, [R1] ;  /* 0x0000000001027983 */ /* 0x000ea20000100800 */
[----:B------:R-:W-:Y:S02]  /*cbb0*/  PLOP3.LUT P0, PT, P0, P2, PT, 0xa2, 0x0 ;  /* 0x000000000000781c */ /* 0x000fe40000705472 */
[----:B------:R-:W-:-:S08]  /*cbc0*/  @P2 R2UR P0, UR7, R19 ;  /* 0x00000000130722ca */ /* 0x000fd00000000000 */
        /* <DEDUP_REMOVED lines=10> */
.L_x_2888:
        /* <DEDUP_REMOVED lines=16> */
.L_x_2942:
[----:B------:R-:W2:Y:S01]  /*cd70*/  LDL R6, [R1+0xc] ;  /* 0x00000c0001067983 */ /* 0x000ea20000100800 */
[----:B------:R-:W-:Y:S01]  /*cd80*/  UMOV UR4, 0xffffffff ;  /* 0xffffffff00047882 */ /* 0x000fe20000000000 */
[----:B------:R-:W-:Y:S01]  /*cd90*/  SHF.R.S32.HI R11, RZ, 0x1f, R0 ;  /* 0x0000001fff0b7819 */ /* 0x000fe20000011400 */
[----:B--2---:R-:W-:Y:S01]  /*cda0*/  VIADD R10, R6, 0xffffffff ;  /* 0xffffffff060a7836 */ /* 0x004fe20000000000 */
[----:B------:R-:W-:Y:S06]  /*cdb0*/  BRA.DIV UR4, `(.L_x_2890) ;  /* 0x0000002a04787947 */ /* 0x000fec000b800000 */
[----:B------:R-:W-:-:S13]  /*cdc0*/  ELECT P6, URZ, PT ;  /* 0x00000000003f782f */ /* 0x000fda00038c0000 */
.L_x_2945:
[----:B------:R-:W-:Y:S05]  /*cdd0*/  @!P6 BRA `(.L_x_2891) ;  /* 0x000000040018e947 */ /* 0x000fea0003800000 */
[----:B------:R-:W-:Y:S01]  /*cde0*/  MOV R18, R10 ;  /* 0x0000000a00127202 */ /* 0x000fe20000000f00 */
        /* <DEDUP_REMOVED lines=9> */
[----:B------:R-:W-:Y:S01]  /*ce80*/  @P1 SHF.R.U32.HI R5, RZ, R7, R6 ;  /* 0x00000007ff051219 */ /* 0x000fe20000011606 */
[----:B------:R-:W-:-:S03]  /*ce90*/  IMAD R6, R11, UR4, RZ ;  /* 0x000000040b067c24 */ /* 0x000fc6000f8e02ff */
[--C-:B------:R-:W-:Y:S01]  /*cea0*/  SHF.R.S32.HI R7, RZ, 0x1f, R5.reuse ;  /* 0x0000001fff077819 */ /* 0x100fe20000011405 */
[----:B------:R-:W-:-:S04]  /*ceb0*/  IMAD.MOV R18, RZ, RZ, -R5 ;  /* 0x000000ffff127224 */ /* 0x000fc800078e0a05 */
[----:B------:R-:W-:Y:S02]  /*cec0*/  IMAD R18, R9, R18, R10 ;  /* 0x0000001209127224 */ /* 0x000fe400078e020a */
[----:B------:R-:W-:Y:S01]  /*ced0*/  IMAD R9, R0, UR5, R6 ;  /* 0x0000000500097c24 */ /* 0x000fe2000f8e0206 */
[----:B------:R-:W-:-:S05]  /*cee0*/  MOV R6, R5 ;  /* 0x0000000500067202 */ /* 0x000fca0000000f00 */
[----:B------:R-:W-:-:S04]  /*cef0*/  IMAD.WIDE.U32 R6, R0, UR4, R6 ;  /* 0x0000000400067c25 */ /* 0x000fc8000f8e0006 */
[----:B------:R-:W-:Y:S01]  /*cf00*/  IMAD.IADD R5, R7, 0x1, R9 ;  /* 0x0000000107057824 */ /* 0x000fe200078e0209 */
[----:B------:R-:W-:-:S04]  /*cf10*/  LEA R12, P1, R6, R2, 0x2 ;  /* 0x00000002060c7211 */ /* 0x000fc800078210ff */
[----:B------:R-:W-:-:S05]  /*cf20*/  LEA.HI.X R13, R6, R3, R5, 0x2, P1 ;  /* 0x00000003060d7211 */ /* 0x000fca00008f1405 */
[----:B------:R1:W5:Y:S04]  /*cf30*/  LDG.E R5, desc[UR6][R12.64] ;  /* 0x000000060c057981 */ /* 0x000368000c1e1900 */
.L_x_2892:
[----:B------:R-:W2:Y:S01]  /*cf40*/  S2R R7, SR_CgaCtaId ;  /* 0x0000000000077919 */ /* 0x000ea20000008800 */
[----:B------:R-:W-:-:S04]  /*cf50*/  MOV R6, 0x400 ;  /* 0x0000040000067802 */ /* 0x000fc80000000f00 */
[----:B--2---:R-:W-:Y:S02]  /*cf60*/  LEA R6, R7, R6, 0x18 ;  /* 0x0000000607067211 */ /* 0x004fe400078ec0ff */
[----:B------:R-:W-:Y:S02]  /*cf70*/  SHF.L.U32 R7, R17, 0x1f, RZ ;  /* 0x0000001f11077819 */ /* 0x000fe400000006ff */
[----:B------:R-:W-:-:S04]  /*cf80*/  LEA R6, R16, R6, 0x3 ;  /* 0x0000000610067211 */ /* 0x000fc800078e18ff */
[----:B------:R-:W2:Y:S02]  /*cf90*/  SYNCS.PHASECHK.TRANS64.TRYWAIT P1, [R6+URZ+0x36840], R7 ;  /* 0x03684007060075a7 */ /* 0x000ea4000802017f */
[----:B--2---:R-:W-:Y:S05]  /*cfa0*/  @!P1 BRA `(.L_x_2893) ;  /* 0x00000028001c9947 */ /* 0x004fea0003800000 */
.L_x_2946:
[----:B------:R-:W3:Y:S02]  /*cfb0*/  S2R R9, SR_TID.X ;  /* 0x0000000000097919 */ /* 0x000ee40000002100 */
[----:B---3--:R-:W-:-:S04]  /*cfc0*/  LOP3.LUT R9, R9, 0x7f, RZ, 0xc0, !PT ;  /* 0x0000007f09097812 */ /* 0x008fc800078ec0ff */
[----:B------:R-:W-:-:S13]  /*cfd0*/  ISETP.NE.AND P1, PT, R9, RZ, PT ;  /* 0x000000ff0900720c */ /* 0x000fda0003f25270 */
[----:B------:R-:W-:Y:S05]  /*cfe0*/  @P1 BRA `(.L_x_2894) ;  /* 0x00000000001c1947 */ /* 0x000fea0003800000 */
[----:B------:R-:W3:Y:S01]  /*cff0*/  S2R R9, SR_TID.X ;  /* 0x0000000000097919 */ /* 0x000ee20000002100 */
[----:B--2---:R-:W-:-:S04]  /*d000*/  IMAD.MOV.U32 R7, RZ, RZ, 0xa800 ;  /* 0x0000a800ff077424 */ /* 0x004fc800078e00ff */
[----:B------:R4:W-:Y:S01]  /*d010*/  SYNCS.ARRIVE.TRANS64 RZ, [R6+URZ+0x36830], R7 ;  /* 0x0368300706ff79a7 */ /* 0x0009e2000800003f */
[----:B---3--:R-:W-:-:S04]  /*d020*/  LOP3.LUT R9, R9, 0x1f, RZ, 0xc0, !PT ;  /* 0x0000001f09097812 */ /* 0x008fc800078ec0ff */
[----:B------:R-:W-:-:S13]  /*d030*/  ISETP.NE.AND P1, PT, R9, RZ, PT ;  /* 0x000000ff0900720c */ /* 0x000fda0003f25270 */
[----:B----4-:R-:W-:Y:S05]  /*d040*/  @!P1 BRA `(.L_x_2894) ;  /* 0x0000000000049947 */ /* 0x010fea0003800000 */
[----:B------:R-:W-:Y:S01]  /*d050*/  BPT.TRAP 0x1 ;  /* 0x000000040000795c */ /* 0x000fe20000300000 */
.L_x_2894:
[----:B------:R-:W3:Y:S01]  /*d060*/  S2R R9, SR_CgaCtaId ;  /* 0x0000000000097919 */ /* 0x000ee20000008800 */
        /* <DEDUP_REMOVED lines=10> */
[----:B------:R-:W-:-:S05]  /*d110*/  UMOV UR16, 0x40 ;  /* 0x0000004000107882 */ /* 0x000fca0000000000 */
[----:B------:R-:W-:Y:S02]  /*d120*/  UIADD3 UR9, UR9, 0x36830, URZ ;  /* 0x0003683009097890 */ /* 0x000fe4000fffe03f */
[----:B------:R-:W-:Y:S01]  /*d130*/  UIMAD UR11, UR11, 0x70, URZ ;  /* 0x000000700b0b78a4 */ /* 0x000fe2000f8e023f */
[----:B---3--:R-:W-:-:S05]  /*d140*/  LEA R7, R9, R7, 0x18 ;  /* 0x0000000709077211 */ /* 0x008fca00078ec0ff */
[----:B------:R-:W-:-:S05]  /*d150*/  IMAD R6, R16, 0xa800, R7 ;  /* 0x0000a80010067824 */ /* 0x000fca00078e0207 */
[----:B------:R-:W-:-:S13]  /*d160*/  R2UR UR8, R6 ;  /* 0x00000000060872ca */ /* 0x000fda00000e0000 */
[----:B------:R-:W-:Y:S02]  /*d170*/  UIADD3 UR14, UR8, 0x21400, URZ ;  /* 0x00021400080e7890 */ /* 0x000fe4000fffe03f */
[----:B------:R-:W-:Y:S02]  /*d180*/  UIADD3 UR15, UR8, 0x24c00, URZ ;  /* 0x00024c00080f7890 */ /* 0x000fe4000fffe03f */
[----:B------:R-:W-:-:S03]  /*d190*/  UIADD3 UR17, UR8, 0x28400, URZ ;  /* 0x0002840008117890 */ /* 0x000fc6000fffe03f */
[----:B------:R-:W-:Y:S01]  /*d1a0*/  UMOV UR8, UR14 ;  /* 0x0000000e00087c82 */ /* 0x000fe20008000000 */
[----:B------:R-:W-:Y:S01]  /*d1b0*/  UMOV UR14, 0x80 ;  /* 0x00000080000e7882 */ /* 0x000fe20000000000 */
[----:B------:R2:W-:Y:S02]  /*d1c0*/  UTMALDG.4D [UR8], [UR4], desc[UR6] ;  /* 0x00000608040075b4 */ /* 0x0005e40008019000 */
[----:B--2---:R-:W-:Y:S01]  /*d1d0*/  UMOV UR8, UR15 ;  /* 0x0000000f00087c82 */ /* 0x004fe20008000000 */
[----:B------:R-:W-:Y:S02]  /*d1e0*/  UMOV UR10, UR16 ;  /* 0x00000010000a7c82 */ /* 0x000fe40008000000 */
[----:B------:R2:W-:Y:S02]  /*d1f0*/  UTMALDG.4D [UR8], [UR4], desc[UR6] ;  /* 0x00000608040075b4 */ /* 0x0005e40008019000 */
[----:B--2---:R-:W-:Y:S01]  /*d200*/  UMOV UR8, UR17 ;  /* 0x0000001100087c82 */ /* 0x004fe20008000000 */
[----:B------:R-:W-:-:S02]  /*d210*/  UMOV UR10, UR14 ;  /* 0x0000000e000a7c82 */ /* 0x000fc40008000000 */
[----:B------:R2:W-:Y:S02]  /*d220*/  UTMALDG.4D [UR8], [UR4], desc[UR6] ;  /* 0x00000608040075b4 */ /* 0x0005e40008019000 */
[----:B--2---:R-:W-:Y:S01]  /*d230*/  NOP ;  /* 0x0000000000007918 */ /* 0x004fe20000000000 */
.L_x_2891:
[----:B------:R-:W2:Y:S04]  /*d240*/  LDL.LU R14, [R1] ;  /* 0x00000000010e7983 */ /* 0x000ea80000300800 */
[----:B-1----:R-:W3:Y:S01]  /*d250*/  LDL R13, [R1+0x18] ;  /* 0x00001800010d7983 */ /* 0x002ee20000100800 */
[----:B------:R-:W-:-:S03]  /*d260*/  MOV R9, 0x400 ;  /* 0x0000040000097802 */ /* 0x000fc60000000f00 */
[----:B------:R-:W4:Y:S01]  /*d270*/  LDL.LU R7, [R1+0x14] ;  /* 0x0000140001077983 */ /* 0x000f220000300800 */
[----:B------:R-:W1:Y:S01]  /*d280*/  S2R R12, SR_CgaCtaId ;  /* 0x00000000000c7919 */ /* 0x000e620000008800 */
[----:B------:R-:W-:Y:S05]  /*d290*/  WARPSYNC.ALL ;  /* 0x0000000000007948 */ /* 0x000fea0003800000 */
[----:B------:R-:W-:-:S13]  /*d2a0*/  ELECT P1, URZ, PT ;  /* 0x00000000003f782f */ /* 0x000fda0003820000 */
[----:B------:R-:W-:Y:S01]  /*d2b0*/  @P1 R2UR UR13, R19 ;  /* 0x00000000130d12ca */ /* 0x000fe200000e0000 */
[----:B------:R-:W-:Y:S01]  /*d2c0*/  UIADD3 UR4, UP0, UR36, 0x270, URZ ;  /* 0x0000027024047890 */ /* 0x000fe2000ff1e03f */
[----:B------:R-:W-:-:S03]  /*d2d0*/  @P1 R2UR UR11, R8 ;  /* 0x00000000080b12ca */ /* 0x000fc600000e0000 */
[----:B------:R-:W-:Y:S01]  /*d2e0*/  UIADD3.X UR5, URZ, UR37, URZ, UP0, !UPT ;  /* 0x000000253f057290 */ /* 0x000fe200087fe43f */
[----:B-1----:R-:W-:-:S04]  /*d2f0*/  LEA R9, R12, R9, 0x18 ;  /* 0x000000090c097211 */ /* 0x002fc800078ec0ff */
[----:B------:R-:W-:Y:S02]  /*d300*/  R2UR UR24, R9 ;  /* 0x00000000091872ca */ /* 0x000fe400000e0000 */
[----:B------:R-:W-:Y:S01]  /*d310*/  @P1 MOV R6, 0xc000 ;  /* 0x0000c00000061802 */ /* 0x000fe20000000f00 */
[----:B------:R-:W-:Y:S01]  /*d320*/  BAR.SYNC.DEFER_BLOCKING 0x8, 0x120 ;  /* 0x0204800000007b1d */ /* 0x000fe20000010000 */
[----:B------:R-:W-:-:S09]  /*d330*/  @P1 R2UR UR21, R19 ;  /* 0x00000000131512ca */ /* 0x000fd200000e0000 */
[----:B------:R-:W-:Y:S02]  /*d340*/  UIADD3 UR8, UR24, 0x15400, URZ ;  /* 0x0001540018087890 */ /* 0x000fe4000fffe03f */
[----:B------:R-:W-:Y:S01]  /*d350*/  UIADD3 UR9, UR24, 0x36800, URZ ;  /* 0x0003680018097890 */ /* 0x000fe2000fffe03f */
[----:B------:R-:W-:Y:S01]  /*d360*/  UMOV UR6, 0x0 ;  /* 0x0000000000067882 */ /* 0x000fe20000000000 */
[----:B------:R-:W-:Y:S01]  /*d370*/  UMOV UR7, 0x12f00000 ;  /* 0x12f0000000077882 */ /* 0x000fe20000000000 */
[----:B------:R-:W-:Y:S01]  /*d380*/  UMOV UR10, URZ ;  /* 0x0000003f000a7c82 */ /* 0x000fe20008000000 */
[----:B------:R-:W-:Y:S01]  /*d390*/  @P1 R2UR UR19, R8 ;  /* 0x00000000081312ca */ /* 0x000fe200000e0000 */
[----:B------:R-:W-:Y:S01]  /*d3a0*/  UIADD3 UR16, UR24, 0x19400, URZ ;  /* 0x0001940018107890 */ /* 0x000fe2000fffe03f */
[----:B------:R3:W-:Y:S01]  /*d3b0*/  @P1 SYNCS.ARRIVE.TRANS64 RZ, [R9+URZ+0x36800], R6 ;  /* 0x0368000609ff19a7 */ /* 0x0007e2000800003f */
[----:B------:R-:W-:Y:S01]  /*d3c0*/  UMOV UR14, 0x0 ;  /* 0x00000000000e7882 */ /* 0x000fe20000000000 */
[----:B------:R-:W-:Y:S01]  /*d3d0*/  UMOV UR15, 0x12f00000 ;  /* 0x12f00000000f7882 */ /* 0x000fe20000000000 */
[----:B------:R-:W-:Y:S01]  /*d3e0*/  UMOV UR18, 0x40 ;  /* 0x0000004000127882 */ /* 0x000fe20000000000 */
[----:B------:R-:W-:Y:S01]  /*d3f0*/  UMOV UR17, UR9 ;  /* 0x0000000900117c82 */ /* 0x000fe20008000000 */
[----:B------:R-:W-:Y:S01]  /*d400*/  UMOV UR22, 0x0 ;  /* 0x0000000000167882 */ /* 0x000fe20000000000 */
[----:B------:R-:W-:Y:S01]  /*d410*/  UMOV UR23, 0x12f00000 ;  /* 0x12f0000000177882 */ /* 0x000fe20000000000 */
[----:B------:R-:W-:Y:S01]  /*d420*/  BSSY B0, `(.L_x_2895) ;  /* 0x0000010000007945 */ /* 0x000fe20003800000 */
[----:B--2---:R-:W-:-:S02]  /*d430*/  @P1 R2UR UR12, R14 ;  /* 0x000000000e0c12ca */ /* 0x004fc400000e0000 */
[----:B------:R-:W-:Y:S02]  /*d440*/  @P1 R2UR UR20, R14 ;  /* 0x000000000e1412ca */ /* 0x000fe400000e0000 */
[----:B---3--:R-:W-:-:S09]  /*d450*/  LOP3.LUT R6, R13, 0x1, RZ, 0xc, !PT ;  /* 0x000000010d067812 */ /* 0x008fd200078e0cff */
[----:B------:R1:W-:Y:S01]  /*d460*/  UTMALDG.4D [UR8], [UR4], desc[UR6] ;  /* 0x00000608040075b4 */ /* 0x0003e20008019000 */
[----:B------:R-:W-:Y:S01]  /*d470*/  SHF.L.U32 R6, R6, 0x1f, RZ ;  /* 0x0000001f06067819 */ /* 0x000fe200000006ff */
[----:B------:R2:W-:Y:S01]  /*d480*/  UTMALDG.4D [UR16], [UR4], desc[UR14] ;  /* 0x00000e10040075b4 */ /* 0x0005e20008019000 */
[----:B-1----:R-:W-:Y:S02]  /*d490*/  @P1 R2UR UR13, R19 ;  /* 0x00000000130d12ca */ /* 0x002fe400000e0000 */
[----:B------:R-:W-:Y:S02]  /*d4a0*/  @P1 R2UR UR12, R14 ;  /* 0x000000000e0c12ca */ /* 0x000fe400000e0000 */
[----:B------:R-:W-:Y:S01]  /*d4b0*/  @P1 R2UR UR11, R8 ;  /* 0x00000000080b12ca */ /* 0x000fe200000e0000 */
[----:B------:R-:W-:Y:S01]  /*d4c0*/  UIADD3 UR8, UR24, 0x1d400, URZ ;  /* 0x0001d40018087890 */ /* 0x000fe2000fffe03f */
[----:B------:R-:W-:-:S11]  /*d4d0*/  UMOV UR10, 0x80 ;  /* 0x00000080000a7882 */ /* 0x000fd60000000000 */
[----:B------:R2:W-:Y:S01]  /*d4e0*/  UTMALDG.4D [UR8], [UR4], desc[UR22] ;  /* 0x00001608040075b4 */ /* 0x0005e20008019000 */
[----:B------:R-:W1:Y:S01]  /*d4f0*/  SYNCS.PHASECHK.TRANS64.TRYWAIT P1, [R9+URZ+0x36820], R6 ;  /* 0x03682006090075a7 */ /* 0x000e62000802017f */
[----:B----4-:R-:W-:Y:S01]  /*d500*/  ISETP.GE.AND P2, PT, R7, 0x71, PT ;  /* 0x000000710700780c */ /* 0x010fe20003f46270 */
[----:B-12---:R-:W-:-:S12]  /*d510*/  @!P1 BRA `(.L_x_2896) ;  /* 0x0000002000d49947 */ /* 0x006fd80003800000 */
.L_x_2947:
[----:B------:R-:W-:Y:S05]  /*d520*/  BSYNC B0 ;  /* 0x0000000000007941 */ /* 0x000fea0003800000 */
.L_x_2895:
[----:B------:R-:W-:Y:S05]  /*d530*/  @!P2 BRA `(.L_x_2897) ;  /* 0x000000180008a947 */ /* 0x000fea0003800000 */
[----:B------:R-:W2:Y:S01]  /*d540*/  LDL R8, [R1+0xc] ;  /* 0x00000c0001087983 */ /* 0x000ea20000100800 */
[----:B-1----:R-:W-:Y:S01]  /*d550*/  MOV R7, 0x1 ;  /* 0x0000000100077802 */ /* 0x002fe20000000f00 */
        /* <DEDUP_REMOVED lines=34> */
.L_x_2901:
[----:B-1----:R-:W1:Y:S01]  /*d780*/  S2R R3, SR_CgaCtaId ;  /* 0x0000000000037919 */ /* 0x002e620000008800 */
[----:B------:R-:W-:-:S04]  /*d790*/  MOV R2, 0x400 ;  /* 0x0000040000027802 */ /* 0x000fc80000000f00 */
[----:B-1----:R-:W-:Y:S02]  /*d7a0*/  LEA R2, R3, R2, 0x18 ;  /* 0x0000000203027211 */ /* 0x002fe400078ec0ff */
[----:B------:R-:W-:Y:S02]  /*d7b0*/  SHF.L.U32 R3, R13, 0x1f, RZ ;  /* 0x0000001f0d037819 */ /* 0x000fe400000006ff */
[----:B------:R-:W-:-:S04]  /*d7c0*/  LEA R2, R7, R2, 0x3 ;  /* 0x0000000207027211 */ /* 0x000fc800078e18ff */
[----:B------:R-:W1:Y:S02]  /*d7d0*/  SYNCS.PHASECHK.TRANS64.TRYWAIT P1, [R2+URZ+0x36840], R3 ;  /* 0x03684003020075a7 */ /* 0x000e64000802017f */
[----:B-1----:R-:W-:Y:S05]  /*d7e0*/  @!P1 BRA `(.L_x_2902) ;  /* 0x0000002000409947 */ /* 0x002fea0003800000 */
.L_x_2948:
        /* <DEDUP_REMOVED lines=11> */
.L_x_2903:
        /* <DEDUP_REMOVED lines=13> */
[----:B-1----:R-:W-:-:S03]  /*d970*/  SHF.L.U32 R3, R17, 0x1f, RZ ;  /* 0x0000001f11037819 */ /* 0x002fc600000006ff */
        /* <DEDUP_REMOVED lines=9> */
[----:B------:R-:W-:-:S05]  /*da10*/  UIADD3 UR14, UR14, 0x28400, URZ ;  /* 0x000284000e0e7890 */ /* 0x000fca000fffe03f */
[----:B------:R1:W-:Y:S02]  /*da20*/  UTMALDG.4D [UR8], [UR4], desc[UR6] ;  /* 0x00000608040075b4 */ /* 0x0003e40008019000 */
[----:B-1----:R-:W-:Y:S01]  /*da30*/  UMOV UR8, UR15 ;  /* 0x0000000f00087c82 */ /* 0x002fe20008000000 */
[----:B------:R-:W-:Y:S02]  /*da40*/  UMOV UR10, UR16 ;  /* 0x00000010000a7c82 */ /* 0x000fe40008000000 */
[----:B------:R1:W-:Y:S02]  /*da50*/  UTMALDG.4D [UR8], [UR4], desc[UR6] ;  /* 0x00000608040075b4 */ /* 0x0003e40008019000 */
[----:B-1----:R-:W-:Y:S01]  /*da60*/  UMOV UR8, UR14 ;  /* 0x0000000e00087c82 */ /* 0x002fe20008000000 */
[----:B------:R-:W-:Y:S02]  /*da70*/  UMOV UR10, UR17 ;  /* 0x00000011000a7c82 */ /* 0x000fe40008000000 */
[----:B------:R1:W-:Y:S01]  /*da80*/  UTMALDG.4D [UR8], [UR4], desc[UR6] ;  /* 0x00000608040075b4 */ /* 0x0003e20008019000 */
[----:B------:R-:W2:Y:S02]  /*da90*/  SYNCS.PHASECHK.TRANS64.TRYWAIT P1, [R2+URZ+0x60], R3 ;  /* 0x00006003020075a7 */ /* 0x000ea4000802017f */
[----:B-12---:R-:W-:Y:S05]  /*daa0*/  @!P1 BRA `(.L_x_2904) ;  /* 0x0000001c00a49947 */ /* 0x006fea0003800000 */
.L_x_2949:
        /* <DEDUP_REMOVED lines=12> */
.L_x_2905:
[----:B------:R-:W3:Y:S01]  /*db70*/  S2R R9, SR_CgaCtaId ;  /* 0x0000000000097919 */ /* 0x000ee20000008800 */
[----:B-12---:R-:W-:Y:S01]  /*db80*/  MOV R3, 0x400 ;  /* 0x0000040000037802 */ /* 0x006fe20000000f00 */
        /* <DEDUP_REMOVED lines=10> */
[----:B------:R-:W-:-:S04]  /*dc30*/  MOV R18, R6 ;  /* 0x0000000600127202 */ /* 0x000fc80000000f00 */
[----:B------:R-:W-:Y:S01]  /*dc40*/  UIMAD UR11, UR11, 0x70, URZ ;  /* 0x000000700b0b78a4 */ /* 0x000fe2000f8e023f */
[----:B---3--:R-:W-:-:S04]  /*dc50*/  LEA R3, R9, R3, 0x18 ;  /* 0x0000000309037211 */ /* 0x008fc800078ec0ff */
[----:B------:R-:W-:-:S04]  /*dc60*/  LEA R2, R16, R3, 0x3 ;  /* 0x0000000310027211 */ /* 0x000fc800078e18ff */
[----:B------:R-:W-:Y:S01]  /*dc70*/  R2UR UR9, R2 ;  /* 0x00000000020972ca */ /* 0x000fe200000e0000 */
[----:B------:R-:W-:-:S05]  /*dc80*/  IMAD R2, R16, 0xa800, R3 ;  /* 0x0000a80010027824 */ /* 0x000fca00078e0203 */
[----:B------:R-:W-:-:S07]  /*dc90*/  R2UR UR15, R2 ;  /* 0x00000000020f72ca */ /* 0x000fce00000e0000 */
[----:B------:R-:W-:-:S06]  /*dca0*/  UIADD3 UR9, UR9, 0x36850, URZ ;  /* 0x0003685009097890 */ /* 0x000fcc000fffe03f */
[----:B------:R-:W-:Y:S02]  /*dcb0*/  UIADD3 UR8, UR15, 0x400, URZ ;  /* 0x000004000f087890 */ /* 0x000fe4000fffe03f */
[----:B------:R-:W-:Y:S02]  /*dcc0*/  UIADD3 UR14, UR15, 0x3c00, URZ ;  /* 0x00003c000f0e7890 */ /* 0x000fe4000fffe03f */
[----:B------:R-:W-:-:S05]  /*dcd0*/  UIADD3 UR15, UR15, 0x7400, URZ ;  /* 0x000074000f0f7890 */ /* 0x000fca000fffe03f */
        /* <DEDUP_REMOVED lines=8> */
[----:B-1----:R-:W-:Y:S01]  /*dd60*/  NOP ;  /* 0x0000000000007918 */ /* 0x002fe20000000000 */
.L_x_2900:
[----:B------:R-:W-:Y:S05]  /*dd70*/  BSYNC B0 ;  /* 0x0000000000007941 */ /* 0x000fea0003800000 */
.L_x_2899:
[----:B------:R-:W2:Y:S01]  /*dd80*/  LDL.LU R2, [R1+0xc] ;  /* 0x00000c0001027983 */ /* 0x000ea20000300800 */
[----:B------:R-:W-:Y:S01]  /*dd90*/  MOV R16, R7 ;  /* 0x0000000700107202 */ /* 0x000fe20000000f00 */
[----:B------:R-:W-:Y:S02]  /*dda0*/  IMAD.MOV.U32 R17, RZ, RZ, R13 ;  /* 0x000000ffff117224 */ /* 0x000fe400078e000d */
[----:B--2---:R-:W-:-:S07]  /*ddb0*/  VIADD R6, R2, 0xfffffffd ;  /* 0xfffffffd02067836 */ /* 0x004fce0000000000 */
.L_x_2898:
[----:B------:R-:W-:Y:S01]  /*ddc0*/  IADD3 R3, -R12, RZ, RZ ;  /* 0x000000ff0c037210 */ /* 0x000fe20007ffe1ff */
[----:B------:R-:W-:Y:S03]  /*ddd0*/  BSSY B0, `(.L_x_2897) ;  /* 0x00000f8000007945 */ /* 0x000fe60003800000 */
[----:B------:R-:W-:-:S13]  /*dde0*/  ISETP.NE.AND P1, PT, R10, R3, PT ;  /* 0x000000030a00720c */ /* 0x000fda0003f25270 */
[----:B------:R-:W-:Y:S05]  /*ddf0*/  @!P1 BRA `(.L_x_2906) ;  /* 0x0000000c00d49947 */ /* 0x000fea0003800000 */
[----:B------:R-:W-:-:S07]  /*de00*/  IMAD.MOV.U32 R8, RZ, RZ, R5 ;  /* 0x000000ffff087224 */ /* 0x000fce00078e0005 */
.L_x_2921:
[----:B------:R-:W-:Y:S01]  /*de10*/  IADD3 R7, R16, 0x1, RZ ;  /* 0x0000000110077810 */ /* 0x000fe20007ffe0ff */
[----:B------:R-:W-:Y:S03]  /*de20*/  BSSY B1, `(.L_x_2907) ;  /* 0x0000076000017945 */ /* 0x000fe60003800000 */
        /* <DEDUP_REMOVED lines=26> */
.L_x_2909:
[----:B------:R-:W2:Y:S01]  /*dfd0*/  S2R R3, SR_CgaCtaId ;  /* 0x0000000000037919 */ /* 0x000ea20000008800 */
[----:B------:R-:W-:-:S04]  /*dfe0*/  MOV R2, 0x400 ;  /* 0x0000040000027802 */ /* 0x000fc80000000f00 */
[----:B--2---:R-:W-:Y:S02]  /*dff0*/  LEA R2, R3, R2, 0x18 ;  /* 0x0000000203027211 */ /* 0x004fe400078ec0ff */
[----:B------:R-:W-:-:S03]  /*e000*/  SHF.L.U32 R3, R10, 0x1f, RZ ;  /* 0x0000001f0a037819 */ /* 0x000fc600000006ff */
[----:B------:R-:W-:-:S04]  /*e010*/  IMAD R2, R7, 0x8, R2 ;  /* 0x0000000807027824 */ /* 0x000fc800078e0202 */
[----:B------:R-:W2:Y:S02]  /*e020*/  SYNCS.PHASECHK.TRANS64.TRYWAIT P1, [R2+URZ+0x36840], R3 ;  /* 0x03684003020075a7 */ /* 0x000ea4000802017f */
[----:B--2---:R-:W-:Y:S05]  /*e030*/  @!P1 BRA `(.L_x_2910) ;  /* 0x0000001800549947 */ /* 0x004fea0003800000 */
.L_x_2950:
        /* <DEDUP_REMOVED lines=11> */
.L_x_2911:
        /* <DEDUP_REMOVED lines=13> */
[----:B------:R-:W-:-:S03]  /*e1c0*/  SHF.L.U32 R17, R17, 0x1f, RZ ;  /* 0x0000001f11117819 */ /* 0x000fc600000006ff */
[----:B------:R-:W-:Y:S02]  /*e1d0*/  UIADD3 UR9, UR9, 0x36830, URZ ;  /* 0x0003683009097890 */ /* 0x000fe4000fffe03f */
[----:B------:R-:W-:Y:S01]  /*e1e0*/  UIMAD UR11, UR11, 0x70, URZ ;  /* 0x000000700b0b78a4 */ /* 0x000fe2000f8e023f */
[----:B-1----:R-:W-:-:S05]  /*e1f0*/  LEA R3, R9, R3, 0x18 ;  /* 0x0000000309037211 */ /* 0x002fca00078ec0ff */
[----:B------:R-:W-:Y:S02]  /*e200*/  IMAD R2, R7, 0xa800, R3 ;  /* 0x0000a80007027824 */ /* 0x000fe400078e0203 */
[----:B------:R-:W-:-:S03]  /*e210*/  VIADD R3, R3, 0x36800 ;  /* 0x0003680003037836 */ /* 0x000fc60000000000 */
[----:B------:R-:W-:Y:S02]  /*e220*/  R2UR UR14, R2 ;  /* 0x00000000020e72ca */ /* 0x000fe400000e0000 */
[----:B------:R-:W-:-:S11]  /*e230*/  LEA R2, R16, R3, 0x3 ;  /* 0x0000000310027211 */ /* 0x000fd600078e18ff */
        /* <DEDUP_REMOVED lines=12> */
.L_x_2951:
[----:B------:R-:W-:Y:S05]  /*e300*/  @P2 BRA `(.L_x_2913) ;  /* 0x00000000001c2947 */ /* 0x000fea0003800000 */
[----:B------:R-:W2:Y:S01]  /*e310*/  S2R R9, SR_TID.X ;  /* 0x0000000000097919 */ /* 0x000ea20000002100 */
[----:B------:R-:W-:-:S04]  /*e320*/  IMAD.MOV.U32 R3, RZ, RZ, 0xa800 ;  /* 0x0000a800ff037424 */ /* 0x000fc800078e00ff */
[----:B------:R3:W-:Y:S01]  /*e330*/  SYNCS.ARRIVE.TRANS64 RZ, [R2+URZ+0x50], R3 ;  /* 0x0000500302ff79a7 */ /* 0x0007e2000800003f */
[----:B--2---:R-:W-:-:S04]  /*e340*/  LOP3.LUT R9, R9, 0x1f, RZ, 0xc0, !PT ;  /* 0x0000001f09097812 */ /* 0x004fc800078ec0ff */
[----:B------:R-:W-:-:S13]  /*e350*/  ISETP.NE.AND P1, PT, R9, RZ, PT ;  /* 0x000000ff0900720c */ /* 0x000fda0003f25270 */
[----:B---3--:R-:W-:Y:S05]  /*e360*/  @!P1 BRA `(.L_x_2913) ;  /* 0x0000000000049947 */ /* 0x008fea0003800000 */
[----:B------:R-:W-:Y:S01]  /*e370*/  BPT.TRAP 0x1 ;  /* 0x000000040000795c */ /* 0x000fe20000300000 */
.L_x_2913:
        /* <DEDUP_REMOVED lines=13> */
[----:B------:R-:W-:-:S03]  /*e450*/  IMAD.MOV.U32 R5, RZ, RZ, R8 ;  /* 0x000000ffff057224 */ /* 0x000fc600078e0008 */
[----:B------:R-:W-:Y:S02]  /*e460*/  UIMAD UR11, UR11, 0x70, URZ ;  /* 0x000000700b0b78a4 */ /* 0x000fe4000f8e023f */
[----:B------:R-:W-:Y:S01]  /*e470*/  UIADD3 UR9, UR9, 0x50, URZ ;  /* 0x0000005009097890 */ /* 0x000fe2000fffe03f */
[----:B--2---:R-:W-:-:S05]  /*e480*/  LEA R3, R9, R3, 0x18 ;  /* 0x0000000309037211 */ /* 0x004fca00078ec0ff */
        /* <DEDUP_REMOVED lines=15> */
.L_x_2908:
[----:B------:R-:W-:Y:S05]  /*e580*/  BSYNC B1 ;  /* 0x0000000000017941 */ /* 0x000fea0003800000 */
.L_x_2907:
        /* <DEDUP_REMOVED lines=28> */
.L_x_2916:
[----:B------:R-:W2:Y:S01]  /*e750*/  S2R R3, SR_CgaCtaId ;  /* 0x0000000000037919 */ /* 0x000ea20000008800 */
[----:B------:R-:W-:-:S04]  /*e760*/  MOV R2, 0x400 ;  /* 0x0000040000027802 */ /* 0x000fc80000000f00 */
[----:B--2---:R-:W-:Y:S02]  /*e770*/  LEA R2, R3, R2, 0x18 ;  /* 0x0000000203027211 */ /* 0x004fe400078ec0ff */
[----:B------:R-:W-:-:S03]  /*e780*/  SHF.L.U32 R3, R17, 0x1f, RZ ;  /* 0x0000001f11037819 */ /* 0x000fc600000006ff */
[----:B------:R-:W-:-:S04]  /*e790*/  IMAD R2, R16, 0x8, R2 ;  /* 0x0000000810027824 */ /* 0x000fc800078e0202 */
[----:B------:R-:W2:Y:S02]  /*e7a0*/  SYNCS.PHASECHK.TRANS64.TRYWAIT P1, [R2+URZ+0x36840], R3 ;  /* 0x03684003020075a7 */ /* 0x000ea4000802017f */
[----:B--2---:R-:W-:Y:S05]  /*e7b0*/  @!P1 BRA `(.L_x_2917) ;  /* 0x00000010009c9947 */ /* 0x004fea0003800000 */
.L_x_2952:
        /* <DEDUP_REMOVED lines=11> */
.L_x_2918:
        /* <DEDUP_REMOVED lines=11> */
[----:B------:R-:W-:-:S05]  /*e920*/  UMOV UR18, 0x80 ;  /* 0x0000008000127882 */ /* 0x000fca0000000000 */
        /* <DEDUP_REMOVED lines=12> */
[----:B------:R-:W-:-:S03]  /*e9f0*/  UIADD3 UR16, UR8, 0x28400, URZ ;  /* 0x0002840008107890 */ /* 0x000fc6000fffe03f */
        /* <DEDUP_REMOVED lines=10> */
.L_x_2953:
        /* <DEDUP_REMOVED lines=8> */
.L_x_2920:
[----:B------:R-:W2:Y:S01]  /*eb20*/  S2R R9, SR_CgaCtaId ;  /* 0x0000000000097919 */ /* 0x000ea20000008800 */
[----:B-1----:R-:W-:Y:S01]  /*eb30*/  MOV R3, 0x400 ;  /* 0x0000040000037802 */ /* 0x002fe20000000f00 */
        /* <DEDUP_REMOVED lines=11> */
[----:B------:R-:W-:-:S03]  /*ebf0*/  MOV R5, R8 ;  /* 0x0000000800057202 */ /* 0x000fc60000000f00 */
[----:B------:R-:W-:Y:S02]  /*ec00*/  UIMAD UR11, UR11, 0x70, URZ ;  /* 0x000000700b0b78a4 */ /* 0x000fe4000f8e023f */
[----:B------:R-:W-:Y:S01]  /*ec10*/  UIADD3 UR9, UR9, 0x50, URZ ;  /* 0x0000005009097890 */ /* 0x000fe2000fffe03f */
[----:B--2---:R-:W-:-:S05]  /*ec20*/  LEA R3, R9, R3, 0x18 ;  /* 0x0000000309037211 */ /* 0x004fca00078ec0ff */
[----:B------:R-:W-:-:S05]  /*ec30*/  IMAD R7, R7, 0xa800, R3 ;  /* 0x0000a80007077824 */ /* 0x000fca00078e0203 */
[----:B------:R-:W-:-:S13]  /*ec40*/  R2UR UR15, R7 ;  /* 0x00000000070f72ca */ /* 0x000fda00000e0000 */
        /* <DEDUP_REMOVED lines=12> */
.L_x_2915:
[----:B------:R-:W-:Y:S05]  /*ed10*/  BSYNC B1 ;  /* 0x0000000000017941 */ /* 0x000fea0003800000 */
.L_x_2914:
[C---:B------:R-:W-:Y:S01]  /*ed20*/  ISETP.GT.AND P1, PT, R6.reuse, 0x1, PT ;  /* 0x000000010600780c */ /* 0x040fe20003f24270 */
[----:B------:R-:W-:-:S12]  /*ed30*/  VIADD R6, R6, 0xfffffffe ;  /* 0xfffffffe06067836 */ /* 0x000fd80000000000 */
[----:B------:R-:W-:Y:S05]  /*ed40*/  @P1 BRA `(.L_x_2921) ;  /* 0xfffffff000301947 */ /* 0x000fea000383ffff */
.L_x_2906:
[----:B------:R-:W-:Y:S05]  /*ed50*/  BSYNC B0 ;  /* 0x0000000000007941 */ /* 0x000fea0003800000 */
.L_x_2897:
[----:B------:R-:W-:Y:S04]  /*ed60*/  BSSY B0, `(.L_x_2922) ;  /* 0x0000032000007945 */ /* 0x000fe80003800000 */
[----:B------:R-:W-:Y:S05]  /*ed70*/  @!P6 BRA `(.L_x_2923) ;  /* 0x0000000000c0e947 */ /* 0x000fea0003800000 */
[----:B------:R-:W2:Y:S01]  /*ed80*/  S2R R3, SR_CgaCtaId ;  /* 0x0000000000037919 */ /* 0x000ea20000008800 */
[----:B------:R-:W-:Y:S01]  /*ed90*/  MOV R0, 0x400 ;  /* 0x0000040000007802 */ /* 0x000fe20000000f00 */
[----:B------:R-:W3:Y:S03]  /*eda0*/  S2R R2, SR_TID.X ;  /* 0x0000000000027919 */ /* 0x000ee60000002100 */
[----:B--2---:R-:W-:-:S04]  /*edb0*/  LEA R0, R3, R0, 0x18 ;  /* 0x0000000003007211 */ /* 0x004fc800078ec0ff */
[----:B------:R-:W-:Y:S02]  /*edc0*/  LEA R3, R16, R0, 0x3 ;  /* 0x0000000010037211 */ /* 0x000fe400078e18ff */
[----:B------:R-:W-:Y:S02]  /*edd0*/  SHF.L.U32 R0, R17, 0x1f, RZ ;  /* 0x0000001f11007819 */ /* 0x000fe400000006ff */
[----:B---3--:R-:W-:Y:S02]  /*ede0*/  LOP3.LUT R2, R2, 0x7f, RZ, 0xc0, !PT ;  /* 0x0000007f02027812 */ /* 0x008fe400078ec0ff */
[----:B------:R-:W2:Y:S02]  /*edf0*/  SYNCS.PHASECHK.TRANS64.TRYWAIT P0, [R3+URZ+0x36860], R0 ;  /* 0x03686000030075a7 */ /* 0x000ea4000800017f */
[----:B------:R-:W-:Y:S01]  /*ee00*/  ISETP.NE.AND P1, PT, R2, RZ, PT ;  /* 0x000000ff0200720c */ /* 0x000fe20003f25270 */
[----:B--2---:R-:W-:-:S12]  /*ee10*/  @!P0 BRA `(.L_x_2924) ;  /* 0x0000000c002c8947 */ /* 0x004fd80003800000 */
.L_x_2954:
        /* <DEDUP_REMOVED lines=8> */
.L_x_2925:
        /* <DEDUP_REMOVED lines=30> */
.L_x_2923:
[----:B------:R-:W-:Y:S05]  /*f080*/  BSYNC B0 ;  /* 0x0000000000007941 */ /* 0x000fea0003800000 */
.L_x_2922:
[----:B------:R-:W2:Y:S01]  /*f090*/  LDL.LU R0, [R1+0x10] ;  /* 0x0000100001007983 */ /* 0x000ea20000300800 */
[----:B------:R-:W-:-:S03]  /*f0a0*/  ULDC UR4, c[0x0][0xda4] ;  /* 0x0003690000047ab9 */ /* 0x000fc60000000800 */
[----:B------:R-:W3:Y:S01]  /*f0b0*/  LDL.LU R2, [R1+0x18] ;  /* 0x0000180001027983 */ /* 0x000ee20000300800 */
[----:B------:R-:W-:-:S04]  /*f0c0*/  IADD3 R16, R16, 0x1, RZ ;  /* 0x0000000110107810 */ /* 0x000fc80007ffe0ff */
[----:B------:R-:W-:-:S04]  /*f0d0*/  ISETP.NE.AND P0, PT, R16, 0x2, PT ;  /* 0x000000021000780c */ /* 0x000fc80003f05270 */
[----:B------:R-:W-:Y:S01]  /*f0e0*/  SEL R16, R16, RZ, P0 ;  /* 0x000000ff10107207 */ /* 0x000fe20000000000 */
[----:B--2---:R-:W-:Y:S01]  /*f0f0*/  VIADD R0, R0, UR38 ;  /* 0x0000002600007c36 */ /* 0x004fe20008000000 */
[----:B---3--:R-:W-:-:S04]  /*f100*/  IADD3 R2, R2, 0x1, RZ ;  /* 0x0000000102027810 */ /* 0x008fc80007ffe0ff */
[----:B------:R2:W-:Y:S01]  /*f110*/  STL [R1+0x10], R0 ;  /* 0x0000100001007387 */ /* 0x0005e20000100800 */
[----:B------:R-:W-:-:S03]  /*f120*/  ISETP.GE.AND P1, PT, R0, UR4, PT ;  /* 0x0000000400007c0c */ /* 0x000fc6000bf26270 */
[----:B------:R3:W-:Y:S01]  /*f130*/  STL [R1+0x18], R2 ;  /* 0x0000180201007387 */ /* 0x0007e20000100800 */
[----:B--2---:R-:W-:-:S04]  /*f140*/  SEL R0, RZ, 0x1, P0 ;  /* 0x00000001ff007807 */ /* 0x004fc80000000000 */
[----:B------:R-:W-:-:S05]  /*f150*/  LOP3.LUT R17, R17, R0, RZ, 0x3c, !PT ;  /* 0x0000000011117212 */ /* 0x000fca00078e3cff */
[----:B---3--:R-:W-:Y:S05]  /*f160*/  @!P1 BRA `(.L_x_2926) ;  /* 0xffffffd0006c9947 */ /* 0x008fea000383ffff */
[----:B------:R-:W-:-:S07]  /*f170*/  LOP3.LUT R2, R2, 0x1, RZ, 0xc, !PT ;  /* 0x0000000102027812 */ /* 0x000fce00078e0cff */
.L_x_2882:
[----:B------:R-:W2:Y:S01]  /*f180*/  S2R R3, SR_CgaCtaId ;  /* 0x0000000000037919 */ /* 0x000ea20000008800 */
[----:B------:R-:W-:Y:S01]  /*f190*/  MOV R0, 0x400 ;  /* 0x0000040000007802 */ /* 0x000fe20000000f00 */
[----:B------:R-:W-:Y:S03]  /*f1a0*/  BSSY B0, `(.L_x_2927) ;  /* 0x0000005000007945 */ /* 0x000fe60003800000 */
[----:B--2---:R-:W-:Y:S02]  /*f1b0*/  LEA R0, R3, R0, 0x18 ;  /* 0x0000000003007211 */ /* 0x004fe400078ec0ff */
[----:B------:R-:W-:-:S04]  /*f1c0*/  SHF.L.U32 R3, R2, 0x1f, RZ ;  /* 0x0000001f02037819 */ /* 0x000fc800000006ff */
[----:B------:R-:W2:Y:S02]  /*f1d0*/  SYNCS.PHASECHK.TRANS64.TRYWAIT P0, [R0+URZ+0x36820], R3 ;  /* 0x03682003000075a7 */ /* 0x000ea4000800017f */
[----:B--2---:R-:W-:Y:S05]  /*f1e0*/  @!P0 BRA `(.L_x_2928) ;  /* 0x00000008004c8947 */ /* 0x004fea0003800000 */
.L_x_2955:
[----:B------:R-:W-:Y:S05]  /*f1f0*/  BSYNC B0 ;  /* 0x0000000000007941 */ /* 0x000fea0003800000 */
.L_x_2927:
[----:B------:R-:W-:-:S03]  /*f200*/  UMOV UR4, 0xffffffff ;  /* 0xffffffff00047882 */ /* 0x000fc60000000000 */
[----:B------:R-:W-:Y:S05]  /*f210*/  BRA.DIV UR4, `(.L_x_2929) ;  /* 0x0000000a04547947 */ /* 0x000fea000b800000 */
[----:B------:R-:W3:Y:S02]  /*f220*/  S2R R2, SR_TID.X ;  /* 0x0000000000027919 */ /* 0x000ee40000002100 */
[----:B---3--:R-:W-:-:S04]  /*f230*/  SHF.R.U32.HI R2, RZ, 0x5, R2 ;  /* 0x00000005ff027819 */ /* 0x008fc80000011602 */
[----:B------:R-:W-:-:S05]  /*f240*/  LOP3.LUT R2, R2, 0x3, RZ, 0xc0, !PT ;  /* 0x0000000302027812 */ /* 0x000fca00078ec0ff */
[----:B------:R3:W4:Y:S02]  /*f250*/  SHFL.IDX PT, R14, R2, RZ, 0x1f ;  /* 0x00001fff020e7589 */ /* 0x00072400000e0000 */
.L_x_2958:
[----:B----4-:R-:W-:Y:S01]  /*f260*/  ISETP.NE.AND P0, PT, R14, RZ, PT ;  /* 0x000000ff0e00720c */ /* 0x010fe20003f05270 */
[----:B------:R-:W-:-:S12]  /*f270*/  BSSY B0, `(.L_x_2930) ;  /* 0x0000026000007945 */ /* 0x000fd80003800000 */
[----:B------:R-:W-:Y:S05]  /*f280*/  @P0 BRA `(.L_x_2931) ;  /* 0x0000000000900947 */ /* 0x000fea0003800000 */
[----:B------:R-:W-:-:S03]  /*f290*/  UMOV UR4, 0xffffffff ;  /* 0xffffffff00047882 */ /* 0x000fc60000000000 */
[----:B------:R-:W-:Y:S05]  /*f2a0*/  BRA.DIV UR4, `(.L_x_2932) ;  /* 0x0000000a04647947 */ /* 0x000fea000b800000 */
[----:B------:R-:W-:-:S13]  /*f2b0*/  ELECT P6, URZ, PT ;  /* 0x00000000003f782f */ /* 0x000fda00038c0000 */
.L_x_2961:
[----:B------:R-:W-:Y:S05]  /*f2c0*/  @!P6 BRA `(.L_x_2931) ;  /* 0x000000000080e947 */ /* 0x000fea0003800000 */
[----:B---3--:R-:W3:Y:S02]  /*f2d0*/  LDL R2, [R1+0x1c] ;  /* 0x00001c0001027983 */ /* 0x008ee40000100800 */
[----:B---3--:R-:W-:-:S13]  /*f2e0*/  R2UR UR4, R2 ;  /* 0x00000000020472ca */ /* 0x008fda00000e0000 */
[----:B------:R-:W-:-:S06]  /*f2f0*/  ULOP3.LUT UR4, UR4, 0x2, URZ, 0xfc, !UPT ;  /* 0x0000000204047892 */ /* 0x000fcc000f8efc3f */
[----:B------:R-:W-:-:S05]  /*f300*/  IMAD.U32 R2, RZ, RZ, UR4 ;  /* 0x00000004ff027e24 */ /* 0x000fca000f8e00ff */
[----:B------:R-:W-:-:S13]  /*f310*/  ISETP.NE.AND P2, PT, R2, 0x3, PT ;  /* 0x000000030200780c */ /* 0x000fda0003f45270 */
[----:B------:R-:W-:Y:S05]  /*f320*/  @!P2 BRA `(.L_x_2933) ;  /* 0x000000000004a947 */ /* 0x000fea0003800000 */
[----:B------:R-:W-:Y:S01]  /*f330*/  BPT.TRAP 0x1 ;  /* 0x000000040000795c */ /* 0x000fe20000300000 */
.L_x_2933:
        /* <DEDUP_REMOVED lines=12> */
.L_x_2962:
[----:B------:R-:W2:Y:S02]  /*f400*/  SYNCS.PHASECHK.TRANS64.TRYWAIT P0, [R3+URZ], R2 ;  /* 0x00000002030075a7 */ /* 0x000ea4000800017f */
[----:B--2---:R-:W-:Y:S05]  /*f410*/  @!P0 BRA `(.L_x_2935) ;  /* 0x00000008003c8947 */ /* 0x004fea0003800000 */
.L_x_2963:
[----:B------:R-:W-:Y:S05]  /*f420*/  @!P2 BRA `(.L_x_2936) ;  /* 0x000000000004a947 */ /* 0x000fea0003800000 */
[----:B------:R-:W-:Y:S01]  /*f430*/  BPT.TRAP 0x1 ;  /* 0x000000040000795c */ /* 0x000fe20000300000 */
.L_x_2936:
[----:B--2---:R-:W-:-:S05]  /*f440*/  IADD3 R3, R0, 0x36860, RZ ;  /* 0x0003686000037810 */ /* 0x004fca0007ffe0ff */
[----:B------:R-:W-:-:S04]  /*f450*/  IMAD R16, R16, 0x8, R3 ;  /* 0x0000000810107824 */ /* 0x000fc800078e0203 */
[----:B------:R-:W2:Y:S02]  /*f460*/  SYNCS.PHASECHK.TRANS64.TRYWAIT P0, [R16+URZ], R5 ;  /* 0x00000005100075a7 */ /* 0x000ea4000800017f */
[----:B--2---:R-:W-:Y:S05]  /*f470*/  @!P0 BRA `(.L_x_2937) ;  /* 0x0000000800388947 */ /* 0x004fea0003800000 */
.L_x_2964:
[----:B------:R-:W-:-:S07]  /*f480*/  LEA R3, R4, R3, 0x3 ;  /* 0x0000000304037211 */ /* 0x000fce00078e18ff */
.L_x_2938:
[----:B---3--:R3:W4:Y:S02]  /*f490*/  SYNCS.PHASECHK.TRANS64.TRYWAIT P0, [R3+URZ], R2 ;  /* 0x00000002030075a7 */ /* 0x008724000800017f */
[----:B----4-:R-:W-:Y:S05]  /*f4a0*/  @!P0 NANOSLEEP.SYNCS 0x989680 ;  /* 0x009896800000895d */ /* 0x010fea0003900000 */
[----:B------:R-:W4:Y:S02]  /*f4b0*/  @!P0 SYNCS.PHASECHK.TRANS64 P0, [R3+URZ], R2 ;  /* 0x00000002030085a7 */ /* 0x000f24000800007f */
[----:B----4-:R-:W-:Y:S05]  /*f4c0*/  @!P0 BRA `(.L_x_2938) ;  /* 0xfffffffc00f08947 */ /* 0x010fea000383ffff */
.L_x_2931:
[----:B------:R-:W-:Y:S05]  /*f4d0*/  BSYNC B0 ;  /* 0x0000000000007941 */ /* 0x000fea0003800000 */
.L_x_2930:
[----:B------:R-:W-:Y:S05]  /*f4e0*/  EXIT ;  /* 0x000000000000794d */ /* 0x000fea0003800000 */
.L_x_2860:
[----:B------:R-:W-:-:S13]  /*f4f0*/  R2UR UR4, R2 ;  /* 0x00000000020472ca */ /* 0x000fda00000e0000 */
[----:B-1----:R-:W-:-:S04]  /*f500*/  IMAD.U32 R3, RZ, RZ, UR4 ;  /* 0x00000004ff037e24 */ /* 0x002fc8000f8e00ff */
[----:B------:R1:W2:Y:S03]  /*f510*/  SYNCS.PHASECHK.TRANS64.TRYWAIT P1, [R3+URZ+0x36800], R0 ;  /* 0x03680000030075a7 */ /* 0x0002a6000802017f */
[----:B--2---:R-:W-:Y:S05]  /*f520*/  @!P1 NANOSLEEP.SYNCS 0x989680 ;  /* 0x009896800000995d */ /* 0x004fea0003900000 */
[----:B------:R-:W2:Y:S02]  /*f530*/  @!P1 SYNCS.PHASECHK.TRANS64 P1, [R3+URZ+0x36800], R0 ;  /* 0x03680000030095a7 */ /* 0x000ea4000802007f */
[----:B--2---:R-:W-:Y:S05]  /*f540*/  @!P1 BRA `(.L_x_2860) ;  /* 0xfffffffc00e89947 */ /* 0x004fea000383ffff */
[----:B------:R-:W-:Y:S05]  /*f550*/  BRA `(.L_x_2939) ;  /* 0xffffff1c00247947 */ /* 0x000fea000383ffff */
.L_x_2864:
[----:B--2---:R2:W3:Y:S02]  /*f560*/  SYNCS.PHASECHK.TRANS64.TRYWAIT P2, [R0+URZ+0x36830], R3 ;  /* 0x03683003000075a7 */ /* 0x0044e4000804017f */
[----:B---3--:R-:W-:Y:S05]  /*f570*/  @!P2 NANOSLEEP.SYNCS 0x989680 ;  /* 0x009896800000a95d */ /* 0x008fea0003900000 */
[----:B------:R-:W3:Y:S02]  /*f580*/  @!P2 SYNCS.PHASECHK.TRANS64 P2, [R0+URZ+0x36830], R3 ;  /* 0x036830030000a5a7 */ /* 0x000ee4000804007f */
[----:B---3--:R-:W-:Y:S05]  /*f590*/  @!P2 BRA `(.L_x_2864) ;  /* 0xfffffffc00f0a947 */ /* 0x008fea000383ffff */
[----:B------:R-:W-:Y:S05]  /*f5a0*/  BRA `(.L_x_2863) ;  /* 0xffffff1c00587947 */ /* 0x000fea000383ffff */
.L_x_2869:
[----:B--2---:R-:W-:-:S04]  /*f5b0*/  MOV R9, UR60 ;  /* 0x0000003c00097c02 */ /* 0x004fc80008000f00 */
[----:B------:R2:W3:Y:S03]  /*f5c0*/  SYNCS.PHASECHK.TRANS64.TRYWAIT P2, [R9+URZ+0x36830], R6 ;  /* 0x03683006090075a7 */ /* 0x0004e6000804017f */
[----:B---3--:R-:W-:Y:S05]  /*f5d0*/  @!P2 NANOSLEEP.SYNCS 0x989680 ;  /* 0x009896800000a95d */ /* 0x008fea0003900000 */
[----:B------:R-:W3:Y:S02]  /*f5e0*/  @!P2 SYNCS.PHASECHK.TRANS64 P2, [R9+URZ+0x36830], R6 ;  /* 0x036830060900a5a7 */ /* 0x000ee4000804007f */
[----:B---3--:R-:W-:Y:S05]  /*f5f0*/  @!P2 BRA `(.L_x_2869) ;  /* 0xfffffffc00eca947 */ /* 0x008fea000383ffff */
[----:B------:R-:W-:Y:S05]  /*f600*/  BRA `(.L_x_2868) ;  /* 0xffffff6800b87947 */ /* 0x000fea000383ffff */
.L_x_2873:
[----:B----4-:R-:W-:-:S04]  /*f610*/  IMAD.U32 R7, RZ, RZ, UR4 ;  /* 0x00000004ff077e24 */ /* 0x010fc8000f8e00ff */
[----:B------:R4:W1:Y:S03]  /*f620*/  SYNCS.PHASECHK.TRANS64.TRYWAIT P2, [R7+URZ+0x36850], R0 ;  /* 0x03685000070075a7 */ /* 0x000866000804017f */
[----:B-1----:R-:W-:Y:S05]  /*f630*/  @!P2 NANOSLEEP.SYNCS 0x989680 ;  /* 0x009896800000a95d */ /* 0x002fea0003900000 */
[----:B------:R-:W1:Y:S02]  /*f640*/  @!P2 SYNCS.PHASECHK.TRANS64 P2, [R7+URZ+0x36850], R0 ;  /* 0x036850000700a5a7 */ /* 0x000e64000804007f */
[----:B-1----:R-:W-:Y:S05]  /*f650*/  @!P2 BRA `(.L_x_2873) ;  /* 0xfffffffc00eca947 */ /* 0x002fea000383ffff */
[----:B------:R-:W-:Y:S05]  /*f660*/  BRA `(.L_x_2872) ;  /* 0xffffff9000187947 */ /* 0x000fea000383ffff */
.L_x_2878:
[----:B--2---:R-:W-:-:S04]  /*f670*/  MOV R5, UR7 ;  /* 0x0000000700057c02 */ /* 0x004fc80008000f00 */
[----:B------:R2:W3:Y:S03]  /*f680*/  SYNCS.PHASECHK.TRANS64.TRYWAIT P0, [R5+URZ+0x36850], R0 ;  /* 0x03685000050075a7 */ /* 0x0004e6000800017f */
[----:B---3--:R-:W-:Y:S05]  /*f690*/  @!P0 NANOSLEEP.SYNCS 0x989680 ;  /* 0x009896800000895d */ /* 0x008fea0003900000 */
[----:B------:R-:W3:Y:S02]  /*f6a0*/  @!P0 SYNCS.PHASECHK.TRANS64 P0, [R5+URZ+0x36850], R0 ;  /* 0x03685000050085a7 */ /* 0x000ee4000800007f */
[----:B---3--:R-:W-:Y:S05]  /*f6b0*/  @!P0 BRA `(.L_x_2878) ;  /* 0xfffffffc00ec8947 */ /* 0x008fea000383ffff */
[----:B------:R-:W-:Y:S05]  /*f6c0*/  BRA `(.L_x_2877) ;  /* 0xffffffb000947947 */ /* 0x000fea000383ffff */
.L_x_2889:
        /* <DEDUP_REMOVED lines=11> */
.L_x_2941:
[----:B------:R-:W-:Y:S05]  /*f780*/  BSYNC B0 ;  /* 0x0000000000007941 */ /* 0x000fea0003800000 */
.L_x_2940:
[----:B------:R-:W-:Y:S05]  /*f790*/  BRA `(.L_x_2942) ;  /* 0xffffffd400747947 */ /* 0x000fea000383ffff */
.L_x_2890:
[----:B------:R-:W-:Y:S01]  /*f7a0*/  BSSY B0, `(.L_x_2943) ;  /* 0x0000006000007945 */ /* 0x000fe20003800000 */
[----:B------:R-:W-:-:S07]  /*f7b0*/  IMAD.MOV.U32 R15, RZ, RZ, -0x1 ;  /* 0xffffffffff0f7424 */ /* 0x000fce00078e00ff */
[----:B------:R-:W-:Y:S05]  /*f7c0*/  WARPSYNC.COLLECTIVE R15, `(.L_x_2944) ;  /* 0x000000000f0c7348 */ /* 0x000fea0003c00000 */
[----:B------:R-:W-:Y:S02]  /*f7d0*/  ELECT P6, UR62, PT ;  /* 0x00000000003e782f */ /* 0x000fe400038c0000 */
[----:B------:R-:W-:Y:S01]  /*f7e0*/  MOV R14, UR62 ;  /* 0x0000003e000e7c02 */ /* 0x000fe20008000f00 */
[----:B------:R-:W-:Y:S10]  /*f7f0*/  ENDCOLLECTIVE ;  /* 0x000000000000791b */ /* 0x000ff40003800000 */
.L_x_2944:
[----:B------:R-:W-:Y:S05]  /*f800*/  BSYNC B0 ;  /* 0x0000000000007941 */ /* 0x000fea0003800000 */
.L_x_2943:
[----:B------:R-:W-:Y:S05]  /*f810*/  BRA `(.L_x_2945) ;  /* 0xffffffd4006c7947 */ /* 0x000fea000383ffff */
.L_x_2893:
[----:B--2---:R2:W3:Y:S02]  /*f820*/  SYNCS.PHASECHK.TRANS64.TRYWAIT P1, [R6+URZ+0x36840], R7 ;  /* 0x03684007060075a7 */ /* 0x0044e4000802017f */
[----:B---3--:R-:W-:Y:S05]  /*f830*/  @!P1 NANOSLEEP.SYNCS 0x989680 ;  /* 0x009896800000995d */ /* 0x008fea0003900000 */
[----:B------:R-:W3:Y:S02]  /*f840*/  @!P1 SYNCS.PHASECHK.TRANS64 P1, [R6+URZ+0x36840], R7 ;  /* 0x03684007060095a7 */ /* 0x000ee4000802007f */
[----:B---3--:R-:W-:Y:S05]  /*f850*/  @!P1 BRA `(.L_x_2893) ;  /* 0xfffffffc00f09947 */ /* 0x008fea000383ffff */
[----:B------:R-:W-:Y:S05]  /*f860*/  BRA `(.L_x_2946) ;  /* 0xffffffd400d07947 */ /* 0x000fea000383ffff */
.L_x_2896:
        /* <DEDUP_REMOVED lines=8> */
.L_x_2902:
[----:B-1----:R1:W2:Y:S02]  /*f8f0*/  SYNCS.PHASECHK.TRANS64.TRYWAIT P1, [R2+URZ+0x36840], R3 ;  /* 0x03684003020075a7 */ /* 0x0022a4000802017f */
[----:B--2---:R-:W-:Y:S05]  /*f900*/  @!P1 NANOSLEEP.SYNCS 0x989680 ;  /* 0x009896800000995d */ /* 0x004fea0003900000 */
[----:B------:R-:W2:Y:S02]  /*f910*/  @!P1 SYNCS.PHASECHK.TRANS64 P1, [R2+URZ+0x36840], R3 ;  /* 0x03684003020095a7 */ /* 0x000ea4000802007f */
[----:B--2---:R-:W-:Y:S05]  /*f920*/  @!P1 BRA `(.L_x_2902) ;  /* 0xfffffffc00f09947 */ /* 0x004fea000383ffff */
[----:B------:R-:W-:Y:S05]  /*f930*/  BRA `(.L_x_2948) ;  /* 0xffffffdc00ac7947 */ /* 0x000fea000383ffff */
.L_x_2904:
[----:B-1----:R1:W2:Y:S02]  /*f940*/  SYNCS.PHASECHK.TRANS64.TRYWAIT P1, [R2+URZ+0x60], R3 ;  /* 0x00006003020075a7 */ /* 0x0022a4000802017f */
[----:B--2---:R-:W-:Y:S05]  /*f950*/  @!P1 NANOSLEEP.SYNCS 0x989680 ;  /* 0x009896800000995d */ /* 0x004fea0003900000 */
[----:B------:R-:W2:Y:S02]  /*f960*/  @!P1 SYNCS.PHASECHK.TRANS64 P1, [R2+URZ+0x60], R3 ;  /* 0x00006003020095a7 */ /* 0x000ea4000802007f */
[----:B--2---:R-:W-:Y:S05]  /*f970*/  @!P1 BRA `(.L_x_2904) ;  /* 0xfffffffc00f09947 */ /* 0x004fea000383ffff */
[----:B------:R-:W-:Y:S05]  /*f980*/  BRA `(.L_x_2949) ;  /* 0xffffffe000487947 */ /* 0x000fea000383ffff */
.L_x_2910:
[----:B--2---:R2:W3:Y:S02]  /*f990*/  SYNCS.PHASECHK.TRANS64.TRYWAIT P1, [R2+URZ+0x36840], R3 ;  /* 0x03684003020075a7 */ /* 0x0044e4000802017f */
[----:B---3--:R-:W-:Y:S05]  /*f9a0*/  @!P1 NANOSLEEP.SYNCS 0x989680 ;  /* 0x009896800000995d */ /* 0x008fea0003900000 */
[----:B------:R-:W3:Y:S02]  /*f9b0*/  @!P1 SYNCS.PHASECHK.TRANS64 P1, [R2+URZ+0x36840], R3 ;  /* 0x03684003020095a7 */ /* 0x000ee4000802007f */
[----:B---3--:R-:W-:Y:S05]  /*f9c0*/  @!P1 BRA `(.L_x_2910) ;  /* 0xfffffffc00f09947 */ /* 0x008fea000383ffff */
[----:B------:R-:W-:Y:S05]  /*f9d0*/  BRA `(.L_x_2950) ;  /* 0xffffffe400987947 */ /* 0x000fea000383ffff */
.L_x_2912:
[----:B-1----:R1:W2:Y:S02]  /*f9e0*/  SYNCS.PHASECHK.TRANS64.TRYWAIT P1, [R2+URZ+0x60], R17 ;  /* 0x00006011020075a7 */ /* 0x0022a4000802017f */
[----:B--2---:R-:W-:Y:S05]  /*f9f0*/  @!P1 NANOSLEEP.SYNCS 0x989680 ;  /* 0x009896800000995d */ /* 0x004fea0003900000 */
[----:B------:R-:W2:Y:S02]  /*fa00*/  @!P1 SYNCS.PHASECHK.TRANS64 P1, [R2+URZ+0x60], R17 ;  /* 0x00006011020095a7 */ /* 0x000ea4000802007f */
[----:B--2---:R-:W-:Y:S05]  /*fa10*/  @!P1 BRA `(.L_x_2912) ;  /* 0xfffffffc00f09947 */ /* 0x004fea000383ffff */
[----:B------:R-:W-:Y:S05]  /*fa20*/  BRA `(.L_x_2951) ;  /* 0xffffffe800347947 */ /* 0x000fea000383ffff */
.L_x_2917:
[----:B--2---:R2:W3:Y:S02]  /*fa30*/  SYNCS.PHASECHK.TRANS64.TRYWAIT P1, [R2+URZ+0x36840], R3 ;  /* 0x03684003020075a7 */ /* 0x0044e4000802017f */
[----:B---3--:R-:W-:Y:S05]  /*fa40*/  @!P1 NANOSLEEP.SYNCS 0x989680 ;  /* 0x009896800000995d */ /* 0x008fea0003900000 */
[----:B------:R-:W3:Y:S02]  /*fa50*/  @!P1 SYNCS.PHASECHK.TRANS64 P1, [R2+URZ+0x36840], R3 ;  /* 0x03684003020095a7 */ /* 0x000ee4000802007f */
[----:B---3--:R-:W-:Y:S05]  /*fa60*/  @!P1 BRA `(.L_x_2917) ;  /* 0xfffffffc00f09947 */ /* 0x008fea000383ffff */
[----:B------:R-:W-:Y:S05]  /*fa70*/  BRA `(.L_x_2952) ;  /* 0xffffffec00507947 */ /* 0x000fea000383ffff */
.L_x_2919:
[----:B-1----:R1:W2:Y:S02]  /*fa80*/  SYNCS.PHASECHK.TRANS64.TRYWAIT P1, [R2+URZ+0x60], R3 ;  /* 0x00006003020075a7 */ /* 0x0022a4000802017f */
[----:B--2---:R-:W-:Y:S05]  /*fa90*/  @!P1 NANOSLEEP.SYNCS 0x989680 ;  /* 0x009896800000995d */ /* 0x004fea0003900000 */
[----:B------:R-:W2:Y:S02]  /*faa0*/  @!P1 SYNCS.PHASECHK.TRANS64 P1, [R2+URZ+0x60], R3 ;  /* 0x00006003020095a7 */ /* 0x000ea4000802007f */
[----:B--2---:R-:W-:Y:S05]  /*fab0*/  @!P1 BRA `(.L_x_2919) ;  /* 0xfffffffc00f09947 */ /* 0x004fea000383ffff */
[----:B------:R-:W-:Y:S05]  /*fac0*/  BRA `(.L_x_2953) ;  /* 0xffffffec00f47947 */ /* 0x000fea000383ffff */
.L_x_2924:
[----:B--2---:R2:W3:Y:S02]  /*fad0*/  SYNCS.PHASECHK.TRANS64.TRYWAIT P0, [R3+URZ+0x36860], R0 ;  /* 0x03686000030075a7 */ /* 0x0044e4000800017f */
[----:B---3--:R-:W-:Y:S05]  /*fae0*/  @!P0 NANOSLEEP.SYNCS 0x989680 ;  /* 0x009896800000895d */ /* 0x008fea0003900000 */
[----:B------:R-:W3:Y:S02]  /*faf0*/  @!P0 SYNCS.PHASECHK.TRANS64 P0, [R3+URZ+0x36860], R0 ;  /* 0x03686000030085a7 */ /* 0x000ee4000800007f */
[----:B---3--:R-:W-:Y:S05]  /*fb00*/  @!P0 BRA `(.L_x_2924) ;  /* 0xfffffffc00f08947 */ /* 0x008fea000383ffff */
[----:B------:R-:W-:Y:S05]  /*fb10*/  BRA `(.L_x_2954) ;  /* 0xfffffff000c07947 */ /* 0x000fea000383ffff */
.L_x_2928:
[----:B--2---:R2:W3:Y:S02]  /*fb20*/  SYNCS.PHASECHK.TRANS64.TRYWAIT P0, [R0+URZ+0x36820], R3 ;  /* 0x03682003000075a7 */ /* 0x0044e4000800017f */
[----:B---3--:R-:W-:Y:S05]  /*fb30*/  @!P0 NANOSLEEP.SYNCS 0x989680 ;  /* 0x009896800000895d */ /* 0x008fea0003900000 */
[----:B------:R-:W3:Y:S02]  /*fb40*/  @!P0 SYNCS.PHASECHK.TRANS64 P0, [R0+URZ+0x36820], R3 ;  /* 0x03682003000085a7 */ /* 0x000ee4000800007f */
[----:B---3--:R-:W-:Y:S05]  /*fb50*/  @!P0 BRA `(.L_x_2928) ;  /* 0xfffffffc00f08947 */ /* 0x008fea000383ffff */
[----:B------:R-:W-:Y:S05]  /*fb60*/  BRA `(.L_x_2955) ;  /* 0xfffffff400a07947 */ /* 0x000fea000383ffff */
.L_x_2929:
        /* <DEDUP_REMOVED lines=11> */
.L_x_2957:
[----:B------:R-:W-:Y:S05]  /*fc20*/  BSYNC B0 ;  /* 0x0000000000007941 */ /* 0x000fea0003800000 */
.L_x_2956:
[----:B------:R-:W-:Y:S05]  /*fc30*/  BRA `(.L_x_2958) ;  /* 0xfffffff400887947 */ /* 0x000fea000383ffff */
.L_x_2932:
[----:B------:R-:W-:Y:S01]  /*fc40*/  BSSY B1, `(.L_x_2959) ;  /* 0x0000006000017945 */ /* 0x000fe20003800000 */
[----:B------:R-:W-:-:S07]  /*fc50*/  MOV R15, 0xffffffff ;  /* 0xffffffff000f7802 */ /* 0x000fce0000000f00 */
[----:B-123--:R-:W-:Y:S05]  /*fc60*/  WARPSYNC.COLLECTIVE R15, `(.L_x_2960) ;  /* 0x000000000f0c7348 */ /* 0x00efea0003c00000 */
[----:B------:R-:W-:Y:S02]  /*fc70*/  ELECT P6, UR62, PT ;  /* 0x00000000003e782f */ /* 0x000fe400038c0000 */
[----:B------:R-:W-:Y:S01]  /*fc80*/  MOV R14, UR62 ;  /* 0x0000003e000e7c02 */ /* 0x000fe20008000f00 */
[----:B-123--:R-:W-:Y:S10]  /*fc90*/  ENDCOLLECTIVE ;  /* 0x000000000000791b */ /* 0x00eff40003800000 */
.L_x_2960:
[----:B------:R-:W-:Y:S05]  /*fca0*/  BSYNC B1 ;  /* 0x0000000000017941 */ /* 0x000fea0003800000 */
.L_x_2959:
[----:B------:R-:W-:Y:S05]  /*fcb0*/  BRA `(.L_x_2961) ;  /* 0xfffffff400807947 */ /* 0x000fea000383ffff */
.L_x_2934:
[----:B-1----:R1:W2:Y:S02]  /*fcc0*/  SYNCS.PHASECHK.TRANS64.TRYWAIT P0, [R6+URZ], R5 ;  /* 0x00000005060075a7 */ /* 0x0022a4000800017f */
[----:B--2---:R-:W-:Y:S05]  /*fcd0*/  @!P0 NANOSLEEP.SYNCS 0x989680 ;  /* 0x009896800000895d */ /* 0x004fea0003900000 */
[----:B------:R-:W2:Y:S02]  /*fce0*/  @!P0 SYNCS.PHASECHK.TRANS64 P0, [R6+URZ], R5 ;  /* 0x00000005060085a7 */ /* 0x000ea4000800007f */
[----:B--2---:R-:W-:Y:S05]  /*fcf0*/  @!P0 BRA `(.L_x_2934) ;  /* 0xfffffffc00f08947 */ /* 0x004fea000383ffff */
[----:B------:R-:W-:Y:S05]  /*fd00*/  BRA `(.L_x_2962) ;  /* 0xfffffff400bc7947 */ /* 0x000fea000383ffff */
.L_x_2935:
[----:B--2---:R2:W3:Y:S02]  /*fd10*/  SYNCS.PHASECHK.TRANS64.TRYWAIT P0, [R3+URZ], R2 ;  /* 0x00000002030075a7 */ /* 0x0044e4000800017f */
[----:B---3--:R-:W-:Y:S05]  /*fd20*/  @!P0 NANOSLEEP.SYNCS 0x989680 ;  /* 0x009896800000895d */ /* 0x008fea0003900000 */
[----:B------:R-:W3:Y:S02]  /*fd30*/  @!P0 SYNCS.PHASECHK.TRANS64 P0, [R3+URZ], R2 ;  /* 0x00000002030085a7 */ /* 0x000ee4000800007f */
[----:B---3--:R-:W-:Y:S05]  /*fd40*/  @!P0 BRA `(.L_x_2935) ;  /* 0xfffffffc00f08947 */ /* 0x008fea000383ffff */
[----:B------:R-:W-:Y:S05]  /*fd50*/  BRA `(.L_x_2963) ;  /* 0xfffffff400b07947 */ /* 0x000fea000383ffff */
.L_x_2937:
[----:B--2---:R2:W3:Y:S02]  /*fd60*/  SYNCS.PHASECHK.TRANS64.TRYWAIT P0, [R16+URZ], R5 ;  /* 0x00000005100075a7 */ /* 0x0044e4000800017f */
[----:B---3--:R-:W-:Y:S05]  /*fd70*/  @!P0 NANOSLEEP.SYNCS 0x989680 ;  /* 0x009896800000895d */ /* 0x008fea0003900000 */
[----:B------:R-:W3:Y:S02]  /*fd80*/  @!P0 SYNCS.PHASECHK.TRANS64 P0, [R16+URZ], R5 ;  /* 0x00000005100085a7 */ /* 0x000ee4000800007f */
[----:B---3--:R-:W-:Y:S05]  /*fd90*/  @!P0 BRA `(.L_x_2937) ;  /* 0xfffffffc00f08947 */ /* 0x008fea000383ffff */
[----:B------:R-:W-:Y:S05]  /*fda0*/  BRA `(.L_x_2964) ;  /* 0xfffffff400b47947 */ /* 0x000fea000383ffff */
.L_x_2965:
        /* <DEDUP_REMOVED lines=13> */
.L_x_12756:


//--------------------- .text._ZN7cutlass13device_kernelIN5flash11enable_sm90INS1_16FlashAttnFwdSm90INS1_25CollectiveMainloopFwdSm90ILi2EN4cute5tupleIJNS5_1CILi2EEENS7_ILi1EEES9_EEENS6_IJNS7_ILi128EEENS7_ILi112EEENS7_ILi192EEEEEELi192ENS_6half_tEfNS_4arch4Sm90ELb0ELb0ELb1ELb0ELb0ELb0ELb0ELb1ELb1ELb0ELb0ELb0EEENS1_21CollectiveEpilogueFwdINS6_IJSB_SD_SC_EEESA_SF_SH_Li256ELb0ELb0ELb0ELb0EEENS1_29StaticPersistentTileSchedulerILb0EEEEEEEEEvNT_6ParamsE --------------------------
	.section	.text._ZN7cutlass13device_kernelIN5flash11enable_sm90INS1_16FlashAttnFwdSm90INS1_25CollectiveMainloopFwdSm90ILi2EN4cute5tupleIJNS5_1CILi2EEENS7_ILi1EEES9_EEENS6_IJNS7_ILi128EEENS7_ILi112EEENS7_ILi192EEEEEELi192ENS_6half_tEfNS_4arch4Sm90ELb0ELb0ELb1ELb0ELb0ELb0ELb0ELb1ELb1ELb0ELb0ELb0EEENS1_21CollectiveEpilogueFwdINS6_IJSB_SD_SC_EEESA_SF_SH_Li256ELb0ELb0ELb0ELb0EEENS1_29StaticPersistentTileSchedulerILb0EEEEEEEEEvNT_6ParamsE,"ax",@progbits
	.align	128
.text._ZN7cutlass13device_kernelIN5flash11enable_sm90INS1_16FlashAttnFwdSm90INS1_25CollectiveMainloopFwdSm90ILi2EN4cute5tupleIJNS5_1CILi2EEENS7_ILi1EEES9_EEENS6_IJNS7_ILi128EEENS7_ILi112EEENS7_ILi192EEEEEELi192ENS_6half_tEfNS_4arch4Sm90ELb0ELb0ELb1ELb0ELb0ELb0ELb0ELb1ELb1ELb0ELb0ELb0EEENS1_21CollectiveEpilogueFwdINS6_IJSB_SD_SC_EEESA_SF_SH_Li256ELb0ELb0ELb0ELb0EEENS1_29StaticPersistentTileSchedulerILb0EEEEEEEEEvNT_6ParamsE:
        .type           _ZN7cutlass13device_kernelIN5flash11enable_sm90INS1_16FlashAttnFwdSm90INS1_25CollectiveMainloopFwdSm90ILi2EN4cute5tupleIJNS5_1CILi2EEENS7_ILi1EEES9_EEENS6_IJNS7_ILi128EEENS7_ILi112EEENS7_ILi192EEEEEELi192ENS_6half_tEfNS_4arch4Sm90ELb0ELb0ELb1ELb0ELb0ELb0ELb0ELb1ELb1ELb0ELb0ELb0EEENS1_21CollectiveEpilogueFwdINS6_IJSB_SD_SC_EEESA_SF_SH_Li256ELb0ELb0ELb0ELb0EEENS1_29StaticPersistentTileSchedulerILb0EEEEEEEEEvNT_6ParamsE,@function
        .size           _ZN7cutlass13device_kernelIN5flash11enable_sm90INS1_16FlashAttnFwdSm90INS1_25CollectiveMainloopFwdSm90ILi2EN4cute5tupleIJNS5_1CILi2EEENS7_ILi1EEES9_EEENS6_IJNS7_ILi128EEENS7_ILi112EEENS7_ILi192EEEEEELi192ENS_6half_tEfNS_4arch4Sm90ELb0ELb0ELb1ELb0ELb0ELb0ELb0ELb1ELb1ELb0ELb0ELb0EEENS1_21CollectiveEpilogueFwdINS6_IJSB_SD_SC_EEESA_SF_SH_Li256ELb0ELb0ELb0ELb0EEENS1_29StaticPersistentTileSchedulerILb0EEEEEEEEEvNT_6ParamsE,(.L_x_12757 - _ZN7cutlass13device_kernelIN5flash11enable_sm90INS1_16FlashAttnFwdSm90INS1_25CollectiveMainloopFwdSm90ILi2EN4cute5tupleIJNS5_1CILi2EEENS7_ILi1EEES9_EEENS6_IJNS7_ILi128EEENS7_ILi112EEENS7_ILi192EEEEEELi192ENS_6half_tEfNS_4arch4Sm90ELb0ELb0ELb1ELb0ELb0ELb0ELb0ELb1ELb1ELb0ELb0ELb0EEENS1_21CollectiveEpilogueFwdINS6_IJSB_SD_SC_EEESA_SF_SH_Li256ELb0ELb0ELb0ELb0EEENS1_29StaticPersistentTileSchedulerILb0EEEEEEEEEvNT_6ParamsE)
        .other          _ZN7cutlass13device_kernelIN5flash11enable_sm90INS1_16FlashAttnFwdSm90INS1_25CollectiveMainloopFwdSm90ILi2EN4cute5tupleIJNS5_1CILi2EEENS7_ILi1EEES9_EEENS6_IJNS7_ILi128EEENS7_ILi112EEENS7_ILi192EEEEEELi192ENS_6half_tEfNS_4arch4Sm90ELb0ELb0ELb1ELb0ELb0ELb0ELb0ELb1ELb1ELb0ELb0ELb0EEENS1_21CollectiveEpilogueFwdINS6_IJSB_SD_SC_EEESA_SF_SH_Li256ELb0ELb0ELb0ELb0EEENS1_29StaticPersistentTileSchedulerILb0EEEEEEEEEvNT_6ParamsE,@"STO_CUDA_ENTRY STV_DEFAULT"
_ZN7cutlass13device_kernelIN5flash11enable_sm90INS1_16FlashAttnFwdSm90INS1_25CollectiveMainloopFwdSm90ILi2EN4cute5tupleIJNS5_1CILi2EEENS7_ILi1EEES9_EEENS6_IJNS7_ILi128EEENS7_ILi112EEENS7_ILi192EEEEEELi192ENS_6half_tEfNS_4arch4Sm90ELb0ELb0ELb1ELb0ELb0ELb0ELb0ELb1ELb1ELb0ELb0ELb0EEENS1_21CollectiveEpilogueFwdINS6_IJSB_SD_SC_EEESA_SF_SH_Li256ELb0ELb0ELb0ELb0EEENS1_29StaticPersistentTileSchedulerILb0EEEEEEEEEvNT_6ParamsE:
        /* <DEDUP_REMOVED lines=23> */
.L_x_2967:
[----:B------:R-:W-:Y:S05]  /*0170*/  BSYNC B0 ;  /* 0x0000000000007941 */ /* 0x000fea0003800000 */
.L_x_2966:
[----:B------:R-:W-:Y:S01]  /*0180*/  VOTEU.ANY UP0, P0 ;  /* 0x00000000003f7886 */ /* 0x000fe20000000100 */
[----:B------:R-:W1:Y:S01]  /*0190*/  SHFL.IDX PT, R3, R0, RZ, 0x1f ;  /* 0x00001fff00037589 */ /* 0x000e6200000e0000 */
[----:B------:R-:W-:Y:S01]  /*01a0*/  UMOV UR4, 0x1 ;  /* 0x0000000100047882 */ /* 0x000fe20000000000 */
[----:B------:R-:W-:Y:S01]  /*01b0*/  UMOV UR7, 0x2 ;  /* 0x0000000200077882 */ /* 0x000fe20000000000 */
[----:B------:R-:W-:Y:S01]  /*01c0*/  SHF.R.U32.HI R2, RZ, 0x7, R11 ;  /* 0x00000007ff027819 */ /* 0x000fe2000001160b */
[----:B------:R-:W2:Y:S01]  /*01d0*/  @UP0 S2UR UR8, SR_CgaCtaId ;  /* 0x00000000000809c3 */ /* 0x000ea20000008800 */
[----:B------:R-:W-:Y:S01]  /*01e0*/  @UP0 UMOV UR6, 0x400 ;  /* 0x0000040000060882 */ /* 0x000fe20000000000 */
[----:B------:R-:W-:-:S04]  /*01f0*/  @UP0 UIADD3 UR4, -UR4, 0x100000, URZ ;  /* 0x0010000004040890 */ /* 0x000fc8000fffe13f */
[----:B------:R-:W-:Y:S02]  /*0200*/  @UP0 USHF.L.U32 UR5, UR4, 0xb, URZ ;  /* 0x0000000b04050899 */ /* 0x000fe4000800063f */
[----:B------:R-:W-:Y:S01]  /*0210*/  @UP0 USHF.L.U32 UR4, UR4, 0x1, URZ ;  /* 0x0000000104040899 */ /* 0x000fe2000800063f */
[----:B------:R-:W-:Y:S01]  /*0220*/  VOTEU.ANY UP1, P0 ;  /* 0x00000000003f7886 */ /* 0x000fe20000020100 */
[----:B------:R-:W3:Y:S01]  /*0230*/  SHFL.IDX PT, R2, R2, RZ, 0x1f ;  /* 0x00001fff02027589 */ /* 0x000ee200000e0000 */
[----:B-1----:R-:W-:Y:S01]  /*0240*/  ISETP.NE.AND P1, PT, R3, RZ, PT ;  /* 0x000000ff0300720c */ /* 0x002fe20003f25270 */
[----:B--2---:R-:W-:Y:S02]  /*0250*/  @UP0 ULEA UR8, UR8, UR6, 0x18 ;  /* 0x0000000608080291 */ /* 0x004fe4000f8ec03f */
[----:B------:R-:W-:-:S04]  /*0260*/  @UP0 UIADD3 UR6, -UR7, 0x100000, URZ ;  /* 0x0010000007060890 */ /* 0x000fc8000fffe13f */
[----:B------:R-:W-:Y:S02]  /*0270*/  @UP0 USHF.L.U32 UR7, UR6, 0xb, URZ ;  /* 0x0000000b06070899 */ /* 0x000fe4000800063f */
[----:B------:R-:W-:Y:S01]  /*0280*/  @UP0 USHF.L.U32 UR6, UR6, 0x1, URZ ;  /* 0x0000000106060899 */ /* 0x000fe2000800063f */
[----:B------:R-:W-:Y:S01]  /*0290*/  VOTEU.ANY UP0, P0 ;  /* 0x00000000003f7886 */ /* 0x000fe20000000100 */
[----:B------:R-:W1:Y:S04]  /*02a0*/  FENCE.VIEW.ASYNC.S ;  /* 0x00000000000073c6 */ /* 0x000e680000000000 */
[----:B-1----:R1:W2:Y:S06]  /*02b0*/  @UP0 SYNCS.EXCH.64 URZ, [UR8+0x36800], UR4 ;  /* 0x03680004083f05b2 */ /* 0x0022ac0008000100 */
[----:B------:R1:W4:Y:S01]  /*02c0*/  @UP1 SYNCS.EXCH.64 URZ, [UR8+0x36820], UR6 ;  /* 0x03682006083f15b2 */ /* 0x0003220008000100 */
[----:B---3--:R-:W-:Y:S05]  /*02d0*/  @P1 BRA `(.L_x_2968) ;  /* 0x0000000000481947 */ /* 0x008fea0003800000 */
        /* <DEDUP_REMOVED lines=17> */
[----:B---3--:R-:W-:Y:S01]  /*03f0*/  NOP ;  /* 0x0000000000007918 */ /* 0x008fe20000000000 */
.L_x_2968:
[----:B-1----:R-:W1:Y:S01]  /*0400*/  S2UR UR4, SR_CTAID.Y ;  /* 0x00000000000479c3 */ /* 0x002e620000002600 */
[----:B------:R-:W3:Y:S01]  /*0410*/  SHFL.IDX PT, R7, R0, RZ, 0x1f ;  /* 0x00001fff00077589 */ /* 0x000ee200000e0000 */
[----:B------:R-:W-:Y:S01]  /*0420*/  ULDC UR5, c[0x0][0x154] ;  /* 0x0000550000057ab9 */ /* 0x000fe20000000800 */
[----:B------:R-:W-:-:S05]  /*0430*/  NOP ;  /* 0x0000000000007918 */ /* 0x000fca0000000000 */
[----:B------:R-:W5:Y:S08]  /*0440*/  S2UR UR6, SR_CTAID.X ;  /* 0x00000000000679c3 */ /* 0x000f700000002500 */
[----:B------:R-:W2:Y:S01]  /*0450*/  LDC R8, c[0x0][0x148] ;  /* 0x00005200ff087b82 */ /* 0x000ea20000000800 */
[----:B-1----:R-:W-:Y:S02]  /*0460*/  I2FP.F32.U32 R4, UR4 ;  /* 0x0000000400047c45 */ /* 0x002fe40008201000 */
[----:B---3--:R-:W-:-:S03]  /*0470*/  ISETP.NE.AND P0, PT, R7, RZ, PT ;  /* 0x000000ff0700720c */ /* 0x008fc60003f05270 */
        /* <DEDUP_REMOVED lines=24> */
[----:B------:R1:W3:Y:S01]  /*0600*/  SYNCS.EXCH.64 URZ, [UR8+0x36860], UR6 ;  /* 0x03686006083f75b2 */ /* 0x0002e20008000100 */
[----:B------:R1:W1:Y:S01]  /*0610*/  SYNCS.EXCH.64 URZ, [UR8+0x36858], UR4 ;  /* 0x03685804083f75b2 */ /* 0x0002620008000100 */
[----:B------:R1:W1:Y:S01]  /*0620*/  SYNCS.EXCH.64 URZ, [UR8+0x36868], UR6 ;  /* 0x03686806083f75b2 */ /* 0x0002620008000100 */
[----:B------:R-:W-:Y:S01]  /*0630*/  NOP ;  /* 0x0000000000007918 */ /* 0x000fe20000000000 */
.L_x_2969:
[----:B------:R-:W5:Y:S01]  /*0640*/  SHFL.IDX PT, R10, R0, RZ, 0x1f ;  /* 0x00001fff000a7589 */ /* 0x000f6200000e0000 */
[----:B------:R-:W-:Y:S01]  /*0650*/  LOP3.LUT R4, R4, 0xffffff80, RZ, 0xc0, !PT ;  /* 0xffffff8004047812 */ /* 0x000fe200078ec0ff */
[----:B------:R-:W1:Y:S01]  /*0660*/  F2I.U32.TRUNC.NTZ R9, R9 ;  /* 0x0000000900097305 */ /* 0x000e62000020f000 */
[----:B------:R-:W-:Y:S01]  /*0670*/  SHF.R.S32.HI R8, RZ, 0x1f, R3 ;  /* 0x0000001fff087819 */ /* 0x000fe20000011403 */
[----:B------:R-:W-:Y:S02]  /*0680*/  NOP ;  /* 0x0000000000007918 */ /* 0x000fe40000000000 */
[----:B------:R-:W-:Y:S01]  /*0690*/  IMAD.IADD R4, R11, 0x1, -R4 ;  /* 0x000000010b047824 */ /* 0x000fe200078e0a04 */
[----:B------:R-:W-:Y:S01]  /*06a0*/  LEA.HI R8, R8, R3, RZ, 0x2 ;  /* 0x0000000308087211 */ /* 0x000fe200078f10ff */
[----:B------:R-:W1:Y:S03]  /*06b0*/  LDC R11, c[0x0][0x144] ;  /* 0x00005100ff0b7b82 */ /* 0x000e660000000800 */
[----:B------:R-:W-:-:S02]  /*06c0*/  SHF.R.S32.HI R5, RZ, 0x1f, R4 ;  /* 0x0000001fff057819 */ /* 0x000fc40000011404 */
[----:B------:R-:W-:Y:S02]  /*06d0*/  LOP3.LUT R8, R8, 0x3ffffffc, RZ, 0xc0, !PT ;  /* 0x3ffffffc08087812 */ /* 0x000fe400078ec0ff */
        /* <DEDUP_REMOVED lines=27> */
.L_x_2970:
[----:B------:R-:W5:Y:S01]  /*0890*/  SHFL.IDX PT, R13, R0, RZ, 0x1f ;  /* 0x00001fff000d7589 */ /* 0x000f6200000e0000 */
[----:B-1----:R-:W1:Y:S01]  /*08a0*/  S2UR UR4, SR_CTAID.X ;  /* 0x00000000000479c3 */ /* 0x002e620000002500 */
[----:B------:R-:W-:Y:S01]  /*08b0*/  LOP3.LUT R10, R10, 0x3ffffffc, RZ, 0xc0, !PT ;  /* 0x3ffffffc0a0a7812 */ /* 0x000fe200078ec0ff */
[----:B------:R-:W-:Y:S01]  /*08c0*/  IMAD.IADD R5, R6, 0x1, -R5 ;  /* 0x0000000106057824 */ /* 0x000fe200078e0a05 */
[----:B------:R-:W-:Y:S01]  /*08d0*/  IADD3 R8, R3, -R8, RZ ;  /* 0x8000000803087210 */ /* 0x000fe20007ffe0ff */
[----:B------:R-:W-:Y:S01]  /*08e0*/  NOP ;  /* 0x0000000000007918 */ /* 0x000fe20000000000 */
[----:B------:R-:W-:Y:S01]  /*08f0*/  IADD3 R6, -R9, RZ, RZ ;  /* 0x000000ff09067210 */ /* 0x000fe20007ffe1ff */
[----:B------:R-:W-:Y:S02]  /*0900*/  IMAD.IADD R10, R7, 0x1, -R10 ;  /* 0x00000001070a7824 */ /* 0x000fe400078e0a0a */
[----:B------:R-:W2:Y:S01]  /*0910*/  LDC R7, c[0x0][0x140] ;  /* 0x00005000ff077b82 */ /* 0x000ea20000000800 */
[----:B------:R-:W-:-:S02]  /*0920*/  IMAD R8, R8, 0x4, R5 ;  /* 0x0000000408087824 */ /* 0x000fc400078e0205 */
[----:B------:R-:W-:-:S03]  /*0930*/  IMAD R10, R10, 0x4, R5 ;  /* 0x000000040a0a7824 */ /* 0x000fc600078e0205 */
[----:B------:R-:W-:Y:S02]  /*0940*/  LEA.HI R3, R8, R8, RZ, 0x1 ;  /* 0x0000000808037211 */ /* 0x000fe400078f08ff */
[----:B------:R-:W-:Y:S02]  /*0950*/  LEA.HI R5, R10, R10, RZ, 0x1 ;  /* 0x0000000a0a057211 */ /* 0x000fe400078f08ff */
[----:B------:R-:W-:Y:S02]  /*0960*/  LOP3.LUT R3, R3, 0xfffffffe, RZ, 0xc0, !PT ;  /* 0xfffffffe03037812 */ /* 0x000fe400078ec0ff */
[----:B------:R-:W-:Y:S02]  /*0970*/  LOP3.LUT R5, R5, 0xfffffffe, RZ, 0xc0, !PT ;  /* 0xfffffffe05057812 */ /* 0x000fe400078ec0ff */
[----:B-----5:R-:W-:Y:S01]  /*0980*/  ISETP.NE.AND P0, PT, R13, RZ, PT ;  /* 0x000000ff0d00720c */ /* 0x020fe20003f05270 */
[----:B-1----:R-:W-:Y:S02]  /*0990*/  IMAD R6, R11, R6, UR4 ;  /* 0x000000040b067e24 */ /* 0x002fe4000f8e0206 */
[----:B------:R-:W-:-:S02]  /*09a0*/  IMAD.IADD R3, R8, 0x1, -R3 ;  /* 0x0000000108037824 */ /* 0x000fc400078e0a03 */
[----:B------:R-:W-:-:S03]  /*09b0*/  IMAD.IADD R5, R10, 0x1, -R5 ;  /* 0x000000010a057824 */ /* 0x000fc600078e0a05 */
[-C--:B------:R-:W-:Y:S02]  /*09c0*/  ISETP.NE.AND P3, PT, R3, R6.reuse, PT ;  /* 0x000000060300720c */ /* 0x080fe40003f65270 */
[----:B------:R-:W-:-:S03]  /*09d0*/  ISETP.NE.AND P5, PT, R5, R6, PT ;  /* 0x000000060500720c */ /* 0x000fc60003fa5270 */
[----:B------:R-:W-:Y:S10]  /*09e0*/  @P0 BRA `(.L_x_2971) ;  /* 0x0000000000480947 */ /* 0x000ff40003800000 */
        /* <DEDUP_REMOVED lines=18> */
.L_x_2971:
[----:B------:R-:W5:Y:S01]  /*0b10*/  SHFL.IDX PT, R6, R0, RZ, 0x1f ;  /* 0x00001fff00067589 */ /* 0x000f6200000e0000 */
        /* <DEDUP_REMOVED lines=8> */
[----:B------:R-:W-:Y:S01]  /*0ba0*/  @P3 LEA.HI R3, R11, R11, RZ, 0x1 ;  /* 0x0000000b0b033211 */ /* 0x000fe200078f08ff */
[----:B------:R1:W-:Y:S01]  /*0bb0*/  STL [R1+0x4], R11 ;  /* 0x0000040b01007387 */ /* 0x0003e20000100800 */
[----:B------:R-:W-:-:S02]  /*0bc0*/  @P5 LEA.HI R5, R9, R9, RZ, 0x1 ;  /* 0x0000000909055211 */ /* 0x000fc400078f08ff */
[----:B------:R-:W-:Y:S01]  /*0bd0*/  @P3 SHF.R.S32.HI R3, RZ, 0x1, R3 ;  /* 0x00000001ff033819 */ /* 0x000fe20000011403 */
[----:B------:R1:W-:Y:S01]  /*0be0*/  STL [R1], R9 ;  /* 0x0000000901007387 */ /* 0x0003e20000100800 */
[----:B------:R-:W-:Y:S02]  /*0bf0*/  @P5 SHF.R.S32.HI R5, RZ, 0x1, R5 ;  /* 0x00000001ff055819 */ /* 0x000fe40000011405 */
[-C--:B------:R-:W-:Y:S02]  /*0c00*/  @P3 ISETP.NE.AND P6, PT, R3, R12.reuse, PT ;  /* 0x0000000c0300320c */ /* 0x080fe40003fc5270 */
[----:B------:R-:W-:Y:S02]  /*0c10*/  @P5 ISETP.NE.AND P4, PT, R5, R12, PT ;  /* 0x0000000c0500520c */ /* 0x000fe40003f85270 */
[----:B------:R-:W-:Y:S02]  /*0c20*/  @P3 SEL R23, RZ, 0x1, P6 ;  /* 0x00000001ff173807 */ /* 0x000fe40003000000 */
[----:B-----5:R-:W-:-:S02]  /*0c30*/  ISETP.NE.AND P3, PT, R6, RZ, PT ;  /* 0x000000ff0600720c */ /* 0x020fc40003f65270 */
[----:B------:R-:W-:Y:S02]  /*0c40*/  ISETP.LT.U32.AND P6, PT, R11, 0x2, !P0 ;  /* 0x000000020b00780c */ /* 0x000fe400047c1070 */
[----:B------:R-:W-:Y:S02]  /*0c50*/  ISETP.LT.U32.AND P0, PT, R9, 0x2, !P0 ;  /* 0x000000020900780c */ /* 0x000fe40004701070 */
[----:B------:R-:W-:Y:S02]  /*0c60*/  ISETP.NE.AND P2, PT, R2, RZ, PT ;  /* 0x000000ff0200720c */ /* 0x000fe40003f45270 */
[----:B--2---:R-:W-:Y:S02]  /*0c70*/  ISETP.EQ.U32.AND P1, PT, R7, 0x1, PT ;  /* 0x000000010700780c */ /* 0x004fe40003f22070 */
[----:B------:R-:W-:Y:S02]  /*0c80*/  SEL R2, RZ, 0x1, !P6 ;  /* 0x00000001ff027807 */ /* 0x000fe40007000000 */
[----:B------:R-:W-:-:S02]  /*0c90*/  SEL R3, RZ, 0x1, !P0 ;  /* 0x00000001ff037807 */ /* 0x000fc40004000000 */
        /* <DEDUP_REMOVED lines=20> */
.L_x_2972:
[----:B------:R-:W-:Y:S01]  /*0de0*/  LOP3.LUT R23, R23, R2, RZ, 0xc0, !PT ;  /* 0x0000000217177212 */ /* 0x000fe200078ec0ff */
[----:B------:R-:W-:Y:S01]  /*0df0*/  NOP ;  /* 0x0000000000007918 */ /* 0x000fe20000000000 */
[----:B------:R-:W-:Y:S01]  /*0e00*/  LOP3.LUT R22, R22, R3, RZ, 0xc0, !PT ;  /* 0x0000000316167212 */ /* 0x000fe200078ec0ff */
[----:B------:R-:W-:Y:S06]  /*0e10*/  @!P1 BRA `(.L_x_2973) ;  /* 0x0000000000089947 */ /* 0x000fec0003800000 */
[----:B-1234-:R-:W-:Y:S01]  /*0e20*/  UCGABAR_ARV ;  /* 0x00000000000079c7 */ /* 0x01efe20008000000 */
[----:B------:R-:W-:Y:S05]  /*0e30*/  BRA `(.L_x_2974) ;  /* 0x0000000000047947 */ /* 0x000fea0003800000 */
.L_x_2973:
[----:B-1234-:R-:W-:Y:S01]  /*0e40*/  NOP ;  /* 0x0000000000007918 */ /* 0x01efe20000000000 */
.L_x_2974:
[----:B------:R-:W-:Y:S05]  /*0e50*/  @!P1 BRA `(.L_x_2975) ;  /* 0x00000000000c9947 */ /* 0x000fea0003800000 */
[----:B------:R-:W-:Y:S01]  /*0e60*/  UCGABAR_WAIT ;  /* 0x0000000000007dc7 */ /* 0x000fe20008000000 */
[----:B------:R-:W-:Y:S01]  /*0e70*/  CCTL.IVALL ;  /* 0x00000000ff00798f */ /* 0x000fe20002000000 */
[----:B------:R-:W-:Y:S05]  /*0e80*/  BRA `(.L_x_2976) ;  /* 0x0000000000047947 */ /* 0x000fea0003800000 */
.L_x_2975:
[----:B------:R-:W-:Y:S06]  /*0e90*/  BAR.SYNC.DEFER_BLOCKING 0x0 ;  /* 0x0000000000007b1d */ /* 0x000fec0000010000 */
.L_x_2976:
[----:B------:R-:W-:-:S05]  /*0ea0*/  IMAD.MOV.U32 R2, RZ, RZ, 0x1 ;  /* 0x00000001ff027424 */ /* 0x000fca00078e00ff */
[----:B------:R-:W-:-:S05]  /*0eb0*/  SEL R2, R2, 0x2, !P2 ;  /* 0x0000000202027807 */ /* 0x000fca0005000000 */
[----:B------:R1:W-:Y:S01]  /*0ec0*/  STL [R1+0x1c], R2 ;  /* 0x00001c0201007387 */ /* 0x0003e20000100800 */
[----:B------:R-:W-:Y:S05]  /*0ed0*/  @!P2 BRA `(.L_x_2977) ;  /* 0x000000b00010a947 */ /* 0x000fea0003800000 */
.L_x_2978:
        /* <DEDUP_REMOVED lines=9> */
[----:B------:R-:W2:Y:S01]  /*0f70*/  LDL.LU R10, [R1+0x1c] ;  /* 0x00001c00010a7983 */ /* 0x000ea20000300800 */
[----:B-1----:R-:W1:Y:S01]  /*0f80*/  S2R R2, SR_TID.X ;  /* 0x0000000000027919 */ /* 0x002e620000002100 */
[----:B------:R-:W3:Y:S08]  /*0f90*/  S2UR UR5, SR_CgaCtaId ;  /* 0x00000000000579c3 */ /* 0x000ef00000008800 */
[----:B------:R-:W4:Y:S01]  /*0fa0*/  S2UR UR6, SR_SWINHI ;  /* 0x00000000000679c3 */ /* 0x000f220000002f00 */
[----:B-1----:R-:W-:-:S04]  /*0fb0*/  IADD3 R0, R2, -0x80, RZ ;  /* 0xffffff8002007810 */ /* 0x002fc80007ffe0ff */
[----:B------:R-:W-:-:S04]  /*0fc0*/  SHF.R.S32.HI R3, RZ, 0x1f, R0 ;  /* 0x0000001fff037819 */ /* 0x000fc80000011400 */
[----:B------:R-:W-:-:S04]  /*0fd0*/  LEA.HI R4, R3, R0, RZ, 0x7 ;  /* 0x0000000003047211 */ /* 0x000fc800078f38ff */
[----:B------:R-:W-:Y:S02]  /*0fe0*/  LOP3.LUT R5, R4, 0xffffff80, RZ, 0xc0, !PT ;  /* 0xffffff8004057812 */ /* 0x000fe400078ec0ff */
[----:B------:R-:W-:-:S03]  /*0ff0*/  LEA.HI R2, R3, R0, RZ, 0x4 ;  /* 0x0000000003027211 */ /* 0x000fc600078f20ff */
[----:B------:R-:W-:Y:S01]  /*1000*/  IMAD.IADD R206, R0, 0x1, -R5 ;  /* 0x0000000100ce7824 */ /* 0x000fe200078e0a05 */
[----:B------:R-:W-:-:S04]  /*1010*/  LOP3.LUT R7, R2, 0x3fffff0, RZ, 0xc0, !PT ;  /* 0x03fffff002077812 */ /* 0x000fc800078ec0ff */
[----:B------:R-:W-:Y:S02]  /*1020*/  SHF.R.S32.HI R5, RZ, 0x1f, R206 ;  /* 0x0000001fff057819 */ /* 0x000fe400000114ce */
[----:B------:R-:W-:Y:S02]  /*1030*/  SHF.R.S32.HI R9, RZ, 0x4, R2 ;  /* 0x00000004ff097819 */ /* 0x000fe40000011402 */
[----:B------:R-:W-:Y:S01]  /*1040*/  LEA.HI R6, R5, R206, RZ, 0x2 ;  /* 0x000000ce05067211 */ /* 0x000fe200078f10ff */
[----:B------:R-:W-:Y:S01]  /*1050*/  IMAD.IADD R7, R0, 0x1, -R7 ;  /* 0x0000000100077824 */ /* 0x000fe200078e0a07 */
[----:B------:R-:W-:Y:S02]  /*1060*/  LEA.HI R210, R3, R0, RZ, 0x5 ;  /* 0x0000000003d27211 */ /* 0x000fe400078f28ff */
[----:B------:R-:W-:Y:S02]  /*1070*/  LEA.HI R2, R2, R9, RZ, 0x1 ;  /* 0x0000000902027211 */ /* 0x000fe400078f08ff */
[----:B------:R-:W-:-:S02]  /*1080*/  SHF.R.S32.HI R0, RZ, 0x2, R6 ;  /* 0x00000002ff007819 */ /* 0x000fc40000011406 */
[----:B------:R-:W-:Y:S02]  /*1090*/  SHF.R.S32.HI R3, RZ, 0x1f, R6 ;  /* 0x0000001fff037819 */ /* 0x000fe40000011406 */
[----:B------:R-:W-:Y:S02]  /*10a0*/  LOP3.LUT R2, R2, 0x1ffffffe, RZ, 0xc0, !PT ;  /* 0x1ffffffe02027812 */ /* 0x000fe400078ec0ff */
[----:B------:R-:W-:Y:S02]  /*10b0*/  SHF.R.S32.HI R210, RZ, 0x5, R210 ;  /* 0x00000005ffd27819 */ /* 0x000fe400000114d2 */
[----:B------:R-:W-:Y:S02]  /*10c0*/  LEA.HI R3, R3, R0, RZ, 0x3 ;  /* 0x0000000003037211 */ /* 0x000fe400078f18ff */
[----:B------:R-:W-:Y:S01]  /*10d0*/  SHF.R.S32.HI R209, RZ, 0x7, R4 ;  /* 0x00000007ffd17819 */ /* 0x000fe20000011404 */
[----:B------:R-:W-:Y:S01]  /*10e0*/  UMOV UR4, 0x400 ;  /* 0x0000040000047882 */ /* 0x000fe20000000000 */
[----:B------:R-:W-:Y:S01]  /*10f0*/  LEA R7, R210, R7, 0x4 ;  /* 0x00000007d2077211 */ /* 0x000fe200078e20ff */
[----:B------:R-:W-:Y:S01]  /*1100*/  IMAD.IADD R2, R9, 0x1, -R2 ;  /* 0x0000000109027824 */ /* 0x000fe200078e0a02 */
[----:B------:R-:W-:Y:S01]  /*1110*/  LOP3.LUT R3, R3, 0xfffffff8, RZ, 0xc0, !PT ;  /* 0xfffffff803037812 */ /* 0x000fe200078ec0ff */
[----:B---3--:R-:W-:Y:S01]  /*1120*/  ULEA UR8, UR5, UR4, 0x18 ;  /* 0x0000000405087291 */ /* 0x008fe2000f8ec03f */
[----:B------:R-:W-:-:S02]  /*1130*/  LEA.HI R5, R5, R206, RZ, 0x5 ;  /* 0x000000ce05057211 */ /* 0x000fc400078f28ff */
[----:B------:R-:W-:Y:S01]  /*1140*/  LEA.HI R4, R4, R209, RZ, 0x1 ;  /* 0x000000d104047211 */ /* 0x000fe200078f08ff */
[----:B------:R-:W-:Y:S02]  /*1150*/  IMAD R8, R7, 0x8, R2 ;  /* 0x0000000807087824 */ /* 0x000fe400078e0202 */
[----:B------:R-:W-:Y:S01]  /*1160*/  IMAD.IADD R7, R0, 0x1, -R3 ;  /* 0x0000000100077824 */ /* 0x000fe200078e0a03 */
[----:B------:R-:W-:Y:S02]  /*1170*/  LOP3.LUT R3, R6, 0x7ffffffc, RZ, 0xc0, !PT ;  /* 0x7ffffffc06037812 */ /* 0x000fe400078ec0ff */
[----:B------:R-:W-:Y:S02]  /*1180*/  SHF.R.S32.HI R0, RZ, 0x5, R5 ;  /* 0x00000005ff007819 */ /* 0x000fe40000011405 */
[----:B------:R-:W-:Y:S01]  /*1190*/  LOP3.LUT R4, R4, 0x3fffffe, RZ, 0xc0, !PT ;  /* 0x03fffffe04047812 */ /* 0x000fe200078ec0ff */
[----:B------:R-:W-:Y:S01]  /*11a0*/  UMOV UR4, UR8 ;  /* 0x0000000800047c82 */ /* 0x000fe20008000000 */
[----:B----4-:R-:W-:Y:S01]  /*11b0*/  UMOV UR5, UR6 ;  /* 0x0000000600057c82 */ /* 0x010fe20008000000 */
[----:B------:R-:W-:Y:S01]  /*11c0*/  MOV R212, 0xfffffffe ;  /* 0xfffffffe00d47802 */ /* 0x000fe20000000f00 */
[----:B------:R-:W-:Y:S01]  /*11d0*/  IMAD.U32 R18, RZ, RZ, UR4 ;  /* 0x00000004ff127e24 */ /* 0x000fe2000f8e00ff */
[----:B------:R-:W-:Y:S01]  /*11e0*/  SHF.L.U32 R5, R8, 0x3, RZ ;  /* 0x0000000308057819 */ /* 0x000fe200000006ff */
[----:B------:R-:W-:-:S02]  /*11f0*/  IMAD.U32 R19, RZ, RZ, UR5 ;  /* 0x00000005ff137e24 */ /* 0x000fc4000f8e00ff */
[----:B------:R-:W-:Y:S02]  /*1200*/  IMAD.IADD R3, R206, 0x1, -R3 ;  /* 0x00000001ce037824 */ /* 0x000fe400078e0a03 */
[----:B------:R-:W-:Y:S02]  /*1210*/  IMAD R7, R0, 0x10, R7 ;  /* 0x0000001000077824 */ /* 0x000fe400078e0207 */
[----:B------:R-:W-:Y:S01]  /*1220*/  IMAD.IADD R4, R209, 0x1, -R4 ;  /* 0x00000001d1047824 */ /* 0x000fe200078e0a04 */
[----:B------:R-:W-:Y:S01]  /*1230*/  UMOV UR4, URZ ;  /* 0x0000003f00047c82 */ /* 0x000fe20008000000 */
[----:B------:R-:W-:Y:S01]  /*1240*/  IMAD.U32 R2, RZ, RZ, UR8 ;  /* 0x00000008ff027e24 */ /* 0x000fe2000f8e00ff */
[----:B------:R-:W-:Y:S01]  /*1250*/  MOV R204, UR7 ;  /* 0x0000000700cc7c02 */ /* 0x000fe20008000f00 */
[----:B------:R-:W-:Y:S02]  /*1260*/  IMAD R212, R3, R212, 0x70 ;  /* 0x0000007003d47424 */ /* 0x000fe400078e02d4 */
[----:B------:R-:W-:Y:S01]  /*1270*/  IMAD.WIDE R18, R5, 0x2, R18 ;  /* 0x0000000205127825 */ /* 0x000fe200078e0212 */
[----:B------:R-:W-:-:S03]  /*1280*/  UMOV UR38, URZ ;  /* 0x0000003f00267c82 */ /* 0x000fc60008000000 */
[----:B------:R-:W-:Y:S02]  /*1290*/  IMAD R211, R4, 0x40, R7 ;  /* 0x0000004004d37824 */ /* 0x000fe400078e0207 */
[----:B------:R-:W-:Y:S02]  /*12a0*/  IMAD.MOV.U32 R205, RZ, RZ, RZ ;  /* 0x000000ffffcd7224 */ /* 0x000fe400078e00ff */
[----:B------:R-:W-:Y:S01]  /*12b0*/  IMAD.U32 R16, RZ, RZ, UR4 ;  /* 0x00000004ff107e24 */ /* 0x000fe2000f8e00ff */
[----:B--2---:R-:W-:-:S07]  /*12c0*/  LOP3.LUT R17, R10, 0x1, RZ, 0xfc, !PT ;  /* 0x000000010a117812 */ /* 0x004fce00078efcff */
.L_x_3005:
[----:B------:R-:W1:Y:S01]  /*12d0*/  SHFL.IDX PT, R0, R209, RZ, 0x1f ;  /* 0x00001fffd1007589 */ /* 0x000e6200000e0000 */
[----:B------:R-:W2:Y:S01]  /*12e0*/  LDC R81, c[0x0][0x2e0] ;  /* 0x0000b800ff517b82 */ /* 0x000ea20000000800 */
[----:B------:R-:W-:Y:S01]  /*12f0*/  R2UR UR12, R2 ;  /* 0x00000000020c72ca */ /* 0x000fe200000e0000 */
[----:B------:R-:W-:Y:S01]  /*1300*/  ULDC UR4, c[0x0][0xda8] ;  /* 0x00036a0000047ab9 */ /* 0x000fe20000000800 */
[----:B------:R-:W-:Y:S01]  /*1310*/  ULDC.64 UR8, c[0x0][0x3f8] ;  /* 0x0000fe0000087ab9 */ /* 0x000fe20000000a00 */
[----:B------:R-:W-:Y:S01]  /*1320*/  R2UR UR10, R204 ;  /* 0x00000000cc0a72ca */ /* 0x000fe200000e0000 */
[----:B------:R-:W-:Y:S01]  /*1330*/  UISETP.NE.AND UP1, UPT, UR4, 0x1, UPT ;  /* 0x000000010400788c */ /* 0x000fe2000bf25270 */
[----:B------:R-:W-:Y:S01]  /*1340*/  IMAD.MOV.U32 R4, RZ, RZ, RZ ;  /* 0x000000ffff047224 */ /* 0x000fe200078e00ff */
        /* <DEDUP_REMOVED lines=15> */
[----:B------:R-:W-:-:S03]  /*1440*/  IMAD.HI R4, R5, -0x6db6db6d, R4 ;  /* 0x9249249305047827 */ /* 0x000fc600078e0204 */
        /* <DEDUP_REMOVED lines=10> */
[----:B------:R-:W-:Y:S01]  /*14f0*/  MOV R208, UR11 ;  /* 0x0000000b00d07c02 */ /* 0x000fe20008000f00 */
[----:B------:R-:W-:Y:S01]  /*1500*/  USHF.R.U32.HI UR8, URZ, 0x4, UR8 ;  /* 0x000000043f087899 */ /* 0x000fe20008011608 */
[----:B------:R-:W-:Y:S01]  /*1510*/  UMOV UR36, UR11 ;  /* 0x0000000b00247c82 */ /* 0x000fe20008000000 */
[----:B------:R-:W-:Y:S02]  /*1520*/  @UP2 USHF.R.U32.HI UR36, URZ, UR7, UR5 ;  /* 0x000000073f242299 */ /* 0x000fe40008011605 */
[----:B------:R-:W-:Y:S01]  /*1530*/  UMOV UR4, UR10 ;  /* 0x0000000a00047c82 */ /* 0x000fe20008000000 */
[----:B------:R-:W-:Y:S01]  /*1540*/  ULOP3.LUT UR37, UR8, 0x3fff, URZ, 0xc0, !UPT ;  /* 0x00003fff08257892 */ /* 0x000fe2000f8ec03f */
[----:B------:R-:W-:Y:S01]  /*1550*/  IMAD.U32 R207, RZ, RZ, UR4 ;  /* 0x00000004ffcf7e24 */ /* 0x000fe2000f8e00ff */
[----:B------:R-:W-:Y:S10]  /*1560*/  @!P0 BRA `(.L_x_2979) ;  /* 0x0000000000408947 */ /* 0x000ff40003800000 */
        /* <DEDUP_REMOVED lines=16> */
.L_x_2979:
[----:B------:R-:W-:Y:S02]  /*1670*/  R2UR UR4, R2 ;  /* 0x00000000020472ca */ /* 0x000fe400000e0000 */
[----:B------:R-:W-:Y:S02]  /*1680*/  LOP3.LUT R0, R205, 0x1, RZ, 0xc0, !PT ;  /* 0x00000001cd007812 */ /* 0x000fe400078ec0ff */
[----:B------:R-:W-:Y:S02]  /*1690*/  ISETP.NE.AND P0, PT, R17, 0x3, PT ;  /* 0x000000031100780c */ /* 0x000fe40003f05270 */
[----:B------:R-:W-:-:S07]  /*16a0*/  SHF.L.U32 R0, R0, 0x1f, RZ ;  /* 0x0000001f00007819 */ /* 0x000fce00000006ff */
[----:B------:R-:W1:Y:S02]  /*16b0*/  SYNCS.PHASECHK.TRANS64.TRYWAIT P1, [UR4+0x36800], R0 ;  /* 0x03680000ff0075a7 */ /* 0x000e640008020144 */
[----:B-1----:R-:W-:Y:S05]  /*16c0*/  @!P1 BRA `(.L_x_2980) ;  /* 0x000000dc00849947 */ /* 0x002fea0003800000 */
.L_x_3071:
[----:B------:R-:W-:Y:S05]  /*16d0*/  @!P0 BRA `(.L_x_2981) ;  /* 0x0000000000048947 */ /* 0x000fea0003800000 */
[----:B------:R-:W-:Y:S01]  /*16e0*/  BPT.TRAP 0x1 ;  /* 0x000000040000795c */ /* 0x000fe20000300000 */
.L_x_2981:
        /* <DEDUP_REMOVED lines=9> */
.L_x_2982:
[----:B--2---:R-:W-:Y:S05]  /*1780*/  @P1 BRA `(.L_x_2983) ;  /* 0x0000000000081947 */ /* 0x004fea0003800000 */
[----:B------:R-:W2:Y:S02]  /*1790*/  SYNCS.PHASECHK.TRANS64.TRYWAIT P1, [R0+URZ+0x36830], R3 ;  /* 0x03683003000075a7 */ /* 0x000ea4000802017f */
[----:B--2---:R-:W-:Y:S05]  /*17a0*/  @!P1 BRA `(.L_x_2984) ;  /* 0x000000dc00689947 */ /* 0x004fea0003800000 */
.L_x_2983:
[----:B------:R-:W-:Y:S05]  /*17b0*/  WARPSYNC.ALL ;  /* 0x0000000000007948 */ /* 0x000fea0003800000 */
[----:B------:R-:W-:Y:S01]  /*17c0*/  R2UR UR4, R2 ;  /* 0x00000000020472ca */ /* 0x000fe200000e0000 */
[----:B------:R-:W-:Y:S01]  /*17d0*/  WARPGROUP.ARRIVE ;  /* 0x00000000000079c5 */ /* 0x000fe20000000000 */
[----:B------:R-:W-:Y:S01]  /*17e0*/  UMOV UR57, 0x40000040 ;  /* 0x4000004000397882 */ /* 0x000fe20000000000 */
[----:B------:R-:W-:Y:S01]  /*17f0*/  UMOV UR59, 0x40000040 ;  /* 0x40000040003b7882 */ /* 0x000fe20000000000 */
[----:B------:R-:W-:Y:S01]  /*1800*/  UMOV UR9, UR57 ;  /* 0x0000003900097c82 */ /* 0x000fe20008000000 */
[----:B------:R-:W-:Y:S01]  /*1810*/  UMOV UR11, 0x40000040 ;  /* 0x40000040000b7882 */ /* 0x000fe20000000000 */
[----:B------:R-:W-:Y:S01]  /*1820*/  UMOV UR13, UR57 ;  /* 0x00000039000d7c82 */ /* 0x000fe20008000000 */
[----:B------:R-:W-:Y:S01]  /*1830*/  UMOV UR15, 0x40000040 ;  /* 0x40000040000f7882 */ /* 0x000fe20000000000 */
[----:B------:R-:W-:Y:S01]  /*1840*/  UMOV UR17, UR57 ;  /* 0x0000003900117c82 */ /* 0x000fe20008000000 */
[----:B------:R-:W-:Y:S01]  /*1850*/  UMOV UR19, 0x40000040 ;  /* 0x4000004000137882 */ /* 0x000fe20000000000 */
[----:B------:R-:W-:Y:S01]  /*1860*/  UMOV UR21, UR57 ;  /* 0x0000003900157c82 */ /* 0x000fe20008000000 */
[----:B------:R-:W-:Y:S01]  /*1870*/  UMOV UR23, 0x40000040 ;  /* 0x4000004000177882 */ /* 0x000fe20000000000 */
[----:B------:R-:W-:Y:S01]  /*1880*/  UMOV UR27, 0x40000040 ;  /* 0x40000040001b7882 */ /* 0x000fe20000000000 */
[----:B------:R-:W-:Y:S01]  /*1890*/  UIADD3 UR4, UR4, 0x21400, URZ ;  /* 0x0002140004047890 */ /* 0x000fe2000fffe03f */
[----:B------:R-:W-:Y:S01]  /*18a0*/  MOV R6, UR38 ;  /* 0x0000002600067c02 */ /* 0x000fe20008000f00 */
[----:B------:R-:W-:Y:S01]  /*18b0*/  UMOV UR31, 0x40000040 ;  /* 0x40000040001f7882 */ /* 0x000fe20000000000 */
[----:B------:R-:W-:Y:S01]  /*18c0*/  UMOV UR35, 0x40000040 ;  /* 0x4000004000237882 */ /* 0x000fe20000000000 */
[----:B------:R-:W-:Y:S01]  /*18d0*/  USHF.R.U32.HI UR5, URZ, 0x4, UR4 ;  /* 0x000000043f057899 */ /* 0x000fe20008011604 */
[----:B------:R-:W-:Y:S01]  /*18e0*/  MOV R7, UR36 ;  /* 0x0000002400077c02 */ /* 0x000fe20008000f00 */
[----:B------:R-:W-:Y:S01]  /*18f0*/  ULOP3.LUT UR4, UR37, 0x10000, URZ, 0xfc, !UPT ;  /* 0x0001000025047892 */ /* 0x000fe2000f8efc3f */
[----:B-12---:R-:W-:Y:S01]  /*1900*/  MOV R3, UR57 ;  /* 0x0000003900037c02 */ /* 0x006fe20008000f00 */
[----:B------:R-:W-:Y:S01]  /*1910*/  ULOP3.LUT UR5, UR5, 0x3fff, URZ, 0xc0, !UPT ;  /* 0x00003fff05057892 */ /* 0x000fe2000f8ec03f */
[----:B------:R-:W-:Y:S01]  /*1920*/  UMOV UR43, 0x40000040 ;  /* 0x40000040002b7882 */ /* 0x000fe20000000000 */
[----:B------:R-:W-:-:S02]  /*1930*/  UMOV UR47, 0x40000040 ;  /* 0x40000040002f7882 */ /* 0x000fc40000000000 */
[----:B------:R-:W-:Y:S01]  /*1940*/  ULOP3.LUT UR6, UR5, 0x10000, URZ, 0xfc, !UPT ;  /* 0x0001000005067892 */ /* 0x000fe2000f8efc3f */
[----:B------:R-:W-:Y:S01]  /*1950*/  UMOV UR56, UR4 ;  /* 0x0000000400387c82 */ /* 0x000fe20008000000 */
[----:B------:R-:W-:Y:S01]  /*1960*/  UMOV UR51, 0x40000040 ;  /* 0x4000004000337882 */ /* 0x000fe20000000000 */
[----:B------:R-:W-:Y:S01]  /*1970*/  UMOV UR8, UR56 ;  /* 0x0000003800087c82 */ /* 0x000fe20008000000 */
[----:B------:R-:W-:Y:S02]  /*1980*/  UMOV UR12, UR56 ;  /* 0x00000038000c7c82 */ /* 0x000fe40008000000 */
[----:B------:R-:W-:Y:S01]  /*1990*/  IMAD.U32 R5, RZ, RZ, UR6 ;  /* 0x00000006ff057e24 */ /* 0x000fe2000f8e00ff */
[----:B------:R-:W-:Y:S01]  /*19a0*/  UIMAD UR6, UR38, 0xa80, UR6 ;  /* 0x00000a80260678a4 */ /* 0x000fe2000f8e0206 */
[----:B------:R-:W-:Y:S01]  /*19b0*/  MOV R4, UR56 ;  /* 0x0000003800047c02 */ /* 0x000fe20008000f00 */
[----:B------:R-:W-:Y:S01]  /*19c0*/  UMOV UR16, UR56 ;  /* 0x0000003800107c82 */ /* 0x000fe20008000000 */
[----:B------:R-:W-:Y:S01]  /*19d0*/  UMOV UR20, UR56 ;  /* 0x0000003800147c82 */ /* 0x000fe20008000000 */
[----:B------:R-:W-:-:S02]  /*19e0*/  UIADD3 UR10, UR6, 0x80, URZ ;  /* 0x00000080060a7890 */ /* 0x000fc4000fffe03f */
[----:B------:R-:W-:Y:S02]  /*19f0*/  UIADD3 UR14, UR6, 0x100, URZ ;  /* 0x00000100060e7890 */ /* 0x000fe4000fffe03f */
[----:B------:R-:W-:Y:S01]  /*1a00*/  UMOV UR58, UR6 ;  /* 0x00000006003a7c82 */ /* 0x000fe20008000000 */
[----:B------:R-:W-:Y:S01]  /*1a10*/  UIADD3 UR18, UR6, 0x180, URZ ;  /* 0x0000018006127890 */ /* 0x000fe2000fffe03f */
[----:B------:R-:W-:Y:S01]  /*1a20*/  HGMMA.64x16x16.F32 R72, gdesc[UR56], RZ, !UPT, gsb0 ;  /* 0x00200000384879f0 */ /* 0x000fe2000c0008ff */
[----:B------:R-:W-:Y:S02]  /*1a30*/  UIADD3 UR22, UR6, 0x200, URZ ;  /* 0x0000020006167890 */ /* 0x000fe4000fffe03f */
[----:B------:R-:W-:Y:S01]  /*1a40*/  UIADD3 UR58, UR6, 0x280, URZ ;  /* 0x00000280063a7890 */ /* 0x000fe2000fffe03f */
[----:B------:R-:W-:Y:S01]  /*1a50*/  UMOV UR59, 0x40000040 ;  /* 0x40000040003b7882 */ /* 0x000fe20000000000 */
[----:B------:R-:W-:Y:S02]  /*1a60*/  UIADD3 UR5, UR6, 0x300, URZ ;  /* 0x0000030006057890 */ /* 0x000fe4000fffe03f */
[----:B------:R-:W-:-:S02]  /*1a70*/  UIADD3 UR26, UR6, 0x204, URZ ;  /* 0x00000204061a7890 */ /* 0x000fc4000fffe03f */
[----:B------:R-:W-:Y:S02]  /*1a80*/  UIADD3 UR30, UR6, 0x206, URZ ;  /* 0x00000206061e7890 */ /* 0x000fe4000fffe03f */
[----:B------:R-:W-:Y:S02]  /*1a90*/  UIADD3 UR34, UR6, 0x580, URZ ;  /* 0x0000058006227890 */ /* 0x000fe4000fffe03f */
[----:B------:R-:W-:Y:S02]  /*1aa0*/  UIADD3 UR42, UR6, 0x582, URZ ;  /* 0x00000582062a7890 */ /* 0x000fe4000fffe03f */
[----:B------:R-:W-:Y:S02]  /*1ab0*/  UIADD3 UR46, UR6, 0x584, URZ ;  /* 0x00000584062e7890 */ /* 0x000fe4000fffe03f */
[----:B------:R-:W-:Y:S02]  /*1ac0*/  UIADD3 UR50, UR6, 0x586, URZ ;  /* 0x0000058606327890 */ /* 0x000fe4000fffe03f */
[----:B------:R-:W-:Y:S01]  /*1ad0*/  UIADD3 UR54, UR6, 0x780, URZ ;  /* 0x0000078006367890 */ /* 0x000fe2000fffe03f */
[----:B------:R-:W-:Y:S01]  /*1ae0*/  UMOV UR55, 0x40000040 ;  /* 0x4000004000377882 */ /* 0x000fe20000000000 */
[----:B------:R-:W-:Y:S01]  /*1af0*/  UMOV UR39, 0x40000040 ;  /* 0x4000004000277882 */ /* 0x000fe20000000000 */
[----:B------:R-:W-:Y:S01]  /*1b00*/  UIADD3 UR7, UR6, 0xa02, URZ ;  /* 0x00000a0206077890 */ /* 0x000fe2000fffe03f */
[----:B------:R-:W-:-:S02]  /*1b10*/  WARPGROUP.DEPBAR.LE gsb0, 0x0 ;  /* 0x00008000000079c5 */ /* 0x000fc40000010000 */
[----:B------:R-:W-:-:S06]  /*1b20*/  WARPGROUP.ARRIVE ;  /* 0x00000000000079c5 */ /* 0x000fcc0000000000 */
[----:B------:R-:W-:Y:S01]  /*1b30*/  HGMMA.64x16x16.F32 R64, gdesc[UR8], RZ, !UPT, gsb0 ;  /* 0x00200000084079f0 */ /* 0x000fe2000c0008ff */
[----:B------:R-:W-:Y:S02]  /*1b40*/  UIADD3 UR8, UR4, 0x2, URZ ;  /* 0x0000000204087890 */ /* 0x000fe4000fffe03f */
[----:B------:R-:W-:Y:S01]  /*1b50*/  UIADD3 UR10, UR6, 0x2, URZ ;  /* 0x00000002060a7890 */ /* 0x000fe2000fffe03f */
[----:B------:R-:W-:Y:S01]  /*1b60*/  UMOV UR9, 0x40000040 ;  /* 0x4000004000097882 */ /* 0x000fe20000000000 */
        /* <DEDUP_REMOVED lines=31> */
[----:B------:R-:W-:Y:S02]  /*1d60*/  UMOV UR59, 0x40000040 ;  /* 0x40000040003b7882 */ /* 0x000fe40000000000 */
        /* <DEDUP_REMOVED lines=329> */
[----:B------:R-:W-:Y:S01]  /*3200*/  UMOV UR52, UR44 ;  /* 0x0000002c00347c82 */ /* 0x000fe20008000000 */
[----:B------:R-:W-:Y:S01]  /*3210*/  UMOV UR53, UR45 ;  /* 0x0000002d00357c82 */ /* 0x000fe20008000000 */
        /* <DEDUP_REMOVED lines=51> */
[----:B------:R-:W-:Y:S01]  /*3550*/  UMOV UR52, UR48 ;  /* 0x0000003000347c82 */ /* 0x000fe20008000000 */
[----:B------:R-:W-:Y:S01]  /*3560*/  UMOV UR53, UR49 ;  /* 0x0000003100357c82 */ /* 0x000fe20008000000 */
[----:B------:R-:W-:-:S02]  /*3570*/  WARPGROUP.DEPBAR.LE gsb0, 0x0 ;  /* 0x00008000000079c5 */ /* 0x000fc40000010000 */
        /* <DEDUP_REMOVED lines=48> */
[----:B------:R-:W-:-:S07]  /*3880*/  UIADD3 UR7, UR6, 0x786, URZ ;  /* 0x0000078606077890 */ /* 0x000fce000fffe03f */
        /* <DEDUP_REMOVED lines=9> */
[----:B------:R-:W-:Y:S02]  /*3920*/  UMOV UR55, 0x40000040 ;  /* 0x4000004000377882 */ /* 0x000fe40000000000 */
[----:B------:R-:W-:Y:S01]  /*3930*/  UMOV UR6, UR11 ;  /* 0x0000000b00067c82 */ /* 0x000fe20008000000 */
        /* <DEDUP_REMOVED lines=33> */
.L_x_2985:
[----:B------:R-:W-:Y:S01]  /*3b50*/  ULDC UR4, c[0x0][0x9d8] ;  /* 0x0002760000047ab9 */ /* 0x000fe20000000800 */
[----:B------:R-:W2:Y:S01]  /*3b60*/  LDL R82, [R1+0x4] ;  /* 0x0000040001527983 */ /* 0x000ea20000100800 */
        /* <DEDUP_REMOVED lines=22> */
[----:B------:R3:W-:Y:S01]  /*3cd0*/  MUFU.TANH R6, R41 ;  /* 0x0000002900067308 */ /* 0x0007e20000002400 */
        /* <DEDUP_REMOVED lines=8> */
[----:B---3--:R-:W-:-:S02]  /*3d60*/  IMAD.IADD R41, R212, 0x1, R81 ;  /* 0x00000001d4297824 */ /* 0x008fc400078e0251 */
        /* <DEDUP_REMOVED lines=14> */
[----:B------:R-:W4:Y:S01]  /*3e50*/  MUFU.TANH R77, R77 ;  /* 0x0000004d004d7308 */ /* 0x000f220000002400 */
[----:B---3--:R-:W-:-:S02]  /*3e60*/  IMAD R67, R120, -0x70, R41 ;  /* 0xffffff9078437824 */ /* 0x008fc400078e0229 */
[----:B------:R-:W-:Y:S01]  /*3e70*/  FMUL.FTZ R55, R55, UR4 ;  /* 0x0000000437377c20 */ /* 0x000fe20008410000 */
[----:B------:R-:W-:Y:S01]  /*3e80*/  FMUL.FTZ R32, R32, UR4 ;  /* 0x0000000420207c20 */ /* 0x000fe20008410000 */
[----:B------:R-:W-:Y:S01]  /*3e90*/  FMUL.FTZ R42, R42, UR4 ;  /* 0x000000042a2a7c20 */ /* 0x000fe20008410000 */
[----:B------:R-:W-:Y:S01]  /*3ea0*/  FMUL.FTZ R43, R43, UR4 ;  /* 0x000000042b2b7c20 */ /* 0x000fe20008410000 */
[C---:B------:R-:W-:Y:S01]  /*3eb0*/  ISETP.GT.AND P4, PT, R67.reuse, RZ, PT ;  /* 0x000000ff4300720c */ /* 0x040fe20003f84270 */
[----:B------:R-:W-:Y:S01]  /*3ec0*/  FMUL.FTZ R36, R36, UR4 ;  /* 0x0000000424247c20 */ /* 0x000fe20008410000 */
[----:B------:R-:W3:Y:S01]  /*3ed0*/  MUFU.TANH R64, R64 ;  /* 0x0000004000407308 */ /* 0x000ee20000002400 */
[C---:B------:R-:W-:Y:S01]  /*3ee0*/  ISETP.GT.AND P3, PT, R67.reuse, 0x1, PT ;  /* 0x000000014300780c */ /* 0x040fe20003f64270 */
[----:B------:R-:W-:Y:S01]  /*3ef0*/  FMUL.FTZ R46, R46, UR4 ;  /* 0x000000042e2e7c20 */ /* 0x000fe20008410000 */
[----:B------:R-:W-:Y:S01]  /*3f00*/  ISETP.GT.AND P2, PT, R67, 0x8, PT ;  /* 0x000000084300780c */ /* 0x000fe20003f44270 */
[----:B------:R-:W-:Y:S01]  /*3f10*/  FMUL.FTZ R47, R47, UR4 ;  /* 0x000000042f2f7c20 */ /* 0x000fe20008410000 */
[----:B-1----:R-:W-:Y:S01]  /*3f20*/  FSEL R73, R73, -INF , P3 ;  /* 0xff80000049497808 */ /* 0x002fe20001800000 */
[----:B------:R-:W-:Y:S01]  /*3f30*/  FMUL.FTZ R24, R24, UR4 ;  /* 0x0000000418187c20 */ /* 0x000fe20008410000 */
[C---:B------:R-:W-:Y:S01]  /*3f40*/  ISETP.GT.AND P1, PT, R67.reuse, 0x9, PT ;  /* 0x000000094300780c */ /* 0x040fe20003f24270 */
[----:B------:R-:W1:Y:S01]  /*3f50*/  MUFU.TANH R3, R74 ;  /* 0x0000004a00037308 */ /* 0x000e620000002400 */
[----:B------:R-:W-:Y:S01]  /*3f60*/  ISETP.GT.AND P6, PT, R67, 0x10, PT ;  /* 0x000000104300780c */ /* 0x000fe20003fc4270 */
[----:B------:R-:W-:Y:S01]  /*3f70*/  FMUL.FTZ R34, R34, UR4 ;  /* 0x0000000422227c20 */ /* 0x000fe20008410000 */
[----:B----4-:R-:W-:Y:S01]  /*3f80*/  FSEL R77, R77, -INF , P1 ;  /* 0xff8000004d4d7808 */ /* 0x010fe20000800000 */
[----:B------:R-:W-:Y:S01]  /*3f90*/  FMUL.FTZ R28, R28, UR4 ;  /* 0x000000041c1c7c20 */ /* 0x000fe20008410000 */
[----:B------:R-:W-:Y:S01]  /*3fa0*/  ISETP.GT.AND P5, PT, R67, 0x11, PT ;  /* 0x000000114300780c */ /* 0x000fe20003fa4270 */
[----:B------:R-:W-:Y:S01]  /*3fb0*/  ULDC UR5, c[0x0][0x988] ;  /* 0x0002620000057ab9 */ /* 0x000fe20000000800 */
[----:B------:R-:W-:Y:S01]  /*3fc0*/  FMUL.FTZ R38, R38, UR4 ;  /* 0x0000000426267c20 */ /* 0x000fe20008410000 */
[----:B------:R4:W5:Y:S01]  /*3fd0*/  MUFU.TANH R4, R75 ;  /* 0x0000004b00047308 */ /* 0x0009620000002400 */
[----:B---3--:R-:W-:Y:S01]  /*3fe0*/  FSEL R83, R64, -INF , P6 ;  /* 0xff80000040537808 */ /* 0x008fe20003000000 */
[----:B------:R-:W-:Y:S01]  /*3ff0*/  FMUL.FTZ R39, R39, UR4 ;  /* 0x0000000427277c20 */ /* 0x000fe20008410000 */
[----:B------:R-:W-:Y:S01]  /*4000*/  FSEL R21, R21, -INF , P5 ;  /* 0xff80000015157808 */ /* 0x000fe20002800000 */
[----:B------:R-:W-:Y:S01]  /*4010*/  FMUL.FTZ R26, R26, UR4 ;  /* 0x000000041a1a7c20 */ /* 0x000fe20008410000 */
[----:B------:R-:W-:Y:S01]  /*4020*/  P2R R80, PR, RZ, 0x1 ;  /* 0x00000001ff507803 */ /* 0x000fe20000000000 */
[----:B------:R-:W-:Y:S01]  /*4030*/  FMUL.FTZ R30, R30, UR4 ;  /* 0x000000041e1e7c20 */ /* 0x000fe20008410000 */
[----:B------:R-:W-:Y:S01]  /*4040*/  FMUL.FTZ R31, R31, UR4 ;  /* 0x000000041f1f7c20 */ /* 0x000fe20008410000 */
[----:B------:R-:W3:Y:S01]  /*4050*/  MUFU.TANH R65, R65 ;  /* 0x0000004100417308 */ /* 0x000ee20000002400 */
[----:B----4-:R-:W-:-:S02]  /*4060*/  FSEL R75, R72, -INF , P4 ;  /* 0xff800000484b7808 */ /* 0x010fc40002000000 */
[----:B-1----:R-:W-:Y:S02]  /*4070*/  FSEL R3, R3, -INF , P4 ;  /* 0xff80000003037808 */ /* 0x002fe40002000000 */
[----:B------:R-:W-:-:S03]  /*4080*/  ISETP.GT.AND P4, PT, R67, 0x18, PT ;  /* 0x000000184300780c */ /* 0x000fc60003f84270 */
[----:B------:R1:W4:Y:S01]  /*4090*/  MUFU.TANH R13, R79 ;  /* 0x0000004f000d7308 */ /* 0x0003220000002400 */
[----:B-----5:R-:W-:Y:S02]  /*40a0*/  FSEL R4, R4, -INF , P3 ;  /* 0xff80000004047808 */ /* 0x020fe40001800000 */
[----:B------:R-:W-:-:S05]  /*40b0*/  ISETP.GT.AND P3, PT, R67, 0x19, PT ;  /* 0x000000194300780c */ /* 0x000fca0003f64270 */
[----:B------:R5:W4:Y:S01]  /*40c0*/  MUFU.TANH R15, R66 ;  /* 0x00000042000f7308 */ /* 0x000b220000002400 */
[----:B-1----:R-:W-:Y:S02]  /*40d0*/  FSEL R79, R76, -INF , P2 ;  /* 0xff8000004c4f7808 */ /* 0x002fe40001000000 */
[----:B---3--:R-:W-:Y:S02]  /*40e0*/  FSEL R65, R65, -INF , P5 ;  /* 0xff80000041417808 */ /* 0x008fe40002800000 */
[----:B------:R-:W-:-:S03]  /*40f0*/  ISETP.GT.AND P5, PT, R67, 0x29, PT ;  /* 0x000000294300780c */ /* 0x000fc60003fa4270 */
[----:B------:R-:W1:Y:S01]  /*4100*/  MUFU.TANH R68, R68 ;  /* 0x0000004400447308 */ /* 0x000e620000002400 */
[----:B-----5:R-:W-:Y:S02]  /*4110*/  FMNMX.FTZ R66, R75, R73, !PT ;  /* 0x000000494b427209 */ /* 0x020fe40007810000 */
[----:B----4-:R-:W-:Y:S02]  /*4120*/  FSEL R13, R13, -INF , P1 ;  /* 0xff8000000d0d7808 */ /* 0x010fe40000800000 */
[----:B------:R-:W-:Y:S02]  /*4130*/  FMNMX.FTZ R72, R79, R66, !PT ;  /* 0x000000424f487209 */ /* 0x000fe40007810000 */
[----:B------:R-:W-:Y:S01]  /*4140*/  ISETP.GT.AND P1, PT, R67, 0x21, PT ;  /* 0x000000214300780c */ /* 0x000fe20003f24270 */
[----:B------:R-:W3:Y:S01]  /*4150*/  MUFU.TANH R11, R78 ;  /* 0x0000004e000b7308 */ /* 0x000ee20000002400 */
[----:B------:R-:W-:Y:S02]  /*4160*/  FMNMX.FTZ R72, R77, R72, !PT ;  /* 0x000000484d487209 */ /* 0x000fe40007810000 */
[----:B------:R-:W-:-:S02]  /*4170*/  FSEL R15, R15, -INF , P6 ;  /* 0xff8000000f0f7808 */ /* 0x000fc40003000000 */
[----:B------:R-:W-:Y:S02]  /*4180*/  FMNMX.FTZ R72, R83, R72, !PT ;  /* 0x0000004853487209 */ /* 0x000fe40007810000 */
[----:B------:R-:W-:Y:S01]  /*4190*/  ISETP.GT.AND P6, PT, R67, 0x28, PT ;  /* 0x000000284300780c */ /* 0x000fe20003fc4270 */
[----:B------:R-:W4:Y:S01]  /*41a0*/  MUFU.TANH R69, R69 ;  /* 0x0000004500457308 */ /* 0x000f220000002400 */
[----:B-1----:R-:W-:Y:S02]  /*41b0*/  FSEL R85, R68, -INF , P4 ;  /* 0xff80000044557808 */ /* 0x002fe40002000000 */
[----:B------:R-:W-:-:S04]  /*41c0*/  FMNMX.FTZ R72, R65, R72, !PT ;  /* 0x0000004841487209 */ /* 0x000fc80007810000 */
[----:B------:R-:W-:Y:S01]  /*41d0*/  FMNMX.FTZ R72, R85, R72, !PT ;  /* 0x0000004855487209 */ /* 0x000fe20007810000 */
        /* <DEDUP_REMOVED lines=9> */
[----:B------:R-:W-:Y:S01]  /*4270*/  MUFU.TANH R70, R70 ;  /* 0x0000004600467308 */ /* 0x000fe20000002400 */
[----:B---3--:R-:W-:-:S04]  /*4280*/  FSEL R89, R57, -INF , P1 ;  /* 0xff80000039597808 */ /* 0x008fc80000800000 */
[----:B------:R-:W-:-:S03]  /*4290*/  FMNMX.FTZ R72, R89, R72, !PT ;  /* 0x0000004859487209 */ /* 0x000fc60007810000 */
[----:B------:R-:W1:Y:S01]  /*42a0*/  MUFU.TANH R61, R61 ;  /* 0x0000003d003d7308 */ /* 0x000e620000002400 */
[----:B----4-:R-:W-:-:S04]  /*42b0*/  FSEL R91, R60, -INF , P6 ;  /* 0xff8000003c5b7808 */ /* 0x010fc80003000000 */
[----:B------:R-:W-:-:S03]  /*42c0*/  FMNMX.FTZ R72, R91, R72, !PT ;  /* 0x000000485b487209 */ /* 0x000fc60007810000 */
[----:B------:R-:W3:Y:S08]  /*42d0*/  MUFU.TANH R71, R71 ;  /* 0x0000004700477308 */ /* 0x000ef00000002400 */
[----:B------:R-:W4:Y:S01]  /*42e0*/  MUFU.TANH R48, R48 ;  /* 0x0000003000307308 */ /* 0x000f220000002400 */
[----:B-1----:R-:W-:-:S04]  /*42f0*/  FSEL R93, R61, -INF , P5 ;  /* 0xff8000003d5d7808 */ /* 0x002fc80002800000 */
[----:B------:R-:W-:-:S03]  /*4300*/  FMNMX.FTZ R72, R93, R72, !PT ;  /* 0x000000485d487209 */ /* 0x000fc60007810000 */
[----:B------:R-:W-:Y:S08]  /*4310*/  MUFU.TANH R58, R58 ;  /* 0x0000003a003a7308 */ /* 0x000ff00000002400 */
[----:B------:R-:W1:Y:S08]  /*4320*/  MUFU.TANH R49, R49 ;  /* 0x0000003100317308 */ /* 0x000e700000002400 */
[----:B------:R-:W-:Y:S08]  /*4330*/  MUFU.TANH R59, R59 ;  /* 0x0000003b003b7308 */ /* 0x000ff00000002400 */
[----:B------:R-:W-:Y:S08]  /*4340*/  MUFU.TANH R52, R52 ;  /* 0x0000003400347308 */ /* 0x000ff00000002400 */
[----:B------:R-:W-:Y:S08]  /*4350*/  MUFU.TANH R62, R62 ;  /* 0x0000003e003e7308 */ /* 0x000ff00000002400 */
[----:B------:R5:W-:Y:S08]  /*4360*/  MUFU.TANH R20, R25 ;  /* 0x0000001900147308 */ /* 0x000bf00000002400 */
[----:B------:R-:W-:Y:S01]  /*4370*/  MUFU.TANH R53, R53 ;  /* 0x0000003500357308 */ /* 0x000fe20000002400 */
[----:B-----5:R-:W-:-:S02]  /*4380*/  FSEL R25, R70, -INF , P4 ;  /* 0xff80000046197808 */ /* 0x020fc40002000000 */
[----:B------:R-:W-:-:S05]  /*4390*/  ISETP.GT.AND P4, PT, R67, 0x30, PT ;  /* 0x000000304300780c */ /* 0x000fca0003f84270 */
[----:B------:R-:W5:Y:S08]  /*43a0*/  MUFU.TANH R63, R63 ;  /* 0x0000003f003f7308 */ /* 0x000f700000002400 */
[----:B------:R3:W-:Y:S08]  /*43b0*/  MUFU.TANH R66, R29 ;  /* 0x0000001d00427308 */ /* 0x0007f00000002400 */
[----:B------:R-:W2:Y:S01]  /*43c0*/  MUFU.TANH R40, R40 ;  /* 0x0000002800287308 */ /* 0x000ea20000002400 */
[----:B---3--:R-:W-:-:S02]  /*43d0*/  FSEL R29, R71, -INF , P3 ;  /* 0xff800000471d7808 */ /* 0x008fc40001800000 */
[----:B------:R-:W-:Y:S02]  /*43e0*/  ISETP.GT.AND P3, PT, R67, 0x31, PT ;  /* 0x000000314300780c */ /* 0x000fe40003f64270 */
[----:B----4-:R-:W-:Y:S02]  /*43f0*/  FSEL R71, R48, -INF , P4 ;  /* 0xff80000030477808 */ /* 0x010fe40002000000 */
[----:B-1----:R-:W-:Y:S01]  /*4400*/  FSEL R95, R49, -INF , P3 ;  /* 0xff800000315f7808 */ /* 0x002fe20001800000 */
[----:B------:R-:W-:Y:S01]  /*4410*/  MUFU.TANH R50, R50 ;  /* 0x0000003200327308 */ /* 0x000fe20000002400 */
[----:B------:R-:W-:Y:S02]  /*4420*/  FMNMX.FTZ R72, R71, R72, !PT ;  /* 0x0000004847487209 */ /* 0x000fe40007810000 */
[----:B-----5:R-:W-:Y:S02]  /*4430*/  FSEL R41, R63, -INF , P5 ;  /* 0xff8000003f297808 */ /* 0x020fe40002800000 */
[----:B------:R-:W-:-:S02]  /*4440*/  FMNMX.FTZ R72, R95, R72, !PT ;  /* 0x000000485f487209 */ /* 0x000fc40007810000 */
[----:B------:R-:W-:Y:S01]  /*4450*/  ISETP.GT.AND P5, PT, R67, 0x41, PT ;  /* 0x000000414300780c */ /* 0x000fe20003fa4270 */
[----:B------:R1:W-:Y:S03]  /*4460*/  MUFU.TANH R10, R33 ;  /* 0x00000021000a7308 */ /* 0x0003e60000002400 */
[----:B------:R-:W-:-:S05]  /*4470*/  FSEL R103, R6, -INF , P5 ;  /* 0xff80000006677808 */ /* 0x000fca0002800000 */
[----:B------:R-:W3:Y:S01]  /*4480*/  MUFU.TANH R51, R51 ;  /* 0x0000003300337308 */ /* 0x000ee20000002400 */
[----:B-1----:R-:W-:Y:S02]  /*4490*/  FSEL R33, R58, -INF , P2 ;  /* 0xff8000003a217808 */ /* 0x002fe40001000000 */
[----:B------:R-:W-:-:S04]  /*44a0*/  ISETP.GT.AND P2, PT, R67, 0x38, PT ;  /* 0x000000384300780c */ /* 0x000fc80003f44270 */
[----:B------:R-:W-:Y:S01]  /*44b0*/  FSEL R97, R52, -INF , P2 ;  /* 0xff80000034617808 */ /* 0x000fe20001000000 */
[----:B------:R1:W-:Y:S03]  /*44c0*/  MUFU.TANH R12, R35 ;  /* 0x00000023000c7308 */ /* 0x0003e60000002400 */
[----:B------:R-:W-:-:S05]  /*44d0*/  FMNMX.FTZ R72, R97, R72, !PT ;  /* 0x0000004861487209 */ /* 0x000fca0007810000 */
[----:B------:R-:W-:Y:S01]  /*44e0*/  MUFU.TANH R44, R44 ;  /* 0x0000002c002c7308 */ /* 0x000fe20000002400 */
[----:B-1----:R-:W-:Y:S02]  /*44f0*/  FSEL R35, R59, -INF , P1 ;  /* 0xff8000003b237808 */ /* 0x002fe40000800000 */
[----:B------:R-:W-:-:S04]  /*4500*/  ISETP.GT.AND P1, PT, R67, 0x39, PT ;  /* 0x000000394300780c */ /* 0x000fc80003f24270 */
[----:B------:R-:W-:Y:S01]  /*4510*/  FSEL R99, R53, -INF , P1 ;  /* 0xff80000035637808 */ /* 0x000fe20000800000 */
[----:B------:R-:W-:Y:S03]  /*4520*/  MUFU.TANH R54, R54 ;  /* 0x0000003600367308 */ /* 0x000fe60000002400 */
[----:B------:R-:W-:-:S05]  /*4530*/  FMNMX.FTZ R72, R99, R72, !PT ;  /* 0x0000004863487209 */ /* 0x000fca0007810000 */
[----:B------:R1:W-:Y:S08]  /*4540*/  MUFU.TANH R14, R37 ;  /* 0x00000025000e7308 */ /* 0x0003f00000002400 */
[----:B------:R3:W4:Y:S01]  /*4550*/  MUFU.TANH R8, R45 ;  /* 0x0000002d00087308 */ /* 0x0007220000002400 */
[----:B-1----:R-:W-:Y:S02]  /*4560*/  FSEL R37, R62, -INF , P6 ;  /* 0xff8000003e257808 */ /* 0x002fe40003000000 */
[----:B------:R-:W-:-:S04]  /*4570*/  ISETP.GT.AND P6, PT, R67, 0x40, PT ;  /* 0x000000404300780c */ /* 0x000fc80003fc4270 */
[----:B--2---:R-:W-:Y:S01]  /*4580*/  FSEL R101, R40, -INF , P6 ;  /* 0xff80000028657808 */ /* 0x004fe20003000000 */
[----:B------:R-:W1:Y:S01]  /*4590*/  MUFU.TANH R55, R55 ;  /* 0x0000003700377308 */ /* 0x000e620000002400 */
[----:B---3--:R-:W-:Y:S02]  /*45a0*/  FSEL R45, R51, -INF , P3 ;  /* 0xff800000332d7808 */ /* 0x008fe40001800000 */
[----:B------:R-:W-:Y:S02]  /*45b0*/  FMNMX.FTZ R72, R101, R72, !PT ;  /* 0x0000004865487209 */ /* 0x000fe40007810000 */
[----:B------:R-:W-:Y:S02]  /*45c0*/  ISETP.GT.AND P3, PT, R67, 0x49, PT ;  /* 0x000000494300780c */ /* 0x000fe40003f64270 */
[----:B------:R-:W-:Y:S01]  /*45d0*/  FMNMX.FTZ R72, R103, R72, !PT ;  /* 0x0000004867487209 */ /* 0x000fe20007810000 */
[----:B------:R-:W-:Y:S01]  /*45e0*/  MUFU.TANH R32, R32 ;  /* 0x0000002000207308 */ /* 0x000fe20000002400 */
[----:B----4-:R-:W-:-:S02]  /*45f0*/  FSEL R107, R8, -INF , P3 ;  /* 0xff800000086b7808 */ /* 0x010fc40001800000 */
[----:B------:R-:W-:-:S05]  /*4600*/  MOV R8, UR5 ;  /* 0x0000000500087c02 */ /* 0x000fca0008000f00 */
[----:B------:R-:W2:Y:S01]  /*4610*/  MUFU.TANH R42, R42 ;  /* 0x0000002a002a7308 */ /* 0x000ea20000002400 */
[----:B-1----:R-:W-:Y:S02]  /*4620*/  FSEL R49, R55, -INF , P1 ;  /* 0xff80000037317808 */ /* 0x002fe40000800000 */
[----:B------:R-:W-:-:S04]  /*4630*/  ISETP.GT.AND P1, PT, R67, 0x51, PT ;  /* 0x000000514300780c */ /* 0x000fc80003f24270 */
[----:B------:R-:W-:Y:S01]  /*4640*/  FSEL R111, R10, -INF , P1 ;  /* 0xff8000000a6f7808 */ /* 0x000fe20000800000 */
[----:B------:R1:W3:Y:S01]  /*4650*/  MUFU.TANH R7, R43 ;  /* 0x0000002b00077308 */ /* 0x0002e20000002400 */
[----:B------:R-:W-:Y:S02]  /*4660*/  FSEL R61, R12, -INF , P1 ;  /* 0xff8000000c3d7808 */ /* 0x000fe40000800000 */
[----:B------:R-:W-:Y:S02]  /*4670*/  ISETP.GT.AND P1, PT, R67, 0x69, PT ;  /* 0x000000694300780c */ /* 0x000fe40003f24270 */
[----:B------:R-:W-:Y:S02]  /*4680*/  FMNMX.FTZ R12, R3, R4, !PT ;  /* 0x00000004030c7209 */ /* 0x000fe40007810000 */
[----:B------:R-:W-:Y:S01]  /*4690*/  FSEL R123, R66, -INF , P1 ;  /* 0xff800000427b7808 */ /* 0x000fe20000800000 */
[----:B------:R-:W4:Y:S01]  /*46a0*/  MUFU.TANH R36, R36 ;  /* 0x0000002400247308 */ /* 0x000f220000002400 */
[----:B-1----:R-:W-:-:S02]  /*46b0*/  FSEL R43, R50, -INF , P4 ;  /* 0xff800000322b7808 */ /* 0x002fc40002000000 */
[C---:B------:R-:W-:Y:S02]  /*46c0*/  ISETP.GT.AND P4, PT, R67.reuse, 0x48, PT ;  /* 0x000000484300780c */ /* 0x040fe40003f84270 */
[----:B--2---:R-:W-:Y:S02]  /*46d0*/  FSEL R51, R42, -INF , P6 ;  /* 0xff8000002a337808 */ /* 0x004fe40003000000 */
[----:B------:R-:W-:Y:S01]  /*46e0*/  FSEL R105, R44, -INF , P4 ;  /* 0xff8000002c697808 */ /* 0x000fe20002000000 */
[----:B------:R-:W1:Y:S01]  /*46f0*/  MUFU.TANH R46, R46 ;  /* 0x0000002e002e7308 */ /* 0x000e620000002400 */
[----:B------:R-:W-:Y:S02]  /*4700*/  ISETP.GT.AND P6, PT, R67, 0x58, PT ;  /* 0x000000584300780c */ /* 0x000fe40003fc4270 */
[----:B------:R-:W-:Y:S02]  /*4710*/  FMNMX.FTZ R72, R105, R72, !PT ;  /* 0x0000004869487209 */ /* 0x000fe40007810000 */
[----:B---3--:R-:W-:-:S02]  /*4720*/  FSEL R53, R7, -INF , P5 ;  /* 0xff80000007357808 */ /* 0x008fc40002800000 */
[----:B------:R-:W-:Y:S01]  /*4730*/  FMNMX.FTZ R72, R107, R72, !PT ;  /* 0x000000486b487209 */ /* 0x000fe20007810000 */
[----:B------:R2:W3:Y:S01]  /*4740*/  MUFU.TANH R9, R47 ;  /* 0x0000002f00097308 */ /* 0x0004e20000002400 */
[----:B------:R-:W-:Y:S02]  /*4750*/  ISETP.GT.AND P5, PT, R67, 0x59, PT ;  /* 0x000000594300780c */ /* 0x000fe40003fa4270 */
[----:B----4-:R-:W-:Y:S02]  /*4760*/  FSEL R113, R36, -INF , P6 ;  /* 0xff80000024717808 */ /* 0x010fe40003000000 */
[----:B------:R-:W-:Y:S02]  /*4770*/  FSEL R115, R14, -INF , P5 ;  /* 0xff8000000e737808 */ /* 0x000fe40002800000 */
[----:B------:R-:W-:Y:S01]  /*4780*/  FMNMX.FTZ R12, R11, R12, !PT ;  /* 0x0000000c0b0c7209 */ /* 0x000fe20007810000 */
[----:B------:R-:W4:Y:S01]  /*4790*/  MUFU.TANH R24, R24 ;  /* 0x0000001800187308 */ /* 0x000f220000002400 */
[----:B--2---:R-:W-:-:S02]  /*47a0*/  FSEL R47, R54, -INF , P2 ;  /* 0xff800000362f7808 */ /* 0x004fc40001000000 */
[C---:B------:R-:W-:Y:S02]  /*47b0*/  ISETP.GT.AND P2, PT, R67.reuse, 0x50, PT ;  /* 0x000000504300780c */ /* 0x040fe40003f44270 */
[----:B-1----:R-:W-:Y:S02]  /*47c0*/  FSEL R55, R46, -INF , P4 ;  /* 0xff8000002e377808 */ /* 0x002fe40002000000 */
[----:B------:R-:W-:Y:S01]  /*47d0*/  FSEL R109, R32, -INF , P2 ;  /* 0xff800000206d7808 */ /* 0x000fe20001000000 */
[----:B------:R-:W1:Y:S01]  /*47e0*/  MUFU.TANH R34, R34 ;  /* 0x0000002200227308 */ /* 0x000e620000002400 */
[----:B------:R-:W-:Y:S02]  /*47f0*/  ISETP.GT.AND P4, PT, R67, 0x60, PT ;  /* 0x000000604300780c */ /* 0x000fe40003f84270 */
[----:B------:R-:W-:Y:S02]  /*4800*/  FMNMX.FTZ R72, R109, R72, !PT ;  /* 0x000000486d487209 */ /* 0x000fe40007810000 */
[----:B---3--:R-:W-:-:S02]  /*4810*/  FSEL R57, R9, -INF , P3 ;  /* 0xff80000009397808 */ /* 0x008fc40001800000 */
[----:B------:R-:W-:Y:S01]  /*4820*/  FMNMX.FTZ R72, R111, R72, !PT ;  /* 0x000000486f487209 */ /* 0x000fe20007810000 */
[----:B------:R-:W2:Y:S01]  /*4830*/  MUFU.TANH R28, R28 ;  /* 0x0000001c001c7308 */ /* 0x000ea20000002400 */
[----:B------:R-:W-:Y:S02]  /*4840*/  ISETP.GT.AND P3, PT, R67, 0x61, PT ;  /* 0x000000614300780c */ /* 0x000fe40003f64270 */
[----:B------:R-:W-:Y:S02]  /*4850*/  FMNMX.FTZ R72, R113, R72, !PT ;  /* 0x0000004871487209 */ /* 0x000fe40007810000 */
[----:B----4-:R-:W-:Y:S02]  /*4860*/  FSEL R117, R24, -INF , P4 ;  /* 0xff80000018757808 */ /* 0x010fe40002000000 */
[----:B------:R-:W-:Y:S01]  /*4870*/  FMNMX.FTZ R72, R115, R72, !PT ;  /* 0x0000004873487209 */ /* 0x000fe20007810000 */
[----:B------:R-:W-:Y:S01]  /*4880*/  MUFU.TANH R38, R38 ;  /* 0x0000002600267308 */ /* 0x000fe20000002400 */
[----:B-1----:R-:W-:-:S02]  /*4890*/  FSEL R59, R34, -INF , P2 ;  /* 0xff800000223b7808 */ /* 0x002fc40001000000 */
[----:B------:R-:W-:Y:S02]  /*48a0*/  ISETP.GT.AND P2, PT, R67, 0x68, PT ;  /* 0x000000684300780c */ /* 0x000fe40003f44270 */
[----:B------:R-:W-:Y:S02]  /*48b0*/  FSEL R119, R20, -INF , P3 ;  /* 0xff80000014777808 */ /* 0x000fe40001800000 */
[----:B------:R-:W-:Y:S01]  /*48c0*/  FMNMX.FTZ R72, R117, R72, !PT ;  /* 0x0000004875487209 */ /* 0x000fe20007810000 */
[----:B------:R-:W1:Y:S01]  /*48d0*/  MUFU.TANH R26, R26 ;  /* 0x0000001a001a7308 */ /* 0x000e620000002400 */
[----:B--2---:R-:W-:Y:S02]  /*48e0*/  FSEL R121, R28, -INF , P2 ;  /* 0xff8000001c797808 */ /* 0x004fe40001000000 */
[----:B------:R-:W-:Y:S02]  /*48f0*/  FMNMX.FTZ R72, R119, R72, !PT ;  /* 0x0000004877487209 */ /* 0x000fe40007810000 */
[----:B------:R-:W-:-:S02]  /*4900*/  FMNMX.FTZ R12, R13, R12, !PT ;  /* 0x0000000c0d0c7209 */ /* 0x000fc40007810000 */
[----:B------:R-:W-:Y:S01]  /*4910*/  FMNMX.FTZ R72, R121, R72, !PT ;  /* 0x0000004879487209 */ /* 0x000fe20007810000 */
[----:B------:R-:W2:Y:S01]  /*4920*/  MUFU.TANH R30, R30 ;  /* 0x0000001e001e7308 */ /* 0x000ea20000002400 */
[----:B------:R-:W-:Y:S02]  /*4930*/  FMNMX.FTZ R12, R15, R12, !PT ;  /* 0x0000000c0f0c7209 */ /* 0x000fe40007810000 */
[----:B------:R-:W-:Y:S02]  /*4940*/  FMNMX.FTZ R72, R123, R72, !PT ;  /* 0x000000487b487209 */ /* 0x000fe40007810000 */
[----:B------:R-:W-:-:S03]  /*4950*/  FMNMX.FTZ R12, R21, R12, !PT ;  /* 0x0000000c150c7209 */ /* 0x000fc60007810000 */
[----:B------:R-:W3:Y:S01]  /*4960*/  SHFL.BFLY PT, R7, R72, 0x2, 0x1f ;  /* 0x0c401f0048077f89 */ /* 0x000ee200000e0000 */
[----:B------:R-:W-:Y:S01]  /*4970*/  FMNMX.FTZ R12, R25, R12, !PT ;  /* 0x0000000c190c7209 */ /* 0x000fe20007810000 */
[----:B------:R-:W4:Y:S03]  /*4980*/  MUFU.TANH R10, R31 ;  /* 0x0000001f000a7308 */ /* 0x000f260000002400 */
[----:B------:R-:W-:-:S04]  /*4990*/  FMNMX.FTZ R12, R29, R12, !PT ;  /* 0x0000000c1d0c7209 */ /* 0x000fc80007810000 */
[----:B------:R-:W-:-:S04]  /*49a0*/  FMNMX.FTZ R12, R33, R12, !PT ;  /* 0x0000000c210c7209 */ /* 0x000fc80007810000 */
[----:B------:R-:W-:-:S04]  /*49b0*/  FMNMX.FTZ R12, R35, R12, !PT ;  /* 0x0000000c230c7209 */ /* 0x000fc80007810000 */
[----:B------:R-:W-:-:S04]  /*49c0*/  FMNMX.FTZ R12, R37, R12, !PT ;  /* 0x0000000c250c7209 */ /* 0x000fc80007810000 */
[----:B------:R-:W-:Y:S02]  /*49d0*/  FMNMX.FTZ R12, R41, R12, !PT ;  /* 0x0000000c290c7209 */ /* 0x000fe40007810000 */
[----:B---3--:R-:W-:Y:S02]  /*49e0*/  FMNMX.FTZ R9, R72, R7, !PT ;  /* 0x0000000748097209 */ /* 0x008fe40007810000 */
        /* <DEDUP_REMOVED lines=12> */
[----:B------:R-:W-:Y:S01]  /*4ab0*/  FMUL.FTZ R6, R7, R8 ;  /* 0x0000000807067220 */ /* 0x000fe20000410000 */
[----:B------:R-:W-:Y:S01]  /*4ac0*/  FMNMX.FTZ R12, R59, R12, !PT ;  /* 0x0000000c3b0c7209 */ /* 0x000fe20007810000 */
[----:B------:R-:W-:Y:S03]  /*4ad0*/  MUFU.TANH R9, R9 ;  /* 0x0000000900097308 */ /* 0x000fe60000002400 */
[----:B------:R-:W-:-:S02]  /*4ae0*/  FSEL R14, R6, RZ, P0 ;  /* 0x000000ff060e7208 */ /* 0x000fc40000000000 */
[----:B------:R-:W-:Y:S02]  /*4af0*/  FMNMX.FTZ R12, R61, R12, !PT ;  /* 0x0000000c3d0c7209 */ /* 0x000fe40007810000 */
[----:B------:R-:W-:Y:S01]  /*4b00*/  ISETP.NE.AND P0, PT, R80, RZ, PT ;  /* 0x000000ff5000720c */ /* 0x000fe20003f05270 */
[----:B------:R3:W5:Y:S01]  /*4b10*/  MUFU.TANH R6, R39 ;  /* 0x0000002700067308 */ /* 0x0007620000002400 */
[-CC-:B------:R-:W-:Y:S01]  /*4b20*/  FFMA.FTZ R63, R69, R8.reuse, -R14.reuse ;  /* 0x00000008453f7223 */ /* 0x180fe2000001080e */
[----:B-1----:R-:W-:Y:S01]  /*4b30*/  FSEL R69, R26, -INF , P4 ;  /* 0xff8000001a457808 */ /* 0x002fe20002000000 */
[-CC-:B------:R-:W-:Y:S01]  /*4b40*/  FFMA.FTZ R27, R73, R8.reuse, -R14.reuse ;  /* 0x00000008491b7223 */ /* 0x180fe2000001080e */
[----:B--2---:R-:W-:Y:S01]  /*4b50*/  FSEL R73, R30, -INF , P2 ;  /* 0xff8000001e497808 */ /* 0x004fe20001000000 */
[-CC-:B------:R-:W-:Y:S01]  /*4b60*/  FFMA.FTZ R200, R75, R8.reuse, -R14.reuse ;  /* 0x000000084bc87223 */ /* 0x180fe2000001080e */
[----:B----4-:R-:W-:Y:S01]  /*4b70*/  FSEL R75, R10, -INF , P1 ;  /* 0xff8000000a4b7808 */ /* 0x010fe20000800000 */
[-CC-:B------:R-:W-:Y:S01]  /*4b80*/  FFMA.FTZ R202, R79, R8.reuse, -R14.reuse ;  /* 0x000000084fca7223 */ /* 0x180fe2000001080e */
[-CC-:B------:R-:W-:Y:S01]  /*4b90*/  FFMA.FTZ R31, R77, R8.reuse, -R14.reuse ;  /* 0x000000084d1f7223 */ /* 0x180fe2000001080e */
[-CC-:B---3--:R-:W-:Y:S01]  /*4ba0*/  FFMA.FTZ R39, R65, R8.reuse, -R14.reuse ;  /* 0x0000000841277223 */ /* 0x188fe2000001080e */
[----:B------:R-:W-:Y:S01]  /*4bb0*/  FSEL R65, R38, -INF , P6 ;  /* 0xff80000026417808 */ /* 0x000fe20003000000 */
[----:B------:R-:W-:Y:S01]  /*4bc0*/  MUFU.EX2 R200, R200 ;  /* 0x000000c800c87308 */ /* 0x000fe20000000800 */
[-CC-:B------:R-:W-:Y:S01]  /*4bd0*/  FFMA.FTZ R196, R83, R8.reuse, -R14.reuse ;  /* 0x0000000853c47223 */ /* 0x180fe2000001080e */
[--C-:B------:R-:W-:Y:S01]  /*4be0*/  FFMA.FTZ R198, R85, R8, -R14.reuse ;  /* 0x0000000855c67223 */ /* 0x100fe2000001080e */
[----:B------:R-:W-:Y:S01]  /*4bf0*/  FMNMX.FTZ R12, R65, R12, !PT ;  /* 0x0000000c410c7209 */ /* 0x000fe20007810000 */
[-CC-:B------:R-:W-:Y:S01]  /*4c00*/  FFMA.FTZ R192, R87, R8.reuse, -R14.reuse ;  /* 0x0000000857c07223 */ /* 0x180fe2000001080e */
[-CC-:B------:R-:W-:Y:S01]  /*4c10*/  FFMA.FTZ R89, R89, R8.reuse, -R14.reuse ;  /* 0x0000000859597223 */ /* 0x180fe2000001080e */
[----:B-----5:R-:W-:Y:S01]  /*4c20*/  FSEL R67, R6, -INF , P5 ;  /* 0xff80000006437808 */ /* 0x020fe20002800000 */
[--C-:B------:R-:W-:Y:S01]  /*4c30*/  FFMA.FTZ R6, R71, R8, -R14.reuse ;  /* 0x0000000847067223 */ /* 0x100fe2000001080e */
[----:B------:R-:W-:Y:S01]  /*4c40*/  FSEL R71, R9, -INF , P3 ;  /* 0xff80000009477808 */ /* 0x000fe20001800000 */
[----:B------:R-:W1:Y:S01]  /*4c50*/  MUFU.EX2 R27, R27 ;  /* 0x0000001b001b7308 */ /* 0x000e620000000800 */
[----:B------:R-:W-:Y:S01]  /*4c60*/  FMNMX.FTZ R12, R67, R12, !PT ;  /* 0x0000000c430c7209 */ /* 0x000fe20007810000 */
[-CC-:B------:R-:W-:Y:S01]  /*4c70*/  FFMA.FTZ R91, R91, R8.reuse, -R14.reuse ;  /* 0x000000085b5b7223 */ /* 0x180fe2000001080e */
[-CC-:B------:R-:W-:Y:S01]  /*4c80*/  FFMA.FTZ R93, R93, R8.reuse, -R14.reuse ;  /* 0x000000085d5d7223 */ /* 0x180fe2000001080e */
[--C-:B------:R-:W-:Y:S01]  /*4c90*/  FFMA.FTZ R95, R95, R8, -R14.reuse ;  /* 0x000000085f5f7223 */ /* 0x100fe2000001080e */
[----:B------:R-:W-:Y:S01]  /*4ca0*/  FMNMX.FTZ R12, R69, R12, !PT ;  /* 0x0000000c450c7209 */ /* 0x000fe20007810000 */
[-CC-:B------:R-:W-:Y:S01]  /*4cb0*/  FFMA.FTZ R97, R97, R8.reuse, -R14.reuse ;  /* 0x0000000861617223 */ /* 0x180fe2000001080e */
[--C-:B------:R-:W-:Y:S01]  /*4cc0*/  FFMA.FTZ R99, R99, R8, -R14.reuse ;  /* 0x0000000863637223 */ /* 0x100fe2000001080e */
[----:B------:R2:W-:Y:S01]  /*4cd0*/  MUFU.EX2 R188, R6 ;  /* 0x0000000600bc7308 */ /* 0x0005e20000000800 */
[----:B------:R-:W-:Y:S01]  /*4ce0*/  FMNMX.FTZ R12, R71, R12, !PT ;  /* 0x0000000c470c7209 */ /* 0x000fe20007810000 */
[-CC-:B------:R-:W-:Y:S01]  /*4cf0*/  FFMA.FTZ R101, R101, R8.reuse, -R14.reuse ;  /* 0x0000000865657223 */ /* 0x180fe2000001080e */
[-CC-:B------:R-:W-:Y:S01]  /*4d00*/  FFMA.FTZ R103, R103, R8.reuse, -R14.reuse ;  /* 0x0000000867677223 */ /* 0x180fe2000001080e */
[--C-:B------:R-:W-:Y:S01]  /*4d10*/  FFMA.FTZ R105, R105, R8, -R14.reuse ;  /* 0x0000000869697223 */ /* 0x100fe2000001080e */
[----:B------:R-:W-:Y:S01]  /*4d20*/  FMNMX.FTZ R12, R73, R12, !PT ;  /* 0x0000000c490c7209 */ /* 0x000fe20007810000 */
[-CC-:B------:R-:W-:Y:S01]  /*4d30*/  FFMA.FTZ R107, R107, R8.reuse, -R14.reuse ;  /* 0x000000086b6b7223 */ /* 0x180fe2000001080e */
[--C-:B------:R-:W-:Y:S01]  /*4d40*/  FFMA.FTZ R109, R109, R8, -R14.reuse ;  /* 0x000000086d6d7223 */ /* 0x100fe2000001080e */
[----:B------:R-:W3:Y:S01]  /*4d50*/  MUFU.EX2 R202, R202 ;  /* 0x000000ca00ca7308 */ /* 0x000ee20000000800 */
[----:B------:R-:W-:Y:S01]  /*4d60*/  FMNMX.FTZ R12, R75, R12, !PT ;  /* 0x0000000c4b0c7209 */ /* 0x000fe20007810000 */
[-CC-:B------:R-:W-:Y:S01]  /*4d70*/  FFMA.FTZ R111, R111, R8.reuse, -R14.reuse ;  /* 0x000000086f6f7223 */ /* 0x180fe2000001080e */
[-CC-:B------:R-:W-:Y:S01]  /*4d80*/  FFMA.FTZ R113, R113, R8.reuse, -R14.reuse ;  /* 0x0000000871717223 */ /* 0x180fe2000001080e */
[-CC-:B------:R-:W-:Y:S01]  /*4d90*/  FFMA.FTZ R115, R115, R8.reuse, -R14.reuse ;  /* 0x0000000873737223 */ /* 0x180fe2000001080e */
[-CC-:B------:R-:W-:Y:S01]  /*4da0*/  FFMA.FTZ R117, R117, R8.reuse, -R14.reuse ;  /* 0x0000000875757223 */ /* 0x180fe2000001080e */
[----:B------:R-:W2:Y:S01]  /*4db0*/  SHFL.BFLY PT, R9, R12, 0x2, 0x1f ;  /* 0x0c401f000c097f89 */ /* 0x000ea200000e0000 */
[-CC-:B------:R-:W-:Y:S01]  /*4dc0*/  FFMA.FTZ R119, R119, R8.reuse, -R14.reuse ;  /* 0x0000000877777223 */ /* 0x180fe2000001080e */
[----:B------:R-:W4:Y:S01]  /*4dd0*/  MUFU.EX2 R31, R31 ;  /* 0x0000001f001f7308 */ /* 0x000f220000000800 */
[-CC-:B------:R-:W-:Y:S01]  /*4de0*/  FFMA.FTZ R121, R121, R8.reuse, -R14.reuse ;  /* 0x0000000879797223 */ /* 0x180fe2000001080e */
[----:B------:R-:W-:Y:S01]  /*4df0*/  FFMA.FTZ R14, R123, R8, -R14 ;  /* 0x000000087b0e7223 */ /* 0x000fe2000001080e */
[----:B------:R-:W-:-:S02]  /*4e00*/  ISETP.GE.AND P2, PT, R81, 0x71, PT ;  /* 0x000000715100780c */ /* 0x000fc40003f46270 */
[----:B------:R-:W-:Y:S02]  /*4e10*/  CS2R R86, SRZ ;  /* 0x0000000000567805 */ /* 0x000fe4000001ff00 */
[----:B------:R-:W-:Y:S02]  /*4e20*/  CS2R R84, SRZ ;  /* 0x0000000000547805 */ /* 0x000fe4000001ff00 */
[----:B------:R-:W-:Y:S02]  /*4e30*/  CS2R R80, SRZ ;  /* 0x0000000000507805 */ /* 0x000fe4000001ff00 */
[----:B------:R-:W-:Y:S01]  /*4e40*/  CS2R R78, SRZ ;  /* 0x00000000004e7805 */ /* 0x000fe2000001ff00 */
[----:B------:R-:W5:Y:S01]  /*4e50*/  MUFU.EX2 R196, R196 ;  /* 0x000000c400c47308 */ /* 0x000f620000000800 */
[----:B------:R-:W-:-:S07]  /*4e60*/  CS2R R76, SRZ ;  /* 0x00000000004c7805 */ /* 0x000fce000001ff00 */
[----:B------:R-:W-:Y:S01]  /*4e70*/  MUFU.EX2 R39, R39 ;  /* 0x0000002700277308 */ /* 0x000fe20000000800 */
[----:B--2---:R-:W-:-:S07]  /*4e80*/  FMNMX.FTZ R6, R12, R9, !PT ;  /* 0x000000090c067209 */ /* 0x004fce0007810000 */
[----:B------:R-:W-:Y:S01]  /*4e90*/  MUFU.EX2 R198, R198 ;  /* 0x000000c600c67308 */ /* 0x000fe20000000800 */
[----:B------:R-:W2:Y:S07]  /*4ea0*/  SHFL.BFLY PT, R9, R6, 0x1, 0x1f ;  /* 0x0c201f0006097f89 */ /* 0x000eae00000e0000 */
[----:B------:R-:W-:Y:S08]  /*4eb0*/  MUFU.EX2 R63, R63 ;  /* 0x0000003f003f7308 */ /* 0x000ff00000000800 */
[----:B------:R-:W-:Y:S08]  /*4ec0*/  MUFU.EX2 R192, R192 ;  /* 0x000000c000c07308 */ /* 0x000ff00000000800 */
[----:B------:R-:W-:Y:S01]  /*4ed0*/  MUFU.EX2 R89, R89 ;  /* 0x0000005900597308 */ /* 0x000fe20000000800 */
[----:B--2---:R-:W-:-:S04]  /*4ee0*/  FMNMX.FTZ R9, R6, R9, !PT ;  /* 0x0000000906097209 */ /* 0x004fc80007810000 */
[C---:B------:R-:W-:Y:S01]  /*4ef0*/  FSETP.NEU.FTZ.AND P1, PT, R9.reuse, -INF , PT ;  /* 0xff8000000900780b */ /* 0x040fe20003f3d000 */
[----:B------:R-:W-:Y:S02]  /*4f00*/  FMUL.FTZ R6, R9, R8 ;  /* 0x0000000809067220 */ /* 0x000fe40000410000 */
[----:B------:R-:W-:Y:S03]  /*4f10*/  MUFU.EX2 R91, R91 ;  /* 0x0000005b005b7308 */ /* 0x000fe60000000800 */
[----:B------:R-:W-:Y:S02]  /*4f20*/  FSEL R6, R6, RZ, P1 ;  /* 0x000000ff06067208 */ /* 0x000fe40000800000 */
[----:B------:R-:W-:-:S03]  /*4f30*/  ISETP.NE.AND P1, PT, R23, RZ, PT ;  /* 0x000000ff1700720c */ /* 0x000fc60003f25270 */
        /* <DEDUP_REMOVED lines=15> */
[----:B------:R-:W-:Y:S01]  /*5030*/  @P1 VIADD R0, R0, 0x36840 ;  /* 0x0003684000001836 */ /* 0x000fe20000000000 */
[----:B------:R-:W-:Y:S01]  /*5040*/  MUFU.EX2 R3, R3 ;  /* 0x0000000300037308 */ /* 0x000fe20000000800 */
[----:B-1----:R-:W-:Y:S01]  /*5050*/  FADD.FTZ R13, R200, R27 ;  /* 0x0000001bc80d7221 */ /* 0x002fe20000010000 */
[-CC-:B------:R-:W-:Y:S01]  /*5060*/  FFMA.FTZ R45, R45, R8.reuse, -R6.reuse ;  /* 0x000000082d2d7223 */ /* 0x180fe20000010806 */
[-C--:B------:R-:W-:Y:S01]  /*5070*/  FFMA.FTZ R47, R47, R8.reuse, -R6 ;  /* 0x000000082f2f7223 */ /* 0x080fe20000010806 */
[----:B------:R-:W-:Y:S01]  /*5080*/  @P1 PRMT R0, R82, 0x654, R0 ;  /* 0x0000065452001816 */ /* 0x000fe20000000000 */
[-CC-:B------:R-:W-:Y:S01]  /*5090*/  FFMA.FTZ R49, R49, R8.reuse, -R6.reuse ;  /* 0x0000000831317223 */ /* 0x180fe20000010806 */
[-CC-:B------:R-:W-:Y:S01]  /*50a0*/  FFMA.FTZ R51, R51, R8.reuse, -R6.reuse ;  /* 0x0000000833337223 */ /* 0x180fe20000010806 */
[-CC-:B------:R-:W-:Y:S01]  /*50b0*/  FFMA.FTZ R53, R53, R8.reuse, -R6.reuse ;  /* 0x0000000835357223 */ /* 0x180fe20000010806 */
[----:B------:R3:W1:Y:S01]  /*50c0*/  MUFU.EX2 R10, R4 ;  /* 0x00000004000a7308 */ /* 0x0006620000000800 */
[----:B------:R2:W-:Y:S01]  /*50d0*/  @P1 SYNCS.ARRIVE.TRANS64.RED.A1T0 RZ, [R0+URZ], RZ ;  /* 0x000000ff00ff19a7 */ /* 0x0005e2000810043f */
[-CC-:B------:R-:W-:Y:S01]  /*50e0*/  FFMA.FTZ R55, R55, R8.reuse, -R6.reuse ;  /* 0x0000000837377223 */ /* 0x180fe20000010806 */
[-CC-:B------:R-:W-:Y:S01]  /*50f0*/  FFMA.FTZ R57, R57, R8.reuse, -R6.reuse ;  /* 0x0000000839397223 */ /* 0x180fe20000010806 */
[-CC-:B------:R-:W-:Y:S01]  /*5100*/  FFMA.FTZ R59, R59, R8.reuse, -R6.reuse ;  /* 0x000000083b3b7223 */ /* 0x180fe20000010806 */
[-CC-:B------:R-:W-:Y:S01]  /*5110*/  FFMA.FTZ R61, R61, R8.reuse, -R6.reuse ;  /* 0x000000083d3d7223 */ /* 0x180fe20000010806 */
[-CC-:B------:R-:W-:Y:S01]  /*5120*/  FFMA.FTZ R65, R65, R8.reuse, -R6.reuse ;  /* 0x0000000841417223 */ /* 0x180fe20000010806 */
[-CC-:B------:R-:W-:Y:S01]  /*5130*/  FFMA.FTZ R67, R67, R8.reuse, -R6.reuse ;  /* 0x0000000843437223 */ /* 0x180fe20000010806 */
[----:B------:R-:W2:Y:S01]  /*5140*/  MUFU.EX2 R11, R11 ;  /* 0x0000000b000b7308 */ /* 0x000ea20000000800 */
[----:B---3--:R-:W-:Y:S01]  /*5150*/  FADD.FTZ R4, R202, R13 ;  /* 0x0000000dca047221 */ /* 0x008fe20000010000 */
[-CC-:B------:R-:W-:Y:S01]  /*5160*/  FFMA.FTZ R69, R69, R8.reuse, -R6.reuse ;  /* 0x0000000845457223 */ /* 0x180fe20000010806 */
[-CC-:B------:R-:W-:Y:S01]  /*5170*/  FFMA.FTZ R71, R71, R8.reuse, -R6.reuse ;  /* 0x0000000847477223 */ /* 0x180fe20000010806 */
[-C--:B------:R-:W-:Y:S01]  /*5180*/  FFMA.FTZ R73, R73, R8.reuse, -R6 ;  /* 0x0000000849497223 */ /* 0x080fe20000010806 */
[----:B----4-:R-:W-:Y:S01]  /*5190*/  FADD.FTZ R13, R31, R4 ;  /* 0x000000041f0d7221 */ /* 0x010fe20000010000 */
[----:B------:R-:W-:Y:S01]  /*51a0*/  FFMA.FTZ R75, R75, R8, -R6 ;  /* 0x000000084b4b7223 */ /* 0x000fe20000010806 */
[----:B------:R-:W-:Y:S01]  /*51b0*/  F2FP.F16.F32.PACK_AB R200, R27, R200 ;  /* 0x000000c81bc8723e */ /* 0x000fe200000000ff */
[----:B------:R-:W3:Y:S01]  /*51c0*/  MUFU.EX2 R15, R15 ;  /* 0x0000000f000f7308 */ /* 0x000ee20000000800 */
[----:B-----5:R-:W-:Y:S01]  /*51d0*/  FADD.FTZ R4, R196, R13 ;  /* 0x0000000dc4047221 */ /* 0x020fe20000010000 */
[----:B-1----:R-:W-:-:S02]  /*51e0*/  F2FP.F16.F32.PACK_AB R201, R10, R3 ;  /* 0x000000030ac9723e */ /* 0x002fc400000000ff */
[----:B------:R-:W-:Y:S02]  /*51f0*/  CS2R R92, SRZ ;  /* 0x00000000005c7805 */ /* 0x000fe4000001ff00 */
[----:B------:R-:W-:Y:S01]  /*5200*/  F2FP.F16.F32.PACK_AB R202, R31, R202 ;  /* 0x000000ca1fca723e */ /* 0x000fe200000000ff */
[----:B------:R-:W-:Y:S01]  /*5210*/  FADD.FTZ R13, R39, R4 ;  /* 0x00000004270d7221 */ /* 0x000fe20000010000 */
[----:B------:R-:W-:Y:S01]  /*5220*/  FADD.FTZ R4, R3, R10 ;  /* 0x0000000a03047221 */ /* 0x000fe20000010000 */
[----:B------:R-:W-:Y:S01]  /*5230*/  F2FP.F16.F32.PACK_AB R196, R39, R196 ;  /* 0x000000c427c4723e */ /* 0x000fe200000000ff */
[----:B------:R1:W4:Y:S01]  /*5240*/  MUFU.EX2 R20, R21 ;  /* 0x0000001500147308 */ /* 0x0003220000000800 */
[----:B------:R-:W-:Y:S01]  /*5250*/  FADD.FTZ R34, R198, R13 ;  /* 0x0000000dc6227221 */ /* 0x000fe20000010000 */
[----:B--2---:R-:W-:Y:S01]  /*5260*/  FADD.FTZ R13, R11, R4 ;  /* 0x000000040b0d7221 */ /* 0x004fe20000010000 */
[----:B------:R-:W-:Y:S02]  /*5270*/  F2FP.F16.F32.PACK_AB R203, R12, R11 ;  /* 0x0000000b0ccb723e */ /* 0x000fe400000000ff */
[----:B------:R-:W-:-:S02]  /*5280*/  CS2R R82, SRZ ;  /* 0x0000000000527805 */ /* 0x000fc4000001ff00 */
[C---:B------:R-:W-:Y:S01]  /*5290*/  F2FP.F16.F32.PACK_AB R198, R63.reuse, R198 ;  /* 0x000000c63fc6723e */ /* 0x040fe200000000ff */
[----:B------:R-:W-:Y:S01]  /*52a0*/  FADD.FTZ R4, R12, R13 ;  /* 0x0000000d0c047221 */ /* 0x000fe20000010000 */
[----:B------:R-:W2:Y:S01]  /*52b0*/  MUFU.EX2 R25, R25 ;  /* 0x0000001900197308 */ /* 0x000ea20000000800 */
[----:B-1----:R-:W-:Y:S02]  /*52c0*/  FADD.FTZ R21, R63, R34 ;  /* 0x000000223f157221 */ /* 0x002fe40000010000 */
[----:B---3--:R-:W-:Y:S01]  /*52d0*/  FADD.FTZ R13, R15, R4 ;  /* 0x000000040f0d7221 */ /* 0x008fe20000010000 */
[----:B------:R-:W-:Y:S01]  /*52e0*/  CS2R R62, SRZ ;  /* 0x00000000003e7805 */ /* 0x000fe2000001ff00 */
[----:B------:R-:W-:Y:S01]  /*52f0*/  FADD.FTZ R36, R192, R21 ;  /* 0x00000015c0247221 */ /* 0x000fe20000010000 */
[C---:B------:R-:W-:Y:S02]  /*5300*/  F2FP.F16.F32.PACK_AB R192, R89.reuse, R192 ;  /* 0x000000c059c0723e */ /* 0x040fe400000000ff */
[----:B------:R-:W1:Y:S01]  /*5310*/  MUFU.EX2 R24, R29 ;  /* 0x0000001d00187308 */ /* 0x000e620000000800 */
[----:B------:R-:W-:Y:S01]  /*5320*/  FADD.FTZ R36, R89, R36 ;  /* 0x0000002459247221 */ /* 0x000fe20000010000 */
[C---:B----4-:R-:W-:Y:S01]  /*5330*/  FADD.FTZ R4, R20.reuse, R13 ;  /* 0x0000000d14047221 */ /* 0x050fe20000010000 */
[----:B------:R-:W-:-:S02]  /*5340*/  F2FP.F16.F32.PACK_AB R197, R20, R15 ;  /* 0x0000000f14c5723e */ /* 0x000fc400000000ff */
[----:B------:R-:W-:Y:S01]  /*5350*/  CS2R R88, SRZ ;  /* 0x0000000000587805 */ /* 0x000fe2000001ff00 */
[----:B------:R-:W-:Y:S02]  /*5360*/  FADD.FTZ R21, R91, R36 ;  /* 0x000000245b157221 */ /* 0x000fe40000010000 */
[----:B------:R-:W3:Y:S01]  /*5370*/  MUFU.EX2 R33, R33 ;  /* 0x0000002100217308 */ /* 0x000ee20000000800 */
[----:B--2---:R-:W-:Y:S01]  /*5380*/  FADD.FTZ R13, R25, R4 ;  /* 0x00000004190d7221 */ /* 0x004fe20000010000 */
[C---:B------:R-:W-:Y:S01]  /*5390*/  FADD.FTZ R21, R194.reuse, R21 ;  /* 0x00000015c2157221 */ /* 0x040fe20000010000 */
[----:B------:R-:W-:Y:S02]  /*53a0*/  F2FP.F16.F32.PACK_AB R194, R194, R91 ;  /* 0x0000005bc2c2723e */ /* 0x000fe400000000ff */
[----:B------:R-:W-:Y:S01]  /*53b0*/  CS2R R90, SRZ ;  /* 0x00000000005a7805 */ /* 0x000fe2000001ff00 */
[----:B------:R-:W-:Y:S02]  /*53c0*/  FADD.FTZ R38, R188, R21 ;  /* 0x00000015bc267221 */ /* 0x000fe40000010000 */
[----:B------:R-:W2:Y:S01]  /*53d0*/  MUFU.EX2 R95, R95 ;  /* 0x0000005f005f7308 */ /* 0x000ea20000000800 */
[C---:B-1----:R-:W-:Y:S01]  /*53e0*/  FADD.FTZ R4, R24.reuse, R13 ;  /* 0x0000000d18047221 */ /* 0x042fe20000010000 */
[----:B------:R-:W-:-:S02]  /*53f0*/  F2FP.F16.F32.PACK_AB R199, R24, R25 ;  /* 0x0000001918c7723e */ /* 0x000fc400000000ff */
[----:B------:R-:W-:-:S04]  /*5400*/  CS2R R24, SRZ ;  /* 0x0000000000187805 */ /* 0x000fc8000001ff00 */
[----:B------:R-:W1:Y:S01]  /*5410*/  MUFU.EX2 R26, R35 ;  /* 0x00000023001a7308 */ /* 0x000e620000000800 */
[----:B---3--:R-:W-:-:S07]  /*5420*/  FADD.FTZ R13, R33, R4 ;  /* 0x00000004210d7221 */ /* 0x008fce0000010000 */
[----:B------:R-:W3:Y:S01]  /*5430*/  MUFU.EX2 R97, R97 ;  /* 0x0000006100617308 */ /* 0x000ee20000000800 */
[C---:B--2---:R-:W-:Y:S01]  /*5440*/  FADD.FTZ R38, R95.reuse, R38 ;  /* 0x000000265f267221 */ /* 0x044fe20000010000 */
[----:B------:R-:W-:Y:S02]  /*5450*/  F2FP.F16.F32.PACK_AB R188, R95, R188 ;  /* 0x000000bc5fbc723e */ /* 0x000fe400000000ff */
[----:B------:R-:W-:-:S04]  /*5460*/  CS2R R94, SRZ ;  /* 0x00000000005e7805 */ /* 0x000fc8000001ff00 */
[----:B------:R-:W2:Y:S01]  /*5470*/  MUFU.EX2 R37, R37 ;  /* 0x0000002500257308 */ /* 0x000ea20000000800 */
[C---:B-1----:R-:W-:Y:S01]  /*5480*/  FADD.FTZ R0, R26.reuse, R13 ;  /* 0x0000000d1a007221 */ /* 0x042fe20000010000 */
[----:B------:R-:W-:Y:S02]  /*5490*/  F2FP.F16.F32.PACK_AB R193, R26, R33 ;  /* 0x000000211ac1723e */ /* 0x000fe400000000ff */
[----:B------:R-:W-:-:S04]  /*54a0*/  CS2R R26, SRZ ;  /* 0x00000000001a7805 */ /* 0x000fc8000001ff00 */
[----:B------:R1:W4:Y:S01]  /*54b0*/  MUFU.EX2 R190, R99 ;  /* 0x0000006300be7308 */ /* 0x0003220000000800 */
[----:B---3--:R-:W-:-:S07]  /*54c0*/  FADD.FTZ R21, R97, R38 ;  /* 0x0000002661157221 */ /* 0x008fce0000010000 */
[----:B------:R-:W3:Y:S01]  /*54d0*/  MUFU.EX2 R28, R41 ;  /* 0x00000029001c7308 */ /* 0x000ee20000000800 */
[----:B--2---:R-:W-:Y:S01]  /*54e0*/  FADD.FTZ R13, R37, R0 ;  /* 0x00000000250d7221 */ /* 0x004fe20000010000 */
[----:B-1----:R-:W-:-:S06]  /*54f0*/  CS2R R98, SRZ ;  /* 0x0000000000627805 */ /* 0x002fcc000001ff00 */
[----:B------:R-:W1:Y:S01]  /*5500*/  MUFU.EX2 R101, R101 ;  /* 0x0000006500657308 */ /* 0x000e620000000800 */
[C---:B----4-:R-:W-:Y:S01]  /*5510*/  FADD.FTZ R38, R190.reuse, R21 ;  /* 0x00000015be267221 */ /* 0x050fe20000010000 */
[----:B------:R-:W-:Y:S02]  /*5520*/  F2FP.F16.F32.PACK_AB R190, R190, R97 ;  /* 0x00000061bebe723e */ /* 0x000fe400000000ff */
[----:B------:R-:W-:-:S04]  /*5530*/  CS2R R96, SRZ ;  /* 0x0000000000607805 */ /* 0x000fc8000001ff00 */
[----:B------:R-:W2:Y:S01]  /*5540*/  MUFU.EX2 R43, R43 ;  /* 0x0000002b002b7308 */ /* 0x000ea20000000800 */
[C---:B---3--:R-:W-:Y:S01]  /*5550*/  FADD.FTZ R4, R28.reuse, R13 ;  /* 0x0000000d1c047221 */ /* 0x048fe20000010000 */
[----:B------:R-:W-:Y:S02]  /*5560*/  F2FP.F16.F32.PACK_AB R195, R28, R37 ;  /* 0x000000251cc3723e */ /* 0x000fe400000000ff */
[----:B------:R-:W-:-:S04]  /*5570*/  CS2R R28, SRZ ;  /* 0x00000000001c7805 */ /* 0x000fc8000001ff00 */
[----:B------:R3:W4:Y:S01]  /*5580*/  MUFU.EX2 R184, R103 ;  /* 0x0000006700b87308 */ /* 0x0007220000000800 */
[----:B-1----:R-:W-:-:S07]  /*5590*/  FADD.FTZ R21, R101, R38 ;  /* 0x0000002665157221 */ /* 0x002fce0000010000 */
[----:B------:R1:W5:Y:S01]  /*55a0*/  MUFU.EX2 R30, R45 ;  /* 0x0000002d001e7308 */ /* 0x0003620000000800 */
[----:B--2---:R-:W-:Y:S01]  /*55b0*/  FADD.FTZ R13, R43, R4 ;  /* 0x000000042b0d7221 */ /* 0x004fe20000010000 */
[----:B---3--:R-:W-:-:S06]  /*55c0*/  CS2R R102, SRZ ;  /* 0x0000000000667805 */ /* 0x008fcc000001ff00 */
[----:B------:R-:W2:Y:S01]  /*55d0*/  MUFU.EX2 R105, R105 ;  /* 0x0000006900697308 */ /* 0x000ea20000000800 */
[C---:B----4-:R-:W-:Y:S01]  /*55e0*/  FADD.FTZ R38, R184.reuse, R21 ;  /* 0x00000015b8267221 */ /* 0x050fe20000010000 */
[----:B------:R-:W-:Y:S02]  /*55f0*/  F2FP.F16.F32.PACK_AB R184, R184, R101 ;  /* 0x00000065b8b8723e */ /* 0x000fe400000000ff */
[----:B------:R-:W-:Y:S02]  /*5600*/  CS2R R100, SRZ ;  /* 0x0000000000647805 */ /* 0x000fe4000001ff00 */
[----:B-1----:R-:W-:Y:S02]  /*5610*/  CS2R R44, SRZ ;  /* 0x00000000002c7805 */ /* 0x002fe4000001ff00 */
[----:B------:R-:W1:Y:S01]  /*5620*/  MUFU.EX2 R47, R47 ;  /* 0x0000002f002f7308 */ /* 0x000e620000000800 */
[C---:B-----5:R-:W-:Y:S01]  /*5630*/  FADD.FTZ R4, R30.reuse, R13 ;  /* 0x0000000d1e047221 */ /* 0x060fe20000010000 */
[----:B------:R-:W-:-:S02]  /*5640*/  F2FP.F16.F32.PACK_AB R189, R30, R43 ;  /* 0x0000002b1ebd723e */ /* 0x000fc400000000ff */
[----:B------:R-:W-:Y:S02]  /*5650*/  CS2R R42, SRZ ;  /* 0x00000000002a7805 */ /* 0x000fe4000001ff00 */
[----:B------:R-:W-:Y:S02]  /*5660*/  CS2R R30, SRZ ;  /* 0x00000000001e7805 */ /* 0x000fe4000001ff00 */
[----:B------:R3:W4:Y:S01]  /*5670*/  MUFU.EX2 R186, R107 ;  /* 0x0000006b00ba7308 */ /* 0x0007220000000800 */
[----:B--2---:R-:W-:-:S07]  /*5680*/  FADD.FTZ R21, R105, R38 ;  /* 0x0000002669157221 */ /* 0x004fce0000010000 */
[----:B------:R2:W5:Y:S01]  /*5690*/  MUFU.EX2 R32, R49 ;  /* 0x0000003100207308 */ /* 0x0005620000000800 */
[----:B-1----:R-:W-:Y:S01]  /*56a0*/  FADD.FTZ R13, R47, R4 ;  /* 0x000000042f0d7221 */ /* 0x002fe20000010000 */
[----:B---3--:R-:W-:-:S06]  /*56b0*/  CS2R R106, SRZ ;  /* 0x00000000006a7805 */ /* 0x008fcc000001ff00 */
[----:B------:R-:W1:Y:S01]  /*56c0*/  MUFU.EX2 R109, R109 ;  /* 0x0000006d006d7308 */ /* 0x000e620000000800 */
[C---:B----4-:R-:W-:Y:S01]  /*56d0*/  FADD.FTZ R38, R186.reuse, R21 ;  /* 0x00000015ba267221 */ /* 0x050fe20000010000 */
[----:B------:R-:W-:Y:S02]  /*56e0*/  F2FP.F16.F32.PACK_AB R186, R186, R105 ;  /* 0x00000069baba723e */ /* 0x000fe400000000ff */
[----:B------:R-:W-:Y:S02]  /*56f0*/  CS2R R104, SRZ ;  /* 0x0000000000687805 */ /* 0x000fe4000001ff00 */
[----:B--2---:R-:W-:Y:S02]  /*5700*/  CS2R R48, SRZ ;  /* 0x0000000000307805 */ /* 0x004fe4000001ff00 */
[----:B------:R-:W2:Y:S01]  /*5710*/  MUFU.EX2 R51, R51 ;  /* 0x0000003300337308 */ /* 0x000ea20000000800 */
[C---:B-----5:R-:W-:Y:S01]  /*5720*/  FADD.FTZ R4, R32.reuse, R13 ;  /* 0x0000000d20047221 */ /* 0x060fe20000010000 */
[----:B------:R-:W-:-:S02]  /*5730*/  F2FP.F16.F32.PACK_AB R191, R32, R47 ;  /* 0x0000002f20bf723e */ /* 0x000fc400000000ff */
[----:B------:R-:W-:Y:S02]  /*5740*/  CS2R R46, SRZ ;  /* 0x00000000002e7805 */ /* 0x000fe4000001ff00 */
[----:B------:R-:W-:Y:S02]  /*5750*/  CS2R R32, SRZ ;  /* 0x0000000000207805 */ /* 0x000fe4000001ff00 */
        /* <DEDUP_REMOVED lines=42> */
[----:B------:R-:W-:Y:S01]  /*5a00*/  F2FP.F16.F32.PACK_AB R181, R0, R59 ;  /* 0x0000003b00b5723e */ /* 0x000fe200000000ff */
[----:B------:R-:W-:Y:S01]  /*5a10*/  IMAD.MOV.U32 R0, RZ, RZ, 0x3f800000 ;  /* 0x3f800000ff007424 */ /* 0x000fe200078e00ff */
[----:B------:R-:W-:-:S04]  /*5a20*/  CS2R R58, SRZ ;  /* 0x00000000003a7805 */ /* 0x000fc8000001ff00 */
[----:B------:R-:W3:Y:S01]  /*5a30*/  MUFU.EX2 R14, R14 ;  /* 0x0000000e000e7308 */ /* 0x000ee20000000800 */
[----:B--2---:R-:W-:Y:S01]  /*5a40*/  FADD.FTZ R21, R121, R40 ;  /* 0x0000002879157221 */ /* 0x004fe20000010000 */
[----:B------:R-:W-:-:S06]  /*5a50*/  CS2R R40, SRZ ;  /* 0x0000000000287805 */ /* 0x000fcc000001ff00 */
[----:B------:R2:W4:Y:S01]  /*5a60*/  MUFU.EX2 R6, R67 ;  /* 0x0000004300067308 */ /* 0x0005220000000800 */
[----:B-1----:R-:W-:-:S07]  /*5a70*/  FADD.FTZ R13, R65, R4 ;  /* 0x00000004410d7221 */ /* 0x002fce0000010000 */
[----:B------:R-:W1:Y:S01]  /*5a80*/  MUFU.EX2 R69, R69 ;  /* 0x0000004500457308 */ /* 0x000e620000000800 */
[C---:B---3--:R-:W-:Y:S01]  /*5a90*/  FADD.FTZ R4, R14.reuse, R21 ;  /* 0x000000150e047221 */ /* 0x048fe20000010000 */
[----:B------:R-:W-:Y:S02]  /*5aa0*/  F2FP.F16.F32.PACK_AB R178, R14, R121 ;  /* 0x000000790eb2723e */ /* 0x000fe400000000ff */
[----:B--2---:R-:W-:-:S04]  /*5ab0*/  CS2R R66, SRZ ;  /* 0x0000000000427805 */ /* 0x004fc8000001ff00 */
[----:B------:R2:W3:Y:S01]  /*5ac0*/  MUFU.EX2 R38, R71 ;  /* 0x0000004700267308 */ /* 0x0004e20000000800 */
[C---:B----4-:R-:W-:Y:S01]  /*5ad0*/  FADD.FTZ R14, R6.reuse, R13 ;  /* 0x0000000d060e7221 */ /* 0x050fe20000010000 */
[----:B------:R-:W-:Y:S01]  /*5ae0*/  F2FP.F16.F32.PACK_AB R183, R6, R65 ;  /* 0x0000004106b7723e */ /* 0x000fe200000000ff */
[----:B------:R-:W-:Y:S01]  /*5af0*/  IMAD.MOV.U32 R6, RZ, RZ, 0x3f800000 ;  /* 0x3f800000ff067424 */ /* 0x000fe200078e00ff */
[----:B------:R-:W-:-:S04]  /*5b00*/  CS2R R64, SRZ ;  /* 0x0000000000407805 */ /* 0x000fc8000001ff00 */
[----:B------:R-:W4:Y:S01]  /*5b10*/  MUFU.EX2 R73, R73 ;  /* 0x0000004900497308 */ /* 0x000f220000000800 */
[----:B-1----:R-:W-:Y:S01]  /*5b20*/  FADD.FTZ R3, R69, R14 ;  /* 0x0000000e45037221 */ /* 0x002fe20000010000 */
[----:B--2---:R-:W-:-:S06]  /*5b30*/  CS2R R70, SRZ ;  /* 0x0000000000467805 */ /* 0x004fcc000001ff00 */
[----:B------:R1:W2:Y:S01]  /*5b40*/  MUFU.EX2 R10, R75 ;  /* 0x0000004b000a7308 */ /* 0x0002a20000000800 */
[C---:B---3--:R-:W-:Y:S01]  /*5b50*/  FADD.FTZ R12, R38.reuse, R3 ;  /* 0x00000003260c7221 */ /* 0x048fe20000010000 */
[----:B------:R-:W-:Y:S02]  /*5b60*/  F2FP.F16.F32.PACK_AB R177, R38, R69 ;  /* 0x0000004526b1723e */ /* 0x000fe400000000ff */
[----:B------:R-:W-:Y:S02]  /*5b70*/  CS2R R68, SRZ ;  /* 0x0000000000447805 */ /* 0x000fe4000001ff00 */
[----:B------:R-:W-:Y:S01]  /*5b80*/  CS2R R38, SRZ ;  /* 0x0000000000267805 */ /* 0x000fe2000001ff00 */
[----:B----4-:R-:W-:Y:S01]  /*5b90*/  FADD.FTZ R3, R73, R12 ;  /* 0x0000000c49037221 */ /* 0x010fe20000010000 */
[----:B-1----:R-:W-:Y:S02]  /*5ba0*/  CS2R R74, SRZ ;  /* 0x00000000004a7805 */ /* 0x002fe4000001ff00 */
[C---:B--2---:R-:W-:Y:S01]  /*5bb0*/  F2FP.F16.F32.PACK_AB R179, R10.reuse, R73 ;  /* 0x000000490ab3723e */ /* 0x044fe200000000ff */
[----:B------:R-:W-:Y:S01]  /*5bc0*/  FADD.FTZ R3, R10, R3 ;  /* 0x000000030a037221 */ /* 0x000fe20000010000 */
[----:B------:R-:W-:Y:S01]  /*5bd0*/  CS2R R72, SRZ ;  /* 0x0000000000487805 */ /* 0x000fe2000001ff00 */
[----:B------:R-:W-:Y:S06]  /*5be0*/  @!P2 BRA `(.L_x_2986) ;  /* 0x0000004000dca947 */ /* 0x000fec0003800000 */
[----:B------:R-:W-:Y:S01]  /*5bf0*/  R2UR UR61, R16 ;  /* 0x00000000103d72ca */ /* 0x000fe200000e0000 */
[----:B------:R-:W-:Y:S01]  /*5c00*/  IMAD.MOV.U32 R12, RZ, RZ, R9 ;  /* 0x000000ffff0c7224 */ /* 0x000fe200078e0009 */
[----:B------:R-:W-:Y:S01]  /*5c10*/  IADD3 R11, R120, -0x2, RZ ;  /* 0xfffffffe780b7810 */ /* 0x000fe20007ffe0ff */
[----:B------:R-:W-:Y:S01]  /*5c20*/  IMAD.MOV.U32 R10, RZ, RZ, R7 ;  /* 0x000000ffff0a7224 */ /* 0x000fe200078e0007 */
[----:B------:R-:W-:Y:S01]  /*5c30*/  MOV R119, RZ ;  /* 0x000000ff00777202 */ /* 0x000fe20000000f00 */
[----:B------:R-:W-:Y:S01]  /*5c40*/  IMAD.MOV.U32 R0, RZ, RZ, 0x3f800000 ;  /* 0x3f800000ff007424 */ /* 0x000fe200078e00ff */
[----:B------:R-:W-:Y:S01]  /*5c50*/  UMOV UR39, UR38 ;  /* 0x0000002600277c82 */ /* 0x000fe20008000000 */
[----:B------:R-:W-:-:S08]  /*5c60*/  ULDC UR37, c[0x0][0x9d8] ;  /* 0x0002760000257ab9 */ /* 0x000fd00000000800 */
.L_x_2997:
        /* <DEDUP_REMOVED lines=8> */
.L_x_2987:
        /* <DEDUP_REMOVED lines=8> */
.L_x_2988:
[----:B--2---:R-:W-:Y:S05]  /*5d70*/  @P1 BRA `(.L_x_2989) ;  /* 0x0000000000081947 */ /* 0x004fea0003800000 */
[----:B------:R-:W2:Y:S02]  /*5d80*/  SYNCS.PHASECHK.TRANS64.TRYWAIT P1, [UR60+0x36830], R7 ;  /* 0x03683007ff0075a7 */ /* 0x000ea4000802017c */
[----:B--2---:R-:W-:Y:S05]  /*5d90*/  @!P1 BRA `(.L_x_2990) ;  /* 0x0000009800009947 */ /* 0x004fea0003800000 */
.L_x_2989:
        /* <DEDUP_REMOVED lines=596> */
.L_x_2991:
[----:B------:R-:W-:Y:S01]  /*82e0*/  R2UR UR4, R2 ;  /* 0x00000000020472ca */ /* 0x000fe200000e0000 */
[----:B------:R-:W-:-:S05]  /*82f0*/  IMAD.U32 R0, RZ, RZ, UR61 ;  /* 0x0000003dff007e24 */ /* 0x000fca000f8e00ff */
[----:B------:R-:W-:-:S07]  /*8300*/  SHF.L.U32 R0, R0, 0x1f, RZ ;  /* 0x0000001f00007819 */ /* 0x000fce00000006ff */
[----:B------:R-:W-:-:S09]  /*8310*/  ULEA UR5, UR39, UR4, 0x3 ;  /* 0x0000000427057291 */ /* 0x000fd2000f8e183f */
[----:B------:R3:W4:Y:S01]  /*8320*/  SYNCS.PHASECHK.TRANS64.TRYWAIT P1, [UR5+0x36850], R0 ;  /* 0x03685000ff0075a7 */ /* 0x0007220008020145 */
[----:B------:R-:W-:Y:S05]  /*8330*/  @!P0 BRA `(.L_x_2992) ;  /* 0x0000000000048947 */ /* 0x000fea0003800000 */
[----:B------:R-:W-:Y:S01]  /*8340*/  BPT.TRAP 0x1 ;  /* 0x000000040000795c */ /* 0x000fe20000300000 */
.L_x_2992:
[----:B----4-:R-:W-:Y:S05]  /*8350*/  @P1 BRA `(.L_x_2993) ;  /* 0x0000000000081947 */ /* 0x010fea0003800000 */
[----:B------:R-:W4:Y:S02]  /*8360*/  SYNCS.PHASECHK.TRANS64.TRYWAIT P1, [UR5+0x36850], R0 ;  /* 0x03685000ff0075a7 */ /* 0x000f240008020145 */
[----:B----4-:R-:W-:Y:S05]  /*8370*/  @!P1 BRA `(.L_x_2994) ;  /* 0x0000007000a09947 */ /* 0x010fea0003800000 */
.L_x_2993:
        /* <DEDUP_REMOVED lines=9> */
[----:B------:R-:W-:Y:S01]  /*8410*/  HGMMA.64x192x16.F32 R24, R200, gdesc[UR4].tnspB, R24, gsb0 ;  /* 0x42e00004c8187df0 */ /* 0x000fe20008000818 */
[----:B------:R-:W-:Y:S01]  /*8420*/  UIADD3 UR6, UR4, 0x80, URZ ;  /* 0x0000008004067890 */ /* 0x000fe2000fffe03f */
[----:B------:R-:W-:Y:S01]  /*8430*/  UMOV UR7, 0x40000040 ;  /* 0x4000004000077882 */ /* 0x000fe20000000000 */
[----:B------:R-:W-:Y:S02]  /*8440*/  WARPGROUP.DEPBAR.LE gsb0, 0x0 ;  /* 0x00008000000079c5 */ /* 0x000fe40000010000 */
[----:B------:R-:W-:-:S15]  /*8450*/  WARPGROUP.ARRIVE ;  /* 0x00000000000079c5 */ /* 0x000fde0000000000 */
        /* <DEDUP_REMOVED lines=18> */
[----:B------:R-:W-:Y:S01]  /*8580*/  UIADD3 UR4, UR4, 0x300, URZ ;  /* 0x0000030004047890 */ /* 0x000fe2000fffe03f */
[----:B------:R-:W-:Y:S02]  /*8590*/  WARPGROUP.DEPBAR.LE gsb0, 0x0 ;  /* 0x00008000000079c5 */ /* 0x000fe40000010000 */
[----:B------:R-:W-:-:S14]  /*85a0*/  WARPGROUP.ARRIVE ;  /* 0x00000000000079c5 */ /* 0x000fdc0000000000 */
[----:B------:R-:W-:Y:S01]  /*85b0*/  HGMMA.64x192x16.F32 R24, R180, gdesc[UR4].tnspB, R24, gsb0 ;  /* 0x42e00004b4187df0 */ /* 0x000fe20008000818 */
[----:B------:R-:W-:Y:S01]  /*85c0*/  UMOV UR6, UR4 ;  /* 0x0000000400067c82 */ /* 0x000fe20008000000 */
[----:B------:R-:W-:Y:S01]  /*85d0*/  UMOV UR7, 0x40000040 ;  /* 0x4000004000077882 */ /* 0x000fe20000000000 */
[----:B------:R-:W-:Y:S02]  /*85e0*/  WARPGROUP.DEPBAR.LE gsb0, 0x0 ;  /* 0x00008000000079c5 */ /* 0x000fe40000010000 */
[----:B------:R-:W-:-:S15]  /*85f0*/  WARPGROUP.ARRIVE ;  /* 0x00000000000079c5 */ /* 0x000fde0000000000 */
[----:B------:R-:W-:Y:S03]  /*8600*/  HGMMA.64x192x16.F32 R24, R176, gdesc[UR4].tnspB, R24, gsb0 ;  /* 0x42e00004b0187df0 */ /* 0x000fe60008000818 */
[----:B------:R-:W-:Y:S02]  /*8610*/  WARPGROUP.DEPBAR.LE gsb0, 0x0 ;  /* 0x00008000000079c5 */ /* 0x000fe40000010000 */
[----:B------:R-:W-:Y:S05]  /*8620*/  @!P0 BRA `(.L_x_2995) ;  /* 0x0000000000048947 */ /* 0x000fea0003800000 */
[----:B------:R-:W-:Y:S01]  /*8630*/  BPT.TRAP 0x1 ;  /* 0x000000040000795c */ /* 0x000fe20000300000 */
.L_x_2995:
        /* <DEDUP_REMOVED lines=9> */
[----:B------:R-:W4:Y:S01]  /*86d0*/  LDL R214, [R1+0x4] ;  /* 0x0000040001d67983 */ /* 0x000f220000100800 */
[----:B------:R-:W-:Y:S01]  /*86e0*/  FMUL.FTZ R21, R174, UR37 ;  /* 0x00000025ae157c20 */ /* 0x000fe20008410000 */
[----:B------:R-:W-:Y:S01]  /*86f0*/  FMUL.FTZ R181, R161, UR37 ;  /* 0x00000025a1b57c20 */ /* 0x000fe20008410000 */
[----:B------:R-:W-:Y:S01]  /*8700*/  FMUL.FTZ R183, R164, UR37 ;  /* 0x00000025a4b77c20 */ /* 0x000fe20008410000 */
[----:B------:R-:W-:Y:S01]  /*8710*/  FMUL.FTZ R161, R162, UR37 ;  /* 0x00000025a2a17c20 */ /* 0x000fe20008410000 */
[----:B------:R-:W5:Y:S01]  /*8720*/  MUFU.TANH R179, R179 ;  /* 0x000000b300b37308 */ /* 0x000f620000002400 */
        /* <DEDUP_REMOVED lines=58> */
[----:B------:R-:W1:Y:S01]  /*8ad0*/  LDC R8, c[0x0][0x988] ;  /* 0x00026200ff087b82 */ /* 0x000e620000000800 */
[----:B------:R-:W-:-:S04]  /*8ae0*/  ISETP.NE.AND P1, PT, R23, RZ, PT ;  /* 0x000000ff1700720c */ /* 0x000fc80003f25270 */
[----:B------:R-:W5:Y:S01]  /*8af0*/  MUFU.TANH R169, R169 ;  /* 0x000000a900a97308 */ /* 0x000f620000002400 */
[----:B---3--:R-:W-:-:S07]  /*8b00*/  FMNMX.FTZ R6, R21, R6, !PT ;  /* 0x0000000615067209 */ /* 0x008fce0007810000 */
[----:B------:R-:W3:Y:S01]  /*8b10*/  MUFU.TANH R183, R183 ;  /* 0x000000b700b77308 */ /* 0x000ee20000002400 */
[----:B--2---:R-:W-:-:S07]  /*8b20*/  FMNMX.FTZ R0, R181, R0, !PT ;  /* 0x00000000b5007209 */ /* 0x004fce0007810000 */
[----:B------:R-:W2:Y:S01]  /*8b30*/  MUFU.TANH R161, R161 ;  /* 0x000000a100a17308 */ /* 0x000ea20000002400 */
[----:B-----5:R-:W-:-:S07]  /*8b40*/  FMNMX.FTZ R6, R169, R6, !PT ;  /* 0x00000006a9067209 */ /* 0x020fce0007810000 */
        /* <DEDUP_REMOVED lines=85> */
[----:B---3--:R-:W-:-:S05]  /*90a0*/  FMNMX.FTZ R0, R233, R0, !PT ;  /* 0x00000000e9007209 */ /* 0x008fca0007810000 */
[----:B------:R-:W3:Y:S02]  /*90b0*/  SHFL.BFLY PT, R7, R0, 0x2, 0x1f ;  /* 0x0c401f0000077f89 */ /* 0x000ee400000e0000 */
[----:B------:R-:W1:Y:S01]  /*90c0*/  MUFU.TANH R127, R127 ;  /* 0x0000007f007f7308 */ /* 0x000e620000002400 */
[----:B--2---:R-:W-:-:S04]  /*90d0*/  FMNMX.FTZ R6, R123, R6, !PT ;  /* 0x000000067b067209 */ /* 0x004fc80007810000 */
[----:B-----5:R-:W-:-:S04]  /*90e0*/  FMNMX.FTZ R6, R125, R6, !PT ;  /* 0x000000067d067209 */ /* 0x020fc80007810000 */
[----:B-1----:R-:W-:-:S05]  /*90f0*/  FMNMX.FTZ R6, R127, R6, !PT ;  /* 0x000000067f067209 */ /* 0x002fca0007810000 */
[----:B------:R-:W1:Y:S01]  /*9100*/  SHFL.BFLY PT, R9, R6, 0x2, 0x1f ;  /* 0x0c401f0006097f89 */ /* 0x000e6200000e0000 */
[----:B---3--:R-:W-:-:S05]  /*9110*/  FMNMX.FTZ R14, R0, R7, !PT ;  /* 0x00000007000e7209 */ /* 0x008fca0007810000 */
[----:B------:R-:W2:Y:S01]  /*9120*/  SHFL.BFLY PT, R7, R14, 0x1, 0x1f ;  /* 0x0c201f000e077f89 */ /* 0x000ea200000e0000 */
[----:B-1----:R-:W-:-:S05]  /*9130*/  FMNMX.FTZ R20, R6, R9, !PT ;  /* 0x0000000906147209 */ /* 0x002fca0007810000 */
[----:B------:R-:W1:Y:S01]  /*9140*/  SHFL.BFLY PT, R9, R20, 0x1, 0x1f ;  /* 0x0c201f0014097f89 */ /* 0x000e6200000e0000 */
[----:B--2---:R-:W-:-:S05]  /*9150*/  FMNMX.FTZ R7, R14, R7, !PT ;  /* 0x000000070e077209 */ /* 0x004fca0007810000 */
[C---:B------:R-:W-:Y:S01]  /*9160*/  FADD.FTZ R235, -R7.reuse, R10 ;  /* 0x0000000a07eb7221 */ /* 0x040fe20000010100 */
[----:B------:R-:W-:-:S03]  /*9170*/  FMUL.FTZ R10, R7, R8 ;  /* 0x00000008070a7220 */ /* 0x000fc60000410000 */
        /* <DEDUP_REMOVED lines=14> */
[----:B-1----:R-:W-:Y:S01]  /*9260*/  FMNMX.FTZ R9, R20, R9, !PT ;  /* 0x0000000914097209 */ /* 0x002fe20007810000 */
        /* <DEDUP_REMOVED lines=14> */
[-C--:B------:R-:W-:Y:S01]  /*9350*/  FFMA.FTZ R221, R233, R8.reuse, -R10 ;  /* 0x00000008e9dd7223 */ /* 0x080fe2000001080a */
[CC--:B------:R-:W-:Y:S01]  /*9360*/  FMUL.FTZ R10, R9.reuse, R8.reuse ;  /* 0x00000008090a7220 */ /* 0x0c0fe20000410000 */
[----:B------:R-:W-:Y:S01]  /*9370*/  FADD.FTZ R237, -R9, R12 ;  /* 0x0000000c09ed7221 */ /* 0x000fe20000010100 */
[----:B------:R-:W-:Y:S02]  /*9380*/  MUFU.EX2 R6, R235 ;  /* 0x000000eb00067308 */ /* 0x000fe40000000800 */
[-CC-:B------:R-:W-:Y:S01]  /*9390*/  FFMA.FTZ R201, R13, R8.reuse, -R10.reuse ;  /* 0x000000080dc97223 */ /* 0x180fe2000001080a */
[-C--:B------:R-:W-:Y:S01]  /*93a0*/  FMUL.FTZ R237, R237, R8.reuse ;  /* 0x00000008eded7220 */ /* 0x080fe20000410000 */
        /* <DEDUP_REMOVED lines=22> */
[----:B------:R-:W-:-:S06]  /*9510*/  FFMA.FTZ R125, R125, R8, -R10 ;  /* 0x000000087d7d7223 */ /* 0x000fcc000001080a */
[----:B------:R-:W3:Y:S01]  /*9520*/  MUFU.EX2 R200, R200 ;  /* 0x000000c800c87308 */ /* 0x000ee20000000800 */
[----:B-1----:R-:W-:-:S07]  /*9530*/  FFMA.FTZ R15, R6, R4, R177 ;  /* 0x00000004060f7223 */ /* 0x002fce00000100b1 */
[----:B------:R-:W1:Y:S01]  /*9540*/  MUFU.EX2 R12, R12 ;  /* 0x0000000c000c7308 */ /* 0x000e620000000800 */
[----:B--2---:R-:W-:-:S07]  /*9550*/  FFMA.FTZ R3, R0, R3, R201 ;  /* 0x0000000300037223 */ /* 0x004fce00000100c9 */
[----:B------:R-:W2:Y:S01]  /*9560*/  MUFU.EX2 R202, R202 ;  /* 0x000000ca00ca7308 */ /* 0x000ea20000000800 */
[----:B---3--:R-:W-:-:S07]  /*9570*/  FADD.FTZ R15, R200, R15 ;  /* 0x0000000fc80f7221 */ /* 0x008fce0000010000 */
[----:B------:R-:W3:Y:S01]  /*9580*/  MUFU.EX2 R203, R203 ;  /* 0x000000cb00cb7308 */ /* 0x000ee20000000800 */
[----:B-1----:R-:W-:-:S07]  /*9590*/  FADD.FTZ R4, R12, R3 ;  /* 0x000000030c047221 */ /* 0x002fce0000010000 */
[----:B------:R-:W1:Y:S01]  /*95a0*/  MUFU.EX2 R171, R171 ;  /* 0x000000ab00ab7308 */ /* 0x000e620000000800 */
[----:B--2---:R-:W-:Y:S01]  /*95b0*/  FADD.FTZ R132, R202, R15 ;  /* 0x0000000fca847221 */ /* 0x004fe20000010000 */
[----:B------:R-:W-:-:S06]  /*95c0*/  FFMA.FTZ R15, R141, R8, -R10 ;  /* 0x000000088d0f7223 */ /* 0x000fcc000001080a */
        /* <DEDUP_REMOVED lines=16> */
[----:B-1----:R-:W-:Y:S01]  /*96d0*/  FADD.FTZ R134, R198, R21 ;  /* 0x00000015c6867221 */ /* 0x002fe20000010000 */
[----:B------:R-:W-:-:S06]  /*96e0*/  FFMA.FTZ R21, R129, R8, -R10 ;  /* 0x0000000881157223 */ /* 0x000fcc000001080a */
        /* <DEDUP_REMOVED lines=16> */
[----:B---3--:R-:W-:Y:S01]  /*97f0*/  FADD.FTZ R136, R194, R129 ;  /* 0x00000081c2887221 */ /* 0x008fe20000010000 */
[----:B------:R-:W-:-:S06]  /*9800*/  FFMA.FTZ R129, R133, R8, -R10 ;  /* 0x0000000885817223 */ /* 0x000fcc000001080a */
        /* <DEDUP_REMOVED lines=11> */
[----:B---3--:R-:W-:Y:S01]  /*98c0*/  FADD.FTZ R131, R183, R136 ;  /* 0x00000088b7837221 */ /* 0x008fe20000010000 */
[-CC-:B------:R-:W-:Y:S01]  /*98d0*/  FFMA.FTZ R136, R135, R8.reuse, -R10.reuse ;  /* 0x0000000887887223 */ /* 0x180fe2000001080a */
[----:B------:R-:W-:-:S05]  /*98e0*/  FFMA.FTZ R10, R127, R8, -R10 ;  /* 0x000000087f0a7223 */ /* 0x000fca000001080a */
        /* <DEDUP_REMOVED lines=26> */
[----:B------:R-:W-:-:S05]  /*9a90*/  MOV R3, UR60 ;  /* 0x0000003c00037c02 */ /* 0x000fca0008000f00 */
[----:B------:R-:W-:Y:S01]  /*9aa0*/  @P1 VIADD R3, R3, 0x36840 ;  /* 0x0003684003031836 */ /* 0x000fe20000000000 */
[----:B------:R-:W1:Y:S01]  /*9ab0*/  MUFU.EX2 R215, R215 ;  /* 0x000000d700d77308 */ /* 0x000e620000000800 */
[----:B--2---:R-:W-:-:S03]  /*9ac0*/  FADD.FTZ R138, R180, R131 ;  /* 0x00000083b48a7221 */ /* 0x004fc60000010000 */
[----:B----4-:R-:W-:-:S04]  /*9ad0*/  @P1 PRMT R3, R214, 0x654, R3 ;  /* 0x00000654d6031816 */ /* 0x010fc80000000003 */
[----:B------:R-:W2:Y:S01]  /*9ae0*/  MUFU.EX2 R134, R134 ;  /* 0x0000008600867308 */ /* 0x000ea20000000800 */
[----:B---3--:R-:W-:Y:S01]  /*9af0*/  FADD.FTZ R131, R21, R4 ;  /* 0x0000000415837221 */ /* 0x008fe20000010000 */
[----:B------:R3:W-:Y:S06]  /*9b00*/  @P1 SYNCS.ARRIVE.TRANS64.RED.A1T0 RZ, [R3+URZ], RZ ;  /* 0x000000ff03ff19a7 */ /* 0x0007ec000810043f */
[----:B------:R-:W4:Y:S01]  /*9b10*/  MUFU.EX2 R182, R182 ;  /* 0x000000b600b67308 */ /* 0x000f220000000800 */
[----:B-1----:R-:W-:-:S07]  /*9b20*/  FADD.FTZ R133, R215, R138 ;  /* 0x0000008ad7857221 */ /* 0x002fce0000010000 */
[----:B------:R-:W-:Y:S01]  /*9b30*/  MUFU.EX2 R129, R129 ;  /* 0x0000008100817308 */ /* 0x000fe20000000800 */
[----:B--2---:R-:W-:-:S07]  /*9b40*/  FADD.FTZ R4, R134, R131 ;  /* 0x0000008386047221 */ /* 0x004fce0000010000 */
[----:B------:R-:W3:Y:S01]  /*9b50*/  MUFU.EX2 R217, R217 ;  /* 0x000000d900d97308 */ /* 0x000ee20000000800 */
[----:B----4-:R-:W-:-:S07]  /*9b60*/  FADD.FTZ R138, R182, R133 ;  /* 0x00000085b68a7221 */ /* 0x010fce0000010000 */
[----:B------:R-:W-:Y:S08]  /*9b70*/  MUFU.EX2 R136, R136 ;  /* 0x0000008800887308 */ /* 0x000ff00000000800 */
[----:B------:R-:W1:Y:S01]  /*9b80*/  MUFU.EX2 R176, R176 ;  /* 0x000000b000b07308 */ /* 0x000e620000000800 */
[----:B---3--:R-:W-:-:S07]  /*9b90*/  FADD.FTZ R3, R217, R138 ;  /* 0x0000008ad9037221 */ /* 0x008fce0000010000 */
[----:B------:R-:W-:Y:S08]  /*9ba0*/  MUFU.EX2 R121, R121 ;  /* 0x0000007900797308 */ /* 0x000ff00000000800 */
[----:B------:R-:W2:Y:S01]  /*9bb0*/  MUFU.EX2 R219, R219 ;  /* 0x000000db00db7308 */ /* 0x000ea20000000800 */
[----:B-1----:R-:W-:-:S07]  /*9bc0*/  FADD.FTZ R138, R176, R3 ;  /* 0x00000003b08a7221 */ /* 0x002fce0000010000 */
[----:B------:R1:W3:Y:S08]  /*9bd0*/  MUFU.EX2 R135, R123 ;  /* 0x0000007b00877308 */ /* 0x0002f00000000800 */
[----:B------:R-:W4:Y:S01]  /*9be0*/  MUFU.EX2 R178, R178 ;  /* 0x000000b200b27308 */ /* 0x000f220000000800 */
[----:B-1----:R-:W-:Y:S01]  /*9bf0*/  FADD.FTZ R123, R129, R4 ;  /* 0x00000004817b7221 */ /* 0x002fe20000010000 */
[----:B--2---:R-:W-:-:S03]  /*9c00*/  FADD.FTZ R3, R219, R138 ;  /* 0x0000008adb037221 */ /* 0x004fc60000010000 */
[----:B------:R-:W-:-:S03]  /*9c10*/  FADD.FTZ R4, R136, R123 ;  /* 0x0000007b88047221 */ /* 0x000fc60000010000 */
[----:B------:R-:W1:Y:S01]  /*9c20*/  MUFU.EX2 R125, R125 ;  /* 0x0000007d007d7308 */ /* 0x000e620000000800 */
[----:B------:R-:W-:-:S04]  /*9c30*/  FADD.FTZ R4, R121, R4 ;  /* 0x0000000479047221 */ /* 0x000fc80000010000 */
[----:B---3--:R-:W-:-:S03]  /*9c40*/  FADD.FTZ R4, R135, R4 ;  /* 0x0000000487047221 */ /* 0x008fc60000010000 */
[----:B------:R-:W2:Y:S01]  /*9c50*/  MUFU.EX2 R221, R221 ;  /* 0x000000dd00dd7308 */ /* 0x000ea20000000800 */
[----:B----4-:R-:W-:-:S07]  /*9c60*/  FADD.FTZ R138, R178, R3 ;  /* 0x00000003b28a7221 */ /* 0x010fce0000010000 */
[----:B------:R-:W3:Y:S01]  /*9c70*/  MUFU.EX2 R140, R10 ;  /* 0x0000000a008c7308 */ /* 0x000ee20000000800 */
[----:B-1----:R-:W-:Y:S01]  /*9c80*/  FADD.FTZ R3, R125, R4 ;  /* 0x000000047d037221 */ /* 0x002fe20000010000 */
[----:B--2---:R-:W-:-:S03]  /*9c90*/  FADD.FTZ R4, R221, R138 ;  /* 0x0000008add047221 */ /* 0x004fc60000010000 */
[----:B---3--:R-:W-:Y:S01]  /*9ca0*/  FADD.FTZ R3, R140, R3 ;  /* 0x000000038c037221 */ /* 0x008fe20000010000 */
[----:B------:R-:W-:Y:S06]  /*9cb0*/  @!P0 BRA `(.L_x_2996) ;  /* 0x0000000000048947 */ /* 0x000fec0003800000 */
[----:B------:R-:W-:Y:S01]  /*9cc0*/  BPT.TRAP 0x1 ;  /* 0x000000040000795c */ /* 0x000fe20000300000 */
.L_x_2996:
[----:B------:R-:W2:Y:S01]  /*9cd0*/  LDL R123, [R1] ;  /* 0x00000000017b7983 */ /* 0x000ea20000100800 */
[----:B------:R-:W-:Y:S01]  /*9ce0*/  ISETP.NE.AND P1, PT, R22, RZ, PT ;  /* 0x000000ff1600720c */ /* 0x000fe20003f25270 */
[----:B------:R-:W-:Y:S01]  /*9cf0*/  IMAD.U32 R10, RZ, RZ, UR5 ;  /* 0x00000005ff0a7e24 */ /* 0x000fe2000f8e00ff */
[----:B------:R-:W-:Y:S01]  /*9d00*/  R2UR UR61, R16 ;  /* 0x00000000103d72ca */ /* 0x000fe200000e0000 */
[----:B------:R-:W-:Y:S01]  /*9d10*/  UMOV UR39, UR38 ;  /* 0x0000002600277c82 */ /* 0x000fe20008000000 */
[----:B------:R-:W-:Y:S02]  /*9d20*/  F2FP.F16.F32.PACK_AB R200, R200, R177 ;  /* 0x000000b1c8c8723e */ /* 0x000fe400000000ff */
[----:B------:R-:W-:Y:S01]  /*9d30*/  F2FP.F16.F32.PACK_AB R201, R12, R201 ;  /* 0x000000c90cc9723e */ /* 0x000fe200000000ff */
[----:B------:R-:W-:Y:S01]  /*9d40*/  IMAD.MOV.U32 R12, RZ, RZ, R9 ;  /* 0x000000ffff0c7224 */ /* 0x000fe200078e0009 */
[----:B------:R-:W-:Y:S02]  /*9d50*/  F2FP.F16.F32.PACK_AB R192, R179, R192 ;  /* 0x000000c0b3c0723e */ /* 0x000fe400000000ff */
[----:B------:R-:W-:-:S02]  /*9d60*/  F2FP.F16.F32.PACK_AB R194, R181, R194 ;  /* 0x000000c2b5c2723e */ /* 0x000fc400000000ff */
[----:B------:R-:W-:Y:S01]  /*9d70*/  F2FP.F16.F32.PACK_AB R188, R183, R188 ;  /* 0x000000bcb7bc723e */ /* 0x000fe200000000ff */
[----:B------:R-:W-:Y:S01]  /*9d80*/  @P1 VIADD R10, R10, 0x36860 ;  /* 0x000368600a0a1836 */ /* 0x000fe20000000000 */
        /* <DEDUP_REMOVED lines=23> */
[----:B--2---:R-:W-:-:S04]  /*9f00*/  @P1 PRMT R10, R123, 0x654, R10 ;  /* 0x000006547b0a1816 */ /* 0x004fc8000000000a */
[----:B------:R1:W-:Y:S01]  /*9f10*/  @P1 SYNCS.ARRIVE.TRANS64.RED.A1T0 RZ, [R10+URZ], RZ ;  /* 0x000000ff0aff19a7 */ /* 0x0003e2000810043f */
[C---:B------:R-:W-:Y:S02]  /*9f20*/  ISETP.GT.AND P1, PT, R11.reuse, RZ, PT ;  /* 0x000000ff0b00720c */ /* 0x040fe40003f24270 */
[----:B------:R-:W-:Y:S01]  /*9f30*/  IADD3 R11, R11, -0x1, RZ ;  /* 0xffffffff0b0b7810 */ /* 0x000fe20007ffe0ff */
[----:B-1----:R-:W-:-:S10]  /*9f40*/  IMAD.MOV.U32 R10, RZ, RZ, R7 ;  /* 0x000000ffff0a7224 */ /* 0x002fd400078e0007 */
[----:B------:R-:W-:Y:S05]  /*9f50*/  @P1 BRA `(.L_x_2997) ;  /* 0xffffffbc00441947 */ /* 0x000fea000383ffff */
.L_x_2986:
        /* <DEDUP_REMOVED lines=99> */
.L_x_2998:
        /* <DEDUP_REMOVED lines=8> */
.L_x_2999:
[----:B--2---:R-:W-:Y:S05]  /*a610*/  @P1 BRA `(.L_x_3000) ;  /* 0x0000000000081947 */ /* 0x004fea0003800000 */
[----:B------:R-:W2:Y:S02]  /*a620*/  SYNCS.PHASECHK.TRANS64.TRYWAIT P1, [UR5+0x36850], R0 ;  /* 0x03685000ff0075a7 */ /* 0x000ea40008020145 */
[----:B--2---:R-:W-:Y:S05]  /*a630*/  @!P1 BRA `(.L_x_3001) ;  /* 0x0000005000089947 */ /* 0x004fea0003800000 */
.L_x_3000:
        /* <DEDUP_REMOVED lines=13> */
[----:B------:R-:W-:Y:S01]  /*a710*/  IMAD.MOV.U32 R3, RZ, RZ, -0x800000 ;  /* 0xff800000ff037424 */ /* 0x000fe200078e00ff */
[----:B------:R-:W1:Y:S04]  /*a720*/  SHFL.BFLY PT, R0, R5, 0x1, 0x1f ;  /* 0x0c201f0005007f89 */ /* 0x000e6800000e0000 */
[----:B------:R-:W-:Y:S01]  /*a730*/  UMOV UR6, UR4 ;  /* 0x0000000400067c82 */ /* 0x000fe20008000000 */
[----:B------:R-:W2:Y:S01]  /*a740*/  SHFL.BFLY PT, R11, R6, 0x1, 0x1f ;  /* 0x0c201f00060b7f89 */ /* 0x000ea200000e0000 */
[----:B------:R-:W-:Y:S01]  /*a750*/  HGMMA.64x192x16.F32 R24, R200, gdesc[UR4].tnspB, R24, gsb0 ;  /* 0x42e00004c8187df0 */ /* 0x000fe20008000818 */
[----:B------:R-:W-:Y:S01]  /*a760*/  UIADD3 UR6, UR4, 0x80, URZ ;  /* 0x0000008004067890 */ /* 0x000fe2000fffe03f */
[----:B------:R-:W-:Y:S01]  /*a770*/  UMOV UR7, 0x40000040 ;  /* 0x4000004000077882 */ /* 0x000fe20000000000 */
[----:B-1----:R-:W-:Y:S01]  /*a780*/  FADD.FTZ R13, R5, R0 ;  /* 0x00000000050d7221 */ /* 0x002fe20000010000 */
[----:B------:R-:W-:-:S02]  /*a790*/  IMAD.MOV.U32 R0, RZ, RZ, -0x800000 ;  /* 0xff800000ff007424 */ /* 0x000fc400078e00ff */
[----:B--2---:R-:W-:Y:S02]  /*a7a0*/  FADD.FTZ R14, R6, R11 ;  /* 0x0000000b060e7221 */ /* 0x004fe40000010000 */
[----:B------:R-:W-:Y:S01]  /*a7b0*/  FSETP.NE.FTZ.AND P1, PT, R13, RZ, PT ;  /* 0x000000ff0d00720b */ /* 0x000fe20003f35000 */
[----:B------:R-:W-:Y:S02]  /*a7c0*/  IMAD.MOV.U32 R11, RZ, RZ, RZ ;  /* 0x000000ffff0b7224 */ /* 0x000fe400078e00ff */
[----:B------:R-:W-:-:S10]  /*a7d0*/  FSETP.NE.FTZ.AND P2, PT, R14, RZ, PT ;  /* 0x000000ff0e00720b */ /* 0x000fd40003f55000 */
[----:B------:R-:W1:Y:S01]  /*a7e0*/  @P1 MUFU.LG2 R10, R13 ;  /* 0x0000000d000a1308 */ /* 0x000e620000000c00 */
[C---:B------:R-:W-:Y:S02]  /*a7f0*/  @P1 FMUL.FTZ R6, R8.reuse, 0.69314718246459960938 ;  /* 0x3f31721808061820 */ /* 0x040fe40000410000 */
[----:B------:R-:W-:-:S05]  /*a800*/  @P2 FMUL.FTZ R15, R8, 0.69314718246459960938 ;  /* 0x3f317218080f2820 */ /* 0x000fca0000410000 */
        /* <DEDUP_REMOVED lines=37> */
[----:B-1-34-:R-:W-:Y:S05]  /*aa60*/  @!P0 BRA `(.L_x_3002) ;  /* 0x0000000000048947 */ /* 0x01afea0003800000 */
[----:B------:R-:W-:Y:S01]  /*aa70*/  BPT.TRAP 0x1 ;  /* 0x000000040000795c */ /* 0x000fe20000300000 */
.L_x_3002:
        /* <DEDUP_REMOVED lines=50> */
[----:B------:R-:W-:Y:S01]  /*ada0*/  MOV R4, UR5 ;  /* 0x0000000500047c02 */ /* 0x000fe20008000f00 */
[-C--:B------:R-:W-:Y:S01]  /*adb0*/  FMUL.FTZ R27, R27, R11.reuse ;  /* 0x0000000b1b1b7220 */ /* 0x080fe20000410000 */
[----:B------:R-:W-:Y:S01]  /*adc0*/  IADD3 R13, P6, R18, 0x60, RZ ;  /* 0x00000060120d7810 */ /* 0x000fe20007fde0ff */
[-C--:B------:R-:W-:Y:S01]  /*add0*/  FMUL.FTZ R122, R26, R11.reuse ;  /* 0x0000000b1a7a7220 */ /* 0x080fe20000410000 */
[----:B------:R-:W-:Y:S01]  /*ade0*/  R2UR UR6, R208 ;  /* 0x00000000d00672ca */ /* 0x000fe200000e0000 */
[----:B------:R-:W-:Y:S01]  /*adf0*/  @P0 VIADD R4, R4, 0x36860 ;  /* 0x0003686004040836 */ /* 0x000fe20000000000 */
[----:B------:R-:W-:Y:S01]  /*ae00*/  LOP3.LUT R12, R13, 0x380, RZ, 0xc0, !PT ;  /* 0x000003800d0c7812 */ /* 0x000fe200078ec0ff */
        /* <DEDUP_REMOVED lines=46> */
[C---:B------:R-:W-:Y:S01]  /*b0f0*/  IADD3 R11, P1, R18.reuse, 0x40, RZ ;  /* 0x00000040120b7810 */ /* 0x040fe20007f3e0ff */
[----:B------:R-:W-:Y:S01]  /*b100*/  UIADD3 UR34, -UR6, URZ, URZ ;  /* 0x0000003f06227290 */ /* 0x000fe2000fffe13f */
[----:B------:R-:W-:Y:S01]  /*b110*/  IADD3 R15, P5, R18, 0x4000, RZ ;  /* 0x00004000120f7810 */ /* 0x000fe20007fbe0ff */
[----:B------:R-:W-:Y:S01]  /*b120*/  ULDC UR4, c[0x0][0xda8] ;  /* 0x00036a0000047ab9 */ /* 0x000fe20000000800 */
[----:B------:R-:W-:Y:S01]  /*b130*/  SHF.R.U64 R12, R12, 0x3, RZ ;  /* 0x000000030c0c7819 */ /* 0x000fe200000012ff */
[----:B------:R-:W-:Y:S01]  /*b140*/  UIADD3 UR35, -UR36, URZ, URZ ;  /* 0x0000003f24237290 */ /* 0x000fe2000fffe13f */
[----:B------:R-:W-:Y:S01]  /*b150*/  R2UR UR7, R207 ;  /* 0x00000000cf0772ca */ /* 0x000fe200000e0000 */
[----:B------:R-:W-:Y:S01]  /*b160*/  ULDC.64 UR8, c[0x0][0xb70] ;  /* 0x0002dc0000087ab9 */ /* 0x000fe20000000a00 */
[----:B------:R-:W-:Y:S01]  /*b170*/  LOP3.LUT R10, R11, 0x380, RZ, 0xc0, !PT ;  /* 0x000003800b0a7812 */ /* 0x000fe200078ec0ff */
[----:B------:R-:W-:Y:S01]  /*b180*/  ULDC UR10, c[0x0][0xa88] ;  /* 0x0002a200000a7ab9 */ /* 0x000fe20000000800 */
[----:B------:R-:W-:Y:S01]  /*b190*/  LOP3.LUT R14, R15, 0x380, RZ, 0xc0, !PT ;  /* 0x000003800f0e7812 */ /* 0x000fe200078ec0ff */
[----:B------:R-:W-:Y:S01]  /*b1a0*/  ULDC.64 UR12, c[0x0][0x208] ;  /* 0x00008200000c7ab9 */ /* 0x000fe20000000a00 */
[----:B------:R-:W-:-:S02]  /*b1b0*/  LOP3.LUT R12, R12, R13, RZ, 0x3c, !PT ;  /* 0x0000000d0c0c7212 */ /* 0x000fc400078e3cff */
[----:B------:R-:W-:Y:S02]  /*b1c0*/  IADD3 R13, P3, R18, 0x4060, RZ ;  /* 0x00004060120d7810 */ /* 0x000fe40007f7e0ff */
[----:B------:R-:W-:Y:S02]  /*b1d0*/  SHF.R.U64 R10, R10, 0x3, RZ ;  /* 0x000000030a0a7819 */ /* 0x000fe400000012ff */
[----:B------:R-:W-:Y:S01]  /*b1e0*/  SHF.R.U64 R14, R14, 0x3, RZ ;  /* 0x000000030e0e7819 */ /* 0x000fe200000012ff */
[----:B------:R-:W-:Y:S01]  /*b1f0*/  UIMAD UR34, UR4, UR34, UR7 ;  /* 0x00000022042272a4 */ /* 0x000fe2000f8e0207 */
[----:B------:R-:W-:Y:S01]  /*b200*/  F2FP.F16.F32.PACK_AB R6, R6, R7 ;  /* 0x000000070606723e */ /* 0x000fe200000000ff */
[----:B------:R-:W-:Y:S01]  /*b210*/  USHF.R.S32.HI UR7, URZ, 0x1f, UR36 ;  /* 0x0000001f3f077899 */ /* 0x000fe20008011424 */
[----:B------:R-:W-:Y:S01]  /*b220*/  LOP3.LUT R26, R13, 0x380, RZ, 0xc0, !PT ;  /* 0x000003800d1a7812 */ /* 0x000fe200078ec0ff */
[----:B------:R-:W-:Y:S01]  /*b230*/  ULDC UR4, c[0x0][0xdb4] ;  /* 0x00036d0000047ab9 */ /* 0x000fe20000000800 */
[----:B------:R-:W-:Y:S01]  /*b240*/  F2FP.F16.F32.PACK_AB R7, R31, R30 ;  /* 0x0000001e1f07723e */ /* 0x000fe200000000ff */
[----:B------:R-:W-:Y:S01]  /*b250*/  UIMAD UR35, UR4, UR35, UR6 ;  /* 0x00000023042372a4 */ /* 0x000fe2000f8e0206 */
[----:B------:R-:W-:Y:S01]  /*b260*/  LOP3.LUT R10, R10, R11, RZ, 0x3c, !PT ;  /* 0x0000000b0a0a7212 */ /* 0x000fe200078e3cff */
[----:B------:R-:W-:Y:S01]  /*b270*/  USHF.L.U32 UR34, UR34, 0x7, URZ ;  /* 0x0000000722227899 */ /* 0x000fe2000800063f */
[----:B------:R-:W-:Y:S01]  /*b280*/  IADD3 R9, P2, R18, 0x20, RZ ;  /* 0x0000002012097810 */ /* 0x000fe20007f5e0ff */
[----:B------:R-:W-:Y:S01]  /*b290*/  USHF.R.S32.HI UR4, URZ, 0x1f, UR35 ;  /* 0x0000001f3f047899 */ /* 0x000fe20008011423 */
[----:B------:R-:W-:Y:S01]  /*b2a0*/  LOP3.LUT R14, R14, R15, RZ, 0x3c, !PT ;  /* 0x0000000f0e0e7212 */ /* 0x000fe200078e3cff */
[----:B------:R-:W-:Y:S01]  /*b2b0*/  IMAD.X R15, RZ, RZ, R19, P5 ;  /* 0x000000ffff0f7224 */ /* 0x000fe200028e0613 */
[----:B------:R-:W-:Y:S01]  /*b2c0*/  IADD3 R11, P4, R18, 0x4040, RZ ;  /* 0x00004040120b7810 */ /* 0x000fe20007f9e0ff */
[----:B------:R-:W-:Y:S01]  /*b2d0*/  UIMAD UR6, UR4, UR8, URZ ;  /* 0x00000008040672a4 */ /* 0x000fe2000f8e023f */
[----:B------:R-:W-:Y:S01]  /*b2e0*/  SHF.R.U64 R26, R26, 0x3, RZ ;  /* 0x000000031a1a7819 */ /* 0x000fe200000012ff */
[----:B------:R-:W-:Y:S01]  /*b2f0*/  UIMAD.WIDE.U32 UR4, UR35, UR8, URZ ;  /* 0x00000008230472a5 */ /* 0x000fe2000f8e003f */
[----:B------:R-:W-:Y:S01]  /*b300*/  LOP3.LUT R8, R9, 0x380, RZ, 0xc0, !PT ;  /* 0x0000038009087812 */ /* 0x000fe200078ec0ff */
[----:B------:R-:W-:Y:S01]  /*b310*/  UIMAD UR6, UR35, UR9, UR6 ;  /* 0x00000009230672a4 */ /* 0x000fe2000f8e0206 */
[----:B------:R-:W-:-:S02]  /*b320*/  LOP3.LUT R24, R11, 0x380, RZ, 0xc0, !PT ;  /* 0x000003800b187812 */ /* 0x000fc400078ec0ff */
[----:B------:R-:W-:Y:S01]  /*b330*/  LOP3.LUT R26, R26, R13, RZ, 0x3c, !PT ;  /* 0x0000000d1a1a7212 */ /* 0x000fe200078e3cff */
[--C-:B------:R-:W-:Y:S01]  /*b340*/  IMAD.X R13, RZ, RZ, R19.reuse, P6 ;  /* 0x000000ffff0d7224 */ /* 0x100fe200030e0613 */
[----:B------:R-:W-:Y:S01]  /*b350*/  SHF.R.U64 R8, R8, 0x3, RZ ;  /* 0x0000000308087819 */ /* 0x000fe200000012ff */
[----:B------:R-:W-:Y:S01]  /*b360*/  UIADD3 UR6, UR5, UR6, URZ ;  /* 0x0000000605067290 */ /* 0x000fe2000fffe03f */
[----:B------:R-:W-:Y:S02]  /*b370*/  SHF.R.U64 R24, R24, 0x3, RZ ;  /* 0x0000000318187819 */ /* 0x000fe400000012ff */
[----:B------:R-:W-:Y:S01]  /*b380*/  LOP3.LUT R8, R8, R9, RZ, 0x3c, !PT ;  /* 0x0000000908087212 */ /* 0x000fe200078e3cff */
[----:B------:R-:W-:Y:S01]  /*b390*/  IMAD.X R9, RZ, RZ, R19, P2 ;  /* 0x000000ffff097224 */ /* 0x000fe200010e0613 */
[----:B------:R-:W-:Y:S02]  /*b3a0*/  LOP3.LUT R24, R24, R11, RZ, 0x3c, !PT ;  /* 0x0000000b18187212 */ /* 0x000fe400078e3cff */
[----:B------:R-:W-:-:S02]  /*b3b0*/  IADD3.X R11, RZ, R19, RZ, P1, !PT ;  /* 0x00000013ff0b7210 */ /* 0x000fc40000ffe4ff */
[C---:B------:R-:W-:Y:S02]  /*b3c0*/  IADD3 R29, P2, R18.reuse, 0x8000, RZ ;  /* 0x00008000121d7810 */ /* 0x040fe40007f5e0ff */
[----:B------:R-:W-:Y:S02]  /*b3d0*/  IADD3 R39, P1, R18, 0x8020, RZ ;  /* 0x0000802012277810 */ /* 0x000fe40007f3e0ff */
[----:B------:R-:W-:Y:S02]  /*b3e0*/  LOP3.LUT R28, R29, 0x380, RZ, 0xc0, !PT ;  /* 0x000003801d1c7812 */ /* 0x000fe400078ec0ff */
[----:B------:R-:W-:Y:S02]  /*b3f0*/  LOP3.LUT R38, R39, 0x380, RZ, 0xc0, !PT ;  /* 0x0000038027267812 */ /* 0x000fe400078ec0ff */
[----:B------:R-:W-:Y:S02]  /*b400*/  SHF.R.U64 R28, R28, 0x3, RZ ;  /* 0x000000031c1c7819 */ /* 0x000fe400000012ff */
[----:B------:R-:W-:-:S02]  /*b410*/  SHF.R.U64 R38, R38, 0x3, RZ ;  /* 0x0000000326267819 */ /* 0x000fc400000012ff */
[----:B------:R-:W-:Y:S02]  /*b420*/  MOV R130, R8 ;  /* 0x0000000800827202 */ /* 0x000fe40000000f00 */
[----:B------:R-:W-:Y:S02]  /*b430*/  MOV R129, R10 ;  /* 0x0000000a00817202 */ /* 0x000fe40000000f00 */
[----:B------:R-:W-:Y:S02]  /*b440*/  MOV R128, R12 ;  /* 0x0000000c00807202 */ /* 0x000fe40000000f00 */
[----:B------:R-:W-:Y:S02]  /*b450*/  F2FP.F16.F32.PACK_AB R8, R41, R40 ;  /* 0x000000282908723e */ /* 0x000fe400000000ff */
[----:B------:R-:W-:Y:S02]  /*b460*/  F2FP.F16.F32.PACK_AB R9, R43, R42 ;  /* 0x0000002a2b09723e */ /* 0x000fe400000000ff */
[----:B------:R-:W-:-:S02]  /*b470*/  F2FP.F16.F32.PACK_AB R10, R45, R44 ;  /* 0x0000002c2d0a723e */ /* 0x000fc400000000ff */
[----:B------:R-:W-:Y:S02]  /*b480*/  F2FP.F16.F32.PACK_AB R11, R47, R46 ;  /* 0x0000002e2f0b723e */ /* 0x000fe400000000ff */
[----:B------:R-:W-:Y:S01]  /*b490*/  LOP3.LUT R28, R28, R29, RZ, 0x3c, !PT ;  /* 0x0000001d1c1c7212 */ /* 0x000fe200078e3cff */
[--C-:B------:R-:W-:Y:S01]  /*b4a0*/  IMAD.X R29, RZ, RZ, R19.reuse, P2 ;  /* 0x000000ffff1d7224 */ /* 0x100fe200010e0613 */
[----:B------:R-:W-:Y:S01]  /*b4b0*/  LOP3.LUT R38, R38, R39, RZ, 0x3c, !PT ;  /* 0x0000002726267212 */ /* 0x000fe200078e3cff */
[----:B------:R-:W-:Y:S01]  /*b4c0*/  IMAD.X R39, RZ, RZ, R19, P1 ;  /* 0x000000ffff277224 */ /* 0x000fe200008e0613 */
[----:B------:R-:W-:Y:S02]  /*b4d0*/  MOV R127, R14 ;  /* 0x0000000e007f7202 */ /* 0x000fe40000000f00 */
[----:B------:R-:W-:Y:S02]  /*b4e0*/  F2FP.F16.F32.PACK_AB R13, R51, R50 ;  /* 0x00000032330d723e */ /* 0x000fe400000000ff */
[----:B------:R-:W-:-:S02]  /*b4f0*/  F2FP.F16.F32.PACK_AB R14, R53, R52 ;  /* 0x00000034350e723e */ /* 0x000fc400000000ff */
[----:B------:R-:W-:Y:S02]  /*b500*/  F2FP.F16.F32.PACK_AB R15, R55, R54 ;  /* 0x00000036370f723e */ /* 0x000fe400000000ff */
[----:B------:R-:W-:Y:S02]  /*b510*/  MOV R28, R28 ;  /* 0x0000001c001c7202 */ /* 0x000fe40000000f00 */
        /* <DEDUP_REMOVED lines=21> */
[----:B------:R-:W-:-:S02]  /*b670*/  R2UR UR11, R204 ;  /* 0x00000000cc0b72ca */ /* 0x000fc400000e0000 */
[----:B--2---:R-:W-:Y:S02]  /*b680*/  @P0 PRMT R4, R5, 0x654, R4 ;  /* 0x0000065405040816 */ /* 0x004fe40000000004 */
[C---:B------:R-:W-:Y:S02]  /*b690*/  LOP3.LUT R5, R18.reuse, 0x380, RZ, 0xc0, !PT ;  /* 0x0000038012057812 */ /* 0x040fe400078ec0ff */
[----:B------:R1:W-:Y:S01]  /*b6a0*/  @P0 SYNCS.ARRIVE.TRANS64.RED.A1T0 RZ, [R4+URZ], RZ ;  /* 0x000000ff04ff09a7 */ /* 0x0003e2000810043f */
[----:B------:R-:W-:Y:S01]  /*b6b0*/  BAR.SYNC.DEFER_BLOCKING 0x1, 0x100 ;  /* 0x0044000000007b1d */ /* 0x000fe20000010000 */
[----:B------:R-:W-:Y:S02]  /*b6c0*/  SHF.R.U64 R5, R5, 0x3, RZ ;  /* 0x0000000305057819 */ /* 0x000fe400000012ff */
[----:B------:R-:W-:Y:S02]  /*b6d0*/  IADD3 R21, P0, R18, 0x4020, RZ ;  /* 0x0000402012157810 */ /* 0x000fe40007f1e0ff */
[----:B-1----:R-:W-:Y:S01]  /*b6e0*/  LOP3.LUT R4, R5, R18, RZ, 0x3c, !PT ;  /* 0x0000001205047212 */ /* 0x002fe200078e3cff */
[----:B------:R-:W-:Y:S01]  /*b6f0*/  IMAD.MOV.U32 R5, RZ, RZ, R19 ;  /* 0x000000ffff057224 */ /* 0x000fe200078e0013 */
[----:B------:R-:W-:-:S04]  /*b700*/  LOP3.LUT R20, R21, 0x380, RZ, 0xc0, !PT ;  /* 0x0000038015147812 */ /* 0x000fc800078ec0ff */
[----:B------:R-:W-:Y:S02]  /*b710*/  MOV R35, R4 ;  /* 0x0000000400237202 */ /* 0x000fe40000000f00 */
[----:B------:R-:W-:Y:S02]  /*b720*/  F2FP.F16.F32.PACK_AB R4, R25, R120 ;  /* 0x000000781904723e */ /* 0x000fe400000000ff */
[----:B------:R-:W-:Y:S01]  /*b730*/  F2FP.F16.F32.PACK_AB R5, R27, R122 ;  /* 0x0000007a1b05723e */ /* 0x000fe200000000ff */
[--C-:B------:R-:W-:Y:S01]  /*b740*/  IMAD.X R27, RZ, RZ, R19.reuse, P3 ;  /* 0x000000ffff1b7224 */ /* 0x100fe200018e0613 */
[----:B------:R-:W-:Y:S02]  /*b750*/  IADD3 R120, P5, R18, 0x8060, RZ ;  /* 0x0000806012787810 */ /* 0x000fe40007fbe0ff */
[----:B------:R-:W-:Y:S02]  /*b760*/  SHF.R.U64 R20, R20, 0x3, RZ ;  /* 0x0000000314147819 */ /* 0x000fe400000012ff */
[----:B------:R-:W-:Y:S01]  /*b770*/  LOP3.LUT R25, R120, 0x380, RZ, 0xc0, !PT ;  /* 0x0000038078197812 */ /* 0x000fe200078ec0ff */
[----:B------:R1:W-:Y:S01]  /*b780*/  STSM.16.M88.4 [R35], R4 ;  /* 0x0000000423007844 */ /* 0x0003e20000000200 */
[----:B------:R-:W-:Y:S01]  /*b790*/  LOP3.LUT R20, R20, R21, RZ, 0x3c, !PT ;  /* 0x0000001514147212 */ /* 0x000fe200078e3cff */
[----:B------:R-:W-:Y:S01]  /*b7a0*/  IMAD.X R31, RZ, RZ, R19, P5 ;  /* 0x000000ffff1f7224 */ /* 0x000fe200028e0613 */
[----:B------:R-:W-:-:S02]  /*b7b0*/  IADD3 R21, P6, R18, 0x8040, RZ ;  /* 0x0000804012157810 */ /* 0x000fc40007fde0ff */
[----:B------:R-:W-:Y:S02]  /*b7c0*/  SHF.R.U64 R25, R25, 0x3, RZ ;  /* 0x0000000319197819 */ /* 0x000fe400000012ff */
[----:B------:R-:W-:Y:S02]  /*b7d0*/  LOP3.LUT R34, R21, 0x380, RZ, 0xc0, !PT ;  /* 0x0000038015227812 */ /* 0x000fe400078ec0ff */
[----:B------:R-:W-:Y:S02]  /*b7e0*/  LOP3.LUT R30, R25, R120, RZ, 0x3c, !PT ;  /* 0x00000078191e7212 */ /* 0x000fe400078e3cff */
[----:B------:R-:W-:Y:S02]  /*b7f0*/  SHF.R.U64 R34, R34, 0x3, RZ ;  /* 0x0000000322227819 */ /* 0x000fe400000012ff */
[----:B------:R-:W-:Y:S01]  /*b800*/  MOV R30, R30 ;  /* 0x0000001e001e7202 */ /* 0x000fe20000000f00 */
[----:B------:R-:W-:Y:S01]  /*b810*/  VIADD R31, R211, UR34 ;  /* 0x00000022d31f7c36 */ /* 0x000fe20008000000 */
[----:B------:R-:W-:Y:S01]  /*b820*/  LOP3.LUT R34, R34, R21, RZ, 0x3c, !PT ;  /* 0x0000001522227212 */ /* 0x000fe200078e3cff */
[----:B------:R-:W-:Y:S01]  /*b830*/  IMAD.X R21, RZ, RZ, R19, P0 ;  /* 0x000000ffff157224 */ /* 0x000fe200000e0613 */
[----:B-1----:R-:W-:Y:S01]  /*b840*/  F2FP.F16.F32.PACK_AB R4, R33, R32 ;  /* 0x000000202104723e */ /* 0x002fe200000000ff */
[----:B------:R-:W-:Y:S01]  /*b850*/  VIADD R12, R31, 0x8 ;  /* 0x000000081f0c7836 */ /* 0x000fe20000000000 */
[----:B------:R-:W1:Y:S01]  /*b860*/  LDC.64 R32, c[0x0][0xb78] ;  /* 0x0002de00ff207b82 */ /* 0x000e620000000a00 */
[----:B------:R-:W-:-:S02]  /*b870*/  F2FP.F16.F32.PACK_AB R5, R121, R124 ;  /* 0x0000007c7905723e */ /* 0x000fc400000000ff */
[----:B------:R-:W-:Y:S02]  /*b880*/  F2FP.F16.F32.PACK_AB R6, R37, R36 ;  /* 0x000000242506723e */ /* 0x000fe400000000ff */
[----:B------:R-:W-:Y:S02]  /*b890*/  F2FP.F16.F32.PACK_AB R7, R123, R126 ;  /* 0x0000007e7b07723e */ /* 0x000fe400000000ff */
[----:B------:R-:W-:Y:S02]  /*b8a0*/  LOP3.LUT P0, RZ, R206, 0x3, RZ, 0xc0, !PT ;  /* 0x00000003ceff7812 */ /* 0x000fe4000780c0ff */
[----:B------:R-:W-:Y:S01]  /*b8b0*/  IADD3.X R25, RZ, R19, RZ, P4, !PT ;  /* 0x00000013ff197210 */ /* 0x000fe200027fe4ff */
[----:B------:R-:W-:Y:S01]  /*b8c0*/  STSM.16.M88.4 [R130], R4 ;  /* 0x0000000482007844 */ /* 0x000fe20000000200 */
[----:B------:R-:W-:Y:S01]  /*b8d0*/  MOV R125, R20 ;  /* 0x00000014007d7202 */ /* 0x000fe20000000f00 */
[----:B------:R-:W-:Y:S01]  /*b8e0*/  IMAD.U32 R21, RZ, RZ, UR5 ;  /* 0x00000005ff157e24 */ /* 0x000fe2000f8e00ff */
[----:B------:R-:W-:Y:S01]  /*b8f0*/  MOV R20, UR4 ;  /* 0x0000000400147c02 */ /* 0x000fe20008000f00 */
[----:B------:R2:W-:Y:S01]  /*b900*/  STSM.16.M88.4 [R129], R8 ;  /* 0x0000000881007844 */ /* 0x0005e20000000200 */
[----:B------:R-:W-:Y:S01]  /*b910*/  ISETP.GE.OR P1, PT, R12, UR10, P0 ;  /* 0x0000000a0c007c0c */ /* 0x000fe20008726670 */
[----:B------:R-:W-:Y:S01]  /*b920*/  IMAD.U32 R21, RZ, RZ, UR6 ;  /* 0x00000006ff157e24 */ /* 0x000fe2000f8e00ff */
[----:B------:R-:W-:Y:S01]  /*b930*/  MOV R122, R24 ;  /* 0x00000018007a7202 */ /* 0x000fe20000000f00 */
[----:B------:R-:W-:Y:S01]  /*b940*/  ULDC.64 UR4, c[0x0][0xb40] ;  /* 0x0002d00000047ab9 */ /* 0x000fe20000000a00 */
[----:B------:R-:W-:-:S02]  /*b950*/  MOV R120, R26 ;  /* 0x0000001a00787202 */ /* 0x000fc40000000f00 */
[----:B------:R-:W-:Y:S02]  /*b960*/  F2FP.F16.F32.PACK_AB R12, R49, R48 ;  /* 0x00000030310c723e */ /* 0x000fe400000000ff */
[----:B------:R-:W-:Y:S01]  /*b970*/  F2FP.F16.F32.PACK_AB R24, R57, R56 ;  /* 0x000000383918723e */ /* 0x000fe200000000ff */
[C---:B-1----:R-:W-:Y:S01]  /*b980*/  IMAD.WIDE.U32 R20, R32.reuse, UR36, R20 ;  /* 0x0000002420147c25 */ /* 0x042fe2000f8e0014 */
[----:B------:R-:W-:Y:S01]  /*b990*/  F2FP.F16.F32.PACK_AB R25, R59, R58 ;  /* 0x0000003a3b19723e */ /* 0x000fe200000000ff */
[----:B------:R-:W-:Y:S01]  /*b9a0*/  STSM.16.M88.4 [R128], R12 ;  /* 0x0000000c80007844 */ /* 0x000fe20000000200 */
[----:B------:R-:W-:Y:S02]  /*b9b0*/  F2FP.F16.F32.PACK_AB R26, R61, R60 ;  /* 0x0000003c3d1a723e */ /* 0x000fe400000000ff */
[----:B------:R-:W-:Y:S01]  /*b9c0*/  F2FP.F16.F32.PACK_AB R27, R63, R62 ;  /* 0x0000003e3f1b723e */ /* 0x000fe200000000ff */
[----:B--2---:R-:W-:Y:S01]  /*b9d0*/  IMAD R8, R32, UR7, RZ ;  /* 0x0000000720087c24 */ /* 0x004fe2000f8e02ff */
[----:B------:R-:W-:-:S02]  /*b9e0*/  F2FP.F16.F32.PACK_AB R4, R65, R64 ;  /* 0x000000404104723e */ /* 0x000fc400000000ff */
[----:B------:R-:W-:Y:S01]  /*b9f0*/  F2FP.F16.F32.PACK_AB R5, R67, R66 ;  /* 0x000000424305723e */ /* 0x000fe200000000ff */
[----:B------:R-:W-:Y:S01]  /*ba00*/  IMAD R29, R33, UR36, R8 ;  /* 0x00000024211d7c24 */ /* 0x000fe2000f8e0208 */
[----:B------:R-:W-:Y:S01]  /*ba10*/  F2FP.F16.F32.PACK_AB R6, R69, R68 ;  /* 0x000000444506723e */ /* 0x000fe200000000ff */
[----:B------:R-:W-:Y:S01]  /*ba20*/  STSM.16.M88.4 [R127], R24 ;  /* 0x000000187f007844 */ /* 0x000fe20000000200 */
[----:B------:R-:W-:Y:S02]  /*ba30*/  F2FP.F16.F32.PACK_AB R7, R71, R70 ;  /* 0x000000464707723e */ /* 0x000fe400000000ff */
[----:B------:R-:W-:Y:S02]  /*ba40*/  IADD3.X R35, RZ, R19, RZ, P6, !PT ;  /* 0x00000013ff237210 */ /* 0x000fe400037fe4ff */
[----:B------:R-:W-:Y:S01]  /*ba50*/  F2FP.F16.F32.PACK_AB R8, R73, R72 ;  /* 0x000000484908723e */ /* 0x000fe200000000ff */
[----:B------:R1:W-:Y:S01]  /*ba60*/  STSM.16.M88.4 [R125], R4 ;  /* 0x000000047d007844 */ /* 0x0003e20000000200 */
[----:B------:R-:W-:-:S02]  /*ba70*/  F2FP.F16.F32.PACK_AB R9, R75, R74 ;  /* 0x0000004a4b09723e */ /* 0x000fc400000000ff */
[----:B------:R-:W-:Y:S02]  /*ba80*/  F2FP.F16.F32.PACK_AB R10, R77, R76 ;  /* 0x0000004c4d0a723e */ /* 0x000fe400000000ff */
[----:B------:R-:W-:Y:S02]  /*ba90*/  F2FP.F16.F32.PACK_AB R11, R79, R78 ;  /* 0x0000004e4f0b723e */ /* 0x000fe400000000ff */
[----:B------:R-:W-:Y:S02]  /*baa0*/  MOV R34, R34 ;  /* 0x0000002200227202 */ /* 0x000fe40000000f00 */
[----:B------:R-:W-:Y:S01]  /*bab0*/  ISETP.GE.OR P0, PT, R31, UR10, P0 ;  /* 0x0000000a1f007c0c */ /* 0x000fe20008706670 */
[----:B------:R-:W-:Y:S04]  /*bac0*/  STSM.16.M88.4 [R122], R8 ;  /* 0x000000087a007844 */ /* 0x000fe80000000200 */
[----:B------:R-:W-:Y:S01]  /*bad0*/  STSM.16.M88.4 [R120], R80 ;  /* 0x0000005078007844 */ /* 0x000fe20000000200 */
[----:B-1----:R-:W-:-:S02]  /*bae0*/  SHF.R.S32.HI R5, RZ, 0x1f, R31 ;  /* 0x0000001fff057819 */ /* 0x002fc4000001141f */
[----:B------:R-:W-:Y:S01]  /*baf0*/  IADD3 R6, P2, R31, R20, RZ ;  /* 0x000000141f067210 */ /* 0x000fe20007f5e0ff */
[----:B------:R-:W-:Y:S03]  /*bb00*/  STSM.16.M88.4 [R28], R88 ;  /* 0x000000581c007844 */ /* 0x000fe60000000200 */
[----:B------:R-:W-:Y:S01]  /*bb10*/  IADD3.X R5, R5, R21, R29, P2, !PT ;  /* 0x0000001505057210 */ /* 0x000fe200017fe41d */
[----:B------:R-:W-:Y:S01]  /*bb20*/  STSM.16.M88.4 [R38], R96 ;  /* 0x0000006026007844 */ /* 0x000fe20000000200 */
[C---:B------:R-:W-:Y:S01]  /*bb30*/  LEA R4, P2, R6.reuse, UR4, 0x2 ;  /* 0x0000000406047c11 */ /* 0x040fe2000f8410ff */
[----:B------:R-:W-:Y:S02]  /*bb40*/  ULDC UR4, c[0x0][0xc] ;  /* 0x0000030000047ab9 */ /* 0x000fe40000000800 */
[----:B------:R-:W-:Y:S01]  /*bb50*/  STSM.16.M88.4 [R34], R104 ;  /* 0x0000006822007844 */ /* 0x000fe20000000200 */
[----:B------:R-:W-:Y:S01]  /*bb60*/  LEA.HI.X R5, R6, UR5, R5, 0x2, P2 ;  /* 0x0000000506057c11 */ /* 0x000fe200090f1405 */
[----:B------:R-:W-:-:S02]  /*bb70*/  UIADD3 UR11, UR4, UR11, URZ ;  /* 0x0000000b040b7290 */ /* 0x000fc4000fffe03f */
[----:B------:R-:W-:Y:S01]  /*bb80*/  STSM.16.M88.4 [R30], R112 ;  /* 0x000000701e007844 */ /* 0x000fe20000000200 */
[----:B------:R-:W-:Y:S01]  /*bb90*/  @!PT LDS RZ, [RZ] ;  /* 0x00000000fffff984 */ /* 0x000fe20000000800 */
[----:B------:R-:W-:Y:S01]  /*bba0*/  @!PT LDS RZ, [RZ] ;  /* 0x00000000fffff984 */ /* 0x000fe20000000800 */
[----:B------:R-:W-:Y:S01]  /*bbb0*/  @!PT LDS RZ, [RZ] ;  /* 0x00000000fffff984 */ /* 0x000fe20000000800 */
[----:B------:R-:W-:Y:S01]  /*bbc0*/  @!PT LDS RZ, [RZ] ;  /* 0x00000000fffff984 */ /* 0x000fe20000000800 */
[----:B------:R1:W-:Y:S06]  /*bbd0*/  MEMBAR.ALL.CTA ;  /* 0x0000000000007992 */ /* 0x0003ec0000008000 */
[----:B-1----:R-:W1:Y:S01]  /*bbe0*/  FENCE.VIEW.ASYNC.S ;  /* 0x00000000000073c6 */ /* 0x002e620000000000 */
[----:B------:R-:W-:-:S03]  /*bbf0*/  IMAD.U32 R204, RZ, RZ, UR11 ;  /* 0x0000000bffcc7e24 */ /* 0x000fc6000f8e00ff */
[----:B-1----:R-:W1:Y:S01]  /*bc00*/  SHFL.IDX PT, R6, R210, RZ, 0x1f ;  /* 0x00001fffd2067589 */ /* 0x002e6200000e0000 */
[----:B------:R-:W-:Y:S06]  /*bc10*/  BAR.ARV 0x1, 0x120 ;  /* 0x0044800000007b1d */ /* 0x000fec0000002000 */
[----:B------:R2:W-:Y:S01]  /*bc20*/  @!P0 STG.E desc[UR12][R4.64], R3 ;  /* 0x0000000304008986 */ /* 0x0005e2000c10190c */
[----:B-1----:R-:W-:-:S03]  /*bc30*/  ISETP.NE.AND P0, PT, R6, 0x7, PT ;  /* 0x000000070600780c */ /* 0x002fc60003f05270 */
[----:B------:R2:W-:Y:S10]  /*bc40*/  @!P1 STG.E desc[UR12][R4.64+0x20], R0 ;  /* 0x0000200004009986 */ /* 0x0005f4000c10190c */
        /* <DEDUP_REMOVED lines=23> */
[----:B------:R1:W-:Y:S01]  /*bdc0*/  UTMASTG.5D [UR32], [UR4] ;  /* 0x00000020040073b5 */ /* 0x0003e20008020000 */
[----:B------:R-:W-:-:S02]  /*bdd0*/  UMOV UR8, 0x1 ;  /* 0x0000000100087882 */ /* 0x000fc40000000000 */
[----:B------:R-:W-:Y:S02]  /*bde0*/  UPRMT UR7, URZ, 0x654, UR6 ;  /* 0x000006543f077896 */ /* 0x000fe40008000006 */
[----:B------:R-:W-:Y:S01]  /*bdf0*/  UPRMT UR6, UR8, 0x654, UR6 ;  /* 0x0000065408067896 */ /* 0x000fe20008000006 */
[----:B------:R0:W-:Y:S01]  /*be00*/  UTMACMDFLUSH ;  /* 0x00000000000079b7 */ /* 0x0001e20000000000 */
[----:B------:R-:W-:-:S05]  /*be10*/  DEPBAR.LE SB0, 0x0 ;  /* 0x000080000000791a */ /* 0x000fca0000000000 */
[----:B------:R-:W-:Y:S02]  /*be20*/  SYNCS.ARRIVE.TRANS64.RED.A1T0 RZ, [UR7], RZ ;  /* 0x000000ffffff79a7 */ /* 0x000fe40008100407 */
[----:B-1----:R-:W-:Y:S03]  /*be30*/  SYNCS.ARRIVE.TRANS64.RED.A1T0 RZ, [UR6], RZ ;  /* 0x000000ffffff79a7 */ /* 0x002fe60008100406 */
.L_x_3004:
[----:B------:R-:W-:Y:S05]  /*be40*/  BSYNC B0 ;  /* 0x0000000000007941 */ /* 0x000fea0003800000 */
.L_x_3003:
[----:B--2---:R-:W1:Y:S01]  /*be50*/  LDC R0, c[0x0][0xda4] ;  /* 0x00036900ff007b82 */ /* 0x004e620000000800 */
[----:B------:R-:W-:Y:S01]  /*be60*/  R2UR UR6, R204 ;  /* 0x00000000cc0672ca */ /* 0x000fe200000e0000 */
[----:B------:R-:W-:Y:S01]  /*be70*/  UIADD3 UR38, UR38, 0x1, URZ ;  /* 0x0000000126267890 */ /* 0x000fe2000fffe03f */
[----:B------:R-:W-:Y:S02]  /*be80*/  R2UR UR5, R16 ;  /* 0x00000000100572ca */ /* 0x000fe400000e0000 */
[----:B------:R-:W-:Y:S01]  /*be90*/  IADD3 R205, R205, 0x1, RZ ;  /* 0x00000001cdcd7810 */ /* 0x000fe20007ffe0ff */
[----:B------:R-:W-:-:S04]  /*bea0*/  UISETP.NE.AND UP0, UPT, UR38, 0x2, UPT ;  /* 0x000000022600788c */ /* 0x000fc8000bf05270 */
[----:B------:R-:W-:Y:S02]  /*beb0*/  USEL UR4, URZ, 0x1, UP0 ;  /* 0x000000013f047887 */ /* 0x000fe40008000000 */
[----:B------:R-:W-:-:S04]  /*bec0*/  USEL UR38, UR38, URZ, UP0 ;  /* 0x0000003f26267287 */ /* 0x000fc80008000000 */
[----:B------:R-:W-:-:S06]  /*bed0*/  ULOP3.LUT UR5, UR5, UR4, URZ, 0x3c, !UPT ;  /* 0x0000000405057292 */ /* 0x000fcc000f8e3c3f */
[----:B------:R-:W-:Y:S01]  /*bee0*/  IMAD.U32 R16, RZ, RZ, UR5 ;  /* 0x00000005ff107e24 */ /* 0x000fe2000f8e00ff */
[----:B-1----:R-:W-:-:S13]  /*bef0*/  ISETP.LE.AND P0, PT, R0, UR6, PT ;  /* 0x0000000600007c0c */ /* 0x002fda000bf03270 */
[----:B------:R-:W-:Y:S05]  /*bf00*/  @!P0 BRA `(.L_x_3005) ;  /* 0xffffff5000f08947 */ /* 0x000fea000383ffff */
[----:B------:R-:W-:Y:S05]  /*bf10*/  EXIT ;  /* 0x000000000000794d */ /* 0x000fea0003800000 */
.L_x_2977:
[----:B------:R-:W-:-:S08]  /*bf20*/  NOP ;  /* 0x0000000000007918 */ /* 0x000fd00000000000 */
[----:B-1----:R-:W1:-:S00]  /*bf30*/  USETMAXREG.DEALLOC.CTAPOOL 0x18 ;  /* 0x00000018000079c8 */ /* 0x002e4000080e0500 */
[----:B-1----:R-:W-:-:S06]  /*bf40*/  LOP3.LUT R0, R0, 0x3, RZ, 0xc0, !PT ;  /* 0x0000000300007812 */ /* 0x002fcc00078ec0ff */
[----:B------:R-:W1:Y:S02]  /*bf50*/  SHFL.IDX PT, R0, R0, RZ, 0x1f ;  /* 0x00001fff00007589 */ /* 0x000e6400000e0000 */
[----:B-1----:R-:W-:-:S13]  /*bf60*/  ISETP.NE.AND P0, PT, R0, RZ, PT ;  /* 0x000000ff0000720c */ /* 0x002fda0003f05270 */
[----:B------:R-:W-:Y:S05]  /*bf70*/  @P0 EXIT ;  /* 0x000000000000094d */ /* 0x000fea0003800000 */
[----:B------:R-:W1:Y:S01]  /*bf80*/  S2UR UR4, SR_CTAID.X ;  /* 0x00000000000479c3 */ /* 0x000e620000002500 */
[----:B------:R-:W-:Y:S01]  /*bf90*/  IMAD.MOV.U32 R16, RZ, RZ, RZ ;  /* 0x000000ffff107224 */ /* 0x000fe200078e00ff */
[----:B------:R-:W-:Y:S01]  /*bfa0*/  MOV R17, 0x1 ;  /* 0x0000000100117802 */ /* 0x000fe20000000f00 */
[----:B------:R-:W-:-:S05]  /*bfb0*/  IMAD.MOV.U32 R2, RZ, RZ, 0x1 ;  /* 0x00000001ff027424 */ /* 0x000fca00078e00ff */
[----:B------:R-:W1:Y:S02]  /*bfc0*/  LDC R0, c[0x0][0xda4] ;  /* 0x00036900ff007b82 */ /* 0x000e640000000800 */
[----:B-1----:R-:W-:-:S13]  /*bfd0*/  ISETP.LE.AND P0, PT, R0, UR4, PT ;  /* 0x0000000400007c0c */ /* 0x002fda000bf03270 */
[----:B------:R-:W-:Y:S05]  /*bfe0*/  @P0 BRA `(.L_x_3006) ;  /* 0x0000003000680947 */ /* 0x000fea0003800000 */
[----:B------:R-:W2:Y:S01]  /*bff0*/  LDL R3, [R1+0x1c] ;  /* 0x00001c0001037983 */ /* 0x000ea20000100800 */
[----:B------:R-:W1:Y:S01]  /*c000*/  S2R R4, SR_TID.X ;  /* 0x0000000000047919 */ /* 0x000e620000002100 */
[----:B------:R-:W3:Y:S02]  /*c010*/  S2UR UR4, SR_CTAID.X ;  /* 0x00000000000479c3 */ /* 0x000ee40000002500 */
[----:B---3--:R-:W-:Y:S01]  /*c020*/  IMAD.U32 R2, RZ, RZ, UR4 ;  /* 0x00000004ff027e24 */ /* 0x008fe2000f8e00ff */
[----:B-1----:R-:W-:-:S05]  /*c030*/  LOP3.LUT P0, R0, R4, 0x1f, RZ, 0xc0, !PT ;  /* 0x0000001f04007812 */ /* 0x002fca000780c0ff */
[----:B------:R2:W-:Y:S04]  /*c040*/  STL [R1+0x28], R0 ;  /* 0x0000280001007387 */ /* 0x0005e80000100800 */
[----:B------:R1:W-:Y:S01]  /*c050*/  STL [R1+0x18], R2 ;  /* 0x0000180201007387 */ /* 0x0003e20000100800 */
[----:B------:R-:W-:-:S04]  /*c060*/  LOP3.LUT P1, RZ, R4, 0x7f, RZ, 0xc0, !PT ;  /* 0x0000007f04ff7812 */ /* 0x000fc8000782c0ff */
[----:B------:R-:W-:Y:S01]  /*c070*/  PLOP3.LUT P0, PT, P0, P1, PT, 0x8a, 0x0 ;  /* 0x000000000000781c */ /* 0x000fe20000703172 */
[----:B------:R-:W-:Y:S02]  /*c080*/  IMAD.MOV.U32 R16, RZ, RZ, RZ ;  /* 0x000000ffff107224 */ /* 0x000fe400078e00ff */
[----:B------:R-:W-:Y:S01]  /*c090*/  IMAD.MOV.U32 R17, RZ, RZ, 0x1 ;  /* 0x00000001ff117424 */ /* 0x000fe200078e00ff */
[----:B------:R-:W-:Y:S01]  /*c0a0*/  P2R R19, PR, RZ, 0x1 ;  /* 0x00000001ff137803 */ /* 0x000fe20000000000 */
[----:B------:R-:W-:Y:S01]  /*c0b0*/  ULDC.64 UR36, c[0x0][0x198] ;  /* 0x0000660000247ab9 */ /* 0x000fe20000000a00 */
[----:B------:R-:W-:Y:S01]  /*c0c0*/  ULDC UR38, c[0x0][0xc] ;  /* 0x0000030000267ab9 */ /* 0x000fe20000000800 */
[----:B--2---:R-:W-:-:S05]  /*c0d0*/  LOP3.LUT R0, R3, 0x2, RZ, 0xfc, !PT ;  /* 0x0000000203007812 */ /* 0x004fca00078efcff */
[----:B------:R1:W-:Y:S04]  /*c0e0*/  STL [R1+0xc], R0 ;  /* 0x00000c0001007387 */ /* 0x0003e80000100800 */
[----:B------:R1:W-:Y:S02]  /*c0f0*/  STL [R1+0x24], RZ ;  /* 0x000024ff01007387 */ /* 0x0003e40000100800 */
.L_x_3058:
        /* <DEDUP_REMOVED lines=21> */
[----:B-1----:R-:W-:Y:S02]  /*c250*/  IMAD R9, R4, UR4, RZ ;  /* 0x0000000404097c24 */ /* 0x002fe4000f8e02ff */
[----:B--2---:R-:W-:-:S05]  /*c260*/  @P1 IMAD.HI.U32 R2, R6, R2, RZ ;  /* 0x0000000206021227 */ /* 0x004fca00078e00ff */
[----:B------:R-:W-:Y:S01]  /*c270*/  @P1 SHF.R.U32.HI R7, RZ, R3, R2 ;  /* 0x00000003ff071219 */ /* 0x000fe20000011602 */
[----:B------:R-:W-:Y:S01]  /*c280*/  VIADD R3, R9, 0x6f ;  /* 0x0000006f09037836 */ /* 0x000fe20000000000 */
[----:B------:R-:W-:-:S03]  /*c290*/  MOV R2, 0x400 ;  /* 0x0000040000027802 */ /* 0x000fc60000000f00 */
[----:B------:R4:W-:Y:S01]  /*c2a0*/  STL [R1], R7 ;  /* 0x0000000701007387 */ /* 0x0009e20000100800 */
[----:B---3--:R-:W-:Y:S01]  /*c2b0*/  LEA R8, R5, R2, 0x18 ;  /* 0x0000000205087211 */ /* 0x008fe200078ec0ff */
[----:B------:R-:W-:Y:S02]  /*c2c0*/  IMAD.MOV.U32 R2, RZ, RZ, RZ ;  /* 0x000000ffff027224 */ /* 0x000fe400078e00ff */
[----:B------:R4:W-:Y:S01]  /*c2d0*/  STL [R1+0x20], R9 ;  /* 0x0000200901007387 */ /* 0x0009e20000100800 */
[----:B------:R-:W-:Y:S01]  /*c2e0*/  IADD3 R4, R8, 0x21400, RZ ;  /* 0x0002140008047810 */ /* 0x000fe20007ffe0ff */
[----:B------:R-:W-:Y:S02]  /*c2f0*/  IMAD.HI R2, R3, -0x6db6db6d, R2 ;  /* 0x9249249303027827 */ /* 0x000fe400078e0202 */
[----:B------:R4:W-:Y:S01]  /*c300*/  STL [R1+0x8], R8 ;  /* 0x0000080801007387 */ /* 0x0009e20000100800 */
[----:B------:R-:W-:Y:S01]  /*c310*/  LOP3.LUT P0, RZ, R4, 0x3ff, RZ, 0xc0, !PT ;  /* 0x000003ff04ff7812 */ /* 0x000fe2000780c0ff */
[----:B------:R-:W-:-:S04]  /*c320*/  IMAD.MOV R3, RZ, RZ, -R7 ;  /* 0x000000ffff037224 */ /* 0x000fc800078e0a07 */
[----:B------:R-:W-:Y:S01]  /*c330*/  IMAD R4, R0, R3, R6 ;  /* 0x0000000300047224 */ /* 0x000fe200078e0206 */
[----:B------:R-:W-:-:S04]  /*c340*/  SHF.R.U32.HI R3, RZ, 0x1f, R2 ;  /* 0x0000001fff037819 */ /* 0x000fc80000011602 */
[----:B------:R-:W-:Y:S01]  /*c350*/  LEA.HI.SX32 R0, R2, R3, 0x1a ;  /* 0x0000000302007211 */ /* 0x000fe200078fd2ff */
[----:B------:R4:W-:Y:S04]  /*c360*/  STL [R1+0x4], R4 ;  /* 0x0000040401007387 */ /* 0x0009e80000100800 */
[----:B------:R4:W-:Y:S01]  /*c370*/  STL [R1+0x14], R0 ;  /* 0x0000140001007387 */ /* 0x0009e20000100800 */
[----:B------:R-:W-:Y:S05]  /*c380*/  @!P0 BRA `(.L_x_3007) ;  /* 0x0000000000408947 */ /* 0x000fea0003800000 */
[----:B------:R-:W-:Y:S01]  /*c390*/  MOV R2, 0x0 ;  /* 0x0000000000027802 */ /* 0x000fe20000000f00 */
[----:B------:R-:W-:Y:S01]  /*c3a0*/  ULDC.64 UR6, c[0x4][0x1b8] ;  /* 0x01006e0000067ab9 */ /* 0x000fe20000000a00 */
[----:B------:R-:W-:Y:S01]  /*c3b0*/  ULDC.64 UR8, c[0x4][0x1c0] ;  /* 0x0100700000087ab9 */ /* 0x000fe20000000a00 */
[----:B------:R-:W-:Y:S01]  /*c3c0*/  ULDC.64 UR4, c[0x4][0xd0] ;  /* 0x0100340000047ab9 */ /* 0x000fe20000000a00 */
[----:B----4-:R-:W-:Y:S01]  /*c3d0*/  IMAD.U32 R4, RZ, RZ, UR6 ;  /* 0x00000006ff047e24 */ /* 0x010fe2000f8e00ff */
        /* <DEDUP_REMOVED lines=11> */
.L_x_3007:
[----:B------:R-:W4:Y:S02]  /*c490*/  LDL R2, [R1+0x8] ;  /* 0x0000080001027983 */ /* 0x000f240000100800 */
[----:B----4-:R-:W-:-:S05]  /*c4a0*/  VIADD R0, R2, 0x400 ;  /* 0x0000040002007836 */ /* 0x010fca0000000000 */
        /* <DEDUP_REMOVED lines=11> */
[----:B------:R-:W-:Y:S01]  /*c560*/  MOV R13, RZ ;  /* 0x000000ff000d7202 */ /* 0x000fe20000000f00 */
[----:B------:R-:W-:-:S02]  /*c570*/  IMAD.U32 R7, RZ, RZ, UR9 ;  /* 0x00000009ff077e24 */ /* 0x000fc4000f8e00ff */
[----:B------:R-:W-:Y:S02]  /*c580*/  IMAD.U32 R11, RZ, RZ, UR5 ;  /* 0x00000005ff0b7e24 */ /* 0x000fe4000f8e00ff */
[----:B------:R-:W-:Y:S02]  /*c590*/  IMAD.MOV.U32 R8, RZ, RZ, 0x70 ;  /* 0x00000070ff087424 */ /* 0x000fe400078e00ff */
[----:B-1----:R-:W-:-:S07]  /*c5a0*/  IMAD.MOV.U32 R12, RZ, RZ, 0x1 ;  /* 0x00000001ff0c7424 */ /* 0x002fce00078e00ff */
[----:B------:R-:W-:-:S07]  /*c5b0*/  LEPC R20, `(.L_x_3009) ;  /* 0x000000001014794e */ /* 0x000fce0000000000 */
[----:B--2---:R-:W-:Y:S05]  /*c5c0*/  CALL.ABS.NOINC R2 ;  /* 0x0000000002007343 */ /* 0x004fea0003c00000 */
.L_x_3009:
        /* <DEDUP_REMOVED lines=16> */
.L_x_3008:
[----:B------:R-:W2:Y:S01]  /*c6d0*/  LDL R8, [R1+0x4] ;  /* 0x0000040001087983 */ /* 0x000ea20000100800 */
[----:B------:R-:W1:Y:S01]  /*c6e0*/  LDC R0, c[0x0][0x428] ;  /* 0x00010a00ff007b82 */ /* 0x000e620000000800 */
[----:B------:R-:W-:Y:S02]  /*c6f0*/  ULDC.64 UR4, c[0x0][0x9f8] ;  /* 0x00027e0000047ab9 */ /* 0x000fe40000000a00 */
[----:B------:R-:W3:Y:S04]  /*c700*/  LDL R6, [R1] ;  /* 0x0000000001067983 */ /* 0x000ee80000100800 */
[----:B------:R-:W4:Y:S01]  /*c710*/  LDL R7, [R1+0x28] ;  /* 0x0000280001077983 */ /* 0x000f220000100800 */
[----:B-1----:R-:W-:-:S03]  /*c720*/  ISETP.NE.AND P1, PT, R0, 0x1, PT ;  /* 0x000000010000780c */ /* 0x002fc60003f25270 */
[----:B------:R-:W4:Y:S01]  /*c730*/  LDL.LU R5, [R1+0x10] ;  /* 0x0000100001057983 */ /* 0x000f220000300800 */
[----:B------:R-:W-:Y:S01]  /*c740*/  ISETP.NE.U32.AND P0, PT, RZ, UR4, PT ;  /* 0x00000004ff007c0c */ /* 0x000fe2000bf05070 */
[----:B------:R-:W-:Y:S01]  /*c750*/  ULDC.64 UR6, c[0x0][0x208] ;  /* 0x0000820000067ab9 */ /* 0x000fe20000000a00 */
[----:B------:R-:W-:Y:S01]  /*c760*/  ULDC UR4, c[0x0][0xda8] ;  /* 0x00036a0000047ab9 */ /* 0x000fe20000000800 */
[----:B------:R-:W4:Y:S01]  /*c770*/  LDL R4, [R1+0x18] ;  /* 0x0000180001047983 */ /* 0x000f220000100800 */
[----:B------:R-:W-:-:S05]  /*c780*/  ISETP.NE.AND.EX P0, PT, RZ, UR5, PT, P0 ;  /* 0x00000005ff007c0c */ /* 0x000fca000bf05300 */
[----:B------:R-:W2:Y:S08]  /*c790*/  @P1 LDC R2, c[0x0][0x42c] ;  /* 0x00010b00ff021b82 */ /* 0x000eb00000000800 */
[----:B------:R-:W1:Y:S01]  /*c7a0*/  @P1 LDC R3, c[0x0][0x430] ;  /* 0x00010c00ff031b82 */ /* 0x000e620000000800 */
[----:B--2---:R-:W-:-:S04]  /*c7b0*/  @P1 IMAD.HI.U32 R2, R8, R2, RZ ;  /* 0x0000000208021227 */ /* 0x004fc800078e00ff */
[----:B------:R-:W-:Y:S01]  /*c7c0*/  IMAD.MOV.U32 R0, RZ, RZ, R8 ;  /* 0x000000ffff007224 */ /* 0x000fe200078e0008 */
[----:B-1----:R-:W-:Y:S02]  /*c7d0*/  @P1 SHF.R.U32.HI R0, RZ, R3, R2 ;  /* 0x00000003ff001219 */ /* 0x002fe40000011602 */
[----:B------:R-:W3:Y:S02]  /*c7e0*/  @P0 LDC.64 R2, c[0x0][0x9f8] ;  /* 0x00027e00ff020b82 */ /* 0x000ee40000000a00 */
[----:B---3--:R-:W-:-:S05]  /*c7f0*/  @P0 IMAD.WIDE R2, R6, 0x4, R2 ;  /* 0x0000000406020825 */ /* 0x008fca00078e0202 */
[----:B------:R1:W5:Y:S01]  /*c800*/  @P0 LDG.E R6, desc[UR6][R2.64] ;  /* 0x0000000602060981 */ /* 0x000362000c1e1900 */
[----:B----4-:R-:W-:Y:S01]  /*c810*/  ISETP.NE.AND P1, PT, R7, RZ, PT ;  /* 0x000000ff0700720c */ /* 0x010fe20003f25270 */
[----:B------:R-:W-:Y:S01]  /*c820*/  IMAD.MOV R7, RZ, RZ, -R5 ;  /* 0x000000ffff077224 */ /* 0x000fe200078e0a05 */
[----:B------:R-:W2:Y:S02]  /*c830*/  S2R R21, SR_CgaCtaId ;  /* 0x0000000000157919 */ /* 0x000ea40000008800 */
[----:B------:R-:W-:Y:S01]  /*c840*/  PLOP3.LUT P2, PT, P1, PT, PT, 0x8, 0x0 ;  /* 0x000000000000781c */ /* 0x000fe20000f4e170 */
[----:B------:R-:W-:-:S05]  /*c850*/  IMAD R7, R7, UR4, R4 ;  /* 0x0000000407077c24 */ /* 0x000fca000f8e0204 */
[----:B------:R-:W-:-:S03]  /*c860*/  SHF.L.U32 R7, R7, 0x7, RZ ;  /* 0x0000000707077819 */ /* 0x000fc600000006ff */
[----:B------:R-:W-:-:S05]  /*c870*/  VOTEU.ALL UP1, P1 ;  /* 0x00000000003f7886 */ /* 0x000fca0000820000 */
[----:B------:R-:W-:-:S04]  /*c880*/  @!UP1 UIADD3 UR8, UP0, UR36, 0x270, URZ ;  /* 0x0000027024089890 */ /* 0x000fc8000ff1e03f */
[----:B------:R-:W-:-:S03]  /*c890*/  @!UP1 UIADD3.X UR9, URZ, UR37, URZ, UP0, !UPT ;  /* 0x000000253f099290 */ /* 0x000fc600087fe43f */
[----:B-1----:R-:W-:-:S09]  /*c8a0*/  VOTEU.ALL UP0, P1 ;  /* 0x00000000003f7886 */ /* 0x002fd20000800000 */
.L_x_3010:
[----:B------:R-:W3:Y:S04]  /*c8b0*/  LDL R3, [R1] ;  /* 0x0000000001037983 */ /* 0x000ee80000100800 */
[----:B------:R-:W4:Y:S01]  /*c8c0*/  LDL R2, [R1+0x4] ;  /* 0x0000040001027983 */ /* 0x000f220000100800 */
[----:B------:R-:W-:Y:S01]  /*c8d0*/  UMOV UR4, URZ ;  /* 0x0000003f00047c82 */ /* 0x000fe20008000000 */
[----:B------:R-:W-:Y:S02]  /*c8e0*/  PLOP3.LUT P0, PT, P0, P2, PT, 0xa2, 0x0 ;  /* 0x000000000000781c */ /* 0x000fe40000705472 */
[----:B---3--:R-:W-:-:S08]  /*c8f0*/  @P2 R2UR P0, UR7, R3 ;  /* 0x00000000030722ca */ /* 0x008fd00000000000 */
[----:B------:R-:W-:Y:S02]  /*c900*/  PLOP3.LUT P0, PT, P0, P2, PT, 0xa2, 0x0 ;  /* 0x000000000000781c */ /* 0x000fe40000705472 */
[----:B----4-:R-:W-:-:S08]  /*c910*/  @P2 R2UR.OR P0, UR6, R2 ;  /* 0x00000000020622ca */ /* 0x010fd00000100000 */
        /* <DEDUP_REMOVED lines=8> */
.L_x_3011:
[----:B------:R-:W3:Y:S04]  /*c9a0*/  LDL R3, [R1] ;  /* 0x0000000001037983 */ /* 0x000ee80000100800 */
[----:B------:R-:W4:Y:S01]  /*c9b0*/  LDL R2, [R1+0x4] ;  /* 0x0000040001027983 */ /* 0x000f220000100800 */
        /* <DEDUP_REMOVED lines=12> */
.L_x_3012:
        /* <DEDUP_REMOVED lines=11> */
[----:B------:R-:W1:Y:S01]  /*cb30*/  LDC.64 R2, c[0x0][0x3f8] ;  /* 0x0000fe00ff027b82 */ /* 0x000e620000000a00 */
[----:B--2---:R-:W-:Y:S01]  /*cb40*/  LOP3.LUT R21, R21, 0x1, RZ, 0xc0, !PT ;  /* 0x0000000115157812 */ /* 0x004fe200078ec0ff */
[----:B------:R-:W-:-:S04]  /*cb50*/  UMOV UR4, 0xffffffff ;  /* 0xffffffff00047882 */ /* 0x000fc80000000000 */
[C---:B------:R-:W-:Y:S02]  /*cb60*/  IMAD R20, R21.reuse, 0x38, RZ ;  /* 0x0000003815147824 */ /* 0x040fe400078e02ff */
[----:B------:R-:W-:Y:S01]  /*cb70*/  IMAD R21, R21, 0xe00, RZ ;  /* 0x00000e0015157824 */ /* 0x000fe200078e02ff */
[----:B-1----:R-:W-:-:S04]  /*cb80*/  ISETP.NE.U32.AND P0, PT, R2, RZ, PT ;  /* 0x000000ff0200720c */ /* 0x002fc80003f05070 */
[----:B------:R-:W-:-:S04]  /*cb90*/  ISETP.NE.AND.EX P0, PT, R3, RZ, PT, P0 ;  /* 0x000000ff0300720c */ /* 0x000fc80003f05300 */
[----:B-----5:R-:W-:Y:S01]  /*cba0*/  SEL R5, R6, RZ, !P0 ;  /* 0x000000ff06057207 */ /* 0x020fe20004000000 */
[----:B------:R-:W-:Y:S08]  /*cbb0*/  BRA.DIV UR4, `(.L_x_3013) ;  /* 0x0000002a04c07947 */ /* 0x000ff0000b800000 */
.L_x_3074:
[----:B------:R-:W2:Y:S01]  /*cbc0*/  LDL R8, [R1+0x14] ;  /* 0x0000140001087983 */ /* 0x000ea20000100800 */
[----:B------:R-:W-:Y:S01]  /*cbd0*/  UMOV UR4, 0xffffffff ;  /* 0xffffffff00047882 */ /* 0x000fe20000000000 */
[--C-:B------:R-:W-:Y:S01]  /*cbe0*/  SHF.R.S32.HI R12, RZ, 0x1f, R6.reuse ;  /* 0x0000001fff0c7819 */ /* 0x100fe20000011406 */
[----:B------:R-:W-:Y:S02]  /*cbf0*/  IMAD.MOV.U32 R4, RZ, RZ, R6 ;  /* 0x000000ffff047224 */ /* 0x000fe400078e0006 */
[----:B--2---:R-:W-:Y:S01]  /*cc00*/  VIADD R8, R8, 0xffffffff ;  /* 0xffffffff08087836 */ /* 0x004fe20000000000 */
[----:B------:R-:W-:Y:S06]  /*cc10*/  BRA.DIV UR4, `(.L_x_3014) ;  /* 0x0000002a04dc7947 */ /* 0x000fec000b800000 */
[----:B------:R-:W-:-:S13]  /*cc20*/  ELECT P6, URZ, PT ;  /* 0x00000000003f782f */ /* 0x000fda00038c0000 */
.L_x_3077:
[----:B------:R-:W-:Y:S05]  /*cc30*/  @!P6 BRA `(.L_x_3015) ;  /* 0x000000040028e947 */ /* 0x000fea0003800000 */
        /* <DEDUP_REMOVED lines=21> */
.L_x_3016:
[----:B------:R-:W2:Y:S01]  /*cd90*/  S2R R9, SR_CgaCtaId ;  /* 0x0000000000097919 */ /* 0x000ea20000008800 */
[----:B------:R-:W-:-:S04]  /*cda0*/  MOV R5, 0x400 ;  /* 0x0000040000057802 */ /* 0x000fc80000000f00 */
[----:B--2---:R-:W-:Y:S02]  /*cdb0*/  LEA R5, R9, R5, 0x18 ;  /* 0x0000000509057211 */ /* 0x004fe400078ec0ff */
[----:B------:R-:W-:Y:S02]  /*cdc0*/  SHF.L.U32 R9, R17, 0x1f, RZ ;  /* 0x0000001f11097819 */ /* 0x000fe400000006ff */
[----:B------:R-:W-:-:S04]  /*cdd0*/  LEA R5, R16, R5, 0x3 ;  /* 0x0000000510057211 */ /* 0x000fc800078e18ff */
[----:B------:R-:W2:Y:S02]  /*cde0*/  SYNCS.PHASECHK.TRANS64.TRYWAIT P1, [R5+URZ+0x36840], R9 ;  /* 0x03684009050075a7 */ /* 0x000ea4000802017f */
[----:B--2---:R-:W-:Y:S05]  /*cdf0*/  @!P1 BRA `(.L_x_3017) ;  /* 0x0000002800849947 */ /* 0x004fea0003800000 */
.L_x_3078:
[----:B------:R-:W3:Y:S01]  /*ce00*/  LDL R10, [R1+0xc] ;  /* 0x00000c00010a7983 */ /* 0x000ee20000100800 */
[----:B------:R-:W4:Y:S02]  /*ce10*/  S2R R11, SR_TID.X ;  /* 0x00000000000b7919 */ /* 0x000f240000002100 */
[----:B----4-:R-:W-:-:S13]  /*ce20*/  LOP3.LUT P1, RZ, R11, 0x7f, RZ, 0xc0, !PT ;  /* 0x0000007f0bff7812 */ /* 0x010fda000782c0ff */
[----:B--2---:R-:W-:-:S04]  /*ce30*/  @!P1 IMAD.MOV.U32 R9, RZ, RZ, 0xa800 ;  /* 0x0000a800ff099424 */ /* 0x004fc800078e00ff */
[----:B------:R3:W-:Y:S02]  /*ce40*/  @!P1 SYNCS.ARRIVE.TRANS64 RZ, [R5+URZ+0x36830], R9 ;  /* 0x0368300905ff99a7 */ /* 0x0007e4000800003f */
[----:B---3--:R-:W-:-:S04]  /*ce50*/  PRMT R9, R10, 0x9910, RZ ;  /* 0x000099100a097816 */ /* 0x008fc800000000ff */
[----:B------:R-:W-:-:S13]  /*ce60*/  ISETP.NE.AND P1, PT, R9, 0x2, PT ;  /* 0x000000020900780c */ /* 0x000fda0003f25270 */
[----:B------:R-:W-:Y:S05]  /*ce70*/  @P1 BRA `(.L_x_3018) ;  /* 0x0000000000041947 */ /* 0x000fea0003800000 */
[----:B------:R-:W-:Y:S01]  /*ce80*/  BPT.TRAP 0x1 ;  /* 0x000000040000795c */ /* 0x000fe20000300000 */
.L_x_3018:
[----:B------:R-:W-:-:S13]  /*ce90*/  ISETP.NE.AND P1, PT, R19, RZ, PT ;  /* 0x000000ff1300720c */ /* 0x000fda0003f25270 */
[----:B------:R-:W-:Y:S05]  /*cea0*/  @P1 BRA `(.L_x_3019) ;  /* 0x0000000000041947 */ /* 0x000fea0003800000 */
[----:B------:R-:W-:Y:S01]  /*ceb0*/  BPT.TRAP 0x1 ;  /* 0x000000040000795c */ /* 0x000fe20000300000 */
.L_x_3019:
[----:B------:R-:W2:Y:S01]  /*cec0*/  S2R R10, SR_CgaCtaId ;  /* 0x00000000000a7919 */ /* 0x000ea20000008800 */
        /* <DEDUP_REMOVED lines=12> */
[----:B------:R-:W-:-:S03]  /*cf90*/  UMOV UR16, 0x40 ;  /* 0x0000004000107882 */ /* 0x000fc60000000000 */
[----:B------:R-:W-:-:S04]  /*cfa0*/  UIADD3 UR9, UR9, 0x36830, URZ ;  /* 0x0003683009097890 */ /* 0x000fc8000fffe03f */
[----:B------:R-:W-:Y:S02]  /*cfb0*/  UIMAD UR11, UR11, 0x70, UR5 ;  /* 0x000000700b0b78a4 */ /* 0x000fe4000f8e0205 */
[----:B------:R-:W-:Y:S01]  /*cfc0*/  UIADD3.X UR5, URZ, UR37, URZ, UP0, !UPT ;  /* 0x000000253f057290 */ /* 0x000fe200087fe43f */
[----:B--2---:R-:W-:-:S05]  /*cfd0*/  LEA R9, R10, R9, 0x18 ;  /* 0x000000090a097211 */ /* 0x004fca00078ec0ff */
[----:B------:R-:W-:-:S05]  /*cfe0*/  IMAD R5, R5, 0x2, R9 ;  /* 0x0000000205057824 */ /* 0x000fca00078e0209 */
[----:B------:R-:W-:Y:S01]  /*cff0*/  R2UR UR8, R5 ;  /* 0x00000000050872ca */ /* 0x000fe200000e0000 */
[----:B------:R-:W-:-:S12]  /*d000*/  IMAD.MOV.U32 R5, RZ, RZ, R6 ;  /* 0x000000ffff057224 */ /* 0x000fd800078e0006 */
[----:B------:R-:W-:Y:S02]  /*d010*/  UIADD3 UR14, UR8, 0x21400, URZ ;  /* 0x00021400080e7890 */ /* 0x000fe4000fffe03f */
[----:B------:R-:W-:Y:S02]  /*d020*/  UIADD3 UR15, UR8, 0x24c00, URZ ;  /* 0x00024c00080f7890 */ /* 0x000fe4000fffe03f */
[----:B------:R-:W-:-:S03]  /*d030*/  UIADD3 UR17, UR8, 0x28400, URZ ;  /* 0x0002840008117890 */ /* 0x000fc6000fffe03f */
[----:B------:R-:W-:Y:S01]  /*d040*/  UMOV UR8, UR14 ;  /* 0x0000000e00087c82 */ /* 0x000fe20008000000 */
[----:B------:R-:W-:Y:S01]  /*d050*/  UMOV UR14, 0x80 ;  /* 0x00000080000e7882 */ /* 0x000fe20000000000 */
[----:B------:R2:W-:Y:S02]  /*d060*/  UTMALDG.4D.MULTICAST [UR8], [UR4], UR18, desc[UR6] ;  /* 0x00000608040073b4 */ /* 0x0005e40008019812 */
[----:B--2---:R-:W-:Y:S01]  /*d070*/  UMOV UR8, UR15 ;  /* 0x0000000f00087c82 */ /* 0x004fe20008000000 */
[----:B------:R-:W-:Y:S02]  /*d080*/  UMOV UR10, UR16 ;  /* 0x00000010000a7c82 */ /* 0x000fe40008000000 */
[----:B------:R2:W-:Y:S02]  /*d090*/  UTMALDG.4D.MULTICAST [UR8], [UR4], UR18, desc[UR6] ;  /* 0x00000608040073b4 */ /* 0x0005e40008019812 */
[----:B--2---:R-:W-:Y:S01]  /*d0a0*/  UMOV UR8, UR17 ;  /* 0x0000001100087c82 */ /* 0x004fe20008000000 */
[----:B------:R-:W-:-:S02]  /*d0b0*/  UMOV UR10, UR14 ;  /* 0x0000000e000a7c82 */ /* 0x000fc40008000000 */
[----:B------:R2:W-:Y:S02]  /*d0c0*/  UTMALDG.4D.MULTICAST [UR8], [UR4], UR18, desc[UR6] ;  /* 0x00000608040073b4 */ /* 0x0005e40008019812 */
[----:B--2---:R-:W-:Y:S01]  /*d0d0*/  NOP ;  /* 0x0000000000007918 */ /* 0x004fe20000000000 */
.L_x_3015:
[----:B-1----:R-:W2:Y:S04]  /*d0e0*/  LDL.LU R15, [R1] ;  /* 0x00000000010f7983 */ /* 0x002ea80000300800 */
[----:B------:R-:W3:Y:S04]  /*d0f0*/  LDL.LU R14, [R1+0x4] ;  /* 0x00000400010e7983 */ /* 0x000ee80000300800 */
[----:B------:R-:W4:Y:S01]  /*d100*/  LDL R13, [R1+0x24] ;  /* 0x00002400010d7983 */ /* 0x000f220000100800 */
[----:B------:R-:W-:-:S03]  /*d110*/  MOV R10, 0x400 ;  /* 0x00000400000a7802 */ /* 0x000fc60000000f00 */
[----:B------:R-:W5:Y:S01]  /*d120*/  LDL.LU R9, [R1+0x20] ;  /* 0x0000200001097983 */ /* 0x000f620000300800 */
[----:B------:R-:W1:Y:S01]  /*d130*/  S2R R11, SR_CgaCtaId ;  /* 0x00000000000b7919 */ /* 0x000e620000008800 */
[----:B------:R-:W-:Y:S05]  /*d140*/  WARPSYNC.ALL ;  /* 0x0000000000007948 */ /* 0x000fea0003800000 */
[----:B------:R-:W-:-:S13]  /*d150*/  ELECT P1, URZ, PT ;  /* 0x00000000003f782f */ /* 0x000fda0003820000 */
[----:B------:R-:W-:Y:S01]  /*d160*/  @P1 R2UR UR11, R7 ;  /* 0x00000000070b12ca */ /* 0x000fe200000e0000 */
[----:B------:R-:W-:-:S04]  /*d170*/  UIADD3 UR4, UP0, UR36, 0x270, URZ ;  /* 0x0000027024047890 */ /* 0x000fc8000ff1e03f */
        /* <DEDUP_REMOVED lines=21> */
[C---:B---3--:R-:W-:Y:S02]  /*d2d0*/  @P1 R2UR UR12, R14.reuse ;  /* 0x000000000e0c12ca */ /* 0x048fe400000e0000 */
[----:B------:R-:W-:Y:S02]  /*d2e0*/  @P1 R2UR UR21, R15 ;  /* 0x000000000f1512ca */ /* 0x000fe400000e0000 */
[----:B------:R-:W-:Y:S02]  /*d2f0*/  @P1 R2UR UR20, R14 ;  /* 0x000000000e1412ca */ /* 0x000fe400000e0000 */
[----:B----4-:R-:W-:-:S07]  /*d300*/  LOP3.LUT R6, R13, 0x1, RZ, 0xc, !PT ;  /* 0x000000010d067812 */ /* 0x010fce00078e0cff */
[----:B------:R1:W-:Y:S01]  /*d310*/  UTMALDG.4D [UR8], [UR4], desc[UR6] ;  /* 0x00000608040075b4 */ /* 0x0003e20008019000 */
[----:B------:R-:W-:-:S03]  /*d320*/  SHF.L.U32 R6, R6, 0x1f, RZ ;  /* 0x0000001f06067819 */ /* 0x000fc600000006ff */
        /* <DEDUP_REMOVED lines=8> */
[----:B-----5:R-:W-:Y:S01]  /*d3b0*/  ISETP.GE.AND P2, PT, R9, 0x71, PT ;  /* 0x000000710900780c */ /* 0x020fe20003f46270 */
[----:B-12---:R-:W-:-:S12]  /*d3c0*/  @!P1 BRA `(.L_x_3021) ;  /* 0x0000002400249947 */ /* 0x006fd80003800000 */
.L_x_3079:
[----:B------:R-:W-:Y:S05]  /*d3d0*/  BSYNC B0 ;  /* 0x0000000000007941 */ /* 0x000fea0003800000 */
.L_x_3020:
[----:B------:R-:W-:Y:S05]  /*d3e0*/  @!P2 BRA `(.L_x_3022) ;  /* 0x000000180050a947 */ /* 0x000fea0003800000 */
[----:B-1----:R-:W2:Y:S01]  /*d3f0*/  LDL R7, [R1+0x14] ;  /* 0x0000140001077983 */ /* 0x002ea20000100800 */
[----:B------:R-:W-:Y:S02]  /*d400*/  IMAD.MOV.U32 R6, RZ, RZ, 0x1 ;  /* 0x00000001ff067424 */ /* 0x000fe400078e00ff */
        /* <DEDUP_REMOVED lines=17> */
[----:B------:R-:W-:Y:S01]  /*d520*/  IMAD.MOV.U32 R7, RZ, RZ, R6 ;  /* 0x000000ffff077224 */ /* 0x000fe200078e0006 */
[----:B------:R-:W-:Y:S01]  /*d530*/  ULDC.64 UR4, c[0x0][0x408] ;  /* 0x0001020000047ab9 */ /* 0x000fe20000000a00 */
[----:B------:R-:W-:Y:S01]  /*d540*/  ULDC.64 UR6, c[0x0][0x208] ;  /* 0x0000820000067ab9 */ /* 0x000fe20000000a00 */
[----:B-1----:R-:W-:-:S13]  /*d550*/  ISETP.NE.AND P1, PT, R15, 0x1, PT ;  /* 0x000000010f00780c */ /* 0x002fda0003f25270 */
[----:B------:R-:W1:Y:S02]  /*d560*/  @P1 LDC.64 R10, c[0x0][0x420] ;  /* 0x00010800ff0a1b82 */ /* 0x000e640000000a00 */
[----:B-1----:R-:W-:-:S05]  /*d570*/  @P1 IMAD.HI.U32 R10, R6, R10, RZ ;  /* 0x0000000a060a1227 */ /* 0x002fca00078e00ff */
[----:B------:R-:W-:-:S04]  /*d580*/  @P1 SHF.R.U32.HI R7, RZ, R11, R10 ;  /* 0x0000000bff071219 */ /* 0x000fc8000001160a */
[----:B------:R-:W-:Y:S02]  /*d590*/  IADD3 R10, -R7, RZ, RZ ;  /* 0x000000ff070a7210 */ /* 0x000fe40007ffe1ff */
[----:B------:R-:W-:-:S03]  /*d5a0*/  SHF.R.S32.HI R11, RZ, 0x1f, R7 ;  /* 0x0000001fff0b7819 */ /* 0x000fc60000011407 */
        /* <DEDUP_REMOVED lines=9> */
.L_x_3026:
[----:B-1----:R-:W1:Y:S01]  /*d640*/  S2R R3, SR_CgaCtaId ;  /* 0x0000000000037919 */ /* 0x002e620000008800 */
[----:B------:R-:W-:-:S04]  /*d650*/  MOV R2, 0x400 ;  /* 0x0000040000027802 */ /* 0x000fc80000000f00 */
[----:B-1----:R-:W-:Y:S02]  /*d660*/  LEA R2, R3, R2, 0x18 ;  /* 0x0000000203027211 */ /* 0x002fe400078ec0ff */
[----:B------:R-:W-:-:S03]  /*d670*/  SHF.L.U32 R3, R14, 0x1f, RZ ;  /* 0x0000001f0e037819 */ /* 0x000fc600000006ff */
[----:B------:R-:W-:-:S04]  /*d680*/  IMAD R2, R9, 0x8, R2 ;  /* 0x0000000809027824 */ /* 0x000fc800078e0202 */
[----:B------:R-:W1:Y:S02]  /*d690*/  SYNCS.PHASECHK.TRANS64.TRYWAIT P1, [R2+URZ+0x36840], R3 ;  /* 0x03684003020075a7 */ /* 0x000e64000802017f */
[----:B-1----:R-:W-:Y:S05]  /*d6a0*/  @!P1 BRA `(.L_x_3027) ;  /* 0x00000020008c9947 */ /* 0x002fea0003800000 */
.L_x_3080:
[----:B------:R-:W2:Y:S01]  /*d6b0*/  LDL R10, [R1+0xc] ;  /* 0x00000c00010a7983 */ /* 0x000ea20000100800 */
[----:B------:R-:W3:Y:S02]  /*d6c0*/  S2R R11, SR_TID.X ;  /* 0x00000000000b7919 */ /* 0x000ee40000002100 */
[----:B---3--:R-:W-:-:S13]  /*d6d0*/  LOP3.LUT P1, RZ, R11, 0x7f, RZ, 0xc0, !PT ;  /* 0x0000007f0bff7812 */ /* 0x008fda000782c0ff */
[----:B-1----:R-:W-:-:S04]  /*d6e0*/  @!P1 MOV R3, 0xa800 ;  /* 0x0000a80000039802 */ /* 0x002fc80000000f00 */
[----:B------:R2:W-:Y:S02]  /*d6f0*/  @!P1 SYNCS.ARRIVE.TRANS64 RZ, [R2+URZ+0x36830], R3 ;  /* 0x0368300302ff99a7 */ /* 0x0005e4000800003f */
[----:B--2---:R-:W-:-:S04]  /*d700*/  PRMT R3, R10, 0x9910, RZ ;  /* 0x000099100a037816 */ /* 0x004fc800000000ff */
[----:B------:R-:W-:-:S13]  /*d710*/  ISETP.NE.AND P2, PT, R3, 0x2, PT ;  /* 0x000000020300780c */ /* 0x000fda0003f45270 */
[----:B------:R-:W-:Y:S05]  /*d720*/  @P2 BRA `(.L_x_3028) ;  /* 0x0000000000042947 */ /* 0x000fea0003800000 */
[----:B------:R-:W-:Y:S01]  /*d730*/  BPT.TRAP 0x1 ;  /* 0x000000040000795c */ /* 0x000fe20000300000 */
.L_x_3028:
[----:B------:R-:W-:-:S13]  /*d740*/  ISETP.NE.AND P1, PT, R19, RZ, PT ;  /* 0x000000ff1300720c */ /* 0x000fda0003f25270 */
[----:B------:R-:W-:Y:S05]  /*d750*/  @P1 BRA `(.L_x_3029) ;  /* 0x0000000000041947 */ /* 0x000fea0003800000 */
[----:B------:R-:W-:Y:S01]  /*d760*/  BPT.TRAP 0x1 ;  /* 0x000000040000795c */ /* 0x000fe20000300000 */
.L_x_3029:
        /* <DEDUP_REMOVED lines=25> */
[----:B------:R-:W-:-:S03]  /*d900*/  UIADD3 UR16, UR8, 0x28400, URZ ;  /* 0x0002840008107890 */ /* 0x000fc6000fffe03f */
[----:B------:R-:W-:Y:S02]  /*d910*/  UMOV UR8, UR14 ;  /* 0x0000000e00087c82 */ /* 0x000fe40008000000 */
        /* <DEDUP_REMOVED lines=9> */
.L_x_3081:
[----:B------:R-:W2:Y:S02]  /*d9b0*/  S2R R10, SR_TID.X ;  /* 0x00000000000a7919 */ /* 0x000ea40000002100 */
[----:B--2---:R-:W-:-:S13]  /*d9c0*/  LOP3.LUT P1, RZ, R10, 0x7f, RZ, 0xc0, !PT ;  /* 0x0000007f0aff7812 */ /* 0x004fda000782c0ff */
[----:B-1----:R-:W-:-:S04]  /*d9d0*/  @!P1 IMAD.MOV.U32 R3, RZ, RZ, 0xa800 ;  /* 0x0000a800ff039424 */ /* 0x002fc800078e00ff */
[----:B------:R1:W-:Y:S01]  /*d9e0*/  @!P1 SYNCS.ARRIVE.TRANS64 RZ, [R2+URZ+0x36850], R3 ;  /* 0x0368500302ff99a7 */ /* 0x0003e2000800003f */
[----:B------:R-:W-:Y:S05]  /*d9f0*/  @P2 BRA `(.L_x_3031) ;  /* 0x0000000000042947 */ /* 0x000fea0003800000 */
[----:B------:R-:W-:Y:S01]  /*da00*/  BPT.TRAP 0x1 ;  /* 0x000000040000795c */ /* 0x000fe20000300000 */
.L_x_3031:
[----:B------:R-:W-:-:S13]  /*da10*/  ISETP.NE.AND P1, PT, R19, RZ, PT ;  /* 0x000000ff1300720c */ /* 0x000fda0003f25270 */
[----:B------:R-:W-:Y:S05]  /*da20*/  @P1 BRA `(.L_x_3032) ;  /* 0x0000000000041947 */ /* 0x000fea0003800000 */
[----:B------:R-:W-:Y:S01]  /*da30*/  BPT.TRAP 0x1 ;  /* 0x000000040000795c */ /* 0x000fe20000300000 */
.L_x_3032:
[----:B------:R-:W2:Y:S01]  /*da40*/  S2R R11, SR_CgaCtaId ;  /* 0x00000000000b7919 */ /* 0x000ea20000008800 */
[----:B------:R-:W-:Y:S01]  /*da50*/  MOV R10, 0x400 ;  /* 0x00000400000a7802 */ /* 0x000fe20000000f00 */
[----:B-1----:R-:W-:Y:S01]  /*da60*/  IMAD R3, R16, 0x5400, R21 ;  /* 0x0000540010037824 */ /* 0x002fe200078e0215 */
[----:B------:R-:W-:Y:S01]  /*da70*/  R2UR UR11, R18 ;  /* 0x00000000120b72ca */ /* 0x000fe200000e0000 */
[----:B------:R-:W-:Y:S01]  /*da80*/  UIADD3 UR4, UP0, UR36, 0x470, URZ ;  /* 0x0000047024047890 */ /* 0x000fe2000ff1e03f */
[----:B------:R-:W-:Y:S01]  /*da90*/  R2UR UR5, R20 ;  /* 0x00000000140572ca */ /* 0x000fe200000e0000 */
[----:B------:R-:W-:Y:S01]  /*daa0*/  UMOV UR10, URZ ;  /* 0x0000003f000a7c82 */ /* 0x000fe20008000000 */
[----:B------:R-:W-:Y:S01]  /*dab0*/  R2UR UR9, R2 ;  /* 0x00000000020972ca */ /* 0x000fe200000e0000 */
[----:B------:R-:W-:Y:S01]  /*dac0*/  UMOV UR17, 0x30000 ;  /* 0x0003000000117882 */ /* 0x000fe20000000000 */
[----:B------:R-:W-:Y:S01]  /*dad0*/  R2UR UR13, R5 ;  /* 0x00000000050d72ca */ /* 0x000fe200000e0000 */
[----:B------:R-:W-:Y:S01]  /*dae0*/  UMOV UR6, 0x0 ;  /* 0x0000000000067882 */ /* 0x000fe20000000000 */
[----:B------:R-:W-:Y:S01]  /*daf0*/  R2UR UR12, R0 ;  /* 0x00000000000c72ca */ /* 0x000fe200000e0000 */
[----:B------:R-:W-:Y:S01]  /*db00*/  UMOV UR7, 0x14f00000 ;  /* 0x14f0000000077882 */ /* 0x000fe20000000000 */
[----:B------:R-:W-:Y:S01]  /*db10*/  UMOV UR16, 0x40 ;  /* 0x0000004000107882 */ /* 0x000fe20000000000 */
[----:B------:R-:W-:-:S02]  /*db20*/  IMAD.MOV.U32 R5, RZ, RZ, R7 ;  /* 0x000000ffff057224 */ /* 0x000fc400078e0007 */
[----:B------:R-:W-:Y:S02]  /*db30*/  IMAD.MOV.U32 R18, RZ, RZ, R6 ;  /* 0x000000ffff127224 */ /* 0x000fe400078e0006 */
[----:B------:R-:W-:Y:S02]  /*db40*/  UIMAD UR11, UR11, 0x70, UR5 ;  /* 0x000000700b0b78a4 */ /* 0x000fe4000f8e0205 */
[----:B------:R-:W-:Y:S02]  /*db50*/  UIADD3 UR9, UR9, 0x36850, URZ ;  /* 0x0003685009097890 */ /* 0x000fe4000fffe03f */
[----:B------:R-:W-:Y:S01]  /*db60*/  UIADD3.X UR5, URZ, UR37, URZ, UP0, !UPT ;  /* 0x000000253f057290 */ /* 0x000fe200087fe43f */
[----:B--2---:R-:W-:-:S04]  /*db70*/  LEA R10, R11, R10, 0x18 ;  /* 0x0000000a0b0a7211 */ /* 0x004fc800078ec0ff */
[----:B------:R-:W-:-:S04]  /*db80*/  LEA R3, R3, R10, 0x1 ;  /* 0x0000000a03037211 */ /* 0x000fc800078e08ff */
[----:B------:R-:W-:-:S13]  /*db90*/  R2UR UR15, R3 ;  /* 0x00000000030f72ca */ /* 0x000fda00000e0000 */
[----:B------:R-:W-:Y:S02]  /*dba0*/  UIADD3 UR8, UR15, 0x400, URZ ;  /* 0x000004000f087890 */ /* 0x000fe4000fffe03f */
[----:B------:R-:W-:Y:S02]  /*dbb0*/  UIADD3 UR14, UR15, 0x3c00, URZ ;  /* 0x00003c000f0e7890 */ /* 0x000fe4000fffe03f */
[----:B------:R-:W-:-:S05]  /*dbc0*/  UIADD3 UR15, UR15, 0x7400, URZ ;  /* 0x000074000f0f7890 */ /* 0x000fca000fffe03f */
        /* <DEDUP_REMOVED lines=8> */
[----:B-1----:R-:W-:Y:S01]  /*dc50*/  NOP ;  /* 0x0000000000007918 */ /* 0x002fe20000000000 */
.L_x_3025:
[----:B------:R-:W-:Y:S05]  /*dc60*/  BSYNC B0 ;  /* 0x0000000000007941 */ /* 0x000fea0003800000 */
.L_x_3024:
[----:B------:R-:W2:Y:S01]  /*dc70*/  LDL.LU R2, [R1+0x14] ;  /* 0x0000140001027983 */ /* 0x000ea20000300800 */
[----:B------:R-:W-:Y:S01]  /*dc80*/  MOV R16, R9 ;  /* 0x0000000900107202 */ /* 0x000fe20000000f00 */
[----:B------:R-:W-:Y:S02]  /*dc90*/  IMAD.MOV.U32 R17, RZ, RZ, R14 ;  /* 0x000000ffff117224 */ /* 0x000fe400078e000e */
[----:B--2---:R-:W-:-:S07]  /*dca0*/  VIADD R6, R2, 0xfffffffd ;  /* 0xfffffffd02067836 */ /* 0x004fce0000000000 */
.L_x_3023:
[----:B------:R-:W-:Y:S01]  /*dcb0*/  IMAD.MOV R13, RZ, RZ, -R13 ;  /* 0x000000ffff0d7224 */ /* 0x000fe200078e0a0d */
[----:B------:R-:W-:Y:S04]  /*dcc0*/  BSSY B0, `(.L_x_3022) ;  /* 0x0000106000007945 */ /* 0x000fe80003800000 */
[----:B------:R-:W-:-:S13]  /*dcd0*/  ISETP.NE.AND P1, PT, R8, R13, PT ;  /* 0x0000000d0800720c */ /* 0x000fda0003f25270 */
[----:B------:R-:W-:Y:S05]  /*dce0*/  @!P1 BRA `(.L_x_3033) ;  /* 0x00000010000c9947 */ /* 0x000fea0003800000 */
[----:B------:R-:W-:-:S07]  /*dcf0*/  IMAD.MOV.U32 R8, RZ, RZ, R5 ;  /* 0x000000ffff087224 */ /* 0x000fce00078e0005 */
.L_x_3052:
[----:B------:R-:W-:Y:S01]  /*dd00*/  IADD3 R7, R16, 0x1, RZ ;  /* 0x0000000110077810 */ /* 0x000fe20007ffe0ff */
[----:B------:R-:W-:Y:S03]  /*dd10*/  BSSY B1, `(.L_x_3034) ;  /* 0x000007e000017945 */ /* 0x000fe60003800000 */
        /* <DEDUP_REMOVED lines=26> */
.L_x_3036:
[----:B------:R-:W2:Y:S01]  /*dec0*/  S2R R3, SR_CgaCtaId ;  /* 0x0000000000037919 */ /* 0x000ea20000008800 */
[----:B------:R-:W-:-:S04]  /*ded0*/  MOV R2, 0x400 ;  /* 0x0000040000027802 */ /* 0x000fc80000000f00 */
[----:B--2---:R-:W-:Y:S02]  /*dee0*/  LEA R2, R3, R2, 0x18 ;  /* 0x0000000203027211 */ /* 0x004fe400078ec0ff */
[----:B------:R-:W-:-:S03]  /*def0*/  SHF.L.U32 R3, R10, 0x1f, RZ ;  /* 0x0000001f0a037819 */ /* 0x000fc600000006ff */
[----:B------:R-:W-:-:S04]  /*df00*/  IMAD R2, R7, 0x8, R2 ;  /* 0x0000000807027824 */ /* 0x000fc800078e0202 */
[----:B------:R-:W2:Y:S02]  /*df10*/  SYNCS.PHASECHK.TRANS64.TRYWAIT P1, [R2+URZ+0x36840], R3 ;  /* 0x03684003020075a7 */ /* 0x000ea4000802017f */
[----:B--2---:R-:W-:Y:S05]  /*df20*/  @!P1 BRA `(.L_x_3037) ;  /* 0x0000001800949947 */ /* 0x004fea0003800000 */
.L_x_3082:
[----:B-1----:R-:W3:Y:S01]  /*df30*/  LDL R9, [R1+0xc] ;  /* 0x00000c0001097983 */ /* 0x002ee20000100800 */
[----:B------:R-:W1:Y:S02]  /*df40*/  S2R R13, SR_TID.X ;  /* 0x00000000000d7919 */ /* 0x000e640000002100 */
[----:B-1----:R-:W-:-:S13]  /*df50*/  LOP3.LUT P1, RZ, R13, 0x7f, RZ, 0xc0, !PT ;  /* 0x0000007f0dff7812 */ /* 0x002fda000782c0ff */
[----:B--2---:R-:W-:-:S04]  /*df60*/  @!P1 IMAD.MOV.U32 R3, RZ, RZ, 0xa800 ;  /* 0x0000a800ff039424 */ /* 0x004fc800078e00ff */
[----:B------:R3:W-:Y:S02]  /*df70*/  @!P1 SYNCS.ARRIVE.TRANS64 RZ, [R2+URZ+0x36830], R3 ;  /* 0x0368300302ff99a7 */ /* 0x0007e4000800003f */
[----:B---3--:R-:W-:-:S04]  /*df80*/  PRMT R3, R9, 0x9910, RZ ;  /* 0x0000991009037816 */ /* 0x008fc800000000ff */
[----:B------:R-:W-:-:S13]  /*df90*/  ISETP.NE.AND P2, PT, R3, 0x2, PT ;  /* 0x000000020300780c */ /* 0x000fda0003f45270 */
[----:B------:R-:W-:Y:S05]  /*dfa0*/  @P2 BRA `(.L_x_3038) ;  /* 0x0000000000042947 */ /* 0x000fea0003800000 */
[----:B------:R-:W-:Y:S01]  /*dfb0*/  BPT.TRAP 0x1 ;  /* 0x000000040000795c */ /* 0x000fe20000300000 */
.L_x_3038:
[----:B------:R-:W-:-:S13]  /*dfc0*/  ISETP.NE.AND P1, PT, R19, RZ, PT ;  /* 0x000000ff1300720c */ /* 0x000fda0003f25270 */
[----:B------:R-:W-:Y:S05]  /*dfd0*/  @P1 BRA `(.L_x_3039) ;  /* 0x0000000000041947 */ /* 0x000fea0003800000 */
[----:B------:R-:W-:Y:S01]  /*dfe0*/  BPT.TRAP 0x1 ;  /* 0x000000040000795c */ /* 0x000fe20000300000 */
.L_x_3039:
        /* <DEDUP_REMOVED lines=36> */
.L_x_3083:
[----:B------:R-:W2:Y:S02]  /*e230*/  S2R R3, SR_TID.X ;  /* 0x0000000000037919 */ /* 0x000ea40000002100 */
[----:B--2---:R-:W-:-:S13]  /*e240*/  LOP3.LUT P1, RZ, R3, 0x7f, RZ, 0xc0, !PT ;  /* 0x0000007f03ff7812 */ /* 0x004fda000782c0ff */
[----:B------:R-:W-:-:S04]  /*e250*/  @!P1 IMAD.MOV.U32 R3, RZ, RZ, 0xa800 ;  /* 0x0000a800ff039424 */ /* 0x000fc800078e00ff */
[----:B------:R2:W-:Y:S01]  /*e260*/  @!P1 SYNCS.ARRIVE.TRANS64 RZ, [R2+URZ+0x36850], R3 ;  /* 0x0368500302ff99a7 */ /* 0x0005e2000800003f */
[----:B------:R-:W-:Y:S05]  /*e270*/  @P2 BRA `(.L_x_3041) ;  /* 0x0000000000042947 */ /* 0x000fea0003800000 */
[----:B------:R-:W-:Y:S01]  /*e280*/  BPT.TRAP 0x1 ;  /* 0x000000040000795c */ /* 0x000fe20000300000 */
.L_x_3041:
[----:B------:R-:W-:-:S13]  /*e290*/  ISETP.NE.AND P1, PT, R19, RZ, PT ;  /* 0x000000ff1300720c */ /* 0x000fda0003f25270 */
[----:B------:R-:W-:Y:S05]  /*e2a0*/  @P1 BRA `(.L_x_3042) ;  /* 0x0000000000041947 */ /* 0x000fea0003800000 */
[----:B------:R-:W-:Y:S01]  /*e2b0*/  BPT.TRAP 0x1 ;  /* 0x000000040000795c */ /* 0x000fe20000300000 */
.L_x_3042:
[----:B------:R-:W3:Y:S01]  /*e2c0*/  S2R R9, SR_CgaCtaId ;  /* 0x0000000000097919 */ /* 0x000ee20000008800 */
[----:B--2---:R-:W-:Y:S01]  /*e2d0*/  MOV R3, 0x400 ;  /* 0x0000040000037802 */ /* 0x004fe20000000f00 */
[----:B------:R-:W-:Y:S01]  /*e2e0*/  IMAD R16, R16, 0x5400, R21 ;  /* 0x0000540010107824 */ /* 0x000fe200078e0215 */
        /* <DEDUP_REMOVED lines=11> */
[----:B------:R-:W-:Y:S01]  /*e3a0*/  IMAD.MOV.U32 R18, RZ, RZ, R11 ;  /* 0x000000ffff127224 */ /* 0x000fe200078e000b */
[----:B------:R-:W-:-:S03]  /*e3b0*/  MOV R5, R8 ;  /* 0x0000000800057202 */ /* 0x000fc60000000f00 */
[----:B------:R-:W-:Y:S02]  /*e3c0*/  UIMAD UR11, UR11, 0x70, UR5 ;  /* 0x000000700b0b78a4 */ /* 0x000fe4000f8e0205 */
[----:B------:R-:W-:Y:S02]  /*e3d0*/  UIADD3 UR9, UR9, 0x36850, URZ ;  /* 0x0003685009097890 */ /* 0x000fe4000fffe03f */
[----:B------:R-:W-:Y:S01]  /*e3e0*/  UIADD3.X UR5, URZ, UR37, URZ, UP0, !UPT ;  /* 0x000000253f057290 */ /* 0x000fe200087fe43f */
        /* <DEDUP_REMOVED lines=16> */
.L_x_3035:
[----:B------:R-:W-:Y:S05]  /*e4f0*/  BSYNC B1 ;  /* 0x0000000000017941 */ /* 0x000fea0003800000 */
.L_x_3034:
[----:B------:R-:W-:Y:S01]  /*e500*/  VIADD R16, R7, 0x1 ;  /* 0x0000000107107836 */ /* 0x000fe20000000000 */
[----:B------:R-:W-:Y:S04]  /*e510*/  BSSY B1, `(.L_x_3043) ;  /* 0x000007d000017945 */ /* 0x000fe80003800000 */
        /* <DEDUP_REMOVED lines=17> */
[----:B------:R-:W-:-:S05]  /*e630*/  IADD3 R3, -R2, RZ, RZ ;  /* 0x000000ff02037210 */ /* 0x000fca0007ffe1ff */
        /* <DEDUP_REMOVED lines=8> */
.L_x_3045:
[----:B------:R-:W2:Y:S01]  /*e6c0*/  S2R R3, SR_CgaCtaId ;  /* 0x0000000000037919 */ /* 0x000ea20000008800 */
[----:B------:R-:W-:-:S04]  /*e6d0*/  MOV R2, 0x400 ;  /* 0x0000040000027802 */ /* 0x000fc80000000f00 */
[----:B--2---:R-:W-:Y:S02]  /*e6e0*/  LEA R2, R3, R2, 0x18 ;  /* 0x0000000203027211 */ /* 0x004fe400078ec0ff */
[----:B------:R-:W-:-:S03]  /*e6f0*/  SHF.L.U32 R3, R17, 0x1f, RZ ;  /* 0x0000001f11037819 */ /* 0x000fc600000006ff */
[----:B------:R-:W-:-:S04]  /*e700*/  IMAD R2, R16, 0x8, R2 ;  /* 0x0000000810027824 */ /* 0x000fc800078e0202 */
[----:B------:R-:W2:Y:S02]  /*e710*/  SYNCS.PHASECHK.TRANS64.TRYWAIT P1, [R2+URZ+0x36840], R3 ;  /* 0x03684003020075a7 */ /* 0x000ea4000802017f */
[----:B--2---:R-:W-:Y:S05]  /*e720*/  @!P1 BRA `(.L_x_3046) ;  /* 0x0000001000bc9947 */ /* 0x004fea0003800000 */
.L_x_3084:
        /* <DEDUP_REMOVED lines=9> */
.L_x_3047:
[----:B------:R-:W-:-:S13]  /*e7c0*/  ISETP.NE.AND P1, PT, R19, RZ, PT ;  /* 0x000000ff1300720c */ /* 0x000fda0003f25270 */
[----:B------:R-:W-:Y:S05]  /*e7d0*/  @P1 BRA `(.L_x_3048) ;  /* 0x0000000000041947 */ /* 0x000fea0003800000 */
[----:B------:R-:W-:Y:S01]  /*e7e0*/  BPT.TRAP 0x1 ;  /* 0x000000040000795c */ /* 0x000fe20000300000 */
.L_x_3048:
        /* <DEDUP_REMOVED lines=19> */
[----:B-1----:R-:W-:-:S04]  /*e920*/  LEA R3, R9, R3, 0x18 ;  /* 0x0000000309037211 */ /* 0x002fc800078ec0ff */
[----:B------:R-:W-:-:S04]  /*e930*/  LEA R2, R2, R3, 0x1 ;  /* 0x0000000302027211 */ /* 0x000fc800078e08ff */
        /* <DEDUP_REMOVED lines=15> */
.L_x_3085:
[----:B------:R-:W2:Y:S02]  /*ea30*/  S2R R3, SR_TID.X ;  /* 0x0000000000037919 */ /* 0x000ea40000002100 */
[----:B--2---:R-:W-:-:S13]  /*ea40*/  LOP3.LUT P1, RZ, R3, 0x7f, RZ, 0xc0, !PT ;  /* 0x0000007f03ff7812 */ /* 0x004fda000782c0ff */
[----:B------:R-:W-:-:S04]  /*ea50*/  @!P1 IMAD.MOV.U32 R3, RZ, RZ, 0xa800 ;  /* 0x0000a800ff039424 */ /* 0x000fc800078e00ff */
[----:B------:R2:W-:Y:S01]  /*ea60*/  @!P1 SYNCS.ARRIVE.TRANS64 RZ, [R2+URZ+0x36850], R3 ;  /* 0x0368500302ff99a7 */ /* 0x0005e2000800003f */
[----:B------:R-:W-:Y:S05]  /*ea70*/  @P2 BRA `(.L_x_3050) ;  /* 0x0000000000042947 */ /* 0x000fea0003800000 */
[----:B------:R-:W-:Y:S01]  /*ea80*/  BPT.TRAP 0x1 ;  /* 0x000000040000795c */ /* 0x000fe20000300000 */
.L_x_3050:
[----:B------:R-:W-:-:S13]  /*ea90*/  ISETP.NE.AND P1, PT, R19, RZ, PT ;  /* 0x000000ff1300720c */ /* 0x000fda0003f25270 */
[----:B------:R-:W-:Y:S05]  /*eaa0*/  @P1 BRA `(.L_x_3051) ;  /* 0x0000000000041947 */ /* 0x000fea0003800000 */
[----:B------:R-:W-:Y:S01]  /*eab0*/  BPT.TRAP 0x1 ;  /* 0x000000040000795c */ /* 0x000fe20000300000 */
.L_x_3051:
        /* <DEDUP_REMOVED lines=14> */
[----:B------:R-:W-:Y:S01]  /*eba0*/  MOV R18, R11 ;  /* 0x0000000b00127202 */ /* 0x000fe20000000f00 */
[----:B------:R-:W-:-:S03]  /*ebb0*/  IMAD.MOV.U32 R5, RZ, RZ, R8 ;  /* 0x000000ffff057224 */ /* 0x000fc600078e0008 */
        /* <DEDUP_REMOVED lines=8> */
[----:B------:R-:W-:-:S05]  /*ec40*/  UIADD3 UR15, UR15, 0x7400, URZ ;  /* 0x000074000f0f7890 */ /* 0x000fca000fffe03f */
[----:B------:R2:W-:Y:S02]  /*ec50*/  UTMALDG.4D.MULTICAST [UR8], [UR4], UR17, desc[UR6] ;  /* 0x00000608040073b4 */ /* 0x0005e40008019811 */
[----:B--2---:R-:W-:Y:S01]  /*ec60*/  UMOV UR8, UR14 ;  /* 0x0000000e00087c82 */ /* 0x004fe20008000000 */
[----:B------:R-:W-:Y:S01]  /*ec70*/  UMOV UR10, UR16 ;  /* 0x00000010000a7c82 */ /* 0x000fe20008000000 */
[----:B------:R-:W-:Y:S01]  /*ec80*/  UMOV UR14, 0x80 ;  /* 0x00000080000e7882 */ /* 0x000fe20000000000 */
[----:B------:R2:W-:Y:S02]  /*ec90*/  UTMALDG.4D.MULTICAST [UR8], [UR4], UR17, desc[UR6] ;  /* 0x00000608040073b4 */ /* 0x0005e40008019811 */
[----:B--2---:R-:W-:Y:S01]  /*eca0*/  UMOV UR8, UR15 ;  /* 0x0000000f00087c82 */ /* 0x004fe20008000000 */
[----:B------:R-:W-:Y:S02]  /*ecb0*/  UMOV UR10, UR14 ;  /* 0x0000000e000a7c82 */ /* 0x000fe40008000000 */
[----:B------:R2:W-:Y:S02]  /*ecc0*/  UTMALDG.4D.MULTICAST [UR8], [UR4], UR17, desc[UR6] ;  /* 0x00000608040073b4 */ /* 0x0005e40008019811 */
[----:B--2---:R-:W-:Y:S01]  /*ecd0*/  NOP ;  /* 0x0000000000007918 */ /* 0x004fe20000000000 */
.L_x_3044:
[----:B------:R-:W-:Y:S05]  /*ece0*/  BSYNC B1 ;  /* 0x0000000000017941 */ /* 0x000fea0003800000 */
.L_x_3043:
[C---:B------:R-:W-:Y:S01]  /*ecf0*/  ISETP.GT.AND P1, PT, R6.reuse, 0x1, PT ;  /* 0x000000010600780c */ /* 0x040fe20003f24270 */
[----:B------:R-:W-:-:S12]  /*ed00*/  VIADD R6, R6, 0xfffffffe ;  /* 0xfffffffe06067836 */ /* 0x000fd80000000000 */
[----:B------:R-:W-:Y:S05]  /*ed10*/  @P1 BRA `(.L_x_3052) ;  /* 0xffffffec00f81947 */ /* 0x000fea000383ffff */
.L_x_3033:
[----:B------:R-:W-:Y:S05]  /*ed20*/  BSYNC B0 ;  /* 0x0000000000007941 */ /* 0x000fea0003800000 */
.L_x_3022:
[----:B------:R-:W-:Y:S04]  /*ed30*/  BSSY B0, `(.L_x_3053) ;  /* 0x0000036000007945 */ /* 0x000fe80003800000 */
[----:B------:R-:W-:Y:S05]  /*ed40*/  @!P6 BRA `(.L_x_3054) ;  /* 0x0000000000d0e947 */ /* 0x000fea0003800000 */
[----:B------:R-:W2:Y:S01]  /*ed50*/  S2R R3, SR_CgaCtaId ;  /* 0x0000000000037919 */ /* 0x000ea20000008800 */
[----:B-1----:R-:W-:-:S04]  /*ed60*/  MOV R2, 0x400 ;  /* 0x0000040000027802 */ /* 0x002fc80000000f00 */
[----:B--2---:R-:W-:Y:S02]  /*ed70*/  LEA R2, R3, R2, 0x18 ;  /* 0x0000000203027211 */ /* 0x004fe400078ec0ff */
[----:B------:R-:W-:-:S03]  /*ed80*/  SHF.L.U32 R3, R17, 0x1f, RZ ;  /* 0x0000001f11037819 */ /* 0x000fc600000006ff */
[----:B------:R-:W-:-:S04]  /*ed90*/  IMAD R2, R16, 0x8, R2 ;  /* 0x0000000810027824 */ /* 0x000fc800078e0202 */
[----:B------:R-:W1:Y:S02]  /*eda0*/  SYNCS.PHASECHK.TRANS64.TRYWAIT P0, [R2+URZ+0x36860], R3 ;  /* 0x03686003020075a7 */ /* 0x000e64000800017f */
[----:B-1----:R-:W-:Y:S05]  /*edb0*/  @!P0 BRA `(.L_x_3055) ;  /* 0x0000000c00408947 */ /* 0x002fea0003800000 */
.L_x_3086:
        /* <DEDUP_REMOVED lines=9> */
.L_x_3056:
[----:B------:R-:W-:-:S13]  /*ee50*/  ISETP.NE.AND P0, PT, R19, RZ, PT ;  /* 0x000000ff1300720c */ /* 0x000fda0003f05270 */
[----:B------:R-:W-:Y:S05]  /*ee60*/  @P0 BRA `(.L_x_3057) ;  /* 0x0000000000040947 */ /* 0x000fea0003800000 */
[----:B------:R-:W-:Y:S01]  /*ee70*/  BPT.TRAP 0x1 ;  /* 0x000000040000795c */ /* 0x000fe20000300000 */
.L_x_3057:
[----:B------:R-:W1:Y:S01]  /*ee80*/  S2R R4, SR_CgaCtaId ;  /* 0x0000000000047919 */ /* 0x000e620000008800 */
[----:B------:R-:W-:Y:S01]  /*ee90*/  MOV R3, 0x400 ;  /* 0x0000040000037802 */ /* 0x000fe20000000f00 */
        /* <DEDUP_REMOVED lines=11> */
[----:B------:R-:W-:-:S05]  /*ef50*/  UMOV UR17, 0x40 ;  /* 0x0000004000117882 */ /* 0x000fca0000000000 */
[----:B------:R-:W-:Y:S02]  /*ef60*/  UIMAD UR11, UR11, 0x70, UR5 ;  /* 0x000000700b0b78a4 */ /* 0x000fe4000f8e0205 */
[----:B------:R-:W-:Y:S02]  /*ef70*/  UIADD3 UR9, UR9, 0x36850, URZ ;  /* 0x0003685009097890 */ /* 0x000fe4000fffe03f */
[----:B------:R-:W-:Y:S01]  /*ef80*/  UIADD3.X UR5, URZ, UR37, URZ, UP0, !UPT ;  /* 0x000000253f057290 */ /* 0x000fe200087fe43f */
[----:B-1----:R-:W-:-:S05]  /*ef90*/  LEA R3, R4, R3, 0x18 ;  /* 0x0000000304037211 */ /* 0x002fca00078ec0ff */
        /* <DEDUP_REMOVED lines=13> */
[----:B------:R2:W-:Y:S02]  /*f070*/  UTMALDG.4D.MULTICAST [UR8], [UR4], UR18, desc[UR6] ;  /* 0x00000608040073b4 */ /* 0x0005e40008019812 */
[----:B--2---:R-:W-:Y:S01]  /*f080*/  NOP ;  /* 0x0000000000007918 */ /* 0x004fe20000000000 */
.L_x_3054:
[----:B------:R-:W-:Y:S05]  /*f090*/  BSYNC B0 ;  /* 0x0000000000007941 */ /* 0x000fea0003800000 */
.L_x_3053:
[----:B------:R-:W2:Y:S01]  /*f0a0*/  LDL.LU R0, [R1+0x18] ;  /* 0x0000180001007983 */ /* 0x000ea20000300800 */
[----:B------:R-:W-:-:S03]  /*f0b0*/  ULDC UR4, c[0x0][0xda4] ;  /* 0x0003690000047ab9 */ /* 0x000fc60000000800 */
[----:B-1----:R-:W3:Y:S01]  /*f0c0*/  LDL.LU R2, [R1+0x24] ;  /* 0x0000240001027983 */ /* 0x002ee20000300800 */
[----:B------:R-:W-:-:S05]  /*f0d0*/  VIADD R16, R16, 0x1 ;  /* 0x0000000110107836 */ /* 0x000fca0000000000 */
[----:B------:R-:W-:-:S04]  /*f0e0*/  ISETP.NE.AND P0, PT, R16, 0x2, PT ;  /* 0x000000021000780c */ /* 0x000fc80003f05270 */
[----:B------:R-:W-:Y:S01]  /*f0f0*/  SEL R16, R16, RZ, P0 ;  /* 0x000000ff10107207 */ /* 0x000fe20000000000 */
[----:B--2---:R-:W-:Y:S01]  /*f100*/  VIADD R0, R0, UR38 ;  /* 0x0000002600007c36 */ /* 0x004fe20008000000 */
[----:B---3--:R-:W-:-:S04]  /*f110*/  IADD3 R2, R2, 0x1, RZ ;  /* 0x0000000102027810 */ /* 0x008fc80007ffe0ff */
[----:B------:R1:W-:Y:S01]  /*f120*/  STL [R1+0x18], R0 ;  /* 0x0000180001007387 */ /* 0x0003e20000100800 */
[----:B------:R-:W-:-:S03]  /*f130*/  ISETP.GE.AND P1, PT, R0, UR4, PT ;  /* 0x0000000400007c0c */ /* 0x000fc6000bf26270 */
[----:B------:R2:W-:Y:S01]  /*f140*/  STL [R1+0x24], R2 ;  /* 0x0000240201007387 */ /* 0x0005e20000100800 */
[----:B-1----:R-:W-:-:S04]  /*f150*/  SEL R0, RZ, 0x1, P0 ;  /* 0x00000001ff007807 */ /* 0x002fc80000000000 */
[----:B------:R-:W-:-:S05]  /*f160*/  LOP3.LUT R17, R17, R0, RZ, 0x3c, !PT ;  /* 0x0000000011117212 */ /* 0x000fca00078e3cff */
[----:B--2---:R-:W-:Y:S05]  /*f170*/  @!P1 BRA `(.L_x_3058) ;  /* 0xffffffcc00e09947 */ /* 0x004fea000383ffff */
[----:B------:R-:W-:-:S07]  /*f180*/  LOP3.LUT R2, R2, 0x1, RZ, 0xc, !PT ;  /* 0x0000000102027812 */ /* 0x000fce00078e0cff */
.L_x_3006:
[----:B------:R-:W1:Y:S01]  /*f190*/  S2R R3, SR_CgaCtaId ;  /* 0x0000000000037919 */ /* 0x000e620000008800 */
[----:B------:R-:W-:Y:S01]  /*f1a0*/  MOV R0, 0x400 ;  /* 0x0000040000007802 */ /* 0x000fe20000000f00 */
[----:B------:R-:W-:Y:S03]  /*f1b0*/  BSSY B0, `(.L_x_3059) ;  /* 0x0000005000007945 */ /* 0x000fe60003800000 */
[----:B-1----:R-:W-:Y:S02]  /*f1c0*/  LEA R0, R3, R0, 0x18 ;  /* 0x0000000003007211 */ /* 0x002fe400078ec0ff */
[----:B------:R-:W-:-:S04]  /*f1d0*/  SHF.L.U32 R3, R2, 0x1f, RZ ;  /* 0x0000001f02037819 */ /* 0x000fc800000006ff */
[----:B------:R-:W1:Y:S02]  /*f1e0*/  SYNCS.PHASECHK.TRANS64.TRYWAIT P0, [R0+URZ+0x36820], R3 ;  /* 0x03682003000075a7 */ /* 0x000e64000800017f */
[----:B-1----:R-:W-:Y:S05]  /*f1f0*/  @!P0 BRA `(.L_x_3060) ;  /* 0x0000000800448947 */ /* 0x002fea0003800000 */
.L_x_3087:
[----:B------:R-:W-:Y:S05]  /*f200*/  BSYNC B0 ;  /* 0x0000000000007941 */ /* 0x000fea0003800000 */
.L_x_3059:
[----:B------:R-:W-:-:S03]  /*f210*/  UMOV UR4, 0xffffffff ;  /* 0xffffffff00047882 */ /* 0x000fc60000000000 */
[----:B------:R-:W-:Y:S05]  /*f220*/  BRA.DIV UR4, `(.L_x_3061) ;  /* 0x0000000a044c7947 */ /* 0x000fea000b800000 */
[----:B------:R-:W2:Y:S02]  /*f230*/  S2R R2, SR_TID.X ;  /* 0x0000000000027919 */ /* 0x000ea40000002100 */
[----:B--2---:R-:W-:-:S04]  /*f240*/  SHF.R.U32.HI R2, RZ, 0x5, R2 ;  /* 0x00000005ff027819 */ /* 0x004fc80000011602 */
[----:B------:R-:W-:-:S05]  /*f250*/  LOP3.LUT R2, R2, 0x3, RZ, 0xc0, !PT ;  /* 0x0000000302027812 */ /* 0x000fca00078ec0ff */
[----:B------:R2:W3:Y:S02]  /*f260*/  SHFL.IDX PT, R14, R2, RZ, 0x1f ;  /* 0x00001fff020e7589 */ /* 0x0004e400000e0000 */
.L_x_3090:
[----:B---3--:R-:W-:Y:S01]  /*f270*/  ISETP.NE.AND P0, PT, R14, RZ, PT ;  /* 0x000000ff0e00720c */ /* 0x008fe20003f05270 */
[----:B------:R-:W-:-:S12]  /*f280*/  BSSY B0, `(.L_x_3062) ;  /* 0x0000024000007945 */ /* 0x000fd80003800000 */
[----:B------:R-:W-:Y:S05]  /*f290*/  @P0 BRA `(.L_x_3063) ;  /* 0x0000000000880947 */ /* 0x000fea0003800000 */
[----:B------:R-:W-:-:S03]  /*f2a0*/  UMOV UR4, 0xffffffff ;  /* 0xffffffff00047882 */ /* 0x000fc60000000000 */
[----:B------:R-:W-:Y:S05]  /*f2b0*/  BRA.DIV UR4, `(.L_x_3064) ;  /* 0x0000000a045c7947 */ /* 0x000fea000b800000 */
[----:B------:R-:W-:-:S13]  /*f2c0*/  ELECT P6, URZ, PT ;  /* 0x00000000003f782f */ /* 0x000fda00038c0000 */
.L_x_3093:
[----:B------:R-:W-:Y:S05]  /*f2d0*/  @!P6 BRA `(.L_x_3063) ;  /* 0x000000000078e947 */ /* 0x000fea0003800000 */
[----:B--2---:R-:W2:Y:S02]  /*f2e0*/  LDL.LU R2, [R1+0x1c] ;  /* 0x00001c0001027983 */ /* 0x004ea40000300800 */
[----:B--2---:R-:W-:-:S04]  /*f2f0*/  LOP3.LUT R2, R2, 0x2, RZ, 0xfc, !PT ;  /* 0x0000000202027812 */ /* 0x004fc800078efcff */
[----:B------:R-:W-:-:S13]  /*f300*/  ISETP.NE.AND P2, PT, R2, 0x3, PT ;  /* 0x000000030200780c */ /* 0x000fda0003f45270 */
[----:B------:R-:W-:Y:S05]  /*f310*/  @!P2 BRA `(.L_x_3065) ;  /* 0x000000000004a947 */ /* 0x000fea0003800000 */
[----:B------:R-:W-:Y:S01]  /*f320*/  BPT.TRAP 0x1 ;  /* 0x000000040000795c */ /* 0x000fe20000300000 */
.L_x_3065:
[----:B-1----:R-:W-:Y:S01]  /*f330*/  VIADD R3, R0, 0x36840 ;  /* 0x0003684000037836 */ /* 0x002fe20000000000 */
[----:B------:R-:W-:Y:S01]  /*f340*/  SHF.L.U32 R5, R17, 0x1f, RZ ;  /* 0x0000001f11057819 */ /* 0x000fe200000006ff */
[C---:B------:R-:W-:Y:S02]  /*f350*/  VIADD R2, R16.reuse, 0x1 ;  /* 0x0000000110027836 */ /* 0x040fe40000000000 */
[----:B------:R-:W-:-:S03]  /*f360*/  IMAD R6, R16, 0x8, R3 ;  /* 0x0000000810067824 */ /* 0x000fc600078e0203 */
[----:B------:R-:W-:Y:S01]  /*f370*/  ISETP.NE.AND P1, PT, R2, 0x2, PT ;  /* 0x000000020200780c */ /* 0x000fe20003f25270 */
[----:B------:R-:W1:Y:S03]  /*f380*/  SYNCS.PHASECHK.TRANS64.TRYWAIT P0, [R6+URZ], R5 ;  /* 0x00000005060075a7 */ /* 0x000e66000800017f */
[----:B------:R-:W-:-:S04]  /*f390*/  SEL R4, RZ, 0x1, P1 ;  /* 0x00000001ff047807 */ /* 0x000fc80000800000 */
[----:B------:R-:W-:Y:S02]  /*f3a0*/  LOP3.LUT R17, R17, R4, RZ, 0x3c, !PT ;  /* 0x0000000411117212 */ /* 0x000fe400078e3cff */
[----:B------:R-:W-:Y:S02]  /*f3b0*/  SEL R4, R2, RZ, P1 ;  /* 0x000000ff02047207 */ /* 0x000fe40000800000 */
[----:B------:R-:W-:Y:S02]  /*f3c0*/  SHF.L.U32 R2, R17, 0x1f, RZ ;  /* 0x0000001f11027819 */ /* 0x000fe400000006ff */
[----:B------:R-:W-:Y:S01]  /*f3d0*/  LEA R3, R4, R3, 0x3 ;  /* 0x0000000304037211 */ /* 0x000fe200078e18ff */
[----:B-1----:R-:W-:Y:S06]  /*f3e0*/  @!P0 BRA `(.L_x_3066) ;  /* 0x0000000800308947 */ /* 0x002fec0003800000 */
.L_x_3094:
[----:B------:R-:W2:Y:S02]  /*f3f0*/  SYNCS.PHASECHK.TRANS64.TRYWAIT P0, [R3+URZ], R2 ;  /* 0x00000002030075a7 */ /* 0x000ea4000800017f */
[----:B--2---:R-:W-:Y:S05]  /*f400*/  @!P0 BRA `(.L_x_3067) ;  /* 0x00000008003c8947 */ /* 0x004fea0003800000 */
.L_x_3095:
[----:B------:R-:W-:Y:S05]  /*f410*/  @!P2 BRA `(.L_x_3068) ;  /* 0x000000000004a947 */ /* 0x000fea0003800000 */
[----:B------:R-:W-:Y:S01]  /*f420*/  BPT.TRAP 0x1 ;  /* 0x000000040000795c */ /* 0x000fe20000300000 */
.L_x_3068:
[----:B--2---:R-:W-:-:S04]  /*f430*/  VIADD R3, R0, 0x36860 ;  /* 0x0003686000037836 */ /* 0x004fc80000000000 */
[----:B------:R-:W-:-:S04]  /*f440*/  IMAD R16, R16, 0x8, R3 ;  /* 0x0000000810107824 */ /* 0x000fc800078e0203 */
[----:B------:R-:W2:Y:S02]  /*f450*/  SYNCS.PHASECHK.TRANS64.TRYWAIT P0, [R16+URZ], R5 ;  /* 0x00000005100075a7 */ /* 0x000ea4000800017f */
[----:B--2---:R-:W-:Y:S05]  /*f460*/  @!P0 BRA `(.L_x_3069) ;  /* 0x0000000800388947 */ /* 0x004fea0003800000 */
.L_x_3096:
[----:B------:R-:W-:-:S07]  /*f470*/  IMAD R3, R4, 0x8, R3 ;  /* 0x0000000804037824 */ /* 0x000fce00078e0203 */
.L_x_3070:
[----:B---3--:R3:W4:Y:S02]  /*f480*/  SYNCS.PHASECHK.TRANS64.TRYWAIT P0, [R3+URZ], R2 ;  /* 0x00000002030075a7 */ /* 0x008724000800017f */
[----:B----4-:R-:W-:Y:S05]  /*f490*/  @!P0 NANOSLEEP.SYNCS 0x989680 ;  /* 0x009896800000895d */ /* 0x010fea0003900000 */
[----:B------:R-:W4:Y:S02]  /*f4a0*/  @!P0 SYNCS.PHASECHK.TRANS64 P0, [R3+URZ], R2 ;  /* 0x00000002030085a7 */ /* 0x000f24000800007f */
[----:B----4-:R-:W-:Y:S05]  /*f4b0*/  @!P0 BRA `(.L_x_3070) ;  /* 0xfffffffc00f08947 */ /* 0x010fea000383ffff */
.L_x_3063:
[----:B------:R-:W-:Y:S05]  /*f4c0*/  BSYNC B0 ;  /* 0x0000000000007941 */ /* 0x000fea0003800000 */
.L_x_3062:
[----:B------:R-:W-:Y:S05]  /*f4d0*/  EXIT ;  /* 0x000000000000794d */ /* 0x000fea0003800000 */
.L_x_2980:
[----:B------:R-:W-:-:S13]  /*f4e0*/  R2UR UR4, R2 ;  /* 0x00000000020472ca */ /* 0x000fda00000e0000 */
[----:B-1----:R-:W-:-:S04]  /*f4f0*/  MOV R3, UR4 ;  /* 0x0000000400037c02 */ /* 0x002fc80008000f00 */
[----:B------:R1:W2:Y:S03]  /*f500*/  SYNCS.PHASECHK.TRANS64.TRYWAIT P1, [R3+URZ+0x36800], R0 ;  /* 0x03680000030075a7 */ /* 0x0002a6000802017f */
[----:B--2---:R-:W-:Y:S05]  /*f510*/  @!P1 NANOSLEEP.SYNCS 0x989680 ;  /* 0x009896800000995d */ /* 0x004fea0003900000 */
[----:B------:R-:W2:Y:S02]  /*f520*/  @!P1 SYNCS.PHASECHK.TRANS64 P1, [R3+URZ+0x36800], R0 ;  /* 0x03680000030095a7 */ /* 0x000ea4000802007f */
[----:B--2---:R-:W-:Y:S05]  /*f530*/  @!P1 BRA `(.L_x_2980) ;  /* 0xfffffffc00e89947 */ /* 0x004fea000383ffff */
[----:B------:R-:W-:Y:S05]  /*f540*/  BRA `(.L_x_3071) ;  /* 0xffffff2000607947 */ /* 0x000fea000383ffff */
.L_x_2984:
[----:B--2---:R2:W3:Y:S02]  /*f550*/  SYNCS.PHASECHK.TRANS64.TRYWAIT P1, [R0+URZ+0x36830], R3 ;  /* 0x03683003000075a7 */ /* 0x0044e4000802017f */
[----:B---3--:R-:W-:Y:S05]  /*f560*/  @!P1 NANOSLEEP.SYNCS 0x989680 ;  /* 0x009896800000995d */ /* 0x008fea0003900000 */
[----:B------:R-:W3:Y:S02]  /*f570*/  @!P1 SYNCS.PHASECHK.TRANS64 P1, [R0+URZ+0x36830], R3 ;  /* 0x03683003000095a7 */ /* 0x000ee4000802007f */
[----:B---3--:R-:W-:Y:S05]  /*f580*/  @!P1 BRA `(.L_x_2984) ;  /* 0xfffffffc00f09947 */ /* 0x008fea000383ffff */
[----:B------:R-:W-:Y:S05]  /*f590*/  BRA `(.L_x_2983) ;  /* 0xffffff2000847947 */ /* 0x000fea000383ffff */
.L_x_2990:
[----:B--2---:R-:W-:-:S04]  /*f5a0*/  IMAD.U32 R8, RZ, RZ, UR60 ;  /* 0x0000003cff087e24 */ /* 0x004fc8000f8e00ff */
[----:B------:R2:W3:Y:S03]  /*f5b0*/  SYNCS.PHASECHK.TRANS64.TRYWAIT P1, [R8+URZ+0x36830], R7 ;  /* 0x03683007080075a7 */ /* 0x0004e6000802017f */
[----:B---3--:R-:W-:Y:S05]  /*f5c0*/  @!P1 NANOSLEEP.SYNCS 0x989680 ;  /* 0x009896800000995d */ /* 0x008fea0003900000 */
[----:B------:R-:W3:Y:S02]  /*f5d0*/  @!P1 SYNCS.PHASECHK.TRANS64 P1, [R8+URZ+0x36830], R7 ;  /* 0x03683007080095a7 */ /* 0x000ee4000802007f */
[----:B---3--:R-:W-:Y:S05]  /*f5e0*/  @!P1 BRA `(.L_x_2990) ;  /* 0xfffffffc00ec9947 */ /* 0x008fea000383ffff */
[----:B------:R-:W-:Y:S05]  /*f5f0*/  BRA `(.L_x_2989) ;  /* 0xffffff6400e87947 */ /* 0x000fea000383ffff */
.L_x_2994:
[----:B-12---:R-:W-:-:S04]  /*f600*/  IMAD.U32 R7, RZ, RZ, UR5 ;  /* 0x00000005ff077e24 */ /* 0x006fc8000f8e00ff */
[----:B------:R1:W2:Y:S03]  /*f610*/  SYNCS.PHASECHK.TRANS64.TRYWAIT P1, [R7+URZ+0x36850], R0 ;  /* 0x03685000070075a7 */ /* 0x0002a6000802017f */
[----:B--2---:R-:W-:Y:S05]  /*f620*/  @!P1 NANOSLEEP.SYNCS 0x989680 ;  /* 0x009896800000995d */ /* 0x004fea0003900000 */
[----:B------:R-:W2:Y:S02]  /*f630*/  @!P1 SYNCS.PHASECHK.TRANS64 P1, [R7+URZ+0x36850], R0 ;  /* 0x03685000070095a7 */ /* 0x000ea4000802007f */
[----:B--2---:R-:W-:Y:S05]  /*f640*/  @!P1 BRA `(.L_x_2994) ;  /* 0xfffffffc00ec9947 */ /* 0x004fea000383ffff */
[----:B------:R-:W-:Y:S05]  /*f650*/  BRA `(.L_x_2993) ;  /* 0xffffff8c00487947 */ /* 0x000fea000383ffff */
.L_x_3001:
[----:B--2---:R-:W-:-:S04]  /*f660*/  IMAD.U32 R5, RZ, RZ, UR5 ;  /* 0x00000005ff057e24 */ /* 0x004fc8000f8e00ff */
[----:B------:R2:W3:Y:S03]  /*f670*/  SYNCS.PHASECHK.TRANS64.TRYWAIT P1, [R5+URZ+0x36850], R0 ;  /* 0x03685000050075a7 */ /* 0x0004e6000802017f */
[----:B---3--:R-:W-:Y:S05]  /*f680*/  @!P1 NANOSLEEP.SYNCS 0x989680 ;  /* 0x009896800000995d */ /* 0x008fea0003900000 */
[----:B------:R-:W3:Y:S02]  /*f690*/  @!P1 SYNCS.PHASECHK.TRANS64 P1, [R5+URZ+0x36850], R0 ;  /* 0x03685000050095a7 */ /* 0x000ee4000802007f */
[----:B---3--:R-:W-:Y:S05]  /*f6a0*/  @!P1 BRA `(.L_x_3001) ;  /* 0xfffffffc00ec9947 */ /* 0x008fea000383ffff */
[----:B------:R-:W-:Y:S05]  /*f6b0*/  BRA `(.L_x_3000) ;  /* 0xffffffac00e07947 */ /* 0x000fea000383ffff */
.L_x_3013:
        /* <DEDUP_REMOVED lines=8> */
[----:B------:R-:W-:Y:S05]  /*f740*/  WARPSYNC.COLLECTIVE R15, `(.L_x_3073) ;  /* 0x000000000f087348 */ /* 0x000fea0003c00000 */
[----:B------:R1:W2:Y:S02]  /*f750*/  SHFL.IDX P6, R14, R13, R12, R11 ;  /* 0x0000000c0d0e7389 */ /* 0x0002a400000c000b */
[----:B-12---:R-:W-:Y:S01]  /*f760*/  ENDCOLLECTIVE ;  /* 0x000000000000791b */ /* 0x006fe20003800000 */
.L_x_3073:
[----:B------:R-:W-:Y:S05]  /*f770*/  BSYNC B0 ;  /* 0x0000000000007941 */ /* 0x000fea0003800000 */
.L_x_3072:
[----:B------:R-:W-:Y:S05]  /*f780*/  BRA `(.L_x_3074) ;  /* 0xffffffd4000c7947 */ /* 0x000fea000383ffff */
.L_x_3014:
[----:B------:R-:W-:Y:S01]  /*f790*/  BSSY B0, `(.L_x_3075) ;  /* 0x0000006000007945 */ /* 0x000fe20003800000 */
[----:B------:R-:W-:-:S07]  /*f7a0*/  MOV R15, 0xffffffff ;  /* 0xffffffff000f7802 */ /* 0x000fce0000000f00 */
[----:B------:R-:W-:Y:S05]  /*f7b0*/  WARPSYNC.COLLECTIVE R15, `(.L_x_3076) ;  /* 0x000000000f0c7348 */ /* 0x000fea0003c00000 */
[----:B------:R-:W-:Y:S02]  /*f7c0*/  ELECT P6, UR62, PT ;  /* 0x00000000003e782f */ /* 0x000fe400038c0000 */
[----:B------:R-:W-:Y:S01]  /*f7d0*/  MOV R14, UR62 ;  /* 0x0000003e000e7c02 */ /* 0x000fe20008000f00 */
[----:B------:R-:W-:Y:S10]  /*f7e0*/  ENDCOLLECTIVE ;  /* 0x000000000000791b */ /* 0x000ff40003800000 */
.L_x_3076:
[----:B------:R-:W-:Y:S05]  /*f7f0*/  BSYNC B0 ;  /* 0x0000000000007941 */ /* 0x000fea0003800000 */
.L_x_3075:
[----:B------:R-:W-:Y:S05]  /*f800*/  BRA `(.L_x_3077) ;  /* 0xffffffd400087947 */ /* 0x000fea000383ffff */
.L_x_3017:
[----:B--2---:R2:W3:Y:S02]  /*f810*/  SYNCS.PHASECHK.TRANS64.TRYWAIT P1, [R5+URZ+0x36840], R9 ;  /* 0x03684009050075a7 */ /* 0x0044e4000802017f */
[----:B---3--:R-:W-:Y:S05]  /*f820*/  @!P1 NANOSLEEP.SYNCS 0x989680 ;  /* 0x009896800000995d */ /* 0x008fea0003900000 */
[----:B------:R-:W3:Y:S02]  /*f830*/  @!P1 SYNCS.PHASECHK.TRANS64 P1, [R5+URZ+0x36840], R9 ;  /* 0x03684009050095a7 */ /* 0x000ee4000802007f */
[----:B---3--:R-:W-:Y:S05]  /*f840*/  @!P1 BRA `(.L_x_3017) ;  /* 0xfffffffc00f09947 */ /* 0x008fea000383ffff */
[----:B------:R-:W-:Y:S05]  /*f850*/  BRA `(.L_x_3078) ;  /* 0xffffffd400687947 */ /* 0x000fea000383ffff */
.L_x_3021:
        /* <DEDUP_REMOVED lines=8> */
.L_x_3027:
[----:B-1----:R1:W2:Y:S02]  /*f8e0*/  SYNCS.PHASECHK.TRANS64.TRYWAIT P1, [R2+URZ+0x36840], R3 ;  /* 0x03684003020075a7 */ /* 0x0022a4000802017f */
[----:B--2---:R-:W-:Y:S05]  /*f8f0*/  @!P1 NANOSLEEP.SYNCS 0x989680 ;  /* 0x009896800000995d */ /* 0x004fea0003900000 */
[----:B------:R-:W2:Y:S02]  /*f900*/  @!P1 SYNCS.PHASECHK.TRANS64 P1, [R2+URZ+0x36840], R3 ;  /* 0x03684003020095a7 */ /* 0x000ea4000802007f */
[----:B--2---:R-:W-:Y:S05]  /*f910*/  @!P1 BRA `(.L_x_3027) ;  /* 0xfffffffc00f09947 */ /* 0x004fea000383ffff */
[----:B------:R-:W-:Y:S05]  /*f920*/  BRA `(.L_x_3080) ;  /* 0xffffffdc00607947 */ /* 0x000fea000383ffff */
.L_x_3030:
[----:B-1----:R1:W2:Y:S02]  /*f930*/  SYNCS.PHASECHK.TRANS64.TRYWAIT P1, [R2+URZ+0x36860], R3 ;  /* 0x03686003020075a7 */ /* 0x0022a4000802017f */
[----:B--2---:R-:W-:Y:S05]  /*f940*/  @!P1 NANOSLEEP.SYNCS 0x989680 ;  /* 0x009896800000995d */ /* 0x004fea0003900000 */
[----:B------:R-:W2:Y:S02]  /*f950*/  @!P1 SYNCS.PHASECHK.TRANS64 P1, [R2+URZ+0x36860], R3 ;  /* 0x03686003020095a7 */ /* 0x000ea4000802007f */
[----:B--2---:R-:W-:Y:S05]  /*f960*/  @!P1 BRA `(.L_x_3030) ;  /* 0xfffffffc00f09947 */ /* 0x004fea000383ffff */
[----:B------:R-:W-:Y:S05]  /*f970*/  BRA `(.L_x_3081) ;  /* 0xffffffe0000c7947 */ /* 0x000fea000383ffff */
.L_x_3037:
[----:B--2---:R2:W3:Y:S02]  /*f980*/  SYNCS.PHASECHK.TRANS64.TRYWAIT P1, [R2+URZ+0x36840], R3 ;  /* 0x03684003020075a7 */ /* 0x0044e4000802017f */
[----:B---3--:R-:W-:Y:S05]  /*f990*/  @!P1 NANOSLEEP.SYNCS 0x989680 ;  /* 0x009896800000995d */ /* 0x008fea0003900000 */
[----:B------:R-:W3:Y:S02]  /*f9a0*/  @!P1 SYNCS.PHASECHK.TRANS64 P1, [R2+URZ+0x36840], R3 ;  /* 0x03684003020095a7 */ /* 0x000ee4000802007f */
[----:B---3--:R-:W-:Y:S05]  /*f9b0*/  @!P1 BRA `(.L_x_3037) ;  /* 0xfffffffc00f09947 */ /* 0x008fea000383ffff */
[----:B------:R-:W-:Y:S05]  /*f9c0*/  BRA `(.L_x_3082) ;  /* 0xffffffe400587947 */ /* 0x000fea000383ffff */
.L_x_3040:
[----:B-1----:R1:W2:Y:S02]  /*f9d0*/  SYNCS.PHASECHK.TRANS64.TRYWAIT P1, [R2+URZ+0x36860], R17 ;  /* 0x03686011020075a7 */ /* 0x0022a4000802017f */
[----:B--2---:R-:W-:Y:S05]  /*f9e0*/  @!P1 NANOSLEEP.SYNCS 0x989680 ;  /* 0x009896800000995d */ /* 0x004fea0003900000 */
[----:B------:R-:W2:Y:S02]  /*f9f0*/  @!P1 SYNCS.PHASECHK.TRANS64 P1, [R2+URZ+0x36860], R17 ;  /* 0x03686011020095a7 */ /* 0x000ea4000802007f */
[----:B--2---:R-:W-:Y:S05]  /*fa00*/  @!P1 BRA `(.L_x_3040) ;  /* 0xfffffffc00f09947 */ /* 0x004fea000383ffff */
[----:B------:R-:W-:Y:S05]  /*fa10*/  BRA `(.L_x_3083) ;  /* 0xffffffe800047947 */ /* 0x000fea000383ffff */
.L_x_3046:
[----:B--2---:R2:W3:Y:S02]  /*fa20*/  SYNCS.PHASECHK.TRANS64.TRYWAIT P1, [R2+URZ+0x36840], R3 ;  /* 0x03684003020075a7 */ /* 0x0044e4000802017f */
[----:B---3--:R-:W-:Y:S05]  /*fa30*/  @!P1 NANOSLEEP.SYNCS 0x989680 ;  /* 0x009896800000995d */ /* 0x008fea0003900000 */
[----:B------:R-:W3:Y:S02]  /*fa40*/  @!P1 SYNCS.PHASECHK.TRANS64 P1, [R2+URZ+0x36840], R3 ;  /* 0x03684003020095a7 */ /* 0x000ee4000802007f */
[----:B---3--:R-:W-:Y:S05]  /*fa50*/  @!P1 BRA `(.L_x_3046) ;  /* 0xfffffffc00f09947 */ /* 0x008fea000383ffff */
[----:B------:R-:W-:Y:S05]  /*fa60*/  BRA `(.L_x_3084) ;  /* 0xffffffec00307947 */ /* 0x000fea000383ffff */
.L_x_3049:
[----:B-1----:R1:W2:Y:S02]  /*fa70*/  SYNCS.PHASECHK.TRANS64.TRYWAIT P1, [R2+URZ+0x36860], R10 ;  /* 0x0368600a020075a7 */ /* 0x0022a4000802017f */
[----:B--2---:R-:W-:Y:S05]  /*fa80*/  @!P1 NANOSLEEP.SYNCS 0x989680 ;  /* 0x009896800000995d */ /* 0x004fea0003900000 */
[----:B------:R-:W2:Y:S02]  /*fa90*/  @!P1 SYNCS.PHASECHK.TRANS64 P1, [R2+URZ+0x36860], R10 ;  /* 0x0368600a020095a7 */ /* 0x000ea4000802007f */
[----:B--2---:R-:W-:Y:S05]  /*faa0*/  @!P1 BRA `(.L_x_3049) ;  /* 0xfffffffc00f09947 */ /* 0x004fea000383ffff */
[----:B------:R-:W-:Y:S05]  /*fab0*/  BRA `(.L_x_3085) ;  /* 0xffffffec00dc7947 */ /* 0x000fea000383ffff */
.L_x_3055:
[----:B-1----:R1:W2:Y:S02]  /*fac0*/  SYNCS.PHASECHK.TRANS64.TRYWAIT P0, [R2+URZ+0x36860], R3 ;  /* 0x03686003020075a7 */ /* 0x0022a4000800017f */
[----:B--2---:R-:W-:Y:S05]  /*fad0*/  @!P0 NANOSLEEP.SYNCS 0x989680 ;  /* 0x009896800000895d */ /* 0x004fea0003900000 */
[----:B------:R-:W2:Y:S02]  /*fae0*/  @!P0 SYNCS.PHASECHK.TRANS64 P0, [R2+URZ+0x36860], R3 ;  /* 0x03686003020085a7 */ /* 0x000ea4000800007f */
[----:B--2---:R-:W-:Y:S05]  /*faf0*/  @!P0 BRA `(.L_x_3055) ;  /* 0xfffffffc00f08947 */ /* 0x004fea000383ffff */
[----:B------:R-:W-:Y:S05]  /*fb00*/  BRA `(.L_x_3086) ;  /* 0xfffffff000ac7947 */ /* 0x000fea000383ffff */
.L_x_3060:
[----:B-1----:R1:W2:Y:S02]  /*fb10*/  SYNCS.PHASECHK.TRANS64.TRYWAIT P0, [R0+URZ+0x36820], R3 ;  /* 0x03682003000075a7 */ /* 0x0022a4000800017f */
[----:B--2---:R-:W-:Y:S05]  /*fb20*/  @!P0 NANOSLEEP.SYNCS 0x989680 ;  /* 0x009896800000895d */ /* 0x004fea0003900000 */
[----:B------:R-:W2:Y:S02]  /*fb30*/  @!P0 SYNCS.PHASECHK.TRANS64 P0, [R0+URZ+0x36820], R3 ;  /* 0x03682003000085a7 */ /* 0x000ea4000800007f */
[----:B--2---:R-:W-:Y:S05]  /*fb40*/  @!P0 BRA `(.L_x_3060) ;  /* 0xfffffffc00f08947 */ /* 0x004fea000383ffff */
[----:B------:R-:W-:Y:S05]  /*fb50*/  BRA `(.L_x_3087) ;  /* 0xfffffff400a87947 */ /* 0x000fea000383ffff */
.L_x_3061:
[----:B------:R-:W2:Y:S01]  /*fb60*/  S2R R2, SR_TID.X ;  /* 0x0000000000027919 */ /* 0x000ea20000002100 */
[----:B------:R-:W-:Y:S01]  /*fb70*/  BSSY B0, `(.L_x_3088) ;  /* 0x000000a000007945 */ /* 0x000fe20003800000 */
[----:B------:R-:W-:Y:S01]  /*fb80*/  IMAD.MOV.U32 R12, RZ, RZ, RZ ;  /* 0x000000ffff0c7224 */ /* 0x000fe200078e00ff */
[----:B------:R-:W-:Y:S01]  /*fb90*/  MOV R15, 0xffffffff ;  /* 0xffffffff000f7802 */ /* 0x000fe20000000f00 */
[----:B------:R-:W-:Y:S01]  /*fba0*/  IMAD.MOV.U32 R11, RZ, RZ, 0x1f ;  /* 0x0000001fff0b7424 */ /* 0x000fe200078e00ff */
[----:B--2---:R-:W-:-:S04]  /*fbb0*/  SHF.R.U32.HI R2, RZ, 0x5, R2 ;  /* 0x00000005ff027819 */ /* 0x004fc80000011602 */
[----:B------:R-:W-:-:S05]  /*fbc0*/  LOP3.LUT R2, R2, 0x3, RZ, 0xc0, !PT ;  /* 0x0000000302027812 */ /* 0x000fca00078ec0ff */
[----:B------:R-:W-:-:S07]  /*fbd0*/  IMAD.MOV.U32 R13, RZ, RZ, R2 ;  /* 0x000000ffff0d7224 */ /* 0x000fce00078e0002 */
[----:B-1----:R-:W-:Y:S05]  /*fbe0*/  WARPSYNC.COLLECTIVE R15, `(.L_x_3089) ;  /* 0x000000000f087348 */ /* 0x002fea0003c00000 */
[----:B------:R2:W3:Y:S02]  /*fbf0*/  SHFL.IDX P6, R14, R13, R12, R11 ;  /* 0x0000000c0d0e7389 */ /* 0x0004e400000c000b */
[----:B-123--:R-:W-:Y:S01]  /*fc00*/  ENDCOLLECTIVE ;  /* 0x000000000000791b */ /* 0x00efe20003800000 */
.L_x_3089:
[----:B------:R-:W-:Y:S05]  /*fc10*/  BSYNC B0 ;  /* 0x0000000000007941 */ /* 0x000fea0003800000 */
.L_x_3088:
[----:B------:R-:W-:Y:S05]  /*fc20*/  BRA `(.L_x_3090) ;  /* 0xfffffff400907947 */ /* 0x000fea000383ffff */
.L_x_3064:
[----:B------:R-:W-:Y:S01]  /*fc30*/  BSSY B1, `(.L_x_3091) ;  /* 0x0000006000017945 */ /* 0x000fe20003800000 */
[----:B------:R-:W-:-:S07]  /*fc40*/  IMAD.MOV.U32 R15, RZ, RZ, -0x1 ;  /* 0xffffffffff0f7424 */ /* 0x000fce00078e00ff */
[----:B-12---:R-:W-:Y:S05]  /*fc50*/  WARPSYNC.COLLECTIVE R15, `(.L_x_3092) ;  /* 0x000000000f0c7348 */ /* 0x006fea0003c00000 */
[----:B------:R-:W-:Y:S02]  /*fc60*/  ELECT P6, UR62, PT ;  /* 0x00000000003e782f */ /* 0x000fe400038c0000 */
[----:B------:R-:W-:Y:S01]  /*fc70*/  MOV R14, UR62 ;  /* 0x0000003e000e7c02 */ /* 0x000fe20008000f00 */
[----:B-12---:R-:W-:Y:S10]  /*fc80*/  ENDCOLLECTIVE ;  /* 0x000000000000791b */ /* 0x006ff40003800000 */
.L_x_3092:
[----:B------:R-:W-:Y:S05]  /*fc90*/  BSYNC B1 ;  /* 0x0000000000017941 */ /* 0x000fea0003800000 */
.L_x_3091:
[----:B------:R-:W-:Y:S05]  /*fca0*/  BRA `(.L_x_3093) ;  /* 0xfffffff400887947 */ /* 0x000fea000383ffff */
.L_x_3066:
[----:B-1----:R1:W2:Y:S02]  /*fcb0*/  SYNCS.PHASECHK.TRANS64.TRYWAIT P0, [R6+URZ], R5 ;  /* 0x00000005060075a7 */ /* 0x0022a4000800017f */
[----:B--2---:R-:W-:Y:S05]  /*fcc0*/  @!P0 NANOSLEEP.SYNCS 0x989680 ;  /* 0x009896800000895d */ /* 0x004fea0003900000 */
[----:B------:R-:W2:Y:S02]  /*fcd0*/  @!P0 SYNCS.PHASECHK.TRANS64 P0, [R6+URZ], R5 ;  /* 0x00000005060085a7 */ /* 0x000ea4000800007f */
[----:B--2---:R-:W-:Y:S05]  /*fce0*/  @!P0 BRA `(.L_x_3066) ;  /* 0xfffffffc00f08947 */ /* 0x004fea000383ffff */
[----:B------:R-:W-:Y:S05]  /*fcf0*/  BRA `(.L_x_3094) ;  /* 0xfffffff400bc7947 */ /* 0x000fea000383ffff */
.L_x_3067:
[----:B--2---:R2:W3:Y:S02]  /*fd00*/  SYNCS.PHASECHK.TRANS64.TRYWAIT P0, [R3+URZ], R2 ;  /* 0x00000002030075a7 */ /* 0x0044e4000800017f */
[----:B---3--:R-:W-:Y:S05]  /*fd10*/  @!P0 NANOSLEEP.SYNCS 0x989680 ;  /* 0x009896800000895d */ /* 0x008fea0003900000 */
[----:B------:R-:W3:Y:S02]  /*fd20*/  @!P0 SYNCS.PHASECHK.TRANS64 P0, [R3+URZ], R2 ;  /* 0x00000002030085a7 */ /* 0x000ee4000800007f */
[----:B---3--:R-:W-:Y:S05]  /*fd30*/  @!P0 BRA `(.L_x_3067) ;  /* 0xfffffffc00f08947 */ /* 0x008fea000383ffff */
[----:B------:R-:W-:Y:S05]  /*fd40*/  BRA `(.L_x_3095) ;  /* 0xfffffff400b07947 */ /* 0x000fea000383ffff */
.L_x_3069:
[----:B--2---:R2:W3:Y:S02]  /*fd50*/  SYNCS.PHASECHK.TRANS64.TRYWAIT P0, [R16+URZ], R5 ;  /* 0x00000005100075a7 */ /* 0x0044e4000800017f */
[----:B---3--:R-:W-:Y:S05]  /*fd60*/  @!P0 NANOSLEEP.SYNCS 0x989680 ;  /* 0x009896800000895d */ /* 0x008fea0003900000 */
[----:B------:R-:W3:Y:S02]  /*fd70*/  @!P0 SYNCS.PHASECHK.TRANS64 P0, [R16+URZ], R5 ;  /* 0x00000005100085a7 */ /* 0x000ee4000800007f */
[----:B---3--:R-:W-:Y:S05]  /*fd80*/  @!P0 BRA `(.L_x_3069) ;  /* 0xfffffffc00f08947 */ /* 0x008fea000383ffff */
[----:B------:R-:W-:Y:S05]  /*fd90*/  BRA `(.L_x_3096) ;  /* 0xfffffff400b47947 */ /* 0x000fea000383ffff */
.L_x_3097:
        /* <DEDUP_REMOVED lines=14> */
.L_x_12757:


//--------------------- .text._ZN7cutlass13device_kernelIN5flash11enable_sm90INS1_16FlashAttnFwdSm90INS1_25CollectiveMainloopFwdSm90ILi2EN4cute5tupleIJNS5_1CILi1EEES8_S8_EEENS6_IJNS7_ILi128EEENS7_ILi112EEENS7_ILi192EEEEEELi192ENS_6half_tEfNS_4arch4Sm90ELb0ELb0ELb1ELb1ELb0ELb0ELb0ELb1ELb1ELb0ELb0ELb0EEENS1_21CollectiveEpilogueFwdINS6_IJSA_SC_SB_EEES9_SE_SG_Li256ELb1ELb0ELb0ELb0EEENS1_36VarlenDynamicPersistentTileSchedulerILi128ELi112ELi256ELi32ELb0ELb0ELb1ELb0ELb1ELb1EEEEEEEEEvNT_6ParamsE --------------------------
	.section	.text._ZN7cutlass13device_kernelIN5flash11enable_sm90INS1_16FlashAttnFwdSm90INS1_25CollectiveMainloopFwdSm90ILi2EN4cute5tupleIJNS5_1CILi1EEES8_S8_EEENS6_IJNS7_ILi128EEENS7_ILi112EEENS7_ILi192EEEEEELi192ENS_6half_tEfNS_4arch4Sm90ELb0ELb0ELb1ELb1ELb0ELb0ELb0ELb1ELb1ELb0ELb0ELb0EEENS1_21CollectiveEpilogueFwdINS6_IJSA_SC_SB_EEES9_SE_SG_Li256ELb1ELb0ELb0ELb0EEENS1_36VarlenDynamicPersistentTileSchedulerILi128ELi112ELi256ELi32ELb0ELb0ELb1ELb0ELb1ELb1EEEEEEEEEvNT_6ParamsE,"ax",@progbits
	.align	128
.text._ZN7cutlass13device_kernelIN5flash11enable_sm90INS1_16FlashAttnFwdSm90INS1_25CollectiveMainloopFwdSm90ILi2EN4cute5tupleIJNS5_1CILi1EEES8_S8_EEENS6_IJNS7_ILi128EEENS7_ILi112EEENS7_ILi192EEEEEELi192ENS_6half_tEfNS_4arch4Sm90ELb0ELb0ELb1ELb1ELb0ELb0ELb0ELb1ELb1ELb0ELb0ELb0EEENS1_21CollectiveEpilogueFwdINS6_IJSA_SC_SB_EEES9_SE_SG_Li256ELb1ELb0ELb0ELb0EEENS1_36VarlenDynamicPersistentTileSchedulerILi128ELi112ELi256ELi32ELb0ELb0ELb1ELb0ELb1ELb1EEEEEEEEEvNT_6ParamsE:
        .type           _ZN7cutlass13device_kernelIN5flash11enable_sm90INS1_16FlashAttnFwdSm90INS1_25CollectiveMainloopFwdSm90ILi2EN4cute5tupleIJNS5_1CILi1EEES8_S8_EEENS6_IJNS7_ILi128EEENS7_ILi112EEENS7_ILi192EEEEEELi192ENS_6half_tEfNS_4arch4Sm90ELb0ELb0ELb1ELb1ELb0ELb0ELb0ELb1ELb1ELb0ELb0ELb0EEENS1_21CollectiveEpilogueFwdINS6_IJSA_SC_SB_EEES9_SE_SG_Li256ELb1ELb0ELb0ELb0EEENS1_36VarlenDynamicPersistentTileSchedulerILi128ELi112ELi256ELi32ELb0ELb0ELb1ELb0ELb1ELb1EEEEEEEEEvNT_6ParamsE,@function
        .size           _ZN7cutlass13device_kernelIN5flash11enable_sm90INS1_16FlashAttnFwdSm90INS1_25CollectiveMainloopFwdSm90ILi2EN4cute5tupleIJNS5_1CILi1EEES8_S8_EEENS6_IJNS7_ILi128EEENS7_ILi112EEENS7_ILi192EEEEEELi192ENS_6half_tEfNS_4arch4Sm90ELb0ELb0ELb1ELb1ELb0ELb0ELb0ELb1ELb1ELb0ELb0ELb0EEENS1_21CollectiveEpilogueFwdINS6_IJSA_SC_SB_EEES9_SE_SG_Li256ELb1ELb0ELb0ELb0EEENS1_36VarlenDynamicPersistentTileSchedulerILi128ELi112ELi256ELi32ELb0ELb0ELb1ELb0ELb1ELb1EEEEEEEEEvNT_6ParamsE,(.L_x_12758 - _ZN7cutlass13device_kernelIN5flash11enable_sm90INS1_16FlashAttnFwdSm90INS1_25CollectiveMainloopFwdSm90ILi2EN4cute5tupleIJNS5_1CILi1EEES8_S8_EEENS6_IJNS7_ILi128EEENS7_ILi112EEENS7_ILi192EEEEEELi192ENS_6half_tEfNS_4arch4Sm90ELb0ELb0ELb1ELb1ELb0ELb0ELb0ELb1ELb1ELb0ELb0ELb0EEENS1_21CollectiveEpilogueFwdINS6_IJSA_SC_SB_EEES9_SE_SG_Li256ELb1ELb0ELb0ELb0EEENS1_36VarlenDynamicPersistentTileSchedulerILi128ELi112ELi256ELi32ELb0ELb0ELb1ELb0ELb1ELb1EEEEEEEEEvNT_6ParamsE)
        .other          _ZN7cutlass13device_kernelIN5flash11enable_sm90INS1_16FlashAttnFwdSm90INS1_25CollectiveMainloopFwdSm90ILi2EN4cute5tupleIJNS5_1CILi1EEES8_S8_EEENS6_IJNS7_ILi128EEENS7_ILi112EEENS7_ILi192EEEEEELi192ENS_6half_tEfNS_4arch4Sm90ELb0ELb0ELb1ELb1ELb0ELb0ELb0ELb1ELb1ELb0ELb0ELb0EEENS1_21CollectiveEpilogueFwdINS6_IJSA_SC_SB_EEES9_SE_SG_Li256ELb1ELb0ELb0ELb0EEENS1_36VarlenDynamicPersistentTileSchedulerILi128ELi112ELi256ELi32ELb0ELb0ELb1ELb0ELb1ELb1EEEEEEEEEvNT_6ParamsE,@"STO_CUDA_ENTRY STV_DEFAULT"
_ZN7cutlass13device_kernelIN5flash11enable_sm90INS1_16FlashAttnFwdSm90INS1_25CollectiveMainloopFwdSm90ILi2EN4cute5tupleIJNS5_1CILi1EEES8_S8_EEENS6_IJNS7_ILi128EEENS7_ILi112EEENS7_ILi192EEEEEELi192ENS_6half_tEfNS_4arch4Sm90ELb0ELb0ELb1ELb1ELb0ELb0ELb0ELb1ELb1ELb0ELb0ELb0EEENS1_21CollectiveEpilogueFwdINS6_IJSA_SC_SB_EEES9_SE_SG_Li256ELb1ELb0ELb0ELb0EEENS1_36VarlenDynamicPersistentTileSchedulerILi128ELi112ELi256ELi32ELb0ELb0ELb1ELb0ELb1ELb1EEEEEEEEEvNT_6ParamsE:
[----:B------:R-:W0:Y:S02]  /*0000*/  LDC R1, c[0x0][0x28] ;  /* 0x00000a00ff017b82 */ /* 0x000e240000000800 */
[----:B0-----:R-:W-:Y:S01]  /*0010*/  VIADD R1, R1, 0xffffffc8 ;  /* 0xffffffc801017836 */ /* 0x001fe20000000000 */
[----:B------:R-:W0:Y:S01]  /*0020*/  S2R R3, SR_TID.X ;  /* 0x0000000000037919 */ /* 0x000e220000002100 */
[----:B------:R-:W-:Y:S01]  /*0030*/  ELECT P0, URZ, PT ;  /* 0x00000000003f782f */ /* 0x000fe20003800000 */
[----:B------:R-:W-:Y:S01]  /*0040*/  BSSY B0, `(.L_x_3098) ;  /* 0x0000010000007945 */ /* 0x000fe20003800000 */
[----:B0-----:R-:W-:-:S05]  /*0050*/  SHF.R.U32.HI R0, RZ, 0x5, R3 ;  /* 0x00000005ff007819 */ /* 0x001fca0000011603 */
[----:B------:R-:W0:Y:S02]  /*0060*/  SHFL.IDX PT, R2, R0, RZ, 0x1f ;  /* 0x00001fff00027589 */ /* 0x000e2400000e0000 */
[----:B0-----:R-:W-:-:S13]  /*0070*/  ISETP.EQ.AND P0, PT, R2, RZ, P0 ;  /* 0x000000ff0200720c */ /* 0x001fda0000702270 */
        /* <DEDUP_REMOVED lines=12> */
.L_x_3099:
[----:B------:R-:W-:Y:S05]  /*0140*/  BSYNC B0 ;  /* 0x0000000000007941 */ /* 0x000fea0003800000 */
.L_x_3098:
[----:B------:R-:W-:Y:S01]  /*0150*/  VOTEU.ANY UP0, P0 ;  /* 0x00000000003f7886 */ /* 0x000fe20000000100 */
[----:B------:R-:W0:Y:S01]  /*0160*/  SHFL.IDX PT, R2, R0, RZ, 0x1f ;  /* 0x00001fff00027589 */ /* 0x000e2200000e0000 */
[----:B------:R-:W-:Y:S01]  /*0170*/  UMOV UR4, 0x1 ;  /* 0x0000000100047882 */ /* 0x000fe20000000000 */
[----:B------:R-:W-:Y:S01]  /*0180*/  UMOV UR7, 0x100 ;  /* 0x0000010000077882 */ /* 0x000fe20000000000 */
[----:B------:R-:W-:Y:S01]  /*0190*/  VOTEU.ANY UP1, P0 ;  /* 0x00000000003f7886 */ /* 0x000fe20000020100 */
[----:B------:R-:W1:Y:S01]  /*01a0*/  @UP0 S2UR UR8, SR_CgaCtaId ;  /* 0x00000000000809c3 */ /* 0x000e620000008800 */
[----:B------:R-:W-:Y:S01]  /*01b0*/  @UP0 UMOV UR6, 0x400 ;  /* 0x0000040000060882 */ /* 0x000fe20000000000 */
[----:B------:R-:W-:-:S04]  /*01c0*/  @UP0 UIADD3 UR4, -UR4, 0x100000, URZ ;  /* 0x0010000004040890 */ /* 0x000fc8000fffe13f */
[----:B------:R-:W-:Y:S02]  /*01d0*/  @UP0 USHF.L.U32 UR5, UR4, 0xb, URZ ;  /* 0x0000000b04050899 */ /* 0x000fe4000800063f */
[----:B------:R-:W-:Y:S01]  /*01e0*/  @UP0 USHF.L.U32 UR4, UR4, 0x1, URZ ;  /* 0x0000000104040899 */ /* 0x000fe2000800063f */
[----:B0-----:R-:W-:Y:S02]  /*01f0*/  ISETP.NE.AND P1, PT, R2, RZ, PT ;  /* 0x000000ff0200720c */ /* 0x001fe40003f25270 */
[----:B------:R-:W-:Y:S01]  /*0200*/  SHF.R.U32.HI R2, RZ, 0x7, R3 ;  /* 0x00000007ff027819 */ /* 0x000fe20000011603 */
[----:B-1----:R-:W-:Y:S02]  /*0210*/  @UP0 ULEA UR8, UR8, UR6, 0x18 ;  /* 0x0000000608080291 */ /* 0x002fe4000f8ec03f */
[----:B------:R-:W-:-:S04]  /*0220*/  @UP0 UIADD3 UR6, -UR7, 0x100000, URZ ;  /* 0x0010000007060890 */ /* 0x000fc8000fffe13f */
[----:B------:R-:W-:Y:S02]  /*0230*/  @UP0 USHF.L.U32 UR7, UR6, 0xb, URZ ;  /* 0x0000000b06070899 */ /* 0x000fe4000800063f */
[----:B------:R-:W-:Y:S01]  /*0240*/  @UP0 USHF.L.U32 UR6, UR6, 0x1, URZ ;  /* 0x0000000106060899 */ /* 0x000fe2000800063f */
[----:B------:R-:W-:Y:S01]  /*0250*/  VOTEU.ANY UP0, P0 ;  /* 0x00000000003f7886 */ /* 0x000fe20000000100 */
[----:B------:R-:W0:Y:S04]  /*0260*/  SHFL.IDX PT, R2, R2, RZ, 0x1f ;  /* 0x00001fff02027589 */ /* 0x000e2800000e0000 */
[----:B------:R-:W1:Y:S02]  /*0270*/  FENCE.VIEW.ASYNC.S ;  /* 0x00000000000073c6 */ /* 0x000e640000000000 */
[----:B-1----:R1:W2:Y:S04]  /*0280*/  @UP0 SYNCS.EXCH.64 URZ, [UR8+0x36800], UR4 ;  /* 0x03680004083f05b2 */ /* 0x0022a80008000100 */
        /* <DEDUP_REMOVED lines=16> */
[----:B------:R4:W0:Y:S01]  /*0390*/  SYNCS.EXCH.64 URZ, [UR8+0x36840], UR4 ;  /* 0x03684004083f75b2 */ /* 0x0008220008000100 */
[----:B------:R4:W0:Y:S01]  /*03a0*/  SYNCS.EXCH.64 URZ, [UR8+0x36838], UR6 ;  /* 0x03683806083f75b2 */ /* 0x0008220008000100 */
[----:B------:R4:W0:Y:S02]  /*03b0*/  SYNCS.EXCH.64 URZ, [UR8+0x36848], UR4 ;  /* 0x03684804083f75b2 */ /* 0x0008240008000100 */
[----:B----4-:R-:W-:Y:S01]  /*03c0*/  NOP ;  /* 0x0000000000007918 */ /* 0x010fe20000000000 */
.L_x_3100:
        /* <DEDUP_REMOVED lines=22> */
.L_x_3101:
        /* <DEDUP_REMOVED lines=14> */
[----:B------:R4:W0:Y:S01]  /*0610*/  SYNCS.EXCH.64 URZ, [UR6+0x36880], UR4 ;  /* 0x03688004063f75b2 */ /* 0x0008220008000100 */
[----:B------:R4:W0:Y:S01]  /*0620*/  SYNCS.EXCH.64 URZ, [UR6+0x36878], UR4 ;  /* 0x03687804063f75b2 */ /* 0x0008220008000100 */
[----:B------:R4:W0:Y:S02]  /*0630*/  SYNCS.EXCH.64 URZ, [UR6+0x36888], UR4 ;  /* 0x03688804063f75b2 */ /* 0x0008240008000100 */
[----:B----4-:R-:W-:Y:S01]  /*0640*/  NOP ;  /* 0x0000000000007918 */ /* 0x010fe20000000000 */
.L_x_3102:
        /* <DEDUP_REMOVED lines=22> */
.L_x_3103:
        /* <DEDUP_REMOVED lines=22> */
.L_x_3104:
[----:B0-----:R-:W-:Y:S01]  /*0910*/  ISETP.NE.AND P0, PT, R2, RZ, PT ;  /* 0x000000ff0200720c */ /* 0x001fe20003f05270 */
[----:B------:R-:W-:Y:S01]  /*0920*/  IMAD.MOV.U32 R2, RZ, RZ, 0x1 ;  /* 0x00000001ff027424 */ /* 0x000fe200078e00ff */
[----:B------:R-:W-:Y:S01]  /*0930*/  NOP ;  /* 0x0000000000007918 */ /* 0x000fe20000000000 */
[----:B------:R-:W-:-:S03]  /*0940*/  ULDC.64 UR60, c[0x0][0x208] ;  /* 0x00008200003c7ab9 */ /* 0x000fc60000000a00 */
[----:B------:R-:W-:-:S05]  /*0950*/  SEL R2, R2, 0x2, !P0 ;  /* 0x0000000202027807 */ /* 0x000fca0004000000 */
[----:B------:R0:W-:Y:S01]  /*0960*/  STL [R1+0x30], R2 ;  /* 0x0000300201007387 */ /* 0x0001e20000100800 */
[----:B-123--:R-:W-:Y:S06]  /*0970*/  BAR.SYNC.DEFER_BLOCKING 0x0 ;  /* 0x0000000000007b1d */ /* 0x00efec0000010000 */
[----:B------:R-:W-:Y:S05]  /*0980*/  @!P0 BRA `(.L_x_3105) ;  /* 0x000000cc00f48947 */ /* 0x000fea0003800000 */
.L_x_3106:
        /* <DEDUP_REMOVED lines=14> */
[----:B------:R-:W2:Y:S01]  /*0a70*/  LDL.LU R10, [R1+0x30] ;  /* 0x00003000010a7983 */ /* 0x000ea20000300800 */
[----:B------:R-:W1:Y:S02]  /*0a80*/  S2R R0, SR_TID.X ;  /* 0x0000000000007919 */ /* 0x000e640000002100 */
[----:B-1----:R-:W-:-:S05]  /*0a90*/  VIADD R214, R0, 0xffffff80 ;  /* 0xffffff8000d67836 */ /* 0x002fca0000000000 */
[----:B------:R-:W-:-:S04]  /*0aa0*/  SHF.R.S32.HI R3, RZ, 0x1f, R214 ;  /* 0x0000001fff037819 */ /* 0x000fc800000114d6 */
[----:B------:R-:W-:-:S04]  /*0ab0*/  LEA.HI R5, R3, R214, RZ, 0x7 ;  /* 0x000000d603057211 */ /* 0x000fc800078f38ff */
[----:B------:R-:W-:-:S05]  /*0ac0*/  LOP3.LUT R209, R5, 0xffffff80, RZ, 0xc0, !PT ;  /* 0xffffff8005d17812 */ /* 0x000fca00078ec0ff */
[----:B------:R-:W-:-:S05]  /*0ad0*/  IMAD.IADD R209, R214, 0x1, -R209 ;  /* 0x00000001d6d17824 */ /* 0x000fca00078e0ad1 */
[----:B------:R-:W-:-:S04]  /*0ae0*/  SHF.R.S32.HI R4, RZ, 0x1f, R209 ;  /* 0x0000001fff047819 */ /* 0x000fc800000114d1 */
[----:B------:R-:W-:-:S04]  /*0af0*/  LEA.HI R6, R4, R209, RZ, 0x2 ;  /* 0x000000d104067211 */ /* 0x000fc800078f10ff */
[--C-:B------:R-:W-:Y:S02]  /*0b00*/  SHF.R.S32.HI R8, RZ, 0x2, R6.reuse ;  /* 0x00000002ff087819 */ /* 0x100fe40000011406 */
[----:B------:R-:W-:Y:S02]  /*0b10*/  SHF.R.S32.HI R11, RZ, 0x1f, R6 ;  /* 0x0000001fff0b7819 */ /* 0x000fe40000011406 */
[----:B------:R-:W-:Y:S02]  /*0b20*/  SHF.R.S32.HI R210, RZ, 0x7, R5 ;  /* 0x00000007ffd27819 */ /* 0x000fe40000011405 */
[----:B------:R-:W-:Y:S02]  /*0b30*/  LEA.HI R11, R11, R8, RZ, 0x3 ;  /* 0x000000080b0b7211 */ /* 0x000fe400078f18ff */
[----:B------:R-:W-:Y:S02]  /*0b40*/  LEA.HI R4, R4, R209, RZ, 0x5 ;  /* 0x000000d104047211 */ /* 0x000fe400078f28ff */
[----:B------:R-:W-:-:S02]  /*0b50*/  LOP3.LUT R11, R11, 0xfffffff8, RZ, 0xc0, !PT ;  /* 0xfffffff80b0b7812 */ /* 0x000fc400078ec0ff */
[----:B------:R-:W-:Y:S02]  /*0b60*/  LEA.HI R5, R5, R210, RZ, 0x1 ;  /* 0x000000d205057211 */ /* 0x000fe400078f08ff */
[-C--:B------:R-:W-:Y:S01]  /*0b70*/  LEA.HI R0, R3, R214.reuse, RZ, 0x4 ;  /* 0x000000d603007211 */ /* 0x080fe200078f20ff */
[----:B------:R-:W-:Y:S01]  /*0b80*/  IMAD.IADD R11, R8, 0x1, -R11 ;  /* 0x00000001080b7824 */ /* 0x000fe200078e0a0b */
[----:B------:R-:W-:Y:S02]  /*0b90*/  SHF.R.S32.HI R4, RZ, 0x5, R4 ;  /* 0x00000005ff047819 */ /* 0x000fe40000011404 */
[----:B------:R-:W-:Y:S02]  /*0ba0*/  LOP3.LUT R5, R5, 0x3fffffe, RZ, 0xc0, !PT ;  /* 0x03fffffe05057812 */ /* 0x000fe400078ec0ff */
[CC--:B0-----:R-:W-:Y:S02]  /*0bb0*/  LEA.HI R2, R3.reuse, R214.reuse, RZ, 0x5 ;  /* 0x000000d603027211 */ /* 0x0c1fe400078f28ff */
[----:B------:R-:W-:Y:S01]  /*0bc0*/  SHF.R.S32.HI R9, RZ, 0x4, R0 ;  /* 0x00000004ff097819 */ /* 0x000fe20000011400 */
[----:B------:R-:W-:Y:S01]  /*0bd0*/  IMAD R4, R4, 0x10, R11 ;  /* 0x0000001004047824 */ /* 0x000fe200078e020b */
[----:B------:R-:W-:Y:S01]  /*0be0*/  LOP3.LUT R7, R0, 0x3fffff0, RZ, 0xc0, !PT ;  /* 0x03fffff000077812 */ /* 0x000fe200078ec0ff */
[----:B------:R-:W-:Y:S01]  /*0bf0*/  IMAD.IADD R5, R210, 0x1, -R5 ;  /* 0x00000001d2057824 */ /* 0x000fe200078e0a05 */
[----:B------:R-:W-:Y:S01]  /*0c00*/  LEA.HI R0, R0, R9, RZ, 0x1 ;  /* 0x0000000900007211 */ /* 0x000fe200078f08ff */
[----:B------:R-:W-:Y:S01]  /*0c10*/  IMAD.SHL.U32 R2, R2, 0x20, RZ ;  /* 0x0000002002027824 */ /* 0x000fe200078e00ff */
[----:B------:R-:W-:Y:S01]  /*0c20*/  LEA.HI R3, R3, R214, RZ, 0x3 ;  /* 0x000000d603037211 */ /* 0x000fe200078f18ff */
[----:B------:R-:W-:Y:S01]  /*0c30*/  IMAD R212, R5, 0x40, R4 ;  /* 0x0000004005d47824 */ /* 0x000fe200078e0204 */
[----:B------:R-:W-:Y:S01]  /*0c40*/  LOP3.LUT R0, R0, 0x1ffffffe, RZ, 0xc0, !PT ;  /* 0x1ffffffe00007812 */ /* 0x000fe200078ec0ff */
[----:B------:R-:W-:Y:S01]  /*0c50*/  IMAD.IADD R7, R214, 0x1, -R7 ;  /* 0x00000001d6077824 */ /* 0x000fe200078e0a07 */
[----:B------:R-:W-:-:S02]  /*0c60*/  LOP3.LUT R6, R6, 0x7ffffffc, RZ, 0xc0, !PT ;  /* 0x7ffffffc06067812 */ /* 0x000fc400078ec0ff */
[----:B------:R-:W-:Y:S02]  /*0c70*/  LOP3.LUT R5, R3, 0x1ffffff8, RZ, 0xc0, !PT ;  /* 0x1ffffff803057812 */ /* 0x000fe400078ec0ff */
[----:B------:R-:W-:Y:S01]  /*0c80*/  LOP3.LUT R2, R2, 0xfffffc00, RZ, 0xc0, !PT ;  /* 0xfffffc0002027812 */ /* 0x000fe200078ec0ff */
[----:B------:R-:W-:Y:S02]  /*0c90*/  IMAD.IADD R0, R9, 0x1, -R0 ;  /* 0x0000000109007824 */ /* 0x000fe400078e0a00 */
[----:B------:R-:W-:Y:S01]  /*0ca0*/  IMAD.MOV.U32 R211, RZ, RZ, -0x2 ;  /* 0xfffffffeffd37424 */ /* 0x000fe200078e00ff */
[----:B------:R-:W-:Y:S01]  /*0cb0*/  LEA R7, R7, R2, 0x6 ;  /* 0x0000000207077211 */ /* 0x000fe200078e30ff */
[----:B------:R-:W-:Y:S02]  /*0cc0*/  IMAD.IADD R6, R209, 0x1, -R6 ;  /* 0x00000001d1067824 */ /* 0x000fe400078e0a06 */
[----:B------:R-:W-:Y:S01]  /*0cd0*/  IMAD.IADD R5, R214, 0x1, -R5 ;  /* 0x00000001d6057824 */ /* 0x000fe200078e0a05 */
[----:B------:R-:W-:Y:S01]  /*0ce0*/  LEA R213, R0, R7, 0x3 ;  /* 0x0000000700d57211 */ /* 0x000fe200078e18ff */
[----:B------:R-:W-:Y:S01]  /*0cf0*/  IMAD R211, R6, R211, 0x70 ;  /* 0x0000007006d37424 */ /* 0x000fe200078e02d3 */
[----:B------:R-:W-:Y:S01]  /*0d00*/  CS2R R16, SRZ ;  /* 0x0000000000107805 */ /* 0x000fe2000001ff00 */
[----:B------:R-:W-:Y:S01]  /*0d10*/  IMAD.MOV.U32 R208, RZ, RZ, RZ ;  /* 0x000000ffffd07224 */ /* 0x000fe200078e00ff */
[----:B------:R-:W-:Y:S01]  /*0d20*/  SHF.R.S32.HI R22, RZ, 0x3, R3 ;  /* 0x00000003ff167819 */ /* 0x000fe20000011403 */
[----:B------:R-:W-:Y:S01]  /*0d30*/  IMAD.SHL.U32 R18, R5, 0x8, RZ ;  /* 0x0000000805127824 */ /* 0x000fe200078e00ff */
[----:B--2---:R-:W-:-:S07]  /*0d40*/  LOP3.LUT R19, R10, 0x1, RZ, 0xfc, !PT ;  /* 0x000000010a137812 */ /* 0x004fce00078efcff */
.L_x_3149:
[----:B0-----:R-:W0:Y:S01]  /*0d50*/  LDC.64 R204, c[0x0][0xc60] ;  /* 0x00031800ffcc7b82 */ /* 0x001e220000000a00 */
[----:B------:R-:W-:Y:S01]  /*0d60*/  ULDC.64 UR4, c[0x0][0xa28] ;  /* 0x00028a0000047ab9 */ /* 0x000fe20000000a00 */
[----:B---3-5:R-:W-:Y:S01]  /*0d70*/  IMAD.MOV.U32 R5, RZ, RZ, RZ ;  /* 0x000000ffff057224 */ /* 0x028fe200078e00ff */
[----:B------:R-:W-:Y:S01]  /*0d80*/  ULDC.64 UR6, c[0x0][0xa20] ;  /* 0x0002880000067ab9 */ /* 0x000fe20000000a00 */
[----:B0-----:R-:W-:-:S06]  /*0d90*/  IMAD.WIDE R204, R103, 0x4, R204 ;  /* 0x0000000467cc7825 */ /* 0x001fcc00078e02cc */
[----:B--2---:R-:W2:Y:S01]  /*0da0*/  LDG.E R204, desc[UR60][R204.64] ;  /* 0x0000003ccccc7981 */ /* 0x004ea2000c1e1900 */
[----:B------:R-:W-:-:S04]  /*0db0*/  ISETP.NE.U32.AND P0, PT, RZ, UR4, PT ;  /* 0x00000004ff007c0c */ /* 0x000fc8000bf05070 */
[----:B------:R-:W-:Y:S02]  /*0dc0*/  ISETP.NE.AND.EX P0, PT, RZ, UR5, PT, P0 ;  /* 0x00000005ff007c0c */ /* 0x000fe4000bf05300 */
[----:B--2---:R-:W-:-:S11]  /*0dd0*/  SHF.R.S32.HI R207, RZ, 0x1f, R204 ;  /* 0x0000001fffcf7819 */ /* 0x004fd600000114cc */
[----:B------:R-:W-:-:S04]  /*0de0*/  @P0 LEA R2, P1, R204, UR4, 0x2 ;  /* 0x00000004cc020c11 */ /* 0x000fc8000f8210ff */
[----:B------:R-:W-:Y:S01]  /*0df0*/  @P0 LEA.HI.X R3, R204, UR5, R207, 0x2, P1 ;  /* 0x00000005cc030c11 */ /* 0x000fe200088f14cf */
[----:B------:R-:W-:-:S04]  /*0e00*/  ULDC.64 UR4, c[0x0][0x3f8] ;  /* 0x0000fe0000047ab9 */ /* 0x000fc80000000a00 */
[----:B------:R0:W5:Y:S01]  /*0e10*/  @P0 LDG.E R5, desc[UR60][R2.64] ;  /* 0x0000003c02050981 */ /* 0x000162000c1e1900 */
[----:B------:R-:W-:Y:S01]  /*0e20*/  ISETP.NE.U32.AND P0, PT, RZ, UR6, PT ;  /* 0x00000006ff007c0c */ /* 0x000fe2000bf05070 */
[----:B------:R-:W-:-:S03]  /*0e30*/  UISETP.NE.U32.AND UP0, UPT, UR4, URZ, UPT ;  /* 0x0000003f0400728c */ /* 0x000fc6000bf05070 */
[----:B------:R-:W-:Y:S01]  /*0e40*/  ISETP.NE.AND.EX P0, PT, RZ, UR7, PT, P0 ;  /* 0x00000007ff007c0c */ /* 0x000fe2000bf05300 */
[----:B------:R-:W-:Y:S01]  /*0e50*/  UISETP.NE.AND.EX UP0, UPT, UR5, URZ, UPT, UP0 ;  /* 0x0000003f0500728c */ /* 0x000fe2000bf05300 */
[----:B------:R-:W-:Y:S02]  /*0e60*/  ULDC UR4, c[0x0][0x404] ;  /* 0x0001010000047ab9 */ /* 0x000fe40000000800 */
[----:B------:R-:W-:Y:S01]  /*0e70*/  ULDC UR5, c[0x0][0x2e0] ;  /* 0x0000b80000057ab9 */ /* 0x000fe20000000800 */
[----:B------:R-:W-:-:S04]  /*0e80*/  USEL UR4, UR4, 0x1, UP0 ;  /* 0x0000000104047887 */ /* 0x000fc80008000000 */
[----:B------:R-:W-:-:S04]  /*0e90*/  UIMAD UR4, UR4, UR5, URZ ;  /* 0x00000005040472a4 */ /* 0x000fc8000f8e023f */
[C---:B0-----:R-:W-:Y:S02]  /*0ea0*/  @P0 LEA R2, P1, R204.reuse, UR6, 0x2 ;  /* 0x00000006cc020c11 */ /* 0x041fe4000f8210ff */
[----:B------:R-:W-:Y:S02]  /*0eb0*/  IMAD.U32 R82, RZ, RZ, UR4 ;  /* 0x00000004ff527e24 */ /* 0x000fe4000f8e00ff */
[----:B------:R-:W-:-:S05]  /*0ec0*/  @P0 LEA.HI.X R3, R204, UR7, R207, 0x2, P1 ;  /* 0x00000007cc030c11 */ /* 0x000fca00088f14cf */
[----:B------:R0:W5:Y:S01]  /*0ed0*/  @P0 LDG.E R82, desc[UR60][R2.64] ;  /* 0x0000003c02520981 */ /* 0x000162000c1e1900 */
[----:B----4-:R-:W-:Y:S05]  /*0ee0*/  @P0 BRA `(.L_x_3107) ;  /* 0x0000000000240947 */ /* 0x010fea0003800000 */
[----:B------:R-:W-:Y:S02]  /*0ef0*/  ULDC.64 UR4, c[0x0][0xa08] ;  /* 0x0002820000047ab9 */ /* 0x000fe40000000a00 */
[----:B------:R-:W-:-:S04]  /*0f00*/  ISETP.NE.U32.AND P0, PT, RZ, UR4, PT ;  /* 0x00000004ff007c0c */ /* 0x000fc8000bf05070 */
[----:B------:R-:W-:-:S13]  /*0f10*/  ISETP.NE.AND.EX P0, PT, RZ, UR5, PT, P0 ;  /* 0x00000005ff007c0c */ /* 0x000fda000bf05300 */
[----:B------:R-:W-:Y:S05]  /*0f20*/  @!P0 BRA `(.L_x_3107) ;  /* 0x0000000000148947 */ /* 0x000fea0003800000 */
[----:B0-----:R-:W0:Y:S02]  /*0f30*/  LDC.64 R2, c[0x0][0xa08] ;  /* 0x00028200ff027b82 */ /* 0x001e240000000a00 */
[----:B0-----:R-:W-:-:S05]  /*0f40*/  IMAD.WIDE R2, R204, 0x4, R2 ;  /* 0x00000004cc027825 */ /* 0x001fca00078e0202 */
[----:B-----5:R-:W2:Y:S04]  /*0f50*/  LDG.E R82, desc[UR60][R2.64] ;  /* 0x0000003c02527981 */ /* 0x020ea8000c1e1900 */
[----:B------:R-:W2:Y:S02]  /*0f60*/  LDG.E R7, desc[UR60][R2.64+0x4] ;  /* 0x0000043c02077981 */ /* 0x000ea4000c1e1900 */
[----:B--2---:R-:W-:-:S07]  /*0f70*/  IADD3 R82, -R82, R7, RZ ;  /* 0x0000000752527210 */ /* 0x004fce0007ffe1ff */
.L_x_3107:
[----:B-----5:R-:W-:Y:S01]  /*0f80*/  IMAD.IADD R82, R82, 0x1, -R5 ;  /* 0x0000000152527824 */ /* 0x020fe200078e0a05 */
[----:B------:R-:W-:Y:S01]  /*0f90*/  PLOP3.LUT P0, PT, PT, PT, PT, 0x80, 0x0 ;  /* 0x000000000000781c */ /* 0x000fe20003f0f070 */
[----:B0-----:R-:W-:Y:S01]  /*0fa0*/  IMAD.MOV.U32 R2, RZ, RZ, RZ ;  /* 0x000000ffff027224 */ /* 0x001fe200078e00ff */
[----:B------:R-:W-:Y:S01]  /*0fb0*/  CS2R R118, SRZ ;  /* 0x0000000000767805 */ /* 0x000fe2000001ff00 */
[C---:B------:R-:W-:Y:S01]  /*0fc0*/  VIADD R3, R82.reuse, 0x6f ;  /* 0x0000006f52037836 */ /* 0x040fe20000000000 */
[----:B------:R-:W-:Y:S01]  /*0fd0*/  ISETP.GE.AND P1, PT, R82, 0x1, PT ;  /* 0x000000015200780c */ /* 0x000fe20003f26270 */
[----:B------:R-:W-:Y:S01]  /*0fe0*/  IMAD.MOV.U32 R206, RZ, RZ, R101 ;  /* 0x000000ffffce7224 */ /* 0x000fe200078e0065 */
[----:B------:R-:W-:Y:S01]  /*0ff0*/  CS2R R116, SRZ ;  /* 0x0000000000747805 */ /* 0x000fe2000001ff00 */
[----:B------:R-:W-:Y:S01]  /*1000*/  IMAD.HI R2, R3, -0x6db6db6d, R2 ;  /* 0x9249249303027827 */ /* 0x000fe200078e0202 */
[----:B------:R-:W-:Y:S02]  /*1010*/  CS2R R114, SRZ ;  /* 0x0000000000727805 */ /* 0x000fe4000001ff00 */
[----:B------:R-:W-:-:S02]  /*1020*/  CS2R R112, SRZ ;  /* 0x0000000000707805 */ /* 0x000fc4000001ff00 */
[----:B------:R-:W-:Y:S01]  /*1030*/  CS2R R110, SRZ ;  /* 0x00000000006e7805 */ /* 0x000fe2000001ff00 */
[----:B------:R-:W-:Y:S01]  /*1040*/  IMAD.MOV.U32 R205, RZ, RZ, R102 ;  /* 0x000000ffffcd7224 */ /* 0x000fe200078e0066 */
[----:B------:R-:W-:Y:S01]  /*1050*/  SHF.R.U32.HI R3, RZ, 0x1f, R2 ;  /* 0x0000001fff037819 */ /* 0x000fe20000011602 */
[----:B------:R-:W-:Y:S01]  /*1060*/  IMAD.MOV.U32 R0, RZ, RZ, RZ ;  /* 0x000000ffff007224 */ /* 0x000fe200078e00ff */
[----:B------:R-:W-:Y:S02]  /*1070*/  CS2R R108, SRZ ;  /* 0x00000000006c7805 */ /* 0x000fe4000001ff00 */
[----:B------:R-:W-:Y:S02]  /*1080*/  CS2R R106, SRZ ;  /* 0x00000000006a7805 */ /* 0x000fe4000001ff00 */
[----:B------:R-:W-:Y:S02]  /*1090*/  LEA.HI.SX32 R120, R2, R3, 0x1a ;  /* 0x0000000302787211 */ /* 0x000fe400078fd2ff */
[----:B------:R-:W-:-:S02]  /*10a0*/  CS2R R2, SRZ ;  /* 0x0000000000027805 */ /* 0x000fc4000001ff00 */
[----:B------:R-:W-:Y:S02]  /*10b0*/  CS2R R104, SRZ ;  /* 0x0000000000687805 */ /* 0x000fe4000001ff00 */
[----:B------:R-:W-:Y:S02]  /*10c0*/  CS2R R46, SRZ ;  /* 0x00000000002e7805 */ /* 0x000fe4000001ff00 */
[----:B------:R-:W-:Y:S02]  /*10d0*/  MOV R39, RZ ;  /* 0x000000ff00277202 */ /* 0x000fe40000000f00 */
        /* <DEDUP_REMOVED lines=37> */
[----:B------:R-:W-:Y:S01]  /*1330*/  CS2R R6, SRZ ;  /* 0x0000000000067805 */ /* 0x000fe2000001ff00 */
        /* <DEDUP_REMOVED lines=27> */
[----:B------:R-:W-:Y:S01]  /*14f0*/  MOV R12, 0x1 ;  /* 0x00000001000c7802 */ /* 0x000fe20000000f00 */
[----:B------:R-:W-:Y:S02]  /*1500*/  IMAD.U32 R6, RZ, RZ, UR4 ;  /* 0x00000004ff067e24 */ /* 0x000fe4000f8e00ff */
[----:B------:R-:W-:-:S02]  /*1510*/  IMAD.U32 R7, RZ, RZ, UR5 ;  /* 0x00000005ff077e24 */ /* 0x000fc4000f8e00ff */
[----:B------:R-:W-:Y:S02]  /*1520*/  IMAD.U32 R11, RZ, RZ, UR7 ;  /* 0x00000007ff0b7e24 */ /* 0x000fe4000f8e00ff */
[----:B------:R-:W-:Y:S02]  /*1530*/  IMAD.MOV.U32 R8, RZ, RZ, 0x70 ;  /* 0x00000070ff087424 */ /* 0x000fe400078e00ff */
[----:B0-----:R-:W-:-:S07]  /*1540*/  IMAD.MOV.U32 R13, RZ, RZ, RZ ;  /* 0x000000ffff0d7224 */ /* 0x001fce00078e00ff */
[----:B------:R-:W-:-:S07]  /*1550*/  LEPC R20, `(.L_x_3109) ;  /* 0x000000001014794e */ /* 0x000fce0000000000 */
[----:B-1----:R-:W-:Y:S05]  /*1560*/  CALL.ABS.NOINC R2 ;  /* 0x0000000002007343 */ /* 0x002fea0003c00000 */
.L_x_3109:
[----:B------:R-:W0:Y:S01]  /*1570*/  S2UR UR5, SR_CgaCtaId ;  /* 0x00000000000579c3 */ /* 0x000e220000008800 */
[----:B------:R-:W-:Y:S01]  /*1580*/  LEA.HI R0, R208, R208, RZ, 0x1 ;  /* 0x000000d0d0007211 */ /* 0x000fe200078f08ff */
[----:B------:R-:W-:Y:S01]  /*1590*/  UMOV UR4, 0x400 ;  /* 0x0000040000047882 */ /* 0x000fe20000000000 */
[----:B------:R-:W-:Y:S01]  /*15a0*/  BSSY B0, `(.L_x_3110) ;  /* 0x0000009000007945 */ /* 0x000fe20003800000 */
[----:B------:R-:W-:Y:S02]  /*15b0*/  ISETP.NE.AND P0, PT, R19, 0x3, PT ;  /* 0x000000031300780c */ /* 0x000fe40003f05270 */
[----:B------:R-:W-:-:S05]  /*15c0*/  LOP3.LUT R3, R0, 0xfffffffe, RZ, 0xc0, !PT ;  /* 0xfffffffe00037812 */ /* 0x000fca00078ec0ff */
[----:B------:R-:W-:-:S05]  /*15d0*/  IMAD.IADD R3, R208, 0x1, -R3 ;  /* 0x00000001d0037824 */ /* 0x000fca00078e0a03 */
[----:B------:R-:W-:Y:S01]  /*15e0*/  SHF.L.U32 R3, R3, 0x1f, RZ ;  /* 0x0000001f03037819 */ /* 0x000fe200000006ff */
[----:B0-----:R-:W-:-:S06]  /*15f0*/  ULEA UR4, UR5, UR4, 0x18 ;  /* 0x0000000405047291 */ /* 0x001fcc000f8ec03f */
[----:B------:R-:W-:-:S04]  /*1600*/  IMAD.U32 R2, RZ, RZ, UR4 ;  /* 0x00000004ff027e24 */ /* 0x000fc8000f8e00ff */
[----:B------:R-:W0:Y:S02]  /*1610*/  SYNCS.PHASECHK.TRANS64.TRYWAIT P1, [R2+URZ+0x36800], R3 ;  /* 0x03680003020075a7 */ /* 0x000e24000802017f */
[----:B0-----:R-:W-:Y:S05]  /*1620*/  @!P1 BRA `(.L_x_3111) ;  /* 0x0000011000409947 */ /* 0x001fea0003800000 */
.L_x_3235:
[----:B------:R-:W-:Y:S05]  /*1630*/  BSYNC B0 ;  /* 0x0000000000007941 */ /* 0x000fea0003800000 */
.L_x_3110:
[----:B------:R-:W-:Y:S05]  /*1640*/  @!P0 BRA `(.L_x_3112) ;  /* 0x0000000000048947 */ /* 0x000fea0003800000 */
[----:B------:R-:W-:Y:S01]  /*1650*/  BPT.TRAP 0x1 ;  /* 0x000000040000795c */ /* 0x000fe20000300000 */
.L_x_3112:
[----:B------:R-:W-:Y:S01]  /*1660*/  IMAD R0, R16, 0x8, R2 ;  /* 0x0000000810007824 */ /* 0x000fe200078e0202 */
[----:B0-----:R-:W-:-:S04]  /*1670*/  SHF.L.U32 R3, R17, 0x1f, RZ ;  /* 0x0000001f11037819 */ /* 0x001fc800000006ff */
[----:B------:R0:W1:Y:S01]  /*1680*/  SYNCS.PHASECHK.TRANS64.TRYWAIT P2, [R0+URZ+0x36830], R3 ;  /* 0x03683003000075a7 */ /* 0x000062000804017f */
[----:B------:R-:W-:Y:S05]  /*1690*/  @!P0 BRA `(.L_x_3113) ;  /* 0x0000000000048947 */ /* 0x000fea0003800000 */
[----:B------:R-:W-:Y:S01]  /*16a0*/  BPT.TRAP 0x1 ;  /* 0x000000040000795c */ /* 0x000fe20000300000 */
.L_x_3113:
[----:B------:R-:W2:Y:S01]  /*16b0*/  S2R R4, SR_TID.X ;  /* 0x0000000000047919 */ /* 0x000ea20000002100 */
[----:B------:R-:W-:Y:S01]  /*16c0*/  IMAD.MOV.U32 R119, RZ, RZ, RZ ;  /* 0x000000ffff777224 */ /* 0x000fe200078e00ff */
[----:B--2---:R-:W-:Y:S01]  /*16d0*/  LOP3.LUT P1, RZ, R4, 0x7f, RZ, 0xc0, !PT ;  /* 0x0000007f04ff7812 */ /* 0x004fe2000782c0ff */
[----:B-1----:R-:W-:-:S12]  /*16e0*/  @P2 BRA `(.L_x_3114) ;  /* 0x0000000000082947 */ /* 0x002fd80003800000 */
[----:B------:R-:W1:Y:S02]  /*16f0*/  SYNCS.PHASECHK.TRANS64.TRYWAIT P2, [R0+URZ+0x36830], R3 ;  /* 0x03683003000075a7 */ /* 0x000e64000804017f */
[----:B-1----:R-:W-:Y:S05]  /*1700*/  @!P2 BRA `(.L_x_3115) ;  /* 0x00000110001ca947 */ /* 0x002fea0003800000 */
.L_x_3114:
[----:B------:R-:W-:Y:S05]  /*1710*/  WARPSYNC.ALL ;  /* 0x0000000000007948 */ /* 0x000fea0003800000 */
[----:B01----:R-:W-:Y:S01]  /*1720*/  VIADD R3, R2, 0x21400 ;  /* 0x0002140002037836 */ /* 0x003fe20000000000 */
[----:B------:R-:W-:Y:S01]  /*1730*/  ULOP3.LUT UR5, UR36, 0x10000, URZ, 0xfc, !UPT ;  /* 0x0001000024057892 */ /* 0x000fe2000f8efc3f */
[----:B------:R-:W-:Y:S01]  /*1740*/  WARPGROUP.ARRIVE ;  /* 0x00000000000079c5 */ /* 0x000fe20000000000 */
[----:B------:R-:W-:Y:S01]  /*1750*/  UMOV UR53, 0x40000040 ;  /* 0x4000004000357882 */ /* 0x000fe20000000000 */
[----:B------:R-:W-:Y:S01]  /*1760*/  UMOV UR55, 0x40000040 ;  /* 0x4000004000377882 */ /* 0x000fe20000000000 */
[----:B------:R-:W-:Y:S01]  /*1770*/  SHF.R.U32.HI R3, RZ, 0x4, R3 ;  /* 0x00000004ff037819 */ /* 0x000fe20000011603 */
[----:B------:R-:W-:Y:S01]  /*1780*/  UMOV UR13, UR53 ;  /* 0x00000035000d7c82 */ /* 0x000fe20008000000 */
[----:B------:R-:W-:Y:S01]  /*1790*/  UMOV UR15, 0x40000040 ;  /* 0x40000040000f7882 */ /* 0x000fe20000000000 */
[----:B------:R-:W-:Y:S01]  /*17a0*/  UMOV UR52, UR5 ;  /* 0x0000000500347c82 */ /* 0x000fe20008000000 */
[----:B------:R-:W-:Y:S01]  /*17b0*/  LOP3.LUT R3, R3, 0x3fff, RZ, 0xc0, !PT ;  /* 0x00003fff03037812 */ /* 0x000fe200078ec0ff */
[----:B------:R-:W-:Y:S01]  /*17c0*/  UMOV UR12, UR52 ;  /* 0x00000034000c7c82 */ /* 0x000fe20008000000 */
[----:B------:R-:W-:Y:S01]  /*17d0*/  UMOV UR16, UR52 ;  /* 0x0000003400107c82 */ /* 0x000fe20008000000 */
[----:B------:R-:W-:Y:S01]  /*17e0*/  UMOV UR17, UR53 ;  /* 0x0000003500117c82 */ /* 0x000fe20008000000 */
[----:B------:R-:W-:Y:S01]  /*17f0*/  LOP3.LUT R8, R3, 0x10000, RZ, 0xfc, !PT ;  /* 0x0001000003087812 */ /* 0x000fe200078efcff */
[----:B------:R-:W-:Y:S01]  /*1800*/  UMOV UR19, 0x40000040 ;  /* 0x4000004000137882 */ /* 0x000fe20000000000 */
[----:B------:R-:W-:Y:S01]  /*1810*/  UMOV UR20, UR52 ;  /* 0x0000003400147c82 */ /* 0x000fe20008000000 */
[----:B------:R-:W-:Y:S01]  /*1820*/  UMOV UR21, UR53 ;  /* 0x0000003500157c82 */ /* 0x000fe20008000000 */
[----:B------:R-:W-:Y:S01]  /*1830*/  UMOV UR23, 0x40000040 ;  /* 0x4000004000177882 */ /* 0x000fe20000000000 */
[----:B------:R-:W-:Y:S01]  /*1840*/  IMAD R3, R16, 0xa80, R8 ;  /* 0x00000a8010037824 */ /* 0x000fe200078e0208 */
[----:B------:R-:W-:Y:S01]  /*1850*/  UMOV UR8, UR52 ;  /* 0x0000003400087c82 */ /* 0x000fe20008000000 */
[----:B------:R-:W-:Y:S01]  /*1860*/  UMOV UR9, UR53 ;  /* 0x0000003500097c82 */ /* 0x000fe20008000000 */
[----:B------:R-:W-:Y:S01]  /*1870*/  UMOV UR11, 0x40000040 ;  /* 0x40000040000b7882 */ /* 0x000fe20000000000 */
[----:B------:R-:W-:Y:S01]  /*1880*/  UIADD3 UR7, UR5, 0x2, URZ ;  /* 0x0000000205077890 */ /* 0x000fe2000fffe03f */
[----:B------:R-:W-:Y:S01]  /*1890*/  R2UR UR4, R3 ;  /* 0x00000000030472ca */ /* 0x000fe200000e0000 */
        /* <DEDUP_REMOVED lines=8> */
[----:B------:R-:W-:Y:S01]  /*1920*/  MOV R5, UR53 ;  /* 0x0000003500057c02 */ /* 0x000fe20008000f00 */
[----:B------:R-:W-:Y:S01]  /*1930*/  @!P1 VIADD R0, R0, 0x36840 ;  /* 0x0003684000009836 */ /* 0x000fe20000000000 */
[----:B------:R-:W-:Y:S01]  /*1940*/  MOV R6, UR52 ;  /* 0x0000003400067c02 */ /* 0x000fe20008000f00 */
[--C-:B------:R-:W-:Y:S01]  /*1950*/  IMAD.MOV.U32 R118, RZ, RZ, R119.reuse ;  /* 0x000000ffff767224 */ /* 0x100fe200078e0077 */
[----:B------:R-:W-:Y:S01]  /*1960*/  UMOV UR54, UR4 ;  /* 0x0000000400367c82 */ /* 0x000fe20008000000 */
[----:B------:R-:W-:Y:S01]  /*1970*/  UIADD3 UR14, UR4, 0x80, URZ ;  /* 0x00000080040e7890 */ /* 0x000fe2000fffe03f */
[----:B------:R-:W-:Y:S01]  /*1980*/  HGMMA.64x16x16.F32 R72, gdesc[UR52], RZ, !UPT, gsb0 ;  /* 0x00200000344879f0 */ /* 0x000fe2000c0008ff */
[----:B------:R-:W-:Y:S01]  /*1990*/  UIADD3 UR18, UR4, 0x100, URZ ;  /* 0x0000010004127890 */ /* 0x000fe2000fffe03f */
[----:B------:R-:W-:Y:S01]  /*19a0*/  IADD3 R9, R211, R82, RZ ;  /* 0x00000052d3097210 */ /* 0x000fe20007ffe0ff */
[----:B------:R-:W-:Y:S01]  /*19b0*/  UIADD3 UR22, UR4, 0x180, URZ ;  /* 0x0000018004167890 */ /* 0x000fe2000fffe03f */
[----:B------:R-:W-:Y:S01]  /*19c0*/  P2R R81, PR, RZ, 0x1 ;  /* 0x00000001ff517803 */ /* 0x000fe20000000000 */
[----:B------:R-:W-:Y:S01]  /*19d0*/  UIADD3 UR54, UR4, 0x200, URZ ;  /* 0x0000020004367890 */ /* 0x000fe2000fffe03f */
[----:B------:R-:W-:Y:S01]  /*19e0*/  @!P1 PRMT R0, RZ, 0x654, R0 ;  /* 0x00000654ff009816 */ /* 0x000fe20000000000 */
        /* <DEDUP_REMOVED lines=32> */
[----:B------:R-:W-:Y:S02]  /*1bf0*/  UIADD3 UR12, UR4, 0x2, URZ ;  /* 0x00000002040c7890 */ /* 0x000fe4000fffe03f */
[----:B------:R-:W-:Y:S01]  /*1c00*/  UIADD3 UR14, UR4, 0x282, URZ ;  /* 0x00000282040e7890 */ /* 0x000fe2000fffe03f */
        /* <DEDUP_REMOVED lines=32> */
[----:B------:R-:W-:Y:S01]  /*1e10*/  UIADD3 UR7, UR5, 0x4, URZ ;  /* 0x0000000405077890 */ /* 0x000fe2000fffe03f */
[----:B------:R-:W-:-:S02]  /*1e20*/  MOV R3, UR9 ;  /* 0x0000000900037c02 */ /* 0x000fc40008000f00 */
[----:B------:R-:W-:Y:S01]  /*1e30*/  MOV R4, UR8 ;  /* 0x0000000800047c02 */ /* 0x000fe20008000f00 */
[----:B------:R-:W-:Y:S02]  /*1e40*/  WARPGROUP.DEPBAR.LE gsb0, 0x0 ;  /* 0x00008000000079c5 */ /* 0x000fe40000010000 */
[----:B------:R-:W-:-:S06]  /*1e50*/  WARPGROUP.ARRIVE ;  /* 0x00000000000079c5 */ /* 0x000fcc0000000000 */
[----:B------:R-:W-:Y:S01]  /*1e60*/  HGMMA.64x16x16.F32 R24, gdesc[UR52], RZ, !UPT, gsb0 ;  /* 0x00200000341879f0 */ /* 0x000fe2000c0008ff */
        /* <DEDUP_REMOVED lines=335> */
[----:B------:R-:W-:-:S05]  /*3360*/  UMOV UR53, UR41 ;  /* 0x0000002900357c82 */ /* 0x000fca0008000000 */
        /* <DEDUP_REMOVED lines=48> */
[----:B------:R-:W-:Y:S02]  /*3670*/  UIADD3 UR7, UR5, 0x806, URZ ;  /* 0x0000080605077890 */ /* 0x000fe4000fffe03f */
[----:B------:R-:W-:Y:S01]  /*3680*/  UIADD3 UR5, UR4, 0x784, URZ ;  /* 0x0000078404057890 */ /* 0x000fe2000fffe03f */
[----:B------:R-:W-:Y:S01]  /*3690*/  UMOV UR8, UR44 ;  /* 0x0000002c00087c82 */ /* 0x000fe20008000000 */
[----:B------:R-:W-:Y:S01]  /*36a0*/  UMOV UR9, UR45 ;  /* 0x0000002d00097c82 */ /* 0x000fe20008000000 */
[----:B------:R-:W-:Y:S01]  /*36b0*/  UMOV UR52, UR44 ;  /* 0x0000002c00347c82 */ /* 0x000fe20008000000 */
[----:B------:R-:W-:-:S03]  /*36c0*/  UMOV UR53, UR45 ;  /* 0x0000002d00357c82 */ /* 0x000fc60008000000 */
[----:B------:R-:W-:Y:S01]  /*36d0*/  UMOV UR10, UR5 ;  /* 0x00000005000a7c82 */ /* 0x000fe20008000000 */
[----:B------:R-:W-:Y:S01]  /*36e0*/  ULDC UR5, c[0x0][0x9d8] ;  /* 0x0002760000057ab9 */ /* 0x000fe20000000800 */
        /* <DEDUP_REMOVED lines=65> */
[----:B------:R-:W-:Y:S01]  /*3b00*/  UMOV UR51, 0x40000040 ;  /* 0x4000004000337882 */ /* 0x000fe20000000000 */
[----:B------:R-:W-:Y:S01]  /*3b10*/  FMUL.FTZ R75, R75, UR5 ;  /* 0x000000054b4b7c20 */ /* 0x000fe20008410000 */
[----:B------:R-:W-:Y:S01]  /*3b20*/  FMUL.FTZ R78, R78, UR5 ;  /* 0x000000054e4e7c20 */ /* 0x000fe20008410000 */
[----:B------:R-:W-:-:S04]  /*3b30*/  FMUL.FTZ R79, R79, UR5 ;  /* 0x000000054f4f7c20 */ /* 0x000fc80008410000 */
[----:B------:R-:W1:Y:S08]  /*3b40*/  MUFU.TANH R73, R73 ;  /* 0x0000004900497308 */ /* 0x000e700000002400 */
[----:B------:R-:W2:Y:S08]  /*3b50*/  MUFU.TANH R76, R76 ;  /* 0x0000004c004c7308 */ /* 0x000eb00000002400 */
[----:B------:R-:W-:Y:S08]  /*3b60*/  MUFU.TANH R77, R77 ;  /* 0x0000004d004d7308 */ /* 0x000ff00000002400 */
[----:B------:R-:W3:Y:S08]  /*3b70*/  MUFU.TANH R4, R74 ;  /* 0x0000004a00047308 */ /* 0x000ef00000002400 */
[----:B------:R4:W-:Y:S08]  /*3b80*/  MUFU.TANH R3, R75 ;  /* 0x0000004b00037308 */ /* 0x0009f00000002400 */
[----:B------:R-:W-:Y:S01]  /*3b90*/  MUFU.TANH R6, R78 ;  /* 0x0000004e00067308 */ /* 0x000fe20000002400 */
[----:B----4-:R-:W-:Y:S01]  /*3ba0*/  IMAD.MOV.U32 R75, RZ, RZ, R119 ;  /* 0x000000ffff4b7224 */ /* 0x010fe200078e0077 */
[----:B------:R-:W-:-:S02]  /*3bb0*/  WARPGROUP.DEPBAR.LE gsb0, 0x0 ;  /* 0x00008000000079c5 */ /* 0x000fc40000010000 */
        /* <DEDUP_REMOVED lines=9> */
[----:B------:R-:W-:Y:S01]  /*3c50*/  UMOV UR51, 0x40000040 ;  /* 0x4000004000337882 */ /* 0x000fe20000000000 */
[----:B------:R-:W-:Y:S01]  /*3c60*/  FMUL.FTZ R70, R70, UR5 ;  /* 0x0000000546467c20 */ /* 0x000fe20008410000 */
[----:B------:R-:W-:Y:S01]  /*3c70*/  FMUL.FTZ R67, R67, UR5 ;  /* 0x0000000543437c20 */ /* 0x000fe20008410000 */
[----:B------:R-:W-:Y:S01]  /*3c80*/  FMUL.FTZ R71, R71, UR5 ;  /* 0x0000000547477c20 */ /* 0x000fe20008410000 */
[----:B------:R-:W5:Y:S01]  /*3c90*/  MUFU.TANH R64, R64 ;  /* 0x0000004000407308 */ /* 0x000f620000002400 */
[----:B----4-:R-:W-:-:S05]  /*3ca0*/  IMAD R66, R120, -0x70, R9 ;  /* 0xffffff9078427824 */ /* 0x010fca00078e0209 */
[C---:B------:R-:W-:Y:S02]  /*3cb0*/  ISETP.GT.AND P4, PT, R66.reuse, RZ, PT ;  /* 0x000000ff4200720c */ /* 0x040fe40003f84270 */
[C---:B------:R-:W-:Y:S01]  /*3cc0*/  ISETP.GT.AND P2, PT, R66.reuse, 0x1, PT ;  /* 0x000000014200780c */ /* 0x040fe20003f44270 */
[----:B------:R-:W4:Y:S01]  /*3cd0*/  MUFU.TANH R65, R65 ;  /* 0x0000004100417308 */ /* 0x000f220000002400 */
[----:B------:R-:W-:Y:S02]  /*3ce0*/  ISETP.GT.AND P3, PT, R66, 0x8, PT ;  /* 0x000000084200780c */ /* 0x000fe40003f64270 */
[----:B0-----:R-:W-:Y:S02]  /*3cf0*/  FSEL R72, R72, -INF , P4 ;  /* 0xff80000048487808 */ /* 0x001fe40002000000 */
[----:B-1----:R-:W-:Y:S02]  /*3d00*/  FSEL R73, R73, -INF , P2 ;  /* 0xff80000049497808 */ /* 0x002fe40001000000 */
[----:B------:R-:W-:Y:S01]  /*3d10*/  ISETP.GT.AND P6, PT, R66, 0x9, PT ;  /* 0x000000094200780c */ /* 0x000fe20003fc4270 */
[----:B------:R-:W0:Y:S01]  /*3d20*/  MUFU.TANH R68, R68 ;  /* 0x0000004400447308 */ /* 0x000e220000002400 */
[----:B--2---:R-:W-:-:S02]  /*3d30*/  FSEL R76, R76, -INF , P3 ;  /* 0xff8000004c4c7808 */ /* 0x004fc40001800000 */
[----:B------:R-:W-:Y:S02]  /*3d40*/  FMNMX.FTZ R15, R72, R73, !PT ;  /* 0x00000049480f7209 */ /* 0x000fe40007810000 */
[----:B------:R-:W-:Y:S02]  /*3d50*/  ISETP.GT.AND P5, PT, R66, 0x10, PT ;  /* 0x000000104200780c */ /* 0x000fe40003fa4270 */
[----:B------:R-:W-:Y:S01]  /*3d60*/  FMNMX.FTZ R15, R76, R15, !PT ;  /* 0x0000000f4c0f7209 */ /* 0x000fe20007810000 */
[----:B------:R1:W2:Y:S01]  /*3d70*/  MUFU.TANH R10, R79 ;  /* 0x0000004f000a7308 */ /* 0x0002a20000002400 */
[----:B---3--:R-:W-:Y:S02]  /*3d80*/  FSEL R4, R4, -INF , P4 ;  /* 0xff80000004047808 */ /* 0x008fe40002000000 */
[----:B------:R-:W-:Y:S02]  /*3d90*/  ISETP.GT.AND P4, PT, R66, 0x11, PT ;  /* 0x000000114200780c */ /* 0x000fe40003f84270 */
[----:B-----5:R-:W-:-:S02]  /*3da0*/  FSEL R64, R64, -INF , P5 ;  /* 0xff80000040407808 */ /* 0x020fc40002800000 */
[----:B------:R-:W-:Y:S01]  /*3db0*/  FSEL R3, R3, -INF , P2 ;  /* 0xff80000003037808 */ /* 0x000fe20001000000 */
[----:B------:R-:W3:Y:S01]  /*3dc0*/  MUFU.TANH R69, R69 ;  /* 0x0000004500457308 */ /* 0x000ee20000002400 */
[----:B------:R-:W-:Y:S01]  /*3dd0*/  ISETP.GT.AND P2, PT, R66, 0x18, PT ;  /* 0x000000184200780c */ /* 0x000fe20003f44270 */
[--C-:B-1----:R-:W-:Y:S01]  /*3de0*/  IMAD.MOV.U32 R79, RZ, RZ, R119.reuse ;  /* 0x000000ffff4f7224 */ /* 0x102fe200078e0077 */
[----:B----4-:R-:W-:Y:S01]  /*3df0*/  FSEL R74, R65, -INF , P4 ;  /* 0xff800000414a7808 */ /* 0x010fe20002000000 */
[----:B------:R-:W-:Y:S01]  /*3e00*/  IMAD.MOV.U32 R65, RZ, RZ, R119 ;  /* 0x000000ffff417224 */ /* 0x000fe200078e0077 */
[----:B------:R-:W-:Y:S02]  /*3e10*/  FSEL R6, R6, -INF , P3 ;  /* 0xff80000006067808 */ /* 0x000fe40001800000 */
[----:B------:R-:W-:Y:S01]  /*3e20*/  ISETP.GT.AND P3, PT, R66, 0x19, PT ;  /* 0x000000194200780c */ /* 0x000fe20003f64270 */
[----:B------:R1:W-:Y:S01]  /*3e30*/  MUFU.TANH R20, R70 ;  /* 0x0000004600147308 */ /* 0x0003e20000002400 */
[----:B0-----:R-:W-:-:S02]  /*3e40*/  FSEL R68, R68, -INF , P2 ;  /* 0xff80000044447808 */ /* 0x001fc40001000000 */
[----:B--2---:R-:W-:Y:S01]  /*3e50*/  FSEL R10, R10, -INF , P6 ;  /* 0xff8000000a0a7808 */ /* 0x004fe20003000000 */
[----:B------:R-:W-:Y:S02]  /*3e60*/  WARPGROUP.DEPBAR.LE gsb0, 0x0 ;  /* 0x00008000000079c5 */ /* 0x000fe40000010000 */
[----:B------:R-:W-:Y:S01]  /*3e70*/  WARPGROUP.ARRIVE ;  /* 0x00000000000079c5 */ /* 0x000fe20000000000 */
[----:B------:R-:W-:Y:S01]  /*3e80*/  FMUL.FTZ R56, R56, UR5 ;  /* 0x0000000538387c20 */ /* 0x000fe20008410000 */
[----:B------:R-:W-:Y:S01]  /*3e90*/  FMUL.FTZ R57, R57, UR5 ;  /* 0x0000000539397c20 */ /* 0x000fe20008410000 */
[----:B-1----:R-:W-:Y:S01]  /*3ea0*/  FSEL R70, R77, -INF , P6 ;  /* 0xff8000004d467808 */ /* 0x002fe20003000000 */
[----:B------:R-:W-:Y:S01]  /*3eb0*/  FMUL.FTZ R60, R60, UR5 ;  /* 0x000000053c3c7c20 */ /* 0x000fe20008410000 */
[----:B------:R-:W-:Y:S01]  /*3ec0*/  MUFU.TANH R14, R67 ;  /* 0x00000043000e7308 */ /* 0x000fe20000002400 */
[----:B------:R-:W-:Y:S01]  /*3ed0*/  HGMMA.64x16x16.F32 R48, gdesc[UR48], R48, gsb0 ;  /* 0x00200000303079f0 */ /* 0x000fe20008000830 */
[----:B------:R-:W-:Y:S01]  /*3ee0*/  UIADD3 UR50, UR4, 0x906, URZ ;  /* 0x0000090604327890 */ /* 0x000fe2000fffe03f */
[----:B------:R-:W-:Y:S01]  /*3ef0*/  FMNMX.FTZ R15, R70, R15, !PT ;  /* 0x0000000f460f7209 */ /* 0x000fe20007810000 */
[----:B------:R-:W-:Y:S01]  /*3f00*/  UMOV UR51, 0x40000040 ;  /* 0x4000004000337882 */ /* 0x000fe20000000000 */
[----:B------:R-:W-:Y:S01]  /*3f10*/  FMUL.FTZ R62, R62, UR5 ;  /* 0x000000053e3e7c20 */ /* 0x000fe20008410000 */
[----:B------:R-:W-:Y:S01]  /*3f20*/  FMUL.FTZ R61, R61, UR5 ;  /* 0x000000053d3d7c20 */ /* 0x000fe20008410000 */
[----:B------:R-:W-:Y:S01]  /*3f30*/  FMNMX.FTZ R21, R64, R15, !PT ;  /* 0x0000000f40157209 */ /* 0x000fe20007810000 */
[----:B------:R-:W0:Y:S01]  /*3f40*/  MUFU.TANH R56, R56 ;  /* 0x0000003800387308 */ /* 0x000e220000002400 */
[----:B------:R-:W-:Y:S01]  /*3f50*/  FMUL.FTZ R58, R58, UR5 ;  /* 0x000000053a3a7c20 */ /* 0x000fe20008410000 */
[----:B------:R-:W-:Y:S01]  /*3f60*/  FMUL.FTZ R59, R59, UR5 ;  /* 0x000000053b3b7c20 */ /* 0x000fe20008410000 */
[----:B------:R-:W-:Y:S01]  /*3f70*/  FMNMX.FTZ R21, R74, R21, !PT ;  /* 0x000000154a157209 */ /* 0x000fe20007810000 */
[----:B------:R-:W-:Y:S01]  /*3f80*/  FMUL.FTZ R63, R63, UR5 ;  /* 0x000000053f3f7c20 */ /* 0x000fe20008410000 */
[----:B------:R-:W-:Y:S01]  /*3f90*/  ISETP.GT.AND P6, PT, R66, 0x20, PT ;  /* 0x000000204200780c */ /* 0x000fe20003fc4270 */
[--C-:B------:R-:W-:Y:S01]  /*3fa0*/  IMAD.MOV.U32 R77, RZ, RZ, R119.reuse ;  /* 0x000000ffff4d7224 */ /* 0x100fe200078e0077 */
[----:B---3--:R-:W-:Y:S01]  /*3fb0*/  FSEL R78, R69, -INF , P3 ;  /* 0xff800000454e7808 */ /* 0x008fe20001800000 */
[----:B------:R-:W1:Y:S01]  /*3fc0*/  MUFU.TANH R57, R57 ;  /* 0x0000003900397308 */ /* 0x000e620000002400 */
[----:B------:R-:W-:Y:S01]  /*3fd0*/  FMNMX.FTZ R21, R68, R21, !PT ;  /* 0x0000001544157209 */ /* 0x000fe20007810000 */
[----:B------:R-:W-:Y:S01]  /*3fe0*/  IMAD.MOV.U32 R69, RZ, RZ, R119 ;  /* 0x000000ffff457224 */ /* 0x000fe200078e0077 */
[----:B------:R-:W-:-:S02]  /*3ff0*/  FSEL R12, R12, -INF , P5 ;  /* 0xff8000000c0c7808 */ /* 0x000fc40002800000 */
[----:B------:R-:W-:Y:S02]  /*4000*/  ISETP.GT.AND P5, PT, R66, 0x21, PT ;  /* 0x000000214200780c */ /* 0x000fe40003fa4270 */
[----:B------:R-:W-:Y:S01]  /*4010*/  FMNMX.FTZ R21, R78, R21, !PT ;  /* 0x000000154e157209 */ /* 0x000fe20007810000 */
[----:B------:R-:W2:Y:S01]  /*4020*/  MUFU.TANH R60, R60 ;  /* 0x0000003c003c7308 */ /* 0x000ea20000002400 */
[----:B0-----:R-:W-:Y:S02]  /*4030*/  FSEL R80, R56, -INF , P6 ;  /* 0xff80000038507808 */ /* 0x001fe40003000000 */
[----:B------:R-:W-:Y:S02]  /*4040*/  FSEL R14, R14, -INF , P4 ;  /* 0xff8000000e0e7808 */ /* 0x000fe40002000000 */
[----:B------:R-:W-:Y:S02]  /*4050*/  ISETP.GT.AND P4, PT, R66, 0x28, PT ;  /* 0x000000284200780c */ /* 0x000fe40003f84270 */
[----:B------:R-:W-:Y:S01]  /*4060*/  FSEL R20, R20, -INF , P2 ;  /* 0xff80000014147808 */ /* 0x000fe20001000000 */
[----:B------:R-:W0:Y:S01]  /*4070*/  MUFU.TANH R71, R71 ;  /* 0x0000004700477308 */ /* 0x000e220000002400 */
[----:B-1----:R-:W-:-:S02]  /*4080*/  FSEL R84, R57, -INF , P5 ;  /* 0xff80000039547808 */ /* 0x002fc40002800000 */
[----:B------:R-:W-:Y:S02]  /*4090*/  FMNMX.FTZ R57, R80, R21, !PT ;  /* 0x0000001550397209 */ /* 0x000fe40007810000 */
[----:B------:R-:W-:Y:S02]  /*40a0*/  ISETP.GT.AND P2, PT, R66, 0x29, PT ;  /* 0x000000294200780c */ /* 0x000fe40003f44270 */
[----:B------:R-:W-:Y:S01]  /*40b0*/  FMNMX.FTZ R57, R84, R57, !PT ;  /* 0x0000003954397209 */ /* 0x000fe20007810000 */
[----:B------:R-:W-:Y:S01]  /*40c0*/  MUFU.TANH R62, R62 ;  /* 0x0000003e003e7308 */ /* 0x000fe20000002400 */
[----:B--2---:R-:W-:Y:S02]  /*40d0*/  FSEL R60, R60, -INF , P4 ;  /* 0xff8000003c3c7808 */ /* 0x004fe40002000000 */
[----:B------:R-:W-:Y:S02]  /*40e0*/  MOV R67, R119 ;  /* 0x0000007700437202 */ /* 0x000fe40000000f00 */
[----:B------:R-:W-:-:S03]  /*40f0*/  FMNMX.FTZ R57, R60, R57, !PT ;  /* 0x000000393c397209 */ /* 0x000fc60007810000 */
[----:B------:R-:W-:Y:S01]  /*4100*/  MUFU.TANH R61, R61 ;  /* 0x0000003d003d7308 */ /* 0x000fe20000002400 */
[----:B------:R-:W-:Y:S02]  /*4110*/  WARPGROUP.DEPBAR.LE gsb0, 0x0 ;  /* 0x00008000000079c5 */ /* 0x000fe40000010000 */
[----:B------:R-:W-:Y:S01]  /*4120*/  WARPGROUP.ARRIVE ;  /* 0x00000000000079c5 */ /* 0x000fe20000000000 */
[----:B------:R-:W-:Y:S01]  /*4130*/  FMUL.FTZ R48, R48, UR5 ;  /* 0x0000000530307c20 */ /* 0x000fe20008410000 */
[----:B------:R-:W-:-:S03]  /*4140*/  FMUL.FTZ R49, R49, UR5 ;  /* 0x0000000531317c20 */ /* 0x000fc60008410000 */
[----:B------:R-:W-:Y:S01]  /*4150*/  MUFU.TANH R58, R58 ;  /* 0x0000003a003a7308 */ /* 0x000fe20000002400 */
[----:B------:R-:W-:Y:S01]  /*4160*/  FMUL.FTZ R52, R52, UR5 ;  /* 0x0000000534347c20 */ /* 0x000fe20008410000 */
[----:B------:R-:W-:Y:S01]  /*4170*/  FMUL.FTZ R53, R53, UR5 ;  /* 0x0000000535357c20 */ /* 0x000fe20008410000 */
[----:B------:R-:W-:Y:S01]  /*4180*/  HGMMA.64x16x16.F32 R40, gdesc[UR48], R40, gsb0 ;  /* 0x00200000302879f0 */ /* 0x000fe20008000828 */
[----:B------:R-:W-:Y:S01]  /*4190*/  UIADD3 UR50, UR4, 0x986, URZ ;  /* 0x0000098604327890 */ /* 0x000fe2000fffe03f */
[----:B------:R-:W-:Y:S01]  /*41a0*/  FMUL.FTZ R50, R50, UR5 ;  /* 0x0000000532327c20 */ /* 0x000fe20008410000 */
[----:B------:R-:W-:Y:S01]  /*41b0*/  UMOV UR51, 0x40000040 ;  /* 0x4000004000337882 */ /* 0x000fe20000000000 */
[----:B------:R-:W-:Y:S01]  /*41c0*/  FMUL.FTZ R51, R51, UR5 ;  /* 0x0000000533337c20 */ /* 0x000fe20008410000 */
[----:B------:R-:W1:Y:S01]  /*41d0*/  MUFU.TANH R48, R48 ;  /* 0x0000003000307308 */ /* 0x000e620000002400 */
[----:B------:R-:W-:Y:S01]  /*41e0*/  FMUL.FTZ R54, R54, UR5 ;  /* 0x0000000536367c20 */ /* 0x000fe20008410000 */
[----:B------:R-:W-:-:S06]  /*41f0*/  FMUL.FTZ R55, R55, UR5 ;  /* 0x0000000537377c20 */ /* 0x000fcc0008410000 */
[----:B------:R-:W2:Y:S08]  /*4200*/  MUFU.TANH R59, R59 ;  /* 0x0000003b003b7308 */ /* 0x000eb00000002400 */
[----:B------:R-:W-:Y:S08]  /*4210*/  MUFU.TANH R49, R49 ;  /* 0x0000003100317308 */ /* 0x000ff00000002400 */
[----:B------:R-:W3:Y:S08]  /*4220*/  MUFU.TANH R52, R52 ;  /* 0x0000003400347308 */ /* 0x000ef00000002400 */
[----:B------:R-:W4:Y:S08]  /*4230*/  MUFU.TANH R63, R63 ;  /* 0x0000003f003f7308 */ /* 0x000f300000002400 */
[----:B------:R-:W5:Y:S01]  /*4240*/  MUFU.TANH R53, R53 ;  /* 0x0000003500357308 */ /* 0x000f620000002400 */
[----:B------:R-:W-:-:S02]  /*4250*/  WARPGROUP.DEPBAR.LE gsb0, 0x0 ;  /* 0x00008000000079c5 */ /* 0x000fc40000010000 */
[----:B------:R-:W-:Y:S01]  /*4260*/  WARPGROUP.ARRIVE ;  /* 0x00000000000079c5 */ /* 0x000fe20000000000 */
[----:B------:R-:W-:Y:S01]  /*4270*/  FMUL.FTZ R40, R40, UR5 ;  /* 0x0000000528287c20 */ /* 0x000fe20008410000 */
[----:B------:R-:W-:-:S03]  /*4280*/  FMUL.FTZ R41, R41, UR5 ;  /* 0x0000000529297c20 */ /* 0x000fc60008410000 */
[----:B------:R-:W5:Y:S01]  /*4290*/  MUFU.TANH R50, R50 ;  /* 0x0000003200327308 */ /* 0x000f620000002400 */
[----:B------:R-:W-:Y:S01]  /*42a0*/  FMUL.FTZ R42, R42, UR5 ;  /* 0x000000052a2a7c20 */ /* 0x000fe20008410000 */
[----:B------:R-:W-:Y:S01]  /*42b0*/  FMUL.FTZ R44, R44, UR5 ;  /* 0x000000052c2c7c20 */ /* 0x000fe20008410000 */
[----:B------:R-:W-:Y:S01]  /*42c0*/  HGMMA.64x16x16.F32 R32, gdesc[UR48], R32, gsb0 ;  /* 0x00200000302079f0 */ /* 0x000fe20008000820 */
[----:B------:R-:W-:Y:S01]  /*42d0*/  UIADD3 UR50, UR4, 0xa06, URZ ;  /* 0x00000a0604327890 */ /* 0x000fe2000fffe03f */
[----:B------:R-:W-:Y:S01]  /*42e0*/  FMUL.FTZ R45, R45, UR5 ;  /* 0x000000052d2d7c20 */ /* 0x000fe20008410000 */
[----:B------:R-:W-:Y:S01]  /*42f0*/  UMOV UR51, 0x40000040 ;  /* 0x4000004000337882 */ /* 0x000fe20000000000 */
[----:B------:R-:W-:Y:S01]  /*4300*/  FMUL.FTZ R43, R43, UR5 ;  /* 0x000000052b2b7c20 */ /* 0x000fe20008410000 */
[----:B------:R0:W5:Y:S01]  /*4310*/  MUFU.TANH R5, R40 ;  /* 0x0000002800057308 */ /* 0x0001620000002400 */
[----:B------:R-:W-:Y:S01]  /*4320*/  FMUL.FTZ R46, R46, UR5 ;  /* 0x000000052e2e7c20 */ /* 0x000fe20008410000 */
[----:B------:R-:W-:Y:S01]  /*4330*/  FMUL.FTZ R47, R47, UR5 ;  /* 0x000000052f2f7c20 */ /* 0x000fe20008410000 */
[----:B------:R-:W-:-:S05]  /*4340*/  ULDC UR4, c[0x0][0x988] ;  /* 0x0002620000047ab9 */ /* 0x000fca0000000800 */
[----:B------:R-:W-:Y:S01]  /*4350*/  MUFU.TANH R51, R51 ;  /* 0x0000003300337308 */ /* 0x000fe20000002400 */
[----:B0-----:R-:W-:Y:S01]  /*4360*/  FSEL R40, R71, -INF , P3 ;  /* 0xff80000047287808 */ /* 0x001fe20001800000 */
[----:B------:R-:W-:Y:S01]  /*4370*/  IMAD.MOV.U32 R71, RZ, RZ, R119 ;  /* 0x000000ffff477224 */ /* 0x000fe200078e0077 */
[----:B------:R-:W-:-:S04]  /*4380*/  ISETP.GT.AND P3, PT, R66, 0x30, PT ;  /* 0x000000304200780c */ /* 0x000fc80003f64270 */
[----:B-1----:R-:W-:Y:S01]  /*4390*/  FSEL R86, R48, -INF , P3 ;  /* 0xff80000030567808 */ /* 0x002fe20001800000 */
[----:B------:R2:W-:Y:S08]  /*43a0*/  MUFU.TANH R7, R42 ;  /* 0x0000002a00077308 */ /* 0x0005f00000002400 */
[----:B------:R-:W0:Y:S01]  /*43b0*/  MUFU.TANH R41, R41 ;  /* 0x0000002900297308 */ /* 0x000e220000002400 */
[----:B--2---:R-:W-:Y:S01]  /*43c0*/  FSEL R42, R59, -INF , P5 ;  /* 0xff8000003b2a7808 */ /* 0x004fe20002800000 */
[----:B------:R-:W-:Y:S01]  /*43d0*/  IMAD.MOV.U32 R59, RZ, RZ, R119 ;  /* 0x000000ffff3b7224 */ /* 0x000fe200078e0077 */
[----:B------:R-:W-:-:S04]  /*43e0*/  ISETP.GT.AND P5, PT, R66, 0x38, PT ;  /* 0x000000384200780c */ /* 0x000fc80003fa4270 */
[----:B---3--:R-:W-:Y:S01]  /*43f0*/  FSEL R90, R52, -INF , P5 ;  /* 0xff800000345a7808 */ /* 0x008fe20002800000 */
[----:B------:R-:W1:Y:S08]  /*4400*/  MUFU.TANH R54, R54 ;  /* 0x0000003600367308 */ /* 0x000e700000002400 */
[----:B------:R4:W-:Y:S01]  /*4410*/  MUFU.TANH R9, R44 ;  /* 0x0000002c00097308 */ /* 0x0009e20000002400 */
[----:B------:R-:W-:-:S02]  /*4420*/  WARPGROUP.DEPBAR.LE gsb0, 0x0 ;  /* 0x00008000000079c5 */ /* 0x000fc40000010000 */
        /* <DEDUP_REMOVED lines=9> */
[----:B------:R-:W-:Y:S01]  /*44c0*/  ISETP.GT.AND P6, PT, R66, 0x31, PT ;  /* 0x000000314200780c */ /* 0x000fe20003fc4270 */
[----:B------:R-:W-:Y:S01]  /*44d0*/  FMUL.FTZ R21, R36, UR5 ;  /* 0x0000000524157c20 */ /* 0x000fe20008410000 */
[----:B------:R-:W-:Y:S01]  /*44e0*/  FMNMX.FTZ R57, R62, R57, !PT ;  /* 0x000000393e397209 */ /* 0x000fe20007810000 */
[----:B------:R-:W-:Y:S01]  /*44f0*/  FMUL.FTZ R37, R37, UR5 ;  /* 0x0000000525257c20 */ /* 0x000fe20008410000 */
[----:B------:R-:W-:Y:S01]  /*4500*/  FSEL R88, R49, -INF , P6 ;  /* 0xff80000031587808 */ /* 0x000fe20003000000 */
[----:B------:R-:W3:Y:S01]  /*4510*/  MUFU.TANH R45, R45 ;  /* 0x0000002d002d7308 */ /* 0x000ee20000002400 */
[----:B------:R-:W-:Y:S01]  /*4520*/  FMNMX.FTZ R57, R86, R57, !PT ;  /* 0x0000003956397209 */ /* 0x000fe20007810000 */
[----:B------:R-:W-:Y:S01]  /*4530*/  FMUL.FTZ R49, R38, UR5 ;  /* 0x0000000526317c20 */ /* 0x000fe20008410000 */
[----:B------:R-:W-:Y:S01]  /*4540*/  ISETP.GT.AND P4, PT, R66, 0x39, PT ;  /* 0x000000394200780c */ /* 0x000fe20003f84270 */
[----:B------:R-:W-:Y:S01]  /*4550*/  FMUL.FTZ R35, R35, UR5 ;  /* 0x0000000523237c20 */ /* 0x000fe20008410000 */
[----:B------:R-:W-:Y:S01]  /*4560*/  FMNMX.FTZ R57, R88, R57, !PT ;  /* 0x0000003958397209 */ /* 0x000fe20007810000 */
[----:B------:R-:W-:Y:S01]  /*4570*/  FMUL.FTZ R39, R39, UR5 ;  /* 0x0000000527277c20 */ /* 0x000fe20008410000 */
[----:B----4-:R-:W-:Y:S01]  /*4580*/  FSEL R44, R63, -INF , P2 ;  /* 0xff8000003f2c7808 */ /* 0x010fe20001000000 */
[----:B------:R-:W4:Y:S01]  /*4590*/  MUFU.TANH R43, R43 ;  /* 0x0000002b002b7308 */ /* 0x000f220000002400 */
[----:B------:R-:W-:Y:S01]  /*45a0*/  ISETP.GT.AND P2, PT, R66, 0x40, PT ;  /* 0x000000404200780c */ /* 0x000fe20003f44270 */
[--C-:B------:R-:W-:Y:S01]  /*45b0*/  IMAD.MOV.U32 R63, RZ, RZ, R119.reuse ;  /* 0x000000ffff3f7224 */ /* 0x100fe200078e0077 */
[----:B-----5:R-:W-:Y:S01]  /*45c0*/  FSEL R92, R53, -INF , P4 ;  /* 0xff800000355c7808 */ /* 0x020fe20002000000 */
[----:B------:R-:W-:Y:S01]  /*45d0*/  IMAD.MOV.U32 R61, RZ, RZ, R119 ;  /* 0x000000ffff3d7224 */ /* 0x000fe200078e0077 */
[----:B------:R-:W-:-:S02]  /*45e0*/  FMNMX.FTZ R57, R90, R57, !PT ;  /* 0x000000395a397209 */ /* 0x000fc40007810000 */
[----:B------:R-:W-:Y:S01]  /*45f0*/  FSEL R36, R50, -INF , P3 ;  /* 0xff80000032247808 */ /* 0x000fe20001800000 */
[----:B------:R-:W5:Y:S01]  /*4600*/  MUFU.TANH R13, R13 ;  /* 0x0000000d000d7308 */ /* 0x000f620000002400 */
[----:B------:R-:W-:Y:S02]  /*4610*/  ISETP.GT.AND P3, PT, R66, 0x41, PT ;  /* 0x000000414200780c */ /* 0x000fe40003f64270 */
[----:B------:R-:W-:Y:S02]  /*4620*/  FSEL R94, R5, -INF , P2 ;  /* 0xff800000055e7808 */ /* 0x000fe40001000000 */
[----:B------:R-:W-:Y:S02]  /*4630*/  FMNMX.FTZ R57, R92, R57, !PT ;  /* 0x000000395c397209 */ /* 0x000fe40007810000 */
[----:B0-----:R-:W-:Y:S01]  /*4640*/  FSEL R96, R41, -INF , P3 ;  /* 0xff80000029607808 */ /* 0x001fe20001800000 */
[----:B------:R0:W-:Y:S01]  /*4650*/  MUFU.TANH R11, R46 ;  /* 0x0000002e000b7308 */ /* 0x0001e20000002400 */
[----:B------:R-:W-:-:S02]  /*4660*/  FMNMX.FTZ R57, R94, R57, !PT ;  /* 0x000000395e397209 */ /* 0x000fc40007810000 */
[----:B-1----:R-:W-:Y:S02]  /*4670*/  FSEL R48, R54, -INF , P5 ;  /* 0xff80000036307808 */ /* 0x002fe40002800000 */
[----:B------:R-:W-:Y:S02]  /*4680*/  ISETP.GT.AND P5, PT, R66, 0x49, PT ;  /* 0x000000494200780c */ /* 0x000fe40003fa4270 */
[----:B------:R-:W-:Y:S01]  /*4690*/  FMNMX.FTZ R57, R96, R57, !PT ;  /* 0x0000003960397209 */ /* 0x000fe20007810000 */
[----:B------:R-:W1:Y:S01]  /*46a0*/  MUFU.TANH R33, R33 ;  /* 0x0000002100217308 */ /* 0x000e620000002400 */
[----:B0-----:R-:W-:Y:S02]  /*46b0*/  FSEL R46, R51, -INF , P6 ;  /* 0xff800000332e7808 */ /* 0x001fe40003000000 */
[C---:B------:R-:W-:Y:S02]  /*46c0*/  ISETP.GT.AND P6, PT, R66.reuse, 0x48, PT ;  /* 0x000000484200780c */ /* 0x040fe40003fc4270 */
[----:B--2---:R-:W-:Y:S01]  /*46d0*/  FSEL R38, R55, -INF , P4 ;  /* 0xff80000037267808 */ /* 0x004fe20002000000 */
[----:B------:R-:W-:Y:S01]  /*46e0*/  IMAD.MOV.U32 R55, RZ, RZ, R119 ;  /* 0x000000ffff377224 */ /* 0x000fe200078e0077 */
[----:B------:R-:W-:Y:S01]  /*46f0*/  FSEL R98, R9, -INF , P6 ;  /* 0xff80000009627808 */ /* 0x000fe20003000000 */
[----:B------:R-:W0:Y:S01]  /*4700*/  MUFU.TANH R21, R21 ;  /* 0x0000001500157308 */ /* 0x000e220000002400 */
[----:B------:R-:W-:-:S02]  /*4710*/  ISETP.GT.AND P4, PT, R66, 0x50, PT ;  /* 0x000000504200780c */ /* 0x000fc40003f84270 */
[----:B---3--:R-:W-:Y:S01]  /*4720*/  FSEL R100, R45, -INF , P5 ;  /* 0xff8000002d647808 */ /* 0x008fe20002800000 */
[----:B------:R-:W-:Y:S02]  /*4730*/  WARPGROUP.DEPBAR.LE gsb0, 0x0 ;  /* 0x00008000000079c5 */ /* 0x000fe40000010000 */
[----:B------:R-:W-:Y:S01]  /*4740*/  FMUL.FTZ R51, R24, UR5 ;  /* 0x0000000518337c20 */ /* 0x000fe20008410000 */
[----:B------:R-:W-:Y:S01]  /*4750*/  FMNMX.FTZ R57, R98, R57, !PT ;  /* 0x0000003962397209 */ /* 0x000fe20007810000 */
[----:B------:R-:W2:Y:S01]  /*4760*/  MUFU.TANH R47, R47 ;  /* 0x0000002f002f7308 */ /* 0x000ea20000002400 */
[----:B------:R-:W-:Y:S01]  /*4770*/  FMUL.FTZ R25, R25, UR5 ;  /* 0x0000000519197c20 */ /* 0x000fe20008410000 */
[----:B----4-:R-:W-:Y:S01]  /*4780*/  FSEL R50, R43, -INF , P3 ;  /* 0xff8000002b327808 */ /* 0x010fe20001800000 */
[----:B------:R-:W-:Y:S01]  /*4790*/  FMUL.FTZ R5, R28, UR5 ;  /* 0x000000051c057c20 */ /* 0x000fe20008410000 */
[----:B------:R-:W-:Y:S01]  /*47a0*/  ISETP.GT.AND P3, PT, R66, 0x51, PT ;  /* 0x000000514200780c */ /* 0x000fe20003f64270 */
[----:B------:R-:W-:Y:S01]  /*47b0*/  FMUL.FTZ R29, R29, UR5 ;  /* 0x000000051d1d7c20 */ /* 0x000fe20008410000 */
[----:B-----5:R-:W-:Y:S01]  /*47c0*/  FSEL R102, R13, -INF , P4 ;  /* 0xff8000000d667808 */ /* 0x020fe20002000000 */
[----:B------:R-:W-:Y:S01]  /*47d0*/  FMUL.FTZ R26, R26, UR5 ;  /* 0x000000051a1a7c20 */ /* 0x000fe20008410000 */
[----:B------:R-:W3:Y:S01]  /*47e0*/  MUFU.TANH R37, R37 ;  /* 0x0000002500257308 */ /* 0x000ee20000002400 */
[----:B------:R-:W-:Y:S01]  /*47f0*/  FMNMX.FTZ R57, R100, R57, !PT ;  /* 0x0000003964397209 */ /* 0x000fe20007810000 */
[----:B------:R-:W-:Y:S01]  /*4800*/  FMUL.FTZ R27, R27, UR5 ;  /* 0x000000051b1b7c20 */ /* 0x000fe20008410000 */
[----:B------:R-:W-:Y:S01]  /*4810*/  FSEL R24, R7, -INF , P2 ;  /* 0xff80000007187808 */ /* 0x000fe20001000000 */
[----:B------:R-:W-:Y:S01]  /*4820*/  FMUL.FTZ R30, R30, UR5 ;  /* 0x000000051e1e7c20 */ /* 0x000fe20008410000 */
[----:B------:R-:W-:Y:S01]  /*4830*/  ISETP.GT.AND P2, PT, R66, 0x58, PT ;  /* 0x000000584200780c */ /* 0x000fe20003f44270 */
[----:B------:R-:W-:Y:S01]  /*4840*/  FMUL.FTZ R31, R31, UR5 ;  /* 0x000000051f1f7c20 */ /* 0x000fe20008410000 */
[----:B-1----:R-:W-:Y:S01]  /*4850*/  FSEL R104, R33, -INF , P3 ;  /* 0xff80000021687808 */ /* 0x002fe20001800000 */
[----:B------:R-:W1:Y:S01]  /*4860*/  MUFU.TANH R15, R15 ;  /* 0x0000000f000f7308 */ /* 0x000e620000002400 */
[----:B------:R-:W-:Y:S01]  /*4870*/  FMNMX.FTZ R57, R102, R57, !PT ;  /* 0x0000003966397209 */ /* 0x000fe20007810000 */
[----:B------:R4:W-:Y:S01]  /*4880*/  @!P1 SYNCS.ARRIVE.TRANS64.RED.A1T0 RZ, [R0+URZ], RZ ;  /* 0x000000ff00ff99a7 */ /* 0x0009e2000810043f */
[----:B------:R-:W-:-:S02]  /*4890*/  FSEL R28, R11, -INF , P6 ;  /* 0xff8000000b1c7808 */ /* 0x000fc40003000000 */
[----:B------:R-:W-:Y:S02]  /*48a0*/  ISETP.GT.AND P6, PT, R66, 0x59, PT ;  /* 0x000000594200780c */ /* 0x000fe40003fc4270 */
[----:B0-----:R-:W-:Y:S01]  /*48b0*/  FSEL R106, R21, -INF , P2 ;  /* 0xff800000156a7808 */ /* 0x001fe20001000000 */
[----:B------:R-:W0:Y:S01]  /*48c0*/  MUFU.TANH R51, R51 ;  /* 0x0000003300337308 */ /* 0x000e220000002400 */
[----:B------:R-:W-:Y:S02]  /*48d0*/  FMNMX.FTZ R57, R104, R57, !PT ;  /* 0x0000003968397209 */ /* 0x000fe40007810000 */
[----:B--2---:R-:W-:Y:S02]  /*48e0*/  FSEL R52, R47, -INF , P5 ;  /* 0xff8000002f347808 */ /* 0x004fe40002800000 */
[----:B------:R-:W-:Y:S02]  /*48f0*/  ISETP.GT.AND P5, PT, R66, 0x60, PT ;  /* 0x000000604200780c */ /* 0x000fe40003fa4270 */
[----:B---3--:R-:W-:Y:S01]  /*4900*/  FSEL R108, R37, -INF , P6 ;  /* 0xff800000256c7808 */ /* 0x008fe20003000000 */
[----:B------:R-:W2:Y:S01]  /*4910*/  MUFU.TANH R35, R35 ;  /* 0x0000002300237308 */ /* 0x000ea20000002400 */
[----:B------:R-:W-:-:S02]  /*4920*/  FMNMX.FTZ R57, R106, R57, !PT ;  /* 0x000000396a397209 */ /* 0x000fc40007810000 */
[----:B-1----:R-:W-:Y:S02]  /*4930*/  FSEL R54, R15, -INF , P4 ;  /* 0xff8000000f367808 */ /* 0x002fe40002000000 */
[----:B------:R-:W-:Y:S02]  /*4940*/  ISETP.GT.AND P4, PT, R66, 0x61, PT ;  /* 0x000000614200780c */ /* 0x000fe40003f84270 */
[----:B------:R-:W-:Y:S01]  /*4950*/  FMNMX.FTZ R57, R108, R57, !PT ;  /* 0x000000396c397209 */ /* 0x000fe20007810000 */
[----:B------:R-:W1:Y:S01]  /*4960*/  MUFU.TANH R25, R25 ;  /* 0x0000001900197308 */ /* 0x000e620000002400 */
[----:B0-----:R-:W-:Y:S01]  /*4970*/  FSEL R110, R51, -INF , P5 ;  /* 0xff800000336e7808 */ /* 0x001fe20002800000 */
[----:B------:R-:W-:Y:S01]  /*4980*/  IMAD.MOV.U32 R51, RZ, RZ, R119 ;  /* 0x000000ffff337224 */ /* 0x000fe200078e0077 */
[----:B------:R-:W-:Y:S02]  /*4990*/  MOV R53, R119 ;  /* 0x0000007700357202 */ /* 0x000fe40000000f00 */
[----:B------:R-:W-:-:S03]  /*49a0*/  FMNMX.FTZ R57, R110, R57, !PT ;  /* 0x000000396e397209 */ /* 0x000fc60007810000 */
[----:B------:R-:W0:Y:S01]  /*49b0*/  MUFU.TANH R49, R49 ;  /* 0x0000003100317308 */ /* 0x000e220000002400 */
[----:B--2---:R-:W-:Y:S02]  /*49c0*/  FSEL R56, R35, -INF , P3 ;  /* 0xff80000023387808 */ /* 0x004fe40001800000 */
[----:B------:R-:W-:-:S05]  /*49d0*/  ISETP.GT.AND P3, PT, R66, 0x68, PT ;  /* 0x000000684200780c */ /* 0x000fca0003f64270 */
[----:B------:R-:W2:Y:S01]  /*49e0*/  MUFU.TANH R5, R5 ;  /* 0x0000000500057308 */ /* 0x000ea20000002400 */
[----:B-1----:R-:W-:-:S04]  /*49f0*/  FSEL R112, R25, -INF , P4 ;  /* 0xff80000019707808 */ /* 0x002fc80002000000 */
[----:B------:R-:W-:-:S03]  /*4a00*/  FMNMX.FTZ R57, R112, R57, !PT ;  /* 0x0000003970397209 */ /* 0x000fc60007810000 */
[----:B------:R-:W1:Y:S01]  /*4a10*/  MUFU.TANH R29, R29 ;  /* 0x0000001d001d7308 */ /* 0x000e620000002400 */
[----:B0-----:R-:W-:Y:S01]  /*4a20*/  FSEL R58, R49, -INF , P2 ;  /* 0xff800000313a7808 */ /* 0x001fe20001000000 */
[----:B------:R-:W-:Y:S01]  /*4a30*/  IMAD.MOV.U32 R49, RZ, RZ, R119 ;  /* 0x000000ffff317224 */ /* 0x000fe200078e0077 */
[----:B------:R-:W-:-:S05]  /*4a40*/  ISETP.GT.AND P2, PT, R66, 0x69, PT ;  /* 0x000000694200780c */ /* 0x000fca0003f44270 */
[----:B------:R-:W-:Y:S01]  /*4a50*/  MUFU.TANH R39, R39 ;  /* 0x0000002700277308 */ /* 0x000fe20000002400 */
[----:B--2---:R-:W-:Y:S01]  /*4a60*/  FSEL R66, R5, -INF , P3 ;  /* 0xff80000005427808 */ /* 0x004fe20001800000 */
[----:B------:R-:W-:-:S03]  /*4a70*/  IMAD.U32 R5, RZ, RZ, UR4 ;  /* 0x00000004ff057e24 */ /* 0x000fc6000f8e00ff */
[----:B------:R-:W-:-:S03]  /*4a80*/  FMNMX.FTZ R57, R66, R57, !PT ;  /* 0x0000003942397209 */ /* 0x000fc60007810000 */
[----:B------:R-:W0:Y:S01]  /*4a90*/  MUFU.TANH R26, R26 ;  /* 0x0000001a001a7308 */ /* 0x000e220000002400 */
[----:B-1----:R-:W-:-:S04]  /*4aa0*/  FSEL R114, R29, -INF , P2 ;  /* 0xff8000001d727808 */ /* 0x002fc80001000000 */
[----:B------:R-:W-:-:S03]  /*4ab0*/  FMNMX.FTZ R57, R114, R57, !PT ;  /* 0x0000003972397209 */ /* 0x000fc60007810000 */
[----:B------:R-:W-:Y:S02]  /*4ac0*/  MUFU.TANH R27, R27 ;  /* 0x0000001b001b7308 */ /* 0x000fe40000002400 */
[----:B------:R-:W1:Y:S06]  /*4ad0*/  SHFL.BFLY PT, R116, R57, 0x2, 0x1f ;  /* 0x0c401f0039747f89 */ /* 0x000e6c00000e0000 */
[----:B------:R-:W2:Y:S01]  /*4ae0*/  MUFU.TANH R30, R30 ;  /* 0x0000001e001e7308 */ /* 0x000ea20000002400 */
[----:B0-----:R-:W-:-:S07]  /*4af0*/  FSEL R26, R26, -INF , P5 ;  /* 0xff8000001a1a7808 */ /* 0x001fce0002800000 */
[----:B------:R-:W0:Y:S01]  /*4b00*/  MUFU.TANH R31, R31 ;  /* 0x0000001f001f7308 */ /* 0x000e220000002400 */
[----:B--2---:R-:W-:Y:S02]  /*4b10*/  FSEL R30, R30, -INF , P3 ;  /* 0xff8000001e1e7808 */ /* 0x004fe40001800000 */
[----:B-1----:R-:W-:Y:S01]  /*4b20*/  FMNMX.FTZ R116, R57, R116, !PT ;  /* 0x0000007439747209 */ /* 0x002fe20007810000 */
[----:B------:R-:W-:-:S04]  /*4b30*/  IMAD.MOV.U32 R57, RZ, RZ, R119 ;  /* 0x000000ffff397224 */ /* 0x000fc800078e0077 */
[----:B------:R-:W1:Y:S02]  /*4b40*/  SHFL.BFLY PT, R7, R116, 0x1, 0x1f ;  /* 0x0c201f0074077f89 */ /* 0x000e6400000e0000 */
[----:B-1----:R-:W-:Y:S02]  /*4b50*/  FMNMX.FTZ R7, R116, R7, !PT ;  /* 0x0000000774077209 */ /* 0x002fe40007810000 */
[----:B------:R-:W-:Y:S02]  /*4b60*/  MOV R116, R119 ;  /* 0x0000007700747202 */ /* 0x000fe40000000f00 */
        /* <DEDUP_REMOVED lines=9> */
[--C-:B------:R-:W-:Y:S01]  /*4c00*/  FFMA.FTZ R196, R64, R5, -R25.reuse ;  /* 0x0000000540c47223 */ /* 0x100fe20000010819 */
[----:B------:R-:W-:Y:S01]  /*4c10*/  FMNMX.FTZ R9, R10, R9, !PT ;  /* 0x000000090a097209 */ /* 0x000fe20007810000 */
[-CC-:B------:R-:W-:Y:S01]  /*4c20*/  FFMA.FTZ R198, R68, R5.reuse, -R25.reuse ;  /* 0x0000000544c67223 */ /* 0x180fe20000010819 */
[----:B------:R-:W-:Y:S01]  /*4c30*/  FSEL R62, R27, -INF , P4 ;  /* 0xff8000001b3e7808 */ /* 0x000fe20002000000 */
[--C-:B------:R-:W-:Y:S01]  /*4c40*/  FFMA.FTZ R200, R72, R5, -R25.reuse ;  /* 0x0000000548c87223 */ /* 0x100fe20000010819 */
[----:B------:R-:W-:Y:S01]  /*4c50*/  FMNMX.FTZ R9, R12, R9, !PT ;  /* 0x000000090c097209 */ /* 0x000fe20007810000 */
[-CC-:B------:R-:W-:Y:S01]  /*4c60*/  FFMA.FTZ R11, R73, R5.reuse, -R25.reuse ;  /* 0x00000005490b7223 */ /* 0x180fe20000010819 */
[----:B0-----:R-:W-:Y:S01]  /*4c70*/  FSEL R64, R31, -INF , P2 ;  /* 0xff8000001f407808 */ /* 0x001fe20001000000 */
        /* <DEDUP_REMOVED lines=35> */
[----:B------:R-:W-:Y:S01]  /*4eb0*/  FFMA.FTZ R25, R114, R5, -R25 ;  /* 0x0000000572197223 */ /* 0x000fe20000010819 */
[--C-:B------:R-:W-:Y:S01]  /*4ec0*/  IMAD.MOV.U32 R114, RZ, RZ, R119.reuse ;  /* 0x000000ffff727224 */ /* 0x100fe200078e0077 */
[----:B------:R-:W-:Y:S01]  /*4ed0*/  FMNMX.FTZ R9, R48, R9, !PT ;  /* 0x0000000930097209 */ /* 0x000fe20007810000 */
[--C-:B------:R-:W-:Y:S01]  /*4ee0*/  IMAD.MOV.U32 R80, RZ, RZ, R119.reuse ;  /* 0x000000ffff507224 */ /* 0x100fe200078e0077 */
[----:B------:R-:W-:Y:S01]  /*4ef0*/  MOV R81, R119 ;  /* 0x0000007700517202 */ /* 0x000fe20000000f00 */
[--C-:B------:R-:W-:Y:S01]  /*4f00*/  IMAD.MOV.U32 R78, RZ, RZ, R119.reuse ;  /* 0x000000ffff4e7224 */ /* 0x100fe200078e0077 */
[----:B------:R-:W-:Y:S01]  /*4f10*/  FMNMX.FTZ R9, R38, R9, !PT ;  /* 0x0000000926097209 */ /* 0x000fe20007810000 */
[----:B------:R-:W-:Y:S01]  /*4f20*/  MUFU.EX2 R15, R15 ;  /* 0x0000000f000f7308 */ /* 0x000fe20000000800 */
[--C-:B------:R-:W-:Y:S01]  /*4f30*/  IMAD.MOV.U32 R76, RZ, RZ, R119.reuse ;  /* 0x000000ffff4c7224 */ /* 0x100fe200078e0077 */
[----:B------:R-:W-:Y:S01]  /*4f40*/  MOV R74, R119 ;  /* 0x00000077004a7202 */ /* 0x000fe20000000f00 */
[--C-:B------:R-:W-:Y:S01]  /*4f50*/  IMAD.MOV.U32 R73, RZ, RZ, R119.reuse ;  /* 0x000000ffff497224 */ /* 0x100fe200078e0077 */
[----:B------:R-:W-:Y:S01]  /*4f60*/  FMNMX.FTZ R9, R24, R9, !PT ;  /* 0x0000000918097209 */ /* 0x000fe20007810000 */
[----:B------:R-:W-:-:S02]  /*4f70*/  IMAD.MOV.U32 R72, RZ, RZ, R119 ;  /* 0x000000ffff487224 */ /* 0x000fc400078e0077 */
[----:B------:R-:W-:Y:S01]  /*4f80*/  IMAD.MOV.U32 R70, RZ, RZ, R119 ;  /* 0x000000ffff467224 */ /* 0x000fe200078e0077 */
        /* <DEDUP_REMOVED lines=10> */
[----:B------:R0:W-:Y:S03]  /*5030*/  MUFU.EX2 R29, R84 ;  /* 0x00000054001d7308 */ /* 0x0001e60000000800 */
[----:B------:R-:W-:-:S04]  /*5040*/  FMNMX.FTZ R9, R26, R9, !PT ;  /* 0x000000091a097209 */ /* 0x000fc80007810000 */
[----:B------:R-:W-:Y:S01]  /*5050*/  FMNMX.FTZ R9, R62, R9, !PT ;  /* 0x000000093e097209 */ /* 0x000fe20007810000 */
[----:B------:R-:W-:Y:S01]  /*5060*/  MUFU.EX2 R33, R33 ;  /* 0x0000002100217308 */ /* 0x000fe20000000800 */
[----:B0-----:R-:W-:Y:S02]  /*5070*/  IMAD.MOV.U32 R84, RZ, RZ, R119 ;  /* 0x000000ffff547224 */ /* 0x001fe400078e0077 */
[----:B------:R-:W-:-:S04]  /*5080*/  FMNMX.FTZ R9, R30, R9, !PT ;  /* 0x000000091e097209 */ /* 0x000fc80007810000 */
[----:B------:R-:W-:Y:S01]  /*5090*/  FMNMX.FTZ R9, R64, R9, !PT ;  /* 0x0000000940097209 */ /* 0x000fe20007810000 */
[----:B------:R-:W-:Y:S04]  /*50a0*/  MUFU.EX2 R194, R35 ;  /* 0x0000002300c27308 */ /* 0x000fe80000000800 */
[----:B------:R-:W0:Y:S04]  /*50b0*/  SHFL.BFLY PT, R68, R9, 0x2, 0x1f ;  /* 0x0c401f0009447f89 */ /* 0x000e2800000e0000 */
[----:B------:R-:W-:Y:S08]  /*50c0*/  MUFU.EX2 R86, R86 ;  /* 0x0000005600567308 */ /* 0x000ff00000000800 */
[----:B------:R1:W2:Y:S08]  /*50d0*/  MUFU.EX2 R27, R88 ;  /* 0x00000058001b7308 */ /* 0x0002b00000000800 */
[----:B------:R-:W-:Y:S01]  /*50e0*/  MUFU.EX2 R90, R90 ;  /* 0x0000005a005a7308 */ /* 0x000fe20000000800 */
[----:B-1----:R-:W-:-:S02]  /*50f0*/  MOV R88, R119 ;  /* 0x0000007700587202 */ /* 0x002fc40000000f00 */
[----:B0-----:R-:W-:-:S05]  /*5100*/  FMNMX.FTZ R68, R9, R68, !PT ;  /* 0x0000004409447209 */ /* 0x001fca0007810000 */
[----:B------:R0:W1:Y:S01]  /*5110*/  MUFU.EX2 R31, R92 ;  /* 0x0000005c001f7308 */ /* 0x0000620000000800 */
[----:B------:R-:W3:Y:S01]  /*5120*/  SHFL.BFLY PT, R9, R68, 0x1, 0x1f ;  /* 0x0c201f0044097f89 */ /* 0x000ee200000e0000 */
[----:B--2---:R-:W-:-:S06]  /*5130*/  F2FP.F16.F32.PACK_AB R188, R27, R86 ;  /* 0x000000561bbc723e */ /* 0x004fcc00000000ff */
[----:B------:R-:W-:Y:S01]  /*5140*/  MUFU.EX2 R94, R94 ;  /* 0x0000005e005e7308 */ /* 0x000fe20000000800 */
[----:B0-----:R-:W-:-:S07]  /*5150*/  IMAD.MOV.U32 R92, RZ, RZ, R119 ;  /* 0x000000ffff5c7224 */ /* 0x001fce00078e0077 */
[----:B------:R0:W2:Y:S01]  /*5160*/  MUFU.EX2 R35, R96 ;  /* 0x0000006000237308 */ /* 0x0000a20000000800 */
[----:B-1----:R-:W-:-:S07]  /*5170*/  F2FP.F16.F32.PACK_AB R190, R31, R90 ;  /* 0x0000005a1fbe723e */ /* 0x002fce00000000ff */
[----:B------:R-:W-:Y:S01]  /*5180*/  MUFU.EX2 R98, R98 ;  /* 0x0000006200627308 */ /* 0x000fe20000000800 */
[----:B---3--:R-:W-:Y:S01]  /*5190*/  FMNMX.FTZ R9, R68, R9, !PT ;  /* 0x0000000944097209 */ /* 0x008fe20007810000 */
[----:B0-----:R-:W-:-:S03]  /*51a0*/  IMAD.MOV.U32 R96, RZ, RZ, R119 ;  /* 0x000000ffff607224 */ /* 0x001fc600078e0077 */
[C---:B------:R-:W-:Y:S01]  /*51b0*/  FSETP.NEU.FTZ.AND P2, PT, R9.reuse, -INF , PT ;  /* 0xff8000000900780b */ /* 0x040fe20003f5d000 */
[-C--:B------:R-:W-:Y:S02]  /*51c0*/  FMUL.FTZ R45, R9, R5.reuse ;  /* 0x00000005092d7220 */ /* 0x080fe40000410000 */
[----:B------:R-:W-:Y:S01]  /*51d0*/  MUFU.EX2 R37, R100 ;  /* 0x0000006400257308 */ /* 0x000fe20000000800 */
[----:B--2---:R-:W-:Y:S02]  /*51e0*/  F2FP.F16.F32.PACK_AB R184, R35, R94 ;  /* 0x0000005e23b8723e */ /* 0x004fe400000000ff */
[----:B------:R-:W-:Y:S02]  /*51f0*/  FSEL R45, R45, RZ, P2 ;  /* 0x000000ff2d2d7208 */ /* 0x000fe40001000000 */
[----:B------:R-:W-:Y:S01]  /*5200*/  ISETP.GE.AND P2, PT, R82, 0x71, PT ;  /* 0x000000715200780c */ /* 0x000fe20003f46270 */
[----:B------:R-:W-:Y:S02]  /*5210*/  IMAD.MOV.U32 R82, RZ, RZ, R119 ;  /* 0x000000ffff527224 */ /* 0x000fe400078e0077 */
        /* <DEDUP_REMOVED lines=21> */
[----:B0-----:R-:W-:Y:S01]  /*5370*/  FADD.FTZ R3, R200, R11 ;  /* 0x0000000bc8037221 */ /* 0x001fe20000010000 */
[-CC-:B------:R-:W-:Y:S01]  /*5380*/  FFMA.FTZ R28, R28, R5.reuse, -R45.reuse ;  /* 0x000000051c1c7223 */ /* 0x180fe2000001082d */
[-CC-:B------:R-:W-:Y:S01]  /*5390*/  FFMA.FTZ R52, R52, R5.reuse, -R45.reuse ;  /* 0x0000000534347223 */ /* 0x180fe2000001082d */
[-C--:B------:R-:W-:Y:S01]  /*53a0*/  FFMA.FTZ R54, R54, R5.reuse, -R45 ;  /* 0x0000000536367223 */ /* 0x080fe2000001082d */
[----:B------:R-:W-:Y:S01]  /*53b0*/  FADD.FTZ R4, R202, R3 ;  /* 0x00000003ca047221 */ /* 0x000fe20000010000 */
[-CC-:B------:R-:W-:Y:S01]  /*53c0*/  FFMA.FTZ R56, R56, R5.reuse, -R45.reuse ;  /* 0x0000000538387223 */ /* 0x180fe2000001082d */
[-CC-:B------:R-:W-:Y:S01]  /*53d0*/  FFMA.FTZ R58, R58, R5.reuse, -R45.reuse ;  /* 0x000000053a3a7223 */ /* 0x180fe2000001082d */
[----:B------:R0:W3:Y:S01]  /*53e0*/  MUFU.EX2 R203, R10 ;  /* 0x0000000a00cb7308 */ /* 0x0000e20000000800 */
[----:B------:R-:W-:Y:S01]  /*53f0*/  FADD.FTZ R3, R13, R4 ;  /* 0x000000040d037221 */ /* 0x000fe20000010000 */
[-CC-:B------:R-:W-:Y:S01]  /*5400*/  FFMA.FTZ R60, R60, R5.reuse, -R45.reuse ;  /* 0x000000053c3c7223 */ /* 0x180fe2000001082d */
[-C--:B------:R-:W-:Y:S01]  /*5410*/  FFMA.FTZ R26, R26, R5.reuse, -R45 ;  /* 0x000000051a1a7223 */ /* 0x080fe2000001082d */
[----:B------:R-:W-:Y:S01]  /*5420*/  F2FP.F16.F32.PACK_AB R200, R11, R200 ;  /* 0x000000c80bc8723e */ /* 0x000fe200000000ff */
[----:B------:R-:W-:Y:S01]  /*5430*/  FADD.FTZ R4, R196, R3 ;  /* 0x00000003c4047221 */ /* 0x000fe20000010000 */
[----:B-1----:R-:W-:Y:S01]  /*5440*/  FADD.FTZ R3, R201, R68 ;  /* 0x00000044c9037221 */ /* 0x002fe20000010000 */
[-C--:B------:R-:W-:Y:S01]  /*5450*/  FFMA.FTZ R62, R62, R5.reuse, -R45 ;  /* 0x000000053e3e7223 */ /* 0x080fe2000001082d */
[----:B------:R-:W1:Y:S01]  /*5460*/  MUFU.EX2 R12, R12 ;  /* 0x0000000c000c7308 */ /* 0x000e620000000800 */
[----:B------:R-:W-:Y:S01]  /*5470*/  FADD.FTZ R47, R15, R4 ;  /* 0x000000040f2f7221 */ /* 0x000fe20000010000 */
[----:B--2---:R-:W-:Y:S01]  /*5480*/  FADD.FTZ R4, R6, R3 ;  /* 0x0000000306047221 */ /* 0x004fe20000010000 */
[-CC-:B------:R-:W-:Y:S01]  /*5490*/  FFMA.FTZ R30, R30, R5.reuse, -R45.reuse ;  /* 0x000000051e1e7223 */ /* 0x180fe2000001082d */
[----:B------:R-:W-:Y:S01]  /*54a0*/  FFMA.FTZ R45, R64, R5, -R45 ;  /* 0x00000005402d7223 */ /* 0x000fe2000001082d */
[----:B0-----:R-:W-:Y:S01]  /*54b0*/  FADD.FTZ R10, R198, R47 ;  /* 0x0000002fc60a7221 */ /* 0x001fe20000010000 */
[----:B------:R-:W-:Y:S01]  /*54c0*/  F2FP.F16.F32.PACK_AB R186, R37, R98 ;  /* 0x0000006225ba723e */ /* 0x000fe200000000ff */
[--C-:B------:R-:W-:Y:S01]  /*54d0*/  IMAD.MOV.U32 R100, RZ, RZ, R119.reuse ;  /* 0x000000ffff647224 */ /* 0x100fe200078e0077 */
[----:B------:R-:W0:Y:S01]  /*54e0*/  MUFU.EX2 R197, R14 ;  /* 0x0000000e00c57308 */ /* 0x000e220000000800 */
[----:B---3--:R-:W-:Y:S01]  /*54f0*/  FADD.FTZ R3, R203, R4 ;  /* 0x00000004cb037221 */ /* 0x008fe20000010000 */
[----:B------:R-:W-:Y:S01]  /*5500*/  FADD.FTZ R47, R21, R10 ;  /* 0x0000000a152f7221 */ /* 0x000fe20000010000 */
[----:B------:R-:W-:Y:S01]  /*5510*/  F2FP.F16.F32.PACK_AB R201, R68, R201 ;  /* 0x000000c944c9723e */ /* 0x000fe200000000ff */
[----:B------:R-:W-:Y:S01]  /*5520*/  IMAD.MOV.U32 R68, RZ, RZ, R119 ;  /* 0x000000ffff447224 */ /* 0x000fe200078e0077 */
[----:B------:R-:W-:Y:S01]  /*5530*/  F2FP.F16.F32.PACK_AB R203, R203, R6 ;  /* 0x00000006cbcb723e */ /* 0x000fe200000000ff */
[----:B------:R-:W-:Y:S01]  /*5540*/  FADD.FTZ R10, R192, R47 ;  /* 0x0000002fc00a7221 */ /* 0x000fe20000010000 */
[C---:B------:R-:W-:Y:S01]  /*5550*/  F2FP.F16.F32.PACK_AB R192, R29.reuse, R192 ;  /* 0x000000c01dc0723e */ /* 0x040fe200000000ff */
[----:B------:R-:W2:Y:S01]  /*5560*/  MUFU.EX2 R20, R20 ;  /* 0x0000001400147308 */ /* 0x000ea20000000800 */
[----:B-1----:R-:W-:Y:S01]  /*5570*/  FADD.FTZ R4, R12, R3 ;  /* 0x000000030c047221 */ /* 0x002fe20000010000 */
[----:B------:R-:W-:Y:S01]  /*5580*/  FADD.FTZ R10, R29, R10 ;  /* 0x0000000a1d0a7221 */ /* 0x000fe20000010000 */
[----:B------:R-:W-:Y:S01]  /*5590*/  F2FP.F16.F32.PACK_AB R202, R13, R202 ;  /* 0x000000ca0dca723e */ /* 0x000fe200000000ff */
[----:B------:R-:W-:Y:S01]  /*55a0*/  IMAD.MOV.U32 R6, RZ, RZ, 0x3f800000 ;  /* 0x3f800000ff067424 */ /* 0x000fe200078e00ff */
[----:B------:R-:W-:Y:S01]  /*55b0*/  F2FP.F16.F32.PACK_AB R196, R15, R196 ;  /* 0x000000c40fc4723e */ /* 0x000fe200000000ff */
[----:B------:R-:W-:Y:S01]  /*55c0*/  FADD.FTZ R47, R33, R10 ;  /* 0x0000000a212f7221 */ /* 0x000fe20000010000 */
[----:B------:R-:W-:Y:S01]  /*55d0*/  F2FP.F16.F32.PACK_AB R198, R21, R198 ;  /* 0x000000c615c6723e */ /* 0x000fe200000000ff */
[----:B------:R1:W3:Y:S01]  /*55e0*/  MUFU.EX2 R199, R40 ;  /* 0x0000002800c77308 */ /* 0x0002e20000000800 */
[C---:B0-----:R-:W-:Y:S01]  /*55f0*/  FADD.FTZ R3, R197.reuse, R4 ;  /* 0x00000004c5037221 */ /* 0x041fe20000010000 */
[C---:B------:R-:W-:Y:S01]  /*5600*/  FADD.FTZ R47, R194.reuse, R47 ;  /* 0x0000002fc22f7221 */ /* 0x040fe20000010000 */
[----:B------:R-:W-:Y:S01]  /*5610*/  F2FP.F16.F32.PACK_AB R194, R194, R33 ;  /* 0x00000021c2c2723e */ /* 0x000fe200000000ff */
[----:B------:R-:W-:Y:S01]  /*5620*/  IMAD.MOV.U32 R64, RZ, RZ, R119 ;  /* 0x000000ffff407224 */ /* 0x000fe200078e0077 */
[----:B------:R-:W-:Y:S01]  /*5630*/  F2FP.F16.F32.PACK_AB R197, R197, R12 ;  /* 0x0000000cc5c5723e */ /* 0x000fe200000000ff */
[----:B------:R-:W-:Y:S01]  /*5640*/  FADD.FTZ R10, R86, R47 ;  /* 0x0000002f560a7221 */ /* 0x000fe20000010000 */
[----:B------:R-:W-:Y:S01]  /*5650*/  IMAD.MOV.U32 R86, RZ, RZ, R119 ;  /* 0x000000ffff567224 */ /* 0x000fe200078e0077 */
[----:B------:R-:W0:Y:S01]  /*5660*/  MUFU.EX2 R32, R32 ;  /* 0x0000002000207308 */ /* 0x000e220000000800 */
[----:B--2---:R-:W-:Y:S01]  /*5670*/  FADD.FTZ R4, R20, R3 ;  /* 0x0000000314047221 */ /* 0x004fe20000010000 */
[----:B------:R-:W-:Y:S01]  /*5680*/  FADD.FTZ R47, R27, R10 ;  /* 0x0000000a1b2f7221 */ /* 0x000fe20000010000 */
[----:B-1----:R-:W-:-:S02]  /*5690*/  IMAD.MOV.U32 R40, RZ, RZ, R119 ;  /* 0x000000ffff287224 */ /* 0x002fc400078e0077 */
[--C-:B------:R-:W-:Y:S02]  /*56a0*/  IMAD.MOV.U32 R33, RZ, RZ, R119.reuse ;  /* 0x000000ffff217224 */ /* 0x100fe400078e0077 */
[--C-:B------:R-:W-:Y:S01]  /*56b0*/  IMAD.MOV.U32 R29, RZ, RZ, R119.reuse ;  /* 0x000000ffff1d7224 */ /* 0x100fe200078e0077 */
[----:B------:R1:W2:Y:S01]  /*56c0*/  MUFU.EX2 R193, R42 ;  /* 0x0000002a00c17308 */ /* 0x0002a20000000800 */
[C---:B---3--:R-:W-:Y:S01]  /*56d0*/  FADD.FTZ R3, R199.reuse, R4 ;  /* 0x00000004c7037221 */ /* 0x048fe20000010000 */
[----:B------:R-:W-:Y:S01]  /*56e0*/  F2FP.F16.F32.PACK_AB R199, R199, R20 ;  /* 0x00000014c7c7723e */ /* 0x000fe200000000ff */
[----:B------:R-:W-:-:S05]  /*56f0*/  IMAD.MOV.U32 R27, RZ, RZ, R119 ;  /* 0x000000ffff1b7224 */ /* 0x000fca00078e0077 */
[----:B------:R-:W4:Y:S01]  /*5700*/  MUFU.EX2 R34, R34 ;  /* 0x0000002200227308 */ /* 0x000f220000000800 */
[----:B0-----:R-:W-:Y:S01]  /*5710*/  FADD.FTZ R4, R32, R3 ;  /* 0x0000000320047221 */ /* 0x001fe20000010000 */
[----:B-1----:R-:W-:-:S06]  /*5720*/  IMAD.MOV.U32 R42, RZ, RZ, R119 ;  /* 0x000000ffff2a7224 */ /* 0x002fcc00078e0077 */
[----:B------:R0:W1:Y:S01]  /*5730*/  MUFU.EX2 R195, R44 ;  /* 0x0000002c00c37308 */ /* 0x0000620000000800 */
[C---:B--2---:R-:W-:Y:S01]  /*5740*/  FADD.FTZ R3, R193.reuse, R4 ;  /* 0x00000004c1037221 */ /* 0x044fe20000010000 */
[----:B------:R-:W-:Y:S01]  /*5750*/  FADD.FTZ R4, R90, R47 ;  /* 0x0000002f5a047221 */ /* 0x000fe20000010000 */
[----:B------:R-:W-:Y:S01]  /*5760*/  F2FP.F16.F32.PACK_AB R193, R193, R32 ;  /* 0x00000020c1c1723e */ /* 0x000fe200000000ff */
[--C-:B------:R-:W-:Y:S01]  /*5770*/  IMAD.MOV.U32 R90, RZ, RZ, R119.reuse ;  /* 0x000000ffff5a7224 */ /* 0x100fe200078e0077 */
[----:B------:R-:W-:Y:S01]  /*5780*/  MOV R32, R119 ;  /* 0x0000007700207202 */ /* 0x000fe20000000f00 */
[----:B------:R-:W-:Y:S01]  /*5790*/  FADD.FTZ R47, R31, R4 ;  /* 0x000000041f2f7221 */ /* 0x000fe20000010000 */
[----:B------:R-:W-:Y:S01]  /*57a0*/  IMAD.MOV.U32 R31, RZ, RZ, R119 ;  /* 0x000000ffff1f7224 */ /* 0x000fe200078e0077 */
[----:B------:R-:W2:Y:S01]  /*57b0*/  MUFU.EX2 R36, R36 ;  /* 0x0000002400247308 */ /* 0x000ea20000000800 */
[----:B----4-:R-:W-:Y:S01]  /*57c0*/  FADD.FTZ R0, R34, R3 ;  /* 0x0000000322007221 */ /* 0x010fe20000010000 */
[----:B------:R-:W-:Y:S01]  /*57d0*/  FADD.FTZ R4, R94, R47 ;  /* 0x0000002f5e047221 */ /* 0x000fe20000010000 */
[----:B------:R-:W-:-:S02]  /*57e0*/  IMAD.MOV.U32 R94, RZ, RZ, R119 ;  /* 0x000000ffff5e7224 */ /* 0x000fc400078e0077 */
[--C-:B0-----:R-:W-:Y:S02]  /*57f0*/  IMAD.MOV.U32 R44, RZ, RZ, R119.reuse ;  /* 0x000000ffff2c7224 */ /* 0x101fe400078e0077 */
[----:B------:R-:W-:Y:S01]  /*5800*/  FADD.FTZ R47, R35, R4 ;  /* 0x00000004232f7221 */ /* 0x000fe20000010000 */
[----:B------:R-:W-:Y:S01]  /*5810*/  IMAD.MOV.U32 R35, RZ, RZ, R119 ;  /* 0x000000ffff237224 */ /* 0x000fe200078e0077 */
[----:B------:R0:W3:Y:S01]  /*5820*/  MUFU.EX2 R189, R46 ;  /* 0x0000002e00bd7308 */ /* 0x0000e20000000800 */
        /* <DEDUP_REMOVED lines=8> */
[----:B0-----:R-:W-:Y:S01]  /*58b0*/  MOV R46, R119 ;  /* 0x00000077002e7202 */ /* 0x001fe20000000f00 */
[----:B------:R-:W-:-:S02]  /*58c0*/  IMAD.MOV.U32 R37, RZ, RZ, R119 ;  /* 0x000000ffff257224 */ /* 0x000fc400078e0077 */
[----:B------:R-:W-:-:S03]  /*58d0*/  IMAD.MOV.U32 R34, RZ, RZ, R119 ;  /* 0x000000ffff227224 */ /* 0x000fc600078e0077 */
[----:B------:R0:W2:Y:S01]  /*58e0*/  MUFU.EX2 R191, R38 ;  /* 0x0000002600bf7308 */ /* 0x0000a20000000800 */
[C---:B---3--:R-:W-:Y:S01]  /*58f0*/  FADD.FTZ R3, R189.reuse, R0 ;  /* 0x00000000bd037221 */ /* 0x048fe20000010000 */
[----:B------:R-:W-:Y:S01]  /*5900*/  F2FP.F16.F32.PACK_AB R189, R189, R36 ;  /* 0x00000024bdbd723e */ /* 0x000fe200000000ff */
[----:B------:R-:W-:-:S05]  /*5910*/  IMAD.MOV.U32 R36, RZ, RZ, R119 ;  /* 0x000000ffff247224 */ /* 0x000fca00078e0077 */
[----:B------:R-:W3:Y:S01]  /*5920*/  MUFU.EX2 R24, R24 ;  /* 0x0000001800187308 */ /* 0x000ee20000000800 */
[----:B-1----:R-:W-:Y:S01]  /*5930*/  FADD.FTZ R0, R48, R3 ;  /* 0x0000000330007221 */ /* 0x002fe20000010000 */
[----:B0-----:R-:W-:-:S06]  /*5940*/  IMAD.MOV.U32 R38, RZ, RZ, R119 ;  /* 0x000000ffff267224 */ /* 0x001fcc00078e0077 */
[----:B------:R0:W1:Y:S01]  /*5950*/  MUFU.EX2 R185, R50 ;  /* 0x0000003200b97308 */ /* 0x0000620000000800 */
[C---:B--2---:R-:W-:Y:S01]  /*5960*/  FADD.FTZ R3, R191.reuse, R0 ;  /* 0x00000000bf037221 */ /* 0x044fe20000010000 */
[----:B------:R-:W-:Y:S01]  /*5970*/  F2FP.F16.F32.PACK_AB R191, R191, R48 ;  /* 0x00000030bfbf723e */ /* 0x000fe200000000ff */
[----:B------:R-:W-:-:S05]  /*5980*/  IMAD.MOV.U32 R48, RZ, RZ, R119 ;  /* 0x000000ffff307224 */ /* 0x000fca00078e0077 */
[----:B------:R-:W2:Y:S01]  /*5990*/  MUFU.EX2 R28, R28 ;  /* 0x0000001c001c7308 */ /* 0x000ea20000000800 */
[----:B---3--:R-:W-:Y:S01]  /*59a0*/  FADD.FTZ R0, R24, R3 ;  /* 0x0000000318007221 */ /* 0x008fe20000010000 */
[----:B0-----:R-:W-:-:S06]  /*59b0*/  IMAD.MOV.U32 R50, RZ, RZ, R119 ;  /* 0x000000ffff327224 */ /* 0x001fcc00078e0077 */
[----:B------:R0:W3:Y:S01]  /*59c0*/  MUFU.EX2 R187, R52 ;  /* 0x0000003400bb7308 */ /* 0x0000e20000000800 */
[C---:B-1----:R-:W-:Y:S01]  /*59d0*/  FADD.FTZ R3, R185.reuse, R0 ;  /* 0x00000000b9037221 */ /* 0x042fe20000010000 */
[----:B------:R-:W-:Y:S01]  /*59e0*/  F2FP.F16.F32.PACK_AB R185, R185, R24 ;  /* 0x00000018b9b9723e */ /* 0x000fe200000000ff */
[----:B------:R-:W-:-:S05]  /*59f0*/  IMAD.MOV.U32 R24, RZ, RZ, R119 ;  /* 0x000000ffff187224 */ /* 0x000fca00078e0077 */
[----:B------:R-:W1:Y:S01]  /*5a00*/  MUFU.EX2 R102, R102 ;  /* 0x0000006600667308 */ /* 0x000e620000000800 */
[----:B--2---:R-:W-:Y:S01]  /*5a10*/  FADD.FTZ R0, R28, R3 ;  /* 0x000000031c007221 */ /* 0x004fe20000010000 */
[----:B0-----:R-:W-:-:S06]  /*5a20*/  IMAD.MOV.U32 R52, RZ, RZ, R119 ;  /* 0x000000ffff347224 */ /* 0x001fcc00078e0077 */
[----:B------:R-:W0:Y:S01]  /*5a30*/  MUFU.EX2 R54, R54 ;  /* 0x0000003600367308 */ /* 0x000e220000000800 */
[C---:B---3--:R-:W-:Y:S01]  /*5a40*/  FADD.FTZ R3, R187.reuse, R0 ;  /* 0x00000000bb037221 */ /* 0x048fe20000010000 */
[----:B------:R-:W-:Y:S01]  /*5a50*/  F2FP.F16.F32.PACK_AB R187, R187, R28 ;  /* 0x0000001cbbbb723e */ /* 0x000fe200000000ff */
[----:B------:R-:W-:-:S05]  /*5a60*/  IMAD.MOV.U32 R28, RZ, RZ, R119 ;  /* 0x000000ffff1c7224 */ /* 0x000fca00078e0077 */
[----:B------:R2:W3:Y:S01]  /*5a70*/  MUFU.EX2 R39, R104 ;  /* 0x0000006800277308 */ /* 0x0004e20000000800 */
[----:B-1----:R-:W-:-:S07]  /*5a80*/  FADD.FTZ R4, R102, R11 ;  /* 0x0000000b66047221 */ /* 0x002fce0000010000 */
[----:B------:R1:W4:Y:S01]  /*5a90*/  MUFU.EX2 R181, R56 ;  /* 0x0000003800b57308 */ /* 0x0003220000000800 */
[----:B0-----:R-:W-:Y:S01]  /*5aa0*/  FADD.FTZ R0, R54, R3 ;  /* 0x0000000336007221 */ /* 0x001fe20000010000 */
[----:B--2---:R-:W-:-:S06]  /*5ab0*/  IMAD.MOV.U32 R104, RZ, RZ, R119 ;  /* 0x000000ffff687224 */ /* 0x004fcc00078e0077 */
[----:B------:R-:W0:Y:S01]  /*5ac0*/  MUFU.EX2 R106, R106 ;  /* 0x0000006a006a7308 */ /* 0x000e220000000800 */
[C---:B---3--:R-:W-:Y:S01]  /*5ad0*/  FADD.FTZ R11, R39.reuse, R4 ;  /* 0x00000004270b7221 */ /* 0x048fe20000010000 */
[----:B------:R-:W-:Y:S01]  /*5ae0*/  F2FP.F16.F32.PACK_AB R180, R39, R102 ;  /* 0x0000006627b4723e */ /* 0x000fe200000000ff */
[--C-:B-1----:R-:W-:Y:S01]  /*5af0*/  IMAD.MOV.U32 R56, RZ, RZ, R119.reuse ;  /* 0x000000ffff387224 */ /* 0x102fe200078e0077 */
[-C--:B------:R-:W-:Y:S02]  /*5b00*/  MOV R102, R119.reuse ;  /* 0x0000007700667202 */ /* 0x080fe40000000f00 */
[----:B------:R-:W-:Y:S02]  /*5b10*/  MOV R39, R119 ;  /* 0x0000007700277202 */ /* 0x000fe40000000f00 */
[----:B------:R-:W1:Y:S01]  /*5b20*/  MUFU.EX2 R58, R58 ;  /* 0x0000003a003a7308 */ /* 0x000e620000000800 */
[C---:B----4-:R-:W-:Y:S01]  /*5b30*/  FADD.FTZ R3, R181.reuse, R0 ;  /* 0x00000000b5037221 */ /* 0x050fe20000010000 */
[----:B------:R-:W-:Y:S01]  /*5b40*/  F2FP.F16.F32.PACK_AB R181, R181, R54 ;  /* 0x00000036b5b5723e */ /* 0x000fe200000000ff */
[----:B------:R-:W-:-:S05]  /*5b50*/  IMAD.MOV.U32 R54, RZ, RZ, R119 ;  /* 0x000000ffff367224 */ /* 0x000fca00078e0077 */
[----:B------:R2:W3:Y:S01]  /*5b60*/  MUFU.EX2 R41, R108 ;  /* 0x0000006c00297308 */ /* 0x0004e20000000800 */
[----:B0-----:R-:W-:-:S07]  /*5b70*/  FADD.FTZ R4, R106, R11 ;  /* 0x0000000b6a047221 */ /* 0x001fce0000010000 */
[----:B------:R0:W4:Y:S01]  /*5b80*/  MUFU.EX2 R183, R60 ;  /* 0x0000003c00b77308 */ /* 0x0001220000000800 */
[----:B-1----:R-:W-:Y:S01]  /*5b90*/  FADD.FTZ R0, R58, R3 ;  /* 0x000000033a007221 */ /* 0x002fe20000010000 */
[----:B--2---:R-:W-:-:S06]  /*5ba0*/  IMAD.MOV.U32 R108, RZ, RZ, R119 ;  /* 0x000000ffff6c7224 */ /* 0x004fcc00078e0077 */
[----:B------:R-:W1:Y:S01]  /*5bb0*/  MUFU.EX2 R110, R110 ;  /* 0x0000006e006e7308 */ /* 0x000e620000000800 */
[C---:B---3--:R-:W-:Y:S01]  /*5bc0*/  FADD.FTZ R11, R41.reuse, R4 ;  /* 0x00000004290b7221 */ /* 0x048fe20000010000 */
[----:B------:R-:W-:Y:S01]  /*5bd0*/  F2FP.F16.F32.PACK_AB R182, R41, R106 ;  /* 0x0000006a29b6723e */ /* 0x000fe200000000ff */
[--C-:B------:R-:W-:Y:S01]  /*5be0*/  IMAD.MOV.U32 R106, RZ, RZ, R119.reuse ;  /* 0x000000ffff6a7224 */ /* 0x100fe200078e0077 */
[----:B0-----:R-:W-:Y:S01]  /*5bf0*/  MOV R60, R119 ;  /* 0x00000077003c7202 */ /* 0x001fe20000000f00 */
[----:B------:R-:W-:-:S03]  /*5c00*/  IMAD.MOV.U32 R41, RZ, RZ, R119 ;  /* 0x000000ffff297224 */ /* 0x000fc600078e0077 */
[----:B------:R-:W0:Y:S01]  /*5c10*/  MUFU.EX2 R26, R26 ;  /* 0x0000001a001a7308 */ /* 0x000e220000000800 */
[C---:B----4-:R-:W-:Y:S01]  /*5c20*/  FADD.FTZ R3, R183.reuse, R0 ;  /* 0x00000000b7037221 */ /* 0x050fe20000010000 */
        /* <DEDUP_REMOVED lines=10> */
[--C-:B------:R-:W-:Y:S02]  /*5cd0*/  IMAD.MOV.U32 R110, RZ, RZ, R119.reuse ;  /* 0x000000ffff6e7224 */ /* 0x100fe400078e0077 */
[--C-:B-1----:R-:W-:Y:S02]  /*5ce0*/  IMAD.MOV.U32 R62, RZ, RZ, R119.reuse ;  /* 0x000000ffff3e7224 */ /* 0x102fe400078e0077 */
[--C-:B------:R-:W-:Y:S01]  /*5cf0*/  IMAD.MOV.U32 R43, RZ, RZ, R119.reuse ;  /* 0x000000ffff2b7224 */ /* 0x100fe200078e0077 */
[----:B------:R-:W1:Y:S01]  /*5d00*/  MUFU.EX2 R30, R30 ;  /* 0x0000001e001e7308 */ /* 0x000e620000000800 */
[C---:B----4-:R-:W-:Y:S01]  /*5d10*/  FADD.FTZ R3, R177.reuse, R0 ;  /* 0x00000000b1037221 */ /* 0x050fe20000010000 */
[----:B------:R-:W-:Y:S01]  /*5d20*/  F2FP.F16.F32.PACK_AB R177, R177, R26 ;  /* 0x0000001ab1b1723e */ /* 0x000fe200000000ff */
[----:B------:R-:W-:-:S05]  /*5d30*/  IMAD.MOV.U32 R26, RZ, RZ, R119 ;  /* 0x000000ffff1a7224 */ /* 0x000fca00078e0077 */
[----:B------:R-:W2:Y:S01]  /*5d40*/  MUFU.EX2 R25, R25 ;  /* 0x0000001900197308 */ /* 0x000ea20000000800 */
[----:B0-----:R-:W-:-:S07]  /*5d50*/  FADD.FTZ R4, R66, R11 ;  /* 0x0000000b42047221 */ /* 0x001fce0000010000 */
[----:B------:R-:W0:Y:S01]  /*5d60*/  MUFU.EX2 R45, R45 ;  /* 0x0000002d002d7308 */ /* 0x000e220000000800 */
[----:B-1----:R-:W-:Y:S01]  /*5d70*/  FADD.FTZ R0, R30, R3 ;  /* 0x000000031e007221 */ /* 0x002fe20000010000 */
[C---:B--2---:R-:W-:Y:S01]  /*5d80*/  FADD.FTZ R4, R25.reuse, R4 ;  /* 0x0000000419047221 */ /* 0x044fe20000010000 */
[----:B------:R-:W-:Y:S01]  /*5d90*/  F2FP.F16.F32.PACK_AB R178, R25, R66 ;  /* 0x0000004219b2723e */ /* 0x000fe200000000ff */
[--C-:B------:R-:W-:Y:S01]  /*5da0*/  IMAD.MOV.U32 R66, RZ, RZ, R119.reuse ;  /* 0x000000ffff427224 */ /* 0x100fe200078e0077 */
[----:B------:R-:W-:Y:S01]  /*5db0*/  MOV R25, R119 ;  /* 0x0000007700197202 */ /* 0x000fe20000000f00 */
[C---:B0-----:R-:W-:Y:S01]  /*5dc0*/  FADD.FTZ R3, R45.reuse, R0 ;  /* 0x000000002d037221 */ /* 0x041fe20000010000 */
[----:B------:R-:W-:Y:S01]  /*5dd0*/  F2FP.F16.F32.PACK_AB R179, R45, R30 ;  /* 0x0000001e2db3723e */ /* 0x000fe200000000ff */
[----:B------:R-:W-:Y:S02]  /*5de0*/  IMAD.MOV.U32 R0, RZ, RZ, 0x3f800000 ;  /* 0x3f800000ff007424 */ /* 0x000fe400078e00ff */
[----:B------:R-:W-:-:S02]  /*5df0*/  IMAD.MOV.U32 R45, RZ, RZ, R119 ;  /* 0x000000ffff2d7224 */ /* 0x000fc400078e0077 */
[----:B------:R-:W-:Y:S01]  /*5e00*/  IMAD.MOV.U32 R30, RZ, RZ, R119 ;  /* 0x000000ffff1e7224 */ /* 0x000fe200078e0077 */
[----:B------:R-:W-:Y:S06]  /*5e10*/  @!P2 BRA `(.L_x_3116) ;  /* 0x00000044005ca947 */ /* 0x000fec0003800000 */
[----:B------:R-:W-:Y:S01]  /*5e20*/  R2UR UR6, R16 ;  /* 0x00000000100672ca */ /* 0x000fe200000e0000 */
[----:B------:R-:W-:Y:S01]  /*5e30*/  VIADD R11, R120, 0xfffffffe ;  /* 0xfffffffe780b7836 */ /* 0x000fe20000000000 */
[----:B------:R-:W-:Y:S01]  /*5e40*/  CS2R R118, SRZ ;  /* 0x0000000000767805 */ /* 0x000fe2000001ff00 */
[----:B------:R-:W-:Y:S01]  /*5e50*/  IMAD.MOV.U32 R10, RZ, RZ, R9 ;  /* 0x000000ffff0a7224 */ /* 0x000fe200078e0009 */
[----:B------:R-:W-:Y:S01]  /*5e60*/  CS2R R114, SRZ ;  /* 0x0000000000727805 */ /* 0x000fe2000001ff00 */
[----:B------:R-:W-:Y:S01]  /*5e70*/  IMAD.MOV.U32 R14, RZ, RZ, R7 ;  /* 0x000000ffff0e7224 */ /* 0x000fe200078e0007 */
[----:B------:R-:W-:Y:S01]  /*5e80*/  CS2R R110, SRZ ;  /* 0x00000000006e7805 */ /* 0x000fe2000001ff00 */
[----:B------:R-:W-:Y:S01]  /*5e90*/  IMAD.MOV.U32 R13, RZ, RZ, R17 ;  /* 0x000000ffff0d7224 */ /* 0x000fe200078e0011 */
[----:B------:R-:W-:Y:S01]  /*5ea0*/  CS2R R106, SRZ ;  /* 0x00000000006a7805 */ /* 0x000fe2000001ff00 */
[----:B------:R-:W-:Y:S01]  /*5eb0*/  IMAD.MOV.U32 R0, RZ, RZ, 0x3f800000 ;  /* 0x3f800000ff007424 */ /* 0x000fe200078e00ff */
        /* <DEDUP_REMOVED lines=45> */
.L_x_3125:
[----:B------:R-:W-:-:S04]  /*6190*/  UIADD3 UR5, UR6, 0x1, URZ ;  /* 0x0000000106057890 */ /* 0x000fc8000fffe03f */
[----:B------:R-:W-:-:S04]  /*61a0*/  UISETP.NE.AND UP0, UPT, UR5, 0x2, UPT ;  /* 0x000000020500788c */ /* 0x000fc8000bf05270 */
[----:B------:R-:W-:Y:S02]  /*61b0*/  USEL UR7, URZ, 0x1, UP0 ;  /* 0x000000013f077887 */ /* 0x000fe40008000000 */
[----:B------:R-:W-:-:S04]  /*61c0*/  USEL UR5, UR5, URZ, UP0 ;  /* 0x0000003f05057287 */ /* 0x000fc80008000000 */
[----:B------:R-:W-:Y:S02]  /*61d0*/  LOP3.LUT R17, R13, UR7, RZ, 0x3c, !PT ;  /* 0x000000070d117c12 */ /* 0x000fe4000f8e3cff */
[----:B------:R-:W-:Y:S01]  /*61e0*/  MOV R16, UR5 ;  /* 0x0000000500107c02 */ /* 0x000fe20008000f00 */
[----:B------:R-:W-:Y:S06]  /*61f0*/  @!P0 BRA `(.L_x_3117) ;  /* 0x0000000000048947 */ /* 0x000fec0003800000 */
[----:B------:R-:W-:Y:S01]  /*6200*/  BPT.TRAP 0x1 ;  /* 0x000000040000795c */ /* 0x000fe20000300000 */
.L_x_3117:
[----:B------:R-:W0:Y:S01]  /*6210*/  S2UR UR10, SR_CgaCtaId ;  /* 0x00000000000a79c3 */ /* 0x000e220000008800 */
[----:B------:R-:W-:Y:S01]  /*6220*/  UMOV UR7, 0x400 ;  /* 0x0000040000077882 */ /* 0x000fe20000000000 */
[----:B------:R-:W-:Y:S01]  /*6230*/  IMAD.U32 R7, RZ, RZ, UR5 ;  /* 0x00000005ff077e24 */ /* 0x000fe2000f8e00ff */
[----:B------:R-:W-:Y:S01]  /*6240*/  SHF.L.U32 R5, R17, 0x1f, RZ ;  /* 0x0000001f11057819 */ /* 0x000fe200000006ff */
[----:B0-----:R-:W-:-:S06]  /*6250*/  ULEA UR7, UR10, UR7, 0x18 ;  /* 0x000000070a077291 */ /* 0x001fcc000f8ec03f */
[----:B------:R-:W-:-:S04]  /*6260*/  IMAD.U32 R2, RZ, RZ, UR7 ;  /* 0x00000007ff027e24 */ /* 0x000fc8000f8e00ff */
[----:B------:R-:W-:-:S04]  /*6270*/  IMAD R12, R7, 0x8, R2 ;  /* 0x00000008070c7824 */ /* 0x000fc800078e0202 */
[----:B------:R0:W1:Y:S01]  /*6280*/  SYNCS.PHASECHK.TRANS64.TRYWAIT P2, [R12+URZ+0x36830], R5 ;  /* 0x036830050c0075a7 */ /* 0x000062000804017f */
[----:B------:R-:W-:Y:S05]  /*6290*/  @!P0 BRA `(.L_x_3118) ;  /* 0x0000000000048947 */ /* 0x000fea0003800000 */
[----:B------:R-:W-:Y:S01]  /*62a0*/  BPT.TRAP 0x1 ;  /* 0x000000040000795c */ /* 0x000fe20000300000 */
.L_x_3118:
[----:B------:R-:W-:Y:S01]  /*62b0*/  IMAD R7, R16, 0xa80, R8 ;  /* 0x00000a8010077824 */ /* 0x000fe200078e0208 */
[----:B-1----:R-:W-:Y:S06]  /*62c0*/  @P2 BRA `(.L_x_3119) ;  /* 0x0000000000082947 */ /* 0x002fec0003800000 */
[----:B------:R-:W1:Y:S02]  /*62d0*/  SYNCS.PHASECHK.TRANS64.TRYWAIT P2, [R12+URZ+0x36830], R5 ;  /* 0x036830050c0075a7 */ /* 0x000e64000804017f */
[----:B-1----:R-:W-:Y:S05]  /*62e0*/  @!P2 BRA `(.L_x_3120) ;  /* 0x000000c40038a947 */ /* 0x002fea0003800000 */
.L_x_3119:
        /* <DEDUP_REMOVED lines=13> */
[----:B------:R-:W-:Y:S01]  /*63c0*/  UMOV UR54, UR5 ;  /* 0x0000000500367c82 */ /* 0x000fe20008000000 */
[----:B------:R-:W-:Y:S01]  /*63d0*/  UIADD3 UR7, UR5, 0x80, URZ ;  /* 0x0000008005077890 */ /* 0x000fe2000fffe03f */
[----:B------:R-:W-:Y:S01]  /*63e0*/  HGMMA.64x16x16.F32 R168, gdesc[UR52], RZ, !UPT, gsb0 ;  /* 0x0020000034a879f0 */ /* 0x000fe2000c0008ff */
[----:B------:R-:W-:Y:S01]  /*63f0*/  UMOV UR55, 0x40000040 ;  /* 0x4000004000377882 */ /* 0x000fe20000000000 */
[----:B------:R-:W-:Y:S01]  /*6400*/  UIADD3 UR10, UR5, 0x100, URZ ;  /* 0x00000100050a7890 */ /* 0x000fe2000fffe03f */
[-C--:B------:R-:W-:Y:S01]  /*6410*/  FMUL.FTZ R24, R24, R6.reuse ;  /* 0x0000000618187220 */ /* 0x080fe20000410000 */
[----:B------:R-:W-:Y:S01]  /*6420*/  UIADD3 UR14, UR5, 0x102, URZ ;  /* 0x00000102050e7890 */ /* 0x000fe2000fffe03f */
[-C--:B------:R-:W-:Y:S01]  /*6430*/  FMUL.FTZ R25, R25, R6.reuse ;  /* 0x0000000619197220 */ /* 0x080fe20000410000 */
        /* <DEDUP_REMOVED lines=118> */
[----:B------:R-:W-:-:S02]  /*6ba0*/  WARPGROUP.DEPBAR.LE gsb0, 0x0 ;  /* 0x00008000000079c5 */ /* 0x000fc40000010000 */
        /* <DEDUP_REMOVED lines=428> */
[----:B------:R-:W-:Y:S02]  /*8670*/  UIADD3 UR7, UR5, 0x986, URZ ;  /* 0x0000098605077890 */ /* 0x000fe4000fffe03f */
[----:B------:R-:W-:Y:S01]  /*8680*/  UIADD3 UR5, UR5, 0xa06, URZ ;  /* 0x00000a0605057890 */ /* 0x000fe2000fffe03f */
        /* <DEDUP_REMOVED lines=21> */
.L_x_3121:
[----:B01----:R-:W-:Y:S01]  /*87e0*/  IMAD.U32 R5, RZ, RZ, UR6 ;  /* 0x00000006ff057e24 */ /* 0x003fe2000f8e00ff */
[----:B------:R-:W-:-:S03]  /*87f0*/  SHF.L.U32 R0, R13, 0x1f, RZ ;  /* 0x0000001f0d007819 */ /* 0x000fc600000006ff */
[----:B------:R-:W-:-:S04]  /*8800*/  IMAD R13, R5, 0x8, R2 ;  /* 0x00000008050d7824 */ /* 0x000fc800078e0202 */
[----:B------:R0:W1:Y:S01]  /*8810*/  SYNCS.PHASECHK.TRANS64.TRYWAIT P2, [R13+URZ+0x36850], R0 ;  /* 0x036850000d0075a7 */ /* 0x000062000804017f */
[----:B------:R-:W-:Y:S05]  /*8820*/  @!P0 BRA `(.L_x_3122) ;  /* 0x0000000000048947 */ /* 0x000fea0003800000 */
[----:B------:R-:W-:Y:S01]  /*8830*/  BPT.TRAP 0x1 ;  /* 0x000000040000795c */ /* 0x000fe20000300000 */
.L_x_3122:
[----:B-1----:R-:W-:Y:S05]  /*8840*/  @P2 BRA `(.L_x_3123) ;  /* 0x0000000000082947 */ /* 0x002fea0003800000 */
[----:B------:R-:W1:Y:S02]  /*8850*/  SYNCS.PHASECHK.TRANS64.TRYWAIT P2, [R13+URZ+0x36850], R0 ;  /* 0x036850000d0075a7 */ /* 0x000e64000804017f */
[----:B-1----:R-:W-:Y:S05]  /*8860*/  @!P2 BRA `(.L_x_3124) ;  /* 0x0000009c00eca947 */ /* 0x002fea0003800000 */
.L_x_3123:
[----:B------:R-:W-:Y:S01]  /*8870*/  R2UR UR5, R2 ;  /* 0x00000000020572ca */ /* 0x000fe200000e0000 */
[----:B------:R-:W-:Y:S01]  /*8880*/  WARPGROUP.ARRIVE ;  /* 0x00000000000079c5 */ /* 0x000fe20000000000 */
[----:B------:R-:W-:Y:S01]  /*8890*/  UMOV UR7, 0x40000040 ;  /* 0x4000004000077882 */ /* 0x000fe20000000000 */
[----:B------:R-:W-:Y:S01]  /*88a0*/  UMOV UR11, 0x40000040 ;  /* 0x40000040000b7882 */ /* 0x000fe20000000000 */
[----:B01----:R-:W-:Y:S01]  /*88b0*/  FMUL.FTZ R0, R168, UR4 ;  /* 0x00000004a8007c20 */ /* 0x003fe20008410000 */
[----:B------:R-:W-:Y:S01]  /*88c0*/  FMUL.FTZ R168, R169, UR4 ;  /* 0x00000004a9a87c20 */ /* 0x000fe20008410000 */
        /* <DEDUP_REMOVED lines=28> */
[----:B------:R-:W-:Y:S01]  /*8a90*/  MUFU.TANH R216, R216 ;  /* 0x000000d800d87308 */ /* 0x000fe20000002400 */
[----:B-1----:R-:W-:Y:S01]  /*8aa0*/  FMNMX.FTZ R5, R168, R5, !PT ;  /* 0x00000005a8057209 */ /* 0x002fe20007810000 */
[----:B------:R-:W-:Y:S01]  /*8ab0*/  FMUL.FTZ R234, R133, UR4 ;  /* 0x0000000485ea7c20 */ /* 0x000fe20008410000 */
[----:B------:R-:W-:Y:S01]  /*8ac0*/  FMUL.FTZ R172, R174, UR4 ;  /* 0x00000004aeac7c20 */ /* 0x000fe20008410000 */
[----:B------:R-:W-:Y:S01]  /*8ad0*/  HGMMA.64x192x16.F32 R24, R200, gdesc[UR4].tnspB, R24, gsb0 ;  /* 0x42e00004c8187df0 */ /* 0x000fe20008000818 */
        /* <DEDUP_REMOVED lines=17> */
[----:B------:R-:W-:Y:S01]  /*8bf0*/  UMOV UR7, 0x40000040 ;  /* 0x4000004000077882 */ /* 0x000fe20000000000 */
[----:B------:R-:W-:Y:S01]  /*8c00*/  FMUL.FTZ R134, R134, UR4 ;  /* 0x0000000486867c20 */ /* 0x000fe20008410000 */
[----:B------:R-:W-:Y:S01]  /*8c10*/  MUFU.TANH R224, R224 ;  /* 0x000000e000e07308 */ /* 0x000fe20000002400 */
[----:B------:R-:W-:Y:S01]  /*8c20*/  FMUL.FTZ R21, R135, UR4 ;  /* 0x0000000487157c20 */ /* 0x000fe20008410000 */
[----:B------:R-:W-:Y:S01]  /*8c30*/  FMUL.FTZ R122, R122, UR4 ;  /* 0x000000047a7a7c20 */ /* 0x000fe20008410000 */
[----:B------:R-:W-:Y:S01]  /*8c40*/  FMUL.FTZ R121, R123, UR4 ;  /* 0x000000047b797c20 */ /* 0x000fe20008410000 */
[----:B------:R-:W-:Y:S01]  /*8c50*/  FMUL.FTZ R126, R126, UR4 ;  /* 0x000000047e7e7c20 */ /* 0x000fe20008410000 */
[----:B------:R-:W-:Y:S01]  /*8c60*/  FMUL.FTZ R123, R127, UR4 ;  /* 0x000000047f7b7c20 */ /* 0x000fe20008410000 */
[----:B------:R-:W-:Y:S01]  /*8c70*/  @!P1 VIADD R12, R12, 0x36840 ;  /* 0x000368400c0c9836 */ /* 0x000fe20000000000 */
[----:B------:R-:W-:Y:S01]  /*8c80*/  @!P1 IADD3 R13, R13, 0x36860, RZ ;  /* 0x000368600d0d9810 */ /* 0x000fe20007ffe0ff */
[----:B------:R-:W-:Y:S01]  /*8c90*/  MUFU.TANH R222, R222 ;  /* 0x000000de00de7308 */ /* 0x000fe20000002400 */
[C---:B------:R-:W-:Y:S01]  /*8ca0*/  ISETP.GT.AND P2, PT, R11.reuse, RZ, PT ;  /* 0x000000ff0b00720c */ /* 0x040fe20003f44270 */
[----:B------:R-:W-:Y:S01]  /*8cb0*/  VIADD R11, R11, 0xffffffff ;  /* 0xffffffff0b0b7836 */ /* 0x000fe20000000000 */
[----:B------:R-:W-:-:S05]  /*8cc0*/  @!P1 PRMT R12, RZ, 0x654, R12 ;  /* 0x00000654ff0c9816 */ /* 0x000fca000000000c */
        /* <DEDUP_REMOVED lines=9> */
[----:B------:R-:W-:Y:S08]  /*8d60*/  MUFU.TANH R132, R132 ;  /* 0x0000008400847308 */ /* 0x000ff00000002400 */
[----:B------:R-:W1:Y:S01]  /*8d70*/  MUFU.TANH R20, R20 ;  /* 0x0000001400147308 */ /* 0x000e620000002400 */
[----:B0-----:R-:W-:-:S07]  /*8d80*/  FMNMX.FTZ R129, R15, R10, !PT ;  /* 0x0000000a0f817209 */ /* 0x001fce0007810000 */
[----:B------:R-:W-:Y:S08]  /*8d90*/  MUFU.TANH R234, R234 ;  /* 0x000000ea00ea7308 */ /* 0x000ff00000002400 */
[----:B------:R-:W0:Y:S01]  /*8da0*/  MUFU.TANH R172, R172 ;  /* 0x000000ac00ac7308 */ /* 0x000e220000002400 */
[----:B-1----:R-:W-:-:S07]  /*8db0*/  FMNMX.FTZ R129, R20, R129, !PT ;  /* 0x0000008114817209 */ /* 0x002fce0007810000 */
[----:B------:R-:W-:Y:S08]  /*8dc0*/  MUFU.TANH R120, R120 ;  /* 0x0000007800787308 */ /* 0x000ff00000002400 */
[----:B------:R-:W1:Y:S01]  /*8dd0*/  MUFU.TANH R174, R174 ;  /* 0x000000ae00ae7308 */ /* 0x000e620000002400 */
[----:B0-----:R-:W-:-:S07]  /*8de0*/  FMNMX.FTZ R129, R172, R129, !PT ;  /* 0x00000081ac817209 */ /* 0x001fce0007810000 */
[----:B------:R-:W-:Y:S08]  /*8df0*/  MUFU.TANH R149, R149 ;  /* 0x0000009500957308 */ /* 0x000ff00000002400 */
[----:B------:R-:W-:Y:S01]  /*8e00*/  MUFU.TANH R9, R9 ;  /* 0x0000000900097308 */ /* 0x000fe20000002400 */
[----:B-1----:R-:W-:-:S07]  /*8e10*/  FMNMX.FTZ R129, R174, R129, !PT ;  /* 0x00000081ae817209 */ /* 0x002fce0007810000 */
        /* <DEDUP_REMOVED lines=35> */
[----:B------:R-:W-:Y:S02]  /*9050*/  FMUL.FTZ R162, R163, UR4 ;  /* 0x00000004a3a27c20 */ /* 0x000fe40008410000 */
[----:B------:R-:W-:Y:S01]  /*9060*/  HGMMA.64x192x16.F32 R24, R192, gdesc[UR8].tnspB, R24, gsb0 ;  /* 0x42e00008c0187df0 */ /* 0x000fe20008000818 */
[----:B------:R-:W-:Y:S01]  /*9070*/  UIADD3 UR10, UR6, 0x180, URZ ;  /* 0x00000180060a7890 */ /* 0x000fe2000fffe03f */
[----:B------:R-:W0:Y:S01]  /*9080*/  MUFU.TANH R196, R196 ;  /* 0x000000c400c47308 */ /* 0x000e220000002400 */
[----:B------:R-:W-:-:S07]  /*9090*/  UMOV UR11, 0x40000040 ;  /* 0x40000040000b7882 */ /* 0x000fce0000000000 */
[----:B------:R-:W1:Y:S08]  /*90a0*/  MUFU.TANH R198, R198 ;  /* 0x000000c600c67308 */ /* 0x000e700000002400 */
[----:B------:R-:W2:Y:S01]  /*90b0*/  MUFU.TANH R160, R160 ;  /* 0x000000a000a07308 */ /* 0x000ea20000002400 */
[----:B0-----:R-:W-:-:S07]  /*90c0*/  FMNMX.FTZ R5, R196, R5, !PT ;  /* 0x00000005c4057209 */ /* 0x001fce0007810000 */
[----:B------:R-:W0:Y:S01]  /*90d0*/  MUFU.TANH R162, R162 ;  /* 0x000000a200a27308 */ /* 0x000e220000002400 */
[----:B-1----:R-:W-:-:S04]  /*90e0*/  FMNMX.FTZ R5, R198, R5, !PT ;  /* 0x00000005c6057209 */ /* 0x002fc80007810000 */
[----:B------:R-:W-:-:S04]  /*90f0*/  FMNMX.FTZ R5, R200, R5, !PT ;  /* 0x00000005c8057209 */ /* 0x000fc80007810000 */
[----:B------:R-:W-:Y:S02]  /*9100*/  FMNMX.FTZ R5, R202, R5, !PT ;  /* 0x00000005ca057209 */ /* 0x000fe40007810000 */
[----:B--2---:R-:W-:Y:S02]  /*9110*/  FMNMX.FTZ R129, R160, R129, !PT ;  /* 0x00000081a0817209 */ /* 0x004fe40007810000 */
[----:B------:R-:W-:-:S04]  /*9120*/  FMNMX.FTZ R5, R216, R5, !PT ;  /* 0x00000005d8057209 */ /* 0x000fc80007810000 */
[----:B------:R-:W-:Y:S02]  /*9130*/  FMNMX.FTZ R5, R218, R5, !PT ;  /* 0x00000005da057209 */ /* 0x000fe40007810000 */
[----:B0-----:R-:W-:Y:S02]  /*9140*/  FMNMX.FTZ R129, R162, R129, !PT ;  /* 0x00000081a2817209 */ /* 0x001fe40007810000 */
[----:B------:R-:W-:Y:S02]  /*9150*/  FMNMX.FTZ R5, R220, R5, !PT ;  /* 0x00000005dc057209 */ /* 0x000fe40007810000 */
        /* <DEDUP_REMOVED lines=26> */
[----:B------:R-:W-:Y:S02]  /*9300*/  FMNMX.FTZ R129, R144, R129, !PT ;  /* 0x0000008190817209 */ /* 0x000fe40007810000 */
[----:B------:R-:W-:Y:S02]  /*9310*/  FMNMX.FTZ R5, R150, R5, !PT ;  /* 0x0000000596057209 */ /* 0x000fe40007810000 */
[----:B------:R-:W-:-:S02]  /*9320*/  FMNMX.FTZ R129, R146, R129, !PT ;  /* 0x0000008192817209 */ /* 0x000fc40007810000 */
[----:B------:R-:W-:Y:S02]  /*9330*/  FMNMX.FTZ R5, R136, R5, !PT ;  /* 0x0000000588057209 */ /* 0x000fe40007810000 */
[----:B------:R-:W-:Y:S02]  /*9340*/  FMNMX.FTZ R129, R148, R129, !PT ;  /* 0x0000008194817209 */ /* 0x000fe40007810000 */
[----:B------:R-:W-:Y:S02]  /*9350*/  FMNMX.FTZ R5, R140, R5, !PT ;  /* 0x000000058c057209 */ /* 0x000fe40007810000 */
[----:B------:R-:W-:Y:S02]  /*9360*/  FMNMX.FTZ R129, R124, R129, !PT ;  /* 0x000000817c817209 */ /* 0x000fe40007810000 */
[----:B------:R-:W-:Y:S02]  /*9370*/  FMNMX.FTZ R5, R232, R5, !PT ;  /* 0x00000005e8057209 */ /* 0x000fe40007810000 */
[----:B------:R-:W-:-:S02]  /*9380*/  FMNMX.FTZ R129, R138, R129, !PT ;  /* 0x000000818a817209 */ /* 0x000fc40007810000 */
        /* <DEDUP_REMOVED lines=9> */
[----:B------:R-:W0:Y:S03]  /*9420*/  LDC R5, c[0x0][0x988] ;  /* 0x00026200ff057b82 */ /* 0x000e260000000800 */
[----:B------:R-:W1:Y:S02]  /*9430*/  SHFL.BFLY PT, R6, R7, 0x1, 0x1f ;  /* 0x0c201f0007067f89 */ /* 0x000e6400000e0000 */
[----:B-1----:R-:W-:-:S05]  /*9440*/  FMNMX.FTZ R7, R7, R6, !PT ;  /* 0x0000000607077209 */ /* 0x002fca0007810000 */
[C---:B0-----:R-:W-:Y:S01]  /*9450*/  FMUL.FTZ R151, R7.reuse, R5 ;  /* 0x0000000507977220 */ /* 0x041fe20000410000 */
[----:B------:R-:W-:-:S03]  /*9460*/  FADD.FTZ R6, -R7, R14 ;  /* 0x0000000e07067221 */ /* 0x000fc60000010100 */
[-CC-:B------:R-:W-:Y:S01]  /*9470*/  FFMA.FTZ R125, R0, R5.reuse, -R151.reuse ;  /* 0x00000005007d7223 */ /* 0x180fe20000010897 */
[-CC-:B------:R-:W-:Y:S01]  /*9480*/  FFMA.FTZ R14, R168, R5.reuse, -R151.reuse ;  /* 0x00000005a80e7223 */ /* 0x180fe20000010897 */
        /* <DEDUP_REMOVED lines=18> */
[----:B------:R-:W-:Y:S08]  /*95b0*/  MUFU.EX2 R6, R6 ;  /* 0x0000000600067308 */ /* 0x000ff00000000800 */
[----:B------:R-:W-:Y:S08]  /*95c0*/  MUFU.EX2 R125, R125 ;  /* 0x0000007d007d7308 */ /* 0x000ff00000000800 */
[----:B------:R-:W0:Y:S08]  /*95d0*/  MUFU.EX2 R14, R14 ;  /* 0x0000000e000e7308 */ /* 0x000e300000000800 */
[----:B------:R-:W-:Y:S01]  /*95e0*/  MUFU.EX2 R127, R127 ;  /* 0x0000007f007f7308 */ /* 0x000fe20000000800 */
[----:B------:R-:W-:-:S02]  /*95f0*/  WARPGROUP.DEPBAR.LE gsb0, 0x0 ;  /* 0x00008000000079c5 */ /* 0x000fc40000010000 */
[----:B------:R-:W-:Y:S01]  /*9600*/  WARPGROUP.ARRIVE ;  /* 0x00000000000079c5 */ /* 0x000fe20000000000 */
[----:B------:R-:W-:Y:S01]  /*9610*/  FMUL.FTZ R188, R139, UR4 ;  /* 0x000000048bbc7c20 */ /* 0x000fe20008410000 */
[----:B------:R-:W-:Y:S01]  /*9620*/  FMUL.FTZ R190, R143, UR4 ;  /* 0x000000048fbe7c20 */ /* 0x000fe20008410000 */
[-CC-:B------:R-:W-:Y:S01]  /*9630*/  FFMA.FTZ R143, R198, R5.reuse, -R151.reuse ;  /* 0x00000005c68f7223 */ /* 0x180fe20000010897 */
[----:B------:R-:W-:Y:S01]  /*9640*/  FFMA.FTZ R198, R202, R5, -R151 ;  /* 0x00000005cac67223 */ /* 0x000fe20000010897 */
[----:B------:R-:W1:Y:S01]  /*9650*/  MUFU.EX2 R196, R196 ;  /* 0x000000c400c47308 */ /* 0x000e620000000800 */
[----:B------:R-:W-:Y:S01]  /*9660*/  HGMMA.64x192x16.F32 R24, R184, gdesc[UR8].tnspB, R24, gsb0 ;  /* 0x42e00008b8187df0 */ /* 0x000fe20008000818 */
[----:B------:R-:W-:Y:S01]  /*9670*/  UIADD3 UR10, UR6, 0x280, URZ ;  /* 0x00000280060a7890 */ /* 0x000fe2000fffe03f */
[----:B0-----:R-:W-:Y:S01]  /*9680*/  F2FP.F16.F32.PACK_AB R200, R14, R125 ;  /* 0x0000007d0ec8723e */ /* 0x001fe200000000ff */
[----:B------:R-:W-:Y:S01]  /*9690*/  UMOV UR11, 0x40000040 ;  /* 0x40000040000b7882 */ /* 0x000fe20000000000 */
[----:B------:R-:W-:-:S03]  /*96a0*/  UIADD3 UR6, UR6, 0x300, URZ ;  /* 0x0000030006067890 */ /* 0x000fc6000fffe03f */
[----:B------:R-:W0:Y:S08]  /*96b0*/  MUFU.TANH R188, R188 ;  /* 0x000000bc00bc7308 */ /* 0x000e300000002400 */
[----:B------:R-:W2:Y:S01]  /*96c0*/  MUFU.TANH R190, R190 ;  /* 0x000000be00be7308 */ /* 0x000ea20000002400 */
[----:B-1----:R-:W-:-:S07]  /*96d0*/  F2FP.F16.F32.PACK_AB R202, R196, R127 ;  /* 0x0000007fc4ca723e */ /* 0x002fce00000000ff */
[----:B------:R-:W-:Y:S01]  /*96e0*/  MUFU.EX2 R143, R143 ;  /* 0x0000008f008f7308 */ /* 0x000fe20000000800 */
[----:B0-----:R-:W-:-:S04]  /*96f0*/  FMNMX.FTZ R129, R188, R129, !PT ;  /* 0x00000081bc817209 */ /* 0x001fc80007810000 */
[----:B------:R-:W-:-:S03]  /*9700*/  FMNMX.FTZ R129, R142, R129, !PT ;  /* 0x000000818e817209 */ /* 0x000fc60007810000 */
[----:B------:R-:W-:Y:S01]  /*9710*/  MUFU.EX2 R145, R145 ;  /* 0x0000009100917308 */ /* 0x000fe20000000800 */
[----:B--2---:R-:W-:-:S04]  /*9720*/  FMNMX.FTZ R129, R190, R129, !PT ;  /* 0x00000081be817209 */ /* 0x004fc80007810000 */
        /* <DEDUP_REMOVED lines=9> */
[----:B------:R-:W-:Y:S01]  /*97c0*/  FMNMX.FTZ R0, R126, R139, !PT ;  /* 0x0000008b7e007209 */ /* 0x000fe20007810000 */
[----:B------:R-:W-:Y:S02]  /*97d0*/  FFMA.FTZ R139, R150, R5, -R151 ;  /* 0x00000005968b7223 */ /* 0x000fe40000010897 */
[----:B------:R-:W0:Y:S01]  /*97e0*/  MUFU.EX2 R168, R168 ;  /* 0x000000a800a87308 */ /* 0x000e220000000800 */
[----:B------:R-:W-:-:S05]  /*97f0*/  FMNMX.FTZ R0, R123, R0, !PT ;  /* 0x000000007b007209 */ /* 0x000fca0007810000 */
[----:B------:R-:W1:Y:S02]  /*9800*/  SHFL.BFLY PT, R153, R0, 0x2, 0x1f ;  /* 0x0c401f0000997f89 */ /* 0x000e6400000e0000 */
[----:B------:R-:W-:Y:S08]  /*9810*/  MUFU.EX2 R194, R194 ;  /* 0x000000c200c27308 */ /* 0x000ff00000000800 */
[----:B------:R-:W-:Y:S01]  /*9820*/  MUFU.EX2 R137, R137 ;  /* 0x0000008900897308 */ /* 0x000fe20000000800 */
[----:B0-----:R-:W-:-:S07]  /*9830*/  F2FP.F16.F32.PACK_AB R192, R168, R133 ;  /* 0x00000085a8c0723e */ /* 0x001fce00000000ff */
        /* <DEDUP_REMOVED lines=12> */
[--C-:B------:R-:W-:Y:S01]  /*9900*/  FFMA.FTZ R186, R136, R5, -R151.reuse ;  /* 0x0000000588ba7223 */ /* 0x100fe20000010897 */
[----:B-1----:R-:W-:Y:S01]  /*9910*/  FMNMX.FTZ R136, R0, R153, !PT ;  /* 0x0000009900887209 */ /* 0x002fe20007810000 */
[-CC-:B------:R-:W-:Y:S01]  /*9920*/  FFMA.FTZ R153, R128, R5.reuse, -R151.reuse ;  /* 0x0000000580997223 */ /* 0x180fe20000010897 */
[-CC-:B------:R-:W-:Y:S01]  /*9930*/  FFMA.FTZ R128, R9, R5.reuse, -R151.reuse ;  /* 0x0000000509807223 */ /* 0x180fe20000010897 */
[----:B------:R-:W-:Y:S01]  /*9940*/  FFMA.FTZ R184, R230, R5, -R151 ;  /* 0x00000005e6b87223 */ /* 0x000fe20000010897 */
[----:B------:R-:W-:Y:S01]  /*9950*/  HGMMA.64x192x16.F32 R24, R180, gdesc[UR8].tnspB, R24, gsb0 ;  /* 0x42e00008b4187df0 */ /* 0x000fe20008000818 */
[----:B------:R-:W0:Y:S01]  /*9960*/  SHFL.BFLY PT, R157, R136, 0x1, 0x1f ;  /* 0x0c201f00889d7f89 */ /* 0x000e2200000e0000 */
[----:B------:R-:W-:Y:S08]  /*9970*/  MUFU.EX2 R186, R186 ;  /* 0x000000ba00ba7308 */ /* 0x000ff00000000800 */
[----:B------:R-:W-:Y:S08]  /*9980*/  MUFU.EX2 R184, R184 ;  /* 0x000000b800b87308 */ /* 0x000ff00000000800 */
[----:B------:R-:W-:Y:S01]  /*9990*/  MUFU.EX2 R153, R153 ;  /* 0x0000009900997308 */ /* 0x000fe20000000800 */
[----:B0-----:R-:W-:-:S07]  /*99a0*/  FMNMX.FTZ R9, R136, R157, !PT ;  /* 0x0000009d88097209 */ /* 0x001fce0007810000 */
[----:B------:R-:W-:Y:S01]  /*99b0*/  MUFU.EX2 R128, R128 ;  /* 0x0000008000807308 */ /* 0x000fe20000000800 */
[----:B------:R-:W-:-:S04]  /*99c0*/  FADD.FTZ R0, -R9, R10 ;  /* 0x0000000a09007221 */ /* 0x000fc80000010100 */
[----:B------:R-:W-:-:S06]  /*99d0*/  FMUL.FTZ R0, R0, R5 ;  /* 0x0000000500007220 */ /* 0x000fcc0000410000 */
[----:B------:R-:W-:Y:S01]  /*99e0*/  MUFU.EX2 R0, R0 ;  /* 0x0000000000007308 */ /* 0x000fe20000000800 */
[----:B------:R-:W-:Y:S02]  /*99f0*/  WARPGROUP.DEPBAR.LE gsb0, 0x0 ;  /* 0x00008000000079c5 */ /* 0x000fe40000010000 */
[----:B------:R-:W-:Y:S01]  /*9a00*/  WARPGROUP.ARRIVE ;  /* 0x00000000000079c5 */ /* 0x000fe20000000000 */
[-CC-:B------:R-:W-:Y:S01]  /*9a10*/  FFMA.FTZ R180, R232, R5.reuse, -R151.reuse ;  /* 0x00000005e8b47223 */ /* 0x180fe20000010897 */
[-C--:B------:R-:W-:Y:S01]  /*9a20*/  FFMA.FTZ R182, R132, R5.reuse, -R151 ;  /* 0x0000000584b67223 */ /* 0x080fe20000010897 */
[----:B------:R-:W-:-:S03]  /*9a30*/  FMUL.FTZ R151, R9, R5 ;  /* 0x0000000509977220 */ /* 0x000fc60000410000 */
[----:B------:R-:W-:Y:S01]  /*9a40*/  HGMMA.64x192x16.F32 R24, R176, gdesc[UR4].tnspB, R24, gsb0 ;  /* 0x42e00004b0187df0 */ /* 0x000fe20008000818 */
[-CC-:B------:R-:W-:Y:S01]  /*9a50*/  FFMA.FTZ R201, R15, R5.reuse, -R151.reuse ;  /* 0x000000050fc97223 */ /* 0x180fe20000010897 */
[-CC-:B------:R-:W-:Y:S01]  /*9a60*/  FFMA.FTZ R10, R20, R5.reuse, -R151.reuse ;  /* 0x00000005140a7223 */ /* 0x180fe20000010897 */
[-CC-:B------:R-:W-:Y:S01]  /*9a70*/  FFMA.FTZ R203, R172, R5.reuse, -R151.reuse ;  /* 0x00000005accb7223 */ /* 0x180fe20000010897 */
[-CC-:B------:R-:W-:Y:S01]  /*9a80*/  FFMA.FTZ R20, R174, R5.reuse, -R151.reuse ;  /* 0x00000005ae147223 */ /* 0x180fe20000010897 */
[-C--:B------:R-:W-:Y:S01]  /*9a90*/  FFMA.FTZ R197, R160, R5.reuse, -R151 ;  /* 0x00000005a0c57223 */ /* 0x080fe20000010897 */
[----:B------:R-:W-:Y:S01]  /*9aa0*/  FFMA.FTZ R15, R6, R4, R125 ;  /* 0x00000004060f7223 */ /* 0x000fe2000001007d */
        /* <DEDUP_REMOVED lines=17> */
[----:B0-----:R-:W-:Y:S01]  /*9bc0*/  FFMA.FTZ R3, R0, R3, R201 ;  /* 0x0000000300037223 */ /* 0x001fe200000100c9 */
[-CC-:B------:R-:W-:Y:S01]  /*9bd0*/  FFMA.FTZ R130, R130, R5.reuse, -R151.reuse ;  /* 0x0000000582827223 */ /* 0x180fe20000010897 */
[-CC-:B------:R-:W-:Y:S01]  /*9be0*/  FFMA.FTZ R236, R236, R5.reuse, -R151.reuse ;  /* 0x00000005ecec7223 */ /* 0x180fe20000010897 */
[-CC-:B------:R-:W-:Y:S01]  /*9bf0*/  FFMA.FTZ R134, R134, R5.reuse, -R151.reuse ;  /* 0x0000000586867223 */ /* 0x180fe20000010897 */
[-CC-:B------:R-:W-:Y:S01]  /*9c00*/  FFMA.FTZ R21, R21, R5.reuse, -R151.reuse ;  /* 0x0000000515157223 */ /* 0x180fe20000010897 */
[-CC-:B------:R-:W-:Y:S01]  /*9c10*/  FFMA.FTZ R121, R121, R5.reuse, -R151.reuse ;  /* 0x0000000579797223 */ /* 0x180fe20000010897 */
[----:B------:R-:W-:Y:S01]  /*9c20*/  FFMA.FTZ R126, R126, R5, -R151 ;  /* 0x000000057e7e7223 */ /* 0x000fe20000010897 */
[----:B------:R-:W0:Y:S01]  /*9c30*/  MUFU.EX2 R20, R20 ;  /* 0x0000001400147308 */ /* 0x000e220000000800 */
[C---:B-1----:R-:W-:Y:S01]  /*9c40*/  FADD.FTZ R138, R10.reuse, R3 ;  /* 0x000000030a8a7221 */ /* 0x042fe20000010000 */
[----:B------:R-:W-:Y:S01]  /*9c50*/  F2FP.F16.F32.PACK_AB R201, R10, R201 ;  /* 0x000000c90ac9723e */ /* 0x000fe200000000ff */
[----:B------:R-:W-:Y:S01]  /*9c60*/  FFMA.FTZ R123, R123, R5, -R151 ;  /* 0x000000057b7b7223 */ /* 0x000fe20000010897 */
[----:B------:R-:W-:-:S04]  /*9c70*/  R2UR UR6, R16 ;  /* 0x00000000100672ca */ /* 0x000fc800000e0000 */
[----:B------:R-:W-:Y:S01]  /*9c80*/  MUFU.EX2 R197, R197 ;  /* 0x000000c500c57308 */ /* 0x000fe20000000800 */
[----:B--2---:R-:W-:-:S07]  /*9c90*/  FADD.FTZ R3, R203, R138 ;  /* 0x0000008acb037221 */ /* 0x004fce0000010000 */
        /* <DEDUP_REMOVED lines=22> */
[----:B------:R1:W-:Y:S05]  /*9e00*/  @!P1 SYNCS.ARRIVE.TRANS64.RED.A1T0 RZ, [R12+URZ], RZ ;  /* 0x000000ff0cff99a7 */ /* 0x0003ea000810043f */
[----:B------:R-:W-:Y:S01]  /*9e10*/  MUFU.EX2 R126, R126 ;  /* 0x0000007e007e7308 */ /* 0x000fe20000000800 */
[----:B0-----:R-:W-:Y:S02]  /*9e20*/  F2FP.F16.F32.PACK_AB R183, R21, R134 ;  /* 0x0000008615b7723e */ /* 0x001fe400000000ff */
[----:B------:R-:W-:Y:S02]  /*9e30*/  F2FP.F16.F32.PACK_AB R176, R149, R120 ;  /* 0x0000007895b0723e */ /* 0x000fe400000000ff */
[----:B------:R-:W-:Y:S01]  /*9e40*/  F2FP.F16.F32.PACK_AB R178, R147, R128 ;  /* 0x0000008093b2723e */ /* 0x000fe200000000ff */
[----:B-1----:R-:W-:Y:S01]  /*9e50*/  FADD.FTZ R12, R14, R15 ;  /* 0x0000000f0e0c7221 */ /* 0x002fe20000010000 */
[----:B------:R-:W-:Y:S01]  /*9e60*/  @!P1 PRMT R15, RZ, 0x654, R13 ;  /* 0x00000654ff0f9816 */ /* 0x000fe2000000000d */
[----:B------:R-:W0:Y:S02]  /*9e70*/  MUFU.EX2 R123, R123 ;  /* 0x0000007b007b7308 */ /* 0x000e240000000800 */
[----:B------:R-:W-:Y:S01]  /*9e80*/  FADD.FTZ R13, R127, R12 ;  /* 0x0000000c7f0d7221 */ /* 0x000fe20000010000 */
[----:B------:R1:W-:Y:S01]  /*9e90*/  @!P1 SYNCS.ARRIVE.TRANS64.RED.A1T0 RZ, [R15+URZ], RZ ;  /* 0x000000ff0fff99a7 */ /* 0x0003e2000810043f */
[----:B------:R-:W-:Y:S01]  /*9ea0*/  FFMA.FTZ R12, R188, R5, -R151 ;  /* 0x00000005bc0c7223 */ /* 0x000fe20000010897 */
[----:B------:R-:W-:Y:S01]  /*9eb0*/  F2FP.F16.F32.PACK_AB R188, R216, R131 ;  /* 0x00000083d8bc723e */ /* 0x000fe200000000ff */
[----:B------:R-:W-:Y:S01]  /*9ec0*/  FADD.FTZ R124, R196, R13 ;  /* 0x0000000dc47c7221 */ /* 0x000fe20000010000 */
[----:B------:R-:W-:-:S03]  /*9ed0*/  F2FP.F16.F32.PACK_AB R196, R145, R143 ;  /* 0x0000008f91c4723e */ /* 0x000fc600000000ff */
[----:B------:R-:W-:Y:S01]  /*9ee0*/  FADD.FTZ R138, R143, R124 ;  /* 0x0000007c8f8a7221 */ /* 0x000fe20000010000 */
[----:B------:R-:W-:Y:S01]  /*9ef0*/  FADD.FTZ R124, R20, R3 ;  /* 0x00000003147c7221 */ /* 0x000fe20000010000 */
[----:B------:R-:W-:Y:S02]  /*9f00*/  MUFU.EX2 R12, R12 ;  /* 0x0000000c000c7308 */ /* 0x000fe40000000800 */
[----:B------:R-:W-:Y:S01]  /*9f10*/  FADD.FTZ R13, R145, R138 ;  /* 0x0000008a910d7221 */ /* 0x000fe20000010000 */
[----:B------:R-:W-:Y:S01]  /*9f20*/  FADD.FTZ R3, R197, R124 ;  /* 0x0000007cc5037221 */ /* 0x000fe20000010000 */
[----:B------:R-:W-:Y:S02]  /*9f30*/  F2FP.F16.F32.PACK_AB R197, R132, R197 ;  /* 0x000000c584c5723e */ /* 0x000fe400000000ff */
[----:B------:R-:W-:Y:S01]  /*9f40*/  FADD.FTZ R138, R198, R13 ;  /* 0x0000000dc68a7221 */ /* 0x000fe20000010000 */
[----:B------:R-:W-:Y:S01]  /*9f50*/  FADD.FTZ R124, R132, R3 ;  /* 0x00000003847c7221 */ /* 0x000fe20000010000 */
[----:B------:R-:W-:Y:S01]  /*9f60*/  FFMA.FTZ R3, R122, R5, -R151 ;  /* 0x000000057a037223 */ /* 0x000fe20000010897 */
[C---:B------:R-:W-:Y:S01]  /*9f70*/  F2FP.F16.F32.PACK_AB R198, R135.reuse, R198 ;  /* 0x000000c687c6723e */ /* 0x040fe200000000ff */
[----:B------:R-:W-:Y:S01]  /*9f80*/  FADD.FTZ R138, R135, R138 ;  /* 0x0000008a878a7221 */ /* 0x000fe20000010000 */
[----:B------:R-:W-:Y:S01]  /*9f90*/  FADD.FTZ R13, R199, R124 ;  /* 0x0000007cc70d7221 */ /* 0x000fe20000010000 */
[----:B------:R2:W-:Y:S01]  /*9fa0*/  MUFU.EX2 R122, R190 ;  /* 0x000000be007a7308 */ /* 0x0005e20000000800 */
[C---:B------:R-:W-:Y:S01]  /*9fb0*/  F2FP.F16.F32.PACK_AB R199, R136.reuse, R199 ;  /* 0x000000c788c7723e */ /* 0x040fe200000000ff */
[----:B-1----:R-:W-:Y:S01]  /*9fc0*/  FADD.FTZ R15, R133, R138 ;  /* 0x0000008a850f7221 */ /* 0x002fe20000010000 */
[----:B------:R-:W-:Y:S01]  /*9fd0*/  FADD.FTZ R124, R136, R13 ;  /* 0x0000000d887c7221 */ /* 0x000fe20000010000 */
[----:B0-----:R-:W-:-:S02]  /*9fe0*/  F2FP.F16.F32.PACK_AB R179, R123, R126 ;  /* 0x0000007e7bb3723e */ /* 0x001fc400000000ff */
[----:B------:R-:W-:Y:S01]  /*9ff0*/  FADD.FTZ R15, R168, R15 ;  /* 0x0000000fa80f7221 */ /* 0x000fe20000010000 */
[----:B------:R-:W-:Y:S01]  /*a000*/  FADD.FTZ R13, R193, R124 ;  /* 0x0000007cc10d7221 */ /* 0x000fe20000010000 */
[----:B------:R-:W0:Y:S01]  /*a010*/  MUFU.EX2 R20, R3 ;  /* 0x0000000300147308 */ /* 0x000e220000000800 */
[----:B------:R-:W-:Y:S01]  /*a020*/  F2FP.F16.F32.PACK_AB R193, R140, R193 ;  /* 0x000000c18cc1723e */ /* 0x000fe200000000ff */
[----:B------:R-:W-:Y:S01]  /*a030*/  FADD.FTZ R138, R194, R15 ;  /* 0x0000000fc28a7221 */ /* 0x000fe20000010000 */
[----:B------:R-:W-:Y:S01]  /*a040*/  FADD.FTZ R124, R140, R13 ;  /* 0x0000000d8c7c7221 */ /* 0x000fe20000010000 */
[C---:B------:R-:W-:Y:S02]  /*a050*/  F2FP.F16.F32.PACK_AB R194, R137.reuse, R194 ;  /* 0x000000c289c2723e */ /* 0x040fe400000000ff */
[----:B------:R-:W-:Y:S01]  /*a060*/  FADD.FTZ R138, R137, R138 ;  /* 0x0000008a898a7221 */ /* 0x000fe20000010000 */
[----:B------:R-:W-:Y:S01]  /*a070*/  FADD.FTZ R13, R195, R124 ;  /* 0x0000007cc30d7221 */ /* 0x000fe20000010000 */
[----:B------:R-:W-:-:S02]  /*a080*/  F2FP.F16.F32.PACK_AB R195, R150, R195 ;  /* 0x000000c396c3723e */ /* 0x000fc400000000ff */
[----:B------:R-:W-:Y:S01]  /*a090*/  FADD.FTZ R15, R131, R138 ;  /* 0x0000008a830f7221 */ /* 0x000fe20000010000 */
[----:B------:R-:W-:Y:S01]  /*a0a0*/  FADD.FTZ R14, R150, R13 ;  /* 0x0000000d960e7221 */ /* 0x000fe20000010000 */
[----:B--2---:R-:W-:Y:S02]  /*a0b0*/  F2FP.F16.F32.PACK_AB R190, R170, R129 ;  /* 0x00000081aabe723e */ /* 0x004fe400000000ff */
[----:B------:R-:W-:Y:S01]  /*a0c0*/  FADD.FTZ R10, R216, R15 ;  /* 0x0000000fd80a7221 */ /* 0x000fe20000010000 */
[----:B------:R-:W-:Y:S01]  /*a0d0*/  FADD.FTZ R13, R189, R14 ;  /* 0x0000000ebd0d7221 */ /* 0x000fe20000010000 */
[C---:B------:R-:W-:Y:S02]  /*a0e0*/  F2FP.F16.F32.PACK_AB R189, R144.reuse, R189 ;  /* 0x000000bd90bd723e */ /* 0x040fe400000000ff */
[----:B------:R-:W-:Y:S01]  /*a0f0*/  FADD.FTZ R15, R129, R10 ;  /* 0x0000000a810f7221 */ /* 0x000fe20000010000 */
[----:B------:R-:W-:Y:S01]  /*a100*/  FADD.FTZ R10, R144, R13 ;  /* 0x0000000d900a7221 */ /* 0x000fe20000010000 */
[----:B0-----:R-:W-:-:S02]  /*a110*/  F2FP.F16.F32.PACK_AB R177, R121, R20 ;  /* 0x0000001479b1723e */ /* 0x001fc400000000ff */
[----:B------:R-:W-:Y:S01]  /*a120*/  FADD.FTZ R15, R170, R15 ;  /* 0x0000000faa0f7221 */ /* 0x000fe20000010000 */
[----:B------:R-:W-:Y:S01]  /*a130*/  FADD.FTZ R13, R191, R10 ;  /* 0x0000000abf0d7221 */ /* 0x000fe20000010000 */
[----:B------:R-:W-:Y:S02]  /*a140*/  F2FP.F16.F32.PACK_AB R191, R4, R191 ;  /* 0x000000bf04bf723e */ /* 0x000fe400000000ff */
        /* <DEDUP_REMOVED lines=11> */
[----:B------:R-:W-:Y:S01]  /*a200*/  F2FP.F16.F32.PACK_AB R187, R122, R187 ;  /* 0x000000bb7abb723e */ /* 0x000fe200000000ff */
[----:B------:R-:W-:Y:S02]  /*a210*/  IMAD.MOV.U32 R14, RZ, RZ, R7 ;  /* 0x000000ffff0e7224 */ /* 0x000fe400078e0007 */
[----:B------:R-:W-:Y:S01]  /*a220*/  FADD.FTZ R10, R180, R15 ;  /* 0x0000000fb40a7221 */ /* 0x000fe20000010000 */
[----:B------:R-:W-:Y:S01]  /*a230*/  FADD.FTZ R13, R122, R13 ;  /* 0x0000000d7a0d7221 */ /* 0x000fe20000010000 */
[----:B------:R-:W-:-:S02]  /*a240*/  F2FP.F16.F32.PACK_AB R180, R153, R180 ;  /* 0x000000b499b4723e */ /* 0x000fc400000000ff */
[----:B------:R-:W-:Y:S01]  /*a250*/  FADD.FTZ R3, R153, R10 ;  /* 0x0000000a99037221 */ /* 0x000fe20000010000 */
[----:B------:R-:W-:Y:S01]  /*a260*/  FADD.FTZ R13, R130, R13 ;  /* 0x0000000d820d7221 */ /* 0x000fe20000010000 */
[----:B------:R-:W-:Y:S02]  /*a270*/  IMAD.MOV.U32 R10, RZ, RZ, R9 ;  /* 0x000000ffff0a7224 */ /* 0x000fe400078e0009 */
[----:B------:R-:W-:Y:S01]  /*a280*/  FADD.FTZ R4, R182, R3 ;  /* 0x00000003b6047221 */ /* 0x000fe20000010000 */
[C---:B------:R-:W-:Y:S01]  /*a290*/  FADD.FTZ R13, R181.reuse, R13 ;  /* 0x0000000db50d7221 */ /* 0x040fe20000010000 */
[----:B------:R-:W-:Y:S02]  /*a2a0*/  F2FP.F16.F32.PACK_AB R181, R181, R130 ;  /* 0x00000082b5b5723e */ /* 0x000fe400000000ff */
[C---:B------:R-:W-:Y:S01]  /*a2b0*/  FADD.FTZ R3, R155.reuse, R4 ;  /* 0x000000049b037221 */ /* 0x040fe20000010000 */
[----:B------:R-:W-:Y:S01]  /*a2c0*/  FADD.FTZ R13, R134, R13 ;  /* 0x0000000d860d7221 */ /* 0x000fe20000010000 */
[----:B------:R-:W-:-:S02]  /*a2d0*/  F2FP.F16.F32.PACK_AB R182, R155, R182 ;  /* 0x000000b69bb6723e */ /* 0x000fc400000000ff */
[----:B------:R-:W-:Y:S01]  /*a2e0*/  FADD.FTZ R4, R120, R3 ;  /* 0x0000000378047221 */ /* 0x000fe20000010000 */
[----:B------:R-:W-:-:S03]  /*a2f0*/  FADD.FTZ R13, R21, R13 ;  /* 0x0000000d150d7221 */ /* 0x000fc60000010000 */
[----:B------:R-:W-:Y:S01]  /*a300*/  FADD.FTZ R3, R149, R4 ;  /* 0x0000000495037221 */ /* 0x000fe20000010000 */
[----:B------:R-:W-:-:S03]  /*a310*/  FADD.FTZ R13, R20, R13 ;  /* 0x0000000d140d7221 */ /* 0x000fc60000010000 */
[----:B------:R-:W-:Y:S01]  /*a320*/  FADD.FTZ R4, R128, R3 ;  /* 0x0000000380047221 */ /* 0x000fe20000010000 */
[----:B------:R-:W-:-:S03]  /*a330*/  FADD.FTZ R13, R121, R13 ;  /* 0x0000000d790d7221 */ /* 0x000fc60000010000 */
[----:B------:R-:W-:Y:S01]  /*a340*/  FADD.FTZ R4, R147, R4 ;  /* 0x0000000493047221 */ /* 0x000fe20000010000 */
[----:B------:R-:W-:-:S04]  /*a350*/  FADD.FTZ R13, R126, R13 ;  /* 0x0000000d7e0d7221 */ /* 0x000fc80000010000 */
[----:B------:R-:W-:Y:S01]  /*a360*/  FADD.FTZ R3, R123, R13 ;  /* 0x0000000d7b037221 */ /* 0x000fe20000010000 */
[----:B------:R-:W-:Y:S01]  /*a370*/  IMAD.MOV.U32 R13, RZ, RZ, R17 ;  /* 0x000000ffff0d7224 */ /* 0x000fe200078e0011 */
[----:B------:R-:W-:Y:S06]  /*a380*/  @P2 BRA `(.L_x_3125) ;  /* 0xffffffbc00802947 */ /* 0x000fec000383ffff */
.L_x_3116:
        /* <DEDUP_REMOVED lines=99> */
.L_x_3126:
[----:B------:R-:W-:Y:S01]  /*a9c0*/  IMAD R15, R16, 0x8, R2 ;  /* 0x00000008100f7824 */ /* 0x000fe200078e0202 */
[----:B------:R-:W-:-:S04]  /*a9d0*/  SHF.L.U32 R0, R17, 0x1f, RZ ;  /* 0x0000001f11007819 */ /* 0x000fc800000006ff */
[----:B------:R0:W1:Y:S01]  /*a9e0*/  SYNCS.PHASECHK.TRANS64.TRYWAIT P2, [R15+URZ+0x36850], R0 ;  /* 0x036850000f0075a7 */ /* 0x000062000804017f */
[----:B------:R-:W-:Y:S05]  /*a9f0*/  @!P0 BRA `(.L_x_3127) ;  /* 0x0000000000048947 */ /* 0x000fea0003800000 */
[----:B------:R-:W-:Y:S01]  /*aa00*/  BPT.TRAP 0x1 ;  /* 0x000000040000795c */ /* 0x000fe20000300000 */
.L_x_3127:
[----:B-1----:R-:W-:Y:S05]  /*aa10*/  @P2 BRA `(.L_x_3128) ;  /* 0x0000000000082947 */ /* 0x002fea0003800000 */
[----:B------:R-:W1:Y:S02]  /*aa20*/  SYNCS.PHASECHK.TRANS64.TRYWAIT P0, [R15+URZ+0x36850], R0 ;  /* 0x036850000f0075a7 */ /* 0x000e64000800017f */
[----:B-1----:R-:W-:Y:S05]  /*aa30*/  @!P0 BRA `(.L_x_3129) ;  /* 0x0000007c008c8947 */ /* 0x002fea0003800000 */
.L_x_3128:
[----:B------:R-:W-:Y:S05]  /*aa40*/  WARPSYNC.ALL ;  /* 0x0000000000007948 */ /* 0x000fea0003800000 */
[----:B------:R-:W-:Y:S01]  /*aa50*/  IADD3 R2, R2, 0x400, RZ ;  /* 0x0000040002027810 */ /* 0x000fe20007ffe0ff */
[----:B------:R-:W-:Y:S01]  /*aa60*/  WARPGROUP.ARRIVE ;  /* 0x00000000000079c5 */ /* 0x000fe20000000000 */
[----:B------:R-:W-:Y:S01]  /*aa70*/  IMAD.MOV.U32 R13, RZ, RZ, 0x40000040 ;  /* 0x40000040ff0d7424 */ /* 0x000fe200078e00ff */
[----:B01----:R-:W0:Y:S01]  /*aa80*/  SHFL.BFLY PT, R0, R3, 0x2, 0x1f ;  /* 0x0c401f0003007f89 */ /* 0x003e2200000e0000 */
[----:B------:R-:W-:Y:S01]  /*aa90*/  SHF.R.U32.HI R2, RZ, 0x4, R2 ;  /* 0x00000004ff027819 */ /* 0x000fe20000011602 */
[----:B------:R-:W-:-:S03]  /*aaa0*/  VIADD R208, R208, 0x1 ;  /* 0x00000001d0d07836 */ /* 0x000fc60000000000 */
[----:B------:R-:W-:-:S04]  /*aab0*/  LOP3.LUT R2, R2, 0x3fff, RZ, 0xc0, !PT ;  /* 0x00003fff02027812 */ /* 0x000fc800078ec0ff */
[----:B------:R-:W-:-:S05]  /*aac0*/  LOP3.LUT R11, R2, 0x3800000, RZ, 0xfc, !PT ;  /* 0x03800000020b7812 */ /* 0x000fca00078efcff */
[----:B------:R-:W-:Y:S02]  /*aad0*/  IMAD R10, R16, 0xa80, R11 ;  /* 0x00000a80100a7824 */ /* 0x000fe400078e020b */
[----:B------:R-:W-:Y:S02]  /*aae0*/  IMAD.MOV.U32 R11, RZ, RZ, 0x40000040 ;  /* 0x40000040ff0b7424 */ /* 0x000fe400078e00ff */
[C---:B------:R-:W-:Y:S01]  /*aaf0*/  VIADD R12, R10.reuse, 0x80 ;  /* 0x000000800a0c7836 */ /* 0x040fe20000000000 */
[----:B------:R-:W-:Y:S01]  /*ab00*/  R2UR UR6, R10 ;  /* 0x000000000a0672ca */ /* 0x000fe200000e0000 */
[----:B------:R-:W-:Y:S01]  /*ab10*/  VIADD R16, R16, 0x1 ;  /* 0x0000000110107836 */ /* 0x000fe20000000000 */
[----:B------:R-:W-:Y:S01]  /*ab20*/  R2UR UR7, R11 ;  /* 0x000000000b0772ca */ /* 0x000fe200000e0000 */
[----:B------:R-:W-:Y:S02]  /*ab30*/  IMAD.MOV.U32 R11, RZ, RZ, 0x40000040 ;  /* 0x40000040ff0b7424 */ /* 0x000fe400078e00ff */
[----:B0-----:R-:W-:Y:S01]  /*ab40*/  FADD.FTZ R2, R0, R3 ;  /* 0x0000000300027221 */ /* 0x001fe20000010000 */
[----:B------:R-:W-:-:S04]  /*ab50*/  ISETP.NE.AND P2, PT, R16, 0x2, PT ;  /* 0x000000021000780c */ /* 0x000fc80003f45270 */
[----:B------:R-:W-:-:S05]  /*ab60*/  SEL R16, R16, RZ, P2 ;  /* 0x000000ff10107207 */ /* 0x000fca0001000000 */
[----:B------:R-:W-:Y:S01]  /*ab70*/  HGMMA.64x192x16.F32 R24, R200, gdesc[UR4].tnspB, R24, gsb0 ;  /* 0x42e00004c8187df0 */ /* 0x000fe20008000818 */
[----:B------:R-:W-:Y:S01]  /*ab80*/  R2UR UR6, R12 ;  /* 0x000000000c0672ca */ /* 0x000fe200000e0000 */
[----:B------:R-:W-:Y:S01]  /*ab90*/  VIADD R12, R10, 0x100 ;  /* 0x000001000a0c7836 */ /* 0x000fe20000000000 */
[----:B------:R-:W-:Y:S01]  /*aba0*/  R2UR UR7, R13 ;  /* 0x000000000d0772ca */ /* 0x000fe200000e0000 */
[----:B------:R-:W-:Y:S01]  /*abb0*/  IMAD.MOV.U32 R13, RZ, RZ, 0x40000040 ;  /* 0x40000040ff0d7424 */ /* 0x000fe200078e00ff */
[----:B------:R-:W-:Y:S02]  /*abc0*/  WARPGROUP.DEPBAR.LE gsb0, 0x0 ;  /* 0x00008000000079c5 */ /* 0x000fe40000010000 */
[----:B------:R-:W-:-:S13]  /*abd0*/  WARPGROUP.ARRIVE ;  /* 0x00000000000079c5 */ /* 0x000fda0000000000 */
[----:B------:R-:W-:Y:S01]  /*abe0*/  HGMMA.64x192x16.F32 R24, R196, gdesc[UR4].tnspB, R24, gsb0 ;  /* 0x42e00004c4187df0 */ /* 0x000fe20008000818 */
[----:B------:R-:W-:Y:S02]  /*abf0*/  R2UR UR6, R12 ;  /* 0x000000000c0672ca */ /* 0x000fe400000e0000 */
[----:B------:R-:W-:Y:S01]  /*ac00*/  R2UR UR7, R13 ;  /* 0x000000000d0772ca */ /* 0x000fe200000e0000 */
[----:B------:R-:W-:Y:S01]  /*ac10*/  IMAD.MOV.U32 R13, RZ, RZ, 0x40000040 ;  /* 0x40000040ff0d7424 */ /* 0x000fe200078e00ff */
[----:B------:R-:W-:Y:S01]  /*ac20*/  IADD3 R12, R10, 0x180, RZ ;  /* 0x000001800a0c7810 */ /* 0x000fe20007ffe0ff */
[----:B------:R-:W-:Y:S02]  /*ac30*/  WARPGROUP.DEPBAR.LE gsb0, 0x0 ;  /* 0x00008000000079c5 */ /* 0x000fe40000010000 */
[----:B------:R-:W-:-:S12]  /*ac40*/  WARPGROUP.ARRIVE ;  /* 0x00000000000079c5 */ /* 0x000fd80000000000 */
        /* <DEDUP_REMOVED lines=8> */
[----:B------:R-:W-:Y:S01]  /*acd0*/  R2UR UR6, R12 ;  /* 0x000000000c0672ca */ /* 0x000fe200000e0000 */
[C---:B------:R-:W-:Y:S01]  /*ace0*/  VIADD R12, R10.reuse, 0x280 ;  /* 0x000002800a0c7836 */ /* 0x040fe20000000000 */
[----:B------:R-:W-:Y:S01]  /*acf0*/  R2UR UR7, R13 ;  /* 0x000000000d0772ca */ /* 0x000fe200000e0000 */
[----:B------:R-:W-:Y:S01]  /*ad00*/  IMAD.MOV.U32 R13, RZ, RZ, 0x40000040 ;  /* 0x40000040ff0d7424 */ /* 0x000fe200078e00ff */
[----:B------:R-:W-:Y:S01]  /*ad10*/  IADD3 R10, R10, 0x300, RZ ;  /* 0x000003000a0a7810 */ /* 0x000fe20007ffe0ff */
[----:B------:R-:W-:Y:S02]  /*ad20*/  WARPGROUP.DEPBAR.LE gsb0, 0x0 ;  /* 0x00008000000079c5 */ /* 0x000fe40000010000 */
[----:B------:R-:W-:-:S12]  /*ad30*/  WARPGROUP.ARRIVE ;  /* 0x00000000000079c5 */ /* 0x000fd80000000000 */
[----:B------:R-:W-:Y:S01]  /*ad40*/  HGMMA.64x192x16.F32 R24, R184, gdesc[UR4].tnspB, R24, gsb0 ;  /* 0x42e00004b8187df0 */ /* 0x000fe20008000818 */
[----:B------:R-:W-:Y:S02]  /*ad50*/  R2UR UR6, R12 ;  /* 0x000000000c0672ca */ /* 0x000fe400000e0000 */
[----:B------:R-:W-:Y:S02]  /*ad60*/  R2UR UR7, R13 ;  /* 0x000000000d0772ca */ /* 0x000fe400000e0000 */
[----:B------:R-:W0:Y:S02]  /*ad70*/  SHFL.BFLY PT, R13, R2, 0x1, 0x1f ;  /* 0x0c201f00020d7f89 */ /* 0x000e2400000e0000 */
[----:B0-----:R-:W-:Y:S01]  /*ad80*/  FADD.FTZ R13, R2, R13 ;  /* 0x0000000d020d7221 */ /* 0x001fe20000010000 */
[----:B------:R-:W-:-:S04]  /*ad90*/  IMAD.MOV.U32 R2, RZ, RZ, -0x800000 ;  /* 0xff800000ff027424 */ /* 0x000fc800078e00ff */
[----:B------:R-:W-:-:S13]  /*ada0*/  FSETP.NE.FTZ.AND P3, PT, R13, RZ, PT ;  /* 0x000000ff0d00720b */ /* 0x000fda0003f75000 */
[----:B------:R-:W0:Y:S02]  /*adb0*/  @P3 MUFU.LG2 R12, R13 ;  /* 0x0000000d000c3308 */ /* 0x000e240000000c00 */
[----:B0-----:R-:W-:Y:S01]  /*adc0*/  @P3 FMUL.FTZ R12, R12, 0.69314718246459960938 ;  /* 0x3f3172180c0c3820 */ /* 0x001fe20000410000 */
[----:B------:R-:W-:Y:S02]  /*add0*/  WARPGROUP.DEPBAR.LE gsb0, 0x0 ;  /* 0x00008000000079c5 */ /* 0x000fe40000010000 */
[----:B------:R-:W-:-:S06]  /*ade0*/  WARPGROUP.ARRIVE ;  /* 0x00000000000079c5 */ /* 0x000fcc0000000000 */
[----:B------:R-:W-:Y:S01]  /*adf0*/  HGMMA.64x192x16.F32 R24, R180, gdesc[UR4].tnspB, R24, gsb0 ;  /* 0x42e00004b4187df0 */ /* 0x000fe20008000818 */
[----:B------:R-:W-:Y:S02]  /*ae00*/  R2UR UR6, R10 ;  /* 0x000000000a0672ca */ /* 0x000fe400000e0000 */
[----:B------:R-:W-:Y:S02]  /*ae10*/  R2UR UR7, R11 ;  /* 0x000000000b0772ca */ /* 0x000fe400000e0000 */
[----:B------:R-:W0:Y:S01]  /*ae20*/  SHFL.BFLY PT, R11, R4, 0x2, 0x1f ;  /* 0x0c401f00040b7f89 */ /* 0x000e2200000e0000 */
[----:B------:R-:W-:-:S06]  /*ae30*/  MOV R10, RZ ;  /* 0x000000ff000a7202 */ /* 0x000fcc0000000f00 */
[----:B------:R-:W-:Y:S01]  /*ae40*/  @P3 MUFU.RCP R10, R13 ;  /* 0x0000000d000a3308 */ /* 0x000fe20000001000 */
[----:B0-----:R-:W-:Y:S01]  /*ae50*/  FADD.FTZ R11, R11, R4 ;  /* 0x000000040b0b7221 */ /* 0x001fe20000010000 */
[----:B------:R-:W-:-:S04]  /*ae60*/  IMAD.MOV.U32 R4, RZ, RZ, RZ ;  /* 0x000000ffff047224 */ /* 0x000fc800078e00ff */
[----:B------:R-:W0:Y:S02]  /*ae70*/  SHFL.BFLY PT, R0, R11, 0x1, 0x1f ;  /* 0x0c201f000b007f89 */ /* 0x000e2400000e0000 */
[----:B0-----:R-:W-:Y:S01]  /*ae80*/  FADD.FTZ R14, R11, R0 ;  /* 0x000000000b0e7221 */ /* 0x001fe20000010000 */
[----:B------:R-:W-:Y:S01]  /*ae90*/  @!P1 VIADD R11, R15, 0x36860 ;  /* 0x000368600f0b9836 */ /* 0x000fe20000000000 */
[----:B------:R-:W-:-:S03]  /*aea0*/  SEL R0, RZ, 0x1, P2 ;  /* 0x00000001ff007807 */ /* 0x000fc60001000000 */
[----:B------:R-:W-:Y:S02]  /*aeb0*/  FSETP.NE.FTZ.AND P0, PT, R14, RZ, PT ;  /* 0x000000ff0e00720b */ /* 0x000fe40003f15000 */
[----:B------:R-:W-:Y:S02]  /*aec0*/  @!P1 PRMT R11, RZ, 0x654, R11 ;  /* 0x00000654ff0b9816 */ /* 0x000fe4000000000b */
[----:B------:R-:W-:Y:S01]  /*aed0*/  LOP3.LUT R17, R17, R0, RZ, 0x3c, !PT ;  /* 0x0000000011117212 */ /* 0x000fe200078e3cff */
[----:B------:R-:W-:-:S08]  /*aee0*/  IMAD.MOV.U32 R0, RZ, RZ, -0x800000 ;  /* 0xff800000ff007424 */ /* 0x000fd000078e00ff */
        /* <DEDUP_REMOVED lines=10> */
[----:B------:R-:W-:Y:S03]  /*af90*/  HGMMA.64x192x16.F32 R24, R176, gdesc[UR4].tnspB, R24, gsb0 ;  /* 0x42e00004b0187df0 */ /* 0x000fe60008000818 */
[----:B------:R-:W-:Y:S02]  /*afa0*/  WARPGROUP.DEPBAR.LE gsb0, 0x0 ;  /* 0x00008000000079c5 */ /* 0x000fe40000010000 */
[----:B------:R0:W-:Y:S01]  /*afb0*/  @!P1 SYNCS.ARRIVE.TRANS64.RED.A1T0 RZ, [R11+URZ], RZ ;  /* 0x000000ff0bff99a7 */ /* 0x0001e2000810043f */
[-C--:B------:R-:W-:Y:S01]  /*afc0*/  FMUL.FTZ R131, R43, R10.reuse ;  /* 0x0000000a2b837220 */ /* 0x080fe20000410000 */
[----:B------:R-:W-:Y:S01]  /*afd0*/  FMUL.FTZ R134, R47, R10 ;  /* 0x0000000a2f867220 */ /* 0x000fe20000410000 */
[----:B-1----:R-:W-:Y:S01]  /*afe0*/  FMUL.FTZ R3, R36, R4 ;  /* 0x0000000424037220 */ /* 0x002fe20000410000 */
        /* <DEDUP_REMOVED lines=93> */
.L_x_3108:
[----:B------:R-:W0:Y:S01]  /*b5c0*/  S2R R5, SR_CgaCtaId ;  /* 0x0000000000057919 */ /* 0x000e220000008800 */
[----:B------:R-:W-:Y:S01]  /*b5d0*/  MOV R38, 0x400 ;  /* 0x0000040000267802 */ /* 0x000fe20000000f00 */
[----:B------:R-:W-:Y:S01]  /*b5e0*/  BSSY B0, `(.L_x_3130) ;  /* 0x0000233000007945 */ /* 0x000fe20003800000 */
[----:B------:R-:W-:Y:S02]  /*b5f0*/  BAR.SYNC.DEFER_BLOCKING 0x5, 0x120 ;  /* 0x0144800000007b1d */ /* 0x000fe40000010000 */
[----:B0-----:R-:W-:-:S05]  /*b600*/  LEA R38, R5, R38, 0x18 ;  /* 0x0000002605267211 */ /* 0x001fca00078ec0ff */
[----:B------:R0:W1:Y:S01]  /*b610*/  LDS.128 R100, [R38+0x368d0] ;  /* 0x0368d00026647984 */ /* 0x0000620000000c00 */
[----:B------:R-:W-:Y:S06]  /*b620*/  BAR.ARV 0x4, 0x120 ;  /* 0x0104800000007b1d */ /* 0x000fec0000002000 */
[----:B------:R-:W-:Y:S05]  /*b630*/  @P0 BRA `(.L_x_3131) ;  /* 0x0000001800040947 */ /* 0x000fea0003800000 */
[----:B------:R-:W2:Y:S01]  /*b640*/  S2R R5, SR_SWINHI ;  /* 0x0000000000057919 */ /* 0x000ea20000002f00 */
[----:B------:R-:W-:Y:S01]  /*b650*/  F2FP.F16.F32.PACK_AB R6, R7, R6 ;  /* 0x000000060706723e */ /* 0x000fe200000000ff */
[----:B------:R-:W-:Y:S01]  /*b660*/  ULDC.64 UR4, c[0x0][0xbe0] ;  /* 0x0002f80000047ab9 */ /* 0x000fe20000000a00 */
        /* <DEDUP_REMOVED lines=16> */
[----:B--2---:R-:W-:-:S02]  /*b770*/  MOV R21, R5 ;  /* 0x0000000500157202 */ /* 0x004fc40000000f00 */
[----:B------:R-:W-:Y:S02]  /*b780*/  F2FP.F16.F32.PACK_AB R114, R117, R116 ;  /* 0x000000747572723e */ /* 0x000fe400000000ff */
[----:B------:R-:W-:Y:S01]  /*b790*/  F2FP.F16.F32.PACK_AB R115, R119, R118 ;  /* 0x000000767773723e */ /* 0x000fe200000000ff */
[----:B------:R-:W-:-:S03]  /*b7a0*/  IMAD.WIDE R4, R213, 0x2, R20 ;  /* 0x00000002d5047825 */ /* 0x000fc600078e0214 */
[C---:B------:R-:W-:Y:S02]  /*b7b0*/  IADD3 R51, P2, R4.reuse, 0x20, RZ ;  /* 0x0000002004337810 */ /* 0x040fe40007f5e0ff */
[C---:B------:R-:W-:Y:S02]  /*b7c0*/  IADD3 R139, P6, R4.reuse, 0x60, RZ ;  /* 0x00000060048b7810 */ /* 0x040fe40007fde0ff */
[C---:B------:R-:W-:Y:S01]  /*b7d0*/  LOP3.LUT R25, R4.reuse, 0x380, RZ, 0xc0, !PT ;  /* 0x0000038004197812 */ /* 0x040fe200078ec0ff */
[--C-:B------:R-:W-:Y:S01]  /*b7e0*/  IMAD.X R9, RZ, RZ, R5.reuse, P2 ;  /* 0x000000ffff097224 */ /* 0x100fe200010e0605 */
[C---:B------:R-:W-:Y:S01]  /*b7f0*/  IADD3 R95, P1, R4.reuse, 0x40, RZ ;  /* 0x00000040045f7810 */ /* 0x040fe20007f3e0ff */
[--C-:B------:R-:W-:Y:S01]  /*b800*/  IMAD.X R13, RZ, RZ, R5.reuse, P6 ;  /* 0x000000ffff0d7224 */ /* 0x100fe200030e0605 */
[----:B------:R-:W-:Y:S02]  /*b810*/  IADD3 R141, P5, R4, 0x4000, RZ ;  /* 0x00004000048d7810 */ /* 0x000fe40007fbe0ff */
[----:B------:R-:W-:Y:S01]  /*b820*/  LOP3.LUT R8, R51, 0x380, RZ, 0xc0, !PT ;  /* 0x0000038033087812 */ /* 0x000fe200078ec0ff */
[----:B------:R-:W-:Y:S01]  /*b830*/  IMAD.X R11, RZ, RZ, R5, P1 ;  /* 0x000000ffff0b7224 */ /* 0x000fe200008e0605 */
[----:B------:R-:W-:-:S02]  /*b840*/  LOP3.LUT R12, R139, 0x380, RZ, 0xc0, !PT ;  /* 0x000003808b0c7812 */ /* 0x000fc400078ec0ff */
[----:B------:R-:W-:Y:S02]  /*b850*/  SHF.R.U64 R25, R25, 0x3, RZ ;  /* 0x0000000319197819 */ /* 0x000fe400000012ff */
[----:B------:R-:W-:Y:S02]  /*b860*/  IADD3.X R15, RZ, R5, RZ, P5, !PT ;  /* 0x00000005ff0f7210 */ /* 0x000fe40002ffe4ff */
        /* <DEDUP_REMOVED lines=11> */
[----:B------:R-:W-:Y:S01]  /*b920*/  IMAD.X R35, RZ, RZ, R5, P1 ;  /* 0x000000ffff237224 */ /* 0x000fe200008e0605 */
[----:B------:R-:W-:-:S02]  /*b930*/  SHF.R.U64 R8, R8, 0x3, RZ ;  /* 0x0000000308087819 */ /* 0x000fc400000012ff */
[----:B------:R-:W-:Y:S02]  /*b940*/  SHF.R.U64 R12, R12, 0x3, RZ ;  /* 0x000000030c0c7819 */ /* 0x000fe400000012ff */
[----:B------:R-:W-:Y:S01]  /*b950*/  LOP3.LUT R4, R25, R4, RZ, 0x3c, !PT ;  /* 0x0000000419047212 */ /* 0x000fe200078e3cff */
[----:B------:R-:W-:Y:S01]  /*b960*/  IMAD.X R25, RZ, RZ, R5, P5 ;  /* 0x000000ffff197224 */ /* 0x000fe200028e0605 */
[----:B------:R-:W-:Y:S02]  /*b970*/  LOP3.LUT R8, R8, R51, RZ, 0x3c, !PT ;  /* 0x0000003308087212 */ /* 0x000fe400078e3cff */
[----:B------:R-:W-:Y:S02]  /*b980*/  LOP3.LUT R12, R12, R139, RZ, 0x3c, !PT ;  /* 0x0000008b0c0c7212 */ /* 0x000fe400078e3cff */
[----:B------:R-:W-:Y:S02]  /*b990*/  MOV R139, R4 ;  /* 0x00000004008b7202 */ /* 0x000fe40000000f00 */
[----:B------:R-:W-:-:S02]  /*b9a0*/  LOP3.LUT R10, R95, 0x380, RZ, 0xc0, !PT ;  /* 0x000003805f0a7812 */ /* 0x000fc400078ec0ff */
[----:B------:R-:W-:Y:S02]  /*b9b0*/  F2FP.F16.F32.PACK_AB R4, R123, R24 ;  /* 0x000000187b04723e */ /* 0x000fe400000000ff */
[----:B------:R-:W-:Y:S02]  /*b9c0*/  LOP3.LUT R14, R141, 0x380, RZ, 0xc0, !PT ;  /* 0x000003808d0e7812 */ /* 0x000fe400078ec0ff */
[----:B------:R-:W-:Y:S02]  /*b9d0*/  LOP3.LUT R32, R149, 0x380, RZ, 0xc0, !PT ;  /* 0x0000038095207812 */ /* 0x000fe400078ec0ff */
[----:B------:R-:W-:Y:S02]  /*b9e0*/  LOP3.LUT R24, R151, 0x380, RZ, 0xc0, !PT ;  /* 0x0000038097187812 */ /* 0x000fe400078ec0ff */
[----:B------:R-:W-:Y:S02]  /*b9f0*/  LOP3.LUT R26, R143, 0x380, RZ, 0xc0, !PT ;  /* 0x000003808f1a7812 */ /* 0x000fe400078ec0ff */
[----:B------:R-:W-:-:S02]  /*ba00*/  LOP3.LUT R94, R153, 0x380, RZ, 0xc0, !PT ;  /* 0x00000380995e7812 */ /* 0x000fc400078ec0ff */
[----:B------:R-:W-:Y:S02]  /*ba10*/  MOV R123, R8 ;  /* 0x00000008007b7202 */ /* 0x000fe40000000f00 */
[----:B------:R-:W-:Y:S02]  /*ba20*/  LOP3.LUT R28, R145, 0x380, RZ, 0xc0, !PT ;  /* 0x00000380911c7812 */ /* 0x000fe400078ec0ff */
[----:B------:R-:W-:Y:S02]  /*ba30*/  LOP3.LUT R30, R147, 0x380, RZ, 0xc0, !PT ;  /* 0x00000380931e7812 */ /* 0x000fe400078ec0ff */
[----:B------:R-:W-:Y:S02]  /*ba40*/  F2FP.F16.F32.PACK_AB R8, R41, R40 ;  /* 0x000000282908723e */ /* 0x000fe400000000ff */
[----:B------:R-:W-:Y:S01]  /*ba50*/  IADD3.X R37, RZ, R5, RZ, P6, !PT ;  /* 0x00000005ff257210 */ /* 0x000fe200037fe4ff */
[----:B------:R-:W2:Y:S01]  /*ba60*/  LDC.64 R40, c[0x0][0xbd8] ;  /* 0x0002f600ff287b82 */ /* 0x000ea20000000a00 */
[----:B------:R-:W-:-:S02]  /*ba70*/  SHF.R.U64 R10, R10, 0x3, RZ ;  /* 0x000000030a0a7819 */ /* 0x000fc400000012ff */
[----:B------:R-:W-:Y:S02]  /*ba80*/  SHF.R.U64 R14, R14, 0x3, RZ ;  /* 0x000000030e0e7819 */ /* 0x000fe400000012ff */
[----:B------:R-:W-:Y:S02]  /*ba90*/  SHF.R.U64 R32, R32, 0x3, RZ ;  /* 0x0000000320207819 */ /* 0x000fe400000012ff */
[----:B------:R-:W-:Y:S01]  /*baa0*/  F2FP.F16.F32.PACK_AB R5, R137, R138 ;  /* 0x0000008a8905723e */ /* 0x000fe200000000ff */
[----:B------:R-:W-:Y:S01]  /*bab0*/  BAR.SYNC.DEFER_BLOCKING 0x1, 0x100 ;  /* 0x0044000000007b1d */ /* 0x000fe20000010000 */
[----:B------:R-:W-:Y:S02]  /*bac0*/  SHF.R.U64 R24, R24, 0x3, RZ ;  /* 0x0000000318187819 */ /* 0x000fe400000012ff */
[----:B------:R-:W-:Y:S02]  /*bad0*/  SHF.R.U64 R26, R26, 0x3, RZ ;  /* 0x000000031a1a7819 */ /* 0x000fe400000012ff */
[----:B------:R-:W-:-:S02]  /*bae0*/  LOP3.LUT R51, R82, 0x380, RZ, 0xc0, !PT ;  /* 0x0000038052337812 */ /* 0x000fc400078ec0ff */
[----:B------:R-:W-:Y:S02]  /*baf0*/  SHF.R.U64 R94, R94, 0x3, RZ ;  /* 0x000000035e5e7819 */ /* 0x000fe400000012ff */
[----:B------:R-:W-:Y:S02]  /*bb00*/  SHF.R.U64 R28, R28, 0x3, RZ ;  /* 0x000000031c1c7819 */ /* 0x000fe400000012ff */
[----:B------:R-:W-:Y:S02]  /*bb10*/  SHF.R.U64 R30, R30, 0x3, RZ ;  /* 0x000000031e1e7819 */ /* 0x000fe400000012ff */
[----:B------:R-:W-:Y:S02]  /*bb20*/  LOP3.LUT R10, R10, R95, RZ, 0x3c, !PT ;  /* 0x0000005f0a0a7212 */ /* 0x000fe400078e3cff */
[----:B------:R-:W-:Y:S02]  /*bb30*/  LOP3.LUT R14, R14, R141, RZ, 0x3c, !PT ;  /* 0x0000008d0e0e7212 */ /* 0x000fe400078e3cff */
[----:B------:R-:W-:-:S02]  /*bb40*/  LOP3.LUT R32, R32, R149, RZ, 0x3c, !PT ;  /* 0x0000009520207212 */ /* 0x000fc400078e3cff */
[----:B------:R-:W-:Y:S02]  /*bb50*/  LOP3.LUT R34, R24, R151, RZ, 0x3c, !PT ;  /* 0x0000009718227212 */ /* 0x000fe400078e3cff */
[----:B------:R-:W-:Y:S02]  /*bb60*/  LOP3.LUT R26, R26, R143, RZ, 0x3c, !PT ;  /* 0x0000008f1a1a7212 */ /* 0x000fe400078e3cff */
[----:B------:R-:W-:Y:S01]  /*bb70*/  SHF.R.U64 R51, R51, 0x3, RZ ;  /* 0x0000000333337819 */ /* 0x000fe200000012ff */
[----:B------:R3:W-:Y:S01]  /*bb80*/  STSM.16.M88.4 [R139], R4 ;  /* 0x000000048b007844 */ /* 0x0007e20000000200 */
[----:B------:R-:W-:Y:S02]  /*bb90*/  LOP3.LUT R24, R94, R153, RZ, 0x3c, !PT ;  /* 0x000000995e187212 */ /* 0x000fe400078e3cff */
[----:B------:R-:W-:Y:S02]  /*bba0*/  LOP3.LUT R28, R28, R145, RZ, 0x3c, !PT ;  /* 0x000000911c1c7212 */ /* 0x000fe400078e3cff */
[----:B------:R-:W-:-:S02]  /*bbb0*/  LOP3.LUT R30, R30, R147, RZ, 0x3c, !PT ;  /* 0x000000931e1e7212 */ /* 0x000fc400078e3cff */
[----:B------:R-:W-:Y:S02]  /*bbc0*/  MOV R120, R10 ;  /* 0x0000000a00787202 */ /* 0x000fe40000000f00 */
[----:B-1----:R-:W-:Y:S02]  /*bbd0*/  MOV R100, R12 ;  /* 0x0000000c00647202 */ /* 0x002fe40000000f00 */
[----:B------:R-:W-:Y:S02]  /*bbe0*/  MOV R95, R14 ;  /* 0x0000000e005f7202 */ /* 0x000fe40000000f00 */
[----:B------:R-:W-:Y:S02]  /*bbf0*/  MOV R33, R32 ;  /* 0x0000002000217202 */ /* 0x000fe40000000f00 */
[----:B------:R-:W-:Y:S02]  /*bc00*/  F2FP.F16.F32.PACK_AB R9, R131, R128 ;  /* 0x000000808309723e */ /* 0x000fe400000000ff */
[----:B---3--:R-:W-:-:S02]  /*bc10*/  F2FP.F16.F32.PACK_AB R4, R124, R121 ;  /* 0x000000797c04723e */ /* 0x008fc400000000ff */
[----:B------:R-:W-:Y:S02]  /*bc20*/  F2FP.F16.F32.PACK_AB R5, R133, R130 ;  /* 0x000000828505723e */ /* 0x000fe400000000ff */
[----:B------:R-:W-:Y:S02]  /*bc30*/  F2FP.F16.F32.PACK_AB R6, R122, R3 ;  /* 0x000000037a06723e */ /* 0x000fe400000000ff */
[----:B------:R-:W-:Y:S02]  /*bc40*/  F2FP.F16.F32.PACK_AB R7, R136, R129 ;  /* 0x000000818807723e */ /* 0x000fe400000000ff */
[----:B------:R-:W-:Y:S02]  /*bc50*/  F2FP.F16.F32.PACK_AB R10, R45, R44 ;  /* 0x0000002c2d0a723e */ /* 0x000fe400000000ff */
[----:B------:R-:W-:Y:S01]  /*bc60*/  F2FP.F16.F32.PACK_AB R11, R134, R127 ;  /* 0x0000007f860b723e */ /* 0x000fe200000000ff */
[----:B------:R1:W-:Y:S01]  /*bc70*/  STSM.16.M88.4 [R123], R4 ;  /* 0x000000047b007844 */ /* 0x0003e20000000200 */
[----:B------:R-:W-:-:S02]  /*bc80*/  LOP3.LUT R36, R51, R82, RZ, 0x3c, !PT ;  /* 0x0000005233247212 */ /* 0x000fc400078e3cff */
[----:B------:R-:W-:Y:S01]  /*bc90*/  MOV R94, R26 ;  /* 0x0000001a005e7202 */ /* 0x000fe20000000f00 */
[----:B------:R3:W-:Y:S01]  /*bca0*/  STSM.16.M88.4 [R120], R8 ;  /* 0x0000000878007844 */ /* 0x0007e20000000200 */
[----:B------:R-:W-:Y:S02]  /*bcb0*/  F2FP.F16.F32.PACK_AB R12, R49, R48 ;  /* 0x00000030310c723e */ /* 0x000fe400000000ff */
[----:B------:R-:W-:Y:S02]  /*bcc0*/  F2FP.F16.F32.PACK_AB R13, R132, R47 ;  /* 0x0000002f840d723e */ /* 0x000fe400000000ff */
[----:B------:R-:W-:Y:S02]  /*bcd0*/  F2FP.F16.F32.PACK_AB R14, R53, R52 ;  /* 0x00000034350e723e */ /* 0x000fe400000000ff */
[----:B------:R-:W-:Y:S02]  /*bce0*/  F2FP.F16.F32.PACK_AB R15, R55, R54 ;  /* 0x00000036370f723e */ /* 0x000fe400000000ff */
[----:B------:R-:W-:-:S02]  /*bcf0*/  MOV R32, R24 ;  /* 0x0000001800207202 */ /* 0x000fc40000000f00 */
[----:B------:R-:W-:Y:S01]  /*bd00*/  MOV R82, R28 ;  /* 0x0000001c00527202 */ /* 0x000fe20000000f00 */
[----:B------:R-:W-:Y:S01]  /*bd10*/  STSM.16.M88.4 [R100], R12 ;  /* 0x0000000c64007844 */ /* 0x000fe20000000200 */
[----:B------:R-:W-:Y:S02]  /*bd20*/  MOV R51, R30 ;  /* 0x0000001e00337202 */ /* 0x000fe40000000f00 */
[----:B------:R-:W-:Y:S02]  /*bd30*/  F2FP.F16.F32.PACK_AB R24, R57, R56 ;  /* 0x000000383918723e */ /* 0x000fe400000000ff */
[----:B------:R-:W-:Y:S02]  /*bd40*/  F2FP.F16.F32.PACK_AB R25, R59, R58 ;  /* 0x0000003a3b19723e */ /* 0x000fe400000000ff */
[----:B------:R-:W-:Y:S02]  /*bd50*/  F2FP.F16.F32.PACK_AB R26, R61, R60 ;  /* 0x0000003c3d1a723e */ /* 0x000fe400000000ff */
[----:B------:R-:W-:-:S02]  /*bd60*/  F2FP.F16.F32.PACK_AB R27, R63, R62 ;  /* 0x0000003e3f1b723e */ /* 0x000fc400000000ff */
[----:B------:R-:W-:Y:S02]  /*bd70*/  F2FP.F16.F32.PACK_AB R28, R65, R64 ;  /* 0x00000040411c723e */ /* 0x000fe400000000ff */
[----:B------:R-:W-:Y:S01]  /*bd80*/  F2FP.F16.F32.PACK_AB R29, R67, R66 ;  /* 0x00000042431d723e */ /* 0x000fe200000000ff */
[----:B------:R-:W-:Y:S01]  /*bd90*/  STSM.16.M88.4 [R95], R24 ;  /* 0x000000185f007844 */ /* 0x000fe20000000200 */
[----:B------:R-:W-:Y:S02]  /*bda0*/  F2FP.F16.F32.PACK_AB R30, R69, R68 ;  /* 0x00000044451e723e */ /* 0x000fe400000000ff */
[----:B------:R-:W-:Y:S02]  /*bdb0*/  F2FP.F16.F32.PACK_AB R31, R71, R70 ;  /* 0x00000046471f723e */ /* 0x000fe400000000ff */
[----:B-1----:R-:W-:Y:S02]  /*bdc0*/  F2FP.F16.F32.PACK_AB R4, R73, R72 ;  /* 0x000000484904723e */ /* 0x002fe400000000ff */
[----:B------:R-:W-:Y:S01]  /*bdd0*/  F2FP.F16.F32.PACK_AB R5, R75, R74 ;  /* 0x0000004a4b05723e */ /* 0x000fe200000000ff */
[----:B------:R-:W-:Y:S01]  /*bde0*/  STSM.16.M88.4 [R94], R28 ;  /* 0x0000001c5e007844 */ /* 0x000fe20000000200 */
[----:B------:R-:W-:-:S02]  /*bdf0*/  F2FP.F16.F32.PACK_AB R6, R77, R76 ;  /* 0x0000004c4d06723e */ /* 0x000fc400000000ff */
[----:B------:R-:W-:Y:S02]  /*be00*/  F2FP.F16.F32.PACK_AB R7, R79, R78 ;  /* 0x0000004e4f07723e */ /* 0x000fe400000000ff */
[----:B---3--:R-:W-:Y:S02]  /*be10*/  F2FP.F16.F32.PACK_AB R8, R81, R80 ;  /* 0x000000505108723e */ /* 0x008fe400000000ff */
[----:B------:R-:W-:Y:S01]  /*be20*/  F2FP.F16.F32.PACK_AB R9, R83, R42 ;  /* 0x0000002a5309723e */ /* 0x000fe200000000ff */
[----:B------:R1:W-:Y:S01]  /*be30*/  STSM.16.M88.4 [R82], R4 ;  /* 0x0000000452007844 */ /* 0x0003e20000000200 */
[----:B------:R-:W-:Y:S02]  /*be40*/  F2FP.F16.F32.PACK_AB R10, R85, R84 ;  /* 0x00000054550a723e */ /* 0x000fe400000000ff */
[----:B------:R-:W-:Y:S02]  /*be50*/  F2FP.F16.F32.PACK_AB R11, R87, R86 ;  /* 0x00000056570b723e */ /* 0x000fe400000000ff */
[----:B------:R-:W-:-:S02]  /*be60*/  MOV R34, R34 ;  /* 0x0000002200227202 */ /* 0x000fc40000000f00 */
[----:B------:R-:W-:Y:S01]  /*be70*/  MOV R37, R36 ;  /* 0x0000002400257202 */ /* 0x000fe20000000f00 */
[----:B------:R3:W-:Y:S01]  /*be80*/  STSM.16.M88.4 [R51], R8 ;  /* 0x0000000833007844 */ /* 0x0007e20000000200 */
[----:B------:R-:W4:Y:S01]  /*be90*/  LDC R39, c[0x0][0xa88] ;  /* 0x0002a200ff277b82 */ /* 0x000f220000000800 */
[----:B--2---:R-:W-:Y:S01]  /*bea0*/  ISETP.NE.U32.AND P0, PT, R40, RZ, PT ;  /* 0x000000ff2800720c */ /* 0x004fe20003f05070 */
[----:B------:R-:W-:Y:S01]  /*beb0*/  IMAD.MOV.U32 R36, RZ, RZ, RZ ;  /* 0x000000ffff247224 */ /* 0x000fe200078e00ff */
[----:B------:R2:W-:Y:S02]  /*bec0*/  STSM.16.M88.4 [R33], R88 ;  /* 0x0000005821007844 */ /* 0x0005e40000000200 */
[----:B------:R-:W-:Y:S01]  /*bed0*/  ISETP.NE.AND.EX P0, PT, R41, RZ, PT, P0 ;  /* 0x000000ff2900720c */ /* 0x000fe20003f05300 */
[C---:B-1----:R-:W-:Y:S01]  /*bee0*/  IMAD.SHL.U32 R5, R204.reuse, 0x4, RZ ;  /* 0x00000004cc057824 */ /* 0x042fe200078e00ff */
[----:B------:R2:W-:Y:S04]  /*bef0*/  STSM.16.M88.4 [R34], R96 ;  /* 0x0000006022007844 */ /* 0x0005e80000000200 */
[----:B------:R-:W-:Y:S01]  /*bf00*/  IADD3 R6, P1, R5, R40, RZ ;  /* 0x0000002805067210 */ /* 0x000fe20007f3e0ff */
[----:B------:R2:W-:Y:S01]  /*bf10*/  STSM.16.M88.4 [R37], R104 ;  /* 0x0000006825007844 */ /* 0x0005e20000000200 */
[----:B---3--:R-:W-:-:S03]  /*bf20*/  SHF.L.U64.HI R8, R204, 0x2, R207 ;  /* 0x00000002cc087819 */ /* 0x008fc600000102cf */
[----:B------:R2:W-:Y:S02]  /*bf30*/  STSM.16.M88.4 [R32], R112 ;  /* 0x0000007020007844 */ /* 0x0005e40000000200 */
[----:B------:R-:W-:Y:S01]  /*bf40*/  IMAD.X R7, R8, 0x1, R41, P1 ;  /* 0x0000000108077824 */ /* 0x000fe200008e0629 */
[----:B------:R-:W-:Y:S01]  /*bf50*/  BAR.SYNC.DEFER_BLOCKING 0x1, 0x100 ;  /* 0x0044000000007b1d */ /* 0x000fe20000010000 */
[----:B------:R-:W-:-:S04]  /*bf60*/  ISETP.NE.U32.AND P1, PT, RZ, UR4, PT ;  /* 0x00000004ff007c0c */ /* 0x000fc8000bf25070 */
[----:B------:R-:W-:-:S13]  /*bf70*/  ISETP.NE.AND.EX P1, PT, RZ, UR5, PT, P1 ;  /* 0x00000005ff007c0c */ /* 0x000fda000bf25310 */
[----:B------:R-:W-:-:S04]  /*bf80*/  @P1 IADD3 R4, P2, R5, UR4, RZ ;  /* 0x0000000405041c10 */ /* 0x000fc8000ff5e0ff */
[----:B------:R-:W-:Y:S01]  /*bf90*/  @P1 IADD3.X R5, R8, UR5, RZ, P2, !PT ;  /* 0x0000000508051c10 */ /* 0x000fe200097fe4ff */
[----:B------:R2:W5:Y:S01]  /*bfa0*/  @P0 LDG.E R36, desc[UR60][R6.64] ;  /* 0x0000003c06240981 */ /* 0x000562000c1e1900 */
[----:B------:R-:W-:-:S03]  /*bfb0*/  IMAD R3, R22, 0x40, R18 ;  /* 0x0000004016037824 */ /* 0x000fc600078e0212 */
[----:B----4-:R2:W5:Y:S01]  /*bfc0*/  @P1 LDG.E R39, desc[UR60][R4.64] ;  /* 0x0000003c04271981 */ /* 0x010562000c1e1900 */
[----:B------:R-:W-:-:S03]  /*bfd0*/  IMAD.WIDE R20, R3, 0x2, R20 ;  /* 0x0000000203147825 */ /* 0x000fc600078e0214 */
[----:B------:R-:W-:-:S04]  /*bfe0*/  IADD3 R13, P4, R20, 0x1000, RZ ;  /* 0x00001000140d7810 */ /* 0x000fc80007f9e0ff */
[----:B------:R-:W-:Y:S01]  /*bff0*/  LOP3.LUT R12, R13, 0x380, RZ, 0xc0, !PT ;  /* 0x000003800d0c7812 */ /* 0x000fe200078ec0ff */
[----:B------:R-:W-:Y:S08]  /*c000*/  @P1 BRA `(.L_x_3132) ;  /* 0x0000000000101947 */ /* 0x000ff00003800000 */
[----:B------:R-:W-:Y:S05]  /*c010*/  @!P0 BRA `(.L_x_3132) ;  /* 0x00000000000c8947 */ /* 0x000fea0003800000 */
[----:B--2---:R-:W2:Y:S04]  /*c020*/  LDG.E R4, desc[UR60][R6.64] ;  /* 0x0000003c06047981 */ /* 0x004ea8000c1e1900 */
[----:B-----5:R-:W2:Y:S02]  /*c030*/  LDG.E R39, desc[UR60][R6.64+0x4] ;  /* 0x0000043c06277981 */ /* 0x020ea4000c1e1900 */
[----:B--2---:R-:W-:-:S07]  /*c040*/  IADD3 R39, -R4, R39, RZ ;  /* 0x0000002704277210 */ /* 0x004fce0007ffe1ff */
.L_x_3132:
[----:B------:R-:W-:Y:S01]  /*c050*/  SHF.R.S32.HI R23, RZ, 0x1f, R205 ;  /* 0x0000001fff177819 */ /* 0x000fe200000114cd */
[----:B------:R-:W-:Y:S01]  /*c060*/  ULDC.64 UR4, c[0x0][0xb70] ;  /* 0x0002dc0000047ab9 */ /* 0x000fe20000000a00 */
[----:B--2--5:R-:W-:Y:S01]  /*c070*/  SHF.R.S32.HI R37, RZ, 0x1f, R36 ;  /* 0x0000001fff257819 */ /* 0x024fe20000011424 */
[----:B------:R-:W-:Y:S01]  /*c080*/  IMAD R10, R206, 0x80, R212 ;  /* 0x00000080ce0a7824 */ /* 0x000fe200078e02d4 */
[----:B------:R-:W-:Y:S01]  /*c090*/  IADD3 R7, P6, R20, 0x3000, RZ ;  /* 0x0000300014077810 */ /* 0x000fe20007fde0ff */
[----:B------:R-:W-:Y:S01]  /*c0a0*/  IMAD R4, R23, UR4, RZ ;  /* 0x0000000417047c24 */ /* 0x000fe2000f8e02ff */
[----:B------:R-:W-:Y:S02]  /*c0b0*/  SEL R207, R207, RZ, !P0 ;  /* 0x000000ffcfcf7207 */ /* 0x000fe40004000000 */
[----:B------:R-:W-:Y:S01]  /*c0c0*/  LOP3.LUT R6, R7, 0x380, RZ, 0xc0, !PT ;  /* 0x0000038007067812 */ /* 0x000fe200078ec0ff */
[C---:B------:R-:W-:Y:S01]  /*c0d0*/  IMAD R3, R205.reuse, UR5, R4 ;  /* 0x00000005cd037c24 */ /* 0x040fe2000f8e0204 */
[----:B------:R-:W-:Y:S01]  /*c0e0*/  SEL R65, R204, RZ, !P0 ;  /* 0x000000ffcc417207 */ /* 0x000fe20004000000 */
[----:B------:R-:W-:Y:S01]  /*c0f0*/  IMAD.WIDE.U32 R4, R205, UR4, R36 ;  /* 0x00000004cd047c25 */ /* 0x000fe2000f8e0024 */
[----:B------:R-:W-:Y:S01]  /*c100*/  IADD3 R57, P0, R20, 0x4000, RZ ;  /* 0x0000400014397810 */ /* 0x000fe20007f1e0ff */
[----:B------:R-:W-:Y:S01]  /*c110*/  ULDC.64 UR4, c[0x0][0xb78] ;  /* 0x0002de0000047ab9 */ /* 0x000fe20000000a00 */
[----:B------:R-:W-:Y:S01]  /*c120*/  SHF.R.U64 R6, R6, 0x3, RZ ;  /* 0x0000000306067819 */ /* 0x000fe200000012ff */
[----:B------:R-:W-:Y:S01]  /*c130*/  IMAD.IADD R5, R5, 0x1, R3 ;  /* 0x0000000105057824 */ /* 0x000fe200078e0203 */
[C---:B------:R-:W-:Y:S01]  /*c140*/  IADD3 R9, P5, R20.reuse, 0x2000, RZ ;  /* 0x0000200014097810 */ /* 0x040fe20007fbe0ff */
[----:B------:R-:W-:Y:S01]  /*c150*/  IMAD R3, R207, UR4, RZ ;  /* 0x00000004cf037c24 */ /* 0x000fe2000f8e02ff */
[----:B------:R-:W-:Y:S01]  /*c160*/  IADD3 R45, P1, R20, 0x5000, RZ ;  /* 0x00005000142d7810 */ /* 0x000fe20007f3e0ff */
[----:B------:R-:W-:Y:S01]  /*c170*/  IMAD.WIDE.U32 R4, R65, UR4, R4 ;  /* 0x0000000441047c25 */ /* 0x000fe2000f8e0004 */
[----:B------:R-:W-:-:S02]  /*c180*/  LOP3.LUT R56, R57, 0x380, RZ, 0xc0, !PT ;  /* 0x0000038039387812 */ /* 0x000fc400078ec0ff */
[----:B------:R-:W-:Y:S02]  /*c190*/  IADD3 R33, P2, R20, 0x6000, RZ ;  /* 0x0000600014217810 */ /* 0x000fe40007f5e0ff */
[----:B------:R-:W-:Y:S01]  /*c1a0*/  LOP3.LUT R6, R6, R7, RZ, 0x3c, !PT ;  /* 0x0000000706067212 */ /* 0x000fe200078e3cff */
[----:B------:R-:W-:Y:S01]  /*c1b0*/  IMAD R7, R65, UR5, R3 ;  /* 0x0000000541077c24 */ /* 0x000fe2000f8e0203 */
[----:B------:R-:W-:Y:S01]  /*c1c0*/  LOP3.LUT R8, R9, 0x380, RZ, 0xc0, !PT ;  /* 0x0000038009087812 */ /* 0x000fe200078ec0ff */
[----:B------:R-:W-:Y:S01]  /*c1d0*/  ULDC.64 UR4, c[0x0][0xb40] ;  /* 0x0002d00000047ab9 */ /* 0x000fe20000000a00 */
[----:B------:R-:W-:Y:S02]  /*c1e0*/  SHF.R.S32.HI R3, RZ, 0x1f, R10 ;  /* 0x0000001fff037819 */ /* 0x000fe4000001140a */
[----:B------:R-:W-:Y:S02]  /*c1f0*/  IADD3 R4, P3, R10, R4, RZ ;  /* 0x000000040a047210 */ /* 0x000fe40007f7e0ff */
[----:B------:R-:W-:-:S02]  /*c200*/  LOP3.LUT R44, R45, 0x380, RZ, 0xc0, !PT ;  /* 0x000003802d2c7812 */ /* 0x000fc400078ec0ff */
[----:B------:R-:W-:Y:S02]  /*c210*/  SHF.R.U64 R56, R56, 0x3, RZ ;  /* 0x0000000338387819 */ /* 0x000fe400000012ff */
[----:B------:R-:W-:Y:S02]  /*c220*/  LOP3.LUT R32, R33, 0x380, RZ, 0xc0, !PT ;  /* 0x0000038021207812 */ /* 0x000fe400078ec0ff */
[----:B------:R-:W-:Y:S02]  /*c230*/  SHF.R.U64 R12, R12, 0x3, RZ ;  /* 0x000000030c0c7819 */ /* 0x000fe400000012ff */
[----:B------:R-:W-:Y:S02]  /*c240*/  SHF.R.U64 R8, R8, 0x3, RZ ;  /* 0x0000000308087819 */ /* 0x000fe400000012ff */
[----:B------:R-:W-:Y:S01]  /*c250*/  IADD3.X R3, R3, R5, R7, P3, !PT ;  /* 0x0000000503037210 */ /* 0x000fe20001ffe407 */
[----:B------:R-:W-:Y:S01]  /*c260*/  IMAD.X R7, RZ, RZ, R21, P6 ;  /* 0x000000ffff077224 */ /* 0x000fe200030e0615 */
[----:B------:R-:W-:-:S02]  /*c270*/  SHF.R.U64 R44, R44, 0x3, RZ ;  /* 0x000000032c2c7819 */ /* 0x000fc400000012ff */
[----:B------:R-:W-:Y:S02]  /*c280*/  LOP3.LUT R56, R56, R57, RZ, 0x3c, !PT ;  /* 0x0000003938387212 */ /* 0x000fe400078e3cff */
[----:B------:R-:W-:Y:S02]  /*c290*/  SHF.R.U64 R32, R32, 0x3, RZ ;  /* 0x0000000320207819 */ /* 0x000fe400000012ff */
[----:B------:R-:W-:Y:S02]  /*c2a0*/  LEA R30, P3, R4, UR4, 0x2 ;  /* 0x00000004041e7c11 */ /* 0x000fe4000f8610ff */
        /* <DEDUP_REMOVED lines=10> */
[----:B------:R-:W-:Y:S01]  /*c350*/  LEA.HI.X R31, R4, UR5, R3, 0x2, P3 ;  /* 0x00000005041f7c11 */ /* 0x000fe200098f1403 */
[----:B------:R-:W-:Y:S01]  /*c360*/  VIADD R4, R10, 0x8 ;  /* 0x000000080a047836 */ /* 0x000fe20000000000 */
[C---:B------:R-:W-:Y:S01]  /*c370*/  IADD3 R25, P3, R20.reuse, 0x7000, RZ ;  /* 0x0000700014197810 */ /* 0x040fe20007f7e0ff */
[----:B------:R-:W-:Y:S01]  /*c380*/  ULDC.64 UR4, c[0x0][0xaa0] ;  /* 0x0002a80000047ab9 */ /* 0x000fe20000000a00 */
[----:B------:R-:W-:-:S02]  /*c390*/  IADD3 R61, P4, R20, 0x8000, RZ ;  /* 0x00008000143d7810 */ /* 0x000fc40007f9e0ff */
[C---:B------:R-:W-:Y:S02]  /*c3a0*/  IADD3 R53, P5, R20.reuse, 0x9000, RZ ;  /* 0x0000900014357810 */ /* 0x040fe40007fbe0ff */
[----:B------:R-:W-:Y:S02]  /*c3b0*/  IADD3 R41, P6, R20, 0xa000, RZ ;  /* 0x0000a00014297810 */ /* 0x000fe40007fde0ff */
[----:B------:R-:W-:Y:S02]  /*c3c0*/  ISETP.GE.OR P1, PT, R10, R39, P0 ;  /* 0x000000270a00720c */ /* 0x000fe40000726670 */
[----:B------:R-:W-:Y:S02]  /*c3d0*/  IADD3 R10, P2, R20, 0xb000, RZ ;  /* 0x0000b000140a7810 */ /* 0x000fe40007f5e0ff */
[----:B------:R-:W-:Y:S02]  /*c3e0*/  LOP3.LUT R24, R25, 0x380, RZ, 0xc0, !PT ;  /* 0x0000038019187812 */ /* 0x000fe400078ec0ff */
[----:B------:R-:W-:Y:S01]  /*c3f0*/  LOP3.LUT R60, R61, 0x380, RZ, 0xc0, !PT ;  /* 0x000003803d3c7812 */ /* 0x000fe200078ec0ff */
[----:B------:R-:W-:Y:S01]  /*c400*/  IMAD.X R29, RZ, RZ, R21, P2 ;  /* 0x000000ffff1d7224 */ /* 0x000fe200010e0615 */
[----:B------:R-:W-:-:S02]  /*c410*/  LOP3.LUT R52, R53, 0x380, RZ, 0xc0, !PT ;  /* 0x0000038035347812 */ /* 0x000fc400078ec0ff */
[----:B------:R-:W-:Y:S02]  /*c420*/  LOP3.LUT R40, R41, 0x380, RZ, 0xc0, !PT ;  /* 0x0000038029287812 */ /* 0x000fe400078ec0ff */
[----:B------:R-:W-:Y:S01]  /*c430*/  ISETP.GE.OR P0, PT, R4, R39, P0 ;  /* 0x000000270400720c */ /* 0x000fe20000706670 */
[----:B------:R-:W-:Y:S01]  /*c440*/  @!P1 STG.E desc[UR60][R30.64], R2 ;  /* 0x000000021e009986 */ /* 0x000fe2000c10193c */
[----:B------:R-:W-:Y:S02]  /*c450*/  LOP3.LUT R3, R10, 0x380, RZ, 0xc0, !PT ;  /* 0x000003800a037812 */ /* 0x000fe400078ec0ff */
[----:B------:R-:W-:Y:S02]  /*c460*/  LOP3.LUT R5, R20, 0x380, RZ, 0xc0, !PT ;  /* 0x0000038014057812 */ /* 0x000fe400078ec0ff */
[----:B------:R-:W-:Y:S02]  /*c470*/  SHF.R.U64 R24, R24, 0x3, RZ ;  /* 0x0000000318187819 */ /* 0x000fe400000012ff */
[----:B------:R-:W-:-:S02]  /*c480*/  SHF.R.U64 R60, R60, 0x3, RZ ;  /* 0x000000033c3c7819 */ /* 0x000fc400000012ff */
[----:B------:R-:W-:Y:S02]  /*c490*/  SHF.R.U64 R52, R52, 0x3, RZ ;  /* 0x0000000334347819 */ /* 0x000fe400000012ff */
[----:B------:R-:W-:Y:S01]  /*c4a0*/  SHF.R.U64 R40, R40, 0x3, RZ ;  /* 0x0000000328287819 */ /* 0x000fe200000012ff */
[----:B------:R1:W-:Y:S01]  /*c4b0*/  @!P0 STG.E desc[UR60][R30.64+0x20], R0 ;  /* 0x000020001e008986 */ /* 0x0003e2000c10193c */
[----:B------:R-:W-:Y:S02]  /*c4c0*/  SHF.R.U64 R3, R3, 0x3, RZ ;  /* 0x0000000303037819 */ /* 0x000fe400000012ff */
[----:B------:R-:W-:Y:S01]  /*c4d0*/  SHF.R.U64 R5, R5, 0x3, RZ ;  /* 0x0000000305057819 */ /* 0x000fe200000012ff */
[----:B------:R-:W5:Y:S01]  /*c4e0*/  LD.E.128 R12, desc[UR60][R12.64] ;  /* 0x0000003c0c0c7980 */ /* 0x000f62000c101d00 */
[----:B------:R-:W-:Y:S01]  /*c4f0*/  LOP3.LUT R24, R24, R25, RZ, 0x3c, !PT ;  /* 0x0000001918187212 */ /* 0x000fe200078e3cff */
[--C-:B------:R-:W-:Y:S01]  /*c500*/  IMAD.X R25, RZ, RZ, R21.reuse, P3 ;  /* 0x000000ffff197224 */ /* 0x100fe200018e0615 */
[----:B------:R-:W-:Y:S01]  /*c510*/  LOP3.LUT R60, R60, R61, RZ, 0x3c, !PT ;  /* 0x0000003d3c3c7212 */ /* 0x000fe200078e3cff */
[--C-:B------:R-:W-:Y:S01]  /*c520*/  IMAD.X R61, RZ, RZ, R21.reuse, P4 ;  /* 0x000000ffff3d7224 */ /* 0x100fe200020e0615 */
[----:B------:R-:W-:Y:S01]  /*c530*/  LOP3.LUT R52, R52, R53, RZ, 0x3c, !PT ;  /* 0x0000003534347212 */ /* 0x000fe200078e3cff */
[----:B------:R-:W5:Y:S01]  /*c540*/  LD.E.128 R56, desc[UR60][R56.64] ;  /* 0x0000003c38387980 */ /* 0x000f62000c101d00 */
[----:B------:R-:W-:Y:S01]  /*c550*/  LOP3.LUT R40, R40, R41, RZ, 0x3c, !PT ;  /* 0x0000002928287212 */ /* 0x000fe200078e3cff */
[----:B------:R-:W-:Y:S01]  /*c560*/  IMAD.X R41, RZ, RZ, R21, P6 ;  /* 0x000000ffff297224 */ /* 0x000fe200030e0615 */
[----:B------:R-:W-:Y:S01]  /*c570*/  IADD3.X R53, RZ, R21, RZ, P5, !PT ;  /* 0x00000015ff357210 */ /* 0x000fe20002ffe4ff */
[----:B------:R-:W5:Y:S01]  /*c580*/  LD.E.128 R44, desc[UR60][R44.64] ;  /* 0x0000003c2c2c7980 */ /* 0x000f62000c101d00 */
[----:B------:R-:W-:-:S02]  /*c590*/  LOP3.LUT R28, R3, R10, RZ, 0x3c, !PT ;  /* 0x0000000a031c7212 */ /* 0x000fc400078e3cff */
[----:B------:R-:W-:Y:S01]  /*c5a0*/  LOP3.LUT R20, R5, R20, RZ, 0x3c, !PT ;  /* 0x0000001405147212 */ /* 0x000fe200078e3cff */
[----:B------:R-:W5:Y:S01]  /*c5b0*/  LD.E.128 R8, desc[UR60][R8.64] ;  /* 0x0000003c08087980 */ /* 0x000f62000c101d00 */
[----:B------:R-:W-:-:S03]  /*c5c0*/  SHF.R.S32.HI R3, RZ, 0x1f, R18 ;  /* 0x0000001fff037819 */ /* 0x000fc60000011412 */
[----:B------:R2:W5:Y:S04]  /*c5d0*/  LD.E.128 R48, desc[UR60][R20.64] ;  /* 0x0000003c14307980 */ /* 0x000568000c101d00 */
[----:B------:R-:W5:Y:S04]  /*c5e0*/  LD.E.128 R4, desc[UR60][R6.64] ;  /* 0x0000003c06047980 */ /* 0x000f68000c101d00 */
[----:B------:R-:W5:Y:S04]  /*c5f0*/  LD.E.128 R32, desc[UR60][R32.64] ;  /* 0x0000003c20207980 */ /* 0x000f68000c101d00 */
[----:B------:R-:W5:Y:S04]  /*c600*/  LD.E.128 R24, desc[UR60][R24.64] ;  /* 0x0000003c18187980 */ /* 0x000f68000c101d00 */
[----:B------:R-:W5:Y:S04]  /*c610*/  LD.E.128 R60, desc[UR60][R60.64] ;  /* 0x0000003c3c3c7980 */ /* 0x000f68000c101d00 */
[----:B------:R-:W5:Y:S04]  /*c620*/  LD.E.128 R52, desc[UR60][R52.64] ;  /* 0x0000003c34347980 */ /* 0x000f68000c101d00 */
[----:B------:R-:W5:Y:S04]  /*c630*/  LD.E.128 R40, desc[UR60][R40.64] ;  /* 0x0000003c28287980 */ /* 0x000f68000c101d00 */
[----:B-1----:R-:W5:Y:S01]  /*c640*/  LD.E.128 R28, desc[UR60][R28.64] ;  /* 0x0000003c1c1c7980 */ /* 0x002f62000c101d00 */
[----:B--2---:R-:W-:Y:S01]  /*c650*/  IMAD R21, R37, UR4, RZ ;  /* 0x0000000425157c24 */ /* 0x004fe2000f8e02ff */
[----:B------:R-:W-:Y:S01]  /*c660*/  @!PT LDS RZ, [RZ] ;  /* 0x00000000fffff984 */ /* 0x000fe20000000800 */
[----:B------:R-:W-:Y:S01]  /*c670*/  @!PT LDS RZ, [RZ] ;  /* 0x00000000fffff984 */ /* 0x000fe20000000800 */
[----:B------:R-:W-:Y:S01]  /*c680*/  @!PT LDS RZ, [RZ] ;  /* 0x00000000fffff984 */ /* 0x000fe20000000800 */
[----:B------:R-:W-:Y:S01]  /*c690*/  @!PT LDS RZ, [RZ] ;  /* 0x00000000fffff984 */ /* 0x000fe20000000800 */
[----:B------:R1:W-:Y:S06]  /*c6a0*/  MEMBAR.ALL.CTA ;  /* 0x0000000000007992 */ /* 0x0003ec0000008000 */
[----:B-1----:R-:W1:Y:S01]  /*c6b0*/  FENCE.VIEW.ASYNC.S ;  /* 0x00000000000073c6 */ /* 0x002e620000000000 */
[----:B------:R-:W-:-:S02]  /*c6c0*/  IMAD.MOV.U32 R2, RZ, RZ, R18 ;  /* 0x000000ffff027224 */ /* 0x000fc400078e0012 */
[C---:B------:R-:W-:Y:S02]  /*c6d0*/  IMAD R21, R36.reuse, UR5, R21 ;  /* 0x0000000524157c24 */ /* 0x040fe4000f8e0215 */
[----:B------:R-:W-:Y:S01]  /*c6e0*/  IMAD.WIDE.U32 R2, R36, UR4, R2 ;  /* 0x0000000424027c25 */ /* 0x000fe2000f8e0002 */
[----:B------:R-:W-:-:S03]  /*c6f0*/  ULDC.64 UR4, c[0x0][0xae0] ;  /* 0x0002b80000047ab9 */ /* 0x000fc60000000a00 */
[----:B------:R-:W-:Y:S02]  /*c700*/  IMAD R39, R206, -0x80, R39 ;  /* 0xffffff80ce277824 */ /* 0x000fe400078e0227 */
[----:B------:R-:W-:Y:S02]  /*c710*/  IMAD.IADD R3, R3, 0x1, R21 ;  /* 0x0000000103037824 */ /* 0x000fe400078e0215 */
[----:B------:R-:W-:Y:S01]  /*c720*/  IMAD R36, R23, UR4, RZ ;  /* 0x0000000417247c24 */ /* 0x000fe2000f8e02ff */
[C---:B------:R-:W-:Y:S01]  /*c730*/  ISETP.GE.AND P3, PT, R22.reuse, R39, PT ;  /* 0x000000271600720c */ /* 0x040fe20003f66270 */
[----:B------:R-:W-:Y:S02]  /*c740*/  VIADD R0, R22, 0x20 ;  /* 0x0000002016007836 */ /* 0x000fe40000000000 */
[C---:B------:R-:W-:Y:S02]  /*c750*/  IMAD R23, R205.reuse, UR5, R36 ;  /* 0x00000005cd177c24 */ /* 0x040fe4000f8e0224 */
[----:B------:R-:W-:Y:S01]  /*c760*/  IMAD.WIDE.U32 R2, R205, UR4, R2 ;  /* 0x00000004cd027c25 */ /* 0x000fe2000f8e0002 */
[----:B------:R-:W-:-:S03]  /*c770*/  ULDC.64 UR4, c[0x0][0xae8] ;  /* 0x0002ba0000047ab9 */ /* 0x000fc60000000a00 */
[----:B0-----:R-:W-:Y:S01]  /*c780*/  VIADD R38, R38, 0x36820 ;  /* 0x0003682026267836 */ /* 0x001fe20000000000 */
[C---:B------:R-:W-:Y:S01]  /*c790*/  IADD3 R20, R22.reuse, 0x40, RZ ;  /* 0x0000004016147810 */ /* 0x040fe20007ffe0ff */
[----:B------:R-:W-:Y:S01]  /*c7a0*/  VIADD R21, R22, 0x60 ;  /* 0x0000006016157836 */ /* 0x000fe20000000000 */
[-C--:B------:R-:W-:Y:S01]  /*c7b0*/  ISETP.GE.AND P0, PT, R0, R39.reuse, PT ;  /* 0x000000270000720c */ /* 0x080fe20003f06270 */
[----:B------:R-:W-:Y:S01]  /*c7c0*/  IMAD.IADD R3, R3, 0x1, R23 ;  /* 0x0000000103037824 */ /* 0x000fe200078e0217 */
[----:B------:R-:W-:Y:S01]  /*c7d0*/  PRMT R38, RZ, 0x654, R38 ;  /* 0x00000654ff267816 */ /* 0x000fe20000000026 */
[----:B------:R-:W-:Y:S01]  /*c7e0*/  IMAD R0, R207, UR4, RZ ;  /* 0x00000004cf007c24 */ /* 0x000fe2000f8e02ff */
[-C--:B------:R-:W-:Y:S01]  /*c7f0*/  ISETP.GE.AND P1, PT, R20, R39.reuse, PT ;  /* 0x000000271400720c */ /* 0x080fe20003f26270 */
[----:B------:R-:W-:Y:S01]  /*c800*/  IMAD.WIDE.U32 R36, R65, UR4, R2 ;  /* 0x0000000441247c25 */ /* 0x000fe2000f8e0002 */
[----:B------:R-:W-:Y:S01]  /*c810*/  ISETP.GE.AND P2, PT, R21, R39, PT ;  /* 0x000000271500720c */ /* 0x000fe20003f46270 */
[----:B-1----:R0:W-:Y:S01]  /*c820*/  SYNCS.ARRIVE.TRANS64.RED.A1T0 RZ, [R38+URZ], RZ ;  /* 0x000000ff26ff79a7 */ /* 0x0021e2000810043f */
[----:B------:R-:W-:Y:S01]  /*c830*/  SHF.R.S32.HI R23, RZ, 0x1f, R22 ;  /* 0x0000001fff177819 */ /* 0x000fe20000011416 */
[----:B------:R-:W-:Y:S01]  /*c840*/  IMAD R39, R65, UR5, R0 ;  /* 0x0000000541277c24 */ /* 0x000fe2000f8e0200 */
[----:B------:R-:W-:Y:S01]  /*c850*/  BSSY B1, `(.L_x_3133) ;  /* 0x0000017000017945 */ /* 0x000fe20003800000 */
[----:B------:R-:W-:-:S04]  /*c860*/  IMAD.WIDE R20, R206, 0x80, R22 ;  /* 0x00000080ce147825 */ /* 0x000fc800078e0216 */
[----:B------:R-:W-:Y:S01]  /*c870*/  IMAD.IADD R65, R37, 0x1, R39 ;  /* 0x0000000125417824 */ /* 0x000fe200078e0227 */
[----:B0-----:R-:W-:Y:S06]  /*c880*/  @P3 BRA `(.L_x_3134) ;  /* 0x00000000004c3947 */ /* 0x001fec0003800000 */
[----:B------:R-:W-:Y:S01]  /*c890*/  ULDC.64 UR6, c[0x0][0xad8] ;  /* 0x0002b60000067ab9 */ /* 0x000fe20000000a00 */
[C---:B------:R-:W-:Y:S01]  /*c8a0*/  VIADD R0, R18.reuse, 0x40 ;  /* 0x0000004012007836 */ /* 0x040fe20000000000 */
[----:B------:R-:W-:Y:S01]  /*c8b0*/  IADD3 R38, R18, 0x80, RZ ;  /* 0x0000008012267810 */ /* 0x000fe20007ffe0ff */
[----:B------:R-:W-:Y:S01]  /*c8c0*/  IMAD R39, R21, UR6, RZ ;  /* 0x0000000615277c24 */ /* 0x000fe2000f8e02ff */
[----:B------:R-:W-:Y:S01]  /*c8d0*/  ULDC UR4, c[0x0][0xa8c] ;  /* 0x0002a30000047ab9 */ /* 0x000fe20000000800 */
[----:B------:R-:W-:Y:S01]  /*c8e0*/  IMAD.MOV.U32 R2, RZ, RZ, R36 ;  /* 0x000000ffff027224 */ /* 0x000fe200078e0024 */
[----:B------:R-:W-:Y:S01]  /*c8f0*/  ISETP.GE.AND P4, PT, R0, UR4, PT ;  /* 0x0000000400007c0c */ /* 0x000fe2000bf86270 */
[----:B------:R-:W-:Y:S01]  /*c900*/  IMAD.MOV.U32 R3, RZ, RZ, R65 ;  /* 0x000000ffff037224 */ /* 0x000fe200078e0041 */
[----:B------:R-:W-:Y:S01]  /*c910*/  ISETP.GE.AND P3, PT, R18, UR4, PT ;  /* 0x0000000412007c0c */ /* 0x000fe2000bf66270 */
[----:B------:R-:W-:Y:S01]  /*c920*/  IMAD R39, R20, UR7, R39 ;  /* 0x0000000714277c24 */ /* 0x000fe2000f8e0227 */
[----:B------:R-:W-:Y:S01]  /*c930*/  ISETP.GE.AND P5, PT, R38, UR4, PT ;  /* 0x0000000426007c0c */ /* 0x000fe2000bfa6270 */
[----:B------:R-:W-:Y:S01]  /*c940*/  IMAD.WIDE.U32 R2, R20, UR6, R2 ;  /* 0x0000000614027c25 */ /* 0x000fe2000f8e0002 */
[----:B------:R-:W-:-:S03]  /*c950*/  ULDC.64 UR6, c[0x0][0xa80] ;  /* 0x0002a00000067ab9 */ /* 0x000fc60000000a00 */
[----:B------:R-:W-:Y:S01]  /*c960*/  IMAD.IADD R3, R3, 0x1, R39 ;  /* 0x0000000103037824 */ /* 0x000fe200078e0227 */
[----:B------:R-:W-:-:S04]  /*c970*/  LEA R38, P6, R2, UR6, 0x1 ;  /* 0x0000000602267c11 */ /* 0x000fc8000f8c08ff */
[----:B------:R-:W-:-:S05]  /*c980*/  LEA.HI.X R39, R2, UR7, R3, 0x1, P6 ;  /* 0x0000000702277c11 */ /* 0x000fca000b0f0c03 */
[----:B-----5:R0:W-:Y:S04]  /*c990*/  @!P3 STG.E.128 desc[UR60][R38.64], R48 ;  /* 0x000000302600b986 */ /* 0x0201e8000c101d3c */
[----:B------:R0:W-:Y:S04]  /*c9a0*/  @!P4 STG.E.128 desc[UR60][R38.64+0x80], R56 ;  /* 0x000080382600c986 */ /* 0x0001e8000c101d3c */
[----:B------:R0:W-:Y:S02]  /*c9b0*/  @!P5 STG.E.128 desc[UR60][R38.64+0x100], R60 ;  /* 0x0001003c2600d986 */ /* 0x0001e4000c101d3c */
.L_x_3134:
[----:B------:R-:W-:Y:S05]  /*c9c0*/  BSYNC B1 ;  /* 0x0000000000017941 */ /* 0x000fea0003800000 */
.L_x_3133:
[----:B------:R-:W-:Y:S04]  /*c9d0*/  BSSY B1, `(.L_x_3135) ;  /* 0x0000017000017945 */ /* 0x000fe80003800000 */
[----:B------:R-:W-:Y:S05]  /*c9e0*/  @P0 BRA `(.L_x_3136) ;  /* 0x0000000000540947 */ /* 0x000fea0003800000 */
[----:B0-----:R-:W-:Y:S01]  /*c9f0*/  IADD3 R39, P0, R20, 0x20, RZ ;  /* 0x0000002014277810 */ /* 0x001fe20007f1e0ff */
[C---:B------:R-:W-:Y:S01]  /*ca00*/  VIADD R2, R18.reuse, 0x40 ;  /* 0x0000004012027836 */ /* 0x040fe20000000000 */
[----:B------:R-:W-:Y:S01]  /*ca10*/  ULDC UR4, c[0x0][0xa8c] ;  /* 0x0002a30000047ab9 */ /* 0x000fe20000000800 */
[----:B------:R-:W-:Y:S01]  /*ca20*/  ULDC.64 UR6, c[0x0][0xad8] ;  /* 0x0002b60000067ab9 */ /* 0x000fe20000000a00 */
[----:B------:R-:W-:Y:S01]  /*ca30*/  IMAD.MOV.U32 R3, RZ, RZ, R65 ;  /* 0x000000ffff037224 */ /* 0x000fe200078e0041 */
[----:B------:R-:W-:Y:S01]  /*ca40*/  IADD3 R38, R18, 0x80, RZ ;  /* 0x0000008012267810 */ /* 0x000fe20007ffe0ff */
[----:B------:R-:W-:Y:S01]  /*ca50*/  IMAD.X R0, RZ, RZ, R21, P0 ;  /* 0x000000ffff007224 */ /* 0x000fe200000e0615 */
[----:B------:R-:W-:Y:S01]  /*ca60*/  ISETP.GE.AND P4, PT, R2, UR4, PT ;  /* 0x0000000402007c0c */ /* 0x000fe2000bf86270 */
[----:B------:R-:W-:Y:S01]  /*ca70*/  IMAD.MOV.U32 R2, RZ, RZ, R36 ;  /* 0x000000ffff027224 */ /* 0x000fe200078e0024 */
[----:B------:R-:W-:Y:S01]  /*ca80*/  ISETP.GE.AND P3, PT, R18, UR4, PT ;  /* 0x0000000412007c0c */ /* 0x000fe2000bf66270 */
[----:B------:R-:W-:Y:S01]  /*ca90*/  IMAD R0, R0, UR6, RZ ;  /* 0x0000000600007c24 */ /* 0x000fe2000f8e02ff */
[----:B------:R-:W-:Y:S01]  /*caa0*/  ISETP.GE.AND P5, PT, R38, UR4, PT ;  /* 0x0000000426007c0c */ /* 0x000fe2000bfa6270 */
[----:B------:R-:W-:-:S04]  /*cab0*/  IMAD.WIDE.U32 R2, R39, UR6, R2 ;  /* 0x0000000627027c25 */ /* 0x000fc8000f8e0002 */
[----:B------:R-:W-:Y:S01]  /*cac0*/  IMAD R39, R39, UR7, R0 ;  /* 0x0000000727277c24 */ /* 0x000fe2000f8e0200 */
[----:B------:R-:W-:Y:S02]  /*cad0*/  ULDC.64 UR6, c[0x0][0xa80] ;  /* 0x0002a00000067ab9 */ /* 0x000fe40000000a00 */
[----:B------:R-:W-:Y:S01]  /*cae0*/  LEA R38, P0, R2, UR6, 0x1 ;  /* 0x0000000602267c11 */ /* 0x000fe2000f8008ff */
[----:B------:R-:W-:-:S05]  /*caf0*/  IMAD.IADD R3, R3, 0x1, R39 ;  /* 0x0000000103037824 */ /* 0x000fca00078e0227 */
[----:B------:R-:W-:-:S05]  /*cb00*/  LEA.HI.X R39, R2, UR7, R3, 0x1, P0 ;  /* 0x0000000702277c11 */ /* 0x000fca00080f0c03 */
[----:B-----5:R1:W-:Y:S04]  /*cb10*/  @!P3 STG.E.128 desc[UR60][R38.64], R12 ;  /* 0x0000000c2600b986 */ /* 0x0203e8000c101d3c */
[----:B------:R1:W-:Y:S04]  /*cb20*/  @!P4 STG.E.128 desc[UR60][R38.64+0x80], R44 ;  /* 0x0000802c2600c986 */ /* 0x0003e8000c101d3c */
[----:B------:R1:W-:Y:S02]  /*cb30*/  @!P5 STG.E.128 desc[UR60][R38.64+0x100], R52 ;  /* 0x000100342600d986 */ /* 0x0003e4000c101d3c */
.L_x_3136:
[----:B------:R-:W-:Y:S05]  /*cb40*/  BSYNC B1 ;  /* 0x0000000000017941 */ /* 0x000fea0003800000 */
.L_x_3135:
[----:B------:R-:W-:Y:S04]  /*cb50*/  BSSY B1, `(.L_x_3137) ;  /* 0x0000017000017945 */ /* 0x000fe80003800000 */
[----:B------:R-:W-:Y:S05]  /*cb60*/  @P1 BRA `(.L_x_3138) ;  /* 0x0000000000541947 */ /* 0x000fea0003800000 */
[----:B-1---5:R-:W-:Y:S01]  /*cb70*/  IADD3 R13, P0, R20, 0x40, RZ ;  /* 0x00000040140d7810 */ /* 0x022fe20007f1e0ff */
        /* <DEDUP_REMOVED lines=17> */
[----:B------:R2:W-:Y:S04]  /*cc90*/  @!P1 STG.E.128 desc[UR60][R12.64], R8 ;  /* 0x000000080c009986 */ /* 0x0005e8000c101d3c */
[----:B------:R2:W-:Y:S04]  /*cca0*/  @!P3 STG.E.128 desc[UR60][R12.64+0x80], R32 ;  /* 0x000080200c00b986 */ /* 0x0005e8000c101d3c */
[----:B------:R2:W-:Y:S02]  /*ccb0*/  @!P4 STG.E.128 desc[UR60][R12.64+0x100], R40 ;  /* 0x000100280c00c986 */ /* 0x0005e4000c101d3c */
.L_x_3138:
[----:B------:R-:W-:Y:S05]  /*ccc0*/  BSYNC B1 ;  /* 0x0000000000017941 */ /* 0x000fea0003800000 */
.L_x_3137:
[----:B------:R-:W-:Y:S05]  /*ccd0*/  @P2 BRA `(.L_x_3139) ;  /* 0x0000000c000c2947 */ /* 0x000fea0003800000 */
[----:B--2--5:R-:W-:Y:S01]  /*cce0*/  IADD3 R9, P0, R20, 0x60, RZ ;  /* 0x0000006014097810 */ /* 0x024fe20007f1e0ff */
[----:B------:R-:W-:Y:S01]  /*ccf0*/  ULDC.64 UR4, c[0x0][0xad8] ;  /* 0x0002b60000047ab9 */ /* 0x000fe20000000a00 */
[----:B------:R-:W-:Y:S01]  /*cd00*/  MOV R3, R65 ;  /* 0x0000004100037202 */ /* 0x000fe20000000f00 */
[----:B------:R-:W-:Y:S01]  /*cd10*/  IMAD.MOV.U32 R2, RZ, RZ, R36 ;  /* 0x000000ffff027224 */ /* 0x000fe200078e0024 */
[----:B------:R-:W-:Y:S01]  /*cd20*/  ULDC.64 UR6, c[0x0][0xa80] ;  /* 0x0002a00000067ab9 */ /* 0x000fe20000000a00 */
[----:B------:R-:W-:Y:S02]  /*cd30*/  IMAD.X R20, RZ, RZ, R21, P0 ;  /* 0x000000ffff147224 */ /* 0x000fe400000e0615 */
[----:B------:R-:W-:Y:S02]  /*cd40*/  VIADD R0, R18, 0x40 ;  /* 0x0000004012007836 */ /* 0x000fe40000000000 */
[----:B------:R-:W-:Y:S02]  /*cd50*/  IMAD R20, R20, UR4, RZ ;  /* 0x0000000414147c24 */ /* 0x000fe4000f8e02ff */
[----:B------:R-:W-:Y:S01]  /*cd60*/  IMAD.WIDE.U32 R2, R9, UR4, R2 ;  /* 0x0000000409027c25 */ /* 0x000fe2000f8e0002 */
[----:B------:R-:W-:-:S02]  /*cd70*/  ULDC UR4, c[0x0][0xa8c] ;  /* 0x0002a30000047ab9 */ /* 0x000fc40000000800 */
[----:B------:R-:W-:Y:S01]  /*cd80*/  ISETP.GE.AND P1, PT, R18, UR4, PT ;  /* 0x0000000412007c0c */ /* 0x000fe2000bf26270 */
[----:B------:R-:W-:Y:S01]  /*cd90*/  IMAD R9, R9, UR5, R20 ;  /* 0x0000000509097c24 */ /* 0x000fe2000f8e0214 */
[----:B------:R-:W-:Y:S01]  /*cda0*/  ISETP.GE.AND P2, PT, R0, UR4, PT ;  /* 0x0000000400007c0c */ /* 0x000fe2000bf46270 */
[----:B------:R-:W-:Y:S01]  /*cdb0*/  VIADD R0, R18, 0x80 ;  /* 0x0000008012007836 */ /* 0x000fe20000000000 */
[----:B------:R-:W-:Y:S01]  /*cdc0*/  LEA R8, P0, R2, UR6, 0x1 ;  /* 0x0000000602087c11 */ /* 0x000fe2000f8008ff */
[----:B------:R-:W-:-:S05]  /*cdd0*/  IMAD.IADD R3, R3, 0x1, R9 ;  /* 0x0000000103037824 */ /* 0x000fca00078e0209 */
[----:B------:R-:W-:Y:S02]  /*cde0*/  LEA.HI.X R9, R2, UR7, R3, 0x1, P0 ;  /* 0x0000000702097c11 */ /* 0x000fe400080f0c03 */
[----:B------:R-:W-:-:S03]  /*cdf0*/  ISETP.GE.AND P0, PT, R0, UR4, PT ;  /* 0x0000000400007c0c */ /* 0x000fc6000bf06270 */
[----:B------:R3:W-:Y:S04]  /*ce00*/  @!P1 STG.E.128 desc[UR60][R8.64], R4 ;  /* 0x0000000408009986 */ /* 0x0007e8000c101d3c */
[----:B------:R3:W-:Y:S06]  /*ce10*/  @!P2 STG.E.128 desc[UR60][R8.64+0x80], R24 ;  /* 0x000080180800a986 */ /* 0x0007ec000c101d3c */
[----:B------:R-:W-:Y:S05]  /*ce20*/  @P0 BRA `(.L_x_3139) ;  /* 0x0000000800b80947 */ /* 0x000fea0003800000 */
[----:B------:R4:W-:Y:S01]  /*ce30*/  STG.E.128 desc[UR60][R8.64+0x100], R28 ;  /* 0x0001001c08007986 */ /* 0x0009e2000c101d3c */
[----:B------:R-:W-:Y:S05]  /*ce40*/  BRA `(.L_x_3139) ;  /* 0x0000000800b07947 */ /* 0x000fea0003800000 */
.L_x_3131:
[----:B------:R-:W2:Y:S01]  /*ce50*/  LDC.64 R4, c[0x0][0xbd8] ;  /* 0x0002f600ff047b82 */ /* 0x000ea20000000a00 */
[C---:B------:R-:W-:Y:S01]  /*ce60*/  IMAD.SHL.U32 R3, R204.reuse, 0x4, RZ ;  /* 0x00000004cc037824 */ /* 0x040fe200078e00ff */
[----:B------:R-:W-:Y:S01]  /*ce70*/  SHF.L.U64.HI R0, R204, 0x2, R207 ;  /* 0x00000002cc007819 */ /* 0x000fe200000102cf */
[----:B------:R-:W-:Y:S01]  /*ce80*/  ULDC.64 UR4, c[0x0][0xbe0] ;  /* 0x0002f80000047ab9 */ /* 0x000fe20000000a00 */
[----:B------:R-:W-:-:S04]  /*ce90*/  MOV R9, RZ ;  /* 0x000000ff00097202 */ /* 0x000fc80000000f00 */
[----:B------:R-:W3:Y:S01]  /*cea0*/  LDC R7, c[0x0][0xa88] ;  /* 0x0002a200ff077b82 */ /* 0x000ee20000000800 */
[----:B--2---:R-:W-:Y:S02]  /*ceb0*/  ISETP.NE.U32.AND P0, PT, R4, RZ, PT ;  /* 0x000000ff0400720c */ /* 0x004fe40003f05070 */
[----:B------:R-:W-:Y:S02]  /*cec0*/  IADD3 R4, P1, R3, R4, RZ ;  /* 0x0000000403047210 */ /* 0x000fe40007f3e0ff */
[----:B------:R-:W-:-:S03]  /*ced0*/  ISETP.NE.AND.EX P0, PT, R5, RZ, PT, P0 ;  /* 0x000000ff0500720c */ /* 0x000fc60003f05300 */
[----:B------:R-:W-:Y:S01]  /*cee0*/  IMAD.X R5, R0, 0x1, R5, P1 ;  /* 0x0000000100057824 */ /* 0x000fe200008e0605 */
[----:B------:R-:W-:-:S04]  /*cef0*/  ISETP.NE.U32.AND P1, PT, RZ, UR4, PT ;  /* 0x00000004ff007c0c */ /* 0x000fc8000bf25070 */
[----:B------:R-:W-:-:S05]  /*cf00*/  ISETP.NE.AND.EX P1, PT, RZ, UR5, PT, P1 ;  /* 0x00000005ff007c0c */ /* 0x000fca000bf25310 */
[----:B------:R2:W5:Y:S08]  /*cf10*/  @P0 LDG.E R9, desc[UR60][R4.64] ;  /* 0x0000003c04090981 */ /* 0x000570000c1e1900 */
[----:B------:R-:W-:-:S04]  /*cf20*/  @P1 IADD3 R2, P2, R3, UR4, RZ ;  /* 0x0000000403021c10 */ /* 0x000fc8000ff5e0ff */
[----:B------:R-:W-:-:S05]  /*cf30*/  @P1 IADD3.X R3, R0, UR5, RZ, P2, !PT ;  /* 0x0000000500031c10 */ /* 0x000fca00097fe4ff */
[----:B---3--:R2:W5:Y:S01]  /*cf40*/  @P1 LDG.E R7, desc[UR60][R2.64] ;  /* 0x0000003c02071981 */ /* 0x008562000c1e1900 */
[----:B------:R-:W-:Y:S01]  /*cf50*/  ISETP.GE.AND P2, PT, R214, 0x80, PT ;  /* 0x00000080d600780c */ /* 0x000fe20003f46270 */
[----:B------:R-:W-:-:S12]  /*cf60*/  @P1 BRA `(.L_x_3140) ;  /* 0x0000000000101947 */ /* 0x000fd80003800000 */
[----:B------:R-:W-:Y:S05]  /*cf70*/  @!P0 BRA `(.L_x_3140) ;  /* 0x00000000000c8947 */ /* 0x000fea0003800000 */
[----:B------:R-:W3:Y:S04]  /*cf80*/  LDG.E R0, desc[UR60][R4.64] ;  /* 0x0000003c04007981 */ /* 0x000ee8000c1e1900 */
[----:B-----5:R-:W3:Y:S02]  /*cf90*/  LDG.E R7, desc[UR60][R4.64+0x4] ;  /* 0x0000043c04077981 */ /* 0x020ee4000c1e1900 */
[----:B---3--:R-:W-:-:S07]  /*cfa0*/  IMAD.IADD R7, R7, 0x1, -R0 ;  /* 0x0000000107077824 */ /* 0x008fce00078e0a00 */
.L_x_3140:
[----:B------:R-:W-:Y:S01]  /*cfb0*/  BSSY B1, `(.L_x_3141) ;  /* 0x000001d000017945 */ /* 0x000fe20003800000 */
[----:B------:R-:W-:Y:S02]  /*cfc0*/  SHF.R.S32.HI R8, RZ, 0x1f, R205 ;  /* 0x0000001fff087819 */ /* 0x000fe400000114cd */
[----:B------:R-:W-:Y:S02]  /*cfd0*/  SHF.R.S32.HI R13, RZ, 0x1f, R18 ;  /* 0x0000001fff0d7819 */ /* 0x000fe40000011412 */
[----:B------:R-:W-:Y:S02]  /*cfe0*/  SEL R11, R204, RZ, !P0 ;  /* 0x000000ffcc0b7207 */ /* 0x000fe40004000000 */
[----:B------:R-:W-:Y:S02]  /*cff0*/  SEL R207, R207, RZ, !P0 ;  /* 0x000000ffcfcf7207 */ /* 0x000fe40004000000 */
[----:B-----5:R-:W-:Y:S01]  /*d000*/  SHF.R.S32.HI R6, RZ, 0x1f, R9 ;  /* 0x0000001fff067819 */ /* 0x020fe20000011409 */
[----:B------:R-:W-:Y:S06]  /*d010*/  @P2 BRA `(.L_x_3142) ;  /* 0x0000000000582947 */ /* 0x000fec0003800000 */
[----:B------:R-:W3:Y:S02]  /*d020*/  S2R R0, SR_TID.X ;  /* 0x0000000000007919 */ /* 0x000ee40000002100 */
[----:B---3--:R-:W-:-:S04]  /*d030*/  IMAD R0, R206, 0x80, R0 ;  /* 0x00000080ce007824 */ /* 0x008fc800078e0200 */
[----:B------:R-:W-:-:S05]  /*d040*/  VIADD R0, R0, 0xffffff80 ;  /* 0xffffff8000007836 */ /* 0x000fca0000000000 */
[----:B------:R-:W-:-:S13]  /*d050*/  ISETP.GE.AND P0, PT, R0, R7, PT ;  /* 0x000000070000720c */ /* 0x000fda0003f06270 */
[----:B------:R-:W-:Y:S05]  /*d060*/  @P0 BRA `(.L_x_3142) ;  /* 0x0000000000440947 */ /* 0x000fea0003800000 */
[----:B--2---:R-:W-:Y:S01]  /*d070*/  IADD3 R2, P0, R0, R9, RZ ;  /* 0x0000000900027210 */ /* 0x004fe20007f1e0ff */
[----:B------:R-:W-:-:S03]  /*d080*/  ULDC.64 UR4, c[0x0][0xb70] ;  /* 0x0002dc0000047ab9 */ /* 0x000fc60000000a00 */
[----:B------:R-:W-:Y:S01]  /*d090*/  LEA.HI.X.SX32 R3, R0, R6, 0x1, P0 ;  /* 0x0000000600037211 */ /* 0x000fe200000f0eff */
[----:B------:R-:W-:-:S04]  /*d0a0*/  IMAD R0, R8, UR4, RZ ;  /* 0x0000000408007c24 */ /* 0x000fc8000f8e02ff */
[C---:B------:R-:W-:Y:S02]  /*d0b0*/  IMAD R5, R205.reuse, UR5, R0 ;  /* 0x00000005cd057c24 */ /* 0x040fe4000f8e0200 */
[----:B------:R-:W-:Y:S01]  /*d0c0*/  IMAD.WIDE.U32 R2, R205, UR4, R2 ;  /* 0x00000004cd027c25 */ /* 0x000fe2000f8e0002 */
[----:B------:R-:W-:-:S03]  /*d0d0*/  ULDC.64 UR4, c[0x0][0xb78] ;  /* 0x0002de0000047ab9 */ /* 0x000fc60000000a00 */
[----:B------:R-:W-:Y:S02]  /*d0e0*/  IMAD R0, R207, UR4, RZ ;  /* 0x00000004cf007c24 */ /* 0x000fe4000f8e02ff */
[----:B------:R-:W-:Y:S02]  /*d0f0*/  IMAD.IADD R3, R3, 0x1, R5 ;  /* 0x0000000103037824 */ /* 0x000fe400078e0205 */
        /* <DEDUP_REMOVED lines=8> */
.L_x_3142:
[----:B------:R-:W-:Y:S05]  /*d180*/  BSYNC B1 ;  /* 0x0000000000017941 */ /* 0x000fea0003800000 */
.L_x_3141:
[----:B------:R-:W-:Y:S01]  /*d190*/  ULDC.64 UR4, c[0x0][0xaa0] ;  /* 0x0002a80000047ab9 */ /* 0x000fe20000000a00 */
[----:B--2---:R-:W-:Y:S01]  /*d1a0*/  IMAD.MOV.U32 R2, RZ, RZ, R18 ;  /* 0x000000ffff027224 */ /* 0x004fe200078e0012 */
[----:B------:R-:W-:Y:S01]  /*d1b0*/  BSSY B1, `(.L_x_3143) ;  /* 0x000002f000017945 */ /* 0x000fe20003800000 */
[----:B---3--:R-:W-:Y:S02]  /*d1c0*/  IMAD.MOV.U32 R3, RZ, RZ, R13 ;  /* 0x000000ffff037224 */ /* 0x008fe400078e000d */
[----:B------:R-:W-:Y:S02]  /*d1d0*/  IMAD R0, R6, UR4, RZ ;  /* 0x0000000406007c24 */ /* 0x000fe4000f8e02ff */
[----:B------:R-:W-:-:S04]  /*d1e0*/  IMAD.WIDE.U32 R2, R9, UR4, R2 ;  /* 0x0000000409027c25 */ /* 0x000fc8000f8e0002 */
[----:B------:R-:W-:Y:S01]  /*d1f0*/  IMAD R9, R9, UR5, R0 ;  /* 0x0000000509097c24 */ /* 0x000fe2000f8e0200 */
[----:B------:R-:W-:Y:S01]  /*d200*/  ULDC.64 UR4, c[0x0][0xae0] ;  /* 0x0002b80000047ab9 */ /* 0x000fe20000000a00 */
[----:B------:R-:W-:Y:S02]  /*d210*/  IMAD R7, R206, -0x80, R7 ;  /* 0xffffff80ce077824 */ /* 0x000fe400078e0207 */
[----:B------:R-:W-:Y:S02]  /*d220*/  IMAD R0, R8, UR4, RZ ;  /* 0x0000000408007c24 */ /* 0x000fe4000f8e02ff */
[----:B------:R-:W-:Y:S01]  /*d230*/  IMAD.IADD R3, R3, 0x1, R9 ;  /* 0x0000000103037824 */ /* 0x000fe200078e0209 */
[C---:B------:R-:W-:Y:S01]  /*d240*/  ISETP.GE.AND P3, PT, R22.reuse, R7, PT ;  /* 0x000000071600720c */ /* 0x040fe20003f66270 */
[----:B------:R-:W-:Y:S02]  /*d250*/  VIADD R4, R22, 0x20 ;  /* 0x0000002016047836 */ /* 0x000fe40000000000 */
[----:B------:R-:W-:-:S02]  /*d260*/  IMAD R5, R205, UR5, R0 ;  /* 0x00000005cd057c24 */ /* 0x000fc4000f8e0200 */
[----:B------:R-:W-:Y:S01]  /*d270*/  VIADD R0, R22, 0x40 ;  /* 0x0000004016007836 */ /* 0x000fe20000000000 */
[-C--:B------:R-:W-:Y:S01]  /*d280*/  ISETP.GE.AND P2, PT, R4, R7.reuse, PT ;  /* 0x000000070400720c */ /* 0x080fe20003f46270 */
[----:B------:R-:W-:Y:S01]  /*d290*/  IMAD.WIDE.U32 R2, R205, UR4, R2 ;  /* 0x00000004cd027c25 */ /* 0x000fe2000f8e0002 */
[----:B------:R-:W-:Y:S01]  /*d2a0*/  IADD3 R4, R22, 0x60, RZ ;  /* 0x0000006016047810 */ /* 0x000fe20007ffe0ff */
[----:B------:R-:W-:Y:S01]  /*d2b0*/  ULDC.64 UR4, c[0x0][0xae8] ;  /* 0x0002ba0000047ab9 */ /* 0x000fe20000000a00 */
[-C--:B------:R-:W-:Y:S01]  /*d2c0*/  ISETP.GE.AND P1, PT, R0, R7.reuse, PT ;  /* 0x000000070000720c */ /* 0x080fe20003f26270 */
[----:B------:R-:W-:Y:S01]  /*d2d0*/  IMAD.IADD R3, R3, 0x1, R5 ;  /* 0x0000000103037824 */ /* 0x000fe200078e0205 */
[----:B------:R-:W-:Y:S01]  /*d2e0*/  ISETP.GE.AND P0, PT, R4, R7, PT ;  /* 0x000000070400720c */ /* 0x000fe20003f06270 */
[----:B------:R-:W-:Y:S01]  /*d2f0*/  IMAD R0, R207, UR4, RZ ;  /* 0x00000004cf007c24 */ /* 0x000fe2000f8e02ff */
[----:B------:R-:W-:Y:S01]  /*d300*/  SHF.R.S32.HI R7, RZ, 0x1f, R22 ;  /* 0x0000001fff077819 */ /* 0x000fe20000011416 */
[----:B------:R-:W-:-:S04]  /*d310*/  IMAD.WIDE.U32 R4, R11, UR4, R2 ;  /* 0x000000040b047c25 */ /* 0x000fc8000f8e0002 */
[----:B------:R-:W-:Y:S02]  /*d320*/  IMAD R9, R11, UR5, R0 ;  /* 0x000000050b097c24 */ /* 0x000fe4000f8e0200 */
[----:B------:R-:W-:Y:S02]  /*d330*/  IMAD.MOV.U32 R6, RZ, RZ, R22 ;  /* 0x000000ffff067224 */ /* 0x000fe400078e0016 */
[----:B------:R-:W-:Y:S02]  /*d340*/  IMAD.IADD R11, R5, 0x1, R9 ;  /* 0x00000001050b7824 */ /* 0x000fe400078e0209 */
[----:B------:R-:W-:Y:S01]  /*d350*/  IMAD.WIDE R6, R206, 0x80, R6 ;  /* 0x00000080ce067825 */ /* 0x000fe200078e0206 */
[----:B------:R-:W-:Y:S06]  /*d360*/  @P3 BRA `(.L_x_3144) ;  /* 0x00000000004c3947 */ /* 0x000fec0003800000 */
[----:B------:R-:W-:Y:S01]  /*d370*/  ULDC.64 UR6, c[0x0][0xad8] ;  /* 0x0002b60000067ab9 */ /* 0x000fe20000000a00 */
[----:B------:R-:W-:Y:S01]  /*d380*/  MOV R2, R4 ;  /* 0x0000000400027202 */ /* 0x000fe20000000f00 */
[C---:B------:R-:W-:Y:S01]  /*d390*/  VIADD R0, R18.reuse, 0x40 ;  /* 0x0000004012007836 */ /* 0x040fe20000000000 */
[----:B------:R-:W-:Y:S01]  /*d3a0*/  ULDC UR4, c[0x0][0xa8c] ;  /* 0x0002a30000047ab9 */ /* 0x000fe20000000800 */
[C---:B------:R-:W-:Y:S01]  /*d3b0*/  VIADD R8, R18.reuse, 0x80 ;  /* 0x0000008012087836 */ /* 0x040fe20000000000 */
[----:B------:R-:W-:Y:S01]  /*d3c0*/  ISETP.GE.AND P4, PT, R18, UR4, PT ;  /* 0x0000000412007c0c */ /* 0x000fe2000bf86270 */
[----:B------:R-:W-:Y:S01]  /*d3d0*/  IMAD R9, R7, UR6, RZ ;  /* 0x0000000607097c24 */ /* 0x000fe2000f8e02ff */
[----:B------:R-:W-:Y:S01]  /*d3e0*/  ISETP.GE.AND P5, PT, R0, UR4, PT ;  /* 0x0000000400007c0c */ /* 0x000fe2000bfa6270 */
[----:B------:R-:W-:Y:S01]  /*d3f0*/  IMAD.MOV.U32 R3, RZ, RZ, R11 ;  /* 0x000000ffff037224 */ /* 0x000fe200078e000b */
[----:B------:R-:W-:Y:S01]  /*d400*/  ISETP.GE.AND P6, PT, R8, UR4, PT ;  /* 0x0000000408007c0c */ /* 0x000fe2000bfc6270 */
[----:B------:R-:W-:-:S02]  /*d410*/  IMAD R9, R6, UR7, R9 ;  /* 0x0000000706097c24 */ /* 0x000fc4000f8e0209 */
[----:B------:R-:W-:Y:S01]  /*d420*/  IMAD.WIDE.U32 R2, R6, UR6, R2 ;  /* 0x0000000606027c25 */ /* 0x000fe2000f8e0002 */
[----:B------:R-:W-:-:S03]  /*d430*/  ULDC.64 UR6, c[0x0][0xa80] ;  /* 0x0002a00000067ab9 */ /* 0x000fc60000000a00 */
[----:B------:R-:W-:Y:S01]  /*d440*/  IMAD.IADD R3, R3, 0x1, R9 ;  /* 0x0000000103037824 */ /* 0x000fe200078e0209 */
[----:B------:R-:W-:-:S04]  /*d450*/  LEA R8, P3, R2, UR6, 0x1 ;  /* 0x0000000602087c11 */ /* 0x000fc8000f8608ff */
[----:B------:R-:W-:-:S05]  /*d460*/  LEA.HI.X R9, R2, UR7, R3, 0x1, P3 ;  /* 0x0000000702097c11 */ /* 0x000fca00098f0c03 */
[----:B------:R2:W-:Y:S04]  /*d470*/  @!P4 STG.E.128 desc[UR60][R8.64], RZ ;  /* 0x000000ff0800c986 */ /* 0x0005e8000c101d3c */
[----:B------:R2:W-:Y:S04]  /*d480*/  @!P5 STG.E.128 desc[UR60][R8.64+0x80], RZ ;  /* 0x000080ff0800d986 */ /* 0x0005e8000c101d3c */
[----:B------:R2:W-:Y:S02]  /*d490*/  @!P6 STG.E.128 desc[UR60][R8.64+0x100], RZ ;  /* 0x000100ff0800e986 */ /* 0x0005e4000c101d3c */
.L_x_3144:
[----:B------:R-:W-:Y:S05]  /*d4a0*/  BSYNC B1 ;  /* 0x0000000000017941 */ /* 0x000fea0003800000 */
.L_x_3143:
[----:B------:R-:W-:Y:S04]  /*d4b0*/  BSSY B1, `(.L_x_3145) ;  /* 0x0000017000017945 */ /* 0x000fe80003800000 */
[----:B------:R-:W-:Y:S05]  /*d4c0*/  @P2 BRA `(.L_x_3146) ;  /* 0x0000000000542947 */ /* 0x000fea0003800000 */
[----:B--2---:R-:W-:Y:S01]  /*d4d0*/  IADD3 R9, P2, R6, 0x20, RZ ;  /* 0x0000002006097810 */ /* 0x004fe20007f5e0ff */
[C---:B------:R-:W-:Y:S01]  /*d4e0*/  VIADD R2, R18.reuse, 0x40 ;  /* 0x0000004012027836 */ /* 0x040fe20000000000 */
[----:B------:R-:W-:Y:S01]  /*d4f0*/  ULDC UR4, c[0x0][0xa8c] ;  /* 0x0002a30000047ab9 */ /* 0x000fe20000000800 */
[----:B------:R-:W-:Y:S01]  /*d500*/  ULDC.64 UR6, c[0x0][0xad8] ;  /* 0x0002b60000067ab9 */ /* 0x000fe20000000a00 */
[----:B------:R-:W-:Y:S01]  /*d510*/  IMAD.MOV.U32 R3, RZ, RZ, R11 ;  /* 0x000000ffff037224 */ /* 0x000fe200078e000b */
[----:B------:R-:W-:Y:S01]  /*d520*/  ISETP.GE.AND P3, PT, R18, UR4, PT ;  /* 0x0000000412007c0c */ /* 0x000fe2000bf66270 */
[----:B------:R-:W-:Y:S01]  /*d530*/  IMAD.X R0, RZ, RZ, R7, P2 ;  /* 0x000000ffff007224 */ /* 0x000fe200010e0607 */
[----:B------:R-:W-:Y:S01]  /*d540*/  ISETP.GE.AND P4, PT, R2, UR4, PT ;  /* 0x0000000402007c0c */ /* 0x000fe2000bf86270 */
[----:B------:R-:W-:Y:S01]  /*d550*/  VIADD R8, R18, 0x80 ;  /* 0x0000008012087836 */ /* 0x000fe20000000000 */
[----:B------:R-:W-:Y:S01]  /*d560*/  MOV R2, R4 ;  /* 0x0000000400027202 */ /* 0x000fe20000000f00 */
[----:B------:R-:W-:-:S03]  /*d570*/  IMAD R0, R0, UR6, RZ ;  /* 0x0000000600007c24 */ /* 0x000fc6000f8e02ff */
        /* <DEDUP_REMOVED lines=9> */
[----:B------:R3:W-:Y:S02]  /*d610*/  @!P5 STG.E.128 desc[UR60][R8.64+0x100], RZ ;  /* 0x000100ff0800d986 */ /* 0x0007e4000c101d3c */
.L_x_3146:
[----:B------:R-:W-:Y:S05]  /*d620*/  BSYNC B1 ;  /* 0x0000000000017941 */ /* 0x000fea0003800000 */
.L_x_3145:
[----:B------:R-:W-:Y:S04]  /*d630*/  BSSY B1, `(.L_x_3147) ;  /* 0x0000017000017945 */ /* 0x000fe80003800000 */
[----:B------:R-:W-:Y:S05]  /*d640*/  @P1 BRA `(.L_x_3148) ;  /* 0x0000000000541947 */ /* 0x000fea0003800000 */
[----:B--23--:R-:W-:Y:S01]  /*d650*/  IADD3 R9, P1, R6, 0x40, RZ ;  /* 0x0000004006097810 */ /* 0x00cfe20007f3e0ff */
        /* <DEDUP_REMOVED lines=20> */
.L_x_3148:
[----:B------:R-:W-:Y:S05]  /*d7a0*/  BSYNC B1 ;  /* 0x0000000000017941 */ /* 0x000fea0003800000 */
.L_x_3147:
        /* <DEDUP_REMOVED lines=9> */
[----:B------:R-:W-:Y:S02]  /*d840*/  IMAD.MOV.U32 R3, RZ, RZ, R11 ;  /* 0x000000ffff037224 */ /* 0x000fe400078e000b */
[----:B------:R-:W-:-:S02]  /*d850*/  IMAD R6, R6, UR6, RZ ;  /* 0x0000000606067c24 */ /* 0x000fc4000f8e02ff */
[----:B------:R-:W-:Y:S02]  /*d860*/  VIADD R0, R18, 0x80 ;  /* 0x0000008012007836 */ /* 0x000fe40000000000 */
        /* <DEDUP_REMOVED lines=10> */
.L_x_3139:
[----:B------:R-:W-:Y:S05]  /*d910*/  BSYNC B0 ;  /* 0x0000000000007941 */ /* 0x000fea0003800000 */
.L_x_3130:
[----:B------:R-:W-:Y:S02]  /*d920*/  ULDC UR4, c[0x0][0xc14] ;  /* 0x0003050000047ab9 */ /* 0x000fe40000000800 */
[----:B-1----:R-:W-:-:S13]  /*d930*/  ISETP.GE.AND P0, PT, R103, UR4, PT ;  /* 0x0000000467007c0c */ /* 0x002fda000bf06270 */
[----:B------:R-:W-:Y:S05]  /*d940*/  @!P0 BRA `(.L_x_3149) ;  /* 0xffffff3400008947 */ /* 0x000fea000383ffff */
[----:B------:R-:W-:Y:S05]  /*d950*/  EXIT ;  /* 0x000000000000794d */ /* 0x000fea0003800000 */
.L_x_3105:
        /* <DEDUP_REMOVED lines=10> */
[----:B------:R-:W1:Y:S01]  /*da00*/  S2UR UR6, SR_CTAID.X ;  /* 0x00000000000679c3 */ /* 0x000e620000002500 */
        /* <DEDUP_REMOVED lines=9> */
[----:B------:R-:W-:Y:S01]  /*daa0*/  IMAD.MOV.U32 R16, RZ, RZ, RZ ;  /* 0x000000ffff107224 */ /* 0x000fe200078e00ff */
[----:B------:R-:W-:Y:S01]  /*dab0*/  ISETP.GE.U32.AND P0, PT, R8, 0x2, PT ;  /* 0x000000020800780c */ /* 0x000fe20003f06070 */
[----:B------:R-:W-:Y:S01]  /*dac0*/  IMAD.MOV.U32 R19, RZ, RZ, RZ ;  /* 0x000000ffff137224 */ /* 0x000fe200078e00ff */
[----:B------:R-:W-:-:S09]  /*dad0*/  LOP3.LUT R4, R4, 0xfffffffe, RZ, 0xc0, !PT ;  /* 0xfffffffe04047812 */ /* 0x000fd200078ec0ff */
[----:B------:R-:W-:-:S04]  /*dae0*/  @P1 LOP3.LUT R4, R4, 0x1, RZ, 0xfc, !PT ;  /* 0x0000000104041812 */ /* 0x000fc800078efcff */
[----:B------:R-:W-:-:S04]  /*daf0*/  LOP3.LUT R4, R4, 0xffffffef, RZ, 0xc0, !PT ;  /* 0xffffffef04047812 */ /* 0x000fc800078ec0ff */
[----:B------:R-:W-:-:S04]  /*db00*/  @P0 LOP3.LUT R4, R4, 0x10, RZ, 0xfc, !PT ;  /* 0x0000001004040812 */ /* 0x000fc800078efcff */
[----:B------:R-:W-:Y:S01]  /*db10*/  LOP3.LUT R4, R4, 0xfffffff7, RZ, 0xc0, !PT ;  /* 0xfffffff704047812 */ /* 0x000fe200078ec0ff */
[----:B--2---:R-:W0:Y:S02]  /*db20*/  SHFL.UP PT, R5, R0, 0x1, RZ ;  /* 0x0420000000057989 */ /* 0x004e2400000e00ff */
[----:B0-----:R-:W-:-:S05]  /*db30*/  SEL R5, R5, RZ, P1 ;  /* 0x000000ff05057207 */ /* 0x001fca0000800000 */
[----:B------:R-:W-:-:S05]  /*db40*/  IMAD.IADD R5, R0, 0x1, R5 ;  /* 0x0000000100057824 */ /* 0x000fca00078e0205 */
[----:B------:R-:W0:Y:S02]  /*db50*/  SHFL.UP PT, R6, R5, 0x2, RZ ;  /* 0x0440000005067989 */ /* 0x000e2400000e00ff */
[----:B0-----:R-:W-:Y:S02]  /*db60*/  SEL R6, R6, RZ, P0 ;  /* 0x000000ff06067207 */ /* 0x001fe40000000000 */
[----:B------:R-:W-:-:S03]  /*db70*/  ISETP.GE.U32.AND P0, PT, R8, 0x4, PT ;  /* 0x000000040800780c */ /* 0x000fc60003f06070 */
[----:B------:R-:W-:-:S05]  /*db80*/  IMAD.IADD R6, R5, 0x1, R6 ;  /* 0x0000000105067824 */ /* 0x000fca00078e0206 */
[----:B------:R-:W0:Y:S05]  /*db90*/  SHFL.UP PT, R7, R6, 0x4, RZ ;  /* 0x0480000006077989 */ /* 0x000e2a00000e00ff */
[----:B------:R-:W-:-:S04]  /*dba0*/  @P0 LOP3.LUT R4, R4, 0x8, RZ, 0xfc, !PT ;  /* 0x0000000804040812 */ /* 0x000fc800078efcff */
[----:B------:R-:W-:Y:S02]  /*dbb0*/  LOP3.LUT R4, R4, 0xfffffffb, RZ, 0xc0, !PT ;  /* 0xfffffffb04047812 */ /* 0x000fe400078ec0ff */
[----:B0-----:R-:W-:Y:S02]  /*dbc0*/  SEL R7, R7, RZ, P0 ;  /* 0x000000ff07077207 */ /* 0x001fe40000000000 */
[----:B------:R-:W-:Y:S02]  /*dbd0*/  ISETP.GE.U32.AND P0, PT, R8, 0x8, PT ;  /* 0x000000080800780c */ /* 0x000fe40003f06070 */
[----:B------:R-:W-:-:S05]  /*dbe0*/  IADD3 R7, R6, R7, RZ ;  /* 0x0000000706077210 */ /* 0x000fca0007ffe0ff */
[----:B------:R-:W0:Y:S06]  /*dbf0*/  SHFL.UP PT, R2, R7, 0x8, RZ ;  /* 0x0500000007027989 */ /* 0x000e2c00000e00ff */
[----:B------:R-:W-:-:S04]  /*dc00*/  @P0 LOP3.LUT R4, R4, 0x4, RZ, 0xfc, !PT ;  /* 0x0000000404040812 */ /* 0x000fc800078efcff */
[----:B------:R-:W-:Y:S02]  /*dc10*/  LOP3.LUT R4, R4, 0xfffffffd, RZ, 0xc0, !PT ;  /* 0xfffffffd04047812 */ /* 0x000fe400078ec0ff */
[----:B0-----:R-:W-:Y:S02]  /*dc20*/  SEL R2, R2, RZ, P0 ;  /* 0x000000ff02027207 */ /* 0x001fe40000000000 */
[----:B------:R-:W-:-:S03]  /*dc30*/  ISETP.GE.U32.AND P0, PT, R8, 0x10, PT ;  /* 0x000000100800780c */ /* 0x000fc60003f06070 */
[----:B------:R-:W-:-:S05]  /*dc40*/  IMAD.IADD R3, R7, 0x1, R2 ;  /* 0x0000000107037824 */ /* 0x000fca00078e0202 */
[----:B------:R-:W0:Y:S05]  /*dc50*/  SHFL.UP PT, R2, R3, 0x10, RZ ;  /* 0x0600000003027989 */ /* 0x000e2a00000e00ff */
[----:B------:R-:W-:Y:S02]  /*dc60*/  @P0 LOP3.LUT R4, R4, 0x2, RZ, 0xfc, !PT ;  /* 0x0000000204040812 */ /* 0x000fe400078efcff */
[----:B0-----:R-:W-:-:S05]  /*dc70*/  SEL R2, R2, RZ, P0 ;  /* 0x000000ff02027207 */ /* 0x001fca0000000000 */
[----:B------:R-:W-:-:S05]  /*dc80*/  IMAD.IADD R2, R3, 0x1, R2 ;  /* 0x0000000103027824 */ /* 0x000fca00078e0202 */
[----:B------:R-:W0:Y:S02]  /*dc90*/  SHFL.IDX PT, R5, R2, 0x1f, 0x1f ;  /* 0x03e01f0002057f89 */ /* 0x000e2400000e0000 */
[----:B0-----:R-:W-:-:S04]  /*dca0*/  IMAD R5, R5, UR4, RZ ;  /* 0x0000000405057c24 */ /* 0x001fc8000f8e02ff */
[----:B------:R-:W-:Y:S01]  /*dcb0*/  IMAD.MOV.U32 R6, RZ, RZ, R5 ;  /* 0x000000ffff067224 */ /* 0x000fe200078e0005 */
[----:B-1----:R-:W-:-:S13]  /*dcc0*/  ISETP.GT.AND P0, PT, R5, UR6, PT ;  /* 0x0000000605007c0c */ /* 0x002fda000bf04270 */
[----:B------:R-:W-:Y:S05]  /*dcd0*/  @P0 BRA `(.L_x_3150) ;  /* 0x0000000000c00947 */ /* 0x000fea0003800000 */
[----:B------:R-:W-:Y:S01]  /*dce0*/  MOV R5, R6 ;  /* 0x0000000600057202 */ /* 0x000fe20000000f00 */
[----:B------:R-:W-:Y:S01]  /*dcf0*/  IMAD.MOV.U32 R19, RZ, RZ, RZ ;  /* 0x000000ffff137224 */ /* 0x000fe200078e00ff */
[----:B------:R-:W-:Y:S01]  /*dd00*/  ULDC UR5, c[0x0][0xc14] ;  /* 0x0003050000057ab9 */ /* 0x000fe20000000800 */
[----:B------:R-:W-:Y:S01]  /*dd10*/  ULDC UR7, c[0x0][0xc14] ;  /* 0x0003050000077ab9 */ /* 0x000fe20000000800 */
[----:B------:R-:W-:-:S05]  /*dd20*/  ULDC UR4, c[0x0][0xc10] ;  /* 0x0003040000047ab9 */ /* 0x000fca0000000800 */
.L_x_3154:
[----:B------:R-:W-:Y:S02]  /*dd30*/  VIADD R0, R19, 0x1f ;  /* 0x0000001f13007836 */ /* 0x000fe40000000000 */
[----:B------:R-:W-:-:S03]  /*dd40*/  IMAD.U32 R19, RZ, RZ, UR7 ;  /* 0x00000007ff137e24 */ /* 0x000fc6000f8e00ff */
        /* <DEDUP_REMOVED lines=14> */
.L_x_3153:
[----:B------:R-:W-:Y:S05]  /*de30*/  BSYNC B0 ;  /* 0x0000000000007941 */ /* 0x000fea0003800000 */
.L_x_3152:
        /* <DEDUP_REMOVED lines=25> */
[----:B------:R-:W-:-:S07]  /*dfd0*/  IMAD.MOV.U32 R2, RZ, RZ, R9 ;  /* 0x000000ffff027224 */ /* 0x000fce00078e0009 */
.L_x_3150:
        /* <DEDUP_REMOVED lines=12> */
[----:B0-----:R-:W-:Y:S01]  /*e0a0*/  IMAD.MOV R11, RZ, RZ, -R3 ;  /* 0x000000ffff0b7224 */ /* 0x001fe200078e0a03 */
[----:B------:R-:W-:Y:S06]  /*e0b0*/  @!P0 BRA `(.L_x_3155) ;  /* 0x0000000000088947 */ /* 0x000fec0003800000 */
[----:B------:R-:W-:-:S05]  /*e0c0*/  VIADD R9, R5, 0xffffffff ;  /* 0xffffffff05097836 */ /* 0x000fca0000000000 */
[----:B------:R0:W1:Y:S02]  /*e0d0*/  SHFL.IDX PT, R16, R2, R9, 0x1f ;  /* 0x00001f0902107589 */ /* 0x00006400000e0000 */
.L_x_3155:
[----:B-1----:R-:W-:Y:S01]  /*e0e0*/  IMAD R16, R16, UR4, R7 ;  /* 0x0000000410107c24 */ /* 0x002fe2000f8e0207 */
[----:B0-----:R-:W-:Y:S01]  /*e0f0*/  MOV R2, RZ ;  /* 0x000000ff00027202 */ /* 0x001fe20000000f00 */
[----:B------:R-:W-:Y:S02]  /*e100*/  IMAD R7, R11, R6, RZ ;  /* 0x000000060b077224 */ /* 0x000fe400078e02ff */
[----:B------:R-:W-:Y:S01]  /*e110*/  IMAD.IADD R19, R5, 0x1, R19 ;  /* 0x0000000105137824 */ /* 0x000fe200078e0213 */
[----:B------:R-:W-:Y:S01]  /*e120*/  IADD3 R17, -R16, UR6, RZ ;  /* 0x0000000610117c10 */ /* 0x000fe2000fffe1ff */
[----:B------:R-:W-:Y:S01]  /*e130*/  IMAD.HI.U32 R2, R3, R7, R2 ;  /* 0x0000000703027227 */ /* 0x000fe200078e0002 */
[----:B------:R-:W-:Y:S02]  /*e140*/  IABS R7, R0 ;  /* 0x0000000000077213 */ /* 0x000fe40000000000 */
[----:B------:R-:W-:-:S03]  /*e150*/  IABS R3, R17 ;  /* 0x0000001100037213 */ /* 0x000fc60000000000 */
        /* <DEDUP_REMOVED lines=13> */
[----:B------:R-:W-:Y:S01]  /*e230*/  IADD3 R3, -R2, RZ, RZ ;  /* 0x000000ff02037210 */ /* 0x000fe20007ffe1ff */
[----:B------:R-:W-:-:S04]  /*e240*/  IMAD.MOV.U32 R18, RZ, RZ, R2 ;  /* 0x000000ffff127224 */ /* 0x000fc800078e0002 */
[----:B------:R-:W-:Y:S01]  /*e250*/  IMAD R17, R0, R3, R17 ;  /* 0x0000000300117224 */ /* 0x000fe200078e0211 */
[----:B------:R-:W-:Y:S06]  /*e260*/  BRA `(.L_x_3156) ;  /* 0x00000000000c7947 */ /* 0x000fec0003800000 */
.L_x_3151:
[----:B------:R-:W-:Y:S02]  /*e270*/  IMAD.MOV.U32 R17, RZ, RZ, RZ ;  /* 0x000000ffff117224 */ /* 0x000fe400078e00ff */
[----:B------:R-:W-:Y:S02]  /*e280*/  IMAD.U32 R16, RZ, RZ, UR6 ;  /* 0x00000006ff107e24 */ /* 0x000fe4000f8e00ff */
[----:B------:R-:W-:-:S07]  /*e290*/  IMAD.MOV.U32 R18, RZ, RZ, RZ ;  /* 0x000000ffff127224 */ /* 0x000fce00078e00ff */
.L_x_3156:
        /* <DEDUP_REMOVED lines=9> */
[----:B------:R-:W-:Y:S02]  /*e330*/  ISETP.GE.AND P0, PT, R19, UR5, PT ;  /* 0x0000000513007c0c */ /* 0x000fe4000bf06270 */
[----:B0-----:R-:W-:-:S05]  /*e340*/  MOV R0, 0x1 ;  /* 0x0000000100007802 */ /* 0x001fca0000000f00 */
[----:B------:R0:W-:Y:S04]  /*e350*/  STL [R1+0x8], R0 ;  /* 0x0000080001007387 */ /* 0x0001e80000100800 */
[----:B------:R0:W-:Y:S02]  /*e360*/  STL [R1], RZ ;  /* 0x000000ff01007387 */ /* 0x0001e40000100800 */
[----:B------:R-:W-:Y:S05]  /*e370*/  @P0 BRA `(.L_x_3157) ;  /* 0x0000003c00f80947 */ /* 0x000fea0003800000 */
[----:B0-----:R-:W-:Y:S01]  /*e380*/  IMAD.MOV.U32 R0, RZ, RZ, 0x1 ;  /* 0x00000001ff007424 */ /* 0x001fe200078e00ff */
[----:B------:R0:W-:Y:S01]  /*e390*/  STL [R1], RZ ;  /* 0x000000ff01007387 */ /* 0x0001e20000100800 */
[----:B------:R-:W-:Y:S01]  /*e3a0*/  ULDC UR38, c[0x0][0xc] ;  /* 0x0000030000267ab9 */ /* 0x000fe20000000800 */
[----:B------:R-:W-:Y:S02]  /*e3b0*/  ULDC.64 UR36, c[0x0][0x198] ;  /* 0x0000660000247ab9 */ /* 0x000fe40000000a00 */
[----:B------:R0:W-:Y:S04]  /*e3c0*/  STL [R1+0x8], R0 ;  /* 0x0000080001007387 */ /* 0x0001e80000100800 */
[----:B------:R0:W-:Y:S02]  /*e3d0*/  STL [R1+0x28], RZ ;  /* 0x000028ff01007387 */ /* 0x0001e40000100800 */
.L_x_3222:
[----:B-1----:R-:W1:Y:S02]  /*e3e0*/  LDC.64 R2, c[0x0][0xc60] ;  /* 0x00031800ff027b82 */ /* 0x002e640000000a00 */
[----:B-1----:R-:W-:-:S05]  /*e3f0*/  IMAD.WIDE R2, R19, 0x4, R2 ;  /* 0x0000000413027825 */ /* 0x002fca00078e0202 */
[----:B------:R-:W2:Y:S01]  /*e400*/  LDG.E R5, desc[UR60][R2.64] ;  /* 0x0000003c02057981 */ /* 0x000ea2000c1e1900 */
[----:B------:R-:W-:Y:S05]  /*e410*/  YIELD ;  /* 0x0000000000007946 */ /* 0x000fea0003800000 */
[----:B------:R-:W-:Y:S01]  /*e420*/  ULDC.64 UR4, c[0x0][0xa28] ;  /* 0x00028a0000047ab9 */ /* 0x000fe20000000a00 */
[----:B0-----:R-:W-:Y:S01]  /*e430*/  IMAD.MOV.U32 R0, RZ, RZ, RZ ;  /* 0x000000ffff007224 */ /* 0x001fe200078e00ff */
[----:B------:R-:W-:-:S04]  /*e440*/  ISETP.NE.U32.AND P0, PT, RZ, UR4, PT ;  /* 0x00000004ff007c0c */ /* 0x000fc8000bf05070 */
[----:B------:R-:W-:Y:S01]  /*e450*/  ISETP.NE.AND.EX P0, PT, RZ, UR5, PT, P0 ;  /* 0x00000005ff007c0c */ /* 0x000fe2000bf05300 */
[----:B------:R-:W-:Y:S01]  /*e460*/  IMAD.MOV.U32 R6, RZ, RZ, RZ ;  /* 0x000000ffff067224 */ /* 0x000fe200078e00ff */
[----:B--2---:R-:W-:Y:S01]  /*e470*/  SHF.R.S32.HI R4, RZ, 0x1f, R5 ;  /* 0x0000001fff047819 */ /* 0x004fe20000011405 */
[----:B------:R-:W-:-:S10]  /*e480*/  IMAD.SHL.U32 R7, R5, 0x4, RZ ;  /* 0x0000000405077824 */ /* 0x000fd400078e00ff */
        /* <DEDUP_REMOVED lines=33> */
[----:B0-----:R-:W-:-:S06]  /*e6a0*/  MOV R6, UR4 ;  /* 0x0000000400067c02 */ /* 0x001fcc0008000f00 */
[----:B------:R1:W5:Y:S01]  /*e6b0*/  @P0 LDG.E R6, desc[UR60][R4.64] ;  /* 0x0000003c04060981 */ /* 0x000362000c1e1900 */
[----:B------:R-:W-:Y:S05]  /*e6c0*/  @P0 BRA `(.L_x_3158) ;  /* 0x0000000000100947 */ /* 0x000fea0003800000 */
[----:B------:R-:W-:Y:S05]  /*e6d0*/  @!P1 BRA `(.L_x_3158) ;  /* 0x00000000000c9947 */ /* 0x000fea0003800000 */
[----:B-----5:R-:W2:Y:S04]  /*e6e0*/  LDG.E R6, desc[UR60][R2.64] ;  /* 0x0000003c02067981 */ /* 0x020ea8000c1e1900 */
[----:B-1----:R-:W2:Y:S02]  /*e6f0*/  LDG.E R5, desc[UR60][R2.64+0x4] ;  /* 0x0000043c02057981 */ /* 0x002ea4000c1e1900 */
[----:B--2---:R-:W-:-:S07]  /*e700*/  IMAD.IADD R6, R5, 0x1, -R6 ;  /* 0x0000000105067824 */ /* 0x004fce00078e0a06 */
.L_x_3158:
[--C-:B-1---5:R-:W-:Y:S01]  /*e710*/  IMAD.IADD R4, R6, 0x1, -R0.reuse ;  /* 0x0000000106047824 */ /* 0x122fe200078e0a00 */
[----:B------:R-:W-:Y:S01]  /*e720*/  BSSY B6, `(.L_x_3159) ;  /* 0x0000326000067945 */ /* 0x000fe20003800000 */
[----:B------:R-:W-:Y:S02]  /*e730*/  IMAD.IADD R3, R7, 0x1, R0 ;  /* 0x0000000107037824 */ /* 0x000fe400078e0200 */
[----:B------:R-:W-:Y:S01]  /*e740*/  IMAD.MOV.U32 R2, RZ, RZ, RZ ;  /* 0x000000ffff027224 */ /* 0x000fe200078e00ff */
[----:B------:R-:W-:Y:S01]  /*e750*/  STL [R1+0x24], R4 ;  /* 0x0000240401007387 */ /* 0x000fe20000100800 */
[----:B------:R-:W-:-:S03]  /*e760*/  ISETP.GT.AND P0, PT, R4, RZ, PT ;  /* 0x000000ff0400720c */ /* 0x000fc60003f04270 */
[----:B------:R0:W-:Y:S02]  /*e770*/  STL [R1+0x4], R3 ;  /* 0x0000040301007387 */ /* 0x0001e40000100800 */
[----:B0-----:R-:W-:-:S04]  /*e780*/  VIADD R3, R4, 0x6f ;  /* 0x0000006f04037836 */ /* 0x001fc80000000000 */
[----:B------:R-:W-:-:S05]  /*e790*/  IMAD.HI R2, R3, -0x6db6db6d, R2 ;  /* 0x9249249303027827 */ /* 0x000fca00078e0202 */
[----:B------:R-:W-:-:S04]  /*e7a0*/  SHF.R.U32.HI R3, RZ, 0x1f, R2 ;  /* 0x0000001fff037819 */ /* 0x000fc80000011602 */
        /* <DEDUP_REMOVED lines=10> */
[----:B0-----:R-:W1:Y:S08]  /*e850*/  FLO.U32 R0, UR4 ;  /* 0x0000000400007d00 */ /* 0x001e7000080e0000 */
        /* <DEDUP_REMOVED lines=9> */
.L_x_3160:
[----:B------:R-:W1:Y:S01]  /*e8f0*/  S2R R3, SR_CgaCtaId ;  /* 0x0000000000037919 */ /* 0x000e620000008800 */
[----:B0-----:R-:W-:-:S04]  /*e900*/  MOV R0, 0x400 ;  /* 0x0000040000007802 */ /* 0x001fc80000000f00 */
[----:B-1----:R-:W-:-:S04]  /*e910*/  LEA R2, R3, R0, 0x18 ;  /* 0x0000000003027211 */ /* 0x002fc800078ec0ff */
[----:B------:R-:W-:Y:S01]  /*e920*/  IADD3 R0, R2, 0x21400, RZ ;  /* 0x0002140002007810 */ /* 0x000fe20007ffe0ff */
[----:B------:R0:W-:Y:S03]  /*e930*/  STL [R1+0x10], R2 ;  /* 0x0000100201007387 */ /* 0x0001e60000100800 */
        /* <DEDUP_REMOVED lines=18> */
.L_x_3162:
        /* <DEDUP_REMOVED lines=20> */
.L_x_3164:
        /* <DEDUP_REMOVED lines=16> */
.L_x_3163:
[----:B------:R-:W2:Y:S01]  /*eca0*/  LDL.LU R2, [R1+0x1c] ;  /* 0x00001c0001027983 */ /* 0x000ea20000300800 */
[----:B------:R-:W-:-:S03]  /*ecb0*/  ULDC.64 UR4, c[0x0][0x9f8] ;  /* 0x00027e0000047ab9 */ /* 0x000fc60000000a00 */
[----:B------:R-:W3:Y:S04]  /*ecc0*/  LDL.LU R0, [R1+0x20] ;  /* 0x0000200001007983 */ /* 0x000ee80000300800 */
[----:B------:R-:W4:Y:S04]  /*ecd0*/  LDL.LU R4, [R1+0x2c] ;  /* 0x00002c0001047983 */ /* 0x000f280000300800 */
[----:B------:R-:W4:Y:S01]  /*ece0*/  LDL.LU R8, [R1+0x14] ;  /* 0x0000140001087983 */ /* 0x000f220000300800 */
[----:B------:R-:W-:-:S04]  /*ecf0*/  ISETP.NE.U32.AND P0, PT, RZ, UR4, PT ;  /* 0x00000004ff007c0c */ /* 0x000fc8000bf05070 */
        /* <DEDUP_REMOVED lines=11> */
[----:B----4-:R-:W-:Y:S02]  /*edb0*/  LEA R17, R17, R4, 0x7 ;  /* 0x0000000411117211 */ /* 0x010fe400078e38ff */
        /* <DEDUP_REMOVED lines=13> */
.L_x_3165:
        /* <DEDUP_REMOVED lines=16> */
.L_x_3166:
        /* <DEDUP_REMOVED lines=15> */
.L_x_3167:
        /* <DEDUP_REMOVED lines=16> */
.L_x_3238:
[----:B------:R-:W2:Y:S01]  /*f180*/  LDL R7, [R1+0x18] ;  /* 0x0000180001077983 */ /* 0x000ea20000100800 */
[----:B------:R-:W-:Y:S01]  /*f190*/  UMOV UR4, 0xffffffff ;  /* 0xffffffff00047882 */ /* 0x000fe20000000000 */
[----:B------:R-:W-:Y:S01]  /*f1a0*/  SHF.R.S32.HI R12, RZ, 0x1f, R0 ;  /* 0x0000001fff0c7819 */ /* 0x000fe20000011400 */
[----:B--2---:R-:W-:Y:S01]  /*f1b0*/  VIADD R7, R7, 0xffffffff ;  /* 0xffffffff07077836 */ /* 0x004fe20000000000 */
[----:B------:R-:W-:Y:S06]  /*f1c0*/  BRA.DIV UR4, `(.L_x_3169) ;  /* 0x0000003604f07947 */ /* 0x000fec000b800000 */
[----:B------:R-:W-:-:S13]  /*f1d0*/  ELECT P6, URZ, PT ;  /* 0x00000000003f782f */ /* 0x000fda00038c0000 */
.L_x_3241:
        /* <DEDUP_REMOVED lines=16> */
[----:B------:R-:W-:Y:S02]  /*f2e0*/  IMAD R10, R0, UR5, R8 ;  /* 0x00000005000a7c24 */ /* 0x000fe4000f8e0208 */
[--C-:B------:R-:W-:Y:S01]  /*f2f0*/  IMAD.MOV.U32 R8, RZ, RZ, R5.reuse ;  /* 0x000000ffff087224 */ /* 0x100fe200078e0005 */
[----:B0-----:R-:W-:-:S03]  /*f300*/  SHF.R.S32.HI R9, RZ, 0x1f, R5 ;  /* 0x0000001fff097819 */ /* 0x001fc60000011405 */
[----:B------:R-:W-:-:S05]  /*f310*/  IMAD.WIDE.U32 R8, R0, UR4, R8 ;  /* 0x0000000400087c25 */ /* 0x000fca000f8e0008 */
[----:B------:R-:W-:Y:S02]  /*f320*/  IADD3 R5, R9, R10, RZ ;  /* 0x0000000a09057210 */ /* 0x000fe40007ffe0ff */
[----:B------:R-:W-:-:S04]  /*f330*/  LEA R10, P0, R8, R2, 0x2 ;  /* 0x00000002080a7211 */ /* 0x000fc800078010ff */
[----:B------:R-:W-:-:S05]  /*f340*/  LEA.HI.X R11, R8, R3, R5, 0x2, P0 ;  /* 0x00000003080b7211 */ /* 0x000fca00000f1405 */
[----:B------:R0:W5:Y:S04]  /*f350*/  LDG.E R5, desc[UR60][R10.64] ;  /* 0x0000003c0a057981 */ /* 0x000168000c1e1900 */
.L_x_3171:
        /* <DEDUP_REMOVED lines=9> */
.L_x_3242:
        /* <DEDUP_REMOVED lines=11> */
.L_x_3173:
        /* <DEDUP_REMOVED lines=23> */
[----:B------:R-:W-:-:S03]  /*f610*/  UIADD3 UR17, UR8, 0x28400, URZ ;  /* 0x0002840008117890 */ /* 0x000fc6000fffe03f */
        /* <DEDUP_REMOVED lines=8> */
[----:B------:R0:W-:Y:S02]  /*f6a0*/  UTMALDG.4D [UR8], [UR4], desc[UR6] ;  /* 0x00000608040075b4 */ /* 0x0001e40008019000 */
[----:B0-----:R-:W-:Y:S01]  /*f6b0*/  NOP ;  /* 0x0000000000007918 */ /* 0x001fe20000000000 */
.L_x_3170:
        /* <DEDUP_REMOVED lines=32> */
[----:B------:R0:W-:Y:S01]  /*f8c0*/  UTMALDG.4D [UR16], [UR4], desc[UR14] ;  /* 0x00000e10040075b4 */ /* 0x0001e20008019000 */
        /* <DEDUP_REMOVED lines=14> */
.L_x_3243:
[----:B------:R-:W-:Y:S05]  /*f9b0*/  BSYNC B0 ;  /* 0x0000000000007941 */ /* 0x000fea0003800000 */
.L_x_3174:
[----:B0-----:R-:W2:Y:S01]  /*f9c0*/  LDL.LU R8, [R1+0x24] ;  /* 0x0000240001087983 */ /* 0x001ea20000300800 */
[----:B------:R-:W-:Y:S01]  /*f9d0*/  BSSY B0, `(.L_x_3176) ;  /* 0x00001a6000007945 */ /* 0x000fe20003800000 */
[----:B--2---:R-:W-:-:S13]  /*f9e0*/  ISETP.GE.AND P0, PT, R8, 0x71, PT ;  /* 0x000000710800780c */ /* 0x004fda0003f06270 */
[----:B------:R-:W-:Y:S05]  /*f9f0*/  @!P0 BRA `(.L_x_3177) ;  /* 0x00000018008c8947 */ /* 0x000fea0003800000 */
[----:B------:R-:W2:Y:S01]  /*fa00*/  LDL R8, [R1+0x18] ;  /* 0x0000180001087983 */ /* 0x000ea20000100800 */
[----:B------:R-:W-:Y:S01]  /*fa10*/  IMAD.MOV.U32 R6, RZ, RZ, 0x1 ;  /* 0x00000001ff067424 */ /* 0x000fe200078e00ff */
[----:B------:R-:W-:Y:S01]  /*fa20*/  BSSY B1, `(.L_x_3178) ;  /* 0x0000093000017945 */ /* 0x000fe20003800000 */
[----:B--2---:R-:W-:-:S04]  /*fa30*/  IADD3 R14, -R8, RZ, RZ ;  /* 0x000000ff080e7210 */ /* 0x004fc80007ffe1ff */
        /* <DEDUP_REMOVED lines=36> */
.L_x_3182:
[----:B0-----:R-:W0:Y:S01]  /*fc80*/  S2R R3, SR_CgaCtaId ;  /* 0x0000000000037919 */ /* 0x001e220000008800 */
[----:B------:R-:W-:-:S04]  /*fc90*/  MOV R2, 0x400 ;  /* 0x0000040000027802 */ /* 0x000fc80000000f00 */
[----:B0-----:R-:W-:Y:S02]  /*fca0*/  LEA R2, R3, R2, 0x18 ;  /* 0x0000000203027211 */ /* 0x001fe400078ec0ff */
[----:B------:R-:W-:-:S03]  /*fcb0*/  SHF.L.U32 R3, R15, 0x1f, RZ ;  /* 0x0000001f0f037819 */ /* 0x000fc600000006ff */
[----:B------:R-:W-:-:S04]  /*fcc0*/  IMAD R2, R13, 0x8, R2 ;  /* 0x000000080d027824 */ /* 0x000fc800078e0202 */
[----:B------:R-:W0:Y:S02]  /*fcd0*/  SYNCS.PHASECHK.TRANS64.TRYWAIT P0, [R2+URZ+0x36840], R3 ;  /* 0x03684003020075a7 */ /* 0x000e24000800017f */
[----:B0-----:R-:W-:Y:S05]  /*fce0*/  @!P0 BRA `(.L_x_3183) ;  /* 0x0000002c007c8947 */ /* 0x001fea0003800000 */
.L_x_3244:
        /* <DEDUP_REMOVED lines=11> */
.L_x_3184:
        /* <DEDUP_REMOVED lines=14> */
[----:B------:R-:W-:Y:S01]  /*fe80*/  VIADD R3, R3, 0x36800 ;  /* 0x0003680003037836 */ /* 0x000fe20000000000 */
[----:B------:R-:W-:Y:S01]  /*fe90*/  UMOV UR10, URZ ;  /* 0x0000003f000a7c82 */ /* 0x000fe20008000000 */
[----:B------:R-:W-:Y:S01]  /*fea0*/  UMOV UR6, 0x0 ;  /* 0x0000000000067882 */ /* 0x000fe20000000000 */
[----:B------:R-:W-:-:S08]  /*feb0*/  UMOV UR7, 0x14f00000 ;  /* 0x14f0000000077882 */ /* 0x000fd00000000000 */
[----:B------:R-:W-:Y:S02]  /*fec0*/  UIADD3 UR8, UR14, 0x21400, URZ ;  /* 0x000214000e087890 */ /* 0x000fe4000fffe03f */
[----:B------:R-:W-:Y:S02]  /*fed0*/  UIADD3 UR15, UR14, 0x24c00, URZ ;  /* 0x00024c000e0f7890 */ /* 0x000fe4000fffe03f */
[----:B------:R-:W-:Y:S01]  /*fee0*/  UIADD3 UR14, UR14, 0x28400, URZ ;  /* 0x000284000e0e7890 */ /* 0x000fe2000fffe03f */
        /* <DEDUP_REMOVED lines=13> */
[----:B------:R0:W-:Y:S01]  /*ffc0*/  UTMALDG.4D [UR8], [UR4], desc[UR6] ;  /* 0x00000608040075b4 */ /* 0x0001e20008019000 */
[----:B------:R-:W1:Y:S02]  /*ffd0*/  SYNCS.PHASECHK.TRANS64.TRYWAIT P0, [R3+URZ+0x60], R2 ;  /* 0x00006002030075a7 */ /* 0x000e64000800017f */
[----:B01----:R-:W-:Y:S05]  /*ffe0*/  @!P0 BRA `(.L_x_3185) ;  /* 0x0000002800d08947 */ /* 0x003fea0003800000 */
.L_x_3245:
        /* <DEDUP_REMOVED lines=13> */
.L_x_3186:
        /* <DEDUP_REMOVED lines=14> */
[----:B------:R-:W-:Y:S01]  /*101a0*/  IMAD.MOV.U32 R5, RZ, RZ, R8 ;  /* 0x000000ffff057224 */ /* 0x000fe200078e0008 */
        /* <DEDUP_REMOVED lines=20> */
[----:B0-----:R-:W-:Y:S01]  /*102f0*/  NOP ;  /* 0x0000000000007918 */ /* 0x001fe20000000000 */
.L_x_3181:
[----:B------:R-:W-:Y:S05]  /*10300*/  BSYNC B2 ;  /* 0x0000000000027941 */ /* 0x000fea0003800000 */
.L_x_3180:
[----:B------:R-:W2:Y:S04]  /*10310*/  LDL.LU R2, [R1+0x18] ;  /* 0x0000180001027983 */ /* 0x000ea80000300800 */
[----:B------:R0:W-:Y:S04]  /*10320*/  STL [R1], R13 ;  /* 0x0000000d01007387 */ /* 0x0001e80000100800 */
[----:B------:R0:W-:Y:S02]  /*10330*/  STL [R1+0x8], R15 ;  /* 0x0000080f01007387 */ /* 0x0001e40000100800 */
[----:B0-2---:R-:W-:-:S07]  /*10340*/  VIADD R6, R2, 0xfffffffd ;  /* 0xfffffffd02067836 */ /* 0x005fce0000000000 */
.L_x_3179:
[----:B------:R-:W-:Y:S05]  /*10350*/  BSYNC B1 ;  /* 0x0000000000017941 */ /* 0x000fea0003800000 */
.L_x_3178:
[----:B------:R-:W-:-:S04]  /*10360*/  IADD3 R14, -R14, RZ, RZ ;  /* 0x000000ff0e0e7210 */ /* 0x000fc80007ffe1ff */
[----:B------:R-:W-:-:S13]  /*10370*/  ISETP.NE.AND P0, PT, R7, R14, PT ;  /* 0x0000000e0700720c */ /* 0x000fda0003f05270 */
[----:B------:R-:W-:Y:S05]  /*10380*/  @!P0 BRA `(.L_x_3177) ;  /* 0x0000001000288947 */ /* 0x000fea0003800000 */
[----:B------:R-:W-:-:S07]  /*10390*/  IMAD.MOV.U32 R10, RZ, RZ, R5 ;  /* 0x000000ffff0a7224 */ /* 0x000fce00078e0005 */
.L_x_3201:
        /* <DEDUP_REMOVED lines=32> */
.L_x_3189:
[----:B------:R-:W1:Y:S01]  /*105a0*/  S2R R3, SR_CgaCtaId ;  /* 0x0000000000037919 */ /* 0x000e620000008800 */
[----:B------:R-:W-:-:S04]  /*105b0*/  MOV R2, 0x400 ;  /* 0x0000040000027802 */ /* 0x000fc80000000f00 */
[----:B-1----:R-:W-:Y:S02]  /*105c0*/  LEA R2, R3, R2, 0x18 ;  /* 0x0000000203027211 */ /* 0x002fe400078ec0ff */
[----:B------:R-:W-:-:S03]  /*105d0*/  SHF.L.U32 R3, R8, 0x1f, RZ ;  /* 0x0000001f08037819 */ /* 0x000fc600000006ff */
[----:B------:R-:W-:-:S04]  /*105e0*/  IMAD R2, R7, 0x8, R2 ;  /* 0x0000000807027824 */ /* 0x000fc800078e0202 */
[----:B------:R-:W1:Y:S02]  /*105f0*/  SYNCS.PHASECHK.TRANS64.TRYWAIT P0, [R2+URZ+0x36840], R3 ;  /* 0x03684003020075a7 */ /* 0x000e64000800017f */
[----:B-1----:R-:W-:Y:S05]  /*10600*/  @!P0 BRA `(.L_x_3190) ;  /* 0x00000024005c8947 */ /* 0x002fea0003800000 */
.L_x_3246:
        /* <DEDUP_REMOVED lines=11> */
.L_x_3191:
        /* <DEDUP_REMOVED lines=37> */
.L_x_3247:
        /* <DEDUP_REMOVED lines=8> */
.L_x_3193:
        /* <DEDUP_REMOVED lines=25> */
[----:B------:R-:W-:-:S03]  /*10b20*/  UIADD3 UR16, UR8, 0x7400, URZ ;  /* 0x0000740008107890 */ /* 0x000fc6000fffe03f */
[----:B------:R-:W-:Y:S02]  /*10b30*/  UMOV UR8, UR14 ;  /* 0x0000000e00087c82 */ /* 0x000fe40008000000 */
[----:B------:R1:W-:Y:S01]  /*10b40*/  UTMALDG.4D [UR8], [UR4], desc[UR6] ;  /* 0x00000608040075b4 */ /* 0x0003e20008019000 */
[----:B------:R-:W-:Y:S01]  /*10b50*/  UMOV UR14, 0x80 ;  /* 0x00000080000e7882 */ /* 0x000fe20000000000 */
[----:B-1----:R-:W-:Y:S01]  /*10b60*/  UMOV UR8, UR15 ;  /* 0x0000000f00087c82 */ /* 0x002fe20008000000 */
[----:B------:R-:W-:Y:S02]  /*10b70*/  UMOV UR10, UR17 ;  /* 0x00000011000a7c82 */ /* 0x000fe40008000000 */
[----:B------:R1:W-:Y:S02]  /*10b80*/  UTMALDG.4D [UR8], [UR4], desc[UR6] ;  /* 0x00000608040075b4 */ /* 0x0003e40008019000 */
[----:B-1----:R-:W-:Y:S01]  /*10b90*/  UMOV UR8, UR16 ;  /* 0x0000001000087c82 */ /* 0x002fe20008000000 */
[----:B------:R-:W-:-:S02]  /*10ba0*/  UMOV UR10, UR14 ;  /* 0x0000000e000a7c82 */ /* 0x000fc40008000000 */
[----:B------:R0:W-:Y:S02]  /*10bb0*/  UTMALDG.4D [UR8], [UR4], desc[UR6] ;  /* 0x00000608040075b4 */ /* 0x0001e40008019000 */
[----:B0-----:R-:W-:Y:S01]  /*10bc0*/  NOP ;  /* 0x0000000000007918 */ /* 0x001fe20000000000 */
.L_x_3188:
[----:B------:R-:W-:Y:S05]  /*10bd0*/  BSYNC B1 ;  /* 0x0000000000017941 */ /* 0x000fea0003800000 */
.L_x_3187:
        /* <DEDUP_REMOVED lines=31> */
.L_x_3196:
[----:B------:R-:W2:Y:S01]  /*10dd0*/  S2R R3, SR_CgaCtaId ;  /* 0x0000000000037919 */ /* 0x000ea20000008800 */
[----:B------:R-:W-:-:S04]  /*10de0*/  MOV R2, 0x400 ;  /* 0x0000040000027802 */ /* 0x000fc80000000f00 */
[----:B--2---:R-:W-:Y:S02]  /*10df0*/  LEA R2, R3, R2, 0x18 ;  /* 0x0000000203027211 */ /* 0x004fe400078ec0ff */
[----:B------:R-:W-:Y:S02]  /*10e00*/  SHF.L.U32 R3, R13, 0x1f, RZ ;  /* 0x0000001f0d037819 */ /* 0x000fe400000006ff */
[----:B------:R-:W-:-:S04]  /*10e10*/  LEA R2, R14, R2, 0x3 ;  /* 0x000000020e027211 */ /* 0x000fc800078e18ff */
[----:B------:R-:W2:Y:S02]  /*10e20*/  SYNCS.PHASECHK.TRANS64.TRYWAIT P0, [R2+URZ+0x36840], R3 ;  /* 0x03684003020075a7 */ /* 0x000ea4000800017f */
[----:B--2---:R-:W-:Y:S05]  /*10e30*/  @!P0 BRA `(.L_x_3197) ;  /* 0x0000001c00788947 */ /* 0x004fea0003800000 */
.L_x_3248:
        /* <DEDUP_REMOVED lines=11> */
.L_x_3198:
        /* <DEDUP_REMOVED lines=26> */
[----:B------:R-:W-:-:S03]  /*11090*/  UIADD3 UR16, UR8, 0x28400, URZ ;  /* 0x0002840008107890 */ /* 0x000fc6000fffe03f */
[----:B------:R-:W-:Y:S02]  /*110a0*/  UMOV UR8, UR14 ;  /* 0x0000000e00087c82 */ /* 0x000fe40008000000 */
[----:B------:R0:W-:Y:S01]  /*110b0*/  UTMALDG.4D [UR8], [UR4], desc[UR6] ;  /* 0x00000608040075b4 */ /* 0x0001e20008019000 */
[----:B------:R-:W-:Y:S01]  /*110c0*/  IMAD R2, R7, 0x8, R2 ;  /* 0x0000000807027824 */ /* 0x000fe200078e0202 */
        /* <DEDUP_REMOVED lines=8> */
.L_x_3249:
        /* <DEDUP_REMOVED lines=8> */
.L_x_3200:
        /* <DEDUP_REMOVED lines=19> */
[----:B------:R1:W-:Y:S01]  /*11300*/  STL [R1+0xc], R9 ;  /* 0x00000c0901007387 */ /* 0x0003e20000100800 */
[----:B------:R-:W-:Y:S02]  /*11310*/  MOV R5, R10 ;  /* 0x0000000a00057202 */ /* 0x000fe40000000f00 */
        /* <DEDUP_REMOVED lines=12> */
[----:B-1----:R-:W-:Y:S01]  /*113e0*/  NOP ;  /* 0x0000000000007918 */ /* 0x002fe20000000000 */
.L_x_3195:
[----:B------:R-:W-:Y:S05]  /*113f0*/  BSYNC B1 ;  /* 0x0000000000017941 */ /* 0x000fea0003800000 */
.L_x_3194:
[C---:B------:R-:W-:Y:S01]  /*11400*/  ISETP.GT.AND P0, PT, R6.reuse, 0x1, PT ;  /* 0x000000010600780c */ /* 0x040fe20003f04270 */
[----:B------:R-:W-:-:S12]  /*11410*/  VIADD R6, R6, 0xfffffffe ;  /* 0xfffffffe06067836 */ /* 0x000fd80000000000 */
[----:B------:R-:W-:Y:S05]  /*11420*/  @P0 BRA `(.L_x_3201) ;  /* 0xffffffec00dc0947 */ /* 0x000fea000383ffff */
.L_x_3177:
[----:B------:R-:W-:Y:S05]  /*11430*/  BSYNC B0 ;  /* 0x0000000000007941 */ /* 0x000fea0003800000 */
.L_x_3176:
        /* <DEDUP_REMOVED lines=8> */
[----:B------:R-:W1:Y:S08]  /*114c0*/  FLO.U32 R0, UR4 ;  /* 0x0000000400007d00 */ /* 0x000e7000080e0000 */
        /* <DEDUP_REMOVED lines=8> */
.L_x_3203:
[----:B------:R-:W-:Y:S05]  /*11550*/  BSYNC B0 ;  /* 0x0000000000007941 */ /* 0x000fea0003800000 */
.L_x_3202:
        /* <DEDUP_REMOVED lines=11> */
.L_x_3250:
        /* <DEDUP_REMOVED lines=11> */
.L_x_3207:
        /* <DEDUP_REMOVED lines=33> */
[----:B-1----:R-:W-:Y:S01]  /*118d0*/  NOP ;  /* 0x0000000000007918 */ /* 0x002fe20000000000 */
.L_x_3205:
[----:B------:R-:W-:Y:S05]  /*118e0*/  BSYNC B0 ;  /* 0x0000000000007941 */ /* 0x000fea0003800000 */
.L_x_3204:
        /* <DEDUP_REMOVED lines=9> */
.L_x_3161:
[----:B------:R-:W-:Y:S05]  /*11980*/  BSYNC B6 ;  /* 0x0000000000067941 */ /* 0x000fea0003800000 */
.L_x_3159:
[----:B------:R-:W-:-:S03]  /*11990*/  UMOV UR4, 0xffffffff ;  /* 0xffffffff00047882 */ /* 0x000fc60000000000 */
[----:B------:R-:W-:Y:S05]  /*119a0*/  BRA.DIV UR4, `(.L_x_3208) ;  /* 0x0000001204d87947 */ /* 0x000fea000b800000 */
[----:B------:R2:W3:Y:S04]  /*119b0*/  SHFL.IDX PT, R4, R16, RZ, 0x1f ;  /* 0x00001fff10047589 */ /* 0x0004e800000e0000 */
[----:B------:R2:W4:Y:S02]  /*119c0*/  SHFL.IDX PT, R5, R16, 0x1, 0x1f ;  /* 0x00201f0010057f89 */ /* 0x00052400000e0000 */
.L_x_3254:
[----:B01----:R-:W0:Y:S01]  /*119d0*/  S2R R0, SR_TID.X ;  /* 0x0000000000007919 */ /* 0x003e220000002100 */
[----:B------:R-:W-:Y:S01]  /*119e0*/  ULDC UR4, c[0x0][0xc14] ;  /* 0x0003050000047ab9 */ /* 0x000fe20000000800 */
[----:B------:R-:W-:Y:S01]  /*119f0*/  BSSY B0, `(.L_x_3209) ;  /* 0x000000b000007945 */ /* 0x000fe20003800000 */
[----:B------:R-:W-:Y:S01]  /*11a00*/  IMAD.MOV.U32 R3, RZ, RZ, RZ ;  /* 0x000000ffff037224 */ /* 0x000fe200078e00ff */
[----:B0-----:R-:W-:Y:S02]  /*11a10*/  LOP3.LUT R9, R0, 0x1f, RZ, 0xc0, !PT ;  /* 0x0000001f00097812 */ /* 0x001fe400078ec0ff */
[----:B------:R-:W-:Y:S02]  /*11a20*/  MOV R0, UR4 ;  /* 0x0000000400007c02 */ /* 0x000fe40008000f00 */
[C---:B------:R-:W-:Y:S01]  /*11a30*/  ISETP.NE.AND P0, PT, R9.reuse, 0x1f, PT ;  /* 0x0000001f0900780c */ /* 0x040fe20003f05270 */
[----:B------:R-:W-:-:S05]  /*11a40*/  IMAD.IADD R7, R9, 0x1, R19 ;  /* 0x0000000109077824 */ /* 0x000fca00078e0213 */
[----:B------:R-:W-:-:S13]  /*11a50*/  ISETP.GE.OR P0, PT, R7, R0, !P0 ;  /* 0x000000000700720c */ /* 0x000fda0004706670 */
[----:B------:R-:W-:Y:S05]  /*11a60*/  @P0 BRA `(.L_x_3210) ;  /* 0x00000000000c0947 */ /* 0x000fea0003800000 */
[----:B------:R-:W0:Y:S02]  /*11a70*/  LDC.64 R2, c[0x0][0xc58] ;  /* 0x00031600ff027b82 */ /* 0x000e240000000a00 */
[----:B0-----:R-:W-:-:S06]  /*11a80*/  IMAD.WIDE R2, R7, 0x4, R2 ;  /* 0x0000000407027825 */ /* 0x001fcc00078e0202 */
[----:B------:R0:W5:Y:S02]  /*11a90*/  LDG.E R3, desc[UR60][R2.64] ;  /* 0x0000003c02037981 */ /* 0x000164000c1e1900 */
.L_x_3210:
[----:B------:R-:W-:Y:S05]  /*11aa0*/  BSYNC B0 ;  /* 0x0000000000007941 */ /* 0x000fea0003800000 */
.L_x_3209:
        /* <DEDUP_REMOVED lines=20> */
[----:B-1----:R-:W-:-:S04]  /*11bf0*/  SEL R9, R14, RZ, P0 ;  /* 0x000000ff0e097207 */ /* 0x002fc80000000000 */
[----:B0-----:R-:W-:-:S05]  /*11c00*/  IADD3 R2, R8, R9, RZ ;  /* 0x0000000908027210 */ /* 0x001fca0007ffe0ff */
[----:B------:R0:W1:Y:S02]  /*11c10*/  SHFL.IDX PT, R14, R2, 0x1f, 0x1f ;  /* 0x03e01f00020e7f89 */ /* 0x00006400000e0000 */
.L_x_3262:
[----:B------:R-:W-:Y:S02]  /*11c20*/  ULDC UR4, c[0x0][0xc10] ;  /* 0x0003040000047ab9 */ /* 0x000fe40000000800 */
[----:B--2---:R-:W-:-:S04]  /*11c30*/  IMAD.U32 R16, RZ, RZ, UR4 ;  /* 0x00000004ff107e24 */ /* 0x004fc8000f8e00ff */
[----:B-1----:R-:W-:-:S04]  /*11c40*/  IMAD R6, R14, R16, RZ ;  /* 0x000000100e067224 */ /* 0x002fc800078e02ff */
[----:B----4-:R-:W-:-:S05]  /*11c50*/  IMAD.IADD R5, R5, 0x1, R6 ;  /* 0x0000000105057824 */ /* 0x010fca00078e0206 */
[----:B---3--:R-:W-:-:S13]  /*11c60*/  ISETP.GT.AND P0, PT, R5, R4, PT ;  /* 0x000000040500720c */ /* 0x008fda0003f04270 */
[----:B------:R-:W-:Y:S05]  /*11c70*/  @P0 BRA `(.L_x_3212) ;  /* 0x0000000000b40947 */ /* 0x000fea0003800000 */
[----:B------:R-:W1:Y:S02]  /*11c80*/  LDC R0, c[0x0][0xc14] ;  /* 0x00030500ff007b82 */ /* 0x000e640000000800 */
.L_x_3217:
        /* <DEDUP_REMOVED lines=11> */
[----:B------:R-:W0:Y:S02]  /*11d40*/  LDC.64 R2, c[0x0][0xc58] ;  /* 0x00031600ff027b82 */ /* 0x000e240000000a00 */
[----:B0-----:R-:W-:-:S06]  /*11d50*/  IMAD.WIDE R2, R7, 0x4, R2 ;  /* 0x0000000407027825 */ /* 0x001fcc00078e0202 */
[----:B------:R0:W5:Y:S02]  /*11d60*/  LDG.E R3, desc[UR60][R2.64] ;  /* 0x0000003c02037981 */ /* 0x000164000c1e1900 */
.L_x_3215:
[----:B------:R-:W-:Y:S05]  /*11d70*/  BSYNC B0 ;  /* 0x0000000000007941 */ /* 0x000fea0003800000 */
.L_x_3214:
        /* <DEDUP_REMOVED lines=23> */
.L_x_3270:
[----:B------:R-:W-:Y:S02]  /*11ef0*/  ULDC UR4, c[0x0][0xc10] ;  /* 0x0003040000047ab9 */ /* 0x000fe40000000800 */
[----:B------:R-:W-:-:S04]  /*11f00*/  IMAD.U32 R16, RZ, RZ, UR4 ;  /* 0x00000004ff107e24 */ /* 0x000fc8000f8e00ff */
[----:B-1----:R-:W-:-:S05]  /*11f10*/  IMAD R6, R14, R16, RZ ;  /* 0x000000100e067224 */ /* 0x002fca00078e02ff */
[----:B------:R-:W-:-:S04]  /*11f20*/  IADD3 R5, R6, R5, RZ ;  /* 0x0000000506057210 */ /* 0x000fc80007ffe0ff */
[----:B------:R-:W-:-:S13]  /*11f30*/  ISETP.GT.AND P0, PT, R5, R4, PT ;  /* 0x000000040500720c */ /* 0x000fda0003f04270 */
[----:B------:R-:W-:Y:S05]  /*11f40*/  @!P0 BRA `(.L_x_3217) ;  /* 0xfffffffc00508947 */ /* 0x000fea000383ffff */
.L_x_3212:
        /* <DEDUP_REMOVED lines=8> */
.L_x_3274:
[----:B------:R-:W-:Y:S01]  /*11fd0*/  ISETP.NE.AND P0, PT, R7, RZ, PT ;  /* 0x000000ff0700720c */ /* 0x000fe20003f05270 */
[----:B------:R-:W-:-:S12]  /*11fe0*/  IMAD.MOV.U32 R14, RZ, RZ, RZ ;  /* 0x000000ffff0e7224 */ /* 0x000fd800078e00ff */
[----:B------:R-:W-:Y:S05]  /*11ff0*/  @!P0 BRA `(.L_x_3219) ;  /* 0x0000000000108947 */ /* 0x000fea0003800000 */
[----:B------:R-:W-:Y:S01]  /*12000*/  UMOV UR4, 0xffffffff ;  /* 0xffffffff00047882 */ /* 0x000fe20000000000 */
[----:B------:R-:W-:Y:S02]  /*12010*/  VIADD R12, R5, 0xffffffff ;  /* 0xffffffff050c7836 */ /* 0x000fe40000000000 */
[----:B------:R-:W-:Y:S05]  /*12020*/  BRA.DIV UR4, `(.L_x_3220) ;  /* 0x00000016046c7947 */ /* 0x000fea000b800000 */
[----:B------:R3:W4:Y:S02]  /*12030*/  SHFL.IDX PT, R14, R2, R12, 0x1f ;  /* 0x00001f0c020e7589 */ /* 0x00072400000e0000 */
.L_x_3219:
        /* <DEDUP_REMOVED lines=10> */
[----:B------:R-:W-:Y:S01]  /*120e0*/  IMAD R11, R2, R7, RZ ;  /* 0x00000007020b7224 */ /* 0x000fe200078e02ff */
[----:B------:R-:W-:-:S05]  /*120f0*/  MOV R2, RZ ;  /* 0x000000ff00027202 */ /* 0x000fca0000000f00 */
[----:B------:R-:W-:-:S04]  /*12100*/  IMAD.HI.U32 R3, R3, R11, R2 ;  /* 0x0000000b03037227 */ /* 0x000fc800078e0002 */
[----:B------:R-:W-:-:S05]  /*12110*/  IMAD.IADD R2, R4, 0x1, -R16 ;  /* 0x0000000104027824 */ /* 0x000fca00078e0a10 */
        /* <DEDUP_REMOVED lines=17> */
.L_x_3213:
[----:B------:R-:W-:Y:S01]  /*12230*/  UMOV UR4, URZ ;  /* 0x0000003f00047c82 */ /* 0x000fe20008000000 */
[----:B------:R-:W-:Y:S01]  /*12240*/  UMOV UR5, URZ ;  /* 0x0000003f00057c82 */ /* 0x000fe20008000000 */
[----:B------:R-:W-:Y:S01]  /*12250*/  ULDC UR6, c[0x0][0xc14] ;  /* 0x0003050000067ab9 */ /* 0x000fe20000000800 */
[----:B------:R-:W-:Y:S01]  /*12260*/  IMAD.MOV.U32 R16, RZ, RZ, R4 ;  /* 0x000000ffff107224 */ /* 0x000fe200078e0004 */
[----:B------:R-:W-:Y:S01]  /*12270*/  MOV R18, UR5 ;  /* 0x0000000500127c02 */ /* 0x000fe20008000f00 */
[----:B------:R-:W-:Y:S02]  /*12280*/  IMAD.U32 R17, RZ, RZ, UR4 ;  /* 0x00000004ff117e24 */ /* 0x000fe4000f8e00ff */
[----:B------:R-:W-:-:S07]  /*12290*/  IMAD.U32 R19, RZ, RZ, UR6 ;  /* 0x00000006ff137e24 */ /* 0x000fce000f8e00ff */
.L_x_3221:
        /* <DEDUP_REMOVED lines=12> */
.L_x_3157:
[----:B0-----:R-:W2:Y:S01]  /*12360*/  LDL.LU R0, [R1+0x28] ;  /* 0x0000280001007983 */ /* 0x001ea20000300800 */
[----:B------:R-:W-:Y:S01]  /*12370*/  BSSY B0, `(.L_x_3223) ;  /* 0x000000b000007945 */ /* 0x000fe20003800000 */
[----:B------:R-:W0:Y:S01]  /*12380*/  S2R R5, SR_CgaCtaId ;  /* 0x0000000000057919 */ /* 0x000e220000008800 */
[----:B--2---:R-:W-:-:S05]  /*12390*/  VIADD R0, R0, 0x1 ;  /* 0x0000000100007836 */ /* 0x004fca0000000000 */
        /* <DEDUP_REMOVED lines=8> */
.L_x_3277:
[----:B------:R-:W-:Y:S05]  /*12420*/  BSYNC B0 ;  /* 0x0000000000007941 */ /* 0x000fea0003800000 */
.L_x_3223:
[----:B------:R-:W-:-:S03]  /*12430*/  UMOV UR4, 0xffffffff ;  /* 0xffffffff00047882 */ /* 0x000fc60000000000 */
[----:B------:R-:W-:Y:S05]  /*12440*/  BRA.DIV UR4, `(.L_x_3225) ;  /* 0x00000012049c7947 */ /* 0x000fea000b800000 */
[----:B------:R-:W1:Y:S02]  /*12450*/  S2R R2, SR_TID.X ;  /* 0x0000000000027919 */ /* 0x000e640000002100 */
[----:B-1----:R-:W-:-:S04]  /*12460*/  SHF.R.U32.HI R2, RZ, 0x5, R2 ;  /* 0x00000005ff027819 */ /* 0x002fc80000011602 */
[----:B------:R-:W-:-:S05]  /*12470*/  LOP3.LUT R2, R2, 0x3, RZ, 0xc0, !PT ;  /* 0x0000000302027812 */ /* 0x000fca00078ec0ff */
[----:B------:R1:W2:Y:S02]  /*12480*/  SHFL.IDX PT, R14, R2, RZ, 0x1f ;  /* 0x00001fff020e7589 */ /* 0x0002a400000e0000 */
.L_x_3280:
[----:B--2---:R-:W-:Y:S01]  /*12490*/  ISETP.NE.AND P0, PT, R14, RZ, PT ;  /* 0x000000ff0e00720c */ /* 0x004fe20003f05270 */
[----:B------:R-:W-:-:S12]  /*124a0*/  BSSY B0, `(.L_x_3226) ;  /* 0x0000027000007945 */ /* 0x000fd80003800000 */
[----:B------:R-:W-:Y:S05]  /*124b0*/  @P0 BRA `(.L_x_3227) ;  /* 0x0000000000940947 */ /* 0x000fea0003800000 */
[----:B------:R-:W-:-:S03]  /*124c0*/  UMOV UR4, 0xffffffff ;  /* 0xffffffff00047882 */ /* 0x000fc60000000000 */
[----:B------:R-:W-:Y:S05]  /*124d0*/  BRA.DIV UR4, `(.L_x_3228) ;  /* 0x0000001204ac7947 */ /* 0x000fea000b800000 */
[----:B------:R-:W-:-:S13]  /*124e0*/  ELECT P6, URZ, PT ;  /* 0x00000000003f782f */ /* 0x000fda00038c0000 */
.L_x_3283:
[----:B------:R-:W-:Y:S05]  /*124f0*/  @!P6 BRA `(.L_x_3227) ;  /* 0x000000000084e947 */ /* 0x000fea0003800000 */
[----:B-1----:R-:W2:Y:S02]  /*12500*/  LDL.LU R2, [R1+0x30] ;  /* 0x0000300001027983 */ /* 0x002ea40000300800 */
[----:B--2---:R-:W-:-:S04]  /*12510*/  LOP3.LUT R2, R2, 0x2, RZ, 0xfc, !PT ;  /* 0x0000000202027812 */ /* 0x004fc800078efcff */
[----:B------:R-:W-:-:S13]  /*12520*/  ISETP.NE.AND P2, PT, R2, 0x3, PT ;  /* 0x000000030200780c */ /* 0x000fda0003f45270 */
[----:B------:R-:W-:Y:S05]  /*12530*/  @!P2 BRA `(.L_x_3229) ;  /* 0x000000000004a947 */ /* 0x000fea0003800000 */
[----:B------:R-:W-:Y:S01]  /*12540*/  BPT.TRAP 0x1 ;  /* 0x000000040000795c */ /* 0x000fe20000300000 */
.L_x_3229:
[----:B0-----:R-:W2:Y:S04]  /*12550*/  LDL R3, [R1] ;  /* 0x0000000001037983 */ /* 0x001ea80000100800 */
[----:B------:R-:W3:Y:S01]  /*12560*/  LDL.LU R7, [R1+0x8] ;  /* 0x0000080001077983 */ /* 0x000ee20000300800 */
[----:B------:R-:W-:-:S04]  /*12570*/  VIADD R2, R0, 0x36840 ;  /* 0x0003684000027836 */ /* 0x000fc80000000000 */
[C---:B--2---:R-:W-:Y:S01]  /*12580*/  IMAD R6, R3.reuse, 0x8, R2 ;  /* 0x0000000803067824 */ /* 0x044fe200078e0202 */
[----:B------:R-:W-:Y:S02]  /*12590*/  IADD3 R3, R3, 0x1, RZ ;  /* 0x0000000103037810 */ /* 0x000fe40007ffe0ff */
[----:B---3--:R-:W-:Y:S02]  /*125a0*/  SHF.L.U32 R5, R7, 0x1f, RZ ;  /* 0x0000001f07057819 */ /* 0x008fe400000006ff */
[C---:B------:R-:W-:Y:S02]  /*125b0*/  ISETP.NE.AND P1, PT, R3.reuse, 0x2, PT ;  /* 0x000000020300780c */ /* 0x040fe40003f25270 */
[----:B------:R-:W0:Y:S02]  /*125c0*/  SYNCS.PHASECHK.TRANS64.TRYWAIT P0, [R6+URZ], R5 ;  /* 0x00000005060075a7 */ /* 0x000e24000800017f */
[----:B------:R-:W-:Y:S02]  /*125d0*/  SEL R4, RZ, 0x1, P1 ;  /* 0x00000001ff047807 */ /* 0x000fe40000800000 */
[----:B------:R-:W-:-:S02]  /*125e0*/  SEL R3, R3, RZ, P1 ;  /* 0x000000ff03037207 */ /* 0x000fc40000800000 */
[----:B------:R-:W-:-:S03]  /*125f0*/  LOP3.LUT R4, R7, R4, RZ, 0x3c, !PT ;  /* 0x0000000407047212 */ /* 0x000fc600078e3cff */
[----:B------:R-:W-:Y:S01]  /*12600*/  IMAD R7, R3, 0x8, R2 ;  /* 0x0000000803077824 */ /* 0x000fe200078e0202 */
[----:B------:R-:W-:Y:S01]  /*12610*/  SHF.L.U32 R2, R4, 0x1f, RZ ;  /* 0x0000001f04027819 */ /* 0x000fe200000006ff */
[----:B0-----:R-:W-:Y:S06]  /*12620*/  @!P0 BRA `(.L_x_3230) ;  /* 0x0000001000788947 */ /* 0x001fec0003800000 */
.L_x_3284:
[----:B------:R-:W1:Y:S02]  /*12630*/  SYNCS.PHASECHK.TRANS64.TRYWAIT P0, [R7+URZ], R2 ;  /* 0x00000002070075a7 */ /* 0x000e64000800017f */
[----:B-1----:R-:W-:Y:S05]  /*12640*/  @!P0 BRA `(.L_x_3231) ;  /* 0x0000001000848947 */ /* 0x002fea0003800000 */
.L_x_3285:
[----:B------:R-:W-:Y:S05]  /*12650*/  @!P2 BRA `(.L_x_3232) ;  /* 0x000000000004a947 */ /* 0x000fea0003800000 */
[----:B------:R-:W-:Y:S01]  /*12660*/  BPT.TRAP 0x1 ;  /* 0x000000040000795c */ /* 0x000fe20000300000 */
.L_x_3232:
[----:B------:R-:W2:Y:S01]  /*12670*/  LDL.LU R4, [R1] ;  /* 0x0000000001047983 */ /* 0x000ea20000300800 */
[----:B------:R-:W-:-:S04]  /*12680*/  VIADD R0, R0, 0x36860 ;  /* 0x0003686000007836 */ /* 0x000fc80000000000 */
[----:B--2---:R-:W-:-:S04]  /*12690*/  IMAD R4, R4, 0x8, R0 ;  /* 0x0000000804047824 */ /* 0x004fc800078e0200 */
[----:B------:R-:W2:Y:S02]  /*126a0*/  SYNCS.PHASECHK.TRANS64.TRYWAIT P0, [R4+URZ], R5 ;  /* 0x00000005040075a7 */ /* 0x000ea4000800017f */
[----:B--2---:R-:W-:Y:S05]  /*126b0*/  @!P0 BRA `(.L_x_3233) ;  /* 0x00000010007c8947 */ /* 0x004fea0003800000 */
.L_x_3286:
[----:B------:R-:W-:-:S07]  /*126c0*/  IMAD R3, R3, 0x8, R0 ;  /* 0x0000000803037824 */ /* 0x000fce00078e0200 */
.L_x_3234:
[----:B---3--:R3:W4:Y:S02]  /*126d0*/  SYNCS.PHASECHK.TRANS64.TRYWAIT P0, [R3+URZ], R2 ;  /* 0x00000002030075a7 */ /* 0x008724000800017f */
[----:B----4-:R-:W-:Y:S05]  /*126e0*/  @!P0 NANOSLEEP.SYNCS 0x989680 ;  /* 0x009896800000895d */ /* 0x010fea0003900000 */
[----:B------:R-:W4:Y:S02]  /*126f0*/  @!P0 SYNCS.PHASECHK.TRANS64 P0, [R3+URZ], R2 ;  /* 0x00000002030085a7 */ /* 0x000f24000800007f */
[----:B----4-:R-:W-:Y:S05]  /*12700*/  @!P0 BRA `(.L_x_3234) ;  /* 0xfffffffc00f08947 */ /* 0x010fea000383ffff */
.L_x_3227:
[----:B------:R-:W-:Y:S05]  /*12710*/  BSYNC B0 ;  /* 0x0000000000007941 */ /* 0x000fea0003800000 */
.L_x_3226:
[----:B------:R-:W-:Y:S05]  /*12720*/  EXIT ;  /* 0x000000000000794d */ /* 0x000fea0003800000 */
.L_x_3111:
[----:B0-----:R0:W1:Y:S02]  /*12730*/  SYNCS.PHASECHK.TRANS64.TRYWAIT P1, [R2+URZ+0x36800], R3 ;  /* 0x03680003020075a7 */ /* 0x001064000802017f */
[----:B-1----:R-:W-:Y:S05]  /*12740*/  @!P1 NANOSLEEP.SYNCS 0x989680 ;  /* 0x009896800000995d */ /* 0x002fea0003900000 */
[----:B------:R-:W1:Y:S02]  /*12750*/  @!P1 SYNCS.PHASECHK.TRANS64 P1, [R2+URZ+0x36800], R3 ;  /* 0x03680003020095a7 */ /* 0x000e64000802007f */
[----:B-1----:R-:W-:Y:S05]  /*12760*/  @!P1 BRA `(.L_x_3111) ;  /* 0xfffffffc00f09947 */ /* 0x002fea000383ffff */
[----:B------:R-:W-:Y:S05]  /*12770*/  BRA `(.L_x_3235) ;  /* 0xfffffeec00ac7947 */ /* 0x000fea000383ffff */
.L_x_3115:
[----:B-1----:R1:W2:Y:S02]  /*12780*/  SYNCS.PHASECHK.TRANS64.TRYWAIT P2, [R0+URZ+0x36830], R3 ;  /* 0x03683003000075a7 */ /* 0x0022a4000804017f */
[----:B--2---:R-:W-:Y:S05]  /*12790*/  @!P2 NANOSLEEP.SYNCS 0x989680 ;  /* 0x009896800000a95d */ /* 0x004fea0003900000 */
[----:B------:R-:W2:Y:S02]  /*127a0*/  @!P2 SYNCS.PHASECHK.TRANS64 P2, [R0+URZ+0x36830], R3 ;  /* 0x036830030000a5a7 */ /* 0x000ea4000804007f */
[----:B--2---:R-:W-:Y:S05]  /*127b0*/  @!P2 BRA `(.L_x_3115) ;  /* 0xfffffffc00f0a947 */ /* 0x004fea000383ffff */
[----:B------:R-:W-:Y:S05]  /*127c0*/  BRA `(.L_x_3114) ;  /* 0xfffffeec00d07947 */ /* 0x000fea000383ffff */
.L_x_3120:
[----:B-1----:R1:W2:Y:S02]  /*127d0*/  SYNCS.PHASECHK.TRANS64.TRYWAIT P2, [R12+URZ+0x36830], R5 ;  /* 0x036830050c0075a7 */ /* 0x0022a4000804017f */
[----:B--2---:R-:W-:Y:S05]  /*127e0*/  @!P2 NANOSLEEP.SYNCS 0x989680 ;  /* 0x009896800000a95d */ /* 0x004fea0003900000 */
[----:B------:R-:W2:Y:S02]  /*127f0*/  @!P2 SYNCS.PHASECHK.TRANS64 P2, [R12+URZ+0x36830], R5 ;  /* 0x036830050c00a5a7 */ /* 0x000ea4000804007f */
[----:B--2---:R-:W-:Y:S05]  /*12800*/  @!P2 BRA `(.L_x_3120) ;  /* 0xfffffffc00f0a947 */ /* 0x004fea000383ffff */
[----:B------:R-:W-:Y:S05]  /*12810*/  BRA `(.L_x_3119) ;  /* 0xffffff3800b47947 */ /* 0x000fea000383ffff */
.L_x_3124:
[----:B-1----:R1:W2:Y:S02]  /*12820*/  SYNCS.PHASECHK.TRANS64.TRYWAIT P2, [R13+URZ+0x36850], R0 ;  /* 0x036850000d0075a7 */ /* 0x0022a4000804017f */
[----:B--2---:R-:W-:Y:S05]  /*12830*/  @!P2 NANOSLEEP.SYNCS 0x989680 ;  /* 0x009896800000a95d */ /* 0x004fea0003900000 */
[----:B------:R-:W2:Y:S02]  /*12840*/  @!P2 SYNCS.PHASECHK.TRANS64 P2, [R13+URZ+0x36850], R0 ;  /* 0x036850000d00a5a7 */ /* 0x000ea4000804007f */
[----:B--2---:R-:W-:Y:S05]  /*12850*/  @!P2 BRA `(.L_x_3124) ;  /* 0xfffffffc00f0a947 */ /* 0x004fea000383ffff */
[----:B------:R-:W-:Y:S05]  /*12860*/  BRA `(.L_x_3123) ;  /* 0xffffff6000007947 */ /* 0x000fea000383ffff */
.L_x_3129:
[----:B-1----:R1:W2:Y:S02]  /*12870*/  SYNCS.PHASECHK.TRANS64.TRYWAIT P0, [R15+URZ+0x36850], R0 ;  /* 0x036850000f0075a7 */ /* 0x0022a4000800017f */
[----:B--2---:R-:W-:Y:S05]  /*12880*/  @!P0 NANOSLEEP.SYNCS 0x989680 ;  /* 0x009896800000895d */ /* 0x004fea0003900000 */
[----:B------:R-:W2:Y:S02]  /*12890*/  @!P0 SYNCS.PHASECHK.TRANS64 P0, [R15+URZ+0x36850], R0 ;  /* 0x036850000f0085a7 */ /* 0x000ea4000800007f */
[----:B--2---:R-:W-:Y:S05]  /*128a0*/  @!P0 BRA `(.L_x_3129) ;  /* 0xfffffffc00f08947 */ /* 0x004fea000383ffff */
[----:B------:R-:W-:Y:S05]  /*128b0*/  BRA `(.L_x_3128) ;  /* 0xffffff8000607947 */ /* 0x000fea000383ffff */
.L_x_3168:
        /* <DEDUP_REMOVED lines=11> */
.L_x_3237:
[----:B------:R-:W-:Y:S05]  /*12970*/  BSYNC B0 ;  /* 0x0000000000007941 */ /* 0x000fea0003800000 */
.L_x_3236:
[----:B------:R-:W-:Y:S05]  /*12980*/  BRA `(.L_x_3238) ;  /* 0xffffffc400fc7947 */ /* 0x000fea000383ffff */
.L_x_3169:
[----:B------:R-:W-:Y:S01]  /*12990*/  BSSY B0, `(.L_x_3239) ;  /* 0x0000006000007945 */ /* 0x000fe20003800000 */
[----:B------:R-:W-:-:S07]  /*129a0*/  IMAD.MOV.U32 R15, RZ, RZ, -0x1 ;  /* 0xffffffffff0f7424 */ /* 0x000fce00078e00ff */
[----:B------:R-:W-:Y:S05]  /*129b0*/  WARPSYNC.COLLECTIVE R15, `(.L_x_3240) ;  /* 0x000000000f0c7348 */ /* 0x000fea0003c00000 */
[----:B------:R-:W-:Y:S02]  /*129c0*/  ELECT P6, UR62, PT ;  /* 0x00000000003e782f */ /* 0x000fe400038c0000 */
[----:B------:R-:W-:Y:S01]  /*129d0*/  MOV R14, UR62 ;  /* 0x0000003e000e7c02 */ /* 0x000fe20008000f00 */
[----:B------:R-:W-:Y:S10]  /*129e0*/  ENDCOLLECTIVE ;  /* 0x000000000000791b */ /* 0x000ff40003800000 */
.L_x_3240:
[----:B------:R-:W-:Y:S05]  /*129f0*/  BSYNC B0 ;  /* 0x0000000000007941 */ /* 0x000fea0003800000 */
.L_x_3239:
[----:B------:R-:W-:Y:S05]  /*12a00*/  BRA `(.L_x_3241) ;  /* 0xffffffc400f47947 */ /* 0x000fea000383ffff */
.L_x_3172:
[----:B0-----:R0:W1:Y:S02]  /*12a10*/  SYNCS.PHASECHK.TRANS64.TRYWAIT P0, [R8+URZ+0x36840], R9 ;  /* 0x03684009080075a7 */ /* 0x001064000800017f */
[----:B-1----:R-:W-:Y:S05]  /*12a20*/  @!P0 NANOSLEEP.SYNCS 0x989680 ;  /* 0x009896800000895d */ /* 0x002fea0003900000 */
[----:B------:R-:W1:Y:S02]  /*12a30*/  @!P0 SYNCS.PHASECHK.TRANS64 P0, [R8+URZ+0x36840], R9 ;  /* 0x03684009080085a7 */ /* 0x000e64000800007f */
[----:B-1----:R-:W-:Y:S05]  /*12a40*/  @!P0 BRA `(.L_x_3172) ;  /* 0xfffffffc00f08947 */ /* 0x002fea000383ffff */
[----:B------:R-:W-:Y:S05]  /*12a50*/  BRA `(.L_x_3242) ;  /* 0xffffffc800647947 */ /* 0x000fea000383ffff */
.L_x_3175:
        /* <DEDUP_REMOVED lines=8> */
.L_x_3183:
[----:B0-----:R0:W1:Y:S02]  /*12ae0*/  SYNCS.PHASECHK.TRANS64.TRYWAIT P0, [R2+URZ+0x36840], R3 ;  /* 0x03684003020075a7 */ /* 0x001064000800017f */
[----:B-1----:R-:W-:Y:S05]  /*12af0*/  @!P0 NANOSLEEP.SYNCS 0x989680 ;  /* 0x009896800000895d */ /* 0x002fea0003900000 */
[----:B------:R-:W1:Y:S02]  /*12b00*/  @!P0 SYNCS.PHASECHK.TRANS64 P0, [R2+URZ+0x36840], R3 ;  /* 0x03684003020085a7 */ /* 0x000e64000800007f */
[----:B-1----:R-:W-:Y:S05]  /*12b10*/  @!P0 BRA `(.L_x_3183) ;  /* 0xfffffffc00f08947 */ /* 0x002fea000383ffff */
[----:B------:R-:W-:Y:S05]  /*12b20*/  BRA `(.L_x_3244) ;  /* 0xffffffd000707947 */ /* 0x000fea000383ffff */
.L_x_3185:
[----:B0-----:R0:W1:Y:S02]  /*12b30*/  SYNCS.PHASECHK.TRANS64.TRYWAIT P0, [R3+URZ+0x60], R2 ;  /* 0x00006002030075a7 */ /* 0x001064000800017f */
[----:B-1----:R-:W-:Y:S05]  /*12b40*/  @!P0 NANOSLEEP.SYNCS 0x989680 ;  /* 0x009896800000895d */ /* 0x002fea0003900000 */
[----:B------:R-:W1:Y:S02]  /*12b50*/  @!P0 SYNCS.PHASECHK.TRANS64 P0, [R3+URZ+0x60], R2 ;  /* 0x00006002030085a7 */ /* 0x000e64000800007f */
[----:B-1----:R-:W-:Y:S05]  /*12b60*/  @!P0 BRA `(.L_x_3185) ;  /* 0xfffffffc00f08947 */ /* 0x002fea000383ffff */
[----:B------:R-:W-:Y:S05]  /*12b70*/  BRA `(.L_x_3245) ;  /* 0xffffffd4001c7947 */ /* 0x000fea000383ffff */
.L_x_3190:
[----:B-1----:R1:W2:Y:S02]  /*12b80*/  SYNCS.PHASECHK.TRANS64.TRYWAIT P0, [R2+URZ+0x36840], R3 ;  /* 0x03684003020075a7 */ /* 0x0022a4000800017f */
[----:B--2---:R-:W-:Y:S05]  /*12b90*/  @!P0 NANOSLEEP.SYNCS 0x989680 ;  /* 0x009896800000895d */ /* 0x004fea0003900000 */
[----:B------:R-:W2:Y:S02]  /*12ba0*/  @!P0 SYNCS.PHASECHK.TRANS64 P0, [R2+URZ+0x36840], R3 ;  /* 0x03684003020085a7 */ /* 0x000ea4000800007f */
[----:B--2---:R-:W-:Y:S05]  /*12bb0*/  @!P0 BRA `(.L_x_3190) ;  /* 0xfffffffc00f08947 */ /* 0x004fea000383ffff */
[----:B------:R-:W-:Y:S05]  /*12bc0*/  BRA `(.L_x_3246) ;  /* 0xffffffd800907947 */ /* 0x000fea000383ffff */
.L_x_3192:
[----:B0-----:R0:W1:Y:S02]  /*12bd0*/  SYNCS.PHASECHK.TRANS64.TRYWAIT P1, [R2+URZ+0x60], R3 ;  /* 0x00006003020075a7 */ /* 0x001064000802017f */
[----:B-1----:R-:W-:Y:S05]  /*12be0*/  @!P1 NANOSLEEP.SYNCS 0x989680 ;  /* 0x009896800000995d */ /* 0x002fea0003900000 */
[----:B------:R-:W1:Y:S02]  /*12bf0*/  @!P1 SYNCS.PHASECHK.TRANS64 P1, [R2+URZ+0x60], R3 ;  /* 0x00006003020095a7 */ /* 0x000e64000802007f */
[----:B-1----:R-:W-:Y:S05]  /*12c00*/  @!P1 BRA `(.L_x_3192) ;  /* 0xfffffffc00f09947 */ /* 0x002fea000383ffff */
[----:B------:R-:W-:Y:S05]  /*12c10*/  BRA `(.L_x_3247) ;  /* 0xffffffdc003c7947 */ /* 0x000fea000383ffff */
.L_x_3197:
[----:B--2---:R2:W3:Y:S02]  /*12c20*/  SYNCS.PHASECHK.TRANS64.TRYWAIT P0, [R2+URZ+0x36840], R3 ;  /* 0x03684003020075a7 */ /* 0x0044e4000800017f */
[----:B---3--:R-:W-:Y:S05]  /*12c30*/  @!P0 NANOSLEEP.SYNCS 0x989680 ;  /* 0x009896800000895d */ /* 0x008fea0003900000 */
[----:B------:R-:W3:Y:S02]  /*12c40*/  @!P0 SYNCS.PHASECHK.TRANS64 P0, [R2+URZ+0x36840], R3 ;  /* 0x03684003020085a7 */ /* 0x000ee4000800007f */
[----:B---3--:R-:W-:Y:S05]  /*12c50*/  @!P0 BRA `(.L_x_3197) ;  /* 0xfffffffc00f08947 */ /* 0x008fea000383ffff */
[----:B------:R-:W-:Y:S05]  /*12c60*/  BRA `(.L_x_3248) ;  /* 0xffffffe000747947 */ /* 0x000fea000383ffff */
.L_x_3199:
[----:B0-----:R0:W1:Y:S02]  /*12c70*/  SYNCS.PHASECHK.TRANS64.TRYWAIT P1, [R2+URZ+0x60], R8 ;  /* 0x00006008020075a7 */ /* 0x001064000802017f */
[----:B-1----:R-:W-:Y:S05]  /*12c80*/  @!P1 NANOSLEEP.SYNCS 0x989680 ;  /* 0x009896800000995d */ /* 0x002fea0003900000 */
[----:B------:R-:W1:Y:S02]  /*12c90*/  @!P1 SYNCS.PHASECHK.TRANS64 P1, [R2+URZ+0x60], R8 ;  /* 0x00006008020095a7 */ /* 0x000e64000802007f */
[----:B-1----:R-:W-:Y:S05]  /*12ca0*/  @!P1 BRA `(.L_x_3199) ;  /* 0xfffffffc00f09947 */ /* 0x002fea000383ffff */
[----:B------:R-:W-:Y:S05]  /*12cb0*/  BRA `(.L_x_3249) ;  /* 0xffffffe400247947 */ /* 0x000fea000383ffff */
.L_x_3206:
[----:B-1----:R1:W2:Y:S02]  /*12cc0*/  SYNCS.PHASECHK.TRANS64.TRYWAIT P0, [R3+URZ+0x36860], R0 ;  /* 0x03686000030075a7 */ /* 0x0022a4000800017f */
[----:B--2---:R-:W-:Y:S05]  /*12cd0*/  @!P0 NANOSLEEP.SYNCS 0x989680 ;  /* 0x009896800000895d */ /* 0x004fea0003900000 */
[----:B------:R-:W2:Y:S02]  /*12ce0*/  @!P0 SYNCS.PHASECHK.TRANS64 P0, [R3+URZ+0x36860], R0 ;  /* 0x03686000030085a7 */ /* 0x000ea4000800007f */
[----:B--2---:R-:W-:Y:S05]  /*12cf0*/  @!P0 BRA `(.L_x_3206) ;  /* 0xfffffffc00f08947 */ /* 0x004fea000383ffff */
[----:B------:R-:W-:Y:S05]  /*12d00*/  BRA `(.L_x_3250) ;  /* 0xffffffe800407947 */ /* 0x000fea000383ffff */
.L_x_3208:
        /* <DEDUP_REMOVED lines=8> */
.L_x_3252:
[----:B------:R-:W-:Y:S05]  /*12d90*/  BSYNC B0 ;  /* 0x0000000000007941 */ /* 0x000fea0003800000 */
.L_x_3251:
        /* <DEDUP_REMOVED lines=8> */
.L_x_3253:
[----:B------:R-:W-:Y:S01]  /*12e20*/  IMAD.MOV.U32 R5, RZ, RZ, R14 ;  /* 0x000000ffff057224 */ /* 0x000fe200078e000e */
[----:B------:R-:W-:Y:S06]  /*12e30*/  BRA `(.L_x_3254) ;  /* 0xffffffe800e47947 */ /* 0x000fec000383ffff */
.L_x_3211:
        /* <DEDUP_REMOVED lines=8> */
.L_x_3256:
[----:B------:R-:W-:Y:S05]  /*12ec0*/  BSYNC B0 ;  /* 0x0000000000007941 */ /* 0x000fea0003800000 */
.L_x_3255:
        /* <DEDUP_REMOVED lines=10> */
.L_x_3257:
        /* <DEDUP_REMOVED lines=8> */
.L_x_3258:
        /* <DEDUP_REMOVED lines=8> */
.L_x_3259:
        /* <DEDUP_REMOVED lines=8> */
.L_x_3260:
        /* <DEDUP_REMOVED lines=8> */
.L_x_3261:
[----:B------:R-:W-:Y:S05]  /*13170*/  BRA `(.L_x_3262) ;  /* 0xffffffe800a87947 */ /* 0x000fea000383ffff */
.L_x_3216:
        /* <DEDUP_REMOVED lines=8> */
.L_x_3264:
[----:B------:R-:W-:Y:S05]  /*13200*/  BSYNC B0 ;  /* 0x0000000000007941 */ /* 0x000fea0003800000 */
.L_x_3263:
        /* <DEDUP_REMOVED lines=10> */
.L_x_3265:
        /* <DEDUP_REMOVED lines=8> */
.L_x_3266:
        /* <DEDUP_REMOVED lines=8> */
.L_x_3267:
        /* <DEDUP_REMOVED lines=8> */
.L_x_3268:
        /* <DEDUP_REMOVED lines=8> */
.L_x_3269:
[----:B------:R-:W-:Y:S05]  /*134b0*/  BRA `(.L_x_3270) ;  /* 0xffffffe8008c7947 */ /* 0x000fea000383ffff */
.L_x_3218:
[----:B------:R-:W-:Y:S01]  /*134c0*/  BSSY B0, `(.L_x_3271) ;  /* 0x0000006000007945 */ /* 0x000fe20003800000 */
[----:B------:R-:W-:Y:S01]  /*134d0*/  PLOP3.LUT P6, PT, P6, PT, PT, 0x8, 0x0 ;  /* 0x000000000000781c */ /* 0x000fe200037ce170 */
[----:B------:R-:W-:-:S12]  /*134e0*/  IMAD.MOV.U32 R15, RZ, RZ, -0x1 ;  /* 0xffffffffff0f7424 */ /* 0x000fd800078e00ff */
[----:B0-----:R-:W-:Y:S05]  /*134f0*/  WARPSYNC.COLLECTIVE R15, `(.L_x_3272) ;  /* 0x000000000f087348 */ /* 0x001fea0003c00000 */
[----:B------:R-:W-:Y:S01]  /*13500*/  VOTE.ANY R14, PT, P6 ;  /* 0x00000000000e7806 */ /* 0x000fe200030e0100 */
[----:B0-----:R-:W-:Y:S06]  /*13510*/  ENDCOLLECTIVE ;  /* 0x000000000000791b */ /* 0x001fec0003800000 */
.L_x_3272:
[----:B------:R-:W-:Y:S05]  /*13520*/  BSYNC B0 ;  /* 0x0000000000007941 */ /* 0x000fea0003800000 */
.L_x_3271:
        /* <DEDUP_REMOVED lines=9> */
.L_x_3273:
[----:B------:R-:W-:Y:S01]  /*135c0*/  IMAD.MOV.U32 R17, RZ, RZ, R14 ;  /* 0x000000ffff117224 */ /* 0x000fe200078e000e */
[----:B------:R-:W-:Y:S06]  /*135d0*/  BRA `(.L_x_3274) ;  /* 0xffffffe8007c7947 */ /* 0x000fec000383ffff */
.L_x_3220:
[----:B------:R-:W-:Y:S01]  /*135e0*/  BSSY B0, `(.L_x_3275) ;  /* 0x0000007000007945 */ /* 0x000fe20003800000 */
[----:B------:R-:W-:Y:S02]  /*135f0*/  IMAD.MOV.U32 R13, RZ, RZ, R2 ;  /* 0x000000ffff0d7224 */ /* 0x000fe400078e0002 */
[----:B------:R-:W-:Y:S02]  /*13600*/  IMAD.MOV.U32 R11, RZ, RZ, 0x1f ;  /* 0x0000001fff0b7424 */ /* 0x000fe400078e00ff */
[----:B------:R-:W-:-:S07]  /*13610*/  IMAD.MOV.U32 R15, RZ, RZ, -0x1 ;  /* 0xffffffffff0f7424 */ /* 0x000fce00078e00ff */
[----:B012---:R-:W-:Y:S05]  /*13620*/  WARPSYNC.COLLECTIVE R15, `(.L_x_3276) ;  /* 0x000000000f087348 */ /* 0x007fea0003c00000 */
[----:B------:R3:W4:Y:S02]  /*13630*/  SHFL.IDX P6, R14, R13, R12, R11 ;  /* 0x0000000c0d0e7389 */ /* 0x00072400000c000b */
[----:B01234-:R-:W-:Y:S01]  /*13640*/  ENDCOLLECTIVE ;  /* 0x000000000000791b */ /* 0x01ffe20003800000 */
.L_x_3276:
[----:B------:R-:W-:Y:S05]  /*13650*/  BSYNC B0 ;  /* 0x0000000000007941 */ /* 0x000fea0003800000 */
.L_x_3275:
[----:B------:R-:W-:Y:S05]  /*13660*/  BRA `(.L_x_3219) ;  /* 0xffffffe800747947 */ /* 0x000fea000383ffff */
.L_x_3224:
[----:B0-----:R0:W1:Y:S02]  /*13670*/  SYNCS.PHASECHK.TRANS64.TRYWAIT P0, [R0+URZ+0x36820], R3 ;  /* 0x03682003000075a7 */ /* 0x001064000800017f */
[----:B-1----:R-:W-:Y:S05]  /*13680*/  @!P0 NANOSLEEP.SYNCS 0x989680 ;  /* 0x009896800000895d */ /* 0x002fea0003900000 */
[----:B------:R-:W1:Y:S02]  /*13690*/  @!P0 SYNCS.PHASECHK.TRANS64 P0, [R0+URZ+0x36820], R3 ;  /* 0x03682003000085a7 */ /* 0x000e64000800007f */
[----:B-1----:R-:W-:Y:S05]  /*136a0*/  @!P0 BRA `(.L_x_3224) ;  /* 0xfffffffc00f08947 */ /* 0x002fea000383ffff */
[----:B------:R-:W-:Y:S05]  /*136b0*/  BRA `(.L_x_3277) ;  /* 0xffffffec00587947 */ /* 0x000fea000383ffff */
.L_x_3225:
        /* <DEDUP_REMOVED lines=11> */
.L_x_3279:
[----:B------:R-:W-:Y:S05]  /*13770*/  BSYNC B0 ;  /* 0x0000000000007941 */ /* 0x000fea0003800000 */
.L_x_3278:
[----:B------:R-:W-:Y:S05]  /*13780*/  BRA `(.L_x_3280) ;  /* 0xffffffec00407947 */ /* 0x000fea000383ffff */
.L_x_3228:
[----:B------:R-:W-:Y:S01]  /*13790*/  BSSY B1, `(.L_x_3281) ;  /* 0x0000006000017945 */ /* 0x000fe20003800000 */
[----:B------:R-:W-:-:S07]  /*137a0*/  IMAD.MOV.U32 R15, RZ, RZ, -0x1 ;  /* 0xffffffffff0f7424 */ /* 0x000fce00078e00ff */
[----:B01----:R-:W-:Y:S05]  /*137b0*/  WARPSYNC.COLLECTIVE R15, `(.L_x_3282) ;  /* 0x000000000f0c7348 */ /* 0x003fea0003c00000 */
[----:B------:R-:W-:Y:S02]  /*137c0*/  ELECT P6, UR62, PT ;  /* 0x00000000003e782f */ /* 0x000fe400038c0000 */
[----:B------:R-:W-:Y:S01]  /*137d0*/  MOV R14, UR62 ;  /* 0x0000003e000e7c02 */ /* 0x000fe20008000f00 */
[----:B01----:R-:W-:Y:S10]  /*137e0*/  ENDCOLLECTIVE ;  /* 0x000000000000791b */ /* 0x003ff40003800000 */
.L_x_3282:
[----:B------:R-:W-:Y:S05]  /*137f0*/  BSYNC B1 ;  /* 0x0000000000017941 */ /* 0x000fea0003800000 */
.L_x_3281:
[----:B------:R-:W-:Y:S05]  /*13800*/  BRA `(.L_x_3283) ;  /* 0xffffffec00387947 */ /* 0x000fea000383ffff */
.L_x_3230:
[----:B0-----:R0:W1:Y:S02]  /*13810*/  SYNCS.PHASECHK.TRANS64.TRYWAIT P0, [R6+URZ], R5 ;  /* 0x00000005060075a7 */ /* 0x001064000800017f */
[----:B-1----:R-:W-:Y:S05]  /*13820*/  @!P0 NANOSLEEP.SYNCS 0x989680 ;  /* 0x009896800000895d */ /* 0x002fea0003900000 */
[----:B------:R-:W1:Y:S02]  /*13830*/  @!P0 SYNCS.PHASECHK.TRANS64 P0, [R6+URZ], R5 ;  /* 0x00000005060085a7 */ /* 0x000e64000800007f */
[----:B-1----:R-:W-:Y:S05]  /*13840*/  @!P0 BRA `(.L_x_3230) ;  /* 0xfffffffc00f08947 */ /* 0x002fea000383ffff */
[----:B------:R-:W-:Y:S05]  /*13850*/  BRA `(.L_x_3284) ;  /* 0xffffffec00747947 */ /* 0x000fea000383ffff */
.L_x_3231:
[----:B-1----:R1:W2:Y:S02]  /*13860*/  SYNCS.PHASECHK.TRANS64.TRYWAIT P0, [R7+URZ], R2 ;  /* 0x00000002070075a7 */ /* 0x0022a4000800017f */
[----:B--2---:R-:W-:Y:S05]  /*13870*/  @!P0 NANOSLEEP.SYNCS 0x989680 ;  /* 0x009896800000895d */ /* 0x004fea0003900000 */
[----:B------:R-:W2:Y:S02]  /*13880*/  @!P0 SYNCS.PHASECHK.TRANS64 P0, [R7+URZ], R2 ;  /* 0x00000002070085a7 */ /* 0x000ea4000800007f */
[----:B--2---:R-:W-:Y:S05]  /*13890*/  @!P0 BRA `(.L_x_3231) ;  /* 0xfffffffc00f08947 */ /* 0x004fea000383ffff */
[----:B------:R-:W-:Y:S05]  /*138a0*/  BRA `(.L_x_3285) ;  /* 0xffffffec00687947 */ /* 0x000fea000383ffff */
.L_x_3233:
[----:B--2---:R2:W3:Y:S02]  /*138b0*/  SYNCS.PHASECHK.TRANS64.TRYWAIT P0, [R4+URZ], R5 ;  /* 0x00000005040075a7 */ /* 0x0044e4000800017f */
[----:B---3--:R-:W-:Y:S05]  /*138c0*/  @!P0 NANOSLEEP.SYNCS 0x989680 ;  /* 0x009896800000895d */ /* 0x008fea0003900000 */
[----:B------:R-:W3:Y:S02]  /*138d0*/  @!P0 SYNCS.PHASECHK.TRANS64 P0, [R4+URZ], R5 ;  /* 0x00000005040085a7 */ /* 0x000ee4000800007f */
[----:B---3--:R-:W-:Y:S05]  /*138e0*/  @!P0 BRA `(.L_x_3233) ;  /* 0xfffffffc00f08947 */ /* 0x008fea000383ffff */
[----:B------:R-:W-:Y:S05]  /*138f0*/  BRA `(.L_x_3286) ;  /* 0xffffffec00707947 */ /* 0x000fea000383ffff */
.L_x_3287:
        /* <DEDUP_REMOVED lines=16> */
.L_x_12758:


//--------------------- .text._ZN7cutlass13device_kernelIN5flash11enable_sm90INS1_16FlashAttnFwdSm90INS1_25CollectiveMainloopFwdSm90ILi2EN4cute5tupleIJNS5_1CILi1EEES8_S8_EEENS6_IJNS7_ILi128EEENS7_ILi112EEENS7_ILi192EEEEEELi192ENS_6half_tEfNS_4arch4Sm90ELb0ELb0ELb1ELb1ELb0ELb1ELb0ELb1ELb1ELb0ELb0ELb0EEENS1_21CollectiveEpilogueFwdINS6_IJSA_SC_SB_EEES9_SE_SG_Li256ELb1ELb0ELb0ELb0EEENS1_36VarlenDynamicPersistentTileSchedulerILi128ELi112ELi256ELi32ELb0ELb0ELb1ELb0ELb1ELb1EEEEEEEEEvNT_6ParamsE --------------------------
	.section	.text._ZN7cutlass13device_kernelIN5flash11enable_sm90INS1_16FlashAttnFwdSm90INS1_25CollectiveMainloopFwdSm90ILi2EN4cute5tupleIJNS5_1CILi1EEES8_S8_EEENS6_IJNS7_ILi128EEENS7_ILi112EEENS7_ILi192EEEEEELi192ENS_6half_tEfNS_4arch4Sm90ELb0ELb0ELb1ELb1ELb0ELb1ELb0ELb1ELb1ELb0ELb0ELb0EEENS1_21CollectiveEpilogueFwdINS6_IJSA_SC_SB_EEES9_SE_SG_Li256ELb1ELb0ELb0ELb0EEENS1_36VarlenDynamicPersistentTileSchedulerILi128ELi112ELi256ELi32ELb0ELb0ELb1ELb0ELb1ELb1EEEEEEEEEvNT_6ParamsE,"ax",@progbits
	.align	128
.text._ZN7cutlass13device_kernelIN5flash11enable_sm90INS1_16FlashAttnFwdSm90INS1_25CollectiveMainloopFwdSm90ILi2EN4cute5tupleIJNS5_1CILi1EEES8_S8_EEENS6_IJNS7_ILi128EEENS7_ILi112EEENS7_ILi192EEEEEELi192ENS_6half_tEfNS_4arch4Sm90ELb0ELb0ELb1ELb1ELb0ELb1ELb0ELb1ELb1ELb0ELb0ELb0EEENS1_21CollectiveEpilogueFwdINS6_IJSA_SC_SB_EEES9_SE_SG_Li256ELb1ELb0ELb0ELb0EEENS1_36VarlenDynamicPersistentTileSchedulerILi128ELi112ELi256ELi32ELb0ELb0ELb1ELb0ELb1ELb1EEEEEEEEEvNT_6ParamsE:
        .type           _ZN7cutlass13device_kernelIN5flash11enable_sm90INS1_16FlashAttnFwdSm90INS1_25CollectiveMainloopFwdSm90ILi2EN4cute5tupleIJNS5_1CILi1EEES8_S8_EEENS6_IJNS7_ILi128EEENS7_ILi112EEENS7_ILi192EEEEEELi192ENS_6half_tEfNS_4arch4Sm90ELb0ELb0ELb1ELb1ELb0ELb1ELb0ELb1ELb1ELb0ELb0ELb0EEENS1_21CollectiveEpilogueFwdINS6_IJSA_SC_SB_EEES9_SE_SG_Li256ELb1ELb0ELb0ELb0EEENS1_36VarlenDynamicPersistentTileSchedulerILi128ELi112ELi256ELi32ELb0ELb0ELb1ELb0ELb1ELb1EEEEEEEEEvNT_6ParamsE,@function
        .size           _ZN7cutlass13device_kernelIN5flash11enable_sm90INS1_16FlashAttnFwdSm90INS1_25CollectiveMainloopFwdSm90ILi2EN4cute5tupleIJNS5_1CILi1EEES8_S8_EEENS6_IJNS7_ILi128EEENS7_ILi112EEENS7_ILi192EEEEEELi192ENS_6half_tEfNS_4arch4Sm90ELb0ELb0ELb1ELb1ELb0ELb1ELb0ELb1ELb1ELb0ELb0ELb0EEENS1_21CollectiveEpilogueFwdINS6_IJSA_SC_SB_EEES9_SE_SG_Li256ELb1ELb0ELb0ELb0EEENS1_36VarlenDynamicPersistentTileSchedulerILi128ELi112ELi256ELi32ELb0ELb0ELb1ELb0ELb1ELb1EEEEEEEEEvNT_6ParamsE,(.L_x_12759 - _ZN7cutlass13device_kernelIN5flash11enable_sm90INS1_16FlashAttnFwdSm90INS1_25CollectiveMainloopFwdSm90ILi2EN4cute5tupleIJNS5_1CILi1EEES8_S8_EEENS6_IJNS7_ILi128EEENS7_ILi112EEENS7_ILi192EEEEEELi192ENS_6half_tEfNS_4arch4Sm90ELb0ELb0ELb1ELb1ELb0ELb1ELb0ELb1ELb1ELb0ELb0ELb0EEENS1_21CollectiveEpilogueFwdINS6_IJSA_SC_SB_EEES9_SE_SG_Li256ELb1ELb0ELb0ELb0EEENS1_36VarlenDynamicPersistentTileSchedulerILi128ELi112ELi256ELi32ELb0ELb0ELb1ELb0ELb1ELb1EEEEEEEEEvNT_6ParamsE)
        .other          _ZN7cutlass13device_kernelIN5flash11enable_sm90INS1_16FlashAttnFwdSm90INS1_25CollectiveMainloopFwdSm90ILi2EN4cute5tupleIJNS5_1CILi1EEES8_S8_EEENS6_IJNS7_ILi128EEENS7_ILi112EEENS7_ILi192EEEEEELi192ENS_6half_tEfNS_4arch4Sm90ELb0ELb0ELb1ELb1ELb0ELb1ELb0ELb1ELb1ELb0ELb0ELb0EEENS1_21CollectiveEpilogueFwdINS6_IJSA_SC_SB_EEES9_SE_SG_Li256ELb1ELb0ELb0ELb0EEENS1_36VarlenDynamicPersistentTileSchedulerILi128ELi112ELi256ELi32ELb0ELb0ELb1ELb0ELb1ELb1EEEEEEEEEvNT_6ParamsE,@"STO_CUDA_ENTRY STV_DEFAULT"
_ZN7cutlass13device_kernelIN5flash11enable_sm90INS1_16FlashAttnFwdSm90INS1_25CollectiveMainloopFwdSm90ILi2EN4cute5tupleIJNS5_1CILi1EEES8_S8_EEENS6_IJNS7_ILi128EEENS7_ILi112EEENS7_ILi192EEEEEELi192ENS_6half_tEfNS_4arch4Sm90ELb0ELb0ELb1ELb1ELb0ELb1ELb0ELb1ELb1ELb0ELb0ELb0EEENS1_21CollectiveEpilogueFwdINS6_IJSA_SC_SB_EEES9_SE_SG_Li256ELb1ELb0ELb0ELb0EEENS1_36VarlenDynamicPersistentTileSchedulerILi128ELi112ELi256ELi32ELb0ELb0ELb1ELb0ELb1ELb1EEEEEEEEEvNT_6ParamsE:
        /* <DEDUP_REMOVED lines=27> */
.L_x_3289:
[----:B------:R-:W-:Y:S05]  /*01b0*/  BSYNC B0 ;  /* 0x0000000000007941 */ /* 0x000fea0003800000 */
.L_x_3288:
        /* <DEDUP_REMOVED lines=41> */
.L_x_3290:
        /* <DEDUP_REMOVED lines=22> */
.L_x_3291:
        /* <DEDUP_REMOVED lines=18> */
.L_x_3292:
        /* <DEDUP_REMOVED lines=22> */
.L_x_3293:
        /* <DEDUP_REMOVED lines=22> */
.L_x_3294:
        /* <DEDUP_REMOVED lines=10> */
.L_x_3297:
        /* <DEDUP_REMOVED lines=9> */
[----:B0-----:R-:W-:Y:S01]  /*0ac0*/  MOV R2, UR4 ;  /* 0x0000000400027c02 */ /* 0x001fe20008000f00 */
[----:B------:R-:W-:-:S04]  /*0ad0*/  ULDC UR4, c[0x0][0xc14] ;  /* 0x0003050000047ab9 */ /* 0x000fc80000000800 */
[----:B------:R-:W0:Y:S01]  /*0ae0*/  LDS.128 R148, [R2+0x368d0] ;  /* 0x0368d00002947984 */ /* 0x000e220000000c00 */
[----:B------:R-:W-:Y:S06]  /*0af0*/  BAR.ARV 0x4, 0x120 ;  /* 0x0104800000007b1d */ /* 0x000fec0000002000 */
[----:B0-----:R-:W-:-:S13]  /*0b00*/  ISETP.GE.AND P0, PT, R151, UR4, PT ;  /* 0x0000000497007c0c */ /* 0x001fda000bf06270 */
[----:B------:R-:W-:Y:S05]  /*0b10*/  @P0 BRA `(.L_x_3298) ;  /* 0x0000023c00340947 */ /* 0x000fea0003800000 */
[----:B------:R-:W2:Y:S01]  /*0b20*/  LDL R0, [R1+0x64] ;  /* 0x0000640001007983 */ /* 0x000ea20000100800 */
[----:B------:R-:W-:Y:S01]  /*0b30*/  VIADD R13, R4, 0xffffff80 ;  /* 0xffffff80040d7836 */ /* 0x000fe20000000000 */
[----:B------:R-:W-:Y:S01]  /*0b40*/  R2UR UR4, R2 ;  /* 0x00000000020472ca */ /* 0x000fe200000e0000 */
[----:B------:R-:W-:Y:S01]  /*0b50*/  IMAD.MOV.U32 R11, RZ, RZ, -0x2 ;  /* 0xfffffffeff0b7424 */ /* 0x000fe200078e00ff */
[----:B------:R-:W-:Y:S01]  /*0b60*/  MOV R211, RZ ;  /* 0x000000ff00d37202 */ /* 0x000fe20000000f00 */
[----:B------:R-:W-:Y:S02]  /*0b70*/  IMAD.MOV.U32 R224, RZ, RZ, RZ ;  /* 0x000000ffffe07224 */ /* 0x000fe400078e00ff */
[----:B------:R-:W-:Y:S02]  /*0b80*/  IMAD.MOV.U32 R18, RZ, RZ, RZ ;  /* 0x000000ffff127224 */ /* 0x000fe400078e00ff */
[----:B------:R-:W-:Y:S02]  /*0b90*/  IMAD.MOV.U32 R206, RZ, RZ, RZ ;  /* 0x000000ffffce7224 */ /* 0x000fe400078e00ff */
[----:B------:R-:W-:-:S04]  /*0ba0*/  IMAD.MOV.U32 R213, RZ, RZ, RZ ;  /* 0x000000ffffd57224 */ /* 0x000fc800078e00ff */
[----:B------:R-:W-:Y:S01]  /*0bb0*/  UIADD3 UR4, UR4, 0x15400, URZ ;  /* 0x0001540004047890 */ /* 0x000fe2000fffe03f */
[----:B--2---:R-:W-:Y:S02]  /*0bc0*/  R2UR UR5, R0 ;  /* 0x00000000000572ca */ /* 0x004fe400000e0000 */
[----:B------:R-:W-:-:S04]  /*0bd0*/  SHF.R.S32.HI R0, RZ, 0x1f, R13 ;  /* 0x0000001fff007819 */ /* 0x000fc8000001140d */
[CC--:B------:R-:W-:Y:S02]  /*0be0*/  LEA.HI R4, R0.reuse, R13.reuse, RZ, 0x7 ;  /* 0x0000000d00047211 */ /* 0x0c0fe400078f38ff */
[----:B------:R-:W-:Y:S02]  /*0bf0*/  LEA.HI R3, R0, R13, RZ, 0x4 ;  /* 0x0000000d00037211 */ /* 0x000fe400078f20ff */
[----:B------:R-:W-:Y:S02]  /*0c00*/  LOP3.LUT R229, R4, 0xffffff80, RZ, 0xc0, !PT ;  /* 0xffffff8004e57812 */ /* 0x000fe400078ec0ff */
[----:B------:R-:W-:Y:S01]  /*0c10*/  SHF.R.S32.HI R6, RZ, 0x4, R3 ;  /* 0x00000004ff067819 */ /* 0x000fe20000011403 */
[----:B------:R-:W-:Y:S01]  /*0c20*/  ULOP3.LUT UR5, UR5, 0x1, URZ, 0xfc, !UPT ;  /* 0x0000000105057892 */ /* 0x000fe2000f8efc3f */
[----:B------:R-:W-:Y:S01]  /*0c30*/  SHF.R.S32.HI R237, RZ, 0x7, R4 ;  /* 0x00000007ffed7819 */ /* 0x000fe20000011404 */
[----:B------:R-:W-:Y:S01]  /*0c40*/  IMAD.IADD R229, R13, 0x1, -R229 ;  /* 0x000000010de57824 */ /* 0x000fe200078e0ae5 */
[----:B------:R-:W-:-:S02]  /*0c50*/  LEA.HI R5, R3, R6, RZ, 0x1 ;  /* 0x0000000603057211 */ /* 0x000fc400078f08ff */
[----:B------:R-:W-:Y:S02]  /*0c60*/  LOP3.LUT R3, R3, 0x3fffff0, RZ, 0xc0, !PT ;  /* 0x03fffff003037812 */ /* 0x000fe400078ec0ff */
[----:B------:R-:W-:Y:S02]  /*0c70*/  SHF.R.S32.HI R8, RZ, 0x1f, R229 ;  /* 0x0000001fff087819 */ /* 0x000fe400000114e5 */
[----:B------:R-:W-:Y:S01]  /*0c80*/  LOP3.LUT R5, R5, 0x1ffffffe, RZ, 0xc0, !PT ;  /* 0x1ffffffe05057812 */ /* 0x000fe200078ec0ff */
[----:B------:R-:W-:Y:S01]  /*0c90*/  IMAD.IADD R3, R13, 0x1, -R3 ;  /* 0x000000010d037824 */ /* 0x000fe200078e0a03 */
[----:B------:R-:W-:Y:S02]  /*0ca0*/  LEA.HI R7, R8, R229, RZ, 0x2 ;  /* 0x000000e508077211 */ /* 0x000fe400078f10ff */
[----:B------:R-:W-:Y:S02]  /*0cb0*/  IADD3 R6, R6, -R5, RZ ;  /* 0x8000000506067210 */ /* 0x000fe40007ffe0ff */
[----:B------:R-:W-:-:S02]  /*0cc0*/  SHF.R.S32.HI R9, RZ, 0x2, R7 ;  /* 0x00000002ff097819 */ /* 0x000fc40000011407 */
[----:B------:R-:W-:Y:S02]  /*0cd0*/  SHF.R.S32.HI R10, RZ, 0x1f, R7 ;  /* 0x0000001fff0a7819 */ /* 0x000fe40000011407 */
[----:B------:R-:W-:Y:S02]  /*0ce0*/  LEA.HI R5, R0, R13, RZ, 0x5 ;  /* 0x0000000d00057211 */ /* 0x000fe400078f28ff */
[----:B------:R-:W-:Y:S02]  /*0cf0*/  LEA.HI R10, R10, R9, RZ, 0x3 ;  /* 0x000000090a0a7211 */ /* 0x000fe400078f18ff */
[----:B------:R-:W-:Y:S02]  /*0d00*/  SHF.R.S32.HI R210, RZ, 0x5, R5 ;  /* 0x00000005ffd27819 */ /* 0x000fe40000011405 */
[----:B------:R-:W-:Y:S02]  /*0d10*/  LOP3.LUT R10, R10, 0xfffffff8, RZ, 0xc0, !PT ;  /* 0xfffffff80a0a7812 */ /* 0x000fe400078ec0ff */
[C---:B------:R-:W-:Y:S01]  /*0d20*/  LEA R3, R210.reuse, R3, 0x4 ;  /* 0x00000003d2037211 */ /* 0x040fe200078e20ff */
[----:B------:R-:W-:Y:S01]  /*0d30*/  IMAD.SHL.U32 R210, R210, 0x200, RZ ;  /* 0x00000200d2d27824 */ /* 0x000fe200078e00ff */
[----:B------:R-:W-:Y:S01]  /*0d40*/  LEA.HI R8, R8, R229, RZ, 0x5 ;  /* 0x000000e508087211 */ /* 0x000fe200078f28ff */
[----:B------:R-:W-:Y:S01]  /*0d50*/  IMAD.IADD R9, R9, 0x1, -R10 ;  /* 0x0000000109097824 */ /* 0x000fe200078e0a0a */
[----:B------:R-:W-:-:S02]  /*0d60*/  LEA R10, R3, R6, 0x3 ;  /* 0x00000006030a7211 */ /* 0x000fc400078e18ff */
[----:B------:R-:W-:Y:S02]  /*0d70*/  LEA.HI R3, R0, R13, RZ, 0x2 ;  /* 0x0000000d00037211 */ /* 0x000fe400078f10ff */
[----:B------:R-:W-:Y:S02]  /*0d80*/  LOP3.LUT R12, R7, 0x7ffffffc, RZ, 0xc0, !PT ;  /* 0x7ffffffc070c7812 */ /* 0x000fe400078ec0ff */
[----:B------:R-:W-:Y:S02]  /*0d90*/  LOP3.LUT R227, R3, 0xfffffffc, RZ, 0xc0, !PT ;  /* 0xfffffffc03e37812 */ /* 0x000fe400078ec0ff */
[--C-:B------:R-:W-:Y:S01]  /*0da0*/  SHF.R.S32.HI R19, RZ, 0x2, R3.reuse ;  /* 0x00000002ff137819 */ /* 0x100fe20000011403 */
[----:B------:R-:W-:Y:S01]  /*0db0*/  IMAD.IADD R12, R229, 0x1, -R12 ;  /* 0x00000001e50c7824 */ /* 0x000fe200078e0a0c */
[----:B------:R-:W-:Y:S01]  /*0dc0*/  SHF.R.S32.HI R6, RZ, 0x1f, R3 ;  /* 0x0000001fff067819 */ /* 0x000fe20000011403 */
[----:B------:R-:W-:Y:S01]  /*0dd0*/  IMAD.IADD R227, R13, 0x1, -R227 ;  /* 0x000000010de37824 */ /* 0x000fe200078e0ae3 */
[----:B------:R-:W-:Y:S01]  /*0de0*/  SHF.R.S32.HI R8, RZ, 0x5, R8 ;  /* 0x00000005ff087819 */ /* 0x000fe20000011408 */
[----:B------:R-:W-:Y:S01]  /*0df0*/  IMAD R5, R12, R11, 0x70 ;  /* 0x000000700c057424 */ /* 0x000fe200078e020b */
[----:B------:R-:W-:Y:S01]  /*0e00*/  LEA.HI R6, R6, R19, RZ, 0x3 ;  /* 0x0000001306067211 */ /* 0x000fe200078f18ff */
[----:B------:R-:W-:Y:S01]  /*0e10*/  IMAD.SHL.U32 R22, R227, 0x8, RZ ;  /* 0x00000008e3167824 */ /* 0x000fe200078e00ff */
[C---:B------:R-:W-:Y:S01]  /*0e20*/  IADD3 R223, R19.reuse, 0x40, RZ ;  /* 0x0000004013df7810 */ /* 0x040fe20007ffe0ff */
[----:B------:R-:W-:Y:S01]  /*0e30*/  IMAD R9, R8, 0x10, R9 ;  /* 0x0000001008097824 */ /* 0x000fe200078e0209 */
[----:B------:R-:W-:Y:S01]  /*0e40*/  LOP3.LUT R6, R6, 0xfffffff8, RZ, 0xc0, !PT ;  /* 0xfffffff806067812 */ /* 0x000fe200078ec0ff */
[C---:B------:R-:W-:Y:S01]  /*0e50*/  VIADD R205, R22.reuse, 0x40 ;  /* 0x0000004016cd7836 */ /* 0x040fe20000000000 */
[----:B------:R-:W-:Y:S01]  /*0e60*/  IADD3 R204, R22, 0x20, RZ ;  /* 0x0000002016cc7810 */ /* 0x000fe20007ffe0ff */
[----:B------:R0:W-:Y:S01]  /*0e70*/  STL [R1+0x58], R5 ;  /* 0x0000580501007387 */ /* 0x0001e20000100800 */
[----:B------:R-:W-:Y:S01]  /*0e80*/  SHF.R.S32.HI R8, RZ, 0x1f, R223 ;  /* 0x0000001fff087819 */ /* 0x000fe200000114df */
[----:B------:R-:W-:Y:S01]  /*0e90*/  IMAD.IADD R218, R19, 0x1, -R6 ;  /* 0x0000000113da7824 */ /* 0x000fe200078e0a06 */
[----:B------:R-:W-:Y:S01]  /*0ea0*/  SHF.R.S32.HI R3, RZ, 0x1f, R204 ;  /* 0x0000001fff037819 */ /* 0x000fe200000114cc */
[----:B------:R-:W-:Y:S01]  /*0eb0*/  IMAD.SHL.U32 R16, R227, 0x4, RZ ;  /* 0x00000004e3107824 */ /* 0x000fe200078e00ff */
[----:B------:R-:W-:-:S02]  /*0ec0*/  SHF.L.U32 R207, R223, 0x6, RZ ;  /* 0x00000006dfcf7819 */ /* 0x000fc400000006ff */
[----:B------:R-:W-:Y:S02]  /*0ed0*/  SHF.L.U32 R208, R218, 0x6, RZ ;  /* 0x00000006dad07819 */ /* 0x000fe400000006ff */
[CC--:B------:R-:W-:Y:S02]  /*0ee0*/  LEA.HI R228, R3.reuse, R204.reuse, RZ, 0x3 ;  /* 0x000000cc03e47211 */ /* 0x0c0fe400078f18ff */
[----:B------:R-:W-:Y:S02]  /*0ef0*/  LEA.HI R8, R8, R223, RZ, 0x3 ;  /* 0x000000df08087211 */ /* 0x000fe400078f18ff */
[----:B------:R-:W-:Y:S02]  /*0f00*/  LEA.HI R3, R3, R204, RZ, 0x6 ;  /* 0x000000cc03037211 */ /* 0x000fe400078f30ff */
[----:B------:R-:W-:Y:S01]  /*0f10*/  LEA.HI R4, R4, R237, RZ, 0x1 ;  /* 0x000000ed04047211 */ /* 0x000fe200078f08ff */
[----:B------:R-:W-:Y:S01]  /*0f20*/  IMAD.SHL.U32 R8, R8, 0x40, RZ ;  /* 0x0000004008087824 */ /* 0x000fe200078e00ff */
[----:B------:R-:W-:Y:S01]  /*0f30*/  SHF.R.S32.HI R6, RZ, 0x1f, R205 ;  /* 0x0000001fff067819 */ /* 0x000fe200000114cd */
[----:B------:R-:W-:Y:S01]  /*0f40*/  IMAD.SHL.U32 R3, R3, 0x80, RZ ;  /* 0x0000008003037824 */ /* 0x000fe200078e00ff */
[----:B------:R-:W-:-:S02]  /*0f50*/  LOP3.LUT R207, R207, 0x1c0, RZ, 0xc0, !PT ;  /* 0x000001c0cfcf7812 */ /* 0x000fc400078ec0ff */
[----:B------:R-:W-:Y:S02]  /*0f60*/  LOP3.LUT R208, R208, 0x1c0, RZ, 0xc0, !PT ;  /* 0x000001c0d0d07812 */ /* 0x000fe400078ec0ff */
[----:B------:R-:W-:Y:S02]  /*0f70*/  LOP3.LUT R4, R4, 0x3fffffe, RZ, 0xc0, !PT ;  /* 0x03fffffe04047812 */ /* 0x000fe400078ec0ff */
[CC--:B0-----:R-:W-:Y:S02]  /*0f80*/  LEA.HI R5, R6.reuse, R205.reuse, RZ, 0x6 ;  /* 0x000000cd06057211 */ /* 0x0c1fe400078f30ff */
[----:B------:R-:W-:Y:S01]  /*0f90*/  LEA.HI R233, R6, R205, RZ, 0x3 ;  /* 0x000000cd06e97211 */ /* 0x000fe200078f18ff */
[----:B------:R-:W-:Y:S01]  /*0fa0*/  IMAD.IADD R4, R237, 0x1, -R4 ;  /* 0x00000001ed047824 */ /* 0x000fe200078e0a04 */
[----:B------:R-:W-:Y:S01]  /*0fb0*/  SHF.R.U32.HI R236, RZ, 0x3, R207 ;  /* 0x00000003ffec7819 */ /* 0x000fe200000116cf */
[----:B------:R-:W-:Y:S01]  /*0fc0*/  IMAD.SHL.U32 R5, R5, 0x80, RZ ;  /* 0x0000008005057824 */ /* 0x000fe200078e00ff */
[----:B------:R-:W-:-:S02]  /*0fd0*/  SHF.R.U32.HI R209, RZ, 0x3, R208 ;  /* 0x00000003ffd17819 */ /* 0x000fc400000116d0 */
[--C-:B------:R-:W-:Y:S02]  /*0fe0*/  LOP3.LUT R6, R208, 0x38, R228.reuse, 0xf8, !PT ;  /* 0x00000038d0067812 */ /* 0x100fe400078ef8e4 */
[----:B------:R-:W-:Y:S02]  /*0ff0*/  LOP3.LUT R7, R207, 0x38, R228, 0xf8, !PT ;  /* 0x00000038cf077812 */ /* 0x000fe400078ef8e4 */
[----:B------:R-:W-:Y:S02]  /*1000*/  LOP3.LUT R212, R8, 0xfffffe00, RZ, 0xc0, !PT ;  /* 0xfffffe0008d47812 */ /* 0x000fe400078ec0ff */
[----:B------:R-:W-:Y:S02]  /*1010*/  LOP3.LUT R3, R3, 0xffffe000, RZ, 0xc0, !PT ;  /* 0xffffe00003037812 */ /* 0x000fe400078ec0ff */
[----:B------:R-:W-:Y:S02]  /*1020*/  LOP3.LUT R6, R6, R209, RZ, 0x3c, !PT ;  /* 0x000000d106067212 */ /* 0x000fe400078e3cff */
[----:B------:R-:W-:-:S02]  /*1030*/  LOP3.LUT R7, R7, R236, RZ, 0x3c, !PT ;  /* 0x000000ec07077212 */ /* 0x000fc400078e3cff */
[-C--:B------:R-:W-:Y:S02]  /*1040*/  IADD3 R6, R6, R3.reuse, R210 ;  /* 0x0000000306067210 */ /* 0x080fe40007ffe0d2 */
[----:B------:R-:W-:Y:S02]  /*1050*/  IADD3 R7, R7, R3, R212 ;  /* 0x0000000307077210 */ /* 0x000fe40007ffe0d4 */
[----:B------:R-:W-:Y:S02]  /*1060*/  LEA R3, R4, R9, 0x6 ;  /* 0x0000000904037211 */ /* 0x000fe400078e30ff */
[----:B------:R-:W-:Y:S02]  /*1070*/  LEA.HI R0, R0, R13, RZ, 0x3 ;  /* 0x0000000d00007211 */ /* 0x000fe400078f18ff */
[----:B------:R-:W-:Y:S01]  /*1080*/  MOV R4, UR5 ;  /* 0x0000000500047c02 */ /* 0x000fe20008000f00 */
[----:B------:R0:W-:Y:S01]  /*1090*/  STL [R1+0x5c], R3 ;  /* 0x00005c0301007387 */ /* 0x0001e20000100800 */
[----:B------:R-:W-:-:S02]  /*10a0*/  SHF.R.S32.HI R216, RZ, 0x3, R0 ;  /* 0x00000003ffd87819 */ /* 0x000fc40000011400 */
[--C-:B------:R-:W-:Y:S01]  /*10b0*/  LOP3.LUT R8, R208, 0x38, R233.reuse, 0xf8, !PT ;  /* 0x00000038d0087812 */ /* 0x100fe200078ef8e9 */
[----:B------:R-:W-:Y:S01]  /*10c0*/  STL [R1+0x14], R4 ;  /* 0x0000140401007387 */ /* 0x000fe20000100800 */
[----:B------:R-:W-:Y:S02]  /*10d0*/  LOP3.LUT R11, R207, 0x38, R233, 0xf8, !PT ;  /* 0x00000038cf0b7812 */ /* 0x000fe400078ef8e9 */
[----:B------:R-:W-:Y:S02]  /*10e0*/  LOP3.LUT R5, R5, 0xffffe000, RZ, 0xc0, !PT ;  /* 0xffffe00005057812 */ /* 0x000fe400078ec0ff */
[----:B------:R-:W-:Y:S02]  /*10f0*/  LOP3.LUT R8, R8, R209, RZ, 0x3c, !PT ;  /* 0x000000d108087212 */ /* 0x000fe400078e3cff */
[----:B0-----:R-:W-:Y:S02]  /*1100*/  LOP3.LUT R3, R0, 0x1ffffff8, RZ, 0xc0, !PT ;  /* 0x1ffffff800037812 */ /* 0x001fe400078ec0ff */
[----:B------:R-:W-:-:S02]  /*1110*/  MOV R0, UR4 ;  /* 0x0000000400007c02 */ /* 0x000fc40008000f00 */
[----:B------:R-:W-:Y:S01]  /*1120*/  LOP3.LUT R11, R11, R236, RZ, 0x3c, !PT ;  /* 0x000000ec0b0b7212 */ /* 0x000fe200078e3cff */
[----:B------:R-:W-:Y:S01]  /*1130*/  IMAD.IADD R3, R13, 0x1, -R3 ;  /* 0x000000010d037824 */ /* 0x000fe200078e0a03 */
[-C--:B------:R-:W-:Y:S01]  /*1140*/  IADD3 R8, R8, R5.reuse, R210 ;  /* 0x0000000508087210 */ /* 0x080fe20007ffe0d2 */
[----:B------:R0:W-:Y:S01]  /*1150*/  STL [R1+0x54], R0 ;  /* 0x0000540001007387 */ /* 0x0001e20000100800 */
[----:B------:R-:W-:Y:S01]  /*1160*/  IADD3 R11, R11, R5, R212 ;  /* 0x000000050b0b7210 */ /* 0x000fe20007ffe0d4 */
[----:B------:R-:W-:Y:S01]  /*1170*/  IMAD.SHL.U32 R214, R3, 0x8, RZ ;  /* 0x0000000803d67824 */ /* 0x000fe200078e00ff */
[----:B------:R-:W-:Y:S02]  /*1180*/  LOP3.LUT R5, R207, 0x38, R22, 0xf8, !PT ;  /* 0x00000038cf057812 */ /* 0x000fe400078ef816 */
[----:B------:R-:W-:Y:S02]  /*1190*/  SHF.R.S32.HI R228, RZ, 0x3, R228 ;  /* 0x00000003ffe47819 */ /* 0x000fe400000114e4 */
[----:B------:R-:W-:-:S02]  /*11a0*/  LOP3.LUT R5, R212, R5, R236, 0xf6, !PT ;  /* 0x00000005d4057212 */ /* 0x000fc400078ef6ec */
[----:B------:R-:W-:Y:S01]  /*11b0*/  SHF.R.S32.HI R233, RZ, 0x3, R233 ;  /* 0x00000003ffe97819 */ /* 0x000fe200000114e9 */
[----:B0-----:R-:W-:Y:S01]  /*11c0*/  IMAD.SHL.U32 R0, R10, 0x8, RZ ;  /* 0x000000080a007824 */ /* 0x001fe200078e00ff */
[----:B------:R-:W-:Y:S02]  /*11d0*/  LEA R234, R5, UR4, 0x1 ;  /* 0x0000000405ea7c11 */ /* 0x000fe4000f8e08ff */
[----:B------:R-:W-:Y:S02]  /*11e0*/  LEA R235, R6, UR4, 0x1 ;  /* 0x0000000406eb7c11 */ /* 0x000fe4000f8e08ff */
[----:B------:R0:W-:Y:S01]  /*11f0*/  STL [R1+0x60], R0 ;  /* 0x0000600001007387 */ /* 0x0001e20000100800 */
[----:B------:R-:W-:Y:S02]  /*1200*/  LEA R231, R7, UR4, 0x1 ;  /* 0x0000000407e77c11 */ /* 0x000fe4000f8e08ff */
[----:B------:R-:W-:Y:S02]  /*1210*/  LEA R232, R8, UR4, 0x1 ;  /* 0x0000000408e87c11 */ /* 0x000fe4000f8e08ff */
[----:B------:R-:W-:-:S07]  /*1220*/  LEA R230, R11, UR4, 0x1 ;  /* 0x000000040be67c11 */ /* 0x000fce000f8e08ff */
.L_x_3509:
[----:B--2--5:R-:W1:Y:S01]  /*1230*/  LDC.64 R4, c[0x0][0xc60] ;  /* 0x00031800ff047b82 */ /* 0x024e620000000a00 */
[----:B------:R-:W-:Y:S01]  /*1240*/  ULDC.64 UR4, c[0x0][0xa28] ;  /* 0x00028a0000047ab9 */ /* 0x000fe20000000a00 */
[----:B------:R-:W-:Y:S01]  /*1250*/  ULDC.64 UR8, c[0x0][0xa18] ;  /* 0x0002860000087ab9 */ /* 0x000fe20000000a00 */
[----:B------:R-:W-:Y:S01]  /*1260*/  ULDC.64 UR6, c[0x0][0xa08] ;  /* 0x0002820000067ab9 */ /* 0x000fe20000000a00 */
[----:B-1----:R-:W-:-:S05]  /*1270*/  IMAD.WIDE R4, R151, 0x4, R4 ;  /* 0x0000000497047825 */ /* 0x002fca00078e0204 */
[----:B------:R-:W2:Y:S01]  /*1280*/  LDG.E R222, desc[UR60][R4.64] ;  /* 0x0000003c04de7981 */ /* 0x000ea2000c1e1900 */
[----:B------:R-:W-:Y:S01]  /*1290*/  ISETP.NE.U32.AND P2, PT, RZ, UR4, PT ;  /* 0x00000004ff007c0c */ /* 0x000fe2000bf45070 */
[----:B------:R-:W-:Y:S01]  /*12a0*/  IMAD.MOV.U32 R3, RZ, RZ, RZ ;  /* 0x000000ffff037224 */ /* 0x000fe200078e00ff */
[----:B------:R-:W-:Y:S01]  /*12b0*/  ISETP.NE.U32.AND P1, PT, RZ, UR8, PT ;  /* 0x00000008ff007c0c */ /* 0x000fe2000bf25070 */
[----:B------:R-:W-:Y:S01]  /*12c0*/  IMAD.MOV.U32 R29, RZ, RZ, RZ ;  /* 0x000000ffff1d7224 */ /* 0x000fe200078e00ff */
[----:B------:R-:W-:Y:S02]  /*12d0*/  ISETP.NE.AND.EX P2, PT, RZ, UR5, PT, P2 ;  /* 0x00000005ff007c0c */ /* 0x000fe4000bf45320 */
[----:B------:R-:W-:Y:S02]  /*12e0*/  ISETP.NE.AND.EX P1, PT, RZ, UR9, PT, P1 ;  /* 0x00000009ff007c0c */ /* 0x000fe4000bf25310 */
[----:B------:R-:W-:-:S04]  /*12f0*/  ISETP.NE.U32.AND P0, PT, RZ, UR6, PT ;  /* 0x00000006ff007c0c */ /* 0x000fc8000bf05070 */
[----:B------:R-:W-:Y:S02]  /*1300*/  ISETP.NE.AND.EX P0, PT, RZ, UR7, PT, P0 ;  /* 0x00000007ff007c0c */ /* 0x000fe4000bf05300 */
[----:B--2---:R-:W-:-:S03]  /*1310*/  SHF.R.S32.HI R226, RZ, 0x1f, R222 ;  /* 0x0000001fffe27819 */ /* 0x004fc600000114de */
[C---:B------:R-:W-:Y:S02]  /*1320*/  @P2 LEA R4, P3, R222.reuse, UR4, 0x2 ;  /* 0x00000004de042c11 */ /* 0x040fe4000f8610ff */
[C---:B------:R-:W-:Y:S02]  /*1330*/  SHF.L.U32 R220, R222.reuse, 0x2, RZ ;  /* 0x00000002dedc7819 */ /* 0x040fe400000006ff */
[C-C-:B------:R-:W-:Y:S01]  /*1340*/  @P2 LEA.HI.X R5, R222.reuse, UR5, R226.reuse, 0x2, P3 ;  /* 0x00000005de052c11 */ /* 0x140fe200098f14e2 */
[----:B------:R-:W-:Y:S01]  /*1350*/  ULDC UR4, c[0x0][0x288] ;  /* 0x0000a20000047ab9 */ /* 0x000fe20000000800 */
[----:B------:R-:W-:Y:S02]  /*1360*/  SHF.L.U64.HI R221, R222, 0x2, R226 ;  /* 0x00000002dedd7819 */ /* 0x000fe400000102e2 */
[C---:B---3--:R-:W-:Y:S01]  /*1370*/  IADD3 R8, P4, R220.reuse, UR6, RZ ;  /* 0x00000006dc087c10 */ /* 0x048fe2000ff9e0ff */
[----:B------:R1:W5:Y:S01]  /*1380*/  @P2 LDG.E R3, desc[UR60][R4.64] ;  /* 0x0000003c04032981 */ /* 0x000362000c1e1900 */
[----:B0---4-:R-:W-:-:S02]  /*1390*/  @P1 IADD3 R6, P2, R220, UR8, RZ ;  /* 0x00000008dc061c10 */ /* 0x011fc4000ff5e0ff */
[----:B------:R-:W-:Y:S01]  /*13a0*/  MOV R152, UR4 ;  /* 0x0000000400987c02 */ /* 0x000fe20008000f00 */
[----:B------:R-:W-:Y:S01]  /*13b0*/  ULDC.64 UR4, c[0x0][0x3f8] ;  /* 0x0000fe0000047ab9 */ /* 0x000fe20000000a00 */
[C---:B------:R-:W-:Y:S02]  /*13c0*/  IADD3.X R9, R221.reuse, UR7, RZ, P4, !PT ;  /* 0x00000007dd097c10 */ /* 0x040fe4000a7fe4ff */
[----:B------:R-:W-:Y:S01]  /*13d0*/  @P1 IADD3.X R7, R221, UR9, RZ, P2, !PT ;  /* 0x00000009dd071c10 */ /* 0x000fe200097fe4ff */
[----:B------:R-:W-:Y:S02]  /*13e0*/  UISETP.NE.U32.AND UP0, UPT, UR4, URZ, UPT ;  /* 0x0000003f0400728c */ /* 0x000fe4000bf05070 */
[----:B------:R1:W5:Y:S01]  /*13f0*/  @P0 LDG.E R29, desc[UR60][R8.64] ;  /* 0x0000003c081d0981 */ /* 0x000362000c1e1900 */
[----:B------:R-:W-:Y:S01]  /*1400*/  ULDC UR4, c[0x0][0x404] ;  /* 0x0001010000047ab9 */ /* 0x000fe20000000800 */
[----:B------:R-:W-:Y:S02]  /*1410*/  ULDC.64 UR8, c[0x0][0xa20] ;  /* 0x0002880000087ab9 */ /* 0x000fe40000000a00 */
[----:B------:R1:W5:Y:S01]  /*1420*/  @P1 LDG.E R152, desc[UR60][R6.64] ;  /* 0x0000003c06981981 */ /* 0x000362000c1e1900 */
[----:B------:R-:W-:Y:S01]  /*1430*/  UISETP.NE.AND.EX UP0, UPT, UR5, URZ, UPT, UP0 ;  /* 0x0000003f0500728c */ /* 0x000fe2000bf05300 */
[----:B------:R-:W-:-:S02]  /*1440*/  ISETP.NE.U32.AND P2, PT, RZ, UR8, PT ;  /* 0x00000008ff007c0c */ /* 0x000fc4000bf45070 */
[----:B------:R-:W-:Y:S01]  /*1450*/  ULDC UR5, c[0x0][0x2e0] ;  /* 0x0000b80000057ab9 */ /* 0x000fe20000000800 */
[----:B------:R-:W-:Y:S01]  /*1460*/  USEL UR4, UR4, 0x1, UP0 ;  /* 0x0000000104047887 */ /* 0x000fe20008000000 */
[----:B------:R-:W-:-:S03]  /*1470*/  ISETP.NE.AND.EX P2, PT, RZ, UR9, PT, P2 ;  /* 0x00000009ff007c0c */ /* 0x000fc6000bf45320 */
[----:B------:R-:W-:-:S03]  /*1480*/  UIMAD UR4, UR4, UR5, URZ ;  /* 0x00000005040472a4 */ /* 0x000fc6000f8e023f */
[----:B------:R-:W-:Y:S01]  /*1490*/  ULDC UR5, c[0x0][0x338] ;  /* 0x0000ce0000057ab9 */ /* 0x000fe20000000800 */
[----:B------:R-:W-:Y:S01]  /*14a0*/  IMAD.MOV.U32 R225, RZ, RZ, R149 ;  /* 0x000000ffffe17224 */ /* 0x000fe200078e0095 */
[----:B------:R-:W-:Y:S01]  /*14b0*/  MOV R27, R222 ;  /* 0x000000de001b7202 */ /* 0x000fe20000000f00 */
[----:B------:R-:W-:Y:S01]  /*14c0*/  IMAD.MOV.U32 R219, RZ, RZ, R150 ;  /* 0x000000ffffdb7224 */ /* 0x000fe200078e0096 */
[----:B-1----:R-:W-:Y:S06]  /*14d0*/  @P1 BRA `(.L_x_3299) ;  /* 0x0000000000241947 */ /* 0x002fec0003800000 */
[----:B------:R-:W-:Y:S02]  /*14e0*/  ULDC.64 UR6, c[0x0][0xa00] ;  /* 0x0002800000067ab9 */ /* 0x000fe40000000a00 */
[----:B------:R-:W-:-:S04]  /*14f0*/  ISETP.NE.U32.AND P1, PT, RZ, UR6, PT ;  /* 0x00000006ff007c0c */ /* 0x000fc8000bf25070 */
[----:B------:R-:W-:-:S13]  /*1500*/  ISETP.NE.AND.EX P1, PT, RZ, UR7, PT, P1 ;  /* 0x00000007ff007c0c */ /* 0x000fda000bf25310 */
[----:B------:R-:W-:Y:S05]  /*1510*/  @!P1 BRA `(.L_x_3299) ;  /* 0x0000000000149947 */ /* 0x000fea0003800000 */
[----:B------:R-:W1:Y:S02]  /*1520*/  LDC.64 R4, c[0x0][0xa00] ;  /* 0x00028000ff047b82 */ /* 0x000e640000000a00 */
[----:B-1----:R-:W-:-:S05]  /*1530*/  IMAD.WIDE R4, R27, 0x4, R4 ;  /* 0x000000041b047825 */ /* 0x002fca00078e0204 */
[----:B-----5:R-:W2:Y:S04]  /*1540*/  LDG.E R152, desc[UR60][R4.64] ;  /* 0x0000003c04987981 */ /* 0x020ea8000c1e1900 */
[----:B------:R-:W2:Y:S02]  /*1550*/  LDG.E R7, desc[UR60][R4.64+0x4] ;  /* 0x0000043c04077981 */ /* 0x000ea4000c1e1900 */
[----:B--2---:R-:W-:-:S07]  /*1560*/  IMAD.IADD R152, R7, 0x1, -R152 ;  /* 0x0000000107987824 */ /* 0x004fce00078e0a98 */
.L_x_3299:
[----:B------:R-:W-:Y:S01]  /*1570*/  IMAD.U32 R24, RZ, RZ, UR5 ;  /* 0x00000005ff187e24 */ /* 0x000fe2000f8e00ff */
[----:B------:R-:W-:Y:S01]  /*1580*/  MOV R28, UR4 ;  /* 0x00000004001c7c02 */ /* 0x000fe20008000f00 */
[----:B------:R-:W-:Y:S06]  /*1590*/  @!P2 BRA `(.L_x_3300) ;  /* 0x000000000010a947 */ /* 0x000fec0003800000 */
[----:B------:R-:W-:-:S04]  /*15a0*/  IADD3 R4, P0, R220, UR8, RZ ;  /* 0x00000008dc047c10 */ /* 0x000fc8000ff1e0ff */
[----:B------:R-:W-:-:S05]  /*15b0*/  IADD3.X R5, R221, UR9, RZ, P0, !PT ;  /* 0x00000009dd057c10 */ /* 0x000fca00087fe4ff */
[----:B------:R1:W5:Y:S01]  /*15c0*/  LDG.E R28, desc[UR60][R4.64] ;  /* 0x0000003c041c7981 */ /* 0x000362000c1e1900 */
[----:B------:R-:W-:Y:S05]  /*15d0*/  BRA `(.L_x_3301) ;  /* 0x0000000000107947 */ /* 0x000fea0003800000 */
.L_x_3300:
[----:B------:R-:W-:Y:S05]  /*15e0*/  @!P0 BRA `(.L_x_3301) ;  /* 0x00000000000c8947 */ /* 0x000fea0003800000 */
[----:B------:R-:W2:Y:S04]  /*15f0*/  LDG.E R5, desc[UR60][R8.64] ;  /* 0x0000003c08057981 */ /* 0x000ea8000c1e1900 */
[----:B------:R-:W2:Y:S02]  /*1600*/  LDG.E R28, desc[UR60][R8.64+0x4] ;  /* 0x0000043c081c7981 */ /* 0x000ea4000c1e1900 */
[----:B--2---:R-:W-:-:S07]  /*1610*/  IMAD.IADD R28, R28, 0x1, -R5 ;  /* 0x000000011c1c7824 */ /* 0x004fce00078e0a05 */
.L_x_3301:
[----:B------:R-:W-:Y:S02]  /*1620*/  ULDC.64 UR4, c[0x0][0xa10] ;  /* 0x0002840000047ab9 */ /* 0x000fe40000000a00 */
[----:B------:R-:W-:-:S04]  /*1630*/  ISETP.NE.U32.AND P0, PT, RZ, UR4, PT ;  /* 0x00000004ff007c0c */ /* 0x000fc8000bf05070 */
[----:B------:R-:W-:Y:S01]  /*1640*/  ISETP.NE.AND.EX P0, PT, RZ, UR5, PT, P0 ;  /* 0x00000005ff007c0c */ /* 0x000fe2000bf05300 */
[----:B------:R-:W-:-:S12]  /*1650*/  ULDC.64 UR4, c[0x0][0xa30] ;  /* 0x00028c0000047ab9 */ /* 0x000fd80000000a00 */
[----:B-1----:R-:W1:Y:S02]  /*1660*/  @P0 LDC.64 R4, c[0x0][0xa10] ;  /* 0x00028400ff040b82 */ /* 0x002e640000000a00 */
[----:B-1----:R-:W-:-:S05]  /*1670*/  @P0 IMAD.WIDE R4, R27, 0x4, R4 ;  /* 0x000000041b040825 */ /* 0x002fca00078e0204 */
[----:B0-----:R-:W2:Y:S04]  /*1680*/  @P0 LDG.E R0, desc[UR60][R4.64] ;  /* 0x0000003c04000981 */ /* 0x001ea8000c1e1900 */
[----:B------:R0:W2:Y:S01]  /*1690*/  @P0 LDG.E R9, desc[UR60][R4.64+0x4] ;  /* 0x0000043c04090981 */ /* 0x0000a2000c1e1900 */
[----:B------:R-:W-:Y:S01]  /*16a0*/  ISETP.NE.U32.AND P1, PT, RZ, UR4, PT ;  /* 0x00000004ff007c0c */ /* 0x000fe2000bf25070 */
[----:B-----5:R-:W-:-:S03]  /*16b0*/  IMAD.MOV.U32 R145, RZ, RZ, R28 ;  /* 0x000000ffff917224 */ /* 0x020fc600078e001c */
[----:B------:R-:W-:-:S13]  /*16c0*/  ISETP.NE.AND.EX P1, PT, RZ, UR5, PT, P1 ;  /* 0x00000005ff007c0c */ /* 0x000fda000bf25310 */
[----:B------:R-:W-:-:S04]  /*16d0*/  @P1 IADD3 R6, P2, R220, UR4, RZ ;  /* 0x00000004dc061c10 */ /* 0x000fc8000ff5e0ff */
[----:B------:R-:W-:-:S05]  /*16e0*/  @P1 IADD3.X R7, R221, UR5, RZ, P2, !PT ;  /* 0x00000005dd071c10 */ /* 0x000fca00097fe4ff */
[----:B------:R1:W5:Y:S01]  /*16f0*/  @P1 LDG.E R145, desc[UR60][R6.64] ;  /* 0x0000003c06911981 */ /* 0x000362000c1e1900 */
[----:B------:R-:W-:Y:S01]  /*1700*/  IADD3 R3, -R3, R28, RZ ;  /* 0x0000001c03037210 */ /* 0x000fe20007ffe1ff */
[----:B0-----:R-:W-:Y:S01]  /*1710*/  IMAD.MOV.U32 R4, RZ, RZ, RZ ;  /* 0x000000ffff047224 */ /* 0x001fe200078e00ff */
[----:B------:R-:W-:Y:S01]  /*1720*/  PLOP3.LUT P2, PT, PT, PT, PT, 0x80, 0x0 ;  /* 0x000000000000781c */ /* 0x000fe20003f4f070 */
[----:B--2---:R-:W-:Y:S02]  /*1730*/  @P0 IMAD.IADD R24, R9, 0x1, -R0 ;  /* 0x0000000109180824 */ /* 0x004fe400078e0a00 */
[----:B------:R-:W-:Y:S02]  /*1740*/  IMAD.MOV R0, RZ, RZ, -R3 ;  /* 0x000000ffff007224 */ /* 0x000fe400078e0a03 */
[----:B------:R-:W-:-:S03]  /*1750*/  IMAD.IADD R151, R3, 0x1, R24 ;  /* 0x0000000103977824 */ /* 0x000fc600078e0218 */
[----:B------:R-:W-:Y:S02]  /*1760*/  VIMNMX R0, RZ, R0, !PT ;  /* 0x00000000ff007248 */ /* 0x000fe40007fe0100 */
[----:B------:R-:W-:Y:S02]  /*1770*/  IADD3 R5, R151, 0x6f, RZ ;  /* 0x0000006f97057810 */ /* 0x000fe40007ffe0ff */
[----:B------:R-:W-:-:S03]  /*1780*/  SHF.R.U32.HI R126, RZ, 0x4, R0 ;  /* 0x00000004ff7e7819 */ /* 0x000fc60000011600 */
[----:B------:R-:W-:-:S04]  /*1790*/  IMAD.HI R4, R5, -0x6db6db6d, R4 ;  /* 0x9249249305047827 */ /* 0x000fc800078e0204 */
[----:B------:R-:W-:Y:S01]  /*17a0*/  IMAD.WIDE.U32 R126, R126, 0x24924925, RZ ;  /* 0x249249257e7e7825 */ /* 0x000fe200078e00ff */
[----:B------:R-:W-:-:S03]  /*17b0*/  SHF.R.U32.HI R153, RZ, 0x1f, R4 ;  /* 0x0000001fff997819 */ /* 0x000fc60000011604 */
[----:B------:R-:W-:Y:S01]  /*17c0*/  IMAD.MOV.U32 R126, RZ, RZ, R127 ;  /* 0x000000ffff7e7224 */ /* 0x000fe200078e007f */
[----:B------:R-:W-:-:S04]  /*17d0*/  LEA.HI.SX32 R153, R4, R153, 0x1a ;  /* 0x0000009904997211 */ /* 0x000fc800078fd2ff */
[----:B------:R-:W-:Y:S01]  /*17e0*/  MOV R25, R126 ;  /* 0x0000007e00197202 */ /* 0x000fe20000000f00 */
[----:B------:R-:W-:-:S05]  /*17f0*/  IMAD R3, R153, 0x70, -R3 ;  /* 0x0000007099037824 */ /* 0x000fca00078e0a03 */
[----:B------:R-:W-:-:S04]  /*1800*/  VIMNMX R3, R3, R24, PT ;  /* 0x0000001803037248 */ /* 0x000fc80003fe0100 */
[----:B------:R-:W-:-:S13]  /*1810*/  ISETP.GT.AND P0, PT, R3, R0, PT ;  /* 0x000000000300720c */ /* 0x000fda0003f04270 */
[----:B------:R-:W-:Y:S01]  /*1820*/  @P0 IADD3 R5, R3, 0x6f, RZ ;  /* 0x0000006f03050810 */ /* 0x000fe20007ffe0ff */
[----:B------:R-:W-:-:S04]  /*1830*/  @P0 IMAD.MOV.U32 R4, RZ, RZ, RZ ;  /* 0x000000ffff040224 */ /* 0x000fc800078e00ff */
[----:B------:R-:W-:-:S05]  /*1840*/  @P0 IMAD.HI R4, R5, -0x6db6db6d, R4 ;  /* 0x9249249305040827 */ /* 0x000fca00078e0204 */
        /* <DEDUP_REMOVED lines=24> */
.L_x_3304:
[----:B------:R-:W-:Y:S05]  /*19d0*/  BSYNC B6 ;  /* 0x0000000000067941 */ /* 0x000fea0003800000 */
.L_x_3303:
        /* <DEDUP_REMOVED lines=20> */
.L_x_3306:
[----:B------:R-:W-:Y:S05]  /*1b20*/  BSYNC B6 ;  /* 0x0000000000067941 */ /* 0x000fea0003800000 */
.L_x_3305:
[----:B------:R-:W-:Y:S01]  /*1b30*/  ULDC.64 UR4, c[0x0][0x9f8] ;  /* 0x00027e0000047ab9 */ /* 0x000fe20000000a00 */
[----:B------:R-:W2:Y:S01]  /*1b40*/  LDL.LU R20, [R1+0x10] ;  /* 0x0000100001147983 */ /* 0x000ea20000300800 */
[----:B------:R-:W-:Y:S01]  /*1b50*/  ISETP.NE.U32.AND P0, PT, RZ, UR4, PT ;  /* 0x00000004ff007c0c */ /* 0x000fe2000bf05070 */
[----:B------:R-:W0:Y:S01]  /*1b60*/  LDC R0, c[0x0][0x428] ;  /* 0x00010a00ff007b82 */ /* 0x000e220000000800 */
[----:B------:R-:W-:-:S07]  /*1b70*/  ULDC UR6, c[0x0][0x2e4] ;  /* 0x0000b90000067ab9 */ /* 0x000fce0000000800 */
[----:B------:R-:W1:Y:S01]  /*1b80*/  LDC.64 R114, c[0x0][0x2f0] ;  /* 0x0000bc00ff727b82 */ /* 0x000e620000000a00 */
[----:B------:R-:W-:Y:S01]  /*1b90*/  ISETP.NE.AND.EX P0, PT, RZ, UR5, PT, P0 ;  /* 0x00000005ff007c0c */ /* 0x000fe2000bf05300 */
[----:B------:R-:W-:Y:S01]  /*1ba0*/  IMAD.IADD R120, R29, 0x1, R28 ;  /* 0x000000011d787824 */ /* 0x000fe200078e021c */
[----:B------:R-:W-:Y:S01]  /*1bb0*/  SHF.R.S32.HI R23, RZ, 0x1f, R22 ;  /* 0x0000001fff177819 */ /* 0x000fe20000011416 */
[----:B------:R-:W-:-:S04]  /*1bc0*/  ULDC.64 UR8, c[0x0][0xa08] ;  /* 0x0002820000087ab9 */ /* 0x000fc80000000a00 */
[----:B------:R-:W3:Y:S06]  /*1bd0*/  LDC.64 R108, c[0x0][0x3e8] ;  /* 0x0000fa00ff6c7b82 */ /* 0x000eec0000000a00 */
[----:B------:R-:W-:Y:S02]  /*1be0*/  @P0 IADD3 R4, P1, R220, UR4, RZ ;  /* 0x00000004dc040c10 */ /* 0x000fe4000ff3e0ff */
[----:B------:R-:W4:Y:S02]  /*1bf0*/  LDC R125, c[0x0][0x3d4] ;  /* 0x0000f500ff7d7b82 */ /* 0x000f240000000800 */
[----:B------:R-:W-:Y:S01]  /*1c00*/  @P0 IADD3.X R5, R221, UR5, RZ, P1, !PT ;  /* 0x00000005dd050c10 */ /* 0x000fe20008ffe4ff */
[----:B------:R-:W-:-:S04]  /*1c10*/  ULDC.64 UR4, c[0x0][0x320] ;  /* 0x0000c80000047ab9 */ /* 0x000fc80000000a00 */
[----:B------:R3:W2:Y:S01]  /*1c20*/  @P0 LDG.E R27, desc[UR60][R4.64] ;  /* 0x0000003c041b0981 */ /* 0x0006a2000c1e1900 */
[----:B0-----:R-:W-:Y:S01]  /*1c30*/  ISETP.NE.AND P0, PT, R0, 0x1, PT ;  /* 0x000000010000780c */ /* 0x001fe20003f05270 */
[----:B------:R-:W0:Y:S01]  /*1c40*/  LDC.64 R102, c[0x0][0x3d8] ;  /* 0x0000f600ff667b82 */ /* 0x000e220000000a00 */
[----:B------:R-:W-:Y:S01]  /*1c50*/  ISETP.GE.AND P2, PT, R204, UR6, PT ;  /* 0x00000006cc007c0c */ /* 0x000fe2000bf46270 */
[----:B------:R-:W4:Y:S01]  /*1c60*/  S2R R154, SR_TID.X ;  /* 0x00000000009a7919 */ /* 0x000f220000002100 */
[----:B------:R-:W-:Y:S01]  /*1c70*/  ISETP.GE.AND P1, PT, R22, UR6, PT ;  /* 0x0000000616007c0c */ /* 0x000fe2000bf26270 */
[----:B-1----:R-:W-:Y:S01]  /*1c80*/  IMAD R127, R115, 0x70, RZ ;  /* 0x00000070737f7824 */ /* 0x002fe200078e02ff */
[----:B------:R-:W-:Y:S01]  /*1c90*/  SEL R0, RZ, 0xffffffff, P2 ;  /* 0xffffffffff007807 */ /* 0x000fe20001000000 */
[----:B------:R-:W-:Y:S01]  /*1ca0*/  IMAD.SHL.U32 R137, R114, 0x40, RZ ;  /* 0x0000004072897824 */ /* 0x000fe200078e00ff */
[----:B------:R-:W-:Y:S01]  /*1cb0*/  SEL R3, RZ, 0x1, P1 ;  /* 0x00000001ff037807 */ /* 0x000fe20000800000 */
[----:B---3--:R-:W-:Y:S01]  /*1cc0*/  IMAD.WIDE.U32 R110, R19, R108, R22 ;  /* 0x0000006c136e7225 */ /* 0x008fe200078e0016 */
[----:B------:R-:W-:-:S02]  /*1cd0*/  SHF.L.U32 R4, R0, 0x1, RZ ;  /* 0x0000000100047819 */ /* 0x000fc400000006ff */
[----:B------:R-:W-:Y:S01]  /*1ce0*/  ISETP.GE.AND P1, PT, R205, UR6, PT ;  /* 0x00000006cd007c0c */ /* 0x000fe2000bf26270 */
[----:B------:R-:W1:Y:S01]  /*1cf0*/  @P0 LDC R7, c[0x0][0x42c] ;  /* 0x00010b00ff070b82 */ /* 0x000e620000000800 */
[----:B------:R-:W-:Y:S01]  /*1d00*/  LOP3.LUT R4, R4, 0x2, R3, 0xe2, !PT ;  /* 0x0000000204047812 */ /* 0x000fe200078ee203 */
[----:B------:R-:W-:Y:S01]  /*1d10*/  VIADD R0, R22, 0x60 ;  /* 0x0000006016007836 */ /* 0x000fe20000000000 */
[----:B------:R-:W-:Y:S01]  /*1d20*/  SEL R5, RZ, 0x4, P1 ;  /* 0x00000004ff057807 */ /* 0x000fe20000800000 */
[----:B------:R-:W-:Y:S01]  /*1d30*/  IMAD R135, R109, 0x70, RZ ;  /* 0x000000706d877824 */ /* 0x000fe200078e02ff */
[----:B------:R-:W-:Y:S02]  /*1d40*/  SHF.R.S32.HI R15, RZ, 0x1f, R120 ;  /* 0x0000001fff0f7819 */ /* 0x000fe40000011478 */
[----:B------:R-:W-:Y:S01]  /*1d50*/  ISETP.GE.AND P2, PT, R0, UR6, PT ;  /* 0x0000000600007c0c */ /* 0x000fe2000bf46270 */
[----:B------:R-:W3:Y:S01]  /*1d60*/  @P0 LDC R8, c[0x0][0x430] ;  /* 0x00010c00ff080b82 */ /* 0x000ee20000000800 */
[----:B------:R-:W-:Y:S01]  /*1d70*/  SHF.R.S32.HI R146, RZ, 0x1f, R19 ;  /* 0x0000001fff927819 */ /* 0x000fe20000011413 */
[----:B------:R-:W-:Y:S01]  /*1d80*/  IMAD R10, R15, R114, RZ ;  /* 0x000000720f0a7224 */ /* 0x000fe200078e02ff */
[----:B------:R-:W-:Y:S01]  /*1d90*/  SEL R6, RZ, 0x8, P2 ;  /* 0x00000008ff067807 */ /* 0x000fe20001000000 */
[----:B0-----:R-:W-:Y:S01]  /*1da0*/  IMAD.WIDE.U32 R104, R19, R102, R22 ;  /* 0x0000006613687225 */ /* 0x001fe200078e0016 */
[----:B------:R-:W-:-:S02]  /*1db0*/  SHF.R.S32.HI R17, RZ, 0x1f, R16 ;  /* 0x0000001fff117819 */ /* 0x000fc40000011410 */
[----:B------:R-:W-:Y:S01]  /*1dc0*/  LOP3.LUT R31, R6, R4, R5, 0xfe, !PT ;  /* 0x00000004061f7212 */ /* 0x000fe200078efe05 */
[----:B------:R-:W-:Y:S01]  /*1dd0*/  IMAD R11, R120, R115, R10 ;  /* 0x00000073780b7224 */ /* 0x000fe200078e020a */
[-C--:B----4-:R-:W-:Y:S01]  /*1de0*/  ISETP.GE.AND P1, PT, R204, R125.reuse, PT ;  /* 0x0000007dcc00720c */ /* 0x090fe20003f26270 */
[--C-:B------:R-:W-:Y:S01]  /*1df0*/  IMAD.WIDE.U32 R112, R19, R108, R16.reuse ;  /* 0x0000006c13707225 */ /* 0x100fe200078e0010 */
[----:B------:R-:W-:Y:S02]  /*1e00*/  ISETP.GE.AND P3, PT, R205, R125, PT ;  /* 0x0000007dcd00720c */ /* 0x000fe40003f66270 */
[----:B------:R-:W-:Y:S01]  /*1e10*/  LOP3.LUT P2, RZ, R218, 0x4, RZ, 0xc0, !PT ;  /* 0x00000004daff7812 */ /* 0x000fe2000784c0ff */
[----:B------:R-:W-:Y:S01]  /*1e20*/  IMAD.WIDE.U32 R106, R19, R102, R16 ;  /* 0x00000066136a7225 */ /* 0x000fe200078e0010 */
[----:B------:R-:W-:Y:S02]  /*1e30*/  SHF.L.U64.HI R136, R114, 0x6, R115 ;  /* 0x0000000672887819 */ /* 0x000fe40000010273 */
[----:B------:R-:W-:Y:S01]  /*1e40*/  SHF.R.S32.HI R148, RZ, 0x1f, R223 ;  /* 0x0000001fff947819 */ /* 0x000fe200000114df */
[----:B-1----:R-:W-:Y:S01]  /*1e50*/  @P0 IMAD.HI.U32 R3, R150, R7, RZ ;  /* 0x0000000796030227 */ /* 0x002fe200078e00ff */
[----:B------:R-:W-:-:S04]  /*1e60*/  LEA.HI R154, R154, 0x8, RZ, 0x19 ;  /* 0x000000089a9a7811 */ /* 0x000fc800078fc8ff */
[----:B---3--:R-:W-:Y:S02]  /*1e70*/  @P0 SHF.R.U32.HI R150, RZ, R8, R3 ;  /* 0x00000008ff960219 */ /* 0x008fe40000011603 */
[----:B------:R-:W-:Y:S02]  /*1e80*/  IADD3 R3, R22, 0x80, RZ ;  /* 0x0000008016037810 */ /* 0x000fe40007ffe0ff */
[----:B------:R-:W-:Y:S01]  /*1e90*/  SHF.R.S32.HI R9, RZ, 0x1f, R150 ;  /* 0x0000001fff097819 */ /* 0x000fe20000011496 */
[----:B------:R-:W-:Y:S01]  /*1ea0*/  IMAD.WIDE.U32 R6, R150, UR4, R22 ;  /* 0x0000000496067c25 */ /* 0x000fe2000f8e0016 */
[----:B------:R-:W-:-:S03]  /*1eb0*/  ISETP.GE.AND P0, PT, R3, UR6, PT ;  /* 0x0000000603007c0c */ /* 0x000fc6000bf06270 */
[----:B------:R-:W-:Y:S01]  /*1ec0*/  IMAD R5, R9, UR4, RZ ;  /* 0x0000000409057c24 */ /* 0x000fe2000f8e02ff */
[----:B------:R-:W-:Y:S02]  /*1ed0*/  SEL R8, RZ, 0x10, P0 ;  /* 0x00000010ff087807 */ /* 0x000fe40000000000 */
[----:B------:R-:W-:Y:S01]  /*1ee0*/  ISETP.NE.U32.AND P0, PT, RZ, UR8, PT ;  /* 0x00000008ff007c0c */ /* 0x000fe2000bf05070 */
[----:B------:R-:W-:Y:S01]  /*1ef0*/  IMAD R117, R150, UR5, R5 ;  /* 0x0000000596757c24 */ /* 0x000fe2000f8e0205 */
[----:B------:R-:W-:Y:S01]  /*1f00*/  ULDC.64 UR4, c[0x0][0x2f8] ;  /* 0x0000be0000047ab9 */ /* 0x000fe20000000a00 */
[----:B------:R-:W-:Y:S01]  /*1f10*/  IMAD.WIDE.U32 R4, R120, R114, RZ ;  /* 0x0000007278047225 */ /* 0x000fe200078e00ff */
[----:B------:R-:W-:Y:S02]  /*1f20*/  MOV R116, R6 ;  /* 0x0000000600747202 */ /* 0x000fe40000000f00 */
[----:B------:R-:W-:Y:S01]  /*1f30*/  ISETP.NE.AND.EX P0, PT, RZ, UR9, PT, P0 ;  /* 0x00000009ff007c0c */ /* 0x000fe2000bf05300 */
[----:B------:R-:W-:Y:S01]  /*1f40*/  IMAD.IADD R5, R5, 0x1, R11 ;  /* 0x0000000105057824 */ /* 0x000fe200078e020b */
[----:B------:R-:W-:Y:S01]  /*1f50*/  LOP3.LUT R31, R31, R8, RZ, 0xfc, !PT ;  /* 0x000000081f1f7212 */ /* 0x000fe200078efcff */
[----:B------:R-:W-:-:S02]  /*1f60*/  IMAD R9, R9, UR4, RZ ;  /* 0x0000000409097c24 */ /* 0x000fc4000f8e02ff */
[----:B------:R-:W-:-:S04]  /*1f70*/  IMAD.WIDE.U32 R4, R150, UR4, R4 ;  /* 0x0000000496047c25 */ /* 0x000fc8000f8e0004 */
[----:B------:R-:W-:Y:S01]  /*1f80*/  IMAD R9, R150, UR5, R9 ;  /* 0x0000000596097c24 */ /* 0x000fe2000f8e0209 */
[----:B------:R-:W-:Y:S01]  /*1f90*/  ULDC.64 UR4, c[0x0][0x300] ;  /* 0x0000c00000047ab9 */ /* 0x000fe20000000a00 */
[----:B------:R-:W-:Y:S02]  /*1fa0*/  IMAD.IADD R117, R7, 0x1, R117 ;  /* 0x0000000107757824 */ /* 0x000fe400078e0275 */
[----:B------:R-:W-:Y:S01]  /*1fb0*/  IMAD.IADD R5, R5, 0x1, R9 ;  /* 0x0000000105057824 */ /* 0x000fe200078e0209 */
[----:B--2---:R-:W-:-:S04]  /*1fc0*/  LOP3.LUT R20, R20, 0xfffffffe, RZ, 0xc0, !PT ;  /* 0xfffffffe14147812 */ /* 0x004fc800078ec0ff */
[----:B------:R-:W-:-:S04]  /*1fd0*/  @P3 LOP3.LUT R20, R20, 0x1, RZ, 0xfc, !PT ;  /* 0x0000000114143812 */ /* 0x000fc800078efcff */
[----:B------:R-:W-:-:S04]  /*1fe0*/  LOP3.LUT R20, R20, 0xfffffffb, RZ, 0xc0, !PT ;  /* 0xfffffffb14147812 */ /* 0x000fc800078ec0ff */
[----:B------:R-:W-:-:S05]  /*1ff0*/  @P2 LOP3.LUT R20, R20, 0x4, RZ, 0xfc, !PT ;  /* 0x0000000414142812 */ /* 0x000fca00078efcff */
[----:B------:R0:W-:Y:S01]  /*2000*/  STL [R1+0x10], R20 ;  /* 0x0000101401007387 */ /* 0x0001e20000100800 */
[----:B------:R-:W-:Y:S02]  /*2010*/  SHF.R.S32.HI R6, RZ, 0x1f, R27 ;  /* 0x0000001fff067819 */ /* 0x000fe4000001141b */
[----:B------:R-:W-:Y:S01]  /*2020*/  SEL R9, R27, RZ, !P0 ;  /* 0x000000ff1b097207 */ /* 0x000fe20004000000 */
[----:B------:R-:W-:Y:S01]  /*2030*/  IMAD R27, R103, 0x70, RZ ;  /* 0x00000070671b7824 */ /* 0x000fe200078e02ff */
[----:B------:R-:W-:Y:S01]  /*2040*/  SEL R8, R6, RZ, !P0 ;  /* 0x000000ff06087207 */ /* 0x000fe20004000000 */
[----:B------:R-:W-:Y:S02]  /*2050*/  IMAD R6, R146, R108, RZ ;  /* 0x0000006c92067224 */ /* 0x000fe400078e02ff */
[----:B------:R-:W-:-:S04]  /*2060*/  IMAD.WIDE.U32 R118, R9, UR4, R4 ;  /* 0x0000000409767c25 */ /* 0x000fc8000f8e0004 */
[----:B------:R-:W-:Y:S02]  /*2070*/  IMAD R10, R8, UR4, RZ ;  /* 0x00000004080a7c24 */ /* 0x000fe4000f8e02ff */
[----:B------:R-:W-:Y:S02]  /*2080*/  IMAD R11, R19, R109, R6 ;  /* 0x0000006d130b7224 */ /* 0x000fe400078e0206 */
[----:B------:R-:W-:Y:S01]  /*2090*/  IMAD R13, R9, UR5, R10 ;  /* 0x00000005090d7c24 */ /* 0x000fe2000f8e020a */
[----:B------:R-:W-:Y:S01]  /*20a0*/  ULDC.64 UR4, c[0x0][0x328] ;  /* 0x0000ca0000047ab9 */ /* 0x000fe20000000a00 */
[-C--:B------:R-:W-:Y:S02]  /*20b0*/  IMAD R4, R146, R114.reuse, RZ ;  /* 0x0000007292047224 */ /* 0x080fe400078e02ff */
[----:B------:R-:W-:-:S04]  /*20c0*/  IMAD.WIDE.U32 R6, R19, R114, R22 ;  /* 0x0000007213067225 */ /* 0x000fc800078e0016 */
[----:B------:R-:W-:Y:S01]  /*20d0*/  IMAD R21, R19, R115, R4 ;  /* 0x0000007313157224 */ /* 0x000fe200078e0204 */
[----:B------:R-:W-:Y:S01]  /*20e0*/  IADD3 R4, R119, R13, RZ ;  /* 0x0000000d77047210 */ /* 0x000fe20007ffe0ff */
[----:B------:R-:W-:Y:S01]  /*20f0*/  IMAD R8, R8, UR4, RZ ;  /* 0x0000000408087c24 */ /* 0x000fe2000f8e02ff */
[----:B------:R-:W-:Y:S01]  /*2100*/  IADD3 R5, P0, R118, R6, RZ ;  /* 0x0000000676057210 */ /* 0x000fe20007f1e0ff */
[----:B------:R-:W-:-:S03]  /*2110*/  IMAD.WIDE.U32 R116, R9, UR4, R116 ;  /* 0x0000000409747c25 */ /* 0x000fc6000f8e0074 */
[----:B------:R-:W-:Y:S01]  /*2120*/  IADD3.X R6, R4, R7, R21, P0, !PT ;  /* 0x0000000704067210 */ /* 0x000fe200007fe415 */
[----:B------:R-:W-:Y:S01]  /*2130*/  IMAD R41, R9, UR5, R8 ;  /* 0x0000000509297c24 */ /* 0x000fe2000f8e0208 */
[----:B------:R-:W-:Y:S01]  /*2140*/  ISETP.GE.AND P0, PT, R22, R125, PT ;  /* 0x0000007d1600720c */ /* 0x000fe20003f06270 */
[----:B------:R-:W-:Y:S01]  /*2150*/  IMAD R8, R146, R102, RZ ;  /* 0x0000006692087224 */ /* 0x000fe200078e02ff */
[----:B------:R-:W-:Y:S01]  /*2160*/  SEL R9, R125, RZ, P1 ;  /* 0x000000ff7d097207 */ /* 0x000fe20000800000 */
[----:B------:R-:W-:Y:S01]  /*2170*/  IMAD.IADD R113, R113, 0x1, R11 ;  /* 0x0000000171717824 */ /* 0x000fe200078e020b */
[----:B------:R-:W-:Y:S01]  /*2180*/  SEL R7, R125, RZ, P0 ;  /* 0x000000ff7d077207 */ /* 0x000fe20000000000 */
[----:B------:R-:W-:Y:S01]  /*2190*/  IMAD.IADD R111, R11, 0x1, R111 ;  /* 0x000000010b6f7824 */ /* 0x000fe200078e026f */
[----:B------:R-:W-:Y:S01]  /*21a0*/  IADD3 R40, R117, R41, RZ ;  /* 0x0000002975287210 */ /* 0x000fe20007ffe0ff */
[----:B------:R-:W-:Y:S01]  /*21b0*/  IMAD R11, R19, R103, R8 ;  /* 0x00000067130b7224 */ /* 0x000fe200078e0208 */
[----:B------:R-:W-:Y:S01]  /*21c0*/  SEL R8, R125, RZ, P3 ;  /* 0x000000ff7d087207 */ /* 0x000fe20001800000 */
[----:B------:R-:W-:Y:S01]  /*21d0*/  IMAD.IADD R7, R22, 0x1, R7 ;  /* 0x0000000116077824 */ /* 0x000fe200078e0207 */
[----:B------:R-:W-:Y:S01]  /*21e0*/  IADD3 R120, P3, R19, R120, RZ ;  /* 0x0000007813787210 */ /* 0x000fe20007f7e0ff */
[----:B------:R-:W-:Y:S01]  /*21f0*/  IMAD.IADD R9, R204, 0x1, R9 ;  /* 0x00000001cc097824 */ /* 0x000fe200078e0209 */
[----:B------:R-:W-:Y:S01]  /*2200*/  IADD3 R12, R205, R8, RZ ;  /* 0x00000008cd0c7210 */ /* 0x000fe20007ffe0ff */
[----:B------:R-:W-:Y:S01]  /*2210*/  IMAD.IADD R107, R107, 0x1, R11 ;  /* 0x000000016b6b7824 */ /* 0x000fe200078e020b */
[----:B------:R-:W-:Y:S01]  /*2220*/  SHF.R.S32.HI R8, RZ, 0x1f, R7 ;  /* 0x0000001fff087819 */ /* 0x000fe20000011407 */
[----:B-----5:R-:W-:Y:S01]  /*2230*/  IMAD.WIDE.U32 R112, R145, R108, R112 ;  /* 0x0000006c91707225 */ /* 0x020fe200078e0070 */
[----:B------:R-:W-:-:S02]  /*2240*/  SHF.R.S32.HI R10, RZ, 0x1f, R9 ;  /* 0x0000001fff0a7819 */ /* 0x000fc40000011409 */
[CC--:B------:R-:W-:Y:S01]  /*2250*/  LEA.HI R21, R8.reuse, R7.reuse, RZ, 0x3 ;  /* 0x0000000708157211 */ /* 0x0c0fe200078f18ff */
[C---:B------:R-:W-:Y:S01]  /*2260*/  IMAD.WIDE.U32 R106, R145.reuse, R102, R106 ;  /* 0x00000066916a7225 */ /* 0x040fe200078e006a */
[----:B------:R-:W-:Y:S02]  /*2270*/  LEA.HI R7, R8, R7, RZ, 0x6 ;  /* 0x0000000708077211 */ /* 0x000fe400078f30ff */
[C---:B------:R-:W-:Y:S01]  /*2280*/  LEA.HI R8, R10.reuse, R9, RZ, 0x6 ;  /* 0x000000090a087211 */ /* 0x040fe200078f30ff */
[----:B------:R-:W-:Y:S01]  /*2290*/  IMAD.WIDE.U32 R110, R145, R108, R110 ;  /* 0x0000006c916e7225 */ /* 0x000fe200078e006e */
[----:B------:R-:W-:Y:S02]  /*22a0*/  IADD3 R105, R11, R105, RZ ;  /* 0x000000690b697210 */ /* 0x000fe40007ffe0ff */
[----:B------:R-:W-:Y:S01]  /*22b0*/  LEA.HI R28, R10, R9, RZ, 0x3 ;  /* 0x000000090a1c7211 */ /* 0x000fe200078f18ff */
[----:B------:R-:W-:Y:S01]  /*22c0*/  IMAD.WIDE.U32 R114, R114, 0x70, RZ ;  /* 0x0000007072727825 */ /* 0x000fe200078e00ff */
[----:B------:R-:W-:-:S02]  /*22d0*/  SHF.R.S32.HI R7, RZ, 0x6, R7 ;  /* 0x00000006ff077819 */ /* 0x000fc40000011407 */
[----:B------:R-:W-:Y:S01]  /*22e0*/  SHF.R.S32.HI R9, RZ, 0x6, R8 ;  /* 0x00000006ff097819 */ /* 0x000fe20000011408 */
[----:B------:R-:W-:Y:S01]  /*22f0*/  IMAD.WIDE.U32 R104, R145, R102, R104 ;  /* 0x0000006691687225 */ /* 0x000fe200078e0068 */
[--C-:B------:R-:W-:Y:S02]  /*2300*/  LOP3.LUT R11, R207, 0x38, R21.reuse, 0xf8, !PT ;  /* 0x00000038cf0b7812 */ /* 0x100fe400078ef815 */
[----:B------:R-:W-:Y:S01]  /*2310*/  LOP3.LUT R8, R208, 0x38, R21, 0xf8, !PT ;  /* 0x00000038d0087812 */ /* 0x000fe200078ef815 */
[C---:B------:R-:W-:Y:S01]  /*2320*/  IMAD R144, R7.reuse, 0x1c00, R210 ;  /* 0x00001c0007907824 */ /* 0x040fe200078e02d2 */
[----:B------:R-:W-:Y:S01]  /*2330*/  SHF.R.S32.HI R13, RZ, 0x1f, R12 ;  /* 0x0000001fff0d7819 */ /* 0x000fe2000001140c */
[----:B------:R-:W-:Y:S01]  /*2340*/  IMAD R142, R7, 0x1c00, R212 ;  /* 0x00001c00078e7824 */ /* 0x000fe200078e02d4 */
[----:B------:R-:W-:Y:S01]  /*2350*/  LOP3.LUT R11, R11, R236, RZ, 0x3c, !PT ;  /* 0x000000ec0b0b7212 */ /* 0x000fe200078e3cff */
[C---:B------:R-:W-:Y:S01]  /*2360*/  IMAD R143, R9.reuse, 0x1c00, R210 ;  /* 0x00001c00098f7824 */ /* 0x040fe200078e02d2 */
[----:B------:R-:W-:Y:S01]  /*2370*/  LOP3.LUT R7, R8, R209, RZ, 0x3c, !PT ;  /* 0x000000d108077212 */ /* 0x000fe200078e3cff */
[----:B------:R-:W-:Y:S01]  /*2380*/  IMAD R140, R9, 0x1c00, R212 ;  /* 0x00001c00098c7824 */ /* 0x000fe200078e02d4 */
[CC--:B------:R-:W-:Y:S01]  /*2390*/  LEA.HI R30, R13.reuse, R12.reuse, RZ, 0x3 ;  /* 0x0000000c0d1e7211 */ /* 0x0c0fe200078f18ff */
[----:B------:R-:W-:Y:S01]  /*23a0*/  IMAD.IADD R142, R142, 0x1, R11 ;  /* 0x000000018e8e7824 */ /* 0x000fe200078e020b */
[----:B------:R-:W-:Y:S01]  /*23b0*/  LEA.HI R12, R13, R12, RZ, 0x6 ;  /* 0x0000000c0d0c7211 */ /* 0x000fe200078f30ff */
[----:B------:R-:W-:Y:S01]  /*23c0*/  IMAD.IADD R144, R144, 0x1, R7 ;  /* 0x0000000190907824 */ /* 0x000fe200078e0207 */
[--C-:B------:R-:W-:Y:S01]  /*23d0*/  LOP3.LUT R10, R208, 0x38, R28.reuse, 0xf8, !PT ;  /* 0x00000038d00a7812 */ /* 0x100fe200078ef81c */
[----:B------:R-:W-:Y:S01]  /*23e0*/  IMAD.SHL.U32 R125, R125, 0x2, RZ ;  /* 0x000000027d7d7824 */ /* 0x000fe200078e00ff */
[----:B------:R-:W-:Y:S01]  /*23f0*/  LOP3.LUT R11, R207, 0x38, R28, 0xf8, !PT ;  /* 0x00000038cf0b7812 */ /* 0x000fe200078ef81c */
[----:B------:R-:W-:Y:S01]  /*2400*/  IMAD.IADD R127, R115, 0x1, R127 ;  /* 0x00000001737f7824 */ /* 0x000fe200078e027f */
[----:B------:R-:W-:-:S02]  /*2410*/  SHF.R.S32.HI R7, RZ, 0x6, R12 ;  /* 0x00000006ff077819 */ /* 0x000fc4000001140c */
[----:B------:R-:W-:Y:S02]  /*2420*/  LOP3.LUT R10, R10, R209, RZ, 0x3c, !PT ;  /* 0x000000d10a0a7212 */ /* 0x000fe400078e3cff */
[----:B------:R-:W-:Y:S01]  /*2430*/  LOP3.LUT R13, R207, 0x38, R30, 0xf8, !PT ;  /* 0x00000038cf0d7812 */ /* 0x000fe200078ef81e */
[----:B------:R-:W-:Y:S01]  /*2440*/  IMAD R139, R7, 0x1c00, R212 ;  /* 0x00001c00078b7824 */ /* 0x000fe200078e02d4 */
[----:B------:R-:W-:Y:S01]  /*2450*/  LOP3.LUT R11, R11, R236, RZ, 0x3c, !PT ;  /* 0x000000ec0b0b7212 */ /* 0x000fe200078e3cff */
[----:B------:R-:W-:Y:S01]  /*2460*/  IMAD R141, R7, 0x1c00, R210 ;  /* 0x00001c00078d7824 */ /* 0x000fe200078e02d2 */
[----:B------:R-:W-:Y:S02]  /*2470*/  IADD3 R143, R143, R10, RZ ;  /* 0x0000000a8f8f7210 */ /* 0x000fe40007ffe0ff */
[----:B------:R-:W-:Y:S01]  /*2480*/  LOP3.LUT R8, R208, 0x38, R30, 0xf8, !PT ;  /* 0x00000038d0087812 */ /* 0x000fe200078ef81e */
[----:B------:R-:W-:Y:S01]  /*2490*/  IMAD.IADD R140, R140, 0x1, R11 ;  /* 0x000000018c8c7824 */ /* 0x000fe200078e020b */
[----:B------:R-:W-:Y:S01]  /*24a0*/  LOP3.LUT R10, R13, R236, RZ, 0x3c, !PT ;  /* 0x000000ec0d0a7212 */ /* 0x000fe200078e3cff */
[----:B------:R-:W-:Y:S01]  /*24b0*/  VIADD R11, R22, 0xa0 ;  /* 0x000000a0160b7836 */ /* 0x000fe20000000000 */
[----:B------:R-:W-:-:S02]  /*24c0*/  SHF.R.S32.HI R9, RZ, 0x1f, R145 ;  /* 0x0000001fff097819 */ /* 0x000fc40000011491 */
[----:B------:R-:W-:Y:S02]  /*24d0*/  LOP3.LUT R8, R8, R209, RZ, 0x3c, !PT ;  /* 0x000000d108087212 */ /* 0x000fe400078e3cff */
[----:B------:R-:W-:Y:S01]  /*24e0*/  IADD3 R139, R139, R10, RZ ;  /* 0x0000000a8b8b7210 */ /* 0x000fe20007ffe0ff */
[----:B------:R-:W-:Y:S01]  /*24f0*/  IMAD R10, R9, R102, RZ ;  /* 0x00000066090a7224 */ /* 0x000fe200078e02ff */
[----:B------:R-:W-:Y:S01]  /*2500*/  ISETP.GE.AND P2, PT, R11, UR6, PT ;  /* 0x000000060b007c0c */ /* 0x000fe2000bf46270 */
[----:B------:R-:W-:Y:S01]  /*2510*/  IMAD.IADD R141, R141, 0x1, R8 ;  /* 0x000000018d8d7824 */ /* 0x000fe200078e0208 */
[----:B------:R-:W-:Y:S01]  /*2520*/  LOP3.LUT R12, R208, 0x18, R22, 0xf8, !PT ;  /* 0x00000018d00c7812 */ /* 0x000fe200078ef816 */
[----:B------:R-:W-:Y:S01]  /*2530*/  IMAD R8, R9, R108, RZ ;  /* 0x0000006c09087224 */ /* 0x000fe200078e02ff */
[C---:B------:R-:W-:Y:S01]  /*2540*/  SHF.L.U64.HI R9, R102.reuse, 0x6, R103 ;  /* 0x0000000666097819 */ /* 0x040fe20000010267 */
[----:B------:R-:W-:Y:S01]  /*2550*/  IMAD R29, R145, R103, R10 ;  /* 0x00000067911d7224 */ /* 0x000fe200078e020a */
[C---:B------:R-:W-:Y:S01]  /*2560*/  SHF.L.U32 R10, R102.reuse, 0x6, RZ ;  /* 0x00000006660a7819 */ /* 0x040fe200000006ff */
[----:B------:R-:W-:Y:S01]  /*2570*/  IMAD.WIDE.U32 R102, R102, 0x70, RZ ;  /* 0x0000007066667825 */ /* 0x000fe200078e00ff */
[----:B------:R-:W-:-:S02]  /*2580*/  SEL R32, RZ, 0x20, P2 ;  /* 0x00000020ff207807 */ /* 0x000fc40001000000 */
[----:B------:R-:W-:Y:S01]  /*2590*/  LOP3.LUT R13, R12, R209, RZ, 0x3c, !PT ;  /* 0x000000d10c0d7212 */ /* 0x000fe200078e3cff */
[----:B------:R-:W-:Y:S01]  /*25a0*/  IMAD R33, R145, R109, R8 ;  /* 0x0000006d91217224 */ /* 0x000fe200078e0208 */
[----:B------:R-:W-:Y:S01]  /*25b0*/  IADD3.X R121, R15, R146, RZ, P3, !PT ;  /* 0x000000920f797210 */ /* 0x000fe20001ffe4ff */
[C---:B------:R-:W-:Y:S01]  /*25c0*/  IMAD.SHL.U32 R8, R108.reuse, 0x40, RZ ;  /* 0x000000406c087824 */ /* 0x040fe200078e00ff */
[C---:B------:R-:W-:Y:S01]  /*25d0*/  SHF.L.U64.HI R7, R108.reuse, 0x6, R109 ;  /* 0x000000066c077819 */ /* 0x040fe2000001026d */
[----:B------:R-:W-:Y:S01]  /*25e0*/  IMAD.IADD R134, R103, 0x1, R27 ;  /* 0x0000000167867824 */ /* 0x000fe200078e021b */
[----:B0-----:R-:W-:Y:S01]  /*25f0*/  SHF.R.S32.HI R20, RZ, 0x3, R21 ;  /* 0x00000003ff147819 */ /* 0x001fe20000011415 */
[----:B------:R-:W-:Y:S01]  /*2600*/  IMAD.IADD R14, R107, 0x1, R29 ;  /* 0x000000016b0e7824 */ /* 0x000fe200078e021d */
[----:B------:R-:W-:Y:S01]  /*2610*/  SHF.R.S32.HI R27, RZ, 0x3, R28 ;  /* 0x00000003ff1b7819 */ /* 0x000fe2000001141c */
[----:B------:R-:W-:Y:S01]  /*2620*/  IMAD.IADD R15, R29, 0x1, R105 ;  /* 0x000000011d0f7824 */ /* 0x000fe200078e0269 */
[----:B------:R-:W-:Y:S01]  /*2630*/  SHF.R.S32.HI R29, RZ, 0x3, R30 ;  /* 0x00000003ff1d7819 */ /* 0x000fe2000001141e */
[----:B------:R-:W-:Y:S01]  /*2640*/  IMAD.WIDE.U32 R108, R108, 0x70, RZ ;  /* 0x000000706c6c7825 */ /* 0x000fe200078e00ff */
[----:B------:R-:W-:-:S02]  /*2650*/  LOP3.LUT R39, R31, R32, RZ, 0xfc, !PT ;  /* 0x000000201f277212 */ /* 0x000fc400078efcff */
[----:B------:R-:W-:Y:S01]  /*2660*/  LOP3.LUT R21, R21, 0xfffffff8, RZ, 0xc0, !PT ;  /* 0xfffffff815157812 */ /* 0x000fe200078ec0ff */
[----:B------:R-:W-:Y:S01]  /*2670*/  IMAD.IADD R138, R210, 0x1, R13 ;  /* 0x00000001d28a7824 */ /* 0x000fe200078e020d */
[----:B------:R-:W-:Y:S01]  /*2680*/  LOP3.LUT R28, R28, 0xfffffff8, RZ, 0xc0, !PT ;  /* 0xfffffff81c1c7812 */ /* 0x000fe200078ec0ff */
[----:B------:R-:W-:Y:S01]  /*2690*/  IMAD.IADD R12, R113, 0x1, R33 ;  /* 0x00000001710c7824 */ /* 0x000fe200078e0221 */
[----:B------:R-:W-:Y:S02]  /*26a0*/  LOP3.LUT R30, R30, 0xfffffff8, RZ, 0xc0, !PT ;  /* 0xfffffff81e1e7812 */ /* 0x000fe400078ec0ff */
[----:B------:R-:W-:Y:S02]  /*26b0*/  IADD3 R13, R33, R111, RZ ;  /* 0x0000006f210d7210 */ /* 0x000fe40007ffe0ff */
[C---:B------:R-:W-:Y:S02]  /*26c0*/  LOP3.LUT R35, R39.reuse, 0x2, RZ, 0xc0, !PT ;  /* 0x0000000227237812 */ /* 0x040fe400078ec0ff */
[----:B------:R-:W-:-:S02]  /*26d0*/  LOP3.LUT R36, R39, 0x4, RZ, 0xc0, !PT ;  /* 0x0000000427247812 */ /* 0x000fc400078ec0ff */
[C---:B------:R-:W-:Y:S02]  /*26e0*/  LOP3.LUT R37, R39.reuse, 0x8, RZ, 0xc0, !PT ;  /* 0x0000000827257812 */ /* 0x040fe400078ec0ff */
[----:B------:R-:W-:Y:S02]  /*26f0*/  LOP3.LUT R38, R39, 0x10, RZ, 0xc0, !PT ;  /* 0x0000001027267812 */ /* 0x000fe400078ec0ff */
[----:B------:R-:W-:Y:S02]  /*2700*/  IADD3 R135, R109, R135, RZ ;  /* 0x000000876d877210 */ /* 0x000fe40007ffe0ff */
[----:B------:R-:W-:Y:S02]  /*2710*/  LOP3.LUT R31, R31, 0x1, RZ, 0xc0, !PT ;  /* 0x000000011f1f7812 */ /* 0x000fe400078ec0ff */
[----:B------:R-:W-:Y:S02]  /*2720*/  SHF.R.S32.HI R32, RZ, 0x1f, R21 ;  /* 0x0000001fff207819 */ /* 0x000fe40000011415 */
[----:B------:R-:W-:-:S02]  /*2730*/  SHF.R.S32.HI R33, RZ, 0x1f, R28 ;  /* 0x0000001fff217819 */ /* 0x000fc4000001141c */
[----:B------:R-:W-:Y:S02]  /*2740*/  SHF.R.S32.HI R34, RZ, 0x1f, R30 ;  /* 0x0000001fff227819 */ /* 0x000fe4000001141e */
[----:B------:R-:W-:-:S07]  /*2750*/  LOP3.LUT R39, R39, 0x20, RZ, 0xc0, !PT ;  /* 0x0000002027277812 */ /* 0x000fce00078ec0ff */
.L_x_3406:
[----:B-12---:R-:W2:Y:S01]  /*2760*/  LDL.LU R45, [R1+0x10] ;  /* 0x00001000012d7983 */ /* 0x006ea20000300800 */
[----:B-----5:R-:W-:Y:S01]  /*2770*/  VIADD R53, R25, 0xffffffff ;  /* 0xffffffff19357836 */ /* 0x020fe20000000000 */
[----:B------:R-:W0:Y:S01]  /*2780*/  LDC.64 R122, c[0x0][0x2d8] ;  /* 0x0000b600ff7a7b82 */ /* 0x000e220000000a00 */
[----:B------:R-:W-:Y:S01]  /*2790*/  LOP3.LUT P5, RZ, R218, 0x4, RZ, 0xc0, !PT ;  /* 0x00000004daff7812 */ /* 0x000fe200078ac0ff */
[----:B------:R-:W-:Y:S01]  /*27a0*/  IMAD R41, R18, 0x5400, R138 ;  /* 0x0000540012297824 */ /* 0x000fe200078e028a */
[----:B------:R-:W-:Y:S05]  /*27b0*/  YIELD ;  /* 0x0000000000007946 */ /* 0x000fea0003800000 */
[----:B------:R-:W-:Y:S01]  /*27c0*/  SHF.R.S32.HI R46, RZ, 0x1f, R53 ;  /* 0x0000001fff2e7819 */ /* 0x000fe20000011435 */
[-C--:B------:R-:W-:Y:S01]  /*27d0*/  IMAD R25, R127, R53.reuse, RZ ;  /* 0x000000357f197224 */ /* 0x080fe200078e02ff */
[----:B------:R-:W1:Y:S01]  /*27e0*/  LDC R124, c[0x0][0x3d4] ;  /* 0x0000f500ff7c7b82 */ /* 0x000e620000000800 */
[----:B------:R-:W-:Y:S01]  /*27f0*/  IMAD.WIDE.U32 R130, R114, R53, RZ ;  /* 0x0000003572827225 */ /* 0x000fe200078e00ff */
[----:B------:R-:W-:Y:S03]  /*2800*/  BSSY B0, `(.L_x_3307) ;  /* 0x000074f000007945 */ /* 0x000fe60003800000 */
[----:B------:R-:W-:Y:S01]  /*2810*/  IMAD R25, R46, R114, R25 ;  /* 0x000000722e197224 */ /* 0x000fe200078e0219 */
[----:B------:R-:W-:-:S03]  /*2820*/  IADD3 R43, P4, R5, R130, RZ ;  /* 0x00000082052b7210 */ /* 0x000fc60007f9e0ff */
[----:B------:R-:W-:Y:S01]  /*2830*/  IMAD.IADD R96, R131, 0x1, R25 ;  /* 0x0000000183607824 */ /* 0x000fe200078e0219 */
[----:B------:R-:W-:-:S04]  /*2840*/  IADD3 R25, P2, P3, R5, R130, R137 ;  /* 0x0000008205197210 */ /* 0x000fc80007b5e089 */
[----:B------:R-:W-:Y:S02]  /*2850*/  IADD3.X R42, R6, R96, R136, P2, P3 ;  /* 0x00000060062a7210 */ /* 0x000fe400017e6488 */
[----:B------:R-:W-:Y:S02]  /*2860*/  ISETP.GT.AND P3, PT, R53, R126, PT ;  /* 0x0000007e3500720c */ /* 0x000fe40003f64270 */
[C---:B0-----:R-:W-:Y:S02]  /*2870*/  LEA R48, P2, R25.reuse, R122, 0x1 ;  /* 0x0000007a19307211 */ /* 0x041fe400078408ff */
[----:B------:R-:W-:Y:S02]  /*2880*/  IADD3.X R44, R96, R6, RZ, P4, !PT ;  /* 0x00000006602c7210 */ /* 0x000fe400027fe4ff */
[----:B------:R-:W-:Y:S01]  /*2890*/  LEA.HI.X R49, R25, R123, R42, 0x1, P2 ;  /* 0x0000007b19317211 */ /* 0x000fe200010f0c2a */
[----:B------:R-:W-:Y:S01]  /*28a0*/  IMAD.MOV.U32 R25, RZ, RZ, R53 ;  /* 0x000000ffff197224 */ /* 0x000fe200078e0035 */
[----:B-1----:R-:W-:-:S02]  /*28b0*/  ISETP.GE.AND P2, PT, R124, 0x1, PT ;  /* 0x000000017c00780c */ /* 0x002fc40003f46270 */
[----:B------:R-:W-:-:S04]  /*28c0*/  LEA R50, P4, R43, R122, 0x1 ;  /* 0x0000007a2b327211 */ /* 0x000fc800078808ff */
[----:B------:R-:W-:Y:S01]  /*28d0*/  LEA.HI.X R51, R43, R123, R44, 0x1, P4 ;  /* 0x0000007b2b337211 */ /* 0x000fe200020f0c2c */
[C---:B------:R-:W-:Y:S02]  /*28e0*/  VIADD R43, R41.reuse, 0x20 ;  /* 0x00000020292b7836 */ /* 0x040fe40000000000 */
[C---:B------:R-:W-:Y:S01]  /*28f0*/  @P5 VIADD R43, R41.reuse, 0xffffffe0 ;  /* 0xffffffe0292b5836 */ /* 0x040fe20000000000 */
[----:B------:R-:W-:-:S03]  /*2900*/  LEA R41, R41, R26, 0x1 ;  /* 0x0000001a29297211 */ /* 0x000fc600078e08ff */
[----:B------:R-:W-:Y:S01]  /*2910*/  IMAD R42, R43, 0x2, R26 ;  /* 0x000000022b2a7824 */ /* 0x000fe200078e021a */
[----:B--2---:R-:W-:-:S04]  /*2920*/  LOP3.LUT R45, R45, 0xfffffffd, RZ, 0xc0, !PT ;  /* 0xfffffffd2d2d7812 */ /* 0x004fc800078ec0ff */
[----:B------:R-:W-:-:S05]  /*2930*/  @P3 LOP3.LUT R45, R45, 0x2, RZ, 0xfc, !PT ;  /* 0x000000022d2d3812 */ /* 0x000fca00078efcff */
[----:B------:R0:W-:Y:S01]  /*2940*/  STL [R1+0x10], R45 ;  /* 0x0000102d01007387 */ /* 0x0001e20000100800 */
[----:B------:R-:W-:Y:S05]  /*2950*/  @!P2 BRA `(.L_x_3308) ;  /* 0x000000700004a947 */ /* 0x000fea0003800000 */
[----:B------:R-:W-:Y:S01]  /*2960*/  ULDC.U8 UR4, c[0x0][0x3f0] ;  /* 0x0000fc0000047ab9 */ /* 0x000fe20000000000 */
[-C--:B------:R-:W-:Y:S01]  /*2970*/  IMAD R43, R134, R53.reuse, RZ ;  /* 0x00000035862b7224 */ /* 0x080fe200078e02ff */
[----:B------:R-:W-:Y:S01]  /*2980*/  ISETP.NE.AND P2, PT, RZ, UR4, PT ;  /* 0x00000004ff007c0c */ /* 0x000fe2000bf45270 */
[-C--:B------:R-:W-:Y:S02]  /*2990*/  IMAD R47, R135, R53.reuse, RZ ;  /* 0x00000035872f7224 */ /* 0x080fe400078e02ff */
[----:B0-----:R-:W-:Y:S02]  /*29a0*/  IMAD R45, R46, R102, R43 ;  /* 0x000000662e2d7224 */ /* 0x001fe400078e022b */
        /* <DEDUP_REMOVED lines=26> */
[----:B------:R-:W-:Y:S02]  /*2b50*/  CS2R R122, SRZ ;  /* 0x00000000007a7805 */ /* 0x000fe4000001ff00 */
[----:B------:R-:W-:Y:S01]  /*2b60*/  CS2R R128, SRZ ;  /* 0x0000000000807805 */ /* 0x000fe2000001ff00 */
[----:B------:R-:W-:Y:S02]  /*2b70*/  VIADD R55, R16, 0x10 ;  /* 0x0000001010377836 */ /* 0x000fe40000000000 */
[----:B------:R-:W-:Y:S01]  /*2b80*/  IMAD.X R46, R100, 0x1, R14, P2 ;  /* 0x00000001642e7824 */ /* 0x000fe200010e060e */
[----:B------:R-:W-:-:S04]  /*2b90*/  LEA R44, P2, R45, UR4, 0x1 ;  /* 0x000000042d2c7c11 */ /* 0x000fc8000f8408ff */
[----:B------:R-:W-:Y:S01]  /*2ba0*/  LEA.HI.X R45, R45, UR5, R46, 0x1, P2 ;  /* 0x000000052d2d7c11 */ /* 0x000fe200090f0c2e */
[----:B------:R-:W-:Y:S01]  /*2bb0*/  ULDC.64 UR4, c[0x0][0x3e0] ;  /* 0x0000f80000047ab9 */ /* 0x000fe20000000a00 */
[----:B------:R-:W-:-:S04]  /*2bc0*/  IADD3 R47, P2, R112, R92, RZ ;  /* 0x0000005c702f7210 */ /* 0x000fc80007f5e0ff */
[----:B------:R-:W-:Y:S02]  /*2bd0*/  IADD3.X R54, R101, R12, RZ, P2, !PT ;  /* 0x0000000c65367210 */ /* 0x000fe400017fe4ff */
[----:B------:R-:W-:-:S04]  /*2be0*/  LEA R46, P2, R47, UR4, 0x1 ;  /* 0x000000042f2e7c11 */ /* 0x000fc8000f8408ff */
[----:B------:R-:W-:Y:S02]  /*2bf0*/  LEA.HI.X R47, R47, UR5, R54, 0x1, P2 ;  /* 0x000000052f2f7c11 */ /* 0x000fe400090f0c36 */
[----:B------:R-:W-:Y:S02]  /*2c00*/  ISETP.GE.AND P2, PT, R16, R124, PT ;  /* 0x0000007c1000720c */ /* 0x000fe40003f46270 */
[----:B------:R-:W-:Y:S02]  /*2c10*/  CS2R R96, SRZ ;  /* 0x0000000000607805 */ /* 0x000fe4000001ff00 */
[----:B------:R-:W-:-:S09]  /*2c20*/  CS2R R98, SRZ ;  /* 0x0000000000627805 */ /* 0x000fd2000001ff00 */
[----:B------:R0:W5:Y:S04]  /*2c30*/  @!P2 LDG.E.64 R122, desc[UR60][R44.64] ;  /* 0x0000003c2c7aa981 */ /* 0x000168000c1e1b00 */
[----:B------:R0:W5:Y:S01]  /*2c40*/  @!P2 LDG.E.64 R128, desc[UR60][R46.64] ;  /* 0x0000003c2e80a981 */ /* 0x000162000c1e1b00 */
[----:B------:R-:W-:Y:S01]  /*2c50*/  ISETP.GE.AND P2, PT, R55, R124, PT ;  /* 0x0000007c3700720c */ /* 0x000fe20003f46270 */
[----:B------:R-:W-:Y:S01]  /*2c60*/  VIADD R55, R16, 0x20 ;  /* 0x0000002010377836 */ /* 0x000fe20000000000 */
[----:B------:R-:W-:Y:S02]  /*2c70*/  CS2R R88, SRZ ;  /* 0x0000000000587805 */ /* 0x000fe4000001ff00 */
[----:B------:R-:W-:-:S09]  /*2c80*/  CS2R R90, SRZ ;  /* 0x00000000005a7805 */ /* 0x000fd2000001ff00 */
[----:B------:R0:W5:Y:S04]  /*2c90*/  @!P2 LDG.E.64 R96, desc[UR60][R44.64+0x20] ;  /* 0x0000203c2c60a981 */ /* 0x000168000c1e1b00 */
[----:B------:R0:W5:Y:S01]  /*2ca0*/  @!P2 LDG.E.64 R98, desc[UR60][R46.64+0x20] ;  /* 0x0000203c2e62a981 */ /* 0x000162000c1e1b00 */
[----:B------:R-:W-:Y:S02]  /*2cb0*/  ISETP.GE.AND P2, PT, R55, R124, PT ;  /* 0x0000007c3700720c */ /* 0x000fe40003f46270 */
[----:B------:R-:W-:Y:S02]  /*2cc0*/  IADD3 R55, R16, 0x30, RZ ;  /* 0x0000003010377810 */ /* 0x000fe40007ffe0ff */
[----:B------:R-:W-:Y:S02]  /*2cd0*/  CS2R R84, SRZ ;  /* 0x0000000000547805 */ /* 0x000fe4000001ff00 */
[----:B------:R-:W-:-:S07]  /*2ce0*/  CS2R R86, SRZ ;  /* 0x0000000000567805 */ /* 0x000fce000001ff00 */
        /* <DEDUP_REMOVED lines=14> */
[----:B------:R-:W-:-:S13]  /*2dd0*/  ISETP.GE.AND P2, PT, R55, R124, PT ;  /* 0x0000007c3700720c */ /* 0x000fda0003f46270 */
[----:B------:R0:W5:Y:S04]  /*2de0*/  @!P2 LDG.E.64 R76, desc[UR60][R44.64+0xa0] ;  /* 0x0000a03c2c4ca981 */ /* 0x000168000c1e1b00 */
[----:B------:R0:W5:Y:S02]  /*2df0*/  @!P2 LDG.E.64 R78, desc[UR60][R46.64+0xa0] ;  /* 0x0000a03c2e4ea981 */ /* 0x000164000c1e1b00 */
.L_x_3311:
[----:B------:R-:W-:Y:S05]  /*2e00*/  BSYNC B1 ;  /* 0x0000000000017941 */ /* 0x000fea0003800000 */
.L_x_3310:
        /* <DEDUP_REMOVED lines=12> */
[----:B-----5:R-:W-:Y:S01]  /*2ed0*/  MOV R130, R76 ;  /* 0x0000004c00827202 */ /* 0x020fe20000000f00 */
[----:B------:R-:W-:Y:S01]  /*2ee0*/  IMAD.MOV.U32 R131, RZ, RZ, R77 ;  /* 0x000000ffff837224 */ /* 0x000fe200078e004d */
[----:B------:R-:W-:Y:S01]  /*2ef0*/  CS2R R74, SRZ ;  /* 0x00000000004a7805 */ /* 0x000fe2000001ff00 */
[----:B------:R-:W-:Y:S06]  /*2f00*/  @P4 BRA `(.L_x_3313) ;  /* 0x0000000000b44947 */ /* 0x000fec0003800000 */
[----:B------:R-:W-:Y:S01]  /*2f10*/  IADD3 R94, P2, P5, R106, R94, R10 ;  /* 0x0000005e6a5e7210 */ /* 0x000fe20007d5e00a */
[----:B------:R-:W-:Y:S01]  /*2f20*/  ULDC.64 UR4, c[0x0][0x3c8] ;  /* 0x0000f20000047ab9 */ /* 0x000fe20000000a00 */
[----:B------:R-:W-:Y:S02]  /*2f30*/  CS2R R72, SRZ ;  /* 0x0000000000487805 */ /* 0x000fe4000001ff00 */
[----:B------:R-:W-:Y:S02]  /*2f40*/  CS2R R74, SRZ ;  /* 0x00000000004a7805 */ /* 0x000fe4000001ff00 */
[----:B0-----:R-:W-:Y:S02]  /*2f50*/  IADD3.X R45, R14, R100, R9, P2, P5 ;  /* 0x000000640e2d7210 */ /* 0x001fe400017ea409 */
[----:B------:R-:W-:-:S04]  /*2f60*/  IADD3 R92, P2, P5, R112, R92, R8 ;  /* 0x0000005c705c7210 */ /* 0x000fc80007d5e008 */
[----:B------:R-:W-:Y:S02]  /*2f70*/  IADD3.X R101, R12, R101, R7, P2, P5 ;  /* 0x000000650c657210 */ /* 0x000fe400017ea407 */
[----:B------:R-:W-:-:S04]  /*2f80*/  LEA R44, P2, R94, UR4, 0x1 ;  /* 0x000000045e2c7c11 */ /* 0x000fc8000f8408ff */
[----:B------:R-:W-:Y:S01]  /*2f90*/  LEA.HI.X R45, R94, UR5, R45, 0x1, P2 ;  /* 0x000000055e2d7c11 */ /* 0x000fe200090f0c2d */
[----:B------:R-:W-:Y:S02]  /*2fa0*/  ULDC.64 UR4, c[0x0][0x3e0] ;  /* 0x0000f80000047ab9 */ /* 0x000fe40000000a00 */
[----:B------:R-:W-:-:S04]  /*2fb0*/  LEA R46, P2, R92, UR4, 0x1 ;  /* 0x000000045c2e7c11 */ /* 0x000fc8000f8408ff */
[----:B------:R-:W-:Y:S02]  /*2fc0*/  LEA.HI.X R47, R92, UR5, R101, 0x1, P2 ;  /* 0x000000055c2f7c11 */ /* 0x000fe400090f0c65 */
[C---:B------:R-:W-:Y:S01]  /*2fd0*/  ISETP.GE.AND P2, PT, R16.reuse, R124, PT ;  /* 0x0000007c1000720c */ /* 0x040fe20003f46270 */
        /* <DEDUP_REMOVED lines=29> */
[----:B------:R-:W-:-:S13]  /*31b0*/  ISETP.GE.AND P2, PT, R93, R124, PT ;  /* 0x0000007c5d00720c */ /* 0x000fda0003f46270 */
[----:B------:R1:W5:Y:S04]  /*31c0*/  @!P2 LDG.E.64 R52, desc[UR60][R44.64+0xa0] ;  /* 0x0000a03c2c34a981 */ /* 0x000368000c1e1b00 */
[----:B------:R1:W5:Y:S02]  /*31d0*/  @!P2 LDG.E.64 R54, desc[UR60][R46.64+0xa0] ;  /* 0x0000a03c2e36a981 */ /* 0x000364000c1e1b00 */
.L_x_3313:
[----:B------:R-:W-:Y:S05]  /*31e0*/  BSYNC B1 ;  /* 0x0000000000017941 */ /* 0x000fea0003800000 */
.L_x_3312:
[----:B01----:R-:W2:Y:S01]  /*31f0*/  LDL R44, [R1+0x14] ;  /* 0x00001400012c7983 */ /* 0x003ea20000100800 */
[----:B------:R-:W-:Y:S01]  /*3200*/  IMAD.MOV.U32 R45, RZ, RZ, R81 ;  /* 0x000000ffff2d7224 */ /* 0x000fe200078e0051 */
        /* <DEDUP_REMOVED lines=9> */
[----:B------:R-:W-:Y:S02]  /*32a0*/  IMAD.MOV.U32 R46, RZ, RZ, R82 ;  /* 0x000000ffff2e7224 */ /* 0x000fe400078e0052 */
[----:B------:R-:W-:-:S05]  /*32b0*/  IMAD.MOV.U32 R47, RZ, RZ, R83 ;  /* 0x000000ffff2f7224 */ /* 0x000fca00078e0053 */
[----:B------:R-:W-:Y:S02]  /*32c0*/  PRMT R166, R166, 0x5410, R47 ;  /* 0x00005410a6a67816 */ /* 0x000fe4000000002f */
[----:B------:R-:W-:Y:S02]  /*32d0*/  MOV R47, R91 ;  /* 0x0000005b002f7202 */ /* 0x000fe40000000f00 */
[----:B--2---:R-:W-:Y:S01]  /*32e0*/  R2UR UR4, R44 ;  /* 0x000000002c0472ca */ /* 0x004fe200000e0000 */
[----:B------:R-:W-:-:S05]  /*32f0*/  IMAD.MOV.U32 R44, RZ, RZ, R80 ;  /* 0x000000ffff2c7224 */ /* 0x000fca00078e0050 */
[----:B------:R-:W-:Y:S02]  /*3300*/  PRMT R167, R167, 0x5410, R44 ;  /* 0x00005410a7a77816 */ /* 0x000fe4000000002c */
[----:B------:R-:W-:Y:S02]  /*3310*/  MOV R44, R84 ;  /* 0x00000054002c7202 */ /* 0x000fe40000000f00 */
[----:B------:R-:W-:Y:S01]  /*3320*/  PRMT R167, R46, 0x7610, R167 ;  /* 0x000076102ea77816 */ /* 0x000fe200000000a7 */
[----:B------:R-:W-:Y:S01]  /*3330*/  IMAD.MOV.U32 R46, RZ, RZ, R90 ;  /* 0x000000ffff2e7224 */ /* 0x000fe200078e005a */
[----:B------:R-:W-:Y:S01]  /*3340*/  PRMT R168, R44, 0x5410, R45 ;  /* 0x000054102ca87816 */ /* 0x000fe2000000002d */
[----:B------:R-:W-:Y:S01]  /*3350*/  IMAD.MOV.U32 R44, RZ, RZ, R96 ;  /* 0x000000ffff2c7224 */ /* 0x000fe200078e0060 */
[----:B------:R-:W-:Y:S01]  /*3360*/  UISETP.NE.AND UP0, UPT, UR4, 0x3, UPT ;  /* 0x000000030400788c */ /* 0x000fe2000bf05270 */
[----:B------:R-:W-:Y:S01]  /*3370*/  IMAD.MOV.U32 R45, RZ, RZ, R97 ;  /* 0x000000ffff2d7224 */ /* 0x000fe200078e0061 */
[----:B------:R-:W-:Y:S01]  /*3380*/  PRMT R172, R46, 0x5410, R47 ;  /* 0x000054102eac7816 */ /* 0x000fe2000000002f */
[----:B------:R-:W-:Y:S01]  /*3390*/  IMAD.MOV.U32 R47, RZ, RZ, R129 ;  /* 0x000000ffff2f7224 */ /* 0x000fe200078e0081 */
[----:B------:R-:W-:-:S02]  /*33a0*/  MOV R46, R128 ;  /* 0x00000080002e7202 */ /* 0x000fc40000000f00 */
[----:B------:R-:W-:Y:S01]  /*33b0*/  PRMT R170, R44, 0x5410, R45 ;  /* 0x000054102caa7816 */ /* 0x000fe2000000002d */
[----:B------:R-:W-:Y:S01]  /*33c0*/  IMAD.MOV.U32 R44, RZ, RZ, R78 ;  /* 0x000000ffff2c7224 */ /* 0x000fe200078e004e */
[----:B------:R-:W-:Y:S02]  /*33d0*/  MOV R45, R79 ;  /* 0x0000004f002d7202 */ /* 0x000fe40000000f00 */
[----:B------:R-:W-:Y:S01]  /*33e0*/  PRMT R165, R46, 0x5410, R47 ;  /* 0x000054102ea57816 */ /* 0x000fe2000000002f */
[----:B-----5:R-:W-:Y:S01]  /*33f0*/  IMAD.MOV.U32 R46, RZ, RZ, R56 ;  /* 0x000000ffff2e7224 */ /* 0x020fe200078e0038 */
[----:B------:R-:W-:Y:S01]  /*3400*/  PRMT R157, R44, 0x5410, R45 ;  /* 0x000054102c9d7816 */ /* 0x000fe2000000002d */
[----:B------:R-:W-:Y:S01]  /*3410*/  IMAD.MOV.U32 R45, RZ, RZ, R87 ;  /* 0x000000ffff2d7224 */ /* 0x000fe200078e0057 */
[----:B------:R-:W-:Y:S01]  /*3420*/  MOV R44, R86 ;  /* 0x00000056002c7202 */ /* 0x000fe20000000f00 */
[----:B------:R-:W-:Y:S01]  /*3430*/  IMAD.MOV.U32 R47, RZ, RZ, R57 ;  /* 0x000000ffff2f7224 */ /* 0x000fe200078e0039 */
[----:B------:R-:W-:-:S02]  /*3440*/  PLOP3.LUT P2, PT, PT, PT, UP0, 0x80, 0x0 ;  /* 0x000000000000781c */ /* 0x000fc40003f4f008 */
        /* <DEDUP_REMOVED lines=34> */
[----:B------:R-:W-:Y:S01]  /*3670*/  MOV R45, R74 ;  /* 0x0000004a002d7202 */ /* 0x000fe20000000f00 */
[----:B------:R-:W-:-:S03]  /*3680*/  IMAD.MOV.U32 R44, RZ, RZ, R75 ;  /* 0x000000ffff2c7224 */ /* 0x000fc600078e004b */
[----:B------:R-:W-:Y:S02]  /*3690*/  PRMT R150, R47, 0x5410, R46 ;  /* 0x000054102f967816 */ /* 0x000fe4000000002e */
[----:B------:R-:W-:Y:S02]  /*36a0*/  PRMT R158, R158, 0x5410, R45 ;  /* 0x000054109e9e7816 */ /* 0x000fe4000000002d */
[----:B------:R-:W-:Y:S01]  /*36b0*/  PRMT R166, R44, 0x7610, R166 ;  /* 0x000076102ca67816 */ /* 0x000fe200000000a6 */
[----:B------:R-:W-:Y:S06]  /*36c0*/  @!P2 BRA `(.L_x_3314) ;  /* 0x000000000004a947 */ /* 0x000fec0003800000 */
[----:B------:R-:W-:Y:S01]  /*36d0*/  BPT.TRAP 0x1 ;  /* 0x000000040000795c */ /* 0x000fe20000300000 */
.L_x_3314:
[----:B------:R-:W-:Y:S01]  /*36e0*/  IMAD R100, R18, 0x8, R2 ;  /* 0x0000000812647824 */ /* 0x000fe200078e0202 */
[----:B------:R-:W-:Y:S01]  /*36f0*/  SHF.L.U32 R101, R206, 0x1f, RZ ;  /* 0x0000001fce657819 */ /* 0x000fe200000006ff */
[----:B------:R-:W-:Y:S03]  /*3700*/  BSSY B1, `(.L_x_3315) ;  /* 0x0000003000017945 */ /* 0x000fe60003800000 */
[----:B------:R-:W0:Y:S02]  /*3710*/  SYNCS.PHASECHK.TRANS64.TRYWAIT P5, [R100+URZ+0x36890], R101 ;  /* 0x03689065640075a7 */ /* 0x000e2400080a017f */
[----:B0-----:R-:W-:Y:S05]  /*3720*/  @!P5 BRA `(.L_x_3316) ;  /* 0x000002100038d947 */ /* 0x001fea0003800000 */
.L_x_3616:
[----:B------:R-:W-:Y:S05]  /*3730*/  BSYNC B1 ;  /* 0x0000000000017941 */ /* 0x000fea0003800000 */
.L_x_3315:
        /* <DEDUP_REMOVED lines=14> */
[--C-:B------:R-:W-:Y:S01]  /*3820*/  HADD2.F32 R128, -RZ, R47.reuse.H1_H1 ;  /* 0x3000002fff807230 */ /* 0x100fe20000004100 */
[----:B------:R-:W-:Y:S01]  /*3830*/  SHF.R.U32.HI R129, RZ, 0x10, R129 ;  /* 0x00000010ff817819 */ /* 0x000fe20000011681 */
[----:B------:R-:W-:Y:S02]  /*3840*/  HADD2.F32 R162, -RZ, R47.H0_H0 ;  /* 0x2000002fffa27230 */ /* 0x000fe40000004100 */
[----:B------:R-:W-:Y:S02]  /*3850*/  HADD2.F32 R161, -RZ, R123.H0_H0 ;  /* 0x2000007bffa17230 */ /* 0x000fe40000004100 */
[----:B------:R-:W-:-:S02]  /*3860*/  HADD2.F32 R129, -RZ, R129.H0_H0 ;  /* 0x20000081ff817230 */ /* 0x000fc40000004100 */
[----:B------:R-:W-:Y:S02]  /*3870*/  HADD2.F32 R159, -RZ, R159.H0_H0 ;  /* 0x2000009fff9f7230 */ /* 0x000fe40000004100 */
[----:B------:R-:W-:Y:S01]  /*3880*/  FMUL.FTZ R45, R160, R161 ;  /* 0x000000a1a02d7220 */ /* 0x000fe20000410000 */
[----:B------:R-:W-:Y:S02]  /*3890*/  HADD2.F32 R123, -RZ, R122.H0_H0 ;  /* 0x2000007aff7b7230 */ /* 0x000fe40000004100 */
[----:B------:R-:W-:Y:S01]  /*38a0*/  FMUL.FTZ R47, R128, R129 ;  /* 0x00000081802f7220 */ /* 0x000fe20000410000 */
[----:B------:R-:W-:Y:S01]  /*38b0*/  FMUL.FTZ R161, R164, R161 ;  /* 0x000000a1a4a17220 */ /* 0x000fe20000410000 */
[----:B------:R-:W-:Y:S01]  /*38c0*/  FMUL.FTZ R129, R162, R129 ;  /* 0x00000081a2817220 */ /* 0x000fe20000410000 */
[----:B------:R-:W-:Y:S01]  /*38d0*/  FFMA.FTZ R45, R164, R159, -R45 ;  /* 0x0000009fa42d7223 */ /* 0x000fe2000001082d */
[----:B------:R-:W-:Y:S01]  /*38e0*/  FFMA.FTZ R47, R162, R123, -R47 ;  /* 0x0000007ba22f7223 */ /* 0x000fe2000001082f */
        /* <DEDUP_REMOVED lines=21> */
[----:B------:R-:W-:Y:S02]  /*3a40*/  F2FP.F16.F32.PACK_AB R46, R44, R129 ;  /* 0x000000812c2e723e */ /* 0x000fe400000000ff */
[----:B------:R-:W-:-:S07]  /*3a50*/  MOV R44, R160 ;  /* 0x000000a0002c7202 */ /* 0x000fce0000000f00 */
.L_x_3322:
[----:B------:R-:W-:Y:S05]  /*3a60*/  BSYNC B3 ;  /* 0x0000000000037941 */ /* 0x000fea0003800000 */
.L_x_3321:
[----:B--2---:R1:W-:Y:S02]  /*3a70*/  STG.E.128 desc[UR60][R50.64], R44 ;  /* 0x0000002c32007986 */ /* 0x0043e4000c101d3c */
.L_x_3320:
[----:B------:R-:W-:Y:S05]  /*3a80*/  BSYNC B2 ;  /* 0x0000000000027941 */ /* 0x000fea0003800000 */
.L_x_3319:
[----:B------:R-:W-:Y:S01]  /*3a90*/  ISETP.NE.AND P3, PT, R35, RZ, PT ;  /* 0x000000ff2300720c */ /* 0x000fe20003f65270 */
[----:B------:R-:W-:-:S12]  /*3aa0*/  BSSY B2, `(.L_x_3323) ;  /* 0x0000032000027945 */ /* 0x000fd80003800000 */
[----:B------:R-:W-:Y:S05]  /*3ab0*/  @!P3 BRA `(.L_x_3324) ;  /* 0x0000000000c0b947 */ /* 0x000fea0003800000 */
[----:B-1----:R1:W2:Y:S01]  /*3ac0*/  LDS.128 R44, [R42+0x21000] ;  /* 0x021000002a2c7984 */ /* 0x0022a20000000c00 */
[----:B------:R-:W-:Y:S01]  /*3ad0*/  VIADD R123, R16, 0x10 ;  /* 0x00000010107b7836 */ /* 0x000fe20000000000 */
[----:B------:R-:W-:Y:S04]  /*3ae0*/  BSSY B3, `(.L_x_3325) ;  /* 0x000002c000037945 */ /* 0x000fe80003800000 */
[----:B------:R-:W-:-:S13]  /*3af0*/  ISETP.GE.AND P3, PT, R123, R124, PT ;  /* 0x0000007c7b00720c */ /* 0x000fda0003f66270 */
        /* <DEDUP_REMOVED lines=42> */
.L_x_3326:
[----:B------:R-:W-:Y:S05]  /*3da0*/  BSYNC B3 ;  /* 0x0000000000037941 */ /* 0x000fea0003800000 */
.L_x_3325:
[----:B--2---:R2:W-:Y:S02]  /*3db0*/  STG.E.128 desc[UR60][R50.64+0x40], R44 ;  /* 0x0000402c32007986 */ /* 0x0045e4000c101d3c */
.L_x_3324:
[----:B------:R-:W-:Y:S05]  /*3dc0*/  BSYNC B2 ;  /* 0x0000000000027941 */ /* 0x000fea0003800000 */
.L_x_3323:
[----:B------:R-:W-:Y:S01]  /*3dd0*/  ISETP.NE.AND P3, PT, R36, RZ, PT ;  /* 0x000000ff2400720c */ /* 0x000fe20003f65270 */
[----:B------:R-:W-:-:S12]  /*3de0*/  BSSY B2, `(.L_x_3327) ;  /* 0x0000031000027945 */ /* 0x000fd80003800000 */
[----:B------:R-:W-:Y:S05]  /*3df0*/  @!P3 BRA `(.L_x_3328) ;  /* 0x0000000000bcb947 */ /* 0x000fea0003800000 */
[----:B-12---:R1:W2:Y:S01]  /*3e00*/  LDS.128 R44, [R41+0x24800] ;  /* 0x02480000292c7984 */ /* 0x0062a20000000c00 */
[----:B------:R-:W-:Y:S01]  /*3e10*/  IADD3 R97, R16, 0x20, RZ ;  /* 0x0000002010617810 */ /* 0x000fe20007ffe0ff */
[----:B------:R-:W-:Y:S03]  /*3e20*/  BSSY B3, `(.L_x_3329) ;  /* 0x000002b000037945 */ /* 0x000fe60003800000 */
[----:B------:R-:W-:-:S13]  /*3e30*/  ISETP.GE.AND P3, PT, R97, R124, PT ;  /* 0x0000007c6100720c */ /* 0x000fda0003f66270 */
        /* <DEDUP_REMOVED lines=16> */
[----:B------:R-:W-:Y:S01]  /*3f40*/  FMUL.FTZ R91, R98, R91 ;  /* 0x0000005b625b7220 */ /* 0x000fe20000410000 */
[-C--:B------:R-:W-:Y:S01]  /*3f50*/  FFMA.FTZ R122, R45, R88.reuse, -R122 ;  /* 0x000000582d7a7223 */ /* 0x080fe2000001087a */
[----:B------:R-:W-:Y:S02]  /*3f60*/  FFMA.FTZ R97, R97, R88, R90 ;  /* 0x0000005861617223 */ /* 0x000fe4000001005a */
[----:B------:R-:W-:Y:S01]  /*3f70*/  FFMA.FTZ R96, R96, R89, R91 ;  /* 0x0000005960607223 */ /* 0x000fe2000001005b */
[----:B------:R-:W-:-:S02]  /*3f80*/  HADD2.F32 R88, -RZ, R44.H1_H1 ;  /* 0x3000002cff587230 */ /* 0x000fc40000004100 */
[----:B------:R-:W-:Y:S01]  /*3f90*/  FFMA.FTZ R47, R98, R89, -R47 ;  /* 0x00000059622f7223 */ /* 0x000fe2000001082f */
[----:B------:R-:W-:Y:S02]  /*3fa0*/  HADD2.F32 R91, -RZ, R172.H0_H0 ;  /* 0x200000acff5b7230 */ /* 0x000fe40000004100 */
        /* <DEDUP_REMOVED lines=17> */
[----:B------:R-:W-:-:S07]  /*40c0*/  F2FP.F16.F32.PACK_AB R46, R90, R91 ;  /* 0x0000005b5a2e723e */ /* 0x000fce00000000ff */
.L_x_3330:
[----:B------:R-:W-:Y:S05]  /*40d0*/  BSYNC B3 ;  /* 0x0000000000037941 */ /* 0x000fea0003800000 */
.L_x_3329:
[----:B--2---:R3:W-:Y:S02]  /*40e0*/  STG.E.128 desc[UR60][R50.64+0x80], R44 ;  /* 0x0000802c32007986 */ /* 0x0047e4000c101d3c */
.L_x_3328:
[----:B------:R-:W-:Y:S05]  /*40f0*/  BSYNC B2 ;  /* 0x0000000000027941 */ /* 0x000fea0003800000 */
.L_x_3327:
[----:B------:R-:W-:Y:S01]  /*4100*/  ISETP.NE.AND P3, PT, R37, RZ, PT ;  /* 0x000000ff2500720c */ /* 0x000fe20003f65270 */
[----:B------:R-:W-:-:S12]  /*4110*/  BSSY B2, `(.L_x_3331) ;  /* 0x0000032000027945 */ /* 0x000fd80003800000 */
[----:B------:R-:W-:Y:S05]  /*4120*/  @!P3 BRA `(.L_x_3332) ;  /* 0x0000000000c0b947 */ /* 0x000fea0003800000 */
[----:B-123--:R1:W2:Y:S01]  /*4130*/  LDS.128 R44, [R42+0x24800] ;  /* 0x024800002a2c7984 */ /* 0x00e2a20000000c00 */
[----:B------:R-:W-:Y:S01]  /*4140*/  VIADD R89, R16, 0x30 ;  /* 0x0000003010597836 */ /* 0x000fe20000000000 */
[----:B------:R-:W-:Y:S04]  /*4150*/  BSSY B3, `(.L_x_3333) ;  /* 0x000002c000037945 */ /* 0x000fe80003800000 */
[----:B------:R-:W-:-:S13]  /*4160*/  ISETP.GE.AND P3, PT, R89, R124, PT ;  /* 0x0000007c5900720c */ /* 0x000fda0003f66270 */
[----:B-1----:R-:W-:Y:S05]  /*4170*/  @P3 BRA `(.L_x_3334) ;  /* 0x0000000000a43947 */ /* 0x002fea0003800000 */
[--C-:B------:R-:W-:Y:S02]  /*4180*/  SHF.R.U64 R88, R84, 0x10, R85.reuse ;  /* 0x0000001054587819 */ /* 0x100fe40000001255 */
[----:B------:R-:W-:Y:S01]  /*4190*/  SHF.R.U32.HI R84, RZ, 0x10, R85 ;  /* 0x00000010ff547819 */ /* 0x000fe20000011655 */
[----:B--2---:R-:W-:Y:S01]  /*41a0*/  IMAD.MOV.U32 R85, RZ, RZ, R47 ;  /* 0x000000ffff557224 */ /* 0x004fe200078e002f */
[--C-:B------:R-:W-:Y:S01]  /*41b0*/  SHF.R.U64 R90, R86, 0x10, R87.reuse ;  /* 0x00000010565a7819 */ /* 0x100fe20000001257 */
[--C-:B------:R-:W-:Y:S01]  /*41c0*/  HADD2.F32 R47, -RZ, R45.reuse.H1_H1 ;  /* 0x3000002dff2f7230 */ /* 0x100fe20000004100 */
[----:B------:R-:W-:Y:S01]  /*41d0*/  SHF.R.U32.HI R89, RZ, 0x10, R87 ;  /* 0x00000010ff597819 */ /* 0x000fe20000011657 */
[----:B------:R-:W-:Y:S02]  /*41e0*/  HADD2.F32 R45, -RZ, R45.H0_H0 ;  /* 0x2000002dff2d7230 */ /* 0x000fe40000004100 */
[----:B------:R-:W-:Y:S02]  /*41f0*/  HADD2.F32 R90, -RZ, R90.H0_H0 ;  /* 0x2000005aff5a7230 */ /* 0x000fe40000004100 */
        /* <DEDUP_REMOVED lines=12> */
[----:B------:R-:W-:Y:S01]  /*42c0*/  FFMA.FTZ R86, R86, R87, R89 ;  /* 0x0000005756567223 */ /* 0x000fe20000010059 */
[--C-:B------:R-:W-:Y:S02]  /*42d0*/  HADD2.F32 R89, -RZ, R171.reuse.H0_H0 ;  /* 0x200000abff597230 */ /* 0x100fe40000004100 */
[----:B------:R-:W-:Y:S01]  /*42e0*/  HADD2.F32 R88, -RZ, R44.H1_H1 ;  /* 0x3000002cff587230 */ /* 0x000fe20000004100 */
[----:B------:R-:W-:Y:S01]  /*42f0*/  F2FP.F16.F32.PACK_AB R45, R84, R45 ;  /* 0x0000002d542d723e */ /* 0x000fe200000000ff */
[----:B------:R-:W-:Y:S01]  /*4300*/  HADD2.F32 R87, -RZ, R46.H1_H1 ;  /* 0x3000002eff577230 */ /* 0x000fe20000004100 */
[----:B------:R-:W-:Y:S01]  /*4310*/  F2FP.F16.F32.PACK_AB R47, R86, R47 ;  /* 0x0000002f562f723e */ /* 0x000fe200000000ff */
[----:B------:R-:W-:-:S02]  /*4320*/  HADD2.F32 R171, -RZ, R171.H1_H1 ;  /* 0x300000abffab7230 */ /* 0x000fc40000004100 */
[----:B------:R-:W-:Y:S01]  /*4330*/  FMUL.FTZ R91, R88, R89 ;  /* 0x00000059585b7220 */ /* 0x000fe20000410000 */
[----:B------:R-:W-:Y:S02]  /*4340*/  HADD2.F32 R44, -RZ, R44.H0_H0 ;  /* 0x2000002cff2c7230 */ /* 0x000fe40000004100 */
[----:B------:R-:W-:Y:S02]  /*4350*/  HADD2.F32 R46, -RZ, R46.H0_H0 ;  /* 0x2000002eff2e7230 */ /* 0x000fe40000004100 */
[C---:B------:R-:W-:Y:S01]  /*4360*/  FMUL.FTZ R97, R87.reuse, R171 ;  /* 0x000000ab57617220 */ /* 0x040fe20000410000 */
[--C-:B------:R-:W-:Y:S02]  /*4370*/  HADD2.F32 R85, -RZ, R168.reuse.H0_H0 ;  /* 0x200000a8ff557230 */ /* 0x100fe40000004100 */
[----:B------:R-:W-:Y:S01]  /*4380*/  FMUL.FTZ R89, R44, R89 ;  /* 0x000000592c597220 */ /* 0x000fe20000410000 */
[----:B------:R-:W-:Y:S02]  /*4390*/  HADD2.F32 R168, -RZ, R168.H1_H1 ;  /* 0x300000a8ffa87230 */ /* 0x000fe40000004100 */
[----:B------:R-:W-:Y:S01]  /*43a0*/  FMUL.FTZ R90, R46, R171 ;  /* 0x000000ab2e5a7220 */ /* 0x000fe20000410000 */
[-C--:B------:R-:W-:Y:S01]  /*43b0*/  FFMA.FTZ R91, R44, R85.reuse, -R91 ;  /* 0x000000552c5b7223 */ /* 0x080fe2000001085b */
[----:B------:R-:W-:Y:S01]  /*43c0*/  FFMA.FTZ R88, R88, R85, R89 ;  /* 0x0000005558587223 */ /* 0x000fe20000010059 */
[-C--:B------:R-:W-:Y:S01]  /*43d0*/  FFMA.FTZ R97, R46, R168.reuse, -R97 ;  /* 0x000000a82e617223 */ /* 0x080fe20000010861 */
[----:B------:R-:W-:-:S03]  /*43e0*/  FFMA.FTZ R90, R87, R168, R90 ;  /* 0x000000a8575a7223 */ /* 0x000fc6000001005a */
[----:B------:R-:W-:Y:S02]  /*43f0*/  F2FP.F16.F32.PACK_AB R44, R88, R91 ;  /* 0x0000005b582c723e */ /* 0x000fe400000000ff */
[----:B------:R-:W-:-:S07]  /*4400*/  F2FP.F16.F32.PACK_AB R46, R90, R97 ;  /* 0x000000615a2e723e */ /* 0x000fce00000000ff */
.L_x_3334:
[----:B------:R-:W-:Y:S05]  /*4410*/  BSYNC B3 ;  /* 0x0000000000037941 */ /* 0x000fea0003800000 */
.L_x_3333:
[----:B--2---:R4:W-:Y:S02]  /*4420*/  STG.E.128 desc[UR60][R50.64+0xc0], R44 ;  /* 0x0000c02c32007986 */ /* 0x0049e4000c101d3c */
.L_x_3332:
[----:B------:R-:W-:Y:S05]  /*4430*/  BSYNC B2 ;  /* 0x0000000000027941 */ /* 0x000fea0003800000 */
.L_x_3331:
[----:B------:R-:W-:Y:S01]  /*4440*/  ISETP.NE.AND P3, PT, R38, RZ, PT ;  /* 0x000000ff2600720c */ /* 0x000fe20003f65270 */
[----:B------:R-:W-:-:S12]  /*4450*/  BSSY B2, `(.L_x_3335) ;  /* 0x0000033000027945 */ /* 0x000fd80003800000 */
[----:B------:R-:W-:Y:S05]  /*4460*/  @!P3 BRA `(.L_x_3336) ;  /* 0x0000000000c4b947 */ /* 0x000fea0003800000 */
[----:B-1234-:R1:W2:Y:S01]  /*4470*/  LDS.128 R44, [R41+0x28000] ;  /* 0x02800000292c7984 */ /* 0x01e2a20000000c00 */
[----:B------:R-:W-:Y:S01]  /*4480*/  IADD3 R85, R16, 0x40, RZ ;  /* 0x0000004010557810 */ /* 0x000fe20007ffe0ff */
[----:B------:R-:W-:Y:S03]  /*4490*/  BSSY B3, `(.L_x_3337) ;  /* 0x000002d000037945 */ /* 0x000fe60003800000 */
[----:B------:R-:W-:-:S13]  /*44a0*/  ISETP.GE.AND P3, PT, R85, R124, PT ;  /* 0x0000007c5500720c */ /* 0x000fda0003f66270 */
[----:B-1----:R-:W-:Y:S05]  /*44b0*/  @P3 BRA `(.L_x_3338) ;  /* 0x0000000000a83947 */ /* 0x002fea0003800000 */
[--C-:B------:R-:W-:Y:S01]  /*44c0*/  SHF.R.U64 R87, R80, 0x10, R81.reuse ;  /* 0x0000001050577819 */ /* 0x100fe20000001251 */
        /* <DEDUP_REMOVED lines=8> */
[----:B------:R-:W-:-:S02]  /*4550*/  HADD2.F32 R82, -RZ, R81.H1_H1 ;  /* 0x30000051ff527230 */ /* 0x000fc40000004100 */
[----:B------:R-:W-:Y:S02]  /*4560*/  HADD2.F32 R86, -RZ, R86.H0_H0 ;  /* 0x20000056ff567230 */ /* 0x000fe40000004100 */
[-C--:B------:R-:W-:Y:S01]  /*4570*/  FMUL.FTZ R45, R47, R85.reuse ;  /* 0x000000552f2d7220 */ /* 0x080fe20000410000 */
[----:B------:R-:W-:Y:S02]  /*4580*/  HADD2.F32 R81, -RZ, R81.H0_H0 ;  /* 0x20000051ff517230 */ /* 0x000fe40000004100 */
[----:B------:R-:W-:Y:S01]  /*4590*/  FMUL.FTZ R88, R44, R85 ;  /* 0x000000552c587220 */ /* 0x000fe20000410000 */
[----:B------:R-:W-:Y:S02]  /*45a0*/  HADD2.F32 R83, -RZ, R87.H0_H0 ;  /* 0x20000057ff537230 */ /* 0x000fe40000004100 */
[-C--:B------:R-:W-:Y:S01]  /*45b0*/  FMUL.FTZ R90, R82, R86.reuse ;  /* 0x00000056525a7220 */ /* 0x080fe20000410000 */
[----:B------:R-:W-:Y:S02]  /*45c0*/  HADD2.F32 R84, -RZ, R84.H0_H0 ;  /* 0x20000054ff547230 */ /* 0x000fe40000004100 */
[----:B------:R-:W-:Y:S01]  /*45d0*/  FMUL.FTZ R85, R81, R86 ;  /* 0x0000005651557220 */ /* 0x000fe20000410000 */
[----:B------:R-:W-:-:S02]  /*45e0*/  HADD2.F32 R87, -RZ, R166.H1_H1 ;  /* 0x300000a6ff577230 */ /* 0x000fc40000004100 */
[-C--:B------:R-:W-:Y:S01]  /*45f0*/  FFMA.FTZ R44, R44, R83.reuse, -R45 ;  /* 0x000000532c2c7223 */ /* 0x080fe2000001082d */
[----:B------:R-:W-:Y:S01]  /*4600*/  FFMA.FTZ R45, R47, R83, R88 ;  /* 0x000000532f2d7223 */ /* 0x000fe20000010058 */
[-C--:B------:R-:W-:Y:S01]  /*4610*/  FFMA.FTZ R47, R81, R84.reuse, -R90 ;  /* 0x00000054512f7223 */ /* 0x080fe2000001085a */
[----:B------:R-:W-:Y:S01]  /*4620*/  FFMA.FTZ R86, R82, R84, R85 ;  /* 0x0000005452567223 */ /* 0x000fe20000010055 */
[--C-:B------:R-:W-:Y:S02]  /*4630*/  HADD2.F32 R83, -RZ, R167.reuse.H1_H1 ;  /* 0x300000a7ff537230 */ /* 0x100fe40000004100 */
[----:B------:R-:W-:Y:S01]  /*4640*/  HADD2.F32 R81, -RZ, R80.H1_H1 ;  /* 0x30000050ff517230 */ /* 0x000fe20000004100 */
[----:B------:R-:W-:Y:S01]  /*4650*/  F2FP.F16.F32.PACK_AB R45, R45, R44 ;  /* 0x0000002c2d2d723e */ /* 0x000fe200000000ff */
[----:B------:R-:W-:Y:S01]  /*4660*/  HADD2.F32 R82, -RZ, R46.H1_H1 ;  /* 0x3000002eff527230 */ /* 0x000fe20000004100 */
[----:B------:R-:W-:Y:S01]  /*4670*/  F2FP.F16.F32.PACK_AB R47, R86, R47 ;  /* 0x0000002f562f723e */ /* 0x000fe200000000ff */
[----:B------:R-:W-:-:S02]  /*4680*/  HADD2.F32 R167, -RZ, R167.H0_H0 ;  /* 0x200000a7ffa77230 */ /* 0x000fc40000004100 */
[----:B------:R-:W-:Y:S02]  /*4690*/  HADD2.F32 R80, -RZ, R80.H0_H0 ;  /* 0x20000050ff507230 */ /* 0x000fe40000004100 */
[----:B------:R-:W-:Y:S01]  /*46a0*/  FMUL.FTZ R91, R82, R87 ;  /* 0x00000057525b7220 */ /* 0x000fe20000410000 */
[----:B------:R-:W-:Y:S02]  /*46b0*/  HADD2.F32 R46, -RZ, R46.H0_H0 ;  /* 0x2000002eff2e7230 */ /* 0x000fe40000004100 */
[-C--:B------:R-:W-:Y:S01]  /*46c0*/  FMUL.FTZ R89, R81, R167.reuse ;  /* 0x000000a751597220 */ /* 0x080fe20000410000 */
[----:B------:R-:W-:Y:S02]  /*46d0*/  HADD2.F32 R85, -RZ, R158.H0_H0 ;  /* 0x2000009eff557230 */ /* 0x000fe40000004100 */
[----:B------:R-:W-:Y:S01]  /*46e0*/  FMUL.FTZ R84, R80, R167 ;  /* 0x000000a750547220 */ /* 0x000fe20000410000 */
[----:B------:R-:W-:Y:S01]  /*46f0*/  FMUL.FTZ R87, R46, R87 ;  /* 0x000000572e577220 */ /* 0x000fe20000410000 */
[----:B------:R-:W-:-:S02]  /*4700*/  FFMA.FTZ R89, R80, R83, -R89 ;  /* 0x0000005350597223 */ /* 0x000fc40000010859 */
[----:B------:R-:W-:Y:S01]  /*4710*/  FFMA.FTZ R84, R81, R83, R84 ;  /* 0x0000005351547223 */ /* 0x000fe20000010054 */
[-C--:B------:R-:W-:Y:S01]  /*4720*/  FFMA.FTZ R91, R46, R85.reuse, -R91 ;  /* 0x000000552e5b7223 */ /* 0x080fe2000001085b */
[----:B------:R-:W-:-:S03]  /*4730*/  FFMA.FTZ R82, R82, R85, R87 ;  /* 0x0000005552527223 */ /* 0x000fc60000010057 */
[----:B------:R-:W-:Y:S02]  /*4740*/  F2FP.F16.F32.PACK_AB R44, R84, R89 ;  /* 0x00000059542c723e */ /* 0x000fe400000000ff */
[----:B------:R-:W-:-:S07]  /*4750*/  F2FP.F16.F32.PACK_AB R46, R82, R91 ;  /* 0x0000005b522e723e */ /* 0x000fce00000000ff */
.L_x_3338:
[----:B------:R-:W-:Y:S05]  /*4760*/  BSYNC B3 ;  /* 0x0000000000037941 */ /* 0x000fea0003800000 */
.L_x_3337:
[----:B--2---:R1:W-:Y:S02]  /*4770*/  STG.E.128 desc[UR60][R50.64+0x100], R44 ;  /* 0x0001002c32007986 */ /* 0x0043e4000c101d3c */
.L_x_3336:
[----:B------:R-:W-:Y:S05]  /*4780*/  BSYNC B2 ;  /* 0x0000000000027941 */ /* 0x000fea0003800000 */
.L_x_3335:
[----:B------:R-:W-:-:S13]  /*4790*/  ISETP.NE.AND P3, PT, R39, RZ, PT ;  /* 0x000000ff2700720c */ /* 0x000fda0003f65270 */
        /* <DEDUP_REMOVED lines=47> */
.L_x_3340:
[----:B------:R-:W-:Y:S05]  /*4a90*/  BSYNC B2 ;  /* 0x0000000000027941 */ /* 0x000fea0003800000 */
.L_x_3339:
[----:B--2---:R1:W-:Y:S02]  /*4aa0*/  STG.E.128 desc[UR60][R50.64+0x140], R44 ;  /* 0x0001402c32007986 */ /* 0x0043e4000c101d3c */
.L_x_3318:
[----:B------:R-:W-:Y:S05]  /*4ab0*/  BSYNC B1 ;  /* 0x0000000000017941 */ /* 0x000fea0003800000 */
.L_x_3317:
        /* <DEDUP_REMOVED lines=13> */
[----:B------:R-:W-:Y:S01]  /*4b90*/  HADD2.F32 R51, -RZ, R47.H1_H1 ;  /* 0x3000002fff337230 */ /* 0x000fe20000004100 */
        /* <DEDUP_REMOVED lines=10> */
[----:B------:R-:W-:Y:S01]  /*4c40*/  FMUL.FTZ R76, R47, R76 ;  /* 0x0000004c2f4c7220 */ /* 0x000fe20000410000 */
[----:B------:R-:W-:Y:S01]  /*4c50*/  FFMA.FTZ R78, R45, R72, -R78 ;  /* 0x000000482d4e7223 */ /* 0x000fe2000001084e */
[----:B------:R-:W-:-:S02]  /*4c60*/  HADD2.F32 R158, -RZ, R158.H1_H1 ;  /* 0x3000009eff9e7230 */ /* 0x000fc40000004100 */
[----:B------:R-:W-:Y:S01]  /*4c70*/  FFMA.FTZ R75, R46, R72, R73 ;  /* 0x000000482e4b7223 */ /* 0x000fe20000010049 */
[-C--:B------:R-:W-:Y:S01]  /*4c80*/  FFMA.FTZ R79, R51, R74.reuse, R76 ;  /* 0x0000004a334f7223 */ /* 0x080fe2000001004c */
[----:B------:R-:W-:Y:S02]  /*4c90*/  HADD2.F32 R51, -RZ, R166.H0_H0 ;  /* 0x200000a6ff337230 */ /* 0x000fe40000004100 */
[----:B------:R-:W-:Y:S01]  /*4ca0*/  FFMA.FTZ R80, R47, R74, -R80 ;  /* 0x0000004a2f507223 */ /* 0x000fe20000010850 */
[----:B------:R-:W-:Y:S02]  /*4cb0*/  HADD2.F32 R45, -RZ, R44.H1_H1 ;  /* 0x3000002cff2d7230 */ /* 0x000fe40000004100 */
        /* <DEDUP_REMOVED lines=17> */
.L_x_3345:
[----:B------:R-:W-:Y:S05]  /*4dd0*/  BSYNC B2 ;  /* 0x0000000000027941 */ /* 0x000fea0003800000 */
.L_x_3344:
[----:B--2---:R1:W-:Y:S02]  /*4de0*/  STG.E.128 desc[UR60][R48.64], R44 ;  /* 0x0000002c30007986 */ /* 0x0043e4000c101d3c */
.L_x_3343:
[----:B------:R-:W-:Y:S05]  /*4df0*/  BSYNC B1 ;  /* 0x0000000000017941 */ /* 0x000fea0003800000 */
.L_x_3342:
        /* <DEDUP_REMOVED lines=49> */
.L_x_3349:
[----:B------:R-:W-:Y:S05]  /*5110*/  BSYNC B2 ;  /* 0x0000000000027941 */ /* 0x000fea0003800000 */
.L_x_3348:
[----:B--2---:R1:W-:Y:S02]  /*5120*/  STG.E.128 desc[UR60][R48.64+0x40], R44 ;  /* 0x0000402c30007986 */ /* 0x0043e4000c101d3c */
.L_x_3347:
[----:B------:R-:W-:Y:S05]  /*5130*/  BSYNC B1 ;  /* 0x0000000000017941 */ /* 0x000fea0003800000 */
.L_x_3346:
[----:B------:R-:W-:Y:S01]  /*5140*/  ISETP.NE.AND P3, PT, R36, RZ, PT ;  /* 0x000000ff2400720c */ /* 0x000fe20003f65270 */
[----:B------:R-:W-:-:S12]  /*5150*/  BSSY B1, `(.L_x_3350) ;  /* 0x0000032000017945 */ /* 0x000fd80003800000 */
[----:B------:R-:W-:Y:S05]  /*5160*/  @!P3 BRA `(.L_x_3351) ;  /* 0x0000000000c0b947 */ /* 0x000fea0003800000 */
[----:B-1234-:R1:W2:Y:S01]  /*5170*/  LDS.128 R44, [R41+0x26800] ;  /* 0x02680000292c7984 */ /* 0x01e2a20000000c00 */
[----:B------:R-:W-:Y:S01]  /*5180*/  VIADD R51, R16, 0x20 ;  /* 0x0000002010337836 */ /* 0x000fe20000000000 */
[----:B------:R-:W-:Y:S04]  /*5190*/  BSSY B2, `(.L_x_3352) ;  /* 0x000002c000027945 */ /* 0x000fe80003800000 */
        /* <DEDUP_REMOVED lines=43> */
.L_x_3353:
[----:B------:R-:W-:Y:S05]  /*5450*/  BSYNC B2 ;  /* 0x0000000000027941 */ /* 0x000fea0003800000 */
.L_x_3352:
[----:B--2---:R1:W-:Y:S02]  /*5460*/  STG.E.128 desc[UR60][R48.64+0x80], R44 ;  /* 0x0000802c30007986 */ /* 0x0043e4000c101d3c */
.L_x_3351:
[----:B------:R-:W-:Y:S05]  /*5470*/  BSYNC B1 ;  /* 0x0000000000017941 */ /* 0x000fea0003800000 */
.L_x_3350:
        /* <DEDUP_REMOVED lines=49> */
.L_x_3357:
[----:B------:R-:W-:Y:S05]  /*5790*/  BSYNC B2 ;  /* 0x0000000000027941 */ /* 0x000fea0003800000 */
.L_x_3356:
[----:B--2---:R1:W-:Y:S02]  /*57a0*/  STG.E.128 desc[UR60][R48.64+0xc0], R44 ;  /* 0x0000c02c30007986 */ /* 0x0043e4000c101d3c */
.L_x_3355:
[----:B------:R-:W-:Y:S05]  /*57b0*/  BSYNC B1 ;  /* 0x0000000000017941 */ /* 0x000fea0003800000 */
.L_x_3354:
        /* <DEDUP_REMOVED lines=49> */
.L_x_3361:
[----:B------:R-:W-:Y:S05]  /*5ad0*/  BSYNC B2 ;  /* 0x0000000000027941 */ /* 0x000fea0003800000 */
.L_x_3360:
[----:B--2---:R1:W-:Y:S02]  /*5ae0*/  STG.E.128 desc[UR60][R48.64+0x100], R44 ;  /* 0x0001002c30007986 */ /* 0x0043e4000c101d3c */
.L_x_3359:
[----:B------:R-:W-:Y:S05]  /*5af0*/  BSYNC B1 ;  /* 0x0000000000017941 */ /* 0x000fea0003800000 */
.L_x_3358:
[----:B------:R-:W-:-:S13]  /*5b00*/  ISETP.NE.AND P3, PT, R39, RZ, PT ;  /* 0x000000ff2700720c */ /* 0x000fda0003f65270 */
        /* <DEDUP_REMOVED lines=47> */
.L_x_3363:
[----:B------:R-:W-:Y:S05]  /*5e00*/  BSYNC B1 ;  /* 0x0000000000017941 */ /* 0x000fea0003800000 */
.L_x_3362:
[----:B--2---:R1:W-:Y:S01]  /*5e10*/  STG.E.128 desc[UR60][R48.64+0x140], R44 ;  /* 0x0001402c30007986 */ /* 0x0043e2000c101d3c */
[----:B------:R-:W-:Y:S05]  /*5e20*/  BRA `(.L_x_3341) ;  /* 0x0000003c00b07947 */ /* 0x000fea0003800000 */
.L_x_3309:
        /* <DEDUP_REMOVED lines=19> */
[----:B------:R-:W-:Y:S02]  /*5f60*/  CS2R R52, SRZ ;  /* 0x0000000000347805 */ /* 0x000fe4000001ff00 */
[----:B------:R-:W-:Y:S01]  /*5f70*/  CS2R R66, SRZ ;  /* 0x0000000000427805 */ /* 0x000fe2000001ff00 */
[----:B------:R-:W-:Y:S01]  /*5f80*/  IMAD.X R45, R100, 0x1, R15, P2 ;  /* 0x00000001642d7824 */ /* 0x000fe200010e060f */
[----:B------:R-:W-:Y:S02]  /*5f90*/  LEA R68, P2, R44, UR4, 0x1 ;  /* 0x000000042c447c11 */ /* 0x000fe4000f8408ff */
[----:B------:R-:W-:-:S02]  /*5fa0*/  CS2R R64, SRZ ;  /* 0x0000000000407805 */ /* 0x000fc4000001ff00 */
[----:B------:R-:W-:Y:S01]  /*5fb0*/  LEA.HI.X R69, R44, UR5, R45, 0x1, P2 ;  /* 0x000000052c457c11 */ /* 0x000fe200090f0c2d */
[----:B------:R-:W-:Y:S01]  /*5fc0*/  ULDC.64 UR4, c[0x0][0x3e0] ;  /* 0x0000f80000047ab9 */ /* 0x000fe20000000a00 */
[----:B------:R-:W-:-:S05]  /*5fd0*/  IADD3 R44, P2, R110, R92, RZ ;  /* 0x0000005c6e2c7210 */ /* 0x000fca0007f5e0ff */
[----:B------:R-:W-:Y:S01]  /*5fe0*/  IMAD.X R45, R101, 0x1, R13, P2 ;  /* 0x00000001652d7824 */ /* 0x000fe200010e060d */
        /* <DEDUP_REMOVED lines=9> */
[----:B------:R-:W-:Y:S02]  /*6080*/  ISETP.GE.AND P2, PT, R204, R124, PT ;  /* 0x0000007ccc00720c */ /* 0x000fe40003f46270 */
[----:B------:R-:W-:Y:S02]  /*6090*/  CS2R R46, SRZ ;  /* 0x00000000002e7805 */ /* 0x000fe4000001ff00 */
[----:B------:R-:W-:Y:S02]  /*60a0*/  CS2R R44, SRZ ;  /* 0x00000000002c7805 */ /* 0x000fe4000001ff00 */
[----:B------:R-:W-:-:S02]  /*60b0*/  CS2R R58, SRZ ;  /* 0x00000000003a7805 */ /* 0x000fc4000001ff00 */
[----:B------:R-:W-:-:S05]  /*60c0*/  CS2R R56, SRZ ;  /* 0x0000000000387805 */ /* 0x000fca000001ff00 */
[----:B------:R0:W5:Y:S04]  /*60d0*/  @!P2 LDG.E.128 R48, desc[UR60][R68.64+0x40] ;  /* 0x0000403c4430a981 */ /* 0x000168000c1e1d00 */
[----:B------:R0:W5:Y:S01]  /*60e0*/  @!P2 LDG.E.128 R60, desc[UR60][R72.64+0x40] ;  /* 0x0000403c483ca981 */ /* 0x000162000c1e1d00 */
[----:B------:R-:W-:-:S13]  /*60f0*/  ISETP.GE.AND P2, PT, R205, R124, PT ;  /* 0x0000007ccd00720c */ /* 0x000fda0003f46270 */
[----:B------:R0:W5:Y:S04]  /*6100*/  @!P2 LDG.E.128 R44, desc[UR60][R68.64+0x80] ;  /* 0x0000803c442ca981 */ /* 0x000168000c1e1d00 */
[----:B------:R0:W5:Y:S02]  /*6110*/  @!P2 LDG.E.128 R56, desc[UR60][R72.64+0x80] ;  /* 0x0000803c4838a981 */ /* 0x000164000c1e1d00 */
.L_x_3365:
[----:B------:R-:W-:Y:S05]  /*6120*/  BSYNC B1 ;  /* 0x0000000000017941 */ /* 0x000fea0003800000 */
.L_x_3364:
        /* <DEDUP_REMOVED lines=20> */
[----:B------:R-:W-:Y:S02]  /*6270*/  IADD3.X R69, R15, R100, R9, P2, P5 ;  /* 0x000000640f457210 */ /* 0x000fe400017ea409 */
[----:B------:R-:W-:Y:S02]  /*6280*/  CS2R R90, SRZ ;  /* 0x00000000005a7805 */ /* 0x000fe4000001ff00 */
[----:B------:R-:W-:-:S02]  /*6290*/  IADD3 R68, P2, P5, R110, R92, R8 ;  /* 0x0000005c6e447210 */ /* 0x000fc40007d5e008 */
[----:B------:R-:W-:Y:S02]  /*62a0*/  CS2R R88, SRZ ;  /* 0x0000000000587805 */ /* 0x000fe4000001ff00 */
[----:B------:R-:W-:Y:S02]  /*62b0*/  IADD3.X R101, R13, R101, R7, P2, P5 ;  /* 0x000000650d657210 */ /* 0x000fe400017ea407 */
[----:B------:R-:W-:-:S04]  /*62c0*/  LEA R92, P2, R94, UR4, 0x1 ;  /* 0x000000045e5c7c11 */ /* 0x000fc8000f8408ff */
[----:B------:R-:W-:Y:S01]  /*62d0*/  LEA.HI.X R93, R94, UR5, R69, 0x1, P2 ;  /* 0x000000055e5d7c11 */ /* 0x000fe200090f0c45 */
[----:B------:R-:W-:Y:S02]  /*62e0*/  ULDC.64 UR4, c[0x0][0x3e0] ;  /* 0x0000f80000047ab9 */ /* 0x000fe40000000a00 */
        /* <DEDUP_REMOVED lines=19> */
.L_x_3367:
[----:B------:R-:W-:Y:S05]  /*6420*/  BSYNC B1 ;  /* 0x0000000000017941 */ /* 0x000fea0003800000 */
.L_x_3366:
[----:B0-----:R-:W2:Y:S01]  /*6430*/  LDL R92, [R1+0x14] ;  /* 0x00001400015c7983 */ /* 0x001ea20000100800 */
[----:B------:R-:W-:Y:S01]  /*6440*/  MOV R93, R45 ;  /* 0x0000002d005d7202 */ /* 0x000fe20000000f00 */
[----:B------:R-:W-:Y:S01]  /*6450*/  IMAD.MOV.U32 R95, RZ, RZ, R49 ;  /* 0x000000ffff5f7224 */ /* 0x000fe200078e0031 */
[----:B------:R-:W-:Y:S02]  /*6460*/  MOV R94, R48 ;  /* 0x00000030005e7202 */ /* 0x000fe40000000f00 */
[----:B------:R-:W-:Y:S02]  /*6470*/  PRMT R178, R97, 0x5410, R98 ;  /* 0x0000541061b27816 */ /* 0x000fe40000000062 */
        /* <DEDUP_REMOVED lines=17> */
[----:B------:R-:W-:-:S02]  /*6590*/  PRMT R164, R95, 0x7610, R164 ;  /* 0x000076105fa47816 */ /* 0x000fc400000000a4 */
[----:B------:R-:W-:Y:S02]  /*65a0*/  MOV R92, R58 ;  /* 0x0000003a005c7202 */ /* 0x000fe40000000f00 */
[----:B------:R-:W-:Y:S02]  /*65b0*/  MOV R95, R57 ;  /* 0x00000039005f7202 */ /* 0x000fe40000000f00 */
        /* <DEDUP_REMOVED lines=13> */
[----:B------:R-:W-:Y:S01]  /*6690*/  PRMT R187, R92, 0x5410, R94 ;  /* 0x000054105cbb7816 */ /* 0x000fe2000000005e */
[----:B-----5:R-:W-:Y:S01]  /*66a0*/  IMAD.MOV.U32 R94, RZ, RZ, R68 ;  /* 0x000000ffff5e7224 */ /* 0x020fe200078e0044 */
[----:B------:R-:W-:Y:S01]  /*66b0*/  PRMT R170, R93, 0x7610, R170 ;  /* 0x000076105daa7816 */ /* 0x000fe200000000aa */
[----:B------:R-:W-:Y:S01]  /*66c0*/  IMAD.MOV.U32 R93, RZ, RZ, R71 ;  /* 0x000000ffff5d7224 */ /* 0x000fe200078e0047 */
[----:B------:R-:W-:Y:S02]  /*66d0*/  PRMT R167, R95, 0x7610, R167 ;  /* 0x000076105fa77816 */ /* 0x000fe400000000a7 */
        /* <DEDUP_REMOVED lines=20> */
[----:B------:R-:W-:Y:S02]  /*6820*/  MOV R92, R81 ;  /* 0x00000051005c7202 */ /* 0x000fe40000000f00 */
        /* <DEDUP_REMOVED lines=16> */
.L_x_3368:
[----:B------:R-:W-:Y:S01]  /*6930*/  LEA R100, R18, R2, 0x3 ;  /* 0x0000000212647211 */ /* 0x000fe200078e18ff */
[----:B------:R-:W0:Y:S01]  /*6940*/  LDC R147, c[0x0][0x2e4] ;  /* 0x0000b900ff937b82 */ /* 0x000e220000000800 */
[----:B------:R-:W-:Y:S01]  /*6950*/  SHF.L.U32 R101, R206, 0x1f, RZ ;  /* 0x0000001fce657819 */ /* 0x000fe200000006ff */
[----:B------:R-:W-:Y:S03]  /*6960*/  BSSY B1, `(.L_x_3369) ;  /* 0x0000004000017945 */ /* 0x000fe60003800000 */
[----:B------:R-:W1:Y:S03]  /*6970*/  SYNCS.PHASECHK.TRANS64.TRYWAIT P5, [R100+URZ+0x36890], R101 ;  /* 0x03689065640075a7 */ /* 0x000e6600080a017f */
[----:B------:R-:W2:Y:S01]  /*6980*/  LDC.64 R128, c[0x0][0x2f0] ;  /* 0x0000bc00ff807b82 */ /* 0x000ea20000000a00 */
[----:B-1----:R-:W-:Y:S05]  /*6990*/  @!P5 BRA `(.L_x_3370) ;  /* 0x000001dc00b0d947 */ /* 0x002fea0003800000 */
.L_x_3617:
[----:B------:R-:W-:Y:S05]  /*69a0*/  BSYNC B1 ;  /* 0x0000000000017941 */ /* 0x000fea0003800000 */
.L_x_3369:
        /* <DEDUP_REMOVED lines=17> */
[----:B------:R-:W-:-:S02]  /*6ac0*/  ISETP.GE.AND P4, PT, R22, R124, PT ;  /* 0x0000007c1600720c */ /* 0x000fc40003f86270 */
[----:B------:R-:W-:-:S04]  /*6ad0*/  LEA.HI.SX32 R163, R93, R20, 0x1c ;  /* 0x000000145da37211 */ /* 0x000fc800078fe2ff */
[----:B------:R-:W-:-:S04]  /*6ae0*/  SHF.R.S32.HI R93, RZ, 0x1f, R163 ;  /* 0x0000001fff5d7819 */ /* 0x000fc800000114a3 */
[----:B------:R-:W-:Y:S01]  /*6af0*/  LEA.HI R93, R93, R163, RZ, 0x3 ;  /* 0x000000a35d5d7211 */ /* 0x000fe200078f18ff */
[----:B------:R-:W-:-:S03]  /*6b00*/  IMAD.SHL.U32 R163, R163, 0x8, RZ ;  /* 0x00000008a3a37824 */ /* 0x000fc600078e00ff */
[----:B------:R-:W-:Y:S02]  /*6b10*/  SHF.R.S32.HI R93, RZ, 0x3, R93 ;  /* 0x00000003ff5d7819 */ /* 0x000fe4000001145d */
[----:B------:R-:W-:-:S03]  /*6b20*/  LOP3.LUT R92, R208, 0x38, R163, 0xf8, !PT ;  /* 0x00000038d05c7812 */ /* 0x000fc600078ef8a3 */
[----:B------:R-:W-:Y:S01]  /*6b30*/  IMAD R93, R93, 0x1c00, R210 ;  /* 0x00001c005d5d7824 */ /* 0x000fe200078e02d2 */
[----:B------:R-:W-:-:S05]  /*6b40*/  LOP3.LUT R92, R92, R209, RZ, 0x3c, !PT ;  /* 0x000000d15c5c7212 */ /* 0x000fca00078e3cff */
        /* <DEDUP_REMOVED lines=8> */
[----:B------:R-:W-:Y:S01]  /*6bd0*/  HADD2.F32 R167, -RZ, R167.H0_H0 ;  /* 0x200000a7ffa77230 */ /* 0x000fe20000004100 */
[----:B------:R-:W-:Y:S01]  /*6be0*/  SHF.R.U64 R52, R52, 0x10, R53 ;  /* 0x0000001034347819 */ /* 0x000fe20000001235 */
[----:B--2---:R-:W-:Y:S01]  /*6bf0*/  HADD2.F32 R165, -RZ, R97.H0_H0 ;  /* 0x20000061ffa57230 */ /* 0x004fe20000004100 */
[----:B------:R-:W-:Y:S01]  /*6c00*/  SHF.R.U64 R64, R64, 0x10, R65 ;  /* 0x0000001040407819 */ /* 0x000fe20000001241 */
[----:B0-----:R-:W-:Y:S01]  /*6c10*/  HADD2.F32 R166, -RZ, R93.H0_H0 ;  /* 0x2000005dffa67230 */ /* 0x001fe20000004100 */
[----:B------:R-:W-:Y:S01]  /*6c20*/  SHF.R.U64 R66, R66, 0x10, R67 ;  /* 0x0000001042427819 */ /* 0x000fe20000001243 */
[----:B------:R-:W-:Y:S02]  /*6c30*/  HADD2.F32 R164, -RZ, R164.H0_H0 ;  /* 0x200000a4ffa47230 */ /* 0x000fe40000004100 */
[-C--:B------:R-:W-:Y:S01]  /*6c40*/  FMUL.FTZ R168, R165, R167.reuse ;  /* 0x000000a7a5a87220 */ /* 0x080fe20000410000 */
[----:B------:R-:W-:Y:S02]  /*6c50*/  HADD2.F32 R97, -RZ, R97.H1_H1 ;  /* 0x30000061ff617230 */ /* 0x000fe40000004100 */
[----:B------:R-:W-:Y:S01]  /*6c60*/  FMUL.FTZ R167, R166, R167 ;  /* 0x000000a7a6a77220 */ /* 0x000fe20000410000 */
[----:B------:R-:W-:-:S02]  /*6c70*/  HADD2.F32 R170, -RZ, R170.H0_H0 ;  /* 0x200000aaffaa7230 */ /* 0x000fc40000004100 */
[-C--:B------:R-:W-:Y:S01]  /*6c80*/  FFMA.FTZ R166, R166, R164.reuse, -R168 ;  /* 0x000000a4a6a67223 */ /* 0x080fe200000108a8 */
[----:B------:R-:W-:Y:S01]  /*6c90*/  SHF.R.U32.HI R168, RZ, 0x10, R53 ;  /* 0x00000010ffa87819 */ /* 0x000fe20000011635 */
[----:B------:R-:W-:Y:S01]  /*6ca0*/  FFMA.FTZ R165, R165, R164, R167 ;  /* 0x000000a4a5a57223 */ /* 0x000fe200000100a7 */
[----:B------:R-:W-:Y:S01]  /*6cb0*/  SHF.R.U32.HI R167, RZ, 0x10, R65 ;  /* 0x00000010ffa77819 */ /* 0x000fe20000011641 */
[----:B------:R-:W-:Y:S01]  /*6cc0*/  HADD2.F32 R164, -RZ, R93.H1_H1 ;  /* 0x3000005dffa47230 */ /* 0x000fe20000004100 */
[--C-:B------:R-:W-:Y:S01]  /*6cd0*/  SHF.R.U64 R53, R54, 0x10, R55.reuse ;  /* 0x0000001036357819 */ /* 0x100fe20000001237 */
[----:B------:R-:W-:Y:S01]  /*6ce0*/  HADD2.F32 R93, -RZ, R168.H0_H0 ;  /* 0x200000a8ff5d7230 */ /* 0x000fe20000004100 */
[----:B------:R-:W-:Y:S01]  /*6cf0*/  SHF.R.U32.HI R54, RZ, 0x10, R55 ;  /* 0x00000010ff367819 */ /* 0x000fe20000011637 */
[----:B------:R-:W-:Y:S01]  /*6d00*/  HADD2.F32 R167, -RZ, R167.H0_H0 ;  /* 0x200000a7ffa77230 */ /* 0x000fe20000004100 */
[----:B------:R-:W-:Y:S01]  /*6d10*/  SHF.R.U32.HI R55, RZ, 0x10, R67 ;  /* 0x00000010ff377819 */ /* 0x000fe20000011643 */
[----:B------:R-:W-:-:S02]  /*6d20*/  HADD2.F32 R52, -RZ, R52.H0_H0 ;  /* 0x20000034ff347230 */ /* 0x000fc40000004100 */
[----:B------:R-:W-:Y:S02]  /*6d30*/  HADD2.F32 R66, -RZ, R66.H0_H0 ;  /* 0x20000042ff427230 */ /* 0x000fe40000004100 */
[CC--:B------:R-:W-:Y:S01]  /*6d40*/  FMUL.FTZ R168, R97.reuse, R167.reuse ;  /* 0x000000a761a87220 */ /* 0x0c0fe20000410000 */
[C---:B------:R-:W-:Y:S01]  /*6d50*/  FMUL.FTZ R167, R164.reuse, R167 ;  /* 0x000000a7a4a77220 */ /* 0x040fe20000410000 */
[----:B------:R-:W-:Y:S01]  /*6d60*/  HADD2.F32 R67, -RZ, R55.H0_H0 ;  /* 0x20000037ff437230 */ /* 0x000fe20000004100 */
[----:B------:R-:W-:Y:S01]  /*6d70*/  MOV R55, R94 ;  /* 0x0000005e00377202 */ /* 0x000fe20000000f00 */
[-C--:B------:R-:W-:Y:S01]  /*6d80*/  FFMA.FTZ R164, R164, R93.reuse, -R168 ;  /* 0x0000005da4a47223 */ /* 0x080fe200000108a8 */
[----:B------:R-:W-:Y:S01]  /*6d90*/  FFMA.FTZ R97, R97, R93, R167 ;  /* 0x0000005d61617223 */ /* 0x000fe200000100a7 */
[----:B------:R-:W-:Y:S02]  /*6da0*/  IMAD.MOV.U32 R93, RZ, RZ, R99 ;  /* 0x000000ffff5d7224 */ /* 0x000fe400078e0063 */
[----:B------:R-:W-:Y:S01]  /*6db0*/  HADD2.F32 R168, -RZ, R95.H0_H0 ;  /* 0x2000005fffa87230 */ /* 0x000fe20000004100 */
[----:B------:R-:W-:Y:S01]  /*6dc0*/  F2FP.F16.F32.PACK_AB R164, R164, R166 ;  /* 0x000000a6a4a4723e */ /* 0x000fe200000000ff */
[----:B------:R-:W-:Y:S01]  /*6dd0*/  HADD2.F32 R167, -RZ, R169.H0_H0 ;  /* 0x200000a9ffa77230 */ /* 0x000fe20000004100 */
[----:B------:R-:W-:Y:S01]  /*6de0*/  F2FP.F16.F32.PACK_AB R97, R97, R165 ;  /* 0x000000a56161723e */ /* 0x000fe200000000ff */
[----:B------:R-:W-:-:S02]  /*6df0*/  HADD2.F32 R99, -RZ, R93.H0_H0 ;  /* 0x2000005dff637230 */ /* 0x000fc40000004100 */
[----:B------:R-:W-:Y:S02]  /*6e00*/  HADD2.F32 R65, -RZ, R93.H1_H1 ;  /* 0x3000005dff417230 */ /* 0x000fe40000004100 */
[----:B------:R-:W-:Y:S02]  /*6e10*/  HADD2.F32 R95, -RZ, R95.H1_H1 ;  /* 0x3000005fff5f7230 */ /* 0x000fe40000004100 */
[-C--:B------:R-:W-:Y:S01]  /*6e20*/  FMUL.FTZ R169, R99, R170.reuse ;  /* 0x000000aa63a97220 */ /* 0x080fe20000410000 */
[----:B------:R-:W-:Y:S01]  /*6e30*/  FMUL.FTZ R170, R168, R170 ;  /* 0x000000aaa8aa7220 */ /* 0x000fe20000410000 */
[----:B------:R-:W-:Y:S02]  /*6e40*/  HADD2.F32 R94, -RZ, R54.H0_H0 ;  /* 0x20000036ff5e7230 */ /* 0x000fe40000004100 */
[----:B------:R-:W-:Y:S01]  /*6e50*/  FMUL.FTZ R54, R65, R67 ;  /* 0x0000004341367220 */ /* 0x000fe20000410000 */
[----:B------:R-:W-:Y:S02]  /*6e60*/  HADD2.F32 R93, -RZ, R96.H0_H0 ;  /* 0x20000060ff5d7230 */ /* 0x000fe40000004100 */
[----:B------:R-:W-:Y:S01]  /*6e70*/  FFMA.FTZ R170, R99, R167, R170 ;  /* 0x000000a763aa7223 */ /* 0x000fe200000100aa */
[----:B------:R-:W-:Y:S01]  /*6e80*/  FMUL.FTZ R99, R95, R67 ;  /* 0x000000435f637220 */ /* 0x000fe20000410000 */
[----:B------:R-:W-:-:S02]  /*6e90*/  HADD2.F32 R67, -RZ, R187.H1_H1 ;  /* 0x300000bbff437230 */ /* 0x000fc40000004100 */
[-C--:B------:R-:W-:Y:S01]  /*6ea0*/  FFMA.FTZ R54, R95, R94.reuse, -R54 ;  /* 0x0000005e5f367223 */ /* 0x080fe20000010836 */
[----:B------:R-:W-:Y:S02]  /*6eb0*/  HADD2.F32 R95, -RZ, R92.H0_H0 ;  /* 0x2000005cff5f7230 */ /* 0x000fe40000004100 */
[----:B------:R-:W-:Y:S01]  /*6ec0*/  FFMA.FTZ R65, R65, R94, R99 ;  /* 0x0000005e41417223 */ /* 0x000fe20000010063 */
[----:B------:R-:W-:Y:S02]  /*6ed0*/  HADD2.F32 R94, -RZ, R185.H1_H1 ;  /* 0x300000b9ff5e7230 */ /* 0x000fe40000004100 */
[----:B------:R-:W-:Y:S01]  /*6ee0*/  FFMA.FTZ R169, R168, R167, -R169 ;  /* 0x000000a7a8a97223 */ /* 0x000fe200000108a9 */
[----:B------:R-:W-:Y:S02]  /*6ef0*/  HADD2.F32 R99, -RZ, R64.H0_H0 ;  /* 0x20000040ff637230 */ /* 0x000fe40000004100 */
[----:B------:R-:W-:Y:S01]  /*6f00*/  FMUL.FTZ R64, R93, R67 ;  /* 0x000000435d407220 */ /* 0x000fe20000410000 */
[----:B------:R-:W-:-:S02]  /*6f10*/  HADD2.F32 R96, -RZ, R96.H1_H1 ;  /* 0x30000060ff607230 */ /* 0x000fc40000004100 */
[C---:B------:R-:W-:Y:S01]  /*6f20*/  FMUL.FTZ R67, R95.reuse, R67 ;  /* 0x000000435f437220 */ /* 0x040fe20000410000 */
[----:B------:R-:W-:Y:S02]  /*6f30*/  HADD2.F32 R92, -RZ, R92.H1_H1 ;  /* 0x3000005cff5c7230 */ /* 0x000fe40000004100 */
[-C--:B------:R-:W-:Y:S01]  /*6f40*/  FFMA.FTZ R64, R95, R94.reuse, -R64 ;  /* 0x0000005e5f407223 */ /* 0x080fe20000010840 */
[----:B------:R-:W-:Y:S01]  /*6f50*/  F2FP.F16.F32.PACK_AB R54, R54, R169 ;  /* 0x000000a93636723e */ /* 0x000fe200000000ff */
[-C--:B------:R-:W-:Y:S01]  /*6f60*/  FMUL.FTZ R95, R96, R99.reuse ;  /* 0x00000063605f7220 */ /* 0x080fe20000410000 */
[----:B------:R-:W-:Y:S01]  /*6f70*/  FFMA.FTZ R67, R93, R94, R67 ;  /* 0x0000005e5d437223 */ /* 0x000fe20000010043 */
[C---:B------:R-:W-:Y:S01]  /*6f80*/  FMUL.FTZ R99, R92.reuse, R99 ;  /* 0x000000635c637220 */ /* 0x040fe20000410000 */
[----:B------:R-:W-:Y:S02]  /*6f90*/  HADD2.F32 R94, -RZ, R98.H0_H0 ;  /* 0x20000062ff5e7230 */ /* 0x000fe40000004100 */
[----:B------:R-:W-:Y:S01]  /*6fa0*/  FFMA.FTZ R95, R92, R52, -R95 ;  /* 0x000000345c5f7223 */ /* 0x000fe2000001085f */
[----:B------:R-:W-:-:S02]  /*6fb0*/  HADD2.F32 R93, -RZ, R55.H0_H0 ;  /* 0x20000037ff5d7230 */ /* 0x000fc40000004100 */
[----:B------:R-:W-:Y:S01]  /*6fc0*/  FFMA.FTZ R99, R96, R52, R99 ;  /* 0x0000003460637223 */ /* 0x000fe20000010063 */
[----:B------:R-:W-:Y:S01]  /*6fd0*/  HADD2.F32 R52, -RZ, R187.H0_H0 ;  /* 0x200000bbff347230 */ /* 0x000fe20000004100 */
[----:B------:R-:W-:Y:S01]  /*6fe0*/  F2FP.F16.F32.PACK_AB R65, R65, R170 ;  /* 0x000000aa4141723e */ /* 0x000fe200000000ff */
[----:B------:R-:W-:Y:S01]  /*6ff0*/  HADD2.F32 R98, -RZ, R98.H1_H1 ;  /* 0x30000062ff627230 */ /* 0x000fe20000004100 */
[----:B------:R-:W-:Y:S01]  /*7000*/  F2FP.F16.F32.PACK_AB R64, R95, R64 ;  /* 0x000000405f40723e */ /* 0x000fe200000000ff */
[----:B------:R-:W-:Y:S02]  /*7010*/  HADD2.F32 R55, -RZ, R55.H1_H1 ;  /* 0x30000037ff377230 */ /* 0x000fe40000004100 */
[-C--:B------:R-:W-:Y:S01]  /*7020*/  FMUL.FTZ R167, R93, R52.reuse ;  /* 0x000000345da77220 */ /* 0x080fe20000410000 */
[----:B------:R-:W-:Y:S02]  /*7030*/  HADD2.F32 R96, -RZ, R53.H0_H0 ;  /* 0x20000035ff607230 */ /* 0x000fe40000004100 */
[----:B------:R-:W-:Y:S01]  /*7040*/  FMUL.FTZ R53, R94, R52 ;  /* 0x000000345e357220 */ /* 0x000fe20000410000 */
[----:B------:R-:W-:-:S02]  /*7050*/  HADD2.F32 R92, -RZ, R185.H0_H0 ;  /* 0x200000b9ff5c7230 */ /* 0x000fc40000004100 */
[-C--:B------:R-:W-:Y:S01]  /*7060*/  FMUL.FTZ R52, R98, R66.reuse ;  /* 0x0000004262347220 */ /* 0x080fe20000410000 */
[----:B------:R-:W-:Y:S01]  /*7070*/  FMUL.FTZ R66, R55, R66 ;  /* 0x0000004237427220 */ /* 0x000fe20000410000 */
[----:B------:R-:W-:Y:S01]  /*7080*/  F2FP.F16.F32.PACK_AB R67, R99, R67 ;  /* 0x000000436343723e */ /* 0x000fe200000000ff */
[----:B------:R-:W-:Y:S02]  /*7090*/  IMAD.MOV.U32 R95, RZ, RZ, R54 ;  /* 0x000000ffff5f7224 */ /* 0x000fe400078e0036 */
[----:B------:R-:W-:Y:S01]  /*70a0*/  FFMA.FTZ R53, R93, R92, -R53 ;  /* 0x0000005c5d357223 */ /* 0x000fe20000010835 */
[----:B------:R-:W-:Y:S01]  /*70b0*/  FFMA.FTZ R52, R55, R96, -R52 ;  /* 0x0000006037347223 */ /* 0x000fe20000010834 */
[----:B------:R-:W-:Y:S01]  /*70c0*/  FFMA.FTZ R167, R94, R92, R167 ;  /* 0x0000005c5ea77223 */ /* 0x000fe200000100a7 */
[----:B------:R-:W-:Y:S01]  /*70d0*/  FFMA.FTZ R66, R98, R96, R66 ;  /* 0x0000006062427223 */ /* 0x000fe20000010042 */
[----:B------:R-:W-:Y:S01]  /*70e0*/  IMAD.MOV.U32 R92, RZ, RZ, R64 ;  /* 0x000000ffff5c7224 */ /* 0x000fe200078e0040 */
[----:B------:R-:W-:Y:S01]  /*70f0*/  MOV R96, R67 ;  /* 0x0000004300607202 */ /* 0x000fe20000000f00 */
[----:B------:R-:W-:Y:S01]  /*7100*/  IMAD.MOV.U32 R93, RZ, RZ, R164 ;  /* 0x000000ffff5d7224 */ /* 0x000fe200078e00a4 */
[----:B------:R-:W-:Y:S01]  /*7110*/  F2FP.F16.F32.PACK_AB R52, R52, R53 ;  /* 0x000000353434723e */ /* 0x000fe200000000ff */
[----:B------:R-:W-:Y:S01]  /*7120*/  IMAD.MOV.U32 R99, RZ, RZ, R65 ;  /* 0x000000ffff637224 */ /* 0x000fe200078e0041 */
[----:B------:R-:W-:-:S03]  /*7130*/  F2FP.F16.F32.PACK_AB R66, R66, R167 ;  /* 0x000000a74242723e */ /* 0x000fc600000000ff */
[----:B------:R-:W-:Y:S01]  /*7140*/  IMAD.MOV.U32 R94, RZ, RZ, R52 ;  /* 0x000000ffff5e7224 */ /* 0x000fe200078e0034 */
[----:B------:R-:W-:-:S07]  /*7150*/  MOV R98, R66 ;  /* 0x0000004200627202 */ /* 0x000fce0000000f00 */
.L_x_3376:
[----:B------:R-:W-:Y:S05]  /*7160*/  BSYNC B3 ;  /* 0x0000000000037941 */ /* 0x000fea0003800000 */
.L_x_3375:
[----:B------:R-:W-:-:S13]  /*7170*/  ISETP.GE.AND P4, PT, R163, R147, PT ;  /* 0x00000093a300720c */ /* 0x000fda0003f86270 */
[--C-:B------:R-:W-:Y:S02]  /*7180*/  @!P4 SHF.R.S32.HI R55, RZ, 0x1f, R163.reuse ;  /* 0x0000001fff37c819 */ /* 0x100fe400000114a3 */
[----:B------:R-:W-:-:S04]  /*7190*/  @!P4 IADD3 R163, P5, P6, R118, R132, R163 ;  /* 0x0000008476a3c210 */ /* 0x000fc80007ebe0a3 */
[----:B------:R-:W-:Y:S02]  /*71a0*/  @!P4 IADD3.X R55, R4, R155, R55, P5, P6 ;  /* 0x0000009b0437c210 */ /* 0x000fe40002fec437 */
[----:B------:R-:W-:-:S04]  /*71b0*/  LEA R52, P5, R161, R122, 0x1 ;  /* 0x0000007aa1347211 */ /* 0x000fc800078a08ff */
[----:B------:R-:W-:Y:S02]  /*71c0*/  LEA.HI.X R53, R161, R123, R162, 0x1, P5 ;  /* 0x0000007ba1357211 */ /* 0x000fe400028f0ca2 */
[----:B------:R-:W-:-:S03]  /*71d0*/  @!P4 LEA R54, P5, R163, R122, 0x1 ;  /* 0x0000007aa336c211 */ /* 0x000fc600078a08ff */
[----:B0-----:R0:W-:Y:S01]  /*71e0*/  STG.E.128 desc[UR60][R52.64], R92 ;  /* 0x0000005c34007986 */ /* 0x0011e2000c101d3c */
[----:B------:R-:W-:-:S05]  /*71f0*/  @!P4 LEA.HI.X R55, R163, R123, R55, 0x1, P5 ;  /* 0x0000007ba337c211 */ /* 0x000fca00028f0c37 */
[----:B--2---:R0:W-:Y:S04]  /*7200*/  @!P4 STG.E.128 desc[UR60][R54.64], R96 ;  /* 0x000000603600c986 */ /* 0x0041e8000c101d3c */
.L_x_3374:
[----:B------:R-:W-:Y:S05]  /*7210*/  BSYNC B2 ;  /* 0x0000000000027941 */ /* 0x000fea0003800000 */
.L_x_3373:
[----:B------:R-:W-:Y:S01]  /*7220*/  ISETP.NE.AND P4, PT, R35, RZ, PT ;  /* 0x000000ff2300720c */ /* 0x000fe20003f85270 */
[----:B------:R-:W-:-:S12]  /*7230*/  BSSY B2, `(.L_x_3377) ;  /* 0x000007e000027945 */ /* 0x000fd80003800000 */
[----:B------:R-:W-:Y:S05]  /*7240*/  @!P4 BRA `(.L_x_3378) ;  /* 0x0000000400f0c947 */ /* 0x000fea0003800000 */
[----:B0-----:R-:W-:Y:S01]  /*7250*/  SEL R52, R125, R150, !P1 ;  /* 0x000000967d347207 */ /* 0x001fe20004800000 */
[----:B------:R-:W-:Y:S01]  /*7260*/  IMAD R55, R18, 0x5400, R143 ;  /* 0x0000540012377824 */ /* 0x000fe200078e028f */
[----:B------:R-:W-:Y:S01]  /*7270*/  IADD3 R92, P4, P5, R118, R132, R28 ;  /* 0x00000084765c7210 */ /* 0x000fe20007d9e01c */
[----:B------:R-:W-:Y:S01]  /*7280*/  BSSY B3, `(.L_x_3379) ;  /* 0x000006e000037945 */ /* 0x000fe20003800000 */
        /* <DEDUP_REMOVED lines=11> */
[----:B------:R-:W-:-:S04]  /*7340*/  LOP3.LUT R52, R52, R209, RZ, 0x3c, !PT ;  /* 0x000000d134347212 */ /* 0x000fc800078e3cff */
[----:B------:R-:W-:Y:S01]  /*7350*/  IADD3 R53, R53, R52, RZ ;  /* 0x0000003435357210 */ /* 0x000fe20007ffe0ff */
[----:B------:R-:W-:-:S04]  /*7360*/  IMAD R52, R55, 0x2, R2 ;  /* 0x0000000237347824 */ /* 0x000fc800078e0202 */
[----:B------:R-:W-:-:S04]  /*7370*/  IMAD R53, R18, 0x5400, R53 ;  /* 0x0000540012357824 */ /* 0x000fc800078e0235 */
[----:B------:R-:W-:Y:S02]  /*7380*/  IMAD R64, R53, 0x2, R2 ;  /* 0x0000000235407824 */ /* 0x000fe400078e0202 */
[----:B------:R-:W0:Y:S04]  /*7390*/  LDS.128 R52, [R52+0x21400] ;  /* 0x0214000034347984 */ /* 0x000e280000000c00 */
[----:B------:R-:W2:Y:S01]  /*73a0*/  LDS.128 R64, [R64+0x21400] ;  /* 0x0214000040407984 */ /* 0x000ea20000000c00 */
[----:B------:R-:W-:Y:S05]  /*73b0*/  @P4 BRA `(.L_x_3380) ;  /* 0x0000000400684947 */ /* 0x000fea0003800000 */
[--C-:B------:R-:W-:Y:S01]  /*73c0*/  SHF.R.U64 R48, R48, 0x10, R49.reuse ;  /* 0x0000001030307819 */ /* 0x100fe20000001231 */
[----:B------:R-:W-:Y:S01]  /*73d0*/  HADD2.F32 R96, -RZ, R184.H1_H1 ;  /* 0x300000b8ff607230 */ /* 0x000fe20000004100 */
[----:B------:R-:W-:Y:S02]  /*73e0*/  SHF.R.U32.HI R95, RZ, 0x10, R49 ;  /* 0x00000010ff5f7819 */ /* 0x000fe40000011631 */
[--C-:B------:R-:W-:Y:S02]  /*73f0*/  SHF.R.U64 R49, R60, 0x10, R61.reuse ;  /* 0x000000103c317819 */ /* 0x100fe4000000123d */
[----:B------:R-:W-:Y:S01]  /*7400*/  SHF.R.U32.HI R60, RZ, 0x10, R61 ;  /* 0x00000010ff3c7819 */ /* 0x000fe2000001163d */
[----:B------:R-:W-:Y:S01]  /*7410*/  HADD2.F32 R99, -RZ, R95.H0_H0 ;  /* 0x2000005fff637230 */ /* 0x000fe20000004100 */
[--C-:B------:R-:W-:Y:S01]  /*7420*/  SHF.R.U64 R61, R62, 0x10, R63.reuse ;  /* 0x000000103e3d7819 */ /* 0x100fe2000000123f */
[----:B------:R-:W-:Y:S01]  /*7430*/  HADD2.F32 R49, -RZ, R49.H0_H0 ;  /* 0x20000031ff317230 */ /* 0x000fe20000004100 */
[----:B------:R-:W-:Y:S01]  /*7440*/  SHF.R.U32.HI R62, RZ, 0x10, R63 ;  /* 0x00000010ff3e7819 */ /* 0x000fe2000001163f */
[----:B------:R-:W-:Y:S01]  /*7450*/  HADD2.F32 R60, -RZ, R60.H0_H0 ;  /* 0x2000003cff3c7230 */ /* 0x000fe20000004100 */
[----:B--2---:R-:W-:Y:S01]  /*7460*/  MOV R63, R65 ;  /* 0x00000041003f7202 */ /* 0x004fe20000000f00 */
[----:B------:R-:W-:Y:S01]  /*7470*/  IMAD.MOV.U32 R65, RZ, RZ, R67 ;  /* 0x000000ffff417224 */ /* 0x000fe200078e0043 */
[--C-:B------:R-:W-:Y:S01]  /*7480*/  SHF.R.U64 R50, R50, 0x10, R51.reuse ;  /* 0x0000001032327819 */ /* 0x100fe20000001233 */
[----:B------:R-:W-:Y:S01]  /*7490*/  IMAD.MOV.U32 R67, RZ, RZ, R66 ;  /* 0x000000ffff437224 */ /* 0x000fe200078e0042 */
[----:B------:R-:W-:Y:S01]  /*74a0*/  SHF.R.U32.HI R51, RZ, 0x10, R51 ;  /* 0x00000010ff337819 */ /* 0x000fe20000011633 */
[----:B------:R-:W-:-:S02]  /*74b0*/  HADD2.F32 R97, -RZ, R63.H0_H0 ;  /* 0x2000003fff617230 */ /* 0x000fc40000004100 */
[----:B------:R-:W-:Y:S02]  /*74c0*/  HADD2.F32 R98, -RZ, R63.H1_H1 ;  /* 0x3000003fff627230 */ /* 0x000fe40000004100 */
[----:B------:R-:W-:Y:S02]  /*74d0*/  HADD2.F32 R66, -RZ, R186.H1_H1 ;  /* 0x300000baff427230 */ /* 0x000fe40000004100 */
[--C-:B0-----:R-:W-:Y:S02]  /*74e0*/  HADD2.F32 R63, -RZ, R53.reuse.H0_H0 ;  /* 0x20000035ff3f7230 */ /* 0x101fe40000004100 */
[----:B------:R-:W-:Y:S02]  /*74f0*/  HADD2.F32 R53, -RZ, R53.H1_H1 ;  /* 0x30000035ff357230 */ /* 0x000fe40000004100 */
[-C--:B------:R-:W-:Y:S01]  /*7500*/  FMUL.FTZ R95, R97, R66.reuse ;  /* 0x00000042615f7220 */ /* 0x080fe20000410000 */
[----:B------:R-:W-:Y:S02]  /*7510*/  HADD2.F32 R62, -RZ, R62.H0_H0 ;  /* 0x2000003eff3e7230 */ /* 0x000fe40000004100 */
[C---:B------:R-:W-:Y:S01]  /*7520*/  FMUL.FTZ R161, R63.reuse, R66 ;  /* 0x000000423fa17220 */ /* 0x040fe20000410000 */
[----:B------:R-:W-:Y:S01]  /*7530*/  FMUL.FTZ R66, R98, R60 ;  /* 0x0000003c62427220 */ /* 0x000fe20000410000 */
[----:B------:R-:W-:Y:S01]  /*7540*/  FFMA.FTZ R95, R63, R96, -R95 ;  /* 0x000000603f5f7223 */ /* 0x000fe2000001085f */
[----:B------:R-:W-:Y:S01]  /*7550*/  FMUL.FTZ R60, R53, R60 ;  /* 0x0000003c353c7220 */ /* 0x000fe20000410000 */
[----:B------:R-:W-:Y:S01]  /*7560*/  FFMA.FTZ R161, R97, R96, R161 ;  /* 0x0000006061a17223 */ /* 0x000fe200000100a1 */
[----:B------:R-:W-:Y:S01]  /*7570*/  FFMA.FTZ R66, R53, R99, -R66 ;  /* 0x0000006335427223 */ /* 0x000fe20000010842 */
[----:B------:R-:W-:-:S02]  /*7580*/  HADD2.F32 R96, -RZ, R65.H0_H0 ;  /* 0x20000041ff607230 */ /* 0x000fc40000004100 */
[----:B------:R-:W-:Y:S01]  /*7590*/  FFMA.FTZ R60, R98, R99, R60 ;  /* 0x00000063623c7223 */ /* 0x000fe2000001003c */
[----:B------:R-:W-:Y:S02]  /*75a0*/  HADD2.F32 R97, -RZ, R65.H1_H1 ;  /* 0x30000041ff617230 */ /* 0x000fe40000004100 */
[----:B------:R-:W-:Y:S01]  /*75b0*/  HADD2.F32 R53, -RZ, R186.H0_H0 ;  /* 0x200000baff357230 */ /* 0x000fe20000004100 */
[----:B------:R-:W-:Y:S01]  /*75c0*/  F2FP.F16.F32.PACK_AB R66, R66, R95 ;  /* 0x0000005f4242723e */ /* 0x000fe200000000ff */
[----:B------:R-:W-:Y:S01]  /*75d0*/  HADD2.F32 R65, -RZ, R55.H0_H0 ;  /* 0x20000037ff417230 */ /* 0x000fe20000004100 */
[----:B------:R-:W-:Y:S01]  /*75e0*/  F2FP.F16.F32.PACK_AB R60, R60, R161 ;  /* 0x000000a13c3c723e */ /* 0x000fe200000000ff */
[----:B------:R-:W-:Y:S02]  /*75f0*/  HADD2.F32 R98, -RZ, R51.H0_H0 ;  /* 0x20000033ff627230 */ /* 0x000fe40000004100 */
[----:B------:R-:W-:Y:S01]  /*7600*/  FMUL.FTZ R51, R96, R53 ;  /* 0x0000003560337220 */ /* 0x000fe20000410000 */
[----:B------:R-:W-:-:S02]  /*7610*/  HADD2.F32 R63, -RZ, R184.H0_H0 ;  /* 0x200000b8ff3f7230 */ /* 0x000fc40000004100 */
[----:B------:R-:W-:Y:S01]  /*7620*/  FMUL.FTZ R99, R65, R53 ;  /* 0x0000003541637220 */ /* 0x000fe20000410000 */
[----:B------:R-:W-:Y:S02]  /*7630*/  HADD2.F32 R55, -RZ, R55.H1_H1 ;  /* 0x30000037ff377230 */ /* 0x000fe40000004100 */
[-C--:B------:R-:W-:Y:S01]  /*7640*/  FMUL.FTZ R53, R97, R62.reuse ;  /* 0x0000003e61357220 */ /* 0x080fe20000410000 */
[----:B------:R-:W-:Y:S02]  /*7650*/  HADD2.F32 R61, -RZ, R61.H0_H0 ;  /* 0x2000003dff3d7230 */ /* 0x000fe40000004100 */
[-C--:B------:R-:W-:Y:S01]  /*7660*/  FFMA.FTZ R51, R65, R63.reuse, -R51 ;  /* 0x0000003f41337223 */ /* 0x080fe20000010833 */
[----:B------:R-:W-:Y:S01]  /*7670*/  FFMA.FTZ R99, R96, R63, R99 ;  /* 0x0000003f60637223 */ /* 0x000fe20000010063 */
[C---:B------:R-:W-:Y:S01]  /*7680*/  FMUL.FTZ R62, R55.reuse, R62 ;  /* 0x0000003e373e7220 */ /* 0x040fe20000410000 */
[----:B------:R-:W-:Y:S01]  /*7690*/  FFMA.FTZ R53, R55, R98, -R53 ;  /* 0x0000006237357223 */ /* 0x000fe20000010835 */
[----:B------:R-:W-:-:S02]  /*76a0*/  HADD2.F32 R55, -RZ, R183.H1_H1 ;  /* 0x300000b7ff377230 */ /* 0x000fc40000004100 */
[----:B------:R-:W-:Y:S02]  /*76b0*/  HADD2.F32 R96, -RZ, R64.H0_H0 ;  /* 0x20000040ff607230 */ /* 0x000fe40000004100 */
[----:B------:R-:W-:Y:S01]  /*76c0*/  FFMA.FTZ R62, R97, R98, R62 ;  /* 0x00000062613e7223 */ /* 0x000fe2000001003e */
[----:B------:R-:W-:Y:S01]  /*76d0*/  HADD2.F32 R65, -RZ, R52.H0_H0 ;  /* 0x20000034ff417230 */ /* 0x000fe20000004100 */
[----:B------:R-:W-:Y:S01]  /*76e0*/  F2FP.F16.F32.PACK_AB R51, R53, R51 ;  /* 0x000000333533723e */ /* 0x000fe200000000ff */
[----:B------:R-:W-:Y:S02]  /*76f0*/  HADD2.F32 R64, -RZ, R64.H1_H1 ;  /* 0x30000040ff407230 */ /* 0x000fe40000004100 */
[----:B------:R-:W-:Y:S02]  /*7700*/  HADD2.F32 R52, -RZ, R52.H1_H1 ;  /* 0x30000034ff347230 */ /* 0x000fe40000004100 */
[----:B------:R-:W-:Y:S01]  /*7710*/  FMUL.FTZ R98, R65, R55 ;  /* 0x0000003741627220 */ /* 0x000fe20000410000 */
[----:B------:R-:W-:-:S02]  /*7720*/  HADD2.F32 R97, -RZ, R48.H0_H0 ;  /* 0x20000030ff617230 */ /* 0x000fc40000004100 */
[----:B------:R-:W-:Y:S01]  /*7730*/  FMUL.FTZ R48, R96, R55 ;  /* 0x0000003760307220 */ /* 0x000fe20000410000 */
[----:B------:R-:W-:Y:S02]  /*7740*/  HADD2.F32 R63, -RZ, R183.H0_H0 ;  /* 0x200000b7ff3f7230 */ /* 0x000fe40000004100 */
[-C--:B------:R-:W-:Y:S01]  /*7750*/  FMUL.FTZ R55, R64, R49.reuse ;  /* 0x0000003140377220 */ /* 0x080fe20000410000 */
[----:B------:R-:W-:Y:S01]  /*7760*/  FMUL.FTZ R49, R52, R49 ;  /* 0x0000003134317220 */ /* 0x000fe20000410000 */
[----:B------:R-:W-:Y:S01]  /*7770*/  F2FP.F16.F32.PACK_AB R62, R62, R99 ;  /* 0x000000633e3e723e */ /* 0x000fe200000000ff */
[----:B------:R-:W-:Y:S02]  /*7780*/  IMAD.MOV.U32 R53, RZ, RZ, R66 ;  /* 0x000000ffff357224 */ /* 0x000fe400078e0042 */
[-C--:B------:R-:W-:Y:S01]  /*7790*/  FFMA.FTZ R48, R65, R63.reuse, -R48 ;  /* 0x0000003f41307223 */ /* 0x080fe20000010830 */
[----:B------:R-:W-:Y:S01]  /*77a0*/  FFMA.FTZ R98, R96, R63, R98 ;  /* 0x0000003f60627223 */ /* 0x000fe20000010062 */
[----:B------:R-:W-:Y:S01]  /*77b0*/  FFMA.FTZ R64, R64, R97, R49 ;  /* 0x0000006140407223 */ /* 0x000fe20000010031 */
[----:B------:R-:W-:-:S02]  /*77c0*/  HADD2.F32 R49, -RZ, R182.H0_H0 ;  /* 0x200000b6ff317230 */ /* 0x000fc40000004100 */
[----:B------:R-:W-:Y:S01]  /*77d0*/  FFMA.FTZ R55, R52, R97, -R55 ;  /* 0x0000006134377223 */ /* 0x000fe20000010837 */
[--C-:B------:R-:W-:Y:S02]  /*77e0*/  HADD2.F32 R65, -RZ, R67.reuse.H0_H0 ;  /* 0x20000043ff417230 */ /* 0x100fe40000004100 */
[--C-:B------:R-:W-:Y:S01]  /*77f0*/  HADD2.F32 R63, -RZ, R54.reuse.H0_H0 ;  /* 0x20000036ff3f7230 */ /* 0x100fe20000004100 */
[----:B------:R-:W-:Y:S01]  /*7800*/  F2FP.F16.F32.PACK_AB R64, R64, R98 ;  /* 0x000000624040723e */ /* 0x000fe200000000ff */
[----:B------:R-:W-:Y:S01]  /*7810*/  HADD2.F32 R67, -RZ, R67.H1_H1 ;  /* 0x30000043ff437230 */ /* 0x000fe20000004100 */
[----:B------:R-:W-:Y:S01]  /*7820*/  F2FP.F16.F32.PACK_AB R48, R55, R48 ;  /* 0x000000303730723e */ /* 0x000fe200000000ff */
[----:B------:R-:W-:Y:S02]  /*7830*/  HADD2.F32 R54, -RZ, R54.H1_H1 ;  /* 0x30000036ff367230 */ /* 0x000fe40000004100 */
[----:B------:R-:W-:Y:S01]  /*7840*/  FMUL.FTZ R97, R63, R49 ;  /* 0x000000313f617220 */ /* 0x000fe20000410000 */
[----:B------:R-:W-:-:S02]  /*7850*/  HADD2.F32 R96, -RZ, R50.H0_H0 ;  /* 0x20000032ff607230 */ /* 0x000fc40000004100 */
[----:B------:R-:W-:Y:S01]  /*7860*/  FMUL.FTZ R50, R65, R49 ;  /* 0x0000003141327220 */ /* 0x000fe20000410000 */
[----:B------:R-:W-:Y:S02]  /*7870*/  HADD2.F32 R52, -RZ, R182.H1_H1 ;  /* 0x300000b6ff347230 */ /* 0x000fe40000004100 */
[-C--:B------:R-:W-:Y:S01]  /*7880*/  FMUL.FTZ R49, R67, R61.reuse ;  /* 0x0000003d43317220 */ /* 0x080fe20000410000 */
[C---:B------:R-:W-:Y:S01]  /*7890*/  FMUL.FTZ R61, R54.reuse, R61 ;  /* 0x0000003d363d7220 */ /* 0x040fe20000410000 */
[----:B------:R-:W-:Y:S02]  /*78a0*/  IMAD.MOV.U32 R55, RZ, RZ, R51 ;  /* 0x000000ffff377224 */ /* 0x000fe400078e0033 */
[----:B------:R-:W-:Y:S01]  /*78b0*/  FFMA.FTZ R97, R65, R52, R97 ;  /* 0x0000003441617223 */ /* 0x000fe20000010061 */
[----:B------:R-:W-:Y:S01]  /*78c0*/  FFMA.FTZ R61, R67, R96, R61 ;  /* 0x00000060433d7223 */ /* 0x000fe2000001003d */
[----:B------:R-:W-:Y:S01]  /*78d0*/  FFMA.FTZ R50, R63, R52, -R50 ;  /* 0x000000343f327223 */ /* 0x000fe20000010832 */
[----:B------:R-:W-:Y:S01]  /*78e0*/  FFMA.FTZ R49, R54, R96, -R49 ;  /* 0x0000006036317223 */ /* 0x000fe20000010831 */
[----:B------:R-:W-:Y:S01]  /*78f0*/  MOV R52, R48 ;  /* 0x0000003000347202 */ /* 0x000fe20000000f00 */
[----:B------:R-:W-:Y:S01]  /*7900*/  IMAD.MOV.U32 R65, RZ, RZ, R60 ;  /* 0x000000ffff417224 */ /* 0x000fe200078e003c */
[----:B------:R-:W-:-:S02]  /*7910*/  F2FP.F16.F32.PACK_AB R61, R61, R97 ;  /* 0x000000613d3d723e */ /* 0x000fc400000000ff */
[----:B------:R-:W-:Y:S02]  /*7920*/  F2FP.F16.F32.PACK_AB R49, R49, R50 ;  /* 0x000000323131723e */ /* 0x000fe400000000ff */
[----:B------:R-:W-:Y:S01]  /*7930*/  MOV R67, R62 ;  /* 0x0000003e00437202 */ /* 0x000fe20000000f00 */
[----:B------:R-:W-:Y:S01]  /*7940*/  IMAD.MOV.U32 R66, RZ, RZ, R61 ;  /* 0x000000ffff427224 */ /* 0x000fe200078e003d */
[----:B------:R-:W-:-:S07]  /*7950*/  MOV R54, R49 ;  /* 0x0000003100367202 */ /* 0x000fce0000000f00 */
.L_x_3380:
[----:B------:R-:W-:Y:S05]  /*7960*/  BSYNC B3 ;  /* 0x0000000000037941 */ /* 0x000fea0003800000 */
.L_x_3379:
        /* <DEDUP_REMOVED lines=10> */
.L_x_3378:
[----:B------:R-:W-:Y:S05]  /*7a10*/  BSYNC B2 ;  /* 0x0000000000027941 */ /* 0x000fea0003800000 */
.L_x_3377:
[----:B------:R-:W-:-:S13]  /*7a20*/  ISETP.NE.AND P4, PT, R36, RZ, PT ;  /* 0x000000ff2400720c */ /* 0x000fda0003f85270 */
[----:B------:R-:W-:Y:S05]  /*7a30*/  @!P4 BRA `(.L_x_3372) ;  /* 0x0000000400e0c947 */ /* 0x000fea0003800000 */
[----:B---3--:R-:W2:Y:S01]  /*7a40*/  LDL R48, [R1+0x10] ;  /* 0x0000100001307983 */ /* 0x008ea20000100800 */
[----:B------:R-:W-:Y:S01]  /*7a50*/  IADD3 R60, P4, P5, R118, R132, R30 ;  /* 0x00000084763c7210 */ /* 0x000fe20007d9e01e */
[----:B------:R-:W-:Y:S03]  /*7a60*/  BSSY B2, `(.L_x_3381) ;  /* 0x000006b000027945 */ /* 0x000fe60003800000 */
[----:B------:R-:W-:Y:S02]  /*7a70*/  IADD3.X R61, R4, R155, R34, P4, P5 ;  /* 0x0000009b043d7210 */ /* 0x000fe400027ea422 */
[----:B------:R-:W-:Y:S02]  /*7a80*/  ISETP.GE.AND P4, PT, R205, R124, PT ;  /* 0x0000007ccd00720c */ /* 0x000fe40003f86270 */
[----:B--2---:R-:W-:-:S04]  /*7a90*/  LOP3.LUT P6, RZ, R48, 0x1, RZ, 0xc0, !PT ;  /* 0x0000000130ff7812 */ /* 0x004fc800078cc0ff */
[----:B------:R-:W-:-:S04]  /*7aa0*/  SEL R48, R125, R150, !P6 ;  /* 0x000000967d307207 */ /* 0x000fc80007000000 */
[----:B------:R-:W-:-:S04]  /*7ab0*/  SHF.R.S32.HI R49, RZ, 0x1f, R48 ;  /* 0x0000001fff317819 */ /* 0x000fc80000011430 */
[----:B------:R-:W-:-:S04]  /*7ac0*/  LEA.HI R48, R49, R48, RZ, 0x4 ;  /* 0x0000003031307211 */ /* 0x000fc800078f20ff */
[----:B------:R-:W-:-:S04]  /*7ad0*/  LEA.HI.SX32 R48, R48, R29, 0x1c ;  /* 0x0000001d30307211 */ /* 0x000fc800078fe2ff */
[----:B------:R-:W-:Y:S01]  /*7ae0*/  SHF.R.S32.HI R49, RZ, 0x1f, R48 ;  /* 0x0000001fff317819 */ /* 0x000fe20000011430 */
[----:B------:R-:W-:-:S03]  /*7af0*/  IMAD.SHL.U32 R62, R48, 0x8, RZ ;  /* 0x00000008303e7824 */ /* 0x000fc600078e00ff */
[----:B------:R-:W-:Y:S02]  /*7b00*/  LEA.HI R49, R49, R48, RZ, 0x3 ;  /* 0x0000003031317211 */ /* 0x000fe400078f18ff */
[----:B------:R-:W-:Y:S02]  /*7b10*/  LOP3.LUT R48, R208, 0x38, R62, 0xf8, !PT ;  /* 0x00000038d0307812 */ /* 0x000fe400078ef83e */
[----:B------:R-:W-:Y:S02]  /*7b20*/  SHF.R.S32.HI R49, RZ, 0x3, R49 ;  /* 0x00000003ff317819 */ /* 0x000fe40000011431 */
[----:B------:R-:W-:-:S03]  /*7b30*/  LOP3.LUT R48, R48, R209, RZ, 0x3c, !PT ;  /* 0x000000d130307212 */ /* 0x000fc600078e3cff */
[----:B------:R-:W-:-:S04]  /*7b40*/  IMAD R49, R49, 0x1c00, R210 ;  /* 0x00001c0031317824 */ /* 0x000fc800078e02d2 */
[----:B------:R-:W-:Y:S02]  /*7b50*/  IMAD.IADD R51, R49, 0x1, R48 ;  /* 0x0000000131337824 */ /* 0x000fe400078e0230 */
[C---:B------:R-:W-:Y:S02]  /*7b60*/  IMAD R49, R18.reuse, 0x5400, R141 ;  /* 0x0000540012317824 */ /* 0x040fe400078e028d */
[----:B------:R-:W-:-:S03]  /*7b70*/  IMAD R51, R18, 0x5400, R51 ;  /* 0x0000540012337824 */ /* 0x000fc600078e0233 */
[----:B------:R-:W-:Y:S01]  /*7b80*/  LEA R49, R49, R2, 0x1 ;  /* 0x0000000231317211 */ /* 0x000fe200078e08ff */
[----:B0-----:R-:W-:-:S05]  /*7b90*/  IMAD R52, R51, 0x2, R2 ;  /* 0x0000000233347824 */ /* 0x001fca00078e0202 */
        /* <DEDUP_REMOVED lines=8> */
[----:B------:R-:W-:Y:S01]  /*7c20*/  HADD2.F32 R64, -RZ, R181.H1_H1 ;  /* 0x300000b5ff407230 */ /* 0x000fe20000004100 */
[----:B------:R-:W-:Y:S01]  /*7c30*/  SHF.R.U32.HI R56, RZ, 0x10, R57 ;  /* 0x00000010ff387819 */ /* 0x000fe20000011639 */
[--C-:B0-----:R-:W-:Y:S01]  /*7c40*/  HADD2.F32 R53, -RZ, R49.reuse.H0_H0 ;  /* 0x20000031ff357230 */ /* 0x101fe20000004100 */
[--C-:B------:R-:W-:Y:S01]  /*7c50*/  SHF.R.U64 R57, R58, 0x10, R59.reuse ;  /* 0x000000103a397819 */ /* 0x100fe2000000123b */
[----:B------:R-:W-:Y:S01]  /*7c60*/  HADD2.F32 R49, -RZ, R49.H1_H1 ;  /* 0x30000031ff317230 */ /* 0x000fe20000004100 */
[----:B------:R-:W-:Y:S01]  /*7c70*/  SHF.R.U32.HI R58, RZ, 0x10, R59 ;  /* 0x00000010ff3a7819 */ /* 0x000fe2000001163b */
[----:B------:R-:W-:-:S02]  /*7c80*/  HADD2.F32 R56, -RZ, R56.H0_H0 ;  /* 0x20000038ff387230 */ /* 0x000fc40000004100 */
[-C--:B------:R-:W-:Y:S01]  /*7c90*/  FMUL.FTZ R92, R53, R64.reuse ;  /* 0x00000040355c7220 */ /* 0x080fe20000410000 */
[----:B------:R-:W-:Y:S02]  /*7ca0*/  HADD2.F32 R67, -RZ, R63.H0_H0 ;  /* 0x2000003fff437230 */ /* 0x000fe40000004100 */
[----:B------:R-:W-:Y:S01]  /*7cb0*/  FMUL.FTZ R63, R65, R64 ;  /* 0x00000040413f7220 */ /* 0x000fe20000410000 */
[----:B------:R-:W-:Y:S02]  /*7cc0*/  HADD2.F32 R59, -RZ, R179.H1_H1 ;  /* 0x300000b3ff3b7230 */ /* 0x000fe40000004100 */
[-C--:B------:R-:W-:Y:S01]  /*7cd0*/  FMUL.FTZ R64, R66, R56.reuse ;  /* 0x0000003842407220 */ /* 0x080fe20000410000 */
[C---:B------:R-:W-:Y:S01]  /*7ce0*/  FMUL.FTZ R56, R49.reuse, R56 ;  /* 0x0000003831387220 */ /* 0x040fe20000410000 */
[--C-:B------:R-:W-:Y:S01]  /*7cf0*/  SHF.R.U64 R46, R46, 0x10, R47.reuse ;  /* 0x000000102e2e7819 */ /* 0x100fe2000000122f */
[----:B------:R-:W-:Y:S02]  /*7d00*/  HADD2.F32 R58, -RZ, R58.H0_H0 ;  /* 0x2000003aff3a7230 */ /* 0x000fe40000004100 */
[----:B------:R-:W-:Y:S01]  /*7d10*/  FFMA.FTZ R64, R49, R67, -R64 ;  /* 0x0000004331407223 */ /* 0x000fe20000010840 */
[----:B------:R-:W-:Y:S01]  /*7d20*/  SHF.R.U32.HI R47, RZ, 0x10, R47 ;  /* 0x00000010ff2f7819 */ /* 0x000fe2000001162f */
[----:B------:R-:W-:Y:S01]  /*7d30*/  FFMA.FTZ R63, R53, R59, -R63 ;  /* 0x0000003b353f7223 */ /* 0x000fe2000001083f */
[----:B------:R-:W-:Y:S01]  /*7d40*/  FFMA.FTZ R67, R66, R67, R56 ;  /* 0x0000004342437223 */ /* 0x000fe20000010038 */
[----:B------:R-:W-:-:S02]  /*7d50*/  HADD2.F32 R53, -RZ, R180.H1_H1 ;  /* 0x300000b4ff357230 */ /* 0x000fc40000004100 */
[----:B------:R-:W-:Y:S01]  /*7d60*/  FFMA.FTZ R92, R65, R59, R92 ;  /* 0x0000003b415c7223 */ /* 0x000fe2000001005c */
[----:B------:R-:W-:Y:S01]  /*7d70*/  HADD2.F32 R56, -RZ, R55.H0_H0 ;  /* 0x20000037ff387230 */ /* 0x000fe20000004100 */
[----:B------:R-:W-:Y:S01]  /*7d80*/  F2FP.F16.F32.PACK_AB R63, R64, R63 ;  /* 0x0000003f403f723e */ /* 0x000fe200000000ff */
[----:B------:R-:W-:Y:S02]  /*7d90*/  HADD2.F32 R66, -RZ, R51.H0_H0 ;  /* 0x20000033ff427230 */ /* 0x000fe40000004100 */
[----:B------:R-:W-:Y:S02]  /*7da0*/  HADD2.F32 R94, -RZ, R47.H0_H0 ;  /* 0x2000002fff5e7230 */ /* 0x000fe40000004100 */
[-C--:B------:R-:W-:Y:S01]  /*7db0*/  FMUL.FTZ R47, R56, R53.reuse ;  /* 0x00000035382f7220 */ /* 0x080fe20000410000 */
[----:B------:R-:W-:Y:S02]  /*7dc0*/  HADD2.F32 R49, -RZ, R178.H1_H1 ;  /* 0x300000b2ff317230 */ /* 0x000fe40000004100 */
[----:B------:R-:W-:Y:S01]  /*7dd0*/  FMUL.FTZ R53, R66, R53 ;  /* 0x0000003542357220 */ /* 0x000fe20000410000 */
[----:B------:R-:W-:Y:S01]  /*7de0*/  HADD2.F32 R55, -RZ, R55.H1_H1 ;  /* 0x30000037ff377230 */ /* 0x000fe20000004100 */
[----:B------:R-:W-:Y:S01]  /*7df0*/  F2FP.F16.F32.PACK_AB R67, R67, R92 ;  /* 0x0000005c4343723e */ /* 0x000fe200000000ff */
[----:B------:R-:W-:-:S02]  /*7e00*/  HADD2.F32 R51, -RZ, R51.H1_H1 ;  /* 0x30000033ff337230 */ /* 0x000fc40000004100 */
[-C--:B------:R-:W-:Y:S01]  /*7e10*/  FFMA.FTZ R53, R56, R49.reuse, R53 ;  /* 0x0000003138357223 */ /* 0x080fe20000010035 */
[----:B------:R-:W-:Y:S01]  /*7e20*/  FFMA.FTZ R47, R66, R49, -R47 ;  /* 0x00000031422f7223 */ /* 0x000fe2000001082f */
[-C--:B------:R-:W-:Y:S01]  /*7e30*/  FMUL.FTZ R96, R55, R58.reuse ;  /* 0x0000003a37607220 */ /* 0x080fe20000410000 */
[----:B------:R-:W-:Y:S02]  /*7e40*/  HADD2.F32 R181, -RZ, R181.H0_H0 ;  /* 0x200000b5ffb57230 */ /* 0x000fe40000004100 */
[C---:B------:R-:W-:Y:S01]  /*7e50*/  FMUL.FTZ R58, R51.reuse, R58 ;  /* 0x0000003a333a7220 */ /* 0x040fe20000410000 */
[----:B------:R-:W-:Y:S02]  /*7e60*/  HADD2.F32 R56, -RZ, R52.H0_H0 ;  /* 0x20000034ff387230 */ /* 0x000fe40000004100 */
[-C--:B------:R-:W-:Y:S01]  /*7e70*/  FFMA.FTZ R96, R51, R94.reuse, -R96 ;  /* 0x0000005e33607223 */ /* 0x080fe20000010860 */
[----:B------:R-:W-:Y:S02]  /*7e80*/  HADD2.F32 R45, -RZ, R45.H0_H0 ;  /* 0x2000002dff2d7230 */ /* 0x000fe40000004100 */
[----:B------:R-:W-:Y:S01]  /*7e90*/  FFMA.FTZ R58, R55, R94, R58 ;  /* 0x0000005e373a7223 */ /* 0x000fe2000001003a */
[----:B------:R-:W-:-:S02]  /*7ea0*/  HADD2.F32 R66, -RZ, R48.H0_H0 ;  /* 0x20000030ff427230 */ /* 0x000fc40000004100 */
[----:B------:R-:W-:Y:S01]  /*7eb0*/  FMUL.FTZ R49, R56, R181 ;  /* 0x000000b538317220 */ /* 0x000fe20000410000 */
        /* <DEDUP_REMOVED lines=8> */
[----:B------:R-:W-:-:S02]  /*7f40*/  HADD2.F32 R180, -RZ, R180.H0_H0 ;  /* 0x200000b4ffb47230 */ /* 0x000fc40000004100 */
[----:B------:R-:W-:Y:S01]  /*7f50*/  FFMA.FTZ R44, R66, R179, -R49 ;  /* 0x000000b3422c7223 */ /* 0x000fe20000010831 */
[----:B------:R-:W-:Y:S02]  /*7f60*/  HADD2.F32 R178, -RZ, R178.H0_H0 ;  /* 0x200000b2ffb27230 */ /* 0x000fe40000004100 */
[-C--:B------:R-:W-:Y:S01]  /*7f70*/  FFMA.FTZ R49, R48, R51.reuse, -R55 ;  /* 0x0000003330317223 */ /* 0x080fe20000010837 */
[----:B------:R-:W-:Y:S01]  /*7f80*/  FFMA.FTZ R48, R52, R51, R59 ;  /* 0x0000003334307223 */ /* 0x000fe2000001003b */
[----:B------:R-:W-:Y:S02]  /*7f90*/  HADD2.F32 R51, -RZ, R54.H0_H0 ;  /* 0x20000036ff337230 */ /* 0x000fe40000004100 */
[----:B------:R-:W-:Y:S01]  /*7fa0*/  FFMA.FTZ R45, R56, R179, R181 ;  /* 0x000000b3382d7223 */ /* 0x000fe200000100b5 */
[----:B------:R-:W-:Y:S01]  /*7fb0*/  HADD2.F32 R59, -RZ, R57.H0_H0 ;  /* 0x20000039ff3b7230 */ /* 0x000fe20000004100 */
[----:B------:R-:W-:Y:S01]  /*7fc0*/  F2FP.F16.F32.PACK_AB R44, R49, R44 ;  /* 0x0000002c312c723e */ /* 0x000fe200000000ff */
[----:B------:R-:W-:Y:S01]  /*7fd0*/  HADD2.F32 R55, -RZ, R50.H0_H0 ;  /* 0x20000032ff377230 */ /* 0x000fe20000004100 */
[----:B------:R-:W-:Y:S01]  /*7fe0*/  MOV R49, R63 ;  /* 0x0000003f00317202 */ /* 0x000fe20000000f00 */
[----:B------:R-:W-:Y:S01]  /*7ff0*/  HADD2.F32 R54, -RZ, R54.H1_H1 ;  /* 0x30000036ff367230 */ /* 0x000fe20000004100 */
[----:B------:R-:W-:Y:S01]  /*8000*/  F2FP.F16.F32.PACK_AB R52, R48, R45 ;  /* 0x0000002d3034723e */ /* 0x000fe200000000ff */
[----:B------:R-:W-:-:S02]  /*8010*/  HADD2.F32 R50, -RZ, R50.H1_H1 ;  /* 0x30000032ff327230 */ /* 0x000fc40000004100 */
[----:B------:R-:W-:Y:S02]  /*8020*/  HADD2.F32 R57, -RZ, R46.H0_H0 ;  /* 0x2000002eff397230 */ /* 0x000fe40000004100 */
[-C--:B------:R-:W-:Y:S01]  /*8030*/  FMUL.FTZ R46, R51, R180.reuse ;  /* 0x000000b4332e7220 */ /* 0x080fe20000410000 */
[-C--:B------:R-:W-:Y:S01]  /*8040*/  FMUL.FTZ R65, R54, R59.reuse ;  /* 0x0000003b36417220 */ /* 0x080fe20000410000 */
        /* <DEDUP_REMOVED lines=10> */
[----:B------:R-:W-:Y:S01]  /*80f0*/  F2FP.F16.F32.PACK_AB R54, R54, R51 ;  /* 0x000000333636723e */ /* 0x000fe200000000ff */
[----:B------:R-:W-:-:S07]  /*8100*/  IMAD.MOV.U32 R51, RZ, RZ, R47 ;  /* 0x000000ffff337224 */ /* 0x000fce00078e002f */
.L_x_3382:
[----:B------:R-:W-:Y:S05]  /*8110*/  BSYNC B2 ;  /* 0x0000000000027941 */ /* 0x000fea0003800000 */
.L_x_3381:
        /* <DEDUP_REMOVED lines=10> */
.L_x_3372:
[----:B------:R-:W-:Y:S05]  /*81c0*/  BSYNC B1 ;  /* 0x0000000000017941 */ /* 0x000fea0003800000 */
.L_x_3371:
[-C--:B--2-4-:R-:W-:Y:S02]  /*81d0*/  IMAD R44, R148, R128.reuse, RZ ;  /* 0x00000080942c7224 */ /* 0x094fe400078e02ff */
[----:B------:R-:W-:-:S04]  /*81e0*/  IMAD.WIDE.U32 R130, R223, R128, R130 ;  /* 0x00000080df827225 */ /* 0x000fc800078e0082 */
[----:B------:R-:W-:Y:S01]  /*81f0*/  IMAD R57, R223, R129, R44 ;  /* 0x00000081df397224 */ /* 0x000fe200078e022c */
[----:B------:R-:W-:Y:S06]  /*8200*/  @P3 BRA `(.L_x_3341) ;  /* 0x0000001800b83947 */ /* 0x000fec0003800000 */
[----:B------:R-:W-:Y:S01]  /*8210*/  ISETP.NE.AND P3, PT, R31, RZ, PT ;  /* 0x000000ff1f00720c */ /* 0x000fe20003f65270 */
[----:B------:R-:W-:Y:S01]  /*8220*/  BSSY B1, `(.L_x_3383) ;  /* 0x0000079000017945 */ /* 0x000fe20003800000 */
[----:B------:R-:W-:-:S11]  /*8230*/  IADD3 R57, R131, R57, RZ ;  /* 0x0000003983397210 */ /* 0x000fd60007ffe0ff */
[----:B------:R-:W-:Y:S05]  /*8240*/  @!P3 BRA `(.L_x_3384) ;  /* 0x0000000400d8b947 */ /* 0x000fea0003800000 */
[----:B------:R-:W-:Y:S01]  /*8250*/  SEL R44, R125, R150, !P0 ;  /* 0x000000967d2c7207 */ /* 0x000fe20004000000 */
[----:B------:R-:W-:Y:S01]  /*8260*/  BSSY B2, `(.L_x_3385) ;  /* 0x0000072000027945 */ /* 0x000fe20003800000 */
[----:B------:R-:W-:Y:S02]  /*8270*/  IADD3 R46, P3, P4, R118, R130, R21 ;  /* 0x00000082762e7210 */ /* 0x000fe40007c7e015 */
[----:B------:R-:W-:Y:S02]  /*8280*/  SHF.R.S32.HI R45, RZ, 0x1f, R44 ;  /* 0x0000001fff2d7819 */ /* 0x000fe4000001142c */
[----:B------:R-:W-:Y:S02]  /*8290*/  IADD3.X R47, R4, R57, R32, P3, P4 ;  /* 0x00000039042f7210 */ /* 0x000fe40001fe8420 */
[----:B------:R-:W-:-:S04]  /*82a0*/  LEA.HI R45, R45, R44, RZ, 0x4 ;  /* 0x0000002c2d2d7211 */ /* 0x000fc800078f20ff */
[----:B---3--:R-:W-:-:S05]  /*82b0*/  LEA.HI.SX32 R48, R45, R20, 0x1c ;  /* 0x000000142d307211 */ /* 0x008fca00078fe2ff */
[----:B------:R-:W-:-:S05]  /*82c0*/  IMAD.SHL.U32 R49, R48, 0x8, RZ ;  /* 0x0000000830317824 */ /* 0x000fca00078e00ff */
[----:B------:R-:W-:-:S13]  /*82d0*/  ISETP.GE.AND P3, PT, R49, R147, PT ;  /* 0x000000933100720c */ /* 0x000fda0003f66270 */
[--C-:B------:R-:W-:Y:S02]  /*82e0*/  @!P3 SHF.R.S32.HI R45, RZ, 0x1f, R49.reuse ;  /* 0x0000001fff2db819 */ /* 0x100fe40000011431 */
[----:B------:R-:W-:-:S04]  /*82f0*/  @!P3 IADD3 R44, P4, P5, R118, R130, R49 ;  /* 0x00000082762cb210 */ /* 0x000fc80007d9e031 */
[----:B------:R-:W-:Y:S02]  /*8300*/  @!P3 IADD3.X R45, R4, R57, R45, P4, P5 ;  /* 0x00000039042db210 */ /* 0x000fe400027ea42d */
[----:B0-----:R-:W-:-:S04]  /*8310*/  LEA R52, P4, R46, R122, 0x1 ;  /* 0x0000007a2e347211 */ /* 0x001fc800078808ff */
[----:B------:R-:W-:Y:S02]  /*8320*/  LEA.HI.X R53, R46, R123, R47, 0x1, P4 ;  /* 0x0000007b2e357211 */ /* 0x000fe400020f0c2f */
[----:B------:R-:W-:-:S04]  /*8330*/  @!P3 LEA R54, P4, R44, R122, 0x1 ;  /* 0x0000007a2c36b211 */ /* 0x000fc800078808ff */
[----:B------:R-:W-:Y:S02]  /*8340*/  @!P3 LEA.HI.X R55, R44, R123, R45, 0x1, P4 ;  /* 0x0000007b2c37b211 */ /* 0x000fe400020f0c2d */
[----:B------:R-:W-:Y:S02]  /*8350*/  SHF.R.S32.HI R45, RZ, 0x1f, R48 ;  /* 0x0000001fff2d7819 */ /* 0x000fe40000011430 */
[----:B------:R-:W-:Y:S02]  /*8360*/  ISETP.GE.AND P4, PT, R22, R124, PT ;  /* 0x0000007c1600720c */ /* 0x000fe40003f86270 */
[----:B------:R-:W-:-:S04]  /*8370*/  LEA.HI R45, R45, R48, RZ, 0x3 ;  /* 0x000000302d2d7211 */ /* 0x000fc800078f18ff */
        /* <DEDUP_REMOVED lines=12> */
[----:B--2---:R-:W-:Y:S01]  /*8440*/  IMAD.MOV.U32 R61, RZ, RZ, R49 ;  /* 0x000000ffff3d7224 */ /* 0x004fe200078e0031 */
[----:B------:R-:W-:Y:S01]  /*8450*/  SHF.R.U32.HI R67, RZ, 0x10, R89 ;  /* 0x00000010ff437819 */ /* 0x000fe20000011659 */
[----:B------:R-:W-:Y:S01]  /*8460*/  IMAD.MOV.U32 R63, RZ, RZ, R51 ;  /* 0x000000ffff3f7224 */ /* 0x000fe200078e0033 */
[----:B0-----:R-:W-:Y:S01]  /*8470*/  MOV R49, R47 ;  /* 0x0000002f00317202 */ /* 0x001fe20000000f00 */
[----:B------:R-:W-:Y:S01]  /*8480*/  HADD2.F32 R66, -RZ, R177.H1_H1 ;  /* 0x300000b1ff427230 */ /* 0x000fe20000004100 */
[--C-:B------:R-:W-:Y:S01]  /*8490*/  SHF.R.U32.HI R65, RZ, 0x10, R77.reuse ;  /* 0x00000010ff417819 */ /* 0x100fe2000001164d */
[----:B------:R-:W-:Y:S01]  /*84a0*/  HADD2.F32 R51, -RZ, R61.H0_H0 ;  /* 0x2000003dff337230 */ /* 0x000fe20000004100 */
[----:B------:R-:W-:Y:S01]  /*84b0*/  SHF.R.U64 R56, R76, 0x10, R77 ;  /* 0x000000104c387819 */ /* 0x000fe2000000124d */
[----:B------:R-:W-:Y:S01]  /*84c0*/  HADD2.F32 R47, -RZ, R45.H0_H0 ;  /* 0x2000002dff2f7230 */ /* 0x000fe20000004100 */
[----:B------:R-:W-:Y:S01]  /*84d0*/  SHF.R.U64 R59, R88, 0x10, R89 ;  /* 0x00000010583b7819 */ /* 0x000fe20000001259 */
[----:B------:R-:W-:-:S02]  /*84e0*/  HADD2.F32 R67, -RZ, R67.H0_H0 ;  /* 0x20000043ff437230 */ /* 0x000fc40000004100 */
[-C--:B------:R-:W-:Y:S01]  /*84f0*/  FMUL.FTZ R76, R51, R66.reuse ;  /* 0x00000042334c7220 */ /* 0x080fe20000410000 */
[----:B------:R-:W-:Y:S02]  /*8500*/  HADD2.F32 R62, -RZ, R45.H1_H1 ;  /* 0x3000002dff3e7230 */ /* 0x000fe40000004100 */
[C---:B------:R-:W-:Y:S01]  /*8510*/  FMUL.FTZ R66, R47.reuse, R66 ;  /* 0x000000422f427220 */ /* 0x040fe20000410000 */
[----:B------:R-:W-:Y:S01]  /*8520*/  HADD2.F32 R64, -RZ, R175.H1_H1 ;  /* 0x300000afff407230 */ /* 0x000fe20000004100 */
[--C-:B------:R-:W-:Y:S01]  /*8530*/  SHF.R.U64 R60, R90, 0x10, R91.reuse ;  /* 0x000000105a3c7819 */ /* 0x100fe2000000125b */
[----:B------:R-:W-:Y:S02]  /*8540*/  HADD2.F32 R61, -RZ, R61.H1_H1 ;  /* 0x3000003dff3d7230 */ /* 0x000fe40000004100 */
[-C--:B------:R-:W-:Y:S01]  /*8550*/  FMUL.FTZ R88, R62, R67.reuse ;  /* 0x000000433e587220 */ /* 0x080fe20000410000 */
[----:B------:R-:W-:Y:S01]  /*8560*/  HADD2.F32 R65, -RZ, R65.H0_H0 ;  /* 0x20000041ff417230 */ /* 0x000fe20000004100 */
[----:B------:R-:W-:Y:S01]  /*8570*/  SHF.R.U32.HI R90, RZ, 0x10, R91 ;  /* 0x00000010ff5a7819 */ /* 0x000fe2000001165b */
[-C--:B------:R-:W-:Y:S01]  /*8580*/  FFMA.FTZ R45, R47, R64.reuse, -R76 ;  /* 0x000000402f2d7223 */ /* 0x080fe2000001084c */
[----:B------:R-:W-:Y:S01]  /*8590*/  FFMA.FTZ R47, R51, R64, R66 ;  /* 0x00000040332f7223 */ /* 0x000fe20000010042 */
[--C-:B------:R-:W-:Y:S01]  /*85a0*/  SHF.R.U64 R58, R78, 0x10, R79.reuse ;  /* 0x000000104e3a7819 */ /* 0x100fe2000000124f */
[C---:B------:R-:W-:Y:S01]  /*85b0*/  FMUL.FTZ R77, R61.reuse, R67 ;  /* 0x000000433d4d7220 */ /* 0x040fe20000410000 */
[----:B------:R-:W-:Y:S01]  /*85c0*/  FFMA.FTZ R64, R61, R65, R88 ;  /* 0x000000413d407223 */ /* 0x000fe20000010058 */
[----:B------:R-:W-:Y:S01]  /*85d0*/  SHF.R.U32.HI R78, RZ, 0x10, R79 ;  /* 0x00000010ff4e7819 */ /* 0x000fe2000001164f */
[----:B------:R-:W-:-:S02]  /*85e0*/  HADD2.F32 R88, -RZ, R176.H1_H1 ;  /* 0x300000b0ff587230 */ /* 0x000fc40000004100 */
[----:B------:R-:W-:Y:S01]  /*85f0*/  FFMA.FTZ R62, R62, R65, -R77 ;  /* 0x000000413e3e7223 */ /* 0x000fe2000001084d */
[--C-:B------:R-:W-:Y:S02]  /*8600*/  HADD2.F32 R61, -RZ, R63.reuse.H0_H0 ;  /* 0x2000003fff3d7230 */ /* 0x100fe40000004100 */
[----:B------:R-:W-:Y:S02]  /*8610*/  HADD2.F32 R63, -RZ, R63.H1_H1 ;  /* 0x3000003fff3f7230 */ /* 0x000fe40000004100 */
[----:B------:R-:W-:Y:S02]  /*8620*/  HADD2.F32 R51, -RZ, R49.H0_H0 ;  /* 0x20000031ff337230 */ /* 0x000fe40000004100 */
[----:B------:R-:W-:Y:S01]  /*8630*/  FMUL.FTZ R92, R61, R88 ;  /* 0x000000583d5c7220 */ /* 0x000fe20000410000 */
[----:B------:R-:W-:Y:S01]  /*8640*/  HADD2.F32 R90, -RZ, R90.H0_H0 ;  /* 0x2000005aff5a7230 */ /* 0x000fe20000004100 */
[----:B------:R-:W-:Y:S01]  /*8650*/  F2FP.F16.F32.PACK_AB R45, R62, R45 ;  /* 0x0000002d3e2d723e */ /* 0x000fe200000000ff */
[----:B------:R-:W-:-:S02]  /*8660*/  HADD2.F32 R76, -RZ, R174.H1_H1 ;  /* 0x300000aeff4c7230 */ /* 0x000fc40000004100 */
[----:B------:R-:W-:Y:S01]  /*8670*/  FMUL.FTZ R88, R51, R88 ;  /* 0x0000005833587220 */ /* 0x000fe20000410000 */
[----:B------:R-:W-:Y:S02]  /*8680*/  HADD2.F32 R66, -RZ, R49.H1_H1 ;  /* 0x30000031ff427230 */ /* 0x000fe40000004100 */
[----:B------:R-:W-:Y:S01]  /*8690*/  FMUL.FTZ R65, R63, R90 ;  /* 0x0000005a3f417220 */ /* 0x000fe20000410000 */
[----:B------:R-:W-:Y:S02]  /*86a0*/  HADD2.F32 R78, -RZ, R78.H0_H0 ;  /* 0x2000004eff4e7230 */ /* 0x000fe40000004100 */
[-C--:B------:R-:W-:Y:S01]  /*86b0*/  FFMA.FTZ R49, R51, R76.reuse, -R92 ;  /* 0x0000004c33317223 */ /* 0x080fe2000001085c */
[----:B------:R-:W-:Y:S01]  /*86c0*/  FFMA.FTZ R51, R61, R76, R88 ;  /* 0x0000004c3d337223 */ /* 0x000fe20000010058 */
[C---:B------:R-:W-:Y:S01]  /*86d0*/  FMUL.FTZ R90, R66.reuse, R90 ;  /* 0x0000005a425a7220 */ /* 0x040fe20000410000 */
[----:B------:R-:W-:Y:S02]  /*86e0*/  HADD2.F32 R61, -RZ, R48.H0_H0 ;  /* 0x20000030ff3d7230 */ /* 0x000fe40000004100 */
[----:B------:R-:W-:Y:S01]  /*86f0*/  FFMA.FTZ R66, R66, R78, -R65 ;  /* 0x0000004e42427223 */ /* 0x000fe20000010841 */
[----:B------:R-:W-:-:S02]  /*8700*/  HADD2.F32 R65, -RZ, R59.H0_H0 ;  /* 0x2000003bff417230 */ /* 0x000fc40000004100 */
[----:B------:R-:W-:Y:S01]  /*8710*/  FFMA.FTZ R76, R63, R78, R90 ;  /* 0x0000004e3f4c7223 */ /* 0x000fe2000001005a */
[----:B------:R-:W-:Y:S02]  /*8720*/  HADD2.F32 R59, -RZ, R44.H0_H0 ;  /* 0x2000002cff3b7230 */ /* 0x000fe40000004100 */
[----:B------:R-:W-:Y:S01]  /*8730*/  HADD2.F32 R48, -RZ, R48.H1_H1 ;  /* 0x30000030ff307230 */ /* 0x000fe20000004100 */
[----:B------:R-:W-:Y:S01]  /*8740*/  F2FP.F16.F32.PACK_AB R66, R66, R49 ;  /* 0x000000314242723e */ /* 0x000fe200000000ff */
[----:B------:R-:W-:Y:S01]  /*8750*/  HADD2.F32 R44, -RZ, R44.H1_H1 ;  /* 0x3000002cff2c7230 */ /* 0x000fe20000004100 */
[----:B------:R-:W-:Y:S01]  /*8760*/  F2FP.F16.F32.PACK_AB R49, R64, R47 ;  /* 0x0000002f4031723e */ /* 0x000fe200000000ff */
        /* <DEDUP_REMOVED lines=16> */
[-C--:B------:R-:W-:Y:S01]  /*8870*/  FMUL.FTZ R79, R48, R63.reuse ;  /* 0x0000003f304f7220 */ /* 0x080fe20000410000 */
[----:B------:R-:W-:Y:S02]  /*8880*/  HADD2.F32 R46, -RZ, R46.H1_H1 ;  /* 0x3000002eff2e7230 */ /* 0x000fe40000004100 */
[----:B------:R-:W-:Y:S01]  /*8890*/  FMUL.FTZ R63, R44, R63 ;  /* 0x0000003f2c3f7220 */ /* 0x000fe20000410000 */
[----:B------:R-:W-:-:S02]  /*88a0*/  HADD2.F32 R59, -RZ, R174.H0_H0 ;  /* 0x200000aeff3b7230 */ /* 0x000fc40000004100 */
        /* <DEDUP_REMOVED lines=12> */
[----:B------:R-:W-:-:S07]  /*8970*/  F2FP.F16.F32.PACK_AB R50, R50, R63 ;  /* 0x0000003f3232723e */ /* 0x000fce00000000ff */
.L_x_3386:
[----:B------:R-:W-:Y:S05]  /*8980*/  BSYNC B2 ;  /* 0x0000000000027941 */ /* 0x000fea0003800000 */
.L_x_3385:
[----:B0-----:R4:W-:Y:S04]  /*8990*/  STG.E.128 desc[UR60][R52.64], R44 ;  /* 0x0000002c34007986 */ /* 0x0019e8000c101d3c */
[----:B--2---:R4:W-:Y:S02]  /*89a0*/  @!P3 STG.E.128 desc[UR60][R54.64], R48 ;  /* 0x000000303600b986 */ /* 0x0049e4000c101d3c */
.L_x_3384:
[----:B------:R-:W-:Y:S05]  /*89b0*/  BSYNC B1 ;  /* 0x0000000000017941 */ /* 0x000fea0003800000 */
.L_x_3383:
[----:B------:R-:W-:Y:S01]  /*89c0*/  ISETP.NE.AND P3, PT, R35, RZ, PT ;  /* 0x000000ff2300720c */ /* 0x000fe20003f65270 */
[----:B------:R-:W-:-:S12]  /*89d0*/  BSSY B1, `(.L_x_3387) ;  /* 0x000007b000017945 */ /* 0x000fd80003800000 */
[----:B------:R-:W-:Y:S05]  /*89e0*/  @!P3 BRA `(.L_x_3388) ;  /* 0x0000000400e4b947 */ /* 0x000fea0003800000 */
[----:B----4-:R-:W-:Y:S01]  /*89f0*/  SEL R44, R125, R150, !P1 ;  /* 0x000000967d2c7207 */ /* 0x010fe20004800000 */
[----:B------:R-:W-:Y:S01]  /*8a00*/  BSSY B2, `(.L_x_3389) ;  /* 0x0000075000027945 */ /* 0x000fe20003800000 */
[----:B------:R-:W-:Y:S02]  /*8a10*/  IADD3 R46, P3, P4, R118, R130, R28 ;  /* 0x00000082762e7210 */ /* 0x000fe40007c7e01c */
[----:B------:R-:W-:Y:S02]  /*8a20*/  SHF.R.S32.HI R45, RZ, 0x1f, R44 ;  /* 0x0000001fff2d7819 */ /* 0x000fe4000001142c */
[----:B------:R-:W-:Y:S02]  /*8a30*/  IADD3.X R47, R4, R57, R33, P3, P4 ;  /* 0x00000039042f7210 */ /* 0x000fe40001fe8421 */
[----:B------:R-:W-:-:S04]  /*8a40*/  LEA.HI R44, R45, R44, RZ, 0x4 ;  /* 0x0000002c2d2c7211 */ /* 0x000fc800078f20ff */
[----:B---3--:R-:W-:-:S04]  /*8a50*/  LEA.HI.SX32 R48, R44, R27, 0x1c ;  /* 0x0000001b2c307211 */ /* 0x008fc800078fe2ff */
[----:B------:R-:W-:-:S04]  /*8a60*/  SHF.L.U32 R49, R48, 0x3, RZ ;  /* 0x0000000330317819 */ /* 0x000fc800000006ff */
        /* <DEDUP_REMOVED lines=17> */
[----:B------:R-:W-:Y:S02]  /*8b80*/  IMAD R47, R18, 0x5400, R47 ;  /* 0x00005400122f7824 */ /* 0x000fe400078e022f */
[----:B------:R-:W-:-:S03]  /*8b90*/  IMAD R45, R45, 0x2, R2 ;  /* 0x000000022d2d7824 */ /* 0x000fc600078e0202 */
[----:B------:R-:W-:-:S03]  /*8ba0*/  LEA R48, R47, R2, 0x1 ;  /* 0x000000022f307211 */ /* 0x000fc600078e08ff */
[----:B------:R-:W0:Y:S04]  /*8bb0*/  LDS.128 R44, [R45+0x21400] ;  /* 0x021400002d2c7984 */ /* 0x000e280000000c00 */
[----:B------:R-:W2:Y:S01]  /*8bc0*/  LDS.128 R48, [R48+0x21400] ;  /* 0x0214000030307984 */ /* 0x000ea20000000c00 */
[----:B------:R-:W-:Y:S05]  /*8bd0*/  @P4 BRA `(.L_x_3390) ;  /* 0x00000004005c4947 */ /* 0x000fea0003800000 */
[----:B0-----:R-:W-:Y:S01]  /*8be0*/  IMAD.MOV.U32 R61, RZ, RZ, R44 ;  /* 0x000000ffff3d7224 */ /* 0x001fe200078e002c */
[----:B------:R-:W-:Y:S01]  /*8bf0*/  SHF.R.U32.HI R66, RZ, 0x10, R85 ;  /* 0x00000010ff427819 */ /* 0x000fe20000011655 */
[----:B--2---:R-:W-:Y:S01]  /*8c00*/  IMAD.MOV.U32 R44, RZ, RZ, R49 ;  /* 0x000000ffff2c7224 */ /* 0x004fe200078e0031 */
[----:B------:R-:W-:Y:S01]  /*8c10*/  MOV R62, R48 ;  /* 0x00000030003e7202 */ /* 0x000fe20000000f00 */
[----:B------:R-:W-:Y:S01]  /*8c20*/  IMAD.MOV.U32 R63, RZ, RZ, R51 ;  /* 0x000000ffff3f7224 */ /* 0x000fe200078e0033 */
[--C-:B------:R-:W-:Y:S01]  /*8c30*/  SHF.R.U32.HI R64, RZ, 0x10, R73.reuse ;  /* 0x00000010ff407819 */ /* 0x100fe20000011649 */
[----:B------:R-:W-:Y:S01]  /*8c40*/  HADD2.F32 R67, -RZ, R173.H1_H1 ;  /* 0x300000adff437230 */ /* 0x000fe20000004100 */
[----:B------:R-:W-:Y:S01]  /*8c50*/  SHF.R.U64 R58, R72, 0x10, R73 ;  /* 0x00000010483a7819 */ /* 0x000fe20000001249 */
[--C-:B------:R-:W-:Y:S01]  /*8c60*/  HADD2.F32 R48, -RZ, R44.reuse.H0_H0 ;  /* 0x2000002cff307230 */ /* 0x100fe20000004100 */
[--C-:B------:R-:W-:Y:S01]  /*8c70*/  SHF.R.U64 R59, R86, 0x10, R87.reuse ;  /* 0x00000010563b7819 */ /* 0x100fe20000001257 */
[----:B------:R-:W-:Y:S01]  /*8c80*/  HADD2.F32 R51, -RZ, R44.H1_H1 ;  /* 0x3000002cff337230 */ /* 0x000fe20000004100 */
[----:B------:R-:W-:Y:S01]  /*8c90*/  SHF.R.U32.HI R86, RZ, 0x10, R87 ;  /* 0x00000010ff567819 */ /* 0x000fe20000011657 */
[----:B------:R-:W-:Y:S01]  /*8ca0*/  IMAD.MOV.U32 R49, RZ, RZ, R47 ;  /* 0x000000ffff317224 */ /* 0x000fe200078e002f */
        /* <DEDUP_REMOVED lines=25> */
[----:B------:R-:W-:Y:S02]  /*8e40*/  HADD2.F32 R66, -RZ, R74.H0_H0 ;  /* 0x2000004aff427230 */ /* 0x000fe40000004100 */
[-C--:B------:R-:W-:Y:S01]  /*8e50*/  FMUL.FTZ R74, R64, R67.reuse ;  /* 0x00000043404a7220 */ /* 0x080fe20000410000 */
[----:B------:R-:W-:Y:S01]  /*8e60*/  FMUL.FTZ R72, R49, R72 ;  /* 0x0000004831487220 */ /* 0x000fe20000410000 */
[C---:B------:R-:W-:Y:S01]  /*8e70*/  FMUL.FTZ R67, R51.reuse, R67 ;  /* 0x0000004333437220 */ /* 0x040fe20000410000 */
[----:B------:R-:W-:Y:S02]  /*8e80*/  HADD2.F32 R60, -RZ, R60.H0_H0 ;  /* 0x2000003cff3c7230 */ /* 0x000fe40000004100 */
[----:B------:R-:W-:Y:S01]  /*8e90*/  FFMA.FTZ R73, R51, R65, -R74 ;  /* 0x0000004133497223 */ /* 0x000fe2000001084a */
[-C--:B------:R-:W-:Y:S01]  /*8ea0*/  FFMA.FTZ R76, R49, R66.reuse, -R76 ;  /* 0x00000042314c7223 */ /* 0x080fe2000001084c */
[----:B------:R-:W-:Y:S01]  /*8eb0*/  FFMA.FTZ R78, R63, R66, R72 ;  /* 0x000000423f4e7223 */ /* 0x000fe20000010048 */
[----:B------:R-:W-:-:S02]  /*8ec0*/  HADD2.F32 R66, -RZ, R173.H0_H0 ;  /* 0x200000adff427230 */ /* 0x000fc40000004100 */
[----:B------:R-:W-:Y:S01]  /*8ed0*/  FFMA.FTZ R75, R64, R65, R67 ;  /* 0x00000041404b7223 */ /* 0x000fe20000010043 */
[--C-:B------:R-:W-:Y:S01]  /*8ee0*/  HADD2.F32 R51, -RZ, R62.reuse.H0_H0 ;  /* 0x2000003eff337230 */ /* 0x100fe20000004100 */
[----:B------:R-:W-:Y:S01]  /*8ef0*/  F2FP.F16.F32.PACK_AB R73, R76, R73 ;  /* 0x000000494c49723e */ /* 0x000fe200000000ff */
[----:B------:R-:W-:Y:S02]  /*8f00*/  HADD2.F32 R49, -RZ, R61.H0_H0 ;  /* 0x2000003dff317230 */ /* 0x000fe40000004100 */
[----:B------:R-:W-:Y:S02]  /*8f10*/  HADD2.F32 R62, -RZ, R62.H1_H1 ;  /* 0x3000003eff3e7230 */ /* 0x000fe40000004100 */
[-C--:B------:R-:W-:Y:S01]  /*8f20*/  FMUL.FTZ R72, R51, R66.reuse ;  /* 0x0000004233487220 */ /* 0x080fe20000410000 */
[----:B------:R-:W-:Y:S02]  /*8f30*/  HADD2.F32 R64, -RZ, R171.H0_H0 ;  /* 0x200000abff407230 */ /* 0x000fe40000004100 */
[----:B------:R-:W-:Y:S01]  /*8f40*/  FMUL.FTZ R66, R49, R66 ;  /* 0x0000004231427220 */ /* 0x000fe20000410000 */
[----:B------:R-:W-:-:S02]  /*8f50*/  HADD2.F32 R61, -RZ, R61.H1_H1 ;  /* 0x3000003dff3d7230 */ /* 0x000fc40000004100 */
[C---:B------:R-:W-:Y:S01]  /*8f60*/  FMUL.FTZ R74, R62.reuse, R60 ;  /* 0x0000003c3e4a7220 */ /* 0x040fe20000410000 */
[----:B------:R-:W-:Y:S02]  /*8f70*/  HADD2.F32 R58, -RZ, R58.H0_H0 ;  /* 0x2000003aff3a7230 */ /* 0x000fe40000004100 */
[-C--:B------:R-:W-:Y:S01]  /*8f80*/  FFMA.FTZ R66, R51, R64.reuse, R66 ;  /* 0x0000004033427223 */ /* 0x080fe20000010042 */
[----:B------:R-:W-:Y:S01]  /*8f90*/  FFMA.FTZ R72, R49, R64, -R72 ;  /* 0x0000004031487223 */ /* 0x000fe20000010848 */
        /* <DEDUP_REMOVED lines=9> */
[----:B------:R-:W-:Y:S02]  /*9030*/  HADD2.F32 R46, -RZ, R46.H1_H1 ;  /* 0x3000002eff2e7230 */ /* 0x000fe40000004100 */
[----:B------:R-:W-:Y:S02]  /*9040*/  HADD2.F32 R59, -RZ, R56.H0_H0 ;  /* 0x20000038ff3b7230 */ /* 0x000fe40000004100 */
[-C--:B------:R-:W-:Y:S01]  /*9050*/  FMUL.FTZ R56, R51, R172.reuse ;  /* 0x000000ac33387220 */ /* 0x080fe20000410000 */
[----:B------:R-:W-:Y:S02]  /*9060*/  HADD2.F32 R160, -RZ, R160.H0_H0 ;  /* 0x200000a0ffa07230 */ /* 0x000fe40000004100 */
[-C--:B------:R-:W-:Y:S01]  /*9070*/  FMUL.FTZ R67, R50, R61.reuse ;  /* 0x0000003d32437220 */ /* 0x080fe20000410000 */
[C---:B------:R-:W-:Y:S01]  /*9080*/  FMUL.FTZ R172, R49.reuse, R172 ;  /* 0x000000ac31ac7220 */ /* 0x040fe20000410000 */
[----:B------:R-:W-:Y:S01]  /*9090*/  FMUL.FTZ R61, R46, R61 ;  /* 0x0000003d2e3d7220 */ /* 0x000fe20000410000 */
[----:B------:R-:W-:-:S02]  /*90a0*/  FFMA.FTZ R56, R49, R160, -R56 ;  /* 0x000000a031387223 */ /* 0x000fc40000010838 */
[----:B------:R-:W-:Y:S01]  /*90b0*/  FFMA.FTZ R172, R51, R160, R172 ;  /* 0x000000a033ac7223 */ /* 0x000fe200000100ac */
[-C--:B------:R-:W-:Y:S01]  /*90c0*/  FFMA.FTZ R67, R46, R59.reuse, -R67 ;  /* 0x0000003b2e437223 */ /* 0x080fe20000010843 */
[----:B------:R-:W-:Y:S01]  /*90d0*/  FFMA.FTZ R61, R50, R59, R61 ;  /* 0x0000003b323d7223 */ /* 0x000fe2000001003d */
[----:B------:R-:W-:Y:S02]  /*90e0*/  F2FP.F16.F32.PACK_AB R49, R48, R45 ;  /* 0x0000002d3031723e */ /* 0x000fe400000000ff */
[----:B------:R-:W-:Y:S01]  /*90f0*/  MOV R45, R47 ;  /* 0x0000002f002d7202 */ /* 0x000fe20000000f00 */
[----:B------:R-:W-:Y:S01]  /*9100*/  IMAD.MOV.U32 R47, RZ, RZ, R73 ;  /* 0x000000ffff2f7224 */ /* 0x000fe200078e0049 */
[----:B------:R-:W-:Y:S02]  /*9110*/  F2FP.F16.F32.PACK_AB R51, R78, R75 ;  /* 0x0000004b4e33723e */ /* 0x000fe400000000ff */
[----:B------:R-:W-:Y:S02]  /*9120*/  F2FP.F16.F32.PACK_AB R48, R65, R66 ;  /* 0x000000424130723e */ /* 0x000fe400000000ff */
[----:B------:R-:W-:-:S02]  /*9130*/  F2FP.F16.F32.PACK_AB R46, R67, R56 ;  /* 0x00000038432e723e */ /* 0x000fc400000000ff */
[----:B------:R-:W-:-:S07]  /*9140*/  F2FP.F16.F32.PACK_AB R50, R61, R172 ;  /* 0x000000ac3d32723e */ /* 0x000fce00000000ff */
.L_x_3390:
[----:B------:R-:W-:Y:S05]  /*9150*/  BSYNC B2 ;  /* 0x0000000000027941 */ /* 0x000fea0003800000 */
.L_x_3389:
[----:B0-----:R0:W-:Y:S04]  /*9160*/  STG.E.128 desc[UR60][R52.64], R44 ;  /* 0x0000002c34007986 */ /* 0x0011e8000c101d3c */
[----:B--2---:R0:W-:Y:S02]  /*9170*/  @!P3 STG.E.128 desc[UR60][R54.64], R48 ;  /* 0x000000303600b986 */ /* 0x0041e4000c101d3c */
.L_x_3388:
[----:B------:R-:W-:Y:S05]  /*9180*/  BSYNC B1 ;  /* 0x0000000000017941 */ /* 0x000fea0003800000 */
.L_x_3387:
[----:B------:R-:W-:-:S13]  /*9190*/  ISETP.NE.AND P3, PT, R36, RZ, PT ;  /* 0x000000ff2400720c */ /* 0x000fda0003f65270 */
[----:B------:R-:W-:Y:S05]  /*91a0*/  @!P3 BRA `(.L_x_3341) ;  /* 0x0000000800d0b947 */ /* 0x000fea0003800000 */
[----:B0---4-:R-:W2:Y:S01]  /*91b0*/  LDL R44, [R1+0x10] ;  /* 0x00001000012c7983 */ /* 0x011ea20000100800 */
[----:B------:R-:W-:Y:S01]  /*91c0*/  IADD3 R46, P3, P4, R118, R130, R30 ;  /* 0x00000082762e7210 */ /* 0x000fe20007c7e01e */
[----:B------:R-:W-:Y:S03]  /*91d0*/  BSSY B1, `(.L_x_3391) ;  /* 0x000006f000017945 */ /* 0x000fe60003800000 */
[----:B---3--:R-:W-:Y:S02]  /*91e0*/  IADD3.X R49, R4, R57, R34, P3, P4 ;  /* 0x0000003904317210 */ /* 0x008fe40001fe8422 */
[----:B------:R-:W-:-:S04]  /*91f0*/  LEA R52, P3, R46, R122, 0x1 ;  /* 0x0000007a2e347211 */ /* 0x000fc800078608ff */
[----:B------:R-:W-:Y:S02]  /*9200*/  LEA.HI.X R53, R46, R123, R49, 0x1, P3 ;  /* 0x0000007b2e357211 */ /* 0x000fe400018f0c31 */
        /* <DEDUP_REMOVED lines=21> */
[----:B------:R-:W-:Y:S01]  /*9360*/  SHF.R.U32.HI R62, RZ, 0x10, R81 ;  /* 0x00000010ff3e7819 */ /* 0x000fe20000011651 */
[----:B--2---:R-:W-:Y:S01]  /*9370*/  IMAD.MOV.U32 R59, RZ, RZ, R50 ;  /* 0x000000ffff3b7224 */ /* 0x004fe200078e0032 */
[----:B------:R-:W-:Y:S01]  /*9380*/  MOV R58, R48 ;  /* 0x00000030003a7202 */ /* 0x000fe20000000f00 */
[----:B0-----:R-:W-:Y:S01]  /*9390*/  IMAD.MOV.U32 R48, RZ, RZ, R46 ;  /* 0x000000ffff307224 */ /* 0x001fe200078e002e */
        /* <DEDUP_REMOVED lines=81> */
[----:B------:R-:W-:-:S07]  /*98b0*/  MOV R48, R58 ;  /* 0x0000003a00307202 */ /* 0x000fce0000000f00 */
.L_x_3392:
[----:B------:R-:W-:Y:S05]  /*98c0*/  BSYNC B1 ;  /* 0x0000000000017941 */ /* 0x000fea0003800000 */
.L_x_3391:
[----:B0-----:R0:W-:Y:S01]  /*98d0*/  STG.E.128 desc[UR60][R52.64], R44 ;  /* 0x0000002c34007986 */ /* 0x0011e2000c101d3c */
[----:B------:R-:W-:-:S13]  /*98e0*/  ISETP.GE.AND P3, PT, R54, R147, PT ;  /* 0x000000933600720c */ /* 0x000fda0003f66270 */
[----:B------:R-:W-:Y:S05]  /*98f0*/  @P3 BRA `(.L_x_3341) ;  /* 0x0000000000fc3947 */ /* 0x000fea0003800000 */
[--C-:B0-----:R-:W-:Y:S02]  /*9900*/  SHF.R.S32.HI R44, RZ, 0x1f, R54.reuse ;  /* 0x0000001fff2c7819 */ /* 0x101fe40000011436 */
[----:B------:R-:W-:-:S04]  /*9910*/  IADD3 R54, P3, P4, R118, R130, R54 ;  /* 0x0000008276367210 */ /* 0x000fc80007c7e036 */
[----:B------:R-:W-:Y:S02]  /*9920*/  IADD3.X R57, R4, R57, R44, P3, P4 ;  /* 0x0000003904397210 */ /* 0x000fe40001fe842c */
[----:B------:R-:W-:-:S04]  /*9930*/  LEA R122, P3, R54, R122, 0x1 ;  /* 0x0000007a367a7211 */ /* 0x000fc800078608ff */
[----:B------:R-:W-:-:S05]  /*9940*/  LEA.HI.X R123, R54, R123, R57, 0x1, P3 ;  /* 0x0000007b367b7211 */ /* 0x000fca00018f0c39 */
[----:B--2---:R0:W-:Y:S01]  /*9950*/  STG.E.128 desc[UR60][R122.64], R48 ;  /* 0x000000307a007986 */ /* 0x0041e2000c101d3c */
[----:B------:R-:W-:Y:S05]  /*9960*/  BRA `(.L_x_3341) ;  /* 0x0000000000e07947 */ /* 0x000fea0003800000 */
.L_x_3308:
[----:B------:R-:W2:Y:S02]  /*9970*/  LDL R44, [R1+0x14] ;  /* 0x00001400012c7983 */ /* 0x000ea40000100800 */
[----:B--2---:R-:W-:-:S13]  /*9980*/  R2UR UR4, R44 ;  /* 0x000000002c0472ca */ /* 0x004fda00000e0000 */
[----:B------:R-:W-:-:S06]  /*9990*/  UISETP.NE.AND UP0, UPT, UR4, 0x3, UPT ;  /* 0x000000030400788c */ /* 0x000fcc000bf05270 */
[----:B------:R-:W-:-:S13]  /*99a0*/  PLOP3.LUT P2, PT, PT, PT, UP0, 0x80, 0x0 ;  /* 0x000000000000781c */ /* 0x000fda0003f4f008 */
[----:B------:R-:W-:Y:S05]  /*99b0*/  @!P2 BRA `(.L_x_3393) ;  /* 0x000000000004a947 */ /* 0x000fea0003800000 */
[----:B------:R-:W-:Y:S01]  /*99c0*/  BPT.TRAP 0x1 ;  /* 0x000000040000795c */ /* 0x000fe20000300000 */
.L_x_3393:
[----:B------:R-:W-:Y:S01]  /*99d0*/  LEA R100, R18, R2, 0x3 ;  /* 0x0000000212647211 */ /* 0x000fe200078e18ff */
[----:B------:R-:W-:Y:S01]  /*99e0*/  IMAD R43, R25, -0x70, R24 ;  /* 0xffffff90192b7824 */ /* 0x000fe200078e0218 */
[----:B------:R-:W-:Y:S01]  /*99f0*/  SHF.L.U32 R101, R206, 0x1f, RZ ;  /* 0x0000001fce657819 */ /* 0x000fe200000006ff */
[----:B------:R-:W-:Y:S03]  /*9a00*/  BSSY B1, `(.L_x_3394) ;  /* 0x0000004000017945 */ /* 0x000fe60003800000 */
[----:B------:R-:W1:Y:S01]  /*9a10*/  SYNCS.PHASECHK.TRANS64.TRYWAIT P3, [R100+URZ+0x36890], R101 ;  /* 0x03689065640075a7 */ /* 0x000e62000806017f */
[----:B------:R-:W-:Y:S01]  /*9a20*/  VIMNMX R43, R43, 0x70, PT ;  /* 0x000000702b2b7848 */ /* 0x000fe20003fe0100 */
[----:B-1----:R-:W-:Y:S06]  /*9a30*/  @!P3 BRA `(.L_x_3395) ;  /* 0x000001ac009cb947 */ /* 0x002fec0003800000 */
.L_x_3618:
[----:B------:R-:W-:Y:S05]  /*9a40*/  BSYNC B1 ;  /* 0x0000000000017941 */ /* 0x000fea0003800000 */
.L_x_3394:
[----:B------:R-:W-:Y:S01]  /*9a50*/  ISETP.GE.AND P3, PT, R19, R43, PT ;  /* 0x0000002b1300720c */ /* 0x000fe20003f66270 */
[----:B------:R-:W-:-:S12]  /*9a60*/  BSSY B1, `(.L_x_3396) ;  /* 0x0000014000017945 */ /* 0x000fd80003800000 */
[----:B------:R-:W-:Y:S05]  /*9a70*/  @P3 BRA `(.L_x_3397) ;  /* 0x0000000000483947 */ /* 0x000fea0003800000 */
[----:B------:R-:W-:-:S13]  /*9a80*/  ISETP.NE.AND P3, PT, R31, RZ, PT ;  /* 0x000000ff1f00720c */ /* 0x000fda0003f65270 */
[----:B0-----:R-:W0:Y:S04]  /*9a90*/  @P3 LDS.128 R44, [R41+0x21000] ;  /* 0x02100000292c3984 */ /* 0x001e280000000c00 */
[----:B0-----:R-:W-:Y:S01]  /*9aa0*/  @P3 STG.E.128 desc[UR60][R50.64], R44 ;  /* 0x0000002c32003986 */ /* 0x001fe2000c101d3c */
[----:B------:R-:W-:-:S13]  /*9ab0*/  ISETP.NE.AND P3, PT, R35, RZ, PT ;  /* 0x000000ff2300720c */ /* 0x000fda0003f65270 */
[----:B------:R-:W0:Y:S04]  /*9ac0*/  @P3 LDS.128 R44, [R42+0x21000] ;  /* 0x021000002a2c3984 */ /* 0x000e280000000c00 */
        /* <DEDUP_REMOVED lines=12> */
[----:B0-----:R2:W-:Y:S02]  /*9b90*/  @P3 STG.E.128 desc[UR60][R50.64+0x140], R44 ;  /* 0x0001402c32003986 */ /* 0x0015e4000c101d3c */
.L_x_3397:
[----:B------:R-:W-:Y:S05]  /*9ba0*/  BSYNC B1 ;  /* 0x0000000000017941 */ /* 0x000fea0003800000 */
.L_x_3396:
[----:B------:R-:W-:-:S13]  /*9bb0*/  ISETP.GE.AND P3, PT, R223, R43, PT ;  /* 0x0000002bdf00720c */ /* 0x000fda0003f66270 */
[----:B------:R-:W-:Y:S05]  /*9bc0*/  @P3 BRA `(.L_x_3341) ;  /* 0x0000000000483947 */ /* 0x000fea0003800000 */
[----:B------:R-:W-:-:S13]  /*9bd0*/  ISETP.NE.AND P3, PT, R31, RZ, PT ;  /* 0x000000ff1f00720c */ /* 0x000fda0003f65270 */
[----:B0-2---:R-:W0:Y:S04]  /*9be0*/  @P3 LDS.128 R44, [R41+0x23000] ;  /* 0x02300000292c3984 */ /* 0x005e280000000c00 */
        /* <DEDUP_REMOVED lines=16> */
.L_x_3341:
[----:B------:R-:W-:Y:S05]  /*9cf0*/  BSYNC B0 ;  /* 0x0000000000007941 */ /* 0x000fea0003800000 */
.L_x_3307:
[----:B01234-:R-:W0:Y:S01]  /*9d00*/  S2R R44, SR_TID.X ;  /* 0x00000000002c7919 */ /* 0x01fe220000002100 */
[----:B------:R-:W-:Y:S01]  /*9d10*/  @!PT LDS RZ, [RZ] ;  /* 0x00000000fffff984 */ /* 0x000fe20000000800 */
[----:B------:R-:W-:Y:S01]  /*9d20*/  @!PT LDS RZ, [RZ] ;  /* 0x00000000fffff984 */ /* 0x000fe20000000800 */
[----:B------:R-:W-:Y:S01]  /*9d30*/  @!PT LDS RZ, [RZ] ;  /* 0x00000000fffff984 */ /* 0x000fe20000000800 */
[----:B------:R-:W-:Y:S01]  /*9d40*/  @!PT LDS RZ, [RZ] ;  /* 0x00000000fffff984 */ /* 0x000fe20000000800 */
[----:B------:R1:W-:Y:S06]  /*9d50*/  MEMBAR.ALL.CTA ;  /* 0x0000000000007992 */ /* 0x0003ec0000008000 */
[----:B-1----:R-:W1:Y:S01]  /*9d60*/  FENCE.VIEW.ASYNC.S ;  /* 0x00000000000073c6 */ /* 0x002e620000000000 */
[----:B------:R-:W-:Y:S05]  /*9d70*/  WARPSYNC.ALL ;  /* 0x0000000000007948 */ /* 0x000fea0003800000 */
[----:B------:R-:W-:Y:S01]  /*9d80*/  BSSY B0, `(.L_x_3398) ;  /* 0x0000009000007945 */ /* 0x000fe20003800000 */
[----:B0-----:R-:W-:Y:S01]  /*9d90*/  LOP3.LUT R44, R44, 0x7f, RZ, 0xc0, !PT ;  /* 0x0000007f2c2c7812 */ /* 0x001fe200078ec0ff */
[----:B-1----:R0:W-:Y:S03]  /*9da0*/  BAR.SYNC.DEFER_BLOCKING R154, 0x80 ;  /* 0x0002009a0000751d */ /* 0x0021e60000010000 */
[----:B------:R-:W-:-:S13]  /*9db0*/  ISETP.NE.AND P3, PT, R44, RZ, PT ;  /* 0x000000ff2c00720c */ /* 0x000fda0003f65270 */
[----:B------:R-:W-:-:S05]  /*9dc0*/  @!P3 VIADD R44, R100, 0x368a0 ;  /* 0x000368a0642cb836 */ /* 0x000fca0000000000 */
[----:B------:R-:W-:-:S04]  /*9dd0*/  @!P3 PRMT R44, RZ, 0x654, R44 ;  /* 0x00000654ff2cb816 */ /* 0x000fc8000000002c */
[----:B------:R0:W-:Y:S01]  /*9de0*/  @!P3 SYNCS.ARRIVE.TRANS64.RED.A1T0 RZ, [R44+URZ], RZ ;  /* 0x000000ff2cffb9a7 */ /* 0x0001e2000810043f */
[----:B------:R-:W-:Y:S05]  /*9df0*/  @!P2 BRA `(.L_x_3399) ;  /* 0x000000000004a947 */ /* 0x000fea0003800000 */
[----:B------:R-:W-:Y:S01]  /*9e00*/  BPT.TRAP 0x1 ;  /* 0x000000040000795c */ /* 0x000fe20000300000 */
.L_x_3399:
[----:B------:R-:W-:Y:S05]  /*9e10*/  BSYNC B0 ;  /* 0x0000000000007941 */ /* 0x000fea0003800000 */
.L_x_3398:
[----:B------:R-:W1:Y:S01]  /*9e20*/  SYNCS.PHASECHK.TRANS64.TRYWAIT P2, [R100+URZ+0x368b0], R101 ;  /* 0x0368b065640075a7 */ /* 0x000e62000804017f */
[----:B------:R-:W-:Y:S01]  /*9e30*/  ULDC.64 UR4, c[0x0][0x308] ;  /* 0x0000c20000047ab9 */ /* 0x000fe20000000a00 */
[----:B------:R-:W-:Y:S01]  /*9e40*/  ULDC.64 UR6, c[0x0][0x318] ;  /* 0x0000c60000067ab9 */ /* 0x000fe20000000a00 */
[----:B0-----:R-:W-:Y:S01]  /*9e50*/  IMAD.U32 R44, RZ, RZ, UR4 ;  /* 0x00000004ff2c7e24 */ /* 0x001fe2000f8e00ff */
[----:B------:R-:W-:Y:S01]  /*9e60*/  MOV R46, UR6 ;  /* 0x00000006002e7c02 */ /* 0x000fe20008000f00 */
[----:B------:R-:W-:Y:S01]  /*9e70*/  IMAD.U32 R45, RZ, RZ, UR7 ;  /* 0x00000007ff2d7e24 */ /* 0x000fe2000f8e00ff */
[----:B------:R-:W-:Y:S02]  /*9e80*/  BSSY B0, `(.L_x_3400) ;  /* 0x0000007000007945 */ /* 0x000fe40003800000 */
[----:B------:R0:W-:Y:S04]  /*9e90*/  STL [R1+0x4], R44 ;  /* 0x0000042c01007387 */ /* 0x0001e80000100800 */
[----:B------:R2:W-:Y:S01]  /*9ea0*/  STL [R1+0xc], R46 ;  /* 0x00000c2e01007387 */ /* 0x0005e20000100800 */
[----:B0-----:R-:W-:-:S05]  /*9eb0*/  IMAD.U32 R44, RZ, RZ, UR5 ;  /* 0x00000005ff2c7e24 */ /* 0x001fca000f8e00ff */
[----:B------:R2:W-:Y:S04]  /*9ec0*/  STL [R1], R44 ;  /* 0x0000002c01007387 */ /* 0x0005e80000100800 */
[----:B------:R2:W-:Y:S02]  /*9ed0*/  STL [R1+0x8], R45 ;  /* 0x0000082d01007387 */ /* 0x0005e40000100800 */
[----:B-12---:R-:W-:Y:S05]  /*9ee0*/  @!P2 BRA `(.L_x_3401) ;  /* 0x000001a80084a947 */ /* 0x006fea0003800000 */
.L_x_3619:
[----:B------:R-:W-:Y:S05]  /*9ef0*/  BSYNC B0 ;  /* 0x0000000000007941 */ /* 0x000fea0003800000 */
.L_x_3400:
[----:B------:R1:W5:Y:S04]  /*9f00*/  LDL R55, [R1+0xc] ;  /* 0x00000c0001377983 */ /* 0x0003680000100800 */
[----:B------:R1:W5:Y:S04]  /*9f10*/  LDL R54, [R1+0x8] ;  /* 0x0000080001367983 */ /* 0x0003680000100800 */
[----:B------:R1:W5:Y:S04]  /*9f20*/  LDL R53, [R1+0x4] ;  /* 0x0000040001357983 */ /* 0x0003680000100800 */
[----:B------:R1:W5:Y:S01]  /*9f30*/  LDL R52, [R1] ;  /* 0x0000000001347983 */ /* 0x0003620000100800 */
[----:B------:R-:W-:Y:S01]  /*9f40*/  ISETP.GE.AND P2, PT, R19, R43, PT ;  /* 0x0000002b1300720c */ /* 0x000fe20003f46270 */
[----:B------:R-:W-:Y:S01]  /*9f50*/  BSSY B0, `(.L_x_3402) ;  /* 0x0000022000007945 */ /* 0x000fe20003800000 */
[----:B------:R-:W-:-:S11]  /*9f60*/  IMAD.WIDE R48, R25, 0x70, R120 ;  /* 0x0000007019307825 */ /* 0x000fd600078e0278 */
[----:B-1----:R-:W-:Y:S05]  /*9f70*/  @P2 BRA `(.L_x_3403) ;  /* 0x00000000007c2947 */ /* 0x002fea0003800000 */
[----:B-----5:R-:W-:Y:S01]  /*9f80*/  R2UR UR7, R55 ;  /* 0x00000000370772ca */ /* 0x020fe200000e0000 */
[----:B------:R-:W-:Y:S01]  /*9f90*/  IMAD.MOV.U32 R45, RZ, RZ, R40 ;  /* 0x000000ffff2d7224 */ /* 0x000fe200078e0028 */
[----:B------:R-:W-:Y:S02]  /*9fa0*/  R2UR UR4, R54 ;  /* 0x00000000360472ca */ /* 0x000fe400000e0000 */
[----:B------:R-:W-:Y:S02]  /*9fb0*/  R2UR UR6, R53 ;  /* 0x00000000350672ca */ /* 0x000fe400000e0000 */
[----:B------:R-:W-:Y:S02]  /*9fc0*/  MOV R44, R116 ;  /* 0x00000074002c7202 */ /* 0x000fe40000000f00 */
[----:B------:R-:W-:-:S05]  /*9fd0*/  R2UR UR5, R52 ;  /* 0x00000000340572ca */ /* 0x000fca00000e0000 */
[----:B------:R-:W-:Y:S02]  /*9fe0*/  IMAD R47, R49, UR7, RZ ;  /* 0x00000007312f7c24 */ /* 0x000fe4000f8e02ff */
[----:B------:R-:W-:-:S04]  /*9ff0*/  IMAD.WIDE.U32 R44, R48, UR7, R44 ;  /* 0x00000007302c7c25 */ /* 0x000fc8000f8e002c */
[----:B------:R-:W-:Y:S01]  /*a000*/  IMAD R47, R48, UR4, R47 ;  /* 0x00000004302f7c24 */ /* 0x000fe2000f8e022f */
[----:B------:R-:W-:Y:S01]  /*a010*/  LEA R50, P2, R44, UR6, 0x1 ;  /* 0x000000062c327c11 */ /* 0x000fe2000f8408ff */
[----:B------:R-:W-:Y:S02]  /*a020*/  ULDC UR4, c[0x0][0x2e4] ;  /* 0x0000b90000047ab9 */ /* 0x000fe40000000800 */
[----:B------:R-:W-:-:S05]  /*a030*/  IMAD.IADD R45, R45, 0x1, R47 ;  /* 0x000000012d2d7824 */ /* 0x000fca00078e022f */
[----:B------:R-:W-:Y:S02]  /*a040*/  LEA.HI.X R51, R44, UR5, R45, 0x1, P2 ;  /* 0x000000052c337c11 */ /* 0x000fe400090f0c2d */
[----:B------:R-:W-:-:S13]  /*a050*/  ISETP.GE.AND P2, PT, R22, UR4, PT ;  /* 0x0000000416007c0c */ /* 0x000fda000bf46270 */
[----:B------:R-:W1:Y:S04]  /*a060*/  @!P2 LDS.128 R44, [R41] ;  /* 0x00000000292ca984 */ /* 0x000e680000000c00 */
[----:B-1----:R-:W-:Y:S01]  /*a070*/  @!P2 STG.E.128 desc[UR60][R50.64], R44 ;  /* 0x0000002c3200a986 */ /* 0x002fe2000c101d3c */
[----:B------:R-:W-:-:S13]  /*a080*/  ISETP.GE.AND P2, PT, R204, UR4, PT ;  /* 0x00000004cc007c0c */ /* 0x000fda000bf46270 */
[----:B------:R-:W1:Y:S04]  /*a090*/  @!P2 LDS.128 R44, [R42] ;  /* 0x000000002a2ca984 */ /* 0x000e680000000c00 */
[----:B-1----:R-:W-:Y:S01]  /*a0a0*/  @!P2 STG.E.128 desc[UR60][R50.64+0x40], R44 ;  /* 0x0000402c3200a986 */ /* 0x002fe2000c101d3c */
[----:B------:R-:W-:-:S13]  /*a0b0*/  ISETP.GE.AND P2, PT, R205, UR4, PT ;  /* 0x00000004cd007c0c */ /* 0x000fda000bf46270 */
[----:B------:R-:W1:Y:S04]  /*a0c0*/  @!P2 LDS.128 R44, [R41+0x3800] ;  /* 0x00380000292ca984 */ /* 0x000e680000000c00 */
        /* <DEDUP_REMOVED lines=9> */
[----:B-1----:R1:W-:Y:S02]  /*a160*/  @!P2 STG.E.128 desc[UR60][R50.64+0x140], R44 ;  /* 0x0001402c3200a986 */ /* 0x0023e4000c101d3c */
.L_x_3403:
[----:B------:R-:W-:Y:S05]  /*a170*/  BSYNC B0 ;  /* 0x0000000000007941 */ /* 0x000fea0003800000 */
.L_x_3402:
[----:B------:R-:W-:Y:S01]  /*a180*/  ISETP.GE.AND P2, PT, R223, R43, PT ;  /* 0x0000002bdf00720c */ /* 0x000fe20003f46270 */
[----:B------:R-:W-:-:S12]  /*a190*/  BSSY B0, `(.L_x_3404) ;  /* 0x0000023000007945 */ /* 0x000fd80003800000 */
[----:B------:R-:W-:Y:S05]  /*a1a0*/  @P2 BRA `(.L_x_3405) ;  /* 0x0000000000842947 */ /* 0x000fea0003800000 */
[----:B-----5:R-:W-:Y:S01]  /*a1b0*/  R2UR UR7, R55 ;  /* 0x00000000370772ca */ /* 0x020fe200000e0000 */
[----:B-1----:R-:W-:Y:S01]  /*a1c0*/  IMAD.MOV.U32 R44, RZ, RZ, R116 ;  /* 0x000000ffff2c7224 */ /* 0x002fe200078e0074 */
[----:B------:R-:W-:Y:S01]  /*a1d0*/  R2UR UR4, R54 ;  /* 0x00000000360472ca */ /* 0x000fe200000e0000 */
[----:B------:R-:W-:Y:S01]  /*a1e0*/  IMAD.MOV.U32 R45, RZ, RZ, R40 ;  /* 0x000000ffff2d7224 */ /* 0x000fe200078e0028 */
[----:B------:R-:W-:Y:S02]  /*a1f0*/  IADD3 R43, P2, R48, 0x40, RZ ;  /* 0x00000040302b7810 */ /* 0x000fe40007f5e0ff */
[----:B------:R-:W-:Y:S02]  /*a200*/  R2UR UR6, R53 ;  /* 0x00000000350672ca */ /* 0x000fe400000e0000 */
[----:B------:R-:W-:Y:S02]  /*a210*/  IADD3.X R48, RZ, R49, RZ, P2, !PT ;  /* 0x00000031ff307210 */ /* 0x000fe400017fe4ff */
[----:B------:R-:W-:-:S03]  /*a220*/  R2UR UR5, R52 ;  /* 0x00000000340572ca */ /* 0x000fc600000e0000 */
[----:B------:R-:W-:Y:S02]  /*a230*/  IMAD R48, R48, UR7, RZ ;  /* 0x0000000730307c24 */ /* 0x000fe4000f8e02ff */
[----:B------:R-:W-:-:S04]  /*a240*/  IMAD.WIDE.U32 R44, R43, UR7, R44 ;  /* 0x000000072b2c7c25 */ /* 0x000fc8000f8e002c */
[----:B------:R-:W-:Y:S01]  /*a250*/  IMAD R43, R43, UR4, R48 ;  /* 0x000000042b2b7c24 */ /* 0x000fe2000f8e0230 */
[----:B------:R-:W-:Y:S01]  /*a260*/  LEA R48, P2, R44, UR6, 0x1 ;  /* 0x000000062c307c11 */ /* 0x000fe2000f8408ff */
[----:B------:R-:W-:-:S03]  /*a270*/  ULDC UR4, c[0x0][0x2e4] ;  /* 0x0000b90000047ab9 */ /* 0x000fc60000000800 */
[----:B------:R-:W-:-:S04]  /*a280*/  IADD3 R43, R45, R43, RZ ;  /* 0x0000002b2d2b7210 */ /* 0x000fc80007ffe0ff */
[----:B------:R-:W-:Y:S02]  /*a290*/  LEA.HI.X R49, R44, UR5, R43, 0x1, P2 ;  /* 0x000000052c317c11 */ /* 0x000fe400090f0c2b */
        /* <DEDUP_REMOVED lines=18> */
.L_x_3405:
[----:B------:R-:W-:Y:S05]  /*a3c0*/  BSYNC B0 ;  /* 0x0000000000007941 */ /* 0x000fea0003800000 */
.L_x_3404:
[----:B------:R-:W3:Y:S01]  /*a3d0*/  LDL R41, [R1+0x10] ;  /* 0x0000100001297983 */ /* 0x000ee20000100800 */
[----:B0-----:R-:W-:Y:S01]  /*a3e0*/  @!P3 VIADD R100, R100, 0x368c0 ;  /* 0x000368c06464b836 */ /* 0x001fe20000000000 */
[----:B------:R-:W-:Y:S01]  /*a3f0*/  PLOP3.LUT P2, PT, PT, PT, PT, 0x8, 0x0 ;  /* 0x000000000000781c */ /* 0x000fe20003f4e170 */
[----:B------:R-:W-:Y:S01]  /*a400*/  VIADD R18, R18, 0x1 ;  /* 0x0000000112127836 */ /* 0x000fe20000000000 */
[----:B------:R-:W-:Y:S01]  /*a410*/  @!PT LDS RZ, [RZ] ;  /* 0x00000000fffff984 */ /* 0x000fe20000000800 */
[----:B------:R-:W-:Y:S01]  /*a420*/  @!PT LDS RZ, [RZ] ;  /* 0x00000000fffff984 */ /* 0x000fe20000000800 */
[----:B------:R-:W-:Y:S01]  /*a430*/  @!PT LDS RZ, [RZ] ;  /* 0x00000000fffff984 */ /* 0x000fe20000000800 */
[----:B------:R-:W-:Y:S01]  /*a440*/  @!PT LDS RZ, [RZ] ;  /* 0x00000000fffff984 */ /* 0x000fe20000000800 */
[----:B------:R0:W-:Y:S06]  /*a450*/  MEMBAR.ALL.CTA ;  /* 0x0000000000007992 */ /* 0x0001ec0000008000 */
[----:B0-----:R-:W0:Y:S01]  /*a460*/  FENCE.VIEW.ASYNC.S ;  /* 0x00000000000073c6 */ /* 0x001e220000000000 */
[----:B------:R-:W-:Y:S01]  /*a470*/  @!P3 PRMT R100, RZ, 0x654, R100 ;  /* 0x00000654ff64b816 */ /* 0x000fe20000000064 */
[----:B0-----:R0:W-:Y:S06]  /*a480*/  BAR.SYNC.DEFER_BLOCKING R154, 0x80 ;  /* 0x0002009a0000751d */ /* 0x0011ec0000010000 */
[----:B------:R0:W-:Y:S01]  /*a490*/  @!P3 SYNCS.ARRIVE.TRANS64.RED.A1T0 RZ, [R100+URZ], RZ ;  /* 0x000000ff64ffb9a7 */ /* 0x0001e2000810043f */
[----:B------:R-:W-:-:S04]  /*a4a0*/  ISETP.NE.AND P3, PT, R18, 0x2, PT ;  /* 0x000000021200780c */ /* 0x000fc80003f65270 */
[----:B------:R-:W-:Y:S02]  /*a4b0*/  SEL R18, R18, RZ, P3 ;  /* 0x000000ff12127207 */ /* 0x000fe40001800000 */
[----:B---3--:R-:W-:Y:S02]  /*a4c0*/  LOP3.LUT P4, RZ, R41, 0x2, RZ, 0xc0, !PT ;  /* 0x0000000229ff7812 */ /* 0x008fe4000788c0ff */
[----:B------:R-:W-:-:S04]  /*a4d0*/  SEL R41, RZ, 0x1, P3 ;  /* 0x00000001ff297807 */ /* 0x000fc80001800000 */
[----:B------:R-:W-:-:S07]  /*a4e0*/  LOP3.LUT R206, R206, R41, RZ, 0x3c, !PT ;  /* 0x00000029cece7212 */ /* 0x000fce00078e3cff */
[----:B0-----:R-:W-:Y:S05]  /*a4f0*/  @P4 BRA `(.L_x_3406) ;  /* 0xffffff8000984947 */ /* 0x001fea000383ffff */
.L_x_3302:
[----:B------:R-:W-:Y:S01]  /*a500*/  BSSY B0, `(.L_x_3407) ;  /* 0x000003a000007945 */ /* 0x000fe20003800000 */
[----:B------:R-:W-:Y:S01]  /*a510*/  ISETP.GE.AND P1, PT, R151, 0x1, PT ;  /* 0x000000019700780c */ /* 0x000fe20003f26270 */
[----:B------:R-:W-:Y:S01]  /*a520*/  IMAD.MOV.U32 R3, RZ, RZ, RZ ;  /* 0x000000ffff037224 */ /* 0x000fe200078e00ff */
[----:B------:R-:W-:Y:S02]  /*a530*/  PLOP3.LUT P0, PT, PT, PT, PT, 0x80, 0x0 ;  /* 0x000000000000781c */ /* 0x000fe40003f0f070 */
[----:B------:R-:W-:Y:S02]  /*a540*/  CS2R R118, SRZ ;  /* 0x0000000000767805 */ /* 0x000fe4000001ff00 */
[----:B------:R-:W-:Y:S02]  /*a550*/  MOV R0, RZ ;  /* 0x000000ff00007202 */ /* 0x000fe40000000f00 */
[----:B------:R-:W-:Y:S02]  /*a560*/  CS2R R116, SRZ ;  /* 0x0000000000747805 */ /* 0x000fe4000001ff00 */
[----:B------:R-:W-:-:S02]  /*a570*/  CS2R R114, SRZ ;  /* 0x0000000000727805 */ /* 0x000fc4000001ff00 */
[----:B------:R-:W-:Y:S02]  /*a580*/  CS2R R112, SRZ ;  /* 0x0000000000707805 */ /* 0x000fe4000001ff00 */
[----:B------:R-:W-:Y:S01]  /*a590*/  CS2R R106, SRZ ;  /* 0x00000000006a7805 */ /* 0x000fe2000001ff00 */
[----:B------:R-:W-:Y:S01]  /*a5a0*/  IMAD.MOV.U32 R110, RZ, RZ, RZ ;  /* 0x000000ffff6e7224 */ /* 0x000fe200078e00ff */
[----:B------:R-:W-:Y:S02]  /*a5b0*/  CS2R R108, SRZ ;  /* 0x00000000006c7805 */ /* 0x000fe4000001ff00 */
[----:B-----5:R-:W-:Y:S02]  /*a5c0*/  CS2R R54, SRZ ;  /* 0x0000000000367805 */ /* 0x020fe4000001ff00 */
[----:B------:R-:W-:Y:S02]  /*a5d0*/  CS2R R104, SRZ ;  /* 0x0000000000687805 */ /* 0x000fe4000001ff00 */
[----:B------:R-:W-:-:S02]  /*a5e0*/  MOV R103, RZ ;  /* 0x000000ff00677202 */ /* 0x000fc40000000f00 */
[----:B------:R-:W-:Y:S02]  /*a5f0*/  CS2R R98, SRZ ;  /* 0x0000000000627805 */ /* 0x000fe4000001ff00 */
[----:B------:R-:W-:Y:S02]  /*a600*/  CS2R R100, SRZ ;  /* 0x0000000000647805 */ /* 0x000fe4000001ff00 */
[----:B------:R-:W-:Y:S01]  /*a610*/  CS2R R96, SRZ ;  /* 0x0000000000607805 */ /* 0x000fe2000001ff00 */
[----:B------:R-:W-:Y:S01]  /*a620*/  IMAD.MOV.U32 R95, RZ, RZ, RZ ;  /* 0x000000ffff5f7224 */ /* 0x000fe200078e00ff */
        /* <DEDUP_REMOVED lines=8> */
[----:B------:R-:W-:Y:S02]  /*a6b0*/  MOV R79, RZ ;  /* 0x000000ff004f7202 */ /* 0x000fe40000000f00 */
        /* <DEDUP_REMOVED lines=13> */
[----:B-1----:R-:W-:Y:S02]  /*a790*/  CS2R R50, SRZ ;  /* 0x0000000000327805 */ /* 0x002fe4000001ff00 */
[----:B------:R-:W-:Y:S02]  /*a7a0*/  CS2R R52, SRZ ;  /* 0x0000000000347805 */ /* 0x000fe4000001ff00 */
[----:B--2---:R-:W-:Y:S02]  /*a7b0*/  CS2R R48, SRZ ;  /* 0x0000000000307805 */ /* 0x004fe4000001ff00 */
        /* <DEDUP_REMOVED lines=10> */
[----:B------:R-:W-:Y:S01]  /*a860*/  CS2R R28, SRZ ;  /* 0x00000000001c7805 */ /* 0x000fe2000001ff00 */
[----:B------:R-:W-:Y:S06]  /*a870*/  @P2 BRA `(.L_x_3408) ;  /* 0x0000000000082947 */ /* 0x000fec0003800000 */
[----:B------:R-:W0:Y:S02]  /*a880*/  FENCE.VIEW.ASYNC.G ;  /* 0x00000000000073c6 */ /* 0x000e240000000100 */
[----:B0-----:R-:W-:Y:S06]  /*a890*/  BAR.ARV 0xc, 0x120 ;  /* 0x0304800000007b1d */ /* 0x001fec0000002000 */
.L_x_3408:
[----:B------:R-:W-:Y:S05]  /*a8a0*/  BSYNC B0 ;  /* 0x0000000000007941 */ /* 0x000fea0003800000 */
.L_x_3407:
[----:B------:R-:W-:Y:S01]  /*a8b0*/  CS2R R24, SRZ ;  /* 0x0000000000187805 */ /* 0x000fe2000001ff00 */
[----:B------:R-:W-:Y:S06]  /*a8c0*/  @!P1 BRA `(.L_x_3409) ;  /* 0x0000011800f89947 */ /* 0x000fec0003800000 */
[----:B------:R-:W2:Y:S04]  /*a8d0*/  LDL R4, [R1+0x54] ;  /* 0x0000540001047983 */ /* 0x000ea80000100800 */
[----:B------:R-:W0:Y:S02]  /*a8e0*/  SHFL.IDX PT, R0, R237, RZ, 0x1f ;  /* 0x00001fffed007589 */ /* 0x000e2400000e0000 */
[----:B0-----:R-:W-:-:S04]  /*a8f0*/  LEA.HI R3, R0, R0, RZ, 0x1 ;  /* 0x0000000000037211 */ /* 0x001fc800078f08ff */
[----:B------:R-:W-:-:S05]  /*a900*/  LOP3.LUT R3, R3, 0x1e, RZ, 0xc0, !PT ;  /* 0x0000001e03037812 */ /* 0x000fca00078ec0ff */
[----:B------:R-:W-:Y:S01]  /*a910*/  IMAD.IADD R3, R0, 0x1, -R3 ;  /* 0x0000000100037824 */ /* 0x000fe200078e0a03 */
        /* <DEDUP_REMOVED lines=23> */
.L_x_3410:
[----:B------:R-:W-:Y:S02]  /*aa90*/  ULDC UR4, c[0x0][0x3d4] ;  /* 0x0000f50000047ab9 */ /* 0x000fe40000000800 */
[----:B------:R-:W-:-:S13]  /*aaa0*/  ISETP.LT.AND P0, PT, RZ, UR4, PT ;  /* 0x00000004ff007c0c */ /* 0x000fda000bf01270 */
[----:B------:R-:W-:Y:S05]  /*aab0*/  @P0 BRA `(.L_x_3411) ;  /* 0x00000000003c0947 */ /* 0x000fea0003800000 */
[----:B------:R-:W-:-:S04]  /*aac0*/  LEA.HI R0, R224, R224, RZ, 0x1 ;  /* 0x000000e0e0007211 */ /* 0x000fc800078f08ff */
        /* <DEDUP_REMOVED lines=8> */
.L_x_3414:
[----:B-1----:R1:W2:Y:S02]  /*ab50*/  SYNCS.PHASECHK.TRANS64.TRYWAIT P0, [R2+URZ+0x36800], R3 ;  /* 0x03680003020075a7 */ /* 0x0022a4000800017f */
[----:B--2---:R-:W-:Y:S05]  /*ab60*/  @!P0 NANOSLEEP.SYNCS 0x989680 ;  /* 0x009896800000895d */ /* 0x004fea0003900000 */
[----:B------:R-:W2:Y:S02]  /*ab70*/  @!P0 SYNCS.PHASECHK.TRANS64 P0, [R2+URZ+0x36800], R3 ;  /* 0x03680003020085a7 */ /* 0x000ea4000800007f */
[----:B--2---:R-:W-:Y:S05]  /*ab80*/  @!P0 BRA `(.L_x_3414) ;  /* 0xfffffffc00f08947 */ /* 0x004fea000383ffff */
.L_x_3413:
[----:B------:R-:W-:Y:S05]  /*ab90*/  BSYNC B0 ;  /* 0x0000000000007941 */ /* 0x000fea0003800000 */
.L_x_3412:
[----:B------:R-:W-:Y:S05]  /*aba0*/  BRA `(.L_x_3415) ;  /* 0x0000005800087947 */ /* 0x000fea0003800000 */
.L_x_3411:
[----:B------:R-:W2:Y:S01]  /*abb0*/  LDL R0, [R1+0x54] ;  /* 0x0000540001007983 */ /* 0x000ea20000100800 */
[----:B------:R-:W-:Y:S01]  /*abc0*/  ULDC.64 UR4, c[0x0][0x3d8] ;  /* 0x0000f60000047ab9 */ /* 0x000fe20000000a00 */
[----:B------:R-:W-:Y:S01]  /*abd0*/  ULDC.64 UR6, c[0x0][0x3e8] ;  /* 0x0000fa0000067ab9 */ /* 0x000fe20000000a00 */
[C---:B------:R-:W-:Y:S01]  /*abe0*/  IMAD.WIDE.U32 R4, R145.reuse, UR4, RZ ;  /* 0x0000000491047c25 */ /* 0x040fe2000f8e00ff */
[----:B------:R-:W-:Y:S02]  /*abf0*/  SHF.R.S32.HI R8, RZ, 0x1f, R16 ;  /* 0x0000001fff087819 */ /* 0x000fe40000011410 */
[----:B------:R-:W-:Y:S01]  /*ac00*/  SHF.R.S32.HI R10, RZ, 0x1f, R22 ;  /* 0x0000001fff0a7819 */ /* 0x000fe20000011416 */
[----:B------:R-:W-:Y:S01]  /*ac10*/  IMAD.WIDE.U32 R40, R145, UR6, RZ ;  /* 0x0000000691287c25 */ /* 0x000fe2000f8e00ff */
[----:B--2---:R-:W-:Y:S02]  /*ac20*/  R2UR UR8, R0 ;  /* 0x00000000000872ca */ /* 0x004fe400000e0000 */
[----:B------:R-:W-:-:S05]  /*ac30*/  SHF.R.S32.HI R0, RZ, 0x1f, R145 ;  /* 0x0000001fff007819 */ /* 0x000fca0000011491 */
[C---:B------:R-:W-:Y:S02]  /*ac40*/  IMAD R6, R0.reuse, UR4, RZ ;  /* 0x0000000400067c24 */ /* 0x040fe4000f8e02ff */
[----:B------:R-:W-:Y:S02]  /*ac50*/  IMAD R0, R0, UR6, RZ ;  /* 0x0000000600007c24 */ /* 0x000fe4000f8e02ff */
[C---:B------:R-:W-:Y:S01]  /*ac60*/  IMAD R11, R145.reuse, UR5, R6 ;  /* 0x00000005910b7c24 */ /* 0x040fe2000f8e0206 */
[----:B------:R-:W-:Y:S01]  /*ac70*/  ULDC.64 UR4, c[0x0][0x3c8] ;  /* 0x0000f20000047ab9 */ /* 0x000fe20000000a00 */
[----:B------:R-:W-:Y:S01]  /*ac80*/  IMAD R9, R145, UR7, R0 ;  /* 0x0000000791097c24 */ /* 0x000fe2000f8e0200 */
[----:B------:R-:W-:Y:S01]  /*ac90*/  IADD3 R0, P0, R16, R4, RZ ;  /* 0x0000000410007210 */ /* 0x000fe20007f1e0ff */
[----:B------:R-:W-:Y:S01]  /*aca0*/  IMAD.IADD R11, R11, 0x1, R5 ;  /* 0x000000010b0b7824 */ /* 0x000fe200078e0205 */
[----:B------:R-:W-:Y:S01]  /*acb0*/  ULOP3.LUT UP0, URZ, UR8, 0x3ff, URZ, 0xc0, !UPT ;  /* 0x000003ff083f7892 */ /* 0x000fe2000f80c03f */
[----:B------:R-:W-:Y:S01]  /*acc0*/  LEA R37, P1, R4, UR4, 0x1 ;  /* 0x0000000404257c11 */ /* 0x000fe2000f8208ff */
[----:B------:R-:W-:Y:S01]  /*acd0*/  ULDC.64 UR6, c[0x0][0x3e0] ;  /* 0x0000f80000067ab9 */ /* 0x000fe20000000a00 */
[----:B------:R-:W-:Y:S01]  /*ace0*/  IMAD.X R3, R8, 0x1, R11, P0 ;  /* 0x0000000108037824 */ /* 0x000fe200000e060b */
[----:B------:R-:W-:-:S02]  /*acf0*/  LEA R24, P2, R0, UR4, 0x1 ;  /* 0x0000000400187c11 */ /* 0x000fc4000f8408ff */
[--C-:B------:R-:W-:Y:S02]  /*ad00*/  LEA.HI.X R39, R4, UR5, R11.reuse, 0x1, P1 ;  /* 0x0000000504277c11 */ /* 0x100fe400088f0c0b */
[----:B------:R-:W-:Y:S02]  /*ad10*/  PLOP3.LUT P1, PT, PT, PT, UP0, 0x80, 0x0 ;  /* 0x000000000000781c */ /* 0x000fe40003f2f008 */
[----:B------:R-:W-:Y:S02]  /*ad20*/  IADD3 R5, P0, R22, R4, RZ ;  /* 0x0000000416057210 */ /* 0x000fe40007f1e0ff */
[----:B------:R-:W-:Y:S02]  /*ad30*/  IADD3 R6, P4, R16, R40, RZ ;  /* 0x0000002810067210 */ /* 0x000fe40007f9e0ff */
[----:B------:R-:W-:Y:S01]  /*ad40*/  IADD3 R9, R9, R41, RZ ;  /* 0x0000002909097210 */ /* 0x000fe20007ffe0ff */
[----:B------:R-:W-:Y:S01]  /*ad50*/  IMAD.X R4, R10, 0x1, R11, P0 ;  /* 0x000000010a047824 */ /* 0x000fe200000e060b */
[----:B------:R-:W-:-:S02]  /*ad60*/  LEA.HI.X R25, R0, UR5, R3, 0x1, P2 ;  /* 0x0000000500197c11 */ /* 0x000fc400090f0c03 */
[----:B------:R-:W-:Y:S01]  /*ad70*/  IADD3 R0, P5, R22, R40, RZ ;  /* 0x0000002816007210 */ /* 0x000fe20007fbe0ff */
[----:B------:R-:W-:Y:S01]  /*ad80*/  IMAD.X R7, R8, 0x1, R9, P4 ;  /* 0x0000000108077824 */ /* 0x000fe200020e0609 */
[----:B------:R-:W-:Y:S02]  /*ad90*/  LEA R26, P2, R6, UR6, 0x1 ;  /* 0x00000006061a7c11 */ /* 0x000fe4000f8408ff */
[----:B------:R-:W-:Y:S02]  /*ada0*/  LEA R42, P3, R5, UR4, 0x1 ;  /* 0x00000004052a7c11 */ /* 0x000fe4000f8608ff */
[----:B------:R-:W-:Y:S02]  /*adb0*/  LEA R44, P4, R0, UR6, 0x1 ;  /* 0x00000006002c7c11 */ /* 0x000fe4000f8808ff */
[----:B------:R-:W-:Y:S02]  /*adc0*/  IADD3.X R3, R10, R9, RZ, P5, !PT ;  /* 0x000000090a037210 */ /* 0x000fe40002ffe4ff */
[----:B------:R-:W-:-:S02]  /*add0*/  LEA R38, P0, R40, UR6, 0x1 ;  /* 0x0000000628267c11 */ /* 0x000fc4000f8008ff */
[----:B------:R-:W-:Y:S02]  /*ade0*/  LEA.HI.X R27, R6, UR7, R7, 0x1, P2 ;  /* 0x00000007061b7c11 */ /* 0x000fe400090f0c07 */
[----:B------:R-:W-:Y:S02]  /*adf0*/  LEA.HI.X R43, R5, UR5, R4, 0x1, P3 ;  /* 0x00000005052b7c11 */ /* 0x000fe400098f0c04 */
[----:B------:R-:W-:Y:S02]  /*ae00*/  LEA.HI.X R45, R0, UR7, R3, 0x1, P4 ;  /* 0x00000007002d7c11 */ /* 0x000fe4000a0f0c03 */
[----:B------:R-:W-:Y:S01]  /*ae10*/  LEA.HI.X R40, R40, UR7, R9, 0x1, P0 ;  /* 0x0000000728287c11 */ /* 0x000fe200080f0c09 */
[----:B------:R-:W-:Y:S06]  /*ae20*/  @!P1 BRA `(.L_x_3416) ;  /* 0x0000000000409947 */ /* 0x000fec0003800000 */
        /* <DEDUP_REMOVED lines=16> */
.L_x_3416:
[----:B------:R-:W-:Y:S01]  /*af30*/  ULDC.U8 UR4, c[0x0][0x3f0] ;  /* 0x0000fc0000047ab9 */ /* 0x000fe20000000000 */
[----:B------:R-:W-:Y:S01]  /*af40*/  IMAD R0, R149, -0x80, R152 ;  /* 0xffffff8095007824 */ /* 0x000fe200078e0298 */
[----:B------:R-:W-:Y:S01]  /*af50*/  ISETP.NE.AND P0, PT, RZ, UR4, PT ;  /* 0x00000004ff007c0c */ /* 0x000fe2000bf05270 */
[----:B------:R-:W-:Y:S03]  /*af60*/  BSSY B0, `(.L_x_3417) ;  /* 0x000053e000007945 */ /* 0x000fe60003800000 */
[----:B------:R-:W-:-:S09]  /*af70*/  VIMNMX R0, R0, 0x80, PT ;  /* 0x0000008000007848 */ /* 0x000fd20003fe0100 */
        /* <DEDUP_REMOVED lines=15> */
[----:B------:R-:W-:Y:S06]  /*b070*/  @P0 BRA `(.L_x_3420) ;  /* 0x0000000000900947 */ /* 0x000fec0003800000 */
[C---:B------:R-:W-:Y:S01]  /*b080*/  VIADD R3, R16.reuse, 0x10 ;  /* 0x0000001010037836 */ /* 0x040fe20000000000 */
[----:B------:R-:W-:Y:S01]  /*b090*/  ULDC UR4, c[0x0][0x3d4] ;  /* 0x0000f50000047ab9 */ /* 0x000fe20000000800 */
[C---:B------:R-:W-:Y:S01]  /*b0a0*/  VIADD R4, R16.reuse, 0x20 ;  /* 0x0000002010047836 */ /* 0x040fe20000000000 */
[C---:B------:R-:W-:Y:S01]  /*b0b0*/  IADD3 R5, R16.reuse, 0x30, RZ ;  /* 0x0000003010057810 */ /* 0x040fe20007ffe0ff */
[C---:B------:R-:W-:Y:S01]  /*b0c0*/  VIADD R6, R16.reuse, 0x50 ;  /* 0x0000005010067836 */ /* 0x040fe20000000000 */
[----:B------:R-:W-:Y:S01]  /*b0d0*/  ISETP.GE.AND P2, PT, R3, UR4, PT ;  /* 0x0000000403007c0c */ /* 0x000fe2000bf46270 */
[C---:B------:R-:W-:Y:S01]  /*b0e0*/  VIADD R3, R16.reuse, 0x40 ;  /* 0x0000004010037836 */ /* 0x040fe20000000000 */
[----:B------:R-:W-:Y:S02]  /*b0f0*/  ISETP.GE.AND P1, PT, R16, UR4, PT ;  /* 0x0000000410007c0c */ /* 0x000fe4000bf26270 */
[----:B------:R-:W-:Y:S02]  /*b100*/  CS2R R30, SRZ ;  /* 0x00000000001e7805 */ /* 0x000fe4000001ff00 */
[----:B------:R-:W-:-:S02]  /*b110*/  ISETP.GE.AND P3, PT, R4, UR4, PT ;  /* 0x0000000404007c0c */ /* 0x000fc4000bf66270 */
[----:B------:R-:W-:Y:S02]  /*b120*/  CS2R R28, SRZ ;  /* 0x00000000001c7805 */ /* 0x000fe4000001ff00 */
[----:B------:R-:W-:Y:S02]  /*b130*/  ISETP.GE.AND P4, PT, R5, UR4, PT ;  /* 0x0000000405007c0c */ /* 0x000fe4000bf86270 */
[----:B------:R-:W-:Y:S02]  /*b140*/  CS2R R20, SRZ ;  /* 0x0000000000147805 */ /* 0x000fe4000001ff00 */
[----:B------:R-:W-:Y:S02]  /*b150*/  ISETP.GE.AND P5, PT, R3, UR4, PT ;  /* 0x0000000403007c0c */ /* 0x000fe4000bfa6270 */
[----:B------:R-:W-:Y:S02]  /*b160*/  CS2R R14, SRZ ;  /* 0x00000000000e7805 */ /* 0x000fe4000001ff00 */
[----:B------:R-:W-:-:S02]  /*b170*/  ISETP.GE.AND P6, PT, R6, UR4, PT ;  /* 0x0000000406007c0c */ /* 0x000fc4000bfc6270 */
        /* <DEDUP_REMOVED lines=20> */
.L_x_3420:
[----:B------:R-:W-:Y:S05]  /*b2c0*/  BSYNC B1 ;  /* 0x0000000000017941 */ /* 0x000fea0003800000 */
.L_x_3419:
[----:B0----5:R-:W-:Y:S01]  /*b2d0*/  IMAD.MOV.U32 R24, RZ, RZ, R20 ;  /* 0x000000ffff187224 */ /* 0x021fe200078e0014 */
[----:B------:R-:W-:Y:S01]  /*b2e0*/  SHF.R.U64 R59, R20, 0x10, R21 ;  /* 0x00000010143b7819 */ /* 0x000fe20000001215 */
[----:B------:R-:W-:Y:S01]  /*b2f0*/  IMAD.MOV.U32 R20, RZ, RZ, R10 ;  /* 0x000000ffff147224 */ /* 0x000fe200078e000a */
[----:B------:R-:W-:Y:S01]  /*b300*/  SHF.R.U64 R65, R10, 0x10, R11 ;  /* 0x000000100a417819 */ /* 0x000fe2000000120b */
[----:B------:R-:W-:Y:S01]  /*b310*/  IMAD.MOV.U32 R47, RZ, RZ, R8 ;  /* 0x000000ffff2f7224 */ /* 0x000fe200078e0008 */
[----:B------:R-:W-:Y:S01]  /*b320*/  LOP3.LUT R10, R208, 0x18, R22, 0xf8, !PT ;  /* 0x00000018d00a7812 */ /* 0x000fe200078ef816 */
[----:B------:R-:W-:Y:S01]  /*b330*/  IMAD.MOV.U32 R41, RZ, RZ, R21 ;  /* 0x000000ffff297224 */ /* 0x000fe200078e0015 */
[----:B------:R-:W-:Y:S01]  /*b340*/  LOP3.LUT P1, RZ, R218, 0x4, RZ, 0xc0, !PT ;  /* 0x00000004daff7812 */ /* 0x000fe2000782c0ff */
[----:B------:R-:W-:Y:S01]  /*b350*/  IMAD.MOV.U32 R46, RZ, RZ, R31 ;  /* 0x000000ffff2e7224 */ /* 0x000fe200078e001f */
[----:B------:R-:W-:Y:S01]  /*b360*/  LOP3.LUT R3, R10, R209, RZ, 0x3c, !PT ;  /* 0x000000d10a037212 */ /* 0x000fe200078e3cff */
[--C-:B------:R-:W-:Y:S01]  /*b370*/  IMAD.MOV.U32 R48, RZ, RZ, R9.reuse ;  /* 0x000000ffff307224 */ /* 0x100fe200078e0009 */
[----:B------:R-:W-:Y:S01]  /*b380*/  SHF.R.U64 R72, R8, 0x10, R9 ;  /* 0x0000001008487819 */ /* 0x000fe20000001209 */
[----:B------:R-:W-:Y:S01]  /*b390*/  UMOV UR4, 0xffffffff ;  /* 0xffffffff00047882 */ /* 0x000fe20000000000 */
[----:B------:R-:W-:Y:S01]  /*b3a0*/  IADD3 R3, R210, R3, RZ ;  /* 0x00000003d2037210 */ /* 0x000fe20007ffe0ff */
[----:B------:R-:W-:Y:S01]  /*b3b0*/  IMAD.MOV.U32 R54, RZ, RZ, R43 ;  /* 0x000000ffff367224 */ /* 0x000fe200078e002b */
[----:B------:R-:W-:Y:S01]  /*b3c0*/  MOV R45, R30 ;  /* 0x0000001e002d7202 */ /* 0x000fe20000000f00 */
[----:B------:R-:W-:Y:S01]  /*b3d0*/  IMAD.MOV.U32 R49, RZ, RZ, R32 ;  /* 0x000000ffff317224 */ /* 0x000fe200078e0020 */
[----:B------:R-:W-:Y:S01]  /*b3e0*/  LEA R8, R3, R2, 0x1 ;  /* 0x0000000203087211 */ /* 0x000fe200078e08ff */
[----:B------:R-:W-:Y:S01]  /*b3f0*/  IMAD.MOV.U32 R51, RZ, RZ, R34 ;  /* 0x000000ffff337224 */ /* 0x000fe200078e0022 */
[----:B------:R-:W-:Y:S01]  /*b400*/  SHF.R.U64 R55, R30, 0x10, R31 ;  /* 0x000000101e377819 */ /* 0x000fe2000000121f */
[----:B------:R-:W-:Y:S01]  /*b410*/  IMAD.MOV.U32 R30, RZ, RZ, R28 ;  /* 0x000000ffff1e7224 */ /* 0x000fe200078e001c */
[----:B------:R-:W-:Y:S01]  /*b420*/  MOV R44, R29 ;  /* 0x0000001d002c7202 */ /* 0x000fe20000000f00 */
[----:B------:R-:W-:Y:S01]  /*b430*/  IMAD.MOV.U32 R50, RZ, RZ, R33 ;  /* 0x000000ffff327224 */ /* 0x000fe200078e0021 */
[----:B------:R-:W-:Y:S01]  /*b440*/  SHF.R.U32.HI R73, RZ, 0x10, R9 ;  /* 0x00000010ff497819 */ /* 0x000fe20000011609 */
[C---:B------:R-:W-:Y:S01]  /*b450*/  VIADD R9, R8.reuse, 0x15400 ;  /* 0x0001540008097836 */ /* 0x040fe20000000000 */
[----:B------:R-:W-:Y:S01]  /*b460*/  SHF.R.U32.HI R56, RZ, 0x10, R31 ;  /* 0x00000010ff387819 */ /* 0x000fe2000001161f */
[----:B------:R-:W-:Y:S01]  /*b470*/  VIADD R3, R8, 0x15440 ;  /* 0x0001544008037836 */ /* 0x000fe20000000000 */
[----:B------:R-:W-:Y:S01]  /*b480*/  SHF.R.U64 R57, R28, 0x10, R29 ;  /* 0x000000101c397819 */ /* 0x000fe2000000121d */
[----:B------:R-:W-:Y:S01]  /*b490*/  IMAD.MOV.U32 R26, RZ, RZ, R15 ;  /* 0x000000ffff1a7224 */ /* 0x000fe200078e000f */
[----:B------:R-:W-:Y:S01]  /*b4a0*/  SHF.R.U32.HI R58, RZ, 0x10, R29 ;  /* 0x00000010ff3a7819 */ /* 0x000fe2000001161d */
[----:B------:R-:W-:Y:S01]  /*b4b0*/  IMAD.MOV.U32 R28, RZ, RZ, R12 ;  /* 0x000000ffff1c7224 */ /* 0x000fe200078e000c */
[----:B------:R-:W-:Y:S01]  /*b4c0*/  SHF.R.U32.HI R60, RZ, 0x10, R21 ;  /* 0x00000010ff3c7819 */ /* 0x000fe20000011615 */
[----:B------:R-:W-:Y:S01]  /*b4d0*/  IMAD.MOV.U32 R27, RZ, RZ, R11 ;  /* 0x000000ffff1b7224 */ /* 0x000fe200078e000b */
[----:B------:R-:W-:Y:S01]  /*b4e0*/  MOV R53, R42 ;  /* 0x0000002a00357202 */ /* 0x000fe20000000f00 */
[----:B------:R-:W-:Y:S01]  /*b4f0*/  @P1 VIADD R3, R9, 0xffffffc0 ;  /* 0xffffffc009031836 */ /* 0x000fe20000000000 */
[--C-:B------:R-:W-:Y:S01]  /*b500*/  SHF.R.U64 R67, R42, 0x10, R43.reuse ;  /* 0x000000102a437819 */ /* 0x100fe2000000122b */
[----:B------:R-:W-:Y:S01]  /*b510*/  IMAD.MOV.U32 R42, RZ, RZ, R6 ;  /* 0x000000ffff2a7224 */ /* 0x000fe200078e0006 */
[----:B------:R-:W-:Y:S01]  /*b520*/  SHF.R.U32.HI R68, RZ, 0x10, R43 ;  /* 0x00000010ff447819 */ /* 0x000fe2000001162b */
[--C-:B------:R-:W-:Y:S01]  /*b530*/  IMAD.MOV.U32 R43, RZ, RZ, R7.reuse ;  /* 0x000000ffff2b7224 */ /* 0x100fe200078e0007 */
[----:B------:R-:W-:-:S02]  /*b540*/  SHF.R.U64 R74, R6, 0x10, R7 ;  /* 0x00000010064a7819 */ /* 0x000fc40000001207 */
[----:B------:R-:W-:Y:S02]  /*b550*/  SHF.R.U64 R69, R34, 0x10, R35 ;  /* 0x0000001022457819 */ /* 0x000fe40000001223 */
[--C-:B------:R-:W-:Y:S02]  /*b560*/  SHF.R.U64 R32, R32, 0x10, R33.reuse ;  /* 0x0000001020207819 */ /* 0x100fe40000001221 */
[----:B------:R-:W-:Y:S02]  /*b570*/  SHF.R.U32.HI R71, RZ, 0x10, R33 ;  /* 0x00000010ff477819 */ /* 0x000fe40000011621 */
[----:B------:R-:W-:Y:S02]  /*b580*/  SHF.R.U32.HI R75, RZ, 0x10, R7 ;  /* 0x00000010ff4b7819 */ /* 0x000fe40000011607 */
[----:B------:R-:W-:Y:S02]  /*b590*/  MOV R6, R4 ;  /* 0x0000000400067202 */ /* 0x000fe40000000f00 */
[----:B------:R-:W-:-:S02]  /*b5a0*/  SHF.R.U64 R76, R4, 0x10, R5 ;  /* 0x00000010044c7819 */ /* 0x000fc40000001205 */
[----:B------:R-:W-:Y:S02]  /*b5b0*/  PRMT R29, R30, 0x5410, R44 ;  /* 0x000054101e1d7816 */ /* 0x000fe4000000002c */
[----:B------:R-:W-:Y:S02]  /*b5c0*/  PRMT R21, R24, 0x5410, R41 ;  /* 0x0000541018157816 */ /* 0x000fe40000000029 */
[----:B------:R-:W-:Y:S02]  /*b5d0*/  MOV R25, R14 ;  /* 0x0000000e00197202 */ /* 0x000fe40000000f00 */
[--C-:B------:R-:W-:Y:S02]  /*b5e0*/  SHF.R.U64 R61, R14, 0x10, R15.reuse ;  /* 0x000000100e3d7819 */ /* 0x100fe4000000120f */
[----:B------:R-:W-:Y:S02]  /*b5f0*/  SHF.R.U32.HI R62, RZ, 0x10, R15 ;  /* 0x00000010ff3e7819 */ /* 0x000fe4000001160f */
[----:B------:R-:W-:-:S02]  /*b600*/  MOV R31, R13 ;  /* 0x0000000d001f7202 */ /* 0x000fc40000000f00 */
[--C-:B------:R-:W-:Y:S02]  /*b610*/  SHF.R.U64 R63, R12, 0x10, R13.reuse ;  /* 0x000000100c3f7819 */ /* 0x100fe4000000120d */
[----:B------:R-:W-:Y:S02]  /*b620*/  SHF.R.U32.HI R64, RZ, 0x10, R13 ;  /* 0x00000010ff407819 */ /* 0x000fe4000001160d */
[----:B------:R-:W-:Y:S02]  /*b630*/  SHF.R.U32.HI R66, RZ, 0x10, R11 ;  /* 0x00000010ff427819 */ /* 0x000fe4000001160b */
[----:B------:R-:W-:Y:S02]  /*b640*/  MOV R52, R35 ;  /* 0x0000002300347202 */ /* 0x000fe40000000f00 */
[----:B------:R-:W-:Y:S02]  /*b650*/  SHF.R.U32.HI R70, RZ, 0x10, R35 ;  /* 0x00000010ff467819 */ /* 0x000fe40000011623 */
[----:B------:R-:W-:-:S02]  /*b660*/  MOV R7, R5 ;  /* 0x0000000500077202 */ /* 0x000fc40000000f00 */
[----:B------:R-:W-:Y:S02]  /*b670*/  SHF.R.U32.HI R77, RZ, 0x10, R5 ;  /* 0x00000010ff4d7819 */ /* 0x000fe40000011605 */
[----:B------:R-:W-:Y:S02]  /*b680*/  PRMT R33, R45, 0x5410, R46 ;  /* 0x000054102d217816 */ /* 0x000fe4000000002e */
[----:B------:R-:W-:Y:S02]  /*b690*/  PRMT R34, R55, 0x5410, R56 ;  /* 0x0000541037227816 */ /* 0x000fe40000000038 */
[----:B------:R-:W-:Y:S02]  /*b6a0*/  PRMT R30, R57, 0x5410, R58 ;  /* 0x00005410391e7816 */ /* 0x000fe4000000003a */
[----:B------:R-:W-:Y:S02]  /*b6b0*/  PRMT R24, R59, 0x5410, R60 ;  /* 0x000054103b187816 */ /* 0x000fe4000000003c */
[----:B------:R-:W-:Y:S01]  /*b6c0*/  LEA.HI R4, R224, R224, RZ, 0x1 ;  /* 0x000000e0e0047211 */ /* 0x000fe200078f08ff */
[----:B------:R-:W-:Y:S06]  /*b6d0*/  BRA.DIV UR4, `(.L_x_3421) ;  /* 0x00000192049c7947 */ /* 0x000fec000b800000 */
.L_x_3622:
[----:B------:R-:W-:Y:S01]  /*b6e0*/  UMOV UR4, 0xffffffff ;  /* 0xffffffff00047882 */ /* 0x000fe20000000000 */
[----:B------:R-:W-:Y:S02]  /*b6f0*/  LOP3.LUT R5, R4, 0xfffffffe, RZ, 0xc0, !PT ;  /* 0xfffffffe04057812 */ /* 0x000fe400078ec0ff */
[----:B------:R-:W-:Y:S05]  /*b700*/  BRA.DIV UR4, `(.L_x_3422) ;  /* 0x0000019204b87947 */ /* 0x000fea000b800000 */
.L_x_3625:
[----:B------:R-:W-:Y:S01]  /*b710*/  UMOV UR4, 0xffffffff ;  /* 0xffffffff00047882 */ /* 0x000fe20000000000 */
[----:B------:R-:W-:Y:S02]  /*b720*/  IMAD.IADD R5, R224, 0x1, -R5 ;  /* 0x00000001e0057824 */ /* 0x000fe400078e0a05 */
[----:B------:R-:W-:Y:S05]  /*b730*/  BRA.DIV UR4, `(.L_x_3423) ;  /* 0x0000019204d47947 */ /* 0x000fea000b800000 */
.L_x_3628:
[----:B------:R-:W-:Y:S01]  /*b740*/  UMOV UR4, 0xffffffff ;  /* 0xffffffff00047882 */ /* 0x000fe20000000000 */
[----:B------:R-:W-:Y:S02]  /*b750*/  SHF.L.U32 R5, R5, 0x1f, RZ ;  /* 0x0000001f05057819 */ /* 0x000fe400000006ff */
[----:B------:R-:W-:Y:S05]  /*b760*/  BRA.DIV UR4, `(.L_x_3424) ;  /* 0x0000019204f07947 */ /* 0x000fea000b800000 */
.L_x_3631:
[----:B------:R-:W0:Y:S01]  /*b770*/  SYNCS.PHASECHK.TRANS64.TRYWAIT P1, [R2+URZ+0x36800], R5 ;  /* 0x03680005020075a7 */ /* 0x000e22000802017f */
[----:B------:R-:W-:Y:S01]  /*b780*/  BSSY B1, `(.L_x_3425) ;  /* 0x0000013000017945 */ /* 0x000fe20003800000 */
        /* <DEDUP_REMOVED lines=16> */
[----:B------:R-:W-:Y:S01]  /*b890*/  PRMT R11, R6, 0x5410, R7 ;  /* 0x00005410060b7816 */ /* 0x000fe20000000007 */
[----:B0-----:R-:W-:Y:S06]  /*b8a0*/  @!P1 BRA `(.L_x_3426) ;  /* 0x0000019000c89947 */ /* 0x001fec0003800000 */
.L_x_3632:
[----:B------:R-:W-:Y:S05]  /*b8b0*/  BSYNC B1 ;  /* 0x0000000000017941 */ /* 0x000fea0003800000 */
.L_x_3425:
[----:B------:R-:W-:Y:S01]  /*b8c0*/  BSSY B1, `(.L_x_3427) ;  /* 0x0000103000017945 */ /* 0x000fe20003800000 */
[----:B------:R-:W-:-:S03]  /*b8d0*/  PRMT R12, R76, 0x5410, R77 ;  /* 0x000054104c0c7816 */ /* 0x000fc6000000004d */
[----:B------:R-:W-:Y:S05]  /*b8e0*/  @P0 BRA `(.L_x_3428) ;  /* 0x0000001000000947 */ /* 0x000fea0003800000 */
[----:B0-----:R-:W0:Y:S01]  /*b8f0*/  LDC R5, c[0x0][0x3d4] ;  /* 0x0000f500ff057b82 */ /* 0x001e220000000800 */
[C---:B------:R-:W-:Y:S01]  /*b900*/  VIADD R6, R16.reuse, 0x20 ;  /* 0x0000002010067836 */ /* 0x040fe20000000000 */
[C---:B------:R-:W-:Y:S01]  /*b910*/  IADD3 R4, R16.reuse, 0x10, RZ ;  /* 0x0000001010047810 */ /* 0x040fe20007ffe0ff */
[C---:B------:R-:W-:Y:S01]  /*b920*/  VIADD R40, R16.reuse, 0x30 ;  /* 0x0000003010287836 */ /* 0x040fe20000000000 */
[----:B------:R-:W-:Y:S01]  /*b930*/  BSSY B2, `(.L_x_3429) ;  /* 0x0000030000027945 */ /* 0x000fe20003800000 */
[-C--:B0-----:R-:W-:Y:S02]  /*b940*/  ISETP.GE.AND P0, PT, R16, R5.reuse, PT ;  /* 0x000000051000720c */ /* 0x081fe40003f06270 */
[-C--:B------:R-:W-:Y:S01]  /*b950*/  ISETP.GE.AND P2, PT, R6, R5.reuse, PT ;  /* 0x000000050600720c */ /* 0x080fe20003f46270 */
[----:B------:R-:W-:Y:S01]  /*b960*/  VIADD R6, R16, 0x50 ;  /* 0x0000005010067836 */ /* 0x000fe20000000000 */
[----:B------:R-:W-:Y:S02]  /*b970*/  ISETP.GE.AND P1, PT, R4, R5, PT ;  /* 0x000000050400720c */ /* 0x000fe40003f26270 */
[----:B------:R-:W-:-:S02]  /*b980*/  IADD3 R4, R16, 0x40, RZ ;  /* 0x0000004010047810 */ /* 0x000fc40007ffe0ff */
[-C--:B------:R-:W-:Y:S02]  /*b990*/  ISETP.GE.AND P3, PT, R40, R5.reuse, PT ;  /* 0x000000052800720c */ /* 0x080fe40003f66270 */
[-C--:B------:R-:W-:Y:S02]  /*b9a0*/  ISETP.GE.AND P4, PT, R4, R5.reuse, PT ;  /* 0x000000050400720c */ /* 0x080fe40003f86270 */
[----:B------:R-:W-:Y:S01]  /*b9b0*/  ISETP.GE.AND P5, PT, R6, R5, PT ;  /* 0x000000050600720c */ /* 0x000fe20003fa6270 */
[----:B------:R-:W-:-:S12]  /*b9c0*/  @P0 BRA `(.L_x_3430) ;  /* 0x0000000000980947 */ /* 0x000fd80003800000 */
[----:B------:R-:W0:Y:S01]  /*b9d0*/  LDS.128 R4, [R8+0x15400] ;  /* 0x0154000008047984 */ /* 0x000e220000000c00 */
        /* <DEDUP_REMOVED lines=37> */
.L_x_3430:
[----:B------:R-:W-:Y:S05]  /*bc30*/  BSYNC B2 ;  /* 0x0000000000027941 */ /* 0x000fea0003800000 */
.L_x_3429:
[----:B------:R-:W-:Y:S04]  /*bc40*/  BSSY B2, `(.L_x_3431) ;  /* 0x0000028000027945 */ /* 0x000fe80003800000 */
[----:B------:R-:W-:Y:S05]  /*bc50*/  @P1 BRA `(.L_x_3432) ;  /* 0x0000000000981947 */ /* 0x000fea0003800000 */
[----:B0-----:R-:W0:Y:S01]  /*bc60*/  LDS.128 R4, [R3] ;  /* 0x0000000003047984 */ /* 0x001e220000000c00 */
        /* <DEDUP_REMOVED lines=37> */
.L_x_3432:
[----:B------:R-:W-:Y:S05]  /*bec0*/  BSYNC B2 ;  /* 0x0000000000027941 */ /* 0x000fea0003800000 */
.L_x_3431:
        /* <DEDUP_REMOVED lines=40> */
.L_x_3434:
[----:B------:R-:W-:Y:S05]  /*c150*/  BSYNC B2 ;  /* 0x0000000000027941 */ /* 0x000fea0003800000 */
.L_x_3433:
[----:B------:R-:W-:Y:S04]  /*c160*/  BSSY B2, `(.L_x_3435) ;  /* 0x0000028000027945 */ /* 0x000fe80003800000 */
        /* <DEDUP_REMOVED lines=39> */
.L_x_3436:
[----:B------:R-:W-:Y:S05]  /*c3e0*/  BSYNC B2 ;  /* 0x0000000000027941 */ /* 0x000fea0003800000 */
.L_x_3435:
[----:B------:R-:W-:Y:S04]  /*c3f0*/  BSSY B2, `(.L_x_3437) ;  /* 0x0000028000027945 */ /* 0x000fe80003800000 */
[----:B------:R-:W-:Y:S05]  /*c400*/  @P4 BRA `(.L_x_3438) ;  /* 0x0000000000984947 */ /* 0x000fea0003800000 */
[----:B0123--:R-:W0:Y:S01]  /*c410*/  LDS.128 R4, [R8+0x1d400] ;  /* 0x01d4000008047984 */ /* 0x00fe220000000c00 */
        /* <DEDUP_REMOVED lines=37> */
.L_x_3438:
[----:B------:R-:W-:Y:S05]  /*c670*/  BSYNC B2 ;  /* 0x0000000000027941 */ /* 0x000fea0003800000 */
.L_x_3437:
[----:B------:R-:W-:Y:S05]  /*c680*/  @P5 BRA `(.L_x_3428) ;  /* 0x0000000000985947 */ /* 0x000fea0003800000 */
[----:B01234-:R-:W0:Y:S01]  /*c690*/  LDS.128 R4, [R3+0x8000] ;  /* 0x0080000003047984 */ /* 0x01fe220000000c00 */
        /* <DEDUP_REMOVED lines=37> */
.L_x_3428:
[----:B------:R-:W-:Y:S05]  /*c8f0*/  BSYNC B1 ;  /* 0x0000000000017941 */ /* 0x000fea0003800000 */
.L_x_3427:
[----:B------:R-:W-:-:S13]  /*c900*/  ISETP.GE.AND P0, PT, R223, R0, PT ;  /* 0x00000000df00720c */ /* 0x000fda0003f06270 */
[----:B------:R-:W-:Y:S05]  /*c910*/  @P0 BRA `(.L_x_3439) ;  /* 0x0000003800880947 */ /* 0x000fea0003800000 */
[----:B01234-:R-:W0:Y:S01]  /*c920*/  LDC R5, c[0x0][0x3d4] ;  /* 0x0000f500ff057b82 */ /* 0x01fe220000000800 */
        /* <DEDUP_REMOVED lines=18> */
[----:B------:R-:W-:Y:S02]  /*ca50*/  HADD2.F32 R49, -RZ, R38.H1_H1 ;  /* 0x30000026ff317230 */ /* 0x000fe40000004100 */
[----:B------:R-:W-:-:S02]  /*ca60*/  HADD2.F32 R38, -RZ, R39.H1_H1 ;  /* 0x30000027ff267230 */ /* 0x000fc40000004100 */
[----:B------:R-:W-:Y:S02]  /*ca70*/  HADD2.F32 R34, -RZ, R34.H1_H1 ;  /* 0x30000022ff227230 */ /* 0x000fe40000004100 */
        /* <DEDUP_REMOVED lines=9> */
[--C-:B------:R-:W-:Y:S02]  /*cb10*/  HADD2.F32 R42, -RZ, R7.reuse.H0_H0 ;  /* 0x20000007ff2a7230 */ /* 0x100fe40000004100 */
[C---:B------:R-:W-:Y:S01]  /*cb20*/  FMUL.FTZ R43, R46.reuse, R5 ;  /* 0x000000052e2b7220 */ /* 0x040fe20000410000 */
[----:B------:R-:W-:Y:S02]  /*cb30*/  HADD2.F32 R6, -RZ, R6.H1_H1 ;  /* 0x30000006ff067230 */ /* 0x000fe40000004100 */
[----:B------:R-:W-:Y:S01]  /*cb40*/  FFMA.FTZ R5, R46, R40, -R47 ;  /* 0x000000282e057223 */ /* 0x000fe2000001082f */
[----:B------:R-:W-:Y:S02]  /*cb50*/  HADD2.F32 R7, -RZ, R7.H1_H1 ;  /* 0x30000007ff077230 */ /* 0x000fe40000004100 */
[----:B------:R-:W-:Y:S01]  /*cb60*/  FFMA.FTZ R45, R48, R0, R45 ;  /* 0x00000000302d7223 */ /* 0x000fe2000001002d */
[----:B------:R-:W-:-:S02]  /*cb70*/  HADD2.F32 R47, -RZ, R33.H1_H1 ;  /* 0x30000021ff2f7230 */ /* 0x000fc40000004100 */
[----:B------:R-:W-:Y:S01]  /*cb80*/  FMUL.FTZ R0, R49, R6 ;  /* 0x0000000631007220 */ /* 0x000fe20000410000 */
[----:B------:R-:W-:Y:S01]  /*cb90*/  FFMA.FTZ R40, R50, R40, R43 ;  /* 0x0000002832287223 */ /* 0x000fe2000001002b */
[-C--:B------:R-:W-:Y:S01]  /*cba0*/  FMUL.FTZ R33, R38, R7.reuse ;  /* 0x0000000726217220 */ /* 0x080fe20000410000 */
[C---:B------:R-:W-:Y:S01]  /*cbb0*/  FMUL.FTZ R39, R34.reuse, R7 ;  /* 0x0000000722277220 */ /* 0x040fe20000410000 */
[C---:B------:R-:W-:Y:S01]  /*cbc0*/  FMUL.FTZ R6, R47.reuse, R6 ;  /* 0x000000062f067220 */ /* 0x040fe20000410000 */
[-C--:B------:R-:W-:Y:S01]  /*cbd0*/  FFMA.FTZ R0, R47, R41.reuse, -R0 ;  /* 0x000000292f007223 */ /* 0x080fe20000010800 */
[-C--:B------:R-:W-:Y:S01]  /*cbe0*/  FFMA.FTZ R7, R34, R42.reuse, -R33 ;  /* 0x0000002a22077223 */ /* 0x080fe20000010821 */
[----:B------:R-:W-:Y:S01]  /*cbf0*/  FFMA.FTZ R42, R38, R42, R39 ;  /* 0x0000002a262a7223 */ /* 0x000fe20000010027 */
[----:B------:R-:W-:Y:S01]  /*cc00*/  FFMA.FTZ R41, R49, R41, R6 ;  /* 0x0000002931297223 */ /* 0x000fe20000010006 */
[----:B------:R-:W-:Y:S02]  /*cc10*/  F2FP.F16.F32.PACK_AB R4, R45, R4 ;  /* 0x000000042d04723e */ /* 0x000fe400000000ff */
[----:B------:R-:W-:-:S02]  /*cc20*/  F2FP.F16.F32.PACK_AB R5, R40, R5 ;  /* 0x000000052805723e */ /* 0x000fc400000000ff */
[----:B------:R-:W-:Y:S02]  /*cc30*/  F2FP.F16.F32.PACK_AB R6, R41, R0 ;  /* 0x000000002906723e */ /* 0x000fe400000000ff */
[----:B------:R-:W-:-:S05]  /*cc40*/  F2FP.F16.F32.PACK_AB R7, R42, R7 ;  /* 0x000000072a07723e */ /* 0x000fca00000000ff */
[----:B------:R0:W-:Y:S02]  /*cc50*/  STS.128 [R8+0x17400], R4 ;  /* 0x0174000408007388 */ /* 0x0001e40000000c00 */
.L_x_3441:
[----:B------:R-:W-:Y:S05]  /*cc60*/  BSYNC B1 ;  /* 0x0000000000017941 */ /* 0x000fea0003800000 */
.L_x_3440:
[----:B------:R-:W-:Y:S04]  /*cc70*/  BSSY B1, `(.L_x_3442) ;  /* 0x0000028000017945 */ /* 0x000fe80003800000 */
[----:B------:R-:W-:Y:S05]  /*cc80*/  @P1 BRA `(.L_x_3443) ;  /* 0x0000000000981947 */ /* 0x000fea0003800000 */
[----:B0-----:R-:W0:Y:S01]  /*cc90*/  LDS.128 R4, [R3+0x2000] ;  /* 0x0020000003047984 */ /* 0x001e220000000c00 */
[----:B------:R-:W-:Y:S02]  /*cca0*/  HADD2.F32 R42, -RZ, R29.H0_H0 ;  /* 0x2000001dff2a7230 */ /* 0x000fe40000004100 */
[----:B------:R-:W-:Y:S02]  /*ccb0*/  HADD2.F32 R44, -RZ, R35.H0_H0 ;  /* 0x20000023ff2c7230 */ /* 0x000fe40000004100 */
[----:B------:R-:W-:Y:S02]  /*ccc0*/  HADD2.F32 R45, -RZ, R37.H0_H0 ;  /* 0x20000025ff2d7230 */ /* 0x000fe40000004100 */
[--C-:B------:R-:W-:Y:S02]  /*ccd0*/  HADD2.F32 R43, -RZ, R30.reuse.H0_H0 ;  /* 0x2000001eff2b7230 */ /* 0x100fe40000004100 */
[----:B------:R-:W-:Y:S02]  /*cce0*/  HADD2.F32 R30, -RZ, R30.H1_H1 ;  /* 0x3000001eff1e7230 */ /* 0x000fe40000004100 */
[----:B0-----:R-:W-:-:S02]  /*ccf0*/  HADD2.F32 R0, -RZ, R4.H0_H0 ;  /* 0x20000004ff007230 */ /* 0x001fc40000004100 */
[----:B------:R-:W-:Y:S02]  /*cd00*/  HADD2.F32 R4, -RZ, R4.H1_H1 ;  /* 0x30000004ff047230 */ /* 0x000fe40000004100 */
[--C-:B------:R-:W-:Y:S02]  /*cd10*/  HADD2.F32 R33, -RZ, R5.reuse.H0_H0 ;  /* 0x20000005ff217230 */ /* 0x100fe40000004100 */
[----:B------:R-:W-:Y:S02]  /*cd20*/  HADD2.F32 R5, -RZ, R5.H1_H1 ;  /* 0x30000005ff057230 */ /* 0x000fe40000004100 */
[-C--:B------:R-:W-:Y:S01]  /*cd30*/  FMUL.FTZ R39, R44, R4.reuse ;  /* 0x000000042c277220 */ /* 0x080fe20000410000 */
[C---:B------:R-:W-:Y:S01]  /*cd40*/  FMUL.FTZ R41, R42.reuse, R4 ;  /* 0x000000042a297220 */ /* 0x040fe20000410000 */
[----:B------:R-:W-:Y:S02]  /*cd50*/  HADD2.F32 R38, -RZ, R7.H0_H0 ;  /* 0x20000007ff267230 */ /* 0x000fe40000004100 */
[-C--:B------:R-:W-:Y:S01]  /*cd60*/  FMUL.FTZ R40, R45, R5.reuse ;  /* 0x000000052d287220 */ /* 0x080fe20000410000 */
[-C--:B------:R-:W-:Y:S01]  /*cd70*/  FFMA.FTZ R4, R42, R0.reuse, -R39 ;  /* 0x000000002a047223 */ /* 0x080fe20000010827 */
[----:B------:R-:W-:Y:S01]  /*cd80*/  FFMA.FTZ R41, R44, R0, R41 ;  /* 0x000000002c297223 */ /* 0x000fe20000010029 */
[----:B------:R-:W-:Y:S01]  /*cd90*/  FMUL.FTZ R0, R43, R5 ;  /* 0x000000052b007220 */ /* 0x000fe20000410000 */
[----:B------:R-:W-:-:S02]  /*cda0*/  HADD2.F32 R34, -RZ, R6.H0_H0 ;  /* 0x20000006ff227230 */ /* 0x000fc40000004100 */
[-C--:B------:R-:W-:Y:S01]  /*cdb0*/  FFMA.FTZ R5, R43, R33.reuse, -R40 ;  /* 0x000000212b057223 */ /* 0x080fe20000010828 */
[----:B------:R-:W-:Y:S02]  /*cdc0*/  HADD2.F32 R7, -RZ, R7.H1_H1 ;  /* 0x30000007ff077230 */ /* 0x000fe40000004100 */
[----:B------:R-:W-:Y:S01]  /*cdd0*/  FFMA.FTZ R0, R45, R33, R0 ;  /* 0x000000212d007223 */ /* 0x000fe20000010000 */
[----:B------:R-:W-:Y:S01]  /*cde0*/  HADD2.F32 R44, -RZ, R37.H1_H1 ;  /* 0x30000025ff2c7230 */ /* 0x000fe20000004100 */
[----:B------:R-:W-:Y:S01]  /*cdf0*/  F2FP.F16.F32.PACK_AB R4, R41, R4 ;  /* 0x000000042904723e */ /* 0x000fe200000000ff */
[----:B------:R-:W-:Y:S02]  /*ce00*/  HADD2.F32 R6, -RZ, R6.H1_H1 ;  /* 0x30000006ff067230 */ /* 0x000fe40000004100 */
[-C--:B------:R-:W-:Y:S01]  /*ce10*/  FMUL.FTZ R37, R30, R7.reuse ;  /* 0x000000071e257220 */ /* 0x080fe20000410000 */
[----:B------:R-:W-:Y:S02]  /*ce20*/  HADD2.F32 R42, -RZ, R35.H1_H1 ;  /* 0x30000023ff2a7230 */ /* 0x000fe40000004100 */
[----:B------:R-:W-:Y:S01]  /*ce30*/  FMUL.FTZ R35, R44, R7 ;  /* 0x000000072c237220 */ /* 0x000fe20000410000 */
[----:B------:R-:W-:Y:S01]  /*ce40*/  HADD2.F32 R40, -RZ, R29.H1_H1 ;  /* 0x3000001dff287230 */ /* 0x000fe20000004100 */
[----:B------:R-:W-:Y:S01]  /*ce50*/  F2FP.F16.F32.PACK_AB R5, R0, R5 ;  /* 0x000000050005723e */ /* 0x000fe200000000ff */
[----:B------:R-:W-:Y:S01]  /*ce60*/  FMUL.FTZ R29, R42, R6 ;  /* 0x000000062a1d7220 */ /* 0x000fe20000410000 */
[----:B------:R-:W-:-:S02]  /*ce70*/  FFMA.FTZ R7, R30, R38, -R35 ;  /* 0x000000261e077223 */ /* 0x000fc40000010823 */
[----:B------:R-:W-:Y:S01]  /*ce80*/  FMUL.FTZ R33, R40, R6 ;  /* 0x0000000628217220 */ /* 0x000fe20000410000 */
[----:B------:R-:W-:Y:S01]  /*ce90*/  FFMA.FTZ R38, R44, R38, R37 ;  /* 0x000000262c267223 */ /* 0x000fe20000010025 */
[-C--:B------:R-:W-:Y:S02]  /*cea0*/  FFMA.FTZ R6, R40, R34.reuse, -R29 ;  /* 0x0000002228067223 */ /* 0x080fe4000001081d */
[----:B------:R-:W-:Y:S02]  /*ceb0*/  FFMA.FTZ R33, R42, R34, R33 ;  /* 0x000000222a217223 */ /* 0x000fe40000010021 */
[----:B------:R-:W-:-:S03]  /*cec0*/  F2FP.F16.F32.PACK_AB R7, R38, R7 ;  /* 0x000000072607723e */ /* 0x000fc600000000ff */
[----:B------:R-:W-:-:S05]  /*ced0*/  F2FP.F16.F32.PACK_AB R6, R33, R6 ;  /* 0x000000062106723e */ /* 0x000fca00000000ff */
[----:B------:R1:W-:Y:S02]  /*cee0*/  STS.128 [R3+0x2000], R4 ;  /* 0x0020000403007388 */ /* 0x0003e40000000c00 */
.L_x_3443:
[----:B------:R-:W-:Y:S05]  /*cef0*/  BSYNC B1 ;  /* 0x0000000000017941 */ /* 0x000fea0003800000 */
.L_x_3442:
        /* <DEDUP_REMOVED lines=25> */
[----:B------:R-:W-:Y:S02]  /*d090*/  HADD2.F32 R34, -RZ, R21.H1_H1 ;  /* 0x30000015ff227230 */ /* 0x000fe40000004100 */
[----:B------:R-:W-:Y:S01]  /*d0a0*/  FMUL.FTZ R21, R38, R6 ;  /* 0x0000000626157220 */ /* 0x000fe20000410000 */
[----:B------:R-:W-:Y:S01]  /*d0b0*/  HADD2.F32 R35, -RZ, R32.H1_H1 ;  /* 0x30000020ff237230 */ /* 0x000fe20000004100 */
[----:B------:R-:W-:Y:S01]  /*d0c0*/  F2FP.F16.F32.PACK_AB R5, R0, R5 ;  /* 0x000000050005723e */ /* 0x000fe200000000ff */
[----:B------:R-:W-:-:S02]  /*d0d0*/  HADD2.F32 R31, -RZ, R24.H1_H1 ;  /* 0x30000018ff1f7230 */ /* 0x000fc40000004100 */
[C---:B------:R-:W-:Y:S01]  /*d0e0*/  FMUL.FTZ R29, R34.reuse, R6 ;  /* 0x00000006221d7220 */ /* 0x040fe20000410000 */
[-C--:B------:R-:W-:Y:S01]  /*d0f0*/  FFMA.FTZ R6, R34, R30.reuse, -R21 ;  /* 0x0000001e22067223 */ /* 0x080fe20000010815 */
[-C--:B------:R-:W-:Y:S01]  /*d100*/  FMUL.FTZ R24, R35, R7.reuse ;  /* 0x0000000723187220 */ /* 0x080fe20000410000 */
[C---:B------:R-:W-:Y:S01]  /*d110*/  FMUL.FTZ R32, R31.reuse, R7 ;  /* 0x000000071f207220 */ /* 0x040fe20000410000 */
[----:B------:R-:W-:Y:S02]  /*d120*/  FFMA.FTZ R29, R38, R30, R29 ;  /* 0x0000001e261d7223 */ /* 0x000fe4000001001d */
[-C--:B------:R-:W-:Y:S01]  /*d130*/  FFMA.FTZ R7, R31, R33.reuse, -R24 ;  /* 0x000000211f077223 */ /* 0x080fe20000010818 */
[----:B------:R-:W-:Y:S02]  /*d140*/  FFMA.FTZ R32, R35, R33, R32 ;  /* 0x0000002123207223 */ /* 0x000fe40000010020 */
[----:B------:R-:W-:-:S03]  /*d150*/  F2FP.F16.F32.PACK_AB R6, R29, R6 ;  /* 0x000000061d06723e */ /* 0x000fc600000000ff */
[----:B------:R-:W-:-:S05]  /*d160*/  F2FP.F16.F32.PACK_AB R7, R32, R7 ;  /* 0x000000072007723e */ /* 0x000fca00000000ff */
[----:B------:R2:W-:Y:S02]  /*d170*/  STS.128 [R8+0x1b400], R4 ;  /* 0x01b4000408007388 */ /* 0x0005e40000000c00 */
.L_x_3445:
[----:B------:R-:W-:Y:S05]  /*d180*/  BSYNC B1 ;  /* 0x0000000000017941 */ /* 0x000fea0003800000 */
.L_x_3444:
        /* <DEDUP_REMOVED lines=40> */
.L_x_3447:
[----:B------:R-:W-:Y:S05]  /*d410*/  BSYNC B1 ;  /* 0x0000000000017941 */ /* 0x000fea0003800000 */
.L_x_3446:
        /* <DEDUP_REMOVED lines=25> */
[----:B------:R-:W-:Y:S01]  /*d5b0*/  HADD2.F32 R26, -RZ, R13.H1_H1 ;  /* 0x3000000dff1a7230 */ /* 0x000fe20000004100 */
[----:B------:R-:W-:Y:S01]  /*d5c0*/  F2FP.F16.F32.PACK_AB R5, R0, R5 ;  /* 0x000000050005723e */ /* 0x000fe200000000ff */
[----:B------:R-:W-:-:S02]  /*d5d0*/  HADD2.F32 R31, -RZ, R20.H1_H1 ;  /* 0x30000014ff1f7230 */ /* 0x000fc40000004100 */
[-C--:B------:R-:W-:Y:S01]  /*d5e0*/  FMUL.FTZ R13, R28, R6.reuse ;  /* 0x000000061c0d7220 */ /* 0x080fe20000410000 */
[----:B------:R-:W-:Y:S02]  /*d5f0*/  HADD2.F32 R27, -RZ, R14.H1_H1 ;  /* 0x3000000eff1b7230 */ /* 0x000fe40000004100 */
[C---:B------:R-:W-:Y:S01]  /*d600*/  FMUL.FTZ R15, R26.reuse, R6 ;  /* 0x000000061a0f7220 */ /* 0x040fe20000410000 */
[-C--:B------:R-:W-:Y:S01]  /*d610*/  FMUL.FTZ R14, R31, R7.reuse ;  /* 0x000000071f0e7220 */ /* 0x080fe20000410000 */
[-C--:B------:R-:W-:Y:S01]  /*d620*/  FFMA.FTZ R6, R26, R24.reuse, -R13 ;  /* 0x000000181a067223 */ /* 0x080fe2000001080d */
[C---:B------:R-:W-:Y:S01]  /*d630*/  FMUL.FTZ R20, R27.reuse, R7 ;  /* 0x000000071b147220 */ /* 0x040fe20000410000 */
[----:B------:R-:W-:Y:S01]  /*d640*/  FFMA.FTZ R15, R28, R24, R15 ;  /* 0x000000181c0f7223 */ /* 0x000fe2000001000f */
[-C--:B------:R-:W-:Y:S02]  /*d650*/  FFMA.FTZ R7, R27, R25.reuse, -R14 ;  /* 0x000000191b077223 */ /* 0x080fe4000001080e */
[----:B------:R-:W-:-:S02]  /*d660*/  FFMA.FTZ R20, R31, R25, R20 ;  /* 0x000000191f147223 */ /* 0x000fc40000010014 */
[----:B------:R-:W-:-:S03]  /*d670*/  F2FP.F16.F32.PACK_AB R6, R15, R6 ;  /* 0x000000060f06723e */ /* 0x000fc600000000ff */
[----:B------:R-:W-:-:S05]  /*d680*/  F2FP.F16.F32.PACK_AB R7, R20, R7 ;  /* 0x000000071407723e */ /* 0x000fca00000000ff */
[----:B------:R4:W-:Y:S02]  /*d690*/  STS.128 [R8+0x1f400], R4 ;  /* 0x01f4000408007388 */ /* 0x0009e40000000c00 */
.L_x_3449:
[----:B------:R-:W-:Y:S05]  /*d6a0*/  BSYNC B1 ;  /* 0x0000000000017941 */ /* 0x000fea0003800000 */
.L_x_3448:
[----:B------:R-:W-:Y:S05]  /*d6b0*/  @P5 BRA `(.L_x_3439) ;  /* 0x0000002c00205947 */ /* 0x000fea0003800000 */
[----:B01234-:R-:W0:Y:S01]  /*d6c0*/  LDS.128 R4, [R3+0xa000] ;  /* 0x00a0000003047984 */ /* 0x01fe220000000c00 */
        /* <DEDUP_REMOVED lines=36> */
[----:B------:R0:W-:Y:S01]  /*d910*/  STS.128 [R3+0xa000], R4 ;  /* 0x00a0000403007388 */ /* 0x0001e20000000c00 */
[----:B------:R-:W-:Y:S05]  /*d920*/  BRA `(.L_x_3439) ;  /* 0x0000002800847947 */ /* 0x000fea0003800000 */
.L_x_3418:
        /* <DEDUP_REMOVED lines=31> */
[----:B------:R0:W5:Y:S04]  /*db20*/  @!P0 LDG.E.128 R24, desc[UR60][R42.64] ;  /* 0x0000003c2a188981 */ /* 0x000168000c1e1d00 */
[----:B------:R0:W5:Y:S04]  /*db30*/  @!P2 LDG.E.128 R28, desc[UR60][R42.64+0x40] ;  /* 0x0000403c2a1ca981 */ /* 0x000168000c1e1d00 */
[----:B------:R0:W5:Y:S04]  /*db40*/  @!P3 LDG.E.128 R32, desc[UR60][R42.64+0x80] ;  /* 0x0000803c2a20b981 */ /* 0x000168000c1e1d00 */
[----:B------:R0:W5:Y:S04]  /*db50*/  @!P0 LDG.E.128 R4, desc[UR60][R44.64] ;  /* 0x0000003c2c048981 */ /* 0x000168000c1e1d00 */
[----:B------:R0:W5:Y:S04]  /*db60*/  @!P2 LDG.E.128 R8, desc[UR60][R44.64+0x40] ;  /* 0x0000403c2c08a981 */ /* 0x000168000c1e1d00 */
[----:B------:R0:W5:Y:S02]  /*db70*/  @!P3 LDG.E.128 R12, desc[UR60][R44.64+0x80] ;  /* 0x0000803c2c0cb981 */ /* 0x000164000c1e1d00 */
.L_x_3451:
[----:B------:R-:W-:Y:S05]  /*db80*/  BSYNC B1 ;  /* 0x0000000000017941 */ /* 0x000fea0003800000 */
.L_x_3450:
[--C-:B-----5:R-:W-:Y:S01]  /*db90*/  IMAD.MOV.U32 R41, RZ, RZ, R25.reuse ;  /* 0x000000ffff297224 */ /* 0x120fe200078e0019 */
[----:B------:R-:W-:Y:S01]  /*dba0*/  SHF.R.U64 R47, R24, 0x10, R25 ;  /* 0x00000010182f7819 */ /* 0x000fe20000001219 */
[----:B0-----:R-:W-:Y:S01]  /*dbb0*/  IMAD.MOV.U32 R42, RZ, RZ, R27 ;  /* 0x000000ffff2a7224 */ /* 0x001fe200078e001b */
[----:B------:R-:W-:Y:S01]  /*dbc0*/  SHF.R.U32.HI R48, RZ, 0x10, R25 ;  /* 0x00000010ff307819 */ /* 0x000fe20000011619 */
[----:B------:R-:W-:Y:S01]  /*dbd0*/  IMAD.MOV.U32 R3, RZ, RZ, R24 ;  /* 0x000000ffff037224 */ /* 0x000fe200078e0018 */
[----:B------:R-:W-:Y:S01]  /*dbe0*/  MOV R25, R26 ;  /* 0x0000001a00197202 */ /* 0x000fe20000000f00 */
[----:B------:R-:W-:Y:S01]  /*dbf0*/  UMOV UR4, 0xffffffff ;  /* 0xffffffff00047882 */ /* 0x000fe20000000000 */
[--C-:B------:R-:W-:Y:S01]  /*dc00*/  SHF.R.U64 R49, R26, 0x10, R27.reuse ;  /* 0x000000101a317819 */ /* 0x100fe2000000121b */
[----:B------:R-:W-:Y:S01]  /*dc10*/  IMAD.MOV.U32 R26, RZ, RZ, R28 ;  /* 0x000000ffff1a7224 */ /* 0x000fe200078e001c */
[----:B------:R-:W-:Y:S01]  /*dc20*/  SHF.R.U32.HI R50, RZ, 0x10, R27 ;  /* 0x00000010ff327819 */ /* 0x000fe2000001161b */
        /* <DEDUP_REMOVED lines=11> */
[----:B------:R-:W-:Y:S01]  /*dce0*/  SHF.R.U64 R57, R34, 0x10, R35 ;  /* 0x0000001022397819 */ /* 0x000fe20000001223 */
[----:B------:R-:W-:Y:S01]  /*dcf0*/  IMAD.MOV.U32 R21, RZ, RZ, R5 ;  /* 0x000000ffff157224 */ /* 0x000fe200078e0005 */
[----:B------:R-:W-:-:S02]  /*dd00*/  SHF.R.U32.HI R58, RZ, 0x10, R35 ;  /* 0x00000010ff3a7819 */ /* 0x000fc40000011623 */
[----:B------:R-:W-:Y:S02]  /*dd10*/  SHF.R.U64 R59, R4, 0x10, R5 ;  /* 0x00000010043b7819 */ /* 0x000fe40000001205 */
[----:B------:R-:W-:Y:S01]  /*dd20*/  SHF.R.U32.HI R54, RZ, 0x10, R31 ;  /* 0x00000010ff367819 */ /* 0x000fe2000001161f */
[----:B------:R-:W-:Y:S01]  /*dd30*/  IMAD.MOV.U32 R31, RZ, RZ, R10 ;  /* 0x000000ffff1f7224 */ /* 0x000fe200078e000a */
[----:B------:R-:W-:Y:S02]  /*dd40*/  MOV R30, R32 ;  /* 0x00000020001e7202 */ /* 0x000fe40000000f00 */
[--C-:B------:R-:W-:Y:S01]  /*dd50*/  SHF.R.U64 R55, R32, 0x10, R33.reuse ;  /* 0x0000001020377819 */ /* 0x100fe20000001221 */
[----:B------:R-:W-:Y:S01]  /*dd60*/  IMAD.MOV.U32 R32, RZ, RZ, R34 ;  /* 0x000000ffff207224 */ /* 0x000fe200078e0022 */
[----:B------:R-:W-:Y:S02]  /*dd70*/  SHF.R.U32.HI R56, RZ, 0x10, R33 ;  /* 0x00000010ff387819 */ /* 0x000fe40000011621 */
[----:B------:R-:W-:-:S02]  /*dd80*/  MOV R4, R6 ;  /* 0x0000000600047202 */ /* 0x000fc40000000f00 */
[--C-:B------:R-:W-:Y:S02]  /*dd90*/  SHF.R.U64 R61, R6, 0x10, R7.reuse ;  /* 0x00000010063d7819 */ /* 0x100fe40000001207 */
[----:B------:R-:W-:Y:S02]  /*dda0*/  PRMT R35, R25, 0x5410, R42 ;  /* 0x0000541019237816 */ /* 0x000fe4000000002a */
[----:B------:R-:W-:Y:S01]  /*ddb0*/  SHF.R.U32.HI R62, RZ, 0x10, R7 ;  /* 0x00000010ff3e7819 */ /* 0x000fe20000011607 */
[----:B------:R-:W-:Y:S01]  /*ddc0*/  IMAD.MOV.U32 R7, RZ, RZ, R11 ;  /* 0x000000ffff077224 */ /* 0x000fe200078e000b */
[----:B------:R-:W-:Y:S02]  /*ddd0*/  MOV R6, R9 ;  /* 0x0000000900067202 */ /* 0x000fe40000000f00 */
[--C-:B------:R-:W-:Y:S02]  /*dde0*/  SHF.R.U64 R63, R8, 0x10, R9.reuse ;  /* 0x00000010083f7819 */ /* 0x100fe40000001209 */
[----:B------:R-:W-:Y:S01]  /*ddf0*/  SHF.R.U32.HI R64, RZ, 0x10, R9 ;  /* 0x00000010ff407819 */ /* 0x000fe20000011609 */
[----:B------:R-:W-:Y:S01]  /*de00*/  IMAD.MOV.U32 R9, RZ, RZ, R13 ;  /* 0x000000ffff097224 */ /* 0x000fe200078e000d */
[----:B------:R-:W-:Y:S01]  /*de10*/  SHF.R.U64 R65, R10, 0x10, R11 ;  /* 0x000000100a417819 */ /* 0x000fe2000000120b */
[----:B------:R-:W-:Y:S01]  /*de20*/  IMAD.MOV.U32 R10, RZ, RZ, R14 ;  /* 0x000000ffff0a7224 */ /* 0x000fe200078e000e */
[----:B------:R-:W-:-:S02]  /*de30*/  PRMT R33, R3, 0x5410, R41 ;  /* 0x0000541003217816 */ /* 0x000fc40000000029 */
[----:B------:R-:W-:Y:S02]  /*de40*/  PRMT R25, R26, 0x5410, R27 ;  /* 0x000054101a197816 */ /* 0x000fe4000000001b */
[----:B------:R-:W-:Y:S02]  /*de50*/  SHF.R.U32.HI R60, RZ, 0x10, R5 ;  /* 0x00000010ff3c7819 */ /* 0x000fe40000011605 */
[----:B------:R-:W-:Y:S02]  /*de60*/  SHF.R.U32.HI R66, RZ, 0x10, R11 ;  /* 0x00000010ff427819 */ /* 0x000fe4000001160b */
[----:B------:R-:W-:Y:S02]  /*de70*/  MOV R8, R12 ;  /* 0x0000000c00087202 */ /* 0x000fe40000000f00 */
[--C-:B------:R-:W-:Y:S02]  /*de80*/  SHF.R.U64 R67, R12, 0x10, R13.reuse ;  /* 0x000000100c437819 */ /* 0x100fe4000000120d */
[----:B------:R-:W-:-:S02]  /*de90*/  SHF.R.U32.HI R68, RZ, 0x10, R13 ;  /* 0x00000010ff447819 */ /* 0x000fc4000001160d */
[----:B------:R-:W-:Y:S02]  /*dea0*/  MOV R43, R15 ;  /* 0x0000000f002b7202 */ /* 0x000fe40000000f00 */
[--C-:B------:R-:W-:Y:S02]  /*deb0*/  SHF.R.U64 R69, R14, 0x10, R15.reuse ;  /* 0x000000100e457819 */ /* 0x100fe4000000120f */
[----:B------:R-:W-:Y:S02]  /*dec0*/  SHF.R.U32.HI R70, RZ, 0x10, R15 ;  /* 0x00000010ff467819 */ /* 0x000fe4000001160f */
[----:B------:R-:W-:Y:S02]  /*ded0*/  PRMT R34, R47, 0x5410, R48 ;  /* 0x000054102f227816 */ /* 0x000fe40000000030 */
[----:B------:R-:W-:Y:S02]  /*dee0*/  PRMT R41, R49, 0x5410, R50 ;  /* 0x0000541031297816 */ /* 0x000fe40000000032 */
[----:B------:R-:W-:-:S02]  /*def0*/  PRMT R26, R51, 0x5410, R52 ;  /* 0x00005410331a7816 */ /* 0x000fc40000000034 */
[----:B------:R-:W-:Y:S01]  /*df00*/  LEA.HI R3, R224, R224, RZ, 0x1 ;  /* 0x000000e0e0037211 */ /* 0x000fe200078f08ff */
[----:B------:R-:W-:Y:S06]  /*df10*/  BRA.DIV UR4, `(.L_x_3452) ;  /* 0x0000016e04407947 */ /* 0x000fec000b800000 */
.L_x_3635:
[----:B------:R-:W-:Y:S01]  /*df20*/  UMOV UR4, 0xffffffff ;  /* 0xffffffff00047882 */ /* 0x000fe20000000000 */
[----:B------:R-:W-:Y:S02]  /*df30*/  LOP3.LUT R3, R3, 0xfffffffe, RZ, 0xc0, !PT ;  /* 0xfffffffe03037812 */ /* 0x000fe400078ec0ff */
[----:B------:R-:W-:Y:S05]  /*df40*/  BRA.DIV UR4, `(.L_x_3453) ;  /* 0x0000016e045c7947 */ /* 0x000fea000b800000 */
.L_x_3638:
[----:B------:R-:W-:Y:S01]  /*df50*/  UMOV UR4, 0xffffffff ;  /* 0xffffffff00047882 */ /* 0x000fe20000000000 */
[----:B------:R-:W-:Y:S02]  /*df60*/  IMAD.IADD R3, R224, 0x1, -R3 ;  /* 0x00000001e0037824 */ /* 0x000fe400078e0a03 */
[----:B------:R-:W-:Y:S05]  /*df70*/  BRA.DIV UR4, `(.L_x_3454) ;  /* 0x0000016e04787947 */ /* 0x000fea000b800000 */
.L_x_3641:
[----:B------:R-:W-:Y:S01]  /*df80*/  UMOV UR4, 0xffffffff ;  /* 0xffffffff00047882 */ /* 0x000fe20000000000 */
[----:B------:R-:W-:Y:S02]  /*df90*/  SHF.L.U32 R5, R3, 0x1f, RZ ;  /* 0x0000001f03057819 */ /* 0x000fe400000006ff */
[----:B------:R-:W-:Y:S05]  /*dfa0*/  BRA.DIV UR4, `(.L_x_3455) ;  /* 0x0000016e04947947 */ /* 0x000fea000b800000 */
.L_x_3644:
        /* <DEDUP_REMOVED lines=20> */
.L_x_3645:
[----:B------:R-:W-:Y:S05]  /*e0f0*/  BSYNC B1 ;  /* 0x0000000000017941 */ /* 0x000fea0003800000 */
.L_x_3456:
[----:B------:R-:W-:Y:S01]  /*e100*/  BSSY B1, `(.L_x_3458) ;  /* 0x0000114000017945 */ /* 0x000fe20003800000 */
[----:B------:R-:W-:-:S03]  /*e110*/  PRMT R24, R69, 0x5410, R70 ;  /* 0x0000541045187816 */ /* 0x000fc60000000046 */
[----:B------:R-:W-:Y:S05]  /*e120*/  @P1 BRA `(.L_x_3459) ;  /* 0x0000001000441947 */ /* 0x000fea0003800000 */
[----:B------:R-:W1:Y:S01]  /*e130*/  LDC R37, c[0x0][0x3d4] ;  /* 0x0000f500ff257b82 */ /* 0x000e620000000800 */
[----:B------:R-:W-:Y:S01]  /*e140*/  BSSY B2, `(.L_x_3460) ;  /* 0x000005f000027945 */ /* 0x000fe20003800000 */
[-C--:B-1----:R-:W-:Y:S02]  /*e150*/  ISETP.GE.AND P0, PT, R22, R37.reuse, PT ;  /* 0x000000251600720c */ /* 0x082fe40003f06270 */
[-C--:B------:R-:W-:Y:S02]  /*e160*/  ISETP.GE.AND P1, PT, R204, R37.reuse, PT ;  /* 0x00000025cc00720c */ /* 0x080fe40003f26270 */
[----:B------:R-:W-:-:S09]  /*e170*/  ISETP.GE.AND P2, PT, R205, R37, PT ;  /* 0x00000025cd00720c */ /* 0x000fd20003f46270 */
[----:B------:R-:W-:Y:S05]  /*e180*/  @P0 BRA `(.L_x_3461) ;  /* 0x0000000400680947 */ /* 0x000fea0003800000 */
[----:B------:R-:W-:Y:S01]  /*e190*/  LEA.HI R6, R37, R227, RZ, 0x1d ;  /* 0x000000e325067211 */ /* 0x000fe200078fe8ff */
[----:B------:R-:W-:Y:S01]  /*e1a0*/  HADD2.F32 R52, -RZ, R33.H0_H0 ;  /* 0x20000021ff347230 */ /* 0x000fe20000004100 */
[----:B------:R-:W-:Y:S01]  /*e1b0*/  LOP3.LUT R4, R208, 0x38, R22, 0xf8, !PT ;  /* 0x00000038d0047812 */ /* 0x000fe200078ef816 */
[--C-:B------:R-:W-:Y:S01]  /*e1c0*/  HADD2.F32 R54, -RZ, R38.reuse.H0_H0 ;  /* 0x20000026ff367230 */ /* 0x100fe20000004100 */
[----:B------:R-:W-:Y:S01]  /*e1d0*/  SHF.R.S32.HI R9, RZ, 0x1f, R6 ;  /* 0x0000001fff097819 */ /* 0x000fe20000011406 */
[----:B------:R-:W-:Y:S01]  /*e1e0*/  IMAD.SHL.U32 R7, R6, 0x8, RZ ;  /* 0x0000000806077824 */ /* 0x000fe200078e00ff */
[----:B0-----:R-:W-:Y:S01]  /*e1f0*/  LOP3.LUT R5, R4, R209, RZ, 0x3c, !PT ;  /* 0x000000d104057212 */ /* 0x001fe200078e3cff */
[----:B------:R-:W-:Y:S01]  /*e200*/  HADD2.F32 R51, -RZ, R39.H0_H0 ;  /* 0x20000027ff337230 */ /* 0x000fe20000004100 */
[----:B------:R-:W-:Y:S01]  /*e210*/  LEA.HI R9, R9, R6, RZ, 0x3 ;  /* 0x0000000609097211 */ /* 0x000fe200078f18ff */
[----:B------:R-:W-:Y:S01]  /*e220*/  HADD2.F32 R53, -RZ, R38.H1_H1 ;  /* 0x30000026ff357230 */ /* 0x000fe20000004100 */
[----:B------:R-:W-:-:S02]  /*e230*/  LOP3.LUT R4, R208, 0x38, R7, 0xf8, !PT ;  /* 0x00000038d0047812 */ /* 0x000fc400078ef807 */
[----:B------:R-:W-:Y:S01]  /*e240*/  IADD3 R5, R210, R5, RZ ;  /* 0x00000005d2057210 */ /* 0x000fe20007ffe0ff */
[----:B------:R-:W-:Y:S01]  /*e250*/  IMAD.SHL.U32 R9, R9, 0x400, RZ ;  /* 0x0000040009097824 */ /* 0x000fe200078e00ff */
[----:B------:R-:W-:-:S03]  /*e260*/  LOP3.LUT R8, R4, R209, RZ, 0x3c, !PT ;  /* 0x000000d104087212 */ /* 0x000fc600078e3cff */
[----:B------:R-:W-:Y:S01]  /*e270*/  IMAD R59, R5, 0x2, R2 ;  /* 0x00000002053b7824 */ /* 0x000fe200078e0202 */
[----:B------:R-:W-:-:S04]  /*e280*/  LOP3.LUT R9, R9, 0x7fffe000, RZ, 0xc0, !PT ;  /* 0x7fffe00009097812 */ /* 0x000fc800078ec0ff */
[----:B------:R-:W-:Y:S01]  /*e290*/  IADD3 R9, R8, R9, R210 ;  /* 0x0000000908097210 */ /* 0x000fe20007ffe0d2 */
[----:B------:R-:W0:Y:S03]  /*e2a0*/  LDS.128 R4, [R59+0x15400] ;  /* 0x015400003b047984 */ /* 0x000e260000000c00 */
[----:B------:R-:W-:-:S05]  /*e2b0*/  LEA R61, R9, R2, 0x1 ;  /* 0x00000002093d7211 */ /* 0x000fca00078e08ff */
[----:B------:R-:W1:Y:S01]  /*e2c0*/  LDS.128 R8, [R61+0x15400] ;  /* 0x015400003d087984 */ /* 0x000e620000000c00 */
[--C-:B0-----:R-:W-:Y:S02]  /*e2d0*/  HADD2.F32 R43, -RZ, R4.reuse.H0_H0 ;  /* 0x20000004ff2b7230 */ /* 0x101fe40000004100 */
[----:B------:R-:W-:Y:S02]  /*e2e0*/  HADD2.F32 R4, -RZ, R4.H1_H1 ;  /* 0x30000004ff047230 */ /* 0x000fe40000004100 */
[--C-:B------:R-:W-:Y:S02]  /*e2f0*/  HADD2.F32 R44, -RZ, R5.reuse.H0_H0 ;  /* 0x20000005ff2c7230 */ /* 0x100fe40000004100 */
[----:B------:R-:W-:Y:S02]  /*e300*/  HADD2.F32 R5, -RZ, R5.H1_H1 ;  /* 0x30000005ff057230 */ /* 0x000fe40000004100 */
[--C-:B-1----:R-:W-:Y:S02]  /*e310*/  HADD2.F32 R47, -RZ, R8.reuse.H0_H0 ;  /* 0x20000008ff2f7230 */ /* 0x102fe40000004100 */
[----:B------:R-:W-:-:S02]  /*e320*/  HADD2.F32 R8, -RZ, R8.H1_H1 ;  /* 0x30000008ff087230 */ /* 0x000fc40000004100 */
[----:B------:R-:W-:Y:S02]  /*e330*/  HADD2.F32 R48, -RZ, R9.H0_H0 ;  /* 0x20000009ff307230 */ /* 0x000fe40000004100 */
[C---:B------:R-:W-:Y:S01]  /*e340*/  FMUL.FTZ R56, R47.reuse, R54 ;  /* 0x000000362f387220 */ /* 0x040fe20000410000 */
[-C--:B------:R-:W-:Y:S01]  /*e350*/  FMUL.FTZ R58, R47, R52.reuse ;  /* 0x000000342f3a7220 */ /* 0x080fe20000410000 */
[----:B------:R-:W-:Y:S02]  /*e360*/  HADD2.F32 R47, -RZ, R34.H0_H0 ;  /* 0x20000022ff2f7230 */ /* 0x000fe40000004100 */
[C---:B------:R-:W-:Y:S01]  /*e370*/  FMUL.FTZ R55, R8.reuse, R51 ;  /* 0x0000003308377220 */ /* 0x040fe20000410000 */
[C---:B------:R-:W-:Y:S01]  /*e380*/  FFMA.FTZ R56, R43.reuse, R52, -R56 ;  /* 0x000000342b387223 */ /* 0x040fe20000010838 */
[----:B------:R-:W-:Y:S01]  /*e390*/  FFMA.FTZ R58, R43, R54, R58 ;  /* 0x000000362b3a7223 */ /* 0x000fe2000001003a */
[----:B------:R-:W-:Y:S02]  /*e3a0*/  HADD2.F32 R43, -RZ, R33.H1_H1 ;  /* 0x30000021ff2b7230 */ /* 0x000fe40000004100 */
[-C--:B------:R-:W-:Y:S01]  /*e3b0*/  FMUL.FTZ R57, R8, R47.reuse ;  /* 0x0000002f08397220 */ /* 0x080fe20000410000 */
[----:B------:R-:W-:Y:S01]  /*e3c0*/  FFMA.FTZ R55, R4, R47, -R55 ;  /* 0x0000002f04377223 */ /* 0x000fe20000010837 */
[----:B------:R-:W-:Y:S01]  /*e3d0*/  FMUL.FTZ R47, R48, R53 ;  /* 0x00000035302f7220 */ /* 0x000fe20000410000 */
[----:B------:R-:W-:-:S02]  /*e3e0*/  HADD2.F32 R9, -RZ, R9.H1_H1 ;  /* 0x30000009ff097230 */ /* 0x000fc40000004100 */
[----:B------:R-:W-:Y:S01]  /*e3f0*/  FMUL.FTZ R48, R48, R43 ;  /* 0x0000002b30307220 */ /* 0x000fe20000410000 */
[----:B------:R-:W-:Y:S02]  /*e400*/  HADD2.F32 R52, -RZ, R39.H1_H1 ;  /* 0x30000027ff347230 */ /* 0x000fe40000004100 */
[----:B------:R-:W-:Y:S01]  /*e410*/  FFMA.FTZ R57, R4, R51, R57 ;  /* 0x0000003304397223 */ /* 0x000fe20000010039 */
[----:B------:R-:W-:Y:S02]  /*e420*/  HADD2.F32 R4, -RZ, R34.H1_H1 ;  /* 0x30000022ff047230 */ /* 0x000fe40000004100 */
[C---:B------:R-:W-:Y:S01]  /*e430*/  FFMA.FTZ R47, R44.reuse, R43, -R47 ;  /* 0x0000002b2c2f7223 */ /* 0x040fe2000001082f */
[----:B------:R-:W-:Y:S01]  /*e440*/  FFMA.FTZ R48, R44, R53, R48 ;  /* 0x000000352c307223 */ /* 0x000fe20000010030 */
[----:B------:R-:W-:Y:S02]  /*e450*/  HADD2.F32 R49, -RZ, R10.H0_H0 ;  /* 0x2000000aff317230 */ /* 0x000fe40000004100 */
[----:B------:R-:W-:Y:S01]  /*e460*/  FMUL.FTZ R54, R9, R52 ;  /* 0x0000003409367220 */ /* 0x000fe20000410000 */
[----:B------:R-:W-:-:S02]  /*e470*/  HADD2.F32 R8, -RZ, R35.H0_H0 ;  /* 0x20000023ff087230 */ /* 0x000fc40000004100 */
[-C--:B------:R-:W-:Y:S01]  /*e480*/  FMUL.FTZ R60, R9, R4.reuse ;  /* 0x00000004093c7220 */ /* 0x080fe20000410000 */
[----:B------:R-:W-:Y:S02]  /*e490*/  HADD2.F32 R44, -RZ, R40.H0_H0 ;  /* 0x20000028ff2c7230 */ /* 0x000fe40000004100 */
[----:B------:R-:W-:Y:S01]  /*e4a0*/  FFMA.FTZ R54, R5, R4, -R54 ;  /* 0x0000000405367223 */ /* 0x000fe20000010836 */
[----:B------:R-:W-:Y:S02]  /*e4b0*/  HADD2.F32 R10, -RZ, R10.H1_H1 ;  /* 0x3000000aff0a7230 */ /* 0x000fe40000004100 */
[C---:B------:R-:W-:Y:S01]  /*e4c0*/  FMUL.FTZ R53, R49.reuse, R8 ;  /* 0x0000000831357220 */ /* 0x040fe20000410000 */
[----:B------:R-:W-:Y:S02]  /*e4d0*/  HADD2.F32 R43, -RZ, R42.H0_H0 ;  /* 0x2000002aff2b7230 */ /* 0x000fe40000004100 */
[----:B------:R-:W-:Y:S01]  /*e4e0*/  FMUL.FTZ R4, R49, R44 ;  /* 0x0000002c31047220 */ /* 0x000fe20000410000 */
[----:B------:R-:W-:-:S02]  /*e4f0*/  HADD2.F32 R45, -RZ, R6.H0_H0 ;  /* 0x20000006ff2d7230 */ /* 0x000fc40000004100 */
[----:B------:R-:W-:Y:S01]  /*e500*/  FFMA.FTZ R49, R5, R52, R60 ;  /* 0x0000003405317223 */ /* 0x000fe2000001003c */
[----:B------:R-:W-:Y:S02]  /*e510*/  HADD2.F32 R9, -RZ, R41.H0_H0 ;  /* 0x20000029ff097230 */ /* 0x000fe40000004100 */
[C---:B------:R-:W-:Y:S01]  /*e520*/  FMUL.FTZ R5, R10.reuse, R43 ;  /* 0x0000002b0a057220 */ /* 0x040fe20000410000 */
[----:B------:R-:W-:Y:S02]  /*e530*/  HADD2.F32 R6, -RZ, R6.H1_H1 ;  /* 0x30000006ff067230 */ /* 0x000fe40000004100 */
[C---:B------:R-:W-:Y:S01]  /*e540*/  FFMA.FTZ R51, R45.reuse, R8, -R4 ;  /* 0x000000082d337223 */ /* 0x040fe20000010804 */
[----:B------:R-:W-:Y:S01]  /*e550*/  FFMA.FTZ R53, R45, R44, R53 ;  /* 0x0000002c2d357223 */ /* 0x000fe20000010035 */
[-C--:B------:R-:W-:Y:S01]  /*e560*/  FMUL.FTZ R45, R10, R9.reuse ;  /* 0x000000090a2d7220 */ /* 0x080fe20000410000 */
[----:B------:R-:W-:Y:S02]  /*e570*/  HADD2.F32 R50, -RZ, R11.H0_H0 ;  /* 0x2000000bff327230 */ /* 0x000fe40000004100 */
[----:B------:R-:W-:Y:S01]  /*e580*/  FFMA.FTZ R10, R6, R9, -R5 ;  /* 0x00000009060a7223 */ /* 0x000fe20000010805 */
[----:B------:R-:W-:-:S02]  /*e590*/  HADD2.F32 R9, -RZ, R40.H1_H1 ;  /* 0x30000028ff097230 */ /* 0x000fc40000004100 */
[----:B------:R-:W-:Y:S01]  /*e5a0*/  FFMA.FTZ R44, R6, R43, R45 ;  /* 0x0000002b062c7223 */ /* 0x000fe2000001002d */
[----:B------:R-:W-:Y:S02]  /*e5b0*/  HADD2.F32 R5, -RZ, R35.H1_H1 ;  /* 0x30000023ff057230 */ /* 0x000fe40000004100 */
[----:B------:R-:W-:Y:S02]  /*e5c0*/  HADD2.F32 R11, -RZ, R11.H1_H1 ;  /* 0x3000000bff0b7230 */ /* 0x000fe40000004100 */
[C---:B------:R-:W-:Y:S01]  /*e5d0*/  FMUL.FTZ R43, R50.reuse, R9 ;  /* 0x00000009322b7220 */ /* 0x040fe20000410000 */
[----:B------:R-:W-:Y:S02]  /*e5e0*/  HADD2.F32 R8, -RZ, R42.H1_H1 ;  /* 0x3000002aff087230 */ /* 0x000fe40000004100 */
[----:B------:R-:W-:Y:S01]  /*e5f0*/  FMUL.FTZ R50, R50, R5 ;  /* 0x0000000532327220 */ /* 0x000fe20000410000 */
[----:B------:R-:W-:Y:S02]  /*e600*/  HADD2.F32 R4, -RZ, R41.H1_H1 ;  /* 0x30000029ff047230 */ /* 0x000fe40000004100 */
[----:B------:R-:W-:-:S02]  /*e610*/  HADD2.F32 R46, -RZ, R7.H0_H0 ;  /* 0x20000007ff2e7230 */ /* 0x000fc40000004100 */
[C---:B------:R-:W-:Y:S01]  /*e620*/  FMUL.FTZ R6, R11.reuse, R8 ;  /* 0x000000080b067220 */ /* 0x040fe20000410000 */
[----:B------:R-:W-:Y:S02]  /*e630*/  HADD2.F32 R7, -RZ, R7.H1_H1 ;  /* 0x30000007ff077230 */ /* 0x000fe40000004100 */
[-C--:B------:R-:W-:Y:S01]  /*e640*/  FMUL.FTZ R45, R11, R4.reuse ;  /* 0x000000040b2d7220 */ /* 0x080fe20000410000 */
[C---:B------:R-:W-:Y:S01]  /*e650*/  FFMA.FTZ R43, R46.reuse, R5, -R43 ;  /* 0x000000052e2b7223 */ /* 0x040fe2000001082b */
[----:B------:R-:W-:Y:S01]  /*e660*/  FFMA.FTZ R11, R46, R9, R50 ;  /* 0x000000092e0b7223 */ /* 0x000fe20000010032 */
[C---:B------:R-:W-:Y:S01]  /*e670*/  FFMA.FTZ R46, R7.reuse, R4, -R6 ;  /* 0x00000004072e7223 */ /* 0x040fe20000010806 */
[----:B------:R-:W-:Y:S01]  /*e680*/  FFMA.FTZ R50, R7, R8, R45 ;  /* 0x0000000807327223 */ /* 0x000fe2000001002d */
[----:B------:R-:W-:Y:S02]  /*e690*/  F2FP.F16.F32.PACK_AB R4, R55, R56 ;  /* 0x000000383704723e */ /* 0x000fe400000000ff */
[----:B------:R-:W-:-:S02]  /*e6a0*/  F2FP.F16.F32.PACK_AB R5, R54, R47 ;  /* 0x0000002f3605723e */ /* 0x000fc400000000ff */
[----:B------:R-:W-:Y:S02]  /*e6b0*/  F2FP.F16.F32.PACK_AB R6, R10, R51 ;  /* 0x000000330a06723e */ /* 0x000fe400000000ff */
[----:B------:R-:W-:Y:S02]  /*e6c0*/  F2FP.F16.F32.PACK_AB R7, R46, R43 ;  /* 0x0000002b2e07723e */ /* 0x000fe400000000ff */
[----:B------:R-:W-:Y:S02]  /*e6d0*/  F2FP.F16.F32.PACK_AB R8, R57, R58 ;  /* 0x0000003a3908723e */ /* 0x000fe400000000ff */
[----:B------:R-:W-:Y:S01]  /*e6e0*/  F2FP.F16.F32.PACK_AB R9, R49, R48 ;  /* 0x000000303109723e */ /* 0x000fe200000000ff */
[----:B------:R1:W-:Y:S01]  /*e6f0*/  STS.128 [R59+0x15400], R4 ;  /* 0x015400043b007388 */ /* 0x0003e20000000c00 */
[----:B------:R-:W-:Y:S02]  /*e700*/  F2FP.F16.F32.PACK_AB R10, R44, R53 ;  /* 0x000000352c0a723e */ /* 0x000fe400000000ff */
[----:B------:R-:W-:-:S05]  /*e710*/  F2FP.F16.F32.PACK_AB R11, R50, R11 ;  /* 0x0000000b320b723e */ /* 0x000fca00000000ff */
[----:B------:R1:W-:Y:S02]  /*e720*/  STS.128 [R61+0x15400], R8 ;  /* 0x015400083d007388 */ /* 0x0003e40000000c00 */
.L_x_3461:
[----:B------:R-:W-:Y:S05]  /*e730*/  BSYNC B2 ;  /* 0x0000000000027941 */ /* 0x000fea0003800000 */
.L_x_3460:
[----:B------:R-:W-:Y:S04]  /*e740*/  BSSY B2, `(.L_x_3462) ;  /* 0x0000058000027945 */ /* 0x000fe80003800000 */
[----:B------:R-:W-:Y:S05]  /*e750*/  @P1 BRA `(.L_x_3463) ;  /* 0x0000000400581947 */ /* 0x000fea0003800000 */
[----:B-1----:R-:W-:Y:S01]  /*e760*/  LEA.HI R4, R37, R228, RZ, 0x1d ;  /* 0x000000e425047211 */ /* 0x002fe200078fe8ff */
[----:B------:R-:W-:Y:S02]  /*e770*/  HADD2.F32 R55, -RZ, R29.H0_H0 ;  /* 0x2000001dff377230 */ /* 0x000fe40000004100 */
[----:B------:R-:W-:Y:S01]  /*e780*/  HADD2.F32 R53, -RZ, R25.H0_H0 ;  /* 0x20000019ff357230 */ /* 0x000fe20000004100 */
[----:B------:R-:W-:Y:S01]  /*e790*/  SHF.R.S32.HI R7, RZ, 0x1f, R4 ;  /* 0x0000001fff077819 */ /* 0x000fe20000011404 */
[----:B0-----:R-:W-:Y:S02]  /*e7a0*/  IMAD.SHL.U32 R5, R4, 0x8, RZ ;  /* 0x0000000804057824 */ /* 0x001fe400078e00ff */
[----:B------:R-:W-:Y:S01]  /*e7b0*/  HADD2.F32 R57, -RZ, R30.H0_H0 ;  /* 0x2000001eff397230 */ /* 0x000fe20000004100 */
        /* <DEDUP_REMOVED lines=80> */
.L_x_3463:
[----:B------:R-:W-:Y:S05]  /*ecc0*/  BSYNC B2 ;  /* 0x0000000000027941 */ /* 0x000fea0003800000 */
.L_x_3462:
[----:B------:R-:W-:Y:S05]  /*ecd0*/  @P2 BRA `(.L_x_3459) ;  /* 0x0000000400582947 */ /* 0x000fea0003800000 */
[----:B------:R-:W-:Y:S01]  /*ece0*/  LEA.HI R37, R37, R233, RZ, 0x1d ;  /* 0x000000e925257211 */ /* 0x000fe200078fe8ff */
[----:B------:R-:W-:Y:S02]  /*ecf0*/  HADD2.F32 R52, -RZ, R3.H0_H0 ;  /* 0x20000003ff347230 */ /* 0x000fe40000004100 */
[--C-:B------:R-:W-:Y:S01]  /*ed00*/  HADD2.F32 R54, -RZ, R15.reuse.H0_H0 ;  /* 0x2000000fff367230 */ /* 0x100fe20000004100 */
[----:B-12---:R-:W-:Y:S01]  /*ed10*/  SHF.R.S32.HI R4, RZ, 0x1f, R37 ;  /* 0x0000001fff047819 */ /* 0x006fe20000011425 */
[----:B0-----:R-:W-:Y:S02]  /*ed20*/  IMAD.SHL.U32 R5, R37, 0x8, RZ ;  /* 0x0000000825057824 */ /* 0x001fe400078e00ff */
[----:B------:R-:W-:Y:S01]  /*ed30*/  HADD2.F32 R51, -RZ, R20.H0_H0 ;  /* 0x20000014ff337230 */ /* 0x000fe20000004100 */
[----:B------:R-:W-:Y:S01]  /*ed40*/  LEA.HI R37, R4, R37, RZ, 0x3 ;  /* 0x0000002504257211 */ /* 0x000fe200078f18ff */
[----:B------:R-:W-:Y:S01]  /*ed50*/  HADD2.F32 R53, -RZ, R15.H1_H1 ;  /* 0x3000000fff357230 */ /* 0x000fe20000004100 */
[----:B------:R-:W-:-:S03]  /*ed60*/  LOP3.LUT R4, R208, 0x38, R5, 0xf8, !PT ;  /* 0x00000038d0047812 */ /* 0x000fc600078ef805 */
[----:B------:R-:W-:Y:S01]  /*ed70*/  IMAD.SHL.U32 R37, R37, 0x400, RZ ;  /* 0x0000040025257824 */ /* 0x000fe200078e00ff */
[----:B------:R-:W-:Y:S02]  /*ed80*/  LOP3.LUT R8, R4, R209, RZ, 0x3c, !PT ;  /* 0x000000d104087212 */ /* 0x000fe400078e3cff */
[----:B------:R-:W0:Y:S02]  /*ed90*/  LDS.128 R4, [R232] ;  /* 0x00000000e8047984 */ /* 0x000e240000000c00 */
[----:B------:R-:W-:-:S04]  /*eda0*/  LOP3.LUT R37, R37, 0x7fffe000, RZ, 0xc0, !PT ;  /* 0x7fffe00025257812 */ /* 0x000fc800078ec0ff */
        /* <DEDUP_REMOVED lines=9> */
[--C-:B------:R-:W-:Y:S02]  /*ee40*/  HADD2.F32 R46, -RZ, R7.reuse.H0_H0 ;  /* 0x20000007ff2e7230 */ /* 0x100fe40000004100 */
[----:B------:R-:W-:Y:S02]  /*ee50*/  HADD2.F32 R7, -RZ, R7.H1_H1 ;  /* 0x30000007ff077230 */ /* 0x000fe40000004100 */
[--C-:B-1----:R-:W-:Y:S02]  /*ee60*/  HADD2.F32 R47, -RZ, R8.reuse.H0_H0 ;  /* 0x20000008ff2f7230 */ /* 0x102fe40000004100 */
[----:B------:R-:W-:Y:S02]  /*ee70*/  HADD2.F32 R8, -RZ, R8.H1_H1 ;  /* 0x30000008ff087230 */ /* 0x000fe40000004100 */
[----:B------:R-:W-:Y:S02]  /*ee80*/  HADD2.F32 R48, -RZ, R9.H0_H0 ;  /* 0x20000009ff307230 */ /* 0x000fe40000004100 */
[C---:B------:R-:W-:Y:S01]  /*ee90*/  FMUL.FTZ R56, R47.reuse, R54 ;  /* 0x000000362f387220 */ /* 0x040fe20000410000 */
[----:B------:R-:W-:Y:S01]  /*eea0*/  FMUL.FTZ R58, R47, R52 ;  /* 0x000000342f3a7220 */ /* 0x000fe20000410000 */
[----:B------:R-:W-:-:S02]  /*eeb0*/  HADD2.F32 R47, -RZ, R12.H0_H0 ;  /* 0x2000000cff2f7230 */ /* 0x000fc40000004100 */
[C---:B------:R-:W-:Y:S01]  /*eec0*/  FMUL.FTZ R55, R8.reuse, R51 ;  /* 0x0000003308377220 */ /* 0x040fe20000410000 */
[C---:B------:R-:W-:Y:S01]  /*eed0*/  FFMA.FTZ R56, R43.reuse, R52, -R56 ;  /* 0x000000342b387223 */ /* 0x040fe20000010838 */
[----:B------:R-:W-:Y:S01]  /*eee0*/  FFMA.FTZ R58, R43, R54, R58 ;  /* 0x000000362b3a7223 */ /* 0x000fe2000001003a */
[----:B------:R-:W-:Y:S02]  /*eef0*/  HADD2.F32 R43, -RZ, R3.H1_H1 ;  /* 0x30000003ff2b7230 */ /* 0x000fe40000004100 */
[-C--:B------:R-:W-:Y:S01]  /*ef00*/  FMUL.FTZ R57, R8, R47.reuse ;  /* 0x0000002f08397220 */ /* 0x080fe20000410000 */
[----:B------:R-:W-:Y:S01]  /*ef10*/  FFMA.FTZ R55, R4, R47, -R55 ;  /* 0x0000002f04377223 */ /* 0x000fe20000010837 */
[C---:B------:R-:W-:Y:S01]  /*ef20*/  FMUL.FTZ R47, R48.reuse, R53 ;  /* 0x00000035302f7220 */ /* 0x040fe20000410000 */
[----:B------:R-:W-:Y:S02]  /*ef30*/  HADD2.F32 R9, -RZ, R9.H1_H1 ;  /* 0x30000009ff097230 */ /* 0x000fe40000004100 */
[----:B------:R-:W-:Y:S01]  /*ef40*/  FMUL.FTZ R48, R48, R43 ;  /* 0x0000002b30307220 */ /* 0x000fe20000410000 */
[----:B------:R-:W-:-:S02]  /*ef50*/  HADD2.F32 R52, -RZ, R20.H1_H1 ;  /* 0x30000014ff347230 */ /* 0x000fc40000004100 */
[----:B------:R-:W-:Y:S01]  /*ef60*/  FFMA.FTZ R57, R4, R51, R57 ;  /* 0x0000003304397223 */ /* 0x000fe20000010039 */
[----:B------:R-:W-:Y:S02]  /*ef70*/  HADD2.F32 R4, -RZ, R12.H1_H1 ;  /* 0x3000000cff047230 */ /* 0x000fe40000004100 */
[C---:B------:R-:W-:Y:S01]  /*ef80*/  FFMA.FTZ R47, R44.reuse, R43, -R47 ;  /* 0x0000002b2c2f7223 */ /* 0x040fe2000001082f */
[----:B------:R-:W-:Y:S01]  /*ef90*/  FFMA.FTZ R48, R44, R53, R48 ;  /* 0x000000352c307223 */ /* 0x000fe20000010030 */
[----:B------:R-:W-:Y:S02]  /*efa0*/  HADD2.F32 R49, -RZ, R10.H0_H0 ;  /* 0x2000000aff317230 */ /* 0x000fe40000004100 */
[C---:B------:R-:W-:Y:S01]  /*efb0*/  FMUL.FTZ R54, R9.reuse, R52 ;  /* 0x0000003409367220 */ /* 0x040fe20000410000 */
[----:B------:R-:W-:Y:S02]  /*efc0*/  HADD2.F32 R8, -RZ, R13.H0_H0 ;  /* 0x2000000dff087230 */ /* 0x000fe40000004100 */
[----:B------:R-:W-:Y:S01]  /*efd0*/  FMUL.FTZ R60, R9, R4 ;  /* 0x00000004093c7220 */ /* 0x000fe20000410000 */
[----:B------:R-:W-:-:S02]  /*efe0*/  HADD2.F32 R44, -RZ, R21.H0_H0 ;  /* 0x20000015ff2c7230 */ /* 0x000fc40000004100 */
[----:B------:R-:W-:Y:S01]  /*eff0*/  FFMA.FTZ R54, R5, R4, -R54 ;  /* 0x0000000405367223 */ /* 0x000fe20000010836 */
[----:B------:R-:W-:Y:S02]  /*f000*/  HADD2.F32 R10, -RZ, R10.H1_H1 ;  /* 0x3000000aff0a7230 */ /* 0x000fe40000004100 */
[C---:B------:R-:W-:Y:S01]  /*f010*/  FMUL.FTZ R53, R49.reuse, R8 ;  /* 0x0000000831357220 */ /* 0x040fe20000410000 */
[----:B------:R-:W-:Y:S02]  /*f020*/  HADD2.F32 R43, -RZ, R24.H0_H0 ;  /* 0x20000018ff2b7230 */ /* 0x000fe40000004100 */
[----:B------:R-:W-:Y:S01]  /*f030*/  FMUL.FTZ R4, R49, R44 ;  /* 0x0000002c31047220 */ /* 0x000fe20000410000 */
[----:B------:R-:W-:Y:S02]  /*f040*/  HADD2.F32 R9, -RZ, R14.H0_H0 ;  /* 0x2000000eff097230 */ /* 0x000fe40000004100 */
[----:B------:R-:W-:Y:S01]  /*f050*/  FFMA.FTZ R49, R5, R52, R60 ;  /* 0x0000003405317223 */ /* 0x000fe2000001003c */
[C---:B------:R-:W-:Y:S01]  /*f060*/  FFMA.FTZ R53, R45.reuse, R44, R53 ;  /* 0x0000002c2d357223 */ /* 0x040fe20000010035 */
[C---:B------:R-:W-:Y:S01]  /*f070*/  FMUL.FTZ R5, R10.reuse, R43 ;  /* 0x0000002b0a057220 */ /* 0x040fe20000410000 */
[----:B------:R-:W-:Y:S01]  /*f080*/  FFMA.FTZ R51, R45, R8, -R4 ;  /* 0x000000082d337223 */ /* 0x000fe20000010804 */
[----:B------:R-:W-:Y:S01]  /*f090*/  FMUL.FTZ R45, R10, R9 ;  /* 0x000000090a2d7220 */ /* 0x000fe20000410000 */
[----:B------:R-:W-:-:S02]  /*f0a0*/  HADD2.F32 R50, -RZ, R11.H0_H0 ;  /* 0x2000000bff327230 */ /* 0x000fc40000004100 */
[C---:B------:R-:W-:Y:S01]  /*f0b0*/  FFMA.FTZ R10, R6.reuse, R9, -R5 ;  /* 0x00000009060a7223 */ /* 0x040fe20000010805 */
[----:B------:R-:W-:Y:S02]  /*f0c0*/  HADD2.F32 R9, -RZ, R21.H1_H1 ;  /* 0x30000015ff097230 */ /* 0x000fe40000004100 */
[----:B------:R-:W-:Y:S01]  /*f0d0*/  FFMA.FTZ R44, R6, R43, R45 ;  /* 0x0000002b062c7223 */ /* 0x000fe2000001002d */
[----:B------:R-:W-:Y:S02]  /*f0e0*/  HADD2.F32 R5, -RZ, R13.H1_H1 ;  /* 0x3000000dff057230 */ /* 0x000fe40000004100 */
[----:B------:R-:W-:Y:S02]  /*f0f0*/  HADD2.F32 R11, -RZ, R11.H1_H1 ;  /* 0x3000000bff0b7230 */ /* 0x000fe40000004100 */
[C---:B------:R-:W-:Y:S01]  /*f100*/  FMUL.FTZ R43, R50.reuse, R9 ;  /* 0x00000009322b7220 */ /* 0x040fe20000410000 */
[----:B------:R-:W-:Y:S02]  /*f110*/  HADD2.F32 R8, -RZ, R24.H1_H1 ;  /* 0x30000018ff087230 */ /* 0x000fe40000004100 */
[----:B------:R-:W-:Y:S01]  /*f120*/  FMUL.FTZ R50, R50, R5 ;  /* 0x0000000532327220 */ /* 0x000fe20000410000 */
[----:B------:R-:W-:-:S02]  /*f130*/  HADD2.F32 R4, -RZ, R14.H1_H1 ;  /* 0x3000000eff047230 */ /* 0x000fc40000004100 */
[----:B------:R-:W-:Y:S01]  /*f140*/  FFMA.FTZ R43, R46, R5, -R43 ;  /* 0x000000052e2b7223 */ /* 0x000fe2000001082b */
[----:B------:R-:W-:Y:S01]  /*f150*/  F2FP.F16.F32.PACK_AB R5, R54, R47 ;  /* 0x0000002f3605723e */ /* 0x000fe200000000ff */
[C---:B------:R-:W-:Y:S01]  /*f160*/  FMUL.FTZ R6, R11.reuse, R8 ;  /* 0x000000080b067220 */ /* 0x040fe20000410000 */
[-C--:B------:R-:W-:Y:S01]  /*f170*/  FMUL.FTZ R45, R11, R4.reuse ;  /* 0x000000040b2d7220 */ /* 0x080fe20000410000 */
[----:B------:R-:W-:Y:S02]  /*f180*/  FFMA.FTZ R11, R46, R9, R50 ;  /* 0x000000092e0b7223 */ /* 0x000fe40000010032 */
[----:B------:R-:W-:Y:S01]  /*f190*/  FFMA.FTZ R46, R7, R4, -R6 ;  /* 0x00000004072e7223 */ /* 0x000fe20000010806 */
[----:B------:R-:W-:Y:S01]  /*f1a0*/  F2FP.F16.F32.PACK_AB R4, R55, R56 ;  /* 0x000000383704723e */ /* 0x000fe200000000ff */
[----:B------:R-:W-:Y:S01]  /*f1b0*/  FFMA.FTZ R50, R7, R8, R45 ;  /* 0x0000000807327223 */ /* 0x000fe2000001002d */
        /* <DEDUP_REMOVED lines=8> */
.L_x_3459:
[----:B------:R-:W-:Y:S05]  /*f240*/  BSYNC B1 ;  /* 0x0000000000017941 */ /* 0x000fea0003800000 */
.L_x_3458:
[----:B------:R-:W-:-:S13]  /*f250*/  ISETP.GE.AND P0, PT, R223, R0, PT ;  /* 0x00000000df00720c */ /* 0x000fda0003f06270 */
[----:B------:R-:W-:Y:S05]  /*f260*/  @P0 BRA `(.L_x_3439) ;  /* 0x0000001000340947 */ /* 0x000fea0003800000 */
[----:B------:R-:W4:Y:S01]  /*f270*/  LDC R0, c[0x0][0x3d4] ;  /* 0x0000f500ff007b82 */ /* 0x000f220000000800 */
[----:B------:R-:W-:Y:S01]  /*f280*/  BSSY B1, `(.L_x_3464) ;  /* 0x000005b000017945 */ /* 0x000fe20003800000 */
[-C--:B----4-:R-:W-:Y:S02]  /*f290*/  ISETP.GE.AND P0, PT, R22, R0.reuse, PT ;  /* 0x000000001600720c */ /* 0x090fe40003f06270 */
[-C--:B------:R-:W-:Y:S02]  /*f2a0*/  ISETP.GE.AND P1, PT, R204, R0.reuse, PT ;  /* 0x00000000cc00720c */ /* 0x080fe40003f26270 */
[----:B------:R-:W-:-:S09]  /*f2b0*/  ISETP.GE.AND P2, PT, R205, R0, PT ;  /* 0x00000000cd00720c */ /* 0x000fd20003f46270 */
[----:B------:R-:W-:Y:S05]  /*f2c0*/  @P0 BRA `(.L_x_3465) ;  /* 0x0000000400580947 */ /* 0x000fea0003800000 */
[----:B-123--:R-:W-:Y:S01]  /*f2d0*/  LEA.HI R4, R0, R227, RZ, 0x1d ;  /* 0x000000e300047211 */ /* 0x00efe200078fe8ff */
[----:B------:R-:W-:Y:S02]  /*f2e0*/  HADD2.F32 R53, -RZ, R38.H0_H0 ;  /* 0x20000026ff357230 */ /* 0x000fe40000004100 */
[----:B------:R-:W-:Y:S01]  /*f2f0*/  HADD2.F32 R51, -RZ, R33.H0_H0 ;  /* 0x20000021ff337230 */ /* 0x000fe20000004100 */
[----:B0-----:R-:W-:Y:S01]  /*f300*/  SHF.R.S32.HI R5, RZ, 0x1f, R4 ;  /* 0x0000001fff057819 */ /* 0x001fe20000011404 */
[----:B------:R-:W-:Y:S02]  /*f310*/  IMAD.SHL.U32 R6, R4, 0x8, RZ ;  /* 0x0000000804067824 */ /* 0x000fe400078e00ff */
[----:B------:R-:W-:Y:S01]  /*f320*/  HADD2.F32 R58, -RZ, R39.H0_H0 ;  /* 0x20000027ff3a7230 */ /* 0x000fe20000004100 */
[----:B------:R-:W-:Y:S01]  /*f330*/  LEA.HI R4, R5, R4, RZ, 0x3 ;  /* 0x0000000405047211 */ /* 0x000fe200078f18ff */
[----:B------:R-:W-:Y:S01]  /*f340*/  HADD2.F32 R56, -RZ, R34.H0_H0 ;  /* 0x20000022ff387230 */ /* 0x000fe20000004100 */
[----:B------:R-:W-:Y:S01]  /*f350*/  LOP3.LUT R5, R207, 0x38, R6, 0xf8, !PT ;  /* 0x00000038cf057812 */ /* 0x000fe200078ef806 */
[----:B------:R-:W-:-:S02]  /*f360*/  HADD2.F32 R60, -RZ, R38.H1_H1 ;  /* 0x30000026ff3c7230 */ /* 0x000fc40000004100 */
[----:B------:R-:W-:Y:S01]  /*f370*/  IMAD.SHL.U32 R4, R4, 0x400, RZ ;  /* 0x0000040004047824 */ /* 0x000fe200078e00ff */
[----:B------:R-:W-:Y:S01]  /*f380*/  LOP3.LUT R9, R5, R236, RZ, 0x3c, !PT ;  /* 0x000000ec05097212 */ /* 0x000fe200078e3cff */
[----:B------:R-:W-:Y:S02]  /*f390*/  HADD2.F32 R38, -RZ, R33.H1_H1 ;  /* 0x30000021ff267230 */ /* 0x000fe40000004100 */
[----:B------:R-:W-:Y:S01]  /*f3a0*/  HADD2.F32 R55, -RZ, R39.H1_H1 ;  /* 0x30000027ff377230 */ /* 0x000fe20000004100 */
[----:B------:R-:W-:Y:S01]  /*f3b0*/  LOP3.LUT R8, R4, 0x7fffe000, RZ, 0xc0, !PT ;  /* 0x7fffe00004087812 */ /* 0x000fe200078ec0ff */
[--C-:B------:R-:W-:Y:S01]  /*f3c0*/  HADD2.F32 R57, -RZ, R40.reuse.H0_H0 ;  /* 0x20000028ff397230 */ /* 0x100fe20000004100 */
[----:B------:R-:W0:Y:S01]  /*f3d0*/  LDS.128 R4, [R234] ;  /* 0x00000000ea047984 */ /* 0x000e220000000c00 */
[----:B------:R-:W-:Y:S01]  /*f3e0*/  HADD2.F32 R40, -RZ, R40.H1_H1 ;  /* 0x30000028ff287230 */ /* 0x000fe20000004100 */
        /* <DEDUP_REMOVED lines=16> */
[----:B------:R-:W-:Y:S01]  /*f4f0*/  FFMA.FTZ R52, R51, R43, -R52 ;  /* 0x0000002b33347223 */ /* 0x000fe20000010834 */
[----:B------:R-:W-:Y:S01]  /*f500*/  FMUL.FTZ R33, R56, R8 ;  /* 0x0000000838217220 */ /* 0x000fe20000410000 */
[----:B------:R-:W-:-:S02]  /*f510*/  HADD2.F32 R51, -RZ, R34.H1_H1 ;  /* 0x30000022ff337230 */ /* 0x000fc40000004100 */
[----:B------:R-:W-:Y:S01]  /*f520*/  FFMA.FTZ R54, R53, R43, R54 ;  /* 0x0000002b35367223 */ /* 0x000fe20000010036 */
[-C--:B------:R-:W-:Y:S01]  /*f530*/  FFMA.FTZ R47, R56, R4.reuse, -R47 ;  /* 0x00000004382f7223 */ /* 0x080fe2000001082f */
[----:B------:R-:W-:Y:S01]  /*f540*/  FFMA.FTZ R33, R58, R4, R33 ;  /* 0x000000043a217223 */ /* 0x000fe20000010021 */
[--C-:B------:R-:W-:Y:S02]  /*f550*/  HADD2.F32 R49, -RZ, R10.reuse.H0_H0 ;  /* 0x2000000aff317230 */ /* 0x100fe40000004100 */
[----:B------:R-:W-:Y:S01]  /*f560*/  FMUL.FTZ R43, R60, R48 ;  /* 0x000000303c2b7220 */ /* 0x000fe20000410000 */
[-C--:B------:R-:W-:Y:S01]  /*f570*/  FMUL.FTZ R4, R55, R9.reuse ;  /* 0x0000000937047220 */ /* 0x080fe20000410000 */
[----:B------:R-:W-:Y:S02]  /*f580*/  HADD2.F32 R53, -RZ, R35.H0_H0 ;  /* 0x20000023ff357230 */ /* 0x000fe40000004100 */
[----:B------:R-:W-:Y:S01]  /*f590*/  FMUL.FTZ R8, R51, R9 ;  /* 0x0000000933087220 */ /* 0x000fe20000410000 */
[----:B------:R-:W-:-:S02]  /*f5a0*/  HADD2.F32 R10, -RZ, R10.H1_H1 ;  /* 0x3000000aff0a7230 */ /* 0x000fc40000004100 */
[C---:B------:R-:W-:Y:S01]  /*f5b0*/  FMUL.FTZ R39, R38.reuse, R48 ;  /* 0x0000003026277220 */ /* 0x040fe20000410000 */
[----:B------:R-:W-:Y:S02]  /*f5c0*/  HADD2.F32 R58, -RZ, R42.H0_H0 ;  /* 0x2000002aff3a7230 */ /* 0x000fe40000004100 */
[----:B------:R-:W-:Y:S01]  /*f5d0*/  FFMA.FTZ R43, R38, R44, -R43 ;  /* 0x0000002c262b7223 */ /* 0x000fe2000001082b */
[----:B------:R-:W-:Y:S02]  /*f5e0*/  HADD2.F32 R56, -RZ, R41.H0_H0 ;  /* 0x20000029ff387230 */ /* 0x000fe40000004100 */
[----:B------:R-:W-:Y:S01]  /*f5f0*/  FFMA.FTZ R34, R51, R5, -R4 ;  /* 0x0000000533227223 */ /* 0x000fe20000010804 */
[-C--:B------:R-:W-:Y:S01]  /*f600*/  FMUL.FTZ R4, R57, R49.reuse ;  /* 0x0000003139047220 */ /* 0x080fe20000410000 */
[----:B------:R-:W-:Y:S01]  /*f610*/  FMUL.FTZ R48, R53, R49 ;  /* 0x0000003135307220 */ /* 0x000fe20000410000 */
[----:B------:R-:W-:Y:S01]  /*f620*/  FFMA.FTZ R38, R55, R5, R8 ;  /* 0x0000000537267223 */ /* 0x000fe20000010008 */
[----:B------:R-:W-:-:S02]  /*f630*/  HADD2.F32 R50, -RZ, R11.H0_H0 ;  /* 0x2000000bff327230 */ /* 0x000fc40000004100 */
[-C--:B------:R-:W-:Y:S01]  /*f640*/  FMUL.FTZ R5, R58, R10.reuse ;  /* 0x0000000a3a057220 */ /* 0x080fe20000410000 */
[----:B------:R-:W-:Y:S01]  /*f650*/  FMUL.FTZ R9, R56, R10 ;  /* 0x0000000a38097220 */ /* 0x000fe20000410000 */
[----:B------:R-:W-:Y:S02]  /*f660*/  HADD2.F32 R8, -RZ, R35.H1_H1 ;  /* 0x30000023ff087230 */ /* 0x000fe40000004100 */
[----:B------:R-:W-:Y:S01]  /*f670*/  FFMA.FTZ R39, R60, R44, R39 ;  /* 0x0000002c3c277223 */ /* 0x000fe20000010027 */
[----:B------:R-:W-:Y:S02]  /*f680*/  HADD2.F32 R11, -RZ, R11.H1_H1 ;  /* 0x3000000bff0b7230 */ /* 0x000fe40000004100 */
[-C--:B------:R-:W-:Y:S01]  /*f690*/  FFMA.FTZ R44, R53, R45.reuse, -R4 ;  /* 0x0000002d352c7223 */ /* 0x080fe20000010804 */
[----:B------:R-:W-:Y:S02]  /*f6a0*/  HADD2.F32 R49, -RZ, R42.H1_H1 ;  /* 0x3000002aff317230 */ /* 0x000fe40000004100 */
[----:B------:R-:W-:Y:S01]  /*f6b0*/  FFMA.FTZ R48, R57, R45, R48 ;  /* 0x0000002d39307223 */ /* 0x000fe20000010030 */
[----:B------:R-:W-:-:S02]  /*f6c0*/  HADD2.F32 R41, -RZ, R41.H1_H1 ;  /* 0x30000029ff297230 */ /* 0x000fc40000004100 */
[-C--:B------:R-:W-:Y:S01]  /*f6d0*/  FFMA.FTZ R45, R56, R6.reuse, -R5 ;  /* 0x00000006382d7223 */ /* 0x080fe20000010805 */
[--C-:B------:R-:W-:Y:S02]  /*f6e0*/  HADD2.F32 R46, -RZ, R7.reuse.H0_H0 ;  /* 0x20000007ff2e7230 */ /* 0x100fe40000004100 */
[----:B------:R-:W-:Y:S01]  /*f6f0*/  FFMA.FTZ R35, R58, R6, R9 ;  /* 0x000000063a237223 */ /* 0x000fe20000010009 */
[-C--:B------:R-:W-:Y:S01]  /*f700*/  FMUL.FTZ R5, R40, R50.reuse ;  /* 0x0000003228057220 */ /* 0x080fe20000410000 */
[----:B------:R-:W-:Y:S02]  /*f710*/  HADD2.F32 R7, -RZ, R7.H1_H1 ;  /* 0x30000007ff077230 */ /* 0x000fe40000004100 */
[C---:B------:R-:W-:Y:S01]  /*f720*/  FMUL.FTZ R9, R8.reuse, R50 ;  /* 0x0000003208097220 */ /* 0x040fe20000410000 */
[-C--:B------:R-:W-:Y:S01]  /*f730*/  FMUL.FTZ R4, R49, R11.reuse ;  /* 0x0000000b31047220 */ /* 0x080fe20000410000 */
[C---:B------:R-:W-:Y:S01]  /*f740*/  FMUL.FTZ R6, R41.reuse, R11 ;  /* 0x0000000b29067220 */ /* 0x040fe20000410000 */
[-C--:B------:R-:W-:Y:S01]  /*f750*/  FFMA.FTZ R11, R8, R46.reuse, -R5 ;  /* 0x0000002e080b7223 */ /* 0x080fe20000010805 */
[----:B------:R-:W-:Y:S01]  /*f760*/  FFMA.FTZ R46, R40, R46, R9 ;  /* 0x0000002e282e7223 */ /* 0x000fe20000010009 */
[-C--:B------:R-:W-:Y:S01]  /*f770*/  FFMA.FTZ R40, R41, R7.reuse, -R4 ;  /* 0x0000000729287223 */ /* 0x080fe20000010804 */
        /* <DEDUP_REMOVED lines=11> */
.L_x_3465:
[----:B------:R-:W-:Y:S05]  /*f830*/  BSYNC B1 ;  /* 0x0000000000017941 */ /* 0x000fea0003800000 */
.L_x_3464:
[----:B------:R-:W-:Y:S04]  /*f840*/  BSSY B1, `(.L_x_3466) ;  /* 0x0000058000017945 */ /* 0x000fe80003800000 */
[----:B------:R-:W-:Y:S05]  /*f850*/  @P1 BRA `(.L_x_3467) ;  /* 0x0000000400581947 */ /* 0x000fea0003800000 */
[----:B-1234-:R-:W-:Y:S01]  /*f860*/  LEA.HI R4, R0, R228, RZ, 0x1d ;  /* 0x000000e400047211 */ /* 0x01efe200078fe8ff */
[----:B------:R-:W-:Y:S02]  /*f870*/  HADD2.F32 R46, -RZ, R29.H0_H0 ;  /* 0x2000001dff2e7230 */ /* 0x000fe40000004100 */
[----:B------:R-:W-:Y:S01]  /*f880*/  HADD2.F32 R44, -RZ, R25.H0_H0 ;  /* 0x20000019ff2c7230 */ /* 0x000fe20000004100 */
[----:B0-----:R-:W-:Y:S01]  /*f890*/  SHF.R.S32.HI R5, RZ, 0x1f, R4 ;  /* 0x0000001fff057819 */ /* 0x001fe20000011404 */
[----:B------:R-:W-:Y:S02]  /*f8a0*/  IMAD.SHL.U32 R6, R4, 0x8, RZ ;  /* 0x0000000804067824 */ /* 0x000fe400078e00ff */
[----:B------:R-:W-:Y:S01]  /*f8b0*/  HADD2.F32 R47, -RZ, R29.H1_H1 ;  /* 0x3000001dff2f7230 */ /* 0x000fe20000004100 */
[----:B------:R-:W-:Y:S01]  /*f8c0*/  LEA.HI R4, R5, R4, RZ, 0x3 ;  /* 0x0000000405047211 */ /* 0x000fe200078f18ff */
[----:B------:R-:W-:Y:S01]  /*f8d0*/  HADD2.F32 R48, -RZ, R30.H0_H0 ;  /* 0x2000001eff307230 */ /* 0x000fe20000004100 */
[----:B------:R-:W-:Y:S01]  /*f8e0*/  LOP3.LUT R5, R207, 0x38, R6, 0xf8, !PT ;  /* 0x00000038cf057812 */ /* 0x000fe200078ef806 */
[----:B------:R-:W-:-:S02]  /*f8f0*/  HADD2.F32 R45, -RZ, R25.H1_H1 ;  /* 0x30000019ff2d7230 */ /* 0x000fc40000004100 */
[----:B------:R-:W-:Y:S01]  /*f900*/  IMAD.SHL.U32 R4, R4, 0x400, RZ ;  /* 0x0000040004047824 */ /* 0x000fe200078e00ff */
[----:B------:R-:W-:Y:S01]  /*f910*/  LOP3.LUT R9, R5, R236, RZ, 0x3c, !PT ;  /* 0x000000ec05097212 */ /* 0x000fe200078e3cff */
[----:B------:R-:W-:-:S03]  /*f920*/  HADD2.F32 R49, -RZ, R30.H1_H1 ;  /* 0x3000001eff317230 */ /* 0x000fc60000004100 */
        /* <DEDUP_REMOVED lines=15> */
[----:B------:R-:W-:Y:S01]  /*fa20*/  FMUL.FTZ R39, R44, R39 ;  /* 0x000000272c277220 */ /* 0x000fe20000410000 */
[----:B------:R-:W-:Y:S02]  /*fa30*/  HADD2.F32 R9, -RZ, R9.H1_H1 ;  /* 0x30000009ff097230 */ /* 0x000fe40000004100 */
[----:B------:R-:W-:Y:S01]  /*fa40*/  FMUL.FTZ R29, R48, R8 ;  /* 0x00000008301d7220 */ /* 0x000fe20000410000 */
[----:B------:R-:W-:Y:S01]  /*fa50*/  FFMA.FTZ R43, R44, R34, -R43 ;  /* 0x000000222c2b7223 */ /* 0x000fe2000001082b */
[----:B------:R-:W-:-:S02]  /*fa60*/  HADD2.F32 R44, -RZ, R26.H0_H0 ;  /* 0x2000001aff2c7230 */ /* 0x000fc40000004100 */
[----:B------:R-:W-:Y:S01]  /*fa70*/  FFMA.FTZ R39, R46, R34, R39 ;  /* 0x000000222e277223 */ /* 0x000fe20000010027 */
[-C--:B------:R-:W-:Y:S01]  /*fa80*/  FMUL.FTZ R34, R47, R40.reuse ;  /* 0x000000282f227220 */ /* 0x080fe20000410000 */
[C---:B------:R-:W-:Y:S01]  /*fa90*/  FMUL.FTZ R40, R45.reuse, R40 ;  /* 0x000000282d287220 */ /* 0x040fe20000410000 */
[----:B------:R-:W-:Y:S02]  /*faa0*/  HADD2.F32 R41, -RZ, R10.H0_H0 ;  /* 0x2000000aff297230 */ /* 0x000fe40000004100 */
[C---:B------:R-:W-:Y:S01]  /*fab0*/  FMUL.FTZ R25, R44.reuse, R8 ;  /* 0x000000082c197220 */ /* 0x040fe20000410000 */
[-C--:B------:R-:W-:Y:S01]  /*fac0*/  FFMA.FTZ R8, R44, R4.reuse, -R29 ;  /* 0x000000042c087223 */ /* 0x080fe2000001081d */
[-C--:B------:R-:W-:Y:S01]  /*fad0*/  FFMA.FTZ R34, R45, R35.reuse, -R34 ;  /* 0x000000232d227223 */ /* 0x080fe20000010822 */
[----:B------:R-:W-:Y:S01]  /*fae0*/  FFMA.FTZ R40, R47, R35, R40 ;  /* 0x000000232f287223 */ /* 0x000fe20000010028 */
[----:B------:R-:W-:Y:S01]  /*faf0*/  FFMA.FTZ R30, R48, R4, R25 ;  /* 0x00000004301e7223 */ /* 0x000fe20000010019 */
[----:B------:R-:W-:-:S02]  /*fb00*/  HADD2.F32 R25, -RZ, R26.H1_H1 ;  /* 0x3000001aff197230 */ /* 0x000fc40000004100 */
[-C--:B------:R-:W-:Y:S01]  /*fb10*/  FMUL.FTZ R4, R49, R9.reuse ;  /* 0x0000000931047220 */ /* 0x080fe20000410000 */
[----:B------:R-:W-:Y:S02]  /*fb20*/  HADD2.F32 R29, -RZ, R27.H0_H0 ;  /* 0x2000001bff1d7230 */ /* 0x000fe40000004100 */
[----:B------:R-:W-:Y:S02]  /*fb30*/  HADD2.F32 R35, -RZ, R31.H0_H0 ;  /* 0x2000001fff237230 */ /* 0x000fe40000004100 */
[C---:B------:R-:W-:Y:S01]  /*fb40*/  FMUL.FTZ R26, R25.reuse, R9 ;  /* 0x00000009191a7220 */ /* 0x040fe20000410000 */
[----:B------:R-:W-:Y:S02]  /*fb50*/  HADD2.F32 R10, -RZ, R10.H1_H1 ;  /* 0x3000000aff0a7230 */ /* 0x000fe40000004100 */
[----:B------:R-:W-:Y:S01]  /*fb60*/  FFMA.FTZ R9, R25, R5, -R4 ;  /* 0x0000000519097223 */ /* 0x000fe20000010804 */
[----:B------:R-:W-:Y:S02]  /*fb70*/  HADD2.F32 R48, -RZ, R32.H0_H0 ;  /* 0x20000020ff307230 */ /* 0x000fe40000004100 */
[----:B------:R-:W-:Y:S01]  /*fb80*/  FMUL.FTZ R4, R35, R41 ;  /* 0x0000002923047220 */ /* 0x000fe20000410000 */
[----:B------:R-:W-:-:S02]  /*fb90*/  HADD2.F32 R46, -RZ, R28.H0_H0 ;  /* 0x2000001cff2e7230 */ /* 0x000fc40000004100 */
[----:B------:R-:W-:Y:S01]  /*fba0*/  FMUL.FTZ R44, R29, R41 ;  /* 0x000000291d2c7220 */ /* 0x000fe20000410000 */
[----:B------:R-:W-:Y:S01]  /*fbb0*/  FFMA.FTZ R25, R49, R5, R26 ;  /* 0x0000000531197223 */ /* 0x000fe2000001001a */
[-C--:B------:R-:W-:Y:S01]  /*fbc0*/  FMUL.FTZ R5, R48, R10.reuse ;  /* 0x0000000a30057220 */ /* 0x080fe20000410000 */
[-C--:B------:R-:W-:Y:S01]  /*fbd0*/  FFMA.FTZ R26, R29, R37.reuse, -R4 ;  /* 0x000000251d1a7223 */ /* 0x080fe20000010804 */
[----:B------:R-:W-:Y:S01]  /*fbe0*/  FFMA.FTZ R44, R35, R37, R44 ;  /* 0x00000025232c7223 */ /* 0x000fe2000001002c */
[--C-:B------:R-:W-:Y:S02]  /*fbf0*/  HADD2.F32 R42, -RZ, R11.reuse.H0_H0 ;  /* 0x2000000bff2a7230 */ /* 0x100fe40000004100 */
[C---:B------:R-:W-:Y:S01]  /*fc00*/  FMUL.FTZ R35, R46.reuse, R10 ;  /* 0x0000000a2e237220 */ /* 0x040fe20000410000 */
[----:B------:R-:W-:Y:S01]  /*fc10*/  FFMA.FTZ R29, R46, R6, -R5 ;  /* 0x000000062e1d7223 */ /* 0x000fe20000010805 */
[----:B------:R-:W-:Y:S02]  /*fc20*/  HADD2.F32 R11, -RZ, R11.H1_H1 ;  /* 0x3000000bff0b7230 */ /* 0x000fe40000004100 */
[----:B------:R-:W-:-:S02]  /*fc30*/  HADD2.F32 R46, -RZ, R31.H1_H1 ;  /* 0x3000001fff2e7230 */ /* 0x000fc40000004100 */
[----:B------:R-:W-:Y:S01]  /*fc40*/  FFMA.FTZ R35, R48, R6, R35 ;  /* 0x0000000630237223 */ /* 0x000fe20000010023 */
[----:B------:R-:W-:Y:S02]  /*fc50*/  HADD2.F32 R37, -RZ, R32.H1_H1 ;  /* 0x30000020ff257230 */ /* 0x000fe40000004100 */
[----:B------:R-:W-:Y:S02]  /*fc60*/  HADD2.F32 R10, -RZ, R27.H1_H1 ;  /* 0x3000001bff0a7230 */ /* 0x000fe40000004100 */
[-C--:B------:R-:W-:Y:S01]  /*fc70*/  FMUL.FTZ R5, R46, R42.reuse ;  /* 0x0000002a2e057220 */ /* 0x080fe20000410000 */
[----:B------:R-:W-:Y:S02]  /*fc80*/  HADD2.F32 R31, -RZ, R28.H1_H1 ;  /* 0x3000001cff1f7230 */ /* 0x000fe40000004100 */
[----:B------:R-:W-:Y:S01]  /*fc90*/  FMUL.FTZ R4, R37, R11 ;  /* 0x0000000b25047220 */ /* 0x000fe20000410000 */
[--C-:B------:R-:W-:Y:S02]  /*fca0*/  HADD2.F32 R38, -RZ, R7.reuse.H0_H0 ;  /* 0x20000007ff267230 */ /* 0x100fe40000004100 */
[----:B------:R-:W-:Y:S01]  /*fcb0*/  FMUL.FTZ R27, R10, R42 ;  /* 0x0000002a0a1b7220 */ /* 0x000fe20000410000 */
[----:B------:R-:W-:-:S02]  /*fcc0*/  HADD2.F32 R7, -RZ, R7.H1_H1 ;  /* 0x30000007ff077230 */ /* 0x000fc40000004100 */
[C---:B------:R-:W-:Y:S01]  /*fcd0*/  FMUL.FTZ R6, R31.reuse, R11 ;  /* 0x0000000b1f067220 */ /* 0x040fe20000410000 */
[-C--:B------:R-:W-:Y:S01]  /*fce0*/  FFMA.FTZ R11, R10, R38.reuse, -R5 ;  /* 0x000000260a0b7223 */ /* 0x080fe20000010805 */
[----:B------:R-:W-:Y:S01]  /*fcf0*/  FFMA.FTZ R27, R46, R38, R27 ;  /* 0x000000262e1b7223 */ /* 0x000fe2000001001b */
[-C--:B------:R-:W-:Y:S01]  /*fd00*/  FFMA.FTZ R28, R31, R7.reuse, -R4 ;  /* 0x000000071f1c7223 */ /* 0x080fe20000010804 */
        /* <DEDUP_REMOVED lines=11> */
.L_x_3467:
[----:B------:R-:W-:Y:S05]  /*fdc0*/  BSYNC B1 ;  /* 0x0000000000017941 */ /* 0x000fea0003800000 */
.L_x_3466:
[----:B------:R-:W-:Y:S05]  /*fdd0*/  @P2 BRA `(.L_x_3439) ;  /* 0x0000000400582947 */ /* 0x000fea0003800000 */
[----:B------:R-:W-:Y:S01]  /*fde0*/  LEA.HI R0, R0, R233, RZ, 0x1d ;  /* 0x000000e900007211 */ /* 0x000fe200078fe8ff */
[----:B0-----:R-:W-:Y:S02]  /*fdf0*/  HADD2.F32 R33, -RZ, R3.H0_H0 ;  /* 0x20000003ff217230 */ /* 0x001fe40000004100 */
[--C-:B------:R-:W-:Y:S01]  /*fe00*/  HADD2.F32 R35, -RZ, R15.reuse.H0_H0 ;  /* 0x2000000fff237230 */ /* 0x100fe20000004100 */
[----:B-1234-:R-:W-:Y:S01]  /*fe10*/  SHF.R.S32.HI R5, RZ, 0x1f, R0 ;  /* 0x0000001fff057819 */ /* 0x01efe20000011400 */
        /* <DEDUP_REMOVED lines=8> */
[----:B------:R-:W-:Y:S01]  /*fea0*/  HADD2.F32 R42, -RZ, R3.H1_H1 ;  /* 0x30000003ff2a7230 */ /* 0x000fe20000004100 */
[----:B------:R-:W0:Y:S01]  /*feb0*/  LDS.128 R4, [R230] ;  /* 0x00000000e6047984 */ /* 0x000e220000000c00 */
[----:B------:R-:W-:Y:S01]  /*fec0*/  HADD2.F32 R37, -RZ, R20.H1_H1 ;  /* 0x30000014ff257230 */ /* 0x000fe20000004100 */
[----:B------:R-:W-:Y:S01]  /*fed0*/  LOP3.LUT R0, R0, 0x7fffe000, RZ, 0xc0, !PT ;  /* 0x7fffe00000007812 */ /* 0x000fe200078ec0ff */
[----:B------:R-:W-:-:S03]  /*fee0*/  HADD2.F32 R39, -RZ, R21.H0_H0 ;  /* 0x20000015ff277230 */ /* 0x000fc60000004100 */
        /* <DEDUP_REMOVED lines=13> */
[--C-:B------:R-:W-:Y:S02]  /*ffc0*/  HADD2.F32 R30, -RZ, R9.reuse.H0_H0 ;  /* 0x20000009ff1e7230 */ /* 0x100fe40000004100 */
[-C--:B------:R-:W-:Y:S01]  /*ffd0*/  FMUL.FTZ R34, R35, R29.reuse ;  /* 0x0000001d23227220 */ /* 0x080fe20000410000 */
[----:B------:R-:W-:Y:S01]  /*ffe0*/  FMUL.FTZ R38, R33, R29 ;  /* 0x0000001d21267220 */ /* 0x000fe20000410000 */
[----:B------:R-:W-:-:S02]  /*fff0*/  HADD2.F32 R9, -RZ, R9.H1_H1 ;  /* 0x30000009ff097230 */ /* 0x000fc40000004100 */
[-C--:B------:R-:W-:Y:S01]  /*10000*/  FMUL.FTZ R15, R44, R8.reuse ;  /* 0x000000082c0f7220 */ /* 0x080fe20000410000 */
[-C--:B------:R-:W-:Y:S01]  /*10010*/  FFMA.FTZ R34, R33, R25.reuse, -R34 ;  /* 0x0000001921227223 */ /* 0x080fe20000010822 */
[----:B------:R-:W-:Y:S01]  /*10020*/  FFMA.FTZ R38, R35, R25, R38 ;  /* 0x0000001923267223 */ /* 0x000fe20000010026 */
[----:B------:R-:W-:Y:S01]  /*10030*/  FMUL.FTZ R3, R40, R8 ;  /* 0x0000000828037220 */ /* 0x000fe20000410000 */
[----:B------:R-:W-:Y:S01]  /*10040*/  FMUL.FTZ R25, R46, R30 ;  /* 0x0000001e2e197220 */ /* 0x000fe20000410000 */
[----:B------:R-:W-:Y:S02]  /*10050*/  HADD2.F32 R33, -RZ, R12.H1_H1 ;  /* 0x3000000cff217230 */ /* 0x000fe40000004100 */
[----:B------:R-:W-:Y:S01]  /*10060*/  FFMA.FTZ R15, R40, R4, -R15 ;  /* 0x00000004280f7223 */ /* 0x000fe2000001080f */
[--C-:B------:R-:W-:Y:S02]  /*10070*/  HADD2.F32 R31, -RZ, R10.reuse.H0_H0 ;  /* 0x2000000aff1f7230 */ /* 0x100fe40000004100 */
[----:B------:R-:W-:Y:S01]  /*10080*/  FMUL.FTZ R29, R42, R30 ;  /* 0x0000001e2a1d7220 */ /* 0x000fe20000410000 */
[----:B------:R-:W-:Y:S01]  /*10090*/  FFMA.FTZ R3, R44, R4, R3 ;  /* 0x000000042c037223 */ /* 0x000fe20000010003 */
[----:B------:R-:W-:Y:S01]  /*100a0*/  FFMA.FTZ R25, R42, R26, -R25 ;  /* 0x0000001a2a197223 */ /* 0x000fe20000010819 */
[----:B------:R-:W-:-:S02]  /*100b0*/  HADD2.F32 R10, -RZ, R10.H1_H1 ;  /* 0x3000000aff0a7230 */ /* 0x000fc40000004100 */
        /* <DEDUP_REMOVED lines=9> */
[C---:B------:R-:W-:Y:S01]  /*10150*/  FMUL.FTZ R30, R35.reuse, R31 ;  /* 0x0000001f231e7220 */ /* 0x040fe20000410000 */
[-C--:B------:R-:W-:Y:S01]  /*10160*/  FMUL.FTZ R5, R42, R10.reuse ;  /* 0x0000000a2a057220 */ /* 0x080fe20000410000 */
[----:B------:R-:W-:Y:S01]  /*10170*/  FMUL.FTZ R9, R40, R10 ;  /* 0x0000000a28097220 */ /* 0x000fe20000410000 */
[----:B------:R-:W-:Y:S02]  /*10180*/  HADD2.F32 R11, -RZ, R11.H1_H1 ;  /* 0x3000000bff0b7230 */ /* 0x000fe40000004100 */
[----:B------:R-:W-:Y:S01]  /*10190*/  FFMA.FTZ R29, R46, R26, R29 ;  /* 0x0000001a2e1d7223 */ /* 0x000fe2000001001d */
[----:B------:R-:W-:Y:S02]  /*101a0*/  HADD2.F32 R10, -RZ, R21.H1_H1 ;  /* 0x30000015ff0a7230 */ /* 0x000fe40000004100 */
[----:B------:R-:W-:Y:S01]  /*101b0*/  FFMA.FTZ R26, R35, R27, -R4 ;  /* 0x0000001b231a7223 */ /* 0x000fe20000010804 */
[----:B------:R-:W-:-:S02]  /*101c0*/  HADD2.F32 R31, -RZ, R24.H1_H1 ;  /* 0x30000018ff1f7230 */ /* 0x000fc40000004100 */
[----:B------:R-:W-:Y:S01]  /*101d0*/  FFMA.FTZ R30, R39, R27, R30 ;  /* 0x0000001b271e7223 */ /* 0x000fe2000001001e */
[----:B------:R-:W-:Y:S02]  /*101e0*/  HADD2.F32 R8, -RZ, R13.H1_H1 ;  /* 0x3000000dff087230 */ /* 0x000fe40000004100 */
[-C--:B------:R-:W-:Y:S01]  /*101f0*/  FFMA.FTZ R27, R40, R6.reuse, -R5 ;  /* 0x00000006281b7223 */ /* 0x080fe20000010805 */
[----:B------:R-:W-:Y:S02]  /*10200*/  HADD2.F32 R21, -RZ, R14.H1_H1 ;  /* 0x3000000eff157230 */ /* 0x000fe40000004100 */
[----:B------:R-:W-:Y:S01]  /*10210*/  FFMA.FTZ R13, R42, R6, R9 ;  /* 0x000000062a0d7223 */ /* 0x000fe20000010009 */
        /* <DEDUP_REMOVED lines=18> */
.L_x_3439:
[----:B------:R-:W-:Y:S05]  /*10340*/  BSYNC B0 ;  /* 0x0000000000007941 */ /* 0x000fea0003800000 */
.L_x_3417:
[----:B------:R-:W-:Y:S01]  /*10350*/  @!PT LDS RZ, [RZ] ;  /* 0x00000000fffff984 */ /* 0x000fe20000000800 */
[----:B------:R-:W-:Y:S01]  /*10360*/  @!PT LDS RZ, [RZ] ;  /* 0x00000000fffff984 */ /* 0x000fe20000000800 */
[----:B------:R-:W-:Y:S01]  /*10370*/  @!PT LDS RZ, [RZ] ;  /* 0x00000000fffff984 */ /* 0x000fe20000000800 */
[----:B------:R-:W-:Y:S01]  /*10380*/  @!PT LDS RZ, [RZ] ;  /* 0x00000000fffff984 */ /* 0x000fe20000000800 */
[----:B------:R5:W-:Y:S06]  /*10390*/  MEMBAR.ALL.CTA ;  /* 0x0000000000007992 */ /* 0x000bec0000008000 */
[----:B-----5:R-:W5:Y:S01]  /*103a0*/  FENCE.VIEW.ASYNC.S ;  /* 0x00000000000073c6 */ /* 0x020f620000000000 */
[----:B------:R-:W-:Y:S05]  /*103b0*/  WARPSYNC.ALL ;  /* 0x0000000000007948 */ /* 0x000fea0003800000 */
[----:B-----5:R-:W-:Y:S06]  /*103c0*/  BAR.SYNC.DEFER_BLOCKING 0xd, 0x100 ;  /* 0x0344000000007b1d */ /* 0x020fec0000010000 */
.L_x_3415:
[----:B0-----:R-:W5:Y:S02]  /*103d0*/  LDL R0, [R1+0x14] ;  /* 0x0000140001007983 */ /* 0x001f640000100800 */
[----:B-----5:R-:W-:-:S13]  /*103e0*/  R2UR UR4, R0 ;  /* 0x00000000000472ca */ /* 0x020fda00000e0000 */
[----:B------:R-:W-:-:S05]  /*103f0*/  IMAD.U32 R0, RZ, RZ, UR4 ;  /* 0x00000004ff007e24 */ /* 0x000fca000f8e00ff */
[----:B------:R-:W-:-:S13]  /*10400*/  ISETP.NE.AND P0, PT, R0, 0x3, PT ;  /* 0x000000030000780c */ /* 0x000fda0003f05270 */
[----:B------:R-:W-:Y:S05]  /*10410*/  @!P0 BRA `(.L_x_3468) ;  /* 0x0000000000048947 */ /* 0x000fea0003800000 */
[----:B------:R-:W-:Y:S01]  /*10420*/  BPT.TRAP 0x1 ;  /* 0x000000040000795c */ /* 0x000fe20000300000 */
.L_x_3468:
[----:B------:R-:W-:Y:S01]  /*10430*/  IMAD R0, R211, 0x8, R2 ;  /* 0x00000008d3007824 */ /* 0x000fe200078e0202 */
[----:B-1-3--:R-:W-:-:S04]  /*10440*/  SHF.L.U32 R3, R213, 0x1f, RZ ;  /* 0x0000001fd5037819 */ /* 0x00afc800000006ff */
[----:B------:R0:W1:Y:S01]  /*10450*/  SYNCS.PHASECHK.TRANS64.TRYWAIT P2, [R0+URZ+0x36830], R3 ;  /* 0x03683003000075a7 */ /* 0x000062000804017f */
[----:B------:R-:W-:Y:S05]  /*10460*/  @!P0 BRA `(.L_x_3469) ;  /* 0x0000000000048947 */ /* 0x000fea0003800000 */
[----:B------:R-:W-:Y:S01]  /*10470*/  BPT.TRAP 0x1 ;  /* 0x000000040000795c */ /* 0x000fe20000300000 */
.L_x_3469:
[----:B--2-4-:R-:W2:Y:S01]  /*10480*/  S2R R4, SR_TID.X ;  /* 0x0000000000047919 */ /* 0x014ea20000002100 */
[----:B------:R-:W-:Y:S02]  /*10490*/  MOV R119, RZ ;  /* 0x000000ff00777202 */ /* 0x000fe40000000f00 */
[----:B--2---:R-:W-:-:S04]  /*104a0*/  LOP3.LUT R4, R4, 0x7f, RZ, 0xc0, !PT ;  /* 0x0000007f04047812 */ /* 0x004fc800078ec0ff */
[----:B------:R-:W-:Y:S01]  /*104b0*/  ISETP.NE.AND P1, PT, R4, RZ, PT ;  /* 0x000000ff0400720c */ /* 0x000fe20003f25270 */
[----:B-1----:R-:W-:-:S12]  /*104c0*/  @P2 BRA `(.L_x_3470) ;  /* 0x0000000000082947 */ /* 0x002fd80003800000 */
[----:B------:R-:W1:Y:S02]  /*104d0*/  SYNCS.PHASECHK.TRANS64.TRYWAIT P2, [R0+URZ+0x36830], R3 ;  /* 0x03683003000075a7 */ /* 0x000e64000804017f */
[----:B-1----:R-:W-:Y:S05]  /*104e0*/  @!P2 BRA `(.L_x_3471) ;  /* 0x000001480080a947 */ /* 0x002fea0003800000 */
.L_x_3470:
[----:B------:R-:W-:Y:S05]  /*104f0*/  WARPSYNC.ALL ;  /* 0x0000000000007948 */ /* 0x000fea0003800000 */
[----:B01----:R-:W-:Y:S01]  /*10500*/  VIADD R3, R2, 0x21400 ;  /* 0x0002140002037836 */ /* 0x003fe20000000000 */
[----:B------:R-:W-:Y:S01]  /*10510*/  R2UR UR24, R36 ;  /* 0x00000000241872ca */ /* 0x000fe200000e0000 */
[----:B------:R-:W-:Y:S01]  /*10520*/  IMAD.MOV.U32 R5, RZ, RZ, 0x40000040 ;  /* 0x40000040ff057424 */ /* 0x000fe200078e00ff */
[----:B------:R-:W-:Y:S01]  /*10530*/  WARPGROUP.ARRIVE ;  /* 0x00000000000079c5 */ /* 0x000fe20000000000 */
[----:B------:R-:W-:Y:S01]  /*10540*/  UMOV UR5, 0x40000040 ;  /* 0x4000004000057882 */ /* 0x000fe20000000000 */
[----:B------:R-:W-:Y:S01]  /*10550*/  SHF.R.U32.HI R3, RZ, 0x4, R3 ;  /* 0x00000004ff037819 */ /* 0x000fe20000011603 */
[----:B------:R-:W-:Y:S01]  /*10560*/  IMAD.MOV.U32 R7, RZ, RZ, 0x40000040 ;  /* 0x40000040ff077424 */ /* 0x000fe200078e00ff */
[----:B------:R-:W-:Y:S01]  /*10570*/  R2UR UR7, R5 ;  /* 0x00000000050772ca */ /* 0x000fe200000e0000 */
[----:B------:R-:W-:Y:S01]  /*10580*/  UMOV UR27, UR5 ;  /* 0x00000005001b7c82 */ /* 0x000fe20008000000 */
[----:B------:R-:W-:Y:S01]  /*10590*/  LOP3.LUT R3, R3, 0x3fff, RZ, 0xc0, !PT ;  /* 0x00003fff03037812 */ /* 0x000fe200078ec0ff */
[----:B------:R-:W-:Y:S01]  /*105a0*/  UMOV UR17, UR27 ;  /* 0x0000001b00117c82 */ /* 0x000fe20008000000 */
[----:B------:R-:W-:Y:S01]  /*105b0*/  R2UR UR19, R7 ;  /* 0x00000000071372ca */ /* 0x000fe200000e0000 */
[----:B------:R-:W-:Y:S01]  /*105c0*/  IMAD.MOV.U32 R9, RZ, RZ, 0x40000040 ;  /* 0x40000040ff097424 */ /* 0x000fe200078e00ff */
[----:B------:R-:W-:Y:S01]  /*105d0*/  LOP3.LUT R215, R3, 0x10000, RZ, 0xfc, !PT ;  /* 0x0001000003d77812 */ /* 0x000fe200078efcff */
[----:B------:R-:W-:Y:S01]  /*105e0*/  ULOP3.LUT UR24, UR24, 0x10000, URZ, 0xfc, !UPT ;  /* 0x0001000018187892 */ /* 0x000fe2000f8efc3f */
[----:B------:R-:W-:Y:S01]  /*105f0*/  MOV R7, 0x40000040 ;  /* 0x4000004000077802 */ /* 0x000fe20000000f00 */
[----:B------:R-:W-:Y:S01]  /*10600*/  UMOV UR21, UR27 ;  /* 0x0000001b00157c82 */ /* 0x000fe20008000000 */
[----:B------:R-:W-:Y:S01]  /*10610*/  R2UR UR23, R9 ;  /* 0x00000000091772ca */ /* 0x000fe200000e0000 */
[----:B------:R-:W-:Y:S01]  /*10620*/  IMAD R4, R211, 0xa80, R215 ;  /* 0x00000a80d3047824 */ /* 0x000fe200078e02d7 */
[----:B------:R-:W-:Y:S01]  /*10630*/  UMOV UR9, UR27 ;  /* 0x0000001b00097c82 */ /* 0x000fe20008000000 */
[----:B------:R-:W-:Y:S01]  /*10640*/  IMAD.U32 R15, RZ, RZ, UR5 ;  /* 0x00000005ff0f7e24 */ /* 0x000fe2000f8e00ff */
[----:B------:R-:W-:Y:S01]  /*10650*/  UMOV UR4, UR24 ;  /* 0x0000001800047c82 */ /* 0x000fe20008000000 */
[C---:B------:R-:W-:Y:S01]  /*10660*/  VIADD R6, R4.reuse, 0x80 ;  /* 0x0000008004067836 */ /* 0x040fe20000000000 */
[C---:B------:R-:W-:Y:S01]  /*10670*/  R2UR UR6, R4.reuse ;  /* 0x00000000040672ca */ /* 0x040fe200000e0000 */
[----:B------:R-:W-:Y:S01]  /*10680*/  UMOV UR26, UR4 ;  /* 0x00000004001a7c82 */ /* 0x000fe20008000000 */
[----:B------:R-:W-:Y:S01]  /*10690*/  IADD3 R8, R4, 0x100, RZ ;  /* 0x0000010004087810 */ /* 0x000fe20007ffe0ff */
[----:B------:R-:W-:Y:S01]  /*106a0*/  UMOV UR16, UR26 ;  /* 0x0000001a00107c82 */ /* 0x000fe20008000000 */
[----:B------:R-:W-:Y:S01]  /*106b0*/  R2UR UR18, R6 ;  /* 0x00000000061272ca */ /* 0x000fe200000e0000 */
[----:B------:R-:W-:Y:S01]  /*106c0*/  UMOV UR20, UR26 ;  /* 0x0000001a00147c82 */ /* 0x000fe20008000000 */
[----:B------:R-:W-:Y:S01]  /*106d0*/  R2UR UR22, R8 ;  /* 0x00000000081672ca */ /* 0x000fe200000e0000 */
[C---:B------:R-:W-:Y:S01]  /*106e0*/  VIADD R6, R4.reuse, 0x180 ;  /* 0x0000018004067836 */ /* 0x040fe20000000000 */
[----:B------:R-:W-:Y:S01]  /*106f0*/  MOV R14, UR4 ;  /* 0x00000004000e7c02 */ /* 0x000fe20008000f00 */
[----:B------:R-:W-:Y:S01]  /*10700*/  IMAD.MOV.U32 R13, RZ, RZ, 0x40000040 ;  /* 0x40000040ff0d7424 */ /* 0x000fe200078e00ff */
[C---:B------:R-:W-:Y:S01]  /*10710*/  IADD3 R12, R4.reuse, 0x200, RZ ;  /* 0x00000200040c7810 */ /* 0x040fe20007ffe0ff */
[----:B------:R-:W-:Y:S01]  /*10720*/  UMOV UR8, UR26 ;  /* 0x0000001a00087c82 */ /* 0x000fe20008000000 */
[----:B------:R-:W-:Y:S01]  /*10730*/  VIADD R8, R4, 0x280 ;  /* 0x0000028004087836 */ /* 0x000fe20000000000 */
[----:B------:R-:W-:Y:S01]  /*10740*/  HGMMA.64x16x16.F32 R72, gdesc[UR4], RZ, !UPT, gsb0 ;  /* 0x00200000044879f0 */ /* 0x000fe2000c0008ff */
[----:B------:R-:W-:Y:S01]  /*10750*/  R2UR UR6, R6 ;  /* 0x00000000060672ca */ /* 0x000fe200000e0000 */
[----:B------:R-:W-:Y:S01]  /*10760*/  UMOV UR4, UR26 ;  /* 0x0000001a00047c82 */ /* 0x000fe20008000000 */
[----:B------:R-:W-:Y:S01]  /*10770*/  R2UR UR7, R7 ;  /* 0x00000000070772ca */ /* 0x000fe200000e0000 */
[----:B------:R-:W-:Y:S01]  /*10780*/  UMOV UR5, UR27 ;  /* 0x0000001b00057c82 */ /* 0x000fe20008000000 */
[----:B------:R-:W-:Y:S01]  /*10790*/  R2UR UR10, R12 ;  /* 0x000000000c0a72ca */ /* 0x000fe200000e0000 */
[----:B------:R-:W-:Y:S01]  /*107a0*/  IMAD.MOV.U32 R9, RZ, RZ, 0x40000040 ;  /* 0x40000040ff097424 */ /* 0x000fe200078e00ff */
[----:B------:R-:W-:Y:S01]  /*107b0*/  R2UR UR11, R13 ;  /* 0x000000000d0b72ca */ /* 0x000fe200000e0000 */
[----:B------:R-:W-:Y:S01]  /*107c0*/  UMOV UR12, UR26 ;  /* 0x0000001a000c7c82 */ /* 0x000fe20008000000 */
[----:B------:R-:W-:Y:S01]  /*107d0*/  R2UR UR14, R8 ;  /* 0x00000000080e72ca */ /* 0x000fe200000e0000 */
[----:B------:R-:W-:Y:S01]  /*107e0*/  UMOV UR13, UR27 ;  /* 0x0000001b000d7c82 */ /* 0x000fe20008000000 */
[----:B------:R-:W-:Y:S01]  /*107f0*/  R2UR UR15, R9 ;  /* 0x00000000090f72ca */ /* 0x000fe200000e0000 */
[----:B------:R-:W-:Y:S01]  /*10800*/  IMAD.MOV.U32 R7, RZ, RZ, 0x40000040 ;  /* 0x40000040ff077424 */ /* 0x000fe200078e00ff */
[C---:B------:R-:W-:Y:S01]  /*10810*/  IADD3 R6, R4.reuse, 0x300, RZ ;  /* 0x0000030004067810 */ /* 0x040fe20007ffe0ff */
[C---:B------:R-:W-:Y:S01]  /*10820*/  VIADD R8, R4.reuse, 0x2 ;  /* 0x0000000204087836 */ /* 0x040fe20000000000 */
[----:B------:R-:W-:Y:S01]  /*10830*/  MOV R9, 0x40000040 ;  /* 0x4000004000097802 */ /* 0x000fe20000000f00 */
[----:B------:R-:W-:Y:S01]  /*10840*/  UMOV UR29, 0x40000040 ;  /* 0x40000040001d7882 */ /* 0x000fe20000000000 */
[----:B------:R-:W-:Y:S01]  /*10850*/  VIADD R12, R4, 0x202 ;  /* 0x00000202040c7836 */ /* 0x000fe20000000000 */
[----:B------:R0:W-:Y:S01]  /*10860*/  STL.64 [R1+0x48], R14 ;  /* 0x0000480e01007387 */ /* 0x0001e20000100a00 */
[----:B------:R-:W-:Y:S01]  /*10870*/  R2UR UR30, R8 ;  /* 0x00000000081e72ca */ /* 0x000fe200000e0000 */
[----:B------:R-:W-:Y:S01]  /*10880*/  VIADD R8, R4, 0x102 ;  /* 0x0000010204087836 */ /* 0x000fe20000000000 */
[----:B------:R-:W-:Y:S01]  /*10890*/  R2UR UR31, R9 ;  /* 0x00000000091f72ca */ /* 0x000fe200000e0000 */
[----:B------:R-:W-:Y:S01]  /*108a0*/  IMAD.MOV.U32 R9, RZ, RZ, 0x40000040 ;  /* 0x40000040ff097424 */ /* 0x000fe200078e00ff */
[----:B------:R-:W-:Y:S01]  /*108b0*/  P2R R11, PR, RZ, 0x1 ;  /* 0x00000001ff0b7803 */ /* 0x000fe20000000000 */
[----:B------:R-:W-:-:S02]  /*108c0*/  IMAD.MOV.U32 R13, RZ, RZ, 0x40000040 ;  /* 0x40000040ff0d7424 */ /* 0x000fc400078e00ff */
[----:B0-----:R-:W-:Y:S01]  /*108d0*/  IMAD.U32 R15, RZ, RZ, UR29 ;  /* 0x0000001dff0f7e24 */ /* 0x001fe2000f8e00ff */
[----:B------:R-:W-:Y:S02]  /*108e0*/  WARPGROUP.DEPBAR.LE gsb0, 0x0 ;  /* 0x00008000000079c5 */ /* 0x000fe40000010000 */
[----:B------:R-:W-:-:S06]  /*108f0*/  WARPGROUP.ARRIVE ;  /* 0x00000000000079c5 */ /* 0x000fcc0000000000 */
[----:B------:R-:W-:Y:S01]  /*10900*/  HGMMA.64x16x16.F32 R64, gdesc[UR16], RZ, !UPT, gsb0 ;  /* 0x00200000104079f0 */ /* 0x000fe2000c0008ff */
[----:B------:R-:W-:Y:S01]  /*10910*/  R2UR UR18, R6 ;  /* 0x00000000061272ca */ /* 0x000fe200000e0000 */
[----:B------:R-:W-:Y:S01]  /*10920*/  UMOV UR16, UR26 ;  /* 0x0000001a00107c82 */ /* 0x000fe20008000000 */
[----:B------:R-:W-:Y:S01]  /*10930*/  R2UR UR19, R7 ;  /* 0x00000000071372ca */ /* 0x000fe200000e0000 */
[----:B------:R-:W-:Y:S01]  /*10940*/  UMOV UR17, UR27 ;  /* 0x0000001b00117c82 */ /* 0x000fe20008000000 */
[----:B------:R-:W-:Y:S01]  /*10950*/  IMAD.MOV.U32 R7, RZ, RZ, 0x40000040 ;  /* 0x40000040ff077424 */ /* 0x000fe200078e00ff */
[----:B------:R-:W-:Y:S01]  /*10960*/  IADD3 R6, R4, 0x82, RZ ;  /* 0x0000008204067810 */ /* 0x000fe20007ffe0ff */
[----:B------:R-:W-:Y:S01]  /*10970*/  UMOV UR27, UR29 ;  /* 0x0000001d001b7c82 */ /* 0x000fe20008000000 */
[----:B------:R-:W-:Y:S02]  /*10980*/  WARPGROUP.DEPBAR.LE gsb0, 0x0 ;  /* 0x00008000000079c5 */ /* 0x000fe40000010000 */
[----:B------:R-:W-:-:S06]  /*10990*/  WARPGROUP.ARRIVE ;  /* 0x00000000000079c5 */ /* 0x000fcc0000000000 */
[----:B------:R-:W-:Y:S01]  /*109a0*/  HGMMA.64x16x16.F32 R56, gdesc[UR20], RZ, !UPT, gsb0 ;  /* 0x00200000143879f0 */ /* 0x000fe2000c0008ff */
[----:B------:R-:W-:Y:S01]  /*109b0*/  R2UR UR22, R8 ;  /* 0x00000000081672ca */ /* 0x000fe200000e0000 */
[----:B------:R-:W-:Y:S01]  /*109c0*/  UMOV UR21, UR27 ;  /* 0x0000001b00157c82 */ /* 0x000fe20008000000 */
[----:B------:R-:W-:Y:S02]  /*109d0*/  R2UR UR23, R9 ;  /* 0x00000000091772ca */ /* 0x000fe400000e0000 */
[----:B------:R-:W-:Y:S02]  /*109e0*/  IADD3 R8, R4, 0x282, RZ ;  /* 0x0000028204087810 */ /* 0x000fe40007ffe0ff */
[----:B------:R-:W-:Y:S01]  /*109f0*/  MOV R9, 0x40000040 ;  /* 0x4000004000097802 */ /* 0x000fe20000000f00 */
[----:B------:R-:W-:Y:S02]  /*10a00*/  WARPGROUP.DEPBAR.LE gsb0, 0x0 ;  /* 0x00008000000079c5 */ /* 0x000fe40000010000 */
[----:B------:R-:W-:-:S06]  /*10a10*/  WARPGROUP.ARRIVE ;  /* 0x00000000000079c5 */ /* 0x000fcc0000000000 */
[----:B------:R-:W-:Y:S01]  /*10a20*/  HGMMA.64x16x16.F32 R48, gdesc[UR4], RZ, !UPT, gsb0 ;  /* 0x00200000043079f0 */ /* 0x000fe2000c0008ff */
[----:B------:R-:W-:Y:S01]  /*10a30*/  UIADD3 UR4, UR24, 0x2, URZ ;  /* 0x0000000218047890 */ /* 0x000fe2000fffe03f */
[----:B------:R-:W-:-:S06]  /*10a40*/  UMOV UR5, UR27 ;  /* 0x0000001b00057c82 */ /* 0x000fcc0008000000 */
[----:B------:R-:W-:Y:S02]  /*10a50*/  UMOV UR28, UR4 ;  /* 0x00000004001c7c82 */ /* 0x000fe40008000000 */
[----:B------:R-:W-:Y:S01]  /*10a60*/  UMOV UR26, UR28 ;  /* 0x0000001c001a7c82 */ /* 0x000fe20008000000 */
[----:B------:R-:W-:Y:S01]  /*10a70*/  IMAD.U32 R14, RZ, RZ, UR28 ;  /* 0x0000001cff0e7e24 */ /* 0x000fe2000f8e00ff */
[----:B------:R-:W-:Y:S01]  /*10a80*/  UMOV UR20, UR26 ;  /* 0x0000001a00147c82 */ /* 0x000fe20008000000 */
[----:B------:R-:W-:-:S03]  /*10a90*/  UMOV UR4, UR26 ;  /* 0x0000001a00047c82 */ /* 0x000fc60008000000 */
[----:B------:R0:W-:Y:S01]  /*10aa0*/  STL.64 [R1+0x40], R14 ;  /* 0x0000400e01007387 */ /* 0x0001e20000100a00 */
[----:B------:R-:W-:Y:S02]  /*10ab0*/  WARPGROUP.DEPBAR.LE gsb0, 0x0 ;  /* 0x00008000000079c5 */ /* 0x000fe40000010000 */
[----:B------:R-:W-:-:S06]  /*10ac0*/  WARPGROUP.ARRIVE ;  /* 0x00000000000079c5 */ /* 0x000fcc0000000000 */
[----:B------:R-:W-:Y:S01]  /*10ad0*/  HGMMA.64x16x16.F32 R40, gdesc[UR8], RZ, !UPT, gsb0 ;  /* 0x00200000082879f0 */ /* 0x000fe2000c0008ff */
        /* <DEDUP_REMOVED lines=46> */
[----:B------:R-:W-:Y:S01]  /*10dc0*/  UMOV UR27, UR29 ;  /* 0x0000001d001b7c82 */ /* 0x000fe20008000000 */
[----:B------:R-:W-:Y:S02]  /*10dd0*/  WARPGROUP.DEPBAR.LE gsb0, 0x0 ;  /* 0x00008000000079c5 */ /* 0x000fe40000010000 */
[----:B------:R-:W-:-:S06]  /*10de0*/  WARPGROUP.ARRIVE ;  /* 0x00000000000079c5 */ /* 0x000fcc0000000000 */
[----:B------:R-:W-:Y:S01]  /*10df0*/  HGMMA.64x16x16.F32 R56, gdesc[UR20], R56, gsb0 ;  /* 0x00200000143879f0 */ /* 0x000fe20008000838 */
[----:B------:R-:W-:Y:S01]  /*10e00*/  R2UR UR22, R8 ;  /* 0x00000000081672ca */ /* 0x000fe200000e0000 */
[----:B------:R-:W-:Y:S01]  /*10e10*/  UMOV UR21, UR27 ;  /* 0x0000001b00157c82 */ /* 0x000fe20008000000 */
[----:B------:R-:W-:Y:S01]  /*10e20*/  R2UR UR23, R9 ;  /* 0x00000000091772ca */ /* 0x000fe200000e0000 */
[----:B------:R-:W-:Y:S02]  /*10e30*/  VIADD R8, R4, 0x284 ;  /* 0x0000028404087836 */ /* 0x000fe40000000000 */
[----:B------:R-:W-:Y:S01]  /*10e40*/  IMAD.MOV.U32 R9, RZ, RZ, 0x40000040 ;  /* 0x40000040ff097424 */ /* 0x000fe200078e00ff */
[----:B------:R-:W-:Y:S02]  /*10e50*/  WARPGROUP.DEPBAR.LE gsb0, 0x0 ;  /* 0x00008000000079c5 */ /* 0x000fe40000010000 */
[----:B------:R-:W-:-:S06]  /*10e60*/  WARPGROUP.ARRIVE ;  /* 0x00000000000079c5 */ /* 0x000fcc0000000000 */
[----:B------:R-:W-:Y:S01]  /*10e70*/  HGMMA.64x16x16.F32 R48, gdesc[UR4], R48, gsb0 ;  /* 0x00200000043079f0 */ /* 0x000fe20008000830 */
        /* <DEDUP_REMOVED lines=37> */
[----:B------:R-:W-:Y:S01]  /*110d0*/  R2UR UR7, R7 ;  /* 0x00000000070772ca */ /* 0x000fe200000e0000 */
[----:B------:R-:W-:Y:S01]  /*110e0*/  IMAD.MOV.U32 R7, RZ, RZ, 0x40000040 ;  /* 0x40000040ff077424 */ /* 0x000fe200078e00ff */
[----:B------:R-:W-:Y:S02]  /*110f0*/  WARPGROUP.DEPBAR.LE gsb0, 0x0 ;  /* 0x00008000000079c5 */ /* 0x000fe40000010000 */
[----:B------:R-:W-:-:S06]  /*11100*/  WARPGROUP.ARRIVE ;  /* 0x00000000000079c5 */ /* 0x000fcc0000000000 */
[----:B------:R-:W-:Y:S01]  /*11110*/  HGMMA.64x16x16.F32 R72, gdesc[UR28], R72, gsb0 ;  /* 0x002000001c4879f0 */ /* 0x000fe20008000848 */
[----:B------:R-:W-:Y:S01]  /*11120*/  R2UR UR30, R8 ;  /* 0x00000000081e72ca */ /* 0x000fe200000e0000 */
[----:B------:R-:W-:Y:S01]  /*11130*/  UMOV UR29, 0x40000040 ;  /* 0x40000040001d7882 */ /* 0x000fe20000000000 */
[----:B------:R-:W-:Y:S01]  /*11140*/  R2UR UR31, R9 ;  /* 0x00000000091f72ca */ /* 0x000fe200000e0000 */
[----:B------:R-:W-:Y:S01]  /*11150*/  IMAD.MOV.U32 R9, RZ, RZ, 0x40000040 ;  /* 0x40000040ff097424 */ /* 0x000fe200078e00ff */
[----:B------:R-:W-:Y:S01]  /*11160*/  IADD3 R8, R4, 0x106, RZ ;  /* 0x0000010604087810 */ /* 0x000fe20007ffe0ff */
[----:B0-----:R-:W-:Y:S01]  /*11170*/  IMAD.U32 R15, RZ, RZ, UR29 ;  /* 0x0000001dff0f7e24 */ /* 0x001fe2000f8e00ff */
        /* <DEDUP_REMOVED lines=8> */
[----:B------:R-:W-:Y:S01]  /*11200*/  UMOV UR27, UR29 ;  /* 0x0000001d001b7c82 */ /* 0x000fe20008000000 */
[----:B------:R-:W-:Y:S01]  /*11210*/  IMAD.MOV.U32 R7, RZ, RZ, 0x40000040 ;  /* 0x40000040ff077424 */ /* 0x000fe200078e00ff */
        /* <DEDUP_REMOVED lines=15> */
[----:B------:R-:W-:Y:S01]  /*11310*/  MOV R14, UR28 ;  /* 0x0000001c000e7c02 */ /* 0x000fe20008000f00 */
        /* <DEDUP_REMOVED lines=29> */
[----:B------:R-:W-:-:S04]  /*114f0*/  MOV R7, 0x40000040 ;  /* 0x4000004000077802 */ /* 0x000fc80000000f00 */
        /* <DEDUP_REMOVED lines=10> */
[----:B------:R-:W-:Y:S02]  /*115a0*/  VIADD R8, R4, 0x480 ;  /* 0x0000048004087836 */ /* 0x000fe40000000000 */
[----:B------:R-:W-:Y:S02]  /*115b0*/  IMAD.MOV.U32 R9, RZ, RZ, 0x40000040 ;  /* 0x40000040ff097424 */ /* 0x000fe400078e00ff */
        /* <DEDUP_REMOVED lines=13> */
[----:B------:R-:W-:Y:S01]  /*11690*/  HGMMA.64x16x16.F32 R56, gdesc[UR20], R56, gsb0 ;  /* 0x00200000143879f0 */ /* 0x000fe20008000838 */
[----:B------:R-:W-:Y:S01]  /*116a0*/  R2UR UR22, R8 ;  /* 0x00000000081672ca */ /* 0x000fe200000e0000 */
[----:B------:R-:W-:Y:S01]  /*116b0*/  UMOV UR21, UR27 ;  /* 0x0000001b00157c82 */ /* 0x000fe20008000000 */
[----:B------:R-:W-:Y:S02]  /*116c0*/  R2UR UR23, R9 ;  /* 0x00000000091772ca */ /* 0x000fe400000e0000 */
[----:B------:R-:W-:Y:S02]  /*116d0*/  IADD3 R8, R4, 0x600, RZ ;  /* 0x0000060004087810 */ /* 0x000fe40007ffe0ff */
[----:B------:R-:W-:Y:S01]  /*116e0*/  MOV R9, 0x40000040 ;  /* 0x4000004000097802 */ /* 0x000fe20000000f00 */
        /* <DEDUP_REMOVED lines=78> */
[----:B------:R-:W-:Y:S01]  /*11bd0*/  UMOV UR4, UR26 ;  /* 0x0000001a00047c82 */ /* 0x000fe20008000000 */
[----:B------:R-:W-:Y:S01]  /*11be0*/  UIADD3 UR52, UR24, 0x406, URZ ;  /* 0x0000040618347890 */ /* 0x000fe2000fffe03f */
[----:B------:R-:W-:Y:S01]  /*11bf0*/  UMOV UR53, 0x40000040 ;  /* 0x4000004000357882 */ /* 0x000fe20000000000 */
[----:B------:R-:W-:Y:S01]  /*11c00*/  UIADD3 UR48, UR24, 0x800, URZ ;  /* 0x0000080018307890 */ /* 0x000fe2000fffe03f */
[----:B------:R0:W-:Y:S01]  /*11c10*/  STL.64 [R1+0x20], R14 ;  /* 0x0000200e01007387 */ /* 0x0001e20000100a00 */
[----:B------:R-:W-:Y:S01]  /*11c20*/  UMOV UR49, 0x40000040 ;  /* 0x4000004000317882 */ /* 0x000fe20000000000 */
[----:B------:R-:W-:Y:S01]  /*11c30*/  UIADD3 UR44, UR24, 0x802, URZ ;  /* 0x00000802182c7890 */ /* 0x000fe2000fffe03f */
[----:B------:R-:W-:Y:S01]  /*11c40*/  UMOV UR45, 0x40000040 ;  /* 0x40000040002d7882 */ /* 0x000fe20000000000 */
[----:B------:R-:W-:Y:S01]  /*11c50*/  UIADD3 UR40, UR24, 0x804, URZ ;  /* 0x0000080418287890 */ /* 0x000fe2000fffe03f */
[----:B------:R-:W2:Y:S01]  /*11c60*/  LDL R80, [R1+0x58] ;  /* 0x0000580001507983 */ /* 0x000ea20000100800 */
[----:B------:R-:W-:-:S02]  /*11c70*/  WARPGROUP.DEPBAR.LE gsb0, 0x0 ;  /* 0x00008000000079c5 */ /* 0x000fc40000010000 */
[----:B------:R-:W-:-:S06]  /*11c80*/  WARPGROUP.ARRIVE ;  /* 0x00000000000079c5 */ /* 0x000fcc0000000000 */
[----:B------:R-:W-:Y:S01]  /*11c90*/  HGMMA.64x16x16.F32 R40, gdesc[UR8], R40, gsb0 ;  /* 0x00200000082879f0 */ /* 0x000fe20008000828 */
[----:B------:R-:W-:Y:S01]  /*11ca0*/  R2UR UR10, R12 ;  /* 0x000000000c0a72ca */ /* 0x000fe200000e0000 */
[----:B------:R-:W-:Y:S01]  /*11cb0*/  UMOV UR8, UR26 ;  /* 0x0000001a00087c82 */ /* 0x000fe20008000000 */
[----:B------:R-:W-:Y:S01]  /*11cc0*/  R2UR UR11, R13 ;  /* 0x000000000d0b72ca */ /* 0x000fe200000e0000 */
        /* <DEDUP_REMOVED lines=29> */
[----:B------:R-:W-:Y:S02]  /*11ea0*/  WARPGROUP.DEPBAR.LE gsb0, 0x0 ;  /* 0x00008000000079c5 */ /* 0x000fe40000010000 */
[----:B------:R-:W-:Y:S01]  /*11eb0*/  WARPGROUP.ARRIVE ;  /* 0x00000000000079c5 */ /* 0x000fe20000000000 */
[C---:B------:R-:W-:Y:S01]  /*11ec0*/  IADD3 R8, R4.reuse, 0x484, RZ ;  /* 0x0000048404087810 */ /* 0x040fe20007ffe0ff */
[----:B------:R-:W-:Y:S01]  /*11ed0*/  IMAD.MOV.U32 R13, RZ, RZ, 0x40000040 ;  /* 0x40000040ff0d7424 */ /* 0x000fe200078e00ff */
[----:B------:R-:W-:Y:S01]  /*11ee0*/  IADD3 R12, R4, 0x584, RZ ;  /* 0x00000584040c7810 */ /* 0x000fe20007ffe0ff */
[----:B------:R-:W-:Y:S01]  /*11ef0*/  UMOV UR41, 0x40000040 ;  /* 0x4000004000297882 */ /* 0x000fe20000000000 */
[----:B------:R-:W-:Y:S01]  /*11f00*/  UIADD3 UR36, UR24, 0x806, URZ ;  /* 0x0000080618247890 */ /* 0x000fe2000fffe03f */
[----:B------:R-:W-:Y:S01]  /*11f10*/  HGMMA.64x16x16.F32 R64, gdesc[UR16], R64, gsb0 ;  /* 0x00200000104079f0 */ /* 0x000fe20008000840 */
[----:B------:R-:W-:Y:S01]  /*11f20*/  R2UR UR18, R6 ;  /* 0x00000000061272ca */ /* 0x000fe200000e0000 */
[----:B------:R-:W-:Y:S01]  /*11f30*/  UMOV UR16, UR26 ;  /* 0x0000001a00107c82 */ /* 0x000fe20008000000 */
[----:B------:R-:W-:Y:S01]  /*11f40*/  R2UR UR19, R7 ;  /* 0x00000000071372ca */ /* 0x000fe200000e0000 */
[----:B------:R-:W-:Y:S01]  /*11f50*/  UMOV UR17, UR27 ;  /* 0x0000001b00117c82 */ /* 0x000fe20008000000 */
[----:B------:R-:W-:Y:S01]  /*11f60*/  UMOV UR37, 0x40000040 ;  /* 0x4000004000257882 */ /* 0x000fe20000000000 */
[----:B0-----:R-:W-:Y:S01]  /*11f70*/  IMAD.U32 R15, RZ, RZ, UR29 ;  /* 0x0000001dff0f7e24 */ /* 0x001fe2000f8e00ff */
[----:B------:R-:W-:-:S02]  /*11f80*/  WARPGROUP.DEPBAR.LE gsb0, 0x0 ;  /* 0x00008000000079c5 */ /* 0x000fc40000010000 */
[----:B------:R-:W-:-:S06]  /*11f90*/  WARPGROUP.ARRIVE ;  /* 0x00000000000079c5 */ /* 0x000fcc0000000000 */
[----:B------:R-:W-:Y:S03]  /*11fa0*/  HGMMA.64x16x16.F32 R56, gdesc[UR20], R56, gsb0 ;  /* 0x00200000143879f0 */ /* 0x000fe60008000838 */
[----:B------:R-:W-:Y:S02]  /*11fb0*/  WARPGROUP.DEPBAR.LE gsb0, 0x0 ;  /* 0x00008000000079c5 */ /* 0x000fe40000010000 */
[----:B------:R-:W-:-:S06]  /*11fc0*/  WARPGROUP.ARRIVE ;  /* 0x00000000000079c5 */ /* 0x000fcc0000000000 */
[----:B------:R-:W-:Y:S01]  /*11fd0*/  HGMMA.64x16x16.F32 R48, gdesc[UR4], R48, gsb0 ;  /* 0x00200000043079f0 */ /* 0x000fe20008000830 */
[----:B------:R-:W-:-:S07]  /*11fe0*/  UIADD3 UR4, UR24, 0x404, URZ ;  /* 0x0000040418047890 */ /* 0x000fce000fffe03f */
[----:B------:R-:W-:Y:S01]  /*11ff0*/  UMOV UR28, UR4 ;  /* 0x00000004001c7c82 */ /* 0x000fe20008000000 */
[----:B------:R-:W-:Y:S02]  /*12000*/  WARPGROUP.DEPBAR.LE gsb0, 0x0 ;  /* 0x00008000000079c5 */ /* 0x000fe40000010000 */
[----:B------:R-:W-:Y:S01]  /*12010*/  WARPGROUP.ARRIVE ;  /* 0x00000000000079c5 */ /* 0x000fe20000000000 */
[----:B------:R-:W-:Y:S02]  /*12020*/  VIADD R6, R4, 0x404 ;  /* 0x0000040404067836 */ /* 0x000fe40000000000 */
[----:B------:R-:W-:Y:S01]  /*12030*/  IMAD.MOV.U32 R7, RZ, RZ, 0x40000040 ;  /* 0x40000040ff077424 */ /* 0x000fe200078e00ff */
[----:B------:R-:W-:Y:S01]  /*12040*/  UMOV UR26, UR28 ;  /* 0x0000001c001a7c82 */ /* 0x000fe20008000000 */
[----:B------:R-:W-:Y:S01]  /*12050*/  UMOV UR27, UR29 ;  /* 0x0000001d001b7c82 */ /* 0x000fe20008000000 */
[----:B------:R-:W-:Y:S01]  /*12060*/  HGMMA.64x16x16.F32 R40, gdesc[UR8], R40, gsb0 ;  /* 0x00200000082879f0 */ /* 0x000fe20008000828 */
[----:B------:R-:W-:Y:S01]  /*12070*/  IMAD.MOV.U32 R9, RZ, RZ, 0x40000040 ;  /* 0x40000040ff097424 */ /* 0x000fe200078e00ff */
[----:B------:R-:W-:-:S02]  /*12080*/  R2UR UR22, R8 ;  /* 0x00000000081672ca */ /* 0x000fc400000e0000 */
[----:B------:R-:W-:Y:S01]  /*12090*/  MOV R14, UR28 ;  /* 0x0000001c000e7c02 */ /* 0x000fe20008000f00 */
        /* <DEDUP_REMOVED lines=16> */
[----:B------:R-:W-:Y:S01]  /*121a0*/  R2UR UR23, R9 ;  /* 0x00000000091772ca */ /* 0x000fe200000e0000 */
[----:B------:R-:W-:Y:S01]  /*121b0*/  UMOV UR20, UR26 ;  /* 0x0000001a00147c82 */ /* 0x000fe20008000000 */
[----:B------:R-:W-:Y:S01]  /*121c0*/  UMOV UR21, UR27 ;  /* 0x0000001b00157c82 */ /* 0x000fe20008000000 */
[----:B------:R-:W-:Y:S01]  /*121d0*/  VIADD R6, R4, 0x504 ;  /* 0x0000050404067836 */ /* 0x000fe20000000000 */
[----:B------:R-:W-:Y:S02]  /*121e0*/  WARPGROUP.DEPBAR.LE gsb0, 0x0 ;  /* 0x00008000000079c5 */ /* 0x000fe40000010000 */
[----:B------:R-:W-:-:S07]  /*121f0*/  WARPGROUP.ARRIVE ;  /* 0x00000000000079c5 */ /* 0x000fce0000000000 */
[----:B------:R-:W-:Y:S01]  /*12200*/  HGMMA.64x16x16.F32 R56, gdesc[UR20], R56, gsb0 ;  /* 0x00200000143879f0 */ /* 0x000fe20008000838 */
        /* <DEDUP_REMOVED lines=243> */
[----:B------:R-:W-:Y:S01]  /*13140*/  UMOV UR20, UR40 ;  /* 0x0000002800147c82 */ /* 0x000fe20008000000 */
[----:B------:R-:W-:Y:S01]  /*13150*/  UMOV UR21, UR41 ;  /* 0x0000002900157c82 */ /* 0x000fe20008000000 */
[----:B------:R-:W-:Y:S01]  /*13160*/  R2UR UR22, R6 ;  /* 0x00000000061672ca */ /* 0x000fe200000e0000 */
[C---:B------:R-:W-:Y:S01]  /*13170*/  VIADD R12, R4.reuse, 0x904 ;  /* 0x00000904040c7836 */ /* 0x040fe20000000000 */
[----:B------:R-:W-:Y:S02]  /*13180*/  R2UR UR23, R7 ;  /* 0x00000000071772ca */ /* 0x000fe400000e0000 */
[----:B------:R-:W-:Y:S01]  /*13190*/  MOV R13, 0x40000040 ;  /* 0x40000040000d7802 */ /* 0x000fe20000000f00 */
[----:B------:R-:W-:Y:S01]  /*131a0*/  UMOV UR16, UR40 ;  /* 0x0000002800107c82 */ /* 0x000fe20008000000 */
[----:B------:R-:W-:Y:S01]  /*131b0*/  UMOV UR17, UR41 ;  /* 0x0000002900117c82 */ /* 0x000fe20008000000 */
[----:B------:R-:W-:Y:S01]  /*131c0*/  VIADD R8, R4, 0x984 ;  /* 0x0000098404087836 */ /* 0x000fe20000000000 */
[----:B------:R-:W-:Y:S01]  /*131d0*/  UMOV UR12, UR40 ;  /* 0x00000028000c7c82 */ /* 0x000fe20008000000 */
[----:B------:R-:W-:Y:S01]  /*131e0*/  IMAD.MOV.U32 R9, RZ, RZ, 0x40000040 ;  /* 0x40000040ff097424 */ /* 0x000fe200078e00ff */
[----:B------:R-:W-:Y:S01]  /*131f0*/  UMOV UR13, UR41 ;  /* 0x00000029000d7c82 */ /* 0x000fe20008000000 */
[----:B------:R-:W-:Y:S01]  /*13200*/  UMOV UR4, UR40 ;  /* 0x0000002800047c82 */ /* 0x000fe20008000000 */
[----:B------:R-:W-:Y:S01]  /*13210*/  UMOV UR5, UR41 ;  /* 0x0000002900057c82 */ /* 0x000fe20008000000 */
[----:B------:R-:W-:Y:S01]  /*13220*/  ULDC UR8, c[0x0][0x9d8] ;  /* 0x0002760000087ab9 */ /* 0x000fe20000000800 */
[----:B------:R-:W-:-:S02]  /*13230*/  WARPGROUP.DEPBAR.LE gsb0, 0x0 ;  /* 0x00008000000079c5 */ /* 0x000fc40000010000 */
[----:B------:R-:W-:-:S06]  /*13240*/  WARPGROUP.ARRIVE ;  /* 0x00000000000079c5 */ /* 0x000fcc0000000000 */
[----:B------:R-:W-:Y:S01]  /*13250*/  HGMMA.64x16x16.F32 R48, gdesc[UR20], R48, gsb0 ;  /* 0x00200000143079f0 */ /* 0x000fe20008000830 */
[----:B------:R-:W-:Y:S02]  /*13260*/  R2UR UR18, R12 ;  /* 0x000000000c1272ca */ /* 0x000fe400000e0000 */
[----:B------:R-:W-:Y:S01]  /*13270*/  R2UR UR19, R13 ;  /* 0x000000000d1372ca */ /* 0x000fe200000e0000 */
[----:B------:R-:W-:Y:S02]  /*13280*/  WARPGROUP.DEPBAR.LE gsb0, 0x0 ;  /* 0x00008000000079c5 */ /* 0x000fe40000010000 */
[----:B------:R-:W-:-:S10]  /*13290*/  WARPGROUP.ARRIVE ;  /* 0x00000000000079c5 */ /* 0x000fd40000000000 */
[----:B------:R-:W-:Y:S01]  /*132a0*/  HGMMA.64x16x16.F32 R40, gdesc[UR16], R40, gsb0 ;  /* 0x00200000102879f0 */ /* 0x000fe20008000828 */
[----:B------:R-:W-:Y:S02]  /*132b0*/  R2UR UR14, R8 ;  /* 0x00000000080e72ca */ /* 0x000fe400000e0000 */
[----:B------:R-:W-:Y:S01]  /*132c0*/  R2UR UR15, R9 ;  /* 0x00000000090f72ca */ /* 0x000fe200000e0000 */
[----:B------:R-:W-:Y:S01]  /*132d0*/  VIADD R6, R4, 0xa04 ;  /* 0x00000a0404067836 */ /* 0x000fe20000000000 */
[----:B------:R-:W-:Y:S02]  /*132e0*/  WARPGROUP.DEPBAR.LE gsb0, 0x0 ;  /* 0x00008000000079c5 */ /* 0x000fe40000010000 */
[----:B------:R-:W-:-:S09]  /*132f0*/  WARPGROUP.ARRIVE ;  /* 0x00000000000079c5 */ /* 0x000fd20000000000 */
[----:B------:R-:W-:Y:S01]  /*13300*/  HGMMA.64x16x16.F32 R32, gdesc[UR12], R32, gsb0 ;  /* 0x002000000c2079f0 */ /* 0x000fe20008000820 */
[----:B------:R-:W-:Y:S01]  /*13310*/  IMAD.MOV.U32 R7, RZ, RZ, 0x40000040 ;  /* 0x40000040ff077424 */ /* 0x000fe200078e00ff */
[----:B------:R-:W-:-:S04]  /*13320*/  R2UR UR6, R6 ;  /* 0x00000000060672ca */ /* 0x000fc800000e0000 */
        /* <DEDUP_REMOVED lines=53> */
[----:B------:R-:W-:Y:S01]  /*13680*/  FMUL.FTZ R72, R72, UR8 ;  /* 0x0000000848487c20 */ /* 0x000fe20008410000 */
[----:B------:R-:W-:Y:S01]  /*13690*/  FMUL.FTZ R73, R73, UR8 ;  /* 0x0000000849497c20 */ /* 0x000fe20008410000 */
[----:B------:R-:W-:Y:S01]  /*136a0*/  FMUL.FTZ R74, R74, UR8 ;  /* 0x000000084a4a7c20 */ /* 0x000fe20008410000 */
[----:B------:R-:W-:Y:S01]  /*136b0*/  FMUL.FTZ R65, R65, UR8 ;  /* 0x0000000841417c20 */ /* 0x000fe20008410000 */
[----:B------:R-:W-:Y:S02]  /*136c0*/  FMUL.FTZ R76, R76, UR8 ;  /* 0x000000084c4c7c20 */ /* 0x000fe40008410000 */
[----:B------:R-:W-:Y:S01]  /*136d0*/  MUFU.TANH R72, R72 ;  /* 0x0000004800487308 */ /* 0x000fe20000002400 */
[----:B------:R-:W-:Y:S01]  /*136e0*/  FMUL.FTZ R77, R77, UR8 ;  /* 0x000000084d4d7c20 */ /* 0x000fe20008410000 */
[----:B------:R-:W-:-:S02]  /*136f0*/  WARPGROUP.DEPBAR.LE gsb0, 0x0 ;  /* 0x00008000000079c5 */ /* 0x000fc40000010000 */
[----:B------:R-:W-:-:S06]  /*13700*/  WARPGROUP.ARRIVE ;  /* 0x00000000000079c5 */ /* 0x000fcc0000000000 */
[----:B------:R-:W-:Y:S01]  /*13710*/  HGMMA.64x16x16.F32 R32, gdesc[UR4], R32, gsb0 ;  /* 0x00200000042079f0 */ /* 0x000fe20008000820 */
[----:B------:R-:W0:Y:S01]  /*13720*/  MUFU.TANH R8, R74 ;  /* 0x0000004a00087308 */ /* 0x000e220000002400 */
[----:B--2---:R-:W-:Y:S02]  /*13730*/  IMAD.IADD R6, R80, 0x1, R151 ;  /* 0x0000000150067824 */ /* 0x004fe400078e0297 */
[----:B------:R-:W-:-:S05]  /*13740*/  FMUL.FTZ R64, R64, UR8 ;  /* 0x0000000840407c20 */ /* 0x000fca0008410000 */
[----:B------:R-:W1:Y:S01]  /*13750*/  MUFU.TANH R73, R73 ;  /* 0x0000004900497308 */ /* 0x000e620000002400 */
[----:B------:R-:W-:-:S07]  /*13760*/  IMAD R5, R153, -0x70, R6 ;  /* 0xffffff9099057824 */ /* 0x000fce00078e0206 */
[----:B------:R-:W2:Y:S01]  /*13770*/  MUFU.TANH R65, R65 ;  /* 0x0000004100417308 */ /* 0x000ea20000002400 */
[----:B------:R-:W-:-:S07]  /*13780*/  FMUL.FTZ R60, R60, UR8 ;  /* 0x000000083c3c7c20 */ /* 0x000fce0008410000 */
[----:B------:R-:W3:Y:S01]  /*13790*/  MUFU.TANH R76, R76 ;  /* 0x0000004c004c7308 */ /* 0x000ee20000002400 */
[----:B------:R-:W-:Y:S01]  /*137a0*/  FMUL.FTZ R75, R75, UR8 ;  /* 0x000000084b4b7c20 */ /* 0x000fe20008410000 */
[----:B------:R-:W-:Y:S02]  /*137b0*/  ISETP.GT.AND P4, PT, R5, RZ, PT ;  /* 0x000000ff0500720c */ /* 0x000fe40003f84270 */
[----:B------:R-:W-:-:S04]  /*137c0*/  MOV R7, 0x40000040 ;  /* 0x4000004000077802 */ /* 0x000fc80000000f00 */
[----:B------:R-:W-:Y:S01]  /*137d0*/  MUFU.TANH R77, R77 ;  /* 0x0000004d004d7308 */ /* 0x000fe20000002400 */
[----:B------:R-:W-:Y:S01]  /*137e0*/  ISETP.GT.AND P2, PT, R5, 0x1, PT ;  /* 0x000000010500780c */ /* 0x000fe20003f44270 */
[----:B------:R-:W-:Y:S01]  /*137f0*/  FMUL.FTZ R68, R68, UR8 ;  /* 0x0000000844447c20 */ /* 0x000fe20008410000 */
[----:B------:R-:W-:Y:S01]  /*13800*/  FMUL.FTZ R78, R78, UR8 ;  /* 0x000000084e4e7c20 */ /* 0x000fe20008410000 */
[----:B------:R-:W-:Y:S01]  /*13810*/  FMUL.FTZ R54, R54, UR8 ;  /* 0x0000000836367c20 */ /* 0x000fe20008410000 */
[----:B0-----:R-:W-:-:S03]  /*13820*/  FSEL R8, R8, -INF , P4 ;  /* 0xff80000008087808 */ /* 0x001fc60002000000 */
[----:B------:R-:W-:Y:S01]  /*13830*/  MUFU.TANH R64, R64 ;  /* 0x0000004000407308 */ /* 0x000fe20000002400 */
[----:B------:R-:W-:Y:S01]  /*13840*/  FMUL.FTZ R66, R66, UR8 ;  /* 0x0000000842427c20 */ /* 0x000fe20008410000 */
[----:B------:R-:W-:Y:S01]  /*13850*/  VIADD R6, R4, 0xa06 ;  /* 0x00000a0604067836 */ /* 0x000fe20000000000 */
[----:B------:R-:W-:Y:S01]  /*13860*/  R2UR UR7, R7 ;  /* 0x00000000070772ca */ /* 0x000fe200000e0000 */
[----:B------:R-:W-:Y:S01]  /*13870*/  FMUL.FTZ R69, R69, UR8 ;  /* 0x0000000845457c20 */ /* 0x000fe20008410000 */
[----:B------:R-:W-:-:S03]  /*13880*/  ISETP.GT.AND P3, PT, R5, 0x8, PT ;  /* 0x000000080500780c */ /* 0x000fc60003f64270 */
[----:B------:R0:W-:Y:S01]  /*13890*/  MUFU.TANH R13, R60 ;  /* 0x0000003c000d7308 */ /* 0x0001e20000002400 */
[----:B-1----:R-:W-:Y:S01]  /*138a0*/  FSEL R7, R73, -INF , P2 ;  /* 0xff80000049077808 */ /* 0x002fe20001000000 */
[----:B------:R1:W-:Y:S01]  /*138b0*/  STL.64 [R1+0x18], R14 ;  /* 0x0000180e01007387 */ /* 0x0003e20000100a00 */
[----:B------:R-:W-:-:S05]  /*138c0*/  FMUL.FTZ R79, R79, UR8 ;  /* 0x000000084f4f7c20 */ /* 0x000fca0008410000 */
[----:B------:R-:W4:Y:S01]  /*138d0*/  MUFU.TANH R3, R75 ;  /* 0x0000004b00037308 */ /* 0x000f220000002400 */
[----:B0-----:R-:W-:Y:S02]  /*138e0*/  FSEL R60, R72, -INF , P4 ;  /* 0xff800000483c7808 */ /* 0x001fe40002000000 */
[----:B------:R-:W-:Y:S01]  /*138f0*/  ISETP.GT.AND P4, PT, R5, 0x11, PT ;  /* 0x000000110500780c */ /* 0x000fe20003f84270 */
[----:B------:R-:W-:Y:S01]  /*13900*/  FMUL.FTZ R58, R58, UR8 ;  /* 0x000000083a3a7c20 */ /* 0x000fe20008410000 */
[----:B------:R-:W-:-:S03]  /*13910*/  R2UR UR6, R6 ;  /* 0x00000000060672ca */ /* 0x000fc600000e0000 */
[----:B------:R-:W0:Y:S01]  /*13920*/  MUFU.TANH R10, R78 ;  /* 0x0000004e000a7308 */ /* 0x000e220000002400 */
[----:B------:R-:W-:Y:S01]  /*13930*/  ISETP.GT.AND P6, PT, R5, 0x9, PT ;  /* 0x000000090500780c */ /* 0x000fe20003fc4270 */
[----:B------:R-:W-:Y:S01]  /*13940*/  FMUL.FTZ R56, R56, UR8 ;  /* 0x0000000838387c20 */ /* 0x000fe20008410000 */
[----:B------:R-:W-:-:S05]  /*13950*/  FMUL.FTZ R62, R62, UR8 ;  /* 0x000000083e3e7c20 */ /* 0x000fca0008410000 */
[----:B------:R2:W-:Y:S01]  /*13960*/  MUFU.TANH R21, R54 ;  /* 0x0000003600157308 */ /* 0x0005e20000002400 */
[----:B------:R-:W-:Y:S01]  /*13970*/  ISETP.GT.AND P5, PT, R5, 0x10, PT ;  /* 0x000000100500780c */ /* 0x000fe20003fa4270 */
[----:B------:R-:W-:-:S06]  /*13980*/  FMUL.FTZ R57, R57, UR8 ;  /* 0x0000000839397c20 */ /* 0x000fcc0008410000 */
[----:B-1----:R3:W-:Y:S01]  /*13990*/  MUFU.TANH R14, R66 ;  /* 0x00000042000e7308 */ /* 0x0027e20000002400 */
[----:B--2---:R-:W-:Y:S02]  /*139a0*/  FSEL R54, R65, -INF , P4 ;  /* 0xff80000041367808 */ /* 0x004fe40002000000 */
[----:B------:R-:W-:-:S05]  /*139b0*/  FMNMX.FTZ R65, R60, R7, !PT ;  /* 0x000000073c417209 */ /* 0x000fca0007810000 */
[----:B------:R-:W1:Y:S01]  /*139c0*/  MUFU.TANH R68, R68 ;  /* 0x0000004400447308 */ /* 0x000e620000002400 */
[----:B---3--:R-:W-:Y:S01]  /*139d0*/  FSEL R66, R76, -INF , P3 ;  /* 0xff8000004c427808 */ /* 0x008fe20001800000 */
[----:B------:R-:W-:Y:S01]  /*139e0*/  FMUL.FTZ R67, R67, UR8 ;  /* 0x0000000843437c20 */ /* 0x000fe20008410000 */
[----:B------:R-:W-:Y:S02]  /*139f0*/  WARPGROUP.DEPBAR.LE gsb0, 0x0 ;  /* 0x00008000000079c5 */ /* 0x000fe40000010000 */
[----:B------:R-:W-:-:S03]  /*13a00*/  FMNMX.FTZ R65, R66, R65, !PT ;  /* 0x0000004142417209 */ /* 0x000fc60007810000 */
[----:B------:R-:W2:Y:S01]  /*13a10*/  MUFU.TANH R12, R79 ;  /* 0x0000004f000c7308 */ /* 0x000ea20000002400 */
[----:B------:R-:W-:Y:S01]  /*13a20*/  WARPGROUP.ARRIVE ;  /* 0x00000000000079c5 */ /* 0x000fe20000000000 */
[----:B------:R-:W-:-:S06]  /*13a30*/  FMUL.FTZ R70, R70, UR8 ;  /* 0x0000000846467c20 */ /* 0x000fcc0008410000 */
[----:B------:R-:W-:Y:S08]  /*13a40*/  MUFU.TANH R69, R69 ;  /* 0x0000004500457308 */ /* 0x000ff00000002400 */
[----:B------:R3:W-:Y:S01]  /*13a50*/  MUFU.TANH R9, R58 ;  /* 0x0000003a00097308 */ /* 0x0007e20000002400 */
[----:B----4-:R-:W-:Y:S01]  /*13a60*/  FSEL R3, R3, -INF , P2 ;  /* 0xff80000003037808 */ /* 0x010fe20001000000 */
[----:B------:R-:W-:Y:S01]  /*13a70*/  UMOV UR4, UR36 ;  /* 0x0000002400047c82 */ /* 0x000fe20008000000 */
[----:B---3--:R-:W-:-:S05]  /*13a80*/  FSEL R58, R77, -INF , P6 ;  /* 0xff8000004d3a7808 */ /* 0x008fca0003000000 */
[----:B------:R-:W3:Y:S01]  /*13a90*/  MUFU.TANH R56, R56 ;  /* 0x0000003800387308 */ /* 0x000ee20000002400 */
[----:B------:R-:W-:Y:S01]  /*13aa0*/  FMNMX.FTZ R65, R58, R65, !PT ;  /* 0x000000413a417209 */ /* 0x000fe20007810000 */
[----:B------:R-:W-:-:S06]  /*13ab0*/  UMOV UR5, UR37 ;  /* 0x0000002500057c82 */ /* 0x000fcc0008000000 */
[----:B------:R4:W-:Y:S01]  /*13ac0*/  MUFU.TANH R15, R62 ;  /* 0x0000003e000f7308 */ /* 0x0009e20000002400 */
[----:B------:R-:W-:Y:S01]  /*13ad0*/  FMUL.FTZ R71, R71, UR8 ;  /* 0x0000000847477c20 */ /* 0x000fe20008410000 */
[----:B------:R-:W-:Y:S01]  /*13ae0*/  ISETP.GT.AND P2, PT, R5, 0x18, PT ;  /* 0x000000180500780c */ /* 0x000fe20003f44270 */
[----:B------:R-:W-:Y:S01]  /*13af0*/  FMUL.FTZ R61, R61, UR8 ;  /* 0x000000083d3d7c20 */ /* 0x000fe20008410000 */
[----:B------:R-:W-:Y:S04]  /*13b00*/  HGMMA.64x16x16.F32 R24, gdesc[UR4], R24, gsb0 ;  /* 0x00200000041879f0 */ /* 0x000fe80008000818 */
[----:B------:R-:W5:Y:S01]  /*13b10*/  MUFU.TANH R20, R67 ;  /* 0x0000004300147308 */ /* 0x000f620000002400 */
[----:B----4-:R-:W-:Y:S01]  /*13b20*/  FSEL R62, R64, -INF , P5 ;  /* 0xff800000403e7808 */ /* 0x010fe20002800000 */
[----:B------:R-:W-:Y:S01]  /*13b30*/  FMUL.FTZ R52, R52, UR8 ;  /* 0x0000000834347c20 */ /* 0x000fe20008410000 */
[----:B0-----:R-:W-:-:S05]  /*13b40*/  FSEL R10, R10, -INF , P3 ;  /* 0xff8000000a0a7808 */ /* 0x001fca0001800000 */
[----:B------:R-:W0:Y:S01]  /*13b50*/  MUFU.TANH R57, R57 ;  /* 0x0000003900397308 */ /* 0x000e220000002400 */
[----:B------:R-:W-:Y:S01]  /*13b60*/  FMNMX.FTZ R65, R62, R65, !PT ;  /* 0x000000413e417209 */ /* 0x000fe20007810000 */
[----:B------:R-:W-:Y:S01]  /*13b70*/  FMUL.FTZ R48, R48, UR8 ;  /* 0x0000000830307c20 */ /* 0x000fe20008410000 */
[----:B------:R-:W-:Y:S01]  /*13b80*/  ISETP.GT.AND P3, PT, R5, 0x19, PT ;  /* 0x000000190500780c */ /* 0x000fe20003f64270 */
[----:B------:R-:W-:Y:S01]  /*13b90*/  FMUL.FTZ R59, R59, UR8 ;  /* 0x000000083b3b7c20 */ /* 0x000fe20008410000 */
[----:B-1----:R-:W-:Y:S01]  /*13ba0*/  FSEL R6, R68, -INF , P2 ;  /* 0xff80000044067808 */ /* 0x002fe20001000000 */
[----:B------:R-:W-:Y:S02]  /*13bb0*/  FMUL.FTZ R49, R49, UR8 ;  /* 0x0000000831317c20 */ /* 0x000fe40008410000 */
[----:B------:R-:W1:Y:S01]  /*13bc0*/  MUFU.TANH R70, R70 ;  /* 0x0000004600467308 */ /* 0x000e620000002400 */
[----:B------:R-:W-:Y:S02]  /*13bd0*/  FMNMX.FTZ R65, R54, R65, !PT ;  /* 0x0000004136417209 */ /* 0x000fe40007810000 */
[----:B------:R-:W-:Y:S01]  /*13be0*/  FSEL R14, R14, -INF , P5 ;  /* 0xff8000000e0e7808 */ /* 0x000fe20002800000 */
[----:B------:R-:W-:Y:S01]  /*13bf0*/  FMUL.FTZ R40, R40, UR8 ;  /* 0x0000000828287c20 */ /* 0x000fe20008410000 */
[----:B--2---:R-:W-:Y:S01]  /*13c00*/  FSEL R12, R12, -INF , P6 ;  /* 0xff8000000c0c7808 */ /* 0x004fe20003000000 */
[----:B------:R-:W-:-:S02]  /*13c10*/  FMUL.FTZ R63, R63, UR8 ;  /* 0x000000083f3f7c20 */ /* 0x000fc40008410000 */
[----:B------:R-:W-:Y:S01]  /*13c20*/  MUFU.TANH R71, R71 ;  /* 0x0000004700477308 */ /* 0x000fe20000002400 */
[----:B------:R-:W-:Y:S01]  /*13c30*/  ISETP.GT.AND P6, PT, R5, 0x20, PT ;  /* 0x000000200500780c */ /* 0x000fe20003fc4270 */
[----:B------:R-:W-:Y:S01]  /*13c40*/  FMUL.FTZ R53, R53, UR8 ;  /* 0x0000000835357c20 */ /* 0x000fe20008410000 */
[----:B------:R-:W-:Y:S01]  /*13c50*/  FMNMX.FTZ R65, R6, R65, !PT ;  /* 0x0000004106417209 */ /* 0x000fe20007810000 */
[----:B------:R-:W-:Y:S01]  /*13c60*/  FMUL.FTZ R42, R42, UR8 ;  /* 0x000000082a2a7c20 */ /* 0x000fe20008410000 */
[----:B------:R-:W-:Y:S01]  /*13c70*/  FMUL.FTZ R50, R50, UR8 ;  /* 0x0000000832327c20 */ /* 0x000fe20008410000 */
[----:B------:R-:W-:Y:S01]  /*13c80*/  FMUL.FTZ R46, R46, UR8 ;  /* 0x000000082e2e7c20 */ /* 0x000fe20008410000 */
[----:B------:R-:W-:Y:S01]  /*13c90*/  FMUL.FTZ R51, R51, UR8 ;  /* 0x0000000833337c20 */ /* 0x000fe20008410000 */
[----:B------:R-:W2:Y:S01]  /*13ca0*/  MUFU.TANH R61, R61 ;  /* 0x0000003d003d7308 */ /* 0x000ea20000002400 */
[----:B------:R-:W-:Y:S01]  /*13cb0*/  ISETP.GT.AND P5, PT, R5, 0x21, PT ;  /* 0x000000210500780c */ /* 0x000fe20003fa4270 */
[----:B------:R-:W-:Y:S01]  /*13cc0*/  FMUL.FTZ R41, R41, UR8 ;  /* 0x0000000829297c20 */ /* 0x000fe20008410000 */
[----:B---3--:R-:W-:Y:S01]  /*13cd0*/  FSEL R64, R56, -INF , P6 ;  /* 0xff80000038407808 */ /* 0x008fe20003000000 */
[----:B------:R-:W-:Y:S01]  /*13ce0*/  FMUL.FTZ R44, R44, UR8 ;  /* 0x000000082c2c7c20 */ /* 0x000fe20008410000 */
[----:B------:R-:W-:Y:S01]  /*13cf0*/  FMUL.FTZ R55, R55, UR8 ;  /* 0x0000000837377c20 */ /* 0x000fe20008410000 */
[----:B------:R-:W-:Y:S01]  /*13d00*/  FMUL.FTZ R45, R45, UR8 ;  /* 0x000000082d2d7c20 */ /* 0x000fe20008410000 */
[----:B------:R-:W-:Y:S01]  /*13d10*/  FMUL.FTZ R43, R43, UR8 ;  /* 0x000000082b2b7c20 */ /* 0x000fe20008410000 */
[----:B------:R3:W-:Y:S01]  /*13d20*/  MUFU.TANH R78, R52 ;  /* 0x00000034004e7308 */ /* 0x0007e20000002400 */
[----:B-----5:R-:W-:Y:S01]  /*13d30*/  FSEL R20, R20, -INF , P4 ;  /* 0xff80000014147808 */ /* 0x020fe20002000000 */
[----:B------:R-:W-:Y:S01]  /*13d40*/  FMUL.FTZ R33, R33, UR8 ;  /* 0x0000000821217c20 */ /* 0x000fe20008410000 */
[----:B------:R-:W-:Y:S01]  /*13d50*/  FMUL.FTZ R47, R47, UR8 ;  /* 0x000000082f2f7c20 */ /* 0x000fe20008410000 */
[----:B------:R-:W-:Y:S01]  /*13d60*/  FMUL.FTZ R37, R37, UR8 ;  /* 0x0000000825257c20 */ /* 0x000fe20008410000 */
[----:B------:R-:W-:Y:S01]  /*13d70*/  FMUL.FTZ R35, R35, UR8 ;  /* 0x0000000823237c20 */ /* 0x000fe20008410000 */
[----:B------:R-:W-:Y:S01]  /*13d80*/  ULDC UR4, c[0x0][0x988] ;  /* 0x0002620000047ab9 */ /* 0x000fe20000000800 */
[----:B---3--:R-:W-:Y:S01]  /*13d90*/  FSEL R52, R69, -INF , P3 ;  /* 0xff80000045347808 */ /* 0x008fe20001800000 */
[----:B------:R-:W3:Y:S03]  /*13da0*/  MUFU.TANH R48, R48 ;  /* 0x0000003000307308 */ /* 0x000ee60000002400 */
[----:B------:R-:W-:-:S02]  /*13db0*/  FMNMX.FTZ R65, R52, R65, !PT ;  /* 0x0000004134417209 */ /* 0x000fc40007810000 */
[----:B------:R-:W-:-:S03]  /*13dc0*/  ISETP.GT.AND P4, PT, R5, 0x28, PT ;  /* 0x000000280500780c */ /* 0x000fc60003f84270 */
[----:B------:R-:W-:Y:S01]  /*13dd0*/  MUFU.TANH R59, R59 ;  /* 0x0000003b003b7308 */ /* 0x000fe20000002400 */
[----:B0-----:R-:W-:Y:S02]  /*13de0*/  FSEL R68, R57, -INF , P5 ;  /* 0xff80000039447808 */ /* 0x001fe40002800000 */
[----:B------:R-:W-:-:S05]  /*13df0*/  FMNMX.FTZ R65, R64, R65, !PT ;  /* 0x0000004140417209 */ /* 0x000fca0007810000 */
[----:B------:R-:W0:Y:S01]  /*13e00*/  MUFU.TANH R49, R49 ;  /* 0x0000003100317308 */ /* 0x000e220000002400 */
[----:B------:R-:W-:-:S07]  /*13e10*/  FMNMX.FTZ R65, R68, R65, !PT ;  /* 0x0000004144417209 */ /* 0x000fce0007810000 */
[----:B------:R1:W-:Y:S02]  /*13e20*/  MUFU.TANH R86, R40 ;  /* 0x0000002800567308 */ /* 0x0003e40000002400 */
[----:B-1----:R-:W-:Y:S02]  /*13e30*/  FSEL R40, R70, -INF , P2 ;  /* 0xff80000046287808 */ /* 0x002fe40001000000 */
[----:B------:R-:W-:Y:S02]  /*13e40*/  ISETP.GT.AND P2, PT, R5, 0x29, PT ;  /* 0x000000290500780c */ /* 0x000fe40003f44270 */
[----:B------:R-:W-:Y:S02]  /*13e50*/  FSEL R70, R13, -INF , P4 ;  /* 0xff8000000d467808 */ /* 0x000fe40002000000 */
[----:B------:R-:W-:Y:S01]  /*13e60*/  MUFU.TANH R63, R63 ;  /* 0x0000003f003f7308 */ /* 0x000fe20000002400 */
[----:B--2---:R-:W-:Y:S02]  /*13e70*/  FSEL R72, R61, -INF , P2 ;  /* 0xff8000003d487808 */ /* 0x004fe40001000000 */
[----:B------:R-:W-:-:S05]  /*13e80*/  FMNMX.FTZ R65, R70, R65, !PT ;  /* 0x0000004146417209 */ /* 0x000fca0007810000 */
[----:B------:R1:W-:Y:S01]  /*13e90*/  MUFU.TANH R67, R42 ;  /* 0x0000002a00437308 */ /* 0x0003e20000002400 */
[----:B------:R-:W-:-:S07]  /*13ea0*/  FMNMX.FTZ R65, R72, R65, !PT ;  /* 0x0000004148417209 */ /* 0x000fce0007810000 */
[----:B------:R-:W2:Y:S01]  /*13eb0*/  MUFU.TANH R53, R53 ;  /* 0x0000003500357308 */ /* 0x000ea20000002400 */
[----:B-1----:R-:W-:Y:S02]  /*13ec0*/  FSEL R42, R71, -INF , P3 ;  /* 0xff800000472a7808 */ /* 0x002fe40001800000 */
[----:B------:R-:W-:-:S05]  /*13ed0*/  ISETP.GT.AND P3, PT, R5, 0x30, PT ;  /* 0x000000300500780c */ /* 0x000fca0003f64270 */
[----:B------:R1:W-:Y:S01]  /*13ee0*/  MUFU.TANH R4, R46 ;  /* 0x0000002e00047308 */ /* 0x0003e20000002400 */
[----:B---3--:R-:W-:-:S07]  /*13ef0*/  FSEL R74, R48, -INF , P3 ;  /* 0xff800000304a7808 */ /* 0x008fce0001800000 */
[----:B------:R-:W3:Y:S01]  /*13f00*/  MUFU.TANH R50, R50 ;  /* 0x0000003200327308 */ /* 0x000ee20000002400 */
[----:B-1----:R-:W-:Y:S01]  /*13f10*/  FMUL.FTZ R46, R32, UR8 ;  /* 0x00000008202e7c20 */ /* 0x002fe20008410000 */
[----:B------:R-:W-:Y:S02]  /*13f20*/  FSEL R32, R9, -INF , P6 ;  /* 0xff80000009207808 */ /* 0x000fe40003000000 */
[----:B------:R-:W-:Y:S02]  /*13f30*/  ISETP.GT.AND P6, PT, R5, 0x31, PT ;  /* 0x000000310500780c */ /* 0x000fe40003fc4270 */
[----:B------:R-:W-:Y:S02]  /*13f40*/  FMNMX.FTZ R65, R74, R65, !PT ;  /* 0x000000414a417209 */ /* 0x000fe40007810000 */
[----:B------:R-:W1:Y:S01]  /*13f50*/  MUFU.TANH R51, R51 ;  /* 0x0000003300337308 */ /* 0x000e620000002400 */
[----:B0-----:R-:W-:Y:S01]  /*13f60*/  FSEL R76, R49, -INF , P6 ;  /* 0xff800000314c7808 */ /* 0x001fe20003000000 */
[----:B------:R-:W-:Y:S01]  /*13f70*/  FMUL.FTZ R9, R34, UR8 ;  /* 0x0000000822097c20 */ /* 0x000fe20008410000 */
[----:B------:R-:W-:-:S05]  /*13f80*/  FSEL R34, R15, -INF , P4 ;  /* 0xff8000000f227808 */ /* 0x000fca0002000000 */
[----:B------:R0:W-:Y:S01]  /*13f90*/  MUFU.TANH R94, R44 ;  /* 0x0000002c005e7308 */ /* 0x0001e20000002400 */
[----:B------:R-:W-:Y:S02]  /*13fa0*/  ISETP.GT.AND P4, PT, R5, 0x39, PT ;  /* 0x000000390500780c */ /* 0x000fe40003f84270 */
[----:B------:R-:W-:-:S05]  /*13fb0*/  FMNMX.FTZ R65, R76, R65, !PT ;  /* 0x000000414c417209 */ /* 0x000fca0007810000 */
[----:B------:R-:W4:Y:S01]  /*13fc0*/  MUFU.TANH R41, R41 ;  /* 0x0000002900297308 */ /* 0x000f220000002400 */
[----:B0-----:R-:W-:Y:S02]  /*13fd0*/  FSEL R44, R59, -INF , P5 ;  /* 0xff8000003b2c7808 */ /* 0x001fe40002800000 */
[----:B------:R-:W-:-:S04]  /*13fe0*/  ISETP.GT.AND P5, PT, R5, 0x38, PT ;  /* 0x000000380500780c */ /* 0x000fc80003fa4270 */
[----:B------:R-:W-:Y:S01]  /*13ff0*/  FSEL R78, R78, -INF , P5 ;  /* 0xff8000004e4e7808 */ /* 0x000fe20002800000 */
[----:B------:R-:W0:Y:S01]  /*14000*/  MUFU.TANH R55, R55 ;  /* 0x0000003700377308 */ /* 0x000e220000002400 */
[----:B--2---:R-:W-:Y:S02]  /*14010*/  FSEL R82, R53, -INF , P4 ;  /* 0xff80000035527808 */ /* 0x004fe40002000000 */
[----:B------:R-:W-:Y:S01]  /*14020*/  FMNMX.FTZ R65, R78, R65, !PT ;  /* 0x000000414e417209 */ /* 0x000fe20007810000 */
[----:B------:R-:W-:-:S04]  /*14030*/  FMUL.FTZ R13, R36, UR8 ;  /* 0x00000008240d7c20 */ /* 0x000fc80008410000 */
[----:B------:R2:W-:Y:S01]  /*14040*/  MUFU.TANH R98, R46 ;  /* 0x0000002e00627308 */ /* 0x0005e20000002400 */
[----:B---3--:R-:W-:Y:S02]  /*14050*/  FSEL R36, R50, -INF , P3 ;  /* 0xff80000032247808 */ /* 0x008fe40001800000 */
[----:B------:R-:W-:-:S05]  /*14060*/  ISETP.GT.AND P3, PT, R5, 0x41, PT ;  /* 0x000000410500780c */ /* 0x000fca0003f64270 */
[----:B------:R-:W3:Y:S01]  /*14070*/  MUFU.TANH R45, R45 ;  /* 0x0000002d002d7308 */ /* 0x000ee20000002400 */
[----:B--2---:R-:W-:Y:S02]  /*14080*/  FSEL R46, R63, -INF , P2 ;  /* 0xff8000003f2e7808 */ /* 0x004fe40001000000 */
[----:B------:R-:W-:Y:S02]  /*14090*/  ISETP.GT.AND P2, PT, R5, 0x40, PT ;  /* 0x000000400500780c */ /* 0x000fe40003f44270 */
[----:B------:R-:W-:-:S03]  /*140a0*/  FMNMX.FTZ R65, R82, R65, !PT ;  /* 0x0000004152417209 */ /* 0x000fc60007810000 */
[----:B------:R-:W2:Y:S01]  /*140b0*/  MUFU.TANH R43, R43 ;  /* 0x0000002b002b7308 */ /* 0x000ea20000002400 */
[----:B------:R-:W-:Y:S02]  /*140c0*/  FSEL R86, R86, -INF , P2 ;  /* 0xff80000056567808 */ /* 0x000fe40001000000 */
[----:B-1----:R-:W-:Y:S02]  /*140d0*/  FSEL R48, R51, -INF , P6 ;  /* 0xff80000033307808 */ /* 0x002fe40003000000 */
[----:B------:R-:W-:Y:S02]  /*140e0*/  ISETP.GT.AND P6, PT, R5, 0x48, PT ;  /* 0x000000480500780c */ /* 0x000fe40003fc4270 */
[----:B----4-:R-:W-:Y:S01]  /*140f0*/  FSEL R90, R41, -INF , P3 ;  /* 0xff800000295a7808 */ /* 0x010fe20001800000 */
[----:B------:R-:W1:Y:S01]  /*14100*/  MUFU.TANH R33, R33 ;  /* 0x0000002100217308 */ /* 0x000e620000002400 */
[----:B------:R-:W-:Y:S02]  /*14110*/  FMNMX.FTZ R65, R86, R65, !PT ;  /* 0x0000004156417209 */ /* 0x000fe40007810000 */
[----:B------:R-:W-:Y:S01]  /*14120*/  FSEL R50, R21, -INF , P5 ;  /* 0xff80000015327808 */ /* 0x000fe20002800000 */
[----:B------:R-:W-:-:S02]  /*14130*/  WARPGROUP.DEPBAR.LE gsb0, 0x0 ;  /* 0x00008000000079c5 */ /* 0x000fc40000010000 */
[----:B------:R-:W-:Y:S02]  /*14140*/  ISETP.GT.AND P5, PT, R5, 0x49, PT ;  /* 0x000000490500780c */ /* 0x000fe40003fa4270 */
[----:B------:R-:W4:Y:S01]  /*14150*/  MUFU.TANH R13, R13 ;  /* 0x0000000d000d7308 */ /* 0x000f220000002400 */
[----:B------:R-:W-:Y:S01]  /*14160*/  FSEL R94, R94, -INF , P6 ;  /* 0xff8000005e5e7808 */ /* 0x000fe20003000000 */
[----:B------:R-:W-:Y:S01]  /*14170*/  FMUL.FTZ R21, R24, UR8 ;  /* 0x0000000818157c20 */ /* 0x000fe20008410000 */
[----:B------:R-:W-:Y:S01]  /*14180*/  FMNMX.FTZ R65, R90, R65, !PT ;  /* 0x000000415a417209 */ /* 0x000fe20007810000 */
[----:B------:R-:W-:Y:S01]  /*14190*/  FMUL.FTZ R15, R38, UR8 ;  /* 0x00000008260f7c20 */ /* 0x000fe20008410000 */
[----:B0-----:R-:W-:-:S03]  /*141a0*/  FSEL R38, R55, -INF , P4 ;  /* 0xff80000037267808 */ /* 0x001fc60002000000 */
[----:B------:R-:W0:Y:S01]  /*141b0*/  MUFU.TANH R47, R47 ;  /* 0x0000002f002f7308 */ /* 0x000e220000002400 */
[----:B------:R-:W-:Y:S01]  /*141c0*/  ISETP.GT.AND P4, PT, R5, 0x50, PT ;  /* 0x000000500500780c */ /* 0x000fe20003f84270 */
[----:B------:R-:W-:Y:S01]  /*141d0*/  FMUL.FTZ R25, R25, UR8 ;  /* 0x0000000819197c20 */ /* 0x000fe20008410000 */
[----:B---3--:R-:W-:Y:S02]  /*141e0*/  FSEL R96, R45, -INF , P5 ;  /* 0xff8000002d607808 */ /* 0x008fe40002800000 */
[----:B------:R-:W-:-:S03]  /*141f0*/  FMNMX.FTZ R65, R94, R65, !PT ;  /* 0x000000415e417209 */ /* 0x000fc60007810000 */
[----:B------:R-:W3:Y:S01]  /*14200*/  MUFU.TANH R37, R37 ;  /* 0x0000002500257308 */ /* 0x000ee20000002400 */
[----:B--2---:R-:W-:Y:S01]  /*14210*/  FSEL R56, R43, -INF , P3 ;  /* 0xff8000002b387808 */ /* 0x004fe20001800000 */
[----:B------:R-:W-:Y:S01]  /*14220*/  FMUL.FTZ R41, R28, UR8 ;  /* 0x000000081c297c20 */ /* 0x000fe20008410000 */
[----:B------:R-:W-:Y:S02]  /*14230*/  ISETP.GT.AND P3, PT, R5, 0x51, PT ;  /* 0x000000510500780c */ /* 0x000fe40003f64270 */
[----:B------:R-:W-:-:S03]  /*14240*/  FSEL R98, R98, -INF , P4 ;  /* 0xff80000062627808 */ /* 0x000fc60002000000 */
[----:B------:R-:W2:Y:S01]  /*14250*/  MUFU.TANH R9, R9 ;  /* 0x0000000900097308 */ /* 0x000ea20000002400 */
[----:B------:R-:W-:Y:S02]  /*14260*/  FMNMX.FTZ R65, R96, R65, !PT ;  /* 0x0000004160417209 */ /* 0x000fe40007810000 */
[----:B------:R-:W-:-:S05]  /*14270*/  FSEL R24, R67, -INF , P2 ;  /* 0xff80000043187808 */ /* 0x000fca0001000000 */
[----:B------:R-:W5:Y:S01]  /*14280*/  MUFU.TANH R21, R21 ;  /* 0x0000001500157308 */ /* 0x000f620000002400 */
[----:B------:R-:W-:Y:S01]  /*14290*/  ISETP.GT.AND P2, PT, R5, 0x58, PT ;  /* 0x000000580500780c */ /* 0x000fe20003f44270 */
[----:B------:R-:W-:Y:S01]  /*142a0*/  FMUL.FTZ R29, R29, UR8 ;  /* 0x000000081d1d7c20 */ /* 0x000fe20008410000 */
[----:B-1----:R-:W-:Y:S02]  /*142b0*/  FSEL R100, R33, -INF , P3 ;  /* 0xff80000021647808 */ /* 0x002fe40001800000 */
[----:B------:R-:W-:-:S03]  /*142c0*/  FMNMX.FTZ R65, R98, R65, !PT ;  /* 0x0000004162417209 */ /* 0x000fc60007810000 */
[----:B------:R-:W1:Y:S01]  /*142d0*/  MUFU.TANH R35, R35 ;  /* 0x0000002300237308 */ /* 0x000e620000002400 */
[----:B------:R-:W-:Y:S02]  /*142e0*/  FSEL R28, R4, -INF , P6 ;  /* 0xff800000041c7808 */ /* 0x000fe40003000000 */
[----:B------:R-:W-:-:S05]  /*142f0*/  ISETP.GT.AND P6, PT, R5, 0x59, PT ;  /* 0x000000590500780c */ /* 0x000fca0003fc4270 */
[----:B------:R-:W1:Y:S01]  /*14300*/  MUFU.TANH R25, R25 ;  /* 0x0000001900197308 */ /* 0x000e620000002400 */
[----:B----4-:R-:W-:Y:S02]  /*14310*/  FSEL R102, R13, -INF , P2 ;  /* 0xff8000000d667808 */ /* 0x010fe40001000000 */
[----:B------:R-:W-:-:S05]  /*14320*/  FMNMX.FTZ R65, R100, R65, !PT ;  /* 0x0000004164417209 */ /* 0x000fca0007810000 */
[----:B------:R-:W4:Y:S01]  /*14330*/  MUFU.TANH R15, R15 ;  /* 0x0000000f000f7308 */ /* 0x000f220000002400 */
[----:B0-----:R-:W-:Y:S02]  /*14340*/  FSEL R80, R47, -INF , P5 ;  /* 0xff8000002f507808 */ /* 0x001fe40002800000 */
[----:B------:R-:W-:-:S05]  /*14350*/  ISETP.GT.AND P5, PT, R5, 0x60, PT ;  /* 0x000000600500780c */ /* 0x000fca0003fa4270 */
[----:B------:R-:W0:Y:S01]  /*14360*/  MUFU.TANH R41, R41 ;  /* 0x0000002900297308 */ /* 0x000e220000002400 */
[----:B---3--:R-:W-:Y:S02]  /*14370*/  FSEL R104, R37, -INF , P6 ;  /* 0xff80000025687808 */ /* 0x008fe40003000000 */
[----:B------:R-:W-:-:S05]  /*14380*/  FMNMX.FTZ R65, R102, R65, !PT ;  /* 0x0000004166417209 */ /* 0x000fca0007810000 */
[----:B------:R-:W3:Y:S01]  /*14390*/  MUFU.TANH R29, R29 ;  /* 0x0000001d001d7308 */ /* 0x000ee20000002400 */
[----:B--2---:R-:W-:Y:S02]  /*143a0*/  FSEL R84, R9, -INF , P4 ;  /* 0xff80000009547808 */ /* 0x004fe40002000000 */
[----:B------:R-:W-:Y:S02]  /*143b0*/  ISETP.GT.AND P4, PT, R5, 0x61, PT ;  /* 0x000000610500780c */ /* 0x000fe40003f84270 */
[----:B-----5:R-:W-:Y:S02]  /*143c0*/  FSEL R106, R21, -INF , P5 ;  /* 0xff800000156a7808 */ /* 0x020fe40002800000 */
[----:B------:R-:W-:Y:S02]  /*143d0*/  FMNMX.FTZ R65, R104, R65, !PT ;  /* 0x0000004168417209 */ /* 0x000fe40007810000 */
[----:B-1----:R-:W-:Y:S02]  /*143e0*/  FSEL R88, R35, -INF , P3 ;  /* 0xff80000023587808 */ /* 0x002fe40001800000 */
[----:B------:R-:W-:-:S02]  /*143f0*/  ISETP.GT.AND P3, PT, R5, 0x68, PT ;  /* 0x000000680500780c */ /* 0x000fc40003f64270 */
[----:B------:R-:W-:Y:S02]  /*14400*/  FSEL R108, R25, -INF , P4 ;  /* 0xff800000196c7808 */ /* 0x000fe40002000000 */
[----:B------:R-:W-:Y:S02]  /*14410*/  FMNMX.FTZ R65, R106, R65, !PT ;  /* 0x000000416a417209 */ /* 0x000fe40007810000 */
[----:B----4-:R-:W-:Y:S02]  /*14420*/  FSEL R92, R15, -INF , P2 ;  /* 0xff8000000f5c7808 */ /* 0x010fe40001000000 */
[----:B------:R-:W-:Y:S02]  /*14430*/  ISETP.GT.AND P2, PT, R5, 0x69, PT ;  /* 0x000000690500780c */ /* 0x000fe40003f44270 */
[----:B0-----:R-:W-:Y:S02]  /*14440*/  FSEL R110, R41, -INF , P3 ;  /* 0xff800000296e7808 */ /* 0x001fe40001800000 */
[----:B------:R-:W-:-:S02]  /*14450*/  FMNMX.FTZ R65, R108, R65, !PT ;  /* 0x000000416c417209 */ /* 0x000fc40007810000 */
[----:B---3--:R-:W-:Y:S02]  /*14460*/  FSEL R112, R29, -INF , P2 ;  /* 0xff8000001d707808 */ /* 0x008fe40001000000 */
[----:B------:R-:W-:-:S04]  /*14470*/  FMNMX.FTZ R65, R110, R65, !PT ;  /* 0x000000416e417209 */ /* 0x000fc80007810000 */
[----:B------:R-:W-:-:S05]  /*14480*/  FMNMX.FTZ R65, R112, R65, !PT ;  /* 0x0000004170417209 */ /* 0x000fca0007810000 */
[----:B------:R-:W0:Y:S02]  /*14490*/  SHFL.BFLY PT, R4, R65, 0x2, 0x1f ;  /* 0x0c401f0041047f89 */ /* 0x000e2400000e0000 */
[----:B0-----:R-:W-:-:S05]  /*144a0*/  FMNMX.FTZ R9, R65, R4, !PT ;  /* 0x0000000441097209 */ /* 0x001fca0007810000 */
[----:B------:R-:W0:Y:S01]  /*144b0*/  SHFL.BFLY PT, R4, R9, 0x1, 0x1f ;  /* 0x0c201f0009047f89 */ /* 0x000e2200000e0000 */
[----:B------:R-:W-:Y:S01]  /*144c0*/  IMAD.U32 R5, RZ, RZ, UR4 ;  /* 0x00000004ff057e24 */ /* 0x000fe2000f8e00ff */
[----:B0-----:R-:W-:Y:S02]  /*144d0*/  FMNMX.FTZ R4, R9, R4, !PT ;  /* 0x0000000409047209 */ /* 0x001fe40007810000 */
[----:B------:R-:W-:-:S04]  /*144e0*/  FMNMX.FTZ R9, R8, R3, !PT ;  /* 0x0000000308097209 */ /* 0x000fc80007810000 */
[----:B------:R-:W-:Y:S01]  /*144f0*/  FMNMX.FTZ R9, R10, R9, !PT ;  /* 0x000000090a097209 */ /* 0x000fe20007810000 */
[C---:B------:R-:W-:Y:S01]  /*14500*/  FMUL.FTZ R13, R4.reuse, R5 ;  /* 0x00000005040d7220 */ /* 0x040fe20000410000 */
[----:B------:R-:W-:Y:S02]  /*14510*/  FSETP.NEU.FTZ.AND P0, PT, R4, -INF , PT ;  /* 0xff8000000400780b */ /* 0x000fe40003f1d000 */
[----:B------:R-:W-:Y:S02]  /*14520*/  FMNMX.FTZ R9, R12, R9, !PT ;  /* 0x000000090c097209 */ /* 0x000fe40007810000 */
[----:B------:R-:W-:Y:S02]  /*14530*/  FSEL R41, R13, RZ, P0 ;  /* 0x000000ff0d297208 */ /* 0x000fe40000000000 */
[----:B------:R-:W-:Y:S02]  /*14540*/  FMNMX.FTZ R9, R14, R9, !PT ;  /* 0x000000090e097209 */ /* 0x000fe40007810000 */
[----:B------:R-:W-:-:S02]  /*14550*/  ISETP.NE.AND P0, PT, R11, RZ, PT ;  /* 0x000000ff0b00720c */ /* 0x000fc40003f05270 */
        /* <DEDUP_REMOVED lines=11> */
[----:B------:R-:W-:-:S03]  /*14610*/  FMUL.FTZ R39, R39, UR8 ;  /* 0x0000000827277c20 */ /* 0x000fc60008410000 */
[----:B------:R-:W-:Y:S01]  /*14620*/  FMNMX.FTZ R15, R24, R15, !PT ;  /* 0x0000000f180f7209 */ /* 0x000fe20007810000 */
[----:B------:R-:W-:-:S03]  /*14630*/  FMUL.FTZ R26, R26, UR8 ;  /* 0x000000081a1a7c20 */ /* 0x000fc60008410000 */
[----:B------:R-:W-:Y:S01]  /*14640*/  FMNMX.FTZ R21, R56, R15, !PT ;  /* 0x0000000f38157209 */ /* 0x000fe20007810000 */
[----:B------:R-:W0:Y:S01]  /*14650*/  MUFU.TANH R39, R39 ;  /* 0x0000002700277308 */ /* 0x000e220000002400 */
[----:B------:R-:W-:Y:S02]  /*14660*/  FMUL.FTZ R27, R27, UR8 ;  /* 0x000000081b1b7c20 */ /* 0x000fe40008410000 */
[----:B------:R-:W-:Y:S01]  /*14670*/  FMNMX.FTZ R21, R28, R21, !PT ;  /* 0x000000151c157209 */ /* 0x000fe20007810000 */
[----:B------:R-:W-:-:S03]  /*14680*/  FMUL.FTZ R30, R30, UR8 ;  /* 0x000000081e1e7c20 */ /* 0x000fc60008410000 */
[----:B------:R-:W-:Y:S01]  /*14690*/  FMNMX.FTZ R21, R80, R21, !PT ;  /* 0x0000001550157209 */ /* 0x000fe20007810000 */
[----:B------:R0:W1:Y:S01]  /*146a0*/  MUFU.TANH R25, R26 ;  /* 0x0000001a00197308 */ /* 0x0000620000002400 */
[----:B------:R-:W-:Y:S02]  /*146b0*/  FMUL.FTZ R31, R31, UR8 ;  /* 0x000000081f1f7c20 */ /* 0x000fe40008410000 */
[----:B------:R-:W-:-:S05]  /*146c0*/  FMNMX.FTZ R21, R84, R21, !PT ;  /* 0x0000001554157209 */ /* 0x000fca0007810000 */
[----:B------:R-:W2:Y:S01]  /*146d0*/  MUFU.TANH R27, R27 ;  /* 0x0000001b001b7308 */ /* 0x000ea20000002400 */
[----:B------:R-:W-:Y:S02]  /*146e0*/  FMNMX.FTZ R33, R88, R21, !PT ;  /* 0x0000001558217209 */ /* 0x000fe40007810000 */
[----:B0-----:R-:W-:-:S05]  /*146f0*/  FSEL R26, R39, -INF , P6 ;  /* 0xff800000271a7808 */ /* 0x001fca0003000000 */
[----:B------:R1:W0:Y:S01]  /*14700*/  MUFU.TANH R29, R30 ;  /* 0x0000001e001d7308 */ /* 0x0002220000002400 */
[----:B------:R-:W-:Y:S01]  /*14710*/  FMNMX.FTZ R33, R92, R33, !PT ;  /* 0x000000215c217209 */ /* 0x000fe20007810000 */
[----:B------:R-:W-:-:S06]  /*14720*/  FFMA.FTZ R52, R52, R5, -R41 ;  /* 0x0000000534347223 */ /* 0x000fcc0000010829 */
[----:B------:R-:W3:Y:S01]  /*14730*/  MUFU.TANH R31, R31 ;  /* 0x0000001f001f7308 */ /* 0x000ee20000002400 */
[----:B-1----:R-:W-:Y:S02]  /*14740*/  FSEL R30, R25, -INF , P5 ;  /* 0xff800000191e7808 */ /* 0x002fe40002800000 */
[----:B------:R-:W-:Y:S01]  /*14750*/  FMNMX.FTZ R33, R26, R33, !PT ;  /* 0x000000211a217209 */ /* 0x000fe20007810000 */
[----:B------:R-:W-:-:S03]  /*14760*/  FFMA.FTZ R54, R54, R5, -R41 ;  /* 0x0000000536367223 */ /* 0x000fc60000010829 */
[----:B------:R-:W-:Y:S01]  /*14770*/  FMNMX.FTZ R33, R30, R33, !PT ;  /* 0x000000211e217209 */ /* 0x000fe20007810000 */
[----:B------:R2:W-:Y:S01]  /*14780*/  MUFU.EX2 R13, R52 ;  /* 0x00000034000d7308 */ /* 0x0005e20000000800 */
[----:B------:R-:W-:Y:S01]  /*14790*/  FFMA.FTZ R58, R58, R5, -R41 ;  /* 0x000000053a3a7223 */ /* 0x000fe20000010829 */
[----:B--2---:R-:W-:-:S06]  /*147a0*/  FSEL R52, R27, -INF , P4 ;  /* 0xff8000001b347808 */ /* 0x004fcc0002000000 */
[----:B------:R0:W-:Y:S01]  /*147b0*/  MUFU.EX2 R11, R54 ;  /* 0x00000036000b7308 */ /* 0x0001e20000000800 */
[----:B------:R-:W-:Y:S02]  /*147c0*/  FMNMX.FTZ R33, R52, R33, !PT ;  /* 0x0000002134217209 */ /* 0x000fe40007810000 */
[----:B0-----:R-:W-:-:S05]  /*147d0*/  FSEL R54, R29, -INF , P3 ;  /* 0xff8000001d367808 */ /* 0x001fca0001800000 */
[----:B------:R3:W-:Y:S01]  /*147e0*/  MUFU.EX2 R9, R58 ;  /* 0x0000003a00097308 */ /* 0x0007e20000000800 */
[----:B------:R-:W-:Y:S02]  /*147f0*/  FMNMX.FTZ R33, R54, R33, !PT ;  /* 0x0000002136217209 */ /* 0x000fe40007810000 */
[----:B---3--:R-:W-:-:S04]  /*14800*/  FSEL R58, R31, -INF , P2 ;  /* 0xff8000001f3a7808 */ /* 0x008fc80001000000 */
[----:B------:R-:W-:Y:S01]  /*14810*/  FMNMX.FTZ R33, R58, R33, !PT ;  /* 0x000000213a217209 */ /* 0x000fe20007810000 */
[----:B------:R-:W-:-:S04]  /*14820*/  FFMA.FTZ R198, R6, R5, -R41 ;  /* 0x0000000506c67223 */ /* 0x000fc80000010829 */
[----:B------:R-:W0:Y:S02]  /*14830*/  SHFL.BFLY PT, R6, R33, 0x2, 0x1f ;  /* 0x0c401f0021067f89 */ /* 0x000e2400000e0000 */
[----:B0-----:R-:W-:-:S05]  /*14840*/  FMNMX.FTZ R37, R33, R6, !PT ;  /* 0x0000000621257209 */ /* 0x001fca0007810000 */
[----:B------:R-:W0:Y:S01]  /*14850*/  SHFL.BFLY PT, R6, R37, 0x1, 0x1f ;  /* 0x0c201f0025067f89 */ /* 0x000e2200000e0000 */
[-CC-:B------:R-:W-:Y:S01]  /*14860*/  FFMA.FTZ R200, R60, R5.reuse, -R41.reuse ;  /* 0x000000053cc87223 */ /* 0x180fe20000010829 */
[-CC-:B------:R-:W-:Y:S01]  /*14870*/  FFMA.FTZ R7, R7, R5.reuse, -R41.reuse ;  /* 0x0000000507077223 */ /* 0x180fe20000010829 */
[----:B------:R-:W-:-:S04]  /*14880*/  FFMA.FTZ R202, R66, R5, -R41 ;  /* 0x0000000542ca7223 */ /* 0x000fc80000010829 */
[----:B------:R-:W-:Y:S01]  /*14890*/  MUFU.EX2 R200, R200 ;  /* 0x000000c800c87308 */ /* 0x000fe20000000800 */
[----:B------:R-:W-:-:S07]  /*148a0*/  FFMA.FTZ R196, R62, R5, -R41 ;  /* 0x000000053ec47223 */ /* 0x000fce0000010829 */
[----:B------:R-:W1:Y:S01]  /*148b0*/  MUFU.EX2 R7, R7 ;  /* 0x0000000700077308 */ /* 0x000e620000000800 */
[----:B0-----:R-:W-:-:S07]  /*148c0*/  FMNMX.FTZ R6, R37, R6, !PT ;  /* 0x0000000625067209 */ /* 0x001fce0007810000 */
[----:B------:R-:W0:Y:S01]  /*148d0*/  MUFU.EX2 R202, R202 ;  /* 0x000000ca00ca7308 */ /* 0x000e220000000800 */
[C---:B------:R-:W-:Y:S01]  /*148e0*/  FSETP.NEU.FTZ.AND P2, PT, R6.reuse, -INF , PT ;  /* 0xff8000000600780b */ /* 0x040fe20003f5d000 */
[----:B------:R-:W-:-:S05]  /*148f0*/  FMUL.FTZ R43, R6, R5 ;  /* 0x00000005062b7220 */ /* 0x000fca0000410000 */
[----:B------:R-:W-:Y:S01]  /*14900*/  FSEL R43, R43, RZ, P2 ;  /* 0x000000ff2b2b7208 */ /* 0x000fe20001000000 */
[----:B------:R-:W2:Y:S04]  /*14910*/  MUFU.EX2 R196, R196 ;  /* 0x000000c400c47308 */ /* 0x000ea80000000800 */
[-CC-:B------:R-:W-:Y:S01]  /*14920*/  FFMA.FTZ R201, R8, R5.reuse, -R43.reuse ;  /* 0x0000000508c97223 */ /* 0x180fe2000001082b */
[-CC-:B------:R-:W-:Y:S01]  /*14930*/  FFMA.FTZ R60, R3, R5.reuse, -R43.reuse ;  /* 0x00000005033c7223 */ /* 0x180fe2000001082b */
[-C--:B------:R-:W-:Y:S01]  /*14940*/  FFMA.FTZ R203, R10, R5.reuse, -R43 ;  /* 0x000000050acb7223 */ /* 0x080fe2000001082b */
[----:B-1----:R-:W-:Y:S01]  /*14950*/  FADD.FTZ R3, R200, R7 ;  /* 0x00000007c8037221 */ /* 0x002fe20000010000 */
[-C--:B------:R-:W-:Y:S02]  /*14960*/  FFMA.FTZ R10, R12, R5.reuse, -R43 ;  /* 0x000000050c0a7223 */ /* 0x080fe4000001082b */
[----:B------:R-:W-:Y:S01]  /*14970*/  MUFU.EX2 R201, R201 ;  /* 0x000000c900c97308 */ /* 0x000fe20000000800 */
[----:B0-----:R-:W-:Y:S01]  /*14980*/  FADD.FTZ R8, R202, R3 ;  /* 0x00000003ca087221 */ /* 0x001fe20000010000 */
[----:B------:R-:W-:-:S06]  /*14990*/  FFMA.FTZ R197, R14, R5, -R43 ;  /* 0x000000050ec57223 */ /* 0x000fcc000001082b */
[----:B------:R-:W0:Y:S01]  /*149a0*/  MUFU.EX2 R60, R60 ;  /* 0x0000003c003c7308 */ /* 0x000e220000000800 */
[----:B------:R-:W-:-:S07]  /*149b0*/  FADD.FTZ R3, R9, R8 ;  /* 0x0000000809037221 */ /* 0x000fce0000010000 */
[----:B------:R-:W1:Y:S01]  /*149c0*/  MUFU.EX2 R198, R198 ;  /* 0x000000c600c67308 */ /* 0x000e620000000800 */
[----:B------:R-:W-:-:S07]  /*149d0*/  FFMA.FTZ R12, R20, R5, -R43 ;  /* 0x00000005140c7223 */ /* 0x000fce000001082b */
[----:B------:R-:W3:Y:S01]  /*149e0*/  MUFU.EX2 R203, R203 ;  /* 0x000000cb00cb7308 */ /* 0x000ee20000000800 */
[----:B--2---:R-:W-:Y:S01]  /*149f0*/  FADD.FTZ R8, R196, R3 ;  /* 0x00000003c4087221 */ /* 0x004fe20000010000 */
[----:B------:R-:W-:-:S06]  /*14a00*/  FFMA.FTZ R199, R40, R5, -R43 ;  /* 0x0000000528c77223 */ /* 0x000fcc000001082b */
[----:B------:R-:W2:Y:S01]  /*14a10*/  MUFU.EX2 R10, R10 ;  /* 0x0000000a000a7308 */ /* 0x000ea20000000800 */
[----:B------:R-:W-:Y:S01]  /*14a20*/  FADD.FTZ R3, R11, R8 ;  /* 0x000000080b037221 */ /* 0x000fe20000010000 */
[----:B0-----:R-:W-:-:S06]  /*14a30*/  FADD.FTZ R8, R201, R60 ;  /* 0x0000003cc9087221 */ /* 0x001fcc0000010000 */
[----:B------:R-:W0:Y:S01]  /*14a40*/  MUFU.EX2 R197, R197 ;  /* 0x000000c500c57308 */ /* 0x000e220000000800 */
[-CC-:B------:R-:W-:Y:S01]  /*14a50*/  FFMA.FTZ R14, R42, R5.reuse, -R43.reuse ;  /* 0x000000052a0e7223 */ /* 0x180fe2000001082b */
[----:B------:R-:W-:Y:S01]  /*14a60*/  FFMA.FTZ R193, R32, R5, -R43 ;  /* 0x0000000520c17223 */ /* 0x000fe2000001082b */
[----:B-1----:R-:W-:-:S05]  /*14a70*/  FADD.FTZ R32, R198, R3 ;  /* 0x00000003c6207221 */ /* 0x002fca0000010000 */
[----:B------:R-:W1:Y:S01]  /*14a80*/  MUFU.EX2 R12, R12 ;  /* 0x0000000c000c7308 */ /* 0x000e620000000800 */
[----:B---3--:R-:W-:Y:S01]  /*14a90*/  FADD.FTZ R3, R203, R8 ;  /* 0x00000008cb037221 */ /* 0x008fe20000010000 */
[----:B------:R-:W-:-:S06]  /*14aa0*/  FFMA.FTZ R192, R64, R5, -R41 ;  /* 0x0000000540c07223 */ /* 0x000fcc0000010829 */
[----:B------:R-:W3:Y:S01]  /*14ab0*/  MUFU.EX2 R199, R199 ;  /* 0x000000c700c77308 */ /* 0x000ee20000000800 */
[----:B--2---:R-:W-:Y:S01]  /*14ac0*/  FADD.FTZ R8, R10, R3 ;  /* 0x000000030a087221 */ /* 0x004fe20000010000 */
[-C--:B------:R-:W-:Y:S01]  /*14ad0*/  FFMA.FTZ R20, R44, R5.reuse, -R43 ;  /* 0x000000052c147223 */ /* 0x080fe2000001082b */
[----:B------:R-:W-:-:S05]  /*14ae0*/  FFMA.FTZ R68, R68, R5, -R41 ;  /* 0x0000000544447223 */ /* 0x000fca0000010829 */
[----:B------:R-:W2:Y:S01]  /*14af0*/  MUFU.EX2 R14, R14 ;  /* 0x0000000e000e7308 */ /* 0x000ea20000000800 */
[----:B0-----:R-:W-:Y:S01]  /*14b00*/  FADD.FTZ R3, R197, R8 ;  /* 0x00000008c5037221 */ /* 0x001fe20000010000 */
[-C--:B------:R-:W-:Y:S01]  /*14b10*/  FFMA.FTZ R194, R70, R5.reuse, -R41 ;  /* 0x0000000546c27223 */ /* 0x080fe20000010829 */
[----:B------:R-:W-:-:S05]  /*14b20*/  FFMA.FTZ R195, R34, R5, -R43 ;  /* 0x0000000522c37223 */ /* 0x000fca000001082b */
[----:B------:R-:W0:Y:S01]  /*14b30*/  MUFU.EX2 R192, R192 ;  /* 0x000000c000c07308 */ /* 0x000e220000000800 */
[----:B-1----:R-:W-:Y:S01]  /*14b40*/  FADD.FTZ R8, R12, R3 ;  /* 0x000000030c087221 */ /* 0x002fe20000010000 */
[----:B------:R-:W-:-:S06]  /*14b50*/  FFMA.FTZ R46, R46, R5, -R43 ;  /* 0x000000052e2e7223 */ /* 0x000fcc000001082b */
[----:B------:R-:W1:Y:S01]  /*14b60*/  MUFU.EX2 R193, R193 ;  /* 0x000000c100c17308 */ /* 0x000e620000000800 */
[----:B------:R-:W-:Y:S01]  /*14b70*/  FFMA.FTZ R72, R72, R5, -R41 ;  /* 0x0000000548487223 */ /* 0x000fe20000010829 */
[----:B---3--:R-:W-:-:S06]  /*14b80*/  FADD.FTZ R3, R199, R8 ;  /* 0x00000008c7037221 */ /* 0x008fcc0000010000 */
[----:B------:R-:W3:Y:S01]  /*14b90*/  MUFU.EX2 R15, R68 ;  /* 0x00000044000f7308 */ /* 0x000ee20000000800 */
[-C--:B------:R-:W-:Y:S01]  /*14ba0*/  FFMA.FTZ R188, R74, R5.reuse, -R41 ;  /* 0x000000054abc7223 */ /* 0x080fe20000010829 */
[----:B------:R-:W-:-:S06]  /*14bb0*/  FFMA.FTZ R36, R36, R5, -R43 ;  /* 0x0000000524247223 */ /* 0x000fcc000001082b */
[----:B------:R-:W4:Y:S01]  /*14bc0*/  MUFU.EX2 R20, R20 ;  /* 0x0000001400147308 */ /* 0x000f220000000800 */
[----:B------:R-:W-:Y:S02]  /*14bd0*/  @!P1 VIADD R0, R0, 0x36840 ;  /* 0x0003684000009836 */ /* 0x000fe40000000000 */
[-CC-:B------:R-:W-:Y:S01]  /*14be0*/  FFMA.FTZ R25, R76, R5.reuse, -R41.reuse ;  /* 0x000000054c197223 */ /* 0x180fe20000010829 */
[-CC-:B------:R-:W-:Y:S01]  /*14bf0*/  FFMA.FTZ R190, R78, R5.reuse, -R41.reuse ;  /* 0x000000054ebe7223 */ /* 0x180fe20000010829 */
[----:B------:R-:W-:-:S03]  /*14c00*/  FFMA.FTZ R27, R82, R5, -R41 ;  /* 0x00000005521b7223 */ /* 0x000fc60000010829 */
[----:B------:R-:W5:Y:S01]  /*14c10*/  MUFU.EX2 R194, R194 ;  /* 0x000000c200c27308 */ /* 0x000f620000000800 */
[-CC-:B------:R-:W-:Y:S01]  /*14c20*/  FFMA.FTZ R184, R86, R5.reuse, -R41.reuse ;  /* 0x0000000556b87223 */ /* 0x180fe20000010829 */
[-CC-:B------:R-:W-:Y:S01]  /*14c30*/  FFMA.FTZ R29, R90, R5.reuse, -R41.reuse ;  /* 0x000000055a1d7223 */ /* 0x180fe20000010829 */
[-CC-:B------:R-:W-:Y:S01]  /*14c40*/  FFMA.FTZ R186, R94, R5.reuse, -R41.reuse ;  /* 0x000000055eba7223 */ /* 0x180fe20000010829 */
[----:B------:R-:W-:-:S04]  /*14c50*/  FFMA.FTZ R31, R96, R5, -R41 ;  /* 0x00000005601f7223 */ /* 0x000fc80000010829 */
[----:B------:R-:W5:Y:S01]  /*14c60*/  MUFU.EX2 R195, R195 ;  /* 0x000000c300c37308 */ /* 0x000f620000000800 */
        /* <DEDUP_REMOVED lines=8> */
[-C--:B------:R-:W-:Y:S01]  /*14cf0*/  FFMA.FTZ R39, R112, R5.reuse, -R41 ;  /* 0x0000000570277223 */ /* 0x080fe20000010829 */
[----:B------:R-:W-:Y:S01]  /*14d00*/  FADD.FTZ R41, R13, R32 ;  /* 0x000000200d297221 */ /* 0x000fe20000010000 */
[----:B--2---:R-:W-:Y:S01]  /*14d10*/  FADD.FTZ R8, R14, R3 ;  /* 0x000000030e087221 */ /* 0x004fe20000010000 */
[----:B------:R-:W-:-:S04]  /*14d20*/  FFMA.FTZ R48, R48, R5, -R43 ;  /* 0x0000000530307223 */ /* 0x000fc8000001082b */
[----:B------:R-:W2:Y:S01]  /*14d30*/  MUFU.EX2 R46, R46 ;  /* 0x0000002e002e7308 */ /* 0x000ea20000000800 */
[----:B------:R-:W-:Y:S01]  /*14d40*/  @!P1 PRMT R0, RZ, 0x654, R0 ;  /* 0x00000654ff009816 */ /* 0x000fe20000000000 */
[----:B0-----:R-:W-:Y:S01]  /*14d50*/  FADD.FTZ R32, R192, R41 ;  /* 0x00000029c0207221 */ /* 0x001fe20000010000 */
[----:B-1----:R-:W-:Y:S01]  /*14d60*/  FADD.FTZ R3, R193, R8 ;  /* 0x00000008c1037221 */ /* 0x002fe20000010000 */
[----:B------:R-:W-:Y:S01]  /*14d70*/  FFMA.FTZ R50, R50, R5, -R43 ;  /* 0x0000000532327223 */ /* 0x000fe2000001082b */
[----:B------:R4:W-:Y:S03]  /*14d80*/  @!P1 SYNCS.ARRIVE.TRANS64.RED.A1T0 RZ, [R0+URZ], RZ ;  /* 0x000000ff00ff99a7 */ /* 0x0009e6000810043f */
[----:B------:R-:W0:Y:S01]  /*14d90*/  MUFU.EX2 R188, R188 ;  /* 0x000000bc00bc7308 */ /* 0x000e220000000800 */
[----:B---3--:R-:W-:-:S07]  /*14da0*/  FADD.FTZ R41, R15, R32 ;  /* 0x000000200f297221 */ /* 0x008fce0000010000 */
[----:B------:R-:W1:Y:S01]  /*14db0*/  MUFU.EX2 R36, R36 ;  /* 0x0000002400247308 */ /* 0x000e620000000800 */
[----:B----4-:R-:W-:Y:S01]  /*14dc0*/  FADD.FTZ R0, R20, R3 ;  /* 0x0000000314007221 */ /* 0x010fe20000010000 */
[----:B------:R-:W-:Y:S01]  /*14dd0*/  FFMA.FTZ R38, R38, R5, -R43 ;  /* 0x0000000526267223 */ /* 0x000fe2000001082b */
[----:B-----5:R-:W-:-:S05]  /*14de0*/  FADD.FTZ R32, R194, R41 ;  /* 0x00000029c2207221 */ /* 0x020fca0000010000 */
[----:B------:R-:W3:Y:S01]  /*14df0*/  MUFU.EX2 R25, R25 ;  /* 0x0000001900197308 */ /* 0x000ee20000000800 */
[----:B------:R-:W-:Y:S01]  /*14e00*/  FADD.FTZ R3, R195, R0 ;  /* 0x00000000c3037221 */ /* 0x000fe20000010000 */
[----:B------:R-:W-:-:S06]  /*14e10*/  FFMA.FTZ R24, R24, R5, -R43 ;  /* 0x0000000518187223 */ /* 0x000fcc000001082b */
[----:B------:R-:W4:Y:S01]  /*14e20*/  MUFU.EX2 R189, R48 ;  /* 0x0000003000bd7308 */ /* 0x000f220000000800 */
[----:B------:R-:W-:Y:S01]  /*14e30*/  FADD.FTZ R41, R21, R32 ;  /* 0x0000002015297221 */ /* 0x000fe20000010000 */
[----:B--2---:R-:W-:-:S06]  /*14e40*/  FADD.FTZ R3, R46, R3 ;  /* 0x000000032e037221 */ /* 0x004fcc0000010000 */
[----:B------:R-:W2:Y:S08]  /*14e50*/  MUFU.EX2 R190, R190 ;  /* 0x000000be00be7308 */ /* 0x000eb00000000800 */
[----:B------:R-:W5:Y:S01]  /*14e60*/  MUFU.EX2 R50, R50 ;  /* 0x0000003200327308 */ /* 0x000f620000000800 */
[----:B------:R-:W-:Y:S01]  /*14e70*/  FFMA.FTZ R56, R56, R5, -R43 ;  /* 0x0000000538387223 */ /* 0x000fe2000001082b */
[----:B0-----:R-:W-:Y:S01]  /*14e80*/  FADD.FTZ R32, R188, R41 ;  /* 0x00000029bc207221 */ /* 0x001fe20000010000 */
[----:B-1----:R-:W-:-:S05]  /*14e90*/  FADD.FTZ R0, R36, R3 ;  /* 0x0000000324007221 */ /* 0x002fca0000010000 */
[----:B------:R-:W0:Y:S01]  /*14ea0*/  MUFU.EX2 R27, R27 ;  /* 0x0000001b001b7308 */ /* 0x000e220000000800 */
[----:B------:R-:W-:-:S07]  /*14eb0*/  FFMA.FTZ R28, R28, R5, -R43 ;  /* 0x000000051c1c7223 */ /* 0x000fce000001082b */
[----:B------:R-:W1:Y:S01]  /*14ec0*/  MUFU.EX2 R191, R38 ;  /* 0x0000002600bf7308 */ /* 0x000e620000000800 */
[----:B---3--:R-:W-:Y:S01]  /*14ed0*/  FADD.FTZ R41, R25, R32 ;  /* 0x0000002019297221 */ /* 0x008fe20000010000 */
[----:B----4-:R-:W-:-:S06]  /*14ee0*/  FADD.FTZ R3, R189, R0 ;  /* 0x00000000bd037221 */ /* 0x010fcc0000010000 */
[----:B------:R-:W3:Y:S08]  /*14ef0*/  MUFU.EX2 R184, R184 ;  /* 0x000000b800b87308 */ /* 0x000ef00000000800 */
[----:B------:R-:W4:Y:S01]  /*14f00*/  MUFU.EX2 R24, R24 ;  /* 0x0000001800187308 */ /* 0x000f220000000800 */
[----:B------:R-:W-:Y:S01]  /*14f10*/  FFMA.FTZ R80, R80, R5, -R43 ;  /* 0x0000000550507223 */ /* 0x000fe2000001082b */
[----:B--2---:R-:W-:Y:S01]  /*14f20*/  FADD.FTZ R8, R190, R41 ;  /* 0x00000029be087221 */ /* 0x004fe20000010000 */
[----:B-----5:R-:W-:-:S05]  /*14f30*/  FADD.FTZ R0, R50, R3 ;  /* 0x0000000332007221 */ /* 0x020fca0000010000 */
[----:B------:R-:W2:Y:S01]  /*14f40*/  MUFU.EX2 R29, R29 ;  /* 0x0000001d001d7308 */ /* 0x000ea20000000800 */
[----:B------:R-:W-:-:S07]  /*14f50*/  FFMA.FTZ R84, R84, R5, -R43 ;  /* 0x0000000554547223 */ /* 0x000fce000001082b */
[----:B------:R-:W5:Y:S01]  /*14f60*/  MUFU.EX2 R185, R56 ;  /* 0x0000003800b97308 */ /* 0x000f620000000800 */
[----:B0-----:R-:W-:Y:S01]  /*14f70*/  FADD.FTZ R41, R27, R8 ;  /* 0x000000081b297221 */ /* 0x001fe20000010000 */
[----:B-1----:R-:W-:-:S06]  /*14f80*/  FADD.FTZ R3, R191, R0 ;  /* 0x00000000bf037221 */ /* 0x002fcc0000010000 */
[----:B------:R-:W0:Y:S08]  /*14f90*/  MUFU.EX2 R186, R186 ;  /* 0x000000ba00ba7308 */ /* 0x000e300000000800 */
[----:B------:R-:W1:Y:S01]  /*14fa0*/  MUFU.EX2 R28, R28 ;  /* 0x0000001c001c7308 */ /* 0x000e620000000800 */
[----:B------:R-:W-:Y:S01]  /*14fb0*/  FFMA.FTZ R88, R88, R5, -R43 ;  /* 0x0000000558587223 */ /* 0x000fe2000001082b */
[----:B---3--:R-:W-:Y:S01]  /*14fc0*/  FADD.FTZ R8, R184, R41 ;  /* 0x00000029b8087221 */ /* 0x008fe20000010000 */
[----:B----4-:R-:W-:-:S05]  /*14fd0*/  FADD.FTZ R0, R24, R3 ;  /* 0x0000000318007221 */ /* 0x010fca0000010000 */
[----:B------:R-:W3:Y:S01]  /*14fe0*/  MUFU.EX2 R31, R31 ;  /* 0x0000001f001f7308 */ /* 0x000ee20000000800 */
[----:B------:R-:W-:-:S07]  /*14ff0*/  FFMA.FTZ R92, R92, R5, -R43 ;  /* 0x000000055c5c7223 */ /* 0x000fce000001082b */
[----:B------:R-:W4:Y:S01]  /*15000*/  MUFU.EX2 R187, R80 ;  /* 0x0000005000bb7308 */ /* 0x000f220000000800 */
[----:B--2---:R-:W-:Y:S01]  /*15010*/  FADD.FTZ R41, R29, R8 ;  /* 0x000000081d297221 */ /* 0x004fe20000010000 */
[----:B-----5:R-:W-:-:S06]  /*15020*/  FADD.FTZ R3, R185, R0 ;  /* 0x00000000b9037221 */ /* 0x020fcc0000010000 */
        /* <DEDUP_REMOVED lines=8> */
[----:B------:R-:W-:Y:S01]  /*150b0*/  F2FP.F16.F32.PACK_AB R200, R7, R200 ;  /* 0x000000c807c8723e */ /* 0x000fe200000000ff */
[----:B---3--:R-:W-:Y:S01]  /*150c0*/  FADD.FTZ R7, R31, R8 ;  /* 0x000000081f077221 */ /* 0x008fe20000010000 */
[----:B----4-:R-:W-:-:S05]  /*150d0*/  FADD.FTZ R3, R187, R0 ;  /* 0x00000000bb037221 */ /* 0x010fca0000010000 */
        /* <DEDUP_REMOVED lines=10> */
[----:B------:R-:W0:Y:S01]  /*15180*/  MUFU.EX2 R176, R176 ;  /* 0x000000b000b07308 */ /* 0x000e220000000800 */
[----:B------:R-:W-:-:S07]  /*15190*/  FFMA.FTZ R43, R58, R5, -R43 ;  /* 0x000000053a2b7223 */ /* 0x000fce000001082b */
[----:B------:R-:W1:Y:S01]  /*151a0*/  MUFU.EX2 R30, R30 ;  /* 0x0000001e001e7308 */ /* 0x000e620000000800 */
[----:B---3--:R-:W-:Y:S01]  /*151b0*/  FADD.FTZ R8, R182, R7 ;  /* 0x00000007b6087221 */ /* 0x008fe20000010000 */
[----:B----4-:R-:W-:-:S06]  /*151c0*/  FADD.FTZ R0, R92, R3 ;  /* 0x000000035c007221 */ /* 0x010fcc0000010000 */
[----:B------:R-:W3:Y:S08]  /*151d0*/  MUFU.EX2 R37, R108 ;  /* 0x0000006c00257308 */ /* 0x000ef00000000800 */
[----:B------:R-:W4:Y:S01]  /*151e0*/  MUFU.EX2 R177, R52 ;  /* 0x0000003400b17308 */ /* 0x000f220000000800 */
[----:B--2---:R-:W-:Y:S01]  /*151f0*/  FADD.FTZ R7, R35, R8 ;  /* 0x0000000823077221 */ /* 0x004fe20000010000 */
[----:B-----5:R-:W-:-:S06]  /*15200*/  FADD.FTZ R3, R183, R0 ;  /* 0x00000000b7037221 */ /* 0x020fcc0000010000 */
[----:B------:R-:W2:Y:S01]  /*15210*/  MUFU.EX2 R178, R178 ;  /* 0x000000b200b27308 */ /* 0x000ea20000000800 */
[----:B------:R-:W-:-:S07]  /*15220*/  ISETP.GE.AND P2, PT, R151, 0x71, PT ;  /* 0x000000719700780c */ /* 0x000fce0003f46270 */
[----:B------:R-:W5:Y:S01]  /*15230*/  MUFU.EX2 R54, R54 ;  /* 0x0000003600367308 */ /* 0x000f620000000800 */
[----:B0-----:R-:W-:Y:S01]  /*15240*/  FADD.FTZ R8, R176, R7 ;  /* 0x00000007b0087221 */ /* 0x001fe20000010000 */
[----:B-1----:R-:W-:-:S06]  /*15250*/  FADD.FTZ R0, R30, R3 ;  /* 0x000000031e007221 */ /* 0x002fcc0000010000 */
[----:B------:R-:W0:Y:S08]  /*15260*/  MUFU.EX2 R39, R39 ;  /* 0x0000002700277308 */ /* 0x000e300000000800 */
[----:B------:R-:W1:Y:S01]  /*15270*/  MUFU.EX2 R43, R43 ;  /* 0x0000002b002b7308 */ /* 0x000e620000000800 */
[----:B---3--:R-:W-:Y:S01]  /*15280*/  FADD.FTZ R7, R37, R8 ;  /* 0x0000000825077221 */ /* 0x008fe20000010000 */
[----:B----4-:R-:W-:Y:S01]  /*15290*/  FADD.FTZ R3, R177, R0 ;  /* 0x00000000b1037221 */ /* 0x010fe20000010000 */
[----:B------:R-:W-:Y:S02]  /*152a0*/  BSSY B0, `(.L_x_3472) ;  /* 0x00005fb000007945 */ /* 0x000fe40003800000 */
[----:B--2---:R-:W-:Y:S01]  /*152b0*/  FADD.FTZ R8, R178, R7 ;  /* 0x00000007b2087221 */ /* 0x004fe20000010000 */
[----:B-----5:R-:W-:Y:S01]  /*152c0*/  FADD.FTZ R0, R54, R3 ;  /* 0x0000000336007221 */ /* 0x020fe20000010000 */
[----:B------:R-:W-:Y:S01]  /*152d0*/  F2FP.F16.F32.PACK_AB R188, R25, R188 ;  /* 0x000000bc19bc723e */ /* 0x000fe200000000ff */
[----:B------:R-:W-:Y:S01]  /*152e0*/  IMAD.MOV.U32 R3, RZ, RZ, 0x3f800000 ;  /* 0x3f800000ff037424 */ /* 0x000fe200078e00ff */
[----:B------:R-:W-:Y:S01]  /*152f0*/  F2FP.F16.F32.PACK_AB R190, R27, R190 ;  /* 0x000000be1bbe723e */ /* 0x000fe200000000ff */
[----:B0-----:R-:W-:Y:S01]  /*15300*/  FADD.FTZ R8, R39, R8 ;  /* 0x0000000827087221 */ /* 0x001fe20000010000 */
[----:B------:R-:W-:Y:S01]  /*15310*/  F2FP.F16.F32.PACK_AB R184, R29, R184 ;  /* 0x000000b81db8723e */ /* 0x000fe200000000ff */
[--C-:B------:R-:W-:Y:S01]  /*15320*/  IMAD.MOV.U32 R118, RZ, RZ, R119.reuse ;  /* 0x000000ffff767224 */ /* 0x100fe200078e0077 */
[----:B------:R-:W-:Y:S01]  /*15330*/  F2FP.F16.F32.PACK_AB R186, R31, R186 ;  /* 0x000000ba1fba723e */ /* 0x000fe200000000ff */
[--C-:B------:R-:W-:Y:S01]  /*15340*/  IMAD.MOV.U32 R116, RZ, RZ, R119.reuse ;  /* 0x000000ffff747224 */ /* 0x100fe200078e0077 */
[----:B------:R-:W-:Y:S01]  /*15350*/  F2FP.F16.F32.PACK_AB R180, R33, R180 ;  /* 0x000000b421b4723e */ /* 0x000fe200000000ff */
[--C-:B------:R-:W-:Y:S01]  /*15360*/  IMAD.MOV.U32 R115, RZ, RZ, R119.reuse ;  /* 0x000000ffff737224 */ /* 0x100fe200078e0077 */
[----:B------:R-:W-:Y:S01]  /*15370*/  F2FP.F16.F32.PACK_AB R182, R35, R182 ;  /* 0x000000b623b6723e */ /* 0x000fe200000000ff */
[----:B-1----:R-:W-:Y:S01]  /*15380*/  FADD.FTZ R7, R43, R0 ;  /* 0x000000002b077221 */ /* 0x002fe20000010000 */
        /* <DEDUP_REMOVED lines=42> */
[----:B------:R-:W-:Y:S01]  /*15630*/  MOV R0, 0x3f800000 ;  /* 0x3f80000000007802 */ /* 0x000fe20000000f00 */
        /* <DEDUP_REMOVED lines=71> */
[----:B------:R-:W-:Y:S06]  /*15ab0*/  @!P2 BRA `(.L_x_3473) ;  /* 0x0000005400e4a947 */ /* 0x000fec0003800000 */
[----:B------:R-:W-:Y:S01]  /*15ac0*/  VIADD R9, R153, 0xfffffffe ;  /* 0xfffffffe99097836 */ /* 0x000fe20000000000 */
[----:B------:R-:W-:Y:S01]  /*15ad0*/  MOV R11, R4 ;  /* 0x00000004000b7202 */ /* 0x000fe20000000f00 */
[----:B------:R-:W-:Y:S01]  /*15ae0*/  IMAD.MOV.U32 R10, RZ, RZ, R6 ;  /* 0x000000ffff0a7224 */ /* 0x000fe200078e0006 */
[----:B------:R-:W-:Y:S01]  /*15af0*/  MOV R0, 0x3f800000 ;  /* 0x3f80000000007802 */ /* 0x000fe20000000f00 */
[----:B------:R-:W-:Y:S01]  /*15b00*/  IMAD.MOV.U32 R12, RZ, RZ, R213 ;  /* 0x000000ffff0c7224 */ /* 0x000fe200078e00d5 */
[----:B------:R-:W-:Y:S01]  /*15b10*/  CS2R R118, SRZ ;  /* 0x0000000000767805 */ /* 0x000fe2000001ff00 */
[----:B------:R-:W-:Y:S01]  /*15b20*/  IMAD.MOV.U32 R13, RZ, RZ, R211 ;  /* 0x000000ffff0d7224 */ /* 0x000fe200078e00d3 */
        /* <DEDUP_REMOVED lines=46> */
[----:B------:R-:W-:-:S07]  /*15e10*/  CS2R R24, SRZ ;  /* 0x0000000000187805 */ /* 0x000fce000001ff00 */
.L_x_3484:
[----:B------:R-:W-:-:S05]  /*15e20*/  VIADD R4, R13, 0x1 ;  /* 0x000000010d047836 */ /* 0x000fca0000000000 */
[----:B------:R-:W-:-:S04]  /*15e30*/  ISETP.NE.AND P2, PT, R4, 0x2, PT ;  /* 0x000000020400780c */ /* 0x000fc80003f45270 */
[----:B------:R-:W-:Y:S02]  /*15e40*/  SEL R213, RZ, 0x1, P2 ;  /* 0x00000001ffd57807 */ /* 0x000fe40001000000 */
[----:B------:R-:W-:Y:S02]  /*15e50*/  SEL R211, R4, RZ, P2 ;  /* 0x000000ff04d37207 */ /* 0x000fe40001000000 */
[----:B------:R-:W-:Y:S01]  /*15e60*/  LOP3.LUT R213, R12, R213, RZ, 0x3c, !PT ;  /* 0x000000d50cd57212 */ /* 0x000fe200078e3cff */
[----:B------:R-:W-:Y:S06]  /*15e70*/  @!P0 BRA `(.L_x_3474) ;  /* 0x0000000000048947 */ /* 0x000fec0003800000 */
[----:B------:R-:W-:Y:S01]  /*15e80*/  BPT.TRAP 0x1 ;  /* 0x000000040000795c */ /* 0x000fe20000300000 */
.L_x_3474:
[----:B------:R-:W-:Y:S01]  /*15e90*/  IMAD R14, R211, 0x8, R2 ;  /* 0x00000008d30e7824 */ /* 0x000fe200078e0202 */
[----:B------:R-:W-:-:S04]  /*15ea0*/  SHF.L.U32 R5, R213, 0x1f, RZ ;  /* 0x0000001fd5057819 */ /* 0x000fc800000006ff */
[----:B------:R0:W1:Y:S01]  /*15eb0*/  SYNCS.PHASECHK.TRANS64.TRYWAIT P2, [R14+URZ+0x36830], R5 ;  /* 0x036830050e0075a7 */ /* 0x000062000804017f */
[----:B------:R-:W-:Y:S05]  /*15ec0*/  @!P0 BRA `(.L_x_3475) ;  /* 0x0000000000048947 */ /* 0x000fea0003800000 */
[----:B------:R-:W-:Y:S01]  /*15ed0*/  BPT.TRAP 0x1 ;  /* 0x000000040000795c */ /* 0x000fe20000300000 */
.L_x_3475:
[----:B------:R-:W-:Y:S01]  /*15ee0*/  IMAD R4, R211, 0xa80, R215 ;  /* 0x00000a80d3047824 */ /* 0x000fe200078e02d7 */
[----:B------:R-:W-:Y:S03]  /*15ef0*/  BSSY B1, `(.L_x_3476) ;  /* 0x0000006000017945 */ /* 0x000fe60003800000 */
[C---:B------:R-:W-:Y:S01]  /*15f00*/  VIADD R15, R4.reuse, 0x100 ;  /* 0x00000100040f7836 */ /* 0x040fe20000000000 */
[----:B------:R-:W-:Y:S01]  /*15f10*/  IADD3 R120, R4, 0x80, RZ ;  /* 0x0000008004787810 */ /* 0x000fe20007ffe0ff */
[----:B-1----:R-:W-:Y:S06]  /*15f20*/  @P2 BRA `(.L_x_3477) ;  /* 0x0000000000082947 */ /* 0x002fec0003800000 */
[----:B------:R-:W1:Y:S02]  /*15f30*/  SYNCS.PHASECHK.TRANS64.TRYWAIT P2, [R14+URZ+0x36830], R5 ;  /* 0x036830050e0075a7 */ /* 0x000e64000804017f */
[----:B-1----:R-:W-:Y:S05]  /*15f40*/  @!P2 BRA `(.L_x_3478) ;  /* 0x000000ec00fca947 */ /* 0x002fea0003800000 */
.L_x_3477:
[----:B------:R-:W-:Y:S05]  /*15f50*/  BSYNC B1 ;  /* 0x0000000000017941 */ /* 0x000fea0003800000 */
.L_x_3476:
[----:B------:R-:W2:Y:S04]  /*15f60*/  LDL.64 R20, [R1+0x40] ;  /* 0x0000400001147983 */ /* 0x000ea80000100a00 */
[----:B------:R-:W3:Y:S01]  /*15f70*/  LDL.64 R124, [R1+0x48] ;  /* 0x00004800017c7983 */ /* 0x000ee20000100a00 */
[----:B------:R-:W-:Y:S01]  /*15f80*/  WARPGROUP.ARRIVE ;  /* 0x00000000000079c5 */ /* 0x000fe20000000000 */
[----:B------:R-:W-:Y:S01]  /*15f90*/  IMAD.MOV.U32 R121, RZ, RZ, 0x40000040 ;  /* 0x40000040ff797424 */ /* 0x000fe200078e00ff */
[----:B------:R-:W-:-:S04]  /*15fa0*/  R2UR UR6, R120 ;  /* 0x00000000780672ca */ /* 0x000fc800000e0000 */
[C---:B------:R-:W-:Y:S02]  /*15fb0*/  R2UR UR7, R121.reuse ;  /* 0x00000000790772ca */ /* 0x040fe400000e0000 */
[----:B------:R-:W-:Y:S02]  /*15fc0*/  MOV R120, R15 ;  /* 0x0000000f00787202 */ /* 0x000fe40000000f00 */
[C---:B------:R-:W-:Y:S02]  /*15fd0*/  R2UR UR19, R121.reuse ;  /* 0x00000000791372ca */ /* 0x040fe400000e0000 */
[----:B------:R-:W-:Y:S01]  /*15fe0*/  R2UR UR18, R120 ;  /* 0x00000000781272ca */ /* 0x000fe200000e0000 */
[----:B------:R-:W-:Y:S01]  /*15ff0*/  VIADD R120, R4, 0x200 ;  /* 0x0000020004787836 */ /* 0x000fe20000000000 */
[----:B------:R-:W-:-:S04]  /*16000*/  R2UR UR15, R121 ;  /* 0x00000000790f72ca */ /* 0x000fc800000e0000 */
[----:B------:R-:W-:Y:S02]  /*16010*/  R2UR UR14, R120 ;  /* 0x00000000780e72ca */ /* 0x000fe400000e0000 */
[----:B--2---:R-:W-:Y:S01]  /*16020*/  R2UR UR42, R20 ;  /* 0x00000000142a72ca */ /* 0x004fe200000e0000 */
[----:B------:R-:W-:Y:S01]  /*16030*/  IMAD.MOV.U32 R20, RZ, RZ, R4 ;  /* 0x000000ffff147224 */ /* 0x000fe200078e0004 */
[----:B------:R-:W-:Y:S02]  /*16040*/  R2UR UR43, R21 ;  /* 0x00000000152b72ca */ /* 0x000fe400000e0000 */
[----:B------:R-:W-:Y:S02]  /*16050*/  MOV R21, 0x40000040 ;  /* 0x4000004000157802 */ /* 0x000fe40000000f00 */
[----:B---3--:R-:W-:Y:S02]  /*16060*/  R2UR UR28, R124 ;  /* 0x000000007c1c72ca */ /* 0x008fe400000e0000 */
[----:B------:R-:W-:-:S02]  /*16070*/  R2UR UR29, R125 ;  /* 0x000000007d1d72ca */ /* 0x000fc400000e0000 */
[----:B------:R-:W-:Y:S02]  /*16080*/  R2UR UR26, R20 ;  /* 0x00000000141a72ca */ /* 0x000fe400000e0000 */
[----:B------:R-:W-:-:S07]  /*16090*/  R2UR UR27, R21 ;  /* 0x00000000151b72ca */ /* 0x000fce00000e0000 */
[----:B------:R-:W-:Y:S02]  /*160a0*/  UMOV UR24, UR28 ;  /* 0x0000001c00187c82 */ /* 0x000fe40008000000 */
[----:B------:R-:W-:-:S04]  /*160b0*/  UMOV UR25, UR29 ;  /* 0x0000001d00197c82 */ /* 0x000fc80008000000 */
        /* <DEDUP_REMOVED lines=14> */
[----:B------:R-:W-:Y:S01]  /*161a0*/  UMOV UR20, UR28 ;  /* 0x0000001c00147c82 */ /* 0x000fe20008000000 */
[----:B------:R-:W-:Y:S01]  /*161b0*/  UMOV UR21, UR29 ;  /* 0x0000001d00157c82 */ /* 0x000fe20008000000 */
[----:B------:R-:W-:Y:S02]  /*161c0*/  WARPGROUP.DEPBAR.LE gsb0, 0x0 ;  /* 0x00008000000079c5 */ /* 0x000fe40000010000 */
[----:B------:R-:W-:-:S08]  /*161d0*/  WARPGROUP.ARRIVE ;  /* 0x00000000000079c5 */ /* 0x000fd00000000000 */
        /* <DEDUP_REMOVED lines=8> */
[----:B------:R-:W-:-:S04]  /*16260*/  R2UR UR10, R122 ;  /* 0x000000007a0a72ca */ /* 0x000fc800000e0000 */
[----:B------:R-:W-:Y:S01]  /*16270*/  R2UR UR11, R123 ;  /* 0x000000007b0b72ca */ /* 0x000fe200000e0000 */
[----:B------:R-:W-:Y:S01]  /*16280*/  UMOV UR8, UR28 ;  /* 0x0000001c00087c82 */ /* 0x000fe20008000000 */
[----:B------:R-:W-:Y:S01]  /*16290*/  UMOV UR9, UR29 ;  /* 0x0000001d00097c82 */ /* 0x000fe20008000000 */
[----:B------:R-:W-:Y:S01]  /*162a0*/  VIADD R120, R4, 0x2 ;  /* 0x0000000204787836 */ /* 0x000fe20000000000 */
[----:B------:R-:W-:Y:S02]  /*162b0*/  WARPGROUP.DEPBAR.LE gsb0, 0x0 ;  /* 0x00008000000079c5 */ /* 0x000fe40000010000 */
[----:B------:R-:W-:-:S07]  /*162c0*/  WARPGROUP.ARRIVE ;  /* 0x00000000000079c5 */ /* 0x000fce0000000000 */
[----:B------:R-:W-:Y:S01]  /*162d0*/  HGMMA.64x16x16.F32 R128, gdesc[UR8], RZ, !UPT, gsb0 ;  /* 0x00200000088079f0 */ /* 0x000fe2000c0008ff */
[----:B------:R-:W-:Y:S01]  /*162e0*/  IMAD.MOV.U32 R121, RZ, RZ, 0x40000040 ;  /* 0x40000040ff797424 */ /* 0x000fe200078e00ff */
[----:B------:R-:W-:Y:S01]  /*162f0*/  R2UR UR34, R120 ;  /* 0x00000000782272ca */ /* 0x000fe200000e0000 */
[C---:B------:R-:W-:Y:S01]  /*16300*/  VIADD R120, R4.reuse, 0x102 ;  /* 0x0000010204787836 */ /* 0x040fe20000000000 */
[C---:B------:R-:W-:Y:S02]  /*16310*/  IADD3 R20, R4.reuse, 0x300, RZ ;  /* 0x0000030004147810 */ /* 0x040fe40007ffe0ff */
[----:B------:R-:W-:Y:S01]  /*16320*/  R2UR UR35, R121 ;  /* 0x00000000792372ca */ /* 0x000fe200000e0000 */
[----:B------:R-:W-:Y:S01]  /*16330*/  IMAD.MOV.U32 R121, RZ, RZ, 0x40000040 ;  /* 0x40000040ff797424 */ /* 0x000fe200078e00ff */
[----:B------:R-:W-:Y:S02]  /*16340*/  IADD3 R122, R4, 0x182, RZ ;  /* 0x00000182047a7810 */ /* 0x000fe40007ffe0ff */
[----:B------:R-:W-:-:S02]  /*16350*/  MOV R123, 0x40000040 ;  /* 0x40000040007b7802 */ /* 0x000fc40000000f00 */
[----:B------:R-:W-:Y:S02]  /*16360*/  R2UR UR58, R20 ;  /* 0x00000000143a72ca */ /* 0x000fe400000e0000 */
[----:B------:R-:W-:Y:S02]  /*16370*/  R2UR UR59, R21 ;  /* 0x00000000153b72ca */ /* 0x000fe400000e0000 */
[----:B------:R-:W-:Y:S01]  /*16380*/  R2UR UR30, R120 ;  /* 0x00000000781e72ca */ /* 0x000fe200000e0000 */
[----:B------:R-:W-:Y:S01]  /*16390*/  VIADD R120, R4, 0x282 ;  /* 0x0000028204787836 */ /* 0x000fe20000000000 */
[----:B------:R-:W-:Y:S02]  /*163a0*/  R2UR UR31, R121 ;  /* 0x00000000791f72ca */ /* 0x000fe400000e0000 */
[----:B------:R-:W-:Y:S02]  /*163b0*/  R2UR UR26, R122 ;  /* 0x000000007a1a72ca */ /* 0x000fe400000e0000 */
[----:B------:R-:W-:Y:S01]  /*163c0*/  R2UR UR27, R123 ;  /* 0x000000007b1b72ca */ /* 0x000fe200000e0000 */
[----:B------:R-:W-:Y:S01]  /*163d0*/  IMAD.MOV.U32 R123, RZ, RZ, 0x40000040 ;  /* 0x40000040ff7b7424 */ /* 0x000fe200078e00ff */
[----:B------:R-:W-:-:S02]  /*163e0*/  IADD3 R122, R4, 0x302, RZ ;  /* 0x00000302047a7810 */ /* 0x000fc40007ffe0ff */
[----:B------:R-:W-:Y:S02]  /*163f0*/  MOV R121, 0x40000040 ;  /* 0x4000004000797802 */ /* 0x000fe40000000f00 */
[----:B------:R-:W-:Y:S02]  /*16400*/  R2UR UR18, R120 ;  /* 0x00000000781272ca */ /* 0x000fe400000e0000 */
[----:B------:R-:W-:Y:S02]  /*16410*/  R2UR UR19, R121 ;  /* 0x00000000791372ca */ /* 0x000fe400000e0000 */
[----:B------:R-:W-:Y:S02]  /*16420*/  R2UR UR46, R122 ;  /* 0x000000007a2e72ca */ /* 0x000fe400000e0000 */
[----:B------:R-:W-:Y:S01]  /*16430*/  R2UR UR47, R123 ;  /* 0x000000007b2f72ca */ /* 0x000fe200000e0000 */
[----:B------:R-:W-:Y:S01]  /*16440*/  UMOV UR56, UR28 ;  /* 0x0000001c00387c82 */ /* 0x000fe20008000000 */
[----:B------:R-:W-:Y:S01]  /*16450*/  UMOV UR57, UR29 ;  /* 0x0000001d00397c82 */ /* 0x000fe20008000000 */
[----:B------:R-:W-:-:S02]  /*16460*/  WARPGROUP.DEPBAR.LE gsb0, 0x0 ;  /* 0x00008000000079c5 */ /* 0x000fc40000010000 */
[----:B------:R-:W-:-:S06]  /*16470*/  WARPGROUP.ARRIVE ;  /* 0x00000000000079c5 */ /* 0x000fcc0000000000 */
[----:B------:R-:W-:Y:S01]  /*16480*/  HGMMA.64x16x16.F32 R120, gdesc[UR56], RZ, !UPT, gsb0 ;  /* 0x00200000387879f0 */ /* 0x000fe2000c0008ff */
[----:B------:R-:W-:Y:S01]  /*16490*/  UMOV UR32, UR42 ;  /* 0x0000002a00207c82 */ /* 0x000fe20008000000 */
[----:B------:R-:W-:Y:S01]  /*164a0*/  UMOV UR33, UR43 ;  /* 0x0000002b00217c82 */ /* 0x000fe20008000000 */
[----:B------:R-:W-:Y:S01]  /*164b0*/  IMAD.MOV.U32 R21, RZ, RZ, 0x40000040 ;  /* 0x40000040ff157424 */ /* 0x000fe200078e00ff */
[----:B------:R-:W-:Y:S02]  /*164c0*/  WARPGROUP.DEPBAR.LE gsb0, 0x0 ;  /* 0x00008000000079c5 */ /* 0x000fe40000010000 */
[----:B------:R-:W-:-:S06]  /*164d0*/  WARPGROUP.ARRIVE ;  /* 0x00000000000079c5 */ /* 0x000fcc0000000000 */
[----:B------:R-:W-:Y:S01]  /*164e0*/  HGMMA.64x16x16.F32 R168, gdesc[UR32], R168, gsb0 ;  /* 0x0020000020a879f0 */ /* 0x000fe200080008a8 */
[----:B------:R-:W-:Y:S02]  /*164f0*/  IADD3 R20, R4, 0x82, RZ ;  /* 0x0000008204147810 */ /* 0x000fe40007ffe0ff */
[----:B------:R-:W-:Y:S02]  /*16500*/  R2UR UR7, R21 ;  /* 0x00000000150772ca */ /* 0x000fe400000e0000 */
[----:B------:R-:W-:Y:S01]  /*16510*/  R2UR UR6, R20 ;  /* 0x00000000140672ca */ /* 0x000fe200000e0000 */
[----:B------:R-:W-:Y:S01]  /*16520*/  UMOV UR4, UR42 ;  /* 0x0000002a00047c82 */ /* 0x000fe20008000000 */
[----:B------:R-:W-:Y:S01]  /*16530*/  UMOV UR5, UR43 ;  /* 0x0000002b00057c82 */ /* 0x000fe20008000000 */
[----:B------:R-:W-:Y:S02]  /*16540*/  WARPGROUP.DEPBAR.LE gsb0, 0x0 ;  /* 0x00008000000079c5 */ /* 0x000fe40000010000 */
[----:B------:R-:W-:-:S08]  /*16550*/  WARPGROUP.ARRIVE ;  /* 0x00000000000079c5 */ /* 0x000fd00000000000 */
[----:B------:R-:W-:Y:S01]  /*16560*/  HGMMA.64x16x16.F32 R160, gdesc[UR4], R160, gsb0 ;  /* 0x0020000004a079f0 */ /* 0x000fe200080008a0 */
[----:B------:R2:W-:Y:S04]  /*16570*/  STL.64 [R1+0x68], R8 ;  /* 0x0000680801007387 */ /* 0x0005e80000100a00 */
[----:B--2---:R-:W2:Y:S01]  /*16580*/  LDL.64 R8, [R1+0x38] ;  /* 0x0000380001087983 */ /* 0x004ea20000100a00 */
        /* <DEDUP_REMOVED lines=19> */
[----:B------:R-:W-:Y:S01]  /*166c0*/  UMOV UR16, UR42 ;  /* 0x0000002a00107c82 */ /* 0x000fe20008000000 */
[----:B------:R-:W-:Y:S01]  /*166d0*/  UMOV UR17, UR43 ;  /* 0x0000002b00117c82 */ /* 0x000fe20008000000 */
[----:B------:R-:W-:Y:S02]  /*166e0*/  WARPGROUP.DEPBAR.LE gsb0, 0x0 ;  /* 0x00008000000079c5 */ /* 0x000fe40000010000 */
[----:B------:R-:W-:-:S06]  /*166f0*/  WARPGROUP.ARRIVE ;  /* 0x00000000000079c5 */ /* 0x000fcc0000000000 */
[----:B------:R-:W-:Y:S01]  /*16700*/  HGMMA.64x16x16.F32 R128, gdesc[UR16], R128, gsb0 ;  /* 0x00200000108079f0 */ /* 0x000fe20008000880 */
[----:B------:R-:W-:Y:S01]  /*16710*/  MOV R6, UR45 ;  /* 0x0000002d00067c02 */ /* 0x000fe20008000f00 */
[----:B------:R-:W-:Y:S01]  /*16720*/  UMOV UR45, UR43 ;  /* 0x0000002b002d7c82 */ /* 0x000fe20008000000 */
[----:B01----:R-:W-:Y:S01]  /*16730*/  MOV R5, UR44 ;  /* 0x0000002c00057c02 */ /* 0x003fe20008000f00 */
[----:B------:R-:W-:Y:S01]  /*16740*/  UMOV UR44, UR42 ;  /* 0x0000002a002c7c82 */ /* 0x000fe20008000000 */
[----:B------:R-:W-:Y:S02]  /*16750*/  WARPGROUP.DEPBAR.LE gsb0, 0x0 ;  /* 0x00008000000079c5 */ /* 0x000fe40000010000 */
[----:B------:R-:W-:-:S06]  /*16760*/  WARPGROUP.ARRIVE ;  /* 0x00000000000079c5 */ /* 0x000fcc0000000000 */
[----:B------:R-:W-:Y:S01]  /*16770*/  HGMMA.64x16x16.F32 R120, gdesc[UR44], R120, gsb0 ;  /* 0x002000002c7879f0 */ /* 0x000fe20008000878 */
[----:B------:R-:W-:Y:S02]  /*16780*/  VIADD R20, R4, 0x4 ;  /* 0x0000000404147836 */ /* 0x000fe40000000000 */
[----:B------:R-:W-:-:S03]  /*16790*/  IMAD.MOV.U32 R21, RZ, RZ, 0x40000040 ;  /* 0x40000040ff157424 */ /* 0x000fc600078e00ff */
[----:B------:R-:W-:Y:S02]  /*167a0*/  R2UR UR14, R20 ;  /* 0x00000000140e72ca */ /* 0x000fe400000e0000 */
[----:B------:R-:W-:Y:S02]  /*167b0*/  R2UR UR15, R21 ;  /* 0x00000000150f72ca */ /* 0x000fe400000e0000 */
[----:B--2---:R-:W-:Y:S02]  /*167c0*/  R2UR UR38, R8 ;  /* 0x00000000082672ca */ /* 0x004fe400000e0000 */
[----:B------:R-:W-:Y:S01]  /*167d0*/  R2UR UR39, R9 ;  /* 0x00000000092772ca */ /* 0x000fe200000e0000 */
[----:B------:R-:W-:Y:S02]  /*167e0*/  WARPGROUP.DEPBAR.LE gsb0, 0x0 ;  /* 0x00008000000079c5 */ /* 0x000fe40000010000 */
[----:B------:R-:W-:-:S08]  /*167f0*/  WARPGROUP.ARRIVE ;  /* 0x00000000000079c5 */ /* 0x000fd00000000000 */
[----:B------:R-:W-:Y:S02]  /*16800*/  UMOV UR12, UR38 ;  /* 0x00000026000c7c82 */ /* 0x000fe40008000000 */
[----:B------:R-:W-:Y:S01]  /*16810*/  UMOV UR13, UR39 ;  /* 0x00000027000d7c82 */ /* 0x000fe20008000000 */
[----:B------:R-:W-:Y:S01]  /*16820*/  IMAD.MOV.U32 R21, RZ, RZ, 0x40000040 ;  /* 0x40000040ff157424 */ /* 0x000fe200078e00ff */
[----:B------:R-:W-:Y:S01]  /*16830*/  IADD3 R20, R4, 0x84, RZ ;  /* 0x0000008404147810 */ /* 0x000fe20007ffe0ff */
[----:B------:R-:W-:Y:S01]  /*16840*/  UMOV UR8, UR38 ;  /* 0x0000002600087c82 */ /* 0x000fe20008000000 */
[----:B------:R-:W-:Y:S01]  /*16850*/  HGMMA.64x16x16.F32 R168, gdesc[UR12], R168, gsb0 ;  /* 0x002000000ca879f0 */ /* 0x000fe200080008a8 */
[----:B------:R-:W2:Y:S01]  /*16860*/  LDL.64 R8, [R1+0x30] ;  /* 0x0000300001087983 */ /* 0x000ea20000100a00 */
[----:B------:R-:W-:Y:S02]  /*16870*/  R2UR UR10, R20 ;  /* 0x00000000140a72ca */ /* 0x000fe400000e0000 */
[----:B------:R-:W-:Y:S01]  /*16880*/  R2UR UR11, R21 ;  /* 0x00000000150b72ca */ /* 0x000fe200000e0000 */
[----:B------:R-:W-:Y:S01]  /*16890*/  UMOV UR9, UR39 ;  /* 0x0000002700097c82 */ /* 0x000fe20008000000 */
[----:B------:R-:W-:-:S02]  /*168a0*/  WARPGROUP.DEPBAR.LE gsb0, 0x0 ;  /* 0x00008000000079c5 */ /* 0x000fc40000010000 */
[----:B------:R-:W-:-:S09]  /*168b0*/  WARPGROUP.ARRIVE ;  /* 0x00000000000079c5 */ /* 0x000fd20000000000 */
        /* <DEDUP_REMOVED lines=165> */
[----:B------:R-:W-:-:S09]  /*17310*/  UMOV UR17, UR39 ;  /* 0x0000002700117c82 */ /* 0x000fd20008000000 */
        /* <DEDUP_REMOVED lines=85> */
[----:B------:R-:W-:Y:S01]  /*17870*/  UMOV UR28, UR52 ;  /* 0x00000034001c7c82 */ /* 0x000fe20008000000 */
[----:B------:R-:W-:Y:S01]  /*17880*/  R2UR UR23, R21 ;  /* 0x00000000151772ca */ /* 0x000fe200000e0000 */
[----:B------:R-:W-:Y:S01]  /*17890*/  UMOV UR29, UR53 ;  /* 0x00000035001d7c82 */ /* 0x000fe20008000000 */
[----:B------:R-:W-:Y:S01]  /*178a0*/  UMOV UR24, UR52 ;  /* 0x0000003400187c82 */ /* 0x000fe20008000000 */
[----:B------:R-:W-:Y:S01]  /*178b0*/  UMOV UR25, UR53 ;  /* 0x0000003500197c82 */ /* 0x000fe20008000000 */
[----:B------:R-:W-:Y:S01]  /*178c0*/  R2UR UR45, R6 ;  /* 0x00000000062d72ca */ /* 0x000fe200000e0000 */
[----:B------:R0:W5:Y:S02]  /*178d0*/  LDL.LU.64 R8, [R1+0x68] ;  /* 0x0000680001087983 */ /* 0x0001640000300a00 */
[----:B------:R-:W-:-:S02]  /*178e0*/  UMOV UR20, UR38 ;  /* 0x0000002600147c82 */ /* 0x000fc40008000000 */
        /* <DEDUP_REMOVED lines=178> */
[----:B------:R-:W-:Y:S02]  /*18410*/  R2UR UR44, R5 ;  /* 0x00000000052c72ca */ /* 0x000fe400000e0000 */
[----:B------:R-:W-:Y:S02]  /*18420*/  R2UR UR18, R20 ;  /* 0x00000000141272ca */ /* 0x000fe400000e0000 */
[----:B------:R-:W-:Y:S01]  /*18430*/  R2UR UR19, R21 ;  /* 0x00000000151372ca */ /* 0x000fe200000e0000 */
[----:B------:R-:W-:-:S08]  /*18440*/  UMOV UR17, UR45 ;  /* 0x0000002d00117c82 */ /* 0x000fd00008000000 */
        /* <DEDUP_REMOVED lines=275> */
[----:B0-----:R-:W-:Y:S06]  /*19580*/  @!P0 BRA `(.L_x_3479) ;  /* 0x0000000000048947 */ /* 0x001fec0003800000 */
[----:B------:R-:W-:Y:S01]  /*19590*/  BPT.TRAP 0x1 ;  /* 0x000000040000795c */ /* 0x000fe20000300000 */
.L_x_3479:
[----:B------:R-:W-:Y:S02]  /*195a0*/  SHF.L.U32 R0, R12, 0x1f, RZ ;  /* 0x0000001f0c007819 */ /* 0x000fe400000006ff */
[----:B------:R-:W-:-:S04]  /*195b0*/  LEA R15, R13, R2, 0x3 ;  /* 0x000000020d0f7211 */ /* 0x000fc800078e18ff */
[----:B------:R0:W1:Y:S01]  /*195c0*/  SYNCS.PHASECHK.TRANS64.TRYWAIT P2, [R15+URZ+0x36850], R0 ;  /* 0x036850000f0075a7 */ /* 0x000062000804017f */
[----:B------:R-:W-:Y:S05]  /*195d0*/  @!P0 BRA `(.L_x_3480) ;  /* 0x0000000000048947 */ /* 0x000fea0003800000 */
[----:B------:R-:W-:Y:S01]  /*195e0*/  BPT.TRAP 0x1 ;  /* 0x000000040000795c */ /* 0x000fe20000300000 */
.L_x_3480:
[----:B------:R-:W-:Y:S04]  /*195f0*/  BSSY B1, `(.L_x_3481) ;  /* 0x0000004000017945 */ /* 0x000fe80003800000 */
[----:B-1----:R-:W-:Y:S05]  /*19600*/  @P2 BRA `(.L_x_3482) ;  /* 0x0000000000082947 */ /* 0x002fea0003800000 */
[----:B------:R-:W1:Y:S02]  /*19610*/  SYNCS.PHASECHK.TRANS64.TRYWAIT P2, [R15+URZ+0x36850], R0 ;  /* 0x036850000f0075a7 */ /* 0x000e64000804017f */
[----:B-1----:R-:W-:Y:S05]  /*19620*/  @!P2 BRA `(.L_x_3483) ;  /* 0x000000b80058a947 */ /* 0x002fea0003800000 */
.L_x_3482:
[----:B------:R-:W-:Y:S05]  /*19630*/  BSYNC B1 ;  /* 0x0000000000017941 */ /* 0x000fea0003800000 */
.L_x_3481:
[----:B01----:R-:W-:Y:S01]  /*19640*/  VIADD R0, R2, 0x400 ;  /* 0x0000040002007836 */ /* 0x003fe20000000000 */
[----:B------:R-:W-:Y:S01]  /*19650*/  WARPGROUP.ARRIVE ;  /* 0x00000000000079c5 */ /* 0x000fe20000000000 */
[----:B------:R-:W-:Y:S01]  /*19660*/  IMAD.MOV.U32 R5, RZ, RZ, 0x40000040 ;  /* 0x40000040ff057424 */ /* 0x000fe200078e00ff */
[----:B------:R-:W-:Y:S01]  /*19670*/  ULDC UR5, c[0x0][0x9d8] ;  /* 0x0002760000057ab9 */ /* 0x000fe20000000800 */
[----:B------:R-:W-:Y:S01]  /*19680*/  ULDC UR4, c[0x0][0x988] ;  /* 0x0002620000047ab9 */ /* 0x000fe20000000800 */
[----:B------:R-:W-:Y:S01]  /*19690*/  SHF.R.U32.HI R0, RZ, 0x4, R0 ;  /* 0x00000004ff007819 */ /* 0x000fe20000011600 */
[----:B------:R-:W-:Y:S01]  /*196a0*/  FMUL.FTZ R6, R169, UR5 ;  /* 0x00000005a9067c20 */ /* 0x000fe20008410000 */
[----:B------:R-:W-:Y:S01]  /*196b0*/  FMUL.FTZ R21, R172, UR5 ;  /* 0x00000005ac157c20 */ /* 0x000fe20008410000 */
        /* <DEDUP_REMOVED lines=12> */
[----:B------:R-:W-:Y:S01]  /*19780*/  IMAD.MOV.U32 R13, RZ, RZ, 0x40000040 ;  /* 0x40000040ff0d7424 */ /* 0x000fe200078e00ff */
[----:B------:R-:W-:Y:S01]  /*19790*/  MUFU.TANH R21, R21 ;  /* 0x0000001500157308 */ /* 0x000fe20000002400 */
[----:B------:R-:W-:Y:S01]  /*197a0*/  FMUL.FTZ R162, R163, UR5 ;  /* 0x00000005a3a27c20 */ /* 0x000fe20008410000 */
[----:B------:R-:W-:Y:S01]  /*197b0*/  R2UR UR6, R12 ;  /* 0x000000000c0672ca */ /* 0x000fe200000e0000 */
[----:B------:R-:W-:Y:S01]  /*197c0*/  FMUL.FTZ R163, R166, UR5 ;  /* 0x00000005a6a37c20 */ /* 0x000fe20008410000 */
[----:B------:R-:W-:Y:S01]  /*197d0*/  R2UR UR7, R13 ;  /* 0x000000000d0772ca */ /* 0x000fe200000e0000 */
[----:B------:R-:W-:Y:S01]  /*197e0*/  FMUL.FTZ R166, R167, UR5 ;  /* 0x00000005a7a67c20 */ /* 0x000fe20008410000 */
[----:B------:R-:W-:Y:S01]  /*197f0*/  IADD3 R4, R12, 0x80, RZ ;  /* 0x000000800c047810 */ /* 0x000fe20007ffe0ff */
        /* <DEDUP_REMOVED lines=10> */
[----:B------:R-:W-:Y:S01]  /*198a0*/  HGMMA.64x192x16.F32 R24, R200, gdesc[UR4].tnspB, R24, gsb0 ;  /* 0x42e00004c8187df0 */ /* 0x000fe20008000818 */
[----:B------:R-:W-:Y:S01]  /*198b0*/  R2UR UR6, R4 ;  /* 0x00000000040672ca */ /* 0x000fe200000e0000 */
[----:B------:R-:W-:Y:S01]  /*198c0*/  VIADD R4, R12, 0x100 ;  /* 0x000001000c047836 */ /* 0x000fe20000000000 */
[----:B------:R-:W-:Y:S01]  /*198d0*/  R2UR UR7, R5 ;  /* 0x00000000050772ca */ /* 0x000fe200000e0000 */
[----:B------:R-:W-:Y:S01]  /*198e0*/  FMUL.FTZ R159, R144, UR5 ;  /* 0x00000005909f7c20 */ /* 0x000fe20008410000 */
[----:B------:R-:W-:Y:S01]  /*198f0*/  MOV R5, 0x40000040 ;  /* 0x4000004000057802 */ /* 0x000fe20000000f00 */
[----:B------:R-:W-:Y:S01]  /*19900*/  FMUL.FTZ R172, R145, UR5 ;  /* 0x0000000591ac7c20 */ /* 0x000fe20008410000 */
[----:B------:R-:W2:Y:S01]  /*19910*/  MUFU.TANH R171, R171 ;  /* 0x000000ab00ab7308 */ /* 0x000ea20000002400 */
[----:B0-----:R-:W-:Y:S01]  /*19920*/  FMNMX.FTZ R3, R0, R11, !PT ;  /* 0x0000000b00037209 */ /* 0x001fe20007810000 */
[----:B------:R-:W-:Y:S01]  /*19930*/  FMUL.FTZ R145, R147, UR5 ;  /* 0x0000000593917c20 */ /* 0x000fe20008410000 */
[----:B------:R-:W-:Y:S01]  /*19940*/  FMUL.FTZ R147, R148, UR5 ;  /* 0x0000000594937c20 */ /* 0x000fe20008410000 */
[----:B------:R-:W-:Y:S01]  /*19950*/  FMUL.FTZ R148, R149, UR5 ;  /* 0x0000000595947c20 */ /* 0x000fe20008410000 */
[----:B------:R-:W-:Y:S01]  /*19960*/  FMNMX.FTZ R3, R6, R3, !PT ;  /* 0x0000000306037209 */ /* 0x000fe20007810000 */
[----:B------:R-:W-:Y:S01]  /*19970*/  FMUL.FTZ R136, R136, UR5 ;  /* 0x0000000588887c20 */ /* 0x000fe20008410000 */
[----:B------:R-:W-:Y:S01]  /*19980*/  FMUL.FTZ R137, R137, UR5 ;  /* 0x0000000589897c20 */ /* 0x000fe20008410000 */
[----:B------:R-:W0:Y:S01]  /*19990*/  MUFU.TANH R161, R161 ;  /* 0x000000a100a17308 */ /* 0x000e220000002400 */
[----:B------:R-:W-:Y:S01]  /*199a0*/  FMNMX.FTZ R3, R21, R3, !PT ;  /* 0x0000000315037209 */ /* 0x000fe20007810000 */
[----:B------:R-:W-:Y:S01]  /*199b0*/  FMUL.FTZ R140, R140, UR5 ;  /* 0x000000058c8c7c20 */ /* 0x000fe20008410000 */
[----:B------:R-:W-:Y:S01]  /*199c0*/  FMUL.FTZ R141, R141, UR5 ;  /* 0x000000058d8d7c20 */ /* 0x000fe20008410000 */
[----:B------:R-:W-:Y:S01]  /*199d0*/  FMUL.FTZ R128, R128, UR5 ;  /* 0x0000000580807c20 */ /* 0x000fe20008410000 */
[----:B-1----:R-:W-:Y:S01]  /*199e0*/  FMNMX.FTZ R3, R169, R3, !PT ;  /* 0x00000003a9037209 */ /* 0x002fe20007810000 */
        /* <DEDUP_REMOVED lines=9> */
[----:B------:R-:W-:Y:S01]  /*19a80*/  VIADD R120, R12, 0x200 ;  /* 0x000002000c787836 */ /* 0x000fe20000000000 */
[----:B------:R-:W2:Y:S01]  /*19a90*/  MUFU.TANH R165, R165 ;  /* 0x000000a500a57308 */ /* 0x000ea20000002400 */
[----:B0-----:R-:W-:Y:S01]  /*19aa0*/  FMNMX.FTZ R3, R161, R3, !PT ;  /* 0x00000003a1037209 */ /* 0x001fe20007810000 */
[----:B------:R-:W-:-:S02]  /*19ab0*/  IMAD.MOV.U32 R121, RZ, RZ, 0x40000040 ;  /* 0x40000040ff797424 */ /* 0x000fc400078e00ff */
        /* <DEDUP_REMOVED lines=22> */
[----:B0-----:R-:W-:Y:S01]  /*19c20*/  FMNMX.FTZ R3, R167, R3, !PT ;  /* 0x00000003a7037209 */ /* 0x001fe20007810000 */
[----:B------:R-:W-:Y:S01]  /*19c30*/  FMUL.FTZ R127, R127, UR5 ;  /* 0x000000057f7f7c20 */ /* 0x000fe20008410000 */
[----:B------:R-:W-:Y:S01]  /*19c40*/  @!P1 VIADD R14, R14, 0x36840 ;  /* 0x000368400e0e9836 */ /* 0x000fe20000000000 */
[----:B-----5:R-:W-:Y:S01]  /*19c50*/  ISETP.GT.AND P2, PT, R9, RZ, PT ;  /* 0x000000ff0900720c */ /* 0x020fe20003f44270 */
[----:B------:R-:W-:Y:S01]  /*19c60*/  @!P1 VIADD R15, R15, 0x36860 ;  /* 0x000368600f0f9836 */ /* 0x000fe20000000000 */
[----:B------:R-:W-:-:S02]  /*19c70*/  IADD3 R9, R9, -0x1, RZ ;  /* 0xffffffff09097810 */ /* 0x000fc40007ffe0ff */
[----:B------:R-:W0:Y:S01]  /*19c80*/  MUFU.TANH R157, R157 ;  /* 0x0000009d009d7308 */ /* 0x000e220000002400 */
[----:B-1----:R-:W-:Y:S02]  /*19c90*/  FMNMX.FTZ R3, R153, R3, !PT ;  /* 0x0000000399037209 */ /* 0x002fe40007810000 */
[----:B------:R-:W-:-:S05]  /*19ca0*/  @!P1 PRMT R14, RZ, 0x654, R14 ;  /* 0x00000654ff0e9816 */ /* 0x000fca000000000e */
        /* <DEDUP_REMOVED lines=34> */
[----:B------:R-:W-:Y:S02]  /*19ed0*/  WARPGROUP.DEPBAR.LE gsb0, 0x0 ;  /* 0x00008000000079c5 */ /* 0x000fe40000010000 */
[----:B------:R-:W-:-:S04]  /*19ee0*/  WARPGROUP.ARRIVE ;  /* 0x00000000000079c5 */ /* 0x000fc80000000000 */
[----:B------:R-:W0:Y:S02]  /*19ef0*/  MUFU.TANH R20, R20 ;  /* 0x0000001400147308 */ /* 0x000e240000002400 */
[----:B------:R-:W-:Y:S01]  /*19f00*/  HGMMA.64x192x16.F32 R24, R196, gdesc[UR4].tnspB, R24, gsb0 ;  /* 0x42e00004c4187df0 */ /* 0x000fe20008000818 */
[----:B------:R-:W-:Y:S01]  /*19f10*/  R2UR UR6, R4 ;  /* 0x00000000040672ca */ /* 0x000fe200000e0000 */
[----:B------:R-:W-:Y:S01]  /*19f20*/  VIADD R4, R12, 0x180 ;  /* 0x000001800c047836 */ /* 0x000fe20000000000 */
[----:B------:R-:W-:Y:S01]  /*19f30*/  R2UR UR7, R5 ;  /* 0x00000000050772ca */ /* 0x000fe200000e0000 */
[----:B------:R-:W-:Y:S02]  /*19f40*/  IMAD.MOV.U32 R5, RZ, RZ, 0x40000040 ;  /* 0x40000040ff057424 */ /* 0x000fe400078e00ff */
[----:B------:R-:W3:Y:S08]  /*19f50*/  MUFU.TANH R168, R168 ;  /* 0x000000a800a87308 */ /* 0x000ef00000002400 */
[----:B------:R-:W4:Y:S08]  /*19f60*/  MUFU.TANH R170, R170 ;  /* 0x000000aa00aa7308 */ /* 0x000f300000002400 */
[----:B------:R-:W4:Y:S08]  /*19f70*/  MUFU.TANH R160, R160 ;  /* 0x000000a000a07308 */ /* 0x000f300000002400 */
[----:B------:R-:W4:Y:S08]  /*19f80*/  MUFU.TANH R162, R162 ;  /* 0x000000a200a27308 */ /* 0x000f300000002400 */
[----:B------:R-:W4:Y:S08]  /*19f90*/  MUFU.TANH R163, R163 ;  /* 0x000000a300a37308 */ /* 0x000f300000002400 */
[----:B------:R-:W4:Y:S08]  /*19fa0*/  MUFU.TANH R166, R166 ;  /* 0x000000a600a67308 */ /* 0x000f300000002400 */
        /* <DEDUP_REMOVED lines=22> */
[----:B------:R-:W-:Y:S01]  /*1a110*/  HGMMA.64x192x16.F32 R24, R192, gdesc[UR4].tnspB, R24, gsb0 ;  /* 0x42e00004c0187df0 */ /* 0x000fe20008000818 */
[----:B------:R-:W-:Y:S02]  /*1a120*/  R2UR UR6, R4 ;  /* 0x00000000040672ca */ /* 0x000fe400000e0000 */
[----:B------:R-:W-:Y:S02]  /*1a130*/  R2UR UR7, R5 ;  /* 0x00000000050772ca */ /* 0x000fe400000e0000 */
[----:B-1----:R-:W-:Y:S02]  /*1a140*/  FMNMX.FTZ R4, R125, R3, !PT ;  /* 0x000000037d047209 */ /* 0x002fe40007810000 */
[----:B------:R-:W-:-:S03]  /*1a150*/  MOV R5, UR4 ;  /* 0x0000000400057c02 */ /* 0x000fc60008000f00 */
[----:B------:R-:W1:Y:S02]  /*1a160*/  SHFL.BFLY PT, R3, R4, 0x2, 0x1f ;  /* 0x0c401f0004037f89 */ /* 0x000e6400000e0000 */
[----:B-1----:R-:W-:-:S05]  /*1a170*/  FMNMX.FTZ R4, R4, R3, !PT ;  /* 0x0000000304047209 */ /* 0x002fca0007810000 */
[----:B------:R-:W1:Y:S02]  /*1a180*/  SHFL.BFLY PT, R3, R4, 0x1, 0x1f ;  /* 0x0c201f0004037f89 */ /* 0x000e6400000e0000 */
[----:B-1----:R-:W-:-:S05]  /*1a190*/  FMNMX.FTZ R4, R4, R3, !PT ;  /* 0x0000000304047209 */ /* 0x002fca0007810000 */
[C---:B------:R-:W-:Y:S01]  /*1a1a0*/  FMUL.FTZ R174, R4.reuse, R5 ;  /* 0x0000000504ae7220 */ /* 0x040fe20000410000 */
[----:B------:R-:W-:-:S03]  /*1a1b0*/  FADD.FTZ R3, -R4, R11 ;  /* 0x0000000b04037221 */ /* 0x000fc60000010100 */
[-CC-:B------:R-:W-:Y:S01]  /*1a1c0*/  FFMA.FTZ R200, R0, R5.reuse, -R174.reuse ;  /* 0x0000000500c87223 */ /* 0x180fe200000108ae */
[----:B--2---:R-:W-:Y:S01]  /*1a1d0*/  FMNMX.FTZ R0, R13, R10, !PT ;  /* 0x0000000a0d007209 */ /* 0x004fe20007810000 */
[-CC-:B------:R-:W-:Y:S01]  /*1a1e0*/  FFMA.FTZ R11, R6, R5.reuse, -R174.reuse ;  /* 0x00000005060b7223 */ /* 0x180fe200000108ae */
[-C--:B------:R-:W-:Y:S01]  /*1a1f0*/  FMUL.FTZ R3, R3, R5.reuse ;  /* 0x0000000503037220 */ /* 0x080fe20000410000 */
[-CC-:B------:R-:W-:Y:S01]  /*1a200*/  FFMA.FTZ R202, R21, R5.reuse, -R174.reuse ;  /* 0x0000000515ca7223 */ /* 0x180fe200000108ae */
[----:B0-----:R-:W-:Y:S01]  /*1a210*/  FMNMX.FTZ R0, R20, R0, !PT ;  /* 0x0000000014007209 */ /* 0x001fe20007810000 */
[----:B------:R-:W-:Y:S01]  /*1a220*/  MUFU.EX2 R200, R200 ;  /* 0x000000c800c87308 */ /* 0x000fe20000000800 */
[-CC-:B------:R-:W-:Y:S01]  /*1a230*/  FFMA.FTZ R169, R169, R5.reuse, -R174.reuse ;  /* 0x00000005a9a97223 */ /* 0x180fe200000108ae */
[-CC-:B------:R-:W-:Y:S01]  /*1a240*/  FFMA.FTZ R196, R171, R5.reuse, -R174.reuse ;  /* 0x00000005abc47223 */ /* 0x180fe200000108ae */
[----:B---3--:R-:W-:Y:S01]  /*1a250*/  FMNMX.FTZ R0, R168, R0, !PT ;  /* 0x00000000a8007209 */ /* 0x008fe20007810000 */
[-CC-:B------:R-:W-:Y:S01]  /*1a260*/  FFMA.FTZ R161, R161, R5.reuse, -R174.reuse ;  /* 0x00000005a1a17223 */ /* 0x180fe200000108ae */
[-CC-:B------:R-:W-:Y:S01]  /*1a270*/  FFMA.FTZ R198, R164, R5.reuse, -R174.reuse ;  /* 0x00000005a4c67223 */ /* 0x180fe200000108ae */
[-CC-:B------:R-:W-:Y:S01]  /*1a280*/  FFMA.FTZ R164, R165, R5.reuse, -R174.reuse ;  /* 0x00000005a5a47223 */ /* 0x180fe200000108ae */
[----:B----4-:R-:W-:Y:S01]  /*1a290*/  FMNMX.FTZ R0, R170, R0, !PT ;  /* 0x00000000aa007209 */ /* 0x010fe20007810000 */
[----:B------:R-:W0:Y:S01]  /*1a2a0*/  MUFU.EX2 R3, R3 ;  /* 0x0000000300037308 */ /* 0x000e220000000800 */
[-CC-:B------:R-:W-:Y:S01]  /*1a2b0*/  FFMA.FTZ R125, R125, R5.reuse, -R174.reuse ;  /* 0x000000057d7d7223 */ /* 0x180fe200000108ae */
[-CC-:B------:R-:W-:Y:S01]  /*1a2c0*/  FFMA.FTZ R165, R153, R5.reuse, -R174.reuse ;  /* 0x0000000599a57223 */ /* 0x180fe200000108ae */
        /* <DEDUP_REMOVED lines=8> */
[----:B------:R-:W-:Y:S01]  /*1a350*/  MUFU.EX2 R202, R202 ;  /* 0x000000ca00ca7308 */ /* 0x000fe20000000800 */
[----:B0-----:R-:W-:Y:S02]  /*1a360*/  FFMA.FTZ R8, R3, R8, R200 ;  /* 0x0000000803087223 */ /* 0x001fe400000100c8 */
[----:B------:R-:W-:-:S04]  /*1a370*/  FMNMX.FTZ R0, R152, R0, !PT ;  /* 0x0000000098007209 */ /* 0x000fc80007810000 */
[----:B------:R-:W-:Y:S01]  /*1a380*/  FMNMX.FTZ R0, R154, R0, !PT ;  /* 0x000000009a007209 */ /* 0x000fe20007810000 */
[----:B------:R-:W-:Y:S01]  /*1a390*/  MUFU.EX2 R169, R169 ;  /* 0x000000a900a97308 */ /* 0x000fe20000000800 */
[----:B-1----:R-:W-:Y:S02]  /*1a3a0*/  F2FP.F16.F32.PACK_AB R200, R11, R200 ;  /* 0x000000c80bc8723e */ /* 0x002fe400000000ff */
        /* <DEDUP_REMOVED lines=25> */
[----:B------:R-:W-:-:S05]  /*1a540*/  FMNMX.FTZ R0, R127, R0, !PT ;  /* 0x000000007f007209 */ /* 0x000fca0007810000 */
[----:B------:R-:W0:Y:S01]  /*1a550*/  SHFL.BFLY PT, R6, R0, 0x2, 0x1f ;  /* 0x0c401f0000067f89 */ /* 0x000e2200000e0000 */
[----:B------:R-:W-:Y:S02]  /*1a560*/  WARPGROUP.DEPBAR.LE gsb0, 0x0 ;  /* 0x00008000000079c5 */ /* 0x000fe40000010000 */
[----:B------:R-:W-:Y:S01]  /*1a570*/  WARPGROUP.ARRIVE ;  /* 0x00000000000079c5 */ /* 0x000fe20000000000 */
[-CC-:B------:R-:W-:Y:S01]  /*1a580*/  FFMA.FTZ R192, R167, R5.reuse, -R174.reuse ;  /* 0x00000005a7c07223 */ /* 0x180fe200000108ae */
[----:B0-----:R-:W-:Y:S01]  /*1a590*/  FMNMX.FTZ R6, R0, R6, !PT ;  /* 0x0000000600067209 */ /* 0x001fe20007810000 */
[-CC-:B------:R-:W-:Y:S01]  /*1a5a0*/  FFMA.FTZ R194, R156, R5.reuse, -R174.reuse ;  /* 0x000000059cc27223 */ /* 0x180fe200000108ae */
[----:B------:R-:W-:Y:S02]  /*1a5b0*/  FFMA.FTZ R156, R172, R5, -R174 ;  /* 0x00000005ac9c7223 */ /* 0x000fe400000108ae */
[----:B------:R-:W-:Y:S01]  /*1a5c0*/  HGMMA.64x192x16.F32 R24, R188, gdesc[UR4].tnspB, R24, gsb0 ;  /* 0x42e00004bc187df0 */ /* 0x000fe20008000818 */
[----:B------:R-:W-:Y:S01]  /*1a5d0*/  R2UR UR6, R120 ;  /* 0x00000000780672ca */ /* 0x000fe200000e0000 */
[----:B------:R-:W0:Y:S01]  /*1a5e0*/  SHFL.BFLY PT, R0, R6, 0x1, 0x1f ;  /* 0x0c201f0006007f89 */ /* 0x000e2200000e0000 */
[----:B------:R-:W-:Y:S01]  /*1a5f0*/  R2UR UR7, R121 ;  /* 0x00000000790772ca */ /* 0x000fe200000e0000 */
[----:B------:R-:W-:Y:S01]  /*1a600*/  IMAD.MOV.U32 R121, RZ, RZ, 0x40000040 ;  /* 0x40000040ff797424 */ /* 0x000fe200078e00ff */
[C---:B------:R-:W-:Y:S01]  /*1a610*/  IADD3 R120, R12.reuse, 0x280, RZ ;  /* 0x000002800c787810 */ /* 0x040fe20007ffe0ff */
[----:B------:R-:W-:Y:S01]  /*1a620*/  VIADD R12, R12, 0x300 ;  /* 0x000003000c0c7836 */ /* 0x000fe20000000000 */
[----:B------:R-:W-:Y:S08]  /*1a630*/  MUFU.EX2 R192, R192 ;  /* 0x000000c000c07308 */ /* 0x000ff00000000800 */
[----:B------:R-:W-:Y:S08]  /*1a640*/  MUFU.EX2 R194, R194 ;  /* 0x000000c200c27308 */ /* 0x000ff00000000800 */
[----:B------:R-:W-:Y:S01]  /*1a650*/  MUFU.EX2 R156, R156 ;  /* 0x0000009c009c7308 */ /* 0x000fe20000000800 */
[----:B0-----:R-:W-:-:S05]  /*1a660*/  FMNMX.FTZ R6, R6, R0, !PT ;  /* 0x0000000006067209 */ /* 0x001fca0007810000 */
[----:B------:R-:W-:Y:S02]  /*1a670*/  FADD.FTZ R0, -R6, R10 ;  /* 0x0000000a06007221 */ /* 0x000fe40000010100 */
[----:B------:R0:W-:Y:S02]  /*1a680*/  MUFU.EX2 R10, R125 ;  /* 0x0000007d000a7308 */ /* 0x0001e40000000800 */
[----:B------:R-:W-:-:S06]  /*1a690*/  FMUL.FTZ R0, R0, R5 ;  /* 0x0000000500007220 */ /* 0x000fcc0000410000 */
[----:B------:R-:W-:Y:S01]  /*1a6a0*/  MUFU.EX2 R0, R0 ;  /* 0x0000000000007308 */ /* 0x000fe20000000800 */
[----:B------:R-:W-:Y:S02]  /*1a6b0*/  WARPGROUP.DEPBAR.LE gsb0, 0x0 ;  /* 0x00008000000079c5 */ /* 0x000fe40000010000 */
[----:B------:R-:W-:Y:S01]  /*1a6c0*/  WARPGROUP.ARRIVE ;  /* 0x00000000000079c5 */ /* 0x000fe20000000000 */
[-CC-:B------:R-:W-:Y:S01]  /*1a6d0*/  FFMA.FTZ R190, R147, R5.reuse, -R174.reuse ;  /* 0x0000000593be7223 */ /* 0x180fe200000108ae */
[----:B------:R-:W-:-:S04]  /*1a6e0*/  FFMA.FTZ R188, R159, R5, -R174 ;  /* 0x000000059fbc7223 */ /* 0x000fc800000108ae */
[----:B------:R-:W-:Y:S01]  /*1a6f0*/  HGMMA.64x192x16.F32 R24, R184, gdesc[UR4].tnspB, R24, gsb0 ;  /* 0x42e00004b8187df0 */ /* 0x000fe20008000818 */
[----:B------:R-:W-:Y:S01]  /*1a700*/  R2UR UR6, R120 ;  /* 0x00000000780672ca */ /* 0x000fe200000e0000 */
[-CC-:B------:R-:W-:Y:S01]  /*1a710*/  FFMA.FTZ R120, R141, R5.reuse, -R174.reuse ;  /* 0x000000058d787223 */ /* 0x180fe200000108ae */
[----:B------:R-:W-:Y:S01]  /*1a720*/  R2UR UR7, R121 ;  /* 0x00000000790772ca */ /* 0x000fe200000e0000 */
[----:B------:R-:W-:Y:S01]  /*1a730*/  MUFU.EX2 R188, R188 ;  /* 0x000000bc00bc7308 */ /* 0x000fe20000000800 */
[----:B------:R-:W-:-:S07]  /*1a740*/  FFMA.FTZ R121, R149, R5, -R174 ;  /* 0x0000000595797223 */ /* 0x000fce00000108ae */
[----:B------:R-:W-:Y:S08]  /*1a750*/  MUFU.EX2 R190, R190 ;  /* 0x000000be00be7308 */ /* 0x000ff00000000800 */
[----:B------:R-:W-:Y:S08]  /*1a760*/  MUFU.EX2 R120, R120 ;  /* 0x0000007800787308 */ /* 0x000ff00000000800 */
[----:B------:R-:W-:Y:S01]  /*1a770*/  MUFU.EX2 R121, R121 ;  /* 0x0000007900797308 */ /* 0x000fe20000000800 */
[----:B------:R-:W-:-:S02]  /*1a780*/  WARPGROUP.DEPBAR.LE gsb0, 0x0 ;  /* 0x00008000000079c5 */ /* 0x000fc40000010000 */
[----:B------:R-:W-:Y:S01]  /*1a790*/  WARPGROUP.ARRIVE ;  /* 0x00000000000079c5 */ /* 0x000fe20000000000 */
[-CC-:B------:R-:W-:Y:S01]  /*1a7a0*/  FFMA.FTZ R186, R140, R5.reuse, -R174.reuse ;  /* 0x000000058cba7223 */ /* 0x180fe200000108ae */
[-C--:B------:R-:W-:Y:S01]  /*1a7b0*/  FMUL.FTZ R140, R6, R5.reuse ;  /* 0x00000005068c7220 */ /* 0x080fe20000410000 */
[-CC-:B------:R-:W-:Y:S01]  /*1a7c0*/  FFMA.FTZ R184, R136, R5.reuse, -R174.reuse ;  /* 0x0000000588b87223 */ /* 0x180fe200000108ae */
[-C--:B------:R-:W-:Y:S02]  /*1a7d0*/  FFMA.FTZ R136, R137, R5.reuse, -R174 ;  /* 0x0000000589887223 */ /* 0x080fe400000108ae */
[----:B------:R-:W-:Y:S01]  /*1a7e0*/  HGMMA.64x192x16.F32 R24, R180, gdesc[UR4].tnspB, R24, gsb0 ;  /* 0x42e00004b4187df0 */ /* 0x000fe20008000818 */
[-CC-:B------:R-:W-:Y:S01]  /*1a7f0*/  FFMA.FTZ R201, R13, R5.reuse, -R140.reuse ;  /* 0x000000050dc97223 */ /* 0x180fe2000001088c */
[----:B------:R-:W-:Y:S01]  /*1a800*/  MOV R13, 0x40000040 ;  /* 0x40000040000d7802 */ /* 0x000fe20000000f00 */
[-CC-:B------:R-:W-:Y:S01]  /*1a810*/  FFMA.FTZ R20, R20, R5.reuse, -R140.reuse ;  /* 0x0000000514147223 */ /* 0x180fe2000001088c */
[----:B------:R-:W-:Y:S01]  /*1a820*/  R2UR UR6, R12 ;  /* 0x000000000c0672ca */ /* 0x000fe200000e0000 */
[-CC-:B------:R-:W-:Y:S01]  /*1a830*/  FFMA.FTZ R203, R168, R5.reuse, -R140.reuse ;  /* 0x00000005a8cb7223 */ /* 0x180fe2000001088c */
[----:B------:R-:W-:Y:S01]  /*1a840*/  R2UR UR7, R13 ;  /* 0x000000000d0772ca */ /* 0x000fe200000e0000 */
[----:B------:R-:W1:Y:S01]  /*1a850*/  MUFU.EX2 R201, R201 ;  /* 0x000000c900c97308 */ /* 0x000e620000000800 */
[-CC-:B------:R-:W-:Y:S01]  /*1a860*/  FFMA.FTZ R141, R170, R5.reuse, -R140.reuse ;  /* 0x00000005aa8d7223 */ /* 0x180fe2000001088c */
[-CC-:B------:R-:W-:Y:S01]  /*1a870*/  FFMA.FTZ R197, R160, R5.reuse, -R140.reuse ;  /* 0x00000005a0c57223 */ /* 0x180fe2000001088c */
[-CC-:B------:R-:W-:Y:S01]  /*1a880*/  FFMA.FTZ R199, R163, R5.reuse, -R140.reuse ;  /* 0x00000005a3c77223 */ /* 0x180fe2000001088c */
[-C--:B------:R-:W-:Y:S01]  /*1a890*/  FFMA.FTZ R12, R145, R5.reuse, -R140 ;  /* 0x00000005910c7223 */ /* 0x080fe2000001088c */
[----:B------:R-:W-:Y:S01]  /*1a8a0*/  FADD.FTZ R145, R11, R8 ;  /* 0x000000080b917221 */ /* 0x000fe20000010000 */
[-CC-:B------:R-:W-:Y:S01]  /*1a8b0*/  FFMA.FTZ R147, R166, R5.reuse, -R140.reuse ;  /* 0x00000005a6937223 */ /* 0x180fe2000001088c */
[-CC-:B------:R-:W-:Y:S01]  /*1a8c0*/  FFMA.FTZ R193, R152, R5.reuse, -R140.reuse ;  /* 0x0000000598c17223 */ /* 0x180fe2000001088c */
[----:B------:R-:W2:Y:S01]  /*1a8d0*/  MUFU.EX2 R20, R20 ;  /* 0x0000001400147308 */ /* 0x000ea20000000800 */
[-CC-:B------:R-:W-:Y:S01]  /*1a8e0*/  FFMA.FTZ R185, R138, R5.reuse, -R140.reuse ;  /* 0x000000058ab97223 */ /* 0x180fe2000001088c */
[----:B------:R-:W-:Y:S01]  /*1a8f0*/  @!P1 PRMT R138, RZ, 0x654, R15 ;  /* 0x00000654ff8a9816 */ /* 0x000fe2000000000f */
[-CC-:B0-----:R-:W-:Y:S01]  /*1a900*/  FFMA.FTZ R125, R154, R5.reuse, -R140.reuse ;  /* 0x000000059a7d7223 */ /* 0x181fe2000001088c */
[-CC-:B------:R-:W-:Y:S01]  /*1a910*/  FFMA.FTZ R195, R155, R5.reuse, -R140.reuse ;  /* 0x000000059bc37223 */ /* 0x180fe2000001088c */
[-CC-:B------:R-:W-:Y:S01]  /*1a920*/  FFMA.FTZ R137, R158, R5.reuse, -R140.reuse ;  /* 0x000000059e897223 */ /* 0x180fe2000001088c */
[-CC-:B------:R-:W-:Y:S01]  /*1a930*/  FFMA.FTZ R189, R144, R5.reuse, -R140.reuse ;  /* 0x0000000590bd7223 */ /* 0x180fe2000001088c */
[--C-:B------:R-:W-:Y:S01]  /*1a940*/  FFMA.FTZ R191, R146, R5, -R140.reuse ;  /* 0x0000000592bf7223 */ /* 0x100fe2000001088c */
[----:B------:R-:W0:Y:S01]  /*1a950*/  MUFU.EX2 R203, R203 ;  /* 0x000000cb00cb7308 */ /* 0x000e220000000800 */
[----:B-1----:R-:W-:Y:S01]  /*1a960*/  FFMA.FTZ R7, R0, R7, R201 ;  /* 0x0000000700077223 */ /* 0x002fe200000100c9 */
[-CC-:B------:R-:W-:Y:S01]  /*1a970*/  FFMA.FTZ R13, R151, R5.reuse, -R140.reuse ;  /* 0x00000005970d7223 */ /* 0x180fe2000001088c */
[-CC-:B------:R-:W-:Y:S01]  /*1a980*/  FFMA.FTZ R187, R142, R5.reuse, -R140.reuse ;  /* 0x000000058ebb7223 */ /* 0x180fe2000001088c */
[-CC-:B------:R-:W-:Y:S01]  /*1a990*/  FFMA.FTZ R131, R131, R5.reuse, -R140.reuse ;  /* 0x0000000583837223 */ /* 0x180fe2000001088c */
[-CC-:B------:R-:W-:Y:S01]  /*1a9a0*/  FFMA.FTZ R135, R135, R5.reuse, -R140.reuse ;  /* 0x0000000587877223 */ /* 0x180fe2000001088c */
[-CC-:B------:R-:W-:Y:S01]  /*1a9b0*/  FFMA.FTZ R122, R122, R5.reuse, -R140.reuse ;  /* 0x000000057a7a7223 */ /* 0x180fe2000001088c */
[-CC-:B------:R-:W-:Y:S01]  /*1a9c0*/  FFMA.FTZ R123, R123, R5.reuse, -R140.reuse ;  /* 0x000000057b7b7223 */ /* 0x180fe2000001088c */
[----:B------:R-:W1:Y:S01]  /*1a9d0*/  MUFU.EX2 R141, R141 ;  /* 0x0000008d008d7308 */ /* 0x000e620000000800 */
[C---:B--2---:R-:W-:Y:S01]  /*1a9e0*/  FADD.FTZ R8, R20.reuse, R7 ;  /* 0x0000000714087221 */ /* 0x044fe20000010000 */
[--C-:B------:R-:W-:Y:S01]  /*1a9f0*/  FFMA.FTZ R7, R139, R5, -R140.reuse ;  /* 0x000000058b077223 */ /* 0x100fe2000001088c */
[----:B------:R-:W-:Y:S01]  /*1aa00*/  F2FP.F16.F32.PACK_AB R201, R20, R201 ;  /* 0x000000c914c9723e */ /* 0x000fe200000000ff */
[-CC-:B------:R-:W-:Y:S01]  /*1aa10*/  FFMA.FTZ R126, R126, R5.reuse, -R140.reuse ;  /* 0x000000057e7e7223 */ /* 0x180fe2000001088c */
[----:B------:R-:W-:-:S03]  /*1aa20*/  FFMA.FTZ R127, R127, R5, -R140 ;  /* 0x000000057f7f7223 */ /* 0x000fc6000001088c */
[----:B------:R-:W-:Y:S01]  /*1aa30*/  MUFU.EX2 R197, R197 ;  /* 0x000000c500c57308 */ /* 0x000fe20000000800 */
[----:B0-----:R-:W-:-:S07]  /*1aa40*/  FADD.FTZ R8, R203, R8 ;  /* 0x00000008cb087221 */ /* 0x001fce0000010000 */
[----:B------:R-:W-:Y:S01]  /*1aa50*/  MUFU.EX2 R199, R199 ;  /* 0x000000c700c77308 */ /* 0x000fe20000000800 */
[----:B-1----:R-:W-:-:S07]  /*1aa60*/  F2FP.F16.F32.PACK_AB R203, R141, R203 ;  /* 0x000000cb8dcb723e */ /* 0x002fce00000000ff */
        /* <DEDUP_REMOVED lines=22> */
[-C--:B------:R-:W-:Y:S01]  /*1abd0*/  FFMA.FTZ R129, R133, R5.reuse, -R174 ;  /* 0x0000000585817223 */ /* 0x080fe200000108ae */
[-CC-:B------:R-:W-:Y:S01]  /*1abe0*/  FFMA.FTZ R133, R162, R5.reuse, -R140.reuse ;  /* 0x00000005a2857223 */ /* 0x180fe2000001088c */
[-C--:B------:R-:W-:Y:S01]  /*1abf0*/  FFMA.FTZ R181, R130, R5.reuse, -R140 ;  /* 0x0000000582b57223 */ /* 0x080fe2000001088c */
[----:B------:R-:W-:Y:S01]  /*1ac00*/  HGMMA.64x192x16.F32 R24, R176, gdesc[UR4].tnspB, R24, gsb0 ;  /* 0x42e00004b0187df0 */ /* 0x000fe20008000818 */
[----:B------:R-:W-:Y:S01]  /*1ac10*/  MUFU.EX2 R180, R180 ;  /* 0x000000b400b47308 */ /* 0x000fe20000000800 */
[-C--:B------:R-:W-:Y:S01]  /*1ac20*/  FFMA.FTZ R182, R132, R5.reuse, -R174 ;  /* 0x0000000584b67223 */ /* 0x080fe200000108ae */
[-C--:B------:R-:W-:Y:S01]  /*1ac30*/  FFMA.FTZ R183, R134, R5.reuse, -R140 ;  /* 0x0000000586b77223 */ /* 0x080fe2000001088c */
[----:B------:R-:W-:-:S05]  /*1ac40*/  FFMA.FTZ R132, R150, R5, -R174 ;  /* 0x0000000596847223 */ /* 0x000fca00000108ae */
[----:B------:R-:W-:Y:S08]  /*1ac50*/  MUFU.EX2 R133, R133 ;  /* 0x0000008500857308 */ /* 0x000ff00000000800 */
[----:B------:R-:W-:Y:S08]  /*1ac60*/  MUFU.EX2 R181, R181 ;  /* 0x000000b500b57308 */ /* 0x000ff00000000800 */
[----:B------:R-:W-:Y:S08]  /*1ac70*/  MUFU.EX2 R128, R128 ;  /* 0x0000008000807308 */ /* 0x000ff00000000800 */
[----:B------:R-:W-:Y:S08]  /*1ac80*/  MUFU.EX2 R182, R182 ;  /* 0x000000b600b67308 */ /* 0x000ff00000000800 */
[----:B------:R-:W-:Y:S08]  /*1ac90*/  MUFU.EX2 R183, R183 ;  /* 0x000000b700b77308 */ /* 0x000ff00000000800 */
[----:B------:R-:W-:Y:S08]  /*1aca0*/  MUFU.EX2 R129, R129 ;  /* 0x0000008100817308 */ /* 0x000ff00000000800 */
[----:B------:R-:W0:Y:S01]  /*1acb0*/  MUFU.EX2 R132, R132 ;  /* 0x0000008400847308 */ /* 0x000e220000000800 */
[----:B------:R-:W-:-:S02]  /*1acc0*/  WARPGROUP.DEPBAR.LE gsb0, 0x0 ;  /* 0x00008000000079c5 */ /* 0x000fc40000010000 */
[----:B------:R1:W-:Y:S05]  /*1acd0*/  @!P1 SYNCS.ARRIVE.TRANS64.RED.A1T0 RZ, [R14+URZ], RZ ;  /* 0x000000ff0eff99a7 */ /* 0x0003ea000810043f */
[----:B------:R-:W-:Y:S01]  /*1ace0*/  MUFU.EX2 R179, R126 ;  /* 0x0000007e00b37308 */ /* 0x000fe20000000800 */
[----:B------:R-:W-:Y:S02]  /*1acf0*/  F2FP.F16.F32.PACK_AB R178, R10, R124 ;  /* 0x0000007c0ab2723e */ /* 0x000fe400000000ff */
[----:B0-----:R-:W-:Y:S02]  /*1ad00*/  F2FP.F16.F32.PACK_AB R176, R132, R121 ;  /* 0x0000007984b0723e */ /* 0x001fe400000000ff */
[----:B------:R-:W-:Y:S01]  /*1ad10*/  F2FP.F16.F32.PACK_AB R177, R123, R122 ;  /* 0x0000007a7bb1723e */ /* 0x000fe200000000ff */
[----:B-1----:R-:W-:Y:S01]  /*1ad20*/  FADD.FTZ R14, R202, R145 ;  /* 0x00000091ca0e7221 */ /* 0x002fe20000010000 */
[----:B------:R0:W-:Y:S01]  /*1ad30*/  @!P1 SYNCS.ARRIVE.TRANS64.RED.A1T0 RZ, [R138+URZ], RZ ;  /* 0x000000ff8aff99a7 */ /* 0x0001e2000810043f */
[----:B------:R-:W-:-:S02]  /*1ad40*/  F2FP.F16.F32.PACK_AB R202, R169, R202 ;  /* 0x000000caa9ca723e */ /* 0x000fc400000000ff */
[----:B------:R-:W-:Y:S01]  /*1ad50*/  FADD.FTZ R15, R169, R14 ;  /* 0x0000000ea90f7221 */ /* 0x000fe20000010000 */
[----:B------:R-:W-:Y:S01]  /*1ad60*/  FADD.FTZ R14, R141, R8 ;  /* 0x000000088d0e7221 */ /* 0x000fe20000010000 */
[----:B------:R-:W-:Y:S02]  /*1ad70*/  FFMA.FTZ R8, R143, R5, -R140 ;  /* 0x000000058f087223 */ /* 0x000fe4000001088c */
[----:B0-----:R-:W-:Y:S01]  /*1ad80*/  FADD.FTZ R138, R196, R15 ;  /* 0x0000000fc48a7221 */ /* 0x001fe20000010000 */
[----:B------:R-:W-:Y:S01]  /*1ad90*/  FADD.FTZ R14, R197, R14 ;  /* 0x0000000ec50e7221 */ /* 0x000fe20000010000 */
[C---:B------:R-:W-:Y:S02]  /*1ada0*/  F2FP.F16.F32.PACK_AB R196, R161.reuse, R196 ;  /* 0x000000c4a1c4723e */ /* 0x040fe400000000ff */
[----:B------:R-:W0:Y:S01]  /*1adb0*/  MUFU.EX2 R8, R8 ;  /* 0x0000000800087308 */ /* 0x000e220000000800 */
[----:B------:R-:W-:Y:S01]  /*1adc0*/  FADD.FTZ R15, R161, R138 ;  /* 0x0000008aa10f7221 */ /* 0x000fe20000010000 */
[C---:B------:R-:W-:Y:S01]  /*1add0*/  FADD.FTZ R14, R133.reuse, R14 ;  /* 0x0000000e850e7221 */ /* 0x040fe20000010000 */
[----:B------:R-:W-:-:S02]  /*1ade0*/  F2FP.F16.F32.PACK_AB R197, R133, R197 ;  /* 0x000000c585c5723e */ /* 0x000fc400000000ff */
[----:B------:R-:W-:Y:S01]  /*1adf0*/  FADD.FTZ R15, R198, R15 ;  /* 0x0000000fc60f7221 */ /* 0x000fe20000010000 */
[----:B------:R-:W-:Y:S01]  /*1ae00*/  FADD.FTZ R14, R199, R14 ;  /* 0x0000000ec70e7221 */ /* 0x000fe20000010000 */
[C---:B------:R-:W-:Y:S02]  /*1ae10*/  F2FP.F16.F32.PACK_AB R198, R164.reuse, R198 ;  /* 0x000000c6a4c6723e */ /* 0x040fe400000000ff */
[----:B------:R-:W-:Y:S01]  /*1ae20*/  FADD.FTZ R15, R164, R15 ;  /* 0x0000000fa40f7221 */ /* 0x000fe20000010000 */
[C---:B------:R-:W-:Y:S01]  /*1ae30*/  FADD.FTZ R14, R147.reuse, R14 ;  /* 0x0000000e930e7221 */ /* 0x040fe20000010000 */
        /* <DEDUP_REMOVED lines=9> */
[C---:B------:R-:W-:Y:S02]  /*1aed0*/  F2FP.F16.F32.PACK_AB R194, R153.reuse, R194 ;  /* 0x000000c299c2723e */ /* 0x040fe400000000ff */
[----:B------:R-:W-:Y:S01]  /*1aee0*/  FADD.FTZ R15, R153, R130 ;  /* 0x00000082990f7221 */ /* 0x000fe20000010000 */
[C---:B------:R-:W-:Y:S01]  /*1aef0*/  FADD.FTZ R14, R137.reuse, R14 ;  /* 0x0000000e890e7221 */ /* 0x040fe20000010000 */
[----:B------:R-:W-:-:S02]  /*1af00*/  F2FP.F16.F32.PACK_AB R195, R137, R195 ;  /* 0x000000c389c3723e */ /* 0x000fc400000000ff */
[----:B------:R-:W-:Y:S01]  /*1af10*/  FADD.FTZ R15, R188, R15 ;  /* 0x0000000fbc0f7221 */ /* 0x000fe20000010000 */
[----:B------:R-:W-:Y:S01]  /*1af20*/  FADD.FTZ R139, R189, R14 ;  /* 0x0000000ebd8b7221 */ /* 0x000fe20000010000 */
[----:B------:R-:W-:Y:S02]  /*1af30*/  F2FP.F16.F32.PACK_AB R189, R12, R189 ;  /* 0x000000bd0cbd723e */ /* 0x000fe400000000ff */
[----:B------:R-:W-:Y:S01]  /*1af40*/  FADD.FTZ R15, R156, R15 ;  /* 0x0000000f9c0f7221 */ /* 0x000fe20000010000 */
[----:B------:R-:W-:Y:S01]  /*1af50*/  FADD.FTZ R14, R12, R139 ;  /* 0x0000008b0c0e7221 */ /* 0x000fe20000010000 */
[----:B------:R-:W-:Y:S02]  /*1af60*/  F2FP.F16.F32.PACK_AB R188, R156, R188 ;  /* 0x000000bc9cbc723e */ /* 0x000fe400000000ff */
[----:B------:R-:W-:Y:S01]  /*1af70*/  FADD.FTZ R20, R190, R15 ;  /* 0x0000000fbe147221 */ /* 0x000fe20000010000 */
[----:B------:R-:W-:Y:S01]  /*1af80*/  FADD.FTZ R130, R191, R14 ;  /* 0x0000000ebf827221 */ /* 0x000fe20000010000 */
[----:B------:R-:W-:Y:S01]  /*1af90*/  F2FP.F16.F32.PACK_AB R191, R13, R191 ;  /* 0x000000bf0dbf723e */ /* 0x000fe200000000ff */
[----:B------:R-:W1:Y:S01]  /*1afa0*/  MUFU.EX2 R14, R135 ;  /* 0x00000087000e7308 */ /* 0x000e620000000800 */
[----:B------:R-:W-:Y:S01]  /*1afb0*/  FADD.FTZ R15, R21, R20 ;  /* 0x00000014150f7221 */ /* 0x000fe20000010000 */
[----:B------:R-:W-:Y:S01]  /*1afc0*/  FADD.FTZ R130, R13, R130 ;  /* 0x000000820d827221 */ /* 0x000fe20000010000 */
[----:B------:R-:W-:-:S02]  /*1afd0*/  F2FP.F16.F32.PACK_AB R190, R21, R190 ;  /* 0x000000be15be723e */ /* 0x000fc400000000ff */
[----:B------:R-:W-:Y:S01]  /*1afe0*/  FADD.FTZ R15, R184, R15 ;  /* 0x0000000fb80f7221 */ /* 0x000fe20000010000 */
[----:B------:R-:W-:Y:S01]  /*1aff0*/  FADD.FTZ R130, R185, R130 ;  /* 0x00000082b9827221 */ /* 0x000fe20000010000 */
[C---:B------:R-:W-:Y:S02]  /*1b000*/  F2FP.F16.F32.PACK_AB R185, R7.reuse, R185 ;  /* 0x000000b907b9723e */ /* 0x040fe400000000ff */
[C---:B------:R-:W-:Y:S01]  /*1b010*/  FADD.FTZ R15, R136.reuse, R15 ;  /* 0x0000000f880f7221 */ /* 0x040fe20000010000 */
[----:B------:R-:W-:Y:S01]  /*1b020*/  FADD.FTZ R130, R7, R130 ;  /* 0x0000008207827221 */ /* 0x000fe20000010000 */
[----:B------:R-:W-:Y:S02]  /*1b030*/  F2FP.F16.F32.PACK_AB R184, R136, R184 ;  /* 0x000000b888b8723e */ /* 0x000fe400000000ff */
        /* <DEDUP_REMOVED lines=9> */
[C---:B------:R-:W-:Y:S01]  /*1b0d0*/  FADD.FTZ R15, R128.reuse, R15 ;  /* 0x0000000f800f7221 */ /* 0x040fe20000010000 */
[----:B------:R-:W-:Y:S01]  /*1b0e0*/  FADD.FTZ R12, R11, R12 ;  /* 0x0000000c0b0c7221 */ /* 0x000fe20000010000 */
[----:B------:R-:W-:-:S02]  /*1b0f0*/  F2FP.F16.F32.PACK_AB R180, R128, R180 ;  /* 0x000000b480b4723e */ /* 0x000fc400000000ff */
[----:B------:R-:W-:Y:S01]  /*1b100*/  FADD.FTZ R20, R182, R15 ;  /* 0x0000000fb6147221 */ /* 0x000fe20000010000 */
[----:B------:R-:W-:Y:S01]  /*1b110*/  FADD.FTZ R7, R183, R12 ;  /* 0x0000000cb7077221 */ /* 0x000fe20000010000 */
[C---:B------:R-:W-:Y:S01]  /*1b120*/  F2FP.F16.F32.PACK_AB R182, R129.reuse, R182 ;  /* 0x000000b681b6723e */ /* 0x040fe200000000ff */
[----:B------:R-:W0:Y:S01]  /*1b130*/  MUFU.EX2 R12, R127 ;  /* 0x0000007f000c7308 */ /* 0x000e220000000800 */
[----:B------:R-:W-:Y:S01]  /*1b140*/  FADD.FTZ R20, R129, R20 ;  /* 0x0000001481147221 */ /* 0x000fe20000010000 */
[C---:B-1----:R-:W-:Y:S01]  /*1b150*/  FADD.FTZ R7, R14.reuse, R7 ;  /* 0x000000070e077221 */ /* 0x042fe20000010000 */
[----:B------:R-:W-:Y:S02]  /*1b160*/  F2FP.F16.F32.PACK_AB R183, R14, R183 ;  /* 0x000000b70eb7723e */ /* 0x000fe400000000ff */
[----:B------:R-:W-:Y:S01]  /*1b170*/  FADD.FTZ R13, R121, R20 ;  /* 0x00000014790d7221 */ /* 0x000fe20000010000 */
[----:B------:R-:W-:Y:S01]  /*1b180*/  FADD.FTZ R8, R122, R7 ;  /* 0x000000077a087221 */ /* 0x000fe20000010000 */
[----:B------:R-:W-:-:S02]  /*1b190*/  MOV R11, R4 ;  /* 0x00000004000b7202 */ /* 0x000fc40000000f00 */
[----:B------:R-:W-:Y:S01]  /*1b1a0*/  FADD.FTZ R13, R132, R13 ;  /* 0x0000000d840d7221 */ /* 0x000fe20000010000 */
[----:B------:R-:W-:-:S03]  /*1b1b0*/  FADD.FTZ R8, R123, R8 ;  /* 0x000000087b087221 */ /* 0x000fc60000010000 */
[----:B------:R-:W-:Y:S01]  /*1b1c0*/  FADD.FTZ R13, R124, R13 ;  /* 0x0000000d7c0d7221 */ /* 0x000fe20000010000 */
[----:B------:R-:W-:-:S03]  /*1b1d0*/  FADD.FTZ R7, R179, R8 ;  /* 0x00000008b3077221 */ /* 0x000fc60000010000 */
[----:B------:R-:W-:Y:S01]  /*1b1e0*/  FADD.FTZ R8, R10, R13 ;  /* 0x0000000d0a087221 */ /* 0x000fe20000010000 */
[C---:B0-----:R-:W-:Y:S01]  /*1b1f0*/  FADD.FTZ R7, R12.reuse, R7 ;  /* 0x000000070c077221 */ /* 0x041fe20000010000 */
[----:B------:R-:W-:Y:S01]  /*1b200*/  F2FP.F16.F32.PACK_AB R179, R12, R179 ;  /* 0x000000b30cb3723e */ /* 0x000fe200000000ff */
[----:B------:R-:W-:Y:S01]  /*1b210*/  IMAD.MOV.U32 R12, RZ, RZ, R213 ;  /* 0x000000ffff0c7224 */ /* 0x000fe200078e00d5 */
[----:B------:R-:W-:Y:S01]  /*1b220*/  MOV R13, R211 ;  /* 0x000000d3000d7202 */ /* 0x000fe20000000f00 */
[----:B------:R-:W-:Y:S01]  /*1b230*/  IMAD.MOV.U32 R10, RZ, RZ, R6 ;  /* 0x000000ffff0a7224 */ /* 0x000fe200078e0006 */
[----:B------:R-:W-:Y:S06]  /*1b240*/  @P2 BRA `(.L_x_3484) ;  /* 0xffffffa800f42947 */ /* 0x000fec000383ffff */
.L_x_3473:
[----:B------:R-:W-:Y:S05]  /*1b250*/  BSYNC B0 ;  /* 0x0000000000007941 */ /* 0x000fea0003800000 */
.L_x_3472:
        /* <DEDUP_REMOVED lines=99> */
.L_x_3485:
[----:B------:R-:W-:Y:S01]  /*1b890*/  IMAD R12, R211, 0x8, R2 ;  /* 0x00000008d30c7824 */ /* 0x000fe200078e0202 */
[----:B------:R-:W-:-:S04]  /*1b8a0*/  SHF.L.U32 R3, R213, 0x1f, RZ ;  /* 0x0000001fd5037819 */ /* 0x000fc800000006ff */
[----:B------:R0:W1:Y:S01]  /*1b8b0*/  SYNCS.PHASECHK.TRANS64.TRYWAIT P2, [R12+URZ+0x36850], R3 ;  /* 0x036850030c0075a7 */ /* 0x000062000804017f */
[----:B------:R-:W-:Y:S05]  /*1b8c0*/  @!P0 BRA `(.L_x_3486) ;  /* 0x0000000000048947 */ /* 0x000fea0003800000 */
[----:B------:R-:W-:Y:S01]  /*1b8d0*/  BPT.TRAP 0x1 ;  /* 0x000000040000795c */ /* 0x000fe20000300000 */
.L_x_3486:
        /* <DEDUP_REMOVED lines=9> */
.L_x_3488:
[----:B------:R-:W-:Y:S05]  /*1b970*/  BSYNC B0 ;  /* 0x0000000000007941 */ /* 0x000fea0003800000 */
.L_x_3487:
[----:B------:R-:W-:Y:S01]  /*1b980*/  IMAD.MOV.U32 R2, RZ, RZ, R0 ;  /* 0x000000ffff027224 */ /* 0x000fe200078e0000 */
[----:B01----:R-:W-:Y:S01]  /*1b990*/  MOV R3, 0x40000040 ;  /* 0x4000004000037802 */ /* 0x003fe20000000f00 */
[----:B------:R-:W-:Y:S01]  /*1b9a0*/  WARPGROUP.ARRIVE ;  /* 0x00000000000079c5 */ /* 0x000fe20000000000 */
[----:B------:R-:W-:Y:S02]  /*1b9b0*/  @!P1 VIADD R11, R12, 0x36860 ;  /* 0x000368600c0b9836 */ /* 0x000fe40000000000 */
[----:B------:R-:W-:Y:S01]  /*1b9c0*/  R2UR UR6, R2 ;  /* 0x00000000020672ca */ /* 0x000fe200000e0000 */
[----:B------:R-:W-:Y:S01]  /*1b9d0*/  VIADD R2, R0, 0x80 ;  /* 0x0000008000027836 */ /* 0x000fe20000000000 */
[----:B------:R-:W-:Y:S01]  /*1b9e0*/  R2UR UR7, R3 ;  /* 0x00000000030772ca */ /* 0x000fe200000e0000 */
[----:B------:R-:W-:Y:S01]  /*1b9f0*/  VIADD R211, R211, 0x1 ;  /* 0x00000001d3d37836 */ /* 0x000fe20000000000 */
[----:B------:R-:W-:Y:S01]  /*1ba00*/  MOV R3, 0x40000040 ;  /* 0x4000004000037802 */ /* 0x000fe20000000f00 */
[----:B------:R-:W-:Y:S01]  /*1ba10*/  VIADD R224, R224, 0x1 ;  /* 0x00000001e0e07836 */ /* 0x000fe20000000000 */
[----:B------:R-:W-:-:S02]  /*1ba20*/  @!P1 PRMT R11, RZ, 0x654, R11 ;  /* 0x00000654ff0b9816 */ /* 0x000fc4000000000b */
[----:B------:R-:W-:-:S04]  /*1ba30*/  ISETP.NE.AND P2, PT, R211, 0x2, PT ;  /* 0x00000002d300780c */ /* 0x000fc80003f45270 */
[----:B------:R-:W-:-:S03]  /*1ba40*/  SEL R211, R211, RZ, P2 ;  /* 0x000000ffd3d37207 */ /* 0x000fc60001000000 */
[----:B------:R-:W-:Y:S01]  /*1ba50*/  HGMMA.64x192x16.F32 R24, R200, gdesc[UR4].tnspB, R24, gsb0 ;  /* 0x42e00004c8187df0 */ /* 0x000fe20008000818 */
[----:B------:R-:W-:Y:S01]  /*1ba60*/  R2UR UR6, R2 ;  /* 0x00000000020672ca */ /* 0x000fe200000e0000 */
[----:B------:R-:W-:Y:S01]  /*1ba70*/  VIADD R2, R0, 0x100 ;  /* 0x0000010000027836 */ /* 0x000fe20000000000 */
[----:B------:R-:W-:Y:S02]  /*1ba80*/  R2UR UR7, R3 ;  /* 0x00000000030772ca */ /* 0x000fe400000e0000 */
[----:B------:R-:W-:Y:S01]  /*1ba90*/  MOV R3, 0x40000040 ;  /* 0x4000004000037802 */ /* 0x000fe20000000f00 */
[----:B------:R-:W-:Y:S02]  /*1baa0*/  WARPGROUP.DEPBAR.LE gsb0, 0x0 ;  /* 0x00008000000079c5 */ /* 0x000fe40000010000 */
[----:B------:R-:W-:-:S12]  /*1bab0*/  WARPGROUP.ARRIVE ;  /* 0x00000000000079c5 */ /* 0x000fd80000000000 */
        /* <DEDUP_REMOVED lines=24> */
[----:B------:R-:W-:Y:S01]  /*1bc40*/  R2UR UR7, R3 ;  /* 0x00000000030772ca */ /* 0x000fe200000e0000 */
[----:B------:R-:W0:Y:S01]  /*1bc50*/  SHFL.BFLY PT, R0, R7, 0x2, 0x1f ;  /* 0x0c401f0007007f89 */ /* 0x000e2200000e0000 */
[----:B------:R-:W-:Y:S01]  /*1bc60*/  MOV R3, 0x40000040 ;  /* 0x4000004000037802 */ /* 0x000fe20000000f00 */
[----:B------:R-:W-:Y:S02]  /*1bc70*/  WARPGROUP.DEPBAR.LE gsb0, 0x0 ;  /* 0x00008000000079c5 */ /* 0x000fe40000010000 */
[----:B------:R-:W-:-:S12]  /*1bc80*/  WARPGROUP.ARRIVE ;  /* 0x00000000000079c5 */ /* 0x000fd80000000000 */
[----:B------:R-:W-:Y:S01]  /*1bc90*/  HGMMA.64x192x16.F32 R24, R180, gdesc[UR4].tnspB, R24, gsb0 ;  /* 0x42e00004b4187df0 */ /* 0x000fe20008000818 */
[----:B------:R-:W-:Y:S01]  /*1bca0*/  R2UR UR6, R2 ;  /* 0x00000000020672ca */ /* 0x000fe200000e0000 */
[----:B0-----:R-:W-:Y:S01]  /*1bcb0*/  FADD.FTZ R2, R0, R7 ;  /* 0x0000000700027221 */ /* 0x001fe20000010000 */
[----:B------:R-:W-:Y:S02]  /*1bcc0*/  R2UR UR7, R3 ;  /* 0x00000000030772ca */ /* 0x000fe400000e0000 */
[----:B------:R-:W0:Y:S01]  /*1bcd0*/  SHFL.BFLY PT, R3, R8, 0x2, 0x1f ;  /* 0x0c401f0008037f89 */ /* 0x000e2200000e0000 */
[----:B------:R-:W-:-:S03]  /*1bce0*/  MOV R7, RZ ;  /* 0x000000ff00077202 */ /* 0x000fc60000000f00 */
[----:B------:R-:W1:Y:S01]  /*1bcf0*/  SHFL.BFLY PT, R9, R2, 0x1, 0x1f ;  /* 0x0c201f0002097f89 */ /* 0x000e6200000e0000 */
[----:B0-----:R-:W-:Y:S01]  /*1bd00*/  FADD.FTZ R3, R3, R8 ;  /* 0x0000000803037221 */ /* 0x001fe20000010000 */
[----:B-1----:R-:W-:-:S04]  /*1bd10*/  FADD.FTZ R14, R2, R9 ;  /* 0x00000009020e7221 */ /* 0x002fc80000010000 */
[----:B------:R-:W0:Y:S01]  /*1bd20*/  SHFL.BFLY PT, R0, R3, 0x1, 0x1f ;  /* 0x0c201f0003007f89 */ /* 0x000e2200000e0000 */
[----:B------:R-:W-:Y:S01]  /*1bd30*/  IMAD.MOV.U32 R2, RZ, RZ, RZ ;  /* 0x000000ffff027224 */ /* 0x000fe200078e00ff */
[----:B------:R-:W-:-:S13]  /*1bd40*/  FSETP.NE.FTZ.AND P3, PT, R14, RZ, PT ;  /* 0x000000ff0e00720b */ /* 0x000fda0003f75000 */
[----:B------:R-:W1:Y:S01]  /*1bd50*/  @P3 MUFU.LG2 R8, R14 ;  /* 0x0000000e00083308 */ /* 0x000e620000000c00 */
[----:B------:R-:W-:Y:S01]  /*1bd60*/  @P3 FMUL.FTZ R12, R5, 0.69314718246459960938 ;  /* 0x3f317218050c3820 */ /* 0x000fe20000410000 */
[----:B0-----:R-:W-:-:S06]  /*1bd70*/  FADD.FTZ R13, R3, R0 ;  /* 0x00000000030d7221 */ /* 0x001fcc0000010000 */
[----:B------:R-:W-:Y:S01]  /*1bd80*/  @P3 MUFU.RCP R2, R14 ;  /* 0x0000000e00023308 */ /* 0x000fe20000001000 */
[----:B------:R-:W-:Y:S02]  /*1bd90*/  SEL R0, RZ, 0x1, P2 ;  /* 0x00000001ff007807 */ /* 0x000fe40001000000 */
[----:B------:R-:W-:Y:S02]  /*1bda0*/  MOV R3, 0xff800000 ;  /* 0xff80000000037802 */ /* 0x000fe40000000f00 */
[----:B------:R-:W-:Y:S02]  /*1bdb0*/  FSETP.NE.FTZ.AND P0, PT, R13, RZ, PT ;  /* 0x000000ff0d00720b */ /* 0x000fe40003f15000 */
[----:B------:R-:W-:Y:S02]  /*1bdc0*/  LOP3.LUT R213, R213, R0, RZ, 0x3c, !PT ;  /* 0x00000000d5d57212 */ /* 0x000fe400078e3cff */
[----:B------:R-:W-:-:S09]  /*1bdd0*/  MOV R0, 0xff800000 ;  /* 0xff80000000007802 */ /* 0x000fd20000000f00 */
[----:B------:R-:W0:Y:S01]  /*1bde0*/  @P0 MUFU.LG2 R10, R13 ;  /* 0x0000000d000a0308 */ /* 0x000e220000000c00 */
[----:B------:R-:W-:Y:S01]  /*1bdf0*/  @P0 FMUL.FTZ R9, R5, 0.69314718246459960938 ;  /* 0x3f31721805090820 */ /* 0x000fe20000410000 */
[----:B-1----:R-:W-:-:S04]  /*1be00*/  @P3 FMUL.FTZ R5, R8, 0.69314718246459960938 ;  /* 0x3f31721808053820 */ /* 0x002fc80000410000 */
        /* <DEDUP_REMOVED lines=106> */
.L_x_3409:
        /* <DEDUP_REMOVED lines=9> */
[----:B------:R-:W2:Y:S01]  /*1c540*/  LDL R8, [R1+0x60] ;  /* 0x0000600001087983 */ /* 0x000ea20000100800 */
[----:B------:R-:W-:Y:S01]  /*1c550*/  F2FP.F16.F32.PACK_AB R24, R25, R24 ;  /* 0x000000181918723e */ /* 0x000fe200000000ff */
[----:B------:R-:W-:Y:S01]  /*1c560*/  ULDC.64 UR4, c[0x0][0xbd8] ;  /* 0x0002f60000047ab9 */ /* 0x000fe20000000a00 */
[----:B------:R-:W-:Y:S01]  /*1c570*/  F2FP.F16.F32.PACK_AB R25, R135, R124 ;  /* 0x0000007c8719723e */ /* 0x000fe200000000ff */
[----:B------:R-:W3:Y:S01]  /*1c580*/  S2R R7, SR_SWINHI ;  /* 0x0000000000077919 */ /* 0x000ee20000002f00 */
        /* <DEDUP_REMOVED lines=16> */
[----:B------:R-:W-:Y:S02]  /*1c690*/  MOV R4, R2 ;  /* 0x0000000200047202 */ /* 0x000fe40000000f00 */
[----:B---3--:R-:W-:Y:S02]  /*1c6a0*/  MOV R5, R7 ;  /* 0x0000000700057202 */ /* 0x008fe40000000f00 */
        /* <DEDUP_REMOVED lines=24> */
[----:B------:R-:W-:Y:S01]  /*1c830*/  MOV R61, RZ ;  /* 0x000000ff003d7202 */ /* 0x000fe20000000f00 */
[----:B------:R-:W-:Y:S01]  /*1c840*/  BAR.SYNC.DEFER_BLOCKING 0x1, 0x100 ;  /* 0x0044000000007b1d */ /* 0x000fe20000010000 */
[----:B--2---:R-:W-:-:S03]  /*1c850*/  IMAD.WIDE R26, R8, 0x2, R4 ;  /* 0x00000002081a7825 */ /* 0x004fc600078e0204 */
[C---:B------:R-:W-:Y:S02]  /*1c860*/  LOP3.LUT R7, R26.reuse, 0x380, RZ, 0xc0, !PT ;  /* 0x000003801a077812 */ /* 0x040fe400078ec0ff */
[C---:B------:R-:W-:Y:S02]  /*1c870*/  IADD3 R111, P2, R26.reuse, 0x20, RZ ;  /* 0x000000201a6f7810 */ /* 0x040fe40007f5e0ff */
[C---:B------:R-:W-:Y:S02]  /*1c880*/  IADD3 R139, P6, R26.reuse, 0x60, RZ ;  /* 0x000000601a8b7810 */ /* 0x040fe40007fde0ff */
[C---:B------:R-:W-:Y:S01]  /*1c890*/  IADD3 R137, P1, R26.reuse, 0x40, RZ ;  /* 0x000000401a897810 */ /* 0x040fe20007f3e0ff */
[--C-:B------:R-:W-:Y:S01]  /*1c8a0*/  IMAD.X R9, RZ, RZ, R27.reuse, P2 ;  /* 0x000000ffff097224 */ /* 0x100fe200010e061b */
[----:B------:R-:W-:Y:S01]  /*1c8b0*/  IADD3 R141, P5, R26, 0x4000, RZ ;  /* 0x000040001a8d7810 */ /* 0x000fe20007fbe0ff */
[----:B------:R-:W-:Y:S01]  /*1c8c0*/  IMAD.X R13, RZ, RZ, R27, P6 ;  /* 0x000000ffff0d7224 */ /* 0x000fe200030e061b */
[----:B------:R-:W-:-:S02]  /*1c8d0*/  SHF.R.U64 R7, R7, 0x3, RZ ;  /* 0x0000000307077819 */ /* 0x000fc400000012ff */
[-C--:B------:R-:W-:Y:S02]  /*1c8e0*/  IADD3.X R11, RZ, R27.reuse, RZ, P1, !PT ;  /* 0x0000001bff0b7210 */ /* 0x080fe40000ffe4ff */
[----:B------:R-:W-:Y:S02]  /*1c8f0*/  IADD3.X R15, RZ, R27, RZ, P5, !PT ;  /* 0x0000001bff0f7210 */ /* 0x000fe40002ffe4ff */
[C---:B------:R-:W-:Y:S02]  /*1c900*/  IADD3 R143, P0, R26.reuse, 0x4020, RZ ;  /* 0x000040201a8f7810 */ /* 0x040fe40007f1e0ff */
[C---:B------:R-:W-:Y:S02]  /*1c910*/  IADD3 R145, P4, R26.reuse, 0x4040, RZ ;  /* 0x000040401a917810 */ /* 0x040fe40007f9e0ff */
[C---:B------:R-:W-:Y:S01]  /*1c920*/  IADD3 R147, P3, R26.reuse, 0x4060, RZ ;  /* 0x000040601a937810 */ /* 0x040fe20007f7e0ff */
[----:B------:R-:W-:Y:S01]  /*1c930*/  IMAD.X R21, RZ, RZ, R27, P0 ;  /* 0x000000ffff157224 */ /* 0x000fe200000e061b */
[----:B------:R-:W-:-:S02]  /*1c940*/  IADD3 R153, P2, R26, 0x8000, RZ ;  /* 0x000080001a997810 */ /* 0x000fc40007f5e0ff */
[C---:B------:R-:W-:Y:S01]  /*1c950*/  IADD3 R155, P1, R26.reuse, 0x8020, RZ ;  /* 0x000080201a9b7810 */ /* 0x040fe20007f3e0ff */
[--C-:B------:R-:W-:Y:S01]  /*1c960*/  IMAD.X R35, RZ, RZ, R27.reuse, P3 ;  /* 0x000000ffff237224 */ /* 0x100fe200018e061b */
[C---:B------:R-:W-:Y:S02]  /*1c970*/  IADD3 R46, P6, R26.reuse, 0x8040, RZ ;  /* 0x000080401a2e7810 */ /* 0x040fe40007fde0ff */
[----:B------:R-:W-:Y:S01]  /*1c980*/  IADD3 R157, P5, R26, 0x8060, RZ ;  /* 0x000080601a9d7810 */ /* 0x000fe20007fbe0ff */
[--C-:B------:R-:W-:Y:S01]  /*1c990*/  IMAD.X R43, RZ, RZ, R27.reuse, P1 ;  /* 0x000000ffff2b7224 */ /* 0x100fe200008e061b */
[----:B------:R-:W-:Y:S02]  /*1c9a0*/  LOP3.LUT R26, R7, R26, RZ, 0x3c, !PT ;  /* 0x0000001a071a7212 */ /* 0x000fe400078e3cff */
[----:B------:R-:W-:Y:S01]  /*1c9b0*/  LOP3.LUT R8, R111, 0x380, RZ, 0xc0, !PT ;  /* 0x000003806f087812 */ /* 0x000fe200078ec0ff */
[----:B------:R-:W-:Y:S01]  /*1c9c0*/  IMAD.X R7, RZ, RZ, R27, P5 ;  /* 0x000000ffff077224 */ /* 0x000fe200028e061b */
[----:B------:R-:W-:-:S02]  /*1c9d0*/  IADD3.X R31, RZ, R27, RZ, P4, !PT ;  /* 0x0000001bff1f7210 */ /* 0x000fc400027fe4ff */
[-C--:B------:R-:W-:Y:S02]  /*1c9e0*/  IADD3.X R39, RZ, R27.reuse, RZ, P2, !PT ;  /* 0x0000001bff277210 */ /* 0x080fe400017fe4ff */
[-C--:B------:R-:W-:Y:S02]  /*1c9f0*/  IADD3.X R47, RZ, R27.reuse, RZ, P6, !PT ;  /* 0x0000001bff2f7210 */ /* 0x080fe400037fe4ff */
[----:B------:R-:W-:Y:S02]  /*1ca00*/  LOP3.LUT R10, R137, 0x380, RZ, 0xc0, !PT ;  /* 0x00000380890a7812 */ /* 0x000fe400078ec0ff */
[----:B------:R-:W-:Y:S02]  /*1ca10*/  LOP3.LUT R34, R147, 0x380, RZ, 0xc0, !PT ;  /* 0x0000038093227812 */ /* 0x000fe400078ec0ff */
[----:B------:R-:W-:Y:S02]  /*1ca20*/  MOV R78, R26 ;  /* 0x0000001a004e7202 */ /* 0x000fe40000000f00 */
[----:B------:R-:W-:-:S02]  /*1ca30*/  LOP3.LUT R27, R155, 0x380, RZ, 0xc0, !PT ;  /* 0x000003809b1b7812 */ /* 0x000fc400078ec0ff */
[----:B------:R-:W-:Y:S02]  /*1ca40*/  LOP3.LUT R12, R139, 0x380, RZ, 0xc0, !PT ;  /* 0x000003808b0c7812 */ /* 0x000fe400078ec0ff */
[----:B------:R-:W-:Y:S02]  /*1ca50*/  SHF.R.U64 R8, R8, 0x3, RZ ;  /* 0x0000000308087819 */ /* 0x000fe400000012ff */
[----:B------:R-:W-:Y:S02]  /*1ca60*/  LOP3.LUT R14, R141, 0x380, RZ, 0xc0, !PT ;  /* 0x000003808d0e7812 */ /* 0x000fe400078ec0ff */
[----:B------:R-:W-:Y:S02]  /*1ca70*/  SHF.R.U64 R10, R10, 0x3, RZ ;  /* 0x000000030a0a7819 */ /* 0x000fe400000012ff */
[----:B------:R-:W-:Y:S02]  /*1ca80*/  SHF.R.U64 R34, R34, 0x3, RZ ;  /* 0x0000000322227819 */ /* 0x000fe400000012ff */
[----:B------:R-:W-:-:S02]  /*1ca90*/  LOP3.LUT R42, R46, 0x380, RZ, 0xc0, !PT ;  /* 0x000003802e2a7812 */ /* 0x000fc400078ec0ff */
[----:B------:R-:W-:Y:S02]  /*1caa0*/  F2FP.F16.F32.PACK_AB R26, R29, R28 ;  /* 0x0000001c1d1a723e */ /* 0x000fe400000000ff */
[----:B------:R-:W-:Y:S02]  /*1cab0*/  LOP3.LUT R20, R143, 0x380, RZ, 0xc0, !PT ;  /* 0x000003808f147812 */ /* 0x000fe400078ec0ff */
[----:B------:R-:W-:Y:S02]  /*1cac0*/  SHF.R.U64 R28, R27, 0x3, RZ ;  /* 0x000000031b1c7819 */ /* 0x000fe400000012ff */
[----:B------:R-:W-:Y:S02]  /*1cad0*/  LOP3.LUT R30, R145, 0x380, RZ, 0xc0, !PT ;  /* 0x00000380911e7812 */ /* 0x000fe400078ec0ff */
[----:B------:R-:W-:Y:S02]  /*1cae0*/  SHF.R.U64 R12, R12, 0x3, RZ ;  /* 0x000000030c0c7819 */ /* 0x000fe400000012ff */
[----:B------:R-:W-:-:S02]  /*1caf0*/  LOP3.LUT R8, R8, R111, RZ, 0x3c, !PT ;  /* 0x0000006f08087212 */ /* 0x000fc400078e3cff */
[----:B------:R-:W-:Y:S02]  /*1cb00*/  LOP3.LUT R86, R157, 0x380, RZ, 0xc0, !PT ;  /* 0x000003809d567812 */ /* 0x000fe400078ec0ff */
[----:B------:R-:W-:Y:S02]  /*1cb10*/  SHF.R.U64 R14, R14, 0x3, RZ ;  /* 0x000000030e0e7819 */ /* 0x000fe400000012ff */
[----:B------:R-:W-:Y:S02]  /*1cb20*/  LOP3.LUT R10, R10, R137, RZ, 0x3c, !PT ;  /* 0x000000890a0a7212 */ /* 0x000fe400078e3cff */
[----:B------:R-:W-:Y:S02]  /*1cb30*/  LOP3.LUT R38, R153, 0x380, RZ, 0xc0, !PT ;  /* 0x0000038099267812 */ /* 0x000fe400078ec0ff */
[----:B------:R-:W-:Y:S02]  /*1cb40*/  LOP3.LUT R34, R34, R147, RZ, 0x3c, !PT ;  /* 0x0000009322227212 */ /* 0x000fe400078e3cff */
[----:B------:R-:W-:-:S02]  /*1cb50*/  SHF.R.U64 R29, R42, 0x3, RZ ;  /* 0x000000032a1d7819 */ /* 0x000fc400000012ff */
[----:B------:R-:W-:Y:S02]  /*1cb60*/  SHF.R.U64 R20, R20, 0x3, RZ ;  /* 0x0000000314147819 */ /* 0x000fe400000012ff */
[----:B------:R-:W-:Y:S02]  /*1cb70*/  LOP3.LUT R42, R28, R155, RZ, 0x3c, !PT ;  /* 0x0000009b1c2a7212 */ /* 0x000fe400078e3cff */
[----:B------:R-:W-:Y:S02]  /*1cb80*/  SHF.R.U64 R30, R30, 0x3, RZ ;  /* 0x000000031e1e7819 */ /* 0x000fe400000012ff */
[----:B------:R-:W-:Y:S02]  /*1cb90*/  LOP3.LUT R12, R12, R139, RZ, 0x3c, !PT ;  /* 0x0000008b0c0c7212 */ /* 0x000fe400078e3cff */
[----:B------:R-:W-:Y:S02]  /*1cba0*/  SHF.R.U64 R86, R86, 0x3, RZ ;  /* 0x0000000356567819 */ /* 0x000fe400000012ff */
[----:B------:R-:W-:-:S02]  /*1cbb0*/  MOV R28, R8 ;  /* 0x00000008001c7202 */ /* 0x000fc40000000f00 */
[----:B------:R-:W-:Y:S02]  /*1cbc0*/  LOP3.LUT R14, R14, R141, RZ, 0x3c, !PT ;  /* 0x0000008d0e0e7212 */ /* 0x000fe400078e3cff */
[----:B------:R-:W-:Y:S02]  /*1cbd0*/  SHF.R.U64 R38, R38, 0x3, RZ ;  /* 0x0000000326267819 */ /* 0x000fe400000012ff */
[----:B------:R-:W-:Y:S02]  /*1cbe0*/  F2FP.F16.F32.PACK_AB R27, R134, R6 ;  /* 0x00000006861b723e */ /* 0x000fe400000000ff */
[----:B------:R-:W-:Y:S02]  /*1cbf0*/  MOV R11, R10 ;  /* 0x0000000a000b7202 */ /* 0x000fe40000000f00 */
[----:B------:R-:W-:Y:S01]  /*1cc00*/  MOV R9, R34 ;  /* 0x0000002200097202 */ /* 0x000fe20000000f00 */
[----:B------:R-:W-:Y:S01]  /*1cc10*/  STSM.16.M88.4 [R78], R24 ;  /* 0x000000184e007844 */ /* 0x000fe20000000200 */
[----:B------:R-:W-:-:S02]  /*1cc20*/  LOP3.LUT R20, R20, R143, RZ, 0x3c, !PT ;  /* 0x0000008f14147212 */ /* 0x000fc400078e3cff */
[----:B------:R-:W-:Y:S02]  /*1cc30*/  MOV R10, R42 ;  /* 0x0000002a000a7202 */ /* 0x000fe40000000f00 */
[----:B------:R-:W-:Y:S02]  /*1cc40*/  F2FP.F16.F32.PACK_AB R34, R37, R36 ;  /* 0x000000242522723e */ /* 0x000fe400000000ff */
[----:B------:R-:W-:Y:S02]  /*1cc50*/  F2FP.F16.F32.PACK_AB R35, R132, R122 ;  /* 0x0000007a8423723e */ /* 0x000fe400000000ff */
[----:B------:R-:W-:Y:S02]  /*1cc60*/  LOP3.LUT R30, R30, R145, RZ, 0x3c, !PT ;  /* 0x000000911e1e7212 */ /* 0x000fe400078e3cff */
[----:B------:R-:W-:Y:S01]  /*1cc70*/  F2FP.F16.F32.PACK_AB R42, R45, R44 ;  /* 0x0000002c2d2a723e */ /* 0x000fe200000000ff */
[----:B------:R-:W-:Y:S01]  /*1cc80*/  STSM.16.M88.4 [R28], R32 ;  /* 0x000000201c007844 */ /* 0x000fe20000000200 */
[----:B------:R-:W-:-:S02]  /*1cc90*/  F2FP.F16.F32.PACK_AB R43, R130, R120 ;  /* 0x00000078822b723e */ /* 0x000fc400000000ff */
[----:B------:R-:W-:Y:S02]  /*1cca0*/  LOP3.LUT R6, R86, R157, RZ, 0x3c, !PT ;  /* 0x0000009d56067212 */ /* 0x000fe400078e3cff */
[----:B------:R-:W-:Y:S01]  /*1ccb0*/  MOV R12, R12 ;  /* 0x0000000c000c7202 */ /* 0x000fe20000000f00 */
[----:B------:R-:W-:Y:S01]  /*1ccc0*/  STSM.16.M88.4 [R11], R40 ;  /* 0x000000280b007844 */ /* 0x000fe20000000200 */
[----:B------:R-:W-:Y:S02]  /*1ccd0*/  LOP3.LUT R38, R38, R153, RZ, 0x3c, !PT ;  /* 0x0000009926267212 */ /* 0x000fe400078e3cff */
[----:B------:R-:W-:Y:S01]  /*1cce0*/  MOV R14, R14 ;  /* 0x0000000e000e7202 */ /* 0x000fe20000000f00 */
[----:B------:R-:W-:Y:S01]  /*1ccf0*/  STSM.16.M88.4 [R12], R48 ;  /* 0x000000300c007844 */ /* 0x000fe20000000200 */
[----:B------:R-:W-:Y:S02]  /*1cd00*/  MOV R20, R20 ;  /* 0x0000001400147202 */ /* 0x000fe40000000f00 */
[----:B------:R-:W-:Y:S01]  /*1cd10*/  LOP3.LUT R46, R29, R46, RZ, 0x3c, !PT ;  /* 0x0000002e1d2e7212 */ /* 0x000fe200078e3cff */
[----:B------:R-:W-:Y:S01]  /*1cd20*/  STSM.16.M88.4 [R14], R56 ;  /* 0x000000380e007844 */ /* 0x000fe20000000200 */
[----:B------:R-:W-:-:S02]  /*1cd30*/  MOV R30, R30 ;  /* 0x0000001e001e7202 */ /* 0x000fc40000000f00 */
[----:B------:R-:W-:Y:S01]  /*1cd40*/  MOV R8, R6 ;  /* 0x0000000600087202 */ /* 0x000fe20000000f00 */
[----:B------:R-:W-:Y:S01]  /*1cd50*/  STSM.16.M88.4 [R20], R64 ;  /* 0x0000004014007844 */ /* 0x000fe20000000200 */
[----:B------:R-:W-:Y:S02]  /*1cd60*/  MOV R38, R38 ;  /* 0x0000002600267202 */ /* 0x000fe40000000f00 */
[----:B------:R-:W-:Y:S01]  /*1cd70*/  ISETP.NE.U32.AND P0, PT, RZ, UR4, PT ;  /* 0x00000004ff007c0c */ /* 0x000fe2000bf05070 */
[----:B------:R-:W-:Y:S01]  /*1cd80*/  STSM.16.M88.4 [R30], R72 ;  /* 0x000000481e007844 */ /* 0x000fe20000000200 */
[----:B------:R-:W-:Y:S02]  /*1cd90*/  IADD3 R6, P1, R220, UR4, RZ ;  /* 0x00000004dc067c10 */ /* 0x000fe4000ff3e0ff */
[----:B------:R-:W-:Y:S01]  /*1cda0*/  MOV R46, R46 ;  /* 0x0000002e002e7202 */ /* 0x000fe20000000f00 */
[----:B------:R2:W-:Y:S01]  /*1cdb0*/  STSM.16.M88.4 [R9], R80 ;  /* 0x0000005009007844 */ /* 0x0005e20000000200 */
[----:B------:R-:W-:-:S02]  /*1cdc0*/  ISETP.NE.AND.EX P0, PT, RZ, UR5, PT, P0 ;  /* 0x00000005ff007c0c */ /* 0x000fc4000bf05300 */
[----:B------:R-:W-:Y:S01]  /*1cdd0*/  IADD3.X R7, R221, UR5, RZ, P1, !PT ;  /* 0x00000005dd077c10 */ /* 0x000fe20008ffe4ff */
[----:B------:R-:W-:Y:S01]  /*1cde0*/  STSM.16.M88.4 [R38], R88 ;  /* 0x0000005826007844 */ /* 0x000fe20000000200 */
[----:B------:R-:W-:Y:S02]  /*1cdf0*/  ULDC.64 UR4, c[0x0][0xbe0] ;  /* 0x0002f80000047ab9 */ /* 0x000fe40000000a00 */
[----:B------:R-:W-:Y:S01]  /*1ce00*/  ISETP.NE.U32.AND P1, PT, RZ, UR4, PT ;  /* 0x00000004ff007c0c */ /* 0x000fe2000bf25070 */
[----:B------:R-:W-:Y:S04]  /*1ce10*/  STSM.16.M88.4 [R10], R96 ;  /* 0x000000600a007844 */ /* 0x000fe80000000200 */
[----:B------:R-:W-:Y:S01]  /*1ce20*/  STSM.16.M88.4 [R46], R104 ;  /* 0x000000682e007844 */ /* 0x000fe20000000200 */
[----:B------:R-:W-:-:S03]  /*1ce30*/  ISETP.NE.AND.EX P1, PT, RZ, UR5, PT, P1 ;  /* 0x00000005ff007c0c */ /* 0x000fc6000bf25310 */
[----:B------:R3:W-:Y:S01]  /*1ce40*/  STSM.16.M88.4 [R8], R112 ;  /* 0x0000007008007844 */ /* 0x0007e20000000200 */
[----:B------:R-:W-:Y:S09]  /*1ce50*/  BAR.SYNC.DEFER_BLOCKING 0x1, 0x100 ;  /* 0x0044000000007b1d */ /* 0x000ff20000010000 */
[----:B------:R-:W-:Y:S01]  /*1ce60*/  @P1 IADD3 R220, P2, R220, UR4, RZ ;  /* 0x00000004dcdc1c10 */ /* 0x000fe2000ff5e0ff */
[----:B------:R-:W-:-:S02]  /*1ce70*/  ULDC UR4, c[0x0][0xa88] ;  /* 0x0002a20000047ab9 */ /* 0x000fc40000000800 */
[----:B------:R-:W-:Y:S02]  /*1ce80*/  MOV R60, UR4 ;  /* 0x00000004003c7c02 */ /* 0x000fe40008000f00 */
[----:B------:R-:W-:Y:S01]  /*1ce90*/  @P1 IADD3.X R221, R221, UR5, RZ, P2, !PT ;  /* 0x00000005dddd1c10 */ /* 0x000fe200097fe4ff */
[----:B------:R4:W5:Y:S01]  /*1cea0*/  @P0 LDG.E R61, desc[UR60][R6.64] ;  /* 0x0000003c063d0981 */ /* 0x000962000c1e1900 */
[----:B--2---:R-:W-:-:S03]  /*1ceb0*/  IMAD R9, R216, 0x40, R214 ;  /* 0x00000040d8097824 */ /* 0x004fc600078e02d6 */
[----:B------:R4:W5:Y:S01]  /*1cec0*/  @P1 LDG.E R60, desc[UR60][R220.64] ;  /* 0x0000003cdc3c1981 */ /* 0x000962000c1e1900 */
[----:B------:R-:W-:-:S03]  /*1ced0*/  IMAD.WIDE R4, R9, 0x2, R4 ;  /* 0x0000000209047825 */ /* 0x000fc600078e0204 */
[----:B------:R-:W-:-:S04]  /*1cee0*/  IADD3 R9, P4, R4, 0x1000, RZ ;  /* 0x0000100004097810 */ /* 0x000fc80007f9e0ff */
[----:B---3--:R-:W-:Y:S01]  /*1cef0*/  LOP3.LUT R8, R9, 0x380, RZ, 0xc0, !PT ;  /* 0x0000038009087812 */ /* 0x008fe200078ec0ff */
[----:B------:R-:W-:Y:S08]  /*1cf00*/  @P1 BRA `(.L_x_3492) ;  /* 0x0000000000101947 */ /* 0x000ff00003800000 */
[----:B------:R-:W-:Y:S05]  /*1cf10*/  @!P0 BRA `(.L_x_3492) ;  /* 0x00000000000c8947 */ /* 0x000fea0003800000 */
[----:B------:R-:W2:Y:S04]  /*1cf20*/  LDG.E R11, desc[UR60][R6.64] ;  /* 0x0000003c060b7981 */ /* 0x000ea8000c1e1900 */
[----:B-----5:R-:W2:Y:S02]  /*1cf30*/  LDG.E R60, desc[UR60][R6.64+0x4] ;  /* 0x0000043c063c7981 */ /* 0x020ea4000c1e1900 */
[----:B--2---:R-:W-:-:S07]  /*1cf40*/  IMAD.IADD R60, R60, 0x1, -R11 ;  /* 0x000000013c3c7824 */ /* 0x004fce00078e0a0b */
.L_x_3492:
[----:B------:R-:W2:Y:S01]  /*1cf50*/  LDL R10, [R1+0x5c] ;  /* 0x00005c00010a7983 */ /* 0x000ea20000100800 */
[----:B------:R-:W-:Y:S01]  /*1cf60*/  SHF.R.S32.HI R62, RZ, 0x1f, R219 ;  /* 0x0000001fff3e7819 */ /* 0x000fe200000114db */
[----:B------:R-:W-:Y:S01]  /*1cf70*/  ULDC.64 UR4, c[0x0][0xb70] ;  /* 0x0002dc0000047ab9 */ /* 0x000fe20000000a00 */
[----:B------:R-:W-:Y:S02]  /*1cf80*/  SHF.R.U64 R8, R8, 0x3, RZ ;  /* 0x0000000308087819 */ /* 0x000fe400000012ff */
[----:B-----5:R-:W-:Y:S01]  /*1cf90*/  SHF.R.S32.HI R21, RZ, 0x1f, R61 ;  /* 0x0000001fff157819 */ /* 0x020fe2000001143d */
[----:B----4-:R-:W-:Y:S01]  /*1cfa0*/  IMAD R6, R62, UR4, RZ ;  /* 0x000000043e067c24 */ /* 0x010fe2000f8e02ff */
[----:B------:R-:W-:Y:S02]  /*1cfb0*/  MOV R20, R61 ;  /* 0x0000003d00147202 */ /* 0x000fe40000000f00 */
[----:B------:R-:W-:Y:S01]  /*1cfc0*/  LOP3.LUT R8, R8, R9, RZ, 0x3c, !PT ;  /* 0x0000000908087212 */ /* 0x000fe200078e3cff */
[C---:B------:R-:W-:Y:S01]  /*1cfd0*/  IMAD R9, R219.reuse, UR5, R6 ;  /* 0x00000005db097c24 */ /* 0x040fe2000f8e0206 */
[----:B------:R-:W-:Y:S01]  /*1cfe0*/  SEL R226, R226, RZ, !P0 ;  /* 0x000000ffe2e27207 */ /* 0x000fe20004000000 */
[----:B------:R-:W-:Y:S01]  /*1cff0*/  IMAD.WIDE.U32 R6, R219, UR4, R20 ;  /* 0x00000004db067c25 */ /* 0x000fe2000f8e0014 */
[----:B------:R-:W-:Y:S01]  /*1d000*/  SEL R63, R222, RZ, !P0 ;  /* 0x000000ffde3f7207 */ /* 0x000fe20004000000 */
[----:B------:R-:W-:Y:S01]  /*1d010*/  ULDC.64 UR4, c[0x0][0xb78] ;  /* 0x0002de0000047ab9 */ /* 0x000fe20000000a00 */
[C---:B------:R-:W-:Y:S01]  /*1d020*/  IADD3 R29, P0, R4.reuse, 0x4000, RZ ;  /* 0x00004000041d7810 */ /* 0x040fe20007f1e0ff */
[----:B------:R-:W-:Y:S01]  /*1d030*/  IMAD.IADD R7, R7, 0x1, R9 ;  /* 0x0000000107077824 */ /* 0x000fe200078e0209 */
[----:B------:R-:W-:Y:S01]  /*1d040*/  IADD3 R13, P5, R4, 0x2000, RZ ;  /* 0x00002000040d7810 */ /* 0x000fe20007fbe0ff */
[----:B------:R-:W-:Y:S01]  /*1d050*/  IMAD R9, R226, UR4, RZ ;  /* 0x00000004e2097c24 */ /* 0x000fe2000f8e02ff */
[C---:B------:R-:W-:Y:S01]  /*1d060*/  IADD3 R25, P6, R4.reuse, 0x3000, RZ ;  /* 0x0000300004197810 */ /* 0x040fe20007fde0ff */
[----:B------:R-:W-:Y:S01]  /*1d070*/  IMAD.WIDE.U32 R6, R63, UR4, R6 ;  /* 0x000000043f067c25 */ /* 0x000fe2000f8e0006 */
[----:B------:R-:W-:-:S02]  /*1d080*/  IADD3 R33, P1, R4, 0x5000, RZ ;  /* 0x0000500004217810 */ /* 0x000fc40007f3e0ff */
[----:B------:R-:W-:Y:S02]  /*1d090*/  LOP3.LUT R28, R29, 0x380, RZ, 0xc0, !PT ;  /* 0x000003801d1c7812 */ /* 0x000fe400078ec0ff */
[----:B------:R-:W-:Y:S02]  /*1d0a0*/  IADD3 R37, P2, R4, 0x6000, RZ ;  /* 0x0000600004257810 */ /* 0x000fe40007f5e0ff */
[----:B------:R-:W-:Y:S02]  /*1d0b0*/  LOP3.LUT R12, R13, 0x380, RZ, 0xc0, !PT ;  /* 0x000003800d0c7812 */ /* 0x000fe400078ec0ff */
[----:B------:R-:W-:Y:S02]  /*1d0c0*/  LOP3.LUT R24, R25, 0x380, RZ, 0xc0, !PT ;  /* 0x0000038019187812 */ /* 0x000fe400078ec0ff */
[----:B------:R-:W-:Y:S02]  /*1d0d0*/  LOP3.LUT R32, R33, 0x380, RZ, 0xc0, !PT ;  /* 0x0000038021207812 */ /* 0x000fe400078ec0ff */
[----:B------:R-:W-:-:S02]  /*1d0e0*/  SHF.R.U64 R28, R28, 0x3, RZ ;  /* 0x000000031c1c7819 */ /* 0x000fc400000012ff */
[----:B------:R-:W-:Y:S02]  /*1d0f0*/  LOP3.LUT R36, R37, 0x380, RZ, 0xc0, !PT ;  /* 0x0000038025247812 */ /* 0x000fe400078ec0ff */
[----:B------:R-:W-:Y:S02]  /*1d100*/  SHF.R.U64 R12, R12, 0x3, RZ ;  /* 0x000000030c0c7819 */ /* 0x000fe400000012ff */
[----:B------:R-:W-:Y:S02]  /*1d110*/  SHF.R.U64 R24, R24, 0x3, RZ ;  /* 0x0000000318187819 */ /* 0x000fe400000012ff */
[----:B------:R-:W-:Y:S02]  /*1d120*/  SHF.R.U64 R32, R32, 0x3, RZ ;  /* 0x0000000320207819 */ /* 0x000fe400000012ff */
[----:B------:R-:W-:Y:S02]  /*1d130*/  LOP3.LUT R28, R28, R29, RZ, 0x3c, !PT ;  /* 0x0000001d1c1c7212 */ /* 0x000fe400078e3cff */
[----:B------:R-:W-:-:S02]  /*1d140*/  SHF.R.U64 R36, R36, 0x3, RZ ;  /* 0x0000000324247819 */ /* 0x000fc400000012ff */
[----:B------:R-:W-:Y:S02]  /*1d150*/  IADD3.X R29, RZ, R5, RZ, P0, !PT ;  /* 0x00000005ff1d7210 */ /* 0x000fe400007fe4ff */
[----:B------:R-:W-:Y:S02]  /*1d160*/  LOP3.LUT P0, RZ, R229, 0x3, RZ, 0xc0, !PT ;  /* 0x00000003e5ff7812 */ /* 0x000fe4000780c0ff */
[----:B------:R-:W-:Y:S02]  /*1d170*/  LOP3.LUT R12, R12, R13, RZ, 0x3c, !PT ;  /* 0x0000000d0c0c7212 */ /* 0x000fe400078e3cff */
[----:B------:R-:W-:Y:S01]  /*1d180*/  LOP3.LUT R24, R24, R25, RZ, 0x3c, !PT ;  /* 0x0000001918187212 */ /* 0x000fe200078e3cff */
[--C-:B------:R-:W-:Y:S01]  /*1d190*/  IMAD.X R25, RZ, RZ, R5.reuse, P6 ;  /* 0x000000ffff197224 */ /* 0x100fe200030e0605 */
[----:B------:R-:W-:Y:S01]  /*1d1a0*/  LOP3.LUT R32, R32, R33, RZ, 0x3c, !PT ;  /* 0x0000002120207212 */ /* 0x000fe200078e3cff */
[--C-:B------:R-:W-:Y:S01]  /*1d1b0*/  IMAD.X R33, RZ, RZ, R5.reuse, P1 ;  /* 0x000000ffff217224 */ /* 0x100fe200008e0605 */
[----:B------:R-:W-:Y:S01]  /*1d1c0*/  LOP3.LUT R36, R36, R37, RZ, 0x3c, !PT ;  /* 0x0000002524247212 */ /* 0x000fe200078e3cff */
[----:B------:R-:W-:Y:S01]  /*1d1d0*/  IMAD.X R37, RZ, RZ, R5, P2 ;  /* 0x000000ffff257224 */ /* 0x000fe200010e0605 */
[----:B------:R-:W-:-:S02]  /*1d1e0*/  IADD3.X R13, RZ, R5, RZ, P5, !PT ;  /* 0x00000005ff0d7210 */ /* 0x000fc40002ffe4ff */
[C---:B------:R-:W-:Y:S02]  /*1d1f0*/  IADD3 R49, P5, R4.reuse, 0x9000, RZ ;  /* 0x0000900004317810 */ /* 0x040fe40007fbe0ff */
[----:B------:R-:W-:Y:S02]  /*1d200*/  IADD3 R53, P6, R4, 0xa000, RZ ;  /* 0x0000a00004357810 */ /* 0x000fe40007fde0ff */
[----:B------:R-:W-:Y:S02]  /*1d210*/  LOP3.LUT R48, R49, 0x380, RZ, 0xc0, !PT ;  /* 0x0000038031307812 */ /* 0x000fe400078ec0ff */
[----:B------:R-:W-:Y:S02]  /*1d220*/  LOP3.LUT R52, R53, 0x380, RZ, 0xc0, !PT ;  /* 0x0000038035347812 */ /* 0x000fe400078ec0ff */
[----:B------:R-:W-:Y:S02]  /*1d230*/  SHF.R.U64 R48, R48, 0x3, RZ ;  /* 0x0000000330307819 */ /* 0x000fe400000012ff */
[----:B------:R-:W-:-:S02]  /*1d240*/  SHF.R.U64 R52, R52, 0x3, RZ ;  /* 0x0000000334347819 */ /* 0x000fc400000012ff */
[----:B------:R-:W-:Y:S02]  /*1d250*/  LOP3.LUT R48, R48, R49, RZ, 0x3c, !PT ;  /* 0x0000003130307212 */ /* 0x000fe400078e3cff */
[----:B------:R-:W-:Y:S01]  /*1d260*/  LOP3.LUT R52, R52, R53, RZ, 0x3c, !PT ;  /* 0x0000003534347212 */ /* 0x000fe200078e3cff */
[----:B------:R-:W-:Y:S01]  /*1d270*/  IMAD.X R53, RZ, RZ, R5, P6 ;  /* 0x000000ffff357224 */ /* 0x000fe200030e0605 */
[----:B------:R-:W-:Y:S02]  /*1d280*/  IADD3.X R49, RZ, R5, RZ, P5, !PT ;  /* 0x00000005ff317210 */ /* 0x000fe40002ffe4ff */
[----:B------:R-:W-:Y:S01]  /*1d290*/  SHF.R.S32.HI R215, RZ, 0x1f, R214 ;  /* 0x0000001fffd77819 */ /* 0x000fe200000114d6 */
[C---:B------:R-:W-:Y:S01]  /*1d2a0*/  IMAD R65, R225.reuse, -0x80, R60 ;  /* 0xffffff80e1417824 */ /* 0x040fe200078e023c */
[----:B------:R-:W-:Y:S01]  /*1d2b0*/  SHF.R.S32.HI R217, RZ, 0x1f, R216 ;  /* 0x0000001fffd97819 */ /* 0x000fe200000114d8 */
[----:B------:R-:W-:Y:S01]  /*1d2c0*/  BSSY B1, `(.L_x_3493) ;  /* 0x0000061000017945 */ /* 0x000fe20003800000 */
[----:B--2---:R-:W-:Y:S01]  /*1d2d0*/  LEA R11, R225, R10, 0x7 ;  /* 0x0000000ae10b7211 */ /* 0x004fe200078e38ff */
[----:B------:R-:W-:Y:S01]  /*1d2e0*/  IMAD R10, R63, UR5, R9 ;  /* 0x000000053f0a7c24 */ /* 0x000fe2000f8e0209 */
[----:B------:R-:W-:-:S02]  /*1d2f0*/  ULDC.64 UR4, c[0x0][0xb40] ;  /* 0x0002d00000047ab9 */ /* 0x000fc40000000a00 */
[----:B------:R-:W-:Y:S02]  /*1d300*/  SHF.R.S32.HI R9, RZ, 0x1f, R11 ;  /* 0x0000001fff097819 */ /* 0x000fe4000001140b */
[C---:B------:R-:W-:Y:S02]  /*1d310*/  IADD3 R6, P3, R11.reuse, R6, RZ ;  /* 0x000000060b067210 */ /* 0x040fe40007f7e0ff */
[----:B------:R-:W-:Y:S02]  /*1d320*/  ISETP.GE.OR P1, PT, R11, R60, P0 ;  /* 0x0000003c0b00720c */ /* 0x000fe40000726670 */
[----:B------:R-:W-:Y:S02]  /*1d330*/  IADD3.X R9, R9, R7, R10, P3, !PT ;  /* 0x0000000709097210 */ /* 0x000fe40001ffe40a */
[----:B------:R-:W-:Y:S02]  /*1d340*/  LEA R54, P3, R6, UR4, 0x2 ;  /* 0x0000000406367c11 */ /* 0x000fe4000f8610ff */
[----:B------:R-:W-:-:S02]  /*1d350*/  IADD3 R7, R11, 0x8, RZ ;  /* 0x000000080b077810 */ /* 0x000fc40007ffe0ff */
[----:B------:R-:W-:Y:S01]  /*1d360*/  LEA.HI.X R55, R6, UR5, R9, 0x2, P3 ;  /* 0x0000000506377c11 */ /* 0x000fe200098f1409 */
[----:B------:R-:W-:Y:S01]  /*1d370*/  IMAD.X R9, RZ, RZ, R5, P4 ;  /* 0x000000ffff097224 */ /* 0x000fe200020e0605 */
[C---:B------:R-:W-:Y:S01]  /*1d380*/  IADD3 R41, P3, R4.reuse, 0x7000, RZ ;  /* 0x0000700004297810 */ /* 0x040fe20007f7e0ff */
[----:B------:R-:W-:Y:S01]  /*1d390*/  ULDC.64 UR4, c[0x0][0xaa0] ;  /* 0x0002a80000047ab9 */ /* 0x000fe20000000a00 */
[C---:B------:R-:W-:Y:S01]  /*1d3a0*/  IADD3 R45, P4, R4.reuse, 0x8000, RZ ;  /* 0x00008000042d7810 */ /* 0x040fe20007f9e0ff */
[----:B------:R-:W-:Y:S01]  /*1d3b0*/  @!P1 STG.E desc[UR60][R54.64], R3 ;  /* 0x0000000336009986 */ /* 0x000fe2000c10193c */
[C---:B------:R-:W-:Y:S02]  /*1d3c0*/  LOP3.LUT R6, R4.reuse, 0x380, RZ, 0xc0, !PT ;  /* 0x0000038004067812 */ /* 0x040fe400078ec0ff */
[----:B------:R-:W-:Y:S02]  /*1d3d0*/  IADD3 R11, P2, R4, 0xb000, RZ ;  /* 0x0000b000040b7810 */ /* 0x000fe40007f5e0ff */
[----:B------:R-:W-:-:S02]  /*1d3e0*/  ISETP.GE.OR P0, PT, R7, R60, P0 ;  /* 0x0000003c0700720c */ /* 0x000fc40000706670 */
[----:B------:R-:W-:Y:S02]  /*1d3f0*/  LOP3.LUT R40, R41, 0x380, RZ, 0xc0, !PT ;  /* 0x0000038029287812 */ /* 0x000fe400078ec0ff */
[----:B------:R-:W-:Y:S02]  /*1d400*/  LOP3.LUT R44, R45, 0x380, RZ, 0xc0, !PT ;  /* 0x000003802d2c7812 */ /* 0x000fe400078ec0ff */
[----:B------:R-:W-:Y:S02]  /*1d410*/  SHF.R.U64 R7, R6, 0x3, RZ ;  /* 0x0000000306077819 */ /* 0x000fe400000012ff */
[----:B------:R-:W-:Y:S02]  /*1d420*/  LOP3.LUT R6, R11, 0x380, RZ, 0xc0, !PT ;  /* 0x000003800b067812 */ /* 0x000fe400078ec0ff */
[----:B------:R-:W-:Y:S02]  /*1d430*/  SHF.R.U64 R40, R40, 0x3, RZ ;  /* 0x0000000328287819 */ /* 0x000fe400000012ff */
[----:B------:R-:W-:Y:S01]  /*1d440*/  SHF.R.U64 R44, R44, 0x3, RZ ;  /* 0x000000032c2c7819 */ /* 0x000fe200000012ff */
[----:B------:R2:W-:Y:S01]  /*1d450*/  @!P0 STG.E desc[UR60][R54.64+0x20], R0 ;  /* 0x0000200036008986 */ /* 0x0005e2000c10193c */
[----:B------:R-:W-:-:S02]  /*1d460*/  SHF.R.U64 R6, R6, 0x3, RZ ;  /* 0x0000000306067819 */ /* 0x000fc400000012ff */
[----:B------:R-:W-:Y:S01]  /*1d470*/  LOP3.LUT R40, R40, R41, RZ, 0x3c, !PT ;  /* 0x0000002928287212 */ /* 0x000fe200078e3cff */
[----:B------:R-:W5:Y:S01]  /*1d480*/  LD.E.128 R12, desc[UR60][R12.64] ;  /* 0x0000003c0c0c7980 */ /* 0x000f62000c101d00 */
[----:B------:R-:W-:Y:S01]  /*1d490*/  LOP3.LUT R44, R44, R45, RZ, 0x3c, !PT ;  /* 0x0000002d2c2c7212 */ /* 0x000fe200078e3cff */
[----:B------:R-:W-:Y:S01]  /*1d4a0*/  IMAD.X R45, RZ, RZ, R5, P4 ;  /* 0x000000ffff2d7224 */ /* 0x000fe200020e0605 */
[-C--:B------:R-:W-:Y:S01]  /*1d4b0*/  IADD3.X R41, RZ, R5.reuse, RZ, P3, !PT ;  /* 0x00000005ff297210 */ /* 0x080fe20001ffe4ff */
[----:B------:R-:W5:Y:S01]  /*1d4c0*/  LD.E.128 R24, desc[UR60][R24.64] ;  /* 0x0000003c18187980 */ /* 0x000f62000c101d00 */
[----:B------:R-:W-:Y:S02]  /*1d4d0*/  LOP3.LUT R4, R7, R4, RZ, 0x3c, !PT ;  /* 0x0000000407047212 */ /* 0x000fe400078e3cff */
[----:B------:R-:W-:Y:S01]  /*1d4e0*/  IADD3.X R57, RZ, R5, RZ, P2, !PT ;  /* 0x00000005ff397210 */ /* 0x000fe200017fe4ff */
[----:B------:R-:W5:Y:S01]  /*1d4f0*/  LD.E.128 R28, desc[UR60][R28.64] ;  /* 0x0000003c1c1c7980 */ /* 0x000f62000c101d00 */
[----:B------:R-:W-:-:S03]  /*1d500*/  LOP3.LUT R56, R6, R11, RZ, 0x3c, !PT ;  /* 0x0000000b06387212 */ /* 0x000fc600078e3cff */
        /* <DEDUP_REMOVED lines=8> */
[----:B------:R-:W5:Y:S01]  /*1d590*/  LD.E.128 R56, desc[UR60][R56.64] ;  /* 0x0000003c38387980 */ /* 0x000f62000c101d00 */
[----:B------:R-:W-:Y:S01]  /*1d5a0*/  IMAD R0, R21, UR4, RZ ;  /* 0x0000000415007c24 */ /* 0x000fe2000f8e02ff */
[----:B------:R-:W-:Y:S01]  /*1d5b0*/  @!PT LDS RZ, [RZ] ;  /* 0x00000000fffff984 */ /* 0x000fe20000000800 */
[----:B------:R-:W-:Y:S01]  /*1d5c0*/  @!PT LDS RZ, [RZ] ;  /* 0x00000000fffff984 */ /* 0x000fe20000000800 */
[----:B------:R-:W-:Y:S01]  /*1d5d0*/  @!PT LDS RZ, [RZ] ;  /* 0x00000000fffff984 */ /* 0x000fe20000000800 */
[----:B------:R-:W-:Y:S01]  /*1d5e0*/  @!PT LDS RZ, [RZ] ;  /* 0x00000000fffff984 */ /* 0x000fe20000000800 */
[----:B------:R2:W-:Y:S06]  /*1d5f0*/  MEMBAR.ALL.CTA ;  /* 0x0000000000007992 */ /* 0x0005ec0000008000 */
[----:B--2---:R-:W2:Y:S01]  /*1d600*/  FENCE.VIEW.ASYNC.S ;  /* 0x00000000000073c6 */ /* 0x004ea20000000000 */
[----:B------:R-:W-:-:S04]  /*1d610*/  IMAD.WIDE.U32 R20, R61, UR4, R214 ;  /* 0x000000043d147c25 */ /* 0x000fc8000f8e00d6 */
[----:B------:R-:W-:Y:S01]  /*1d620*/  IMAD R61, R61, UR5, R0 ;  /* 0x000000053d3d7c24 */ /* 0x000fe2000f8e0200 */
[----:B------:R-:W-:Y:S01]  /*1d630*/  ULDC.64 UR4, c[0x0][0xae0] ;  /* 0x0002b80000047ab9 */ /* 0x000fe20000000a00 */
[----:B------:R-:W-:Y:S01]  /*1d640*/  IADD3 R0, R216, 0x20, RZ ;  /* 0x00000020d8007810 */ /* 0x000fe20007ffe0ff */
[----:B------:R-:W-:Y:S01]  /*1d650*/  IMAD R62, R62, UR4, RZ ;  /* 0x000000043e3e7c24 */ /* 0x000fe2000f8e02ff */
[CC--:B------:R-:W-:Y:S01]  /*1d660*/  ISETP.GE.AND P3, PT, R216.reuse, R65.reuse, PT ;  /* 0x00000041d800720c */ /* 0x0c0fe20003f66270 */
[----:B------:R-:W-:Y:S02]  /*1d670*/  IMAD.IADD R21, R21, 0x1, R61 ;  /* 0x0000000115157824 */ /* 0x000fe400078e023d */
[----:B------:R-:W-:Y:S01]  /*1d680*/  VIADD R3, R216, 0x40 ;  /* 0x00000040d8037836 */ /* 0x000fe20000000000 */
[-C--:B------:R-:W-:Y:S01]  /*1d690*/  ISETP.GE.AND P0, PT, R0, R65.reuse, PT ;  /* 0x000000410000720c */ /* 0x080fe20003f06270 */
[C---:B------:R-:W-:Y:S01]  /*1d6a0*/  IMAD R61, R219.reuse, UR5, R62 ;  /* 0x00000005db3d7c24 */ /* 0x040fe2000f8e023e */
[----:B------:R-:W-:Y:S01]  /*1d6b0*/  IADD3 R0, R2, 0x36820, RZ ;  /* 0x0003682002007810 */ /* 0x000fe20007ffe0ff */
[----:B------:R-:W-:Y:S01]  /*1d6c0*/  IMAD.WIDE.U32 R20, R219, UR4, R20 ;  /* 0x00000004db147c25 */ /* 0x000fe2000f8e0014 */
[----:B------:R-:W-:Y:S01]  /*1d6d0*/  ULDC.64 UR4, c[0x0][0xae8] ;  /* 0x0002ba0000047ab9 */ /* 0x000fe20000000a00 */
[----:B------:R-:W-:-:S02]  /*1d6e0*/  ISETP.GE.AND P1, PT, R3, R65, PT ;  /* 0x000000410300720c */ /* 0x000fc40003f26270 */
[----:B------:R-:W-:Y:S01]  /*1d6f0*/  IMAD R3, R226, UR4, RZ ;  /* 0x00000004e2037c24 */ /* 0x000fe2000f8e02ff */
[----:B------:R-:W-:Y:S01]  /*1d700*/  PRMT R0, RZ, 0x654, R0 ;  /* 0x00000654ff007816 */ /* 0x000fe20000000000 */
[----:B------:R-:W-:Y:S01]  /*1d710*/  IMAD.IADD R21, R21, 0x1, R61 ;  /* 0x0000000115157824 */ /* 0x000fe200078e023d */
[----:B------:R-:W-:Y:S01]  /*1d720*/  IADD3 R60, R216, 0x60, RZ ;  /* 0x00000060d83c7810 */ /* 0x000fe20007ffe0ff */
[C---:B------:R-:W-:Y:S01]  /*1d730*/  IMAD R3, R63.reuse, UR5, R3 ;  /* 0x000000053f037c24 */ /* 0x040fe2000f8e0203 */
[----:B--2---:R2:W-:Y:S01]  /*1d740*/  SYNCS.ARRIVE.TRANS64.RED.A1T0 RZ, [R0+URZ], RZ ;  /* 0x000000ff00ff79a7 */ /* 0x0045e2000810043f */
[----:B------:R-:W-:Y:S01]  /*1d750*/  IMAD.WIDE.U32 R62, R63, UR4, R20 ;  /* 0x000000043f3e7c25 */ /* 0x000fe2000f8e0014 */
[----:B------:R-:W-:-:S03]  /*1d760*/  ISETP.GE.AND P2, PT, R60, R65, PT ;  /* 0x000000413c00720c */ /* 0x000fc60003f46270 */
[----:B------:R-:W-:-:S04]  /*1d770*/  IMAD.WIDE R60, R225, 0x80, R216 ;  /* 0x00000080e13c7825 */ /* 0x000fc800078e02d8 */
[----:B------:R-:W-:Y:S01]  /*1d780*/  IMAD.IADD R67, R63, 0x1, R3 ;  /* 0x000000013f437824 */ /* 0x000fe200078e0203 */
[----:B--2---:R-:W-:Y:S06]  /*1d790*/  @P3 BRA `(.L_x_3494) ;  /* 0x00000000004c3947 */ /* 0x004fec0003800000 */
[----:B------:R-:W-:Y:S01]  /*1d7a0*/  ULDC.64 UR6, c[0x0][0xad8] ;  /* 0x0002b60000067ab9 */ /* 0x000fe20000000a00 */
[----:B------:R-:W-:Y:S01]  /*1d7b0*/  MOV R20, R62 ;  /* 0x0000003e00147202 */ /* 0x000fe20000000f00 */
[C---:B------:R-:W-:Y:S01]  /*1d7c0*/  VIADD R64, R214.reuse, 0x80 ;  /* 0x00000080d6407836 */ /* 0x040fe20000000000 */
[----:B------:R-:W-:Y:S01]  /*1d7d0*/  IADD3 R0, R214, 0x40, RZ ;  /* 0x00000040d6007810 */ /* 0x000fe20007ffe0ff */
        /* <DEDUP_REMOVED lines=8> */
[----:B------:R-:W-:-:S02]  /*1d860*/  ULDC.64 UR6, c[0x0][0xa80] ;  /* 0x0002a00000067ab9 */ /* 0x000fc40000000a00 */
[----:B------:R-:W-:Y:S02]  /*1d870*/  LEA R64, P6, R20, UR6, 0x1 ;  /* 0x0000000614407c11 */ /* 0x000fe4000f8c08ff */
[----:B------:R-:W-:-:S04]  /*1d880*/  IADD3 R3, R21, R3, RZ ;  /* 0x0000000315037210 */ /* 0x000fc80007ffe0ff */
[----:B------:R-:W-:-:S05]  /*1d890*/  LEA.HI.X R65, R20, UR7, R3, 0x1, P6 ;  /* 0x0000000714417c11 */ /* 0x000fca000b0f0c03 */
[----:B-----5:R2:W-:Y:S04]  /*1d8a0*/  @!P3 STG.E.128 desc[UR60][R64.64], R4 ;  /* 0x000000044000b986 */ /* 0x0205e8000c101d3c */
[----:B------:R2:W-:Y:S04]  /*1d8b0*/  @!P4 STG.E.128 desc[UR60][R64.64+0x80], R28 ;  /* 0x0000801c4000c986 */ /* 0x0005e8000c101d3c */
[----:B------:R2:W-:Y:S02]  /*1d8c0*/  @!P5 STG.E.128 desc[UR60][R64.64+0x100], R44 ;  /* 0x0001002c4000d986 */ /* 0x0005e4000c101d3c */
.L_x_3494:
[----:B------:R-:W-:Y:S05]  /*1d8d0*/  BSYNC B1 ;  /* 0x0000000000017941 */ /* 0x000fea0003800000 */
.L_x_3493:
[----:B------:R-:W-:Y:S04]  /*1d8e0*/  BSSY B1, `(.L_x_3495) ;  /* 0x0000017000017945 */ /* 0x000fe80003800000 */
[----:B------:R-:W-:Y:S05]  /*1d8f0*/  @P0 BRA `(.L_x_3496) ;  /* 0x0000000000540947 */ /* 0x000fea0003800000 */
[----:B------:R-:W-:Y:S01]  /*1d900*/  IADD3 R3, P0, R60, 0x20, RZ ;  /* 0x000000203c037810 */ /* 0x000fe20007f1e0ff */
[----:B------:R-:W-:Y:S01]  /*1d910*/  ULDC UR4, c[0x0][0xa8c] ;  /* 0x0002a30000047ab9 */ /* 0x000fe20000000800 */
[C---:B--2--5:R-:W-:Y:S01]  /*1d920*/  IADD3 R4, R214.reuse, 0x40, RZ ;  /* 0x00000040d6047810 */ /* 0x064fe20007ffe0ff */
        /* <DEDUP_REMOVED lines=12> */
[----:B------:R-:W-:Y:S02]  /*1d9f0*/  LEA R6, P0, R4, UR6, 0x1 ;  /* 0x0000000604067c11 */ /* 0x000fe4000f8008ff */
[----:B------:R-:W-:-:S04]  /*1da00*/  IADD3 R3, R5, R3, RZ ;  /* 0x0000000305037210 */ /* 0x000fc80007ffe0ff */
[----:B------:R-:W-:-:S05]  /*1da10*/  LEA.HI.X R7, R4, UR7, R3, 0x1, P0 ;  /* 0x0000000704077c11 */ /* 0x000fca00080f0c03 */
[----:B------:R3:W-:Y:S04]  /*1da20*/  @!P3 STG.E.128 desc[UR60][R6.64], R8 ;  /* 0x000000080600b986 */ /* 0x0007e8000c101d3c */
[----:B------:R3:W-:Y:S04]  /*1da30*/  @!P4 STG.E.128 desc[UR60][R6.64+0x80], R32 ;  /* 0x000080200600c986 */ /* 0x0007e8000c101d3c */
[----:B------:R3:W-:Y:S02]  /*1da40*/  @!P5 STG.E.128 desc[UR60][R6.64+0x100], R48 ;  /* 0x000100300600d986 */ /* 0x0007e4000c101d3c */
.L_x_3496:
[----:B------:R-:W-:Y:S05]  /*1da50*/  BSYNC B1 ;  /* 0x0000000000017941 */ /* 0x000fea0003800000 */
.L_x_3495:
        /* <DEDUP_REMOVED lines=10> */
[----:B---3--:R-:W-:Y:S01]  /*1db00*/  VIADD R6, R214, 0x80 ;  /* 0x00000080d6067836 */ /* 0x008fe20000000000 */
        /* <DEDUP_REMOVED lines=12> */
.L_x_3498:
[----:B------:R-:W-:Y:S05]  /*1dbd0*/  BSYNC B1 ;  /* 0x0000000000017941 */ /* 0x000fea0003800000 */
.L_x_3497:
[----:B------:R-:W-:Y:S05]  /*1dbe0*/  @P2 BRA `(.L_x_3499) ;  /* 0x0000000c00082947 */ /* 0x000fea0003800000 */
[----:B------:R-:W-:Y:S01]  /*1dbf0*/  IADD3 R3, P0, R60, 0x60, RZ ;  /* 0x000000603c037810 */ /* 0x000fe20007f1e0ff */
[----:B------:R-:W-:Y:S01]  /*1dc00*/  ULDC.64 UR4, c[0x0][0xad8] ;  /* 0x0002b60000047ab9 */ /* 0x000fe20000000a00 */
[----:B--2--5:R-:W-:Y:S01]  /*1dc10*/  MOV R4, R62 ;  /* 0x0000003e00047202 */ /* 0x024fe20000000f00 */
[----:B------:R-:W-:Y:S01]  /*1dc20*/  IMAD.MOV.U32 R5, RZ, RZ, R67 ;  /* 0x000000ffff057224 */ /* 0x000fe200078e0043 */
[----:B------:R-:W-:Y:S01]  /*1dc30*/  IADD3 R0, R214, 0x40, RZ ;  /* 0x00000040d6007810 */ /* 0x000fe20007ffe0ff */
[----:B------:R-:W-:Y:S01]  /*1dc40*/  IMAD.X R60, RZ, RZ, R61, P0 ;  /* 0x000000ffff3c7224 */ /* 0x000fe200000e063d */
[----:B------:R-:W-:Y:S01]  /*1dc50*/  ULDC.64 UR6, c[0x0][0xa80] ;  /* 0x0002a00000067ab9 */ /* 0x000fe20000000a00 */
[----:B------:R-:W-:-:S04]  /*1dc60*/  IMAD.WIDE.U32 R4, R3, UR4, R4 ;  /* 0x0000000403047c25 */ /* 0x000fc8000f8e0004 */
[----:B------:R-:W-:Y:S01]  /*1dc70*/  IMAD R60, R60, UR4, RZ ;  /* 0x000000043c3c7c24 */ /* 0x000fe2000f8e02ff */
[----:B------:R-:W-:Y:S01]  /*1dc80*/  ULDC UR4, c[0x0][0xa8c] ;  /* 0x0002a30000047ab9 */ /* 0x000fe20000000800 */
[----:B---34-:R-:W-:Y:S02]  /*1dc90*/  LEA R6, P0, R4, UR6, 0x1 ;  /* 0x0000000604067c11 */ /* 0x018fe4000f8008ff */
[----:B------:R-:W-:Y:S01]  /*1dca0*/  IMAD R3, R3, UR5, R60 ;  /* 0x0000000503037c24 */ /* 0x000fe2000f8e023c */
[----:B------:R-:W-:Y:S02]  /*1dcb0*/  ISETP.GE.AND P1, PT, R214, UR4, PT ;  /* 0x00000004d6007c0c */ /* 0x000fe4000bf26270 */
[----:B------:R-:W-:Y:S01]  /*1dcc0*/  ISETP.GE.AND P2, PT, R0, UR4, PT ;  /* 0x0000000400007c0c */ /* 0x000fe2000bf46270 */
[----:B------:R-:W-:Y:S01]  /*1dcd0*/  IMAD.IADD R3, R5, 0x1, R3 ;  /* 0x0000000105037824 */ /* 0x000fe200078e0203 */
[----:B------:R-:W-:-:S04]  /*1dce0*/  IADD3 R0, R214, 0x80, RZ ;  /* 0x00000080d6007810 */ /* 0x000fc80007ffe0ff */
[----:B------:R-:W-:Y:S02]  /*1dcf0*/  LEA.HI.X R7, R4, UR7, R3, 0x1, P0 ;  /* 0x0000000704077c11 */ /* 0x000fe400080f0c03 */
[----:B------:R-:W-:-:S03]  /*1dd00*/  ISETP.GE.AND P0, PT, R0, UR4, PT ;  /* 0x0000000400007c0c */ /* 0x000fc6000bf06270 */
[----:B------:R2:W-:Y:S04]  /*1dd10*/  @!P1 STG.E.128 desc[UR60][R6.64], R24 ;  /* 0x0000001806009986 */ /* 0x0005e8000c101d3c */
[----:B------:R2:W-:Y:S06]  /*1dd20*/  @!P2 STG.E.128 desc[UR60][R6.64+0x80], R40 ;  /* 0x000080280600a986 */ /* 0x0005ec000c101d3c */
[----:B------:R-:W-:Y:S05]  /*1dd30*/  @P0 BRA `(.L_x_3499) ;  /* 0x0000000800b40947 */ /* 0x000fea0003800000 */
[----:B------:R3:W-:Y:S01]  /*1dd40*/  STG.E.128 desc[UR60][R6.64+0x100], R56 ;  /* 0x0001003806007986 */ /* 0x0007e2000c101d3c */
[----:B------:R-:W-:Y:S05]  /*1dd50*/  BRA `(.L_x_3499) ;  /* 0x0000000800ac7947 */ /* 0x000fea0003800000 */
.L_x_3491:
[----:B------:R-:W-:Y:S01]  /*1dd60*/  ULDC.64 UR4, c[0x0][0xbd8] ;  /* 0x0002f60000047ab9 */ /* 0x000fe20000000a00 */
[----:B------:R-:W-:Y:S01]  /*1dd70*/  IMAD.MOV.U32 R3, RZ, RZ, RZ ;  /* 0x000000ffff037224 */ /* 0x000fe200078e00ff */
[----:B------:R-:W-:Y:S02]  /*1dd80*/  ISETP.NE.U32.AND P0, PT, RZ, UR4, PT ;  /* 0x00000004ff007c0c */ /* 0x000fe4000bf05070 */
[----:B------:R-:W-:Y:S02]  /*1dd90*/  IADD3 R4, P1, R220, UR4, RZ ;  /* 0x00000004dc047c10 */ /* 0x000fe4000ff3e0ff */
[----:B------:R-:W-:Y:S02]  /*1dda0*/  ISETP.NE.AND.EX P0, PT, RZ, UR5, PT, P0 ;  /* 0x00000005ff007c0c */ /* 0x000fe4000bf05300 */
[----:B------:R-:W-:Y:S01]  /*1ddb0*/  IADD3.X R5, R221, UR5, RZ, P1, !PT ;  /* 0x00000005dd057c10 */ /* 0x000fe20008ffe4ff */
[----:B------:R-:W-:Y:S02]  /*1ddc0*/  ULDC.64 UR4, c[0x0][0xbe0] ;  /* 0x0002f80000047ab9 */ /* 0x000fe40000000a00 */
[----:B------:R-:W-:-:S04]  /*1ddd0*/  ISETP.NE.U32.AND P1, PT, RZ, UR4, PT ;  /* 0x00000004ff007c0c */ /* 0x000fc8000bf25070 */
[----:B------:R-:W-:-:S04]  /*1dde0*/  ISETP.NE.AND.EX P1, PT, RZ, UR5, PT, P1 ;  /* 0x00000005ff007c0c */ /* 0x000fc8000bf25310 */
[----:B------:R2:W5:Y:S01]  /*1ddf0*/  @P0 LDG.E R3, desc[UR60][R4.64] ;  /* 0x0000003c04030981 */ /* 0x000562000c1e1900 */
[----:B------:R-:W3:Y:S08]  /*1de00*/  S2R R6, SR_TID.X ;  /* 0x0000000000067919 */ /* 0x000ef00000002100 */
[----:B------:R-:W-:Y:S01]  /*1de10*/  @P1 IADD3 R220, P2, R220, UR4, RZ ;  /* 0x00000004dcdc1c10 */ /* 0x000fe2000ff5e0ff */
[----:B------:R-:W-:-:S02]  /*1de20*/  ULDC UR4, c[0x0][0xa88] ;  /* 0x0002a20000047ab9 */ /* 0x000fc40000000800 */
[----:B------:R-:W-:Y:S01]  /*1de30*/  IMAD.U32 R0, RZ, RZ, UR4 ;  /* 0x00000004ff007e24 */ /* 0x000fe2000f8e00ff */
[----:B------:R-:W-:-:S05]  /*1de40*/  @P1 IADD3.X R221, R221, UR5, RZ, P2, !PT ;  /* 0x00000005dddd1c10 */ /* 0x000fca00097fe4ff */
[----:B------:R2:W5:Y:S01]  /*1de50*/  @P1 LDG.E R0, desc[UR60][R220.64] ;  /* 0x0000003cdc001981 */ /* 0x000562000c1e1900 */
[----:B---3--:R-:W-:-:S04]  /*1de60*/  IADD3 R6, R6, -0x80, RZ ;  /* 0xffffff8006067810 */ /* 0x008fc80007ffe0ff */
[----:B------:R-:W-:Y:S01]  /*1de70*/  ISETP.GE.AND P2, PT, R6, 0x80, PT ;  /* 0x000000800600780c */ /* 0x000fe20003f46270 */
[----:B--2---:R-:W-:-:S12]  /*1de80*/  @P1 BRA `(.L_x_3500) ;  /* 0x0000000000101947 */ /* 0x004fd80003800000 */
[----:B------:R-:W-:Y:S05]  /*1de90*/  @!P0 BRA `(.L_x_3500) ;  /* 0x00000000000c8947 */ /* 0x000fea0003800000 */
[----:B------:R-:W2:Y:S04]  /*1dea0*/  LDG.E R7, desc[UR60][R4.64] ;  /* 0x0000003c04077981 */ /* 0x000ea8000c1e1900 */
[----:B-----5:R-:W2:Y:S02]  /*1deb0*/  LDG.E R0, desc[UR60][R4.64+0x4] ;  /* 0x0000043c04007981 */ /* 0x020ea4000c1e1900 */
[----:B--2---:R-:W-:-:S07]  /*1dec0*/  IADD3 R0, -R7, R0, RZ ;  /* 0x0000000007007210 */ /* 0x004fce0007ffe1ff */
.L_x_3500:
[----:B------:R-:W-:Y:S01]  /*1ded0*/  BSSY B1, `(.L_x_3501) ;  /* 0x000001d000017945 */ /* 0x000fe20003800000 */
[----:B------:R-:W-:Y:S02]  /*1dee0*/  SHF.R.S32.HI R9, RZ, 0x1f, R219 ;  /* 0x0000001fff097819 */ /* 0x000fe400000114db */
[----:B------:R-:W-:Y:S02]  /*1def0*/  SHF.R.S32.HI R215, RZ, 0x1f, R214 ;  /* 0x0000001fffd77819 */ /* 0x000fe400000114d6 */
[----:B------:R-:W-:Y:S02]  /*1df00*/  SEL R11, R222, RZ, !P0 ;  /* 0x000000ffde0b7207 */ /* 0x000fe40004000000 */
[----:B------:R-:W-:Y:S02]  /*1df10*/  SEL R226, R226, RZ, !P0 ;  /* 0x000000ffe2e27207 */ /* 0x000fe40004000000 */
[----:B-----5:R-:W-:Y:S01]  /*1df20*/  SHF.R.S32.HI R8, RZ, 0x1f, R3 ;  /* 0x0000001fff087819 */ /* 0x020fe20000011403 */
[----:B------:R-:W-:Y:S06]  /*1df30*/  @P2 BRA `(.L_x_3502) ;  /* 0x0000000000582947 */ /* 0x000fec0003800000 */
[----:B------:R-:W2:Y:S02]  /*1df40*/  S2R R4, SR_TID.X ;  /* 0x0000000000047919 */ /* 0x000ea40000002100 */
[----:B--2---:R-:W-:-:S05]  /*1df50*/  IMAD R4, R225, 0x80, R4 ;  /* 0x00000080e1047824 */ /* 0x004fca00078e0204 */
[----:B------:R-:W-:-:S04]  /*1df60*/  IADD3 R5, R4, -0x80, RZ ;  /* 0xffffff8004057810 */ /* 0x000fc80007ffe0ff */
        /* <DEDUP_REMOVED lines=19> */
.L_x_3502:
[----:B------:R-:W-:Y:S05]  /*1e0a0*/  BSYNC B1 ;  /* 0x0000000000017941 */ /* 0x000fea0003800000 */
.L_x_3501:
[----:B------:R-:W-:Y:S01]  /*1e0b0*/  ULDC.64 UR4, c[0x0][0xaa0] ;  /* 0x0002a80000047ab9 */ /* 0x000fe20000000a00 */
[----:B--2---:R-:W-:Y:S01]  /*1e0c0*/  IMAD R7, R225, -0x80, R0 ;  /* 0xffffff80e1077824 */ /* 0x004fe200078e0200 */
[----:B------:R-:W-:Y:S01]  /*1e0d0*/  IADD3 R0, R216, 0x40, RZ ;  /* 0x00000040d8007810 */ /* 0x000fe20007ffe0ff */
[----:B------:R-:W-:Y:S01]  /*1e0e0*/  IMAD R6, R8, UR4, RZ ;  /* 0x0000000408067c24 */ /* 0x000fe2000f8e02ff */
[----:B------:R-:W-:Y:S01]  /*1e0f0*/  BSSY B1, `(.L_x_3503) ;  /* 0x000002b000017945 */ /* 0x000fe20003800000 */
[C---:B------:R-:W-:Y:S01]  /*1e100*/  IMAD.WIDE.U32 R4, R3.reuse, UR4, R214 ;  /* 0x0000000403047c25 */ /* 0x040fe2000f8e00d6 */
[-C--:B------:R-:W-:Y:S02]  /*1e110*/  ISETP.GE.AND P3, PT, R216, R7.reuse, PT ;  /* 0x00000007d800720c */ /* 0x080fe40003f66270 */
[----:B------:R-:W-:Y:S01]  /*1e120*/  ISETP.GE.AND P1, PT, R0, R7, PT ;  /* 0x000000070000720c */ /* 0x000fe20003f26270 */
[----:B------:R-:W-:Y:S01]  /*1e130*/  IMAD R3, R3, UR5, R6 ;  /* 0x0000000503037c24 */ /* 0x000fe2000f8e0206 */
[----:B------:R-:W-:Y:S01]  /*1e140*/  ULDC.64 UR4, c[0x0][0xae0] ;  /* 0x0002b80000047ab9 */ /* 0x000fe20000000a00 */
[----:B------:R-:W-:-:S02]  /*1e150*/  VIADD R8, R216, 0x20 ;  /* 0x00000020d8087836 */ /* 0x000fc40000000000 */
[----:B------:R-:W-:Y:S01]  /*1e160*/  IMAD R6, R9, UR4, RZ ;  /* 0x0000000409067c24 */ /* 0x000fe2000f8e02ff */
[----:B------:R-:W-:Y:S02]  /*1e170*/  IADD3 R5, R5, R3, RZ ;  /* 0x0000000305057210 */ /* 0x000fe40007ffe0ff */
[----:B------:R-:W-:Y:S01]  /*1e180*/  ISETP.GE.AND P2, PT, R8, R7, PT ;  /* 0x000000070800720c */ /* 0x000fe20003f46270 */
[C---:B------:R-:W-:Y:S01]  /*1e190*/  IMAD R3, R219.reuse, UR5, R6 ;  /* 0x00000005db037c24 */ /* 0x040fe2000f8e0206 */
[----:B------:R-:W-:Y:S01]  /*1e1a0*/  SHF.R.S32.HI R9, RZ, 0x1f, R216 ;  /* 0x0000001fff097819 */ /* 0x000fe200000114d8 */
[----:B------:R-:W-:Y:S01]  /*1e1b0*/  IMAD.WIDE.U32 R4, R219, UR4, R4 ;  /* 0x00000004db047c25 */ /* 0x000fe2000f8e0004 */
[----:B------:R-:W-:-:S03]  /*1e1c0*/  ULDC.64 UR4, c[0x0][0xae8] ;  /* 0x0002ba0000047ab9 */ /* 0x000fc60000000a00 */
[----:B------:R-:W-:Y:S01]  /*1e1d0*/  VIADD R6, R216, 0x60 ;  /* 0x00000060d8067836 */ /* 0x000fe20000000000 */
[----:B------:R-:W-:Y:S01]  /*1e1e0*/  IADD3 R5, R5, R3, RZ ;  /* 0x0000000305057210 */ /* 0x000fe20007ffe0ff */
[----:B------:R-:W-:Y:S02]  /*1e1f0*/  IMAD R0, R226, UR4, RZ ;  /* 0x00000004e2007c24 */ /* 0x000fe4000f8e02ff */
        /* <DEDUP_REMOVED lines=20> */
[----:B------:R-:W-:Y:S01]  /*1e340*/  IMAD.IADD R3, R5, 0x1, R3 ;  /* 0x0000000105037824 */ /* 0x000fe200078e0203 */
[----:B------:R-:W-:-:S04]  /*1e350*/  LEA R12, P3, R4, UR6, 0x1 ;  /* 0x00000006040c7c11 */ /* 0x000fc8000f8608ff */
[----:B------:R-:W-:-:S05]  /*1e360*/  LEA.HI.X R13, R4, UR7, R3, 0x1, P3 ;  /* 0x00000007040d7c11 */ /* 0x000fca00098f0c03 */
[----:B------:R2:W-:Y:S04]  /*1e370*/  @!P4 STG.E.128 desc[UR60][R12.64], RZ ;  /* 0x000000ff0c00c986 */ /* 0x0005e8000c101d3c */
[----:B------:R2:W-:Y:S04]  /*1e380*/  @!P5 STG.E.128 desc[UR60][R12.64+0x80], RZ ;  /* 0x000080ff0c00d986 */ /* 0x0005e8000c101d3c */
[----:B------:R2:W-:Y:S02]  /*1e390*/  @!P6 STG.E.128 desc[UR60][R12.64+0x100], RZ ;  /* 0x000100ff0c00e986 */ /* 0x0005e4000c101d3c */
.L_x_3504:
[----:B------:R-:W-:Y:S05]  /*1e3a0*/  BSYNC B1 ;  /* 0x0000000000017941 */ /* 0x000fea0003800000 */
.L_x_3503:
[----:B------:R-:W-:Y:S04]  /*1e3b0*/  BSSY B1, `(.L_x_3505) ;  /* 0x0000017000017945 */ /* 0x000fe80003800000 */
[----:B------:R-:W-:Y:S05]  /*1e3c0*/  @P2 BRA `(.L_x_3506) ;  /* 0x0000000000542947 */ /* 0x000fea0003800000 */
[----:B------:R-:W-:Y:S01]  /*1e3d0*/  IADD3 R3, P2, R8, 0x20, RZ ;  /* 0x0000002008037810 */ /* 0x000fe20007f5e0ff */
[----:B------:R-:W-:Y:S01]  /*1e3e0*/  VIADD R4, R214, 0x40 ;  /* 0x00000040d6047836 */ /* 0x000fe20000000000 */
[----:B------:R-:W-:Y:S01]  /*1e3f0*/  ULDC UR4, c[0x0][0xa8c] ;  /* 0x0002a30000047ab9 */ /* 0x000fe20000000800 */
[----:B------:R-:W-:Y:S01]  /*1e400*/  ULDC.64 UR6, c[0x0][0xad8] ;  /* 0x0002b60000067ab9 */ /* 0x000fe20000000a00 */
[----:B------:R-:W-:Y:S02]  /*1e410*/  IADD3.X R0, RZ, R9, RZ, P2, !PT ;  /* 0x00000009ff007210 */ /* 0x000fe400017fe4ff */
        /* <DEDUP_REMOVED lines=10> */
[----:B--2---:R-:W-:Y:S01]  /*1e4c0*/  LEA R12, P2, R4, UR6, 0x1 ;  /* 0x00000006040c7c11 */ /* 0x004fe2000f8408ff */
[----:B------:R-:W-:-:S05]  /*1e4d0*/  IMAD.IADD R3, R5, 0x1, R3 ;  /* 0x0000000105037824 */ /* 0x000fca00078e0203 */
[----:B------:R-:W-:-:S05]  /*1e4e0*/  LEA.HI.X R13, R4, UR7, R3, 0x1, P2 ;  /* 0x00000007040d7c11 */ /* 0x000fca00090f0c03 */
[----:B------:R3:W-:Y:S04]  /*1e4f0*/  @!P3 STG.E.128 desc[UR60][R12.64], RZ ;  /* 0x000000ff0c00b986 */ /* 0x0007e8000c101d3c */
[----:B------:R3:W-:Y:S04]  /*1e500*/  @!P4 STG.E.128 desc[UR60][R12.64+0x80], RZ ;  /* 0x000080ff0c00c986 */ /* 0x0007e8000c101d3c */
[----:B------:R3:W-:Y:S02]  /*1e510*/  @!P5 STG.E.128 desc[UR60][R12.64+0x100], RZ ;  /* 0x000100ff0c00d986 */ /* 0x0007e4000c101d3c */
.L_x_3506:
[----:B------:R-:W-:Y:S05]  /*1e520*/  BSYNC B1 ;  /* 0x0000000000017941 */ /* 0x000fea0003800000 */
.L_x_3505:
        /* <DEDUP_REMOVED lines=17> */
[----:B--23--:R-:W-:Y:S01]  /*1e640*/  LEA R12, P1, R4, UR6, 0x1 ;  /* 0x00000006040c7c11 */ /* 0x00cfe2000f8208ff */
[----:B------:R-:W-:-:S05]  /*1e650*/  IMAD.IADD R3, R5, 0x1, R3 ;  /* 0x0000000105037824 */ /* 0x000fca00078e0203 */
[----:B------:R-:W-:-:S05]  /*1e660*/  LEA.HI.X R13, R4, UR7, R3, 0x1, P1 ;  /* 0x00000007040d7c11 */ /* 0x000fca00088f0c03 */
[----:B------:R4:W-:Y:S04]  /*1e670*/  @!P2 STG.E.128 desc[UR60][R12.64], RZ ;  /* 0x000000ff0c00a986 */ /* 0x0009e8000c101d3c */
[----:B------:R4:W-:Y:S04]  /*1e680*/  @!P3 STG.E.128 desc[UR60][R12.64+0x80], RZ ;  /* 0x000080ff0c00b986 */ /* 0x0009e8000c101d3c */
[----:B------:R4:W-:Y:S02]  /*1e690*/  @!P4 STG.E.128 desc[UR60][R12.64+0x100], RZ ;  /* 0x000100ff0c00c986 */ /* 0x0009e4000c101d3c */
.L_x_3508:
[----:B------:R-:W-:Y:S05]  /*1e6a0*/  BSYNC B1 ;  /* 0x0000000000017941 */ /* 0x000fea0003800000 */
.L_x_3507:
[----:B------:R-:W-:Y:S05]  /*1e6b0*/  @P0 BRA `(.L_x_3499) ;  /* 0x0000000000540947 */ /* 0x000fea0003800000 */
[----:B------:R-:W-:Y:S01]  /*1e6c0*/  IADD3 R3, P0, R8, 0x60, RZ ;  /* 0x0000006008037810 */ /* 0x000fe20007f1e0ff */
[----:B------:R-:W-:Y:S01]  /*1e6d0*/  VIADD R0, R214, 0x40 ;  /* 0x00000040d6007836 */ /* 0x000fe20000000000 */
[----:B------:R-:W-:Y:S01]  /*1e6e0*/  MOV R5, R11 ;  /* 0x0000000b00057202 */ /* 0x000fe20000000f00 */
[----:B------:R-:W-:Y:S01]  /*1e6f0*/  ULDC.64 UR6, c[0x0][0xad8] ;  /* 0x0002b60000067ab9 */ /* 0x000fe20000000a00 */
[----:B------:R-:W-:Y:S01]  /*1e700*/  IADD3.X R8, RZ, R9, RZ, P0, !PT ;  /* 0x00000009ff087210 */ /* 0x000fe200007fe4ff */
[----:B------:R-:W-:Y:S01]  /*1e710*/  ULDC UR4, c[0x0][0xa8c] ;  /* 0x0002a30000047ab9 */ /* 0x000fe20000000800 */
[----:B------:R-:W-:Y:S01]  /*1e720*/  IMAD.MOV.U32 R4, RZ, RZ, R6 ;  /* 0x000000ffff047224 */ /* 0x000fe200078e0006 */
[----:B------:R-:W-:Y:S02]  /*1e730*/  ISETP.GE.AND P2, PT, R0, UR4, PT ;  /* 0x0000000400007c0c */ /* 0x000fe4000bf46270 */
[----:B------:R-:W-:Y:S01]  /*1e740*/  IMAD R8, R8, UR6, RZ ;  /* 0x0000000608087c24 */ /* 0x000fe2000f8e02ff */
[C---:B------:R-:W-:Y:S01]  /*1e750*/  IADD3 R0, R214.reuse, 0x80, RZ ;  /* 0x00000080d6007810 */ /* 0x040fe20007ffe0ff */
[----:B------:R-:W-:Y:S01]  /*1e760*/  IMAD.WIDE.U32 R4, R3, UR6, R4 ;  /* 0x0000000603047c25 */ /* 0x000fe2000f8e0004 */
        /* <DEDUP_REMOVED lines=10> */
.L_x_3499:
[----:B------:R-:W-:Y:S05]  /*1e810*/  BSYNC B0 ;  /* 0x0000000000007941 */ /* 0x000fea0003800000 */
.L_x_3490:
[----:B------:R-:W-:Y:S02]  /*1e820*/  ULDC UR4, c[0x0][0xc14] ;  /* 0x0003050000047ab9 */ /* 0x000fe40000000800 */
[----:B-1----:R-:W-:-:S13]  /*1e830*/  ISETP.GE.AND P0, PT, R151, UR4, PT ;  /* 0x0000000497007c0c */ /* 0x002fda000bf06270 */
[----:B------:R-:W-:Y:S05]  /*1e840*/  @!P0 BRA `(.L_x_3509) ;  /* 0xfffffe2800788947 */ /* 0x000fea000383ffff */
[----:B------:R-:W-:Y:S05]  /*1e850*/  BRA `(.L_x_3298) ;  /* 0x0000005c00e47947 */ /* 0x000fea0003800000 */
.L_x_3296:
[----:B------:R-:W-:-:S08]  /*1e860*/  NOP ;  /* 0x0000000000007918 */ /* 0x000fd00000000000 */
[----:B0-----:R-:W0:-:S00]  /*1e870*/  USETMAXREG.DEALLOC.CTAPOOL 0x18 ;  /* 0x00000018000079c8 */ /* 0x001e0000080e0500 */
        /* <DEDUP_REMOVED lines=8> */
[----:B------:R-:W0:Y:S01]  /*1e900*/  S2UR UR6, SR_CTAID.X ;  /* 0x00000000000679c3 */ /* 0x000e220000002500 */
[----:B------:R-:W-:Y:S01]  /*1e910*/  ISETP.NE.AND P0, PT, R8, 0x1f, PT ;  /* 0x0000001f0800780c */ /* 0x000fe20003f05270 */
[----:B------:R-:W-:Y:S01]  /*1e920*/  ULDC UR4, c[0x0][0xc10] ;  /* 0x0003040000047ab9 */ /* 0x000fe20000000800 */
[----:B--2---:R-:W-:-:S11]  /*1e930*/  LOP3.LUT R7, R7, 0xffffff7f, RZ, 0xc0, !PT ;  /* 0xffffff7f07077812 */ /* 0x004fd600078ec0ff */
[----:B------:R-:W-:Y:S02]  /*1e940*/  @P0 LOP3.LUT R7, R7, 0x80, RZ, 0xfc, !PT ;  /* 0x0000008007070812 */ /* 0x000fe400078efcff */
[----:B------:R-:W-:-:S13]  /*1e950*/  ISETP.GE.OR P0, PT, R8, UR5, !P0 ;  /* 0x0000000508007c0c */ /* 0x000fda000c706670 */
[----:B------:R-:W1:Y:S02]  /*1e960*/  @!P0 LDC.64 R2, c[0x0][0xc58] ;  /* 0x00031600ff028b82 */ /* 0x000e640000000a00 */
[----:B-1----:R-:W-:-:S05]  /*1e970*/  @!P0 IMAD.WIDE.U32 R2, R8, 0x4, R2 ;  /* 0x0000000408028825 */ /* 0x002fca00078e0002 */
[----:B------:R-:W2:Y:S01]  /*1e980*/  @!P0 LDG.E R0, desc[UR60][R2.64] ;  /* 0x0000003c02008981 */ /* 0x000ea2000c1e1900 */
[C---:B------:R-:W-:Y:S01]  /*1e990*/  ISETP.NE.AND P1, PT, R8.reuse, RZ, PT ;  /* 0x000000ff0800720c */ /* 0x040fe20003f25270 */
[----:B------:R-:W-:Y:S01]  /*1e9a0*/  IMAD.MOV.U32 R19, RZ, RZ, RZ ;  /* 0x000000ffff137224 */ /* 0x000fe200078e00ff */
[----:B------:R-:W-:Y:S02]  /*1e9b0*/  ISETP.GE.U32.AND P0, PT, R8, 0x2, PT ;  /* 0x000000020800780c */ /* 0x000fe40003f06070 */
        /* <DEDUP_REMOVED lines=40> */
.L_x_3514:
        /* <DEDUP_REMOVED lines=13> */
[----:B------:R-:W0:Y:S02]  /*1ed10*/  LDC.64 R2, c[0x0][0xc58] ;  /* 0x00031600ff027b82 */ /* 0x000e240000000a00 */
[----:B0-----:R-:W-:-:S05]  /*1ed20*/  IMAD.WIDE R2, R5, 0x4, R2 ;  /* 0x0000000405027825 */ /* 0x001fca00078e0202 */
[----:B------:R0:W5:Y:S02]  /*1ed30*/  LDG.E R0, desc[UR60][R2.64] ;  /* 0x0000003c02007981 */ /* 0x000164000c1e1900 */
.L_x_3513:
[----:B------:R-:W-:Y:S05]  /*1ed40*/  BSYNC B0 ;  /* 0x0000000000007941 */ /* 0x000fea0003800000 */
.L_x_3512:
        /* <DEDUP_REMOVED lines=27> */
.L_x_3510:
        /* <DEDUP_REMOVED lines=16> */
.L_x_3515:
[----:B-1----:R-:W-:Y:S01]  /*1f000*/  IMAD R16, R16, UR4, R7 ;  /* 0x0000000410107c24 */ /* 0x002fe2000f8e0207 */
[----:B0-----:R-:W-:Y:S01]  /*1f010*/  MOV R2, RZ ;  /* 0x000000ff00027202 */ /* 0x001fe20000000f00 */
[----:B------:R-:W-:Y:S01]  /*1f020*/  IMAD R7, R10, R5, RZ ;  /* 0x000000050a077224 */ /* 0x000fe200078e02ff */
[----:B------:R-:W-:Y:S01]  /*1f030*/  IABS R6, R0 ;  /* 0x0000000000067213 */ /* 0x000fe20000000000 */
[----:B------:R-:W-:Y:S01]  /*1f040*/  IMAD.IADD R19, R4, 0x1, R19 ;  /* 0x0000000104137824 */ /* 0x000fe200078e0213 */
[----:B------:R-:W-:Y:S01]  /*1f050*/  IADD3 R17, -R16, UR6, RZ ;  /* 0x0000000610117c10 */ /* 0x000fe2000fffe1ff */
[----:B------:R-:W-:-:S03]  /*1f060*/  IMAD.HI.U32 R2, R3, R7, R2 ;  /* 0x0000000703027227 */ /* 0x000fc600078e0002 */
[----:B------:R-:W-:Y:S01]  /*1f070*/  IABS R3, R17 ;  /* 0x0000001100037213 */ /* 0x000fe20000000000 */
[----:B------:R-:W-:-:S04]  /*1f080*/  IMAD.MOV R6, RZ, RZ, -R6 ;  /* 0x000000ffff067224 */ /* 0x000fc800078e0a06 */
        /* <DEDUP_REMOVED lines=16> */
.L_x_3511:
[----:B------:R-:W-:Y:S01]  /*1f190*/  IMAD.MOV.U32 R17, RZ, RZ, RZ ;  /* 0x000000ffff117224 */ /* 0x000fe200078e00ff */
[----:B------:R-:W-:Y:S01]  /*1f1a0*/  MOV R16, UR6 ;  /* 0x0000000600107c02 */ /* 0x000fe20008000f00 */
[----:B------:R-:W-:-:S07]  /*1f1b0*/  IMAD.MOV.U32 R18, RZ, RZ, RZ ;  /* 0x000000ffff127224 */ /* 0x000fce00078e00ff */
.L_x_3516:
        /* <DEDUP_REMOVED lines=19> */
[----:B------:R-:W-:Y:S01]  /*1f2f0*/  ISETP.NE.AND P1, PT, R5, RZ, PT ;  /* 0x000000ff0500720c */ /* 0x000fe20003f25270 */
[----:B0-----:R-:W-:Y:S01]  /*1f300*/  IMAD.MOV.U32 R0, RZ, RZ, 0x1 ;  /* 0x00000001ff007424 */ /* 0x001fe200078e00ff */
[----:B------:R-:W-:Y:S01]  /*1f310*/  LOP3.LUT R2, R2, 0xffffffbf, RZ, 0xc0, !PT ;  /* 0xffffffbf02027812 */ /* 0x000fe200078ec0ff */
[----:B------:R0:W-:Y:S01]  /*1f320*/  STL [R1+0x14], RZ ;  /* 0x000014ff01007387 */ /* 0x0001e20000100800 */
[----:B------:R-:W-:Y:S01]  /*1f330*/  ULDC.64 UR36, c[0x0][0x198] ;  /* 0x0000660000247ab9 */ /* 0x000fe20000000a00 */
[----:B------:R-:W-:Y:S01]  /*1f340*/  ULDC UR39, c[0x0][0xc] ;  /* 0x0000030000277ab9 */ /* 0x000fe20000000800 */
[----:B------:R-:W-:Y:S01]  /*1f350*/  LOP3.LUT R2, R2, 0xfffffffd, RZ, 0xc0, !PT ;  /* 0xfffffffd02027812 */ /* 0x000fe200078ec0ff */
[----:B------:R0:W-:Y:S04]  /*1f360*/  STL [R1+0x18], R0 ;  /* 0x0000180001007387 */ /* 0x0001e80000100800 */
[----:B------:R0:W-:Y:S04]  /*1f370*/  STL [R1+0x34], RZ ;  /* 0x000034ff01007387 */ /* 0x0001e80000100800 */
[----:B------:R0:W-:Y:S04]  /*1f380*/  STL [R1], RZ ;  /* 0x000000ff01007387 */ /* 0x0001e80000100800 */
[----:B------:R0:W-:Y:S01]  /*1f390*/  STL [R1+0x8], R0 ;  /* 0x0000080001007387 */ /* 0x0001e20000100800 */
[----:B--2---:R-:W-:-:S02]  /*1f3a0*/  R2UR UR4, R4 ;  /* 0x00000000040472ca */ /* 0x004fc400000e0000 */
[----:B------:R-:W1:Y:S11]  /*1f3b0*/  S2R R4, SR_TID.X ;  /* 0x0000000000047919 */ /* 0x000e760000002100 */
[----:B------:R-:W-:Y:S01]  /*1f3c0*/  ULOP3.LUT UR38, UR4, 0x2, URZ, 0xfc, !UPT ;  /* 0x0000000204267892 */ /* 0x000fe2000f8efc3f */
[----:B-1----:R-:W-:-:S04]  /*1f3d0*/  LOP3.LUT R4, R4, 0x7f, RZ, 0xc0, !PT ;  /* 0x0000007f04047812 */ /* 0x002fc800078ec0ff */
[C---:B------:R-:W-:Y:S02]  /*1f3e0*/  ISETP.NE.AND P2, PT, R4.reuse, RZ, PT ;  /* 0x000000ff0400720c */ /* 0x040fe40003f45270 */
[----:B------:R-:W-:-:S11]  /*1f3f0*/  ISETP.NE.OR P0, PT, R4, RZ, !P1 ;  /* 0x000000ff0400720c */ /* 0x000fd60004f05670 */
[----:B------:R-:W-:-:S04]  /*1f400*/  @P2 LOP3.LUT R2, R2, 0x2, RZ, 0xfc, !PT ;  /* 0x0000000202022812 */ /* 0x000fc800078efcff */
[----:B------:R-:W-:-:S05]  /*1f410*/  @P0 LOP3.LUT R2, R2, 0x40, RZ, 0xfc, !PT ;  /* 0x0000004002020812 */ /* 0x000fca00078efcff */
[----:B------:R0:W-:Y:S02]  /*1f420*/  STL [R1+0x10], R2 ;  /* 0x0000100201007387 */ /* 0x0001e40000100800 */
.L_x_3605:
[----:B01----:R-:W0:Y:S02]  /*1f430*/  LDC.64 R2, c[0x0][0xc60] ;  /* 0x00031800ff027b82 */ /* 0x003e240000000a00 */
[----:B0-----:R-:W-:-:S05]  /*1f440*/  IMAD.WIDE R2, R19, 0x4, R2 ;  /* 0x0000000413027825 */ /* 0x001fca00078e0202 */
[----:B------:R-:W2:Y:S01]  /*1f450*/  LDG.E R11, desc[UR60][R2.64] ;  /* 0x0000003c020b7981 */ /* 0x000ea2000c1e1900 */
[----:B------:R-:W-:Y:S05]  /*1f460*/  YIELD ;  /* 0x0000000000007946 */ /* 0x000fea0003800000 */
[----:B------:R-:W-:Y:S01]  /*1f470*/  ULDC.64 UR4, c[0x0][0xa28] ;  /* 0x00028a0000047ab9 */ /* 0x000fe20000000a00 */
[----:B------:R-:W-:Y:S02]  /*1f480*/  CS2R R4, SRZ ;  /* 0x0000000000047805 */ /* 0x000fe4000001ff00 */
[----:B------:R-:W-:Y:S01]  /*1f490*/  ISETP.NE.U32.AND P0, PT, RZ, UR4, PT ;  /* 0x00000004ff007c0c */ /* 0x000fe2000bf05070 */
[----:B------:R-:W-:-:S03]  /*1f4a0*/  ULDC.64 UR6, c[0x0][0xa10] ;  /* 0x0002840000067ab9 */ /* 0x000fc60000000a00 */
        /* <DEDUP_REMOVED lines=37> */
[----:B------:R-:W-:-:S06]  /*1f700*/  UIMAD UR4, UR4, UR5, URZ ;  /* 0x00000005040472a4 */ /* 0x000fcc000f8e023f */
[----:B0-----:R-:W-:-:S06]  /*1f710*/  MOV R4, UR4 ;  /* 0x0000000400047c02 */ /* 0x001fcc0008000f00 */
[----:B------:R2:W5:Y:S01]  /*1f720*/  @P1 LDG.E R4, desc[UR60][R8.64] ;  /* 0x0000003c08041981 */ /* 0x000562000c1e1900 */
[----:B------:R-:W-:Y:S01]  /*1f730*/  ISETP.NE.U32.AND P0, PT, RZ, UR6, PT ;  /* 0x00000006ff007c0c */ /* 0x000fe2000bf05070 */
[----:B------:R-:W-:Y:S02]  /*1f740*/  ULDC UR4, c[0x0][0x338] ;  /* 0x0000ce0000047ab9 */ /* 0x000fe40000000800 */
[----:B-1----:R-:W-:Y:S01]  /*1f750*/  IMAD.U32 R0, RZ, RZ, UR4 ;  /* 0x00000004ff007e24 */ /* 0x002fe2000f8e00ff */
[----:B------:R-:W-:Y:S01]  /*1f760*/  ISETP.NE.AND.EX P0, PT, RZ, UR7, PT, P0 ;  /* 0x00000007ff007c0c */ /* 0x000fe2000bf05300 */
[----:B------:R-:W-:-:S12]  /*1f770*/  @P1 BRA `(.L_x_3518) ;  /* 0x0000000000101947 */ /* 0x000fd80003800000 */
[----:B------:R-:W-:Y:S05]  /*1f780*/  @!P2 BRA `(.L_x_3518) ;  /* 0x00000000000ca947 */ /* 0x000fea0003800000 */
[----:B-----5:R-:W3:Y:S04]  /*1f790*/  LDG.E R4, desc[UR60][R2.64] ;  /* 0x0000003c02047981 */ /* 0x020ee8000c1e1900 */
[----:B--2---:R-:W3:Y:S02]  /*1f7a0*/  LDG.E R2, desc[UR60][R2.64+0x4] ;  /* 0x0000043c02027981 */ /* 0x004ee4000c1e1900 */
[----:B---3--:R-:W-:-:S07]  /*1f7b0*/  IADD3 R4, -R4, R2, RZ ;  /* 0x0000000204047210 */ /* 0x008fce0007ffe1ff */
.L_x_3518:
[----:B--2---:R-:W2:Y:S04]  /*1f7c0*/  @P0 LDG.E R2, desc[UR60][R6.64] ;  /* 0x0000003c06020981 */ /* 0x004ea8000c1e1900 */
[----:B------:R-:W2:Y:S01]  /*1f7d0*/  @P0 LDG.E R3, desc[UR60][R6.64+0x4] ;  /* 0x0000043c06030981 */ /* 0x000ea2000c1e1900 */
[----:B-----5:R-:W-:Y:S01]  /*1f7e0*/  IADD3 R4, -R5, R4, RZ ;  /* 0x0000000405047210 */ /* 0x020fe20007ffe1ff */
[----:B--2---:R-:W-:Y:S02]  /*1f7f0*/  @P0 IMAD.IADD R0, R3, 0x1, -R2 ;  /* 0x0000000103000824 */ /* 0x004fe400078e0a02 */
[----:B------:R-:W-:Y:S02]  /*1f800*/  IMAD.MOV.U32 R2, RZ, RZ, RZ ;  /* 0x000000ffff027224 */ /* 0x000fe400078e00ff */
[----:B------:R-:W-:-:S05]  /*1f810*/  IMAD.IADD R8, R4, 0x1, R0 ;  /* 0x0000000104087824 */ /* 0x000fca00078e0200 */
[----:B------:R-:W-:Y:S01]  /*1f820*/  IADD3 R3, R8, 0x6f, RZ ;  /* 0x0000006f08037810 */ /* 0x000fe20007ffe0ff */
[----:B------:R0:W-:Y:S04]  /*1f830*/  STL [R1+0x38], R8 ;  /* 0x0000380801007387 */ /* 0x0001e80000100800 */
[----:B------:R-:W-:-:S05]  /*1f840*/  IMAD.HI R2, R3, -0x6db6db6d, R2 ;  /* 0x9249249303027827 */ /* 0x000fca00078e0202 */
[----:B------:R-:W-:-:S04]  /*1f850*/  SHF.R.U32.HI R3, RZ, 0x1f, R2 ;  /* 0x0000001fff037819 */ /* 0x000fc80000011602 */
[----:B0-----:R-:W-:-:S05]  /*1f860*/  LEA.HI.SX32 R8, R2, R3, 0x1a ;  /* 0x0000000302087211 */ /* 0x001fca00078fd2ff */
[----:B------:R-:W-:Y:S01]  /*1f870*/  IMAD R2, R8, 0x70, -R4 ;  /* 0x0000007008027824 */ /* 0x000fe200078e0a04 */
[----:B------:R-:W-:Y:S01]  /*1f880*/  IADD3 R4, -R4, RZ, RZ ;  /* 0x000000ff04047210 */ /* 0x000fe20007ffe1ff */
[----:B------:R0:W-:Y:S03]  /*1f890*/  STL [R1+0x28], R8 ;  /* 0x0000280801007387 */ /* 0x0001e60000100800 */
[----:B------:R-:W-:Y:S02]  /*1f8a0*/  VIMNMX R0, R2, R0, PT ;  /* 0x0000000002007248 */ /* 0x000fe40003fe0100 */
[----:B------:R-:W-:-:S04]  /*1f8b0*/  VIMNMX R2, RZ, R4, !PT ;  /* 0x00000004ff027248 */ /* 0x000fc80007fe0100 */
[----:B------:R-:W-:Y:S02]  /*1f8c0*/  ISETP.GT.AND P1, PT, R0, R2, PT ;  /* 0x000000020000720c */ /* 0x000fe40003f24270 */
[----:B0-----:R-:W-:-:S05]  /*1f8d0*/  SHF.R.U32.HI R8, RZ, 0x4, R2 ;  /* 0x00000004ff087819 */ /* 0x001fca0000011602 */
[----:B------:R-:W-:-:S04]  /*1f8e0*/  IMAD.WIDE.U32 R8, R8, 0x24924925, RZ ;  /* 0x2492492508087825 */ /* 0x000fc800078e00ff */
[----:B------:R-:W-:Y:S02]  /*1f8f0*/  IMAD.MOV.U32 R8, RZ, RZ, RZ ;  /* 0x000000ffff087224 */ /* 0x000fe400078e00ff */
[----:B------:R-:W-:Y:S01]  /*1f900*/  @P1 MOV R2, RZ ;  /* 0x000000ff00021202 */ /* 0x000fe20000000f00 */
[----:B------:R-:W-:Y:S02]  /*1f910*/  @P1 VIADD R3, R0, 0x6f ;  /* 0x0000006f00031836 */ /* 0x000fe40000000000 */
[----:B------:R-:W-:Y:S01]  /*1f920*/  IMAD.MOV.U32 R0, RZ, RZ, R9 ;  /* 0x000000ffff007224 */ /* 0x000fe200078e0009 */
[----:B------:R0:W5:Y:S01]  /*1f930*/  @P0 LDG.E R8, desc[UR60][R6.64] ;  /* 0x0000003c06080981 */ /* 0x000162000c1e1900 */
[----:B------:R-:W-:-:S03]  /*1f940*/  @P1 IMAD.HI R2, R3, -0x6db6db6d, R2 ;  /* 0x9249249303021827 */ /* 0x000fc600078e0202 */
[----:B------:R-:W-:Y:S02]  /*1f950*/  MOV R4, R0 ;  /* 0x0000000000047202 */ /* 0x000fe40000000f00 */
[----:B------:R-:W-:-:S04]  /*1f960*/  @P1 SHF.R.U32.HI R3, RZ, 0x1f, R2 ;  /* 0x0000001fff031819 */ /* 0x000fc80000011602 */
[----:B------:R-:W-:Y:S02]  /*1f970*/  @P1 LEA.HI.SX32 R4, R2, R3, 0x1a ;  /* 0x0000000302041211 */ /* 0x000fe400078fd2ff */
[----:B------:R-:W-:-:S05]  /*1f980*/  IADD3 R2, R10, R5, RZ ;  /* 0x000000050a027210 */ /* 0x000fca0007ffe0ff */
[----:B------:R0:W-:Y:S01]  /*1f990*/  STL [R1+0x4], R2 ;  /* 0x0000040201007387 */ /* 0x0001e20000100800 */
[----:B------:R-:W-:Y:S01]  /*1f9a0*/  ISETP.GT.AND P1, PT, R4, R0, PT ;  /* 0x000000000400720c */ /* 0x000fe20003f24270 */
[----:B------:R-:W-:Y:S01]  /*1f9b0*/  BSSY B0, `(.L_x_3519) ;  /* 0x00000db000007945 */ /* 0x000fe20003800000 */
[----:B------:R-:W-:-:S11]  /*1f9c0*/  PLOP3.LUT P2, PT, PT, PT, PT, 0x80, 0x0 ;  /* 0x000000000000781c */ /* 0x000fd60003f4f070 */
        /* <DEDUP_REMOVED lines=11> */
.L_x_3648:
[----:B------:R-:W-:-:S03]  /*1fa80*/  UMOV UR4, 0xffffffff ;  /* 0xffffffff00047882 */ /* 0x000fc60000000000 */
[----:B------:R-:W-:Y:S05]  /*1fa90*/  BRA.DIV UR4, `(.L_x_3522) ;  /* 0x0000005604987947 */ /* 0x000fea000b800000 */
[----:B------:R-:W-:-:S13]  /*1faa0*/  ELECT P6, URZ, PT ;  /* 0x00000000003f782f */ /* 0x000fda00038c0000 */
.L_x_3651:
[----:B------:R-:W2:Y:S01]  /*1fab0*/  LDL R5, [R1+0x34] ;  /* 0x0000340001057983 */ /* 0x000ea20000100800 */
[----:B------:R-:W-:Y:S01]  /*1fac0*/  BSSY B1, `(.L_x_3523) ;  /* 0x000000b000017945 */ /* 0x000fe20003800000 */
[----:B------:R-:W0:Y:S01]  /*1fad0*/  S2R R9, SR_CgaCtaId ;  /* 0x0000000000097919 */ /* 0x000e220000008800 */
[----:B--2---:R-:W-:-:S04]  /*1fae0*/  IADD3 R5, R5, 0x1, RZ ;  /* 0x0000000105057810 */ /* 0x004fc80007ffe0ff */
[----:B------:R-:W-:-:S04]  /*1faf0*/  LEA.HI R6, R5, R5, RZ, 0x1 ;  /* 0x0000000505067211 */ /* 0x000fc800078f08ff */
[----:B------:R-:W-:-:S05]  /*1fb00*/  LOP3.LUT R6, R6, 0xfffffffe, RZ, 0xc0, !PT ;  /* 0xfffffffe06067812 */ /* 0x000fca00078ec0ff */
[----:B------:R-:W-:Y:S01]  /*1fb10*/  IMAD.IADD R5, R5, 0x1, -R6 ;  /* 0x0000000105057824 */ /* 0x000fe200078e0a06 */
[----:B------:R-:W-:-:S04]  /*1fb20*/  MOV R6, 0x400 ;  /* 0x0000040000067802 */ /* 0x000fc80000000f00 */
[----:B0-----:R-:W-:Y:S02]  /*1fb30*/  LEA R9, R9, R6, 0x18 ;  /* 0x0000000609097211 */ /* 0x001fe400078ec0ff */
[----:B------:R-:W-:-:S04]  /*1fb40*/  SHF.L.U32 R5, R5, 0x1f, RZ ;  /* 0x0000001f05057819 */ /* 0x000fc800000006ff */
[----:B------:R-:W0:Y:S02]  /*1fb50*/  SYNCS.PHASECHK.TRANS64.TRYWAIT P0, [R9+URZ+0x36820], R5 ;  /* 0x03682005090075a7 */ /* 0x000e24000800017f */
[----:B0-----:R-:W-:Y:S05]  /*1fb60*/  @!P0 BRA `(.L_x_3524) ;  /* 0x0000005400848947 */ /* 0x001fea0003800000 */
.L_x_3652:
[----:B------:R-:W-:Y:S05]  /*1fb70*/  BSYNC B1 ;  /* 0x0000000000017941 */ /* 0x000fea0003800000 */
.L_x_3523:
[----:B------:R-:W-:Y:S04]  /*1fb80*/  BSSY B1, `(.L_x_3525) ;  /* 0x0000050000017945 */ /* 0x000fe80003800000 */
[----:B------:R-:W-:Y:S05]  /*1fb90*/  @!P6 BRA `(.L_x_3526) ;  /* 0x000000040038e947 */ /* 0x000fea0003800000 */
[----:B------:R-:W0:Y:S04]  /*1fba0*/  LDL R7, [R1+0x14] ;  /* 0x0000140001077983 */ /* 0x000e280000100800 */
[----:B------:R-:W2:Y:S01]  /*1fbb0*/  LDL R6, [R1+0x18] ;  /* 0x0000180001067983 */ /* 0x000ea20000100800 */
[----:B0-----:R-:W-:Y:S02]  /*1fbc0*/  LEA R5, R7, R9, 0x3 ;  /* 0x0000000907057211 */ /* 0x001fe400078e18ff */
[----:B--2---:R-:W-:-:S04]  /*1fbd0*/  SHF.L.U32 R10, R6, 0x1f, RZ ;  /* 0x0000001f060a7819 */ /* 0x004fc800000006ff */
[----:B------:R-:W0:Y:S02]  /*1fbe0*/  SYNCS.PHASECHK.TRANS64.TRYWAIT P0, [R5+URZ+0x368a0], R10 ;  /* 0x0368a00a050075a7 */ /* 0x000e24000800017f */
[----:B0-----:R-:W-:Y:S05]  /*1fbf0*/  @!P0 BRA `(.L_x_3527) ;  /* 0x0000005400748947 */ /* 0x001fea0003800000 */
.L_x_3653:
        /* <DEDUP_REMOVED lines=11> */
.L_x_3528:
[----:B-1----:R-:W2:Y:S01]  /*1fcb0*/  LDL R6, [R1+0x14] ;  /* 0x0000140001067983 */ /* 0x002ea20000100800 */
[----:B------:R-:W-:Y:S01]  /*1fcc0*/  R2UR UR9, R5 ;  /* 0x00000000050972ca */ /* 0x000fe200000e0000 */
[----:B-----5:R-:W-:Y:S01]  /*1fcd0*/  IMAD R7, R4, 0x70, R8 ;  /* 0x0000007004077824 */ /* 0x020fe200078e0208 */
        /* <DEDUP_REMOVED lines=23> */
[----:B------:R1:W-:Y:S01]  /*1fe50*/  UTMALDG.4D [UR8], [UR4], desc[UR6] ;  /* 0x00000608040075b4 */ /* 0x0003e20008019000 */
[----:B------:R-:W2:Y:S02]  /*1fe60*/  SYNCS.PHASECHK.TRANS64.TRYWAIT P0, [R5+URZ+0x368c0], R10 ;  /* 0x0368c00a050075a7 */ /* 0x000ea4000800017f */
[----:B-12---:R-:W-:Y:S05]  /*1fe70*/  @!P0 BRA `(.L_x_3529) ;  /* 0x0000005000e88947 */ /* 0x006fea0003800000 */
.L_x_3654:
        /* <DEDUP_REMOVED lines=8> */
.L_x_3530:
        /* <DEDUP_REMOVED lines=14> */
[----:B------:R-:W-:-:S05]  /*1ffe0*/  UIADD3 UR15, UR15, 0x7400, URZ ;  /* 0x000074000f0f7890 */ /* 0x000fca000fffe03f */
[----:B------:R2:W-:Y:S02]  /*1fff0*/  UTMALDG.4D [UR8], [UR4], desc[UR6] ;  /* 0x00000608040075b4 */ /* 0x0005e40008019000 */
[----:B--2---:R-:W-:Y:S01]  /*20000*/  UMOV UR8, UR14 ;  /* 0x0000000e00087c82 */ /* 0x004fe20008000000 */
[----:B------:R-:W-:Y:S01]  /*20010*/  UMOV UR10, UR16 ;  /* 0x00000010000a7c82 */ /* 0x000fe20008000000 */
[----:B------:R-:W-:Y:S01]  /*20020*/  UMOV UR14, 0x80 ;  /* 0x00000080000e7882 */ /* 0x000fe20000000000 */
[----:B------:R2:W-:Y:S02]  /*20030*/  UTMALDG.4D [UR8], [UR4], desc[UR6] ;  /* 0x00000608040075b4 */ /* 0x0005e40008019000 */
[----:B--2---:R-:W-:Y:S01]  /*20040*/  UMOV UR8, UR15 ;  /* 0x0000000f00087c82 */ /* 0x004fe20008000000 */
[----:B------:R-:W-:Y:S02]  /*20050*/  UMOV UR10, UR14 ;  /* 0x0000000e000a7c82 */ /* 0x000fe40008000000 */
[----:B------:R2:W-:Y:S02]  /*20060*/  UTMALDG.4D [UR8], [UR4], desc[UR6] ;  /* 0x00000608040075b4 */ /* 0x0005e40008019000 */
[----:B--2---:R-:W-:Y:S01]  /*20070*/  NOP ;  /* 0x0000000000007918 */ /* 0x004fe20000000000 */
.L_x_3526:
[----:B------:R-:W-:Y:S05]  /*20080*/  BSYNC B1 ;  /* 0x0000000000017941 */ /* 0x000fea0003800000 */
.L_x_3525:
[----:B01----:R-:W2:Y:S04]  /*20090*/  LDL.LU R5, [R1+0x14] ;  /* 0x0000140001057983 */ /* 0x003ea80000300800 */
[----:B------:R-:W3:Y:S01]  /*200a0*/  LDL.LU R7, [R1+0x18] ;  /* 0x0000180001077983 */ /* 0x000ee20000300800 */
[----:B------:R-:W-:Y:S02]  /*200b0*/  PLOP3.LUT P2, PT, PT, PT, PT, 0x8, 0x0 ;  /* 0x000000000000781c */ /* 0x000fe40003f4e170 */
[----:B--2---:R-:W-:-:S04]  /*200c0*/  IADD3 R5, R5, 0x1, RZ ;  /* 0x0000000105057810 */ /* 0x004fc80007ffe0ff */
[----:B------:R-:W-:-:S04]  /*200d0*/  ISETP.NE.AND P0, PT, R5, 0x2, PT ;  /* 0x000000020500780c */ /* 0x000fc80003f05270 */
[----:B------:R-:W-:Y:S02]  /*200e0*/  SEL R6, RZ, 0x1, P0 ;  /* 0x00000001ff067807 */ /* 0x000fe40000000000 */
[----:B------:R-:W-:Y:S01]  /*200f0*/  SEL R10, R5, RZ, P0 ;  /* 0x000000ff050a7207 */ /* 0x000fe20000000000 */
[----:B------:R-:W-:Y:S01]  /*20100*/  VIADD R5, R4, 0xfffffffe ;  /* 0xfffffffe04057836 */ /* 0x000fe20000000000 */
[----:B---3--:R-:W-:-:S03]  /*20110*/  LOP3.LUT R7, R7, R6, RZ, 0x3c, !PT ;  /* 0x0000000607077212 */ /* 0x008fc600078e3cff */
[----:B------:R0:W-:Y:S01]  /*20120*/  STL [R1+0x14], R10 ;  /* 0x0000140a01007387 */ /* 0x0001e20000100800 */
[----:B------:R-:W-:-:S03]  /*20130*/  ISETP.GE.AND P0, PT, R5, R0, PT ;  /* 0x000000000500720c */ /* 0x000fc60003f06270 */
[----:B------:R0:W-:Y:S10]  /*20140*/  STL [R1+0x18], R7 ;  /* 0x0000180701007387 */ /* 0x0001f40000100800 */
[----:B0-----:R-:W-:Y:S05]  /*20150*/  @!P0 BRA `(.L_x_3520) ;  /* 0x0000000400808947 */ /* 0x001fea0003800000 */
[C---:B-----5:R-:W-:Y:S01]  /*20160*/  IMAD R5, R4.reuse, 0x70, R8 ;  /* 0x0000007004057824 */ /* 0x060fe200078e0208 */
[----:B------:R-:W-:-:S03]  /*20170*/  IADD3 R4, R4, -0x1, RZ ;  /* 0xffffffff04047810 */ /* 0x000fc60007ffe0ff */
[----:B------:R-:W-:-:S07]  /*20180*/  VIADD R5, R5, 0xffffff20 ;  /* 0xffffff2005057836 */ /* 0x000fce0000000000 */
.L_x_3537:
        /* <DEDUP_REMOVED lines=9> */
.L_x_3655:
        /* <DEDUP_REMOVED lines=11> */
.L_x_3534:
        /* <DEDUP_REMOVED lines=27> */
.L_x_3656:
        /* <DEDUP_REMOVED lines=8> */
.L_x_3536:
        /* <DEDUP_REMOVED lines=24> */
.L_x_3532:
[----:B------:R-:W-:Y:S05]  /*20680*/  BSYNC B1 ;  /* 0x0000000000017941 */ /* 0x000fea0003800000 */
.L_x_3531:
[----:B01----:R-:W2:Y:S04]  /*20690*/  LDL.LU R6, [R1+0x14] ;  /* 0x0000140001067983 */ /* 0x003ea80000300800 */
[----:B------:R-:W3:Y:S01]  /*206a0*/  LDL.LU R7, [R1+0x18] ;  /* 0x0000180001077983 */ /* 0x000ee20000300800 */
[----:B------:R-:W-:Y:S01]  /*206b0*/  IADD3 R4, R4, -0x1, RZ ;  /* 0xffffffff04047810 */ /* 0x000fe20007ffe0ff */
[----:B------:R-:W-:Y:S02]  /*206c0*/  VIADD R5, R5, 0xffffff90 ;  /* 0xffffff9005057836 */ /* 0x000fe40000000000 */
[----:B--2---:R-:W-:-:S05]  /*206d0*/  VIADD R6, R6, 0x1 ;  /* 0x0000000106067836 */ /* 0x004fca0000000000 */
        /* <DEDUP_REMOVED lines=8> */
.L_x_3520:
[----:B------:R-:W-:Y:S05]  /*20760*/  BSYNC B0 ;  /* 0x0000000000007941 */ /* 0x000fea0003800000 */
.L_x_3519:
        /* <DEDUP_REMOVED lines=23> */
.L_x_3539:
        /* <DEDUP_REMOVED lines=15> */
[----:B0-----:R-:W-:Y:S01]  /*209d0*/  MOV R7, UR9 ;  /* 0x0000000900077c02 */ /* 0x001fe20008000f00 */
[----:B------:R-:W-:Y:S01]  /*209e0*/  IMAD.U32 R10, RZ, RZ, UR4 ;  /* 0x00000004ff0a7e24 */ /* 0x000fe2000f8e00ff */
[----:B------:R-:W-:Y:S01]  /*209f0*/  MOV R11, UR5 ;  /* 0x00000005000b7c02 */ /* 0x000fe20008000f00 */
[----:B-----5:R-:W-:Y:S01]  /*20a00*/  IMAD.MOV.U32 R8, RZ, RZ, 0x70 ;  /* 0x00000070ff087424 */ /* 0x020fe200078e00ff */
[----:B------:R-:W-:Y:S01]  /*20a10*/  MOV R12, 0x1 ;  /* 0x00000001000c7802 */ /* 0x000fe20000000f00 */
[----:B------:R-:W-:-:S07]  /*20a20*/  IMAD.MOV.U32 R13, RZ, RZ, RZ ;  /* 0x000000ffff0d7224 */ /* 0x000fce00078e00ff */
[----:B------:R-:W-:-:S07]  /*20a30*/  LEPC R20, `(.L_x_3541) ;  /* 0x000000001014794e */ /* 0x000fce0000000000 */
[----:B-1----:R-:W-:Y:S05]  /*20a40*/  CALL.ABS.NOINC R2 ;  /* 0x0000000002007343 */ /* 0x002fea0003c00000 */
.L_x_3541:
        /* <DEDUP_REMOVED lines=12> */
[----:B0-----:R-:W-:Y:S01]  /*20b10*/  MOV R7, UR9 ;  /* 0x0000000900077c02 */ /* 0x001fe20008000f00 */
[----:B------:R-:W-:Y:S01]  /*20b20*/  IMAD.U32 R10, RZ, RZ, UR4 ;  /* 0x00000004ff0a7e24 */ /* 0x000fe2000f8e00ff */
[----:B------:R-:W-:Y:S01]  /*20b30*/  MOV R11, UR5 ;  /* 0x00000005000b7c02 */ /* 0x000fe20008000f00 */
[----:B-----5:R-:W-:Y:S01]  /*20b40*/  IMAD.MOV.U32 R8, RZ, RZ, 0x70 ;  /* 0x00000070ff087424 */ /* 0x020fe200078e00ff */
[----:B------:R-:W-:Y:S01]  /*20b50*/  MOV R12, 0x1 ;  /* 0x00000001000c7802 */ /* 0x000fe20000000f00 */
[----:B-1----:R-:W-:-:S07]  /*20b60*/  IMAD.MOV.U32 R13, RZ, RZ, RZ ;  /* 0x000000ffff0d7224 */ /* 0x002fce00078e00ff */
[----:B------:R-:W-:-:S07]  /*20b70*/  LEPC R20, `(.L_x_3543) ;  /* 0x000000001014794e */ /* 0x000fce0000000000 */
[----:B--2---:R-:W-:Y:S05]  /*20b80*/  CALL.ABS.NOINC R2 ;  /* 0x0000000002007343 */ /* 0x004fea0003c00000 */
.L_x_3543:
[----:B------:R-:W-:Y:S01]  /*20b90*/  MOV R2, 0x0 ;  /* 0x0000000000027802 */ /* 0x000fe20000000f00 */
[----:B------:R-:W-:Y:S01]  /*20ba0*/  ULDC.64 UR4, c[0x4][0x1b8] ;  /* 0x01006e0000047ab9 */ /* 0x000fe20000000a00 */
[----:B------:R-:W-:Y:S01]  /*20bb0*/  ULDC.64 UR6, c[0x4][0x1c0] ;  /* 0x0100700000067ab9 */ /* 0x000fe20000000a00 */
[----:B------:R-:W-:Y:S01]  /*20bc0*/  ULDC.64 UR8, c[0x4][0xe0] ;  /* 0x0100380000087ab9 */ /* 0x000fe20000000a00 */
[----:B------:R-:W-:Y:S01]  /*20bd0*/  MOV R4, UR4 ;  /* 0x0000000400047c02 */ /* 0x000fe20008000f00 */
[----:B------:R-:W-:Y:S01]  /*20be0*/  IMAD.U32 R5, RZ, RZ, UR5 ;  /* 0x00000005ff057e24 */ /* 0x000fe2000f8e00ff */
[----:B------:R-:W0:Y:S01]  /*20bf0*/  LDC.64 R2, c[0x4][R2] ;  /* 0x0100000002027b82 */ /* 0x000e220000000a00 */
        /* <DEDUP_REMOVED lines=8> */
[----:B0-----:R-:W-:Y:S05]  /*20c80*/  CALL.ABS.NOINC R2 ;  /* 0x0000000002007343 */ /* 0x001fea0003c00000 */
.L_x_3542:
[----:B------:R-:W2:Y:S01]  /*20c90*/  LDL.LU R2, [R1+0x2c] ;  /* 0x00002c0001027983 */ /* 0x000ea20000300800 */
[----:B------:R-:W-:-:S03]  /*20ca0*/  ULDC.64 UR4, c[0x0][0x9f8] ;  /* 0x00027e0000047ab9 */ /* 0x000fc60000000a00 */
[----:B------:R-:W3:Y:S04]  /*20cb0*/  LDL.LU R0, [R1+0x30] ;  /* 0x0000300001007983 */ /* 0x000ee80000300800 */
[----:B------:R-:W4:Y:S04]  /*20cc0*/  LDL.LU R4, [R1+0x3c] ;  /* 0x00003c0001047983 */ /* 0x000f280000300800 */
[----:B------:R-:W4:Y:S01]  /*20cd0*/  LDL.LU R5, [R1+0x24] ;  /* 0x0000240001057983 */ /* 0x000f220000300800 */
[----:B------:R-:W-:-:S04]  /*20ce0*/  ISETP.NE.U32.AND P0, PT, RZ, UR4, PT ;  /* 0x00000004ff007c0c */ /* 0x000fc8000bf05070 */
        /* <DEDUP_REMOVED lines=13> */
[----:B------:R-:W-:Y:S01]  /*20dc0*/  LEA R17, R17, R4, 0x7 ;  /* 0x0000000411117211 */ /* 0x000fe200078e38ff */
[----:B------:R-:W-:Y:S01]  /*20dd0*/  IMAD.MOV.U32 R4, RZ, RZ, R18 ;  /* 0x000000ffff047224 */ /* 0x000fe200078e0012 */
[----:B------:R-:W-:Y:S01]  /*20de0*/  PLOP3.LUT P1, PT, P6, PT, PT, 0x8, 0x0 ;  /* 0x000000000000781c */ /* 0x000fe2000372e170 */
[----:B-1----:R-:W1:Y:S02]  /*20df0*/  LDC R2, c[0x0][0x428] ;  /* 0x00010a00ff027b82 */ /* 0x002e640000000800 */
[----:B-1----:R-:W-:-:S13]  /*20e00*/  ISETP.NE.AND P0, PT, R2, 0x1, PT ;  /* 0x000000010200780c */ /* 0x002fda0003f05270 */
[----:B------:R-:W1:Y:S08]  /*20e10*/  @P0 LDC R2, c[0x0][0x42c] ;  /* 0x00010b00ff020b82 */ /* 0x000e700000000800 */
[----:B------:R-:W2:Y:S01]  /*20e20*/  @P0 LDC R3, c[0x0][0x430] ;  /* 0x00010c00ff030b82 */ /* 0x000ea20000000800 */
[----:B-1----:R-:W-:-:S05]  /*20e30*/  @P0 IMAD.HI.U32 R2, R18, R2, RZ ;  /* 0x0000000212020227 */ /* 0x002fca00078e00ff */
[----:B--2---:R-:W-:Y:S02]  /*20e40*/  @P0 SHF.R.U32.HI R4, RZ, R3, R2 ;  /* 0x00000003ff040219 */ /* 0x004fe40000011602 */
[----:B------:R-:W-:-:S04]  /*20e50*/  ISETP.NE.U32.AND P0, PT, RZ, UR4, PT ;  /* 0x00000004ff007c0c */ /* 0x000fc8000bf05070 */
[----:B------:R-:W-:-:S04]  /*20e60*/  ISETP.NE.AND.EX P0, PT, RZ, UR5, PT, P0 ;  /* 0x00000005ff007c0c */ /* 0x000fc8000bf05300 */
[----:B------:R-:W-:-:S09]  /*20e70*/  SEL R2, R5, RZ, !P0 ;  /* 0x000000ff05027207 */ /* 0x000fd20004000000 */
.L_x_3544:
        /* <DEDUP_REMOVED lines=16> */
.L_x_3545:
        /* <DEDUP_REMOVED lines=15> */
.L_x_3546:
        /* <DEDUP_REMOVED lines=16> */
.L_x_3659:
[----:B------:R-:W2:Y:S01]  /*21170*/  LDL R3, [R1+0x28] ;  /* 0x0000280001037983 */ /* 0x000ea20000100800 */
[----:B------:R-:W-:Y:S01]  /*21180*/  UMOV UR4, 0xffffffff ;  /* 0xffffffff00047882 */ /* 0x000fe20000000000 */
[----:B------:R-:W-:Y:S02]  /*21190*/  SHF.R.S32.HI R12, RZ, 0x1f, R0 ;  /* 0x0000001fff0c7819 */ /* 0x000fe40000011400 */
[----:B--2---:R-:W-:Y:S01]  /*211a0*/  IADD3 R3, R3, -0x1, RZ ;  /* 0xffffffff03037810 */ /* 0x004fe20007ffe0ff */
[----:B------:R-:W-:Y:S06]  /*211b0*/  BRA.DIV UR4, `(.L_x_3548) ;  /* 0x0000004204887947 */ /* 0x000fec000b800000 */
[----:B------:R-:W-:-:S13]  /*211c0*/  ELECT P6, URZ, PT ;  /* 0x00000000003f782f */ /* 0x000fda00038c0000 */
.L_x_3662:
        /* <DEDUP_REMOVED lines=24> */
.L_x_3550:
        /* <DEDUP_REMOVED lines=9> */
.L_x_3663:
        /* <DEDUP_REMOVED lines=11> */
.L_x_3552:
        /* <DEDUP_REMOVED lines=34> */
.L_x_3549:
        /* <DEDUP_REMOVED lines=47> */
.L_x_3664:
[----:B------:R-:W-:Y:S05]  /*219a0*/  BSYNC B0 ;  /* 0x0000000000007941 */ /* 0x000fea0003800000 */
.L_x_3553:
        /* <DEDUP_REMOVED lines=8> */
[----:B------:R-:W-:-:S04]  /*21a30*/  VIADDMNMX R13, R13, R2, 0xffffffff, !PT ;  /* 0xffffffff0d0d7446 */ /* 0x000fc80007800102 */
[C---:B------:R-:W-:Y:S01]  /*21a40*/  IADD3 R2, R6.reuse, R13, RZ ;  /* 0x0000000d06027210 */ /* 0x040fe20007ffe0ff */
[----:B------:R-:W-:-:S03]  /*21a50*/  VIADD R6, R6, 0xfffffffe ;  /* 0xfffffffe06067836 */ /* 0x000fc60000000000 */
[----:B------:R-:W-:-:S04]  /*21a60*/  LOP3.LUT R2, R2, 0x1, RZ, 0xc0, !PT ;  /* 0x0000000102027812 */ /* 0x000fc800078ec0ff */
[----:B------:R-:W-:-:S13]  /*21a70*/  ISETP.NE.U32.AND P0, PT, R2, 0x1, PT ;  /* 0x000000010200780c */ /* 0x000fda0003f05070 */
        /* <DEDUP_REMOVED lines=15> */
[----:B------:R-:W-:Y:S01]  /*21b70*/  MOV R2, R6 ;  /* 0x0000000600027202 */ /* 0x000fe20000000f00 */
[----:B------:R-:W-:Y:S01]  /*21b80*/  ULDC.64 UR4, c[0x0][0x408] ;  /* 0x0001020000047ab9 */ /* 0x000fe20000000a00 */
[----:B0-----:R-:W-:-:S13]  /*21b90*/  ISETP.NE.AND P0, PT, R17, 0x1, PT ;  /* 0x000000011100780c */ /* 0x001fda0003f05270 */
[----:B------:R-:W0:Y:S02]  /*21ba0*/  @P0 LDC.64 R10, c[0x0][0x420] ;  /* 0x00010800ff0a0b82 */ /* 0x000e240000000a00 */
[----:B0-----:R-:W-:-:S05]  /*21bb0*/  @P0 IMAD.HI.U32 R10, R6, R10, RZ ;  /* 0x0000000a060a0227 */ /* 0x001fca00078e00ff */
[----:B------:R-:W-:Y:S01]  /*21bc0*/  @P0 SHF.R.U32.HI R2, RZ, R11, R10 ;  /* 0x0000000bff020219 */ /* 0x000fe2000001160a */
[----:B------:R-:W-:-:S03]  /*21bd0*/  IMAD R10, R12, UR4, RZ ;  /* 0x000000040c0a7c24 */ /* 0x000fc6000f8e02ff */
[----:B------:R-:W-:Y:S01]  /*21be0*/  SHF.R.S32.HI R11, RZ, 0x1f, R2 ;  /* 0x0000001fff0b7819 */ /* 0x000fe20000011402 */
        /* <DEDUP_REMOVED lines=9> */
.L_x_3561:
[----:B0-----:R-:W0:Y:S01]  /*21c80*/  S2R R9, SR_CgaCtaId ;  /* 0x0000000000097919 */ /* 0x001e220000008800 */
[----:B------:R-:W-:-:S04]  /*21c90*/  MOV R8, 0x400 ;  /* 0x0000040000087802 */ /* 0x000fc80000000f00 */
[----:B0-----:R-:W-:Y:S02]  /*21ca0*/  LEA R8, R9, R8, 0x18 ;  /* 0x0000000809087211 */ /* 0x001fe400078ec0ff */
[----:B------:R-:W-:Y:S02]  /*21cb0*/  SHF.L.U32 R9, R14, 0x1f, RZ ;  /* 0x0000001f0e097819 */ /* 0x000fe400000006ff */
[----:B------:R-:W-:-:S04]  /*21cc0*/  LEA R8, R7, R8, 0x3 ;  /* 0x0000000807087211 */ /* 0x000fc800078e18ff */
[----:B------:R-:W0:Y:S02]  /*21cd0*/  SYNCS.PHASECHK.TRANS64.TRYWAIT P0, [R8+URZ+0x36840], R9 ;  /* 0x03684009080075a7 */ /* 0x000e24000800017f */
[----:B0-----:R-:W-:Y:S05]  /*21ce0*/  @!P0 BRA `(.L_x_3562) ;  /* 0x0000003800108947 */ /* 0x001fea0003800000 */
.L_x_3665:
        /* <DEDUP_REMOVED lines=11> */
.L_x_3563:
        /* <DEDUP_REMOVED lines=20> */
[----:B------:R-:W-:Y:S02]  /*21ee0*/  UMOV UR17, 0x40 ;  /* 0x0000004000117882 */ /* 0x000fe40000000000 */
[----:B------:R-:W-:Y:S01]  /*21ef0*/  UMOV UR8, UR14 ;  /* 0x0000000e00087c82 */ /* 0x000fe20008000000 */
        /* <DEDUP_REMOVED lines=15> */
.L_x_3666:
        /* <DEDUP_REMOVED lines=10> */
.L_x_3565:
[----:B------:R-:W2:Y:S02]  /*22090*/  LDL R9, [R1+0x10] ;  /* 0x0000100001097983 */ /* 0x000ea40000100800 */
[----:B--2---:R-:W-:-:S13]  /*220a0*/  LOP3.LUT P0, RZ, R9, 0x40, RZ, 0xc0, !PT ;  /* 0x0000004009ff7812 */ /* 0x004fda000780c0ff */
[----:B------:R-:W-:Y:S05]  /*220b0*/  @P0 BRA `(.L_x_3566) ;  /* 0x0000000000040947 */ /* 0x000fea0003800000 */
[----:B------:R-:W-:Y:S01]  /*220c0*/  BPT.TRAP 0x1 ;  /* 0x000000040000795c */ /* 0x000fe20000300000 */
.L_x_3566:
        /* <DEDUP_REMOVED lines=35> */
.L_x_3560:
[----:B------:R-:W-:Y:S05]  /*22300*/  BSYNC B2 ;  /* 0x0000000000027941 */ /* 0x000fea0003800000 */
.L_x_3559:
[----:B------:R-:W2:Y:S04]  /*22310*/  LDL.LU R2, [R1+0x28] ;  /* 0x0000280001027983 */ /* 0x000ea80000300800 */
[----:B------:R0:W-:Y:S04]  /*22320*/  STL [R1], R7 ;  /* 0x0000000701007387 */ /* 0x0001e80000100800 */
[----:B------:R0:W-:Y:S02]  /*22330*/  STL [R1+0x8], R14 ;  /* 0x0000080e01007387 */ /* 0x0001e40000100800 */
[----:B0-2---:R-:W-:-:S07]  /*22340*/  VIADD R6, R2, 0xfffffffd ;  /* 0xfffffffd02067836 */ /* 0x005fce0000000000 */
.L_x_3558:
[----:B------:R-:W-:Y:S05]  /*22350*/  BSYNC B1 ;  /* 0x0000000000017941 */ /* 0x000fea0003800000 */
.L_x_3557:
[----:B------:R-:W-:-:S04]  /*22360*/  IADD3 R13, -R13, RZ, RZ ;  /* 0x000000ff0d0d7210 */ /* 0x000fc80007ffe1ff */
[----:B------:R-:W-:-:S13]  /*22370*/  ISETP.NE.AND P0, PT, R3, R13, PT ;  /* 0x0000000d0300720c */ /* 0x000fda0003f05270 */
[----:B------:R-:W-:Y:S05]  /*22380*/  @!P0 BRA `(.L_x_3556) ;  /* 0x0000001000508947 */ /* 0x000fea0003800000 */
[----:B------:R-:W-:-:S07]  /*22390*/  IMAD.MOV.U32 R10, RZ, RZ, R5 ;  /* 0x000000ffff0a7224 */ /* 0x000fce00078e0005 */
.L_x_3583:
        /* <DEDUP_REMOVED lines=21> */
[----:B------:R-:W-:-:S04]  /*224f0*/  @P0 SHF.R.U32.HI R2, RZ, R3, R9 ;  /* 0x00000003ff020219 */ /* 0x000fc80000011609 */
[--C-:B------:R-:W-:Y:S01]  /*22500*/  SHF.R.S32.HI R3, RZ, 0x1f, R2.reuse ;  /* 0x0000001fff037819 */ /* 0x100fe20000011402 */
[----:B------:R-:W-:-:S04]  /*22510*/  IMAD.MOV R9, RZ, RZ, -R2 ;  /* 0x000000ffff097224 */ /* 0x000fc800078e0a02 */
[----:B------:R-:W-:Y:S02]  /*22520*/  IMAD R9, R10, R9, R6 ;  /* 0x000000090a097224 */ /* 0x000fe400078e0206 */
[----:B------:R-:W-:Y:S02]  /*22530*/  IMAD R10, R12, UR6, RZ ;  /* 0x000000060c0a7c24 */ /* 0x000fe4000f8e02ff */
[----:B------:R-:W-:-:S04]  /*22540*/  IMAD.WIDE.U32 R2, R0, UR6, R2 ;  /* 0x0000000600027c25 */ /* 0x000fc8000f8e0002 */
[----:B------:R-:W-:-:S05]  /*22550*/  IMAD R10, R0, UR7, R10 ;  /* 0x00000007000a7c24 */ /* 0x000fca000f8e020a */
[----:B------:R-:W-:Y:S02]  /*22560*/  IADD3 R3, R10, R3, RZ ;  /* 0x000000030a037210 */ /* 0x000fe40007ffe0ff */
[----:B------:R-:W-:-:S04]  /*22570*/  LEA R10, P0, R2, UR4, 0x2 ;  /* 0x00000004020a7c11 */ /* 0x000fc8000f8010ff */
[----:B------:R-:W-:-:S05]  /*22580*/  LEA.HI.X R11, R2, UR5, R3, 0x2, P0 ;  /* 0x00000005020b7c11 */ /* 0x000fca00080f1403 */
[----:B------:R0:W5:Y:S04]  /*22590*/  LDG.E R10, desc[UR60][R10.64] ;  /* 0x0000003c0a0a7981 */ /* 0x000168000c1e1900 */
.L_x_3569:
[----:B------:R-:W1:Y:S01]  /*225a0*/  S2R R3, SR_CgaCtaId ;  /* 0x0000000000037919 */ /* 0x000e620000008800 */
[----:B------:R-:W-:-:S04]  /*225b0*/  MOV R2, 0x400 ;  /* 0x0000040000027802 */ /* 0x000fc80000000f00 */
[----:B-1----:R-:W-:Y:S02]  /*225c0*/  LEA R2, R3, R2, 0x18 ;  /* 0x0000000203027211 */ /* 0x002fe400078ec0ff */
[----:B------:R-:W-:-:S03]  /*225d0*/  SHF.L.U32 R3, R8, 0x1f, RZ ;  /* 0x0000001f08037819 */ /* 0x000fc600000006ff */
[----:B------:R-:W-:-:S04]  /*225e0*/  IMAD R2, R7, 0x8, R2 ;  /* 0x0000000807027824 */ /* 0x000fc800078e0202 */
[----:B------:R-:W1:Y:S02]  /*225f0*/  SYNCS.PHASECHK.TRANS64.TRYWAIT P0, [R2+URZ+0x36840], R3 ;  /* 0x03684003020075a7 */ /* 0x000e64000800017f */
[----:B-1----:R-:W-:Y:S05]  /*22600*/  @!P0 BRA `(.L_x_3570) ;  /* 0x0000002c00f08947 */ /* 0x002fea0003800000 */
.L_x_3667:
        /* <DEDUP_REMOVED lines=11> */
.L_x_3571:
        /* <DEDUP_REMOVED lines=37> */
.L_x_3668:
        /* <DEDUP_REMOVED lines=10> */
.L_x_3573:
[----:B------:R-:W2:Y:S02]  /*229b0*/  LDL R3, [R1+0x10] ;  /* 0x0000100001037983 */ /* 0x000ea40000100800 */
[----:B--2---:R-:W-:-:S13]  /*229c0*/  LOP3.LUT P0, RZ, R3, 0x40, RZ, 0xc0, !PT ;  /* 0x0000004003ff7812 */ /* 0x004fda000780c0ff */
[----:B------:R-:W-:Y:S05]  /*229d0*/  @P0 BRA `(.L_x_3574) ;  /* 0x0000000000040947 */ /* 0x000fea0003800000 */
[----:B------:R-:W-:Y:S01]  /*229e0*/  BPT.TRAP 0x1 ;  /* 0x000000040000795c */ /* 0x000fe20000300000 */
.L_x_3574:
        /* <DEDUP_REMOVED lines=36> */
.L_x_3568:
[----:B------:R-:W-:Y:S05]  /*22c30*/  BSYNC B1 ;  /* 0x0000000000017941 */ /* 0x000fea0003800000 */
.L_x_3567:
        /* <DEDUP_REMOVED lines=31> */
.L_x_3577:
[----:B------:R-:W2:Y:S01]  /*22e30*/  S2R R3, SR_CgaCtaId ;  /* 0x0000000000037919 */ /* 0x000ea20000008800 */
[----:B------:R-:W-:-:S04]  /*22e40*/  MOV R2, 0x400 ;  /* 0x0000040000027802 */ /* 0x000fc80000000f00 */
[----:B--2---:R-:W-:Y:S02]  /*22e50*/  LEA R2, R3, R2, 0x18 ;  /* 0x0000000203027211 */ /* 0x004fe400078ec0ff */
[----:B------:R-:W-:-:S03]  /*22e60*/  SHF.L.U32 R3, R13, 0x1f, RZ ;  /* 0x0000001f0d037819 */ /* 0x000fc600000006ff */
[----:B------:R-:W-:-:S04]  /*22e70*/  IMAD R2, R14, 0x8, R2 ;  /* 0x000000080e027824 */ /* 0x000fc800078e0202 */
[----:B------:R-:W2:Y:S02]  /*22e80*/  SYNCS.PHASECHK.TRANS64.TRYWAIT P0, [R2+URZ+0x36840], R3 ;  /* 0x03684003020075a7 */ /* 0x000ea4000800017f */
[----:B--2---:R-:W-:Y:S05]  /*22e90*/  @!P0 BRA `(.L_x_3578) ;  /* 0x0000002400f48947 */ /* 0x004fea0003800000 */
.L_x_3669:
        /* <DEDUP_REMOVED lines=11> */
.L_x_3579:
        /* <DEDUP_REMOVED lines=25> */
[----:B------:R-:W-:-:S03]  /*230e0*/  UIADD3 UR16, UR8, 0x28400, URZ ;  /* 0x0002840008107890 */ /* 0x000fc6000fffe03f */
        /* <DEDUP_REMOVED lines=10> */
.L_x_3670:
[----:B------:R-:W1:Y:S01]  /*23190*/  S2R R3, SR_TID.X ;  /* 0x0000000000037919 */ /* 0x000e620000002100 */
[----:B------:R-:W-:-:S04]  /*231a0*/  UPRMT UR4, UR38, 0x9910, URZ ;  /* 0x0000991026047896 */ /* 0x000fc8000800003f */
[----:B------:R-:W-:Y:S01]  /*231b0*/  UISETP.NE.AND UP0, UPT, UR4, 0x2, UPT ;  /* 0x000000020400788c */ /* 0x000fe2000bf05270 */
[----:B-1----:R-:W-:-:S04]  /*231c0*/  LOP3.LUT R3, R3, 0x7f, RZ, 0xc0, !PT ;  /* 0x0000007f03037812 */ /* 0x002fc800078ec0ff */
[----:B------:R-:W-:-:S13]  /*231d0*/  ISETP.NE.AND P0, PT, R3, RZ, PT ;  /* 0x000000ff0300720c */ /* 0x000fda0003f05270 */
[----:B------:R-:W-:-:S04]  /*231e0*/  @!P0 MOV R3, 0xa800 ;  /* 0x0000a80000038802 */ /* 0x000fc80000000f00 */
[----:B------:R1:W-:Y:S01]  /*231f0*/  @!P0 SYNCS.ARRIVE.TRANS64 RZ, [R2+URZ+0x36850], R3 ;  /* 0x0368500302ff89a7 */ /* 0x0003e2000800003f */
[----:B------:R-:W-:-:S13]  /*23200*/  PLOP3.LUT P0, PT, PT, PT, UP0, 0x40, 0x0 ;  /* 0x000000000000781c */ /* 0x000fda0003f0e808 */
[----:B-1----:R-:W-:Y:S05]  /*23210*/  @!P0 BRA `(.L_x_3581) ;  /* 0x0000000000048947 */ /* 0x002fea0003800000 */
[----:B------:R-:W-:Y:S01]  /*23220*/  BPT.TRAP 0x1 ;  /* 0x000000040000795c */ /* 0x000fe20000300000 */
.L_x_3581:
[----:B------:R-:W2:Y:S02]  /*23230*/  LDL R3, [R1+0x10] ;  /* 0x0000100001037983 */ /* 0x000ea40000100800 */
[----:B--2---:R-:W-:-:S13]  /*23240*/  LOP3.LUT P0, RZ, R3, 0x40, RZ, 0xc0, !PT ;  /* 0x0000004003ff7812 */ /* 0x004fda000780c0ff */
[----:B------:R-:W-:Y:S05]  /*23250*/  @P0 BRA `(.L_x_3582) ;  /* 0x0000000000040947 */ /* 0x000fea0003800000 */
[----:B------:R-:W-:Y:S01]  /*23260*/  BPT.TRAP 0x1 ;  /* 0x000000040000795c */ /* 0x000fe20000300000 */
.L_x_3582:
        /* <DEDUP_REMOVED lines=34> */
.L_x_3576:
[----:B------:R-:W-:Y:S05]  /*23490*/  BSYNC B1 ;  /* 0x0000000000017941 */ /* 0x000fea0003800000 */
.L_x_3575:
[C---:B------:R-:W-:Y:S02]  /*234a0*/  ISETP.GT.AND P0, PT, R6.reuse, 0x1, PT ;  /* 0x000000010600780c */ /* 0x040fe40003f04270 */
[----:B------:R-:W-:-:S11]  /*234b0*/  IADD3 R6, R6, -0x2, RZ ;  /* 0xfffffffe06067810 */ /* 0x000fd60007ffe0ff */
[----:B------:R-:W-:Y:S05]  /*234c0*/  @P0 BRA `(.L_x_3583) ;  /* 0xffffffec00b40947 */ /* 0x000fea000383ffff */
.L_x_3556:
[----:B------:R-:W-:Y:S05]  /*234d0*/  BSYNC B0 ;  /* 0x0000000000007941 */ /* 0x000fea0003800000 */
.L_x_3555:
        /* <DEDUP_REMOVED lines=17> */
.L_x_3585:
[----:B------:R-:W-:Y:S05]  /*235f0*/  BSYNC B0 ;  /* 0x0000000000007941 */ /* 0x000fea0003800000 */
.L_x_3584:
        /* <DEDUP_REMOVED lines=11> */
.L_x_3671:
[----:B------:R-:W2:Y:S01]  /*236b0*/  S2R R2, SR_TID.X ;  /* 0x0000000000027919 */ /* 0x000ea20000002100 */
[----:B------:R-:W-:-:S04]  /*236c0*/  UPRMT UR4, UR38, 0x9910, URZ ;  /* 0x0000991026047896 */ /* 0x000fc8000800003f */
[----:B------:R-:W-:Y:S01]  /*236d0*/  UISETP.NE.AND UP0, UPT, UR4, 0x2, UPT ;  /* 0x000000020400788c */ /* 0x000fe2000bf05270 */
[----:B--2---:R-:W-:-:S04]  /*236e0*/  LOP3.LUT R2, R2, 0x7f, RZ, 0xc0, !PT ;  /* 0x0000007f02027812 */ /* 0x004fc800078ec0ff */
[----:B------:R-:W-:-:S13]  /*236f0*/  ISETP.NE.AND P0, PT, R2, RZ, PT ;  /* 0x000000ff0200720c */ /* 0x000fda0003f05270 */
[----:B-1----:R-:W-:-:S04]  /*23700*/  @!P0 MOV R0, 0xa800 ;  /* 0x0000a80000008802 */ /* 0x002fc80000000f00 */
[----:B------:R1:W-:Y:S01]  /*23710*/  @!P0 SYNCS.ARRIVE.TRANS64 RZ, [R3+URZ+0x36850], R0 ;  /* 0x0368500003ff89a7 */ /* 0x0003e2000800003f */
[----:B------:R-:W-:-:S13]  /*23720*/  PLOP3.LUT P0, PT, PT, PT, UP0, 0x40, 0x0 ;  /* 0x000000000000781c */ /* 0x000fda0003f0e808 */
[----:B-1----:R-:W-:Y:S05]  /*23730*/  @!P0 BRA `(.L_x_3589) ;  /* 0x0000000000048947 */ /* 0x002fea0003800000 */
[----:B------:R-:W-:Y:S01]  /*23740*/  BPT.TRAP 0x1 ;  /* 0x000000040000795c */ /* 0x000fe20000300000 */
.L_x_3589:
[----:B------:R-:W2:Y:S02]  /*23750*/  LDL R0, [R1+0x10] ;  /* 0x0000100001007983 */ /* 0x000ea40000100800 */
[----:B--2---:R-:W-:-:S13]  /*23760*/  LOP3.LUT P0, RZ, R0, 0x40, RZ, 0xc0, !PT ;  /* 0x0000004000ff7812 */ /* 0x004fda000780c0ff */
[----:B------:R-:W-:Y:S05]  /*23770*/  @P0 BRA `(.L_x_3590) ;  /* 0x0000000000040947 */ /* 0x000fea0003800000 */
[----:B------:R-:W-:Y:S01]  /*23780*/  BPT.TRAP 0x1 ;  /* 0x000000040000795c */ /* 0x000fe20000300000 */
.L_x_3590:
        /* <DEDUP_REMOVED lines=34> */
.L_x_3587:
[----:B------:R-:W-:Y:S05]  /*239b0*/  BSYNC B0 ;  /* 0x0000000000007941 */ /* 0x000fea0003800000 */
.L_x_3586:
        /* <DEDUP_REMOVED lines=9> */
.L_x_3540:
[----:B------:R-:W-:Y:S05]  /*23a50*/  BSYNC B6 ;  /* 0x0000000000067941 */ /* 0x000fea0003800000 */
.L_x_3538:
[----:B------:R-:W-:-:S03]  /*23a60*/  UMOV UR4, 0xffffffff ;  /* 0xffffffff00047882 */ /* 0x000fc60000000000 */
[----:B------:R-:W-:Y:S05]  /*23a70*/  BRA.DIV UR4, `(.L_x_3591) ;  /* 0x0000001e04387947 */ /* 0x000fea000b800000 */
[----:B------:R2:W3:Y:S04]  /*23a80*/  SHFL.IDX PT, R4, R16, RZ, 0x1f ;  /* 0x00001fff10047589 */ /* 0x0004e800000e0000 */
[----:B------:R2:W4:Y:S02]  /*23a90*/  SHFL.IDX PT, R5, R16, 0x1, 0x1f ;  /* 0x00201f0010057f89 */ /* 0x00052400000e0000 */
.L_x_3675:
[----:B------:R-:W0:Y:S01]  /*23aa0*/  S2R R9, SR_TID.X ;  /* 0x0000000000097919 */ /* 0x000e220000002100 */
[----:B------:R-:W-:Y:S01]  /*23ab0*/  ULDC UR4, c[0x0][0xc14] ;  /* 0x0003050000047ab9 */ /* 0x000fe20000000800 */
[----:B------:R-:W-:Y:S01]  /*23ac0*/  BSSY B0, `(.L_x_3592) ;  /* 0x000000b000007945 */ /* 0x000fe20003800000 */
[----:B-1----:R-:W-:Y:S01]  /*23ad0*/  IMAD.U32 R0, RZ, RZ, UR4 ;  /* 0x00000004ff007e24 */ /* 0x002fe2000f8e00ff */
[----:B------:R-:W-:Y:S02]  /*23ae0*/  MOV R3, RZ ;  /* 0x000000ff00037202 */ /* 0x000fe40000000f00 */
[----:B0-----:R-:W-:-:S04]  /*23af0*/  LOP3.LUT R9, R9, 0x1f, RZ, 0xc0, !PT ;  /* 0x0000001f09097812 */ /* 0x001fc800078ec0ff */
[C---:B------:R-:W-:Y:S02]  /*23b00*/  ISETP.NE.AND P0, PT, R9.reuse, 0x1f, PT ;  /* 0x0000001f0900780c */ /* 0x040fe40003f05270 */
[----:B------:R-:W-:-:S04]  /*23b10*/  IADD3 R7, R9, R19, RZ ;  /* 0x0000001309077210 */ /* 0x000fc80007ffe0ff */
[----:B------:R-:W-:-:S13]  /*23b20*/  ISETP.GE.OR P0, PT, R7, R0, !P0 ;  /* 0x000000000700720c */ /* 0x000fda0004706670 */
[----:B------:R-:W-:Y:S05]  /*23b30*/  @P0 BRA `(.L_x_3593) ;  /* 0x00000000000c0947 */ /* 0x000fea0003800000 */
[----:B------:R-:W0:Y:S02]  /*23b40*/  LDC.64 R2, c[0x0][0xc58] ;  /* 0x00031600ff027b82 */ /* 0x000e240000000a00 */
[----:B0-----:R-:W-:-:S06]  /*23b50*/  IMAD.WIDE R2, R7, 0x4, R2 ;  /* 0x0000000407027825 */ /* 0x001fcc00078e0202 */
[----:B------:R0:W5:Y:S02]  /*23b60*/  LDG.E R3, desc[UR60][R2.64] ;  /* 0x0000003c02037981 */ /* 0x000164000c1e1900 */
.L_x_3593:
[----:B------:R-:W-:Y:S05]  /*23b70*/  BSYNC B0 ;  /* 0x0000000000007941 */ /* 0x000fea0003800000 */
.L_x_3592:
        /* <DEDUP_REMOVED lines=17> */
[----:B-1----:R-:W-:-:S04]  /*23c90*/  SEL R8, R14, RZ, P1 ;  /* 0x000000ff0e087207 */ /* 0x002fc80000800000 */
[----:B------:R-:W-:-:S05]  /*23ca0*/  IADD3 R8, R7, R8, RZ ;  /* 0x0000000807087210 */ /* 0x000fca0007ffe0ff */
[----:B------:R-:W1:Y:S02]  /*23cb0*/  SHFL.UP PT, R14, R8, 0x10, RZ ;  /* 0x06000000080e7989 */ /* 0x000e6400000e00ff */
[----:B-1----:R-:W-:-:S05]  /*23cc0*/  SEL R9, R14, RZ, P0 ;  /* 0x000000ff0e097207 */ /* 0x002fca0000000000 */
[----:B0-----:R-:W-:-:S05]  /*23cd0*/  IMAD.IADD R2, R8, 0x1, R9 ;  /* 0x0000000108027824 */ /* 0x001fca00078e0209 */
[----:B------:R0:W1:Y:S02]  /*23ce0*/  SHFL.IDX PT, R14, R2, 0x1f, 0x1f ;  /* 0x03e01f00020e7f89 */ /* 0x00006400000e0000 */
.L_x_3683:
[----:B------:R-:W-:Y:S02]  /*23cf0*/  ULDC UR4, c[0x0][0xc10] ;  /* 0x0003040000047ab9 */ /* 0x000fe40000000800 */
[----:B--2---:R-:W-:-:S05]  /*23d00*/  MOV R16, UR4 ;  /* 0x0000000400107c02 */ /* 0x004fca0008000f00 */
[----:B-1----:R-:W-:-:S04]  /*23d10*/  IMAD R14, R14, R16, RZ ;  /* 0x000000100e0e7224 */ /* 0x002fc800078e02ff */
[----:B----4-:R-:W-:-:S05]  /*23d20*/  IMAD.IADD R5, R5, 0x1, R14 ;  /* 0x0000000105057824 */ /* 0x010fca00078e020e */
[----:B---3--:R-:W-:-:S13]  /*23d30*/  ISETP.GT.AND P0, PT, R5, R4, PT ;  /* 0x000000040500720c */ /* 0x008fda0003f04270 */
[----:B------:R-:W-:Y:S05]  /*23d40*/  @P0 BRA `(.L_x_3595) ;  /* 0x0000000000b40947 */ /* 0x000fea0003800000 */
[----:B------:R-:W1:Y:S02]  /*23d50*/  LDC R0, c[0x0][0xc14] ;  /* 0x00030500ff007b82 */ /* 0x000e640000000800 */
.L_x_3600:
[----:B------:R-:W-:-:S04]  /*23d60*/  IADD3 R19, R19, 0x1f, RZ ;  /* 0x0000001f13137810 */ /* 0x000fc80007ffe0ff */
[----:B-1----:R-:W-:-:S13]  /*23d70*/  ISETP.GE.AND P0, PT, R19, R0, PT ;  /* 0x000000001300720c */ /* 0x002fda0003f06270 */
[----:B------:R-:W-:Y:S05]  /*23d80*/  @P0 BRA `(.L_x_3596) ;  /* 0x00000004005c0947 */ /* 0x000fea0003800000 */
[----:B------:R-:W1:Y:S01]  /*23d90*/  S2R R6, SR_TID.X ;  /* 0x0000000000067919 */ /* 0x000e620000002100 */
[----:B------:R-:W-:Y:S01]  /*23da0*/  BSSY B0, `(.L_x_3597) ;  /* 0x000000a000007945 */ /* 0x000fe20003800000 */
[----:B------:R-:W-:Y:S02]  /*23db0*/  MOV R3, RZ ;  /* 0x000000ff00037202 */ /* 0x000fe40000000f00 */
[----:B-1----:R-:W-:-:S04]  /*23dc0*/  LOP3.LUT R6, R6, 0x1f, RZ, 0xc0, !PT ;  /* 0x0000001f06067812 */ /* 0x002fc800078ec0ff */
[C---:B------:R-:W-:Y:S01]  /*23dd0*/  ISETP.NE.AND P1, PT, R6.reuse, 0x1f, PT ;  /* 0x0000001f0600780c */ /* 0x040fe20003f25270 */
[----:B------:R-:W-:-:S05]  /*23de0*/  IMAD.IADD R7, R6, 0x1, R19 ;  /* 0x0000000106077824 */ /* 0x000fca00078e0213 */
[----:B------:R-:W-:-:S13]  /*23df0*/  ISETP.GE.OR P0, PT, R7, R0, !P1 ;  /* 0x000000000700720c */ /* 0x000fda0004f06670 */
[----:B------:R-:W-:Y:S05]  /*23e00*/  @P0 BRA `(.L_x_3598) ;  /* 0x00000000000c0947 */ /* 0x000fea0003800000 */
[----:B0-----:R-:W0:Y:S02]  /*23e10*/  LDC.64 R2, c[0x0][0xc58] ;  /* 0x00031600ff027b82 */ /* 0x001e240000000a00 */
[----:B0-----:R-:W-:-:S06]  /*23e20*/  IMAD.WIDE R2, R7, 0x4, R2 ;  /* 0x0000000407027825 */ /* 0x001fcc00078e0202 */
[----:B------:R1:W5:Y:S02]  /*23e30*/  LDG.E R3, desc[UR60][R2.64] ;  /* 0x0000003c02037981 */ /* 0x000364000c1e1900 */
.L_x_3598:
[----:B------:R-:W-:Y:S05]  /*23e40*/  BSYNC B0 ;  /* 0x0000000000007941 */ /* 0x000fea0003800000 */
.L_x_3597:
[----:B------:R-:W-:-:S03]  /*23e50*/  UMOV UR4, 0xffffffff ;  /* 0xffffffff00047882 */ /* 0x000fc60000000000 */
[----:B------:R-:W-:Y:S05]  /*23e60*/  BRA.DIV UR4, `(.L_x_3599) ;  /* 0x0000001e04587947 */ /* 0x000fea000b800000 */
[----:B-----5:R-:W0:Y:S01]  /*23e70*/  SHFL.UP PT, R14, R3, 0x1, RZ ;  /* 0x04200000030e7989 */ /* 0x020e2200000e00ff */
[C---:B------:R-:W-:Y:S02]  /*23e80*/  ISETP.NE.AND P0, PT, R6.reuse, RZ, PT ;  /* 0x000000ff0600720c */ /* 0x040fe40003f05270 */
[----:B------:R-:W-:Y:S02]  /*23e90*/  ISETP.GE.U32.AND P1, PT, R6, 0x2, PT ;  /* 0x000000020600780c */ /* 0x000fe40003f26070 */
[----:B01----:R-:W-:Y:S02]  /*23ea0*/  SEL R2, R14, RZ, P0 ;  /* 0x000000ff0e027207 */ /* 0x003fe40000000000 */
[----:B------:R-:W-:-:S03]  /*23eb0*/  ISETP.GE.U32.AND P0, PT, R6, 0x4, PT ;  /* 0x000000040600780c */ /* 0x000fc60003f06070 */
[----:B------:R-:W-:-:S05]  /*23ec0*/  IMAD.IADD R2, R3, 0x1, R2 ;  /* 0x0000000103027824 */ /* 0x000fca00078e0202 */
[----:B------:R-:W0:Y:S02]  /*23ed0*/  SHFL.UP PT, R14, R2, 0x2, RZ ;  /* 0x04400000020e7989 */ /* 0x000e2400000e00ff */
        /* <DEDUP_REMOVED lines=14> */
.L_x_3691:
[----:B------:R-:W-:Y:S02]  /*23fc0*/  ULDC UR4, c[0x0][0xc10] ;  /* 0x0003040000047ab9 */ /* 0x000fe40000000800 */
[----:B------:R-:W-:-:S05]  /*23fd0*/  MOV R16, UR4 ;  /* 0x0000000400107c02 */ /* 0x000fca0008000f00 */
[----:B-1----:R-:W-:-:S04]  /*23fe0*/  IMAD R14, R14, R16, RZ ;  /* 0x000000100e0e7224 */ /* 0x002fc800078e02ff */
[----:B------:R-:W-:-:S05]  /*23ff0*/  IMAD.IADD R5, R14, 0x1, R5 ;  /* 0x000000010e057824 */ /* 0x000fca00078e0205 */
[----:B------:R-:W-:-:S13]  /*24000*/  ISETP.GT.AND P0, PT, R5, R4, PT ;  /* 0x000000040500720c */ /* 0x000fda0003f04270 */
[----:B------:R-:W-:Y:S05]  /*24010*/  @!P0 BRA `(.L_x_3600) ;  /* 0xfffffffc00508947 */ /* 0x000fea000383ffff */
.L_x_3595:
[----:B------:R-:W-:Y:S01]  /*24020*/  IADD3 R7, -R14, R5, RZ ;  /* 0x000000050e077210 */ /* 0x000fe20007ffe1ff */
[----:B------:R-:W-:-:S04]  /*24030*/  UMOV UR4, 0xffffffff ;  /* 0xffffffff00047882 */ /* 0x000fc80000000000 */
[----:B------:R-:W-:-:S05]  /*24040*/  IMAD R5, R2, R16, R7 ;  /* 0x0000001002057224 */ /* 0x000fca00078e0207 */
[----:B------:R-:W-:Y:S01]  /*24050*/  ISETP.GT.AND P6, PT, R5, R4, PT ;  /* 0x000000040500720c */ /* 0x000fe20003fc4270 */
[----:B------:R-:W-:-:S12]  /*24060*/  BRA.DIV UR4, `(.L_x_3601) ;  /* 0x0000001e04ac7947 */ /* 0x000fd8000b800000 */
[----:B------:R-:W-:-:S04]  /*24070*/  VOTE.ANY R6, PT, !P6 ;  /* 0x0000000000067806 */ /* 0x000fc800070e0100 */
[----:B------:R-:W1:Y:S02]  /*24080*/  POPC R5, R6 ;  /* 0x0000000600057309 */ /* 0x000e640000000000 */
[----:B-1----:R1:W2:Y:S02]  /*24090*/  SHFL.IDX PT, R17, R3, R5, 0x1f ;  /* 0x00001f0503117589 */ /* 0x0022a400000e0000 */
.L_x_3695:
[----:B------:R-:W-:Y:S01]  /*240a0*/  ISETP.NE.AND P0, PT, R6, RZ, PT ;  /* 0x000000ff0600720c */ /* 0x000fe20003f05270 */
[----:B------:R-:W-:-:S12]  /*240b0*/  IMAD.MOV.U32 R14, RZ, RZ, RZ ;  /* 0x000000ffff0e7224 */ /* 0x000fd800078e00ff */
[----:B------:R-:W-:Y:S05]  /*240c0*/  @!P0 BRA `(.L_x_3602) ;  /* 0x0000000000108947 */ /* 0x000fea0003800000 */
[----:B------:R-:W-:Y:S01]  /*240d0*/  UMOV UR4, 0xffffffff ;  /* 0xffffffff00047882 */ /* 0x000fe20000000000 */
[----:B------:R-:W-:Y:S02]  /*240e0*/  IADD3 R12, R5, -0x1, RZ ;  /* 0xffffffff050c7810 */ /* 0x000fe40007ffe0ff */
[----:B------:R-:W-:Y:S05]  /*240f0*/  BRA.DIV UR4, `(.L_x_3603) ;  /* 0x0000001e04d07947 */ /* 0x000fea000b800000 */
[----:B------:R3:W4:Y:S02]  /*24100*/  SHFL.IDX PT, R14, R2, R12, 0x1f ;  /* 0x00001f0c020e7589 */ /* 0x00072400000e0000 */
.L_x_3602:
[-C--:B--2---:R-:W-:Y:S01]  /*24110*/  IABS R6, R17.reuse ;  /* 0x0000001100067213 */ /* 0x084fe20000000000 */
[----:B----4-:R-:W-:Y:S01]  /*24120*/  IMAD R16, R14, R16, R7 ;  /* 0x000000100e107224 */ /* 0x010fe200078e0207 */
[----:B------:R-:W-:Y:S01]  /*24130*/  IABS R8, R17 ;  /* 0x0000001100087213 */ /* 0x000fe20000000000 */
[----:B0--3--:R-:W-:Y:S01]  /*24140*/  IMAD.MOV.U32 R2, RZ, RZ, RZ ;  /* 0x000000ffff027224 */ /* 0x009fe200078e00ff */
[----:B------:R-:W0:Y:S01]  /*24150*/  I2F.RP R7, R6 ;  /* 0x0000000600077306 */ /* 0x000e220000209400 */
[----:B------:R-:W-:Y:S01]  /*24160*/  IMAD.IADD R19, R5, 0x1, R19 ;  /* 0x0000000105137824 */ /* 0x000fe200078e0213 */
[----:B------:R-:W-:Y:S01]  /*24170*/  IADD3 R4, R4, -R16, RZ ;  /* 0x8000001004047210 */ /* 0x000fe20007ffe0ff */
[----:B------:R-:W-:-:S05]  /*24180*/  IMAD.MOV R8, RZ, RZ, -R8 ;  /* 0x000000ffff087224 */ /* 0x000fca00078e0a08 */
[----:B0-----:R-:W0:Y:S02]  /*24190*/  MUFU.RCP R7, R7 ;  /* 0x0000000700077308 */ /* 0x001e240000001000 */
[----:B0-----:R-:W-:-:S06]  /*241a0*/  VIADD R9, R7, 0xffffffe ;  /* 0x0ffffffe07097836 */ /* 0x001fcc0000000000 */
[----:B-1----:R-:W0:Y:S02]  /*241b0*/  F2I.FTZ.U32.TRUNC.NTZ R3, R9 ;  /* 0x0000000900037305 */ /* 0x002e24000021f000 */
[----:B0-----:R-:W-:-:S05]  /*241c0*/  IADD3 R11, RZ, -R3, RZ ;  /* 0x80000003ff0b7210 */ /* 0x001fca0007ffe0ff */
[----:B------:R-:W-:-:S04]  /*241d0*/  IMAD R11, R11, R6, RZ ;  /* 0x000000060b0b7224 */ /* 0x000fc800078e02ff */
[----:B------:R-:W-:Y:S01]  /*241e0*/  IMAD.HI.U32 R2, R3, R11, R2 ;  /* 0x0000000b03027227 */ /* 0x000fe200078e0002 */
        /* <DEDUP_REMOVED lines=17> */
.L_x_3596:
[----:B------:R-:W-:Y:S01]  /*24300*/  UMOV UR4, URZ ;  /* 0x0000003f00047c82 */ /* 0x000fe20008000000 */
[----:B------:R-:W-:Y:S01]  /*24310*/  UMOV UR5, URZ ;  /* 0x0000003f00057c82 */ /* 0x000fe20008000000 */
[----:B------:R-:W-:Y:S01]  /*24320*/  ULDC UR6, c[0x0][0xc14] ;  /* 0x0003050000067ab9 */ /* 0x000fe20000000800 */
[----:B------:R-:W-:Y:S01]  /*24330*/  IMAD.MOV.U32 R16, RZ, RZ, R4 ;  /* 0x000000ffff107224 */ /* 0x000fe200078e0004 */
[----:B------:R-:W-:Y:S01]  /*24340*/  MOV R17, UR4 ;  /* 0x0000000400117c02 */ /* 0x000fe20008000f00 */
[----:B------:R-:W-:Y:S01]  /*24350*/  IMAD.U32 R18, RZ, RZ, UR5 ;  /* 0x00000005ff127e24 */ /* 0x000fe2000f8e00ff */
[----:B------:R-:W-:-:S07]  /*24360*/  MOV R19, UR6 ;  /* 0x0000000600137c02 */ /* 0x000fce0008000f00 */
.L_x_3604:
        /* <DEDUP_REMOVED lines=12> */
.L_x_3517:
        /* <DEDUP_REMOVED lines=12> */
.L_x_3698:
[----:B------:R-:W-:Y:S05]  /*244f0*/  BSYNC B0 ;  /* 0x0000000000007941 */ /* 0x000fea0003800000 */
.L_x_3606:
[----:B------:R-:W-:-:S03]  /*24500*/  UMOV UR4, 0xffffffff ;  /* 0xffffffff00047882 */ /* 0x000fc60000000000 */
[----:B------:R-:W-:Y:S05]  /*24510*/  BRA.DIV UR4, `(.L_x_3608) ;  /* 0x0000001e04007947 */ /* 0x000fea000b800000 */
[----:B------:R-:W1:Y:S02]  /*24520*/  S2R R2, SR_TID.X ;  /* 0x0000000000027919 */ /* 0x000e640000002100 */
[----:B-1----:R-:W-:-:S04]  /*24530*/  SHF.R.U32.HI R2, RZ, 0x5, R2 ;  /* 0x00000005ff027819 */ /* 0x002fc80000011602 */
[----:B------:R-:W-:-:S05]  /*24540*/  LOP3.LUT R2, R2, 0x3, RZ, 0xc0, !PT ;  /* 0x0000000302027812 */ /* 0x000fca00078ec0ff */
[----:B------:R1:W2:Y:S02]  /*24550*/  SHFL.IDX PT, R14, R2, RZ, 0x1f ;  /* 0x00001fff020e7589 */ /* 0x0002a400000e0000 */
.L_x_3701:
[----:B--2---:R-:W-:-:S13]  /*24560*/  ISETP.NE.AND P0, PT, R14, RZ, PT ;  /* 0x000000ff0e00720c */ /* 0x004fda0003f05270 */
[----:B------:R-:W-:Y:S05]  /*24570*/  @P0 BRA `(.L_x_3298) ;  /* 0x00000000009c0947 */ /* 0x000fea0003800000 */
[----:B------:R-:W-:-:S03]  /*24580*/  UMOV UR4, 0xffffffff ;  /* 0xffffffff00047882 */ /* 0x000fc60000000000 */
[----:B------:R-:W-:Y:S05]  /*24590*/  BRA.DIV UR4, `(.L_x_3609) ;  /* 0x0000001e04147947 */ /* 0x000fea000b800000 */
[----:B------:R-:W-:-:S13]  /*245a0*/  ELECT P6, URZ, PT ;  /* 0x00000000003f782f */ /* 0x000fda00038c0000 */
.L_x_3704:
        /* <DEDUP_REMOVED lines=8> */
.L_x_3610:
[----:B0-----:R-:W2:Y:S04]  /*24630*/  LDL R3, [R1] ;  /* 0x0000000001037983 */ /* 0x001ea80000100800 */
[----:B------:R-:W3:Y:S01]  /*24640*/  LDL.LU R7, [R1+0x8] ;  /* 0x0000080001077983 */ /* 0x000ee20000300800 */
[----:B------:R-:W-:-:S05]  /*24650*/  IADD3 R2, R0, 0x36840, RZ ;  /* 0x0003684000027810 */ /* 0x000fca0007ffe0ff */
        /* <DEDUP_REMOVED lines=11> */
.L_x_3705:
[----:B------:R-:W1:Y:S02]  /*24710*/  SYNCS.PHASECHK.TRANS64.TRYWAIT P0, [R7+URZ], R2 ;  /* 0x00000002070075a7 */ /* 0x000e64000800017f */
[----:B-1----:R-:W-:Y:S05]  /*24720*/  @!P0 BRA `(.L_x_3612) ;  /* 0x0000001800e48947 */ /* 0x002fea0003800000 */
.L_x_3706:
[----:B------:R-:W-:Y:S05]  /*24730*/  @!P2 BRA `(.L_x_3613) ;  /* 0x000000000004a947 */ /* 0x000fea0003800000 */
[----:B------:R-:W-:Y:S01]  /*24740*/  BPT.TRAP 0x1 ;  /* 0x000000040000795c */ /* 0x000fe20000300000 */
.L_x_3613:
[----:B------:R-:W2:Y:S01]  /*24750*/  LDL.LU R4, [R1] ;  /* 0x0000000001047983 */ /* 0x000ea20000300800 */
[----:B------:R-:W-:-:S05]  /*24760*/  IADD3 R0, R0, 0x36860, RZ ;  /* 0x0003686000007810 */ /* 0x000fca0007ffe0ff */
[----:B--2---:R-:W-:-:S04]  /*24770*/  IMAD R4, R4, 0x8, R0 ;  /* 0x0000000804047824 */ /* 0x004fc800078e0200 */
[----:B------:R-:W2:Y:S02]  /*24780*/  SYNCS.PHASECHK.TRANS64.TRYWAIT P0, [R4+URZ], R5 ;  /* 0x00000005040075a7 */ /* 0x000ea4000800017f */
[----:B--2---:R-:W-:Y:S05]  /*24790*/  @!P0 BRA `(.L_x_3614) ;  /* 0x0000001800dc8947 */ /* 0x004fea0003800000 */
.L_x_3707:
[----:B------:R-:W-:-:S07]  /*247a0*/  LEA R3, R3, R0, 0x3 ;  /* 0x0000000003037211 */ /* 0x000fce00078e18ff */
.L_x_3615:
[----:B---3--:R3:W4:Y:S02]  /*247b0*/  SYNCS.PHASECHK.TRANS64.TRYWAIT P0, [R3+URZ], R2 ;  /* 0x00000002030075a7 */ /* 0x008724000800017f */
[----:B----4-:R-:W-:Y:S05]  /*247c0*/  @!P0 NANOSLEEP.SYNCS 0x989680 ;  /* 0x009896800000895d */ /* 0x010fea0003900000 */
[----:B------:R-:W4:Y:S02]  /*247d0*/  @!P0 SYNCS.PHASECHK.TRANS64 P0, [R3+URZ], R2 ;  /* 0x00000002030085a7 */ /* 0x000f24000800007f */
[----:B----4-:R-:W-:Y:S05]  /*247e0*/  @!P0 BRA `(.L_x_3615) ;  /* 0xfffffffc00f08947 */ /* 0x010fea000383ffff */
.L_x_3298:
[----:B------:R-:W-:Y:S05]  /*247f0*/  BSYNC B7 ;  /* 0x0000000000077941 */ /* 0x000fea0003800000 */
.L_x_3295:
[----:B------:R-:W-:Y:S05]  /*24800*/  EXIT ;  /* 0x000000000000794d */ /* 0x000fea0003800000 */
.L_x_3316:
[----:B0-----:R0:W1:Y:S02]  /*24810*/  SYNCS.PHASECHK.TRANS64.TRYWAIT P5, [R100+URZ+0x36890], R101 ;  /* 0x03689065640075a7 */ /* 0x00106400080a017f */
[----:B-1----:R-:W-:Y:S05]  /*24820*/  @!P5 NANOSLEEP.SYNCS 0x989680 ;  /* 0x009896800000d95d */ /* 0x002fea0003900000 */
[----:B------:R-:W1:Y:S02]  /*24830*/  @!P5 SYNCS.PHASECHK.TRANS64 P5, [R100+URZ+0x36890], R101 ;  /* 0x036890656400d5a7 */ /* 0x000e6400080a007f */
[----:B-1----:R-:W-:Y:S05]  /*24840*/  @!P5 BRA `(.L_x_3316) ;  /* 0xfffffffc00f0d947 */ /* 0x002fea000383ffff */
[----:B------:R-:W-:Y:S05]  /*24850*/  BRA `(.L_x_3616) ;  /* 0xfffffdec00b47947 */ /* 0x000fea000383ffff */
.L_x_3370:
[----:B-1----:R1:W3:Y:S02]  /*24860*/  SYNCS.PHASECHK.TRANS64.TRYWAIT P5, [R100+URZ+0x36890], R101 ;  /* 0x03689065640075a7 */ /* 0x0022e400080a017f */
[----:B---3--:R-:W-:Y:S05]  /*24870*/  @!P5 NANOSLEEP.SYNCS 0x989680 ;  /* 0x009896800000d95d */ /* 0x008fea0003900000 */
[----:B------:R-:W3:Y:S02]  /*24880*/  @!P5 SYNCS.PHASECHK.TRANS64 P5, [R100+URZ+0x36890], R101 ;  /* 0x036890656400d5a7 */ /* 0x000ee400080a007f */
[----:B---3--:R-:W-:Y:S05]  /*24890*/  @!P5 BRA `(.L_x_3370) ;  /* 0xfffffffc00f0d947 */ /* 0x008fea000383ffff */
[----:B------:R-:W-:Y:S05]  /*248a0*/  BRA `(.L_x_3617) ;  /* 0xfffffe20003c7947 */ /* 0x000fea000383ffff */
.L_x_3395:
[----:B-1----:R1:W2:Y:S02]  /*248b0*/  SYNCS.PHASECHK.TRANS64.TRYWAIT P3, [R100+URZ+0x36890], R101 ;  /* 0x03689065640075a7 */ /* 0x0022a4000806017f */
[----:B--2---:R-:W-:Y:S05]  /*248c0*/  @!P3 NANOSLEEP.SYNCS 0x989680 ;  /* 0x009896800000b95d */ /* 0x004fea0003900000 */
[----:B------:R-:W2:Y:S02]  /*248d0*/  @!P3 SYNCS.PHASECHK.TRANS64 P3, [R100+URZ+0x36890], R101 ;  /* 0x036890656400b5a7 */ /* 0x000ea4000806007f */
[----:B--2---:R-:W-:Y:S05]  /*248e0*/  @!P3 BRA `(.L_x_3395) ;  /* 0xfffffffc00f0b947 */ /* 0x004fea000383ffff */
[----:B------:R-:W-:Y:S05]  /*248f0*/  BRA `(.L_x_3618) ;  /* 0xfffffe5000507947 */ /* 0x000fea000383ffff */
.L_x_3401:
[----:B0-----:R0:W1:Y:S02]  /*24900*/  SYNCS.PHASECHK.TRANS64.TRYWAIT P2, [R100+URZ+0x368b0], R101 ;  /* 0x0368b065640075a7 */ /* 0x001064000804017f */
[----:B-1----:R-:W-:Y:S05]  /*24910*/  @!P2 NANOSLEEP.SYNCS 0x989680 ;  /* 0x009896800000a95d */ /* 0x002fea0003900000 */
[----:B------:R-:W1:Y:S02]  /*24920*/  @!P2 SYNCS.PHASECHK.TRANS64 P2, [R100+URZ+0x368b0], R101 ;  /* 0x0368b0656400a5a7 */ /* 0x000e64000804007f */
[----:B-1----:R-:W-:Y:S05]  /*24930*/  @!P2 BRA `(.L_x_3401) ;  /* 0xfffffffc00f0a947 */ /* 0x002fea000383ffff */
[----:B------:R-:W-:Y:S05]  /*24940*/  BRA `(.L_x_3619) ;  /* 0xfffffe5400687947 */ /* 0x000fea000383ffff */
.L_x_3421:
[----:B------:R-:W-:Y:S01]  /*24950*/  BSSY B1, `(.L_x_3620) ;  /* 0x0000008000017945 */ /* 0x000fe20003800000 */
[----:B------:R-:W-:Y:S01]  /*24960*/  IMAD.MOV.U32 R13, RZ, RZ, R39 ;  /* 0x000000ffff0d7224 */ /* 0x000fe200078e0027 */
[----:B------:R-:W-:Y:S01]  /*24970*/  MOV R12, RZ ;  /* 0x000000ff000c7202 */ /* 0x000fe20000000f00 */
[----:B------:R-:W-:Y:S01]  /*24980*/  IMAD.MOV.U32 R11, RZ, RZ, 0x1c1f ;  /* 0x00001c1fff0b7424 */ /* 0x000fe200078e00ff */
[----:B------:R-:W-:-:S07]  /*24990*/  MOV R15, 0xffffffff ;  /* 0xffffffff000f7802 */ /* 0x000fce0000000f00 */
[----:B------:R-:W-:Y:S05]  /*249a0*/  WARPSYNC.COLLECTIVE R15, `(.L_x_3621) ;  /* 0x000000000f087348 */ /* 0x000fea0003c00000 */
[----:B------:R0:W1:Y:S02]  /*249b0*/  SHFL.IDX P6, R14, R13, R12, R11 ;  /* 0x0000000c0d0e7389 */ /* 0x00006400000c000b */
[----:B01----:R-:W-:Y:S01]  /*249c0*/  ENDCOLLECTIVE ;  /* 0x000000000000791b */ /* 0x003fe20003800000 */
.L_x_3621:
[----:B------:R-:W-:Y:S05]  /*249d0*/  BSYNC B1 ;  /* 0x0000000000017941 */ /* 0x000fea0003800000 */
.L_x_3620:
[----:B------:R-:W-:Y:S05]  /*249e0*/  BRA `(.L_x_3622) ;  /* 0xfffffe6c003c7947 */ /* 0x000fea000383ffff */
.L_x_3422:
        /* <DEDUP_REMOVED lines=8> */
.L_x_3624:
[----:B------:R-:W-:Y:S05]  /*24a70*/  BSYNC B1 ;  /* 0x0000000000017941 */ /* 0x000fea0003800000 */
.L_x_3623:
[----:B------:R-:W-:Y:S05]  /*24a80*/  BRA `(.L_x_3625) ;  /* 0xfffffe6c00207947 */ /* 0x000fea000383ffff */
.L_x_3423:
        /* <DEDUP_REMOVED lines=8> */
.L_x_3627:
[----:B------:R-:W-:Y:S05]  /*24b10*/  BSYNC B1 ;  /* 0x0000000000017941 */ /* 0x000fea0003800000 */
.L_x_3626:
[----:B------:R-:W-:Y:S05]  /*24b20*/  BRA `(.L_x_3628) ;  /* 0xfffffe6c00047947 */ /* 0x000fea000383ffff */
.L_x_3424:
        /* <DEDUP_REMOVED lines=8> */
.L_x_3630:
[----:B------:R-:W-:Y:S05]  /*24bb0*/  BSYNC B1 ;  /* 0x0000000000017941 */ /* 0x000fea0003800000 */
.L_x_3629:
[----:B------:R-:W-:Y:S05]  /*24bc0*/  BRA `(.L_x_3631) ;  /* 0xfffffe6800e87947 */ /* 0x000fea000383ffff */
.L_x_3426:
[----:B0-----:R0:W1:Y:S02]  /*24bd0*/  SYNCS.PHASECHK.TRANS64.TRYWAIT P1, [R2+URZ+0x36800], R5 ;  /* 0x03680005020075a7 */ /* 0x001064000802017f */
[----:B-1----:R-:W-:Y:S05]  /*24be0*/  @!P1 NANOSLEEP.SYNCS 0x989680 ;  /* 0x009896800000995d */ /* 0x002fea0003900000 */
[----:B------:R-:W1:Y:S02]  /*24bf0*/  @!P1 SYNCS.PHASECHK.TRANS64 P1, [R2+URZ+0x36800], R5 ;  /* 0x03680005020095a7 */ /* 0x000e64000802007f */
[----:B-1----:R-:W-:Y:S05]  /*24c00*/  @!P1 BRA `(.L_x_3426) ;  /* 0xfffffffc00f09947 */ /* 0x002fea000383ffff */
[----:B------:R-:W-:Y:S05]  /*24c10*/  BRA `(.L_x_3632) ;  /* 0xfffffe6c00247947 */ /* 0x000fea000383ffff */
.L_x_3452:
        /* <DEDUP_REMOVED lines=8> */
.L_x_3634:
[----:B------:R-:W-:Y:S05]  /*24ca0*/  BSYNC B1 ;  /* 0x0000000000017941 */ /* 0x000fea0003800000 */
.L_x_3633:
[----:B------:R-:W-:Y:S05]  /*24cb0*/  BRA `(.L_x_3635) ;  /* 0xfffffe9000987947 */ /* 0x000fea000383ffff */
.L_x_3453:
        /* <DEDUP_REMOVED lines=8> */
.L_x_3637:
[----:B------:R-:W-:Y:S05]  /*24d40*/  BSYNC B1 ;  /* 0x0000000000017941 */ /* 0x000fea0003800000 */
.L_x_3636:
[----:B------:R-:W-:Y:S05]  /*24d50*/  BRA `(.L_x_3638) ;  /* 0xfffffe90007c7947 */ /* 0x000fea000383ffff */
.L_x_3454:
        /* <DEDUP_REMOVED lines=8> */
.L_x_3640:
[----:B------:R-:W-:Y:S05]  /*24de0*/  BSYNC B1 ;  /* 0x0000000000017941 */ /* 0x000fea0003800000 */
.L_x_3639:
[----:B------:R-:W-:Y:S05]  /*24df0*/  BRA `(.L_x_3641) ;  /* 0xfffffe9000607947 */ /* 0x000fea000383ffff */
.L_x_3455:
        /* <DEDUP_REMOVED lines=8> */
.L_x_3643:
[----:B------:R-:W-:Y:S05]  /*24e80*/  BSYNC B1 ;  /* 0x0000000000017941 */ /* 0x000fea0003800000 */
.L_x_3642:
[----:B------:R-:W-:Y:S05]  /*24e90*/  BRA `(.L_x_3644) ;  /* 0xfffffe9000447947 */ /* 0x000fea000383ffff */
.L_x_3457:
[----:B0-----:R0:W1:Y:S02]  /*24ea0*/  SYNCS.PHASECHK.TRANS64.TRYWAIT P0, [R2+URZ+0x36800], R5 ;  /* 0x03680005020075a7 */ /* 0x001064000800017f */
[----:B-1----:R-:W-:Y:S05]  /*24eb0*/  @!P0 NANOSLEEP.SYNCS 0x989680 ;  /* 0x009896800000895d */ /* 0x002fea0003900000 */
[----:B------:R-:W1:Y:S02]  /*24ec0*/  @!P0 SYNCS.PHASECHK.TRANS64 P0, [R2+URZ+0x36800], R5 ;  /* 0x03680005020085a7 */ /* 0x000e64000800007f */
[----:B-1----:R-:W-:Y:S05]  /*24ed0*/  @!P0 BRA `(.L_x_3457) ;  /* 0xfffffffc00f08947 */ /* 0x002fea000383ffff */
[----:B------:R-:W-:Y:S05]  /*24ee0*/  BRA `(.L_x_3645) ;  /* 0xfffffe9000807947 */ /* 0x000fea000383ffff */
.L_x_3471:
[----:B-1----:R1:W2:Y:S02]  /*24ef0*/  SYNCS.PHASECHK.TRANS64.TRYWAIT P2, [R0+URZ+0x36830], R3 ;  /* 0x03683003000075a7 */ /* 0x0022a4000804017f */
[----:B--2---:R-:W-:Y:S05]  /*24f00*/  @!P2 NANOSLEEP.SYNCS 0x989680 ;  /* 0x009896800000a95d */ /* 0x004fea0003900000 */
[----:B------:R-:W2:Y:S02]  /*24f10*/  @!P2 SYNCS.PHASECHK.TRANS64 P2, [R0+URZ+0x36830], R3 ;  /* 0x036830030000a5a7 */ /* 0x000ea4000804007f */
[----:B--2---:R-:W-:Y:S05]  /*24f20*/  @!P2 BRA `(.L_x_3471) ;  /* 0xfffffffc00f0a947 */ /* 0x004fea000383ffff */
[----:B------:R-:W-:Y:S05]  /*24f30*/  BRA `(.L_x_3470) ;  /* 0xfffffeb4006c7947 */ /* 0x000fea000383ffff */
.L_x_3478:
[----:B-1----:R1:W2:Y:S02]  /*24f40*/  SYNCS.PHASECHK.TRANS64.TRYWAIT P2, [R14+URZ+0x36830], R5 ;  /* 0x036830050e0075a7 */ /* 0x0022a4000804017f */
[----:B--2---:R-:W-:Y:S05]  /*24f50*/  @!P2 NANOSLEEP.SYNCS 0x989680 ;  /* 0x009896800000a95d */ /* 0x004fea0003900000 */
[----:B------:R-:W2:Y:S02]  /*24f60*/  @!P2 SYNCS.PHASECHK.TRANS64 P2, [R14+URZ+0x36830], R5 ;  /* 0x036830050e00a5a7 */ /* 0x000ea4000804007f */
[----:B--2---:R-:W-:Y:S05]  /*24f70*/  @!P2 BRA `(.L_x_3478) ;  /* 0xfffffffc00f0a947 */ /* 0x004fea000383ffff */
[----:B------:R-:W-:Y:S05]  /*24f80*/  BRA `(.L_x_3477) ;  /* 0xffffff0c00f07947 */ /* 0x000fea000383ffff */
.L_x_3483:
[----:B-1----:R1:W2:Y:S02]  /*24f90*/  SYNCS.PHASECHK.TRANS64.TRYWAIT P2, [R15+URZ+0x36850], R0 ;  /* 0x036850000f0075a7 */ /* 0x0022a4000804017f */
[----:B--2---:R-:W-:Y:S05]  /*24fa0*/  @!P2 NANOSLEEP.SYNCS 0x989680 ;  /* 0x009896800000a95d */ /* 0x004fea0003900000 */
[----:B------:R-:W2:Y:S02]  /*24fb0*/  @!P2 SYNCS.PHASECHK.TRANS64 P2, [R15+URZ+0x36850], R0 ;  /* 0x036850000f00a5a7 */ /* 0x000ea4000804007f */
[----:B--2---:R-:W-:Y:S05]  /*24fc0*/  @!P2 BRA `(.L_x_3483) ;  /* 0xfffffffc00f0a947 */ /* 0x004fea000383ffff */
[----:B------:R-:W-:Y:S05]  /*24fd0*/  BRA `(.L_x_3482) ;  /* 0xffffff4400947947 */ /* 0x000fea000383ffff */
.L_x_3489:
[----:B-1----:R1:W2:Y:S02]  /*24fe0*/  SYNCS.PHASECHK.TRANS64.TRYWAIT P0, [R12+URZ+0x36850], R3 ;  /* 0x036850030c0075a7 */ /* 0x0022a4000800017f */
[----:B--2---:R-:W-:Y:S05]  /*24ff0*/  @!P0 NANOSLEEP.SYNCS 0x989680 ;  /* 0x009896800000895d */ /* 0x004fea0003900000 */
[----:B------:R-:W2:Y:S02]  /*25000*/  @!P0 SYNCS.PHASECHK.TRANS64 P0, [R12+URZ+0x36850], R3 ;  /* 0x036850030c0085a7 */ /* 0x000ea4000800007f */
[----:B--2---:R-:W-:Y:S05]  /*25010*/  @!P0 BRA `(.L_x_3489) ;  /* 0xfffffffc00f08947 */ /* 0x004fea000383ffff */
[----:B------:R-:W-:Y:S05]  /*25020*/  BRA `(.L_x_3488) ;  /* 0xffffff6800507947 */ /* 0x000fea000383ffff */
.L_x_3521:
[----:B------:R-:W0:Y:S01]  /*25030*/  S2R R11, SR_TID.X ;  /* 0x00000000000b7919 */ /* 0x000e220000002100 */
[----:B------:R-:W-:Y:S01]  /*25040*/  BSSY B1, `(.L_x_3646) ;  /* 0x000000a000017945 */ /* 0x000fe20003800000 */
[----:B------:R-:W-:Y:S02]  /*25050*/  MOV R12, RZ ;  /* 0x000000ff000c7202 */ /* 0x000fe40000000f00 */
[----:B------:R-:W-:Y:S02]  /*25060*/  MOV R15, 0xffffffff ;  /* 0xffffffff000f7802 */ /* 0x000fe40000000f00 */
[----:B0-----:R-:W-:-:S04]  /*25070*/  SHF.R.U32.HI R11, RZ, 0x5, R11 ;  /* 0x00000005ff0b7819 */ /* 0x001fc8000001160b */
[----:B------:R-:W-:-:S05]  /*25080*/  LOP3.LUT R11, R11, 0x3, RZ, 0xc0, !PT ;  /* 0x000000030b0b7812 */ /* 0x000fca00078ec0ff */
[----:B------:R-:W-:Y:S02]  /*25090*/  IMAD.MOV.U32 R13, RZ, RZ, R11 ;  /* 0x000000ffff0d7224 */ /* 0x000fe400078e000b */
[----:B------:R-:W-:-:S07]  /*250a0*/  IMAD.MOV.U32 R11, RZ, RZ, 0x1f ;  /* 0x0000001fff0b7424 */ /* 0x000fce00078e00ff */
[----:B-----5:R-:W-:Y:S05]  /*250b0*/  WARPSYNC.COLLECTIVE R15, `(.L_x_3647) ;  /* 0x000000000f087348 */ /* 0x020fea0003c00000 */
[----:B------:R0:W1:Y:S02]  /*250c0*/  SHFL.IDX P6, R14, R13, R12, R11 ;  /* 0x0000000c0d0e7389 */ /* 0x00006400000c000b */
[----:B01---5:R-:W-:Y:S01]  /*250d0*/  ENDCOLLECTIVE ;  /* 0x000000000000791b */ /* 0x023fe20003800000 */
.L_x_3647:
[----:B------:R-:W-:Y:S05]  /*250e0*/  BSYNC B1 ;  /* 0x0000000000017941 */ /* 0x000fea0003800000 */
.L_x_3646:
[----:B------:R-:W-:Y:S05]  /*250f0*/  BRA `(.L_x_3648) ;  /* 0xffffffa800607947 */ /* 0x000fea000383ffff */
.L_x_3522:
[----:B------:R-:W-:Y:S01]  /*25100*/  BSSY B1, `(.L_x_3649) ;  /* 0x0000006000017945 */ /* 0x000fe20003800000 */
[----:B------:R-:W-:-:S07]  /*25110*/  IMAD.MOV.U32 R15, RZ, RZ, -0x1 ;  /* 0xffffffffff0f7424 */ /* 0x000fce00078e00ff */
[----:B-----5:R-:W-:Y:S05]  /*25120*/  WARPSYNC.COLLECTIVE R15, `(.L_x_3650) ;  /* 0x000000000f0c7348 */ /* 0x020fea0003c00000 */
[----:B------:R-:W-:Y:S02]  /*25130*/  ELECT P6, UR62, PT ;  /* 0x00000000003e782f */ /* 0x000fe400038c0000 */
[----:B------:R-:W-:Y:S01]  /*25140*/  MOV R14, UR62 ;  /* 0x0000003e000e7c02 */ /* 0x000fe20008000f00 */
[----:B-----5:R-:W-:Y:S10]  /*25150*/  ENDCOLLECTIVE ;  /* 0x000000000000791b */ /* 0x020ff40003800000 */
.L_x_3650:
[----:B------:R-:W-:Y:S05]  /*25160*/  BSYNC B1 ;  /* 0x0000000000017941 */ /* 0x000fea0003800000 */
.L_x_3649:
[----:B------:R-:W-:Y:S05]  /*25170*/  BRA `(.L_x_3651) ;  /* 0xffffffa8004c7947 */ /* 0x000fea000383ffff */
.L_x_3524:
[----:B0-----:R0:W1:Y:S02]  /*25180*/  SYNCS.PHASECHK.TRANS64.TRYWAIT P0, [R9+URZ+0x36820], R5 ;  /* 0x03682005090075a7 */ /* 0x001064000800017f */
[----:B-1----:R-:W-:Y:S05]  /*25190*/  @!P0 NANOSLEEP.SYNCS 0x989680 ;  /* 0x009896800000895d */ /* 0x002fea0003900000 */
[----:B------:R-:W1:Y:S02]  /*251a0*/  @!P0 SYNCS.PHASECHK.TRANS64 P0, [R9+URZ+0x36820], R5 ;  /* 0x03682005090085a7 */ /* 0x000e64000800007f */
[----:B-1----:R-:W-:Y:S05]  /*251b0*/  @!P0 BRA `(.L_x_3524) ;  /* 0xfffffffc00f08947 */ /* 0x002fea000383ffff */
[----:B------:R-:W-:Y:S05]  /*251c0*/  BRA `(.L_x_3652) ;  /* 0xffffffa800687947 */ /* 0x000fea000383ffff */
.L_x_3527:
[----:B0-----:R0:W1:Y:S02]  /*251d0*/  SYNCS.PHASECHK.TRANS64.TRYWAIT P0, [R5+URZ+0x368a0], R10 ;  /* 0x0368a00a050075a7 */ /* 0x001064000800017f */
[----:B-1----:R-:W-:Y:S05]  /*251e0*/  @!P0 NANOSLEEP.SYNCS 0x989680 ;  /* 0x009896800000895d */ /* 0x002fea0003900000 */
[----:B------:R-:W1:Y:S02]  /*251f0*/  @!P0 SYNCS.PHASECHK.TRANS64 P0, [R5+URZ+0x368a0], R10 ;  /* 0x0368a00a050085a7 */ /* 0x000e64000800007f */
[----:B-1----:R-:W-:Y:S05]  /*25200*/  @!P0 BRA `(.L_x_3527) ;  /* 0xfffffffc00f08947 */ /* 0x002fea000383ffff */
[----:B------:R-:W-:Y:S05]  /*25210*/  BRA `(.L_x_3653) ;  /* 0xffffffa800787947 */ /* 0x000fea000383ffff */
.L_x_3529:
[----:B-1----:R1:W2:Y:S02]  /*25220*/  SYNCS.PHASECHK.TRANS64.TRYWAIT P0, [R5+URZ+0x368c0], R10 ;  /* 0x0368c00a050075a7 */ /* 0x0022a4000800017f */
[----:B--2---:R-:W-:Y:S05]  /*25230*/  @!P0 NANOSLEEP.SYNCS 0x989680 ;  /* 0x009896800000895d */ /* 0x004fea0003900000 */
[----:B------:R-:W2:Y:S02]  /*25240*/  @!P0 SYNCS.PHASECHK.TRANS64 P0, [R5+URZ+0x368c0], R10 ;  /* 0x0368c00a050085a7 */ /* 0x000ea4000800007f */
[----:B--2---:R-:W-:Y:S05]  /*25250*/  @!P0 BRA `(.L_x_3529) ;  /* 0xfffffffc00f08947 */ /* 0x004fea000383ffff */
[----:B------:R-:W-:Y:S05]  /*25260*/  BRA `(.L_x_3654) ;  /* 0xffffffac00047947 */ /* 0x000fea000383ffff */
.L_x_3533:
[----:B0-----:R0:W1:Y:S02]  /*25270*/  SYNCS.PHASECHK.TRANS64.TRYWAIT P0, [R6+URZ+0x368a0], R7 ;  /* 0x0368a007060075a7 */ /* 0x001064000800017f */
[----:B-1----:R-:W-:Y:S05]  /*25280*/  @!P0 NANOSLEEP.SYNCS 0x989680 ;  /* 0x009896800000895d */ /* 0x002fea0003900000 */
[----:B------:R-:W1:Y:S02]  /*25290*/  @!P0 SYNCS.PHASECHK.TRANS64 P0, [R6+URZ+0x368a0], R7 ;  /* 0x0368a007060085a7 */ /* 0x000e64000800007f */
[----:B-1----:R-:W-:Y:S05]  /*252a0*/  @!P0 BRA `(.L_x_3533) ;  /* 0xfffffffc00f08947 */ /* 0x002fea000383ffff */
[----:B------:R-:W-:Y:S05]  /*252b0*/  BRA `(.L_x_3655) ;  /* 0xffffffac00d87947 */ /* 0x000fea000383ffff */
.L_x_3535:
[----:B-1----:R1:W2:Y:S02]  /*252c0*/  SYNCS.PHASECHK.TRANS64.TRYWAIT P1, [R6+URZ+0x368c0], R7 ;  /* 0x0368c007060075a7 */ /* 0x0022a4000802017f */
[----:B--2---:R-:W-:Y:S05]  /*252d0*/  @!P1 NANOSLEEP.SYNCS 0x989680 ;  /* 0x009896800000995d */ /* 0x004fea0003900000 */
[----:B------:R-:W2:Y:S02]  /*252e0*/  @!P1 SYNCS.PHASECHK.TRANS64 P1, [R6+URZ+0x368c0], R7 ;  /* 0x0368c007060095a7 */ /* 0x000ea4000802007f */
[----:B--2---:R-:W-:Y:S05]  /*252f0*/  @!P1 BRA `(.L_x_3535) ;  /* 0xfffffffc00f09947 */ /* 0x004fea000383ffff */
[----:B------:R-:W-:Y:S05]  /*25300*/  BRA `(.L_x_3656) ;  /* 0xffffffb0005c7947 */ /* 0x000fea000383ffff */
.L_x_3547:
[----:B------:R-:W0:Y:S01]  /*25310*/  S2R R3, SR_TID.X ;  /* 0x0000000000037919 */ /* 0x000e220000002100 */
[----:B------:R-:W-:Y:S01]  /*25320*/  BSSY B0, `(.L_x_3657) ;  /* 0x000000a000007945 */ /* 0x000fe20003800000 */
[----:B------:R-:W-:Y:S01]  /*25330*/  IMAD.MOV.U32 R12, RZ, RZ, RZ ;  /* 0x000000ffff0c7224 */ /* 0x000fe200078e00ff */
[----:B------:R-:W-:Y:S01]  /*25340*/  MOV R11, 0x1f ;  /* 0x0000001f000b7802 */ /* 0x000fe20000000f00 */
[----:B------:R-:W-:Y:S01]  /*25350*/  IMAD.MOV.U32 R15, RZ, RZ, -0x1 ;  /* 0xffffffffff0f7424 */ /* 0x000fe200078e00ff */
[----:B0-----:R-:W-:-:S04]  /*25360*/  SHF.R.U32.HI R3, RZ, 0x5, R3 ;  /* 0x00000005ff037819 */ /* 0x001fc80000011603 */
[----:B------:R-:W-:-:S04]  /*25370*/  LOP3.LUT R3, R3, 0x3, RZ, 0xc0, !PT ;  /* 0x0000000303037812 */ /* 0x000fc800078ec0ff */
[----:B------:R-:W-:-:S07]  /*25380*/  MOV R13, R3 ;  /* 0x00000003000d7202 */ /* 0x000fce0000000f00 */
[----:B------:R-:W-:Y:S05]  /*25390*/  WARPSYNC.COLLECTIVE R15, `(.L_x_3658) ;  /* 0x000000000f087348 */ /* 0x000fea0003c00000 */
[----:B------:R0:W1:Y:S02]  /*253a0*/  SHFL.IDX P6, R14, R13, R12, R11 ;  /* 0x0000000c0d0e7389 */ /* 0x00006400000c000b */
[----:B01----:R-:W-:Y:S01]  /*253b0*/  ENDCOLLECTIVE ;  /* 0x000000000000791b */ /* 0x003fe20003800000 */
.L_x_3658:
[----:B------:R-:W-:Y:S05]  /*253c0*/  BSYNC B0 ;  /* 0x0000000000007941 */ /* 0x000fea0003800000 */
.L_x_3657:
[----:B------:R-:W-:Y:S05]  /*253d0*/  BRA `(.L_x_3659) ;  /* 0xffffffbc00647947 */ /* 0x000fea000383ffff */
.L_x_3548:
[----:B------:R-:W-:Y:S01]  /*253e0*/  BSSY B0, `(.L_x_3660) ;  /* 0x0000006000007945 */ /* 0x000fe20003800000 */
[----:B------:R-:W-:-:S07]  /*253f0*/  MOV R15, 0xffffffff ;  /* 0xffffffff000f7802 */ /* 0x000fce0000000f00 */
[----:B------:R-:W-:Y:S05]  /*25400*/  WARPSYNC.COLLECTIVE R15, `(.L_x_3661) ;  /* 0x000000000f0c7348 */ /* 0x000fea0003c00000 */
[----:B------:R-:W-:Y:S02]  /*25410*/  ELECT P6, UR62, PT ;  /* 0x00000000003e782f */ /* 0x000fe400038c0000 */
[----:B------:R-:W-:Y:S01]  /*25420*/  MOV R14, UR62 ;  /* 0x0000003e000e7c02 */ /* 0x000fe20008000f00 */
[----:B------:R-:W-:Y:S10]  /*25430*/  ENDCOLLECTIVE ;  /* 0x000000000000791b */ /* 0x000ff40003800000 */
.L_x_3661:
[----:B------:R-:W-:Y:S05]  /*25440*/  BSYNC B0 ;  /* 0x0000000000007941 */ /* 0x000fea0003800000 */
.L_x_3660:
[----:B------:R-:W-:Y:S05]  /*25450*/  BRA `(.L_x_3662) ;  /* 0xffffffbc005c7947 */ /* 0x000fea000383ffff */
.L_x_3551:
[----:B0-----:R0:W1:Y:S02]  /*25460*/  SYNCS.PHASECHK.TRANS64.TRYWAIT P0, [R6+URZ+0x36840], R7 ;  /* 0x03684007060075a7 */ /* 0x001064000800017f */
[----:B-1----:R-:W-:Y:S05]  /*25470*/  @!P0 NANOSLEEP.SYNCS 0x989680 ;  /* 0x009896800000895d */ /* 0x002fea0003900000 */
[----:B------:R-:W1:Y:S02]  /*25480*/  @!P0 SYNCS.PHASECHK.TRANS64 P0, [R6+URZ+0x36840], R7 ;  /* 0x03684007060085a7 */ /* 0x000e64000800007f */
[----:B-1----:R-:W-:Y:S05]  /*25490*/  @!P0 BRA `(.L_x_3551) ;  /* 0xfffffffc00f08947 */ /* 0x002fea000383ffff */
[----:B------:R-:W-:Y:S05]  /*254a0*/  BRA `(.L_x_3663) ;  /* 0xffffffbc00cc7947 */ /* 0x000fea000383ffff */
.L_x_3554:
        /* <DEDUP_REMOVED lines=8> */
.L_x_3562:
[----:B0-----:R0:W1:Y:S02]  /*25530*/  SYNCS.PHASECHK.TRANS64.TRYWAIT P0, [R8+URZ+0x36840], R9 ;  /* 0x03684009080075a7 */ /* 0x001064000800017f */
[----:B-1----:R-:W-:Y:S05]  /*25540*/  @!P0 NANOSLEEP.SYNCS 0x989680 ;  /* 0x009896800000895d */ /* 0x002fea0003900000 */
[----:B------:R-:W1:Y:S02]  /*25550*/  @!P0 SYNCS.PHASECHK.TRANS64 P0, [R8+URZ+0x36840], R9 ;  /* 0x03684009080085a7 */ /* 0x000e64000800007f */
[----:B-1----:R-:W-:Y:S05]  /*25560*/  @!P0 BRA `(.L_x_3562) ;  /* 0xfffffffc00f08947 */ /* 0x002fea000383ffff */
[----:B------:R-:W-:Y:S05]  /*25570*/  BRA `(.L_x_3665) ;  /* 0xffffffc400dc7947 */ /* 0x000fea000383ffff */
.L_x_3564:
[----:B0-----:R0:W1:Y:S02]  /*25580*/  SYNCS.PHASECHK.TRANS64.TRYWAIT P0, [R8+URZ+0x36860], R9 ;  /* 0x03686009080075a7 */ /* 0x001064000800017f */
[----:B-1----:R-:W-:Y:S05]  /*25590*/  @!P0 NANOSLEEP.SYNCS 0x989680 ;  /* 0x009896800000895d */ /* 0x002fea0003900000 */
[----:B------:R-:W1:Y:S02]  /*255a0*/  @!P0 SYNCS.PHASECHK.TRANS64 P0, [R8+URZ+0x36860], R9 ;  /* 0x03686009080085a7 */ /* 0x000e64000800007f */
[----:B-1----:R-:W-:Y:S05]  /*255b0*/  @!P0 BRA `(.L_x_3564) ;  /* 0xfffffffc00f08947 */ /* 0x002fea000383ffff */
[----:B------:R-:W-:Y:S05]  /*255c0*/  BRA `(.L_x_3666) ;  /* 0xffffffc800887947 */ /* 0x000fea000383ffff */
.L_x_3570:
[----:B-1----:R1:W2:Y:S02]  /*255d0*/  SYNCS.PHASECHK.TRANS64.TRYWAIT P0, [R2+URZ+0x36840], R3 ;  /* 0x03684003020075a7 */ /* 0x0022a4000800017f */
[----:B--2---:R-:W-:Y:S05]  /*255e0*/  @!P0 NANOSLEEP.SYNCS 0x989680 ;  /* 0x009896800000895d */ /* 0x004fea0003900000 */
[----:B------:R-:W2:Y:S02]  /*255f0*/  @!P0 SYNCS.PHASECHK.TRANS64 P0, [R2+URZ+0x36840], R3 ;  /* 0x03684003020085a7 */ /* 0x000ea4000800007f */
[----:B--2---:R-:W-:Y:S05]  /*25600*/  @!P0 BRA `(.L_x_3570) ;  /* 0xfffffffc00f08947 */ /* 0x004fea000383ffff */
[----:B------:R-:W-:Y:S05]  /*25610*/  BRA `(.L_x_3667) ;  /* 0xffffffcc00fc7947 */ /* 0x000fea000383ffff */
.L_x_3572:
[----:B0-----:R0:W1:Y:S02]  /*25620*/  SYNCS.PHASECHK.TRANS64.TRYWAIT P0, [R2+URZ+0x36860], R3 ;  /* 0x03686003020075a7 */ /* 0x001064000800017f */
[----:B-1----:R-:W-:Y:S05]  /*25630*/  @!P0 NANOSLEEP.SYNCS 0x989680 ;  /* 0x009896800000895d */ /* 0x002fea0003900000 */
[----:B------:R-:W1:Y:S02]  /*25640*/  @!P0 SYNCS.PHASECHK.TRANS64 P0, [R2+URZ+0x36860], R3 ;  /* 0x03686003020085a7 */ /* 0x000e64000800007f */
[----:B-1----:R-:W-:Y:S05]  /*25650*/  @!P0 BRA `(.L_x_3572) ;  /* 0xfffffffc00f08947 */ /* 0x002fea000383ffff */
[----:B------:R-:W-:Y:S05]  /*25660*/  BRA `(.L_x_3668) ;  /* 0xffffffd000a87947 */ /* 0x000fea000383ffff */
.L_x_3578:
[----:B--2---:R2:W3:Y:S02]  /*25670*/  SYNCS.PHASECHK.TRANS64.TRYWAIT P0, [R2+URZ+0x36840], R3 ;  /* 0x03684003020075a7 */ /* 0x0044e4000800017f */
[----:B---3--:R-:W-:Y:S05]  /*25680*/  @!P0 NANOSLEEP.SYNCS 0x989680 ;  /* 0x009896800000895d */ /* 0x008fea0003900000 */
[----:B------:R-:W3:Y:S02]  /*25690*/  @!P0 SYNCS.PHASECHK.TRANS64 P0, [R2+URZ+0x36840], R3 ;  /* 0x03684003020085a7 */ /* 0x000ee4000800007f */
[----:B---3--:R-:W-:Y:S05]  /*256a0*/  @!P0 BRA `(.L_x_3578) ;  /* 0xfffffffc00f08947 */ /* 0x008fea000383ffff */
[----:B------:R-:W-:Y:S05]  /*256b0*/  BRA `(.L_x_3669) ;  /* 0xffffffd400f87947 */ /* 0x000fea000383ffff */
.L_x_3580:
[----:B0-----:R0:W1:Y:S02]  /*256c0*/  SYNCS.PHASECHK.TRANS64.TRYWAIT P0, [R2+URZ+0x36860], R8 ;  /* 0x03686008020075a7 */ /* 0x001064000800017f */
[----:B-1----:R-:W-:Y:S05]  /*256d0*/  @!P0 NANOSLEEP.SYNCS 0x989680 ;  /* 0x009896800000895d */ /* 0x002fea0003900000 */
[----:B------:R-:W1:Y:S02]  /*256e0*/  @!P0 SYNCS.PHASECHK.TRANS64 P0, [R2+URZ+0x36860], R8 ;  /* 0x03686008020085a7 */ /* 0x000e64000800007f */
[----:B-1----:R-:W-:Y:S05]  /*256f0*/  @!P0 BRA `(.L_x_3580) ;  /* 0xfffffffc00f08947 */ /* 0x002fea000383ffff */
[----:B------:R-:W-:Y:S05]  /*25700*/  BRA `(.L_x_3670) ;  /* 0xffffffd800a07947 */ /* 0x000fea000383ffff */
.L_x_3588:
[----:B-1----:R1:W2:Y:S02]  /*25710*/  SYNCS.PHASECHK.TRANS64.TRYWAIT P0, [R3+URZ+0x36860], R0 ;  /* 0x03686000030075a7 */ /* 0x0022a4000800017f */
[----:B--2---:R-:W-:Y:S05]  /*25720*/  @!P0 NANOSLEEP.SYNCS 0x989680 ;  /* 0x009896800000895d */ /* 0x004fea0003900000 */
[----:B------:R-:W2:Y:S02]  /*25730*/  @!P0 SYNCS.PHASECHK.TRANS64 P0, [R3+URZ+0x36860], R0 ;  /* 0x03686000030085a7 */ /* 0x000ea4000800007f */
[----:B--2---:R-:W-:Y:S05]  /*25740*/  @!P0 BRA `(.L_x_3588) ;  /* 0xfffffffc00f08947 */ /* 0x004fea000383ffff */
[----:B------:R-:W-:Y:S05]  /*25750*/  BRA `(.L_x_3671) ;  /* 0xffffffdc00d47947 */ /* 0x000fea000383ffff */
.L_x_3591:
[----:B------:R-:W-:Y:S01]  /*25760*/  BSSY B0, `(.L_x_3672) ;  /* 0x0000008000007945 */ /* 0x000fe20003800000 */
[----:B0-----:R-:W-:Y:S01]  /*25770*/  IMAD.MOV.U32 R13, RZ, RZ, R16 ;  /* 0x000000ffff0d7224 */ /* 0x001fe200078e0010 */
[----:B------:R-:W-:Y:S01]  /*25780*/  MOV R12, RZ ;  /* 0x000000ff000c7202 */ /* 0x000fe20000000f00 */
[----:B------:R-:W-:Y:S01]  /*25790*/  IMAD.MOV.U32 R11, RZ, RZ, 0x1f ;  /* 0x0000001fff0b7424 */ /* 0x000fe200078e00ff */
[----:B------:R-:W-:-:S07]  /*257a0*/  MOV R15, 0xffffffff ;  /* 0xffffffff000f7802 */ /* 0x000fce0000000f00 */
[----:B-1---5:R-:W-:Y:S05]  /*257b0*/  WARPSYNC.COLLECTIVE R15, `(.L_x_3673) ;  /* 0x000000000f087348 */ /* 0x022fea0003c00000 */
[----:B------:R0:W2:Y:S02]  /*257c0*/  SHFL.IDX P6, R14, R13, R12, R11 ;  /* 0x0000000c0d0e7389 */ /* 0x0000a400000c000b */
[----:B012--5:R-:W-:Y:S01]  /*257d0*/  ENDCOLLECTIVE ;  /* 0x000000000000791b */ /* 0x027fe20003800000 */
.L_x_3673:
[----:B------:R-:W-:Y:S05]  /*257e0*/  BSYNC B0 ;  /* 0x0000000000007941 */ /* 0x000fea0003800000 */
.L_x_3672:
        /* <DEDUP_REMOVED lines=8> */
.L_x_3674:
[----:B------:R-:W-:Y:S01]  /*25870*/  MOV R5, R14 ;  /* 0x0000000e00057202 */ /* 0x000fe20000000f00 */
[----:B------:R-:W-:Y:S06]  /*25880*/  BRA `(.L_x_3675) ;  /* 0xffffffe000847947 */ /* 0x000fec000383ffff */
.L_x_3594:
        /* <DEDUP_REMOVED lines=8> */
.L_x_3677:
[----:B------:R-:W-:Y:S05]  /*25910*/  BSYNC B0 ;  /* 0x0000000000007941 */ /* 0x000fea0003800000 */
.L_x_3676:
        /* <DEDUP_REMOVED lines=10> */
.L_x_3678:
        /* <DEDUP_REMOVED lines=8> */
.L_x_3679:
        /* <DEDUP_REMOVED lines=8> */
.L_x_3680:
        /* <DEDUP_REMOVED lines=8> */
.L_x_3681:
        /* <DEDUP_REMOVED lines=8> */
.L_x_3682:
[----:B------:R-:W-:Y:S05]  /*25bc0*/  BRA `(.L_x_3683) ;  /* 0xffffffe000487947 */ /* 0x000fea000383ffff */
.L_x_3599:
[----:B------:R-:W-:Y:S01]  /*25bd0*/  BSSY B0, `(.L_x_3684) ;  /* 0x0000008000007945 */ /* 0x000fe20003800000 */
[----:B-----5:R-:W-:Y:S01]  /*25be0*/  MOV R13, R3 ;  /* 0x00000003000d7202 */ /* 0x020fe20000000f00 */
[----:B------:R-:W-:Y:S01]  /*25bf0*/  IMAD.MOV.U32 R12, RZ, RZ, 0x1 ;  /* 0x00000001ff0c7424 */ /* 0x000fe200078e00ff */
[----:B------:R-:W-:Y:S01]  /*25c00*/  MOV R11, RZ ;  /* 0x000000ff000b7202 */ /* 0x000fe20000000f00 */
[----:B------:R-:W-:-:S07]  /*25c10*/  IMAD.MOV.U32 R15, RZ, RZ, -0x1 ;  /* 0xffffffffff0f7424 */ /* 0x000fce00078e00ff */
[----:B01----:R-:W-:Y:S05]  /*25c20*/  WARPSYNC.COLLECTIVE R15, `(.L_x_3685) ;  /* 0x000000000f087348 */ /* 0x003fea0003c00000 */
[----:B------:R2:W3:Y:S02]  /*25c30*/  SHFL.UP P6, R14, R13, R12, R11 ;  /* 0x0400000c0d0e7389 */ /* 0x0004e400000c000b */
[----:B0123--:R-:W-:Y:S01]  /*25c40*/  ENDCOLLECTIVE ;  /* 0x000000000000791b */ /* 0x00ffe20003800000 */
.L_x_3685:
[----:B------:R-:W-:Y:S05]  /*25c50*/  BSYNC B0 ;  /* 0x0000000000007941 */ /* 0x000fea0003800000 */
.L_x_3684:
[----:B------:R-:W-:Y:S01]  /*25c60*/  ISETP.NE.AND P0, PT, R6, RZ, PT ;  /* 0x000000ff0600720c */ /* 0x000fe20003f05270 */
[----:B------:R-:W-:Y:S01]  /*25c70*/  IMAD.MOV.U32 R11, RZ, RZ, RZ ;  /* 0x000000ffff0b7224 */ /* 0x000fe200078e00ff */
[----:B------:R-:W-:Y:S02]  /*25c80*/  MOV R12, 0x2 ;  /* 0x00000002000c7802 */ /* 0x000fe40000000f00 */
[----:B------:R-:W-:Y:S02]  /*25c90*/  SEL R2, R14, RZ, P0 ;  /* 0x000000ff0e027207 */ /* 0x000fe40000000000 */
[----:B------:R-:W-:Y:S02]  /*25ca0*/  MOV R15, 0xffffffff ;  /* 0xffffffff000f7802 */ /* 0x000fe40000000f00 */
[----:B------:R-:W-:Y:S02]  /*25cb0*/  IADD3 R2, R3, R2, RZ ;  /* 0x0000000203027210 */ /* 0x000fe40007ffe0ff */
[----:B------:R-:W-:-:S03]  /*25cc0*/  ISETP.GE.U32.AND P0, PT, R6, 0x2, PT ;  /* 0x000000020600780c */ /* 0x000fc60003f06070 */
[----:B------:R-:W-:-:S10]  /*25cd0*/  IMAD.MOV.U32 R13, RZ, RZ, R2 ;  /* 0x000000ffff0d7224 */ /* 0x000fd400078e0002 */
[----:B------:R-:W-:Y:S05]  /*25ce0*/  WARPSYNC.COLLECTIVE R15, `(.L_x_3686) ;  /* 0x000000000f087348 */ /* 0x000fea0003c00000 */
[----:B------:R0:W1:Y:S02]  /*25cf0*/  SHFL.UP P6, R14, R13, R12, R11 ;  /* 0x0400000c0d0e7389 */ /* 0x00006400000c000b */
[----:B01----:R-:W-:Y:S01]  /*25d00*/  ENDCOLLECTIVE ;  /* 0x000000000000791b */ /* 0x003fe20003800000 */
.L_x_3686:
        /* <DEDUP_REMOVED lines=8> */
.L_x_3687:
        /* <DEDUP_REMOVED lines=8> */
.L_x_3688:
        /* <DEDUP_REMOVED lines=8> */
.L_x_3689:
        /* <DEDUP_REMOVED lines=8> */
.L_x_3690:
[----:B------:R-:W-:Y:S05]  /*25f10*/  BRA `(.L_x_3691) ;  /* 0xffffffe000287947 */ /* 0x000fea000383ffff */
.L_x_3601:
[----:B------:R-:W-:Y:S01]  /*25f20*/  BSSY B0, `(.L_x_3692) ;  /* 0x0000006000007945 */ /* 0x000fe20003800000 */
[----:B------:R-:W-:Y:S02]  /*25f30*/  PLOP3.LUT P6, PT, P6, PT, PT, 0x8, 0x0 ;  /* 0x000000000000781c */ /* 0x000fe400037ce170 */
[----:B------:R-:W-:-:S11]  /*25f40*/  MOV R15, 0xffffffff ;  /* 0xffffffff000f7802 */ /* 0x000fd60000000f00 */
[----:B0-----:R-:W-:Y:S05]  /*25f50*/  WARPSYNC.COLLECTIVE R15, `(.L_x_3693) ;  /* 0x000000000f087348 */ /* 0x001fea0003c00000 */
[----:B------:R-:W-:Y:S01]  /*25f60*/  VOTE.ANY R14, PT, P6 ;  /* 0x00000000000e7806 */ /* 0x000fe200030e0100 */
[----:B0-----:R-:W-:Y:S06]  /*25f70*/  ENDCOLLECTIVE ;  /* 0x000000000000791b */ /* 0x001fec0003800000 */
.L_x_3693:
[----:B------:R-:W-:Y:S05]  /*25f80*/  BSYNC B0 ;  /* 0x0000000000007941 */ /* 0x000fea0003800000 */
.L_x_3692:
        /* <DEDUP_REMOVED lines=9> */
.L_x_3694:
[----:B------:R-:W-:Y:S01]  /*26020*/  MOV R17, R14 ;  /* 0x0000000e00117202 */ /* 0x000fe20000000f00 */
[----:B------:R-:W-:Y:S06]  /*26030*/  BRA `(.L_x_3695) ;  /* 0xffffffe000187947 */ /* 0x000fec000383ffff */
.L_x_3603:
[----:B------:R-:W-:Y:S01]  /*26040*/  BSSY B0, `(.L_x_3696) ;  /* 0x0000007000007945 */ /* 0x000fe20003800000 */
[----:B------:R-:W-:Y:S01]  /*26050*/  IMAD.MOV.U32 R13, RZ, RZ, R2 ;  /* 0x000000ffff0d7224 */ /* 0x000fe200078e0002 */
[----:B------:R-:W-:Y:S01]  /*26060*/  MOV R11, 0x1f ;  /* 0x0000001f000b7802 */ /* 0x000fe20000000f00 */
[----:B------:R-:W-:-:S07]  /*26070*/  IMAD.MOV.U32 R15, RZ, RZ, -0x1 ;  /* 0xffffffffff0f7424 */ /* 0x000fce00078e00ff */
[----:B012---:R-:W-:Y:S05]  /*26080*/  WARPSYNC.COLLECTIVE R15, `(.L_x_3697) ;  /* 0x000000000f087348 */ /* 0x007fea0003c00000 */
[----:B------:R3:W4:Y:S02]  /*26090*/  SHFL.IDX P6, R14, R13, R12, R11 ;  /* 0x0000000c0d0e7389 */ /* 0x00072400000c000b */
[----:B01234-:R-:W-:Y:S01]  /*260a0*/  ENDCOLLECTIVE ;  /* 0x000000000000791b */ /* 0x01ffe20003800000 */
.L_x_3697:
[----:B------:R-:W-:Y:S05]  /*260b0*/  BSYNC B0 ;  /* 0x0000000000007941 */ /* 0x000fea0003800000 */
.L_x_3696:
[----:B------:R-:W-:Y:S05]  /*260c0*/  BRA `(.L_x_3602) ;  /* 0xffffffe000107947 */ /* 0x000fea000383ffff */
.L_x_3607:
[----:B0-----:R0:W1:Y:S02]  /*260d0*/  SYNCS.PHASECHK.TRANS64.TRYWAIT P0, [R0+URZ+0x36820], R3 ;  /* 0x03682003000075a7 */ /* 0x001064000800017f */
[----:B-1----:R-:W-:Y:S05]  /*260e0*/  @!P0 NANOSLEEP.SYNCS 0x989680 ;  /* 0x009896800000895d */ /* 0x002fea0003900000 */
[----:B------:R-:W1:Y:S02]  /*260f0*/  @!P0 SYNCS.PHASECHK.TRANS64 P0, [R0+URZ+0x36820], R3 ;  /* 0x03682003000085a7 */ /* 0x000e64000800007f */
[----:B-1----:R-:W-:Y:S05]  /*26100*/  @!P0 BRA `(.L_x_3607) ;  /* 0xfffffffc00f08947 */ /* 0x002fea000383ffff */
[----:B------:R-:W-:Y:S05]  /*26110*/  BRA `(.L_x_3698) ;  /* 0xffffffe000f47947 */ /* 0x000fea000383ffff */
.L_x_3608:
        /* <DEDUP_REMOVED lines=11> */
.L_x_3700:
[----:B------:R-:W-:Y:S05]  /*261d0*/  BSYNC B0 ;  /* 0x0000000000007941 */ /* 0x000fea0003800000 */
.L_x_3699:
[----:B------:R-:W-:Y:S05]  /*261e0*/  BRA `(.L_x_3701) ;  /* 0xffffffe000dc7947 */ /* 0x000fea000383ffff */
.L_x_3609:
[----:B------:R-:W-:Y:S01]  /*261f0*/  BSSY B0, `(.L_x_3702) ;  /* 0x0000006000007945 */ /* 0x000fe20003800000 */
[----:B------:R-:W-:-:S07]  /*26200*/  MOV R15, 0xffffffff ;  /* 0xffffffff000f7802 */ /* 0x000fce0000000f00 */
[----:B01----:R-:W-:Y:S05]  /*26210*/  WARPSYNC.COLLECTIVE R15, `(.L_x_3703) ;  /* 0x000000000f0c7348 */ /* 0x003fea0003c00000 */
[----:B------:R-:W-:Y:S02]  /*26220*/  ELECT P6, UR62, PT ;  /* 0x00000000003e782f */ /* 0x000fe400038c0000 */
[----:B------:R-:W-:Y:S01]  /*26230*/  MOV R14, UR62 ;  /* 0x0000003e000e7c02 */ /* 0x000fe20008000f00 */
[----:B01----:R-:W-:Y:S10]  /*26240*/  ENDCOLLECTIVE ;  /* 0x000000000000791b */ /* 0x003ff40003800000 */
.L_x_3703:
[----:B------:R-:W-:Y:S05]  /*26250*/  BSYNC B0 ;  /* 0x0000000000007941 */ /* 0x000fea0003800000 */
.L_x_3702:
[----:B------:R-:W-:Y:S05]  /*26260*/  BRA `(.L_x_3704) ;  /* 0xffffffe000d07947 */ /* 0x000fea000383ffff */
.L_x_3611:
[----:B0-----:R0:W1:Y:S02]  /*26270*/  SYNCS.PHASECHK.TRANS64.TRYWAIT P0, [R6+URZ], R5 ;  /* 0x00000005060075a7 */ /* 0x001064000800017f */
[----:B-1----:R-:W-:Y:S05]  /*26280*/  @!P0 NANOSLEEP.SYNCS 0x989680 ;  /* 0x009896800000895d */ /* 0x002fea0003900000 */
[----:B------:R-:W1:Y:S02]  /*26290*/  @!P0 SYNCS.PHASECHK.TRANS64 P0, [R6+URZ], R5 ;  /* 0x00000005060085a7 */ /* 0x000e64000800007f */
[----:B-1----:R-:W-:Y:S05]  /*262a0*/  @!P0 BRA `(.L_x_3611) ;  /* 0xfffffffc00f08947 */ /* 0x002fea000383ffff */
[----:B------:R-:W-:Y:S05]  /*262b0*/  BRA `(.L_x_3705) ;  /* 0xffffffe400147947 */ /* 0x000fea000383ffff */
.L_x_3612:
[----:B-1----:R1:W2:Y:S02]  /*262c0*/  SYNCS.PHASECHK.TRANS64.TRYWAIT P0, [R7+URZ], R2 ;  /* 0x00000002070075a7 */ /* 0x0022a4000800017f */
[----:B--2---:R-:W-:Y:S05]  /*262d0*/  @!P0 NANOSLEEP.SYNCS 0x989680 ;  /* 0x009896800000895d */ /* 0x004fea0003900000 */
[----:B------:R-:W2:Y:S02]  /*262e0*/  @!P0 SYNCS.PHASECHK.TRANS64 P0, [R7+URZ], R2 ;  /* 0x00000002070085a7 */ /* 0x000ea4000800007f */
[----:B--2---:R-:W-:Y:S05]  /*262f0*/  @!P0 BRA `(.L_x_3612) ;  /* 0xfffffffc00f08947 */ /* 0x004fea000383ffff */
[----:B------:R-:W-:Y:S05]  /*26300*/  BRA `(.L_x_3706) ;  /* 0xffffffe400087947 */ /* 0x000fea000383ffff */
.L_x_3614:
[----:B--2---:R2:W3:Y:S02]  /*26310*/  SYNCS.PHASECHK.TRANS64.TRYWAIT P0, [R4+URZ], R5 ;  /* 0x00000005040075a7 */ /* 0x0044e4000800017f */
[----:B---3--:R-:W-:Y:S05]  /*26320*/  @!P0 NANOSLEEP.SYNCS 0x989680 ;  /* 0x009896800000895d */ /* 0x008fea0003900000 */
[----:B------:R-:W3:Y:S02]  /*26330*/  @!P0 SYNCS.PHASECHK.TRANS64 P0, [R4+URZ], R5 ;  /* 0x00000005040085a7 */ /* 0x000ee4000800007f */
[----:B---3--:R-:W-:Y:S05]  /*26340*/  @!P0 BRA `(.L_x_3614) ;  /* 0xfffffffc00f08947 */ /* 0x008fea000383ffff */
[----:B------:R-:W-:Y:S05]  /*26350*/  BRA `(.L_x_3707) ;  /* 0xffffffe400107947 */ /* 0x000fea000383ffff */
.L_x_3708:
        /* <DEDUP_REMOVED lines=10> */
.L_x_12759:


//--------------------- .text._ZN7cutlass13device_kernelIN5flash11enable_sm90INS1_16FlashAttnFwdSm90INS1_25CollectiveMainloopFwdSm90ILi2EN4cute5tupleIJNS5_1CILi1EEES8_S8_EEENS6_IJNS7_ILi128EEENS7_ILi96EEENS7_ILi192EEEEEELi192ENS_6half_tEfNS_4arch4Sm90ELb0ELb1ELb1ELb0ELb0ELb0ELb0ELb1ELb1ELb0ELb0ELb0EEENS1_21CollectiveEpilogueFwdINS6_IJSA_SC_SB_EEES9_SE_SG_Li256ELb0ELb0ELb0ELb0EEENS1_30DynamicPersistentTileSchedulerILi256ELi32ELb0ELb0ELb1EEEEEEEEEvNT_6ParamsE --------------------------
	.section	.text._ZN7cutlass13device_kernelIN5flash11enable_sm90INS1_16FlashAttnFwdSm90INS1_25CollectiveMainloopFwdSm90ILi2EN4cute5tupleIJNS5_1CILi1EEES8_S8_EEENS6_IJNS7_ILi128EEENS7_ILi96EEENS7_ILi192EEEEEELi192ENS_6half_tEfNS_4arch4Sm90ELb0ELb1ELb1ELb0ELb0ELb0ELb0ELb1ELb1ELb0ELb0ELb0EEENS1_21CollectiveEpilogueFwdINS6_IJSA_SC_SB_EEES9_SE_SG_Li256ELb0ELb0ELb0ELb0EEENS1_30DynamicPersistentTileSchedulerILi256ELi32ELb0ELb0ELb1EEEEEEEEEvNT_6ParamsE,"ax",@progbits
	.align	128
.text._ZN7cutlass13device_kernelIN5flash11enable_sm90INS1_16FlashAttnFwdSm90INS1_25CollectiveMainloopFwdSm90ILi2EN4cute5tupleIJNS5_1CILi1EEES8_S8_EEENS6_IJNS7_ILi128EEENS7_ILi96EEENS7_ILi192EEEEEELi192ENS_6half_tEfNS_4arch4Sm90ELb0ELb1ELb1ELb0ELb0ELb0ELb0ELb1ELb1ELb0ELb0ELb0EEENS1_21CollectiveEpilogueFwdINS6_IJSA_SC_SB_EEES9_SE_SG_Li256ELb0ELb0ELb0ELb0EEENS1_30DynamicPersistentTileSchedulerILi256ELi32ELb0ELb0ELb1EEEEEEEEEvNT_6ParamsE:
        .type           _ZN7cutlass13device_kernelIN5flash11enable_sm90INS1_16FlashAttnFwdSm90INS1_25CollectiveMainloopFwdSm90ILi2EN4cute5tupleIJNS5_1CILi1EEES8_S8_EEENS6_IJNS7_ILi128EEENS7_ILi96EEENS7_ILi192EEEEEELi192ENS_6half_tEfNS_4arch4Sm90ELb0ELb1ELb1ELb0ELb0ELb0ELb0ELb1ELb1ELb0ELb0ELb0EEENS1_21CollectiveEpilogueFwdINS6_IJSA_SC_SB_EEES9_SE_SG_Li256ELb0ELb0ELb0ELb0EEENS1_30DynamicPersistentTileSchedulerILi256ELi32ELb0ELb0ELb1EEEEEEEEEvNT_6ParamsE,@function
        .size           _ZN7cutlass13device_kernelIN5flash11enable_sm90INS1_16FlashAttnFwdSm90INS1_25CollectiveMainloopFwdSm90ILi2EN4cute5tupleIJNS5_1CILi1EEES8_S8_EEENS6_IJNS7_ILi128EEENS7_ILi96EEENS7_ILi192EEEEEELi192ENS_6half_tEfNS_4arch4Sm90ELb0ELb1ELb1ELb0ELb0ELb0ELb0ELb1ELb1ELb0ELb0ELb0EEENS1_21CollectiveEpilogueFwdINS6_IJSA_SC_SB_EEES9_SE_SG_Li256ELb0ELb0ELb0ELb0EEENS1_30DynamicPersistentTileSchedulerILi256ELi32ELb0ELb0ELb1EEEEEEEEEvNT_6ParamsE,(.L_x_12760 - _ZN7cutlass13device_kernelIN5flash11enable_sm90INS1_16FlashAttnFwdSm90INS1_25CollectiveMainloopFwdSm90ILi2EN4cute5tupleIJNS5_1CILi1EEES8_S8_EEENS6_IJNS7_ILi128EEENS7_ILi96EEENS7_ILi192EEEEEELi192ENS_6half_tEfNS_4arch4Sm90ELb0ELb1ELb1ELb0ELb0ELb0ELb0ELb1ELb1ELb0ELb0ELb0EEENS1_21CollectiveEpilogueFwdINS6_IJSA_SC_SB_EEES9_SE_SG_Li256ELb0ELb0ELb0ELb0EEENS1_30DynamicPersistentTileSchedulerILi256ELi32ELb0ELb0ELb1EEEEEEEEEvNT_6ParamsE)
        .other          _ZN7cutlass13device_kernelIN5flash11enable_sm90INS1_16FlashAttnFwdSm90INS1_25CollectiveMainloopFwdSm90ILi2EN4cute5tupleIJNS5_1CILi1EEES8_S8_EEENS6_IJNS7_ILi128EEENS7_ILi96EEENS7_ILi192EEEEEELi192ENS_6half_tEfNS_4arch4Sm90ELb0ELb1ELb1ELb0ELb0ELb0ELb0ELb1ELb1ELb0ELb0ELb0EEENS1_21CollectiveEpilogueFwdINS6_IJSA_SC_SB_EEES9_SE_SG_Li256ELb0ELb0ELb0ELb0EEENS1_30DynamicPersistentTileSchedulerILi256ELi32ELb0ELb0ELb1EEEEEEEEEvNT_6ParamsE,@"STO_CUDA_ENTRY STV_DEFAULT"
_ZN7cutlass13device_kernelIN5flash11enable_sm90INS1_16FlashAttnFwdSm90INS1_25CollectiveMainloopFwdSm90ILi2EN4cute5tupleIJNS5_1CILi1EEES8_S8_EEENS6_IJNS7_ILi128EEENS7_ILi96EEENS7_ILi192EEEEEELi192ENS_6half_tEfNS_4arch4Sm90ELb0ELb1ELb1ELb0ELb0ELb0ELb0ELb1ELb1ELb0ELb0ELb0EEENS1_21CollectiveEpilogueFwdINS6_IJSA_SC_SB_EEES9_SE_SG_Li256ELb0ELb0ELb0ELb0EEENS1_30DynamicPersistentTileSchedulerILi256ELi32ELb0ELb0ELb1EEEEEEEEEvNT_6ParamsE:
        /* <DEDUP_REMOVED lines=24> */
.L_x_3710:
[----:B------:R-:W-:Y:S05]  /*0180*/  BSYNC B0 ;  /* 0x0000000000007941 */ /* 0x000fea0003800000 */
.L_x_3709:
        /* <DEDUP_REMOVED lines=37> */
.L_x_3711:
        /* <DEDUP_REMOVED lines=22> */
.L_x_3712:
        /* <DEDUP_REMOVED lines=18> */
.L_x_3713:
        /* <DEDUP_REMOVED lines=22> */
.L_x_3714:
        /* <DEDUP_REMOVED lines=22> */
.L_x_3715:
[----:B-1----:R-:W-:Y:S01]  /*0920*/  UMOV UR4, 0x1 ;  /* 0x0000000100047882 */ /* 0x002fe20000000000 */
[----:B------:R-:W-:Y:S01]  /*0930*/  PLOP3.LUT P0, PT, PT, PT, UP0, 0x80, 0x0 ;  /* 0x000000000000781c */ /* 0x000fe20003f0f008 */
[----:B------:R-:W-:Y:S01]  /*0940*/  USEL UR4, UR4, 0x2, !UP0 ;  /* 0x0000000204047887 */ /* 0x000fe2000c000000 */
[----:B------:R-:W-:Y:S01]  /*0950*/  NOP ;  /* 0x0000000000007918 */ /* 0x000fe20000000000 */
[----:B------:R-:W-:-:S04]  /*0960*/  ULDC.64 UR60, c[0x0][0x208] ;  /* 0x00008200003c7ab9 */ /* 0x000fc80000000a00 */
[----:B------:R-:W-:-:S05]  /*0970*/  IMAD.U32 R2, RZ, RZ, UR4 ;  /* 0x00000004ff027e24 */ /* 0x000fca000f8e00ff */
[----:B------:R1:W-:Y:S01]  /*0980*/  STL [R1], R2 ;  /* 0x0000000201007387 */ /* 0x0003e20000100800 */
[----:B--23--:R-:W-:Y:S06]  /*0990*/  BAR.SYNC.DEFER_BLOCKING 0x0 ;  /* 0x0000000000007b1d */ /* 0x00cfec0000010000 */
[----:B------:R-:W-:Y:S05]  /*09a0*/  @!P0 BRA `(.L_x_3716) ;  /* 0x000000fc002c8947 */ /* 0x000fea0003800000 */
.L_x_3717:
        /* <DEDUP_REMOVED lines=19> */
[----:B----4-:R-:W-:Y:S01]  /*0ae0*/  UMOV UR5, UR6 ;  /* 0x0000000600057c82 */ /* 0x010fe20008000000 */
[----:B------:R-:W-:Y:S01]  /*0af0*/  IMAD.U32 R22, RZ, RZ, UR4 ;  /* 0x00000004ff167e24 */ /* 0x000fe2000f8e00ff */
[----:B------:R-:W-:Y:S01]  /*0b00*/  UMOV UR4, UR7 ;  /* 0x0000000700047c82 */ /* 0x000fe20008000000 */
[----:B-1----:R-:W-:Y:S02]  /*0b10*/  VIADD R206, R2, 0xffffff80 ;  /* 0xffffff8002ce7836 */ /* 0x002fe40000000000 */
[----:B------:R-:W-:Y:S01]  /*0b20*/  IMAD.U32 R23, RZ, RZ, UR5 ;  /* 0x00000005ff177e24 */ /* 0x000fe2000f8e00ff */
        /* <DEDUP_REMOVED lines=19> */
[----:B------:R-:W-:Y:S01]  /*0c60*/  SHF.R.S32.HI R203, RZ, 0x7, R0 ;  /* 0x00000007ffcb7819 */ /* 0x000fe20000011400 */
[----:B------:R-:W-:Y:S01]  /*0c70*/  IMAD.IADD R5, R206, 0x1, -R5 ;  /* 0x00000001ce057824 */ /* 0x000fe200078e0a05 */
[--C-:B------:R-:W-:Y:S02]  /*0c80*/  SHF.R.S32.HI R7, RZ, 0x2, R2.reuse ;  /* 0x00000002ff077819 */ /* 0x100fe40000011402 */
[----:B------:R-:W-:Y:S01]  /*0c90*/  SHF.R.S32.HI R8, RZ, 0x1f, R2 ;  /* 0x0000001fff087819 */ /* 0x000fe20000011402 */
[----:B------:R-:W-:Y:S01]  /*0ca0*/  IMAD R5, R204, 0x10, R5 ;  /* 0x00000010cc057824 */ /* 0x000fe200078e0205 */
[----:B------:R-:W-:Y:S02]  /*0cb0*/  LEA.HI R6, R6, R201, RZ, 0x5 ;  /* 0x000000c906067211 */ /* 0x000fe400078f28ff */
[----:B------:R-:W-:Y:S01]  /*0cc0*/  LEA.HI R8, R8, R7, RZ, 0x3 ;  /* 0x0000000708087211 */ /* 0x000fe200078f18ff */
[----:B------:R-:W-:Y:S01]  /*0cd0*/  IMAD R5, R5, 0x8, R4 ;  /* 0x0000000805057824 */ /* 0x000fe200078e0204 */
[----:B------:R-:W-:-:S02]  /*0ce0*/  LEA.HI R0, R0, R203, RZ, 0x1 ;  /* 0x000000cb00007211 */ /* 0x000fc400078f08ff */
[----:B------:R-:W-:Y:S01]  /*0cf0*/  LOP3.LUT R8, R8, 0xfffffff8, RZ, 0xc0, !PT ;  /* 0xfffffff808087812 */ /* 0x000fe200078ec0ff */
[----:B------:R-:W-:Y:S01]  /*0d00*/  IMAD.SHL.U32 R5, R5, 0x8, RZ ;  /* 0x0000000805057824 */ /* 0x000fe200078e00ff */
[----:B------:R-:W-:Y:S02]  /*0d10*/  LEA.HI R3, R3, R206, RZ, 0x3 ;  /* 0x000000ce03037211 */ /* 0x000fe400078f18ff */
[----:B------:R-:W-:Y:S01]  /*0d20*/  SHF.R.S32.HI R6, RZ, 0x5, R6 ;  /* 0x00000005ff067819 */ /* 0x000fe20000011406 */
[----:B------:R-:W-:Y:S01]  /*0d30*/  IMAD.WIDE R22, R5, 0x2, R22 ;  /* 0x0000000205167825 */ /* 0x000fe200078e0216 */
[----:B------:R-:W-:Y:S02]  /*0d40*/  LOP3.LUT R0, R0, 0x3fffffe, RZ, 0xc0, !PT ;  /* 0x03fffffe00007812 */ /* 0x000fe400078ec0ff */
[----:B------:R-:W-:Y:S01]  /*0d50*/  LOP3.LUT R5, R3, 0x1ffffff8, RZ, 0xc0, !PT ;  /* 0x1ffffff803057812 */ /* 0x000fe200078ec0ff */
[----:B------:R-:W-:Y:S01]  /*0d60*/  IMAD.IADD R7, R7, 0x1, -R8 ;  /* 0x0000000107077824 */ /* 0x000fe200078e0a08 */
[----:B------:R-:W-:Y:S01]  /*0d70*/  LOP3.LUT R16, R2, 0x7ffffffc, RZ, 0xc0, !PT ;  /* 0x7ffffffc02107812 */ /* 0x000fe200078ec0ff */
[----:B------:R-:W-:Y:S01]  /*0d80*/  IMAD.IADD R0, R203, 0x1, -R0 ;  /* 0x00000001cb007824 */ /* 0x000fe200078e0a00 */
[----:B------:R-:W-:Y:S01]  /*0d90*/  SHF.R.S32.HI R196, RZ, 0x3, R3 ;  /* 0x00000003ffc47819 */ /* 0x000fe20000011403 */
[----:B------:R-:W-:-:S02]  /*0da0*/  IMAD R7, R6, 0x10, R7 ;  /* 0x0000001006077824 */ /* 0x000fc400078e0207 */
[----:B------:R-:W-:Y:S02]  /*0db0*/  IMAD.IADD R5, R206, 0x1, -R5 ;  /* 0x00000001ce057824 */ /* 0x000fe400078e0a05 */
[----:B------:R-:W-:Y:S02]  /*0dc0*/  IMAD R202, R0, 0x40, R7 ;  /* 0x0000004000ca7824 */ /* 0x000fe400078e0207 */
[----:B------:R-:W-:Y:S02]  /*0dd0*/  IMAD.SHL.U32 R192, R5, 0x8, RZ ;  /* 0x0000000805c07824 */ /* 0x000fe400078e00ff */
[----:B------:R-:W-:-:S07]  /*0de0*/  IMAD.IADD R16, R201, 0x1, -R16 ;  /* 0x00000001c9107824 */ /* 0x000fce00078e0a10 */
.L_x_3810:
        /* <DEDUP_REMOVED lines=21> */
.L_x_3718:
        /* <DEDUP_REMOVED lines=8> */
.L_x_3719:
[----:B------:R-:W-:Y:S01]  /*0fc0*/  R2UR UR5, R198 ;  /* 0x00000000c60572ca */ /* 0x000fe200000e0000 */
[----:B------:R-:W1:Y:S01]  /*0fd0*/  LDC.64 R8, c[0x0][0x9e0] ;  /* 0x00027800ff087b82 */ /* 0x000e620000000a00 */
[----:B------:R-:W-:Y:S01]  /*0fe0*/  ULDC UR43, c[0x0][0xdb8] ;  /* 0x00036e00002b7ab9 */ /* 0x000fe20000000800 */
[----:B------:R-:W-:Y:S01]  /*0ff0*/  ULDC UR6, c[0x0][0xdac] ;  /* 0x00036b0000067ab9 */ /* 0x000fe20000000800 */
[----:B------:R-:W-:Y:S02]  /*1000*/  UISETP.NE.AND UP0, UPT, UR43, 0x1, UPT ;  /* 0x000000012b00788c */ /* 0x000fe4000bf05270 */
[----:B------:R-:W-:Y:S01]  /*1010*/  UIADD3 UR4, UR7, -UR4, URZ ;  /* 0x8000000407047290 */ /* 0x000fe2000fffe03f */
[----:B------:R-:W-:Y:S02]  /*1020*/  ULDC.64 UR10, c[0x0][0x3f8] ;  /* 0x0000fe00000a7ab9 */ /* 0x000fe40000000a00 */
[----:B------:R-:W2:Y:S01]  /*1030*/  LDC R17, c[0x0][0x404] ;  /* 0x00010100ff117b82 */ /* 0x000ea20000000800 */
[----:B------:R-:W-:Y:S01]  /*1040*/  ULDC UR7, c[0x0][0xdc4] ;  /* 0x0003710000077ab9 */ /* 0x000fe20000000800 */
[----:B------:R-:W-:Y:S01]  /*1050*/  ISETP.NE.U32.AND P0, PT, RZ, UR10, PT ;  /* 0x0000000aff007c0c */ /* 0x000fe2000bf05070 */
[----:B------:R-:W-:-:S02]  /*1060*/  UIMAD UR8, UR8, UR7, UR4 ;  /* 0x00000007080872a4 */ /* 0x000fc4000f8e0204 */
[----:B------:R-:W-:Y:S01]  /*1070*/  ULOP3.LUT UR5, URZ, UR5, URZ, 0x33, !UPT ;  /* 0x000000053f057292 */ /* 0x000fe2000f8e333f */
[----:B------:R-:W-:Y:S01]  /*1080*/  ISETP.NE.AND.EX P0, PT, RZ, UR11, PT, P0 ;  /* 0x0000000bff007c0c */ /* 0x000fe2000bf05300 */
[----:B------:R-:W-:Y:S01]  /*1090*/  @UP0 ULDC UR4, c[0x0][0xdbc] ;  /* 0x00036f0000040ab9 */ /* 0x000fe20000000800 */
[----:B------:R-:W3:Y:S01]  /*10a0*/  LDC R5, c[0x0][0x288] ;  /* 0x0000a200ff057b82 */ /* 0x000ee20000000800 */
[----:B------:R-:W-:Y:S01]  /*10b0*/  UIADD3 UR5, UR5, UR6, URZ ;  /* 0x0000000605057290 */ /* 0x000fe2000fffe03f */
[----:B------:R-:W-:Y:S02]  /*10c0*/  UMOV UR44, UR8 ;  /* 0x00000008002c7c82 */ /* 0x000fe40008000000 */
[----:B------:R-:W-:Y:S01]  /*10d0*/  @UP0 ULDC UR6, c[0x0][0xdc0] ;  /* 0x0003700000060ab9 */ /* 0x000fe20000000800 */
[----:B------:R-:W-:Y:S02]  /*10e0*/  USHF.L.U32 UR42, UR5, 0x7, URZ ;  /* 0x00000007052a7899 */ /* 0x000fe4000800063f */
[----:B------:R-:W-:Y:S01]  /*10f0*/  UIMAD.WIDE.U32 UR4, UR8, UR4, URZ ;  /* 0x00000004080472a5 */ /* 0x000fe2000f8e003f */
[----:B------:R-:W4:Y:S01]  /*1100*/  LDC R6, c[0x0][0x2e0] ;  /* 0x0000b800ff067b82 */ /* 0x000f220000000800 */
[----:B-1----:R-:W-:-:S02]  /*1110*/  ISETP.GE.AND P1, PT, R9, 0x1, PT ;  /* 0x000000010900780c */ /* 0x002fc40003f26270 */
[----:B------:R-:W-:Y:S01]  /*1120*/  IMAD.U32 R200, RZ, RZ, UR42 ;  /* 0x0000002affc87e24 */ /* 0x000fe2000f8e00ff */
[----:B------:R-:W-:Y:S01]  /*1130*/  @UP0 USHF.R.U32.HI UR44, URZ, UR6, UR5 ;  /* 0x000000063f2c0299 */ /* 0x000fe20008011605 */
[----:B--2---:R-:W-:-:S03]  /*1140*/  SEL R17, R17, 0x1, P0 ;  /* 0x0000000111117807 */ /* 0x004fc60000000000 */
[----:B------:R-:W-:-:S04]  /*1150*/  UIADD3 UR4, -UR44, URZ, URZ ;  /* 0x0000003f2c047290 */ /* 0x000fc8000fffe13f */
[----:B------:R-:W-:Y:S01]  /*1160*/  UIMAD UR43, UR43, UR4, UR8 ;  /* 0x000000042b2b72a4 */ /* 0x000fe2000f8e0208 */
[----:B---3--:R-:W-:-:S05]  /*1170*/  IADD3 R194, R200, 0x80, -R5 ;  /* 0x00000080c8c27810 */ /* 0x008fca0007ffe805 */
[CC--:B----4-:R-:W-:Y:S02]  /*1180*/  IMAD R194, R17.reuse, R6.reuse, R194 ;  /* 0x0000000611c27224 */ /* 0x0d0fe400078e02c2 */
[----:B------:R-:W-:Y:S02]  /*1190*/  IMAD R72, R17, R6, RZ ;  /* 0x0000000611487224 */ /* 0x000fe400078e02ff */
[----:B------:R-:W-:Y:S01]  /*11a0*/  IMAD.IADD R0, R194, 0x1, R8 ;  /* 0x00000001c2007824 */ /* 0x000fe200078e0208 */
[----:B------:R-:W-:Y:S06]  /*11b0*/  @!P1 BRA `(.L_x_3720) ;  /* 0x0000000000409947 */ /* 0x000fec0003800000 */
[C---:B------:R-:W-:Y:S01]  /*11c0*/  ISETP.GT.AND P0, PT, R194.reuse, RZ, PT ;  /* 0x000000ffc200720c */ /* 0x040fe20003f04270 */
[----:B------:R-:W-:-:S12]  /*11d0*/  VIADD R2, R194, 0xffffffff ;  /* 0xffffffffc2027836 */ /* 0x000fd80000000000 */
        /* <DEDUP_REMOVED lines=8> */
.L_x_3721:
[----:B------:R-:W-:-:S13]  /*1260*/  ISETP.NE.AND P0, PT, R9, 0x1, PT ;  /* 0x000000010900780c */ /* 0x000fda0003f05270 */
[----:B------:R-:W1:Y:S02]  /*1270*/  @P0 LDC.64 R10, c[0x0][0x9e8] ;  /* 0x00027a00ff0a0b82 */ /* 0x000e640000000a00 */
[----:B-1----:R-:W-:-:S05]  /*1280*/  @P0 IMAD.HI.U32 R4, R2, R10, RZ ;  /* 0x0000000a02040227 */ /* 0x002fca00078e00ff */
[----:B------:R-:W-:-:S07]  /*1290*/  @P0 SHF.R.U32.HI R2, RZ, R11, R4 ;  /* 0x0000000bff020219 */ /* 0x000fce0000011604 */
.L_x_3722:
[----:B------:R-:W-:-:S05]  /*12a0*/  IMAD R3, R2, R9, R9 ;  /* 0x0000000902037224 */ /* 0x000fca00078e0209 */
[----:B------:R-:W-:-:S07]  /*12b0*/  VIMNMX R0, R0, R3, PT ;  /* 0x0000000300007248 */ /* 0x000fce0003fe0100 */
.L_x_3720:
[----:B------:R-:W-:Y:S01]  /*12c0*/  VIADD R2, R0, 0x5f ;  /* 0x0000005f00027836 */ /* 0x000fe20000000000 */
[----:B------:R-:W-:Y:S01]  /*12d0*/  IADD3 R4, -R5, UR42, RZ ;  /* 0x0000002a05047c10 */ /* 0x000fe2000fffe1ff */
[----:B------:R-:W-:Y:S01]  /*12e0*/  IMAD R0, R17, R6, 0x5f ;  /* 0x0000005f11007424 */ /* 0x000fe200078e0206 */
[----:B------:R-:W-:Y:S01]  /*12f0*/  ULDC UR4, c[0x0][0x9dc] ;  /* 0x0002770000047ab9 */ /* 0x000fe20000000800 */
[----:B------:R-:W-:-:S04]  /*1300*/  IMAD.HI R2, R2, 0x2aaaaaab, RZ ;  /* 0x2aaaaaab02027827 */ /* 0x000fc800078e02ff */
[----:B------:R-:W-:Y:S01]  /*1310*/  IMAD.HI R0, R0, 0x2aaaaaab, RZ ;  /* 0x2aaaaaab00007827 */ /* 0x000fe200078e02ff */
[----:B------:R-:W-:-:S03]  /*1320*/  SHF.R.U32.HI R5, RZ, 0x1f, R2 ;  /* 0x0000001fff057819 */ /* 0x000fc60000011602 */
[----:B------:R-:W-:Y:S01]  /*1330*/  IMAD R4, R17, R6, R4 ;  /* 0x0000000611047224 */ /* 0x000fe200078e0204 */
[----:B------:R-:W-:Y:S02]  /*1340*/  SHF.R.U32.HI R3, RZ, 0x1f, R0 ;  /* 0x0000001fff037819 */ /* 0x000fe40000011600 */
[----:B------:R-:W-:Y:S01]  /*1350*/  LEA.HI.SX32 R2, R2, R5, 0x1c ;  /* 0x0000000502027211 */ /* 0x000fe200078fe2ff */
[----:B------:R-:W-:Y:S01]  /*1360*/  VIADD R6, R4, -UR4 ;  /* 0x8000000404067c36 */ /* 0x000fe20008000000 */
[----:B------:R-:W-:-:S04]  /*1370*/  LEA.HI.SX32 R3, R0, R3, 0x1c ;  /* 0x0000000300037211 */ /* 0x000fc800078fe2ff */
[----:B------:R-:W-:Y:S02]  /*1380*/  R2UR UR4, R6 ;  /* 0x00000000060472ca */ /* 0x000fe400000e0000 */
[----:B------:R-:W-:Y:S01]  /*1390*/  VIMNMX R19, R3, R2, PT ;  /* 0x0000000203137248 */ /* 0x000fe20003fe0100 */
[----:B------:R-:W-:-:S12]  /*13a0*/  @!P1 BRA `(.L_x_3723) ;  /* 0x0000000000449947 */ /* 0x000fd80003800000 */
        /* <DEDUP_REMOVED lines=9> */
.L_x_3724:
[----:B------:R-:W-:-:S13]  /*1440*/  ISETP.NE.AND P0, PT, R9, 0x1, PT ;  /* 0x000000010900780c */ /* 0x000fda0003f05270 */
[----:B------:R-:W1:Y:S02]  /*1450*/  @P0 LDC.64 R2, c[0x0][0x9e8] ;  /* 0x00027a00ff020b82 */ /* 0x000e640000000a00 */
[----:B-1----:R-:W-:-:S05]  /*1460*/  @P0 IMAD.HI.U32 R0, R4, R2, RZ ;  /* 0x0000000204000227 */ /* 0x002fca00078e00ff */
[----:B------:R-:W-:-:S07]  /*1470*/  @P0 SHF.R.U32.HI R4, RZ, R3, R0 ;  /* 0x00000003ff040219 */ /* 0x000fce0000011600 */
.L_x_3725:
[----:B------:R-:W-:-:S05]  /*1480*/  IMAD R4, R4, R9, RZ ;  /* 0x0000000904047224 */ /* 0x000fca00078e02ff */
[----:B------:R-:W-:-:S13]  /*1490*/  R2UR UR5, R4 ;  /* 0x00000000040572ca */ /* 0x000fda00000e0000 */
[----:B------:R-:W-:-:S04]  /*14a0*/  UISETP.LT.AND UP0, UPT, UR4, UR5, UPT ;  /* 0x000000050400728c */ /* 0x000fc8000bf01270 */
[----:B------:R-:W-:-:S12]  /*14b0*/  USEL UR4, UR4, UR5, !UP0 ;  /* 0x0000000504047287 */ /* 0x000fd8000c000000 */
.L_x_3723:
[----:B------:R-:W-:Y:S01]  /*14c0*/  UIMAD.WIDE UR4, UR4, 0x2aaaaaab, URZ ;  /* 0x2aaaaaab040478a5 */ /* 0x000fe2000f8e023f */
[----:B------:R-:W-:Y:S02]  /*14d0*/  PLOP3.LUT P0, PT, PT, PT, PT, 0x80, 0x0 ;  /* 0x000000000000781c */ /* 0x000fe40003f0f070 */
[----:B------:R-:W-:Y:S01]  /*14e0*/  CS2R R2, SRZ ;  /* 0x0000000000027805 */ /* 0x000fe2000001ff00 */
[----:B------:R-:W-:Y:S01]  /*14f0*/  IMAD.MOV.U32 R0, RZ, RZ, RZ ;  /* 0x000000ffff007224 */ /* 0x000fe200078e00ff */
[----:B------:R-:W-:Y:S01]  /*1500*/  USHF.R.U32.HI UR4, URZ, 0x1f, UR5 ;  /* 0x0000001f3f047899 */ /* 0x000fe20008011605 */
[----:B------:R-:W-:Y:S02]  /*1510*/  CS2R R118, SRZ ;  /* 0x0000000000767805 */ /* 0x000fe4000001ff00 */
[----:B------:R-:W-:Y:S02]  /*1520*/  CS2R R116, SRZ ;  /* 0x0000000000747805 */ /* 0x000fe4000001ff00 */
[----:B------:R-:W-:Y:S01]  /*1530*/  CS2R R114, SRZ ;  /* 0x0000000000727805 */ /* 0x000fe2000001ff00 */
[----:B------:R-:W-:Y:S01]  /*1540*/  ULEA.HI.SX32 UR4, UR5, UR4, 0x1c ;  /* 0x0000000405047291 */ /* 0x000fe2000f8fe23f */
        /* <DEDUP_REMOVED lines=43> */
[----:B------:R-:W-:Y:S01]  /*1800*/  CS2R R36, SRZ ;  /* 0x0000000000247805 */ /* 0x000fe2000001ff00 */
[----:B------:R-:W-:Y:S01]  /*1810*/  IMAD.MOV.U32 R126, RZ, RZ, RZ ;  /* 0x000000ffff7e7224 */ /* 0x000fe200078e00ff */
[----:B------:R-:W-:Y:S01]  /*1820*/  CS2R R32, SRZ ;  /* 0x0000000000207805 */ /* 0x000fe2000001ff00 */
[----:B------:R-:W-:Y:S01]  /*1830*/  IMAD.MOV.U32 R120, RZ, RZ, RZ ;  /* 0x000000ffff787224 */ /* 0x000fe200078e00ff */
[----:B------:R-:W-:Y:S01]  /*1840*/  CS2R R6, SRZ ;  /* 0x0000000000067805 */ /* 0x000fe2000001ff00 */
[----:B------:R-:W-:Y:S02]  /*1850*/  IMAD.MOV.U32 R25, RZ, RZ, RZ ;  /* 0x000000ffff197224 */ /* 0x000fe400078e00ff */
[----:B------:R-:W-:-:S02]  /*1860*/  IMAD.MOV.U32 R27, RZ, RZ, RZ ;  /* 0x000000ffff1b7224 */ /* 0x000fc400078e00ff */
        /* <DEDUP_REMOVED lines=21> */
[----:B------:R-:W-:Y:S02]  /*19c0*/  IMAD.U32 R10, RZ, RZ, UR6 ;  /* 0x00000006ff0a7e24 */ /* 0x000fe4000f8e00ff */
[----:B------:R-:W-:Y:S02]  /*19d0*/  IMAD.U32 R6, RZ, RZ, UR4 ;  /* 0x00000004ff067e24 */ /* 0x000fe4000f8e00ff */
[----:B------:R-:W-:-:S02]  /*19e0*/  IMAD.U32 R7, RZ, RZ, UR5 ;  /* 0x00000005ff077e24 */ /* 0x000fc4000f8e00ff */
[----:B------:R-:W-:Y:S02]  /*19f0*/  IMAD.U32 R11, RZ, RZ, UR7 ;  /* 0x00000007ff0b7e24 */ /* 0x000fe4000f8e00ff */
[----:B------:R-:W-:Y:S02]  /*1a00*/  IMAD.MOV.U32 R8, RZ, RZ, 0x70 ;  /* 0x00000070ff087424 */ /* 0x000fe400078e00ff */
[----:B------:R-:W-:Y:S02]  /*1a10*/  IMAD.MOV.U32 R12, RZ, RZ, 0x1 ;  /* 0x00000001ff0c7424 */ /* 0x000fe400078e00ff */
[----:B-1----:R-:W-:-:S07]  /*1a20*/  IMAD.MOV.U32 R13, RZ, RZ, RZ ;  /* 0x000000ffff0d7224 */ /* 0x002fce00078e00ff */
[----:B------:R-:W-:-:S07]  /*1a30*/  LEPC R20, `(.L_x_3727) ;  /* 0x000000001014794e */ /* 0x000fce0000000000 */
[----:B--2---:R-:W-:Y:S05]  /*1a40*/  CALL.ABS.NOINC R2 ;  /* 0x0000000002007343 */ /* 0x004fea0003c00000 */
.L_x_3727:
        /* <DEDUP_REMOVED lines=11> */
.L_x_3875:
[----:B------:R-:W-:Y:S05]  /*1b00*/  @!P0 BRA `(.L_x_3729) ;  /* 0x0000000000048947 */ /* 0x000fea0003800000 */
[----:B------:R-:W-:Y:S01]  /*1b10*/  BPT.TRAP 0x1 ;  /* 0x000000040000795c */ /* 0x000fe20000300000 */
.L_x_3729:
[----:B------:R-:W-:Y:S02]  /*1b20*/  IMAD.U32 R5, RZ, RZ, UR36 ;  /* 0x00000024ff057e24 */ /* 0x000fe4000f8e00ff */
[----:B-1----:R-:W-:-:S03]  /*1b30*/  IMAD.U32 R0, RZ, RZ, UR39 ;  /* 0x00000027ff007e24 */ /* 0x002fc6000f8e00ff */
[----:B------:R-:W-:Y:S02]  /*1b40*/  LEA R5, R5, UR37, 0x3 ;  /* 0x0000002505057c11 */ /* 0x000fe4000f8e18ff */
[----:B------:R-:W-:-:S04]  /*1b50*/  SHF.L.U32 R0, R0, 0x1f, RZ ;  /* 0x0000001f00007819 */ /* 0x000fc800000006ff */
[----:B------:R1:W2:Y:S01]  /*1b60*/  SYNCS.PHASECHK.TRANS64.TRYWAIT P1, [R5+URZ+0x30830], R0 ;  /* 0x03083000050075a7 */ /* 0x0002a2000802017f */
[----:B------:R-:W-:Y:S05]  /*1b70*/  @!P0 BRA `(.L_x_3730) ;  /* 0x0000000000048947 */ /* 0x000fea0003800000 */
[----:B------:R-:W-:Y:S01]  /*1b80*/  BPT.TRAP 0x1 ;  /* 0x000000040000795c */ /* 0x000fe20000300000 */
.L_x_3730:
[----:B------:R-:W3:Y:S01]  /*1b90*/  S2R R2, SR_TID.X ;  /* 0x0000000000027919 */ /* 0x000ee20000002100 */
[----:B------:R-:W-:Y:S02]  /*1ba0*/  LOP3.LUT R195, R195, 0xfff7ffff, RZ, 0xc0, !PT ;  /* 0xfff7ffffc3c37812 */ /* 0x000fe400078ec0ff */
[----:B---3--:R-:W-:-:S13]  /*1bb0*/  LOP3.LUT P2, RZ, R2, 0x7f, RZ, 0xc0, !PT ;  /* 0x0000007f02ff7812 */ /* 0x008fda000784c0ff */
[----:B------:R-:W-:Y:S01]  /*1bc0*/  @P2 LOP3.LUT R195, R195, 0x80000, RZ, 0xfc, !PT ;  /* 0x00080000c3c32812 */ /* 0x000fe200078efcff */
[----:B--2---:R-:W-:Y:S06]  /*1bd0*/  @P1 BRA `(.L_x_3731) ;  /* 0x0000000000081947 */ /* 0x004fec0003800000 */
[----:B------:R-:W2:Y:S02]  /*1be0*/  SYNCS.PHASECHK.TRANS64.TRYWAIT P1, [R5+URZ+0x30830], R0 ;  /* 0x03083000050075a7 */ /* 0x000ea4000802017f */
[----:B--2---:R-:W-:Y:S05]  /*1bf0*/  @!P1 BRA `(.L_x_3732) ;  /* 0x0000012000089947 */ /* 0x004fea0003800000 */
.L_x_3731:
        /* <DEDUP_REMOVED lines=10> */
[----:B------:R-:W3:Y:S01]  /*1ca0*/  S2R R6, SR_TID.X ;  /* 0x0000000000067919 */ /* 0x000ee20000002100 */
[----:B------:R-:W-:Y:S01]  /*1cb0*/  UMOV UR17, 0x40000040 ;  /* 0x4000004000117882 */ /* 0x000fe20000000000 */
[----:B------:R-:W-:Y:S01]  /*1cc0*/  UMOV UR19, 0x40000040 ;  /* 0x4000004000137882 */ /* 0x000fe20000000000 */
[----:B------:R-:W-:Y:S01]  /*1cd0*/  ULOP3.LUT UR38, UR4, 0x10000, URZ, 0xfc, !UPT ;  /* 0x0001000004267892 */ /* 0x000fe2000f8efc3f */
[----:B------:R-:W4:Y:S01]  /*1ce0*/  LDC R15, c[0x0][0x288] ;  /* 0x0000a200ff0f7b82 */ /* 0x000f220000000800 */
[----:B------:R-:W-:-:S02]  /*1cf0*/  ULOP3.LUT UR4, UR40, 0x10000, URZ, 0xfc, !UPT ;  /* 0x0001000028047892 */ /* 0x000fc4000f8efc3f */
[----:B------:R-:W-:Y:S02]  /*1d00*/  UIMAD UR5, UR36, 0x900, UR38 ;  /* 0x00000900240578a4 */ /* 0x000fe4000f8e0226 */
[----:B------:R-:W-:Y:S02]  /*1d10*/  UIADD3 UR6, UR4, 0x2, URZ ;  /* 0x0000000204067890 */ /* 0x000fe4000fffe03f */
[----:B------:R-:W-:Y:S01]  /*1d20*/  UIADD3 UR7, UR5, 0x2, URZ ;  /* 0x0000000205077890 */ /* 0x000fe2000fffe03f */
[----:B------:R-:W5:Y:S01]  /*1d30*/  LDC R104, c[0x0][0x2e0] ;  /* 0x0000b800ff687b82 */ /* 0x000f620000000800 */
[----:B------:R-:W-:Y:S01]  /*1d40*/  UMOV UR8, UR4 ;  /* 0x0000000400087c82 */ /* 0x000fe20008000000 */
[----:B------:R-:W-:Y:S01]  /*1d50*/  UMOV UR10, UR5 ;  /* 0x00000005000a7c82 */ /* 0x000fe20008000000 */
[----:B------:R-:W-:Y:S01]  /*1d60*/  IMAD.U32 R12, RZ, RZ, UR8 ;  /* 0x00000008ff0c7e24 */ /* 0x000fe2000f8e00ff */
[----:B------:R-:W-:Y:S01]  /*1d70*/  HGMMA.64x96x16.F32 R24, gdesc[UR8], RZ, !UPT, gsb0 ;  /* 0x01600000081879f0 */ /* 0x000fe2000c0008ff */
        /* <DEDUP_REMOVED lines=11> */
[----:B------:R-:W-:Y:S01]  /*1e30*/  UIADD3 UR18, UR5, 0x302, URZ ;  /* 0x0000030205127890 */ /* 0x000fe2000fffe03f */
[----:B---3--:R-:W-:Y:S01]  /*1e40*/  LOP3.LUT P1, RZ, R6, 0x7f, RZ, 0xc0, !PT ;  /* 0x0000007f06ff7812 */ /* 0x008fe2000782c0ff */
[----:B------:R-:W-:Y:S01]  /*1e50*/  UIADD3 UR20, UR4, 0x404, URZ ;  /* 0x0000040404147890 */ /* 0x000fe2000fffe03f */
[----:B------:R-:W-:Y:S01]  /*1e60*/  IMAD R6, R19, -0x60, R72 ;  /* 0xffffffa013067824 */ /* 0x000fe200078e0248 */
        /* <DEDUP_REMOVED lines=8> */
[----:B-12---:R-:W-:Y:S01]  /*1ef0*/  @!P1 VIADD R5, R5, 0x30840 ;  /* 0x0003084005059836 */ /* 0x006fe20000000000 */
[----:B------:R-:W-:Y:S01]  /*1f00*/  UIADD3 UR30, UR5, 0x600, URZ ;  /* 0x00000600051e7890 */ /* 0x000fe2000fffe03f */
[----:B------:R-:W-:Y:S01]  /*1f10*/  UMOV UR29, 0x40000040 ;  /* 0x40000040001d7882 */ /* 0x000fe20000000000 */
[----:B------:R-:W-:Y:S01]  /*1f20*/  UMOV UR31, 0x40000040 ;  /* 0x40000040001f7882 */ /* 0x000fe20000000000 */
[----:B------:R-:W-:Y:S01]  /*1f30*/  UIADD3 UR32, UR4, 0x802, URZ ;  /* 0x0000080204207890 */ /* 0x000fe2000fffe03f */
[----:B------:R-:W-:Y:S01]  /*1f40*/  @!P1 PRMT R5, RZ, 0x654, R5 ;  /* 0x00000654ff059816 */ /* 0x000fe20000000005 */
        /* <DEDUP_REMOVED lines=11> */
[----:B------:R-:W-:Y:S02]  /*2000*/  WARPGROUP.DEPBAR.LE gsb0, 0x0 ;  /* 0x00008000000079c5 */ /* 0x000fe40000010000 */
[----:B------:R-:W-:-:S06]  /*2010*/  WARPGROUP.ARRIVE ;  /* 0x00000000000079c5 */ /* 0x000fcc0000000000 */
[----:B------:R-:W-:Y:S01]  /*2020*/  HGMMA.64x96x16.F32 R24, gdesc[UR8], R24, gsb0 ;  /* 0x01600000081879f0 */ /* 0x000fe20008000818 */
[----:B------:R-:W-:Y:S01]  /*2030*/  UMOV UR8, UR6 ;  /* 0x0000000600087c82 */ /* 0x000fe20008000000 */
[----:B------:R-:W-:Y:S01]  /*2040*/  UMOV UR9, 0x40000040 ;  /* 0x4000004000097882 */ /* 0x000fe20000000000 */
[----:B------:R-:W-:Y:S01]  /*2050*/  UMOV UR10, UR7 ;  /* 0x00000007000a7c82 */ /* 0x000fe20008000000 */
[----:B------:R-:W-:Y:S01]  /*2060*/  UMOV UR11, 0x40000040 ;  /* 0x40000040000b7882 */ /* 0x000fe20000000000 */
[----:B------:R-:W-:Y:S01]  /*2070*/  IMAD.U32 R8, RZ, RZ, UR8 ;  /* 0x00000008ff087e24 */ /* 0x000fe2000f8e00ff */
[----:B------:R-:W-:Y:S01]  /*2080*/  ULDC.64 UR6, c[0x0][0x9d8] ;  /* 0x0002760000067ab9 */ /* 0x000fe20000000a00 */
[----:B------:R-:W-:Y:S01]  /*2090*/  IMAD.U32 R9, RZ, RZ, UR9 ;  /* 0x00000009ff097e24 */ /* 0x000fe2000f8e00ff */
[----:B------:R-:W-:Y:S01]  /*20a0*/  ULOP3.LUT UR45, URZ, UR7, URZ, 0x33, !UPT ;  /* 0x000000073f2d7292 */ /* 0x000fe2000f8e333f */
[----:B------:R-:W-:Y:S02]  /*20b0*/  WARPGROUP.DEPBAR.LE gsb0, 0x0 ;  /* 0x00008000000079c5 */ /* 0x000fe40000010000 */
[----:B------:R-:W-:-:S06]  /*20c0*/  WARPGROUP.ARRIVE ;  /* 0x00000000000079c5 */ /* 0x000fcc0000000000 */
[----:B------:R-:W-:Y:S01]  /*20d0*/  HGMMA.64x96x16.F32 R24, gdesc[UR8], R24, gsb0 ;  /* 0x01600000081879f0 */ /* 0x000fe20008000818 */
[----:B------:R-:W-:Y:S02]  /*20e0*/  UIADD3 UR8, UR4, 0x6, URZ ;  /* 0x0000000604087890 */ /* 0x000fe4000fffe03f */
[----:B------:R-:W-:Y:S01]  /*20f0*/  UIADD3 UR10, UR5, 0x6, URZ ;  /* 0x00000006050a7890 */ /* 0x000fe2000fffe03f */
[----:B------:R-:W-:Y:S01]  /*2100*/  UMOV UR9, 0x40000040 ;  /* 0x4000004000097882 */ /* 0x000fe20000000000 */
[----:B------:R-:W-:Y:S01]  /*2110*/  UMOV UR11, 0x40000040 ;  /* 0x40000040000b7882 */ /* 0x000fe20000000000 */
[----:B------:R-:W-:Y:S02]  /*2120*/  ULDC.64 UR4, c[0x0][0x9e0] ;  /* 0x0002780000047ab9 */ /* 0x000fe40000000a00 */
[----:B------:R-:W-:Y:S01]  /*2130*/  UISETP.GE.AND UP0, UPT, UR5, 0x1, UPT ;  /* 0x000000010500788c */ /* 0x000fe2000bf06270 */
[----:B------:R-:W-:Y:S02]  /*2140*/  WARPGROUP.DEPBAR.LE gsb0, 0x0 ;  /* 0x00008000000079c5 */ /* 0x000fe40000010000 */
[----:B------:R-:W-:-:S06]  /*2150*/  WARPGROUP.ARRIVE ;  /* 0x00000000000079c5 */ /* 0x000fcc0000000000 */
[----:B------:R-:W-:Y:S03]  /*2160*/  HGMMA.64x96x16.F32 R24, gdesc[UR8], R24, gsb0 ;  /* 0x01600000081879f0 */ /* 0x000fe60008000818 */
        /* <DEDUP_REMOVED lines=64> */
[----:B-1----:R-:W-:Y:S01]  /*2570*/  FMUL.FTZ R24, R71, UR6 ;  /* 0x0000000647187c20 */ /* 0x002fe20008410000 */
[----:B------:R-:W-:-:S02]  /*2580*/  IMAD.MOV.U32 R26, RZ, RZ, -0x60 ;  /* 0xffffffa0ff1a7424 */ /* 0x000fc400078e00ff */
[----:B------:R-:W-:Y:S01]  /*2590*/  FMUL.FTZ R51, R51, UR6 ;  /* 0x0000000633337c20 */ /* 0x000fe20008410000 */
[----:B------:R-:W-:Y:S01]  /*25a0*/  FMUL.FTZ R55, R55, UR6 ;  /* 0x0000000637377c20 */ /* 0x000fe20008410000 */
[----:B------:R-:W-:Y:S01]  /*25b0*/  FMUL.FTZ R59, R59, UR6 ;  /* 0x000000063b3b7c20 */ /* 0x000fe20008410000 */
[----:B------:R-:W-:Y:S01]  /*25c0*/  FMUL.FTZ R61, R61, UR6 ;  /* 0x000000063d3d7c20 */ /* 0x000fe20008410000 */
[----:B------:R-:W-:Y:S01]  /*25d0*/  FMUL.FTZ R65, R65, UR6 ;  /* 0x0000000641417c20 */ /* 0x000fe20008410000 */
[----:B------:R4:W-:Y:S01]  /*25e0*/  @!P1 SYNCS.ARRIVE.TRANS64.RED.A1T0 RZ, [R5+URZ], RZ ;  /* 0x000000ff05ff99a7 */ /* 0x0009e2000810043f */
[----:B------:R-:W-:Y:S01]  /*25f0*/  PLOP3.LUT P1, PT, PT, PT, UP0, 0x40, 0x0 ;  /* 0x000000000000781c */ /* 0x000fe20003f2e808 */
[----:B------:R-:W1:Y:S01]  /*2600*/  MUFU.TANH R73, R31 ;  /* 0x0000001f00497308 */ /* 0x000e620000002400 */
[----:B------:R-:W-:Y:S02]  /*2610*/  IMAD R26, R19, R26, 0x60 ;  /* 0x00000060131a7424 */ /* 0x000fe400078e021a */
[----:B------:R-:W-:Y:S01]  /*2620*/  FMUL.FTZ R30, R30, UR6 ;  /* 0x000000061e1e7c20 */ /* 0x000fe20008410000 */
[----:B------:R-:W-:Y:S01]  /*2630*/  FMUL.FTZ R39, R39, UR6 ;  /* 0x0000000627277c20 */ /* 0x000fe20008410000 */
[----:B------:R-:W-:Y:S01]  /*2640*/  FMUL.FTZ R43, R43, UR6 ;  /* 0x000000062b2b7c20 */ /* 0x000fe20008410000 */
[----:B-----5:R-:W-:Y:S01]  /*2650*/  IMAD R7, R17, R104, R26 ;  /* 0x0000006811077224 */ /* 0x020fe200078e021a */
[----:B----4-:R-:W-:Y:S01]  /*2660*/  IADD3 R5, -R15, 0x61, R6 ;  /* 0x000000610f057810 */ /* 0x010fe20007ffe106 */
[----:B------:R-:W-:Y:S01]  /*2670*/  FMUL.FTZ R47, R47, UR6 ;  /* 0x000000062f2f7c20 */ /* 0x000fe20008410000 */
[----:B------:R-:W3:Y:S03]  /*2680*/  MUFU.TANH R74, R35 ;  /* 0x00000023004a7308 */ /* 0x000ee60000002400 */
[----:B------:R-:W-:-:S02]  /*2690*/  IMAD R6, R16, -0x2, R5 ;  /* 0xfffffffe10067824 */ /* 0x000fc400078e0205 */
[----:B------:R-:W-:-:S03]  /*26a0*/  VIADD R5, R202, UR42 ;  /* 0x0000002aca057c36 */ /* 0x000fc60008000000 */
        /* <DEDUP_REMOVED lines=45> */
[----:B--2---:R-:W-:-:S07]  /*2980*/  VIADD R39, R6, UR4 ;  /* 0x0000000406277c36 */ /* 0x004fce0008000000 */
[----:B------:R2:W1:Y:S01]  /*2990*/  MUFU.TANH R77, R47 ;  /* 0x0000002f004d7308 */ /* 0x0004620000002400 */
[----:B-----5:R-:W-:Y:S01]  /*29a0*/  VIADD R43, R6, UR45 ;  /* 0x0000002d062b7c36 */ /* 0x020fe20008000000 */
[----:B------:R-:W-:-:S03]  /*29b0*/  VIADDMNMX R6, R5, R39, R30, PT ;  /* 0x0000002705067246 */ /* 0x000fc6000380011e */
[----:B------:R-:W-:Y:S02]  /*29c0*/  IMAD.IADD R7, R43, 0x1, R5 ;  /* 0x000000012b077824 */ /* 0x000fe400078e0205 */
[----:B--2---:R-:W-:Y:S01]  /*29d0*/  IMAD R47, R16, -0x2, R26 ;  /* 0xfffffffe102f7824 */ /* 0x004fe200078e021a */
[----:B---34-:R-:W-:Y:S06]  /*29e0*/  @P1 BRA `(.L_x_3733) ;  /* 0x0000000000581947 */ /* 0x018fec0003800000 */
[----:B------:R-:W-:Y:S01]  /*29f0*/  IMAD R18, R17, R104, R5 ;  /* 0x0000006811127224 */ /* 0x000fe200078e0205 */
        /* <DEDUP_REMOVED lines=12> */
.L_x_3735:
[----:B------:R-:W-:-:S06]  /*2ac0*/  UISETP.NE.AND UP1, UPT, UR5, 0x1, UPT ;  /* 0x000000010500788c */ /* 0x000fcc000bf25270 */
[----:B------:R-:W-:-:S05]  /*2ad0*/  PLOP3.LUT P1, PT, PT, PT, UP1, 0x80, 0x0 ;  /* 0x000000000000781c */ /* 0x000fca0003f2f018 */
[----:B------:R-:W-:-:S08]  /*2ae0*/  @UP1 ULDC.64 UR6, c[0x0][0x9e8] ;  /* 0x00027a0000061ab9 */ /* 0x000fd00000000a00 */
[----:B------:R-:W-:-:S05]  /*2af0*/  @P1 IMAD.HI.U32 R51, R18, UR6, RZ ;  /* 0x0000000612331c27 */ /* 0x000fca000f8e00ff */
[----:B------:R-:W-:-:S07]  /*2b00*/  @P1 SHF.R.U32.HI R18, RZ, UR7, R51 ;  /* 0x00000007ff121c19 */ /* 0x000fce0008011633 */
.L_x_3736:
[----:B------:R-:W-:Y:S05]  /*2b10*/  BSYNC B0 ;  /* 0x0000000000007941 */ /* 0x000fea0003800000 */
.L_x_3734:
[----:B------:R-:W-:-:S05]  /*2b20*/  IMAD R18, R18, UR5, R47 ;  /* 0x0000000512127c24 */ /* 0x000fca000f8e022f */
[----:B------:R-:W-:Y:S02]  /*2b30*/  VIMNMX R7, R7, R18, !PT ;  /* 0x0000001207077248 */ /* 0x000fe40007fe0100 */
[----:B------:R-:W-:-:S07]  /*2b40*/  VIADDMNMX R6, R18, UR5, R6, PT ;  /* 0x0000000512067c46 */ /* 0x000fce000b800106 */
.L_x_3733:
        /* <DEDUP_REMOVED lines=11> */
[----:B-1----:R-:W-:-:S02]  /*2c00*/  FSEL R82, R29, -INF , !P3 ;  /* 0xff8000001d527808 */ /* 0x002fc40005800000 */
        /* <DEDUP_REMOVED lines=84> */
[----:B------:R-:W-:Y:S02]  /*3150*/  P2R R55, PR, RZ, 0x20 ;  /* 0x00000020ff377803 */ /* 0x000fe40000000000 */
[----:B------:R-:W-:Y:S02]  /*3160*/  FSEL R33, R64, -INF , !P3 ;  /* 0xff80000040217808 */ /* 0x000fe40005800000 */
[C---:B------:R-:W-:Y:S02]  /*3170*/  ISETP.GE.AND P3, PT, R26.reuse, 0x52, PT ;  /* 0x000000521a00780c */ /* 0x040fe40003f66270 */
[----:B------:R-:W-:Y:S02]  /*3180*/  ISETP.GE.AND P6, PT, R26, 0x1, PT ;  /* 0x000000011a00780c */ /* 0x000fe40003fc6270 */
[----:B------:R-:W-:-:S04]  /*3190*/  ISETP.GT.AND P4, PT, R7, 0x51, !P3 ;  /* 0x000000510700780c */ /* 0x000fc80005f84270 */
[----:B------:R-:W-:-:S04]  /*31a0*/  ISETP.LT.OR P4, PT, R6, 0x52, P4 ;  /* 0x000000520600780c */ /* 0x000fc80002781670 */
[----:B------:R-:W-:Y:S02]  /*31b0*/  FSEL R31, R31, -INF , !P4 ;  /* 0xff8000001f1f7808 */ /* 0x000fe40006000000 */
[----:B------:R-:W-:-:S04]  /*31c0*/  ISETP.GE.AND P4, PT, R26, 0x59, PT ;  /* 0x000000591a00780c */ /* 0x000fc80003f86270 */
[----:B------:R-:W-:-:S04]  /*31d0*/  ISETP.GT.AND P5, PT, R7, 0x58, !P4 ;  /* 0x000000580700780c */ /* 0x000fc800067a4270 */
[----:B------:R-:W-:-:S04]  /*31e0*/  ISETP.LT.OR P5, PT, R6, 0x59, P5 ;  /* 0x000000590600780c */ /* 0x000fc80002fa1670 */
[----:B------:R-:W-:Y:S02]  /*31f0*/  FSEL R25, R68, -INF , !P5 ;  /* 0xff80000044197808 */ /* 0x000fe40006800000 */
[----:B------:R-:W-:-:S04]  /*3200*/  ISETP.GT.AND P5, PT, R7, RZ, !P6 ;  /* 0x000000ff0700720c */ /* 0x000fc800077a4270 */
[----:B------:R-:W-:-:S04]  /*3210*/  ISETP.LT.OR P5, PT, R6, 0x1, P5 ;  /* 0x000000010600780c */ /* 0x000fc80002fa1670 */
[----:B------:R-:W-:Y:S02]  /*3220*/  FSEL R36, R21, -INF , !P5 ;  /* 0xff80000015247808 */ /* 0x000fe40006800000 */
[----:B------:R-:W-:-:S04]  /*3230*/  ISETP.GE.AND P5, PT, R26, 0x5a, PT ;  /* 0x0000005a1a00780c */ /* 0x000fc80003fa6270 */
[----:B------:R-:W-:Y:S02]  /*3240*/  P2R R64, PR, RZ, 0x20 ;  /* 0x00000020ff407803 */ /* 0x000fe40000000000 */
[----:B------:R-:W-:-:S04]  /*3250*/  ISETP.GT.AND P5, PT, R7, 0x59, !P5 ;  /* 0x000000590700780c */ /* 0x000fc80006fa4270 */
[----:B------:R-:W-:Y:S01]  /*3260*/  ISETP.LT.OR P5, PT, R6, 0x5a, P5 ;  /* 0x0000005a0600780c */ /* 0x000fe20002fa1670 */
[----:B------:R-:W-:-:S03]  /*3270*/  VIADD R6, R5, 0x8 ;  /* 0x0000000805067836 */ /* 0x000fc60000000000 */
[----:B------:R-:W-:Y:S01]  /*3280*/  FSEL R29, R69, -INF , !P5 ;  /* 0xff800000451d7808 */ /* 0x000fe20006800000 */
[----:B------:R-:W-:Y:S01]  /*3290*/  IMAD.IADD R28, R43, 0x1, R6 ;  /* 0x000000012b1c7824 */ /* 0x000fe200078e0206 */
[----:B------:R-:W-:Y:S02]  /*32a0*/  PLOP3.LUT P5, PT, PT, PT, UP0, 0x40, 0x0 ;  /* 0x000000000000781c */ /* 0x000fe40003fae808 */
[----:B------:R-:W-:-:S11]  /*32b0*/  VIADDMNMX R26, R6, R39, R30, PT ;  /* 0x00000027061a7246 */ /* 0x000fd6000380011e */
[----:B------:R-:W-:Y:S05]  /*32c0*/  @P5 BRA `(.L_x_3737) ;  /* 0x0000000000605947 */ /* 0x000fea0003800000 */
        /* <DEDUP_REMOVED lines=14> */
.L_x_3739:
[----:B------:R-:W-:-:S06]  /*33b0*/  UISETP.NE.AND UP1, UPT, UR5, 0x1, UPT ;  /* 0x000000010500788c */ /* 0x000fcc000bf25270 */
[----:B------:R-:W-:-:S05]  /*33c0*/  PLOP3.LUT P5, PT, PT, PT, UP1, 0x80, 0x0 ;  /* 0x000000000000781c */ /* 0x000fca0003faf018 */
[----:B------:R-:W-:-:S08]  /*33d0*/  @UP1 ULDC.64 UR6, c[0x0][0x9e8] ;  /* 0x00027a0000061ab9 */ /* 0x000fd00000000a00 */
[----:B------:R-:W-:Y:S01]  /*33e0*/  @P5 IMAD.HI.U32 R7, R18, UR6, RZ ;  /* 0x0000000612075c27 */ /* 0x000fe2000f8e00ff */
[----:B------:R-:W-:-:S13]  /*33f0*/  PLOP3.LUT P5, PT, PT, PT, UP1, 0x80, 0x0 ;  /* 0x000000000000781c */ /* 0x000fda0003faf018 */
[----:B------:R-:W-:-:S07]  /*3400*/  @P5 SHF.R.U32.HI R18, RZ, UR7, R7 ;  /* 0x00000007ff125c19 */ /* 0x000fce0008011607 */
.L_x_3740:
[----:B------:R-:W-:Y:S05]  /*3410*/  BSYNC B0 ;  /* 0x0000000000007941 */ /* 0x000fea0003800000 */
.L_x_3738:
[----:B------:R-:W-:-:S05]  /*3420*/  IMAD R7, R18, UR5, R47 ;  /* 0x0000000512077c24 */ /* 0x000fca000f8e022f */
[----:B------:R-:W-:Y:S02]  /*3430*/  VIMNMX R28, R28, R7, !PT ;  /* 0x000000071c1c7248 */ /* 0x000fe40007fe0100 */
[----:B------:R-:W-:-:S07]  /*3440*/  VIADDMNMX R26, R7, UR5, R26, PT ;  /* 0x00000005071a7c46 */ /* 0x000fce000b80011a */
.L_x_3737:
[C---:B------:R-:W-:Y:S01]  /*3450*/  ISETP.GT.AND P1, PT, R28.reuse, 0x1, !P1 ;  /* 0x000000011c00780c */ /* 0x040fe20004f24270 */
[----:B------:R-:W-:Y:S01]  /*3460*/  ULDC UR6, c[0x0][0x988] ;  /* 0x0002620000067ab9 */ /* 0x000fe20000000800 */
[----:B------:R-:W-:Y:S01]  /*3470*/  ISETP.GT.AND P2, PT, R28, 0x8, !P2 ;  /* 0x000000081c00780c */ /* 0x000fe20005744270 */
[----:B------:R-:W-:Y:S01]  /*3480*/  IMAD.U32 R18, RZ, RZ, UR6 ;  /* 0x00000006ff127e24 */ /* 0x000fe2000f8e00ff */
[----:B------:R-:W-:Y:S01]  /*3490*/  ISETP.LT.OR P1, PT, R26, 0x2, P1 ;  /* 0x000000021a00780c */ /* 0x000fe20000f21670 */
[----:B------:R-:W-:Y:S01]  /*34a0*/  IMAD.IADD R15, R72, 0x1, -R15 ;  /* 0x00000001480f7824 */ /* 0x000fe200078e0a0f */
[----:B------:R-:W-:Y:S01]  /*34b0*/  ISETP.LT.OR P2, PT, R26, 0x9, P2 ;  /* 0x000000091a00780c */ /* 0x000fe20001741670 */
[----:B------:R-:W-:Y:S01]  /*34c0*/  VIADD R19, R19, 0xfffffffe ;  /* 0xfffffffe13137836 */ /* 0x000fe20000000000 */
[----:B------:R-:W-:Y:S02]  /*34d0*/  FSEL R30, R4, -INF , !P1 ;  /* 0xff800000041e7808 */ /* 0x000fe40004800000 */
        /* <DEDUP_REMOVED lines=8> */
[C---:B------:R-:W-:Y:S02]  /*3560*/  ISETP.GT.AND P6, PT, R28.reuse, RZ, !P6 ;  /* 0x000000ff1c00720c */ /* 0x040fe400077c4270 */
[----:B------:R-:W-:Y:S02]  /*3570*/  ISETP.GT.AND P1, PT, R28, 0x10, !P1 ;  /* 0x000000101c00780c */ /* 0x000fe40004f24270 */
[C---:B------:R-:W-:Y:S02]  /*3580*/  ISETP.LT.OR P6, PT, R26.reuse, 0x1, P6 ;  /* 0x000000011a00780c */ /* 0x040fe400037c1670 */
[----:B------:R-:W-:Y:S02]  /*3590*/  ISETP.LT.OR P1, PT, R26, 0x11, P1 ;  /* 0x000000111a00780c */ /* 0x000fe40000f21670 */
[----:B------:R-:W-:-:S02]  /*35a0*/  ISETP.GT.AND P3, PT, R28, 0x51, !P3 ;  /* 0x000000511c00780c */ /* 0x000fc40005f64270 */
[----:B------:R-:W-:Y:S02]  /*35b0*/  FSEL R43, R34, -INF , !P1 ;  /* 0xff800000222b7808 */ /* 0x000fe40004800000 */
[----:B------:R-:W-:Y:S02]  /*35c0*/  ISETP.GT.AND P1, PT, R28, 0x11, !P2 ;  /* 0x000000111c00780c */ /* 0x000fe40005724270 */
[----:B------:R-:W-:Y:S02]  /*35d0*/  ISETP.NE.AND P2, PT, R49, RZ, PT ;  /* 0x000000ff3100720c */ /* 0x000fe40003f45270 */
[----:B------:R-:W-:Y:S02]  /*35e0*/  ISETP.LT.OR P1, PT, R26, 0x12, P1 ;  /* 0x000000121a00780c */ /* 0x000fe40000f21670 */
[----:B------:R-:W-:Y:S02]  /*35f0*/  ISETP.GT.AND P4, PT, R28, 0x58, !P4 ;  /* 0x000000581c00780c */ /* 0x000fe40006784270 */
[----:B------:R-:W-:-:S02]  /*3600*/  FSEL R45, R74, -INF , !P1 ;  /* 0xff8000004a2d7808 */ /* 0x000fc40004800000 */
[----:B------:R-:W-:Y:S02]  /*3610*/  ISETP.GT.AND P1, PT, R28, 0x18, !P5 ;  /* 0x000000181c00780c */ /* 0x000fe40006f24270 */
[----:B------:R-:W-:Y:S02]  /*3620*/  ISETP.NE.AND P5, PT, R53, RZ, PT ;  /* 0x000000ff3500720c */ /* 0x000fe40003fa5270 */
[C---:B------:R-:W-:Y:S02]  /*3630*/  ISETP.LT.OR P1, PT, R26.reuse, 0x19, P1 ;  /* 0x000000191a00780c */ /* 0x040fe40000f21670 */
[----:B------:R-:W-:Y:S02]  /*3640*/  ISETP.LT.OR P3, PT, R26, 0x52, P3 ;  /* 0x000000521a00780c */ /* 0x000fe40001f61670 */
[----:B------:R-:W-:Y:S02]  /*3650*/  FSEL R47, R38, -INF , !P1 ;  /* 0xff800000262f7808 */ /* 0x000fe40004800000 */
[----:B------:R-:W-:-:S02]  /*3660*/  ISETP.NE.AND P1, PT, R61, RZ, PT ;  /* 0x000000ff3d00720c */ /* 0x000fc40003f25270 */
[----:B------:R-:W-:Y:S02]  /*3670*/  ISETP.LT.OR P4, PT, R26, 0x59, P4 ;  /* 0x000000591a00780c */ /* 0x000fe40002781670 */
[----:B------:R-:W-:Y:S02]  /*3680*/  ISETP.GT.AND P1, PT, R28, 0x19, !P1 ;  /* 0x000000191c00780c */ /* 0x000fe40004f24270 */
[----:B------:R-:W-:Y:S02]  /*3690*/  FSEL R73, R20, -INF , !P4 ;  /* 0xff80000014497808 */ /* 0x000fe40006000000 */
[----:B------:R-:W-:-:S04]  /*36a0*/  ISETP.LT.OR P1, PT, R26, 0x1a, P1 ;  /* 0x0000001a1a00780c */ /* 0x000fc80000f21670 */
[----:B------:R-:W-:Y:S02]  /*36b0*/  FSEL R49, R75, -INF , !P1 ;  /* 0xff8000004b317808 */ /* 0x000fe40004800000 */
[----:B------:R-:W-:Y:S02]  /*36c0*/  ISETP.NE.AND P1, PT, R37, RZ, PT ;  /* 0x000000ff2500720c */ /* 0x000fe40003f25270 */
[----:B------:R-:W-:Y:S02]  /*36d0*/  FSEL R37, R0, -INF , !P6 ;  /* 0xff80000000257808 */ /* 0x000fe40007000000 */
[----:B------:R-:W-:Y:S02]  /*36e0*/  FMNMX.FTZ R0, R36, R66, !PT ;  /* 0x0000004224007209 */ /* 0x000fe40007810000 */
[----:B------:R-:W-:Y:S02]  /*36f0*/  ISETP.GT.AND P1, PT, R28, 0x20, !P1 ;  /* 0x000000201c00780c */ /* 0x000fe40004f24270 */
[----:B------:R-:W-:-:S02]  /*3700*/  FMNMX.FTZ R0, R70, R0, !PT ;  /* 0x0000000046007209 */ /* 0x000fc40007810000 */
[----:B------:R-:W-:Y:S02]  /*3710*/  ISETP.LT.OR P1, PT, R26, 0x21, P1 ;  /* 0x000000211a00780c */ /* 0x000fe40000f21670 */
[----:B------:R-:W-:Y:S02]  /*3720*/  FMNMX.FTZ R0, R82, R0, !PT ;  /* 0x0000000052007209 */ /* 0x000fe40007810000 */
[----:B------:R-:W-:Y:S02]  /*3730*/  FSEL R51, R42, -INF , !P1 ;  /* 0xff8000002a337808 */ /* 0x000fe40004800000 */
[----:B------:R-:W-:Y:S02]  /*3740*/  FMNMX.FTZ R0, R84, R0, !PT ;  /* 0x0000000054007209 */ /* 0x000fe40007810000 */
[----:B------:R-:W-:Y:S02]  /*3750*/  ISETP.NE.AND P1, PT, R40, RZ, PT ;  /* 0x000000ff2800720c */ /* 0x000fe40003f25270 */
[----:B------:R-:W-:-:S02]  /*3760*/  FMNMX.FTZ R0, R86, R0, !PT ;  /* 0x0000000056007209 */ /* 0x000fc40007810000 */
[----:B------:R-:W-:Y:S02]  /*3770*/  ISETP.GT.AND P1, PT, R28, 0x21, !P1 ;  /* 0x000000211c00780c */ /* 0x000fe40004f24270 */
[----:B------:R-:W-:Y:S02]  /*3780*/  FMNMX.FTZ R0, R88, R0, !PT ;  /* 0x0000000058007209 */ /* 0x000fe40007810000 */
[----:B------:R-:W-:Y:S02]  /*3790*/  ISETP.LT.OR P1, PT, R26, 0x22, P1 ;  /* 0x000000221a00780c */ /* 0x000fe40000f21670 */
[----:B------:R-:W-:Y:S02]  /*37a0*/  FMNMX.FTZ R0, R90, R0, !PT ;  /* 0x000000005a007209 */ /* 0x000fe40007810000 */
[----:B------:R-:W-:Y:S02]  /*37b0*/  FSEL R53, R76, -INF , !P1 ;  /* 0xff8000004c357808 */ /* 0x000fe40004800000 */
[----:B------:R-:W-:-:S02]  /*37c0*/  FMNMX.FTZ R0, R92, R0, !PT ;  /* 0x000000005c007209 */ /* 0x000fc40007810000 */
[----:B------:R-:W-:Y:S02]  /*37d0*/  ISETP.NE.AND P1, PT, R63, RZ, PT ;  /* 0x000000ff3f00720c */ /* 0x000fe40003f25270 */
[----:B------:R-:W-:Y:S02]  /*37e0*/  FMNMX.FTZ R0, R94, R0, !PT ;  /* 0x000000005e007209 */ /* 0x000fe40007810000 */
[----:B------:R-:W-:Y:S02]  /*37f0*/  ISETP.GT.AND P1, PT, R28, 0x28, !P1 ;  /* 0x000000281c00780c */ /* 0x000fe40004f24270 */
[----:B------:R-:W-:Y:S02]  /*3800*/  FMNMX.FTZ R0, R44, R0, !PT ;  /* 0x000000002c007209 */ /* 0x000fe40007810000 */
[----:B------:R-:W-:Y:S02]  /*3810*/  ISETP.LT.OR P1, PT, R26, 0x29, P1 ;  /* 0x000000291a00780c */ /* 0x000fe40000f21670 */
[----:B------:R-:W-:-:S02]  /*3820*/  FMNMX.FTZ R0, R96, R0, !PT ;  /* 0x0000000060007209 */ /* 0x000fc40007810000 */
[----:B------:R-:W-:Y:S02]  /*3830*/  FSEL R55, R46, -INF , !P1 ;  /* 0xff8000002e377808 */ /* 0x000fe40004800000 */
[----:B------:R-:W-:Y:S02]  /*3840*/  FMNMX.FTZ R0, R48, R0, !PT ;  /* 0x0000000030007209 */ /* 0x000fe40007810000 */
[----:B------:R-:W-:Y:S02]  /*3850*/  ISETP.NE.AND P1, PT, R65, RZ, PT ;  /* 0x000000ff4100720c */ /* 0x000fe40003f25270 */
        /* <DEDUP_REMOVED lines=22> */
[----:B------:R-:W-:Y:S01]  /*39c0*/  ISETP.NE.AND P1, PT, R81, RZ, PT ;  /* 0x000000ff5100720c */ /* 0x000fe20003f25270 */
[----:B------:R-:W1:Y:S01]  /*39d0*/  SHFL.BFLY PT, R65, R0, 0x2, 0x1f ;  /* 0x0c401f0000417f89 */ /* 0x000e6200000e0000 */
[----:B------:R-:W-:Y:S02]  /*39e0*/  ISETP.NE.AND P6, PT, R87, RZ, PT ;  /* 0x000000ff5700720c */ /* 0x000fe40003fc5270 */
[----:B------:R-:W-:Y:S02]  /*39f0*/  ISETP.GT.AND P1, PT, R28, 0x38, !P1 ;  /* 0x000000381c00780c */ /* 0x000fe40004f24270 */
[----:B------:R-:W-:Y:S02]  /*3a00*/  FSEL R71, R3, -INF , !P3 ;  /* 0xff80000003477808 */ /* 0x000fe40005800000 */
[----:B------:R-:W-:-:S04]  /*3a10*/  ISETP.LT.OR P1, PT, R26, 0x39, P1 ;  /* 0x000000391a00780c */ /* 0x000fc80000f21670 */
[----:B------:R-:W-:Y:S02]  /*3a20*/  FSEL R63, R54, -INF , !P1 ;  /* 0xff800000363f7808 */ /* 0x000fe40004800000 */
[----:B------:R-:W-:-:S04]  /*3a30*/  ISETP.NE.AND P1, PT, R83, RZ, PT ;  /* 0x000000ff5300720c */ /* 0x000fc80003f25270 */
[----:B------:R-:W-:-:S04]  /*3a40*/  ISETP.GT.AND P1, PT, R28, 0x39, !P1 ;  /* 0x000000391c00780c */ /* 0x000fc80004f24270 */
[----:B------:R-:W-:Y:S02]  /*3a50*/  ISETP.LT.OR P1, PT, R26, 0x3a, P1 ;  /* 0x0000003a1a00780c */ /* 0x000fe40000f21670 */
[----:B-1----:R-:W-:Y:S02]  /*3a60*/  FMNMX.FTZ R32, R0, R65, !PT ;  /* 0x0000004100207209 */ /* 0x002fe40007810000 */
[----:B------:R-:W-:Y:S02]  /*3a70*/  FMNMX.FTZ R0, R37, R30, !PT ;  /* 0x0000001e25007209 */ /* 0x000fe40007810000 */
[----:B------:R-:W-:Y:S01]  /*3a80*/  FSEL R27, R79, -INF , !P1 ;  /* 0xff8000004f1b7808 */ /* 0x000fe20004800000 */
[----:B------:R-:W1:Y:S01]  /*3a90*/  SHFL.BFLY PT, R65, R32, 0x1, 0x1f ;  /* 0x0c201f0020417f89 */ /* 0x000e6200000e0000 */
[----:B------:R-:W-:Y:S02]  /*3aa0*/  FMNMX.FTZ R0, R39, R0, !PT ;  /* 0x0000000027007209 */ /* 0x000fe40007810000 */
[----:B------:R-:W-:-:S02]  /*3ab0*/  ISETP.GT.AND P1, PT, R28, 0x40, !P2 ;  /* 0x000000401c00780c */ /* 0x000fc40005724270 */
[----:B------:R-:W-:Y:S02]  /*3ac0*/  FMNMX.FTZ R0, R41, R0, !PT ;  /* 0x0000000029007209 */ /* 0x000fe40007810000 */
[----:B------:R-:W-:Y:S02]  /*3ad0*/  ISETP.LT.OR P1, PT, R26, 0x41, P1 ;  /* 0x000000411a00780c */ /* 0x000fe40000f21670 */
[----:B------:R-:W-:Y:S02]  /*3ae0*/  FMNMX.FTZ R0, R43, R0, !PT ;  /* 0x000000002b007209 */ /* 0x000fe40007810000 */
[----:B------:R-:W-:Y:S02]  /*3af0*/  FSEL R21, R58, -INF , !P1 ;  /* 0xff8000003a157808 */ /* 0x000fe40004800000 */
[----:B------:R-:W-:Y:S02]  /*3b00*/  FMNMX.FTZ R0, R45, R0, !PT ;  /* 0x000000002d007209 */ /* 0x000fe40007810000 */
[----:B------:R-:W-:-:S02]  /*3b10*/  ISETP.GT.AND P1, PT, R28, 0x41, !P5 ;  /* 0x000000411c00780c */ /* 0x000fc40006f24270 */
[----:B------:R-:W-:Y:S02]  /*3b20*/  FMNMX.FTZ R0, R47, R0, !PT ;  /* 0x000000002f007209 */ /* 0x000fe40007810000 */
[----:B------:R-:W-:Y:S02]  /*3b30*/  ISETP.LT.OR P1, PT, R26, 0x42, P1 ;  /* 0x000000421a00780c */ /* 0x000fe40000f21670 */
[----:B------:R-:W-:Y:S02]  /*3b40*/  FMNMX.FTZ R0, R49, R0, !PT ;  /* 0x0000000031007209 */ /* 0x000fe40007810000 */
[----:B------:R-:W-:Y:S02]  /*3b50*/  FSEL R7, R80, -INF , !P1 ;  /* 0xff80000050077808 */ /* 0x000fe40004800000 */
[----:B------:R-:W-:Y:S02]  /*3b60*/  FMNMX.FTZ R0, R51, R0, !PT ;  /* 0x0000000033007209 */ /* 0x000fe40007810000 */
[----:B-1----:R-:W-:-:S02]  /*3b70*/  FMNMX.FTZ R4, R32, R65, !PT ;  /* 0x0000004120047209 */ /* 0x002fc40007810000 */
[----:B------:R-:W-:Y:S02]  /*3b80*/  FMNMX.FTZ R0, R53, R0, !PT ;  /* 0x0000000035007209 */ /* 0x000fe40007810000 */
[C---:B------:R-:W-:Y:S01]  /*3b90*/  FSETP.NEU.FTZ.AND P1, PT, R4.reuse, -INF , PT ;  /* 0xff8000000400780b */ /* 0x040fe20003f3d000 */
[----:B------:R-:W-:Y:S01]  /*3ba0*/  FMUL.FTZ R34, R4, R18 ;  /* 0x0000001204227220 */ /* 0x000fe20000410000 */
[----:B------:R-:W-:Y:S02]  /*3bb0*/  FMNMX.FTZ R0, R55, R0, !PT ;  /* 0x0000000037007209 */ /* 0x000fe40007810000 */
[----:B------:R-:W-:Y:S02]  /*3bc0*/  ISETP.NE.AND P5, PT, R85, RZ, PT ;  /* 0x000000ff5500720c */ /* 0x000fe40003fa5270 */
[----:B------:R-:W-:Y:S02]  /*3bd0*/  FMNMX.FTZ R0, R57, R0, !PT ;  /* 0x0000000039007209 */ /* 0x000fe40007810000 */
[----:B------:R-:W-:-:S02]  /*3be0*/  FSEL R77, R34, RZ, P1 ;  /* 0x000000ff224d7208 */ /* 0x000fc40000800000 */
[----:B------:R-:W-:Y:S02]  /*3bf0*/  FMNMX.FTZ R0, R59, R0, !PT ;  /* 0x000000003b007209 */ /* 0x000fe40007810000 */
[----:B------:R-:W-:Y:S01]  /*3c00*/  ISETP.GT.AND P1, PT, R28, 0x48, !P5 ;  /* 0x000000481c00780c */ /* 0x000fe20006f24270 */
[--C-:B------:R-:W-:Y:S01]  /*3c10*/  FFMA.FTZ R32, R36, R18, -R77.reuse ;  /* 0x0000001224207223 */ /* 0x100fe2000001084d */
[----:B------:R-:W-:Y:S01]  /*3c20*/  FMNMX.FTZ R0, R61, R0, !PT ;  /* 0x000000003d007209 */ /* 0x000fe20007810000 */
[-CC-:B------:R-:W-:Y:S01]  /*3c30*/  FFMA.FTZ R34, R66, R18.reuse, -R77.reuse ;  /* 0x0000001242227223 */ /* 0x180fe2000001084d */
[----:B------:R-:W-:Y:S01]  /*3c40*/  ISETP.LT.OR P1, PT, R26, 0x49, P1 ;  /* 0x000000491a00780c */ /* 0x000fe20000f21670 */
[--C-:B------:R-:W-:Y:S01]  /*3c50*/  FFMA.FTZ R36, R70, R18, -R77.reuse ;  /* 0x0000001246247223 */ /* 0x100fe2000001084d */
[----:B------:R-:W-:Y:S01]  /*3c60*/  FMNMX.FTZ R0, R63, R0, !PT ;  /* 0x000000003f007209 */ /* 0x000fe20007810000 */
[----:B------:R-:W-:Y:S01]  /*3c70*/  MUFU.EX2 R32, R32 ;  /* 0x0000002000207308 */ /* 0x000fe20000000800 */
[----:B------:R-:W-:Y:S01]  /*3c80*/  FSEL R65, R62, -INF , !P1 ;  /* 0xff8000003e417808 */ /* 0x000fe20004800000 */
[--C-:B------:R-:W-:Y:S01]  /*3c90*/  FFMA.FTZ R38, R82, R18, -R77.reuse ;  /* 0x0000001252267223 */ /* 0x100fe2000001084d */
[----:B------:R-:W-:Y:S01]  /*3ca0*/  FMNMX.FTZ R0, R27, R0, !PT ;  /* 0x000000001b007209 */ /* 0x000fe20007810000 */
[-CC-:B------:R-:W-:Y:S01]  /*3cb0*/  FFMA.FTZ R40, R84, R18.reuse, -R77.reuse ;  /* 0x0000001254287223 */ /* 0x180fe2000001084d */
[----:B------:R-:W-:Y:S01]  /*3cc0*/  ISETP.NE.AND P2, PT, R89, RZ, PT ;  /* 0x000000ff5900720c */ /* 0x000fe20003f45270 */
[--C-:B------:R-:W-:Y:S01]  /*3cd0*/  FFMA.FTZ R29, R29, R18, -R77.reuse ;  /* 0x000000121d1d7223 */ /* 0x100fe2000001084d */
[----:B------:R-:W-:Y:S01]  /*3ce0*/  ISETP.GT.AND P1, PT, R28, 0x49, !P6 ;  /* 0x000000491c00780c */ /* 0x000fe20007724270 */
[----:B------:R1:W2:Y:S01]  /*3cf0*/  MUFU.EX2 R79, R34 ;  /* 0x00000022004f7308 */ /* 0x0002a20000000800 */
[----:B------:R-:W-:Y:S01]  /*3d00*/  FMNMX.FTZ R0, R21, R0, !PT ;  /* 0x0000000015007209 */ /* 0x000fe20007810000 */
[-CC-:B------:R-:W-:Y:S01]  /*3d10*/  FFMA.FTZ R42, R88, R18.reuse, -R77.reuse ;  /* 0x00000012582a7223 */ /* 0x180fe2000001084d */
[----:B------:R-:W-:Y:S01]  /*3d20*/  ISETP.GT.AND P2, PT, R28, 0x50, !P2 ;  /* 0x000000501c00780c */ /* 0x000fe20005744270 */
[-CC-:B------:R-:W-:Y:S01]  /*3d30*/  FFMA.FTZ R20, R96, R18.reuse, -R77.reuse ;  /* 0x0000001260147223 */ /* 0x180fe2000001084d */
[C---:B------:R-:W-:Y:S01]  /*3d40*/  ISETP.LT.OR P1, PT, R26.reuse, 0x4a, P1 ;  /* 0x0000004a1a00780c */ /* 0x040fe20000f21670 */
[--C-:B------:R-:W-:Y:S01]  /*3d50*/  FFMA.FTZ R31, R31, R18, -R77.reuse ;  /* 0x000000121f1f7223 */ /* 0x100fe2000001084d */
[----:B------:R-:W-:Y:S01]  /*3d60*/  FMNMX.FTZ R0, R7, R0, !PT ;  /* 0x0000000007007209 */ /* 0x000fe20007810000 */
[----:B------:R-:W-:Y:S01]  /*3d70*/  MUFU.EX2 R36, R36 ;  /* 0x0000002400247308 */ /* 0x000fe20000000800 */
[----:B------:R-:W-:Y:S01]  /*3d80*/  ISETP.LT.OR P2, PT, R26, 0x51, P2 ;  /* 0x000000511a00780c */ /* 0x000fe20001741670 */
[-CC-:B-1----:R-:W-:Y:S01]  /*3d90*/  FFMA.FTZ R34, R86, R18.reuse, -R77.reuse ;  /* 0x0000001256227223 */ /* 0x182fe2000001084d */
[----:B------:R-:W-:Y:S01]  /*3da0*/  FSEL R67, R2, -INF , !P1 ;  /* 0xff80000002437808 */ /* 0x000fe20004800000 */
[--C-:B------:R-:W-:Y:S01]  /*3db0*/  FFMA.FTZ R2, R92, R18, -R77.reuse ;  /* 0x000000125c027223 */ /* 0x100fe2000001084d */
[----:B------:R-:W-:Y:S01]  /*3dc0*/  FMNMX.FTZ R0, R65, R0, !PT ;  /* 0x0000000041007209 */ /* 0x000fe20007810000 */
[-CC-:B------:R-:W-:Y:S01]  /*3dd0*/  FFMA.FTZ R35, R35, R18.reuse, -R77.reuse ;  /* 0x0000001223237223 */ /* 0x180fe2000001084d */
[----:B------:R-:W-:Y:S01]  /*3de0*/  ISETP.NE.AND P5, PT, R64, RZ, PT ;  /* 0x000000ff4000720c */ /* 0x000fe20003fa5270 */
[----:B------:R1:W-:Y:S01]  /*3df0*/  MUFU.EX2 R180, R2 ;  /* 0x0000000200b47308 */ /* 0x0003e20000000800 */
[----:B------:R-:W-:Y:S01]  /*3e00*/  FSEL R69, R14, -INF , !P2 ;  /* 0xff8000000e457808 */ /* 0x000fe20005000000 */
[--C-:B------:R-:W-:Y:S01]  /*3e10*/  FFMA.FTZ R14, R94, R18, -R77.reuse ;  /* 0x000000125e0e7223 */ /* 0x100fe2000001084d */
[----:B------:R-:W-:Y:S01]  /*3e20*/  FMNMX.FTZ R0, R67, R0, !PT ;  /* 0x0000000043007209 */ /* 0x000fe20007810000 */
[-CC-:B------:R-:W-:Y:S01]  /*3e30*/  FFMA.FTZ R33, R33, R18.reuse, -R77.reuse ;  /* 0x0000001221217223 */ /* 0x180fe2000001084d */
[----:B------:R-:W-:Y:S01]  /*3e40*/  ISETP.GT.AND P5, PT, R28, 0x59, !P5 ;  /* 0x000000591c00780c */ /* 0x000fe20006fa4270 */
[--C-:B------:R-:W-:Y:S01]  /*3e50*/  FFMA.FTZ R28, R100, R18, -R77.reuse ;  /* 0x00000012641c7223 */ /* 0x100fe2000001084d */
[----:B------:R-:W-:Y:S01]  /*3e60*/  FMNMX.FTZ R0, R69, R0, !PT ;  /* 0x0000000045007209 */ /* 0x000fe20007810000 */
[----:B------:R3:W4:Y:S01]  /*3e70*/  MUFU.EX2 R81, R38 ;  /* 0x0000002600517308 */ /* 0x0007220000000800 */
[----:B------:R-:W-:Y:S01]  /*3e80*/  ISETP.LT.OR P5, PT, R26, 0x5a, P5 ;  /* 0x0000005a1a00780c */ /* 0x000fe20002fa1670 */
[--C-:B-1----:R-:W-:Y:S01]  /*3e90*/  FFMA.FTZ R2, R44, R18, -R77.reuse ;  /* 0x000000122c027223 */ /* 0x102fe2000001084d */
[----:B------:R-:W-:Y:S01]  /*3ea0*/  FMNMX.FTZ R0, R71, R0, !PT ;  /* 0x0000000047007209 */ /* 0x000fe20007810000 */
[-CC-:B------:R-:W-:Y:S01]  /*3eb0*/  FFMA.FTZ R26, R52, R18.reuse, -R77.reuse ;  /* 0x00000012341a7223 */ /* 0x180fe2000001084d */
[----:B------:R-:W-:Y:S01]  /*3ec0*/  FSEL R75, R24, -INF , !P5 ;  /* 0xff800000184b7808 */ /* 0x000fe20006800000 */
[--C-:B------:R-:W-:Y:S01]  /*3ed0*/  FFMA.FTZ R24, R48, R18, -R77.reuse ;  /* 0x0000001230187223 */ /* 0x100fe2000001084d */
[----:B------:R-:W-:Y:S01]  /*3ee0*/  FMNMX.FTZ R0, R73, R0, !PT ;  /* 0x0000000049007209 */ /* 0x000fe20007810000 */
[----:B------:R-:W-:Y:S01]  /*3ef0*/  MUFU.EX2 R182, R2 ;  /* 0x0000000200b67308 */ /* 0x000fe20000000800 */
[--C-:B---3--:R-:W-:Y:S01]  /*3f00*/  FFMA.FTZ R38, R90, R18, -R77.reuse ;  /* 0x000000125a267223 */ /* 0x108fe2000001084d */
[----:B--2---:R-:W-:Y:S01]  /*3f10*/  F2FP.F16.F32.PACK_AB R188, R79, R32 ;  /* 0x000000204fbc723e */ /* 0x004fe200000000ff */
[----:B------:R-:W-:Y:S01]  /*3f20*/  FFMA.FTZ R25, R25, R18, -R77 ;  /* 0x0000001219197223 */ /* 0x000fe2000001084d */
[----:B------:R-:W-:-:S04]  /*3f30*/  FMNMX.FTZ R0, R75, R0, !PT ;  /* 0x000000004b007209 */ /* 0x000fc80007810000 */
[----:B------:R-:W-:Y:S01]  /*3f40*/  MUFU.EX2 R40, R40 ;  /* 0x0000002800287308 */ /* 0x000fe20000000800 */
[----:B------:R-:W1:Y:S01]  /*3f50*/  SHFL.BFLY PT, R3, R0, 0x2, 0x1f ;  /* 0x0c401f0000037f89 */ /* 0x000e6200000e0000 */
[----:B----4-:R-:W-:-:S06]  /*3f60*/  F2FP.F16.F32.PACK_AB R190, R81, R36 ;  /* 0x0000002451be723e */ /* 0x010fcc00000000ff */
[----:B------:R2:W3:Y:S08]  /*3f70*/  MUFU.EX2 R83, R34 ;  /* 0x0000002200537308 */ /* 0x0004f00000000800 */
[----:B------:R4:W-:Y:S01]  /*3f80*/  MUFU.EX2 R170, R29 ;  /* 0x0000001d00aa7308 */ /* 0x0009e20000000800 */
[----:B--2---:R-:W-:-:S07]  /*3f90*/  FFMA.FTZ R34, R56, R18, -R77 ;  /* 0x0000001238227223 */ /* 0x004fce000001084d */
[----:B------:R-:W2:Y:S01]  /*3fa0*/  MUFU.EX2 R42, R42 ;  /* 0x0000002a002a7308 */ /* 0x000ea20000000800 */
[----:B-1----:R-:W-:Y:S01]  /*3fb0*/  FMNMX.FTZ R2, R0, R3, !PT ;  /* 0x0000000300027209 */ /* 0x002fe20007810000 */
[----:B------:R-:W-:Y:S01]  /*3fc0*/  FFMA.FTZ R0, R102, R18, -R77 ;  /* 0x0000001266007223 */ /* 0x000fe2000001084d */
[----:B----4-:R-:W-:Y:S01]  /*3fd0*/  FADD.FTZ R29, R32, R79 ;  /* 0x0000004f201d7221 */ /* 0x010fe20000010000 */
[----:B---3--:R-:W-:Y:S02]  /*3fe0*/  F2FP.F16.F32.PACK_AB R184, R83, R40 ;  /* 0x0000002853b8723e */ /* 0x008fe400000000ff */
[----:B------:R-:W1:Y:S01]  /*3ff0*/  SHFL.BFLY PT, R3, R2, 0x1, 0x1f ;  /* 0x0c201f0002037f89 */ /* 0x000e6200000e0000 */
[----:B------:R-:W-:Y:S01]  /*4000*/  FADD.FTZ R46, R36, R29 ;  /* 0x0000001d242e7221 */ /* 0x000fe20000010000 */
[----:B------:R-:W-:Y:S03]  /*4010*/  MUFU.EX2 R95, R0 ;  /* 0x00000000005f7308 */ /* 0x000fe60000000800 */
[----:B------:R-:W-:-:S04]  /*4020*/  FADD.FTZ R29, R81, R46 ;  /* 0x0000002e511d7221 */ /* 0x000fc80000010000 */
[----:B------:R-:W-:Y:S01]  /*4030*/  FADD.FTZ R48, R40, R29 ;  /* 0x0000001d28307221 */ /* 0x000fe20000010000 */
[----:B------:R-:W3:Y:S03]  /*4040*/  MUFU.EX2 R85, R38 ;  /* 0x0000002600557308 */ /* 0x000ee60000000800 */
[----:B------:R-:W-:-:S04]  /*4050*/  FADD.FTZ R29, R83, R48 ;  /* 0x00000030531d7221 */ /* 0x000fc80000010000 */
[----:B--2---:R-:W-:Y:S01]  /*4060*/  FADD.FTZ R50, R42, R29 ;  /* 0x0000001d2a327221 */ /* 0x004fe20000010000 */
[----:B------:R2:W-:Y:S01]  /*4070*/  MUFU.EX2 R87, R14 ;  /* 0x0000000e00577308 */ /* 0x0005e20000000800 */
[----:B-1----:R-:W-:-:S07]  /*4080*/  FMNMX.FTZ R3, R2, R3, !PT ;  /* 0x0000000302037209 */ /* 0x002fce0007810000 */
[----:B------:R-:W-:Y:S01]  /*4090*/  MUFU.EX2 R89, R20 ;  /* 0x0000001400597308 */ /* 0x000fe20000000800 */
[-C--:B--2---:R-:W-:Y:S01]  /*40a0*/  FFMA.FTZ R14, R98, R18.reuse, -R77 ;  /* 0x00000012620e7223 */ /* 0x084fe2000001084d */
[C---:B------:R-:W-:Y:S01]  /*40b0*/  FSETP.NEU.FTZ.AND P1, PT, R3.reuse, -INF , PT ;  /* 0xff8000000300780b */ /* 0x040fe20003f3d000 */
[----:B------:R-:W-:Y:S01]  /*40c0*/  FMUL.FTZ R0, R3, R18 ;  /* 0x0000001203007220 */ /* 0x000fe20000410000 */
[----:B---3--:R-:W-:-:S04]  /*40d0*/  F2FP.F16.F32.PACK_AB R186, R85, R42 ;  /* 0x0000002a55ba723e */ /* 0x008fc800000000ff */
[----:B------:R-:W-:Y:S01]  /*40e0*/  FSEL R0, R0, RZ, P1 ;  /* 0x000000ff00007208 */ /* 0x000fe20000800000 */
[----:B------:R-:W-:Y:S01]  /*40f0*/  MUFU.EX2 R93, R28 ;  /* 0x0000001c005d7308 */ /* 0x000fe20000000800 */
[----:B------:R-:W-:-:S03]  /*4100*/  PLOP3.LUT P1, PT, PT, PT, UP0, 0x40, 0x0 ;  /* 0x000000000000781c */ /* 0x000fc60003f2e808 */
        /* <DEDUP_REMOVED lines=26> */
[----:B------:R-:W-:-:S04]  /*42b0*/  FFMA.FTZ R75, R75, R18, -R0 ;  /* 0x000000124b4b7223 */ /* 0x000fc80000010800 */
[----:B------:R-:W3:Y:S01]  /*42c0*/  MUFU.EX2 R2, R41 ;  /* 0x0000002900027308 */ /* 0x000ee20000000800 */
[----:B-1----:R-:W-:Y:S01]  /*42d0*/  FADD.FTZ R48, R37, R30 ;  /* 0x0000001e25307221 */ /* 0x002fe20000010000 */
[----:B------:R-:W-:-:S06]  /*42e0*/  F2FP.F16.F32.PACK_AB R189, R30, R37 ;  /* 0x000000251ebd723e */ /* 0x000fcc00000000ff */
[----:B------:R-:W-:Y:S01]  /*42f0*/  MUFU.EX2 R43, R43 ;  /* 0x0000002b002b7308 */ /* 0x000fe20000000800 */
[----:B--2---:R-:W-:-:S07]  /*4300*/  FADD.FTZ R29, R39, R48 ;  /* 0x00000030271d7221 */ /* 0x004fce0000010000 */
[----:B------:R-:W1:Y:S01]  /*4310*/  MUFU.EX2 R20, R45 ;  /* 0x0000002d00147308 */ /* 0x000e620000000800 */
[----:B---3--:R-:W-:-:S07]  /*4320*/  F2FP.F16.F32.PACK_AB R191, R2, R39 ;  /* 0x0000002702bf723e */ /* 0x008fce00000000ff */
[----:B------:R-:W-:Y:S08]  /*4330*/  MUFU.EX2 R47, R47 ;  /* 0x0000002f002f7308 */ /* 0x000ff00000000800 */
[----:B------:R2:W-:Y:S01]  /*4340*/  MUFU.EX2 R168, R31 ;  /* 0x0000001f00a87308 */ /* 0x0005e20000000800 */
[----:B-1----:R-:W-:-:S07]  /*4350*/  F2FP.F16.F32.PACK_AB R185, R20, R43 ;  /* 0x0000002b14b9723e */ /* 0x002fce00000000ff */
[----:B------:R-:W1:Y:S01]  /*4360*/  MUFU.EX2 R28, R49 ;  /* 0x00000031001c7308 */ /* 0x000e620000000800 */
[----:B--2---:R-:W-:Y:S01]  /*4370*/  FADD.FTZ R31, R85, R50 ;  /* 0x00000032551f7221 */ /* 0x004fe20000010000 */
[----:B------:R-:W-:-:S03]  /*4380*/  FADD.FTZ R50, R2, R29 ;  /* 0x0000001d02327221 */ /* 0x000fc60000010000 */
[----:B------:R-:W-:Y:S01]  /*4390*/  FADD.FTZ R52, R180, R31 ;  /* 0x0000001fb4347221 */ /* 0x000fe20000010000 */
[----:B------:R-:W-:Y:S01]  /*43a0*/  FADD.FTZ R29, R43, R50 ;  /* 0x000000322b1d7221 */ /* 0x000fe20000010000 */
[C---:B------:R-:W-:Y:S01]  /*43b0*/  F2FP.F16.F32.PACK_AB R180, R87.reuse, R180 ;  /* 0x000000b457b4723e */ /* 0x040fe200000000ff */
[----:B------:R-:W-:Y:S01]  /*43c0*/  MUFU.EX2 R51, R51 ;  /* 0x0000003300337308 */ /* 0x000fe20000000800 */
[----:B------:R-:W-:Y:S01]  /*43d0*/  FADD.FTZ R31, R87, R52 ;  /* 0x00000034571f7221 */ /* 0x000fe20000010000 */
[----:B------:R-:W-:-:S03]  /*43e0*/  FADD.FTZ R50, R20, R29 ;  /* 0x0000001d14327221 */ /* 0x000fc60000010000 */
[----:B------:R-:W-:Y:S01]  /*43f0*/  FADD.FTZ R52, R182, R31 ;  /* 0x0000001fb6347221 */ /* 0x000fe20000010000 */
[C---:B------:R-:W-:Y:S02]  /*4400*/  F2FP.F16.F32.PACK_AB R182, R89.reuse, R182 ;  /* 0x000000b659b6723e */ /* 0x040fe400000000ff */
[----:B------:R-:W2:Y:S01]  /*4410*/  MUFU.EX2 R38, R53 ;  /* 0x0000003500267308 */ /* 0x000ea20000000800 */
[----:B------:R-:W-:Y:S01]  /*4420*/  FADD.FTZ R29, R89, R52 ;  /* 0x00000034591d7221 */ /* 0x000fe20000010000 */
[----:B-1----:R-:W-:-:S06]  /*4430*/  F2FP.F16.F32.PACK_AB R187, R28, R47 ;  /* 0x0000002f1cbb723e */ /* 0x002fcc00000000ff */
[----:B------:R-:W-:Y:S08]  /*4440*/  MUFU.EX2 R55, R55 ;  /* 0x0000003700377308 */ /* 0x000ff00000000800 */
[----:B------:R1:W-:Y:S01]  /*4450*/  MUFU.EX2 R48, R27 ;  /* 0x0000001b00307308 */ /* 0x0003e20000000800 */
[----:B--2---:R-:W-:-:S07]  /*4460*/  F2FP.F16.F32.PACK_AB R181, R38, R51 ;  /* 0x0000003326b5723e */ /* 0x004fce00000000ff */
[----:B------:R-:W2:Y:S01]  /*4470*/  MUFU.EX2 R44, R57 ;  /* 0x00000039002c7308 */ /* 0x000ea20000000800 */
[----:B-1----:R-:W-:-:S04]  /*4480*/  FADD.FTZ R27, R47, R50 ;  /* 0x000000322f1b7221 */ /* 0x002fc80000010000 */
[----:B------:R-:W-:-:S03]  /*4490*/  FADD.FTZ R52, R28, R27 ;  /* 0x0000001b1c347221 */ /* 0x000fc60000010000 */
[----:B------:R-:W1:Y:S01]  /*44a0*/  MUFU.EX2 R24, R24 ;  /* 0x0000001800187308 */ /* 0x000e620000000800 */
[----:B------:R-:W-:-:S04]  /*44b0*/  FADD.FTZ R27, R51, R52 ;  /* 0x00000034331b7221 */ /* 0x000fc80000010000 */
[----:B------:R-:W-:-:S03]  /*44c0*/  FADD.FTZ R52, R38, R27 ;  /* 0x0000001b26347221 */ /* 0x000fc60000010000 */
[----:B------:R-:W-:Y:S01]  /*44d0*/  MUFU.EX2 R59, R59 ;  /* 0x0000003b003b7308 */ /* 0x000fe20000000800 */
[----:B--2---:R-:W-:-:S07]  /*44e0*/  F2FP.F16.F32.PACK_AB R183, R44, R55 ;  /* 0x000000372cb7723e */ /* 0x004fce00000000ff */
[----:B------:R2:W3:Y:S01]  /*44f0*/  MUFU.EX2 R91, R14 ;  /* 0x0000000e005b7308 */ /* 0x0004e20000000800 */
[----:B-1----:R-:W-:-:S07]  /*4500*/  FADD.FTZ R54, R24, R29 ;  /* 0x0000001d18367221 */ /* 0x002fce0000010000 */
[----:B------:R-:W1:Y:S01]  /*4510*/  MUFU.EX2 R46, R61 ;  /* 0x0000003d002e7308 */ /* 0x000e620000000800 */
[----:B--2---:R-:W-:-:S07]  /*4520*/  FFMA.FTZ R14, R60, R18, -R77 ;  /* 0x000000123c0e7223 */ /* 0x004fce000001084d */
[----:B------:R-:W2:Y:S01]  /*4530*/  MUFU.EX2 R26, R26 ;  /* 0x0000001a001a7308 */ /* 0x000ea20000000800 */
[C---:B---3--:R-:W-:Y:S01]  /*4540*/  FADD.FTZ R29, R91.reuse, R54 ;  /* 0x000000365b1d7221 */ /* 0x048fe20000010000 */
[----:B------:R-:W-:-:S06]  /*4550*/  F2FP.F16.F32.PACK_AB R176, R91, R24 ;  /* 0x000000185bb0723e */ /* 0x000fcc00000000ff */
[----:B------:R-:W3:Y:S01]  /*4560*/  MUFU.EX2 R63, R63 ;  /* 0x0000003f003f7308 */ /* 0x000ee20000000800 */
[----:B-1----:R-:W-:-:S07]  /*4570*/  F2FP.F16.F32.PACK_AB R177, R46, R59 ;  /* 0x0000003b2eb1723e */ /* 0x002fce00000000ff */
[----:B------:R1:W-:Y:S01]  /*4580*/  MUFU.EX2 R50, R7 ;  /* 0x0000000700327308 */ /* 0x0003e20000000800 */
[----:B--2---:R-:W-:Y:S01]  /*4590*/  FADD.FTZ R54, R26, R29 ;  /* 0x0000001d1a367221 */ /* 0x004fe20000010000 */
[----:B------:R-:W-:Y:S01]  /*45a0*/  F2FP.F16.F32.PACK_AB R178, R93, R26 ;  /* 0x0000001a5db2723e */ /* 0x000fe200000000ff */
[----:B------:R-:W-:Y:S02]  /*45b0*/  VIADD R29, R15, UR42 ;  /* 0x0000002a0f1d7c36 */ /* 0x000fe40008000000 */
[----:B------:R-:W-:-:S03]  /*45c0*/  FADD.FTZ R27, R93, R54 ;  /* 0x000000365d1b7221 */ /* 0x000fc60000010000 */
[----:B------:R-:W2:Y:S01]  /*45d0*/  MUFU.EX2 R34, R34 ;  /* 0x0000002200227308 */ /* 0x000ea20000000800 */
[----:B-1----:R-:W-:Y:S01]  /*45e0*/  FADD.FTZ R7, R55, R52 ;  /* 0x0000003437077221 */ /* 0x002fe20000010000 */
[----:B------:R-:W-:Y:S02]  /*45f0*/  R2UR UR6, R29 ;  /* 0x000000001d0672ca */ /* 0x000fe400000e0000 */
[----:B---3--:R-:W-:Y:S01]  /*4600*/  F2FP.F16.F32.PACK_AB R179, R48, R63 ;  /* 0x0000003f30b3723e */ /* 0x008fe200000000ff */
[----:B------:R-:W-:-:S03]  /*4610*/  FADD.FTZ R32, R44, R7 ;  /* 0x000000072c207221 */ /* 0x000fc60000010000 */
[----:B------:R-:W1:Y:S01]  /*4620*/  MUFU.EX2 R21, R21 ;  /* 0x0000001500157308 */ /* 0x000e620000000800 */
[----:B------:R-:W-:-:S04]  /*4630*/  FADD.FTZ R7, R59, R32 ;  /* 0x000000203b077221 */ /* 0x000fc80000010000 */
[----:B------:R-:W-:Y:S02]  /*4640*/  FADD.FTZ R32, R46, R7 ;  /* 0x000000072e207221 */ /* 0x000fe40000010000 */
[----:B------:R-:W-:Y:S01]  /*4650*/  UIADD3 UR4, UR6, UR4, URZ ;  /* 0x0000000406047290 */ /* 0x000fe2000fffe03f */
[----:B------:R-:W3:Y:S01]  /*4660*/  MUFU.EX2 R14, R14 ;  /* 0x0000000e000e7308 */ /* 0x000ee20000000800 */
[----:B------:R-:W-:Y:S01]  /*4670*/  FADD.FTZ R7, R63, R32 ;  /* 0x000000203f077221 */ /* 0x000fe20000010000 */
[----:B--2---:R-:W-:Y:S01]  /*4680*/  FADD.FTZ R36, R34, R27 ;  /* 0x0000001b22247221 */ /* 0x004fe20000010000 */
[C---:B------:R-:W-:Y:S02]  /*4690*/  F2FP.F16.F32.PACK_AB R172, R95.reuse, R34 ;  /* 0x000000225fac723e */ /* 0x040fe400000000ff */
[----:B------:R-:W-:Y:S01]  /*46a0*/  FADD.FTZ R26, R48, R7 ;  /* 0x00000007301a7221 */ /* 0x000fe20000010000 */
[----:B------:R-:W-:Y:S02]  /*46b0*/  FADD.FTZ R27, R95, R36 ;  /* 0x000000245f1b7221 */ /* 0x000fe40000010000 */
[----:B------:R-:W2:Y:S01]  /*46c0*/  MUFU.EX2 R65, R65 ;  /* 0x0000004100417308 */ /* 0x000ea20000000800 */
[----:B-1----:R-:W-:Y:S01]  /*46d0*/  FADD.FTZ R7, R21, R26 ;  /* 0x0000001a15077221 */ /* 0x002fe20000010000 */
[----:B------:R-:W-:-:S03]  /*46e0*/  F2FP.F16.F32.PACK_AB R173, R50, R21 ;  /* 0x0000001532ad723e */ /* 0x000fc600000000ff */
[----:B------:R-:W-:-:S03]  /*46f0*/  FADD.FTZ R26, R50, R7 ;  /* 0x00000007321a7221 */ /* 0x000fc60000010000 */
[----:B------:R-:W1:Y:S01]  /*4700*/  MUFU.EX2 R35, R35 ;  /* 0x0000002300237308 */ /* 0x000e620000000800 */
[----:B---3--:R-:W-:-:S07]  /*4710*/  FADD.FTZ R36, R14, R27 ;  /* 0x0000001b0e247221 */ /* 0x008fce0000010000 */
[----:B------:R-:W3:Y:S01]  /*4720*/  MUFU.EX2 R0, R67 ;  /* 0x0000004300007308 */ /* 0x000ee20000000800 */
[----:B--2---:R-:W-:-:S07]  /*4730*/  FADD.FTZ R7, R65, R26 ;  /* 0x0000001a41077221 */ /* 0x004fce0000010000 */
[----:B------:R-:W2:Y:S01]  /*4740*/  MUFU.EX2 R33, R33 ;  /* 0x0000002100217308 */ /* 0x000ea20000000800 */
[C---:B-1----:R-:W-:Y:S01]  /*4750*/  FADD.FTZ R36, R35.reuse, R36 ;  /* 0x0000002423247221 */ /* 0x042fe20000010000 */
[----:B------:R-:W-:-:S06]  /*4760*/  F2FP.F16.F32.PACK_AB R174, R35, R14 ;  /* 0x0000000e23ae723e */ /* 0x000fcc00000000ff */
[----:B------:R-:W1:Y:S01]  /*4770*/  MUFU.EX2 R69, R69 ;  /* 0x0000004500457308 */ /* 0x000e620000000800 */
[C---:B---3--:R-:W-:Y:S01]  /*4780*/  FADD.FTZ R30, R0.reuse, R7 ;  /* 0x00000007001e7221 */ /* 0x048fe20000010000 */
[----:B------:R-:W-:-:S06]  /*4790*/  F2FP.F16.F32.PACK_AB R175, R0, R65 ;  /* 0x0000004100af723e */ /* 0x000fcc00000000ff */
[----:B------:R-:W3:Y:S01]  /*47a0*/  MUFU.EX2 R24, R71 ;  /* 0x0000004700187308 */ /* 0x000ee20000000800 */
[----:B--2---:R-:W-:-:S04]  /*47b0*/  FADD.FTZ R27, R33, R36 ;  /* 0x00000024211b7221 */ /* 0x004fc80000010000 */
[C---:B------:R-:W-:Y:S01]  /*47c0*/  FADD.FTZ R32, R168.reuse, R27 ;  /* 0x0000001ba8207221 */ /* 0x040fe20000010000 */
[----:B------:R-:W-:Y:S02]  /*47d0*/  F2FP.F16.F32.PACK_AB R168, R168, R33 ;  /* 0x00000021a8a8723e */ /* 0x000fe400000000ff */
[----:B------:R-:W2:Y:S01]  /*47e0*/  MUFU.EX2 R25, R25 ;  /* 0x0000001900197308 */ /* 0x000ea20000000800 */
[----:B-1----:R-:W-:-:S07]  /*47f0*/  FADD.FTZ R7, R69, R30 ;  /* 0x0000001e45077221 */ /* 0x002fce0000010000 */
[----:B------:R-:W1:Y:S01]  /*4800*/  MUFU.EX2 R73, R73 ;  /* 0x0000004900497308 */ /* 0x000e620000000800 */
[C---:B---3--:R-:W-:Y:S01]  /*4810*/  FADD.FTZ R2, R24.reuse, R7 ;  /* 0x0000000718027221 */ /* 0x048fe20000010000 */
[----:B------:R-:W-:-:S06]  /*4820*/  F2FP.F16.F32.PACK_AB R169, R24, R69 ;  /* 0x0000004518a9723e */ /* 0x000fcc00000000ff */
[----:B------:R-:W3:Y:S01]  /*4830*/  MUFU.EX2 R26, R75 ;  /* 0x0000004b001a7308 */ /* 0x000ee20000000800 */
[----:B--2---:R-:W-:-:S04]  /*4840*/  FADD.FTZ R27, R25, R32 ;  /* 0x00000020191b7221 */ /* 0x004fc80000010000 */
[C---:B------:R-:W-:Y:S01]  /*4850*/  FADD.FTZ R14, R170.reuse, R27 ;  /* 0x0000001baa0e7221 */ /* 0x040fe20000010000 */
[----:B------:R-:W-:Y:S01]  /*4860*/  F2FP.F16.F32.PACK_AB R170, R170, R25 ;  /* 0x00000019aaaa723e */ /* 0x000fe200000000ff */
[----:B-1----:R-:W-:-:S04]  /*4870*/  FADD.FTZ R7, R73, R2 ;  /* 0x0000000249077221 */ /* 0x002fc80000010000 */
[C---:B---3--:R-:W-:Y:S01]  /*4880*/  FADD.FTZ R7, R26.reuse, R7 ;  /* 0x000000071a077221 */ /* 0x048fe20000010000 */
        /* <DEDUP_REMOVED lines=13> */
.L_x_3742:
[----:B------:R-:W-:-:S11]  /*4960*/  UISETP.NE.AND UP1, UPT, UR5, 0x1, UPT ;  /* 0x000000010500788c */ /* 0x000fd6000bf25270 */
[----:B------:R-:W-:Y:S02]  /*4970*/  @UP1 ULDC.64 UR6, c[0x0][0x9e8] ;  /* 0x00027a0000061ab9 */ /* 0x000fe40000000a00 */
[----:B------:R-:W-:-:S04]  /*4980*/  UIMAD.WIDE.U32 UR10, UR14, UR6, URZ ;  /* 0x000000060e0a72a5 */ /* 0x000fc8000f8e003f */
[----:B------:R-:W-:-:S12]  /*4990*/  @UP1 USHF.R.U32.HI UR14, URZ, UR7, UR11 ;  /* 0x000000073f0e1299 */ /* 0x000fd8000801160b */
.L_x_3743:
[----:B------:R-:W-:-:S04]  /*49a0*/  UIMAD UR5, UR14, UR5, UR5 ;  /* 0x000000050e0572a4 */ /* 0x000fc8000f8e0205 */
[----:B------:R-:W-:-:S04]  /*49b0*/  UISETP.LT.AND UP1, UPT, UR4, UR5, UPT ;  /* 0x000000050400728c */ /* 0x000fc8000bf21270 */
[----:B------:R-:W-:-:S12]  /*49c0*/  USEL UR4, UR4, UR5, UP1 ;  /* 0x0000000504047287 */ /* 0x000fd80008800000 */
.L_x_3741:
[----:B------:R-:W-:Y:S01]  /*49d0*/  UIMAD.WIDE UR4, UR4, 0x2aaaaaab, URZ ;  /* 0x2aaaaaab040478a5 */ /* 0x000fe2000f8e023f */
[----:B------:R-:W-:Y:S01]  /*49e0*/  IMAD.MOV.U32 R2, RZ, RZ, 0x3f800000 ;  /* 0x3f800000ff027424 */ /* 0x000fe200078e00ff */
[----:B------:R-:W-:Y:S01]  /*49f0*/  CS2R R118, SRZ ;  /* 0x0000000000767805 */ /* 0x000fe2000001ff00 */
[----:B------:R-:W-:Y:S01]  /*4a00*/  IMAD.MOV.U32 R0, RZ, RZ, 0x3f800000 ;  /* 0x3f800000ff007424 */ /* 0x000fe200078e00ff */
        /* <DEDUP_REMOVED lines=52> */
[----:B------:R-:W-:Y:S06]  /*4d50*/  @!P1 BRA `(.L_x_3744) ;  /* 0x0000003400609947 */ /* 0x000fec0003800000 */
[----:B------:R-:W-:Y:S01]  /*4d60*/  IMAD.IADD R20, R5, 0x1, R15 ;  /* 0x0000000105147824 */ /* 0x000fe200078e020f */
[----:B------:R-:W-:Y:S01]  /*4d70*/  ULDC UR46, c[0x0][0x9e4] ;  /* 0x00027900002e7ab9 */ /* 0x000fe20000000800 */
[----:B------:R-:W-:Y:S01]  /*4d80*/  IMAD.MOV.U32 R2, RZ, RZ, 0x3f800000 ;  /* 0x3f800000ff027424 */ /* 0x000fe200078e00ff */
[----:B------:R-:W-:Y:S01]  /*4d90*/  ULDC UR59, c[0x0][0x2e0] ;  /* 0x0000b800003b7ab9 */ /* 0x000fe20000000800 */
[----:B------:R-:W-:Y:S01]  /*4da0*/  IMAD.MOV.U32 R119, RZ, RZ, RZ ;  /* 0x000000ffff777224 */ /* 0x000fe200078e00ff */
[----:B------:R-:W-:Y:S01]  /*4db0*/  ULDC UR4, c[0x0][0x9d8] ;  /* 0x0002760000047ab9 */ /* 0x000fe20000000800 */
[----:B------:R-:W-:-:S05]  /*4dc0*/  ULDC UR58, c[0x0][0x9e0] ;  /* 0x00027800003a7ab9 */ /* 0x000fca0000000800 */
.L_x_3761:
[----:B------:R-:W-:-:S04]  /*4dd0*/  UIADD3 UR5, UR36, 0x1, URZ ;  /* 0x0000000124057890 */ /* 0x000fc8000fffe03f */
[----:B------:R-:W-:-:S04]  /*4de0*/  UISETP.NE.AND UP1, UPT, UR5, 0x2, UPT ;  /* 0x000000020500788c */ /* 0x000fc8000bf25270 */
[----:B------:R-:W-:Y:S02]  /*4df0*/  USEL UR40, URZ, 0x1, UP1 ;  /* 0x000000013f287887 */ /* 0x000fe40008800000 */
[----:B------:R-:W-:Y:S02]  /*4e00*/  USEL UR5, UR5, URZ, UP1 ;  /* 0x0000003f05057287 */ /* 0x000fe40008800000 */
[----:B------:R-:W-:Y:S01]  /*4e10*/  ULOP3.LUT UR40, UR39, UR40, URZ, 0x3c, !UPT ;  /* 0x0000002827287292 */ /* 0x000fe2000f8e3c3f */
[----:B------:R-:W-:Y:S11]  /*4e20*/  @!P0 BRA `(.L_x_3745) ;  /* 0x0000000000048947 */ /* 0x000ff60003800000 */
[----:B------:R-:W-:Y:S01]  /*4e30*/  BPT.TRAP 0x1 ;  /* 0x000000040000795c */ /* 0x000fe20000300000 */
.L_x_3745:
[----:B------:R-:W-:Y:S01]  /*4e40*/  ULEA UR7, UR5, UR37, 0x3 ;  /* 0x0000002505077291 */ /* 0x000fe2000f8e183f */
[----:B------:R-:W-:-:S05]  /*4e50*/  IMAD.U32 R18, RZ, RZ, UR40 ;  /* 0x00000028ff127e24 */ /* 0x000fca000f8e00ff */
[----:B------:R-:W-:-:S04]  /*4e60*/  SHF.L.U32 R18, R18, 0x1f, RZ ;  /* 0x0000001f12127819 */ /* 0x000fc800000006ff */
[----:B------:R1:W2:Y:S01]  /*4e70*/  SYNCS.PHASECHK.TRANS64.TRYWAIT P1, [UR7+0x30830], R18 ;  /* 0x03083012ff0075a7 */ /* 0x0002a20008020147 */
[----:B------:R-:W-:Y:S05]  /*4e80*/  @!P0 BRA `(.L_x_3746) ;  /* 0x0000000000048947 */ /* 0x000fea0003800000 */
[----:B------:R-:W-:Y:S01]  /*4e90*/  BPT.TRAP 0x1 ;  /* 0x000000040000795c */ /* 0x000fe20000300000 */
.L_x_3746:
[----:B--2---:R-:W-:Y:S05]  /*4ea0*/  @P1 BRA `(.L_x_3747) ;  /* 0x0000000000081947 */ /* 0x004fea0003800000 */
[----:B------:R-:W2:Y:S02]  /*4eb0*/  SYNCS.PHASECHK.TRANS64.TRYWAIT P1, [UR7+0x30830], R18 ;  /* 0x03083012ff0075a7 */ /* 0x000ea40008020147 */
[----:B--2---:R-:W-:Y:S05]  /*4ec0*/  @!P1 BRA `(.L_x_3748) ;  /* 0x000000ec00689947 */ /* 0x004fea0003800000 */
.L_x_3747:
[----:B------:R-:W-:Y:S01]  /*4ed0*/  R2UR UR52, R12 ;  /* 0x000000000c3472ca */ /* 0x000fe200000e0000 */
[----:B------:R-:W-:Y:S01]  /*4ee0*/  UIMAD UR6, UR5, 0x900, UR38 ;  /* 0x00000900050678a4 */ /* 0x000fe2000f8e0226 */
        /* <DEDUP_REMOVED lines=13> */
[----:B------:R-:W-:Y:S01]  /*4fc0*/  HGMMA.64x96x16.F32 R120, gdesc[UR52], RZ, !UPT, gsb0 ;  /* 0x01600000347879f0 */ /* 0x000fe2000c0008ff */
        /* <DEDUP_REMOVED lines=108> */
[----:B------:R-:W-:Y:S01]  /*5690*/  HGMMA.64x96x16.F32 R120, gdesc[UR52], R120, gsb0 ;  /* 0x01600000347879f0 */ /* 0x000fe20008000878 */
[----:B------:R-:W-:Y:S01]  /*56a0*/  R2UR UR52, R8 ;  /* 0x00000000083472ca */ /* 0x000fe200000e0000 */
[----:B------:R-:W-:Y:S01]  /*56b0*/  UIADD3 UR54, UR6, 0x4, URZ ;  /* 0x0000000406367890 */ /* 0x000fe2000fffe03f */
[----:B------:R-:W-:Y:S01]  /*56c0*/  R2UR UR53, R9 ;  /* 0x00000000093572ca */ /* 0x000fe200000e0000 */
[----:B------:R-:W-:Y:S01]  /*56d0*/  UMOV UR55, 0x40000040 ;  /* 0x4000004000377882 */ /* 0x000fe20000000000 */
[----:B------:R-:W-:Y:S01]  /*56e0*/  FMUL.FTZ R119, R119, R2 ;  /* 0x0000000277777220 */ /* 0x000fe20000410000 */
[----:B------:R-:W-:-:S02]  /*56f0*/  WARPGROUP.DEPBAR.LE gsb0, 0x0 ;  /* 0x00008000000079c5 */ /* 0x000fc40000010000 */
[----:B------:R-:W-:-:S08]  /*5700*/  WARPGROUP.ARRIVE ;  /* 0x00000000000079c5 */ /* 0x000fd00000000000 */
[----:B------:R-:W-:Y:S01]  /*5710*/  HGMMA.64x96x16.F32 R120, gdesc[UR52], R120, gsb0 ;  /* 0x01600000347879f0 */ /* 0x000fe20008000878 */
[----:B------:R-:W-:Y:S01]  /*5720*/  UIADD3 UR54, UR6, 0x606, URZ ;  /* 0x0000060606367890 */ /* 0x000fe2000fffe03f */
[----:B------:R-:W-:Y:S01]  /*5730*/  UMOV UR52, UR56 ;  /* 0x0000003800347c82 */ /* 0x000fe20008000000 */
[----:B------:R-:W-:Y:S01]  /*5740*/  UMOV UR53, UR57 ;  /* 0x0000003900357c82 */ /* 0x000fe20008000000 */
[----:B------:R-:W-:Y:S01]  /*5750*/  UMOV UR55, 0x40000040 ;  /* 0x4000004000377882 */ /* 0x000fe20000000000 */
        /* <DEDUP_REMOVED lines=28> */
[----:B------:R-:W-:Y:S05]  /*5920*/  @!P0 BRA `(.L_x_3749) ;  /* 0x0000000000048947 */ /* 0x000fea0003800000 */
[----:B------:R-:W-:Y:S01]  /*5930*/  BPT.TRAP 0x1 ;  /* 0x000000040000795c */ /* 0x000fe20000300000 */
.L_x_3749:
[----:B------:R-:W-:Y:S01]  /*5940*/  ULEA UR6, UR36, UR37, 0x3 ;  /* 0x0000002524067291 */ /* 0x000fe2000f8e183f */
[----:B------:R-:W-:-:S05]  /*5950*/  IMAD.U32 R0, RZ, RZ, UR39 ;  /* 0x00000027ff007e24 */ /* 0x000fca000f8e00ff */
[----:B------:R-:W-:-:S04]  /*5960*/  SHF.L.U32 R0, R0, 0x1f, RZ ;  /* 0x0000001f00007819 */ /* 0x000fc800000006ff */
[----:B------:R3:W4:Y:S01]  /*5970*/  SYNCS.PHASECHK.TRANS64.TRYWAIT P1, [UR6+0x30850], R0 ;  /* 0x03085000ff0075a7 */ /* 0x0007220008020146 */
[----:B------:R-:W-:Y:S05]  /*5980*/  @!P0 BRA `(.L_x_3750) ;  /* 0x0000000000048947 */ /* 0x000fea0003800000 */
[----:B------:R-:W-:Y:S01]  /*5990*/  BPT.TRAP 0x1 ;  /* 0x000000040000795c */ /* 0x000fe20000300000 */
.L_x_3750:
[----:B----4-:R-:W-:Y:S05]  /*59a0*/  @P1 BRA `(.L_x_3751) ;  /* 0x0000000000081947 */ /* 0x010fea0003800000 */
[----:B------:R-:W4:Y:S02]  /*59b0*/  SYNCS.PHASECHK.TRANS64.TRYWAIT P1, [UR6+0x30850], R0 ;  /* 0x03085000ff0075a7 */ /* 0x000f240008020146 */
[----:B----4-:R-:W-:Y:S05]  /*59c0*/  @!P1 BRA `(.L_x_3752) ;  /* 0x000000e000c09947 */ /* 0x010fea0003800000 */
.L_x_3751:
[----:B------:R-:W-:Y:S01]  /*59d0*/  UIADD3 UR10, UR37, 0x400, URZ ;  /* 0x00000400250a7890 */ /* 0x000fe2000fffe03f */
[----:B------:R-:W-:Y:S01]  /*59e0*/  WARPGROUP.ARRIVE ;  /* 0x00000000000079c5 */ /* 0x000fe20000000000 */
[----:B------:R-:W-:-:S05]  /*59f0*/  UMOV UR11, 0x40000040 ;  /* 0x40000040000b7882 */ /* 0x000fca0000000000 */
[----:B------:R-:W4:Y:S01]  /*5a00*/  S2R R216, SR_TID.X ;  /* 0x0000000000d87919 */ /* 0x000f220000002100 */
        /* <DEDUP_REMOVED lines=12> */
[----:B------:R-:W-:Y:S01]  /*5ad0*/  UIMAD UR14, UR36, 0x900, UR10 ;  /* 0x00000900240e78a4 */ /* 0x000fe2000f8e020a */
[----:B------:R-:W1:Y:S01]  /*5ae0*/  LDC R160, c[0x0][0x288] ;  /* 0x0000a200ffa07b82 */ /* 0x000e620000000800 */
[----:B------:R-:W-:Y:S01]  /*5af0*/  FMUL.FTZ R2, R120, UR4 ;  /* 0x0000000478027c20 */ /* 0x000fe20008410000 */
[----:B------:R-:W-:-:S02]  /*5b00*/  IMAD.U32 R120, RZ, RZ, UR7 ;  /* 0x00000007ff787e24 */ /* 0x000fc4000f8e00ff */
[----:B---3--:R-:W-:Y:S01]  /*5b10*/  FMUL.FTZ R0, R122, UR4 ;  /* 0x000000047a007c20 */ /* 0x008fe20008410000 */
[----:B------:R-:W-:Y:S01]  /*5b20*/  FMUL.FTZ R21, R126, UR4 ;  /* 0x000000047e157c20 */ /* 0x000fe20008410000 */
[----:B------:R-:W-:Y:S01]  /*5b30*/  FMUL.FTZ R122, R127, UR4 ;  /* 0x000000047f7a7c20 */ /* 0x000fe20008410000 */
[----:B------:R-:W-:Y:S01]  /*5b40*/  UMOV UR10, UR14 ;  /* 0x0000000e000a7c82 */ /* 0x000fe20008000000 */
[----:B------:R-:W-:Y:S01]  /*5b50*/  FMUL.FTZ R126, R135, UR4 ;  /* 0x00000004877e7c20 */ /* 0x000fe20008410000 */
[----:B------:R-:W-:Y:S01]  /*5b60*/  HGMMA.64x192x16.F32 R24, R188, gdesc[UR8].tnspB, R24, gsb0 ;  /* 0x42e00008bc187df0 */ /* 0x000fe20008000818 */
[----:B------:R-:W-:Y:S01]  /*5b70*/  UIADD3 UR10, UR14, 0x80, URZ ;  /* 0x000000800e0a7890 */ /* 0x000fe2000fffe03f */
[----:B------:R-:W-:Y:S01]  /*5b80*/  FMUL.FTZ R127, R138, UR4 ;  /* 0x000000048a7f7c20 */ /* 0x000fe20008410000 */
[----:B------:R-:W-:Y:S01]  /*5b90*/  UMOV UR11, 0x40000040 ;  /* 0x40000040000b7882 */ /* 0x000fe20000000000 */
[----:B------:R-:W-:Y:S01]  /*5ba0*/  FMUL.FTZ R138, R154, UR4 ;  /* 0x000000049a8a7c20 */ /* 0x000fe20008410000 */
[----:B------:R-:W-:Y:S01]  /*5bb0*/  FMUL.FTZ R135, R162, UR4 ;  /* 0x00000004a2877c20 */ /* 0x000fe20008410000 */
[----:B------:R-:W-:Y:S01]  /*5bc0*/  FMUL.FTZ R154, R157, UR4 ;  /* 0x000000049d9a7c20 */ /* 0x000fe20008410000 */
[----:B------:R-:W-:Y:S01]  /*5bd0*/  FMUL.FTZ R162, R165, UR4 ;  /* 0x00000004a5a27c20 */ /* 0x000fe20008410000 */
[----:B------:R-:W2:Y:S01]  /*5be0*/  MUFU.TANH R2, R2 ;  /* 0x0000000200027308 */ /* 0x000ea20000002400 */
[----:B----4-:R-:W-:-:S07]  /*5bf0*/  LOP3.LUT P1, RZ, R216, 0x7f, RZ, 0xc0, !PT ;  /* 0x0000007fd8ff7812 */ /* 0x010fce000782c0ff */
[----:B------:R-:W3:Y:S06]  /*5c00*/  MUFU.TANH R0, R0 ;  /* 0x0000000000007308 */ /* 0x000eec0000002400 */
[----:B------:R-:W-:Y:S02]  /*5c10*/  @!P1 VIADD R120, R120, 0x30840 ;  /* 0x0003084078789836 */ /* 0x000fe40000000000 */
[----:B------:R-:W4:Y:S03]  /*5c20*/  MUFU.TANH R18, R18 ;  /* 0x0000001200127308 */ /* 0x000f260000002400 */
[----:B------:R-:W-:-:S05]  /*5c30*/  @!P1 PRMT R120, RZ, 0x654, R120 ;  /* 0x00000654ff789816 */ /* 0x000fca0000000078 */
        /* <DEDUP_REMOVED lines=18> */
[----:B------:R-:W-:Y:S01]  /*5d60*/  HGMMA.64x192x16.F32 R24, R184, gdesc[UR8].tnspB, R24, gsb0 ;  /* 0x42e00008b8187df0 */ /* 0x000fe20008000818 */
[----:B------:R-:W-:Y:S01]  /*5d70*/  UIADD3 UR10, UR14, 0x100, URZ ;  /* 0x000001000e0a7890 */ /* 0x000fe2000fffe03f */
[----:B------:R-:W-:Y:S01]  /*5d80*/  UMOV UR11, 0x40000040 ;  /* 0x40000040000b7882 */ /* 0x000fe20000000000 */
[----:B------:R-:W-:Y:S02]  /*5d90*/  WARPGROUP.DEPBAR.LE gsb0, 0x0 ;  /* 0x00008000000079c5 */ /* 0x000fe40000010000 */
[----:B------:R-:W-:Y:S01]  /*5da0*/  WARPGROUP.ARRIVE ;  /* 0x00000000000079c5 */ /* 0x000fe20000000000 */
[----:B------:R-:W-:Y:S01]  /*5db0*/  FMUL.FTZ R185, R133, UR4 ;  /* 0x0000000485b97c20 */ /* 0x000fe20008410000 */
[----:B------:R-:W-:Y:S01]  /*5dc0*/  FMUL.FTZ R187, R136, UR4 ;  /* 0x0000000488bb7c20 */ /* 0x000fe20008410000 */
[----:B------:R-:W-:Y:S01]  /*5dd0*/  FMUL.FTZ R133, R151, UR4 ;  /* 0x0000000497857c20 */ /* 0x000fe20008410000 */
[----:B------:R-:W-:-:S11]  /*5de0*/  FMUL.FTZ R136, R163, UR4 ;  /* 0x00000004a3887c20 */ /* 0x000fd60008410000 */
[----:B------:R-:W-:Y:S01]  /*5df0*/  HGMMA.64x192x16.F32 R24, R180, gdesc[UR8].tnspB, R24, gsb0 ;  /* 0x42e00008b4187df0 */ /* 0x000fe20008000818 */
[----:B------:R-:W-:Y:S01]  /*5e00*/  UIADD3 UR10, UR14, 0x180, URZ ;  /* 0x000001800e0a7890 */ /* 0x000fe2000fffe03f */
[----:B------:R-:W1:Y:S01]  /*5e10*/  MUFU.TANH R185, R185 ;  /* 0x000000b900b97308 */ /* 0x000e620000002400 */
[----:B------:R-:W-:-:S07]  /*5e20*/  UMOV UR11, 0x40000040 ;  /* 0x40000040000b7882 */ /* 0x000fce0000000000 */
        /* <DEDUP_REMOVED lines=10> */
[----:B------:R-:W-:Y:S01]  /*5ed0*/  HGMMA.64x192x16.F32 R24, R176, gdesc[UR8].tnspB, R24, gsb0 ;  /* 0x42e00008b0187df0 */ /* 0x000fe20008000818 */
[----:B------:R-:W-:Y:S01]  /*5ee0*/  UIADD3 UR10, UR14, 0x200, URZ ;  /* 0x000002000e0a7890 */ /* 0x000fe2000fffe03f */
[----:B------:R-:W-:Y:S01]  /*5ef0*/  FMUL.FTZ R158, R161, UR4 ;  /* 0x00000004a19e7c20 */ /* 0x000fe20008410000 */
[----:B------:R-:W-:Y:S01]  /*5f00*/  UMOV UR11, 0x40000040 ;  /* 0x40000040000b7882 */ /* 0x000fe20000000000 */
[----:B------:R-:W1:Y:S08]  /*5f10*/  MUFU.TANH R181, R181 ;  /* 0x000000b500b57308 */ /* 0x000e700000002400 */
[----:B------:R-:W1:Y:S08]  /*5f20*/  MUFU.TANH R183, R183 ;  /* 0x000000b700b77308 */ /* 0x000e700000002400 */
[----:B------:R-:W1:Y:S08]  /*5f30*/  MUFU.TANH R129, R129 ;  /* 0x0000008100817308 */ /* 0x000e700000002400 */
        /* <DEDUP_REMOVED lines=46> */
[----:B------:R-:W2:Y:S01]  /*6220*/  MUFU.TANH R140, R140 ;  /* 0x0000008c008c7308 */ /* 0x000ea20000002400 */
[----:B------:R-:W-:-:S02]  /*6230*/  WARPGROUP.DEPBAR.LE gsb0, 0x0 ;  /* 0x00008000000079c5 */ /* 0x000fc40000010000 */
[----:B------:R-:W-:Y:S01]  /*6240*/  FMUL.FTZ R168, R164, UR4 ;  /* 0x00000004a4a87c20 */ /* 0x000fe20008410000 */
[----:B------:R-:W-:Y:S01]  /*6250*/  IMAD R164, R19, -0x60, RZ ;  /* 0xffffffa013a47824 */ /* 0x000fe200078e02ff */
[----:B------:R1:W-:Y:S01]  /*6260*/  @!P1 SYNCS.ARRIVE.TRANS64.RED.A1T0 RZ, [R120+URZ], RZ ;  /* 0x000000ff78ff99a7 */ /* 0x0003e2000810043f */
[----:B------:R-:W-:Y:S02]  /*6270*/  PLOP3.LUT P1, PT, PT, PT, UP0, 0x40, 0x0 ;  /* 0x000000000000781c */ /* 0x000fe40003f2e808 */
[----:B------:R-:W-:Y:S01]  /*6280*/  IMAD R121, R17, UR59, R164 ;  /* 0x0000003b11797c24 */ /* 0x000fe2000f8e02a4 */
[----:B------:R-:W2:Y:S04]  /*6290*/  MUFU.TANH R168, R168 ;  /* 0x000000a800a87308 */ /* 0x000ea80000002400 */
[----:B-1----:R-:W-:Y:S01]  /*62a0*/  IADD3 R121, R121, 0x1, -R160 ;  /* 0x0000000179797810 */ /* 0x002fe20007ffe8a0 */
[----:B------:R-:W-:-:S04]  /*62b0*/  IMAD R160, R16, -0x2, R164 ;  /* 0xfffffffe10a07824 */ /* 0x000fc800078e02a4 */
[----:B------:R-:W-:-:S04]  /*62c0*/  IMAD R121, R16, -0x2, R121 ;  /* 0xfffffffe10797824 */ /* 0x000fc800078e0279 */
[C---:B------:R-:W-:Y:S02]  /*62d0*/  VIADD R170, R121.reuse, UR58 ;  /* 0x0000003a79aa7c36 */ /* 0x040fe40008000000 */
[----:B------:R-:W-:Y:S02]  /*62e0*/  VIADD R166, R121, UR45 ;  /* 0x0000002d79a67c36 */ /* 0x000fe40008000000 */
[C---:B------:R-:W-:Y:S02]  /*62f0*/  IMAD.IADD R182, R5.reuse, 0x1, R170 ;  /* 0x0000000105b67824 */ /* 0x040fe400078e02aa */
[----:B------:R-:W-:Y:S01]  /*6300*/  IMAD.IADD R180, R5, 0x1, R166 ;  /* 0x0000000105b47824 */ /* 0x000fe200078e02a6 */
[----:B--234-:R-:W-:Y:S06]  /*6310*/  @P1 BRA `(.L_x_3753) ;  /* 0x0000000000581947 */ /* 0x01cfec0003800000 */
[----:B------:R-:W-:Y:S01]  /*6320*/  ISETP.GT.AND P1, PT, R20, -0x1, PT ;  /* 0xffffffff1400780c */ /* 0x000fe20003f24270 */
[----:B------:R-:W-:-:S12]  /*6330*/  BSSY B0, `(.L_x_3754) ;  /* 0x0000011000007945 */ /* 0x000fd80003800000 */
        /* <DEDUP_REMOVED lines=9> */
.L_x_3755:
[----:B------:R-:W-:-:S05]  /*63d0*/  IMAD.U32 R149, RZ, RZ, UR46 ;  /* 0x0000002eff957e24 */ /* 0x000fca000f8e00ff */
[----:B------:R-:W-:-:S13]  /*63e0*/  ISETP.NE.AND P1, PT, R149, 0x1, PT ;  /* 0x000000019500780c */ /* 0x000fda0003f25270 */
[----:B------:R-:W1:Y:S01]  /*63f0*/  @P1 LDC.64 R120, c[0x0][0x9e8] ;  /* 0x00027a00ff781b82 */ /* 0x000e620000000a00 */
[----:B------:R-:W-:-:S04]  /*6400*/  @P1 IMAD.IADD R147, R5, 0x1, R15 ;  /* 0x0000000105931824 */ /* 0x000fc800078e020f */
[----:B-1----:R-:W-:-:S04]  /*6410*/  @P1 IMAD.HI.U32 R120, R147, R120, RZ ;  /* 0x0000007893781227 */ /* 0x002fc800078e00ff */
[----:B------:R-:W-:Y:S01]  /*6420*/  IMAD.MOV.U32 R147, RZ, RZ, R20 ;  /* 0x000000ffff937224 */ /* 0x000fe200078e0014 */
[----:B------:R-:W-:-:S07]  /*6430*/  @P1 SHF.R.U32.HI R147, RZ, R121, R120 ;  /* 0x00000079ff931219 */ /* 0x000fce0000011678 */
.L_x_3756:
[----:B------:R-:W-:Y:S05]  /*6440*/  BSYNC B0 ;  /* 0x0000000000007941 */ /* 0x000fea0003800000 */
.L_x_3754:
[----:B------:R-:W-:-:S05]  /*6450*/  IMAD R121, R147, R149, R160 ;  /* 0x0000009593797224 */ /* 0x000fca00078e02a0 */
[----:B------:R-:W-:Y:S02]  /*6460*/  VIADDMNMX R182, R121, R149, R182, PT ;  /* 0x0000009579b67246 */ /* 0x000fe400038001b6 */
[----:B------:R-:W-:-:S07]  /*6470*/  VIMNMX R180, R180, R121, !PT ;  /* 0x00000079b4b47248 */ /* 0x000fce0007fe0100 */
.L_x_3753:
        /* <DEDUP_REMOVED lines=62> */
[----:B------:R-:W-:Y:S01]  /*6860*/  FSEL R151, R144, -INF , !P3 ;  /* 0xff80000090977808 */ /* 0x000fe20005800000 */
[----:B------:R-:W-:Y:S01]  /*6870*/  IMAD.IADD R144, R6, 0x1, R166 ;  /* 0x0000000106907824 */ /* 0x000fe200078e02a6 */
        /* <DEDUP_REMOVED lines=46> */
[----:B------:R-:W-:Y:S01]  /*6b60*/  FSEL R223, R2, -INF , !P6 ;  /* 0xff80000002df7808 */ /* 0x000fe20007000000 */
[----:B------:R-:W-:Y:S01]  /*6b70*/  IMAD.IADD R2, R6, 0x1, R170 ;  /* 0x0000000106027824 */ /* 0x000fe200078e02aa */
[----:B------:R-:W-:-:S04]  /*6b80*/  ISETP.GE.AND P6, PT, R164, 0x5a, PT ;  /* 0x0000005aa400780c */ /* 0x000fc80003fc6270 */
[----:B------:R-:W-:Y:S02]  /*6b90*/  P2R R146, PR, RZ, 0x40 ;  /* 0x00000040ff927803 */ /* 0x000fe40000000000 */
[----:B------:R-:W-:-:S04]  /*6ba0*/  ISETP.GT.AND P6, PT, R180, 0x59, !P6 ;  /* 0x00000059b400780c */ /* 0x000fc800077c4270 */
[----:B------:R-:W-:-:S04]  /*6bb0*/  ISETP.LT.OR P6, PT, R182, 0x5a, P6 ;  /* 0x0000005ab600780c */ /* 0x000fc800037c1670 */
[----:B------:R-:W-:Y:S02]  /*6bc0*/  FSEL R143, R162, -INF , !P6 ;  /* 0xff800000a28f7808 */ /* 0x000fe40007000000 */
[----:B------:R-:W-:-:S13]  /*6bd0*/  PLOP3.LUT P6, PT, PT, PT, UP0, 0x40, 0x0 ;  /* 0x000000000000781c */ /* 0x000fda0003fce808 */
[----:B------:R-:W-:Y:S05]  /*6be0*/  @P6 BRA `(.L_x_3757) ;  /* 0x0000000000546947 */ /* 0x000fea0003800000 */
        /* <DEDUP_REMOVED lines=12> */
.L_x_3759:
[----:B------:R-:W-:-:S05]  /*6cb0*/  IMAD.U32 R150, RZ, RZ, UR46 ;  /* 0x0000002eff967e24 */ /* 0x000fca000f8e00ff */
[----:B------:R-:W-:-:S13]  /*6cc0*/  ISETP.NE.AND P6, PT, R150, 0x1, PT ;  /* 0x000000019600780c */ /* 0x000fda0003fc5270 */
[----:B------:R-:W1:Y:S02]  /*6cd0*/  @P6 LDC.64 R120, c[0x0][0x9e8] ;  /* 0x00027a00ff786b82 */ /* 0x000e640000000a00 */
[----:B-1----:R-:W-:-:S05]  /*6ce0*/  @P6 IMAD.HI.U32 R120, R189, R120, RZ ;  /* 0x00000078bd786227 */ /* 0x002fca00078e00ff */
[----:B------:R-:W-:-:S07]  /*6cf0*/  @P6 SHF.R.U32.HI R189, RZ, R121, R120 ;  /* 0x00000079ffbd6219 */ /* 0x000fce0000011678 */
.L_x_3760:
[----:B------:R-:W-:Y:S05]  /*6d00*/  BSYNC B0 ;  /* 0x0000000000007941 */ /* 0x000fea0003800000 */
.L_x_3758:
[----:B------:R-:W-:-:S05]  /*6d10*/  IMAD R189, R189, R150, R160 ;  /* 0x00000096bdbd7224 */ /* 0x000fca00078e02a0 */
[----:B------:R-:W-:Y:S02]  /*6d20*/  VIADDMNMX R2, R189, R150, R2, PT ;  /* 0x00000096bd027246 */ /* 0x000fe40003800102 */
[----:B------:R-:W-:-:S07]  /*6d30*/  VIMNMX R144, R144, R189, !PT ;  /* 0x000000bd90907248 */ /* 0x000fce0007fe0100 */
.L_x_3757:
[C---:B------:R-:W-:Y:S01]  /*6d40*/  ISETP.GT.AND P1, PT, R144.reuse, 0x1, !P1 ;  /* 0x000000019000780c */ /* 0x040fe20004f24270 */
[----:B------:R-:W-:Y:S01]  /*6d50*/  UMOV UR39, UR40 ;  /* 0x0000002800277c82 */ /* 0x000fe20008000000 */
[----:B------:R-:W-:Y:S01]  /*6d60*/  ISETP.GT.AND P2, PT, R144, 0x8, !P2 ;  /* 0x000000089000780c */ /* 0x000fe20005744270 */
[----:B------:R-:W-:Y:S01]  /*6d70*/  UMOV UR36, UR5 ;  /* 0x0000000500247c82 */ /* 0x000fe20008000000 */
[C---:B------:R-:W-:Y:S02]  /*6d80*/  ISETP.LT.OR P1, PT, R2.reuse, 0x2, P1 ;  /* 0x000000020200780c */ /* 0x040fe40000f21670 */
[----:B------:R-:W-:Y:S02]  /*6d90*/  ISETP.LT.OR P2, PT, R2, 0x9, P2 ;  /* 0x000000090200780c */ /* 0x000fe40001741670 */
        /* <DEDUP_REMOVED lines=29> */
[----:B------:R-:W-:Y:S02]  /*6f70*/  ISETP.GT.AND P1, PT, R144, 0x19, !P2 ;  /* 0x000000199000780c */ /* 0x000fe40005724270 */
[----:B------:R-:W-:Y:S02]  /*6f80*/  ISETP.NE.AND P2, PT, R211, RZ, PT ;  /* 0x000000ffd300720c */ /* 0x000fe40003f45270 */
[----:B------:R-:W-:-:S02]  /*6f90*/  ISETP.LT.OR P1, PT, R2, 0x1a, P1 ;  /* 0x0000001a0200780c */ /* 0x000fc40000f21670 */
[----:B------:R-:W-:Y:S02]  /*6fa0*/  FMNMX.FTZ R18, R171, R18, !PT ;  /* 0x00000012ab127209 */ /* 0x000fe40007810000 */
[----:B------:R-:W-:Y:S02]  /*6fb0*/  FSEL R215, R126, -INF , !P1 ;  /* 0xff8000007ed77808 */ /* 0x000fe40004800000 */
[----:B------:R-:W-:Y:S02]  /*6fc0*/  ISETP.GT.AND P1, PT, R144, 0x20, !P6 ;  /* 0x000000209000780c */ /* 0x000fe40007724270 */
[----:B------:R-:W-:Y:S02]  /*6fd0*/  ISETP.NE.AND P6, PT, R213, RZ, PT ;  /* 0x000000ffd500720c */ /* 0x000fe40003fc5270 */
        /* <DEDUP_REMOVED lines=22> */
[----:B------:R-:W-:Y:S02]  /*7140*/  FMNMX.FTZ R18, R163, R18, !PT ;  /* 0x00000012a3127209 */ /* 0x000fe40007810000 */
[----:B------:R-:W-:Y:S02]  /*7150*/  FSEL R211, R130, -INF , !P1 ;  /* 0xff80000082d37808 */ /* 0x000fe40004800000 */
[----:B------:R-:W-:Y:S02]  /*7160*/  ISETP.NE.AND P1, PT, R178, RZ, PT ;  /* 0x000000ffb200720c */ /* 0x000fe40003f25270 */
[----:B------:R-:W-:-:S02]  /*7170*/  FMNMX.FTZ R18, R165, R18, !PT ;  /* 0x00000012a5127209 */ /* 0x000fc40007810000 */
[----:B------:R-:W-:Y:S02]  /*7180*/  ISETP.GT.AND P1, PT, R144, 0x30, !P1 ;  /* 0x000000309000780c */ /* 0x000fe40004f24270 */
[----:B------:R-:W-:Y:S02]  /*7190*/  FMNMX.FTZ R18, R167, R18, !PT ;  /* 0x00000012a7127209 */ /* 0x000fe40007810000 */
[----:B------:R-:W-:Y:S02]  /*71a0*/  ISETP.LT.OR P1, PT, R2, 0x31, P1 ;  /* 0x000000310200780c */ /* 0x000fe40000f21670 */
[----:B------:R-:W-:Y:S02]  /*71b0*/  FMNMX.FTZ R18, R145, R18, !PT ;  /* 0x0000001291127209 */ /* 0x000fe40007810000 */
[----:B------:R-:W-:Y:S02]  /*71c0*/  FSEL R131, R131, -INF , !P1 ;  /* 0xff80000083837808 */ /* 0x000fe40004800000 */
[----:B------:R-:W-:-:S02]  /*71d0*/  ISETP.NE.AND P1, PT, R208, RZ, PT ;  /* 0x000000ffd000720c */ /* 0x000fc40003f25270 */
[----:B------:R-:W-:Y:S02]  /*71e0*/  FMNMX.FTZ R122, R143, R18, !PT ;  /* 0x000000128f7a7209 */ /* 0x000fe40007810000 */
[C---:B------:R-:W-:Y:S01]  /*71f0*/  ISETP.GT.AND P1, PT, R144.reuse, 0x31, !P1 ;  /* 0x000000319000780c */ /* 0x040fe20004f24270 */
[----:B------:R-:W1:Y:S01]  /*7200*/  LDC R18, c[0x0][0x988] ;  /* 0x00026200ff127b82 */ /* 0x000e620000000800 */
[----:B------:R-:W-:Y:S01]  /*7210*/  ISETP.GT.AND P3, PT, R144, 0x50, !P3 ;  /* 0x000000509000780c */ /* 0x000fe20005f64270 */
[----:B------:R-:W2:Y:S01]  /*7220*/  SHFL.BFLY PT, R21, R122, 0x2, 0x1f ;  /* 0x0c401f007a157f89 */ /* 0x000ea200000e0000 */
[----:B------:R-:W-:Y:S02]  /*7230*/  ISETP.LT.OR P1, PT, R2, 0x32, P1 ;  /* 0x000000320200780c */ /* 0x000fe40000f21670 */
[----:B------:R-:W-:Y:S02]  /*7240*/  ISETP.GT.AND P4, PT, R144, 0x51, !P4 ;  /* 0x000000519000780c */ /* 0x000fe40006784270 */
[----:B------:R-:W-:-:S02]  /*7250*/  FSEL R121, R132, -INF , !P1 ;  /* 0xff80000084797808 */ /* 0x000fc40004800000 */
[----:B------:R-:W-:Y:S02]  /*7260*/  ISETP.NE.AND P1, PT, R210, RZ, PT ;  /* 0x000000ffd200720c */ /* 0x000fe40003f25270 */
[----:B------:R-:W-:Y:S02]  /*7270*/  ISETP.LT.OR P3, PT, R2, 0x51, P3 ;  /* 0x000000510200780c */ /* 0x000fe40001f61670 */
[C---:B------:R-:W-:Y:S02]  /*7280*/  ISETP.GT.AND P1, PT, R144.reuse, 0x38, !P1 ;  /* 0x000000389000780c */ /* 0x040fe40004f24270 */
[----:B------:R-:W-:Y:S02]  /*7290*/  ISETP.GT.AND P5, PT, R144, 0x58, !P5 ;  /* 0x000000589000780c */ /* 0x000fe40006fa4270 */
[C---:B------:R-:W-:Y:S02]  /*72a0*/  ISETP.LT.OR P1, PT, R2.reuse, 0x39, P1 ;  /* 0x000000390200780c */ /* 0x040fe40000f21670 */
[----:B------:R-:W-:-:S02]  /*72b0*/  ISETP.LT.OR P4, PT, R2, 0x52, P4 ;  /* 0x000000520200780c */ /* 0x000fc40002781670 */
[----:B------:R-:W-:Y:S02]  /*72c0*/  FSEL R127, R134, -INF , !P1 ;  /* 0xff800000867f7808 */ /* 0x000fe40004800000 */
[----:B------:R-:W-:Y:S02]  /*72d0*/  ISETP.NE.AND P1, PT, R212, RZ, PT ;  /* 0x000000ffd400720c */ /* 0x000fe40003f25270 */
[----:B------:R-:W-:Y:S02]  /*72e0*/  ISETP.LT.OR P5, PT, R2, 0x59, P5 ;  /* 0x000000590200780c */ /* 0x000fe40002fa1670 */
[----:B------:R-:W-:Y:S02]  /*72f0*/  ISETP.GT.AND P1, PT, R144, 0x39, !P1 ;  /* 0x000000399000780c */ /* 0x000fe40004f24270 */
[----:B--2---:R-:W-:Y:S02]  /*7300*/  FMNMX.FTZ R124, R122, R21, !PT ;  /* 0x000000157a7c7209 */ /* 0x004fe40007810000 */
[----:B------:R-:W-:-:S02]  /*7310*/  ISETP.LT.OR P1, PT, R2, 0x3a, P1 ;  /* 0x0000003a0200780c */ /* 0x000fc40000f21670 */
[----:B------:R-:W-:Y:S01]  /*7320*/  FSEL R139, R139, -INF , !P5 ;  /* 0xff8000008b8b7808 */ /* 0x000fe20006800000 */
[----:B------:R-:W2:Y:S01]  /*7330*/  SHFL.BFLY PT, R21, R124, 0x1, 0x1f ;  /* 0x0c201f007c157f89 */ /* 0x000ea200000e0000 */
[----:B------:R-:W-:Y:S02]  /*7340*/  FSEL R133, R133, -INF , !P1 ;  /* 0xff80000085857808 */ /* 0x000fe40004800000 */
[----:B------:R-:W-:-:S04]  /*7350*/  ISETP.NE.AND P1, PT, R214, RZ, PT ;  /* 0x000000ffd600720c */ /* 0x000fc80003f25270 */
[----:B------:R-:W-:-:S04]  /*7360*/  ISETP.GT.AND P1, PT, R144, 0x40, !P1 ;  /* 0x000000409000780c */ /* 0x000fc80004f24270 */
[----:B------:R-:W-:-:S04]  /*7370*/  ISETP.LT.OR P1, PT, R2, 0x41, P1 ;  /* 0x000000410200780c */ /* 0x000fc80000f21670 */
[----:B------:R-:W-:Y:S02]  /*7380*/  FSEL R125, R138, -INF , !P1 ;  /* 0xff8000008a7d7808 */ /* 0x000fe40004800000 */
[----:B------:R-:W-:-:S04]  /*7390*/  ISETP.NE.AND P1, PT, R148, RZ, PT ;  /* 0x000000ff9400720c */ /* 0x000fc80003f25270 */
[----:B------:R-:W-:Y:S02]  /*73a0*/  ISETP.GT.AND P1, PT, R144, 0x41, !P1 ;  /* 0x000000419000780c */ /* 0x000fe40004f24270 */
[----:B--2---:R-:W-:Y:S02]  /*73b0*/  FMNMX.FTZ R21, R124, R21, !PT ;  /* 0x000000157c157209 */ /* 0x004fe40007810000 */
[----:B------:R-:W-:-:S04]  /*73c0*/  ISETP.LT.OR P1, PT, R2, 0x42, P1 ;  /* 0x000000420200780c */ /* 0x000fc80000f21670 */
[----:B------:R-:W-:Y:S02]  /*73d0*/  FSEL R137, R137, -INF , !P1 ;  /* 0xff80000089897808 */ /* 0x000fe40004800000 */
[----:B------:R-:W-:-:S04]  /*73e0*/  ISETP.GT.AND P1, PT, R144, 0x48, !P2 ;  /* 0x000000489000780c */ /* 0x000fc80005724270 */
[----:B------:R-:W-:-:S04]  /*73f0*/  ISETP.LT.OR P1, PT, R2, 0x49, P1 ;  /* 0x000000490200780c */ /* 0x000fc80000f21670 */
[----:B------:R-:W-:Y:S02]  /*7400*/  FSEL R123, R142, -INF , !P1 ;  /* 0xff8000008e7b7808 */ /* 0x000fe40004800000 */
[----:B------:R-:W-:Y:S02]  /*7410*/  ISETP.GT.AND P1, PT, R144, 0x49, !P6 ;  /* 0x000000499000780c */ /* 0x000fe40007724270 */
[----:B------:R-:W-:Y:S02]  /*7420*/  ISETP.NE.AND P6, PT, R152, RZ, PT ;  /* 0x000000ff9800720c */ /* 0x000fe40003fc5270 */
[----:B------:R-:W-:-:S04]  /*7430*/  ISETP.LT.OR P1, PT, R2, 0x4a, P1 ;  /* 0x0000004a0200780c */ /* 0x000fc80000f21670 */
[----:B------:R-:W-:Y:S02]  /*7440*/  FSEL R141, R141, -INF , !P1 ;  /* 0xff8000008d8d7808 */ /* 0x000fe40004800000 */
[----:B------:R-:W-:Y:S02]  /*7450*/  ISETP.GT.AND P1, PT, R144, RZ, !P6 ;  /* 0x000000ff9000720c */ /* 0x000fe40007724270 */
[----:B------:R-:W-:Y:S02]  /*7460*/  ISETP.NE.AND P6, PT, R146, RZ, PT ;  /* 0x000000ff9200720c */ /* 0x000fe40003fc5270 */
[----:B------:R-:W-:Y:S02]  /*7470*/  ISETP.LT.OR P1, PT, R2, 0x1, P1 ;  /* 0x000000010200780c */ /* 0x000fe40000f21670 */
[----:B------:R-:W-:Y:S02]  /*7480*/  ISETP.GT.AND P2, PT, R144, 0x59, !P6 ;  /* 0x000000599000780c */ /* 0x000fe40007744270 */
[----:B------:R-:W-:Y:S01]  /*7490*/  FSEL R120, R0, -INF , !P1 ;  /* 0xff80000000787808 */ /* 0x000fe20004800000 */
[C---:B-1----:R-:W-:Y:S01]  /*74a0*/  FMUL.FTZ R0, R21.reuse, R18 ;  /* 0x0000001215007220 */ /* 0x042fe20000410000 */
[----:B------:R-:W-:-:S02]  /*74b0*/  FSETP.NEU.FTZ.AND P1, PT, R21, -INF , PT ;  /* 0xff8000001500780b */ /* 0x000fc40003f3d000 */
[----:B------:R-:W-:Y:S02]  /*74c0*/  FMNMX.FTZ R122, R120, R3, !PT ;  /* 0x00000003787a7209 */ /* 0x000fe40007810000 */
[----:B------:R-:W-:Y:S02]  /*74d0*/  FSEL R0, R0, RZ, P1 ;  /* 0x000000ff00007208 */ /* 0x000fe40000800000 */
[----:B------:R-:W-:Y:S02]  /*74e0*/  FMNMX.FTZ R122, R221, R122, !PT ;  /* 0x0000007add7a7209 */ /* 0x000fe40007810000 */
[----:B------:R-:W-:Y:S01]  /*74f0*/  ISETP.LT.OR P2, PT, R2, 0x5a, P2 ;  /* 0x0000005a0200780c */ /* 0x000fe20001741670 */
[--C-:B------:R-:W-:Y:S01]  /*7500*/  FFMA.FTZ R184, R179, R18, -R0.reuse ;  /* 0x00000012b3b87223 */ /* 0x100fe20000010800 */
[----:B------:R-:W-:Y:S01]  /*7510*/  FMNMX.FTZ R122, R189, R122, !PT ;  /* 0x0000007abd7a7209 */ /* 0x000fe20007810000 */
[-CC-:B------:R-:W-:Y:S01]  /*7520*/  FFMA.FTZ R182, R169, R18.reuse, -R0.reuse ;  /* 0x00000012a9b67223 */ /* 0x180fe20000010800 */
[----:B------:R-:W-:Y:S01]  /*7530*/  FSEL R179, R135, -INF , !P3 ;  /* 0xff80000087b37808 */ /* 0x000fe20005800000 */
        /* <DEDUP_REMOVED lines=11> */
[----:B------:R-:W-:Y:S01]  /*75f0*/  FSEL R159, R21, RZ, P1 ;  /* 0x000000ff159f7208 */ /* 0x000fe20000800000 */
[--C-:B------:R-:W-:Y:S01]  /*7600*/  FFMA.FTZ R188, R173, R18, -R0.reuse ;  /* 0x00000012adbc7223 */ /* 0x100fe20000010800 */
[----:B------:R-:W-:Y:S01]  /*7610*/  FMNMX.FTZ R122, R191, R122, !PT ;  /* 0x0000007abf7a7209 */ /* 0x000fe20007810000 */
[-CC-:B------:R-:W-:Y:S01]  /*7620*/  FFMA.FTZ R149, R151, R18.reuse, -R0.reuse ;  /* 0x0000001297957223 */ /* 0x180fe20000010800 */
[----:B------:R-:W-:Y:S01]  /*7630*/  FFMA.FTZ R173, R177, R18, -R0 ;  /* 0x00000012b1ad7223 */ /* 0x000fe20000010800 */
[----:B------:R-:W-:Y:S01]  /*7640*/  FADD.FTZ R159, -R159, R4 ;  /* 0x000000049f9f7221 */ /* 0x000fe20000010100 */
        /* <DEDUP_REMOVED lines=17> */
[-C--:B------:R-:W-:Y:S01]  /*7760*/  FFMA.FTZ R143, R143, R18.reuse, -R0 ;  /* 0x000000128f8f7223 */ /* 0x080fe20000010800 */
[----:B------:R-:W-:Y:S01]  /*7770*/  FMUL.FTZ R0, R159, R18 ;  /* 0x000000129f007220 */ /* 0x000fe20000410000 */
[----:B------:R-:W-:Y:S01]  /*7780*/  MUFU.EX2 R223, R223 ;  /* 0x000000df00df7308 */ /* 0x000fe20000000800 */
[----:B------:R-:W-:-:S02]  /*7790*/  FMNMX.FTZ R122, R131, R122, !PT ;  /* 0x0000007a837a7209 */ /* 0x000fc40007810000 */
[----:B------:R-:W-:Y:S02]  /*77a0*/  LOP3.LUT P6, RZ, R216, 0x7f, RZ, 0xc0, !PT ;  /* 0x0000007fd8ff7812 */ /* 0x000fe400078cc0ff */
        /* <DEDUP_REMOVED lines=8> */
[----:B------:R-:W-:-:S04]  /*7830*/  FMNMX.FTZ R122, R123, R122, !PT ;  /* 0x0000007a7b7a7209 */ /* 0x000fc80007810000 */
[----:B------:R-:W-:-:S03]  /*7840*/  FMNMX.FTZ R122, R141, R122, !PT ;  /* 0x0000007a8d7a7209 */ /* 0x000fc60007810000 */
[----:B------:R-:W4:Y:S01]  /*7850*/  MUFU.EX2 R173, R173 ;  /* 0x000000ad00ad7308 */ /* 0x000f220000000800 */
[----:B------:R-:W-:-:S04]  /*7860*/  FMNMX.FTZ R122, R179, R122, !PT ;  /* 0x0000007ab37a7209 */ /* 0x000fc80007810000 */
[----:B------:R-:W-:-:S03]  /*7870*/  FMNMX.FTZ R122, R171, R122, !PT ;  /* 0x0000007aab7a7209 */ /* 0x000fc60007810000 */
[----:B------:R-:W5:Y:S01]  /*7880*/  MUFU.EX2 R184, R184 ;  /* 0x000000b800b87308 */ /* 0x000f620000000800 */
[----:B------:R-:W-:-:S04]  /*7890*/  FMNMX.FTZ R122, R139, R122, !PT ;  /* 0x0000007a8b7a7209 */ /* 0x000fc80007810000 */
[----:B------:R-:W-:-:S03]  /*78a0*/  FMNMX.FTZ R122, R169, R122, !PT ;  /* 0x0000007aa97a7209 */ /* 0x000fc60007810000 */
[----:B------:R-:W5:Y:S02]  /*78b0*/  MUFU.EX2 R175, R175 ;  /* 0x000000af00af7308 */ /* 0x000f640000000800 */
[----:B------:R-:W1:Y:S06]  /*78c0*/  SHFL.BFLY PT, R181, R122, 0x2, 0x1f ;  /* 0x0c401f007ab57f89 */ /* 0x000e6c00000e0000 */
[----:B------:R-:W5:Y:S08]  /*78d0*/  MUFU.EX2 R186, R186 ;  /* 0x000000ba00ba7308 */ /* 0x000f700000000800 */
        /* <DEDUP_REMOVED lines=8> */
[----:B------:R-:W-:Y:S01]  /*7960*/  MUFU.EX2 R176, R176 ;  /* 0x000000b000b07308 */ /* 0x000fe20000000800 */
[C---:B------:R-:W-:Y:S01]  /*7970*/  FSETP.NEU.FTZ.AND P1, PT, R145.reuse, -INF , PT ;  /* 0xff8000009100780b */ /* 0x040fe20003f3d000 */
[----:B------:R-:W-:-:S03]  /*7980*/  FMUL.FTZ R124, R145, R18 ;  /* 0x00000012917c7220 */ /* 0x000fc60000410000 */
[----:B------:R-:W-:-:S03]  /*7990*/  FSEL R2, R145, RZ, P1 ;  /* 0x000000ff91027208 */ /* 0x000fc60000800000 */
[----:B------:R-:W-:Y:S01]  /*79a0*/  MUFU.EX2 R149, R149 ;  /* 0x0000009500957308 */ /* 0x000fe20000000800 */
[----:B------:R-:W-:Y:S02]  /*79b0*/  FSEL R124, R124, RZ, P1 ;  /* 0x000000ff7c7c7208 */ /* 0x000fe40000800000 */
[C---:B------:R-:W-:Y:S01]  /*79c0*/  ISETP.GT.AND P1, PT, R19.reuse, UR41, PT ;  /* 0x0000002913007c0c */ /* 0x040fe2000bf24270 */
[----:B------:R-:W-:Y:S01]  /*79d0*/  FADD.FTZ R3, -R2, R3 ;  /* 0x0000000302037221 */ /* 0x000fe20000010100 */
[----:B------:R-:W-:Y:S02]  /*79e0*/  VIADD R19, R19, 0xffffffff ;  /* 0xffffffff13137836 */ /* 0x000fe40000000000 */
[-CC-:B------:R-:W-:Y:S01]  /*79f0*/  FFMA.FTZ R159, R120, R18.reuse, -R124.reuse ;  /* 0x00000012789f7223 */ /* 0x180fe2000001087c */
[-CC-:B------:R-:W-:Y:S01]  /*7a00*/  FFMA.FTZ R4, R221, R18.reuse, -R124.reuse ;  /* 0x00000012dd047223 */ /* 0x180fe2000001087c */
[-C--:B------:R-:W-:Y:S01]  /*7a10*/  FMUL.FTZ R2, R3, R18.reuse ;  /* 0x0000001203027220 */ /* 0x080fe20000410000 */
[--C-:B------:R-:W-:Y:S01]  /*7a20*/  FFMA.FTZ R183, R129, R18, -R124.reuse ;  /* 0x0000001281b77223 */ /* 0x100fe2000001087c */
[----:B------:R-:W-:Y:S01]  /*7a30*/  FFMA.FTZ R129, R0, R14, R223 ;  /* 0x0000000e00817223 */ /* 0x000fe200000100df */
[-CC-:B------:R-:W-:Y:S01]  /*7a40*/  FFMA.FTZ R120, R189, R18.reuse, -R124.reuse ;  /* 0x00000012bd787223 */ /* 0x180fe2000001087c */
[----:B------:R-:W-:Y:S01]  /*7a50*/  MUFU.EX2 R159, R159 ;  /* 0x0000009f009f7308 */ /* 0x000fe20000000800 */
[-CC-:B------:R-:W-:Y:S01]  /*7a60*/  FFMA.FTZ R161, R219, R18.reuse, -R124.reuse ;  /* 0x00000012dba17223 */ /* 0x180fe2000001087c */
[----:B--2---:R-:W-:Y:S01]  /*7a70*/  FADD.FTZ R129, R188, R129 ;  /* 0x00000081bc817221 */ /* 0x004fe20000010000 */
[-CC-:B------:R-:W-:Y:S01]  /*7a80*/  FFMA.FTZ R185, R209, R18.reuse, -R124.reuse ;  /* 0x00000012d1b97223 */ /* 0x180fe2000001087c */
[-CC-:B------:R-:W-:Y:S01]  /*7a90*/  FFMA.FTZ R132, R121, R18.reuse, -R124.reuse ;  /* 0x0000001279847223 */ /* 0x180fe2000001087c */
[-CC-:B------:R-:W-:Y:S01]  /*7aa0*/  FFMA.FTZ R122, R217, R18.reuse, -R124.reuse ;  /* 0x00000012d97a7223 */ /* 0x180fe2000001087c */
[----:B---3--:R-:W-:Y:S01]  /*7ab0*/  FADD.FTZ R14, R190, R129 ;  /* 0x00000081be0e7221 */ /* 0x008fe20000010000 */
[-CC-:B------:R-:W-:Y:S01]  /*7ac0*/  FFMA.FTZ R187, R191, R18.reuse, -R124.reuse ;  /* 0x00000012bfbb7223 */ /* 0x180fe2000001087c */
[----:B------:R-:W1:Y:S01]  /*7ad0*/  MUFU.EX2 R2, R2 ;  /* 0x0000000200027308 */ /* 0x000e620000000800 */
[-C--:B------:R-:W-:Y:S01]  /*7ae0*/  FFMA.FTZ R126, R215, R18.reuse, -R124 ;  /* 0x00000012d77e7223 */ /* 0x080fe2000001087c */
[----:B----4-:R-:W-:Y:S01]  /*7af0*/  FADD.FTZ R121, R173, R14 ;  /* 0x0000000ead797221 */ /* 0x010fe20000010000 */
[-CC-:B------:R-:W-:Y:S01]  /*7b00*/  FFMA.FTZ R181, R207, R18.reuse, -R124.reuse ;  /* 0x00000012cfb57223 */ /* 0x180fe2000001087c */
[-CC-:B------:R-:W-:Y:S01]  /*7b10*/  FFMA.FTZ R128, R213, R18.reuse, -R124.reuse ;  /* 0x00000012d5807223 */ /* 0x180fe2000001087c */
[-CC-:B------:R-:W-:Y:S01]  /*7b20*/  FFMA.FTZ R127, R127, R18.reuse, -R124.reuse ;  /* 0x000000127f7f7223 */ /* 0x180fe2000001087c */
[----:B-----5:R-:W-:Y:S01]  /*7b30*/  FADD.FTZ R14, R184, R121 ;  /* 0x00000079b80e7221 */ /* 0x020fe20000010000 */
[-CC-:B------:R-:W-:Y:S01]  /*7b40*/  FFMA.FTZ R130, R211, R18.reuse, -R124.reuse ;  /* 0x00000012d3827223 */ /* 0x180fe2000001087c */
[----:B------:R-:W2:Y:S01]  /*7b50*/  MUFU.EX2 R4, R4 ;  /* 0x0000000400047308 */ /* 0x000ea20000000800 */
[-C--:B------:R-:W-:Y:S01]  /*7b60*/  FFMA.FTZ R3, R131, R18.reuse, -R124 ;  /* 0x0000001283037223 */ /* 0x080fe2000001087c */
[----:B------:R-:W-:Y:S01]  /*7b70*/  FADD.FTZ R129, R175, R14 ;  /* 0x0000000eaf817221 */ /* 0x000fe20000010000 */
[-CC-:B------:R-:W-:Y:S01]  /*7b80*/  FFMA.FTZ R134, R133, R18.reuse, -R124.reuse ;  /* 0x0000001285867223 */ /* 0x180fe2000001087c */
[-CC-:B------:R-:W-:Y:S01]  /*7b90*/  FFMA.FTZ R123, R123, R18.reuse, -R124.reuse ;  /* 0x000000127b7b7223 */ /* 0x180fe2000001087c */
[-CC-:B------:R-:W-:Y:S01]  /*7ba0*/  FFMA.FTZ R141, R141, R18.reuse, -R124.reuse ;  /* 0x000000128d8d7223 */ /* 0x180fe2000001087c */
[----:B------:R-:W-:Y:S01]  /*7bb0*/  FADD.FTZ R136, R186, R129 ;  /* 0x00000081ba887221 */ /* 0x000fe20000010000 */
[-CC-:B------:R-:W-:Y:S01]  /*7bc0*/  FFMA.FTZ R179, R179, R18.reuse, -R124.reuse ;  /* 0x00000012b3b37223 */ /* 0x180fe2000001087c */
[----:B------:R-:W3:Y:S01]  /*7bd0*/  MUFU.EX2 R120, R120 ;  /* 0x0000007800787308 */ /* 0x000ee20000000800 */
[----:B-1----:R-:W-:Y:S01]  /*7be0*/  FFMA.FTZ R121, R2, R7, R159 ;  /* 0x0000000702797223 */ /* 0x002fe2000001009f */
[-CC-:B------:R-:W-:Y:S01]  /*7bf0*/  FFMA.FTZ R171, R171, R18.reuse, -R124.reuse ;  /* 0x00000012abab7223 */ /* 0x180fe2000001087c */
[----:B------:R-:W-:Y:S01]  /*7c00*/  FFMA.FTZ R139, R139, R18, -R124 ;  /* 0x000000128b8b7223 */ /* 0x000fe2000001087c */
[----:B------:R-:W-:Y:S01]  /*7c10*/  IMAD.U32 R129, RZ, RZ, UR6 ;  /* 0x00000006ff817e24 */ /* 0x000fe2000f8e00ff */
[----:B------:R-:W-:-:S02]  /*7c20*/  F2FP.F16.F32.PACK_AB R186, R177, R186 ;  /* 0x000000bab1ba723e */ /* 0x000fc400000000ff */
[----:B------:R-:W-:Y:S01]  /*7c30*/  F2FP.F16.F32.PACK_AB R190, R173, R190 ;  /* 0x000000beadbe723e */ /* 0x000fe200000000ff */
[----:B------:R-:W1:Y:S01]  /*7c40*/  MUFU.EX2 R161, R161 ;  /* 0x000000a100a17308 */ /* 0x000e620000000800 */
[C---:B--2---:R-:W-:Y:S01]  /*7c50*/  FADD.FTZ R121, R4.reuse, R121 ;  /* 0x0000007904797221 */ /* 0x044fe20000010000 */
[----:B------:R-:W-:Y:S01]  /*7c60*/  @!P6 VIADD R129, R129, 0x30860 ;  /* 0x000308608181e836 */ /* 0x000fe20000000000 */
[----:B------:R-:W-:Y:S02]  /*7c70*/  F2FP.F16.F32.PACK_AB R184, R175, R184 ;  /* 0x000000b8afb8723e */ /* 0x000fe400000000ff */
[----:B------:R-:W-:Y:S01]  /*7c80*/  F2FP.F16.F32.PACK_AB R189, R4, R159 ;  /* 0x0000009f04bd723e */ /* 0x000fe200000000ff */
[----:B------:R-:W-:Y:S01]  /*7c90*/  IMAD.MOV.U32 R4, RZ, RZ, R21 ;  /* 0x000000ffff047224 */ /* 0x000fe200078e0015 */
[----:B------:R-:W-:Y:S01]  /*7ca0*/  @!P6 PRMT R129, RZ, 0x654, R129 ;  /* 0x00000654ff81e816 */ /* 0x000fe20000000081 */
[----:B------:R-:W2:Y:S01]  /*7cb0*/  MUFU.EX2 R185, R185 ;  /* 0x000000b900b97308 */ /* 0x000ea20000000800 */
[----:B---3--:R-:W-:Y:S01]  /*7cc0*/  FADD.FTZ R14, R120, R121 ;  /* 0x00000079780e7221 */ /* 0x008fe20000010000 */
[----:B------:R-:W-:Y:S01]  /*7cd0*/  FADD.FTZ R121, R177, R136 ;  /* 0x00000088b1797221 */ /* 0x000fe20000010000 */
[----:B------:R3:W-:Y:S01]  /*7ce0*/  @!P6 SYNCS.ARRIVE.TRANS64.RED.A1T0 RZ, [R129+URZ], RZ ;  /* 0x000000ff81ffe9a7 */ /* 0x0007e2000810043f */
[----:B------:R-:W-:-:S02]  /*7cf0*/  F2FP.F16.F32.PACK_AB R188, R188, R223 ;  /* 0x000000dfbcbc723e */ /* 0x000fc400000000ff */
[----:B------:R-:W-:Y:S01]  /*7d00*/  FADD.FTZ R136, R180, R121 ;  /* 0x00000079b4887221 */ /* 0x000fe20000010000 */
[----:B------:R-:W-:Y:S01]  /*7d10*/  FFMA.FTZ R121, R125, R18, -R124 ;  /* 0x000000127d797223 */ /* 0x000fe2000001087c */
[----:B------:R-:W4:Y:S01]  /*7d20*/  MUFU.EX2 R122, R122 ;  /* 0x0000007a007a7308 */ /* 0x000f220000000800 */
[----:B-1----:R-:W-:Y:S01]  /*7d30*/  FADD.FTZ R14, R161, R14 ;  /* 0x0000000ea10e7221 */ /* 0x002fe20000010000 */
[----:B------:R-:W-:Y:S02]  /*7d40*/  F2FP.F16.F32.PACK_AB R180, R135, R180 ;  /* 0x000000b487b4723e */ /* 0x000fe400000000ff */
[----:B------:R-:W-:-:S04]  /*7d50*/  F2FP.F16.F32.PACK_AB R191, R161, R120 ;  /* 0x00000078a1bf723e */ /* 0x000fc800000000ff */
        /* <DEDUP_REMOVED lines=10> */
[----:B------:R2:W-:Y:S01]  /*7e00*/  MUFU.EX2 R7, R127 ;  /* 0x0000007f00077308 */ /* 0x0005e20000000800 */
[----:B----4-:R-:W-:-:S07]  /*7e10*/  FADD.FTZ R125, R181, R14 ;  /* 0x0000000eb57d7221 */ /* 0x010fce0000010000 */
[----:B------:R-:W4:Y:S01]  /*7e20*/  MUFU.EX2 R183, R183 ;  /* 0x000000b700b77308 */ /* 0x000f220000000800 */
[----:B--2---:R-:W-:Y:S01]  /*7e30*/  FADD.FTZ R127, R135, R136 ;  /* 0x00000088877f7221 */ /* 0x004fe20000010000 */
[----:B-1----:R-:W-:Y:S01]  /*7e40*/  FADD.FTZ R14, R128, R125 ;  /* 0x0000007d800e7221 */ /* 0x002fe20000010000 */
[-CC-:B------:R-:W-:Y:S01]  /*7e50*/  FFMA.FTZ R136, R137, R18.reuse, -R124.reuse ;  /* 0x0000001289887223 */ /* 0x180fe2000001087c */
[----:B------:R-:W-:Y:S01]  /*7e60*/  FFMA.FTZ R124, R169, R18, -R124 ;  /* 0x00000012a97c7223 */ /* 0x000fe2000001087c */
[----:B------:R-:W-:Y:S01]  /*7e70*/  FADD.FTZ R138, R182, R127 ;  /* 0x0000007fb68a7221 */ /* 0x000fe20000010000 */
[C---:B------:R-:W-:Y:S02]  /*7e80*/  F2FP.F16.F32.PACK_AB R182, R147.reuse, R182 ;  /* 0x000000b693b6723e */ /* 0x040fe400000000ff */
[----:B------:R-:W1:Y:S01]  /*7e90*/  MUFU.EX2 R178, R178 ;  /* 0x000000b200b27308 */ /* 0x000e620000000800 */
[----:B------:R-:W-:Y:S01]  /*7ea0*/  FADD.FTZ R127, R147, R138 ;  /* 0x0000008a937f7221 */ /* 0x000fe20000010000 */
[----:B------:R-:W-:-:S03]  /*7eb0*/  F2FP.F16.F32.PACK_AB R181, R128, R181 ;  /* 0x000000b580b5723e */ /* 0x000fc600000000ff */
[----:B------:R-:W-:Y:S01]  /*7ec0*/  FADD.FTZ R138, R176, R127 ;  /* 0x0000007fb08a7221 */ /* 0x000fe20000010000 */
[C---:B------:R-:W-:Y:S02]  /*7ed0*/  F2FP.F16.F32.PACK_AB R176, R149.reuse, R176 ;  /* 0x000000b095b0723e */ /* 0x040fe400000000ff */
[----:B------:R-:W2:Y:S01]  /*7ee0*/  MUFU.EX2 R130, R130 ;  /* 0x0000008200827308 */ /* 0x000ea20000000800 */
[----:B------:R-:W-:Y:S01]  /*7ef0*/  FADD.FTZ R127, R149, R138 ;  /* 0x0000008a957f7221 */ /* 0x000fe20000010000 */
[----:B----4-:R-:W-:-:S06]  /*7f00*/  FADD.FTZ R125, R183, R14 ;  /* 0x0000000eb77d7221 */ /* 0x010fcc0000010000 */
[----:B------:R-:W4:Y:S01]  /*7f10*/  MUFU.EX2 R151, R151 ;  /* 0x0000009700977308 */ /* 0x000f220000000800 */
[----:B-1----:R-:W-:-:S07]  /*7f20*/  FADD.FTZ R138, R178, R127 ;  /* 0x0000007fb28a7221 */ /* 0x002fce0000010000 */
[----:B------:R-:W-:Y:S01]  /*7f30*/  MUFU.EX2 R3, R3 ;  /* 0x0000000300037308 */ /* 0x000fe20000000800 */
[C---:B--2---:R-:W-:Y:S01]  /*7f40*/  FADD.FTZ R14, R130.reuse, R125 ;  /* 0x0000007d820e7221 */ /* 0x044fe20000010000 */
[----:B------:R-:W-:-:S06]  /*7f50*/  F2FP.F16.F32.PACK_AB R183, R130, R183 ;  /* 0x000000b782b7723e */ /* 0x000fcc00000000ff */
[----:B------:R-:W1:Y:S01]  /*7f60*/  MUFU.EX2 R172, R172 ;  /* 0x000000ac00ac7308 */ /* 0x000e620000000800 */
[C---:B----4-:R-:W-:Y:S01]  /*7f70*/  FADD.FTZ R127, R151.reuse, R138 ;  /* 0x0000008a977f7221 */ /* 0x050fe20000010000 */
[----:B------:R-:W-:-:S06]  /*7f80*/  F2FP.F16.F32.PACK_AB R178, R151, R178 ;  /* 0x000000b297b2723e */ /* 0x000fcc00000000ff */
[----:B------:R-:W2:Y:S08]  /*7f90*/  MUFU.EX2 R132, R132 ;  /* 0x0000008400847308 */ /* 0x000eb00000000800 */
[----:B------:R-:W4:Y:S01]  /*7fa0*/  MUFU.EX2 R153, R153 ;  /* 0x0000009900997308 */ /* 0x000f220000000800 */
[----:B-1----:R-:W-:-:S07]  /*7fb0*/  FADD.FTZ R138, R172, R127 ;  /* 0x0000007fac8a7221 */ /* 0x002fce0000010000 */
[----:B------:R-:W1:Y:S01]  /*7fc0*/  MUFU.EX2 R174, R174 ;  /* 0x000000ae00ae7308 */ /* 0x000e620000000800 */
[----:B--2---:R-:W-:-:S07]  /*7fd0*/  F2FP.F16.F32.PACK_AB R177, R132, R3 ;  /* 0x0000000384b1723e */ /* 0x004fce00000000ff */
[----:B------:R-:W-:Y:S01]  /*7fe0*/  MUFU.EX2 R134, R134 ;  /* 0x0000008600867308 */ /* 0x000fe20000000800 */
[C---:B----4-:R-:W-:Y:S01]  /*7ff0*/  FADD.FTZ R125, R153.reuse, R138 ;  /* 0x0000008a997d7221 */ /* 0x050fe20000010000 */
[----:B------:R-:W-:-:S06]  /*8000*/  F2FP.F16.F32.PACK_AB R172, R153, R172 ;  /* 0x000000ac99ac723e */ /* 0x000fcc00000000ff */
[----:B------:R-:W2:Y:S01]  /*8010*/  MUFU.EX2 R155, R155 ;  /* 0x0000009b009b7308 */ /* 0x000ea20000000800 */
[----:B-1----:R-:W-:-:S07]  /*8020*/  FADD.FTZ R138, R174, R125 ;  /* 0x0000007dae8a7221 */ /* 0x002fce0000010000 */
[----:B------:R-:W1:Y:S08]  /*8030*/  MUFU.EX2 R121, R121 ;  /* 0x0000007900797308 */ /* 0x000e700000000800 */
[----:B------:R4:W-:Y:S01]  /*8040*/  MUFU.EX2 R140, R123 ;  /* 0x0000007b008c7308 */ /* 0x0009e20000000800 */
[C---:B--2---:R-:W-:Y:S01]  /*8050*/  FADD.FTZ R125, R155.reuse, R138 ;  /* 0x0000008a9b7d7221 */ /* 0x044fe20000010000 */
[----:B------:R-:W-:-:S06]  /*8060*/  F2FP.F16.F32.PACK_AB R174, R155, R174 ;  /* 0x000000ae9bae723e */ /* 0x000fcc00000000ff */
[----:B------:R-:W2:Y:S01]  /*8070*/  MUFU.EX2 R168, R168 ;  /* 0x000000a800a87308 */ /* 0x000ea20000000800 */
[----:B----4-:R-:W-:Y:S01]  /*8080*/  FADD.FTZ R123, R3, R14 ;  /* 0x0000000e037b7221 */ /* 0x010fe20000010000 */
[----:B------:R-:W-:-:S03]  /*8090*/  IMAD.MOV.U32 R3, RZ, RZ, R145 ;  /* 0x000000ffff037224 */ /* 0x000fc600078e0091 */
[----:B------:R-:W-:-:S03]  /*80a0*/  FADD.FTZ R14, R132, R123 ;  /* 0x0000007b840e7221 */ /* 0x000fc60000010000 */
[----:B------:R-:W4:Y:S01]  /*80b0*/  MUFU.EX2 R136, R136 ;  /* 0x0000008800887308 */ /* 0x000f220000000800 */
[----:B------:R-:W-:-:S04]  /*80c0*/  FADD.FTZ R123, R7, R14 ;  /* 0x0000000e077b7221 */ /* 0x000fc80000010000 */
[----:B------:R-:W-:-:S03]  /*80d0*/  FADD.FTZ R14, R134, R123 ;  /* 0x0000007b860e7221 */ /* 0x000fc60000010000 */
[----:B------:R-:W5:Y:S01]  /*80e0*/  MUFU.EX2 R157, R157 ;  /* 0x0000009d009d7308 */ /* 0x000f620000000800 */
[----:B-1----:R-:W-:Y:S01]  /*80f0*/  FADD.FTZ R123, R121, R14 ;  /* 0x0000000e797b7221 */ /* 0x002fe20000010000 */
[----:B--2---:R-:W-:-:S06]  /*8100*/  FADD.FTZ R138, R168, R125 ;  /* 0x0000007da88a7221 */ /* 0x004fcc0000010000 */
[----:B------:R-:W1:Y:S01]  /*8110*/  MUFU.EX2 R141, R141 ;  /* 0x0000008d008d7308 */ /* 0x000e620000000800 */
[C---:B----4-:R-:W-:Y:S01]  /*8120*/  FADD.FTZ R123, R136.reuse, R123 ;  /* 0x0000007b887b7221 */ /* 0x050fe20000010000 */
[----:B------:R-:W-:-:S03]  /*8130*/  F2FP.F16.F32.PACK_AB R173, R136, R121 ;  /* 0x0000007988ad723e */ /* 0x000fc600000000ff */
[----:B------:R-:W-:-:S03]  /*8140*/  FADD.FTZ R123, R140, R123 ;  /* 0x0000007b8c7b7221 */ /* 0x000fc60000010000 */
[----:B------:R2:W4:Y:S01]  /*8150*/  MUFU.EX2 R142, R179 ;  /* 0x000000b3008e7308 */ /* 0x0005220000000800 */
[C---:B-----5:R-:W-:Y:S01]  /*8160*/  FADD.FTZ R125, R157.reuse, R138 ;  /* 0x0000008a9d7d7221 */ /* 0x060fe20000010000 */
[----:B------:R-:W-:-:S06]  /*8170*/  F2FP.F16.F32.PACK_AB R168, R157, R168 ;  /* 0x000000a89da8723e */ /* 0x000fcc00000000ff */
[----:B------:R-:W5:Y:S01]  /*8180*/  MUFU.EX2 R169, R171 ;  /* 0x000000ab00a97308 */ /* 0x000f620000000800 */
[C---:B-1----:R-:W-:Y:S01]  /*8190*/  FADD.FTZ R123, R141.reuse, R123 ;  /* 0x0000007b8d7b7221 */ /* 0x042fe20000010000 */
[----:B--2---:R-:W-:Y:S02]  /*81a0*/  F2FP.F16.F32.PACK_AB R179, R134, R7 ;  /* 0x0000000786b3723e */ /* 0x004fe400000000ff */
[----:B------:R-:W-:-:S04]  /*81b0*/  F2FP.F16.F32.PACK_AB R175, R141, R140 ;  /* 0x0000008c8daf723e */ /* 0x000fc800000000ff */
[----:B------:R-:W1:Y:S01]  /*81c0*/  MUFU.EX2 R170, R170 ;  /* 0x000000aa00aa7308 */ /* 0x000e620000000800 */
[----:B----4-:R-:W-:-:S07]  /*81d0*/  FADD.FTZ R123, R142, R123 ;  /* 0x0000007b8e7b7221 */ /* 0x010fce0000010000 */
[----:B------:R-:W2:Y:S01]  /*81e0*/  MUFU.EX2 R138, R139 ;  /* 0x0000008b008a7308 */ /* 0x000ea20000000800 */
[C---:B-----5:R-:W-:Y:S01]  /*81f0*/  FADD.FTZ R123, R169.reuse, R123 ;  /* 0x0000007ba97b7221 */ /* 0x060fe20000010000 */
[----:B------:R-:W-:-:S06]  /*8200*/  F2FP.F16.F32.PACK_AB R169, R169, R142 ;  /* 0x0000008ea9a9723e */ /* 0x000fcc00000000ff */
[----:B------:R-:W4:Y:S01]  /*8210*/  MUFU.EX2 R143, R143 ;  /* 0x0000008f008f7308 */ /* 0x000f220000000800 */
[----:B-1----:R-:W-:-:S07]  /*8220*/  FADD.FTZ R14, R170, R125 ;  /* 0x0000007daa0e7221 */ /* 0x002fce0000010000 */
[----:B------:R-:W1:Y:S01]  /*8230*/  MUFU.EX2 R124, R124 ;  /* 0x0000007c007c7308 */ /* 0x000e620000000800 */
[----:B--2---:R-:W-:Y:S01]  /*8240*/  FADD.FTZ R123, R138, R123 ;  /* 0x0000007b8a7b7221 */ /* 0x004fe20000010000 */
[C---:B----4-:R-:W-:Y:S01]  /*8250*/  FADD.FTZ R14, R143.reuse, R14 ;  /* 0x0000000e8f0e7221 */ /* 0x050fe20000010000 */
[----:B------:R-:W-:Y:S02]  /*8260*/  F2FP.F16.F32.PACK_AB R170, R143, R170 ;  /* 0x000000aa8faa723e */ /* 0x000fe400000000ff */
[C---:B-1----:R-:W-:Y:S01]  /*8270*/  FADD.FTZ R7, R124.reuse, R123 ;  /* 0x0000007b7c077221 */ /* 0x042fe20000010000 */
[----:B------:R-:W-:Y:S01]  /*8280*/  F2FP.F16.F32.PACK_AB R171, R124, R138 ;  /* 0x0000008a7cab723e */ /* 0x000fe200000000ff */
[----:B---3--:R-:W-:Y:S06]  /*8290*/  @P1 BRA `(.L_x_3761) ;  /* 0xffffffc800cc1947 */ /* 0x008fec000383ffff */
[----:B------:R-:W-:Y:S01]  /*82a0*/  IMAD.MOV.U32 R3, RZ, RZ, R145 ;  /* 0x000000ffff037224 */ /* 0x000fe200078e0091 */
[----:B------:R-:W-:Y:S01]  /*82b0*/  UMOV UR36, UR5 ;  /* 0x0000000500247c82 */ /* 0x000fe20008000000 */
[----:B------:R-:W-:Y:S01]  /*82c0*/  IMAD.MOV.U32 R4, RZ, RZ, R21 ;  /* 0x000000ffff047224 */ /* 0x000fe200078e0015 */
[----:B------:R-:W-:-:S06]  /*82d0*/  UMOV UR39, UR40 ;  /* 0x0000002800277c82 */ /* 0x000fcc0008000000 */
.L_x_3744:
[----:B------:R-:W1:Y:S01]  /*82e0*/  LDC R20, c[0x0][0x9e4] ;  /* 0x00027900ff147b82 */ /* 0x000e620000000800 */
[----:B------:R-:W-:Y:S01]  /*82f0*/  ULDC UR4, c[0x0][0x9dc] ;  /* 0x0002770000047ab9 */ /* 0x000fe20000000800 */
[----:B------:R-:W-:Y:S01]  /*8300*/  LOP3.LUT R195, R195, 0xffefffff, RZ, 0xc0, !PT ;  /* 0xffefffffc3c37812 */ /* 0x000fe200078ec0ff */
[----:B------:R-:W-:-:S05]  /*8310*/  VIADD R21, R194, -UR4 ;  /* 0x80000004c2157c36 */ /* 0x000fca0008000000 */
[----:B------:R-:W-:Y:S02]  /*8320*/  R2UR UR4, R21 ;  /* 0x00000000150472ca */ /* 0x000fe400000e0000 */
[----:B-1----:R-:W-:-:S13]  /*8330*/  ISETP.GE.AND P1, PT, R20, 0x1, PT ;  /* 0x000000011400780c */ /* 0x002fda0003f26270 */
[----:B------:R-:W-:Y:S01]  /*8340*/  @P1 LOP3.LUT R195, R195, 0x100000, RZ, 0xfc, !PT ;  /* 0x00100000c3c31812 */ /* 0x000fe200078efcff */
[----:B------:R-:W-:Y:S06]  /*8350*/  @!P1 BRA `(.L_x_3762) ;  /* 0x0000000000449947 */ /* 0x000fec0003800000 */
        /* <DEDUP_REMOVED lines=9> */
.L_x_3763:
[----:B------:R-:W-:-:S13]  /*83f0*/  ISETP.NE.AND P1, PT, R20, 0x1, PT ;  /* 0x000000011400780c */ /* 0x000fda0003f25270 */
[----:B------:R-:W1:Y:S02]  /*8400*/  @P1 LDC.64 R120, c[0x0][0x9e8] ;  /* 0x00027a00ff781b82 */ /* 0x000e640000000a00 */
[----:B-1----:R-:W-:-:S05]  /*8410*/  @P1 IMAD.HI.U32 R120, R194, R120, RZ ;  /* 0x00000078c2781227 */ /* 0x002fca00078e00ff */
[----:B------:R-:W-:-:S07]  /*8420*/  @P1 SHF.R.U32.HI R194, RZ, R121, R120 ;  /* 0x00000079ffc21219 */ /* 0x000fce0000011678 */
.L_x_3764:
[----:B------:R-:W-:-:S05]  /*8430*/  IMAD R194, R194, R20, RZ ;  /* 0x00000014c2c27224 */ /* 0x000fca00078e02ff */
[----:B------:R-:W-:-:S13]  /*8440*/  R2UR UR5, R194 ;  /* 0x00000000c20572ca */ /* 0x000fda00000e0000 */
[----:B------:R-:W-:-:S04]  /*8450*/  UISETP.LT.AND UP0, UPT, UR4, UR5, UPT ;  /* 0x000000050400728c */ /* 0x000fc8000bf01270 */
[----:B------:R-:W-:-:S12]  /*8460*/  USEL UR4, UR4, UR5, !UP0 ;  /* 0x0000000504047287 */ /* 0x000fd8000c000000 */
.L_x_3762:
[----:B------:R-:W-:-:S04]  /*8470*/  UIADD3 UR4, UR4, 0x5f, URZ ;  /* 0x0000005f04047890 */ /* 0x000fc8000fffe03f */
[----:B------:R-:W-:-:S04]  /*8480*/  UIMAD.WIDE UR4, UR4, 0x2aaaaaab, URZ ;  /* 0x2aaaaaab040478a5 */ /* 0x000fc8000f8e023f */
[----:B------:R-:W-:-:S04]  /*8490*/  USHF.R.U32.HI UR4, URZ, 0x1f, UR5 ;  /* 0x0000001f3f047899 */ /* 0x000fc80008011605 */
[----:B------:R-:W-:-:S04]  /*84a0*/  ULEA.HI.SX32 UR4, UR5, UR4, 0x1c ;  /* 0x0000000405047291 */ /* 0x000fc8000f8fe23f */
        /* <DEDUP_REMOVED lines=8> */
[----:B------:R-:W-:-:S05]  /*8530*/  ULDC UR5, c[0x0][0x9d8] ;  /* 0x0002760000057ab9 */ /* 0x000fca0000000800 */
.L_x_3774:
[----:B------:R-:W-:-:S04]  /*8540*/  UIADD3 UR36, UR4, 0x1, URZ ;  /* 0x0000000104247890 */ /* 0x000fc8000fffe03f */
[----:B------:R-:W-:-:S04]  /*8550*/  UISETP.NE.AND UP0, UPT, UR36, 0x2, UPT ;  /* 0x000000022400788c */ /* 0x000fc8000bf05270 */
[----:B------:R-:W-:Y:S02]  /*8560*/  USEL UR39, URZ, 0x1, UP0 ;  /* 0x000000013f277887 */ /* 0x000fe40008000000 */
[----:B------:R-:W-:Y:S02]  /*8570*/  USEL UR36, UR36, URZ, UP0 ;  /* 0x0000003f24247287 */ /* 0x000fe40008000000 */
[----:B------:R-:W-:Y:S01]  /*8580*/  ULOP3.LUT UR39, UR7, UR39, URZ, 0x3c, !UPT ;  /* 0x0000002707277292 */ /* 0x000fe2000f8e3c3f */
[----:B------:R-:W-:Y:S11]  /*8590*/  @!P0 BRA `(.L_x_3766) ;  /* 0x0000000000048947 */ /* 0x000ff60003800000 */
[----:B------:R-:W-:Y:S01]  /*85a0*/  BPT.TRAP 0x1 ;  /* 0x000000040000795c */ /* 0x000fe20000300000 */
.L_x_3766:
[----:B------:R-:W-:Y:S01]  /*85b0*/  ULEA UR6, UR36, UR37, 0x3 ;  /* 0x0000002524067291 */ /* 0x000fe2000f8e183f */
[----:B------:R-:W-:-:S05]  /*85c0*/  IMAD.U32 R3, RZ, RZ, UR39 ;  /* 0x00000027ff037e24 */ /* 0x000fca000f8e00ff */
[----:B------:R-:W-:-:S04]  /*85d0*/  SHF.L.U32 R3, R3, 0x1f, RZ ;  /* 0x0000001f03037819 */ /* 0x000fc800000006ff */
[----:B------:R1:W2:Y:S01]  /*85e0*/  SYNCS.PHASECHK.TRANS64.TRYWAIT P1, [UR6+0x30830], R3 ;  /* 0x03083003ff0075a7 */ /* 0x0002a20008020146 */
[----:B------:R-:W-:Y:S05]  /*85f0*/  @!P0 BRA `(.L_x_3767) ;  /* 0x0000000000048947 */ /* 0x000fea0003800000 */
[----:B------:R-:W-:Y:S01]  /*8600*/  BPT.TRAP 0x1 ;  /* 0x000000040000795c */ /* 0x000fe20000300000 */
.L_x_3767:
[----:B--2---:R-:W-:Y:S05]  /*8610*/  @P1 BRA `(.L_x_3768) ;  /* 0x0000000000081947 */ /* 0x004fea0003800000 */
[----:B------:R-:W2:Y:S02]  /*8620*/  SYNCS.PHASECHK.TRANS64.TRYWAIT P1, [UR6+0x30830], R3 ;  /* 0x03083003ff0075a7 */ /* 0x000ea40008020146 */
[----:B--2---:R-:W-:Y:S05]  /*8630*/  @!P1 BRA `(.L_x_3769) ;  /* 0x000000b400bc9947 */ /* 0x004fea0003800000 */
.L_x_3768:
        /* <DEDUP_REMOVED lines=167> */
.L_x_3770:
[----:B------:R-:W-:Y:S01]  /*90b0*/  ULEA UR10, UR4, UR37, 0x3 ;  /* 0x00000025040a7291 */ /* 0x000fe2000f8e183f */
[----:B------:R-:W-:-:S05]  /*90c0*/  IMAD.U32 R0, RZ, RZ, UR7 ;  /* 0x00000007ff007e24 */ /* 0x000fca000f8e00ff */
[----:B------:R-:W-:-:S04]  /*90d0*/  SHF.L.U32 R0, R0, 0x1f, RZ ;  /* 0x0000001f00007819 */ /* 0x000fc800000006ff */
[----:B------:R3:W4:Y:S01]  /*90e0*/  SYNCS.PHASECHK.TRANS64.TRYWAIT P1, [UR10+0x30850], R0 ;  /* 0x03085000ff0075a7 */ /* 0x000722000802014a */
[----:B------:R-:W-:Y:S05]  /*90f0*/  @!P0 BRA `(.L_x_3771) ;  /* 0x0000000000048947 */ /* 0x000fea0003800000 */
[----:B------:R-:W-:Y:S01]  /*9100*/  BPT.TRAP 0x1 ;  /* 0x000000040000795c */ /* 0x000fe20000300000 */
.L_x_3771:
[----:B----4-:R-:W-:Y:S05]  /*9110*/  @P1 BRA `(.L_x_3772) ;  /* 0x0000000000081947 */ /* 0x010fea0003800000 */
[----:B------:R-:W4:Y:S02]  /*9120*/  SYNCS.PHASECHK.TRANS64.TRYWAIT P1, [UR10+0x30850], R0 ;  /* 0x03085000ff0075a7 */ /* 0x000f24000802014a */
[----:B----4-:R-:W-:Y:S05]  /*9130*/  @!P1 BRA `(.L_x_3773) ;  /* 0x000000ac00149947 */ /* 0x010fea0003800000 */
.L_x_3772:
        /* <DEDUP_REMOVED lines=25> */
[----:B------:R-:W-:Y:S01]  /*92d0*/  HGMMA.64x192x16.F32 R24, R188, gdesc[UR4].tnspB, R24, gsb0 ;  /* 0x42e00004bc187df0 */ /* 0x000fe20008000818 */
[----:B------:R-:W-:Y:S01]  /*92e0*/  UIADD3 UR6, UR4, 0x80, URZ ;  /* 0x0000008004067890 */ /* 0x000fe2000fffe03f */
[----:B---3--:R-:W-:Y:S01]  /*92f0*/  FMNMX.FTZ R0, R2, R21, !PT ;  /* 0x0000001502007209 */ /* 0x008fe20007810000 */
[----:B------:R-:W-:Y:S01]  /*9300*/  UMOV UR7, 0x40000040 ;  /* 0x4000004000077882 */ /* 0x000fe20000000000 */
[----:B------:R-:W-:Y:S01]  /*9310*/  MUFU.TANH R207, R207 ;  /* 0x000000cf00cf7308 */ /* 0x000fe20000002400 */
[----:B------:R-:W-:Y:S01]  /*9320*/  FMUL.FTZ R123, R123, UR5 ;  /* 0x000000057b7b7c20 */ /* 0x000fe20008410000 */
[----:B------:R-:W-:Y:S01]  /*9330*/  FMUL.FTZ R229, R160, UR5 ;  /* 0x00000005a0e57c20 */ /* 0x000fe20008410000 */
[----:B------:R-:W-:Y:S01]  /*9340*/  FMUL.FTZ R235, R161, UR5 ;  /* 0x00000005a1eb7c20 */ /* 0x000fe20008410000 */
[----:B------:R-:W-:Y:S01]  /*9350*/  FMUL.FTZ R127, R127, UR5 ;  /* 0x000000057f7f7c20 */ /* 0x000fe20008410000 */
[----:B-1----:R-:W-:Y:S01]  /*9360*/  FMNMX.FTZ R0, R3, R0, !PT ;  /* 0x0000000003007209 */ /* 0x002fe20007810000 */
        /* <DEDUP_REMOVED lines=21> */
[----:B------:R-:W1:Y:S01]  /*94c0*/  LDC R18, c[0x0][0x988] ;  /* 0x00026200ff127b82 */ /* 0x000e620000000800 */
[----:B------:R-:W-:Y:S01]  /*94d0*/  FMUL.FTZ R167, R167, UR5 ;  /* 0x00000005a7a77c20 */ /* 0x000fe20008410000 */
[----:B------:R-:W2:Y:S03]  /*94e0*/  S2R R208, SR_TID.X ;  /* 0x0000000000d07919 */ /* 0x000ea60000002100 */
[----:B------:R-:W-:Y:S08]  /*94f0*/  MUFU.TANH R215, R215 ;  /* 0x000000d700d77308 */ /* 0x000ff00000002400 */
[----:B------:R-:W-:Y:S08]  /*9500*/  MUFU.TANH R217, R217 ;  /* 0x000000d900d97308 */ /* 0x000ff00000002400 */
[----:B------:R-:W-:Y:S08]  /*9510*/  MUFU.TANH R219, R219 ;  /* 0x000000db00db7308 */ /* 0x000ff00000002400 */
[----:B------:R-:W-:Y:S01]  /*9520*/  MUFU.TANH R221, R221 ;  /* 0x000000dd00dd7308 */ /* 0x000fe20000002400 */
[----:B--2---:R-:W-:-:S07]  /*9530*/  LOP3.LUT P1, RZ, R208, 0x7f, RZ, 0xc0, !PT ;  /* 0x0000007fd0ff7812 */ /* 0x004fce000782c0ff */
[----:B------:R-:W-:Y:S08]  /*9540*/  MUFU.TANH R225, R225 ;  /* 0x000000e100e17308 */ /* 0x000ff00000002400 */
[----:B------:R-:W-:Y:S08]  /*9550*/  MUFU.TANH R233, R233 ;  /* 0x000000e900e97308 */ /* 0x000ff00000002400 */
[----:B------:R-:W-:Y:S08]  /*9560*/  MUFU.TANH R227, R227 ;  /* 0x000000e300e37308 */ /* 0x000ff00000002400 */
[----:B------:R-:W2:Y:S08]  /*9570*/  MUFU.TANH R121, R121 ;  /* 0x0000007900797308 */ /* 0x000eb00000002400 */
[----:B------:R-:W-:Y:S08]  /*9580*/  MUFU.TANH R237, R237 ;  /* 0x000000ed00ed7308 */ /* 0x000ff00000002400 */
[----:B------:R-:W3:Y:S01]  /*9590*/  MUFU.TANH R123, R123 ;  /* 0x0000007b007b7308 */ /* 0x000ee20000002400 */
[----:B--2---:R-:W-:-:S07]  /*95a0*/  FMNMX.FTZ R122, R121, R194, !PT ;  /* 0x000000c2797a7209 */ /* 0x004fce0007810000 */
[----:B------:R-:W-:Y:S08]  /*95b0*/  MUFU.TANH R229, R229 ;  /* 0x000000e500e57308 */ /* 0x000ff00000002400 */
[----:B------:R-:W-:Y:S01]  /*95c0*/  MUFU.TANH R235, R235 ;  /* 0x000000eb00eb7308 */ /* 0x000fe20000002400 */
[----:B---3--:R-:W-:-:S07]  /*95d0*/  FMNMX.FTZ R122, R123, R122, !PT ;  /* 0x0000007a7b7a7209 */ /* 0x008fce0007810000 */
        /* <DEDUP_REMOVED lines=38> */
[----:B------:R-:W2:Y:S01]  /*9840*/  MUFU.TANH R185, R185 ;  /* 0x000000b900b97308 */ /* 0x000ea20000002400 */
[----:B------:R-:W-:-:S07]  /*9850*/  UMOV UR7, 0x40000040 ;  /* 0x4000004000077882 */ /* 0x000fce0000000000 */
[----:B------:R-:W3:Y:S08]  /*9860*/  MUFU.TANH R187, R187 ;  /* 0x000000bb00bb7308 */ /* 0x000ef00000002400 */
[----:B------:R-:W4:Y:S01]  /*9870*/  MUFU.TANH R125, R125 ;  /* 0x0000007d007d7308 */ /* 0x000f220000002400 */
[----:B--2---:R-:W-:-:S04]  /*9880*/  FMNMX.FTZ R0, R185, R0, !PT ;  /* 0x00000000b9007209 */ /* 0x004fc80007810000 */
[----:B---3--:R-:W-:-:S04]  /*9890*/  FMNMX.FTZ R0, R187, R0, !PT ;  /* 0x00000000bb007209 */ /* 0x008fc80007810000 */
[----:B------:R-:W-:-:S04]  /*98a0*/  FMNMX.FTZ R0, R189, R0, !PT ;  /* 0x00000000bd007209 */ /* 0x000fc80007810000 */
[----:B------:R-:W-:Y:S02]  /*98b0*/  FMNMX.FTZ R0, R191, R0, !PT ;  /* 0x00000000bf007209 */ /* 0x000fe40007810000 */
[----:B----4-:R-:W-:Y:S02]  /*98c0*/  FMNMX.FTZ R122, R125, R122, !PT ;  /* 0x0000007a7d7a7209 */ /* 0x010fe40007810000 */
        /* <DEDUP_REMOVED lines=41> */
[----:B------:R-:W-:-:S04]  /*9b60*/  FMNMX.FTZ R0, R235, R0, !PT ;  /* 0x00000000eb007209 */ /* 0x000fc80007810000 */
[----:B------:R-:W-:-:S04]  /*9b70*/  FMNMX.FTZ R0, R231, R0, !PT ;  /* 0x00000000e7007209 */ /* 0x000fc80007810000 */
[----:B------:R-:W-:-:S05]  /*9b80*/  FMNMX.FTZ R0, R223, R0, !PT ;  /* 0x00000000df007209 */ /* 0x000fca0007810000 */
[----:B------:R-:W2:Y:S02]  /*9b90*/  SHFL.BFLY PT, R157, R0, 0x2, 0x1f ;  /* 0x0c401f00009d7f89 */ /* 0x000ea400000e0000 */
[----:B--2---:R-:W-:Y:S01]  /*9ba0*/  FMNMX.FTZ R4, R0, R157, !PT ;  /* 0x0000009d00047209 */ /* 0x004fe20007810000 */
[----:B------:R-:W-:-:S06]  /*9bb0*/  FMUL.FTZ R157, R158, UR5 ;  /* 0x000000059e9d7c20 */ /* 0x000fcc0008410000 */
[----:B------:R-:W2:Y:S02]  /*9bc0*/  MUFU.TANH R157, R157 ;  /* 0x0000009d009d7308 */ /* 0x000ea40000002400 */
[----:B--2---:R-:W-:-:S04]  /*9bd0*/  FMNMX.FTZ R122, R157, R122, !PT ;  /* 0x0000007a9d7a7209 */ /* 0x004fc80007810000 */
[----:B------:R-:W-:-:S04]  /*9be0*/  FMNMX.FTZ R122, R159, R122, !PT ;  /* 0x0000007a9f7a7209 */ /* 0x000fc80007810000 */
[----:B------:R-:W-:-:S04]  /*9bf0*/  FMNMX.FTZ R122, R161, R122, !PT ;  /* 0x0000007aa17a7209 */ /* 0x000fc80007810000 */
[----:B------:R-:W-:-:S04]  /*9c00*/  FMNMX.FTZ R122, R163, R122, !PT ;  /* 0x0000007aa37a7209 */ /* 0x000fc80007810000 */
[----:B------:R-:W-:-:S04]  /*9c10*/  FMNMX.FTZ R122, R165, R122, !PT ;  /* 0x0000007aa57a7209 */ /* 0x000fc80007810000 */
[----:B------:R-:W-:Y:S01]  /*9c20*/  FMNMX.FTZ R122, R167, R122, !PT ;  /* 0x0000007aa77a7209 */ /* 0x000fe20007810000 */
[----:B------:R-:W-:Y:S02]  /*9c30*/  WARPGROUP.DEPBAR.LE gsb0, 0x0 ;  /* 0x00008000000079c5 */ /* 0x000fe40000010000 */
[----:B------:R-:W-:Y:S01]  /*9c40*/  WARPGROUP.ARRIVE ;  /* 0x00000000000079c5 */ /* 0x000fe20000000000 */
[----:B------:R-:W2:Y:S05]  /*9c50*/  SHFL.BFLY PT, R177, R4, 0x1, 0x1f ;  /* 0x0c201f0004b17f89 */ /* 0x000eaa00000e0000 */
[----:B------:R-:W-:Y:S01]  /*9c60*/  HGMMA.64x192x16.F32 R24, R172, gdesc[UR4].tnspB, R24, gsb0 ;  /* 0x42e00004ac187df0 */ /* 0x000fe20008000818 */
[----:B------:R-:W-:Y:S01]  /*9c70*/  UIADD3 UR6, UR4, 0x280, URZ ;  /* 0x0000028004067890 */ /* 0x000fe2000fffe03f */
[----:B------:R-:W-:-:S02]  /*9c80*/  UMOV UR7, 0x40000040 ;  /* 0x4000004000077882 */ /* 0x000fc40000000000 */
[----:B------:R-:W-:Y:S01]  /*9c90*/  UMOV UR4, UR36 ;  /* 0x0000002400047c82 */ /* 0x000fe20008000000 */
[----:B--2---:R-:W-:-:S05]  /*9ca0*/  FMNMX.FTZ R4, R4, R177, !PT ;  /* 0x000000b104047209 */ /* 0x004fca0007810000 */
[C---:B-1----:R-:W-:Y:S01]  /*9cb0*/  FMUL.FTZ R120, R4.reuse, R18 ;  /* 0x0000001204787220 */ /* 0x042fe20000410000 */
[----:B------:R-:W-:-:S03]  /*9cc0*/  FADD.FTZ R21, -R4, R21 ;  /* 0x0000001504157221 */ /* 0x000fc60000010100 */
[-CC-:B------:R-:W-:Y:S01]  /*9cd0*/  FFMA.FTZ R188, R3, R18.reuse, -R120.reuse ;  /* 0x0000001203bc7223 */ /* 0x180fe20000010878 */
[-C--:B------:R-:W-:Y:S01]  /*9ce0*/  FMUL.FTZ R0, R21, R18.reuse ;  /* 0x0000001215007220 */ /* 0x080fe20000410000 */
[----:B------:R-:W1:Y:S01]  /*9cf0*/  SHFL.BFLY PT, R3, R122, 0x2, 0x1f ;  /* 0x0c401f007a037f89 */ /* 0x000e6200000e0000 */
        /* <DEDUP_REMOVED lines=18> */
[----:B-1----:R-:W-:Y:S01]  /*9e20*/  FMNMX.FTZ R2, R122, R3, !PT ;  /* 0x000000037a027209 */ /* 0x002fe20007810000 */
[----:B------:R-:W-:-:S06]  /*9e30*/  FFMA.FTZ R122, R229, R18, -R120 ;  /* 0x00000012e57a7223 */ /* 0x000fcc0000010878 */
[----:B------:R-:W-:Y:S01]  /*9e40*/  MUFU.EX2 R21, R21 ;  /* 0x0000001500157308 */ /* 0x000fe20000000800 */
[----:B------:R-:W1:Y:S07]  /*9e50*/  SHFL.BFLY PT, R3, R2, 0x1, 0x1f ;  /* 0x0c201f0002037f89 */ /* 0x000e6e00000e0000 */
[----:B------:R-:W-:Y:S08]  /*9e60*/  MUFU.EX2 R188, R188 ;  /* 0x000000bc00bc7308 */ /* 0x000ff00000000800 */
[----:B------:R-:W-:Y:S08]  /*9e70*/  MUFU.EX2 R190, R190 ;  /* 0x000000be00be7308 */ /* 0x000ff00000000800 */
[----:B------:R-:W-:Y:S01]  /*9e80*/  MUFU.EX2 R177, R177 ;  /* 0x000000b100b17308 */ /* 0x000fe20000000800 */
[----:B-1----:R-:W-:-:S05]  /*9e90*/  FMNMX.FTZ R3, R2, R3, !PT ;  /* 0x0000000302037209 */ /* 0x002fca0007810000 */
[----:B------:R-:W-:Y:S02]  /*9ea0*/  FADD.FTZ R181, -R3, R194 ;  /* 0x000000c203b57221 */ /* 0x000fe40000010100 */
[----:B------:R-:W-:Y:S01]  /*9eb0*/  MUFU.EX2 R184, R184 ;  /* 0x000000b800b87308 */ /* 0x000fe20000000800 */
[----:B------:R-:W-:Y:S02]  /*9ec0*/  IMAD.MOV.U32 R194, RZ, RZ, R3 ;  /* 0x000000ffffc27224 */ /* 0x000fe400078e0003 */
[----:B------:R-:W-:-:S05]  /*9ed0*/  FMUL.FTZ R181, R181, R18 ;  /* 0x00000012b5b57220 */ /* 0x000fca0000410000 */
[----:B------:R1:W-:Y:S08]  /*9ee0*/  MUFU.EX2 R2, R181 ;  /* 0x000000b500027308 */ /* 0x0003f00000000800 */
        /* <DEDUP_REMOVED lines=18> */
[-CC-:B------:R-:W-:Y:S01]  /*a010*/  FFMA.FTZ R174, R227, R18.reuse, -R120.reuse ;  /* 0x00000012e3ae7223 */ /* 0x180fe20000010878 */
[-C--:B------:R-:W-:Y:S01]  /*a020*/  FFMA.FTZ R217, R223, R18.reuse, -R120 ;  /* 0x00000012dfd97223 */ /* 0x080fe20000010878 */
[----:B------:R-:W-:Y:S01]  /*a030*/  HGMMA.64x192x16.F32 R24, R168, gdesc[UR4].tnspB, R24, gsb0 ;  /* 0x42e00004a8187df0 */ /* 0x000fe20008000818 */
[-C--:B------:R-:W-:Y:S01]  /*a040*/  FMUL.FTZ R120, R3, R18.reuse ;  /* 0x0000001203787220 */ /* 0x080fe20000410000 */
[----:B------:R-:W-:Y:S01]  /*a050*/  MUFU.EX2 R173, R173 ;  /* 0x000000ad00ad7308 */ /* 0x000fe20000000800 */
[----:B------:R-:W-:Y:S02]  /*a060*/  UMOV UR7, UR39 ;  /* 0x0000002700077c82 */ /* 0x000fe40008000000 */
[-CC-:B------:R-:W-:Y:S01]  /*a070*/  FFMA.FTZ R189, R121, R18.reuse, -R120.reuse ;  /* 0x0000001279bd7223 */ /* 0x180fe20000010878 */
[----:B------:R-:W-:Y:S01]  /*a080*/  FFMA.FTZ R191, R125, R18, -R120 ;  /* 0x000000127dbf7223 */ /* 0x000fe20000010878 */
[----:B------:R-:W-:-:S02]  /*a090*/  IMAD.U32 R125, RZ, RZ, UR36 ;  /* 0x00000024ff7d7e24 */ /* 0x000fc4000f8e00ff */
[-CC-:B------:R-:W-:Y:S01]  /*a0a0*/  FFMA.FTZ R126, R123, R18.reuse, -R120.reuse ;  /* 0x000000127b7e7223 */ /* 0x180fe20000010878 */
[-CC-:B------:R-:W-:Y:S01]  /*a0b0*/  FFMA.FTZ R128, R127, R18.reuse, -R120.reuse ;  /* 0x000000127f807223 */ /* 0x180fe20000010878 */
[-CC-:B------:R-:W-:Y:S01]  /*a0c0*/  FFMA.FTZ R185, R129, R18.reuse, -R120.reuse ;  /* 0x0000001281b97223 */ /* 0x180fe20000010878 */
[----:B------:R-:W2:Y:S01]  /*a0d0*/  MUFU.EX2 R189, R189 ;  /* 0x000000bd00bd7308 */ /* 0x000ea20000000800 */
[----:B------:R-:W-:Y:S01]  /*a0e0*/  @!P1 LEA R125, R125, UR37, 0x3 ;  /* 0x000000257d7d9c11 */ /* 0x000fe2000f8e18ff */
[-CC-:B------:R-:W-:Y:S01]  /*a0f0*/  FFMA.FTZ R130, R131, R18.reuse, -R120.reuse ;  /* 0x0000001283827223 */ /* 0x180fe20000010878 */
[----:B------:R-:W-:Y:S02]  /*a100*/  IMAD.U32 R129, RZ, RZ, UR10 ;  /* 0x0000000aff817e24 */ /* 0x000fe4000f8e00ff */
[-CC-:B------:R-:W-:Y:S01]  /*a110*/  FFMA.FTZ R121, R133, R18.reuse, -R120.reuse ;  /* 0x0000001285797223 */ /* 0x180fe20000010878 */
[----:B------:R-:W-:Y:S01]  /*a120*/  FFMA.FTZ R132, R135, R18, -R120 ;  /* 0x0000001287847223 */ /* 0x000fe20000010878 */
[----:B------:R-:W-:-:S02]  /*a130*/  @!P1 VIADD R125, R125, 0x30840 ;  /* 0x000308407d7d9836 */ /* 0x000fc40000000000 */
[-CC-:B-1----:R-:W-:Y:S01]  /*a140*/  FFMA.FTZ R181, R137, R18.reuse, -R120.reuse ;  /* 0x0000001289b57223 */ /* 0x182fe20000010878 */
[----:B------:R-:W1:Y:S01]  /*a150*/  MUFU.EX2 R126, R126 ;  /* 0x0000007e007e7308 */ /* 0x000e620000000800 */
[----:B------:R-:W-:Y:S02]  /*a160*/  @!P1 VIADD R129, R129, 0x30860 ;  /* 0x0003086081819836 */ /* 0x000fe40000000000 */
[-CC-:B------:R-:W-:Y:S01]  /*a170*/  FFMA.FTZ R134, R139, R18.reuse, -R120.reuse ;  /* 0x000000128b867223 */ /* 0x180fe20000010878 */
[----:B------:R-:W-:Y:S01]  /*a180*/  @!P1 PRMT R125, RZ, 0x654, R125 ;  /* 0x00000654ff7d9816 */ /* 0x000fe2000000007d */
[-CC-:B------:R-:W-:Y:S01]  /*a190*/  FFMA.FTZ R183, R141, R18.reuse, -R120.reuse ;  /* 0x000000128db77223 */ /* 0x180fe20000010878 */
[-CC-:B------:R-:W-:Y:S01]  /*a1a0*/  FFMA.FTZ R136, R143, R18.reuse, -R120.reuse ;  /* 0x000000128f887223 */ /* 0x180fe20000010878 */
[----:B------:R-:W-:Y:S01]  /*a1b0*/  @!P1 PRMT R129, RZ, 0x654, R129 ;  /* 0x00000654ff819816 */ /* 0x000fe20000000081 */
[-CC-:B------:R-:W-:Y:S01]  /*a1c0*/  FFMA.FTZ R123, R145, R18.reuse, -R120.reuse ;  /* 0x00000012917b7223 */ /* 0x180fe20000010878 */
[----:B------:R-:W3:Y:S01]  /*a1d0*/  MUFU.EX2 R191, R191 ;  /* 0x000000bf00bf7308 */ /* 0x000ee20000000800 */
[----:B--2---:R-:W-:Y:S01]  /*a1e0*/  FFMA.FTZ R127, R2, R7, R189 ;  /* 0x00000007027f7223 */ /* 0x004fe200000100bd */
[-CC-:B------:R-:W-:Y:S01]  /*a1f0*/  FFMA.FTZ R138, R147, R18.reuse, -R120.reuse ;  /* 0x00000012938a7223 */ /* 0x180fe20000010878 */
[-CC-:B------:R-:W-:Y:S01]  /*a200*/  FFMA.FTZ R149, R149, R18.reuse, -R120.reuse ;  /* 0x0000001295957223 */ /* 0x180fe20000010878 */
[-CC-:B------:R-:W-:Y:S01]  /*a210*/  FFMA.FTZ R155, R155, R18.reuse, -R120.reuse ;  /* 0x000000129b9b7223 */ /* 0x180fe20000010878 */
[-CC-:B------:R-:W-:Y:S01]  /*a220*/  FFMA.FTZ R157, R157, R18.reuse, -R120.reuse ;  /* 0x000000129d9d7223 */ /* 0x180fe20000010878 */
[-CC-:B------:R-:W-:Y:S01]  /*a230*/  FFMA.FTZ R159, R159, R18.reuse, -R120.reuse ;  /* 0x000000129f9f7223 */ /* 0x180fe20000010878 */
[-CC-:B------:R-:W-:Y:S01]  /*a240*/  FFMA.FTZ R161, R161, R18.reuse, -R120.reuse ;  /* 0x00000012a1a17223 */ /* 0x180fe20000010878 */
[----:B------:R-:W2:Y:S01]  /*a250*/  MUFU.EX2 R128, R128 ;  /* 0x0000008000807308 */ /* 0x000ea20000000800 */
[C---:B-1----:R-:W-:Y:S01]  /*a260*/  FADD.FTZ R140, R126.reuse, R127 ;  /* 0x0000007f7e8c7221 */ /* 0x042fe20000010000 */
[----:B------:R-:W-:Y:S01]  /*a270*/  F2FP.F16.F32.PACK_AB R189, R126, R189 ;  /* 0x000000bd7ebd723e */ /* 0x000fe200000000ff */
[-CC-:B------:R-:W-:Y:S01]  /*a280*/  FFMA.FTZ R163, R163, R18.reuse, -R120.reuse ;  /* 0x00000012a3a37223 */ /* 0x180fe20000010878 */
[----:B------:R-:W-:-:S04]  /*a290*/  FFMA.FTZ R165, R165, R18, -R120 ;  /* 0x00000012a5a57223 */ /* 0x000fc80000010878 */
[----:B------:R-:W1:Y:S01]  /*a2a0*/  MUFU.EX2 R185, R185 ;  /* 0x000000b900b97308 */ /* 0x000e620000000800 */
[----:B---3--:R-:W-:-:S07]  /*a2b0*/  FADD.FTZ R127, R191, R140 ;  /* 0x0000008cbf7f7221 */ /* 0x008fce0000010000 */
[----:B------:R-:W3:Y:S01]  /*a2c0*/  MUFU.EX2 R130, R130 ;  /* 0x0000008200827308 */ /* 0x000ee20000000800 */
[C---:B--2---:R-:W-:Y:S01]  /*a2d0*/  FADD.FTZ R140, R128.reuse, R127 ;  /* 0x0000007f808c7221 */ /* 0x044fe20000010000 */
[----:B------:R-:W-:-:S06]  /*a2e0*/  F2FP.F16.F32.PACK_AB R191, R128, R191 ;  /* 0x000000bf80bf723e */ /* 0x000fcc00000000ff */
[----:B------:R-:W2:Y:S01]  /*a2f0*/  MUFU.EX2 R121, R121 ;  /* 0x0000007900797308 */ /* 0x000ea20000000800 */
[----:B-1----:R-:W-:-:S07]  /*a300*/  FADD.FTZ R127, R185, R140 ;  /* 0x0000008cb97f7221 */ /* 0x002fce0000010000 */
[----:B------:R-:W1:Y:S01]  /*a310*/  MUFU.EX2 R132, R132 ;  /* 0x0000008400847308 */ /* 0x000e620000000800 */
[C---:B---3--:R-:W-:Y:S01]  /*a320*/  FADD.FTZ R140, R130.reuse, R127 ;  /* 0x0000007f828c7221 */ /* 0x048fe20000010000 */
[----:B------:R-:W-:-:S06]  /*a330*/  F2FP.F16.F32.PACK_AB R185, R130, R185 ;  /* 0x000000b982b9723e */ /* 0x000fcc00000000ff */
[----:B------:R-:W-:Y:S01]  /*a340*/  MUFU.EX2 R181, R181 ;  /* 0x000000b500b57308 */ /* 0x000fe20000000800 */
[----:B--2---:R-:W-:-:S07]  /*a350*/  FADD.FTZ R127, R121, R140 ;  /* 0x0000008c797f7221 */ /* 0x004fce0000010000 */
[----:B------:R-:W-:Y:S01]  /*a360*/  MUFU.EX2 R134, R134 ;  /* 0x0000008600867308 */ /* 0x000fe20000000800 */
[----:B-1----:R-:W-:-:S07]  /*a370*/  FADD.FTZ R140, R132, R127 ;  /* 0x0000007f848c7221 */ /* 0x002fce0000010000 */
        /* <DEDUP_REMOVED lines=12> */
[----:B------:R-:W1:Y:S08]  /*a440*/  MUFU.EX2 R163, R163 ;  /* 0x000000a300a37308 */ /* 0x000e700000000800 */
[----:B------:R-:W-:Y:S08]  /*a450*/  MUFU.EX2 R124, R124 ;  /* 0x0000007c007c7308 */ /* 0x000ff00000000800 */
[----:B------:R-:W-:Y:S01]  /*a460*/  MUFU.EX2 R165, R165 ;  /* 0x000000a500a57308 */ /* 0x000fe20000000800 */
[----:B------:R-:W-:-:S02]  /*a470*/  WARPGROUP.DEPBAR.LE gsb0, 0x0 ;  /* 0x00008000000079c5 */ /* 0x000fc40000010000 */
[----:B------:R2:W-:Y:S01]  /*a480*/  @!P1 SYNCS.ARRIVE.TRANS64.RED.A1T0 RZ, [R125+URZ], RZ ;  /* 0x000000ff7dff99a7 */ /* 0x0005e2000810043f */
[----:B------:R-:W-:-:S04]  /*a490*/  F2FP.F16.F32.PACK_AB R168, R215, R122 ;  /* 0x0000007ad7a8723e */ /* 0x000fc800000000ff */
[----:B------:R-:W-:Y:S01]  /*a4a0*/  MUFU.EX2 R217, R217 ;  /* 0x000000d900d97308 */ /* 0x000fe20000000800 */
[----:B-1----:R-:W-:Y:S01]  /*a4b0*/  F2FP.F16.F32.PACK_AB R169, R163, R161 ;  /* 0x000000a1a3a9723e */ /* 0x002fe200000000ff */
[----:B--2---:R-:W-:Y:S01]  /*a4c0*/  FFMA.FTZ R125, R0, R14, R21 ;  /* 0x0000000e007d7223 */ /* 0x004fe20000010015 */
[----:B------:R1:W-:Y:S01]  /*a4d0*/  @!P1 SYNCS.ARRIVE.TRANS64.RED.A1T0 RZ, [R129+URZ], RZ ;  /* 0x000000ff81ff99a7 */ /* 0x0003e2000810043f */
[-C--:B------:R-:W-:Y:S01]  /*a4e0*/  FFMA.FTZ R14, R151, R18.reuse, -R120 ;  /* 0x00000012970e7223 */ /* 0x080fe20000010878 */
[----:B------:R-:W-:Y:S01]  /*a4f0*/  ISETP.GT.AND P1, PT, R19, UR40, PT ;  /* 0x0000002813007c0c */ /* 0x000fe2000bf24270 */
[C---:B------:R-:W-:Y:S01]  /*a500*/  FADD.FTZ R125, R188.reuse, R125 ;  /* 0x0000007dbc7d7221 */ /* 0x040fe20000010000 */
[----:B------:R-:W-:Y:S01]  /*a510*/  F2FP.F16.F32.PACK_AB R188, R188, R21 ;  /* 0x00000015bcbc723e */ /* 0x000fe200000000ff */
[----:B------:R-:W-:Y:S01]  /*a520*/  FADD.FTZ R21, R181, R140 ;  /* 0x0000008cb5157221 */ /* 0x000fe20000010000 */
[----:B------:R-:W-:Y:S01]  /*a530*/  F2FP.F16.F32.PACK_AB R181, R134, R181 ;  /* 0x000000b586b5723e */ /* 0x000fe200000000ff */
[----:B------:R-:W-:Y:S01]  /*a540*/  FADD.FTZ R142, R190, R125 ;  /* 0x0000007dbe8e7221 */ /* 0x000fe20000010000 */
[-C--:B------:R-:W-:Y:S01]  /*a550*/  FFMA.FTZ R125, R153, R18.reuse, -R120 ;  /* 0x00000012997d7223 */ /* 0x080fe20000010878 */
[----:B------:R-:W-:Y:S01]  /*a560*/  FADD.FTZ R140, R134, R21 ;  /* 0x00000015868c7221 */ /* 0x000fe20000010000 */
[----:B------:R-:W2:Y:S01]  /*a570*/  MUFU.EX2 R14, R14 ;  /* 0x0000000e000e7308 */ /* 0x000ea20000000800 */
[----:B-1----:R-:W-:Y:S01]  /*a580*/  FADD.FTZ R129, R177, R142 ;  /* 0x0000008eb1817221 */ /* 0x002fe20000010000 */
[----:B------:R-:W-:Y:S01]  /*a590*/  FFMA.FTZ R120, R167, R18, -R120 ;  /* 0x00000012a7787223 */ /* 0x000fe20000010878 */
[----:B------:R-:W-:Y:S01]  /*a5a0*/  FADD.FTZ R21, R183, R140 ;  /* 0x0000008cb7157221 */ /* 0x000fe20000010000 */
[----:B------:R-:W-:Y:S01]  /*a5b0*/  F2FP.F16.F32.PACK_AB R190, R177, R190 ;  /* 0x000000beb1be723e */ /* 0x000fe200000000ff */
[----:B------:R-:W-:Y:S01]  /*a5c0*/  FADD.FTZ R142, R184, R129 ;  /* 0x00000081b88e7221 */ /* 0x000fe20000010000 */
[C---:B------:R-:W-:Y:S01]  /*a5d0*/  F2FP.F16.F32.PACK_AB R184, R179.reuse, R184 ;  /* 0x000000b8b3b8723e */ /* 0x040fe200000000ff */
[C---:B------:R-:W-:Y:S01]  /*a5e0*/  FADD.FTZ R126, R136.reuse, R21 ;  /* 0x00000015887e7221 */ /* 0x040fe20000010000 */
[----:B------:R-:W1:Y:S01]  /*a5f0*/  MUFU.EX2 R125, R125 ;  /* 0x0000007d007d7308 */ /* 0x000e620000000800 */
[----:B------:R-:W-:Y:S01]  /*a600*/  FADD.FTZ R129, R179, R142 ;  /* 0x0000008eb3817221 */ /* 0x000fe20000010000 */
[----:B------:R-:W-:Y:S01]  /*a610*/  F2FP.F16.F32.PACK_AB R183, R136, R183 ;  /* 0x000000b788b7723e */ /* 0x000fe200000000ff */
[----:B------:R-:W-:Y:S01]  /*a620*/  FADD.FTZ R21, R123, R126 ;  /* 0x0000007e7b157221 */ /* 0x000fe20000010000 */
[----:B------:R-:W-:Y:S01]  /*a630*/  F2FP.F16.F32.PACK_AB R177, R138, R123 ;  /* 0x0000007b8ab1723e */ /* 0x000fe200000000ff */
[----:B------:R-:W-:Y:S01]  /*a640*/  FADD.FTZ R142, R186, R129 ;  /* 0x00000081ba8e7221 */ /* 0x000fe20000010000 */
[C---:B------:R-:W-:Y:S01]  /*a650*/  F2FP.F16.F32.PACK_AB R186, R187.reuse, R186 ;  /* 0x000000babbba723e */ /* 0x040fe200000000ff */
[----:B------:R-:W-:Y:S01]  /*a660*/  FADD.FTZ R126, R138, R21 ;  /* 0x000000158a7e7221 */ /* 0x000fe20000010000 */
[----:B------:R-:W3:Y:S01]  /*a670*/  MUFU.EX2 R120, R120 ;  /* 0x0000007800787308 */ /* 0x000ee20000000800 */
[----:B------:R-:W-:Y:S01]  /*a680*/  FADD.FTZ R129, R187, R142 ;  /* 0x0000008ebb817221 */ /* 0x000fe20000010000 */
[----:B------:R-:W-:Y:S01]  /*a690*/  F2FP.F16.F32.PACK_AB R187, R132, R121 ;  /* 0x0000007984bb723e */ /* 0x000fe200000000ff */
[----:B------:R-:W-:Y:S01]  /*a6a0*/  FADD.FTZ R21, R7, R126 ;  /* 0x0000007e07157221 */ /* 0x000fe20000010000 */
[----:B--2---:R-:W-:Y:S01]  /*a6b0*/  F2FP.F16.F32.PACK_AB R179, R14, R7 ;  /* 0x000000070eb3723e */ /* 0x004fe200000000ff */
[----:B------:R-:W-:Y:S01]  /*a6c0*/  FADD.FTZ R142, R180, R129 ;  /* 0x00000081b48e7221 */ /* 0x000fe20000010000 */
[----:B------:R-:W-:Y:S01]  /*a6d0*/  F2FP.F16.F32.PACK_AB R180, R207, R180 ;  /* 0x000000b4cfb4723e */ /* 0x000fe200000000ff */
[----:B------:R-:W-:Y:S01]  /*a6e0*/  FADD.FTZ R126, R14, R21 ;  /* 0x000000150e7e7221 */ /* 0x000fe20000010000 */
[----:B------:R-:W-:-:S02]  /*a6f0*/  VIADD R19, R19, 0xffffffff ;  /* 0xffffffff13137836 */ /* 0x000fc40000000000 */
[----:B------:R-:W-:Y:S01]  /*a700*/  FADD.FTZ R127, R207, R142 ;  /* 0x0000008ecf7f7221 */ /* 0x000fe20000010000 */
[----:B------:R-:W-:Y:S01]  /*a710*/  F2FP.F16.F32.PACK_AB R170, R217, R124 ;  /* 0x0000007cd9aa723e */ /* 0x000fe200000000ff */
[----:B-1----:R-:W-:Y:S02]  /*a720*/  FADD.FTZ R126, R125, R126 ;  /* 0x0000007e7d7e7221 */ /* 0x002fe40000010000 */
[----:B------:R-:W-:Y:S01]  /*a730*/  FADD.FTZ R142, R182, R127 ;  /* 0x0000007fb68e7221 */ /* 0x000fe20000010000 */
[----:B------:R-:W-:Y:S01]  /*a740*/  F2FP.F16.F32.PACK_AB R182, R173, R182 ;  /* 0x000000b6adb6723e */ /* 0x000fe200000000ff */
[----:B------:R-:W-:Y:S02]  /*a750*/  FADD.FTZ R126, R155, R126 ;  /* 0x0000007e9b7e7221 */ /* 0x000fe40000010000 */
[----:B------:R-:W-:Y:S01]  /*a760*/  FADD.FTZ R127, R173, R142 ;  /* 0x0000008ead7f7221 */ /* 0x000fe20000010000 */
[----:B------:R-:W-:Y:S01]  /*a770*/  F2FP.F16.F32.PACK_AB R173, R155, R125 ;  /* 0x0000007d9bad723e */ /* 0x000fe200000000ff */
[----:B------:R-:W-:Y:S01]  /*a780*/  FADD.FTZ R126, R157, R126 ;  /* 0x0000007e9d7e7221 */ /* 0x000fe20000010000 */
[----:B---3--:R-:W-:Y:S01]  /*a790*/  F2FP.F16.F32.PACK_AB R171, R120, R165 ;  /* 0x000000a578ab723e */ /* 0x008fe200000000ff */
[----:B------:R-:W-:Y:S01]  /*a7a0*/  FADD.FTZ R128, R176, R127 ;  /* 0x0000007fb0807221 */ /* 0x000fe20000010000 */
[----:B------:R-:W-:Y:S01]  /*a7b0*/  F2FP.F16.F32.PACK_AB R176, R175, R176 ;  /* 0x000000b0afb0723e */ /* 0x000fe200000000ff */
[----:B------:R-:W-:-:S02]  /*a7c0*/  FADD.FTZ R126, R159, R126 ;  /* 0x0000007e9f7e7221 */ /* 0x000fc40000010000 */
[----:B------:R-:W-:Y:S01]  /*a7d0*/  FADD.FTZ R121, R175, R128 ;  /* 0x00000080af797221 */ /* 0x000fe20000010000 */
[----:B------:R-:W-:Y:S01]  /*a7e0*/  F2FP.F16.F32.PACK_AB R175, R159, R157 ;  /* 0x0000009d9faf723e */ /* 0x000fe200000000ff */
[----:B------:R-:W-:Y:S02]  /*a7f0*/  FADD.FTZ R126, R161, R126 ;  /* 0x0000007ea17e7221 */ /* 0x000fe40000010000 */
[----:B------:R-:W-:Y:S01]  /*a800*/  FADD.FTZ R128, R178, R121 ;  /* 0x00000079b2807221 */ /* 0x000fe20000010000 */
[----:B------:R-:W-:Y:S01]  /*a810*/  F2FP.F16.F32.PACK_AB R178, R209, R178 ;  /* 0x000000b2d1b2723e */ /* 0x000fe200000000ff */
[----:B------:R-:W-:Y:S02]  /*a820*/  FADD.FTZ R126, R163, R126 ;  /* 0x0000007ea37e7221 */ /* 0x000fe40000010000 */
[----:B------:R-:W-:Y:S02]  /*a830*/  FADD.FTZ R121, R209, R128 ;  /* 0x00000080d1797221 */ /* 0x000fe40000010000 */
[----:B------:R-:W-:-:S02]  /*a840*/  FADD.FTZ R126, R165, R126 ;  /* 0x0000007ea57e7221 */ /* 0x000fc40000010000 */
[----:B------:R-:W-:Y:S01]  /*a850*/  FADD.FTZ R128, R172, R121 ;  /* 0x00000079ac807221 */ /* 0x000fe20000010000 */
[----:B------:R-:W-:-:S03]  /*a860*/  F2FP.F16.F32.PACK_AB R172, R211, R172 ;  /* 0x000000acd3ac723e */ /* 0x000fc600000000ff */
[----:B------:R-:W-:-:S04]  /*a870*/  FADD.FTZ R21, R211, R128 ;  /* 0x00000080d3157221 */ /* 0x000fc80000010000 */
[----:B------:R-:W-:Y:S01]  /*a880*/  FADD.FTZ R128, R174, R21 ;  /* 0x00000015ae807221 */ /* 0x000fe20000010000 */
[C---:B------:R-:W-:Y:S01]  /*a890*/  F2FP.F16.F32.PACK_AB R174, R213.reuse, R174 ;  /* 0x000000aed5ae723e */ /* 0x040fe200000000ff */
[----:B------:R-:W-:Y:S02]  /*a8a0*/  IMAD.MOV.U32 R21, RZ, RZ, R4 ;  /* 0x000000ffff157224 */ /* 0x000fe400078e0004 */
[----:B------:R-:W-:-:S04]  /*a8b0*/  FADD.FTZ R7, R213, R128 ;  /* 0x00000080d5077221 */ /* 0x000fc80000010000 */
[----:B------:R-:W-:-:S04]  /*a8c0*/  FADD.FTZ R14, R122, R7 ;  /* 0x000000077a0e7221 */ /* 0x000fc80000010000 */
[----:B------:R-:W-:-:S04]  /*a8d0*/  FADD.FTZ R7, R215, R14 ;  /* 0x0000000ed7077221 */ /* 0x000fc80000010000 */
[----:B------:R-:W-:Y:S01]  /*a8e0*/  FADD.FTZ R14, R124, R7 ;  /* 0x000000077c0e7221 */ /* 0x000fe20000010000 */
[----:B------:R-:W-:-:S03]  /*a8f0*/  FADD.FTZ R7, R120, R126 ;  /* 0x0000007e78077221 */ /* 0x000fc60000010000 */
[----:B------:R-:W-:Y:S01]  /*a900*/  FADD.FTZ R14, R217, R14 ;  /* 0x0000000ed90e7221 */ /* 0x000fe20000010000 */
[----:B------:R-:W-:Y:S06]  /*a910*/  @P1 BRA `(.L_x_3774) ;  /* 0xffffffdc00081947 */ /* 0x000fec000383ffff */
.L_x_3765:
[----:B------:R-:W-:-:S13]  /*a920*/  ISETP.GE.AND P1, PT, R19, UR47, PT ;  /* 0x0000002f13007c0c */ /* 0x000fda000bf26270 */
[----:B------:R-:W-:Y:S05]  /*a930*/  @!P1 BRA `(.L_x_3775) ;  /* 0x00000034005c9947 */ /* 0x000fea0003800000 */
[----:B------:R-:W-:Y:S01]  /*a940*/  IMAD.MOV.U32 R207, RZ, RZ, R3 ;  /* 0x000000ffffcf7224 */ /* 0x000fe200078e0003 */
[----:B------:R-:W-:Y:S01]  /*a950*/  UMOV UR7, UR39 ;  /* 0x0000002700077c82 */ /* 0x000fe20008000000 */
[----:B------:R-:W-:Y:S01]  /*a960*/  IMAD.MOV.U32 R194, RZ, RZ, R4 ;  /* 0x000000ffffc27224 */ /* 0x000fe200078e0004 */
[----:B------:R-:W-:Y:S01]  /*a970*/  UMOV UR4, UR36 ;  /* 0x0000002400047c82 */ /* 0x000fe20008000000 */
[----:B------:R-:W-:Y:S01]  /*a980*/  IMAD.IADD R21, R5, 0x1, R15 ;  /* 0x0000000105157824 */ /* 0x000fe200078e020f */
[----:B------:R-:W-:Y:S01]  /*a990*/  ULDC UR40, c[0x0][0x9e4] ;  /* 0x0002790000287ab9 */ /* 0x000fe20000000800 */
[----:B------:R-:W-:Y:S01]  /*a9a0*/  ULDC UR46, c[0x0][0x2e0] ;  /* 0x0000b800002e7ab9 */ /* 0x000fe20000000800 */
[----:B------:R-:W-:Y:S01]  /*a9b0*/  ULDC UR5, c[0x0][0x9d8] ;  /* 0x0002760000057ab9 */ /* 0x000fe20000000800 */
[----:B------:R-:W-:-:S05]  /*a9c0*/  ULDC UR41, c[0x0][0x9e0] ;  /* 0x0002780000297ab9 */ /* 0x000fca0000000800 */
.L_x_3792:
[----:B------:R-:W-:-:S04]  /*a9d0*/  UIADD3 UR36, UR4, 0x1, URZ ;  /* 0x0000000104247890 */ /* 0x000fc8000fffe03f */
[----:B------:R-:W-:-:S04]  /*a9e0*/  UISETP.NE.AND UP0, UPT, UR36, 0x2, UPT ;  /* 0x000000022400788c */ /* 0x000fc8000bf05270 */
[----:B------:R-:W-:Y:S02]  /*a9f0*/  USEL UR39, URZ, 0x1, UP0 ;  /* 0x000000013f277887 */ /* 0x000fe40008000000 */
[----:B------:R-:W-:Y:S02]  /*aa00*/  USEL UR36, UR36, URZ, UP0 ;  /* 0x0000003f24247287 */ /* 0x000fe40008000000 */
[----:B------:R-:W-:Y:S01]  /*aa10*/  ULOP3.LUT UR39, UR7, UR39, URZ, 0x3c, !UPT ;  /* 0x0000002707277292 */ /* 0x000fe2000f8e3c3f */
[----:B------:R-:W-:Y:S11]  /*aa20*/  @!P0 BRA `(.L_x_3776) ;  /* 0x0000000000048947 */ /* 0x000ff60003800000 */
[----:B------:R-:W-:Y:S01]  /*aa30*/  BPT.TRAP 0x1 ;  /* 0x000000040000795c */ /* 0x000fe20000300000 */
.L_x_3776:
[----:B------:R-:W-:Y:S01]  /*aa40*/  ULEA UR6, UR36, UR37, 0x3 ;  /* 0x0000002524067291 */ /* 0x000fe2000f8e183f */
[----:B------:R-:W-:-:S05]  /*aa50*/  IMAD.U32 R3, RZ, RZ, UR39 ;  /* 0x00000027ff037e24 */ /* 0x000fca000f8e00ff */
[----:B------:R-:W-:-:S04]  /*aa60*/  SHF.L.U32 R3, R3, 0x1f, RZ ;  /* 0x0000001f03037819 */ /* 0x000fc800000006ff */
[----:B------:R1:W2:Y:S01]  /*aa70*/  SYNCS.PHASECHK.TRANS64.TRYWAIT P1, [UR6+0x30830], R3 ;  /* 0x03083003ff0075a7 */ /* 0x0002a20008020146 */
[----:B------:R-:W-:Y:S05]  /*aa80*/  @!P0 BRA `(.L_x_3777) ;  /* 0x0000000000048947 */ /* 0x000fea0003800000 */
[----:B------:R-:W-:Y:S01]  /*aa90*/  BPT.TRAP 0x1 ;  /* 0x000000040000795c */ /* 0x000fe20000300000 */
.L_x_3777:
[----:B--2---:R-:W-:Y:S05]  /*aaa0*/  @P1 BRA `(.L_x_3778) ;  /* 0x0000000000081947 */ /* 0x004fea0003800000 */
[----:B------:R-:W2:Y:S02]  /*aab0*/  SYNCS.PHASECHK.TRANS64.TRYWAIT P1, [UR6+0x30830], R3 ;  /* 0x03083003ff0075a7 */ /* 0x000ea40008020146 */
[----:B--2---:R-:W-:Y:S05]  /*aac0*/  @!P1 BRA `(.L_x_3779) ;  /* 0x0000009000c89947 */ /* 0x004fea0003800000 */
.L_x_3778:
        /* <DEDUP_REMOVED lines=167> */
.L_x_3780:
[----:B------:R-:W-:Y:S01]  /*b540*/  ULEA UR10, UR4, UR37, 0x3 ;  /* 0x00000025040a7291 */ /* 0x000fe2000f8e183f */
[----:B------:R-:W-:-:S05]  /*b550*/  IMAD.U32 R0, RZ, RZ, UR7 ;  /* 0x00000007ff007e24 */ /* 0x000fca000f8e00ff */
[----:B------:R-:W-:-:S04]  /*b560*/  SHF.L.U32 R0, R0, 0x1f, RZ ;  /* 0x0000001f00007819 */ /* 0x000fc800000006ff */
[----:B------:R3:W4:Y:S01]  /*b570*/  SYNCS.PHASECHK.TRANS64.TRYWAIT P1, [UR10+0x30850], R0 ;  /* 0x03085000ff0075a7 */ /* 0x000722000802014a */
[----:B------:R-:W-:Y:S05]  /*b580*/  @!P0 BRA `(.L_x_3781) ;  /* 0x0000000000048947 */ /* 0x000fea0003800000 */
[----:B------:R-:W-:Y:S01]  /*b590*/  BPT.TRAP 0x1 ;  /* 0x000000040000795c */ /* 0x000fe20000300000 */
.L_x_3781:
[----:B----4-:R-:W-:Y:S05]  /*b5a0*/  @P1 BRA `(.L_x_3782) ;  /* 0x0000000000081947 */ /* 0x010fea0003800000 */
[----:B------:R-:W4:Y:S02]  /*b5b0*/  SYNCS.PHASECHK.TRANS64.TRYWAIT P1, [UR10+0x30850], R0 ;  /* 0x03085000ff0075a7 */ /* 0x000f24000802014a */
[----:B----4-:R-:W-:Y:S05]  /*b5c0*/  @!P1 BRA `(.L_x_3783) ;  /* 0x0000008800209947 */ /* 0x010fea0003800000 */
.L_x_3782:
[----:B------:R-:W-:Y:S01]  /*b5d0*/  UIADD3 UR6, UR37, 0x400, URZ ;  /* 0x0000040025067890 */ /* 0x000fe2000fffe03f */
[----:B------:R-:W-:Y:S01]  /*b5e0*/  WARPGROUP.ARRIVE ;  /* 0x00000000000079c5 */ /* 0x000fe20000000000 */
[----:B------:R-:W-:-:S05]  /*b5f0*/  UMOV UR7, 0x40000040 ;  /* 0x4000004000077882 */ /* 0x000fca0000000000 */
[----:B------:R-:W4:Y:S01]  /*b600*/  S2R R216, SR_TID.X ;  /* 0x0000000000d87919 */ /* 0x000f220000002100 */
[----:B------:R-:W-:Y:S01]  /*b610*/  USHF.R.U32.HI UR6, URZ, 0x4, UR6 ;  /* 0x000000043f067899 */ /* 0x000fe20008011606 */
[----:B------:R-:W-:Y:S01]  /*b620*/  FMUL.FTZ R18, R126, UR5 ;  /* 0x000000057e127c20 */ /* 0x000fe20008410000 */
[----:B------:R-:W-:Y:S02]  /*b630*/  IMAD.U32 R126, RZ, RZ, UR36 ;  /* 0x00000024ff7e7e24 */ /* 0x000fe4000f8e00ff */
[----:B-12---:R-:W-:Y:S01]  /*b640*/  FMUL.FTZ R3, R121, UR5 ;  /* 0x0000000579037c20 */ /* 0x006fe20008410000 */
[----:B------:R-:W-:Y:S01]  /*b650*/  ULOP3.LUT UR6, UR6, 0x3fff, URZ, 0xc0, !UPT ;  /* 0x00003fff06067892 */ /* 0x000fe2000f8ec03f */
[----:B---3--:R-:W-:Y:S01]  /*b660*/  FMUL.FTZ R0, R122, UR5 ;  /* 0x000000057a007c20 */ /* 0x008fe20008410000 */
[----:B------:R-:W-:Y:S01]  /*b670*/  FMUL.FTZ R4, R123, UR5 ;  /* 0x000000057b047c20 */ /* 0x000fe20008410000 */
[----:B------:R-:W-:Y:S01]  /*b680*/  FMUL.FTZ R121, R130, UR5 ;  /* 0x0000000582797c20 */ /* 0x000fe20008410000 */
[----:B------:R-:W-:Y:S01]  /*b690*/  ULOP3.LUT UR6, UR6, 0x3000000, URZ, 0xfc, !UPT ;  /* 0x0300000006067892 */ /* 0x000fe2000f8efc3f */
[----:B------:R-:W-:Y:S01]  /*b6a0*/  FMUL.FTZ R122, R131, UR5 ;  /* 0x00000005837a7c20 */ /* 0x000fe20008410000 */
[----:B------:R-:W-:Y:S01]  /*b6b0*/  FMUL.FTZ R123, R134, UR5 ;  /* 0x00000005867b7c20 */ /* 0x000fe20008410000 */
[----:B------:R-:W-:Y:S01]  /*b6c0*/  FMUL.FTZ R2, R120, UR5 ;  /* 0x0000000578027c20 */ /* 0x000fe20008410000 */
[----:B------:R-:W-:Y:S01]  /*b6d0*/  UIMAD UR4, UR4, 0x900, UR6 ;  /* 0x00000900040478a4 */ /* 0x000fe2000f8e0206 */
[----:B------:R-:W-:Y:S01]  /*b6e0*/  FMUL.FTZ R130, R143, UR5 ;  /* 0x000000058f827c20 */ /* 0x000fe20008410000 */
        /* <DEDUP_REMOVED lines=13> */
[----:B------:R-:W1:Y:S01]  /*b7c0*/  MUFU.TANH R2, R2 ;  /* 0x0000000200027308 */ /* 0x000e620000002400 */
[----:B----4-:R-:W-:-:S07]  /*b7d0*/  LOP3.LUT P1, RZ, R216, 0x7f, RZ, 0xc0, !PT ;  /* 0x0000007fd8ff7812 */ /* 0x010fce000782c0ff */
[----:B------:R-:W2:Y:S08]  /*b7e0*/  MUFU.TANH R3, R3 ;  /* 0x0000000300037308 */ /* 0x000eb00000002400 */
[----:B------:R-:W3:Y:S01]  /*b7f0*/  MUFU.TANH R0, R0 ;  /* 0x0000000000007308 */ /* 0x000ee20000002400 */
[----:B------:R-:W-:-:S05]  /*b800*/  @!P1 LEA R126, R126, UR37, 0x3 ;  /* 0x000000257e7e9c11 */ /* 0x000fca000f8e18ff */
        /* <DEDUP_REMOVED lines=54> */
[----:B------:R-:W5:Y:S01]  /*bb70*/  LDC R162, c[0x0][0x288] ;  /* 0x0000a200ffa27b82 */ /* 0x000f620000000800 */
        /* <DEDUP_REMOVED lines=43> */
[----:B------:R-:W-:Y:S02]  /*be30*/  IMAD R170, R19, -0x60, RZ ;  /* 0xffffffa013aa7824 */ /* 0x000fe400078e02ff */
[----:B------:R-:W-:Y:S01]  /*be40*/  FMUL.FTZ R168, R164, UR5 ;  /* 0x00000005a4a87c20 */ /* 0x000fe20008410000 */
[----:B------:R-:W-:Y:S01]  /*be50*/  FMUL.FTZ R164, R165, UR5 ;  /* 0x00000005a5a47c20 */ /* 0x000fe20008410000 */
[----:B------:R1:W-:Y:S01]  /*be60*/  @!P1 SYNCS.ARRIVE.TRANS64.RED.A1T0 RZ, [R126+URZ], RZ ;  /* 0x000000ff7eff99a7 */ /* 0x0003e2000810043f */
[----:B------:R-:W-:Y:S01]  /*be70*/  IMAD R127, R17, UR46, R170 ;  /* 0x0000002e117f7c24 */ /* 0x000fe2000f8e02aa */
[----:B------:R-:W-:Y:S02]  /*be80*/  ISETP.GE.AND P1, PT, R20, 0x1, PT ;  /* 0x000000011400780c */ /* 0x000fe40003f26270 */
[----:B------:R-:W1:Y:S02]  /*be90*/  MUFU.TANH R168, R168 ;  /* 0x000000a800a87308 */ /* 0x000e640000002400 */
[----:B-----5:R-:W-:Y:S01]  /*bea0*/  IADD3 R127, R127, 0x1, -R162 ;  /* 0x000000017f7f7810 */ /* 0x020fe20007ffe8a2 */
[----:B------:R-:W-:-:S04]  /*beb0*/  IMAD R162, R16, -0x2, R170 ;  /* 0xfffffffe10a27824 */ /* 0x000fc800078e02aa */
[----:B------:R-:W-:Y:S01]  /*bec0*/  IMAD R127, R16, -0x2, R127 ;  /* 0xfffffffe107f7824 */ /* 0x000fe200078e027f */
[----:B------:R-:W1:Y:S03]  /*bed0*/  MUFU.TANH R164, R164 ;  /* 0x000000a400a47308 */ /* 0x000e660000002400 */
[C---:B------:R-:W-:Y:S02]  /*bee0*/  VIADD R178, R127.reuse, UR41 ;  /* 0x000000297fb27c36 */ /* 0x040fe40008000000 */
[----:B------:R-:W-:Y:S02]  /*bef0*/  VIADD R166, R127, UR45 ;  /* 0x0000002d7fa67c36 */ /* 0x000fe40008000000 */
[C---:B------:R-:W-:Y:S02]  /*bf00*/  IMAD.IADD R182, R5.reuse, 0x1, R178 ;  /* 0x0000000105b67824 */ /* 0x040fe400078e02b2 */
[----:B------:R-:W-:Y:S01]  /*bf10*/  IMAD.IADD R180, R5, 0x1, R166 ;  /* 0x0000000105b47824 */ /* 0x000fe200078e02a6 */
[----:B--234-:R-:W-:Y:S06]  /*bf20*/  @!P1 BRA `(.L_x_3784) ;  /* 0x0000000000589947 */ /* 0x01cfec0003800000 */
        /* <DEDUP_REMOVED lines=11> */
.L_x_3786:
[----:B------:R-:W-:-:S05]  /*bfe0*/  IMAD.U32 R147, RZ, RZ, UR40 ;  /* 0x00000028ff937e24 */ /* 0x000fca000f8e00ff */
[----:B------:R-:W-:-:S13]  /*bff0*/  ISETP.NE.AND P1, PT, R147, 0x1, PT ;  /* 0x000000019300780c */ /* 0x000fda0003f25270 */
[----:B-1----:R-:W1:Y:S01]  /*c000*/  @P1 LDC.64 R126, c[0x0][0x9e8] ;  /* 0x00027a00ff7e1b82 */ /* 0x002e620000000a00 */
[----:B------:R-:W-:-:S04]  /*c010*/  @P1 IMAD.IADD R145, R5, 0x1, R15 ;  /* 0x0000000105911824 */ /* 0x000fc800078e020f */
[----:B-1----:R-:W-:-:S04]  /*c020*/  @P1 IMAD.HI.U32 R126, R145, R126, RZ ;  /* 0x0000007e917e1227 */ /* 0x002fc800078e00ff */
[----:B------:R-:W-:Y:S01]  /*c030*/  IMAD.MOV.U32 R145, RZ, RZ, R21 ;  /* 0x000000ffff917224 */ /* 0x000fe200078e0015 */
[----:B------:R-:W-:-:S07]  /*c040*/  @P1 SHF.R.U32.HI R145, RZ, R127, R126 ;  /* 0x0000007fff911219 */ /* 0x000fce000001167e */
.L_x_3787:
[----:B------:R-:W-:Y:S05]  /*c050*/  BSYNC B0 ;  /* 0x0000000000007941 */ /* 0x000fea0003800000 */
.L_x_3785:
[----:B------:R-:W-:-:S05]  /*c060*/  IMAD R127, R145, R147, R162 ;  /* 0x00000093917f7224 */ /* 0x000fca00078e02a2 */
[----:B------:R-:W-:Y:S02]  /*c070*/  VIADDMNMX R182, R127, R147, R182, PT ;  /* 0x000000937fb67246 */ /* 0x000fe400038001b6 */
[----:B------:R-:W-:-:S07]  /*c080*/  VIMNMX R180, R180, R127, !PT ;  /* 0x0000007fb4b47248 */ /* 0x000fce0007fe0100 */
.L_x_3784:
[----:B------:R-:W-:Y:S01]  /*c090*/  ISETP.GE.AND P2, PT, R170, 0x9, PT ;  /* 0x00000009aa00780c */ /* 0x000fe20003f46270 */
[----:B-1----:R-:W-:Y:S01]  /*c0a0*/  IMAD.IADD R126, R6, 0x1, R178 ;  /* 0x00000001067e7824 */ /* 0x002fe200078e02b2 */
[----:B------:R-:W-:Y:S02]  /*c0b0*/  ISETP.GE.AND P1, PT, R170, 0x2, PT ;  /* 0x00000002aa00780c */ /* 0x000fe40003f26270 */
[C---:B------:R-:W-:Y:S02]  /*c0c0*/  ISETP.GT.AND P3, PT, R180.reuse, 0x8, !P2 ;  /* 0x00000008b400780c */ /* 0x040fe40005764270 */
[----:B------:R-:W-:Y:S02]  /*c0d0*/  ISETP.GT.AND P4, PT, R180, 0x1, !P1 ;  /* 0x00000001b400780c */ /* 0x000fe40004f84270 */
[----:B------:R-:W-:Y:S02]  /*c0e0*/  ISETP.LT.OR P3, PT, R182, 0x9, P3 ;  /* 0x00000009b600780c */ /* 0x000fe40001f61670 */
[----:B------:R-:W-:-:S02]  /*c0f0*/  ISETP.GE.AND P5, PT, R170, 0xa, PT ;  /* 0x0000000aaa00780c */ /* 0x000fc40003fa6270 */
[----:B------:R-:W-:Y:S02]  /*c100*/  FSEL R171, R172, -INF , !P3 ;  /* 0xff800000acab7808 */ /* 0x000fe40005800000 */
[----:B------:R-:W-:Y:S02]  /*c110*/  ISETP.LT.OR P4, PT, R182, 0x2, P4 ;  /* 0x00000002b600780c */ /* 0x000fe40002781670 */
[----:B------:R-:W-:Y:S02]  /*c120*/  ISETP.GT.AND P3, PT, R180, 0x9, !P5 ;  /* 0x00000009b400780c */ /* 0x000fe40006f64270 */
[----:B------:R-:W-:Y:S02]  /*c130*/  FSEL R169, R3, -INF , !P4 ;  /* 0xff80000003a97808 */ /* 0x000fe40006000000 */
        /* <DEDUP_REMOVED lines=103> */
[----:B------:R-:W-:-:S04]  /*c7b0*/  ISETP.GT.AND P6, PT, R180, 0x59, !P6 ;  /* 0x00000059b400780c */ /* 0x000fc800077c4270 */
[----:B------:R-:W-:-:S04]  /*c7c0*/  ISETP.LT.OR P6, PT, R182, 0x5a, P6 ;  /* 0x0000005ab600780c */ /* 0x000fc800037c1670 */
[----:B------:R-:W-:Y:S02]  /*c7d0*/  FSEL R127, R164, -INF , !P6 ;  /* 0xff800000a47f7808 */ /* 0x000fe40007000000 */
[----:B------:R-:W-:-:S13]  /*c7e0*/  ISETP.GE.AND P6, PT, R20, 0x1, PT ;  /* 0x000000011400780c */ /* 0x000fda0003fc6270 */
[----:B------:R-:W-:Y:S05]  /*c7f0*/  @!P6 BRA `(.L_x_3788) ;  /* 0x000000000054e947 */ /* 0x000fea0003800000 */
        /* <DEDUP_REMOVED lines=12> */
.L_x_3790:
[----:B------:R-:W-:-:S05]  /*c8c0*/  IMAD.U32 R148, RZ, RZ, UR40 ;  /* 0x00000028ff947e24 */ /* 0x000fca000f8e00ff */
[----:B------:R-:W-:-:S13]  /*c8d0*/  ISETP.NE.AND P6, PT, R148, 0x1, PT ;  /* 0x000000019400780c */ /* 0x000fda0003fc5270 */
[----:B------:R-:W1:Y:S02]  /*c8e0*/  @P6 LDC.64 R2, c[0x0][0x9e8] ;  /* 0x00027a00ff026b82 */ /* 0x000e640000000a00 */
[----:B-1----:R-:W-:-:S05]  /*c8f0*/  @P6 IMAD.HI.U32 R2, R187, R2, RZ ;  /* 0x00000002bb026227 */ /* 0x002fca00078e00ff */
[----:B------:R-:W-:-:S07]  /*c900*/  @P6 SHF.R.U32.HI R187, RZ, R3, R2 ;  /* 0x00000003ffbb6219 */ /* 0x000fce0000011602 */
.L_x_3791:
[----:B------:R-:W-:Y:S05]  /*c910*/  BSYNC B0 ;  /* 0x0000000000007941 */ /* 0x000fea0003800000 */
.L_x_3789:
[----:B------:R-:W-:-:S05]  /*c920*/  IMAD R187, R187, R148, R162 ;  /* 0x00000094bbbb7224 */ /* 0x000fca00078e02a2 */
[----:B------:R-:W-:Y:S02]  /*c930*/  VIADDMNMX R126, R187, R148, R126, PT ;  /* 0x00000094bb7e7246 */ /* 0x000fe4000380017e */
[----:B------:R-:W-:-:S07]  /*c940*/  VIMNMX R144, R144, R187, !PT ;  /* 0x000000bb90907248 */ /* 0x000fce0007fe0100 */
.L_x_3788:
[----:B------:R-:W-:Y:S01]  /*c950*/  ISETP.GT.AND P1, PT, R144, 0x1, !P1 ;  /* 0x000000019000780c */ /* 0x000fe20004f24270 */
[----:B------:R-:W-:Y:S01]  /*c960*/  UMOV UR7, UR39 ;  /* 0x0000002700077c82 */ /* 0x000fe20008000000 */
[----:B------:R-:W-:Y:S01]  /*c970*/  ISETP.NE.AND P6, PT, R209, RZ, PT ;  /* 0x000000ffd100720c */ /* 0x000fe20003fc5270 */
[----:B------:R-:W-:Y:S01]  /*c980*/  UMOV UR4, UR36 ;  /* 0x0000002400047c82 */ /* 0x000fe20008000000 */
[----:B------:R-:W-:Y:S02]  /*c990*/  ISETP.LT.OR P1, PT, R126, 0x2, P1 ;  /* 0x000000027e00780c */ /* 0x000fe40000f21670 */
[----:B------:R-:W-:Y:S02]  /*c9a0*/  ISETP.GT.AND P2, PT, R144, 0x8, !P2 ;  /* 0x000000089000780c */ /* 0x000fe40005744270 */
[----:B------:R-:W-:Y:S02]  /*c9b0*/  FSEL R223, R4, -INF , !P1 ;  /* 0xff80000004df7808 */ /* 0x000fe40004800000 */
[----:B------:R-:W-:-:S02]  /*c9c0*/  ISETP.NE.AND P1, PT, R189, RZ, PT ;  /* 0x000000ffbd00720c */ /* 0x000fc40003f25270 */
[----:B------:R-:W-:Y:S02]  /*c9d0*/  ISETP.LT.OR P2, PT, R126, 0x9, P2 ;  /* 0x000000097e00780c */ /* 0x000fe40001741670 */
[----:B------:R-:W-:Y:S02]  /*c9e0*/  ISETP.GT.AND P1, PT, R144, 0x9, !P1 ;  /* 0x000000099000780c */ /* 0x000fe40004f24270 */
[----:B------:R-:W-:Y:S02]  /*c9f0*/  FSEL R187, R18, -INF , !P2 ;  /* 0xff80000012bb7808 */ /* 0x000fe40005000000 */
[----:B------:R-:W-:Y:S01]  /*ca00*/  ISETP.LT.OR P1, PT, R126, 0xa, P1 ;  /* 0x0000000a7e00780c */ /* 0x000fe20000f21670 */
[----:B------:R-:W1:Y:S01]  /*ca10*/  LDC R18, c[0x0][0x988] ;  /* 0x00026200ff127b82 */ /* 0x000e620000000800 */
        /* <DEDUP_REMOVED lines=61> */
[----:B------:R-:W-:Y:S01]  /*cdf0*/  ISETP.NE.AND P1, PT, R208, RZ, PT ;  /* 0x000000ffd000720c */ /* 0x000fe20003f25270 */
[----:B------:R-:W2:Y:S01]  /*ce00*/  SHFL.BFLY PT, R2, R3, 0x2, 0x1f ;  /* 0x0c401f0003027f89 */ /* 0x000ea200000e0000 */
[----:B------:R-:W-:-:S02]  /*ce10*/  ISETP.NE.AND P6, PT, R154, RZ, PT ;  /* 0x000000ff9a00720c */ /* 0x000fc40003fc5270 */
[C---:B------:R-:W-:Y:S02]  /*ce20*/  ISETP.GT.AND P1, PT, R144.reuse, 0x31, !P1 ;  /* 0x000000319000780c */ /* 0x040fe40004f24270 */
[----:B------:R-:W-:Y:S02]  /*ce30*/  ISETP.GT.AND P3, PT, R144, 0x50, !P3 ;  /* 0x000000509000780c */ /* 0x000fe40005f64270 */
[C---:B------:R-:W-:Y:S02]  /*ce40*/  ISETP.LT.OR P1, PT, R126.reuse, 0x32, P1 ;  /* 0x000000327e00780c */ /* 0x040fe40000f21670 */
[----:B------:R-:W-:Y:S02]  /*ce50*/  ISETP.LT.OR P3, PT, R126, 0x51, P3 ;  /* 0x000000517e00780c */ /* 0x000fe40001f61670 */
[----:B------:R-:W-:Y:S02]  /*ce60*/  FSEL R123, R132, -INF , !P1 ;  /* 0xff800000847b7808 */ /* 0x000fe40004800000 */
[----:B------:R-:W-:-:S02]  /*ce70*/  ISETP.NE.AND P1, PT, R210, RZ, PT ;  /* 0x000000ffd200720c */ /* 0x000fc40003f25270 */
[C---:B------:R-:W-:Y:S02]  /*ce80*/  ISETP.GT.AND P4, PT, R144.reuse, 0x51, !P4 ;  /* 0x000000519000780c */ /* 0x040fe40006784270 */
[----:B------:R-:W-:Y:S02]  /*ce90*/  ISETP.GT.AND P1, PT, R144, 0x38, !P1 ;  /* 0x000000389000780c */ /* 0x000fe40004f24270 */
[----:B------:R-:W-:Y:S02]  /*cea0*/  FSEL R225, R142, -INF , !P3 ;  /* 0xff8000008ee17808 */ /* 0x000fe40005800000 */
[----:B------:R-:W-:Y:S02]  /*ceb0*/  ISETP.LT.OR P1, PT, R126, 0x39, P1 ;  /* 0x000000397e00780c */ /* 0x000fe40000f21670 */
[----:B------:R-:W-:Y:S02]  /*cec0*/  ISETP.GT.AND P5, PT, R144, 0x58, !P5 ;  /* 0x000000589000780c */ /* 0x000fe40006fa4270 */
[----:B------:R-:W-:-:S02]  /*ced0*/  FSEL R125, R134, -INF , !P1 ;  /* 0xff800000867d7808 */ /* 0x000fc40004800000 */
[----:B------:R-:W-:Y:S02]  /*cee0*/  ISETP.NE.AND P1, PT, R212, RZ, PT ;  /* 0x000000ffd400720c */ /* 0x000fe40003f25270 */
[----:B--2---:R-:W-:Y:S02]  /*cef0*/  FMNMX.FTZ R122, R3, R2, !PT ;  /* 0x00000002037a7209 */ /* 0x004fe40007810000 */
[----:B------:R-:W-:Y:S02]  /*cf00*/  ISETP.GT.AND P1, PT, R144, 0x39, !P1 ;  /* 0x000000399000780c */ /* 0x000fe40004f24270 */
[C---:B------:R-:W-:Y:S01]  /*cf10*/  ISETP.LT.OR P4, PT, R126.reuse, 0x52, P4 ;  /* 0x000000527e00780c */ /* 0x040fe20002781670 */
[----:B------:R-:W2:Y:S01]  /*cf20*/  SHFL.BFLY PT, R229, R122, 0x1, 0x1f ;  /* 0x0c201f007ae57f89 */ /* 0x000ea200000e0000 */
[C---:B------:R-:W-:Y:S02]  /*cf30*/  ISETP.LT.OR P1, PT, R126.reuse, 0x3a, P1 ;  /* 0x0000003a7e00780c */ /* 0x040fe40000f21670 */
[----:B------:R-:W-:-:S02]  /*cf40*/  ISETP.LT.OR P5, PT, R126, 0x59, P5 ;  /* 0x000000597e00780c */ /* 0x000fc40002fa1670 */
[----:B------:R-:W-:Y:S02]  /*cf50*/  FSEL R133, R133, -INF , !P1 ;  /* 0xff80000085857808 */ /* 0x000fe40004800000 */
[----:B------:R-:W-:-:S04]  /*cf60*/  ISETP.NE.AND P1, PT, R214, RZ, PT ;  /* 0x000000ffd600720c */ /* 0x000fc80003f25270 */
[----:B------:R-:W-:-:S04]  /*cf70*/  ISETP.GT.AND P1, PT, R144, 0x40, !P1 ;  /* 0x000000409000780c */ /* 0x000fc80004f24270 */
[----:B------:R-:W-:-:S04]  /*cf80*/  ISETP.LT.OR P1, PT, R126, 0x41, P1 ;  /* 0x000000417e00780c */ /* 0x000fc80000f21670 */
[----:B------:R-:W-:Y:S02]  /*cf90*/  FSEL R137, R137, -INF , !P1 ;  /* 0xff80000089897808 */ /* 0x000fe40004800000 */
[----:B------:R-:W-:Y:S02]  /*cfa0*/  ISETP.NE.AND P1, PT, R150, RZ, PT ;  /* 0x000000ff9600720c */ /* 0x000fe40003f25270 */
[----:B--2---:R-:W-:Y:S02]  /*cfb0*/  FMNMX.FTZ R4, R122, R229, !PT ;  /* 0x000000e57a047209 */ /* 0x004fe40007810000 */
[----:B------:R-:W-:-:S04]  /*cfc0*/  ISETP.GT.AND P1, PT, R144, 0x41, !P1 ;  /* 0x000000419000780c */ /* 0x000fc80004f24270 */
        /* <DEDUP_REMOVED lines=61> */
[----:B------:R-:W-:Y:S01]  /*d3a0*/  FMNMX.FTZ R120, R131, R120, !PT ;  /* 0x0000007883787209 */ /* 0x000fe20007810000 */
[----:B------:R-:W-:Y:S01]  /*d3b0*/  IMAD.MOV.U32 R194, RZ, RZ, R4 ;  /* 0x000000ffffc27224 */ /* 0x000fe200078e0004 */
[----:B------:R-:W-:-:S02]  /*d3c0*/  LOP3.LUT P6, RZ, R216, 0x7f, RZ, 0xc0, !PT ;  /* 0x0000007fd8ff7812 */ /* 0x000fc400078cc0ff */
        /* <DEDUP_REMOVED lines=12> */
[----:B------:R-:W-:Y:S01]  /*d490*/  FMNMX.FTZ R120, R225, R120, !PT ;  /* 0x00000078e1787209 */ /* 0x000fe20007810000 */
[C---:B--2---:R-:W-:Y:S01]  /*d4a0*/  FADD.FTZ R161, R188.reuse, R161 ;  /* 0x000000a1bca17221 */ /* 0x044fe20000010000 */
[----:B------:R-:W-:Y:S02]  /*d4b0*/  F2FP.F16.F32.PACK_AB R188, R188, R227 ;  /* 0x000000e3bcbc723e */ /* 0x000fe400000000ff */
[----:B------:R-:W-:-:S03]  /*d4c0*/  FMNMX.FTZ R120, R175, R120, !PT ;  /* 0x00000078af787209 */ /* 0x000fc60007810000 */
[----:B------:R-:W2:Y:S01]  /*d4d0*/  MUFU.EX2 R184, R184 ;  /* 0x000000b800b87308 */ /* 0x000ea20000000800 */
[----:B------:R-:W-:Y:S01]  /*d4e0*/  FMNMX.FTZ R120, R177, R120, !PT ;  /* 0x00000078b1787209 */ /* 0x000fe20007810000 */
[----:B---3--:R-:W-:-:S03]  /*d4f0*/  FADD.FTZ R14, R190, R161 ;  /* 0x000000a1be0e7221 */ /* 0x008fc60000010000 */
[----:B------:R-:W-:-:S03]  /*d500*/  FMNMX.FTZ R120, R139, R120, !PT ;  /* 0x000000788b787209 */ /* 0x000fc60007810000 */
[----:B------:R-:W3:Y:S01]  /*d510*/  MUFU.EX2 R171, R171 ;  /* 0x000000ab00ab7308 */ /* 0x000ee20000000800 */
[----:B-1----:R-:W-:Y:S01]  /*d520*/  F2FP.F16.F32.PACK_AB R190, R169, R190 ;  /* 0x000000bea9be723e */ /* 0x002fe200000000ff */
[----:B------:R-:W1:Y:S06]  /*d530*/  SHFL.BFLY PT, R3, R120, 0x2, 0x1f ;  /* 0x0c401f0078037f89 */ /* 0x000e6c00000e0000 */
[----:B------:R-:W4:Y:S08]  /*d540*/  MUFU.EX2 R186, R186 ;  /* 0x000000ba00ba7308 */ /* 0x000f300000000800 */
[----:B------:R5:W-:Y:S08]  /*d550*/  MUFU.EX2 R135, R185 ;  /* 0x000000b900877308 */ /* 0x000bf00000000800 */
        /* <DEDUP_REMOVED lines=9> */
[----:B------:R-:W-:-:S06]  /*d5f0*/  FMUL.FTZ R126, R3, R18 ;  /* 0x00000012037e7220 */ /* 0x000fcc0000410000 */
[----:B------:R-:W-:Y:S01]  /*d600*/  MUFU.EX2 R147, R147 ;  /* 0x0000009300937308 */ /* 0x000fe20000000800 */
[----:B------:R-:W-:-:S05]  /*d610*/  FSEL R126, R126, RZ, P1 ;  /* 0x000000ff7e7e7208 */ /* 0x000fca0000800000 */
[-CC-:B------:R-:W-:Y:S01]  /*d620*/  FFMA.FTZ R143, R2, R18.reuse, -R126.reuse ;  /* 0x00000012028f7223 */ /* 0x180fe2000001087e */
[----:B------:R-:W-:Y:S01]  /*d630*/  FSEL R2, R3, RZ, P1 ;  /* 0x000000ff03027208 */ /* 0x000fe20000800000 */
[-CC-:B------:R-:W-:Y:S01]  /*d640*/  FFMA.FTZ R120, R223, R18.reuse, -R126.reuse ;  /* 0x00000012df787223 */ /* 0x180fe2000001087e */
[-CC-:B------:R-:W-:Y:S01]  /*d650*/  FFMA.FTZ R122, R187, R18.reuse, -R126.reuse ;  /* 0x00000012bb7a7223 */ /* 0x180fe2000001087e */
[-CC-:B------:R-:W-:Y:S01]  /*d660*/  FFMA.FTZ R157, R221, R18.reuse, -R126.reuse ;  /* 0x00000012dd9d7223 */ /* 0x180fe2000001087e */
[-CC-:B-----5:R-:W-:Y:S01]  /*d670*/  FFMA.FTZ R185, R209, R18.reuse, -R126.reuse ;  /* 0x00000012d1b97223 */ /* 0x1a0fe2000001087e */
[----:B------:R-:W-:Y:S01]  /*d680*/  FADD.FTZ R159, -R2, R207 ;  /* 0x000000cf029f7221 */ /* 0x000fe20000010100 */
[----:B------:R-:W-:Y:S01]  /*d690*/  MUFU.EX2 R143, R143 ;  /* 0x0000008f008f7308 */ /* 0x000fe20000000800 */
[-CC-:B------:R-:W-:Y:S01]  /*d6a0*/  FFMA.FTZ R134, R123, R18.reuse, -R126.reuse ;  /* 0x000000127b867223 */ /* 0x180fe2000001087e */
[-C--:B------:R-:W-:Y:S01]  /*d6b0*/  FFMA.FTZ R124, R219, R18.reuse, -R126 ;  /* 0x00000012db7c7223 */ /* 0x080fe2000001087e */
[-C--:B------:R-:W-:Y:S01]  /*d6c0*/  FMUL.FTZ R159, R159, R18.reuse ;  /* 0x000000129f9f7220 */ /* 0x080fe20000410000 */
[----:B------:R-:W-:Y:S01]  /*d6d0*/  FADD.FTZ R123, R169, R14 ;  /* 0x0000000ea97b7221 */ /* 0x000fe20000010000 */
[-CC-:B------:R-:W-:Y:S01]  /*d6e0*/  FFMA.FTZ R187, R189, R18.reuse, -R126.reuse ;  /* 0x00000012bdbb7223 */ /* 0x180fe2000001087e */
[-CC-:B------:R-:W-:Y:S01]  /*d6f0*/  FFMA.FTZ R128, R217, R18.reuse, -R126.reuse ;  /* 0x00000012d9807223 */ /* 0x180fe2000001087e */
[-CC-:B------:R-:W-:Y:S01]  /*d700*/  FFMA.FTZ R181, R191, R18.reuse, -R126.reuse ;  /* 0x00000012bfb57223 */ /* 0x180fe2000001087e */
[----:B------:R-:W1:Y:S01]  /*d710*/  MUFU.EX2 R2, R159 ;  /* 0x0000009f00027308 */ /* 0x000e620000000800 */
[----:B--2---:R-:W-:Y:S01]  /*d720*/  FADD.FTZ R14, R184, R123 ;  /* 0x0000007bb80e7221 */ /* 0x004fe20000010000 */
[-CC-:B------:R-:W-:Y:S01]  /*d730*/  FFMA.FTZ R130, R215, R18.reuse, -R126.reuse ;  /* 0x00000012d7827223 */ /* 0x180fe2000001087e */
[-CC-:B------:R-:W-:Y:S01]  /*d740*/  FFMA.FTZ R183, R211, R18.reuse, -R126.reuse ;  /* 0x00000012d3b77223 */ /* 0x180fe2000001087e */
[-C--:B------:R-:W-:Y:S01]  /*d750*/  FFMA.FTZ R179, R125, R18.reuse, -R126 ;  /* 0x000000127db37223 */ /* 0x080fe2000001087e */
[----:B---3--:R-:W-:Y:S01]  /*d760*/  FADD.FTZ R123, R171, R14 ;  /* 0x0000000eab7b7221 */ /* 0x008fe20000010000 */
[-CC-:B------:R-:W-:Y:S01]  /*d770*/  FFMA.FTZ R132, R213, R18.reuse, -R126.reuse ;  /* 0x00000012d5847223 */ /* 0x180fe2000001087e */
[-CC-:B------:R-:W-:Y:S01]  /*d780*/  FFMA.FTZ R131, R131, R18.reuse, -R126.reuse ;  /* 0x0000001283837223 */ /* 0x180fe2000001087e */
[----:B------:R-:W2:Y:S01]  /*d790*/  MUFU.EX2 R120, R120 ;  /* 0x0000007800787308 */ /* 0x000ea20000000800 */
[----:B----4-:R-:W-:Y:S01]  /*d7a0*/  FADD.FTZ R138, R186, R123 ;  /* 0x0000007bba8a7221 */ /* 0x010fe20000010000 */
[-CC-:B------:R-:W-:Y:S01]  /*d7b0*/  FFMA.FTZ R136, R133, R18.reuse, -R126.reuse ;  /* 0x0000001285887223 */ /* 0x180fe2000001087e */
[-CC-:B------:R-:W-:Y:S01]  /*d7c0*/  FFMA.FTZ R141, R141, R18.reuse, -R126.reuse ;  /* 0x000000128d8d7223 */ /* 0x180fe2000001087e */
[-CC-:B------:R-:W-:Y:S01]  /*d7d0*/  FFMA.FTZ R129, R129, R18.reuse, -R126.reuse ;  /* 0x0000001281817223 */ /* 0x180fe2000001087e */
[-CC-:B------:R-:W-:Y:S01]  /*d7e0*/  FFMA.FTZ R225, R225, R18.reuse, -R126.reuse ;  /* 0x00000012e1e17223 */ /* 0x180fe2000001087e */
[-CC-:B------:R-:W-:Y:S01]  /*d7f0*/  FFMA.FTZ R175, R175, R18.reuse, -R126.reuse ;  /* 0x00000012afaf7223 */ /* 0x180fe2000001087e */
[----:B------:R-:W-:Y:S01]  /*d800*/  FFMA.FTZ R177, R177, R18, -R126 ;  /* 0x00000012b1b17223 */ /* 0x000fe2000001087e */
[----:B------:R-:W3:Y:S01]  /*d810*/  MUFU.EX2 R122, R122 ;  /* 0x0000007a007a7308 */ /* 0x000ee20000000800 */
[----:B-1----:R-:W-:Y:S01]  /*d820*/  FFMA.FTZ R7, R2, R7, R143 ;  /* 0x0000000702077223 */ /* 0x002fe2000001008f */
[----:B------:R-:W-:Y:S01]  /*d830*/  IMAD.U32 R133, RZ, RZ, UR10 ;  /* 0x0000000aff857e24 */ /* 0x000fe2000f8e00ff */
[C---:B------:R-:W-:Y:S01]  /*d840*/  ISETP.GT.AND P1, PT, R19.reuse, UR47, PT ;  /* 0x0000002f13007c0c */ /* 0x040fe2000bf24270 */
[----:B------:R-:W-:Y:S01]  /*d850*/  VIADD R19, R19, 0xffffffff ;  /* 0xffffffff13137836 */ /* 0x000fe20000000000 */
[----:B------:R-:W-:Y:S01]  /*d860*/  F2FP.F16.F32.PACK_AB R186, R173, R186 ;  /* 0x000000baadba723e */ /* 0x000fe200000000ff */
[----:B------:R-:W-:Y:S01]  /*d870*/  @!P6 VIADD R133, R133, 0x30860 ;  /* 0x000308608585e836 */ /* 0x000fe20000000000 */
[----:B------:R-:W-:Y:S01]  /*d880*/  F2FP.F16.F32.PACK_AB R184, R171, R184 ;  /* 0x000000b8abb8723e */ /* 0x000fe200000000ff */
[----:B------:R-:W1:Y:S01]  /*d890*/  MUFU.EX2 R157, R157 ;  /* 0x0000009d009d7308 */ /* 0x000e620000000800 */
[C---:B--2---:R-:W-:Y:S01]  /*d8a0*/  FADD.FTZ R7, R120.reuse, R7 ;  /* 0x0000000778077221 */ /* 0x044fe20000010000 */
[----:B------:R-:W-:Y:S01]  /*d8b0*/  F2FP.F16.F32.PACK_AB R189, R120, R143 ;  /* 0x0000008f78bd723e */ /* 0x000fe200000000ff */
[----:B------:R-:W-:Y:S01]  /*d8c0*/  IMAD.MOV.U32 R207, RZ, RZ, R3 ;  /* 0x000000ffffcf7224 */ /* 0x000fe200078e0003 */
[----:B------:R-:W-:-:S04]  /*d8d0*/  @!P6 PRMT R133, RZ, 0x654, R133 ;  /* 0x00000654ff85e816 */ /* 0x000fc80000000085 */
[----:B------:R-:W2:Y:S01]  /*d8e0*/  MUFU.EX2 R185, R185 ;  /* 0x000000b900b97308 */ /* 0x000ea20000000800 */
[----:B---3--:R-:W-:Y:S01]  /*d8f0*/  FADD.FTZ R14, R122, R7 ;  /* 0x000000077a0e7221 */ /* 0x008fe20000010000 */
[----:B------:R-:W-:Y:S01]  /*d900*/  FADD.FTZ R7, R173, R138 ;  /* 0x0000008aad077221 */ /* 0x000fe20000010000 */
[----:B------:R3:W-:Y:S03]  /*d910*/  @!P6 SYNCS.ARRIVE.TRANS64.RED.A1T0 RZ, [R133+URZ], RZ ;  /* 0x000000ff85ffe9a7 */ /* 0x0007e6000810043f */
[----:B------:R-:W-:Y:S01]  /*d920*/  FADD.FTZ R138, R180, R7 ;  /* 0x00000007b48a7221 */ /* 0x000fe20000010000 */
[-C--:B------:R-:W-:Y:S01]  /*d930*/  FFMA.FTZ R7, R137, R18.reuse, -R126 ;  /* 0x0000001289077223 */ /* 0x080fe2000001087e */
[----:B------:R-:W4:Y:S01]  /*d940*/  MUFU.EX2 R124, R124 ;  /* 0x0000007c007c7308 */ /* 0x000f220000000800 */
[----:B-1----:R-:W-:Y:S01]  /*d950*/  FADD.FTZ R14, R157, R14 ;  /* 0x0000000e9d0e7221 */ /* 0x002fe20000010000 */
[----:B------:R-:W-:Y:S01]  /*d960*/  FADD.FTZ R125, R135, R138 ;  /* 0x0000008a877d7221 */ /* 0x000fe20000010000 */
[-CC-:B------:R-:W-:Y:S01]  /*d970*/  FFMA.FTZ R138, R121, R18.reuse, -R126.reuse ;  /* 0x00000012798a7223 */ /* 0x180fe2000001087e */
[----:B------:R-:W-:Y:S01]  /*d980*/  FFMA.FTZ R126, R139, R18, -R126 ;  /* 0x000000128b7e7223 */ /* 0x000fe2000001087e */
[----:B------:R-:W-:Y:S01]  /*d990*/  F2FP.F16.F32.PACK_AB R180, R135, R180 ;  /* 0x000000b487b4723e */ /* 0x000fe200000000ff */
[----:B------:R-:W-:Y:S01]  /*d9a0*/  FADD.FTZ R140, R182, R125 ;  /* 0x0000007db68c7221 */ /* 0x000fe20000010000 */
[----:B------:R-:W-:Y:S01]  /*d9b0*/  F2FP.F16.F32.PACK_AB R182, R145, R182 ;  /* 0x000000b691b6723e */ /* 0x000fe200000000ff */
[----:B------:R-:W1:Y:S01]  /*d9c0*/  MUFU.EX2 R187, R187 ;  /* 0x000000bb00bb7308 */ /* 0x000e620000000800 */
[----:B--2---:R-:W-:Y:S01]  /*d9d0*/  FADD.FTZ R123, R185, R14 ;  /* 0x0000000eb97b7221 */ /* 0x004fe20000010000 */
[----:B------:R-:W-:-:S06]  /*d9e0*/  F2FP.F16.F32.PACK_AB R191, R157, R122 ;  /* 0x0000007a9dbf723e */ /* 0x000fcc00000000ff */
[----:B------:R-:W2:Y:S01]  /*d9f0*/  MUFU.EX2 R128, R128 ;  /* 0x0000008000807308 */ /* 0x000ea20000000800 */
[C---:B----4-:R-:W-:Y:S01]  /*da00*/  FADD.FTZ R14, R124.reuse, R123 ;  /* 0x0000007b7c0e7221 */ /* 0x050fe20000010000 */
[----:B------:R-:W-:Y:S01]  /*da10*/  FADD.FTZ R123, R145, R140 ;  /* 0x0000008c917b7221 */ /* 0x000fe20000010000 */
[----:B------:R-:W-:-:S03]  /*da20*/  F2FP.F16.F32.PACK_AB R185, R124, R185 ;  /* 0x000000b97cb9723e */ /* 0x000fc600000000ff */
[----:B------:R-:W-:Y:S01]  /*da30*/  FADD.FTZ R140, R176, R123 ;  /* 0x0000007bb08c7221 */ /* 0x000fe20000010000 */
[----:B------:R-:W-:Y:S01]  /*da40*/  F2FP.F16.F32.PACK_AB R176, R147, R176 ;  /* 0x000000b093b0723e */ /* 0x000fe200000000ff */
[----:B------:R-:W4:Y:S01]  /*da50*/  MUFU.EX2 R181, R181 ;  /* 0x000000b500b57308 */ /* 0x000f220000000800 */
[----:B-1----:R-:W-:Y:S01]  /*da60*/  FADD.FTZ R121, R187, R14 ;  /* 0x0000000ebb797221 */ /* 0x002fe20000010000 */
[----:B------:R-:W-:-:S06]  /*da70*/  FADD.FTZ R123, R147, R140 ;  /* 0x0000008c937b7221 */ /* 0x000fcc0000010000 */
        /* <DEDUP_REMOVED lines=11> */
[----:B----4-:R-:W-:-:S07]  /*db30*/  FADD.FTZ R140, R178, R123 ;  /* 0x0000007bb28c7221 */ /* 0x010fce0000010000 */
[----:B------:R-:W4:Y:S01]  /*db40*/  MUFU.EX2 R131, R131 ;  /* 0x0000008300837308 */ /* 0x000f220000000800 */
[C---:B-1----:R-:W-:Y:S01]  /*db50*/  FADD.FTZ R14, R132.reuse, R121 ;  /* 0x00000079840e7221 */ /* 0x042fe20000010000 */
[----:B------:R-:W-:-:S06]  /*db60*/  F2FP.F16.F32.PACK_AB R183, R132, R183 ;  /* 0x000000b784b7723e */ /* 0x000fcc00000000ff */
[----:B------:R-:W1:Y:S01]  /*db70*/  MUFU.EX2 R172, R172 ;  /* 0x000000ac00ac7308 */ /* 0x000e620000000800 */
[C---:B--2---:R-:W-:Y:S01]  /*db80*/  FADD.FTZ R123, R149.reuse, R140 ;  /* 0x0000008c957b7221 */ /* 0x044fe20000010000 */
[----:B------:R-:W-:-:S06]  /*db90*/  F2FP.F16.F32.PACK_AB R178, R149, R178 ;  /* 0x000000b295b2723e */ /* 0x000fcc00000000ff */
[----:B------:R-:W2:Y:S01]  /*dba0*/  MUFU.EX2 R134, R134 ;  /* 0x0000008600867308 */ /* 0x000ea20000000800 */
[----:B----4-:R-:W-:-:S07]  /*dbb0*/  FADD.FTZ R121, R131, R14 ;  /* 0x0000000e83797221 */ /* 0x010fce0000010000 */
[----:B------:R-:W4:Y:S01]  /*dbc0*/  MUFU.EX2 R151, R151 ;  /* 0x0000009700977308 */ /* 0x000f220000000800 */
[----:B-1----:R-:W-:-:S07]  /*dbd0*/  FADD.FTZ R140, R172, R123 ;  /* 0x0000007bac8c7221 */ /* 0x002fce0000010000 */
        /* <DEDUP_REMOVED lines=27> */
[----:B------:R4:W5:Y:S01]  /*dd90*/  MUFU.EX2 R169, R175 ;  /* 0x000000af00a97308 */ /* 0x0009620000000800 */
[----:B-1----:R-:W-:-:S07]  /*dda0*/  FADD.FTZ R121, R129, R121 ;  /* 0x0000007981797221 */ /* 0x002fce0000010000 */
[----:B------:R-:W1:Y:S01]  /*ddb0*/  MUFU.EX2 R170, R170 ;  /* 0x000000aa00aa7308 */ /* 0x000e620000000800 */
[----:B--2---:R-:W-:Y:S01]  /*ddc0*/  FADD.FTZ R121, R144, R121 ;  /* 0x0000007990797221 */ /* 0x004fe20000010000 */
[----:B----4-:R-:W-:-:S06]  /*ddd0*/  F2FP.F16.F32.PACK_AB R175, R129, R142 ;  /* 0x0000008e81af723e */ /* 0x010fcc00000000ff */
[----:B------:R2:W4:Y:S01]  /*dde0*/  MUFU.EX2 R140, R177 ;  /* 0x000000b1008c7308 */ /* 0x0005220000000800 */
[C---:B-----5:R-:W-:Y:S01]  /*ddf0*/  FADD.FTZ R121, R169.reuse, R121 ;  /* 0x00000079a9797221 */ /* 0x060fe20000010000 */
[----:B------:R-:W-:-:S06]  /*de00*/  F2FP.F16.F32.PACK_AB R169, R169, R144 ;  /* 0x00000090a9a9723e */ /* 0x000fcc00000000ff */
[----:B------:R-:W5:Y:S01]  /*de10*/  MUFU.EX2 R127, R127 ;  /* 0x0000007f007f7308 */ /* 0x000f620000000800 */
[----:B-1----:R-:W-:Y:S01]  /*de20*/  FADD.FTZ R14, R170, R123 ;  /* 0x0000007baa0e7221 */ /* 0x002fe20000010000 */
[----:B--2---:R-:W-:-:S06]  /*de30*/  F2FP.F16.F32.PACK_AB R177, R134, R131 ;  /* 0x0000008386b1723e */ /* 0x004fcc00000000ff */
[----:B------:R-:W1:Y:S01]  /*de40*/  MUFU.EX2 R126, R126 ;  /* 0x0000007e007e7308 */ /* 0x000e620000000800 */
[----:B----4-:R-:W-:Y:S01]  /*de50*/  FADD.FTZ R121, R140, R121 ;  /* 0x000000798c797221 */ /* 0x010fe20000010000 */
[C---:B-----5:R-:W-:Y:S01]  /*de60*/  FADD.FTZ R14, R127.reuse, R14 ;  /* 0x0000000e7f0e7221 */ /* 0x060fe20000010000 */
[----:B------:R-:W-:Y:S02]  /*de70*/  F2FP.F16.F32.PACK_AB R170, R127, R170 ;  /* 0x000000aa7faa723e */ /* 0x000fe400000000ff */
[C---:B-1----:R-:W-:Y:S01]  /*de80*/  FADD.FTZ R7, R126.reuse, R121 ;  /* 0x000000797e077221 */ /* 0x042fe20000010000 */
[----:B------:R-:W-:Y:S01]  /*de90*/  F2FP.F16.F32.PACK_AB R171, R126, R140 ;  /* 0x0000008c7eab723e */ /* 0x000fe200000000ff */
[----:B---3--:R-:W-:Y:S06]  /*dea0*/  @P1 BRA `(.L_x_3792) ;  /* 0xffffffc800c81947 */ /* 0x008fec000383ffff */
.L_x_3775:
        /* <DEDUP_REMOVED lines=99> */
.L_x_3793:
[----:B------:R-:W-:Y:S01]  /*e4e0*/  ULEA UR5, UR36, UR37, 0x3 ;  /* 0x0000002524057291 */ /* 0x000fe2000f8e183f */
[----:B------:R-:W-:-:S05]  /*e4f0*/  IMAD.U32 R0, RZ, RZ, UR39 ;  /* 0x00000027ff007e24 */ /* 0x000fca000f8e00ff */
[----:B------:R-:W-:-:S04]  /*e500*/  SHF.L.U32 R0, R0, 0x1f, RZ ;  /* 0x0000001f00007819 */ /* 0x000fc800000006ff */
[----:B------:R1:W2:Y:S01]  /*e510*/  SYNCS.PHASECHK.TRANS64.TRYWAIT P1, [UR5+0x30850], R0 ;  /* 0x03085000ff0075a7 */ /* 0x0002a20008020145 */
[----:B------:R-:W-:Y:S05]  /*e520*/  @!P0 BRA `(.L_x_3794) ;  /* 0x0000000000048947 */ /* 0x000fea0003800000 */
[----:B------:R-:W-:Y:S01]  /*e530*/  BPT.TRAP 0x1 ;  /* 0x000000040000795c */ /* 0x000fe20000300000 */
.L_x_3794:
[----:B--2---:R-:W-:Y:S05]  /*e540*/  @P1 BRA `(.L_x_3795) ;  /* 0x0000000000081947 */ /* 0x004fea0003800000 */
[----:B------:R-:W2:Y:S02]  /*e550*/  SYNCS.PHASECHK.TRANS64.TRYWAIT P0, [UR5+0x30850], R0 ;  /* 0x03085000ff0075a7 */ /* 0x000ea40008000145 */
[----:B--2---:R-:W-:Y:S05]  /*e560*/  @!P0 BRA `(.L_x_3796) ;  /* 0x0000005800508947 */ /* 0x004fea0003800000 */
.L_x_3795:
[----:B------:R-:W-:Y:S01]  /*e570*/  UIADD3 UR37, UR37, 0x400, URZ ;  /* 0x0000040025257890 */ /* 0x000fe2000fffe03f */
[----:B------:R-:W-:Y:S01]  /*e580*/  WARPGROUP.ARRIVE ;  /* 0x00000000000079c5 */ /* 0x000fe20000000000 */
[----:B------:R-:W-:Y:S01]  /*e590*/  UMOV UR7, 0x40000040 ;  /* 0x4000004000077882 */ /* 0x000fe20000000000 */
[----:B--2---:R-:W2:Y:S01]  /*e5a0*/  SHFL.BFLY PT, R5, R14, 0x2, 0x1f ;  /* 0x0c401f000e057f89 */ /* 0x004ea200000e0000 */
[----:B------:R-:W-:Y:S01]  /*e5b0*/  USHF.R.U32.HI UR37, URZ, 0x4, UR37 ;  /* 0x000000043f257899 */ /* 0x000fe20008011625 */
[----:B------:R-:W-:Y:S02]  /*e5c0*/  R2UR UR8, R199 ;  /* 0x00000000c70872ca */ /* 0x000fe400000e0000 */
[----:B-1----:R-:W1:Y:S01]  /*e5d0*/  SHFL.BFLY PT, R0, R7, 0x2, 0x1f ;  /* 0x0c401f0007007f89 */ /* 0x002e6200000e0000 */
[----:B------:R-:W-:Y:S01]  /*e5e0*/  ULOP3.LUT UR37, UR37, 0x3fff, URZ, 0xc0, !UPT ;  /* 0x00003fff25257892 */ /* 0x000fe2000f8ec03f */
[----:B------:R-:W3:Y:S03]  /*e5f0*/  S2R R13, SR_TID.X ;  /* 0x00000000000d7919 */ /* 0x000ee60000002100 */
[----:B------:R-:W-:-:S04]  /*e600*/  ULOP3.LUT UR4, UR37, 0x3000000, URZ, 0xfc, !UPT ;  /* 0x0300000025047892 */ /* 0x000fc8000f8efc3f */
[----:B------:R-:W-:Y:S02]  /*e610*/  UIMAD UR4, UR36, 0x900, UR4 ;  /* 0x00000900240478a4 */ /* 0x000fe4000f8e0204 */
[----:B------:R-:W-:Y:S02]  /*e620*/  UIADD3 UR36, UR36, 0x1, URZ ;  /* 0x0000000124247890 */ /* 0x000fe4000fffe03f */
[----:B------:R-:W-:Y:S02]  /*e630*/  UIADD3 UR8, UR8, 0x1, URZ ;  /* 0x0000000108087890 */ /* 0x000fe4000fffe03f */
[----:B------:R-:W-:Y:S01]  /*e640*/  UISETP.NE.AND UP0, UPT, UR36, 0x2, UPT ;  /* 0x000000022400788c */ /* 0x000fe2000bf05270 */
[----:B------:R-:W-:Y:S02]  /*e650*/  UMOV UR6, UR4 ;  /* 0x0000000400067c82 */ /* 0x000fe40008000000 */
[----:B------:R-:W-:Y:S01]  /*e660*/  HGMMA.64x192x16.F32 R24, R188, gdesc[UR4].tnspB, R24, gsb0 ;  /* 0x42e00004bc187df0 */ /* 0x000fe20008000818 */
[----:B------:R-:W-:Y:S01]  /*e670*/  UIADD3 UR6, UR4, 0x80, URZ ;  /* 0x0000008004067890 */ /* 0x000fe2000fffe03f */
[----:B--2---:R-:W-:Y:S01]  /*e680*/  FADD.FTZ R5, R5, R14 ;  /* 0x0000000e05057221 */ /* 0x004fe20000010000 */
[----:B------:R-:W-:Y:S01]  /*e690*/  UMOV UR7, 0x40000040 ;  /* 0x4000004000077882 */ /* 0x000fe20000000000 */
[----:B------:R-:W-:-:S02]  /*e6a0*/  IMAD.U32 R199, RZ, RZ, UR8 ;  /* 0x00000008ffc77e24 */ /* 0x000fc4000f8e00ff */
[----:B-1----:R-:W-:Y:S01]  /*e6b0*/  FADD.FTZ R2, R0, R7 ;  /* 0x0000000700027221 */ /* 0x002fe20000010000 */
[----:B------:R-:W-:Y:S01]  /*e6c0*/  IMAD.U32 R7, RZ, RZ, UR5 ;  /* 0x00000005ff077e24 */ /* 0x000fe2000f8e00ff */
[----:B------:R-:W1:Y:S01]  /*e6d0*/  SHFL.BFLY PT, R0, R5, 0x1, 0x1f ;  /* 0x0c201f0005007f89 */ /* 0x000e6200000e0000 */
[----:B------:R-:W-:-:S03]  /*e6e0*/  USEL UR36, UR36, URZ, UP0 ;  /* 0x0000003f24247287 */ /* 0x000fc60008000000 */
[----:B------:R-:W2:Y:S01]  /*e6f0*/  SHFL.BFLY PT, R9, R2, 0x1, 0x1f ;  /* 0x0c201f0002097f89 */ /* 0x000ea200000e0000 */
[----:B---3--:R-:W-:-:S13]  /*e700*/  LOP3.LUT P2, RZ, R13, 0x7f, RZ, 0xc0, !PT ;  /* 0x0000007f0dff7812 */ /* 0x008fda000784c0ff */
[----:B------:R-:W-:Y:S02]  /*e710*/  @!P2 VIADD R7, R7, 0x30860 ;  /* 0x000308600707a836 */ /* 0x000fe40000000000 */
[----:B-1----:R-:W-:Y:S01]  /*e720*/  FADD.FTZ R11, R5, R0 ;  /* 0x00000000050b7221 */ /* 0x002fe20000010000 */
[----:B------:R-:W-:Y:S02]  /*e730*/  IMAD.MOV.U32 R0, RZ, RZ, -0x800000 ;  /* 0xff800000ff007424 */ /* 0x000fe400078e00ff */
[----:B--2---:R-:W-:Y:S02]  /*e740*/  FADD.FTZ R12, R2, R9 ;  /* 0x00000009020c7221 */ /* 0x004fe40000010000 */
[----:B------:R-:W-:Y:S02]  /*e750*/  FSETP.NE.FTZ.AND P0, PT, R11, RZ, PT ;  /* 0x000000ff0b00720b */ /* 0x000fe40003f15000 */
[----:B------:R-:W-:Y:S01]  /*e760*/  CS2R R8, SRZ ;  /* 0x0000000000087805 */ /* 0x000fe2000001ff00 */
[----:B------:R-:W-:Y:S01]  /*e770*/  IMAD.MOV.U32 R2, RZ, RZ, -0x800000 ;  /* 0xff800000ff027424 */ /* 0x000fe200078e00ff */
[----:B------:R-:W-:-:S09]  /*e780*/  FSETP.NE.FTZ.AND P1, PT, R12, RZ, PT ;  /* 0x000000ff0c00720b */ /* 0x000fd20003f35000 */
[----:B------:R-:W1:Y:S01]  /*e790*/  @P0 MUFU.LG2 R6, R11 ;  /* 0x0000000b00060308 */ /* 0x000e620000000c00 */
[----:B------:R-:W-:-:S03]  /*e7a0*/  @P0 FMUL.FTZ R5, R18, 0.69314718246459960938 ;  /* 0x3f31721812050820 */ /* 0x000fc60000410000 */
[----:B------:R-:W-:-:S04]  /*e7b0*/  @P1 FMUL.FTZ R13, R18, 0.69314718246459960938 ;  /* 0x3f317218120d1820 */ /* 0x000fc80000410000 */
[----:B------:R-:W2:Y:S08]  /*e7c0*/  @P1 MUFU.LG2 R10, R12 ;  /* 0x0000000c000a1308 */ /* 0x000eb00000000c00 */
[----:B------:R-:W3:Y:S01]  /*e7d0*/  @P0 MUFU.RCP R8, R11 ;  /* 0x0000000b00080308 */ /* 0x000ee20000001000 */
[----:B-1----:R-:W-:-:S04]  /*e7e0*/  @P0 FMUL.FTZ R6, R6, 0.69314718246459960938 ;  /* 0x3f31721806060820 */ /* 0x002fc80000410000 */
[----:B------:R-:W-:Y:S01]  /*e7f0*/  @P0 FFMA.FTZ R0, R5, R4, R6 ;  /* 0x0000000405000223 */ /* 0x000fe20000010006 */
[----:B------:R-:W-:Y:S02]  /*e800*/  @!P2 PRMT R4, RZ, 0x654, R7 ;  /* 0x00000654ff04a816 */ /* 0x000fe40000000007 */
[----:B------:R-:W1:Y:S01]  /*e810*/  @P1 MUFU.RCP R9, R12 ;  /* 0x0000000c00091308 */ /* 0x000e620000001000 */
[----:B--2---:R-:W-:Y:S01]  /*e820*/  @P1 FMUL.FTZ R10, R10, 0.69314718246459960938 ;  /* 0x3f3172180a0a1820 */ /* 0x004fe20000410000 */
[----:B------:R-:W-:-:S03]  /*e830*/  PLOP3.LUT P0, PT, PT, PT, PT, 0x8, 0x0 ;  /* 0x000000000000781c */ /* 0x000fc60003f0e170 */
        /* <DEDUP_REMOVED lines=22> */
[----:B------:R-:W-:-:S04]  /*e9a0*/  USEL UR4, URZ, 0x1, UP0 ;  /* 0x000000013f047887 */ /* 0x000fc80008000000 */
[----:B------:R-:W-:Y:S01]  /*e9b0*/  ULOP3.LUT UR39, UR39, UR4, URZ, 0x3c, !UPT ;  /* 0x0000000427277292 */ /* 0x000fe2000f8e3c3f */
[----:B------:R-:W-:Y:S02]  /*e9c0*/  WARPGROUP.DEPBAR.LE gsb0, 0x0 ;  /* 0x00008000000079c5 */ /* 0x000fe40000010000 */
[----:B------:R-:W-:-:S10]  /*e9d0*/  WARPGROUP.ARRIVE ;  /* 0x00000000000079c5 */ /* 0x000fd40000000000 */
[----:B------:R-:W-:Y:S03]  /*e9e0*/  HGMMA.64x192x16.F32 R24, R168, gdesc[UR4].tnspB, R24, gsb0 ;  /* 0x42e00004a8187df0 */ /* 0x000fe60008000818 */
[----:B------:R-:W-:Y:S02]  /*e9f0*/  WARPGROUP.DEPBAR.LE gsb0, 0x0 ;  /* 0x00008000000079c5 */ /* 0x000fe40000010000 */
[----:B------:R2:W-:Y:S01]  /*ea00*/  @!P2 SYNCS.ARRIVE.TRANS64.RED.A1T0 RZ, [R4+URZ], RZ ;  /* 0x000000ff04ffa9a7 */ /* 0x0005e2000810043f */
[-C--:B---3--:R-:W-:Y:S01]  /*ea10*/  FMUL.FTZ R122, R25, R8.reuse ;  /* 0x00000008197a7220 */ /* 0x088fe20000410000 */
        /* <DEDUP_REMOVED lines=94> */
[----:B--2---:R-:W-:-:S07]  /*f000*/  FMUL.FTZ R119, R119, R9 ;  /* 0x0000000977777220 */ /* 0x004fce0000410000 */
.L_x_3726:
        /* <DEDUP_REMOVED lines=8> */
[----:B------:R-:W-:Y:S01]  /*f090*/  IADD3 R9, P3, R22, 0x20, RZ ;  /* 0x0000002016097810 */ /* 0x000fe20007f7e0ff */
[----:B------:R-:W-:Y:S01]  /*f0a0*/  VIADD R125, R202, UR42 ;  /* 0x0000002aca7d7c36 */ /* 0x000fe20008000000 */
[----:B------:R-:W-:Y:S01]  /*f0b0*/  IADD3 R13, P4, R22, 0x60, RZ ;  /* 0x00000060160d7810 */ /* 0x000fe20007f9e0ff */
[----:B------:R-:W-:Y:S01]  /*f0c0*/  ULDC UR10, c[0x0][0xa88] ;  /* 0x0002a200000a7ab9 */ /* 0x000fe20000000800 */
[----:B------:R-:W-:Y:S01]  /*f0d0*/  LOP3.LUT R8, R9, 0x380, RZ, 0xc0, !PT ;  /* 0x0000038009087812 */ /* 0x000fe200078ec0ff */
[----:B------:R-:W-:Y:S01]  /*f0e0*/  VIADD R4, R125, 0x8 ;  /* 0x000000087d047836 */ /* 0x000fe20000000000 */
[----:B------:R-:W-:Y:S01]  /*f0f0*/  LOP3.LUT R12, R13, 0x380, RZ, 0xc0, !PT ;  /* 0x000003800d0c7812 */ /* 0x000fe200078ec0ff */
[----:B------:R-:W-:Y:S01]  /*f100*/  USHF.R.S32.HI UR5, URZ, 0x1f, UR43 ;  /* 0x0000001f3f057899 */ /* 0x000fe2000801142b */
[----:B------:R-:W-:Y:S01]  /*f110*/  SHF.R.U64 R8, R8, 0x3, RZ ;  /* 0x0000000308087819 */ /* 0x000fe200000012ff */
[----:B------:R-:W-:Y:S01]  /*f120*/  ULDC.64 UR8, c[0x0][0xb70] ;  /* 0x0002dc0000087ab9 */ /* 0x000fe20000000a00 */
[----:B------:R-:W-:Y:S01]  /*f130*/  SHF.R.U64 R12, R12, 0x3, RZ ;  /* 0x000000030c0c7819 */ /* 0x000fe200000012ff */
[----:B------:R-:W-:Y:S01]  /*f140*/  UIMAD UR5, UR5, UR8, URZ ;  /* 0x00000008050572a4 */ /* 0x000fe2000f8e023f */
[----:B------:R-:W-:Y:S01]  /*f150*/  LOP3.LUT R8, R8, R9, RZ, 0x3c, !PT ;  /* 0x0000000908087212 */ /* 0x000fe200078e3cff */
[--C-:B------:R-:W-:Y:S01]  /*f160*/  IMAD.X R9, RZ, RZ, R23.reuse, P3 ;  /* 0x000000ffff097224 */ /* 0x100fe200018e0617 */
[----:B------:R-:W-:Y:S01]  /*f170*/  IADD3 R21, P3, R22, 0x4040, RZ ;  /* 0x0000404016157810 */ /* 0x000fe20007f7e0ff */
[----:B------:R-:W-:Y:S01]  /*f180*/  UIMAD.WIDE.U32 UR6, UR43, UR8, URZ ;  /* 0x000000082b0672a5 */ /* 0x000fe2000f8e003f */
[----:B------:R-:W-:Y:S01]  /*f190*/  LOP3.LUT R12, R12, R13, RZ, 0x3c, !PT ;  /* 0x0000000d0c0c7212 */ /* 0x000fe200078e3cff */
[----:B------:R-:W-:Y:S01]  /*f1a0*/  IMAD.X R13, RZ, RZ, R23, P4 ;  /* 0x000000ffff0d7224 */ /* 0x000fe200020e0617 */
[C---:B------:R-:W-:Y:S01]  /*f1b0*/  LOP3.LUT R5, R22.reuse, 0x380, RZ, 0xc0, !PT ;  /* 0x0000038016057812 */ /* 0x040fe200078ec0ff */
[----:B------:R-:W-:Y:S01]  /*f1c0*/  UIMAD UR5, UR43, UR9, UR5 ;  /* 0x000000092b0572a4 */ /* 0x000fe2000f8e0205 */
[----:B------:R-:W-:-:S02]  /*f1d0*/  IADD3 R17, P4, R22, 0x8000, RZ ;  /* 0x0000800016117810 */ /* 0x000fc40007f9e0ff */
[----:B------:R-:W-:Y:S01]  /*f1e0*/  LOP3.LUT R20, R21, 0x380, RZ, 0xc0, !PT ;  /* 0x0000038015147812 */ /* 0x000fe200078ec0ff */
[----:B------:R-:W-:Y:S01]  /*f1f0*/  UIADD3 UR5, UR7, UR5, URZ ;  /* 0x0000000507057290 */ /* 0x000fe2000fffe03f */
[----:B------:R-:W-:Y:S02]  /*f200*/  LOP3.LUT P0, RZ, R201, 0x3, RZ, 0xc0, !PT ;  /* 0x00000003c9ff7812 */ /* 0x000fe4000780c0ff */
[----:B------:R-:W-:Y:S02]  /*f210*/  SHF.R.U64 R5, R5, 0x3, RZ ;  /* 0x0000000305057819 */ /* 0x000fe400000012ff */
[----:B------:R-:W-:Y:S02]  /*f220*/  LOP3.LUT R26, R17, 0x380, RZ, 0xc0, !PT ;  /* 0x00000380111a7812 */ /* 0x000fe400078ec0ff */
[----:B------:R-:W-:Y:S02]  /*f230*/  SHF.R.U64 R20, R20, 0x3, RZ ;  /* 0x0000000314147819 */ /* 0x000fe400000012ff */
[----:B------:R-:W-:-:S02]  /*f240*/  ISETP.GE.OR P1, PT, R4, UR10, P0 ;  /* 0x0000000a04007c0c */ /* 0x000fc40008726670 */
[----:B------:R-:W-:Y:S02]  /*f250*/  IADD3 R19, P5, R22, 0x4020, RZ ;  /* 0x0000402016137810 */ /* 0x000fe40007fbe0ff */
[----:B------:R-:W-:Y:S01]  /*f260*/  LOP3.LUT R4, R5, R22, RZ, 0x3c, !PT ;  /* 0x0000001605047212 */ /* 0x000fe200078e3cff */
[--C-:B------:R-:W-:Y:S01]  /*f270*/  IMAD.MOV.U32 R5, RZ, RZ, R23.reuse ;  /* 0x000000ffff057224 */ /* 0x100fe200078e0017 */
[----:B------:R-:W-:Y:S02]  /*f280*/  SHF.R.U64 R26, R26, 0x3, RZ ;  /* 0x000000031a1a7819 */ /* 0x000fe400000012ff */
[----:B------:R-:W-:Y:S01]  /*f290*/  LOP3.LUT R20, R20, R21, RZ, 0x3c, !PT ;  /* 0x0000001514147212 */ /* 0x000fe200078e3cff */
[----:B------:R-:W-:Y:S01]  /*f2a0*/  IMAD.X R21, RZ, RZ, R23, P3 ;  /* 0x000000ffff157224 */ /* 0x000fe200018e0617 */
[----:B------:R-:W-:Y:S02]  /*f2b0*/  LOP3.LUT R18, R19, 0x380, RZ, 0xc0, !PT ;  /* 0x0000038013127812 */ /* 0x000fe400078ec0ff */
[----:B------:R-:W-:-:S02]  /*f2c0*/  IADD3 R11, P2, R22, 0x40, RZ ;  /* 0x00000040160b7810 */ /* 0x000fc40007f5e0ff */
[C---:B------:R-:W-:Y:S02]  /*f2d0*/  IADD3 R87, P3, R22.reuse, 0x8060, RZ ;  /* 0x0000806016577810 */ /* 0x040fe40007f7e0ff */
[----:B------:R-:W-:Y:S02]  /*f2e0*/  IADD3 R15, P6, R22, 0x4000, RZ ;  /* 0x00004000160f7810 */ /* 0x000fe40007fde0ff */
[----:B------:R-:W-:Y:S02]  /*f2f0*/  LOP3.LUT R26, R26, R17, RZ, 0x3c, !PT ;  /* 0x000000111a1a7212 */ /* 0x000fe400078e3cff */
[----:B------:R-:W-:Y:S02]  /*f300*/  MOV R17, R4 ;  /* 0x0000000400117202 */ /* 0x000fe40000000f00 */
[----:B------:R-:W-:Y:S02]  /*f310*/  SHF.R.U64 R18, R18, 0x3, RZ ;  /* 0x0000000312127819 */ /* 0x000fe400000012ff */
[----:B------:R-:W-:-:S02]  /*f320*/  F2FP.F16.F32.PACK_AB R5, R27, R32 ;  /* 0x000000201b05723e */ /* 0x000fc400000000ff */
[----:B------:R-:W-:Y:S02]  /*f330*/  LOP3.LUT R10, R11, 0x380, RZ, 0xc0, !PT ;  /* 0x000003800b0a7812 */ /* 0x000fe400078ec0ff */
[----:B------:R-:W-:Y:S02]  /*f340*/  LOP3.LUT R32, R87, 0x380, RZ, 0xc0, !PT ;  /* 0x0000038057207812 */ /* 0x000fe400078ec0ff */
[----:B------:R-:W-:Y:S02]  /*f350*/  LOP3.LUT R14, R15, 0x380, RZ, 0xc0, !PT ;  /* 0x000003800f0e7812 */ /* 0x000fe400078ec0ff */
[----:B------:R-:W-:Y:S01]  /*f360*/  LOP3.LUT R18, R18, R19, RZ, 0x3c, !PT ;  /* 0x0000001312127212 */ /* 0x000fe200078e3cff */
[----:B------:R-:W-:Y:S01]  /*f370*/  IMAD.X R19, RZ, RZ, R23, P5 ;  /* 0x000000ffff137224 */ /* 0x000fe200028e0617 */
[----:B------:R-:W-:Y:S02]  /*f380*/  SHF.R.U64 R10, R10, 0x3, RZ ;  /* 0x000000030a0a7819 */ /* 0x000fe400000012ff */
[----:B------:R-:W-:-:S02]  /*f390*/  SHF.R.U64 R32, R32, 0x3, RZ ;  /* 0x0000000320207819 */ /* 0x000fc400000012ff */
[----:B------:R-:W-:Y:S02]  /*f3a0*/  SHF.R.U64 R14, R14, 0x3, RZ ;  /* 0x000000030e0e7819 */ /* 0x000fe400000012ff */
[----:B------:R-:W-:Y:S01]  /*f3b0*/  LOP3.LUT R10, R10, R11, RZ, 0x3c, !PT ;  /* 0x0000000b0a0a7212 */ /* 0x000fe200078e3cff */
[----:B------:R-:W-:Y:S01]  /*f3c0*/  IMAD.X R11, RZ, RZ, R23, P2 ;  /* 0x000000ffff0b7224 */ /* 0x000fe200010e0617 */
[----:B------:R-:W-:Y:S02]  /*f3d0*/  LOP3.LUT R32, R32, R87, RZ, 0x3c, !PT ;  /* 0x0000005720207212 */ /* 0x000fe400078e3cff */
[----:B------:R-:W-:Y:S02]  /*f3e0*/  LOP3.LUT R14, R14, R15, RZ, 0x3c, !PT ;  /* 0x0000000f0e0e7212 */ /* 0x000fe400078e3cff */
[----:B------:R-:W-:Y:S02]  /*f3f0*/  MOV R87, R18 ;  /* 0x0000001200577202 */ /* 0x000fe40000000f00 */
[C---:B------:R-:W-:Y:S01]  /*f400*/  IADD3 R15, P2, R22.reuse, 0x4060, RZ ;  /* 0x00004060160f7810 */ /* 0x040fe20007f5e0ff */
[----:B------:R-:W1:Y:S01]  /*f410*/  LDC.64 R18, c[0x0][0xb78] ;  /* 0x0002de00ff127b82 */ /* 0x000e620000000a00 */
[----:B------:R-:W-:-:S02]  /*f420*/  IADD3 R72, P5, R22, 0x8040, RZ ;  /* 0x0000804016487810 */ /* 0x000fc40007fbe0ff */
[----:B------:R-:W-:Y:S02]  /*f430*/  LOP3.LUT R24, R15, 0x380, RZ, 0xc0, !PT ;  /* 0x000003800f187812 */ /* 0x000fe400078ec0ff */
[----:B------:R-:W-:Y:S02]  /*f440*/  F2FP.F16.F32.PACK_AB R4, R122, R7 ;  /* 0x000000077a04723e */ /* 0x000fe400000000ff */
[----:B------:R-:W-:Y:S02]  /*f450*/  SHF.R.U64 R24, R24, 0x3, RZ ;  /* 0x0000000318187819 */ /* 0x000fe400000012ff */
[----:B------:R-:W-:Y:S02]  /*f460*/  LOP3.LUT R27, R72, 0x380, RZ, 0xc0, !PT ;  /* 0x00000380481b7812 */ /* 0x000fe400078ec0ff */
[----:B------:R-:W-:Y:S02]  /*f470*/  F2FP.F16.F32.PACK_AB R6, R29, R6 ;  /* 0x000000061d06723e */ /* 0x000fe400000000ff */
[----:B------:R-:W-:Y:S01]  /*f480*/  F2FP.F16.F32.PACK_AB R7, R25, R30 ;  /* 0x0000001e1907723e */ /* 0x000fe200000000ff */
[----:B------:R-:W-:Y:S01]  /*f490*/  BAR.SYNC.DEFER_BLOCKING 0x1, 0x100 ;  /* 0x0044000000007b1d */ /* 0x000fe20000010000 */
[----:B------:R-:W-:Y:S01]  /*f4a0*/  LOP3.LUT R24, R24, R15, RZ, 0x3c, !PT ;  /* 0x0000000f18187212 */ /* 0x000fe200078e3cff */
[--C-:B------:R-:W-:Y:S01]  /*f4b0*/  IMAD.X R15, RZ, RZ, R23.reuse, P6 ;  /* 0x000000ffff0f7224 */ /* 0x100fe200030e0617 */
[----:B------:R-:W-:Y:S01]  /*f4c0*/  IADD3 R35, P6, R22, 0x8020, RZ ;  /* 0x0000802016237810 */ /* 0x000fe20007fde0ff */
[----:B------:R-:W-:Y:S01]  /*f4d0*/  IMAD.X R25, RZ, RZ, R23, P2 ;  /* 0x000000ffff197224 */ /* 0x000fe200010e0617 */
[----:B------:R-:W-:-:S02]  /*f4e0*/  SHF.R.U64 R27, R27, 0x3, RZ ;  /* 0x000000031b1b7819 */ /* 0x000fc400000012ff */
[----:B------:R-:W-:Y:S01]  /*f4f0*/  MOV R86, R20 ;  /* 0x0000001400567202 */ /* 0x000fe20000000f00 */
[----:B------:R-:W-:Y:S01]  /*f500*/  IMAD.U32 R21, RZ, RZ, UR7 ;  /* 0x00000007ff157e24 */ /* 0x000fe2000f8e00ff */
[----:B------:R-:W-:Y:S01]  /*f510*/  LOP3.LUT R34, R35, 0x380, RZ, 0xc0, !PT ;  /* 0x0000038023227812 */ /* 0x000fe200078ec0ff */
[----:B------:R-:W-:Y:S01]  /*f520*/  IMAD.U32 R21, RZ, RZ, UR5 ;  /* 0x00000005ff157e24 */ /* 0x000fe2000f8e00ff */
[----:B------:R-:W-:Y:S01]  /*f530*/  USHF.R.S32.HI UR5, URZ, 0x1f, UR44 ;  /* 0x0000001f3f057899 */ /* 0x000fe2000801142c */
[----:B------:R-:W-:Y:S01]  /*f540*/  LOP3.LUT R30, R27, R72, RZ, 0x3c, !PT ;  /* 0x000000481b1e7212 */ /* 0x000fe200078e3cff */
[----:B------:R-:W-:Y:S01]  /*f550*/  IMAD.X R27, RZ, RZ, R23, P4 ;  /* 0x000000ffff1b7224 */ /* 0x000fe200020e0617 */
[----:B------:R-:W-:Y:S01]  /*f560*/  SHF.R.U64 R34, R34, 0x3, RZ ;  /* 0x0000000322227819 */ /* 0x000fe200000012ff */
[----:B------:R-:W-:Y:S01]  /*f570*/  IMAD.U32 R20, RZ, RZ, UR6 ;  /* 0x00000006ff147e24 */ /* 0x000fe2000f8e00ff */
[----:B------:R-:W-:Y:S01]  /*f580*/  MOV R29, R8 ;  /* 0x00000008001d7202 */ /* 0x000fe20000000f00 */
[----:B------:R-:W-:Y:S01]  /*f590*/  ULDC.64 UR6, c[0x0][0xb40] ;  /* 0x0002d00000067ab9 */ /* 0x000fe20000000a00 */
[----:B------:R-:W-:-:S02]  /*f5a0*/  MOV R123, R10 ;  /* 0x0000000a007b7202 */ /* 0x000fc40000000f00 */
[----:B------:R-:W-:Y:S02]  /*f5b0*/  MOV R122, R12 ;  /* 0x0000000c007a7202 */ /* 0x000fe40000000f00 */
[----:B------:R-:W-:Y:S01]  /*f5c0*/  MOV R121, R14 ;  /* 0x0000000e00797202 */ /* 0x000fe20000000f00 */
[----:B------:R2:W-:Y:S01]  /*f5d0*/  STSM.16.M88.4 [R17], R4 ;  /* 0x0000000411007844 */ /* 0x0005e20000000200 */
[----:B------:R-:W-:Y:S02]  /*f5e0*/  F2FP.F16.F32.PACK_AB R8, R41, R40 ;  /* 0x000000282908723e */ /* 0x000fe400000000ff */
[----:B------:R-:W-:Y:S02]  /*f5f0*/  F2FP.F16.F32.PACK_AB R9, R43, R42 ;  /* 0x0000002a2b09723e */ /* 0x000fe400000000ff */
[----:B------:R-:W-:Y:S02]  /*f600*/  F2FP.F16.F32.PACK_AB R10, R45, R44 ;  /* 0x0000002c2d0a723e */ /* 0x000fe400000000ff */
[----:B------:R-:W-:-:S02]  /*f610*/  F2FP.F16.F32.PACK_AB R11, R47, R46 ;  /* 0x0000002e2f0b723e */ /* 0x000fc400000000ff */
[----:B------:R-:W-:Y:S01]  /*f620*/  LOP3.LUT R34, R34, R35, RZ, 0x3c, !PT ;  /* 0x0000002322227212 */ /* 0x000fe200078e3cff */
[--C-:B------:R-:W-:Y:S01]  /*f630*/  IMAD.X R35, RZ, RZ, R23.reuse, P6 ;  /* 0x000000ffff237224 */ /* 0x100fe200030e0617 */
[----:B------:R-:W-:Y:S02]  /*f640*/  MOV R72, R24 ;  /* 0x0000001800487202 */ /* 0x000fe40000000f00 */
[----:B------:R-:W-:Y:S02]  /*f650*/  F2FP.F16.F32.PACK_AB R12, R49, R48 ;  /* 0x00000030310c723e */ /* 0x000fe400000000ff */
[----:B------:R-:W-:Y:S02]  /*f660*/  F2FP.F16.F32.PACK_AB R13, R51, R50 ;  /* 0x00000032330d723e */ /* 0x000fe400000000ff */
[----:B--2---:R-:W-:Y:S01]  /*f670*/  F2FP.F16.F32.PACK_AB R7, R124, R31 ;  /* 0x0000001f7c07723e */ /* 0x004fe200000000ff */
[--C-:B------:R-:W-:Y:S01]  /*f680*/  IMAD.X R31, RZ, RZ, R23.reuse, P5 ;  /* 0x000000ffff1f7224 */ /* 0x100fe200028e0617 */
[----:B------:R-:W-:Y:S01]  /*f690*/  F2FP.F16.F32.PACK_AB R5, R126, R33 ;  /* 0x000000217e05723e */ /* 0x000fe200000000ff */
[----:B------:R-:W-:Y:S01]  /*f6a0*/  IMAD.X R33, RZ, RZ, R23, P3 ;  /* 0x000000ffff217224 */ /* 0x000fe200018e0617 */
[----:B------:R-:W-:-:S02]  /*f6b0*/  F2FP.F16.F32.PACK_AB R4, R120, R3 ;  /* 0x000000037804723e */ /* 0x000fc400000000ff */
[----:B------:R-:W-:Y:S02]  /*f6c0*/  F2FP.F16.F32.PACK_AB R6, R37, R36 ;  /* 0x000000242506723e */ /* 0x000fe400000000ff */
[----:B------:R-:W-:Y:S01]  /*f6d0*/  MOV R3, R30 ;  /* 0x0000001e00037202 */ /* 0x000fe20000000f00 */
[C---:B-1----:R-:W-:Y:S01]  /*f6e0*/  IMAD R30, R18.reuse, UR5, RZ ;  /* 0x00000005121e7c24 */ /* 0x042fe2000f8e02ff */
[----:B------:R-:W-:Y:S01]  /*f6f0*/  MOV R17, R26 ;  /* 0x0000001a00117202 */ /* 0x000fe20000000f00 */
[----:B------:R1:W-:Y:S01]  /*f700*/  STSM.16.M88.4 [R29], R4 ;  /* 0x000000041d007844 */ /* 0x0003e20000000200 */
[----:B------:R-:W-:Y:S02]  /*f710*/  F2FP.F16.F32.PACK_AB R14, R53, R52 ;  /* 0x00000034350e723e */ /* 0x000fe400000000ff */
[----:B------:R-:W-:Y:S01]  /*f720*/  F2FP.F16.F32.PACK_AB R15, R55, R54 ;  /* 0x00000036370f723e */ /* 0x000fe200000000ff */
[----:B------:R-:W-:Y:S01]  /*f730*/  STSM.16.M88.4 [R123], R8 ;  /* 0x000000087b007844 */ /* 0x000fe20000000200 */
[----:B------:R-:W-:Y:S01]  /*f740*/  MOV R32, R32 ;  /* 0x0000002000207202 */ /* 0x000fe20000000f00 */
[----:B------:R-:W-:Y:S01]  /*f750*/  IMAD R33, R19, UR44, R30 ;  /* 0x0000002c13217c24 */ /* 0x000fe2000f8e021e */
[----:B------:R-:W-:Y:S01]  /*f760*/  F2FP.F16.F32.PACK_AB R24, R57, R56 ;  /* 0x000000383918723e */ /* 0x000fe200000000ff */
[----:B------:R-:W-:Y:S01]  /*f770*/  STSM.16.M88.4 [R122], R12 ;  /* 0x0000000c7a007844 */ /* 0x000fe20000000200 */
[----:B------:R-:W-:Y:S01]  /*f780*/  F2FP.F16.F32.PACK_AB R25, R59, R58 ;  /* 0x0000003a3b19723e */ /* 0x000fe200000000ff */
[----:B------:R-:W-:Y:S01]  /*f790*/  IMAD.WIDE.U32 R18, R18, UR44, R20 ;  /* 0x0000002c12127c25 */ /* 0x000fe2000f8e0014 */
[----:B------:R-:W-:-:S02]  /*f7a0*/  F2FP.F16.F32.PACK_AB R26, R61, R60 ;  /* 0x0000003c3d1a723e */ /* 0x000fc400000000ff */
[----:B------:R-:W-:Y:S02]  /*f7b0*/  F2FP.F16.F32.PACK_AB R27, R63, R62 ;  /* 0x0000003e3f1b723e */ /* 0x000fe400000000ff */
[----:B------:R-:W-:Y:S02]  /*f7c0*/  F2FP.F16.F32.PACK_AB R80, R81, R80 ;  /* 0x000000505150723e */ /* 0x000fe400000000ff */
[----:B-1----:R-:W-:Y:S01]  /*f7d0*/  F2FP.F16.F32.PACK_AB R4, R65, R64 ;  /* 0x000000404104723e */ /* 0x002fe200000000ff */
[----:B------:R-:W-:Y:S01]  /*f7e0*/  STSM.16.M88.4 [R121], R24 ;  /* 0x0000001879007844 */ /* 0x000fe20000000200 */
[----:B------:R-:W-:Y:S02]  /*f7f0*/  F2FP.F16.F32.PACK_AB R5, R67, R66 ;  /* 0x000000424305723e */ /* 0x000fe400000000ff */
[----:B------:R-:W-:Y:S02]  /*f800*/  F2FP.F16.F32.PACK_AB R6, R69, R68 ;  /* 0x000000444506723e */ /* 0x000fe400000000ff */
[----:B------:R-:W-:-:S02]  /*f810*/  F2FP.F16.F32.PACK_AB R7, R71, R70 ;  /* 0x000000464707723e */ /* 0x000fc400000000ff */
[----:B------:R-:W-:Y:S02]  /*f820*/  F2FP.F16.F32.PACK_AB R28, R73, R28 ;  /* 0x0000001c491c723e */ /* 0x000fe400000000ff */
[----:B------:R-:W-:Y:S01]  /*f830*/  F2FP.F16.F32.PACK_AB R29, R75, R74 ;  /* 0x0000004a4b1d723e */ /* 0x000fe200000000ff */
[----:B------:R1:W-:Y:S01]  /*f840*/  STSM.16.M88.4 [R87], R4 ;  /* 0x0000000457007844 */ /* 0x0003e20000000200 */
        /* <DEDUP_REMOVED lines=15> */
[----:B------:R-:W-:Y:S02]  /*f940*/  MOV R34, R34 ;  /* 0x0000002200227202 */ /* 0x000fe40000000f00 */
        /* <DEDUP_REMOVED lines=11> */
[----:B-1----:R-:W-:Y:S02]  /*fa00*/  SHF.R.S32.HI R5, RZ, 0x1f, R125 ;  /* 0x0000001fff057819 */ /* 0x002fe4000001147d */
[C---:B------:R-:W-:Y:S01]  /*fa10*/  IADD3 R6, P2, R125.reuse, R18, RZ ;  /* 0x000000127d067210 */ /* 0x040fe20007f5e0ff */
[----:B------:R-:W-:Y:S01]  /*fa20*/  STSM.16.M88.4 [R32], R112 ;  /* 0x0000007020007844 */ /* 0x000fe20000000200 */
[----:B------:R-:W-:-:S02]  /*fa30*/  ISETP.GE.OR P0, PT, R125, UR10, P0 ;  /* 0x0000000a7d007c0c */ /* 0x000fc40008706670 */
        /* <DEDUP_REMOVED lines=8> */
[----:B------:R-:W-:-:S04]  /*fac0*/  LEA R4, P2, R6, UR6, 0x2 ;  /* 0x0000000606047c11 */ /* 0x000fc8000f8410ff */
[----:B------:R-:W-:Y:S02]  /*fad0*/  LEA.HI.X R5, R6, UR7, R5, 0x2, P2 ;  /* 0x0000000706057c11 */ /* 0x000fe400090f1405 */
[----:B------:R-:W1:Y:S04]  /*fae0*/  SHFL.IDX PT, R6, R204, RZ, 0x1f ;  /* 0x00001fffcc067589 */ /* 0x000e6800000e0000 */
        /* <DEDUP_REMOVED lines=16> */
[----:B------:R-:W-:-:S05]  /*fbf0*/  UMOV UR8, 0x40 ;  /* 0x0000004000087882 */ /* 0x000fca0000000000 */
        /* <DEDUP_REMOVED lines=13> */
.L_x_3800:
[----:B------:R-:W-:Y:S05]  /*fcd0*/  BSYNC B0 ;  /* 0x0000000000007941 */ /* 0x000fea0003800000 */
.L_x_3799:
[----:B------:R-:W-:Y:S05]  /*fce0*/  BRA `(.L_x_3798) ;  /* 0x00000008004c7947 */ /* 0x000fea0003800000 */
.L_x_3797:
[----:B------:R-:W1:Y:S01]  /*fcf0*/  LDC R12, c[0x0][0xdac] ;  /* 0x00036b00ff0c7b82 */ /* 0x000e620000000800 */
[----:B------:R-:W-:Y:S01]  /*fd00*/  ISETP.GT.AND P0, PT, R206, 0x7f, PT ;  /* 0x0000007fce00780c */ /* 0x000fe20003f04270 */
[----:B------:R-:W-:Y:S01]  /*fd10*/  USHF.R.S32.HI UR6, URZ, 0x1f, UR43 ;  /* 0x0000001f3f067899 */ /* 0x000fe2000801142b */
[----:B------:R-:W-:Y:S01]  /*fd20*/  BSSY B0, `(.L_x_3801) ;  /* 0x000001b000007945 */ /* 0x000fe20003800000 */
[----:B------:R-:W-:Y:S01]  /*fd30*/  USHF.R.S32.HI UR7, URZ, 0x1f, UR44 ;  /* 0x0000001f3f077899 */ /* 0x000fe2000801142c */
[----:B------:R-:W-:-:S03]  /*fd40*/  SHF.R.S32.HI R193, RZ, 0x1f, R192 ;  /* 0x0000001fffc17819 */ /* 0x000fc600000114c0 */
[----:B------:R-:W2:Y:S08]  /*fd50*/  LDC.64 R6, c[0x0][0xae0] ;  /* 0x0002b800ff067b82 */ /* 0x000eb00000000a00 */
[----:B------:R-:W3:Y:S01]  /*fd60*/  LDC.64 R8, c[0x0][0xae8] ;  /* 0x0002ba00ff087b82 */ /* 0x000ee20000000a00 */
[----:B------:R-:W-:Y:S05]  /*fd70*/  @P0 BRA `(.L_x_3802) ;  /* 0x0000000000540947 */ /* 0x000fea0003800000 */
[----:B------:R-:W4:Y:S01]  /*fd80*/  S2R R0, SR_TID.X ;  /* 0x0000000000007919 */ /* 0x000f220000002100 */
[----:B------:R-:W-:Y:S01]  /*fd90*/  ULDC UR5, c[0x0][0xa88] ;  /* 0x0002a20000057ab9 */ /* 0x000fe20000000800 */
[----:B----4-:R-:W-:-:S04]  /*fda0*/  IADD3 R2, R200, -0x80, R0 ;  /* 0xffffff80c8027810 */ /* 0x010fc80007ffe000 */
[----:B------:R-:W-:-:S13]  /*fdb0*/  ISETP.GE.AND P0, PT, R2, UR5, PT ;  /* 0x0000000502007c0c */ /* 0x000fda000bf06270 */
[----:B------:R-:W-:Y:S05]  /*fdc0*/  @P0 BRA `(.L_x_3802) ;  /* 0x0000000000400947 */ /* 0x000fea0003800000 */
[----:B------:R-:W4:Y:S01]  /*fdd0*/  LDC.64 R4, c[0x0][0xb70] ;  /* 0x0002dc00ff047b82 */ /* 0x000f220000000a00 */
[----:B------:R-:W-:Y:S01]  /*fde0*/  SHF.R.S32.HI R3, RZ, 0x1f, R2 ;  /* 0x0000001fff037819 */ /* 0x000fe20000011402 */
[----:B------:R-:W-:-:S06]  /*fdf0*/  ULDC.64 UR8, c[0x0][0xb40] ;  /* 0x0002d00000087ab9 */ /* 0x000fcc0000000a00 */
[----:B------:R-:W5:Y:S01]  /*fe00*/  LDC.64 R10, c[0x0][0xb78] ;  /* 0x0002de00ff0a7b82 */ /* 0x000f620000000a00 */
[C---:B----4-:R-:W-:Y:S02]  /*fe10*/  IMAD R0, R4.reuse, UR6, RZ ;  /* 0x0000000604007c24 */ /* 0x050fe4000f8e02ff */
[----:B------:R-:W-:-:S04]  /*fe20*/  IMAD.WIDE.U32 R2, R4, UR43, R2 ;  /* 0x0000002b04027c25 */ /* 0x000fc8000f8e0002 */
[----:B------:R-:W-:Y:S02]  /*fe30*/  IMAD R5, R5, UR43, R0 ;  /* 0x0000002b05057c24 */ /* 0x000fe4000f8e0200 */
[C---:B-----5:R-:W-:Y:S02]  /*fe40*/  IMAD R0, R10.reuse, UR7, RZ ;  /* 0x000000070a007c24 */ /* 0x060fe4000f8e02ff */
[----:B------:R-:W-:Y:S02]  /*fe50*/  IMAD.IADD R3, R3, 0x1, R5 ;  /* 0x0000000103037824 */ /* 0x000fe400078e0205 */
[----:B------:R-:W-:Y:S02]  /*fe60*/  IMAD R5, R11, UR44, R0 ;  /* 0x0000002c0b057c24 */ /* 0x000fe4000f8e0200 */
[----:B------:R-:W-:-:S04]  /*fe70*/  IMAD.WIDE.U32 R2, R10, UR44, R2 ;  /* 0x0000002c0a027c25 */ /* 0x000fc8000f8e0002 */
[----:B------:R-:W-:Y:S01]  /*fe80*/  IMAD.IADD R3, R3, 0x1, R5 ;  /* 0x0000000103037824 */ /* 0x000fe200078e0205 */
[----:B------:R-:W-:-:S04]  /*fe90*/  LEA R4, P0, R2, UR8, 0x2 ;  /* 0x0000000802047c11 */ /* 0x000fc8000f8010ff */
[----:B------:R-:W-:Y:S01]  /*fea0*/  LEA.HI.X R5, R2, UR9, R3, 0x2, P0 ;  /* 0x0000000902057c11 */ /* 0x000fe200080f1403 */
[----:B------:R-:W-:-:S05]  /*feb0*/  IMAD.MOV.U32 R3, RZ, RZ, -0x800000 ;  /* 0xff800000ff037424 */ /* 0x000fca00078e00ff */
[----:B------:R4:W-:Y:S03]  /*fec0*/  STG.E desc[UR60][R4.64], R3 ;  /* 0x0000000304007986 */ /* 0x0009e6000c10193c */
.L_x_3802:
[----:B------:R-:W-:Y:S05]  /*fed0*/  BSYNC B0 ;  /* 0x0000000000007941 */ /* 0x000fea0003800000 */
.L_x_3801:
[----:B------:R-:W-:Y:S01]  /*fee0*/  R2UR UR8, R198 ;  /* 0x00000000c60872ca */ /* 0x000fe200000e0000 */
[----:B------:R-:W-:Y:S01]  /*fef0*/  ULDC UR5, c[0x0][0xa88] ;  /* 0x0002a20000057ab9 */ /* 0x000fe20000000800 */
[C---:B--2---:R-:W-:Y:S01]  /*ff00*/  IMAD R0, R6.reuse, UR6, RZ ;  /* 0x0000000606007c24 */ /* 0x044fe2000f8e02ff */
[----:B------:R-:W-:Y:S01]  /*ff10*/  UIADD3 UR42, -UR42, UR5, URZ ;  /* 0x000000052a2a7290 */ /* 0x000fe2000fffe13f */
[----:B----4-:R-:W-:Y:S01]  /*ff20*/  IMAD.WIDE.U32 R2, R6, UR43, R192 ;  /* 0x0000002b06027c25 */ /* 0x010fe2000f8e00c0 */
[----:B------:R-:W-:Y:S01]  /*ff30*/  SHF.R.S32.HI R197, RZ, 0x1f, R196 ;  /* 0x0000001fffc57819 */ /* 0x000fe200000114c4 */
[----:B------:R-:W-:Y:S02]  /*ff40*/  BSSY B0, `(.L_x_3803) ;  /* 0x0000025000007945 */ /* 0x000fe40003800000 */
[----:B------:R-:W-:Y:S01]  /*ff50*/  IMAD R5, R7, UR43, R0 ;  /* 0x0000002b07057c24 */ /* 0x000fe2000f8e0200 */
[C---:B------:R-:W-:Y:S01]  /*ff60*/  ISETP.GE.AND P3, PT, R196.reuse, UR42, PT ;  /* 0x0000002ac4007c0c */ /* 0x040fe2000bf66270 */
[----:B------:R-:W-:-:S02]  /*ff70*/  VIADD R0, R196, 0x40 ;  /* 0x00000040c4007836 */ /* 0x000fc40000000000 */
[----:B------:R-:W-:Y:S01]  /*ff80*/  VIADD R4, R196, 0x20 ;  /* 0x00000020c4047836 */ /* 0x000fe20000000000 */
[----:B------:R-:W-:Y:S01]  /*ff90*/  ULOP3.LUT UR5, URZ, UR8, URZ, 0x33, !UPT ;  /* 0x000000083f057292 */ /* 0x000fe2000f8e333f */
[----:B------:R-:W-:Y:S01]  /*ffa0*/  IMAD.IADD R3, R3, 0x1, R5 ;  /* 0x0000000103037824 */ /* 0x000fe200078e0205 */
[----:B------:R-:W-:Y:S01]  /*ffb0*/  ISETP.GE.AND P1, PT, R0, UR42, PT ;  /* 0x0000002a00007c0c */ /* 0x000fe2000bf26270 */
[----:B---3--:R-:W-:Y:S01]  /*ffc0*/  IMAD R0, R8, UR7, RZ ;  /* 0x0000000708007c24 */ /* 0x008fe2000f8e02ff */
[----:B------:R-:W-:Y:S01]  /*ffd0*/  ISETP.GE.AND P0, PT, R4, UR42, PT ;  /* 0x0000002a04007c0c */ /* 0x000fe2000bf06270 */
[----:B------:R-:W-:Y:S02]  /*ffe0*/  VIADD R4, R196, 0x60 ;  /* 0x00000060c4047836 */ /* 0x000fe40000000000 */
[----:B------:R-:W-:Y:S02]  /*fff0*/  IMAD R9, R9, UR44, R0 ;  /* 0x0000002c09097c24 */ /* 0x000fe4000f8e0200 */
[----:B-1----:R-:W-:Y:S01]  /*10000*/  VIADD R5, R12, UR5 ;  /* 0x000000050c057c36 */ /* 0x002fe20008000000 */
[----:B------:R-:W-:Y:S01]  /*10010*/  ISETP.GE.AND P2, PT, R4, UR42, PT ;  /* 0x0000002a04007c0c */ /* 0x000fe2000bf46270 */
[----:B------:R-:W-:-:S04]  /*10020*/  IMAD.WIDE.U32 R6, R8, UR44, R2 ;  /* 0x0000002c08067c25 */ /* 0x000fc8000f8e0002 */
[----:B------:R-:W-:-:S04]  /*10030*/  IMAD.WIDE R4, R5, 0x80, R196 ;  /* 0x0000008005047825 */ /* 0x000fc800078e02c4 */
[----:B------:R-:W-:Y:S01]  /*10040*/  IMAD.IADD R11, R7, 0x1, R9 ;  /* 0x00000001070b7824 */ /* 0x000fe200078e0209 */
[----:B------:R-:W-:Y:S06]  /*10050*/  @P3 BRA `(.L_x_3804) ;  /* 0x00000000004c3947 */ /* 0x000fec0003800000 */
[----:B------:R-:W-:Y:S01]  /*10060*/  ULDC.64 UR6, c[0x0][0xad8] ;  /* 0x0002b60000067ab9 */ /* 0x000fe20000000a00 */
        /* <DEDUP_REMOVED lines=8> */
[----:B------:R-:W-:Y:S02]  /*100f0*/  IMAD.MOV.U32 R3, RZ, RZ, R11 ;  /* 0x000000ffff037224 */ /* 0x000fe400078e000b */
        /* <DEDUP_REMOVED lines=9> */
.L_x_3804:
[----:B------:R-:W-:Y:S05]  /*10190*/  BSYNC B0 ;  /* 0x0000000000007941 */ /* 0x000fea0003800000 */
.L_x_3803:
[----:B------:R-:W-:Y:S04]  /*101a0*/  BSSY B0, `(.L_x_3805) ;  /* 0x0000017000007945 */ /* 0x000fe80003800000 */
[----:B------:R-:W-:Y:S05]  /*101b0*/  @P0 BRA `(.L_x_3806) ;  /* 0x0000000000540947 */ /* 0x000fea0003800000 */
[----:B-1----:R-:W-:Y:S01]  /*101c0*/  IADD3 R9, P0, R4, 0x20, RZ ;  /* 0x0000002004097810 */ /* 0x002fe20007f1e0ff */
[C---:B------:R-:W-:Y:S01]  /*101d0*/  VIADD R2, R192.reuse, 0x40 ;  /* 0x00000040c0027836 */ /* 0x040fe20000000000 */
[----:B------:R-:W-:Y:S01]  /*101e0*/  ULDC UR5, c[0x0][0xa8c] ;  /* 0x0002a30000057ab9 */ /* 0x000fe20000000800 */
[----:B------:R-:W-:Y:S01]  /*101f0*/  ULDC.64 UR6, c[0x0][0xad8] ;  /* 0x0002b60000067ab9 */ /* 0x000fe20000000a00 */
[----:B------:R-:W-:Y:S01]  /*10200*/  IMAD.MOV.U32 R3, RZ, RZ, R11 ;  /* 0x000000ffff037224 */ /* 0x000fe200078e000b */
[----:B------:R-:W-:Y:S01]  /*10210*/  ISETP.GE.AND P3, PT, R192, UR5, PT ;  /* 0x00000005c0007c0c */ /* 0x000fe2000bf66270 */
[----:B------:R-:W-:Y:S01]  /*10220*/  IMAD.X R0, RZ, RZ, R5, P0 ;  /* 0x000000ffff007224 */ /* 0x000fe200000e0605 */
[----:B------:R-:W-:Y:S01]  /*10230*/  ISETP.GE.AND P4, PT, R2, UR5, PT ;  /* 0x0000000502007c0c */ /* 0x000fe2000bf86270 */
[----:B------:R-:W-:Y:S02]  /*10240*/  IMAD.MOV.U32 R2, RZ, RZ, R6 ;  /* 0x000000ffff027224 */ /* 0x000fe400078e0006 */
[----:B------:R-:W-:-:S02]  /*10250*/  VIADD R8, R192, 0x80 ;  /* 0x00000080c0087836 */ /* 0x000fc40000000000 */
[----:B------:R-:W-:Y:S02]  /*10260*/  IMAD R0, R0, UR6, RZ ;  /* 0x0000000600007c24 */ /* 0x000fe4000f8e02ff */
        /* <DEDUP_REMOVED lines=10> */
.L_x_3806:
[----:B------:R-:W-:Y:S05]  /*10310*/  BSYNC B0 ;  /* 0x0000000000007941 */ /* 0x000fea0003800000 */
.L_x_3805:
[----:B------:R-:W-:Y:S04]  /*10320*/  BSSY B0, `(.L_x_3807) ;  /* 0x0000017000007945 */ /* 0x000fe80003800000 */
[----:B------:R-:W-:Y:S05]  /*10330*/  @P1 BRA `(.L_x_3808) ;  /* 0x0000000000541947 */ /* 0x000fea0003800000 */
[----:B-12---:R-:W-:Y:S01]  /*10340*/  IADD3 R9, P0, R4, 0x40, RZ ;  /* 0x0000004004097810 */ /* 0x006fe20007f1e0ff */
        /* <DEDUP_REMOVED lines=20> */
.L_x_3808:
[----:B------:R-:W-:Y:S05]  /*10490*/  BSYNC B0 ;  /* 0x0000000000007941 */ /* 0x000fea0003800000 */
.L_x_3807:
[----:B------:R-:W-:Y:S04]  /*104a0*/  BSSY B0, `(.L_x_3798) ;  /* 0x0000017000007945 */ /* 0x000fe80003800000 */
[----:B------:R-:W-:Y:S05]  /*104b0*/  @P2 BRA `(.L_x_3809) ;  /* 0x0000000000542947 */ /* 0x000fea0003800000 */
[----:B------:R-:W-:Y:S01]  /*104c0*/  IADD3 R7, P0, R4, 0x60, RZ ;  /* 0x0000006004077810 */ /* 0x000fe20007f1e0ff */
        /* <DEDUP_REMOVED lines=20> */
.L_x_3809:
[----:B------:R-:W-:Y:S05]  /*10610*/  BSYNC B0 ;  /* 0x0000000000007941 */ /* 0x000fea0003800000 */
.L_x_3798:
[----:B------:R-:W5:Y:S02]  /*10620*/  LDC R0, c[0x0][0xda8] ;  /* 0x00036a00ff007b82 */ /* 0x000f640000000800 */
[----:B-----5:R-:W-:-:S13]  /*10630*/  ISETP.LE.AND P0, PT, R0, UR4, PT ;  /* 0x0000000400007c0c */ /* 0x020fda000bf03270 */
[----:B------:R-:W-:Y:S05]  /*10640*/  @!P0 BRA `(.L_x_3810) ;  /* 0xffffff0400e88947 */ /* 0x000fea000383ffff */
[----:B------:R-:W-:Y:S05]  /*10650*/  EXIT ;  /* 0x000000000000794d */ /* 0x000fea0003800000 */
.L_x_3716:
        /* <DEDUP_REMOVED lines=8> */
[----:B------:R-:W-:Y:S02]  /*106e0*/  IMAD.MOV.U32 R16, RZ, RZ, RZ ;  /* 0x000000ffff107224 */ /* 0x000fe400078e00ff */
[----:B------:R-:W-:-:S04]  /*106f0*/  IMAD.MOV.U32 R17, RZ, RZ, 0x1 ;  /* 0x00000001ff117424 */ /* 0x000fc800078e00ff */
[----:B------:R-:W1:Y:S02]  /*10700*/  LDC R0, c[0x0][0xda8] ;  /* 0x00036a00ff007b82 */ /* 0x000e640000000800 */
[----:B-1----:R-:W-:-:S13]  /*10710*/  ISETP.LE.AND P0, PT, R0, UR4, PT ;  /* 0x0000000400007c0c */ /* 0x002fda000bf03270 */
[----:B------:R-:W-:Y:S05]  /*10720*/  @P0 BRA `(.L_x_3811) ;  /* 0x00000030004c0947 */ /* 0x000fea0003800000 */
[----:B------:R-:W-:Y:S01]  /*10730*/  IMAD.U32 R19, RZ, RZ, UR4 ;  /* 0x00000004ff137e24 */ /* 0x000fe2000f8e00ff */
[----:B------:R-:W-:Y:S01]  /*10740*/  ULDC UR48, c[0x0][0xc] ;  /* 0x0000030000307ab9 */ /* 0x000fe20000000800 */
[----:B------:R-:W-:Y:S01]  /*10750*/  IMAD.MOV.U32 R17, RZ, RZ, 0x1 ;  /* 0x00000001ff117424 */ /* 0x000fe200078e00ff */
[----:B------:R-:W-:Y:S01]  /*10760*/  ULDC.64 UR44, c[0x0][0x198] ;  /* 0x00006600002c7ab9 */ /* 0x000fe20000000a00 */
[----:B------:R-:W-:Y:S01]  /*10770*/  IMAD.MOV.U32 R16, RZ, RZ, RZ ;  /* 0x000000ffff107224 */ /* 0x000fe200078e00ff */
[----:B------:R-:W-:-:S06]  /*10780*/  UMOV UR47, URZ ;  /* 0x0000003f002f7c82 */ /* 0x000fcc0008000000 */
.L_x_3865:
        /* <DEDUP_REMOVED lines=21> */
.L_x_3812:
[----:B------:R-:W-:Y:S01]  /*108e0*/  ULDC UR9, c[0x0][0xdc4] ;  /* 0x0003710000097ab9 */ /* 0x000fe20000000800 */
[----:B------:R-:W-:Y:S01]  /*108f0*/  UMOV UR6, UR7 ;  /* 0x0000000700067c82 */ /* 0x000fe20008000000 */
[----:B------:R-:W-:-:S11]  /*10900*/  UISETP.NE.AND UP0, UPT, UR9, 0x1, UPT ;  /* 0x000000010900788c */ /* 0x000fd6000bf05270 */
[----:B------:R-:W-:Y:S02]  /*10910*/  @UP0 ULDC.64 UR10, c[0x0][0xdc8] ;  /* 0x00037200000a0ab9 */ /* 0x000fe40000000a00 */
[----:B------:R-:W-:-:S04]  /*10920*/  UIMAD.WIDE.U32 UR4, UR7, UR10, URZ ;  /* 0x0000000a070472a5 */ /* 0x000fc8000f8e003f */
[----:B------:R-:W-:-:S04]  /*10930*/  @UP0 USHF.R.U32.HI UR6, URZ, UR11, UR5 ;  /* 0x0000000b3f060299 */ /* 0x000fc80008011605 */
[----:B------:R-:W-:-:S12]  /*10940*/  UIMAD UR4, UR6, UR9, URZ ;  /* 0x00000009060472a4 */ /* 0x000fd8000f8e023f */
.L_x_3813:
[----:B------:R-:W-:Y:S01]  /*10950*/  ULDC.64 UR12, c[0x0][0x3f8] ;  /* 0x0000fe00000c7ab9 */ /* 0x000fe20000000a00 */
[----:B------:R-:W-:Y:S02]  /*10960*/  UIADD3 UR9, UR7, -UR4, URZ ;  /* 0x8000000407097290 */ /* 0x000fe4000fffe03f */
[----:B------:R-:W-:Y:S02]  /*10970*/  UISETP.NE.U32.AND UP0, UPT, UR12, URZ, UPT ;  /* 0x0000003f0c00728c */ /* 0x000fe4000bf05070 */
[----:B------:R-:W-:Y:S01]  /*10980*/  ULOP3.LUT UR10, URZ, UR6, URZ, 0x33, !UPT ;  /* 0x000000063f0a7292 */ /* 0x000fe2000f8e333f */
[----:B------:R-:W-:Y:S01]  /*10990*/  ULDC UR12, c[0x0][0xdb8] ;  /* 0x00036e00000c7ab9 */ /* 0x000fe20000000800 */
[----:B------:R-:W-:Y:S01]  /*109a0*/  ULDC.64 UR4, c[0x0][0x9e0] ;  /* 0x0002780000047ab9 */ /* 0x000fe20000000a00 */
[----:B------:R-:W-:Y:S02]  /*109b0*/  UISETP.NE.AND UP1, UPT, UR12, 0x1, UPT ;  /* 0x000000010c00788c */ /* 0x000fe4000bf25270 */
[----:B------:R-:W-:Y:S01]  /*109c0*/  UISETP.NE.AND.EX UP0, UPT, UR13, URZ, UPT, UP0 ;  /* 0x0000003f0d00728c */ /* 0x000fe2000bf05300 */
[----:B------:R-:W-:-:S02]  /*109d0*/  ULDC UR11, c[0x0][0xdc4] ;  /* 0x00037100000b7ab9 */ /* 0x000fc40000000800 */
[----:B------:R-:W-:Y:S01]  /*109e0*/  ULDC UR13, c[0x0][0xdac] ;  /* 0x00036b00000d7ab9 */ /* 0x000fe20000000800 */
[----:B------:R-:W-:Y:S02]  /*109f0*/  UISETP.GE.AND UP2, UPT, UR5, 0x1, UPT ;  /* 0x000000010500788c */ /* 0x000fe4000bf46270 */
[----:B------:R-:W-:Y:S02]  /*10a00*/  UIMAD UR11, UR8, UR11, UR9 ;  /* 0x0000000b080b72a4 */ /* 0x000fe4000f8e0209 */
[----:B------:R-:W-:Y:S01]  /*10a10*/  UIADD3 UR10, UR10, UR13, URZ ;  /* 0x0000000d0a0a7290 */ /* 0x000fe2000fffe03f */
[----:B------:R-:W-:Y:S01]  /*10a20*/  @UP1 ULDC UR8, c[0x0][0xdbc] ;  /* 0x00036f0000081ab9 */ /* 0x000fe20000000800 */
[----:B------:R-:W-:Y:S01]  /*10a30*/  PLOP3.LUT P1, PT, PT, PT, UP2, 0x80, 0x0 ;  /* 0x000000000000781c */ /* 0x000fe20003f2f028 */
[----:B------:R-:W-:Y:S02]  /*10a40*/  UIMAD.WIDE.U32 UR8, UR11, UR8, URZ ;  /* 0x000000080b0872a5 */ /* 0x000fe4000f8e003f */
[----:B------:R-:W-:Y:S01]  /*10a50*/  USHF.L.U32 UR41, UR10, 0x7, URZ ;  /* 0x000000070a297899 */ /* 0x000fe2000800063f */
        /* <DEDUP_REMOVED lines=23> */
.L_x_3815:
[----:B------:R-:W-:-:S11]  /*10bd0*/  UISETP.NE.AND UP0, UPT, UR5, 0x1, UPT ;  /* 0x000000010500788c */ /* 0x000fd6000bf05270 */
[----:B------:R-:W-:Y:S02]  /*10be0*/  @UP0 ULDC.64 UR12, c[0x0][0x9e8] ;  /* 0x00027a00000c0ab9 */ /* 0x000fe40000000a00 */
[----:B------:R-:W-:-:S04]  /*10bf0*/  UIMAD.WIDE.U32 UR8, UR10, UR12, URZ ;  /* 0x0000000c0a0872a5 */ /* 0x000fc8000f8e003f */
[----:B------:R-:W-:-:S12]  /*10c00*/  @UP0 USHF.R.U32.HI UR10, URZ, UR13, UR9 ;  /* 0x0000000d3f0a0299 */ /* 0x000fd80008011609 */
.L_x_3816:
[----:B------:R-:W-:-:S04]  /*10c10*/  UIMAD UR10, UR10, UR5, UR5 ;  /* 0x000000050a0a72a4 */ /* 0x000fc8000f8e0205 */
[----:B------:R-:W-:-:S04]  /*10c20*/  UISETP.LT.AND UP0, UPT, UR4, UR10, UPT ;  /* 0x0000000a0400728c */ /* 0x000fc8000bf01270 */
[----:B------:R-:W-:-:S12]  /*10c30*/  USEL UR4, UR4, UR10, UP0 ;  /* 0x0000000a04047287 */ /* 0x000fd80008000000 */
.L_x_3814:
[----:B------:R-:W-:Y:S02]  /*10c40*/  UIMAD UR8, UR14, UR6, 0x5f ;  /* 0x0000005f0e0874a4 */ /* 0x000fe4000f8e0206 */
[----:B------:R-:W-:Y:S02]  /*10c50*/  UIADD3 UR10, UR4, 0x5f, URZ ;  /* 0x0000005f040a7890 */ /* 0x000fe4000fffe03f */
[----:B------:R-:W-:Y:S02]  /*10c60*/  UIMAD.WIDE UR8, UR8, 0x2aaaaaab, URZ ;  /* 0x2aaaaaab080878a5 */ /* 0x000fe4000f8e023f */
[----:B------:R-:W-:Y:S02]  /*10c70*/  UIMAD.WIDE UR10, UR10, 0x2aaaaaab, URZ ;  /* 0x2aaaaaab0a0a78a5 */ /* 0x000fe4000f8e023f */
[----:B------:R-:W-:Y:S02]  /*10c80*/  USHF.R.U32.HI UR8, URZ, 0x1f, UR9 ;  /* 0x0000001f3f087899 */ /* 0x000fe40008011609 */
[----:B------:R-:W-:-:S02]  /*10c90*/  USHF.R.U32.HI UR4, URZ, 0x1f, UR11 ;  /* 0x0000001f3f047899 */ /* 0x000fc4000801160b */
[----:B------:R-:W-:Y:S02]  /*10ca0*/  UIADD3 UR7, UR41, -UR7, URZ ;  /* 0x8000000729077290 */ /* 0x000fe4000fffe03f */
[----:B------:R-:W-:Y:S02]  /*10cb0*/  ULEA.HI.SX32 UR9, UR9, UR8, 0x1c ;  /* 0x0000000809097291 */ /* 0x000fe4000f8fe23f */
[----:B------:R-:W-:Y:S02]  /*10cc0*/  ULEA.HI.SX32 UR4, UR11, UR4, 0x1c ;  /* 0x000000040b047291 */ /* 0x000fe4000f8fe23f */
[----:B------:R-:W-:Y:S02]  /*10cd0*/  UIMAD UR7, UR14, UR6, UR7 ;  /* 0x000000060e0772a4 */ /* 0x000fe4000f8e0207 */
[----:B------:R-:W-:Y:S01]  /*10ce0*/  UISETP.LT.AND UP0, UPT, UR9, UR4, UPT ;  /* 0x000000040900728c */ /* 0x000fe2000bf01270 */
[----:B------:R-:W-:Y:S02]  /*10cf0*/  ULDC UR8, c[0x0][0x9dc] ;  /* 0x0002770000087ab9 */ /* 0x000fe40000000800 */
[----:B------:R-:W-:-:S02]  /*10d00*/  UIADD3 UR8, UR7, -UR8, URZ ;  /* 0x8000000807087290 */ /* 0x000fc4000fffe03f */
[----:B------:R-:W-:Y:S01]  /*10d10*/  USEL UR46, UR9, UR4, UP0 ;  /* 0x00000004092e7287 */ /* 0x000fe20008000000 */
[----:B------:R-:W-:Y:S11]  /*10d20*/  @!P1 BRA `(.L_x_3817) ;  /* 0x0000000000489947 */ /* 0x000ff60003800000 */
        /* <DEDUP_REMOVED lines=11> */
.L_x_3818:
[----:B------:R-:W-:-:S11]  /*10de0*/  UISETP.NE.AND UP0, UPT, UR5, 0x1, UPT ;  /* 0x000000010500788c */ /* 0x000fd6000bf05270 */
[----:B------:R-:W-:Y:S02]  /*10df0*/  @UP0 ULDC.64 UR10, c[0x0][0x9e8] ;  /* 0x00027a00000a0ab9 */ /* 0x000fe40000000a00 */
[----:B------:R-:W-:-:S04]  /*10e00*/  UIMAD.WIDE.U32 UR6, UR4, UR10, URZ ;  /* 0x0000000a040672a5 */ /* 0x000fc8000f8e003f */
[----:B------:R-:W-:-:S12]  /*10e10*/  @UP0 USHF.R.U32.HI UR4, URZ, UR11, UR7 ;  /* 0x0000000b3f040299 */ /* 0x000fd80008011607 */
.L_x_3819:
[----:B------:R-:W-:-:S04]  /*10e20*/  UIMAD UR4, UR4, UR5, URZ ;  /* 0x00000005040472a4 */ /* 0x000fc8000f8e023f */
[----:B------:R-:W-:-:S04]  /*10e30*/  UISETP.LT.AND UP0, UPT, UR8, UR4, UPT ;  /* 0x000000040800728c */ /* 0x000fc8000bf01270 */
[----:B------:R-:W-:-:S12]  /*10e40*/  USEL UR8, UR8, UR4, !UP0 ;  /* 0x0000000408087287 */ /* 0x000fd8000c000000 */
.L_x_3817:
[----:B------:R-:W-:Y:S01]  /*10e50*/  UIMAD.WIDE UR4, UR8, 0x2aaaaaab, URZ ;  /* 0x2aaaaaab080478a5 */ /* 0x000fe2000f8e023f */
[----:B------:R-:W-:Y:S03]  /*10e60*/  BSSY B6, `(.L_x_3820) ;  /* 0x000028e000067945 */ /* 0x000fe60003800000 */
[----:B------:R-:W-:-:S04]  /*10e70*/  USHF.R.U32.HI UR4, URZ, 0x1f, UR5 ;  /* 0x0000001f3f047899 */ /* 0x000fc80008011605 */
[----:B------:R-:W-:-:S04]  /*10e80*/  ULEA.HI.SX32 UR4, UR5, UR4, 0x1c ;  /* 0x0000000405047291 */ /* 0x000fc8000f8fe23f */
        /* <DEDUP_REMOVED lines=23> */
.L_x_3821:
        /* <DEDUP_REMOVED lines=11> */
[----:B------:R-:W-:Y:S02]  /*110b0*/  IMAD.U32 R4, RZ, RZ, UR6 ;  /* 0x00000006ff047e24 */ /* 0x000fe4000f8e00ff */
[----:B------:R-:W1:Y:S01]  /*110c0*/  LDC.64 R2, c[0x4][R2] ;  /* 0x0100000002027b82 */ /* 0x000e620000000a00 */
[----:B------:R-:W-:Y:S02]  /*110d0*/  IMAD.U32 R5, RZ, RZ, UR7 ;  /* 0x00000007ff057e24 */ /* 0x000fe4000f8e00ff */
[----:B------:R-:W-:Y:S02]  /*110e0*/  IMAD.U32 R6, RZ, RZ, UR8 ;  /* 0x00000008ff067e24 */ /* 0x000fe4000f8e00ff */
[----:B------:R-:W-:-:S02]  /*110f0*/  IMAD.U32 R7, RZ, RZ, UR9 ;  /* 0x00000009ff077e24 */ /* 0x000fc4000f8e00ff */
[----:B------:R-:W-:Y:S02]  /*11100*/  IMAD.U32 R10, RZ, RZ, UR4 ;  /* 0x00000004ff0a7e24 */ /* 0x000fe4000f8e00ff */
[----:B------:R-:W-:Y:S02]  /*11110*/  IMAD.U32 R11, RZ, RZ, UR5 ;  /* 0x00000005ff0b7e24 */ /* 0x000fe4000f8e00ff */
[----:B------:R-:W-:Y:S02]  /*11120*/  IMAD.MOV.U32 R8, RZ, RZ, 0x70 ;  /* 0x00000070ff087424 */ /* 0x000fe400078e00ff */
[----:B------:R-:W-:Y:S02]  /*11130*/  IMAD.MOV.U32 R12, RZ, RZ, 0x1 ;  /* 0x00000001ff0c7424 */ /* 0x000fe400078e00ff */
[----:B------:R-:W-:-:S07]  /*11140*/  IMAD.MOV.U32 R13, RZ, RZ, RZ ;  /* 0x000000ffff0d7224 */ /* 0x000fce00078e00ff */
[----:B------:R-:W-:-:S07]  /*11150*/  LEPC R20, `(.L_x_3823) ;  /* 0x000000001014794e */ /* 0x000fce0000000000 */
[----:B-1----:R-:W-:Y:S05]  /*11160*/  CALL.ABS.NOINC R2 ;  /* 0x0000000002007343 */ /* 0x002fea0003c00000 */
.L_x_3823:
        /* <DEDUP_REMOVED lines=9> */
[----:B------:R-:W-:Y:S02]  /*11200*/  IMAD.U32 R4, RZ, RZ, UR6 ;  /* 0x00000006ff047e24 */ /* 0x000fe4000f8e00ff */
[----:B------:R-:W-:Y:S02]  /*11210*/  IMAD.U32 R5, RZ, RZ, UR7 ;  /* 0x00000007ff057e24 */ /* 0x000fe4000f8e00ff */
[----:B------:R-:W-:Y:S02]  /*11220*/  IMAD.U32 R6, RZ, RZ, UR8 ;  /* 0x00000008ff067e24 */ /* 0x000fe4000f8e00ff */
[----:B------:R-:W-:-:S02]  /*11230*/  IMAD.U32 R7, RZ, RZ, UR9 ;  /* 0x00000009ff077e24 */ /* 0x000fc4000f8e00ff */
[----:B------:R-:W-:Y:S02]  /*11240*/  IMAD.U32 R10, RZ, RZ, UR4 ;  /* 0x00000004ff0a7e24 */ /* 0x000fe4000f8e00ff */
[----:B------:R-:W-:Y:S02]  /*11250*/  IMAD.U32 R11, RZ, RZ, UR5 ;  /* 0x00000005ff0b7e24 */ /* 0x000fe4000f8e00ff */
[----:B------:R-:W-:Y:S02]  /*11260*/  IMAD.MOV.U32 R8, RZ, RZ, 0x70 ;  /* 0x00000070ff087424 */ /* 0x000fe400078e00ff */
[----:B------:R-:W-:Y:S02]  /*11270*/  IMAD.MOV.U32 R12, RZ, RZ, 0x1 ;  /* 0x00000001ff0c7424 */ /* 0x000fe400078e00ff */
[----:B-1----:R-:W-:-:S07]  /*11280*/  IMAD.MOV.U32 R13, RZ, RZ, RZ ;  /* 0x000000ffff0d7224 */ /* 0x002fce00078e00ff */
[----:B------:R-:W-:-:S07]  /*11290*/  LEPC R20, `(.L_x_3825) ;  /* 0x000000001014794e */ /* 0x000fce0000000000 */
[----:B--2---:R-:W-:Y:S05]  /*112a0*/  CALL.ABS.NOINC R2 ;  /* 0x0000000002007343 */ /* 0x004fea0003c00000 */
.L_x_3825:
[----:B------:R1:W2:Y:S01]  /*112b0*/  LDC.64 R2, c[0x4][R18] ;  /* 0x0100000012027b82 */ /* 0x0002a20000000a00 */
[----:B------:R-:W-:Y:S01]  /*112c0*/  ULDC.64 UR6, c[0x4][0x1b8] ;  /* 0x01006e0000067ab9 */ /* 0x000fe20000000a00 */
[----:B------:R-:W-:Y:S01]  /*112d0*/  ULDC.64 UR8, c[0x4][0x1c0] ;  /* 0x0100700000087ab9 */ /* 0x000fe20000000a00 */
[----:B------:R-:W-:Y:S01]  /*112e0*/  ULDC.64 UR4, c[0x4][0x108] ;  /* 0x0100420000047ab9 */ /* 0x000fe20000000a00 */
        /* <DEDUP_REMOVED lines=11> */
.L_x_3824:
[----:B------:R-:W-:Y:S01]  /*113a0*/  ULDC.64 UR4, c[0x0][0x9f8] ;  /* 0x00027e0000047ab9 */ /* 0x000fe20000000a00 */
[----:B------:R-:W-:Y:S01]  /*113b0*/  IMAD.U32 R5, RZ, RZ, UR43 ;  /* 0x0000002bff057e24 */ /* 0x000fe2000f8e00ff */
[----:B------:R-:W-:Y:S01]  /*113c0*/  ISETP.NE.U32.AND P0, PT, RZ, UR4, PT ;  /* 0x00000004ff007c0c */ /* 0x000fe2000bf05070 */
[----:B------:R-:W-:Y:S01]  /*113d0*/  IMAD.U32 R0, RZ, RZ, UR43 ;  /* 0x0000002bff007e24 */ /* 0x000fe2000f8e00ff */
        /* <DEDUP_REMOVED lines=20> */
[----:B------:R-:W-:-:S03]  /*11520*/  UMOV UR6, 0xffffffff ;  /* 0xffffffff00067882 */ /* 0x000fc60000000000 */
[----:B------:R-:W2:Y:S02]  /*11530*/  @P0 LDC R5, c[0x0][0x42c] ;  /* 0x00010b00ff050b82 */ /* 0x000ea40000000800 */
[----:B------:R-:W-:-:S05]  /*11540*/  VOTEU.ALL UP1, P1 ;  /* 0x00000000003f7886 */ /* 0x000fca0000820000 */
[----:B------:R-:W-:Y:S01]  /*11550*/  @!UP1 UIADD3 UR4, UP0, UR44, 0x270, URZ ;  /* 0x000002702c049890 */ /* 0x000fe2000ff1e03f */
[----:B------:R-:W3:Y:S03]  /*11560*/  @P0 LDC R6, c[0x0][0x430] ;  /* 0x00010c00ff060b82 */ /* 0x000ee60000000800 */
[----:B------:R-:W-:-:S09]  /*11570*/  @!UP1 UIADD3.X UR5, URZ, UR45, URZ, UP0, !UPT ;  /* 0x0000002d3f059290 */ /* 0x000fd200087fe43f */
[----:B------:R1:W-:Y:S01]  /*11580*/  @!UP1 UTMAPF.L2.4D [UR40], [UR4] ;  /* 0x00000028040095b8 */ /* 0x0003e20008018000 */
[----:B--2---:R-:W-:Y:S01]  /*11590*/  @P0 IMAD.HI.U32 R5, R5, UR42, RZ ;  /* 0x0000002a05050c27 */ /* 0x004fe2000f8e00ff */
[----:B------:R2:W-:Y:S04]  /*115a0*/  @!UP1 UTMAPF.L2.4D [UR8], [UR4] ;  /* 0x00000008040095b8 */ /* 0x0005e80008018000 */
[----:B---3--:R-:W-:Y:S01]  /*115b0*/  @P0 SHF.R.U32.HI R4, RZ, R6, R5 ;  /* 0x00000006ff040219 */ /* 0x008fe20000011605 */
[----:B------:R-:W-:Y:S01]  /*115c0*/  IMAD.U32 R5, RZ, RZ, UR46 ;  /* 0x0000002eff057e24 */ /* 0x000fe2000f8e00ff */
[----:B-1----:R-:W-:Y:S01]  /*115d0*/  ISETP.NE.U32.AND P0, PT, R2, RZ, PT ;  /* 0x000000ff0200720c */ /* 0x002fe20003f05070 */
[----:B------:R2:W-:Y:S02]  /*115e0*/  @!UP1 UTMAPF.L2.4D [UR12], [UR4] ;  /* 0x0000000c040095b8 */ /* 0x0005e40008018000 */
[----:B------:R-:W-:Y:S01]  /*115f0*/  VIADD R5, R5, 0xffffffff ;  /* 0xffffffff05057836 */ /* 0x000fe20000000000 */
[----:B------:R-:W-:-:S04]  /*11600*/  ISETP.NE.AND.EX P0, PT, R3, RZ, PT, P0 ;  /* 0x000000ff0300720c */ /* 0x000fc80003f05300 */
[----:B----4-:R-:W-:Y:S01]  /*11610*/  SEL R6, R0, RZ, !P0 ;  /* 0x000000ff00067207 */ /* 0x010fe20004000000 */
[----:B--2---:R-:W-:Y:S08]  /*11620*/  BRA.DIV UR6, `(.L_x_3826) ;  /* 0x0000002a06387947 */ /* 0x004ff0000b800000 */
.L_x_3877:
[----:B------:R-:W-:Y:S01]  /*11630*/  UMOV UR4, 0xffffffff ;  /* 0xffffffff00047882 */ /* 0x000fe20000000000 */
[----:B------:R-:W-:Y:S02]  /*11640*/  SHF.R.S32.HI R18, RZ, 0x1f, R0 ;  /* 0x0000001fff127819 */ /* 0x000fe40000011400 */
[----:B------:R-:W-:Y:S05]  /*11650*/  BRA.DIV UR4, `(.L_x_3827) ;  /* 0x0000002a04587947 */ /* 0x000fea000b800000 */
[----:B------:R-:W-:-:S13]  /*11660*/  ELECT P6, URZ, PT ;  /* 0x00000000003f782f */ /* 0x000fda00038c0000 */
.L_x_3880:
[----:B------:R-:W-:Y:S05]  /*11670*/  @!P6 BRA `(.L_x_3828) ;  /* 0x0000000000f8e947 */ /* 0x000fea0003800000 */
[----:B------:R-:W-:Y:S01]  /*11680*/  IMAD.MOV.U32 R6, RZ, RZ, R0 ;  /* 0x000000ffff067224 */ /* 0x000fe200078e0000 */
[----:B------:R-:W-:Y:S06]  /*11690*/  @!P0 BRA `(.L_x_3829) ;  /* 0x0000000000488947 */ /* 0x000fec0003800000 */
[----:B------:R-:W1:Y:S01]  /*116a0*/  LDC R11, c[0x0][0x41c] ;  /* 0x00010700ff0b7b82 */ /* 0x000e620000000800 */
[----:B------:R-:W-:Y:S01]  /*116b0*/  IMAD.MOV.U32 R10, RZ, RZ, R5 ;  /* 0x000000ffff0a7224 */ /* 0x000fe200078e0005 */
[----:B------:R-:W-:Y:S02]  /*116c0*/  ULDC.64 UR4, c[0x0][0x408] ;  /* 0x0001020000047ab9 */ /* 0x000fe40000000a00 */
        /* <DEDUP_REMOVED lines=13> */
[----:B------:R-:W-:-:S04]  /*117a0*/  IMAD.MOV R10, RZ, RZ, -R10 ;  /* 0x000000ffff0a7224 */ /* 0x000fc800078e0a0a */
[----:B------:R-:W-:-:S07]  /*117b0*/  IMAD R5, R11, R10, R5 ;  /* 0x0000000a0b057224 */ /* 0x000fce00078e0205 */
.L_x_3829:
[----:B------:R-:W2:Y:S01]  /*117c0*/  S2R R7, SR_TID.X ;  /* 0x0000000000077919 */ /* 0x000ea20000002100 */
[----:B-1----:R-:W-:Y:S02]  /*117d0*/  LEA R8, R16, UR38, 0x3 ;  /* 0x0000002610087c11 */ /* 0x002fe4000f8e18ff */
[----:B--2---:R-:W-:Y:S02]  /*117e0*/  LOP3.LUT R9, R7, 0x7f, RZ, 0xc0, !PT ;  /* 0x0000007f07097812 */ /* 0x004fe400078ec0ff */
[----:B------:R-:W-:Y:S02]  /*117f0*/  SHF.L.U32 R7, R17, 0x1f, RZ ;  /* 0x0000001f11077819 */ /* 0x000fe400000006ff */
[----:B------:R-:W-:Y:S02]  /*11800*/  ISETP.NE.AND P3, PT, R9, RZ, PT ;  /* 0x000000ff0900720c */ /* 0x000fe40003f65270 */
[----:B------:R-:W1:Y:S02]  /*11810*/  SYNCS.PHASECHK.TRANS64.TRYWAIT P2, [R8+URZ+0x30840], R7 ;  /* 0x03084007080075a7 */ /* 0x000e64000804017f */
[----:B-1----:R-:W-:Y:S09]  /*11820*/  @!P2 BRA `(.L_x_3830) ;  /* 0x000000280004a947 */ /* 0x002ff20003800000 */
.L_x_3881:
        /* <DEDUP_REMOVED lines=8> */
.L_x_3831:
        /* <DEDUP_REMOVED lines=27> */
.L_x_3828:
        /* <DEDUP_REMOVED lines=13> */
[----:B------:R-:W-:Y:S01]  /*11b30*/  UIADD3 UR16, UR38, 0x1a400, URZ ;  /* 0x0001a40026107890 */ /* 0x000fe2000fffe03f */
[----:B------:R-:W-:Y:S01]  /*11b40*/  UMOV UR11, UR41 ;  /* 0x00000029000b7c82 */ /* 0x000fe20008000000 */
[----:B------:R1:W-:Y:S01]  /*11b50*/  @P2 SYNCS.ARRIVE.TRANS64 RZ, [UR38+0x30800], R7 ;  /* 0x03080007ffff29a7 */ /* 0x0003e20008000026 */
[----:B------:R-:W-:Y:S01]  /*11b60*/  UMOV UR12, UR42 ;  /* 0x0000002a000c7c82 */ /* 0x000fe20008000000 */
[----:B------:R-:W-:Y:S01]  /*11b70*/  UMOV UR13, UR43 ;  /* 0x0000002b000d7c82 */ /* 0x000fe20008000000 */
[----:B------:R-:W-:Y:S01]  /*11b80*/  UMOV UR6, 0x0 ;  /* 0x0000000000067882 */ /* 0x000fe20000000000 */
[----:B------:R-:W-:Y:S01]  /*11b90*/  UMOV UR7, 0x12f00000 ;  /* 0x12f0000000077882 */ /* 0x000fe20000000000 */
[----:B------:R-:W-:Y:S01]  /*11ba0*/  UMOV UR10, URZ ;  /* 0x0000003f000a7c82 */ /* 0x000fe20008000000 */
[----:B------:R-:W-:Y:S01]  /*11bb0*/  UMOV UR27, UR41 ;  /* 0x00000029001b7c82 */ /* 0x000fe20008000000 */
[----:B------:R-:W-:Y:S01]  /*11bc0*/  UMOV UR28, UR42 ;  /* 0x0000002a001c7c82 */ /* 0x000fe20008000000 */
[----:B-1----:R-:W-:Y:S01]  /*11bd0*/  IMAD.U32 R7, RZ, RZ, UR14 ;  /* 0x0000000eff077e24 */ /* 0x002fe2000f8e00ff */
[----:B------:R-:W-:Y:S01]  /*11be0*/  UMOV UR29, UR43 ;  /* 0x0000002b001d7c82 */ /* 0x000fe20008000000 */
[----:B------:R-:W-:Y:S01]  /*11bf0*/  UMOV UR26, 0x40 ;  /* 0x00000040001a7882 */ /* 0x000fe20000000000 */
[----:B------:R-:W-:Y:S01]  /*11c00*/  UMOV UR25, UR9 ;  /* 0x0000000900197c82 */ /* 0x000fe20008000000 */
[----:B------:R-:W-:Y:S01]  /*11c10*/  UMOV UR19, UR41 ;  /* 0x0000002900137c82 */ /* 0x000fe20008000000 */
[----:B------:R-:W-:Y:S01]  /*11c20*/  SHF.L.U32 R7, R7, 0x1f, RZ ;  /* 0x0000001f07077819 */ /* 0x000fe200000006ff */
        /* <DEDUP_REMOVED lines=9> */
.L_x_3882:
        /* <DEDUP_REMOVED lines=10> */
[----:B------:R-:W-:Y:S01]  /*11d60*/  ISETP.NE.U32.AND P2, PT, R7, 0x1, PT ;  /* 0x000000010700780c */ /* 0x000fe20003f45070 */
[----:B------:R-:W-:-:S12]  /*11d70*/  IMAD.U32 R7, RZ, RZ, UR4 ;  /* 0x00000004ff077e24 */ /* 0x000fd8000f8e00ff */
        /* <DEDUP_REMOVED lines=27> */
.L_x_3837:
[----:B-1----:R-:W1:Y:S01]  /*11f30*/  S2R R2, SR_TID.X ;  /* 0x0000000000027919 */ /* 0x002e620000002100 */
[----:B------:R-:W-:Y:S02]  /*11f40*/  LEA R3, R10, UR38, 0x3 ;  /* 0x000000260a037c11 */ /* 0x000fe4000f8e18ff */
[----:B-1----:R-:W-:Y:S02]  /*11f50*/  LOP3.LUT R9, R2, 0x7f, RZ, 0xc0, !PT ;  /* 0x0000007f02097812 */ /* 0x002fe400078ec0ff */
[----:B------:R-:W-:Y:S02]  /*11f60*/  SHF.L.U32 R2, R12, 0x1f, RZ ;  /* 0x0000001f0c027819 */ /* 0x000fe400000006ff */
[----:B------:R-:W-:Y:S02]  /*11f70*/  ISETP.NE.AND P2, PT, R9, RZ, PT ;  /* 0x000000ff0900720c */ /* 0x000fe40003f45270 */
[----:B------:R-:W1:Y:S02]  /*11f80*/  SYNCS.PHASECHK.TRANS64.TRYWAIT P3, [R3+URZ+0x30840], R2 ;  /* 0x03084002030075a7 */ /* 0x000e64000806017f */
[----:B-1----:R-:W-:Y:S09]  /*11f90*/  @!P3 BRA `(.L_x_3838) ;  /* 0x000000200054b947 */ /* 0x002ff20003800000 */
.L_x_3883:
        /* <DEDUP_REMOVED lines=8> */
.L_x_3839:
[----:B------:R-:W-:Y:S01]  /*12020*/  R2UR UR8, R10 ;  /* 0x000000000a0872ca */ /* 0x000fe200000e0000 */
[----:B------:R-:W-:Y:S01]  /*12030*/  UIADD3 UR4, UP0, UR44, 0x370, URZ ;  /* 0x000003702c047890 */ /* 0x000fe2000ff1e03f */
[----:B------:R-:W-:Y:S01]  /*12040*/  R2UR UR9, R3 ;  /* 0x00000000030972ca */ /* 0x000fe200000e0000 */
[----:B------:R-:W-:Y:S01]  /*12050*/  UIADD3 UR19, UR38, 0x30800, URZ ;  /* 0x0003080026137890 */ /* 0x000fe2000fffe03f */
[----:B------:R-:W-:Y:S01]  /*12060*/  R2UR UR11, R7 ;  /* 0x00000000070b72ca */ /* 0x000fe200000e0000 */
[----:B------:R-:W-:Y:S01]  /*12070*/  UIADD3.X UR5, URZ, UR45, URZ, UP0, !UPT ;  /* 0x0000002d3f057290 */ /* 0x000fe200087fe43f */
[----:B------:R-:W-:Y:S01]  /*12080*/  R2UR UR12, R4 ;  /* 0x00000000040c72ca */ /* 0x000fe200000e0000 */
[----:B------:R-:W-:Y:S01]  /*12090*/  UMOV UR10, URZ ;  /* 0x0000003f000a7c82 */ /* 0x000fe20008000000 */
[----:B-----5:R-:W-:Y:S01]  /*120a0*/  R2UR UR13, R8 ;  /* 0x00000000080d72ca */ /* 0x020fe200000e0000 */
[----:B------:R-:W-:Y:S01]  /*120b0*/  UMOV UR6, 0x0 ;  /* 0x0000000000067882 */ /* 0x000fe20000000000 */
[----:B------:R-:W-:Y:S01]  /*120c0*/  UMOV UR7, 0x14f00000 ;  /* 0x14f0000000077882 */ /* 0x000fe20000000000 */
[----:B------:R-:W-:Y:S01]  /*120d0*/  UMOV UR17, 0x40 ;  /* 0x0000004000117882 */ /* 0x000fe20000000000 */
[----:B------:R-:W-:Y:S01]  /*120e0*/  UMOV UR18, 0x80 ;  /* 0x0000008000127882 */ /* 0x000fe20000000000 */
[----:B------:R-:W-:Y:S01]  /*120f0*/  UIMAD UR8, UR8, 0x9000, UR38 ;  /* 0x00009000080878a4 */ /* 0x000fe2000f8e0226 */
[----:B-1----:R-:W-:Y:S01]  /*12100*/  SHF.L.U32 R3, R17, 0x1f, RZ ;  /* 0x0000001f11037819 */ /* 0x002fe200000006ff */
[----:B------:R-:W-:Y:S01]  /*12110*/  UIADD3 UR9, UR9, 0x30830, URZ ;  /* 0x0003083009097890 */ /* 0x000fe2000fffe03f */
[----:B------:R-:W-:Y:S01]  /*12120*/  LEA R2, R16, UR19, 0x3 ;  /* 0x0000001310027c11 */ /* 0x000fe2000f8e18ff */
[----:B------:R-:W-:-:S02]  /*12130*/  UIMAD UR11, UR11, 0x60, URZ ;  /* 0x000000600b0b78a4 */ /* 0x000fc4000f8e023f */
        /* <DEDUP_REMOVED lines=13> */
.L_x_3884:
        /* <DEDUP_REMOVED lines=9> */
.L_x_3841:
        /* <DEDUP_REMOVED lines=10> */
[----:B------:R-:W-:-:S02]  /*12340*/  IMAD.MOV.U32 R6, RZ, RZ, R8 ;  /* 0x000000ffff067224 */ /* 0x000fc400078e0008 */
[----:B------:R-:W-:Y:S01]  /*12350*/  IMAD.MOV.U32 R5, RZ, RZ, R7 ;  /* 0x000000ffff057224 */ /* 0x000fe200078e0007 */
[----:B------:R-:W-:Y:S02]  /*12360*/  UIMAD UR15, UR9, 0x9000, UR38 ;  /* 0x00009000090f78a4 */ /* 0x000fe4000f8e0226 */
[----:B------:R-:W-:Y:S02]  /*12370*/  ULEA UR9, UR9, UR38, 0x3 ;  /* 0x0000002609097291 */ /* 0x000fe4000f8e183f */
[----:B------:R-:W-:Y:S02]  /*12380*/  UIMAD UR11, UR11, 0x60, URZ ;  /* 0x000000600b0b78a4 */ /* 0x000fe4000f8e023f */
[----:B------:R-:W-:Y:S02]  /*12390*/  UIADD3 UR8, UR15, 0x400, URZ ;  /* 0x000004000f087890 */ /* 0x000fe4000fffe03f */
[----:B------:R-:W-:Y:S02]  /*123a0*/  UIADD3 UR9, UR9, 0x30850, URZ ;  /* 0x0003085009097890 */ /* 0x000fe4000fffe03f */
[----:B------:R-:W-:-:S02]  /*123b0*/  UIADD3 UR14, UR15, 0x3400, URZ ;  /* 0x000034000f0e7890 */ /* 0x000fc4000fffe03f */
        /* <DEDUP_REMOVED lines=10> */
.L_x_3836:
[----:B------:R-:W-:Y:S05]  /*12460*/  BSYNC B0 ;  /* 0x0000000000007941 */ /* 0x000fea0003800000 */
.L_x_3835:
[----:B------:R-:W-:Y:S01]  /*12470*/  UIADD3 UR4, UR46, -0x3, URZ ;  /* 0xfffffffd2e047890 */ /* 0x000fe2000fffe03f */
[----:B------:R-:W-:Y:S02]  /*12480*/  IMAD.MOV.U32 R16, RZ, RZ, R10 ;  /* 0x000000ffff107224 */ /* 0x000fe400078e000a */
[----:B------:R-:W-:-:S03]  /*12490*/  IMAD.MOV.U32 R17, RZ, RZ, R12 ;  /* 0x000000ffff117224 */ /* 0x000fc600078e000c */
[----:B------:R-:W-:-:S07]  /*124a0*/  IMAD.U32 R7, RZ, RZ, UR4 ;  /* 0x00000004ff077e24 */ /* 0x000fce000f8e00ff */
.L_x_3834:
[----:B------:R-:W-:Y:S01]  /*124b0*/  ULOP3.LUT UR4, URZ, UR46, URZ, 0x33, !UPT ;  /* 0x0000002e3f047292 */ /* 0x000fe2000f8e333f */
[----:B------:R-:W-:Y:S01]  /*124c0*/  VIADD R11, R11, 0xfffffffe ;  /* 0xfffffffe0b0b7836 */ /* 0x000fe20000000000 */
[----:B------:R-:W-:Y:S04]  /*124d0*/  BSSY B0, `(.L_x_3833) ;  /* 0x00000e4000007945 */ /* 0x000fe80003800000 */
[----:B------:R-:W-:-:S13]  /*124e0*/  ISETP.NE.AND P2, PT, R11, UR4, PT ;  /* 0x000000040b007c0c */ /* 0x000fda000bf45270 */
[----:B------:R-:W-:Y:S05]  /*124f0*/  @!P2 BRA `(.L_x_3842) ;  /* 0x0000000c0084a947 */ /* 0x000fea0003800000 */
[----:B------:R-:W-:-:S07]  /*12500*/  IMAD.MOV.U32 R8, RZ, RZ, R6 ;  /* 0x000000ffff087224 */ /* 0x000fce00078e0006 */
.L_x_3857:
[----:B------:R-:W-:Y:S01]  /*12510*/  VIADD R10, R16, 0x1 ;  /* 0x00000001100a7836 */ /* 0x000fe20000000000 */
        /* <DEDUP_REMOVED lines=21> */
[----:B------:R-:W-:-:S04]  /*12670*/  IMAD.WIDE.U32 R2, R0, UR36, R2 ;  /* 0x0000002400027c25 */ /* 0x000fc8000f8e0002 */
[----:B------:R-:W-:Y:S01]  /*12680*/  IMAD.IADD R13, R13, 0x1, R3 ;  /* 0x000000010d0d7824 */ /* 0x000fe200078e0203 */
[----:B-1----:R-:W-:-:S04]  /*12690*/  LEA R8, P2, R2, R8, 0x2 ;  /* 0x0000000802087211 */ /* 0x002fc800078410ff */
[----:B------:R-:W-:-:S05]  /*126a0*/  LEA.HI.X R9, R2, R9, R13, 0x2, P2 ;  /* 0x0000000902097211 */ /* 0x000fca00010f140d */
[----:B------:R1:W5:Y:S04]  /*126b0*/  LDG.E R8, desc[UR60][R8.64] ;  /* 0x0000003c08087981 */ /* 0x000368000c1e1900 */
.L_x_3845:
[----:B------:R-:W1:Y:S01]  /*126c0*/  S2R R2, SR_TID.X ;  /* 0x0000000000027919 */ /* 0x000e620000002100 */
[----:B------:R-:W-:Y:S02]  /*126d0*/  LEA R3, R10, UR38, 0x3 ;  /* 0x000000260a037c11 */ /* 0x000fe4000f8e18ff */
[----:B-1----:R-:W-:Y:S02]  /*126e0*/  LOP3.LUT R9, R2, 0x7f, RZ, 0xc0, !PT ;  /* 0x0000007f02097812 */ /* 0x002fe400078ec0ff */
[----:B------:R-:W-:Y:S02]  /*126f0*/  SHF.L.U32 R2, R11, 0x1f, RZ ;  /* 0x0000001f0b027819 */ /* 0x000fe400000006ff */
[----:B------:R-:W-:Y:S02]  /*12700*/  ISETP.NE.AND P2, PT, R9, RZ, PT ;  /* 0x000000ff0900720c */ /* 0x000fe40003f45270 */
[----:B------:R-:W1:Y:S02]  /*12710*/  SYNCS.PHASECHK.TRANS64.TRYWAIT P3, [R3+URZ+0x30840], R2 ;  /* 0x03084002030075a7 */ /* 0x000e64000806017f */
[----:B-1----:R-:W-:Y:S09]  /*12720*/  @!P3 BRA `(.L_x_3846) ;  /* 0x000000180098b947 */ /* 0x002ff20003800000 */
.L_x_3885:
        /* <DEDUP_REMOVED lines=8> */
.L_x_3847:
        /* <DEDUP_REMOVED lines=14> */
[----:B------:R-:W-:Y:S01]  /*12890*/  SHF.L.U32 R17, R17, 0x1f, RZ ;  /* 0x0000001f11117819 */ /* 0x000fe200000006ff */
[----:B------:R-:W-:Y:S01]  /*128a0*/  UIADD3 UR9, UR9, 0x30830, URZ ;  /* 0x0003083009097890 */ /* 0x000fe2000fffe03f */
[----:B-1----:R-:W-:Y:S01]  /*128b0*/  LEA R2, R16, UR19, 0x3 ;  /* 0x0000001310027c11 */ /* 0x002fe2000f8e18ff */
        /* <DEDUP_REMOVED lines=14> */
.L_x_3886:
        /* <DEDUP_REMOVED lines=8> */
.L_x_3849:
        /* <DEDUP_REMOVED lines=12> */
[----:B------:R-:W-:Y:S01]  /*12ae0*/  UIMAD UR8, UR8, 0x9000, UR38 ;  /* 0x00009000080878a4 */ /* 0x000fe2000f8e0226 */
[----:B------:R-:W-:Y:S01]  /*12af0*/  IMAD.MOV.U32 R6, RZ, RZ, R8 ;  /* 0x000000ffff067224 */ /* 0x000fe200078e0008 */
[----:B------:R-:W-:Y:S02]  /*12b00*/  UIMAD UR11, UR11, 0x60, URZ ;  /* 0x000000600b0b78a4 */ /* 0x000fe4000f8e023f */
[----:B------:R-:W-:Y:S02]  /*12b10*/  UIADD3 UR9, UR9, 0x50, URZ ;  /* 0x0000005009097890 */ /* 0x000fe4000fffe03f */
        /* <DEDUP_REMOVED lines=13> */
.L_x_3844:
[----:B------:R-:W-:Y:S05]  /*12bf0*/  BSYNC B1 ;  /* 0x0000000000017941 */ /* 0x000fea0003800000 */
.L_x_3843:
[----:B------:R-:W-:Y:S01]  /*12c00*/  VIADD R16, R10, 0x1 ;  /* 0x000000010a107836 */ /* 0x000fe20000000000 */
[----:B------:R-:W-:Y:S01]  /*12c10*/  BSSY B1, `(.L_x_3850) ;  /* 0x000006c000017945 */ /* 0x000fe20003800000 */
[----:B------:R-:W-:-:S03]  /*12c20*/  VIADD R12, R7, 0xffffffff ;  /* 0xffffffff070c7836 */ /* 0x000fc60000000000 */
[----:B------:R-:W-:-:S04]  /*12c30*/  ISETP.NE.AND P2, PT, R16, 0x2, PT ;  /* 0x000000021000780c */ /* 0x000fc80003f45270 */
[----:B-1----:R-:W-:Y:S02]  /*12c40*/  SEL R2, RZ, 0x1, P2 ;  /* 0x00000001ff027807 */ /* 0x002fe40001000000 */
[----:B------:R-:W-:Y:S02]  /*12c50*/  SEL R16, R16, RZ, P2 ;  /* 0x000000ff10107207 */ /* 0x000fe40001000000 */
[----:B------:R-:W-:Y:S01]  /*12c60*/  LOP3.LUT R17, R11, R2, RZ, 0x3c, !PT ;  /* 0x000000020b117212 */ /* 0x000fe200078e3cff */
[----:B------:R-:W-:Y:S06]  /*12c70*/  @!P6 BRA `(.L_x_3851) ;  /* 0x000000040094e947 */ /* 0x000fec0003800000 */
[----:B------:R-:W-:Y:S01]  /*12c80*/  IMAD.MOV.U32 R13, RZ, RZ, R12 ;  /* 0x000000ffff0d7224 */ /* 0x000fe200078e000c */
[----:B------:R-:W-:Y:S06]  /*12c90*/  @!P0 BRA `(.L_x_3852) ;  /* 0x0000000000448947 */ /* 0x000fec0003800000 */
[----:B------:R-:W1:Y:S02]  /*12ca0*/  LDC R8, c[0x0][0x41c] ;  /* 0x00010700ff087b82 */ /* 0x000e640000000800 */
        /* <DEDUP_REMOVED lines=16> */
.L_x_3852:
[----:B------:R-:W-:Y:S02]  /*12db0*/  LEA R2, R16, UR38, 0x3 ;  /* 0x0000002610027c11 */ /* 0x000fe4000f8e18ff */
[----:B------:R-:W-:-:S04]  /*12dc0*/  SHF.L.U32 R3, R17, 0x1f, RZ ;  /* 0x0000001f11037819 */ /* 0x000fc800000006ff */
[----:B------:R-:W2:Y:S02]  /*12dd0*/  SYNCS.PHASECHK.TRANS64.TRYWAIT P2, [R2+URZ+0x30840], R3 ;  /* 0x03084003020075a7 */ /* 0x000ea4000804017f */
[----:B--2---:R-:W-:Y:S05]  /*12de0*/  @!P2 BRA `(.L_x_3853) ;  /* 0x000000140010a947 */ /* 0x004fea0003800000 */
.L_x_3887:
        /* <DEDUP_REMOVED lines=11> */
.L_x_3854:
        /* <DEDUP_REMOVED lines=14> */
[----:B--2---:R-:W-:Y:S01]  /*12f80*/  LEA R2, R10, UR19, 0x3 ;  /* 0x000000130a027c11 */ /* 0x004fe2000f8e18ff */
[----:B------:R-:W-:-:S02]  /*12f90*/  ULEA UR9, UR9, UR19, 0x3 ;  /* 0x0000001309097291 */ /* 0x000fc4000f8e183f */
[----:B------:R-:W-:Y:S02]  /*12fa0*/  UIMAD UR11, UR11, 0x60, URZ ;  /* 0x000000600b0b78a4 */ /* 0x000fe4000f8e023f */
[----:B------:R-:W-:Y:S02]  /*12fb0*/  UIADD3 UR14, UR8, 0x1e400, URZ ;  /* 0x0001e400080e7890 */ /* 0x000fe4000fffe03f */
        /* <DEDUP_REMOVED lines=13> */
.L_x_3888:
        /* <DEDUP_REMOVED lines=8> */
.L_x_3856:
        /* <DEDUP_REMOVED lines=28> */
.L_x_3851:
[----:B------:R-:W-:Y:S05]  /*132d0*/  BSYNC B1 ;  /* 0x0000000000017941 */ /* 0x000fea0003800000 */
.L_x_3850:
[----:B------:R-:W-:Y:S01]  /*132e0*/  ISETP.GT.AND P2, PT, R12, UR39, PT ;  /* 0x000000270c007c0c */ /* 0x000fe2000bf44270 */
[----:B------:R-:W-:-:S12]  /*132f0*/  VIADD R7, R7, 0xfffffffe ;  /* 0xfffffffe07077836 */ /* 0x000fd80000000000 */
[----:B------:R-:W-:Y:S05]  /*13300*/  @P2 BRA `(.L_x_3857) ;  /* 0xfffffff000802947 */ /* 0x000fea000383ffff */
.L_x_3842:
[----:B------:R-:W-:Y:S05]  /*13310*/  BSYNC B0 ;  /* 0x0000000000007941 */ /* 0x000fea0003800000 */
.L_x_3833:
[----:B------:R-:W-:Y:S04]  /*13320*/  BSSY B0, `(.L_x_3858) ;  /* 0x000000e000007945 */ /* 0x000fe80003800000 */
[----:B------:R-:W-:Y:S05]  /*13330*/  @P1 BRA `(.L_x_3859) ;  /* 0x0000000000301947 */ /* 0x000fea0003800000 */
[----:B-1----:R-:W1:Y:S01]  /*13340*/  S2R R7, SR_LANEID ;  /* 0x0000000000077919 */ /* 0x002e620000000000 */
        /* <DEDUP_REMOVED lines=11> */
.L_x_3859:
[----:B------:R-:W-:Y:S05]  /*13400*/  BSYNC B0 ;  /* 0x0000000000007941 */ /* 0x000fea0003800000 */
.L_x_3858:
        /* <DEDUP_REMOVED lines=9> */
.L_x_3889:
        /* <DEDUP_REMOVED lines=8> */
.L_x_3863:
        /* <DEDUP_REMOVED lines=27> */
.L_x_3861:
[----:B------:R-:W-:Y:S05]  /*136d0*/  BSYNC B0 ;  /* 0x0000000000007941 */ /* 0x000fea0003800000 */
.L_x_3860:
[----:B------:R-:W-:Y:S02]  /*136e0*/  VIADD R16, R16, 0x1 ;  /* 0x0000000110107836 */ /* 0x000fe40000000000 */
[----:B------:R-:W-:-:S03]  /*136f0*/  IMAD.MOV.U32 R13, RZ, RZ, R19 ;  /* 0x000000ffff0d7224 */ /* 0x000fc600078e0013 */
[----:B------:R-:W-:-:S04]  /*13700*/  ISETP.NE.AND P0, PT, R16, 0x2, PT ;  /* 0x000000021000780c */ /* 0x000fc80003f05270 */
[----:B-1----:R-:W-:Y:S02]  /*13710*/  SEL R0, RZ, 0x1, P0 ;  /* 0x00000001ff007807 */ /* 0x002fe40000000000 */
[----:B------:R-:W-:Y:S02]  /*13720*/  SEL R16, R16, RZ, P0 ;  /* 0x000000ff10107207 */ /* 0x000fe40000000000 */
[----:B------:R-:W-:-:S07]  /*13730*/  LOP3.LUT R17, R17, R0, RZ, 0x3c, !PT ;  /* 0x0000000011117212 */ /* 0x000fce00078e3cff */
.L_x_3822:
[----:B------:R-:W-:Y:S05]  /*13740*/  BSYNC B6 ;  /* 0x0000000000067941 */ /* 0x000fea0003800000 */
.L_x_3820:
[----:B------:R-:W-:-:S03]  /*13750*/  UMOV UR4, 0xffffffff ;  /* 0xffffffff00047882 */ /* 0x000fc60000000000 */
[----:B------:R-:W-:Y:S05]  /*13760*/  BRA.DIV UR4, `(.L_x_3864) ;  /* 0x0000000a04ec7947 */ /* 0x000fea000b800000 */
[----:B------:R1:W2:Y:S02]  /*13770*/  SHFL.IDX PT, R14, R13, RZ, 0x1f ;  /* 0x00001fff0d0e7589 */ /* 0x0002a400000e0000 */
.L_x_3892:
        /* <DEDUP_REMOVED lines=14> */
.L_x_3811:
        /* <DEDUP_REMOVED lines=11> */
.L_x_3893:
        /* <DEDUP_REMOVED lines=16> */
.L_x_3869:
[----:B------:R-:W-:Y:S01]  /*13a10*/  VIADD R3, R7, 0x30840 ;  /* 0x0003084007037836 */ /* 0x000fe20000000000 */
[----:B------:R-:W-:Y:S01]  /*13a20*/  SHF.L.U32 R4, R17, 0x1f, RZ ;  /* 0x0000001f11047819 */ /* 0x000fe200000006ff */
[C---:B------:R-:W-:Y:S02]  /*13a30*/  VIADD R0, R16.reuse, 0x1 ;  /* 0x0000000110007836 */ /* 0x040fe40000000000 */
[----:B------:R-:W-:-:S03]  /*13a40*/  IMAD R5, R16, 0x8, R3 ;  /* 0x0000000810057824 */ /* 0x000fc600078e0203 */
[----:B------:R-:W-:Y:S01]  /*13a50*/  ISETP.NE.AND P1, PT, R0, 0x2, PT ;  /* 0x000000020000780c */ /* 0x000fe20003f25270 */
[----:B------:R-:W2:Y:S03]  /*13a60*/  SYNCS.PHASECHK.TRANS64.TRYWAIT P0, [R5+URZ], R4 ;  /* 0x00000004050075a7 */ /* 0x000ea6000800017f */
[----:B------:R-:W-:-:S04]  /*13a70*/  SEL R2, RZ, 0x1, P1 ;  /* 0x00000001ff027807 */ /* 0x000fc80000800000 */
[----:B------:R-:W-:Y:S02]  /*13a80*/  LOP3.LUT R17, R17, R2, RZ, 0x3c, !PT ;  /* 0x0000000211117212 */ /* 0x000fe400078e3cff */
[----:B------:R-:W-:Y:S02]  /*13a90*/  SEL R2, R0, RZ, P1 ;  /* 0x000000ff00027207 */ /* 0x000fe40000800000 */
[----:B------:R-:W-:-:S03]  /*13aa0*/  SHF.L.U32 R0, R17, 0x1f, RZ ;  /* 0x0000001f11007819 */ /* 0x000fc600000006ff */
[----:B------:R-:W-:Y:S01]  /*13ab0*/  IMAD R3, R2, 0x8, R3 ;  /* 0x0000000802037824 */ /* 0x000fe200078e0203 */
[----:B--2---:R-:W-:Y:S06]  /*13ac0*/  @!P0 BRA `(.L_x_3870) ;  /* 0x00000008004c8947 */ /* 0x004fec0003800000 */
.L_x_3894:
[----:B------:R-:W3:Y:S02]  /*13ad0*/  SYNCS.PHASECHK.TRANS64.TRYWAIT P0, [R3+URZ], R0 ;  /* 0x00000000030075a7 */ /* 0x000ee4000800017f */
[----:B---3--:R-:W-:Y:S05]  /*13ae0*/  @!P0 BRA `(.L_x_3871) ;  /* 0x0000000800588947 */ /* 0x008fea0003800000 */
.L_x_3895:
[----:B------:R-:W-:Y:S05]  /*13af0*/  @!P2 BRA `(.L_x_3872) ;  /* 0x000000000004a947 */ /* 0x000fea0003800000 */
[----:B------:R-:W-:Y:S01]  /*13b00*/  BPT.TRAP 0x1 ;  /* 0x000000040000795c */ /* 0x000fe20000300000 */
.L_x_3872:
[----:B---3--:R-:W-:-:S04]  /*13b10*/  VIADD R3, R7, 0x30860 ;  /* 0x0003086007037836 */ /* 0x008fc80000000000 */
[----:B--2---:R-:W-:-:S04]  /*13b20*/  IMAD R5, R16, 0x8, R3 ;  /* 0x0000000810057824 */ /* 0x004fc800078e0203 */
[----:B------:R-:W2:Y:S02]  /*13b30*/  SYNCS.PHASECHK.TRANS64.TRYWAIT P0, [R5+URZ], R4 ;  /* 0x00000004050075a7 */ /* 0x000ea4000800017f */
[----:B--2---:R-:W-:Y:S05]  /*13b40*/  @!P0 BRA `(.L_x_3873) ;  /* 0x0000000800548947 */ /* 0x004fea0003800000 */
.L_x_3896:
[----:B------:R-:W-:-:S07]  /*13b50*/  IMAD R3, R2, 0x8, R3 ;  /* 0x0000000802037824 */ /* 0x000fce00078e0203 */
.L_x_3874:
[----:B---3--:R3:W4:Y:S02]  /*13b60*/  SYNCS.PHASECHK.TRANS64.TRYWAIT P0, [R3+URZ], R0 ;  /* 0x00000000030075a7 */ /* 0x008724000800017f */
[----:B----4-:R-:W-:Y:S05]  /*13b70*/  @!P0 NANOSLEEP.SYNCS 0x989680 ;  /* 0x009896800000895d */ /* 0x010fea0003900000 */
[----:B------:R-:W4:Y:S02]  /*13b80*/  @!P0 SYNCS.PHASECHK.TRANS64 P0, [R3+URZ], R0 ;  /* 0x00000000030085a7 */ /* 0x000f24000800007f */
[----:B----4-:R-:W-:Y:S05]  /*13b90*/  @!P0 BRA `(.L_x_3874) ;  /* 0xfffffffc00f08947 */ /* 0x010fea000383ffff */
.L_x_3868:
[----:B------:R-:W-:Y:S05]  /*13ba0*/  BSYNC B0 ;  /* 0x0000000000007941 */ /* 0x000fea0003800000 */
.L_x_3867:
[----:B------:R-:W-:Y:S05]  /*13bb0*/  EXIT ;  /* 0x000000000000794d */ /* 0x000fea0003800000 */
.L_x_3728:
[----:B-1----:R-:W-:-:S04]  /*13bc0*/  IMAD.U32 R3, RZ, RZ, UR37 ;  /* 0x00000025ff037e24 */ /* 0x002fc8000f8e00ff */
[----:B------:R1:W2:Y:S03]  /*13bd0*/  SYNCS.PHASECHK.TRANS64.TRYWAIT P1, [R3+URZ+0x30800], R0 ;  /* 0x03080000030075a7 */ /* 0x0002a6000802017f */
[----:B--2---:R-:W-:Y:S05]  /*13be0*/  @!P1 NANOSLEEP.SYNCS 0x989680 ;  /* 0x009896800000995d */ /* 0x004fea0003900000 */
[----:B------:R-:W2:Y:S02]  /*13bf0*/  @!P1 SYNCS.PHASECHK.TRANS64 P1, [R3+URZ+0x30800], R0 ;  /* 0x03080000030095a7 */ /* 0x000ea4000802007f */
[----:B--2---:R-:W-:Y:S05]  /*13c00*/  @!P1 BRA `(.L_x_3728) ;  /* 0xfffffffc00ec9947 */ /* 0x004fea000383ffff */
[----:B------:R-:W-:Y:S05]  /*13c10*/  BRA `(.L_x_3875) ;  /* 0xfffffedc00b87947 */ /* 0x000fea000383ffff */
.L_x_3732:
[----:B--2---:R2:W3:Y:S02]  /*13c20*/  SYNCS.PHASECHK.TRANS64.TRYWAIT P1, [R5+URZ+0x30830], R0 ;  /* 0x03083000050075a7 */ /* 0x0044e4000802017f */
[----:B---3--:R-:W-:Y:S05]  /*13c30*/  @!P1 NANOSLEEP.SYNCS 0x989680 ;  /* 0x009896800000995d */ /* 0x008fea0003900000 */
[----:B------:R-:W3:Y:S02]  /*13c40*/  @!P1 SYNCS.PHASECHK.TRANS64 P1, [R5+URZ+0x30830], R0 ;  /* 0x03083000050095a7 */ /* 0x000ee4000802007f */
[----:B---3--:R-:W-:Y:S05]  /*13c50*/  @!P1 BRA `(.L_x_3732) ;  /* 0xfffffffc00f09947 */ /* 0x008fea000383ffff */
[----:B------:R-:W-:Y:S05]  /*13c60*/  BRA `(.L_x_3731) ;  /* 0xfffffedc00e47947 */ /* 0x000fea000383ffff */
.L_x_3748:
[----:B--2---:R-:W-:-:S04]  /*13c70*/  IMAD.U32 R21, RZ, RZ, UR7 ;  /* 0x00000007ff157e24 */ /* 0x004fc8000f8e00ff */
[----:B------:R2:W3:Y:S03]  /*13c80*/  SYNCS.PHASECHK.TRANS64.TRYWAIT P1, [R21+URZ+0x30830], R18 ;  /* 0x03083012150075a7 */ /* 0x0004e6000802017f */
[----:B---3--:R-:W-:Y:S05]  /*13c90*/  @!P1 NANOSLEEP.SYNCS 0x989680 ;  /* 0x009896800000995d */ /* 0x008fea0003900000 */
[----:B------:R-:W3:Y:S02]  /*13ca0*/  @!P1 SYNCS.PHASECHK.TRANS64 P1, [R21+URZ+0x30830], R18 ;  /* 0x03083012150095a7 */ /* 0x000ee4000802007f */
[----:B---3--:R-:W-:Y:S05]  /*13cb0*/  @!P1 BRA `(.L_x_3748) ;  /* 0xfffffffc00ec9947 */ /* 0x008fea000383ffff */
[----:B------:R-:W-:Y:S05]  /*13cc0*/  BRA `(.L_x_3747) ;  /* 0xffffff1000807947 */ /* 0x000fea000383ffff */
.L_x_3752:
[----:B--2---:R-:W-:-:S04]  /*13cd0*/  IMAD.U32 R21, RZ, RZ, UR6 ;  /* 0x00000006ff157e24 */ /* 0x004fc8000f8e00ff */
[----:B------:R2:W4:Y:S03]  /*13ce0*/  SYNCS.PHASECHK.TRANS64.TRYWAIT P1, [R21+URZ+0x30850], R0 ;  /* 0x03085000150075a7 */ /* 0x000526000802017f */
[----:B----4-:R-:W-:Y:S05]  /*13cf0*/  @!P1 NANOSLEEP.SYNCS 0x989680 ;  /* 0x009896800000995d */ /* 0x010fea0003900000 */
[----:B------:R-:W4:Y:S02]  /*13d00*/  @!P1 SYNCS.PHASECHK.TRANS64 P1, [R21+URZ+0x30850], R0 ;  /* 0x03085000150095a7 */ /* 0x000f24000802007f */
[----:B----4-:R-:W-:Y:S05]  /*13d10*/  @!P1 BRA `(.L_x_3752) ;  /* 0xfffffffc00ec9947 */ /* 0x010fea000383ffff */
[----:B------:R-:W-:Y:S05]  /*13d20*/  BRA `(.L_x_3751) ;  /* 0xffffff1c00287947 */ /* 0x000fea000383ffff */
.L_x_3769:
[----:B--2---:R-:W-:-:S04]  /*13d30*/  IMAD.U32 R4, RZ, RZ, UR6 ;  /* 0x00000006ff047e24 */ /* 0x004fc8000f8e00ff */
[----:B------:R2:W3:Y:S03]  /*13d40*/  SYNCS.PHASECHK.TRANS64.TRYWAIT P1, [R4+URZ+0x30830], R3 ;  /* 0x03083003040075a7 */ /* 0x0004e6000802017f */
[----:B---3--:R-:W-:Y:S05]  /*13d50*/  @!P1 NANOSLEEP.SYNCS 0x989680 ;  /* 0x009896800000995d */ /* 0x008fea0003900000 */
[----:B------:R-:W3:Y:S02]  /*13d60*/  @!P1 SYNCS.PHASECHK.TRANS64 P1, [R4+URZ+0x30830], R3 ;  /* 0x03083003040095a7 */ /* 0x000ee4000802007f */
[----:B---3--:R-:W-:Y:S05]  /*13d70*/  @!P1 BRA `(.L_x_3769) ;  /* 0xfffffffc00ec9947 */ /* 0x008fea000383ffff */
[----:B------:R-:W-:Y:S05]  /*13d80*/  BRA `(.L_x_3768) ;  /* 0xffffff48002c7947 */ /* 0x000fea000383ffff */
.L_x_3773:
[----:B-12---:R-:W-:-:S04]  /*13d90*/  IMAD.U32 R3, RZ, RZ, UR10 ;  /* 0x0000000aff037e24 */ /* 0x006fc8000f8e00ff */
[----:B------:R1:W2:Y:S03]  /*13da0*/  SYNCS.PHASECHK.TRANS64.TRYWAIT P1, [R3+URZ+0x30850], R0 ;  /* 0x03085000030075a7 */ /* 0x0002a6000802017f */
[----:B--2---:R-:W-:Y:S05]  /*13db0*/  @!P1 NANOSLEEP.SYNCS 0x989680 ;  /* 0x009896800000995d */ /* 0x004fea0003900000 */
[----:B------:R-:W2:Y:S02]  /*13dc0*/  @!P1 SYNCS.PHASECHK.TRANS64 P1, [R3+URZ+0x30850], R0 ;  /* 0x03085000030095a7 */ /* 0x000ea4000802007f */
[----:B--2---:R-:W-:Y:S05]  /*13dd0*/  @!P1 BRA `(.L_x_3773) ;  /* 0xfffffffc00ec9947 */ /* 0x004fea000383ffff */
[----:B------:R-:W-:Y:S05]  /*13de0*/  BRA `(.L_x_3772) ;  /* 0xffffff5000d47947 */ /* 0x000fea000383ffff */
.L_x_3779:
[----:B--2---:R-:W-:-:S04]  /*13df0*/  IMAD.U32 R4, RZ, RZ, UR6 ;  /* 0x00000006ff047e24 */ /* 0x004fc8000f8e00ff */
[----:B------:R2:W3:Y:S03]  /*13e00*/  SYNCS.PHASECHK.TRANS64.TRYWAIT P1, [R4+URZ+0x30830], R3 ;  /* 0x03083003040075a7 */ /* 0x0004e6000802017f */
[----:B---3--:R-:W-:Y:S05]  /*13e10*/  @!P1 NANOSLEEP.SYNCS 0x989680 ;  /* 0x009896800000995d */ /* 0x008fea0003900000 */
[----:B------:R-:W3:Y:S02]  /*13e20*/  @!P1 SYNCS.PHASECHK.TRANS64 P1, [R4+URZ+0x30830], R3 ;  /* 0x03083003040095a7 */ /* 0x000ee4000802007f */
[----:B---3--:R-:W-:Y:S05]  /*13e30*/  @!P1 BRA `(.L_x_3779) ;  /* 0xfffffffc00ec9947 */ /* 0x008fea000383ffff */
[----:B------:R-:W-:Y:S05]  /*13e40*/  BRA `(.L_x_3778) ;  /* 0xffffff6c00207947 */ /* 0x000fea000383ffff */
.L_x_3783:
[----:B-12---:R-:W-:-:S04]  /*13e50*/  IMAD.U32 R3, RZ, RZ, UR10 ;  /* 0x0000000aff037e24 */ /* 0x006fc8000f8e00ff */
[----:B------:R1:W2:Y:S03]  /*13e60*/  SYNCS.PHASECHK.TRANS64.TRYWAIT P1, [R3+URZ+0x30850], R0 ;  /* 0x03085000030075a7 */ /* 0x0002a6000802017f */
[----:B--2---:R-:W-:Y:S05]  /*13e70*/  @!P1 NANOSLEEP.SYNCS 0x989680 ;  /* 0x009896800000995d */ /* 0x004fea0003900000 */
[----:B------:R-:W2:Y:S02]  /*13e80*/  @!P1 SYNCS.PHASECHK.TRANS64 P1, [R3+URZ+0x30850], R0 ;  /* 0x03085000030095a7 */ /* 0x000ea4000802007f */
[----:B--2---:R-:W-:Y:S05]  /*13e90*/  @!P1 BRA `(.L_x_3783) ;  /* 0xfffffffc00ec9947 */ /* 0x004fea000383ffff */
[----:B------:R-:W-:Y:S05]  /*13ea0*/  BRA `(.L_x_3782) ;  /* 0xffffff7400c87947 */ /* 0x000fea000383ffff */
.L_x_3796:
[----:B--2---:R-:W-:-:S04]  /*13eb0*/  IMAD.U32 R5, RZ, RZ, UR5 ;  /* 0x00000005ff057e24 */ /* 0x004fc8000f8e00ff */
[----:B------:R2:W3:Y:S03]  /*13ec0*/  SYNCS.PHASECHK.TRANS64.TRYWAIT P0, [R5+URZ+0x30850], R0 ;  /* 0x03085000050075a7 */ /* 0x0004e6000800017f */
[----:B---3--:R-:W-:Y:S05]  /*13ed0*/  @!P0 NANOSLEEP.SYNCS 0x989680 ;  /* 0x009896800000895d */ /* 0x008fea0003900000 */
[----:B------:R-:W3:Y:S02]  /*13ee0*/  @!P0 SYNCS.PHASECHK.TRANS64 P0, [R5+URZ+0x30850], R0 ;  /* 0x03085000050085a7 */ /* 0x000ee4000800007f */
[----:B---3--:R-:W-:Y:S05]  /*13ef0*/  @!P0 BRA `(.L_x_3796) ;  /* 0xfffffffc00ec8947 */ /* 0x008fea000383ffff */
[----:B------:R-:W-:Y:S05]  /*13f00*/  BRA `(.L_x_3795) ;  /* 0xffffffa400987947 */ /* 0x000fea000383ffff */
.L_x_3826:
[----:B------:R-:W1:Y:S01]  /*13f10*/  S2R R18, SR_TID.X ;  /* 0x0000000000127919 */ /* 0x000e620000002100 */
[----:B------:R-:W-:Y:S02]  /*13f20*/  IMAD.MOV.U32 R12, RZ, RZ, RZ ;  /* 0x000000ffff0c7224 */ /* 0x000fe400078e00ff */
        /* <DEDUP_REMOVED lines=8> */
.L_x_3876:
[----:B------:R-:W-:Y:S05]  /*13fb0*/  BRA `(.L_x_3877) ;  /* 0xffffffd4009c7947 */ /* 0x000fea000383ffff */
.L_x_3827:
[----:B------:R-:W-:Y:S01]  /*13fc0*/  BSSY B0, `(.L_x_3878) ;  /* 0x0000006000007945 */ /* 0x000fe20003800000 */
[----:B------:R-:W-:-:S07]  /*13fd0*/  IMAD.MOV.U32 R15, RZ, RZ, -0x1 ;  /* 0xffffffffff0f7424 */ /* 0x000fce00078e00ff */
[----:B------:R-:W-:Y:S05]  /*13fe0*/  WARPSYNC.COLLECTIVE R15, `(.L_x_3879) ;  /* 0x000000000f0c7348 */ /* 0x000fea0003c00000 */
[----:B------:R-:W-:Y:S02]  /*13ff0*/  ELECT P6, UR62, PT ;  /* 0x00000000003e782f */ /* 0x000fe400038c0000 */
[----:B------:R-:W-:Y:S01]  /*14000*/  MOV R14, UR62 ;  /* 0x0000003e000e7c02 */ /* 0x000fe20008000f00 */
[----:B------:R-:W-:Y:S10]  /*14010*/  ENDCOLLECTIVE ;  /* 0x000000000000791b */ /* 0x000ff40003800000 */
.L_x_3879:
[----:B------:R-:W-:Y:S05]  /*14020*/  BSYNC B0 ;  /* 0x0000000000007941 */ /* 0x000fea0003800000 */
.L_x_3878:
[----:B------:R-:W-:Y:S05]  /*14030*/  BRA `(.L_x_3880) ;  /* 0xffffffd4008c7947 */ /* 0x000fea000383ffff */
.L_x_3830:
[----:B-1----:R1:W2:Y:S02]  /*14040*/  SYNCS.PHASECHK.TRANS64.TRYWAIT P2, [R8+URZ+0x30840], R7 ;  /* 0x03084007080075a7 */ /* 0x0022a4000804017f */
[----:B--2---:R-:W-:Y:S05]  /*14050*/  @!P2 NANOSLEEP.SYNCS 0x989680 ;  /* 0x009896800000a95d */ /* 0x004fea0003900000 */
[----:B------:R-:W2:Y:S02]  /*14060*/  @!P2 SYNCS.PHASECHK.TRANS64 P2, [R8+URZ+0x30840], R7 ;  /* 0x030840070800a5a7 */ /* 0x000ea4000804007f */
[----:B--2---:R-:W-:Y:S05]  /*14070*/  @!P2 BRA `(.L_x_3830) ;  /* 0xfffffffc00f0a947 */ /* 0x004fea000383ffff */
[----:B------:R-:W-:Y:S05]  /*14080*/  BRA `(.L_x_3881) ;  /* 0xffffffd400e87947 */ /* 0x000fea000383ffff */
.L_x_3832:
[----:B-1----:R-:W-:-:S04]  /*14090*/  IMAD.U32 R8, RZ, RZ, UR38 ;  /* 0x00000026ff087e24 */ /* 0x002fc8000f8e00ff */
[----:B------:R1:W2:Y:S03]  /*140a0*/  SYNCS.PHASECHK.TRANS64.TRYWAIT P2, [R8+URZ+0x30820], R7 ;  /* 0x03082007080075a7 */ /* 0x0002a6000804017f */
[----:B--2---:R-:W-:Y:S05]  /*140b0*/  @!P2 NANOSLEEP.SYNCS 0x989680 ;  /* 0x009896800000a95d */ /* 0x004fea0003900000 */
[----:B------:R-:W2:Y:S02]  /*140c0*/  @!P2 SYNCS.PHASECHK.TRANS64 P2, [R8+URZ+0x30820], R7 ;  /* 0x030820070800a5a7 */ /* 0x000ea4000804007f */
[----:B--2---:R-:W-:Y:S05]  /*140d0*/  @!P2 BRA `(.L_x_3832) ;  /* 0xfffffffc00eca947 */ /* 0x004fea000383ffff */
[----:B------:R-:W-:Y:S05]  /*140e0*/  BRA `(.L_x_3882) ;  /* 0xffffffd800f47947 */ /* 0x000fea000383ffff */
.L_x_3838:
[----:B-1----:R1:W2:Y:S02]  /*140f0*/  SYNCS.PHASECHK.TRANS64.TRYWAIT P3, [R3+URZ+0x30840], R2 ;  /* 0x03084002030075a7 */ /* 0x0022a4000806017f */
[----:B--2---:R-:W-:Y:S05]  /*14100*/  @!P3 NANOSLEEP.SYNCS 0x989680 ;  /* 0x009896800000b95d */ /* 0x004fea0003900000 */
[----:B------:R-:W2:Y:S02]  /*14110*/  @!P3 SYNCS.PHASECHK.TRANS64 P3, [R3+URZ+0x30840], R2 ;  /* 0x030840020300b5a7 */ /* 0x000ea4000806007f */
[----:B--2---:R-:W-:Y:S05]  /*14120*/  @!P3 BRA `(.L_x_3838) ;  /* 0xfffffffc00f0b947 */ /* 0x004fea000383ffff */
[----:B------:R-:W-:Y:S05]  /*14130*/  BRA `(.L_x_3883) ;  /* 0xffffffdc00987947 */ /* 0x000fea000383ffff */
.L_x_3840:
[----:B-1----:R1:W2:Y:S02]  /*14140*/  SYNCS.PHASECHK.TRANS64.TRYWAIT P3, [R2+URZ+0x60], R3 ;  /* 0x00006003020075a7 */ /* 0x0022a4000806017f */
[----:B--2---:R-:W-:Y:S05]  /*14150*/  @!P3 NANOSLEEP.SYNCS 0x989680 ;  /* 0x009896800000b95d */ /* 0x004fea0003900000 */
[----:B------:R-:W2:Y:S02]  /*14160*/  @!P3 SYNCS.PHASECHK.TRANS64 P3, [R2+URZ+0x60], R3 ;  /* 0x000060030200b5a7 */ /* 0x000ea4000806007f */
[----:B--2---:R-:W-:Y:S05]  /*14170*/  @!P3 BRA `(.L_x_3840) ;  /* 0xfffffffc00f0b947 */ /* 0x004fea000383ffff */
[----:B------:R-:W-:Y:S05]  /*14180*/  BRA `(.L_x_3884) ;  /* 0xffffffe000207947 */ /* 0x000fea000383ffff */
.L_x_3846:
[----:B-1----:R1:W2:Y:S02]  /*14190*/  SYNCS.PHASECHK.TRANS64.TRYWAIT P3, [R3+URZ+0x30840], R2 ;  /* 0x03084002030075a7 */ /* 0x0022a4000806017f */
[----:B--2---:R-:W-:Y:S05]  /*141a0*/  @!P3 NANOSLEEP.SYNCS 0x989680 ;  /* 0x009896800000b95d */ /* 0x004fea0003900000 */
[----:B------:R-:W2:Y:S02]  /*141b0*/  @!P3 SYNCS.PHASECHK.TRANS64 P3, [R3+URZ+0x30840], R2 ;  /* 0x030840020300b5a7 */ /* 0x000ea4000806007f */
[----:B--2---:R-:W-:Y:S05]  /*141c0*/  @!P3 BRA `(.L_x_3846) ;  /* 0xfffffffc00f0b947 */ /* 0x004fea000383ffff */
[----:B------:R-:W-:Y:S05]  /*141d0*/  BRA `(.L_x_3885) ;  /* 0xffffffe400547947 */ /* 0x000fea000383ffff */
.L_x_3848:
[----:B-1----:R1:W2:Y:S02]  /*141e0*/  SYNCS.PHASECHK.TRANS64.TRYWAIT P3, [R2+URZ+0x60], R17 ;  /* 0x00006011020075a7 */ /* 0x0022a4000806017f */
[----:B--2---:R-:W-:Y:S05]  /*141f0*/  @!P3 NANOSLEEP.SYNCS 0x989680 ;  /* 0x009896800000b95d */ /* 0x004fea0003900000 */
[----:B------:R-:W2:Y:S02]  /*14200*/  @!P3 SYNCS.PHASECHK.TRANS64 P3, [R2+URZ+0x60], R17 ;  /* 0x000060110200b5a7 */ /* 0x000ea4000806007f */
[----:B--2---:R-:W-:Y:S05]  /*14210*/  @!P3 BRA `(.L_x_3848) ;  /* 0xfffffffc00f0b947 */ /* 0x004fea000383ffff */
[----:B------:R-:W-:Y:S05]  /*14220*/  BRA `(.L_x_3886) ;  /* 0xffffffe400dc7947 */ /* 0x000fea000383ffff */
.L_x_3853:
[----:B--2---:R2:W3:Y:S02]  /*14230*/  SYNCS.PHASECHK.TRANS64.TRYWAIT P2, [R2+URZ+0x30840], R3 ;  /* 0x03084003020075a7 */ /* 0x0044e4000804017f */
[----:B---3--:R-:W-:Y:S05]  /*14240*/  @!P2 NANOSLEEP.SYNCS 0x989680 ;  /* 0x009896800000a95d */ /* 0x008fea0003900000 */
[----:B------:R-:W3:Y:S02]  /*14250*/  @!P2 SYNCS.PHASECHK.TRANS64 P2, [R2+URZ+0x30840], R3 ;  /* 0x030840030200a5a7 */ /* 0x000ee4000804007f */
[----:B---3--:R-:W-:Y:S05]  /*14260*/  @!P2 BRA `(.L_x_3853) ;  /* 0xfffffffc00f0a947 */ /* 0x008fea000383ffff */
[----:B------:R-:W-:Y:S05]  /*14270*/  BRA `(.L_x_3887) ;  /* 0xffffffe800dc7947 */ /* 0x000fea000383ffff */
.L_x_3855:
[----:B-1----:R1:W2:Y:S02]  /*14280*/  SYNCS.PHASECHK.TRANS64.TRYWAIT P2, [R2+URZ+0x60], R11 ;  /* 0x0000600b020075a7 */ /* 0x0022a4000804017f */
[----:B--2---:R-:W-:Y:S05]  /*14290*/  @!P2 NANOSLEEP.SYNCS 0x989680 ;  /* 0x009896800000a95d */ /* 0x004fea0003900000 */
[----:B------:R-:W2:Y:S02]  /*142a0*/  @!P2 SYNCS.PHASECHK.TRANS64 P2, [R2+URZ+0x60], R11 ;  /* 0x0000600b0200a5a7 */ /* 0x000ea4000804007f */
[----:B--2---:R-:W-:Y:S05]  /*142b0*/  @!P2 BRA `(.L_x_3855) ;  /* 0xfffffffc00f0a947 */ /* 0x004fea000383ffff */
[----:B------:R-:W-:Y:S05]  /*142c0*/  BRA `(.L_x_3888) ;  /* 0xffffffec00707947 */ /* 0x000fea000383ffff */
.L_x_3862:
[----:B-1----:R1:W2:Y:S02]  /*142d0*/  SYNCS.PHASECHK.TRANS64.TRYWAIT P0, [R3+URZ+0x30860], R0 ;  /* 0x03086000030075a7 */ /* 0x0022a4000800017f */
[----:B--2---:R-:W-:Y:S05]  /*142e0*/  @!P0 NANOSLEEP.SYNCS 0x989680 ;  /* 0x009896800000895d */ /* 0x004fea0003900000 */
[----:B------:R-:W2:Y:S02]  /*142f0*/  @!P0 SYNCS.PHASECHK.TRANS64 P0, [R3+URZ+0x30860], R0 ;  /* 0x03086000030085a7 */ /* 0x000ea4000800007f */
[----:B--2---:R-:W-:Y:S05]  /*14300*/  @!P0 BRA `(.L_x_3862) ;  /* 0xfffffffc00f08947 */ /* 0x004fea000383ffff */
[----:B------:R-:W-:Y:S05]  /*14310*/  BRA `(.L_x_3889) ;  /* 0xfffffff000607947 */ /* 0x000fea000383ffff */
.L_x_3864:
[----:B------:R-:W-:Y:S01]  /*14320*/  BSSY B0, `(.L_x_3890) ;  /* 0x0000007000007945 */ /* 0x000fe20003800000 */
[----:B------:R-:W-:Y:S02]  /*14330*/  IMAD.MOV.U32 R12, RZ, RZ, RZ ;  /* 0x000000ffff0c7224 */ /* 0x000fe400078e00ff */
[----:B------:R-:W-:Y:S02]  /*14340*/  IMAD.MOV.U32 R11, RZ, RZ, 0x1f ;  /* 0x0000001fff0b7424 */ /* 0x000fe400078e00ff */
[----:B------:R-:W-:-:S07]  /*14350*/  IMAD.MOV.U32 R15, RZ, RZ, -0x1 ;  /* 0xffffffffff0f7424 */ /* 0x000fce00078e00ff */
[----:B------:R-:W-:Y:S05]  /*14360*/  WARPSYNC.COLLECTIVE R15, `(.L_x_3891) ;  /* 0x000000000f087348 */ /* 0x000fea0003c00000 */
[----:B------:R1:W2:Y:S02]  /*14370*/  SHFL.IDX P6, R14, R13, R12, R11 ;  /* 0x0000000c0d0e7389 */ /* 0x0002a400000c000b */
[----:B-12---:R-:W-:Y:S01]  /*14380*/  ENDCOLLECTIVE ;  /* 0x000000000000791b */ /* 0x006fe20003800000 */
.L_x_3891:
[----:B------:R-:W-:Y:S05]  /*14390*/  BSYNC B0 ;  /* 0x0000000000007941 */ /* 0x000fea0003800000 */
.L_x_3890:
[----:B------:R-:W-:Y:S05]  /*143a0*/  BRA `(.L_x_3892) ;  /* 0xfffffff000f47947 */ /* 0x000fea000383ffff */
.L_x_3866:
[----:B--2---:R2:W3:Y:S02]  /*143b0*/  SYNCS.PHASECHK.TRANS64.TRYWAIT P0, [R7+URZ+0x30820], R0 ;  /* 0x03082000070075a7 */ /* 0x0044e4000800017f */
[----:B---3--:R-:W-:Y:S05]  /*143c0*/  @!P0 NANOSLEEP.SYNCS 0x989680 ;  /* 0x009896800000895d */ /* 0x008fea0003900000 */
[----:B------:R-:W3:Y:S02]  /*143d0*/  @!P0 SYNCS.PHASECHK.TRANS64 P0, [R7+URZ+0x30820], R0 ;  /* 0x03082000070085a7 */ /* 0x000ee4000800007f */
[----:B---3--:R-:W-:Y:S05]  /*143e0*/  @!P0 BRA `(.L_x_3866) ;  /* 0xfffffffc00f08947 */ /* 0x008fea000383ffff */
[----:B------:R-:W-:Y:S05]  /*143f0*/  BRA `(.L_x_3893) ;  /* 0xfffffff400447947 */ /* 0x000fea000383ffff */
.L_x_3870:
[----:B--2---:R2:W3:Y:S02]  /*14400*/  SYNCS.PHASECHK.TRANS64.TRYWAIT P0, [R5+URZ], R4 ;  /* 0x00000004050075a7 */ /* 0x0044e4000800017f */
[----:B---3--:R-:W-:Y:S05]  /*14410*/  @!P0 NANOSLEEP.SYNCS 0x989680 ;  /* 0x009896800000895d */ /* 0x008fea0003900000 */
[----:B------:R-:W3:Y:S02]  /*14420*/  @!P0 SYNCS.PHASECHK.TRANS64 P0, [R5+URZ], R4 ;  /* 0x00000004050085a7 */ /* 0x000ee4000800007f */
[----:B---3--:R-:W-:Y:S05]  /*14430*/  @!P0 BRA `(.L_x_3870) ;  /* 0xfffffffc00f08947 */ /* 0x008fea000383ffff */
[----:B------:R-:W-:Y:S05]  /*14440*/  BRA `(.L_x_3894) ;  /* 0xfffffff400a07947 */ /* 0x000fea000383ffff */
.L_x_3871:
[----:B---3--:R3:W4:Y:S02]  /*14450*/  SYNCS.PHASECHK.TRANS64.TRYWAIT P0, [R3+URZ], R0 ;  /* 0x00000000030075a7 */ /* 0x008724000800017f */
[----:B----4-:R-:W-:Y:S05]  /*14460*/  @!P0 NANOSLEEP.SYNCS 0x989680 ;  /* 0x009896800000895d */ /* 0x010fea0003900000 */
[----:B------:R-:W4:Y:S02]  /*14470*/  @!P0 SYNCS.PHASECHK.TRANS64 P0, [R3+URZ], R0 ;  /* 0x00000000030085a7 */ /* 0x000f24000800007f */
[----:B----4-:R-:W-:Y:S05]  /*14480*/  @!P0 BRA `(.L_x_3871) ;  /* 0xfffffffc00f08947 */ /* 0x010fea000383ffff */
[----:B------:R-:W-:Y:S05]  /*14490*/  BRA `(.L_x_3895) ;  /* 0xfffffff400947947 */ /* 0x000fea000383ffff */
.L_x_3873:
[----:B--2---:R2:W3:Y:S02]  /*144a0*/  SYNCS.PHASECHK.TRANS64.TRYWAIT P0, [R5+URZ], R4 ;  /* 0x00000004050075a7 */ /* 0x0044e4000800017f */
[----:B---3--:R-:W-:Y:S05]  /*144b0*/  @!P0 NANOSLEEP.SYNCS 0x989680 ;  /* 0x009896800000895d */ /* 0x008fea0003900000 */
[----:B------:R-:W3:Y:S02]  /*144c0*/  @!P0 SYNCS.PHASECHK.TRANS64 P0, [R5+URZ], R4 ;  /* 0x00000004050085a7 */ /* 0x000ee4000800007f */
[----:B---3--:R-:W-:Y:S05]  /*144d0*/  @!P0 BRA `(.L_x_3873) ;  /* 0xfffffffc00f08947 */ /* 0x008fea000383ffff */
[----:B------:R-:W-:Y:S05]  /*144e0*/  BRA `(.L_x_3896) ;  /* 0xfffffff400987947 */ /* 0x000fea000383ffff */
.L_x_3897:
        /* <DEDUP_REMOVED lines=9> */
.L_x_12760:


//--------------------- .text._ZN7cutlass13device_kernelIN5flash11enable_sm90INS1_16FlashAttnFwdSm90INS1_25CollectiveMainloopFwdSm90ILi2EN4cute5tupleIJNS5_1CILi1EEES8_S8_EEENS6_IJNS7_ILi128EEENS7_ILi96EEENS7_ILi192EEEEEELi192ENS_6half_tEfNS_4arch4Sm90ELb0ELb1ELb1ELb1ELb0ELb0ELb0ELb1ELb1ELb0ELb0ELb0EEENS1_21CollectiveEpilogueFwdINS6_IJSA_SC_SB_EEES9_SE_SG_Li256ELb1ELb0ELb0ELb0EEENS1_36VarlenDynamicPersistentTileSchedulerILi128ELi96ELi256ELi32ELb0ELb0ELb1ELb1ELb0ELb1EEEEEEEEEvNT_6ParamsE --------------------------
	.section	.text._ZN7cutlass13device_kernelIN5flash11enable_sm90INS1_16FlashAttnFwdSm90INS1_25CollectiveMainloopFwdSm90ILi2EN4cute5tupleIJNS5_1CILi1EEES8_S8_EEENS6_IJNS7_ILi128EEENS7_ILi96EEENS7_ILi192EEEEEELi192ENS_6half_tEfNS_4arch4Sm90ELb0ELb1ELb1ELb1ELb0ELb0ELb0ELb1ELb1ELb0ELb0ELb0EEENS1_21CollectiveEpilogueFwdINS6_IJSA_SC_SB_EEES9_SE_SG_Li256ELb1ELb0ELb0ELb0EEENS1_36VarlenDynamicPersistentTileSchedulerILi128ELi96ELi256ELi32ELb0ELb0ELb1ELb1ELb0ELb1EEEEEEEEEvNT_6ParamsE,"ax",@progbits
	.align	128
.text._ZN7cutlass13device_kernelIN5flash11enable_sm90INS1_16FlashAttnFwdSm90INS1_25CollectiveMainloopFwdSm90ILi2EN4cute5tupleIJNS5_1CILi1EEES8_S8_EEENS6_IJNS7_ILi128EEENS7_ILi96EEENS7_ILi192EEEEEELi192ENS_6half_tEfNS_4arch4Sm90ELb0ELb1ELb1ELb1ELb0ELb0ELb0ELb1ELb1ELb0ELb0ELb0EEENS1_21CollectiveEpilogueFwdINS6_IJSA_SC_SB_EEES9_SE_SG_Li256ELb1ELb0ELb0ELb0EEENS1_36VarlenDynamicPersistentTileSchedulerILi128ELi96ELi256ELi32ELb0ELb0ELb1ELb1ELb0ELb1EEEEEEEEEvNT_6ParamsE:
        .type           _ZN7cutlass13device_kernelIN5flash11enable_sm90INS1_16FlashAttnFwdSm90INS1_25CollectiveMainloopFwdSm90ILi2EN4cute5tupleIJNS5_1CILi1EEES8_S8_EEENS6_IJNS7_ILi128EEENS7_ILi96EEENS7_ILi192EEEEEELi192ENS_6half_tEfNS_4arch4Sm90ELb0ELb1ELb1ELb1ELb0ELb0ELb0ELb1ELb1ELb0ELb0ELb0EEENS1_21CollectiveEpilogueFwdINS6_IJSA_SC_SB_EEES9_SE_SG_Li256ELb1ELb0ELb0ELb0EEENS1_36VarlenDynamicPersistentTileSchedulerILi128ELi96ELi256ELi32ELb0ELb0ELb1ELb1ELb0ELb1EEEEEEEEEvNT_6ParamsE,@function
        .size           _ZN7cutlass13device_kernelIN5flash11enable_sm90INS1_16FlashAttnFwdSm90INS1_25CollectiveMainloopFwdSm90ILi2EN4cute5tupleIJNS5_1CILi1EEES8_S8_EEENS6_IJNS7_ILi128EEENS7_ILi96EEENS7_ILi192EEEEEELi192ENS_6half_tEfNS_4arch4Sm90ELb0ELb1ELb1ELb1ELb0ELb0ELb0ELb1ELb1ELb0ELb0ELb0EEENS1_21CollectiveEpilogueFwdINS6_IJSA_SC_SB_EEES9_SE_SG_Li256ELb1ELb0ELb0ELb0EEENS1_36VarlenDynamicPersistentTileSchedulerILi128ELi96ELi256ELi32ELb0ELb0ELb1ELb1ELb0ELb1EEEEEEEEEvNT_6ParamsE,(.L_x_12761 - _ZN7cutlass13device_kernelIN5flash11enable_sm90INS1_16FlashAttnFwdSm90INS1_25CollectiveMainloopFwdSm90ILi2EN4cute5tupleIJNS5_1CILi1EEES8_S8_EEENS6_IJNS7_ILi128EEENS7_ILi96EEENS7_ILi192EEEEEELi192ENS_6half_tEfNS_4arch4Sm90ELb0ELb1ELb1ELb1ELb0ELb0ELb0ELb1ELb1ELb0ELb0ELb0EEENS1_21CollectiveEpilogueFwdINS6_IJSA_SC_SB_EEES9_SE_SG_Li256ELb1ELb0ELb0ELb0EEENS1_36VarlenDynamicPersistentTileSchedulerILi128ELi96ELi256ELi32ELb0ELb0ELb1ELb1ELb0ELb1EEEEEEEEEvNT_6ParamsE)
        .other          _ZN7cutlass13device_kernelIN5flash11enable_sm90INS1_16FlashAttnFwdSm90INS1_25CollectiveMainloopFwdSm90ILi2EN4cute5tupleIJNS5_1CILi1EEES8_S8_EEENS6_IJNS7_ILi128EEENS7_ILi96EEENS7_ILi192EEEEEELi192ENS_6half_tEfNS_4arch4Sm90ELb0ELb1ELb1ELb1ELb0ELb0ELb0ELb1ELb1ELb0ELb0ELb0EEENS1_21CollectiveEpilogueFwdINS6_IJSA_SC_SB_EEES9_SE_SG_Li256ELb1ELb0ELb0ELb0EEENS1_36VarlenDynamicPersistentTileSchedulerILi128ELi96ELi256ELi32ELb0ELb0ELb1ELb1ELb0ELb1EEEEEEEEEvNT_6ParamsE,@"STO_CUDA_ENTRY STV_DEFAULT"
_ZN7cutlass13device_kernelIN5flash11enable_sm90INS1_16FlashAttnFwdSm90INS1_25CollectiveMainloopFwdSm90ILi2EN4cute5tupleIJNS5_1CILi1EEES8_S8_EEENS6_IJNS7_ILi128EEENS7_ILi96EEENS7_ILi192EEEEEELi192ENS_6half_tEfNS_4arch4Sm90ELb0ELb1ELb1ELb1ELb0ELb0ELb0ELb1ELb1ELb0ELb0ELb0EEENS1_21CollectiveEpilogueFwdINS6_IJSA_SC_SB_EEES9_SE_SG_Li256ELb1ELb0ELb0ELb0EEENS1_36VarlenDynamicPersistentTileSchedulerILi128ELi96ELi256ELi32ELb0ELb0ELb1ELb1ELb0ELb1EEEEEEEEEvNT_6ParamsE:
        /* <DEDUP_REMOVED lines=21> */
.L_x_3899:
[----:B------:R-:W-:Y:S05]  /*0150*/  BSYNC B0 ;  /* 0x0000000000007941 */ /* 0x000fea0003800000 */
.L_x_3898:
        /* <DEDUP_REMOVED lines=41> */
.L_x_3900:
        /* <DEDUP_REMOVED lines=22> */
.L_x_3901:
        /* <DEDUP_REMOVED lines=18> */
.L_x_3902:
        /* <DEDUP_REMOVED lines=22> */
.L_x_3903:
        /* <DEDUP_REMOVED lines=22> */
.L_x_3904:
        /* <DEDUP_REMOVED lines=8> */
.L_x_3906:
        /* <DEDUP_REMOVED lines=46> */
[----:B------:R-:W-:Y:S01]  /*0c90*/  IMAD R10, R9, 0x10, R10 ;  /* 0x00000010090a7824 */ /* 0x000fe200078e020a */
[----:B------:R-:W-:Y:S01]  /*0ca0*/  LEA.HI R2, R2, R5, RZ, 0x1 ;  /* 0x0000000502027211 */ /* 0x000fe200078f08ff */
[----:B------:R-:W-:Y:S01]  /*0cb0*/  IMAD.U32 R204, RZ, RZ, UR4 ;  /* 0x00000004ffcc7e24 */ /* 0x000fe2000f8e00ff */
[----:B------:R-:W-:Y:S01]  /*0cc0*/  LOP3.LUT R7, R6, 0xfffffc00, RZ, 0xc0, !PT ;  /* 0xfffffc0006077812 */ /* 0x000fe200078ec0ff */
[----:B------:R-:W-:Y:S01]  /*0cd0*/  IMAD.IADD R4, R205, 0x1, -R4 ;  /* 0x00000001cd047824 */ /* 0x000fe200078e0a04 */
[----:B------:R-:W-:Y:S01]  /*0ce0*/  LOP3.LUT R2, R2, 0x1ffffffe, RZ, 0xc0, !PT ;  /* 0x1ffffffe02027812 */ /* 0x000fe200078ec0ff */
[----:B------:R-:W-:Y:S01]  /*0cf0*/  IMAD R201, R3, 0x40, R10 ;  /* 0x0000004003c97824 */ /* 0x000fe200078e020a */
[----:B------:R-:W-:Y:S01]  /*0d00*/  LOP3.LUT R3, R8, 0x7ffffffc, RZ, 0xc0, !PT ;  /* 0x7ffffffc08037812 */ /* 0x000fe200078ec0ff */
[----:B------:R-:W-:Y:S01]  /*0d10*/  IMAD R7, R4, 0x40, R7 ;  /* 0x0000004004077824 */ /* 0x000fe200078e0207 */
[----:B------:R-:W-:Y:S01]  /*0d20*/  UMOV UR4, URZ ;  /* 0x0000003f00047c82 */ /* 0x000fe20008000000 */
[----:B------:R-:W-:Y:S01]  /*0d30*/  IMAD.IADD R2, R5, 0x1, -R2 ;  /* 0x0000000105027824 */ /* 0x000fe200078e0a02 */
[----:B------:R-:W-:Y:S01]  /*0d40*/  SHF.R.S32.HI R22, RZ, 0x3, R0 ;  /* 0x00000003ff167819 */ /* 0x000fe20000011400 */
[----:B------:R-:W-:-:S02]  /*0d50*/  IMAD.U32 R199, RZ, RZ, UR4 ;  /* 0x00000004ffc77e24 */ /* 0x000fc4000f8e00ff */
[----:B------:R-:W-:Y:S01]  /*0d60*/  IMAD R203, R2, 0x8, R7 ;  /* 0x0000000802cb7824 */ /* 0x000fe200078e0207 */
[----:B------:R-:W-:Y:S01]  /*0d70*/  LOP3.LUT R2, R0, 0x1ffffff8, RZ, 0xc0, !PT ;  /* 0x1ffffff800027812 */ /* 0x000fe200078ec0ff */
[----:B------:R-:W-:-:S04]  /*0d80*/  IMAD.IADD R18, R200, 0x1, -R3 ;  /* 0x00000001c8127824 */ /* 0x000fc800078e0a03 */
[----:B------:R-:W-:-:S04]  /*0d90*/  IMAD.IADD R2, R205, 0x1, -R2 ;  /* 0x00000001cd027824 */ /* 0x000fc800078e0a02 */
[----:B------:R-:W-:-:S07]  /*0da0*/  IMAD.SHL.U32 R19, R2, 0x8, RZ ;  /* 0x0000000802137824 */ /* 0x000fce00078e00ff */
.L_x_4006:
[----:B------:R-:W-:Y:S01]  /*0db0*/  ULDC.64 UR8, c[0x0][0xa28] ;  /* 0x00028a0000087ab9 */ /* 0x000fe20000000a00 */
[----:B012345:R-:W0:Y:S01]  /*0dc0*/  LDC.64 R8, c[0x0][0x3f8] ;  /* 0x0000fe00ff087b82 */ /* 0x03fe220000000a00 */
[----:B------:R-:W-:Y:S01]  /*0dd0*/  UISETP.NE.U32.AND UP0, UPT, UR8, URZ, UPT ;  /* 0x0000003f0800728c */ /* 0x000fe2000bf05070 */
[----:B------:R-:W-:Y:S01]  /*0de0*/  IMAD.MOV.U32 R7, RZ, RZ, RZ ;  /* 0x000000ffff077224 */ /* 0x000fe200078e00ff */
        /* <DEDUP_REMOVED lines=40> */
.L_x_3907:
[----:B---3--:R-:W-:Y:S02]  /*1070*/  IMAD R16, R0, R11, RZ ;  /* 0x0000000b00107224 */ /* 0x008fe400078e02ff */
[----:B------:R-:W-:Y:S02]  /*1080*/  IMAD.MOV.U32 R196, RZ, RZ, R193 ;  /* 0x000000ffffc47224 */ /* 0x000fe400078e00c1 */
        /* <DEDUP_REMOVED lines=9> */
.L_x_3908:
        /* <DEDUP_REMOVED lines=12> */
.L_x_3909:
[----:B------:R-:W1:Y:S01]  /*11e0*/  LDC.64 R8, c[0x0][0x9e0] ;  /* 0x00027800ff087b82 */ /* 0x000e620000000a00 */
[----:B-----5:R-:W-:Y:S01]  /*11f0*/  IMAD.IADD R16, R16, 0x1, -R7 ;  /* 0x0000000110107824 */ /* 0x020fe200078e0a07 */
[----:B------:R-:W-:-:S04]  /*1200*/  LEA R0, R193, 0x80, 0x7 ;  /* 0x00000080c1007811 */ /* 0x000fc800078e38ff */
[----:B0-----:R-:W-:Y:S02]  /*1210*/  IADD3 R3, R16, R0, -R17 ;  /* 0x0000000010037210 */ /* 0x001fe40007ffe811 */
[----:B-1----:R-:W-:-:S03]  /*1220*/  ISETP.GE.AND P1, PT, R9, 0x1, PT ;  /* 0x000000010900780c */ /* 0x002fc60003f26270 */
[----:B------:R-:W-:-:S10]  /*1230*/  IMAD.IADD R0, R3, 0x1, R8 ;  /* 0x0000000103007824 */ /* 0x000fd400078e0208 */
[----:B------:R-:W-:Y:S05]  /*1240*/  @!P1 BRA `(.L_x_3910) ;  /* 0x0000000000409947 */ /* 0x000fea0003800000 */
[C---:B------:R-:W-:Y:S01]  /*1250*/  ISETP.GT.AND P0, PT, R3.reuse, RZ, PT ;  /* 0x000000ff0300720c */ /* 0x040fe20003f04270 */
[----:B------:R-:W-:-:S12]  /*1260*/  VIADD R2, R3, 0xffffffff ;  /* 0xffffffff03027836 */ /* 0x000fd80000000000 */
        /* <DEDUP_REMOVED lines=8> */
.L_x_3911:
[----:B------:R-:W-:-:S13]  /*12f0*/  ISETP.NE.AND P0, PT, R9, 0x1, PT ;  /* 0x000000010900780c */ /* 0x000fda0003f05270 */
[----:B------:R-:W0:Y:S02]  /*1300*/  @P0 LDC.64 R4, c[0x0][0x9e8] ;  /* 0x00027a00ff040b82 */ /* 0x000e240000000a00 */
[----:B0-----:R-:W-:-:S05]  /*1310*/  @P0 IMAD.HI.U32 R4, R2, R4, RZ ;  /* 0x0000000402040227 */ /* 0x001fca00078e00ff */
[----:B------:R-:W-:-:S07]  /*1320*/  @P0 SHF.R.U32.HI R2, RZ, R5, R4 ;  /* 0x00000005ff020219 */ /* 0x000fce0000011604 */
.L_x_3912:
[----:B------:R-:W-:-:S05]  /*1330*/  IMAD R3, R2, R9, R9 ;  /* 0x0000000902037224 */ /* 0x000fca00078e0209 */
[----:B------:R-:W-:-:S07]  /*1340*/  VIMNMX R0, R0, R3, PT ;  /* 0x0000000300007248 */ /* 0x000fce0003fe0100 */
.L_x_3910:
[----:B------:R-:W-:Y:S01]  /*1350*/  VIADD R2, R0, 0x5f ;  /* 0x0000005f00027836 */ /* 0x000fe20000000000 */
[----:B------:R-:W-:Y:S01]  /*1360*/  ULDC UR4, c[0x0][0x9dc] ;  /* 0x0002770000047ab9 */ /* 0x000fe20000000800 */
[----:B------:R-:W-:Y:S02]  /*1370*/  VIADD R0, R16, 0x5f ;  /* 0x0000005f10007836 */ /* 0x000fe40000000000 */
[----:B------:R-:W-:Y:S02]  /*1380*/  IMAD R3, R193, 0x80, -R17 ;  /* 0x00000080c1037824 */ /* 0x000fe400078e0a11 */
[----:B------:R-:W-:-:S04]  /*1390*/  IMAD.HI R2, R2, 0x2aaaaaab, RZ ;  /* 0x2aaaaaab02027827 */ /* 0x000fc800078e02ff */
[----:B------:R-:W-:Y:S01]  /*13a0*/  IMAD.HI R0, R0, 0x2aaaaaab, RZ ;  /* 0x2aaaaaab00007827 */ /* 0x000fe200078e02ff */
[----:B------:R-:W-:-:S03]  /*13b0*/  SHF.R.U32.HI R5, RZ, 0x1f, R2 ;  /* 0x0000001fff057819 */ /* 0x000fc60000011602 */
[----:B------:R-:W-:Y:S01]  /*13c0*/  IMAD.IADD R4, R16, 0x1, R3 ;  /* 0x0000000110047824 */ /* 0x000fe200078e0203 */
        /* <DEDUP_REMOVED lines=16> */
.L_x_3914:
[----:B------:R-:W-:-:S13]  /*14d0*/  ISETP.NE.AND P0, PT, R9, 0x1, PT ;  /* 0x000000010900780c */ /* 0x000fda0003f05270 */
[----:B------:R-:W0:Y:S02]  /*14e0*/  @P0 LDC.64 R2, c[0x0][0x9e8] ;  /* 0x00027a00ff020b82 */ /* 0x000e240000000a00 */
[----:B0-----:R-:W-:-:S05]  /*14f0*/  @P0 IMAD.HI.U32 R0, R4, R2, RZ ;  /* 0x0000000204000227 */ /* 0x001fca00078e00ff */
[----:B------:R-:W-:-:S07]  /*1500*/  @P0 SHF.R.U32.HI R4, RZ, R3, R0 ;  /* 0x00000003ff040219 */ /* 0x000fce0000011600 */
.L_x_3915:
[----:B------:R-:W-:-:S05]  /*1510*/  IMAD R4, R4, R9, RZ ;  /* 0x0000000904047224 */ /* 0x000fca00078e02ff */
[----:B------:R-:W-:-:S13]  /*1520*/  R2UR UR5, R4 ;  /* 0x00000000040572ca */ /* 0x000fda00000e0000 */
[----:B------:R-:W-:-:S04]  /*1530*/  UISETP.LT.AND UP0, UPT, UR4, UR5, UPT ;  /* 0x000000050400728c */ /* 0x000fc8000bf01270 */
[----:B------:R-:W-:-:S12]  /*1540*/  USEL UR4, UR4, UR5, !UP0 ;  /* 0x0000000504047287 */ /* 0x000fd8000c000000 */
.L_x_3913:
[----:B------:R-:W-:Y:S01]  /*1550*/  UIMAD.WIDE UR4, UR4, 0x2aaaaaab, URZ ;  /* 0x2aaaaaab040478a5 */ /* 0x000fe2000f8e023f */
[----:B------:R-:W-:Y:S01]  /*1560*/  PLOP3.LUT P0, PT, PT, PT, PT, 0x80, 0x0 ;  /* 0x000000000000781c */ /* 0x000fe20003f0f070 */
[----:B------:R-:W-:Y:S01]  /*1570*/  IMAD.MOV.U32 R0, RZ, RZ, RZ ;  /* 0x000000ffff007224 */ /* 0x000fe200078e00ff */
[----:B------:R-:W-:Y:S01]  /*1580*/  CS2R R2, SRZ ;  /* 0x0000000000027805 */ /* 0x000fe2000001ff00 */
        /* <DEDUP_REMOVED lines=49> */
[----:B------:R-:W-:Y:S01]  /*18a0*/  CS2R R120, SRZ ;  /* 0x0000000000787805 */ /* 0x000fe2000001ff00 */
[----:B------:R-:W-:Y:S01]  /*18b0*/  IMAD.MOV.U32 R32, RZ, RZ, RZ ;  /* 0x000000ffff207224 */ /* 0x000fe200078e00ff */
[----:B------:R-:W-:-:S02]  /*18c0*/  CS2R R6, SRZ ;  /* 0x0000000000067805 */ /* 0x000fc4000001ff00 */
[----:B------:R-:W-:Y:S01]  /*18d0*/  CS2R R130, SRZ ;  /* 0x0000000000827805 */ /* 0x000fe2000001ff00 */
        /* <DEDUP_REMOVED lines=33> */
.L_x_3917:
        /* <DEDUP_REMOVED lines=9> */
[----:B------:R-:W0:Y:S02]  /*1b80*/  SYNCS.PHASECHK.TRANS64.TRYWAIT P1, [UR39+0x30800], R0 ;  /* 0x03080000ff0075a7 */ /* 0x000e240008020167 */
[----:B0-----:R-:W-:Y:S05]  /*1b90*/  @!P1 BRA `(.L_x_3918) ;  /* 0x00000150007c9947 */ /* 0x001fea0003800000 */
.L_x_4102:
[----:B------:R-:W-:Y:S05]  /*1ba0*/  @!P0 BRA `(.L_x_3919) ;  /* 0x0000000000048947 */ /* 0x000fea0003800000 */
[----:B------:R-:W-:Y:S01]  /*1bb0*/  BPT.TRAP 0x1 ;  /* 0x000000040000795c */ /* 0x000fe20000300000 */
.L_x_3919:
[----:B------:R-:W-:Y:S02]  /*1bc0*/  IMAD.U32 R5, RZ, RZ, UR37 ;  /* 0x00000025ff057e24 */ /* 0x000fe4000f8e00ff */
[----:B0-----:R-:W-:-:S03]  /*1bd0*/  IMAD.U32 R0, RZ, RZ, UR36 ;  /* 0x00000024ff007e24 */ /* 0x001fc6000f8e00ff */
[----:B------:R-:W-:Y:S02]  /*1be0*/  LEA R5, R5, UR39, 0x3 ;  /* 0x0000002705057c11 */ /* 0x000fe4000f8e18ff */
[----:B------:R-:W-:-:S04]  /*1bf0*/  SHF.L.U32 R0, R0, 0x1f, RZ ;  /* 0x0000001f00007819 */ /* 0x000fc800000006ff */
[----:B------:R0:W1:Y:S01]  /*1c00*/  SYNCS.PHASECHK.TRANS64.TRYWAIT P1, [R5+URZ+0x30830], R0 ;  /* 0x03083000050075a7 */ /* 0x000062000802017f */
[----:B------:R-:W-:Y:S05]  /*1c10*/  @!P0 BRA `(.L_x_3920) ;  /* 0x0000000000048947 */ /* 0x000fea0003800000 */
[----:B------:R-:W-:Y:S01]  /*1c20*/  BPT.TRAP 0x1 ;  /* 0x000000040000795c */ /* 0x000fe20000300000 */
.L_x_3920:
[----:B------:R-:W2:Y:S01]  /*1c30*/  LDL.LU R2, [R1] ;  /* 0x0000000001027983 */ /* 0x000ea20000300800 */
[----:B------:R-:W3:Y:S02]  /*1c40*/  S2R R3, SR_TID.X ;  /* 0x0000000000037919 */ /* 0x000ee40000002100 */
[----:B---3--:R-:W-:Y:S02]  /*1c50*/  LOP3.LUT P2, RZ, R3, 0x7f, RZ, 0xc0, !PT ;  /* 0x0000007f03ff7812 */ /* 0x008fe4000784c0ff */
[----:B--2---:R-:W-:-:S11]  /*1c60*/  LOP3.LUT R2, R2, 0xfff7ffff, RZ, 0xc0, !PT ;  /* 0xfff7ffff02027812 */ /* 0x004fd600078ec0ff */
[----:B------:R-:W-:-:S05]  /*1c70*/  @P2 LOP3.LUT R2, R2, 0x80000, RZ, 0xfc, !PT ;  /* 0x0008000002022812 */ /* 0x000fca00078efcff */
[----:B------:R2:W-:Y:S01]  /*1c80*/  STL [R1], R2 ;  /* 0x0000000201007387 */ /* 0x0005e20000100800 */
[----:B-1----:R-:W-:Y:S05]  /*1c90*/  @P1 BRA `(.L_x_3921) ;  /* 0x0000000000081947 */ /* 0x002fea0003800000 */
[----:B------:R-:W1:Y:S02]  /*1ca0*/  SYNCS.PHASECHK.TRANS64.TRYWAIT P1, [R5+URZ+0x30830], R0 ;  /* 0x03083000050075a7 */ /* 0x000e64000802017f */
[----:B-1----:R-:W-:Y:S05]  /*1cb0*/  @!P1 BRA `(.L_x_3922) ;  /* 0x00000150004c9947 */ /* 0x002fea0003800000 */
.L_x_3921:
        /* <DEDUP_REMOVED lines=14> */
[----:B------:R-:W-:Y:S01]  /*1da0*/  IMAD.MOV.U32 R11, RZ, RZ, -0x60 ;  /* 0xffffffa0ff0b7424 */ /* 0x000fe200078e00ff */
[----:B------:R-:W-:-:S02]  /*1db0*/  ULOP3.LUT UR4, UR38, 0x10000, URZ, 0xfc, !UPT ;  /* 0x0001000026047892 */ /* 0x000fc4000f8efc3f */
[----:B------:R-:W-:Y:S01]  /*1dc0*/  UIMAD UR5, UR37, 0x900, UR60 ;  /* 0x00000900250578a4 */ /* 0x000fe2000f8e023c */
[----:B------:R-:W-:Y:S01]  /*1dd0*/  IMAD R11, R74, R11, 0x60 ;  /* 0x000000604a0b7424 */ /* 0x000fe200078e020b */
[----:B------:R-:W-:Y:S02]  /*1de0*/  UIADD3 UR56, UR4, 0x2, URZ ;  /* 0x0000000204387890 */ /* 0x000fe4000fffe03f */
[----:B------:R-:W-:Y:S01]  /*1df0*/  UIADD3 UR58, UR5, 0x2, URZ ;  /* 0x00000002053a7890 */ /* 0x000fe2000fffe03f */
[----:B------:R-:W-:Y:S01]  /*1e00*/  IMAD.IADD R9, R16, 0x1, R11 ;  /* 0x0000000110097824 */ /* 0x000fe200078e020b */
[----:B------:R-:W-:Y:S01]  /*1e10*/  UMOV UR8, UR4 ;  /* 0x0000000400087c82 */ /* 0x000fe20008000000 */
[----:B------:R-:W-:Y:S01]  /*1e20*/  UMOV UR10, UR5 ;  /* 0x00000005000a7c82 */ /* 0x000fe20008000000 */
[----:B------:R-:W-:Y:S01]  /*1e30*/  UIADD3 UR52, UR4, 0x4, URZ ;  /* 0x0000000404347890 */ /* 0x000fe2000fffe03f */
[----:B------:R-:W-:Y:S01]  /*1e40*/  HGMMA.64x96x16.F32 R24, gdesc[UR8], RZ, !UPT, gsb0 ;  /* 0x01600000081879f0 */ /* 0x000fe2000c0008ff */
[----:B------:R-:W-:Y:S01]  /*1e50*/  UIADD3 UR54, UR5, 0x4, URZ ;  /* 0x0000000405367890 */ /* 0x000fe2000fffe03f */
[----:B------:R-:W-:Y:S01]  /*1e60*/  IMAD.U32 R6, RZ, RZ, UR8 ;  /* 0x00000008ff067e24 */ /* 0x000fe2000f8e00ff */
        /* <DEDUP_REMOVED lines=9> */
[----:B------:R-:W-:Y:S01]  /*1f00*/  UIADD3 UR16, UR4, 0x402, URZ ;  /* 0x0000040204107890 */ /* 0x000fe2000fffe03f */
[----:B---3--:R-:W-:Y:S01]  /*1f10*/  LOP3.LUT P1, RZ, R4, 0x7f, RZ, 0xc0, !PT ;  /* 0x0000007f04ff7812 */ /* 0x008fe2000782c0ff */
        /* <DEDUP_REMOVED lines=8> */
[----:B------:R-:W-:Y:S02]  /*1fa0*/  UIADD3 UR26, UR5, 0x306, URZ ;  /* 0x00000306051a7890 */ /* 0x000fe4000fffe03f */
[----:B------:R-:W-:Y:S01]  /*1fb0*/  @!P1 VIADD R4, R5, 0x30840 ;  /* 0x0003084005049836 */ /* 0x000fe20000000000 */
[----:B------:R-:W-:Y:S01]  /*1fc0*/  UMOV UR25, 0x40000040 ;  /* 0x4000004000197882 */ /* 0x000fe20000000000 */
[----:B------:R-:W-:Y:S01]  /*1fd0*/  UMOV UR27, 0x40000040 ;  /* 0x40000040001b7882 */ /* 0x000fe20000000000 */
[----:B------:R-:W-:Y:S01]  /*1fe0*/  UIADD3 UR28, UR4, 0x800, URZ ;  /* 0x00000800041c7890 */ /* 0x000fe2000fffe03f */
[----:B01----:R-:W-:Y:S01]  /*1ff0*/  IADD3 R5, -R17, 0x1, R9 ;  /* 0x0000000111057810 */ /* 0x003fe20007ffe109 */
[----:B------:R-:W-:Y:S01]  /*2000*/  UIADD3 UR30, UR5, 0x600, URZ ;  /* 0x00000600051e7890 */ /* 0x000fe2000fffe03f */
[----:B------:R-:W-:Y:S01]  /*2010*/  @!P1 PRMT R4, RZ, 0x654, R4 ;  /* 0x00000654ff049816 */ /* 0x000fe20000000004 */
        /* <DEDUP_REMOVED lines=14> */
[----:B------:R-:W-:-:S02]  /*2100*/  ULDC.64 UR4, c[0x0][0x9e0] ;  /* 0x0002780000047ab9 */ /* 0x000fc40000000a00 */
        /* <DEDUP_REMOVED lines=33> */
[----:B------:R-:W-:Y:S01]  /*2320*/  HGMMA.64x96x16.F32 R24, gdesc[UR48], R24, gsb0 ;  /* 0x01600000301879f0 */ /* 0x000fe20008000818 */
[----:B------:R-:W-:Y:S02]  /*2330*/  ULDC.64 UR50, c[0x0][0x9d8] ;  /* 0x0002760000327ab9 */ /* 0x000fe40000000a00 */
[----:B------:R-:W-:Y:S01]  /*2340*/  ULOP3.LUT UR51, URZ, UR51, URZ, 0x33, !UPT ;  /* 0x000000333f337292 */ /* 0x000fe2000f8e333f */
        /* <DEDUP_REMOVED lines=35> */
[----:B--2---:R-:W-:Y:S01]  /*2580*/  FMUL.FTZ R2, R63, UR50 ;  /* 0x000000323f027c20 */ /* 0x004fe20008410000 */
        /* <DEDUP_REMOVED lines=8> */
[----:B------:R-:W-:Y:S01]  /*2610*/  FMUL.FTZ R30, R30, UR50 ;  /* 0x000000321e1e7c20 */ /* 0x000fe20008410000 */
[----:B------:R1:W-:Y:S01]  /*2620*/  @!P1 SYNCS.ARRIVE.TRANS64.RED.A1T0 RZ, [R4+URZ], RZ ;  /* 0x000000ff04ff99a7 */ /* 0x0003e2000810043f */
[----:B------:R-:W-:Y:S01]  /*2630*/  FMUL.FTZ R71, R71, UR50 ;  /* 0x0000003247477c20 */ /* 0x000fe20008410000 */
[----:B------:R-:W-:Y:S01]  /*2640*/  PLOP3.LUT P1, PT, PT, PT, UP0, 0x40, 0x0 ;  /* 0x000000000000781c */ /* 0x000fe20003f2e808 */
[----:B------:R-:W-:Y:S01]  /*2650*/  FMUL.FTZ R31, R31, UR50 ;  /* 0x000000321f1f7c20 */ /* 0x000fe20008410000 */
[----:B------:R-:W-:Y:S01]  /*2660*/  FMUL.FTZ R39, R39, UR50 ;  /* 0x0000003227277c20 */ /* 0x000fe20008410000 */
[----:B------:R-:W-:Y:S01]  /*2670*/  FMUL.FTZ R47, R47, UR50 ;  /* 0x000000322f2f7c20 */ /* 0x000fe20008410000 */
[----:B------:R-:W2:Y:S01]  /*2680*/  MUFU.TANH R27, R35 ;  /* 0x00000023001b7308 */ /* 0x000ea20000002400 */
[----:B------:R-:W-:Y:S01]  /*2690*/  FMUL.FTZ R55, R55, UR50 ;  /* 0x0000003237377c20 */ /* 0x000fe20008410000 */
[----:B-1----:R-:W-:-:S02]  /*26a0*/  IMAD R4, R18, -0x2, R5 ;  /* 0xfffffffe12047824 */ /* 0x002fc400078e0205 */
[----:B------:R-:W-:Y:S02]  /*26b0*/  IMAD R5, R193, 0x80, R201 ;  /* 0x00000080c1057824 */ /* 0x000fe400078e02c9 */
[C---:B------:R-:W-:Y:S02]  /*26c0*/  VIADD R14, R4.reuse, UR4 ;  /* 0x00000004040e7c36 */ /* 0x040fe40008000000 */
[----:B------:R-:W1:Y:S01]  /*26d0*/  MUFU.TANH R35, R43 ;  /* 0x0000002b00237308 */ /* 0x000e620000002400 */
[----:B------:R-:W-:Y:S02]  /*26e0*/  VIADD R20, R4, UR51 ;  /* 0x0000003304147c36 */ /* 0x000fe40008000000 */
[----:B------:R-:W-:Y:S02]  /*26f0*/  VIADDMNMX R4, R5, R14, R13, PT ;  /* 0x0000000e05047246 */ /* 0x000fe4000380010d */
[----:B------:R-:W-:-:S03]  /*2700*/  IMAD.IADD R9, R20, 0x1, R5 ;  /* 0x0000000114097824 */ /* 0x000fc600078e0205 */
[----:B------:R-:W3:Y:S08]  /*2710*/  MUFU.TANH R43, R51 ;  /* 0x00000033002b7308 */ /* 0x000ef00000002400 */
[----:B------:R-:W4:Y:S08]  /*2720*/  MUFU.TANH R51, R59 ;  /* 0x0000003b00337308 */ /* 0x000f300000002400 */
        /* <DEDUP_REMOVED lines=43> */
[----:B-----5:R-:W-:Y:S01]  /*29e0*/  IMAD R55, R18, -0x2, R11 ;  /* 0xfffffffe12377824 */ /* 0x020fe200078e020b */
[----:B-1234-:R-:W-:Y:S06]  /*29f0*/  @P1 BRA `(.L_x_3923) ;  /* 0x0000000000541947 */ /* 0x01efec0003800000 */
        /* <DEDUP_REMOVED lines=12> */
.L_x_3925:
[----:B------:R-:W-:-:S06]  /*2ac0*/  UISETP.NE.AND UP1, UPT, UR5, 0x1, UPT ;  /* 0x000000010500788c */ /* 0x000fcc000bf25270 */
[----:B------:R-:W-:-:S05]  /*2ad0*/  PLOP3.LUT P1, PT, PT, PT, UP1, 0x80, 0x0 ;  /* 0x000000000000781c */ /* 0x000fca0003f2f018 */
[----:B------:R-:W-:-:S08]  /*2ae0*/  @UP1 ULDC.64 UR6, c[0x0][0x9e8] ;  /* 0x00027a0000061ab9 */ /* 0x000fd00000000a00 */
[----:B------:R-:W-:-:S05]  /*2af0*/  @P1 IMAD.HI.U32 R26, R10, UR6, RZ ;  /* 0x000000060a1a1c27 */ /* 0x000fca000f8e00ff */
[----:B------:R-:W-:-:S07]  /*2b00*/  @P1 SHF.R.U32.HI R10, RZ, UR7, R26 ;  /* 0x00000007ff0a1c19 */ /* 0x000fce000801161a */
.L_x_3926:
[----:B------:R-:W-:Y:S05]  /*2b10*/  BSYNC B0 ;  /* 0x0000000000007941 */ /* 0x000fea0003800000 */
.L_x_3924:
[----:B------:R-:W-:-:S05]  /*2b20*/  IMAD R10, R10, UR5, R55 ;  /* 0x000000050a0a7c24 */ /* 0x000fca000f8e0237 */
[----:B------:R-:W-:Y:S02]  /*2b30*/  VIMNMX R9, R9, R10, !PT ;  /* 0x0000000a09097248 */ /* 0x000fe40007fe0100 */
[----:B------:R-:W-:-:S07]  /*2b40*/  VIADDMNMX R4, R10, UR5, R4, PT ;  /* 0x000000050a047c46 */ /* 0x000fce000b800104 */
.L_x_3923:
[C---:B------:R-:W-:Y:S02]  /*2b50*/  ISETP.GE.AND P1, PT, R11.reuse, 0x2, PT ;  /* 0x000000020b00780c */ /* 0x040fe40003f26270 */
[----:B------:R-:W-:Y:S02]  /*2b60*/  ISETP.GE.AND P5, PT, R11, 0xa, PT ;  /* 0x0000000a0b00780c */ /* 0x000fe40003fa6270 */
[----:B------:R-:W-:Y:S02]  /*2b70*/  ISETP.GT.AND P3, PT, R9, 0x1, !P1 ;  /* 0x000000010900780c */ /* 0x000fe40004f64270 */
[----:B------:R-:W-:Y:S02]  /*2b80*/  ISETP.GE.AND P2, PT, R11, 0x9, PT ;  /* 0x000000090b00780c */ /* 0x000fe40003f46270 */
[----:B------:R-:W-:Y:S02]  /*2b90*/  ISETP.LT.OR P3, PT, R4, 0x2, P3 ;  /* 0x000000020400780c */ /* 0x000fe40001f61670 */
[----:B------:R-:W-:-:S02]  /*2ba0*/  P2R R10, PR, RZ, 0x20 ;  /* 0x00000020ff0a7803 */ /* 0x000fc40000000000 */
[----:B0-----:R-:W-:Y:S02]  /*2bb0*/  FSEL R26, R25, -INF , !P3 ;  /* 0xff800000191a7808 */ /* 0x001fe40005800000 */
        /* <DEDUP_REMOVED lines=23> */
[C---:B------:R-:W-:Y:S02]  /*2d30*/  ISETP.LT.OR P3, PT, R4.reuse, 0x1a, P3 ;  /* 0x0000001a0400780c */ /* 0x040fe40001f61670 */
        /* <DEDUP_REMOVED lines=79> */
[----:B------:R-:W-:Y:S02]  /*3230*/  ISETP.GE.AND P5, PT, R11, 0x5a, PT ;  /* 0x0000005a0b00780c */ /* 0x000fe40003fa6270 */
[----:B------:R-:W-:Y:S02]  /*3240*/  IADD3 R11, R20, 0x8, R5 ;  /* 0x00000008140b7810 */ /* 0x000fe40007ffe005 */
[----:B------:R-:W-:Y:S02]  /*3250*/  P2R R65, PR, RZ, 0x20 ;  /* 0x00000020ff417803 */ /* 0x000fe40000000000 */
[----:B------:R-:W-:-:S04]  /*3260*/  ISETP.GT.AND P5, PT, R9, 0x59, !P5 ;  /* 0x000000590900780c */ /* 0x000fc80006fa4270 */
        /* <DEDUP_REMOVED lines=20> */
.L_x_3929:
[----:B------:R-:W-:-:S06]  /*33b0*/  UISETP.NE.AND UP1, UPT, UR5, 0x1, UPT ;  /* 0x000000010500788c */ /* 0x000fcc000bf25270 */
[----:B------:R-:W-:-:S05]  /*33c0*/  PLOP3.LUT P5, PT, PT, PT, UP1, 0x80, 0x0 ;  /* 0x000000000000781c */ /* 0x000fca0003faf018 */
[----:B------:R-:W-:-:S08]  /*33d0*/  @UP1 ULDC.64 UR6, c[0x0][0x9e8] ;  /* 0x00027a0000061ab9 */ /* 0x000fd00000000a00 */
[----:B------:R-:W-:Y:S01]  /*33e0*/  @P5 IMAD.HI.U32 R13, R4, UR6, RZ ;  /* 0x00000006040d5c27 */ /* 0x000fe2000f8e00ff */
[----:B------:R-:W-:-:S13]  /*33f0*/  PLOP3.LUT P5, PT, PT, PT, UP1, 0x80, 0x0 ;  /* 0x000000000000781c */ /* 0x000fda0003faf018 */
[----:B------:R-:W-:-:S07]  /*3400*/  @P5 SHF.R.U32.HI R4, RZ, UR7, R13 ;  /* 0x00000007ff045c19 */ /* 0x000fce000801160d */
.L_x_3930:
[----:B------:R-:W-:Y:S05]  /*3410*/  BSYNC B0 ;  /* 0x0000000000007941 */ /* 0x000fea0003800000 */
.L_x_3928:
[----:B------:R-:W-:-:S05]  /*3420*/  IMAD R4, R4, UR5, R55 ;  /* 0x0000000504047c24 */ /* 0x000fca000f8e0237 */
[----:B------:R-:W-:Y:S02]  /*3430*/  VIMNMX R11, R11, R4, !PT ;  /* 0x000000040b0b7248 */ /* 0x000fe40007fe0100 */
[----:B------:R-:W-:-:S07]  /*3440*/  VIADDMNMX R9, R4, UR5, R9, PT ;  /* 0x0000000504097c46 */ /* 0x000fce000b800109 */
.L_x_3927:
[C---:B------:R-:W-:Y:S01]  /*3450*/  ISETP.GT.AND P1, PT, R11.reuse, 0x1, !P1 ;  /* 0x000000010b00780c */ /* 0x040fe20004f24270 */
[----:B------:R-:W-:Y:S01]  /*3460*/  ULDC UR6, c[0x0][0x988] ;  /* 0x0002620000067ab9 */ /* 0x000fe20000000800 */
[----:B------:R-:W-:Y:S02]  /*3470*/  ISETP.GT.AND P6, PT, R11, RZ, !P6 ;  /* 0x000000ff0b00720c */ /* 0x000fe400077c4270 */
[C---:B------:R-:W-:Y:S02]  /*3480*/  ISETP.LT.OR P1, PT, R9.reuse, 0x2, P1 ;  /* 0x000000020900780c */ /* 0x040fe40000f21670 */
[----:B------:R-:W-:Y:S02]  /*3490*/  ISETP.LT.OR P6, PT, R9, 0x1, P6 ;  /* 0x000000010900780c */ /* 0x000fe400037c1670 */
[----:B------:R-:W-:Y:S02]  /*34a0*/  FSEL R12, R12, -INF , !P1 ;  /* 0xff8000000c0c7808 */ /* 0x000fe40004800000 */
[----:B------:R-:W-:Y:S01]  /*34b0*/  ISETP.NE.AND P1, PT, R10, RZ, PT ;  /* 0x000000ff0a00720c */ /* 0x000fe20003f25270 */
[----:B------:R-:W-:Y:S01]  /*34c0*/  IMAD.U32 R10, RZ, RZ, UR6 ;  /* 0x00000006ff0a7e24 */ /* 0x000fe2000f8e00ff */
[----:B------:R-:W-:-:S02]  /*34d0*/  ISETP.GT.AND P2, PT, R11, 0x8, !P2 ;  /* 0x000000080b00780c */ /* 0x000fc40005744270 */
[----:B------:R-:W-:Y:S02]  /*34e0*/  ISETP.GT.AND P1, PT, R11, 0x9, !P1 ;  /* 0x000000090b00780c */ /* 0x000fe40004f24270 */
[----:B------:R-:W-:Y:S02]  /*34f0*/  FSEL R13, R0, -INF , !P6 ;  /* 0xff800000000d7808 */ /* 0x000fe40007000000 */
[----:B------:R-:W-:Y:S02]  /*3500*/  ISETP.LT.OR P1, PT, R9, 0xa, P1 ;  /* 0x0000000a0900780c */ /* 0x000fe40000f21670 */
[----:B------:R-:W-:Y:S02]  /*3510*/  FMNMX.FTZ R0, R24, R26, !PT ;  /* 0x0000001a18007209 */ /* 0x000fe40007810000 */
[----:B------:R-:W-:Y:S02]  /*3520*/  FSEL R21, R21, -INF , !P1 ;  /* 0xff80000015157808 */ /* 0x000fe40004800000 */
[----:B------:R-:W-:-:S02]  /*3530*/  ISETP.NE.AND P1, PT, R25, RZ, PT ;  /* 0x000000ff1900720c */ /* 0x000fc40003f25270 */
[----:B------:R-:W-:Y:S02]  /*3540*/  ISETP.LT.OR P2, PT, R9, 0x9, P2 ;  /* 0x000000090900780c */ /* 0x000fe40001741670 */
[----:B------:R-:W-:Y:S02]  /*3550*/  ISETP.GT.AND P1, PT, R11, 0x10, !P1 ;  /* 0x000000100b00780c */ /* 0x000fe40004f24270 */
[----:B------:R-:W-:Y:S02]  /*3560*/  FMNMX.FTZ R0, R28, R0, !PT ;  /* 0x000000001c007209 */ /* 0x000fe40007810000 */
[----:B------:R-:W-:Y:S02]  /*3570*/  FSEL R15, R15, -INF , !P2 ;  /* 0xff8000000f0f7808 */ /* 0x000fe40005000000 */
[----:B------:R-:W-:Y:S02]  /*3580*/  ISETP.LT.OR P1, PT, R9, 0x11, P1 ;  /* 0x000000110900780c */ /* 0x000fe40000f21670 */
[----:B------:R-:W-:-:S02]  /*3590*/  ISETP.NE.AND P2, PT, R29, RZ, PT ;  /* 0x000000ff1d00720c */ /* 0x000fc40003f45270 */
[----:B------:R-:W-:Y:S02]  /*35a0*/  FMNMX.FTZ R0, R30, R0, !PT ;  /* 0x000000001e007209 */ /* 0x000fe40007810000 */
[----:B------:R-:W-:Y:S02]  /*35b0*/  FSEL R25, R34, -INF , !P1 ;  /* 0xff80000022197808 */ /* 0x000fe40004800000 */
[----:B------:R-:W-:Y:S02]  /*35c0*/  ISETP.GT.AND P1, PT, R11, 0x11, !P2 ;  /* 0x000000110b00780c */ /* 0x000fe40005724270 */
[----:B------:R-:W-:Y:S02]  /*35d0*/  FMNMX.FTZ R0, R32, R0, !PT ;  /* 0x0000000020007209 */ /* 0x000fe40007810000 */
[----:B------:R-:W-:Y:S02]  /*35e0*/  ISETP.LT.OR P1, PT, R9, 0x12, P1 ;  /* 0x000000120900780c */ /* 0x000fe40000f21670 */
[----:B------:R-:W-:-:S02]  /*35f0*/  ISETP.NE.AND P5, PT, R33, RZ, PT ;  /* 0x000000ff2100720c */ /* 0x000fc40003fa5270 */
[----:B------:R-:W-:Y:S02]  /*3600*/  FMNMX.FTZ R0, R66, R0, !PT ;  /* 0x0000000042007209 */ /* 0x000fe40007810000 */
[----:B------:R-:W-:Y:S02]  /*3610*/  FSEL R27, R27, -INF , !P1 ;  /* 0xff8000001b1b7808 */ /* 0x000fe40004800000 */
        /* <DEDUP_REMOVED lines=34> */
[----:B------:R-:W-:Y:S02]  /*3840*/  FMNMX.FTZ R0, R88, R0, !PT ;  /* 0x0000000058007209 */ /* 0x000fe40007810000 */
[----:B------:R-:W-:Y:S02]  /*3850*/  ISETP.NE.AND P1, PT, R71, RZ, PT ;  /* 0x000000ff4700720c */ /* 0x000fe40003f25270 */
[----:B------:R-:W-:Y:S02]  /*3860*/  FMNMX.FTZ R0, R68, R0, !PT ;  /* 0x0000000044007209 */ /* 0x000fe40007810000 */
[----:B------:R-:W-:Y:S02]  /*3870*/  ISETP.GT.AND P1, PT, R11, 0x29, !P1 ;  /* 0x000000290b00780c */ /* 0x000fe40004f24270 */
[----:B------:R-:W-:Y:S02]  /*3880*/  FMNMX.FTZ R0, R90, R0, !PT ;  /* 0x000000005a007209 */ /* 0x000fe40007810000 */
[----:B------:R-:W-:-:S02]  /*3890*/  ISETP.LT.OR P1, PT, R9, 0x2a, P1 ;  /* 0x0000002a0900780c */ /* 0x000fc40000f21670 */
[----:B------:R-:W-:Y:S02]  /*38a0*/  ISETP.NE.AND P2, PT, R53, RZ, PT ;  /* 0x000000ff3500720c */ /* 0x000fe40003f45270 */
[----:B------:R-:W-:Y:S01]  /*38b0*/  FSEL R39, R39, -INF , !P1 ;  /* 0xff80000027277808 */ /* 0x000fe20004800000 */
[----:B------:R-:W0:Y:S01]  /*38c0*/  SHFL.BFLY PT, R53, R0, 0x2, 0x1f ;  /* 0x0c401f0000357f89 */ /* 0x000e2200000e0000 */
[----:B------:R-:W-:Y:S02]  /*38d0*/  ISETP.NE.AND P1, PT, R45, RZ, PT ;  /* 0x000000ff2d00720c */ /* 0x000fe40003f25270 */
[----:B------:R-:W-:Y:S02]  /*38e0*/  ISETP.NE.AND P5, PT, R77, RZ, PT ;  /* 0x000000ff4d00720c */ /* 0x000fe40003fa5270 */
[----:B------:R-:W-:Y:S02]  /*38f0*/  ISETP.GT.AND P1, PT, R11, 0x30, !P1 ;  /* 0x000000300b00780c */ /* 0x000fe40004f24270 */
[----:B------:R-:W-:-:S02]  /*3900*/  ISETP.NE.AND P6, PT, R79, RZ, PT ;  /* 0x000000ff4f00720c */ /* 0x000fc40003fc5270 */
[----:B------:R-:W-:Y:S02]  /*3910*/  ISETP.LT.OR P1, PT, R9, 0x31, P1 ;  /* 0x000000310900780c */ /* 0x000fe40000f21670 */
[----:B------:R-:W-:Y:S02]  /*3920*/  ISETP.GT.AND P3, PT, R11, 0x51, !P3 ;  /* 0x000000510b00780c */ /* 0x000fe40005f64270 */
[----:B------:R-:W-:Y:S02]  /*3930*/  FSEL R41, R50, -INF , !P1 ;  /* 0xff80000032297808 */ /* 0x000fe40004800000 */
[----:B------:R-:W-:Y:S02]  /*3940*/  ISETP.NE.AND P1, PT, R73, RZ, PT ;  /* 0x000000ff4900720c */ /* 0x000fe40003f25270 */
[C---:B------:R-:W-:Y:S02]  /*3950*/  ISETP.GT.AND P4, PT, R11.reuse, 0x58, !P4 ;  /* 0x000000580b00780c */ /* 0x040fe40006784270 */
[----:B------:R-:W-:-:S02]  /*3960*/  ISETP.GT.AND P1, PT, R11, 0x31, !P1 ;  /* 0x000000310b00780c */ /* 0x000fc40004f24270 */
[C---:B------:R-:W-:Y:S02]  /*3970*/  ISETP.LT.OR P3, PT, R9.reuse, 0x52, P3 ;  /* 0x000000520900780c */ /* 0x040fe40001f61670 */
[----:B------:R-:W-:Y:S02]  /*3980*/  ISETP.LT.OR P1, PT, R9, 0x32, P1 ;  /* 0x000000320900780c */ /* 0x000fe40000f21670 */
[----:B0-----:R-:W-:Y:S02]  /*3990*/  FMNMX.FTZ R14, R0, R53, !PT ;  /* 0x00000035000e7209 */ /* 0x001fe40007810000 */
[----:B------:R-:W-:Y:S02]  /*39a0*/  FMNMX.FTZ R0, R13, R12, !PT ;  /* 0x0000000c0d007209 */ /* 0x000fe40007810000 */
[----:B------:R-:W-:Y:S01]  /*39b0*/  FSEL R43, R43, -INF , !P1 ;  /* 0xff8000002b2b7808 */ /* 0x000fe20004800000 */
[----:B------:R-:W0:Y:S01]  /*39c0*/  SHFL.BFLY PT, R53, R14, 0x1, 0x1f ;  /* 0x0c201f000e357f89 */ /* 0x000e2200000e0000 */
        /* <DEDUP_REMOVED lines=14> */
[----:B------:R-:W-:Y:S02]  /*3ab0*/  ISETP.GT.AND P1, PT, R11, 0x40, !P2 ;  /* 0x000000400b00780c */ /* 0x000fe40005724270 */
[----:B------:R-:W-:Y:S02]  /*3ac0*/  FMNMX.FTZ R0, R33, R0, !PT ;  /* 0x0000000021007209 */ /* 0x000fe40007810000 */
[----:B------:R-:W-:Y:S02]  /*3ad0*/  ISETP.LT.OR P1, PT, R9, 0x41, P1 ;  /* 0x000000410900780c */ /* 0x000fe40000f21670 */
[----:B------:R-:W-:Y:S02]  /*3ae0*/  FMNMX.FTZ R0, R35, R0, !PT ;  /* 0x0000000023007209 */ /* 0x000fe40007810000 */
[----:B------:R-:W-:-:S02]  /*3af0*/  FSEL R49, R58, -INF , !P1 ;  /* 0xff8000003a317808 */ /* 0x000fc40004800000 */
[----:B------:R-:W-:Y:S02]  /*3b00*/  FMNMX.FTZ R0, R37, R0, !PT ;  /* 0x0000000025007209 */ /* 0x000fe40007810000 */
[----:B------:R-:W-:Y:S02]  /*3b10*/  ISETP.GT.AND P1, PT, R11, 0x41, !P5 ;  /* 0x000000410b00780c */ /* 0x000fe40006f24270 */
[----:B0-----:R-:W-:Y:S02]  /*3b20*/  FMNMX.FTZ R4, R14, R53, !PT ;  /* 0x000000350e047209 */ /* 0x001fe40007810000 */
[----:B------:R-:W-:Y:S02]  /*3b30*/  FMNMX.FTZ R0, R39, R0, !PT ;  /* 0x0000000027007209 */ /* 0x000fe40007810000 */
[----:B------:R-:W-:Y:S01]  /*3b40*/  ISETP.LT.OR P1, PT, R9, 0x42, P1 ;  /* 0x000000420900780c */ /* 0x000fe20000f21670 */
[----:B------:R-:W-:Y:S01]  /*3b50*/  FMUL.FTZ R20, R4, R10 ;  /* 0x0000000a04147220 */ /* 0x000fe20000410000 */
[----:B------:R-:W-:-:S02]  /*3b60*/  FMNMX.FTZ R0, R41, R0, !PT ;  /* 0x0000000029007209 */ /* 0x000fc40007810000 */
[----:B------:R-:W-:Y:S02]  /*3b70*/  FSEL R51, R51, -INF , !P1 ;  /* 0xff80000033337808 */ /* 0x000fe40004800000 */
[----:B------:R-:W-:Y:S02]  /*3b80*/  FSETP.NEU.FTZ.AND P1, PT, R4, -INF , PT ;  /* 0xff8000000400780b */ /* 0x000fe40003f3d000 */
[----:B------:R-:W-:Y:S02]  /*3b90*/  ISETP.NE.AND P5, PT, R57, RZ, PT ;  /* 0x000000ff3900720c */ /* 0x000fe40003fa5270 */
[----:B------:R-:W-:Y:S02]  /*3ba0*/  FMNMX.FTZ R0, R43, R0, !PT ;  /* 0x000000002b007209 */ /* 0x000fe40007810000 */
[----:B------:R-:W-:Y:S02]  /*3bb0*/  FSEL R61, R20, RZ, P1 ;  /* 0x000000ff143d7208 */ /* 0x000fe40000800000 */
[----:B------:R-:W-:-:S02]  /*3bc0*/  ISETP.GT.AND P1, PT, R11, 0x48, !P5 ;  /* 0x000000480b00780c */ /* 0x000fc40006f24270 */
[----:B------:R-:W-:Y:S01]  /*3bd0*/  FMNMX.FTZ R0, R45, R0, !PT ;  /* 0x000000002d007209 */ /* 0x000fe20007810000 */
[-CC-:B------:R-:W-:Y:S01]  /*3be0*/  FFMA.FTZ R14, R24, R10.reuse, -R61.reuse ;  /* 0x0000000a180e7223 */ /* 0x180fe2000001083d */
[----:B------:R-:W-:Y:S01]  /*3bf0*/  ISETP.LT.OR P1, PT, R9, 0x49, P1 ;  /* 0x000000490900780c */ /* 0x000fe20000f21670 */
[--C-:B------:R-:W-:Y:S01]  /*3c00*/  FFMA.FTZ R20, R26, R10, -R61.reuse ;  /* 0x0000000a1a147223 */ /* 0x100fe2000001083d */
[----:B------:R-:W-:Y:S01]  /*3c10*/  FMNMX.FTZ R0, R47, R0, !PT ;  /* 0x000000002f007209 */ /* 0x000fe20007810000 */
[-CC-:B------:R-:W-:Y:S01]  /*3c20*/  FFMA.FTZ R24, R28, R10.reuse, -R61.reuse ;  /* 0x0000000a1c187223 */ /* 0x180fe2000001083d */
[----:B------:R-:W-:Y:S01]  /*3c30*/  FSEL R53, R62, -INF , !P1 ;  /* 0xff8000003e357808 */ /* 0x000fe20004800000 */
[----:B------:R-:W-:Y:S01]  /*3c40*/  MUFU.EX2 R14, R14 ;  /* 0x0000000e000e7308 */ /* 0x000fe20000000800 */
[----:B------:R-:W-:Y:S01]  /*3c50*/  ISETP.NE.AND P2, PT, R81, RZ, PT ;  /* 0x000000ff5100720c */ /* 0x000fe20003f45270 */
[-CC-:B------:R-:W-:Y:S01]  /*3c60*/  FFMA.FTZ R26, R30, R10.reuse, -R61.reuse ;  /* 0x0000000a1e1a7223 */ /* 0x180fe2000001083d */
[----:B------:R-:W-:Y:S01]  /*3c70*/  ISETP.GT.AND P1, PT, R11, 0x49, !P6 ;  /* 0x000000490b00780c */ /* 0x000fe20007724270 */
[--C-:B------:R-:W-:Y:S01]  /*3c80*/  FFMA.FTZ R28, R32, R10, -R61.reuse ;  /* 0x0000000a201c7223 */ /* 0x100fe2000001083d */
[----:B------:R-:W-:Y:S01]  /*3c90*/  FMNMX.FTZ R0, R49, R0, !PT ;  /* 0x0000000031007209 */ /* 0x000fe20007810000 */
[-CC-:B------:R-:W-:Y:S01]  /*3ca0*/  FFMA.FTZ R38, R88, R10.reuse, -R61.reuse ;  /* 0x0000000a58267223 */ /* 0x180fe2000001083d */
[----:B------:R-:W-:Y:S01]  /*3cb0*/  ISETP.NE.AND P5, PT, R65, RZ, PT ;  /* 0x000000ff4100720c */ /* 0x000fe20003fa5270 */
[----:B------:R0:W1:Y:S01]  /*3cc0*/  MUFU.EX2 R63, R20 ;  /* 0x00000014003f7308 */ /* 0x0000620000000800 */
[----:B------:R-:W-:Y:S01]  /*3cd0*/  ISETP.GT.AND P2, PT, R11, 0x50, !P2 ;  /* 0x000000500b00780c */ /* 0x000fe20005744270 */
[-CC-:B------:R-:W-:Y:S01]  /*3ce0*/  FFMA.FTZ R30, R36, R10.reuse, -R61.reuse ;  /* 0x0000000a241e7223 */ /* 0x180fe2000001083d */
[----:B------:R-:W-:Y:S01]  /*3cf0*/  ISETP.LT.OR P1, PT, R9, 0x4a, P1 ;  /* 0x0000004a0900780c */ /* 0x000fe20000f21670 */
[--C-:B------:R-:W-:Y:S01]  /*3d00*/  FFMA.FTZ R32, R52, R10, -R61.reuse ;  /* 0x0000000a34207223 */ /* 0x100fe2000001083d */
[----:B------:R-:W-:Y:S01]  /*3d10*/  FMNMX.FTZ R0, R51, R0, !PT ;  /* 0x0000000033007209 */ /* 0x000fe20007810000 */
[-CC-:B------:R-:W-:Y:S01]  /*3d20*/  FFMA.FTZ R34, R82, R10.reuse, -R61.reuse ;  /* 0x0000000a52227223 */ /* 0x180fe2000001083d */
[----:B------:R-:W-:Y:S01]  /*3d30*/  ISETP.GT.AND P5, PT, R11, 0x59, !P5 ;  /* 0x000000590b00780c */ /* 0x000fe20006fa4270 */
[----:B------:R-:W-:Y:S01]  /*3d40*/  MUFU.EX2 R24, R24 ;  /* 0x0000001800187308 */ /* 0x000fe20000000800 */
[----:B------:R-:W-:Y:S01]  /*3d50*/  ISETP.LT.OR P2, PT, R9, 0x51, P2 ;  /* 0x000000510900780c */ /* 0x000fe20001741670 */
[-CC-:B0-----:R-:W-:Y:S01]  /*3d60*/  FFMA.FTZ R20, R66, R10.reuse, -R61.reuse ;  /* 0x0000000a42147223 */ /* 0x181fe2000001083d */
[----:B------:R-:W-:Y:S01]  /*3d70*/  FSEL R11, R2, -INF , !P1 ;  /* 0xff800000020b7808 */ /* 0x000fe20004800000 */
[--C-:B------:R-:W-:Y:S01]  /*3d80*/  FFMA.FTZ R2, R40, R10, -R61.reuse ;  /* 0x0000000a28027223 */ /* 0x100fe2000001083d */
[----:B------:R-:W-:Y:S01]  /*3d90*/  FMNMX.FTZ R0, R53, R0, !PT ;  /* 0x0000000035007209 */ /* 0x000fe20007810000 */
[--C-:B------:R-:W-:Y:S01]  /*3da0*/  FFMA.FTZ R36, R56, R10, -R61.reuse ;  /* 0x0000000a38247223 */ /* 0x100fe2000001083d */
[----:B------:R-:W-:Y:S01]  /*3db0*/  FSEL R55, R8, -INF , !P2 ;  /* 0xff80000008377808 */ /* 0x000fe20005000000 */
[----:B------:R0:W-:Y:S01]  /*3dc0*/  MUFU.EX2 R180, R2 ;  /* 0x0000000200b47308 */ /* 0x0001e20000000800 */
[----:B------:R-:W-:Y:S01]  /*3dd0*/  FMNMX.FTZ R0, R11, R0, !PT ;  /* 0x000000000b007209 */ /* 0x000fe20007810000 */
[----:B------:R-:W-:Y:S01]  /*3de0*/  FFMA.FTZ R8, R76, R10, -R61 ;  /* 0x0000000a4c087223 */ /* 0x000fe2000001083d */
[----:B------:R-:W-:-:S02]  /*3df0*/  ISETP.LT.OR P4, PT, R9, 0x59, P4 ;  /* 0x000000590900780c */ /* 0x000fc40002781670 */
[----:B------:R-:W-:Y:S02]  /*3e00*/  FSEL R57, R3, -INF , !P3 ;  /* 0xff80000003397808 */ /* 0x000fe40005800000 */
[----:B------:R-:W-:Y:S01]  /*3e10*/  FMNMX.FTZ R0, R55, R0, !PT ;  /* 0x0000000037007209 */ /* 0x000fe20007810000 */
[----:B------:R2:W-:Y:S01]  /*3e20*/  MUFU.EX2 R67, R20 ;  /* 0x0000001400437308 */ /* 0x0005e20000000800 */
[----:B------:R-:W-:Y:S01]  /*3e30*/  ISETP.LT.OR P5, PT, R9, 0x5a, P5 ;  /* 0x0000005a0900780c */ /* 0x000fe20002fa1670 */
[--C-:B0-----:R-:W-:Y:S01]  /*3e40*/  FFMA.FTZ R2, R44, R10, -R61.reuse ;  /* 0x0000000a2c027223 */ /* 0x101fe2000001083d */
[----:B------:R-:W-:Y:S02]  /*3e50*/  FSEL R9, R70, -INF , !P4 ;  /* 0xff80000046097808 */ /* 0x000fe40006000000 */
[----:B------:R-:W-:Y:S02]  /*3e60*/  FMNMX.FTZ R0, R57, R0, !PT ;  /* 0x0000000039007209 */ /* 0x000fe40007810000 */
[----:B------:R-:W-:Y:S01]  /*3e70*/  FSEL R59, R59, -INF , !P5 ;  /* 0xff8000003b3b7808 */ /* 0x000fe20006800000 */
[----:B------:R-:W-:Y:S01]  /*3e80*/  MUFU.EX2 R182, R2 ;  /* 0x0000000200b67308 */ /* 0x000fe20000000800 */
[----:B------:R-:W-:Y:S01]  /*3e90*/  FMNMX.FTZ R0, R9, R0, !PT ;  /* 0x0000000009007209 */ /* 0x000fe20007810000 */
[----:B--2---:R-:W-:Y:S01]  /*3ea0*/  FFMA.FTZ R20, R78, R10, -R61 ;  /* 0x0000000a4e147223 */ /* 0x004fe2000001083d */
[----:B-1----:R-:W-:-:S02]  /*3eb0*/  F2FP.F16.F32.PACK_AB R188, R63, R14 ;  /* 0x0000000e3fbc723e */ /* 0x002fc400000000ff */
[----:B------:R-:W-:-:S03]  /*3ec0*/  FMNMX.FTZ R0, R59, R0, !PT ;  /* 0x000000003b007209 */ /* 0x000fc60007810000 */
[----:B------:R0:W1:Y:S02]  /*3ed0*/  MUFU.EX2 R65, R26 ;  /* 0x0000001a00417308 */ /* 0x0000640000000800 */
[----:B------:R-:W2:Y:S06]  /*3ee0*/  SHFL.BFLY PT, R3, R0, 0x2, 0x1f ;  /* 0x0c401f0000037f89 */ /* 0x000eac00000e0000 */
[----:B------:R3:W-:Y:S01]  /*3ef0*/  MUFU.EX2 R73, R20 ;  /* 0x0000001400497308 */ /* 0x0007e20000000800 */
[----:B0-----:R-:W-:-:S07]  /*3f00*/  FFMA.FTZ R26, R72, R10, -R61 ;  /* 0x0000000a481a7223 */ /* 0x001fce000001083d */
[----:B------:R-:W0:Y:S01]  /*3f10*/  MUFU.EX2 R28, R28 ;  /* 0x0000001c001c7308 */ /* 0x000e220000000800 */
[----:B---3--:R-:W-:Y:S01]  /*3f20*/  FFMA.FTZ R20, R86, R10, -R61 ;  /* 0x0000000a56147223 */ /* 0x008fe2000001083d */
[----:B-1----:R-:W-:-:S06]  /*3f30*/  F2FP.F16.F32.PACK_AB R190, R65, R24 ;  /* 0x0000001841be723e */ /* 0x002fcc00000000ff */
[----:B------:R-:W-:Y:S01]  /*3f40*/  MUFU.EX2 R83, R38 ;  /* 0x0000002600537308 */ /* 0x000fe20000000800 */
[----:B--2---:R-:W-:Y:S01]  /*3f50*/  FMNMX.FTZ R2, R0, R3, !PT ;  /* 0x0000000300027209 */ /* 0x004fe20007810000 */
[----:B------:R-:W-:-:S04]  /*3f60*/  FFMA.FTZ R0, R84, R10, -R61 ;  /* 0x0000000a54007223 */ /* 0x000fc8000001083d */
[----:B------:R-:W1:Y:S02]  /*3f70*/  SHFL.BFLY PT, R3, R2, 0x1, 0x1f ;  /* 0x0c201f0002037f89 */ /* 0x000e6400000e0000 */
[----:B------:R2:W-:Y:S01]  /*3f80*/  MUFU.EX2 R79, R0 ;  /* 0x00000000004f7308 */ /* 0x0005e20000000800 */
[----:B0-----:R-:W-:-:S07]  /*3f90*/  F2FP.F16.F32.PACK_AB R184, R67, R28 ;  /* 0x0000001c43b8723e */ /* 0x001fce00000000ff */
[----:B------:R-:W-:Y:S08]  /*3fa0*/  MUFU.EX2 R81, R20 ;  /* 0x0000001400517308 */ /* 0x000ff00000000800 */
[----:B------:R-:W-:Y:S01]  /*3fb0*/  MUFU.EX2 R30, R30 ;  /* 0x0000001e001e7308 */ /* 0x000fe20000000800 */
[----:B-1----:R-:W-:-:S07]  /*3fc0*/  FMNMX.FTZ R3, R2, R3, !PT ;  /* 0x0000000302037209 */ /* 0x002fce0007810000 */
[----:B------:R0:W1:Y:S01]  /*3fd0*/  MUFU.EX2 R69, R26 ;  /* 0x0000001a00457308 */ /* 0x0000620000000800 */
[-C--:B------:R-:W-:Y:S01]  /*3fe0*/  FFMA.FTZ R2, R68, R10.reuse, -R61 ;  /* 0x0000000a44027223 */ /* 0x080fe2000001083d */
[C---:B------:R-:W-:Y:S01]  /*3ff0*/  FSETP.NEU.FTZ.AND P1, PT, R3.reuse, -INF , PT ;  /* 0xff8000000300780b */ /* 0x040fe20003f3d000 */
[----:B--2---:R-:W-:-:S05]  /*4000*/  FMUL.FTZ R0, R3, R10 ;  /* 0x0000000a03007220 */ /* 0x004fca0000410000 */
[----:B------:R2:W-:Y:S01]  /*4010*/  MUFU.EX2 R71, R8 ;  /* 0x0000000800477308 */ /* 0x0005e20000000800 */
[----:B------:R-:W-:Y:S01]  /*4020*/  FSEL R0, R0, RZ, P1 ;  /* 0x000000ff00007208 */ /* 0x000fe20000800000 */
[----:B0-----:R-:W-:Y:S01]  /*4030*/  FFMA.FTZ R26, R48, R10, -R61 ;  /* 0x0000000a301a7223 */ /* 0x001fe2000001083d */
        /* <DEDUP_REMOVED lines=11> */
[-C--:B--2---:R-:W-:Y:S01]  /*40f0*/  FFMA.FTZ R8, R80, R10.reuse, -R61 ;  /* 0x0000000a50087223 */ /* 0x084fe2000001083d */
[-CC-:B------:R-:W-:Y:S01]  /*4100*/  FFMA.FTZ R35, R35, R10.reuse, -R0.reuse ;  /* 0x0000000a23237223 */ /* 0x180fe20000010800 */
[-CC-:B------:R-:W-:Y:S01]  /*4110*/  FFMA.FTZ R37, R37, R10.reuse, -R0.reuse ;  /* 0x0000000a25257223 */ /* 0x180fe20000010800 */
[----:B------:R-:W-:Y:S01]  /*4120*/  MUFU.EX2 R13, R13 ;  /* 0x0000000d000d7308 */ /* 0x000fe20000000800 */
[----:B0-----:R-:W-:Y:S01]  /*4130*/  FADD.FTZ R21, R14, R63 ;  /* 0x0000003f0e157221 */ /* 0x001fe20000010000 */
[-CC-:B------:R-:W-:Y:S01]  /*4140*/  FFMA.FTZ R39, R39, R10.reuse, -R0.reuse ;  /* 0x0000000a27277223 */ /* 0x180fe20000010800 */
[-CC-:B------:R-:W-:Y:S01]  /*4150*/  FFMA.FTZ R41, R41, R10.reuse, -R0.reuse ;  /* 0x0000000a29297223 */ /* 0x180fe20000010800 */
[-CC-:B------:R-:W-:Y:S01]  /*4160*/  FFMA.FTZ R43, R43, R10.reuse, -R0.reuse ;  /* 0x0000000a2b2b7223 */ /* 0x180fe20000010800 */
[-CC-:B------:R-:W-:Y:S01]  /*4170*/  FFMA.FTZ R45, R45, R10.reuse, -R0.reuse ;  /* 0x0000000a2d2d7223 */ /* 0x180fe20000010800 */
[-CC-:B------:R-:W-:Y:S01]  /*4180*/  FFMA.FTZ R47, R47, R10.reuse, -R0.reuse ;  /* 0x0000000a2f2f7223 */ /* 0x180fe20000010800 */
[-CC-:B------:R-:W-:Y:S01]  /*4190*/  FFMA.FTZ R49, R49, R10.reuse, -R0.reuse ;  /* 0x0000000a31317223 */ /* 0x180fe20000010800 */
[----:B------:R0:W2:Y:S01]  /*41a0*/  MUFU.EX2 R20, R12 ;  /* 0x0000000c00147308 */ /* 0x0000a20000000800 */
[-CC-:B------:R-:W-:Y:S01]  /*41b0*/  FFMA.FTZ R51, R51, R10.reuse, -R0.reuse ;  /* 0x0000000a33337223 */ /* 0x180fe20000010800 */
[-CC-:B------:R-:W-:Y:S01]  /*41c0*/  FFMA.FTZ R53, R53, R10.reuse, -R0.reuse ;  /* 0x0000000a35357223 */ /* 0x180fe20000010800 */
[-CC-:B------:R-:W-:Y:S01]  /*41d0*/  FFMA.FTZ R11, R11, R10.reuse, -R0.reuse ;  /* 0x0000000a0b0b7223 */ /* 0x180fe20000010800 */
[-CC-:B------:R-:W-:Y:S01]  /*41e0*/  FFMA.FTZ R55, R55, R10.reuse, -R0.reuse ;  /* 0x0000000a37377223 */ /* 0x180fe20000010800 */
[-CC-:B------:R-:W-:Y:S01]  /*41f0*/  FFMA.FTZ R57, R57, R10.reuse, -R0.reuse ;  /* 0x0000000a39397223 */ /* 0x180fe20000010800 */
[----:B------:R-:W-:Y:S01]  /*4200*/  FFMA.FTZ R59, R59, R10, -R0 ;  /* 0x0000000a3b3b7223 */ /* 0x000fe20000010800 */
[----:B-1----:R-:W-:Y:S01]  /*4210*/  F2FP.F16.F32.PACK_AB R186, R69, R30 ;  /* 0x0000001e45ba723e */ /* 0x002fe200000000ff */
[----:B------:R-:W1:Y:S01]  /*4220*/  MUFU.EX2 R15, R15 ;  /* 0x0000000f000f7308 */ /* 0x000e620000000800 */
[----:B0-----:R-:W-:-:S04]  /*4230*/  FADD.FTZ R12, R24, R21 ;  /* 0x00000015180c7221 */ /* 0x001fc80000010000 */
[----:B------:R-:W-:-:S03]  /*4240*/  FADD.FTZ R21, R65, R12 ;  /* 0x0000000c41157221 */ /* 0x000fc60000010000 */
[----:B------:R-:W0:Y:S01]  /*4250*/  MUFU.EX2 R25, R25 ;  /* 0x0000001900197308 */ /* 0x000e220000000800 */
[----:B------:R-:W-:Y:S01]  /*4260*/  FADD.FTZ R12, R28, R21 ;  /* 0x000000151c0c7221 */ /* 0x000fe20000010000 */
[----:B--2---:R-:W-:-:S03]  /*4270*/  F2FP.F16.F32.PACK_AB R189, R20, R13 ;  /* 0x0000000d14bd723e */ /* 0x004fc600000000ff */
[----:B------:R-:W-:Y:S01]  /*4280*/  FADD.FTZ R21, R67, R12 ;  /* 0x0000000c43157221 */ /* 0x000fe20000010000 */
[----:B------:R-:W-:Y:S02]  /*4290*/  FADD.FTZ R12, R13, R20 ;  /* 0x000000140d0c7221 */ /* 0x000fe40000010000 */
[----:B------:R2:W3:Y:S01]  /*42a0*/  MUFU.EX2 R40, R27 ;  /* 0x0000001b00287308 */ /* 0x0004e20000000800 */
[----:B------:R-:W-:Y:S01]  /*42b0*/  FADD.FTZ R50, R30, R21 ;  /* 0x000000151e327221 */ /* 0x000fe20000010000 */
[----:B-1----:R-:W-:Y:S01]  /*42c0*/  FADD.FTZ R21, R15, R12 ;  /* 0x0000000c0f157221 */ /* 0x002fe20000010000 */
[----:B------:R-:W-:-:S03]  /*42d0*/  F2FP.F16.F32.PACK_AB R191, R38, R15 ;  /* 0x0000000f26bf723e */ /* 0x000fc600000000ff */
[----:B------:R-:W-:Y:S02]  /*42e0*/  FADD.FTZ R12, R38, R21 ;  /* 0x00000015260c7221 */ /* 0x000fe40000010000 */
[----:B------:R-:W1:Y:S01]  /*42f0*/  MUFU.EX2 R29, R29 ;  /* 0x0000001d001d7308 */ /* 0x000e620000000800 */
[----:B--2---:R-:W-:Y:S01]  /*4300*/  FADD.FTZ R27, R69, R50 ;  /* 0x00000032451b7221 */ /* 0x004fe20000010000 */
[----:B0-----:R-:W-:-:S03]  /*4310*/  FADD.FTZ R21, R25, R12 ;  /* 0x0000000c19157221 */ /* 0x001fc60000010000 */
[----:B------:R-:W-:Y:S01]  /*4320*/  FADD.FTZ R52, R180, R27 ;  /* 0x0000001bb4347221 */ /* 0x000fe20000010000 */
[C---:B------:R-:W-:Y:S02]  /*4330*/  F2FP.F16.F32.PACK_AB R180, R71.reuse, R180 ;  /* 0x000000b447b4723e */ /* 0x040fe400000000ff */
[----:B------:R-:W0:Y:S01]  /*4340*/  MUFU.EX2 R42, R31 ;  /* 0x0000001f002a7308 */ /* 0x000e220000000800 */
[----:B------:R-:W-:Y:S01]  /*4350*/  FADD.FTZ R27, R71, R52 ;  /* 0x00000034471b7221 */ /* 0x000fe20000010000 */
[C---:B---3--:R-:W-:Y:S01]  /*4360*/  FADD.FTZ R12, R40.reuse, R21 ;  /* 0x00000015280c7221 */ /* 0x048fe20000010000 */
[----:B------:R-:W-:Y:S02]  /*4370*/  F2FP.F16.F32.PACK_AB R185, R40, R25 ;  /* 0x0000001928b9723e */ /* 0x000fe400000000ff */
[----:B------:R-:W-:Y:S01]  /*4380*/  FADD.FTZ R52, R182, R27 ;  /* 0x0000001bb6347221 */ /* 0x000fe20000010000 */
[----:B------:R-:W-:Y:S02]  /*4390*/  F2FP.F16.F32.PACK_AB R182, R73, R182 ;  /* 0x000000b649b6723e */ /* 0x000fe400000000ff */
[----:B------:R-:W2:Y:S01]  /*43a0*/  MUFU.EX2 R26, R26 ;  /* 0x0000001a001a7308 */ /* 0x000ea20000000800 */
[----:B-1----:R-:W-:Y:S01]  /*43b0*/  FADD.FTZ R21, R29, R12 ;  /* 0x0000000c1d157221 */ /* 0x002fe20000010000 */
[----:B------:R-:W-:-:S06]  /*43c0*/  FADD.FTZ R27, R73, R52 ;  /* 0x00000034491b7221 */ /* 0x000fcc0000010000 */
[----:B------:R-:W1:Y:S01]  /*43d0*/  MUFU.EX2 R33, R33 ;  /* 0x0000002100217308 */ /* 0x000e620000000800 */
[C---:B0-----:R-:W-:Y:S01]  /*43e0*/  FADD.FTZ R12, R42.reuse, R21 ;  /* 0x000000152a0c7221 */ /* 0x041fe20000010000 */
[----:B------:R-:W-:Y:S01]  /*43f0*/  FFMA.FTZ R21, R9, R10, -R0 ;  /* 0x0000000a09157223 */ /* 0x000fe20000010800 */
[----:B------:R-:W-:-:S05]  /*4400*/  F2FP.F16.F32.PACK_AB R187, R42, R29 ;  /* 0x0000001d2abb723e */ /* 0x000fca00000000ff */
[----:B------:R0:W3:Y:S01]  /*4410*/  MUFU.EX2 R75, R8 ;  /* 0x00000008004b7308 */ /* 0x0000e20000000800 */
[----:B--2---:R-:W-:-:S07]  /*4420*/  FADD.FTZ R54, R26, R27 ;  /* 0x0000001b1a367221 */ /* 0x004fce0000010000 */
[----:B------:R-:W2:Y:S01]  /*4430*/  MUFU.EX2 R44, R35 ;  /* 0x00000023002c7308 */ /* 0x000ea20000000800 */
[----:B0-----:R-:W-:Y:S01]  /*4440*/  FFMA.FTZ R8, R60, R10, -R61 ;  /* 0x0000000a3c087223 */ /* 0x001fe2000001083d */
[----:B-1----:R-:W-:-:S06]  /*4450*/  FADD.FTZ R9, R33, R12 ;  /* 0x0000000c21097221 */ /* 0x002fcc0000010000 */
[----:B------:R-:W0:Y:S01]  /*4460*/  MUFU.EX2 R32, R32 ;  /* 0x0000002000207308 */ /* 0x000e220000000800 */
[C---:B---3--:R-:W-:Y:S01]  /*4470*/  FADD.FTZ R27, R75.reuse, R54 ;  /* 0x000000364b1b7221 */ /* 0x048fe20000010000 */
[----:B------:R-:W-:-:S06]  /*4480*/  F2FP.F16.F32.PACK_AB R176, R75, R26 ;  /* 0x0000001a4bb0723e */ /* 0x000fcc00000000ff */
[----:B------:R-:W1:Y:S01]  /*4490*/  MUFU.EX2 R37, R37 ;  /* 0x0000002500257308 */ /* 0x000e620000000800 */
[C---:B--2---:R-:W-:Y:S01]  /*44a0*/  FADD.FTZ R0, R44.reuse, R9 ;  /* 0x000000092c007221 */ /* 0x044fe20000010000 */
[----:B------:R-:W-:-:S06]  /*44b0*/  F2FP.F16.F32.PACK_AB R181, R44, R33 ;  /* 0x000000212cb5723e */ /* 0x000fcc00000000ff */
[----:B------:R2:W3:Y:S01]  /*44c0*/  MUFU.EX2 R77, R34 ;  /* 0x00000022004d7308 */ /* 0x0004e20000000800 */
[----:B0-----:R-:W-:-:S07]  /*44d0*/  FADD.FTZ R12, R32, R27 ;  /* 0x0000001b200c7221 */ /* 0x001fce0000010000 */
[----:B------:R-:W0:Y:S01]  /*44e0*/  MUFU.EX2 R46, R39 ;  /* 0x00000027002e7308 */ /* 0x000e220000000800 */
[-CC-:B--2---:R-:W-:Y:S01]  /*44f0*/  FFMA.FTZ R34, R64, R10.reuse, -R61.reuse ;  /* 0x0000000a40227223 */ /* 0x184fe2000001083d */
[----:B-1----:R-:W-:Y:S01]  /*4500*/  FADD.FTZ R9, R37, R0 ;  /* 0x0000000025097221 */ /* 0x002fe20000010000 */
[----:B------:R-:W-:-:S05]  /*4510*/  FFMA.FTZ R61, R90, R10, -R61 ;  /* 0x0000000a5a3d7223 */ /* 0x000fca000001083d */
[----:B------:R-:W1:Y:S01]  /*4520*/  MUFU.EX2 R36, R36 ;  /* 0x0000002400247308 */ /* 0x000e620000000800 */
[C---:B---3--:R-:W-:Y:S01]  /*4530*/  FADD.FTZ R27, R77.reuse, R12 ;  /* 0x0000000c4d1b7221 */ /* 0x048fe20000010000 */
[----:B------:R-:W-:-:S06]  /*4540*/  F2FP.F16.F32.PACK_AB R178, R77, R32 ;  /* 0x000000204db2723e */ /* 0x000fcc00000000ff */
[----:B------:R-:W2:Y:S01]  /*4550*/  MUFU.EX2 R41, R41 ;  /* 0x0000002900297308 */ /* 0x000ea20000000800 */
[C---:B0-----:R-:W-:Y:S01]  /*4560*/  FADD.FTZ R12, R46.reuse, R9 ;  /* 0x000000092e0c7221 */ /* 0x041fe20000010000 */
[----:B------:R-:W-:-:S06]  /*4570*/  F2FP.F16.F32.PACK_AB R183, R46, R37 ;  /* 0x000000252eb7723e */ /* 0x000fcc00000000ff */
[----:B------:R-:W0:Y:S01]  /*4580*/  MUFU.EX2 R48, R43 ;  /* 0x0000002b00307308 */ /* 0x000e220000000800 */
[----:B-1----:R-:W-:Y:S01]  /*4590*/  FADD.FTZ R14, R36, R27 ;  /* 0x0000001b240e7221 */ /* 0x002fe20000010000 */
[----:B------:R-:W-:-:S03]  /*45a0*/  F2FP.F16.F32.PACK_AB R172, R79, R36 ;  /* 0x000000244fac723e */ /* 0x000fc600000000ff */
[----:B------:R-:W-:-:S03]  /*45b0*/  FADD.FTZ R27, R79, R14 ;  /* 0x0000000e4f1b7221 */ /* 0x000fc60000010000 */
[----:B------:R-:W1:Y:S01]  /*45c0*/  MUFU.EX2 R8, R8 ;  /* 0x0000000800087308 */ /* 0x000e620000000800 */
[----:B--2---:R-:W-:-:S07]  /*45d0*/  FADD.FTZ R9, R41, R12 ;  /* 0x0000000c29097221 */ /* 0x004fce0000010000 */
[----:B------:R-:W2:Y:S01]  /*45e0*/  MUFU.EX2 R45, R45 ;  /* 0x0000002d002d7308 */ /* 0x000ea20000000800 */
[C---:B0-----:R-:W-:Y:S01]  /*45f0*/  FADD.FTZ R12, R48.reuse, R9 ;  /* 0x00000009300c7221 */ /* 0x041fe20000010000 */
[----:B------:R-:W-:-:S06]  /*4600*/  F2FP.F16.F32.PACK_AB R177, R48, R41 ;  /* 0x0000002930b1723e */ /* 0x000fcc00000000ff */
[----:B------:R-:W0:Y:S01]  /*4610*/  MUFU.EX2 R50, R47 ;  /* 0x0000002f00327308 */ /* 0x000e220000000800 */
[----:B-1----:R-:W-:Y:S01]  /*4620*/  FADD.FTZ R14, R8, R27 ;  /* 0x0000001b080e7221 */ /* 0x002fe20000010000 */
[----:B------:R-:W-:-:S06]  /*4630*/  F2FP.F16.F32.PACK_AB R174, R81, R8 ;  /* 0x0000000851ae723e */ /* 0x000fcc00000000ff */
[----:B------:R-:W1:Y:S01]  /*4640*/  MUFU.EX2 R34, R34 ;  /* 0x0000002200227308 */ /* 0x000e620000000800 */
[----:B--2---:R-:W-:-:S07]  /*4650*/  FADD.FTZ R9, R45, R12 ;  /* 0x0000000c2d097221 */ /* 0x004fce0000010000 */
[----:B------:R-:W2:Y:S01]  /*4660*/  MUFU.EX2 R49, R49 ;  /* 0x0000003100317308 */ /* 0x000ea20000000800 */
[C---:B0-----:R-:W-:Y:S01]  /*4670*/  FADD.FTZ R12, R50.reuse, R9 ;  /* 0x00000009320c7221 */ /* 0x041fe20000010000 */
[----:B------:R-:W-:-:S06]  /*4680*/  F2FP.F16.F32.PACK_AB R179, R50, R45 ;  /* 0x0000002d32b3723e */ /* 0x000fcc00000000ff */
[----:B------:R-:W0:Y:S01]  /*4690*/  MUFU.EX2 R52, R51 ;  /* 0x0000003300347308 */ /* 0x000e220000000800 */
[----:B-1----:R-:W-:-:S07]  /*46a0*/  F2FP.F16.F32.PACK_AB R168, R83, R34 ;  /* 0x0000002253a8723e */ /* 0x002fce00000000ff */
[----:B------:R-:W-:Y:S01]  /*46b0*/  MUFU.EX2 R2, R2 ;  /* 0x0000000200027308 */ /* 0x000fe20000000800 */
[----:B--2---:R-:W-:Y:S01]  /*46c0*/  FADD.FTZ R9, R49, R12 ;  /* 0x0000000c31097221 */ /* 0x004fe20000010000 */
[----:B------:R-:W-:-:S04]  /*46d0*/  IMAD.IADD R12, R16, 0x1, -R17 ;  /* 0x00000001100c7824 */ /* 0x000fc800078e0a11 */
[----:B------:R-:W-:Y:S02]  /*46e0*/  IMAD R26, R193, 0x80, R12 ;  /* 0x00000080c11a7824 */ /* 0x000fe400078e020c */
[----:B------:R-:W-:Y:S01]  /*46f0*/  MUFU.EX2 R53, R53 ;  /* 0x0000003500357308 */ /* 0x000fe20000000800 */
[C---:B0-----:R-:W-:Y:S01]  /*4700*/  FADD.FTZ R8, R52.reuse, R9 ;  /* 0x0000000934087221 */ /* 0x041fe20000010000 */
[----:B------:R-:W-:Y:S02]  /*4710*/  F2FP.F16.F32.PACK_AB R173, R52, R49 ;  /* 0x0000003134ad723e */ /* 0x000fe400000000ff */
[----:B------:R-:W-:-:S04]  /*4720*/  R2UR UR6, R26 ;  /* 0x000000001a0672ca */ /* 0x000fc800000e0000 */
[----:B------:R-:W0:Y:S08]  /*4730*/  MUFU.EX2 R61, R61 ;  /* 0x0000003d003d7308 */ /* 0x000e300000000800 */
[----:B------:R1:W2:Y:S01]  /*4740*/  MUFU.EX2 R0, R11 ;  /* 0x0000000b00007308 */ /* 0x0002a20000000800 */
[----:B------:R-:W-:-:S07]  /*4750*/  UIADD3 UR4, UR6, UR4, URZ ;  /* 0x0000000406047290 */ /* 0x000fce000fffe03f */
[----:B------:R-:W3:Y:S01]  /*4760*/  MUFU.EX2 R55, R55 ;  /* 0x0000003700377308 */ /* 0x000ee20000000800 */
[----:B-1----:R-:W-:Y:S01]  /*4770*/  FADD.FTZ R11, R81, R14 ;  /* 0x0000000e510b7221 */ /* 0x002fe20000010000 */
[----:B0-----:R-:W-:-:S03]  /*4780*/  F2FP.F16.F32.PACK_AB R170, R61, R2 ;  /* 0x000000023daa723e */ /* 0x001fc600000000ff */
[----:B------:R-:W-:-:S03]  /*4790*/  FADD.FTZ R24, R34, R11 ;  /* 0x0000000b22187221 */ /* 0x000fc60000010000 */
[----:B------:R-:W0:Y:S01]  /*47a0*/  MUFU.EX2 R14, R57 ;  /* 0x00000039000e7308 */ /* 0x000e220000000800 */
[----:B------:R-:W-:Y:S01]  /*47b0*/  FADD.FTZ R11, R83, R24 ;  /* 0x00000018530b7221 */ /* 0x000fe20000010000 */
[----:B--2---:R-:W-:-:S03]  /*47c0*/  F2FP.F16.F32.PACK_AB R175, R0, R53 ;  /* 0x0000003500af723e */ /* 0x004fc600000000ff */
[----:B------:R-:W-:Y:S01]  /*47d0*/  FADD.FTZ R24, R2, R11 ;  /* 0x0000000b02187221 */ /* 0x000fe20000010000 */
[----:B------:R-:W-:Y:S02]  /*47e0*/  FADD.FTZ R11, R53, R8 ;  /* 0x00000008350b7221 */ /* 0x000fe40000010000 */
[----:B------:R-:W1:Y:S01]  /*47f0*/  MUFU.EX2 R21, R21 ;  /* 0x0000001500157308 */ /* 0x000e620000000800 */
[----:B------:R-:W-:Y:S01]  /*4800*/  FADD.FTZ R9, R61, R24 ;  /* 0x000000183d097221 */ /* 0x000fe20000010000 */
[----:B------:R-:W-:-:S04]  /*4810*/  FADD.FTZ R8, R0, R11 ;  /* 0x0000000b00087221 */ /* 0x000fc80000010000 */
[----:B---3--:R-:W-:Y:S02]  /*4820*/  FADD.FTZ R11, R55, R8 ;  /* 0x00000008370b7221 */ /* 0x008fe40000010000 */
[----:B------:R-:W2:Y:S01]  /*4830*/  MUFU.EX2 R2, R59 ;  /* 0x0000003b00027308 */ /* 0x000ea20000000800 */
[C---:B0-----:R-:W-:Y:S01]  /*4840*/  F2FP.F16.F32.PACK_AB R169, R14.reuse, R55 ;  /* 0x000000370ea9723e */ /* 0x041fe200000000ff */
[----:B------:R-:W-:-:S04]  /*4850*/  FADD.FTZ R8, R14, R11 ;  /* 0x0000000b0e087221 */ /* 0x000fc80000010000 */
[----:B-1----:R-:W-:-:S04]  /*4860*/  FADD.FTZ R11, R21, R8 ;  /* 0x00000008150b7221 */ /* 0x002fc80000010000 */
[C---:B--2---:R-:W-:Y:S01]  /*4870*/  FADD.FTZ R8, R2.reuse, R11 ;  /* 0x0000000b02087221 */ /* 0x044fe20000010000 */
[----:B------:R-:W-:Y:S01]  /*4880*/  F2FP.F16.F32.PACK_AB R171, R2, R21 ;  /* 0x0000001502ab723e */ /* 0x000fe200000000ff */
[----:B------:R-:W-:Y:S01]  /*4890*/  VIADD R11, R74, 0xfffffffe ;  /* 0xfffffffe4a0b7836 */ /* 0x000fe20000000000 */
        /* <DEDUP_REMOVED lines=12> */
.L_x_3932:
[----:B------:R-:W-:-:S11]  /*4960*/  UISETP.NE.AND UP1, UPT, UR5, 0x1, UPT ;  /* 0x000000010500788c */ /* 0x000fd6000bf25270 */
[----:B------:R-:W-:Y:S02]  /*4970*/  @UP1 ULDC.64 UR6, c[0x0][0x9e8] ;  /* 0x00027a0000061ab9 */ /* 0x000fe40000000a00 */
[----:B------:R-:W-:-:S04]  /*4980*/  UIMAD.WIDE.U32 UR10, UR14, UR6, URZ ;  /* 0x000000060e0a72a5 */ /* 0x000fc8000f8e003f */
[----:B------:R-:W-:-:S12]  /*4990*/  @UP1 USHF.R.U32.HI UR14, URZ, UR7, UR11 ;  /* 0x000000073f0e1299 */ /* 0x000fd8000801160b */
.L_x_3933:
[----:B------:R-:W-:-:S04]  /*49a0*/  UIMAD UR5, UR14, UR5, UR5 ;  /* 0x000000050e0572a4 */ /* 0x000fc8000f8e0205 */
[----:B------:R-:W-:-:S04]  /*49b0*/  UISETP.LT.AND UP1, UPT, UR4, UR5, UPT ;  /* 0x000000050400728c */ /* 0x000fc8000bf21270 */
[----:B------:R-:W-:-:S12]  /*49c0*/  USEL UR4, UR4, UR5, UP1 ;  /* 0x0000000504047287 */ /* 0x000fd80008800000 */
.L_x_3931:
        /* <DEDUP_REMOVED lines=63> */
[----:B------:R-:W-:-:S03]  /*4dc0*/  IMAD.MOV.U32 R119, RZ, RZ, RZ ;  /* 0x000000ffff777224 */ /* 0x000fc600078e00ff */
[----:B------:R-:W-:-:S07]  /*4dd0*/  LOP3.LUT R13, RZ, R15, RZ, 0x33, !PT ;  /* 0x0000000fff0d7212 */ /* 0x000fce00078e33ff */
.L_x_3951:
[----:B------:R-:W-:-:S04]  /*4de0*/  UIADD3 UR5, UR37, 0x1, URZ ;  /* 0x0000000125057890 */ /* 0x000fc8000fffe03f */
[----:B------:R-:W-:-:S04]  /*4df0*/  UISETP.NE.AND UP1, UPT, UR5, 0x2, UPT ;  /* 0x000000020500788c */ /* 0x000fc8000bf25270 */
[----:B------:R-:W-:Y:S02]  /*4e00*/  USEL UR38, URZ, 0x1, UP1 ;  /* 0x000000013f267887 */ /* 0x000fe40008800000 */
[----:B------:R-:W-:Y:S02]  /*4e10*/  USEL UR5, UR5, URZ, UP1 ;  /* 0x0000003f05057287 */ /* 0x000fe40008800000 */
[----:B------:R-:W-:Y:S01]  /*4e20*/  ULOP3.LUT UR38, UR36, UR38, URZ, 0x3c, !UPT ;  /* 0x0000002624267292 */ /* 0x000fe2000f8e3c3f */
[----:B------:R-:W-:Y:S11]  /*4e30*/  @!P0 BRA `(.L_x_3935) ;  /* 0x0000000000048947 */ /* 0x000ff60003800000 */
[----:B------:R-:W-:Y:S01]  /*4e40*/  BPT.TRAP 0x1 ;  /* 0x000000040000795c */ /* 0x000fe20000300000 */
.L_x_3935:
[----:B------:R-:W-:Y:S01]  /*4e50*/  ULEA UR6, UR5, UR39, 0x3 ;  /* 0x0000002705067291 */ /* 0x000fe2000f8e183f */
[----:B------:R-:W-:-:S05]  /*4e60*/  IMAD.U32 R10, RZ, RZ, UR38 ;  /* 0x00000026ff0a7e24 */ /* 0x000fca000f8e00ff */
[----:B------:R-:W-:-:S04]  /*4e70*/  SHF.L.U32 R10, R10, 0x1f, RZ ;  /* 0x0000001f0a0a7819 */ /* 0x000fc800000006ff */
[----:B------:R0:W1:Y:S01]  /*4e80*/  SYNCS.PHASECHK.TRANS64.TRYWAIT P1, [UR6+0x30830], R10 ;  /* 0x0308300aff0075a7 */ /* 0x0000620008020146 */
[----:B------:R-:W-:Y:S05]  /*4e90*/  @!P0 BRA `(.L_x_3936) ;  /* 0x0000000000048947 */ /* 0x000fea0003800000 */
[----:B------:R-:W-:Y:S01]  /*4ea0*/  BPT.TRAP 0x1 ;  /* 0x000000040000795c */ /* 0x000fe20000300000 */
.L_x_3936:
[----:B-1----:R-:W-:Y:S05]  /*4eb0*/  @P1 BRA `(.L_x_3937) ;  /* 0x0000000000081947 */ /* 0x002fea0003800000 */
[----:B------:R-:W1:Y:S02]  /*4ec0*/  SYNCS.PHASECHK.TRANS64.TRYWAIT P1, [UR6+0x30830], R10 ;  /* 0x0308300aff0075a7 */ /* 0x000e640008020146 */
[----:B-1----:R-:W-:Y:S05]  /*4ed0*/  @!P1 BRA `(.L_x_3938) ;  /* 0x0000011c00d89947 */ /* 0x002fea0003800000 */
.L_x_3937:
[----:B------:R-:W-:Y:S01]  /*4ee0*/  R2UR UR44, R6 ;  /* 0x00000000062c72ca */ /* 0x000fe200000e0000 */
[----:B------:R-:W-:Y:S01]  /*4ef0*/  UIMAD UR7, UR5, 0x900, UR60 ;  /* 0x00000900050778a4 */ /* 0x000fe2000f8e023c */
[----:B------:R-:W-:Y:S01]  /*4f00*/  R2UR UR45, R7 ;  /* 0x00000000072d72ca */ /* 0x000fe200000e0000 */
[----:B-1----:R-:W-:Y:S01]  /*4f10*/  WARPGROUP.ARRIVE ;  /* 0x00000000000079c5 */ /* 0x002fe20000000000 */
        /* <DEDUP_REMOVED lines=121> */
[----:B------:R-:W-:Y:S01]  /*56b0*/  UIADD3 UR46, UR7, 0x4, URZ ;  /* 0x00000004072e7890 */ /* 0x000fe2000fffe03f */
[----:B------:R-:W-:Y:S01]  /*56c0*/  FMUL.FTZ R119, R119, R2 ;  /* 0x0000000277777220 */ /* 0x000fe20000410000 */
[----:B------:R-:W-:Y:S01]  /*56d0*/  UMOV UR44, UR52 ;  /* 0x00000034002c7c82 */ /* 0x000fe20008000000 */
[----:B------:R-:W-:Y:S01]  /*56e0*/  UMOV UR45, UR53 ;  /* 0x00000035002d7c82 */ /* 0x000fe20008000000 */
[----:B------:R-:W-:Y:S01]  /*56f0*/  UMOV UR47, 0x40000040 ;  /* 0x40000040002f7882 */ /* 0x000fe20000000000 */
[----:B------:R-:W-:-:S02]  /*5700*/  WARPGROUP.DEPBAR.LE gsb0, 0x0 ;  /* 0x00008000000079c5 */ /* 0x000fc40000010000 */
[----:B------:R-:W-:-:S06]  /*5710*/  WARPGROUP.ARRIVE ;  /* 0x00000000000079c5 */ /* 0x000fcc0000000000 */
        /* <DEDUP_REMOVED lines=35> */
.L_x_3939:
[----:B------:R-:W-:Y:S01]  /*5950*/  ULEA UR14, UR37, UR39, 0x3 ;  /* 0x00000027250e7291 */ /* 0x000fe2000f8e183f */
[----:B------:R-:W-:-:S05]  /*5960*/  IMAD.U32 R0, RZ, RZ, UR36 ;  /* 0x00000024ff007e24 */ /* 0x000fca000f8e00ff */
[----:B------:R-:W-:-:S04]  /*5970*/  SHF.L.U32 R0, R0, 0x1f, RZ ;  /* 0x0000001f00007819 */ /* 0x000fc800000006ff */
[----:B------:R1:W2:Y:S01]  /*5980*/  SYNCS.PHASECHK.TRANS64.TRYWAIT P1, [UR14+0x30850], R0 ;  /* 0x03085000ff0075a7 */ /* 0x0002a2000802014e */
[----:B------:R-:W-:Y:S05]  /*5990*/  @!P0 BRA `(.L_x_3940) ;  /* 0x0000000000048947 */ /* 0x000fea0003800000 */
[----:B------:R-:W-:Y:S01]  /*59a0*/  BPT.TRAP 0x1 ;  /* 0x000000040000795c */ /* 0x000fe20000300000 */
.L_x_3940:
[----:B--2---:R-:W-:Y:S05]  /*59b0*/  @P1 BRA `(.L_x_3941) ;  /* 0x0000000000081947 */ /* 0x004fea0003800000 */
[----:B------:R-:W2:Y:S02]  /*59c0*/  SYNCS.PHASECHK.TRANS64.TRYWAIT P1, [UR14+0x30850], R0 ;  /* 0x03085000ff0075a7 */ /* 0x000ea4000802014e */
[----:B--2---:R-:W-:Y:S05]  /*59d0*/  @!P1 BRA `(.L_x_3942) ;  /* 0x0000011400309947 */ /* 0x004fea0003800000 */
.L_x_3941:
[----:B------:R-:W-:Y:S01]  /*59e0*/  UIADD3 UR7, UR39, 0x400, URZ ;  /* 0x0000040027077890 */ /* 0x000fe2000fffe03f */
[----:B------:R-:W-:Y:S01]  /*59f0*/  WARPGROUP.ARRIVE ;  /* 0x00000000000079c5 */ /* 0x000fe20000000000 */
[----:B------:R-:W-:-:S05]  /*5a00*/  UMOV UR11, 0x40000040 ;  /* 0x40000040000b7882 */ /* 0x000fca0000000000 */
[----:B------:R-:W3:Y:S01]  /*5a10*/  S2R R210, SR_TID.X ;  /* 0x0000000000d27919 */ /* 0x000ee20000002100 */
[----:B------:R-:W-:Y:S01]  /*5a20*/  USHF.R.U32.HI UR7, URZ, 0x4, UR7 ;  /* 0x000000043f077899 */ /* 0x000fe20008011607 */
[----:B------:R-:W-:Y:S01]  /*5a30*/  FMUL.FTZ R2, R120, UR4 ;  /* 0x0000000478027c20 */ /* 0x000fe20008410000 */
[----:B------:R-:W-:Y:S02]  /*5a40*/  IMAD.U32 R120, RZ, RZ, UR6 ;  /* 0x00000006ff787e24 */ /* 0x000fe4000f8e00ff */
[----:B-12---:R-:W-:Y:S01]  /*5a50*/  FMUL.FTZ R0, R122, UR4 ;  /* 0x000000047a007c20 */ /* 0x006fe20008410000 */
[----:B------:R-:W-:Y:S01]  /*5a60*/  ULOP3.LUT UR7, UR7, 0x3fff, URZ, 0xc0, !UPT ;  /* 0x00003fff07077892 */ /* 0x000fe2000f8ec03f */
[----:B------:R-:W-:Y:S01]  /*5a70*/  FMUL.FTZ R14, R126, UR4 ;  /* 0x000000047e0e7c20 */ /* 0x000fe20008410000 */
[----:B------:R-:W-:Y:S01]  /*5a80*/  FMUL.FTZ R122, R130, UR4 ;  /* 0x00000004827a7c20 */ /* 0x000fe20008410000 */
[----:B------:R-:W-:Y:S01]  /*5a90*/  FMUL.FTZ R126, R139, UR4 ;  /* 0x000000048b7e7c20 */ /* 0x000fe20008410000 */
[----:B------:R-:W-:Y:S01]  /*5aa0*/  ULOP3.LUT UR7, UR7, 0x3000000, URZ, 0xfc, !UPT ;  /* 0x0300000007077892 */ /* 0x000fe2000f8efc3f */
[----:B0-----:R-:W-:Y:S01]  /*5ab0*/  FMUL.FTZ R10, R123, UR4 ;  /* 0x000000047b0a7c20 */ /* 0x001fe20008410000 */
        /* <DEDUP_REMOVED lines=16> */
[----:B------:R-:W0:Y:S01]  /*5bc0*/  MUFU.TANH R2, R2 ;  /* 0x0000000200027308 */ /* 0x000e220000002400 */
[----:B---3--:R-:W-:-:S07]  /*5bd0*/  LOP3.LUT P1, RZ, R210, 0x7f, RZ, 0xc0, !PT ;  /* 0x0000007fd2ff7812 */ /* 0x008fce000782c0ff */
[----:B------:R-:W1:Y:S08]  /*5be0*/  MUFU.TANH R0, R0 ;  /* 0x0000000000007308 */ /* 0x000e700000002400 */
[----:B------:R-:W2:Y:S01]  /*5bf0*/  MUFU.TANH R10, R10 ;  /* 0x0000000a000a7308 */ /* 0x000ea20000002400 */
[----:B------:R-:W-:-:S05]  /*5c00*/  @!P1 VIADD R120, R120, 0x30840 ;  /* 0x0003084078789836 */ /* 0x000fca0000000000 */
[----:B------:R-:W-:Y:S02]  /*5c10*/  @!P1 PRMT R120, RZ, 0x654, R120 ;  /* 0x00000654ff789816 */ /* 0x000fe40000000078 */
        /* <DEDUP_REMOVED lines=15> */
[----:B------:R-:W-:Y:S01]  /*5d10*/  WARPGROUP.ARRIVE ;  /* 0x00000000000079c5 */ /* 0x000fe20000000000 */
[----:B------:R-:W-:-:S05]  /*5d20*/  IMAD R189, R11, -0x60, RZ ;  /* 0xffffffa00bbd7824 */ /* 0x000fca00078e02ff */
        /* <DEDUP_REMOVED lines=14> */
[----:B------:R-:W-:-:S10]  /*5e10*/  FMUL.FTZ R150, R156, UR4 ;  /* 0x000000049c967c20 */ /* 0x000fd40008410000 */
[----:B------:R-:W-:Y:S01]  /*5e20*/  HGMMA.64x192x16.F32 R24, R176, gdesc[UR8].tnspB, R24, gsb0 ;  /* 0x42e00008b0187df0 */ /* 0x000fe20008000818 */
[----:B------:R-:W-:Y:S01]  /*5e30*/  UIADD3 UR10, UR7, 0x200, URZ ;  /* 0x00000200070a7890 */ /* 0x000fe2000fffe03f */
[----:B------:R-:W-:Y:S01]  /*5e40*/  FMUL.FTZ R141, R158, UR4 ;  /* 0x000000049e8d7c20 */ /* 0x000fe20008410000 */
[----:B------:R-:W-:Y:S01]  /*5e50*/  UMOV UR11, 0x40000040 ;  /* 0x40000040000b7882 */ /* 0x000fe20000000000 */
[----:B------:R-:W-:Y:S01]  /*5e60*/  FMUL.FTZ R140, R159, UR4 ;  /* 0x000000049f8c7c20 */ /* 0x000fe20008410000 */
[----:B------:R-:W-:Y:S01]  /*5e70*/  FMUL.FTZ R156, R161, UR4 ;  /* 0x00000004a19c7c20 */ /* 0x000fe20008410000 */
[----:B------:R-:W-:Y:S01]  /*5e80*/  IADD3 R158, R189, 0x1, R16 ;  /* 0x00000001bd9e7810 */ /* 0x000fe20007ffe010 */
        /* <DEDUP_REMOVED lines=20> */
[----:B------:R-:W0:Y:S01]  /*5fd0*/  MUFU.TANH R176, R176 ;  /* 0x000000b000b07308 */ /* 0x000e220000002400 */
[----:B------:R-:W-:-:S02]  /*5fe0*/  IMAD.IADD R121, R158, 0x1, -R17 ;  /* 0x000000019e797824 */ /* 0x000fc400078e0a11 */
[C---:B------:R-:W-:Y:S02]  /*5ff0*/  IMAD R158, R18.reuse, -0x2, R189 ;  /* 0xfffffffe129e7824 */ /* 0x040fe400078e02bd */
[----:B------:R-:W-:-:S03]  /*6000*/  IMAD R121, R18, -0x2, R121 ;  /* 0xfffffffe12797824 */ /* 0x000fc600078e0279 */
[----:B------:R-:W0:Y:S01]  /*6010*/  MUFU.TANH R177, R177 ;  /* 0x000000b100b17308 */ /* 0x000e220000002400 */
[C---:B------:R-:W-:Y:S02]  /*6020*/  VIADD R164, R121.reuse, UR55 ;  /* 0x0000003779a47c36 */ /* 0x040fe40008000000 */
[----:B------:R-:W-:Y:S02]  /*6030*/  VIADD R162, R121, UR51 ;  /* 0x0000003379a27c36 */ /* 0x000fe40008000000 */
[----:B------:R-:W-:-:S03]  /*6040*/  IMAD.IADD R166, R5, 0x1, R164 ;  /* 0x0000000105a67824 */ /* 0x000fc600078e02a4 */
        /* <DEDUP_REMOVED lines=40> */
[----:B------:R0:W-:Y:S01]  /*62d0*/  @!P1 SYNCS.ARRIVE.TRANS64.RED.A1T0 RZ, [R120+URZ], RZ ;  /* 0x000000ff78ff99a7 */ /* 0x0001e2000810043f */
[----:B------:R-:W-:Y:S01]  /*62e0*/  PLOP3.LUT P1, PT, PT, PT, UP0, 0x40, 0x0 ;  /* 0x000000000000781c */ /* 0x000fe20003f2e808 */
[----:B------:R-:W-:-:S03]  /*62f0*/  IMAD.IADD R168, R5, 0x1, R162 ;  /* 0x0000000105a87824 */ /* 0x000fc600078e02a2 */
[----:B------:R-:W0:Y:S09]  /*6300*/  MUFU.TANH R169, R169 ;  /* 0x000000a900a97308 */ /* 0x000e320000002400 */
        /* <DEDUP_REMOVED lines=13> */
.L_x_3945:
[----:B------:R-:W-:Y:S02]  /*63e0*/  IMAD.U32 R149, RZ, RZ, UR54 ;  /* 0x00000036ff957e24 */ /* 0x000fe4000f8e00ff */
[----:B------:R-:W-:-:S03]  /*63f0*/  IMAD.MOV.U32 R147, RZ, RZ, R21 ;  /* 0x000000ffff937224 */ /* 0x000fc600078e0015 */
[----:B------:R-:W-:-:S13]  /*6400*/  ISETP.NE.AND P1, PT, R149, 0x1, PT ;  /* 0x000000019500780c */ /* 0x000fda0003f25270 */
[----:B0-----:R-:W0:Y:S02]  /*6410*/  @P1 LDC.64 R120, c[0x0][0x9e8] ;  /* 0x00027a00ff781b82 */ /* 0x001e240000000a00 */
[----:B0-----:R-:W-:-:S05]  /*6420*/  @P1 IMAD.HI.U32 R120, R21, R120, RZ ;  /* 0x0000007815781227 */ /* 0x001fca00078e00ff */
[----:B------:R-:W-:-:S07]  /*6430*/  @P1 SHF.R.U32.HI R147, RZ, R121, R120 ;  /* 0x00000079ff931219 */ /* 0x000fce0000011678 */
.L_x_3946:
[----:B------:R-:W-:Y:S05]  /*6440*/  BSYNC B0 ;  /* 0x0000000000007941 */ /* 0x000fea0003800000 */
.L_x_3944:
[----:B------:R-:W-:-:S05]  /*6450*/  IMAD R121, R147, R149, R158 ;  /* 0x0000009593797224 */ /* 0x000fca00078e029e */
[----:B------:R-:W-:Y:S02]  /*6460*/  VIADDMNMX R166, R121, R149, R166, PT ;  /* 0x0000009579a67246 */ /* 0x000fe400038001a6 */
[----:B------:R-:W-:-:S07]  /*6470*/  VIMNMX R168, R168, R121, !PT ;  /* 0x00000079a8a87248 */ /* 0x000fce0007fe0100 */
.L_x_3943:
[C---:B------:R-:W-:Y:S02]  /*6480*/  ISETP.GE.AND P1, PT, R189.reuse, 0x2, PT ;  /* 0x00000002bd00780c */ /* 0x040fe40003f26270 */
[C---:B------:R-:W-:Y:S02]  /*6490*/  ISETP.GE.AND P5, PT, R189.reuse, 0xa, PT ;  /* 0x0000000abd00780c */ /* 0x040fe40003fa6270 */
        /* <DEDUP_REMOVED lines=64> */
[C---:B------:R-:W-:Y:S02]  /*68a0*/  ISETP.GE.AND P4, PT, R189.reuse, 0x3a, PT ;  /* 0x0000003abd00780c */ /* 0x040fe40003f86270 */
        /* <DEDUP_REMOVED lines=26> */
[----:B------:R-:W-:Y:S02]  /*6a50*/  ISETP.GE.AND P3, PT, R189, 0x51, PT ;  /* 0x00000051bd00780c */ /* 0x000fe40003f66270 */
[----:B------:R-:W-:Y:S02]  /*6a60*/  IADD3 R142, R162, 0x8, R5 ;  /* 0x00000008a28e7810 */ /* 0x000fe40007ffe005 */
        /* <DEDUP_REMOVED lines=20> */
[----:B------:R-:W-:-:S04]  /*6bb0*/  ISETP.LT.OR P6, PT, R166, 0x5a, P6 ;  /* 0x0000005aa600780c */ /* 0x000fc800037c1670 */
[----:B------:R-:W-:Y:S02]  /*6bc0*/  FSEL R169, R169, -INF , !P6 ;  /* 0xff800000a9a97808 */ /* 0x000fe40007000000 */
[----:B------:R-:W-:-:S13]  /*6bd0*/  PLOP3.LUT P6, PT, PT, PT, UP0, 0x40, 0x0 ;  /* 0x000000000000781c */ /* 0x000fda0003fce808 */
        /* <DEDUP_REMOVED lines=12> */
.L_x_3949:
[----:B------:R-:W-:Y:S02]  /*6ca0*/  IMAD.U32 R148, RZ, RZ, UR54 ;  /* 0x00000036ff947e24 */ /* 0x000fe4000f8e00ff */
[----:B------:R-:W-:-:S03]  /*6cb0*/  IMAD.MOV.U32 R189, RZ, RZ, R15 ;  /* 0x000000ffffbd7224 */ /* 0x000fc600078e000f */
[----:B------:R-:W-:-:S13]  /*6cc0*/  ISETP.NE.AND P6, PT, R148, 0x1, PT ;  /* 0x000000019400780c */ /* 0x000fda0003fc5270 */
[----:B------:R-:W0:Y:S02]  /*6cd0*/  @P6 LDC.64 R120, c[0x0][0x9e8] ;  /* 0x00027a00ff786b82 */ /* 0x000e240000000a00 */
[----:B0-----:R-:W-:-:S05]  /*6ce0*/  @P6 IMAD.HI.U32 R120, R15, R120, RZ ;  /* 0x000000780f786227 */ /* 0x001fca00078e00ff */
[----:B------:R-:W-:-:S07]  /*6cf0*/  @P6 SHF.R.U32.HI R189, RZ, R121, R120 ;  /* 0x00000079ffbd6219 */ /* 0x000fce0000011678 */
.L_x_3950:
[----:B------:R-:W-:Y:S05]  /*6d00*/  BSYNC B0 ;  /* 0x0000000000007941 */ /* 0x000fea0003800000 */
.L_x_3948:
[----:B------:R-:W-:-:S05]  /*6d10*/  IMAD R121, R189, R148, R158 ;  /* 0x00000094bd797224 */ /* 0x000fca00078e029e */
[----:B------:R-:W-:Y:S02]  /*6d20*/  VIADDMNMX R2, R121, R148, R2, PT ;  /* 0x0000009479027246 */ /* 0x000fe40003800102 */
[----:B------:R-:W-:-:S07]  /*6d30*/  VIMNMX R142, R142, R121, !PT ;  /* 0x000000798e8e7248 */ /* 0x000fce0007fe0100 */
.L_x_3947:
        /* <DEDUP_REMOVED lines=76> */
[----:B------:R-:W0:Y:S01]  /*7200*/  LDC R10, c[0x0][0x988] ;  /* 0x00026200ff0a7b82 */ /* 0x000e220000000800 */
[----:B------:R-:W-:Y:S01]  /*7210*/  ISETP.GT.AND P3, PT, R142, 0x50, !P3 ;  /* 0x000000508e00780c */ /* 0x000fe20005f64270 */
[----:B------:R-:W1:Y:S01]  /*7220*/  SHFL.BFLY PT, R121, R20, 0x2, 0x1f ;  /* 0x0c401f0014797f89 */ /* 0x000e6200000e0000 */
        /* <DEDUP_REMOVED lines=13> */
[----:B-1----:R-:W-:Y:S02]  /*7300*/  FMNMX.FTZ R120, R20, R121, !PT ;  /* 0x0000007914787209 */ /* 0x002fe40007810000 */
[----:B------:R-:W-:-:S02]  /*7310*/  ISETP.LT.OR P1, PT, R2, 0x3a, P1 ;  /* 0x0000003a0200780c */ /* 0x000fc40000f21670 */
[----:B------:R-:W-:Y:S01]  /*7320*/  FSEL R133, R133, -INF , !P5 ;  /* 0xff80000085857808 */ /* 0x000fe20006800000 */
[----:B------:R-:W1:Y:S01]  /*7330*/  SHFL.BFLY PT, R121, R120, 0x1, 0x1f ;  /* 0x0c201f0078797f89 */ /* 0x000e6200000e0000 */
[----:B------:R-:W-:Y:S02]  /*7340*/  FSEL R125, R136, -INF , !P1 ;  /* 0xff800000887d7808 */ /* 0x000fe40004800000 */
[----:B------:R-:W-:-:S04]  /*7350*/  ISETP.NE.AND P1, PT, R206, RZ, PT ;  /* 0x000000ffce00720c */ /* 0x000fc80003f25270 */
[----:B------:R-:W-:-:S04]  /*7360*/  ISETP.GT.AND P1, PT, R142, 0x40, !P1 ;  /* 0x000000408e00780c */ /* 0x000fc80004f24270 */
[----:B------:R-:W-:-:S04]  /*7370*/  ISETP.LT.OR P1, PT, R2, 0x41, P1 ;  /* 0x000000410200780c */ /* 0x000fc80000f21670 */
[----:B------:R-:W-:Y:S02]  /*7380*/  FSEL R139, R139, -INF , !P1 ;  /* 0xff8000008b8b7808 */ /* 0x000fe40004800000 */
[----:B------:R-:W-:-:S04]  /*7390*/  ISETP.NE.AND P1, PT, R208, RZ, PT ;  /* 0x000000ffd000720c */ /* 0x000fc80003f25270 */
[----:B------:R-:W-:Y:S02]  /*73a0*/  ISETP.GT.AND P1, PT, R142, 0x41, !P1 ;  /* 0x000000418e00780c */ /* 0x000fe40004f24270 */
[----:B-1----:R-:W-:Y:S02]  /*73b0*/  FMNMX.FTZ R121, R120, R121, !PT ;  /* 0x0000007978797209 */ /* 0x002fe40007810000 */
        /* <DEDUP_REMOVED lines=14> */
[C---:B0-----:R-:W-:Y:S01]  /*74a0*/  FMUL.FTZ R0, R121.reuse, R10 ;  /* 0x0000000a79007220 */ /* 0x041fe20000410000 */
        /* <DEDUP_REMOVED lines=47> */
[----:B------:R-:W-:Y:S01]  /*77a0*/  IMAD.U32 R134, RZ, RZ, UR14 ;  /* 0x0000000eff867e24 */ /* 0x000fe2000f8e00ff */
[----:B------:R-:W-:-:S02]  /*77b0*/  LOP3.LUT P6, RZ, R210, 0x7f, RZ, 0xc0, !PT ;  /* 0x0000007fd2ff7812 */ /* 0x000fc400078cc0ff */
[----:B------:R-:W-:-:S03]  /*77c0*/  FMNMX.FTZ R20, R135, R20, !PT ;  /* 0x0000001487147209 */ /* 0x000fc60007810000 */
[----:B------:R-:W0:Y:S01]  /*77d0*/  MUFU.EX2 R0, R0 ;  /* 0x0000000000007308 */ /* 0x000e220000000800 */
[----:B------:R-:W-:-:S04]  /*77e0*/  FMNMX.FTZ R20, R137, R20, !PT ;  /* 0x0000001489147209 */ /* 0x000fc80007810000 */
[----:B------:R-:W-:-:S03]  /*77f0*/  FMNMX.FTZ R20, R125, R20, !PT ;  /* 0x000000147d147209 */ /* 0x000fc60007810000 */
[----:B------:R-:W1:Y:S01]  /*7800*/  MUFU.EX2 R188, R188 ;  /* 0x000000bc00bc7308 */ /* 0x000e620000000800 */
[----:B------:R-:W-:-:S04]  /*7810*/  FMNMX.FTZ R20, R139, R20, !PT ;  /* 0x000000148b147209 */ /* 0x000fc80007810000 */
        /* <DEDUP_REMOVED lines=15> */
[C---:B0-----:R-:W-:Y:S01]  /*7910*/  FADD.FTZ R9, R171.reuse, R130 ;  /* 0x00000082ab097221 */ /* 0x041fe20000010000 */
[----:B------:R-:W0:Y:S01]  /*7920*/  SHFL.BFLY PT, R149, R20, 0x2, 0x1f ;  /* 0x0c401f0014957f89 */ /* 0x000e2200000e0000 */
[----:B------:R-:W-:-:S05]  /*7930*/  F2FP.F16.F32.PACK_AB R190, R171, R190 ;  /* 0x000000beabbe723e */ /* 0x000fca00000000ff */
[----:B------:R-:W3:Y:S01]  /*7940*/  MUFU.EX2 R186, R186 ;  /* 0x000000ba00ba7308 */ /* 0x000ee20000000800 */
[----:B-1----:R-:W-:-:S07]  /*7950*/  FADD.FTZ R130, R184, R9 ;  /* 0x00000009b8827221 */ /* 0x002fce0000010000 */
[----:B------:R-:W1:Y:S01]  /*7960*/  MUFU.EX2 R175, R175 ;  /* 0x000000af00af7308 */ /* 0x000e620000000800 */
[----:B--2---:R-:W-:-:S07]  /*7970*/  F2FP.F16.F32.PACK_AB R184, R173, R184 ;  /* 0x000000b8adb8723e */ /* 0x004fce00000000ff */
        /* <DEDUP_REMOVED lines=19> */
[-CC-:B------:R-:W-:Y:S01]  /*7ab0*/  FFMA.FTZ R14, R189, R10.reuse, -R120.reuse ;  /* 0x0000000abd0e7223 */ /* 0x180fe20000010878 */
[-CC-:B------:R-:W-:Y:S01]  /*7ac0*/  FFMA.FTZ R161, R219, R10.reuse, -R120.reuse ;  /* 0x0000000adba17223 */ /* 0x180fe20000010878 */
[-CC-:B------:R-:W-:Y:S01]  /*7ad0*/  FFMA.FTZ R185, R207, R10.reuse, -R120.reuse ;  /* 0x0000000acfb97223 */ /* 0x180fe20000010878 */
[----:B------:R-:W-:Y:S01]  /*7ae0*/  MUFU.EX2 R159, R159 ;  /* 0x0000009f009f7308 */ /* 0x000fe20000000800 */
[-CC-:B------:R-:W-:Y:S01]  /*7af0*/  FFMA.FTZ R20, R217, R10.reuse, -R120.reuse ;  /* 0x0000000ad9147223 */ /* 0x180fe20000010878 */
[-CC-:B------:R-:W-:Y:S01]  /*7b00*/  FFMA.FTZ R187, R191, R10.reuse, -R120.reuse ;  /* 0x0000000abfbb7223 */ /* 0x180fe20000010878 */
[-C--:B------:R-:W-:Y:S01]  /*7b10*/  FFMA.FTZ R3, R127, R10.reuse, -R120 ;  /* 0x0000000a7f037223 */ /* 0x080fe20000010878 */
[----:B------:R-:W-:Y:S01]  /*7b20*/  FADD.FTZ R127, R173, R130 ;  /* 0x00000082ad7f7221 */ /* 0x000fe20000010000 */
[-CC-:B------:R-:W-:Y:S01]  /*7b30*/  FFMA.FTZ R122, R215, R10.reuse, -R120.reuse ;  /* 0x0000000ad77a7223 */ /* 0x180fe20000010878 */
[-CC-:B------:R-:W-:Y:S01]  /*7b40*/  FFMA.FTZ R181, R195, R10.reuse, -R120.reuse ;  /* 0x0000000ac3b57223 */ /* 0x180fe20000010878 */
[-CC-:B------:R-:W-:Y:S01]  /*7b50*/  FFMA.FTZ R124, R213, R10.reuse, -R120.reuse ;  /* 0x0000000ad57c7223 */ /* 0x180fe20000010878 */
[----:B------:R-:W0:Y:S01]  /*7b60*/  MUFU.EX2 R2, R2 ;  /* 0x0000000200027308 */ /* 0x000e220000000800 */
[----:B---3--:R-:W-:Y:S01]  /*7b70*/  FADD.FTZ R132, R186, R127 ;  /* 0x0000007fba847221 */ /* 0x008fe20000010000 */
        /* <DEDUP_REMOVED lines=11> */
[----:B------:R-:W-:Y:S01]  /*7c30*/  FFMA.FTZ R133, R133, R10, -R120 ;  /* 0x0000000a85857223 */ /* 0x000fe20000010878 */
[----:B-1----:R-:W-:-:S02]  /*7c40*/  F2FP.F16.F32.PACK_AB R186, R175, R186 ;  /* 0x000000baafba723e */ /* 0x002fc400000000ff */
[----:B------:R-:W1:Y:S01]  /*7c50*/  MUFU.EX2 R14, R14 ;  /* 0x0000000e000e7308 */ /* 0x000e620000000800 */
[----:B0-----:R-:W-:-:S07]  /*7c60*/  FFMA.FTZ R9, R2, R8, R159 ;  /* 0x0000000802097223 */ /* 0x001fce000001009f */
[----:B------:R-:W0:Y:S01]  /*7c70*/  MUFU.EX2 R161, R161 ;  /* 0x000000a100a17308 */ /* 0x000e220000000800 */
[C---:B--2---:R-:W-:Y:S01]  /*7c80*/  FADD.FTZ R9, R4.reuse, R9 ;  /* 0x0000000904097221 */ /* 0x044fe20000010000 */
[----:B------:R-:W-:Y:S01]  /*7c90*/  F2FP.F16.F32.PACK_AB R189, R4, R159 ;  /* 0x0000009f04bd723e */ /* 0x000fe200000000ff */
[----:B------:R-:W-:-:S05]  /*7ca0*/  IMAD.MOV.U32 R4, RZ, RZ, R121 ;  /* 0x000000ffff047224 */ /* 0x000fca00078e0079 */
[----:B------:R-:W2:Y:S01]  /*7cb0*/  MUFU.EX2 R185, R185 ;  /* 0x000000b900b97308 */ /* 0x000ea20000000800 */
[----:B-1----:R-:W-:Y:S01]  /*7cc0*/  FADD.FTZ R130, R14, R9 ;  /* 0x000000090e827221 */ /* 0x002fe20000010000 */
[----:B------:R-:W-:-:S04]  /*7cd0*/  FADD.FTZ R9, R175, R132 ;  /* 0x00000084af097221 */ /* 0x000fc80000010000 */
[----:B------:R-:W-:Y:S01]  /*7ce0*/  FADD.FTZ R132, R180, R9 ;  /* 0x00000009b4847221 */ /* 0x000fe20000010000 */
[----:B------:R-:W-:Y:S01]  /*7cf0*/  F2FP.F16.F32.PACK_AB R180, R131, R180 ;  /* 0x000000b483b4723e */ /* 0x000fe200000000ff */
[----:B------:R-:W1:Y:S01]  /*7d00*/  MUFU.EX2 R20, R20 ;  /* 0x0000001400147308 */ /* 0x000e620000000800 */
[----:B0-----:R-:W-:Y:S01]  /*7d10*/  FADD.FTZ R130, R161, R130 ;  /* 0x00000082a1827221 */ /* 0x001fe20000010000 */
[----:B------:R-:W-:Y:S01]  /*7d20*/  FADD.FTZ R135, R131, R132 ;  /* 0x0000008483877221 */ /* 0x000fe20000010000 */
[----:B------:R-:W-:-:S05]  /*7d30*/  F2FP.F16.F32.PACK_AB R191, R161, R14 ;  /* 0x0000000ea1bf723e */ /* 0x000fca00000000ff */
[----:B------:R-:W0:Y:S01]  /*7d40*/  MUFU.EX2 R187, R187 ;  /* 0x000000bb00bb7308 */ /* 0x000e220000000800 */
[----:B--2---:R-:W-:Y:S01]  /*7d50*/  FADD.FTZ R9, R185, R130 ;  /* 0x00000082b9097221 */ /* 0x004fe20000010000 */
[----:B------:R-:W-:Y:S02]  /*7d60*/  @!P6 VIADD R130, R134, 0x30860 ;  /* 0x000308608682e836 */ /* 0x000fe40000000000 */
[----:B------:R-:W-:Y:S01]  /*7d70*/  FADD.FTZ R134, R182, R135 ;  /* 0x00000087b6867221 */ /* 0x000fe20000010000 */
[----:B------:R-:W-:Y:S02]  /*7d80*/  F2FP.F16.F32.PACK_AB R182, R147, R182 ;  /* 0x000000b693b6723e */ /* 0x000fe400000000ff */
[----:B------:R-:W-:Y:S01]  /*7d90*/  @!P6 PRMT R135, RZ, 0x654, R130 ;  /* 0x00000654ff87e816 */ /* 0x000fe20000000082 */
[----:B------:R-:W2:Y:S01]  /*7da0*/  MUFU.EX2 R122, R122 ;  /* 0x0000007a007a7308 */ /* 0x000ea20000000800 */
[C---:B-1----:R-:W-:Y:S01]  /*7db0*/  FADD.FTZ R132, R20.reuse, R9 ;  /* 0x0000000914847221 */ /* 0x042fe20000010000 */
[-C--:B------:R-:W-:Y:S01]  /*7dc0*/  FFMA.FTZ R130, R123, R10.reuse, -R120 ;  /* 0x0000000a7b827223 */ /* 0x080fe20000010878 */
[----:B------:R-:W-:Y:S01]  /*7dd0*/  FADD.FTZ R123, R147, R134 ;  /* 0x00000086937b7221 */ /* 0x000fe20000010000 */
[----:B------:R-:W-:Y:S01]  /*7de0*/  FFMA.FTZ R120, R179, R10, -R120 ;  /* 0x0000000ab3787223 */ /* 0x000fe20000010878 */
[----:B------:R1:W-:Y:S01]  /*7df0*/  @!P6 SYNCS.ARRIVE.TRANS64.RED.A1T0 RZ, [R135+URZ], RZ ;  /* 0x000000ff87ffe9a7 */ /* 0x0003e2000810043f */
[----:B------:R-:W-:Y:S01]  /*7e00*/  F2FP.F16.F32.PACK_AB R185, R20, R185 ;  /* 0x000000b914b9723e */ /* 0x000fe200000000ff */
[----:B------:R-:W-:Y:S01]  /*7e10*/  FADD.FTZ R134, R176, R123 ;  /* 0x0000007bb0867221 */ /* 0x000fe20000010000 */
[----:B------:R-:W3:Y:S01]  /*7e20*/  MUFU.EX2 R181, R181 ;  /* 0x000000b500b57308 */ /* 0x000ee20000000800 */
[----:B0-----:R-:W-:Y:S01]  /*7e30*/  FADD.FTZ R9, R187, R132 ;  /* 0x00000084bb097221 */ /* 0x001fe20000010000 */
[C---:B------:R-:W-:Y:S01]  /*7e40*/  F2FP.F16.F32.PACK_AB R176, R143.reuse, R176 ;  /* 0x000000b08fb0723e */ /* 0x040fe200000000ff */
[----:B------:R-:W-:-:S05]  /*7e50*/  FADD.FTZ R123, R143, R134 ;  /* 0x000000868f7b7221 */ /* 0x000fca0000010000 */
[----:B------:R-:W0:Y:S01]  /*7e60*/  MUFU.EX2 R124, R124 ;  /* 0x0000007c007c7308 */ /* 0x000e220000000800 */
[C---:B--2---:R-:W-:Y:S01]  /*7e70*/  FADD.FTZ R132, R122.reuse, R9 ;  /* 0x000000097a847221 */ /* 0x044fe20000010000 */
[----:B------:R-:W-:-:S06]  /*7e80*/  F2FP.F16.F32.PACK_AB R187, R122, R187 ;  /* 0x000000bb7abb723e */ /* 0x000fcc00000000ff */
[----:B------:R-:W2:Y:S01]  /*7e90*/  MUFU.EX2 R178, R178 ;  /* 0x000000b200b27308 */ /* 0x000ea20000000800 */
[----:B---3--:R-:W-:-:S07]  /*7ea0*/  FADD.FTZ R9, R181, R132 ;  /* 0x00000084b5097221 */ /* 0x008fce0000010000 */
[----:B------:R-:W3:Y:S01]  /*7eb0*/  MUFU.EX2 R183, R183 ;  /* 0x000000b700b77308 */ /* 0x000ee20000000800 */
[C---:B0-----:R-:W-:Y:S01]  /*7ec0*/  FADD.FTZ R132, R124.reuse, R9 ;  /* 0x000000097c847221 */ /* 0x041fe20000010000 */
[----:B------:R-:W-:-:S06]  /*7ed0*/  F2FP.F16.F32.PACK_AB R181, R124, R181 ;  /* 0x000000b57cb5723e */ /* 0x000fcc00000000ff */
[----:B------:R-:W0:Y:S01]  /*7ee0*/  MUFU.EX2 R145, R145 ;  /* 0x0000009100917308 */ /* 0x000e220000000800 */
[----:B--2---:R-:W-:-:S07]  /*7ef0*/  FADD.FTZ R134, R178, R123 ;  /* 0x0000007bb2867221 */ /* 0x004fce0000010000 */
[----:B------:R-:W2:Y:S01]  /*7f00*/  MUFU.EX2 R126, R126 ;  /* 0x0000007e007e7308 */ /* 0x000ea20000000800 */
[----:B---3--:R-:W-:-:S07]  /*7f10*/  FADD.FTZ R9, R183, R132 ;  /* 0x00000084b7097221 */ /* 0x008fce0000010000 */
[----:B------:R-:W3:Y:S01]  /*7f20*/  MUFU.EX2 R172, R172 ;  /* 0x000000ac00ac7308 */ /* 0x000ee20000000800 */
[C---:B0-----:R-:W-:Y:S01]  /*7f30*/  FADD.FTZ R123, R145.reuse, R134 ;  /* 0x00000086917b7221 */ /* 0x041fe20000010000 */
[----:B------:R-:W-:-:S06]  /*7f40*/  F2FP.F16.F32.PACK_AB R178, R145, R178 ;  /* 0x000000b291b2723e */ /* 0x000fcc00000000ff */
[----:B------:R-:W0:Y:S01]  /*7f50*/  MUFU.EX2 R3, R3 ;  /* 0x0000000300037308 */ /* 0x000e220000000800 */
[C---:B--2---:R-:W-:Y:S01]  /*7f60*/  FADD.FTZ R132, R126.reuse, R9 ;  /* 0x000000097e847221 */ /* 0x044fe20000010000 */
[----:B------:R-:W-:-:S06]  /*7f70*/  F2FP.F16.F32.PACK_AB R183, R126, R183 ;  /* 0x000000b77eb7723e */ /* 0x000fcc00000000ff */
[----:B------:R-:W2:Y:S01]  /*7f80*/  MUFU.EX2 R151, R151 ;  /* 0x0000009700977308 */ /* 0x000ea20000000800 */
[----:B---3--:R-:W-:-:S07]  /*7f90*/  FADD.FTZ R134, R172, R123 ;  /* 0x0000007bac867221 */ /* 0x008fce0000010000 */
[----:B------:R-:W3:Y:S01]  /*7fa0*/  MUFU.EX2 R128, R128 ;  /* 0x0000008000807308 */ /* 0x000ee20000000800 */
[----:B0-----:R-:W-:-:S07]  /*7fb0*/  FADD.FTZ R9, R3, R132 ;  /* 0x0000008403097221 */ /* 0x001fce0000010000 */
        /* <DEDUP_REMOVED lines=8> */
[----:B--2---:R-:W-:-:S07]  /*8040*/  FADD.FTZ R132, R8, R9 ;  /* 0x0000000908847221 */ /* 0x004fce0000010000 */
[----:B------:R-:W2:Y:S01]  /*8050*/  MUFU.EX2 R168, R168 ;  /* 0x000000a800a87308 */ /* 0x000ea20000000800 */
[C---:B---3--:R-:W-:Y:S01]  /*8060*/  FADD.FTZ R9, R153.reuse, R134 ;  /* 0x0000008699097221 */ /* 0x048fe20000010000 */
[----:B------:R-:W-:-:S06]  /*8070*/  F2FP.F16.F32.PACK_AB R174, R153, R174 ;  /* 0x000000ae99ae723e */ /* 0x000fcc00000000ff */
        /* <DEDUP_REMOVED lines=15> */
[----:B------:R3:W4:Y:S01]  /*8170*/  MUFU.EX2 R138, R177 ;  /* 0x000000b1008a7308 */ /* 0x0007220000000800 */
[----:B0-----:R-:W-:-:S07]  /*8180*/  FADD.FTZ R123, R136, R9 ;  /* 0x00000009887b7221 */ /* 0x001fce0000010000 */
[----:B------:R-:W0:Y:S01]  /*8190*/  MUFU.EX2 R167, R167 ;  /* 0x000000a700a77308 */ /* 0x000e220000000800 */
[C---:B--2---:R-:W-:Y:S01]  /*81a0*/  FADD.FTZ R123, R129.reuse, R123 ;  /* 0x0000007b817b7221 */ /* 0x044fe20000010000 */
[----:B---3--:R-:W-:Y:S01]  /*81b0*/  F2FP.F16.F32.PACK_AB R177, R128, R3 ;  /* 0x0000000380b1723e */ /* 0x008fe200000000ff */
[----:B------:R-:W-:Y:S01]  /*81c0*/  IMAD.MOV.U32 R3, RZ, RZ, R149 ;  /* 0x000000ffff037224 */ /* 0x000fe200078e0095 */
[----:B------:R-:W-:-:S04]  /*81d0*/  F2FP.F16.F32.PACK_AB R175, R129, R136 ;  /* 0x0000008881af723e */ /* 0x000fc800000000ff */
[----:B------:R-:W2:Y:S01]  /*81e0*/  MUFU.EX2 R134, R133 ;  /* 0x0000008500867308 */ /* 0x000ea20000000800 */
[----:B----4-:R-:W-:-:S07]  /*81f0*/  FADD.FTZ R123, R138, R123 ;  /* 0x0000007b8a7b7221 */ /* 0x010fce0000010000 */
[----:B------:R-:W3:Y:S01]  /*8200*/  MUFU.EX2 R157, R157 ;  /* 0x0000009d009d7308 */ /* 0x000ee20000000800 */
[C---:B0-----:R-:W-:Y:S01]  /*8210*/  FADD.FTZ R123, R167.reuse, R123 ;  /* 0x0000007ba77b7221 */ /* 0x041fe20000010000 */
[----:B------:R-:W-:-:S06]  /*8220*/  F2FP.F16.F32.PACK_AB R169, R167, R138 ;  /* 0x0000008aa7a9723e */ /* 0x000fcc00000000ff */
[----:B------:R-:W0:Y:S01]  /*8230*/  MUFU.EX2 R120, R120 ;  /* 0x0000007800787308 */ /* 0x000e220000000800 */
[----:B--2---:R-:W-:Y:S01]  /*8240*/  FADD.FTZ R123, R134, R123 ;  /* 0x0000007b867b7221 */ /* 0x004fe20000010000 */
[C---:B---3--:R-:W-:Y:S01]  /*8250*/  FADD.FTZ R9, R157.reuse, R132 ;  /* 0x000000849d097221 */ /* 0x048fe20000010000 */
[----:B------:R-:W-:Y:S02]  /*8260*/  F2FP.F16.F32.PACK_AB R170, R157, R170 ;  /* 0x000000aa9daa723e */ /* 0x000fe400000000ff */
[C---:B0-----:R-:W-:Y:S01]  /*8270*/  FADD.FTZ R8, R120.reuse, R123 ;  /* 0x0000007b78087221 */ /* 0x041fe20000010000 */
[----:B------:R-:W-:Y:S01]  /*8280*/  F2FP.F16.F32.PACK_AB R171, R120, R134 ;  /* 0x0000008678ab723e */ /* 0x000fe200000000ff */
[----:B-1----:R-:W-:Y:S06]  /*8290*/  @P1 BRA `(.L_x_3951) ;  /* 0xffffffc800d01947 */ /* 0x002fec000383ffff */
[----:B------:R-:W-:Y:S01]  /*82a0*/  IMAD.MOV.U32 R3, RZ, RZ, R149 ;  /* 0x000000ffff037224 */ /* 0x000fe200078e0095 */
[----:B------:R-:W-:Y:S01]  /*82b0*/  UMOV UR37, UR5 ;  /* 0x0000000500257c82 */ /* 0x000fe20008000000 */
[----:B------:R-:W-:Y:S01]  /*82c0*/  IMAD.MOV.U32 R4, RZ, RZ, R121 ;  /* 0x000000ffff047224 */ /* 0x000fe200078e0079 */
[----:B------:R-:W-:-:S06]  /*82d0*/  UMOV UR36, UR38 ;  /* 0x0000002600247c82 */ /* 0x000fcc0008000000 */
.L_x_3934:
        /* <DEDUP_REMOVED lines=8> */
[----:B------:R-:W-:Y:S11]  /*8360*/  @P1 BRA `(.L_x_3952) ;  /* 0x0000000000441947 */ /* 0x000ff60003800000 */
        /* <DEDUP_REMOVED lines=10> */
.L_x_3953:
[----:B------:R-:W-:-:S11]  /*8410*/  UISETP.NE.AND UP1, UPT, UR14, 0x1, UPT ;  /* 0x000000010e00788c */ /* 0x000fd6000bf25270 */
[----:B------:R-:W-:Y:S02]  /*8420*/  @UP1 ULDC.64 UR4, c[0x0][0x9e8] ;  /* 0x00027a0000041ab9 */ /* 0x000fe40000000a00 */
[----:B------:R-:W-:-:S04]  /*8430*/  UIMAD.WIDE.U32 UR6, UR10, UR4, URZ ;  /* 0x000000040a0672a5 */ /* 0x000fc8000f8e003f */
[----:B------:R-:W-:-:S12]  /*8440*/  @UP1 USHF.R.U32.HI UR10, URZ, UR5, UR7 ;  /* 0x000000053f0a1299 */ /* 0x000fd80008011607 */
.L_x_3954:
[----:B------:R-:W-:-:S04]  /*8450*/  UIMAD UR10, UR10, UR14, URZ ;  /* 0x0000000e0a0a72a4 */ /* 0x000fc8000f8e023f */
[----:B------:R-:W-:-:S04]  /*8460*/  UISETP.LT.AND UP1, UPT, UR11, UR10, UPT ;  /* 0x0000000a0b00728c */ /* 0x000fc8000bf21270 */
[----:B------:R-:W-:-:S12]  /*8470*/  USEL UR11, UR11, UR10, !UP1 ;  /* 0x0000000a0b0b7287 */ /* 0x000fd8000c800000 */
.L_x_3952:
        /* <DEDUP_REMOVED lines=13> */
.L_x_3964:
[----:B------:R-:W-:-:S04]  /*8550*/  UIADD3 UR6, UR4, 0x1, URZ ;  /* 0x0000000104067890 */ /* 0x000fc8000fffe03f */
[----:B------:R-:W-:-:S04]  /*8560*/  UISETP.NE.AND UP1, UPT, UR6, 0x2, UPT ;  /* 0x000000020600788c */ /* 0x000fc8000bf25270 */
[----:B------:R-:W-:Y:S02]  /*8570*/  USEL UR36, URZ, 0x1, UP1 ;  /* 0x000000013f247887 */ /* 0x000fe40008800000 */
[----:B------:R-:W-:Y:S02]  /*8580*/  USEL UR37, UR6, URZ, UP1 ;  /* 0x0000003f06257287 */ /* 0x000fe40008800000 */
[----:B------:R-:W-:Y:S01]  /*8590*/  ULOP3.LUT UR36, UR38, UR36, URZ, 0x3c, !UPT ;  /* 0x0000002426247292 */ /* 0x000fe2000f8e3c3f */
[----:B------:R-:W-:Y:S11]  /*85a0*/  @!P0 BRA `(.L_x_3956) ;  /* 0x0000000000048947 */ /* 0x000ff60003800000 */
[----:B------:R-:W-:Y:S01]  /*85b0*/  BPT.TRAP 0x1 ;  /* 0x000000040000795c */ /* 0x000fe20000300000 */
.L_x_3956:
[----:B------:R-:W-:Y:S01]  /*85c0*/  ULEA UR6, UR37, UR39, 0x3 ;  /* 0x0000002725067291 */ /* 0x000fe2000f8e183f */
[----:B------:R-:W-:-:S05]  /*85d0*/  IMAD.U32 R3, RZ, RZ, UR36 ;  /* 0x00000024ff037e24 */ /* 0x000fca000f8e00ff */
[----:B------:R-:W-:-:S04]  /*85e0*/  SHF.L.U32 R3, R3, 0x1f, RZ ;  /* 0x0000001f03037819 */ /* 0x000fc800000006ff */
[----:B------:R0:W1:Y:S01]  /*85f0*/  SYNCS.PHASECHK.TRANS64.TRYWAIT P1, [UR6+0x30830], R3 ;  /* 0x03083003ff0075a7 */ /* 0x0000620008020146 */
[----:B------:R-:W-:Y:S05]  /*8600*/  @!P0 BRA `(.L_x_3957) ;  /* 0x0000000000048947 */ /* 0x000fea0003800000 */
[----:B------:R-:W-:Y:S01]  /*8610*/  BPT.TRAP 0x1 ;  /* 0x000000040000795c */ /* 0x000fe20000300000 */
.L_x_3957:
[----:B-1----:R-:W-:Y:S05]  /*8620*/  @P1 BRA `(.L_x_3958) ;  /* 0x0000000000081947 */ /* 0x002fea0003800000 */
[----:B------:R-:W1:Y:S02]  /*8630*/  SYNCS.PHASECHK.TRANS64.TRYWAIT P1, [UR6+0x30830], R3 ;  /* 0x03083003ff0075a7 */ /* 0x000e640008020146 */
[----:B-1----:R-:W-:Y:S05]  /*8640*/  @!P1 BRA `(.L_x_3959) ;  /* 0x000000e8002c9947 */ /* 0x002fea0003800000 */
.L_x_3958:
        /* <DEDUP_REMOVED lines=167> */
.L_x_3960:
[----:B------:R-:W-:Y:S01]  /*90c0*/  ULEA UR7, UR4, UR39, 0x3 ;  /* 0x0000002704077291 */ /* 0x000fe2000f8e183f */
[----:B------:R-:W-:-:S05]  /*90d0*/  IMAD.U32 R0, RZ, RZ, UR38 ;  /* 0x00000026ff007e24 */ /* 0x000fca000f8e00ff */
[----:B------:R-:W-:-:S04]  /*90e0*/  SHF.L.U32 R0, R0, 0x1f, RZ ;  /* 0x0000001f00007819 */ /* 0x000fc800000006ff */
[----:B------:R2:W3:Y:S01]  /*90f0*/  SYNCS.PHASECHK.TRANS64.TRYWAIT P1, [UR7+0x30850], R0 ;  /* 0x03085000ff0075a7 */ /* 0x0004e20008020147 */
[----:B------:R-:W-:Y:S05]  /*9100*/  @!P0 BRA `(.L_x_3961) ;  /* 0x0000000000048947 */ /* 0x000fea0003800000 */
[----:B------:R-:W-:Y:S01]  /*9110*/  BPT.TRAP 0x1 ;  /* 0x000000040000795c */ /* 0x000fe20000300000 */
.L_x_3961:
[----:B---3--:R-:W-:Y:S05]  /*9120*/  @P1 BRA `(.L_x_3962) ;  /* 0x0000000000081947 */ /* 0x008fea0003800000 */
[----:B------:R-:W3:Y:S02]  /*9130*/  SYNCS.PHASECHK.TRANS64.TRYWAIT P1, [UR7+0x30850], R0 ;  /* 0x03085000ff0075a7 */ /* 0x000ee40008020147 */
[----:B---3--:R-:W-:Y:S05]  /*9140*/  @!P1 BRA `(.L_x_3963) ;  /* 0x000000dc00849947 */ /* 0x008fea0003800000 */
.L_x_3962:
        /* <DEDUP_REMOVED lines=9> */
[----:B------:R-:W2:Y:S01]  /*91e0*/  MUFU.TANH R2, R2 ;  /* 0x0000000200027308 */ /* 0x000ea20000002400 */
[----:B------:R-:W-:Y:S01]  /*91f0*/  FMUL.FTZ R207, R136, UR5 ;  /* 0x0000000588cf7c20 */ /* 0x000fe20008410000 */
[----:B------:R-:W-:Y:S01]  /*9200*/  FMUL.FTZ R209, R137, UR5 ;  /* 0x0000000589d17c20 */ /* 0x000fe20008410000 */
[----:B------:R-:W-:Y:S01]  /*9210*/  ULOP3.LUT UR10, UR10, 0x3000000, URZ, 0xfc, !UPT ;  /* 0x030000000a0a7892 */ /* 0x000fe2000f8efc3f */
[----:B------:R-:W-:Y:S01]  /*9220*/  FMUL.FTZ R211, R140, UR5 ;  /* 0x000000058cd37c20 */ /* 0x000fe20008410000 */
[----:B------:R-:W-:Y:S01]  /*9230*/  FMUL.FTZ R213, R141, UR5 ;  /* 0x000000058dd57c20 */ /* 0x000fe20008410000 */
[----:B------:R-:W-:Y:S01]  /*9240*/  FMUL.FTZ R215, R144, UR5 ;  /* 0x0000000590d77c20 */ /* 0x000fe20008410000 */
[----:B------:R-:W-:Y:S01]  /*9250*/  UIMAD UR4, UR4, 0x900, UR10 ;  /* 0x00000900040478a4 */ /* 0x000fe2000f8e020a */
[----:B------:R-:W0:Y:S01]  /*9260*/  MUFU.TANH R3, R3 ;  /* 0x0000000300037308 */ /* 0x000e220000002400 */
        /* <DEDUP_REMOVED lines=9> */
[----:B--2---:R-:W-:Y:S01]  /*9300*/  FMNMX.FTZ R0, R2, R13, !PT ;  /* 0x0000000d02007209 */ /* 0x004fe20007810000 */
[----:B------:R-:W-:Y:S01]  /*9310*/  UMOV UR11, 0x40000040 ;  /* 0x40000040000b7882 */ /* 0x000fe20000000000 */
[----:B------:R-:W-:Y:S01]  /*9320*/  MUFU.TANH R193, R193 ;  /* 0x000000c100c17308 */ /* 0x000fe20000002400 */
[----:B------:R-:W-:Y:S01]  /*9330*/  FMUL.FTZ R223, R156, UR5 ;  /* 0x000000059cdf7c20 */ /* 0x000fe20008410000 */
[----:B------:R-:W-:Y:S01]  /*9340*/  FMUL.FTZ R123, R127, UR5 ;  /* 0x000000057f7b7c20 */ /* 0x000fe20008410000 */
[----:B------:R-:W-:Y:S01]  /*9350*/  FMUL.FTZ R157, R157, UR5 ;  /* 0x000000059d9d7c20 */ /* 0x000fe20008410000 */
[----:B------:R-:W-:Y:S01]  /*9360*/  FMUL.FTZ R225, R160, UR5 ;  /* 0x00000005a0e17c20 */ /* 0x000fe20008410000 */
[----:B0-----:R-:W-:Y:S01]  /*9370*/  FMNMX.FTZ R0, R3, R0, !PT ;  /* 0x0000000003007209 */ /* 0x001fe20007810000 */
        /* <DEDUP_REMOVED lines=21> */
[----:B------:R-:W0:Y:S01]  /*94d0*/  LDC R10, c[0x0][0x988] ;  /* 0x00026200ff0a7b82 */ /* 0x000e220000000800 */
[----:B------:R-:W-:Y:S01]  /*94e0*/  FMUL.FTZ R167, R167, UR5 ;  /* 0x00000005a7a77c20 */ /* 0x000fe20008410000 */
[----:B------:R-:W1:Y:S01]  /*94f0*/  S2R R192, SR_TID.X ;  /* 0x0000000000c07919 */ /* 0x000e620000002100 */
[----:B------:R-:W-:-:S02]  /*9500*/  UMOV UR38, UR36 ;  /* 0x0000002400267c82 */ /* 0x000fc40008000000 */
[----:B------:R-:W-:Y:S08]  /*9510*/  MUFU.TANH R211, R211 ;  /* 0x000000d300d37308 */ /* 0x000ff00000002400 */
[----:B------:R-:W-:Y:S08]  /*9520*/  MUFU.TANH R213, R213 ;  /* 0x000000d500d57308 */ /* 0x000ff00000002400 */
[----:B------:R-:W-:Y:S08]  /*9530*/  MUFU.TANH R215, R215 ;  /* 0x000000d700d77308 */ /* 0x000ff00000002400 */
[----:B------:R-:W-:Y:S01]  /*9540*/  MUFU.TANH R217, R217 ;  /* 0x000000d900d97308 */ /* 0x000fe20000002400 */
[----:B-1----:R-:W-:-:S07]  /*9550*/  LOP3.LUT P1, RZ, R192, 0x7f, RZ, 0xc0, !PT ;  /* 0x0000007fc0ff7812 */ /* 0x002fce000782c0ff */
[----:B------:R-:W1:Y:S08]  /*9560*/  MUFU.TANH R15, R15 ;  /* 0x0000000f000f7308 */ /* 0x000e700000002400 */
[----:B------:R-:W-:Y:S08]  /*9570*/  MUFU.TANH R219, R219 ;  /* 0x000000db00db7308 */ /* 0x000ff00000002400 */
[----:B------:R-:W2:Y:S01]  /*9580*/  MUFU.TANH R21, R21 ;  /* 0x0000001500157308 */ /* 0x000ea20000002400 */
[----:B-1----:R-:W-:-:S07]  /*9590*/  FMNMX.FTZ R20, R15, R12, !PT ;  /* 0x0000000c0f147209 */ /* 0x002fce0007810000 */
[----:B------:R-:W-:Y:S08]  /*95a0*/  MUFU.TANH R221, R221 ;  /* 0x000000dd00dd7308 */ /* 0x000ff00000002400 */
[----:B------:R-:W1:Y:S01]  /*95b0*/  MUFU.TANH R121, R121 ;  /* 0x0000007900797308 */ /* 0x000e620000002400 */
[----:B--2---:R-:W-:-:S07]  /*95c0*/  FMNMX.FTZ R20, R21, R20, !PT ;  /* 0x0000001415147209 */ /* 0x004fce0007810000 */
[----:B------:R-:W-:Y:S08]  /*95d0*/  MUFU.TANH R223, R223 ;  /* 0x000000df00df7308 */ /* 0x000ff00000002400 */
[----:B------:R-:W2:Y:S01]  /*95e0*/  MUFU.TANH R123, R123 ;  /* 0x0000007b007b7308 */ /* 0x000ea20000002400 */
[----:B-1----:R-:W-:-:S07]  /*95f0*/  FMNMX.FTZ R20, R121, R20, !PT ;  /* 0x0000001479147209 */ /* 0x002fce0007810000 */
[----:B------:R-:W-:Y:S08]  /*9600*/  MUFU.TANH R157, R157 ;  /* 0x0000009d009d7308 */ /* 0x000ff00000002400 */
[----:B------:R-:W-:Y:S01]  /*9610*/  MUFU.TANH R225, R225 ;  /* 0x000000e100e17308 */ /* 0x000fe20000002400 */
[----:B--2---:R-:W-:-:S07]  /*9620*/  FMNMX.FTZ R20, R123, R20, !PT ;  /* 0x000000147b147209 */ /* 0x004fce0007810000 */
        /* <DEDUP_REMOVED lines=40> */
[----:B------:R-:W3:Y:S01]  /*98b0*/  MUFU.TANH R125, R125 ;  /* 0x0000007d007d7308 */ /* 0x000ee20000002400 */
[----:B-1----:R-:W-:-:S04]  /*98c0*/  FMNMX.FTZ R0, R185, R0, !PT ;  /* 0x00000000b9007209 */ /* 0x002fc80007810000 */
[----:B--2---:R-:W-:-:S04]  /*98d0*/  FMNMX.FTZ R0, R187, R0, !PT ;  /* 0x00000000bb007209 */ /* 0x004fc80007810000 */
[----:B------:R-:W-:-:S04]  /*98e0*/  FMNMX.FTZ R0, R189, R0, !PT ;  /* 0x00000000bd007209 */ /* 0x000fc80007810000 */
[----:B------:R-:W-:Y:S02]  /*98f0*/  FMNMX.FTZ R0, R191, R0, !PT ;  /* 0x00000000bf007209 */ /* 0x000fe40007810000 */
[----:B---3--:R-:W-:Y:S02]  /*9900*/  FMNMX.FTZ R20, R125, R20, !PT ;  /* 0x000000147d147209 */ /* 0x008fe40007810000 */
        /* <DEDUP_REMOVED lines=45> */
[----:B------:R-:W-:-:S05]  /*9be0*/  FMNMX.FTZ R0, R165, R0, !PT ;  /* 0x00000000a5007209 */ /* 0x000fca0007810000 */
[----:B------:R-:W1:Y:S02]  /*9bf0*/  SHFL.BFLY PT, R229, R0, 0x2, 0x1f ;  /* 0x0c401f0000e57f89 */ /* 0x000e6400000e0000 */
[----:B-1----:R-:W-:-:S05]  /*9c00*/  FMNMX.FTZ R229, R0, R229, !PT ;  /* 0x000000e500e57209 */ /* 0x002fca0007810000 */
[----:B------:R-:W1:Y:S02]  /*9c10*/  SHFL.BFLY PT, R4, R229, 0x1, 0x1f ;  /* 0x0c201f00e5047f89 */ /* 0x000e6400000e0000 */
[----:B-1----:R-:W-:-:S05]  /*9c20*/  FMNMX.FTZ R4, R229, R4, !PT ;  /* 0x00000004e5047209 */ /* 0x002fca0007810000 */
[C---:B0-----:R-:W-:Y:S01]  /*9c30*/  FMUL.FTZ R14, R4.reuse, R10 ;  /* 0x0000000a040e7220 */ /* 0x041fe20000410000 */
[----:B------:R-:W-:-:S03]  /*9c40*/  FADD.FTZ R13, -R4, R13 ;  /* 0x0000000d040d7221 */ /* 0x000fc60000010100 */
[-CC-:B------:R-:W-:Y:S01]  /*9c50*/  FFMA.FTZ R188, R3, R10.reuse, -R14.reuse ;  /* 0x0000000a03bc7223 */ /* 0x180fe2000001080e */
        /* <DEDUP_REMOVED lines=15> */
[----:B------:R-:W-:-:S07]  /*9d50*/  FFMA.FTZ R165, R165, R10, -R14 ;  /* 0x0000000aa5a57223 */ /* 0x000fce000001080e */
[----:B------:R-:W1:Y:S08]  /*9d60*/  MUFU.EX2 R188, R188 ;  /* 0x000000bc00bc7308 */ /* 0x000e700000000800 */
[----:B------:R-:W2:Y:S01]  /*9d70*/  MUFU.EX2 R190, R190 ;  /* 0x000000be00be7308 */ /* 0x000ea20000000800 */
[----:B0-----:R-:W-:-:S07]  /*9d80*/  FFMA.FTZ R9, R0, R9, R13 ;  /* 0x0000000900097223 */ /* 0x001fce000001000d */
[----:B------:R-:W-:Y:S01]  /*9d90*/  MUFU.EX2 R184, R184 ;  /* 0x000000b800b87308 */ /* 0x000fe20000000800 */
[C---:B-1----:R-:W-:Y:S01]  /*9da0*/  FADD.FTZ R9, R188.reuse, R9 ;  /* 0x00000009bc097221 */ /* 0x042fe20000010000 */
[----:B------:R-:W-:-:S06]  /*9db0*/  F2FP.F16.F32.PACK_AB R188, R188, R13 ;  /* 0x0000000dbcbc723e */ /* 0x000fcc00000000ff */
[----:B------:R-:W-:Y:S01]  /*9dc0*/  MUFU.EX2 R185, R185 ;  /* 0x000000b900b97308 */ /* 0x000fe20000000800 */
[----:B--2---:R-:W-:-:S07]  /*9dd0*/  FADD.FTZ R136, R190, R9 ;  /* 0x00000009be887221 */ /* 0x004fce0000010000 */
[----:B------:R-:W-:Y:S08]  /*9de0*/  MUFU.EX2 R186, R186 ;  /* 0x000000ba00ba7308 */ /* 0x000ff00000000800 */
[----:B------:R-:W-:Y:S08]  /*9df0*/  MUFU.EX2 R180, R180 ;  /* 0x000000b400b47308 */ /* 0x000ff00000000800 */
[----:B------:R-:W-:Y:S01]  /*9e00*/  MUFU.EX2 R193, R193 ;  /* 0x000000c100c17308 */ /* 0x000fe20000000800 */
[----:B------:R-:W-:-:S02]  /*9e10*/  WARPGROUP.DEPBAR.LE gsb0, 0x0 ;  /* 0x00008000000079c5 */ /* 0x000fc40000010000 */
[----:B------:R-:W-:Y:S01]  /*9e20*/  WARPGROUP.ARRIVE ;  /* 0x00000000000079c5 */ /* 0x000fe20000000000 */
[----:B------:R-:W-:Y:S01]  /*9e30*/  FMUL.FTZ R177, R166, UR5 ;  /* 0x00000005a6b17c20 */ /* 0x000fe20008410000 */
[-CC-:B------:R-:W-:Y:S01]  /*9e40*/  FFMA.FTZ R179, R187, R10.reuse, -R14.reuse ;  /* 0x0000000abbb37223 */ /* 0x180fe2000001080e */
[-CC-:B------:R-:W-:Y:S01]  /*9e50*/  FFMA.FTZ R187, R195, R10.reuse, -R14.reuse ;  /* 0x0000000ac3bb7223 */ /* 0x180fe2000001080e */
[-CC-:B------:R-:W-:Y:S01]  /*9e60*/  FFMA.FTZ R176, R215, R10.reuse, -R14.reuse ;  /* 0x0000000ad7b07223 */ /* 0x180fe2000001080e */
[-CC-:B------:R-:W-:Y:S01]  /*9e70*/  FFMA.FTZ R178, R183, R10.reuse, -R14.reuse ;  /* 0x0000000ab7b27223 */ /* 0x180fe2000001080e */
[----:B------:R-:W-:Y:S01]  /*9e80*/  HGMMA.64x192x16.F32 R24, R172, gdesc[UR8].tnspB, R24, gsb0 ;  /* 0x42e00008ac187df0 */ /* 0x000fe20008000818 */
[----:B------:R-:W-:Y:S01]  /*9e90*/  UIADD3 UR10, UR4, 0x280, URZ ;  /* 0x00000280040a7890 */ /* 0x000fe2000fffe03f */
[----:B------:R-:W0:Y:S01]  /*9ea0*/  MUFU.TANH R177, R177 ;  /* 0x000000b100b17308 */ /* 0x000e220000002400 */
[----:B------:R-:W-:Y:S01]  /*9eb0*/  UMOV UR11, 0x40000040 ;  /* 0x40000040000b7882 */ /* 0x000fe20000000000 */
[----:B------:R-:W-:Y:S01]  /*9ec0*/  FFMA.FTZ R195, R217, R10, -R14 ;  /* 0x0000000ad9c37223 */ /* 0x000fe2000001080e */
[----:B------:R-:W-:-:S05]  /*9ed0*/  UMOV UR4, UR37 ;  /* 0x0000002500047c82 */ /* 0x000fca0008000000 */
[----:B------:R-:W1:Y:S08]  /*9ee0*/  MUFU.EX2 R179, R179 ;  /* 0x000000b300b37308 */ /* 0x000e700000000800 */
[----:B------:R-:W-:Y:S01]  /*9ef0*/  MUFU.EX2 R187, R187 ;  /* 0x000000bb00bb7308 */ /* 0x000fe20000000800 */
[----:B0-----:R-:W-:-:S04]  /*9f00*/  FMNMX.FTZ R20, R177, R20, !PT ;  /* 0x00000014b1147209 */ /* 0x001fc80007810000 */
[----:B------:R-:W-:-:S03]  /*9f10*/  FMNMX.FTZ R20, R167, R20, !PT ;  /* 0x00000014a7147209 */ /* 0x000fc60007810000 */
[----:B------:R-:W-:Y:S01]  /*9f20*/  MUFU.EX2 R182, R182 ;  /* 0x000000b600b67308 */ /* 0x000fe20000000800 */
[----:B-1----:R-:W-:Y:S01]  /*9f30*/  F2FP.F16.F32.PACK_AB R190, R179, R190 ;  /* 0x000000beb3be723e */ /* 0x002fe200000000ff */
[----:B------:R-:W0:Y:S06]  /*9f40*/  SHFL.BFLY PT, R3, R20, 0x2, 0x1f ;  /* 0x0c401f0014037f89 */ /* 0x000e2c00000e0000 */
[----:B------:R-:W-:Y:S08]  /*9f50*/  MUFU.EX2 R176, R176 ;  /* 0x000000b000b07308 */ /* 0x000ff00000000800 */
[----:B------:R-:W-:Y:S08]  /*9f60*/  MUFU.EX2 R178, R178 ;  /* 0x000000b200b27308 */ /* 0x000ff00000000800 */
[----:B------:R-:W-:Y:S01]  /*9f70*/  MUFU.EX2 R195, R195 ;  /* 0x000000c300c37308 */ /* 0x000fe20000000800 */
[----:B0-----:R-:W-:Y:S01]  /*9f80*/  FMNMX.FTZ R2, R20, R3, !PT ;  /* 0x0000000314027209 */ /* 0x001fe20007810000 */
[----:B------:R-:W-:-:S04]  /*9f90*/  FFMA.FTZ R20, R225, R10, -R14 ;  /* 0x0000000ae1147223 */ /* 0x000fc8000001080e */
[----:B------:R-:W0:Y:S02]  /*9fa0*/  SHFL.BFLY PT, R3, R2, 0x1, 0x1f ;  /* 0x0c201f0002037f89 */ /* 0x000e2400000e0000 */
[----:B------:R-:W-:Y:S08]  /*9fb0*/  MUFU.EX2 R207, R207 ;  /* 0x000000cf00cf7308 */ /* 0x000ff00000000800 */
[----:B------:R-:W-:Y:S08]  /*9fc0*/  MUFU.EX2 R157, R157 ;  /* 0x0000009d009d7308 */ /* 0x000ff00000000800 */
[----:B------:R-:W-:Y:S01]  /*9fd0*/  MUFU.EX2 R20, R20 ;  /* 0x0000001400147308 */ /* 0x000fe20000000800 */
[----:B0-----:R-:W-:-:S07]  /*9fe0*/  FMNMX.FTZ R3, R2, R3, !PT ;  /* 0x0000000302037209 */ /* 0x001fce0007810000 */
[----:B------:R-:W0:Y:S01]  /*9ff0*/  MUFU.EX2 R161, R161 ;  /* 0x000000a100a17308 */ /* 0x000e220000000800 */
[----:B------:R-:W-:-:S04]  /*a000*/  FMUL.FTZ R128, R3, R10 ;  /* 0x0000000a03807220 */ /* 0x000fc80000410000 */
[-CC-:B------:R-:W-:Y:S01]  /*a010*/  FFMA.FTZ R189, R15, R10.reuse, -R128.reuse ;  /* 0x0000000a0fbd7223 */ /* 0x180fe20000010880 */
[-CC-:B------:R-:W-:Y:S01]  /*a020*/  FFMA.FTZ R191, R121, R10.reuse, -R128.reuse ;  /* 0x0000000a79bf7223 */ /* 0x180fe20000010880 */
[-CC-:B------:R-:W-:Y:S01]  /*a030*/  FFMA.FTZ R15, R125, R10.reuse, -R128.reuse ;  /* 0x0000000a7d0f7223 */ /* 0x180fe20000010880 */
[-CC-:B------:R-:W-:Y:S01]  /*a040*/  FFMA.FTZ R124, R127, R10.reuse, -R128.reuse ;  /* 0x0000000a7f7c7223 */ /* 0x180fe20000010880 */
[-CC-:B------:R-:W-:Y:S01]  /*a050*/  FFMA.FTZ R126, R131, R10.reuse, -R128.reuse ;  /* 0x0000000a837e7223 */ /* 0x180fe20000010880 */
[-CC-:B------:R-:W-:Y:S01]  /*a060*/  FFMA.FTZ R122, R135, R10.reuse, -R128.reuse ;  /* 0x0000000a877a7223 */ /* 0x180fe20000010880 */
[----:B------:R-:W-:Y:S01]  /*a070*/  MUFU.EX2 R189, R189 ;  /* 0x000000bd00bd7308 */ /* 0x000fe20000000800 */
[----:B------:R-:W-:Y:S02]  /*a080*/  IMAD.U32 R125, RZ, RZ, UR7 ;  /* 0x00000007ff7d7e24 */ /* 0x000fe4000f8e00ff */
[-CC-:B------:R-:W-:Y:S01]  /*a090*/  FFMA.FTZ R183, R137, R10.reuse, -R128.reuse ;  /* 0x0000000a89b77223 */ /* 0x180fe20000010880 */
[-CC-:B------:R-:W-:Y:S01]  /*a0a0*/  FFMA.FTZ R130, R149, R10.reuse, -R128.reuse ;  /* 0x0000000a95827223 */ /* 0x180fe20000010880 */
[----:B------:R-:W-:Y:S01]  /*a0b0*/  FFMA.FTZ R121, R153, R10, -R128 ;  /* 0x0000000a99797223 */ /* 0x000fe20000010880 */
[----:B------:R-:W-:-:S02]  /*a0c0*/  @!P1 VIADD R125, R125, 0x30860 ;  /* 0x000308607d7d9836 */ /* 0x000fc40000000000 */
[-CC-:B------:R-:W-:Y:S01]  /*a0d0*/  FFMA.FTZ R132, R143, R10.reuse, -R128.reuse ;  /* 0x0000000a8f847223 */ /* 0x180fe20000010880 */
[-CC-:B------:R-:W-:Y:S01]  /*a0e0*/  FFMA.FTZ R141, R141, R10.reuse, -R128.reuse ;  /* 0x0000000a8d8d7223 */ /* 0x180fe20000010880 */
[----:B------:R-:W-:Y:S01]  /*a0f0*/  MUFU.EX2 R191, R191 ;  /* 0x000000bf00bf7308 */ /* 0x000fe20000000800 */
[-CC-:B------:R-:W-:Y:S01]  /*a100*/  FFMA.FTZ R139, R139, R10.reuse, -R128.reuse ;  /* 0x0000000a8b8b7223 */ /* 0x180fe20000010880 */
[----:B------:R-:W-:Y:S01]  /*a110*/  @!P1 PRMT R125, RZ, 0x654, R125 ;  /* 0x00000654ff7d9816 */ /* 0x000fe2000000007d */
        /* <DEDUP_REMOVED lines=20> */
[-C--:B------:R-:W-:Y:S01]  /*a260*/  FFMA.FTZ R175, R181, R10.reuse, -R14 ;  /* 0x0000000ab5af7223 */ /* 0x080fe2000001080e */
[----:B------:R-:W-:Y:S01]  /*a270*/  FADD.FTZ R181, -R3, R12 ;  /* 0x0000000c03b57221 */ /* 0x000fe20000010100 */
[-C--:B------:R-:W-:Y:S01]  /*a280*/  FFMA.FTZ R12, R21, R10.reuse, -R128 ;  /* 0x0000000a150c7223 */ /* 0x080fe20000010880 */
[-CC-:B------:R-:W-:Y:S01]  /*a290*/  FFMA.FTZ R173, R213, R10.reuse, -R14.reuse ;  /* 0x0000000ad5ad7223 */ /* 0x180fe2000001080e */
[-CC-:B------:R-:W-:Y:S01]  /*a2a0*/  FFMA.FTZ R172, R219, R10.reuse, -R14.reuse ;  /* 0x0000000adbac7223 */ /* 0x180fe2000001080e */
[----:B------:R-:W-:Y:S01]  /*a2b0*/  HGMMA.64x192x16.F32 R24, R168, gdesc[UR8].tnspB, R24, gsb0 ;  /* 0x42e00008a8187df0 */ /* 0x000fe20008000818 */
[-C--:B------:R-:W-:Y:S01]  /*a2c0*/  FMUL.FTZ R181, R181, R10.reuse ;  /* 0x0000000ab5b57220 */ /* 0x080fe20000410000 */
[-C--:B------:R-:W-:Y:S01]  /*a2d0*/  FFMA.FTZ R174, R223, R10.reuse, -R14 ;  /* 0x0000000adfae7223 */ /* 0x080fe2000001080e */
[-CC-:B------:R-:W-:Y:S01]  /*a2e0*/  FFMA.FTZ R14, R123, R10.reuse, -R128.reuse ;  /* 0x0000000a7b0e7223 */ /* 0x180fe20000010880 */
[----:B------:R-:W-:Y:S01]  /*a2f0*/  IMAD.U32 R123, RZ, RZ, UR6 ;  /* 0x00000006ff7b7e24 */ /* 0x000fe2000f8e00ff */
[----:B------:R1:W-:Y:S01]  /*a300*/  MUFU.EX2 R2, R181 ;  /* 0x000000b500027308 */ /* 0x0003e20000000800 */
[----:B------:R-:W-:-:S02]  /*a310*/  FFMA.FTZ R21, R129, R10, -R128 ;  /* 0x0000000a81157223 */ /* 0x000fc40000010880 */
[----:B------:R-:W-:-:S05]  /*a320*/  @!P1 VIADD R123, R123, 0x30840 ;  /* 0x000308407b7b9836 */ /* 0x000fca0000000000 */
[----:B------:R-:W-:Y:S01]  /*a330*/  MUFU.EX2 R12, R12 ;  /* 0x0000000c000c7308 */ /* 0x000fe20000000800 */
[----:B------:R-:W-:Y:S01]  /*a340*/  @!P1 PRMT R123, RZ, 0x654, R123 ;  /* 0x00000654ff7b9816 */ /* 0x000fe2000000007b */
[----:B-1----:R-:W-:-:S06]  /*a350*/  FFMA.FTZ R181, R133, R10, -R128 ;  /* 0x0000000a85b57223 */ /* 0x002fcc0000010880 */
        /* <DEDUP_REMOVED lines=13> */
[----:B0-----:R-:W-:Y:S02]  /*a430*/  F2FP.F16.F32.PACK_AB R168, R161, R20 ;  /* 0x00000014a1a8723e */ /* 0x001fe400000000ff */
[----:B-1----:R-:W-:Y:S01]  /*a440*/  F2FP.F16.F32.PACK_AB R170, R165, R120 ;  /* 0x00000078a5aa723e */ /* 0x002fe200000000ff */
[----:B--2---:R-:W-:Y:S01]  /*a450*/  FFMA.FTZ R123, R2, R8, R189 ;  /* 0x00000008027b7223 */ /* 0x004fe200000100bd */
[----:B------:R0:W-:Y:S01]  /*a460*/  @!P1 SYNCS.ARRIVE.TRANS64.RED.A1T0 RZ, [R125+URZ], RZ ;  /* 0x000000ff7dff99a7 */ /* 0x0001e2000810043f */
[----:B------:R-:W1:Y:S01]  /*a470*/  MUFU.EX2 R8, R141 ;  /* 0x0000008d00087308 */ /* 0x000e620000000800 */
[C---:B------:R-:W-:Y:S01]  /*a480*/  F2FP.F16.F32.PACK_AB R189, R12.reuse, R189 ;  /* 0x000000bd0cbd723e */ /* 0x040fe200000000ff */
[----:B------:R-:W-:Y:S01]  /*a490*/  FADD.FTZ R134, R12, R123 ;  /* 0x0000007b0c867221 */ /* 0x000fe20000010000 */
[----:B------:R-:W-:Y:S01]  /*a4a0*/  FADD.FTZ R123, R179, R136 ;  /* 0x00000088b37b7221 */ /* 0x000fe20000010000 */
[C---:B------:R-:W-:Y:S01]  /*a4b0*/  ISETP.GT.AND P1, PT, R11.reuse, UR50, PT ;  /* 0x000000320b007c0c */ /* 0x040fe2000bf24270 */
[----:B------:R-:W-:-:S02]  /*a4c0*/  VIADD R11, R11, 0xffffffff ;  /* 0xffffffff0b0b7836 */ /* 0x000fc40000000000 */
        /* <DEDUP_REMOVED lines=10> */
[----:B0-----:R-:W-:Y:S01]  /*a570*/  FADD.FTZ R125, R187, R136 ;  /* 0x00000088bb7d7221 */ /* 0x001fe20000010000 */
[-CC-:B------:R-:W-:Y:S01]  /*a580*/  FFMA.FTZ R9, R177, R10.reuse, -R128.reuse ;  /* 0x0000000ab1097223 */ /* 0x180fe20000010880 */
[----:B------:R-:W-:Y:S01]  /*a590*/  FFMA.FTZ R128, R167, R10, -R128 ;  /* 0x0000000aa7807223 */ /* 0x000fe20000010880 */
[----:B------:R-:W-:Y:S01]  /*a5a0*/  FADD.FTZ R123, R21, R134 ;  /* 0x00000086157b7221 */ /* 0x000fe20000010000 */
[----:B------:R-:W-:Y:S01]  /*a5b0*/  FADD.FTZ R136, R180, R125 ;  /* 0x0000007db4887221 */ /* 0x000fe20000010000 */
[----:B-1----:R-:W-:Y:S02]  /*a5c0*/  F2FP.F16.F32.PACK_AB R179, R139, R8 ;  /* 0x000000088bb3723e */ /* 0x002fe400000000ff */
[----:B------:R-:W-:Y:S01]  /*a5d0*/  FADD.FTZ R134, R126, R123 ;  /* 0x0000007b7e867221 */ /* 0x000fe20000010000 */
[----:B------:R-:W-:Y:S01]  /*a5e0*/  FADD.FTZ R123, R193, R136 ;  /* 0x00000088c17b7221 */ /* 0x000fe20000010000 */
[----:B------:R-:W-:Y:S01]  /*a5f0*/  MUFU.EX2 R128, R128 ;  /* 0x0000008000807308 */ /* 0x000fe20000000800 */
[----:B------:R-:W-:Y:S01]  /*a600*/  F2FP.F16.F32.PACK_AB R186, R187, R186 ;  /* 0x000000babbba723e */ /* 0x000fe200000000ff */
[----:B------:R-:W-:Y:S01]  /*a610*/  FADD.FTZ R13, R181, R134 ;  /* 0x00000086b50d7221 */ /* 0x000fe20000010000 */
[----:B------:R-:W-:Y:S01]  /*a620*/  FADD.FTZ R136, R182, R123 ;  /* 0x0000007bb6887221 */ /* 0x000fe20000010000 */
[----:B------:R-:W-:-:S02]  /*a630*/  F2FP.F16.F32.PACK_AB R181, R122, R181 ;  /* 0x000000b57ab5723e */ /* 0x000fc400000000ff */
[----:B------:R-:W-:Y:S01]  /*a640*/  FADD.FTZ R134, R122, R13 ;  /* 0x0000000d7a867221 */ /* 0x000fe20000010000 */
[C---:B------:R-:W-:Y:S01]  /*a650*/  FADD.FTZ R123, R173.reuse, R136 ;  /* 0x00000088ad7b7221 */ /* 0x040fe20000010000 */
[----:B------:R0:W-:Y:S01]  /*a660*/  MUFU.EX2 R122, R9 ;  /* 0x00000009007a7308 */ /* 0x0001e20000000800 */
[----:B------:R-:W-:Y:S01]  /*a670*/  F2FP.F16.F32.PACK_AB R182, R173, R182 ;  /* 0x000000b6adb6723e */ /* 0x000fe200000000ff */
[----:B------:R-:W-:Y:S01]  /*a680*/  FADD.FTZ R13, R183, R134 ;  /* 0x00000086b70d7221 */ /* 0x000fe20000010000 */
[----:B------:R-:W-:Y:S01]  /*a690*/  FADD.FTZ R14, R176, R123 ;  /* 0x0000007bb00e7221 */ /* 0x000fe20000010000 */
[C---:B------:R-:W-:Y:S02]  /*a6a0*/  F2FP.F16.F32.PACK_AB R176, R175.reuse, R176 ;  /* 0x000000b0afb0723e */ /* 0x040fe400000000ff */
        /* <DEDUP_REMOVED lines=27> */
[----:B0-----:R-:W-:Y:S01]  /*a860*/  FADD.FTZ R9, R161, R8 ;  /* 0x00000008a1097221 */ /* 0x001fe20000010000 */
[----:B------:R-:W-:Y:S02]  /*a870*/  F2FP.F16.F32.PACK_AB R175, R155, R140 ;  /* 0x0000008c9baf723e */ /* 0x000fe400000000ff */
[----:B-1----:R-:W-:Y:S01]  /*a880*/  FADD.FTZ R13, R14, R13 ;  /* 0x0000000d0e0d7221 */ /* 0x002fe20000010000 */
[----:B------:R-:W-:Y:S01]  /*a890*/  FADD.FTZ R8, R120, R9 ;  /* 0x0000000978087221 */ /* 0x000fe20000010000 */
[C---:B------:R-:W-:Y:S02]  /*a8a0*/  F2FP.F16.F32.PACK_AB R169, R163.reuse, R14 ;  /* 0x0000000ea3a9723e */ /* 0x040fe400000000ff */
[----:B------:R-:W-:Y:S01]  /*a8b0*/  FADD.FTZ R13, R163, R13 ;  /* 0x0000000da30d7221 */ /* 0x000fe20000010000 */
[----:B------:R-:W-:Y:S01]  /*a8c0*/  FADD.FTZ R9, R165, R8 ;  /* 0x00000008a5097221 */ /* 0x000fe20000010000 */
[----:B------:R-:W-:-:S02]  /*a8d0*/  F2FP.F16.F32.PACK_AB R171, R128, R122 ;  /* 0x0000007a80ab723e */ /* 0x000fc400000000ff */
[----:B------:R-:W-:-:S04]  /*a8e0*/  FADD.FTZ R13, R122, R13 ;  /* 0x0000000d7a0d7221 */ /* 0x000fc80000010000 */
[----:B------:R-:W-:Y:S01]  /*a8f0*/  FADD.FTZ R8, R128, R13 ;  /* 0x0000000d80087221 */ /* 0x000fe20000010000 */
[----:B------:R-:W-:Y:S01]  /*a900*/  IMAD.MOV.U32 R13, RZ, RZ, R4 ;  /* 0x000000ffff0d7224 */ /* 0x000fe200078e0004 */
[----:B------:R-:W-:Y:S06]  /*a910*/  @P1 BRA `(.L_x_3964) ;  /* 0xffffffdc000c1947 */ /* 0x000fec000383ffff */
.L_x_3955:
[----:B------:R-:W-:-:S13]  /*a920*/  ISETP.GE.AND P1, PT, R11, UR61, PT ;  /* 0x0000003d0b007c0c */ /* 0x000fda000bf26270 */
[----:B------:R-:W-:Y:S05]  /*a930*/  @!P1 BRA `(.L_x_3965) ;  /* 0x00000034005c9947 */ /* 0x000fea0003800000 */
[----:B------:R-:W-:Y:S01]  /*a940*/  IMAD.IADD R10, R16, 0x1, -R17 ;  /* 0x00000001100a7824 */ /* 0x000fe200078e0a11 */
[----:B------:R-:W-:Y:S01]  /*a950*/  UMOV UR38, UR36 ;  /* 0x0000002400267c82 */ /* 0x000fe20008000000 */
[----:B------:R-:W-:Y:S01]  /*a960*/  IMAD.MOV.U32 R14, RZ, RZ, R3 ;  /* 0x000000ffff0e7224 */ /* 0x000fe200078e0003 */
[----:B------:R-:W-:Y:S01]  /*a970*/  UMOV UR4, UR37 ;  /* 0x0000002500047c82 */ /* 0x000fe20008000000 */
[----:B------:R-:W-:Y:S01]  /*a980*/  IMAD.MOV.U32 R12, RZ, RZ, R4 ;  /* 0x000000ffff0c7224 */ /* 0x000fe200078e0004 */
[----:B------:R-:W-:Y:S01]  /*a990*/  IADD3 R21, R10, 0x8, R5 ;  /* 0x000000080a157810 */ /* 0x000fe20007ffe005 */
[----:B------:R-:W-:Y:S01]  /*a9a0*/  IMAD.IADD R15, R5, 0x1, R10 ;  /* 0x00000001050f7824 */ /* 0x000fe200078e020a */
[----:B------:R-:W-:Y:S01]  /*a9b0*/  ULDC UR50, c[0x0][0x9e4] ;  /* 0x0002790000327ab9 */ /* 0x000fe20000000800 */
[----:B------:R-:W-:Y:S01]  /*a9c0*/  ULDC UR5, c[0x0][0x9d8] ;  /* 0x0002760000057ab9 */ /* 0x000fe20000000800 */
[----:B------:R-:W-:Y:S01]  /*a9d0*/  LOP3.LUT R13, RZ, R21, RZ, 0x33, !PT ;  /* 0x00000015ff0d7212 */ /* 0x000fe200078e33ff */
[----:B------:R-:W-:-:S06]  /*a9e0*/  ULDC UR54, c[0x0][0x9e0] ;  /* 0x0002780000367ab9 */ /* 0x000fcc0000000800 */
.L_x_3982:
[----:B------:R-:W-:-:S04]  /*a9f0*/  UIADD3 UR6, UR4, 0x1, URZ ;  /* 0x0000000104067890 */ /* 0x000fc8000fffe03f */
[----:B------:R-:W-:-:S04]  /*aa00*/  UISETP.NE.AND UP1, UPT, UR6, 0x2, UPT ;  /* 0x000000020600788c */ /* 0x000fc8000bf25270 */
[----:B------:R-:W-:Y:S02]  /*aa10*/  USEL UR36, URZ, 0x1, UP1 ;  /* 0x000000013f247887 */ /* 0x000fe40008800000 */
[----:B------:R-:W-:Y:S02]  /*aa20*/  USEL UR37, UR6, URZ, UP1 ;  /* 0x0000003f06257287 */ /* 0x000fe40008800000 */
[----:B------:R-:W-:Y:S01]  /*aa30*/  ULOP3.LUT UR36, UR38, UR36, URZ, 0x3c, !UPT ;  /* 0x0000002426247292 */ /* 0x000fe2000f8e3c3f */
[----:B------:R-:W-:Y:S11]  /*aa40*/  @!P0 BRA `(.L_x_3966) ;  /* 0x0000000000048947 */ /* 0x000ff60003800000 */
[----:B------:R-:W-:Y:S01]  /*aa50*/  BPT.TRAP 0x1 ;  /* 0x000000040000795c */ /* 0x000fe20000300000 */
.L_x_3966:
[----:B------:R-:W-:Y:S01]  /*aa60*/  ULEA UR6, UR37, UR39, 0x3 ;  /* 0x0000002725067291 */ /* 0x000fe2000f8e183f */
[----:B------:R-:W-:-:S05]  /*aa70*/  IMAD.U32 R3, RZ, RZ, UR36 ;  /* 0x00000024ff037e24 */ /* 0x000fca000f8e00ff */
[----:B------:R-:W-:-:S04]  /*aa80*/  SHF.L.U32 R3, R3, 0x1f, RZ ;  /* 0x0000001f03037819 */ /* 0x000fc800000006ff */
[----:B------:R0:W1:Y:S01]  /*aa90*/  SYNCS.PHASECHK.TRANS64.TRYWAIT P1, [UR6+0x30830], R3 ;  /* 0x03083003ff0075a7 */ /* 0x0000620008020146 */
[----:B------:R-:W-:Y:S05]  /*aaa0*/  @!P0 BRA `(.L_x_3967) ;  /* 0x0000000000048947 */ /* 0x000fea0003800000 */
[----:B------:R-:W-:Y:S01]  /*aab0*/  BPT.TRAP 0x1 ;  /* 0x000000040000795c */ /* 0x000fe20000300000 */
.L_x_3967:
[----:B-1----:R-:W-:Y:S05]  /*aac0*/  @P1 BRA `(.L_x_3968) ;  /* 0x0000000000081947 */ /* 0x002fea0003800000 */
[----:B------:R-:W1:Y:S02]  /*aad0*/  SYNCS.PHASECHK.TRANS64.TRYWAIT P1, [UR6+0x30830], R3 ;  /* 0x03083003ff0075a7 */ /* 0x000e640008020146 */
[----:B-1----:R-:W-:Y:S05]  /*aae0*/  @!P1 BRA `(.L_x_3969) ;  /* 0x000000c400349947 */ /* 0x002fea0003800000 */
.L_x_3968:
        /* <DEDUP_REMOVED lines=167> */
.L_x_3970:
[----:B------:R-:W-:Y:S01]  /*b560*/  ULEA UR7, UR4, UR39, 0x3 ;  /* 0x0000002704077291 */ /* 0x000fe2000f8e183f */
[----:B------:R-:W-:-:S05]  /*b570*/  IMAD.U32 R0, RZ, RZ, UR38 ;  /* 0x00000026ff007e24 */ /* 0x000fca000f8e00ff */
[----:B------:R-:W-:-:S04]  /*b580*/  SHF.L.U32 R0, R0, 0x1f, RZ ;  /* 0x0000001f00007819 */ /* 0x000fc800000006ff */
[----:B------:R2:W3:Y:S01]  /*b590*/  SYNCS.PHASECHK.TRANS64.TRYWAIT P1, [UR7+0x30850], R0 ;  /* 0x03085000ff0075a7 */ /* 0x0004e20008020147 */
[----:B------:R-:W-:Y:S05]  /*b5a0*/  @!P0 BRA `(.L_x_3971) ;  /* 0x0000000000048947 */ /* 0x000fea0003800000 */
[----:B------:R-:W-:Y:S01]  /*b5b0*/  BPT.TRAP 0x1 ;  /* 0x000000040000795c */ /* 0x000fe20000300000 */
.L_x_3971:
[----:B---3--:R-:W-:Y:S05]  /*b5c0*/  @P1 BRA `(.L_x_3972) ;  /* 0x0000000000081947 */ /* 0x008fea0003800000 */
[----:B------:R-:W3:Y:S02]  /*b5d0*/  SYNCS.PHASECHK.TRANS64.TRYWAIT P1, [UR7+0x30850], R0 ;  /* 0x03085000ff0075a7 */ /* 0x000ee40008020147 */
[----:B---3--:R-:W-:Y:S05]  /*b5e0*/  @!P1 BRA `(.L_x_3973) ;  /* 0x000000b8008c9947 */ /* 0x008fea0003800000 */
.L_x_3972:
[----:B------:R-:W-:Y:S01]  /*b5f0*/  UIADD3 UR10, UR39, 0x400, URZ ;  /* 0x00000400270a7890 */ /* 0x000fe2000fffe03f */
[----:B------:R-:W-:Y:S01]  /*b600*/  WARPGROUP.ARRIVE ;  /* 0x00000000000079c5 */ /* 0x000fe20000000000 */
[----:B------:R-:W-:-:S05]  /*b610*/  UMOV UR11, 0x40000040 ;  /* 0x40000040000b7882 */ /* 0x000fca0000000000 */
[----:B------:R-:W3:Y:S01]  /*b620*/  S2R R194, SR_TID.X ;  /* 0x0000000000c27919 */ /* 0x000ee20000002100 */
[----:B------:R-:W-:Y:S01]  /*b630*/  USHF.R.U32.HI UR10, URZ, 0x4, UR10 ;  /* 0x000000043f0a7899 */ /* 0x000fe2000801160a */
[----:B------:R-:W-:Y:S02]  /*b640*/  IMAD.U32 R2, RZ, RZ, UR6 ;  /* 0x00000006ff027e24 */ /* 0x000fe4000f8e00ff */
[----:B-1----:R-:W-:Y:S01]  /*b650*/  FMUL.FTZ R4, R120, UR5 ;  /* 0x0000000578047c20 */ /* 0x002fe20008410000 */
[----:B0-2---:R-:W-:Y:S01]  /*b660*/  FMUL.FTZ R0, R122, UR5 ;  /* 0x000000057a007c20 */ /* 0x005fe20008410000 */
        /* <DEDUP_REMOVED lines=46> */
[----:B------:R-:W-:Y:S01]  /*b950*/  HGMMA.64x192x16.F32 R24, R184, gdesc[UR8].tnspB, R24, gsb0 ;  /* 0x42e00008b8187df0 */ /* 0x000fe20008000818 */
[----:B------:R-:W-:Y:S01]  /*b960*/  UIADD3 UR10, UR4, 0x100, URZ ;  /* 0x00000100040a7890 */ /* 0x000fe2000fffe03f */
[----:B------:R-:W-:Y:S01]  /*b970*/  UMOV UR11, 0x40000040 ;  /* 0x40000040000b7882 */ /* 0x000fe20000000000 */
[----:B------:R-:W-:Y:S02]  /*b980*/  WARPGROUP.DEPBAR.LE gsb0, 0x0 ;  /* 0x00008000000079c5 */ /* 0x000fe40000010000 */
[----:B------:R-:W-:Y:S01]  /*b990*/  WARPGROUP.ARRIVE ;  /* 0x00000000000079c5 */ /* 0x000fe20000000000 */
[----:B------:R-:W-:-:S14]  /*b9a0*/  IMAD R187, R11, -0x60, RZ ;  /* 0xffffffa00bbb7824 */ /* 0x000fdc00078e02ff */
        /* <DEDUP_REMOVED lines=62> */
[----:B------:R-:W-:Y:S01]  /*bd90*/  IADD3 R148, R187, 0x1, R16 ;  /* 0x00000001bb947810 */ /* 0x000fe20007ffe010 */
[----:B------:R-:W0:Y:S04]  /*bda0*/  MUFU.TANH R172, R172 ;  /* 0x000000ac00ac7308 */ /* 0x000e280000002400 */
[----:B------:R-:W-:-:S02]  /*bdb0*/  IMAD.IADD R3, R148, 0x1, -R17 ;  /* 0x0000000194037824 */ /* 0x000fc400078e0a11 */
[C---:B------:R-:W-:Y:S02]  /*bdc0*/  IMAD R148, R18.reuse, -0x2, R187 ;  /* 0xfffffffe12947824 */ /* 0x040fe400078e02bb */
[----:B------:R-:W0:Y:S01]  /*bdd0*/  MUFU.TANH R173, R173 ;  /* 0x000000ad00ad7308 */ /* 0x000e220000002400 */
[----:B------:R-:W-:-:S04]  /*bde0*/  IMAD R3, R18, -0x2, R3 ;  /* 0xfffffffe12037824 */ /* 0x000fc800078e0203 */
        /* <DEDUP_REMOVED lines=17> */
[----:B------:R0:W-:Y:S01]  /*bf00*/  @!P1 SYNCS.ARRIVE.TRANS64.RED.A1T0 RZ, [R2+URZ], RZ ;  /* 0x000000ff02ff99a7 */ /* 0x0001e2000810043f */
[----:B------:R-:W-:-:S13]  /*bf10*/  PLOP3.LUT P1, PT, PT, PT, UP0, 0x40, 0x0 ;  /* 0x000000000000781c */ /* 0x000fda0003f2e808 */
[----:B01234-:R-:W-:Y:S05]  /*bf20*/  @P1 BRA `(.L_x_3974) ;  /* 0x0000000000581947 */ /* 0x01ffea0003800000 */
[----:B------:R-:W-:Y:S01]  /*bf30*/  ISETP.GT.AND P1, PT, R15, -0x1, PT ;  /* 0xffffffff0f00780c */ /* 0x000fe20003f24270 */
[----:B------:R-:W-:-:S12]  /*bf40*/  BSSY B0, `(.L_x_3975) ;  /* 0x0000011000007945 */ /* 0x000fd80003800000 */
[----:B------:R-:W-:Y:S05]  /*bf50*/  @P1 BRA `(.L_x_3976) ;  /* 0x0000000000241947 */ /* 0x000fea0003800000 */
[----:B------:R-:W-:Y:S01]  /*bf60*/  IMAD.U32 R151, RZ, RZ, UR50 ;  /* 0x00000032ff977e24 */ /* 0x000fe2000f8e00ff */
[----:B------:R-:W-:-:S04]  /*bf70*/  IADD3 R149, R5, R16, -R17 ;  /* 0x0000001005957210 */ /* 0x000fc80007ffe811 */
[----:B------:R-:W-:Y:S02]  /*bf80*/  ISETP.NE.AND P1, PT, R151, 0x1, PT ;  /* 0x000000019700780c */ /* 0x000fe40003f25270 */
[----:B------:R-:W-:-:S11]  /*bf90*/  LOP3.LUT R149, RZ, R149, RZ, 0x33, !PT ;  /* 0x00000095ff957212 */ /* 0x000fd600078e33ff */
[----:B------:R-:W0:Y:S02]  /*bfa0*/  @P1 LDC.64 R2, c[0x0][0x9e8] ;  /* 0x00027a00ff021b82 */ /* 0x000e240000000a00 */
[----:B0-----:R-:W-:-:S05]  /*bfb0*/  @P1 IMAD.HI.U32 R2, R149, R2, RZ ;  /* 0x0000000295021227 */ /* 0x001fca00078e00ff */
[----:B------:R-:W-:-:S04]  /*bfc0*/  @P1 SHF.R.U32.HI R149, RZ, R3, R2 ;  /* 0x00000003ff951219 */ /* 0x000fc80000011602 */
[----:B------:R-:W-:Y:S01]  /*bfd0*/  LOP3.LUT R149, RZ, R149, RZ, 0x33, !PT ;  /* 0x00000095ff957212 */ /* 0x000fe200078e33ff */
[----:B------:R-:W-:Y:S06]  /*bfe0*/  BRA `(.L_x_3977) ;  /* 0x0000000000187947 */ /* 0x000fec0003800000 */
.L_x_3976:
[----:B------:R-:W-:Y:S02]  /*bff0*/  IMAD.U32 R151, RZ, RZ, UR50 ;  /* 0x00000032ff977e24 */ /* 0x000fe4000f8e00ff */
[----:B------:R-:W-:-:S03]  /*c000*/  IMAD.MOV.U32 R149, RZ, RZ, R15 ;  /* 0x000000ffff957224 */ /* 0x000fc600078e000f */
[----:B------:R-:W-:-:S13]  /*c010*/  ISETP.NE.AND P1, PT, R151, 0x1, PT ;  /* 0x000000019700780c */ /* 0x000fda0003f25270 */
[----:B------:R-:W0:Y:S02]  /*c020*/  @P1 LDC.64 R2, c[0x0][0x9e8] ;  /* 0x00027a00ff021b82 */ /* 0x000e240000000a00 */
[----:B0-----:R-:W-:-:S05]  /*c030*/  @P1 IMAD.HI.U32 R2, R15, R2, RZ ;  /* 0x000000020f021227 */ /* 0x001fca00078e00ff */
[----:B------:R-:W-:-:S07]  /*c040*/  @P1 SHF.R.U32.HI R149, RZ, R3, R2 ;  /* 0x00000003ff951219 */ /* 0x000fce0000011602 */
.L_x_3977:
[----:B------:R-:W-:Y:S05]  /*c050*/  BSYNC B0 ;  /* 0x0000000000007941 */ /* 0x000fea0003800000 */
.L_x_3975:
[----:B------:R-:W-:-:S05]  /*c060*/  IMAD R3, R149, R151, R148 ;  /* 0x0000009795037224 */ /* 0x000fca00078e0294 */
[----:B------:R-:W-:Y:S02]  /*c070*/  VIADDMNMX R152, R3, R151, R152, PT ;  /* 0x0000009703987246 */ /* 0x000fe40003800198 */
[----:B------:R-:W-:-:S07]  /*c080*/  VIMNMX R154, R154, R3, !PT ;  /* 0x000000039a9a7248 */ /* 0x000fce0007fe0100 */
.L_x_3974:
        /* <DEDUP_REMOVED lines=95> */
[----:B------:R-:W-:-:S02]  /*c680*/  ISETP.GT.AND P4, PT, R154, 0x50, !P3 ;  /* 0x000000509a00780c */ /* 0x000fc40005f84270 */
[----:B------:R-:W-:Y:S02]  /*c690*/  IADD3 R144, R158, 0x8, R5 ;  /* 0x000000089e907810 */ /* 0x000fe40007ffe005 */
        /* <DEDUP_REMOVED lines=33> */
.L_x_3980:
[----:B------:R-:W-:Y:S02]  /*c8b0*/  IMAD.U32 R150, RZ, RZ, UR50 ;  /* 0x00000032ff967e24 */ /* 0x000fe4000f8e00ff */
[----:B------:R-:W-:-:S03]  /*c8c0*/  IMAD.MOV.U32 R187, RZ, RZ, R21 ;  /* 0x000000ffffbb7224 */ /* 0x000fc600078e0015 */
[----:B------:R-:W-:-:S13]  /*c8d0*/  ISETP.NE.AND P6, PT, R150, 0x1, PT ;  /* 0x000000019600780c */ /* 0x000fda0003fc5270 */
[----:B------:R-:W0:Y:S02]  /*c8e0*/  @P6 LDC.64 R2, c[0x0][0x9e8] ;  /* 0x00027a00ff026b82 */ /* 0x000e240000000a00 */
[----:B0-----:R-:W-:-:S05]  /*c8f0*/  @P6 IMAD.HI.U32 R2, R21, R2, RZ ;  /* 0x0000000215026227 */ /* 0x001fca00078e00ff */
[----:B------:R-:W-:-:S07]  /*c900*/  @P6 SHF.R.U32.HI R187, RZ, R3, R2 ;  /* 0x00000003ffbb6219 */ /* 0x000fce0000011602 */
.L_x_3981:
[----:B------:R-:W-:Y:S05]  /*c910*/  BSYNC B0 ;  /* 0x0000000000007941 */ /* 0x000fea0003800000 */
.L_x_3979:
[----:B------:R-:W-:-:S05]  /*c920*/  IMAD R3, R187, R150, R148 ;  /* 0x00000096bb037224 */ /* 0x000fca00078e0294 */
[----:B------:R-:W-:Y:S02]  /*c930*/  VIADDMNMX R142, R3, R150, R142, PT ;  /* 0x00000096038e7246 */ /* 0x000fe4000380018e */
[----:B------:R-:W-:-:S07]  /*c940*/  VIMNMX R144, R144, R3, !PT ;  /* 0x0000000390907248 */ /* 0x000fce0007fe0100 */
.L_x_3978:
[C---:B------:R-:W-:Y:S01]  /*c950*/  ISETP.GT.AND P1, PT, R144.reuse, 0x1, !P1 ;  /* 0x000000019000780c */ /* 0x040fe20004f24270 */
[----:B------:R-:W-:Y:S01]  /*c960*/  UMOV UR38, UR36 ;  /* 0x0000002400267c82 */ /* 0x000fe20008000000 */
[----:B------:R-:W-:Y:S01]  /*c970*/  ISETP.GT.AND P2, PT, R144, 0x8, !P2 ;  /* 0x000000089000780c */ /* 0x000fe20005744270 */
[----:B------:R-:W-:Y:S01]  /*c980*/  UMOV UR4, UR37 ;  /* 0x0000002500047c82 */ /* 0x000fe20008000000 */
[C---:B------:R-:W-:Y:S02]  /*c990*/  ISETP.LT.OR P1, PT, R142.reuse, 0x2, P1 ;  /* 0x000000028e00780c */ /* 0x040fe40000f21670 */
[----:B------:R-:W-:Y:S02]  /*c9a0*/  ISETP.LT.OR P2, PT, R142, 0x9, P2 ;  /* 0x000000098e00780c */ /* 0x000fe40001741670 */
[----:B------:R-:W-:Y:S02]  /*c9b0*/  FSEL R215, R10, -INF , !P1 ;  /* 0xff8000000ad77808 */ /* 0x000fe40004800000 */
[----:B------:R-:W-:Y:S01]  /*c9c0*/  ISETP.NE.AND P1, PT, R162, RZ, PT ;  /* 0x000000ffa200720c */ /* 0x000fe20003f25270 */
[----:B------:R-:W0:Y:S01]  /*c9d0*/  LDC R10, c[0x0][0x988] ;  /* 0x00026200ff0a7b82 */ /* 0x000e220000000800 */
[----:B------:R-:W-:-:S02]  /*c9e0*/  FSEL R187, R20, -INF , !P2 ;  /* 0xff80000014bb7808 */ /* 0x000fc40005000000 */
[----:B------:R-:W-:Y:S02]  /*c9f0*/  ISETP.GT.AND P1, PT, R144, 0x9, !P1 ;  /* 0x000000099000780c */ /* 0x000fe40004f24270 */
[----:B------:R-:W-:Y:S02]  /*ca00*/  ISETP.NE.AND P2, PT, R170, RZ, PT ;  /* 0x000000ffaa00720c */ /* 0x000fe40003f45270 */
        /* <DEDUP_REMOVED lines=62> */
[----:B------:R-:W-:Y:S01]  /*cdf0*/  ISETP.NE.AND P1, PT, R182, RZ, PT ;  /* 0x000000ffb600720c */ /* 0x000fe20003f25270 */
[----:B------:R-:W1:Y:S01]  /*ce00*/  SHFL.BFLY PT, R3, R2, 0x2, 0x1f ;  /* 0x0c401f0002037f89 */ /* 0x000e6200000e0000 */
[----:B------:R-:W-:-:S02]  /*ce10*/  ISETP.NE.AND P6, PT, R192, RZ, PT ;  /* 0x000000ffc000720c */ /* 0x000fc40003fc5270 */
[C---:B------:R-:W-:Y:S02]  /*ce20*/  ISETP.GT.AND P1, PT, R144.reuse, 0x31, !P1 ;  /* 0x000000319000780c */ /* 0x040fe40004f24270 */
[----:B------:R-:W-:Y:S02]  /*ce30*/  ISETP.GT.AND P3, PT, R144, 0x50, !P3 ;  /* 0x000000509000780c */ /* 0x000fe40005f64270 */
[----:B------:R-:W-:Y:S02]  /*ce40*/  ISETP.LT.OR P1, PT, R142, 0x32, P1 ;  /* 0x000000328e00780c */ /* 0x000fe40000f21670 */
[----:B------:R-:W-:Y:S02]  /*ce50*/  ISETP.GT.AND P4, PT, R144, 0x51, !P4 ;  /* 0x000000519000780c */ /* 0x000fe40006784270 */
[----:B------:R-:W-:Y:S02]  /*ce60*/  FSEL R121, R134, -INF , !P1 ;  /* 0xff80000086797808 */ /* 0x000fe40004800000 */
[----:B------:R-:W-:-:S02]  /*ce70*/  ISETP.NE.AND P1, PT, R184, RZ, PT ;  /* 0x000000ffb800720c */ /* 0x000fc40003f25270 */
[----:B------:R-:W-:Y:S02]  /*ce80*/  ISETP.LT.OR P3, PT, R142, 0x51, P3 ;  /* 0x000000518e00780c */ /* 0x000fe40001f61670 */
[C---:B------:R-:W-:Y:S02]  /*ce90*/  ISETP.GT.AND P1, PT, R144.reuse, 0x38, !P1 ;  /* 0x000000389000780c */ /* 0x040fe40004f24270 */
[----:B------:R-:W-:Y:S02]  /*cea0*/  ISETP.GT.AND P5, PT, R144, 0x58, !P5 ;  /* 0x000000589000780c */ /* 0x000fe40006fa4270 */
[C---:B------:R-:W-:Y:S02]  /*ceb0*/  ISETP.LT.OR P1, PT, R142.reuse, 0x39, P1 ;  /* 0x000000398e00780c */ /* 0x040fe40000f21670 */
[----:B------:R-:W-:Y:S02]  /*cec0*/  ISETP.LT.OR P4, PT, R142, 0x52, P4 ;  /* 0x000000528e00780c */ /* 0x000fe40002781670 */
[----:B------:R-:W-:-:S02]  /*ced0*/  FSEL R125, R136, -INF , !P1 ;  /* 0xff800000887d7808 */ /* 0x000fc40004800000 */
[----:B------:R-:W-:Y:S02]  /*cee0*/  ISETP.NE.AND P1, PT, R186, RZ, PT ;  /* 0x000000ffba00720c */ /* 0x000fe40003f25270 */
[----:B-1----:R-:W-:Y:S02]  /*cef0*/  FMNMX.FTZ R3, R2, R3, !PT ;  /* 0x0000000302037209 */ /* 0x002fe40007810000 */
[----:B------:R-:W-:Y:S02]  /*cf00*/  ISETP.GT.AND P1, PT, R144, 0x39, !P1 ;  /* 0x000000399000780c */ /* 0x000fe40004f24270 */
[C---:B------:R-:W-:Y:S01]  /*cf10*/  ISETP.LT.OR P5, PT, R142.reuse, 0x59, P5 ;  /* 0x000000598e00780c */ /* 0x040fe20002fa1670 */
[----:B------:R-:W1:Y:S01]  /*cf20*/  SHFL.BFLY PT, R4, R3, 0x1, 0x1f ;  /* 0x0c201f0003047f89 */ /* 0x000e6200000e0000 */
[----:B------:R-:W-:-:S04]  /*cf30*/  ISETP.LT.OR P1, PT, R142, 0x3a, P1 ;  /* 0x0000003a8e00780c */ /* 0x000fc80000f21670 */
[----:B------:R-:W-:Y:S02]  /*cf40*/  FSEL R135, R135, -INF , !P1 ;  /* 0xff80000087877808 */ /* 0x000fe40004800000 */
[----:B------:R-:W-:-:S04]  /*cf50*/  ISETP.NE.AND P1, PT, R188, RZ, PT ;  /* 0x000000ffbc00720c */ /* 0x000fc80003f25270 */
[----:B------:R-:W-:-:S04]  /*cf60*/  ISETP.GT.AND P1, PT, R144, 0x40, !P1 ;  /* 0x000000409000780c */ /* 0x000fc80004f24270 */
[----:B------:R-:W-:-:S04]  /*cf70*/  ISETP.LT.OR P1, PT, R142, 0x41, P1 ;  /* 0x000000418e00780c */ /* 0x000fc80000f21670 */
[----:B------:R-:W-:Y:S02]  /*cf80*/  FSEL R123, R138, -INF , !P1 ;  /* 0xff8000008a7b7808 */ /* 0x000fe40004800000 */
[----:B------:R-:W-:Y:S02]  /*cf90*/  ISETP.NE.AND P1, PT, R190, RZ, PT ;  /* 0x000000ffbe00720c */ /* 0x000fe40003f25270 */
[----:B-1----:R-:W-:Y:S02]  /*cfa0*/  FMNMX.FTZ R4, R3, R4, !PT ;  /* 0x0000000403047209 */ /* 0x002fe40007810000 */
        /* <DEDUP_REMOVED lines=61> */
[-C--:B------:R-:W-:Y:S01]  /*d380*/  FFMA.FTZ R151, R167, R10.reuse, -R0 ;  /* 0x0000000aa7977223 */ /* 0x080fe20000010800 */
[----:B------:R-:W-:Y:S01]  /*d390*/  FMUL.FTZ R0, R153, R10 ;  /* 0x0000000a99007220 */ /* 0x000fe20000410000 */
[----:B------:R-:W-:Y:S01]  /*d3a0*/  FMNMX.FTZ R2, R129, R2, !PT ;  /* 0x0000000281027209 */ /* 0x000fe20007810000 */
[----:B------:R-:W-:Y:S01]  /*d3b0*/  MUFU.EX2 R219, R219 ;  /* 0x000000db00db7308 */ /* 0x000fe20000000800 */
[----:B------:R-:W-:-:S02]  /*d3c0*/  LOP3.LUT P6, RZ, R194, 0x7f, RZ, 0xc0, !PT ;  /* 0x0000007fc2ff7812 */ /* 0x000fc400078cc0ff */
[----:B------:R-:W-:-:S04]  /*d3d0*/  FMNMX.FTZ R2, R121, R2, !PT ;  /* 0x0000000279027209 */ /* 0x000fc80007810000 */
[----:B------:R-:W-:Y:S01]  /*d3e0*/  FMNMX.FTZ R2, R125, R2, !PT ;  /* 0x000000027d027209 */ /* 0x000fe20007810000 */
[----:B------:R-:W0:Y:S03]  /*d3f0*/  MUFU.EX2 R0, R0 ;  /* 0x0000000000007308 */ /* 0x000e260000000800 */
[----:B------:R-:W-:-:S04]  /*d400*/  FMNMX.FTZ R2, R135, R2, !PT ;  /* 0x0000000287027209 */ /* 0x000fc80007810000 */
        /* <DEDUP_REMOVED lines=13> */
[----:B------:R-:W-:Y:S01]  /*d4e0*/  MUFU.EX2 R184, R184 ;  /* 0x000000b800b87308 */ /* 0x000fe20000000800 */
[----:B--2---:R-:W-:Y:S02]  /*d4f0*/  FADD.FTZ R132, R190, R9 ;  /* 0x00000009be847221 */ /* 0x004fe40000010000 */
[----:B------:R-:W-:-:S05]  /*d500*/  FMNMX.FTZ R2, R179, R2, !PT ;  /* 0x00000002b3027209 */ /* 0x000fca0007810000 */
[----:B------:R-:W1:Y:S01]  /*d510*/  SHFL.BFLY PT, R3, R2, 0x2, 0x1f ;  /* 0x0c401f0002037f89 */ /* 0x000e6200000e0000 */
[----:B------:R-:W-:Y:S01]  /*d520*/  MUFU.EX2 R173, R173 ;  /* 0x000000ad00ad7308 */ /* 0x000fe20000000800 */
[C---:B0-----:R-:W-:Y:S01]  /*d530*/  FADD.FTZ R9, R171.reuse, R132 ;  /* 0x00000084ab097221 */ /* 0x041fe20000010000 */
[----:B------:R-:W-:-:S06]  /*d540*/  F2FP.F16.F32.PACK_AB R190, R171, R190 ;  /* 0x000000beabbe723e */ /* 0x000fcc00000000ff */
[----:B------:R-:W-:Y:S08]  /*d550*/  MUFU.EX2 R186, R186 ;  /* 0x000000ba00ba7308 */ /* 0x000ff00000000800 */
[----:B------:R-:W-:Y:S01]  /*d560*/  MUFU.EX2 R169, R169 ;  /* 0x000000a900a97308 */ /* 0x000fe20000000800 */
[----:B-1----:R-:W-:-:S07]  /*d570*/  FMNMX.FTZ R3, R2, R3, !PT ;  /* 0x0000000302037209 */ /* 0x002fce0007810000 */
[----:B------:R-:W-:Y:S01]  /*d580*/  MUFU.EX2 R180, R180 ;  /* 0x000000b400b47308 */ /* 0x000fe20000000800 */
[----:B------:R-:W0:Y:S07]  /*d590*/  SHFL.BFLY PT, R2, R3, 0x1, 0x1f ;  /* 0x0c201f0003027f89 */ /* 0x000e2e00000e0000 */
[----:B------:R-:W-:Y:S08]  /*d5a0*/  MUFU.EX2 R182, R182 ;  /* 0x000000b600b67308 */ /* 0x000ff00000000800 */
[----:B------:R-:W-:Y:S08]  /*d5b0*/  MUFU.EX2 R133, R133 ;  /* 0x0000008500857308 */ /* 0x000ff00000000800 */
[----:B------:R-:W-:Y:S01]  /*d5c0*/  MUFU.EX2 R176, R176 ;  /* 0x000000b000b07308 */ /* 0x000fe20000000800 */
[----:B0-----:R-:W-:-:S04]  /*d5d0*/  FMNMX.FTZ R3, R3, R2, !PT ;  /* 0x0000000203037209 */ /* 0x001fc80007810000 */
[C---:B------:R-:W-:Y:S01]  /*d5e0*/  FSETP.NEU.FTZ.AND P1, PT, R3.reuse, -INF , PT ;  /* 0xff8000000300780b */ /* 0x040fe20003f3d000 */
[CC--:B------:R-:W-:Y:S02]  /*d5f0*/  FMUL.FTZ R122, R3.reuse, R10.reuse ;  /* 0x0000000a037a7220 */ /* 0x0c0fe40000410000 */
[----:B------:R-:W-:Y:S01]  /*d600*/  MUFU.EX2 R141, R141 ;  /* 0x0000008d008d7308 */ /* 0x000fe20000000800 */
[----:B------:R-:W-:Y:S02]  /*d610*/  FSEL R157, R3, RZ, P1 ;  /* 0x000000ff039d7208 */ /* 0x000fe40000800000 */
[----:B------:R-:W-:Y:S02]  /*d620*/  FSEL R122, R122, RZ, P1 ;  /* 0x000000ff7a7a7208 */ /* 0x000fe40000800000 */
[----:B------:R-:W-:Y:S01]  /*d630*/  ISETP.GT.AND P1, PT, R11, UR61, PT ;  /* 0x0000003d0b007c0c */ /* 0x000fe2000bf24270 */
[----:B------:R-:W-:Y:S02]  /*d640*/  FADD.FTZ R157, -R157, R14 ;  /* 0x0000000e9d9d7221 */ /* 0x000fe40000010100 */
[----:B------:R-:W-:Y:S01]  /*d650*/  MUFU.EX2 R178, R178 ;  /* 0x000000b200b27308 */ /* 0x000fe20000000800 */
[-CC-:B------:R-:W-:Y:S01]  /*d660*/  FFMA.FTZ R153, R221, R10.reuse, -R122.reuse ;  /* 0x0000000add997223 */ /* 0x180fe2000001087a */
        /* <DEDUP_REMOVED lines=18> */
[----:B------:R-:W-:Y:S01]  /*d790*/  FFMA.FTZ R137, R137, R10, -R122 ;  /* 0x0000000a89897223 */ /* 0x000fe2000001087a */
[----:B------:R-:W-:-:S02]  /*d7a0*/  IMAD.U32 R129, RZ, RZ, UR7 ;  /* 0x00000007ff817e24 */ /* 0x000fc4000f8e00ff */
[-CC-:B------:R-:W-:Y:S01]  /*d7b0*/  FFMA.FTZ R139, R139, R10.reuse, -R122.reuse ;  /* 0x0000000a8b8b7223 */ /* 0x180fe2000001087a */
[-CC-:B------:R-:W-:Y:S01]  /*d7c0*/  FFMA.FTZ R217, R217, R10.reuse, -R122.reuse ;  /* 0x0000000ad9d97223 */ /* 0x180fe2000001087a */
[----:B------:R-:W0:Y:S01]  /*d7d0*/  MUFU.EX2 R12, R12 ;  /* 0x0000000c000c7308 */ /* 0x000e220000000800 */
[----:B------:R-:W-:Y:S02]  /*d7e0*/  @!P6 VIADD R129, R129, 0x30860 ;  /* 0x000308608181e836 */ /* 0x000fe40000000000 */
[-CC-:B------:R-:W-:Y:S01]  /*d7f0*/  FFMA.FTZ R175, R175, R10.reuse, -R122.reuse ;  /* 0x0000000aafaf7223 */ /* 0x180fe2000001087a */
[-CC-:B------:R-:W-:Y:S01]  /*d800*/  FFMA.FTZ R165, R165, R10.reuse, -R122.reuse ;  /* 0x0000000aa5a57223 */ /* 0x180fe2000001087a */
[----:B------:R-:W-:Y:S01]  /*d810*/  FFMA.FTZ R177, R177, R10, -R122 ;  /* 0x0000000ab1b17223 */ /* 0x000fe2000001087a */
[----:B------:R-:W-:Y:S01]  /*d820*/  VIADD R11, R11, 0xffffffff ;  /* 0xffffffff0b0b7836 */ /* 0x000fe20000000000 */
[----:B------:R-:W-:Y:S01]  /*d830*/  @!P6 PRMT R129, RZ, 0x654, R129 ;  /* 0x00000654ff81e816 */ /* 0x000fe20000000081 */
[----:B------:R-:W-:Y:S03]  /*d840*/  MUFU.EX2 R20, R20 ;  /* 0x0000001400147308 */ /* 0x000fe60000000800 */
[----:B------:R1:W-:Y:S05]  /*d850*/  @!P6 SYNCS.ARRIVE.TRANS64.RED.A1T0 RZ, [R129+URZ], RZ ;  /* 0x000000ff81ffe9a7 */ /* 0x0003ea000810043f */
[----:B------:R-:W2:Y:S01]  /*d860*/  MUFU.EX2 R155, R155 ;  /* 0x0000009b009b7308 */ /* 0x000ea20000000800 */
[----:B0-----:R-:W-:-:S07]  /*d870*/  F2FP.F16.F32.PACK_AB R189, R12, R153 ;  /* 0x000000990cbd723e */ /* 0x001fce00000000ff */
[----:B------:R0:W-:Y:S08]  /*d880*/  MUFU.EX2 R14, R130 ;  /* 0x00000082000e7308 */ /* 0x0001f00000000800 */
[----:B------:R-:W3:Y:S01]  /*d890*/  MUFU.EX2 R185, R185 ;  /* 0x000000b900b97308 */ /* 0x000ee20000000800 */
[----:B0-----:R-:W-:Y:S01]  /*d8a0*/  FADD.FTZ R130, R184, R9 ;  /* 0x00000009b8827221 */ /* 0x001fe20000010000 */
[----:B------:R-:W-:Y:S01]  /*d8b0*/  FFMA.FTZ R9, R2, R8, R153 ;  /* 0x0000000802097223 */ /* 0x000fe20000010099 */
[----:B------:R-:W-:-:S02]  /*d8c0*/  F2FP.F16.F32.PACK_AB R184, R173, R184 ;  /* 0x000000b8adb8723e */ /* 0x000fc400000000ff */
[----:B------:R-:W-:Y:S01]  /*d8d0*/  FADD.FTZ R121, R173, R130 ;  /* 0x00000082ad797221 */ /* 0x000fe20000010000 */
[----:B------:R-:W-:Y:S01]  /*d8e0*/  FADD.FTZ R9, R12, R9 ;  /* 0x000000090c097221 */ /* 0x000fe20000010000 */
[----:B--2---:R-:W-:Y:S01]  /*d8f0*/  F2FP.F16.F32.PACK_AB R191, R155, R20 ;  /* 0x000000149bbf723e */ /* 0x004fe200000000ff */
[----:B------:R-:W0:Y:S01]  /*d900*/  MUFU.EX2 R120, R120 ;  /* 0x0000007800787308 */ /* 0x000e220000000800 */
[----:B------:R-:W-:Y:S01]  /*d910*/  FADD.FTZ R132, R186, R121 ;  /* 0x00000079ba847221 */ /* 0x000fe20000010000 */
[----:B------:R-:W-:Y:S01]  /*d920*/  FADD.FTZ R130, R20, R9 ;  /* 0x0000000914827221 */ /* 0x000fe20000010000 */
[-CC-:B------:R-:W-:Y:S01]  /*d930*/  FFMA.FTZ R121, R135, R10.reuse, -R122.reuse ;  /* 0x0000000a87797223 */ /* 0x180fe2000001087a */
[----:B------:R-:W-:Y:S01]  /*d940*/  FFMA.FTZ R122, R179, R10, -R122 ;  /* 0x0000000ab37a7223 */ /* 0x000fe2000001087a */
[----:B------:R-:W-:Y:S01]  /*d950*/  FADD.FTZ R9, R169, R132 ;  /* 0x00000084a9097221 */ /* 0x000fe20000010000 */
[----:B------:R-:W-:Y:S01]  /*d960*/  FADD.FTZ R130, R155, R130 ;  /* 0x000000829b827221 */ /* 0x000fe20000010000 */
[----:B------:R-:W-:Y:S01]  /*d970*/  F2FP.F16.F32.PACK_AB R186, R169, R186 ;  /* 0x000000baa9ba723e */ /* 0x000fe200000000ff */
[----:B------:R-:W2:Y:S01]  /*d980*/  MUFU.EX2 R187, R187 ;  /* 0x000000bb00bb7308 */ /* 0x000ea20000000800 */
[----:B------:R-:W-:Y:S01]  /*d990*/  FADD.FTZ R132, R180, R9 ;  /* 0x00000009b4847221 */ /* 0x000fe20000010000 */
[----:B---3--:R-:W-:Y:S01]  /*d9a0*/  FADD.FTZ R9, R185, R130 ;  /* 0x00000082b9097221 */ /* 0x008fe20000010000 */
[----:B------:R-:W-:Y:S01]  /*d9b0*/  F2FP.F16.F32.PACK_AB R180, R131, R180 ;  /* 0x000000b483b4723e */ /* 0x000fe200000000ff */
[----:B------:R-:W-:-:S04]  /*d9c0*/  IMAD.MOV.U32 R12, RZ, RZ, R4 ;  /* 0x000000ffff0c7224 */ /* 0x000fc800078e0004 */
[----:B------:R-:W3:Y:S01]  /*d9d0*/  MUFU.EX2 R124, R124 ;  /* 0x0000007c007c7308 */ /* 0x000ee20000000800 */
[C---:B0-----:R-:W-:Y:S01]  /*d9e0*/  FADD.FTZ R130, R120.reuse, R9 ;  /* 0x0000000978827221 */ /* 0x041fe20000010000 */
[----:B------:R-:W-:-:S06]  /*d9f0*/  F2FP.F16.F32.PACK_AB R185, R120, R185 ;  /* 0x000000b978b9723e */ /* 0x000fcc00000000ff */
[----:B------:R-:W0:Y:S01]  /*da00*/  MUFU.EX2 R181, R181 ;  /* 0x000000b500b57308 */ /* 0x000e220000000800 */
[----:B--2---:R-:W-:-:S07]  /*da10*/  FADD.FTZ R9, R187, R130 ;  /* 0x00000082bb097221 */ /* 0x004fce0000010000 */
[----:B------:R-:W2:Y:S01]  /*da20*/  MUFU.EX2 R126, R126 ;  /* 0x0000007e007e7308 */ /* 0x000ea20000000800 */
[C---:B---3--:R-:W-:Y:S01]  /*da30*/  FADD.FTZ R130, R124.reuse, R9 ;  /* 0x000000097c827221 */ /* 0x048fe20000010000 */
[----:B------:R-:W-:-:S06]  /*da40*/  F2FP.F16.F32.PACK_AB R187, R124, R187 ;  /* 0x000000bb7cbb723e */ /* 0x000fcc00000000ff */
[----:B------:R-:W3:Y:S01]  /*da50*/  MUFU.EX2 R183, R183 ;  /* 0x000000b700b77308 */ /* 0x000ee20000000800 */
[----:B0-----:R-:W-:-:S07]  /*da60*/  FADD.FTZ R9, R181, R130 ;  /* 0x00000082b5097221 */ /* 0x001fce0000010000 */
[----:B------:R-:W0:Y:S01]  /*da70*/  MUFU.EX2 R127, R127 ;  /* 0x0000007f007f7308 */ /* 0x000e220000000800 */
[C---:B--2---:R-:W-:Y:S01]  /*da80*/  FADD.FTZ R130, R126.reuse, R9 ;  /* 0x000000097e827221 */ /* 0x044fe20000010000 */
[----:B------:R-:W-:-:S06]  /*da90*/  F2FP.F16.F32.PACK_AB R181, R126, R181 ;  /* 0x000000b57eb5723e */ /* 0x000fcc00000000ff */
[----:B------:R-:W2:Y:S01]  /*daa0*/  MUFU.EX2 R128, R128 ;  /* 0x0000008000807308 */ /* 0x000ea20000000800 */
[----:B---3--:R-:W-:Y:S01]  /*dab0*/  FADD.FTZ R9, R183, R130 ;  /* 0x00000082b7097221 */ /* 0x008fe20000010000 */
[----:B------:R-:W-:-:S03]  /*dac0*/  F2FP.F16.F32.PACK_AB R183, R14, R183 ;  /* 0x000000b70eb7723e */ /* 0x000fc600000000ff */
[----:B------:R-:W-:Y:S01]  /*dad0*/  FADD.FTZ R130, R14, R9 ;  /* 0x000000090e827221 */ /* 0x000fe20000010000 */
[----:B------:R-:W-:Y:S02]  /*dae0*/  IMAD.MOV.U32 R14, RZ, RZ, R3 ;  /* 0x000000ffff0e7224 */ /* 0x000fe400078e0003 */
[----:B------:R3:W4:Y:S01]  /*daf0*/  MUFU.EX2 R8, R125 ;  /* 0x0000007d00087308 */ /* 0x0007220000000800 */
[----:B0-----:R-:W-:-:S07]  /*db00*/  FADD.FTZ R9, R127, R130 ;  /* 0x000000827f097221 */ /* 0x001fce0000010000 */
[----:B------:R-:W0:Y:S01]  /*db10*/  MUFU.EX2 R143, R143 ;  /* 0x0000008f008f7308 */ /* 0x000e220000000800 */
[----:B---3--:R-:W-:Y:S01]  /*db20*/  FADD.FTZ R125, R131, R132 ;  /* 0x00000084837d7221 */ /* 0x008fe20000010000 */
[----:B--2---:R-:W-:-:S03]  /*db30*/  FADD.FTZ R9, R128, R9 ;  /* 0x0000000980097221 */ /* 0x004fc60000010000 */
[----:B------:R-:W-:Y:S01]  /*db40*/  FADD.FTZ R132, R182, R125 ;  /* 0x0000007db6847221 */ /* 0x000fe20000010000 */
[C---:B------:R-:W-:Y:S02]  /*db50*/  F2FP.F16.F32.PACK_AB R182, R133.reuse, R182 ;  /* 0x000000b685b6723e */ /* 0x040fe400000000ff */
[----:B------:R-:W2:Y:S01]  /*db60*/  MUFU.EX2 R121, R121 ;  /* 0x0000007900797308 */ /* 0x000ea20000000800 */
[----:B------:R-:W-:Y:S01]  /*db70*/  FADD.FTZ R125, R133, R132 ;  /* 0x00000084857d7221 */ /* 0x000fe20000010000 */
[----:B----4-:R-:W-:-:S03]  /*db80*/  FADD.FTZ R130, R8, R9 ;  /* 0x0000000908827221 */ /* 0x010fc60000010000 */
[----:B------:R-:W-:Y:S01]  /*db90*/  FADD.FTZ R132, R176, R125 ;  /* 0x0000007db0847221 */ /* 0x000fe20000010000 */
[C---:B------:R-:W-:Y:S02]  /*dba0*/  F2FP.F16.F32.PACK_AB R176, R141.reuse, R176 ;  /* 0x000000b08db0723e */ /* 0x040fe400000000ff */
[----:B------:R-:W3:Y:S01]  /*dbb0*/  MUFU.EX2 R172, R172 ;  /* 0x000000ac00ac7308 */ /* 0x000ee20000000800 */
[----:B------:R-:W-:-:S04]  /*dbc0*/  FADD.FTZ R125, R141, R132 ;  /* 0x000000848d7d7221 */ /* 0x000fc80000010000 */
[----:B------:R-:W-:Y:S01]  /*dbd0*/  FADD.FTZ R132, R178, R125 ;  /* 0x0000007db2847221 */ /* 0x000fe20000010000 */
[C---:B0-----:R-:W-:Y:S02]  /*dbe0*/  F2FP.F16.F32.PACK_AB R178, R143.reuse, R178 ;  /* 0x000000b28fb2723e */ /* 0x041fe400000000ff */
[----:B------:R-:W0:Y:S01]  /*dbf0*/  MUFU.EX2 R123, R123 ;  /* 0x0000007b007b7308 */ /* 0x000e220000000800 */
[----:B------:R-:W-:Y:S01]  /*dc00*/  FADD.FTZ R125, R143, R132 ;  /* 0x000000848f7d7221 */ /* 0x000fe20000010000 */
[C---:B--2---:R-:W-:Y:S01]  /*dc10*/  FADD.FTZ R130, R121.reuse, R130 ;  /* 0x0000008279827221 */ /* 0x044fe20000010000 */
[----:B------:R-:W-:-:S05]  /*dc20*/  F2FP.F16.F32.PACK_AB R179, R121, R8 ;  /* 0x0000000879b3723e */ /* 0x000fca00000000ff */
        /* <DEDUP_REMOVED lines=8> */
[C---:B---3--:R-:W-:Y:S01]  /*dcb0*/  FADD.FTZ R130, R137.reuse, R130 ;  /* 0x0000008289827221 */ /* 0x048fe20000010000 */
[----:B------:R-:W-:-:S06]  /*dcc0*/  F2FP.F16.F32.PACK_AB R173, R137, R123 ;  /* 0x0000007b89ad723e */ /* 0x000fcc00000000ff */
[----:B------:R-:W3:Y:S01]  /*dcd0*/  MUFU.EX2 R147, R147 ;  /* 0x0000009300937308 */ /* 0x000ee20000000800 */
[----:B0-----:R-:W-:-:S07]  /*dce0*/  FADD.FTZ R132, R174, R125 ;  /* 0x0000007dae847221 */ /* 0x001fce0000010000 */
[----:B------:R-:W0:Y:S01]  /*dcf0*/  MUFU.EX2 R217, R217 ;  /* 0x000000d900d97308 */ /* 0x000e220000000800 */
[----:B--2---:R-:W-:-:S07]  /*dd00*/  FADD.FTZ R130, R139, R130 ;  /* 0x000000828b827221 */ /* 0x004fce0000010000 */
[----:B------:R-:W2:Y:S01]  /*dd10*/  MUFU.EX2 R168, R168 ;  /* 0x000000a800a87308 */ /* 0x000ea20000000800 */
[C---:B---3--:R-:W-:Y:S01]  /*dd20*/  FADD.FTZ R9, R147.reuse, R132 ;  /* 0x0000008493097221 */ /* 0x048fe20000010000 */
[----:B------:R-:W-:-:S06]  /*dd30*/  F2FP.F16.F32.PACK_AB R174, R147, R174 ;  /* 0x000000ae93ae723e */ /* 0x000fcc00000000ff */
[----:B-1----:R1:W3:Y:S01]  /*dd40*/  MUFU.EX2 R129, R175 ;  /* 0x000000af00817308 */ /* 0x0022e20000000800 */
[----:B0-----:R-:W-:-:S07]  /*dd50*/  FADD.FTZ R130, R217, R130 ;  /* 0x00000082d9827221 */ /* 0x001fce0000010000 */
[----:B------:R-:W0:Y:S01]  /*dd60*/  MUFU.EX2 R149, R149 ;  /* 0x0000009500957308 */ /* 0x000e220000000800 */
[----:B--2---:R-:W-:Y:S01]  /*dd70*/  FADD.FTZ R132, R168, R9 ;  /* 0x00000009a8847221 */ /* 0x004fe20000010000 */
[----:B-1----:R-:W-:-:S06]  /*dd80*/  F2FP.F16.F32.PACK_AB R175, R217, R139 ;  /* 0x0000008bd9af723e */ /* 0x002fcc00000000ff */
[----:B------:R-:W1:Y:S01]  /*dd90*/  MUFU.EX2 R165, R165 ;  /* 0x000000a500a57308 */ /* 0x000e620000000800 */
[----:B---3--:R-:W-:-:S07]  /*dda0*/  FADD.FTZ R130, R129, R130 ;  /* 0x0000008281827221 */ /* 0x008fce0000010000 */
[----:B------:R-:W2:Y:S01]  /*ddb0*/  MUFU.EX2 R170, R170 ;  /* 0x000000aa00aa7308 */ /* 0x000ea20000000800 */
[C---:B0-----:R-:W-:Y:S01]  /*ddc0*/  FADD.FTZ R9, R149.reuse, R132 ;  /* 0x0000008495097221 */ /* 0x041fe20000010000 */
[----:B------:R-:W-:-:S06]  /*ddd0*/  F2FP.F16.F32.PACK_AB R168, R149, R168 ;  /* 0x000000a895a8723e */ /* 0x000fcc00000000ff */
[----:B------:R0:W3:Y:S01]  /*dde0*/  MUFU.EX2 R171, R177 ;  /* 0x000000b100ab7308 */ /* 0x0000e20000000800 */
[C---:B-1----:R-:W-:Y:S01]  /*ddf0*/  FADD.FTZ R130, R165.reuse, R130 ;  /* 0x00000082a5827221 */ /* 0x042fe20000010000 */
[----:B------:R-:W-:-:S06]  /*de00*/  F2FP.F16.F32.PACK_AB R169, R165, R129 ;  /* 0x00000081a5a9723e */ /* 0x000fcc00000000ff */
[----:B------:R-:W1:Y:S01]  /*de10*/  MUFU.EX2 R151, R151 ;  /* 0x0000009700977308 */ /* 0x000e620000000800 */
[----:B--2---:R-:W-:Y:S01]  /*de20*/  FADD.FTZ R132, R170, R9 ;  /* 0x00000009aa847221 */ /* 0x004fe20000010000 */
[----:B0-----:R-:W-:-:S06]  /*de30*/  F2FP.F16.F32.PACK_AB R177, R128, R127 ;  /* 0x0000007f80b1723e */ /* 0x001fcc00000000ff */
[----:B------:R-:W0:Y:S01]  /*de40*/  MUFU.EX2 R122, R122 ;  /* 0x0000007a007a7308 */ /* 0x000e220000000800 */
[----:B---3--:R-:W-:Y:S01]  /*de50*/  FADD.FTZ R130, R171, R130 ;  /* 0x00000082ab827221 */ /* 0x008fe20000010000 */
[C---:B-1----:R-:W-:Y:S01]  /*de60*/  FADD.FTZ R9, R151.reuse, R132 ;  /* 0x0000008497097221 */ /* 0x042fe20000010000 */
[----:B------:R-:W-:Y:S02]  /*de70*/  F2FP.F16.F32.PACK_AB R170, R151, R170 ;  /* 0x000000aa97aa723e */ /* 0x000fe400000000ff */
[C---:B0-----:R-:W-:Y:S01]  /*de80*/  FADD.FTZ R8, R122.reuse, R130 ;  /* 0x000000827a087221 */ /* 0x041fe20000010000 */
[----:B------:R-:W-:Y:S01]  /*de90*/  F2FP.F16.F32.PACK_AB R171, R122, R171 ;  /* 0x000000ab7aab723e */ /* 0x000fe200000000ff */
[----:B------:R-:W-:Y:S06]  /*dea0*/  @P1 BRA `(.L_x_3982) ;  /* 0xffffffc800d01947 */ /* 0x000fec000383ffff */
.L_x_3965:
        /* <DEDUP_REMOVED lines=99> */
.L_x_3983:
[----:B------:R-:W-:Y:S01]  /*e4e0*/  ULEA UR5, UR37, UR39, 0x3 ;  /* 0x0000002725057291 */ /* 0x000fe2000f8e183f */
[----:B------:R-:W-:-:S05]  /*e4f0*/  IMAD.U32 R0, RZ, RZ, UR36 ;  /* 0x00000024ff007e24 */ /* 0x000fca000f8e00ff */
[----:B------:R-:W-:-:S04]  /*e500*/  SHF.L.U32 R0, R0, 0x1f, RZ ;  /* 0x0000001f00007819 */ /* 0x000fc800000006ff */
[----:B------:R0:W1:Y:S01]  /*e510*/  SYNCS.PHASECHK.TRANS64.TRYWAIT P1, [UR5+0x30850], R0 ;  /* 0x03085000ff0075a7 */ /* 0x0000620008020145 */
[----:B------:R-:W-:Y:S05]  /*e520*/  @!P0 BRA `(.L_x_3984) ;  /* 0x0000000000048947 */ /* 0x000fea0003800000 */
[----:B------:R-:W-:Y:S01]  /*e530*/  BPT.TRAP 0x1 ;  /* 0x000000040000795c */ /* 0x000fe20000300000 */
.L_x_3984:
[----:B-1----:R-:W-:Y:S05]  /*e540*/  @P1 BRA `(.L_x_3985) ;  /* 0x0000000000081947 */ /* 0x002fea0003800000 */
[----:B------:R-:W1:Y:S02]  /*e550*/  SYNCS.PHASECHK.TRANS64.TRYWAIT P0, [UR5+0x30850], R0 ;  /* 0x03085000ff0075a7 */ /* 0x000e640008000145 */
[----:B-1----:R-:W-:Y:S05]  /*e560*/  @!P0 BRA `(.L_x_3986) ;  /* 0x0000008800c48947 */ /* 0x002fea0003800000 */
.L_x_3985:
[----:B------:R-:W-:Y:S01]  /*e570*/  UIADD3 UR39, UR39, 0x400, URZ ;  /* 0x0000040027277890 */ /* 0x000fe2000fffe03f */
[----:B------:R-:W-:Y:S01]  /*e580*/  WARPGROUP.ARRIVE ;  /* 0x00000000000079c5 */ /* 0x000fe20000000000 */
[----:B------:R-:W-:Y:S01]  /*e590*/  UMOV UR7, 0x40000040 ;  /* 0x4000004000077882 */ /* 0x000fe20000000000 */
[----:B-1----:R-:W1:Y:S01]  /*e5a0*/  SHFL.BFLY PT, R5, R8, 0x2, 0x1f ;  /* 0x0c401f0008057f89 */ /* 0x002e6200000e0000 */
[----:B------:R-:W-:Y:S01]  /*e5b0*/  USHF.R.U32.HI UR39, URZ, 0x4, UR39 ;  /* 0x000000043f277899 */ /* 0x000fe20008011627 */
[----:B------:R-:W-:Y:S01]  /*e5c0*/  IMAD.U32 R14, RZ, RZ, UR5 ;  /* 0x00000005ff0e7e24 */ /* 0x000fe2000f8e00ff */
[----:B------:R-:W-:Y:S01]  /*e5d0*/  R2UR UR8, R199 ;  /* 0x00000000c70872ca */ /* 0x000fe200000e0000 */
[----:B0-----:R-:W0:Y:S01]  /*e5e0*/  SHFL.BFLY PT, R0, R9, 0x2, 0x1f ;  /* 0x0c401f0009007f89 */ /* 0x001e2200000e0000 */
[----:B------:R-:W-:Y:S01]  /*e5f0*/  ULOP3.LUT UR39, UR39, 0x3fff, URZ, 0xc0, !UPT ;  /* 0x00003fff27277892 */ /* 0x000fe2000f8ec03f */
[----:B------:R-:W2:Y:S03]  /*e600*/  S2R R13, SR_TID.X ;  /* 0x00000000000d7919 */ /* 0x000ea60000002100 */
        /* <DEDUP_REMOVED lines=8> */
[----:B-1----:R-:W-:Y:S01]  /*e690*/  FADD.FTZ R2, R5, R8 ;  /* 0x0000000805027221 */ /* 0x002fe20000010000 */
[----:B------:R-:W-:Y:S01]  /*e6a0*/  UMOV UR7, 0x40000040 ;  /* 0x4000004000077882 */ /* 0x000fe20000000000 */
[----:B------:R-:W-:-:S02]  /*e6b0*/  IMAD.MOV.U32 R8, RZ, RZ, RZ ;  /* 0x000000ffff087224 */ /* 0x000fc400078e00ff */
[----:B0-----:R-:W-:Y:S01]  /*e6c0*/  FADD.FTZ R0, R0, R9 ;  /* 0x0000000900007221 */ /* 0x001fe20000010000 */
[----:B------:R-:W-:Y:S01]  /*e6d0*/  IMAD.U32 R199, RZ, RZ, UR8 ;  /* 0x00000008ffc77e24 */ /* 0x000fe2000f8e00ff */
[----:B------:R-:W0:Y:S01]  /*e6e0*/  SHFL.BFLY PT, R7, R2, 0x1, 0x1f ;  /* 0x0c201f0002077f89 */ /* 0x000e2200000e0000 */
[----:B------:R-:W-:-:S03]  /*e6f0*/  USEL UR37, UR37, URZ, UP0 ;  /* 0x0000003f25257287 */ /* 0x000fc60008000000 */
[----:B------:R-:W1:Y:S01]  /*e700*/  SHFL.BFLY PT, R5, R0, 0x1, 0x1f ;  /* 0x0c201f0000057f89 */ /* 0x000e6200000e0000 */
[----:B--2---:R-:W-:Y:S01]  /*e710*/  LOP3.LUT P2, RZ, R13, 0x7f, RZ, 0xc0, !PT ;  /* 0x0000007f0dff7812 */ /* 0x004fe2000784c0ff */
[----:B0-----:R-:W-:Y:S01]  /*e720*/  FADD.FTZ R12, R2, R7 ;  /* 0x00000007020c7221 */ /* 0x001fe20000010000 */
[----:B------:R-:W-:Y:S02]  /*e730*/  IMAD.MOV.U32 R2, RZ, RZ, -0x800000 ;  /* 0xff800000ff027424 */ /* 0x000fe400078e00ff */
[----:B-1----:R-:W-:Y:S02]  /*e740*/  FADD.FTZ R11, R0, R5 ;  /* 0x00000005000b7221 */ /* 0x002fe40000010000 */
[----:B------:R-:W-:Y:S01]  /*e750*/  FSETP.NE.FTZ.AND P1, PT, R12, RZ, PT ;  /* 0x000000ff0c00720b */ /* 0x000fe20003f35000 */
[----:B------:R-:W-:Y:S02]  /*e760*/  IMAD.MOV.U32 R5, RZ, RZ, RZ ;  /* 0x000000ffff057224 */ /* 0x000fe400078e00ff */
[----:B------:R-:W-:Y:S01]  /*e770*/  IMAD.MOV.U32 R0, RZ, RZ, -0x800000 ;  /* 0xff800000ff007424 */ /* 0x000fe200078e00ff */
[----:B------:R-:W-:-:S09]  /*e780*/  FSETP.NE.FTZ.AND P0, PT, R11, RZ, PT ;  /* 0x000000ff0b00720b */ /* 0x000fd20003f15000 */
[----:B------:R-:W0:Y:S01]  /*e790*/  @P1 MUFU.LG2 R9, R12 ;  /* 0x0000000c00091308 */ /* 0x000e220000000c00 */
[----:B------:R-:W-:-:S03]  /*e7a0*/  @P1 FMUL.FTZ R13, R10, 0.69314718246459960938 ;  /* 0x3f3172180a0d1820 */ /* 0x000fc60000410000 */
[----:B------:R-:W-:-:S04]  /*e7b0*/  @P0 FMUL.FTZ R7, R10, 0.69314718246459960938 ;  /* 0x3f3172180a070820 */ /* 0x000fc80000410000 */
[----:B------:R-:W1:Y:S08]  /*e7c0*/  @P0 MUFU.LG2 R6, R11 ;  /* 0x0000000b00060308 */ /* 0x000e700000000c00 */
[----:B------:R-:W2:Y:S01]  /*e7d0*/  @P1 MUFU.RCP R8, R12 ;  /* 0x0000000c00081308 */ /* 0x000ea20000001000 */
[----:B0-----:R-:W-:Y:S01]  /*e7e0*/  @P1 FMUL.FTZ R10, R9, 0.69314718246459960938 ;  /* 0x3f317218090a1820 */ /* 0x001fe20000410000 */
[----:B------:R-:W-:-:S03]  /*e7f0*/  @!P2 VIADD R9, R14, 0x30860 ;  /* 0x000308600e09a836 */ /* 0x000fc60000000000 */
[----:B------:R-:W-:Y:S02]  /*e800*/  @P1 FFMA.FTZ R0, R13, R3, R10 ;  /* 0x000000030d001223 */ /* 0x000fe4000001000a */
[----:B------:R-:W-:Y:S01]  /*e810*/  @!P2 PRMT R9, RZ, 0x654, R9 ;  /* 0x00000654ff09a816 */ /* 0x000fe20000000009 */
[----:B------:R-:W0:Y:S01]  /*e820*/  @P0 MUFU.RCP R5, R11 ;  /* 0x0000000b00050308 */ /* 0x000e220000001000 */
[----:B-1----:R-:W-:-:S04]  /*e830*/  @P0 FMUL.FTZ R6, R6, 0.69314718246459960938 ;  /* 0x3f31721806060820 */ /* 0x002fc80000410000 */
[----:B------:R-:W-:Y:S01]  /*e840*/  @P0 FFMA.FTZ R2, R7, R4, R6 ;  /* 0x0000000407020223 */ /* 0x000fe20000010006 */
[----:B------:R-:W-:Y:S01]  /*e850*/  PLOP3.LUT P0, PT, PT, PT, PT, 0x8, 0x0 ;  /* 0x000000000000781c */ /* 0x000fe20003f0e170 */
        /* <DEDUP_REMOVED lines=28> */
[-C--:B--2---:R-:W-:Y:S01]  /*ea20*/  FMUL.FTZ R126, R43, R8.reuse ;  /* 0x000000082b7e7220 */ /* 0x084fe20000410000 */
        /* <DEDUP_REMOVED lines=94> */
[----:B-1----:R-:W-:-:S07]  /*f010*/  FMUL.FTZ R119, R119, R8 ;  /* 0x0000000877777220 */ /* 0x002fce0000410000 */
.L_x_3916:
        /* <DEDUP_REMOVED lines=35> */
[----:B------:R-:W-:Y:S01]  /*f250*/  R2UR UR4, R198 ;  /* 0x00000000c60472ca */ /* 0x000fe200000e0000 */
[----:B------:R-:W-:-:S03]  /*f260*/  IMAD.WIDE R4, R203, 0x2, R16 ;  /* 0x00000002cb047825 */ /* 0x000fc600078e0210 */
[C---:B------:R-:W-:Y:S02]  /*f270*/  LOP3.LUT R21, R4.reuse, 0x380, RZ, 0xc0, !PT ;  /* 0x0000038004157812 */ /* 0x040fe400078ec0ff */
[C---:B------:R-:W-:Y:S02]  /*f280*/  IADD3 R75, P2, R4.reuse, 0x20, RZ ;  /* 0x00000020044b7810 */ /* 0x040fe40007f5e0ff */
[C---:B------:R-:W-:Y:S02]  /*f290*/  IADD3 R95, P1, R4.reuse, 0x40, RZ ;  /* 0x00000040045f7810 */ /* 0x040fe40007f3e0ff */
[C---:B------:R-:W-:Y:S01]  /*f2a0*/  IADD3 R133, P6, R4.reuse, 0x60, RZ ;  /* 0x0000006004857810 */ /* 0x040fe20007fde0ff */
[--C-:B------:R-:W-:Y:S01]  /*f2b0*/  IMAD.X R9, RZ, RZ, R5.reuse, P2 ;  /* 0x000000ffff097224 */ /* 0x100fe200010e0605 */
[C---:B------:R-:W-:Y:S01]  /*f2c0*/  IADD3 R135, P5, R4.reuse, 0x4000, RZ ;  /* 0x0000400004877810 */ /* 0x040fe20007fbe0ff */
[--C-:B------:R-:W-:Y:S01]  /*f2d0*/  IMAD.X R11, RZ, RZ, R5.reuse, P1 ;  /* 0x000000ffff0b7224 */ /* 0x100fe200008e0605 */
[----:B------:R-:W-:Y:S01]  /*f2e0*/  SHF.R.U64 R21, R21, 0x3, RZ ;  /* 0x0000000315157819 */ /* 0x000fe200000012ff */
[--C-:B------:R-:W-:Y:S01]  /*f2f0*/  IMAD.X R13, RZ, RZ, R5.reuse, P6 ;  /* 0x000000ffff0d7224 */ /* 0x100fe200030e0605 */
[C---:B------:R-:W-:Y:S01]  /*f300*/  IADD3 R137, P0, R4.reuse, 0x4020, RZ ;  /* 0x0000402004897810 */ /* 0x040fe20007f1e0ff */
[--C-:B------:R-:W-:Y:S01]  /*f310*/  IMAD.X R15, RZ, RZ, R5.reuse, P5 ;  /* 0x000000ffff0f7224 */ /* 0x100fe200028e0605 */
[C---:B------:R-:W-:Y:S01]  /*f320*/  IADD3 R139, P4, R4.reuse, 0x4040, RZ ;  /* 0x00004040048b7810 */ /* 0x040fe20007f9e0ff */
[----:B------:R-:W-:Y:S01]  /*f330*/  UIMAD.WIDE UR8, UR4, 0x4, UR8 ;  /* 0x00000004040878a5 */ /* 0x000fe2000f8e0208 */
        /* <DEDUP_REMOVED lines=10> */
[----:B------:R-:W-:Y:S01]  /*f3e0*/  LOP3.LUT R4, R21, R4, RZ, 0x3c, !PT ;  /* 0x0000000415047212 */ /* 0x000fe200078e3cff */
[--C-:B------:R-:W-:Y:S01]  /*f3f0*/  IMAD.X R35, RZ, RZ, R5.reuse, P6 ;  /* 0x000000ffff237224 */ /* 0x100fe200030e0605 */
[----:B------:R-:W-:Y:S01]  /*f400*/  LOP3.LUT R8, R75, 0x380, RZ, 0xc0, !PT ;  /* 0x000003804b087812 */ /* 0x000fe200078ec0ff */
[----:B------:R-:W-:Y:S01]  /*f410*/  IMAD.X R21, RZ, RZ, R5, P5 ;  /* 0x000000ffff157224 */ /* 0x000fe200028e0605 */
[----:B------:R-:W-:-:S02]  /*f420*/  LOP3.LUT R10, R95, 0x380, RZ, 0xc0, !PT ;  /* 0x000003805f0a7812 */ /* 0x000fc400078ec0ff */
[----:B------:R-:W-:Y:S02]  /*f430*/  LOP3.LUT R12, R133, 0x380, RZ, 0xc0, !PT ;  /* 0x00000380850c7812 */ /* 0x000fe400078ec0ff */
[----:B------:R-:W-:Y:S02]  /*f440*/  LOP3.LUT R14, R135, 0x380, RZ, 0xc0, !PT ;  /* 0x00000380870e7812 */ /* 0x000fe400078ec0ff */
[----:B------:R-:W-:Y:S02]  /*f450*/  LOP3.LUT R24, R137, 0x380, RZ, 0xc0, !PT ;  /* 0x0000038089187812 */ /* 0x000fe400078ec0ff */
[----:B------:R-:W-:Y:S02]  /*f460*/  LOP3.LUT R26, R139, 0x380, RZ, 0xc0, !PT ;  /* 0x000003808b1a7812 */ /* 0x000fe400078ec0ff */
[----:B------:R-:W-:Y:S02]  /*f470*/  SHF.R.U64 R8, R8, 0x3, RZ ;  /* 0x0000000308087819 */ /* 0x000fe400000012ff */
[----:B------:R-:W-:-:S02]  /*f480*/  SHF.R.U64 R10, R10, 0x3, RZ ;  /* 0x000000030a0a7819 */ /* 0x000fc400000012ff */
[----:B------:R-:W-:Y:S02]  /*f490*/  LOP3.LUT R28, R141, 0x380, RZ, 0xc0, !PT ;  /* 0x000003808d1c7812 */ /* 0x000fe400078ec0ff */
[----:B------:R-:W-:Y:S02]  /*f4a0*/  LOP3.LUT R30, R143, 0x380, RZ, 0xc0, !PT ;  /* 0x000003808f1e7812 */ /* 0x000fe400078ec0ff */
[----:B------:R-:W-:Y:S02]  /*f4b0*/  MOV R132, R4 ;  /* 0x0000000400847202 */ /* 0x000fe40000000f00 */
[----:B------:R-:W-:Y:S02]  /*f4c0*/  F2FP.F16.F32.PACK_AB R4, R20, R7 ;  /* 0x000000071404723e */ /* 0x000fe400000000ff */
[----:B------:R-:W-:Y:S02]  /*f4d0*/  SHF.R.U64 R12, R12, 0x3, RZ ;  /* 0x000000030c0c7819 */ /* 0x000fe400000012ff */
[----:B------:R-:W-:-:S02]  /*f4e0*/  SHF.R.U64 R14, R14, 0x3, RZ ;  /* 0x000000030e0e7819 */ /* 0x000fc400000012ff */
[----:B------:R-:W-:Y:S02]  /*f4f0*/  F2FP.F16.F32.PACK_AB R5, R130, R131 ;  /* 0x000000838205723e */ /* 0x000fe400000000ff */
[----:B------:R-:W-:Y:S02]  /*f500*/  LOP3.LUT R20, R145, 0x380, RZ, 0xc0, !PT ;  /* 0x0000038091147812 */ /* 0x000fe400078ec0ff */
[----:B------:R-:W-:Y:S01]  /*f510*/  F2FP.F16.F32.PACK_AB R7, R129, R32 ;  /* 0x000000208107723e */ /* 0x000fe200000000ff */
[----:B------:R-:W-:Y:S01]  /*f520*/  BAR.SYNC.DEFER_BLOCKING 0x1, 0x100 ;  /* 0x0044000000007b1d */ /* 0x000fe20000010000 */
[----:B------:R-:W-:Y:S02]  /*f530*/  SHF.R.U64 R24, R24, 0x3, RZ ;  /* 0x0000000318187819 */ /* 0x000fe400000012ff */
[----:B------:R-:W-:Y:S02]  /*f540*/  SHF.R.U64 R26, R26, 0x3, RZ ;  /* 0x000000031a1a7819 */ /* 0x000fe400000012ff */
[----:B------:R-:W-:-:S02]  /*f550*/  LOP3.LUT R74, R149, 0x380, RZ, 0xc0, !PT ;  /* 0x00000380954a7812 */ /* 0x000fc400078ec0ff */
[----:B------:R-:W-:Y:S02]  /*f560*/  LOP3.LUT R8, R8, R75, RZ, 0x3c, !PT ;  /* 0x0000004b08087212 */ /* 0x000fe400078e3cff */
[----:B------:R-:W-:Y:S02]  /*f570*/  LOP3.LUT R10, R10, R95, RZ, 0x3c, !PT ;  /* 0x0000005f0a0a7212 */ /* 0x000fe400078e3cff */
[----:B------:R-:W-:Y:S02]  /*f580*/  SHF.R.U64 R28, R28, 0x3, RZ ;  /* 0x000000031c1c7819 */ /* 0x000fe400000012ff */
[----:B------:R-:W-:Y:S02]  /*f590*/  SHF.R.U64 R30, R30, 0x3, RZ ;  /* 0x000000031e1e7819 */ /* 0x000fe400000012ff */
[----:B------:R-:W-:Y:S02]  /*f5a0*/  LOP3.LUT R12, R12, R133, RZ, 0x3c, !PT ;  /* 0x000000850c0c7212 */ /* 0x000fe400078e3cff */
[----:B------:R-:W-:-:S02]  /*f5b0*/  LOP3.LUT R14, R14, R135, RZ, 0x3c, !PT ;  /* 0x000000870e0e7212 */ /* 0x000fc400078e3cff */
[----:B------:R-:W-:Y:S02]  /*f5c0*/  LOP3.LUT R34, R147, 0x380, RZ, 0xc0, !PT ;  /* 0x0000038093227812 */ /* 0x000fe400078ec0ff */
[----:B------:R-:W-:Y:S02]  /*f5d0*/  SHF.R.U64 R20, R20, 0x3, RZ ;  /* 0x0000000314147819 */ /* 0x000fe400000012ff */
[----:B------:R-:W-:Y:S01]  /*f5e0*/  LOP3.LUT R24, R24, R137, RZ, 0x3c, !PT ;  /* 0x0000008918187212 */ /* 0x000fe200078e3cff */
[----:B------:R0:W-:Y:S01]  /*f5f0*/  STSM.16.M88.4 [R132], R4 ;  /* 0x0000000484007844 */ /* 0x0001e20000000200 */
[----:B------:R-:W-:Y:S02]  /*f600*/  LOP3.LUT R26, R26, R139, RZ, 0x3c, !PT ;  /* 0x0000008b1a1a7212 */ /* 0x000fe400078e3cff */
[----:B------:R-:W-:Y:S02]  /*f610*/  SHF.R.U64 R74, R74, 0x3, RZ ;  /* 0x000000034a4a7819 */ /* 0x000fe400000012ff */
[----:B------:R-:W-:-:S02]  /*f620*/  LOP3.LUT R28, R28, R141, RZ, 0x3c, !PT ;  /* 0x0000008d1c1c7212 */ /* 0x000fc400078e3cff */
[----:B------:R-:W-:Y:S02]  /*f630*/  LOP3.LUT R30, R30, R143, RZ, 0x3c, !PT ;  /* 0x0000008f1e1e7212 */ /* 0x000fe400078e3cff */
[----:B------:R-:W-:Y:S02]  /*f640*/  MOV R131, R8 ;  /* 0x0000000800837202 */ /* 0x000fe40000000f00 */
[----:B------:R-:W-:Y:S02]  /*f650*/  MOV R130, R10 ;  /* 0x0000000a00827202 */ /* 0x000fe40000000f00 */
[----:B------:R-:W-:Y:S02]  /*f660*/  F2FP.F16.F32.PACK_AB R8, R41, R40 ;  /* 0x000000282908723e */ /* 0x000fe400000000ff */
[----:B------:R-:W-:Y:S02]  /*f670*/  F2FP.F16.F32.PACK_AB R9, R126, R123 ;  /* 0x0000007b7e09723e */ /* 0x000fe400000000ff */
[----:B0-----:R-:W-:-:S02]  /*f680*/  F2FP.F16.F32.PACK_AB R4, R120, R3 ;  /* 0x000000037804723e */ /* 0x001fc400000000ff */
[----:B------:R-:W-:Y:S02]  /*f690*/  F2FP.F16.F32.PACK_AB R5, R128, R125 ;  /* 0x0000007d8005723e */ /* 0x000fe400000000ff */
[----:B------:R-:W-:Y:S02]  /*f6a0*/  F2FP.F16.F32.PACK_AB R6, R37, R36 ;  /* 0x000000242506723e */ /* 0x000fe400000000ff */
[----:B------:R-:W-:Y:S02]  /*f6b0*/  F2FP.F16.F32.PACK_AB R7, R127, R124 ;  /* 0x0000007c7f07723e */ /* 0x000fe400000000ff */
[----:B------:R-:W-:Y:S02]  /*f6c0*/  F2FP.F16.F32.PACK_AB R10, R45, R44 ;  /* 0x0000002c2d0a723e */ /* 0x000fe400000000ff */
[----:B------:R-:W-:Y:S01]  /*f6d0*/  F2FP.F16.F32.PACK_AB R11, R47, R122 ;  /* 0x0000007a2f0b723e */ /* 0x000fe200000000ff */
[----:B------:R0:W-:Y:S01]  /*f6e0*/  STSM.16.M88.4 [R131], R4 ;  /* 0x0000000483007844 */ /* 0x0001e20000000200 */
[----:B------:R-:W-:-:S02]  /*f6f0*/  SHF.R.U64 R34, R34, 0x3, RZ ;  /* 0x0000000322227819 */ /* 0x000fc400000012ff */
[----:B------:R-:W-:Y:S01]  /*f700*/  LOP3.LUT R32, R20, R145, RZ, 0x3c, !PT ;  /* 0x0000009114207212 */ /* 0x000fe200078e3cff */
[----:B------:R1:W-:Y:S01]  /*f710*/  STSM.16.M88.4 [R130], R8 ;  /* 0x0000000882007844 */ /* 0x0003e20000000200 */
[----:B------:R-:W-:Y:S02]  /*f720*/  MOV R129, R12 ;  /* 0x0000000c00817202 */ /* 0x000fe40000000f00 */
[----:B------:R-:W-:Y:S02]  /*f730*/  MOV R121, R14 ;  /* 0x0000000e00797202 */ /* 0x000fe40000000f00 */
[----:B------:R-:W-:Y:S02]  /*f740*/  LOP3.LUT R20, R74, R149, RZ, 0x3c, !PT ;  /* 0x000000954a147212 */ /* 0x000fe400078e3cff */
[----:B------:R-:W-:Y:S02]  /*f750*/  MOV R95, R24 ;  /* 0x00000018005f7202 */ /* 0x000fe40000000f00 */
[----:B------:R-:W-:-:S02]  /*f760*/  MOV R94, R26 ;  /* 0x0000001a005e7202 */ /* 0x000fc40000000f00 */
[----:B------:R-:W-:Y:S02]  /*f770*/  F2FP.F16.F32.PACK_AB R12, R49, R48 ;  /* 0x00000030310c723e */ /* 0x000fe400000000ff */
[----:B------:R-:W-:Y:S02]  /*f780*/  F2FP.F16.F32.PACK_AB R13, R51, R50 ;  /* 0x00000032330d723e */ /* 0x000fe400000000ff */
[----:B------:R-:W-:Y:S02]  /*f790*/  F2FP.F16.F32.PACK_AB R14, R53, R52 ;  /* 0x00000034350e723e */ /* 0x000fe400000000ff */
[----:B------:R-:W-:Y:S02]  /*f7a0*/  F2FP.F16.F32.PACK_AB R15, R55, R54 ;  /* 0x00000036370f723e */ /* 0x000fe400000000ff */
[----:B------:R-:W-:Y:S02]  /*f7b0*/  MOV R75, R28 ;  /* 0x0000001c004b7202 */ /* 0x000fe40000000f00 */
[----:B------:R-:W-:Y:S01]  /*f7c0*/  MOV R74, R30 ;  /* 0x0000001e004a7202 */ /* 0x000fe20000000f00 */
[----:B------:R-:W-:Y:S01]  /*f7d0*/  STSM.16.M88.4 [R129], R12 ;  /* 0x0000000c81007844 */ /* 0x000fe20000000200 */
[----:B------:R-:W-:-:S02]  /*f7e0*/  F2FP.F16.F32.PACK_AB R24, R57, R56 ;  /* 0x000000383918723e */ /* 0x000fc400000000ff */
[----:B------:R-:W-:Y:S02]  /*f7f0*/  F2FP.F16.F32.PACK_AB R25, R59, R58 ;  /* 0x0000003a3b19723e */ /* 0x000fe400000000ff */
[----:B------:R-:W-:Y:S02]  /*f800*/  F2FP.F16.F32.PACK_AB R26, R61, R60 ;  /* 0x0000003c3d1a723e */ /* 0x000fe400000000ff */
[----:B------:R-:W-:Y:S02]  /*f810*/  F2FP.F16.F32.PACK_AB R27, R63, R62 ;  /* 0x0000003e3f1b723e */ /* 0x000fe400000000ff */
[----:B------:R-:W-:Y:S02]  /*f820*/  F2FP.F16.F32.PACK_AB R28, R65, R64 ;  /* 0x00000040411c723e */ /* 0x000fe400000000ff */
[----:B------:R-:W-:Y:S01]  /*f830*/  F2FP.F16.F32.PACK_AB R29, R67, R66 ;  /* 0x00000042431d723e */ /* 0x000fe200000000ff */
[----:B------:R-:W-:Y:S01]  /*f840*/  STSM.16.M88.4 [R121], R24 ;  /* 0x0000001879007844 */ /* 0x000fe20000000200 */
[----:B------:R-:W-:-:S02]  /*f850*/  F2FP.F16.F32.PACK_AB R30, R69, R68 ;  /* 0x00000044451e723e */ /* 0x000fc400000000ff */
[----:B------:R-:W-:Y:S02]  /*f860*/  F2FP.F16.F32.PACK_AB R31, R71, R70 ;  /* 0x00000046471f723e */ /* 0x000fe400000000ff */
[----:B------:R-:W-:Y:S02]  /*f870*/  LOP3.LUT R34, R34, R147, RZ, 0x3c, !PT ;  /* 0x0000009322227212 */ /* 0x000fe400078e3cff */
[----:B0-----:R-:W-:Y:S01]  /*f880*/  F2FP.F16.F32.PACK_AB R4, R73, R72 ;  /* 0x000000484904723e */ /* 0x001fe200000000ff */
[----:B------:R-:W-:Y:S01]  /*f890*/  STSM.16.M88.4 [R95], R28 ;  /* 0x0000001c5f007844 */ /* 0x000fe20000000200 */
[----:B------:R-:W-:Y:S02]  /*f8a0*/  F2FP.F16.F32.PACK_AB R5, R46, R39 ;  /* 0x000000272e05723e */ /* 0x000fe400000000ff */
[----:B------:R-:W-:Y:S02]  /*f8b0*/  F2FP.F16.F32.PACK_AB R6, R77, R76 ;  /* 0x0000004c4d06723e */ /* 0x000fe400000000ff */
[----:B------:R-:W-:-:S02]  /*f8c0*/  F2FP.F16.F32.PACK_AB R7, R79, R78 ;  /* 0x0000004e4f07723e */ /* 0x000fc400000000ff */
[----:B-1----:R-:W-:Y:S02]  /*f8d0*/  F2FP.F16.F32.PACK_AB R8, R81, R80 ;  /* 0x000000505108723e */ /* 0x002fe400000000ff */
[----:B------:R-:W-:Y:S01]  /*f8e0*/  F2FP.F16.F32.PACK_AB R9, R83, R82 ;  /* 0x000000525309723e */ /* 0x000fe200000000ff */
[----:B------:R0:W-:Y:S01]  /*f8f0*/  STSM.16.M88.4 [R94], R4 ;  /* 0x000000045e007844 */ /* 0x0001e20000000200 */
[----:B------:R-:W-:Y:S02]  /*f900*/  F2FP.F16.F32.PACK_AB R10, R85, R84 ;  /* 0x00000054550a723e */ /* 0x000fe400000000ff */
[----:B------:R-:W-:Y:S02]  /*f910*/  F2FP.F16.F32.PACK_AB R11, R87, R86 ;  /* 0x00000056570b723e */ /* 0x000fe400000000ff */
[----:B------:R-:W-:Y:S02]  /*f920*/  MOV R32, R32 ;  /* 0x0000002000207202 */ /* 0x000fe40000000f00 */
[----:B------:R-:W-:Y:S01]  /*f930*/  MOV R34, R34 ;  /* 0x0000002200227202 */ /* 0x000fe20000000f00 */
[----:B------:R1:W-:Y:S01]  /*f940*/  STSM.16.M88.4 [R75], R8 ;  /* 0x000000084b007844 */ /* 0x0003e20000000200 */
[----:B------:R-:W-:-:S02]  /*f950*/  MOV R20, R20 ;  /* 0x0000001400147202 */ /* 0x000fc40000000f00 */
[----:B------:R-:W-:Y:S01]  /*f960*/  PLOP3.LUT P0, PT, PT, PT, UP0, 0x80, 0x0 ;  /* 0x000000000000781c */ /* 0x000fe20003f0f008 */
[----:B------:R1:W-:Y:S04]  /*f970*/  STSM.16.M88.4 [R74], R88 ;  /* 0x000000584a007844 */ /* 0x0003e80000000200 */
[----:B------:R1:W-:Y:S01]  /*f980*/  STSM.16.M88.4 [R32], R96 ;  /* 0x0000006020007844 */ /* 0x0003e20000000200 */
[----:B0-----:R-:W-:Y:S02]  /*f990*/  IMAD.U32 R4, RZ, RZ, UR8 ;  /* 0x00000008ff047e24 */ /* 0x001fe4000f8e00ff */
[----:B------:R-:W-:Y:S01]  /*f9a0*/  IMAD.U32 R5, RZ, RZ, UR9 ;  /* 0x00000009ff057e24 */ /* 0x000fe2000f8e00ff */
[----:B------:R1:W-:Y:S01]  /*f9b0*/  STSM.16.M88.4 [R34], R104 ;  /* 0x0000006822007844 */ /* 0x0003e20000000200 */
[----:B------:R-:W-:-:S03]  /*f9c0*/  ULDC.64 UR8, c[0x0][0xbe0] ;  /* 0x0002f80000087ab9 */ /* 0x000fc60000000a00 */
[----:B------:R1:W-:Y:S01]  /*f9d0*/  STSM.16.M88.4 [R20], R112 ;  /* 0x0000007014007844 */ /* 0x0003e20000000200 */
[----:B------:R-:W-:Y:S06]  /*f9e0*/  BAR.SYNC.DEFER_BLOCKING 0x1, 0x100 ;  /* 0x0044000000007b1d */ /* 0x000fec0000010000 */
        /* <DEDUP_REMOVED lines=21> */
.L_x_3989:
[----:B------:R-:W-:Y:S01]  /*fb40*/  R2UR UR17, R197 ;  /* 0x00000000c51172ca */ /* 0x000fe200000e0000 */
[----:B------:R-:W-:Y:S01]  /*fb50*/  ULDC.64 UR12, c[0x0][0xb70] ;  /* 0x0002dc00000c7ab9 */ /* 0x000fe20000000a00 */
[----:B------:R-:W-:Y:S01]  /*fb60*/  R2UR UR15, R198 ;  /* 0x00000000c60f72ca */ /* 0x000fe200000e0000 */
[----:B------:R-:W-:Y:S01]  /*fb70*/  USHF.R.S32.HI UR11, URZ, 0x1f, UR4 ;  /* 0x0000001f3f0b7899 */ /* 0x000fe20008011404 */
[----:B------:R-:W-:Y:S01]  /*fb80*/  IADD3 R5, P3, R16, 0x3000, RZ ;  /* 0x0000300010057810 */ /* 0x000fe20007f7e0ff */
[----:B------:R-:W-:Y:S01]  /*fb90*/  UMOV UR10, UR4 ;  /* 0x00000004000a7c82 */ /* 0x000fe20008000000 */
[----:B------:R-:W-:Y:S01]  /*fba0*/  IMAD R10, R196, 0x80, R201 ;  /* 0x00000080c40a7824 */ /* 0x000fe200078e02c9 */
[----:B------:R-:W-:Y:S01]  /*fbb0*/  IADD3 R57, P0, R16, 0x4000, RZ ;  /* 0x0000400010397810 */ /* 0x000fe20007f1e0ff */
[----:B------:R-:W-:Y:S01]  /*fbc0*/  ULDC.64 UR18, c[0x0][0x208] ;  /* 0x0000820000127ab9 */ /* 0x000fe20000000a00 */
[----:B------:R-:W-:Y:S02]  /*fbd0*/  LOP3.LUT R4, R5, 0x380, RZ, 0xc0, !PT ;  /* 0x0000038005047812 */ /* 0x000fe400078ec0ff */
[----:B------:R-:W-:-:S02]  /*fbe0*/  SHF.R.S32.HI R3, RZ, 0x1f, R10 ;  /* 0x0000001fff037819 */ /* 0x000fc4000001140a */
[----:B------:R-:W-:Y:S01]  /*fbf0*/  USHF.R.S32.HI UR14, URZ, 0x1f, UR17 ;  /* 0x0000001f3f0e7899 */ /* 0x000fe20008011411 */
[----:B------:R-:W-:Y:S01]  /*fc00*/  SHF.R.U64 R4, R4, 0x3, RZ ;  /* 0x0000000304047819 */ /* 0x000fe200000012ff */
[----:B------:R-:W-:Y:S01]  /*fc10*/  UIMAD.WIDE.U32 UR8, UR17, UR12, UR10 ;  /* 0x0000000c110872a5 */ /* 0x000fe2000f8e000a */
[----:B------:R-:W-:Y:S01]  /*fc20*/  IADD3 R9, P4, R16, 0x2000, RZ ;  /* 0x0000200010097810 */ /* 0x000fe20007f9e0ff */
[----:B------:R-:W-:Y:S01]  /*fc30*/  UIMAD UR7, UR14, UR12, URZ ;  /* 0x0000000c0e0772a4 */ /* 0x000fe2000f8e023f */
[----:B------:R-:W-:Y:S02]  /*fc40*/  LOP3.LUT R4, R4, R5, RZ, 0x3c, !PT ;  /* 0x0000000504047212 */ /* 0x000fe400078e3cff */
[C---:B------:R-:W-:Y:S01]  /*fc50*/  IADD3 R45, P1, R16.reuse, 0x5000, RZ ;  /* 0x00005000102d7810 */ /* 0x040fe20007f3e0ff */
[----:B------:R-:W-:Y:S01]  /*fc60*/  UIMAD UR10, UR17, UR13, UR7 ;  /* 0x0000000d110a72a4 */ /* 0x000fe2000f8e0207 */
[----:B------:R-:W-:Y:S01]  /*fc70*/  LOP3.LUT R56, R57, 0x380, RZ, 0xc0, !PT ;  /* 0x0000038039387812 */ /* 0x000fe200078ec0ff */
[----:B------:R-:W-:Y:S01]  /*fc80*/  USHF.R.S32.HI UR7, URZ, 0x1f, UR15 ;  /* 0x0000001f3f077899 */ /* 0x000fe2000801140f */
[----:B------:R-:W-:Y:S01]  /*fc90*/  IADD3 R29, P2, R16, 0x6000, RZ ;  /* 0x00006000101d7810 */ /* 0x000fe20007f5e0ff */
[----:B------:R-:W-:Y:S01]  /*fca0*/  ULDC.64 UR12, c[0x0][0xb78] ;  /* 0x0002de00000c7ab9 */ /* 0x000fe20000000a00 */
[----:B------:R-:W-:Y:S01]  /*fcb0*/  USEL UR15, UR15, URZ, !UP0 ;  /* 0x0000003f0f0f7287 */ /* 0x000fe2000c000000 */
[----:B------:R-:W-:Y:S01]  /*fcc0*/  LOP3.LUT R32, R33, 0x380, RZ, 0xc0, !PT ;  /* 0x0000038021207812 */ /* 0x000fe200078ec0ff */
[----:B------:R-:W-:Y:S01]  /*fcd0*/  USEL UR16, UR7, URZ, !UP0 ;  /* 0x0000003f07107287 */ /* 0x000fe2000c000000 */
[----:B------:R-:W-:Y:S01]  /*fce0*/  LOP3.LUT R8, R9, 0x380, RZ, 0xc0, !PT ;  /* 0x0000038009087812 */ /* 0x000fe200078ec0ff */
[----:B------:R-:W-:Y:S01]  /*fcf0*/  UIADD3 UR9, UR9, UR10, URZ ;  /* 0x0000000a09097290 */ /* 0x000fe2000fffe03f */
[----:B------:R-:W-:Y:S01]  /*fd00*/  LOP3.LUT R44, R45, 0x380, RZ, 0xc0, !PT ;  /* 0x000003802d2c7812 */ /* 0x000fe200078ec0ff */
[----:B------:R-:W-:Y:S01]  /*fd10*/  UIMAD UR7, UR16, UR12, URZ ;  /* 0x0000000c100772a4 */ /* 0x000fe2000f8e023f */
[----:B------:R-:W-:Y:S01]  /*fd20*/  SHF.R.U64 R56, R56, 0x3, RZ ;  /* 0x0000000338387819 */ /* 0x000fe200000012ff */
[----:B------:R-:W-:Y:S01]  /*fd30*/  UIMAD.WIDE.U32 UR8, UR15, UR12, UR8 ;  /* 0x0000000c0f0872a5 */ /* 0x000fe2000f8e0008 */
[----:B------:R-:W-:Y:S01]  /*fd40*/  LOP3.LUT R28, R29, 0x380, RZ, 0xc0, !PT ;  /* 0x000003801d1c7812 */ /* 0x000fe200078ec0ff */
[----:B------:R-:W-:Y:S01]  /*fd50*/  UIMAD UR7, UR15, UR13, UR7 ;  /* 0x0000000d0f0772a4 */ /* 0x000fe2000f8e0207 */
[----:B------:R-:W-:-:S02]  /*fd60*/  SHF.R.U64 R32, R32, 0x3, RZ ;  /* 0x0000000320207819 */ /* 0x000fc400000012ff */
[----:B------:R-:W-:Y:S02]  /*fd70*/  SHF.R.U64 R8, R8, 0x3, RZ ;  /* 0x0000000308087819 */ /* 0x000fe400000012ff */
[----:B------:R-:W-:Y:S01]  /*fd80*/  IADD3 R5, P6, R10, UR8, RZ ;  /* 0x000000080a057c10 */ /* 0x000fe2000ffde0ff */
[----:B------:R-:W-:Y:S01]  /*fd90*/  IMAD.U32 R6, RZ, RZ, UR7 ;  /* 0x00000007ff067e24 */ /* 0x000fe2000f8e00ff */
[----:B------:R-:W-:Y:S02]  /*fda0*/  SHF.R.U64 R44, R44, 0x3, RZ ;  /* 0x000000032c2c7819 */ /* 0x000fe400000012ff */
[----:B------:R-:W-:Y:S01]  /*fdb0*/  LOP3.LUT R56, R56, R57, RZ, 0x3c, !PT ;  /* 0x0000003938387212 */ /* 0x000fe200078e3cff */
[----:B------:R-:W-:Y:S01]  /*fdc0*/  IMAD.X R57, RZ, RZ, R17, P0 ;  /* 0x000000ffff397224 */ /* 0x000fe200000e0611 */
[----:B------:R-:W-:Y:S01]  /*fdd0*/  IADD3.X R6, R3, UR9, R6, P6, !PT ;  /* 0x0000000903067c10 */ /* 0x000fe2000b7fe406 */
[----:B------:R-:W-:Y:S01]  /*fde0*/  ULDC.64 UR8, c[0x0][0xb40] ;  /* 0x0002d00000087ab9 */ /* 0x000fe20000000a00 */
[----:B------:R-:W-:-:S02]  /*fdf0*/  SHF.R.U64 R28, R28, 0x3, RZ ;  /* 0x000000031c1c7819 */ /* 0x000fc400000012ff */
[C---:B------:R-:W-:Y:S02]  /*fe00*/  LEA R20, P6, R5.reuse, UR8, 0x2 ;  /* 0x0000000805147c11 */ /* 0x040fe4000f8c10ff */
[----:B------:R-:W-:Y:S02]  /*fe10*/  LOP3.LUT P0, RZ, R200, 0x3, RZ, 0xc0, !PT ;  /* 0x00000003c8ff7812 */ /* 0x000fe4000780c0ff */
[----:B------:R-:W-:Y:S01]  /*fe20*/  LEA.HI.X R21, R5, UR9, R6, 0x2, P6 ;  /* 0x0000000905157c11 */ /* 0x000fe2000b0f1406 */
[----:B------:R-:W-:Y:S01]  /*fe30*/  VIADD R6, R10, 0x8 ;  /* 0x000000080a067836 */ /* 0x000fe20000000000 */
        /* <DEDUP_REMOVED lines=8> */
[C---:B------:R-:W-:Y:S01]  /*fec0*/  IADD3 R13, P6, R16.reuse, 0x7000, RZ ;  /* 0x00007000100d7810 */ /* 0x040fe20007fde0ff */
[----:B------:R-:W-:Y:S01]  /*fed0*/  IMAD.X R29, RZ, RZ, R17, P2 ;  /* 0x000000ffff1d7224 */ /* 0x000fe200010e0611 */
[C---:B------:R-:W-:Y:S01]  /*fee0*/  IADD3 R61, P5, R16.reuse, 0x8000, RZ ;  /* 0x00008000103d7810 */ /* 0x040fe20007fbe0ff */
[----:B------:R-:W-:Y:S01]  /*fef0*/  ULDC.64 UR8, c[0x0][0xaa0] ;  /* 0x0002a80000087ab9 */ /* 0x000fe20000000a00 */
[----:B------:R-:W-:-:S02]  /*ff00*/  IADD3 R53, P4, R16, 0x9000, RZ ;  /* 0x0000900010357810 */ /* 0x000fc40007f9e0ff */
[----:B------:R-:W-:Y:S02]  /*ff10*/  IADD3 R41, P3, R16, 0xa000, RZ ;  /* 0x0000a00010297810 */ /* 0x000fe40007f7e0ff */
[-C--:B-----5:R-:W-:Y:S02]  /*ff20*/  ISETP.GE.OR P1, PT, R10, R37.reuse, P0 ;  /* 0x000000250a00720c */ /* 0x0a0fe40000726670 */
[----:B------:R-:W-:Y:S02]  /*ff30*/  IADD3 R10, P2, R16, 0xb000, RZ ;  /* 0x0000b000100a7810 */ /* 0x000fe40007f5e0ff */
[----:B------:R-:W-:Y:S02]  /*ff40*/  ISETP.GE.OR P0, PT, R6, R37, P0 ;  /* 0x000000250600720c */ /* 0x000fe40000706670 */
[----:B------:R-:W-:Y:S01]  /*ff50*/  LOP3.LUT R7, R16, 0x380, RZ, 0xc0, !PT ;  /* 0x0000038010077812 */ /* 0x000fe200078ec0ff */
[----:B------:R-:W-:Y:S01]  /*ff60*/  IMAD.X R25, RZ, RZ, R17, P2 ;  /* 0x000000ffff197224 */ /* 0x000fe200010e0611 */
[----:B------:R-:W-:-:S02]  /*ff70*/  LOP3.LUT R12, R13, 0x380, RZ, 0xc0, !PT ;  /* 0x000003800d0c7812 */ /* 0x000fc400078ec0ff */
[----:B------:R-:W-:Y:S02]  /*ff80*/  LOP3.LUT R60, R61, 0x380, RZ, 0xc0, !PT ;  /* 0x000003803d3c7812 */ /* 0x000fe400078ec0ff */
[----:B------:R-:W-:Y:S01]  /*ff90*/  LOP3.LUT R52, R53, 0x380, RZ, 0xc0, !PT ;  /* 0x0000038035347812 */ /* 0x000fe200078ec0ff */
[----:B------:R0:W-:Y:S01]  /*ffa0*/  @!P1 STG.E desc[UR18][R20.64], R2 ;  /* 0x0000000214009986 */ /* 0x0001e2000c101912 */
[----:B------:R-:W-:Y:S02]  /*ffb0*/  LOP3.LUT R40, R41, 0x380, RZ, 0xc0, !PT ;  /* 0x0000038029287812 */ /* 0x000fe400078ec0ff */
[----:B------:R-:W-:Y:S01]  /*ffc0*/  LOP3.LUT R3, R10, 0x380, RZ, 0xc0, !PT ;  /* 0x000003800a037812 */ /* 0x000fe200078ec0ff */
[----:B------:R1:W-:Y:S01]  /*ffd0*/  @!P0 STG.E desc[UR18][R20.64+0x20], R0 ;  /* 0x0000200014008986 */ /* 0x0003e2000c101912 */
[----:B------:R-:W-:Y:S02]  /*ffe0*/  SHF.R.U64 R7, R7, 0x3, RZ ;  /* 0x0000000307077819 */ /* 0x000fe400000012ff */
[----:B------:R-:W-:Y:S01]  /*fff0*/  SHF.R.U64 R12, R12, 0x3, RZ ;  /* 0x000000030c0c7819 */ /* 0x000fe200000012ff */
[----:B------:R-:W-:Y:S01]  /*10000*/  UIMAD UR7, UR11, UR8, URZ ;  /* 0x000000080b0772a4 */ /* 0x000fe2000f8e023f */
[----:B------:R-:W-:Y:S01]  /*10010*/  SHF.R.U64 R60, R60, 0x3, RZ ;  /* 0x000000033c3c7819 */ /* 0x000fe200000012ff */
[----:B------:R-:W5:Y:S01]  /*10020*/  LD.E.128 R32, desc[UR18][R32.64] ;  /* 0x0000001220207980 */ /* 0x000f62000c101d00 */
[----:B------:R-:W-:-:S02]  /*10030*/  SHF.R.U64 R52, R52, 0x3, RZ ;  /* 0x0000000334347819 */ /* 0x000fc400000012ff */
[----:B------:R-:W-:Y:S01]  /*10040*/  SHF.R.U64 R40, R40, 0x3, RZ ;  /* 0x0000000328287819 */ /* 0x000fe200000012ff */
[----:B0-----:R-:W-:Y:S01]  /*10050*/  IMAD.MOV.U32 R2, RZ, RZ, R19 ;  /* 0x000000ffff027224 */ /* 0x001fe200078e0013 */
[----:B------:R-:W-:Y:S01]  /*10060*/  SHF.R.U64 R3, R3, 0x3, RZ ;  /* 0x0000000303037819 */ /* 0x000fe200000012ff */
[----:B------:R-:W5:Y:S01]  /*10070*/  LD.E.128 R56, desc[UR18][R56.64] ;  /* 0x0000001238387980 */ /* 0x000f62000c101d00 */
[----:B------:R-:W-:Y:S02]  /*10080*/  LOP3.LUT R16, R7, R16, RZ, 0x3c, !PT ;  /* 0x0000001007107212 */ /* 0x000fe400078e3cff */
        /* <DEDUP_REMOVED lines=9> */
[----:B------:R0:W5:Y:S01]  /*10120*/  LD.E.128 R48, desc[UR18][R16.64] ;  /* 0x0000001210307980 */ /* 0x000162000c101d00 */
[----:B------:R-:W-:Y:S01]  /*10130*/  SHF.R.S32.HI R3, RZ, 0x1f, R19 ;  /* 0x0000001fff037819 */ /* 0x000fe20000011413 */
[----:B------:R-:W-:-:S02]  /*10140*/  UIMAD UR7, UR4, UR9, UR7 ;  /* 0x00000009040772a4 */ /* 0x000fc4000f8e0207 */
[----:B------:R-:W5:Y:S04]  /*10150*/  LD.E.128 R8, desc[UR18][R8.64] ;  /* 0x0000001208087980 */ /* 0x000f68000c101d00 */
[----:B------:R-:W5:Y:S01]  /*10160*/  LD.E.128 R4, desc[UR18][R4.64] ;  /* 0x0000001204047980 */ /* 0x000f62000c101d00 */
[----:B0-----:R-:W-:Y:S01]  /*10170*/  IMAD.U32 R17, RZ, RZ, UR8 ;  /* 0x00000008ff117e24 */ /* 0x001fe2000f8e00ff */
[----:B------:R-:W-:Y:S02]  /*10180*/  ULDC.64 UR8, c[0x0][0xae0] ;  /* 0x0002b80000087ab9 */ /* 0x000fe40000000a00 */
[----:B------:R-:W5:Y:S01]  /*10190*/  LD.E.128 R44, desc[UR18][R44.64] ;  /* 0x000000122c2c7980 */ /* 0x000f62000c101d00 */
[----:B------:R-:W-:-:S03]  /*101a0*/  IMAD.WIDE.U32 R2, R17, UR4, R2 ;  /* 0x0000000411027c25 */ /* 0x000fc6000f8e0002 */
        /* <DEDUP_REMOVED lines=12> */
[----:B0-----:R-:W0:Y:S01]  /*10270*/  FENCE.VIEW.ASYNC.S ;  /* 0x00000000000073c6 */ /* 0x001e220000000000 */
[----:B------:R-:W-:-:S02]  /*10280*/  VIADD R3, R3, UR7 ;  /* 0x0000000703037c36 */ /* 0x000fc40008000000 */
[----:B------:R-:W-:Y:S01]  /*10290*/  IMAD.U32 R17, RZ, RZ, UR8 ;  /* 0x00000008ff117e24 */ /* 0x000fe2000f8e00ff */
[----:B------:R-:W-:Y:S01]  /*102a0*/  UIMAD UR4, UR17, UR9, UR4 ;  /* 0x00000009110472a4 */ /* 0x000fe2000f8e0204 */
[----:B------:R-:W-:Y:S02]  /*102b0*/  IMAD R37, R196, -0x80, R37 ;  /* 0xffffff80c4257824 */ /* 0x000fe400078e0225 */
[----:B------:R-:W-:Y:S01]  /*102c0*/  IMAD.WIDE.U32 R2, R17, UR17, R2 ;  /* 0x0000001111027c25 */ /* 0x000fe2000f8e0002 */
[----:B------:R-:W-:Y:S02]  /*102d0*/  ULDC.64 UR8, c[0x0][0xae8] ;  /* 0x0002ba0000087ab9 */ /* 0x000fe40000000a00 */
[----:B------:R-:W-:Y:S01]  /*102e0*/  ISETP.GE.AND P3, PT, R22, R37, PT ;  /* 0x000000251600720c */ /* 0x000fe20003f66270 */
[----:B------:R-:W-:Y:S01]  /*102f0*/  VIADD R3, R3, UR4 ;  /* 0x0000000403037c36 */ /* 0x000fe20008000000 */
[----:B------:R-:W-:Y:S01]  /*10300*/  UIMAD UR4, UR16, UR8, URZ ;  /* 0x00000008100472a4 */ /* 0x000fe2000f8e023f */
[----:B------:R-:W-:-:S02]  /*10310*/  VIADD R38, R38, 0x30820 ;  /* 0x0003082026267836 */ /* 0x000fc40000000000 */
[C---:B-1----:R-:W-:Y:S02]  /*10320*/  VIADD R0, R22.reuse, 0x20 ;  /* 0x0000002016007836 */ /* 0x042fe40000000000 */
[----:B------:R-:W-:Y:S01]  /*10330*/  IMAD.U32 R21, RZ, RZ, UR8 ;  /* 0x00000008ff157e24 */ /* 0x000fe2000f8e00ff */
[----:B------:R-:W-:Y:S01]  /*10340*/  UIMAD UR4, UR15, UR9, UR4 ;  /* 0x000000090f0472a4 */ /* 0x000fe2000f8e0204 */
[----:B------:R-:W-:Y:S01]  /*10350*/  PRMT R38, RZ, 0x654, R38 ;  /* 0x00000654ff267816 */ /* 0x000fe20000000026 */
[----:B------:R-:W-:Y:S01]  /*10360*/  VIADD R16, R22, 0x60 ;  /* 0x0000006016107836 */ /* 0x000fe20000000000 */
[-C--:B------:R-:W-:Y:S01]  /*10370*/  ISETP.GE.AND P0, PT, R0, R37.reuse, PT ;  /* 0x000000250000720c */ /* 0x080fe20003f06270 */
[----:B------:R-:W-:Y:S01]  /*10380*/  IMAD.WIDE.U32 R20, R21, UR15, R2 ;  /* 0x0000000f15147c25 */ /* 0x000fe2000f8e0002 */
[--C-:B------:R-:W-:Y:S01]  /*10390*/  SHF.R.S32.HI R23, RZ, 0x1f, R22.reuse ;  /* 0x0000001fff177819 */ /* 0x100fe20000011416 */
[----:B0-----:R0:W-:Y:S02]  /*103a0*/  SYNCS.ARRIVE.TRANS64.RED.A1T0 RZ, [R38+URZ], RZ ;  /* 0x000000ff26ff79a7 */ /* 0x0011e4000810043f */
[----:B------:R-:W-:Y:S01]  /*103b0*/  VIADD R0, R22, 0x40 ;  /* 0x0000004016007836 */ /* 0x000fe20000000000 */
[----:B------:R-:W-:Y:S01]  /*103c0*/  BSSY B1, `(.L_x_3990) ;  /* 0x000001a000017945 */ /* 0x000fe20003800000 */
[----:B------:R-:W-:Y:S01]  /*103d0*/  VIADD R39, R21, UR4 ;  /* 0x0000000415277c36 */ /* 0x000fe20008000000 */
[-C--:B------:R-:W-:Y:S01]  /*103e0*/  ISETP.GE.AND P2, PT, R16, R37.reuse, PT ;  /* 0x000000251000720c */ /* 0x080fe20003f46270 */
[----:B------:R-:W-:Y:S01]  /*103f0*/  IMAD.WIDE R16, R196, 0x80, R22 ;  /* 0x00000080c4107825 */ /* 0x000fe200078e0216 */
[----:B------:R-:W-:Y:S01]  /*10400*/  ISETP.GE.AND P1, PT, R0, R37, PT ;  /* 0x000000250000720c */ /* 0x000fe20003f26270 */
[----:B0-----:R-:W-:-:S12]  /*10410*/  @P3 BRA `(.L_x_3991) ;  /* 0x0000000000503947 */ /* 0x001fd80003800000 */
        /* <DEDUP_REMOVED lines=9> */
[----:B------:R-:W-:Y:S01]  /*104b0*/  IMAD.MOV.U32 R3, RZ, RZ, R39 ;  /* 0x000000ffff037224 */ /* 0x000fe200078e0027 */
[----:B------:R-:W-:Y:S01]  /*104c0*/  ULDC.64 UR10, c[0x0][0x208] ;  /* 0x00008200000a7ab9 */ /* 0x000fe20000000a00 */
[----:B------:R-:W-:-:S02]  /*104d0*/  IMAD R37, R16, UR9, R37 ;  /* 0x0000000910257c24 */ /* 0x000fc4000f8e0225 */
        /* <DEDUP_REMOVED lines=8> */
.L_x_3991:
[----:B------:R-:W-:Y:S05]  /*10560*/  BSYNC B1 ;  /* 0x0000000000017941 */ /* 0x000fea0003800000 */
.L_x_3990:
[----:B------:R-:W-:Y:S04]  /*10570*/  BSSY B1, `(.L_x_3992) ;  /* 0x0000018000017945 */ /* 0x000fe80003800000 */
[----:B------:R-:W-:Y:S05]  /*10580*/  @P0 BRA `(.L_x_3993) ;  /* 0x0000000000580947 */ /* 0x000fea0003800000 */
[----:B0-----:R-:W-:Y:S01]  /*10590*/  IADD3 R37, P0, R16, 0x20, RZ ;  /* 0x0000002010257810 */ /* 0x001fe20007f1e0ff */
        /* <DEDUP_REMOVED lines=21> */
.L_x_3993:
[----:B------:R-:W-:Y:S05]  /*106f0*/  BSYNC B1 ;  /* 0x0000000000017941 */ /* 0x000fea0003800000 */
.L_x_3992:
[----:B------:R-:W-:Y:S04]  /*10700*/  BSSY B1, `(.L_x_3994) ;  /* 0x0000018000017945 */ /* 0x000fe80003800000 */
[----:B------:R-:W-:Y:S05]  /*10710*/  @P1 BRA `(.L_x_3995) ;  /* 0x0000000000581947 */ /* 0x000fea0003800000 */
[----:B-1---5:R-:W-:Y:S01]  /*10720*/  IADD3 R33, P0, R16, 0x40, RZ ;  /* 0x0000004010217810 */ /* 0x022fe20007f1e0ff */
        /* <DEDUP_REMOVED lines=21> */
.L_x_3995:
[----:B------:R-:W-:Y:S05]  /*10880*/  BSYNC B1 ;  /* 0x0000000000017941 */ /* 0x000fea0003800000 */
.L_x_3994:
[----:B------:R-:W-:Y:S05]  /*10890*/  @P2 BRA `(.L_x_3996) ;  /* 0x0000000c00682947 */ /* 0x000fea0003800000 */
[----:B--2--5:R-:W-:Y:S01]  /*108a0*/  IADD3 R9, P0, R16, 0x60, RZ ;  /* 0x0000006010097810 */ /* 0x024fe20007f1e0ff */
[----:B------:R-:W-:Y:S01]  /*108b0*/  ULDC.64 UR8, c[0x0][0xad8] ;  /* 0x0002b60000087ab9 */ /* 0x000fe20000000a00 */
[----:B------:R-:W-:Y:S01]  /*108c0*/  IMAD.MOV.U32 R2, RZ, RZ, R20 ;  /* 0x000000ffff027224 */ /* 0x000fe200078e0014 */
[----:B------:R-:W-:Y:S01]  /*108d0*/  ULDC UR4, c[0x0][0xa8c] ;  /* 0x0002a30000047ab9 */ /* 0x000fe20000000800 */
[----:B------:R-:W-:Y:S01]  /*108e0*/  IMAD.MOV.U32 R3, RZ, RZ, R39 ;  /* 0x000000ffff037224 */ /* 0x000fe200078e0027 */
[C---:B------:R-:W-:Y:S01]  /*108f0*/  ISETP.GE.AND P1, PT, R19.reuse, UR4, PT ;  /* 0x0000000413007c0c */ /* 0x040fe2000bf26270 */
[----:B------:R-:W-:Y:S01]  /*10900*/  IMAD.X R16, RZ, RZ, R17, P0 ;  /* 0x000000ffff107224 */ /* 0x000fe200000e0611 */
[----:B------:R-:W-:Y:S01]  /*10910*/  ULDC.64 UR10, c[0x0][0x208] ;  /* 0x00008200000a7ab9 */ /* 0x000fe20000000a00 */
[----:B------:R-:W-:Y:S02]  /*10920*/  VIADD R0, R19, 0x40 ;  /* 0x0000004013007836 */ /* 0x000fe40000000000 */
[----:B------:R-:W-:-:S02]  /*10930*/  IMAD R16, R16, UR8, RZ ;  /* 0x0000000810107c24 */ /* 0x000fc4000f8e02ff */
        /* <DEDUP_REMOVED lines=12> */
[----:B------:R-:W-:Y:S02]  /*10a00*/  ULDC.64 UR8, c[0x0][0x208] ;  /* 0x0000820000087ab9 */ /* 0x000fe40000000a00 */
[----:B------:R4:W-:Y:S01]  /*10a10*/  STG.E.128 desc[UR8][R8.64+0x100], R24 ;  /* 0x0001001808007986 */ /* 0x0009e2000c101d08 */
[----:B------:R-:W-:Y:S05]  /*10a20*/  BRA `(.L_x_3996) ;  /* 0x0000000c00047947 */ /* 0x000fea0003800000 */
.L_x_3988:
        /* <DEDUP_REMOVED lines=31> */
.L_x_3997:
        /* <DEDUP_REMOVED lines=34> */
.L_x_3999:
[----:B------:R-:W-:Y:S05]  /*10e40*/  BSYNC B1 ;  /* 0x0000000000017941 */ /* 0x000fea0003800000 */
.L_x_3998:
        /* <DEDUP_REMOVED lines=10> */
[----:B------:R-:W-:Y:S01]  /*10ef0*/  UIMAD UR4, UR8, UR12, URZ ;  /* 0x0000000c080472a4 */ /* 0x000fe2000f8e023f */
[----:B------:R-:W-:Y:S02]  /*10f00*/  IMAD.IADD R3, R3, 0x1, R9 ;  /* 0x0000000103037824 */ /* 0x000fe400078e0209 */
[----:B------:R-:W-:Y:S01]  /*10f10*/  IMAD.U32 R5, RZ, RZ, UR12 ;  /* 0x0000000cff057e24 */ /* 0x000fe2000f8e00ff */
[----:B------:R-:W-:Y:S01]  /*10f20*/  UIMAD UR4, UR7, UR13, UR4 ;  /* 0x0000000d070472a4 */ /* 0x000fe2000f8e0204 */
[C---:B------:R-:W-:Y:S01]  /*10f30*/  VIADD R0, R22.reuse, 0x20 ;  /* 0x0000002016007836 */ /* 0x040fe20000000000 */
[----:B------:R-:W-:Y:S01]  /*10f40*/  ISETP.GE.AND P3, PT, R22, R7, PT ;  /* 0x000000071600720c */ /* 0x000fe20003f66270 */
[----:B------:R-:W-:Y:S01]  /*10f50*/  IMAD.WIDE.U32 R2, R5, UR7, R2 ;  /* 0x0000000705027c25 */ /* 0x000fe2000f8e0002 */
[----:B------:R-:W-:-:S02]  /*10f60*/  ULDC.64 UR12, c[0x0][0xae8] ;  /* 0x0002ba00000c7ab9 */ /* 0x000fc40000000a00 */
[-C--:B------:R-:W-:Y:S01]  /*10f70*/  ISETP.GE.AND P2, PT, R0, R7.reuse, PT ;  /* 0x000000070000720c */ /* 0x080fe20003f46270 */
[----:B------:R-:W-:Y:S01]  /*10f80*/  VIADD R3, R3, UR4 ;  /* 0x0000000403037c36 */ /* 0x000fe20008000000 */
[----:B------:R-:W-:Y:S01]  /*10f90*/  UIMAD UR4, UR9, UR12, URZ ;  /* 0x0000000c090472a4 */ /* 0x000fe2000f8e023f */
[C---:B------:R-:W-:Y:S02]  /*10fa0*/  VIADD R4, R22.reuse, 0x40 ;  /* 0x0000004016047836 */ /* 0x040fe40000000000 */
[----:B------:R-:W-:Y:S01]  /*10fb0*/  VIADD R0, R22, 0x60 ;  /* 0x0000006016007836 */ /* 0x000fe20000000000 */
[----:B------:R-:W-:Y:S01]  /*10fc0*/  UIMAD UR4, UR10, UR13, UR4 ;  /* 0x0000000d0a0472a4 */ /* 0x000fe2000f8e0204 */
[----:B------:R-:W-:Y:S01]  /*10fd0*/  IMAD.U32 R5, RZ, RZ, UR12 ;  /* 0x0000000cff057e24 */ /* 0x000fe2000f8e00ff */
[-C--:B------:R-:W-:Y:S01]  /*10fe0*/  ISETP.GE.AND P1, PT, R4, R7.reuse, PT ;  /* 0x000000070400720c */ /* 0x080fe20003f26270 */
[----:B------:R-:W-:Y:S01]  /*10ff0*/  IMAD.MOV.U32 R6, RZ, RZ, R22 ;  /* 0x000000ffff067224 */ /* 0x000fe200078e0016 */
[----:B------:R-:W-:Y:S01]  /*11000*/  ISETP.GE.AND P0, PT, R0, R7, PT ;  /* 0x000000070000720c */ /* 0x000fe20003f06270 */
[----:B------:R-:W-:Y:S01]  /*11010*/  IMAD.WIDE.U32 R4, R5, UR10, R2 ;  /* 0x0000000a05047c25 */ /* 0x000fe2000f8e0002 */
[----:B------:R-:W-:-:S03]  /*11020*/  SHF.R.S32.HI R7, RZ, 0x1f, R22 ;  /* 0x0000001fff077819 */ /* 0x000fc60000011416 */
[----:B------:R-:W-:Y:S02]  /*11030*/  VIADD R11, R5, UR4 ;  /* 0x00000004050b7c36 */ /* 0x000fe40008000000 */
[----:B------:R-:W-:Y:S01]  /*11040*/  IMAD.WIDE R6, R196, 0x80, R6 ;  /* 0x00000080c4067825 */ /* 0x000fe200078e0206 */
        /* <DEDUP_REMOVED lines=21> */
.L_x_4001:
[----:B------:R-:W-:Y:S05]  /*111a0*/  BSYNC B1 ;  /* 0x0000000000017941 */ /* 0x000fea0003800000 */
.L_x_4000:
        /* <DEDUP_REMOVED lines=24> */
.L_x_4003:
[----:B------:R-:W-:Y:S05]  /*11330*/  BSYNC B1 ;  /* 0x0000000000017941 */ /* 0x000fea0003800000 */
.L_x_4002:
[----:B------:R-:W-:Y:S04]  /*11340*/  BSSY B1, `(.L_x_4004) ;  /* 0x0000018000017945 */ /* 0x000fe80003800000 */
[----:B------:R-:W-:Y:S05]  /*11350*/  @P1 BRA `(.L_x_4005) ;  /* 0x0000000000581947 */ /* 0x000fea0003800000 */
[----:B01----:R-:W-:Y:S01]  /*11360*/  IADD3 R9, P1, R6, 0x40, RZ ;  /* 0x0000004006097810 */ /* 0x003fe20007f3e0ff */
        /* <DEDUP_REMOVED lines=21> */
.L_x_4005:
[----:B------:R-:W-:Y:S05]  /*114c0*/  BSYNC B1 ;  /* 0x0000000000017941 */ /* 0x000fea0003800000 */
.L_x_4004:
        /* <DEDUP_REMOVED lines=9> */
[----:B------:R-:W-:Y:S01]  /*11560*/  IMAD.MOV.U32 R3, RZ, RZ, R11 ;  /* 0x000000ffff037224 */ /* 0x000fe200078e000b */
[----:B------:R-:W-:Y:S01]  /*11570*/  ULDC.64 UR10, c[0x0][0x208] ;  /* 0x00008200000a7ab9 */ /* 0x000fe20000000a00 */
        /* <DEDUP_REMOVED lines=12> */
.L_x_3996:
[----:B------:R-:W-:Y:S05]  /*11640*/  BSYNC B0 ;  /* 0x0000000000007941 */ /* 0x000fea0003800000 */
.L_x_3987:
[----:B------:R-:W-:Y:S02]  /*11650*/  ULDC UR4, c[0x0][0xc14] ;  /* 0x0003050000047ab9 */ /* 0x000fe40000000800 */
[----:B------:R-:W-:-:S06]  /*11660*/  UISETP.GE.AND UP0, UPT, UR5, UR4, UPT ;  /* 0x000000040500728c */ /* 0x000fcc000bf06270 */
[----:B------:R-:W-:-:S13]  /*11670*/  PLOP3.LUT P0, PT, PT, PT, UP0, 0x80, 0x0 ;  /* 0x000000000000781c */ /* 0x000fda0003f0f008 */
[----:B------:R-:W-:Y:S05]  /*11680*/  @!P0 BRA `(.L_x_4006) ;  /* 0xfffffef400c88947 */ /* 0x000fea000383ffff */
[----:B------:R-:W-:Y:S05]  /*11690*/  EXIT ;  /* 0x000000000000794d */ /* 0x000fea0003800000 */
.L_x_3905:
[----:B------:R-:W-:-:S08]  /*116a0*/  NOP ;  /* 0x0000000000007918 */ /* 0x000fd00000000000 */
[----:B0-----:R-:W0:-:S00]  /*116b0*/  USETMAXREG.DEALLOC.CTAPOOL 0x18 ;  /* 0x00000018000079c8 */ /* 0x001e0000080e0500 */
[----:B0-----:R-:W-:-:S06]  /*116c0*/  LOP3.LUT R0, R0, 0x3, RZ, 0xc0, !PT ;  /* 0x0000000300007812 */ /* 0x001fcc00078ec0ff */
[----:B------:R-:W0:Y:S02]  /*116d0*/  SHFL.IDX PT, R0, R0, RZ, 0x1f ;  /* 0x00001fff00007589 */ /* 0x000e2400000e0000 */
[----:B0-----:R-:W-:-:S13]  /*116e0*/  ISETP.NE.AND P0, PT, R0, RZ, PT ;  /* 0x000000ff0000720c */ /* 0x001fda0003f05270 */
[----:B------:R-:W-:Y:S05]  /*116f0*/  @P0 EXIT ;  /* 0x000000000000094d */ /* 0x000fea0003800000 */
[----:B------:R-:W2:Y:S01]  /*11700*/  LDL.LU R6, [R1] ;  /* 0x0000000001067983 */ /* 0x000ea20000300800 */
        /* <DEDUP_REMOVED lines=21> */
[----:B------:R-:W-:Y:S01]  /*11860*/  IMAD.MOV.U32 R19, RZ, RZ, RZ ;  /* 0x000000ffff137224 */ /* 0x000fe200078e00ff */
        /* <DEDUP_REMOVED lines=8> */
[----:B-1----:R-:W-:-:S05]  /*118f0*/  SEL R4, R4, RZ, P0 ;  /* 0x000000ff04047207 */ /* 0x002fca0000000000 */
[----:B------:R-:W-:-:S05]  /*11900*/  IMAD.IADD R4, R5, 0x1, R4 ;  /* 0x0000000105047824 */ /* 0x000fca00078e0204 */
        /* <DEDUP_REMOVED lines=14> */
[----:B------:R2:W-:Y:S01]  /*119f0*/  STL [R1], R6 ;  /* 0x0000000601007387 */ /* 0x0005e20000100800 */
[----:B-1----:R-:W-:-:S05]  /*11a00*/  IMAD R4, R2, UR4, RZ ;  /* 0x0000000402047c24 */ /* 0x002fca000f8e02ff */
[----:B0-----:R-:W-:Y:S01]  /*11a10*/  ISETP.GT.AND P0, PT, R4, UR6, PT ;  /* 0x0000000604007c0c */ /* 0x001fe2000bf04270 */
[----:B------:R-:W-:-:S12]  /*11a20*/  IMAD.MOV.U32 R5, RZ, RZ, R4 ;  /* 0x000000ffff057224 */ /* 0x000fd800078e0004 */
[----:B--2---:R-:W-:Y:S05]  /*11a30*/  @P0 BRA `(.L_x_4007) ;  /* 0x0000000000c00947 */ /* 0x004fea0003800000 */
[----:B------:R-:W-:Y:S01]  /*11a40*/  IMAD.MOV.U32 R4, RZ, RZ, R5 ;  /* 0x000000ffff047224 */ /* 0x000fe200078e0005 */
[----:B------:R-:W-:Y:S01]  /*11a50*/  ULDC UR5, c[0x0][0xc14] ;  /* 0x0003050000057ab9 */ /* 0x000fe20000000800 */
[----:B------:R-:W-:Y:S01]  /*11a60*/  IMAD.MOV.U32 R19, RZ, RZ, RZ ;  /* 0x000000ffff137224 */ /* 0x000fe200078e00ff */
[----:B------:R-:W-:Y:S01]  /*11a70*/  ULDC UR7, c[0x0][0xc14] ;  /* 0x0003050000077ab9 */ /* 0x000fe20000000800 */
[----:B------:R-:W-:-:S05]  /*11a80*/  ULDC UR4, c[0x0][0xc10] ;  /* 0x0003040000047ab9 */ /* 0x000fca0000000800 */
.L_x_4011:
[----:B------:R-:W-:Y:S02]  /*11a90*/  VIADD R0, R19, 0x1f ;  /* 0x0000001f13007836 */ /* 0x000fe40000000000 */
[----:B------:R-:W-:-:S03]  /*11aa0*/  IMAD.U32 R19, RZ, RZ, UR7 ;  /* 0x00000007ff137e24 */ /* 0x000fc6000f8e00ff */
        /* <DEDUP_REMOVED lines=15> */
.L_x_4010:
[----:B------:R-:W-:Y:S05]  /*11ba0*/  BSYNC B0 ;  /* 0x0000000000007941 */ /* 0x000fea0003800000 */
.L_x_4009:
        /* <DEDUP_REMOVED lines=25> */
.L_x_4007:
        /* <DEDUP_REMOVED lines=21> */
.L_x_4012:
[----:B-12---:R-:W-:Y:S02]  /*11e90*/  IMAD.MOV R0, RZ, RZ, -R3 ;  /* 0x000000ffff007224 */ /* 0x006fe400078e0a03 */
[----:B---3--:R-:W-:Y:S02]  /*11ea0*/  IMAD R16, R16, UR4, R5 ;  /* 0x0000000410107c24 */ /* 0x008fe4000f8e0205 */
[----:B------:R-:W-:Y:S02]  /*11eb0*/  IMAD R5, R0, R9, RZ ;  /* 0x0000000900057224 */ /* 0x000fe400078e02ff */
[----:B------:R-:W-:-:S04]  /*11ec0*/  IMAD.MOV.U32 R2, RZ, RZ, RZ ;  /* 0x000000ffff027224 */ /* 0x000fc800078e00ff */
        /* <DEDUP_REMOVED lines=29> */
[----:B-1----:R-:W-:Y:S02]  /*120a0*/  IMAD.MOV.U32 R2, RZ, RZ, RZ ;  /* 0x000000ffff027224 */ /* 0x002fe400078e00ff */
        /* <DEDUP_REMOVED lines=9> */
[----:B------:R-:W-:Y:S02]  /*12140*/  @!P0 IMAD.IADD R7, R7, 0x1, -R4 ;  /* 0x0000000107078824 */ /* 0x000fe400078e0a04 */
        /* <DEDUP_REMOVED lines=12> */
.L_x_4008:
[----:B------:R-:W-:Y:S02]  /*12210*/  IMAD.MOV.U32 R17, RZ, RZ, RZ ;  /* 0x000000ffff117224 */ /* 0x000fe400078e00ff */
[----:B------:R-:W-:Y:S02]  /*12220*/  IMAD.U32 R16, RZ, RZ, UR6 ;  /* 0x00000006ff107e24 */ /* 0x000fe4000f8e00ff */
[----:B------:R-:W-:-:S07]  /*12230*/  IMAD.MOV.U32 R18, RZ, RZ, RZ ;  /* 0x000000ffff127224 */ /* 0x000fce00078e00ff */
.L_x_4013:
        /* <DEDUP_REMOVED lines=20> */
.L_x_4089:
        /* <DEDUP_REMOVED lines=42> */
.L_x_4015:
[----:B------:R-:W1:Y:S01]  /*12620*/  LDC.64 R2, c[0x0][0xa08] ;  /* 0x00028200ff027b82 */ /* 0x000e620000000a00 */
[----:B------:R-:W-:Y:S01]  /*12630*/  IMAD.MOV.U32 R7, RZ, RZ, RZ ;  /* 0x000000ffff077224 */ /* 0x000fe200078e00ff */
        /* <DEDUP_REMOVED lines=14> */
.L_x_4016:
[----:B------:R-:W-:Y:S05]  /*12720*/  @!P0 BRA `(.L_x_4017) ;  /* 0x0000000000108947 */ /* 0x000fea0003800000 */
[----:B------:R-:W-:Y:S02]  /*12730*/  ULDC.64 UR4, c[0x0][0x208] ;  /* 0x0000820000047ab9 */ /* 0x000fe40000000a00 */
[----:B-1----:R-:W2:Y:S04]  /*12740*/  LDG.E R6, desc[UR4][R2.64] ;  /* 0x0000000402067981 */ /* 0x002ea8000c1e1900 */
[----:B------:R-:W2:Y:S02]  /*12750*/  LDG.E R5, desc[UR4][R2.64+0x4] ;  /* 0x0000040402057981 */ /* 0x000ea4000c1e1900 */
[----:B--2---:R-:W-:-:S07]  /*12760*/  IMAD.IADD R5, R5, 0x1, -R6 ;  /* 0x0000000105057824 */ /* 0x004fce00078e0a06 */
.L_x_4017:
        /* <DEDUP_REMOVED lines=18> */
.L_x_4020:
[----:B------:R-:W-:-:S13]  /*12890*/  ISETP.NE.AND P1, PT, R3, 0x1, PT ;  /* 0x000000010300780c */ /* 0x000fda0003f25270 */
[----:B------:R-:W1:Y:S02]  /*128a0*/  @P1 LDC.64 R4, c[0x0][0x9e8] ;  /* 0x00027a00ff041b82 */ /* 0x000e640000000a00 */
[----:B-1----:R-:W-:-:S05]  /*128b0*/  @P1 IMAD.HI.U32 R4, R6, R4, RZ ;  /* 0x0000000406041227 */ /* 0x002fca00078e00ff */
[----:B------:R-:W-:-:S07]  /*128c0*/  @P1 SHF.R.U32.HI R6, RZ, R5, R4 ;  /* 0x00000005ff061219 */ /* 0x000fce0000011604 */
.L_x_4021:
[----:B------:R-:W-:Y:S05]  /*128d0*/  BSYNC B0 ;  /* 0x0000000000007941 */ /* 0x000fea0003800000 */
.L_x_4019:
[----:B------:R-:W-:-:S05]  /*128e0*/  IMAD R5, R6, R3, R3 ;  /* 0x0000000306057224 */ /* 0x000fca00078e0203 */
[----:B------:R-:W-:-:S07]  /*128f0*/  VIMNMX R2, R2, R5, PT ;  /* 0x0000000502027248 */ /* 0x000fce0003fe0100 */
.L_x_4018:
[----:B------:R-:W-:Y:S01]  /*12900*/  VIADD R2, R2, 0x5f ;  /* 0x0000005f02027836 */ /* 0x000fe20000000000 */
[----:B------:R-:W-:Y:S01]  /*12910*/  ULDC UR4, c[0x0][0x9dc] ;  /* 0x0002770000047ab9 */ /* 0x000fe20000000800 */
[----:B------:R-:W-:Y:S02]  /*12920*/  IMAD R0, R17, 0x80, -R0 ;  /* 0x0000008011007824 */ /* 0x000fe400078e0a00 */
[----:B------:R-:W-:-:S04]  /*12930*/  IMAD.HI R5, R2, 0x2aaaaaab, RZ ;  /* 0x2aaaaaab02057827 */ /* 0x000fc800078e02ff */
[C---:B------:R-:W-:Y:S02]  /*12940*/  VIADD R2, R7.reuse, 0x5f ;  /* 0x0000005f07027836 */ /* 0x040fe40000000000 */
[----:B------:R-:W-:Y:S02]  /*12950*/  IMAD.IADD R7, R7, 0x1, R0 ;  /* 0x0000000107077824 */ /* 0x000fe400078e0200 */
[----:B------:R-:W-:Y:S01]  /*12960*/  IMAD.HI R4, R2, 0x2aaaaaab, RZ ;  /* 0x2aaaaaab02047827 */ /* 0x000fe200078e02ff */
[----:B------:R-:W-:-:S03]  /*12970*/  SHF.R.U32.HI R2, RZ, 0x1f, R5 ;  /* 0x0000001fff027819 */ /* 0x000fc60000011605 */
[----:B------:R-:W-:Y:S01]  /*12980*/  VIADD R0, R7, -UR4 ;  /* 0x8000000407007c36 */ /* 0x000fe20008000000 */
[----:B------:R-:W-:Y:S02]  /*12990*/  LEA.HI.SX32 R2, R5, R2, 0x1c ;  /* 0x0000000205027211 */ /* 0x000fe400078fe2ff */
[----:B------:R-:W-:-:S04]  /*129a0*/  SHF.R.U32.HI R5, RZ, 0x1f, R4 ;  /* 0x0000001fff057819 */ /* 0x000fc80000011604 */
[----:B------:R-:W-:-:S04]  /*129b0*/  LEA.HI.SX32 R5, R4, R5, 0x1c ;  /* 0x0000000504057211 */ /* 0x000fc800078fe2ff */
[----:B-1----:R-:W-:-:S05]  /*129c0*/  VIMNMX R6, R5, R2, PT ;  /* 0x0000000205067248 */ /* 0x002fca0003fe0100 */
[----:B------:R1:W-:Y:S01]  /*129d0*/  STL [R1+0x14], R6 ;  /* 0x0000140601007387 */ /* 0x0003e20000100800 */
[----:B------:R-:W-:Y:S05]  /*129e0*/  @!P0 BRA `(.L_x_4022) ;  /* 0x0000000000488947 */ /* 0x000fea0003800000 */
[----:B------:R-:W-:Y:S01]  /*129f0*/  IMAD.MOV.U32 R2, RZ, RZ, R7 ;  /* 0x000000ffff027224 */ /* 0x000fe200078e0007 */
[----:B------:R-:W-:Y:S04]  /*12a00*/  BSSY B0, `(.L_x_4023) ;  /* 0x000000e000007945 */ /* 0x000fe80003800000 */
[----:B------:R-:W-:-:S13]  /*12a10*/  ISETP.GT.AND P0, PT, R2, -0x1, PT ;  /* 0xffffffff0200780c */ /* 0x000fda0003f04270 */
        /* <DEDUP_REMOVED lines=8> */
.L_x_4024:
[----:B------:R-:W-:-:S13]  /*12aa0*/  ISETP.NE.AND P0, PT, R3, 0x1, PT ;  /* 0x000000010300780c */ /* 0x000fda0003f05270 */
[----:B------:R-:W2:Y:S02]  /*12ab0*/  @P0 LDC.64 R4, c[0x0][0x9e8] ;  /* 0x00027a00ff040b82 */ /* 0x000ea40000000a00 */
[----:B--2---:R-:W-:-:S05]  /*12ac0*/  @P0 IMAD.HI.U32 R4, R2, R4, RZ ;  /* 0x0000000402040227 */ /* 0x004fca00078e00ff */
[----:B------:R-:W-:-:S07]  /*12ad0*/  @P0 SHF.R.U32.HI R2, RZ, R5, R4 ;  /* 0x00000005ff020219 */ /* 0x000fce0000011604 */
.L_x_4025:
[----:B------:R-:W-:Y:S05]  /*12ae0*/  BSYNC B0 ;  /* 0x0000000000007941 */ /* 0x000fea0003800000 */
.L_x_4023:
[----:B------:R-:W-:-:S05]  /*12af0*/  IMAD R3, R2, R3, RZ ;  /* 0x0000000302037224 */ /* 0x000fca00078e02ff */
[----:B------:R-:W-:-:S07]  /*12b00*/  VIMNMX R0, R0, R3, !PT ;  /* 0x0000000300007248 */ /* 0x000fce0007fe0100 */
.L_x_4022:
[----:B------:R-:W-:Y:S01]  /*12b10*/  IMAD.HI R0, R0, 0x2aaaaaab, RZ ;  /* 0x2aaaaaab00007827 */ /* 0x000fe200078e02ff */
[----:B------:R-:W-:Y:S04]  /*12b20*/  BSSY B6, `(.L_x_4026) ;  /* 0x0000323000067945 */ /* 0x000fe80003800000 */
[----:B------:R-:W-:-:S04]  /*12b30*/  SHF.R.U32.HI R3, RZ, 0x1f, R0 ;  /* 0x0000001fff037819 */ /* 0x000fc80000011600 */
[----:B------:R-:W-:-:S04]  /*12b40*/  LEA.HI.SX32 R3, R0, R3, 0x1c ;  /* 0x0000000300037211 */ /* 0x000fc800078fe2ff */
        /* <DEDUP_REMOVED lines=22> */
.L_x_4027:
        /* <DEDUP_REMOVED lines=11> */
[----:B------:R-:W-:Y:S02]  /*12d60*/  IMAD.U32 R4, RZ, RZ, UR6 ;  /* 0x00000006ff047e24 */ /* 0x000fe4000f8e00ff */
[----:B------:R-:W2:Y:S01]  /*12d70*/  LDC.64 R2, c[0x4][R2] ;  /* 0x0100000002027b82 */ /* 0x000ea20000000a00 */
[----:B------:R-:W-:Y:S02]  /*12d80*/  IMAD.U32 R5, RZ, RZ, UR7 ;  /* 0x00000007ff057e24 */ /* 0x000fe4000f8e00ff */
[----:B-1----:R-:W-:Y:S02]  /*12d90*/  IMAD.U32 R6, RZ, RZ, UR8 ;  /* 0x00000008ff067e24 */ /* 0x002fe4000f8e00ff */
[----:B------:R-:W-:-:S02]  /*12da0*/  IMAD.U32 R7, RZ, RZ, UR9 ;  /* 0x00000009ff077e24 */ /* 0x000fc4000f8e00ff */
[----:B------:R-:W-:Y:S02]  /*12db0*/  IMAD.U32 R10, RZ, RZ, UR4 ;  /* 0x00000004ff0a7e24 */ /* 0x000fe4000f8e00ff */
[----:B0-----:R-:W-:Y:S02]  /*12dc0*/  IMAD.U32 R11, RZ, RZ, UR5 ;  /* 0x00000005ff0b7e24 */ /* 0x001fe4000f8e00ff */
[----:B------:R-:W-:Y:S02]  /*12dd0*/  IMAD.MOV.U32 R8, RZ, RZ, 0x70 ;  /* 0x00000070ff087424 */ /* 0x000fe400078e00ff */
[----:B------:R-:W-:Y:S02]  /*12de0*/  IMAD.MOV.U32 R12, RZ, RZ, 0x1 ;  /* 0x00000001ff0c7424 */ /* 0x000fe400078e00ff */
[----:B------:R-:W-:-:S07]  /*12df0*/  IMAD.MOV.U32 R13, RZ, RZ, RZ ;  /* 0x000000ffff0d7224 */ /* 0x000fce00078e00ff */
[----:B------:R-:W-:-:S07]  /*12e00*/  LEPC R20, `(.L_x_4029) ;  /* 0x000000001014794e */ /* 0x000fce0000000000 */
[----:B--2---:R-:W-:Y:S05]  /*12e10*/  CALL.ABS.NOINC R2 ;  /* 0x0000000002007343 */ /* 0x004fea0003c00000 */
.L_x_4029:
        /* <DEDUP_REMOVED lines=9> */
[----:B------:R-:W-:Y:S02]  /*12eb0*/  IMAD.U32 R4, RZ, RZ, UR6 ;  /* 0x00000006ff047e24 */ /* 0x000fe4000f8e00ff */
[----:B------:R-:W-:Y:S02]  /*12ec0*/  IMAD.U32 R5, RZ, RZ, UR7 ;  /* 0x00000007ff057e24 */ /* 0x000fe4000f8e00ff */
[----:B-1----:R-:W-:Y:S02]  /*12ed0*/  IMAD.U32 R6, RZ, RZ, UR8 ;  /* 0x00000008ff067e24 */ /* 0x002fe4000f8e00ff */
[----:B------:R-:W-:-:S02]  /*12ee0*/  IMAD.U32 R7, RZ, RZ, UR9 ;  /* 0x00000009ff077e24 */ /* 0x000fc4000f8e00ff */
[----:B------:R-:W-:Y:S02]  /*12ef0*/  IMAD.U32 R10, RZ, RZ, UR4 ;  /* 0x00000004ff0a7e24 */ /* 0x000fe4000f8e00ff */
[----:B0-----:R-:W-:Y:S02]  /*12f00*/  IMAD.U32 R11, RZ, RZ, UR5 ;  /* 0x00000005ff0b7e24 */ /* 0x001fe4000f8e00ff */
[----:B------:R-:W-:Y:S02]  /*12f10*/  IMAD.MOV.U32 R8, RZ, RZ, 0x70 ;  /* 0x00000070ff087424 */ /* 0x000fe400078e00ff */
[----:B------:R-:W-:Y:S02]  /*12f20*/  IMAD.MOV.U32 R12, RZ, RZ, 0x1 ;  /* 0x00000001ff0c7424 */ /* 0x000fe400078e00ff */
[----:B--2---:R-:W-:-:S07]  /*12f30*/  IMAD.MOV.U32 R13, RZ, RZ, RZ ;  /* 0x000000ffff0d7224 */ /* 0x004fce00078e00ff */
[----:B------:R-:W-:-:S07]  /*12f40*/  LEPC R20, `(.L_x_4031) ;  /* 0x000000001014794e */ /* 0x000fce0000000000 */
[----:B---3--:R-:W-:Y:S05]  /*12f50*/  CALL.ABS.NOINC R2 ;  /* 0x0000000002007343 */ /* 0x008fea0003c00000 */
.L_x_4031:
[----:B------:R-:W-:Y:S01]  /*12f60*/  MOV R2, 0x0 ;  /* 0x0000000000027802 */ /* 0x000fe20000000f00 */
[----:B------:R-:W-:Y:S01]  /*12f70*/  ULDC.64 UR6, c[0x4][0x1b8] ;  /* 0x01006e0000067ab9 */ /* 0x000fe20000000a00 */
[----:B------:R-:W-:Y:S01]  /*12f80*/  ULDC.64 UR8, c[0x4][0x1c0] ;  /* 0x0100700000087ab9 */ /* 0x000fe20000000a00 */
[----:B------:R-:W-:Y:S01]  /*12f90*/  ULDC.64 UR4, c[0x4][0x108] ;  /* 0x0100420000047ab9 */ /* 0x000fe20000000a00 */
[----:B------:R-:W-:Y:S02]  /*12fa0*/  IMAD.U32 R4, RZ, RZ, UR6 ;  /* 0x00000006ff047e24 */ /* 0x000fe4000f8e00ff */
[----:B------:R-:W0:Y:S01]  /*12fb0*/  LDC.64 R2, c[0x4][R2] ;  /* 0x0100000002027b82 */ /* 0x000e220000000a00 */
        /* <DEDUP_REMOVED lines=9> */
[----:B0-----:R-:W-:Y:S05]  /*13050*/  CALL.ABS.NOINC R2 ;  /* 0x0000000002007343 */ /* 0x001fea0003c00000 */
.L_x_4030:
        /* <DEDUP_REMOVED lines=29> */
.L_x_4032:
        /* <DEDUP_REMOVED lines=16> */
.L_x_4033:
        /* <DEDUP_REMOVED lines=15> */
.L_x_4034:
        /* <DEDUP_REMOVED lines=18> */
.L_x_4105:
[----:B------:R-:W-:Y:S01]  /*13540*/  UMOV UR4, 0xffffffff ;  /* 0xffffffff00047882 */ /* 0x000fe20000000000 */
[----:B------:R-:W-:Y:S02]  /*13550*/  SHF.R.S32.HI R17, RZ, 0x1f, R0 ;  /* 0x0000001fff117819 */ /* 0x000fe40000011400 */
[----:B------:R-:W-:Y:S05]  /*13560*/  BRA.DIV UR4, `(.L_x_4036) ;  /* 0x0000003e04107947 */ /* 0x000fea000b800000 */
[----:B------:R-:W-:-:S13]  /*13570*/  ELECT P6, URZ, PT ;  /* 0x00000000003f782f */ /* 0x000fda00038c0000 */
.L_x_4108:
[----:B------:R-:W-:Y:S05]  /*13580*/  @!P6 BRA `(.L_x_4037) ;  /* 0x00000004002ce947 */ /* 0x000fea0003800000 */
[----:B------:R-:W-:-:S04]  /*13590*/  ISETP.NE.U32.AND P0, PT, R2, RZ, PT ;  /* 0x000000ff0200720c */ /* 0x000fc80003f05070 */
[----:B------:R-:W-:-:S13]  /*135a0*/  ISETP.NE.AND.EX P0, PT, R3, RZ, PT, P0 ;  /* 0x000000ff0300720c */ /* 0x000fda0003f05300 */
[----:B------:R-:W-:Y:S05]  /*135b0*/  @!P0 BRA `(.L_x_4038) ;  /* 0x00000000004c8947 */ /* 0x000fea0003800000 */
[----:B------:R-:W1:Y:S01]  /*135c0*/  LDC R12, c[0x0][0x41c] ;  /* 0x00010700ff0c7b82 */ /* 0x000e620000000800 */
[----:B------:R-:W-:Y:S01]  /*135d0*/  IMAD.MOV.U32 R6, RZ, RZ, R5 ;  /* 0x000000ffff067224 */ /* 0x000fe200078e0005 */
[----:B------:R-:W-:Y:S01]  /*135e0*/  ULDC.64 UR4, c[0x0][0x408] ;  /* 0x0001020000047ab9 */ /* 0x000fe20000000a00 */
[----:B------:R-:W-:Y:S01]  /*135f0*/  ULDC.64 UR6, c[0x0][0x208] ;  /* 0x0000820000067ab9 */ /* 0x000fe20000000a00 */
[----:B-1----:R-:W-:-:S13]  /*13600*/  ISETP.NE.AND P0, PT, R12, 0x1, PT ;  /* 0x000000010c00780c */ /* 0x002fda0003f05270 */
[----:B0-----:R-:W0:Y:S02]  /*13610*/  @P0 LDC.64 R10, c[0x0][0x420] ;  /* 0x00010800ff0a0b82 */ /* 0x001e240000000a00 */
[----:B0-----:R-:W-:-:S05]  /*13620*/  @P0 IMAD.HI.U32 R10, R5, R10, RZ ;  /* 0x0000000a050a0227 */ /* 0x001fca00078e00ff */
        /* <DEDUP_REMOVED lines=12> */
.L_x_4038:
[----:B------:R-:W2:Y:S01]  /*136f0*/  LDL R9, [R1] ;  /* 0x0000000001097983 */ /* 0x000ea20000100800 */
[----:B0-----:R-:W-:-:S03]  /*13700*/  MOV R11, 0x400 ;  /* 0x00000400000b7802 */ /* 0x001fc60000000f00 */
[----:B------:R-:W3:Y:S01]  /*13710*/  LDL R10, [R1+0x8] ;  /* 0x00000800010a7983 */ /* 0x000ee20000100800 */
[----:B-1----:R-:W0:Y:S02]  /*13720*/  S2R R12, SR_CgaCtaId ;  /* 0x00000000000c7919 */ /* 0x002e240000008800 */
[----:B0-----:R-:W-:-:S05]  /*13730*/  LEA R11, R12, R11, 0x18 ;  /* 0x0000000b0c0b7211 */ /* 0x001fca00078ec0ff */
[----:B--2---:R-:W-:Y:S01]  /*13740*/  IMAD R9, R9, 0x8, R11 ;  /* 0x0000000809097824 */ /* 0x004fe200078e020b */
[----:B---3--:R-:W-:-:S04]  /*13750*/  SHF.L.U32 R10, R10, 0x1f, RZ ;  /* 0x0000001f0a0a7819 */ /* 0x008fc800000006ff */
[----:B------:R-:W0:Y:S02]  /*13760*/  SYNCS.PHASECHK.TRANS64.TRYWAIT P0, [R9+URZ+0x30840], R10 ;  /* 0x0308400a090075a7 */ /* 0x000e24000800017f */
[----:B0-----:R-:W-:Y:S05]  /*13770*/  @!P0 BRA `(.L_x_4039) ;  /* 0x0000003800ac8947 */ /* 0x001fea0003800000 */
.L_x_4109:
        /* <DEDUP_REMOVED lines=11> */
.L_x_4040:
        /* <DEDUP_REMOVED lines=32> */
[----:B-1----:R-:W-:Y:S01]  /*13a30*/  NOP ;  /* 0x0000000000007918 */ /* 0x002fe20000000000 */
.L_x_4037:
[----:B------:R-:W2:Y:S01]  /*13a40*/  LDL.LU R12, [R1+0x18] ;  /* 0x00001800010c7983 */ /* 0x000ea20000300800 */
[----:B------:R-:W-:Y:S01]  /*13a50*/  MOV R10, 0x400 ;  /* 0x00000400000a7802 */ /* 0x000fe20000000f00 */
[----:B------:R-:W-:Y:S05]  /*13a60*/  WARPSYNC.ALL ;  /* 0x0000000000007948 */ /* 0x000fea0003800000 */
[----:B0-----:R-:W0:Y:S01]  /*13a70*/  S2R R11, SR_CgaCtaId ;  /* 0x00000000000b7919 */ /* 0x001e220000008800 */
        /* <DEDUP_REMOVED lines=43> */
.L_x_4110:
[----:B------:R-:W-:Y:S05]  /*13d30*/  BSYNC B0 ;  /* 0x0000000000007941 */ /* 0x000fea0003800000 */
.L_x_4041:
[----:B------:R-:W2:Y:S04]  /*13d40*/  LDL R9, [R1+0x14] ;  /* 0x0000140001097983 */ /* 0x000ea80000100800 */
[----:B0-----:R-:W3:Y:S01]  /*13d50*/  LDL R8, [R1+0x10] ;  /* 0x0000100001087983 */ /* 0x001ee20000100800 */
[----:B------:R-:W-:Y:S01]  /*13d60*/  BSSY B0, `(.L_x_4043) ;  /* 0x00001aa000007945 */ /* 0x000fe20003800000 */
[----:B--2---:R-:W-:-:S05]  /*13d70*/  VIADD R7, R9, 0xfffffffe ;  /* 0xfffffffe09077836 */ /* 0x004fca0000000000 */
[----:B---3--:R-:W-:-:S13]  /*13d80*/  ISETP.GE.AND P0, PT, R7, R8, PT ;  /* 0x000000080700720c */ /* 0x008fda0003f06270 */
[----:B------:R-:W-:Y:S05]  /*13d90*/  @!P0 BRA `(.L_x_4044) ;  /* 0x0000001800988947 */ /* 0x000fea0003800000 */
[----:B------:R-:W-:Y:S01]  /*13da0*/  LOP3.LUT R13, RZ, R8, RZ, 0x33, !PT ;  /* 0x00000008ff0d7212 */ /* 0x000fe200078e33ff */
        /* <DEDUP_REMOVED lines=38> */
.L_x_4049:
[----:B0-----:R-:W0:Y:S01]  /*14010*/  S2R R3, SR_CgaCtaId ;  /* 0x0000000000037919 */ /* 0x001e220000008800 */
[----:B------:R-:W-:-:S04]  /*14020*/  MOV R2, 0x400 ;  /* 0x0000040000027802 */ /* 0x000fc80000000f00 */
[----:B0-----:R-:W-:Y:S02]  /*14030*/  LEA R2, R3, R2, 0x18 ;  /* 0x0000000203027211 */ /* 0x001fe400078ec0ff */
[----:B------:R-:W-:-:S03]  /*14040*/  SHF.L.U32 R3, R14, 0x1f, RZ ;  /* 0x0000001f0e037819 */ /* 0x000fc600000006ff */
[----:B------:R-:W-:-:S04]  /*14050*/  IMAD R2, R12, 0x8, R2 ;  /* 0x000000080c027824 */ /* 0x000fc800078e0202 */
[----:B------:R-:W0:Y:S02]  /*14060*/  SYNCS.PHASECHK.TRANS64.TRYWAIT P0, [R2+URZ+0x30840], R3 ;  /* 0x03084003020075a7 */ /* 0x000e24000800017f */
[----:B0-----:R-:W-:Y:S05]  /*14070*/  @!P0 BRA `(.L_x_4050) ;  /* 0x0000003000a08947 */ /* 0x001fea0003800000 */
.L_x_4111:
        /* <DEDUP_REMOVED lines=11> */
.L_x_4051:
        /* <DEDUP_REMOVED lines=37> */
.L_x_4112:
        /* <DEDUP_REMOVED lines=13> */
.L_x_4053:
        /* <DEDUP_REMOVED lines=35> */
[----:B0-----:R-:W-:Y:S01]  /*14680*/  NOP ;  /* 0x0000000000007918 */ /* 0x001fe20000000000 */
.L_x_4048:
[----:B------:R-:W-:Y:S05]  /*14690*/  BSYNC B2 ;  /* 0x0000000000027941 */ /* 0x000fea0003800000 */
.L_x_4047:
[----:B------:R-:W2:Y:S04]  /*146a0*/  LDL R2, [R1+0x14] ;  /* 0x0000140001027983 */ /* 0x000ea80000100800 */
[----:B------:R0:W-:Y:S04]  /*146b0*/  STL [R1], R12 ;  /* 0x0000000c01007387 */ /* 0x0001e80000100800 */
[----:B------:R0:W-:Y:S02]  /*146c0*/  STL [R1+0x8], R14 ;  /* 0x0000080e01007387 */ /* 0x0001e40000100800 */
[----:B0-2---:R-:W-:-:S07]  /*146d0*/  VIADD R7, R2, 0xfffffffd ;  /* 0xfffffffd02077836 */ /* 0x005fce0000000000 */
.L_x_4046:
[----:B------:R-:W-:Y:S05]  /*146e0*/  BSYNC B1 ;  /* 0x0000000000017941 */ /* 0x000fea0003800000 */
.L_x_4045:
[----:B------:R-:W2:Y:S01]  /*146f0*/  LDL.LU R2, [R1+0x14] ;  /* 0x0000140001027983 */ /* 0x000ea20000300800 */
[----:B------:R-:W-:Y:S01]  /*14700*/  VIADD R13, R13, 0xfffffffe ;  /* 0xfffffffe0d0d7836 */ /* 0x000fe20000000000 */
[----:B--2---:R-:W-:-:S04]  /*14710*/  LOP3.LUT R2, RZ, R2, RZ, 0x33, !PT ;  /* 0x00000002ff027212 */ /* 0x004fc800078e33ff */
[----:B------:R-:W-:-:S13]  /*14720*/  ISETP.NE.AND P0, PT, R13, R2, PT ;  /* 0x000000020d00720c */ /* 0x000fda0003f05270 */
[----:B------:R-:W-:Y:S05]  /*14730*/  @!P0 BRA `(.L_x_4044) ;  /* 0x0000001000308947 */ /* 0x000fea0003800000 */
[----:B------:R-:W-:-:S07]  /*14740*/  IMAD.MOV.U32 R10, RZ, RZ, R6 ;  /* 0x000000ffff0a7224 */ /* 0x000fce00078e0006 */
.L_x_4068:
        /* <DEDUP_REMOVED lines=33> */
.L_x_4056:
[----:B------:R-:W1:Y:S01]  /*14960*/  S2R R3, SR_CgaCtaId ;  /* 0x0000000000037919 */ /* 0x000e620000008800 */
[----:B------:R-:W-:-:S04]  /*14970*/  MOV R2, 0x400 ;  /* 0x0000040000027802 */ /* 0x000fc80000000f00 */
[----:B-1----:R-:W-:Y:S02]  /*14980*/  LEA R2, R3, R2, 0x18 ;  /* 0x0000000203027211 */ /* 0x002fe400078ec0ff */
[----:B------:R-:W-:-:S03]  /*14990*/  SHF.L.U32 R3, R9, 0x1f, RZ ;  /* 0x0000001f09037819 */ /* 0x000fc600000006ff */
[----:B------:R-:W-:-:S04]  /*149a0*/  IMAD R2, R8, 0x8, R2 ;  /* 0x0000000808027824 */ /* 0x000fc800078e0202 */
[----:B------:R-:W1:Y:S02]  /*149b0*/  SYNCS.PHASECHK.TRANS64.TRYWAIT P0, [R2+URZ+0x30840], R3 ;  /* 0x03084003020075a7 */ /* 0x000e64000800017f */
[----:B-1----:R-:W-:Y:S05]  /*149c0*/  @!P0 BRA `(.L_x_4057) ;  /* 0x0000002800748947 */ /* 0x002fea0003800000 */
.L_x_4113:
        /* <DEDUP_REMOVED lines=11> */
.L_x_4058:
        /* <DEDUP_REMOVED lines=37> */
.L_x_4114:
        /* <DEDUP_REMOVED lines=8> */
.L_x_4060:
        /* <DEDUP_REMOVED lines=35> */
.L_x_4055:
[----:B------:R-:W-:Y:S05]  /*14f80*/  BSYNC B1 ;  /* 0x0000000000017941 */ /* 0x000fea0003800000 */
.L_x_4054:
        /* <DEDUP_REMOVED lines=33> */
.L_x_4063:
[----:B------:R-:W2:Y:S01]  /*151a0*/  S2R R3, SR_CgaCtaId ;  /* 0x0000000000037919 */ /* 0x000ea20000008800 */
[----:B------:R-:W-:-:S04]  /*151b0*/  MOV R2, 0x400 ;  /* 0x0000040000027802 */ /* 0x000fc80000000f00 */
[----:B--2---:R-:W-:Y:S02]  /*151c0*/  LEA R2, R3, R2, 0x18 ;  /* 0x0000000203027211 */ /* 0x004fe400078ec0ff */
[----:B------:R-:W-:-:S03]  /*151d0*/  SHF.L.U32 R3, R14, 0x1f, RZ ;  /* 0x0000001f0e037819 */ /* 0x000fc600000006ff */
[----:B------:R-:W-:-:S04]  /*151e0*/  IMAD R2, R15, 0x8, R2 ;  /* 0x000000080f027824 */ /* 0x000fc800078e0202 */
[----:B------:R-:W2:Y:S02]  /*151f0*/  SYNCS.PHASECHK.TRANS64.TRYWAIT P0, [R2+URZ+0x30840], R3 ;  /* 0x03084003020075a7 */ /* 0x000ea4000800017f */
[----:B--2---:R-:W-:Y:S05]  /*15200*/  @!P0 BRA `(.L_x_4064) ;  /* 0x00000020008c8947 */ /* 0x004fea0003800000 */
.L_x_4115:
        /* <DEDUP_REMOVED lines=11> */
.L_x_4065:
        /* <DEDUP_REMOVED lines=38> */
.L_x_4116:
        /* <DEDUP_REMOVED lines=8> */
.L_x_4067:
        /* <DEDUP_REMOVED lines=33> */
.L_x_4062:
[----:B------:R-:W-:Y:S05]  /*157b0*/  BSYNC B1 ;  /* 0x0000000000017941 */ /* 0x000fea0003800000 */
.L_x_4061:
[----:B------:R-:W2:Y:S01]  /*157c0*/  LDL R2, [R1+0x10] ;  /* 0x0000100001027983 */ /* 0x000ea20000100800 */
[----:B------:R-:W-:Y:S01]  /*157d0*/  VIADD R7, R7, 0xfffffffe ;  /* 0xfffffffe07077836 */ /* 0x000fe20000000000 */
[----:B--2---:R-:W-:-:S13]  /*157e0*/  ISETP.GT.AND P0, PT, R13, R2, PT ;  /* 0x000000020d00720c */ /* 0x004fda0003f04270 */
[----:B------:R-:W-:Y:S05]  /*157f0*/  @P0 BRA `(.L_x_4068) ;  /* 0xffffffec00d40947 */ /* 0x000fea000383ffff */
.L_x_4044:
[----:B------:R-:W-:Y:S05]  /*15800*/  BSYNC B0 ;  /* 0x0000000000007941 */ /* 0x000fea0003800000 */
.L_x_4043:
        /* <DEDUP_REMOVED lines=18> */
.L_x_4070:
[----:B------:R-:W-:Y:S05]  /*15930*/  BSYNC B0 ;  /* 0x0000000000007941 */ /* 0x000fea0003800000 */
.L_x_4069:
        /* <DEDUP_REMOVED lines=11> */
.L_x_4117:
        /* <DEDUP_REMOVED lines=11> */
.L_x_4074:
        /* <DEDUP_REMOVED lines=33> */
.L_x_4072:
[----:B------:R-:W-:Y:S05]  /*15cb0*/  BSYNC B0 ;  /* 0x0000000000007941 */ /* 0x000fea0003800000 */
.L_x_4071:
        /* <DEDUP_REMOVED lines=9> */
.L_x_4028:
[----:B------:R-:W-:Y:S05]  /*15d50*/  BSYNC B6 ;  /* 0x0000000000067941 */ /* 0x000fea0003800000 */
.L_x_4026:
[----:B------:R-:W-:-:S03]  /*15d60*/  UMOV UR4, 0xffffffff ;  /* 0xffffffff00047882 */ /* 0x000fc60000000000 */
[----:B------:R-:W-:Y:S05]  /*15d70*/  BRA.DIV UR4, `(.L_x_4075) ;  /* 0x0000001604ec7947 */ /* 0x000fea000b800000 */
[----:B------:R2:W3:Y:S04]  /*15d80*/  SHFL.IDX PT, R4, R16, RZ, 0x1f ;  /* 0x00001fff10047589 */ /* 0x0004e800000e0000 */
[----:B------:R-:W4:Y:S02]  /*15d90*/  SHFL.IDX PT, R16, R16, 0x1, 0x1f ;  /* 0x00201f0010107f89 */ /* 0x000f2400000e0000 */
.L_x_4121:
        /* <DEDUP_REMOVED lines=14> */
.L_x_4077:
[----:B------:R-:W-:Y:S05]  /*15e80*/  BSYNC B0 ;  /* 0x0000000000007941 */ /* 0x000fea0003800000 */
.L_x_4076:
        /* <DEDUP_REMOVED lines=23> */
.L_x_4129:
[----:B------:R-:W-:Y:S02]  /*16000*/  ULDC UR4, c[0x0][0xc10] ;  /* 0x0003040000047ab9 */ /* 0x000fe40000000800 */
[----:B------:R-:W-:-:S04]  /*16010*/  IMAD.U32 R5, RZ, RZ, UR4 ;  /* 0x00000004ff057e24 */ /* 0x000fc8000f8e00ff */
[----:B-1----:R-:W-:-:S04]  /*16020*/  IMAD R3, R14, R5, RZ ;  /* 0x000000050e037224 */ /* 0x002fc800078e02ff */
[----:B--2-4-:R-:W-:-:S05]  /*16030*/  IMAD.IADD R16, R16, 0x1, R3 ;  /* 0x0000000110107824 */ /* 0x014fca00078e0203 */
[----:B---3--:R-:W-:-:S13]  /*16040*/  ISETP.GT.AND P0, PT, R16, R4, PT ;  /* 0x000000041000720c */ /* 0x008fda0003f04270 */
[----:B------:R-:W-:Y:S05]  /*16050*/  @P0 BRA `(.L_x_4079) ;  /* 0x0000000000b80947 */ /* 0x000fea0003800000 */
[----:B------:R-:W1:Y:S02]  /*16060*/  LDC R0, c[0x0][0xc14] ;  /* 0x00030500ff007b82 */ /* 0x000e640000000800 */
.L_x_4084:
        /* <DEDUP_REMOVED lines=15> */
.L_x_4082:
[----:B------:R-:W-:Y:S05]  /*16160*/  BSYNC B0 ;  /* 0x0000000000007941 */ /* 0x000fea0003800000 */
.L_x_4081:
        /* <DEDUP_REMOVED lines=23> */
.L_x_4137:
[----:B------:R-:W-:Y:S02]  /*162e0*/  ULDC UR4, c[0x0][0xc10] ;  /* 0x0003040000047ab9 */ /* 0x000fe40000000800 */
[----:B------:R-:W-:-:S04]  /*162f0*/  IMAD.U32 R5, RZ, RZ, UR4 ;  /* 0x00000004ff057e24 */ /* 0x000fc8000f8e00ff */
[----:B-1----:R-:W-:-:S04]  /*16300*/  IMAD R3, R14, R5, RZ ;  /* 0x000000050e037224 */ /* 0x002fc800078e02ff */
[----:B------:R-:W-:-:S05]  /*16310*/  IMAD.IADD R16, R3, 0x1, R16 ;  /* 0x0000000103107824 */ /* 0x000fca00078e0210 */
[----:B------:R-:W-:-:S13]  /*16320*/  ISETP.GT.AND P0, PT, R16, R4, PT ;  /* 0x000000041000720c */ /* 0x000fda0003f04270 */
[----:B------:R-:W-:Y:S05]  /*16330*/  @!P0 BRA `(.L_x_4084) ;  /* 0xfffffffc004c8947 */ /* 0x000fea000383ffff */
.L_x_4079:
        /* <DEDUP_REMOVED lines=8> */
.L_x_4141:
[----:B------:R-:W-:Y:S01]  /*163c0*/  ISETP.NE.AND P0, PT, R3, RZ, PT ;  /* 0x000000ff0300720c */ /* 0x000fe20003f05270 */
[----:B------:R-:W-:-:S12]  /*163d0*/  IMAD.MOV.U32 R7, RZ, RZ, RZ ;  /* 0x000000ffff077224 */ /* 0x000fd800078e00ff */
[----:B------:R-:W-:Y:S05]  /*163e0*/  @!P0 BRA `(.L_x_4086) ;  /* 0x0000000000108947 */ /* 0x000fea0003800000 */
[----:B------:R-:W-:Y:S01]  /*163f0*/  UMOV UR4, 0xffffffff ;  /* 0xffffffff00047882 */ /* 0x000fe20000000000 */
[----:B------:R-:W-:Y:S02]  /*16400*/  VIADD R12, R6, 0xffffffff ;  /* 0xffffffff060c7836 */ /* 0x000fe40000000000 */
[----:B------:R-:W-:Y:S05]  /*16410*/  BRA.DIV UR4, `(.L_x_4087) ;  /* 0x0000001a04787947 */ /* 0x000fea000b800000 */
[----:B------:R3:W4:Y:S02]  /*16420*/  SHFL.IDX PT, R7, R2, R12, 0x1f ;  /* 0x00001f0c02077589 */ /* 0x00072400000e0000 */
.L_x_4086:
        /* <DEDUP_REMOVED lines=27> */
[----:B------:R-:W-:Y:S01]  /*165e0*/  @P0 VIADD R2, R2, 0x1 ;  /* 0x0000000102020836 */ /* 0x000fe20000000000 */
        /* <DEDUP_REMOVED lines=40> */
.L_x_4080:
[----:B------:R-:W-:Y:S01]  /*16870*/  UMOV UR4, URZ ;  /* 0x0000003f00047c82 */ /* 0x000fe20008000000 */
[----:B------:R-:W-:Y:S01]  /*16880*/  UMOV UR5, URZ ;  /* 0x0000003f00057c82 */ /* 0x000fe20008000000 */
[----:B------:R-:W-:Y:S01]  /*16890*/  ULDC UR6, c[0x0][0xc14] ;  /* 0x0003050000067ab9 */ /* 0x000fe20000000800 */
[----:B------:R-:W-:Y:S02]  /*168a0*/  IMAD.MOV.U32 R16, RZ, RZ, R4 ;  /* 0x000000ffff107224 */ /* 0x000fe400078e0004 */
[----:B------:R-:W-:Y:S02]  /*168b0*/  IMAD.U32 R17, RZ, RZ, UR4 ;  /* 0x00000004ff117e24 */ /* 0x000fe4000f8e00ff */
[----:B------:R-:W-:Y:S02]  /*168c0*/  IMAD.U32 R18, RZ, RZ, UR5 ;  /* 0x00000005ff127e24 */ /* 0x000fe4000f8e00ff */
[----:B------:R-:W-:-:S07]  /*168d0*/  IMAD.U32 R19, RZ, RZ, UR6 ;  /* 0x00000006ff137e24 */ /* 0x000fce000f8e00ff */
.L_x_4088:
        /* <DEDUP_REMOVED lines=12> */
.L_x_4014:
        /* <DEDUP_REMOVED lines=12> */
.L_x_4144:
[----:B------:R-:W-:Y:S05]  /*16a60*/  BSYNC B0 ;  /* 0x0000000000007941 */ /* 0x000fea0003800000 */
.L_x_4090:
[----:B------:R-:W-:-:S03]  /*16a70*/  UMOV UR4, 0xffffffff ;  /* 0xffffffff00047882 */ /* 0x000fc60000000000 */
[----:B------:R-:W-:Y:S05]  /*16a80*/  BRA.DIV UR4, `(.L_x_4092) ;  /* 0x0000001604187947 */ /* 0x000fea000b800000 */
[----:B------:R-:W2:Y:S02]  /*16a90*/  S2R R2, SR_TID.X ;  /* 0x0000000000027919 */ /* 0x000ea40000002100 */
[----:B--2---:R-:W-:-:S04]  /*16aa0*/  SHF.R.U32.HI R2, RZ, 0x5, R2 ;  /* 0x00000005ff027819 */ /* 0x004fc80000011602 */
[----:B------:R-:W-:-:S05]  /*16ab0*/  LOP3.LUT R2, R2, 0x3, RZ, 0xc0, !PT ;  /* 0x0000000302027812 */ /* 0x000fca00078ec0ff */
[----:B------:R2:W3:Y:S02]  /*16ac0*/  SHFL.IDX PT, R14, R2, RZ, 0x1f ;  /* 0x00001fff020e7589 */ /* 0x0004e400000e0000 */
.L_x_4147:
[----:B---3--:R-:W-:Y:S01]  /*16ad0*/  ISETP.NE.AND P0, PT, R14, RZ, PT ;  /* 0x000000ff0e00720c */ /* 0x008fe20003f05270 */
[----:B------:R-:W-:-:S12]  /*16ae0*/  BSSY B0, `(.L_x_4093) ;  /* 0x0000029000007945 */ /* 0x000fd80003800000 */
[----:B------:R-:W-:Y:S05]  /*16af0*/  @P0 BRA `(.L_x_4094) ;  /* 0x00000000009c0947 */ /* 0x000fea0003800000 */
[----:B------:R-:W-:-:S03]  /*16b00*/  UMOV UR4, 0xffffffff ;  /* 0xffffffff00047882 */ /* 0x000fc60000000000 */
[----:B------:R-:W-:Y:S05]  /*16b10*/  BRA.DIV UR4, `(.L_x_4095) ;  /* 0x0000001604287947 */ /* 0x000fea000b800000 */
[----:B------:R-:W-:-:S13]  /*16b20*/  ELECT P6, URZ, PT ;  /* 0x00000000003f782f */ /* 0x000fda00038c0000 */
.L_x_4150:
        /* <DEDUP_REMOVED lines=8> */
.L_x_4096:
        /* <DEDUP_REMOVED lines=14> */
.L_x_4151:
[----:B------:R-:W2:Y:S02]  /*16c90*/  SYNCS.PHASECHK.TRANS64.TRYWAIT P0, [R7+URZ], R2 ;  /* 0x00000002070075a7 */ /* 0x000ea4000800017f */
[----:B--2---:R-:W-:Y:S05]  /*16ca0*/  @!P0 BRA `(.L_x_4098) ;  /* 0x0000001000f88947 */ /* 0x004fea0003800000 */
.L_x_4152:
[----:B------:R-:W-:Y:S05]  /*16cb0*/  @!P2 BRA `(.L_x_4099) ;  /* 0x000000000004a947 */ /* 0x000fea0003800000 */
[----:B------:R-:W-:Y:S01]  /*16cc0*/  BPT.TRAP 0x1 ;  /* 0x000000040000795c */ /* 0x000fe20000300000 */
.L_x_4099:
[----:B------:R-:W3:Y:S01]  /*16cd0*/  LDL.LU R4, [R1] ;  /* 0x0000000001047983 */ /* 0x000ee20000300800 */
[----:B------:R-:W-:-:S04]  /*16ce0*/  VIADD R0, R0, 0x30860 ;  /* 0x0003086000007836 */ /* 0x000fc80000000000 */
[----:B---3--:R-:W-:-:S04]  /*16cf0*/  IMAD R4, R4, 0x8, R0 ;  /* 0x0000000804047824 */ /* 0x008fc800078e0200 */
[----:B------:R-:W3:Y:S02]  /*16d00*/  SYNCS.PHASECHK.TRANS64.TRYWAIT P0, [R4+URZ], R5 ;  /* 0x00000005040075a7 */ /* 0x000ee4000800017f */
[----:B---3--:R-:W-:Y:S05]  /*16d10*/  @!P0 BRA `(.L_x_4100) ;  /* 0x0000001000f08947 */ /* 0x008fea0003800000 */
.L_x_4153:
[----:B------:R-:W-:-:S07]  /*16d20*/  IMAD R3, R3, 0x8, R0 ;  /* 0x0000000803037824 */ /* 0x000fce00078e0200 */
.L_x_4101:
[----:B----4-:R4:W0:Y:S02]  /*16d30*/  SYNCS.PHASECHK.TRANS64.TRYWAIT P0, [R3+URZ], R2 ;  /* 0x00000002030075a7 */ /* 0x010824000800017f */
[----:B0-----:R-:W-:Y:S05]  /*16d40*/  @!P0 NANOSLEEP.SYNCS 0x989680 ;  /* 0x009896800000895d */ /* 0x001fea0003900000 */
[----:B------:R-:W0:Y:S02]  /*16d50*/  @!P0 SYNCS.PHASECHK.TRANS64 P0, [R3+URZ], R2 ;  /* 0x00000002030085a7 */ /* 0x000e24000800007f */
[----:B0-----:R-:W-:Y:S05]  /*16d60*/  @!P0 BRA `(.L_x_4101) ;  /* 0xfffffffc00f08947 */ /* 0x001fea000383ffff */
.L_x_4094:
[----:B------:R-:W-:Y:S05]  /*16d70*/  BSYNC B0 ;  /* 0x0000000000007941 */ /* 0x000fea0003800000 */
.L_x_4093:
[----:B------:R-:W-:Y:S05]  /*16d80*/  EXIT ;  /* 0x000000000000794d */ /* 0x000fea0003800000 */
.L_x_3918:
[----:B0-----:R-:W-:-:S04]  /*16d90*/  IMAD.U32 R3, RZ, RZ, UR39 ;  /* 0x00000027ff037e24 */ /* 0x001fc8000f8e00ff */
[----:B------:R0:W1:Y:S03]  /*16da0*/  SYNCS.PHASECHK.TRANS64.TRYWAIT P1, [R3+URZ+0x30800], R0 ;  /* 0x03080000030075a7 */ /* 0x000066000802017f */
[----:B-1----:R-:W-:Y:S05]  /*16db0*/  @!P1 NANOSLEEP.SYNCS 0x989680 ;  /* 0x009896800000995d */ /* 0x002fea0003900000 */
[----:B------:R-:W1:Y:S02]  /*16dc0*/  @!P1 SYNCS.PHASECHK.TRANS64 P1, [R3+URZ+0x30800], R0 ;  /* 0x03080000030095a7 */ /* 0x000e64000802007f */
[----:B-1----:R-:W-:Y:S05]  /*16dd0*/  @!P1 BRA `(.L_x_3918) ;  /* 0xfffffffc00ec9947 */ /* 0x002fea000383ffff */
[----:B------:R-:W-:Y:S05]  /*16de0*/  BRA `(.L_x_4102) ;  /* 0xfffffeac006c7947 */ /* 0x000fea000383ffff */
.L_x_3922:
[----:B-1----:R1:W3:Y:S02]  /*16df0*/  SYNCS.PHASECHK.TRANS64.TRYWAIT P1, [R5+URZ+0x30830], R0 ;  /* 0x03083000050075a7 */ /* 0x0022e4000802017f */
[----:B---3--:R-:W-:Y:S05]  /*16e00*/  @!P1 NANOSLEEP.SYNCS 0x989680 ;  /* 0x009896800000995d */ /* 0x008fea0003900000 */
[----:B------:R-:W3:Y:S02]  /*16e10*/  @!P1 SYNCS.PHASECHK.TRANS64 P1, [R5+URZ+0x30830], R0 ;  /* 0x03083000050095a7 */ /* 0x000ee4000802007f */
[----:B---3--:R-:W-:Y:S05]  /*16e20*/  @!P1 BRA `(.L_x_3922) ;  /* 0xfffffffc00f09947 */ /* 0x008fea000383ffff */
[----:B------:R-:W-:Y:S05]  /*16e30*/  BRA `(.L_x_3921) ;  /* 0xfffffeac00a07947 */ /* 0x000fea000383ffff */
.L_x_3938:
[----:B-1----:R-:W-:-:S04]  /*16e40*/  IMAD.U32 R121, RZ, RZ, UR6 ;  /* 0x00000006ff797e24 */ /* 0x002fc8000f8e00ff */
[----:B------:R1:W2:Y:S03]  /*16e50*/  SYNCS.PHASECHK.TRANS64.TRYWAIT P1, [R121+URZ+0x30830], R10 ;  /* 0x0308300a790075a7 */ /* 0x0002a6000802017f */
[----:B--2---:R-:W-:Y:S05]  /*16e60*/  @!P1 NANOSLEEP.SYNCS 0x989680 ;  /* 0x009896800000995d */ /* 0x004fea0003900000 */
[----:B------:R-:W2:Y:S02]  /*16e70*/  @!P1 SYNCS.PHASECHK.TRANS64 P1, [R121+URZ+0x30830], R10 ;  /* 0x0308300a790095a7 */ /* 0x000ea4000802007f */
[----:B--2---:R-:W-:Y:S05]  /*16e80*/  @!P1 BRA `(.L_x_3938) ;  /* 0xfffffffc00ec9947 */ /* 0x004fea000383ffff */
[----:B------:R-:W-:Y:S05]  /*16e90*/  BRA `(.L_x_3937) ;  /* 0xfffffee000107947 */ /* 0x000fea000383ffff */
.L_x_3942:
[----:B--2---:R-:W-:-:S04]  /*16ea0*/  IMAD.U32 R195, RZ, RZ, UR14 ;  /* 0x0000000effc37e24 */ /* 0x004fc8000f8e00ff */
[----:B------:R2:W3:Y:S03]  /*16eb0*/  SYNCS.PHASECHK.TRANS64.TRYWAIT P1, [R195+URZ+0x30850], R0 ;  /* 0x03085000c30075a7 */ /* 0x0004e6000802017f */
[----:B---3--:R-:W-:Y:S05]  /*16ec0*/  @!P1 NANOSLEEP.SYNCS 0x989680 ;  /* 0x009896800000995d */ /* 0x008fea0003900000 */
[----:B------:R-:W3:Y:S02]  /*16ed0*/  @!P1 SYNCS.PHASECHK.TRANS64 P1, [R195+URZ+0x30850], R0 ;  /* 0x03085000c30095a7 */ /* 0x000ee4000802007f */
[----:B---3--:R-:W-:Y:S05]  /*16ee0*/  @!P1 BRA `(.L_x_3942) ;  /* 0xfffffffc00ec9947 */ /* 0x008fea000383ffff */
[----:B------:R-:W-:Y:S05]  /*16ef0*/  BRA `(.L_x_3941) ;  /* 0xfffffee800b87947 */ /* 0x000fea000383ffff */
.L_x_3959:
[----:B-1----:R-:W-:-:S04]  /*16f00*/  IMAD.U32 R4, RZ, RZ, UR6 ;  /* 0x00000006ff047e24 */ /* 0x002fc8000f8e00ff */
[----:B------:R1:W2:Y:S03]  /*16f10*/  SYNCS.PHASECHK.TRANS64.TRYWAIT P1, [R4+URZ+0x30830], R3 ;  /* 0x03083003040075a7 */ /* 0x0002a6000802017f */
[----:B--2---:R-:W-:Y:S05]  /*16f20*/  @!P1 NANOSLEEP.SYNCS 0x989680 ;  /* 0x009896800000995d */ /* 0x004fea0003900000 */
[----:B------:R-:W2:Y:S02]  /*16f30*/  @!P1 SYNCS.PHASECHK.TRANS64 P1, [R4+URZ+0x30830], R3 ;  /* 0x03083003040095a7 */ /* 0x000ea4000802007f */
[----:B--2---:R-:W-:Y:S05]  /*16f40*/  @!P1 BRA `(.L_x_3959) ;  /* 0xfffffffc00ec9947 */ /* 0x004fea000383ffff */
[----:B------:R-:W-:Y:S05]  /*16f50*/  BRA `(.L_x_3958) ;  /* 0xffffff1400bc7947 */ /* 0x000fea000383ffff */
.L_x_3963:
[----:B01----:R-:W-:-:S04]  /*16f60*/  IMAD.U32 R3, RZ, RZ, UR7 ;  /* 0x00000007ff037e24 */ /* 0x003fc8000f8e00ff */
[----:B------:R0:W1:Y:S03]  /*16f70*/  SYNCS.PHASECHK.TRANS64.TRYWAIT P1, [R3+URZ+0x30850], R0 ;  /* 0x03085000030075a7 */ /* 0x000066000802017f */
[----:B-1----:R-:W-:Y:S05]  /*16f80*/  @!P1 NANOSLEEP.SYNCS 0x989680 ;  /* 0x009896800000995d */ /* 0x002fea0003900000 */
[----:B------:R-:W1:Y:S02]  /*16f90*/  @!P1 SYNCS.PHASECHK.TRANS64 P1, [R3+URZ+0x30850], R0 ;  /* 0x03085000030095a7 */ /* 0x000e64000802007f */
[----:B-1----:R-:W-:Y:S05]  /*16fa0*/  @!P1 BRA `(.L_x_3963) ;  /* 0xfffffffc00ec9947 */ /* 0x002fea000383ffff */
[----:B------:R-:W-:Y:S05]  /*16fb0*/  BRA `(.L_x_3962) ;  /* 0xffffff2000647947 */ /* 0x000fea000383ffff */
.L_x_3969:
[----:B-1----:R-:W-:-:S04]  /*16fc0*/  IMAD.U32 R4, RZ, RZ, UR6 ;  /* 0x00000006ff047e24 */ /* 0x002fc8000f8e00ff */
[----:B------:R1:W2:Y:S03]  /*16fd0*/  SYNCS.PHASECHK.TRANS64.TRYWAIT P1, [R4+URZ+0x30830], R3 ;  /* 0x03083003040075a7 */ /* 0x0002a6000802017f */
[----:B--2---:R-:W-:Y:S05]  /*16fe0*/  @!P1 NANOSLEEP.SYNCS 0x989680 ;  /* 0x009896800000995d */ /* 0x004fea0003900000 */
[----:B------:R-:W2:Y:S02]  /*16ff0*/  @!P1 SYNCS.PHASECHK.TRANS64 P1, [R4+URZ+0x30830], R3 ;  /* 0x03083003040095a7 */ /* 0x000ea4000802007f */
[----:B--2---:R-:W-:Y:S05]  /*17000*/  @!P1 BRA `(.L_x_3969) ;  /* 0xfffffffc00ec9947 */ /* 0x004fea000383ffff */
[----:B------:R-:W-:Y:S05]  /*17010*/  BRA `(.L_x_3968) ;  /* 0xffffff3800b47947 */ /* 0x000fea000383ffff */
.L_x_3973:
[----:B01----:R-:W-:-:S04]  /*17020*/  IMAD.U32 R3, RZ, RZ, UR7 ;  /* 0x00000007ff037e24 */ /* 0x003fc8000f8e00ff */
[----:B------:R0:W1:Y:S03]  /*17030*/  SYNCS.PHASECHK.TRANS64.TRYWAIT P1, [R3+URZ+0x30850], R0 ;  /* 0x03085000030075a7 */ /* 0x000066000802017f */
[----:B-1----:R-:W-:Y:S05]  /*17040*/  @!P1 NANOSLEEP.SYNCS 0x989680 ;  /* 0x009896800000995d */ /* 0x002fea0003900000 */
[----:B------:R-:W1:Y:S02]  /*17050*/  @!P1 SYNCS.PHASECHK.TRANS64 P1, [R3+URZ+0x30850], R0 ;  /* 0x03085000030095a7 */ /* 0x000e64000802007f */
[----:B-1----:R-:W-:Y:S05]  /*17060*/  @!P1 BRA `(.L_x_3973) ;  /* 0xfffffffc00ec9947 */ /* 0x002fea000383ffff */
[----:B------:R-:W-:Y:S05]  /*17070*/  BRA `(.L_x_3972) ;  /* 0xffffff44005c7947 */ /* 0x000fea000383ffff */
.L_x_3986:
[----:B-1----:R-:W-:-:S04]  /*17080*/  IMAD.U32 R5, RZ, RZ, UR5 ;  /* 0x00000005ff057e24 */ /* 0x002fc8000f8e00ff */
[----:B------:R1:W2:Y:S03]  /*17090*/  SYNCS.PHASECHK.TRANS64.TRYWAIT P0, [R5+URZ+0x30850], R0 ;  /* 0x03085000050075a7 */ /* 0x0002a6000800017f */
[----:B--2---:R-:W-:Y:S05]  /*170a0*/  @!P0 NANOSLEEP.SYNCS 0x989680 ;  /* 0x009896800000895d */ /* 0x004fea0003900000 */
[----:B------:R-:W2:Y:S02]  /*170b0*/  @!P0 SYNCS.PHASECHK.TRANS64 P0, [R5+URZ+0x30850], R0 ;  /* 0x03085000050085a7 */ /* 0x000ea4000800007f */
[----:B--2---:R-:W-:Y:S05]  /*170c0*/  @!P0 BRA `(.L_x_3986) ;  /* 0xfffffffc00ec8947 */ /* 0x004fea000383ffff */
[----:B------:R-:W-:Y:S05]  /*170d0*/  BRA `(.L_x_3985) ;  /* 0xffffff7400247947 */ /* 0x000fea000383ffff */
.L_x_4035:
[----:B------:R-:W1:Y:S01]  /*170e0*/  S2R R9, SR_TID.X ;  /* 0x0000000000097919 */ /* 0x000e620000002100 */
[----:B------:R-:W-:Y:S01]  /*170f0*/  BSSY B0, `(.L_x_4103) ;  /* 0x000000a000007945 */ /* 0x000fe20003800000 */
[----:B------:R-:W-:Y:S02]  /*17100*/  IMAD.MOV.U32 R12, RZ, RZ, RZ ;  /* 0x000000ffff0c7224 */ /* 0x000fe400078e00ff */
        /* <DEDUP_REMOVED lines=8> */
.L_x_4104:
[----:B------:R-:W-:Y:S05]  /*17190*/  BSYNC B0 ;  /* 0x0000000000007941 */ /* 0x000fea0003800000 */
.L_x_4103:
[----:B------:R-:W-:Y:S05]  /*171a0*/  BRA `(.L_x_4105) ;  /* 0xffffffc000e47947 */ /* 0x000fea000383ffff */
.L_x_4036:
[----:B------:R-:W-:Y:S01]  /*171b0*/  BSSY B0, `(.L_x_4106) ;  /* 0x0000006000007945 */ /* 0x000fe20003800000 */
[----:B------:R-:W-:-:S07]  /*171c0*/  IMAD.MOV.U32 R15, RZ, RZ, -0x1 ;  /* 0xffffffffff0f7424 */ /* 0x000fce00078e00ff */
[----:B0-----:R-:W-:Y:S05]  /*171d0*/  WARPSYNC.COLLECTIVE R15, `(.L_x_4107) ;  /* 0x000000000f0c7348 */ /* 0x001fea0003c00000 */
[----:B------:R-:W-:Y:S02]  /*171e0*/  ELECT P6, UR62, PT ;  /* 0x00000000003e782f */ /* 0x000fe400038c0000 */
[----:B------:R-:W-:Y:S01]  /*171f0*/  MOV R14, UR62 ;  /* 0x0000003e000e7c02 */ /* 0x000fe20008000f00 */
[----:B0-----:R-:W-:Y:S10]  /*17200*/  ENDCOLLECTIVE ;  /* 0x000000000000791b */ /* 0x001ff40003800000 */
.L_x_4107:
[----:B------:R-:W-:Y:S05]  /*17210*/  BSYNC B0 ;  /* 0x0000000000007941 */ /* 0x000fea0003800000 */
.L_x_4106:
[----:B------:R-:W-:Y:S05]  /*17220*/  BRA `(.L_x_4108) ;  /* 0xffffffc000d47947 */ /* 0x000fea000383ffff */
.L_x_4039:
[----:B0-----:R0:W1:Y:S02]  /*17230*/  SYNCS.PHASECHK.TRANS64.TRYWAIT P0, [R9+URZ+0x30840], R10 ;  /* 0x0308400a090075a7 */ /* 0x001064000800017f */
[----:B-1----:R-:W-:Y:S05]  /*17240*/  @!P0 NANOSLEEP.SYNCS 0x989680 ;  /* 0x009896800000895d */ /* 0x002fea0003900000 */
[----:B------:R-:W1:Y:S02]  /*17250*/  @!P0 SYNCS.PHASECHK.TRANS64 P0, [R9+URZ+0x30840], R10 ;  /* 0x0308400a090085a7 */ /* 0x000e64000800007f */
[----:B-1----:R-:W-:Y:S05]  /*17260*/  @!P0 BRA `(.L_x_4039) ;  /* 0xfffffffc00f08947 */ /* 0x002fea000383ffff */
[----:B------:R-:W-:Y:S05]  /*17270*/  BRA `(.L_x_4109) ;  /* 0xffffffc400407947 */ /* 0x000fea000383ffff */
.L_x_4042:
        /* <DEDUP_REMOVED lines=8> */
.L_x_4050:
[----:B0-----:R0:W1:Y:S02]  /*17300*/  SYNCS.PHASECHK.TRANS64.TRYWAIT P0, [R2+URZ+0x30840], R3 ;  /* 0x03084003020075a7 */ /* 0x001064000800017f */
[----:B-1----:R-:W-:Y:S05]  /*17310*/  @!P0 NANOSLEEP.SYNCS 0x989680 ;  /* 0x009896800000895d */ /* 0x002fea0003900000 */
[----:B------:R-:W1:Y:S02]  /*17320*/  @!P0 SYNCS.PHASECHK.TRANS64 P0, [R2+URZ+0x30840], R3 ;  /* 0x03084003020085a7 */ /* 0x000e64000800007f */
[----:B-1----:R-:W-:Y:S05]  /*17330*/  @!P0 BRA `(.L_x_4050) ;  /* 0xfffffffc00f08947 */ /* 0x002fea000383ffff */
[----:B------:R-:W-:Y:S05]  /*17340*/  BRA `(.L_x_4111) ;  /* 0xffffffcc004c7947 */ /* 0x000fea000383ffff */
.L_x_4052:
[----:B0-----:R0:W1:Y:S02]  /*17350*/  SYNCS.PHASECHK.TRANS64.TRYWAIT P0, [R3+URZ+0x60], R2 ;  /* 0x00006002030075a7 */ /* 0x001064000800017f */
[----:B-1----:R-:W-:Y:S05]  /*17360*/  @!P0 NANOSLEEP.SYNCS 0x989680 ;  /* 0x009896800000895d */ /* 0x002fea0003900000 */
[----:B------:R-:W1:Y:S02]  /*17370*/  @!P0 SYNCS.PHASECHK.TRANS64 P0, [R3+URZ+0x60], R2 ;  /* 0x00006002030085a7 */ /* 0x000e64000800007f */
[----:B-1----:R-:W-:Y:S05]  /*17380*/  @!P0 BRA `(.L_x_4052) ;  /* 0xfffffffc00f08947 */ /* 0x002fea000383ffff */
[----:B------:R-:W-:Y:S05]  /*17390*/  BRA `(.L_x_4112) ;  /* 0xffffffcc00f87947 */ /* 0x000fea000383ffff */
.L_x_4057:
[----:B-1----:R1:W2:Y:S02]  /*173a0*/  SYNCS.PHASECHK.TRANS64.TRYWAIT P0, [R2+URZ+0x30840], R3 ;  /* 0x03084003020075a7 */ /* 0x0022a4000800017f */
[----:B--2---:R-:W-:Y:S05]  /*173b0*/  @!P0 NANOSLEEP.SYNCS 0x989680 ;  /* 0x009896800000895d */ /* 0x004fea0003900000 */
[----:B------:R-:W2:Y:S02]  /*173c0*/  @!P0 SYNCS.PHASECHK.TRANS64 P0, [R2+URZ+0x30840], R3 ;  /* 0x03084003020085a7 */ /* 0x000ea4000800007f */
[----:B--2---:R-:W-:Y:S05]  /*173d0*/  @!P0 BRA `(.L_x_4057) ;  /* 0xfffffffc00f08947 */ /* 0x004fea000383ffff */
[----:B------:R-:W-:Y:S05]  /*173e0*/  BRA `(.L_x_4113) ;  /* 0xffffffd400787947 */ /* 0x000fea000383ffff */
.L_x_4059:
[----:B0-----:R0:W1:Y:S02]  /*173f0*/  SYNCS.PHASECHK.TRANS64.TRYWAIT P1, [R3+URZ+0x60], R2 ;  /* 0x00006002030075a7 */ /* 0x001064000802017f */
[----:B-1----:R-:W-:Y:S05]  /*17400*/  @!P1 NANOSLEEP.SYNCS 0x989680 ;  /* 0x009896800000995d */ /* 0x002fea0003900000 */
[----:B------:R-:W1:Y:S02]  /*17410*/  @!P1 SYNCS.PHASECHK.TRANS64 P1, [R3+URZ+0x60], R2 ;  /* 0x00006002030095a7 */ /* 0x000e64000802007f */
[----:B-1----:R-:W-:Y:S05]  /*17420*/  @!P1 BRA `(.L_x_4059) ;  /* 0xfffffffc00f09947 */ /* 0x002fea000383ffff */
[----:B------:R-:W-:Y:S05]  /*17430*/  BRA `(.L_x_4114) ;  /* 0xffffffd800247947 */ /* 0x000fea000383ffff */
.L_x_4064:
[----:B--2---:R2:W3:Y:S02]  /*17440*/  SYNCS.PHASECHK.TRANS64.TRYWAIT P0, [R2+URZ+0x30840], R3 ;  /* 0x03084003020075a7 */ /* 0x0044e4000800017f */
[----:B---3--:R-:W-:Y:S05]  /*17450*/  @!P0 NANOSLEEP.SYNCS 0x989680 ;  /* 0x009896800000895d */ /* 0x008fea0003900000 */
[----:B------:R-:W3:Y:S02]  /*17460*/  @!P0 SYNCS.PHASECHK.TRANS64 P0, [R2+URZ+0x30840], R3 ;  /* 0x03084003020085a7 */ /* 0x000ee4000800007f */
[----:B---3--:R-:W-:Y:S05]  /*17470*/  @!P0 BRA `(.L_x_4064) ;  /* 0xfffffffc00f08947 */ /* 0x008fea000383ffff */
[----:B------:R-:W-:Y:S05]  /*17480*/  BRA `(.L_x_4115) ;  /* 0xffffffdc00607947 */ /* 0x000fea000383ffff */
.L_x_4066:
[----:B0-----:R0:W1:Y:S02]  /*17490*/  SYNCS.PHASECHK.TRANS64.TRYWAIT P1, [R2+URZ+0x60], R9 ;  /* 0x00006009020075a7 */ /* 0x001064000802017f */
[----:B-1----:R-:W-:Y:S05]  /*174a0*/  @!P1 NANOSLEEP.SYNCS 0x989680 ;  /* 0x009896800000995d */ /* 0x002fea0003900000 */
[----:B------:R-:W1:Y:S02]  /*174b0*/  @!P1 SYNCS.PHASECHK.TRANS64 P1, [R2+URZ+0x60], R9 ;  /* 0x00006009020095a7 */ /* 0x000e64000802007f */
[----:B-1----:R-:W-:Y:S05]  /*174c0*/  @!P1 BRA `(.L_x_4066) ;  /* 0xfffffffc00f09947 */ /* 0x002fea000383ffff */
[----:B------:R-:W-:Y:S05]  /*174d0*/  BRA `(.L_x_4116) ;  /* 0xffffffe000107947 */ /* 0x000fea000383ffff */
.L_x_4073:
[----:B-1----:R1:W2:Y:S02]  /*174e0*/  SYNCS.PHASECHK.TRANS64.TRYWAIT P0, [R3+URZ+0x30860], R0 ;  /* 0x03086000030075a7 */ /* 0x0022a4000800017f */
[----:B--2---:R-:W-:Y:S05]  /*174f0*/  @!P0 NANOSLEEP.SYNCS 0x989680 ;  /* 0x009896800000895d */ /* 0x004fea0003900000 */
[----:B------:R-:W2:Y:S02]  /*17500*/  @!P0 SYNCS.PHASECHK.TRANS64 P0, [R3+URZ+0x30860], R0 ;  /* 0x03086000030085a7 */ /* 0x000ea4000800007f */
[----:B--2---:R-:W-:Y:S05]  /*17510*/  @!P0 BRA `(.L_x_4073) ;  /* 0xfffffffc00f08947 */ /* 0x004fea000383ffff */
[----:B------:R-:W-:Y:S05]  /*17520*/  BRA `(.L_x_4117) ;  /* 0xffffffe400307947 */ /* 0x000fea000383ffff */
.L_x_4075:
[----:B------:R-:W-:Y:S01]  /*17530*/  BSSY B0, `(.L_x_4118) ;  /* 0x0000008000007945 */ /* 0x000fe20003800000 */
[----:B------:R-:W-:Y:S02]  /*17540*/  IMAD.MOV.U32 R13, RZ, RZ, R16 ;  /* 0x000000ffff0d7224 */ /* 0x000fe400078e0010 */
[----:B------:R-:W-:Y:S02]  /*17550*/  IMAD.MOV.U32 R12, RZ, RZ, RZ ;  /* 0x000000ffff0c7224 */ /* 0x000fe400078e00ff */
[----:B0-----:R-:W-:Y:S02]  /*17560*/  IMAD.MOV.U32 R11, RZ, RZ, 0x1f ;  /* 0x0000001fff0b7424 */ /* 0x001fe400078e00ff */
[----:B------:R-:W-:-:S07]  /*17570*/  IMAD.MOV.U32 R15, RZ, RZ, -0x1 ;  /* 0xffffffffff0f7424 */ /* 0x000fce00078e00ff */
[----:B-1----:R-:W-:Y:S05]  /*17580*/  WARPSYNC.COLLECTIVE R15, `(.L_x_4119) ;  /* 0x000000000f087348 */ /* 0x002fea0003c00000 */
[----:B------:R0:W2:Y:S02]  /*17590*/  SHFL.IDX P6, R14, R13, R12, R11 ;  /* 0x0000000c0d0e7389 */ /* 0x0000a400000c000b */
[----:B012---:R-:W-:Y:S01]  /*175a0*/  ENDCOLLECTIVE ;  /* 0x000000000000791b */ /* 0x007fe20003800000 */
.L_x_4119:
[----:B------:R-:W-:Y:S05]  /*175b0*/  BSYNC B0 ;  /* 0x0000000000007941 */ /* 0x000fea0003800000 */
.L_x_4118:
        /* <DEDUP_REMOVED lines=8> */
.L_x_4120:
[----:B------:R-:W-:Y:S01]  /*17640*/  IMAD.MOV.U32 R16, RZ, RZ, R14 ;  /* 0x000000ffff107224 */ /* 0x000fe200078e000e */
[----:B------:R-:W-:Y:S06]  /*17650*/  BRA `(.L_x_4121) ;  /* 0xffffffe400d07947 */ /* 0x000fec000383ffff */
.L_x_4078:
[----:B------:R-:W-:Y:S01]  /*17660*/  BSSY B0, `(.L_x_4122) ;  /* 0x0000008000007945 */ /* 0x000fe20003800000 */
[----:B-----5:R-:W-:Y:S02]  /*17670*/  IMAD.MOV.U32 R13, RZ, RZ, R17 ;  /* 0x000000ffff0d7224 */ /* 0x020fe400078e0011 */
[----:B------:R-:W-:Y:S02]  /*17680*/  IMAD.MOV.U32 R12, RZ, RZ, 0x1 ;  /* 0x00000001ff0c7424 */ /* 0x000fe400078e00ff */
[----:B0-----:R-:W-:Y:S02]  /*17690*/  IMAD.MOV.U32 R11, RZ, RZ, RZ ;  /* 0x000000ffff0b7224 */ /* 0x001fe400078e00ff */
[----:B------:R-:W-:-:S07]  /*176a0*/  IMAD.MOV.U32 R15, RZ, RZ, -0x1 ;  /* 0xffffffffff0f7424 */ /* 0x000fce00078e00ff */
[----:B-1234-:R-:W-:Y:S05]  /*176b0*/  WARPSYNC.COLLECTIVE R15, `(.L_x_4123) ;  /* 0x000000000f087348 */ /* 0x01efea0003c00000 */
[----:B------:R0:W0:Y:S02]  /*176c0*/  SHFL.UP P6, R14, R13, R12, R11 ;  /* 0x0400000c0d0e7389 */ /* 0x00002400000c000b */
[----:B01234-:R-:W-:Y:S01]  /*176d0*/  ENDCOLLECTIVE ;  /* 0x000000000000791b */ /* 0x01ffe20003800000 */
.L_x_4123:
[----:B------:R-:W-:Y:S05]  /*176e0*/  BSYNC B0 ;  /* 0x0000000000007941 */ /* 0x000fea0003800000 */
.L_x_4122:
        /* <DEDUP_REMOVED lines=10> */
.L_x_4124:
        /* <DEDUP_REMOVED lines=8> */
.L_x_4125:
        /* <DEDUP_REMOVED lines=8> */
.L_x_4126:
        /* <DEDUP_REMOVED lines=8> */
.L_x_4127:
        /* <DEDUP_REMOVED lines=8> */
.L_x_4128:
[----:B------:R-:W-:Y:S05]  /*17990*/  BRA `(.L_x_4129) ;  /* 0xffffffe400987947 */ /* 0x000fea000383ffff */
.L_x_4083:
        /* <DEDUP_REMOVED lines=8> */
.L_x_4131:
[----:B------:R-:W-:Y:S05]  /*17a20*/  BSYNC B0 ;  /* 0x0000000000007941 */ /* 0x000fea0003800000 */
.L_x_4130:
        /* <DEDUP_REMOVED lines=10> */
.L_x_4132:
        /* <DEDUP_REMOVED lines=8> */
.L_x_4133:
        /* <DEDUP_REMOVED lines=8> */
.L_x_4134:
        /* <DEDUP_REMOVED lines=8> */
.L_x_4135:
        /* <DEDUP_REMOVED lines=8> */
.L_x_4136:
[----:B------:R-:W-:Y:S05]  /*17cd0*/  BRA `(.L_x_4137) ;  /* 0xffffffe400807947 */ /* 0x000fea000383ffff */
.L_x_4085:
[----:B------:R-:W-:Y:S01]  /*17ce0*/  BSSY B0, `(.L_x_4138) ;  /* 0x0000006000007945 */ /* 0x000fe20003800000 */
[----:B------:R-:W-:Y:S01]  /*17cf0*/  PLOP3.LUT P6, PT, P6, PT, PT, 0x8, 0x0 ;  /* 0x000000000000781c */ /* 0x000fe200037ce170 */
[----:B------:R-:W-:-:S12]  /*17d00*/  IMAD.MOV.U32 R15, RZ, RZ, -0x1 ;  /* 0xffffffffff0f7424 */ /* 0x000fd800078e00ff */
[----:B0-----:R-:W-:Y:S05]  /*17d10*/  WARPSYNC.COLLECTIVE R15, `(.L_x_4139) ;  /* 0x000000000f087348 */ /* 0x001fea0003c00000 */
[----:B------:R-:W-:Y:S01]  /*17d20*/  VOTE.ANY R14, PT, P6 ;  /* 0x00000000000e7806 */ /* 0x000fe200030e0100 */
[----:B0-----:R-:W-:Y:S06]  /*17d30*/  ENDCOLLECTIVE ;  /* 0x000000000000791b */ /* 0x001fec0003800000 */
.L_x_4139:
[----:B------:R-:W-:Y:S05]  /*17d40*/  BSYNC B0 ;  /* 0x0000000000007941 */ /* 0x000fea0003800000 */
.L_x_4138:
[----:B------:R-:W-:Y:S02]  /*17d50*/  IMAD.MOV.U32 R3, RZ, RZ, R14 ;  /* 0x000000ffff037224 */ /* 0x000fe400078e000e */
[----:B------:R-:W-:Y:S02]  /*17d60*/  IMAD.MOV.U32 R13, RZ, RZ, R17 ;  /* 0x000000ffff0d7224 */ /* 0x000fe400078e0011 */
[----:B------:R-:W0:Y:S01]  /*17d70*/  POPC R6, R3 ;  /* 0x0000000300067309 */ /* 0x000e220000000000 */
[----:B------:R-:W-:Y:S02]  /*17d80*/  IMAD.MOV.U32 R11, RZ, RZ, 0x1f ;  /* 0x0000001fff0b7424 */ /* 0x000fe400078e00ff */
[----:B------:R-:W-:Y:S02]  /*17d90*/  IMAD.MOV.U32 R15, RZ, RZ, -0x1 ;  /* 0xffffffffff0f7424 */ /* 0x000fe400078e00ff */
[----:B0-----:R-:W-:-:S07]  /*17da0*/  IMAD.MOV.U32 R12, RZ, RZ, R6 ;  /* 0x000000ffff0c7224 */ /* 0x001fce00078e0006 */
[----:B------:R-:W-:Y:S05]  /*17db0*/  WARPSYNC.COLLECTIVE R15, `(.L_x_4140) ;  /* 0x000000000f087348 */ /* 0x000fea0003c00000 */
[----:B------:R0:W1:Y:S02]  /*17dc0*/  SHFL.IDX P6, R14, R13, R12, R11 ;  /* 0x0000000c0d0e7389 */ /* 0x00006400000c000b */
[----:B01----:R-:W-:Y:S01]  /*17dd0*/  ENDCOLLECTIVE ;  /* 0x000000000000791b */ /* 0x003fe20003800000 */
.L_x_4140:
[----:B------:R-:W-:Y:S01]  /*17de0*/  IMAD.MOV.U32 R17, RZ, RZ, R14 ;  /* 0x000000ffff117224 */ /* 0x000fe200078e000e */
[----:B------:R-:W-:Y:S06]  /*17df0*/  BRA `(.L_x_4141) ;  /* 0xffffffe400707947 */ /* 0x000fec000383ffff */
.L_x_4087:
[----:B------:R-:W-:Y:S01]  /*17e00*/  BSSY B0, `(.L_x_4142) ;  /* 0x0000007000007945 */ /* 0x000fe20003800000 */
[----:B------:R-:W-:Y:S02]  /*17e10*/  IMAD.MOV.U32 R13, RZ, RZ, R2 ;  /* 0x000000ffff0d7224 */ /* 0x000fe400078e0002 */
[----:B------:R-:W-:Y:S02]  /*17e20*/  IMAD.MOV.U32 R11, RZ, RZ, 0x1f ;  /* 0x0000001fff0b7424 */ /* 0x000fe400078e00ff */
[----:B------:R-:W-:-:S07]  /*17e30*/  IMAD.MOV.U32 R15, RZ, RZ, -0x1 ;  /* 0xffffffffff0f7424 */ /* 0x000fce00078e00ff */
[----:B012---:R-:W-:Y:S05]  /*17e40*/  WARPSYNC.COLLECTIVE R15, `(.L_x_4143) ;  /* 0x000000000f087348 */ /* 0x007fea0003c00000 */
[----:B------:R3:W4:Y:S02]  /*17e50*/  SHFL.IDX P6, R14, R13, R12, R11 ;  /* 0x0000000c0d0e7389 */ /* 0x00072400000c000b */
[----:B01234-:R-:W-:Y:S01]  /*17e60*/  ENDCOLLECTIVE ;  /* 0x000000000000791b */ /* 0x01ffe20003800000 */
.L_x_4143:
[----:B------:R-:W-:Y:S05]  /*17e70*/  BSYNC B0 ;  /* 0x0000000000007941 */ /* 0x000fea0003800000 */
.L_x_4142:
[----:B------:R-:W-:Y:S01]  /*17e80*/  IMAD.MOV.U32 R7, RZ, RZ, R14 ;  /* 0x000000ffff077224 */ /* 0x000fe200078e000e */
[----:B------:R-:W-:Y:S06]  /*17e90*/  BRA `(.L_x_4086) ;  /* 0xffffffe400647947 */ /* 0x000fec000383ffff */
.L_x_4091:
[----:B-1----:R1:W2:Y:S02]  /*17ea0*/  SYNCS.PHASECHK.TRANS64.TRYWAIT P0, [R0+URZ+0x30820], R3 ;  /* 0x03082003000075a7 */ /* 0x0022a4000800017f */
[----:B--2---:R-:W-:Y:S05]  /*17eb0*/  @!P0 NANOSLEEP.SYNCS 0x989680 ;  /* 0x009896800000895d */ /* 0x004fea0003900000 */
[----:B------:R-:W2:Y:S02]  /*17ec0*/  @!P0 SYNCS.PHASECHK.TRANS64 P0, [R0+URZ+0x30820], R3 ;  /* 0x03082003000085a7 */ /* 0x000ea4000800007f */
[----:B--2---:R-:W-:Y:S05]  /*17ed0*/  @!P0 BRA `(.L_x_4091) ;  /* 0xfffffffc00f08947 */ /* 0x004fea000383ffff */
[----:B------:R-:W-:Y:S05]  /*17ee0*/  BRA `(.L_x_4144) ;  /* 0xffffffe800dc7947 */ /* 0x000fea000383ffff */
.L_x_4092:
[----:B------:R-:W2:Y:S01]  /*17ef0*/  S2R R2, SR_TID.X ;  /* 0x0000000000027919 */ /* 0x000ea20000002100 */
[----:B------:R-:W-:Y:S01]  /*17f00*/  BSSY B0, `(.L_x_4145) ;  /* 0x000000a000007945 */ /* 0x000fe20003800000 */
[----:B------:R-:W-:Y:S02]  /*17f10*/  IMAD.MOV.U32 R12, RZ, RZ, RZ ;  /* 0x000000ffff0c7224 */ /* 0x000fe400078e00ff */
[----:B0-----:R-:W-:Y:S02]  /*17f20*/  IMAD.MOV.U32 R11, RZ, RZ, 0x1f ;  /* 0x0000001fff0b7424 */ /* 0x001fe400078e00ff */
[----:B------:R-:W-:Y:S01]  /*17f30*/  IMAD.MOV.U32 R15, RZ, RZ, -0x1 ;  /* 0xffffffffff0f7424 */ /* 0x000fe200078e00ff */
[----:B--2---:R-:W-:-:S04]  /*17f40*/  SHF.R.U32.HI R2, RZ, 0x5, R2 ;  /* 0x00000005ff027819 */ /* 0x004fc80000011602 */
[----:B------:R-:W-:-:S05]  /*17f50*/  LOP3.LUT R2, R2, 0x3, RZ, 0xc0, !PT ;  /* 0x0000000302027812 */ /* 0x000fca00078ec0ff */
[----:B------:R-:W-:-:S07]  /*17f60*/  IMAD.MOV.U32 R13, RZ, RZ, R2 ;  /* 0x000000ffff0d7224 */ /* 0x000fce00078e0002 */
[----:B-1----:R-:W-:Y:S05]  /*17f70*/  WARPSYNC.COLLECTIVE R15, `(.L_x_4146) ;  /* 0x000000000f087348 */ /* 0x002fea0003c00000 */
[----:B------:R0:W2:Y:S02]  /*17f80*/  SHFL.IDX P6, R14, R13, R12, R11 ;  /* 0x0000000c0d0e7389 */ /* 0x0000a400000c000b */
[----:B012---:R-:W-:Y:S01]  /*17f90*/  ENDCOLLECTIVE ;  /* 0x000000000000791b */ /* 0x007fe20003800000 */
.L_x_4146:
[----:B------:R-:W-:Y:S05]  /*17fa0*/  BSYNC B0 ;  /* 0x0000000000007941 */ /* 0x000fea0003800000 */
.L_x_4145:
[----:B------:R-:W-:Y:S05]  /*17fb0*/  BRA `(.L_x_4147) ;  /* 0xffffffe800c47947 */ /* 0x000fea000383ffff */
.L_x_4095:
[----:B------:R-:W-:Y:S01]  /*17fc0*/  BSSY B1, `(.L_x_4148) ;  /* 0x0000006000017945 */ /* 0x000fe20003800000 */
[----:B------:R-:W-:-:S07]  /*17fd0*/  IMAD.MOV.U32 R15, RZ, RZ, -0x1 ;  /* 0xffffffffff0f7424 */ /* 0x000fce00078e00ff */
[----:B012---:R-:W-:Y:S05]  /*17fe0*/  WARPSYNC.COLLECTIVE R15, `(.L_x_4149) ;  /* 0x000000000f0c7348 */ /* 0x007fea0003c00000 */
[----:B------:R-:W-:Y:S02]  /*17ff0*/  ELECT P6, UR62, PT ;  /* 0x00000000003e782f */ /* 0x000fe400038c0000 */
[----:B------:R-:W-:Y:S01]  /*18000*/  MOV R14, UR62 ;  /* 0x0000003e000e7c02 */ /* 0x000fe20008000f00 */
[----:B012---:R-:W-:Y:S10]  /*18010*/  ENDCOLLECTIVE ;  /* 0x000000000000791b */ /* 0x007ff40003800000 */
.L_x_4149:
[----:B------:R-:W-:Y:S05]  /*18020*/  BSYNC B1 ;  /* 0x0000000000017941 */ /* 0x000fea0003800000 */
.L_x_4148:
[----:B------:R-:W-:Y:S05]  /*18030*/  BRA `(.L_x_4150) ;  /* 0xffffffe800bc7947 */ /* 0x000fea000383ffff */
.L_x_4097:
[----:B-1----:R1:W2:Y:S02]  /*18040*/  SYNCS.PHASECHK.TRANS64.TRYWAIT P0, [R6+URZ], R5 ;  /* 0x00000005060075a7 */ /* 0x0022a4000800017f */
[----:B--2---:R-:W-:Y:S05]  /*18050*/  @!P0 NANOSLEEP.SYNCS 0x989680 ;  /* 0x009896800000895d */ /* 0x004fea0003900000 */
[----:B------:R-:W2:Y:S02]  /*18060*/  @!P0 SYNCS.PHASECHK.TRANS64 P0, [R6+URZ], R5 ;  /* 0x00000005060085a7 */ /* 0x000ea4000800007f */
[----:B--2---:R-:W-:Y:S05]  /*18070*/  @!P0 BRA `(.L_x_4097) ;  /* 0xfffffffc00f08947 */ /* 0x004fea000383ffff */
[----:B------:R-:W-:Y:S05]  /*18080*/  BRA `(.L_x_4151) ;  /* 0xffffffec00007947 */ /* 0x000fea000383ffff */
.L_x_4098:
[----:B--2---:R2:W3:Y:S02]  /*18090*/  SYNCS.PHASECHK.TRANS64.TRYWAIT P0, [R7+URZ], R2 ;  /* 0x00000002070075a7 */ /* 0x0044e4000800017f */
[----:B---3--:R-:W-:Y:S05]  /*180a0*/  @!P0 NANOSLEEP.SYNCS 0x989680 ;  /* 0x009896800000895d */ /* 0x008fea0003900000 */
[----:B------:R-:W3:Y:S02]  /*180b0*/  @!P0 SYNCS.PHASECHK.TRANS64 P0, [R7+URZ], R2 ;  /* 0x00000002070085a7 */ /* 0x000ee4000800007f */
[----:B---3--:R-:W-:Y:S05]  /*180c0*/  @!P0 BRA `(.L_x_4098) ;  /* 0xfffffffc00f08947 */ /* 0x008fea000383ffff */
[----:B------:R-:W-:Y:S05]  /*180d0*/  BRA `(.L_x_4152) ;  /* 0xffffffe800f47947 */ /* 0x000fea000383ffff */
.L_x_4100:
[----:B---3--:R3:W4:Y:S02]  /*180e0*/  SYNCS.PHASECHK.TRANS64.TRYWAIT P0, [R4+URZ], R5 ;  /* 0x00000005040075a7 */ /* 0x008724000800017f */
[----:B----4-:R-:W-:Y:S05]  /*180f0*/  @!P0 NANOSLEEP.SYNCS 0x989680 ;  /* 0x009896800000895d */ /* 0x010fea0003900000 */
[----:B------:R-:W4:Y:S02]  /*18100*/  @!P0 SYNCS.PHASECHK.TRANS64 P0, [R4+URZ], R5 ;  /* 0x00000005040085a7 */ /* 0x000f24000800007f */
[----:B----4-:R-:W-:Y:S05]  /*18110*/  @!P0 BRA `(.L_x_4100) ;  /* 0xfffffffc00f08947 */ /* 0x010fea000383ffff */
[----:B------:R-:W-:Y:S05]  /*18120*/  BRA `(.L_x_4153) ;  /* 0xffffffe800fc7947 */ /* 0x000fea000383ffff */
.L_x_4154:
        /* <DEDUP_REMOVED lines=13> */
.L_x_12761:


//--------------------- .text._ZN7cutlass13device_kernelIN5flash11enable_sm90INS1_16FlashAttnFwdSm90INS1_25CollectiveMainloopFwdSm90ILi2EN4cute5tupleIJNS5_1CILi1EEES8_S8_EEENS6_IJNS7_ILi128EEENS7_ILi96EEENS7_ILi192EEEEEELi192ENS_6half_tEfNS_4arch4Sm90ELb0ELb1ELb1ELb1ELb0ELb1ELb0ELb1ELb1ELb0ELb0ELb0EEENS1_21CollectiveEpilogueFwdINS6_IJSA_SC_SB_EEES9_SE_SG_Li256ELb1ELb0ELb0ELb0EEENS1_36VarlenDynamicPersistentTileSchedulerILi128ELi96ELi256ELi32ELb0ELb0ELb1ELb1ELb0ELb1EEEEEEEEEvNT_6ParamsE --------------------------
	.section	.text._ZN7cutlass13device_kernelIN5flash11enable_sm90INS1_16FlashAttnFwdSm90INS1_25CollectiveMainloopFwdSm90ILi2EN4cute5tupleIJNS5_1CILi1EEES8_S8_EEENS6_IJNS7_ILi128EEENS7_ILi96EEENS7_ILi192EEEEEELi192ENS_6half_tEfNS_4arch4Sm90ELb0ELb1ELb1ELb1ELb0ELb1ELb0ELb1ELb1ELb0ELb0ELb0EEENS1_21CollectiveEpilogueFwdINS6_IJSA_SC_SB_EEES9_SE_SG_Li256ELb1ELb0ELb0ELb0EEENS1_36VarlenDynamicPersistentTileSchedulerILi128ELi96ELi256ELi32ELb0ELb0ELb1ELb1ELb0ELb1EEEEEEEEEvNT_6ParamsE,"ax",@progbits
	.align	128
.text._ZN7cutlass13device_kernelIN5flash11enable_sm90INS1_16FlashAttnFwdSm90INS1_25CollectiveMainloopFwdSm90ILi2EN4cute5tupleIJNS5_1CILi1EEES8_S8_EEENS6_IJNS7_ILi128EEENS7_ILi96EEENS7_ILi192EEEEEELi192ENS_6half_tEfNS_4arch4Sm90ELb0ELb1ELb1ELb1ELb0ELb1ELb0ELb1ELb1ELb0ELb0ELb0EEENS1_21CollectiveEpilogueFwdINS6_IJSA_SC_SB_EEES9_SE_SG_Li256ELb1ELb0ELb0ELb0EEENS1_36VarlenDynamicPersistentTileSchedulerILi128ELi96ELi256ELi32ELb0ELb0ELb1ELb1ELb0ELb1EEEEEEEEEvNT_6ParamsE:
        .type           _ZN7cutlass13device_kernelIN5flash11enable_sm90INS1_16FlashAttnFwdSm90INS1_25CollectiveMainloopFwdSm90ILi2EN4cute5tupleIJNS5_1CILi1EEES8_S8_EEENS6_IJNS7_ILi128EEENS7_ILi96EEENS7_ILi192EEEEEELi192ENS_6half_tEfNS_4arch4Sm90ELb0ELb1ELb1ELb1ELb0ELb1ELb0ELb1ELb1ELb0ELb0ELb0EEENS1_21CollectiveEpilogueFwdINS6_IJSA_SC_SB_EEES9_SE_SG_Li256ELb1ELb0ELb0ELb0EEENS1_36VarlenDynamicPersistentTileSchedulerILi128ELi96ELi256ELi32ELb0ELb0ELb1ELb1ELb0ELb1EEEEEEEEEvNT_6ParamsE,@function
        .size           _ZN7cutlass13device_kernelIN5flash11enable_sm90INS1_16FlashAttnFwdSm90INS1_25CollectiveMainloopFwdSm90ILi2EN4cute5tupleIJNS5_1CILi1EEES8_S8_EEENS6_IJNS7_ILi128EEENS7_ILi96EEENS7_ILi192EEEEEELi192ENS_6half_tEfNS_4arch4Sm90ELb0ELb1ELb1ELb1ELb0ELb1ELb0ELb1ELb1ELb0ELb0ELb0EEENS1_21CollectiveEpilogueFwdINS6_IJSA_SC_SB_EEES9_SE_SG_Li256ELb1ELb0ELb0ELb0EEENS1_36VarlenDynamicPersistentTileSchedulerILi128ELi96ELi256ELi32ELb0ELb0ELb1ELb1ELb0ELb1EEEEEEEEEvNT_6ParamsE,(.L_x_12762 - _ZN7cutlass13device_kernelIN5flash11enable_sm90INS1_16FlashAttnFwdSm90INS1_25CollectiveMainloopFwdSm90ILi2EN4cute5tupleIJNS5_1CILi1EEES8_S8_EEENS6_IJNS7_ILi128EEENS7_ILi96EEENS7_ILi192EEEEEELi192ENS_6half_tEfNS_4arch4Sm90ELb0ELb1ELb1ELb1ELb0ELb1ELb0ELb1ELb1ELb0ELb0ELb0EEENS1_21CollectiveEpilogueFwdINS6_IJSA_SC_SB_EEES9_SE_SG_Li256ELb1ELb0ELb0ELb0EEENS1_36VarlenDynamicPersistentTileSchedulerILi128ELi96ELi256ELi32ELb0ELb0ELb1ELb1ELb0ELb1EEEEEEEEEvNT_6ParamsE)
        .other          _ZN7cutlass13device_kernelIN5flash11enable_sm90INS1_16FlashAttnFwdSm90INS1_25CollectiveMainloopFwdSm90ILi2EN4cute5tupleIJNS5_1CILi1EEES8_S8_EEENS6_IJNS7_ILi128EEENS7_ILi96EEENS7_ILi192EEEEEELi192ENS_6half_tEfNS_4arch4Sm90ELb0ELb1ELb1ELb1ELb0ELb1ELb0ELb1ELb1ELb0ELb0ELb0EEENS1_21CollectiveEpilogueFwdINS6_IJSA_SC_SB_EEES9_SE_SG_Li256ELb1ELb0ELb0ELb0EEENS1_36VarlenDynamicPersistentTileSchedulerILi128ELi96ELi256ELi32ELb0ELb0ELb1ELb1ELb0ELb1EEEEEEEEEvNT_6ParamsE,@"STO_CUDA_ENTRY STV_DEFAULT"
_ZN7cutlass13device_kernelIN5flash11enable_sm90INS1_16FlashAttnFwdSm90INS1_25CollectiveMainloopFwdSm90ILi2EN4cute5tupleIJNS5_1CILi1EEES8_S8_EEENS6_IJNS7_ILi128EEENS7_ILi96EEENS7_ILi192EEEEEELi192ENS_6half_tEfNS_4arch4Sm90ELb0ELb1ELb1ELb1ELb0ELb1ELb0ELb1ELb1ELb0ELb0ELb0EEENS1_21CollectiveEpilogueFwdINS6_IJSA_SC_SB_EEES9_SE_SG_Li256ELb1ELb0ELb0ELb0EEENS1_36VarlenDynamicPersistentTileSchedulerILi128ELi96ELi256ELi32ELb0ELb0ELb1ELb1ELb0ELb1EEEEEEEEEvNT_6ParamsE:
        /* <DEDUP_REMOVED lines=27> */
.L_x_4156:
[----:B------:R-:W-:Y:S05]  /*01b0*/  BSYNC B0 ;  /* 0x0000000000007941 */ /* 0x000fea0003800000 */
.L_x_4155:
        /* <DEDUP_REMOVED lines=41> */
.L_x_4157:
        /* <DEDUP_REMOVED lines=22> */
.L_x_4158:
        /* <DEDUP_REMOVED lines=18> */
.L_x_4159:
        /* <DEDUP_REMOVED lines=22> */
.L_x_4160:
        /* <DEDUP_REMOVED lines=22> */
.L_x_4161:
[----:B------:R-:W-:Y:S01]  /*0990*/  PLOP3.LUT P0, PT, PT, PT, UP0, 0x80, 0x0 ;  /* 0x000000000000781c */ /* 0x000fe20003f0f008 */
[----:B------:R-:W-:Y:S01]  /*09a0*/  UMOV UR60, 0x1 ;  /* 0x00000001003c7882 */ /* 0x000fe20000000000 */
[----:B------:R-:W-:Y:S01]  /*09b0*/  NOP ;  /* 0x0000000000007918 */ /* 0x000fe20000000000 */
[----:B------:R-:W-:Y:S01]  /*09c0*/  USEL UR60, UR60, 0x2, !UP0 ;  /* 0x000000023c3c7887 */ /* 0x000fe2000c000000 */
[----:B------:R-:W-:Y:S01]  /*09d0*/  BSSY B7, `(.L_x_4162) ;  /* 0x0002892000077945 */ /* 0x000fe20003800000 */
[----:B012-4-:R-:W-:Y:S08]  /*09e0*/  BAR.SYNC.DEFER_BLOCKING 0x0 ;  /* 0x0000000000007b1d */ /* 0x017ff00000010000 */
[----:B------:R-:W-:Y:S05]  /*09f0*/  @!P0 BRA `(.L_x_4163) ;  /* 0x0000021c00a48947 */ /* 0x000fea0003800000 */
.L_x_4164:
        /* <DEDUP_REMOVED lines=15> */
[----:B------:R-:W-:Y:S01]  /*0af0*/  VIADD R223, R4, 0xffffff80 ;  /* 0xffffff8004df7836 */ /* 0x000fe20000000000 */
[----:B------:R-:W-:Y:S01]  /*0b00*/  R2UR UR4, R17 ;  /* 0x00000000110472ca */ /* 0x000fe200000e0000 */
[----:B------:R-:W-:Y:S01]  /*0b10*/  ULOP3.LUT UR5, UR60, 0x1, URZ, 0xfc, !UPT ;  /* 0x000000013c057892 */ /* 0x000fe2000f8efc3f */
[----:B------:R-:W-:Y:S01]  /*0b20*/  IMAD.MOV.U32 R219, RZ, RZ, RZ ;  /* 0x000000ffffdb7224 */ /* 0x000fe200078e00ff */
[----:B------:R-:W-:Y:S02]  /*0b30*/  CS2R R22, SRZ ;  /* 0x0000000000167805 */ /* 0x000fe4000001ff00 */
[----:B------:R-:W-:Y:S01]  /*0b40*/  SHF.R.S32.HI R0, RZ, 0x1f, R223 ;  /* 0x0000001fff007819 */ /* 0x000fe200000114df */
[----:B------:R-:W-:Y:S01]  /*0b50*/  IMAD.MOV.U32 R194, RZ, RZ, RZ ;  /* 0x000000ffffc27224 */ /* 0x000fe200078e00ff */
[----:B------:R-:W-:Y:S02]  /*0b60*/  MOV R204, RZ ;  /* 0x000000ff00cc7202 */ /* 0x000fe40000000f00 */
[----:B------:R-:W-:-:S02]  /*0b70*/  LEA.HI R3, R0, R223, RZ, 0x7 ;  /* 0x000000df00037211 */ /* 0x000fc400078f38ff */
[----:B------:R-:W-:Y:S02]  /*0b80*/  LEA.HI R2, R0, R223, RZ, 0x4 ;  /* 0x000000df00027211 */ /* 0x000fe400078f20ff */
[----:B------:R-:W-:Y:S01]  /*0b90*/  LOP3.LUT R226, R3, 0xffffff80, RZ, 0xc0, !PT ;  /* 0xffffff8003e27812 */ /* 0x000fe200078ec0ff */
[----:B------:R-:W-:Y:S01]  /*0ba0*/  UIADD3 UR4, UR4, 0x12400, URZ ;  /* 0x0001240004047890 */ /* 0x000fe2000fffe03f */
[----:B------:R-:W-:Y:S02]  /*0bb0*/  SHF.R.S32.HI R5, RZ, 0x4, R2 ;  /* 0x00000004ff057819 */ /* 0x000fe40000011402 */
[----:B------:R-:W-:Y:S02]  /*0bc0*/  IADD3 R226, R223, -R226, RZ ;  /* 0x800000e2dfe27210 */ /* 0x000fe40007ffe0ff */
[----:B------:R-:W-:Y:S02]  /*0bd0*/  LEA.HI R4, R2, R5, RZ, 0x1 ;  /* 0x0000000502047211 */ /* 0x000fe400078f08ff */
[----:B------:R-:W-:-:S02]  /*0be0*/  SHF.R.S32.HI R7, RZ, 0x1f, R226 ;  /* 0x0000001fff077819 */ /* 0x000fc400000114e2 */
[----:B------:R-:W-:Y:S02]  /*0bf0*/  LEA.HI R214, R0, R223, RZ, 0x3 ;  /* 0x000000df00d67211 */ /* 0x000fe400078f18ff */
[-C--:B------:R-:W-:Y:S02]  /*0c00*/  LEA.HI R8, R7, R226.reuse, RZ, 0x2 ;  /* 0x000000e207087211 */ /* 0x080fe400078f10ff */
[----:B------:R-:W-:Y:S02]  /*0c10*/  LOP3.LUT R2, R2, 0x3fffff0, RZ, 0xc0, !PT ;  /* 0x03fffff002027812 */ /* 0x000fe400078ec0ff */
[--C-:B------:R-:W-:Y:S02]  /*0c20*/  SHF.R.S32.HI R9, RZ, 0x2, R8.reuse ;  /* 0x00000002ff097819 */ /* 0x100fe40000011408 */
[----:B------:R-:W-:Y:S01]  /*0c30*/  SHF.R.S32.HI R6, RZ, 0x1f, R8 ;  /* 0x0000001fff067819 */ /* 0x000fe20000011408 */
[----:B------:R-:W-:Y:S01]  /*0c40*/  IMAD.IADD R2, R223, 0x1, -R2 ;  /* 0x00000001df027824 */ /* 0x000fe200078e0a02 */
[----:B------:R-:W-:-:S02]  /*0c50*/  LEA.HI R7, R7, R226, RZ, 0x5 ;  /* 0x000000e207077211 */ /* 0x000fc400078f28ff */
[----:B------:R-:W-:Y:S02]  /*0c60*/  LEA.HI R10, R6, R9, RZ, 0x3 ;  /* 0x00000009060a7211 */ /* 0x000fe400078f18ff */
[----:B------:R-:W-:Y:S02]  /*0c70*/  LOP3.LUT R6, R4, 0x1ffffffe, RZ, 0xc0, !PT ;  /* 0x1ffffffe04067812 */ /* 0x000fe400078ec0ff */
[-C--:B------:R-:W-:Y:S02]  /*0c80*/  LEA.HI R4, R0, R223.reuse, RZ, 0x5 ;  /* 0x000000df00047211 */ /* 0x080fe400078f28ff */
[----:B------:R-:W-:Y:S01]  /*0c90*/  LOP3.LUT R10, R10, 0xfffffff8, RZ, 0xc0, !PT ;  /* 0xfffffff80a0a7812 */ /* 0x000fe200078ec0ff */
[----:B------:R-:W-:Y:S01]  /*0ca0*/  IMAD.IADD R6, R5, 0x1, -R6 ;  /* 0x0000000105067824 */ /* 0x000fe200078e0a06 */
[----:B------:R-:W-:Y:S02]  /*0cb0*/  LEA.HI R5, R0, R223, RZ, 0x2 ;  /* 0x000000df00057211 */ /* 0x000fe400078f10ff */
[----:B------:R-:W-:Y:S01]  /*0cc0*/  SHF.R.S32.HI R209, RZ, 0x5, R4 ;  /* 0x00000005ffd17819 */ /* 0x000fe20000011404 */
[----:B------:R-:W-:Y:S01]  /*0cd0*/  IMAD.IADD R10, R9, 0x1, -R10 ;  /* 0x00000001090a7824 */ /* 0x000fe200078e0a0a */
[----:B------:R-:W-:-:S02]  /*0ce0*/  LOP3.LUT R0, R214, 0x1ffffff8, RZ, 0xc0, !PT ;  /* 0x1ffffff8d6007812 */ /* 0x000fc400078ec0ff */
[----:B------:R-:W-:Y:S02]  /*0cf0*/  LOP3.LUT R4, R5, 0xfffffffc, RZ, 0xc0, !PT ;  /* 0xfffffffc05047812 */ /* 0x000fe400078ec0ff */
[--C-:B------:R-:W-:Y:S01]  /*0d00*/  SHF.R.S32.HI R195, RZ, 0x2, R5.reuse ;  /* 0x00000002ffc37819 */ /* 0x100fe20000011405 */
[C---:B------:R-:W-:Y:S01]  /*0d10*/  IMAD.IADD R0, R223.reuse, 0x1, -R0 ;  /* 0x00000001df007824 */ /* 0x040fe200078e0a00 */
[----:B------:R-:W-:Y:S01]  /*0d20*/  SHF.R.S32.HI R12, RZ, 0x1f, R5 ;  /* 0x0000001fff0c7819 */ /* 0x000fe20000011405 */
[----:B------:R-:W-:Y:S01]  /*0d30*/  IMAD.IADD R223, R223, 0x1, -R4 ;  /* 0x00000001dfdf7824 */ /* 0x000fe200078e0a04 */
[----:B------:R-:W-:Y:S01]  /*0d40*/  LEA R5, R209, R2, 0x4 ;  /* 0x00000002d1057211 */ /* 0x000fe200078e20ff */
[----:B------:R-:W-:Y:S01]  /*0d50*/  VIADD R220, R195, 0x40 ;  /* 0x00000040c3dc7836 */ /* 0x000fe20000000000 */
[----:B------:R-:W-:Y:S01]  /*0d60*/  LEA.HI R12, R12, R195, RZ, 0x3 ;  /* 0x000000c30c0c7211 */ /* 0x000fe200078f18ff */
[----:B------:R-:W-:Y:S01]  /*0d70*/  IMAD.SHL.U32 R192, R223, 0x8, RZ ;  /* 0x00000008dfc07824 */ /* 0x000fe200078e00ff */
[----:B------:R-:W-:Y:S01]  /*0d80*/  SHF.R.S32.HI R7, RZ, 0x5, R7 ;  /* 0x00000005ff077819 */ /* 0x000fe20000011407 */
[----:B------:R-:W-:Y:S01]  /*0d90*/  IMAD R235, R5, 0x8, R6 ;  /* 0x0000000805eb7824 */ /* 0x000fe200078e0206 */
[----:B------:R-:W-:Y:S01]  /*0da0*/  LOP3.LUT R12, R12, 0xfffffff8, RZ, 0xc0, !PT ;  /* 0xfffffff80c0c7812 */ /* 0x000fe200078ec0ff */
[C---:B------:R-:W-:Y:S01]  /*0db0*/  VIADD R198, R192.reuse, 0x20 ;  /* 0x00000020c0c67836 */ /* 0x040fe20000000000 */
[----:B------:R-:W-:Y:S01]  /*0dc0*/  LEA R10, R7, R10, 0x4 ;  /* 0x0000000a070a7211 */ /* 0x000fe200078e20ff */
[----:B------:R-:W-:Y:S01]  /*0dd0*/  VIADD R199, R192, 0x40 ;  /* 0x00000040c0c77836 */ /* 0x000fe20000000000 */
[----:B------:R-:W-:Y:S01]  /*0de0*/  SHF.R.S32.HI R5, RZ, 0x1f, R220 ;  /* 0x0000001fff057819 */ /* 0x000fe200000114dc */
[----:B------:R-:W-:Y:S01]  /*0df0*/  IMAD.IADD R216, R195, 0x1, -R12 ;  /* 0x00000001c3d87824 */ /* 0x000fe200078e0a0c */
[----:B------:R-:W-:Y:S01]  /*0e00*/  SHF.R.S32.HI R7, RZ, 0x1f, R198 ;  /* 0x0000001fff077819 */ /* 0x000fe200000114c6 */
[----:B------:R-:W-:Y:S01]  /*0e10*/  IMAD.SHL.U32 R209, R209, 0x200, RZ ;  /* 0x00000200d1d17824 */ /* 0x000fe200078e00ff */
[----:B------:R-:W-:Y:S01]  /*0e20*/  SHF.L.U32 R205, R220, 0x6, RZ ;  /* 0x00000006dccd7819 */ /* 0x000fe200000006ff */
[----:B------:R-:W-:Y:S01]  /*0e30*/  IMAD.SHL.U32 R212, R0, 0x8, RZ ;  /* 0x0000000800d47824 */ /* 0x000fe200078e00ff */
[----:B------:R-:W-:Y:S01]  /*0e40*/  SHF.L.U32 R207, R216, 0x6, RZ ;  /* 0x00000006d8cf7819 */ /* 0x000fe200000006ff */
[----:B------:R-:W-:Y:S01]  /*0e50*/  IMAD.SHL.U32 R235, R235, 0x8, RZ ;  /* 0x00000008ebeb7824 */ /* 0x000fe200078e00ff */
[----:B------:R-:W-:-:S02]  /*0e60*/  LEA.HI R5, R5, R220, RZ, 0x3 ;  /* 0x000000dc05057211 */ /* 0x000fc400078f18ff */
[-C--:B------:R-:W-:Y:S02]  /*0e70*/  LEA.HI R4, R7, R198.reuse, RZ, 0x6 ;  /* 0x000000c607047211 */ /* 0x080fe400078f30ff */
[----:B------:R-:W-:Y:S01]  /*0e80*/  LOP3.LUT R205, R205, 0x1c0, RZ, 0xc0, !PT ;  /* 0x000001c0cdcd7812 */ /* 0x000fe200078ec0ff */
[----:B------:R-:W-:Y:S01]  /*0e90*/  IMAD.SHL.U32 R5, R5, 0x40, RZ ;  /* 0x0000004005057824 */ /* 0x000fe200078e00ff */
[----:B------:R-:W-:Y:S01]  /*0ea0*/  LOP3.LUT R207, R207, 0x1c0, RZ, 0xc0, !PT ;  /* 0x000001c0cfcf7812 */ /* 0x000fe200078ec0ff */
[----:B------:R-:W-:Y:S01]  /*0eb0*/  IMAD.SHL.U32 R4, R4, 0x80, RZ ;  /* 0x0000008004047824 */ /* 0x000fe200078e00ff */
[----:B------:R-:W-:Y:S02]  /*0ec0*/  LEA.HI R2, R7, R198, RZ, 0x3 ;  /* 0x000000c607027211 */ /* 0x000fe400078f18ff */
[----:B------:R-:W-:Y:S02]  /*0ed0*/  SHF.R.S32.HI R6, RZ, 0x1f, R199 ;  /* 0x0000001fff067819 */ /* 0x000fe400000114c7 */
[----:B------:R-:W-:-:S02]  /*0ee0*/  SHF.R.U32.HI R233, RZ, 0x3, R205 ;  /* 0x00000003ffe97819 */ /* 0x000fc400000116cd */
[----:B------:R-:W-:Y:S02]  /*0ef0*/  SHF.R.U32.HI R208, RZ, 0x3, R207 ;  /* 0x00000003ffd07819 */ /* 0x000fe400000116cf */
[--C-:B------:R-:W-:Y:S02]  /*0f00*/  LOP3.LUT R7, R207, 0x38, R2.reuse, 0xf8, !PT ;  /* 0x00000038cf077812 */ /* 0x100fe400078ef802 */
[----:B------:R-:W-:Y:S02]  /*0f10*/  LOP3.LUT R12, R205, 0x38, R2, 0xf8, !PT ;  /* 0x00000038cd0c7812 */ /* 0x000fe400078ef802 */
[CC--:B------:R-:W-:Y:S02]  /*0f20*/  LEA.HI R230, R6.reuse, R199.reuse, RZ, 0x3 ;  /* 0x000000c706e67211 */ /* 0x0c0fe400078f18ff */
[----:B------:R-:W-:Y:S02]  /*0f30*/  LOP3.LUT R210, R5, 0xfffffe00, RZ, 0xc0, !PT ;  /* 0xfffffe0005d27812 */ /* 0x000fe400078ec0ff */
[----:B------:R-:W-:-:S02]  /*0f40*/  LEA.HI R6, R6, R199, RZ, 0x6 ;  /* 0x000000c706067211 */ /* 0x000fc400078f30ff */
[----:B------:R-:W-:Y:S02]  /*0f50*/  LOP3.LUT R4, R4, 0xffffe000, RZ, 0xc0, !PT ;  /* 0xffffe00004047812 */ /* 0x000fe400078ec0ff */
[----:B------:R-:W-:Y:S01]  /*0f60*/  LOP3.LUT R7, R7, R208, RZ, 0x3c, !PT ;  /* 0x000000d007077212 */ /* 0x000fe200078e3cff */
[----:B------:R-:W-:Y:S01]  /*0f70*/  IMAD.SHL.U32 R6, R6, 0x80, RZ ;  /* 0x0000008006067824 */ /* 0x000fe200078e00ff */
[----:B------:R-:W-:Y:S02]  /*0f80*/  LOP3.LUT R5, R12, R233, RZ, 0x3c, !PT ;  /* 0x000000e90c057212 */ /* 0x000fe400078e3cff */
[-C--:B------:R-:W-:Y:S02]  /*0f90*/  IADD3 R7, R7, R4.reuse, R209 ;  /* 0x0000000407077210 */ /* 0x080fe40007ffe0d1 */
[----:B------:R-:W-:Y:S02]  /*0fa0*/  IADD3 R228, R5, R4, R210 ;  /* 0x0000000405e47210 */ /* 0x000fe40007ffe0d2 */
[----:B------:R-:W-:-:S02]  /*0fb0*/  LOP3.LUT R5, R207, 0x38, R230, 0xf8, !PT ;  /* 0x00000038cf057812 */ /* 0x000fc400078ef8e6 */
[----:B------:R-:W-:Y:S02]  /*0fc0*/  LOP3.LUT R4, R205, 0x38, R230, 0xf8, !PT ;  /* 0x00000038cd047812 */ /* 0x000fe400078ef8e6 */
[----:B------:R-:W-:Y:S02]  /*0fd0*/  LOP3.LUT R6, R6, 0xffffe000, RZ, 0xc0, !PT ;  /* 0xffffe00006067812 */ /* 0x000fe400078ec0ff */
[----:B------:R-:W-:Y:S02]  /*0fe0*/  LOP3.LUT R5, R5, R208, RZ, 0x3c, !PT ;  /* 0x000000d005057212 */ /* 0x000fe400078e3cff */
[----:B------:R-:W-:Y:S02]  /*0ff0*/  LOP3.LUT R9, R4, R233, RZ, 0x3c, !PT ;  /* 0x000000e904097212 */ /* 0x000fe400078e3cff */
[-C--:B------:R-:W-:Y:S02]  /*1000*/  IADD3 R5, R5, R6.reuse, R209 ;  /* 0x0000000605057210 */ /* 0x080fe40007ffe0d1 */
[----:B------:R-:W-:Y:S01]  /*1010*/  IADD3 R9, R9, R6, R210 ;  /* 0x0000000609097210 */ /* 0x000fe20007ffe0d2 */
[----:B------:R-:W-:Y:S01]  /*1020*/  IMAD.U32 R6, RZ, RZ, UR4 ;  /* 0x00000004ff067e24 */ /* 0x000fe2000f8e00ff */
[----:B------:R-:W-:-:S02]  /*1030*/  SHF.R.S32.HI R234, RZ, 0x7, R3 ;  /* 0x00000007ffea7819 */ /* 0x000fc40000011403 */
[----:B------:R-:W-:Y:S02]  /*1040*/  LOP3.LUT R4, R205, 0x38, R192, 0xf8, !PT ;  /* 0x00000038cd047812 */ /* 0x000fe400078ef8c0 */
[----:B------:R-:W-:Y:S01]  /*1050*/  LEA.HI R3, R3, R234, RZ, 0x1 ;  /* 0x000000ea03037211 */ /* 0x000fe200078f08ff */
[----:B------:R0:W-:Y:S01]  /*1060*/  STL [R1+0x3c], R6 ;  /* 0x00003c0601007387 */ /* 0x0001e20000100800 */
[----:B------:R-:W-:Y:S02]  /*1070*/  LOP3.LUT R4, R210, R4, R233, 0xf6, !PT ;  /* 0x00000004d2047212 */ /* 0x000fe400078ef6e9 */
[----:B------:R-:W-:Y:S02]  /*1080*/  LOP3.LUT R3, R3, 0x3fffffe, RZ, 0xc0, !PT ;  /* 0x03fffffe03037812 */ /* 0x000fe400078ec0ff */
[----:B------:R-:W-:Y:S02]  /*1090*/  SHF.R.S32.HI R214, RZ, 0x3, R214 ;  /* 0x00000003ffd67819 */ /* 0x000fe400000114d6 */
[----:B------:R-:W-:-:S02]  /*10a0*/  IADD3 R3, R234, -R3, RZ ;  /* 0x80000003ea037210 */ /* 0x000fc40007ffe0ff */
[----:B------:R-:W-:Y:S02]  /*10b0*/  SHF.R.S32.HI R221, RZ, 0x1f, R195 ;  /* 0x0000001fffdd7819 */ /* 0x000fe400000114c3 */
[----:B------:R-:W-:Y:S01]  /*10c0*/  SHF.L.U32 R18, R223, 0x2, RZ ;  /* 0x00000002df127819 */ /* 0x000fe200000006ff */
[----:B------:R-:W-:Y:S01]  /*10d0*/  IMAD R213, R3, 0x40, R10 ;  /* 0x0000004003d57824 */ /* 0x000fe200078e020a */
[----:B------:R-:W-:Y:S01]  /*10e0*/  SHF.R.S32.HI R225, RZ, 0x3, R2 ;  /* 0x00000003ffe17819 */ /* 0x000fe20000011402 */
[----:B------:R-:W-:Y:S01]  /*10f0*/  IMAD.U32 R3, RZ, RZ, UR5 ;  /* 0x00000005ff037e24 */ /* 0x000fe2000f8e00ff */
[----:B------:R-:W-:Y:S02]  /*1100*/  LOP3.LUT R3, R8, 0x7ffffffc, RZ, 0xc0, !PT ;  /* 0x7ffffffc08037812 */ /* 0x000fe400078ec0ff */
[----:B------:R-:W-:Y:S02]  /*1110*/  SHF.R.S32.HI R230, RZ, 0x3, R230 ;  /* 0x00000003ffe67819 */ /* 0x000fe400000114e6 */
[----:B------:R-:W-:Y:S01]  /*1120*/  LEA R231, R4, UR4, 0x1 ;  /* 0x0000000404e77c11 */ /* 0x000fe2000f8e08ff */
[----:B------:R-:W-:Y:S01]  /*1130*/  IMAD.IADD R206, R226, 0x1, -R3 ;  /* 0x00000001e2ce7824 */ /* 0x000fe200078e0a03 */
[----:B------:R-:W-:-:S02]  /*1140*/  LEA R232, R7, UR4, 0x1 ;  /* 0x0000000407e87c11 */ /* 0x000fc4000f8e08ff */
[----:B------:R-:W-:Y:S02]  /*1150*/  LEA R228, R228, UR4, 0x1 ;  /* 0x00000004e4e47c11 */ /* 0x000fe4000f8e08ff */
[----:B------:R-:W-:Y:S02]  /*1160*/  LEA R229, R5, UR4, 0x1 ;  /* 0x0000000405e57c11 */ /* 0x000fe4000f8e08ff */
[----:B0-----:R-:W-:-:S07]  /*1170*/  LEA R227, R9, UR4, 0x1 ;  /* 0x0000000409e37c11 */ /* 0x001fce000f8e08ff */
.L_x_4463:
[----:B------:R-:W-:Y:S01]  /*1180*/  ULDC.64 UR4, c[0x0][0xa28] ;  /* 0x00028a0000047ab9 */ /* 0x000fe20000000a00 */
[----:B0-2345:R-:W0:Y:S01]  /*1190*/  LDC.64 R4, c[0x0][0xa08] ;  /* 0x00028200ff047b82 */ /* 0x03de220000000a00 */
[----:B------:R-:W-:Y:S01]  /*11a0*/  ISETP.NE.U32.AND P0, PT, RZ, UR4, PT ;  /* 0x00000004ff007c0c */ /* 0x000fe2000bf05070 */
[----:B------:R-:W-:Y:S01]  /*11b0*/  IMAD.MOV.U32 R0, RZ, RZ, RZ ;  /* 0x000000ffff007224 */ /* 0x000fe200078e00ff */
[----:B------:R-:W-:Y:S01]  /*11c0*/  MOV R26, RZ ;  /* 0x000000ff001a7202 */ /* 0x000fe20000000f00 */
[----:B------:R-:W-:Y:S01]  /*11d0*/  ULDC.64 UR6, c[0x0][0x208] ;  /* 0x0000820000067ab9 */ /* 0x000fe20000000a00 */
[----:B------:R-:W-:Y:S01]  /*11e0*/  ISETP.NE.AND.EX P0, PT, RZ, UR5, PT, P0 ;  /* 0x00000005ff007c0c */ /* 0x000fe2000bf05300 */
[----:B------:R-:W-:Y:S02]  /*11f0*/  ULDC.64 UR4, c[0x0][0xa18] ;  /* 0x0002860000047ab9 */ /* 0x000fe40000000a00 */
[----:B------:R-:W-:-:S04]  /*1200*/  ISETP.NE.U32.AND P1, PT, RZ, UR4, PT ;  /* 0x00000004ff007c0c */ /* 0x000fc8000bf25070 */
[----:B------:R-:W-:Y:S01]  /*1210*/  ISETP.NE.AND.EX P1, PT, RZ, UR5, PT, P1 ;  /* 0x00000005ff007c0c */ /* 0x000fe2000bf25310 */
[----:B------:R-:W-:Y:S02]  /*1220*/  ULDC.64 UR4, c[0x0][0xa08] ;  /* 0x0002820000047ab9 */ /* 0x000fe40000000a00 */
[----:B------:R-:W-:-:S03]  /*1230*/  ISETP.NE.U32.AND P3, PT, RZ, UR4, PT ;  /* 0x00000004ff007c0c */ /* 0x000fc6000bf65070 */
[----:B------:R-:W1:Y:S01]  /*1240*/  @P0 LDC.64 R2, c[0x0][0xa28] ;  /* 0x00028a00ff020b82 */ /* 0x000e620000000a00 */
[----:B------:R-:W-:Y:S01]  /*1250*/  ISETP.NE.AND.EX P3, PT, RZ, UR5, PT, P3 ;  /* 0x00000005ff007c0c */ /* 0x000fe2000bf65330 */
[----:B0-----:R-:W-:-:S06]  /*1260*/  IMAD.WIDE R8, R203, 0x4, R4 ;  /* 0x00000004cb087825 */ /* 0x001fcc00078e0204 */
[----:B------:R-:W0:Y:S01]  /*1270*/  @P1 LDC.64 R6, c[0x0][0xa18] ;  /* 0x00028600ff061b82 */ /* 0x000e220000000a00 */
[----:B------:R-:W-:Y:S02]  /*1280*/  ULDC UR4, c[0x0][0x288] ;  /* 0x0000a20000047ab9 */ /* 0x000fe40000000800 */
[----:B------:R-:W-:Y:S01]  /*1290*/  IMAD.U32 R197, RZ, RZ, UR4 ;  /* 0x00000004ffc57e24 */ /* 0x000fe2000f8e00ff */
[----:B------:R-:W-:Y:S02]  /*12a0*/  ULDC.64 UR4, c[0x0][0x3f8] ;  /* 0x0000fe0000047ab9 */ /* 0x000fe40000000a00 */
[----:B------:R-:W-:Y:S01]  /*12b0*/  UISETP.NE.U32.AND UP0, UPT, UR4, URZ, UPT ;  /* 0x0000003f0400728c */ /* 0x000fe2000bf05070 */
[----:B------:R2:W5:Y:S03]  /*12c0*/  @P3 LDG.E R26, desc[UR6][R8.64] ;  /* 0x00000006081a3981 */ /* 0x000566000c1e1900 */
[----:B------:R-:W-:-:S03]  /*12d0*/  UISETP.NE.AND.EX UP0, UPT, UR5, URZ, UPT, UP0 ;  /* 0x0000003f0500728c */ /* 0x000fc6000bf05300 */
[----:B------:R-:W-:Y:S01]  /*12e0*/  ULDC.64 UR4, c[0x0][0xa20] ;  /* 0x0002880000047ab9 */ /* 0x000fe20000000a00 */
[----:B-1----:R-:W-:Y:S01]  /*12f0*/  @P0 IMAD.WIDE R2, R203, 0x4, R2 ;  /* 0x00000004cb020825 */ /* 0x002fe200078e0202 */
[----:B------:R-:W-:-:S04]  /*1300*/  ISETP.NE.U32.AND P2, PT, RZ, UR4, PT ;  /* 0x00000004ff007c0c */ /* 0x000fc8000bf45070 */
[----:B------:R2:W5:Y:S01]  /*1310*/  @P0 LDG.E R0, desc[UR6][R2.64] ;  /* 0x0000000602000981 */ /* 0x000562000c1e1900 */
[----:B0-----:R-:W-:-:S05]  /*1320*/  @P1 IMAD.WIDE R4, R203, 0x4, R6 ;  /* 0x00000004cb041825 */ /* 0x001fca00078e0206 */
[----:B------:R2:W5:Y:S01]  /*1330*/  @P1 LDG.E R197, desc[UR6][R4.64] ;  /* 0x0000000604c51981 */ /* 0x000562000c1e1900 */
[----:B------:R-:W-:Y:S02]  /*1340*/  ULDC UR6, c[0x0][0x404] ;  /* 0x0001010000067ab9 */ /* 0x000fe40000000800 */
[----:B------:R-:W-:Y:S01]  /*1350*/  USEL UR4, UR6, 0x1, UP0 ;  /* 0x0000000106047887 */ /* 0x000fe20008000000 */
[----:B------:R-:W-:Y:S02]  /*1360*/  ISETP.NE.AND.EX P2, PT, RZ, UR5, PT, P2 ;  /* 0x00000005ff007c0c */ /* 0x000fe4000bf45320 */
[----:B------:R-:W-:Y:S01]  /*1370*/  ULDC UR6, c[0x0][0x2e0] ;  /* 0x0000b80000067ab9 */ /* 0x000fe20000000800 */
[----:B------:R-:W-:Y:S01]  /*1380*/  ULDC UR7, c[0x0][0x338] ;  /* 0x0000ce0000077ab9 */ /* 0x000fe20000000800 */
[----:B------:R-:W-:Y:S01]  /*1390*/  UIMAD UR6, UR4, UR6, URZ ;  /* 0x00000006040672a4 */ /* 0x000fe2000f8e023f */
[----:B------:R-:W-:Y:S01]  /*13a0*/  IMAD.MOV.U32 R222, RZ, RZ, R201 ;  /* 0x000000ffffde7224 */ /* 0x000fe200078e00c9 */
[----:B------:R-:W-:Y:S01]  /*13b0*/  MOV R218, R203 ;  /* 0x000000cb00da7202 */ /* 0x000fe20000000f00 */
[----:B------:R-:W-:Y:S01]  /*13c0*/  IMAD.MOV.U32 R217, RZ, RZ, R202 ;  /* 0x000000ffffd97224 */ /* 0x000fe200078e00ca */
[----:B--2---:R-:W-:Y:S08]  /*13d0*/  @P1 BRA `(.L_x_4166) ;  /* 0x0000000000281947 */ /* 0x004ff00003800000 */
[----:B------:R-:W-:Y:S02]  /*13e0*/  ULDC.64 UR4, c[0x0][0xa00] ;  /* 0x0002800000047ab9 */ /* 0x000fe40000000a00 */
[----:B------:R-:W-:-:S04]  /*13f0*/  ISETP.NE.U32.AND P0, PT, RZ, UR4, PT ;  /* 0x00000004ff007c0c */ /* 0x000fc8000bf05070 */
[----:B------:R-:W-:-:S13]  /*1400*/  ISETP.NE.AND.EX P0, PT, RZ, UR5, PT, P0 ;  /* 0x00000005ff007c0c */ /* 0x000fda000bf05300 */
[----:B------:R-:W-:Y:S05]  /*1410*/  @!P0 BRA `(.L_x_4166) ;  /* 0x0000000000188947 */ /* 0x000fea0003800000 */
[----:B------:R-:W0:Y:S01]  /*1420*/  LDC.64 R2, c[0x0][0xa00] ;  /* 0x00028000ff027b82 */ /* 0x000e220000000a00 */
[----:B------:R-:W-:Y:S01]  /*1430*/  ULDC.64 UR4, c[0x0][0x208] ;  /* 0x0000820000047ab9 */ /* 0x000fe20000000a00 */
[----:B0-----:R-:W-:-:S05]  /*1440*/  IMAD.WIDE R2, R203, 0x4, R2 ;  /* 0x00000004cb027825 */ /* 0x001fca00078e0202 */
[----:B-----5:R-:W2:Y:S04]  /*1450*/  LDG.E R197, desc[UR4][R2.64] ;  /* 0x0000000402c57981 */ /* 0x020ea8000c1e1900 */
[----:B------:R-:W2:Y:S02]  /*1460*/  LDG.E R4, desc[UR4][R2.64+0x4] ;  /* 0x0000040402047981 */ /* 0x000ea4000c1e1900 */
[----:B--2---:R-:W-:-:S07]  /*1470*/  IMAD.IADD R197, R4, 0x1, -R197 ;  /* 0x0000000104c57824 */ /* 0x004fce00078e0ac5 */
.L_x_4166:
[----:B------:R-:W-:Y:S02]  /*1480*/  IMAD.U32 R24, RZ, RZ, UR7 ;  /* 0x00000007ff187e24 */ /* 0x000fe4000f8e00ff */
[----:B------:R-:W-:Y:S01]  /*1490*/  IMAD.U32 R25, RZ, RZ, UR6 ;  /* 0x00000006ff197e24 */ /* 0x000fe2000f8e00ff */
[----:B------:R-:W-:Y:S06]  /*14a0*/  @!P2 BRA `(.L_x_4167) ;  /* 0x000000000014a947 */ /* 0x000fec0003800000 */
[----:B------:R-:W0:Y:S01]  /*14b0*/  LDC.64 R2, c[0x0][0xa20] ;  /* 0x00028800ff027b82 */ /* 0x000e220000000a00 */
[----:B------:R-:W-:Y:S01]  /*14c0*/  ULDC.64 UR4, c[0x0][0x208] ;  /* 0x0000820000047ab9 */ /* 0x000fe20000000a00 */
[----:B0-----:R-:W-:-:S05]  /*14d0*/  IMAD.WIDE R2, R203, 0x4, R2 ;  /* 0x00000004cb027825 */ /* 0x001fca00078e0202 */
[----:B------:R0:W5:Y:S01]  /*14e0*/  LDG.E R25, desc[UR4][R2.64] ;  /* 0x0000000402197981 */ /* 0x000162000c1e1900 */
[----:B------:R-:W-:Y:S05]  /*14f0*/  BRA `(.L_x_4168) ;  /* 0x0000000000147947 */ /* 0x000fea0003800000 */
.L_x_4167:
[----:B------:R-:W-:Y:S05]  /*1500*/  @!P3 BRA `(.L_x_4168) ;  /* 0x000000000010b947 */ /* 0x000fea0003800000 */
[----:B------:R-:W-:Y:S02]  /*1510*/  ULDC.64 UR4, c[0x0][0x208] ;  /* 0x0000820000047ab9 */ /* 0x000fe40000000a00 */
[----:B------:R-:W2:Y:S04]  /*1520*/  LDG.E R2, desc[UR4][R8.64] ;  /* 0x0000000408027981 */ /* 0x000ea8000c1e1900 */
[----:B------:R-:W2:Y:S02]  /*1530*/  LDG.E R25, desc[UR4][R8.64+0x4] ;  /* 0x0000040408197981 */ /* 0x000ea4000c1e1900 */
[----:B--2---:R-:W-:-:S07]  /*1540*/  IADD3 R25, -R2, R25, RZ ;  /* 0x0000001902197210 */ /* 0x004fce0007ffe1ff */
.L_x_4168:
        /* <DEDUP_REMOVED lines=13> */
[----:B-----5:R-:W-:Y:S02]  /*1620*/  IMAD.IADD R10, R25, 0x1, -R0 ;  /* 0x00000001190a7824 */ /* 0x020fe400078e0a00 */
[----:B------:R-:W-:Y:S02]  /*1630*/  IMAD.MOV.U32 R144, RZ, RZ, R25 ;  /* 0x000000ffff907224 */ /* 0x000fe400078e0019 */
[----:B--2---:R-:W-:-:S05]  /*1640*/  @P1 IMAD.WIDE R4, R203, 0x4, R4 ;  /* 0x00000004cb041825 */ /* 0x004fca00078e0204 */
[----:B------:R0:W5:Y:S01]  /*1650*/  @P1 LDG.E R144, desc[UR6][R4.64] ;  /* 0x0000000604901981 */ /* 0x000162000c1e1900 */
[----:B-1----:R-:W-:Y:S02]  /*1660*/  ISETP.GE.AND P1, PT, R9, 0x1, PT ;  /* 0x000000010900780c */ /* 0x002fe40003f26270 */
[----:B------:R-:W-:Y:S01]  /*1670*/  LEA R146, R201, 0x80, 0x7 ;  /* 0x00000080c9927811 */ /* 0x000fe200078e38ff */
[----:B---3--:R-:W-:-:S05]  /*1680*/  @P0 IMAD.IADD R24, R7, 0x1, -R6 ;  /* 0x0000000107180824 */ /* 0x008fca00078e0a06 */
[----:B------:R-:W-:-:S04]  /*1690*/  IADD3 R196, R10, R24, RZ ;  /* 0x000000180ac47210 */ /* 0x000fc80007ffe0ff */
[C---:B------:R-:W-:Y:S01]  /*16a0*/  IADD3 R146, R196.reuse, R146, -R197 ;  /* 0x00000092c4927210 */ /* 0x040fe20007ffe8c5 */
[----:B------:R-:W-:-:S04]  /*16b0*/  VIADD R0, R196, 0x5f ;  /* 0x0000005fc4007836 */ /* 0x000fc80000000000 */
[----:B------:R-:W-:-:S05]  /*16c0*/  IMAD.HI R0, R0, 0x2aaaaaab, RZ ;  /* 0x2aaaaaab00007827 */ /* 0x000fca00078e02ff */
[----:B------:R-:W-:-:S04]  /*16d0*/  SHF.R.U32.HI R3, RZ, 0x1f, R0 ;  /* 0x0000001fff037819 */ /* 0x000fc80000011600 */
[----:B------:R-:W-:Y:S01]  /*16e0*/  LEA.HI.SX32 R150, R0, R3, 0x1c ;  /* 0x0000000300967211 */ /* 0x000fe200078fe2ff */
[----:B------:R-:W-:Y:S01]  /*16f0*/  IMAD.IADD R0, R146, 0x1, R8 ;  /* 0x0000000192007824 */ /* 0x000fe200078e0208 */
[----:B0-----:R-:W-:Y:S06]  /*1700*/  @!P1 BRA `(.L_x_4169) ;  /* 0x0000000000489947 */ /* 0x001fec0003800000 */
[C---:B------:R-:W-:Y:S01]  /*1710*/  ISETP.GT.AND P0, PT, R146.reuse, RZ, PT ;  /* 0x000000ff9200720c */ /* 0x040fe20003f04270 */
[----:B------:R-:W-:Y:S01]  /*1720*/  BSSY B0, `(.L_x_4170) ;  /* 0x000000e000007945 */ /* 0x000fe20003800000 */
[----:B------:R-:W-:-:S11]  /*1730*/  VIADD R2, R146, 0xffffffff ;  /* 0xffffffff92027836 */ /* 0x000fd60000000000 */
[----:B------:R-:W-:Y:S05]  /*1740*/  @P0 BRA `(.L_x_4171) ;  /* 0x00000000001c0947 */ /* 0x000fea0003800000 */
[----:B------:R-:W-:Y:S02]  /*1750*/  ISETP.NE.AND P0, PT, R9, 0x1, PT ;  /* 0x000000010900780c */ /* 0x000fe40003f05270 */
[----:B------:R-:W-:-:S11]  /*1760*/  IADD3 R3, -R146, RZ, RZ ;  /* 0x000000ff92037210 */ /* 0x000fd60007ffe1ff */
[----:B------:R-:W0:Y:S02]  /*1770*/  @P0 LDC.64 R4, c[0x0][0x9e8] ;  /* 0x00027a00ff040b82 */ /* 0x000e240000000a00 */
[----:B0-----:R-:W-:-:S05]  /*1780*/  @P0 IMAD.HI.U32 R2, R3, R4, RZ ;  /* 0x0000000403020227 */ /* 0x001fca00078e00ff */
[----:B------:R-:W-:-:S04]  /*1790*/  @P0 SHF.R.U32.HI R3, RZ, R5, R2 ;  /* 0x00000005ff030219 */ /* 0x000fc80000011602 */
[----:B------:R-:W-:Y:S01]  /*17a0*/  LOP3.LUT R2, RZ, R3, RZ, 0x33, !PT ;  /* 0x00000003ff027212 */ /* 0x000fe200078e33ff */
[----:B------:R-:W-:Y:S06]  /*17b0*/  BRA `(.L_x_4172) ;  /* 0x0000000000107947 */ /* 0x000fec0003800000 */
.L_x_4171:
[----:B------:R-:W-:-:S13]  /*17c0*/  ISETP.NE.AND P0, PT, R9, 0x1, PT ;  /* 0x000000010900780c */ /* 0x000fda0003f05270 */
[----:B------:R-:W0:Y:S02]  /*17d0*/  @P0 LDC.64 R4, c[0x0][0x9e8] ;  /* 0x00027a00ff040b82 */ /* 0x000e240000000a00 */
[----:B0-----:R-:W-:-:S05]  /*17e0*/  @P0 IMAD.HI.U32 R4, R2, R4, RZ ;  /* 0x0000000402040227 */ /* 0x001fca00078e00ff */
[----:B------:R-:W-:-:S07]  /*17f0*/  @P0 SHF.R.U32.HI R2, RZ, R5, R4 ;  /* 0x00000005ff020219 */ /* 0x000fce0000011604 */
.L_x_4172:
[----:B------:R-:W-:Y:S05]  /*1800*/  BSYNC B0 ;  /* 0x0000000000007941 */ /* 0x000fea0003800000 */
.L_x_4170:
[----:B------:R-:W-:-:S05]  /*1810*/  IMAD R3, R2, R9, R9 ;  /* 0x0000000902037224 */ /* 0x000fca00078e0209 */
[----:B------:R-:W-:-:S07]  /*1820*/  VIMNMX R0, R0, R3, PT ;  /* 0x0000000300007248 */ /* 0x000fce0003fe0100 */
.L_x_4169:
[----:B------:R-:W-:Y:S01]  /*1830*/  IMAD R145, R201, 0x80, -R197 ;  /* 0x00000080c9917824 */ /* 0x000fe200078e0ac5 */
[----:B------:R-:W-:-:S03]  /*1840*/  ULDC UR4, c[0x0][0x9dc] ;  /* 0x0002770000047ab9 */ /* 0x000fc60000000800 */
[----:B------:R-:W-:-:S04]  /*1850*/  IMAD.IADD R145, R196, 0x1, R145 ;  /* 0x00000001c4917824 */ /* 0x000fc800078e0291 */
[----:B------:R-:W-:Y:S01]  /*1860*/  VIADD R2, R145, -UR4 ;  /* 0x8000000491027c36 */ /* 0x000fe20008000000 */
        /* <DEDUP_REMOVED lines=11> */
.L_x_4175:
[----:B------:R-:W-:Y:S02]  /*1920*/  ISETP.NE.AND P0, PT, R9, 0x1, PT ;  /* 0x000000010900780c */ /* 0x000fe40003f05270 */
[----:B------:R-:W-:-:S11]  /*1930*/  MOV R4, R145 ;  /* 0x0000009100047202 */ /* 0x000fd60000000f00 */
[----:B------:R-:W0:Y:S02]  /*1940*/  @P0 LDC.64 R6, c[0x0][0x9e8] ;  /* 0x00027a00ff060b82 */ /* 0x000e240000000a00 */
[----:B0-----:R-:W-:-:S05]  /*1950*/  @P0 IMAD.HI.U32 R6, R145, R6, RZ ;  /* 0x0000000691060227 */ /* 0x001fca00078e00ff */
[----:B------:R-:W-:-:S07]  /*1960*/  @P0 SHF.R.U32.HI R4, RZ, R7, R6 ;  /* 0x00000007ff040219 */ /* 0x000fce0000011606 */
.L_x_4176:
[----:B------:R-:W-:Y:S05]  /*1970*/  BSYNC B0 ;  /* 0x0000000000007941 */ /* 0x000fea0003800000 */
.L_x_4174:
[----:B------:R-:W-:-:S05]  /*1980*/  IMAD R3, R4, R9, RZ ;  /* 0x0000000904037224 */ /* 0x000fca00078e02ff */
[----:B------:R-:W-:-:S07]  /*1990*/  VIMNMX R2, R2, R3, !PT ;  /* 0x0000000302027248 */ /* 0x000fce0007fe0100 */
.L_x_4173:
[----:B------:R-:W-:Y:S01]  /*19a0*/  VIADD R0, R0, 0x5f ;  /* 0x0000005f00007836 */ /* 0x000fe20000000000 */
[----:B------:R-:W-:Y:S01]  /*19b0*/  PLOP3.LUT P2, PT, PT, PT, PT, 0x80, 0x0 ;  /* 0x000000000000781c */ /* 0x000fe20003f4f070 */
[----:B------:R-:W-:-:S04]  /*19c0*/  IMAD.HI R2, R2, 0x2aaaaaab, RZ ;  /* 0x2aaaaaab02027827 */ /* 0x000fc800078e02ff */
[----:B------:R-:W-:Y:S01]  /*19d0*/  IMAD.HI R0, R0, 0x2aaaaaab, RZ ;  /* 0x2aaaaaab00007827 */ /* 0x000fe200078e02ff */
[----:B------:R-:W-:-:S04]  /*19e0*/  SHF.R.U32.HI R5, RZ, 0x1f, R2 ;  /* 0x0000001fff057819 */ /* 0x000fc80000011602 */
[----:B------:R-:W-:Y:S02]  /*19f0*/  SHF.R.U32.HI R3, RZ, 0x1f, R0 ;  /* 0x0000001fff037819 */ /* 0x000fe40000011600 */
[----:B------:R-:W-:Y:S02]  /*1a00*/  LEA.HI.SX32 R5, R2, R5, 0x1c ;  /* 0x0000000502057211 */ /* 0x000fe400078fe2ff */
[----:B------:R-:W-:Y:S02]  /*1a10*/  LEA.HI.SX32 R3, R0, R3, 0x1c ;  /* 0x0000000300037211 */ /* 0x000fe400078fe2ff */
[----:B------:R-:W-:Y:S02]  /*1a20*/  VIMNMX R5, RZ, R5, !PT ;  /* 0x00000005ff057248 */ /* 0x000fe40007fe0100 */
[----:B------:R-:W-:-:S03]  /*1a30*/  VIMNMX R3, R150, R3, PT ;  /* 0x0000000396037248 */ /* 0x000fc60003fe0100 */
[--C-:B------:R-:W-:Y:S02]  /*1a40*/  IMAD R5, R5, 0x60, -R10.reuse ;  /* 0x0000006005057824 */ /* 0x100fe400078e0a0a */
[----:B------:R-:W-:-:S03]  /*1a50*/  IMAD R3, R3, 0x60, -R10 ;  /* 0x0000006003037824 */ /* 0x000fc600078e0a0a */
[----:B------:R-:W-:Y:S02]  /*1a60*/  VIMNMX R5, RZ, R5, !PT ;  /* 0x00000005ff057248 */ /* 0x000fe40007fe0100 */
[----:B------:R-:W-:-:S03]  /*1a70*/  VIMNMX R0, R3, R24, PT ;  /* 0x0000001803007248 */ /* 0x000fc60003fe0100 */
[----:B------:R-:W-:Y:S01]  /*1a80*/  IMAD.WIDE.U32 R2, R5, -0x55555555, RZ ;  /* 0xaaaaaaab05027825 */ /* 0x000fe200078e00ff */
[----:B------:R-:W-:-:S04]  /*1a90*/  ISETP.GT.AND P0, PT, R0, R5, PT ;  /* 0x000000050000720c */ /* 0x000fc80003f04270 */
[----:B------:R-:W-:-:S05]  /*1aa0*/  SHF.R.U32.HI R125, RZ, 0x6, R3 ;  /* 0x00000006ff7d7819 */ /* 0x000fca0000011603 */
[----:B------:R-:W-:-:S04]  /*1ab0*/  IMAD.MOV.U32 R2, RZ, RZ, R125 ;  /* 0x000000ffff027224 */ /* 0x000fc800078e007d */
[----:B------:R-:W-:-:S04]  /*1ac0*/  @P0 VIADD R0, R0, 0x5f ;  /* 0x0000005f00000836 */ /* 0x000fc80000000000 */
[----:B------:R-:W-:-:S05]  /*1ad0*/  @P0 IMAD.HI R0, R0, 0x2aaaaaab, RZ ;  /* 0x2aaaaaab00000827 */ /* 0x000fca00078e02ff */
[----:B------:R-:W-:-:S04]  /*1ae0*/  @P0 SHF.R.U32.HI R3, RZ, 0x1f, R0 ;  /* 0x0000001fff030819 */ /* 0x000fc80000011600 */
[----:B------:R-:W-:-:S04]  /*1af0*/  @P0 LEA.HI.SX32 R2, R0, R3, 0x1c ;  /* 0x0000000300020211 */ /* 0x000fc800078fe2ff */
[----:B------:R-:W-:-:S13]  /*1b00*/  ISETP.GT.AND P0, PT, R2, R125, PT ;  /* 0x0000007d0200720c */ /* 0x000fda0003f04270 */
[----:B------:R-:W-:Y:S05]  /*1b10*/  @!P0 BRA `(.L_x_4177) ;  /* 0x0000008800dc8947 */ /* 0x000fea0003800000 */
        /* <DEDUP_REMOVED lines=20> */
.L_x_4179:
[----:B------:R-:W-:Y:S05]  /*1c60*/  BSYNC B6 ;  /* 0x0000000000067941 */ /* 0x000fea0003800000 */
.L_x_4178:
        /* <DEDUP_REMOVED lines=19> */
[----:B-1---5:R-:W-:Y:S05]  /*1da0*/  CALL.ABS.NOINC R14 ;  /* 0x000000000e007343 */ /* 0x022fea0003c00000 */
.L_x_4181:
[----:B------:R-:W-:Y:S05]  /*1db0*/  BSYNC B6 ;  /* 0x0000000000067941 */ /* 0x000fea0003800000 */
.L_x_4180:
[----:B------:R-:W-:Y:S01]  /*1dc0*/  ULDC.64 UR4, c[0x0][0x9f8] ;  /* 0x00027e0000047ab9 */ /* 0x000fe20000000a00 */
[----:B------:R-:W-:Y:S01]  /*1dd0*/  ULDC.64 UR6, c[0x0][0x208] ;  /* 0x0000820000067ab9 */ /* 0x000fe20000000a00 */
[----:B------:R-:W-:Y:S01]  /*1de0*/  ISETP.NE.U32.AND P0, PT, RZ, UR4, PT ;  /* 0x00000004ff007c0c */ /* 0x000fe2000bf05070 */
[----:B------:R-:W0:Y:S01]  /*1df0*/  LDC R0, c[0x0][0x428] ;  /* 0x00010a00ff007b82 */ /* 0x000e220000000800 */
[----:B------:R-:W-:Y:S02]  /*1e00*/  ULDC UR8, c[0x0][0x2e4] ;  /* 0x0000b90000087ab9 */ /* 0x000fe40000000800 */
[----:B------:R-:W-:-:S05]  /*1e10*/  ISETP.NE.AND.EX P0, PT, RZ, UR5, PT, P0 ;  /* 0x00000005ff007c0c */ /* 0x000fca000bf05300 */
[----:B------:R-:W1:Y:S01]  /*1e20*/  LDC.64 R104, c[0x0][0x2f0] ;  /* 0x0000bc00ff687b82 */ /* 0x000e620000000a00 */
[----:B------:R-:W-:Y:S01]  /*1e30*/  ISETP.GE.AND P2, PT, R198, UR8, PT ;  /* 0x00000008c6007c0c */ /* 0x000fe2000bf46270 */
[----:B------:R-:W-:Y:S01]  /*1e40*/  IMAD.IADD R26, R26, 0x1, R25 ;  /* 0x000000011a1a7824 */ /* 0x000fe200078e0219 */
[----:B------:R-:W-:Y:S01]  /*1e50*/  ISETP.GE.AND P1, PT, R192, UR8, PT ;  /* 0x00000008c0007c0c */ /* 0x000fe2000bf26270 */
[----:B------:R-:W-:-:S04]  /*1e60*/  ULDC.64 UR4, c[0x0][0x320] ;  /* 0x0000c80000047ab9 */ /* 0x000fc80000000a00 */
[----:B------:R-:W2:Y:S01]  /*1e70*/  @P0 LDC.64 R4, c[0x0][0x9f8] ;  /* 0x00027e00ff040b82 */ /* 0x000ea20000000a00 */
[----:B------:R-:W-:-:S07]  /*1e80*/  SHF.R.S32.HI R193, RZ, 0x1f, R192 ;  /* 0x0000001fffc17819 */ /* 0x000fce00000114c0 */
[----:B------:R-:W3:Y:S08]  /*1e90*/  LDC.64 R98, c[0x0][0x3e8] ;  /* 0x0000fa00ff627b82 */ /* 0x000ef00000000a00 */
[----:B------:R-:W4:Y:S01]  /*1ea0*/  LDC R33, c[0x0][0x3d4] ;  /* 0x0000f500ff217b82 */ /* 0x000f220000000800 */
[----:B--2---:R-:W-:-:S07]  /*1eb0*/  @P0 IMAD.WIDE R4, R203, 0x4, R4 ;  /* 0x00000004cb040825 */ /* 0x004fce00078e0204 */
[----:B------:R-:W2:Y:S01]  /*1ec0*/  LDC.64 R92, c[0x0][0x3d8] ;  /* 0x0000f600ff5c7b82 */ /* 0x000ea20000000a00 */
[----:B------:R4:W2:Y:S01]  /*1ed0*/  @P0 LDG.E R203, desc[UR6][R4.64] ;  /* 0x0000000604cb0981 */ /* 0x0008a2000c1e1900 */
[----:B0-----:R-:W-:Y:S01]  /*1ee0*/  ISETP.NE.AND P0, PT, R0, 0x1, PT ;  /* 0x000000010000780c */ /* 0x001fe20003f05270 */
[----:B------:R-:W-:Y:S01]  /*1ef0*/  ULDC.64 UR6, c[0x0][0x2f8] ;  /* 0x0000be0000067ab9 */ /* 0x000fe20000000a00 */
[----:B------:R-:W-:Y:S01]  /*1f00*/  SEL R6, RZ, 0xffffffff, P2 ;  /* 0xffffffffff067807 */ /* 0x000fe20001000000 */
[----:B---3--:R-:W-:Y:S01]  /*1f10*/  IMAD.WIDE.U32 R100, R195, R98, R192 ;  /* 0x00000062c3647225 */ /* 0x008fe200078e00c0 */
[----:B------:R-:W-:Y:S01]  /*1f20*/  IADD3 R0, R192, 0x60, RZ ;  /* 0x00000060c0007810 */ /* 0x000fe20007ffe0ff */
[----:B------:R-:W0:Y:S01]  /*1f30*/  S2R R151, SR_TID.X ;  /* 0x0000000000977919 */ /* 0x000e220000002100 */
[----:B------:R-:W-:Y:S01]  /*1f40*/  SEL R3, RZ, 0x1, P1 ;  /* 0x00000001ff037807 */ /* 0x000fe20000800000 */
[----:B-1----:R-:W-:Y:S01]  /*1f50*/  IMAD.SHL.U32 R136, R104, 0x40, RZ ;  /* 0x0000004068887824 */ /* 0x002fe200078e00ff */
[----:B------:R-:W-:Y:S01]  /*1f60*/  ISETP.GE.AND P1, PT, R199, UR8, PT ;  /* 0x00000008c7007c0c */ /* 0x000fe2000bf26270 */
[----:B----4-:R-:W-:Y:S01]  /*1f70*/  IMAD.SHL.U32 R4, R6, 0x2, RZ ;  /* 0x0000000206047824 */ /* 0x010fe200078e00ff */
[----:B------:R-:W-:Y:S01]  /*1f80*/  ISETP.GE.AND P2, PT, R0, UR8, PT ;  /* 0x0000000800007c0c */ /* 0x000fe2000bf46270 */
[----:B------:R-:W-:Y:S01]  /*1f90*/  IMAD R25, R99, 0x60, RZ ;  /* 0x0000006063197824 */ /* 0x000fe200078e02ff */
[----:B------:R-:W-:Y:S01]  /*1fa0*/  SEL R5, RZ, 0x4, P1 ;  /* 0x00000004ff057807 */ /* 0x000fe20000800000 */
[----:B------:R-:W1:Y:S01]  /*1fb0*/  @P0 LDC R7, c[0x0][0x42c] ;  /* 0x00010b00ff070b82 */ /* 0x000e620000000800 */
[----:B------:R-:W-:Y:S01]  /*1fc0*/  LOP3.LUT R4, R4, 0x2, R3, 0xe2, !PT ;  /* 0x0000000204047812 */ /* 0x000fe200078ee203 */
[----:B------:R-:W-:Y:S01]  /*1fd0*/  VIADD R3, R192, 0x80 ;  /* 0x00000080c0037836 */ /* 0x000fe20000000000 */
[----:B------:R-:W-:Y:S01]  /*1fe0*/  SEL R6, RZ, 0x8, P2 ;  /* 0x00000008ff067807 */ /* 0x000fe20001000000 */
[----:B------:R-:W-:Y:S01]  /*1ff0*/  IMAD.SHL.U32 R91, R98, 0x40, RZ ;  /* 0x00000040625b7824 */ /* 0x000fe200078e00ff */
[----:B------:R-:W-:Y:S01]  /*2000*/  SHF.R.S32.HI R15, RZ, 0x1f, R26 ;  /* 0x0000001fff0f7819 */ /* 0x000fe2000001141a */
[----:B--2---:R-:W-:Y:S01]  /*2010*/  IMAD.WIDE.U32 R94, R195, R92, R192 ;  /* 0x0000005cc35e7225 */ /* 0x004fe200078e00c0 */
[----:B------:R-:W-:Y:S01]  /*2020*/  LOP3.LUT R5, R6, R4, R5, 0xfe, !PT ;  /* 0x0000000406057212 */ /* 0x000fe200078efe05 */
[----:B------:R-:W2:Y:S01]  /*2030*/  @P0 LDC R9, c[0x0][0x430] ;  /* 0x00010c00ff090b82 */ /* 0x000ea20000000800 */
[----:B------:R-:W-:Y:S01]  /*2040*/  ISETP.GE.AND P1, PT, R3, UR8, PT ;  /* 0x0000000803007c0c */ /* 0x000fe2000bf26270 */
[----:B------:R-:W-:Y:S01]  /*2050*/  IMAD R133, R93, 0x60, RZ ;  /* 0x000000605d857824 */ /* 0x000fe200078e02ff */
[----:B------:R-:W-:Y:S01]  /*2060*/  ISETP.GE.AND P3, PT, R199, R33, PT ;  /* 0x00000021c700720c */ /* 0x000fe20003f66270 */
[----:B------:R-:W-:Y:S01]  /*2070*/  IMAD.SHL.U32 R124, R33, 0x2, RZ ;  /* 0x00000002217c7824 */ /* 0x000fe200078e00ff */
[----:B------:R-:W-:-:S02]  /*2080*/  SEL R6, RZ, 0x10, P1 ;  /* 0x00000010ff067807 */ /* 0x000fc40000800000 */
[--C-:B------:R-:W-:Y:S02]  /*2090*/  SHF.R.S32.HI R19, RZ, 0x1f, R18.reuse ;  /* 0x0000001fff137819 */ /* 0x100fe40000011412 */
[----:B------:R-:W-:Y:S01]  /*20a0*/  LOP3.LUT R21, R5, R6, RZ, 0xfc, !PT ;  /* 0x0000000605157212 */ /* 0x000fe200078efcff */
[----:B------:R-:W-:Y:S01]  /*20b0*/  IMAD R6, R15, R104, RZ ;  /* 0x000000680f067224 */ /* 0x000fe200078e02ff */
[----:B------:R-:W-:Y:S01]  /*20c0*/  ISETP.GE.AND P1, PT, R198, R33, PT ;  /* 0x00000021c600720c */ /* 0x000fe20003f26270 */
[----:B------:R-:W-:Y:S01]  /*20d0*/  IMAD.WIDE.U32 R102, R195, R98, R18 ;  /* 0x00000062c3667225 */ /* 0x000fe200078e0012 */
[----:B------:R-:W-:Y:S02]  /*20e0*/  LOP3.LUT P2, RZ, R216, 0x4, RZ, 0xc0, !PT ;  /* 0x00000004d8ff7812 */ /* 0x000fe4000784c0ff */
[----:B------:R-:W-:Y:S01]  /*20f0*/  LOP3.LUT R16, R16, 0xfffffffe, RZ, 0xc0, !PT ;  /* 0xfffffffe10107812 */ /* 0x000fe200078ec0ff */
[----:B-1----:R-:W-:Y:S01]  /*2100*/  @P0 IMAD.HI.U32 R4, R202, R7, RZ ;  /* 0x00000007ca040227 */ /* 0x002fe200078e00ff */
[----:B------:R-:W-:-:S02]  /*2110*/  SHF.L.U64.HI R135, R104, 0x6, R105 ;  /* 0x0000000668877819 */ /* 0x000fc40000010269 */
[----:B------:R-:W-:Y:S01]  /*2120*/  @P3 LOP3.LUT R16, R16, 0x1, RZ, 0xfc, !PT ;  /* 0x0000000110103812 */ /* 0x000fe200078efcff */
[----:B------:R-:W-:Y:S01]  /*2130*/  IMAD R7, R26, R105, R6 ;  /* 0x000000691a077224 */ /* 0x000fe200078e0206 */
[----:B------:R-:W-:Y:S01]  /*2140*/  SHF.L.U64.HI R110, R92, 0x6, R93 ;  /* 0x000000065c6e7819 */ /* 0x000fe2000001025d */
[----:B------:R-:W-:Y:S01]  /*2150*/  IMAD.WIDE.U32 R96, R195, R92, R18 ;  /* 0x0000005cc3607225 */ /* 0x000fe200078e0012 */
[----:B------:R-:W-:Y:S02]  /*2160*/  LOP3.LUT R16, R16, 0xfffffffb, RZ, 0xc0, !PT ;  /* 0xfffffffb10107812 */ /* 0x000fe400078ec0ff */
[----:B--2---:R-:W-:Y:S01]  /*2170*/  @P0 SHF.R.U32.HI R202, RZ, R9, R4 ;  /* 0x00000009ffca0219 */ /* 0x004fe20000011604 */
[----:B------:R-:W-:Y:S01]  /*2180*/  IMAD.WIDE.U32 R4, R26, R104, RZ ;  /* 0x000000681a047225 */ /* 0x000fe200078e00ff */
[----:B------:R-:W-:Y:S02]  /*2190*/  @P2 LOP3.LUT R16, R16, 0x4, RZ, 0xfc, !PT ;  /* 0x0000000410102812 */ /* 0x000fe400078efcff */
[----:B------:R-:W-:-:S02]  /*21a0*/  SHF.R.S32.HI R8, RZ, 0x1f, R202 ;  /* 0x0000001fff087819 */ /* 0x000fc400000114ca */
[----:B------:R-:W-:Y:S01]  /*21b0*/  IADD3 R5, R5, R7, RZ ;  /* 0x0000000705057210 */ /* 0x000fe20007ffe0ff */
[----:B------:R-:W-:Y:S01]  /*21c0*/  IMAD.WIDE.U32 R6, R202, UR4, R192 ;  /* 0x00000004ca067c25 */ /* 0x000fe2000f8e00c0 */
[----:B------:R-:W-:Y:S02]  /*21d0*/  SHF.L.U32 R111, R92, 0x6, RZ ;  /* 0x000000065c6f7819 */ /* 0x000fe400000006ff */
[----:B------:R-:W-:Y:S01]  /*21e0*/  SHF.R.S32.HI R148, RZ, 0x1f, R220 ;  /* 0x0000001fff947819 */ /* 0x000fe200000114dc */
[----:B------:R-:W-:Y:S01]  /*21f0*/  IMAD R9, R8, UR4, RZ ;  /* 0x0000000408097c24 */ /* 0x000fe2000f8e02ff */
[----:B0-----:R-:W-:Y:S01]  /*2200*/  LEA.HI R151, R151, 0x8, RZ, 0x19 ;  /* 0x0000000897977811 */ /* 0x001fe200078fc8ff */
[----:B------:R-:W-:-:S04]  /*2210*/  IMAD.WIDE.U32 R4, R202, UR6, R4 ;  /* 0x00000006ca047c25 */ /* 0x000fc8000f8e0004 */
[----:B------:R-:W-:Y:S01]  /*2220*/  IMAD R107, R202, UR5, R9 ;  /* 0x00000005ca6b7c24 */ /* 0x000fe2000f8e0209 */
[----:B------:R-:W-:Y:S01]  /*2230*/  ULDC.64 UR4, c[0x0][0xa08] ;  /* 0x0002820000047ab9 */ /* 0x000fe20000000a00 */
[----:B------:R-:W-:Y:S01]  /*2240*/  IMAD R9, R8, UR6, RZ ;  /* 0x0000000608097c24 */ /* 0x000fe2000f8e02ff */
[----:B------:R-:W-:Y:S01]  /*2250*/  ISETP.NE.U32.AND P0, PT, RZ, UR4, PT ;  /* 0x00000004ff007c0c */ /* 0x000fe2000bf05070 */
[----:B------:R-:W-:Y:S02]  /*2260*/  IMAD.IADD R107, R7, 0x1, R107 ;  /* 0x00000001076b7824 */ /* 0x000fe400078e026b */
[----:B------:R-:W-:Y:S01]  /*2270*/  IMAD R9, R202, UR7, R9 ;  /* 0x00000007ca097c24 */ /* 0x000fe2000f8e0209 */
[----:B------:R-:W-:Y:S01]  /*2280*/  ISETP.NE.AND.EX P0, PT, RZ, UR5, PT, P0 ;  /* 0x00000005ff007c0c */ /* 0x000fe2000bf05300 */
[----:B------:R-:W-:Y:S01]  /*2290*/  IMAD.MOV.U32 R106, RZ, RZ, R6 ;  /* 0x000000ffff6a7224 */ /* 0x000fe200078e0006 */
[----:B------:R-:W-:Y:S01]  /*22a0*/  ULDC.64 UR4, c[0x0][0x300] ;  /* 0x0000c00000047ab9 */ /* 0x000fe20000000a00 */
[----:B------:R-:W-:-:S02]  /*22b0*/  IMAD.IADD R5, R5, 0x1, R9 ;  /* 0x0000000105057824 */ /* 0x000fc400078e0209 */
[----:B------:R-:W-:-:S04]  /*22c0*/  IMAD R6, R221, R98, RZ ;  /* 0x00000062dd067224 */ /* 0x000fc800078e02ff */
[----:B------:R-:W-:-:S04]  /*22d0*/  IMAD R9, R195, R99, R6 ;  /* 0x00000063c3097224 */ /* 0x000fc800078e0206 */
[----:B------:R-:W-:Y:S01]  /*22e0*/  IMAD.IADD R101, R9, 0x1, R101 ;  /* 0x0000000109657824 */ /* 0x000fe200078e0265 */
[----:B------:R-:W-:Y:S02]  /*22f0*/  IADD3 R103, R103, R9, RZ ;  /* 0x0000000967677210 */ /* 0x000fe40007ffe0ff */
[----:B------:R-:W-:Y:S01]  /*2300*/  SEL R9, R33, RZ, P1 ;  /* 0x000000ff21097207 */ /* 0x000fe20000800000 */
[----:B-----5:R-:W-:-:S04]  /*2310*/  IMAD.WIDE.U32 R100, R144, R98, R100 ;  /* 0x0000006290647225 */ /* 0x020fc800078e0064 */
[----:B------:R-:W-:Y:S02]  /*2320*/  IMAD.IADD R9, R198, 0x1, R9 ;  /* 0x00000001c6097824 */ /* 0x000fe400078e0209 */
[----:B------:R-:W-:Y:S01]  /*2330*/  IMAD.WIDE.U32 R102, R144, R98, R102 ;  /* 0x0000006290667225 */ /* 0x000fe200078e0066 */
[----:B------:R-:W-:Y:S02]  /*2340*/  SHF.R.S32.HI R7, RZ, 0x1f, R203 ;  /* 0x0000001fff077819 */ /* 0x000fe400000114cb */
[----:B------:R-:W-:Y:S02]  /*2350*/  SEL R203, R203, RZ, !P0 ;  /* 0x000000ffcbcb7207 */ /* 0x000fe40004000000 */
[----:B------:R-:W-:Y:S01]  /*2360*/  SEL R8, R7, RZ, !P0 ;  /* 0x000000ff07087207 */ /* 0x000fe20004000000 */
[----:B------:R-:W-:-:S04]  /*2370*/  IMAD.WIDE.U32 R6, R195, R104, R192 ;  /* 0x00000068c3067225 */ /* 0x000fc800078e00c0 */
[----:B------:R-:W-:Y:S02]  /*2380*/  IMAD R10, R8, UR4, RZ ;  /* 0x00000004080a7c24 */ /* 0x000fe4000f8e02ff */
[----:B------:R-:W-:-:S04]  /*2390*/  IMAD.WIDE.U32 R108, R203, UR4, R4 ;  /* 0x00000004cb6c7c25 */ /* 0x000fc8000f8e0004 */
[----:B------:R-:W-:Y:S01]  /*23a0*/  IMAD R4, R221, R104, RZ ;  /* 0x00000068dd047224 */ /* 0x000fe200078e02ff */
[----:B------:R-:W-:Y:S01]  /*23b0*/  IADD3 R5, P0, R108, R6, RZ ;  /* 0x000000066c057210 */ /* 0x000fe20007f1e0ff */
[----:B------:R-:W-:Y:S01]  /*23c0*/  IMAD R11, R203, UR5, R10 ;  /* 0x00000005cb0b7c24 */ /* 0x000fe2000f8e020a */
[----:B------:R-:W-:Y:S01]  /*23d0*/  ULDC.64 UR4, c[0x0][0x328] ;  /* 0x0000ca0000047ab9 */ /* 0x000fe20000000a00 */
[----:B------:R-:W-:Y:S01]  /*23e0*/  IMAD R13, R195, R105, R4 ;  /* 0x00000069c30d7224 */ /* 0x000fe200078e0204 */
[----:B------:R-:W-:Y:S01]  /*23f0*/  SHF.R.S32.HI R10, RZ, 0x1f, R9 ;  /* 0x0000001fff0a7819 */ /* 0x000fe20000011409 */
[----:B------:R-:W-:Y:S02]  /*2400*/  IMAD.IADD R4, R109, 0x1, R11 ;  /* 0x000000016d047824 */ /* 0x000fe400078e020b */
[----:B------:R-:W-:Y:S01]  /*2410*/  IMAD R8, R8, UR4, RZ ;  /* 0x0000000408087c24 */ /* 0x000fe2000f8e02ff */
[----:B------:R-:W-:Y:S01]  /*2420*/  LEA.HI R28, R10, R9, RZ, 0x3 ;  /* 0x000000090a1c7211 */ /* 0x000fe200078f18ff */
[----:B------:R-:W-:Y:S01]  /*2430*/  IMAD.WIDE.U32 R106, R203, UR4, R106 ;  /* 0x00000004cb6a7c25 */ /* 0x000fe2000f8e006a */
[----:B------:R-:W-:-:S02]  /*2440*/  IADD3.X R6, R4, R7, R13, P0, !PT ;  /* 0x0000000704067210 */ /* 0x000fc400007fe40d */
[----:B------:R-:W-:Y:S01]  /*2450*/  ISETP.GE.AND P0, PT, R192, R33, PT ;  /* 0x00000021c000720c */ /* 0x000fe20003f06270 */
[----:B------:R-:W-:Y:S01]  /*2460*/  IMAD R31, R203, UR5, R8 ;  /* 0x00000005cb1f7c24 */ /* 0x000fe2000f8e0208 */
[----:B------:R-:W-:Y:S01]  /*2470*/  SHF.R.S32.HI R116, RZ, 0x3, R28 ;  /* 0x00000003ff747819 */ /* 0x000fe2000001141c */
[----:B------:R-:W-:Y:S01]  /*2480*/  IMAD R8, R221, R92, RZ ;  /* 0x0000005cdd087224 */ /* 0x000fe200078e02ff */
[----:B------:R-:W-:-:S03]  /*2490*/  SEL R7, R33, RZ, P0 ;  /* 0x000000ff21077207 */ /* 0x000fc60000000000 */
        /* <DEDUP_REMOVED lines=8> */
[-C--:B------:R-:W-:Y:S01]  /*2520*/  IMAD.WIDE.U32 R96, R144, R92.reuse, R96 ;  /* 0x0000005c90607225 */ /* 0x080fe200078e0060 */
[----:B------:R-:W-:Y:S02]  /*2530*/  LEA.HI R11, R10, R9, RZ, 0x6 ;  /* 0x000000090a0b7211 */ /* 0x000fe400078f30ff */
[-C--:B------:R-:W-:Y:S01]  /*2540*/  LEA.HI R14, R8, R7.reuse, RZ, 0x3 ;  /* 0x00000007080e7211 */ /* 0x080fe200078f18ff */
[----:B------:R-:W-:Y:S01]  /*2550*/  IMAD.WIDE.U32 R94, R144, R92, R94 ;  /* 0x0000005c905e7225 */ /* 0x000fe200078e005e */
[----:B------:R-:W-:-:S02]  /*2560*/  LEA.HI R7, R8, R7, RZ, 0x6 ;  /* 0x0000000708077211 */ /* 0x000fc400078f30ff */
[----:B------:R-:W-:Y:S01]  /*2570*/  SHF.R.S32.HI R13, RZ, 0x1f, R12 ;  /* 0x0000001fff0d7819 */ /* 0x000fe2000001140c */
[----:B------:R-:W-:Y:S01]  /*2580*/  IMAD.X R123, R221, 0x1, R15, P3 ;  /* 0x00000001dd7b7824 */ /* 0x000fe200018e060f */
[----:B------:R-:W-:Y:S02]  /*2590*/  SHF.R.S32.HI R8, RZ, 0x6, R7 ;  /* 0x00000006ff087819 */ /* 0x000fe40000011407 */
[--C-:B------:R-:W-:Y:S02]  /*25a0*/  LOP3.LUT R7, R207, 0x38, R14.reuse, 0xf8, !PT ;  /* 0x00000038cf077812 */ /* 0x100fe400078ef80e */
[----:B------:R-:W-:Y:S01]  /*25b0*/  LOP3.LUT R10, R205, 0x38, R14, 0xf8, !PT ;  /* 0x00000038cd0a7812 */ /* 0x000fe200078ef80e */
[C---:B------:R-:W-:Y:S01]  /*25c0*/  IMAD R143, R8.reuse, 0x1800, R209 ;  /* 0x00001800088f7824 */ /* 0x040fe200078e02d1 */
[----:B------:R-:W-:Y:S01]  /*25d0*/  LEA.HI R30, R13, R12, RZ, 0x3 ;  /* 0x0000000c0d1e7211 */ /* 0x000fe200078f18ff */
[----:B------:R-:W-:Y:S01]  /*25e0*/  IMAD R141, R8, 0x1800, R210 ;  /* 0x00001800088d7824 */ /* 0x000fe200078e02d2 */
[----:B------:R-:W-:-:S02]  /*25f0*/  LOP3.LUT R8, R7, R208, RZ, 0x3c, !PT ;  /* 0x000000d007087212 */ /* 0x000fc400078e3cff */
[----:B------:R-:W-:Y:S02]  /*2600*/  SHF.R.S32.HI R11, RZ, 0x6, R11 ;  /* 0x00000006ff0b7819 */ /* 0x000fe4000001140b */
[----:B------:R-:W-:Y:S02]  /*2610*/  IADD3 R143, R143, R8, RZ ;  /* 0x000000088f8f7210 */ /* 0x000fe40007ffe0ff */
[----:B------:R-:W-:Y:S01]  /*2620*/  LOP3.LUT R8, R205, 0x38, R28, 0xf8, !PT ;  /* 0x00000038cd087812 */ /* 0x000fe200078ef81c */
[----:B------:R-:W-:Y:S01]  /*2630*/  IMAD R139, R11, 0x1800, R210 ;  /* 0x000018000b8b7824 */ /* 0x000fe200078e02d2 */
[----:B------:R-:W-:Y:S01]  /*2640*/  LEA.HI R12, R13, R12, RZ, 0x6 ;  /* 0x0000000c0d0c7211 */ /* 0x000fe200078f30ff */
[----:B------:R-:W-:Y:S01]  /*2650*/  IMAD R142, R11, 0x1800, R209 ;  /* 0x000018000b8e7824 */ /* 0x000fe200078e02d1 */
[----:B------:R-:W-:Y:S01]  /*2660*/  LOP3.LUT R9, R207, 0x38, R28, 0xf8, !PT ;  /* 0x00000038cf097812 */ /* 0x000fe200078ef81c */
[----:B------:R-:W-:Y:S01]  /*2670*/  IMAD R13, R105, 0x60, RZ ;  /* 0x00000060690d7824 */ /* 0x000fe200078e02ff */
[-C--:B------:R-:W-:Y:S01]  /*2680*/  LOP3.LUT R10, R10, R233.reuse, RZ, 0x3c, !PT ;  /* 0x000000e90a0a7212 */ /* 0x080fe200078e3cff */
[----:B------:R-:W-:Y:S01]  /*2690*/  IMAD.WIDE.U32 R104, R104, 0x60, RZ ;  /* 0x0000006068687825 */ /* 0x000fe200078e00ff */
[----:B------:R-:W-:-:S02]  /*26a0*/  LOP3.LUT R8, R8, R233, RZ, 0x3c, !PT ;  /* 0x000000e908087212 */ /* 0x000fc400078e3cff */
[----:B------:R-:W-:Y:S01]  /*26b0*/  SHF.R.S32.HI R12, RZ, 0x6, R12 ;  /* 0x00000006ff0c7819 */ /* 0x000fe2000001140c */
[----:B------:R-:W-:Y:S01]  /*26c0*/  IMAD.IADD R141, R141, 0x1, R10 ;  /* 0x000000018d8d7824 */ /* 0x000fe200078e020a */
[-C--:B------:R-:W-:Y:S01]  /*26d0*/  LOP3.LUT R9, R9, R208.reuse, RZ, 0x3c, !PT ;  /* 0x000000d009097212 */ /* 0x080fe200078e3cff */
[----:B------:R-:W-:Y:S01]  /*26e0*/  IMAD.IADD R139, R139, 0x1, R8 ;  /* 0x000000018b8b7824 */ /* 0x000fe200078e0208 */
[--C-:B------:R-:W-:Y:S01]  /*26f0*/  LOP3.LUT R7, R207, 0x38, R30.reuse, 0xf8, !PT ;  /* 0x00000038cf077812 */ /* 0x100fe200078ef81e */
[----:B------:R-:W-:Y:S01]  /*2700*/  IMAD R140, R12, 0x1800, R209 ;  /* 0x000018000c8c7824 */ /* 0x000fe200078e02d1 */
[----:B------:R-:W-:Y:S01]  /*2710*/  LOP3.LUT R10, R205, 0x38, R30, 0xf8, !PT ;  /* 0x00000038cd0a7812 */ /* 0x000fe200078ef81e */
[----:B------:R-:W-:Y:S01]  /*2720*/  VIADD R8, R192, 0xa0 ;  /* 0x000000a0c0087836 */ /* 0x000fe20000000000 */
[----:B------:R-:W-:Y:S01]  /*2730*/  LOP3.LUT R7, R7, R208, RZ, 0x3c, !PT ;  /* 0x000000d007077212 */ /* 0x000fe200078e3cff */
[----:B------:R-:W-:Y:S01]  /*2740*/  IMAD.IADD R142, R142, 0x1, R9 ;  /* 0x000000018e8e7824 */ /* 0x000fe200078e0209 */
[----:B------:R-:W-:Y:S01]  /*2750*/  SHF.R.S32.HI R11, RZ, 0x1f, R144 ;  /* 0x0000001fff0b7819 */ /* 0x000fe20000011490 */
[----:B------:R-:W-:Y:S01]  /*2760*/  IMAD R138, R12, 0x1800, R210 ;  /* 0x000018000c8a7824 */ /* 0x000fe200078e02d2 */
[----:B------:R-:W-:Y:S01]  /*2770*/  LOP3.LUT R9, R10, R233, RZ, 0x3c, !PT ;  /* 0x000000e90a097212 */ /* 0x000fe200078e3cff */
[----:B------:R-:W-:Y:S01]  /*2780*/  IMAD.IADD R132, R105, 0x1, R13 ;  /* 0x0000000169847824 */ /* 0x000fe200078e020d */
[----:B------:R-:W-:Y:S01]  /*2790*/  IADD3 R140, R140, R7, RZ ;  /* 0x000000078c8c7210 */ /* 0x000fe20007ffe0ff */
[----:B------:R-:W-:Y:S01]  /*27a0*/  IMAD R7, R11, R98, RZ ;  /* 0x000000620b077224 */ /* 0x000fe200078e02ff */
[----:B------:R-:W-:Y:S01]  /*27b0*/  ISETP.GE.AND P2, PT, R8, UR8, PT ;  /* 0x0000000808007c0c */ /* 0x000fe2000bf46270 */
[----:B------:R-:W-:Y:S01]  /*27c0*/  IMAD.IADD R138, R138, 0x1, R9 ;  /* 0x000000018a8a7824 */ /* 0x000fe200078e0209 */
[----:B------:R-:W-:Y:S01]  /*27d0*/  LOP3.LUT R9, R207, 0x18, R192, 0xf8, !PT ;  /* 0x00000018cf097812 */ /* 0x000fe200078ef8c0 */
[----:B------:R-:W-:Y:S01]  /*27e0*/  IMAD R11, R11, R92, RZ ;  /* 0x0000005c0b0b7224 */ /* 0x000fe200078e02ff */
[----:B------:R-:W-:Y:S01]  /*27f0*/  SEL R20, RZ, 0x20, P2 ;  /* 0x00000020ff147807 */ /* 0x000fe20001000000 */
[----:B------:R-:W-:Y:S01]  /*2800*/  IMAD R29, R144, R99, R7 ;  /* 0x00000063901d7224 */ /* 0x000fe200078e0207 */
[C---:B------:R-:W-:Y:S01]  /*2810*/  SHF.L.U64.HI R7, R98.reuse, 0x6, R99 ;  /* 0x0000000662077819 */ /* 0x040fe20000010263 */
[----:B------:R-:W-:Y:S01]  /*2820*/  IMAD.WIDE.U32 R98, R98, 0x60, RZ ;  /* 0x0000006062627825 */ /* 0x000fe200078e00ff */
[----:B------:R-:W-:-:S02]  /*2830*/  SHF.R.S32.HI R117, RZ, 0x3, R14 ;  /* 0x00000003ff757819 */ /* 0x000fc4000001140e */
[----:B------:R-:W-:Y:S01]  /*2840*/  LOP3.LUT R13, R14, 0xfffffff8, RZ, 0xc0, !PT ;  /* 0xfffffff80e0d7812 */ /* 0x000fe200078ec0ff */
[----:B------:R-:W-:Y:S01]  /*2850*/  IMAD R27, R144, R93, R11 ;  /* 0x0000005d901b7224 */ /* 0x000fe200078e020b */
[----:B------:R-:W-:Y:S01]  /*2860*/  LOP3.LUT R10, R9, R208, RZ, 0x3c, !PT ;  /* 0x000000d0090a7212 */ /* 0x000fe200078e3cff */
[----:B------:R-:W-:Y:S01]  /*2870*/  IMAD.WIDE.U32 R92, R92, 0x60, RZ ;  /* 0x000000605c5c7825 */ /* 0x000fe200078e00ff */
[----:B------:R-:W-:Y:S02]  /*2880*/  LOP3.LUT R14, R28, 0xfffffff8, RZ, 0xc0, !PT ;  /* 0xfffffff81c0e7812 */ /* 0x000fe400078ec0ff */
[----:B------:R-:W-:Y:S01]  /*2890*/  LOP3.LUT R28, R21, R20, RZ, 0xfc, !PT ;  /* 0x00000014151c7212 */ /* 0x000fe200078efcff */
[----:B------:R-:W-:Y:S01]  /*28a0*/  IMAD.IADD R134, R99, 0x1, R25 ;  /* 0x0000000163867824 */ /* 0x000fe200078e0219 */
[----:B------:R-:W-:Y:S01]  /*28b0*/  LOP3.LUT R15, R30, 0xfffffff8, RZ, 0xc0, !PT ;  /* 0xfffffff81e0f7812 */ /* 0x000fe200078ec0ff */
[----:B------:R-:W-:Y:S01]  /*28c0*/  IMAD.IADD R11, R97, 0x1, R27 ;  /* 0x00000001610b7824 */ /* 0x000fe200078e021b */
[----:B------:R-:W-:Y:S01]  /*28d0*/  IADD3 R137, R209, R10, RZ ;  /* 0x0000000ad1897210 */ /* 0x000fe20007ffe0ff */
[----:B------:R-:W-:Y:S01]  /*28e0*/  IMAD.IADD R12, R27, 0x1, R95 ;  /* 0x000000011b0c7824 */ /* 0x000fe200078e025f */
[----:B------:R-:W-:Y:S01]  /*28f0*/  LOP3.LUT R20, R21, 0x1, RZ, 0xc0, !PT ;  /* 0x0000000115147812 */ /* 0x000fe200078ec0ff */
[----:B------:R-:W-:Y:S01]  /*2900*/  IMAD.IADD R10, R29, 0x1, R101 ;  /* 0x000000011d0a7824 */ /* 0x000fe200078e0265 */
[----:B------:R-:W-:Y:S01]  /*2910*/  IADD3 R9, R103, R29, RZ ;  /* 0x0000001d67097210 */ /* 0x000fe20007ffe0ff */
[----:B------:R-:W-:Y:S01]  /*2920*/  IMAD.IADD R133, R93, 0x1, R133 ;  /* 0x000000015d857824 */ /* 0x000fe200078e0285 */
[----:B------:R-:W-:-:S02]  /*2930*/  LOP3.LUT R21, R28, 0x2, RZ, 0xc0, !PT ;  /* 0x000000021c157812 */ /* 0x000fc400078ec0ff */
[C---:B------:R-:W-:Y:S02]  /*2940*/  LOP3.LUT R25, R28.reuse, 0x4, RZ, 0xc0, !PT ;  /* 0x000000041c197812 */ /* 0x040fe400078ec0ff */
[C---:B------:R-:W-:Y:S02]  /*2950*/  LOP3.LUT R26, R28.reuse, 0x8, RZ, 0xc0, !PT ;  /* 0x000000081c1a7812 */ /* 0x040fe400078ec0ff */
[----:B------:R-:W-:Y:S02]  /*2960*/  LOP3.LUT R27, R28, 0x10, RZ, 0xc0, !PT ;  /* 0x000000101c1b7812 */ /* 0x000fe400078ec0ff */
[----:B------:R-:W-:Y:S02]  /*2970*/  SHF.R.S32.HI R115, RZ, 0x3, R30 ;  /* 0x00000003ff737819 */ /* 0x000fe4000001141e */
[----:B------:R-:W-:Y:S02]  /*2980*/  SHF.R.S32.HI R114, RZ, 0x1f, R13 ;  /* 0x0000001fff727819 */ /* 0x000fe4000001140d */
[----:B------:R-:W-:-:S02]  /*2990*/  SHF.R.S32.HI R113, RZ, 0x1f, R14 ;  /* 0x0000001fff717819 */ /* 0x000fc4000001140e */
[----:B------:R-:W-:Y:S02]  /*29a0*/  SHF.R.S32.HI R112, RZ, 0x1f, R15 ;  /* 0x0000001fff707819 */ /* 0x000fe4000001140f */
[----:B------:R-:W-:Y:S02]  /*29b0*/  LOP3.LUT R28, R28, 0x20, RZ, 0xc0, !PT ;  /* 0x000000201c1c7812 */ /* 0x000fe400078ec0ff */
[----:B------:R-:W-:-:S07]  /*29c0*/  IADD3 R29, R107, R31, RZ ;  /* 0x0000001f6b1d7210 */ /* 0x000fce0007ffe0ff */
.L_x_4281:
[----:B0-----:R-:W0:Y:S01]  /*29d0*/  LDC.64 R120, c[0x0][0x2d8] ;  /* 0x0000b600ff787b82 */ /* 0x001e220000000a00 */
[----:B------:R-:W-:Y:S01]  /*29e0*/  VIADD R41, R2, 0xffffffff ;  /* 0xffffffff02297836 */ /* 0x000fe20000000000 */
[----:B------:R-:W-:Y:S01]  /*29f0*/  LOP3.LUT P5, RZ, R216, 0x4, RZ, 0xc0, !PT ;  /* 0x00000004d8ff7812 */ /* 0x000fe200078ac0ff */
[----:B------:R-:W-:Y:S05]  /*2a00*/  YIELD ;  /* 0x0000000000007946 */ /* 0x000fea0003800000 */
[----:B------:R-:W1:Y:S01]  /*2a10*/  LDC R119, c[0x0][0x3d4] ;  /* 0x0000f500ff777b82 */ /* 0x000e620000000800 */
[----:B--23--:R-:W-:Y:S01]  /*2a20*/  SHF.R.S32.HI R34, RZ, 0x1f, R41 ;  /* 0x0000001fff227819 */ /* 0x00cfe20000011429 */
[-C--:B------:R-:W-:Y:S01]  /*2a30*/  IMAD R31, R132, R41.reuse, RZ ;  /* 0x00000029841f7224 */ /* 0x080fe200078e02ff */
[----:B------:R-:W-:Y:S01]  /*2a40*/  LOP3.LUT R16, R16, 0xfffffffd, RZ, 0xc0, !PT ;  /* 0xfffffffd10107812 */ /* 0x000fe200078ec0ff */
[----:B------:R-:W-:Y:S01]  /*2a50*/  IMAD.WIDE.U32 R128, R104, R41, RZ ;  /* 0x0000002968807225 */ /* 0x000fe200078e00ff */
[----:B------:R-:W-:Y:S03]  /*2a60*/  BSSY B0, `(.L_x_4182) ;  /* 0x0000756000007945 */ /* 0x000fe60003800000 */
[----:B------:R-:W-:Y:S01]  /*2a70*/  IMAD R31, R34, R104, R31 ;  /* 0x00000068221f7224 */ /* 0x000fe200078e021f */
[----:B------:R-:W-:-:S02]  /*2a80*/  IADD3 R2, P2, P3, R5, R128, R136 ;  /* 0x0000008005027210 */ /* 0x000fc40007b5e088 */
[----:B------:R-:W-:Y:S01]  /*2a90*/  IADD3 R32, P4, R5, R128, RZ ;  /* 0x0000008005207210 */ /* 0x000fe20007f9e0ff */
[----:B------:R-:W-:Y:S02]  /*2aa0*/  IMAD.IADD R85, R129, 0x1, R31 ;  /* 0x0000000181557824 */ /* 0x000fe400078e021f */
[----:B------:R-:W-:Y:S02]  /*2ab0*/  IMAD R31, R22, 0x4800, R137 ;  /* 0x00004800161f7824 */ /* 0x000fe400078e0289 */
[----:B------:R-:W-:Y:S01]  /*2ac0*/  IMAD.X R33, R85, 0x1, R6, P4 ;  /* 0x0000000155217824 */ /* 0x000fe200020e0606 */
[----:B------:R-:W-:Y:S02]  /*2ad0*/  IADD3.X R30, R6, R85, R135, P2, P3 ;  /* 0x00000055061e7210 */ /* 0x000fe400017e6487 */
[----:B0-----:R-:W-:Y:S02]  /*2ae0*/  LEA R36, P2, R2, R120, 0x1 ;  /* 0x0000007802247211 */ /* 0x001fe400078408ff */
[----:B------:R-:W-:-:S02]  /*2af0*/  ISETP.GT.AND P3, PT, R41, R125, PT ;  /* 0x0000007d2900720c */ /* 0x000fc40003f64270 */
[----:B------:R-:W-:Y:S01]  /*2b00*/  LEA.HI.X R37, R2, R121, R30, 0x1, P2 ;  /* 0x0000007902257211 */ /* 0x000fe200010f0c1e */
[----:B------:R-:W-:Y:S01]  /*2b10*/  IMAD R30, R31, 0x2, R118 ;  /* 0x000000021f1e7824 */ /* 0x000fe200078e0276 */
[----:B-1----:R-:W-:Y:S01]  /*2b20*/  ISETP.GE.AND P2, PT, R119, 0x1, PT ;  /* 0x000000017700780c */ /* 0x002fe20003f46270 */
[----:B------:R-:W-:Y:S01]  /*2b30*/  IMAD.MOV.U32 R2, RZ, RZ, R41 ;  /* 0x000000ffff027224 */ /* 0x000fe200078e0029 */
[----:B------:R-:W-:-:S04]  /*2b40*/  LEA R38, P4, R32, R120, 0x1 ;  /* 0x0000007820267211 */ /* 0x000fc800078808ff */
[----:B------:R-:W-:Y:S02]  /*2b50*/  LEA.HI.X R39, R32, R121, R33, 0x1, P4 ;  /* 0x0000007920277211 */ /* 0x000fe400020f0c21 */
[C---:B------:R-:W-:Y:S01]  /*2b60*/  IADD3 R33, R31.reuse, 0x20, RZ ;  /* 0x000000201f217810 */ /* 0x040fe20007ffe0ff */
[----:B------:R-:W-:Y:S01]  /*2b70*/  @P5 VIADD R33, R31, 0xffffffe0 ;  /* 0xffffffe01f215836 */ /* 0x000fe20000000000 */
[----:B------:R-:W-:-:S04]  /*2b80*/  @P3 LOP3.LUT R16, R16, 0x2, RZ, 0xfc, !PT ;  /* 0x0000000210103812 */ /* 0x000fc800078efcff */
[----:B------:R-:W-:Y:S01]  /*2b90*/  LEA R31, R33, R118, 0x1 ;  /* 0x00000076211f7211 */ /* 0x000fe200078e08ff */
[----:B------:R-:W-:Y:S06]  /*2ba0*/  @!P2 BRA `(.L_x_4183) ;  /* 0x000000700020a947 */ /* 0x000fec0003800000 */
[----:B------:R-:W-:Y:S01]  /*2bb0*/  ULDC.U8 UR4, c[0x0][0x3f0] ;  /* 0x0000fc0000047ab9 */ /* 0x000fe20000000000 */
[-C--:B------:R-:W-:Y:S01]  /*2bc0*/  IMAD R33, R133, R41.reuse, RZ ;  /* 0x0000002985217224 */ /* 0x080fe200078e02ff */
[----:B------:R-:W-:Y:S01]  /*2bd0*/  ISETP.NE.AND P2, PT, RZ, UR4, PT ;  /* 0x00000004ff007c0c */ /* 0x000fe2000bf45270 */
[-C--:B------:R-:W-:Y:S02]  /*2be0*/  IMAD R35, R134, R41.reuse, RZ ;  /* 0x0000002986237224 */ /* 0x080fe400078e02ff */
[----:B------:R-:W-:Y:S02]  /*2bf0*/  IMAD R88, R2, -0x60, R24 ;  /* 0xffffffa002587824 */ /* 0x000fe400078e0218 */
[C---:B------:R-:W-:Y:S02]  /*2c00*/  IMAD R33, R34.reuse, R92, R33 ;  /* 0x0000005c22217224 */ /* 0x040fe400078e0221 */
[----:B------:R-:W-:Y:S01]  /*2c10*/  IMAD R35, R34, R98, R35 ;  /* 0x0000006222237224 */ /* 0x000fe200078e0223 */
[----:B------:R-:W-:Y:S01]  /*2c20*/  VIMNMX R88, R88, 0x60, PT ;  /* 0x0000006058587848 */ /* 0x000fe20003fe0100 */
[----:B------:R-:W-:-:S04]  /*2c30*/  IMAD.WIDE.U32 R82, R92, R41, RZ ;  /* 0x000000295c527225 */ /* 0x000fc800078e00ff */
[----:B------:R-:W-:-:S04]  /*2c40*/  IMAD.WIDE.U32 R80, R98, R41, RZ ;  /* 0x0000002962507225 */ /* 0x000fc800078e00ff */
[----:B------:R-:W-:Y:S02]  /*2c50*/  IMAD.IADD R89, R83, 0x1, R33 ;  /* 0x0000000153597824 */ /* 0x000fe400078e0221 */
        /* <DEDUP_REMOVED lines=22> */
[----:B------:R-:W-:Y:S01]  /*2dc0*/  ULDC.64 UR6, c[0x0][0x208] ;  /* 0x0000820000067ab9 */ /* 0x000fe20000000a00 */
[----:B------:R-:W-:Y:S01]  /*2dd0*/  IMAD.X R34, R89, 0x1, R11, P2 ;  /* 0x0000000159227824 */ /* 0x000fe200010e060b */
[----:B------:R-:W-:-:S04]  /*2de0*/  LEA R32, P2, R33, UR4, 0x1 ;  /* 0x0000000421207c11 */ /* 0x000fc8000f8408ff */
[----:B------:R-:W-:Y:S01]  /*2df0*/  LEA.HI.X R33, R33, UR5, R34, 0x1, P2 ;  /* 0x0000000521217c11 */ /* 0x000fe200090f0c22 */
[----:B------:R-:W-:Y:S01]  /*2e00*/  ULDC.64 UR4, c[0x0][0x3e0] ;  /* 0x0000f80000047ab9 */ /* 0x000fe20000000a00 */
[----:B------:R-:W-:-:S04]  /*2e10*/  IADD3 R35, P2, R102, R80, RZ ;  /* 0x0000005066237210 */ /* 0x000fc80007f5e0ff */
[----:B------:R-:W-:Y:S02]  /*2e20*/  IADD3.X R42, R90, R9, RZ, P2, !PT ;  /* 0x000000095a2a7210 */ /* 0x000fe400017fe4ff */
[----:B------:R-:W-:-:S04]  /*2e30*/  LEA R34, P2, R35, UR4, 0x1 ;  /* 0x0000000423227c11 */ /* 0x000fc8000f8408ff */
[----:B------:R-:W-:Y:S01]  /*2e40*/  LEA.HI.X R35, R35, UR5, R42, 0x1, P2 ;  /* 0x0000000523237c11 */ /* 0x000fe200090f0c2a */
[C---:B------:R-:W-:Y:S01]  /*2e50*/  VIADD R42, R18.reuse, 0x10 ;  /* 0x00000010122a7836 */ /* 0x040fe20000000000 */
        /* <DEDUP_REMOVED lines=32> */
.L_x_4186:
[----:B------:R-:W-:Y:S05]  /*3060*/  BSYNC B1 ;  /* 0x0000000000017941 */ /* 0x000fea0003800000 */
.L_x_4185:
        /* <DEDUP_REMOVED lines=12> */
[----:B-----5:R-:W-:Y:S01]  /*3130*/  IMAD.MOV.U32 R128, RZ, RZ, R64 ;  /* 0x000000ffff807224 */ /* 0x020fe200078e0040 */
[----:B------:R-:W-:Y:S01]  /*3140*/  CS2R R62, SRZ ;  /* 0x00000000003e7805 */ /* 0x000fe2000001ff00 */
[----:B------:R-:W-:Y:S01]  /*3150*/  IMAD.MOV.U32 R129, RZ, RZ, R65 ;  /* 0x000000ffff817224 */ /* 0x000fe200078e0041 */
[----:B------:R-:W-:Y:S06]  /*3160*/  @P4 BRA `(.L_x_4188) ;  /* 0x0000000000b84947 */ /* 0x000fec0003800000 */
[----:B------:R-:W-:Y:S01]  /*3170*/  IADD3 R82, P2, P5, R96, R82, R111 ;  /* 0x0000005260527210 */ /* 0x000fe20007d5e06f */
[----:B------:R-:W-:Y:S01]  /*3180*/  ULDC.64 UR4, c[0x0][0x3c8] ;  /* 0x0000f20000047ab9 */ /* 0x000fe20000000a00 */
[----:B------:R-:W-:Y:S02]  /*3190*/  CS2R R60, SRZ ;  /* 0x00000000003c7805 */ /* 0x000fe4000001ff00 */
[----:B------:R-:W-:Y:S02]  /*31a0*/  CS2R R62, SRZ ;  /* 0x00000000003e7805 */ /* 0x000fe4000001ff00 */
[----:B------:R-:W-:Y:S01]  /*31b0*/  IADD3.X R89, R11, R89, R110, P2, P5 ;  /* 0x000000590b597210 */ /* 0x000fe200017ea46e */
[----:B------:R-:W-:Y:S01]  /*31c0*/  ULDC.64 UR6, c[0x0][0x208] ;  /* 0x0000820000067ab9 */ /* 0x000fe20000000a00 */
[----:B------:R-:W-:-:S04]  /*31d0*/  IADD3 R80, P2, P5, R102, R80, R91 ;  /* 0x0000005066507210 */ /* 0x000fc80007d5e05b */
[----:B0-----:R-:W-:Y:S02]  /*31e0*/  IADD3.X R35, R9, R90, R7, P2, P5 ;  /* 0x0000005a09237210 */ /* 0x001fe400017ea407 */
[----:B------:R-:W-:-:S04]  /*31f0*/  LEA R32, P2, R82, UR4, 0x1 ;  /* 0x0000000452207c11 */ /* 0x000fc8000f8408ff */
[----:B------:R-:W-:Y:S01]  /*3200*/  LEA.HI.X R33, R82, UR5, R89, 0x1, P2 ;  /* 0x0000000552217c11 */ /* 0x000fe200090f0c59 */
[----:B------:R-:W-:Y:S02]  /*3210*/  ULDC.64 UR4, c[0x0][0x3e0] ;  /* 0x0000f80000047ab9 */ /* 0x000fe40000000a00 */
[----:B------:R-:W-:-:S04]  /*3220*/  LEA R34, P2, R80, UR4, 0x1 ;  /* 0x0000000450227c11 */ /* 0x000fc8000f8408ff */
[----:B------:R-:W-:Y:S02]  /*3230*/  LEA.HI.X R35, R80, UR5, R35, 0x1, P2 ;  /* 0x0000000550237c11 */ /* 0x000fe400090f0c23 */
[C---:B------:R-:W-:Y:S02]  /*3240*/  ISETP.GE.AND P2, PT, R18.reuse, R119, PT ;  /* 0x000000771200720c */ /* 0x040fe40003f46270 */
        /* <DEDUP_REMOVED lines=32> */
.L_x_4188:
[----:B------:R-:W-:Y:S05]  /*3450*/  BSYNC B1 ;  /* 0x0000000000017941 */ /* 0x000fea0003800000 */
.L_x_4187:
[----:B01----:R-:W-:Y:S01]  /*3460*/  IMAD.MOV.U32 R32, RZ, RZ, R68 ;  /* 0x000000ffff207224 */ /* 0x003fe200078e0044 */
[----:B------:R-:W-:Y:S01]  /*3470*/  PRMT R154, R128, 0x5410, R129 ;  /* 0x00005410809a7816 */ /* 0x000fe20000000081 */
[----:B------:R-:W-:Y:S01]  /*3480*/  IMAD.MOV.U32 R33, RZ, RZ, R69 ;  /* 0x000000ffff217224 */ /* 0x000fe200078e0045 */
[----:B------:R-:W-:Y:S01]  /*3490*/  ULOP3.LUT UR4, UR60, 0x1, URZ, 0xfc, !UPT ;  /* 0x000000013c047892 */ /* 0x000fe2000f8efc3f */
[----:B------:R-:W-:Y:S02]  /*34a0*/  IMAD.MOV.U32 R34, RZ, RZ, R76 ;  /* 0x000000ffff227224 */ /* 0x000fe400078e004c */
        /* <DEDUP_REMOVED lines=31> */
[----:B-----5:R-:W-:Y:S01]  /*36a0*/  IMAD.MOV.U32 R32, RZ, RZ, R40 ;  /* 0x000000ffff207224 */ /* 0x020fe200078e0028 */
        /* <DEDUP_REMOVED lines=38> */
.L_x_4189:
[----:B------:R-:W-:Y:S01]  /*3910*/  IMAD R89, R22, 0x8, R17 ;  /* 0x0000000816597824 */ /* 0x000fe200078e0211 */
[----:B------:R-:W-:Y:S01]  /*3920*/  SHF.L.U32 R90, R204, 0x1f, RZ ;  /* 0x0000001fcc5a7819 */ /* 0x000fe200000006ff */
[----:B------:R-:W-:Y:S03]  /*3930*/  BSSY B1, `(.L_x_4190) ;  /* 0x0000003000017945 */ /* 0x000fe60003800000 */
[----:B------:R-:W0:Y:S02]  /*3940*/  SYNCS.PHASECHK.TRANS64.TRYWAIT P5, [R89+URZ+0x30890], R90 ;  /* 0x0308905a590075a7 */ /* 0x000e2400080a017f */
[----:B0-----:R-:W-:Y:S05]  /*3950*/  @!P5 BRA `(.L_x_4191) ;  /* 0x00000258006cd947 */ /* 0x001fea0003800000 */
.L_x_4588:
[----:B------:R-:W-:Y:S05]  /*3960*/  BSYNC B1 ;  /* 0x0000000000017941 */ /* 0x000fea0003800000 */
.L_x_4190:
        /* <DEDUP_REMOVED lines=50> */
.L_x_4197:
[----:B------:R-:W-:Y:S05]  /*3c90*/  BSYNC B3 ;  /* 0x0000000000037941 */ /* 0x000fea0003800000 */
.L_x_4196:
[----:B------:R-:W-:Y:S02]  /*3ca0*/  ULDC.64 UR4, c[0x0][0x208] ;  /* 0x0000820000047ab9 */ /* 0x000fe40000000a00 */
[----:B--2---:R1:W-:Y:S03]  /*3cb0*/  STG.E.128 desc[UR4][R38.64], R32 ;  /* 0x0000002026007986 */ /* 0x0043e6000c101d04 */
.L_x_4195:
[----:B------:R-:W-:Y:S05]  /*3cc0*/  BSYNC B2 ;  /* 0x0000000000027941 */ /* 0x000fea0003800000 */
.L_x_4194:
        /* <DEDUP_REMOVED lines=48> */
.L_x_4201:
[----:B------:R-:W-:Y:S05]  /*3fd0*/  BSYNC B3 ;  /* 0x0000000000037941 */ /* 0x000fea0003800000 */
.L_x_4200:
[----:B------:R-:W-:Y:S02]  /*3fe0*/  ULDC.64 UR4, c[0x0][0x208] ;  /* 0x0000820000047ab9 */ /* 0x000fe40000000a00 */
[----:B--2---:R2:W-:Y:S03]  /*3ff0*/  STG.E.128 desc[UR4][R38.64+0x40], R32 ;  /* 0x0000402026007986 */ /* 0x0045e6000c101d04 */
.L_x_4199:
[----:B------:R-:W-:Y:S05]  /*4000*/  BSYNC B2 ;  /* 0x0000000000027941 */ /* 0x000fea0003800000 */
.L_x_4198:
[----:B------:R-:W-:Y:S01]  /*4010*/  ISETP.NE.AND P3, PT, R25, RZ, PT ;  /* 0x000000ff1900720c */ /* 0x000fe20003f65270 */
[----:B------:R-:W-:-:S12]  /*4020*/  BSSY B2, `(.L_x_4202) ;  /* 0x0000035000027945 */ /* 0x000fd80003800000 */
[----:B------:R-:W-:Y:S05]  /*4030*/  @!P3 BRA `(.L_x_4203) ;  /* 0x0000000000ccb947 */ /* 0x000fea0003800000 */
[----:B-12---:R1:W2:Y:S01]  /*4040*/  LDS.128 R32, [R30+0x21000] ;  /* 0x021000001e207984 */ /* 0x0062a20000000c00 */
[----:B------:R-:W-:Y:S01]  /*4050*/  VIADD R84, R18, 0x20 ;  /* 0x0000002012547836 */ /* 0x000fe20000000000 */
[----:B------:R-:W-:Y:S04]  /*4060*/  BSSY B3, `(.L_x_4204) ;  /* 0x000002e000037945 */ /* 0x000fe80003800000 */
[----:B------:R-:W-:-:S13]  /*4070*/  ISETP.GE.AND P3, PT, R84, R119, PT ;  /* 0x000000775400720c */ /* 0x000fda0003f66270 */
        /* <DEDUP_REMOVED lines=31> */
[----:B------:R-:W-:Y:S01]  /*4270*/  HADD2.F32 R77, -RZ, R166.H0_H0 ;  /* 0x200000a6ff4d7230 */ /* 0x000fe20000004100 */
[----:B------:R-:W-:Y:S01]  /*4280*/  F2FP.F16.F32.PACK_AB R35, R78, R35 ;  /* 0x000000234e23723e */ /* 0x000fe200000000ff */
[----:B------:R-:W-:Y:S02]  /*4290*/  HADD2.F32 R34, -RZ, R34.H0_H0 ;  /* 0x20000022ff227230 */ /* 0x000fe40000004100 */
[----:B------:R-:W-:Y:S01]  /*42a0*/  FMUL.FTZ R121, R32, R169 ;  /* 0x000000a920797220 */ /* 0x000fe20000410000 */
[----:B------:R-:W-:Y:S02]  /*42b0*/  HADD2.F32 R79, -RZ, R166.H1_H1 ;  /* 0x300000a6ff4f7230 */ /* 0x000fe40000004100 */
        /* <DEDUP_REMOVED lines=8> */
.L_x_4205:
[----:B------:R-:W-:Y:S05]  /*4340*/  BSYNC B3 ;  /* 0x0000000000037941 */ /* 0x000fea0003800000 */
.L_x_4204:
[----:B------:R-:W-:Y:S02]  /*4350*/  ULDC.64 UR4, c[0x0][0x208] ;  /* 0x0000820000047ab9 */ /* 0x000fe40000000a00 */
[----:B--2---:R3:W-:Y:S03]  /*4360*/  STG.E.128 desc[UR4][R38.64+0x80], R32 ;  /* 0x0000802026007986 */ /* 0x0047e6000c101d04 */
.L_x_4203:
[----:B------:R-:W-:Y:S05]  /*4370*/  BSYNC B2 ;  /* 0x0000000000027941 */ /* 0x000fea0003800000 */
.L_x_4202:
        /* <DEDUP_REMOVED lines=8> */
[--C-:B------:R-:W-:Y:S01]  /*4400*/  SHF.R.U64 R79, R72, 0x10, R73.reuse ;  /* 0x00000010484f7819 */ /* 0x100fe20000001249 */
[----:B--2---:R-:W-:Y:S01]  /*4410*/  IMAD.MOV.U32 R72, RZ, RZ, R32 ;  /* 0x000000ffff487224 */ /* 0x004fe200078e0020 */
[----:B------:R-:W-:Y:S01]  /*4420*/  SHF.R.U32.HI R76, RZ, 0x10, R73 ;  /* 0x00000010ff4c7819 */ /* 0x000fe20000011649 */
[--C-:B------:R-:W-:Y:S01]  /*4430*/  HADD2.F32 R32, -RZ, R33.reuse.H0_H0 ;  /* 0x20000021ff207230 */ /* 0x100fe20000004100 */
[--C-:B------:R-:W-:Y:S02]  /*4440*/  SHF.R.U64 R77, R74, 0x10, R75.reuse ;  /* 0x000000104a4d7819 */ /* 0x100fe4000000124b */
[----:B------:R-:W-:Y:S01]  /*4450*/  MOV R73, R35 ;  /* 0x0000002300497202 */ /* 0x000fe20000000f00 */
[----:B------:R-:W-:Y:S01]  /*4460*/  HADD2.F32 R35, -RZ, R33.H1_H1 ;  /* 0x30000021ff237230 */ /* 0x000fe20000004100 */
[----:B------:R-:W-:Y:S01]  /*4470*/  SHF.R.U32.HI R78, RZ, 0x10, R75 ;  /* 0x00000010ff4e7819 */ /* 0x000fe2000001164b */
        /* <DEDUP_REMOVED lines=15> */
[----:B------:R-:W-:Y:S02]  /*4570*/  HADD2.F32 R76, -RZ, R168.H0_H0 ;  /* 0x200000a8ff4c7230 */ /* 0x000fe40000004100 */
[----:B------:R-:W-:Y:S01]  /*4580*/  HADD2.F32 R73, -RZ, R72.H1_H1 ;  /* 0x30000048ff497230 */ /* 0x000fe20000004100 */
[----:B------:R-:W-:Y:S01]  /*4590*/  F2FP.F16.F32.PACK_AB R33, R33, R32 ;  /* 0x000000202121723e */ /* 0x000fe200000000ff */
[----:B------:R-:W-:Y:S01]  /*45a0*/  HADD2.F32 R74, -RZ, R34.H1_H1 ;  /* 0x30000022ff4a7230 */ /* 0x000fe20000004100 */
[----:B------:R-:W-:Y:S01]  /*45b0*/  F2FP.F16.F32.PACK_AB R35, R78, R35 ;  /* 0x000000234e23723e */ /* 0x000fe200000000ff */
        /* <DEDUP_REMOVED lines=14> */
.L_x_4209:
[----:B------:R-:W-:Y:S05]  /*46a0*/  BSYNC B3 ;  /* 0x0000000000037941 */ /* 0x000fea0003800000 */
.L_x_4208:
[----:B------:R-:W-:Y:S02]  /*46b0*/  ULDC.64 UR4, c[0x0][0x208] ;  /* 0x0000820000047ab9 */ /* 0x000fe40000000a00 */
[----:B--2---:R4:W-:Y:S03]  /*46c0*/  STG.E.128 desc[UR4][R38.64+0xc0], R32 ;  /* 0x0000c02026007986 */ /* 0x0049e6000c101d04 */
.L_x_4207:
[----:B------:R-:W-:Y:S05]  /*46d0*/  BSYNC B2 ;  /* 0x0000000000027941 */ /* 0x000fea0003800000 */
.L_x_4206:
        /* <DEDUP_REMOVED lines=49> */
.L_x_4213:
[----:B------:R-:W-:Y:S05]  /*49f0*/  BSYNC B3 ;  /* 0x0000000000037941 */ /* 0x000fea0003800000 */
.L_x_4212:
[----:B------:R-:W-:Y:S02]  /*4a00*/  ULDC.64 UR4, c[0x0][0x208] ;  /* 0x0000820000047ab9 */ /* 0x000fe40000000a00 */
[----:B--2---:R1:W-:Y:S03]  /*4a10*/  STG.E.128 desc[UR4][R38.64+0x100], R32 ;  /* 0x0001002026007986 */ /* 0x0043e6000c101d04 */
.L_x_4211:
[----:B------:R-:W-:Y:S05]  /*4a20*/  BSYNC B2 ;  /* 0x0000000000027941 */ /* 0x000fea0003800000 */
.L_x_4210:
[----:B------:R-:W-:-:S13]  /*4a30*/  ISETP.NE.AND P3, PT, R28, RZ, PT ;  /* 0x000000ff1c00720c */ /* 0x000fda0003f65270 */
[----:B------:R-:W-:Y:S05]  /*4a40*/  @!P3 BRA `(.L_x_4193) ;  /* 0x0000000000c4b947 */ /* 0x000fea0003800000 */
[----:B-1234-:R1:W2:Y:S01]  /*4a50*/  LDS.128 R32, [R31+0x24000] ;  /* 0x024000001f207984 */ /* 0x01e2a20000000c00 */
[----:B------:R-:W-:Y:S01]  /*4a60*/  VIADD R68, R18, 0x50 ;  /* 0x0000005012447836 */ /* 0x000fe20000000000 */
[----:B------:R-:W-:Y:S04]  /*4a70*/  BSSY B2, `(.L_x_4214) ;  /* 0x000002c000027945 */ /* 0x000fe80003800000 */
[----:B------:R-:W-:-:S13]  /*4a80*/  ISETP.GE.AND P3, PT, R68, R119, PT ;  /* 0x000000774400720c */ /* 0x000fda0003f66270 */
        /* <DEDUP_REMOVED lines=42> */
.L_x_4215:
[----:B------:R-:W-:Y:S05]  /*4d30*/  BSYNC B2 ;  /* 0x0000000000027941 */ /* 0x000fea0003800000 */
.L_x_4214:
[----:B------:R-:W-:Y:S02]  /*4d40*/  ULDC.64 UR4, c[0x0][0x208] ;  /* 0x0000820000047ab9 */ /* 0x000fe40000000a00 */
[----:B--2---:R1:W-:Y:S03]  /*4d50*/  STG.E.128 desc[UR4][R38.64+0x140], R32 ;  /* 0x0001402026007986 */ /* 0x0043e6000c101d04 */
.L_x_4193:
[----:B------:R-:W-:Y:S05]  /*4d60*/  BSYNC B1 ;  /* 0x0000000000017941 */ /* 0x000fea0003800000 */
.L_x_4192:
        /* <DEDUP_REMOVED lines=49> */
.L_x_4220:
[----:B------:R-:W-:Y:S05]  /*5080*/  BSYNC B2 ;  /* 0x0000000000027941 */ /* 0x000fea0003800000 */
.L_x_4219:
[----:B------:R-:W-:Y:S02]  /*5090*/  ULDC.64 UR4, c[0x0][0x208] ;  /* 0x0000820000047ab9 */ /* 0x000fe40000000a00 */
[----:B--2---:R1:W-:Y:S03]  /*50a0*/  STG.E.128 desc[UR4][R36.64], R32 ;  /* 0x0000002024007986 */ /* 0x0043e6000c101d04 */
.L_x_4218:
[----:B------:R-:W-:Y:S05]  /*50b0*/  BSYNC B1 ;  /* 0x0000000000017941 */ /* 0x000fea0003800000 */
.L_x_4217:
        /* <DEDUP_REMOVED lines=49> */
.L_x_4224:
[----:B------:R-:W-:Y:S05]  /*53d0*/  BSYNC B2 ;  /* 0x0000000000027941 */ /* 0x000fea0003800000 */
.L_x_4223:
[----:B------:R-:W-:Y:S02]  /*53e0*/  ULDC.64 UR4, c[0x0][0x208] ;  /* 0x0000820000047ab9 */ /* 0x000fe40000000a00 */
[----:B--2---:R1:W-:Y:S03]  /*53f0*/  STG.E.128 desc[UR4][R36.64+0x40], R32 ;  /* 0x0000402024007986 */ /* 0x0043e6000c101d04 */
.L_x_4222:
[----:B------:R-:W-:Y:S05]  /*5400*/  BSYNC B1 ;  /* 0x0000000000017941 */ /* 0x000fea0003800000 */
.L_x_4221:
        /* <DEDUP_REMOVED lines=29> */
[----:B------:R-:W-:Y:S02]  /*55e0*/  HADD2.F32 R39, -RZ, R130.H1_H1 ;  /* 0x30000082ff277230 */ /* 0x000fe40000004100 */
[----:B------:R-:W-:Y:S01]  /*55f0*/  FFMA.FTZ R60, R35, R54, -R60 ;  /* 0x00000036233c7223 */ /* 0x000fe2000001083c */
[----:B------:R-:W-:Y:S02]  /*5600*/  HADD2.F32 R32, -RZ, R32.H0_H0 ;  /* 0x20000020ff207230 */ /* 0x000fe40000004100 */
[----:B------:R-:W-:Y:S02]  /*5610*/  HADD2.F32 R53, -RZ, R130.H0_H0 ;  /* 0x20000082ff357230 */ /* 0x000fe40000004100 */
[----:B------:R-:W-:Y:S01]  /*5620*/  FMUL.FTZ R55, R33, R39 ;  /* 0x0000002721377220 */ /* 0x000fe20000410000 */
[----:B------:R-:W-:-:S02]  /*5630*/  HADD2.F32 R34, -RZ, R38.H1_H1 ;  /* 0x30000026ff227230 */ /* 0x000fc40000004100 */
[----:B------:R-:W-:Y:S01]  /*5640*/  FMUL.FTZ R52, R32, R39 ;  /* 0x0000002720347220 */ /* 0x000fe20000410000 */
[----:B------:R-:W-:Y:S02]  /*5650*/  HADD2.F32 R38, -RZ, R38.H0_H0 ;  /* 0x20000026ff267230 */ /* 0x000fe40000004100 */
        /* <DEDUP_REMOVED lines=12> */
.L_x_4228:
[----:B------:R-:W-:Y:S05]  /*5720*/  BSYNC B2 ;  /* 0x0000000000027941 */ /* 0x000fea0003800000 */
.L_x_4227:
[----:B------:R-:W-:Y:S02]  /*5730*/  ULDC.64 UR4, c[0x0][0x208] ;  /* 0x0000820000047ab9 */ /* 0x000fe40000000a00 */
[----:B--2---:R1:W-:Y:S03]  /*5740*/  STG.E.128 desc[UR4][R36.64+0x80], R32 ;  /* 0x0000802024007986 */ /* 0x0043e6000c101d04 */
.L_x_4226:
[----:B------:R-:W-:Y:S05]  /*5750*/  BSYNC B1 ;  /* 0x0000000000017941 */ /* 0x000fea0003800000 */
.L_x_4225:
        /* <DEDUP_REMOVED lines=49> */
.L_x_4232:
[----:B------:R-:W-:Y:S05]  /*5a70*/  BSYNC B2 ;  /* 0x0000000000027941 */ /* 0x000fea0003800000 */
.L_x_4231:
[----:B------:R-:W-:Y:S02]  /*5a80*/  ULDC.64 UR4, c[0x0][0x208] ;  /* 0x0000820000047ab9 */ /* 0x000fe40000000a00 */
[----:B--2---:R1:W-:Y:S03]  /*5a90*/  STG.E.128 desc[UR4][R36.64+0xc0], R32 ;  /* 0x0000c02024007986 */ /* 0x0043e6000c101d04 */
.L_x_4230:
[----:B------:R-:W-:Y:S05]  /*5aa0*/  BSYNC B1 ;  /* 0x0000000000017941 */ /* 0x000fea0003800000 */
.L_x_4229:
        /* <DEDUP_REMOVED lines=49> */
.L_x_4236:
[----:B------:R-:W-:Y:S05]  /*5dc0*/  BSYNC B2 ;  /* 0x0000000000027941 */ /* 0x000fea0003800000 */
.L_x_4235:
[----:B------:R-:W-:Y:S02]  /*5dd0*/  ULDC.64 UR4, c[0x0][0x208] ;  /* 0x0000820000047ab9 */ /* 0x000fe40000000a00 */
[----:B--2---:R1:W-:Y:S03]  /*5de0*/  STG.E.128 desc[UR4][R36.64+0x100], R32 ;  /* 0x0001002024007986 */ /* 0x0043e6000c101d04 */
.L_x_4234:
[----:B------:R-:W-:Y:S05]  /*5df0*/  BSYNC B1 ;  /* 0x0000000000017941 */ /* 0x000fea0003800000 */
.L_x_4233:
        /* <DEDUP_REMOVED lines=48> */
.L_x_4238:
[----:B------:R-:W-:Y:S05]  /*6100*/  BSYNC B1 ;  /* 0x0000000000017941 */ /* 0x000fea0003800000 */
.L_x_4237:
[----:B------:R-:W-:Y:S02]  /*6110*/  ULDC.64 UR4, c[0x0][0x208] ;  /* 0x0000820000047ab9 */ /* 0x000fe40000000a00 */
[----:B--2---:R1:W-:Y:S01]  /*6120*/  STG.E.128 desc[UR4][R36.64+0x140], R32 ;  /* 0x0001402024007986 */ /* 0x0043e2000c101d04 */
[----:B------:R-:W-:Y:S05]  /*6130*/  BRA `(.L_x_4216) ;  /* 0x0000003c00a07947 */ /* 0x000fea0003800000 */
.L_x_4184:
        /* <DEDUP_REMOVED lines=20> */
[----:B------:R-:W-:Y:S02]  /*6280*/  IADD3.X R33, R89, R12, RZ, P2, !PT ;  /* 0x0000000c59217210 */ /* 0x000fe400017fe4ff */
[----:B------:R-:W-:Y:S02]  /*6290*/  CS2R R54, SRZ ;  /* 0x0000000000367805 */ /* 0x000fe4000001ff00 */
[----:B------:R-:W-:-:S02]  /*62a0*/  LEA R56, P2, R32, UR4, 0x1 ;  /* 0x0000000420387c11 */ /* 0x000fc4000f8408ff */
[----:B------:R-:W-:Y:S01]  /*62b0*/  CS2R R52, SRZ ;  /* 0x0000000000347805 */ /* 0x000fe2000001ff00 */
[----:B------:R-:W-:Y:S01]  /*62c0*/  ULDC.64 UR6, c[0x0][0x208] ;  /* 0x0000820000067ab9 */ /* 0x000fe20000000a00 */
        /* <DEDUP_REMOVED lines=23> */
.L_x_4240:
[----:B------:R-:W-:Y:S05]  /*6440*/  BSYNC B1 ;  /* 0x0000000000017941 */ /* 0x000fea0003800000 */
.L_x_4239:
        /* <DEDUP_REMOVED lines=23> */
[----:B------:R-:W-:Y:S01]  /*65c0*/  CS2R R76, SRZ ;  /* 0x00000000004c7805 */ /* 0x000fe2000001ff00 */
[----:B------:R-:W-:Y:S01]  /*65d0*/  ULDC.64 UR6, c[0x0][0x208] ;  /* 0x0000820000067ab9 */ /* 0x000fe20000000a00 */
        /* <DEDUP_REMOVED lines=23> */
.L_x_4242:
[----:B------:R-:W-:Y:S05]  /*6750*/  BSYNC B1 ;  /* 0x0000000000017941 */ /* 0x000fea0003800000 */
.L_x_4241:
[----:B0-----:R-:W-:Y:S01]  /*6760*/  IMAD.MOV.U32 R81, RZ, RZ, R33 ;  /* 0x000000ffff517224 */ /* 0x001fe200078e0021 */
[----:B------:R-:W-:Y:S01]  /*6770*/  MOV R80, R32 ;  /* 0x0000002000507202 */ /* 0x000fe20000000f00 */
[----:B------:R-:W-:Y:S01]  /*6780*/  IMAD.MOV.U32 R83, RZ, RZ, R37 ;  /* 0x000000ffff537224 */ /* 0x000fe200078e0025 */
[----:B------:R-:W-:Y:S01]  /*6790*/  MOV R82, R36 ;  /* 0x0000002400527202 */ /* 0x000fe20000000f00 */
[----:B------:R-:W-:Y:S01]  /*67a0*/  ULOP3.LUT UR4, UR60, 0x1, URZ, 0xfc, !UPT ;  /* 0x000000013c047892 */ /* 0x000fe2000f8efc3f */
        /* <DEDUP_REMOVED lines=17> */
[----:B------:R-:W-:Y:S01]  /*68c0*/  PLOP3.LUT P2, PT, PT, PT, UP0, 0x80, 0x0 ;  /* 0x000000000000781c */ /* 0x000fe20003f4f008 */
[----:B------:R-:W-:Y:S01]  /*68d0*/  IMAD.MOV.U32 R83, RZ, RZ, R45 ;  /* 0x000000ffff537224 */ /* 0x000fe200078e002d */
[----:B------:R-:W-:Y:S02]  /*68e0*/  PRMT R176, R84, 0x5410, R86 ;  /* 0x0000541054b07816 */ /* 0x000fe40000000056 */
        /* <DEDUP_REMOVED lines=13> */
[----:B------:R-:W-:Y:S02]  /*69c0*/  MOV R82, R52 ;  /* 0x0000003400527202 */ /* 0x000fe40000000f00 */
[----:B------:R-:W-:Y:S01]  /*69d0*/  PRMT R184, R184, 0x5410, R80 ;  /* 0x00005410b8b87816 */ /* 0x000fe20000000050 */
[----:B-----5:R-:W-:Y:S01]  /*69e0*/  IMAD.MOV.U32 R80, RZ, RZ, R58 ;  /* 0x000000ffff507224 */ /* 0x020fe200078e003a */
[----:B------:R-:W-:Y:S01]  /*69f0*/  PRMT R172, R81, 0x7610, R172 ;  /* 0x0000761051ac7816 */ /* 0x000fe200000000ac */
[----:B------:R-:W-:Y:S01]  /*6a00*/  IMAD.MOV.U32 R81, RZ, RZ, R59 ;  /* 0x000000ffff517224 */ /* 0x000fe200078e003b */
[----:B------:R-:W-:Y:S01]  /*6a10*/  PRMT R167, R167, 0x5410, R83 ;  /* 0x00005410a7a77816 */ /* 0x000fe20000000053 */
[----:B------:R-:W-:Y:S01]  /*6a20*/  IMAD.MOV.U32 R83, RZ, RZ, R57 ;  /* 0x000000ffff537224 */ /* 0x000fe200078e0039 */
[----:B------:R-:W-:Y:S02]  /*6a30*/  PRMT R185, R82, 0x7610, R185 ;  /* 0x0000761052b97816 */ /* 0x000fe400000000b9 */
        /* <DEDUP_REMOVED lines=35> */
.L_x_4243:
[----:B------:R-:W-:Y:S01]  /*6c70*/  IMAD R89, R22, 0x8, R17 ;  /* 0x0000000816597824 */ /* 0x000fe200078e0211 */
[----:B------:R-:W-:Y:S01]  /*6c80*/  SHF.L.U32 R90, R204, 0x1f, RZ ;  /* 0x0000001fcc5a7819 */ /* 0x000fe200000006ff */
[----:B------:R-:W0:Y:S01]  /*6c90*/  LDC R147, c[0x0][0x2e4] ;  /* 0x0000b900ff937b82 */ /* 0x000e220000000800 */
[----:B------:R-:W-:Y:S02]  /*6ca0*/  BSSY B1, `(.L_x_4244) ;  /* 0x0000004000017945 */ /* 0x000fe40003800000 */
[----:B------:R-:W1:Y:S05]  /*6cb0*/  SYNCS.PHASECHK.TRANS64.TRYWAIT P5, [R89+URZ+0x30890], R90 ;  /* 0x0308905a590075a7 */ /* 0x000e6a00080a017f */
[----:B------:R-:W2:Y:S01]  /*6cc0*/  LDC.64 R126, c[0x0][0x2f0] ;  /* 0x0000bc00ff7e7b82 */ /* 0x000ea20000000a00 */
[----:B-1----:R-:W-:Y:S05]  /*6cd0*/  @!P5 BRA `(.L_x_4245) ;  /* 0x0000022400a0d947 */ /* 0x002fea0003800000 */
.L_x_4589:
[----:B------:R-:W-:Y:S05]  /*6ce0*/  BSYNC B1 ;  /* 0x0000000000017941 */ /* 0x000fea0003800000 */
.L_x_4244:
        /* <DEDUP_REMOVED lines=35> */
[----:B--2---:R-:W-:Y:S01]  /*6f20*/  HADD2.F32 R168, -RZ, R85.H0_H0 ;  /* 0x20000055ffa87230 */ /* 0x004fe20000004100 */
[----:B------:R-:W-:Y:S01]  /*6f30*/  SHF.R.U32.HI R166, RZ, 0x10, R41 ;  /* 0x00000010ffa67819 */ /* 0x000fe20000011629 */
[----:B0-----:R-:W-:Y:S01]  /*6f40*/  HADD2.F32 R170, -RZ, R81.H0_H0 ;  /* 0x20000051ffaa7230 */ /* 0x001fe20000004100 */
[--C-:B------:R-:W-:Y:S01]  /*6f50*/  SHF.R.U64 R41, R52, 0x10, R53.reuse ;  /* 0x0000001034297819 */ /* 0x100fe20000001235 */
[----:B------:R-:W-:Y:S01]  /*6f60*/  HADD2.F32 R169, -RZ, R85.H1_H1 ;  /* 0x30000055ffa97230 */ /* 0x000fe20000004100 */
[----:B------:R-:W-:Y:S01]  /*6f70*/  SHF.R.U32.HI R52, RZ, 0x10, R53 ;  /* 0x00000010ff347819 */ /* 0x000fe20000011635 */
[----:B------:R-:W-:Y:S01]  /*6f80*/  HADD2.F32 R81, -RZ, R81.H1_H1 ;  /* 0x30000051ff517230 */ /* 0x000fe20000004100 */
[--C-:B------:R-:W-:Y:S01]  /*6f90*/  SHF.R.U64 R53, R54, 0x10, R55.reuse ;  /* 0x0000001036357819 */ /* 0x100fe20000001237 */
[----:B------:R-:W-:Y:S01]  /*6fa0*/  HADD2.F32 R166, -RZ, R166.H0_H0 ;  /* 0x200000a6ffa67230 */ /* 0x000fe20000004100 */
[----:B------:R-:W-:Y:S01]  /*6fb0*/  SHF.R.U32.HI R54, RZ, 0x10, R55 ;  /* 0x00000010ff367819 */ /* 0x000fe20000011637 */
[--C-:B------:R-:W-:Y:S01]  /*6fc0*/  HADD2.F32 R55, -RZ, R167.reuse.H1_H1 ;  /* 0x300000a7ff377230 */ /* 0x100fe20000004100 */
[--C-:B------:R-:W-:Y:S01]  /*6fd0*/  SHF.R.U64 R42, R42, 0x10, R43.reuse ;  /* 0x000000102a2a7819 */ /* 0x100fe2000000122b */
[----:B------:R-:W-:Y:S01]  /*6fe0*/  HADD2.F32 R167, -RZ, R167.H0_H0 ;  /* 0x200000a7ffa77230 */ /* 0x000fe20000004100 */
[----:B------:R-:W-:Y:S01]  /*6ff0*/  SHF.R.U32.HI R43, RZ, 0x10, R43 ;  /* 0x00000010ff2b7819 */ /* 0x000fe2000001162b */
[----:B------:R-:W-:-:S02]  /*7000*/  HADD2.F32 R52, -RZ, R52.H0_H0 ;  /* 0x20000034ff347230 */ /* 0x000fc40000004100 */
[-C--:B------:R-:W-:Y:S01]  /*7010*/  FMUL.FTZ R85, R168, R55.reuse ;  /* 0x00000037a8557220 */ /* 0x080fe20000410000 */
[C---:B------:R-:W-:Y:S01]  /*7020*/  FMUL.FTZ R55, R170.reuse, R55 ;  /* 0x00000037aa377220 */ /* 0x040fe20000410000 */
[----:B------:R-:W-:Y:S02]  /*7030*/  HADD2.F32 R41, -RZ, R41.H0_H0 ;  /* 0x20000029ff297230 */ /* 0x000fe40000004100 */
[-C--:B------:R-:W-:Y:S01]  /*7040*/  FFMA.FTZ R85, R170, R167.reuse, -R85 ;  /* 0x000000a7aa557223 */ /* 0x080fe20000010855 */
[-C--:B------:R-:W-:Y:S01]  /*7050*/  FMUL.FTZ R170, R169, R52.reuse ;  /* 0x00000034a9aa7220 */ /* 0x080fe20000410000 */
[C---:B------:R-:W-:Y:S01]  /*7060*/  FMUL.FTZ R52, R81.reuse, R52 ;  /* 0x0000003451347220 */ /* 0x040fe20000410000 */
[----:B------:R-:W-:Y:S01]  /*7070*/  FFMA.FTZ R55, R168, R167, R55 ;  /* 0x000000a7a8377223 */ /* 0x000fe20000010037 */
[--C-:B------:R-:W-:Y:S02]  /*7080*/  HADD2.F32 R167, -RZ, R87.reuse.H0_H0 ;  /* 0x20000057ffa77230 */ /* 0x100fe40000004100 */
[----:B------:R-:W-:Y:S01]  /*7090*/  FFMA.FTZ R170, R81, R166, -R170 ;  /* 0x000000a651aa7223 */ /* 0x000fe200000108aa */
[----:B------:R-:W-:-:S02]  /*70a0*/  HADD2.F32 R168, -RZ, R87.H1_H1 ;  /* 0x30000057ffa87230 */ /* 0x000fc40000004100 */
[----:B------:R-:W-:Y:S01]  /*70b0*/  FFMA.FTZ R52, R169, R166, R52 ;  /* 0x000000a6a9347223 */ /* 0x000fe20000010034 */
[----:B------:R-:W-:Y:S02]  /*70c0*/  HADD2.F32 R81, -RZ, R172.H0_H0 ;  /* 0x200000acff517230 */ /* 0x000fe40000004100 */
[--C-:B------:R-:W-:Y:S01]  /*70d0*/  HADD2.F32 R87, -RZ, R83.reuse.H0_H0 ;  /* 0x20000053ff577230 */ /* 0x100fe20000004100 */
        /* <DEDUP_REMOVED lines=16> */
[----:B------:R-:W-:Y:S01]  /*71e0*/  HADD2.F32 R84, -RZ, R84.H1_H1 ;  /* 0x30000054ff547230 */ /* 0x000fe20000004100 */
[----:B------:R-:W-:Y:S01]  /*71f0*/  F2FP.F16.F32.PACK_AB R52, R52, R55 ;  /* 0x000000373434723e */ /* 0x000fe200000000ff */
[----:B------:R-:W-:Y:S02]  /*7200*/  HADD2.F32 R80, -RZ, R80.H1_H1 ;  /* 0x30000050ff507230 */ /* 0x000fe40000004100 */
[-C--:B------:R-:W-:Y:S01]  /*7210*/  FMUL.FTZ R166, R83, R43.reuse ;  /* 0x0000002b53a67220 */ /* 0x080fe20000410000 */
[----:B------:R-:W-:Y:S02]  /*7220*/  HADD2.F32 R167, -RZ, R40.H0_H0 ;  /* 0x20000028ffa77230 */ /* 0x000fe40000004100 */
[----:B------:R-:W-:Y:S01]  /*7230*/  FMUL.FTZ R40, R87, R43 ;  /* 0x0000002b57287220 */ /* 0x000fe20000410000 */
[----:B------:R-:W-:Y:S02]  /*7240*/  HADD2.F32 R54, -RZ, R183.H0_H0 ;  /* 0x200000b7ff367230 */ /* 0x000fe40000004100 */
[-C--:B------:R-:W-:Y:S01]  /*7250*/  FMUL.FTZ R43, R84, R41.reuse ;  /* 0x00000029542b7220 */ /* 0x080fe20000410000 */
[C---:B------:R-:W-:Y:S01]  /*7260*/  FMUL.FTZ R41, R80.reuse, R41 ;  /* 0x0000002950297220 */ /* 0x040fe20000410000 */
[----:B------:R-:W-:Y:S01]  /*7270*/  HADD2.F32 R53, -RZ, R53.H0_H0 ;  /* 0x20000035ff357230 */ /* 0x000fe20000004100 */
[----:B------:R-:W-:Y:S01]  /*7280*/  F2FP.F16.F32.PACK_AB R169, R169, R174 ;  /* 0x000000aea9a9723e */ /* 0x000fe200000000ff */
[-C--:B------:R-:W-:Y:S01]  /*7290*/  FFMA.FTZ R43, R80, R167.reuse, -R43 ;  /* 0x000000a7502b7223 */ /* 0x080fe2000001082b */
[----:B------:R-:W-:Y:S01]  /*72a0*/  FFMA.FTZ R40, R83, R54, -R40 ;  /* 0x0000003653287223 */ /* 0x000fe20000010828 */
[----:B------:R-:W-:Y:S01]  /*72b0*/  FFMA.FTZ R167, R84, R167, R41 ;  /* 0x000000a754a77223 */ /* 0x000fe20000010029 */
[----:B------:R-:W-:-:S02]  /*72c0*/  HADD2.F32 R41, -RZ, R184.H1_H1 ;  /* 0x300000b8ff297230 */ /* 0x000fc40000004100 */
[----:B------:R-:W-:Y:S01]  /*72d0*/  FFMA.FTZ R166, R87, R54, R166 ;  /* 0x0000003657a67223 */ /* 0x000fe200000100a6 */
[----:B------:R-:W-:Y:S02]  /*72e0*/  HADD2.F32 R83, -RZ, R86.H0_H0 ;  /* 0x20000056ff537230 */ /* 0x000fe40000004100 */
[----:B------:R-:W-:Y:S02]  /*72f0*/  HADD2.F32 R80, -RZ, R82.H0_H0 ;  /* 0x20000052ff507230 */ /* 0x000fe40000004100 */
[----:B------:R-:W-:Y:S02]  /*7300*/  HADD2.F32 R86, -RZ, R86.H1_H1 ;  /* 0x30000056ff567230 */ /* 0x000fe40000004100 */
[----:B------:R-:W-:Y:S01]  /*7310*/  FMUL.FTZ R87, R83, R41 ;  /* 0x0000002953577220 */ /* 0x000fe20000410000 */
[----:B------:R-:W-:Y:S01]  /*7320*/  HADD2.F32 R82, -RZ, R82.H1_H1 ;  /* 0x30000052ff527230 */ /* 0x000fe20000004100 */
[----:B------:R-:W-:Y:S01]  /*7330*/  F2FP.F16.F32.PACK_AB R84, R167, R166 ;  /* 0x000000a6a754723e */ /* 0x000fe200000000ff */
[----:B------:R-:W-:-:S02]  /*7340*/  HADD2.F32 R54, -RZ, R171.H0_H0 ;  /* 0x200000abff367230 */ /* 0x000fc40000004100 */
[----:B------:R-:W-:Y:S02]  /*7350*/  HADD2.F32 R171, -RZ, R42.H0_H0 ;  /* 0x2000002affab7230 */ /* 0x000fe40000004100 */
[----:B------:R-:W-:Y:S01]  /*7360*/  FMUL.FTZ R42, R80, R41 ;  /* 0x00000029502a7220 */ /* 0x000fe20000410000 */
[-C--:B------:R-:W-:Y:S01]  /*7370*/  FMUL.FTZ R41, R86, R53.reuse ;  /* 0x0000003556297220 */ /* 0x080fe20000410000 */
[----:B------:R-:W-:Y:S01]  /*7380*/  FMUL.FTZ R53, R82, R53 ;  /* 0x0000003552357220 */ /* 0x000fe20000410000 */
[-C--:B------:R-:W-:Y:S01]  /*7390*/  FFMA.FTZ R87, R80, R54.reuse, -R87 ;  /* 0x0000003650577223 */ /* 0x080fe20000010857 */
[----:B------:R-:W-:Y:S01]  /*73a0*/  FFMA.FTZ R42, R83, R54, R42 ;  /* 0x00000036532a7223 */ /* 0x000fe2000001002a */
[-C--:B------:R-:W-:Y:S01]  /*73b0*/  FFMA.FTZ R82, R82, R171.reuse, -R41 ;  /* 0x000000ab52527223 */ /* 0x080fe20000010829 */
[----:B------:R-:W-:Y:S01]  /*73c0*/  FFMA.FTZ R53, R86, R171, R53 ;  /* 0x000000ab56357223 */ /* 0x000fe20000010035 */
[----:B------:R-:W-:Y:S01]  /*73d0*/  F2FP.F16.F32.PACK_AB R83, R81, R172 ;  /* 0x000000ac5153723e */ /* 0x000fe200000000ff */
[----:B------:R-:W-:Y:S01]  /*73e0*/  IMAD.MOV.U32 R81, RZ, RZ, R85 ;  /* 0x000000ffff517224 */ /* 0x000fe200078e0055 */
[----:B------:R-:W-:Y:S01]  /*73f0*/  F2FP.F16.F32.PACK_AB R80, R43, R40 ;  /* 0x000000282b50723e */ /* 0x000fe200000000ff */
[----:B------:R-:W-:Y:S01]  /*7400*/  IMAD.MOV.U32 R85, RZ, RZ, R52 ;  /* 0x000000ffff557224 */ /* 0x000fe200078e0034 */
[----:B------:R-:W-:-:S02]  /*7410*/  F2FP.F16.F32.PACK_AB R82, R82, R87 ;  /* 0x000000575252723e */ /* 0x000fc400000000ff */
[----:B------:R-:W-:Y:S02]  /*7420*/  F2FP.F16.F32.PACK_AB R86, R53, R42 ;  /* 0x0000002a3556723e */ /* 0x000fe400000000ff */
[----:B------:R-:W-:-:S07]  /*7430*/  MOV R87, R169 ;  /* 0x000000a900577202 */ /* 0x000fce0000000f00 */
.L_x_4251:
[----:B------:R-:W-:Y:S05]  /*7440*/  BSYNC B3 ;  /* 0x0000000000037941 */ /* 0x000fea0003800000 */
.L_x_4250:
[----:B------:R-:W-:Y:S01]  /*7450*/  ISETP.GE.AND P4, PT, R165, R147, PT ;  /* 0x00000093a500720c */ /* 0x000fe20003f86270 */
[----:B------:R-:W-:-:S12]  /*7460*/  ULDC.64 UR4, c[0x0][0x208] ;  /* 0x0000820000047ab9 */ /* 0x000fd80000000a00 */
        /* <DEDUP_REMOVED lines=9> */
.L_x_4249:
[----:B------:R-:W-:Y:S05]  /*7500*/  BSYNC B2 ;  /* 0x0000000000027941 */ /* 0x000fea0003800000 */
.L_x_4248:
[----:B------:R-:W-:Y:S01]  /*7510*/  ISETP.NE.AND P4, PT, R21, RZ, PT ;  /* 0x000000ff1500720c */ /* 0x000fe20003f85270 */
[----:B------:R-:W-:-:S12]  /*7520*/  BSSY B2, `(.L_x_4252) ;  /* 0x0000077000027945 */ /* 0x000fd80003800000 */
[----:B------:R-:W-:Y:S05]  /*7530*/  @!P4 BRA `(.L_x_4253) ;  /* 0x0000000400d4c947 */ /* 0x000fea0003800000 */
[----:B0-----:R-:W-:Y:S01]  /*7540*/  SEL R40, R124, R149, !P1 ;  /* 0x000000957c287207 */ /* 0x001fe20004800000 */
        /* <DEDUP_REMOVED lines=22> */
[--C-:B------:R-:W-:Y:S01]  /*76b0*/  SHF.R.U64 R36, R36, 0x10, R37.reuse ;  /* 0x0000001024247819 */ /* 0x100fe20000001225 */
[--C-:B--2---:R-:W-:Y:S01]  /*76c0*/  HADD2.F32 R86, -RZ, R53.reuse.H1_H1 ;  /* 0x30000035ff567230 */ /* 0x104fe20000004100 */
[----:B------:R-:W-:Y:S01]  /*76d0*/  SHF.R.U32.HI R83, RZ, 0x10, R37 ;  /* 0x00000010ff537819 */ /* 0x000fe20000011625 */
[----:B------:R-:W-:Y:S01]  /*76e0*/  HADD2.F32 R85, -RZ, R53.H0_H0 ;  /* 0x20000035ff557230 */ /* 0x000fe20000004100 */
[--C-:B------:R-:W-:Y:S01]  /*76f0*/  SHF.R.U64 R37, R48, 0x10, R49.reuse ;  /* 0x0000001030257819 */ /* 0x100fe20000001231 */
[----:B0-----:R-:W-:Y:S01]  /*7700*/  HADD2.F32 R53, -RZ, R41.H0_H0 ;  /* 0x20000029ff357230 */ /* 0x001fe20000004100 */
[----:B------:R-:W-:Y:S01]  /*7710*/  SHF.R.U32.HI R48, RZ, 0x10, R49 ;  /* 0x00000010ff307819 */ /* 0x000fe20000011631 */
[----:B------:R-:W-:Y:S01]  /*7720*/  HADD2.F32 R84, -RZ, R182.H1_H1 ;  /* 0x300000b6ff547230 */ /* 0x000fe20000004100 */
[--C-:B------:R-:W-:Y:S01]  /*7730*/  SHF.R.U64 R49, R50, 0x10, R51.reuse ;  /* 0x0000001032317819 */ /* 0x100fe20000001233 */
[----:B------:R-:W-:Y:S01]  /*7740*/  HADD2.F32 R83, -RZ, R83.H0_H0 ;  /* 0x20000053ff537230 */ /* 0x000fe20000004100 */
[----:B------:R-:W-:Y:S01]  /*7750*/  SHF.R.U32.HI R50, RZ, 0x10, R51 ;  /* 0x00000010ff327819 */ /* 0x000fe20000011633 */
[----:B------:R-:W-:Y:S01]  /*7760*/  HADD2.F32 R87, -RZ, R48.H0_H0 ;  /* 0x20000030ff577230 */ /* 0x000fe20000004100 */
[--C-:B------:R-:W-:Y:S01]  /*7770*/  SHF.R.U64 R38, R38, 0x10, R39.reuse ;  /* 0x0000001026267819 */ /* 0x100fe20000001227 */
[----:B------:R-:W-:Y:S01]  /*7780*/  HADD2.F32 R51, -RZ, R184.H0_H0 ;  /* 0x200000b8ff337230 */ /* 0x000fe20000004100 */
[----:B------:R-:W-:Y:S01]  /*7790*/  SHF.R.U32.HI R39, RZ, 0x10, R39 ;  /* 0x00000010ff277819 */ /* 0x000fe20000011627 */
[----:B------:R-:W-:-:S02]  /*77a0*/  HADD2.F32 R48, -RZ, R41.H1_H1 ;  /* 0x30000029ff307230 */ /* 0x000fc40000004100 */
[----:B------:R-:W-:Y:S01]  /*77b0*/  FMUL.FTZ R41, R86, R87 ;  /* 0x0000005756297220 */ /* 0x000fe20000410000 */
[----:B------:R-:W-:Y:S02]  /*77c0*/  HADD2.F32 R50, -RZ, R50.H0_H0 ;  /* 0x20000032ff327230 */ /* 0x000fe40000004100 */
[-C--:B------:R-:W-:Y:S01]  /*77d0*/  FMUL.FTZ R164, R85, R51.reuse ;  /* 0x0000003355a47220 */ /* 0x080fe20000410000 */
[C---:B------:R-:W-:Y:S01]  /*77e0*/  FMUL.FTZ R166, R53.reuse, R51 ;  /* 0x0000003335a67220 */ /* 0x040fe20000410000 */
[C---:B------:R-:W-:Y:S01]  /*77f0*/  FMUL.FTZ R87, R48.reuse, R87 ;  /* 0x0000005730577220 */ /* 0x040fe20000410000 */
[-C--:B------:R-:W-:Y:S01]  /*7800*/  FFMA.FTZ R41, R48, R83.reuse, -R41 ;  /* 0x0000005330297223 */ /* 0x080fe20000010829 */
[----:B------:R-:W-:Y:S01]  /*7810*/  FFMA.FTZ R164, R53, R84, -R164 ;  /* 0x0000005435a47223 */ /* 0x000fe200000108a4 */
[--C-:B------:R-:W-:Y:S02]  /*7820*/  HADD2.F32 R53, -RZ, R55.reuse.H0_H0 ;  /* 0x20000037ff357230 */ /* 0x100fe40000004100 */
[----:B------:R-:W-:Y:S01]  /*7830*/  FFMA.FTZ R87, R86, R83, R87 ;  /* 0x0000005356577223 */ /* 0x000fe20000010057 */
[----:B------:R-:W-:-:S02]  /*7840*/  HADD2.F32 R83, -RZ, R55.H1_H1 ;  /* 0x30000037ff537230 */ /* 0x000fc40000004100 */
[----:B------:R-:W-:Y:S01]  /*7850*/  FFMA.FTZ R166, R85, R84, R166 ;  /* 0x0000005455a67223 */ /* 0x000fe200000100a6 */
[----:B------:R-:W-:Y:S01]  /*7860*/  HADD2.F32 R48, -RZ, R183.H1_H1 ;  /* 0x300000b7ff307230 */ /* 0x000fe20000004100 */
[----:B------:R-:W-:Y:S01]  /*7870*/  F2FP.F16.F32.PACK_AB R41, R41, R164 ;  /* 0x000000a42929723e */ /* 0x000fe200000000ff */
[--C-:B------:R-:W-:Y:S02]  /*7880*/  HADD2.F32 R55, -RZ, R43.reuse.H0_H0 ;  /* 0x2000002bff377230 */ /* 0x100fe40000004100 */
[----:B------:R-:W-:Y:S02]  /*7890*/  HADD2.F32 R43, -RZ, R43.H1_H1 ;  /* 0x3000002bff2b7230 */ /* 0x000fe40000004100 */
[-C--:B------:R-:W-:Y:S01]  /*78a0*/  FMUL.FTZ R84, R53, R48.reuse ;  /* 0x0000003035547220 */ /* 0x080fe20000410000 */
[----:B------:R-:W-:Y:S02]  /*78b0*/  HADD2.F32 R51, -RZ, R182.H0_H0 ;  /* 0x200000b6ff337230 */ /* 0x000fe40000004100 */
[----:B------:R-:W-:Y:S01]  /*78c0*/  FMUL.FTZ R168, R55, R48 ;  /* 0x0000003037a87220 */ /* 0x000fe20000410000 */
[----:B------:R-:W-:-:S02]  /*78d0*/  HADD2.F32 R86, -RZ, R39.H0_H0 ;  /* 0x20000027ff567230 */ /* 0x000fc40000004100 */
[-C--:B------:R-:W-:Y:S01]  /*78e0*/  FMUL.FTZ R48, R83, R50.reuse ;  /* 0x0000003253307220 */ /* 0x080fe20000410000 */
[----:B------:R-:W-:Y:S01]  /*78f0*/  FMUL.FTZ R50, R43, R50 ;  /* 0x000000322b327220 */ /* 0x000fe20000410000 */
[-C--:B------:R-:W-:Y:S01]  /*7900*/  FFMA.FTZ R84, R55, R51.reuse, -R84 ;  /* 0x0000003337547223 */ /* 0x080fe20000010854 */
[----:B------:R-:W-:Y:S01]  /*7910*/  FFMA.FTZ R168, R53, R51, R168 ;  /* 0x0000003335a87223 */ /* 0x000fe200000100a8 */
[----:B------:R-:W-:Y:S02]  /*7920*/  HADD2.F32 R39, -RZ, R181.H1_H1 ;  /* 0x300000b5ff277230 */ /* 0x000fe40000004100 */
[-C--:B------:R-:W-:Y:S01]  /*7930*/  FFMA.FTZ R83, R83, R86.reuse, R50 ;  /* 0x0000005653537223 */ /* 0x080fe20000010032 */
[----:B------:R-:W-:Y:S02]  /*7940*/  HADD2.F32 R51, -RZ, R52.H0_H0 ;  /* 0x20000034ff337230 */ /* 0x000fe40000004100 */
[----:B------:R-:W-:Y:S01]  /*7950*/  FFMA.FTZ R43, R43, R86, -R48 ;  /* 0x000000562b2b7223 */ /* 0x000fe20000010830 */
[----:B------:R-:W-:Y:S01]  /*7960*/  HADD2.F32 R50, -RZ, R40.H0_H0 ;  /* 0x20000028ff327230 */ /* 0x000fe20000004100 */
[----:B------:R-:W-:Y:S01]  /*7970*/  F2FP.F16.F32.PACK_AB R87, R87, R166 ;  /* 0x000000a65757723e */ /* 0x000fe200000000ff */
[----:B------:R-:W-:-:S02]  /*7980*/  HADD2.F32 R37, -RZ, R37.H0_H0 ;  /* 0x20000025ff257230 */ /* 0x000fc40000004100 */
[-C--:B------:R-:W-:Y:S01]  /*7990*/  FMUL.FTZ R53, R51, R39.reuse ;  /* 0x0000002733357220 */ /* 0x080fe20000410000 */
[----:B------:R-:W-:Y:S01]  /*79a0*/  HADD2.F32 R52, -RZ, R52.H1_H1 ;  /* 0x30000034ff347230 */ /* 0x000fe20000004100 */
[----:B------:R-:W-:Y:S01]  /*79b0*/  F2FP.F16.F32.PACK_AB R83, R83, R168 ;  /* 0x000000a85353723e */ /* 0x000fe200000000ff */
[----:B------:R-:W-:Y:S01]  /*79c0*/  HADD2.F32 R40, -RZ, R40.H1_H1 ;  /* 0x30000028ff287230 */ /* 0x000fe20000004100 */
[----:B------:R-:W-:Y:S01]  /*79d0*/  F2FP.F16.F32.PACK_AB R43, R43, R84 ;  /* 0x000000542b2b723e */ /* 0x000fe200000000ff */
[----:B------:R-:W-:Y:S02]  /*79e0*/  HADD2.F32 R55, -RZ, R36.H0_H0 ;  /* 0x20000024ff377230 */ /* 0x000fe40000004100 */
[----:B------:R-:W-:Y:S01]  /*79f0*/  FMUL.FTZ R36, R50, R39 ;  /* 0x0000002732247220 */ /* 0x000fe20000410000 */
[----:B------:R-:W-:Y:S02]  /*7a00*/  HADD2.F32 R48, -RZ, R181.H0_H0 ;  /* 0x200000b5ff307230 */ /* 0x000fe40000004100 */
[-C--:B------:R-:W-:Y:S01]  /*7a10*/  FMUL.FTZ R39, R52, R37.reuse ;  /* 0x0000002534277220 */ /* 0x080fe20000410000 */
[----:B------:R-:W-:Y:S01]  /*7a20*/  FMUL.FTZ R37, R40, R37 ;  /* 0x0000002528257220 */ /* 0x000fe20000410000 */
[----:B------:R-:W-:-:S02]  /*7a30*/  HADD2.F32 R49, -RZ, R49.H0_H0 ;  /* 0x20000031ff317230 */ /* 0x000fc40000004100 */
        /* <DEDUP_REMOVED lines=10> */
[-C--:B------:R-:W-:Y:S01]  /*7ae0*/  FMUL.FTZ R51, R50, R37.reuse ;  /* 0x0000002532337220 */ /* 0x080fe20000410000 */
[----:B------:R-:W-:Y:S02]  /*7af0*/  HADD2.F32 R42, -RZ, R42.H1_H1 ;  /* 0x3000002aff2a7230 */ /* 0x000fe40000004100 */
[----:B------:R-:W-:Y:S01]  /*7b00*/  FMUL.FTZ R163, R48, R37 ;  /* 0x0000002530a37220 */ /* 0x000fe20000410000 */
[----:B------:R-:W-:Y:S02]  /*7b10*/  HADD2.F32 R39, -RZ, R180.H0_H0 ;  /* 0x200000b4ff277230 */ /* 0x000fe40000004100 */
[-C--:B------:R-:W-:Y:S01]  /*7b20*/  FMUL.FTZ R37, R54, R49.reuse ;  /* 0x0000003136257220 */ /* 0x080fe20000410000 */
[----:B------:R-:W-:Y:S02]  /*7b30*/  HADD2.F32 R85, -RZ, R38.H0_H0 ;  /* 0x20000026ff557230 */ /* 0x000fe40000004100 */
[----:B------:R-:W-:Y:S01]  /*7b40*/  FMUL.FTZ R49, R42, R49 ;  /* 0x000000312a317220 */ /* 0x000fe20000410000 */
[----:B------:R-:W-:-:S02]  /*7b50*/  IMAD.MOV.U32 R53, RZ, RZ, R87 ;  /* 0x000000ffff357224 */ /* 0x000fc400078e0057 */
[-C--:B------:R-:W-:Y:S01]  /*7b60*/  FFMA.FTZ R51, R48, R39.reuse, -R51 ;  /* 0x0000002730337223 */ /* 0x080fe20000010833 */
[----:B------:R-:W-:Y:S01]  /*7b70*/  FFMA.FTZ R163, R50, R39, R163 ;  /* 0x0000002732a37223 */ /* 0x000fe200000100a3 */
[-C--:B------:R-:W-:Y:S01]  /*7b80*/  FFMA.FTZ R42, R42, R85.reuse, -R37 ;  /* 0x000000552a2a7223 */ /* 0x080fe20000010825 */
[----:B------:R-:W-:Y:S01]  /*7b90*/  FFMA.FTZ R54, R54, R85, R49 ;  /* 0x0000005536367223 */ /* 0x000fe20000010031 */
[----:B------:R-:W-:-:S03]  /*7ba0*/  IMAD.MOV.U32 R55, RZ, RZ, R83 ;  /* 0x000000ffff377224 */ /* 0x000fc600078e0053 */
[----:B------:R-:W-:Y:S02]  /*7bb0*/  F2FP.F16.F32.PACK_AB R42, R42, R51 ;  /* 0x000000332a2a723e */ /* 0x000fe400000000ff */
[----:B------:R-:W-:-:S07]  /*7bc0*/  F2FP.F16.F32.PACK_AB R54, R54, R163 ;  /* 0x000000a33636723e */ /* 0x000fce00000000ff */
.L_x_4255:
[----:B------:R-:W-:Y:S05]  /*7bd0*/  BSYNC B3 ;  /* 0x0000000000037941 */ /* 0x000fea0003800000 */
.L_x_4254:
        /* <DEDUP_REMOVED lines=11> */
.L_x_4253:
[----:B------:R-:W-:Y:S05]  /*7c90*/  BSYNC B2 ;  /* 0x0000000000027941 */ /* 0x000fea0003800000 */
.L_x_4252:
[----:B------:R-:W-:-:S13]  /*7ca0*/  ISETP.NE.AND P4, PT, R25, RZ, PT ;  /* 0x000000ff1900720c */ /* 0x000fda0003f85270 */
[----:B------:R-:W-:Y:S05]  /*7cb0*/  @!P4 BRA `(.L_x_4247) ;  /* 0x0000000400e0c947 */ /* 0x000fea0003800000 */
[----:B------:R-:W-:Y:S01]  /*7cc0*/  LOP3.LUT P6, RZ, R16, 0x1, RZ, 0xc0, !PT ;  /* 0x0000000110ff7812 */ /* 0x000fe200078cc0ff */
[----:B------:R-:W-:Y:S01]  /*7cd0*/  BSSY B2, `(.L_x_4256) ;  /* 0x000006b000027945 */ /* 0x000fe20003800000 */
[----:B------:R-:W-:Y:S02]  /*7ce0*/  IADD3 R48, P4, P5, R108, R130, R15 ;  /* 0x000000826c307210 */ /* 0x000fe40007d9e00f */
[----:B---3--:R-:W-:Y:S02]  /*7cf0*/  SEL R36, R124, R149, !P6 ;  /* 0x000000957c247207 */ /* 0x008fe40007000000 */
[----:B------:R-:W-:Y:S02]  /*7d00*/  IADD3.X R49, R4, R155, R112, P4, P5 ;  /* 0x0000009b04317210 */ /* 0x000fe400027ea470 */
[----:B------:R-:W-:Y:S02]  /*7d10*/  SHF.R.S32.HI R37, RZ, 0x1f, R36 ;  /* 0x0000001fff257819 */ /* 0x000fe40000011424 */
[----:B------:R-:W-:-:S02]  /*7d20*/  ISETP.GE.AND P4, PT, R199, R119, PT ;  /* 0x00000077c700720c */ /* 0x000fc40003f86270 */
        /* <DEDUP_REMOVED lines=13> */
[----:B0-----:R-:W-:-:S04]  /*7e00*/  IMAD R40, R38, 0x2, R17 ;  /* 0x0000000226287824 */ /* 0x001fc800078e0211 */
[----:B------:R-:W0:Y:S04]  /*7e10*/  LDS.128 R36, [R36+0x1e400] ;  /* 0x01e4000024247984 */ /* 0x000e280000000c00 */
[----:B------:R-:W2:Y:S01]  /*7e20*/  LDS.128 R40, [R40+0x1e400] ;  /* 0x01e4000028287984 */ /* 0x000ea20000000c00 */
[----:B------:R-:W-:Y:S05]  /*7e30*/  @P4 BRA `(.L_x_4257) ;  /* 0x0000000400504947 */ /* 0x000fea0003800000 */
[----:B------:R-:W-:Y:S01]  /*7e40*/  SHF.R.U64 R32, R32, 0x10, R33 ;  /* 0x0000001020207819 */ /* 0x000fe20000001221 */
[----:B--2---:R-:W-:Y:S01]  /*7e50*/  IMAD.MOV.U32 R52, RZ, RZ, R41 ;  /* 0x000000ffff347224 */ /* 0x004fe200078e0029 */
[----:B------:R-:W-:Y:S01]  /*7e60*/  SHF.R.U32.HI R51, RZ, 0x10, R33 ;  /* 0x00000010ff337819 */ /* 0x000fe20000011621 */
[----:B0-----:R-:W-:Y:S01]  /*7e70*/  HADD2.F32 R80, -RZ, R37.H0_H0 ;  /* 0x20000025ff507230 */ /* 0x001fe20000004100 */
[--C-:B------:R-:W-:Y:S01]  /*7e80*/  SHF.R.U64 R33, R44, 0x10, R45.reuse ;  /* 0x000000102c217819 */ /* 0x100fe2000000122d */
[----:B------:R-:W-:Y:S01]  /*7e90*/  HADD2.F32 R41, -RZ, R177.H1_H1 ;  /* 0x300000b1ff297230 */ /* 0x000fe20000004100 */
[----:B------:R-:W-:Y:S01]  /*7ea0*/  SHF.R.U32.HI R44, RZ, 0x10, R45 ;  /* 0x00000010ff2c7819 */ /* 0x000fe2000001162d */
[--C-:B------:R-:W-:Y:S01]  /*7eb0*/  HADD2.F32 R54, -RZ, R52.reuse.H0_H0 ;  /* 0x20000034ff367230 */ /* 0x100fe20000004100 */
[--C-:B------:R-:W-:Y:S01]  /*7ec0*/  SHF.R.U64 R45, R46, 0x10, R47.reuse ;  /* 0x000000102e2d7819 */ /* 0x100fe2000000122f */
[----:B------:R-:W-:Y:S01]  /*7ed0*/  HADD2.F32 R52, -RZ, R52.H1_H1 ;  /* 0x30000034ff347230 */ /* 0x000fe20000004100 */
[----:B------:R-:W-:Y:S01]  /*7ee0*/  SHF.R.U32.HI R46, RZ, 0x10, R47 ;  /* 0x00000010ff2e7819 */ /* 0x000fe2000001162f */
[----:B------:R-:W-:Y:S01]  /*7ef0*/  HADD2.F32 R47, -RZ, R179.H1_H1 ;  /* 0x300000b3ff2f7230 */ /* 0x000fe20000004100 */
[--C-:B------:R-:W-:Y:S01]  /*7f00*/  SHF.R.U64 R34, R34, 0x10, R35.reuse ;  /* 0x0000001022227819 */ /* 0x100fe20000001223 */
[----:B------:R-:W-:Y:S01]  /*7f10*/  HADD2.F32 R53, -RZ, R44.H0_H0 ;  /* 0x2000002cff357230 */ /* 0x000fe20000004100 */
[----:B------:R-:W-:Y:S01]  /*7f20*/  SHF.R.U32.HI R35, RZ, 0x10, R35 ;  /* 0x00000010ff237819 */ /* 0x000fe20000011623 */
[----:B------:R-:W-:-:S02]  /*7f30*/  HADD2.F32 R44, -RZ, R37.H1_H1 ;  /* 0x30000025ff2c7230 */ /* 0x000fc40000004100 */
        /* <DEDUP_REMOVED lines=9> */
[----:B------:R-:W-:-:S02]  /*7fd0*/  HADD2.F32 R53, -RZ, R178.H1_H1 ;  /* 0x300000b2ff357230 */ /* 0x000fc40000004100 */
[----:B------:R-:W-:Y:S01]  /*7fe0*/  HADD2.F32 R80, -RZ, R43.H0_H0 ;  /* 0x2000002bff507230 */ /* 0x000fe20000004100 */
[----:B------:R-:W-:Y:S01]  /*7ff0*/  F2FP.F16.F32.PACK_AB R37, R44, R37 ;  /* 0x000000252c25723e */ /* 0x000fe200000000ff */
[----:B------:R-:W-:Y:S01]  /*8000*/  HADD2.F32 R54, -RZ, R39.H0_H0 ;  /* 0x20000027ff367230 */ /* 0x000fe20000004100 */
[----:B------:R-:W-:Y:S01]  /*8010*/  F2FP.F16.F32.PACK_AB R41, R52, R41 ;  /* 0x000000293429723e */ /* 0x000fe200000000ff */
[----:B------:R-:W-:Y:S02]  /*8020*/  HADD2.F32 R55, -RZ, R46.H0_H0 ;  /* 0x2000002eff377230 */ /* 0x000fe40000004100 */
[----:B------:R-:W-:Y:S02]  /*8030*/  HADD2.F32 R43, -RZ, R43.H1_H1 ;  /* 0x3000002bff2b7230 */ /* 0x000fe40000004100 */
[----:B------:R-:W-:Y:S02]  /*8040*/  HADD2.F32 R46, -RZ, R39.H1_H1 ;  /* 0x30000027ff2e7230 */ /* 0x000fe40000004100 */
[----:B------:R-:W-:Y:S01]  /*8050*/  FMUL.FTZ R39, R54, R53 ;  /* 0x0000003536277220 */ /* 0x000fe20000410000 */
[----:B------:R-:W-:-:S02]  /*8060*/  HADD2.F32 R47, -RZ, R176.H1_H1 ;  /* 0x300000b0ff2f7230 */ /* 0x000fc40000004100 */
[----:B------:R-:W-:Y:S02]  /*8070*/  HADD2.F32 R51, -RZ, R35.H0_H0 ;  /* 0x20000023ff337230 */ /* 0x000fe40000004100 */
[----:B------:R-:W-:Y:S01]  /*8080*/  FMUL.FTZ R35, R80, R53 ;  /* 0x0000003550237220 */ /* 0x000fe20000410000 */
[CC--:B------:R-:W-:Y:S01]  /*8090*/  FMUL.FTZ R53, R43.reuse, R55.reuse ;  /* 0x000000372b357220 */ /* 0x0c0fe20000410000 */
[----:B------:R-:W-:Y:S01]  /*80a0*/  FMUL.FTZ R82, R46, R55 ;  /* 0x000000372e527220 */ /* 0x000fe20000410000 */
[-C--:B------:R-:W-:Y:S01]  /*80b0*/  FFMA.FTZ R39, R80, R47.reuse, R39 ;  /* 0x0000002f50277223 */ /* 0x080fe20000010027 */
[----:B------:R-:W-:Y:S01]  /*80c0*/  FFMA.FTZ R35, R54, R47, -R35 ;  /* 0x0000002f36237223 */ /* 0x000fe20000010823 */
[-C--:B------:R-:W-:Y:S01]  /*80d0*/  FFMA.FTZ R46, R46, R51.reuse, -R53 ;  /* 0x000000332e2e7223 */ /* 0x080fe20000010835 */
[----:B------:R-:W-:Y:S01]  /*80e0*/  FFMA.FTZ R54, R43, R51, R82 ;  /* 0x000000332b367223 */ /* 0x000fe20000010052 */
[----:B------:R-:W-:Y:S02]  /*80f0*/  HADD2.F32 R82, -RZ, R179.H0_H0 ;  /* 0x200000b3ff527230 */ /* 0x000fe40000004100 */
[----:B------:R-:W-:Y:S01]  /*8100*/  HADD2.F32 R51, -RZ, R33.H0_H0 ;  /* 0x20000021ff337230 */ /* 0x000fe20000004100 */
[----:B------:R-:W-:Y:S01]  /*8110*/  F2FP.F16.F32.PACK_AB R35, R46, R35 ;  /* 0x000000232e23723e */ /* 0x000fe200000000ff */
[----:B------:R-:W-:Y:S01]  /*8120*/  HADD2.F32 R43, -RZ, R40.H0_H0 ;  /* 0x20000028ff2b7230 */ /* 0x000fe20000004100 */
[----:B------:R-:W-:Y:S01]  /*8130*/  F2FP.F16.F32.PACK_AB R54, R54, R39 ;  /* 0x000000273636723e */ /* 0x000fe200000000ff */
[----:B------:R-:W-:-:S02]  /*8140*/  HADD2.F32 R33, -RZ, R36.H0_H0 ;  /* 0x20000024ff217230 */ /* 0x000fc40000004100 */
[----:B------:R-:W-:Y:S02]  /*8150*/  HADD2.F32 R40, -RZ, R40.H1_H1 ;  /* 0x30000028ff287230 */ /* 0x000fe40000004100 */
[----:B------:R-:W-:Y:S02]  /*8160*/  HADD2.F32 R36, -RZ, R36.H1_H1 ;  /* 0x30000024ff247230 */ /* 0x000fe40000004100 */
[----:B------:R-:W-:Y:S02]  /*8170*/  HADD2.F32 R80, -RZ, R177.H0_H0 ;  /* 0x200000b1ff507230 */ /* 0x000fe40000004100 */
[-C--:B------:R-:W-:Y:S01]  /*8180*/  FMUL.FTZ R53, R40, R51.reuse ;  /* 0x0000003328357220 */ /* 0x080fe20000410000 */
[----:B------:R-:W-:Y:S02]  /*8190*/  HADD2.F32 R47, -RZ, R32.H0_H0 ;  /* 0x20000020ff2f7230 */ /* 0x000fe40000004100 */
[-C--:B------:R-:W-:Y:S01]  /*81a0*/  FMUL.FTZ R32, R43, R82.reuse ;  /* 0x000000522b207220 */ /* 0x080fe20000410000 */
[----:B------:R-:W-:Y:S01]  /*81b0*/  FMUL.FTZ R82, R33, R82 ;  /* 0x0000005221527220 */ /* 0x000fe20000410000 */
[----:B------:R-:W-:Y:S01]  /*81c0*/  FMUL.FTZ R51, R36, R51 ;  /* 0x0000003324337220 */ /* 0x000fe20000410000 */
[----:B------:R-:W-:-:S02]  /*81d0*/  HADD2.F32 R178, -RZ, R178.H0_H0 ;  /* 0x200000b2ffb27230 */ /* 0x000fc40000004100 */
[-C--:B------:R-:W-:Y:S01]  /*81e0*/  FFMA.FTZ R32, R33, R80.reuse, -R32 ;  /* 0x0000005021207223 */ /* 0x080fe20000010820 */
[----:B------:R-:W-:Y:S01]  /*81f0*/  FFMA.FTZ R33, R43, R80, R82 ;  /* 0x000000502b217223 */ /* 0x000fe20000010052 */
[-C--:B------:R-:W-:Y:S01]  /*8200*/  FFMA.FTZ R43, R36, R47.reuse, -R53 ;  /* 0x0000002f242b7223 */ /* 0x080fe20000010835 */
[----:B------:R-:W-:Y:S01]  /*8210*/  FFMA.FTZ R36, R40, R47, R51 ;  /* 0x0000002f28247223 */ /* 0x000fe20000010033 */
[----:B------:R-:W-:Y:S02]  /*8220*/  HADD2.F32 R51, -RZ, R45.H0_H0 ;  /* 0x2000002dff337230 */ /* 0x000fe40000004100 */
[----:B------:R-:W-:Y:S01]  /*8230*/  HADD2.F32 R45, -RZ, R42.H0_H0 ;  /* 0x2000002aff2d7230 */ /* 0x000fe20000004100 */
[----:B------:R-:W-:Y:S01]  /*8240*/  F2FP.F16.F32.PACK_AB R32, R43, R32 ;  /* 0x000000202b20723e */ /* 0x000fe200000000ff */
[----:B------:R-:W-:Y:S02]  /*8250*/  HADD2.F32 R40, -RZ, R38.H0_H0 ;  /* 0x20000026ff287230 */ /* 0x000fe40000004100 */
        /* <DEDUP_REMOVED lines=13> */
[----:B------:R-:W-:Y:S01]  /*8330*/  F2FP.F16.F32.PACK_AB R40, R36, R33 ;  /* 0x000000212428723e */ /* 0x000fe200000000ff */
[----:B------:R-:W-:Y:S01]  /*8340*/  IMAD.MOV.U32 R43, RZ, RZ, R54 ;  /* 0x000000ffff2b7224 */ /* 0x000fe200078e0036 */
[----:B------:R-:W-:Y:S02]  /*8350*/  MOV R36, R32 ;  /* 0x0000002000247202 */ /* 0x000fe40000000f00 */
[----:B------:R-:W-:Y:S02]  /*8360*/  F2FP.F16.F32.PACK_AB R38, R38, R53 ;  /* 0x000000352626723e */ /* 0x000fe400000000ff */
[----:B------:R-:W-:-:S07]  /*8370*/  F2FP.F16.F32.PACK_AB R42, R51, R178 ;  /* 0x000000b2332a723e */ /* 0x000fce00000000ff */
.L_x_4257:
[----:B------:R-:W-:Y:S05]  /*8380*/  BSYNC B2 ;  /* 0x0000000000027941 */ /* 0x000fea0003800000 */
.L_x_4256:
        /* <DEDUP_REMOVED lines=11> */
.L_x_4247:
[----:B------:R-:W-:Y:S05]  /*8440*/  BSYNC B1 ;  /* 0x0000000000017941 */ /* 0x000fea0003800000 */
.L_x_4246:
[-C--:B--2-4-:R-:W-:Y:S02]  /*8450*/  IMAD R32, R148, R126.reuse, RZ ;  /* 0x0000007e94207224 */ /* 0x094fe400078e02ff */
[----:B------:R-:W-:-:S04]  /*8460*/  IMAD.WIDE.U32 R128, R220, R126, R128 ;  /* 0x0000007edc807225 */ /* 0x000fc800078e0080 */
[----:B------:R-:W-:Y:S01]  /*8470*/  IMAD R45, R220, R127, R32 ;  /* 0x0000007fdc2d7224 */ /* 0x000fe200078e0220 */
[----:B------:R-:W-:Y:S06]  /*8480*/  @P3 BRA `(.L_x_4216) ;  /* 0x0000001800cc3947 */ /* 0x000fec0003800000 */
[----:B------:R-:W-:Y:S01]  /*8490*/  ISETP.NE.AND P3, PT, R20, RZ, PT ;  /* 0x000000ff1400720c */ /* 0x000fe20003f65270 */
[----:B------:R-:W-:Y:S01]  /*84a0*/  BSSY B1, `(.L_x_4258) ;  /* 0x000007a000017945 */ /* 0x000fe20003800000 */
[----:B------:R-:W-:-:S11]  /*84b0*/  IMAD.IADD R45, R129, 0x1, R45 ;  /* 0x00000001812d7824 */ /* 0x000fd600078e022d */
[----:B------:R-:W-:Y:S05]  /*84c0*/  @!P3 BRA `(.L_x_4259) ;  /* 0x0000000400dcb947 */ /* 0x000fea0003800000 */
[----:B------:R-:W-:Y:S01]  /*84d0*/  SEL R32, R124, R149, !P0 ;  /* 0x000000957c207207 */ /* 0x000fe20004000000 */
        /* <DEDUP_REMOVED lines=16> */
[----:B------:R-:W-:Y:S02]  /*85e0*/  LOP3.LUT R32, R205, 0x38, R37, 0xf8, !PT ;  /* 0x00000038cd207812 */ /* 0x000fe400078ef825 */
[----:B------:R-:W-:Y:S02]  /*85f0*/  LEA.HI R33, R33, R36, RZ, 0x3 ;  /* 0x0000002421217211 */ /* 0x000fe400078f18ff */
[----:B------:R-:W-:Y:S02]  /*8600*/  LOP3.LUT R32, R32, R233, RZ, 0x3c, !PT ;  /* 0x000000e920207212 */ /* 0x000fe400078e3cff */
[----:B------:R-:W-:-:S02]  /*8610*/  SHF.R.S32.HI R33, RZ, 0x3, R33 ;  /* 0x00000003ff217819 */ /* 0x000fc40000011421 */
[----:B------:R-:W-:-:S03]  /*8620*/  ISETP.GE.AND P4, PT, R192, R119, PT ;  /* 0x00000077c000720c */ /* 0x000fc60003f86270 */
[----:B------:R-:W-:-:S04]  /*8630*/  IMAD R33, R33, 0x1800, R210 ;  /* 0x0000180021217824 */ /* 0x000fc800078e02d2 */
[----:B------:R-:W-:Y:S02]  /*8640*/  IMAD.IADD R33, R33, 0x1, R32 ;  /* 0x0000000121217824 */ /* 0x000fe400078e0220 */
[C---:B------:R-:W-:Y:S02]  /*8650*/  IMAD R32, R22.reuse, 0x4800, R141 ;  /* 0x0000480016207824 */ /* 0x040fe400078e028d */
[----:B------:R-:W-:Y:S02]  /*8660*/  IMAD R34, R22, 0x4800, R33 ;  /* 0x0000480016227824 */ /* 0x000fe400078e0221 */
[--C-:B------:R-:W-:Y:S02]  /*8670*/  IMAD R32, R32, 0x2, R17.reuse ;  /* 0x0000000220207824 */ /* 0x100fe400078e0211 */
[----:B------:R-:W-:-:S04]  /*8680*/  IMAD R36, R34, 0x2, R17 ;  /* 0x0000000222247824 */ /* 0x000fc800078e0211 */
[----:B------:R-:W0:Y:S04]  /*8690*/  LDS.128 R32, [R32+0x1e400] ;  /* 0x01e4000020207984 */ /* 0x000e280000000c00 */
[----:B------:R-:W2:Y:S01]  /*86a0*/  LDS.128 R36, [R36+0x1e400] ;  /* 0x01e4000024247984 */ /* 0x000ea20000000c00 */
[----:B------:R-:W-:Y:S05]  /*86b0*/  @P4 BRA `(.L_x_4261) ;  /* 0x0000000400504947 */ /* 0x000fea0003800000 */
[----:B--2---:R-:W-:Y:S01]  /*86c0*/  MOV R49, R37 ;  /* 0x0000002500317202 */ /* 0x004fe20000000f00 */
[----:B------:R-:W-:Y:S01]  /*86d0*/  IMAD.MOV.U32 R51, RZ, RZ, R39 ;  /* 0x000000ffff337224 */ /* 0x000fe200078e0027 */
[----:B------:R-:W-:Y:S01]  /*86e0*/  SHF.R.U32.HI R55, RZ, 0x10, R77 ;  /* 0x00000010ff377819 */ /* 0x000fe2000001164d */
[----:B0-----:R-:W-:Y:S01]  /*86f0*/  IMAD.MOV.U32 R37, RZ, RZ, R35 ;  /* 0x000000ffff257224 */ /* 0x001fe200078e0023 */
[--C-:B------:R-:W-:Y:S01]  /*8700*/  SHF.R.U32.HI R53, RZ, 0x10, R65.reuse ;  /* 0x00000010ff357819 */ /* 0x100fe20000011641 */
[----:B------:R-:W-:Y:S01]  /*8710*/  HADD2.F32 R54, -RZ, R175.H1_H1 ;  /* 0x300000afff367230 */ /* 0x000fe20000004100 */
[----:B------:R-:W-:Y:S01]  /*8720*/  SHF.R.U64 R44, R64, 0x10, R65 ;  /* 0x00000010402c7819 */ /* 0x000fe20000001241 */
        /* <DEDUP_REMOVED lines=23> */
[--C-:B------:R-:W-:Y:S02]  /*88a0*/  HADD2.F32 R39, -RZ, R37.reuse.H0_H0 ;  /* 0x20000025ff277230 */ /* 0x100fe40000004100 */
[----:B------:R-:W-:Y:S01]  /*88b0*/  FMUL.FTZ R80, R49, R76 ;  /* 0x0000004c31507220 */ /* 0x000fe20000410000 */
[----:B------:R-:W-:Y:S01]  /*88c0*/  HADD2.F32 R78, -RZ, R78.H0_H0 ;  /* 0x2000004eff4e7230 */ /* 0x000fe20000004100 */
[----:B------:R-:W-:Y:S01]  /*88d0*/  F2FP.F16.F32.PACK_AB R33, R50, R33 ;  /* 0x000000213221723e */ /* 0x000fe200000000ff */
[----:B------:R-:W-:-:S02]  /*88e0*/  HADD2.F32 R54, -RZ, R37.H1_H1 ;  /* 0x30000025ff367230 */ /* 0x000fc40000004100 */
[----:B------:R-:W-:Y:S01]  /*88f0*/  FMUL.FTZ R76, R39, R76 ;  /* 0x0000004c274c7220 */ /* 0x000fe20000410000 */
[----:B------:R-:W-:Y:S02]  /*8900*/  HADD2.F32 R64, -RZ, R161.H1_H1 ;  /* 0x300000a1ff407230 */ /* 0x000fe40000004100 */
[-C--:B------:R-:W-:Y:S01]  /*8910*/  FMUL.FTZ R53, R51, R78.reuse ;  /* 0x0000004e33357220 */ /* 0x080fe20000410000 */
[----:B------:R-:W-:Y:S02]  /*8920*/  HADD2.F32 R66, -RZ, R66.H0_H0 ;  /* 0x20000042ff427230 */ /* 0x000fe40000004100 */
[C---:B------:R-:W-:Y:S01]  /*8930*/  FMUL.FTZ R78, R54.reuse, R78 ;  /* 0x0000004e364e7220 */ /* 0x040fe20000410000 */
[----:B------:R-:W-:Y:S02]  /*8940*/  HADD2.F32 R162, -RZ, R162.H0_H0 ;  /* 0x200000a2ffa27230 */ /* 0x000fe40000004100 */
[-C--:B------:R-:W-:Y:S01]  /*8950*/  FFMA.FTZ R37, R39, R64.reuse, -R80 ;  /* 0x0000004027257223 */ /* 0x080fe20000010850 */
[----:B------:R-:W-:Y:S01]  /*8960*/  FFMA.FTZ R39, R49, R64, R76 ;  /* 0x0000004031277223 */ /* 0x000fe2000001004c */
[----:B------:R-:W-:Y:S01]  /*8970*/  FFMA.FTZ R54, R54, R66, -R53 ;  /* 0x0000004236367223 */ /* 0x000fe20000010835 */
[----:B------:R-:W-:-:S02]  /*8980*/  HADD2.F32 R53, -RZ, R47.H0_H0 ;  /* 0x2000002fff357230 */ /* 0x000fc40000004100 */
[----:B------:R-:W-:Y:S01]  /*8990*/  FFMA.FTZ R64, R51, R66, R78 ;  /* 0x0000004233407223 */ /* 0x000fe2000001004e */
[----:B------:R-:W-:Y:S02]  /*89a0*/  HADD2.F32 R49, -RZ, R36.H0_H0 ;  /* 0x20000024ff317230 */ /* 0x000fe40000004100 */
[----:B------:R-:W-:Y:S01]  /*89b0*/  HADD2.F32 R47, -RZ, R32.H0_H0 ;  /* 0x20000020ff2f7230 */ /* 0x000fe20000004100 */
[----:B------:R-:W-:Y:S01]  /*89c0*/  F2FP.F16.F32.PACK_AB R54, R54, R37 ;  /* 0x000000253636723e */ /* 0x000fe200000000ff */
[----:B------:R-:W-:Y:S01]  /*89d0*/  HADD2.F32 R36, -RZ, R36.H1_H1 ;  /* 0x30000024ff247230 */ /* 0x000fe20000004100 */
[----:B------:R-:W-:Y:S01]  /*89e0*/  F2FP.F16.F32.PACK_AB R37, R52, R35 ;  /* 0x000000233425723e */ /* 0x000fe200000000ff */
[----:B------:R-:W-:Y:S01]  /*89f0*/  HADD2.F32 R66, -RZ, R175.H0_H0 ;  /* 0x200000afff427230 */ /* 0x000fe20000004100 */
[----:B------:R-:W-:Y:S01]  /*8a00*/  F2FP.F16.F32.PACK_AB R39, R64, R39 ;  /* 0x000000274027723e */ /* 0x000fe200000000ff */
[----:B------:R-:W-:Y:S02]  /*8a10*/  HADD2.F32 R32, -RZ, R32.H1_H1 ;  /* 0x30000020ff207230 */ /* 0x000fe40000004100 */
[----:B------:R-:W-:Y:S01]  /*8a20*/  FMUL.FTZ R55, R36, R53 ;  /* 0x0000003524377220 */ /* 0x000fe20000410000 */
[----:B------:R-:W-:-:S02]  /*8a30*/  HADD2.F32 R51, -RZ, R44.H0_H0 ;  /* 0x2000002cff337230 */ /* 0x000fc40000004100 */
[-C--:B------:R-:W-:Y:S01]  /*8a40*/  FMUL.FTZ R44, R49, R66.reuse ;  /* 0x00000042312c7220 */ /* 0x080fe20000410000 */
[----:B------:R-:W-:Y:S01]  /*8a50*/  FMUL.FTZ R66, R47, R66 ;  /* 0x000000422f427220 */ /* 0x000fe20000410000 */
[C---:B------:R-:W-:Y:S01]  /*8a60*/  FMUL.FTZ R53, R32.reuse, R53 ;  /* 0x0000003520357220 */ /* 0x040fe20000410000 */
[----:B------:R-:W-:Y:S02]  /*8a70*/  HADD2.F32 R173, -RZ, R173.H0_H0 ;  /* 0x200000adffad7230 */ /* 0x000fe40000004100 */
[-C--:B------:R-:W-:Y:S01]  /*8a80*/  FFMA.FTZ R55, R32, R51.reuse, -R55 ;  /* 0x0000003320377223 */ /* 0x080fe20000010837 */
[-C--:B------:R-:W-:Y:S01]  /*8a90*/  FFMA.FTZ R66, R49, R162.reuse, R66 ;  /* 0x000000a231427223 */ /* 0x080fe20000010042 */
[----:B------:R-:W-:Y:S01]  /*8aa0*/  FFMA.FTZ R53, R36, R51, R53 ;  /* 0x0000003324357223 */ /* 0x000fe20000010035 */
[----:B------:R-:W-:Y:S02]  /*8ab0*/  HADD2.F32 R36, -RZ, R38.H0_H0 ;  /* 0x20000026ff247230 */ /* 0x000fe40000004100 */
[----:B------:R-:W-:Y:S01]  /*8ac0*/  FFMA.FTZ R44, R47, R162, -R44 ;  /* 0x000000a22f2c7223 */ /* 0x000fe2000001082c */
[----:B------:R-:W-:-:S02]  /*8ad0*/  HADD2.F32 R49, -RZ, R48.H0_H0 ;  /* 0x20000030ff317230 */ /* 0x000fc40000004100 */
        /* <DEDUP_REMOVED lines=18> */
.L_x_4261:
[----:B------:R-:W-:Y:S05]  /*8c00*/  BSYNC B2 ;  /* 0x0000000000027941 */ /* 0x000fea0003800000 */
.L_x_4260:
[----:B------:R-:W-:Y:S02]  /*8c10*/  ULDC.64 UR4, c[0x0][0x208] ;  /* 0x0000820000047ab9 */ /* 0x000fe40000000a00 */
[----:B0-----:R4:W-:Y:S04]  /*8c20*/  STG.E.128 desc[UR4][R40.64], R32 ;  /* 0x0000002028007986 */ /* 0x0019e8000c101d04 */
[----:B--2---:R4:W-:Y:S02]  /*8c30*/  @!P3 STG.E.128 desc[UR4][R42.64], R36 ;  /* 0x000000242a00b986 */ /* 0x0049e4000c101d04 */
.L_x_4259:
[----:B------:R-:W-:Y:S05]  /*8c40*/  BSYNC B1 ;  /* 0x0000000000017941 */ /* 0x000fea0003800000 */
.L_x_4258:
        /* <DEDUP_REMOVED lines=34> */
[----:B0-----:R-:W-:Y:S01]  /*8e70*/  MOV R49, R32 ;  /* 0x0000002000317202 */ /* 0x001fe20000000f00 */
[----:B--2---:R-:W-:Y:S01]  /*8e80*/  IMAD.MOV.U32 R32, RZ, RZ, R37 ;  /* 0x000000ffff207224 */ /* 0x004fe200078e0025 */
[----:B------:R-:W-:Y:S01]  /*8e90*/  SHF.R.U32.HI R54, RZ, 0x10, R73 ;  /* 0x00000010ff367819 */ /* 0x000fe20000011649 */
[----:B------:R-:W-:Y:S01]  /*8ea0*/  IMAD.MOV.U32 R50, RZ, RZ, R36 ;  /* 0x000000ffff327224 */ /* 0x000fe200078e0024 */
[----:B------:R-:W-:Y:S01]  /*8eb0*/  MOV R51, R39 ;  /* 0x0000002700337202 */ /* 0x000fe20000000f00 */
[----:B------:R-:W-:Y:S01]  /*8ec0*/  HADD2.F32 R55, -RZ, R160.H1_H1 ;  /* 0x300000a0ff377230 */ /* 0x000fe20000004100 */
[--C-:B------:R-:W-:Y:S01]  /*8ed0*/  SHF.R.U32.HI R52, RZ, 0x10, R61.reuse ;  /* 0x00000010ff347819 */ /* 0x100fe2000001163d */
[--C-:B------:R-:W-:Y:S01]  /*8ee0*/  HADD2.F32 R36, -RZ, R32.reuse.H0_H0 ;  /* 0x20000020ff247230 */ /* 0x100fe20000004100 */
[----:B------:R-:W-:Y:S01]  /*8ef0*/  SHF.R.U64 R47, R60, 0x10, R61 ;  /* 0x000000103c2f7819 */ /* 0x000fe2000000123d */
[----:B------:R-:W-:Y:S01]  /*8f00*/  HADD2.F32 R39, -RZ, R32.H1_H1 ;  /* 0x30000020ff277230 */ /* 0x000fe20000004100 */
[----:B------:R-:W-:Y:S01]  /*8f10*/  SHF.R.U64 R46, R74, 0x10, R75 ;  /* 0x000000104a2e7819 */ /* 0x000fe2000000124b */
[----:B------:R-:W-:Y:S01]  /*8f20*/  IMAD.MOV.U32 R37, RZ, RZ, R35 ;  /* 0x000000ffff257224 */ /* 0x000fe200078e0023 */
[----:B------:R-:W-:Y:S01]  /*8f30*/  SHF.R.U32.HI R74, RZ, 0x10, R75 ;  /* 0x00000010ff4a7819 */ /* 0x000fe2000001164b */
[--C-:B------:R-:W-:Y:S01]  /*8f40*/  HADD2.F32 R32, -RZ, R33.reuse.H0_H0 ;  /* 0x20000021ff207230 */ /* 0x100fe20000004100 */
        /* <DEDUP_REMOVED lines=14> */
[----:B------:R-:W-:Y:S01]  /*9030*/  HADD2.F32 R55, -RZ, R159.H1_H1 ;  /* 0x3000009fff377230 */ /* 0x000fe20000004100 */
[----:B------:R-:W-:Y:S01]  /*9040*/  SHF.R.U64 R48, R72, 0x10, R73 ;  /* 0x0000001048307819 */ /* 0x000fe20000001249 */
[--C-:B------:R-:W-:Y:S01]  /*9050*/  HADD2.F32 R52, -RZ, R51.reuse.H0_H0 ;  /* 0x20000033ff347230 */ /* 0x100fe20000004100 */
[----:B------:R-:W-:Y:S01]  /*9060*/  F2FP.F16.F32.PACK_AB R35, R35, R32 ;  /* 0x000000202323723e */ /* 0x000fe200000000ff */
[----:B------:R-:W-:-:S02]  /*9070*/  HADD2.F32 R51, -RZ, R51.H1_H1 ;  /* 0x30000033ff337230 */ /* 0x000fc40000004100 */
[----:B------:R-:W-:Y:S02]  /*9080*/  HADD2.F32 R60, -RZ, R74.H0_H0 ;  /* 0x2000004aff3c7230 */ /* 0x000fe40000004100 */
[----:B------:R-:W-:Y:S02]  /*9090*/  HADD2.F32 R53, -RZ, R157.H1_H1 ;  /* 0x3000009dff357230 */ /* 0x000fe40000004100 */
[--C-:B------:R-:W-:Y:S02]  /*90a0*/  HADD2.F32 R39, -RZ, R37.reuse.H0_H0 ;  /* 0x20000025ff277230 */ /* 0x100fe40000004100 */
[----:B------:R-:W-:Y:S01]  /*90b0*/  FMUL.FTZ R64, R51, R60 ;  /* 0x0000003c33407220 */ /* 0x000fe20000410000 */
[----:B------:R-:W-:Y:S02]  /*90c0*/  HADD2.F32 R54, -RZ, R62.H0_H0 ;  /* 0x2000003eff367230 */ /* 0x000fe40000004100 */
[----:B------:R-:W-:Y:S01]  /*90d0*/  FMUL.FTZ R62, R52, R55 ;  /* 0x00000037343e7220 */ /* 0x000fe20000410000 */
[----:B------:R-:W-:-:S02]  /*90e0*/  HADD2.F32 R37, -RZ, R37.H1_H1 ;  /* 0x30000025ff257230 */ /* 0x000fc40000004100 */
[C---:B------:R-:W-:Y:S01]  /*90f0*/  FMUL.FTZ R55, R39.reuse, R55 ;  /* 0x0000003727377220 */ /* 0x040fe20000410000 */
[----:B------:R-:W-:Y:S02]  /*9100*/  HADD2.F32 R160, -RZ, R160.H0_H0 ;  /* 0x200000a0ffa07230 */ /* 0x000fe40000004100 */
[-C--:B------:R-:W-:Y:S01]  /*9110*/  FFMA.FTZ R62, R39, R53.reuse, -R62 ;  /* 0x00000035273e7223 */ /* 0x080fe2000001083e */
[----:B------:R-:W-:Y:S02]  /*9120*/  HADD2.F32 R39, -RZ, R50.H0_H0 ;  /* 0x20000032ff277230 */ /* 0x000fe40000004100 */
[C---:B------:R-:W-:Y:S01]  /*9130*/  FMUL.FTZ R66, R37.reuse, R60 ;  /* 0x0000003c25427220 */ /* 0x040fe20000410000 */
[----:B------:R-:W-:Y:S01]  /*9140*/  FFMA.FTZ R61, R37, R54, -R64 ;  /* 0x00000036253d7223 */ /* 0x000fe20000010840 */
[----:B------:R-:W-:Y:S02]  /*9150*/  HADD2.F32 R37, -RZ, R49.H0_H0 ;  /* 0x20000031ff257230 */ /* 0x000fe40000004100 */
[----:B------:R-:W-:Y:S01]  /*9160*/  FFMA.FTZ R60, R52, R53, R55 ;  /* 0x00000035343c7223 */ /* 0x000fe20000010037 */
[----:B------:R-:W-:-:S02]  /*9170*/  HADD2.F32 R48, -RZ, R48.H0_H0 ;  /* 0x20000030ff307230 */ /* 0x000fc40000004100 */
[----:B------:R-:W-:Y:S01]  /*9180*/  FMUL.FTZ R52, R39, R160 ;  /* 0x000000a027347220 */ /* 0x000fe20000410000 */
[----:B------:R-:W-:Y:S02]  /*9190*/  HADD2.F32 R50, -RZ, R50.H1_H1 ;  /* 0x30000032ff327230 */ /* 0x000fe40000004100 */
[----:B------:R-:W-:Y:S01]  /*91a0*/  FFMA.FTZ R63, R51, R54, R66 ;  /* 0x00000036333f7223 */ /* 0x000fe20000010042 */
[----:B------:R-:W-:Y:S02]  /*91b0*/  HADD2.F32 R49, -RZ, R49.H1_H1 ;  /* 0x30000031ff317230 */ /* 0x000fe40000004100 */
[----:B------:R-:W-:Y:S01]  /*91c0*/  FMUL.FTZ R160, R37, R160 ;  /* 0x000000a025a07220 */ /* 0x000fe20000410000 */
[----:B------:R-:W-:Y:S02]  /*91d0*/  HADD2.F32 R158, -RZ, R158.H0_H0 ;  /* 0x2000009eff9e7230 */ /* 0x000fe40000004100 */
[----:B------:R-:W-:Y:S01]  /*91e0*/  FMUL.FTZ R54, R50, R48 ;  /* 0x0000003032367220 */ /* 0x000fe20000410000 */
[----:B------:R-:W-:-:S02]  /*91f0*/  HADD2.F32 R47, -RZ, R47.H0_H0 ;  /* 0x2000002fff2f7230 */ /* 0x000fc40000004100 */
[----:B------:R-:W-:Y:S01]  /*9200*/  FMUL.FTZ R53, R49, R48 ;  /* 0x0000003031357220 */ /* 0x000fe20000410000 */
[----:B------:R-:W-:Y:S02]  /*9210*/  HADD2.F32 R48, -RZ, R157.H0_H0 ;  /* 0x2000009dff307230 */ /* 0x000fe40000004100 */
[-C--:B------:R-:W-:Y:S01]  /*9220*/  FFMA.FTZ R160, R39, R158.reuse, R160 ;  /* 0x0000009e27a07223 */ /* 0x080fe200000100a0 */
[----:B------:R-:W-:Y:S01]  /*9230*/  FFMA.FTZ R52, R37, R158, -R52 ;  /* 0x0000009e25347223 */ /* 0x000fe20000010834 */
[-C--:B------:R-:W-:Y:S01]  /*9240*/  FFMA.FTZ R51, R49, R47.reuse, -R54 ;  /* 0x0000002f31337223 */ /* 0x080fe20000010836 */
[----:B------:R-:W-:Y:S01]  /*9250*/  FFMA.FTZ R53, R50, R47, R53 ;  /* 0x0000002f32357223 */ /* 0x000fe20000010035 */
[----:B------:R-:W-:Y:S01]  /*9260*/  HADD2.F32 R39, -RZ, R38.H0_H0 ;  /* 0x20000026ff277230 */ /* 0x000fe20000004100 */
[----:B------:R-:W-:Y:S01]  /*9270*/  F2FP.F16.F32.PACK_AB R61, R61, R62 ;  /* 0x0000003e3d3d723e */ /* 0x000fe200000000ff */
[----:B------:R-:W-:Y:S01]  /*9280*/  HADD2.F32 R50, -RZ, R159.H0_H0 ;  /* 0x2000009fff327230 */ /* 0x000fe20000004100 */
[----:B------:R-:W-:Y:S01]  /*9290*/  F2FP.F16.F32.PACK_AB R32, R51, R52 ;  /* 0x000000343320723e */ /* 0x000fe200000000ff */
[----:B------:R-:W-:-:S02]  /*92a0*/  HADD2.F32 R49, -RZ, R46.H0_H0 ;  /* 0x2000002eff317230 */ /* 0x000fc40000004100 */
[----:B------:R-:W-:Y:S02]  /*92b0*/  HADD2.F32 R37, -RZ, R34.H0_H0 ;  /* 0x20000022ff257230 */ /* 0x000fe40000004100 */
[----:B------:R-:W-:Y:S02]  /*92c0*/  HADD2.F32 R38, -RZ, R38.H1_H1 ;  /* 0x30000026ff267230 */ /* 0x000fe40000004100 */
[----:B------:R-:W-:Y:S02]  /*92d0*/  HADD2.F32 R34, -RZ, R34.H1_H1 ;  /* 0x30000022ff227230 */ /* 0x000fe40000004100 */
        /* <DEDUP_REMOVED lines=16> */
.L_x_4265:
[----:B------:R-:W-:Y:S05]  /*93e0*/  BSYNC B2 ;  /* 0x0000000000027941 */ /* 0x000fea0003800000 */
.L_x_4264:
[----:B------:R-:W-:Y:S02]  /*93f0*/  ULDC.64 UR4, c[0x0][0x208] ;  /* 0x0000820000047ab9 */ /* 0x000fe40000000a00 */
[----:B0-----:R0:W-:Y:S04]  /*9400*/  STG.E.128 desc[UR4][R40.64], R32 ;  /* 0x0000002028007986 */ /* 0x0011e8000c101d04 */
[----:B--2---:R0:W-:Y:S02]  /*9410*/  @!P3 STG.E.128 desc[UR4][R42.64], R36 ;  /* 0x000000242a00b986 */ /* 0x0041e4000c101d04 */
.L_x_4263:
[----:B------:R-:W-:Y:S05]  /*9420*/  BSYNC B1 ;  /* 0x0000000000017941 */ /* 0x000fea0003800000 */
.L_x_4262:
[----:B------:R-:W-:-:S13]  /*9430*/  ISETP.NE.AND P3, PT, R25, RZ, PT ;  /* 0x000000ff1900720c */ /* 0x000fda0003f65270 */
[----:B------:R-:W-:Y:S05]  /*9440*/  @!P3 BRA `(.L_x_4216) ;  /* 0x0000000800dcb947 */ /* 0x000fea0003800000 */
[----:B------:R-:W-:Y:S01]  /*9450*/  LOP3.LUT P5, RZ, R16, 0x1, RZ, 0xc0, !PT ;  /* 0x0000000110ff7812 */ /* 0x000fe200078ac0ff */
[----:B------:R-:W-:Y:S01]  /*9460*/  BSSY B1, `(.L_x_4266) ;  /* 0x0000070000017945 */ /* 0x000fe20003800000 */
[----:B0---4-:R-:W-:Y:S02]  /*9470*/  IADD3 R35, P3, P4, R108, R128, R15 ;  /* 0x000000806c237210 */ /* 0x011fe40007c7e00f */
[----:B------:R-:W-:Y:S02]  /*9480*/  SEL R149, R124, R149, !P5 ;  /* 0x000000957c957207 */ /* 0x000fe40006800000 */
[----:B---3--:R-:W-:Y:S02]  /*9490*/  IADD3.X R38, R4, R45, R112, P3, P4 ;  /* 0x0000002d04267210 */ /* 0x008fe40001fe8470 */
[----:B------:R-:W-:Y:S02]  /*94a0*/  SHF.R.S32.HI R32, RZ, 0x1f, R149 ;  /* 0x0000001fff207819 */ /* 0x000fe40000011495 */
[----:B------:R-:W-:-:S02]  /*94b0*/  LEA R40, P3, R35, R120, 0x1 ;  /* 0x0000007823287211 */ /* 0x000fc400078608ff */
[----:B------:R-:W-:Y:S02]  /*94c0*/  LEA.HI R32, R32, R149, RZ, 0x4 ;  /* 0x0000009520207211 */ /* 0x000fe400078f20ff */
[----:B------:R-:W-:Y:S02]  /*94d0*/  LEA.HI.X R41, R35, R121, R38, 0x1, P3 ;  /* 0x0000007923297211 */ /* 0x000fe400018f0c26 */
[----:B------:R-:W-:Y:S02]  /*94e0*/  LEA.HI.SX32 R32, R32, R115, 0x1c ;  /* 0x0000007320207211 */ /* 0x000fe400078fe2ff */
[----:B------:R-:W-:Y:S02]  /*94f0*/  ISETP.GE.AND P3, PT, R199, R119, PT ;  /* 0x00000077c700720c */ /* 0x000fe40003f66270 */
[----:B------:R-:W-:Y:S01]  /*9500*/  SHF.R.S32.HI R33, RZ, 0x1f, R32 ;  /* 0x0000001fff217819 */ /* 0x000fe20000011420 */
[----:B------:R-:W-:-:S03]  /*9510*/  IMAD.SHL.U32 R42, R32, 0x8, RZ ;  /* 0x00000008202a7824 */ /* 0x000fc600078e00ff */
[----:B------:R-:W-:Y:S02]  /*9520*/  LEA.HI R33, R33, R32, RZ, 0x3 ;  /* 0x0000002021217211 */ /* 0x000fe400078f18ff */
[----:B------:R-:W-:Y:S02]  /*9530*/  LOP3.LUT R32, R205, 0x38, R42, 0xf8, !PT ;  /* 0x00000038cd207812 */ /* 0x000fe400078ef82a */
        /* <DEDUP_REMOVED lines=13> */
[----:B0-----:R-:W-:Y:S01]  /*9610*/  MOV R36, R34 ;  /* 0x0000002200247202 */ /* 0x001fe20000000f00 */
[----:B------:R-:W-:Y:S01]  /*9620*/  IMAD.MOV.U32 R46, RZ, RZ, R38 ;  /* 0x000000ffff2e7224 */ /* 0x000fe200078e0026 */
        /* <DEDUP_REMOVED lines=27> */
[----:B------:R-:W-:Y:S02]  /*97e0*/  HADD2.F32 R48, -RZ, R70.H0_H0 ;  /* 0x20000046ff307230 */ /* 0x000fe40000004100 */
[----:B------:R-:W-:Y:S01]  /*97f0*/  FMUL.FTZ R47, R33, R47 ;  /* 0x0000002f212f7220 */ /* 0x000fe20000410000 */
[----:B------:R-:W-:Y:S01]  /*9800*/  HADD2.F32 R35, -RZ, R35.H1_H1 ;  /* 0x30000023ff237230 */ /* 0x000fe20000004100 */
[----:B------:R-:W-:Y:S01]  /*9810*/  SHF.R.U64 R61, R56, 0x10, R57 ;  /* 0x00000010383d7819 */ /* 0x000fe20000001239 */
[----:B------:R-:W-:-:S02]  /*9820*/  HADD2.F32 R37, -RZ, R152.H1_H1 ;  /* 0x30000098ff257230 */ /* 0x000fc40000004100 */
[-C--:B------:R-:W-:Y:S01]  /*9830*/  FMUL.FTZ R56, R39, R48.reuse ;  /* 0x0000003027387220 */ /* 0x080fe20000410000 */
[----:B------:R-:W-:Y:S02]  /*9840*/  HADD2.F32 R38, -RZ, R58.H0_H0 ;  /* 0x2000003aff267230 */ /* 0x000fe40000004100 */
[----:B------:R-:W-:Y:S01]  /*9850*/  FMUL.FTZ R58, R35, R48 ;  /* 0x00000030233a7220 */ /* 0x000fe20000410000 */
[----:B------:R-:W-:Y:S02]  /*9860*/  HADD2.F32 R156, -RZ, R156.H0_H0 ;  /* 0x2000009cff9c7230 */ /* 0x000fe40000004100 */
[-C--:B------:R-:W-:Y:S01]  /*9870*/  FFMA.FTZ R48, R34, R37.reuse, R47 ;  /* 0x0000002522307223 */ /* 0x080fe2000001002f */
[----:B------:R-:W-:Y:S01]  /*9880*/  FFMA.FTZ R54, R33, R37, -R54 ;  /* 0x0000002521367223 */ /* 0x000fe20000010836 */
[----:B------:R-:W-:Y:S02]  /*9890*/  HADD2.F32 R34, -RZ, R44.H0_H0 ;  /* 0x2000002cff227230 */ /* 0x000fe40000004100 */
[----:B------:R-:W-:Y:S01]  /*98a0*/  FFMA.FTZ R55, R35, R38, -R56 ;  /* 0x0000002623377223 */ /* 0x000fe20000010838 */
[----:B------:R-:W-:-:S02]  /*98b0*/  HADD2.F32 R37, -RZ, R60.H0_H0 ;  /* 0x2000003cff257230 */ /* 0x000fc40000004100 */
[----:B------:R-:W-:Y:S01]  /*98c0*/  FFMA.FTZ R57, R39, R38, R58 ;  /* 0x0000002627397223 */ /* 0x000fe2000001003a */
[----:B------:R-:W-:Y:S02]  /*98d0*/  HADD2.F32 R33, -RZ, R32.H0_H0 ;  /* 0x20000020ff217230 */ /* 0x000fe40000004100 */
[-C--:B------:R-:W-:Y:S01]  /*98e0*/  FMUL.FTZ R38, R34, R156.reuse ;  /* 0x0000009c22267220 */ /* 0x080fe20000410000 */
[----:B------:R-:W-:Y:S01]  /*98f0*/  HADD2.F32 R44, -RZ, R44.H1_H1 ;  /* 0x3000002cff2c7230 */ /* 0x000fe20000004100 */
[----:B------:R-:W-:Y:S01]  /*9900*/  F2FP.F16.F32.PACK_AB R49, R50, R49 ;  /* 0x000000313231723e */ /* 0x000fe200000000ff */
[----:B------:R-:W-:Y:S02]  /*9910*/  HADD2.F32 R32, -RZ, R32.H1_H1 ;  /* 0x30000020ff207230 */ /* 0x000fe40000004100 */
[----:B------:R-:W-:Y:S01]  /*9920*/  FMUL.FTZ R39, R33, R156 ;  /* 0x0000009c21277220 */ /* 0x000fe20000410000 */
[----:B------:R-:W-:Y:S02]  /*9930*/  HADD2.F32 R153, -RZ, R153.H0_H0 ;  /* 0x20000099ff997230 */ /* 0x000fe40000004100 */
[----:B------:R-:W-:Y:S01]  /*9940*/  FMUL.FTZ R47, R44, R37 ;  /* 0x000000252c2f7220 */ /* 0x000fe20000410000 */
[----:B------:R-:W-:-:S02]  /*9950*/  HADD2.F32 R35, -RZ, R61.H0_H0 ;  /* 0x2000003dff237230 */ /* 0x000fc40000004100 */
[C---:B------:R-:W-:Y:S01]  /*9960*/  FMUL.FTZ R37, R32.reuse, R37 ;  /* 0x0000002520257220 */ /* 0x040fe20000410000 */
[----:B------:R-:W-:Y:S02]  /*9970*/  HADD2.F32 R154, -RZ, R154.H0_H0 ;  /* 0x2000009aff9a7230 */ /* 0x000fe40000004100 */
[----:B------:R-:W-:Y:S01]  /*9980*/  FFMA.FTZ R38, R33, R153, -R38 ;  /* 0x0000009921267223 */ /* 0x000fe20000010826 */
[----:B------:R-:W-:Y:S02]  /*9990*/  HADD2.F32 R33, -RZ, R46.H0_H0 ;  /* 0x2000002eff217230 */ /* 0x000fe40000004100 */
[-C--:B------:R-:W-:Y:S01]  /*99a0*/  FFMA.FTZ R47, R32, R35.reuse, -R47 ;  /* 0x00000023202f7223 */ /* 0x080fe2000001082f */
[----:B------:R-:W-:Y:S01]  /*99b0*/  FFMA.FTZ R44, R44, R35, R37 ;  /* 0x000000232c2c7223 */ /* 0x000fe20000010025 */
        /* <DEDUP_REMOVED lines=22> */
[----:B------:R-:W-:Y:S01]  /*9b20*/  F2FP.F16.F32.PACK_AB R38, R35, R154 ;  /* 0x0000009a2326723e */ /* 0x000fe200000000ff */
[----:B------:R-:W-:Y:S01]  /*9b30*/  IMAD.MOV.U32 R37, RZ, RZ, R49 ;  /* 0x000000ffff257224 */ /* 0x000fe200078e0031 */
[----:B------:R-:W-:Y:S02]  /*9b40*/  F2FP.F16.F32.PACK_AB R33, R52, R51 ;  /* 0x000000333421723e */ /* 0x000fe400000000ff */
[----:B------:R-:W-:-:S07]  /*9b50*/  MOV R35, R54 ;  /* 0x0000003600237202 */ /* 0x000fce0000000f00 */
.L_x_4267:
[----:B------:R-:W-:Y:S05]  /*9b60*/  BSYNC B1 ;  /* 0x0000000000017941 */ /* 0x000fea0003800000 */
.L_x_4266:
[----:B------:R-:W-:Y:S01]  /*9b70*/  ISETP.GE.AND P3, PT, R42, R147, PT ;  /* 0x000000932a00720c */ /* 0x000fe20003f66270 */
[----:B------:R-:W-:Y:S02]  /*9b80*/  ULDC.64 UR4, c[0x0][0x208] ;  /* 0x0000820000047ab9 */ /* 0x000fe40000000a00 */
[----:B0-----:R0:W-:Y:S10]  /*9b90*/  STG.E.128 desc[UR4][R40.64], R32 ;  /* 0x0000002028007986 */ /* 0x0011f4000c101d04 */
[----:B------:R-:W-:Y:S05]  /*9ba0*/  @P3 BRA `(.L_x_4216) ;  /* 0x0000000400043947 */ /* 0x000fea0003800000 */
[--C-:B0-----:R-:W-:Y:S01]  /*9bb0*/  SHF.R.S32.HI R32, RZ, 0x1f, R42.reuse ;  /* 0x0000001fff207819 */ /* 0x101fe2000001142a */
[----:B------:R-:W-:Y:S01]  /*9bc0*/  ULDC.64 UR4, c[0x0][0x208] ;  /* 0x0000820000047ab9 */ /* 0x000fe20000000a00 */
[----:B------:R-:W-:-:S04]  /*9bd0*/  IADD3 R42, P3, P4, R108, R128, R42 ;  /* 0x000000806c2a7210 */ /* 0x000fc80007c7e02a */
[----:B------:R-:W-:Y:S02]  /*9be0*/  IADD3.X R45, R4, R45, R32, P3, P4 ;  /* 0x0000002d042d7210 */ /* 0x000fe40001fe8420 */
[----:B------:R-:W-:-:S04]  /*9bf0*/  LEA R120, P3, R42, R120, 0x1 ;  /* 0x000000782a787211 */ /* 0x000fc800078608ff */
[----:B------:R-:W-:-:S05]  /*9c00*/  LEA.HI.X R121, R42, R121, R45, 0x1, P3 ;  /* 0x000000792a797211 */ /* 0x000fca00018f0c2d */
[----:B--2---:R0:W-:Y:S01]  /*9c10*/  STG.E.128 desc[UR4][R120.64], R36 ;  /* 0x0000002478007986 */ /* 0x0041e2000c101d04 */
[----:B------:R-:W-:Y:S05]  /*9c20*/  BRA `(.L_x_4216) ;  /* 0x0000000000e47947 */ /* 0x000fea0003800000 */
.L_x_4183:
[----:B------:R-:W-:-:S04]  /*9c30*/  ULOP3.LUT UR4, UR60, 0x1, URZ, 0xfc, !UPT ;  /* 0x000000013c047892 */ /* 0x000fc8000f8efc3f */
[----:B------:R-:W-:-:S06]  /*9c40*/  UISETP.NE.AND UP0, UPT, UR4, 0x3, UPT ;  /* 0x000000030400788c */ /* 0x000fcc000bf05270 */
[----:B------:R-:W-:-:S13]  /*9c50*/  PLOP3.LUT P2, PT, PT, PT, UP0, 0x80, 0x0 ;  /* 0x000000000000781c */ /* 0x000fda0003f4f008 */
[----:B------:R-:W-:Y:S05]  /*9c60*/  @!P2 BRA `(.L_x_4268) ;  /* 0x000000000004a947 */ /* 0x000fea0003800000 */
[----:B------:R-:W-:Y:S01]  /*9c70*/  BPT.TRAP 0x1 ;  /* 0x000000040000795c */ /* 0x000fe20000300000 */
.L_x_4268:
[----:B------:R-:W-:Y:S01]  /*9c80*/  IMAD R89, R22, 0x8, R17 ;  /* 0x0000000816597824 */ /* 0x000fe200078e0211 */
[----:B------:R-:W-:Y:S01]  /*9c90*/  SHF.L.U32 R90, R204, 0x1f, RZ ;  /* 0x0000001fcc5a7819 */ /* 0x000fe200000006ff */
[----:B------:R-:W-:Y:S01]  /*9ca0*/  IMAD R88, R2, -0x60, R24 ;  /* 0xffffffa002587824 */ /* 0x000fe200078e0218 */
[----:B------:R-:W-:Y:S02]  /*9cb0*/  BSSY B1, `(.L_x_4269) ;  /* 0x0000004000017945 */ /* 0x000fe40003800000 */
[----:B------:R-:W0:Y:S02]  /*9cc0*/  SYNCS.PHASECHK.TRANS64.TRYWAIT P3, [R89+URZ+0x30890], R90 ;  /* 0x0308905a590075a7 */ /* 0x000e24000806017f */
[----:B------:R-:W-:Y:S01]  /*9cd0*/  VIMNMX R88, R88, 0x60, PT ;  /* 0x0000006058587848 */ /* 0x000fe20003fe0100 */
[----:B0-----:R-:W-:Y:S06]  /*9ce0*/  @!P3 BRA `(.L_x_4270) ;  /* 0x000001f400b0b947 */ /* 0x001fec0003800000 */
.L_x_4590:
[----:B------:R-:W-:Y:S05]  /*9cf0*/  BSYNC B1 ;  /* 0x0000000000017941 */ /* 0x000fea0003800000 */
.L_x_4269:
[----:B------:R-:W-:Y:S01]  /*9d00*/  ISETP.GE.AND P3, PT, R195, R88, PT ;  /* 0x00000058c300720c */ /* 0x000fe20003f66270 */
[----:B------:R-:W-:-:S12]  /*9d10*/  BSSY B1, `(.L_x_4271) ;  /* 0x0000015000017945 */ /* 0x000fd80003800000 */
[----:B------:R-:W-:Y:S05]  /*9d20*/  @P3 BRA `(.L_x_4272) ;  /* 0x00000000004c3947 */ /* 0x000fea0003800000 */
[----:B------:R-:W-:Y:S01]  /*9d30*/  ISETP.NE.AND P3, PT, R20, RZ, PT ;  /* 0x000000ff1400720c */ /* 0x000fe20003f65270 */
[----:B------:R-:W-:-:S12]  /*9d40*/  ULDC.64 UR4, c[0x0][0x208] ;  /* 0x0000820000047ab9 */ /* 0x000fd80000000a00 */
[----:B------:R-:W1:Y:S04]  /*9d50*/  @P3 LDS.128 R32, [R30+0x1e000] ;  /* 0x01e000001e203984 */ /* 0x000e680000000c00 */
[----:B-1----:R-:W-:Y:S01]  /*9d60*/  @P3 STG.E.128 desc[UR4][R38.64], R32 ;  /* 0x0000002026003986 */ /* 0x002fe2000c101d04 */
[----:B------:R-:W-:-:S13]  /*9d70*/  ISETP.NE.AND P3, PT, R21, RZ, PT ;  /* 0x000000ff1500720c */ /* 0x000fda0003f65270 */
        /* <DEDUP_REMOVED lines=13> */
[----:B-1----:R1:W-:Y:S02]  /*9e50*/  @P3 STG.E.128 desc[UR4][R38.64+0x140], R32 ;  /* 0x0001402026003986 */ /* 0x0023e4000c101d04 */
.L_x_4272:
[----:B------:R-:W-:Y:S05]  /*9e60*/  BSYNC B1 ;  /* 0x0000000000017941 */ /* 0x000fea0003800000 */
.L_x_4271:
[----:B------:R-:W-:-:S13]  /*9e70*/  ISETP.GE.AND P3, PT, R220, R88, PT ;  /* 0x00000058dc00720c */ /* 0x000fda0003f66270 */
[----:B------:R-:W-:Y:S05]  /*9e80*/  @P3 BRA `(.L_x_4216) ;  /* 0x00000000004c3947 */ /* 0x000fea0003800000 */
[----:B------:R-:W-:Y:S01]  /*9e90*/  ISETP.NE.AND P3, PT, R20, RZ, PT ;  /* 0x000000ff1400720c */ /* 0x000fe20003f65270 */
[----:B------:R-:W-:-:S12]  /*9ea0*/  ULDC.64 UR4, c[0x0][0x208] ;  /* 0x0000820000047ab9 */ /* 0x000fd80000000a00 */
[----:B-1----:R-:W1:Y:S04]  /*9eb0*/  @P3 LDS.128 R32, [R30+0x20000] ;  /* 0x020000001e203984 */ /* 0x002e680000000c00 */
        /* <DEDUP_REMOVED lines=16> */
.L_x_4216:
[----:B------:R-:W-:Y:S05]  /*9fc0*/  BSYNC B0 ;  /* 0x0000000000007941 */ /* 0x000fea0003800000 */
.L_x_4182:
        /* <DEDUP_REMOVED lines=17> */
.L_x_4274:
[----:B------:R-:W-:Y:S05]  /*a0e0*/  BSYNC B0 ;  /* 0x0000000000007941 */ /* 0x000fea0003800000 */
.L_x_4273:
[----:B------:R-:W1:Y:S01]  /*a0f0*/  SYNCS.PHASECHK.TRANS64.TRYWAIT P2, [R89+URZ+0x308b0], R90 ;  /* 0x0308b05a590075a7 */ /* 0x000e62000804017f */
[----:B------:R-:W-:Y:S01]  /*a100*/  ULDC UR61, c[0x0][0x2e4] ;  /* 0x0000b900003d7ab9 */ /* 0x000fe20000000800 */
[----:B------:R-:W-:Y:S01]  /*a110*/  ULDC.64 UR56, c[0x0][0x318] ;  /* 0x0000c60000387ab9 */ /* 0x000fe20000000a00 */
[----:B------:R-:W-:Y:S01]  /*a120*/  ULDC.64 UR58, c[0x0][0x308] ;  /* 0x0000c200003a7ab9 */ /* 0x000fe20000000a00 */
[----:B------:R-:W-:Y:S04]  /*a130*/  BSSY B0, `(.L_x_4275) ;  /* 0x0000002000007945 */ /* 0x000fe80003800000 */
[----:B-1----:R-:W-:Y:S05]  /*a140*/  @!P2 BRA `(.L_x_4276) ;  /* 0x000001f000aca947 */ /* 0x002fea0003800000 */
.L_x_4591:
[----:B------:R-:W-:Y:S05]  /*a150*/  BSYNC B0 ;  /* 0x0000000000007941 */ /* 0x000fea0003800000 */
.L_x_4275:
[----:B------:R-:W-:Y:S01]  /*a160*/  ISETP.GE.AND P2, PT, R195, R88, PT ;  /* 0x00000058c300720c */ /* 0x000fe20003f46270 */
[----:B------:R-:W-:Y:S01]  /*a170*/  BSSY B0, `(.L_x_4277) ;  /* 0x000001e000007945 */ /* 0x000fe20003800000 */
[----:B------:R-:W-:-:S11]  /*a180*/  IMAD.WIDE R36, R2, 0x60, R122 ;  /* 0x0000006002247825 */ /* 0x000fd600078e027a */
[----:B------:R-:W-:Y:S05]  /*a190*/  @P2 BRA `(.L_x_4278) ;  /* 0x00000000006c2947 */ /* 0x000fea0003800000 */
[----:B0-----:R-:W-:Y:S01]  /*a1a0*/  MOV R32, R106 ;  /* 0x0000006a00207202 */ /* 0x001fe20000000f00 */
[----:B------:R-:W-:Y:S01]  /*a1b0*/  IMAD R35, R37, UR56, RZ ;  /* 0x0000003825237c24 */ /* 0x000fe2000f8e02ff */
[----:B------:R-:W-:Y:S01]  /*a1c0*/  ULDC.64 UR4, c[0x0][0x208] ;  /* 0x0000820000047ab9 */ /* 0x000fe20000000a00 */
[----:B------:R-:W-:Y:S02]  /*a1d0*/  IMAD.MOV.U32 R33, RZ, RZ, R29 ;  /* 0x000000ffff217224 */ /* 0x000fe400078e001d */
[C---:B------:R-:W-:Y:S02]  /*a1e0*/  IMAD R35, R36.reuse, UR57, R35 ;  /* 0x0000003924237c24 */ /* 0x040fe4000f8e0223 */
[----:B------:R-:W-:-:S04]  /*a1f0*/  IMAD.WIDE.U32 R32, R36, UR56, R32 ;  /* 0x0000003824207c25 */ /* 0x000fc8000f8e0020 */
[----:B------:R-:W-:Y:S01]  /*a200*/  IMAD.IADD R33, R33, 0x1, R35 ;  /* 0x0000000121217824 */ /* 0x000fe200078e0223 */
[----:B------:R-:W-:-:S04]  /*a210*/  LEA R38, P2, R32, UR58, 0x1 ;  /* 0x0000003a20267c11 */ /* 0x000fc8000f8408ff */
[----:B------:R-:W-:Y:S02]  /*a220*/  LEA.HI.X R39, R32, UR59, R33, 0x1, P2 ;  /* 0x0000003b20277c11 */ /* 0x000fe400090f0c21 */
[----:B------:R-:W-:-:S13]  /*a230*/  ISETP.GE.AND P2, PT, R192, UR61, PT ;  /* 0x0000003dc0007c0c */ /* 0x000fda000bf46270 */
[----:B------:R-:W0:Y:S04]  /*a240*/  @!P2 LDS.128 R32, [R30] ;  /* 0x000000001e20a984 */ /* 0x000e280000000c00 */
[----:B0-----:R-:W-:Y:S01]  /*a250*/  @!P2 STG.E.128 desc[UR4][R38.64], R32 ;  /* 0x000000202600a986 */ /* 0x001fe2000c101d04 */
[----:B------:R-:W-:-:S13]  /*a260*/  ISETP.GE.AND P2, PT, R198, UR61, PT ;  /* 0x0000003dc6007c0c */ /* 0x000fda000bf46270 */
[----:B------:R-:W0:Y:S04]  /*a270*/  @!P2 LDS.128 R32, [R31] ;  /* 0x000000001f20a984 */ /* 0x000e280000000c00 */
[----:B0-----:R-:W-:Y:S01]  /*a280*/  @!P2 STG.E.128 desc[UR4][R38.64+0x40], R32 ;  /* 0x000040202600a986 */ /* 0x001fe2000c101d04 */
[----:B------:R-:W-:-:S13]  /*a290*/  ISETP.GE.AND P2, PT, R199, UR61, PT ;  /* 0x0000003dc7007c0c */ /* 0x000fda000bf46270 */
[----:B------:R-:W0:Y:S04]  /*a2a0*/  @!P2 LDS.128 R32, [R30+0x3000] ;  /* 0x003000001e20a984 */ /* 0x000e280000000c00 */
        /* <DEDUP_REMOVED lines=9> */
[----:B0-----:R2:W-:Y:S02]  /*a340*/  @!P2 STG.E.128 desc[UR4][R38.64+0x140], R32 ;  /* 0x000140202600a986 */ /* 0x0015e4000c101d04 */
.L_x_4278:
[----:B------:R-:W-:Y:S05]  /*a350*/  BSYNC B0 ;  /* 0x0000000000007941 */ /* 0x000fea0003800000 */
.L_x_4277:
[----:B------:R-:W-:Y:S01]  /*a360*/  ISETP.GE.AND P2, PT, R220, R88, PT ;  /* 0x00000058dc00720c */ /* 0x000fe20003f46270 */
[----:B------:R-:W-:-:S12]  /*a370*/  BSSY B0, `(.L_x_4279) ;  /* 0x000001f000007945 */ /* 0x000fd80003800000 */
[----:B------:R-:W-:Y:S05]  /*a380*/  @P2 BRA `(.L_x_4280) ;  /* 0x0000000000742947 */ /* 0x000fea0003800000 */
[----:B--2---:R-:W-:Y:S01]  /*a390*/  IADD3 R35, P2, R36, 0x40, RZ ;  /* 0x0000004024237810 */ /* 0x004fe20007f5e0ff */
[----:B------:R-:W-:Y:S01]  /*a3a0*/  IMAD.MOV.U32 R33, RZ, RZ, R29 ;  /* 0x000000ffff217224 */ /* 0x000fe200078e001d */
[----:B0-----:R-:W-:Y:S01]  /*a3b0*/  MOV R32, R106 ;  /* 0x0000006a00207202 */ /* 0x001fe20000000f00 */
[----:B------:R-:W-:Y:S02]  /*a3c0*/  ULDC.64 UR4, c[0x0][0x208] ;  /* 0x0000820000047ab9 */ /* 0x000fe40000000a00 */
[----:B------:R-:W-:Y:S02]  /*a3d0*/  IMAD.X R36, RZ, RZ, R37, P2 ;  /* 0x000000ffff247224 */ /* 0x000fe400010e0625 */
[----:B------:R-:W-:-:S04]  /*a3e0*/  IMAD.WIDE.U32 R32, R35, UR56, R32 ;  /* 0x0000003823207c25 */ /* 0x000fc8000f8e0020 */
[----:B------:R-:W-:-:S04]  /*a3f0*/  IMAD R36, R36, UR56, RZ ;  /* 0x0000003824247c24 */ /* 0x000fc8000f8e02ff */
[----:B------:R-:W-:Y:S01]  /*a400*/  IMAD R35, R35, UR57, R36 ;  /* 0x0000003923237c24 */ /* 0x000fe2000f8e0224 */
[----:B------:R-:W-:-:S03]  /*a410*/  LEA R36, P2, R32, UR58, 0x1 ;  /* 0x0000003a20247c11 */ /* 0x000fc6000f8408ff */
[----:B------:R-:W-:-:S05]  /*a420*/  IMAD.IADD R33, R33, 0x1, R35 ;  /* 0x0000000121217824 */ /* 0x000fca00078e0223 */
[----:B------:R-:W-:Y:S02]  /*a430*/  LEA.HI.X R37, R32, UR59, R33, 0x1, P2 ;  /* 0x0000003b20257c11 */ /* 0x000fe400090f0c21 */
        /* <DEDUP_REMOVED lines=18> */
.L_x_4280:
[----:B------:R-:W-:Y:S05]  /*a560*/  BSYNC B0 ;  /* 0x0000000000007941 */ /* 0x000fea0003800000 */
.L_x_4279:
[----:B------:R-:W-:Y:S01]  /*a570*/  @!PT LDS RZ, [RZ] ;  /* 0x00000000fffff984 */ /* 0x000fe20000000800 */
[----:B------:R-:W-:Y:S01]  /*a580*/  @!PT LDS RZ, [RZ] ;  /* 0x00000000fffff984 */ /* 0x000fe20000000800 */
[----:B------:R-:W-:Y:S01]  /*a590*/  @!PT LDS RZ, [RZ] ;  /* 0x00000000fffff984 */ /* 0x000fe20000000800 */
[----:B------:R-:W-:Y:S01]  /*a5a0*/  @!PT LDS RZ, [RZ] ;  /* 0x00000000fffff984 */ /* 0x000fe20000000800 */
[----:B------:R4:W-:Y:S06]  /*a5b0*/  MEMBAR.ALL.CTA ;  /* 0x0000000000007992 */ /* 0x0009ec0000008000 */
[----:B----4-:R-:W4:Y:S01]  /*a5c0*/  FENCE.VIEW.ASYNC.S ;  /* 0x00000000000073c6 */ /* 0x010f220000000000 */
[----:B-1----:R-:W-:Y:S01]  /*a5d0*/  @!P3 VIADD R89, R89, 0x308c0 ;  /* 0x000308c05959b836 */ /* 0x002fe20000000000 */
[----:B----4-:R1:W-:Y:S01]  /*a5e0*/  BAR.SYNC.DEFER_BLOCKING R151, 0x80 ;  /* 0x000200970000751d */ /* 0x0103e20000010000 */
[----:B------:R-:W-:-:S03]  /*a5f0*/  LOP3.LUT P4, RZ, R16, 0x2, RZ, 0xc0, !PT ;  /* 0x0000000210ff7812 */ /* 0x000fc6000788c0ff */
[----:B------:R-:W-:Y:S02]  /*a600*/  @!P3 PRMT R89, RZ, 0x654, R89 ;  /* 0x00000654ff59b816 */ /* 0x000fe40000000059 */
[----:B------:R-:W-:Y:S02]  /*a610*/  IADD3 R22, R22, 0x1, RZ ;  /* 0x0000000116167810 */ /* 0x000fe40007ffe0ff */
[----:B------:R-:W-:Y:S01]  /*a620*/  PLOP3.LUT P2, PT, PT, PT, PT, 0x8, 0x0 ;  /* 0x000000000000781c */ /* 0x000fe20003f4e170 */
[----:B------:R1:W-:Y:S01]  /*a630*/  @!P3 SYNCS.ARRIVE.TRANS64.RED.A1T0 RZ, [R89+URZ], RZ ;  /* 0x000000ff59ffb9a7 */ /* 0x0003e2000810043f */
[----:B------:R-:W-:-:S04]  /*a640*/  ISETP.NE.AND P3, PT, R22, 0x2, PT ;  /* 0x000000021600780c */ /* 0x000fc80003f65270 */
[----:B------:R-:W-:Y:S02]  /*a650*/  SEL R31, RZ, 0x1, P3 ;  /* 0x00000001ff1f7807 */ /* 0x000fe40001800000 */
[----:B------:R-:W-:Y:S02]  /*a660*/  SEL R22, R22, RZ, P3 ;  /* 0x000000ff16167207 */ /* 0x000fe40001800000 */
[----:B------:R-:W-:Y:S01]  /*a670*/  LOP3.LUT R204, R204, R31, RZ, 0x3c, !PT ;  /* 0x0000001fcccc7212 */ /* 0x000fe200078e3cff */
[----:B-1----:R-:W-:Y:S06]  /*a680*/  @P4 BRA `(.L_x_4281) ;  /* 0xffffff8000d04947 */ /* 0x002fec000383ffff */
.L_x_4177:
[----:B------:R-:W1:Y:S01]  /*a690*/  LDC.64 R4, c[0x0][0x9e0] ;  /* 0x00027800ff047b82 */ /* 0x000e620000000a00 */
[----:B------:R-:W-:Y:S01]  /*a6a0*/  BSSY B0, `(.L_x_4282) ;  /* 0x0000005000007945 */ /* 0x000fe20003800000 */
[----:B-1----:R-:W-:-:S03]  /*a6b0*/  ISETP.GE.AND P0, PT, R5, 0x1, PT ;  /* 0x000000010500780c */ /* 0x002fc60003f06270 */
[----:B------:R-:W-:Y:S10]  /*a6c0*/  @P2 BRA `(.L_x_4283) ;  /* 0x0000000000082947 */ /* 0x000ff40003800000 */
[----:B------:R-:W1:Y:S02]  /*a6d0*/  FENCE.VIEW.ASYNC.G ;  /* 0x00000000000073c6 */ /* 0x000e640000000100 */
[----:B-1----:R-:W-:Y:S06]  /*a6e0*/  BAR.ARV 0xc, 0x120 ;  /* 0x0304800000007b1d */ /* 0x002fec0000002000 */
.L_x_4283:
[----:B------:R-:W-:Y:S05]  /*a6f0*/  BSYNC B0 ;  /* 0x0000000000007941 */ /* 0x000fea0003800000 */
.L_x_4282:
[----:B------:R-:W-:Y:S01]  /*a700*/  IMAD.IADD R0, R146, 0x1, R4 ;  /* 0x0000000192007824 */ /* 0x000fe200078e0204 */
[----:B------:R-:W-:Y:S06]  /*a710*/  @!P0 BRA `(.L_x_4284) ;  /* 0x0000000000488947 */ /* 0x000fec0003800000 */
[C---:B------:R-:W-:Y:S01]  /*a720*/  ISETP.GT.AND P1, PT, R146.reuse, RZ, PT ;  /* 0x000000ff9200720c */ /* 0x040fe20003f24270 */
[----:B------:R-:W-:Y:S01]  /*a730*/  BSSY B0, `(.L_x_4285) ;  /* 0x000000e000007945 */ /* 0x000fe20003800000 */
[----:B------:R-:W-:-:S11]  /*a740*/  VIADD R2, R146, 0xffffffff ;  /* 0xffffffff92027836 */ /* 0x000fd60000000000 */
        /* <DEDUP_REMOVED lines=8> */
.L_x_4286:
[----:B------:R-:W-:-:S13]  /*a7d0*/  ISETP.NE.AND P1, PT, R5, 0x1, PT ;  /* 0x000000010500780c */ /* 0x000fda0003f25270 */
[----:B------:R-:W1:Y:S02]  /*a7e0*/  @P1 LDC.64 R6, c[0x0][0x9e8] ;  /* 0x00027a00ff061b82 */ /* 0x000e640000000a00 */
[----:B-1----:R-:W-:-:S05]  /*a7f0*/  @P1 IMAD.HI.U32 R4, R2, R6, RZ ;  /* 0x0000000602041227 */ /* 0x002fca00078e00ff */
[----:B------:R-:W-:-:S07]  /*a800*/  @P1 SHF.R.U32.HI R2, RZ, R7, R4 ;  /* 0x00000007ff021219 */ /* 0x000fce0000011604 */
.L_x_4287:
[----:B------:R-:W-:Y:S05]  /*a810*/  BSYNC B0 ;  /* 0x0000000000007941 */ /* 0x000fea0003800000 */
.L_x_4285:
[----:B------:R-:W-:-:S05]  /*a820*/  IMAD R3, R2, R5, R5 ;  /* 0x0000000502037224 */ /* 0x000fca00078e0205 */
[----:B------:R-:W-:-:S07]  /*a830*/  VIMNMX R0, R0, R3, PT ;  /* 0x0000000300007248 */ /* 0x000fce0003fe0100 */
.L_x_4284:
[----:B------:R-:W-:Y:S01]  /*a840*/  IADD3 R0, R0, 0x5f, RZ ;  /* 0x0000005f00007810 */ /* 0x000fe20007ffe0ff */
[----:B------:R-:W-:-:S04]  /*a850*/  ULDC UR4, c[0x0][0x9dc] ;  /* 0x0002770000047ab9 */ /* 0x000fc80000000800 */
[----:B------:R-:W-:-:S05]  /*a860*/  IMAD.HI R0, R0, 0x2aaaaaab, RZ ;  /* 0x2aaaaaab00007827 */ /* 0x000fca00078e02ff */
[----:B------:R-:W-:-:S04]  /*a870*/  SHF.R.U32.HI R3, RZ, 0x1f, R0 ;  /* 0x0000001fff037819 */ /* 0x000fc80000011600 */
[----:B------:R-:W-:Y:S01]  /*a880*/  LEA.HI.SX32 R3, R0, R3, 0x1c ;  /* 0x0000000300037211 */ /* 0x000fe200078fe2ff */
[----:B------:R-:W-:-:S03]  /*a890*/  VIADD R0, R145, -UR4 ;  /* 0x8000000491007c36 */ /* 0x000fc60008000000 */
[----:B------:R-:W-:Y:S01]  /*a8a0*/  VIMNMX R150, R150, R3, PT ;  /* 0x0000000396967248 */ /* 0x000fe20003fe0100 */
        /* <DEDUP_REMOVED lines=11> */
.L_x_4290:
[----:B------:R-:W-:-:S13]  /*a960*/  ISETP.NE.AND P0, PT, R5, 0x1, PT ;  /* 0x000000010500780c */ /* 0x000fda0003f05270 */
[----:B------:R-:W1:Y:S02]  /*a970*/  @P0 LDC.64 R2, c[0x0][0x9e8] ;  /* 0x00027a00ff020b82 */ /* 0x000e640000000a00 */
[----:B-1----:R-:W-:-:S05]  /*a980*/  @P0 IMAD.HI.U32 R2, R145, R2, RZ ;  /* 0x0000000291020227 */ /* 0x002fca00078e00ff */
[----:B------:R-:W-:-:S07]  /*a990*/  @P0 SHF.R.U32.HI R145, RZ, R3, R2 ;  /* 0x00000003ff910219 */ /* 0x000fce0000011602 */
.L_x_4291:
[----:B------:R-:W-:Y:S05]  /*a9a0*/  BSYNC B0 ;  /* 0x0000000000007941 */ /* 0x000fea0003800000 */
.L_x_4289:
[----:B------:R-:W-:-:S05]  /*a9b0*/  IMAD R145, R145, R5, RZ ;  /* 0x0000000591917224 */ /* 0x000fca00078e02ff */
[----:B------:R-:W-:-:S07]  /*a9c0*/  VIMNMX R0, R0, R145, !PT ;  /* 0x0000009100007248 */ /* 0x000fce0007fe0100 */
.L_x_4288:
[----:B------:R-:W-:Y:S01]  /*a9d0*/  IMAD.HI R2, R0, 0x2aaaaaab, RZ ;  /* 0x2aaaaaab00027827 */ /* 0x000fe200078e02ff */
[----:B------:R-:W-:Y:S02]  /*a9e0*/  PLOP3.LUT P0, PT, PT, PT, PT, 0x80, 0x0 ;  /* 0x000000000000781c */ /* 0x000fe40003f0f070 */
[----:B------:R-:W-:Y:S02]  /*a9f0*/  CS2R R118, SRZ ;  /* 0x0000000000767805 */ /* 0x000fe4000001ff00 */
[----:B------:R-:W-:Y:S01]  /*aa00*/  CS2R R116, SRZ ;  /* 0x0000000000747805 */ /* 0x000fe2000001ff00 */
[----:B------:R-:W-:Y:S01]  /*aa10*/  IMAD.MOV.U32 R0, RZ, RZ, RZ ;  /* 0x000000ffff007224 */ /* 0x000fe200078e00ff */
[----:B------:R-:W-:Y:S02]  /*aa20*/  SHF.R.U32.HI R3, RZ, 0x1f, R2 ;  /* 0x0000001fff037819 */ /* 0x000fe40000011602 */
[----:B------:R-:W-:Y:S02]  /*aa30*/  CS2R R114, SRZ ;  /* 0x0000000000727805 */ /* 0x000fe4000001ff00 */
[----:B------:R-:W-:-:S02]  /*aa40*/  CS2R R112, SRZ ;  /* 0x0000000000707805 */ /* 0x000fc4000001ff00 */
[----:B------:R-:W-:Y:S02]  /*aa50*/  CS2R R106, SRZ ;  /* 0x00000000006a7805 */ /* 0x000fe4000001ff00 */
[----:B------:R-:W-:Y:S02]  /*aa60*/  LEA.HI.SX32 R211, R2, R3, 0x1c ;  /* 0x0000000302d37211 */ /* 0x000fe400078fe2ff */
[----:B------:R-:W-:Y:S01]  /*aa70*/  CS2R R2, SRZ ;  /* 0x0000000000027805 */ /* 0x000fe2000001ff00 */
[----:B------:R-:W-:Y:S01]  /*aa80*/  IMAD.MOV.U32 R110, RZ, RZ, RZ ;  /* 0x000000ffff6e7224 */ /* 0x000fe200078e00ff */
[----:B------:R-:W-:Y:S02]  /*aa90*/  CS2R R108, SRZ ;  /* 0x00000000006c7805 */ /* 0x000fe4000001ff00 */
[----:B------:R-:W-:Y:S02]  /*aaa0*/  VIMNMX R211, RZ, R211, !PT ;  /* 0x000000d3ffd37248 */ /* 0x000fe40007fe0100 */
[----:B------:R-:W-:-:S02]  /*aab0*/  CS2R R54, SRZ ;  /* 0x0000000000367805 */ /* 0x000fc4000001ff00 */
[----:B------:R-:W-:Y:S02]  /*aac0*/  CS2R R104, SRZ ;  /* 0x0000000000687805 */ /* 0x000fe4000001ff00 */
[----:B------:R-:W-:Y:S02]  /*aad0*/  MOV R103, RZ ;  /* 0x000000ff00677202 */ /* 0x000fe40000000f00 */
[----:B------:R-:W-:Y:S02]  /*aae0*/  CS2R R98, SRZ ;  /* 0x0000000000627805 */ /* 0x000fe4000001ff00 */
[----:B------:R-:W-:Y:S02]  /*aaf0*/  ISETP.GT.AND P1, PT, R150, R211, PT ;  /* 0x000000d39600720c */ /* 0x000fe40003f24270 */
[----:B------:R-:W-:Y:S02]  /*ab00*/  CS2R R100, SRZ ;  /* 0x0000000000647805 */ /* 0x000fe4000001ff00 */
[----:B------:R-:W-:Y:S01]  /*ab10*/  CS2R R96, SRZ ;  /* 0x0000000000607805 */ /* 0x000fe2000001ff00 */
[----:B------:R-:W-:Y:S01]  /*ab20*/  IMAD.MOV.U32 R95, RZ, RZ, RZ ;  /* 0x000000ffff5f7224 */ /* 0x000fe200078e00ff */
[----:B------:R-:W-:-:S02]  /*ab30*/  CS2R R90, SRZ ;  /* 0x00000000005a7805 */ /* 0x000fc4000001ff00 */
[----:B------:R-:W-:Y:S02]  /*ab40*/  CS2R R92, SRZ ;  /* 0x00000000005c7805 */ /* 0x000fe4000001ff00 */
[----:B------:R-:W-:Y:S02]  /*ab50*/  CS2R R62, SRZ ;  /* 0x00000000003e7805 */ /* 0x000fe4000001ff00 */
[----:B------:R-:W-:Y:S01]  /*ab60*/  CS2R R88, SRZ ;  /* 0x0000000000587805 */ /* 0x000fe2000001ff00 */
[----:B------:R-:W-:Y:S01]  /*ab70*/  IMAD.MOV.U32 R87, RZ, RZ, RZ ;  /* 0x000000ffff577224 */ /* 0x000fe200078e00ff */
[----:B------:R-:W-:Y:S02]  /*ab80*/  CS2R R82, SRZ ;  /* 0x0000000000527805 */ /* 0x000fe4000001ff00 */
[----:B------:R-:W-:Y:S02]  /*ab90*/  CS2R R84, SRZ ;  /* 0x0000000000547805 */ /* 0x000fe4000001ff00 */
        /* <DEDUP_REMOVED lines=22> */
[----:B---3--:R-:W-:Y:S02]  /*ad00*/  CS2R R36, SRZ ;  /* 0x0000000000247805 */ /* 0x008fe4000001ff00 */
[----:B------:R-:W-:Y:S02]  /*ad10*/  CS2R R132, SRZ ;  /* 0x0000000000847805 */ /* 0x000fe4000001ff00 */
[----:B------:R-:W-:Y:S02]  /*ad20*/  CS2R R122, SRZ ;  /* 0x00000000007a7805 */ /* 0x000fe4000001ff00 */
[----:B0-2---:R-:W-:Y:S02]  /*ad30*/  CS2R R32, SRZ ;  /* 0x0000000000207805 */ /* 0x005fe4000001ff00 */
[----:B------:R-:W-:-:S02]  /*ad40*/  MOV R6, RZ ;  /* 0x000000ff00067202 */ /* 0x000fc40000000f00 */
[----:B------:R-:W-:Y:S01]  /*ad50*/  CS2R R28, SRZ ;  /* 0x00000000001c7805 */ /* 0x000fe2000001ff00 */
[----:B------:R-:W-:Y:S01]  /*ad60*/  IMAD.MOV.U32 R134, RZ, RZ, RZ ;  /* 0x000000ffff867224 */ /* 0x000fe200078e00ff */
        /* <DEDUP_REMOVED lines=30> */
.L_x_4293:
        /* <DEDUP_REMOVED lines=12> */
.L_x_4297:
[----:B-1----:R1:W2:Y:S02]  /*b010*/  SYNCS.PHASECHK.TRANS64.TRYWAIT P0, [R17+URZ+0x30800], R0 ;  /* 0x03080000110075a7 */ /* 0x0022a4000800017f */
[----:B--2---:R-:W-:Y:S05]  /*b020*/  @!P0 NANOSLEEP.SYNCS 0x989680 ;  /* 0x009896800000895d */ /* 0x004fea0003900000 */
[----:B------:R-:W2:Y:S02]  /*b030*/  @!P0 SYNCS.PHASECHK.TRANS64 P0, [R17+URZ+0x30800], R0 ;  /* 0x03080000110085a7 */ /* 0x000ea4000800007f */
[----:B--2---:R-:W-:Y:S05]  /*b040*/  @!P0 BRA `(.L_x_4297) ;  /* 0xfffffffc00f08947 */ /* 0x004fea000383ffff */
.L_x_4296:
[----:B------:R-:W-:Y:S05]  /*b050*/  BSYNC B0 ;  /* 0x0000000000007941 */ /* 0x000fea0003800000 */
.L_x_4295:
[----:B------:R-:W-:Y:S05]  /*b060*/  BRA `(.L_x_4298) ;  /* 0x0000006c00247947 */ /* 0x000fea0003800000 */
.L_x_4294:
[----:B------:R-:W2:Y:S01]  /*b070*/  LDL R0, [R1+0x3c] ;  /* 0x00003c0001007983 */ /* 0x000ea20000100800 */
[----:B------:R-:W0:Y:S01]  /*b080*/  LDC.64 R10, c[0x0][0x3d8] ;  /* 0x0000f600ff0a7b82 */ /* 0x000e220000000a00 */
[----:B-----5:R-:W-:Y:S01]  /*b090*/  SHF.R.S32.HI R9, RZ, 0x1f, R144 ;  /* 0x0000001fff097819 */ /* 0x020fe20000011490 */
[--C-:B------:R-:W-:Y:S01]  /*b0a0*/  IMAD.MOV.U32 R2, RZ, RZ, R18.reuse ;  /* 0x000000ffff027224 */ /* 0x100fe200078e0012 */
[----:B------:R-:W-:Y:S02]  /*b0b0*/  SHF.R.S32.HI R3, RZ, 0x1f, R18 ;  /* 0x0000001fff037819 */ /* 0x000fe40000011412 */
[----:B------:R-:W-:-:S03]  /*b0c0*/  SHF.R.S32.HI R7, RZ, 0x1f, R192 ;  /* 0x0000001fff077819 */ /* 0x000fc600000114c0 */
[----:B------:R-:W1:Y:S01]  /*b0d0*/  LDC.64 R12, c[0x0][0x3e8] ;  /* 0x0000fa00ff0c7b82 */ /* 0x000e620000000a00 */
[-C--:B0-----:R-:W-:Y:S01]  /*b0e0*/  IMAD R6, R221, R10.reuse, RZ ;  /* 0x0000000add067224 */ /* 0x081fe200078e02ff */
[----:B------:R-:W-:Y:S01]  /*b0f0*/  SHF.L.U64.HI R74, R10, 0x6, R11 ;  /* 0x000000060a4a7819 */ /* 0x000fe2000001020b */
[----:B------:R-:W-:-:S04]  /*b100*/  IMAD.WIDE.U32 R72, R144, R10, RZ ;  /* 0x0000000a90487225 */ /* 0x000fc800078e00ff */
[----:B------:R-:W-:Y:S01]  /*b110*/  IMAD.WIDE.U32 R4, R195, R10, R2 ;  /* 0x0000000ac3047225 */ /* 0x000fe200078e0002 */
[----:B-1----:R-:W-:-:S03]  /*b120*/  SHF.L.U64.HI R69, R12, 0x6, R13 ;  /* 0x000000060c457819 */ /* 0x002fc6000001020d */
[C---:B------:R-:W-:Y:S01]  /*b130*/  IMAD R83, R195.reuse, R11, R6 ;  /* 0x0000000bc3537224 */ /* 0x040fe200078e0206 */
[----:B------:R-:W-:Y:S01]  /*b140*/  IADD3 R79, P0, R4, R72, RZ ;  /* 0x00000048044f7210 */ /* 0x000fe20007f1e0ff */
[----:B------:R-:W-:Y:S02]  /*b150*/  IMAD.MOV.U32 R6, RZ, RZ, R192 ;  /* 0x000000ffff067224 */ /* 0x000fe400078e00c0 */
[----:B------:R-:W-:-:S04]  /*b160*/  IMAD.WIDE.U32 R2, R195, R12, R2 ;  /* 0x0000000cc3027225 */ /* 0x000fc800078e0002 */
[----:B------:R-:W-:Y:S02]  /*b170*/  IMAD.SHL.U32 R76, R10, 0x40, RZ ;  /* 0x000000400a4c7824 */ /* 0x000fe400078e00ff */
[----:B------:R-:W-:Y:S01]  /*b180*/  IMAD.SHL.U32 R75, R12, 0x40, RZ ;  /* 0x000000400c4b7824 */ /* 0x000fe200078e00ff */
[----:B--2---:R-:W-:Y:S01]  /*b190*/  R2UR UR4, R0 ;  /* 0x00000000000472ca */ /* 0x004fe200000e0000 */
[C---:B------:R-:W-:Y:S02]  /*b1a0*/  IMAD R0, R9.reuse, R10, RZ ;  /* 0x0000000a09007224 */ /* 0x040fe400078e02ff */
[----:B------:R-:W-:Y:S02]  /*b1b0*/  IMAD R9, R9, R12, RZ ;  /* 0x0000000c09097224 */ /* 0x000fe400078e02ff */
[C---:B------:R-:W-:Y:S02]  /*b1c0*/  IMAD R61, R144.reuse, R11, R0 ;  /* 0x0000000b903d7224 */ /* 0x040fe400078e0200 */
[----:B------:R-:W-:-:S02]  /*b1d0*/  IMAD R9, R144, R13, R9 ;  /* 0x0000000d90097224 */ /* 0x000fc400078e0209 */
[----:B------:R-:W-:Y:S02]  /*b1e0*/  IMAD.IADD R61, R61, 0x1, R73 ;  /* 0x000000013d3d7824 */ /* 0x000fe400078e0249 */
[----:B------:R-:W-:Y:S02]  /*b1f0*/  IMAD R0, R221, R12, RZ ;  /* 0x0000000cdd007224 */ /* 0x000fe400078e02ff */
[----:B------:R-:W-:Y:S01]  /*b200*/  ULOP3.LUT UP0, URZ, UR4, 0x3ff, URZ, 0xc0, !UPT ;  /* 0x000003ff043f7892 */ /* 0x000fe2000f80c03f */
[----:B------:R-:W-:Y:S01]  /*b210*/  IADD3.X R81, R61, R5, R83, P0, !PT ;  /* 0x000000053d517210 */ /* 0x000fe200007fe453 */
[----:B------:R-:W-:-:S04]  /*b220*/  IMAD.WIDE.U32 R4, R195, R10, R6 ;  /* 0x0000000ac3047225 */ /* 0x000fc800078e0006 */
[----:B------:R-:W-:Y:S01]  /*b230*/  IMAD.WIDE.U32 R144, R144, R12, RZ ;  /* 0x0000000c90907225 */ /* 0x000fe200078e00ff */
[----:B------:R-:W-:-:S03]  /*b240*/  IADD3 R71, P1, R4, R72, RZ ;  /* 0x0000004804477210 */ /* 0x000fc60007f3e0ff */
[----:B------:R-:W-:Y:S01]  /*b250*/  IMAD.WIDE.U32 R6, R195, R12, R6 ;  /* 0x0000000cc3067225 */ /* 0x000fe200078e0006 */
[----:B------:R-:W-:Y:S02]  /*b260*/  IADD3.X R83, R61, R83, R5, P1, !PT ;  /* 0x000000533d537210 */ /* 0x000fe40000ffe405 */
[----:B------:R-:W-:Y:S01]  /*b270*/  PLOP3.LUT P1, PT, PT, PT, UP0, 0x80, 0x0 ;  /* 0x000000000000781c */ /* 0x000fe20003f2f008 */
[----:B------:R-:W-:Y:S01]  /*b280*/  IMAD R0, R195, R13, R0 ;  /* 0x0000000dc3007224 */ /* 0x000fe200078e0200 */
[----:B------:R-:W-:Y:S02]  /*b290*/  IADD3 R77, R9, R145, RZ ;  /* 0x00000091094d7210 */ /* 0x000fe40007ffe0ff */
[-C--:B------:R-:W-:Y:S02]  /*b2a0*/  IADD3 R60, P0, R2, R144.reuse, RZ ;  /* 0x00000090023c7210 */ /* 0x080fe40007f1e0ff */
[----:B------:R-:W-:Y:S02]  /*b2b0*/  IADD3 R70, P2, R6, R144, RZ ;  /* 0x0000009006467210 */ /* 0x000fe40007f5e0ff */
[----:B------:R-:W-:-:S02]  /*b2c0*/  IADD3.X R78, R77, R3, R0, P0, !PT ;  /* 0x000000034d4e7210 */ /* 0x000fc400007fe400 */
[----:B------:R-:W-:-:S03]  /*b2d0*/  IADD3.X R80, R77, R0, R7, P2, !PT ;  /* 0x000000004d507210 */ /* 0x000fc600017fe407 */
        /* <DEDUP_REMOVED lines=17> */
.L_x_4299:
[----:B------:R-:W0:Y:S01]  /*b3f0*/  LDC.64 R12, c[0x0][0x3d8] ;  /* 0x0000f600ff0c7b82 */ /* 0x000e220000000a00 */
[----:B------:R-:W-:Y:S01]  /*b400*/  SHF.R.S32.HI R5, RZ, 0x1f, R201 ;  /* 0x0000001fff057819 */ /* 0x000fe200000114c9 */
[----:B------:R-:W-:Y:S01]  /*b410*/  ULDC.U8 UR4, c[0x0][0x3f0] ;  /* 0x0000fc0000047ab9 */ /* 0x000fe20000000000 */
[----:B------:R-:W-:Y:S01]  /*b420*/  BSSY B0, `(.L_x_4300) ;  /* 0x0000685000007945 */ /* 0x000fe20003800000 */
[----:B------:R-:W-:-:S04]  /*b430*/  ISETP.NE.AND P0, PT, RZ, UR4, PT ;  /* 0x00000004ff007c0c */ /* 0x000fc8000bf05270 */
[----:B------:R-:W1:Y:S01]  /*b440*/  LDC.64 R2, c[0x0][0x3e8] ;  /* 0x0000fa00ff027b82 */ /* 0x000e620000000a00 */
[----:B0-----:R-:W-:-:S04]  /*b450*/  IMAD R0, R5, R12, RZ ;  /* 0x0000000c05007224 */ /* 0x001fc800078e02ff */
[C---:B------:R-:W-:Y:S02]  /*b460*/  IMAD R9, R201.reuse, R13, R0 ;  /* 0x0000000dc9097224 */ /* 0x040fe400078e0200 */
[----:B------:R-:W-:Y:S02]  /*b470*/  IMAD R0, R201, -0x80, R197 ;  /* 0xffffff80c9007824 */ /* 0x000fe400078e02c5 */
[----:B-1----:R-:W-:Y:S02]  /*b480*/  IMAD R8, R5, R2, RZ ;  /* 0x0000000205087224 */ /* 0x002fe400078e02ff */
[----:B------:R-:W-:Y:S01]  /*b490*/  IMAD.WIDE.U32 R4, R201, R12, RZ ;  /* 0x0000000cc9047225 */ /* 0x000fe200078e00ff */
[----:B------:R-:W-:-:S03]  /*b4a0*/  VIMNMX R10, R0, 0x80, PT ;  /* 0x00000080000a7848 */ /* 0x000fc60003fe0100 */
[----:B------:R-:W-:Y:S01]  /*b4b0*/  IMAD.WIDE.U32 R6, R201, R2, RZ ;  /* 0x00000002c9067225 */ /* 0x000fe200078e00ff */
[----:B------:R-:W-:-:S03]  /*b4c0*/  IADD3 R9, R5, R9, RZ ;  /* 0x0000000905097210 */ /* 0x000fc60007ffe0ff */
[----:B------:R-:W-:Y:S01]  /*b4d0*/  IMAD R11, R201, R3, R8 ;  /* 0x00000003c90b7224 */ /* 0x000fe200078e0208 */
[C---:B------:R-:W-:Y:S01]  /*b4e0*/  SHF.L.U64.HI R82, R4.reuse, 0x7, R9 ;  /* 0x0000000704527819 */ /* 0x040fe20000010209 */
[----:B------:R-:W-:Y:S02]  /*b4f0*/  IMAD.SHL.U32 R84, R4, 0x80, RZ ;  /* 0x0000008004547824 */ /* 0x000fe400078e00ff */
[----:B------:R-:W-:Y:S02]  /*b500*/  IMAD.IADD R5, R7, 0x1, R11 ;  /* 0x0000000107057824 */ /* 0x000fe400078e020b */
[----:B------:R-:W-:-:S03]  /*b510*/  IMAD.SHL.U32 R87, R6, 0x80, RZ ;  /* 0x0000008006577824 */ /* 0x000fc600078e00ff */
[----:B------:R-:W-:Y:S01]  /*b520*/  SHF.L.U64.HI R85, R6, 0x7, R5 ;  /* 0x0000000706557819 */ /* 0x000fe20000010205 */
[----:B------:R-:W-:Y:S06]  /*b530*/  @!P0 BRA `(.L_x_4301) ;  /* 0x0000003000f48947 */ /* 0x000fec0003800000 */
[----:B------:R-:W0:Y:S01]  /*b540*/  LDC R80, c[0x0][0x428] ;  /* 0x00010a00ff507b82 */ /* 0x000e220000000800 */
        /* <DEDUP_REMOVED lines=18> */
[C---:B------:R-:W-:Y:S01]  /*b670*/  VIADD R7, R18.reuse, 0x20 ;  /* 0x0000002012077836 */ /* 0x040fe20000000000 */
[----:B------:R-:W-:Y:S01]  /*b680*/  IADD3 R6, R18, 0x10, RZ ;  /* 0x0000001012067810 */ /* 0x000fe20007ffe0ff */
[----:B------:R-:W-:Y:S01]  /*b690*/  ULDC UR6, c[0x0][0x3d4] ;  /* 0x0000f50000067ab9 */ /* 0x000fe20000000800 */
[----:B------:R-:W-:Y:S01]  /*b6a0*/  IMAD.X R5, R82, 0x1, R81, P1 ;  /* 0x0000000152057824 */ /* 0x000fe200008e0651 */
[----:B------:R-:W-:Y:S01]  /*b6b0*/  LEA R4, P3, R0, UR4, 0x1 ;  /* 0x0000000400047c11 */ /* 0x000fe2000f8608ff */
[C---:B------:R-:W-:Y:S01]  /*b6c0*/  VIADD R11, R18.reuse, 0x30 ;  /* 0x00000030120b7836 */ /* 0x040fe20000000000 */
[----:B------:R-:W-:Y:S01]  /*b6d0*/  ISETP.GE.AND P1, PT, R7, UR6, PT ;  /* 0x0000000607007c0c */ /* 0x000fe2000bf26270 */
[----:B------:R-:W-:Y:S01]  /*b6e0*/  VIADD R15, R18, 0x50 ;  /* 0x00000050120f7836 */ /* 0x000fe20000000000 */
[----:B------:R-:W-:Y:S01]  /*b6f0*/  LEA.HI.X R5, R0, UR5, R5, 0x1, P3 ;  /* 0x0000000500057c11 */ /* 0x000fe200098f0c05 */
[----:B------:R-:W-:Y:S01]  /*b700*/  ULDC.64 UR4, c[0x0][0x3e0] ;  /* 0x0000f80000047ab9 */ /* 0x000fe20000000a00 */
[----:B------:R-:W-:-:S02]  /*b710*/  IADD3 R0, P4, R87, R60, RZ ;  /* 0x0000003c57007210 */ /* 0x000fc40007f9e0ff */
[----:B------:R-:W-:Y:S02]  /*b720*/  CS2R R70, SRZ ;  /* 0x0000000000467805 */ /* 0x000fe4000001ff00 */
[----:B------:R-:W-:Y:S02]  /*b730*/  ISETP.GE.AND P2, PT, R6, UR6, PT ;  /* 0x0000000606007c0c */ /* 0x000fe4000bf46270 */
[----:B------:R-:W-:Y:S02]  /*b740*/  CS2R R64, SRZ ;  /* 0x0000000000407805 */ /* 0x000fe4000001ff00 */
[----:B------:R-:W-:Y:S01]  /*b750*/  LEA R6, P6, R0, UR4, 0x1 ;  /* 0x0000000400067c11 */ /* 0x000fe2000f8c08ff */
[----:B------:R-:W-:Y:S01]  /*b760*/  IMAD.X R7, R85, 0x1, R78, P4 ;  /* 0x0000000155077824 */ /* 0x000fe200020e064e */
[----:B------:R-:W-:Y:S02]  /*b770*/  IADD3 R14, R18, 0x40, RZ ;  /* 0x00000040120e7810 */ /* 0x000fe40007ffe0ff */
[----:B------:R-:W-:-:S02]  /*b780*/  CS2R R56, SRZ ;  /* 0x0000000000387805 */ /* 0x000fc4000001ff00 */
[----:B------:R-:W-:Y:S02]  /*b790*/  ISETP.GE.AND P3, PT, R18, UR6, PT ;  /* 0x0000000612007c0c */ /* 0x000fe4000bf66270 */
[----:B------:R-:W-:Y:S02]  /*b7a0*/  CS2R R52, SRZ ;  /* 0x0000000000347805 */ /* 0x000fe4000001ff00 */
[----:B------:R-:W-:Y:S02]  /*b7b0*/  LEA.HI.X R7, R0, UR5, R7, 0x1, P6 ;  /* 0x0000000500077c11 */ /* 0x000fe4000b0f0c07 */
[----:B------:R-:W-:Y:S02]  /*b7c0*/  CS2R R50, SRZ ;  /* 0x0000000000327805 */ /* 0x000fe4000001ff00 */
[----:B------:R-:W-:Y:S02]  /*b7d0*/  ISETP.GE.AND P5, PT, R11, UR6, PT ;  /* 0x000000060b007c0c */ /* 0x000fe4000bfa6270 */
[----:B------:R-:W-:-:S02]  /*b7e0*/  CS2R R44, SRZ ;  /* 0x00000000002c7805 */ /* 0x000fc4000001ff00 */
[----:B------:R-:W-:Y:S01]  /*b7f0*/  ISETP.GE.AND P4, PT, R14, UR6, PT ;  /* 0x000000060e007c0c */ /* 0x000fe2000bf86270 */
[----:B------:R-:W-:Y:S01]  /*b800*/  ULDC.64 UR8, c[0x0][0x208] ;  /* 0x0000820000087ab9 */ /* 0x000fe20000000a00 */
[----:B------:R-:W-:Y:S02]  /*b810*/  ISETP.GE.AND P6, PT, R15, UR6, PT ;  /* 0x000000060f007c0c */ /* 0x000fe4000bfc6270 */
        /* <DEDUP_REMOVED lines=18> */
.L_x_4303:
[----:B------:R-:W-:Y:S05]  /*b940*/  BSYNC B1 ;  /* 0x0000000000017941 */ /* 0x000fea0003800000 */
.L_x_4302:
[----:B------:R-:W-:Y:S01]  /*b950*/  ISETP.GE.AND P1, PT, R220, R10, PT ;  /* 0x0000000adc00720c */ /* 0x000fe20003f26270 */
[----:B------:R-:W-:Y:S01]  /*b960*/  BSSY B1, `(.L_x_4304) ;  /* 0x000003e000017945 */ /* 0x000fe20003800000 */
[----:B-1----:R-:W-:Y:S02]  /*b970*/  LOP3.LUT R5, R207, 0x18, R192, 0xf8, !PT ;  /* 0x00000018cf057812 */ /* 0x002fe400078ef8c0 */
        /* <DEDUP_REMOVED lines=10> */
[----:B------:R-:W-:Y:S02]  /*ba20*/  LOP3.LUT R10, R5, R208, RZ, 0x3c, !PT ;  /* 0x000000d0050a7212 */ /* 0x000fe400078e3cff */
[----:B------:R-:W-:Y:S01]  /*ba30*/  CS2R R20, SRZ ;  /* 0x0000000000147805 */ /* 0x000fe2000001ff00 */
[----:B------:R-:W-:Y:S06]  /*ba40*/  @P1 BRA `(.L_x_4305) ;  /* 0x0000000000bc1947 */ /* 0x000fec0003800000 */
[----:B------:R-:W-:Y:S01]  /*ba50*/  IADD3 R75, P4, P5, R60, R75, R87 ;  /* 0x0000004b3c4b7210 */ /* 0x000fe20007d9e057 */
[C---:B------:R-:W-:Y:S01]  /*ba60*/  VIADD R4, R18.reuse, 0x10 ;  /* 0x0000001012047836 */ /* 0x040fe20000000000 */
[----:B------:R-:W-:Y:S01]  /*ba70*/  IADD3 R76, P2, P3, R79, R76, R84 ;  /* 0x0000004c4f4c7210 */ /* 0x000fe20007b5e054 */
[----:B------:R-:W-:Y:S01]  /*ba80*/  ULDC UR8, c[0x0][0x3d4] ;  /* 0x0000f50000087ab9 */ /* 0x000fe20000000800 */
[----:B------:R-:W-:Y:S01]  /*ba90*/  IADD3 R6, R18, 0x20, RZ ;  /* 0x0000002012067810 */ /* 0x000fe20007ffe0ff */
[----:B------:R-:W-:Y:S01]  /*baa0*/  ULDC.64 UR4, c[0x0][0x3c8] ;  /* 0x0000f20000047ab9 */ /* 0x000fe20000000a00 */
[----:B------:R-:W-:Y:S01]  /*bab0*/  IADD3.X R0, R78, R69, R85, P4, P5 ;  /* 0x000000454e007210 */ /* 0x000fe200027ea455 */
[----:B------:R-:W-:Y:S01]  /*bac0*/  ULDC.64 UR6, c[0x0][0x3e0] ;  /* 0x0000f80000067ab9 */ /* 0x000fe20000000a00 */
[----:B------:R-:W-:Y:S01]  /*bad0*/  IADD3.X R5, R81, R74, R82, P2, P3 ;  /* 0x0000004a51057210 */ /* 0x000fe200017e6452 */
[C---:B------:R-:W-:Y:S01]  /*bae0*/  VIADD R7, R18.reuse, 0x30 ;  /* 0x0000003012077836 */ /* 0x040fe20000000000 */
[----:B------:R-:W-:-:S02]  /*baf0*/  ISETP.GE.AND P5, PT, R18, UR8, PT ;  /* 0x0000000812007c0c */ /* 0x000fc4000bfa6270 */
[----:B------:R-:W-:Y:S02]  /*bb00*/  CS2R R42, SRZ ;  /* 0x00000000002a7805 */ /* 0x000fe4000001ff00 */
[----:B------:R-:W-:Y:S02]  /*bb10*/  ISETP.GE.AND P2, PT, R4, UR8, PT ;  /* 0x0000000804007c0c */ /* 0x000fe4000bf46270 */
[----:B------:R-:W-:Y:S02]  /*bb20*/  CS2R R40, SRZ ;  /* 0x0000000000287805 */ /* 0x000fe4000001ff00 */
[----:B------:R-:W-:Y:S01]  /*bb30*/  LEA R4, P3, R76, UR4, 0x1 ;  /* 0x000000044c047c11 */ /* 0x000fe2000f8608ff */
[----:B------:R-:W-:Y:S01]  /*bb40*/  VIADD R8, R18, 0x40 ;  /* 0x0000004012087836 */ /* 0x000fe20000000000 */
[----:B------:R-:W-:Y:S01]  /*bb50*/  ISETP.GE.AND P4, PT, R6, UR8, PT ;  /* 0x0000000806007c0c */ /* 0x000fe2000bf86270 */
[----:B------:R-:W-:Y:S01]  /*bb60*/  ULDC.64 UR10, c[0x0][0x208] ;  /* 0x00008200000a7ab9 */ /* 0x000fe20000000a00 */
[----:B------:R-:W-:-:S02]  /*bb70*/  LEA R6, P6, R75, UR6, 0x1 ;  /* 0x000000064b067c11 */ /* 0x000fc4000f8c08ff */
[----:B------:R-:W-:Y:S02]  /*bb80*/  LEA.HI.X R5, R76, UR5, R5, 0x1, P3 ;  /* 0x000000054c057c11 */ /* 0x000fe400098f0c05 */
[----:B------:R-:W-:Y:S02]  /*bb90*/  ISETP.GE.AND P3, PT, R7, UR8, PT ;  /* 0x0000000807007c0c */ /* 0x000fe4000bf66270 */
[----:B------:R-:W-:Y:S01]  /*bba0*/  LEA.HI.X R7, R75, UR7, R0, 0x1, P6 ;  /* 0x000000074b077c11 */ /* 0x000fe2000b0f0c00 */
[----:B------:R-:W-:Y:S01]  /*bbb0*/  VIADD R0, R18, 0x50 ;  /* 0x0000005012007836 */ /* 0x000fe20000000000 */
        /* <DEDUP_REMOVED lines=24> */
.L_x_4305:
[----:B------:R-:W-:Y:S05]  /*bd40*/  BSYNC B1 ;  /* 0x0000000000017941 */ /* 0x000fea0003800000 */
.L_x_4304:
[----:B------:R-:W-:Y:S01]  /*bd50*/  LOP3.LUT P2, RZ, R216, 0x4, RZ, 0xc0, !PT ;  /* 0x00000004d8ff7812 */ /* 0x000fe2000784c0ff */
[----:B-----5:R-:W-:Y:S01]  /*bd60*/  IMAD.MOV.U32 R11, RZ, RZ, R65 ;  /* 0x000000ffff0b7224 */ /* 0x020fe200078e0041 */
[----:B------:R-:W-:Y:S01]  /*bd70*/  IADD3 R10, R209, R10, RZ ;  /* 0x0000000ad10a7210 */ /* 0x000fe20007ffe0ff */
[----:B------:R-:W-:Y:S01]  /*bd80*/  IMAD.MOV.U32 R14, RZ, RZ, R70 ;  /* 0x000000ffff0e7224 */ /* 0x000fe200078e0046 */
[----:B------:R-:W-:Y:S01]  /*bd90*/  MOV R0, R64 ;  /* 0x0000004000007202 */ /* 0x000fe20000000f00 */
[----:B-1----:R-:W-:Y:S01]  /*bda0*/  IMAD.MOV.U32 R7, RZ, RZ, R77 ;  /* 0x000000ffff077224 */ /* 0x002fe200078e004d */
[----:B------:R-:W-:Y:S01]  /*bdb0*/  PRMT R82, R11, 0x7610, R82 ;  /* 0x000076100b527816 */ /* 0x000fe20000000052 */
[----:B------:R-:W-:Y:S01]  /*bdc0*/  IMAD R60, R10, 0x2, R17 ;  /* 0x000000020a3c7824 */ /* 0x000fe200078e0211 */
[----:B------:R-:W-:Y:S01]  /*bdd0*/  PRMT R83, R83, 0x5410, R0 ;  /* 0x0000541053537816 */ /* 0x000fe20000000000 */
[----:B------:R-:W-:Y:S01]  /*bde0*/  IMAD.MOV.U32 R11, RZ, RZ, R46 ;  /* 0x000000ffff0b7224 */ /* 0x000fe200078e002e */
[----:B------:R-:W-:Y:S01]  /*bdf0*/  PRMT R85, R14, 0x7610, R85 ;  /* 0x000076100e557816 */ /* 0x000fe20000000055 */
[C---:B------:R-:W-:Y:S01]  /*be00*/  VIADD R15, R60.reuse, 0x12400 ;  /* 0x000124003c0f7836 */ /* 0x040fe20000000000 */
[----:B------:R-:W-:Y:S01]  /*be10*/  MOV R0, R71 ;  /* 0x0000004700007202 */ /* 0x000fe20000000f00 */
[----:B------:R-:W-:Y:S01]  /*be20*/  IMAD.MOV.U32 R14, RZ, RZ, R47 ;  /* 0x000000ffff0e7224 */ /* 0x000fe200078e002f */
[----:B------:R-:W-:Y:S01]  /*be30*/  MOV R6, R144 ;  /* 0x0000009000067202 */ /* 0x000fe20000000f00 */
[----:B------:R-:W-:Y:S01]  /*be40*/  VIADD R10, R60, 0x12440 ;  /* 0x000124403c0a7836 */ /* 0x000fe20000000000 */
[----:B------:R-:W-:Y:S01]  /*be50*/  PRMT R84, R0, 0x7610, R84 ;  /* 0x0000761000547816 */ /* 0x000fe20000000054 */
[----:B------:R-:W-:Y:S01]  /*be60*/  @P2 VIADD R10, R15, 0xffffffc0 ;  /* 0xffffffc00f0a2836 */ /* 0x000fe20000000000 */
[----:B0-----:R-:W-:Y:S01]  /*be70*/  ISETP.NE.AND P2, PT, R80, 0x1, PT ;  /* 0x000000015000780c */ /* 0x001fe20003f45270 */
[----:B------:R-:W-:Y:S01]  /*be80*/  IMAD.MOV.U32 R0, RZ, RZ, R48 ;  /* 0x000000ffff007224 */ /* 0x000fe200078e0030 */
[----:B------:R-:W-:Y:S01]  /*be90*/  PRMT R73, R11, 0x5410, R14 ;  /* 0x000054100b497816 */ /* 0x000fe2000000000e */
[----:B------:R-:W-:Y:S01]  /*bea0*/  IMAD.MOV.U32 R14, RZ, RZ, R55 ;  /* 0x000000ffff0e7224 */ /* 0x000fe200078e0037 */
[----:B------:R-:W-:Y:S01]  /*beb0*/  MOV R11, R49 ;  /* 0x00000031000b7202 */ /* 0x000fe20000000f00 */
[----:B------:R-:W-:Y:S01]  /*bec0*/  IMAD.MOV.U32 R5, RZ, RZ, R61 ;  /* 0x000000ffff057224 */ /* 0x000fe200078e003d */
[----:B------:R-:W-:Y:S01]  /*bed0*/  ULDC.64 UR4, c[0x0][0x3c8] ;  /* 0x0000f20000047ab9 */ /* 0x000fe20000000a00 */
[----:B------:R-:W-:Y:S01]  /*bee0*/  IMAD.MOV.U32 R61, RZ, RZ, R63 ;  /* 0x000000ffff3d7224 */ /* 0x000fe200078e003f */
[----:B------:R-:W-:Y:S01]  /*bef0*/  PRMT R75, R0, 0x5410, R11 ;  /* 0x00005410004b7816 */ /* 0x000fe2000000000b */
[----:B------:R-:W-:Y:S01]  /*bf00*/  IMAD.MOV.U32 R0, RZ, RZ, R54 ;  /* 0x000000ffff007224 */ /* 0x000fe200078e0036 */
[----:B------:R-:W-:Y:S01]  /*bf10*/  ULDC.64 UR6, c[0x0][0x3e0] ;  /* 0x0000f80000067ab9 */ /* 0x000fe20000000a00 */
[----:B------:R-:W-:Y:S01]  /*bf20*/  IMAD.MOV.U32 R11, RZ, RZ, R58 ;  /* 0x000000ffff0b7224 */ /* 0x000fe200078e003a */
[----:B------:R-:W-:Y:S01]  /*bf30*/  PRMT R82, R82, 0x5410, R61 ;  /* 0x0000541052527816 */ /* 0x000fe2000000003d */
[----:B------:R-:W0:Y:S01]  /*bf40*/  @P2 LDC R15, c[0x0][0x430] ;  /* 0x00010c00ff0f2b82 */ /* 0x000e220000000800 */
[----:B------:R-:W-:Y:S01]  /*bf50*/  PRMT R77, R0, 0x5410, R14 ;  /* 0x00005410004d7816 */ /* 0x000fe2000000000e */
[----:B------:R-:W-:Y:S01]  /*bf60*/  IMAD.MOV.U32 R61, RZ, RZ, R56 ;  /* 0x000000ffff3d7224 */ /* 0x000fe200078e0038 */
[----:B------:R-:W-:Y:S01]  /*bf70*/  PRMT R80, R11, 0x7610, R80 ;  /* 0x000076100b507816 */ /* 0x000fe20000000050 */
[----:B------:R-:W-:Y:S01]  /*bf80*/  IMAD.MOV.U32 R11, RZ, RZ, R62 ;  /* 0x000000ffff0b7224 */ /* 0x000fe200078e003e */
[----:B------:R-:W-:Y:S01]  /*bf90*/  MOV R0, R59 ;  /* 0x0000003b00007202 */ /* 0x000fe20000000f00 */
[----:B------:R-:W-:Y:S01]  /*bfa0*/  IMAD.MOV.U32 R69, RZ, RZ, R53 ;  /* 0x000000ffff457224 */ /* 0x000fe200078e0035 */
[----:B------:R-:W-:Y:S01]  /*bfb0*/  PRMT R81, R61, 0x7610, R81 ;  /* 0x000076103d517816 */ /* 0x000fe20000000051 */
[----:B------:R-:W1:Y:S01]  /*bfc0*/  @P2 LDC R14, c[0x0][0x42c] ;  /* 0x00010b00ff0e2b82 */ /* 0x000e620000000800 */
[----:B------:R-:W-:Y:S01]  /*bfd0*/  PRMT R80, R80, 0x5410, R0 ;  /* 0x0000541050507816 */ /* 0x000fe20000000000 */
[----:B------:R-:W-:Y:S01]  /*bfe0*/  IMAD.MOV.U32 R0, RZ, RZ, R66 ;  /* 0x000000ffff007224 */ /* 0x000fe200078e0042 */
[----:B------:R-:W-:Y:S01]  /*bff0*/  PRMT R83, R11, 0x7610, R83 ;  /* 0x000076100b537816 */ /* 0x000fe20000000053 */
[----:B------:R-:W-:Y:S01]  /*c000*/  IMAD.MOV.U32 R61, RZ, RZ, R57 ;  /* 0x000000ffff3d7224 */ /* 0x000fe200078e0039 */
[----:B------:R-:W-:Y:S01]  /*c010*/  MOV R11, R67 ;  /* 0x00000043000b7202 */ /* 0x000fe20000000f00 */
[----:B------:R-:W-:Y:S01]  /*c020*/  IMAD.MOV.U32 R4, RZ, RZ, R72 ;  /* 0x000000ffff047224 */ /* 0x000fe200078e0048 */
[----:B------:R-:W-:Y:S01]  /*c030*/  PRMT R87, R0, 0x7610, R87 ;  /* 0x0000761000577816 */ /* 0x000fe20000000057 */
[----:B------:R-:W-:Y:S01]  /*c040*/  IMAD R0, R201, 0x80, R195 ;  /* 0x00000080c9007824 */ /* 0x000fe200078e02c3 */
[----:B------:R-:W-:Y:S01]  /*c050*/  PRMT R84, R84, 0x5410, R11 ;  /* 0x0000541054547816 */ /* 0x000fe2000000000b */
[----:B------:R-:W-:Y:S01]  /*c060*/  IMAD.MOV.U32 R72, RZ, RZ, R25 ;  /* 0x000000ffff487224 */ /* 0x000fe200078e0019 */
[----:B------:R-:W-:Y:S01]  /*c070*/  PRMT R81, R81, 0x5410, R61 ;  /* 0x0000541051517816 */ /* 0x000fe2000000003d */
[----:B------:R-:W-:Y:S01]  /*c080*/  IMAD.MOV.U32 R61, RZ, RZ, R50 ;  /* 0x000000ffff3d7224 */ /* 0x000fe200078e0032 */
[----:B------:R-:W-:Y:S01]  /*c090*/  LEA R11, R223, R0, 0x6 ;  /* 0x00000000df0b7211 */ /* 0x000fe200078e30ff */
[----:B------:R-:W-:-:S03]  /*c0a0*/  IMAD.MOV.U32 R0, RZ, RZ, R52 ;  /* 0x000000ffff007224 */ /* 0x000fc600078e0034 */
[----:B------:R-:W-:Y:S01]  /*c0b0*/  PRMT R76, R61, 0x7610, R76 ;  /* 0x000076103d4c7816 */ /* 0x000fe2000000004c */
[----:B------:R-:W-:Y:S01]  /*c0c0*/  IMAD.MOV.U32 R61, RZ, RZ, R44 ;  /* 0x000000ffff3d7224 */ /* 0x000fe200078e002c */
[----:B------:R-:W-:Y:S01]  /*c0d0*/  PRMT R79, R0, 0x5410, R69 ;  /* 0x00005410004f7816 */ /* 0x000fe20000000045 */
[----:B------:R-:W-:Y:S02]  /*c0e0*/  IMAD.MOV.U32 R69, RZ, RZ, R45 ;  /* 0x000000ffff457224 */ /* 0x000fe400078e002d */
[----:B-1----:R-:W-:Y:S01]  /*c0f0*/  @P2 IMAD.HI.U32 R0, R11, R14, RZ ;  /* 0x0000000e0b002227 */ /* 0x002fe200078e00ff */
[----:B------:R-:W-:Y:S02]  /*c100*/  MOV R14, R51 ;  /* 0x00000033000e7202 */ /* 0x000fe40000000f00 */
[----:B------:R-:W-:Y:S01]  /*c110*/  PRMT R74, R61, 0x5410, R69 ;  /* 0x000054103d4a7816 */ /* 0x000fe20000000045 */
[----:B------:R-:W-:Y:S01]  /*c120*/  IMAD.MOV.U32 R69, RZ, RZ, R24 ;  /* 0x000000ffff457224 */ /* 0x000fe200078e0018 */
[----:B0-----:R-:W-:Y:S01]  /*c130*/  @P2 SHF.R.U32.HI R11, RZ, R15, R0 ;  /* 0x0000000fff0b2219 */ /* 0x001fe20000011600 */
[----:B------:R-:W-:Y:S01]  /*c140*/  IMAD.MOV.U32 R0, RZ, RZ, R8 ;  /* 0x000000ffff007224 */ /* 0x000fe200078e0008 */
[----:B------:R-:W-:-:S02]  /*c150*/  PRMT R76, R76, 0x5410, R14 ;  /* 0x000054104c4c7816 */ /* 0x000fc4000000000e */
[----:B------:R-:W-:Y:S01]  /*c160*/  SHF.R.S32.HI R15, RZ, 0x1f, R11 ;  /* 0x0000001fff0f7819 */ /* 0x000fe2000001140b */
[----:B------:R-:W-:Y:S01]  /*c170*/  IMAD.WIDE.U32 R4, R11, R12, R4 ;  /* 0x0000000c0b047225 */ /* 0x000fe200078e0004 */
[----:B------:R-:W-:Y:S02]  /*c180*/  MOV R14, R9 ;  /* 0x00000009000e7202 */ /* 0x000fe40000000f00 */
[----:B------:R-:W-:Y:S01]  /*c190*/  PRMT R69, R69, 0x5410, R72 ;  /* 0x0000541045457816 */ /* 0x000fe20000000048 */
[----:B------:R-:W-:Y:S01]  /*c1a0*/  IMAD.WIDE.U32 R6, R11, R2, R6 ;  /* 0x000000020b067225 */ /* 0x000fe200078e0006 */
[----:B------:R-:W-:-:S03]  /*c1b0*/  PRMT R61, R0, 0x5410, R14 ;  /* 0x00005410003d7816 */ /* 0x000fc6000000000e */
[C---:B------:R-:W-:Y:S01]  /*c1c0*/  IMAD R0, R15.reuse, R12, RZ ;  /* 0x0000000c0f007224 */ /* 0x040fe200078e02ff */
[----:B------:R-:W-:Y:S01]  /*c1d0*/  MOV R12, R29 ;  /* 0x0000001d000c7202 */ /* 0x000fe20000000f00 */
[----:B------:R-:W-:Y:S02]  /*c1e0*/  IMAD R14, R15, R2, RZ ;  /* 0x000000020f0e7224 */ /* 0x000fe400078e02ff */
[C---:B------:R-:W-:Y:S01]  /*c1f0*/  IMAD R13, R11.reuse, R13, R0 ;  /* 0x0000000d0b0d7224 */ /* 0x040fe200078e0200 */
[----:B------:R-:W-:Y:S01]  /*c200*/  LEA R0, P3, R6, UR6, 0x1 ;  /* 0x0000000606007c11 */ /* 0x000fe2000f8608ff */
[----:B------:R-:W-:Y:S01]  /*c210*/  IMAD R15, R11, R3, R14 ;  /* 0x000000030b0f7224 */ /* 0x000fe200078e020e */
[----:B------:R-:W-:Y:S01]  /*c220*/  LEA R3, P2, R4, UR4, 0x1 ;  /* 0x0000000404037c11 */ /* 0x000fe2000f8408ff */
[----:B------:R-:W-:Y:S01]  /*c230*/  IMAD.MOV.U32 R2, RZ, RZ, R28 ;  /* 0x000000ffff027224 */ /* 0x000fe200078e001c */
[----:B------:R-:W-:Y:S01]  /*c240*/  UMOV UR4, 0xffffffff ;  /* 0xffffffff00047882 */ /* 0x000fe20000000000 */
[----:B------:R-:W-:-:S02]  /*c250*/  IMAD.IADD R11, R5, 0x1, R13 ;  /* 0x00000001050b7824 */ /* 0x000fc400078e020d */
[----:B------:R-:W-:Y:S01]  /*c260*/  IMAD.IADD R5, R7, 0x1, R15 ;  /* 0x0000000107057824 */ /* 0x000fe200078e020f */
[----:B------:R-:W-:Y:S02]  /*c270*/  PRMT R72, R2, 0x5410, R12 ;  /* 0x0000541002487816 */ /* 0x000fe4000000000c */
[----:B------:R-:W-:Y:S02]  /*c280*/  LEA.HI.X R4, R4, UR5, R11, 0x1, P2 ;  /* 0x0000000504047c11 */ /* 0x000fe400090f0c0b */
[----:B------:R-:W-:Y:S02]  /*c290*/  LEA.HI.X R2, R6, UR7, R5, 0x1, P3 ;  /* 0x0000000706027c11 */ /* 0x000fe400098f0c05 */
[----:B------:R-:W-:Y:S01]  /*c2a0*/  LEA.HI R5, R219, R219, RZ, 0x1 ;  /* 0x000000dbdb057211 */ /* 0x000fe200078f08ff */
[----:B------:R-:W-:Y:S06]  /*c2b0*/  BRA.DIV UR4, `(.L_x_4306) ;  /* 0x000001d204647947 */ /* 0x000fec000b800000 */
.L_x_4594:
[----:B------:R-:W-:-:S03]  /*c2c0*/  UMOV UR4, 0xffffffff ;  /* 0xffffffff00047882 */ /* 0x000fc60000000000 */
[----:B------:R-:W-:Y:S05]  /*c2d0*/  BRA.DIV UR4, `(.L_x_4307) ;  /* 0x000001d204847947 */ /* 0x000fea000b800000 */
.L_x_4597:
[----:B------:R-:W-:-:S03]  /*c2e0*/  UMOV UR4, 0xffffffff ;  /* 0xffffffff00047882 */ /* 0x000fc60000000000 */
[----:B------:R-:W-:Y:S05]  /*c2f0*/  BRA.DIV UR4, `(.L_x_4308) ;  /* 0x000001d204a47947 */ /* 0x000fea000b800000 */
.L_x_4600:
[----:B------:R-:W-:-:S03]  /*c300*/  UMOV UR4, 0xffffffff ;  /* 0xffffffff00047882 */ /* 0x000fc60000000000 */
[----:B------:R-:W-:Y:S05]  /*c310*/  BRA.DIV UR4, `(.L_x_4309) ;  /* 0x000001d204c47947 */ /* 0x000fea000b800000 */
.L_x_4603:
[----:B------:R-:W-:-:S03]  /*c320*/  UMOV UR4, 0xffffffff ;  /* 0xffffffff00047882 */ /* 0x000fc60000000000 */
[----:B------:R-:W-:Y:S05]  /*c330*/  BRA.DIV UR4, `(.L_x_4310) ;  /* 0x000001d204e47947 */ /* 0x000fea000b800000 */
.L_x_4606:
[----:B------:R-:W-:Y:S01]  /*c340*/  UMOV UR4, 0xffffffff ;  /* 0xffffffff00047882 */ /* 0x000fe20000000000 */
[----:B------:R-:W-:Y:S02]  /*c350*/  LOP3.LUT R4, R5, 0xfffffffe, RZ, 0xc0, !PT ;  /* 0xfffffffe05047812 */ /* 0x000fe400078ec0ff */
[----:B------:R-:W-:Y:S05]  /*c360*/  BRA.DIV UR4, `(.L_x_4311) ;  /* 0x000001d604007947 */ /* 0x000fea000b800000 */
.L_x_4609:
[----:B------:R-:W-:Y:S01]  /*c370*/  UMOV UR4, 0xffffffff ;  /* 0xffffffff00047882 */ /* 0x000fe20000000000 */
[----:B------:R-:W-:Y:S02]  /*c380*/  IMAD.IADD R4, R219, 0x1, -R4 ;  /* 0x00000001db047824 */ /* 0x000fe400078e0a04 */
[----:B------:R-:W-:Y:S05]  /*c390*/  BRA.DIV UR4, `(.L_x_4312) ;  /* 0x000001d6041c7947 */ /* 0x000fea000b800000 */
.L_x_4612:
[----:B------:R-:W-:Y:S01]  /*c3a0*/  UMOV UR4, 0xffffffff ;  /* 0xffffffff00047882 */ /* 0x000fe20000000000 */
[----:B------:R-:W-:Y:S02]  /*c3b0*/  SHF.L.U32 R4, R4, 0x1f, RZ ;  /* 0x0000001f04047819 */ /* 0x000fe400000006ff */
[----:B------:R-:W-:Y:S05]  /*c3c0*/  BRA.DIV UR4, `(.L_x_4313) ;  /* 0x000001d604387947 */ /* 0x000fea000b800000 */
.L_x_4615:
[----:B------:R-:W0:Y:S01]  /*c3d0*/  SYNCS.PHASECHK.TRANS64.TRYWAIT P2, [R17+URZ+0x30800], R4 ;  /* 0x03080004110075a7 */ /* 0x000e22000804017f */
[----:B------:R-:W-:Y:S01]  /*c3e0*/  IMAD.MOV.U32 R2, RZ, RZ, R33 ;  /* 0x000000ffff027224 */ /* 0x000fe200078e0021 */
[----:B------:R-:W-:Y:S01]  /*c3f0*/  MOV R0, R32 ;  /* 0x0000002000007202 */ /* 0x000fe20000000f00 */
[----:B------:R-:W-:Y:S01]  /*c400*/  IMAD.MOV.U32 R3, RZ, RZ, R36 ;  /* 0x000000ffff037224 */ /* 0x000fe200078e0024 */
[----:B------:R-:W-:Y:S01]  /*c410*/  BSSY B1, `(.L_x_4314) ;  /* 0x0000019000017945 */ /* 0x000fe20003800000 */
        /* <DEDUP_REMOVED lines=19> */
[----:B------:R-:W-:Y:S02]  /*c550*/  PRMT R3, R0, 0x5410, R2 ;  /* 0x0000541000037816 */ /* 0x000fe40000000002 */
[----:B------:R-:W-:Y:S02]  /*c560*/  MOV R0, R20 ;  /* 0x0000001400007202 */ /* 0x000fe40000000f00 */
[----:B------:R-:W-:Y:S01]  /*c570*/  PRMT R2, R5, 0x5410, R6 ;  /* 0x0000541005027816 */ /* 0x000fe20000000006 */
[----:B------:R-:W-:Y:S01]  /*c580*/  IMAD.MOV.U32 R5, RZ, RZ, R21 ;  /* 0x000000ffff057224 */ /* 0x000fe200078e0015 */
[----:B0-----:R-:W-:Y:S06]  /*c590*/  @!P2 BRA `(.L_x_4315) ;  /* 0x000001d000eca947 */ /* 0x001fec0003800000 */
.L_x_4616:
[----:B------:R-:W-:Y:S05]  /*c5a0*/  BSYNC B1 ;  /* 0x0000000000017941 */ /* 0x000fea0003800000 */
.L_x_4314:
[----:B------:R-:W-:Y:S01]  /*c5b0*/  BSSY B1, `(.L_x_4316) ;  /* 0x000011b000017945 */ /* 0x000fe20003800000 */
[----:B------:R-:W-:-:S03]  /*c5c0*/  PRMT R0, R0, 0x5410, R5 ;  /* 0x0000541000007816 */ /* 0x000fc60000000005 */
[----:B------:R-:W-:Y:S05]  /*c5d0*/  @P0 BRA `(.L_x_4317) ;  /* 0x0000001000600947 */ /* 0x000fea0003800000 */
[----:B------:R-:W1:Y:S01]  /*c5e0*/  LDC R5, c[0x0][0x3d4] ;  /* 0x0000f500ff057b82 */ /* 0x000e620000000800 */
[C---:B0-----:R-:W-:Y:S01]  /*c5f0*/  VIADD R4, R18.reuse, 0x10 ;  /* 0x0000001012047836 */ /* 0x041fe20000000000 */
[C---:B------:R-:W-:Y:S01]  /*c600*/  IADD3 R86, R18.reuse, 0x30, RZ ;  /* 0x0000003012567810 */ /* 0x040fe20007ffe0ff */
[C---:B------:R-:W-:Y:S01]  /*c610*/  VIADD R6, R18.reuse, 0x20 ;  /* 0x0000002012067836 */ /* 0x040fe20000000000 */
[----:B------:R-:W-:Y:S01]  /*c620*/  BSSY B2, `(.L_x_4318) ;  /* 0x0000034000027945 */ /* 0x000fe20003800000 */
[-C--:B-1----:R-:W-:Y:S02]  /*c630*/  ISETP.GE.AND P0, PT, R18, R5.reuse, PT ;  /* 0x000000051200720c */ /* 0x082fe40003f06270 */
[-C--:B------:R-:W-:Y:S01]  /*c640*/  ISETP.GE.AND P2, PT, R4, R5.reuse, PT ;  /* 0x000000050400720c */ /* 0x080fe20003f46270 */
[----:B------:R-:W-:Y:S01]  /*c650*/  VIADD R4, R18, 0x40 ;  /* 0x0000004012047836 */ /* 0x000fe20000000000 */
[-C--:B------:R-:W-:Y:S01]  /*c660*/  ISETP.GE.AND P3, PT, R6, R5.reuse, PT ;  /* 0x000000050600720c */ /* 0x080fe20003f66270 */
[----:B------:R-:W-:Y:S01]  /*c670*/  VIADD R6, R18, 0x50 ;  /* 0x0000005012067836 */ /* 0x000fe20000000000 */
[----:B------:R-:W-:-:S02]  /*c680*/  ISETP.GE.AND P4, PT, R86, R5, PT ;  /* 0x000000055600720c */ /* 0x000fc40003f86270 */
[-C--:B------:R-:W-:Y:S02]  /*c690*/  ISETP.GE.AND P5, PT, R4, R5.reuse, PT ;  /* 0x000000050400720c */ /* 0x080fe40003fa6270 */
[----:B------:R-:W-:-:S03]  /*c6a0*/  ISETP.GE.AND P6, PT, R6, R5, PT ;  /* 0x000000050600720c */ /* 0x000fc60003fc6270 */
[----:B------:R-:W-:Y:S10]  /*c6b0*/  @P0 BRA `(.L_x_4319) ;  /* 0x0000000000a80947 */ /* 0x000ff40003800000 */
[----:B------:R-:W0:Y:S01]  /*c6c0*/  LDS.128 R4, [R60+0x12400] ;  /* 0x012400003c047984 */ /* 0x000e220000000c00 */
        /* <DEDUP_REMOVED lines=8> */
[----:B0-----:R-:W-:-:S02]  /*c750*/  HADD2.F32 R71, -RZ, R7.H1_H1 ;  /* 0x30000007ff477230 */ /* 0x001fc40000004100 */
[----:B------:R-:W-:Y:S02]  /*c760*/  HADD2.F32 R70, -RZ, R7.H0_H0 ;  /* 0x20000007ff467230 */ /* 0x000fe40000004100 */
[--C-:B------:R-:W-:Y:S02]  /*c770*/  HADD2.F32 R7, -RZ, R4.reuse.H0_H0 ;  /* 0x20000004ff077230 */ /* 0x100fe40000004100 */
[C---:B------:R-:W-:Y:S01]  /*c780*/  FMUL.FTZ R89, R71.reuse, R88 ;  /* 0x0000005847597220 */ /* 0x040fe20000410000 */
[----:B------:R-:W-:Y:S01]  /*c790*/  FMUL.FTZ R71, R71, R86 ;  /* 0x0000005647477220 */ /* 0x000fe20000410000 */
[----:B------:R-:W-:Y:S02]  /*c7a0*/  HADD2.F32 R4, -RZ, R4.H1_H1 ;  /* 0x30000004ff047230 */ /* 0x000fe40000004100 */
[--C-:B------:R-:W-:Y:S02]  /*c7b0*/  HADD2.F32 R66, -RZ, R6.reuse.H0_H0 ;  /* 0x20000006ff427230 */ /* 0x100fe40000004100 */
[----:B------:R-:W-:Y:S01]  /*c7c0*/  FFMA.FTZ R88, R70, R88, R71 ;  /* 0x0000005846587223 */ /* 0x000fe20000010047 */
[----:B------:R-:W-:-:S02]  /*c7d0*/  HADD2.F32 R67, -RZ, R6.H1_H1 ;  /* 0x30000006ff437230 */ /* 0x000fc40000004100 */
[----:B------:R-:W-:Y:S01]  /*c7e0*/  FFMA.FTZ R89, R70, R86, -R89 ;  /* 0x0000005646597223 */ /* 0x000fe20000010859 */
[--C-:B------:R-:W-:Y:S02]  /*c7f0*/  HADD2.F32 R71, -RZ, R84.reuse.H1_H1 ;  /* 0x30000054ff477230 */ /* 0x100fe40000004100 */
[C---:B------:R-:W-:Y:S01]  /*c800*/  FMUL.FTZ R90, R4.reuse, R87 ;  /* 0x00000057045a7220 */ /* 0x040fe20000410000 */
[--C-:B------:R-:W-:Y:S02]  /*c810*/  HADD2.F32 R6, -RZ, R5.reuse.H0_H0 ;  /* 0x20000005ff067230 */ /* 0x100fe40000004100 */
        /* <DEDUP_REMOVED lines=20> */
.L_x_4319:
[----:B------:R-:W-:Y:S05]  /*c960*/  BSYNC B2 ;  /* 0x0000000000027941 */ /* 0x000fea0003800000 */
.L_x_4318:
[----:B------:R-:W-:Y:S04]  /*c970*/  BSSY B2, `(.L_x_4320) ;  /* 0x000002c000027945 */ /* 0x000fe80003800000 */
[----:B------:R-:W-:Y:S05]  /*c980*/  @P2 BRA `(.L_x_4321) ;  /* 0x0000000000a82947 */ /* 0x000fea0003800000 */
[----:B0-----:R-:W0:Y:S01]  /*c990*/  LDS.128 R4, [R10] ;  /* 0x000000000a047984 */ /* 0x001e220000000c00 */
[----:B------:R-:W-:Y:S01]  /*c9a0*/  SHF.R.U32.HI R70, RZ, 0x10, R63 ;  /* 0x00000010ff467819 */ /* 0x000fe2000001163f */
[--C-:B------:R-:W-:Y:S01]  /*c9b0*/  HADD2.F32 R66, -RZ, R83.reuse.H1_H1 ;  /* 0x30000053ff427230 */ /* 0x100fe20000004100 */
        /* <DEDUP_REMOVED lines=9> */
[CC--:B------:R-:W-:Y:S01]  /*ca50*/  FMUL.FTZ R71, R65.reuse, R70.reuse ;  /* 0x0000004641477220 */ /* 0x0c0fe20000410000 */
[----:B------:R-:W-:Y:S01]  /*ca60*/  FMUL.FTZ R65, R65, R67 ;  /* 0x0000004341417220 */ /* 0x000fe20000410000 */
[----:B------:R-:W-:Y:S02]  /*ca70*/  HADD2.F32 R4, -RZ, R4.H1_H1 ;  /* 0x30000004ff047230 */ /* 0x000fe40000004100 */
[--C-:B------:R-:W-:Y:S02]  /*ca80*/  HADD2.F32 R62, -RZ, R6.reuse.H0_H0 ;  /* 0x20000006ff3e7230 */ /* 0x100fe40000004100 */
[----:B------:R-:W-:Y:S01]  /*ca90*/  FFMA.FTZ R86, R64, R70, R65 ;  /* 0x0000004640567223 */ /* 0x000fe20000010041 */
[----:B------:R-:W-:-:S02]  /*caa0*/  HADD2.F32 R63, -RZ, R6.H1_H1 ;  /* 0x30000006ff3f7230 */ /* 0x000fc40000004100 */
[----:B------:R-:W-:Y:S01]  /*cab0*/  FMUL.FTZ R84, R4, R83 ;  /* 0x0000005304547220 */ /* 0x000fe20000410000 */
[--C-:B------:R-:W-:Y:S02]  /*cac0*/  HADD2.F32 R65, -RZ, R82.reuse.H1_H1 ;  /* 0x30000052ff417230 */ /* 0x100fe40000004100 */
[----:B------:R-:W-:Y:S01]  /*cad0*/  FFMA.FTZ R71, R64, R67, -R71 ;  /* 0x0000004340477223 */ /* 0x000fe20000010847 */
        /* <DEDUP_REMOVED lines=21> */
.L_x_4321:
[----:B------:R-:W-:Y:S05]  /*cc30*/  BSYNC B2 ;  /* 0x0000000000027941 */ /* 0x000fea0003800000 */
.L_x_4320:
[----:B------:R-:W-:Y:S04]  /*cc40*/  BSSY B2, `(.L_x_4322) ;  /* 0x000002c000027945 */ /* 0x000fe80003800000 */
[----:B------:R-:W-:Y:S05]  /*cc50*/  @P3 BRA `(.L_x_4323) ;  /* 0x0000000000a83947 */ /* 0x000fea0003800000 */
[----:B01----:R-:W0:Y:S01]  /*cc60*/  LDS.128 R4, [R60+0x16400] ;  /* 0x016400003c047984 */ /* 0x003e220000000c00 */
        /* <DEDUP_REMOVED lines=10> */
[--C-:B0-----:R-:W-:Y:S02]  /*cd10*/  HADD2.F32 R59, -RZ, R7.reuse.H1_H1 ;  /* 0x30000007ff3b7230 */ /* 0x101fe40000004100 */
        /* <DEDUP_REMOVED lines=30> */
.L_x_4323:
[----:B------:R-:W-:Y:S05]  /*cf00*/  BSYNC B2 ;  /* 0x0000000000027941 */ /* 0x000fea0003800000 */
.L_x_4322:
[----:B------:R-:W-:Y:S04]  /*cf10*/  BSSY B2, `(.L_x_4324) ;  /* 0x000002c000027945 */ /* 0x000fe80003800000 */
[----:B------:R-:W-:Y:S05]  /*cf20*/  @P4 BRA `(.L_x_4325) ;  /* 0x0000000000a84947 */ /* 0x000fea0003800000 */
[----:B012---:R-:W0:Y:S01]  /*cf30*/  LDS.128 R4, [R10+0x4000] ;  /* 0x004000000a047984 */ /* 0x007e220000000c00 */
        /* <DEDUP_REMOVED lines=41> */
.L_x_4325:
[----:B------:R-:W-:Y:S05]  /*d1d0*/  BSYNC B2 ;  /* 0x0000000000027941 */ /* 0x000fea0003800000 */
.L_x_4324:
[----:B------:R-:W-:Y:S04]  /*d1e0*/  BSSY B2, `(.L_x_4326) ;  /* 0x000002c000027945 */ /* 0x000fe80003800000 */
[----:B------:R-:W-:Y:S05]  /*d1f0*/  @P5 BRA `(.L_x_4327) ;  /* 0x0000000000a85947 */ /* 0x000fea0003800000 */
[----:B0123--:R-:W0:Y:S01]  /*d200*/  LDS.128 R4, [R60+0x1a400] ;  /* 0x01a400003c047984 */ /* 0x00fe220000000c00 */
        /* <DEDUP_REMOVED lines=41> */
.L_x_4327:
[----:B------:R-:W-:Y:S05]  /*d4a0*/  BSYNC B2 ;  /* 0x0000000000027941 */ /* 0x000fea0003800000 */
.L_x_4326:
[----:B------:R-:W-:Y:S05]  /*d4b0*/  @P6 BRA `(.L_x_4317) ;  /* 0x0000000000a86947 */ /* 0x000fea0003800000 */
[----:B01234-:R-:W0:Y:S01]  /*d4c0*/  LDS.128 R4, [R10+0x8000] ;  /* 0x008000000a047984 */ /* 0x01fe220000000c00 */
        /* <DEDUP_REMOVED lines=41> */
.L_x_4317:
[----:B------:R-:W-:Y:S05]  /*d760*/  BSYNC B1 ;  /* 0x0000000000017941 */ /* 0x000fea0003800000 */
.L_x_4316:
        /* <DEDUP_REMOVED lines=17> */
[--C-:B------:R-:W-:Y:S01]  /*d880*/  HADD2.F32 R44, -RZ, R78.reuse.H0_H0 ;  /* 0x2000004eff2c7230 */ /* 0x100fe20000004100 */
[----:B------:R-:W-:Y:S01]  /*d890*/  SHF.R.U32.HI R47, RZ, 0x10, R41 ;  /* 0x00000010ff2f7819 */ /* 0x000fe20000011629 */
[----:B------:R-:W-:Y:S01]  /*d8a0*/  HADD2.F32 R46, -RZ, R15.H0_H0 ;  /* 0x2000000fff2e7230 */ /* 0x000fe20000004100 */
[----:B------:R-:W-:Y:S01]  /*d8b0*/  SHF.R.U64 R53, R42, 0x10, R43 ;  /* 0x000000102a357819 */ /* 0x000fe2000000122b */
[----:B------:R-:W-:Y:S01]  /*d8c0*/  HADD2.F32 R45, -RZ, R45.H0_H0 ;  /* 0x2000002dff2d7230 */ /* 0x000fe20000004100 */
[----:B------:R-:W-:Y:S01]  /*d8d0*/  SHF.R.U64 R51, R40, 0x10, R41 ;  /* 0x0000001028337819 */ /* 0x000fe20000001229 */
[----:B------:R-:W-:Y:S02]  /*d8e0*/  HADD2.F32 R47, -RZ, R47.H0_H0 ;  /* 0x2000002fff2f7230 */ /* 0x000fe40000004100 */
[----:B------:R-:W-:-:S02]  /*d8f0*/  HADD2.F32 R78, -RZ, R78.H1_H1 ;  /* 0x3000004eff4e7230 */ /* 0x000fc40000004100 */
[--C-:B0-----:R-:W-:Y:S02]  /*d900*/  HADD2.F32 R43, -RZ, R7.reuse.H1_H1 ;  /* 0x30000007ff2b7230 */ /* 0x101fe40000004100 */
        /* <DEDUP_REMOVED lines=9> */
[----:B------:R-:W-:Y:S02]  /*d9a0*/  HADD2.F32 R6, -RZ, R5.H0_H0 ;  /* 0x20000005ff067230 */ /* 0x000fe40000004100 */
[C---:B------:R-:W-:Y:S01]  /*d9b0*/  FMUL.FTZ R48, R4.reuse, R46 ;  /* 0x0000002e04307220 */ /* 0x040fe20000410000 */
[----:B------:R-:W-:Y:S01]  /*d9c0*/  FMUL.FTZ R50, R4, R44 ;  /* 0x0000002c04327220 */ /* 0x000fe20000410000 */
[----:B------:R-:W-:Y:S02]  /*d9d0*/  HADD2.F32 R42, -RZ, R15.H1_H1 ;  /* 0x3000000fff2a7230 */ /* 0x000fe40000004100 */
[----:B------:R-:W-:-:S02]  /*d9e0*/  HADD2.F32 R5, -RZ, R5.H1_H1 ;  /* 0x30000005ff057230 */ /* 0x000fc40000004100 */
[C---:B------:R-:W-:Y:S01]  /*d9f0*/  FFMA.FTZ R48, R7.reuse, R44, -R48 ;  /* 0x0000002c07307223 */ /* 0x040fe20000010830 */
[----:B------:R-:W-:Y:S02]  /*da00*/  HADD2.F32 R15, -RZ, R51.H0_H0 ;  /* 0x20000033ff0f7230 */ /* 0x000fe40000004100 */
[----:B------:R-:W-:Y:S01]  /*da10*/  FFMA.FTZ R43, R7, R46, R50 ;  /* 0x0000002e072b7223 */ /* 0x000fe20000010032 */
[----:B------:R-:W-:Y:S02]  /*da20*/  HADD2.F32 R4, -RZ, R53.H0_H0 ;  /* 0x20000035ff047230 */ /* 0x000fe40000004100 */
[C---:B------:R-:W-:Y:S01]  /*da30*/  FMUL.FTZ R45, R41.reuse, R42 ;  /* 0x0000002a292d7220 */ /* 0x040fe20000410000 */
[----:B------:R-:W-:Y:S01]  /*da40*/  FMUL.FTZ R41, R41, R78 ;  /* 0x0000004e29297220 */ /* 0x000fe20000410000 */
[CC--:B------:R-:W-:Y:S01]  /*da50*/  FMUL.FTZ R7, R5.reuse, R15.reuse ;  /* 0x0000000f05077220 */ /* 0x0c0fe20000410000 */
        /* <DEDUP_REMOVED lines=10> */
.L_x_4330:
[----:B------:R-:W-:Y:S05]  /*db00*/  BSYNC B1 ;  /* 0x0000000000017941 */ /* 0x000fea0003800000 */
.L_x_4329:
[----:B------:R-:W-:Y:S04]  /*db10*/  BSSY B1, `(.L_x_4331) ;  /* 0x000002c000017945 */ /* 0x000fe80003800000 */
[----:B------:R-:W-:Y:S05]  /*db20*/  @P1 BRA `(.L_x_4332) ;  /* 0x0000000000a81947 */ /* 0x000fea0003800000 */
[----:B0-----:R-:W0:Y:S01]  /*db30*/  LDS.128 R4, [R10+0x2000] ;  /* 0x002000000a047984 */ /* 0x001e220000000c00 */
[----:B------:R-:W-:Y:S01]  /*db40*/  SHF.R.U32.HI R40, RZ, 0x10, R39 ;  /* 0x00000010ff287819 */ /* 0x000fe20000011627 */
[----:B------:R-:W-:Y:S01]  /*db50*/  HADD2.F32 R41, -RZ, R13.H0_H0 ;  /* 0x2000000dff297230 */ /* 0x000fe20000004100 */
[----:B------:R-:W-:Y:S02]  /*db60*/  SHF.R.U32.HI R42, RZ, 0x10, R37 ;  /* 0x00000010ff2a7819 */ /* 0x000fe40000011625 */
[----:B------:R-:W-:Y:S01]  /*db70*/  SHF.R.U64 R46, R38, 0x10, R39 ;  /* 0x00000010262e7819 */ /* 0x000fe20000001227 */
[----:B------:R-:W-:Y:S01]  /*db80*/  HADD2.F32 R40, -RZ, R40.H0_H0 ;  /* 0x20000028ff287230 */ /* 0x000fe20000004100 */
[----:B------:R-:W-:Y:S01]  /*db90*/  SHF.R.U64 R45, R36, 0x10, R37 ;  /* 0x00000010242d7819 */ /* 0x000fe20000001225 */
[----:B------:R-:W-:Y:S02]  /*dba0*/  HADD2.F32 R42, -RZ, R42.H0_H0 ;  /* 0x2000002aff2a7230 */ /* 0x000fe40000004100 */
[----:B------:R-:W-:-:S02]  /*dbb0*/  HADD2.F32 R39, -RZ, R14.H0_H0 ;  /* 0x2000000eff277230 */ /* 0x000fc40000004100 */
        /* <DEDUP_REMOVED lines=15> */
[----:B------:R-:W-:Y:S01]  /*dcb0*/  FMUL.FTZ R42, R36, R14 ;  /* 0x0000000e242a7220 */ /* 0x000fe20000410000 */
[----:B------:R-:W-:-:S02]  /*dcc0*/  HADD2.F32 R5, -RZ, R5.H1_H1 ;  /* 0x30000005ff057230 */ /* 0x000fc40000004100 */
[C---:B------:R-:W-:Y:S01]  /*dcd0*/  FFMA.FTZ R41, R7.reuse, R41, R40 ;  /* 0x0000002907297223 */ /* 0x040fe20000010028 */
[----:B------:R-:W-:Y:S02]  /*dce0*/  HADD2.F32 R13, -RZ, R45.H0_H0 ;  /* 0x2000002dff0d7230 */ /* 0x000fe40000004100 */
[----:B------:R-:W-:Y:S01]  /*dcf0*/  FFMA.FTZ R38, R7, R39, -R38 ;  /* 0x0000002707267223 */ /* 0x000fe20000010826 */
[----:B------:R-:W-:Y:S02]  /*dd00*/  HADD2.F32 R4, -RZ, R46.H0_H0 ;  /* 0x2000002eff047230 */ /* 0x000fe40000004100 */
[----:B------:R-:W-:Y:S01]  /*dd10*/  FMUL.FTZ R40, R36, R37 ;  /* 0x0000002524287220 */ /* 0x000fe20000410000 */
[C---:B------:R-:W-:Y:S02]  /*dd20*/  FMUL.FTZ R7, R5.reuse, R13 ;  /* 0x0000000d05077220 */ /* 0x040fe40000410000 */
        /* <DEDUP_REMOVED lines=10> */
.L_x_4332:
[----:B------:R-:W-:Y:S05]  /*ddd0*/  BSYNC B1 ;  /* 0x0000000000017941 */ /* 0x000fea0003800000 */
.L_x_4331:
[----:B------:R-:W-:Y:S04]  /*dde0*/  BSSY B1, `(.L_x_4333) ;  /* 0x000002c000017945 */ /* 0x000fe80003800000 */
[----:B------:R-:W-:Y:S05]  /*ddf0*/  @P2 BRA `(.L_x_4334) ;  /* 0x0000000000a82947 */ /* 0x000fea0003800000 */
[----:B01----:R-:W0:Y:S01]  /*de00*/  LDS.128 R4, [R60+0x18400] ;  /* 0x018400003c047984 */ /* 0x003e220000000c00 */
[--C-:B------:R-:W-:Y:S02]  /*de10*/  SHF.R.U64 R40, R34, 0x10, R35.reuse ;  /* 0x0000001022287819 */ /* 0x100fe40000001223 */
[----:B------:R-:W-:Y:S01]  /*de20*/  SHF.R.U32.HI R34, RZ, 0x10, R35 ;  /* 0x00000010ff227819 */ /* 0x000fe20000011623 */
[----:B------:R-:W-:Y:S01]  /*de30*/  HADD2.F32 R35, -RZ, R11.H0_H0 ;  /* 0x2000000bff237230 */ /* 0x000fe20000004100 */
[--C-:B------:R-:W-:Y:S02]  /*de40*/  SHF.R.U32.HI R36, RZ, 0x10, R33.reuse ;  /* 0x00000010ff247819 */ /* 0x100fe40000011621 */
[----:B------:R-:W-:Y:S01]  /*de50*/  SHF.R.U64 R39, R32, 0x10, R33 ;  /* 0x0000001020277819 */ /* 0x000fe20000001221 */
[----:B------:R-:W-:Y:S02]  /*de60*/  HADD2.F32 R34, -RZ, R34.H0_H0 ;  /* 0x20000022ff227230 */ /* 0x000fe40000004100 */
[----:B------:R-:W-:-:S02]  /*de70*/  HADD2.F32 R36, -RZ, R36.H0_H0 ;  /* 0x20000024ff247230 */ /* 0x000fc40000004100 */
[--C-:B------:R-:W-:Y:S02]  /*de80*/  HADD2.F32 R33, -RZ, R12.reuse.H0_H0 ;  /* 0x2000000cff217230 */ /* 0x100fe40000004100 */
[----:B------:R-:W-:Y:S02]  /*de90*/  HADD2.F32 R12, -RZ, R12.H1_H1 ;  /* 0x3000000cff0c7230 */ /* 0x000fe40000004100 */
[--C-:B0-----:R-:W-:Y:S02]  /*dea0*/  HADD2.F32 R32, -RZ, R7.reuse.H1_H1 ;  /* 0x30000007ff207230 */ /* 0x101fe40000004100 */
[----:B------:R-:W-:Y:S02]  /*deb0*/  HADD2.F32 R15, -RZ, R7.H0_H0 ;  /* 0x20000007ff0f7230 */ /* 0x000fe40000004100 */
[--C-:B------:R-:W-:Y:S02]  /*dec0*/  HADD2.F32 R7, -RZ, R4.reuse.H0_H0 ;  /* 0x20000004ff077230 */ /* 0x100fe40000004100 */
[----:B------:R-:W-:Y:S01]  /*ded0*/  FMUL.FTZ R38, R32, R36 ;  /* 0x0000002420267220 */ /* 0x000fe20000410000 */
[----:B------:R-:W-:-:S02]  /*dee0*/  HADD2.F32 R4, -RZ, R4.H1_H1 ;  /* 0x30000004ff047230 */ /* 0x000fc40000004100 */
[-C--:B------:R-:W-:Y:S01]  /*def0*/  FMUL.FTZ R37, R32, R34.reuse ;  /* 0x0000002220257220 */ /* 0x080fe20000410000 */
[--C-:B------:R-:W-:Y:S02]  /*df00*/  HADD2.F32 R13, -RZ, R6.reuse.H0_H0 ;  /* 0x20000006ff0d7230 */ /* 0x100fe40000004100 */
[C---:B------:R-:W-:Y:S01]  /*df10*/  FFMA.FTZ R38, R15.reuse, R34, -R38 ;  /* 0x000000220f267223 */ /* 0x040fe20000010826 */
[----:B------:R-:W-:Y:S02]  /*df20*/  HADD2.F32 R14, -RZ, R6.H1_H1 ;  /* 0x30000006ff0e7230 */ /* 0x000fe40000004100 */
[----:B------:R-:W-:Y:S01]  /*df30*/  FFMA.FTZ R37, R15, R36, R37 ;  /* 0x000000240f257223 */ /* 0x000fe20000010025 */
[----:B------:R-:W-:Y:S02]  /*df40*/  HADD2.F32 R6, -RZ, R5.H0_H0 ;  /* 0x20000005ff067230 */ /* 0x000fe40000004100 */
[C---:B------:R-:W-:Y:S01]  /*df50*/  FMUL.FTZ R32, R4.reuse, R35 ;  /* 0x0000002304207220 */ /* 0x040fe20000410000 */
[----:B------:R-:W-:Y:S01]  /*df60*/  FMUL.FTZ R34, R4, R33 ;  /* 0x0000002104227220 */ /* 0x000fe20000410000 */
[----:B------:R-:W-:-:S02]  /*df70*/  HADD2.F32 R15, -RZ, R11.H1_H1 ;  /* 0x3000000bff0f7230 */ /* 0x000fc40000004100 */
[C---:B------:R-:W-:Y:S01]  /*df80*/  FMUL.FTZ R36, R14.reuse, R12 ;  /* 0x0000000c0e247220 */ /* 0x040fe20000410000 */
[----:B------:R-:W-:Y:S02]  /*df90*/  HADD2.F32 R5, -RZ, R5.H1_H1 ;  /* 0x30000005ff057230 */ /* 0x000fe40000004100 */
[C---:B------:R-:W-:Y:S01]  /*dfa0*/  FFMA.FTZ R35, R7.reuse, R35, R34 ;  /* 0x0000002307237223 */ /* 0x040fe20000010022 */
[----:B------:R-:W-:Y:S02]  /*dfb0*/  HADD2.F32 R11, -RZ, R39.H0_H0 ;  /* 0x20000027ff0b7230 */ /* 0x000fe40000004100 */
[----:B------:R-:W-:Y:S01]  /*dfc0*/  FFMA.FTZ R32, R7, R33, -R32 ;  /* 0x0000002107207223 */ /* 0x000fe20000010820 */
[----:B------:R-:W-:Y:S02]  /*dfd0*/  HADD2.F32 R4, -RZ, R40.H0_H0 ;  /* 0x20000028ff047230 */ /* 0x000fe40000004100 */
[----:B------:R-:W-:Y:S01]  /*dfe0*/  FMUL.FTZ R34, R14, R15 ;  /* 0x0000000f0e227220 */ /* 0x000fe20000410000 */
[----:B------:R-:W-:-:S02]  /*dff0*/  FMUL.FTZ R7, R5, R11 ;  /* 0x0000000b05077220 */ /* 0x000fc40000410000 */
        /* <DEDUP_REMOVED lines=8> */
[----:B------:R-:W-:-:S05]  /*e080*/  F2FP.F16.F32.PACK_AB R5, R14, R5 ;  /* 0x000000050e05723e */ /* 0x000fca00000000ff */
[----:B------:R2:W-:Y:S02]  /*e090*/  STS.128 [R60+0x18400], R4 ;  /* 0x018400043c007388 */ /* 0x0005e40000000c00 */
.L_x_4334:
[----:B------:R-:W-:Y:S05]  /*e0a0*/  BSYNC B1 ;  /* 0x0000000000017941 */ /* 0x000fea0003800000 */
.L_x_4333:
[----:B------:R-:W-:Y:S04]  /*e0b0*/  BSSY B1, `(.L_x_4335) ;  /* 0x000002c000017945 */ /* 0x000fe80003800000 */
[----:B------:R-:W-:Y:S05]  /*e0c0*/  @P3 BRA `(.L_x_4336) ;  /* 0x0000000000a83947 */ /* 0x000fea0003800000 */
[----:B012---:R-:W0:Y:S01]  /*e0d0*/  LDS.128 R4, [R10+0x6000] ;  /* 0x006000000a047984 */ /* 0x007e220000000c00 */
[----:B------:R-:W-:Y:S01]  /*e0e0*/  SHF.R.U64 R34, R30, 0x10, R31 ;  /* 0x000000101e227819 */ /* 0x000fe2000000121f */
[----:B------:R-:W-:Y:S01]  /*e0f0*/  HADD2.F32 R15, -RZ, R3.H0_H0 ;  /* 0x20000003ff0f7230 */ /* 0x000fe20000004100 */
[----:B------:R-:W-:Y:S02]  /*e100*/  SHF.R.U32.HI R30, RZ, 0x10, R29 ;  /* 0x00000010ff1e7819 */ /* 0x000fe4000001161d */
[----:B------:R-:W-:Y:S02]  /*e110*/  SHF.R.U32.HI R31, RZ, 0x10, R31 ;  /* 0x00000010ff1f7819 */ /* 0x000fe4000001161f */
        /* <DEDUP_REMOVED lines=14> */
[C---:B------:R-:W-:Y:S01]  /*e200*/  FMUL.FTZ R14, R4.reuse, R29 ;  /* 0x0000001d040e7220 */ /* 0x040fe20000410000 */
[----:B------:R-:W-:Y:S01]  /*e210*/  FMUL.FTZ R28, R4, R15 ;  /* 0x0000000f041c7220 */ /* 0x000fe20000410000 */
[----:B------:R-:W-:Y:S02]  /*e220*/  HADD2.F32 R6, -RZ, R5.H0_H0 ;  /* 0x20000005ff067230 */ /* 0x000fe40000004100 */
[----:B------:R-:W-:Y:S01]  /*e230*/  FFMA.FTZ R31, R13, R30, R31 ;  /* 0x0000001e0d1f7223 */ /* 0x000fe2000001001f */
[----:B------:R-:W-:-:S02]  /*e240*/  HADD2.F32 R4, -RZ, R3.H1_H1 ;  /* 0x30000003ff047230 */ /* 0x000fc40000004100 */
[C---:B------:R-:W-:Y:S01]  /*e250*/  FFMA.FTZ R14, R7.reuse, R15, -R14 ;  /* 0x0000000f070e7223 */ /* 0x040fe2000001080e */
[----:B------:R-:W-:Y:S02]  /*e260*/  HADD2.F32 R5, -RZ, R5.H1_H1 ;  /* 0x30000005ff057230 */ /* 0x000fe40000004100 */
[----:B------:R-:W-:Y:S01]  /*e270*/  FFMA.FTZ R29, R7, R29, R28 ;  /* 0x0000001d071d7223 */ /* 0x000fe2000001001c */
[----:B------:R-:W-:Y:S02]  /*e280*/  HADD2.F32 R13, -RZ, R33.H0_H0 ;  /* 0x20000021ff0d7230 */ /* 0x000fe40000004100 */
[C---:B------:R-:W-:Y:S01]  /*e290*/  FMUL.FTZ R28, R12.reuse, R72 ;  /* 0x000000480c1c7220 */ /* 0x040fe20000410000 */
[----:B------:R-:W-:Y:S02]  /*e2a0*/  HADD2.F32 R3, -RZ, R34.H0_H0 ;  /* 0x20000022ff037230 */ /* 0x000fe40000004100 */
[-C--:B------:R-:W-:Y:S01]  /*e2b0*/  FMUL.FTZ R15, R12, R4.reuse ;  /* 0x000000040c0f7220 */ /* 0x080fe20000410000 */
[----:B------:R-:W-:Y:S01]  /*e2c0*/  FMUL.FTZ R7, R5, R13 ;  /* 0x0000000d05077220 */ /* 0x000fe20000410000 */
[----:B------:R-:W-:Y:S01]  /*e2d0*/  FFMA.FTZ R28, R11, R4, -R28 ;  /* 0x000000040b1c7223 */ /* 0x000fe2000001081c */
[-C--:B------:R-:W-:Y:S01]  /*e2e0*/  FMUL.FTZ R12, R5, R3.reuse ;  /* 0x00000003050c7220 */ /* 0x080fe20000410000 */
        /* <DEDUP_REMOVED lines=8> */
.L_x_4336:
[----:B------:R-:W-:Y:S05]  /*e370*/  BSYNC B1 ;  /* 0x0000000000017941 */ /* 0x000fea0003800000 */
.L_x_4335:
[----:B------:R-:W-:Y:S04]  /*e380*/  BSSY B1, `(.L_x_4337) ;  /* 0x000002c000017945 */ /* 0x000fe80003800000 */
[----:B------:R-:W-:Y:S05]  /*e390*/  @P4 BRA `(.L_x_4338) ;  /* 0x0000000000a84947 */ /* 0x000fea0003800000 */
[----:B0123--:R-:W0:Y:S01]  /*e3a0*/  LDS.128 R4, [R60+0x1c400] ;  /* 0x01c400003c047984 */ /* 0x00fe220000000c00 */
[----:B------:R-:W-:Y:S01]  /*e3b0*/  SHF.R.U32.HI R15, RZ, 0x10, R27 ;  /* 0x00000010ff0f7819 */ /* 0x000fe2000001161b */
[----:B------:R-:W-:Y:S01]  /*e3c0*/  HADD2.F32 R14, -RZ, R2.H0_H0 ;  /* 0x20000002ff0e7230 */ /* 0x000fe20000004100 */
[--C-:B------:R-:W-:Y:S01]  /*e3d0*/  SHF.R.U64 R29, R24, 0x10, R25.reuse ;  /* 0x00000010181d7819 */ /* 0x100fe20000001219 */
[----:B------:R-:W-:Y:S01]  /*e3e0*/  HADD2.F32 R24, -RZ, R69.H0_H0 ;  /* 0x20000045ff187230 */ /* 0x000fe20000004100 */
[----:B------:R-:W-:Y:S01]  /*e3f0*/  SHF.R.U32.HI R25, RZ, 0x10, R25 ;  /* 0x00000010ff197819 */ /* 0x000fe20000011619 */
[----:B------:R-:W-:Y:S01]  /*e400*/  HADD2.F32 R15, -RZ, R15.H0_H0 ;  /* 0x2000000fff0f7230 */ /* 0x000fe20000004100 */
[----:B------:R-:W-:-:S03]  /*e410*/  SHF.R.U64 R31, R26, 0x10, R27 ;  /* 0x000000101a1f7819 */ /* 0x000fc6000000121b */
[----:B------:R-:W-:Y:S02]  /*e420*/  HADD2.F32 R25, -RZ, R25.H0_H0 ;  /* 0x20000019ff197230 */ /* 0x000fe40000004100 */
[--C-:B0-----:R-:W-:Y:S02]  /*e430*/  HADD2.F32 R13, -RZ, R7.reuse.H1_H1 ;  /* 0x30000007ff0d7230 */ /* 0x101fe40000004100 */
[--C-:B------:R-:W-:Y:S02]  /*e440*/  HADD2.F32 R3, -RZ, R4.reuse.H0_H0 ;  /* 0x20000004ff037230 */ /* 0x100fe40000004100 */
[----:B------:R-:W-:Y:S02]  /*e450*/  HADD2.F32 R4, -RZ, R4.H1_H1 ;  /* 0x30000004ff047230 */ /* 0x000fe40000004100 */
[C---:B------:R-:W-:Y:S01]  /*e460*/  FMUL.FTZ R28, R13.reuse, R15 ;  /* 0x0000000f0d1c7220 */ /* 0x040fe20000410000 */
[----:B------:R-:W-:Y:S02]  /*e470*/  HADD2.F32 R12, -RZ, R7.H0_H0 ;  /* 0x20000007ff0c7230 */ /* 0x000fe40000004100 */
[----:B------:R-:W-:Y:S01]  /*e480*/  FMUL.FTZ R27, R13, R25 ;  /* 0x000000190d1b7220 */ /* 0x000fe20000410000 */
[----:B------:R-:W-:-:S02]  /*e490*/  HADD2.F32 R7, -RZ, R6.H0_H0 ;  /* 0x20000006ff077230 */ /* 0x000fc40000004100 */
[----:B------:R-:W-:Y:S01]  /*e4a0*/  FMUL.FTZ R26, R4, R24 ;  /* 0x00000018041a7220 */ /* 0x000fe20000410000 */
[----:B------:R-:W-:Y:S02]  /*e4b0*/  HADD2.F32 R11, -RZ, R6.H1_H1 ;  /* 0x30000006ff0b7230 */ /* 0x000fe40000004100 */
[----:B------:R-:W-:Y:S01]  /*e4c0*/  FFMA.FTZ R30, R12, R25, R28 ;  /* 0x000000190c1e7223 */ /* 0x000fe2000001001c */
[-C--:B------:R-:W-:Y:S01]  /*e4d0*/  FMUL.FTZ R28, R4, R14.reuse ;  /* 0x0000000e041c7220 */ /* 0x080fe20000410000 */
[C---:B------:R-:W-:Y:S01]  /*e4e0*/  FFMA.FTZ R26, R3.reuse, R14, -R26 ;  /* 0x0000000e031a7223 */ /* 0x040fe2000001081a */
[----:B------:R-:W-:Y:S02]  /*e4f0*/  HADD2.F32 R6, -RZ, R5.H0_H0 ;  /* 0x20000005ff067230 */ /* 0x000fe40000004100 */
[----:B------:R-:W-:Y:S01]  /*e500*/  FFMA.FTZ R27, R12, R15, -R27 ;  /* 0x0000000f0c1b7223 */ /* 0x000fe2000001081b */
[----:B------:R-:W-:Y:S02]  /*e510*/  HADD2.F32 R14, -RZ, R69.H1_H1 ;  /* 0x30000045ff0e7230 */ /* 0x000fe40000004100 */
[----:B------:R-:W-:Y:S01]  /*e520*/  FFMA.FTZ R3, R3, R24, R28 ;  /* 0x0000001803037223 */ /* 0x000fe2000001001c */
[----:B------:R-:W-:-:S02]  /*e530*/  HADD2.F32 R4, -RZ, R2.H1_H1 ;  /* 0x30000002ff047230 */ /* 0x000fc40000004100 */
[----:B------:R-:W-:Y:S02]  /*e540*/  HADD2.F32 R5, -RZ, R5.H1_H1 ;  /* 0x30000005ff057230 */ /* 0x000fe40000004100 */
[C---:B------:R-:W-:Y:S01]  /*e550*/  FMUL.FTZ R24, R11.reuse, R14 ;  /* 0x0000000e0b187220 */ /* 0x040fe20000410000 */
[----:B------:R-:W-:Y:S02]  /*e560*/  HADD2.F32 R12, -RZ, R29.H0_H0 ;  /* 0x2000001dff0c7230 */ /* 0x000fe40000004100 */
[-C--:B------:R-:W-:Y:S01]  /*e570*/  FMUL.FTZ R15, R11, R4.reuse ;  /* 0x000000040b0f7220 */ /* 0x080fe20000410000 */
[----:B------:R-:W-:Y:S02]  /*e580*/  HADD2.F32 R2, -RZ, R31.H0_H0 ;  /* 0x2000001fff027230 */ /* 0x000fe40000004100 */
[----:B------:R-:W-:Y:S01]  /*e590*/  FFMA.FTZ R24, R7, R4, -R24 ;  /* 0x0000000407187223 */ /* 0x000fe20000010818 */
[----:B------:R-:W-:Y:S01]  /*e5a0*/  F2FP.F16.F32.PACK_AB R4, R3, R26 ;  /* 0x0000001a0304723e */ /* 0x000fe200000000ff */
[----:B------:R-:W-:Y:S01]  /*e5b0*/  FMUL.FTZ R11, R5, R12 ;  /* 0x0000000c050b7220 */ /* 0x000fe20000410000 */
[----:B------:R-:W-:Y:S01]  /*e5c0*/  FFMA.FTZ R15, R7, R14, R15 ;  /* 0x0000000e070f7223 */ /* 0x000fe2000001000f */
[-C--:B------:R-:W-:Y:S01]  /*e5d0*/  FMUL.FTZ R13, R5, R2.reuse ;  /* 0x00000002050d7220 */ /* 0x080fe20000410000 */
[----:B------:R-:W-:Y:S01]  /*e5e0*/  F2FP.F16.F32.PACK_AB R7, R30, R27 ;  /* 0x0000001b1e07723e */ /* 0x000fe200000000ff */
[----:B------:R-:W-:-:S02]  /*e5f0*/  FFMA.FTZ R5, R6, R2, -R11 ;  /* 0x0000000206057223 */ /* 0x000fc4000001080b */
[----:B------:R-:W-:Y:S01]  /*e600*/  FFMA.FTZ R12, R6, R12, R13 ;  /* 0x0000000c060c7223 */ /* 0x000fe2000001000d */
[----:B------:R-:W-:-:S04]  /*e610*/  F2FP.F16.F32.PACK_AB R6, R15, R24 ;  /* 0x000000180f06723e */ /* 0x000fc800000000ff */
[----:B------:R-:W-:-:S05]  /*e620*/  F2FP.F16.F32.PACK_AB R5, R12, R5 ;  /* 0x000000050c05723e */ /* 0x000fca00000000ff */
[----:B------:R4:W-:Y:S02]  /*e630*/  STS.128 [R60+0x1c400], R4 ;  /* 0x01c400043c007388 */ /* 0x0009e40000000c00 */
.L_x_4338:
[----:B------:R-:W-:Y:S05]  /*e640*/  BSYNC B1 ;  /* 0x0000000000017941 */ /* 0x000fea0003800000 */
.L_x_4337:
[----:B------:R-:W-:Y:S05]  /*e650*/  @P5 BRA `(.L_x_4328) ;  /* 0x0000003400845947 */ /* 0x000fea0003800000 */
[----:B01234-:R-:W0:Y:S01]  /*e660*/  LDS.128 R4, [R10+0xa000] ;  /* 0x00a000000a047984 */ /* 0x01fe220000000c00 */
[----:B------:R-:W-:Y:S01]  /*e670*/  SHF.R.U32.HI R14, RZ, 0x10, R9 ;  /* 0x00000010ff0e7819 */ /* 0x000fe20000011609 */
[----:B------:R-:W-:Y:S01]  /*e680*/  HADD2.F32 R11, -RZ, R0.H0_H0 ;  /* 0x20000000ff0b7230 */ /* 0x000fe20000004100 */
[----:B------:R-:W-:Y:S01]  /*e690*/  SHF.R.U32.HI R12, RZ, 0x10, R21 ;  /* 0x00000010ff0c7819 */ /* 0x000fe20000011615 */
[--C-:B------:R-:W-:Y:S01]  /*e6a0*/  HADD2.F32 R13, -RZ, R61.reuse.H0_H0 ;  /* 0x2000003dff0d7230 */ /* 0x100fe20000004100 */
        /* <DEDUP_REMOVED lines=14> */
[C---:B------:R-:W-:Y:S01]  /*e790*/  FMUL.FTZ R9, R4.reuse, R13 ;  /* 0x0000000d04097220 */ /* 0x040fe20000410000 */
[-C--:B------:R-:W-:Y:S01]  /*e7a0*/  FMUL.FTZ R15, R4, R11.reuse ;  /* 0x0000000b040f7220 */ /* 0x080fe20000410000 */
[--C-:B------:R-:W-:Y:S02]  /*e7b0*/  HADD2.F32 R3, -RZ, R5.reuse.H0_H0 ;  /* 0x20000005ff037230 */ /* 0x100fe40000004100 */
[----:B------:R-:W-:Y:S01]  /*e7c0*/  FFMA.FTZ R21, R8, R14, R21 ;  /* 0x0000000e08157223 */ /* 0x000fe20000010015 */
[----:B------:R-:W-:Y:S02]  /*e7d0*/  HADD2.F32 R4, -RZ, R0.H1_H1 ;  /* 0x30000000ff047230 */ /* 0x000fe40000004100 */
[----:B------:R-:W-:Y:S01]  /*e7e0*/  FFMA.FTZ R9, R2, R11, -R9 ;  /* 0x0000000b02097223 */ /* 0x000fe20000010809 */
[----:B------:R-:W-:-:S02]  /*e7f0*/  HADD2.F32 R5, -RZ, R5.H1_H1 ;  /* 0x30000005ff057230 */ /* 0x000fc40000004100 */
[C---:B------:R-:W-:Y:S01]  /*e800*/  FMUL.FTZ R12, R6.reuse, R61 ;  /* 0x0000003d060c7220 */ /* 0x040fe20000410000 */
[----:B------:R-:W-:Y:S02]  /*e810*/  HADD2.F32 R8, -RZ, R24.H0_H0 ;  /* 0x20000018ff087230 */ /* 0x000fe40000004100 */
[-C--:B------:R-:W-:Y:S01]  /*e820*/  FMUL.FTZ R14, R6, R4.reuse ;  /* 0x00000004060e7220 */ /* 0x080fe20000410000 */
[----:B------:R-:W-:Y:S02]  /*e830*/  HADD2.F32 R0, -RZ, R25.H0_H0 ;  /* 0x20000019ff007230 */ /* 0x000fe40000004100 */
[----:B------:R-:W-:Y:S01]  /*e840*/  FFMA.FTZ R2, R2, R13, R15 ;  /* 0x0000000d02027223 */ /* 0x000fe2000001000f */
[----:B------:R-:W-:Y:S01]  /*e850*/  FFMA.FTZ R12, R7, R4, -R12 ;  /* 0x00000004070c7223 */ /* 0x000fe2000001080c */
[----:B------:R-:W-:Y:S01]  /*e860*/  FMUL.FTZ R6, R5, R8 ;  /* 0x0000000805067220 */ /* 0x000fe20000410000 */
[----:B------:R-:W-:Y:S01]  /*e870*/  FFMA.FTZ R61, R7, R61, R14 ;  /* 0x0000003d073d7223 */ /* 0x000fe2000001000e */
[----:B------:R-:W-:Y:S01]  /*e880*/  FMUL.FTZ R11, R5, R0 ;  /* 0x00000000050b7220 */ /* 0x000fe20000410000 */
[----:B------:R-:W-:Y:S01]  /*e890*/  F2FP.F16.F32.PACK_AB R7, R21, R20 ;  /* 0x000000141507723e */ /* 0x000fe200000000ff */
[C---:B------:R-:W-:Y:S01]  /*e8a0*/  FFMA.FTZ R5, R3.reuse, R0, -R6 ;  /* 0x0000000003057223 */ /* 0x040fe20000010806 */
[----:B------:R-:W-:Y:S01]  /*e8b0*/  F2FP.F16.F32.PACK_AB R4, R2, R9 ;  /* 0x000000090204723e */ /* 0x000fe200000000ff */
[----:B------:R-:W-:Y:S01]  /*e8c0*/  FFMA.FTZ R8, R3, R8, R11 ;  /* 0x0000000803087223 */ /* 0x000fe2000001000b */
[----:B------:R-:W-:-:S04]  /*e8d0*/  F2FP.F16.F32.PACK_AB R6, R61, R12 ;  /* 0x0000000c3d06723e */ /* 0x000fc800000000ff */
[----:B------:R-:W-:-:S05]  /*e8e0*/  F2FP.F16.F32.PACK_AB R5, R8, R5 ;  /* 0x000000050805723e */ /* 0x000fca00000000ff */
[----:B------:R0:W-:Y:S01]  /*e8f0*/  STS.128 [R10+0xa000], R4 ;  /* 0x00a000040a007388 */ /* 0x0001e20000000c00 */
[----:B------:R-:W-:Y:S05]  /*e900*/  BRA `(.L_x_4328) ;  /* 0x0000003000d87947 */ /* 0x000fea0003800000 */
.L_x_4301:
[----:B------:R-:W0:Y:S01]  /*e910*/  LDC R78, c[0x0][0x428] ;  /* 0x00010a00ff4e7b82 */ /* 0x000e220000000800 */
[-C--:B------:R-:W-:Y:S01]  /*e920*/  ISETP.GE.AND P0, PT, R195, R10.reuse, PT ;  /* 0x0000000ac300720c */ /* 0x080fe20003f06270 */
[----:B------:R-:W-:Y:S01]  /*e930*/  BSSY B1, `(.L_x_4339) ;  /* 0x000003f000017945 */ /* 0x000fe20003800000 */
[----:B------:R-:W-:Y:S01]  /*e940*/  ISETP.GE.AND P1, PT, R220, R10, PT ;  /* 0x0000000adc00720c */ /* 0x000fe20003f26270 */
[----:B------:R-:W-:Y:S01]  /*e950*/  IMAD.MOV.U32 R9, RZ, RZ, R61 ;  /* 0x000000ffff097224 */ /* 0x000fe200078e003d */
[----:B------:R-:W-:Y:S01]  /*e960*/  MOV R8, R72 ;  /* 0x0000004800087202 */ /* 0x000fe20000000f00 */
[----:B------:R-:W-:Y:S01]  /*e970*/  IMAD.MOV.U32 R10, RZ, RZ, R144 ;  /* 0x000000ffff0a7224 */ /* 0x000fe200078e0090 */
[----:B------:R-:W-:Y:S01]  /*e980*/  CS2R R40, SRZ ;  /* 0x0000000000287805 */ /* 0x000fe2000001ff00 */
[----:B------:R-:W-:Y:S01]  /*e990*/  IMAD.MOV.U32 R11, RZ, RZ, R77 ;  /* 0x000000ffff0b7224 */ /* 0x000fe200078e004d */
        /* <DEDUP_REMOVED lines=22> */
[----:B0-----:R-:W-:Y:S06]  /*eb00*/  @P0 BRA `(.L_x_4340) ;  /* 0x0000000000840947 */ /* 0x001fec0003800000 */
        /* <DEDUP_REMOVED lines=14> */
[----:B------:R-:W-:Y:S02]  /*ebf0*/  LEA.HI.X R21, R0, UR7, R5, 0x1, P3 ;  /* 0x0000000700157c11 */ /* 0x000fe400098f0c05 */
[----:B------:R-:W-:Y:S02]  /*ec00*/  CS2R R60, SRZ ;  /* 0x00000000003c7805 */ /* 0x000fe4000001ff00 */
[----:B------:R-:W-:-:S02]  /*ec10*/  ISETP.GE.AND P2, PT, R192, UR4, PT ;  /* 0x00000004c0007c0c */ /* 0x000fc4000bf46270 */
        /* <DEDUP_REMOVED lines=8> */
[----:B------:R-:W-:Y:S01]  /*eca0*/  CS2R R30, SRZ ;  /* 0x00000000001e7805 */ /* 0x000fe2000001ff00 */
[----:B------:R-:W-:Y:S02]  /*ecb0*/  ULDC.64 UR8, c[0x0][0x208] ;  /* 0x0000820000087ab9 */ /* 0x000fe40000000a00 */
[----:B------:R0:W5:Y:S04]  /*ecc0*/  @!P2 LDG.E.128 R32, desc[UR8][R14.64] ;  /* 0x000000080e20a981 */ /* 0x000168000c1e1d00 */
[----:B------:R0:W5:Y:S04]  /*ecd0*/  @!P3 LDG.E.128 R36, desc[UR8][R14.64+0x40] ;  /* 0x000040080e24b981 */ /* 0x000168000c1e1d00 */
[----:B------:R0:W5:Y:S04]  /*ece0*/  @!P4 LDG.E.128 R60, desc[UR8][R14.64+0x80] ;  /* 0x000080080e3cc981 */ /* 0x000168000c1e1d00 */
[----:B------:R0:W5:Y:S04]  /*ecf0*/  @!P2 LDG.E.128 R4, desc[UR8][R20.64] ;  /* 0x000000081404a981 */ /* 0x000168000c1e1d00 */
[----:B------:R0:W5:Y:S04]  /*ed00*/  @!P3 LDG.E.128 R24, desc[UR8][R20.64+0x40] ;  /* 0x000040081418b981 */ /* 0x000168000c1e1d00 */
[----:B------:R0:W5:Y:S02]  /*ed10*/  @!P4 LDG.E.128 R28, desc[UR8][R20.64+0x80] ;  /* 0x00008008141cc981 */ /* 0x000164000c1e1d00 */
.L_x_4340:
[----:B------:R-:W-:Y:S05]  /*ed20*/  BSYNC B1 ;  /* 0x0000000000017941 */ /* 0x000fea0003800000 */
.L_x_4339:
[----:B------:R-:W-:Y:S01]  /*ed30*/  BSSY B1, `(.L_x_4341) ;  /* 0x0000027000017945 */ /* 0x000fe20003800000 */
[----:B-----5:R-:W-:Y:S01]  /*ed40*/  IMAD.MOV.U32 R72, RZ, RZ, R4 ;  /* 0x000000ffff487224 */ /* 0x020fe200078e0004 */
[----:B------:R-:W-:Y:S01]  /*ed50*/  MOV R77, R6 ;  /* 0x00000006004d7202 */ /* 0x000fe20000000f00 */
[----:B------:R-:W-:Y:S01]  /*ed60*/  IMAD.MOV.U32 R73, RZ, RZ, R5 ;  /* 0x000000ffff497224 */ /* 0x000fe200078e0005 */
[----:B------:R-:W-:Y:S01]  /*ed70*/  CS2R R66, SRZ ;  /* 0x0000000000427805 */ /* 0x000fe2000001ff00 */
[----:B------:R-:W-:Y:S06]  /*ed80*/  @P1 BRA `(.L_x_4342) ;  /* 0x0000000000841947 */ /* 0x000fec0003800000 */
[----:B------:R-:W-:Y:S01]  /*ed90*/  IADD3 R76, P2, P3, R71, R76, R84 ;  /* 0x0000004c474c7210 */ /* 0x000fe20007b5e054 */
[----:B------:R-:W-:Y:S01]  /*eda0*/  ULDC.64 UR4, c[0x0][0x3c8] ;  /* 0x0000f20000047ab9 */ /* 0x000fe20000000a00 */
[----:B------:R-:W-:Y:S01]  /*edb0*/  IADD3 R75, P4, P5, R70, R75, R87 ;  /* 0x0000004b464b7210 */ /* 0x000fe20007d9e057 */
[----:B------:R-:W-:Y:S01]  /*edc0*/  ULDC.64 UR6, c[0x0][0x3e0] ;  /* 0x0000f80000067ab9 */ /* 0x000fe20000000a00 */
[----:B0-----:R-:W-:Y:S02]  /*edd0*/  IADD3.X R15, R83, R74, R82, P2, P3 ;  /* 0x0000004a530f7210 */ /* 0x001fe400017e6452 */
[----:B------:R-:W-:Y:S02]  /*ede0*/  CS2R R52, SRZ ;  /* 0x0000000000347805 */ /* 0x000fe4000001ff00 */
[----:B------:R-:W-:Y:S01]  /*edf0*/  LEA R14, P2, R76, UR4, 0x1 ;  /* 0x000000044c0e7c11 */ /* 0x000fe2000f8408ff */
[----:B------:R-:W-:Y:S01]  /*ee00*/  ULDC UR4, c[0x0][0x3d4] ;  /* 0x0000f50000047ab9 */ /* 0x000fe20000000800 */
[----:B------:R-:W-:-:S02]  /*ee10*/  IADD3.X R0, R80, R69, R85, P4, P5 ;  /* 0x0000004550007210 */ /* 0x000fc400027ea455 */
[----:B------:R-:W-:Y:S02]  /*ee20*/  CS2R R54, SRZ ;  /* 0x0000000000367805 */ /* 0x000fe4000001ff00 */
[C---:B------:R-:W-:Y:S02]  /*ee30*/  LEA R20, P3, R75.reuse, UR6, 0x1 ;  /* 0x000000064b147c11 */ /* 0x040fe4000f8608ff */
[----:B------:R-:W-:Y:S02]  /*ee40*/  CS2R R56, SRZ ;  /* 0x0000000000387805 */ /* 0x000fe4000001ff00 */
[----:B------:R-:W-:Y:S02]  /*ee50*/  LEA.HI.X R15, R76, UR5, R15, 0x1, P2 ;  /* 0x000000054c0f7c11 */ /* 0x000fe400090f0c0f */
[----:B------:R-:W-:Y:S02]  /*ee60*/  CS2R R58, SRZ ;  /* 0x00000000003a7805 */ /* 0x000fe4000001ff00 */
[----:B------:R-:W-:-:S02]  /*ee70*/  LEA.HI.X R21, R75, UR7, R0, 0x1, P3 ;  /* 0x000000074b157c11 */ /* 0x000fc400098f0c00 */
        /* <DEDUP_REMOVED lines=18> */
.L_x_4342:
[----:B------:R-:W-:Y:S05]  /*efa0*/  BSYNC B1 ;  /* 0x0000000000017941 */ /* 0x000fea0003800000 */
.L_x_4341:
[----:B01----:R-:W-:Y:S01]  /*efb0*/  IMAD.MOV.U32 R14, RZ, RZ, R24 ;  /* 0x000000ffff0e7224 */ /* 0x003fe200078e0018 */
[----:B------:R-:W-:Y:S01]  /*efc0*/  ISETP.NE.AND P2, PT, R78, 0x1, PT ;  /* 0x000000014e00780c */ /* 0x000fe20003f45270 */
        /* <DEDUP_REMOVED lines=10> */
[----:B------:R-:W-:Y:S01]  /*f070*/  ULDC.64 UR4, c[0x0][0x3c8] ;  /* 0x0000f20000047ab9 */ /* 0x000fe20000000a00 */
[----:B------:R-:W-:Y:S01]  /*f080*/  PRMT R75, R20, 0x7610, R75 ;  /* 0x00007610144b7816 */ /* 0x000fe2000000004b */
[----:B------:R-:W0:Y:S01]  /*f090*/  @P2 LDC R21, c[0x0][0x430] ;  /* 0x00010c00ff152b82 */ /* 0x000e220000000800 */
[----:B------:R-:W-:Y:S01]  /*f0a0*/  PRMT R81, R0, 0x5410, R14 ;  /* 0x0000541000517816 */ /* 0x000fe2000000000e */
[----:B------:R-:W-:Y:S01]  /*f0b0*/  IMAD.MOV.U32 R0, RZ, RZ, R28 ;  /* 0x000000ffff007224 */ /* 0x000fe200078e001c */
[----:B------:R-:W-:Y:S01]  /*f0c0*/  PRMT R90, R73, 0x7610, R90 ;  /* 0x00007610495a7816 */ /* 0x000fe2000000005a */
[----:B------:R-:W-:Y:S01]  /*f0d0*/  IMAD.MOV.U32 R20, RZ, RZ, R33 ;  /* 0x000000ffff147224 */ /* 0x000fe200078e0021 */
[----:B------:R-:W-:Y:S01]  /*f0e0*/  PRMT R88, R88, 0x5410, R77 ;  /* 0x0000541058587816 */ /* 0x000fe2000000004d */
[----:B------:R-:W-:Y:S01]  /*f0f0*/  ULDC.64 UR6, c[0x0][0x3e0] ;  /* 0x0000f80000067ab9 */ /* 0x000fe20000000a00 */
[----:B------:R-:W-:Y:S01]  /*f100*/  PRMT R74, R0, 0x5410, R15 ;  /* 0x00005410004a7816 */ /* 0x000fe2000000000f */
[----:B------:R-:W1:Y:S01]  /*f110*/  @P2 LDC R14, c[0x0][0x42c] ;  /* 0x00010b00ff0e2b82 */ /* 0x000e620000000800 */
[----:B------:R-:W-:Y:S01]  /*f120*/  IMAD.MOV.U32 R0, RZ, RZ, R31 ;  /* 0x000000ffff007224 */ /* 0x000fe200078e001f */
[----:B------:R-:W-:Y:S01]  /*f130*/  PRMT R90, R90, 0x5410, R20 ;  /* 0x000054105a5a7816 */ /* 0x000fe20000000014 */
[----:B------:R-:W-:-:S02]  /*f140*/  IMAD.MOV.U32 R15, RZ, RZ, R32 ;  /* 0x000000ffff0f7224 */ /* 0x000fc400078e0020 */
[----:B------:R-:W-:Y:S01]  /*f150*/  IMAD.MOV.U32 R20, RZ, RZ, R36 ;  /* 0x000000ffff147224 */ /* 0x000fe200078e0024 */
[----:B------:R-:W-:Y:S01]  /*f160*/  PRMT R75, R75, 0x5410, R0 ;  /* 0x000054104b4b7816 */ /* 0x000fe20000000000 */
[----:B-----5:R-:W-:Y:S01]  /*f170*/  IMAD.MOV.U32 R71, RZ, RZ, R43 ;  /* 0x000000ffff477224 */ /* 0x020fe200078e002b */
[----:B------:R-:W-:Y:S02]  /*f180*/  MOV R0, R34 ;  /* 0x0000002200007202 */ /* 0x000fe40000000f00 */
[----:B------:R-:W-:Y:S01]  /*f190*/  PRMT R89, R15, 0x7610, R89 ;  /* 0x000076100f597816 */ /* 0x000fe20000000059 */
[----:B------:R-:W-:Y:S01]  /*f1a0*/  IMAD.MOV.U32 R15, RZ, RZ, R35 ;  /* 0x000000ffff0f7224 */ /* 0x000fe200078e0023 */
[----:B------:R-:W-:Y:S01]  /*f1b0*/  PRMT R88, R0, 0x7610, R88 ;  /* 0x0000761000587816 */ /* 0x000fe20000000058 */
[----:B------:R-:W-:Y:S01]  /*f1c0*/  IMAD R0, R201, 0x80, R195 ;  /* 0x00000080c9007824 */ /* 0x000fe200078e02c3 */
[----:B------:R-:W-:Y:S02]  /*f1d0*/  PRMT R82, R20, 0x7610, R82 ;  /* 0x0000761014527816 */ /* 0x000fe40000000052 */
[----:B------:R-:W-:Y:S01]  /*f1e0*/  PRMT R87, R87, 0x5410, R15 ;  /* 0x0000541057577816 */ /* 0x000fe2000000000f */
[----:B------:R-:W-:Y:S01]  /*f1f0*/  IMAD R15, R223, 0x40, R0 ;  /* 0x00000040df0f7824 */ /* 0x000fe200078e0200 */
[----:B------:R-:W-:Y:S01]  /*f200*/  MOV R20, R37 ;  /* 0x0000002500147202 */ /* 0x000fe20000000f00 */
[----:B------:R-:W-:-:S03]  /*f210*/  IMAD.MOV.U32 R0, RZ, RZ, R38 ;  /* 0x000000ffff007224 */ /* 0x000fc600078e0026 */
[----:B------:R-:W-:Y:S02]  /*f220*/  PRMT R82, R82, 0x5410, R20 ;  /* 0x0000541052527816 */ /* 0x000fe40000000014 */
[----:B------:R-:W-:Y:S02]  /*f230*/  MOV R20, R60 ;  /* 0x0000003c00147202 */ /* 0x000fe40000000f00 */
[----:B------:R-:W-:Y:S01]  /*f240*/  PRMT R83, R0, 0x5410, R69 ;  /* 0x0000541000537816 */ /* 0x000fe20000000045 */
[----:B-1----:R-:W-:Y:S01]  /*f250*/  @P2 IMAD.HI.U32 R0, R15, R14, RZ ;  /* 0x0000000e0f002227 */ /* 0x002fe200078e00ff */
[----:B------:R-:W-:-:S03]  /*f260*/  PRMT R76, R20, 0x7610, R76 ;  /* 0x00007610144c7816 */ /* 0x000fc6000000004c */
[----:B------:R-:W-:Y:S01]  /*f270*/  IMAD.MOV.U32 R14, RZ, RZ, R61 ;  /* 0x000000ffff0e7224 */ /* 0x000fe200078e003d */
[----:B0-----:R-:W-:Y:S01]  /*f280*/  @P2 SHF.R.U32.HI R15, RZ, R21, R0 ;  /* 0x00000015ff0f2219 */ /* 0x001fe20000011600 */
[----:B------:R-:W-:Y:S01]  /*f290*/  IMAD.MOV.U32 R20, RZ, RZ, R62 ;  /* 0x000000ffff147224 */ /* 0x000fe200078e003e */
[----:B------:R-:W-:Y:S01]  /*f2a0*/  MOV R0, R40 ;  /* 0x0000002800007202 */ /* 0x000fe20000000f00 */
[----:B------:R-:W-:Y:S01]  /*f2b0*/  IMAD.MOV.U32 R69, RZ, RZ, R63 ;  /* 0x000000ffff457224 */ /* 0x000fe200078e003f */
[----:B------:R-:W-:Y:S01]  /*f2c0*/  PRMT R76, R76, 0x5410, R14 ;  /* 0x000054104c4c7816 */ /* 0x000fe2000000000e */
[----:B------:R-:W-:Y:S01]  /*f2d0*/  IMAD.MOV.U32 R14, RZ, RZ, R41 ;  /* 0x000000ffff0e7224 */ /* 0x000fe200078e0029 */
[----:B------:R-:W-:Y:S01]  /*f2e0*/  SHF.R.S32.HI R21, RZ, 0x1f, R15 ;  /* 0x0000001fff157819 */ /* 0x000fe2000001140f */
[-C--:B------:R-:W-:Y:S01]  /*f2f0*/  IMAD.WIDE.U32 R8, R15, R12.reuse, R8 ;  /* 0x0000000c0f087225 */ /* 0x080fe200078e0008 */
[----:B------:R-:W-:Y:S02]  /*f300*/  PRMT R77, R20, 0x5410, R69 ;  /* 0x00005410144d7816 */ /* 0x000fe40000000045 */
[----:B------:R-:W-:Y:S01]  /*f310*/  PRMT R69, R0, 0x5410, R14 ;  /* 0x0000541000457816 */ /* 0x000fe2000000000e */
[----:B------:R-:W-:-:S02]  /*f320*/  IMAD R0, R21, R12, RZ ;  /* 0x0000000c15007224 */ /* 0x000fc400078e02ff */
[-C--:B------:R-:W-:Y:S02]  /*f330*/  IMAD R14, R21, R2.reuse, RZ ;  /* 0x00000002150e7224 */ /* 0x080fe400078e02ff */
[----:B------:R-:W-:Y:S01]  /*f340*/  IMAD.WIDE.U32 R10, R15, R2, R10 ;  /* 0x000000020f0a7225 */ /* 0x000fe200078e000a */
[----:B------:R-:W-:-:S03]  /*f350*/  MOV R2, R44 ;  /* 0x0000002c00027202 */ /* 0x000fc60000000f00 */
[C---:B------:R-:W-:Y:S01]  /*f360*/  IMAD R13, R15.reuse, R13, R0 ;  /* 0x0000000d0f0d7224 */ /* 0x040fe200078e0200 */
[----:B------:R-:W-:Y:S01]  /*f370*/  LEA R0, P3, R10, UR6, 0x1 ;  /* 0x000000060a007c11 */ /* 0x000fe2000f8608ff */
[----:B------:R-:W-:Y:S01]  /*f380*/  IMAD R15, R15, R3, R14 ;  /* 0x000000030f0f7224 */ /* 0x000fe200078e020e */
[----:B------:R-:W-:Y:S01]  /*f390*/  LEA R3, P2, R8, UR4, 0x1 ;  /* 0x0000000408037c11 */ /* 0x000fe2000f8408ff */
[----:B------:R-:W-:Y:S01]  /*f3a0*/  IMAD.MOV.U32 R12, RZ, RZ, R45 ;  /* 0x000000ffff0c7224 */ /* 0x000fe200078e002d */
[----:B------:R-:W-:Y:S01]  /*f3b0*/  UMOV UR4, 0xffffffff ;  /* 0xffffffff00047882 */ /* 0x000fe20000000000 */
[----:B------:R-:W-:Y:S02]  /*f3c0*/  IMAD.IADD R13, R9, 0x1, R13 ;  /* 0x00000001090d7824 */ /* 0x000fe400078e020d */
[----:B------:R-:W-:Y:S01]  /*f3d0*/  IMAD.IADD R9, R11, 0x1, R15 ;  /* 0x000000010b097824 */ /* 0x000fe200078e020f */
[----:B------:R-:W-:Y:S01]  /*f3e0*/  PRMT R21, R2, 0x5410, R12 ;  /* 0x0000541002157816 */ /* 0x000fe2000000000c */
[----:B------:R-:W-:Y:S01]  /*f3f0*/  IMAD.MOV.U32 R20, RZ, RZ, R42 ;  /* 0x000000ffff147224 */ /* 0x000fe200078e002a */
[----:B------:R-:W-:-:S02]  /*f400*/  LEA.HI.X R8, R8, UR5, R13, 0x1, P2 ;  /* 0x0000000508087c11 */ /* 0x000fc400090f0c0d */
[----:B------:R-:W-:Y:S02]  /*f410*/  LEA.HI.X R2, R10, UR7, R9, 0x1, P3 ;  /* 0x000000070a027c11 */ /* 0x000fe400098f0c09 */
[----:B------:R-:W-:Y:S02]  /*f420*/  PRMT R70, R20, 0x5410, R71 ;  /* 0x0000541014467816 */ /* 0x000fe40000000047 */
[----:B------:R-:W-:Y:S01]  /*f430*/  LEA.HI R9, R219, R219, RZ, 0x1 ;  /* 0x000000dbdb097211 */ /* 0x000fe200078f08ff */
[----:B------:R-:W-:Y:S06]  /*f440*/  BRA.DIV UR4, `(.L_x_4343) ;  /* 0x000001a604547947 */ /* 0x000fec000b800000 */
.L_x_4619:
[----:B------:R-:W-:-:S03]  /*f450*/  UMOV UR4, 0xffffffff ;  /* 0xffffffff00047882 */ /* 0x000fc60000000000 */
[----:B------:R-:W-:Y:S05]  /*f460*/  BRA.DIV UR4, `(.L_x_4344) ;  /* 0x000001a604747947 */ /* 0x000fea000b800000 */
.L_x_4622:
[----:B------:R-:W-:-:S03]  /*f470*/  UMOV UR4, 0xffffffff ;  /* 0xffffffff00047882 */ /* 0x000fc60000000000 */
[----:B------:R-:W-:Y:S05]  /*f480*/  BRA.DIV UR4, `(.L_x_4345) ;  /* 0x000001a604947947 */ /* 0x000fea000b800000 */
.L_x_4625:
[----:B------:R-:W-:-:S03]  /*f490*/  UMOV UR4, 0xffffffff ;  /* 0xffffffff00047882 */ /* 0x000fc60000000000 */
[----:B------:R-:W-:Y:S05]  /*f4a0*/  BRA.DIV UR4, `(.L_x_4346) ;  /* 0x000001a604b47947 */ /* 0x000fea000b800000 */
.L_x_4628:
[----:B------:R-:W-:-:S03]  /*f4b0*/  UMOV UR4, 0xffffffff ;  /* 0xffffffff00047882 */ /* 0x000fc60000000000 */
[----:B------:R-:W-:Y:S05]  /*f4c0*/  BRA.DIV UR4, `(.L_x_4347) ;  /* 0x000001a604d47947 */ /* 0x000fea000b800000 */
.L_x_4631:
[----:B------:R-:W-:Y:S01]  /*f4d0*/  UMOV UR4, 0xffffffff ;  /* 0xffffffff00047882 */ /* 0x000fe20000000000 */
[----:B------:R-:W-:Y:S02]  /*f4e0*/  LOP3.LUT R8, R9, 0xfffffffe, RZ, 0xc0, !PT ;  /* 0xfffffffe09087812 */ /* 0x000fe400078ec0ff */
[----:B------:R-:W-:Y:S05]  /*f4f0*/  BRA.DIV UR4, `(.L_x_4348) ;  /* 0x000001a604f07947 */ /* 0x000fea000b800000 */
.L_x_4634:
[----:B------:R-:W-:Y:S01]  /*f500*/  UMOV UR4, 0xffffffff ;  /* 0xffffffff00047882 */ /* 0x000fe20000000000 */
[----:B------:R-:W-:Y:S02]  /*f510*/  IADD3 R8, R219, -R8, RZ ;  /* 0x80000008db087210 */ /* 0x000fe40007ffe0ff */
[----:B------:R-:W-:Y:S05]  /*f520*/  BRA.DIV UR4, `(.L_x_4349) ;  /* 0x000001aa040c7947 */ /* 0x000fea000b800000 */
.L_x_4637:
[----:B------:R-:W-:Y:S01]  /*f530*/  UMOV UR4, 0xffffffff ;  /* 0xffffffff00047882 */ /* 0x000fe20000000000 */
[----:B------:R-:W-:Y:S02]  /*f540*/  SHF.L.U32 R8, R8, 0x1f, RZ ;  /* 0x0000001f08087819 */ /* 0x000fe400000006ff */
[----:B------:R-:W-:Y:S05]  /*f550*/  BRA.DIV UR4, `(.L_x_4350) ;  /* 0x000001aa04287947 */ /* 0x000fea000b800000 */
.L_x_4640:
[----:B------:R-:W0:Y:S01]  /*f560*/  SYNCS.PHASECHK.TRANS64.TRYWAIT P2, [R17+URZ+0x30800], R8 ;  /* 0x03080008110075a7 */ /* 0x000e22000804017f */
[----:B------:R-:W-:Y:S01]  /*f570*/  IMAD.MOV.U32 R0, RZ, RZ, R46 ;  /* 0x000000ffff007224 */ /* 0x000fe200078e002e */
[----:B------:R-:W-:Y:S01]  /*f580*/  MOV R9, R49 ;  /* 0x0000003100097202 */ /* 0x000fe20000000f00 */
        /* <DEDUP_REMOVED lines=8> */
[----:B------:R-:W-:-:S02]  /*f610*/  IMAD.MOV.U32 R3, RZ, RZ, R51 ;  /* 0x000000ffff037224 */ /* 0x000fc400078e0033 */
        /* <DEDUP_REMOVED lines=17> */
.L_x_4641:
[----:B------:R-:W-:Y:S05]  /*f730*/  BSYNC B1 ;  /* 0x0000000000017941 */ /* 0x000fea0003800000 */
.L_x_4351:
        /* <DEDUP_REMOVED lines=10> */
[--C-:B------:R-:W-:Y:S01]  /*f7e0*/  HADD2.F32 R92, -RZ, R90.reuse.H0_H0 ;  /* 0x2000005aff5c7230 */ /* 0x100fe20000004100 */
[----:B------:R-:W-:Y:S01]  /*f7f0*/  LOP3.LUT R9, R207, 0x38, R192, 0xf8, !PT ;  /* 0x00000038cf097812 */ /* 0x000fe200078ef8c0 */
[----:B------:R-:W-:Y:S01]  /*f800*/  HADD2.F32 R91, -RZ, R90.H1_H1 ;  /* 0x3000005aff5b7230 */ /* 0x000fe20000004100 */
[----:B------:R-:W-:Y:S01]  /*f810*/  SHF.R.S32.HI R11, RZ, 0x1f, R10 ;  /* 0x0000001fff0b7819 */ /* 0x000fe2000001140a */
[----:B------:R-:W-:Y:S01]  /*f820*/  IMAD.SHL.U32 R12, R10, 0x8, RZ ;  /* 0x000000080a0c7824 */ /* 0x000fe200078e00ff */
[----:B0-----:R-:W-:Y:S02]  /*f830*/  LOP3.LUT R8, R9, R208, RZ, 0x3c, !PT ;  /* 0x000000d009087212 */ /* 0x001fe400078e3cff */
[----:B------:R-:W-:Y:S02]  /*f840*/  LEA.HI R11, R11, R10, RZ, 0x3 ;  /* 0x0000000a0b0b7211 */ /* 0x000fe400078f18ff */
[----:B------:R-:W-:-:S02]  /*f850*/  LOP3.LUT R9, R207, 0x38, R12, 0xf8, !PT ;  /* 0x00000038cf097812 */ /* 0x000fc400078ef80c */
[----:B------:R-:W-:Y:S01]  /*f860*/  IADD3 R8, R209, R8, RZ ;  /* 0x00000008d1087210 */ /* 0x000fe20007ffe0ff */
[----:B------:R-:W-:Y:S01]  /*f870*/  IMAD.SHL.U32 R11, R11, 0x400, RZ ;  /* 0x000004000b0b7824 */ /* 0x000fe200078e00ff */
[----:B------:R-:W-:Y:S02]  /*f880*/  LOP3.LUT R13, R9, R208, RZ, 0x3c, !PT ;  /* 0x000000d0090d7212 */ /* 0x000fe400078e3cff */
[----:B------:R-:W-:Y:S01]  /*f890*/  SHF.R.U64 R102, R32, 0x10, R33 ;  /* 0x0000001020667819 */ /* 0x000fe20000001221 */
[----:B------:R-:W-:Y:S01]  /*f8a0*/  IMAD R85, R8, 0x2, R17 ;  /* 0x0000000208557824 */ /* 0x000fe200078e0211 */
[----:B------:R-:W-:Y:S02]  /*f8b0*/  LOP3.LUT R12, R11, 0x7fffe000, RZ, 0xc0, !PT ;  /* 0x7fffe0000b0c7812 */ /* 0x000fe400078ec0ff */
[----:B------:R-:W-:Y:S02]  /*f8c0*/  SHF.R.U64 R99, R4, 0x10, R5 ;  /* 0x0000001004637819 */ /* 0x000fe40000001205 */
[----:B------:R-:W-:Y:S01]  /*f8d0*/  IADD3 R12, R13, R12, R209 ;  /* 0x0000000c0d0c7210 */ /* 0x000fe20007ffe0d1 */
[----:B------:R-:W0:Y:S01]  /*f8e0*/  LDS.128 R8, [R85+0x12400] ;  /* 0x0124000055087984 */ /* 0x000e220000000c00 */
[----:B------:R-:W-:-:S02]  /*f8f0*/  SHF.R.U32.HI R94, RZ, 0x10, R5 ;  /* 0x00000010ff5e7819 */ /* 0x000fc40000011605 */
[----:B------:R-:W-:Y:S01]  /*f900*/  SHF.R.U32.HI R93, RZ, 0x10, R33 ;  /* 0x00000010ff5d7819 */ /* 0x000fe20000011621 */
[----:B------:R-:W-:Y:S01]  /*f910*/  IMAD R86, R12, 0x2, R17 ;  /* 0x000000020c567824 */ /* 0x000fe200078e0211 */
[--C-:B------:R-:W-:Y:S01]  /*f920*/  SHF.R.U64 R101, R34, 0x10, R35.reuse ;  /* 0x0000001022657819 */ /* 0x100fe20000001223 */
[----:B------:R-:W-:Y:S01]  /*f930*/  HADD2.F32 R94, -RZ, R94.H0_H0 ;  /* 0x2000005eff5e7230 */ /* 0x000fe20000004100 */
[----:B------:R-:W-:Y:S02]  /*f940*/  SHF.R.U32.HI R100, RZ, 0x10, R35 ;  /* 0x00000010ff647819 */ /* 0x000fe40000011623 */
[----:B------:R-:W1:Y:S01]  /*f950*/  LDS.128 R12, [R86+0x12400] ;  /* 0x01240000560c7984 */ /* 0x000e620000000c00 */
[--C-:B------:R-:W-:Y:S02]  /*f960*/  SHF.R.U32.HI R95, RZ, 0x10, R7.reuse ;  /* 0x00000010ff5f7819 */ /* 0x100fe40000011607 */
[----:B------:R-:W-:Y:S01]  /*f970*/  SHF.R.U64 R97, R6, 0x10, R7 ;  /* 0x0000001006617819 */ /* 0x000fe20000001207 */
[----:B0-----:R-:W-:-:S02]  /*f980*/  HADD2.F32 R5, -RZ, R9.H0_H0 ;  /* 0x20000009ff057230 */ /* 0x001fc40000004100 */
[----:B------:R-:W-:Y:S02]  /*f990*/  HADD2.F32 R4, -RZ, R8.H0_H0 ;  /* 0x20000008ff047230 */ /* 0x000fe40000004100 */
[----:B------:R-:W-:Y:S02]  /*f9a0*/  HADD2.F32 R9, -RZ, R9.H1_H1 ;  /* 0x30000009ff097230 */ /* 0x000fe40000004100 */
[----:B------:R-:W-:Y:S02]  /*f9b0*/  HADD2.F32 R6, -RZ, R10.H0_H0 ;  /* 0x2000000aff067230 */ /* 0x000fe40000004100 */
[----:B------:R-:W-:Y:S02]  /*f9c0*/  HADD2.F32 R7, -RZ, R11.H0_H0 ;  /* 0x2000000bff077230 */ /* 0x000fe40000004100 */
[--C-:B-1----:R-:W-:Y:S02]  /*f9d0*/  HADD2.F32 R32, -RZ, R13.reuse.H0_H0 ;  /* 0x2000000dff207230 */ /* 0x102fe40000004100 */
[----:B------:R-:W-:-:S02]  /*f9e0*/  HADD2.F32 R33, -RZ, R13.H1_H1 ;  /* 0x3000000dff217230 */ /* 0x000fc40000004100 */
[----:B------:R-:W-:Y:S02]  /*f9f0*/  HADD2.F32 R13, -RZ, R12.H0_H0 ;  /* 0x2000000cff0d7230 */ /* 0x000fe40000004100 */
[C---:B------:R-:W-:Y:S01]  /*fa00*/  FMUL.FTZ R90, R32.reuse, R92 ;  /* 0x0000005c205a7220 */ /* 0x040fe20000410000 */
[-C--:B------:R-:W-:Y:S01]  /*fa10*/  FMUL.FTZ R96, R32, R91.reuse ;  /* 0x0000005b20607220 */ /* 0x080fe20000410000 */
[----:B------:R-:W-:Y:S02]  /*fa20*/  HADD2.F32 R32, -RZ, R93.H0_H0 ;  /* 0x2000005dff207230 */ /* 0x000fe40000004100 */
[----:B------:R-:W-:Y:S01]  /*fa30*/  FMUL.FTZ R98, R33, R94 ;  /* 0x0000005e21627220 */ /* 0x000fe20000410000 */
[C---:B------:R-:W-:Y:S01]  /*fa40*/  FFMA.FTZ R91, R5.reuse, R91, -R90 ;  /* 0x0000005b055b7223 */ /* 0x040fe2000001085a */
[--C-:B------:R-:W-:Y:S02]  /*fa50*/  HADD2.F32 R90, -RZ, R89.reuse.H1_H1 ;  /* 0x30000059ff5a7230 */ /* 0x100fe40000004100 */
[----:B------:R-:W-:Y:S01]  /*fa60*/  FFMA.FTZ R96, R5, R92, R96 ;  /* 0x0000005c05607223 */ /* 0x000fe20000010060 */
[----:B------:R-:W-:-:S02]  /*fa70*/  HADD2.F32 R89, -RZ, R89.H0_H0 ;  /* 0x20000059ff597230 */ /* 0x000fc40000004100 */
[----:B------:R-:W-:Y:S01]  /*fa80*/  FMUL.FTZ R92, R33, R32 ;  /* 0x00000020215c7220 */ /* 0x000fe20000410000 */
[----:B------:R-:W-:Y:S02]  /*fa90*/  HADD2.F32 R34, -RZ, R14.H0_H0 ;  /* 0x2000000eff227230 */ /* 0x000fe40000004100 */
[C---:B------:R-:W-:Y:S01]  /*faa0*/  FMUL.FTZ R5, R13.reuse, R90 ;  /* 0x0000005a0d057220 */ /* 0x040fe20000410000 */
[--C-:B------:R-:W-:Y:S02]  /*fab0*/  HADD2.F32 R33, -RZ, R88.reuse.H1_H1 ;  /* 0x30000058ff217230 */ /* 0x100fe40000004100 */
[-C--:B------:R-:W-:Y:S01]  /*fac0*/  FMUL.FTZ R13, R13, R89.reuse ;  /* 0x000000590d0d7220 */ /* 0x080fe20000410000 */
[----:B------:R-:W-:Y:S02]  /*fad0*/  HADD2.F32 R35, -RZ, R15.H0_H0 ;  /* 0x2000000fff237230 */ /* 0x000fe40000004100 */
[----:B------:R-:W-:Y:S01]  /*fae0*/  FFMA.FTZ R89, R4, R89, -R5 ;  /* 0x0000005904597223 */ /* 0x000fe20000010805 */
[----:B------:R-:W-:-:S02]  /*faf0*/  HADD2.F32 R5, -RZ, R88.H0_H0 ;  /* 0x20000058ff057230 */ /* 0x000fc40000004100 */
[----:B------:R-:W-:Y:S01]  /*fb00*/  FFMA.FTZ R90, R4, R90, R13 ;  /* 0x0000005a045a7223 */ /* 0x000fe2000001000d */
[--C-:B------:R-:W-:Y:S02]  /*fb10*/  HADD2.F32 R88, -RZ, R87.reuse.H0_H0 ;  /* 0x20000057ff587230 */ /* 0x100fe40000004100 */
[C---:B------:R-:W-:Y:S01]  /*fb20*/  FFMA.FTZ R98, R9.reuse, R32, -R98 ;  /* 0x0000002009627223 */ /* 0x040fe20000010862 */
[----:B------:R-:W-:Y:S02]  /*fb30*/  HADD2.F32 R4, -RZ, R87.H1_H1 ;  /* 0x30000057ff047230 */ /* 0x000fe40000004100 */
[----:B------:R-:W-:Y:S01]  /*fb40*/  FFMA.FTZ R93, R9, R94, R92 ;  /* 0x0000005e095d7223 */ /* 0x000fe2000001005c */
[C---:B------:R-:W-:Y:S01]  /*fb50*/  FMUL.FTZ R9, R34.reuse, R33 ;  /* 0x0000002122097220 */ /* 0x040fe20000410000 */
[----:B------:R-:W-:Y:S01]  /*fb60*/  FMUL.FTZ R13, R34, R5 ;  /* 0x00000005220d7220 */ /* 0x000fe20000410000 */
[----:B------:R-:W-:Y:S02]  /*fb70*/  HADD2.F32 R15, -RZ, R15.H1_H1 ;  /* 0x3000000fff0f7230 */ /* 0x000fe40000004100 */
[----:B------:R-:W-:Y:S01]  /*fb80*/  FMUL.FTZ R92, R35, R88 ;  /* 0x00000058235c7220 */ /* 0x000fe20000410000 */
[----:B------:R-:W-:-:S02]  /*fb90*/  HADD2.F32 R34, -RZ, R95.H0_H0 ;  /* 0x2000005fff227230 */ /* 0x000fc40000004100 */
[-C--:B------:R-:W-:Y:S01]  /*fba0*/  FMUL.FTZ R35, R35, R4.reuse ;  /* 0x0000000423237220 */ /* 0x080fe20000410000 */
[----:B------:R-:W-:Y:S02]  /*fbb0*/  HADD2.F32 R32, -RZ, R100.H0_H0 ;  /* 0x20000064ff207230 */ /* 0x000fe40000004100 */
[C---:B------:R-:W-:Y:S01]  /*fbc0*/  FFMA.FTZ R87, R6.reuse, R5, -R9 ;  /* 0x0000000506577223 */ /* 0x040fe20000010809 */
[----:B------:R-:W-:Y:S02]  /*fbd0*/  HADD2.F32 R11, -RZ, R11.H1_H1 ;  /* 0x3000000bff0b7230 */ /* 0x000fe40000004100 */
[----:B------:R-:W-:Y:S01]  /*fbe0*/  FFMA.FTZ R33, R6, R33, R13 ;  /* 0x0000002106217223 */ /* 0x000fe2000001000d */
[----:B------:R-:W-:Y:S01]  /*fbf0*/  FFMA.FTZ R92, R7, R4, -R92 ;  /* 0x00000004075c7223 */ /* 0x000fe2000001085c */
[----:B------:R-:W-:Y:S02]  /*fc00*/  HADD2.F32 R12, -RZ, R12.H1_H1 ;  /* 0x3000000cff0c7230 */ /* 0x000fe40000004100 */
[----:B------:R-:W-:Y:S01]  /*fc10*/  FMUL.FTZ R6, R15, R34 ;  /* 0x000000220f067220 */ /* 0x000fe20000410000 */
[----:B------:R-:W-:-:S02]  /*fc20*/  HADD2.F32 R14, -RZ, R14.H1_H1 ;  /* 0x3000000eff0e7230 */ /* 0x000fc40000004100 */
[----:B------:R-:W-:Y:S01]  /*fc30*/  FFMA.FTZ R88, R7, R88, R35 ;  /* 0x0000005807587223 */ /* 0x000fe20000010023 */
[-C--:B------:R-:W-:Y:S01]  /*fc40*/  FMUL.FTZ R4, R15, R32.reuse ;  /* 0x000000200f047220 */ /* 0x080fe20000410000 */
[----:B------:R-:W-:Y:S02]  /*fc50*/  HADD2.F32 R9, -RZ, R99.H0_H0 ;  /* 0x20000063ff097230 */ /* 0x000fe40000004100 */
[C---:B------:R-:W-:Y:S01]  /*fc60*/  FFMA.FTZ R95, R11.reuse, R32, -R6 ;  /* 0x000000200b5f7223 */ /* 0x040fe20000010806 */
        /* <DEDUP_REMOVED lines=20> */
[----:B------:R1:W-:Y:S01]  /*fdb0*/  STS.128 [R85+0x12400], R4 ;  /* 0x0124000455007388 */ /* 0x0003e20000000c00 */
[----:B------:R-:W-:-:S02]  /*fdc0*/  F2FP.F16.F32.PACK_AB R8, R15, R90 ;  /* 0x0000005a0f08723e */ /* 0x000fc400000000ff */
[----:B------:R-:W-:-:S05]  /*fdd0*/  F2FP.F16.F32.PACK_AB R10, R10, R33 ;  /* 0x000000210a0a723e */ /* 0x000fca00000000ff */
[----:B------:R1:W-:Y:S02]  /*fde0*/  STS.128 [R86+0x12400], R8 ;  /* 0x0124000856007388 */ /* 0x0003e40000000c00 */
.L_x_4356:
[----:B------:R-:W-:Y:S05]  /*fdf0*/  BSYNC B2 ;  /* 0x0000000000027941 */ /* 0x000fea0003800000 */
.L_x_4355:
[----:B------:R-:W-:Y:S04]  /*fe00*/  BSSY B2, `(.L_x_4357) ;  /* 0x0000060000027945 */ /* 0x000fe80003800000 */
[----:B------:R-:W-:Y:S05]  /*fe10*/  @P2 BRA `(.L_x_4358) ;  /* 0x0000000400782947 */ /* 0x000fea0003800000 */
[----:B-1----:R-:W-:Y:S01]  /*fe20*/  LEA.HI R4, R84, R225, RZ, 0x1d ;  /* 0x000000e154047211 */ /* 0x002fe200078fe8ff */
[----:B------:R-:W-:Y:S01]  /*fe30*/  HADD2.F32 R34, -RZ, R82.H1_H1 ;  /* 0x30000052ff227230 */ /* 0x000fe20000004100 */
[----:B------:R-:W-:Y:S01]  /*fe40*/  SHF.R.U64 R89, R36, 0x10, R37 ;  /* 0x0000001024597819 */ /* 0x000fe20000001225 */
[--C-:B------:R-:W-:Y:S01]  /*fe50*/  HADD2.F32 R36, -RZ, R80.reuse.H1_H1 ;  /* 0x30000050ff247230 */ /* 0x100fe20000004100 */
[----:B------:R-:W-:Y:S01]  /*fe60*/  SHF.R.S32.HI R5, RZ, 0x1f, R4 ;  /* 0x0000001fff057819 */ /* 0x000fe20000011404 */
[----:B------:R-:W-:Y:S01]  /*fe70*/  HADD2.F32 R80, -RZ, R80.H0_H0 ;  /* 0x20000050ff507230 */ /* 0x000fe20000004100 */
        /* <DEDUP_REMOVED lines=9> */
[----:B------:R-:W0:Y:S01]  /*ff10*/  LDS.128 R4, [R232] ;  /* 0x00000000e8047984 */ /* 0x000e220000000c00 */
[----:B------:R-:W-:Y:S01]  /*ff20*/  SHF.R.U32.HI R35, RZ, 0x10, R37 ;  /* 0x00000010ff237819 */ /* 0x000fe20000011625 */
[----:B------:R-:W-:Y:S01]  /*ff30*/  HADD2.F32 R33, -RZ, R33.H0_H0 ;  /* 0x20000021ff217230 */ /* 0x000fe20000004100 */
[----:B------:R-:W-:-:S02]  /*ff40*/  IADD3 R8, R9, R8, R209 ;  /* 0x0000000809087210 */ /* 0x000fc40007ffe0d1 */
[--C-:B------:R-:W-:Y:S02]  /*ff50*/  SHF.R.U64 R88, R38, 0x10, R39.reuse ;  /* 0x0000001026587819 */ /* 0x100fe40000001227 */
[----:B------:R-:W-:Y:S01]  /*ff60*/  SHF.R.U32.HI R87, RZ, 0x10, R39 ;  /* 0x00000010ff577819 */ /* 0x000fe20000011627 */
[----:B------:R-:W-:Y:S01]  /*ff70*/  IMAD R12, R8, 0x2, R17 ;  /* 0x00000002080c7824 */ /* 0x000fe200078e0211 */
[--C-:B------:R-:W-:Y:S02]  /*ff80*/  SHF.R.U64 R39, R26, 0x10, R27.reuse ;  /* 0x000000101a277819 */ /* 0x100fe4000000121b */
[----:B------:R-:W-:Y:S02]  /*ff90*/  SHF.R.U32.HI R37, RZ, 0x10, R27 ;  /* 0x00000010ff257819 */ /* 0x000fe4000001161b */
[----:B------:R-:W1:Y:S01]  /*ffa0*/  LDS.128 R8, [R12+0x12400] ;  /* 0x012400000c087984 */ /* 0x000e620000000c00 */
[--C-:B0-----:R-:W-:Y:S02]  /*ffb0*/  HADD2.F32 R13, -RZ, R5.reuse.H0_H0 ;  /* 0x20000005ff0d7230 */ /* 0x101fe40000004100 */
[----:B------:R-:W-:-:S02]  /*ffc0*/  HADD2.F32 R14, -RZ, R5.H1_H1 ;  /* 0x30000005ff0e7230 */ /* 0x000fc40000004100 */
[----:B------:R-:W-:Y:S02]  /*ffd0*/  HADD2.F32 R5, -RZ, R4.H0_H0 ;  /* 0x20000004ff057230 */ /* 0x000fe40000004100 */
[----:B------:R-:W-:Y:S02]  /*ffe0*/  HADD2.F32 R15, -RZ, R6.H0_H0 ;  /* 0x20000006ff0f7230 */ /* 0x000fe40000004100 */
[--C-:B------:R-:W-:Y:S02]  /*fff0*/  HADD2.F32 R24, -RZ, R7.reuse.H0_H0 ;  /* 0x20000007ff187230 */ /* 0x100fe40000004100 */
[----:B------:R-:W-:Y:S02]  /*10000*/  HADD2.F32 R7, -RZ, R7.H1_H1 ;  /* 0x30000007ff077230 */ /* 0x000fe40000004100 */
[----:B------:R-:W-:Y:S02]  /*10010*/  HADD2.F32 R4, -RZ, R4.H1_H1 ;  /* 0x30000004ff047230 */ /* 0x000fe40000004100 */
        /* <DEDUP_REMOVED lines=9> */
[----:B------:R-:W-:-:S02]  /*100b0*/  HADD2.F32 R27, -RZ, R10.H0_H0 ;  /* 0x2000000aff1b7230 */ /* 0x000fc40000004100 */
[-C--:B------:R-:W-:Y:S01]  /*100c0*/  FMUL.FTZ R13, R26, R25.reuse ;  /* 0x000000191a0d7220 */ /* 0x080fe20000410000 */
[C---:B------:R-:W-:Y:S01]  /*100d0*/  FMUL.FTZ R34, R9.reuse, R80 ;  /* 0x0000005009227220 */ /* 0x040fe20000410000 */
[----:B------:R-:W-:Y:S02]  /*100e0*/  HADD2.F32 R26, -RZ, R81.H0_H0 ;  /* 0x20000051ff1a7230 */ /* 0x000fe40000004100 */
[C---:B------:R-:W-:Y:S01]  /*100f0*/  FFMA.FTZ R35, R14.reuse, R25, -R35 ;  /* 0x000000190e237223 */ /* 0x040fe20000010823 */
[----:B------:R-:W-:Y:S01]  /*10100*/  FFMA.FTZ R33, R14, R33, R13 ;  /* 0x000000210e217223 */ /* 0x000fe2000001000d */
[-C--:B------:R-:W-:Y:S01]  /*10110*/  FMUL.FTZ R9, R9, R82.reuse ;  /* 0x0000005209097220 */ /* 0x080fe20000410000 */
[----:B------:R-:W-:Y:S02]  /*10120*/  HADD2.F32 R14, -RZ, R83.H0_H0 ;  /* 0x20000053ff0e7230 */ /* 0x000fe40000004100 */
[----:B------:R-:W-:Y:S01]  /*10130*/  FFMA.FTZ R82, R5, R82, -R34 ;  /* 0x0000005205527223 */ /* 0x000fe20000010822 */
[----:B------:R-:W-:-:S02]  /*10140*/  HADD2.F32 R32, -RZ, R11.H0_H0 ;  /* 0x2000000bff207230 */ /* 0x000fc40000004100 */
[----:B------:R-:W-:Y:S01]  /*10150*/  FMUL.FTZ R34, R27, R26 ;  /* 0x0000001a1b227220 */ /* 0x000fe20000410000 */
[----:B------:R-:W-:Y:S02]  /*10160*/  HADD2.F32 R81, -RZ, R81.H1_H1 ;  /* 0x30000051ff517230 */ /* 0x000fe40000004100 */
[----:B------:R-:W-:Y:S01]  /*10170*/  FFMA.FTZ R80, R5, R80, R9 ;  /* 0x0000005005507223 */ /* 0x000fe20000010009 */
[----:B------:R-:W-:Y:S02]  /*10180*/  HADD2.F32 R83, -RZ, R83.H1_H1 ;  /* 0x30000053ff537230 */ /* 0x000fe40000004100 */
[-C--:B------:R-:W-:Y:S01]  /*10190*/  FMUL.FTZ R36, R27, R14.reuse ;  /* 0x0000000e1b247220 */ /* 0x080fe20000410000 */
[----:B------:R-:W-:Y:S01]  /*101a0*/  FFMA.FTZ R27, R15, R14, -R34 ;  /* 0x0000000e0f1b7223 */ /* 0x000fe20000010822 */
[C---:B------:R-:W-:Y:S01]  /*101b0*/  FMUL.FTZ R5, R32.reuse, R81 ;  /* 0x0000005120057220 */ /* 0x040fe20000410000 */
[----:B------:R-:W-:Y:S02]  /*101c0*/  HADD2.F32 R11, -RZ, R11.H1_H1 ;  /* 0x3000000bff0b7230 */ /* 0x000fe40000004100 */
[----:B------:R-:W-:Y:S01]  /*101d0*/  FMUL.FTZ R32, R32, R83 ;  /* 0x0000005320207220 */ /* 0x000fe20000410000 */
[----:B------:R-:W-:-:S02]  /*101e0*/  HADD2.F32 R34, -RZ, R37.H0_H0 ;  /* 0x20000025ff227230 */ /* 0x000fc40000004100 */
[----:B------:R-:W-:Y:S01]  /*101f0*/  FFMA.FTZ R36, R15, R26, R36 ;  /* 0x0000001a0f247223 */ /* 0x000fe20000010024 */
[----:B------:R-:W-:Y:S02]  /*10200*/  HADD2.F32 R14, -RZ, R87.H0_H0 ;  /* 0x20000057ff0e7230 */ /* 0x000fe40000004100 */
[C---:B------:R-:W-:Y:S01]  /*10210*/  FFMA.FTZ R83, R24.reuse, R83, -R5 ;  /* 0x0000005318537223 */ /* 0x040fe20000010805 */
[----:B------:R-:W-:Y:S01]  /*10220*/  FFMA.FTZ R32, R24, R81, R32 ;  /* 0x0000005118207223 */ /* 0x000fe20000010020 */
[C---:B------:R-:W-:Y:S01]  /*10230*/  FMUL.FTZ R26, R11.reuse, R34 ;  /* 0x000000220b1a7220 */ /* 0x040fe20000410000 */
[----:B------:R-:W-:Y:S02]  /*10240*/  HADD2.F32 R8, -RZ, R8.H1_H1 ;  /* 0x30000008ff087230 */ /* 0x000fe40000004100 */
[-C--:B------:R-:W-:Y:S01]  /*10250*/  FMUL.FTZ R24, R11, R14.reuse ;  /* 0x0000000e0b187220 */ /* 0x080fe20000410000 */
[----:B------:R-:W-:Y:S02]  /*10260*/  HADD2.F32 R10, -RZ, R10.H1_H1 ;  /* 0x3000000aff0a7230 */ /* 0x000fe40000004100 */
[----:B------:R-:W-:Y:S01]  /*10270*/  FFMA.FTZ R26, R7, R14, -R26 ;  /* 0x0000000e071a7223 */ /* 0x000fe2000001081a */
[----:B------:R-:W-:-:S02]  /*10280*/  HADD2.F32 R11, -RZ, R85.H0_H0 ;  /* 0x20000055ff0b7230 */ /* 0x000fc40000004100 */
[----:B------:R-:W-:Y:S02]  /*10290*/  HADD2.F32 R13, -RZ, R39.H0_H0 ;  /* 0x20000027ff0d7230 */ /* 0x000fe40000004100 */
[----:B------:R-:W-:Y:S01]  /*102a0*/  FFMA.FTZ R39, R7, R34, R24 ;  /* 0x0000002207277223 */ /* 0x000fe20000010018 */
[----:B------:R-:W-:Y:S02]  /*102b0*/  HADD2.F32 R5, -RZ, R89.H0_H0 ;  /* 0x20000059ff057230 */ /* 0x000fe40000004100 */
[----:B------:R-:W-:Y:S01]  /*102c0*/  FMUL.FTZ R7, R8, R11 ;  /* 0x0000000b08077220 */ /* 0x000fe20000410000 */
[----:B------:R-:W-:Y:S02]  /*102d0*/  HADD2.F32 R9, -RZ, R88.H0_H0 ;  /* 0x20000058ff097230 */ /* 0x000fe40000004100 */
[----:B------:R-:W-:Y:S01]  /*102e0*/  FMUL.FTZ R37, R10, R13 ;  /* 0x0000000d0a257220 */ /* 0x000fe20000410000 */
[----:B------:R-:W-:Y:S02]  /*102f0*/  HADD2.F32 R6, -RZ, R6.H1_H1 ;  /* 0x30000006ff067230 */ /* 0x000fe40000004100 */
[-C--:B------:R-:W-:Y:S01]  /*10300*/  FMUL.FTZ R8, R8, R5.reuse ;  /* 0x0000000508087220 */ /* 0x080fe20000410000 */
[----:B------:R-:W-:Y:S01]  /*10310*/  FFMA.FTZ R15, R4, R5, -R7 ;  /* 0x00000005040f7223 */ /* 0x000fe20000010807 */
[----:B------:R-:W-:Y:S01]  /*10320*/  FMUL.FTZ R14, R10, R9 ;  /* 0x000000090a0e7220 */ /* 0x000fe20000410000 */
        /* <DEDUP_REMOVED lines=13> */
.L_x_4358:
[----:B------:R-:W-:Y:S05]  /*10400*/  BSYNC B2 ;  /* 0x0000000000027941 */ /* 0x000fea0003800000 */
.L_x_4357:
[----:B------:R-:W-:Y:S05]  /*10410*/  @P3 BRA `(.L_x_4354) ;  /* 0x0000000400783947 */ /* 0x000fea0003800000 */
[----:B------:R-:W-:Y:S01]  /*10420*/  LEA.HI R84, R84, R230, RZ, 0x1d ;  /* 0x000000e654547211 */ /* 0x000fe200078fe8ff */
[----:B------:R-:W-:Y:S01]  /*10430*/  HADD2.F32 R32, -RZ, R74.H1_H1 ;  /* 0x3000004aff207230 */ /* 0x000fe20000004100 */
[----:B------:R-:W-:Y:S01]  /*10440*/  SHF.R.U64 R35, R30, 0x10, R31 ;  /* 0x000000101e237819 */ /* 0x000fe2000000121f */
[----:B------:R-:W-:Y:S01]  /*10450*/  HADD2.F32 R30, -RZ, R76.H1_H1 ;  /* 0x3000004cff1e7230 */ /* 0x000fe20000004100 */
[----:B-12---:R-:W-:Y:S01]  /*10460*/  SHF.R.S32.HI R5, RZ, 0x1f, R84 ;  /* 0x0000001fff057819 */ /* 0x006fe20000011454 */
[----:B------:R-:W-:Y:S01]  /*10470*/  IMAD.SHL.U32 R4, R84, 0x8, RZ ;  /* 0x0000000854047824 */ /* 0x000fe200078e00ff */
[----:B------:R-:W-:Y:S01]  /*10480*/  SHF.R.U64 R39, R60, 0x10, R61 ;  /* 0x000000103c277819 */ /* 0x000fe2000000123d */
[----:B------:R-:W-:Y:S01]  /*10490*/  HADD2.F32 R74, -RZ, R74.H0_H0 ;  /* 0x2000004aff4a7230 */ /* 0x000fe20000004100 */
[----:B------:R-:W-:Y:S01]  /*104a0*/  LEA.HI R84, R5, R84, RZ, 0x3 ;  /* 0x0000005405547211 */ /* 0x000fe200078f18ff */
[----:B------:R-:W-:Y:S01]  /*104b0*/  HADD2.F32 R76, -RZ, R76.H0_H0 ;  /* 0x2000004cff4c7230 */ /* 0x000fe20000004100 */
[----:B------:R-:W-:-:S02]  /*104c0*/  LOP3.LUT R5, R207, 0x38, R4, 0xf8, !PT ;  /* 0x00000038cf057812 */ /* 0x000fc400078ef804 */
[----:B------:R-:W-:Y:S02]  /*104d0*/  SHF.L.U32 R84, R84, 0xa, RZ ;  /* 0x0000000a54547819 */ /* 0x000fe400000006ff */
[----:B0-----:R-:W-:Y:S02]  /*104e0*/  LOP3.LUT R8, R5, R208, RZ, 0x3c, !PT ;  /* 0x000000d005087212 */ /* 0x001fe400078e3cff */
[----:B------:R-:W-:Y:S01]  /*104f0*/  LOP3.LUT R84, R84, 0x7fffe000, RZ, 0xc0, !PT ;  /* 0x7fffe00054547812 */ /* 0x000fe200078ec0ff */
[----:B------:R-:W0:Y:S01]  /*10500*/  LDS.128 R4, [R229] ;  /* 0x00000000e5047984 */ /* 0x000e220000000c00 */
[----:B------:R-:W-:Y:S02]  /*10510*/  SHF.R.U64 R37, R28, 0x10, R29 ;  /* 0x000000101c257819 */ /* 0x000fe4000000121d */
[----:B------:R-:W-:Y:S02]  /*10520*/  IADD3 R8, R8, R84, R209 ;  /* 0x0000005408087210 */ /* 0x000fe40007ffe0d1 */
[----:B------:R-:W-:-:S02]  /*10530*/  SHF.R.U32.HI R60, RZ, 0x10, R61 ;  /* 0x00000010ff3c7819 */ /* 0x000fc4000001163d */
[----:B------:R-:W-:Y:S01]  /*10540*/  SHF.R.U32.HI R29, RZ, 0x10, R29 ;  /* 0x00000010ff1d7819 */ /* 0x000fe2000001161d */
[----:B------:R-:W-:Y:S01]  /*10550*/  IMAD R12, R8, 0x2, R17 ;  /* 0x00000002080c7824 */ /* 0x000fe200078e0211 */
[----:B------:R-:W-:Y:S02]  /*10560*/  SHF.R.U32.HI R33, RZ, 0x10, R31 ;  /* 0x00000010ff217819 */ /* 0x000fe4000001161f */
[--C-:B------:R-:W-:Y:S01]  /*10570*/  SHF.R.U64 R38, R62, 0x10, R63.reuse ;  /* 0x000000103e267819 */ /* 0x100fe2000000123f */
[----:B------:R-:W-:Y:S01]  /*10580*/  HADD2.F32 R29, -RZ, R29.H0_H0 ;  /* 0x2000001dff1d7230 */ /* 0x000fe20000004100 */
[----:B------:R-:W1:Y:S01]  /*10590*/  LDS.128 R8, [R12+0x12400] ;  /* 0x012400000c087984 */ /* 0x000e620000000c00 */
[----:B------:R-:W-:Y:S01]  /*105a0*/  SHF.R.U32.HI R62, RZ, 0x10, R63 ;  /* 0x00000010ff3e7819 */ /* 0x000fe2000001163f */
        /* <DEDUP_REMOVED lines=69> */
.L_x_4354:
[----:B------:R-:W-:Y:S05]  /*10a00*/  BSYNC B1 ;  /* 0x0000000000017941 */ /* 0x000fea0003800000 */
.L_x_4353:
[----:B------:R-:W-:Y:S05]  /*10a10*/  @P1 BRA `(.L_x_4328) ;  /* 0x0000001000941947 */ /* 0x000fea0003800000 */
[----:B--23--:R-:W2:Y:S01]  /*10a20*/  LDC R12, c[0x0][0x3d4] ;  /* 0x0000f500ff0c7b82 */ /* 0x00cea20000000800 */
[----:B------:R-:W-:Y:S01]  /*10a30*/  BSSY B1, `(.L_x_4359) ;  /* 0x0000063000017945 */ /* 0x000fe20003800000 */
[-C--:B--2---:R-:W-:Y:S02]  /*10a40*/  ISETP.GE.AND P0, PT, R192, R12.reuse, PT ;  /* 0x0000000cc000720c */ /* 0x084fe40003f06270 */
[-C--:B------:R-:W-:Y:S02]  /*10a50*/  ISETP.GE.AND P1, PT, R198, R12.reuse, PT ;  /* 0x0000000cc600720c */ /* 0x080fe40003f26270 */
[----:B------:R-:W-:-:S09]  /*10a60*/  ISETP.GE.AND P2, PT, R199, R12, PT ;  /* 0x0000000cc700720c */ /* 0x000fd20003f46270 */
[----:B------:R-:W-:Y:S05]  /*10a70*/  @P0 BRA `(.L_x_4360) ;  /* 0x0000000400780947 */ /* 0x000fea0003800000 */
[----:B-1----:R-:W-:Y:S01]  /*10a80*/  LEA.HI R4, R12, R223, RZ, 0x1d ;  /* 0x000000df0c047211 */ /* 0x002fe200078fe8ff */
[--C-:B------:R-:W-:Y:S01]  /*10a90*/  HADD2.F32 R31, -RZ, R78.reuse.H1_H1 ;  /* 0x3000004eff1f7230 */ /* 0x100fe20000004100 */
[--C-:B------:R-:W-:Y:S01]  /*10aa0*/  SHF.R.U64 R60, R52, 0x10, R53.reuse ;  /* 0x00000010343c7819 */ /* 0x100fe20000001235 */
[--C-:B------:R-:W-:Y:S01]  /*10ab0*/  HADD2.F32 R33, -RZ, R69.reuse.H1_H1 ;  /* 0x30000045ff217230 */ /* 0x100fe20000004100 */
[----:B------:R-:W-:Y:S01]  /*10ac0*/  SHF.R.S32.HI R5, RZ, 0x1f, R4 ;  /* 0x0000001fff057819 */ /* 0x000fe20000011404 */
[----:B------:R-:W-:Y:S01]  /*10ad0*/  IMAD.SHL.U32 R6, R4, 0x8, RZ ;  /* 0x0000000804067824 */ /* 0x000fe200078e00ff */
[----:B------:R-:W-:Y:S01]  /*10ae0*/  SHF.R.U32.HI R52, RZ, 0x10, R53 ;  /* 0x00000010ff347819 */ /* 0x000fe20000011635 */
[----:B------:R-:W-:Y:S01]  /*10af0*/  HADD2.F32 R30, -RZ, R69.H0_H0 ;  /* 0x20000045ff1e7230 */ /* 0x000fe20000004100 */
[----:B------:R-:W-:Y:S01]  /*10b00*/  LEA.HI R5, R5, R4, RZ, 0x3 ;  /* 0x0000000405057211 */ /* 0x000fe200078f18ff */
[----:B------:R-:W-:Y:S01]  /*10b10*/  HADD2.F32 R78, -RZ, R78.H0_H0 ;  /* 0x2000004eff4e7230 */ /* 0x000fe20000004100 */
[----:B------:R-:W-:-:S02]  /*10b20*/  LOP3.LUT R4, R205, 0x38, R6, 0xf8, !PT ;  /* 0x00000038cd047812 */ /* 0x000fc400078ef806 */
[--C-:B------:R-:W-:Y:S01]  /*10b30*/  SHF.R.U32.HI R32, RZ, 0x10, R41.reuse ;  /* 0x00000010ff207819 */ /* 0x100fe20000011629 */
[----:B------:R-:W-:Y:S01]  /*10b40*/  IMAD.SHL.U32 R5, R5, 0x400, RZ ;  /* 0x0000040005057824 */ /* 0x000fe200078e00ff */
[----:B------:R-:W-:Y:S02]  /*10b50*/  LOP3.LUT R9, R4, R233, RZ, 0x3c, !PT ;  /* 0x000000e904097212 */ /* 0x000fe400078e3cff */
[----:B------:R-:W-:Y:S01]  /*10b60*/  SHF.R.U64 R40, R40, 0x10, R41 ;  /* 0x0000001028287819 */ /* 0x000fe20000001229 */
[----:B------:R-:W-:Y:S01]  /*10b70*/  HADD2.F32 R32, -RZ, R32.H0_H0 ;  /* 0x20000020ff207230 */ /* 0x000fe20000004100 */
[----:B0-----:R-:W-:Y:S02]  /*10b80*/  LOP3.LUT R8, R5, 0x7fffe000, RZ, 0xc0, !PT ;  /* 0x7fffe00005087812 */ /* 0x001fe400078ec0ff */
[----:B------:R-:W0:Y:S01]  /*10b90*/  LDS.128 R4, [R231] ;  /* 0x00000000e7047984 */ /* 0x000e220000000c00 */
[----:B------:R-:W-:Y:S02]  /*10ba0*/  SHF.R.U64 R41, R54, 0x10, R55 ;  /* 0x0000001036297819 */ /* 0x000fe40000001237 */
[----:B------:R-:W-:-:S02]  /*10bb0*/  IADD3 R8, R9, R8, R210 ;  /* 0x0000000809087210 */ /* 0x000fc40007ffe0d2 */
[----:B------:R-:W-:Y:S02]  /*10bc0*/  SHF.R.U64 R39, R42, 0x10, R43 ;  /* 0x000000102a277819 */ /* 0x000fe4000000122b */
[----:B------:R-:W-:Y:S02]  /*10bd0*/  LEA R13, R8, R17, 0x1 ;  /* 0x00000011080d7211 */ /* 0x000fe400078e08ff */
[----:B------:R-:W-:Y:S02]  /*10be0*/  SHF.R.U32.HI R54, RZ, 0x10, R55 ;  /* 0x00000010ff367819 */ /* 0x000fe40000011637 */
[----:B------:R-:W-:Y:S01]  /*10bf0*/  SHF.R.U32.HI R42, RZ, 0x10, R43 ;  /* 0x00000010ff2a7819 */ /* 0x000fe2000001162b */
[----:B------:R-:W1:Y:S01]  /*10c00*/  LDS.128 R8, [R13+0x12400] ;  /* 0x012400000d087984 */ /* 0x000e620000000c00 */
[--C-:B0-----:R-:W-:Y:S02]  /*10c10*/  HADD2.F32 R14, -RZ, R5.reuse.H0_H0 ;  /* 0x20000005ff0e7230 */ /* 0x101fe40000004100 */
[----:B------:R-:W-:-:S02]  /*10c20*/  HADD2.F32 R15, -RZ, R5.H1_H1 ;  /* 0x30000005ff0f7230 */ /* 0x000fc40000004100 */
[----:B------:R-:W-:Y:S02]  /*10c30*/  HADD2.F32 R5, -RZ, R4.H0_H0 ;  /* 0x20000004ff057230 */ /* 0x000fe40000004100 */
[----:B------:R-:W-:Y:S02]  /*10c40*/  HADD2.F32 R24, -RZ, R6.H0_H0 ;  /* 0x20000006ff187230 */ /* 0x000fe40000004100 */
        /* <DEDUP_REMOVED lines=26> */
[----:B------:R-:W-:Y:S02]  /*10df0*/  HADD2.F32 R11, -RZ, R11.H1_H1 ;  /* 0x3000000bff0b7230 */ /* 0x000fe40000004100 */
[----:B------:R-:W-:Y:S01]  /*10e00*/  FMUL.FTZ R32, R29, R70 ;  /* 0x000000461d207220 */ /* 0x000fe20000410000 */
[----:B------:R-:W-:Y:S02]  /*10e10*/  HADD2.F32 R28, -RZ, R42.H0_H0 ;  /* 0x2000002aff1c7230 */ /* 0x000fe40000004100 */
        /* <DEDUP_REMOVED lines=36> */
.L_x_4360:
[----:B------:R-:W-:Y:S05]  /*11060*/  BSYNC B1 ;  /* 0x0000000000017941 */ /* 0x000fea0003800000 */
.L_x_4359:
[----:B------:R-:W-:Y:S04]  /*11070*/  BSSY B1, `(.L_x_4361) ;  /* 0x0000060000017945 */ /* 0x000fe80003800000 */
[----:B------:R-:W-:Y:S05]  /*11080*/  @P1 BRA `(.L_x_4362) ;  /* 0x0000000400781947 */ /* 0x000fea0003800000 */
[----:B-12---:R-:W-:Y:S01]  /*11090*/  LEA.HI R4, R12, R225, RZ, 0x1d ;  /* 0x000000e10c047211 */ /* 0x006fe200078fe8ff */
        /* <DEDUP_REMOVED lines=9> */
[----:B------:R-:W-:Y:S01]  /*11130*/  LOP3.LUT R4, R205, 0x38, R6, 0xf8, !PT ;  /* 0x00000038cd047812 */ /* 0x000fe200078ef806 */
[----:B------:R-:W-:Y:S01]  /*11140*/  HADD2.F32 R21, -RZ, R71.H0_H0 ;  /* 0x20000047ff157230 */ /* 0x000fe20000004100 */
[----:B------:R-:W-:Y:S01]  /*11150*/  SHF.R.U32.HI R32, RZ, 0x10, R45 ;  /* 0x00000010ff207819 */ /* 0x000fe2000001162d */
[----:B------:R-:W-:Y:S01]  /*11160*/  IMAD.SHL.U32 R5, R5, 0x400, RZ ;  /* 0x0000040005057824 */ /* 0x000fe200078e00ff */
[----:B------:R-:W-:-:S02]  /*11170*/  LOP3.LUT R9, R4, R233, RZ, 0x3c, !PT ;  /* 0x000000e904097212 */ /* 0x000fc400078e3cff */
[----:B------:R-:W-:Y:S01]  /*11180*/  SHF.R.U64 R41, R58, 0x10, R59 ;  /* 0x000000103a297819 */ /* 0x000fe2000000123b */
[----:B------:R-:W-:Y:S01]  /*11190*/  HADD2.F32 R32, -RZ, R32.H0_H0 ;  /* 0x20000020ff207230 */ /* 0x000fe20000004100 */
[----:B0-----:R-:W-:Y:S02]  /*111a0*/  LOP3.LUT R8, R5, 0x7fffe000, RZ, 0xc0, !PT ;  /* 0x7fffe00005087812 */ /* 0x001fe400078ec0ff */
[----:B------:R-:W0:Y:S01]  /*111b0*/  LDS.128 R4, [R228] ;  /* 0x00000000e4047984 */ /* 0x000e220000000c00 */
[----:B------:R-:W-:Y:S02]  /*111c0*/  SHF.R.U64 R39, R46, 0x10, R47 ;  /* 0x000000102e277819 */ /* 0x000fe4000000122f */
[----:B------:R-:W-:Y:S02]  /*111d0*/  IADD3 R8, R9, R8, R210 ;  /* 0x0000000809087210 */ /* 0x000fe40007ffe0d2 */
[----:B------:R-:W-:Y:S02]  /*111e0*/  SHF.R.U32.HI R58, RZ, 0x10, R59 ;  /* 0x00000010ff3a7819 */ /* 0x000fe4000001163b */
[----:B------:R-:W-:Y:S01]  /*111f0*/  SHF.R.U32.HI R46, RZ, 0x10, R47 ;  /* 0x00000010ff2e7819 */ /* 0x000fe2000001162f */
[----:B------:R-:W-:Y:S01]  /*11200*/  IMAD R13, R8, 0x2, R17 ;  /* 0x00000002080d7824 */ /* 0x000fe200078e0211 */
[----:B------:R-:W-:-:S04]  /*11210*/  SHF.R.U64 R40, R44, 0x10, R45 ;  /* 0x000000102c287819 */ /* 0x000fc8000000122d */
[----:B------:R-:W1:Y:S01]  /*11220*/  LDS.128 R8, [R13+0x12400] ;  /* 0x012400000d087984 */ /* 0x000e620000000c00 */
[--C-:B0-----:R-:W-:Y:S02]  /*11230*/  HADD2.F32 R14, -RZ, R5.reuse.H0_H0 ;  /* 0x20000005ff0e7230 */ /* 0x101fe40000004100 */
[----:B------:R-:W-:Y:S02]  /*11240*/  HADD2.F32 R15, -RZ, R5.H1_H1 ;  /* 0x30000005ff0f7230 */ /* 0x000fe40000004100 */
[----:B------:R-:W-:Y:S02]  /*11250*/  HADD2.F32 R5, -RZ, R4.H0_H0 ;  /* 0x20000004ff057230 */ /* 0x000fe40000004100 */
[----:B------:R-:W-:Y:S02]  /*11260*/  HADD2.F32 R24, -RZ, R6.H0_H0 ;  /* 0x20000006ff187230 */ /* 0x000fe40000004100 */
[--C-:B------:R-:W-:Y:S02]  /*11270*/  HADD2.F32 R25, -RZ, R7.reuse.H0_H0 ;  /* 0x20000007ff197230 */ /* 0x100fe40000004100 */
[----:B------:R-:W-:-:S02]  /*11280*/  HADD2.F32 R7, -RZ, R7.H1_H1 ;  /* 0x30000007ff077230 */ /* 0x000fc40000004100 */
[----:B------:R-:W-:Y:S02]  /*11290*/  HADD2.F32 R4, -RZ, R4.H1_H1 ;  /* 0x30000004ff047230 */ /* 0x000fe40000004100 */
[--C-:B-1----:R-:W-:Y:S02]  /*112a0*/  HADD2.F32 R26, -RZ, R9.reuse.H0_H0 ;  /* 0x20000009ff1a7230 */ /* 0x102fe40000004100 */
[----:B------:R-:W-:Y:S02]  /*112b0*/  HADD2.F32 R27, -RZ, R9.H1_H1 ;  /* 0x30000009ff1b7230 */ /* 0x000fe40000004100 */
[----:B------:R-:W-:Y:S02]  /*112c0*/  HADD2.F32 R9, -RZ, R8.H0_H0 ;  /* 0x20000008ff097230 */ /* 0x000fe40000004100 */
[C---:B------:R-:W-:Y:S01]  /*112d0*/  FMUL.FTZ R35, R26.reuse, R33 ;  /* 0x000000211a237220 */ /* 0x040fe20000410000 */
[----:B------:R-:W-:Y:S01]  /*112e0*/  FMUL.FTZ R37, R26, R31 ;  /* 0x0000001f1a257220 */ /* 0x000fe20000410000 */
[----:B------:R-:W-:-:S02]  /*112f0*/  HADD2.F32 R26, -RZ, R56.H0_H0 ;  /* 0x20000038ff1a7230 */ /* 0x000fc40000004100 */
[----:B------:R-:W-:Y:S01]  /*11300*/  FMUL.FTZ R34, R27, R32 ;  /* 0x000000201b227220 */ /* 0x000fe20000410000 */
[C---:B------:R-:W-:Y:S01]  /*11310*/  FFMA.FTZ R35, R14.reuse, R31, -R35 ;  /* 0x0000001f0e237223 */ /* 0x040fe20000010823 */
[----:B------:R-:W-:Y:S01]  /*11320*/  FFMA.FTZ R37, R14, R33, R37 ;  /* 0x000000210e257223 */ /* 0x000fe20000010025 */
[----:B------:R-:W-:Y:S01]  /*11330*/  FMUL.FTZ R14, R9, R30 ;  /* 0x0000001e090e7220 */ /* 0x000fe20000410000 */
[----:B------:R-:W-:Y:S01]  /*11340*/  FMUL.FTZ R36, R27, R26 ;  /* 0x0000001a1b247220 */ /* 0x000fe20000410000 */
[----:B------:R-:W-:Y:S01]  /*11350*/  FMUL.FTZ R27, R9, R72 ;  /* 0x00000048091b7220 */ /* 0x000fe20000410000 */
[----:B------:R-:W-:Y:S02]  /*11360*/  HADD2.F32 R28, -RZ, R10.H0_H0 ;  /* 0x2000000aff1c7230 */ /* 0x000fe40000004100 */
[----:B------:R-:W-:Y:S01]  /*11370*/  FFMA.FTZ R34, R15, R26, -R34 ;  /* 0x0000001a0f227223 */ /* 0x000fe20000010822 */
[----:B------:R-:W-:Y:S02]  /*11380*/  HADD2.F32 R9, -RZ, R73.H0_H0 ;  /* 0x20000049ff097230 */ /* 0x000fe40000004100 */
[----:B------:R-:W-:Y:S01]  /*11390*/  FFMA.FTZ R27, R5, R30, R27 ;  /* 0x0000001e051b7223 */ /* 0x000fe2000001001b */
[----:B------:R-:W-:-:S02]  /*113a0*/  HADD2.F32 R29, -RZ, R11.H0_H0 ;  /* 0x2000000bff1d7230 */ /* 0x000fc40000004100 */
[----:B------:R-:W-:Y:S01]  /*113b0*/  FFMA.FTZ R36, R15, R32, R36 ;  /* 0x000000200f247223 */ /* 0x000fe20000010024 */
[----:B------:R-:W-:Y:S02]  /*113c0*/  HADD2.F32 R30, -RZ, R71.H1_H1 ;  /* 0x30000047ff1e7230 */ /* 0x000fe40000004100 */
[----:B------:R-:W-:Y:S01]  /*113d0*/  FFMA.FTZ R72, R5, R72, -R14 ;  /* 0x0000004805487223 */ /* 0x000fe2000001080e */
[C---:B------:R-:W-:Y:S01]  /*113e0*/  FMUL.FTZ R5, R28.reuse, R21 ;  /* 0x000000151c057220 */ /* 0x040fe20000410000 */
[----:B------:R-:W-:Y:S02]  /*113f0*/  HADD2.F32 R14, -RZ, R73.H1_H1 ;  /* 0x30000049ff0e7230 */ /* 0x000fe40000004100 */
[----:B------:R-:W-:Y:S01]  /*11400*/  FMUL.FTZ R15, R28, R9 ;  /* 0x000000091c0f7220 */ /* 0x000fe20000410000 */
[----:B------:R-:W-:Y:S02]  /*11410*/  HADD2.F32 R11, -RZ, R11.H1_H1 ;  /* 0x3000000bff0b7230 */ /* 0x000fe40000004100 */
[----:B------:R-:W-:Y:S01]  /*11420*/  FMUL.FTZ R32, R29, R30 ;  /* 0x0000001e1d207220 */ /* 0x000fe20000410000 */
[----:B------:R-:W-:-:S02]  /*11430*/  HADD2.F32 R28, -RZ, R46.H0_H0 ;  /* 0x2000002eff1c7230 */ /* 0x000fc40000004100 */
[C---:B------:R-:W-:Y:S01]  /*11440*/  FFMA.FTZ R31, R24.reuse, R9, -R5 ;  /* 0x00000009181f7223 */ /* 0x040fe20000010805 */
[----:B------:R-:W-:Y:S02]  /*11450*/  HADD2.F32 R26, -RZ, R58.H0_H0 ;  /* 0x2000003aff1a7230 */ /* 0x000fe40000004100 */
[-C--:B------:R-:W-:Y:S01]  /*11460*/  FMUL.FTZ R29, R29, R14.reuse ;  /* 0x0000000e1d1d7220 */ /* 0x080fe20000410000 */
[----:B------:R-:W-:Y:S01]  /*11470*/  FFMA.FTZ R32, R25, R14, -R32 ;  /* 0x0000000e19207223 */ /* 0x000fe20000010820 */
[----:B------:R-:W-:Y:S01]  /*11480*/  FFMA.FTZ R24, R24, R21, R15 ;  /* 0x0000001518187223 */ /* 0x000fe2000001000f */
[C---:B------:R-:W-:Y:S01]  /*11490*/  FMUL.FTZ R38, R11.reuse, R28 ;  /* 0x0000001c0b267220 */ /* 0x040fe20000410000 */
[----:B------:R-:W-:Y:S01]  /*114a0*/  FMUL.FTZ R14, R11, R26 ;  /* 0x0000001a0b0e7220 */ /* 0x000fe20000410000 */
[----:B------:R-:W-:Y:S02]  /*114b0*/  HADD2.F32 R8, -RZ, R8.H1_H1 ;  /* 0x30000008ff087230 */ /* 0x000fe40000004100 */
[----:B------:R-:W-:Y:S01]  /*114c0*/  FFMA.FTZ R29, R25, R30, R29 ;  /* 0x0000001e191d7223 */ /* 0x000fe2000001001d */
[----:B------:R-:W-:-:S02]  /*114d0*/  HADD2.F32 R10, -RZ, R10.H1_H1 ;  /* 0x3000000aff0a7230 */ /* 0x000fc40000004100 */
[C---:B------:R-:W-:Y:S01]  /*114e0*/  FFMA.FTZ R33, R7.reuse, R26, -R38 ;  /* 0x0000001a07217223 */ /* 0x040fe20000010826 */
[----:B------:R-:W-:Y:S02]  /*114f0*/  HADD2.F32 R11, -RZ, R40.H0_H0 ;  /* 0x20000028ff0b7230 */ /* 0x000fe40000004100 */
[----:B------:R-:W-:Y:S01]  /*11500*/  FFMA.FTZ R28, R7, R28, R14 ;  /* 0x0000001c071c7223 */ /* 0x000fe2000001000e */
[----:B------:R-:W-:Y:S02]  /*11510*/  HADD2.F32 R15, -RZ, R39.H0_H0 ;  /* 0x20000027ff0f7230 */ /* 0x000fe40000004100 */
[----:B------:R-:W-:Y:S02]  /*11520*/  HADD2.F32 R5, -RZ, R42.H0_H0 ;  /* 0x2000002aff057230 */ /* 0x000fe40000004100 */
[----:B------:R-:W-:Y:S01]  /*11530*/  FMUL.FTZ R7, R8, R11 ;  /* 0x0000000b08077220 */ /* 0x000fe20000410000 */
[----:B------:R-:W-:Y:S02]  /*11540*/  HADD2.F32 R9, -RZ, R41.H0_H0 ;  /* 0x20000029ff097230 */ /* 0x000fe40000004100 */
[----:B------:R-:W-:Y:S01]  /*11550*/  FMUL.FTZ R25, R10, R15 ;  /* 0x0000000f0a197220 */ /* 0x000fe20000410000 */
[----:B------:R-:W-:-:S02]  /*11560*/  HADD2.F32 R6, -RZ, R6.H1_H1 ;  /* 0x30000006ff067230 */ /* 0x000fc40000004100 */
[-C--:B------:R-:W-:Y:S01]  /*11570*/  FMUL.FTZ R8, R8, R5.reuse ;  /* 0x0000000508087220 */ /* 0x080fe20000410000 */
[----:B------:R-:W-:Y:S01]  /*11580*/  FFMA.FTZ R21, R4, R5, -R7 ;  /* 0x0000000504157223 */ /* 0x000fe20000010807 */
[-C--:B------:R-:W-:Y:S01]  /*11590*/  FMUL.FTZ R14, R10, R9.reuse ;  /* 0x000000090a0e7220 */ /* 0x080fe20000410000 */
        /* <DEDUP_REMOVED lines=13> */
.L_x_4362:
[----:B------:R-:W-:Y:S05]  /*11670*/  BSYNC B1 ;  /* 0x0000000000017941 */ /* 0x000fea0003800000 */
.L_x_4361:
[----:B------:R-:W-:Y:S05]  /*11680*/  @P2 BRA `(.L_x_4328) ;  /* 0x0000000400782947 */ /* 0x000fea0003800000 */
[----:B------:R-:W-:Y:S01]  /*11690*/  LEA.HI R12, R12, R230, RZ, 0x1d ;  /* 0x000000e60c0c7211 */ /* 0x000fe200078fe8ff */
[----:B------:R-:W-:Y:S01]  /*116a0*/  HADD2.F32 R29, -RZ, R0.H1_H1 ;  /* 0x30000000ff1d7230 */ /* 0x000fe20000004100 */
[----:B------:R-:W-:Y:S01]  /*116b0*/  SHF.R.U32.HI R30, RZ, 0x10, R49 ;  /* 0x00000010ff1e7819 */ /* 0x000fe20000011631 */
[----:B------:R-:W-:Y:S01]  /*116c0*/  HADD2.F32 R28, -RZ, R3.H1_H1 ;  /* 0x30000003ff1c7230 */ /* 0x000fe20000004100 */
[----:B-123--:R-:W-:Y:S02]  /*116d0*/  SHF.R.S32.HI R5, RZ, 0x1f, R12 ;  /* 0x0000001fff057819 */ /* 0x00efe4000001140c */
        /* <DEDUP_REMOVED lines=10> */
[----:B------:R-:W-:Y:S02]  /*11780*/  SHF.R.U64 R37, R66, 0x10, R67 ;  /* 0x0000001042257819 */ /* 0x000fe40000001243 */
[----:B------:R-:W-:-:S02]  /*11790*/  IADD3 R8, R9, R8, R210 ;  /* 0x0000000809087210 */ /* 0x000fc40007ffe0d2 */
[----:B------:R-:W-:Y:S02]  /*117a0*/  SHF.R.U64 R33, R50, 0x10, R51 ;  /* 0x0000001032217819 */ /* 0x000fe40000001233 */
[----:B------:R-:W-:Y:S01]  /*117b0*/  SHF.R.U32.HI R66, RZ, 0x10, R67 ;  /* 0x00000010ff427819 */ /* 0x000fe20000011643 */
[----:B------:R-:W-:Y:S01]  /*117c0*/  IMAD R12, R8, 0x2, R17 ;  /* 0x00000002080c7824 */ /* 0x000fe200078e0211 */
[----:B------:R-:W-:Y:S02]  /*117d0*/  SHF.R.U32.HI R50, RZ, 0x10, R51 ;  /* 0x00000010ff327819 */ /* 0x000fe40000011633 */
[----:B------:R-:W-:Y:S02]  /*117e0*/  SHF.R.U64 R35, R48, 0x10, R49 ;  /* 0x0000001030237819 */ /* 0x000fe40000001231 */
        /* <DEDUP_REMOVED lines=12> */
[----:B------:R-:W-:Y:S01]  /*118b0*/  FMUL.FTZ R34, R24, R28 ;  /* 0x0000001c18227220 */ /* 0x000fe20000410000 */
[----:B------:R-:W-:Y:S02]  /*118c0*/  HADD2.F32 R24, -RZ, R64.H0_H0 ;  /* 0x20000040ff187230 */ /* 0x000fe40000004100 */
[----:B------:R-:W-:Y:S01]  /*118d0*/  FMUL.FTZ R31, R25, R30 ;  /* 0x0000001e191f7220 */ /* 0x000fe20000410000 */
[----:B------:R-:W-:Y:S01]  /*118e0*/  FFMA.FTZ R32, R13, R28, -R32 ;  /* 0x0000001c0d207223 */ /* 0x000fe20000010820 */
[----:B------:R-:W-:-:S02]  /*118f0*/  HADD2.F32 R28, -RZ, R0.H0_H0 ;  /* 0x20000000ff1c7230 */ /* 0x000fc40000004100 */
[----:B------:R-:W-:Y:S01]  /*11900*/  FFMA.FTZ R34, R13, R29, R34 ;  /* 0x0000001d0d227223 */ /* 0x000fe20000010022 */
[----:B------:R-:W-:Y:S02]  /*11910*/  HADD2.F32 R0, -RZ, R3.H0_H0 ;  /* 0x20000003ff007230 */ /* 0x000fe40000004100 */
[-C--:B------:R-:W-:Y:S01]  /*11920*/  FMUL.FTZ R25, R25, R24.reuse ;  /* 0x0000001819197220 */ /* 0x080fe20000410000 */
[----:B------:R-:W-:Y:S01]  /*11930*/  FFMA.FTZ R31, R14, R24, -R31 ;  /* 0x000000180e1f7223 */ /* 0x000fe2000001081f */
[C---:B------:R-:W-:Y:S01]  /*11940*/  FMUL.FTZ R24, R9.reuse, R28 ;  /* 0x0000001c09187220 */ /* 0x040fe20000410000 */
[----:B------:R-:W-:Y:S02]  /*11950*/  HADD2.F32 R26, -RZ, R10.H0_H0 ;  /* 0x2000000aff1a7230 */ /* 0x000fe40000004100 */
[-C--:B------:R-:W-:Y:S01]  /*11960*/  FMUL.FTZ R9, R9, R0.reuse ;  /* 0x0000000009097220 */ /* 0x080fe20000410000 */
[----:B------:R-:W-:Y:S02]  /*11970*/  HADD2.F32 R3, -RZ, R2.H0_H0 ;  /* 0x20000002ff037230 */ /* 0x000fe40000004100 */
[----:B------:R-:W-:Y:S01]  /*11980*/  FFMA.FTZ R24, R5, R0, -R24 ;  /* 0x0000000005187223 */ /* 0x000fe20000010818 */
[----:B------:R-:W-:-:S02]  /*11990*/  HADD2.F32 R0, -RZ, R20.H0_H0 ;  /* 0x20000014ff007230 */ /* 0x000fc40000004100 */
[----:B------:R-:W-:Y:S01]  /*119a0*/  FFMA.FTZ R25, R14, R30, R25 ;  /* 0x0000001e0e197223 */ /* 0x000fe20000010019 */
[--C-:B------:R-:W-:Y:S02]  /*119b0*/  HADD2.F32 R27, -RZ, R11.reuse.H0_H0 ;  /* 0x2000000bff1b7230 */ /* 0x100fe40000004100 */
[C---:B------:R-:W-:Y:S01]  /*119c0*/  FMUL.FTZ R14, R26.reuse, R3 ;  /* 0x000000031a0e7220 */ /* 0x040fe20000410000 */
[----:B------:R-:W-:Y:S02]  /*119d0*/  HADD2.F32 R2, -RZ, R2.H1_H1 ;  /* 0x30000002ff027230 */ /* 0x000fe40000004100 */
[-C--:B------:R-:W-:Y:S01]  /*119e0*/  FMUL.FTZ R30, R26, R0.reuse ;  /* 0x000000001a1e7220 */ /* 0x080fe20000410000 */
[----:B------:R-:W-:Y:S02]  /*119f0*/  HADD2.F32 R20, -RZ, R20.H1_H1 ;  /* 0x30000014ff147230 */ /* 0x000fe40000004100 */
[----:B------:R-:W-:Y:S01]  /*11a00*/  FFMA.FTZ R26, R15, R0, -R14 ;  /* 0x000000000f1a7223 */ /* 0x000fe2000001080e */
[----:B------:R-:W-:-:S02]  /*11a10*/  HADD2.F32 R11, -RZ, R11.H1_H1 ;  /* 0x3000000bff0b7230 */ /* 0x000fc40000004100 */
[C---:B------:R-:W-:Y:S01]  /*11a20*/  FMUL.FTZ R36, R27.reuse, R2 ;  /* 0x000000021b247220 */ /* 0x040fe20000410000 */
[----:B------:R-:W-:Y:S02]  /*11a30*/  HADD2.F32 R14, -RZ, R50.H0_H0 ;  /* 0x20000032ff0e7230 */ /* 0x000fe40000004100 */
[----:B------:R-:W-:Y:S01]  /*11a40*/  FMUL.FTZ R27, R27, R20 ;  /* 0x000000141b1b7220 */ /* 0x000fe20000410000 */
[----:B------:R-:W-:Y:S02]  /*11a50*/  HADD2.F32 R0, -RZ, R66.H0_H0 ;  /* 0x20000042ff007230 */ /* 0x000fe40000004100 */
[----:B------:R-:W-:Y:S01]  /*11a60*/  FFMA.FTZ R28, R5, R28, R9 ;  /* 0x0000001c051c7223 */ /* 0x000fe20000010009 */
[----:B------:R-:W-:Y:S02]  /*11a70*/  HADD2.F32 R8, -RZ, R8.H1_H1 ;  /* 0x30000008ff087230 */ /* 0x000fe40000004100 */
[----:B------:R-:W-:Y:S01]  /*11a80*/  FFMA.FTZ R27, R21, R2, R27 ;  /* 0x00000002151b7223 */ /* 0x000fe2000001001b */
[C---:B------:R-:W-:Y:S01]  /*11a90*/  FMUL.FTZ R38, R11.reuse, R14 ;  /* 0x0000000e0b267220 */ /* 0x040fe20000410000 */
[----:B------:R-:W-:Y:S01]  /*11aa0*/  FMUL.FTZ R2, R11, R0 ;  /* 0x000000000b027220 */ /* 0x000fe20000410000 */
[----:B------:R-:W-:-:S02]  /*11ab0*/  HADD2.F32 R10, -RZ, R10.H1_H1 ;  /* 0x3000000aff0a7230 */ /* 0x000fc40000004100 */
[----:B------:R-:W-:Y:S01]  /*11ac0*/  FFMA.FTZ R30, R15, R3, R30 ;  /* 0x000000030f1e7223 */ /* 0x000fe2000001001e */
        /* <DEDUP_REMOVED lines=10> */
[----:B------:R-:W-:Y:S01]  /*11b70*/  FFMA.FTZ R36, R21, R20, -R36 ;  /* 0x0000001415247223 */ /* 0x000fe20000010824 */
        /* <DEDUP_REMOVED lines=15> */
.L_x_4328:
[----:B------:R-:W-:Y:S05]  /*11c70*/  BSYNC B0 ;  /* 0x0000000000007941 */ /* 0x000fea0003800000 */
.L_x_4300:
        /* <DEDUP_REMOVED lines=8> */
.L_x_4298:
[----:B------:R-:W-:-:S06]  /*11d00*/  ULOP3.LUT UR4, UR60, 0x1, URZ, 0xfc, !UPT ;  /* 0x000000013c047892 */ /* 0x000fcc000f8efc3f */
[----:B01----:R-:W-:-:S05]  /*11d10*/  IMAD.U32 R0, RZ, RZ, UR4 ;  /* 0x00000004ff007e24 */ /* 0x003fca000f8e00ff */
[----:B------:R-:W-:-:S13]  /*11d20*/  ISETP.NE.AND P0, PT, R0, 0x3, PT ;  /* 0x000000030000780c */ /* 0x000fda0003f05270 */
[----:B------:R-:W-:Y:S05]  /*11d30*/  @!P0 BRA `(.L_x_4363) ;  /* 0x0000000000048947 */ /* 0x000fea0003800000 */
[----:B------:R-:W-:Y:S01]  /*11d40*/  BPT.TRAP 0x1 ;  /* 0x000000040000795c */ /* 0x000fe20000300000 */
.L_x_4363:
[----:B------:R-:W-:Y:S02]  /*11d50*/  LEA R2, R23, R17, 0x3 ;  /* 0x0000001117027211 */ /* 0x000fe400078e18ff */
[----:B------:R-:W-:-:S04]  /*11d60*/  SHF.L.U32 R3, R194, 0x1f, RZ ;  /* 0x0000001fc2037819 */ /* 0x000fc800000006ff */
[----:B------:R0:W1:Y:S01]  /*11d70*/  SYNCS.PHASECHK.TRANS64.TRYWAIT P2, [R2+URZ+0x30830], R3 ;  /* 0x03083003020075a7 */ /* 0x000062000804017f */
[----:B------:R-:W-:Y:S05]  /*11d80*/  @!P0 BRA `(.L_x_4364) ;  /* 0x0000000000048947 */ /* 0x000fea0003800000 */
[----:B------:R-:W-:Y:S01]  /*11d90*/  BPT.TRAP 0x1 ;  /* 0x000000040000795c */ /* 0x000fe20000300000 */
.L_x_4364:
[----:B------:R-:W2:Y:S02]  /*11da0*/  S2R R0, SR_TID.X ;  /* 0x0000000000007919 */ /* 0x000ea40000002100 */
[----:B--2---:R-:W-:-:S04]  /*11db0*/  LOP3.LUT R0, R0, 0x7f, RZ, 0xc0, !PT ;  /* 0x0000007f00007812 */ /* 0x004fc800078ec0ff */
[----:B------:R-:W-:Y:S01]  /*11dc0*/  ISETP.NE.AND P1, PT, R0, RZ, PT ;  /* 0x000000ff0000720c */ /* 0x000fe20003f25270 */
[----:B-1----:R-:W-:-:S12]  /*11dd0*/  @P2 BRA `(.L_x_4365) ;  /* 0x0000000000082947 */ /* 0x002fd80003800000 */
[----:B------:R-:W1:Y:S02]  /*11de0*/  SYNCS.PHASECHK.TRANS64.TRYWAIT P2, [R2+URZ+0x30830], R3 ;  /* 0x03083003020075a7 */ /* 0x000e64000804017f */
[----:B-1----:R-:W-:Y:S05]  /*11df0*/  @!P2 BRA `(.L_x_4366) ;  /* 0x00000180003ca947 */ /* 0x002fea0003800000 */
.L_x_4365:
[----:B------:R-:W-:Y:S05]  /*11e00*/  WARPSYNC.ALL ;  /* 0x0000000000007948 */ /* 0x000fea0003800000 */
[----:B------:R-:W-:Y:S01]  /*11e10*/  VIADD R0, R17, 0x1e400 ;  /* 0x0001e40011007836 */ /* 0x000fe20000000000 */
[----:B------:R-:W-:Y:S01]  /*11e20*/  R2UR UR4, R68 ;  /* 0x00000000440472ca */ /* 0x000fe200000e0000 */
[----:B---34-:R-:W-:Y:S01]  /*11e30*/  IMAD.MOV.U32 R5, RZ, RZ, 0x40000040 ;  /* 0x40000040ff057424 */ /* 0x018fe200078e00ff */
[----:B------:R-:W-:Y:S01]  /*11e40*/  WARPGROUP.ARRIVE ;  /* 0x00000000000079c5 */ /* 0x000fe20000000000 */
[----:B------:R-:W-:Y:S01]  /*11e50*/  UMOV UR9, 0x40000040 ;  /* 0x4000004000097882 */ /* 0x000fe20000000000 */
[----:B------:R-:W-:Y:S01]  /*11e60*/  SHF.R.U32.HI R0, RZ, 0x4, R0 ;  /* 0x00000004ff007819 */ /* 0x000fe20000011600 */
[----:B------:R-:W-:Y:S01]  /*11e70*/  IMAD.MOV.U32 R7, RZ, RZ, 0x40000040 ;  /* 0x40000040ff077424 */ /* 0x000fe200078e00ff */
[----:B------:R-:W-:Y:S01]  /*11e80*/  R2UR UR11, R5 ;  /* 0x00000000050b72ca */ /* 0x000fe200000e0000 */
[----:B------:R-:W-:Y:S01]  /*11e90*/  UMOV UR53, 0x40000040 ;  /* 0x4000004000357882 */ /* 0x000fe20000000000 */
[----:B------:R-:W-:Y:S01]  /*11ea0*/  LOP3.LUT R0, R0, 0x3fff, RZ, 0xc0, !PT ;  /* 0x00003fff00007812 */ /* 0x000fe200078ec0ff */
[----:B------:R-:W-:Y:S01]  /*11eb0*/  UMOV UR49, 0x40000040 ;  /* 0x4000004000317882 */ /* 0x000fe20000000000 */
[----:B------:R-:W-:Y:S01]  /*11ec0*/  MOV R11, UR9 ;  /* 0x00000009000b7c02 */ /* 0x000fe20008000f00 */
[----:B------:R-:W-:Y:S01]  /*11ed0*/  UMOV UR45, 0x40000040 ;  /* 0x40000040002d7882 */ /* 0x000fe20000000000 */
[----:B------:R-:W-:Y:S01]  /*11ee0*/  LOP3.LUT R9, R0, 0x10000, RZ, 0xfc, !PT ;  /* 0x0001000000097812 */ /* 0x000fe200078efcff */
[----:B------:R-:W-:Y:S01]  /*11ef0*/  ULOP3.LUT UR4, UR4, 0x10000, URZ, 0xfc, !UPT ;  /* 0x0001000004047892 */ /* 0x000fe2000f8efc3f */
[----:B------:R-:W-:Y:S01]  /*11f00*/  IMAD.MOV.U32 R5, RZ, RZ, 0x40000040 ;  /* 0x40000040ff057424 */ /* 0x000fe200078e00ff */
[----:B------:R-:W-:Y:S01]  /*11f10*/  UMOV UR41, 0x40000040 ;  /* 0x4000004000297882 */ /* 0x000fe20000000000 */
[----:B------:R-:W-:Y:S01]  /*11f20*/  UMOV UR37, 0x40000040 ;  /* 0x4000004000257882 */ /* 0x000fe20000000000 */
[----:B------:R-:W-:Y:S01]  /*11f30*/  IMAD R4, R23, 0x900, R9 ;  /* 0x0000090017047824 */ /* 0x000fe200078e0209 */
[----:B------:R-:W-:Y:S01]  /*11f40*/  UIADD3 UR5, UR4, 0x2, URZ ;  /* 0x0000000204057890 */ /* 0x000fe2000fffe03f */
[----:B------:R-:W-:Y:S01]  /*11f50*/  R2UR UR39, R5 ;  /* 0x00000000052772ca */ /* 0x000fe200000e0000 */
[----:B------:R-:W-:Y:S01]  /*11f60*/  UMOV UR8, UR4 ;  /* 0x0000000400087c82 */ /* 0x000fe20008000000 */
[C---:B------:R-:W-:Y:S01]  /*11f70*/  VIADD R6, R4.reuse, 0x2 ;  /* 0x0000000204067836 */ /* 0x040fe20000000000 */
[----:B------:R-:W-:Y:S01]  /*11f80*/  R2UR UR10, R4 ;  /* 0x00000000040a72ca */ /* 0x000fe200000e0000 */
[----:B------:R-:W-:Y:S01]  /*11f90*/  IMAD.U32 R10, RZ, RZ, UR8 ;  /* 0x00000008ff0a7e24 */ /* 0x000fe2000f8e00ff */
[----:B------:R-:W-:Y:S01]  /*11fa0*/  UIADD3 UR52, UR4, 0x406, URZ ;  /* 0x0000040604347890 */ /* 0x000fe2000fffe03f */
[----:B01----:R-:W-:Y:S01]  /*11fb0*/  @!P1 IADD3 R2, R2, 0x30840, RZ ;  /* 0x0003084002029810 */ /* 0x003fe20007ffe0ff */
[----:B------:R-:W-:Y:S01]  /*11fc0*/  UIADD3 UR48, UR4, 0x800, URZ ;  /* 0x0000080004307890 */ /* 0x000fe2000fffe03f */
[----:B------:R-:W-:Y:S01]  /*11fd0*/  IMAD R200, R201, 0x80, R213 ;  /* 0x00000080c9c87824 */ /* 0x000fe200078e02d5 */
[----:B------:R0:W-:Y:S01]  /*11fe0*/  STL.64 [R1+0x30], R10 ;  /* 0x0000300a01007387 */ /* 0x0001e20000100a00 */
[----:B------:R-:W-:Y:S01]  /*11ff0*/  UIADD3 UR44, UR4, 0x802, URZ ;  /* 0x00000802042c7890 */ /* 0x000fe2000fffe03f */
[----:B------:R-:W-:Y:S01]  /*12000*/  @!P1 PRMT R2, RZ, 0x654, R2 ;  /* 0x00000654ff029816 */ /* 0x000fe20000000002 */
[----:B------:R-:W-:Y:S01]  /*12010*/  UIADD3 UR40, UR4, 0x804, URZ ;  /* 0x0000080404287890 */ /* 0x000fe2000fffe03f */
[----:B------:R-:W-:Y:S01]  /*12020*/  LOP3.LUT R16, R16, 0xffefffff, RZ, 0xc0, !PT ;  /* 0xffefffff10107812 */ /* 0x000fe200078ec0ff */
[----:B------:R-:W-:-:S02]  /*12030*/  UIADD3 UR36, UR4, 0x806, URZ ;  /* 0x0000080604247890 */ /* 0x000fc4000fffe03f */
[----:B------:R-:W-:Y:S01]  /*12040*/  HGMMA.64x96x16.F32 R24, gdesc[UR8], RZ, !UPT, gsb0 ;  /* 0x01600000081879f0 */ /* 0x000fe2000c0008ff */
[----:B------:R-:W-:Y:S01]  /*12050*/  R2UR UR10, R6 ;  /* 0x00000000060a72ca */ /* 0x000fe200000e0000 */
[----:B------:R-:W-:Y:S01]  /*12060*/  UMOV UR8, UR5 ;  /* 0x0000000500087c82 */ /* 0x000fe20008000000 */
[----:B------:R-:W-:Y:S01]  /*12070*/  R2UR UR11, R7 ;  /* 0x00000000070b72ca */ /* 0x000fe200000e0000 */
[----:B------:R-:W-:Y:S01]  /*12080*/  UMOV UR9, 0x40000040 ;  /* 0x4000004000097882 */ /* 0x000fe20000000000 */
[----:B------:R-:W-:Y:S01]  /*12090*/  VIADD R6, R4, 0x4 ;  /* 0x0000000404067836 */ /* 0x000fe20000000000 */
[----:B------:R-:W-:Y:S01]  /*120a0*/  UIADD3 UR5, UR4, 0x4, URZ ;  /* 0x0000000404057890 */ /* 0x000fe2000fffe03f */
[----:B------:R-:W-:Y:S01]  /*120b0*/  IMAD.MOV.U32 R7, RZ, RZ, 0x40000040 ;  /* 0x40000040ff077424 */ /* 0x000fe200078e00ff */
[----:B0-----:R-:W-:Y:S01]  /*120c0*/  MOV R11, UR9 ;  /* 0x00000009000b7c02 */ /* 0x001fe20008000f00 */
[----:B------:R-:W-:-:S05]  /*120d0*/  IMAD.U32 R10, RZ, RZ, UR8 ;  /* 0x00000008ff0a7e24 */ /* 0x000fca000f8e00ff */
[----:B------:R0:W-:Y:S01]  /*120e0*/  STL.64 [R1+0x28], R10 ;  /* 0x0000280a01007387 */ /* 0x0001e20000100a00 */
[----:B------:R-:W-:Y:S02]  /*120f0*/  WARPGROUP.DEPBAR.LE gsb0, 0x0 ;  /* 0x00008000000079c5 */ /* 0x000fe40000010000 */
[----:B------:R-:W-:-:S06]  /*12100*/  WARPGROUP.ARRIVE ;  /* 0x00000000000079c5 */ /* 0x000fcc0000000000 */
[----:B------:R-:W-:Y:S01]  /*12110*/  HGMMA.64x96x16.F32 R24, gdesc[UR8], R24, gsb0 ;  /* 0x01600000081879f0 */ /* 0x000fe20008000818 */
        /* <DEDUP_REMOVED lines=57> */
[----:B0-----:R-:W-:Y:S01]  /*124b0*/  MOV R11, UR9 ;  /* 0x00000009000b7c02 */ /* 0x001fe20008000f00 */
[----:B------:R-:W-:Y:S01]  /*124c0*/  IMAD.MOV.U32 R7, RZ, RZ, 0x40000040 ;  /* 0x40000040ff077424 */ /* 0x000fe200078e00ff */
[----:B------:R-:W-:Y:S01]  /*124d0*/  ULDC.64 UR4, c[0x0][0x9d8] ;  /* 0x0002760000047ab9 */ /* 0x000fe20000000a00 */
[----:B------:R-:W-:Y:S01]  /*124e0*/  IMAD.U32 R10, RZ, RZ, UR8 ;  /* 0x00000008ff0a7e24 */ /* 0x000fe2000f8e00ff */
[----:B------:R-:W-:Y:S01]  /*124f0*/  R2UR UR54, R6 ;  /* 0x00000000063672ca */ /* 0x000fe200000e0000 */
[----:B------:R-:W-:Y:S01]  /*12500*/  VIADD R6, R4, 0x600 ;  /* 0x0000060004067836 */ /* 0x000fe20000000000 */
[----:B------:R-:W-:Y:S01]  /*12510*/  R2UR UR55, R7 ;  /* 0x00000000073772ca */ /* 0x000fe200000e0000 */
[----:B------:R-:W-:Y:S01]  /*12520*/  ULOP3.LUT UR6, URZ, UR5, URZ, 0x33, !UPT ;  /* 0x000000053f067292 */ /* 0x000fe2000f8e333f */
[----:B------:R-:W-:Y:S01]  /*12530*/  MOV R7, 0x40000040 ;  /* 0x4000004000077802 */ /* 0x000fe20000000f00 */
[----:B------:R0:W-:Y:S01]  /*12540*/  STL.64 [R1], R10 ;  /* 0x0000000a01007387 */ /* 0x0001e20000100a00 */
[----:B------:R-:W-:Y:S01]  /*12550*/  R2UR UR50, R6 ;  /* 0x00000000063272ca */ /* 0x000fe200000e0000 */
[----:B------:R-:W-:Y:S01]  /*12560*/  VIADD R6, R4, 0x602 ;  /* 0x0000060204067836 */ /* 0x000fe20000000000 */
[----:B------:R-:W-:Y:S01]  /*12570*/  R2UR UR51, R7 ;  /* 0x00000000073372ca */ /* 0x000fe200000e0000 */
[----:B------:R-:W-:-:S03]  /*12580*/  IMAD.MOV.U32 R7, RZ, RZ, 0x40000040 ;  /* 0x40000040ff077424 */ /* 0x000fc600078e00ff */
[----:B------:R-:W-:Y:S01]  /*12590*/  R2UR UR46, R6 ;  /* 0x00000000062e72ca */ /* 0x000fe200000e0000 */
[C---:B------:R-:W-:Y:S01]  /*125a0*/  VIADD R6, R4.reuse, 0x604 ;  /* 0x0000060404067836 */ /* 0x040fe20000000000 */
[----:B------:R-:W-:Y:S01]  /*125b0*/  R2UR UR47, R7 ;  /* 0x00000000072f72ca */ /* 0x000fe200000e0000 */
[----:B------:R-:W-:Y:S01]  /*125c0*/  VIADD R4, R4, 0x606 ;  /* 0x0000060604047836 */ /* 0x000fe20000000000 */
[----:B------:R-:W-:Y:S01]  /*125d0*/  MOV R7, 0x40000040 ;  /* 0x4000004000077802 */ /* 0x000fe20000000f00 */
[----:B0-----:R-:W0:Y:S01]  /*125e0*/  LDC.64 R10, c[0x0][0x9e0] ;  /* 0x00027800ff0a7b82 */ /* 0x001e220000000a00 */
[----:B------:R-:W-:Y:S02]  /*125f0*/  R2UR UR42, R6 ;  /* 0x00000000062a72ca */ /* 0x000fe400000e0000 */
[----:B------:R-:W-:Y:S02]  /*12600*/  R2UR UR43, R7 ;  /* 0x00000000072b72ca */ /* 0x000fe400000e0000 */
[----:B------:R-:W-:-:S02]  /*12610*/  R2UR UR38, R4 ;  /* 0x00000000042672ca */ /* 0x000fc400000e0000 */
[----:B0-----:R-:W-:-:S13]  /*12620*/  ISETP.GE.AND P2, PT, R11, 0x1, PT ;  /* 0x000000010b00780c */ /* 0x001fda0003f46270 */
[----:B------:R-:W-:Y:S01]  /*12630*/  @P2 LOP3.LUT R16, R16, 0x100000, RZ, 0xfc, !PT ;  /* 0x0010000010102812 */ /* 0x000fe200078efcff */
        /* <DEDUP_REMOVED lines=21> */
[----:B------:R-:W-:Y:S01]  /*12790*/  IMAD.MOV.U32 R51, RZ, RZ, -0x60 ;  /* 0xffffffa0ff337424 */ /* 0x000fe200078e00ff */
[----:B------:R0:W-:Y:S01]  /*127a0*/  @!P1 SYNCS.ARRIVE.TRANS64.RED.A1T0 RZ, [R2+URZ], RZ ;  /* 0x000000ff02ff99a7 */ /* 0x0001e2000810043f */
[----:B------:R-:W-:Y:S01]  /*127b0*/  FMUL.FTZ R25, R25, UR4 ;  /* 0x0000000419197c20 */ /* 0x000fe20008410000 */
[----:B------:R-:W-:Y:S01]  /*127c0*/  FMUL.FTZ R29, R29, UR4 ;  /* 0x000000041d1d7c20 */ /* 0x000fe20008410000 */
[----:B------:R-:W-:-:S02]  /*127d0*/  IMAD R51, R150, R51, 0x60 ;  /* 0x0000006096337424 */ /* 0x000fc400078e0233 */
[----:B------:R-:W-:Y:S01]  /*127e0*/  FMUL.FTZ R33, R33, UR4 ;  /* 0x0000000421217c20 */ /* 0x000fe20008410000 */
[----:B------:R-:W-:Y:S01]  /*127f0*/  FMUL.FTZ R41, R41, UR4 ;  /* 0x0000000429297c20 */ /* 0x000fe20008410000 */
[----:B------:R-:W-:Y:S01]  /*12800*/  FMUL.FTZ R37, R37, UR4 ;  /* 0x0000000425257c20 */ /* 0x000fe20008410000 */
[----:B------:R-:W-:Y:S01]  /*12810*/  IMAD.IADD R6, R196, 0x1, R51 ;  /* 0x00000001c4067824 */ /* 0x000fe200078e0233 */
[----:B------:R-:W1:Y:S01]  /*12820*/  MUFU.TANH R8, R25 ;  /* 0x0000001900087308 */ /* 0x000e620000002400 */
[----:B0-----:R-:W-:Y:S02]  /*12830*/  IMAD.U32 R2, RZ, RZ, UR6 ;  /* 0x00000006ff027e24 */ /* 0x001fe4000f8e00ff */
[----:B------:R-:W-:Y:S01]  /*12840*/  FMUL.FTZ R4, R27, UR4 ;  /* 0x000000041b047c20 */ /* 0x000fe20008410000 */
[----:B------:R-:W-:Y:S01]  /*12850*/  FMUL.FTZ R5, R31, UR4 ;  /* 0x000000041f057c20 */ /* 0x000fe20008410000 */
[----:B------:R-:W-:Y:S01]  /*12860*/  FMUL.FTZ R15, R39, UR4 ;  /* 0x00000004270f7c20 */ /* 0x000fe20008410000 */
[----:B------:R-:W-:Y:S01]  /*12870*/  FMUL.FTZ R7, R24, UR4 ;  /* 0x0000000418077c20 */ /* 0x000fe20008410000 */
[----:B------:R0:W-:Y:S01]  /*12880*/  STL [R1+0x38], R2 ;  /* 0x0000380201007387 */ /* 0x0001e20000100800 */
        /* <DEDUP_REMOVED lines=9> */
[----:B------:R3:W4:Y:S01]  /*12920*/  MUFU.TANH R84, R33 ;  /* 0x0000002100547308 */ /* 0x0007220000002400 */
[----:B------:R-:W-:Y:S01]  /*12930*/  FMUL.FTZ R31, R43, UR4 ;  /* 0x000000042b1f7c20 */ /* 0x000fe20008410000 */
[----:B------:R-:W-:Y:S01]  /*12940*/  FMUL.FTZ R44, R44, UR4 ;  /* 0x000000042c2c7c20 */ /* 0x000fe20008410000 */
[----:B------:R-:W-:Y:S01]  /*12950*/  FMUL.FTZ R45, R45, UR4 ;  /* 0x000000042d2d7c20 */ /* 0x000fe20008410000 */
[----:B------:R-:W-:Y:S01]  /*12960*/  FMUL.FTZ R46, R46, UR4 ;  /* 0x000000042e2e7c20 */ /* 0x000fe20008410000 */
[----:B------:R-:W-:Y:S01]  /*12970*/  FMUL.FTZ R48, R48, UR4 ;  /* 0x0000000430307c20 */ /* 0x000fe20008410000 */
[----:B------:R-:W-:Y:S01]  /*12980*/  FMUL.FTZ R49, R49, UR4 ;  /* 0x0000000431317c20 */ /* 0x000fe20008410000 */
[----:B------:R-:W-:Y:S01]  /*12990*/  FMUL.FTZ R50, R50, UR4 ;  /* 0x0000000432327c20 */ /* 0x000fe20008410000 */
[----:B------:R0:W1:Y:S01]  /*129a0*/  MUFU.TANH R76, R41 ;  /* 0x00000029004c7308 */ /* 0x0000620000002400 */
[----:B---3--:R-:W-:Y:S01]  /*129b0*/  FMUL.FTZ R33, R47, UR4 ;  /* 0x000000042f217c20 */ /* 0x008fe20008410000 */
[----:B------:R-:W-:Y:S01]  /*129c0*/  FMUL.FTZ R52, R52, UR4 ;  /* 0x0000000434347c20 */ /* 0x000fe20008410000 */
[----:B------:R-:W-:Y:S01]  /*129d0*/  FMUL.FTZ R53, R53, UR4 ;  /* 0x0000000435357c20 */ /* 0x000fe20008410000 */
[----:B------:R-:W-:Y:S01]  /*129e0*/  FMUL.FTZ R54, R54, UR4 ;  /* 0x0000000436367c20 */ /* 0x000fe20008410000 */
[----:B------:R-:W-:Y:S01]  /*129f0*/  FMUL.FTZ R39, R55, UR4 ;  /* 0x0000000437277c20 */ /* 0x000fe20008410000 */
[----:B------:R-:W-:Y:S01]  /*12a00*/  FMUL.FTZ R60, R60, UR4 ;  /* 0x000000043c3c7c20 */ /* 0x000fe20008410000 */
[----:B------:R-:W-:Y:S01]  /*12a10*/  FMUL.FTZ R21, R63, UR4 ;  /* 0x000000043f157c20 */ /* 0x000fe20008410000 */
[----:B------:R-:W-:Y:S01]  /*12a20*/  FMUL.FTZ R65, R65, UR4 ;  /* 0x0000000441417c20 */ /* 0x000fe20008410000 */
[----:B0-----:R-:W-:Y:S01]  /*12a30*/  FMUL.FTZ R41, R58, UR4 ;  /* 0x000000043a297c20 */ /* 0x001fe20008410000 */
[----:B------:R-:W-:Y:S01]  /*12a40*/  FMUL.FTZ R25, R66, UR4 ;  /* 0x0000000442197c20 */ /* 0x000fe20008410000 */
[----:B------:R-:W-:Y:S01]  /*12a50*/  FMUL.FTZ R3, R67, UR4 ;  /* 0x0000000443037c20 */ /* 0x000fe20008410000 */
[----:B------:R-:W-:Y:S01]  /*12a60*/  FMUL.FTZ R69, R69, UR4 ;  /* 0x0000000445457c20 */ /* 0x000fe20008410000 */
[----:B------:R-:W-:Y:S01]  /*12a70*/  FMUL.FTZ R27, R70, UR4 ;  /* 0x00000004461b7c20 */ /* 0x000fe20008410000 */
[----:B------:R-:W-:Y:S01]  /*12a80*/  FMUL.FTZ R29, R71, UR4 ;  /* 0x00000004471d7c20 */ /* 0x000fe20008410000 */
[----:B------:R0:W3:Y:S01]  /*12a90*/  MUFU.TANH R80, R37 ;  /* 0x0000002500507308 */ /* 0x0000e20000002400 */
        /* <DEDUP_REMOVED lines=8> */
[--C-:B0-----:R-:W-:Y:S01]  /*12b20*/  IADD3 R37, -R197, 0x1, R6.reuse ;  /* 0x00000001c5257810 */ /* 0x101fe20007ffe106 */
[----:B------:R-:W-:Y:S01]  /*12b30*/  FMUL.FTZ R59, R59, UR4 ;  /* 0x000000043b3b7c20 */ /* 0x000fe20008410000 */
[----:B------:R-:W-:-:S03]  /*12b40*/  IMAD R55, R206, -0x2, R6 ;  /* 0xfffffffece377824 */ /* 0x000fc600078e0206 */
[----:B------:R-:W-:Y:S02]  /*12b50*/  IMAD R37, R206, -0x2, R37 ;  /* 0xfffffffece257824 */ /* 0x000fe400078e0225 */
        /* <DEDUP_REMOVED lines=40> */
[----:B--2---:R-:W-:-:S05]  /*12de0*/  IMAD.IADD R56, R37, 0x1, R10 ;  /* 0x0000000125387824 */ /* 0x004fca00078e020a */
[----:B------:R-:W-:Y:S02]  /*12df0*/  VIADDMNMX R26, R200, R56, R55, PT ;  /* 0x00000038c81a7246 */ /* 0x000fe40003800137 */
[----:B------:R2:W0:Y:S01]  /*12e00*/  MUFU.TANH R92, R28 ;  /* 0x0000001c005c7308 */ /* 0x0004220000002400 */
[----:B----4-:R-:W-:-:S07]  /*12e10*/  IADD3 R57, R37, UR6, RZ ;  /* 0x0000000625397c10 */ /* 0x010fce000fffe0ff */
[----:B------:R4:W0:Y:S01]  /*12e20*/  MUFU.TANH R58, R59 ;  /* 0x0000003b003a7308 */ /* 0x0008220000002400 */
[----:B--2---:R-:W-:Y:S02]  /*12e30*/  IMAD.IADD R28, R57, 0x1, R200 ;  /* 0x00000001391c7824 */ /* 0x004fe400078e02c8 */
[----:B----4-:R-:W-:Y:S01]  /*12e40*/  IMAD R59, R206, -0x2, R51 ;  /* 0xfffffffece3b7824 */ /* 0x010fe200078e0233 */
[----:B-1-3--:R-:W-:Y:S06]  /*12e50*/  @!P2 BRA `(.L_x_4367) ;  /* 0x00000000004ca947 */ /* 0x00afec0003800000 */
        /* <DEDUP_REMOVED lines=11> */
.L_x_4369:
[----:B------:R-:W-:-:S13]  /*12f10*/  ISETP.NE.AND P2, PT, R11, 0x1, PT ;  /* 0x000000010b00780c */ /* 0x000fda0003f45270 */
[----:B------:R-:W1:Y:S02]  /*12f20*/  @P2 LDC.64 R62, c[0x0][0x9e8] ;  /* 0x00027a00ff3e2b82 */ /* 0x000e640000000a00 */
[----:B-1----:R-:W-:-:S05]  /*12f30*/  @P2 IMAD.HI.U32 R6, R2, R62, RZ ;  /* 0x0000003e02062227 */ /* 0x002fca00078e00ff */
[----:B------:R-:W-:-:S07]  /*12f40*/  @P2 SHF.R.U32.HI R2, RZ, R63, R6 ;  /* 0x0000003fff022219 */ /* 0x000fce0000011606 */
.L_x_4370:
[----:B------:R-:W-:Y:S05]  /*12f50*/  BSYNC B0 ;  /* 0x0000000000007941 */ /* 0x000fea0003800000 */
.L_x_4368:
[----:B------:R-:W-:-:S05]  /*12f60*/  IMAD R37, R2, R11, R59 ;  /* 0x0000000b02257224 */ /* 0x000fca00078e023b */
[----:B------:R-:W-:Y:S02]  /*12f70*/  VIMNMX R28, R28, R37, !PT ;  /* 0x000000251c1c7248 */ /* 0x000fe40007fe0100 */
[----:B------:R-:W-:-:S07]  /*12f80*/  VIADDMNMX R26, R37, R11, R26, PT ;  /* 0x0000000b251a7246 */ /* 0x000fce000380011a */
.L_x_4367:
[C---:B------:R-:W-:Y:S01]  /*12f90*/  ISETP.GE.AND P3, PT, R51.reuse, 0x9, PT ;  /* 0x000000093300780c */ /* 0x040fe20003f66270 */
[----:B------:R-:W-:Y:S01]  /*12fa0*/  VIADD R88, R200, 0x8 ;  /* 0x00000008c8587836 */ /* 0x000fe20000000000 */
[----:B------:R-:W-:Y:S02]  /*12fb0*/  ISETP.GE.AND P2, PT, R51, 0x2, PT ;  /* 0x000000023300780c */ /* 0x000fe40003f46270 */
[----:B------:R-:W-:Y:S02]  /*12fc0*/  P2R R61, PR, RZ, 0x8 ;  /* 0x00000008ff3d7803 */ /* 0x000fe40000000000 */
[C---:B------:R-:W-:Y:S02]  /*12fd0*/  ISETP.GT.AND P3, PT, R28.reuse, 0x8, !P3 ;  /* 0x000000081c00780c */ /* 0x040fe40005f64270 */
[----:B------:R-:W-:Y:S02]  /*12fe0*/  ISETP.GT.AND P4, PT, R28, 0x1, !P2 ;  /* 0x000000011c00780c */ /* 0x000fe40005784270 */
[----:B------:R-:W-:-:S02]  /*12ff0*/  ISETP.LT.OR P3, PT, R26, 0x9, P3 ;  /* 0x000000091a00780c */ /* 0x000fc40001f61670 */
[----:B------:R-:W-:Y:S02]  /*13000*/  ISETP.GE.AND P5, PT, R51, 0xa, PT ;  /* 0x0000000a3300780c */ /* 0x000fe40003fa6270 */
[----:B0-----:R-:W-:Y:S02]  /*13010*/  FSEL R92, R92, -INF , !P3 ;  /* 0xff8000005c5c7808 */ /* 0x001fe40005800000 */
[----:B------:R-:W-:Y:S02]  /*13020*/  ISETP.LT.OR P4, PT, R26, 0x2, P4 ;  /* 0x000000021a00780c */ /* 0x000fe40002781670 */
[----:B------:R-:W-:Y:S02]  /*13030*/  ISETP.GT.AND P3, PT, R28, 0x9, !P5 ;  /* 0x000000091c00780c */ /* 0x000fe40006f64270 */
[----:B------:R-:W-:Y:S02]  /*13040*/  FSEL R94, R8, -INF , !P4 ;  /* 0xff800000085e7808 */ /* 0x000fe40006000000 */
        /* <DEDUP_REMOVED lines=88> */
[C---:B------:R-:W-:Y:S02]  /*135d0*/  ISETP.GE.AND P3, PT, R51.reuse, 0x52, PT ;  /* 0x000000523300780c */ /* 0x040fe40003f66270 */
[----:B------:R-:W-:Y:S02]  /*135e0*/  ISETP.GE.AND P6, PT, R51, 0x1, PT ;  /* 0x000000013300780c */ /* 0x000fe40003fc6270 */
[----:B------:R-:W-:-:S02]  /*135f0*/  ISETP.GT.AND P4, PT, R28, 0x51, !P3 ;  /* 0x000000511c00780c */ /* 0x000fc40005f84270 */
[----:B------:R-:W-:Y:S02]  /*13600*/  VIADDMNMX R88, R88, R56, R55, PT ;  /* 0x0000003858587246 */ /* 0x000fe40003800137 */
[----:B------:R-:W-:-:S04]  /*13610*/  ISETP.LT.OR P4, PT, R26, 0x52, P4 ;  /* 0x000000521a00780c */ /* 0x000fc80002781670 */
[----:B------:R-:W-:Y:S02]  /*13620*/  FSEL R12, R65, -INF , !P4 ;  /* 0xff800000410c7808 */ /* 0x000fe40006000000 */
[----:B------:R-:W-:-:S04]  /*13630*/  ISETP.GE.AND P4, PT, R51, 0x59, PT ;  /* 0x000000593300780c */ /* 0x000fc80003f86270 */
[----:B------:R-:W-:-:S04]  /*13640*/  ISETP.GT.AND P5, PT, R28, 0x58, !P4 ;  /* 0x000000581c00780c */ /* 0x000fc800067a4270 */
[----:B------:R-:W-:-:S04]  /*13650*/  ISETP.LT.OR P5, PT, R26, 0x59, P5 ;  /* 0x000000591a00780c */ /* 0x000fc80002fa1670 */
[----:B------:R-:W-:Y:S02]  /*13660*/  FSEL R2, R43, -INF , !P5 ;  /* 0xff8000002b027808 */ /* 0x000fe40006800000 */
[----:B------:R-:W-:Y:S02]  /*13670*/  ISETP.GT.AND P5, PT, R28, RZ, !P6 ;  /* 0x000000ff1c00720c */ /* 0x000fe400077a4270 */
[----:B------:R-:W-:Y:S02]  /*13680*/  IADD3 R43, R57, 0x8, R200 ;  /* 0x00000008392b7810 */ /* 0x000fe40007ffe0c8 */
        /* <DEDUP_REMOVED lines=9> */
[----:B------:R-:W-:Y:S01]  /*13720*/  IADD3 R28, R196, 0x8, R200 ;  /* 0x00000008c41c7810 */ /* 0x000fe20007ffe0c8 */
[----:B------:R-:W-:Y:S03]  /*13730*/  BSSY B0, `(.L_x_4372) ;  /* 0x000000f000007945 */ /* 0x000fe60003800000 */
[----:B------:R-:W-:-:S04]  /*13740*/  IADD3 R28, R28, -R197, RZ ;  /* 0x800000c51c1c7210 */ /* 0x000fc80007ffe0ff */
        /* <DEDUP_REMOVED lines=9> */
.L_x_4373:
[----:B------:R-:W-:-:S13]  /*137e0*/  ISETP.NE.AND P5, PT, R11, 0x1, PT ;  /* 0x000000010b00780c */ /* 0x000fda0003fa5270 */
[----:B------:R-:W0:Y:S02]  /*137f0*/  @P5 LDC.64 R36, c[0x0][0x9e8] ;  /* 0x00027a00ff245b82 */ /* 0x000e240000000a00 */
[----:B0-----:R-:W-:-:S05]  /*13800*/  @P5 IMAD.HI.U32 R36, R28, R36, RZ ;  /* 0x000000241c245227 */ /* 0x001fca00078e00ff */
[----:B------:R-:W-:-:S07]  /*13810*/  @P5 SHF.R.U32.HI R28, RZ, R37, R36 ;  /* 0x00000025ff1c5219 */ /* 0x000fce0000011624 */
.L_x_4374:
[----:B------:R-:W-:Y:S05]  /*13820*/  BSYNC B0 ;  /* 0x0000000000007941 */ /* 0x000fea0003800000 */
.L_x_4372:
[----:B------:R-:W-:-:S05]  /*13830*/  IMAD R28, R28, R11, R59 ;  /* 0x0000000b1c1c7224 */ /* 0x000fca00078e023b */
[----:B------:R-:W-:Y:S02]  /*13840*/  VIMNMX R43, R43, R28, !PT ;  /* 0x0000001c2b2b7248 */ /* 0x000fe40007fe0100 */
[----:B------:R-:W-:-:S07]  /*13850*/  VIADDMNMX R88, R28, R11, R88, PT ;  /* 0x0000000b1c587246 */ /* 0x000fce0003800158 */
.L_x_4371:
[C---:B------:R-:W-:Y:S01]  /*13860*/  ISETP.GT.AND P2, PT, R43.reuse, 0x1, !P2 ;  /* 0x000000012b00780c */ /* 0x040fe20005744270 */
[----:B------:R-:W-:Y:S01]  /*13870*/  ULDC UR4, c[0x0][0x988] ;  /* 0x0002620000047ab9 */ /* 0x000fe20000000800 */
[----:B------:R-:W-:Y:S01]  /*13880*/  ISETP.NE.AND P5, PT, R32, RZ, PT ;  /* 0x000000ff2000720c */ /* 0x000fe20003fa5270 */
[----:B------:R-:W-:Y:S01]  /*13890*/  IMAD.U32 R7, RZ, RZ, UR4 ;  /* 0x00000004ff077e24 */ /* 0x000fe2000f8e00ff */
[----:B------:R-:W-:Y:S02]  /*138a0*/  ISETP.LT.OR P2, PT, R88, 0x2, P2 ;  /* 0x000000025800780c */ /* 0x000fe40001741670 */
[----:B------:R-:W-:Y:S02]  /*138b0*/  ISETP.GT.AND P6, PT, R43, RZ, !P6 ;  /* 0x000000ff2b00720c */ /* 0x000fe400077c4270 */
[----:B------:R-:W-:Y:S02]  /*138c0*/  FSEL R28, R4, -INF , !P2 ;  /* 0xff800000041c7808 */ /* 0x000fe40005000000 */
[----:B------:R-:W-:-:S02]  /*138d0*/  ISETP.NE.AND P2, PT, R61, RZ, PT ;  /* 0x000000ff3d00720c */ /* 0x000fc40003f45270 */
[C---:B------:R-:W-:Y:S02]  /*138e0*/  ISETP.LT.OR P6, PT, R88.reuse, 0x1, P6 ;  /* 0x000000015800780c */ /* 0x040fe400037c1670 */
[C---:B------:R-:W-:Y:S02]  /*138f0*/  ISETP.GT.AND P2, PT, R43.reuse, 0x8, !P2 ;  /* 0x000000082b00780c */ /* 0x040fe40005744270 */
[C---:B------:R-:W-:Y:S02]  /*13900*/  ISETP.GT.AND P3, PT, R43.reuse, 0x51, !P3 ;  /* 0x000000512b00780c */ /* 0x040fe40005f64270 */
[----:B------:R-:W-:Y:S02]  /*13910*/  ISETP.LT.OR P2, PT, R88, 0x9, P2 ;  /* 0x000000095800780c */ /* 0x000fe40001741670 */
[----:B------:R-:W-:Y:S02]  /*13920*/  ISETP.GT.AND P4, PT, R43, 0x58, !P4 ;  /* 0x000000582b00780c */ /* 0x000fe40006784270 */
[----:B------:R-:W-:-:S02]  /*13930*/  FSEL R30, R30, -INF , !P2 ;  /* 0xff8000001e1e7808 */ /* 0x000fc40005000000 */
[----:B------:R-:W-:Y:S02]  /*13940*/  ISETP.NE.AND P2, PT, R62, RZ, PT ;  /* 0x000000ff3e00720c */ /* 0x000fe40003f45270 */
[C---:B------:R-:W-:Y:S02]  /*13950*/  ISETP.LT.OR P3, PT, R88.reuse, 0x52, P3 ;  /* 0x000000525800780c */ /* 0x040fe40001f61670 */
[----:B------:R-:W-:Y:S02]  /*13960*/  ISETP.GT.AND P2, PT, R43, 0x9, !P2 ;  /* 0x000000092b00780c */ /* 0x000fe40005744270 */
[C---:B------:R-:W-:Y:S02]  /*13970*/  ISETP.LT.OR P4, PT, R88.reuse, 0x59, P4 ;  /* 0x000000595800780c */ /* 0x040fe40002781670 */
[----:B------:R-:W-:-:S04]  /*13980*/  ISETP.LT.OR P2, PT, R88, 0xa, P2 ;  /* 0x0000000a5800780c */ /* 0x000fc80001741670 */
        /* <DEDUP_REMOVED lines=22> */
[----:B------:R-:W-:Y:S02]  /*13af0*/  ISETP.GT.AND P2, PT, R43, 0x19, !P5 ;  /* 0x000000192b00780c */ /* 0x000fe40006f44270 */
[----:B------:R-:W-:-:S02]  /*13b00*/  ISETP.NE.AND P5, PT, R40, RZ, PT ;  /* 0x000000ff2800720c */ /* 0x000fc40003fa5270 */
        /* <DEDUP_REMOVED lines=34> */
[----:B------:R-:W-:Y:S02]  /*13d30*/  FSEL R31, R0, -INF , !P6 ;  /* 0xff800000001f7808 */ /* 0x000fe40007000000 */
[----:B------:R-:W-:Y:S01]  /*13d40*/  ISETP.LT.OR P2, PT, R88, 0x31, P2 ;  /* 0x000000315800780c */ /* 0x000fe20001741670 */
[----:B------:R-:W0:Y:S01]  /*13d50*/  SHFL.BFLY PT, R0, R5, 0x2, 0x1f ;  /* 0x0c401f0005007f89 */ /* 0x000e2200000e0000 */
[----:B------:R-:W-:-:S02]  /*13d60*/  ISETP.NE.AND P6, PT, R87, RZ, PT ;  /* 0x000000ff5700720c */ /* 0x000fc40003fc5270 */
[----:B------:R-:W-:Y:S02]  /*13d70*/  FSEL R50, R50, -INF , !P2 ;  /* 0xff80000032327808 */ /* 0x000fe40005000000 */
[----:B------:R-:W-:-:S04]  /*13d80*/  ISETP.NE.AND P2, PT, R81, RZ, PT ;  /* 0x000000ff5100720c */ /* 0x000fc80003f45270 */
[----:B------:R-:W-:-:S04]  /*13d90*/  ISETP.GT.AND P2, PT, R43, 0x31, !P2 ;  /* 0x000000312b00780c */ /* 0x000fc80005744270 */
[----:B------:R-:W-:-:S04]  /*13da0*/  ISETP.LT.OR P2, PT, R88, 0x32, P2 ;  /* 0x000000325800780c */ /* 0x000fc80001741670 */
[----:B------:R-:W-:Y:S02]  /*13db0*/  FSEL R52, R35, -INF , !P2 ;  /* 0xff80000023347808 */ /* 0x000fe40005000000 */
[----:B------:R-:W-:-:S04]  /*13dc0*/  ISETP.NE.AND P2, PT, R49, RZ, PT ;  /* 0x000000ff3100720c */ /* 0x000fc80003f45270 */
[----:B------:R-:W-:Y:S02]  /*13dd0*/  ISETP.GT.AND P2, PT, R43, 0x38, !P2 ;  /* 0x000000382b00780c */ /* 0x000fe40005744270 */
[----:B0-----:R-:W-:Y:S02]  /*13de0*/  FMNMX.FTZ R13, R5, R0, !PT ;  /* 0x00000000050d7209 */ /* 0x001fe40007810000 */
[----:B------:R-:W-:Y:S02]  /*13df0*/  ISETP.LT.OR P2, PT, R88, 0x39, P2 ;  /* 0x000000395800780c */ /* 0x000fe40001741670 */
[----:B------:R-:W-:Y:S01]  /*13e00*/  FMNMX.FTZ R5, R31, R28, !PT ;  /* 0x0000001c1f057209 */ /* 0x000fe20007810000 */
[----:B------:R-:W0:Y:S01]  /*13e10*/  SHFL.BFLY PT, R4, R13, 0x1, 0x1f ;  /* 0x0c201f000d047f89 */ /* 0x000e2200000e0000 */
[----:B------:R-:W-:Y:S02]  /*13e20*/  FSEL R54, R54, -INF , !P2 ;  /* 0xff80000036367808 */ /* 0x000fe40005000000 */
[----:B------:R-:W-:-:S02]  /*13e30*/  ISETP.NE.AND P2, PT, R83, RZ, PT ;  /* 0x000000ff5300720c */ /* 0x000fc40003f45270 */
[----:B------:R-:W-:Y:S02]  /*13e40*/  FMNMX.FTZ R5, R30, R5, !PT ;  /* 0x000000051e057209 */ /* 0x000fe40007810000 */
[----:B------:R-:W-:Y:S02]  /*13e50*/  ISETP.GT.AND P2, PT, R43, 0x39, !P2 ;  /* 0x000000392b00780c */ /* 0x000fe40005744270 */
[----:B------:R-:W-:Y:S02]  /*13e60*/  FMNMX.FTZ R5, R32, R5, !PT ;  /* 0x0000000520057209 */ /* 0x000fe40007810000 */
[----:B------:R-:W-:-:S04]  /*13e70*/  ISETP.LT.OR P2, PT, R88, 0x3a, P2 ;  /* 0x0000003a5800780c */ /* 0x000fc80001741670 */
[----:B------:R-:W-:Y:S02]  /*13e80*/  FSEL R56, R39, -INF , !P2 ;  /* 0xff80000027387808 */ /* 0x000fe40005000000 */
[----:B------:R-:W-:-:S04]  /*13e90*/  ISETP.NE.AND P2, PT, R53, RZ, PT ;  /* 0x000000ff3500720c */ /* 0x000fc80003f45270 */
[----:B------:R-:W-:Y:S02]  /*13ea0*/  ISETP.GT.AND P2, PT, R43, 0x40, !P2 ;  /* 0x000000402b00780c */ /* 0x000fe40005744270 */
[----:B0-----:R-:W-:Y:S02]  /*13eb0*/  FMNMX.FTZ R4, R13, R4, !PT ;  /* 0x000000040d047209 */ /* 0x001fe40007810000 */
[----:B------:R-:W-:Y:S02]  /*13ec0*/  ISETP.LT.OR P2, PT, R88, 0x41, P2 ;  /* 0x000000415800780c */ /* 0x000fe40001741670 */
[----:B------:R-:W-:Y:S01]  /*13ed0*/  FMNMX.FTZ R13, R34, R5, !PT ;  /* 0x00000005220d7209 */ /* 0x000fe20007810000 */
[----:B------:R-:W-:Y:S01]  /*13ee0*/  FMUL.FTZ R0, R4, R7 ;  /* 0x0000000704007220 */ /* 0x000fe20000410000 */
        /* <DEDUP_REMOVED lines=8> */
[----:B------:R-:W-:Y:S02]  /*13f70*/  ISETP.GT.AND P2, PT, R43, 0x48, !P5 ;  /* 0x000000482b00780c */ /* 0x000fe40006f44270 */
[----:B------:R-:W-:Y:S02]  /*13f80*/  ISETP.NE.AND P5, PT, R60, RZ, PT ;  /* 0x000000ff3c00720c */ /* 0x000fe40003fa5270 */
[----:B------:R-:W-:Y:S02]  /*13f90*/  ISETP.LT.OR P2, PT, R88, 0x49, P2 ;  /* 0x000000495800780c */ /* 0x000fe40001741670 */
[----:B------:R-:W-:Y:S02]  /*13fa0*/  FMNMX.FTZ R15, R42, R13, !PT ;  /* 0x0000000d2a0f7209 */ /* 0x000fe40007810000 */
[----:B------:R-:W-:Y:S02]  /*13fb0*/  FSEL R60, R47, -INF , !P2 ;  /* 0xff8000002f3c7808 */ /* 0x000fe40005000000 */
[----:B------:R-:W-:-:S02]  /*13fc0*/  FSETP.NEU.FTZ.AND P2, PT, R4, -INF , PT ;  /* 0xff8000000400780b */ /* 0x000fc40003f5d000 */
[----:B------:R-:W-:Y:S02]  /*13fd0*/  FMNMX.FTZ R15, R44, R15, !PT ;  /* 0x0000000f2c0f7209 */ /* 0x000fe40007810000 */
[----:B------:R-:W-:Y:S02]  /*13fe0*/  FSEL R35, R0, RZ, P2 ;  /* 0x000000ff00237208 */ /* 0x000fe40001000000 */
[----:B------:R-:W-:Y:S02]  /*13ff0*/  ISETP.GT.AND P2, PT, R43, 0x49, !P5 ;  /* 0x000000492b00780c */ /* 0x000fe40006f44270 */
[----:B------:R-:W-:Y:S01]  /*14000*/  FMNMX.FTZ R15, R46, R15, !PT ;  /* 0x0000000f2e0f7209 */ /* 0x000fe20007810000 */
[-CC-:B------:R-:W-:Y:S01]  /*14010*/  FFMA.FTZ R80, R80, R7.reuse, -R35.reuse ;  /* 0x0000000750507223 */ /* 0x180fe20000010823 */
[----:B------:R-:W-:Y:S01]  /*14020*/  ISETP.LT.OR P2, PT, R88, 0x4a, P2 ;  /* 0x0000004a5800780c */ /* 0x000fe20001741670 */
[--C-:B------:R-:W-:Y:S01]  /*14030*/  FFMA.FTZ R180, R78, R7, -R35.reuse ;  /* 0x000000074eb47223 */ /* 0x100fe20000010823 */
[----:B------:R-:W-:Y:S01]  /*14040*/  FMNMX.FTZ R15, R48, R15, !PT ;  /* 0x0000000f300f7209 */ /* 0x000fe20007810000 */
[-CC-:B------:R-:W-:Y:S01]  /*14050*/  FFMA.FTZ R186, R82, R7.reuse, -R35.reuse ;  /* 0x0000000752ba7223 */ /* 0x180fe20000010823 */
[----:B------:R-:W-:Y:S01]  /*14060*/  FSEL R0, R21, -INF , !P2 ;  /* 0xff80000015007808 */ /* 0x000fe20005000000 */
[-CC-:B------:R-:W-:Y:S01]  /*14070*/  FFMA.FTZ R21, R94, R7.reuse, -R35.reuse ;  /* 0x000000075e157223 */ /* 0x180fe20000010823 */
[----:B------:R-:W-:Y:S01]  /*14080*/  ISETP.GT.AND P2, PT, R43, 0x50, !P6 ;  /* 0x000000502b00780c */ /* 0x000fe20007744270 */
[-CC-:B------:R-:W-:Y:S01]  /*14090*/  FFMA.FTZ R20, R20, R7.reuse, -R35.reuse ;  /* 0x0000000714147223 */ /* 0x180fe20000010823 */
[----:B------:R-:W-:Y:S01]  /*140a0*/  ISETP.NE.AND P5, PT, R51, RZ, PT ;  /* 0x000000ff3300720c */ /* 0x000fe20003fa5270 */
[----:B------:R0:W-:Y:S01]  /*140b0*/  MUFU.EX2 R5, R21 ;  /* 0x0000001500057308 */ /* 0x0001e20000000800 */
[----:B------:R-:W-:Y:S01]  /*140c0*/  ISETP.LT.OR P2, PT, R88, 0x51, P2 ;  /* 0x000000515800780c */ /* 0x000fe20001741670 */
[-CC-:B------:R-:W-:Y:S01]  /*140d0*/  FFMA.FTZ R188, R188, R7.reuse, -R35.reuse ;  /* 0x00000007bcbc7223 */ /* 0x180fe20000010823 */
[----:B------:R-:W-:Y:S01]  /*140e0*/  ISETP.GT.AND P5, PT, R43, 0x59, !P5 ;  /* 0x000000592b00780c */ /* 0x000fe20006fa4270 */
[-CC-:B------:R-:W-:Y:S01]  /*140f0*/  FFMA.FTZ R190, R92, R7.reuse, -R35.reuse ;  /* 0x000000075cbe7223 */ /* 0x180fe20000010823 */
[----:B------:R-:W-:Y:S01]  /*14100*/  FSEL R78, R25, -INF , !P2 ;  /* 0xff800000194e7808 */ /* 0x000fe20005000000 */
[--C-:B------:R-:W-:Y:S01]  /*14110*/  FFMA.FTZ R25, R76, R7, -R35.reuse ;  /* 0x000000074c197223 */ /* 0x100fe20000010823 */
[----:B------:R-:W-:Y:S01]  /*14120*/  ISETP.LT.OR P5, PT, R88, 0x5a, P5 ;  /* 0x0000005a5800780c */ /* 0x000fe20002fa1670 */
[----:B------:R-:W1:Y:S01]  /*14130*/  MUFU.EX2 R188, R188 ;  /* 0x000000bc00bc7308 */ /* 0x000e620000000800 */
[----:B0-----:R-:W-:Y:S01]  /*14140*/  FMNMX.FTZ R21, R50, R15, !PT ;  /* 0x0000000f32157209 */ /* 0x001fe20007810000 */
[-CC-:B------:R-:W-:Y:S01]  /*14150*/  FFMA.FTZ R90, R90, R7.reuse, -R35.reuse ;  /* 0x000000075a5a7223 */ /* 0x180fe20000010823 */
[----:B------:R-:W-:Y:S01]  /*14160*/  FSEL R76, R27, -INF , !P4 ;  /* 0xff8000001b4c7808 */ /* 0x000fe20006000000 */
[--C-:B------:R-:W-:Y:S01]  /*14170*/  FFMA.FTZ R184, R86, R7, -R35.reuse ;  /* 0x0000000756b87223 */ /* 0x100fe20000010823 */
[----:B------:R-:W-:Y:S01]  /*14180*/  FMNMX.FTZ R21, R52, R21, !PT ;  /* 0x0000001534157209 */ /* 0x000fe20007810000 */
[--C-:B------:R-:W-:Y:S01]  /*14190*/  FFMA.FTZ R84, R84, R7, -R35.reuse ;  /* 0x0000000754547223 */ /* 0x100fe20000010823 */
[----:B------:R-:W-:Y:S01]  /*141a0*/  FSEL R82, R29, -INF , !P5 ;  /* 0xff8000001d527808 */ /* 0x000fe20006800000 */
[----:B------:R-:W0:Y:S01]  /*141b0*/  MUFU.EX2 R190, R190 ;  /* 0x000000be00be7308 */ /* 0x000e220000000800 */
[----:B------:R-:W-:Y:S01]  /*141c0*/  FMNMX.FTZ R21, R54, R21, !PT ;  /* 0x0000001536157209 */ /* 0x000fe20007810000 */
[-CC-:B------:R-:W-:Y:S01]  /*141d0*/  FFMA.FTZ R12, R12, R7.reuse, -R35.reuse ;  /* 0x000000070c0c7223 */ /* 0x180fe20000010823 */
[-CC-:B------:R-:W-:Y:S01]  /*141e0*/  FFMA.FTZ R74, R74, R7.reuse, -R35.reuse ;  /* 0x000000074a4a7223 */ /* 0x180fe20000010823 */
[--C-:B------:R-:W-:Y:S01]  /*141f0*/  FFMA.FTZ R14, R14, R7, -R35.reuse ;  /* 0x000000070e0e7223 */ /* 0x100fe20000010823 */
[----:B------:R-:W-:Y:S01]  /*14200*/  FMNMX.FTZ R21, R56, R21, !PT ;  /* 0x0000001538157209 */ /* 0x000fe20007810000 */
[-CC-:B------:R-:W-:Y:S01]  /*14210*/  FFMA.FTZ R70, R70, R7.reuse, -R35.reuse ;  /* 0x0000000746467223 */ /* 0x180fe20000010823 */
[----:B------:R-:W-:Y:S01]  /*14220*/  FFMA.FTZ R68, R68, R7, -R35 ;  /* 0x0000000744447223 */ /* 0x000fe20000010823 */
[----:B------:R-:W2:Y:S01]  /*14230*/  MUFU.EX2 R13, R90 ;  /* 0x0000005a000d7308 */ /* 0x000ea20000000800 */
[----:B------:R-:W-:Y:S01]  /*14240*/  FMNMX.FTZ R33, R62, R21, !PT ;  /* 0x000000153e217209 */ /* 0x000fe20007810000 */
[----:B-1----:R-:W-:Y:S01]  /*14250*/  FADD.FTZ R45, R188, R5 ;  /* 0x00000005bc2d7221 */ /* 0x002fe20000010000 */
        /* <DEDUP_REMOVED lines=8> */
[----:B------:R-:W-:Y:S01]  /*142e0*/  F2FP.F16.F32.PACK_AB R188, R5, R188 ;  /* 0x000000bc05bc723e */ /* 0x000fe200000000ff */
[--C-:B------:R-:W-:Y:S01]  /*142f0*/  FFMA.FTZ R2, R2, R7, -R35.reuse ;  /* 0x0000000702027223 */ /* 0x100fe20000010823 */
[----:B------:R-:W-:Y:S01]  /*14300*/  FMNMX.FTZ R33, R0, R33, !PT ;  /* 0x0000002100217209 */ /* 0x000fe20007810000 */
[-CC-:B------:R-:W-:Y:S01]  /*14310*/  FFMA.FTZ R26, R26, R7.reuse, -R35.reuse ;  /* 0x000000071a1a7223 */ /* 0x180fe20000010823 */
[----:B------:R-:W-:Y:S01]  /*14320*/  ISETP.GE.AND P6, PT, R11, 0x1, PT ;  /* 0x000000010b00780c */ /* 0x000fe20003fc6270 */
[----:B------:R-:W3:Y:S01]  /*14330*/  MUFU.EX2 R184, R184 ;  /* 0x000000b800b87308 */ /* 0x000ee20000000800 */
[----:B-1----:R-:W-:Y:S01]  /*14340*/  FSEL R80, R3, -INF , !P3 ;  /* 0xff80000003507808 */ /* 0x002fe20005800000 */
[----:B------:R-:W-:Y:S01]  /*14350*/  FFMA.FTZ R3, R72, R7, -R35 ;  /* 0x0000000748037223 */ /* 0x000fe20000010823 */
[----:B------:R-:W-:-:S04]  /*14360*/  FMNMX.FTZ R33, R78, R33, !PT ;  /* 0x000000214e217209 */ /* 0x000fc80007810000 */
[----:B------:R-:W-:Y:S01]  /*14370*/  FMNMX.FTZ R33, R80, R33, !PT ;  /* 0x0000002150217209 */ /* 0x000fe20007810000 */
[----:B------:R-:W-:Y:S03]  /*14380*/  MUFU.EX2 R27, R3 ;  /* 0x00000003001b7308 */ /* 0x000fe60000000800 */
[----:B------:R-:W-:-:S04]  /*14390*/  FMNMX.FTZ R33, R76, R33, !PT ;  /* 0x000000214c217209 */ /* 0x000fc80007810000 */
[----:B------:R-:W-:Y:S01]  /*143a0*/  FMNMX.FTZ R33, R82, R33, !PT ;  /* 0x0000002152217209 */ /* 0x000fe20007810000 */
[----:B------:R-:W1:Y:S04]  /*143b0*/  MUFU.EX2 R15, R84 ;  /* 0x00000054000f7308 */ /* 0x000e680000000800 */
[----:B------:R-:W4:Y:S04]  /*143c0*/  SHFL.BFLY PT, R72, R33, 0x2, 0x1f ;  /* 0x0c401f0021487f89 */ /* 0x000f2800000e0000 */
[----:B------:R0:W-:Y:S08]  /*143d0*/  MUFU.EX2 R41, R12 ;  /* 0x0000000c00297308 */ /* 0x0001f00000000800 */
[----:B------:R-:W4:Y:S01]  /*143e0*/  MUFU.EX2 R186, R186 ;  /* 0x000000ba00ba7308 */ /* 0x000f220000000800 */
[----:B0-----:R-:W-:Y:S01]  /*143f0*/  FADD.FTZ R12, R190, R45 ;  /* 0x0000002dbe0c7221 */ /* 0x001fe20000010000 */
[----:B--2---:R-:W-:-:S03]  /*14400*/  F2FP.F16.F32.PACK_AB R190, R13, R190 ;  /* 0x000000be0dbe723e */ /* 0x004fc600000000ff */
[----:B------:R-:W-:-:S03]  /*14410*/  FADD.FTZ R45, R13, R12 ;  /* 0x0000000c0d2d7221 */ /* 0x000fc60000010000 */
[----:B------:R-:W-:Y:S01]  /*14420*/  MUFU.EX2 R180, R180 ;  /* 0x000000b400b47308 */ /* 0x000fe20000000800 */
[----:B---3--:R-:W-:Y:S01]  /*14430*/  FADD.FTZ R12, R184, R45 ;  /* 0x0000002db80c7221 */ /* 0x008fe20000010000 */
[----:B-1----:R-:W-:Y:S02]  /*14440*/  F2FP.F16.F32.PACK_AB R184, R15, R184 ;  /* 0x000000b80fb8723e */ /* 0x002fe400000000ff */
[----:B----4-:R-:W-:Y:S01]  /*14450*/  FMNMX.FTZ R72, R33, R72, !PT ;  /* 0x0000004821487209 */ /* 0x010fe20007810000 */
[----:B------:R-:W-:-:S03]  /*14460*/  FADD.FTZ R47, R15, R12 ;  /* 0x0000000c0f2f7221 */ /* 0x000fc60000010000 */
[----:B------:R0:W-:Y:S01]  /*14470*/  MUFU.EX2 R33, R20 ;  /* 0x0000001400217308 */ /* 0x0001e20000000800 */
[----:B------:R-:W1:Y:S07]  /*14480*/  SHFL.BFLY PT, R3, R72, 0x1, 0x1f ;  /* 0x0c201f0048037f89 */ /* 0x000e6e00000e0000 */
[----:B------:R-:W-:Y:S08]  /*14490*/  MUFU.EX2 R25, R25 ;  /* 0x0000001900197308 */ /* 0x000ff00000000800 */
[----:B------:R-:W2:Y:S08]  /*144a0*/  MUFU.EX2 R74, R74 ;  /* 0x0000004a004a7308 */ /* 0x000eb00000000800 */
[----:B------:R3:W-:Y:S01]  /*144b0*/  MUFU.EX2 R39, R14 ;  /* 0x0000000e00277308 */ /* 0x0007e20000000800 */
[----:B-1----:R-:W-:-:S04]  /*144c0*/  FMNMX.FTZ R3, R72, R3, !PT ;  /* 0x0000000348037209 */ /* 0x002fc80007810000 */
[C---:B------:R-:W-:Y:S01]  /*144d0*/  FSETP.NEU.FTZ.AND P2, PT, R3.reuse, -INF , PT ;  /* 0xff8000000300780b */ /* 0x040fe20003f5d000 */
[-C--:B0-----:R-:W-:Y:S02]  /*144e0*/  FMUL.FTZ R20, R3, R7.reuse ;  /* 0x0000000703147220 */ /* 0x081fe40000410000 */
[----:B------:R-:W-:Y:S01]  /*144f0*/  MUFU.EX2 R70, R70 ;  /* 0x0000004600467308 */ /* 0x000fe20000000800 */
[----:B---3--:R-:W-:Y:S01]  /*14500*/  FADD.FTZ R14, R186, R47 ;  /* 0x0000002fba0e7221 */ /* 0x008fe20000010000 */
[C---:B------:R-:W-:Y:S02]  /*14510*/  F2FP.F16.F32.PACK_AB R186, R21.reuse, R186 ;  /* 0x000000ba15ba723e */ /* 0x040fe400000000ff */
[----:B------:R-:W-:Y:S01]  /*14520*/  FSEL R43, R20, RZ, P2 ;  /* 0x000000ff142b7208 */ /* 0x000fe20001000000 */
[----:B------:R-:W-:Y:S01]  /*14530*/  FADD.FTZ R47, R21, R14 ;  /* 0x0000000e152f7221 */ /* 0x000fe20000010000 */
[----:B------:R-:W-:Y:S01]  /*14540*/  IMAD.IADD R21, R196, 0x1, -R197 ;  /* 0x00000001c4157824 */ /* 0x000fe200078e0ac5 */
[----:B--2---:R-:W-:Y:S01]  /*14550*/  F2FP.F16.F32.PACK_AB R182, R27, R74 ;  /* 0x0000004a1bb6723e */ /* 0x004fe200000000ff */
        /* <DEDUP_REMOVED lines=15> */
[-C--:B------:R-:W-:Y:S01]  /*14650*/  FFMA.FTZ R52, R52, R7.reuse, -R43 ;  /* 0x0000000734347223 */ /* 0x080fe2000001082b */
[----:B------:R-:W0:Y:S01]  /*14660*/  MUFU.EX2 R28, R28 ;  /* 0x0000001c001c7308 */ /* 0x000e220000000800 */
[----:B------:R-:W-:Y:S01]  /*14670*/  FADD.FTZ R14, R180, R47 ;  /* 0x0000002fb40e7221 */ /* 0x000fe20000010000 */
[-CC-:B------:R-:W-:Y:S01]  /*14680*/  FFMA.FTZ R54, R54, R7.reuse, -R43.reuse ;  /* 0x0000000736367223 */ /* 0x180fe2000001082b */
[-CC-:B------:R-:W-:Y:S01]  /*14690*/  FFMA.FTZ R56, R56, R7.reuse, -R43.reuse ;  /* 0x0000000738387223 */ /* 0x180fe2000001082b */
[-CC-:B------:R-:W-:Y:S01]  /*146a0*/  FFMA.FTZ R62, R62, R7.reuse, -R43.reuse ;  /* 0x000000073e3e7223 */ /* 0x180fe2000001082b */
[----:B------:R-:W-:Y:S01]  /*146b0*/  FADD.FTZ R47, R25, R14 ;  /* 0x0000000e192f7221 */ /* 0x000fe20000010000 */
[-CC-:B------:R-:W-:Y:S01]  /*146c0*/  FFMA.FTZ R58, R58, R7.reuse, -R43.reuse ;  /* 0x000000073a3a7223 */ /* 0x180fe2000001082b */
[-C--:B------:R-:W-:Y:S01]  /*146d0*/  FFMA.FTZ R60, R60, R7.reuse, -R43 ;  /* 0x000000073c3c7223 */ /* 0x080fe2000001082b */
[----:B------:R-:W1:Y:S01]  /*146e0*/  MUFU.EX2 R30, R30 ;  /* 0x0000001e001e7308 */ /* 0x000e620000000800 */
[----:B------:R-:W-:Y:S01]  /*146f0*/  FADD.FTZ R14, R74, R47 ;  /* 0x0000002f4a0e7221 */ /* 0x000fe20000010000 */
[-CC-:B------:R-:W-:Y:S01]  /*14700*/  FFMA.FTZ R0, R0, R7.reuse, -R43.reuse ;  /* 0x0000000700007223 */ /* 0x180fe2000001082b */
[-CC-:B------:R-:W-:Y:S01]  /*14710*/  FFMA.FTZ R78, R78, R7.reuse, -R43.reuse ;  /* 0x000000074e4e7223 */ /* 0x180fe2000001082b */
[-CC-:B------:R-:W-:Y:S01]  /*14720*/  FFMA.FTZ R80, R80, R7.reuse, -R43.reuse ;  /* 0x0000000750507223 */ /* 0x180fe2000001082b */
[----:B------:R-:W-:Y:S01]  /*14730*/  FADD.FTZ R47, R27, R14 ;  /* 0x0000000e1b2f7221 */ /* 0x000fe20000010000 */
[-CC-:B------:R-:W-:Y:S01]  /*14740*/  FFMA.FTZ R76, R76, R7.reuse, -R43.reuse ;  /* 0x000000074c4c7223 */ /* 0x180fe2000001082b */
[----:B------:R-:W-:Y:S01]  /*14750*/  FFMA.FTZ R43, R82, R7, -R43 ;  /* 0x00000007522b7223 */ /* 0x000fe2000001082b */
[----:B------:R-:W2:Y:S01]  /*14760*/  MUFU.EX2 R191, R32 ;  /* 0x0000002000bf7308 */ /* 0x000ea20000000800 */
[----:B0-----:R-:W-:Y:S01]  /*14770*/  FADD.FTZ R45, R31, R28 ;  /* 0x0000001c1f2d7221 */ /* 0x001fe20000010000 */
[----:B------:R-:W-:Y:S01]  /*14780*/  FADD.FTZ R14, R70, R47 ;  /* 0x0000002f460e7221 */ /* 0x000fe20000010000 */
[----:B------:R-:W-:-:S02]  /*14790*/  F2FP.F16.F32.PACK_AB R180, R25, R180 ;  /* 0x000000b419b4723e */ /* 0x000fc400000000ff */
[C---:B------:R-:W-:Y:S01]  /*147a0*/  F2FP.F16.F32.PACK_AB R176, R29.reuse, R70 ;  /* 0x000000461db0723e */ /* 0x040fe200000000ff */
[----:B------:R-:W-:Y:S01]  /*147b0*/  FADD.FTZ R47, R29, R14 ;  /* 0x0000000e1d2f7221 */ /* 0x000fe20000010000 */
[----:B------:R-:W-:Y:S01]  /*147c0*/  F2FP.F16.F32.PACK_AB R189, R28, R31 ;  /* 0x0000001f1cbd723e */ /* 0x000fe200000000ff */
        /* <DEDUP_REMOVED lines=27> */
[----:B------:R-:W-:Y:S01]  /*14980*/  MUFU.EX2 R54, R54 ;  /* 0x0000003600367308 */ /* 0x000fe20000000800 */
[C---:B0-----:R-:W-:Y:S01]  /*14990*/  FADD.FTZ R5, R177.reuse, R12 ;  /* 0x0000000cb1057221 */ /* 0x041fe20000010000 */
[----:B------:R-:W-:-:S06]  /*149a0*/  F2FP.F16.F32.PACK_AB R177, R177, R50 ;  /* 0x00000032b1b1723e */ /* 0x000fcc00000000ff */
[----:B------:R-:W0:Y:S01]  /*149b0*/  MUFU.EX2 R37, R64 ;  /* 0x0000004000257308 */ /* 0x000e220000000800 */
[----:B-1----:R-:W-:-:S07]  /*149c0*/  FADD.FTZ R14, R66, R47 ;  /* 0x0000002f420e7221 */ /* 0x002fce0000010000 */
[----:B------:R-:W-:Y:S08]  /*149d0*/  MUFU.EX2 R179, R56 ;  /* 0x0000003800b37308 */ /* 0x000ff00000000800 */
[----:B------:R-:W1:Y:S01]  /*149e0*/  MUFU.EX2 R24, R24 ;  /* 0x0000001800187308 */ /* 0x000e620000000800 */
[C---:B0-----:R-:W-:Y:S01]  /*149f0*/  FADD.FTZ R47, R37.reuse, R14 ;  /* 0x0000000e252f7221 */ /* 0x041fe20000010000 */
[----:B------:R-:W-:-:S06]  /*14a00*/  F2FP.F16.F32.PACK_AB R178, R37, R66 ;  /* 0x0000004225b2723e */ /* 0x000fcc00000000ff */
[----:B------:R-:W-:Y:S08]  /*14a10*/  MUFU.EX2 R62, R62 ;  /* 0x0000003e003e7308 */ /* 0x000ff00000000800 */
[----:B------:R-:W-:Y:S01]  /*14a20*/  MUFU.EX2 R173, R58 ;  /* 0x0000003a00ad7308 */ /* 0x000fe20000000800 */
[----:B-1----:R-:W-:Y:S01]  /*14a30*/  FADD.FTZ R14, R24, R47 ;  /* 0x0000002f180e7221 */ /* 0x002fe20000010000 */
[----:B------:R-:W-:-:S03]  /*14a40*/  F2FP.F16.F32.PACK_AB R172, R33, R24 ;  /* 0x0000001821ac723e */ /* 0x000fc600000000ff */
[----:B------:R-:W-:-:S03]  /*14a50*/  FADD.FTZ R13, R33, R14 ;  /* 0x0000000e210d7221 */ /* 0x000fc60000010000 */
[----:B------:R-:W0:Y:S08]  /*14a60*/  MUFU.EX2 R6, R6 ;  /* 0x0000000600067308 */ /* 0x000e300000000800 */
[----:B------:R-:W1:Y:S08]  /*14a70*/  MUFU.EX2 R60, R60 ;  /* 0x0000003c003c7308 */ /* 0x000e700000000800 */
[----:B------:R2:W-:Y:S01]  /*14a80*/  MUFU.EX2 R175, R0 ;  /* 0x0000000000af7308 */ /* 0x0005e20000000800 */
[----:B0-----:R-:W-:Y:S01]  /*14a90*/  FADD.FTZ R12, R6, R13 ;  /* 0x0000000d060c7221 */ /* 0x001fe20000010000 */
[----:B------:R-:W-:-:S03]  /*14aa0*/  F2FP.F16.F32.PACK_AB R174, R39, R6 ;  /* 0x0000000627ae723e */ /* 0x000fc600000000ff */
[----:B------:R-:W-:-:S03]  /*14ab0*/  FADD.FTZ R13, R39, R12 ;  /* 0x0000000c270d7221 */ /* 0x000fc60000010000 */
[----:B------:R-:W0:Y:S01]  /*14ac0*/  MUFU.EX2 R8, R8 ;  /* 0x0000000800087308 */ /* 0x000e220000000800 */
[----:B--2---:R-:W-:-:S04]  /*14ad0*/  FADD.FTZ R0, R54, R5 ;  /* 0x0000000536007221 */ /* 0x004fc80000010000 */
[C---:B------:R-:W-:Y:S01]  /*14ae0*/  FADD.FTZ R5, R179.reuse, R0 ;  /* 0x00000000b3057221 */ /* 0x040fe20000010000 */
[----:B------:R-:W-:Y:S02]  /*14af0*/  F2FP.F16.F32.PACK_AB R179, R179, R54 ;  /* 0x00000036b3b3723e */ /* 0x000fe400000000ff */
[----:B------:R-:W2:Y:S01]  /*14b00*/  MUFU.EX2 R78, R78 ;  /* 0x0000004e004e7308 */ /* 0x000ea20000000800 */
[----:B------:R-:W-:-:S04]  /*14b10*/  FADD.FTZ R0, R62, R5 ;  /* 0x000000053e007221 */ /* 0x000fc80000010000 */
[C---:B------:R-:W-:Y:S01]  /*14b20*/  FADD.FTZ R5, R173.reuse, R0 ;  /* 0x00000000ad057221 */ /* 0x040fe20000010000 */
[----:B------:R-:W-:Y:S02]  /*14b30*/  F2FP.F16.F32.PACK_AB R173, R173, R62 ;  /* 0x0000003eadad723e */ /* 0x000fe400000000ff */
[----:B------:R-:W3:Y:S01]  /*14b40*/  MUFU.EX2 R169, R80 ;  /* 0x0000005000a97308 */ /* 0x000ee20000000800 */
[----:B-1----:R-:W-:Y:S01]  /*14b50*/  FADD.FTZ R0, R60, R5 ;  /* 0x000000053c007221 */ /* 0x002fe20000010000 */
[----:B0-----:R-:W-:Y:S01]  /*14b60*/  FADD.FTZ R12, R8, R13 ;  /* 0x0000000d080c7221 */ /* 0x001fe20000010000 */
[----:B------:R-:W-:Y:S02]  /*14b70*/  F2FP.F16.F32.PACK_AB R168, R41, R8 ;  /* 0x0000000829a8723e */ /* 0x000fe400000000ff */
[----:B------:R-:W-:Y:S01]  /*14b80*/  FADD.FTZ R5, R175, R0 ;  /* 0x00000000af057221 */ /* 0x000fe20000010000 */
[----:B------:R-:W-:Y:S01]  /*14b90*/  FADD.FTZ R13, R41, R12 ;  /* 0x0000000c290d7221 */ /* 0x000fe20000010000 */
[----:B------:R-:W-:Y:S01]  /*14ba0*/  F2FP.F16.F32.PACK_AB R175, R175, R60 ;  /* 0x0000003cafaf723e */ /* 0x000fe200000000ff */
[----:B------:R-:W0:Y:S01]  /*14bb0*/  MUFU.EX2 R2, R2 ;  /* 0x0000000200027308 */ /* 0x000e220000000800 */
[----:B--2---:R-:W-:Y:S01]  /*14bc0*/  FADD.FTZ R0, R78, R5 ;  /* 0x000000054e007221 */ /* 0x004fe20000010000 */
[----:B------:R-:W-:-:S06]  /*14bd0*/  IADD3 R8, R150, -0x2, RZ ;  /* 0xfffffffe96087810 */ /* 0x000fcc0007ffe0ff */
[----:B------:R-:W1:Y:S01]  /*14be0*/  MUFU.EX2 R76, R76 ;  /* 0x0000004c004c7308 */ /* 0x000e620000000800 */
[C---:B---3--:R-:W-:Y:S01]  /*14bf0*/  FADD.FTZ R5, R169.reuse, R0 ;  /* 0x00000000a9057221 */ /* 0x048fe20000010000 */
[----:B------:R-:W-:-:S06]  /*14c00*/  F2FP.F16.F32.PACK_AB R169, R169, R78 ;  /* 0x0000004ea9a9723e */ /* 0x000fcc00000000ff */
[----:B------:R-:W2:Y:S01]  /*14c10*/  MUFU.EX2 R35, R26 ;  /* 0x0000001a00237308 */ /* 0x000ea20000000800 */
[----:B0-----:R-:W-:Y:S01]  /*14c20*/  FADD.FTZ R12, R2, R13 ;  /* 0x0000000d020c7221 */ /* 0x001fe20000010000 */
[----:B------:R-:W-:-:S04]  /*14c30*/  IMAD R13, R201, 0x80, R21 ;  /* 0x00000080c90d7824 */ /* 0x000fc800078e0215 */
[----:B------:R-:W-:Y:S02]  /*14c40*/  IMAD.IADD R10, R13, 0x1, R10 ;  /* 0x000000010d0a7824 */ /* 0x000fe400078e020a */
[----:B------:R-:W0:Y:S01]  /*14c50*/  MUFU.EX2 R43, R43 ;  /* 0x0000002b002b7308 */ /* 0x000e220000000800 */
[----:B-1----:R-:W-:Y:S01]  /*14c60*/  FADD.FTZ R0, R76, R5 ;  /* 0x000000054c007221 */ /* 0x002fe20000010000 */
[C---:B--2---:R-:W-:Y:S01]  /*14c70*/  FADD.FTZ R6, R35.reuse, R12 ;  /* 0x0000000c23067221 */ /* 0x044fe20000010000 */
[----:B------:R-:W-:Y:S02]  /*14c80*/  F2FP.F16.F32.PACK_AB R170, R35, R2 ;  /* 0x0000000223aa723e */ /* 0x000fe400000000ff */
        /* <DEDUP_REMOVED lines=14> */
.L_x_4377:
[----:B------:R-:W-:-:S13]  /*14d70*/  ISETP.NE.AND P2, PT, R11, 0x1, PT ;  /* 0x000000010b00780c */ /* 0x000fda0003f45270 */
[----:B------:R-:W0:Y:S02]  /*14d80*/  @P2 LDC.64 R12, c[0x0][0x9e8] ;  /* 0x00027a00ff0c2b82 */ /* 0x000e240000000a00 */
[----:B0-----:R-:W-:-:S05]  /*14d90*/  @P2 IMAD.HI.U32 R2, R0, R12, RZ ;  /* 0x0000000c00022227 */ /* 0x001fca00078e00ff */
[----:B------:R-:W-:-:S07]  /*14da0*/  @P2 SHF.R.U32.HI R0, RZ, R13, R2 ;  /* 0x0000000dff002219 */ /* 0x000fce0000011602 */
.L_x_4378:
[----:B------:R-:W-:Y:S05]  /*14db0*/  BSYNC B0 ;  /* 0x0000000000007941 */ /* 0x000fea0003800000 */
.L_x_4376:
[----:B------:R-:W-:-:S05]  /*14dc0*/  IMAD R11, R0, R11, R11 ;  /* 0x0000000b000b7224 */ /* 0x000fca00078e020b */
[----:B------:R-:W-:-:S07]  /*14dd0*/  VIMNMX R10, R10, R11, PT ;  /* 0x0000000b0a0a7248 */ /* 0x000fce0003fe0100 */
.L_x_4375:
[----:B------:R-:W-:Y:S01]  /*14de0*/  IMAD.HI R10, R10, 0x2aaaaaab, RZ ;  /* 0x2aaaaaab0a0a7827 */ /* 0x000fe200078e02ff */
[----:B------:R-:W-:Y:S01]  /*14df0*/  ULDC UR46, c[0x0][0x9e4] ;  /* 0x00027900002e7ab9 */ /* 0x000fe20000000800 */
[----:B------:R-:W-:Y:S01]  /*14e00*/  ULDC UR39, c[0x0][0x9e4] ;  /* 0x0002790000277ab9 */ /* 0x000fe20000000800 */
[----:B------:R-:W-:Y:S01]  /*14e10*/  ULDC UR38, c[0x0][0x988] ;  /* 0x0002620000267ab9 */ /* 0x000fe20000000800 */
[----:B------:R-:W-:Y:S01]  /*14e20*/  ULDC UR43, c[0x0][0x988] ;  /* 0x00026200002b7ab9 */ /* 0x000fe20000000800 */
[----:B------:R-:W-:Y:S01]  /*14e30*/  SHF.R.U32.HI R11, RZ, 0x1f, R10 ;  /* 0x0000001fff0b7819 */ /* 0x000fe2000001160a */
[----:B------:R-:W-:Y:S01]  /*14e40*/  ULDC UR42, c[0x0][0x988] ;  /* 0x00026200002a7ab9 */ /* 0x000fe20000000800 */
[----:B------:R-:W-:Y:S01]  /*14e50*/  ULDC UR55, c[0x0][0x9d8] ;  /* 0x0002760000377ab9 */ /* 0x000fe20000000800 */
[----:B------:R-:W-:Y:S01]  /*14e60*/  ULDC UR51, c[0x0][0x9d8] ;  /* 0x0002760000337ab9 */ /* 0x000fe20000000800 */
[----:B------:R-:W-:Y:S01]  /*14e70*/  LEA.HI.SX32 R10, R10, R11, 0x1c ;  /* 0x0000000b0a0a7211 */ /* 0x000fe200078fe2ff */
[----:B------:R-:W-:Y:S01]  /*14e80*/  ULDC UR50, c[0x0][0x9d8] ;  /* 0x0002760000327ab9 */ /* 0x000fe20000000800 */
[----:B------:R-:W-:Y:S01]  /*14e90*/  ULDC UR54, c[0x0][0x9e0] ;  /* 0x0002780000367ab9 */ /* 0x000fe20000000800 */
[----:B------:R-:W-:Y:S01]  /*14ea0*/  ULDC UR47, c[0x0][0x9e0] ;  /* 0x00027800002f7ab9 */ /* 0x000fe20000000800 */
[----:B------:R-:W-:Y:S01]  /*14eb0*/  VIMNMX R203, R211, R10, !PT ;  /* 0x0000000ad3cb7248 */ /* 0x000fe20007fe0100 */
[----:B------:R-:W-:Y:S01]  /*14ec0*/  BSSY B1, `(.L_x_4379) ;  /* 0x00003e1000017945 */ /* 0x000fe20003800000 */
[----:B------:R-:W-:Y:S01]  /*14ed0*/  MOV R2, 0x3f800000 ;  /* 0x3f80000000027802 */ /* 0x000fe20000000f00 */
[----:B------:R-:W-:Y:S01]  /*14ee0*/  IMAD.MOV.U32 R0, RZ, RZ, 0x3f800000 ;  /* 0x3f800000ff007424 */ /* 0x000fe200078e00ff */
[----:B------:R-:W-:-:S02]  /*14ef0*/  ISETP.GE.AND P2, PT, R8, R203, PT ;  /* 0x000000cb0800720c */ /* 0x000fc40003f46270 */
        /* <DEDUP_REMOVED lines=50> */
[----:B------:R-:W-:Y:S01]  /*15220*/  BSSY B0, `(.L_x_4381) ;  /* 0x00003a6000007945 */ /* 0x000fe20003800000 */
[----:B------:R-:W-:Y:S01]  /*15230*/  IMAD.MOV.U32 R2, RZ, RZ, 0x3f800000 ;  /* 0x3f800000ff027424 */ /* 0x000fe200078e00ff */
[----:B------:R-:W-:Y:S01]  /*15240*/  MOV R119, RZ ;  /* 0x000000ff00777202 */ /* 0x000fe20000000f00 */
[----:B------:R-:W-:-:S07]  /*15250*/  VIADD R20, R202, 0x8 ;  /* 0x00000008ca147836 */ /* 0x000fce0000000000 */
.L_x_4400:
[----:B------:R-:W-:-:S05]  /*15260*/  VIADD R11, R23, 0x1 ;  /* 0x00000001170b7836 */ /* 0x000fca0000000000 */
[----:B------:R-:W-:-:S04]  /*15270*/  ISETP.NE.AND P2, PT, R11, 0x2, PT ;  /* 0x000000020b00780c */ /* 0x000fc80003f45270 */
[----:B------:R-:W-:Y:S02]  /*15280*/  SEL R7, RZ, 0x1, P2 ;  /* 0x00000001ff077807 */ /* 0x000fe40001000000 */
[----:B------:R-:W-:Y:S02]  /*15290*/  SEL R11, R11, RZ, P2 ;  /* 0x000000ff0b0b7207 */ /* 0x000fe40001000000 */
[----:B------:R-:W-:Y:S01]  /*152a0*/  LOP3.LUT R10, R194, R7, RZ, 0x3c, !PT ;  /* 0x00000007c20a7212 */ /* 0x000fe200078e3cff */
[----:B------:R-:W-:Y:S06]  /*152b0*/  @!P0 BRA `(.L_x_4382) ;  /* 0x0000000000048947 */ /* 0x000fec0003800000 */
[----:B------:R-:W-:Y:S01]  /*152c0*/  BPT.TRAP 0x1 ;  /* 0x000000040000795c */ /* 0x000fe20000300000 */
.L_x_4382:
[----:B------:R-:W-:Y:S01]  /*152d0*/  IMAD R7, R11, 0x8, R17 ;  /* 0x000000080b077824 */ /* 0x000fe200078e0211 */
[----:B------:R-:W-:-:S04]  /*152e0*/  SHF.L.U32 R14, R10, 0x1f, RZ ;  /* 0x0000001f0a0e7819 */ /* 0x000fc800000006ff */
[----:B------:R0:W1:Y:S01]  /*152f0*/  SYNCS.PHASECHK.TRANS64.TRYWAIT P2, [R7+URZ+0x30830], R14 ;  /* 0x0308300e070075a7 */ /* 0x000062000804017f */
[----:B------:R-:W-:Y:S05]  /*15300*/  @!P0 BRA `(.L_x_4383) ;  /* 0x0000000000048947 */ /* 0x000fea0003800000 */
[----:B------:R-:W-:Y:S01]  /*15310*/  BPT.TRAP 0x1 ;  /* 0x000000040000795c */ /* 0x000fe20000300000 */
.L_x_4383:
[----:B------:R-:W-:Y:S01]  /*15320*/  BSSY B2, `(.L_x_4384) ;  /* 0x0000006000027945 */ /* 0x000fe20003800000 */
[----:B------:R-:W-:Y:S01]  /*15330*/  IMAD R12, R11, 0x900, R9 ;  /* 0x000009000b0c7824 */ /* 0x000fe200078e0209 */
[----:B------:R-:W-:Y:S02]  /*15340*/  MOV R13, 0x40000040 ;  /* 0x40000040000d7802 */ /* 0x000fe40000000f00 */
[----:B-1----:R-:W-:Y:S05]  /*15350*/  @P2 BRA `(.L_x_4385) ;  /* 0x0000000000082947 */ /* 0x002fea0003800000 */
[----:B------:R-:W1:Y:S02]  /*15360*/  SYNCS.PHASECHK.TRANS64.TRYWAIT P2, [R7+URZ+0x30830], R14 ;  /* 0x0308300e070075a7 */ /* 0x000e64000804017f */
[----:B-1----:R-:W-:Y:S05]  /*15370*/  @!P2 BRA `(.L_x_4386) ;  /* 0x0000014800f0a947 */ /* 0x002fea0003800000 */
.L_x_4385:
[----:B------:R-:W-:Y:S05]  /*15380*/  BSYNC B2 ;  /* 0x0000000000027941 */ /* 0x000fea0003800000 */
.L_x_4384:
[----:B------:R-:W2:Y:S04]  /*15390*/  LDL.64 R120, [R1+0x30] ;  /* 0x0000300001787983 */ /* 0x000ea80000100a00 */
[----:B------:R3:W-:Y:S04]  /*153a0*/  STL.64 [R1+0x50], R8 ;  /* 0x0000500801007387 */ /* 0x0007e80000100a00 */
[----:B---3--:R-:W3:Y:S04]  /*153b0*/  LDL.64 R8, [R1+0x28] ;  /* 0x0000280001087983 */ /* 0x008ee80000100a00 */
[----:B------:R0:W-:Y:S04]  /*153c0*/  STL.64 [R1+0x48], R6 ;  /* 0x0000480601007387 */ /* 0x0001e80000100a00 */
[----:B01----:R-:W4:Y:S01]  /*153d0*/  LDL.64 R6, [R1+0x20] ;  /* 0x0000200001067983 */ /* 0x003f220000100a00 */
[----:B------:R-:W-:-:S02]  /*153e0*/  R2UR UR6, R12 ;  /* 0x000000000c0672ca */ /* 0x000fc400000e0000 */
[----:B------:R-:W-:Y:S01]  /*153f0*/  R2UR UR7, R13 ;  /* 0x000000000d0772ca */ /* 0x000fe200000e0000 */
[----:B------:R0:W-:Y:S04]  /*15400*/  STL.64 [R1+0x40], R4 ;  /* 0x0000400401007387 */ /* 0x0001e80000100a00 */
[----:B0-----:R-:W4:Y:S01]  /*15410*/  LDL.64 R4, [R1+0x18] ;  /* 0x0000180001047983 */ /* 0x001f220000100a00 */
[----:B------:R-:W-:Y:S02]  /*15420*/  VIADD R14, R12, 0x2 ;  /* 0x000000020c0e7836 */ /* 0x000fe40000000000 */
[----:B------:R-:W-:Y:S01]  /*15430*/  IMAD.MOV.U32 R15, RZ, RZ, 0x40000040 ;  /* 0x40000040ff0f7424 */ /* 0x000fe200078e00ff */
[----:B--2---:R-:W-:Y:S02]  /*15440*/  R2UR UR4, R120 ;  /* 0x00000000780472ca */ /* 0x004fe400000e0000 */
[----:B------:R-:W-:-:S02]  /*15450*/  R2UR UR5, R121 ;  /* 0x00000000790572ca */ /* 0x000fc400000e0000 */
[----:B-----5:R-:W-:-:S11]  /*15460*/  WARPGROUP.ARRIVE ;  /* 0x00000000000079c5 */ /* 0x020fd60000000000 */
[----:B------:R-:W-:Y:S01]  /*15470*/  HGMMA.64x96x16.F32 R120, gdesc[UR4], RZ, !UPT, gsb0 ;  /* 0x01600000047879f0 */ /* 0x000fe2000c0008ff */
[----:B---3--:R-:W-:Y:S02]  /*15480*/  R2UR UR4, R8 ;  /* 0x00000000080472ca */ /* 0x008fe400000e0000 */
[----:B------:R-:W-:Y:S02]  /*15490*/  R2UR UR5, R9 ;  /* 0x00000000090572ca */ /* 0x000fe400000e0000 */
[----:B------:R-:W2:Y:S01]  /*154a0*/  LDL.64 R8, [R1+0x10] ;  /* 0x0000100001087983 */ /* 0x000ea20000100a00 */
[----:B------:R-:W-:Y:S02]  /*154b0*/  R2UR UR6, R14 ;  /* 0x000000000e0672ca */ /* 0x000fe400000e0000 */
[----:B------:R-:W-:Y:S01]  /*154c0*/  R2UR UR7, R15 ;  /* 0x000000000f0772ca */ /* 0x000fe200000e0000 */
[----:B------:R-:W-:Y:S01]  /*154d0*/  VIADD R14, R12, 0x4 ;  /* 0x000000040c0e7836 */ /* 0x000fe20000000000 */
[----:B------:R-:W-:Y:S01]  /*154e0*/  MOV R15, 0x40000040 ;  /* 0x40000040000f7802 */ /* 0x000fe20000000f00 */
[----:B------:R-:W-:-:S02]  /*154f0*/  WARPGROUP.DEPBAR.LE gsb0, 0x0 ;  /* 0x00008000000079c5 */ /* 0x000fc40000010000 */
[----:B------:R-:W-:-:S08]  /*15500*/  WARPGROUP.ARRIVE ;  /* 0x00000000000079c5 */ /* 0x000fd00000000000 */
[----:B------:R-:W-:Y:S01]  /*15510*/  HGMMA.64x96x16.F32 R120, gdesc[UR4], R120, gsb0 ;  /* 0x01600000047879f0 */ /* 0x000fe20008000878 */
[----:B----4-:R-:W-:Y:S02]  /*15520*/  R2UR UR4, R6 ;  /* 0x00000000060472ca */ /* 0x010fe400000e0000 */
[----:B------:R-:W-:Y:S02]  /*15530*/  R2UR UR5, R7 ;  /* 0x00000000070572ca */ /* 0x000fe400000e0000 */
[----:B------:R-:W3:Y:S01]  /*15540*/  LDL.64 R6, [R1+0x8] ;  /* 0x0000080001067983 */ /* 0x000ee20000100a00 */
[----:B------:R-:W-:Y:S02]  /*15550*/  R2UR UR6, R14 ;  /* 0x000000000e0672ca */ /* 0x000fe400000e0000 */
[----:B------:R-:W-:Y:S01]  /*15560*/  R2UR UR7, R15 ;  /* 0x000000000f0772ca */ /* 0x000fe200000e0000 */
[----:B------:R-:W-:Y:S02]  /*15570*/  VIADD R14, R12, 0x6 ;  /* 0x000000060c0e7836 */ /* 0x000fe40000000000 */
[----:B------:R-:W-:Y:S01]  /*15580*/  IMAD.MOV.U32 R15, RZ, RZ, 0x40000040 ;  /* 0x40000040ff0f7424 */ /* 0x000fe200078e00ff */
[----:B------:R-:W-:-:S02]  /*15590*/  WARPGROUP.DEPBAR.LE gsb0, 0x0 ;  /* 0x00008000000079c5 */ /* 0x000fc40000010000 */
[----:B------:R-:W-:-:S07]  /*155a0*/  WARPGROUP.ARRIVE ;  /* 0x00000000000079c5 */ /* 0x000fce0000000000 */
[----:B------:R-:W-:Y:S01]  /*155b0*/  HGMMA.64x96x16.F32 R120, gdesc[UR4], R120, gsb0 ;  /* 0x01600000047879f0 */ /* 0x000fe20008000878 */
[----:B------:R-:W-:Y:S02]  /*155c0*/  R2UR UR4, R4 ;  /* 0x00000000040472ca */ /* 0x000fe400000e0000 */
[----:B------:R-:W-:Y:S02]  /*155d0*/  R2UR UR5, R5 ;  /* 0x00000000050572ca */ /* 0x000fe400000e0000 */
[----:B------:R-:W4:Y:S01]  /*155e0*/  LDL.64 R4, [R1] ;  /* 0x0000000001047983 */ /* 0x000f220000100a00 */
[----:B------:R-:W-:Y:S02]  /*155f0*/  R2UR UR6, R14 ;  /* 0x000000000e0672ca */ /* 0x000fe400000e0000 */
[----:B------:R-:W-:Y:S01]  /*15600*/  R2UR UR7, R15 ;  /* 0x000000000f0772ca */ /* 0x000fe200000e0000 */
[----:B------:R-:W-:Y:S01]  /*15610*/  VIADD R14, R12, 0x300 ;  /* 0x000003000c0e7836 */ /* 0x000fe20000000000 */
[----:B------:R-:W-:Y:S01]  /*15620*/  MOV R15, 0x40000040 ;  /* 0x40000040000f7802 */ /* 0x000fe20000000f00 */
[----:B------:R-:W-:-:S02]  /*15630*/  WARPGROUP.DEPBAR.LE gsb0, 0x0 ;  /* 0x00008000000079c5 */ /* 0x000fc40000010000 */
[----:B------:R-:W-:-:S08]  /*15640*/  WARPGROUP.ARRIVE ;  /* 0x00000000000079c5 */ /* 0x000fd00000000000 */
[----:B------:R-:W-:Y:S01]  /*15650*/  HGMMA.64x96x16.F32 R120, gdesc[UR4], R120, gsb0 ;  /* 0x01600000047879f0 */ /* 0x000fe20008000878 */
[----:B------:R-:W-:Y:S02]  /*15660*/  R2UR UR6, R14 ;  /* 0x000000000e0672ca */ /* 0x000fe400000e0000 */
[----:B------:R-:W-:Y:S02]  /*15670*/  R2UR UR7, R15 ;  /* 0x000000000f0772ca */ /* 0x000fe400000e0000 */
[----:B--2---:R-:W-:Y:S02]  /*15680*/  R2UR UR4, R8 ;  /* 0x00000000080472ca */ /* 0x004fe400000e0000 */
[----:B------:R-:W-:Y:S01]  /*15690*/  R2UR UR5, R9 ;  /* 0x00000000090572ca */ /* 0x000fe200000e0000 */
[----:B------:R-:W-:Y:S01]  /*156a0*/  VIADD R14, R12, 0x302 ;  /* 0x000003020c0e7836 */ /* 0x000fe20000000000 */
[----:B------:R0:W5:Y:S01]  /*156b0*/  LDL.LU.64 R8, [R1+0x50] ;  /* 0x0000500001087983 */ /* 0x0001620000300a00 */
[----:B------:R-:W-:Y:S01]  /*156c0*/  IMAD.MOV.U32 R15, RZ, RZ, 0x40000040 ;  /* 0x40000040ff0f7424 */ /* 0x000fe200078e00ff */
[----:B------:R-:W-:-:S02]  /*156d0*/  WARPGROUP.DEPBAR.LE gsb0, 0x0 ;  /* 0x00008000000079c5 */ /* 0x000fc40000010000 */
[----:B------:R-:W-:-:S07]  /*156e0*/  WARPGROUP.ARRIVE ;  /* 0x00000000000079c5 */ /* 0x000fce0000000000 */
[----:B------:R-:W-:Y:S01]  /*156f0*/  HGMMA.64x96x16.F32 R120, gdesc[UR4], R120, gsb0 ;  /* 0x01600000047879f0 */ /* 0x000fe20008000878 */
[----:B------:R-:W-:Y:S02]  /*15700*/  R2UR UR6, R14 ;  /* 0x000000000e0672ca */ /* 0x000fe400000e0000 */
[----:B------:R-:W-:Y:S02]  /*15710*/  R2UR UR7, R15 ;  /* 0x000000000f0772ca */ /* 0x000fe400000e0000 */
[----:B---3--:R-:W-:Y:S02]  /*15720*/  R2UR UR4, R6 ;  /* 0x00000000060472ca */ /* 0x008fe400000e0000 */
[----:B------:R-:W-:Y:S01]  /*15730*/  R2UR UR5, R7 ;  /* 0x00000000070572ca */ /* 0x000fe200000e0000 */
[----:B------:R-:W-:Y:S01]  /*15740*/  VIADD R14, R12, 0x304 ;  /* 0x000003040c0e7836 */ /* 0x000fe20000000000 */
[----:B------:R-:W-:Y:S01]  /*15750*/  MOV R15, 0x40000040 ;  /* 0x40000040000f7802 */ /* 0x000fe20000000f00 */
[----:B------:R0:W5:Y:S01]  /*15760*/  LDL.LU.64 R6, [R1+0x48] ;  /* 0x0000480001067983 */ /* 0x0001620000300a00 */
[----:B------:R-:W-:-:S02]  /*15770*/  WARPGROUP.DEPBAR.LE gsb0, 0x0 ;  /* 0x00008000000079c5 */ /* 0x000fc40000010000 */
[----:B------:R-:W-:-:S07]  /*15780*/  WARPGROUP.ARRIVE ;  /* 0x00000000000079c5 */ /* 0x000fce0000000000 */
[----:B------:R-:W-:Y:S01]  /*15790*/  HGMMA.64x96x16.F32 R120, gdesc[UR4], R120, gsb0 ;  /* 0x01600000047879f0 */ /* 0x000fe20008000878 */
[----:B------:R-:W-:Y:S02]  /*157a0*/  R2UR UR6, R14 ;  /* 0x000000000e0672ca */ /* 0x000fe400000e0000 */
[----:B------:R-:W-:Y:S02]  /*157b0*/  R2UR UR7, R15 ;  /* 0x000000000f0772ca */ /* 0x000fe400000e0000 */
[----:B----4-:R-:W-:Y:S02]  /*157c0*/  R2UR UR4, R4 ;  /* 0x00000000040472ca */ /* 0x010fe400000e0000 */
        /* <DEDUP_REMOVED lines=8> */
[----:B------:R-:W-:Y:S01]  /*15850*/  R2UR UR7, R15 ;  /* 0x000000000f0772ca */ /* 0x000fe200000e0000 */
[----:B------:R-:W-:Y:S01]  /*15860*/  UMOV UR4, UR52 ;  /* 0x0000003400047c82 */ /* 0x000fe20008000000 */
[----:B------:R-:W-:Y:S01]  /*15870*/  UMOV UR5, UR53 ;  /* 0x0000003500057c82 */ /* 0x000fe20008000000 */
[----:B------:R-:W-:Y:S01]  /*15880*/  VIADD R14, R12, 0x600 ;  /* 0x000006000c0e7836 */ /* 0x000fe20000000000 */
[----:B------:R-:W-:Y:S01]  /*15890*/  MOV R15, 0x40000040 ;  /* 0x40000040000f7802 */ /* 0x000fe20000000f00 */
[----:B------:R-:W-:Y:S02]  /*158a0*/  WARPGROUP.DEPBAR.LE gsb0, 0x0 ;  /* 0x00008000000079c5 */ /* 0x000fe40000010000 */
[----:B------:R-:W-:-:S06]  /*158b0*/  WARPGROUP.ARRIVE ;  /* 0x00000000000079c5 */ /* 0x000fcc0000000000 */
[----:B------:R-:W-:Y:S01]  /*158c0*/  HGMMA.64x96x16.F32 R120, gdesc[UR4], R120, gsb0 ;  /* 0x01600000047879f0 */ /* 0x000fe20008000878 */
[----:B------:R-:W-:Y:S02]  /*158d0*/  R2UR UR6, R14 ;  /* 0x000000000e0672ca */ /* 0x000fe400000e0000 */
[----:B------:R-:W-:Y:S01]  /*158e0*/  R2UR UR7, R15 ;  /* 0x000000000f0772ca */ /* 0x000fe200000e0000 */
[----:B------:R-:W-:Y:S01]  /*158f0*/  UMOV UR4, UR48 ;  /* 0x0000003000047c82 */ /* 0x000fe20008000000 */
[----:B------:R-:W-:Y:S01]  /*15900*/  UMOV UR5, UR49 ;  /* 0x0000003100057c82 */ /* 0x000fe20008000000 */
[----:B------:R-:W-:Y:S02]  /*15910*/  VIADD R14, R12, 0x602 ;  /* 0x000006020c0e7836 */ /* 0x000fe40000000000 */
[----:B------:R-:W-:Y:S01]  /*15920*/  IMAD.MOV.U32 R15, RZ, RZ, 0x40000040 ;  /* 0x40000040ff0f7424 */ /* 0x000fe200078e00ff */
[----:B------:R-:W-:Y:S02]  /*15930*/  WARPGROUP.DEPBAR.LE gsb0, 0x0 ;  /* 0x00008000000079c5 */ /* 0x000fe40000010000 */
[----:B------:R-:W-:-:S06]  /*15940*/  WARPGROUP.ARRIVE ;  /* 0x00000000000079c5 */ /* 0x000fcc0000000000 */
        /* <DEDUP_REMOVED lines=23> */
[----:B------:R-:W-:Y:S02]  /*15ac0*/  WARPGROUP.DEPBAR.LE gsb0, 0x0 ;  /* 0x00008000000079c5 */ /* 0x000fe40000010000 */
[----:B------:R-:W-:-:S08]  /*15ad0*/  WARPGROUP.ARRIVE ;  /* 0x00000000000079c5 */ /* 0x000fd00000000000 */
[----:B------:R-:W-:Y:S01]  /*15ae0*/  HGMMA.64x96x16.F32 R120, gdesc[UR4], R120, gsb0 ;  /* 0x01600000047879f0 */ /* 0x000fe20008000878 */
        /* <DEDUP_REMOVED lines=97> */
[----:B0-----:R-:W-:Y:S05]  /*16100*/  @!P0 BRA `(.L_x_4387) ;  /* 0x0000000000048947 */ /* 0x001fea0003800000 */
[----:B------:R-:W-:Y:S01]  /*16110*/  BPT.TRAP 0x1 ;  /* 0x000000040000795c */ /* 0x000fe20000300000 */
.L_x_4387:
[----:B------:R-:W-:Y:S01]  /*16120*/  SHF.L.U32 R2, R194, 0x1f, RZ ;  /* 0x0000001fc2027819 */ /* 0x000fe200000006ff */
[----:B------:R-:W-:-:S04]  /*16130*/  IMAD R14, R23, 0x8, R17 ;  /* 0x00000008170e7824 */ /* 0x000fc800078e0211 */
[----:B------:R0:W1:Y:S01]  /*16140*/  SYNCS.PHASECHK.TRANS64.TRYWAIT P2, [R14+URZ+0x30850], R2 ;  /* 0x030850020e0075a7 */ /* 0x000062000804017f */
[----:B------:R-:W-:Y:S05]  /*16150*/  @!P0 BRA `(.L_x_4388) ;  /* 0x0000000000048947 */ /* 0x000fea0003800000 */
[----:B------:R-:W-:Y:S01]  /*16160*/  BPT.TRAP 0x1 ;  /* 0x000000040000795c */ /* 0x000fe20000300000 */
.L_x_4388:
        /* <DEDUP_REMOVED lines=9> */
.L_x_4390:
[----:B------:R-:W-:Y:S05]  /*16200*/  BSYNC B2 ;  /* 0x0000000000027941 */ /* 0x000fea0003800000 */
.L_x_4389:
[----:B------:R-:W2:Y:S01]  /*16210*/  LDL R12, [R1+0x38] ;  /* 0x00003800010c7983 */ /* 0x000ea20000100800 */
[----:B------:R-:W-:Y:S01]  /*16220*/  IMAD.MOV.U32 R13, RZ, RZ, 0x40000040 ;  /* 0x40000040ff0d7424 */ /* 0x000fe200078e00ff */
[----:B------:R-:W-:Y:S01]  /*16230*/  WARPGROUP.ARRIVE ;  /* 0x00000000000079c5 */ /* 0x000fe20000000000 */
[----:B------:R-:W-:Y:S01]  /*16240*/  FMUL.FTZ R15, R121, UR55 ;  /* 0x00000037790f7c20 */ /* 0x000fe20008410000 */
[----:B------:R-:W-:Y:S01]  /*16250*/  FMUL.FTZ R121, R124, UR55 ;  /* 0x000000377c797c20 */ /* 0x000fe20008410000 */
[----:B------:R-:W-:Y:S01]  /*16260*/  FMUL.FTZ R124, R127, UR55 ;  /* 0x000000377f7c7c20 */ /* 0x000fe20008410000 */
[----:B------:R-:W-:Y:S01]  /*16270*/  R2UR UR7, R13 ;  /* 0x000000000d0772ca */ /* 0x000fe200000e0000 */
[----:B------:R-:W-:Y:S01]  /*16280*/  FMUL.FTZ R127, R130, UR55 ;  /* 0x00000037827f7c20 */ /* 0x000fe20008410000 */
[----:B------:R-:W-:Y:S01]  /*16290*/  MOV R13, 0x40000040 ;  /* 0x40000040000d7802 */ /* 0x000fe20000000f00 */
[----:B------:R-:W-:Y:S01]  /*162a0*/  FMUL.FTZ R130, R133, UR55 ;  /* 0x0000003785827c20 */ /* 0x000fe20008410000 */
[----:B01----:R-:W-:Y:S01]  /*162b0*/  FMUL.FTZ R2, R120, UR55 ;  /* 0x0000003778027c20 */ /* 0x003fe20008410000 */
        /* <DEDUP_REMOVED lines=24> */
[----:B-----5:R-:W-:-:S02]  /*16440*/  @!P1 VIADD R7, R7, 0x30840 ;  /* 0x0003084007079836 */ /* 0x020fc40000000000 */
[----:B------:R-:W-:Y:S01]  /*16450*/  FMUL.FTZ R141, R144, UR55 ;  /* 0x00000037908d7c20 */ /* 0x000fe20008410000 */
[----:B------:R-:W-:Y:S02]  /*16460*/  IMAD R164, R8, -0x60, RZ ;  /* 0xffffffa008a47824 */ /* 0x000fe400078e02ff */
        /* <DEDUP_REMOVED lines=9> */
[----:B------:R-:W-:Y:S01]  /*16500*/  @!P1 PRMT R7, RZ, 0x654, R7 ;  /* 0x00000654ff079816 */ /* 0x000fe20000000007 */
[----:B------:R-:W-:Y:S01]  /*16510*/  FMUL.FTZ R160, R166, UR55 ;  /* 0x00000037a6a07c20 */ /* 0x000fe20008410000 */
[----:B------:R-:W-:Y:S01]  /*16520*/  FMUL.FTZ R161, R167, UR55 ;  /* 0x00000037a7a17c20 */ /* 0x000fe20008410000 */
[----:B------:R-:W-:Y:S01]  /*16530*/  LOP3.LUT P2, RZ, R16, 0x100000, RZ, 0xc0, !PT ;  /* 0x0010000010ff7812 */ /* 0x000fe2000784c0ff */
[----:B------:R-:W0:Y:S08]  /*16540*/  MUFU.TANH R2, R2 ;  /* 0x0000000200027308 */ /* 0x000e300000002400 */
[----:B------:R-:W1:Y:S08]  /*16550*/  MUFU.TANH R15, R15 ;  /* 0x0000000f000f7308 */ /* 0x000e700000002400 */
        /* <DEDUP_REMOVED lines=30> */
[----:B--2---:R-:W-:Y:S01]  /*16740*/  R2UR UR4, R12 ;  /* 0x000000000c0472ca */ /* 0x004fe200000e0000 */
[----:B------:R-:W-:-:S05]  /*16750*/  IMAD.MOV.U32 R12, RZ, RZ, R0 ;  /* 0x000000ffff0c7224 */ /* 0x000fca00078e0000 */
[----:B------:R-:W-:Y:S01]  /*16760*/  R2UR UR6, R12 ;  /* 0x000000000c0672ca */ /* 0x000fe200000e0000 */
[----:B------:R-:W-:Y:S01]  /*16770*/  VIADD R12, R0, 0x80 ;  /* 0x00000080000c7836 */ /* 0x000fe20000000000 */
[----:B------:R-:W2:Y:S08]  /*16780*/  MUFU.TANH R149, R149 ;  /* 0x0000009500957308 */ /* 0x000eb00000002400 */
[----:B------:R-:W0:Y:S03]  /*16790*/  MUFU.TANH R155, R155 ;  /* 0x0000009b009b7308 */ /* 0x000e260000002400 */
[----:B------:R-:W-:Y:S01]  /*167a0*/  HGMMA.64x192x16.F32 R24, R188, gdesc[UR4].tnspB, R24, gsb0 ;  /* 0x42e00004bc187df0 */ /* 0x000fe20008000818 */
[----:B------:R-:W-:Y:S01]  /*167b0*/  R2UR UR6, R12 ;  /* 0x000000000c0672ca */ /* 0x000fe200000e0000 */
[----:B------:R-:W-:Y:S01]  /*167c0*/  VIADD R12, R0, 0x100 ;  /* 0x00000100000c7836 */ /* 0x000fe20000000000 */
[----:B------:R-:W-:Y:S01]  /*167d0*/  R2UR UR7, R13 ;  /* 0x000000000d0772ca */ /* 0x000fe200000e0000 */
[----:B------:R-:W-:Y:S01]  /*167e0*/  IMAD.MOV.U32 R13, RZ, RZ, 0x40000040 ;  /* 0x40000040ff0d7424 */ /* 0x000fe200078e00ff */
        /* <DEDUP_REMOVED lines=26> */
[----:B------:R-:W-:Y:S01]  /*16990*/  VIADD R12, R0, 0x280 ;  /* 0x00000280000c7836 */ /* 0x000fe20000000000 */
[----:B------:R-:W-:Y:S01]  /*169a0*/  R2UR UR7, R13 ;  /* 0x000000000d0772ca */ /* 0x000fe200000e0000 */
[----:B------:R-:W-:Y:S01]  /*169b0*/  FMUL.FTZ R0, R146, UR55 ;  /* 0x0000003792007c20 */ /* 0x000fe20008410000 */
[----:B------:R-:W-:Y:S01]  /*169c0*/  MOV R13, 0x40000040 ;  /* 0x40000040000d7802 */ /* 0x000fe20000000f00 */
        /* <DEDUP_REMOVED lines=14> */
[----:B------:R-:W-:Y:S02]  /*16ab0*/  R2UR UR6, R12 ;  /* 0x000000000c0672ca */ /* 0x000fe400000e0000 */
[----:B------:R-:W-:Y:S02]  /*16ac0*/  R2UR UR7, R13 ;  /* 0x000000000d0772ca */ /* 0x000fe400000e0000 */
[----:B------:R-:W-:Y:S01]  /*16ad0*/  IADD3 R12, R164, 0x1, R196 ;  /* 0x00000001a40c7810 */ /* 0x000fe20007ffe0c4 */
[----:B------:R-:W-:Y:S02]  /*16ae0*/  WARPGROUP.DEPBAR.LE gsb0, 0x0 ;  /* 0x00008000000079c5 */ /* 0x000fe40000010000 */
[----:B------:R-:W-:-:S12]  /*16af0*/  WARPGROUP.ARRIVE ;  /* 0x00000000000079c5 */ /* 0x000fd80000000000 */
[----:B------:R-:W-:Y:S03]  /*16b00*/  HGMMA.64x192x16.F32 R24, R168, gdesc[UR4].tnspB, R24, gsb0 ;  /* 0x42e00004a8187df0 */ /* 0x000fe60008000818 */
[----:B------:R-:W-:Y:S02]  /*16b10*/  WARPGROUP.DEPBAR.LE gsb0, 0x0 ;  /* 0x00008000000079c5 */ /* 0x000fe40000010000 */
[----:B------:R1:W-:Y:S02]  /*16b20*/  @!P1 SYNCS.ARRIVE.TRANS64.RED.A1T0 RZ, [R7+URZ], RZ ;  /* 0x000000ff07ff99a7 */ /* 0x0003e4000810043f */
[----:B-1----:R-:W-:-:S04]  /*16b30*/  IMAD.IADD R7, R12, 0x1, -R197 ;  /* 0x000000010c077824 */ /* 0x002fc800078e0ac5 */
[----:B------:R-:W-:-:S04]  /*16b40*/  IMAD R7, R206, -0x2, R7 ;  /* 0xfffffffece077824 */ /* 0x000fc800078e0207 */
[C---:B------:R-:W-:Y:S01]  /*16b50*/  VIADD R168, R7.reuse, UR54 ;  /* 0x0000003607a87c36 */ /* 0x040fe20008000000 */
[----:B------:R-:W-:Y:S01]  /*16b60*/  IADD3 R167, R7, UR4, RZ ;  /* 0x0000000407a77c10 */ /* 0x000fe2000fffe0ff */
[----:B------:R-:W-:Y:S02]  /*16b70*/  IMAD R7, R206, -0x2, R164 ;  /* 0xfffffffece077824 */ /* 0x000fe400078e02a4 */
[C---:B------:R-:W-:Y:S02]  /*16b80*/  IMAD.IADD R166, R200.reuse, 0x1, R168 ;  /* 0x00000001c8a67824 */ /* 0x040fe400078e02a8 */
[----:B------:R-:W-:Y:S01]  /*16b90*/  IMAD.IADD R165, R200, 0x1, R167 ;  /* 0x00000001c8a57824 */ /* 0x000fe200078e02a7 */
[----:B0-234-:R-:W-:Y:S06]  /*16ba0*/  @!P2 BRA `(.L_x_4392) ;  /* 0x000000000058a947 */ /* 0x01dfec0003800000 */
[----:B------:R-:W-:Y:S01]  /*16bb0*/  IMAD.IADD R171, R200, 0x1, R21 ;  /* 0x00000001c8ab7824 */ /* 0x000fe200078e0215 */
[----:B------:R-:W-:Y:S04]  /*16bc0*/  BSSY B2, `(.L_x_4393) ;  /* 0x0000011000027945 */ /* 0x000fe80003800000 */
[----:B------:R-:W-:-:S13]  /*16bd0*/  ISETP.GT.AND P2, PT, R171, -0x1, PT ;  /* 0xffffffffab00780c */ /* 0x000fda0003f44270 */
[----:B------:R-:W-:Y:S05]  /*16be0*/  @P2 BRA `(.L_x_4394) ;  /* 0x0000000000202947 */ /* 0x000fea0003800000 */
[----:B------:R-:W-:Y:S02]  /*16bf0*/  MOV R169, UR46 ;  /* 0x0000002e00a97c02 */ /* 0x000fe40008000f00 */
[----:B------:R-:W-:Y:S02]  /*16c00*/  LOP3.LUT R171, RZ, R171, RZ, 0x33, !PT ;  /* 0x000000abffab7212 */ /* 0x000fe400078e33ff */
[----:B------:R-:W-:-:S13]  /*16c10*/  ISETP.NE.AND P2, PT, R169, 0x1, PT ;  /* 0x00000001a900780c */ /* 0x000fda0003f45270 */
[----:B------:R-:W0:Y:S02]  /*16c20*/  @P2 LDC.64 R12, c[0x0][0x9e8] ;  /* 0x00027a00ff0c2b82 */ /* 0x000e240000000a00 */
[----:B0-----:R-:W-:-:S05]  /*16c30*/  @P2 IMAD.HI.U32 R12, R171, R12, RZ ;  /* 0x0000000cab0c2227 */ /* 0x001fca00078e00ff */
[----:B------:R-:W-:-:S04]  /*16c40*/  @P2 SHF.R.U32.HI R171, RZ, R13, R12 ;  /* 0x0000000dffab2219 */ /* 0x000fc8000001160c */
[----:B------:R-:W-:Y:S01]  /*16c50*/  LOP3.LUT R12, RZ, R171, RZ, 0x33, !PT ;  /* 0x000000abff0c7212 */ /* 0x000fe200078e33ff */
[----:B------:R-:W-:Y:S06]  /*16c60*/  BRA `(.L_x_4395) ;  /* 0x0000000000187947 */ /* 0x000fec0003800000 */
.L_x_4394:
[----:B------:R-:W-:-:S05]  /*16c70*/  IMAD.U32 R169, RZ, RZ, UR46 ;  /* 0x0000002effa97e24 */ /* 0x000fca000f8e00ff */
[----:B------:R-:W-:-:S13]  /*16c80*/  ISETP.NE.AND P2, PT, R169, 0x1, PT ;  /* 0x00000001a900780c */ /* 0x000fda0003f45270 */
[----:B------:R-:W0:Y:S02]  /*16c90*/  @P2 LDC.64 R12, c[0x0][0x9e8] ;  /* 0x00027a00ff0c2b82 */ /* 0x000e240000000a00 */
[----:B0-----:R-:W-:-:S04]  /*16ca0*/  @P2 IMAD.HI.U32 R170, R171, R12, RZ ;  /* 0x0000000cabaa2227 */ /* 0x001fc800078e00ff */
[----:B------:R-:W-:Y:S01]  /*16cb0*/  IMAD.MOV.U32 R12, RZ, RZ, R171 ;  /* 0x000000ffff0c7224 */ /* 0x000fe200078e00ab */
[----:B------:R-:W-:-:S07]  /*16cc0*/  @P2 SHF.R.U32.HI R12, RZ, R13, R170 ;  /* 0x0000000dff0c2219 */ /* 0x000fce00000116aa */
.L_x_4395:
[----:B------:R-:W-:Y:S05]  /*16cd0*/  BSYNC B2 ;  /* 0x0000000000027941 */ /* 0x000fea0003800000 */
.L_x_4393:
[----:B------:R-:W-:-:S05]  /*16ce0*/  IMAD R12, R12, R169, R7 ;  /* 0x000000a90c0c7224 */ /* 0x000fca00078e0207 */
[----:B------:R-:W-:Y:S02]  /*16cf0*/  VIADDMNMX R166, R12, R169, R166, PT ;  /* 0x000000a90ca67246 */ /* 0x000fe400038001a6 */
[----:B------:R-:W-:-:S07]  /*16d00*/  VIMNMX R165, R165, R12, !PT ;  /* 0x0000000ca5a57248 */ /* 0x000fce0007fe0100 */
.L_x_4392:
[C---:B------:R-:W-:Y:S02]  /*16d10*/  ISETP.GE.AND P2, PT, R164.reuse, 0x2, PT ;  /* 0x00000002a400780c */ /* 0x040fe40003f46270 */
[C---:B------:R-:W-:Y:S02]  /*16d20*/  ISETP.GE.AND P3, PT, R164.reuse, 0x9, PT ;  /* 0x00000009a400780c */ /* 0x040fe40003f66270 */
[C---:B------:R-:W-:Y:S02]  /*16d30*/  ISETP.GT.AND P5, PT, R165.reuse, 0x1, !P2 ;  /* 0x00000001a500780c */ /* 0x040fe400057a4270 */
[----:B------:R-:W-:Y:S02]  /*16d40*/  ISETP.GE.AND P6, PT, R164, 0xa, PT ;  /* 0x0000000aa400780c */ /* 0x000fe40003fc6270 */
[----:B------:R-:W-:Y:S02]  /*16d50*/  ISETP.GT.AND P4, PT, R165, 0x8, !P3 ;  /* 0x00000008a500780c */ /* 0x000fe40005f84270 */
[----:B------:R-:W-:-:S02]  /*16d60*/  ISETP.LT.OR P5, PT, R166, 0x2, P5 ;  /* 0x00000002a600780c */ /* 0x000fc40002fa1670 */
[----:B------:R-:W-:Y:S02]  /*16d70*/  ISETP.LT.OR P4, PT, R166, 0x9, P4 ;  /* 0x00000009a600780c */ /* 0x000fe40002781670 */
[----:B------:R-:W-:Y:S02]  /*16d80*/  FSEL R15, R15, -INF , !P5 ;  /* 0xff8000000f0f7808 */ /* 0x000fe40006800000 */
[----:B------:R-:W-:Y:S02]  /*16d90*/  ISETP.GE.AND P5, PT, R164, 0x11, PT ;  /* 0x00000011a400780c */ /* 0x000fe40003fa6270 */
[----:B------:R-:W-:Y:S02]  /*16da0*/  LOP3.LUT R16, R16, 0xfffffffb, RZ, 0xc0, !PT ;  /* 0xfffffffb10107812 */ /* 0x000fe400078ec0ff */
[----:B------:R-:W-:Y:S02]  /*16db0*/  FSEL R121, R121, -INF , !P4 ;  /* 0xff80000079797808 */ /* 0x000fe40006000000 */
[----:B------:R-:W-:-:S02]  /*16dc0*/  ISETP.GT.AND P4, PT, R165, 0x9, !P6 ;  /* 0x00000009a500780c */ /* 0x000fc40007784270 */
[----:B------:R-:W-:Y:S02]  /*16dd0*/  @P6 LOP3.LUT R16, R16, 0x4, RZ, 0xfc, !PT ;  /* 0x0000000410106812 */ /* 0x000fe400078efcff */
[----:B------:R-:W-:Y:S02]  /*16de0*/  ISETP.LT.OR P4, PT, R166, 0xa, P4 ;  /* 0x0000000aa600780c */ /* 0x000fe40002781670 */
[----:B------:R-:W-:Y:S02]  /*16df0*/  LOP3.LUT R16, R16, 0xfffffff7, RZ, 0xc0, !PT ;  /* 0xfffffff710107812 */ /* 0x000fe400078ec0ff */
[----:B------:R-:W-:Y:S02]  /*16e00*/  FSEL R122, R122, -INF , !P4 ;  /* 0xff8000007a7a7808 */ /* 0x000fe40006000000 */
[----:B------:R-:W-:Y:S02]  /*16e10*/  @P5 LOP3.LUT R16, R16, 0x8, RZ, 0xfc, !PT ;  /* 0x0000000810105812 */ /* 0x000fe400078efcff */
[----:B------:R-:W-:-:S02]  /*16e20*/  ISETP.GT.AND P4, PT, R165, 0x10, !P5 ;  /* 0x00000010a500780c */ /* 0x000fc40006f84270 */
[----:B------:R-:W-:Y:S02]  /*16e30*/  ISETP.GE.AND P5, PT, R164, 0x12, PT ;  /* 0x00000012a400780c */ /* 0x000fe40003fa6270 */
[----:B------:R-:W-:Y:S02]  /*16e40*/  ISETP.LT.OR P4, PT, R166, 0x11, P4 ;  /* 0x00000011a600780c */ /* 0x000fe40002781670 */
[----:B------:R-:W-:Y:S02]  /*16e50*/  LOP3.LUT R16, R16, 0xfff7ffff, RZ, 0xc0, !PT ;  /* 0xfff7ffff10107812 */ /* 0x000fe400078ec0ff */
[----:B------:R-:W-:Y:S02]  /*16e60*/  FSEL R125, R125, -INF , !P4 ;  /* 0xff8000007d7d7808 */ /* 0x000fe40006000000 */
[----:B------:R-:W-:Y:S02]  /*16e70*/  ISETP.GT.AND P4, PT, R165, 0x11, !P5 ;  /* 0x00000011a500780c */ /* 0x000fe40006f84270 */
[----:B------:R-:W-:-:S02]  /*16e80*/  IADD3 R168, R168, 0x8, R200 ;  /* 0x00000008a8a87810 */ /* 0x000fc40007ffe0c8 */
[----:B------:R-:W-:Y:S02]  /*16e90*/  ISETP.LT.OR P4, PT, R166, 0x12, P4 ;  /* 0x00000012a600780c */ /* 0x000fe40002781670 */
[----:B------:R-:W-:Y:S02]  /*16ea0*/  @P5 LOP3.LUT R16, R16, 0x80000, RZ, 0xfc, !PT ;  /* 0x0008000010105812 */ /* 0x000fe400078efcff */
[----:B------:R-:W-:Y:S02]  /*16eb0*/  ISETP.GE.AND P5, PT, R164, 0x19, PT ;  /* 0x00000019a400780c */ /* 0x000fe40003fa6270 */
[----:B------:R-:W-:Y:S02]  /*16ec0*/  LOP3.LUT R16, R16, 0xfffbffff, RZ, 0xc0, !PT ;  /* 0xfffbffff10107812 */ /* 0x000fe400078ec0ff */
[----:B------:R-:W-:Y:S02]  /*16ed0*/  FSEL R126, R126, -INF , !P4 ;  /* 0xff8000007e7e7808 */ /* 0x000fe40006000000 */
[----:B------:R-:W-:-:S02]  /*16ee0*/  ISETP.GT.AND P4, PT, R165, 0x18, !P5 ;  /* 0x00000018a500780c */ /* 0x000fc40006f84270 */
[----:B------:R-:W-:Y:S02]  /*16ef0*/  IADD3 R167, R167, 0x8, R200 ;  /* 0x00000008a7a77810 */ /* 0x000fe40007ffe0c8 */
[----:B------:R-:W-:-:S03]  /*16f00*/  ISETP.LT.OR P4, PT, R166, 0x19, P4 ;  /* 0x00000019a600780c */ /* 0x000fc60002781670 */
[----:B------:R-:W-:Y:S02]  /*16f10*/  @P5 LOP3.LUT R16, R16, 0x40000, RZ, 0xfc, !PT ;  /* 0x0004000010105812 */ /* 0x000fe400078efcff */
[----:B------:R-:W-:Y:S02]  /*16f20*/  ISETP.GE.AND P5, PT, R164, 0x1a, PT ;  /* 0x0000001aa400780c */ /* 0x000fe40003fa6270 */
[----:B------:R-:W-:Y:S02]  /*16f30*/  LOP3.LUT R16, R16, 0xfffdffff, RZ, 0xc0, !PT ;  /* 0xfffdffff10107812 */ /* 0x000fe400078ec0ff */
[----:B------:R-:W-:Y:S02]  /*16f40*/  FSEL R129, R129, -INF , !P4 ;  /* 0xff80000081817808 */ /* 0x000fe40006000000 */
[----:B------:R-:W-:-:S04]  /*16f50*/  ISETP.GT.AND P4, PT, R165, 0x19, !P5 ;  /* 0x00000019a500780c */ /* 0x000fc80006f84270 */
        /* <DEDUP_REMOVED lines=69> */
[----:B------:R-:W-:Y:S02]  /*173b0*/  FSEL R154, R154, -INF , !P4 ;  /* 0xff8000009a9a7808 */ /* 0x000fe40006000000 */
[----:B------:R-:W-:Y:S02]  /*173c0*/  LOP3.LUT R16, R16, 0xffffffdf, RZ, 0xc0, !PT ;  /* 0xffffffdf10107812 */ /* 0x000fe400078ec0ff */
[----:B------:R-:W-:-:S04]  /*173d0*/  ISETP.GT.AND P4, PT, R165, 0x49, !P5 ;  /* 0x00000049a500780c */ /* 0x000fc80006f84270 */
[----:B------:R-:W-:-:S03]  /*173e0*/  ISETP.LT.OR P4, PT, R166, 0x4a, P4 ;  /* 0x0000004aa600780c */ /* 0x000fc60002781670 */
[----:B------:R-:W-:Y:S02]  /*173f0*/  @P5 LOP3.LUT R16, R16, 0x20, RZ, 0xfc, !PT ;  /* 0x0000002010105812 */ /* 0x000fe400078efcff */
[----:B------:R-:W-:Y:S02]  /*17400*/  ISETP.GE.AND P5, PT, R164, 0x51, PT ;  /* 0x00000051a400780c */ /* 0x000fe40003fa6270 */
[----:B------:R-:W-:Y:S02]  /*17410*/  FSEL R155, R155, -INF , !P4 ;  /* 0xff8000009b9b7808 */ /* 0x000fe40006000000 */
[----:B------:R-:W-:Y:S02]  /*17420*/  ISETP.GT.AND P4, PT, R165, 0x50, !P5 ;  /* 0x00000050a500780c */ /* 0x000fe40006f84270 */
[----:B------:R-:W-:Y:S02]  /*17430*/  LOP3.LUT R16, R16, 0xffffffef, RZ, 0xc0, !PT ;  /* 0xffffffef10107812 */ /* 0x000fe400078ec0ff */
[----:B------:R-:W-:-:S04]  /*17440*/  ISETP.LT.OR P4, PT, R166, 0x51, P4 ;  /* 0x00000051a600780c */ /* 0x000fc80002781670 */
[----:B------:R-:W-:Y:S02]  /*17450*/  FSEL R158, R158, -INF , !P4 ;  /* 0xff8000009e9e7808 */ /* 0x000fe40006000000 */
[----:B------:R-:W-:Y:S02]  /*17460*/  ISETP.GE.AND P4, PT, R164, 0x52, PT ;  /* 0x00000052a400780c */ /* 0x000fe40003f86270 */
[----:B------:R-:W-:Y:S02]  /*17470*/  @P5 LOP3.LUT R16, R16, 0x10, RZ, 0xfc, !PT ;  /* 0x0000001010105812 */ /* 0x000fe400078efcff */
[----:B------:R-:W-:Y:S02]  /*17480*/  ISETP.GT.AND P5, PT, R165, 0x51, !P4 ;  /* 0x00000051a500780c */ /* 0x000fe400067a4270 */
[----:B------:R-:W-:Y:S02]  /*17490*/  LOP3.LUT R16, R16, 0xfffffffd, RZ, 0xc0, !PT ;  /* 0xfffffffd10107812 */ /* 0x000fe400078ec0ff */
[----:B------:R-:W-:-:S04]  /*174a0*/  ISETP.LT.OR P5, PT, R166, 0x52, P5 ;  /* 0x00000052a600780c */ /* 0x000fc80002fa1670 */
[----:B------:R-:W-:Y:S02]  /*174b0*/  FSEL R159, R159, -INF , !P5 ;  /* 0xff8000009f9f7808 */ /* 0x000fe40006800000 */
[----:B------:R-:W-:-:S04]  /*174c0*/  ISETP.GE.AND P5, PT, R164, 0x59, PT ;  /* 0x00000059a400780c */ /* 0x000fc80003fa6270 */
[----:B------:R-:W-:-:S04]  /*174d0*/  ISETP.GT.AND P6, PT, R165, 0x58, !P5 ;  /* 0x00000058a500780c */ /* 0x000fc80006fc4270 */
[----:B------:R-:W-:-:S04]  /*174e0*/  ISETP.LT.OR P6, PT, R166, 0x59, P6 ;  /* 0x00000059a600780c */ /* 0x000fc800037c1670 */
[----:B------:R-:W-:Y:S02]  /*174f0*/  FSEL R162, R162, -INF , !P6 ;  /* 0xff800000a2a27808 */ /* 0x000fe40007000000 */
[----:B------:R-:W-:-:S13]  /*17500*/  ISETP.GE.AND P6, PT, R164, 0x1, PT ;  /* 0x00000001a400780c */ /* 0x000fda0003fc6270 */
[----:B------:R-:W-:Y:S02]  /*17510*/  @P6 LOP3.LUT R16, R16, 0x2, RZ, 0xfc, !PT ;  /* 0x0000000210106812 */ /* 0x000fe400078efcff */
[----:B------:R-:W-:Y:S02]  /*17520*/  ISETP.GT.AND P6, PT, R165, RZ, !P6 ;  /* 0x000000ffa500720c */ /* 0x000fe400077c4270 */
[----:B------:R-:W-:Y:S02]  /*17530*/  LOP3.LUT R16, R16, 0xfffffffe, RZ, 0xc0, !PT ;  /* 0xfffffffe10107812 */ /* 0x000fe400078ec0ff */
[----:B------:R-:W-:-:S04]  /*17540*/  ISETP.LT.OR P6, PT, R166, 0x1, P6 ;  /* 0x00000001a600780c */ /* 0x000fc800037c1670 */
[----:B------:R-:W-:Y:S02]  /*17550*/  FSEL R2, R2, -INF , !P6 ;  /* 0xff80000002027808 */ /* 0x000fe40007000000 */
[----:B------:R-:W-:-:S13]  /*17560*/  ISETP.GE.AND P6, PT, R164, 0x5a, PT ;  /* 0x0000005aa400780c */ /* 0x000fda0003fc6270 */
[----:B------:R-:W-:Y:S02]  /*17570*/  @P6 LOP3.LUT R16, R16, 0x1, RZ, 0xfc, !PT ;  /* 0x0000000110106812 */ /* 0x000fe400078efcff */
[----:B------:R-:W-:-:S04]  /*17580*/  ISETP.GT.AND P6, PT, R165, 0x59, !P6 ;  /* 0x00000059a500780c */ /* 0x000fc800077c4270 */
[----:B------:R-:W-:-:S04]  /*17590*/  ISETP.LT.OR P6, PT, R166, 0x5a, P6 ;  /* 0x0000005aa600780c */ /* 0x000fc800037c1670 */
[----:B------:R-:W-:Y:S02]  /*175a0*/  FSEL R163, R163, -INF , !P6 ;  /* 0xff800000a3a37808 */ /* 0x000fe40007000000 */
[----:B------:R-:W-:-:S13]  /*175b0*/  LOP3.LUT P6, RZ, R16, 0x100000, RZ, 0xc0, !PT ;  /* 0x0010000010ff7812 */ /* 0x000fda00078cc0ff */
[----:B------:R-:W-:Y:S05]  /*175c0*/  @!P6 BRA `(.L_x_4396) ;  /* 0x000000000058e947 */ /* 0x000fea0003800000 */
[----:B------:R-:W-:Y:S01]  /*175d0*/  ISETP.GT.AND P6, PT, R20, -0x1, PT ;  /* 0xffffffff1400780c */ /* 0x000fe20003fc4270 */
[----:B------:R-:W-:-:S12]  /*175e0*/  BSSY B2, `(.L_x_4397) ;  /* 0x0000011000027945 */ /* 0x000fd80003800000 */
[----:B------:R-:W-:Y:S05]  /*175f0*/  @P6 BRA `(.L_x_4398) ;  /* 0x0000000000246947 */ /* 0x000fea0003800000 */
[----:B------:R-:W-:Y:S01]  /*17600*/  IMAD.U32 R166, RZ, RZ, UR46 ;  /* 0x0000002effa67e24 */ /* 0x000fe2000f8e00ff */
[----:B------:R-:W-:-:S04]  /*17610*/  IADD3 R165, R202, 0x8, RZ ;  /* 0x00000008caa57810 */ /* 0x000fc80007ffe0ff */
[----:B------:R-:W-:Y:S02]  /*17620*/  ISETP.NE.AND P6, PT, R166, 0x1, PT ;  /* 0x00000001a600780c */ /* 0x000fe40003fc5270 */
[----:B------:R-:W-:-:S11]  /*17630*/  LOP3.LUT R165, RZ, R165, RZ, 0x33, !PT ;  /* 0x000000a5ffa57212 */ /* 0x000fd600078e33ff */
[----:B------:R-:W0:Y:S02]  /*17640*/  @P6 LDC.64 R12, c[0x0][0x9e8] ;  /* 0x00027a00ff0c6b82 */ /* 0x000e240000000a00 */
[----:B0-----:R-:W-:-:S05]  /*17650*/  @P6 IMAD.HI.U32 R12, R165, R12, RZ ;  /* 0x0000000ca50c6227 */ /* 0x001fca00078e00ff */
[----:B------:R-:W-:-:S04]  /*17660*/  @P6 SHF.R.U32.HI R165, RZ, R13, R12 ;  /* 0x0000000dffa56219 */ /* 0x000fc8000001160c */
[----:B------:R-:W-:Y:S01]  /*17670*/  LOP3.LUT R12, RZ, R165, RZ, 0x33, !PT ;  /* 0x000000a5ff0c7212 */ /* 0x000fe200078e33ff */
[----:B------:R-:W-:Y:S06]  /*17680*/  BRA `(.L_x_4399) ;  /* 0x0000000000187947 */ /* 0x000fec0003800000 */
.L_x_4398:
[----:B------:R-:W-:-:S05]  /*17690*/  IMAD.U32 R166, RZ, RZ, UR46 ;  /* 0x0000002effa67e24 */ /* 0x000fca000f8e00ff */
[----:B------:R-:W-:-:S13]  /*176a0*/  ISETP.NE.AND P6, PT, R166, 0x1, PT ;  /* 0x00000001a600780c */ /* 0x000fda0003fc5270 */
[----:B------:R-:W0:Y:S02]  /*176b0*/  @P6 LDC.64 R12, c[0x0][0x9e8] ;  /* 0x00027a00ff0c6b82 */ /* 0x000e240000000a00 */
[----:B0-----:R-:W-:-:S04]  /*176c0*/  @P6 IMAD.HI.U32 R164, R20, R12, RZ ;  /* 0x0000000c14a46227 */ /* 0x001fc800078e00ff */
[----:B------:R-:W-:Y:S01]  /*176d0*/  IMAD.MOV.U32 R12, RZ, RZ, R20 ;  /* 0x000000ffff0c7224 */ /* 0x000fe200078e0014 */
[----:B------:R-:W-:-:S07]  /*176e0*/  @P6 SHF.R.U32.HI R12, RZ, R13, R164 ;  /* 0x0000000dff0c6219 */ /* 0x000fce00000116a4 */
.L_x_4399:
[----:B------:R-:W-:Y:S05]  /*176f0*/  BSYNC B2 ;  /* 0x0000000000027941 */ /* 0x000fea0003800000 */
.L_x_4397:
[----:B------:R-:W-:-:S05]  /*17700*/  IMAD R7, R12, R166, R7 ;  /* 0x000000a60c077224 */ /* 0x000fca00078e0207 */
[----:B------:R-:W-:Y:S02]  /*17710*/  VIADDMNMX R168, R7, R166, R168, PT ;  /* 0x000000a607a87246 */ /* 0x000fe400038001a8 */
[----:B------:R-:W-:-:S07]  /*17720*/  VIMNMX R167, R167, R7, !PT ;  /* 0x00000007a7a77248 */ /* 0x000fce0007fe0100 */
.L_x_4396:
[C---:B------:R-:W-:Y:S01]  /*17730*/  ISETP.GT.AND P2, PT, R167.reuse, 0x1, !P2 ;  /* 0x00000001a700780c */ /* 0x040fe20005744270 */
[----:B------:R-:W-:Y:S01]  /*17740*/  IMAD.MOV.U32 R194, RZ, RZ, R10 ;  /* 0x000000ffffc27224 */ /* 0x000fe200078e000a */
[----:B------:R-:W-:Y:S02]  /*17750*/  LOP3.LUT P6, RZ, R16, 0x8000, RZ, 0xc0, !PT ;  /* 0x0000800010ff7812 */ /* 0x000fe400078cc0ff */
[----:B------:R-:W-:Y:S02]  /*17760*/  ISETP.LT.OR P2, PT, R168, 0x2, P2 ;  /* 0x00000002a800780c */ /* 0x000fe40001741670 */
[----:B------:R-:W-:Y:S02]  /*17770*/  ISETP.GT.AND P3, PT, R167, 0x8, !P3 ;  /* 0x00000008a700780c */ /* 0x000fe40005f64270 */
[----:B------:R-:W-:Y:S02]  /*17780*/  FSEL R120, R120, -INF , !P2 ;  /* 0xff80000078787808 */ /* 0x000fe40005000000 */
[----:B------:R-:W-:-:S02]  /*17790*/  LOP3.LUT P2, RZ, R16, 0x4, RZ, 0xc0, !PT ;  /* 0x0000000410ff7812 */ /* 0x000fc4000784c0ff */
[C---:B------:R-:W-:Y:S02]  /*177a0*/  ISETP.LT.OR P3, PT, R168.reuse, 0x9, P3 ;  /* 0x00000009a800780c */ /* 0x040fe40001f61670 */
[----:B------:R-:W-:Y:S02]  /*177b0*/  ISETP.GT.AND P2, PT, R167, 0x9, !P2 ;  /* 0x00000009a700780c */ /* 0x000fe40005744270 */
[----:B------:R-:W-:Y:S02]  /*177c0*/  FSEL R123, R123, -INF , !P3 ;  /* 0xff8000007b7b7808 */ /* 0x000fe40005800000 */
[----:B------:R-:W-:Y:S02]  /*177d0*/  ISETP.LT.OR P2, PT, R168, 0xa, P2 ;  /* 0x0000000aa800780c */ /* 0x000fe40001741670 */
[----:B------:R-:W-:Y:S02]  /*177e0*/  LOP3.LUT P3, RZ, R16, 0x4000, RZ, 0xc0, !PT ;  /* 0x0000400010ff7812 */ /* 0x000fe4000786c0ff */
[----:B------:R-:W-:-:S02]  /*177f0*/  FSEL R124, R124, -INF , !P2 ;  /* 0xff8000007c7c7808 */ /* 0x000fc40005000000 */
[----:B------:R-:W-:Y:S02]  /*17800*/  LOP3.LUT P2, RZ, R16, 0x8, RZ, 0xc0, !PT ;  /* 0x0000000810ff7812 */ /* 0x000fe4000784c0ff */
[C---:B------:R-:W-:Y:S02]  /*17810*/  ISETP.GT.AND P4, PT, R167.reuse, 0x51, !P4 ;  /* 0x00000051a700780c */ /* 0x040fe40006784270 */
[C---:B------:R-:W-:Y:S02]  /*17820*/  ISETP.GT.AND P2, PT, R167.reuse, 0x10, !P2 ;  /* 0x00000010a700780c */ /* 0x040fe40005744270 */
[----:B------:R-:W-:Y:S02]  /*17830*/  ISETP.GT.AND P5, PT, R167, 0x58, !P5 ;  /* 0x00000058a700780c */ /* 0x000fe40006fa4270 */
[C---:B------:R-:W-:Y:S02]  /*17840*/  ISETP.LT.OR P2, PT, R168.reuse, 0x11, P2 ;  /* 0x00000011a800780c */ /* 0x040fe40001741670 */
[----:B------:R-:W-:-:S02]  /*17850*/  ISETP.LT.OR P4, PT, R168, 0x52, P4 ;  /* 0x00000052a800780c */ /* 0x000fc40002781670 */
[----:B------:R-:W-:Y:S02]  /*17860*/  FSEL R127, R127, -INF , !P2 ;  /* 0xff8000007f7f7808 */ /* 0x000fe40005000000 */
[----:B------:R-:W-:Y:S02]  /*17870*/  LOP3.LUT P2, RZ, R16, 0x80000, RZ, 0xc0, !PT ;  /* 0x0008000010ff7812 */ /* 0x000fe4000784c0ff */
[----:B------:R-:W-:Y:S02]  /*17880*/  ISETP.LT.OR P5, PT, R168, 0x59, P5 ;  /* 0x00000059a800780c */ /* 0x000fe40002fa1670 */
[----:B------:R-:W-:Y:S02]  /*17890*/  ISETP.GT.AND P2, PT, R167, 0x11, !P2 ;  /* 0x00000011a700780c */ /* 0x000fe40005744270 */
[----:B------:R-:W-:Y:S02]  /*178a0*/  FSEL R156, R156, -INF , !P4 ;  /* 0xff8000009c9c7808 */ /* 0x000fe40006000000 */
[----:B------:R-:W-:-:S02]  /*178b0*/  ISETP.LT.OR P2, PT, R168, 0x12, P2 ;  /* 0x00000012a800780c */ /* 0x000fc40001741670 */
[----:B------:R-:W-:Y:S02]  /*178c0*/  FSEL R160, R160, -INF , !P5 ;  /* 0xff800000a0a07808 */ /* 0x000fe40006800000 */
[----:B------:R-:W-:Y:S02]  /*178d0*/  FSEL R128, R128, -INF , !P2 ;  /* 0xff80000080807808 */ /* 0x000fe40005000000 */
[----:B------:R-:W-:Y:S02]  /*178e0*/  LOP3.LUT P2, RZ, R16, 0x40000, RZ, 0xc0, !PT ;  /* 0x0004000010ff7812 */ /* 0x000fe4000784c0ff */
[----:B------:R-:W-:Y:S02]  /*178f0*/  @!P1 IADD3 R14, R14, 0x30860, RZ ;  /* 0x000308600e0e9810 */ /* 0x000fe40007ffe0ff */
[----:B------:R-:W-:-:S04]  /*17900*/  ISETP.GT.AND P2, PT, R167, 0x18, !P2 ;  /* 0x00000018a700780c */ /* 0x000fc80005744270 */
[----:B------:R-:W-:-:S04]  /*17910*/  ISETP.LT.OR P2, PT, R168, 0x19, P2 ;  /* 0x00000019a800780c */ /* 0x000fc80001741670 */
[----:B------:R-:W-:Y:S02]  /*17920*/  FSEL R131, R131, -INF , !P2 ;  /* 0xff80000083837808 */ /* 0x000fe40005000000 */
[----:B------:R-:W-:-:S04]  /*17930*/  LOP3.LUT P2, RZ, R16, 0x20000, RZ, 0xc0, !PT ;  /* 0x0002000010ff7812 */ /* 0x000fc8000784c0ff */
[----:B------:R-:W-:-:S04]  /*17940*/  ISETP.GT.AND P2, PT, R167, 0x19, !P2 ;  /* 0x00000019a700780c */ /* 0x000fc80005744270 */
[----:B------:R-:W-:-:S04]  /*17950*/  ISETP.LT.OR P2, PT, R168, 0x1a, P2 ;  /* 0x0000001aa800780c */ /* 0x000fc80001741670 */
[----:B------:R-:W-:Y:S02]  /*17960*/  FSEL R132, R132, -INF , !P2 ;  /* 0xff80000084847808 */ /* 0x000fe40005000000 */
[----:B------:R-:W-:-:S04]  /*17970*/  LOP3.LUT P2, RZ, R16, 0x10000, RZ, 0xc0, !PT ;  /* 0x0001000010ff7812 */ /* 0x000fc8000784c0ff */
[----:B------:R-:W-:-:S04]  /*17980*/  ISETP.GT.AND P2, PT, R167, 0x20, !P2 ;  /* 0x00000020a700780c */ /* 0x000fc80005744270 */
[----:B------:R-:W-:-:S04]  /*17990*/  ISETP.LT.OR P2, PT, R168, 0x21, P2 ;  /* 0x00000021a800780c */ /* 0x000fc80001741670 */
[----:B------:R-:W-:Y:S02]  /*179a0*/  FSEL R133, R133, -INF , !P2 ;  /* 0xff80000085857808 */ /* 0x000fe40005000000 */
[----:B------:R-:W-:Y:S02]  /*179b0*/  ISETP.GT.AND P2, PT, R167, 0x21, !P6 ;  /* 0x00000021a700780c */ /* 0x000fe40007744270 */
[----:B------:R-:W-:Y:S02]  /*179c0*/  LOP3.LUT P6, RZ, R16, 0x20, RZ, 0xc0, !PT ;  /* 0x0000002010ff7812 */ /* 0x000fe400078cc0ff */
[----:B------:R-:W-:-:S04]  /*179d0*/  ISETP.LT.OR P2, PT, R168, 0x22, P2 ;  /* 0x00000022a800780c */ /* 0x000fc80001741670 */
[----:B------:R-:W-:Y:S02]  /*179e0*/  FSEL R134, R134, -INF , !P2 ;  /* 0xff80000086867808 */ /* 0x000fe40005000000 */
[----:B------:R-:W-:Y:S02]  /*179f0*/  ISETP.GT.AND P2, PT, R167, 0x28, !P3 ;  /* 0x00000028a700780c */ /* 0x000fe40005f44270 */
[----:B------:R-:W-:Y:S02]  /*17a00*/  LOP3.LUT P3, RZ, R16, 0x10, RZ, 0xc0, !PT ;  /* 0x0000001010ff7812 */ /* 0x000fe4000786c0ff */
        /* <DEDUP_REMOVED lines=10> */
[----:B------:R-:W-:Y:S02]  /*17ab0*/  FMNMX.FTZ R0, R2, R4, !PT ;  /* 0x0000000402007209 */ /* 0x000fe40007810000 */
[----:B------:R-:W-:Y:S02]  /*17ac0*/  LOP3.LUT P2, RZ, R16, 0x800, RZ, 0xc0, !PT ;  /* 0x0000080010ff7812 */ /* 0x000fe4000784c0ff */
[----:B------:R-:W-:Y:S02]  /*17ad0*/  FMNMX.FTZ R0, R15, R0, !PT ;  /* 0x000000000f007209 */ /* 0x000fe40007810000 */
[----:B------:R-:W-:Y:S02]  /*17ae0*/  ISETP.GT.AND P2, PT, R167, 0x31, !P2 ;  /* 0x00000031a700780c */ /* 0x000fe40005744270 */
[----:B------:R-:W-:-:S02]  /*17af0*/  FMNMX.FTZ R7, R121, R0, !PT ;  /* 0x0000000079077209 */ /* 0x000fc40007810000 */
[----:B------:R-:W-:Y:S02]  /*17b00*/  ISETP.LT.OR P2, PT, R168, 0x32, P2 ;  /* 0x00000032a800780c */ /* 0x000fe40001741670 */
[----:B------:R-:W-:Y:S02]  /*17b10*/  FMNMX.FTZ R0, R122, R7, !PT ;  /* 0x000000077a007209 */ /* 0x000fe40007810000 */
[----:B------:R-:W-:Y:S02]  /*17b20*/  FSEL R143, R143, -INF , !P2 ;  /* 0xff8000008f8f7808 */ /* 0x000fe40005000000 */
[----:B------:R-:W-:Y:S02]  /*17b30*/  FMNMX.FTZ R7, R125, R0, !PT ;  /* 0x000000007d077209 */ /* 0x000fe40007810000 */
[----:B------:R-:W-:Y:S02]  /*17b40*/  LOP3.LUT P2, RZ, R16, 0x400, RZ, 0xc0, !PT ;  /* 0x0000040010ff7812 */ /* 0x000fe4000784c0ff */
[----:B------:R-:W-:-:S02]  /*17b50*/  FMNMX.FTZ R0, R126, R7, !PT ;  /* 0x000000077e007209 */ /* 0x000fc40007810000 */
[----:B------:R-:W-:Y:S02]  /*17b60*/  ISETP.GT.AND P2, PT, R167, 0x38, !P2 ;  /* 0x00000038a700780c */ /* 0x000fe40005744270 */
[----:B------:R-:W-:Y:S02]  /*17b70*/  FMNMX.FTZ R7, R129, R0, !PT ;  /* 0x0000000081077209 */ /* 0x000fe40007810000 */
[----:B------:R-:W-:Y:S02]  /*17b80*/  ISETP.LT.OR P2, PT, R168, 0x39, P2 ;  /* 0x00000039a800780c */ /* 0x000fe40001741670 */
[----:B------:R-:W-:Y:S02]  /*17b90*/  FMNMX.FTZ R0, R130, R7, !PT ;  /* 0x0000000782007209 */ /* 0x000fe40007810000 */
[----:B------:R-:W-:Y:S02]  /*17ba0*/  FSEL R144, R144, -INF , !P2 ;  /* 0xff80000090907808 */ /* 0x000fe40005000000 */
[----:B------:R-:W-:-:S02]  /*17bb0*/  FMNMX.FTZ R7, R135, R0, !PT ;  /* 0x0000000087077209 */ /* 0x000fc40007810000 */
[----:B------:R-:W-:Y:S02]  /*17bc0*/  LOP3.LUT P2, RZ, R16, 0x200, RZ, 0xc0, !PT ;  /* 0x0000020010ff7812 */ /* 0x000fe4000784c0ff */
[----:B------:R-:W-:Y:S02]  /*17bd0*/  FMNMX.FTZ R0, R136, R7, !PT ;  /* 0x0000000788007209 */ /* 0x000fe40007810000 */
[----:B------:R-:W-:Y:S02]  /*17be0*/  ISETP.GT.AND P2, PT, R167, 0x39, !P2 ;  /* 0x00000039a700780c */ /* 0x000fe40005744270 */
[----:B------:R-:W-:Y:S02]  /*17bf0*/  FMNMX.FTZ R7, R139, R0, !PT ;  /* 0x000000008b077209 */ /* 0x000fe40007810000 */
[----:B------:R-:W-:Y:S02]  /*17c00*/  ISETP.LT.OR P2, PT, R168, 0x3a, P2 ;  /* 0x0000003aa800780c */ /* 0x000fe40001741670 */
[----:B------:R-:W-:-:S02]  /*17c10*/  FMNMX.FTZ R0, R140, R7, !PT ;  /* 0x000000078c007209 */ /* 0x000fc40007810000 */
        /* <DEDUP_REMOVED lines=25> */
[----:B------:R-:W-:Y:S01]  /*17db0*/  ISETP.GT.AND P2, PT, R167, 0x49, !P6 ;  /* 0x00000049a700780c */ /* 0x000fe20007744270 */
[----:B------:R-:W0:Y:S01]  /*17dc0*/  SHFL.BFLY PT, R7, R164, 0x2, 0x1f ;  /* 0x0c401f00a4077f89 */ /* 0x000e2200000e0000 */
[----:B------:R-:W-:Y:S02]  /*17dd0*/  LOP3.LUT P6, RZ, R16, 0x2, RZ, 0xc0, !PT ;  /* 0x0000000210ff7812 */ /* 0x000fe400078cc0ff */
[----:B------:R-:W-:-:S04]  /*17de0*/  ISETP.LT.OR P2, PT, R168, 0x4a, P2 ;  /* 0x0000004aa800780c */ /* 0x000fc80001741670 */
[----:B------:R-:W-:Y:S02]  /*17df0*/  FSEL R153, R153, -INF , !P2 ;  /* 0xff80000099997808 */ /* 0x000fe40005000000 */
[----:B------:R-:W-:-:S04]  /*17e00*/  ISETP.GT.AND P2, PT, R167, 0x50, !P3 ;  /* 0x00000050a700780c */ /* 0x000fc80005f44270 */
[----:B------:R-:W-:-:S04]  /*17e10*/  ISETP.LT.OR P2, PT, R168, 0x51, P2 ;  /* 0x00000051a800780c */ /* 0x000fc80001741670 */
[----:B------:R-:W-:Y:S02]  /*17e20*/  FSEL R157, R157, -INF , !P2 ;  /* 0xff8000009d9d7808 */ /* 0x000fe40005000000 */
[----:B------:R-:W-:Y:S02]  /*17e30*/  ISETP.GT.AND P2, PT, R167, RZ, !P6 ;  /* 0x000000ffa700720c */ /* 0x000fe40007744270 */
[----:B------:R-:W-:Y:S02]  /*17e40*/  LOP3.LUT P6, RZ, R16, 0x1, RZ, 0xc0, !PT ;  /* 0x0000000110ff7812 */ /* 0x000fe400078cc0ff */
[----:B------:R-:W-:Y:S02]  /*17e50*/  ISETP.LT.OR P2, PT, R168, 0x1, P2 ;  /* 0x00000001a800780c */ /* 0x000fe40001741670 */
[----:B0-----:R-:W-:Y:S01]  /*17e60*/  FMNMX.FTZ R165, R164, R7, !PT ;  /* 0x00000007a4a57209 */ /* 0x001fe20007810000 */
[----:B------:R-:W-:Y:S01]  /*17e70*/  IMAD.U32 R7, RZ, RZ, UR43 ;  /* 0x0000002bff077e24 */ /* 0x000fe2000f8e00ff */
[----:B------:R-:W-:-:S02]  /*17e80*/  FSEL R23, R23, -INF , !P2 ;  /* 0xff80000017177808 */ /* 0x000fc40005000000 */
[----:B------:R-:W-:Y:S01]  /*17e90*/  ISETP.GT.AND P3, PT, R167, 0x59, !P6 ;  /* 0x00000059a700780c */ /* 0x000fe20007764270 */
[----:B------:R-:W0:Y:S03]  /*17ea0*/  SHFL.BFLY PT, R12, R165, 0x1, 0x1f ;  /* 0x0c201f00a50c7f89 */ /* 0x000e2600000e0000 */
[----:B------:R-:W-:-:S04]  /*17eb0*/  ISETP.LT.OR P3, PT, R168, 0x5a, P3 ;  /* 0x0000005aa800780c */ /* 0x000fc80001f61670 */
[----:B------:R-:W-:Y:S02]  /*17ec0*/  FSEL R161, R161, -INF , !P3 ;  /* 0xff800000a1a17808 */ /* 0x000fe40005800000 */
[----:B0-----:R-:W-:Y:S02]  /*17ed0*/  FMNMX.FTZ R12, R165, R12, !PT ;  /* 0x0000000ca50c7209 */ /* 0x001fe40007810000 */
[----:B------:R-:W-:Y:S02]  /*17ee0*/  FMNMX.FTZ R165, R23, R3, !PT ;  /* 0x0000000317a57209 */ /* 0x000fe40007810000 */
[C---:B------:R-:W-:Y:S01]  /*17ef0*/  FSETP.NEU.FTZ.AND P2, PT, R12.reuse, -INF , PT ;  /* 0xff8000000c00780b */ /* 0x040fe20003f5d000 */
[----:B------:R-:W-:-:S05]  /*17f00*/  FMUL.FTZ R0, R12, R7 ;  /* 0x000000070c007220 */ /* 0x000fca0000410000 */
[----:B------:R-:W-:-:S05]  /*17f10*/  FSEL R0, R0, RZ, P2 ;  /* 0x000000ff00007208 */ /* 0x000fca0001000000 */
[--C-:B------:R-:W-:Y:S01]  /*17f20*/  FFMA.FTZ R188, R2, R7, -R0.reuse ;  /* 0x0000000702bc7223 */ /* 0x100fe20000010800 */
[----:B------:R-:W-:Y:S01]  /*17f30*/  FMNMX.FTZ R2, R120, R165, !PT ;  /* 0x000000a578027209 */ /* 0x000fe20007810000 */
[-CC-:B------:R-:W-:Y:S01]  /*17f40*/  FFMA.FTZ R190, R121, R7.reuse, -R0.reuse ;  /* 0x0000000779be7223 */ /* 0x180fe20000010800 */
[-CC-:B------:R-:W-:Y:S01]  /*17f50*/  FFMA.FTZ R184, R125, R7.reuse, -R0.reuse ;  /* 0x000000077db87223 */ /* 0x180fe20000010800 */
[-CC-:B------:R-:W-:Y:S01]  /*17f60*/  FFMA.FTZ R186, R129, R7.reuse, -R0.reuse ;  /* 0x0000000781ba7223 */ /* 0x180fe20000010800 */
[----:B------:R-:W-:Y:S01]  /*17f70*/  FMNMX.FTZ R165, R123, R2, !PT ;  /* 0x000000027ba57209 */ /* 0x000fe20007810000 */
[-CC-:B------:R-:W-:Y:S01]  /*17f80*/  FFMA.FTZ R180, R135, R7.reuse, -R0.reuse ;  /* 0x0000000787b47223 */ /* 0x180fe20000010800 */
[-CC-:B------:R-:W-:Y:S01]  /*17f90*/  FFMA.FTZ R176, R141, R7.reuse, -R0.reuse ;  /* 0x000000078db07223 */ /* 0x180fe20000010800 */
[--C-:B------:R-:W-:Y:S01]  /*17fa0*/  FFMA.FTZ R122, R122, R7, -R0.reuse ;  /* 0x000000077a7a7223 */ /* 0x100fe20000010800 */
[----:B------:R-:W-:Y:S01]  /*17fb0*/  FMNMX.FTZ R2, R124, R165, !PT ;  /* 0x000000a57c027209 */ /* 0x000fe20007810000 */
[-CC-:B------:R-:W-:Y:S01]  /*17fc0*/  FFMA.FTZ R182, R139, R7.reuse, -R0.reuse ;  /* 0x000000078bb67223 */ /* 0x180fe20000010800 */
[-CC-:B------:R-:W-:Y:S01]  /*17fd0*/  FFMA.FTZ R139, R151, R7.reuse, -R0.reuse ;  /* 0x00000007978b7223 */ /* 0x180fe20000010800 */
[----:B------:R-:W-:Y:S01]  /*17fe0*/  FSEL R151, R12, RZ, P2 ;  /* 0x000000ff0c977208 */ /* 0x000fe20001000000 */
        /* <DEDUP_REMOVED lines=8> */
[-CC-:B------:R-:W-:Y:S01]  /*18070*/  FFMA.FTZ R172, R150, R7.reuse, -R0.reuse ;  /* 0x0000000796ac7223 */ /* 0x180fe20000010800 */
        /* <DEDUP_REMOVED lines=20> */
[----:B------:R-:W-:Y:S01]  /*181c0*/  FMNMX.FTZ R2, R148, R129, !PT ;  /* 0x0000008194027209 */ /* 0x000fe20007810000 */
[-CC-:B------:R-:W-:Y:S01]  /*181d0*/  FFMA.FTZ R129, R136, R7.reuse, -R0.reuse ;  /* 0x0000000788817223 */ /* 0x180fe20000010800 */
[----:B------:R-:W-:Y:S02]  /*181e0*/  FFMA.FTZ R136, R147, R7, -R0 ;  /* 0x0000000793887223 */ /* 0x000fe40000010800 */
        /* <DEDUP_REMOVED lines=9> */
[----:B------:R-:W-:-:S03]  /*18280*/  FFMA.FTZ R135, R142, R7, -R0 ;  /* 0x000000078e877223 */ /* 0x000fc60000010800 */
[----:B------:R-:W-:-:S03]  /*18290*/  FMNMX.FTZ R2, R161, R2, !PT ;  /* 0x00000002a1027209 */ /* 0x000fc60007810000 */
[----:B------:R-:W-:Y:S02]  /*182a0*/  MUFU.EX2 R129, R129 ;  /* 0x0000008100817308 */ /* 0x000fe40000000800 */
[----:B------:R-:W0:Y:S06]  /*182b0*/  SHFL.BFLY PT, R141, R2, 0x2, 0x1f ;  /* 0x0c401f00028d7f89 */ /* 0x000e2c00000e0000 */
[----:B------:R-:W-:Y:S08]  /*182c0*/  MUFU.EX2 R182, R182 ;  /* 0x000000b600b67308 */ /* 0x000ff00000000800 */
[----:B------:R-:W-:Y:S08]  /*182d0*/  MUFU.EX2 R130, R130 ;  /* 0x0000008200827308 */ /* 0x000ff00000000800 */
[----:B------:R-:W-:Y:S01]  /*182e0*/  MUFU.EX2 R176, R176 ;  /* 0x000000b000b07308 */ /* 0x000fe20000000800 */
[----:B0-----:R-:W-:Y:S01]  /*182f0*/  FMNMX.FTZ R122, R2, R141, !PT ;  /* 0x0000008d027a7209 */ /* 0x001fe20007810000 */
[----:B------:R-:W-:Y:S01]  /*18300*/  FFMA.FTZ R141, R159, R7, -R0 ;  /* 0x000000079f8d7223 */ /* 0x000fe20000010800 */
[----:B------:R-:W-:-:S03]  /*18310*/  FADD.FTZ R0, -R151, R4 ;  /* 0x0000000497007221 */ /* 0x000fc60000010100 */
[----:B------:R-:W0:Y:S01]  /*18320*/  SHFL.BFLY PT, R147, R122, 0x1, 0x1f ;  /* 0x0c201f007a937f89 */ /* 0x000e2200000e0000 */
[----:B------:R-:W-:Y:S01]  /*18330*/  FMUL.FTZ R0, R0, R7 ;  /* 0x0000000700007220 */ /* 0x000fe20000410000 */
[----:B------:R-:W-:Y:S08]  /*18340*/  MUFU.EX2 R135, R135 ;  /* 0x0000008700877308 */ /* 0x000ff00000000800 */
[----:B------:R-:W1:Y:S08]  /*18350*/  MUFU.EX2 R0, R0 ;  /* 0x0000000000007308 */ /* 0x000e700000000800 */
[----:B------:R-:W-:Y:S01]  /*18360*/  MUFU.EX2 R178, R178 ;  /* 0x000000b200b27308 */ /* 0x000fe20000000800 */
[----:B0-----:R-:W-:-:S07]  /*18370*/  FMNMX.FTZ R122, R122, R147, !PT ;  /* 0x000000937a7a7209 */ /* 0x001fce0007810000 */
[----:B------:R-:W-:Y:S01]  /*18380*/  MUFU.EX2 R136, R136 ;  /* 0x0000008800887308 */ /* 0x000fe20000000800 */
[----:B-1----:R-:W-:Y:S01]  /*18390*/  FFMA.FTZ R6, R0, R6, R188 ;  /* 0x0000000600067223 */ /* 0x002fe200000100bc */
[C---:B------:R-:W-:Y:S01]  /*183a0*/  FSETP.NEU.FTZ.AND P2, PT, R122.reuse, -INF , PT ;  /* 0xff8000007a00780b */ /* 0x040fe20003f5d000 */
[C---:B------:R-:W-:Y:S01]  /*183b0*/  FMUL.FTZ R142, R122.reuse, R7 ;  /* 0x000000077a8e7220 */ /* 0x040fe20000410000 */
[----:B------:R-:W-:Y:S02]  /*183c0*/  F2FP.F16.F32.PACK_AB R188, R15, R188 ;  /* 0x000000bc0fbc723e */ /* 0x000fe400000000ff */
[----:B------:R-:W-:Y:S02]  /*183d0*/  FSEL R2, R122, RZ, P2 ;  /* 0x000000ff7a027208 */ /* 0x000fe40001000000 */
[----:B------:R-:W-:Y:S01]  /*183e0*/  FSEL R142, R142, RZ, P2 ;  /* 0x000000ff8e8e7208 */ /* 0x000fe20001000000 */
[----:B------:R-:W-:Y:S01]  /*183f0*/  MUFU.EX2 R172, R172 ;  /* 0x000000ac00ac7308 */ /* 0x000fe20000000800 */
[----:B------:R-:W-:Y:S01]  /*18400*/  ISETP.GT.AND P2, PT, R8, R203, PT ;  /* 0x000000cb0800720c */ /* 0x000fe20003f44270 */
[----:B------:R-:W-:Y:S01]  /*18410*/  FADD.FTZ R2, -R2, R3 ;  /* 0x0000000302027221 */ /* 0x000fe20000010100 */
[----:B------:R-:W-:-:S02]  /*18420*/  VIADD R8, R8, 0xffffffff ;  /* 0xffffffff08087836 */ /* 0x000fc40000000000 */
[-CC-:B------:R-:W-:Y:S01]  /*18430*/  FFMA.FTZ R189, R23, R7.reuse, -R142.reuse ;  /* 0x0000000717bd7223 */ /* 0x180fe2000001088e */
[-CC-:B------:R-:W-:Y:S01]  /*18440*/  FFMA.FTZ R23, R120, R7.reuse, -R142.reuse ;  /* 0x0000000778177223 */ /* 0x180fe2000001088e */
[-C--:B------:R-:W-:Y:S01]  /*18450*/  FMUL.FTZ R2, R2, R7.reuse ;  /* 0x0000000702027220 */ /* 0x080fe20000410000 */
[-CC-:B------:R-:W-:Y:S01]  /*18460*/  FFMA.FTZ R191, R123, R7.reuse, -R142.reuse ;  /* 0x000000077bbf7223 */ /* 0x180fe2000001088e */
[-C--:B------:R-:W-:Y:S01]  /*18470*/  FFMA.FTZ R177, R13, R7.reuse, -R142 ;  /* 0x000000070db17223 */ /* 0x080fe2000001088e */
[----:B------:R-:W-:Y:S01]  /*18480*/  FADD.FTZ R13, R15, R6 ;  /* 0x000000060f0d7221 */ /* 0x000fe20000010000 */
[----:B------:R-:W-:Y:S01]  /*18490*/  MUFU.EX2 R189, R189 ;  /* 0x000000bd00bd7308 */ /* 0x000fe20000000800 */
[-CC-:B------:R-:W-:Y:S01]  /*184a0*/  FFMA.FTZ R120, R124, R7.reuse, -R142.reuse ;  /* 0x000000077c787223 */ /* 0x180fe2000001088e */
[-CC-:B------:R-:W-:Y:S01]  /*184b0*/  FFMA.FTZ R185, R127, R7.reuse, -R142.reuse ;  /* 0x000000077fb97223 */ /* 0x180fe2000001088e */
[----:B------:R-:W-:Y:S01]  /*184c0*/  FADD.FTZ R6, R190, R13 ;  /* 0x0000000dbe067221 */ /* 0x000fe20000010000 */
[-CC-:B------:R-:W-:Y:S01]  /*184d0*/  FFMA.FTZ R187, R131, R7.reuse, -R142.reuse ;  /* 0x0000000783bb7223 */ /* 0x180fe2000001088e */
[-CC-:B------:R-:W-:Y:S01]  /*184e0*/  FFMA.FTZ R123, R128, R7.reuse, -R142.reuse ;  /* 0x00000007807b7223 */ /* 0x180fe2000001088e */
[-C--:B------:R-:W-:Y:S01]  /*184f0*/  FFMA.FTZ R124, R132, R7.reuse, -R142 ;  /* 0x00000007847c7223 */ /* 0x080fe2000001088e */
[----:B------:R-:W-:Y:S01]  /*18500*/  FADD.FTZ R131, R121, R6 ;  /* 0x0000000679837221 */ /* 0x000fe20000010000 */
[----:B------:R-:W0:Y:S01]  /*18510*/  MUFU.EX2 R2, R2 ;  /* 0x0000000200027308 */ /* 0x000e220000000800 */
[-CC-:B------:R-:W-:Y:S01]  /*18520*/  FFMA.FTZ R181, R133, R7.reuse, -R142.reuse ;  /* 0x0000000785b57223 */ /* 0x180fe2000001088e */
[-CC-:B------:R-:W-:Y:S01]  /*18530*/  FFMA.FTZ R127, R134, R7.reuse, -R142.reuse ;  /* 0x00000007867f7223 */ /* 0x180fe2000001088e */
[----:B------:R-:W-:Y:S01]  /*18540*/  FADD.FTZ R128, R184, R131 ;  /* 0x00000083b8807221 */ /* 0x000fe20000010000 */
        /* <DEDUP_REMOVED lines=9> */
[----:B------:R-:W-:Y:S01]  /*185e0*/  FFMA.FTZ R160, R160, R7, -R142 ;  /* 0x00000007a0a07223 */ /* 0x000fe2000001088e */
[----:B------:R-:W-:-:S02]  /*185f0*/  F2FP.F16.F32.PACK_AB R190, R121, R190 ;  /* 0x000000be79be723e */ /* 0x000fc400000000ff */
[----:B------:R-:W2:Y:S01]  /*18600*/  MUFU.EX2 R191, R191 ;  /* 0x000000bf00bf7308 */ /* 0x000ea20000000800 */
[----:B0-----:R-:W-:Y:S01]  /*18610*/  FFMA.FTZ R6, R2, R5, R189 ;  /* 0x0000000502067223 */ /* 0x001fe200000100bd */
[C---:B------:R-:W-:Y:S01]  /*18620*/  FADD.FTZ R5, R125.reuse, R128 ;  /* 0x000000807d057221 */ /* 0x040fe20000010000 */
[----:B------:R-:W-:-:S03]  /*18630*/  F2FP.F16.F32.PACK_AB R184, R125, R184 ;  /* 0x000000b87db8723e */ /* 0x000fc600000000ff */
[----:B------:R-:W-:Y:S01]  /*18640*/  FADD.FTZ R133, R186, R5 ;  /* 0x00000005ba857221 */ /* 0x000fe20000010000 */
[----:B------:R-:W-:Y:S01]  /*18650*/  FFMA.FTZ R5, R145, R7, -R142 ;  /* 0x0000000791057223 */ /* 0x000fe2000001088e */
[----:B------:R-:W0:Y:S01]  /*18660*/  MUFU.EX2 R120, R120 ;  /* 0x0000007800787308 */ /* 0x000e220000000800 */
[C---:B-1----:R-:W-:Y:S01]  /*18670*/  FADD.FTZ R6, R23.reuse, R6 ;  /* 0x0000000617067221 */ /* 0x042fe20000010000 */
[C---:B------:R-:W-:Y:S01]  /*18680*/  FADD.FTZ R133, R126.reuse, R133 ;  /* 0x000000857e857221 */ /* 0x040fe20000010000 */
[----:B------:R-:W-:Y:S02]  /*18690*/  F2FP.F16.F32.PACK_AB R186, R126, R186 ;  /* 0x000000ba7eba723e */ /* 0x000fe400000000ff */
[----:B------:R-:W-:Y:S01]  /*186a0*/  F2FP.F16.F32.PACK_AB R189, R23, R189 ;  /* 0x000000bd17bd723e */ /* 0x000fe200000000ff */
[----:B------:R-:W-:Y:S01]  /*186b0*/  FADD.FTZ R128, R180, R133 ;  /* 0x00000085b4807221 */ /* 0x000fe20000010000 */
[----:B------:R-:W-:Y:S01]  /*186c0*/  F2FP.F16.F32.PACK_AB R180, R129, R180 ;  /* 0x000000b481b4723e */ /* 0x000fe200000000ff */
[----:B------:R-:W1:Y:S01]  /*186d0*/  MUFU.EX2 R185, R185 ;  /* 0x000000b900b97308 */ /* 0x000e620000000800 */
[----:B--2---:R-:W-:Y:S01]  /*186e0*/  FADD.FTZ R131, R191, R6 ;  /* 0x00000006bf837221 */ /* 0x004fe20000010000 */
[----:B------:R-:W-:-:S06]  /*186f0*/  IMAD.MOV.U32 R23, RZ, RZ, R11 ;  /* 0x000000ffff177224 */ /* 0x000fcc00078e000b */
[----:B------:R-:W2:Y:S01]  /*18700*/  MUFU.EX2 R123, R123 ;  /* 0x0000007b007b7308 */ /* 0x000ea20000000800 */
[C---:B0-----:R-:W-:Y:S01]  /*18710*/  FADD.FTZ R6, R120.reuse, R131 ;  /* 0x0000008378067221 */ /* 0x041fe20000010000 */
[----:B------:R-:W-:Y:S01]  /*18720*/  FADD.FTZ R131, R129, R128 ;  /* 0x0000008081837221 */ /* 0x000fe20000010000 */
[----:B------:R-:W-:Y:S01]  /*18730*/  @!P1 PRMT R128, RZ, 0x654, R14 ;  /* 0x00000654ff809816 */ /* 0x000fe2000000000e */
[----:B------:R-:W-:Y:S01]  /*18740*/  FFMA.FTZ R14, R149, R7, -R142 ;  /* 0x00000007950e7223 */ /* 0x000fe2000001088e */
[----:B------:R-:W-:Y:S01]  /*18750*/  F2FP.F16.F32.PACK_AB R191, R120, R191 ;  /* 0x000000bf78bf723e */ /* 0x000fe200000000ff */
[----:B------:R-:W-:Y:S01]  /*18760*/  FADD.FTZ R133, R182, R131 ;  /* 0x00000083b6857221 */ /* 0x000fe20000010000 */
[----:B------:R0:W-:Y:S01]  /*18770*/  @!P1 SYNCS.ARRIVE.TRANS64.RED.A1T0 RZ, [R128+URZ], RZ ;  /* 0x000000ff80ff99a7 */ /* 0x0001e2000810043f */
[----:B------:R-:W3:Y:S01]  /*18780*/  MUFU.EX2 R187, R187 ;  /* 0x000000bb00bb7308 */ /* 0x000ee20000000800 */
[----:B-1----:R-:W-:Y:S01]  /*18790*/  FADD.FTZ R6, R185, R6 ;  /* 0x00000006b9067221 */ /* 0x002fe20000010000 */
[C---:B------:R-:W-:Y:S01]  /*187a0*/  FADD.FTZ R133, R130.reuse, R133 ;  /* 0x0000008582857221 */ /* 0x040fe20000010000 */
[----:B------:R-:W-:-:S03]  /*187b0*/  F2FP.F16.F32.PACK_AB R182, R130, R182 ;  /* 0x000000b682b6723e */ /* 0x000fc600000000ff */
[----:B------:R-:W-:Y:S01]  /*187c0*/  FADD.FTZ R132, R176, R133 ;  /* 0x00000085b0847221 */ /* 0x000fe20000010000 */
[-C--:B0-----:R-:W-:Y:S01]  /*187d0*/  FFMA.FTZ R128, R153, R7.reuse, -R142 ;  /* 0x0000000799807223 */ /* 0x081fe2000001088e */
[----:B------:R-:W0:Y:S01]  /*187e0*/  MUFU.EX2 R124, R124 ;  /* 0x0000007c007c7308 */ /* 0x000e220000000800 */
[----:B--2---:R-:W-:Y:S01]  /*187f0*/  FADD.FTZ R6, R123, R6 ;  /* 0x000000067b067221 */ /* 0x004fe20000010000 */
[----:B------:R-:W-:Y:S01]  /*18800*/  FFMA.FTZ R142, R161, R7, -R142 ;  /* 0x00000007a18e7223 */ /* 0x000fe2000001088e */
[----:B------:R-:W-:Y:S02]  /*18810*/  F2FP.F16.F32.PACK_AB R176, R135, R176 ;  /* 0x000000b087b0723e */ /* 0x000fe400000000ff */
[----:B------:R-:W-:-:S03]  /*18820*/  F2FP.F16.F32.PACK_AB R185, R123, R185 ;  /* 0x000000b97bb9723e */ /* 0x000fc600000000ff */
[----:B------:R-:W1:Y:S01]  /*18830*/  MUFU.EX2 R181, R181 ;  /* 0x000000b500b57308 */ /* 0x000e620000000800 */
[----:B---3--:R-:W-:-:S07]  /*18840*/  FADD.FTZ R131, R187, R6 ;  /* 0x00000006bb837221 */ /* 0x008fce0000010000 */
[----:B------:R-:W2:Y:S01]  /*18850*/  MUFU.EX2 R127, R127 ;  /* 0x0000007f007f7308 */ /* 0x000ea20000000800 */
[C---:B0-----:R-:W-:Y:S01]  /*18860*/  FADD.FTZ R6, R124.reuse, R131 ;  /* 0x000000837c067221 */ /* 0x041fe20000010000 */
[----:B------:R-:W-:Y:S01]  /*18870*/  FADD.FTZ R131, R135, R132 ;  /* 0x0000008487837221 */ /* 0x000fe20000010000 */
[----:B------:R-:W-:-:S03]  /*18880*/  F2FP.F16.F32.PACK_AB R187, R124, R187 ;  /* 0x000000bb7cbb723e */ /* 0x000fc600000000ff */
[----:B------:R-:W-:Y:S01]  /*18890*/  FADD.FTZ R131, R178, R131 ;  /* 0x00000083b2837221 */ /* 0x000fe20000010000 */
[C---:B------:R-:W-:Y:S01]  /*188a0*/  F2FP.F16.F32.PACK_AB R178, R136.reuse, R178 ;  /* 0x000000b288b2723e */ /* 0x040fe200000000ff */
[----:B------:R-:W0:Y:S01]  /*188b0*/  MUFU.EX2 R183, R183 ;  /* 0x000000b700b77308 */ /* 0x000e220000000800 */
[----:B-1----:R-:W-:Y:S01]  /*188c0*/  FADD.FTZ R6, R181, R6 ;  /* 0x00000006b5067221 */ /* 0x002fe20000010000 */
[----:B------:R-:W-:-:S04]  /*188d0*/  FADD.FTZ R131, R136, R131 ;  /* 0x0000008388837221 */ /* 0x000fc80000010000 */
[----:B------:R-:W-:Y:S02]  /*188e0*/  FADD.FTZ R132, R172, R131 ;  /* 0x00000083ac847221 */ /* 0x000fe40000010000 */
[----:B------:R-:W1:Y:S01]  /*188f0*/  MUFU.EX2 R3, R138 ;  /* 0x0000008a00037308 */ /* 0x000e620000000800 */
[C---:B--2---:R-:W-:Y:S01]  /*18900*/  FADD.FTZ R6, R127.reuse, R6 ;  /* 0x000000067f067221 */ /* 0x044fe20000010000 */
[----:B------:R-:W-:-:S06]  /*18910*/  F2FP.F16.F32.PACK_AB R181, R127, R181 ;  /* 0x000000b57fb5723e */ /* 0x000fcc00000000ff */
[----:B------:R-:W2:Y:S01]  /*18920*/  MUFU.EX2 R177, R177 ;  /* 0x000000b100b17308 */ /* 0x000ea20000000800 */
[----:B0-----:R-:W-:-:S07]  /*18930*/  FADD.FTZ R6, R183, R6 ;  /* 0x00000006b7067221 */ /* 0x001fce0000010000 */
[----:B------:R-:W0:Y:S01]  /*18940*/  MUFU.EX2 R139, R139 ;  /* 0x0000008b008b7308 */ /* 0x000e220000000800 */
[C---:B-1----:R-:W-:Y:S01]  /*18950*/  FADD.FTZ R6, R3.reuse, R6 ;  /* 0x0000000603067221 */ /* 0x042fe20000010000 */
[----:B------:R-:W-:Y:S01]  /*18960*/  F2FP.F16.F32.PACK_AB R183, R3, R183 ;  /* 0x000000b703b7723e */ /* 0x000fe200000000ff */
[----:B------:R-:W-:-:S05]  /*18970*/  IMAD.MOV.U32 R3, RZ, RZ, R122 ;  /* 0x000000ffff037224 */ /* 0x000fca00078e007a */
        /* <DEDUP_REMOVED lines=9> */
[----:B--2---:R-:W-:-:S07]  /*18a10*/  FADD.FTZ R15, R174, R15 ;  /* 0x0000000fae0f7221 */ /* 0x004fce0000010000 */
[----:B------:R-:W2:Y:S01]  /*18a20*/  MUFU.EX2 R5, R5 ;  /* 0x0000000500057308 */ /* 0x000ea20000000800 */
[----:B0-----:R-:W-:-:S07]  /*18a30*/  FADD.FTZ R6, R179, R6 ;  /* 0x00000006b3067221 */ /* 0x001fce0000010000 */
[----:B------:R-:W0:Y:S01]  /*18a40*/  MUFU.EX2 R168, R168 ;  /* 0x000000a800a87308 */ /* 0x000e220000000800 */
[C---:B-1----:R-:W-:Y:S01]  /*18a50*/  FADD.FTZ R15, R140.reuse, R15 ;  /* 0x0000000f8c0f7221 */ /* 0x042fe20000010000 */
[----:B------:R-:W-:-:S06]  /*18a60*/  F2FP.F16.F32.PACK_AB R174, R140, R174 ;  /* 0x000000ae8cae723e */ /* 0x000fcc00000000ff */
[----:B------:R-:W1:Y:S01]  /*18a70*/  MUFU.EX2 R173, R173 ;  /* 0x000000ad00ad7308 */ /* 0x000e620000000800 */
[C---:B--2---:R-:W-:Y:S01]  /*18a80*/  FADD.FTZ R6, R5.reuse, R6 ;  /* 0x0000000605067221 */ /* 0x044fe20000010000 */
[----:B------:R-:W-:-:S06]  /*18a90*/  F2FP.F16.F32.PACK_AB R179, R5, R179 ;  /* 0x000000b305b3723e */ /* 0x000fcc00000000ff */
[----:B------:R-:W2:Y:S01]  /*18aa0*/  MUFU.EX2 R141, R141 ;  /* 0x0000008d008d7308 */ /* 0x000ea20000000800 */
[----:B0-----:R-:W-:-:S07]  /*18ab0*/  FADD.FTZ R126, R168, R15 ;  /* 0x0000000fa87e7221 */ /* 0x001fce0000010000 */
[----:B------:R-:W0:Y:S01]  /*18ac0*/  MUFU.EX2 R14, R14 ;  /* 0x0000000e000e7308 */ /* 0x000e220000000800 */
[----:B-1----:R-:W-:-:S07]  /*18ad0*/  FADD.FTZ R15, R173, R6 ;  /* 0x00000006ad0f7221 */ /* 0x002fce0000010000 */
[----:B------:R-:W1:Y:S01]  /*18ae0*/  MUFU.EX2 R170, R170 ;  /* 0x000000aa00aa7308 */ /* 0x000e620000000800 */
[C---:B--2---:R-:W-:Y:S01]  /*18af0*/  FADD.FTZ R121, R141.reuse, R126 ;  /* 0x0000007e8d797221 */ /* 0x044fe20000010000 */
[----:B------:R-:W-:-:S06]  /*18b00*/  F2FP.F16.F32.PACK_AB R168, R141, R168 ;  /* 0x000000a88da8723e */ /* 0x000fcc00000000ff */
        /* <DEDUP_REMOVED lines=15> */
[----:B------:R-:W-:-:S06]  /*18c00*/  MOV R4, R12 ;  /* 0x0000000c00047202 */ /* 0x000fcc0000000f00 */
[----:B------:R-:W2:Y:S01]  /*18c10*/  MUFU.EX2 R142, R142 ;  /* 0x0000008e008e7308 */ /* 0x000ea20000000800 */
[C---:B0-----:R-:W-:Y:S01]  /*18c20*/  FADD.FTZ R15, R156.reuse, R15 ;  /* 0x0000000f9c0f7221 */ /* 0x041fe20000010000 */
[----:B------:R-:W-:-:S03]  /*18c30*/  F2FP.F16.F32.PACK_AB R169, R156, R169 ;  /* 0x000000a99ca9723e */ /* 0x000fc600000000ff */
[----:B-1----:R-:W-:-:S04]  /*18c40*/  FADD.FTZ R15, R160, R15 ;  /* 0x0000000fa00f7221 */ /* 0x002fc80000010000 */
[C---:B--2---:R-:W-:Y:S01]  /*18c50*/  FADD.FTZ R5, R142.reuse, R15 ;  /* 0x0000000f8e057221 */ /* 0x044fe20000010000 */
[----:B------:R-:W-:Y:S01]  /*18c60*/  F2FP.F16.F32.PACK_AB R171, R142, R160 ;  /* 0x000000a08eab723e */ /* 0x000fe200000000ff */
[----:B------:R-:W-:Y:S06]  /*18c70*/  @P2 BRA `(.L_x_4400) ;  /* 0xffffffc400782947 */ /* 0x000fec000383ffff */
[----:B------:R-:W-:Y:S05]  /*18c80*/  BSYNC B0 ;  /* 0x0000000000007941 */ /* 0x000fea0003800000 */
.L_x_4381:
[----:B------:R-:W-:Y:S01]  /*18c90*/  IMAD.MOV.U32 R3, RZ, RZ, R122 ;  /* 0x000000ffff037224 */ /* 0x000fe200078e007a */
[----:B------:R-:W-:Y:S01]  /*18ca0*/  MOV R23, R11 ;  /* 0x0000000b00177202 */ /* 0x000fe20000000f00 */
[----:B------:R-:W-:Y:S02]  /*18cb0*/  IMAD.MOV.U32 R4, RZ, RZ, R12 ;  /* 0x000000ffff047224 */ /* 0x000fe400078e000c */
[----:B------:R-:W-:-:S07]  /*18cc0*/  IMAD.MOV.U32 R194, RZ, RZ, R10 ;  /* 0x000000ffffc27224 */ /* 0x000fce00078e000a */
.L_x_4380:
[----:B------:R-:W-:Y:S05]  /*18cd0*/  BSYNC B1 ;  /* 0x0000000000017941 */ /* 0x000fea0003800000 */
.L_x_4379:
[----:B------:R-:W0:Y:S01]  /*18ce0*/  LDC R224, c[0x0][0x9e4] ;  /* 0x00027900ffe07b82 */ /* 0x000e220000000800 */
[----:B------:R-:W-:Y:S01]  /*18cf0*/  IADD3 R10, R196, 0x80, -R197 ;  /* 0x00000080c40a7810 */ /* 0x000fe20007ffe8c5 */
[----:B------:R-:W-:Y:S01]  /*18d00*/  ULDC UR4, c[0x0][0x9dc] ;  /* 0x0002770000047ab9 */ /* 0x000fe20000000800 */
[----:B------:R-:W-:-:S03]  /*18d10*/  LOP3.LUT R16, R16, 0xffefffff, RZ, 0xc0, !PT ;  /* 0xffefffff10107812 */ /* 0x000fc600078ec0ff */
[----:B------:R-:W-:-:S04]  /*18d20*/  IMAD R10, R201, 0x80, R10 ;  /* 0x00000080c90a7824 */ /* 0x000fc800078e020a */
[----:B------:R-:W-:Y:S01]  /*18d30*/  VIADD R12, R10, -UR4 ;  /* 0x800000040a0c7c36 */ /* 0x000fe20008000000 */
[----:B0-----:R-:W-:-:S13]  /*18d40*/  ISETP.GE.AND P2, PT, R224, 0x1, PT ;  /* 0x00000001e000780c */ /* 0x001fda0003f46270 */
[----:B------:R-:W-:Y:S01]  /*18d50*/  @P2 LOP3.LUT R16, R16, 0x100000, RZ, 0xfc, !PT ;  /* 0x0010000010102812 */ /* 0x000fe200078efcff */
[----:B------:R-:W-:Y:S06]  /*18d60*/  @!P2 BRA `(.L_x_4401) ;  /* 0x000000000048a947 */ /* 0x000fec0003800000 */
[----:B------:R-:W-:Y:S01]  /*18d70*/  MOV R13, R10 ;  /* 0x0000000a000d7202 */ /* 0x000fe20000000f00 */
[----:B------:R-:W-:Y:S03]  /*18d80*/  BSSY B0, `(.L_x_4402) ;  /* 0x000000e000007945 */ /* 0x000fe60003800000 */
        /* <DEDUP_REMOVED lines=9> */
.L_x_4403:
[----:B------:R-:W-:-:S13]  /*18e20*/  ISETP.NE.AND P2, PT, R224, 0x1, PT ;  /* 0x00000001e000780c */ /* 0x000fda0003f45270 */
[----:B------:R-:W0:Y:S02]  /*18e30*/  @P2 LDC.64 R10, c[0x0][0x9e8] ;  /* 0x00027a00ff0a2b82 */ /* 0x000e240000000a00 */
[----:B0-----:R-:W-:-:S05]  /*18e40*/  @P2 IMAD.HI.U32 R10, R13, R10, RZ ;  /* 0x0000000a0d0a2227 */ /* 0x001fca00078e00ff */
[----:B------:R-:W-:-:S07]  /*18e50*/  @P2 SHF.R.U32.HI R13, RZ, R11, R10 ;  /* 0x0000000bff0d2219 */ /* 0x000fce000001160a */
.L_x_4404:
[----:B------:R-:W-:Y:S05]  /*18e60*/  BSYNC B0 ;  /* 0x0000000000007941 */ /* 0x000fea0003800000 */
.L_x_4402:
[----:B------:R-:W-:-:S05]  /*18e70*/  IMAD R13, R13, R224, RZ ;  /* 0x000000e00d0d7224 */ /* 0x000fca00078e02ff */
[----:B------:R-:W-:-:S07]  /*18e80*/  VIMNMX R12, R12, R13, !PT ;  /* 0x0000000d0c0c7248 */ /* 0x000fce0007fe0100 */
.L_x_4401:
[----:B------:R-:W-:Y:S01]  /*18e90*/  VIADD R12, R12, 0x5f ;  /* 0x0000005f0c0c7836 */ /* 0x000fe20000000000 */
[----:B------:R-:W-:Y:S03]  /*18ea0*/  BSSY B0, `(.L_x_4405) ;  /* 0x0000289000007945 */ /* 0x000fe60003800000 */
[----:B------:R-:W-:-:S05]  /*18eb0*/  IMAD.HI R12, R12, 0x2aaaaaab, RZ ;  /* 0x2aaaaaab0c0c7827 */ /* 0x000fca00078e02ff */
[----:B------:R-:W-:-:S04]  /*18ec0*/  SHF.R.U32.HI R11, RZ, 0x1f, R12 ;  /* 0x0000001fff0b7819 */ /* 0x000fc8000001160c */
[----:B------:R-:W-:-:S04]  /*18ed0*/  LEA.HI.SX32 R12, R12, R11, 0x1c ;  /* 0x0000000b0c0c7211 */ /* 0x000fc800078fe2ff */
[----:B------:R-:W-:-:S04]  /*18ee0*/  VIMNMX R15, R211, R12, !PT ;  /* 0x0000000cd30f7248 */ /* 0x000fc80007fe0100 */
[----:B------:R-:W-:-:S13]  /*18ef0*/  ISETP.GE.AND P2, PT, R8, R15, PT ;  /* 0x0000000f0800720c */ /* 0x000fda0003f46270 */
[----:B------:R-:W-:Y:S05]  /*18f00*/  @!P2 BRA `(.L_x_4406) ;  /* 0x000000280008a947 */ /* 0x000fea0003800000 */
[----:B------:R-:W-:Y:S01]  /*18f10*/  BSSY B1, `(.L_x_4406) ;  /* 0x0000281000017945 */ /* 0x000fe20003800000 */
[----:B------:R-:W-:Y:S01]  /*18f20*/  IMAD.MOV.U32 R11, RZ, RZ, R3 ;  /* 0x000000ffff0b7224 */ /* 0x000fe200078e0003 */
[----:B------:R-:W-:Y:S01]  /*18f30*/  MOV R12, R194 ;  /* 0x000000c2000c7202 */ /* 0x000fe20000000f00 */
[----:B------:R-:W-:Y:S02]  /*18f40*/  IMAD.MOV.U32 R10, RZ, RZ, R4 ;  /* 0x000000ffff0a7224 */ /* 0x000fe400078e0004 */
[----:B------:R-:W-:-:S07]  /*18f50*/  IMAD.MOV.U32 R13, RZ, RZ, R23 ;  /* 0x000000ffff0d7224 */ /* 0x000fce00078e0017 */
.L_x_4417:
        /* <DEDUP_REMOVED lines=8> */
.L_x_4407:
[----:B------:R-:W-:Y:S02]  /*18fe0*/  LEA R3, R23, R17, 0x3 ;  /* 0x0000001117037211 */ /* 0x000fe400078e18ff */
[----:B------:R-:W-:-:S04]  /*18ff0*/  SHF.L.U32 R4, R194, 0x1f, RZ ;  /* 0x0000001fc2047819 */ /* 0x000fc800000006ff */
[----:B------:R0:W1:Y:S01]  /*19000*/  SYNCS.PHASECHK.TRANS64.TRYWAIT P2, [R3+URZ+0x30830], R4 ;  /* 0x03083004030075a7 */ /* 0x000062000804017f */
[----:B------:R-:W-:Y:S05]  /*19010*/  @!P0 BRA `(.L_x_4408) ;  /* 0x0000000000048947 */ /* 0x000fea0003800000 */
[----:B------:R-:W-:Y:S01]  /*19020*/  BPT.TRAP 0x1 ;  /* 0x000000040000795c */ /* 0x000fe20000300000 */
.L_x_4408:
[----:B------:R-:W-:Y:S01]  /*19030*/  BSSY B2, `(.L_x_4409) ;  /* 0x0000006000027945 */ /* 0x000fe20003800000 */
[----:B------:R-:W-:Y:S02]  /*19040*/  IMAD R20, R23, 0x900, R9 ;  /* 0x0000090017147824 */ /* 0x000fe400078e0209 */
[----:B------:R-:W-:Y:S01]  /*19050*/  IMAD.MOV.U32 R21, RZ, RZ, 0x40000040 ;  /* 0x40000040ff157424 */ /* 0x000fe200078e00ff */
[----:B-1----:R-:W-:Y:S06]  /*19060*/  @P2 BRA `(.L_x_4410) ;  /* 0x0000000000082947 */ /* 0x002fec0003800000 */
[----:B------:R-:W1:Y:S02]  /*19070*/  SYNCS.PHASECHK.TRANS64.TRYWAIT P2, [R3+URZ+0x30830], R4 ;  /* 0x03083004030075a7 */ /* 0x000e64000804017f */
[----:B-1----:R-:W-:Y:S05]  /*19080*/  @!P2 BRA `(.L_x_4411) ;  /* 0x0000010c00d4a947 */ /* 0x002fea0003800000 */
.L_x_4410:
[----:B------:R-:W-:Y:S05]  /*19090*/  BSYNC B2 ;  /* 0x0000000000027941 */ /* 0x000fea0003800000 */
.L_x_4409:
[----:B------:R-:W2:Y:S04]  /*190a0*/  LDL.64 R120, [R1+0x30] ;  /* 0x0000300001787983 */ /* 0x000ea80000100a00 */
[----:B------:R3:W-:Y:S04]  /*190b0*/  STL.64 [R1+0x48], R8 ;  /* 0x0000480801007387 */ /* 0x0007e80000100a00 */
[----:B---3--:R-:W3:Y:S04]  /*190c0*/  LDL.64 R8, [R1+0x28] ;  /* 0x0000280001087983 */ /* 0x008ee80000100a00 */
[----:B------:R4:W-:Y:S04]  /*190d0*/  STL [R1+0x44], R6 ;  /* 0x0000440601007387 */ /* 0x0009e80000100800 */
[----:B----4-:R-:W4:Y:S01]  /*190e0*/  LDL.64 R6, [R1+0x20] ;  /* 0x0000200001067983 */ /* 0x010f220000100a00 */
[----:B------:R-:W-:-:S02]  /*190f0*/  R2UR UR6, R20 ;  /* 0x00000000140672ca */ /* 0x000fc400000e0000 */
[----:B------:R-:W-:Y:S01]  /*19100*/  R2UR UR7, R21 ;  /* 0x00000000150772ca */ /* 0x000fe200000e0000 */
[----:B------:R0:W-:Y:S04]  /*19110*/  STL [R1+0x40], R5 ;  /* 0x0000400501007387 */ /* 0x0001e80000100800 */
[----:B01----:R-:W4:Y:S01]  /*19120*/  LDL.64 R4, [R1+0x18] ;  /* 0x0000180001047983 */ /* 0x003f220000100a00 */
        /* <DEDUP_REMOVED lines=11> */
[----:B------:R-:W-:Y:S01]  /*191e0*/  IMAD.MOV.U32 R203, RZ, RZ, 0x40000040 ;  /* 0x40000040ffcb7424 */ /* 0x000fe200078e00ff */
[----:B------:R-:W-:Y:S01]  /*191f0*/  IADD3 R202, R20, 0x4, RZ ;  /* 0x0000000414ca7810 */ /* 0x000fe20007ffe0ff */
        /* <DEDUP_REMOVED lines=18> */
[----:B------:R-:W-:Y:S01]  /*19320*/  IMAD.MOV.U32 R203, RZ, RZ, 0x40000040 ;  /* 0x40000040ffcb7424 */ /* 0x000fe200078e00ff */
[----:B------:R-:W-:Y:S01]  /*19330*/  IADD3 R202, R20, 0x300, RZ ;  /* 0x0000030014ca7810 */ /* 0x000fe20007ffe0ff */
        /* <DEDUP_REMOVED lines=17> */
[----:B------:R-:W-:Y:S01]  /*19450*/  IMAD.MOV.U32 R203, RZ, RZ, 0x40000040 ;  /* 0x40000040ffcb7424 */ /* 0x000fe200078e00ff */
[----:B------:R-:W-:Y:S01]  /*19460*/  IADD3 R202, R20, 0x304, RZ ;  /* 0x0000030414ca7810 */ /* 0x000fe20007ffe0ff */
[----:B------:R0:W5:Y:S01]  /*19470*/  LDL.LU R6, [R1+0x44] ;  /* 0x0000440001067983 */ /* 0x0001620000300800 */
        /* <DEDUP_REMOVED lines=8> */
[----:B------:R0:W5:Y:S01]  /*19500*/  LDL.LU R5, [R1+0x40] ;  /* 0x0000400001057983 */ /* 0x0001620000300800 */
        /* <DEDUP_REMOVED lines=8> */
[----:B------:R-:W-:Y:S01]  /*19590*/  IMAD.MOV.U32 R203, RZ, RZ, 0x40000040 ;  /* 0x40000040ffcb7424 */ /* 0x000fe200078e00ff */
[----:B------:R-:W-:Y:S01]  /*195a0*/  IADD3 R202, R20, 0x600, RZ ;  /* 0x0000060014ca7810 */ /* 0x000fe20007ffe0ff */
        /* <DEDUP_REMOVED lines=136> */
.L_x_4412:
[----:B------:R-:W-:Y:S02]  /*19e30*/  SHF.L.U32 R0, R12, 0x1f, RZ ;  /* 0x0000001f0c007819 */ /* 0x000fe400000006ff */
[----:B------:R-:W-:-:S04]  /*19e40*/  LEA R20, R13, R17, 0x3 ;  /* 0x000000110d147211 */ /* 0x000fc800078e18ff */
[----:B------:R0:W1:Y:S01]  /*19e50*/  SYNCS.PHASECHK.TRANS64.TRYWAIT P2, [R20+URZ+0x30850], R0 ;  /* 0x03085000140075a7 */ /* 0x000062000804017f */
[----:B------:R-:W-:Y:S05]  /*19e60*/  @!P0 BRA `(.L_x_4413) ;  /* 0x0000000000048947 */ /* 0x000fea0003800000 */
[----:B------:R-:W-:Y:S01]  /*19e70*/  BPT.TRAP 0x1 ;  /* 0x000000040000795c */ /* 0x000fe20000300000 */
.L_x_4413:
[----:B------:R-:W-:Y:S04]  /*19e80*/  BSSY B2, `(.L_x_4414) ;  /* 0x0000004000027945 */ /* 0x000fe80003800000 */
[----:B-1----:R-:W-:Y:S05]  /*19e90*/  @P2 BRA `(.L_x_4415) ;  /* 0x0000000000082947 */ /* 0x002fea0003800000 */
[----:B------:R-:W1:Y:S02]  /*19ea0*/  SYNCS.PHASECHK.TRANS64.TRYWAIT P2, [R20+URZ+0x30850], R0 ;  /* 0x03085000140075a7 */ /* 0x000e64000804017f */
[----:B-1----:R-:W-:Y:S05]  /*19eb0*/  @!P2 BRA `(.L_x_4416) ;  /* 0x00000100005ca947 */ /* 0x002fea0003800000 */
.L_x_4415:
[----:B------:R-:W-:Y:S05]  /*19ec0*/  BSYNC B2 ;  /* 0x0000000000027941 */ /* 0x000fea0003800000 */
.L_x_4414:
[----:B01----:R-:W-:Y:S01]  /*19ed0*/  VIADD R0, R17, 0x400 ;  /* 0x0000040011007836 */ /* 0x003fe20000000000 */
[----:B------:R-:W-:Y:S01]  /*19ee0*/  WARPGROUP.ARRIVE ;  /* 0x00000000000079c5 */ /* 0x000fe20000000000 */
[----:B------:R-:W-:Y:S01]  /*19ef0*/  MOV R3, 0x40000040 ;  /* 0x4000004000037802 */ /* 0x000fe20000000f00 */
[----:B------:R-:W-:Y:S01]  /*19f00*/  FMUL.FTZ R21, R120, UR51 ;  /* 0x0000003378157c20 */ /* 0x000fe20008410000 */
[----:B------:R-:W-:Y:S01]  /*19f10*/  FMUL.FTZ R120, R121, UR51 ;  /* 0x0000003379787c20 */ /* 0x000fe20008410000 */
[----:B------:R-:W-:Y:S01]  /*19f20*/  SHF.R.U32.HI R0, RZ, 0x4, R0 ;  /* 0x00000004ff007819 */ /* 0x000fe20000011600 */
[----:B------:R-:W-:Y:S01]  /*19f30*/  FMUL.FTZ R121, R123, UR51 ;  /* 0x000000337b797c20 */ /* 0x000fe20008410000 */
[----:B------:R-:W-:Y:S01]  /*19f40*/  FMUL.FTZ R123, R124, UR51 ;  /* 0x000000337c7b7c20 */ /* 0x000fe20008410000 */
[----:B------:R-:W-:Y:S01]  /*19f50*/  FMUL.FTZ R124, R125, UR51 ;  /* 0x000000337d7c7c20 */ /* 0x000fe20008410000 */
[----:B------:R-:W-:Y:S01]  /*19f60*/  LOP3.LUT R0, R0, 0x3fff, RZ, 0xc0, !PT ;  /* 0x00003fff00007812 */ /* 0x000fe200078ec0ff */
[----:B------:R-:W0:Y:S01]  /*19f70*/  MUFU.TANH R21, R21 ;  /* 0x0000001500157308 */ /* 0x000e220000002400 */
        /* <DEDUP_REMOVED lines=8> */
[----:B------:R-:W1:Y:S01]  /*1a000*/  MUFU.TANH R120, R120 ;  /* 0x0000007800787308 */ /* 0x000e620000002400 */
[----:B------:R-:W-:-:S02]  /*1a010*/  IMAD.MOV.U32 R13, RZ, RZ, 0x40000040 ;  /* 0x40000040ff0d7424 */ /* 0x000fc400078e00ff */
[----:B------:R-:W-:Y:S01]  /*1a020*/  FMUL.FTZ R132, R135, UR51 ;  /* 0x0000003387847c20 */ /* 0x000fe20008410000 */
[C---:B------:R-:W-:Y:S01]  /*1a030*/  VIADD R2, R12.reuse, 0x80 ;  /* 0x000000800c027836 */ /* 0x040fe20000000000 */
[----:B------:R-:W-:Y:S01]  /*1a040*/  R2UR UR6, R12 ;  /* 0x000000000c0672ca */ /* 0x000fe200000e0000 */
[----:B------:R-:W-:Y:S01]  /*1a050*/  FMUL.FTZ R135, R136, UR51 ;  /* 0x0000003388877c20 */ /* 0x000fe20008410000 */
[----:B------:R-:W-:Y:S01]  /*1a060*/  R2UR UR7, R13 ;  /* 0x000000000d0772ca */ /* 0x000fe200000e0000 */
        /* <DEDUP_REMOVED lines=12> */
[----:B------:R-:W-:Y:S01]  /*1a130*/  HGMMA.64x192x16.F32 R24, R188, gdesc[UR4].tnspB, R24, gsb0 ;  /* 0x42e00004bc187df0 */ /* 0x000fe20008000818 */
[----:B------:R-:W-:Y:S01]  /*1a140*/  R2UR UR6, R2 ;  /* 0x00000000020672ca */ /* 0x000fe200000e0000 */
[----:B------:R-:W-:Y:S01]  /*1a150*/  VIADD R2, R12, 0x100 ;  /* 0x000001000c027836 */ /* 0x000fe20000000000 */
[----:B------:R-:W-:Y:S01]  /*1a160*/  R2UR UR7, R3 ;  /* 0x00000000030772ca */ /* 0x000fe200000e0000 */
[----:B------:R-:W-:Y:S01]  /*1a170*/  IMAD.MOV.U32 R3, RZ, RZ, 0x40000040 ;  /* 0x40000040ff037424 */ /* 0x000fe200078e00ff */
[----:B------:R-:W4:Y:S01]  /*1a180*/  MUFU.TANH R127, R127 ;  /* 0x0000007f007f7308 */ /* 0x000f220000002400 */
        /* <DEDUP_REMOVED lines=22> */
[----:B------:R-:W-:Y:S01]  /*1a2f0*/  IMAD.U32 R7, RZ, RZ, UR42 ;  /* 0x0000002aff077e24 */ /* 0x000fe2000f8e00ff */
[----:B------:R-:W4:Y:S01]  /*1a300*/  MUFU.TANH R133, R133 ;  /* 0x0000008500857308 */ /* 0x000f220000002400 */
[----:B------:R-:W-:Y:S01]  /*1a310*/  FMUL.FTZ R164, R166, UR51 ;  /* 0x00000033a6a47c20 */ /* 0x000fe20008410000 */
[----:B------:R-:W-:Y:S01]  /*1a320*/  FMUL.FTZ R159, R159, UR51 ;  /* 0x000000339f9f7c20 */ /* 0x000fe20008410000 */
[----:B------:R-:W-:Y:S01]  /*1a330*/  FMUL.FTZ R162, R162, UR51 ;  /* 0x00000033a2a27c20 */ /* 0x000fe20008410000 */
[----:B------:R-:W-:Y:S01]  /*1a340*/  FMUL.FTZ R163, R163, UR51 ;  /* 0x00000033a3a37c20 */ /* 0x000fe20008410000 */
[----:B------:R-:W-:Y:S01]  /*1a350*/  FMUL.FTZ R165, R167, UR51 ;  /* 0x00000033a7a57c20 */ /* 0x000fe20008410000 */
[C---:B-----5:R-:W-:Y:S01]  /*1a360*/  ISETP.GT.AND P2, PT, R8.reuse, R15, PT ;  /* 0x0000000f0800720c */ /* 0x060fe20003f44270 */
[----:B------:R-:W-:Y:S01]  /*1a370*/  VIADD R8, R8, 0xffffffff ;  /* 0xffffffff08087836 */ /* 0x000fe20000000000 */
[----:B------:R-:W4:Y:S08]  /*1a380*/  MUFU.TANH R135, R135 ;  /* 0x0000008700877308 */ /* 0x000f300000002400 */
        /* <DEDUP_REMOVED lines=20> */
[----:B------:R-:W4:Y:S01]  /*1a4d0*/  MUFU.TANH R129, R129 ;  /* 0x0000008100817308 */ /* 0x000f220000002400 */
[----:B------:R-:W-:-:S02]  /*1a4e0*/  WARPGROUP.DEPBAR.LE gsb0, 0x0 ;  /* 0x00008000000079c5 */ /* 0x000fc40000010000 */
[----:B------:R-:W-:-:S05]  /*1a4f0*/  WARPGROUP.ARRIVE ;  /* 0x00000000000079c5 */ /* 0x000fca0000000000 */
[----:B------:R-:W4:Y:S01]  /*1a500*/  MUFU.TANH R130, R130 ;  /* 0x0000008200827308 */ /* 0x000f220000002400 */
[----:B------:R-:W-:Y:S01]  /*1a510*/  HGMMA.64x192x16.F32 R24, R184, gdesc[UR4].tnspB, R24, gsb0 ;  /* 0x42e00004b8187df0 */ /* 0x000fe20008000818 */
[----:B------:R-:W-:Y:S01]  /*1a520*/  R2UR UR6, R2 ;  /* 0x00000000020672ca */ /* 0x000fe200000e0000 */
[----:B------:R-:W-:Y:S01]  /*1a530*/  VIADD R2, R12, 0x180 ;  /* 0x000001800c027836 */ /* 0x000fe20000000000 */
[----:B------:R-:W-:Y:S02]  /*1a540*/  R2UR UR7, R3 ;  /* 0x00000000030772ca */ /* 0x000fe400000e0000 */
[----:B0-----:R-:W-:Y:S02]  /*1a550*/  FMNMX.FTZ R3, R21, R10, !PT ;  /* 0x0000000a15037209 */ /* 0x001fe40007810000 */
[----:B------:R-:W0:Y:S02]  /*1a560*/  MUFU.TANH R132, R132 ;  /* 0x0000008400847308 */ /* 0x000e240000002400 */
[----:B-1----:R-:W-:-:S04]  /*1a570*/  FMNMX.FTZ R0, R120, R3, !PT ;  /* 0x0000000378007209 */ /* 0x002fc80007810000 */
[----:B--2---:R-:W-:Y:S02]  /*1a580*/  FMNMX.FTZ R3, R123, R0, !PT ;  /* 0x000000007b037209 */ /* 0x004fe40007810000 */
[----:B------:R-:W1:Y:S02]  /*1a590*/  MUFU.TANH R134, R134 ;  /* 0x0000008600867308 */ /* 0x000e640000002400 */
[----:B---3--:R-:W-:-:S04]  /*1a5a0*/  FMNMX.FTZ R0, R124, R3, !PT ;  /* 0x000000037c007209 */ /* 0x008fc80007810000 */
[----:B----4-:R-:W-:Y:S02]  /*1a5b0*/  FMNMX.FTZ R3, R127, R0, !PT ;  /* 0x000000007f037209 */ /* 0x010fe40007810000 */
[----:B------:R-:W2:Y:S02]  /*1a5c0*/  MUFU.TANH R137, R137 ;  /* 0x0000008900897308 */ /* 0x000ea40000002400 */
[----:B------:R-:W-:-:S04]  /*1a5d0*/  FMNMX.FTZ R0, R128, R3, !PT ;  /* 0x0000000380007209 */ /* 0x000fc80007810000 */
[----:B------:R-:W-:Y:S02]  /*1a5e0*/  FMNMX.FTZ R0, R131, R0, !PT ;  /* 0x0000000083007209 */ /* 0x000fe40007810000 */
[----:B------:R-:W3:Y:S02]  /*1a5f0*/  MUFU.TANH R138, R138 ;  /* 0x0000008a008a7308 */ /* 0x000ee40000002400 */
[----:B------:R-:W-:-:S04]  /*1a600*/  FMNMX.FTZ R0, R133, R0, !PT ;  /* 0x0000000085007209 */ /* 0x000fc80007810000 */
[----:B------:R-:W-:Y:S02]  /*1a610*/  FMNMX.FTZ R3, R135, R0, !PT ;  /* 0x0000000087037209 */ /* 0x000fe40007810000 */
[----:B------:R-:W4:Y:S02]  /*1a620*/  MUFU.TANH R143, R143 ;  /* 0x0000008f008f7308 */ /* 0x000f240000002400 */
[----:B------:R-:W-:-:S04]  /*1a630*/  FMNMX.FTZ R0, R136, R3, !PT ;  /* 0x0000000388007209 */ /* 0x000fc80007810000 */
[----:B------:R-:W-:Y:S02]  /*1a640*/  FMNMX.FTZ R3, R139, R0, !PT ;  /* 0x000000008b037209 */ /* 0x000fe40007810000 */
[----:B------:R-:W-:Y:S02]  /*1a650*/  MUFU.TANH R146, R146 ;  /* 0x0000009200927308 */ /* 0x000fe40000002400 */
        /* <DEDUP_REMOVED lines=17> */
[----:B------:R-:W-:Y:S01]  /*1a770*/  MOV R3, 0x40000040 ;  /* 0x4000004000037802 */ /* 0x000fe20000000f00 */
[----:B------:R-:W-:Y:S01]  /*1a780*/  MUFU.TANH R158, R158 ;  /* 0x0000009e009e7308 */ /* 0x000fe20000002400 */
[----:B------:R-:W-:-:S05]  /*1a790*/  FMNMX.FTZ R0, R161, R0, !PT ;  /* 0x00000000a1007209 */ /* 0x000fca0007810000 */
[----:B------:R-:W0:Y:S02]  /*1a7a0*/  SHFL.BFLY PT, R4, R0, 0x2, 0x1f ;  /* 0x0c401f0000047f89 */ /* 0x000e2400000e0000 */
[----:B------:R-:W-:Y:S08]  /*1a7b0*/  MUFU.TANH R159, R159 ;  /* 0x0000009f009f7308 */ /* 0x000ff00000002400 */
[----:B------:R-:W-:Y:S08]  /*1a7c0*/  MUFU.TANH R162, R162 ;  /* 0x000000a200a27308 */ /* 0x000ff00000002400 */
[----:B------:R-:W-:Y:S01]  /*1a7d0*/  MUFU.TANH R163, R163 ;  /* 0x000000a300a37308 */ /* 0x000fe20000002400 */
[----:B0-----:R-:W-:-:S07]  /*1a7e0*/  FMNMX.FTZ R4, R0, R4, !PT ;  /* 0x0000000400047209 */ /* 0x001fce0007810000 */
[----:B------:R-:W-:Y:S08]  /*1a7f0*/  MUFU.TANH R164, R164 ;  /* 0x000000a400a47308 */ /* 0x000ff00000002400 */
[----:B------:R-:W-:Y:S01]  /*1a800*/  MUFU.TANH R165, R165 ;  /* 0x000000a500a57308 */ /* 0x000fe20000002400 */
[----:B------:R-:W-:Y:S02]  /*1a810*/  WARPGROUP.DEPBAR.LE gsb0, 0x0 ;  /* 0x00008000000079c5 */ /* 0x000fe40000010000 */
[----:B------:R-:W-:-:S06]  /*1a820*/  WARPGROUP.ARRIVE ;  /* 0x00000000000079c5 */ /* 0x000fcc0000000000 */
[----:B------:R-:W-:Y:S01]  /*1a830*/  HGMMA.64x192x16.F32 R24, R180, gdesc[UR4].tnspB, R24, gsb0 ;  /* 0x42e00004b4187df0 */ /* 0x000fe20008000818 */
[----:B------:R-:W-:Y:S02]  /*1a840*/  R2UR UR6, R2 ;  /* 0x00000000020672ca */ /* 0x000fe400000e0000 */
[----:B------:R-:W-:Y:S02]  /*1a850*/  R2UR UR7, R3 ;  /* 0x00000000030772ca */ /* 0x000fe400000e0000 */
[----:B------:R-:W0:Y:S01]  /*1a860*/  SHFL.BFLY PT, R3, R4, 0x1, 0x1f ;  /* 0x0c201f0004037f89 */ /* 0x000e2200000e0000 */
[----:B------:R-:W-:Y:S02]  /*1a870*/  FMNMX.FTZ R2, R13, R11, !PT ;  /* 0x0000000b0d027209 */ /* 0x000fe40007810000 */
[----:B0-----:R-:W-:Y:S02]  /*1a880*/  FMNMX.FTZ R4, R4, R3, !PT ;  /* 0x0000000304047209 */ /* 0x001fe40007810000 */
[----:B------:R-:W-:-:S03]  /*1a890*/  FMNMX.FTZ R3, R121, R2, !PT ;  /* 0x0000000279037209 */ /* 0x000fc60007810000 */
[----:B------:R-:W-:Y:S01]  /*1a8a0*/  FMUL.FTZ R166, R4, R7 ;  /* 0x0000000704a67220 */ /* 0x000fe20000410000 */
[----:B------:R-:W-:Y:S01]  /*1a8b0*/  FMNMX.FTZ R2, R122, R3, !PT ;  /* 0x000000037a027209 */ /* 0x000fe20007810000 */
[----:B------:R-:W-:Y:S02]  /*1a8c0*/  FADD.FTZ R0, -R4, R10 ;  /* 0x0000000a04007221 */ /* 0x000fe40000010100 */
[-CC-:B------:R-:W-:Y:S01]  /*1a8d0*/  FFMA.FTZ R190, R123, R7.reuse, -R166.reuse ;  /* 0x000000077bbe7223 */ /* 0x180fe200000108a6 */
[----:B------:R-:W-:Y:S01]  /*1a8e0*/  FMNMX.FTZ R3, R125, R2, !PT ;  /* 0x000000027d037209 */ /* 0x000fe20007810000 */
[-CC-:B------:R-:W-:Y:S01]  /*1a8f0*/  FFMA.FTZ R123, R124, R7.reuse, -R166.reuse ;  /* 0x000000077c7b7223 */ /* 0x180fe200000108a6 */
[-CC-:B------:R-:W-:Y:S01]  /*1a900*/  FFMA.FTZ R184, R127, R7.reuse, -R166.reuse ;  /* 0x000000077fb87223 */ /* 0x180fe200000108a6 */
[----:B------:R-:W-:Y:S01]  /*1a910*/  FMUL.FTZ R0, R0, R7 ;  /* 0x0000000700007220 */ /* 0x000fe20000410000 */
[----:B------:R-:W-:Y:S01]  /*1a920*/  FMNMX.FTZ R2, R126, R3, !PT ;  /* 0x000000037e027209 */ /* 0x000fe20007810000 */
[-CC-:B------:R-:W-:Y:S01]  /*1a930*/  FFMA.FTZ R188, R21, R7.reuse, -R166.reuse ;  /* 0x0000000715bc7223 */ /* 0x180fe200000108a6 */
[-CC-:B------:R-:W-:Y:S01]  /*1a940*/  FFMA.FTZ R21, R120, R7.reuse, -R166.reuse ;  /* 0x0000000778157223 */ /* 0x180fe200000108a6 */
[-CC-:B------:R-:W-:Y:S01]  /*1a950*/  FFMA.FTZ R120, R128, R7.reuse, -R166.reuse ;  /* 0x0000000780787223 */ /* 0x180fe200000108a6 */
        /* <DEDUP_REMOVED lines=10> */
[----:B------:R-:W0:Y:S01]  /*1aa00*/  MUFU.EX2 R188, R188 ;  /* 0x000000bc00bc7308 */ /* 0x000e220000000800 */
[--C-:B------:R-:W-:Y:S01]  /*1aa10*/  FFMA.FTZ R160, R160, R7, -R166.reuse ;  /* 0x00000007a0a07223 */ /* 0x100fe200000108a6 */
[----:B-1----:R-:W-:Y:S01]  /*1aa20*/  FMNMX.FTZ R2, R134, R3, !PT ;  /* 0x0000000386027209 */ /* 0x002fe20007810000 */
[----:B------:R-:W-:-:S03]  /*1aa30*/  FFMA.FTZ R161, R161, R7, -R166 ;  /* 0x00000007a1a17223 */ /* 0x000fc600000108a6 */
[----:B--2---:R-:W-:Y:S02]  /*1aa40*/  FMNMX.FTZ R3, R137, R2, !PT ;  /* 0x0000000289037209 */ /* 0x004fe40007810000 */
[----:B------:R-:W1:Y:S02]  /*1aa50*/  MUFU.EX2 R21, R21 ;  /* 0x0000001500157308 */ /* 0x000e640000000800 */
[----:B---3--:R-:W-:-:S04]  /*1aa60*/  FMNMX.FTZ R2, R138, R3, !PT ;  /* 0x000000038a027209 */ /* 0x008fc80007810000 */
[----:B----4-:R-:W-:Y:S02]  /*1aa70*/  FMNMX.FTZ R3, R143, R2, !PT ;  /* 0x000000028f037209 */ /* 0x010fe40007810000 */
[----:B------:R-:W-:Y:S01]  /*1aa80*/  MUFU.EX2 R190, R190 ;  /* 0x000000be00be7308 */ /* 0x000fe20000000800 */
[----:B0-----:R-:W-:Y:S01]  /*1aa90*/  FFMA.FTZ R6, R0, R6, R188 ;  /* 0x0000000600067223 */ /* 0x001fe200000100bc */
[----:B------:R-:W-:-:S04]  /*1aaa0*/  FMNMX.FTZ R2, R146, R3, !PT ;  /* 0x0000000392027209 */ /* 0x000fc80007810000 */
[----:B------:R-:W-:Y:S02]  /*1aab0*/  FMNMX.FTZ R3, R147, R2, !PT ;  /* 0x0000000293037209 */ /* 0x000fe40007810000 */
[----:B------:R-:W-:Y:S01]  /*1aac0*/  MUFU.EX2 R123, R123 ;  /* 0x0000007b007b7308 */ /* 0x000fe20000000800 */
[----:B-1----:R-:W-:Y:S02]  /*1aad0*/  F2FP.F16.F32.PACK_AB R188, R21, R188 ;  /* 0x000000bc15bc723e */ /* 0x002fe400000000ff */
[----:B------:R-:W-:-:S04]  /*1aae0*/  FMNMX.FTZ R2, R150, R3, !PT ;  /* 0x0000000396027209 */ /* 0x000fc80007810000 */
[----:B------:R-:W-:Y:S01]  /*1aaf0*/  FMNMX.FTZ R3, R151, R2, !PT ;  /* 0x0000000297037209 */ /* 0x000fe20007810000 */
[----:B------:R-:W-:Y:S03]  /*1ab00*/  MUFU.EX2 R184, R184 ;  /* 0x000000b800b87308 */ /* 0x000fe60000000800 */
[----:B------:R-:W-:-:S04]  /*1ab10*/  FMNMX.FTZ R2, R154, R3, !PT ;  /* 0x000000039a027209 */ /* 0x000fc80007810000 */
[----:B------:R-:W-:Y:S01]  /*1ab20*/  FMNMX.FTZ R3, R155, R2, !PT ;  /* 0x000000029b037209 */ /* 0x000fe20007810000 */
[C---:B------:R-:W-:Y:S01]  /*1ab30*/  VIADD R2, R12.reuse, 0x200 ;  /* 0x000002000c027836 */ /* 0x040fe20000000000 */
[----:B------:R-:W-:Y:S01]  /*1ab40*/  IADD3 R12, R12, 0x280, RZ ;  /* 0x000002800c0c7810 */ /* 0x000fe20007ffe0ff */
[----:B------:R-:W-:Y:S01]  /*1ab50*/  MUFU.EX2 R120, R120 ;  /* 0x0000007800787308 */ /* 0x000fe20000000800 */
[----:B------:R-:W-:Y:S01]  /*1ab60*/  FMNMX.FTZ R124, R158, R3, !PT ;  /* 0x000000039e7c7209 */ /* 0x000fe20007810000 */
[----:B------:R-:W-:-:S03]  /*1ab70*/  IMAD.MOV.U32 R3, RZ, RZ, 0x40000040 ;  /* 0x40000040ff037424 */ /* 0x000fc600078e00ff */
[----:B------:R-:W-:-:S03]  /*1ab80*/  FMNMX.FTZ R127, R159, R124, !PT ;  /* 0x0000007c9f7f7209 */ /* 0x000fc60007810000 */
[----:B------:R-:W-:Y:S08]  /*1ab90*/  MUFU.EX2 R186, R186 ;  /* 0x000000ba00ba7308 */ /* 0x000ff00000000800 */
[----:B------:R-:W-:Y:S08]  /*1aba0*/  MUFU.EX2 R10, R10 ;  /* 0x0000000a000a7308 */ /* 0x000ff00000000800 */
[----:B------:R0:W-:Y:S08]  /*1abb0*/  MUFU.EX2 R124, R136 ;  /* 0x00000088007c7308 */ /* 0x0001f00000000800 */
[----:B------:R-:W-:Y:S01]  /*1abc0*/  MUFU.EX2 R128, R128 ;  /* 0x0000008000807308 */ /* 0x000fe20000000800 */
[----:B0-----:R-:W-:-:S07]  /*1abd0*/  FFMA.FTZ R136, R157, R7, -R166 ;  /* 0x000000079d887223 */ /* 0x001fce00000108a6 */
        /* <DEDUP_REMOVED lines=8> */
[--C-:B------:R-:W-:Y:S02]  /*1ac60*/  FFMA.FTZ R135, R153, R7, -R166.reuse ;  /* 0x0000000799877223 */ /* 0x100fe400000108a6 */
[----:B------:R-:W-:Y:S01]  /*1ac70*/  HGMMA.64x192x16.F32 R24, R176, gdesc[UR4].tnspB, R24, gsb0 ;  /* 0x42e00004b0187df0 */ /* 0x000fe20008000818 */
[----:B------:R-:W-:Y:S01]  /*1ac80*/  R2UR UR6, R2 ;  /* 0x00000000020672ca */ /* 0x000fe200000e0000 */
[----:B------:R-:W-:Y:S01]  /*1ac90*/  MUFU.EX2 R182, R182 ;  /* 0x000000b600b67308 */ /* 0x000fe20000000800 */
[----:B------:R-:W-:Y:S02]  /*1aca0*/  R2UR UR7, R3 ;  /* 0x00000000030772ca */ /* 0x000fe400000e0000 */
[----:B------:R-:W-:Y:S01]  /*1acb0*/  FMNMX.FTZ R2, R162, R127, !PT ;  /* 0x0000007fa2027209 */ /* 0x000fe20007810000 */
[----:B------:R-:W-:-:S03]  /*1acc0*/  FFMA.FTZ R127, R156, R7, -R166 ;  /* 0x000000079c7f7223 */ /* 0x000fc600000108a6 */
[----:B------:R-:W-:Y:S01]  /*1acd0*/  FMNMX.FTZ R3, R163, R2, !PT ;  /* 0x00000002a3037209 */ /* 0x000fe20007810000 */
[----:B------:R-:W-:Y:S03]  /*1ace0*/  MUFU.EX2 R180, R180 ;  /* 0x000000b400b47308 */ /* 0x000fe60000000800 */
[----:B------:R-:W-:-:S04]  /*1acf0*/  FMNMX.FTZ R2, R164, R3, !PT ;  /* 0x00000003a4027209 */ /* 0x000fc80007810000 */
[----:B------:R-:W-:Y:S01]  /*1ad00*/  FMNMX.FTZ R2, R165, R2, !PT ;  /* 0x00000002a5027209 */ /* 0x000fe20007810000 */
[----:B------:R-:W-:Y:S04]  /*1ad10*/  MUFU.EX2 R139, R139 ;  /* 0x0000008b008b7308 */ /* 0x000fe80000000800 */
[----:B------:R-:W0:Y:S04]  /*1ad20*/  SHFL.BFLY PT, R3, R2, 0x2, 0x1f ;  /* 0x0c401f0002037f89 */ /* 0x000e2800000e0000 */
[----:B------:R-:W-:Y:S08]  /*1ad30*/  MUFU.EX2 R135, R135 ;  /* 0x0000008700877308 */ /* 0x000ff00000000800 */
[----:B------:R-:W-:Y:S01]  /*1ad40*/  MUFU.EX2 R127, R127 ;  /* 0x0000007f007f7308 */ /* 0x000fe20000000800 */
[----:B0-----:R-:W-:-:S05]  /*1ad50*/  FMNMX.FTZ R140, R2, R3, !PT ;  /* 0x00000003028c7209 */ /* 0x001fca0007810000 */
[----:B------:R-:W0:Y:S02]  /*1ad60*/  SHFL.BFLY PT, R3, R140, 0x1, 0x1f ;  /* 0x0c201f008c037f89 */ /* 0x000e2400000e0000 */
[----:B0-----:R-:W-:Y:S02]  /*1ad70*/  FMNMX.FTZ R3, R140, R3, !PT ;  /* 0x000000038c037209 */ /* 0x001fe40007810000 */
[----:B------:R-:W-:Y:S03]  /*1ad80*/  MUFU.EX2 R140, R160 ;  /* 0x000000a0008c7308 */ /* 0x000fe60000000800 */
[----:B------:R-:W-:-:S04]  /*1ad90*/  FADD.FTZ R2, -R3, R11 ;  /* 0x0000000b03027221 */ /* 0x000fc80000010100 */
[----:B------:R-:W-:Y:S01]  /*1ada0*/  FMUL.FTZ R2, R2, R7 ;  /* 0x0000000702027220 */ /* 0x000fe20000410000 */
[----:B------:R-:W-:Y:S08]  /*1adb0*/  MUFU.EX2 R11, R161 ;  /* 0x000000a1000b7308 */ /* 0x000ff00000000800 */
[----:B------:R-:W-:Y:S01]  /*1adc0*/  MUFU.EX2 R2, R2 ;  /* 0x0000000200027308 */ /* 0x000fe20000000800 */
[----:B------:R-:W-:-:S02]  /*1add0*/  WARPGROUP.DEPBAR.LE gsb0, 0x0 ;  /* 0x00008000000079c5 */ /* 0x000fc40000010000 */
[----:B------:R-:W-:Y:S01]  /*1ade0*/  WARPGROUP.ARRIVE ;  /* 0x00000000000079c5 */ /* 0x000fe20000000000 */
[-CC-:B------:R-:W-:Y:S01]  /*1adf0*/  FFMA.FTZ R178, R144, R7.reuse, -R166.reuse ;  /* 0x0000000790b27223 */ /* 0x180fe200000108a6 */
[-C--:B------:R-:W-:Y:S01]  /*1ae00*/  FMUL.FTZ R144, R3, R7.reuse ;  /* 0x0000000703907220 */ /* 0x080fe20000410000 */
[----:B------:R-:W-:-:S03]  /*1ae10*/  FFMA.FTZ R176, R141, R7, -R166 ;  /* 0x000000078db07223 */ /* 0x000fc600000108a6 */
[----:B------:R-:W-:Y:S01]  /*1ae20*/  HGMMA.64x192x16.F32 R24, R172, gdesc[UR4].tnspB, R24, gsb0 ;  /* 0x42e00004ac187df0 */ /* 0x000fe20008000818 */
[-CC-:B------:R-:W-:Y:S01]  /*1ae30*/  FFMA.FTZ R189, R13, R7.reuse, -R144.reuse ;  /* 0x000000070dbd7223 */ /* 0x180fe20000010890 */
[----:B------:R-:W-:Y:S01]  /*1ae40*/  IMAD.MOV.U32 R13, RZ, RZ, 0x40000040 ;  /* 0x40000040ff0d7424 */ /* 0x000fe200078e00ff */
[----:B------:R-:W-:Y:S01]  /*1ae50*/  R2UR UR6, R12 ;  /* 0x000000000c0672ca */ /* 0x000fe200000e0000 */
[-CC-:B------:R-:W-:Y:S01]  /*1ae60*/  FFMA.FTZ R142, R121, R7.reuse, -R144.reuse ;  /* 0x00000007798e7223 */ /* 0x180fe20000010890 */
[-CC-:B------:R-:W-:Y:S01]  /*1ae70*/  FFMA.FTZ R191, R122, R7.reuse, -R144.reuse ;  /* 0x000000077abf7223 */ /* 0x180fe20000010890 */
[-CC-:B------:R-:W-:Y:S01]  /*1ae80*/  FFMA.FTZ R185, R126, R7.reuse, -R144.reuse ;  /* 0x000000077eb97223 */ /* 0x180fe20000010890 */
[----:B------:R-:W-:Y:S01]  /*1ae90*/  R2UR UR7, R13 ;  /* 0x000000000d0772ca */ /* 0x000fe200000e0000 */
[----:B------:R-:W0:Y:S01]  /*1aea0*/  MUFU.EX2 R189, R189 ;  /* 0x000000bd00bd7308 */ /* 0x000e220000000800 */
[----:B------:R-:W-:Y:S02]  /*1aeb0*/  @!P1 IMAD R13, R14, 0x8, R17 ;  /* 0x000000080e0d9824 */ /* 0x000fe400078e0211 */
[-CC-:B------:R-:W-:Y:S01]  /*1aec0*/  FFMA.FTZ R122, R129, R7.reuse, -R144.reuse ;  /* 0x00000007817a7223 */ /* 0x180fe20000010890 */
[-CC-:B------:R-:W-:Y:S01]  /*1aed0*/  FFMA.FTZ R187, R130, R7.reuse, -R144.reuse ;  /* 0x0000000782bb7223 */ /* 0x180fe20000010890 */
[----:B------:R-:W-:Y:S01]  /*1aee0*/  FFMA.FTZ R126, R132, R7, -R144 ;  /* 0x00000007847e7223 */ /* 0x000fe20000010890 */
[----:B------:R-:W-:-:S02]  /*1aef0*/  @!P1 VIADD R13, R13, 0x30840 ;  /* 0x000308400d0d9836 */ /* 0x000fc40000000000 */
[-CC-:B------:R-:W-:Y:S01]  /*1af00*/  FFMA.FTZ R181, R134, R7.reuse, -R144.reuse ;  /* 0x0000000786b57223 */ /* 0x180fe20000010890 */
[-CC-:B------:R-:W-:Y:S01]  /*1af10*/  FFMA.FTZ R12, R137, R7.reuse, -R144.reuse ;  /* 0x00000007890c7223 */ /* 0x180fe20000010890 */
[----:B------:R-:W1:Y:S01]  /*1af20*/  MUFU.EX2 R142, R142 ;  /* 0x0000008e008e7308 */ /* 0x000e620000000800 */
[-CC-:B------:R-:W-:Y:S01]  /*1af30*/  FFMA.FTZ R183, R138, R7.reuse, -R144.reuse ;  /* 0x000000078ab77223 */ /* 0x180fe20000010890 */
[----:B------:R-:W-:Y:S01]  /*1af40*/  @!P1 PRMT R13, RZ, 0x654, R13 ;  /* 0x00000654ff0d9816 */ /* 0x000fe2000000000d */
[-CC-:B------:R-:W-:Y:S01]  /*1af50*/  FFMA.FTZ R130, R143, R7.reuse, -R144.reuse ;  /* 0x000000078f827223 */ /* 0x180fe20000010890 */
[-CC-:B------:R-:W-:Y:S01]  /*1af60*/  FFMA.FTZ R177, R146, R7.reuse, -R144.reuse ;  /* 0x0000000792b17223 */ /* 0x180fe20000010890 */
[-CC-:B------:R-:W-:Y:S01]  /*1af70*/  FFMA.FTZ R14, R147, R7.reuse, -R144.reuse ;  /* 0x00000007930e7223 */ /* 0x180fe20000010890 */
[-CC-:B------:R-:W-:Y:S01]  /*1af80*/  FFMA.FTZ R179, R150, R7.reuse, -R144.reuse ;  /* 0x0000000796b37223 */ /* 0x180fe20000010890 */
[--C-:B------:R-:W-:Y:S01]  /*1af90*/  FFMA.FTZ R159, R159, R7, -R144.reuse ;  /* 0x000000079f9f7223 */ /* 0x100fe20000010890 */
[----:B------:R-:W-:Y:S01]  /*1afa0*/  MUFU.EX2 R191, R191 ;  /* 0x000000bf00bf7308 */ /* 0x000fe20000000800 */
[----:B0-----:R-:W-:Y:S01]  /*1afb0*/  FFMA.FTZ R5, R2, R5, R189 ;  /* 0x0000000502057223 */ /* 0x001fe200000100bd */
[-CC-:B------:R-:W-:Y:S01]  /*1afc0*/  FFMA.FTZ R162, R162, R7.reuse, -R144.reuse ;  /* 0x00000007a2a27223 */ /* 0x180fe20000010890 */
[-CC-:B------:R-:W-:Y:S01]  /*1afd0*/  FFMA.FTZ R163, R163, R7.reuse, -R144.reuse ;  /* 0x00000007a3a37223 */ /* 0x180fe20000010890 */
[----:B------:R-:W-:-:S04]  /*1afe0*/  FFMA.FTZ R164, R164, R7, -R144 ;  /* 0x00000007a4a47223 */ /* 0x000fc80000010890 */
        /* <DEDUP_REMOVED lines=18> */
[----:B------:R-:W-:Y:S01]  /*1b110*/  WARPGROUP.ARRIVE ;  /* 0x00000000000079c5 */ /* 0x000fe20000000000 */
[-C--:B------:R-:W-:Y:S01]  /*1b120*/  FFMA.FTZ R172, R148, R7.reuse, -R166 ;  /* 0x0000000794ac7223 */ /* 0x080fe200000108a6 */
[-CC-:B------:R-:W-:Y:S01]  /*1b130*/  FFMA.FTZ R148, R125, R7.reuse, -R144.reuse ;  /* 0x000000077d947223 */ /* 0x180fe20000010890 */
[-C--:B------:R-:W-:Y:S01]  /*1b140*/  FFMA.FTZ R173, R154, R7.reuse, -R144 ;  /* 0x000000079aad7223 */ /* 0x080fe20000010890 */
[-C--:B------:R-:W-:Y:S01]  /*1b150*/  FFMA.FTZ R174, R152, R7.reuse, -R166 ;  /* 0x0000000798ae7223 */ /* 0x080fe200000108a6 */
[----:B------:R-:W-:Y:S01]  /*1b160*/  FFMA.FTZ R175, R158, R7, -R144 ;  /* 0x000000079eaf7223 */ /* 0x000fe20000010890 */
[----:B------:R-:W-:Y:S01]  /*1b170*/  HGMMA.64x192x16.F32 R24, R168, gdesc[UR4].tnspB, R24, gsb0 ;  /* 0x42e00004a8187df0 */ /* 0x000fe20008000818 */
[----:B------:R-:W-:Y:S08]  /*1b180*/  MUFU.EX2 R172, R172 ;  /* 0x000000ac00ac7308 */ /* 0x000ff00000000800 */
[----:B------:R-:W1:Y:S08]  /*1b190*/  MUFU.EX2 R148, R148 ;  /* 0x0000009400947308 */ /* 0x000e700000000800 */
[----:B------:R-:W-:Y:S08]  /*1b1a0*/  MUFU.EX2 R173, R173 ;  /* 0x000000ad00ad7308 */ /* 0x000ff00000000800 */
[----:B------:R-:W-:Y:S08]  /*1b1b0*/  MUFU.EX2 R174, R174 ;  /* 0x000000ae00ae7308 */ /* 0x000ff00000000800 */
[----:B------:R-:W-:Y:S01]  /*1b1c0*/  MUFU.EX2 R175, R175 ;  /* 0x000000af00af7308 */ /* 0x000fe20000000800 */
[----:B------:R-:W-:-:S02]  /*1b1d0*/  WARPGROUP.DEPBAR.LE gsb0, 0x0 ;  /* 0x00008000000079c5 */ /* 0x000fc40000010000 */
[----:B------:R2:W-:Y:S01]  /*1b1e0*/  @!P1 SYNCS.ARRIVE.TRANS64.RED.A1T0 RZ, [R13+URZ], RZ ;  /* 0x000000ff0dff99a7 */ /* 0x0005e2000810043f */
[----:B------:R-:W-:Y:S02]  /*1b1f0*/  F2FP.F16.F32.PACK_AB R170, R11, R140 ;  /* 0x0000008c0baa723e */ /* 0x000fe400000000ff */
[----:B------:R-:W-:Y:S02]  /*1b200*/  F2FP.F16.F32.PACK_AB R168, R136, R127 ;  /* 0x0000007f88a8723e */ /* 0x000fe400000000ff */
[----:B0-----:R-:W-:Y:S01]  /*1b210*/  F2FP.F16.F32.PACK_AB R169, R163, R162 ;  /* 0x000000a2a3a9723e */ /* 0x001fe200000000ff */
[----:B--2---:R-:W-:Y:S01]  /*1b220*/  FADD.FTZ R13, R21, R6 ;  /* 0x00000006150d7221 */ /* 0x004fe20000010000 */
[----:B------:R-:W-:Y:S01]  /*1b230*/  @!P1 IADD3 R6, R20, 0x30860, RZ ;  /* 0x0003086014069810 */ /* 0x000fe20007ffe0ff */
[----:B------:R-:W-:Y:S02]  /*1b240*/  FADD.FTZ R20, R142, R5 ;  /* 0x000000058e147221 */ /* 0x000fe40000010000 */
[----:B------:R-:W-:Y:S01]  /*1b250*/  FADD.FTZ R132, R190, R13 ;  /* 0x0000000dbe847221 */ /* 0x000fe20000010000 */
[----:B------:R-:W-:Y:S01]  /*1b260*/  @!P1 PRMT R121, RZ, 0x654, R6 ;  /* 0x00000654ff799816 */ /* 0x000fe20000000006 */
[----:B------:R-:W-:Y:S01]  /*1b270*/  FADD.FTZ R5, R191, R20 ;  /* 0x00000014bf057221 */ /* 0x000fe20000010000 */
[-C--:B------:R-:W-:Y:S01]  /*1b280*/  FFMA.FTZ R6, R151, R7.reuse, -R144 ;  /* 0x0000000797067223 */ /* 0x080fe20000010890 */
[----:B------:R-:W-:Y:S01]  /*1b290*/  FADD.FTZ R13, R123, R132 ;  /* 0x000000847b0d7221 */ /* 0x000fe20000010000 */
[-CC-:B------:R-:W-:Y:S01]  /*1b2a0*/  FFMA.FTZ R20, R155, R7.reuse, -R144.reuse ;  /* 0x000000079b147223 */ /* 0x180fe20000010890 */
[----:B-1----:R-:W-:Y:S01]  /*1b2b0*/  FADD.FTZ R132, R148, R5 ;  /* 0x0000000594847221 */ /* 0x002fe20000010000 */
[----:B------:R-:W-:Y:S01]  /*1b2c0*/  FFMA.FTZ R144, R165, R7, -R144 ;  /* 0x00000007a5907223 */ /* 0x000fe20000010890 */
[----:B------:R-:W-:Y:S01]  /*1b2d0*/  FADD.FTZ R13, R184, R13 ;  /* 0x0000000db80d7221 */ /* 0x000fe20000010000 */
[----:B------:R-:W-:Y:S01]  /*1b2e0*/  MUFU.EX2 R6, R6 ;  /* 0x0000000600067308 */ /* 0x000fe20000000800 */
[----:B------:R-:W-:Y:S01]  /*1b2f0*/  FADD.FTZ R5, R185, R132 ;  /* 0x00000084b9057221 */ /* 0x000fe20000010000 */
[C---:B------:R-:W-:Y:S01]  /*1b300*/  F2FP.F16.F32.PACK_AB R184, R120.reuse, R184 ;  /* 0x000000b878b8723e */ /* 0x040fe200000000ff */
[----:B------:R-:W-:Y:S01]  /*1b310*/  FADD.FTZ R13, R120, R13 ;  /* 0x0000000d780d7221 */ /* 0x000fe20000010000 */
[----:B------:R0:W-:Y:S01]  /*1b320*/  @!P1 SYNCS.ARRIVE.TRANS64.RED.A1T0 RZ, [R121+URZ], RZ ;  /* 0x000000ff79ff99a7 */ /* 0x0001e2000810043f */
[----:B------:R-:W-:Y:S01]  /*1b330*/  FADD.FTZ R132, R122, R5 ;  /* 0x000000057a847221 */ /* 0x000fe20000010000 */
[----:B------:R-:W-:Y:S01]  /*1b340*/  F2FP.F16.F32.PACK_AB R190, R123, R190 ;  /* 0x000000be7bbe723e */ /* 0x000fe200000000ff */
[----:B------:R-:W-:Y:S01]  /*1b350*/  FADD.FTZ R13, R186, R13 ;  /* 0x0000000dba0d7221 */ /* 0x000fe20000010000 */
[----:B------:R-:W-:Y:S01]  /*1b360*/  MUFU.EX2 R20, R20 ;  /* 0x0000001400147308 */ /* 0x000fe20000000800 */
[----:B------:R-:W-:Y:S01]  /*1b370*/  FADD.FTZ R5, R187, R132 ;  /* 0x00000084bb057221 */ /* 0x000fe20000010000 */
[C---:B------:R-:W-:Y:S01]  /*1b380*/  F2FP.F16.F32.PACK_AB R186, R10.reuse, R186 ;  /* 0x000000ba0aba723e */ /* 0x040fe200000000ff */
[----:B------:R-:W-:Y:S01]  /*1b390*/  FADD.FTZ R13, R10, R13 ;  /* 0x0000000d0a0d7221 */ /* 0x000fe20000010000 */
[----:B------:R-:W-:Y:S01]  /*1b3a0*/  F2FP.F16.F32.PACK_AB R191, R148, R191 ;  /* 0x000000bf94bf723e */ /* 0x000fe200000000ff */
[----:B------:R-:W-:Y:S01]  /*1b3b0*/  FADD.FTZ R132, R126, R5 ;  /* 0x000000057e847221 */ /* 0x000fe20000010000 */
[----:B------:R-:W-:Y:S01]  /*1b3c0*/  F2FP.F16.F32.PACK_AB R185, R122, R185 ;  /* 0x000000b97ab9723e */ /* 0x000fe200000000ff */
[----:B------:R-:W-:Y:S01]  /*1b3d0*/  FADD.FTZ R13, R180, R13 ;  /* 0x0000000db40d7221 */ /* 0x000fe20000010000 */
[----:B------:R-:W1:Y:S01]  /*1b3e0*/  MUFU.EX2 R144, R144 ;  /* 0x0000009000907308 */ /* 0x000e620000000800 */
[----:B------:R-:W-:Y:S01]  /*1b3f0*/  FADD.FTZ R5, R181, R132 ;  /* 0x00000084b5057221 */ /* 0x000fe20000010000 */
[----:B------:R-:W-:Y:S01]  /*1b400*/  F2FP.F16.F32.PACK_AB R181, R12, R181 ;  /* 0x000000b50cb5723e */ /* 0x000fe200000000ff */
[----:B------:R-:W-:Y:S01]  /*1b410*/  FADD.FTZ R13, R124, R13 ;  /* 0x0000000d7c0d7221 */ /* 0x000fe20000010000 */
[----:B------:R-:W-:Y:S01]  /*1b420*/  F2FP.F16.F32.PACK_AB R187, R126, R187 ;  /* 0x000000bb7ebb723e */ /* 0x000fe200000000ff */
[----:B------:R-:W-:Y:S01]  /*1b430*/  FADD.FTZ R132, R12, R5 ;  /* 0x000000050c847221 */ /* 0x000fe20000010000 */
[----:B------:R-:W-:Y:S01]  /*1b440*/  F2FP.F16.F32.PACK_AB R180, R124, R180 ;  /* 0x000000b47cb4723e */ /* 0x000fe200000000ff */
[----:B------:R-:W-:Y:S01]  /*1b450*/  FADD.FTZ R134, R182, R13 ;  /* 0x0000000db6867221 */ /* 0x000fe20000010000 */
[----:B------:R-:W-:Y:S01]  /*1b460*/  F2FP.F16.F32.PACK_AB R182, R139, R182 ;  /* 0x000000b68bb6723e */ /* 0x000fe200000000ff */
[----:B------:R-:W-:Y:S01]  /*1b470*/  FADD.FTZ R5, R183, R132 ;  /* 0x00000084b7057221 */ /* 0x000fe20000010000 */
[C---:B------:R-:W-:Y:S01]  /*1b480*/  F2FP.F16.F32.PACK_AB R183, R130.reuse, R183 ;  /* 0x000000b782b7723e */ /* 0x040fe200000000ff */
[----:B------:R-:W-:Y:S01]  /*1b490*/  FADD.FTZ R13, R139, R134 ;  /* 0x000000868b0d7221 */ /* 0x000fe20000010000 */
[----:B------:R-:W2:Y:S01]  /*1b4a0*/  MUFU.EX2 R132, R159 ;  /* 0x0000009f00847308 */ /* 0x000ea20000000800 */
[----:B------:R-:W-:-:S02]  /*1b4b0*/  FADD.FTZ R134, R130, R5 ;  /* 0x0000000582867221 */ /* 0x000fc40000010000 */
[----:B------:R-:W-:Y:S01]  /*1b4c0*/  FADD.FTZ R13, R176, R13 ;  /* 0x0000000db00d7221 */ /* 0x000fe20000010000 */
[----:B------:R-:W-:Y:S01]  /*1b4d0*/  F2FP.F16.F32.PACK_AB R176, R128, R176 ;  /* 0x000000b080b0723e */ /* 0x000fe200000000ff */
[----:B------:R-:W-:Y:S01]  /*1b4e0*/  FADD.FTZ R5, R177, R134 ;  /* 0x00000086b1057221 */ /* 0x000fe20000010000 */
[----:B------:R-:W-:Y:S01]  /*1b4f0*/  F2FP.F16.F32.PACK_AB R177, R14, R177 ;  /* 0x000000b10eb1723e */ /* 0x000fe200000000ff */
[----:B------:R-:W-:Y:S01]  /*1b500*/  FADD.FTZ R13, R128, R13 ;  /* 0x0000000d800d7221 */ /* 0x000fe20000010000 */
[----:B-1----:R-:W-:Y:S01]  /*1b510*/  F2FP.F16.F32.PACK_AB R171, R144, R164 ;  /* 0x000000a490ab723e */ /* 0x002fe200000000ff */
[----:B------:R-:W-:Y:S02]  /*1b520*/  FADD.FTZ R10, R14, R5 ;  /* 0x000000050e0a7221 */ /* 0x000fe40000010000 */
[----:B------:R-:W-:Y:S01]  /*1b530*/  FADD.FTZ R120, R178, R13 ;  /* 0x0000000db2787221 */ /* 0x000fe20000010000 */
[----:B------:R-:W-:Y:S01]  /*1b540*/  F2FP.F16.F32.PACK_AB R178, R131, R178 ;  /* 0x000000b283b2723e */ /* 0x000fe200000000ff */
[----:B------:R-:W-:Y:S01]  /*1b550*/  FADD.FTZ R5, R179, R10 ;  /* 0x0000000ab3057221 */ /* 0x000fe20000010000 */
[----:B------:R-:W-:Y:S01]  /*1b560*/  F2FP.F16.F32.PACK_AB R179, R6, R179 ;  /* 0x000000b306b3723e */ /* 0x000fe200000000ff */
[----:B------:R-:W-:-:S02]  /*1b570*/  FADD.FTZ R13, R131, R120 ;  /* 0x00000078830d7221 */ /* 0x000fc40000010000 */
[----:B------:R-:W-:Y:S02]  /*1b580*/  FADD.FTZ R10, R6, R5 ;  /* 0x00000005060a7221 */ /* 0x000fe40000010000 */
[----:B------:R-:W-:Y:S01]  /*1b590*/  FADD.FTZ R12, R172, R13 ;  /* 0x0000000dac0c7221 */ /* 0x000fe20000010000 */
[----:B------:R-:W-:Y:S01]  /*1b5a0*/  F2FP.F16.F32.PACK_AB R172, R133, R172 ;  /* 0x000000ac85ac723e */ /* 0x000fe200000000ff */
[----:B------:R-:W-:Y:S01]  /*1b5b0*/  FADD.FTZ R5, R173, R10 ;  /* 0x0000000aad057221 */ /* 0x000fe20000010000 */
[C---:B------:R-:W-:Y:S01]  /*1b5c0*/  F2FP.F16.F32.PACK_AB R173, R20.reuse, R173 ;  /* 0x000000ad14ad723e */ /* 0x040fe200000000ff */
[----:B------:R-:W-:Y:S02]  /*1b5d0*/  FADD.FTZ R13, R133, R12 ;  /* 0x0000000c850d7221 */ /* 0x000fe40000010000 */
[----:B------:R-:W-:Y:S02]  /*1b5e0*/  FADD.FTZ R10, R20, R5 ;  /* 0x00000005140a7221 */ /* 0x000fe40000010000 */
[----:B------:R-:W-:Y:S01]  /*1b5f0*/  FADD.FTZ R12, R174, R13 ;  /* 0x0000000dae0c7221 */ /* 0x000fe20000010000 */
[----:B------:R-:W-:Y:S01]  /*1b600*/  F2FP.F16.F32.PACK_AB R174, R135, R174 ;  /* 0x000000ae87ae723e */ /* 0x000fe200000000ff */
[----:B------:R-:W-:Y:S01]  /*1b610*/  FADD.FTZ R5, R175, R10 ;  /* 0x0000000aaf057221 */ /* 0x000fe20000010000 */
[----:B--2---:R-:W-:Y:S01]  /*1b620*/  F2FP.F16.F32.PACK_AB R175, R132, R175 ;  /* 0x000000af84af723e */ /* 0x004fe200000000ff */
[----:B------:R-:W-:Y:S01]  /*1b630*/  FADD.FTZ R12, R135, R12 ;  /* 0x0000000c870c7221 */ /* 0x000fe20000010000 */
[----:B------:R-:W-:-:S02]  /*1b640*/  IMAD.MOV.U32 R10, RZ, RZ, R4 ;  /* 0x000000ffff0a7224 */ /* 0x000fc400078e0004 */
[----:B------:R-:W-:Y:S01]  /*1b650*/  FADD.FTZ R5, R132, R5 ;  /* 0x0000000584057221 */ /* 0x000fe20000010000 */
[----:B------:R-:W-:Y:S01]  /*1b660*/  FADD.FTZ R13, R127, R12 ;  /* 0x0000000c7f0d7221 */ /* 0x000fe20000010000 */
[----:B------:R-:W-:Y:S02]  /*1b670*/  IMAD.MOV.U32 R12, RZ, RZ, R194 ;  /* 0x000000ffff0c7224 */ /* 0x000fe400078e00c2 */
[----:B------:R-:W-:Y:S01]  /*1b680*/  FADD.FTZ R5, R162, R5 ;  /* 0x00000005a2057221 */ /* 0x000fe20000010000 */
[----:B------:R-:W-:-:S03]  /*1b690*/  FADD.FTZ R13, R136, R13 ;  /* 0x0000000d880d7221 */ /* 0x000fc60000010000 */
[----:B------:R-:W-:Y:S01]  /*1b6a0*/  FADD.FTZ R5, R163, R5 ;  /* 0x00000005a3057221 */ /* 0x000fe20000010000 */
[----:B------:R-:W-:Y:S01]  /*1b6b0*/  FADD.FTZ R6, R140, R13 ;  /* 0x0000000d8c067221 */ /* 0x000fe20000010000 */
[----:B------:R-:W-:Y:S02]  /*1b6c0*/  IMAD.MOV.U32 R13, RZ, RZ, R23 ;  /* 0x000000ffff0d7224 */ /* 0x000fe400078e0017 */
[----:B------:R-:W-:Y:S01]  /*1b6d0*/  FADD.FTZ R5, R164, R5 ;  /* 0x00000005a4057221 */ /* 0x000fe20000010000 */
[----:B------:R-:W-:Y:S01]  /*1b6e0*/  FADD.FTZ R6, R11, R6 ;  /* 0x000000060b067221 */ /* 0x000fe20000010000 */
[----:B------:R-:W-:Y:S02]  /*1b6f0*/  MOV R11, R3 ;  /* 0x00000003000b7202 */ /* 0x000fe40000000f00 */
[----:B------:R-:W-:Y:S01]  /*1b700*/  FADD.FTZ R5, R144, R5 ;  /* 0x0000000590057221 */ /* 0x000fe20000010000 */
[----:B0-----:R-:W-:Y:S06]  /*1b710*/  @P2 BRA `(.L_x_4417) ;  /* 0xffffffd800102947 */ /* 0x001fec000383ffff */
[----:B------:R-:W-:Y:S05]  /*1b720*/  BSYNC B1 ;  /* 0x0000000000017941 */ /* 0x000fea0003800000 */
.L_x_4406:
[----:B------:R-:W-:Y:S05]  /*1b730*/  BSYNC B0 ;  /* 0x0000000000007941 */ /* 0x000fea0003800000 */
.L_x_4405:
[----:B------:R-:W-:Y:S01]  /*1b740*/  ISETP.GE.AND P2, PT, R8, R211, PT ;  /* 0x000000d30800720c */ /* 0x000fe20003f46270 */
[----:B------:R-:W-:-:S12]  /*1b750*/  BSSY B0, `(.L_x_4418) ;  /* 0x00003ab000007945 */ /* 0x000fd80003800000 */
[----:B------:R-:W-:Y:S05]  /*1b760*/  @!P2 BRA `(.L_x_4419) ;  /* 0x0000003800a4a947 */ /* 0x000fea0003800000 */
[----:B------:R-:W-:Y:S02]  /*1b770*/  IMAD R200, R201, 0x80, R213 ;  /* 0x00000080c9c87824 */ /* 0x000fe400078e02d5 */
[----:B------:R-:W-:Y:S02]  /*1b780*/  IMAD.MOV.U32 R10, RZ, RZ, R3 ;  /* 0x000000ffff0a7224 */ /* 0x000fe400078e0003 */
[----:B------:R-:W-:Y:S01]  /*1b790*/  IMAD.MOV.U32 R11, RZ, RZ, R4 ;  /* 0x000000ffff0b7224 */ /* 0x000fe200078e0004 */
[----:B------:R-:W-:Y:S01]  /*1b7a0*/  IADD3 R200, R200, 0x8, RZ ;  /* 0x00000008c8c87810 */ /* 0x000fe20007ffe0ff */
[----:B------:R-:W-:Y:S02]  /*1b7b0*/  IMAD.MOV.U32 R12, RZ, RZ, R194 ;  /* 0x000000ffff0c7224 */ /* 0x000fe400078e00c2 */
[----:B------:R-:W-:Y:S01]  /*1b7c0*/  IMAD.MOV.U32 R13, RZ, RZ, R23 ;  /* 0x000000ffff0d7224 */ /* 0x000fe200078e0017 */
[----:B------:R-:W-:-:S07]  /*1b7d0*/  IADD3 R200, R200, R196, -R197 ;  /* 0x000000c4c8c87210 */ /* 0x000fce0007ffe8c5 */
.L_x_4438:
[----:B------:R-:W-:-:S04]  /*1b7e0*/  IADD3 R3, R13, 0x1, RZ ;  /* 0x000000010d037810 */ /* 0x000fc80007ffe0ff */
[----:B------:R-:W-:-:S04]  /*1b7f0*/  ISETP.NE.AND P2, PT, R3, 0x2, PT ;  /* 0x000000020300780c */ /* 0x000fc80003f45270 */
[----:B------:R-:W-:Y:S02]  /*1b800*/  SEL R7, RZ, 0x1, P2 ;  /* 0x00000001ff077807 */ /* 0x000fe40001000000 */
[----:B------:R-:W-:Y:S02]  /*1b810*/  SEL R23, R3, RZ, P2 ;  /* 0x000000ff03177207 */ /* 0x000fe40001000000 */
[----:B------:R-:W-:Y:S01]  /*1b820*/  LOP3.LUT R194, R12, R7, RZ, 0x3c, !PT ;  /* 0x000000070cc27212 */ /* 0x000fe200078e3cff */
[----:B------:R-:W-:Y:S06]  /*1b830*/  @!P0 BRA `(.L_x_4420) ;  /* 0x0000000000048947 */ /* 0x000fec0003800000 */
[----:B------:R-:W-:Y:S01]  /*1b840*/  BPT.TRAP 0x1 ;  /* 0x000000040000795c */ /* 0x000fe20000300000 */
.L_x_4420:
[----:B------:R-:W-:Y:S01]  /*1b850*/  IMAD R3, R23, 0x8, R17 ;  /* 0x0000000817037824 */ /* 0x000fe200078e0211 */
[----:B------:R-:W-:-:S04]  /*1b860*/  SHF.L.U32 R4, R194, 0x1f, RZ ;  /* 0x0000001fc2047819 */ /* 0x000fc800000006ff */
[----:B------:R0:W1:Y:S01]  /*1b870*/  SYNCS.PHASECHK.TRANS64.TRYWAIT P2, [R3+URZ+0x30830], R4 ;  /* 0x03083004030075a7 */ /* 0x000062000804017f */
[----:B------:R-:W-:Y:S05]  /*1b880*/  @!P0 BRA `(.L_x_4421) ;  /* 0x0000000000048947 */ /* 0x000fea0003800000 */
[----:B------:R-:W-:Y:S01]  /*1b890*/  BPT.TRAP 0x1 ;  /* 0x000000040000795c */ /* 0x000fe20000300000 */
.L_x_4421:
[----:B------:R-:W-:Y:S01]  /*1b8a0*/  BSSY B1, `(.L_x_4422) ;  /* 0x0000006000017945 */ /* 0x000fe20003800000 */
[----:B------:R-:W-:Y:S02]  /*1b8b0*/  IMAD R14, R23, 0x900, R9 ;  /* 0x00000900170e7824 */ /* 0x000fe400078e0209 */
[----:B------:R-:W-:Y:S01]  /*1b8c0*/  IMAD.MOV.U32 R15, RZ, RZ, 0x40000040 ;  /* 0x40000040ff0f7424 */ /* 0x000fe200078e00ff */
[----:B-1----:R-:W-:Y:S06]  /*1b8d0*/  @P2 BRA `(.L_x_4423) ;  /* 0x0000000000082947 */ /* 0x002fec0003800000 */
[----:B------:R-:W1:Y:S02]  /*1b8e0*/  SYNCS.PHASECHK.TRANS64.TRYWAIT P2, [R3+URZ+0x30830], R4 ;  /* 0x03083004030075a7 */ /* 0x000e64000804017f */
[----:B-1----:R-:W-:Y:S05]  /*1b8f0*/  @!P2 BRA `(.L_x_4424) ;  /* 0x000000e400e0a947 */ /* 0x002fea0003800000 */
.L_x_4423:
[----:B------:R-:W-:Y:S05]  /*1b900*/  BSYNC B1 ;  /* 0x0000000000017941 */ /* 0x000fea0003800000 */
.L_x_4422:
[----:B------:R-:W2:Y:S04]  /*1b910*/  LDL.64 R120, [R1+0x30] ;  /* 0x0000300001787983 */ /* 0x000ea80000100a00 */
[----:B------:R3:W-:Y:S04]  /*1b920*/  STL [R1+0x44], R6 ;  /* 0x0000440601007387 */ /* 0x0007e80000100800 */
[----:B---3--:R-:W3:Y:S04]  /*1b930*/  LDL.64 R6, [R1+0x28] ;  /* 0x0000280001067983 */ /* 0x008ee80000100a00 */
[----:B------:R0:W-:Y:S04]  /*1b940*/  STL [R1+0x40], R5 ;  /* 0x0000400501007387 */ /* 0x0001e80000100800 */
[----:B------:R-:W4:Y:S04]  /*1b950*/  LDL.64 R202, [R1+0x18] ;  /* 0x0000180001ca7983 */ /* 0x000f280000100a00 */
[----:B01----:R-:W4:Y:S01]  /*1b960*/  LDL.64 R4, [R1+0x20] ;  /* 0x0000200001047983 */ /* 0x003f220000100a00 */
[----:B------:R-:W-:-:S02]  /*1b970*/  R2UR UR6, R14 ;  /* 0x000000000e0672ca */ /* 0x000fc400000e0000 */
[----:B------:R-:W-:Y:S01]  /*1b980*/  R2UR UR7, R15 ;  /* 0x000000000f0772ca */ /* 0x000fe200000e0000 */
[----:B------:R-:W-:Y:S01]  /*1b990*/  VIADD R20, R14, 0x2 ;  /* 0x000000020e147836 */ /* 0x000fe20000000000 */
[----:B------:R-:W-:Y:S02]  /*1b9a0*/  MOV R21, 0x40000040 ;  /* 0x4000004000157802 */ /* 0x000fe40000000f00 */
[----:B--2---:R-:W-:Y:S02]  /*1b9b0*/  R2UR UR4, R120 ;  /* 0x00000000780472ca */ /* 0x004fe400000e0000 */
[----:B------:R-:W-:Y:S02]  /*1b9c0*/  R2UR UR5, R121 ;  /* 0x00000000790572ca */ /* 0x000fe400000e0000 */
[----:B-----5:R-:W-:-:S11]  /*1b9d0*/  WARPGROUP.ARRIVE ;  /* 0x00000000000079c5 */ /* 0x020fd60000000000 */
[----:B------:R-:W-:Y:S01]  /*1b9e0*/  HGMMA.64x96x16.F32 R120, gdesc[UR4], RZ, !UPT, gsb0 ;  /* 0x01600000047879f0 */ /* 0x000fe2000c0008ff */
[----:B---3--:R-:W-:Y:S02]  /*1b9f0*/  R2UR UR4, R6 ;  /* 0x00000000060472ca */ /* 0x008fe400000e0000 */
[----:B------:R-:W-:Y:S02]  /*1ba00*/  R2UR UR5, R7 ;  /* 0x00000000070572ca */ /* 0x000fe400000e0000 */
[----:B------:R-:W2:Y:S01]  /*1ba10*/  LDL.64 R6, [R1+0x10] ;  /* 0x0000100001067983 */ /* 0x000ea20000100a00 */
[----:B------:R-:W-:Y:S02]  /*1ba20*/  R2UR UR6, R20 ;  /* 0x00000000140672ca */ /* 0x000fe400000e0000 */
[----:B------:R-:W-:Y:S01]  /*1ba30*/  R2UR UR7, R21 ;  /* 0x00000000150772ca */ /* 0x000fe200000e0000 */
[----:B------:R-:W-:Y:S02]  /*1ba40*/  VIADD R20, R14, 0x4 ;  /* 0x000000040e147836 */ /* 0x000fe40000000000 */
[----:B------:R-:W-:Y:S01]  /*1ba50*/  IMAD.MOV.U32 R21, RZ, RZ, 0x40000040 ;  /* 0x40000040ff157424 */ /* 0x000fe200078e00ff */
[----:B------:R-:W-:-:S02]  /*1ba60*/  WARPGROUP.DEPBAR.LE gsb0, 0x0 ;  /* 0x00008000000079c5 */ /* 0x000fc40000010000 */
[----:B------:R-:W-:-:S07]  /*1ba70*/  WARPGROUP.ARRIVE ;  /* 0x00000000000079c5 */ /* 0x000fce0000000000 */
[----:B------:R-:W-:Y:S01]  /*1ba80*/  HGMMA.64x96x16.F32 R120, gdesc[UR4], R120, gsb0 ;  /* 0x01600000047879f0 */ /* 0x000fe20008000878 */
[----:B----4-:R-:W-:Y:S02]  /*1ba90*/  R2UR UR4, R4 ;  /* 0x00000000040472ca */ /* 0x010fe400000e0000 */
[----:B------:R-:W-:Y:S02]  /*1baa0*/  R2UR UR5, R5 ;  /* 0x00000000050572ca */ /* 0x000fe400000e0000 */
[----:B------:R-:W3:Y:S01]  /*1bab0*/  LDL.64 R4, [R1+0x8] ;  /* 0x0000080001047983 */ /* 0x000ee20000100a00 */
        /* <DEDUP_REMOVED lines=9> */
[----:B------:R-:W4:Y:S01]  /*1bb50*/  LDL.64 R202, [R1] ;  /* 0x0000000001ca7983 */ /* 0x000f220000100a00 */
        /* <DEDUP_REMOVED lines=9> */
[----:B--2---:R-:W-:Y:S02]  /*1bbf0*/  R2UR UR4, R6 ;  /* 0x00000000060472ca */ /* 0x004fe400000e0000 */
[----:B------:R-:W-:Y:S01]  /*1bc00*/  R2UR UR5, R7 ;  /* 0x00000000070572ca */ /* 0x000fe200000e0000 */
[----:B------:R-:W-:Y:S01]  /*1bc10*/  VIADD R20, R14, 0x302 ;  /* 0x000003020e147836 */ /* 0x000fe20000000000 */
[----:B------:R-:W-:Y:S01]  /*1bc20*/  MOV R21, 0x40000040 ;  /* 0x4000004000157802 */ /* 0x000fe20000000f00 */
[----:B------:R0:W5:Y:S01]  /*1bc30*/  LDL.LU R6, [R1+0x44] ;  /* 0x0000440001067983 */ /* 0x0001620000300800 */
        /* <DEDUP_REMOVED lines=18> */
[----:B------:R-:W-:Y:S01]  /*1bd60*/  MOV R21, 0x40000040 ;  /* 0x4000004000157802 */ /* 0x000fe20000000f00 */
[----:B------:R-:W-:-:S02]  /*1bd70*/  WARPGROUP.DEPBAR.LE gsb0, 0x0 ;  /* 0x00008000000079c5 */ /* 0x000fc40000010000 */
[----:B------:R-:W-:-:S08]  /*1bd80*/  WARPGROUP.ARRIVE ;  /* 0x00000000000079c5 */ /* 0x000fd00000000000 */
        /* <DEDUP_REMOVED lines=143> */
.L_x_4425:
[----:B------:R-:W-:Y:S01]  /*1c680*/  SHF.L.U32 R2, R12, 0x1f, RZ ;  /* 0x0000001f0c027819 */ /* 0x000fe200000006ff */
[----:B------:R-:W-:-:S04]  /*1c690*/  IMAD R14, R13, 0x8, R17 ;  /* 0x000000080d0e7824 */ /* 0x000fc800078e0211 */
[----:B------:R0:W1:Y:S01]  /*1c6a0*/  SYNCS.PHASECHK.TRANS64.TRYWAIT P2, [R14+URZ+0x30850], R2 ;  /* 0x030850020e0075a7 */ /* 0x000062000804017f */
[----:B------:R-:W-:Y:S05]  /*1c6b0*/  @!P0 BRA `(.L_x_4426) ;  /* 0x0000000000048947 */ /* 0x000fea0003800000 */
[----:B------:R-:W-:Y:S01]  /*1c6c0*/  BPT.TRAP 0x1 ;  /* 0x000000040000795c */ /* 0x000fe20000300000 */
.L_x_4426:
        /* <DEDUP_REMOVED lines=9> */
.L_x_4428:
[----:B------:R-:W-:Y:S05]  /*1c760*/  BSYNC B1 ;  /* 0x0000000000017941 */ /* 0x000fea0003800000 */
.L_x_4427:
[----:B------:R-:W-:Y:S01]  /*1c770*/  IMAD.MOV.U32 R12, RZ, RZ, R0 ;  /* 0x000000ffff0c7224 */ /* 0x000fe200078e0000 */
[----:B------:R-:W-:Y:S01]  /*1c780*/  MOV R13, 0x40000040 ;  /* 0x40000040000d7802 */ /* 0x000fe20000000f00 */
[----:B------:R-:W2:Y:S01]  /*1c790*/  LDL R4, [R1+0x38] ;  /* 0x0000380001047983 */ /* 0x000ea20000100800 */
[----:B------:R-:W-:Y:S01]  /*1c7a0*/  WARPGROUP.ARRIVE ;  /* 0x00000000000079c5 */ /* 0x000fe20000000000 */
[----:B------:R-:W-:Y:S01]  /*1c7b0*/  FMUL.FTZ R7, R123, UR50 ;  /* 0x000000327b077c20 */ /* 0x000fe20008410000 */
[----:B------:R-:W-:Y:S01]  /*1c7c0*/  R2UR UR6, R12 ;  /* 0x000000000c0672ca */ /* 0x000fe200000e0000 */
[----:B------:R-:W-:Y:S01]  /*1c7d0*/  VIADD R12, R0, 0x80 ;  /* 0x00000080000c7836 */ /* 0x000fe20000000000 */
[----:B------:R-:W-:Y:S01]  /*1c7e0*/  R2UR UR7, R13 ;  /* 0x000000000d0772ca */ /* 0x000fe200000e0000 */
[----:B------:R-:W-:Y:S02]  /*1c7f0*/  IMAD.MOV.U32 R13, RZ, RZ, 0x40000040 ;  /* 0x40000040ff0d7424 */ /* 0x000fe400078e00ff */
        /* <DEDUP_REMOVED lines=41> */
[----:B------:R-:W-:Y:S01]  /*1ca90*/  ISETP.GE.AND P2, PT, R224, 0x1, PT ;  /* 0x00000001e000780c */ /* 0x000fe20003f46270 */
        /* <DEDUP_REMOVED lines=23> */
[----:B------:R-:W-:-:S05]  /*1cc10*/  WARPGROUP.ARRIVE ;  /* 0x00000000000079c5 */ /* 0x000fca0000000000 */
[----:B------:R-:W0:Y:S01]  /*1cc20*/  MUFU.TANH R143, R143 ;  /* 0x0000008f008f7308 */ /* 0x000e220000002400 */
[----:B------:R-:W-:Y:S01]  /*1cc30*/  HGMMA.64x192x16.F32 R24, R184, gdesc[UR4].tnspB, R24, gsb0 ;  /* 0x42e00004b8187df0 */ /* 0x000fe20008000818 */
[----:B------:R-:W-:Y:S01]  /*1cc40*/  R2UR UR6, R12 ;  /* 0x000000000c0672ca */ /* 0x000fe200000e0000 */
[----:B------:R-:W-:Y:S01]  /*1cc50*/  VIADD R12, R0, 0x180 ;  /* 0x00000180000c7836 */ /* 0x000fe20000000000 */
[----:B------:R-:W-:Y:S01]  /*1cc60*/  R2UR UR7, R13 ;  /* 0x000000000d0772ca */ /* 0x000fe200000e0000 */
[----:B------:R-:W-:-:S03]  /*1cc70*/  IMAD.MOV.U32 R13, RZ, RZ, 0x40000040 ;  /* 0x40000040ff0d7424 */ /* 0x000fc600078e00ff */
        /* <DEDUP_REMOVED lines=42> */
[----:B------:R-:W-:Y:S02]  /*1cf20*/  IMAD.MOV.U32 R13, RZ, RZ, 0x40000040 ;  /* 0x40000040ff0d7424 */ /* 0x000fe400078e00ff */
[----:B------:R-:W-:Y:S01]  /*1cf30*/  FMUL.FTZ R0, R146, UR50 ;  /* 0x0000003292007c20 */ /* 0x000fe20008410000 */
[----:B------:R-:W-:Y:S01]  /*1cf40*/  FMUL.FTZ R146, R155, UR50 ;  /* 0x000000329b927c20 */ /* 0x000fe20008410000 */
[----:B------:R-:W-:Y:S01]  /*1cf50*/  FMUL.FTZ R155, R160, UR50 ;  /* 0x00000032a09b7c20 */ /* 0x000fe20008410000 */
[----:B------:R-:W-:-:S03]  /*1cf60*/  FMUL.FTZ R160, R164, UR50 ;  /* 0x00000032a4a07c20 */ /* 0x000fc60008410000 */
        /* <DEDUP_REMOVED lines=8> */
[----:B------:R-:W-:Y:S01]  /*1cff0*/  @!P1 VIADD R12, R3, 0x30840 ;  /* 0x00030840030c9836 */ /* 0x000fe20000000000 */
[----:B------:R-:W-:Y:S01]  /*1d000*/  R2UR UR7, R13 ;  /* 0x000000000d0772ca */ /* 0x000fe200000e0000 */
[----:B------:R-:W-:-:S03]  /*1d010*/  IMAD R3, R8, -0x60, RZ ;  /* 0xffffffa008037824 */ /* 0x000fc600078e02ff */
[----:B------:R-:W-:Y:S01]  /*1d020*/  @!P1 PRMT R12, RZ, 0x654, R12 ;  /* 0x00000654ff0c9816 */ /* 0x000fe2000000000c */
[----:B------:R-:W-:Y:S01]  /*1d030*/  IMAD R159, R206, -0x2, R3 ;  /* 0xfffffffece9f7824 */ /* 0x000fe200078e0203 */
[----:B------:R-:W-:-:S04]  /*1d040*/  IADD3 R162, R3, 0x1, R196 ;  /* 0x0000000103a27810 */ /* 0x000fc80007ffe0c4 */
[----:B------:R-:W-:Y:S01]  /*1d050*/  IADD3 R13, R162, -R197, RZ ;  /* 0x800000c5a20d7210 */ /* 0x000fe20007ffe0ff */
[----:B------:R-:W-:-:S04]  /*1d060*/  IMAD R162, R201, 0x80, R213 ;  /* 0x00000080c9a27824 */ /* 0x000fc800078e02d5 */
[----:B------:R-:W-:-:S04]  /*1d070*/  IMAD R13, R206, -0x2, R13 ;  /* 0xfffffffece0d7824 */ /* 0x000fc800078e020d */
[C---:B------:R-:W-:Y:S02]  /*1d080*/  VIADD R166, R13.reuse, UR47 ;  /* 0x0000002f0da67c36 */ /* 0x040fe40008000000 */
[----:B------:R-:W-:-:S03]  /*1d090*/  VIADD R165, R13, UR4 ;  /* 0x000000040da57c36 */ /* 0x000fc60008000000 */
[C---:B------:R-:W-:Y:S01]  /*1d0a0*/  IADD3 R164, R162.reuse, R166, RZ ;  /* 0x000000a6a2a47210 */ /* 0x040fe20007ffe0ff */
[----:B------:R-:W-:Y:S01]  /*1d0b0*/  IMAD.IADD R163, R162, 0x1, R165 ;  /* 0x00000001a2a37824 */ /* 0x000fe200078e02a5 */
[----:B------:R-:W-:Y:S02]  /*1d0c0*/  WARPGROUP.DEPBAR.LE gsb0, 0x0 ;  /* 0x00008000000079c5 */ /* 0x000fe40000010000 */
[----:B------:R-:W-:-:S06]  /*1d0d0*/  WARPGROUP.ARRIVE ;  /* 0x00000000000079c5 */ /* 0x000fcc0000000000 */
[----:B------:R-:W-:Y:S03]  /*1d0e0*/  HGMMA.64x192x16.F32 R24, R168, gdesc[UR4].tnspB, R24, gsb0 ;  /* 0x42e00004a8187df0 */ /* 0x000fe60008000818 */
[----:B------:R-:W-:Y:S02]  /*1d0f0*/  WARPGROUP.DEPBAR.LE gsb0, 0x0 ;  /* 0x00008000000079c5 */ /* 0x000fe40000010000 */
[----:B------:R0:W-:Y:S01]  /*1d100*/  @!P1 SYNCS.ARRIVE.TRANS64.RED.A1T0 RZ, [R12+URZ], RZ ;  /* 0x000000ff0cff99a7 */ /* 0x0001e2000810043f */
[----:B-1234-:R-:W-:Y:S05]  /*1d110*/  @!P2 BRA `(.L_x_4430) ;  /* 0x000000000058a947 */ /* 0x01efea0003800000 */
[----:B------:R-:W-:Y:S01]  /*1d120*/  IADD3 R167, R162, R196, -R197 ;  /* 0x000000c4a2a77210 */ /* 0x000fe20007ffe8c5 */
[----:B------:R-:W-:Y:S03]  /*1d130*/  BSSY B1, `(.L_x_4431) ;  /* 0x0000011000017945 */ /* 0x000fe60003800000 */
[----:B------:R-:W-:-:S13]  /*1d140*/  ISETP.GT.AND P2, PT, R167, -0x1, PT ;  /* 0xffffffffa700780c */ /* 0x000fda0003f44270 */
[----:B------:R-:W-:Y:S05]  /*1d150*/  @P2 BRA `(.L_x_4432) ;  /* 0x0000000000202947 */ /* 0x000fea0003800000 */
[----:B------:R-:W-:Y:S01]  /*1d160*/  IMAD.U32 R168, RZ, RZ, UR39 ;  /* 0x00000027ffa87e24 */ /* 0x000fe2000f8e00ff */
[----:B------:R-:W-:-:S04]  /*1d170*/  LOP3.LUT R167, RZ, R167, RZ, 0x33, !PT ;  /* 0x000000a7ffa77212 */ /* 0x000fc800078e33ff */
[----:B------:R-:W-:-:S13]  /*1d180*/  ISETP.NE.AND P2, PT, R168, 0x1, PT ;  /* 0x00000001a800780c */ /* 0x000fda0003f45270 */
[----:B0-----:R-:W0:Y:S02]  /*1d190*/  @P2 LDC.64 R12, c[0x0][0x9e8] ;  /* 0x00027a00ff0c2b82 */ /* 0x001e240000000a00 */
[----:B0-----:R-:W-:-:S05]  /*1d1a0*/  @P2 IMAD.HI.U32 R12, R167, R12, RZ ;  /* 0x0000000ca70c2227 */ /* 0x001fca00078e00ff */
[----:B------:R-:W-:-:S04]  /*1d1b0*/  @P2 SHF.R.U32.HI R167, RZ, R13, R12 ;  /* 0x0000000dffa72219 */ /* 0x000fc8000001160c */
[----:B------:R-:W-:Y:S01]  /*1d1c0*/  LOP3.LUT R167, RZ, R167, RZ, 0x33, !PT ;  /* 0x000000a7ffa77212 */ /* 0x000fe200078e33ff */
[----:B------:R-:W-:Y:S06]  /*1d1d0*/  BRA `(.L_x_4433) ;  /* 0x0000000000187947 */ /* 0x000fec0003800000 */
.L_x_4432:
[----:B------:R-:W-:Y:S01]  /*1d1e0*/  IMAD.U32 R168, RZ, RZ, UR39 ;  /* 0x00000027ffa87e24 */ /* 0x000fe2000f8e00ff */
[----:B------:R-:W-:-:S04]  /*1d1f0*/  IADD3 R167, R162, R196, -R197 ;  /* 0x000000c4a2a77210 */ /* 0x000fc80007ffe8c5 */
[----:B------:R-:W-:-:S13]  /*1d200*/  ISETP.NE.AND P2, PT, R168, 0x1, PT ;  /* 0x00000001a800780c */ /* 0x000fda0003f45270 */
[----:B0-----:R-:W0:Y:S02]  /*1d210*/  @P2 LDC.64 R12, c[0x0][0x9e8] ;  /* 0x00027a00ff0c2b82 */ /* 0x001e240000000a00 */
[----:B0-----:R-:W-:-:S05]  /*1d220*/  @P2 IMAD.HI.U32 R12, R167, R12, RZ ;  /* 0x0000000ca70c2227 */ /* 0x001fca00078e00ff */
[----:B------:R-:W-:-:S07]  /*1d230*/  @P2 SHF.R.U32.HI R167, RZ, R13, R12 ;  /* 0x0000000dffa72219 */ /* 0x000fce000001160c */
.L_x_4433:
[----:B------:R-:W-:Y:S05]  /*1d240*/  BSYNC B1 ;  /* 0x0000000000017941 */ /* 0x000fea0003800000 */
.L_x_4431:
[----:B------:R-:W-:-:S05]  /*1d250*/  IMAD R167, R167, R168, R159 ;  /* 0x000000a8a7a77224 */ /* 0x000fca00078e029f */
[----:B------:R-:W-:Y:S02]  /*1d260*/  VIADDMNMX R164, R167, R168, R164, PT ;  /* 0x000000a8a7a47246 */ /* 0x000fe400038001a4 */
[----:B------:R-:W-:-:S07]  /*1d270*/  VIMNMX R163, R163, R167, !PT ;  /* 0x000000a7a3a37248 */ /* 0x000fce0007fe0100 */
.L_x_4430:
[C---:B------:R-:W-:Y:S02]  /*1d280*/  ISETP.GE.AND P2, PT, R3.reuse, 0x2, PT ;  /* 0x000000020300780c */ /* 0x040fe40003f46270 */
[----:B------:R-:W-:Y:S02]  /*1d290*/  ISETP.GE.AND P3, PT, R3, 0x9, PT ;  /* 0x000000090300780c */ /* 0x000fe40003f66270 */
[----:B------:R-:W-:Y:S02]  /*1d2a0*/  ISETP.GT.AND P5, PT, R163, 0x1, !P2 ;  /* 0x00000001a300780c */ /* 0x000fe400057a4270 */
[----:B------:R-:W-:Y:S02]  /*1d2b0*/  ISETP.GE.AND P6, PT, R3, 0xa, PT ;  /* 0x0000000a0300780c */ /* 0x000fe40003fc6270 */
[----:B------:R-:W-:Y:S02]  /*1d2c0*/  ISETP.GT.AND P4, PT, R163, 0x8, !P3 ;  /* 0x00000008a300780c */ /* 0x000fe40005f84270 */
[----:B------:R-:W-:-:S02]  /*1d2d0*/  ISETP.LT.OR P5, PT, R164, 0x2, P5 ;  /* 0x00000002a400780c */ /* 0x000fc40002fa1670 */
[----:B------:R-:W-:Y:S02]  /*1d2e0*/  ISETP.LT.OR P4, PT, R164, 0x9, P4 ;  /* 0x00000009a400780c */ /* 0x000fe40002781670 */
[----:B0-----:R-:W-:Y:S02]  /*1d2f0*/  FSEL R12, R4, -INF , !P5 ;  /* 0xff800000040c7808 */ /* 0x001fe40006800000 */
        /* <DEDUP_REMOVED lines=130> */
[----:B------:R-:W-:-:S13]  /*1db20*/  ISETP.GE.AND P6, PT, R224, 0x1, PT ;  /* 0x00000001e000780c */ /* 0x000fda0003fc6270 */
[----:B------:R-:W-:Y:S05]  /*1db30*/  @!P6 BRA `(.L_x_4434) ;  /* 0x00000000005ce947 */ /* 0x000fea0003800000 */
[----:B------:R-:W-:Y:S01]  /*1db40*/  ISETP.GT.AND P6, PT, R200, -0x1, PT ;  /* 0xffffffffc800780c */ /* 0x000fe20003fc4270 */
[----:B------:R-:W-:-:S12]  /*1db50*/  BSSY B1, `(.L_x_4435) ;  /* 0x0000012000017945 */ /* 0x000fd80003800000 */
[----:B------:R-:W-:Y:S05]  /*1db60*/  @P6 BRA `(.L_x_4436) ;  /* 0x0000000000286947 */ /* 0x000fea0003800000 */
[----:B------:R-:W-:Y:S01]  /*1db70*/  MOV R164, UR39 ;  /* 0x0000002700a47c02 */ /* 0x000fe20008000f00 */
[----:B------:R-:W-:-:S03]  /*1db80*/  VIADD R162, R162, 0x8 ;  /* 0x00000008a2a27836 */ /* 0x000fc60000000000 */
        /* <DEDUP_REMOVED lines=8> */
.L_x_4436:
[----:B------:R-:W-:-:S05]  /*1dc10*/  IMAD.U32 R164, RZ, RZ, UR39 ;  /* 0x00000027ffa47e24 */ /* 0x000fca000f8e00ff */
[----:B------:R-:W-:-:S13]  /*1dc20*/  ISETP.NE.AND P6, PT, R164, 0x1, PT ;  /* 0x00000001a400780c */ /* 0x000fda0003fc5270 */
[----:B------:R-:W0:Y:S02]  /*1dc30*/  @P6 LDC.64 R2, c[0x0][0x9e8] ;  /* 0x00027a00ff026b82 */ /* 0x000e240000000a00 */
[----:B0-----:R-:W-:-:S04]  /*1dc40*/  @P6 IMAD.HI.U32 R4, R200, R2, RZ ;  /* 0x00000002c8046227 */ /* 0x001fc800078e00ff */
[----:B------:R-:W-:Y:S01]  /*1dc50*/  IMAD.MOV.U32 R2, RZ, RZ, R200 ;  /* 0x000000ffff027224 */ /* 0x000fe200078e00c8 */
[----:B------:R-:W-:-:S07]  /*1dc60*/  @P6 SHF.R.U32.HI R2, RZ, R3, R4 ;  /* 0x00000003ff026219 */ /* 0x000fce0000011604 */
.L_x_4437:
[----:B------:R-:W-:Y:S05]  /*1dc70*/  BSYNC B1 ;  /* 0x0000000000017941 */ /* 0x000fea0003800000 */
.L_x_4435:
[----:B------:R-:W-:-:S05]  /*1dc80*/  IMAD R159, R2, R164, R159 ;  /* 0x000000a4029f7224 */ /* 0x000fca00078e029f */
[----:B------:R-:W-:Y:S02]  /*1dc90*/  VIADDMNMX R166, R159, R164, R166, PT ;  /* 0x000000a49fa67246 */ /* 0x000fe400038001a6 */
[----:B------:R-:W-:-:S07]  /*1dca0*/  VIMNMX R165, R165, R159, !PT ;  /* 0x0000009fa5a57248 */ /* 0x000fce0007fe0100 */
.L_x_4434:
[C---:B------:R-:W-:Y:S01]  /*1dcb0*/  ISETP.GT.AND P2, PT, R165.reuse, 0x1, !P2 ;  /* 0x00000001a500780c */ /* 0x040fe20005744270 */
[----:B------:R-:W-:Y:S01]  /*1dcc0*/  @!P1 VIADD R14, R14, 0x30860 ;  /* 0x000308600e0e9836 */ /* 0x000fe20000000000 */
[----:B------:R-:W-:Y:S02]  /*1dcd0*/  LOP3.LUT P6, RZ, R16, 0x8000, RZ, 0xc0, !PT ;  /* 0x0000800010ff7812 */ /* 0x000fe400078cc0ff */
[----:B------:R-:W-:Y:S02]  /*1dce0*/  ISETP.LT.OR P2, PT, R166, 0x2, P2 ;  /* 0x00000002a600780c */ /* 0x000fe40001741670 */
[----:B------:R-:W-:Y:S02]  /*1dcf0*/  ISETP.GT.AND P3, PT, R165, 0x8, !P3 ;  /* 0x00000008a500780c */ /* 0x000fe40005f64270 */
[----:B------:R-:W-:Y:S02]  /*1dd00*/  FSEL R2, R7, -INF , !P2 ;  /* 0xff80000007027808 */ /* 0x000fe40005000000 */
[----:B------:R-:W-:-:S02]  /*1dd10*/  LOP3.LUT P2, RZ, R16, 0x4, RZ, 0xc0, !PT ;  /* 0x0000000410ff7812 */ /* 0x000fc4000784c0ff */
[----:B------:R-:W-:Y:S02]  /*1dd20*/  ISETP.LT.OR P3, PT, R166, 0x9, P3 ;  /* 0x00000009a600780c */ /* 0x000fe40001f61670 */
[----:B------:R-:W-:Y:S02]  /*1dd30*/  ISETP.GT.AND P2, PT, R165, 0x9, !P2 ;  /* 0x00000009a500780c */ /* 0x000fe40005744270 */
[----:B------:R-:W-:Y:S02]  /*1dd40*/  FSEL R120, R120, -INF , !P3 ;  /* 0xff80000078787808 */ /* 0x000fe40005800000 */
[----:B------:R-:W-:Y:S02]  /*1dd50*/  ISETP.LT.OR P2, PT, R166, 0xa, P2 ;  /* 0x0000000aa600780c */ /* 0x000fe40001741670 */
[----:B------:R-:W-:Y:S02]  /*1dd60*/  LOP3.LUT P3, RZ, R16, 0x4000, RZ, 0xc0, !PT ;  /* 0x0000400010ff7812 */ /* 0x000fe4000786c0ff */
[----:B------:R-:W-:-:S02]  /*1dd70*/  FSEL R121, R121, -INF , !P2 ;  /* 0xff80000079797808 */ /* 0x000fc40005000000 */
[----:B------:R-:W-:Y:S02]  /*1dd80*/  LOP3.LUT P2, RZ, R16, 0x8, RZ, 0xc0, !PT ;  /* 0x0000000810ff7812 */ /* 0x000fe4000784c0ff */
[----:B------:R-:W-:Y:S02]  /*1dd90*/  FMNMX.FTZ R3, R13, R11, !PT ;  /* 0x0000000b0d037209 */ /* 0x000fe40007810000 */
[C---:B------:R-:W-:Y:S02]  /*1dda0*/  ISETP.GT.AND P2, PT, R165.reuse, 0x10, !P2 ;  /* 0x00000010a500780c */ /* 0x040fe40005744270 */
[----:B------:R-:W-:Y:S02]  /*1ddb0*/  FMNMX.FTZ R3, R12, R3, !PT ;  /* 0x000000030c037209 */ /* 0x000fe40007810000 */
[----:B------:R-:W-:Y:S02]  /*1ddc0*/  ISETP.LT.OR P2, PT, R166, 0x11, P2 ;  /* 0x00000011a600780c */ /* 0x000fe40001741670 */
[----:B------:R-:W-:-:S02]  /*1ddd0*/  ISETP.GT.AND P4, PT, R165, 0x51, !P4 ;  /* 0x00000051a500780c */ /* 0x000fc40006784270 */
[----:B------:R-:W-:Y:S02]  /*1dde0*/  FSEL R124, R124, -INF , !P2 ;  /* 0xff8000007c7c7808 */ /* 0x000fe40005000000 */
[----:B------:R-:W-:Y:S02]  /*1ddf0*/  LOP3.LUT P2, RZ, R16, 0x80000, RZ, 0xc0, !PT ;  /* 0x0008000010ff7812 */ /* 0x000fe4000784c0ff */
[C---:B------:R-:W-:Y:S02]  /*1de00*/  ISETP.GT.AND P5, PT, R165.reuse, 0x58, !P5 ;  /* 0x00000058a500780c */ /* 0x040fe40006fa4270 */
[----:B------:R-:W-:Y:S02]  /*1de10*/  ISETP.GT.AND P2, PT, R165, 0x11, !P2 ;  /* 0x00000011a500780c */ /* 0x000fe40005744270 */
[C---:B------:R-:W-:Y:S02]  /*1de20*/  ISETP.LT.OR P4, PT, R166.reuse, 0x52, P4 ;  /* 0x00000052a600780c */ /* 0x040fe40002781670 */
[----:B------:R-:W-:-:S02]  /*1de30*/  ISETP.LT.OR P2, PT, R166, 0x12, P2 ;  /* 0x00000012a600780c */ /* 0x000fc40001741670 */
[----:B------:R-:W-:Y:S02]  /*1de40*/  ISETP.LT.OR P5, PT, R166, 0x59, P5 ;  /* 0x00000059a600780c */ /* 0x000fe40002fa1670 */
[----:B------:R-:W-:Y:S02]  /*1de50*/  FSEL R125, R125, -INF , !P2 ;  /* 0xff8000007d7d7808 */ /* 0x000fe40005000000 */
[----:B------:R-:W-:Y:S02]  /*1de60*/  LOP3.LUT P2, RZ, R16, 0x40000, RZ, 0xc0, !PT ;  /* 0x0004000010ff7812 */ /* 0x000fe4000784c0ff */
[----:B------:R-:W-:Y:S02]  /*1de70*/  FSEL R152, R152, -INF , !P4 ;  /* 0xff80000098987808 */ /* 0x000fe40006000000 */
[----:B------:R-:W-:Y:S02]  /*1de80*/  ISETP.GT.AND P2, PT, R165, 0x18, !P2 ;  /* 0x00000018a500780c */ /* 0x000fe40005744270 */
[----:B------:R-:W-:-:S02]  /*1de90*/  FSEL R156, R156, -INF , !P5 ;  /* 0xff8000009c9c7808 */ /* 0x000fc40006800000 */
        /* <DEDUP_REMOVED lines=69> */
[----:B------:R-:W-:-:S03]  /*1e2f0*/  ISETP.GT.AND P2, PT, R165, 0x48, !P2 ;  /* 0x00000048a500780c */ /* 0x000fc60005744270 */
[----:B------:R-:W0:Y:S01]  /*1e300*/  SHFL.BFLY PT, R0, R3, 0x2, 0x1f ;  /* 0x0c401f0003007f89 */ /* 0x000e2200000e0000 */
[----:B------:R-:W-:-:S04]  /*1e310*/  ISETP.LT.OR P2, PT, R166, 0x49, P2 ;  /* 0x00000049a600780c */ /* 0x000fc80001741670 */
[----:B------:R-:W-:Y:S02]  /*1e320*/  FSEL R149, R149, -INF , !P2 ;  /* 0xff80000095957808 */ /* 0x000fe40005000000 */
[----:B------:R-:W-:Y:S02]  /*1e330*/  ISETP.GT.AND P2, PT, R165, 0x49, !P6 ;  /* 0x00000049a500780c */ /* 0x000fe40007744270 */
[----:B------:R-:W-:Y:S02]  /*1e340*/  LOP3.LUT P6, RZ, R16, 0x2, RZ, 0xc0, !PT ;  /* 0x0000000210ff7812 */ /* 0x000fe400078cc0ff */
[----:B------:R-:W-:-:S04]  /*1e350*/  ISETP.LT.OR P2, PT, R166, 0x4a, P2 ;  /* 0x0000004aa600780c */ /* 0x000fc80001741670 */
[----:B------:R-:W-:Y:S02]  /*1e360*/  FSEL R150, R150, -INF , !P2 ;  /* 0xff80000096967808 */ /* 0x000fe40005000000 */
[----:B------:R-:W-:-:S04]  /*1e370*/  ISETP.GT.AND P2, PT, R165, 0x50, !P3 ;  /* 0x00000050a500780c */ /* 0x000fc80005f44270 */
[----:B------:R-:W-:Y:S02]  /*1e380*/  ISETP.LT.OR P2, PT, R166, 0x51, P2 ;  /* 0x00000051a600780c */ /* 0x000fe40001741670 */
[----:B0-----:R-:W-:Y:S02]  /*1e390*/  FMNMX.FTZ R162, R3, R0, !PT ;  /* 0x0000000003a27209 */ /* 0x001fe40007810000 */
[----:B------:R-:W-:Y:S02]  /*1e3a0*/  FSEL R154, R154, -INF , !P2 ;  /* 0xff8000009a9a7808 */ /* 0x000fe40005000000 */
[----:B------:R-:W-:Y:S01]  /*1e3b0*/  ISETP.GT.AND P2, PT, R165, RZ, !P6 ;  /* 0x000000ffa500720c */ /* 0x000fe20007744270 */
[----:B------:R-:W0:Y:S01]  /*1e3c0*/  SHFL.BFLY PT, R7, R162, 0x1, 0x1f ;  /* 0x0c201f00a2077f89 */ /* 0x000e2200000e0000 */
[----:B------:R-:W-:Y:S02]  /*1e3d0*/  LOP3.LUT P6, RZ, R16, 0x1, RZ, 0xc0, !PT ;  /* 0x0000000110ff7812 */ /* 0x000fe400078cc0ff */
[----:B------:R-:W-:-:S02]  /*1e3e0*/  ISETP.LT.OR P2, PT, R166, 0x1, P2 ;  /* 0x00000001a600780c */ /* 0x000fc40001741670 */
[----:B------:R-:W-:Y:S02]  /*1e3f0*/  ISETP.GT.AND P3, PT, R165, 0x59, !P6 ;  /* 0x00000059a500780c */ /* 0x000fe40007764270 */
[----:B------:R-:W-:Y:S02]  /*1e400*/  FSEL R15, R15, -INF , !P2 ;  /* 0xff8000000f0f7808 */ /* 0x000fe40005000000 */
[----:B------:R-:W-:Y:S02]  /*1e410*/  ISETP.LT.OR P3, PT, R166, 0x5a, P3 ;  /* 0x0000005aa600780c */ /* 0x000fe40001f61670 */
[----:B------:R-:W-:Y:S02]  /*1e420*/  FMNMX.FTZ R3, R15, R10, !PT ;  /* 0x0000000a0f037209 */ /* 0x000fe40007810000 */
[----:B------:R-:W-:Y:S02]  /*1e430*/  FSEL R158, R158, -INF , !P3 ;  /* 0xff8000009e9e7808 */ /* 0x000fe40005800000 */
[----:B------:R-:W-:-:S02]  /*1e440*/  FMNMX.FTZ R3, R2, R3, !PT ;  /* 0x0000000302037209 */ /* 0x000fc40007810000 */
[----:B0-----:R-:W-:Y:S02]  /*1e450*/  FMNMX.FTZ R4, R162, R7, !PT ;  /* 0x00000007a2047209 */ /* 0x001fe40007810000 */
[----:B------:R-:W-:Y:S02]  /*1e460*/  MOV R7, UR38 ;  /* 0x0000002600077c02 */ /* 0x000fe40008000f00 */
[----:B------:R-:W-:Y:S02]  /*1e470*/  FSETP.NEU.FTZ.AND P2, PT, R4, -INF , PT ;  /* 0xff8000000400780b */ /* 0x000fe40003f5d000 */
[----:B------:R-:W-:Y:S01]  /*1e480*/  FMNMX.FTZ R162, R120, R3, !PT ;  /* 0x0000000378a27209 */ /* 0x000fe20007810000 */
[----:B------:R-:W-:-:S03]  /*1e490*/  FMUL.FTZ R0, R4, R7 ;  /* 0x0000000704007220 */ /* 0x000fc60000410000 */
[----:B------:R-:W-:Y:S02]  /*1e4a0*/  FMNMX.FTZ R3, R121, R162, !PT ;  /* 0x000000a279037209 */ /* 0x000fe40007810000 */
        /* <DEDUP_REMOVED lines=13> */
[-CC-:B------:R-:W-:Y:S01]  /*1e580*/  FFMA.FTZ R127, R144, R7.reuse, -R0.reuse ;  /* 0x00000007907f7223 */ /* 0x180fe20000010800 */
[----:B------:R-:W-:Y:S01]  /*1e590*/  FMNMX.FTZ R3, R129, R20, !PT ;  /* 0x0000001481037209 */ /* 0x000fe20007810000 */
[-CC-:B------:R-:W-:Y:S01]  /*1e5a0*/  FFMA.FTZ R12, R12, R7.reuse, -R0.reuse ;  /* 0x000000070c0c7223 */ /* 0x180fe20000010800 */
[----:B------:R-:W-:Y:S01]  /*1e5b0*/  FSEL R144, R4, RZ, P2 ;  /* 0x000000ff04907208 */ /* 0x000fe20001000000 */
[--C-:B------:R-:W-:Y:S01]  /*1e5c0*/  FFMA.FTZ R180, R132, R7, -R0.reuse ;  /* 0x0000000784b47223 */ /* 0x100fe20000010800 */
[----:B------:R-:W-:Y:S01]  /*1e5d0*/  FMNMX.FTZ R20, R130, R3, !PT ;  /* 0x0000000382147209 */ /* 0x000fe20007810000 */
[-CC-:B------:R-:W-:Y:S01]  /*1e5e0*/  FFMA.FTZ R178, R143, R7.reuse, -R0.reuse ;  /* 0x000000078fb27223 */ /* 0x180fe20000010800 */
[-CC-:B------:R-:W-:Y:S01]  /*1e5f0*/  FFMA.FTZ R172, R147, R7.reuse, -R0.reuse ;  /* 0x0000000793ac7223 */ /* 0x180fe20000010800 */
[----:B------:R-:W-:Y:S01]  /*1e600*/  FADD.FTZ R144, -R144, R11 ;  /* 0x0000000b90907221 */ /* 0x000fe20000010100 */
[----:B------:R-:W-:Y:S01]  /*1e610*/  FMNMX.FTZ R3, R131, R20, !PT ;  /* 0x0000001483037209 */ /* 0x000fe20007810000 */
[-CC-:B------:R-:W-:Y:S01]  /*1e620*/  FFMA.FTZ R132, R148, R7.reuse, -R0.reuse ;  /* 0x0000000794847223 */ /* 0x180fe20000010800 */
[----:B------:R0:W-:Y:S01]  /*1e630*/  MUFU.EX2 R20, R123 ;  /* 0x0000007b00147308 */ /* 0x0001e20000000800 */
        /* <DEDUP_REMOVED lines=8> */
[----:B0-----:R-:W-:Y:S01]  /*1e6c0*/  FFMA.FTZ R123, R137, R7, -R0 ;  /* 0x00000007897b7223 */ /* 0x001fe20000010800 */
[----:B------:R-:W-:-:S04]  /*1e6d0*/  FMNMX.FTZ R3, R135, R122, !PT ;  /* 0x0000007a87037209 */ /* 0x000fc80007810000 */
[----:B------:R-:W-:Y:S02]  /*1e6e0*/  FMNMX.FTZ R122, R140, R3, !PT ;  /* 0x000000038c7a7209 */ /* 0x000fe40007810000 */
[----:B------:R-:W-:Y:S02]  /*1e6f0*/  MUFU.EX2 R12, R12 ;  /* 0x0000000c000c7308 */ /* 0x000fe40000000800 */
[----:B------:R-:W-:-:S04]  /*1e700*/  FMNMX.FTZ R3, R141, R122, !PT ;  /* 0x0000007a8d037209 */ /* 0x000fc80007810000 */
[----:B------:R-:W-:Y:S02]  /*1e710*/  FMNMX.FTZ R122, R142, R3, !PT ;  /* 0x000000038e7a7209 */ /* 0x000fe40007810000 */
[----:B------:R-:W-:Y:S02]  /*1e720*/  MUFU.EX2 R190, R190 ;  /* 0x000000be00be7308 */ /* 0x000fe40000000800 */
[----:B------:R-:W-:Y:S01]  /*1e730*/  FMNMX.FTZ R3, R145, R122, !PT ;  /* 0x0000007a91037209 */ /* 0x000fe20007810000 */
[-CC-:B------:R-:W-:Y:S01]  /*1e740*/  FFMA.FTZ R122, R133, R7.reuse, -R0.reuse ;  /* 0x00000007857a7223 */ /* 0x180fe20000010800 */
[--C-:B------:R-:W-:Y:S02]  /*1e750*/  FFMA.FTZ R133, R153, R7, -R0.reuse ;  /* 0x0000000799857223 */ /* 0x100fe40000010800 */
[----:B------:R-:W-:Y:S02]  /*1e760*/  FMNMX.FTZ R126, R146, R3, !PT ;  /* 0x00000003927e7209 */ /* 0x000fe40007810000 */
[----:B------:R-:W-:Y:S02]  /*1e770*/  MUFU.EX2 R13, R13 ;  /* 0x0000000d000d7308 */ /* 0x000fe40000000800 */
[----:B------:R-:W-:Y:S01]  /*1e780*/  FMNMX.FTZ R3, R149, R126, !PT ;  /* 0x0000007e95037209 */ /* 0x000fe20007810000 */
[----:B------:R-:W-:-:S03]  /*1e790*/  FFMA.FTZ R126, R139, R7, -R0 ;  /* 0x000000078b7e7223 */ /* 0x000fc60000010800 */
[----:B------:R-:W-:Y:S02]  /*1e7a0*/  FMNMX.FTZ R3, R150, R3, !PT ;  /* 0x0000000396037209 */ /* 0x000fe40007810000 */
[----:B------:R-:W-:Y:S02]  /*1e7b0*/  MUFU.EX2 R184, R184 ;  /* 0x000000b800b87308 */ /* 0x000fe40000000800 */
[----:B------:R-:W-:-:S04]  /*1e7c0*/  FMNMX.FTZ R3, R154, R3, !PT ;  /* 0x000000039a037209 */ /* 0x000fc80007810000 */
        /* <DEDUP_REMOVED lines=9> */
[----:B0-----:R-:W-:Y:S01]  /*1e860*/  FMNMX.FTZ R137, R3, R136, !PT ;  /* 0x0000008803897209 */ /* 0x001fe20007810000 */
[----:B------:R-:W-:-:S04]  /*1e870*/  FFMA.FTZ R136, R157, R7, -R0 ;  /* 0x000000079d887223 */ /* 0x000fc80000010800 */
[----:B------:R-:W0:Y:S02]  /*1e880*/  SHFL.BFLY PT, R138, R137, 0x1, 0x1f ;  /* 0x0c201f00898a7f89 */ /* 0x000e2400000e0000 */
[----:B------:R-:W1:Y:S08]  /*1e890*/  MUFU.EX2 R0, R144 ;  /* 0x0000009000007308 */ /* 0x000e700000000800 */
[----:B------:R-:W-:Y:S08]  /*1e8a0*/  MUFU.EX2 R123, R123 ;  /* 0x0000007b007b7308 */ /* 0x000ff00000000800 */
[----:B------:R-:W-:Y:S01]  /*1e8b0*/  MUFU.EX2 R176, R176 ;  /* 0x000000b000b07308 */ /* 0x000fe20000000800 */
[----:B0-----:R-:W-:-:S07]  /*1e8c0*/  FMNMX.FTZ R3, R137, R138, !PT ;  /* 0x0000008a89037209 */ /* 0x001fce0007810000 */
[----:B------:R-:W-:Y:S01]  /*1e8d0*/  MUFU.EX2 R126, R126 ;  /* 0x0000007e007e7308 */ /* 0x000fe20000000800 */
[C---:B------:R-:W-:Y:S01]  /*1e8e0*/  FSETP.NEU.FTZ.AND P2, PT, R3.reuse, -INF , PT ;  /* 0xff8000000300780b */ /* 0x040fe20003f5d000 */
[----:B------:R-:W-:-:S06]  /*1e8f0*/  FMUL.FTZ R138, R3, R7 ;  /* 0x00000007038a7220 */ /* 0x000fcc0000410000 */
[----:B------:R-:W-:Y:S01]  /*1e900*/  MUFU.EX2 R178, R178 ;  /* 0x000000b200b27308 */ /* 0x000fe20000000800 */
[----:B------:R-:W-:-:S05]  /*1e910*/  FSEL R138, R138, RZ, P2 ;  /* 0x000000ff8a8a7208 */ /* 0x000fca0001000000 */
[-CC-:B------:R-:W-:Y:S01]  /*1e920*/  FFMA.FTZ R185, R124, R7.reuse, -R138.reuse ;  /* 0x000000077cb97223 */ /* 0x180fe2000001088a */
[-CC-:B------:R-:W-:Y:S01]  /*1e930*/  FFMA.FTZ R124, R129, R7.reuse, -R138.reuse ;  /* 0x00000007817c7223 */ /* 0x180fe2000001088a */
[----:B------:R-:W-:Y:S01]  /*1e940*/  FSEL R129, R3, RZ, P2 ;  /* 0x000000ff03817208 */ /* 0x000fe20001000000 */
[-CC-:B------:R-:W-:Y:S01]  /*1e950*/  FFMA.FTZ R189, R15, R7.reuse, -R138.reuse ;  /* 0x000000070fbd7223 */ /* 0x180fe2000001088a */
[-CC-:B------:R-:W-:Y:S01]  /*1e960*/  FFMA.FTZ R15, R2, R7.reuse, -R138.reuse ;  /* 0x00000007020f7223 */ /* 0x180fe2000001088a */
[-CC-:B------:R-:W-:Y:S01]  /*1e970*/  FFMA.FTZ R191, R120, R7.reuse, -R138.reuse ;  /* 0x0000000778bf7223 */ /* 0x180fe2000001088a */
[-C--:B------:R-:W-:Y:S01]  /*1e980*/  FFMA.FTZ R120, R121, R7.reuse, -R138 ;  /* 0x0000000779787223 */ /* 0x080fe2000001088a */
[----:B------:R-:W-:Y:S01]  /*1e990*/  FADD.FTZ R2, -R129, R10 ;  /* 0x0000000a81027221 */ /* 0x000fe20000010100 */
[----:B-1---5:R-:W-:Y:S01]  /*1e9a0*/  FFMA.FTZ R129, R0, R6, R188 ;  /* 0x0000000600817223 */ /* 0x022fe200000100bc */
[----:B------:R-:W-:Y:S01]  /*1e9b0*/  MUFU.EX2 R189, R189 ;  /* 0x000000bd00bd7308 */ /* 0x000fe20000000800 */
[-CC-:B------:R-:W-:Y:S01]  /*1e9c0*/  FFMA.FTZ R121, R125, R7.reuse, -R138.reuse ;  /* 0x000000077d797223 */ /* 0x180fe2000001088a */
[-C--:B------:R-:W-:Y:S01]  /*1e9d0*/  FMUL.FTZ R2, R2, R7.reuse ;  /* 0x0000000702027220 */ /* 0x080fe20000410000 */
[----:B------:R-:W-:Y:S01]  /*1e9e0*/  FADD.FTZ R129, R12, R129 ;  /* 0x000000810c817221 */ /* 0x000fe20000010000 */
[-CC-:B------:R-:W-:Y:S01]  /*1e9f0*/  FFMA.FTZ R187, R128, R7.reuse, -R138.reuse ;  /* 0x0000000780bb7223 */ /* 0x180fe2000001088a */
[-CC-:B------:R-:W-:Y:S01]  /*1ea00*/  FFMA.FTZ R181, R130, R7.reuse, -R138.reuse ;  /* 0x0000000782b57223 */ /* 0x180fe2000001088a */
[-CC-:B------:R-:W-:Y:S01]  /*1ea10*/  FFMA.FTZ R125, R131, R7.reuse, -R138.reuse ;  /* 0x00000007837d7223 */ /* 0x180fe2000001088a */
[----:B------:R-:W-:Y:S01]  /*1ea20*/  FADD.FTZ R6, R190, R129 ;  /* 0x00000081be067221 */ /* 0x000fe20000010000 */
[----:B------:R-:W0:Y:S01]  /*1ea30*/  MUFU.EX2 R2, R2 ;  /* 0x0000000200027308 */ /* 0x000e220000000800 */
[-CC-:B------:R-:W-:Y:S01]  /*1ea40*/  FFMA.FTZ R183, R134, R7.reuse, -R138.reuse ;  /* 0x0000000786b77223 */ /* 0x180fe2000001088a */
[-C--:B------:R-:W-:Y:S01]  /*1ea50*/  FFMA.FTZ R159, R159, R7.reuse, -R138 ;  /* 0x000000079f9f7223 */ /* 0x080fe2000001088a */
[----:B------:R-:W-:Y:S01]  /*1ea60*/  FADD.FTZ R129, R13, R6 ;  /* 0x000000060d817221 */ /* 0x000fe20000010000 */
[-CC-:B------:R-:W-:Y:S01]  /*1ea70*/  FFMA.FTZ R177, R135, R7.reuse, -R138.reuse ;  /* 0x0000000787b17223 */ /* 0x180fe2000001088a */
[-CC-:B------:R-:W-:Y:S01]  /*1ea80*/  FFMA.FTZ R128, R140, R7.reuse, -R138.reuse ;  /* 0x000000078c807223 */ /* 0x180fe2000001088a */
[-C--:B------:R-:W-:Y:S01]  /*1ea90*/  FFMA.FTZ R179, R141, R7.reuse, -R138 ;  /* 0x000000078db37223 */ /* 0x080fe2000001088a */
[----:B------:R-:W-:Y:S01]  /*1eaa0*/  FADD.FTZ R129, R184, R129 ;  /* 0x00000081b8817221 */ /* 0x000fe20000010000 */
[----:B------:R-:W1:Y:S01]  /*1eab0*/  MUFU.EX2 R15, R15 ;  /* 0x0000000f000f7308 */ /* 0x000e620000000800 */
[----:B------:R-:W-:Y:S01]  /*1eac0*/  @!P1 PRMT R134, RZ, 0x654, R14 ;  /* 0x00000654ff869816 */ /* 0x000fe2000000000e */
[-CC-:B------:R-:W-:Y:S01]  /*1ead0*/  FFMA.FTZ R173, R145, R7.reuse, -R138.reuse ;  /* 0x0000000791ad7223 */ /* 0x180fe2000001088a */
[----:B------:R-:W-:Y:S01]  /*1eae0*/  FADD.FTZ R129, R20, R129 ;  /* 0x0000008114817221 */ /* 0x000fe20000010000 */
[--C-:B------:R-:W-:Y:S01]  /*1eaf0*/  FFMA.FTZ R14, R146, R7, -R138.reuse ;  /* 0x00000007920e7223 */ /* 0x100fe2000001088a */
[----:B------:R2:W-:Y:S01]  /*1eb00*/  @!P1 SYNCS.ARRIVE.TRANS64.RED.A1T0 RZ, [R134+URZ], RZ ;  /* 0x000000ff86ff99a7 */ /* 0x0005e2000810043f */
[----:B------:R-:W-:Y:S01]  /*1eb10*/  F2FP.F16.F32.PACK_AB R190, R13, R190 ;  /* 0x000000be0dbe723e */ /* 0x000fe200000000ff */
[----:B------:R-:W-:Y:S01]  /*1eb20*/  FADD.FTZ R130, R186, R129 ;  /* 0x00000081ba827221 */ /* 0x000fe20000010000 */
[----:B------:R-:W3:Y:S01]  /*1eb30*/  MUFU.EX2 R191, R191 ;  /* 0x000000bf00bf7308 */ /* 0x000ee20000000800 */
[----:B0-----:R-:W-:Y:S01]  /*1eb40*/  FFMA.FTZ R6, R2, R5, R189 ;  /* 0x0000000502067223 */ /* 0x001fe200000100bd */
[-C--:B------:R-:W-:Y:S01]  /*1eb50*/  FFMA.FTZ R5, R142, R7.reuse, -R138 ;  /* 0x000000078e057223 */ /* 0x080fe2000001088a */
[----:B------:R-:W-:Y:S01]  /*1eb60*/  FADD.FTZ R131, R21, R130 ;  /* 0x0000008215837221 */ /* 0x000fe20000010000 */
[-CC-:B------:R-:W-:Y:S01]  /*1eb70*/  FFMA.FTZ R175, R149, R7.reuse, -R138.reuse ;  /* 0x0000000795af7223 */ /* 0x180fe2000001088a */
[----:B------:R-:W-:Y:S01]  /*1eb80*/  F2FP.F16.F32.PACK_AB R188, R12, R188 ;  /* 0x000000bc0cbc723e */ /* 0x000fe200000000ff */
[-C--:B------:R-:W-:Y:S01]  /*1eb90*/  FFMA.FTZ R169, R154, R7.reuse, -R138 ;  /* 0x000000079aa97223 */ /* 0x080fe2000001088a */
[----:B------:R-:W-:Y:S01]  /*1eba0*/  FADD.FTZ R131, R180, R131 ;  /* 0x00000083b4837221 */ /* 0x000fe20000010000 */
[----:B------:R-:W0:Y:S01]  /*1ebb0*/  MUFU.EX2 R120, R120 ;  /* 0x0000007800787308 */ /* 0x000e220000000800 */
[----:B-1----:R-:W-:Y:S01]  /*1ebc0*/  FADD.FTZ R6, R15, R6 ;  /* 0x000000060f067221 */ /* 0x002fe20000010000 */
[-CC-:B------:R-:W-:Y:S01]  /*1ebd0*/  FFMA.FTZ R152, R152, R7.reuse, -R138.reuse ;  /* 0x0000000798987223 */ /* 0x180fe2000001088a */
[----:B------:R-:W-:Y:S01]  /*1ebe0*/  FADD.FTZ R131, R122, R131 ;  /* 0x000000837a837221 */ /* 0x000fe20000010000 */
[----:B------:R-:W-:Y:S01]  /*1ebf0*/  F2FP.F16.F32.PACK_AB R186, R21, R186 ;  /* 0x000000ba15ba723e */ /* 0x000fe200000000ff */
[----:B------:R-:W-:Y:S01]  /*1ec00*/  FFMA.FTZ R156, R156, R7, -R138 ;  /* 0x000000079c9c7223 */ /* 0x000fe2000001088a */
[----:B------:R-:W-:Y:S01]  /*1ec10*/  ISETP.GT.AND P2, PT, R8, R211, PT ;  /* 0x000000d30800720c */ /* 0x000fe20003f44270 */
[----:B------:R-:W-:Y:S01]  /*1ec20*/  FADD.FTZ R130, R182, R131 ;  /* 0x00000083b6827221 */ /* 0x000fe20000010000 */
[----:B------:R-:W1:Y:S01]  /*1ec30*/  MUFU.EX2 R185, R185 ;  /* 0x000000b900b97308 */ /* 0x000e620000000800 */
[----:B---3--:R-:W-:Y:S01]  /*1ec40*/  FADD.FTZ R129, R191, R6 ;  /* 0x00000006bf817221 */ /* 0x008fe20000010000 */
[----:B------:R-:W-:Y:S01]  /*1ec50*/  F2FP.F16.F32.PACK_AB R184, R20, R184 ;  /* 0x000000b814b8723e */ /* 0x000fe200000000ff */
[C---:B------:R-:W-:Y:S01]  /*1ec60*/  FADD.FTZ R131, R123.reuse, R130 ;  /* 0x000000827b837221 */ /* 0x040fe20000010000 */
[-CC-:B------:R-:W-:Y:S01]  /*1ec70*/  FFMA.FTZ R130, R150, R7.reuse, -R138.reuse ;  /* 0x0000000796827223 */ /* 0x180fe2000001088a */
[----:B------:R-:W-:Y:S01]  /*1ec80*/  FFMA.FTZ R138, R158, R7, -R138 ;  /* 0x000000079e8a7223 */ /* 0x000fe2000001088a */
[----:B------:R-:W-:Y:S01]  /*1ec90*/  F2FP.F16.F32.PACK_AB R180, R122, R180 ;  /* 0x000000b47ab4723e */ /* 0x000fe200000000ff */
[----:B------:R-:W-:Y:S01]  /*1eca0*/  FADD.FTZ R131, R176, R131 ;  /* 0x00000083b0837221 */ /* 0x000fe20000010000 */
[----:B------:R-:W3:Y:S01]  /*1ecb0*/  MUFU.EX2 R121, R121 ;  /* 0x0000007900797308 */ /* 0x000ee20000000800 */
[----:B0-----:R-:W-:Y:S01]  /*1ecc0*/  FADD.FTZ R6, R120, R129 ;  /* 0x0000008178067221 */ /* 0x001fe20000010000 */
[----:B------:R-:W-:Y:S01]  /*1ecd0*/  F2FP.F16.F32.PACK_AB R182, R123, R182 ;  /* 0x000000b67bb6723e */ /* 0x000fe200000000ff */
[C---:B------:R-:W-:Y:S01]  /*1ece0*/  FADD.FTZ R131, R126.reuse, R131 ;  /* 0x000000837e837221 */ /* 0x040fe20000010000 */
[----:B------:R-:W-:Y:S01]  /*1ecf0*/  F2FP.F16.F32.PACK_AB R176, R126, R176 ;  /* 0x000000b07eb0723e */ /* 0x000fe200000000ff */
[----:B------:R-:W-:Y:S01]  /*1ed00*/  VIADD R8, R8, 0xffffffff ;  /* 0xffffffff08087836 */ /* 0x000fe20000000000 */
[----:B------:R-:W-:Y:S01]  /*1ed10*/  F2FP.F16.F32.PACK_AB R189, R15, R189 ;  /* 0x000000bd0fbd723e */ /* 0x000fe200000000ff */
[----:B--2---:R-:W-:Y:S01]  /*1ed20*/  FADD.FTZ R134, R178, R131 ;  /* 0x00000083b2867221 */ /* 0x004fe20000010000 */
[----:B------:R-:W0:Y:S01]  /*1ed30*/  MUFU.EX2 R187, R187 ;  /* 0x000000bb00bb7308 */ /* 0x000e220000000800 */
[----:B-1----:R-:W-:Y:S01]  /*1ed40*/  FADD.FTZ R6, R185, R6 ;  /* 0x00000006b9067221 */ /* 0x002fe20000010000 */
[----:B------:R-:W-:-:S06]  /*1ed50*/  F2FP.F16.F32.PACK_AB R191, R120, R191 ;  /* 0x000000bf78bf723e */ /* 0x000fcc00000000ff */
[----:B------:R-:W1:Y:S01]  /*1ed60*/  MUFU.EX2 R124, R124 ;  /* 0x0000007c007c7308 */ /* 0x000e620000000800 */
        /* <DEDUP_REMOVED lines=18> */
[C---:B0-----:R-:W-:Y:S01]  /*1ee90*/  FADD.FTZ R6, R10.reuse, R129 ;  /* 0x000000810a067221 */ /* 0x041fe20000010000 */
[----:B------:R-:W-:Y:S01]  /*1eea0*/  F2FP.F16.F32.PACK_AB R183, R10, R183 ;  /* 0x000000b70ab7723e */ /* 0x000fe200000000ff */
[----:B------:R-:W-:-:S05]  /*1eeb0*/  IMAD.MOV.U32 R10, RZ, RZ, R3 ;  /* 0x000000ffff0a7224 */ /* 0x000fca00078e0003 */
        /* <DEDUP_REMOVED lines=39> */
[----:B------:R-:W-:Y:S02]  /*1f130*/  F2FP.F16.F32.PACK_AB R175, R130, R175 ;  /* 0x000000af82af723e */ /* 0x000fe400000000ff */
[----:B------:R-:W-:-:S04]  /*1f140*/  MOV R13, R23 ;  /* 0x00000017000d7202 */ /* 0x000fc80000000f00 */
[----:B------:R-:W1:Y:S01]  /*1f150*/  MUFU.EX2 R156, R156 ;  /* 0x0000009c009c7308 */ /* 0x000e620000000800 */
[----:B--2---:R-:W-:Y:S01]  /*1f160*/  FADD.FTZ R11, R169, R12 ;  /* 0x0000000ca90b7221 */ /* 0x004fe20000010000 */
[----:B------:R-:W-:-:S06]  /*1f170*/  IMAD.MOV.U32 R12, RZ, RZ, R194 ;  /* 0x000000ffff0c7224 */ /* 0x000fcc00078e00c2 */
[----:B------:R-:W2:Y:S01]  /*1f180*/  MUFU.EX2 R138, R138 ;  /* 0x0000008a008a7308 */ /* 0x000ea20000000800 */
[C---:B0-----:R-:W-:Y:S01]  /*1f190*/  FADD.FTZ R11, R152.reuse, R11 ;  /* 0x0000000b980b7221 */ /* 0x041fe20000010000 */
[----:B------:R-:W-:-:S03]  /*1f1a0*/  F2FP.F16.F32.PACK_AB R169, R152, R169 ;  /* 0x000000a998a9723e */ /* 0x000fc600000000ff */
[----:B-1----:R-:W-:-:S04]  /*1f1b0*/  FADD.FTZ R11, R156, R11 ;  /* 0x0000000b9c0b7221 */ /* 0x002fc80000010000 */
[C---:B--2---:R-:W-:Y:S01]  /*1f1c0*/  FADD.FTZ R5, R138.reuse, R11 ;  /* 0x0000000b8a057221 */ /* 0x044fe20000010000 */
[----:B------:R-:W-:Y:S01]  /*1f1d0*/  F2FP.F16.F32.PACK_AB R171, R138, R156 ;  /* 0x0000009c8aab723e */ /* 0x000fe200000000ff */
[----:B------:R-:W-:Y:S01]  /*1f1e0*/  IMAD.MOV.U32 R11, RZ, RZ, R4 ;  /* 0x000000ffff0b7224 */ /* 0x000fe200078e0004 */
[----:B------:R-:W-:Y:S06]  /*1f1f0*/  @P2 BRA `(.L_x_4438) ;  /* 0xffffffc400782947 */ /* 0x000fec000383ffff */
.L_x_4419:
[----:B------:R-:W-:Y:S05]  /*1f200*/  BSYNC B0 ;  /* 0x0000000000007941 */ /* 0x000fea0003800000 */
.L_x_4418:
        /* <DEDUP_REMOVED lines=99> */
.L_x_4439:
[----:B------:R-:W-:Y:S01]  /*1f840*/  IMAD R13, R23, 0x8, R17 ;  /* 0x00000008170d7824 */ /* 0x000fe200078e0211 */
[----:B------:R-:W-:-:S04]  /*1f850*/  SHF.L.U32 R0, R194, 0x1f, RZ ;  /* 0x0000001fc2007819 */ /* 0x000fc800000006ff */
[----:B------:R0:W1:Y:S01]  /*1f860*/  SYNCS.PHASECHK.TRANS64.TRYWAIT P2, [R13+URZ+0x30850], R0 ;  /* 0x030850000d0075a7 */ /* 0x000062000804017f */
[----:B------:R-:W-:Y:S05]  /*1f870*/  @!P0 BRA `(.L_x_4440) ;  /* 0x0000000000048947 */ /* 0x000fea0003800000 */
[----:B------:R-:W-:Y:S01]  /*1f880*/  BPT.TRAP 0x1 ;  /* 0x000000040000795c */ /* 0x000fe20000300000 */
.L_x_4440:
        /* <DEDUP_REMOVED lines=9> */
.L_x_4442:
[----:B------:R-:W-:Y:S05]  /*1f920*/  BSYNC B0 ;  /* 0x0000000000007941 */ /* 0x000fea0003800000 */
.L_x_4441:
[----:B------:R-:W-:Y:S01]  /*1f930*/  IMAD.MOV.U32 R9, RZ, RZ, 0x40000040 ;  /* 0x40000040ff097424 */ /* 0x000fe200078e00ff */
[C---:B------:R-:W-:Y:S01]  /*1f940*/  R2UR UR6, R8.reuse ;  /* 0x00000000080672ca */ /* 0x040fe200000e0000 */
[----:B------:R-:W-:Y:S01]  /*1f950*/  WARPGROUP.ARRIVE ;  /* 0x00000000000079c5 */ /* 0x000fe20000000000 */
[----:B------:R-:W-:Y:S01]  /*1f960*/  VIADD R10, R8, 0x80 ;  /* 0x00000080080a7836 */ /* 0x000fe20000000000 */
[----:B01----:R-:W0:Y:S01]  /*1f970*/  SHFL.BFLY PT, R0, R5, 0x2, 0x1f ;  /* 0x0c401f0005007f89 */ /* 0x003e2200000e0000 */
[----:B------:R-:W-:Y:S01]  /*1f980*/  R2UR UR7, R9 ;  /* 0x00000000090772ca */ /* 0x000fe200000e0000 */
[----:B------:R-:W-:Y:S01]  /*1f990*/  IMAD.MOV.U32 R11, RZ, RZ, 0x40000040 ;  /* 0x40000040ff0b7424 */ /* 0x000fe200078e00ff */
[----:B------:R-:W-:Y:S01]  /*1f9a0*/  IADD3 R23, R23, 0x1, RZ ;  /* 0x0000000117177810 */ /* 0x000fe20007ffe0ff */
[----:B------:R-:W-:Y:S02]  /*1f9b0*/  IMAD.MOV.U32 R9, RZ, RZ, 0x40000040 ;  /* 0x40000040ff097424 */ /* 0x000fe400078e00ff */
[----:B------:R-:W-:Y:S01]  /*1f9c0*/  VIADD R219, R219, 0x1 ;  /* 0x00000001dbdb7836 */ /* 0x000fe20000000000 */
[----:B------:R-:W-:-:S04]  /*1f9d0*/  ISETP.NE.AND P2, PT, R23, 0x2, PT ;  /* 0x000000021700780c */ /* 0x000fc80003f45270 */
[----:B------:R-:W-:-:S03]  /*1f9e0*/  SEL R23, R23, RZ, P2 ;  /* 0x000000ff17177207 */ /* 0x000fc60001000000 */
[----:B------:R-:W-:Y:S01]  /*1f9f0*/  HGMMA.64x192x16.F32 R24, R188, gdesc[UR4].tnspB, R24, gsb0 ;  /* 0x42e00004bc187df0 */ /* 0x000fe20008000818 */
[----:B------:R-:W-:Y:S02]  /*1fa00*/  R2UR UR6, R10 ;  /* 0x000000000a0672ca */ /* 0x000fe400000e0000 */
[----:B------:R-:W-:Y:S01]  /*1fa10*/  R2UR UR7, R11 ;  /* 0x000000000b0772ca */ /* 0x000fe200000e0000 */
[----:B------:R-:W-:Y:S01]  /*1fa20*/  IMAD.MOV.U32 R11, RZ, RZ, 0x40000040 ;  /* 0x40000040ff0b7424 */ /* 0x000fe200078e00ff */
[----:B------:R-:W-:Y:S01]  /*1fa30*/  IADD3 R10, R8, 0x100, RZ ;  /* 0x00000100080a7810 */ /* 0x000fe20007ffe0ff */
[----:B0-----:R-:W-:Y:S01]  /*1fa40*/  FADD.FTZ R2, R0, R5 ;  /* 0x0000000500027221 */ /* 0x001fe20000010000 */
[----:B------:R-:W-:-:S04]  /*1fa50*/  SEL R5, RZ, 0x1, P2 ;  /* 0x00000001ff057807 */ /* 0x000fc80001000000 */
[----:B------:R-:W-:Y:S02]  /*1fa60*/  LOP3.LUT R194, R194, R5, RZ, 0x3c, !PT ;  /* 0x00000005c2c27212 */ /* 0x000fe400078e3cff */
[----:B------:R-:W-:Y:S01]  /*1fa70*/  MOV R5, RZ ;  /* 0x000000ff00057202 */ /* 0x000fe20000000f00 */
[----:B------:R-:W-:Y:S02]  /*1fa80*/  WARPGROUP.DEPBAR.LE gsb0, 0x0 ;  /* 0x00008000000079c5 */ /* 0x000fe40000010000 */
[----:B------:R-:W-:-:S06]  /*1fa90*/  WARPGROUP.ARRIVE ;  /* 0x00000000000079c5 */ /* 0x000fcc0000000000 */
        /* <DEDUP_REMOVED lines=11> */
[C---:B------:R-:W-:Y:S01]  /*1fb50*/  IADD3 R10, R8.reuse, 0x200, RZ ;  /* 0x00000200080a7810 */ /* 0x040fe20007ffe0ff */
[----:B------:R-:W-:Y:S01]  /*1fb60*/  VIADD R8, R8, 0x280 ;  /* 0x0000028008087836 */ /* 0x000fe20000000000 */
[----:B------:R-:W-:Y:S02]  /*1fb70*/  WARPGROUP.DEPBAR.LE gsb0, 0x0 ;  /* 0x00008000000079c5 */ /* 0x000fe40000010000 */
[----:B------:R-:W-:-:S11]  /*1fb80*/  WARPGROUP.ARRIVE ;  /* 0x00000000000079c5 */ /* 0x000fd60000000000 */
[----:B------:R-:W-:Y:S01]  /*1fb90*/  HGMMA.64x192x16.F32 R24, R176, gdesc[UR4].tnspB, R24, gsb0 ;  /* 0x42e00004b0187df0 */ /* 0x000fe20008000818 */
[----:B------:R-:W-:Y:S02]  /*1fba0*/  R2UR UR6, R10 ;  /* 0x000000000a0672ca */ /* 0x000fe400000e0000 */
[----:B------:R-:W-:Y:S02]  /*1fbb0*/  R2UR UR7, R11 ;  /* 0x000000000b0772ca */ /* 0x000fe400000e0000 */
[----:B------:R-:W0:Y:S02]  /*1fbc0*/  SHFL.BFLY PT, R11, R2, 0x1, 0x1f ;  /* 0x0c201f00020b7f89 */ /* 0x000e2400000e0000 */
[----:B0-----:R-:W-:Y:S01]  /*1fbd0*/  FADD.FTZ R14, R2, R11 ;  /* 0x0000000b020e7221 */ /* 0x001fe20000010000 */
[----:B------:R-:W-:Y:S02]  /*1fbe0*/  @!P1 VIADD R11, R13, 0x30860 ;  /* 0x000308600d0b9836 */ /* 0x000fe40000000000 */
[----:B------:R-:W-:-:S02]  /*1fbf0*/  IMAD.MOV.U32 R2, RZ, RZ, -0x800000 ;  /* 0xff800000ff027424 */ /* 0x000fc400078e00ff */
[----:B------:R-:W-:Y:S02]  /*1fc00*/  FSETP.NE.FTZ.AND P3, PT, R14, RZ, PT ;  /* 0x000000ff0e00720b */ /* 0x000fe40003f75000 */
[----:B------:R-:W-:-:S11]  /*1fc10*/  @!P1 PRMT R11, RZ, 0x654, R11 ;  /* 0x00000654ff0b9816 */ /* 0x000fd6000000000b */
[----:B------:R-:W0:Y:S08]  /*1fc20*/  @P3 MUFU.LG2 R10, R14 ;  /* 0x0000000e000a3308 */ /* 0x000e300000000c00 */
[----:B------:R-:W-:Y:S01]  /*1fc30*/  @P3 MUFU.RCP R5, R14 ;  /* 0x0000000e00053308 */ /* 0x000fe20000001000 */
[----:B0-----:R-:W-:Y:S01]  /*1fc40*/  @P3 FMUL.FTZ R10, R10, 0.69314718246459960938 ;  /* 0x3f3172180a0a3820 */ /* 0x001fe20000410000 */
[----:B------:R-:W-:-:S02]  /*1fc50*/  WARPGROUP.DEPBAR.LE gsb0, 0x0 ;  /* 0x00008000000079c5 */ /* 0x000fc40000010000 */
[----:B------:R-:W-:-:S06]  /*1fc60*/  WARPGROUP.ARRIVE ;  /* 0x00000000000079c5 */ /* 0x000fcc0000000000 */
[----:B------:R-:W-:Y:S01]  /*1fc70*/  HGMMA.64x192x16.F32 R24, R172, gdesc[UR4].tnspB, R24, gsb0 ;  /* 0x42e00004ac187df0 */ /* 0x000fe20008000818 */
[----:B------:R-:W-:Y:S02]  /*1fc80*/  R2UR UR6, R8 ;  /* 0x00000000080672ca */ /* 0x000fe400000e0000 */
[----:B------:R-:W-:Y:S02]  /*1fc90*/  R2UR UR7, R9 ;  /* 0x00000000090772ca */ /* 0x000fe400000e0000 */
[----:B------:R-:W0:Y:S02]  /*1fca0*/  SHFL.BFLY PT, R9, R6, 0x2, 0x1f ;  /* 0x0c401f0006097f89 */ /* 0x000e2400000e0000 */
[----:B0-----:R-:W-:Y:S01]  /*1fcb0*/  FADD.FTZ R9, R9, R6 ;  /* 0x0000000609097221 */ /* 0x001fe20000010000 */
[----:B------:R-:W-:-:S04]  /*1fcc0*/  IMAD.MOV.U32 R6, RZ, RZ, RZ ;  /* 0x000000ffff067224 */ /* 0x000fc800078e00ff */
[----:B------:R-:W0:Y:S02]  /*1fcd0*/  SHFL.BFLY PT, R0, R9, 0x1, 0x1f ;  /* 0x0c201f0009007f89 */ /* 0x000e2400000e0000 */
[----:B0-----:R-:W-:Y:S01]  /*1fce0*/  FADD.FTZ R12, R9, R0 ;  /* 0x00000000090c7221 */ /* 0x001fe20000010000 */
[----:B------:R-:W-:-:S04]  /*1fcf0*/  IMAD.MOV.U32 R0, RZ, RZ, -0x800000 ;  /* 0xff800000ff007424 */ /* 0x000fc800078e00ff */
[----:B------:R-:W-:-:S13]  /*1fd00*/  FSETP.NE.FTZ.AND P0, PT, R12, RZ, PT ;  /* 0x000000ff0c00720b */ /* 0x000fda0003f15000 */
        /* <DEDUP_REMOVED lines=109> */
.L_x_4292:
        /* <DEDUP_REMOVED lines=9> */
[----:B------:R-:W2:Y:S01]  /*20470*/  S2R R8, SR_SWINHI ;  /* 0x0000000000087919 */ /* 0x000ea20000002f00 */
[----:B------:R-:W-:Y:S01]  /*20480*/  ULDC.64 UR4, c[0x0][0xbd8] ;  /* 0x0002f60000047ab9 */ /* 0x000fe20000000a00 */
[----:B------:R-:W-:Y:S01]  /*20490*/  F2FP.F16.F32.PACK_AB R24, R25, R24 ;  /* 0x000000181918723e */ /* 0x000fe200000000ff */
[----:B------:R-:W-:Y:S01]  /*204a0*/  ULDC.64 UR6, c[0x0][0x208] ;  /* 0x0000820000067ab9 */ /* 0x000fe20000000a00 */
        /* <DEDUP_REMOVED lines=18> */
[----:B------:R-:W-:Y:S01]  /*205d0*/  IMAD.WIDE R26, R235, 0x2, R4 ;  /* 0x00000002eb1a7825 */ /* 0x000fe200078e0204 */
[----:B------:R-:W-:Y:S02]  /*205e0*/  F2FP.F16.F32.PACK_AB R66, R69, R68 ;  /* 0x000000444542723e */ /* 0x000fe400000000ff */
[----:B------:R-:W-:Y:S02]  /*205f0*/  F2FP.F16.F32.PACK_AB R67, R71, R67 ;  /* 0x000000434743723e */ /* 0x000fe400000000ff */
[C---:B------:R-:W-:Y:S02]  /*20600*/  LOP3.LUT R7, R26.reuse, 0x380, RZ, 0xc0, !PT ;  /* 0x000003801a077812 */ /* 0x040fe400078ec0ff */
[----:B------:R-:W-:-:S02]  /*20610*/  IADD3 R135, P1, R26, 0x40, RZ ;  /* 0x000000401a877810 */ /* 0x000fc40007f3e0ff */
[C---:B------:R-:W-:Y:S02]  /*20620*/  IADD3 R137, P6, R26.reuse, 0x60, RZ ;  /* 0x000000601a897810 */ /* 0x040fe40007fde0ff */
[C---:B------:R-:W-:Y:S01]  /*20630*/  IADD3 R139, P5, R26.reuse, 0x4000, RZ ;  /* 0x000040001a8b7810 */ /* 0x040fe20007fbe0ff */
[--C-:B------:R-:W-:Y:S01]  /*20640*/  IMAD.X R11, RZ, RZ, R27.reuse, P1 ;  /* 0x000000ffff0b7224 */ /* 0x100fe200008e061b */
[C---:B------:R-:W-:Y:S01]  /*20650*/  IADD3 R111, P2, R26.reuse, 0x20, RZ ;  /* 0x000000201a6f7810 */ /* 0x040fe20007f5e0ff */
[--C-:B------:R-:W-:Y:S01]  /*20660*/  IMAD.X R13, RZ, RZ, R27.reuse, P6 ;  /* 0x000000ffff0d7224 */ /* 0x100fe200030e061b */
[----:B------:R-:W-:Y:S01]  /*20670*/  SHF.R.U64 R7, R7, 0x3, RZ ;  /* 0x0000000307077819 */ /* 0x000fe200000012ff */
[----:B------:R-:W-:Y:S01]  /*20680*/  IMAD.X R15, RZ, RZ, R27, P5 ;  /* 0x000000ffff0f7224 */ /* 0x000fe200028e061b */
[----:B------:R-:W-:Y:S02]  /*20690*/  IADD3.X R9, RZ, R27, RZ, P2, !PT ;  /* 0x0000001bff097210 */ /* 0x000fe400017fe4ff */
[----:B------:R-:W-:-:S02]  /*206a0*/  IADD3 R141, P0, R26, 0x4020, RZ ;  /* 0x000040201a8d7810 */ /* 0x000fc40007f1e0ff */
[C---:B------:R-:W-:Y:S02]  /*206b0*/  IADD3 R143, P4, R26.reuse, 0x4040, RZ ;  /* 0x000040401a8f7810 */ /* 0x040fe40007f9e0ff */
[C---:B------:R-:W-:Y:S02]  /*206c0*/  IADD3 R145, P3, R26.reuse, 0x4060, RZ ;  /* 0x000040601a917810 */ /* 0x040fe40007f7e0ff */
        /* <DEDUP_REMOVED lines=12> */
[-C--:B------:R-:W-:Y:S02]  /*20790*/  IADD3.X R21, RZ, R27.reuse, RZ, P0, !PT ;  /* 0x0000001bff157210 */ /* 0x080fe400007fe4ff */
[-C--:B------:R-:W-:Y:S02]  /*207a0*/  IADD3.X R43, RZ, R27.reuse, RZ, P1, !PT ;  /* 0x0000001bff2b7210 */ /* 0x080fe40000ffe4ff */
[----:B------:R-:W-:-:S02]  /*207b0*/  MOV R78, R26 ;  /* 0x0000001a004e7202 */ /* 0x000fc40000000f00 */
[----:B------:R-:W-:Y:S02]  /*207c0*/  LOP3.LUT R27, R149, 0x380, RZ, 0xc0, !PT ;  /* 0x00000380951b7812 */ /* 0x000fe400078ec0ff */
[----:B------:R-:W-:Y:S02]  /*207d0*/  SHF.R.U64 R8, R8, 0x3, RZ ;  /* 0x0000000308087819 */ /* 0x000fe400000012ff */
[----:B------:R-:W-:Y:S02]  /*207e0*/  SHF.R.U64 R86, R86, 0x3, RZ ;  /* 0x0000000356567819 */ /* 0x000fe400000012ff */
[----:B------:R-:W-:Y:S02]  /*207f0*/  F2FP.F16.F32.PACK_AB R26, R29, R28 ;  /* 0x0000001c1d1a723e */ /* 0x000fe400000000ff */
[----:B------:R-:W-:Y:S02]  /*20800*/  LOP3.LUT R42, R46, 0x380, RZ, 0xc0, !PT ;  /* 0x000003802e2a7812 */ /* 0x000fe400078ec0ff */
[----:B------:R-:W-:-:S02]  /*20810*/  SHF.R.U64 R28, R27, 0x3, RZ ;  /* 0x000000031b1c7819 */ /* 0x000fc400000012ff */
[----:B------:R-:W-:Y:S01]  /*20820*/  F2FP.F16.F32.PACK_AB R27, R133, R6 ;  /* 0x00000006851b723e */ /* 0x000fe200000000ff */
[----:B------:R-:W-:Y:S01]  /*20830*/  BAR.SYNC.DEFER_BLOCKING 0x1, 0x100 ;  /* 0x0044000000007b1d */ /* 0x000fe20000010000 */
[----:B------:R-:W-:Y:S02]  /*20840*/  LOP3.LUT R8, R8, R111, RZ, 0x3c, !PT ;  /* 0x0000006f08087212 */ /* 0x000fe400078e3cff */
[----:B------:R-:W-:Y:S02]  /*20850*/  LOP3.LUT R6, R86, R151, RZ, 0x3c, !PT ;  /* 0x0000009756067212 */ /* 0x000fe400078e3cff */
[----:B------:R-:W-:Y:S02]  /*20860*/  SHF.R.U64 R29, R42, 0x3, RZ ;  /* 0x000000032a1d7819 */ /* 0x000fe400000012ff */
[----:B------:R-:W-:Y:S02]  /*20870*/  LOP3.LUT R42, R28, R149, RZ, 0x3c, !PT ;  /* 0x000000951c2a7212 */ /* 0x000fe400078e3cff */
[----:B------:R-:W-:-:S02]  /*20880*/  LOP3.LUT R10, R135, 0x380, RZ, 0xc0, !PT ;  /* 0x00000380870a7812 */ /* 0x000fc400078ec0ff */
[----:B------:R-:W-:Y:S02]  /*20890*/  MOV R28, R8 ;  /* 0x00000008001c7202 */ /* 0x000fe40000000f00 */
[----:B------:R-:W-:Y:S02]  /*208a0*/  LOP3.LUT R34, R145, 0x380, RZ, 0xc0, !PT ;  /* 0x0000038091227812 */ /* 0x000fe400078ec0ff */
[----:B------:R-:W-:Y:S02]  /*208b0*/  MOV R8, R6 ;  /* 0x0000000600087202 */ /* 0x000fe40000000f00 */
[----:B------:R-:W2:Y:S01]  /*208c0*/  LDC.64 R6, c[0x0][0xbd8] ;  /* 0x0002f600ff067b82 */ /* 0x000ea20000000a00 */
[----:B------:R-:W-:Y:S02]  /*208d0*/  ISETP.NE.U32.AND P0, PT, RZ, UR4, PT ;  /* 0x00000004ff007c0c */ /* 0x000fe4000bf05070 */
[----:B------:R-:W-:Y:S02]  /*208e0*/  LOP3.LUT R12, R137, 0x380, RZ, 0xc0, !PT ;  /* 0x00000380890c7812 */ /* 0x000fe400078ec0ff */
[----:B------:R-:W-:-:S02]  /*208f0*/  SHF.R.U64 R10, R10, 0x3, RZ ;  /* 0x000000030a0a7819 */ /* 0x000fc400000012ff */
[----:B------:R-:W-:Y:S01]  /*20900*/  LOP3.LUT R14, R139, 0x380, RZ, 0xc0, !PT ;  /* 0x000003808b0e7812 */ /* 0x000fe200078ec0ff */
[----:B------:R-:W-:Y:S01]  /*20910*/  STSM.16.M88.4 [R78], R24 ;  /* 0x000000184e007844 */ /* 0x000fe20000000200 */
[----:B------:R-:W-:Y:S02]  /*20920*/  SHF.R.U64 R34, R34, 0x3, RZ ;  /* 0x0000000322227819 */ /* 0x000fe400000012ff */
[----:B------:R-:W-:Y:S02]  /*20930*/  LOP3.LUT R20, R141, 0x380, RZ, 0xc0, !PT ;  /* 0x000003808d147812 */ /* 0x000fe400078ec0ff */
[----:B------:R-:W-:Y:S02]  /*20940*/  LOP3.LUT R30, R143, 0x380, RZ, 0xc0, !PT ;  /* 0x000003808f1e7812 */ /* 0x000fe400078ec0ff */
[----:B------:R-:W-:Y:S01]  /*20950*/  ISETP.NE.AND.EX P0, PT, RZ, UR5, PT, P0 ;  /* 0x00000005ff007c0c */ /* 0x000fe2000bf05300 */
[----:B------:R-:W-:Y:S01]  /*20960*/  ULDC.64 UR4, c[0x0][0xbe0] ;  /* 0x0002f80000047ab9 */ /* 0x000fe20000000a00 */
[----:B------:R-:W-:-:S02]  /*20970*/  SHF.R.U64 R12, R12, 0x3, RZ ;  /* 0x000000030c0c7819 */ /* 0x000fc400000012ff */
[----:B------:R-:W-:Y:S02]  /*20980*/  LOP3.LUT R10, R10, R135, RZ, 0x3c, !PT ;  /* 0x000000870a0a7212 */ /* 0x000fe400078e3cff */
[----:B------:R-:W-:Y:S02]  /*20990*/  SHF.R.U64 R14, R14, 0x3, RZ ;  /* 0x000000030e0e7819 */ /* 0x000fe400000012ff */
[----:B------:R-:W-:Y:S02]  /*209a0*/  LOP3.LUT R34, R34, R145, RZ, 0x3c, !PT ;  /* 0x0000009122227212 */ /* 0x000fe400078e3cff */
[----:B------:R-:W-:Y:S02]  /*209b0*/  SHF.R.U64 R20, R20, 0x3, RZ ;  /* 0x0000000314147819 */ /* 0x000fe400000012ff */
[----:B------:R-:W-:Y:S02]  /*209c0*/  ISETP.NE.U32.AND P1, PT, RZ, UR4, PT ;  /* 0x00000004ff007c0c */ /* 0x000fe4000bf25070 */
[----:B------:R-:W-:-:S02]  /*209d0*/  LOP3.LUT R38, R147, 0x380, RZ, 0xc0, !PT ;  /* 0x0000038093267812 */ /* 0x000fc400078ec0ff */
[----:B------:R-:W-:Y:S02]  /*209e0*/  SHF.R.U64 R30, R30, 0x3, RZ ;  /* 0x000000031e1e7819 */ /* 0x000fe400000012ff */
[----:B------:R-:W-:Y:S02]  /*209f0*/  LOP3.LUT R12, R12, R137, RZ, 0x3c, !PT ;  /* 0x000000890c0c7212 */ /* 0x000fe400078e3cff */
[----:B------:R-:W-:Y:S02]  /*20a00*/  MOV R11, R10 ;  /* 0x0000000a000b7202 */ /* 0x000fe40000000f00 */
[----:B------:R-:W-:Y:S02]  /*20a10*/  LOP3.LUT R14, R14, R139, RZ, 0x3c, !PT ;  /* 0x0000008b0e0e7212 */ /* 0x000fe400078e3cff */
[----:B------:R-:W-:Y:S02]  /*20a20*/  MOV R10, R34 ;  /* 0x00000022000a7202 */ /* 0x000fe40000000f00 */
[----:B------:R-:W-:-:S02]  /*20a30*/  LOP3.LUT R20, R20, R141, RZ, 0x3c, !PT ;  /* 0x0000008d14147212 */ /* 0x000fc400078e3cff */
[----:B------:R-:W-:Y:S02]  /*20a40*/  MOV R9, R42 ;  /* 0x0000002a00097202 */ /* 0x000fe40000000f00 */
[----:B------:R-:W-:Y:S02]  /*20a50*/  F2FP.F16.F32.PACK_AB R34, R37, R36 ;  /* 0x000000242522723e */ /* 0x000fe400000000ff */
[----:B------:R-:W-:Y:S02]  /*20a60*/  F2FP.F16.F32.PACK_AB R35, R131, R121 ;  /* 0x000000798323723e */ /* 0x000fe400000000ff */
[----:B------:R-:W-:Y:S02]  /*20a70*/  ISETP.NE.AND.EX P1, PT, RZ, UR5, PT, P1 ;  /* 0x00000005ff007c0c */ /* 0x000fe4000bf25310 */
[----:B------:R-:W-:Y:S01]  /*20a80*/  SHF.R.U64 R38, R38, 0x3, RZ ;  /* 0x0000000326267819 */ /* 0x000fe200000012ff */
[----:B------:R-:W-:Y:S01]  /*20a90*/  STSM.16.M88.4 [R28], R32 ;  /* 0x000000201c007844 */ /* 0x000fe20000000200 */
[----:B------:R-:W-:-:S02]  /*20aa0*/  LOP3.LUT R30, R30, R143, RZ, 0x3c, !PT ;  /* 0x0000008f1e1e7212 */ /* 0x000fc400078e3cff */
[----:B------:R-:W-:Y:S02]  /*20ab0*/  F2FP.F16.F32.PACK_AB R42, R45, R44 ;  /* 0x0000002c2d2a723e */ /* 0x000fe400000000ff */
[----:B------:R-:W-:Y:S02]  /*20ac0*/  F2FP.F16.F32.PACK_AB R43, R129, R3 ;  /* 0x00000003812b723e */ /* 0x000fe400000000ff */
[----:B------:R-:W-:Y:S02]  /*20ad0*/  MOV R12, R12 ;  /* 0x0000000c000c7202 */ /* 0x000fe40000000f00 */
[----:B------:R-:W-:Y:S01]  /*20ae0*/  MOV R14, R14 ;  /* 0x0000000e000e7202 */ /* 0x000fe20000000f00 */
[----:B------:R-:W-:Y:S01]  /*20af0*/  STSM.16.M88.4 [R11], R40 ;  /* 0x000000280b007844 */ /* 0x000fe20000000200 */
[----:B------:R-:W-:Y:S02]  /*20b00*/  MOV R20, R20 ;  /* 0x0000001400147202 */ /* 0x000fe40000000f00 */
[----:B------:R-:W-:Y:S01]  /*20b10*/  F2FP.F16.F32.PACK_AB R73, R70, R74 ;  /* 0x0000004a4649723e */ /* 0x000fe200000000ff */
[----:B------:R-:W-:Y:S01]  /*20b20*/  STSM.16.M88.4 [R12], R48 ;  /* 0x000000300c007844 */ /* 0x000fe20000000200 */
[----:B------:R-:W-:-:S02]  /*20b30*/  F2FP.F16.F32.PACK_AB R80, R81, R80 ;  /* 0x000000505150723e */ /* 0x000fc400000000ff */
[----:B------:R-:W-:Y:S01]  /*20b40*/  LOP3.LUT R38, R38, R147, RZ, 0x3c, !PT ;  /* 0x0000009326267212 */ /* 0x000fe200078e3cff */
[----:B------:R-:W-:Y:S01]  /*20b50*/  STSM.16.M88.4 [R14], R56 ;  /* 0x000000380e007844 */ /* 0x000fe20000000200 */
[----:B------:R-:W-:Y:S02]  /*20b60*/  MOV R30, R30 ;  /* 0x0000001e001e7202 */ /* 0x000fe40000000f00 */
[----:B------:R-:W-:Y:S01]  /*20b70*/  F2FP.F16.F32.PACK_AB R74, R77, R76 ;  /* 0x0000004c4d4a723e */ /* 0x000fe200000000ff */
[----:B------:R-:W-:Y:S01]  /*20b80*/  STSM.16.M88.4 [R20], R64 ;  /* 0x0000004014007844 */ /* 0x000fe20000000200 */
[----:B------:R-:W-:Y:S02]  /*20b90*/  F2FP.F16.F32.PACK_AB R75, R79, R75 ;  /* 0x0000004b4f4b723e */ /* 0x000fe400000000ff */
[----:B------:R-:W-:Y:S02]  /*20ba0*/  F2FP.F16.F32.PACK_AB R81, R63, R82 ;  /* 0x000000523f51723e */ /* 0x000fe400000000ff */
[----:B------:R-:W-:Y:S01]  /*20bb0*/  F2FP.F16.F32.PACK_AB R82, R85, R84 ;  /* 0x000000545552723e */ /* 0x000fe200000000ff */
[----:B------:R-:W-:Y:S01]  /*20bc0*/  STSM.16.M88.4 [R30], R72 ;  /* 0x000000481e007844 */ /* 0x000fe20000000200 */
[----:B------:R-:W-:-:S02]  /*20bd0*/  F2FP.F16.F32.PACK_AB R83, R87, R83 ;  /* 0x000000535753723e */ /* 0x000fc400000000ff */
[----:B------:R-:W-:Y:S02]  /*20be0*/  LOP3.LUT R46, R29, R46, RZ, 0x3c, !PT ;  /* 0x0000002e1d2e7212 */ /* 0x000fe400078e3cff */
[----:B------:R-:W-:Y:S01]  /*20bf0*/  F2FP.F16.F32.PACK_AB R88, R89, R88 ;  /* 0x000000585958723e */ /* 0x000fe200000000ff */
[----:B------:R2:W-:Y:S01]  /*20c00*/  STSM.16.M88.4 [R10], R80 ;  /* 0x000000500a007844 */ /* 0x0005e20000000200 */
[----:B------:R-:W-:Y:S02]  /*20c10*/  F2FP.F16.F32.PACK_AB R89, R62, R90 ;  /* 0x0000005a3e59723e */ /* 0x000fe400000000ff */
[----:B------:R-:W-:Y:S02]  /*20c20*/  F2FP.F16.F32.PACK_AB R96, R97, R96 ;  /* 0x000000606160723e */ /* 0x000fe400000000ff */
[----:B------:R-:W-:Y:S02]  /*20c30*/  F2FP.F16.F32.PACK_AB R91, R95, R91 ;  /* 0x0000005b5f5b723e */ /* 0x000fe400000000ff */
[----:B------:R-:W-:-:S02]  /*20c40*/  F2FP.F16.F32.PACK_AB R104, R105, R104 ;  /* 0x000000686968723e */ /* 0x000fc400000000ff */
[----:B------:R-:W-:Y:S02]  /*20c50*/  F2FP.F16.F32.PACK_AB R99, R103, R99 ;  /* 0x000000636763723e */ /* 0x000fe400000000ff */
[----:B------:R-:W-:Y:S02]  /*20c60*/  F2FP.F16.F32.PACK_AB R112, R113, R112 ;  /* 0x000000707170723e */ /* 0x000fe400000000ff */
[----:B------:R-:W-:Y:S01]  /*20c70*/  F2FP.F16.F32.PACK_AB R107, R107, R110 ;  /* 0x0000006e6b6b723e */ /* 0x000fe200000000ff */
[----:B------:R-:W-:Y:S01]  /*20c80*/  ULDC UR4, c[0x0][0xa88] ;  /* 0x0002a20000047ab9 */ /* 0x000fe20000000800 */
[----:B------:R-:W-:Y:S01]  /*20c90*/  MOV R38, R38 ;  /* 0x0000002600267202 */ /* 0x000fe20000000f00 */
[----:B--2---:R-:W-:Y:S01]  /*20ca0*/  IMAD.WIDE R10, R218, 0x4, R6 ;  /* 0x00000004da0a7825 */ /* 0x004fe200078e0206 */
[----:B------:R-:W-:Y:S01]  /*20cb0*/  F2FP.F16.F32.PACK_AB R90, R93, R92 ;  /* 0x0000005c5d5a723e */ /* 0x000fe200000000ff */
[----:B------:R-:W2:Y:S01]  /*20cc0*/  @P1 LDC.64 R6, c[0x0][0xbe0] ;  /* 0x0002f800ff061b82 */ /* 0x000ea20000000a00 */
[----:B------:R-:W-:Y:S01]  /*20cd0*/  F2FP.F16.F32.PACK_AB R97, R55, R98 ;  /* 0x000000623761723e */ /* 0x000fe200000000ff */
[----:B------:R-:W-:Y:S01]  /*20ce0*/  IMAD.MOV.U32 R20, RZ, RZ, RZ ;  /* 0x000000ffff147224 */ /* 0x000fe200078e00ff */
[----:B------:R-:W-:Y:S01]  /*20cf0*/  F2FP.F16.F32.PACK_AB R98, R101, R100 ;  /* 0x000000646562723e */ /* 0x000fe200000000ff */
[----:B------:R-:W-:Y:S01]  /*20d00*/  STSM.16.M88.4 [R38], R88 ;  /* 0x0000005826007844 */ /* 0x000fe20000000200 */
[----:B------:R-:W-:-:S02]  /*20d10*/  F2FP.F16.F32.PACK_AB R105, R54, R106 ;  /* 0x0000006a3669723e */ /* 0x000fc400000000ff */
[----:B------:R-:W-:Y:S01]  /*20d20*/  MOV R46, R46 ;  /* 0x0000002e002e7202 */ /* 0x000fe20000000f00 */
[----:B------:R3:W-:Y:S01]  /*20d30*/  STSM.16.M88.4 [R9], R96 ;  /* 0x0000006009007844 */ /* 0x0007e20000000200 */
[----:B------:R-:W-:Y:S02]  /*20d40*/  F2FP.F16.F32.PACK_AB R106, R109, R108 ;  /* 0x0000006c6d6a723e */ /* 0x000fe400000000ff */
[----:B------:R-:W-:Y:S02]  /*20d50*/  F2FP.F16.F32.PACK_AB R113, R115, R114 ;  /* 0x000000727371723e */ /* 0x000fe400000000ff */
[----:B------:R-:W-:Y:S01]  /*20d60*/  F2FP.F16.F32.PACK_AB R114, R117, R116 ;  /* 0x000000747572723e */ /* 0x000fe200000000ff */
[----:B------:R-:W-:Y:S01]  /*20d70*/  STSM.16.M88.4 [R46], R104 ;  /* 0x000000682e007844 */ /* 0x000fe20000000200 */
[----:B------:R-:W-:-:S05]  /*20d80*/  F2FP.F16.F32.PACK_AB R115, R119, R118 ;  /* 0x000000767773723e */ /* 0x000fca00000000ff */
[----:B------:R4:W-:Y:S01]  /*20d90*/  STSM.16.M88.4 [R8], R112 ;  /* 0x0000007008007844 */ /* 0x0009e20000000200 */
[----:B------:R-:W-:Y:S01]  /*20da0*/  BAR.SYNC.DEFER_BLOCKING 0x1, 0x100 ;  /* 0x0044000000007b1d */ /* 0x000fe20000010000 */
[----:B------:R-:W-:-:S05]  /*20db0*/  LEA R3, R214, R212, 0x6 ;  /* 0x000000d4d6037211 */ /* 0x000fca00078e30ff */
[----:B------:R-:W-:-:S03]  /*20dc0*/  IMAD.WIDE R4, R3, 0x2, R4 ;  /* 0x0000000203047825 */ /* 0x000fc600078e0204 */
[----:B---3--:R-:W-:Y:S01]  /*20dd0*/  IADD3 R9, P5, R4, 0x1000, RZ ;  /* 0x0000100004097810 */ /* 0x008fe20007fbe0ff */
[----:B------:R-:W-:Y:S02]  /*20de0*/  IMAD.U32 R61, RZ, RZ, UR4 ;  /* 0x00000004ff3d7e24 */ /* 0x000fe4000f8e00ff */
[----:B--2---:R-:W-:Y:S01]  /*20df0*/  @P1 IMAD.WIDE R6, R218, 0x4, R6 ;  /* 0x00000004da061825 */ /* 0x004fe200078e0206 */
[----:B----4-:R-:W-:-:S04]  /*20e00*/  LOP3.LUT R8, R9, 0x380, RZ, 0xc0, !PT ;  /* 0x0000038009087812 */ /* 0x010fc800078ec0ff */
[----:B------:R-:W-:Y:S02]  /*20e10*/  SHF.R.U64 R8, R8, 0x3, RZ ;  /* 0x0000000308087819 */ /* 0x000fe400000012ff */
[----:B------:R-:W-:Y:S01]  /*20e20*/  IADD3 R13, P4, R4, 0x2000, RZ ;  /* 0x00002000040d7810 */ /* 0x000fe20007f9e0ff */
[----:B------:R2:W5:Y:S01]  /*20e30*/  @P0 LDG.E R20, desc[UR6][R10.64] ;  /* 0x000000060a140981 */ /* 0x000562000c1e1900 */
[----:B------:R-:W-:-:S03]  /*20e40*/  LOP3.LUT R8, R8, R9, RZ, 0x3c, !PT ;  /* 0x0000000908087212 */ /* 0x000fc600078e3cff */
[----:B------:R2:W5:Y:S01]  /*20e50*/  @P1 LDG.E R61, desc[UR6][R6.64] ;  /* 0x00000006063d1981 */ /* 0x000562000c1e1900 */
[----:B------:R-:W-:Y:S07]  /*20e60*/  @P1 BRA `(.L_x_4446) ;  /* 0x0000000000141947 */ /* 0x000fee0003800000 */
[----:B------:R-:W-:Y:S05]  /*20e70*/  @!P0 BRA `(.L_x_4446) ;  /* 0x0000000000108947 */ /* 0x000fea0003800000 */
[----:B------:R-:W-:Y:S02]  /*20e80*/  ULDC.64 UR4, c[0x0][0x208] ;  /* 0x0000820000047ab9 */ /* 0x000fe40000000a00 */
[----:B--2---:R-:W2:Y:S04]  /*20e90*/  LDG.E R6, desc[UR4][R10.64] ;  /* 0x000000040a067981 */ /* 0x004ea8000c1e1900 */
[----:B-----5:R-:W2:Y:S02]  /*20ea0*/  LDG.E R61, desc[UR4][R10.64+0x4] ;  /* 0x000004040a3d7981 */ /* 0x020ea4000c1e1900 */
[----:B--2---:R-:W-:-:S07]  /*20eb0*/  IMAD.IADD R61, R61, 0x1, -R6 ;  /* 0x000000013d3d7824 */ /* 0x004fce00078e0a06 */
.L_x_4446:
[----:B------:R-:W-:Y:S01]  /*20ec0*/  SHF.R.S32.HI R60, RZ, 0x1f, R217 ;  /* 0x0000001fff3c7819 */ /* 0x000fe200000114d9 */
[----:B------:R-:W-:Y:S01]  /*20ed0*/  ULDC.64 UR4, c[0x0][0xb70] ;  /* 0x0002dc0000047ab9 */ /* 0x000fe20000000a00 */
[----:B-----5:R-:W-:Y:S01]  /*20ee0*/  SHF.R.S32.HI R21, RZ, 0x1f, R20 ;  /* 0x0000001fff157819 */ /* 0x020fe20000011414 */
[----:B------:R-:W-:Y:S01]  /*20ef0*/  ULDC.64 UR6, c[0x0][0x208] ;  /* 0x0000820000067ab9 */ /* 0x000fe20000000a00 */
[----:B------:R-:W-:Y:S01]  /*20f00*/  SHF.R.S32.HI R3, RZ, 0x1f, R218 ;  /* 0x0000001fff037819 */ /* 0x000fe200000114da */
[----:B--2---:R-:W-:Y:S01]  /*20f10*/  IMAD R6, R60, UR4, RZ ;  /* 0x000000043c067c24 */ /* 0x004fe2000f8e02ff */
[----:B------:R-:W-:Y:S02]  /*20f20*/  SEL R65, R218, RZ, !P0 ;  /* 0x000000ffda417207 */ /* 0x000fe40004000000 */
[----:B------:R-:W-:Y:S01]  /*20f30*/  SEL R62, R3, RZ, !P0 ;  /* 0x000000ff033e7207 */ /* 0x000fe20004000000 */
[C---:B------:R-:W-:Y:S01]  /*20f40*/  IMAD R9, R217.reuse, UR5, R6 ;  /* 0x00000005d9097c24 */ /* 0x040fe2000f8e0206 */
[C---:B------:R-:W-:Y:S01]  /*20f50*/  IADD3 R29, P0, R4.reuse, 0x4000, RZ ;  /* 0x00004000041d7810 */ /* 0x040fe20007f1e0ff */
[----:B------:R-:W-:Y:S01]  /*20f60*/  IMAD.WIDE.U32 R6, R217, UR4, R20 ;  /* 0x00000004d9067c25 */ /* 0x000fe2000f8e0014 */
[----:B------:R-:W-:Y:S01]  /*20f70*/  ULDC.64 UR4, c[0x0][0xb78] ;  /* 0x0002de0000047ab9 */ /* 0x000fe20000000a00 */
[----:B------:R-:W-:-:S02]  /*20f80*/  IADD3 R25, P3, R4, 0x3000, RZ ;  /* 0x0000300004197810 */ /* 0x000fc40007f7e0ff */
[----:B------:R-:W-:Y:S01]  /*20f90*/  IMAD.IADD R7, R7, 0x1, R9 ;  /* 0x0000000107077824 */ /* 0x000fe200078e0209 */
[----:B------:R-:W-:Y:S01]  /*20fa0*/  LEA R10, R222, R213, 0x7 ;  /* 0x000000d5de0a7211 */ /* 0x000fe200078e38ff */
[----:B------:R-:W-:Y:S01]  /*20fb0*/  IMAD R3, R62, UR4, RZ ;  /* 0x000000043e037c24 */ /* 0x000fe2000f8e02ff */
[C---:B------:R-:W-:Y:S01]  /*20fc0*/  IADD3 R33, P1, R4.reuse, 0x5000, RZ ;  /* 0x0000500004217810 */ /* 0x040fe20007f3e0ff */
[----:B------:R-:W-:Y:S01]  /*20fd0*/  IMAD.WIDE.U32 R6, R65, UR4, R6 ;  /* 0x0000000441067c25 */ /* 0x000fe2000f8e0006 */
[----:B------:R-:W-:Y:S02]  /*20fe0*/  LOP3.LUT R28, R29, 0x380, RZ, 0xc0, !PT ;  /* 0x000003801d1c7812 */ /* 0x000fe400078ec0ff */
[----:B------:R-:W-:Y:S01]  /*20ff0*/  IADD3 R37, P2, R4, 0x6000, RZ ;  /* 0x0000600004257810 */ /* 0x000fe20007f5e0ff */
[----:B------:R-:W-:Y:S01]  /*21000*/  IMAD R9, R65, UR5, R3 ;  /* 0x0000000541097c24 */ /* 0x000fe2000f8e0203 */
[----:B------:R-:W-:Y:S01]  /*21010*/  LOP3.LUT R12, R13, 0x380, RZ, 0xc0, !PT ;  /* 0x000003800d0c7812 */ /* 0x000fe200078ec0ff */
[----:B------:R-:W-:Y:S01]  /*21020*/  ULDC.64 UR4, c[0x0][0xb40] ;  /* 0x0002d00000047ab9 */ /* 0x000fe20000000a00 */
[----:B------:R-:W-:-:S02]  /*21030*/  LOP3.LUT R24, R25, 0x380, RZ, 0xc0, !PT ;  /* 0x0000038019187812 */ /* 0x000fc400078ec0ff */
[----:B------:R-:W-:Y:S02]  /*21040*/  SHF.R.S32.HI R3, RZ, 0x1f, R10 ;  /* 0x0000001fff037819 */ /* 0x000fe4000001140a */
[----:B------:R-:W-:Y:S02]  /*21050*/  IADD3 R6, P6, R10, R6, RZ ;  /* 0x000000060a067210 */ /* 0x000fe40007fde0ff */
[----:B------:R-:W-:Y:S02]  /*21060*/  LOP3.LUT R32, R33, 0x380, RZ, 0xc0, !PT ;  /* 0x0000038021207812 */ /* 0x000fe400078ec0ff */
[----:B------:R-:W-:Y:S02]  /*21070*/  SHF.R.U64 R28, R28, 0x3, RZ ;  /* 0x000000031c1c7819 */ /* 0x000fe400000012ff */
[----:B------:R-:W-:Y:S02]  /*21080*/  LOP3.LUT R36, R37, 0x380, RZ, 0xc0, !PT ;  /* 0x0000038025247812 */ /* 0x000fe400078ec0ff */
[----:B------:R-:W-:-:S02]  /*21090*/  SHF.R.U64 R12, R12, 0x3, RZ ;  /* 0x000000030c0c7819 */ /* 0x000fc400000012ff */
[----:B------:R-:W-:Y:S02]  /*210a0*/  SHF.R.U64 R24, R24, 0x3, RZ ;  /* 0x0000000318187819 */ /* 0x000fe400000012ff */
[----:B------:R-:W-:Y:S01]  /*210b0*/  IADD3.X R3, R3, R7, R9, P6, !PT ;  /* 0x0000000703037210 */ /* 0x000fe200037fe409 */
[----:B------:R-:W-:Y:S01]  /*210c0*/  IMAD.X R9, RZ, RZ, R5, P5 ;  /* 0x000000ffff097224 */ /* 0x000fe200028e0605 */
[----:B------:R-:W-:Y:S02]  /*210d0*/  SHF.R.U64 R32, R32, 0x3, RZ ;  /* 0x0000000320207819 */ /* 0x000fe400000012ff */
[----:B------:R-:W-:Y:S02]  /*210e0*/  LOP3.LUT R28, R28, R29, RZ, 0x3c, !PT ;  /* 0x0000001d1c1c7212 */ /* 0x000fe400078e3cff */
[----:B------:R-:W-:Y:S02]  /*210f0*/  SHF.R.U64 R36, R36, 0x3, RZ ;  /* 0x0000000324247819 */ /* 0x000fe400000012ff */
[----:B------:R-:W-:-:S02]  /*21100*/  LEA R54, P6, R6, UR4, 0x2 ;  /* 0x0000000406367c11 */ /* 0x000fc4000f8c10ff */
        /* <DEDUP_REMOVED lines=20> */
[----:B------:R-:W-:-:S02]  /*21250*/  LOP3.LUT R44, R45, 0x380, RZ, 0xc0, !PT ;  /* 0x000003802d2c7812 */ /* 0x000fc400078ec0ff */
[----:B------:R-:W-:Y:S02]  /*21260*/  LOP3.LUT R48, R49, 0x380, RZ, 0xc0, !PT ;  /* 0x0000038031307812 */ /* 0x000fe400078ec0ff */
[----:B------:R-:W-:Y:S02]  /*21270*/  LOP3.LUT R52, R53, 0x380, RZ, 0xc0, !PT ;  /* 0x0000038035347812 */ /* 0x000fe400078ec0ff */
[----:B------:R-:W-:Y:S01]  /*21280*/  LOP3.LUT R7, R4, 0x380, RZ, 0xc0, !PT ;  /* 0x0000038004077812 */ /* 0x000fe200078ec0ff */
[----:B------:R2:W-:Y:S01]  /*21290*/  @!P1 STG.E desc[UR6][R54.64], R2 ;  /* 0x0000000236009986 */ /* 0x0005e2000c101906 */
[----:B------:R-:W-:Y:S02]  /*212a0*/  ISETP.GE.OR P0, PT, R6, R61, P0 ;  /* 0x0000003d0600720c */ /* 0x000fe40000706670 */
[----:B------:R-:W-:Y:S02]  /*212b0*/  LOP3.LUT R3, R10, 0x380, RZ, 0xc0, !PT ;  /* 0x000003800a037812 */ /* 0x000fe400078ec0ff */
[----:B------:R-:W-:-:S02]  /*212c0*/  SHF.R.U64 R40, R40, 0x3, RZ ;  /* 0x0000000328287819 */ /* 0x000fc400000012ff */
[----:B------:R-:W-:Y:S02]  /*212d0*/  SHF.R.U64 R44, R44, 0x3, RZ ;  /* 0x000000032c2c7819 */ /* 0x000fe400000012ff */
[----:B------:R-:W-:Y:S02]  /*212e0*/  SHF.R.U64 R48, R48, 0x3, RZ ;  /* 0x0000000330307819 */ /* 0x000fe400000012ff */
[----:B------:R-:W-:Y:S02]  /*212f0*/  SHF.R.U64 R52, R52, 0x3, RZ ;  /* 0x0000000334347819 */ /* 0x000fe400000012ff */
[----:B------:R-:W-:Y:S01]  /*21300*/  SHF.R.U64 R7, R7, 0x3, RZ ;  /* 0x0000000307077819 */ /* 0x000fe200000012ff */
[----:B------:R3:W-:Y:S01]  /*21310*/  @!P0 STG.E desc[UR6][R54.64+0x20], R0 ;  /* 0x0000200036008986 */ /* 0x0007e2000c101906 */
[----:B------:R-:W-:Y:S02]  /*21320*/  SHF.R.U64 R3, R3, 0x3, RZ ;  /* 0x0000000303037819 */ /* 0x000fe400000012ff */
[----:B------:R-:W-:Y:S01]  /*21330*/  LOP3.LUT R40, R40, R41, RZ, 0x3c, !PT ;  /* 0x0000002928287212 */ /* 0x000fe200078e3cff */
[----:B------:R-:W5:Y:S01]  /*21340*/  LD.E.128 R12, desc[UR6][R12.64] ;  /* 0x000000060c0c7980 */ /* 0x000f62000c101d00 */
[----:B------:R-:W-:Y:S01]  /*21350*/  LOP3.LUT R44, R44, R45, RZ, 0x3c, !PT ;  /* 0x0000002d2c2c7212 */ /* 0x000fe200078e3cff */
[--C-:B------:R-:W-:Y:S01]  /*21360*/  IMAD.X R45, RZ, RZ, R5.reuse, P5 ;  /* 0x000000ffff2d7224 */ /* 0x100fe200028e0605 */
[----:B------:R-:W-:Y:S01]  /*21370*/  LOP3.LUT R48, R48, R49, RZ, 0x3c, !PT ;  /* 0x0000003130307212 */ /* 0x000fe200078e3cff */
[--C-:B------:R-:W-:Y:S01]  /*21380*/  IMAD.X R49, RZ, RZ, R5.reuse, P4 ;  /* 0x000000ffff317224 */ /* 0x100fe200020e0605 */
[----:B------:R-:W-:Y:S01]  /*21390*/  LOP3.LUT R52, R52, R53, RZ, 0x3c, !PT ;  /* 0x0000003534347212 */ /* 0x000fe200078e3cff */
[----:B------:R-:W-:Y:S01]  /*213a0*/  IMAD.X R53, RZ, RZ, R5, P3 ;  /* 0x000000ffff357224 */ /* 0x000fe200018e0605 */
[----:B------:R-:W-:Y:S01]  /*213b0*/  IADD3.X R41, RZ, R5, RZ, P6, !PT ;  /* 0x00000005ff297210 */ /* 0x000fe200037fe4ff */
[----:B------:R-:W5:Y:S01]  /*213c0*/  LD.E.128 R24, desc[UR6][R24.64] ;  /* 0x0000000618187980 */ /* 0x000f62000c101d00 */
[----:B------:R-:W-:-:S02]  /*213d0*/  LOP3.LUT R4, R7, R4, RZ, 0x3c, !PT ;  /* 0x0000000407047212 */ /* 0x000fc400078e3cff */
[----:B------:R-:W-:Y:S01]  /*213e0*/  IADD3.X R57, RZ, R5, RZ, P2, !PT ;  /* 0x00000005ff397210 */ /* 0x000fe200017fe4ff */
[----:B------:R-:W5:Y:S01]  /*213f0*/  LD.E.128 R28, desc[UR6][R28.64] ;  /* 0x000000061c1c7980 */ /* 0x000f62000c101d00 */
[----:B------:R-:W-:-:S03]  /*21400*/  LOP3.LUT R56, R3, R10, RZ, 0x3c, !PT ;  /* 0x0000000a03387212 */ /* 0x000fc600078e3cff */
[----:B------:R-:W5:Y:S01]  /*21410*/  LD.E.128 R4, desc[UR6][R4.64] ;  /* 0x0000000604047980 */ /* 0x000f62000c101d00 */
[----:B------:R-:W-:-:S03]  /*21420*/  SHF.R.S32.HI R3, RZ, 0x1f, R212 ;  /* 0x0000001fff037819 */ /* 0x000fc600000114d4 */
[----:B------:R-:W5:Y:S01]  /*21430*/  LD.E.128 R8, desc[UR6][R8.64] ;  /* 0x0000000608087980 */ /* 0x000f62000c101d00 */
[----:B------:R-:W-:-:S03]  /*21440*/  IMAD R21, R21, UR4, RZ ;  /* 0x0000000415157c24 */ /* 0x000fc6000f8e02ff */
[----:B------:R-:W5:Y:S01]  /*21450*/  LD.E.128 R32, desc[UR6][R32.64] ;  /* 0x0000000620207980 */ /* 0x000f62000c101d00 */
[----:B--2---:R-:W-:-:S03]  /*21460*/  IMAD.MOV.U32 R2, RZ, RZ, R212 ;  /* 0x000000ffff027224 */ /* 0x004fc600078e00d4 */
[----:B------:R-:W5:Y:S04]  /*21470*/  LD.E.128 R36, desc[UR6][R36.64] ;  /* 0x0000000624247980 */ /* 0x000f68000c101d00 */
[----:B------:R-:W5:Y:S04]  /*21480*/  LD.E.128 R40, desc[UR6][R40.64] ;  /* 0x0000000628287980 */ /* 0x000f68000c101d00 */
[----:B------:R-:W5:Y:S04]  /*21490*/  LD.E.128 R44, desc[UR6][R44.64] ;  /* 0x000000062c2c7980 */ /* 0x000f68000c101d00 */
[----:B------:R-:W5:Y:S04]  /*214a0*/  LD.E.128 R48, desc[UR6][R48.64] ;  /* 0x0000000630307980 */ /* 0x000f68000c101d00 */
[----:B---3--:R-:W5:Y:S04]  /*214b0*/  LD.E.128 R52, desc[UR6][R52.64] ;  /* 0x0000000634347980 */ /* 0x008f68000c101d00 */
[----:B------:R-:W5:Y:S01]  /*214c0*/  LD.E.128 R56, desc[UR6][R56.64] ;  /* 0x0000000638387980 */ /* 0x000f62000c101d00 */
        /* <DEDUP_REMOVED lines=9> */
[----:B------:R-:W-:Y:S02]  /*21560*/  IMAD R63, R222, -0x80, R61 ;  /* 0xffffff80de3f7824 */ /* 0x000fe400078e023d */
[----:B------:R-:W-:Y:S02]  /*21570*/  VIADD R0, R214, 0x20 ;  /* 0x00000020d6007836 */ /* 0x000fe40000000000 */
[----:B------:R-:W-:Y:S02]  /*21580*/  IMAD.IADD R3, R3, 0x1, R21 ;  /* 0x0000000103037824 */ /* 0x000fe400078e0215 */
[----:B------:R-:W-:Y:S01]  /*21590*/  IMAD R60, R60, UR4, RZ ;  /* 0x000000043c3c7c24 */ /* 0x000fe2000f8e02ff */
[C---:B------:R-:W-:Y:S01]  /*215a0*/  ISETP.GE.AND P3, PT, R214.reuse, R63, PT ;  /* 0x0000003fd600720c */ /* 0x040fe20003f66270 */
[----:B------:R-:W-:Y:S01]  /*215b0*/  IMAD.WIDE.U32 R2, R217, UR4, R2 ;  /* 0x00000004d9027c25 */ /* 0x000fe2000f8e0002 */
[----:B------:R-:W-:-:S02]  /*215c0*/  IADD3 R20, R214, 0x40, RZ ;  /* 0x00000040d6147810 */ /* 0x000fc40007ffe0ff */
[-C--:B------:R-:W-:Y:S01]  /*215d0*/  ISETP.GE.AND P0, PT, R0, R63.reuse, PT ;  /* 0x0000003f0000720c */ /* 0x080fe20003f06270 */
[----:B------:R-:W-:Y:S01]  /*215e0*/  IMAD R61, R217, UR5, R60 ;  /* 0x00000005d93d7c24 */ /* 0x000fe2000f8e023c */
[----:B------:R-:W-:Y:S01]  /*215f0*/  ULDC.64 UR4, c[0x0][0xae8] ;  /* 0x0002ba0000047ab9 */ /* 0x000fe20000000a00 */
[----:B------:R-:W-:Y:S01]  /*21600*/  VIADD R0, R17, 0x30820 ;  /* 0x0003082011007836 */ /* 0x000fe20000000000 */
[-C--:B------:R-:W-:Y:S01]  /*21610*/  ISETP.GE.AND P1, PT, R20, R63.reuse, PT ;  /* 0x0000003f1400720c */ /* 0x080fe20003f26270 */
[----:B------:R-:W-:Y:S02]  /*21620*/  VIADD R21, R214, 0x60 ;  /* 0x00000060d6157836 */ /* 0x000fe40000000000 */
[----:B------:R-:W-:Y:S02]  /*21630*/  IMAD.IADD R3, R3, 0x1, R61 ;  /* 0x0000000103037824 */ /* 0x000fe400078e023d */
[----:B------:R-:W-:Y:S01]  /*21640*/  IMAD R20, R62, UR4, RZ ;  /* 0x000000043e147c24 */ /* 0x000fe2000f8e02ff */
[----:B------:R-:W-:Y:S01]  /*21650*/  PRMT R0, RZ, 0x654, R0 ;  /* 0x00000654ff007816 */ /* 0x000fe20000000000 */
[----:B------:R-:W-:Y:S01]  /*21660*/  IMAD.WIDE.U32 R60, R65, UR4, R2 ;  /* 0x00000004413c7c25 */ /* 0x000fe2000f8e0002 */
[----:B------:R-:W-:-:S02]  /*21670*/  ISETP.GE.AND P2, PT, R21, R63, PT ;  /* 0x0000003f1500720c */ /* 0x000fc40003f46270 */
[----:B------:R-:W-:Y:S01]  /*21680*/  SHF.R.S32.HI R215, RZ, 0x1f, R214 ;  /* 0x0000001fffd77819 */ /* 0x000fe200000114d6 */
[----:B------:R-:W-:Y:S01]  /*21690*/  IMAD R63, R65, UR5, R20 ;  /* 0x00000005413f7c24 */ /* 0x000fe2000f8e0214 */
[----:B--2---:R2:W-:Y:S01]  /*216a0*/  SYNCS.ARRIVE.TRANS64.RED.A1T0 RZ, [R0+URZ], RZ ;  /* 0x000000ff00ff79a7 */ /* 0x0045e2000810043f */
[----:B------:R-:W-:Y:S01]  /*216b0*/  BSSY B1, `(.L_x_4447) ;  /* 0x0000018000017945 */ /* 0x000fe20003800000 */
[----:B------:R-:W-:Y:S02]  /*216c0*/  IMAD.WIDE R20, R222, 0x80, R214 ;  /* 0x00000080de147825 */ /* 0x000fe400078e02d6 */
[----:B------:R-:W-:Y:S01]  /*216d0*/  IADD3 R65, R61, R63, RZ ;  /* 0x0000003f3d417210 */ /* 0x000fe20007ffe0ff */
[----:B------:R-:W-:Y:S06]  /*216e0*/  @P3 BRA `(.L_x_4448) ;  /* 0x0000000000503947 */ /* 0x000fec0003800000 */
[----:B------:R-:W-:Y:S01]  /*216f0*/  ULDC.64 UR4, c[0x0][0xad8] ;  /* 0x0002b60000047ab9 */ /* 0x000fe20000000a00 */
[----:B------:R-:W-:Y:S01]  /*21700*/  MOV R3, R65 ;  /* 0x0000004100037202 */ /* 0x000fe20000000f00 */
[C---:B--2---:R-:W-:Y:S01]  /*21710*/  VIADD R0, R212.reuse, 0x40 ;  /* 0x00000040d4007836 */ /* 0x044fe20000000000 */
[----:B------:R-:W-:Y:S01]  /*21720*/  ULDC UR6, c[0x0][0xa8c] ;  /* 0x0002a30000067ab9 */ /* 0x000fe20000000800 */
[C---:B------:R-:W-:Y:S01]  /*21730*/  VIADD R62, R212.reuse, 0x80 ;  /* 0x00000080d43e7836 */ /* 0x040fe20000000000 */
[----:B------:R-:W-:Y:S01]  /*21740*/  ISETP.GE.AND P3, PT, R212, UR6, PT ;  /* 0x00000006d4007c0c */ /* 0x000fe2000bf66270 */
[----:B------:R-:W-:Y:S01]  /*21750*/  IMAD R63, R21, UR4, RZ ;  /* 0x00000004153f7c24 */ /* 0x000fe2000f8e02ff */
        /* <DEDUP_REMOVED lines=13> */
.L_x_4448:
[----:B------:R-:W-:Y:S05]  /*21830*/  BSYNC B1 ;  /* 0x0000000000017941 */ /* 0x000fea0003800000 */
.L_x_4447:
[----:B------:R-:W-:Y:S04]  /*21840*/  BSSY B1, `(.L_x_4449) ;  /* 0x0000018000017945 */ /* 0x000fe80003800000 */
[----:B------:R-:W-:Y:S05]  /*21850*/  @P0 BRA `(.L_x_4450) ;  /* 0x0000000000580947 */ /* 0x000fea0003800000 */
[----:B---3-5:R-:W-:Y:S01]  /*21860*/  IADD3 R5, P0, R20, 0x20, RZ ;  /* 0x0000002014057810 */ /* 0x028fe20007f1e0ff */
[C---:B------:R-:W-:Y:S01]  /*21870*/  VIADD R2, R212.reuse, 0x40 ;  /* 0x00000040d4027836 */ /* 0x040fe20000000000 */
[----:B------:R-:W-:Y:S01]  /*21880*/  ULDC UR6, c[0x0][0xa8c] ;  /* 0x0002a30000067ab9 */ /* 0x000fe20000000800 */
[----:B------:R-:W-:Y:S01]  /*21890*/  ULDC.64 UR4, c[0x0][0xad8] ;  /* 0x0002b60000047ab9 */ /* 0x000fe20000000a00 */
[----:B------:R-:W-:Y:S01]  /*218a0*/  IMAD.MOV.U32 R3, RZ, RZ, R65 ;  /* 0x000000ffff037224 */ /* 0x000fe200078e0041 */
[----:B------:R-:W-:Y:S01]  /*218b0*/  IADD3 R4, R212, 0x80, RZ ;  /* 0x00000080d4047810 */ /* 0x000fe20007ffe0ff */
[----:B--2---:R-:W-:Y:S01]  /*218c0*/  IMAD.X R0, RZ, RZ, R21, P0 ;  /* 0x000000ffff007224 */ /* 0x004fe200000e0615 */
[----:B------:R-:W-:Y:S01]  /*218d0*/  ISETP.GE.AND P4, PT, R2, UR6, PT ;  /* 0x0000000602007c0c */ /* 0x000fe2000bf86270 */
[----:B------:R-:W-:Y:S01]  /*218e0*/  IMAD.MOV.U32 R2, RZ, RZ, R60 ;  /* 0x000000ffff027224 */ /* 0x000fe200078e003c */
[----:B------:R-:W-:Y:S01]  /*218f0*/  ISETP.GE.AND P3, PT, R212, UR6, PT ;  /* 0x00000006d4007c0c */ /* 0x000fe2000bf66270 */
[----:B------:R-:W-:Y:S01]  /*21900*/  IMAD R0, R0, UR4, RZ ;  /* 0x0000000400007c24 */ /* 0x000fe2000f8e02ff */
[----:B------:R-:W-:Y:S01]  /*21910*/  ISETP.GE.AND P5, PT, R4, UR6, PT ;  /* 0x0000000604007c0c */ /* 0x000fe2000bfa6270 */
[----:B------:R-:W-:Y:S01]  /*21920*/  IMAD.WIDE.U32 R2, R5, UR4, R2 ;  /* 0x0000000405027c25 */ /* 0x000fe2000f8e0002 */
[----:B------:R-:W-:-:S03]  /*21930*/  ULDC.64 UR8, c[0x0][0x208] ;  /* 0x0000820000087ab9 */ /* 0x000fc60000000a00 */
        /* <DEDUP_REMOVED lines=8> */
.L_x_4450:
[----:B------:R-:W-:Y:S05]  /*219c0*/  BSYNC B1 ;  /* 0x0000000000017941 */ /* 0x000fea0003800000 */
.L_x_4449:
[----:B------:R-:W-:Y:S04]  /*219d0*/  BSSY B1, `(.L_x_4451) ;  /* 0x0000018000017945 */ /* 0x000fe80003800000 */
[----:B------:R-:W-:Y:S05]  /*219e0*/  @P1 BRA `(.L_x_4452) ;  /* 0x0000000000581947 */ /* 0x000fea0003800000 */
[----:B---345:R-:W-:Y:S01]  /*219f0*/  IADD3 R5, P0, R20, 0x40, RZ ;  /* 0x0000004014057810 */ /* 0x038fe20007f1e0ff */
[C---:B------:R-:W-:Y:S01]  /*21a00*/  VIADD R2, R212.reuse, 0x40 ;  /* 0x00000040d4027836 */ /* 0x040fe20000000000 */
[----:B------:R-:W-:Y:S01]  /*21a10*/  ULDC UR6, c[0x0][0xa8c] ;  /* 0x0002a30000067ab9 */ /* 0x000fe20000000800 */
[----:B------:R-:W-:Y:S01]  /*21a20*/  ULDC.64 UR4, c[0x0][0xad8] ;  /* 0x0002b60000047ab9 */ /* 0x000fe20000000a00 */
[----:B--2---:R-:W-:Y:S01]  /*21a30*/  IADD3.X R0, RZ, R21, RZ, P0, !PT ;  /* 0x00000015ff007210 */ /* 0x004fe200007fe4ff */
        /* <DEDUP_REMOVED lines=17> */
.L_x_4452:
[----:B------:R-:W-:Y:S05]  /*21b50*/  BSYNC B1 ;  /* 0x0000000000017941 */ /* 0x000fea0003800000 */
.L_x_4451:
[----:B------:R-:W-:Y:S05]  /*21b60*/  @P2 BRA `(.L_x_4453) ;  /* 0x0000000c00342947 */ /* 0x000fea0003800000 */
[----:B--2345:R-:W-:Y:S01]  /*21b70*/  IADD3 R5, P0, R20, 0x60, RZ ;  /* 0x0000006014057810 */ /* 0x03cfe20007f1e0ff */
[----:B------:R-:W-:Y:S01]  /*21b80*/  ULDC.64 UR4, c[0x0][0xad8] ;  /* 0x0002b60000047ab9 */ /* 0x000fe20000000a00 */
[----:B------:R-:W-:Y:S01]  /*21b90*/  MOV R3, R65 ;  /* 0x0000004100037202 */ /* 0x000fe20000000f00 */
[----:B------:R-:W-:Y:S01]  /*21ba0*/  IMAD.MOV.U32 R2, RZ, RZ, R60 ;  /* 0x000000ffff027224 */ /* 0x000fe200078e003c */
[----:B------:R-:W-:Y:S01]  /*21bb0*/  ULDC UR6, c[0x0][0xa8c] ;  /* 0x0002a30000067ab9 */ /* 0x000fe20000000800 */
[----:B------:R-:W-:Y:S01]  /*21bc0*/  IMAD.X R20, RZ, RZ, R21, P0 ;  /* 0x000000ffff147224 */ /* 0x000fe200000e0615 */
[C---:B------:R-:W-:Y:S01]  /*21bd0*/  ISETP.GE.AND P1, PT, R212.reuse, UR6, PT ;  /* 0x00000006d4007c0c */ /* 0x040fe2000bf26270 */
[----:B------:R-:W-:Y:S01]  /*21be0*/  VIADD R0, R212, 0x40 ;  /* 0x00000040d4007836 */ /* 0x000fe20000000000 */
[----:B------:R-:W-:Y:S01]  /*21bf0*/  ULDC.64 UR8, c[0x0][0x208] ;  /* 0x0000820000087ab9 */ /* 0x000fe20000000a00 */
[----:B------:R-:W-:Y:S02]  /*21c00*/  IMAD R20, R20, UR4, RZ ;  /* 0x0000000414147c24 */ /* 0x000fe4000f8e02ff */
        /* <DEDUP_REMOVED lines=15> */
.L_x_4445:
        /* <DEDUP_REMOVED lines=9> */
[----:B------:R-:W3:Y:S01]  /*21d90*/  S2R R11, SR_TID.X ;  /* 0x00000000000b7919 */ /* 0x000ee20000002100 */
[----:B--2---:R-:W-:-:S11]  /*21da0*/  IMAD.WIDE R2, R218, 0x4, R2 ;  /* 0x00000004da027825 */ /* 0x004fd600078e0202 */
[----:B------:R-:W2:Y:S01]  /*21db0*/  @P1 LDC.64 R4, c[0x0][0xbe0] ;  /* 0x0002f800ff041b82 */ /* 0x000ea20000000a00 */
[----:B------:R-:W-:Y:S02]  /*21dc0*/  ULDC UR4, c[0x0][0xa88] ;  /* 0x0002a20000047ab9 */ /* 0x000fe40000000800 */
[----:B------:R-:W-:Y:S01]  /*21dd0*/  IMAD.U32 R7, RZ, RZ, UR4 ;  /* 0x00000004ff077e24 */ /* 0x000fe2000f8e00ff */
[----:B------:R4:W5:Y:S01]  /*21de0*/  @P0 LDG.E R9, desc[UR6][R2.64] ;  /* 0x0000000602090981 */ /* 0x000962000c1e1900 */
[----:B---3--:R-:W-:Y:S02]  /*21df0*/  VIADD R0, R11, 0xffffff80 ;  /* 0xffffff800b007836 */ /* 0x008fe40000000000 */
[----:B--2---:R-:W-:-:S03]  /*21e00*/  @P1 IMAD.WIDE R4, R218, 0x4, R4 ;  /* 0x00000004da041825 */ /* 0x004fc600078e0204 */
[----:B------:R-:W-:Y:S02]  /*21e10*/  ISETP.GT.AND P2, PT, R0, 0x7f, PT ;  /* 0x0000007f0000780c */ /* 0x000fe40003f44270 */
[----:B------:R4:W5:Y:S01]  /*21e20*/  @P1 LDG.E R7, desc[UR6][R4.64] ;  /* 0x0000000604071981 */ /* 0x000962000c1e1900 */
[----:B------:R-:W-:Y:S10]  /*21e30*/  @P1 BRA `(.L_x_4454) ;  /* 0x0000000000141947 */ /* 0x000ff40003800000 */
[----:B------:R-:W-:Y:S05]  /*21e40*/  @!P0 BRA `(.L_x_4454) ;  /* 0x0000000000108947 */ /* 0x000fea0003800000 */
[----:B------:R-:W-:Y:S02]  /*21e50*/  ULDC.64 UR4, c[0x0][0x208] ;  /* 0x0000820000047ab9 */ /* 0x000fe40000000a00 */
[----:B------:R-:W2:Y:S04]  /*21e60*/  LDG.E R0, desc[UR4][R2.64] ;  /* 0x0000000402007981 */ /* 0x000ea8000c1e1900 */
[----:B-----5:R-:W2:Y:S02]  /*21e70*/  LDG.E R7, desc[UR4][R2.64+0x4] ;  /* 0x0000040402077981 */ /* 0x020ea4000c1e1900 */
[----:B--2---:R-:W-:-:S07]  /*21e80*/  IMAD.IADD R7, R7, 0x1, -R0 ;  /* 0x0000000107077824 */ /* 0x004fce00078e0a00 */
.L_x_4454:
[----:B------:R-:W-:Y:S01]  /*21e90*/  SHF.R.S32.HI R0, RZ, 0x1f, R218 ;  /* 0x0000001fff007819 */ /* 0x000fe200000114da */
[----:B------:R-:W-:Y:S01]  /*21ea0*/  BSSY B1, `(.L_x_4455) ;  /* 0x000001d000017945 */ /* 0x000fe20003800000 */
[----:B------:R-:W-:Y:S02]  /*21eb0*/  SHF.R.S32.HI R8, RZ, 0x1f, R217 ;  /* 0x0000001fff087819 */ /* 0x000fe400000114d9 */
[----:B------:R-:W-:Y:S02]  /*21ec0*/  SHF.R.S32.HI R15, RZ, 0x1f, R212 ;  /* 0x0000001fff0f7819 */ /* 0x000fe400000114d4 */
[----:B------:R-:W-:Y:S02]  /*21ed0*/  SEL R13, R218, RZ, !P0 ;  /* 0x000000ffda0d7207 */ /* 0x000fe40004000000 */
[----:B------:R-:W-:Y:S02]  /*21ee0*/  SEL R10, R0, RZ, !P0 ;  /* 0x000000ff000a7207 */ /* 0x000fe40004000000 */
[----:B-----5:R-:W-:Y:S01]  /*21ef0*/  SHF.R.S32.HI R6, RZ, 0x1f, R9 ;  /* 0x0000001fff067819 */ /* 0x020fe20000011409 */
[----:B------:R-:W-:Y:S06]  /*21f00*/  @P2 BRA `(.L_x_4456) ;  /* 0x0000000000582947 */ /* 0x000fec0003800000 */
[----:B------:R-:W-:-:S05]  /*21f10*/  LEA R0, R222, R11, 0x7 ;  /* 0x0000000bde007211 */ /* 0x000fca00078e38ff */
[----:B------:R-:W-:-:S05]  /*21f20*/  VIADD R0, R0, 0xffffff80 ;  /* 0xffffff8000007836 */ /* 0x000fca0000000000 */
[----:B------:R-:W-:-:S13]  /*21f30*/  ISETP.GE.AND P0, PT, R0, R7, PT ;  /* 0x000000070000720c */ /* 0x000fda0003f06270 */
[----:B------:R-:W-:Y:S05]  /*21f40*/  @P0 BRA `(.L_x_4456) ;  /* 0x0000000000480947 */ /* 0x000fea0003800000 */
[C---:B----4-:R-:W-:Y:S01]  /*21f50*/  IADD3 R2, P0, R0.reuse, R9, RZ ;  /* 0x0000000900027210 */ /* 0x050fe20007f1e0ff */
[----:B------:R-:W-:Y:S01]  /*21f60*/  ULDC.64 UR4, c[0x0][0xb70] ;  /* 0x0002dc0000047ab9 */ /* 0x000fe20000000a00 */
[----:B------:R-:W-:Y:S02]  /*21f70*/  ULDC.64 UR6, c[0x0][0x208] ;  /* 0x0000820000067ab9 */ /* 0x000fe40000000a00 */
        /* <DEDUP_REMOVED lines=15> */
.L_x_4456:
[----:B------:R-:W-:Y:S05]  /*22070*/  BSYNC B1 ;  /* 0x0000000000017941 */ /* 0x000fea0003800000 */
.L_x_4455:
[----:B------:R-:W-:Y:S01]  /*22080*/  ULDC.64 UR4, c[0x0][0xaa0] ;  /* 0x0002a80000047ab9 */ /* 0x000fe20000000a00 */
[----:B----4-:R-:W-:Y:S01]  /*22090*/  IMAD.MOV.U32 R2, RZ, RZ, R212 ;  /* 0x000000ffff027224 */ /* 0x010fe200078e00d4 */
[----:B--2---:R-:W-:Y:S01]  /*220a0*/  IADD3 R4, R214, 0x20, RZ ;  /* 0x00000020d6047810 */ /* 0x004fe20007ffe0ff */
[----:B------:R-:W-:Y:S01]  /*220b0*/  IMAD.MOV.U32 R3, RZ, RZ, R15 ;  /* 0x000000ffff037224 */ /* 0x000fe200078e000f */
[----:B------:R-:W-:Y:S01]  /*220c0*/  BSSY B1, `(.L_x_4457) ;  /* 0x000002e000017945 */ /* 0x000fe20003800000 */
[----:B------:R-:W-:Y:S01]  /*220d0*/  IMAD R0, R6, UR4, RZ ;  /* 0x0000000406007c24 */ /* 0x000fe2000f8e02ff */
[----:B------:R-:W-:Y:S01]  /*220e0*/  MOV R6, R214 ;  /* 0x000000d600067202 */ /* 0x000fe20000000f00 */
[----:B------:R-:W-:-:S04]  /*220f0*/  IMAD.WIDE.U32 R2, R9, UR4, R2 ;  /* 0x0000000409027c25 */ /* 0x000fc8000f8e0002 */
[----:B------:R-:W-:Y:S01]  /*22100*/  IMAD R9, R9, UR5, R0 ;  /* 0x0000000509097c24 */ /* 0x000fe2000f8e0200 */
[----:B------:R-:W-:Y:S01]  /*22110*/  ULDC.64 UR4, c[0x0][0xae0] ;  /* 0x0002b80000047ab9 */ /* 0x000fe20000000a00 */
[----:B------:R-:W-:Y:S02]  /*22120*/  IMAD R7, R222, -0x80, R7 ;  /* 0xffffff80de077824 */ /* 0x000fe400078e0207 */
[----:B------:R-:W-:Y:S02]  /*22130*/  IMAD R0, R8, UR4, RZ ;  /* 0x0000000408007c24 */ /* 0x000fe4000f8e02ff */
[----:B------:R-:W-:Y:S01]  /*22140*/  IMAD.IADD R3, R3, 0x1, R9 ;  /* 0x0000000103037824 */ /* 0x000fe200078e0209 */
[-C--:B------:R-:W-:Y:S01]  /*22150*/  ISETP.GE.AND P3, PT, R214, R7.reuse, PT ;  /* 0x00000007d600720c */ /* 0x080fe20003f66270 */
[----:B------:R-:W-:Y:S01]  /*22160*/  IMAD R5, R217, UR5, R0 ;  /* 0x00000005d9057c24 */ /* 0x000fe2000f8e0200 */
[----:B------:R-:W-:Y:S01]  /*22170*/  ISETP.GE.AND P2, PT, R4, R7, PT ;  /* 0x000000070400720c */ /* 0x000fe20003f46270 */
[----:B------:R-:W-:-:S02]  /*22180*/  VIADD R0, R214, 0x40 ;  /* 0x00000040d6007836 */ /* 0x000fc40000000000 */
[----:B------:R-:W-:Y:S01]  /*22190*/  IMAD.WIDE.U32 R2, R217, UR4, R2 ;  /* 0x00000004d9027c25 */ /* 0x000fe2000f8e0002 */
[----:B------:R-:W-:Y:S02]  /*221a0*/  ULDC.64 UR4, c[0x0][0xae8] ;  /* 0x0002ba0000047ab9 */ /* 0x000fe40000000a00 */
[-C--:B------:R-:W-:Y:S01]  /*221b0*/  ISETP.GE.AND P1, PT, R0, R7.reuse, PT ;  /* 0x000000070000720c */ /* 0x080fe20003f26270 */
[----:B------:R-:W-:Y:S02]  /*221c0*/  VIADD R4, R214, 0x60 ;  /* 0x00000060d6047836 */ /* 0x000fe40000000000 */
[----:B------:R-:W-:Y:S02]  /*221d0*/  IMAD.IADD R3, R3, 0x1, R5 ;  /* 0x0000000103037824 */ /* 0x000fe400078e0205 */
[----:B------:R-:W-:Y:S01]  /*221e0*/  IMAD R0, R10, UR4, RZ ;  /* 0x000000040a007c24 */ /* 0x000fe2000f8e02ff */
[----:B------:R-:W-:Y:S01]  /*221f0*/  ISETP.GE.AND P0, PT, R4, R7, PT ;  /* 0x000000070400720c */ /* 0x000fe20003f06270 */
[----:B------:R-:W-:Y:S01]  /*22200*/  IMAD.WIDE.U32 R4, R13, UR4, R2 ;  /* 0x000000040d047c25 */ /* 0x000fe2000f8e0002 */
[----:B------:R-:W-:-:S03]  /*22210*/  SHF.R.S32.HI R7, RZ, 0x1f, R214 ;  /* 0x0000001fff077819 */ /* 0x000fc600000114d6 */
[----:B------:R-:W-:Y:S02]  /*22220*/  IMAD R9, R13, UR5, R0 ;  /* 0x000000050d097c24 */ /* 0x000fe4000f8e0200 */
[----:B------:R-:W-:-:S04]  /*22230*/  IMAD.WIDE R6, R222, 0x80, R6 ;  /* 0x00000080de067825 */ /* 0x000fc800078e0206 */
[----:B------:R-:W-:Y:S01]  /*22240*/  IMAD.IADD R11, R5, 0x1, R9 ;  /* 0x00000001050b7824 */ /* 0x000fe200078e0209 */
        /* <DEDUP_REMOVED lines=21> */
.L_x_4458:
[----:B------:R-:W-:Y:S05]  /*223a0*/  BSYNC B1 ;  /* 0x0000000000017941 */ /* 0x000fea0003800000 */
.L_x_4457:
[----:B------:R-:W-:Y:S04]  /*223b0*/  BSSY B1, `(.L_x_4459) ;  /* 0x0000018000017945 */ /* 0x000fe80003800000 */
[----:B------:R-:W-:Y:S05]  /*223c0*/  @P2 BRA `(.L_x_4460) ;  /* 0x0000000000582947 */ /* 0x000fea0003800000 */
[----:B--2---:R-:W-:Y:S01]  /*223d0*/  IADD3 R9, P2, R6, 0x20, RZ ;  /* 0x0000002006097810 */ /* 0x004fe20007f5e0ff */
        /* <DEDUP_REMOVED lines=20> */
[----:B------:R3:W-:Y:S02]  /*22520*/  @!P5 STG.E.128 desc[UR8][R8.64+0x100], RZ ;  /* 0x000100ff0800d986 */ /* 0x0007e4000c101d08 */
.L_x_4460:
[----:B------:R-:W-:Y:S05]  /*22530*/  BSYNC B1 ;  /* 0x0000000000017941 */ /* 0x000fea0003800000 */
.L_x_4459:
        /* <DEDUP_REMOVED lines=12> */
[----:B------:R-:W-:Y:S01]  /*22600*/  IMAD R0, R0, UR4, RZ ;  /* 0x0000000400007c24 */ /* 0x000fe2000f8e02ff */
[----:B------:R-:W-:-:S02]  /*22610*/  ULDC.64 UR8, c[0x0][0x208] ;  /* 0x0000820000087ab9 */ /* 0x000fc40000000a00 */
        /* <DEDUP_REMOVED lines=10> */
.L_x_4462:
[----:B------:R-:W-:Y:S05]  /*226c0*/  BSYNC B1 ;  /* 0x0000000000017941 */ /* 0x000fea0003800000 */
.L_x_4461:
        /* <DEDUP_REMOVED lines=23> */
.L_x_4453:
[----:B------:R-:W-:Y:S05]  /*22840*/  BSYNC B0 ;  /* 0x0000000000007941 */ /* 0x000fea0003800000 */
.L_x_4444:
[----:B------:R-:W-:Y:S02]  /*22850*/  ULDC UR4, c[0x0][0xc14] ;  /* 0x0003050000047ab9 */ /* 0x000fe40000000800 */
[----:B-1----:R-:W-:-:S13]  /*22860*/  ISETP.GE.AND P0, PT, R203, UR4, PT ;  /* 0x00000004cb007c0c */ /* 0x002fda000bf06270 */
[----:B------:R-:W-:Y:S05]  /*22870*/  @!P0 BRA `(.L_x_4463) ;  /* 0xfffffde800408947 */ /* 0x000fea000383ffff */
[----:B------:R-:W-:Y:S05]  /*22880*/  BRA `(.L_x_4165) ;  /* 0x0000006800987947 */ /* 0x000fea0003800000 */
.L_x_4163:
[----:B------:R-:W-:-:S08]  /*22890*/  NOP ;  /* 0x0000000000007918 */ /* 0x000fd00000000000 */
[----:B------:R-:W0:-:S00]  /*228a0*/  USETMAXREG.DEALLOC.CTAPOOL 0x18 ;  /* 0x00000018000079c8 */ /* 0x000e0000080e0500 */
[----:B0-----:R-:W-:-:S06]  /*228b0*/  LOP3.LUT R0, R0, 0x3, RZ, 0xc0, !PT ;  /* 0x0000000300007812 */ /* 0x001fcc00078ec0ff */
[----:B------:R-:W0:Y:S02]  /*228c0*/  SHFL.IDX PT, R0, R0, RZ, 0x1f ;  /* 0x00001fff00007589 */ /* 0x000e2400000e0000 */
[----:B0-----:R-:W-:-:S13]  /*228d0*/  ISETP.NE.AND P0, PT, R0, RZ, PT ;  /* 0x000000ff0000720c */ /* 0x001fda0003f05270 */
[----:B------:R-:W-:Y:S05]  /*228e0*/  @P0 BRA `(.L_x_4165) ;  /* 0x0000006800800947 */ /* 0x000fea0003800000 */
[----:B------:R-:W-:Y:S01]  /*228f0*/  LOP3.LUT R7, R4, 0x1f, RZ, 0xc0, !PT ;  /* 0x0000001f04077812 */ /* 0x000fe200078ec0ff */
[----:B------:R-:W-:Y:S01]  /*22900*/  ULDC UR5, c[0x0][0xc14] ;  /* 0x0003050000057ab9 */ /* 0x000fe20000000800 */
[----:B------:R-:W-:Y:S01]  /*22910*/  LOP3.LUT R16, R16, 0xffffff7f, RZ, 0xc0, !PT ;  /* 0xffffff7f10107812 */ /* 0x000fe200078ec0ff */
[----:B------:R-:W-:Y:S01]  /*22920*/  IMAD.MOV.U32 R6, RZ, RZ, RZ ;  /* 0x000000ffff067224 */ /* 0x000fe200078e00ff */
[----:B------:R-:W-:Y:S01]  /*22930*/  ISETP.NE.AND P0, PT, R7, 0x1f, PT ;  /* 0x0000001f0700780c */ /* 0x000fe20003f05270 */
[----:B------:R-:W-:Y:S01]  /*22940*/  ULDC.64 UR6, c[0x0][0x208] ;  /* 0x0000820000067ab9 */ /* 0x000fe20000000a00 */
[----:B------:R-:W-:-:S11]  /*22950*/  ULDC UR4, c[0x0][0xc10] ;  /* 0x0003040000047ab9 */ /* 0x000fd60000000800 */
[----:B------:R-:W-:Y:S02]  /*22960*/  @P0 LOP3.LUT R16, R16, 0x80, RZ, 0xfc, !PT ;  /* 0x0000008010100812 */ /* 0x000fe400078efcff */
[----:B------:R-:W-:-:S13]  /*22970*/  ISETP.GE.OR P0, PT, R7, UR5, !P0 ;  /* 0x0000000507007c0c */ /* 0x000fda000c706670 */
[----:B------:R-:W0:Y:S02]  /*22980*/  @!P0 LDC.64 R2, c[0x0][0xc58] ;  /* 0x00031600ff028b82 */ /* 0x000e240000000a00 */
[----:B0-----:R-:W-:-:S05]  /*22990*/  @!P0 IMAD.WIDE.U32 R2, R7, 0x4, R2 ;  /* 0x0000000407028825 */ /* 0x001fca00078e0002 */
[----:B------:R-:W2:Y:S01]  /*229a0*/  @!P0 LDG.E R6, desc[UR6][R2.64] ;  /* 0x0000000602068981 */ /* 0x000ea2000c1e1900 */
[C---:B------:R-:W-:Y:S01]  /*229b0*/  ISETP.NE.AND P1, PT, R7.reuse, RZ, PT ;  /* 0x000000ff0700720c */ /* 0x040fe20003f25270 */
[----:B------:R-:W0:Y:S01]  /*229c0*/  S2UR UR6, SR_CTAID.X ;  /* 0x00000000000679c3 */ /* 0x000e220000002500 */
        /* <DEDUP_REMOVED lines=19> */
[----:B------:R-:W-:Y:S01]  /*22b00*/  IADD3 R3, R0, R3, RZ ;  /* 0x0000000300037210 */ /* 0x000fe20007ffe0ff */
[----:B------:R-:W-:-:S04]  /*22b10*/  IMAD.MOV.U32 R0, RZ, RZ, RZ ;  /* 0x000000ffff007224 */ /* 0x000fc800078e00ff */
[----:B------:R-:W1:Y:S06]  /*22b20*/  SHFL.UP PT, R2, R3, 0x8, RZ ;  /* 0x0500000003027989 */ /* 0x000e6c00000e00ff */
        /* <DEDUP_REMOVED lines=19> */
.L_x_4468:
[----:B------:R-:W-:Y:S01]  /*22c60*/  IMAD.U32 R2, RZ, RZ, UR7 ;  /* 0x00000007ff027e24 */ /* 0x000fe2000f8e00ff */
[----:B------:R-:W-:-:S04]  /*22c70*/  IADD3 R8, R8, 0x1f, RZ ;  /* 0x0000001f08087810 */ /* 0x000fc80007ffe0ff */
[----:B------:R0:W-:Y:S01]  /*22c80*/  STL [R1+0xc], R2 ;  /* 0x00000c0201007387 */ /* 0x0001e20000100800 */
[----:B------:R-:W-:-:S13]  /*22c90*/  ISETP.GE.AND P0, PT, R8, UR5, PT ;  /* 0x0000000508007c0c */ /* 0x000fda000bf06270 */
[----:B0-----:R-:W-:Y:S05]  /*22ca0*/  @P0 BRA `(.L_x_4465) ;  /* 0x0000000400dc0947 */ /* 0x001fea0003800000 */
        /* <DEDUP_REMOVED lines=12> */
.L_x_4467:
[----:B------:R-:W-:Y:S05]  /*22d70*/  BSYNC B0 ;  /* 0x0000000000007941 */ /* 0x000fea0003800000 */
.L_x_4466:
        /* <DEDUP_REMOVED lines=25> */
.L_x_4464:
        /* <DEDUP_REMOVED lines=8> */
[----:B0-----:R-:W-:Y:S01]  /*22f90*/  IMAD.WIDE R2, R8, 0x4, R2 ;  /* 0x0000000408027825 */ /* 0x001fe200078e0202 */
[----:B------:R-:W0:Y:S04]  /*22fa0*/  SHFL.IDX PT, R6, R6, R5, 0x1f ;  /* 0x00001f0506067589 */ /* 0x000e2800000e0000 */
[----:B------:R-:W0:Y:S04]  /*22fb0*/  LDG.E R9, desc[UR8][R2.64] ;  /* 0x0000000802097981 */ /* 0x000e28000c1e1900 */
[----:B------:R0:W-:Y:S01]  /*22fc0*/  STL [R1+0xc], R8 ;  /* 0x00000c0801007387 */ /* 0x0001e20000100800 */
[----:B------:R-:W-:Y:S01]  /*22fd0*/  ISETP.NE.AND P0, PT, R10, RZ, PT ;  /* 0x000000ff0a00720c */ /* 0x000fe20003f05270 */
[----:B0-----:R-:W-:-:S05]  /*22fe0*/  IMAD R8, R6, R9, RZ ;  /* 0x0000000906087224 */ /* 0x001fca00078e02ff */
        /* <DEDUP_REMOVED lines=8> */
.L_x_4469:
[----:B-1----:R-:W-:Y:S02]  /*23070*/  IMAD.MOV R2, RZ, RZ, -R3 ;  /* 0x000000ffff027224 */ /* 0x002fe400078e0a03 */
[----:B---3--:R-:W-:Y:S02]  /*23080*/  IMAD R0, R0, UR4, R7 ;  /* 0x0000000400007c24 */ /* 0x008fe4000f8e0207 */
[----:B--2---:R-:W-:Y:S02]  /*23090*/  IMAD R5, R2, R11, RZ ;  /* 0x0000000b02057224 */ /* 0x004fe400078e02ff */
[----:B------:R-:W-:Y:S01]  /*230a0*/  IMAD.MOV.U32 R2, RZ, RZ, RZ ;  /* 0x000000ffff027224 */ /* 0x000fe200078e00ff */
[----:B------:R1:W-:Y:S03]  /*230b0*/  STL [R1], R0 ;  /* 0x0000000001007387 */ /* 0x0003e60000100800 */
[----:B------:R-:W-:Y:S01]  /*230c0*/  IMAD.HI.U32 R2, R3, R5, R2 ;  /* 0x0000000503027227 */ /* 0x000fe200078e0002 */
[----:B------:R-:W-:-:S04]  /*230d0*/  IADD3 R5, -R0, UR6, RZ ;  /* 0x0000000600057c10 */ /* 0x000fc8000fffe1ff */
[----:B------:R-:W-:Y:S02]  /*230e0*/  IABS R3, R5 ;  /* 0x0000000500037213 */ /* 0x000fe40000000000 */
[----:B-1----:R-:W-:-:S03]  /*230f0*/  IABS R0, R8 ;  /* 0x0000000800007213 */ /* 0x002fc60000000000 */
[----:B------:R-:W-:Y:S01]  /*23100*/  IMAD.HI.U32 R2, R2, R3, RZ ;  /* 0x0000000302027227 */ /* 0x000fe200078e00ff */
[----:B------:R-:W-:-:S05]  /*23110*/  IADD3 R0, RZ, -R0, RZ ;  /* 0x80000000ff007210 */ /* 0x000fca0007ffe0ff */
        /* <DEDUP_REMOVED lines=11> */
[----:B------:R-:W-:Y:S02]  /*231d0*/  IMAD R0, R9, R2, RZ ;  /* 0x0000000209007224 */ /* 0x000fe400078e02ff */
[----:B------:R-:W-:Y:S02]  /*231e0*/  IMAD.MOV R2, RZ, RZ, -R2 ;  /* 0x000000ffff027224 */ /* 0x000fe400078e0a02 */
[----:B------:R-:W-:Y:S02]  /*231f0*/  IMAD.MOV R4, RZ, RZ, -R0 ;  /* 0x000000ffff047224 */ /* 0x000fe400078e0a00 */
[----:B------:R-:W-:Y:S02]  /*23200*/  IMAD R5, R8, R2, R5 ;  /* 0x0000000208057224 */ /* 0x000fe400078e0205 */
[----:B------:R-:W-:Y:S01]  /*23210*/  IMAD.MOV.U32 R2, RZ, RZ, RZ ;  /* 0x000000ffff027224 */ /* 0x000fe200078e00ff */
[----:B------:R-:W-:-:S04]  /*23220*/  VIADDMNMX R9, R4, UR4, R9, PT ;  /* 0x0000000404097c46 */ /* 0x000fc8000b800109 */
[-C--:B------:R-:W-:Y:S02]  /*23230*/  IABS R4, R9.reuse ;  /* 0x0000000900047213 */ /* 0x080fe40000000000 */
[----:B------:R-:W-:Y:S02]  /*23240*/  IABS R8, R9 ;  /* 0x0000000900087213 */ /* 0x000fe40000000000 */
[----:B------:R-:W1:Y:S08]  /*23250*/  I2F.RP R7, R4 ;  /* 0x0000000400077306 */ /* 0x000e700000209400 */
[----:B-1----:R-:W1:Y:S02]  /*23260*/  MUFU.RCP R7, R7 ;  /* 0x0000000700077308 */ /* 0x002e640000001000 */
[----:B-1----:R-:W-:Y:S01]  /*23270*/  VIADD R3, R7, 0xffffffe ;  /* 0x0ffffffe07037836 */ /* 0x002fe20000000000 */
[----:B------:R-:W-:-:S05]  /*23280*/  IABS R7, R5 ;  /* 0x0000000500077213 */ /* 0x000fca0000000000 */
[----:B------:R-:W1:Y:S02]  /*23290*/  F2I.FTZ.U32.TRUNC.NTZ R3, R3 ;  /* 0x0000000300037305 */ /* 0x000e64000021f000 */
[----:B-1----:R-:W-:-:S05]  /*232a0*/  IADD3 R11, RZ, -R3, RZ ;  /* 0x80000003ff0b7210 */ /* 0x002fca0007ffe0ff */
[----:B------:R-:W-:-:S04]  /*232b0*/  IMAD R11, R11, R4, RZ ;  /* 0x000000040b0b7224 */ /* 0x000fc800078e02ff */
[----:B------:R-:W-:-:S04]  /*232c0*/  IMAD.HI.U32 R2, R3, R11, R2 ;  /* 0x0000000b03027227 */ /* 0x000fc800078e0002 */
[----:B------:R-:W-:Y:S02]  /*232d0*/  IMAD.MOV R3, RZ, RZ, -R8 ;  /* 0x000000ffff037224 */ /* 0x000fe400078e0a08 */
[----:B------:R-:W-:-:S04]  /*232e0*/  IMAD.HI.U32 R2, R2, R7, RZ ;  /* 0x0000000702027227 */ /* 0x000fc800078e00ff */
        /* <DEDUP_REMOVED lines=9> */
[----:B------:R-:W-:Y:S01]  /*23380*/  @!P0 IMAD.MOV R2, RZ, RZ, -R2 ;  /* 0x000000ffff028224 */ /* 0x000fe200078e0a02 */
[----:B------:R-:W-:-:S13]  /*23390*/  ISETP.NE.AND P0, PT, R9, RZ, PT ;  /* 0x000000ff0900720c */ /* 0x000fda0003f05270 */
[----:B------:R-:W-:Y:S02]  /*233a0*/  @!P0 LOP3.LUT R2, RZ, R9, RZ, 0x33, !PT ;  /* 0x00000009ff028212 */ /* 0x000fe400078e33ff */
[----:B------:R-:W-:Y:S02]  /*233b0*/  IADD3 R9, -R9, RZ, RZ ;  /* 0x000000ff09097210 */ /* 0x000fe40007ffe1ff */
[----:B------:R-:W-:-:S03]  /*233c0*/  LOP3.LUT R3, RZ, R2, RZ, 0x33, !PT ;  /* 0x00000002ff037212 */ /* 0x000fc600078e33ff */
[----:B------:R-:W-:Y:S02]  /*233d0*/  IMAD R4, R2, R9, R5 ;  /* 0x0000000902047224 */ /* 0x000fe400078e0205 */
[----:B------:R-:W-:-:S03]  /*233e0*/  IMAD.IADD R0, R6, 0x1, R3 ;  /* 0x0000000106007824 */ /* 0x000fc600078e0203 */
[----:B------:R1:W-:Y:S04]  /*233f0*/  STL [R1+0x8], R4 ;  /* 0x0000080401007387 */ /* 0x0003e80000100800 */
[----:B------:R1:W-:Y:S01]  /*23400*/  STL [R1+0x4], R0 ;  /* 0x0000040001007387 */ /* 0x0003e20000100800 */
[----:B------:R-:W-:Y:S05]  /*23410*/  BRA `(.L_x_4470) ;  /* 0x0000000000107947 */ /* 0x000fea0003800000 */
.L_x_4465:
[----:B------:R-:W-:Y:S01]  /*23420*/  IMAD.U32 R0, RZ, RZ, UR6 ;  /* 0x00000006ff007e24 */ /* 0x000fe2000f8e00ff */
[----:B------:R0:W-:Y:S04]  /*23430*/  STL [R1+0x4], RZ ;  /* 0x000004ff01007387 */ /* 0x0001e80000100800 */
[----:B------:R0:W-:Y:S04]  /*23440*/  STL [R1+0x8], RZ ;  /* 0x000008ff01007387 */ /* 0x0001e80000100800 */
[----:B------:R0:W-:Y:S02]  /*23450*/  STL [R1], R0 ;  /* 0x0000000001007387 */ /* 0x0001e40000100800 */
.L_x_4470:
[----:B------:R-:W2:Y:S04]  /*23460*/  LDL.64 R8, [R1] ;  /* 0x0000000001087983 */ /* 0x000ea80000100a00 */
[----:B------:R-:W2:Y:S01]  /*23470*/  LDL.64 R10, [R1+0x8] ;  /* 0x00000800010a7983 */ /* 0x000ea20000100a00 */
[----:B------:R-:W-:Y:S01]  /*23480*/  LOP3.LUT R16, R16, 0xfffffeff, RZ, 0xc0, !PT ;  /* 0xfffffeff10107812 */ /* 0x000fe200078ec0ff */
[----:B------:R-:W-:Y:S01]  /*23490*/  IMAD.MOV.U32 R17, RZ, RZ, RZ ;  /* 0x000000ffff117224 */ /* 0x000fe200078e00ff */
[----:B------:R-:W-:Y:S01]  /*234a0*/  MOV R19, 0x1 ;  /* 0x0000000100137802 */ /* 0x000fe20000000f00 */
[----:B-1----:R-:W1:Y:S01]  /*234b0*/  S2R R4, SR_TID.X ;  /* 0x0000000000047919 */ /* 0x002e620000002100 */
[----:B------:R-:W-:Y:S01]  /*234c0*/  STL [R1+0x28], RZ ;  /* 0x000028ff01007387 */ /* 0x000fe20000100800 */
[----:B-1----:R-:W-:-:S04]  /*234d0*/  LOP3.LUT R4, R4, 0x1f, RZ, 0xc0, !PT ;  /* 0x0000001f04047812 */ /* 0x002fc800078ec0ff */
[----:B------:R-:W-:-:S13]  /*234e0*/  ISETP.NE.AND P0, PT, R4, RZ, PT ;  /* 0x000000ff0400720c */ /* 0x000fda0003f05270 */
[----:B------:R-:W1:Y:S01]  /*234f0*/  @!P0 S2R R3, SR_CgaCtaId ;  /* 0x0000000000038919 */ /* 0x000e620000008800 */
[----:B0-----:R-:W-:Y:S02]  /*23500*/  @!P0 MOV R0, 0x400 ;  /* 0x0000040000008802 */ /* 0x001fe40000000f00 */
[----:B------:R-:W-:Y:S02]  /*23510*/  @P0 LOP3.LUT R16, R16, 0x100, RZ, 0xfc, !PT ;  /* 0x0000010010100812 */ /* 0x000fe400078efcff */
[----:B-1----:R-:W-:-:S05]  /*23520*/  @!P0 LEA R0, R3, R0, 0x18 ;  /* 0x0000000003008211 */ /* 0x002fca00078ec0ff */
[----:B--2---:R0:W-:Y:S02]  /*23530*/  @!P0 STS.128 [R0+0x308d0], R8 ;  /* 0x0308d00800008388 */ /* 0x0041e40000000c00 */
[----:B0-----:R-:W-:Y:S01]  /*23540*/  IMAD.MOV.U32 R0, RZ, RZ, R11 ;  /* 0x000000ffff007224 */ /* 0x001fe200078e000b */
[----:B------:R-:W-:Y:S06]  /*23550*/  BAR.ARV 0x5, 0x120 ;  /* 0x0144800000007b1d */ /* 0x000fec0000002000 */
[----:B------:R-:W-:-:S13]  /*23560*/  ISETP.GE.AND P0, PT, R0, UR5, PT ;  /* 0x0000000500007c0c */ /* 0x000fda000bf06270 */
[----:B------:R-:W-:Y:S05]  /*23570*/  @P0 BRA `(.L_x_4471) ;  /* 0x0000005800800947 */ /* 0x000fea0003800000 */
[----:B------:R-:W0:Y:S01]  /*23580*/  S2R R2, SR_TID.X ;  /* 0x0000000000027919 */ /* 0x000e220000002100 */
[----:B------:R-:W-:Y:S01]  /*23590*/  IMAD.MOV.U32 R0, RZ, RZ, 0x1 ;  /* 0x00000001ff007424 */ /* 0x000fe200078e00ff */
[----:B------:R-:W-:Y:S01]  /*235a0*/  ISETP.NE.AND P1, PT, R4, RZ, PT ;  /* 0x000000ff0400720c */ /* 0x000fe20003f25270 */
[----:B------:R-:W-:Y:S01]  /*235b0*/  IMAD.MOV.U32 R19, RZ, RZ, 0x1 ;  /* 0x00000001ff137424 */ /* 0x000fe200078e00ff */
[----:B------:R1:W-:Y:S01]  /*235c0*/  STL [R1+0x28], RZ ;  /* 0x000028ff01007387 */ /* 0x0003e20000100800 */
[----:B------:R-:W-:Y:S01]  /*235d0*/  LOP3.LUT R16, R16, 0xffffffbf, RZ, 0xc0, !PT ;  /* 0xffffffbf10107812 */ /* 0x000fe200078ec0ff */
[----:B------:R-:W-:Y:S01]  /*235e0*/  ULDC.64 UR38, c[0x0][0x198] ;  /* 0x0000660000267ab9 */ /* 0x000fe20000000a00 */
[----:B------:R-:W-:Y:S01]  /*235f0*/  MOV R17, RZ ;  /* 0x000000ff00117202 */ /* 0x000fe20000000f00 */
[----:B------:R1:W-:Y:S01]  /*23600*/  STL [R1+0x14], R0 ;  /* 0x0000140001007387 */ /* 0x0003e20000100800 */
[----:B------:R-:W-:Y:S01]  /*23610*/  LOP3.LUT R16, R16, 0xfffffffd, RZ, 0xc0, !PT ;  /* 0xfffffffd10107812 */ /* 0x000fe200078ec0ff */
[----:B------:R-:W-:Y:S01]  /*23620*/  ULDC UR36, c[0x0][0xc] ;  /* 0x0000030000247ab9 */ /* 0x000fe20000000800 */
[----:B------:R-:W-:Y:S01]  /*23630*/  ULOP3.LUT UR37, UR60, 0x2, URZ, 0xfc, !UPT ;  /* 0x000000023c257892 */ /* 0x000fe2000f8efc3f */
[----:B------:R1:W-:Y:S01]  /*23640*/  STL [R1+0x10], RZ ;  /* 0x000010ff01007387 */ /* 0x0003e20000100800 */
[----:B0-----:R-:W-:-:S04]  /*23650*/  LOP3.LUT R2, R2, 0x7f, RZ, 0xc0, !PT ;  /* 0x0000007f02027812 */ /* 0x001fc800078ec0ff */
[C---:B------:R-:W-:Y:S02]  /*23660*/  ISETP.NE.AND P2, PT, R2.reuse, RZ, PT ;  /* 0x000000ff0200720c */ /* 0x040fe40003f45270 */
[----:B------:R-:W-:-:S11]  /*23670*/  ISETP.NE.OR P0, PT, R2, RZ, !P1 ;  /* 0x000000ff0200720c */ /* 0x000fd60004f05670 */
[----:B------:R-:W-:-:S04]  /*23680*/  @P2 LOP3.LUT R16, R16, 0x2, RZ, 0xfc, !PT ;  /* 0x0000000210102812 */ /* 0x000fc800078efcff */
[----:B-1----:R-:W-:-:S07]  /*23690*/  @P0 LOP3.LUT R16, R16, 0x40, RZ, 0xfc, !PT ;  /* 0x0000004010100812 */ /* 0x002fce00078efcff */
.L_x_4577:
[----:B------:R-:W2:Y:S01]  /*236a0*/  LDL R11, [R1+0xc] ;  /* 0x00000c00010b7983 */ /* 0x000ea20000100800 */
[----:B------:R-:W-:Y:S05]  /*236b0*/  YIELD ;  /* 0x0000000000007946 */ /* 0x000fea0003800000 */
[----:B------:R-:W-:Y:S01]  /*236c0*/  ULDC.64 UR4, c[0x0][0xa28] ;  /* 0x00028a0000047ab9 */ /* 0x000fe20000000a00 */
[----:B------:R-:W-:Y:S01]  /*236d0*/  IMAD.MOV.U32 R8, RZ, RZ, RZ ;  /* 0x000000ffff087224 */ /* 0x000fe200078e00ff */
[----:B------:R-:W-:Y:S01]  /*236e0*/  ISETP.NE.U32.AND P0, PT, RZ, UR4, PT ;  /* 0x00000004ff007c0c */ /* 0x000fe2000bf05070 */
[----:B------:R-:W-:Y:S01]  /*236f0*/  ULDC.64 UR6, c[0x0][0x208] ;  /* 0x0000820000067ab9 */ /* 0x000fe20000000a00 */
[----:B------:R-:W-:Y:S01]  /*23700*/  IMAD.MOV.U32 R0, RZ, RZ, RZ ;  /* 0x000000ffff007224 */ /* 0x000fe200078e00ff */
[----:B------:R-:W-:Y:S01]  /*23710*/  ULDC.64 UR8, c[0x0][0xa08] ;  /* 0x0002820000087ab9 */ /* 0x000fe20000000a00 */
[----:B------:R-:W-:Y:S01]  /*23720*/  ISETP.NE.AND.EX P0, PT, RZ, UR5, PT, P0 ;  /* 0x00000005ff007c0c */ /* 0x000fe2000bf05300 */
[----:B------:R-:W-:Y:S01]  /*23730*/  ULDC.64 UR4, c[0x0][0xa00] ;  /* 0x0002800000047ab9 */ /* 0x000fe20000000a00 */
[----:B------:R-:W-:-:S11]  /*23740*/  ULDC.64 UR10, c[0x0][0xa10] ;  /* 0x00028400000a7ab9 */ /* 0x000fd60000000a00 */
[----:B------:R-:W2:Y:S01]  /*23750*/  @P0 LDC.64 R2, c[0x0][0xa28] ;  /* 0x00028a00ff020b82 */ /* 0x000ea20000000a00 */
[----:B------:R-:W-:-:S04]  /*23760*/  ISETP.NE.U32.AND P2, PT, RZ, UR4, PT ;  /* 0x00000004ff007c0c */ /* 0x000fc8000bf45070 */
[----:B------:R-:W-:Y:S01]  /*23770*/  ISETP.NE.AND.EX P2, PT, RZ, UR5, PT, P2 ;  /* 0x00000005ff007c0c */ /* 0x000fe2000bf45320 */
[----:B------:R-:W-:Y:S01]  /*23780*/  ULDC.64 UR4, c[0x0][0xa18] ;  /* 0x0002860000047ab9 */ /* 0x000fe20000000a00 */
[----:B--2---:R-:W-:-:S05]  /*23790*/  @P0 IMAD.WIDE R2, R11, 0x4, R2 ;  /* 0x000000040b020825 */ /* 0x004fca00078e0202 */
[----:B------:R0:W5:Y:S02]  /*237a0*/  @P0 LDG.E R8, desc[UR6][R2.64] ;  /* 0x0000000602080981 */ /* 0x000164000c1e1900 */
[----:B0-----:R-:W0:Y:S02]  /*237b0*/  LDC.64 R2, c[0x0][0xa00] ;  /* 0x00028000ff027b82 */ /* 0x001e240000000a00 */
[----:B0-----:R-:W-:-:S05]  /*237c0*/  IMAD.WIDE R2, R11, 0x4, R2 ;  /* 0x000000040b027825 */ /* 0x001fca00078e0202 */
[----:B------:R-:W2:Y:S01]  /*237d0*/  @P2 LDG.E R0, desc[UR6][R2.64] ;  /* 0x0000000602002981 */ /* 0x000ea2000c1e1900 */
[----:B------:R-:W-:Y:S01]  /*237e0*/  ISETP.NE.U32.AND P0, PT, RZ, UR4, PT ;  /* 0x00000004ff007c0c */ /* 0x000fe2000bf05070 */
[----:B------:R-:W-:-:S03]  /*237f0*/  ULDC UR4, c[0x0][0x288] ;  /* 0x0000a20000047ab9 */ /* 0x000fc60000000800 */
[----:B------:R-:W-:-:S13]  /*23800*/  ISETP.NE.AND.EX P0, PT, RZ, UR5, PT, P0 ;  /* 0x00000005ff007c0c */ /* 0x000fda000bf05300 */
[----:B------:R-:W0:Y:S01]  /*23810*/  @P0 LDC.64 R4, c[0x0][0xa18] ;  /* 0x00028600ff040b82 */ /* 0x000e220000000a00 */
[----:B------:R-:W-:-:S04]  /*23820*/  ISETP.NE.U32.AND P1, PT, RZ, UR8, PT ;  /* 0x00000008ff007c0c */ /* 0x000fc8000bf25070 */
[----:B------:R-:W-:Y:S02]  /*23830*/  ISETP.NE.AND.EX P3, PT, RZ, UR9, PT, P1 ;  /* 0x00000009ff007c0c */ /* 0x000fe4000bf65310 */
[----:B------:R-:W-:-:S04]  /*23840*/  ISETP.NE.U32.AND P1, PT, RZ, UR10, PT ;  /* 0x0000000aff007c0c */ /* 0x000fc8000bf25070 */
[----:B------:R-:W-:Y:S01]  /*23850*/  ISETP.NE.AND.EX P1, PT, RZ, UR11, PT, P1 ;  /* 0x0000000bff007c0c */ /* 0x000fe2000bf25310 */
[----:B0-----:R-:W-:Y:S01]  /*23860*/  @P0 IMAD.WIDE R4, R11, 0x4, R4 ;  /* 0x000000040b040825 */ /* 0x001fe200078e0204 */
[----:B--2---:R0:W-:Y:S03]  /*23870*/  STL [R1+0x2c], R0 ;  /* 0x00002c0001007387 */ /* 0x0041e60000100800 */
[----:B0-----:R-:W-:Y:S01]  /*23880*/  IMAD.U32 R0, RZ, RZ, UR4 ;  /* 0x00000004ff007e24 */ /* 0x001fe2000f8e00ff */
        /* <DEDUP_REMOVED lines=8> */
[----:B------:R-:W-:-:S03]  /*23910*/  MOV R10, UR6 ;  /* 0x00000006000a7c02 */ /* 0x000fc60008000f00 */
[----:B------:R-:W-:-:S06]  /*23920*/  UIMAD UR4, UR4, UR5, URZ ;  /* 0x00000005040472a4 */ /* 0x000fcc000f8e023f */
[----:B0-----:R-:W-:Y:S01]  /*23930*/  IMAD.U32 R5, RZ, RZ, UR4 ;  /* 0x00000004ff057e24 */ /* 0x001fe2000f8e00ff */
[----:B------:R-:W-:Y:S06]  /*23940*/  @P0 BRA `(.L_x_4472) ;  /* 0x0000000000140947 */ /* 0x000fec0003800000 */
[----:B------:R-:W-:Y:S05]  /*23950*/  @!P2 BRA `(.L_x_4472) ;  /* 0x000000000010a947 */ /* 0x000fea0003800000 */
[----:B------:R-:W-:Y:S02]  /*23960*/  ULDC.64 UR4, c[0x0][0x208] ;  /* 0x0000820000047ab9 */ /* 0x000fe40000000a00 */
[----:B------:R-:W2:Y:S04]  /*23970*/  LDG.E R7, desc[UR4][R2.64] ;  /* 0x0000000402077981 */ /* 0x000ea8000c1e1900 */
[----:B-----5:R-:W2:Y:S02]  /*23980*/  LDG.E R0, desc[UR4][R2.64+0x4] ;  /* 0x0000040402007981 */ /* 0x020ea4000c1e1900 */
[----:B--2---:R-:W-:-:S07]  /*23990*/  IMAD.IADD R0, R0, 0x1, -R7 ;  /* 0x0000000100007824 */ /* 0x004fce00078e0a07 */
.L_x_4472:
[----:B------:R-:W0:Y:S01]  /*239a0*/  LDC.64 R6, c[0x0][0xa08] ;  /* 0x00028200ff067b82 */ /* 0x000e220000000a00 */
[----:B------:R-:W-:Y:S01]  /*239b0*/  IMAD.MOV.U32 R18, RZ, RZ, RZ ;  /* 0x000000ffff127224 */ /* 0x000fe200078e00ff */
[----:B------:R-:W-:-:S06]  /*239c0*/  ULDC.64 UR4, c[0x0][0x208] ;  /* 0x0000820000047ab9 */ /* 0x000fcc0000000a00 */
[----:B------:R-:W1:Y:S01]  /*239d0*/  LDC.64 R2, c[0x0][0xa10] ;  /* 0x00028400ff027b82 */ /* 0x000e620000000a00 */
[----:B0-----:R-:W-:-:S05]  /*239e0*/  IMAD.WIDE R6, R11, 0x4, R6 ;  /* 0x000000040b067825 */ /* 0x001fca00078e0206 */
[----:B------:R-:W2:Y:S01]  /*239f0*/  @P3 LDG.E R18, desc[UR4][R6.64] ;  /* 0x0000000406123981 */ /* 0x000ea2000c1e1900 */
[----:B------:R-:W-:Y:S01]  /*23a00*/  MOV R4, RZ ;  /* 0x000000ff00047202 */ /* 0x000fe20000000f00 */
[----:B-1----:R-:W-:-:S05]  /*23a10*/  IMAD.WIDE R2, R11, 0x4, R2 ;  /* 0x000000040b027825 */ /* 0x002fca00078e0202 */
[----:B------:R0:W5:Y:S01]  /*23a20*/  @P1 LDG.E R4, desc[UR4][R2.64] ;  /* 0x0000000402041981 */ /* 0x000162000c1e1900 */
[----:B------:R-:W-:Y:S02]  /*23a30*/  ULDC.64 UR4, c[0x0][0xa20] ;  /* 0x0002880000047ab9 */ /* 0x000fe40000000a00 */
[----:B------:R-:W-:-:S04]  /*23a40*/  ISETP.NE.U32.AND P0, PT, RZ, UR4, PT ;  /* 0x00000004ff007c0c */ /* 0x000fc8000bf05070 */
[----:B------:R-:W-:Y:S01]  /*23a50*/  ISETP.NE.AND.EX P0, PT, RZ, UR5, PT, P0 ;  /* 0x00000005ff007c0c */ /* 0x000fe2000bf05300 */
[----:B--2--5:R-:W-:-:S12]  /*23a60*/  IMAD.IADD R18, R18, 0x1, R8 ;  /* 0x0000000112127824 */ /* 0x024fd800078e0208 */
[----:B0-----:R-:W-:Y:S05]  /*23a70*/  @!P0 BRA `(.L_x_4473) ;  /* 0x0000000000148947 */ /* 0x001fea0003800000 */
[----:B------:R-:W0:Y:S01]  /*23a80*/  LDC.64 R6, c[0x0][0xa20] ;  /* 0x00028800ff067b82 */ /* 0x000e220000000a00 */
[----:B------:R-:W-:Y:S01]  /*23a90*/  ULDC.64 UR4, c[0x0][0x208] ;  /* 0x0000820000047ab9 */ /* 0x000fe20000000a00 */
[----:B0-----:R-:W-:-:S05]  /*23aa0*/  IMAD.WIDE R6, R11, 0x4, R6 ;  /* 0x000000040b067825 */ /* 0x001fca00078e0206 */
[----:B------:R0:W5:Y:S01]  /*23ab0*/  LDG.E R5, desc[UR4][R6.64] ;  /* 0x0000000406057981 */ /* 0x000162000c1e1900 */
[----:B------:R-:W-:Y:S05]  /*23ac0*/  BRA `(.L_x_4474) ;  /* 0x0000000000147947 */ /* 0x000fea0003800000 */
.L_x_4473:
[----:B------:R-:W-:Y:S05]  /*23ad0*/  @!P3 BRA `(.L_x_4474) ;  /* 0x000000000010b947 */ /* 0x000fea0003800000 */
[----:B------:R-:W-:Y:S02]  /*23ae0*/  ULDC.64 UR4, c[0x0][0x208] ;  /* 0x0000820000047ab9 */ /* 0x000fe40000000a00 */
[----:B------:R-:W2:Y:S04]  /*23af0*/  LDG.E R5, desc[UR4][R6.64] ;  /* 0x0000000406057981 */ /* 0x000ea8000c1e1900 */
[----:B------:R-:W2:Y:S02]  /*23b00*/  LDG.E R6, desc[UR4][R6.64+0x4] ;  /* 0x0000040406067981 */ /* 0x000ea4000c1e1900 */
[----:B--2---:R-:W-:-:S07]  /*23b10*/  IMAD.IADD R5, R6, 0x1, -R5 ;  /* 0x0000000106057824 */ /* 0x004fce00078e0a05 */
.L_x_4474:
[----:B------:R-:W-:Y:S01]  /*23b20*/  ULDC.64 UR4, c[0x0][0x208] ;  /* 0x0000820000047ab9 */ /* 0x000fe20000000a00 */
[----:B------:R-:W2:Y:S04]  /*23b30*/  LDL R12, [R1+0x4] ;  /* 0x00000400010c7983 */ /* 0x000ea80000100800 */
[----:B0-----:R-:W3:Y:S04]  /*23b40*/  @P1 LDG.E R6, desc[UR4][R2.64] ;  /* 0x0000000402061981 */ /* 0x001ee8000c1e1900 */
[----:B------:R-:W3:Y:S01]  /*23b50*/  @P1 LDG.E R2, desc[UR4][R2.64+0x4] ;  /* 0x0000040402021981 */ /* 0x000ee2000c1e1900 */
[----:B-----5:R-:W-:-:S02]  /*23b60*/  IADD3 R8, -R8, R5, RZ ;  /* 0x0000000508087210 */ /* 0x020fc40007ffe1ff */
[----:B--2---:R-:W-:Y:S01]  /*23b70*/  LEA R20, R12, 0x80, 0x7 ;  /* 0x000000800c147811 */ /* 0x004fe200078e38ff */
[----:B---3--:R-:W-:-:S04]  /*23b80*/  @P1 IMAD.IADD R10, R2, 0x1, -R6 ;  /* 0x00000001020a1824 */ /* 0x008fc800078e0a06 */
[----:B------:R-:W-:-:S04]  /*23b90*/  IMAD.IADD R5, R8, 0x1, R10 ;  /* 0x0000000108057824 */ /* 0x000fc800078e020a */
[C---:B------:R-:W-:Y:S01]  /*23ba0*/  VIADD R21, R5.reuse, 0x5f ;  /* 0x0000005f05157836 */ /* 0x040fe20000000000 */
[----:B------:R-:W-:-:S03]  /*23bb0*/  IADD3 R20, R5, R20, -R0 ;  /* 0x0000001405147210 */ /* 0x000fc60007ffe800 */
[----:B------:R-:W-:-:S05]  /*23bc0*/  IMAD.HI R21, R21, 0x2aaaaaab, RZ ;  /* 0x2aaaaaab15157827 */ /* 0x000fca00078e02ff */
[----:B------:R-:W-:-:S04]  /*23bd0*/  SHF.R.U32.HI R2, RZ, 0x1f, R21 ;  /* 0x0000001fff027819 */ /* 0x000fc80000011615 */
[----:B------:R-:W-:Y:S02]  /*23be0*/  LEA.HI.SX32 R21, R21, R2, 0x1c ;  /* 0x0000000215157211 */ /* 0x000fe400078fe2ff */
[----:B------:R-:W0:Y:S02]  /*23bf0*/  LDC.64 R2, c[0x0][0x9e0] ;  /* 0x00027800ff027b82 */ /* 0x000e240000000a00 */
[----:B0-----:R-:W-:Y:S01]  /*23c00*/  ISETP.GE.AND P2, PT, R3, 0x1, PT ;  /* 0x000000010300780c */ /* 0x001fe20003f46270 */
[----:B------:R-:W-:-:S12]  /*23c10*/  IMAD.IADD R2, R20, 0x1, R2 ;  /* 0x0000000114027824 */ /* 0x000fd800078e0202 */
[----:B------:R-:W-:Y:S05]  /*23c20*/  @!P2 BRA `(.L_x_4475) ;  /* 0x000000000048a947 */ /* 0x000fea0003800000 */
        /* <DEDUP_REMOVED lines=11> */
.L_x_4477:
[----:B------:R-:W-:-:S13]  /*23ce0*/  ISETP.NE.AND P0, PT, R3, 0x1, PT ;  /* 0x000000010300780c */ /* 0x000fda0003f05270 */
[----:B------:R-:W0:Y:S02]  /*23cf0*/  @P0 LDC.64 R6, c[0x0][0x9e8] ;  /* 0x00027a00ff060b82 */ /* 0x000e240000000a00 */
[----:B0-----:R-:W-:-:S05]  /*23d00*/  @P0 IMAD.HI.U32 R6, R9, R6, RZ ;  /* 0x0000000609060227 */ /* 0x001fca00078e00ff */
[----:B------:R-:W-:-:S07]  /*23d10*/  @P0 SHF.R.U32.HI R9, RZ, R7, R6 ;  /* 0x00000007ff090219 */ /* 0x000fce0000011606 */
.L_x_4478:
[----:B------:R-:W-:Y:S05]  /*23d20*/  BSYNC B0 ;  /* 0x0000000000007941 */ /* 0x000fea0003800000 */
.L_x_4476:
[----:B------:R-:W-:-:S05]  /*23d30*/  IMAD R9, R9, R3, R3 ;  /* 0x0000000309097224 */ /* 0x000fca00078e0203 */
[----:B------:R-:W-:-:S07]  /*23d40*/  VIMNMX R2, R2, R9, PT ;  /* 0x0000000902027248 */ /* 0x000fce0003fe0100 */
.L_x_4475:
        /* <DEDUP_REMOVED lines=15> */
.L_x_4481:
[----:B------:R-:W-:Y:S01]  /*23e40*/  ISETP.NE.AND P0, PT, R3, 0x1, PT ;  /* 0x000000010300780c */ /* 0x000fe20003f05270 */
[----:B------:R-:W-:-:S12]  /*23e50*/  IMAD.MOV.U32 R9, RZ, RZ, R0 ;  /* 0x000000ffff097224 */ /* 0x000fd800078e0000 */
[----:B------:R-:W0:Y:S02]  /*23e60*/  @P0 LDC.64 R6, c[0x0][0x9e8] ;  /* 0x00027a00ff060b82 */ /* 0x000e240000000a00 */
[----:B0-----:R-:W-:-:S05]  /*23e70*/  @P0 IMAD.HI.U32 R6, R0, R6, RZ ;  /* 0x0000000600060227 */ /* 0x001fca00078e00ff */
[----:B------:R-:W-:-:S07]  /*23e80*/  @P0 SHF.R.U32.HI R9, RZ, R7, R6 ;  /* 0x00000007ff090219 */ /* 0x000fce0000011606 */
.L_x_4482:
[----:B------:R-:W-:Y:S05]  /*23e90*/  BSYNC B0 ;  /* 0x0000000000007941 */ /* 0x000fea0003800000 */
.L_x_4480:
[----:B------:R-:W-:-:S05]  /*23ea0*/  IMAD R3, R9, R3, RZ ;  /* 0x0000000309037224 */ /* 0x000fca00078e02ff */
[----:B------:R-:W-:-:S07]  /*23eb0*/  VIMNMX R5, R5, R3, !PT ;  /* 0x0000000305057248 */ /* 0x000fce0007fe0100 */
.L_x_4479:
[----:B------:R-:W-:Y:S01]  /*23ec0*/  VIADD R3, R2, 0x5f ;  /* 0x0000005f02037836 */ /* 0x000fe20000000000 */
[----:B------:R-:W-:Y:S01]  /*23ed0*/  BSSY B0, `(.L_x_4483) ;  /* 0x00000ee000007945 */ /* 0x000fe20003800000 */
[----:B------:R-:W-:Y:S01]  /*23ee0*/  IMAD.HI R5, R5, 0x2aaaaaab, RZ ;  /* 0x2aaaaaab05057827 */ /* 0x000fe200078e02ff */
[----:B------:R-:W-:-:S03]  /*23ef0*/  PLOP3.LUT P2, PT, PT, PT, PT, 0x80, 0x0 ;  /* 0x000000000000781c */ /* 0x000fc60003f4f070 */
[----:B------:R-:W-:-:S05]  /*23f00*/  IMAD.HI R3, R3, 0x2aaaaaab, RZ ;  /* 0x2aaaaaab03037827 */ /* 0x000fca00078e02ff */
[----:B------:R-:W-:-:S04]  /*23f10*/  SHF.R.U32.HI R2, RZ, 0x1f, R3 ;  /* 0x0000001fff027819 */ /* 0x000fc80000011603 */
[----:B------:R-:W-:Y:S02]  /*23f20*/  LEA.HI.SX32 R3, R3, R2, 0x1c ;  /* 0x0000000203037211 */ /* 0x000fe400078fe2ff */
[----:B------:R-:W-:Y:S02]  /*23f30*/  SHF.R.U32.HI R2, RZ, 0x1f, R5 ;  /* 0x0000001fff027819 */ /* 0x000fe40000011605 */
[----:B------:R-:W-:Y:S02]  /*23f40*/  VIMNMX R3, R21, R3, PT ;  /* 0x0000000315037248 */ /* 0x000fe40003fe0100 */
[----:B------:R-:W-:-:S03]  /*23f50*/  LEA.HI.SX32 R2, R5, R2, 0x1c ;  /* 0x0000000205027211 */ /* 0x000fc600078fe2ff */
[----:B------:R-:W-:Y:S01]  /*23f60*/  IMAD R3, R3, 0x60, -R8 ;  /* 0x0000006003037824 */ /* 0x000fe200078e0a08 */
[----:B------:R-:W-:-:S04]  /*23f70*/  VIMNMX R2, RZ, R2, !PT ;  /* 0x00000002ff027248 */ /* 0x000fc80007fe0100 */
[----:B------:R-:W-:Y:S01]  /*23f80*/  VIMNMX R10, R3, R10, PT ;  /* 0x0000000a030a7248 */ /* 0x000fe20003fe0100 */
[----:B------:R-:W-:-:S05]  /*23f90*/  IMAD R2, R2, 0x60, -R8 ;  /* 0x0000006002027824 */ /* 0x000fca00078e0a08 */
[----:B------:R-:W-:-:S04]  /*23fa0*/  VIMNMX R2, RZ, R2, !PT ;  /* 0x00000002ff027248 */ /* 0x000fc80007fe0100 */
        /* <DEDUP_REMOVED lines=9> */
[----:B------:R-:W-:Y:S05]  /*24040*/  @!P0 BRA `(.L_x_4484) ;  /* 0x0000000c00588947 */ /* 0x000fea0003800000 */
[----:B------:R-:W2:Y:S01]  /*24050*/  LDL R9, [R1+0x8] ;  /* 0x0000080001097983 */ /* 0x000ea20000100800 */
[----:B------:R-:W0:Y:S01]  /*24060*/  LDC R2, c[0x0][0x428] ;  /* 0x00010a00ff027b82 */ /* 0x000e220000000800 */
[----:B------:R-:W-:Y:S01]  /*24070*/  UMOV UR4, 0xffffffff ;  /* 0xffffffff00047882 */ /* 0x000fe20000000000 */
[----:B0-----:R-:W-:-:S13]  /*24080*/  ISETP.NE.AND P0, PT, R2, 0x1, PT ;  /* 0x000000010200780c */ /* 0x001fda0003f05270 */
[----:B------:R-:W2:Y:S08]  /*24090*/  @P0 LDC R2, c[0x0][0x42c] ;  /* 0x00010b00ff020b82 */ /* 0x000eb00000000800 */
[----:B------:R-:W0:Y:S01]  /*240a0*/  @P0 LDC R7, c[0x0][0x430] ;  /* 0x00010c00ff070b82 */ /* 0x000e220000000800 */
[----:B--2---:R-:W-:-:S04]  /*240b0*/  @P0 IMAD.HI.U32 R2, R9, R2, RZ ;  /* 0x0000000209020227 */ /* 0x004fc800078e00ff */
[----:B------:R-:W-:Y:S01]  /*240c0*/  IMAD.MOV.U32 R3, RZ, RZ, R9 ;  /* 0x000000ffff037224 */ /* 0x000fe200078e0009 */
[----:B0-----:R-:W-:Y:S02]  /*240d0*/  @P0 SHF.R.U32.HI R3, RZ, R7, R2 ;  /* 0x00000007ff030219 */ /* 0x001fe40000011602 */
[----:B------:R-:W-:Y:S01]  /*240e0*/  SEL R2, R11, RZ, !P1 ;  /* 0x000000ff0b027207 */ /* 0x000fe20004800000 */
[----:B------:R-:W-:Y:S06]  /*240f0*/  BRA.DIV UR4, `(.L_x_4485) ;  /* 0x00000062041c7947 */ /* 0x000fec000b800000 */
.L_x_4644:
[----:B------:R-:W-:-:S03]  /*24100*/  UMOV UR4, 0xffffffff ;  /* 0xffffffff00047882 */ /* 0x000fc60000000000 */
[----:B------:R-:W-:Y:S05]  /*24110*/  BRA.DIV UR4, `(.L_x_4486) ;  /* 0x0000006204487947 */ /* 0x000fea000b800000 */
[----:B------:R-:W-:-:S13]  /*24120*/  ELECT P6, URZ, PT ;  /* 0x00000000003f782f */ /* 0x000fda00038c0000 */
.L_x_4647:
[----:B------:R-:W2:Y:S01]  /*24130*/  LDL R7, [R1+0x28] ;  /* 0x0000280001077983 */ /* 0x000ea20000100800 */
[----:B------:R-:W-:Y:S01]  /*24140*/  BSSY B1, `(.L_x_4487) ;  /* 0x000000b000017945 */ /* 0x000fe20003800000 */
[----:B------:R-:W0:Y:S01]  /*24150*/  S2R R11, SR_CgaCtaId ;  /* 0x00000000000b7919 */ /* 0x000e220000008800 */
[----:B--2---:R-:W-:-:S05]  /*24160*/  VIADD R7, R7, 0x1 ;  /* 0x0000000107077836 */ /* 0x004fca0000000000 */
        /* <DEDUP_REMOVED lines=8> */
.L_x_4648:
[----:B------:R-:W-:Y:S05]  /*241f0*/  BSYNC B1 ;  /* 0x0000000000017941 */ /* 0x000fea0003800000 */
.L_x_4487:
        /* <DEDUP_REMOVED lines=8> */
.L_x_4649:
        /* <DEDUP_REMOVED lines=11> */
.L_x_4492:
[----:B-1----:R-:W2:Y:S01]  /*24330*/  LDL R8, [R1+0x10] ;  /* 0x0000100001087983 */ /* 0x002ea20000100800 */
[----:B------:R-:W-:Y:S01]  /*24340*/  R2UR UR9, R7 ;  /* 0x00000000070972ca */ /* 0x000fe200000e0000 */
[----:B------:R-:W-:Y:S01]  /*24350*/  IMAD R9, R6, 0x60, R4 ;  /* 0x0000006006097824 */ /* 0x000fe200078e0204 */
        /* <DEDUP_REMOVED lines=26> */
.L_x_4650:
        /* <DEDUP_REMOVED lines=8> */
.L_x_4494:
        /* <DEDUP_REMOVED lines=24> */
.L_x_4490:
[----:B------:R-:W-:Y:S05]  /*24700*/  BSYNC B1 ;  /* 0x0000000000017941 */ /* 0x000fea0003800000 */
.L_x_4489:
[----:B01----:R-:W2:Y:S04]  /*24710*/  LDL.LU R7, [R1+0x10] ;  /* 0x0000100001077983 */ /* 0x003ea80000300800 */
        /* <DEDUP_REMOVED lines=12> */
.L_x_4501:
[----:B------:R-:W-:Y:S05]  /*247e0*/  YIELD ;  /* 0x0000000000007946 */ /* 0x000fea0003800000 */
[----:B------:R-:W-:Y:S04]  /*247f0*/  BSSY B1, `(.L_x_4495) ;  /* 0x000004f000017945 */ /* 0x000fe80003800000 */
[----:B-1----:R-:W-:Y:S05]  /*24800*/  @!P6 BRA `(.L_x_4496) ;  /* 0x000000040034e947 */ /* 0x002fea0003800000 */
[----:B0-----:R-:W2:Y:S04]  /*24810*/  LDL R7, [R1+0x10] ;  /* 0x0000100001077983 */ /* 0x001ea80000100800 */
[----:B------:R-:W3:Y:S01]  /*24820*/  LDL R8, [R1+0x14] ;  /* 0x0000140001087983 */ /* 0x000ee20000100800 */
[----:B--2---:R-:W-:Y:S01]  /*24830*/  IMAD R7, R7, 0x8, R11 ;  /* 0x0000000807077824 */ /* 0x004fe200078e020b */
[----:B---3--:R-:W-:-:S04]  /*24840*/  SHF.L.U32 R8, R8, 0x1f, RZ ;  /* 0x0000001f08087819 */ /* 0x008fc800000006ff */
[----:B------:R-:W0:Y:S02]  /*24850*/  SYNCS.PHASECHK.TRANS64.TRYWAIT P0, [R7+URZ+0x308a0], R8 ;  /* 0x0308a008070075a7 */ /* 0x000e24000800017f */
[----:B0-----:R-:W-:Y:S05]  /*24860*/  @!P0 BRA `(.L_x_4497) ;  /* 0x0000005800d08947 */ /* 0x001fea0003800000 */
.L_x_4651:
        /* <DEDUP_REMOVED lines=11> */
.L_x_4498:
        /* <DEDUP_REMOVED lines=28> */
.L_x_4652:
        /* <DEDUP_REMOVED lines=8> */
.L_x_4500:
        /* <DEDUP_REMOVED lines=24> */
.L_x_4496:
[----:B------:R-:W-:Y:S05]  /*24ce0*/  BSYNC B1 ;  /* 0x0000000000017941 */ /* 0x000fea0003800000 */
.L_x_4495:
        /* <DEDUP_REMOVED lines=12> */
.L_x_4484:
[----:B------:R-:W-:Y:S05]  /*24db0*/  BSYNC B0 ;  /* 0x0000000000007941 */ /* 0x000fea0003800000 */
.L_x_4483:
[----:B------:R-:W2:Y:S01]  /*24dc0*/  LDC.64 R2, c[0x0][0x9e0] ;  /* 0x00027800ff027b82 */ /* 0x000ea20000000a00 */
[----:B------:R-:W-:Y:S07]  /*24dd0*/  @!P2 WARPSYNC.ALL ;  /* 0x000000000000a948 */ /* 0x000fee0003800000 */
[----:B------:R-:W-:Y:S01]  /*24de0*/  @!P2 BAR.SYNC.DEFER_BLOCKING 0xc, 0x120 ;  /* 0x030480000000ab1d */ /* 0x000fe20000010000 */
[----:B--2---:R-:W-:Y:S01]  /*24df0*/  ISETP.GE.AND P1, PT, R3, 0x1, PT ;  /* 0x000000010300780c */ /* 0x004fe20003f26270 */
        /* <DEDUP_REMOVED lines=8> */
[----:B------:R-:W2:Y:S02]  /*24e80*/  @P0 LDC.64 R4, c[0x0][0x9e8] ;  /* 0x00027a00ff040b82 */ /* 0x000ea40000000a00 */
[----:B--2---:R-:W-:-:S05]  /*24e90*/  @P0 IMAD.HI.U32 R4, R6, R4, RZ ;  /* 0x0000000406040227 */ /* 0x004fca00078e00ff */
[----:B------:R-:W-:-:S04]  /*24ea0*/  @P0 SHF.R.U32.HI R6, RZ, R5, R4 ;  /* 0x00000005ff060219 */ /* 0x000fc80000011604 */
[----:B------:R-:W-:Y:S01]  /*24eb0*/  LOP3.LUT R6, RZ, R6, RZ, 0x33, !PT ;  /* 0x00000006ff067212 */ /* 0x000fe200078e33ff */
[----:B------:R-:W-:Y:S06]  /*24ec0*/  BRA `(.L_x_4505) ;  /* 0x0000000000107947 */ /* 0x000fec0003800000 */
.L_x_4504:
[----:B------:R-:W-:-:S13]  /*24ed0*/  ISETP.NE.AND P0, PT, R3, 0x1, PT ;  /* 0x000000010300780c */ /* 0x000fda0003f05270 */
[----:B------:R-:W2:Y:S02]  /*24ee0*/  @P0 LDC.64 R4, c[0x0][0x9e8] ;  /* 0x00027a00ff040b82 */ /* 0x000ea40000000a00 */
[----:B--2---:R-:W-:-:S05]  /*24ef0*/  @P0 IMAD.HI.U32 R4, R6, R4, RZ ;  /* 0x0000000406040227 */ /* 0x004fca00078e00ff */
[----:B------:R-:W-:-:S07]  /*24f00*/  @P0 SHF.R.U32.HI R6, RZ, R5, R4 ;  /* 0x00000005ff060219 */ /* 0x000fce0000011604 */
.L_x_4505:
[----:B------:R-:W-:Y:S05]  /*24f10*/  BSYNC B0 ;  /* 0x0000000000007941 */ /* 0x000fea0003800000 */
.L_x_4503:
[----:B------:R-:W-:-:S05]  /*24f20*/  IMAD R5, R6, R3, R3 ;  /* 0x0000000306057224 */ /* 0x000fca00078e0203 */
[----:B------:R-:W-:-:S07]  /*24f30*/  VIMNMX R2, R2, R5, PT ;  /* 0x0000000502027248 */ /* 0x000fce0003fe0100 */
.L_x_4502:
[----:B------:R-:W-:Y:S01]  /*24f40*/  VIADD R2, R2, 0x5f ;  /* 0x0000005f02027836 */ /* 0x000fe20000000000 */
[----:B------:R-:W-:-:S03]  /*24f50*/  ULDC UR4, c[0x0][0x9dc] ;  /* 0x0002770000047ab9 */ /* 0x000fc60000000800 */
[----:B------:R-:W-:-:S05]  /*24f60*/  IMAD.HI R2, R2, 0x2aaaaaab, RZ ;  /* 0x2aaaaaab02027827 */ /* 0x000fca00078e02ff */
[----:B------:R-:W-:-:S04]  /*24f70*/  SHF.R.U32.HI R5, RZ, 0x1f, R2 ;  /* 0x0000001fff057819 */ /* 0x000fc80000011602 */
[----:B------:R-:W-:-:S04]  /*24f80*/  LEA.HI.SX32 R2, R2, R5, 0x1c ;  /* 0x0000000502027211 */ /* 0x000fc800078fe2ff */
        /* <DEDUP_REMOVED lines=8> */
[----:B01----:R-:W-:-:S11]  /*25010*/  LOP3.LUT R7, RZ, R0, RZ, 0x33, !PT ;  /* 0x00000000ff077212 */ /* 0x003fd600078e33ff */
[----:B------:R-:W0:Y:S02]  /*25020*/  @P0 LDC.64 R4, c[0x0][0x9e8] ;  /* 0x00027a00ff040b82 */ /* 0x000e240000000a00 */
[----:B0-----:R-:W-:-:S05]  /*25030*/  @P0 IMAD.HI.U32 R4, R7, R4, RZ ;  /* 0x0000000407040227 */ /* 0x001fca00078e00ff */
[----:B------:R-:W-:-:S04]  /*25040*/  @P0 SHF.R.U32.HI R7, RZ, R5, R4 ;  /* 0x00000005ff070219 */ /* 0x000fc80000011604 */
[----:B------:R-:W-:Y:S01]  /*25050*/  LOP3.LUT R0, RZ, R7, RZ, 0x33, !PT ;  /* 0x00000007ff007212 */ /* 0x000fe200078e33ff */
[----:B------:R-:W-:Y:S06]  /*25060*/  BRA `(.L_x_4509) ;  /* 0x0000000000107947 */ /* 0x000fec0003800000 */
.L_x_4508:
[----:B------:R-:W-:-:S13]  /*25070*/  ISETP.NE.AND P0, PT, R3, 0x1, PT ;  /* 0x000000010300780c */ /* 0x000fda0003f05270 */
[----:B------:R-:W3:Y:S02]  /*25080*/  @P0 LDC.64 R4, c[0x0][0x9e8] ;  /* 0x00027a00ff040b82 */ /* 0x000ee40000000a00 */
[----:B---3--:R-:W-:-:S05]  /*25090*/  @P0 IMAD.HI.U32 R4, R0, R4, RZ ;  /* 0x0000000400040227 */ /* 0x008fca00078e00ff */
[----:B------:R-:W-:-:S07]  /*250a0*/  @P0 SHF.R.U32.HI R0, RZ, R5, R4 ;  /* 0x00000005ff000219 */ /* 0x000fce0000011604 */
.L_x_4509:
[----:B------:R-:W-:Y:S05]  /*250b0*/  BSYNC B0 ;  /* 0x0000000000007941 */ /* 0x000fea0003800000 */
.L_x_4507:
[----:B------:R-:W-:-:S05]  /*250c0*/  IMAD R3, R0, R3, RZ ;  /* 0x0000000300037224 */ /* 0x000fca00078e02ff */
[----:B------:R-:W-:-:S07]  /*250d0*/  VIMNMX R2, R2, R3, !PT ;  /* 0x0000000302027248 */ /* 0x000fce0007fe0100 */
.L_x_4506:
[----:B------:R-:W-:Y:S01]  /*250e0*/  IMAD.HI R2, R2, 0x2aaaaaab, RZ ;  /* 0x2aaaaaab02027827 */ /* 0x000fe200078e02ff */
[----:B------:R-:W-:Y:S04]  /*250f0*/  BSSY B6, `(.L_x_4510) ;  /* 0x0000314000067945 */ /* 0x000fe80003800000 */
[----:B------:R-:W-:-:S04]  /*25100*/  SHF.R.U32.HI R3, RZ, 0x1f, R2 ;  /* 0x0000001fff037819 */ /* 0x000fc80000011602 */
[----:B------:R-:W-:-:S04]  /*25110*/  LEA.HI.SX32 R3, R2, R3, 0x1c ;  /* 0x0000000302037211 */ /* 0x000fc800078fe2ff */
[----:B------:R-:W-:-:S04]  /*25120*/  VIMNMX R0, RZ, R3, !PT ;  /* 0x00000003ff007248 */ /* 0x000fc80007fe0100 */
[----:B------:R-:W-:Y:S01]  /*25130*/  ISETP.GT.AND P0, PT, R6, R0, PT ;  /* 0x000000000600720c */ /* 0x000fe20003f04270 */
[----:B------:R3:W-:-:S12]  /*25140*/  STL [R1+0x18], R0 ;  /* 0x0000180001007387 */ /* 0x0007d80000100800 */
[----:B---3--:R-:W-:Y:S05]  /*25150*/  @P0 BRA `(.L_x_4511) ;  /* 0x00000000004c0947 */ /* 0x008fea0003800000 */
[----:B------:R-:W3:Y:S02]  /*25160*/  S2R R0, SR_TID.X ;  /* 0x0000000000007919 */ /* 0x000ee40000002100 */
[----:B---3--:R-:W-:-:S04]  /*25170*/  LOP3.LUT R0, R0, 0x1f, RZ, 0xc0, !PT ;  /* 0x0000001f00007812 */ /* 0x008fc800078ec0ff */
[----:B------:R-:W-:-:S13]  /*25180*/  ISETP.NE.AND P1, PT, R0, RZ, PT ;  /* 0x000000ff0000720c */ /* 0x000fda0003f25270 */
[----:B------:R-:W-:Y:S05]  /*25190*/  @P1 BRA `(.L_x_4512) ;  /* 0x0000003000241947 */ /* 0x000fea0003800000 */
[----:B01----:R-:W0:Y:S01]  /*251a0*/  S2R R7, SR_LANEID ;  /* 0x0000000000077919 */ /* 0x003e220000000000 */
[----:B------:R-:W-:Y:S01]  /*251b0*/  VOTEU.ANY UR4, UPT, PT ;  /* 0x0000000000047886 */ /* 0x000fe200038e0100 */
[----:B------:R-:W1:Y:S01]  /*251c0*/  LDC.64 R2, c[0x0][0xc38] ;  /* 0x00030e00ff027b82 */ /* 0x000e620000000a00 */
[----:B------:R-:W0:Y:S01]  /*251d0*/  FLO.U32 R0, UR4 ;  /* 0x0000000400007d00 */ /* 0x000e2200080e0000 */
[----:B------:R-:W-:-:S07]  /*251e0*/  ULDC.64 UR6, c[0x0][0x208] ;  /* 0x0000820000067ab9 */ /* 0x000fce0000000a00 */
[----:B------:R-:W1:Y:S01]  /*251f0*/  POPC R5, UR4 ;  /* 0x0000000400057d09 */ /* 0x000e620008000000 */
[----:B0-----:R-:W-:-:S13]  /*25200*/  ISETP.EQ.U32.AND P0, PT, R0, R7, PT ;  /* 0x000000070000720c */ /* 0x001fda0003f02070 */
[----:B-1----:R-:W3:Y:S01]  /*25210*/  @P0 ATOMG.E.ADD.STRONG.GPU PT, R3, desc[UR6][R2.64], R5 ;  /* 0x00000005020309a8 */ /* 0x002ee200081ee1c6 */
[----:B------:R-:W0:Y:S02]  /*25220*/  S2R R4, SR_LTMASK ;  /* 0x0000000000047919 */ /* 0x000e240000003900 */
[----:B0-----:R-:W-:-:S04]  /*25230*/  LOP3.LUT R4, R4, UR4, RZ, 0xc0, !PT ;  /* 0x0000000404047c12 */ /* 0x001fc8000f8ec0ff */
[----:B------:R-:W0:Y:S01]  /*25240*/  POPC R7, R4 ;  /* 0x0000000400077309 */ /* 0x000e220000000000 */
[----:B---3--:R-:W0:Y:S02]  /*25250*/  SHFL.IDX PT, R0, R3, R0, 0x1f ;  /* 0x00001f0003007589 */ /* 0x008e2400000e0000 */
[----:B0-----:R-:W-:-:S05]  /*25260*/  IADD3 R0, R0, UR36, R7 ;  /* 0x0000002400007c10 */ /* 0x001fca000fffe007 */
[----:B------:R3:W-:Y:S01]  /*25270*/  STL [R1], R0 ;  /* 0x0000000001007387 */ /* 0x0007e20000100800 */
[----:B------:R-:W-:Y:S05]  /*25280*/  BRA `(.L_x_4512) ;  /* 0x0000002c00e87947 */ /* 0x000fea0003800000 */
.L_x_4511:
[----:B------:R-:W3:Y:S01]  /*25290*/  S2R R3, SR_CgaCtaId ;  /* 0x0000000000037919 */ /* 0x000ee20000008800 */
[----:B------:R-:W-:-:S04]  /*252a0*/  MOV R0, 0x400 ;  /* 0x0000040000007802 */ /* 0x000fc80000000f00 */
[----:B---3--:R-:W-:-:S04]  /*252b0*/  LEA R2, R3, R0, 0x18 ;  /* 0x0000000003027211 */ /* 0x008fc800078ec0ff */
[----:B------:R-:W-:Y:S01]  /*252c0*/  IADD3 R0, R2, 0x1e400, RZ ;  /* 0x0001e40002007810 */ /* 0x000fe20007ffe0ff */
[----:B------:R3:W-:Y:S03]  /*252d0*/  STL [R1+0x20], R2 ;  /* 0x0000200201007387 */ /* 0x0007e60000100800 */
[----:B------:R-:W-:-:S13]  /*252e0*/  LOP3.LUT P0, RZ, R0, 0x3ff, RZ, 0xc0, !PT ;  /* 0x000003ff00ff7812 */ /* 0x000fda000780c0ff */
[----:B---3--:R-:W-:Y:S05]  /*252f0*/  @!P0 BRA `(.L_x_4513) ;  /* 0x0000000000408947 */ /* 0x008fea0003800000 */
[----:B------:R-:W-:Y:S01]  /*25300*/  MOV R2, 0x0 ;  /* 0x0000000000027802 */ /* 0x000fe20000000f00 */
[----:B------:R-:W-:Y:S01]  /*25310*/  ULDC.64 UR6, c[0x4][0x1b8] ;  /* 0x01006e0000067ab9 */ /* 0x000fe20000000a00 */
[----:B------:R-:W-:Y:S01]  /*25320*/  ULDC.64 UR8, c[0x4][0x1c0] ;  /* 0x0100700000087ab9 */ /* 0x000fe20000000a00 */
[----:B------:R-:W-:Y:S01]  /*25330*/  ULDC.64 UR4, c[0x4][0xf8] ;  /* 0x01003e0000047ab9 */ /* 0x000fe20000000a00 */
[----:B------:R-:W-:Y:S01]  /*25340*/  IMAD.U32 R4, RZ, RZ, UR6 ;  /* 0x00000006ff047e24 */ /* 0x000fe2000f8e00ff */
[----:B01----:R-:W-:Y:S01]  /*25350*/  MOV R7, UR9 ;  /* 0x0000000900077c02 */ /* 0x003fe20008000f00 */
[----:B------:R-:W0:Y:S01]  /*25360*/  LDC.64 R2, c[0x4][R2] ;  /* 0x0100000002027b82 */ /* 0x000e220000000a00 */
[----:B------:R-:W-:Y:S01]  /*25370*/  IMAD.U32 R5, RZ, RZ, UR7 ;  /* 0x00000007ff057e24 */ /* 0x000fe2000f8e00ff */
[----:B------:R-:W-:Y:S01]  /*25380*/  MOV R12, 0x1 ;  /* 0x00000001000c7802 */ /* 0x000fe20000000f00 */
[----:B--2---:R-:W-:Y:S02]  /*25390*/  IMAD.U32 R6, RZ, RZ, UR8 ;  /* 0x00000008ff067e24 */ /* 0x004fe4000f8e00ff */
[----:B------:R-:W-:-:S02]  /*253a0*/  IMAD.U32 R10, RZ, RZ, UR4 ;  /* 0x00000004ff0a7e24 */ /* 0x000fc4000f8e00ff */
[----:B------:R-:W-:Y:S02]  /*253b0*/  IMAD.U32 R11, RZ, RZ, UR5 ;  /* 0x00000005ff0b7e24 */ /* 0x000fe4000f8e00ff */
[----:B------:R-:W-:Y:S02]  /*253c0*/  IMAD.MOV.U32 R8, RZ, RZ, 0x70 ;  /* 0x00000070ff087424 */ /* 0x000fe400078e00ff */
[----:B------:R-:W-:-:S07]  /*253d0*/  IMAD.MOV.U32 R13, RZ, RZ, RZ ;  /* 0x000000ffff0d7224 */ /* 0x000fce00078e00ff */
[----:B------:R-:W-:-:S07]  /*253e0*/  LEPC R20, `(.L_x_4513) ;  /* 0x000000001014794e */ /* 0x000fce0000000000 */
[----:B0-----:R-:W-:Y:S05]  /*253f0*/  CALL.ABS.NOINC R2 ;  /* 0x0000000002007343 */ /* 0x001fea0003c00000 */
.L_x_4513:
[----:B------:R-:W3:Y:S02]  /*25400*/  LDL R2, [R1+0x20] ;  /* 0x0000200001027983 */ /* 0x000ee40000100800 */
[----:B---3--:R-:W-:-:S05]  /*25410*/  VIADD R0, R2, 0x400 ;  /* 0x0000040002007836 */ /* 0x008fca0000000000 */
        /* <DEDUP_REMOVED lines=8> */
[----:B------:R-:W-:Y:S01]  /*254a0*/  MOV R5, UR7 ;  /* 0x0000000700057c02 */ /* 0x000fe20008000f00 */
[----:B--2---:R-:W-:Y:S01]  /*254b0*/  IMAD.U32 R6, RZ, RZ, UR8 ;  /* 0x00000008ff067e24 */ /* 0x004fe2000f8e00ff */
[----:B------:R-:W-:Y:S01]  /*254c0*/  MOV R11, UR5 ;  /* 0x00000005000b7c02 */ /* 0x000fe20008000f00 */
[----:B01----:R-:W-:Y:S02]  /*254d0*/  IMAD.U32 R7, RZ, RZ, UR9 ;  /* 0x00000009ff077e24 */ /* 0x003fe4000f8e00ff */
[----:B------:R-:W-:-:S02]  /*254e0*/  IMAD.U32 R10, RZ, RZ, UR4 ;  /* 0x00000004ff0a7e24 */ /* 0x000fc4000f8e00ff */
[----:B------:R-:W-:Y:S02]  /*254f0*/  IMAD.MOV.U32 R8, RZ, RZ, 0x70 ;  /* 0x00000070ff087424 */ /* 0x000fe400078e00ff */
[----:B------:R-:W-:Y:S02]  /*25500*/  IMAD.MOV.U32 R12, RZ, RZ, 0x1 ;  /* 0x00000001ff0c7424 */ /* 0x000fe400078e00ff */
[----:B---3--:R-:W-:-:S07]  /*25510*/  IMAD.MOV.U32 R13, RZ, RZ, RZ ;  /* 0x000000ffff0d7224 */ /* 0x008fce00078e00ff */
[----:B------:R-:W-:-:S07]  /*25520*/  LEPC R20, `(.L_x_4515) ;  /* 0x000000001014794e */ /* 0x000fce0000000000 */
[----:B----4-:R-:W-:Y:S05]  /*25530*/  CALL.ABS.NOINC R2 ;  /* 0x0000000002007343 */ /* 0x010fea0003c00000 */
.L_x_4515:
[----:B------:R-:W-:Y:S01]  /*25540*/  MOV R2, 0x0 ;  /* 0x0000000000027802 */ /* 0x000fe20000000f00 */
[----:B------:R-:W-:Y:S01]  /*25550*/  ULDC.64 UR4, c[0x4][0x1b8] ;  /* 0x01006e0000047ab9 */ /* 0x000fe20000000a00 */
[----:B------:R-:W-:Y:S01]  /*25560*/  ULDC.64 UR6, c[0x4][0x1c0] ;  /* 0x0100700000067ab9 */ /* 0x000fe20000000a00 */
[----:B------:R-:W-:Y:S01]  /*25570*/  ULDC.64 UR8, c[0x4][0x108] ;  /* 0x0100420000087ab9 */ /* 0x000fe20000000a00 */
[----:B------:R-:W-:Y:S01]  /*25580*/  MOV R4, UR4 ;  /* 0x0000000400047c02 */ /* 0x000fe20008000f00 */
[----:B------:R-:W-:Y:S01]  /*25590*/  IMAD.U32 R5, RZ, RZ, UR5 ;  /* 0x00000005ff057e24 */ /* 0x000fe2000f8e00ff */
        /* <DEDUP_REMOVED lines=10> */
.L_x_4514:
[----:B01----:R-:W3:Y:S01]  /*25640*/  LDL R7, [R1+0x8] ;  /* 0x0000080001077983 */ /* 0x003ee20000100800 */
[----:B------:R-:W0:Y:S01]  /*25650*/  LDC R0, c[0x0][0x428] ;  /* 0x00010a00ff007b82 */ /* 0x000e220000000800 */
[----:B------:R-:W-:Y:S02]  /*25660*/  ULDC.64 UR4, c[0x0][0x9f8] ;  /* 0x00027e0000047ab9 */ /* 0x000fe40000000a00 */
[----:B--2---:R-:W2:Y:S04]  /*25670*/  LDL.LU R6, [R1+0x2c] ;  /* 0x00002c0001067983 */ /* 0x004ea80000300800 */
[----:B------:R-:W2:Y:S04]  /*25680*/  LDL.LU R4, [R1+0x4] ;  /* 0x0000040001047983 */ /* 0x000ea80000300800 */
[----:B------:R-:W4:Y:S01]  /*25690*/  LDL R5, [R1+0xc] ;  /* 0x00000c0001057983 */ /* 0x000f220000100800 */
[----:B------:R-:W-:Y:S01]  /*256a0*/  ULDC.64 UR6, c[0x0][0x208] ;  /* 0x0000820000067ab9 */ /* 0x000fe20000000a00 */
[----:B------:R-:W1:Y:S01]  /*256b0*/  S2R R8, SR_TID.X ;  /* 0x0000000000087919 */ /* 0x000e620000002100 */
[----:B0-----:R-:W-:-:S13]  /*256c0*/  ISETP.NE.AND P0, PT, R0, 0x1, PT ;  /* 0x000000010000780c */ /* 0x001fda0003f05270 */
[----:B------:R-:W3:Y:S08]  /*256d0*/  @P0 LDC R0, c[0x0][0x42c] ;  /* 0x00010b00ff000b82 */ /* 0x000ef00000000800 */
[----:B------:R-:W0:Y:S01]  /*256e0*/  @P0 LDC R2, c[0x0][0x430] ;  /* 0x00010c00ff020b82 */ /* 0x000e220000000800 */
[----:B-1----:R-:W-:-:S04]  /*256f0*/  LOP3.LUT R8, R8, 0x1f, RZ, 0xc0, !PT ;  /* 0x0000001f08087812 */ /* 0x002fc800078ec0ff */
[----:B------:R-:W-:-:S04]  /*25700*/  ISETP.NE.AND P6, PT, R8, RZ, PT ;  /* 0x000000ff0800720c */ /* 0x000fc80003fc5270 */
[----:B------:R-:W-:-:S09]  /*25710*/  PLOP3.LUT P1, PT, P6, PT, PT, 0x8, 0x0 ;  /* 0x000000000000781c */ /* 0x000fd2000372e170 */
[----:B------:R-:W-:-:S05]  /*25720*/  VOTEU.ALL UP1, P6 ;  /* 0x00000000003f7886 */ /* 0x000fca0003020000 */
[----:B------:R-:W-:-:S04]  /*25730*/  @!UP1 UIADD3 UR8, UP0, UR38, 0x270, URZ ;  /* 0x0000027026089890 */ /* 0x000fc8000ff1e03f */
[----:B------:R-:W-:-:S03]  /*25740*/  @!UP1 UIADD3.X UR9, URZ, UR39, URZ, UP0, !UPT ;  /* 0x000000273f099290 */ /* 0x000fc600087fe43f */
[----:B------:R-:W-:Y:S01]  /*25750*/  VOTEU.ALL UP0, P6 ;  /* 0x00000000003f7886 */ /* 0x000fe20003000000 */
[----:B---3--:R-:W-:-:S04]  /*25760*/  @P0 IMAD.HI.U32 R3, R7, R0, RZ ;  /* 0x0000000007030227 */ /* 0x008fc800078e00ff */
[----:B------:R-:W-:Y:S01]  /*25770*/  IMAD.MOV.U32 R0, RZ, RZ, R7 ;  /* 0x000000ffff007224 */ /* 0x000fe200078e0007 */
[----:B0-----:R-:W-:Y:S02]  /*25780*/  @P0 SHF.R.U32.HI R0, RZ, R2, R3 ;  /* 0x00000002ff000219 */ /* 0x001fe40000011603 */
[----:B------:R-:W-:Y:S01]  /*25790*/  ISETP.NE.U32.AND P0, PT, RZ, UR4, PT ;  /* 0x00000004ff007c0c */ /* 0x000fe2000bf05070 */
[----:B--2---:R-:W-:-:S03]  /*257a0*/  IMAD R3, R4, 0x80, R6 ;  /* 0x0000008004037824 */ /* 0x004fc600078e0206 */
[----:B------:R-:W-:Y:S01]  /*257b0*/  ISETP.NE.AND.EX P0, PT, RZ, UR5, PT, P0 ;  /* 0x00000005ff007c0c */ /* 0x000fe2000bf05300 */
[----:B----4-:R-:W-:Y:S01]  /*257c0*/  IMAD.MOV.U32 R4, RZ, RZ, R5 ;  /* 0x000000ffff047224 */ /* 0x010fe200078e0005 */
[----:B------:R-:W-:-:S11]  /*257d0*/  ULDC.64 UR4, c[0x0][0xa00] ;  /* 0x0002800000047ab9 */ /* 0x000fd60000000a00 */
[----:B------:R-:W0:Y:S02]  /*257e0*/  @P0 LDC.64 R6, c[0x0][0x9f8] ;  /* 0x00027e00ff060b82 */ /* 0x000e240000000a00 */
[----:B0-----:R-:W-:-:S05]  /*257f0*/  @P0 IMAD.WIDE R6, R5, 0x4, R6 ;  /* 0x0000000405060825 */ /* 0x001fca00078e0206 */
[----:B------:R0:W5:Y:S01]  /*25800*/  @P0 LDG.E R4, desc[UR6][R6.64] ;  /* 0x0000000606040981 */ /* 0x000162000c1e1900 */
[----:B------:R-:W-:-:S04]  /*25810*/  ISETP.NE.U32.AND P0, PT, RZ, UR4, PT ;  /* 0x00000004ff007c0c */ /* 0x000fc8000bf05070 */
[----:B------:R-:W-:-:S04]  /*25820*/  ISETP.NE.AND.EX P0, PT, RZ, UR5, PT, P0 ;  /* 0x00000005ff007c0c */ /* 0x000fc8000bf05300 */
[----:B------:R-:W-:-:S09]  /*25830*/  SEL R2, R5, RZ, !P0 ;  /* 0x000000ff05027207 */ /* 0x000fd20004000000 */
.L_x_4516:
[----:B------:R-:W2:Y:S01]  /*25840*/  LDL R5, [R1+0x8] ;  /* 0x0000080001057983 */ /* 0x000ea20000100800 */
        /* <DEDUP_REMOVED lines=16> */
.L_x_4517:
[----:B------:R-:W2:Y:S01]  /*25950*/  LDL R5, [R1+0x8] ;  /* 0x0000080001057983 */ /* 0x000ea20000100800 */
        /* <DEDUP_REMOVED lines=15> */
.L_x_4518:
        /* <DEDUP_REMOVED lines=16> */
[----:B0----5:R-:W-:Y:S02]  /*25b50*/  SEL R6, R4, RZ, !P0 ;  /* 0x000000ff04067207 */ /* 0x021fe40004000000 */
[----:B--2---:R-:W-:Y:S01]  /*25b60*/  IADD3 R5, R5, -0x1, RZ ;  /* 0xffffffff05057810 */ /* 0x004fe20007ffe0ff */
[----:B------:R-:W-:Y:S06]  /*25b70*/  BRA.DIV UR4, `(.L_x_4519) ;  /* 0x0000004a04347947 */ /* 0x000fec000b800000 */
.L_x_4655:
[----:B------:R-:W-:Y:S01]  /*25b80*/  UMOV UR4, 0xffffffff ;  /* 0xffffffff00047882 */ /* 0x000fe20000000000 */
[----:B------:R-:W-:Y:S02]  /*25b90*/  SHF.R.S32.HI R20, RZ, 0x1f, R4 ;  /* 0x0000001fff147819 */ /* 0x000fe40000011404 */
[----:B------:R-:W-:Y:S05]  /*25ba0*/  BRA.DIV UR4, `(.L_x_4520) ;  /* 0x0000004a045c7947 */ /* 0x000fea000b800000 */
[----:B------:R-:W-:-:S13]  /*25bb0*/  ELECT P6, URZ, PT ;  /* 0x00000000003f782f */ /* 0x000fda00038c0000 */
.L_x_4658:
        /* <DEDUP_REMOVED lines=22> */
.L_x_4522:
[----:B0-----:R-:W0:Y:S01]  /*25d20*/  S2R R10, SR_CgaCtaId ;  /* 0x00000000000a7919 */ /* 0x001e220000008800 */
[----:B------:R-:W-:-:S04]  /*25d30*/  MOV R7, 0x400 ;  /* 0x0000040000077802 */ /* 0x000fc80000000f00 */
[----:B0-----:R-:W-:Y:S02]  /*25d40*/  LEA R7, R10, R7, 0x18 ;  /* 0x000000070a077211 */ /* 0x001fe400078ec0ff */
[----:B------:R-:W-:Y:S02]  /*25d50*/  SHF.L.U32 R10, R19, 0x1f, RZ ;  /* 0x0000001f130a7819 */ /* 0x000fe400000006ff */
[----:B------:R-:W-:-:S04]  /*25d60*/  LEA R7, R17, R7, 0x3 ;  /* 0x0000000711077211 */ /* 0x000fc800078e18ff */
[----:B------:R-:W0:Y:S02]  /*25d70*/  SYNCS.PHASECHK.TRANS64.TRYWAIT P0, [R7+URZ+0x30840], R10 ;  /* 0x0308400a070075a7 */ /* 0x000e24000800017f */
[----:B0-----:R-:W-:Y:S05]  /*25d80*/  @!P0 BRA `(.L_x_4523) ;  /* 0x0000004800048947 */ /* 0x001fea0003800000 */
.L_x_4659:
        /* <DEDUP_REMOVED lines=11> */
.L_x_4524:
[----:B------:R-:W1:Y:S01]  /*25e40*/  S2R R11, SR_CgaCtaId ;  /* 0x00000000000b7919 */ /* 0x000e620000008800 */
[----:B0-----:R-:W-:Y:S01]  /*25e50*/  MOV R10, 0x400 ;  /* 0x00000400000a7802 */ /* 0x001fe20000000f00 */
        /* <DEDUP_REMOVED lines=9> */
[----:B-----5:R-:W-:-:S05]  /*25ef0*/  R2UR UR13, R6 ;  /* 0x00000000060d72ca */ /* 0x020fca00000e0000 */
[----:B------:R-:W-:-:S04]  /*25f00*/  UIADD3 UR9, UR9, 0x30830, URZ ;  /* 0x0003083009097890 */ /* 0x000fc8000fffe03f */
[----:B------:R-:W-:Y:S02]  /*25f10*/  UIMAD UR11, UR11, 0x60, UR5 ;  /* 0x000000600b0b78a4 */ /* 0x000fe4000f8e0205 */
        /* <DEDUP_REMOVED lines=15> */
[----:B------:R0:W-:Y:S02]  /*26010*/  UTMALDG.4D [UR8], [UR4], desc[UR6] ;  /* 0x00000608040075b4 */ /* 0x0001e40008019000 */
[----:B0-----:R-:W-:Y:S01]  /*26020*/  NOP ;  /* 0x0000000000007918 */ /* 0x001fe20000000000 */
.L_x_4521:
[----:B------:R-:W2:Y:S04]  /*26030*/  LDL.LU R13, [R1+0x8] ;  /* 0x00000800010d7983 */ /* 0x000ea80000300800 */
[----:B------:R-:W3:Y:S01]  /*26040*/  LDL.LU R12, [R1+0x28] ;  /* 0x00002800010c7983 */ /* 0x000ee20000300800 */
[----:B------:R-:W-:Y:S01]  /*26050*/  MOV R10, 0x400 ;  /* 0x00000400000a7802 */ /* 0x000fe20000000f00 */
[----:B------:R-:W-:Y:S05]  /*26060*/  WARPSYNC.ALL ;  /* 0x0000000000007948 */ /* 0x000fea0003800000 */
[----:B------:R-:W0:Y:S01]  /*26070*/  S2R R11, SR_CgaCtaId ;  /* 0x00000000000b7919 */ /* 0x000e220000008800 */
[----:B------:R-:W-:-:S13]  /*26080*/  ELECT P0, URZ, PT ;  /* 0x00000000003f782f */ /* 0x000fda0003800000 */
[C---:B------:R-:W-:Y:S01]  /*26090*/  @P0 R2UR UR13, R2.reuse ;  /* 0x00000000020d02ca */ /* 0x040fe200000e0000 */
[----:B------:R-:W-:Y:S01]  /*260a0*/  UIADD3 UR4, UP0, UR38, 0x270, URZ ;  /* 0x0000027026047890 */ /* 0x000fe2000ff1e03f */
[C---:B------:R-:W-:Y:S01]  /*260b0*/  @P0 R2UR UR11, R3.reuse ;  /* 0x00000000030b02ca */ /* 0x040fe200000e0000 */
[----:B------:R-:W-:Y:S01]  /*260c0*/  UMOV UR6, 0x0 ;  /* 0x0000000000067882 */ /* 0x000fe20000000000 */
[----:B------:R-:W-:Y:S01]  /*260d0*/  UMOV UR7, 0x12f00000 ;  /* 0x12f0000000077882 */ /* 0x000fe20000000000 */
[----:B------:R-:W-:Y:S01]  /*260e0*/  UIADD3.X UR5, URZ, UR39, URZ, UP0, !UPT ;  /* 0x000000273f057290 */ /* 0x000fe200087fe43f */
[----:B------:R-:W-:Y:S01]  /*260f0*/  @P0 R2UR UR21, R2 ;  /* 0x00000000021502ca */ /* 0x000fe200000e0000 */
[----:B------:R-:W-:Y:S01]  /*26100*/  UMOV UR10, URZ ;  /* 0x0000003f000a7c82 */ /* 0x000fe20008000000 */
[----:B------:R-:W-:Y:S01]  /*26110*/  @P0 R2UR UR19, R3 ;  /* 0x00000000031302ca */ /* 0x000fe200000e0000 */
[----:B------:R-:W-:Y:S01]  /*26120*/  UMOV UR14, 0x0 ;  /* 0x00000000000e7882 */ /* 0x000fe20000000000 */
[----:B------:R-:W-:Y:S01]  /*26130*/  UMOV UR15, 0x12f00000 ;  /* 0x12f00000000f7882 */ /* 0x000fe20000000000 */
[----:B------:R-:W-:Y:S01]  /*26140*/  UMOV UR18, 0x40 ;  /* 0x0000004000127882 */ /* 0x000fe20000000000 */
[----:B------:R-:W-:Y:S01]  /*26150*/  @P0 IMAD.MOV.U32 R7, RZ, RZ, 0xc000 ;  /* 0x0000c000ff070424 */ /* 0x000fe200078e00ff */
        /* <DEDUP_REMOVED lines=10> */
[----:B------:R-:W-:Y:S01]  /*26200*/  UMOV UR17, UR9 ;  /* 0x0000000900117c82 */ /* 0x000fe20008000000 */
[----:B--2---:R-:W-:-:S02]  /*26210*/  @P0 R2UR UR12, R13 ;  /* 0x000000000d0c02ca */ /* 0x004fc400000e0000 */
[----:B------:R-:W-:Y:S01]  /*26220*/  @P0 R2UR UR20, R13 ;  /* 0x000000000d1402ca */ /* 0x000fe200000e0000 */
[----:B---3--:R-:W-:-:S05]  /*26230*/  VIADD R12, R12, 0x1 ;  /* 0x000000010c0c7836 */ /* 0x008fca0000000000 */
[----:B------:R0:W-:Y:S05]  /*26240*/  STL [R1+0x28], R12 ;  /* 0x0000280c01007387 */ /* 0x0001ea0000100800 */
[----:B------:R1:W-:Y:S02]  /*26250*/  UTMALDG.4D [UR8], [UR4], desc[UR6] ;  /* 0x00000608040075b4 */ /* 0x0003e40008019000 */
[----:B------:R0:W-:Y:S01]  /*26260*/  UTMALDG.4D [UR16], [UR4], desc[UR14] ;  /* 0x00000e10040075b4 */ /* 0x0001e20008019000 */
[----:B-1----:R-:W-:Y:S01]  /*26270*/  @P0 R2UR UR13, R2 ;  /* 0x00000000020d02ca */ /* 0x002fe200000e0000 */
[----:B------:R-:W-:Y:S01]  /*26280*/  UIADD3 UR8, UR24, 0x1a400, URZ ;  /* 0x0001a40018087890 */ /* 0x000fe2000fffe03f */
[----:B------:R-:W-:Y:S01]  /*26290*/  LEA.HI R2, R12, R12, RZ, 0x1 ;  /* 0x0000000c0c027211 */ /* 0x000fe200078f08ff */
[----:B------:R-:W-:Y:S01]  /*262a0*/  UMOV UR10, 0x80 ;  /* 0x00000080000a7882 */ /* 0x000fe20000000000 */
[----:B------:R-:W-:-:S02]  /*262b0*/  @P0 R2UR UR12, R13 ;  /* 0x000000000d0c02ca */ /* 0x000fc400000e0000 */
[----:B------:R-:W-:Y:S02]  /*262c0*/  @P0 R2UR UR11, R3 ;  /* 0x00000000030b02ca */ /* 0x000fe400000e0000 */
[----:B------:R-:W-:-:S04]  /*262d0*/  LOP3.LUT R2, R2, 0xfffffffe, RZ, 0xc0, !PT ;  /* 0xfffffffe02027812 */ /* 0x000fc800078ec0ff */
[----:B------:R-:W-:-:S04]  /*262e0*/  IADD3 R2, R12, -R2, RZ ;  /* 0x800000020c027210 */ /* 0x000fc80007ffe0ff */
[----:B------:R-:W-:-:S03]  /*262f0*/  SHF.L.U32 R2, R2, 0x1f, RZ ;  /* 0x0000001f02027819 */ /* 0x000fc600000006ff */
[----:B------:R0:W-:Y:S01]  /*26300*/  UTMALDG.4D [UR8], [UR4], desc[UR22] ;  /* 0x00001608040075b4 */ /* 0x0001e20008019000 */
[----:B------:R-:W1:Y:S02]  /*26310*/  SYNCS.PHASECHK.TRANS64.TRYWAIT P0, [R10+URZ+0x30820], R2 ;  /* 0x030820020a0075a7 */ /* 0x000e64000800017f */
[----:B01----:R-:W-:Y:S05]  /*26320*/  @!P0 BRA `(.L_x_4526) ;  /* 0x0000004000b08947 */ /* 0x003fea0003800000 */
.L_x_4660:
[----:B------:R-:W-:Y:S05]  /*26330*/  BSYNC B0 ;  /* 0x0000000000007941 */ /* 0x000fea0003800000 */
.L_x_4525:
[----:B0-----:R-:W2:Y:S04]  /*26340*/  LDL R3, [R1+0x24] ;  /* 0x0000240001037983 */ /* 0x001ea80000100800 */
[----:B------:R-:W3:Y:S01]  /*26350*/  LDL R10, [R1+0x18] ;  /* 0x00001800010a7983 */ /* 0x000ee20000100800 */
[----:B------:R-:W-:Y:S01]  /*26360*/  BSSY B0, `(.L_x_4527) ;  /* 0x000019d000007945 */ /* 0x000fe20003800000 */
[----:B--2---:R-:W-:-:S05]  /*26370*/  VIADD R7, R3, 0xfffffffe ;  /* 0xfffffffe03077836 */ /* 0x004fca0000000000 */
[----:B---3--:R-:W-:-:S13]  /*26380*/  ISETP.GE.AND P0, PT, R7, R10, PT ;  /* 0x0000000a0700720c */ /* 0x008fda0003f06270 */
[----:B------:R-:W-:Y:S05]  /*26390*/  @!P0 BRA `(.L_x_4528) ;  /* 0x0000001800648947 */ /* 0x000fea0003800000 */
[----:B------:R-:W-:Y:S01]  /*263a0*/  IMAD.MOV R13, RZ, RZ, -R3 ;  /* 0x000000ffff0d7224 */ /* 0x000fe200078e0a03 */
[----:B------:R-:W-:Y:S01]  /*263b0*/  LOP3.LUT R2, RZ, R10, RZ, 0x33, !PT ;  /* 0x0000000aff027212 */ /* 0x000fe200078e33ff */
[----:B------:R-:W-:Y:S03]  /*263c0*/  BSSY B1, `(.L_x_4529) ;  /* 0x0000089000017945 */ /* 0x000fe60003800000 */
[----:B------:R-:W-:-:S05]  /*263d0*/  VIADDMNMX R13, R13, 0x1, R2, !PT ;  /* 0x000000010d0d7846 */ /* 0x000fca0007800102 */
[----:B------:R-:W-:-:S05]  /*263e0*/  IMAD.IADD R2, R3, 0x1, R13 ;  /* 0x0000000103027824 */ /* 0x000fca00078e020d */
[----:B------:R-:W-:-:S04]  /*263f0*/  LOP3.LUT R2, R2, 0x1, RZ, 0xc0, !PT ;  /* 0x0000000102027812 */ /* 0x000fc800078ec0ff */
[----:B------:R-:W-:-:S13]  /*26400*/  ISETP.NE.U32.AND P0, PT, R2, 0x1, PT ;  /* 0x000000010200780c */ /* 0x000fda0003f05070 */
[----:B------:R-:W-:Y:S05]  /*26410*/  @P0 BRA `(.L_x_4530) ;  /* 0x00000008000c0947 */ /* 0x000fea0003800000 */
[----:B------:R-:W-:Y:S01]  /*26420*/  IADD3 R12, R17, 0x1, RZ ;  /* 0x00000001110c7810 */ /* 0x000fe20007ffe0ff */
[----:B------:R-:W-:Y:S03]  /*26430*/  BSSY B2, `(.L_x_4531) ;  /* 0x000007d000027945 */ /* 0x000fe60003800000 */
[----:B------:R-:W-:-:S04]  /*26440*/  ISETP.NE.AND P0, PT, R12, 0x2, PT ;  /* 0x000000020c00780c */ /* 0x000fc80003f05270 */
[----:B------:R-:W-:Y:S02]  /*26450*/  SEL R14, RZ, 0x1, P0 ;  /* 0x00000001ff0e7807 */ /* 0x000fe40000000000 */
[----:B------:R-:W-:Y:S02]  /*26460*/  SEL R12, R12, RZ, P0 ;  /* 0x000000ff0c0c7207 */ /* 0x000fe40000000000 */
[----:B------:R-:W-:Y:S01]  /*26470*/  LOP3.LUT R14, R19, R14, RZ, 0x3c, !PT ;  /* 0x0000000e130e7212 */ /* 0x000fe200078e3cff */
        /* <DEDUP_REMOVED lines=23> */
.L_x_4533:
[----:B0-----:R-:W0:Y:S01]  /*265f0*/  S2R R8, SR_CgaCtaId ;  /* 0x0000000000087919 */ /* 0x001e220000008800 */
[----:B------:R-:W-:-:S04]  /*26600*/  MOV R3, 0x400 ;  /* 0x0000040000037802 */ /* 0x000fc80000000f00 */
[----:B0-----:R-:W-:Y:S02]  /*26610*/  LEA R3, R8, R3, 0x18 ;  /* 0x0000000308037211 */ /* 0x001fe400078ec0ff */
[----:B------:R-:W-:-:S03]  /*26620*/  SHF.L.U32 R8, R14, 0x1f, RZ ;  /* 0x0000001f0e087819 */ /* 0x000fc600000006ff */
[----:B------:R-:W-:-:S04]  /*26630*/  IMAD R3, R12, 0x8, R3 ;  /* 0x000000080c037824 */ /* 0x000fc800078e0203 */
[----:B------:R-:W0:Y:S02]  /*26640*/  SYNCS.PHASECHK.TRANS64.TRYWAIT P0, [R3+URZ+0x30840], R8 ;  /* 0x03084008030075a7 */ /* 0x000e24000800017f */
[----:B0-----:R-:W-:Y:S05]  /*26650*/  @!P0 BRA `(.L_x_4534) ;  /* 0x0000004000048947 */ /* 0x001fea0003800000 */
.L_x_4661:
        /* <DEDUP_REMOVED lines=11> */
.L_x_4535:
[----:B------:R-:W1:Y:S01]  /*26710*/  S2R R10, SR_CgaCtaId ;  /* 0x00000000000a7919 */ /* 0x000e620000008800 */
[----:B------:R-:W-:Y:S01]  /*26720*/  MOV R9, 0x400 ;  /* 0x0000040000097802 */ /* 0x000fe20000000f00 */
        /* <DEDUP_REMOVED lines=9> */
[----:B-----5:R-:W-:Y:S01]  /*267c0*/  R2UR UR13, R2 ;  /* 0x00000000020d72ca */ /* 0x020fe200000e0000 */
[----:B------:R-:W-:Y:S01]  /*267d0*/  UMOV UR18, 0x80 ;  /* 0x0000008000127882 */ /* 0x000fe20000000000 */
[----:B0-----:R-:W-:-:S03]  /*267e0*/  SHF.L.U32 R8, R19, 0x1f, RZ ;  /* 0x0000001f13087819 */ /* 0x001fc600000006ff */
        /* <DEDUP_REMOVED lines=20> */
.L_x_4662:
        /* <DEDUP_REMOVED lines=10> */
.L_x_4537:
[----:B------:R-:W-:-:S13]  /*269d0*/  LOP3.LUT P0, RZ, R16, 0x40, RZ, 0xc0, !PT ;  /* 0x0000004010ff7812 */ /* 0x000fda000780c0ff */
[----:B------:R-:W-:Y:S05]  /*269e0*/  @P0 BRA `(.L_x_4538) ;  /* 0x0000000000040947 */ /* 0x000fea0003800000 */
[----:B------:R-:W-:Y:S01]  /*269f0*/  BPT.TRAP 0x1 ;  /* 0x000000040000795c */ /* 0x000fe20000300000 */
.L_x_4538:
[----:B------:R-:W0:Y:S01]  /*26a00*/  S2R R9, SR_CgaCtaId ;  /* 0x0000000000097919 */ /* 0x000e220000008800 */
        /* <DEDUP_REMOVED lines=10> */
[----:B------:R-:W-:Y:S01]  /*26ab0*/  R2UR UR12, R0 ;  /* 0x00000000000c72ca */ /* 0x000fe200000e0000 */
[----:B------:R-:W-:-:S06]  /*26ac0*/  IMAD.MOV.U32 R6, RZ, RZ, R2 ;  /* 0x000000ffff067224 */ /* 0x000fcc00078e0002 */
[----:B------:R-:W-:Y:S02]  /*26ad0*/  UIMAD UR11, UR11, 0x60, UR5 ;  /* 0x000000600b0b78a4 */ /* 0x000fe4000f8e0205 */
[----:B------:R-:W-:Y:S02]  /*26ae0*/  UIADD3 UR9, UR9, 0x30850, URZ ;  /* 0x0003085009097890 */ /* 0x000fe4000fffe03f */
[----:B------:R-:W-:Y:S01]  /*26af0*/  UIADD3.X UR5, URZ, UR39, URZ, UP0, !UPT ;  /* 0x000000273f057290 */ /* 0x000fe200087fe43f */
[----:B0-----:R-:W-:-:S05]  /*26b00*/  LEA R8, R9, R8, 0x18 ;  /* 0x0000000809087211 */ /* 0x001fca00078ec0ff */
[----:B------:R-:W-:-:S05]  /*26b10*/  IMAD R5, R17, 0x9000, R8 ;  /* 0x0000900011057824 */ /* 0x000fca00078e0208 */
[----:B------:R-:W-:Y:S01]  /*26b20*/  R2UR UR15, R5 ;  /* 0x00000000050f72ca */ /* 0x000fe200000e0000 */
[----:B------:R-:W-:-:S12]  /*26b30*/  IMAD.MOV.U32 R5, RZ, RZ, R7 ;  /* 0x000000ffff057224 */ /* 0x000fd800078e0007 */
        /* <DEDUP_REMOVED lines=12> */
.L_x_4532:
[----:B------:R-:W-:Y:S05]  /*26c00*/  BSYNC B2 ;  /* 0x0000000000027941 */ /* 0x000fea0003800000 */
.L_x_4531:
[----:B------:R-:W2:Y:S01]  /*26c10*/  LDL R2, [R1+0x24] ;  /* 0x0000240001027983 */ /* 0x000ea20000100800 */
[----:B------:R-:W-:Y:S01]  /*26c20*/  IMAD.MOV.U32 R19, RZ, RZ, R14 ;  /* 0x000000ffff137224 */ /* 0x000fe200078e000e */
[----:B------:R-:W-:Y:S01]  /*26c30*/  MOV R17, R12 ;  /* 0x0000000c00117202 */ /* 0x000fe20000000f00 */
[----:B--2---:R-:W-:-:S07]  /*26c40*/  VIADD R7, R2, 0xfffffffd ;  /* 0xfffffffd02077836 */ /* 0x004fce0000000000 */
.L_x_4530:
[----:B------:R-:W-:Y:S05]  /*26c50*/  BSYNC B1 ;  /* 0x0000000000017941 */ /* 0x000fea0003800000 */
.L_x_4529:
[----:B------:R-:W2:Y:S01]  /*26c60*/  LDL.LU R2, [R1+0x24] ;  /* 0x0000240001027983 */ /* 0x000ea20000300800 */
[----:B------:R-:W-:Y:S01]  /*26c70*/  VIADD R13, R13, 0xfffffffe ;  /* 0xfffffffe0d0d7836 */ /* 0x000fe20000000000 */
[----:B--2---:R-:W-:-:S04]  /*26c80*/  LOP3.LUT R2, RZ, R2, RZ, 0x33, !PT ;  /* 0x00000002ff027212 */ /* 0x004fc800078e33ff */
[----:B------:R-:W-:-:S13]  /*26c90*/  ISETP.NE.AND P0, PT, R13, R2, PT ;  /* 0x000000020d00720c */ /* 0x000fda0003f05270 */
[----:B------:R-:W-:Y:S05]  /*26ca0*/  @!P0 BRA `(.L_x_4528) ;  /* 0x0000001000208947 */ /* 0x000fea0003800000 */
[----:B------:R-:W-:-:S07]  /*26cb0*/  IMAD.MOV.U32 R13, RZ, RZ, R6 ;  /* 0x000000ffff0d7224 */ /* 0x000fce00078e0006 */
.L_x_4555:
[----:B------:R-:W-:Y:S01]  /*26cc0*/  IADD3 R8, R17, 0x1, RZ ;  /* 0x0000000111087810 */ /* 0x000fe20007ffe0ff */
[----:B------:R-:W-:Y:S05]  /*26cd0*/  YIELD ;  /* 0x0000000000007946 */ /* 0x000fea0003800000 */
[----:B------:R-:W-:Y:S01]  /*26ce0*/  ISETP.NE.AND P0, PT, R8, 0x2, PT ;  /* 0x000000020800780c */ /* 0x000fe20003f05270 */
[----:B------:R-:W-:Y:S03]  /*26cf0*/  BSSY B1, `(.L_x_4539) ;  /* 0x000007e000017945 */ /* 0x000fe60003800000 */
[----:B------:R-:W-:-:S02]  /*26d00*/  SEL R9, RZ, 0x1, P0 ;  /* 0x00000001ff097807 */ /* 0x000fc40000000000 */
[----:B------:R-:W-:Y:S02]  /*26d10*/  SEL R8, R8, RZ, P0 ;  /* 0x000000ff08087207 */ /* 0x000fe40000000000 */
[----:B------:R-:W-:Y:S01]  /*26d20*/  LOP3.LUT R9, R19, R9, RZ, 0x3c, !PT ;  /* 0x0000000913097212 */ /* 0x000fe200078e3cff */
[----:B------:R-:W-:Y:S06]  /*26d30*/  @!P6 BRA `(.L_x_4540) ;  /* 0x0000000400e4e947 */ /* 0x000fec0003800000 */
        /* <DEDUP_REMOVED lines=14> */
[--C-:B------:R-:W-:Y:S01]  /*26e20*/  SHF.R.S32.HI R3, RZ, 0x1f, R2.reuse ;  /* 0x0000001fff037819 */ /* 0x100fe20000011402 */
[----:B------:R-:W-:Y:S02]  /*26e30*/  IMAD.MOV R12, RZ, RZ, -R2 ;  /* 0x000000ffff0c7224 */ /* 0x000fe400078e0a02 */
[C---:B------:R-:W-:Y:S02]  /*26e40*/  IMAD R10, R4.reuse, UR7, R10 ;  /* 0x00000007040a7c24 */ /* 0x040fe4000f8e020a */
[----:B------:R-:W-:-:S04]  /*26e50*/  IMAD.WIDE.U32 R2, R4, UR6, R2 ;  /* 0x0000000604027c25 */ /* 0x000fc8000f8e0002 */
[----:B------:R-:W-:Y:S01]  /*26e60*/  IMAD R12, R11, R12, R7 ;  /* 0x0000000c0b0c7224 */ /* 0x000fe200078e0207 */
[----:B------:R-:W-:Y:S02]  /*26e70*/  IADD3 R3, R10, R3, RZ ;  /* 0x000000030a037210 */ /* 0x000fe40007ffe0ff */
[----:B------:R-:W-:-:S04]  /*26e80*/  LEA R10, P0, R2, UR4, 0x2 ;  /* 0x00000004020a7c11 */ /* 0x000fc8000f8010ff */
[----:B------:R-:W-:-:S05]  /*26e90*/  LEA.HI.X R11, R2, UR5, R3, 0x2, P0 ;  /* 0x00000005020b7c11 */ /* 0x000fca00080f1403 */
[----:B------:R0:W5:Y:S04]  /*26ea0*/  LDG.E R13, desc[UR8][R10.64] ;  /* 0x000000080a0d7981 */ /* 0x000168000c1e1900 */
.L_x_4541:
[----:B------:R-:W1:Y:S01]  /*26eb0*/  S2R R3, SR_CgaCtaId ;  /* 0x0000000000037919 */ /* 0x000e620000008800 */
[----:B------:R-:W-:-:S04]  /*26ec0*/  MOV R2, 0x400 ;  /* 0x0000040000027802 */ /* 0x000fc80000000f00 */
[----:B-1----:R-:W-:Y:S02]  /*26ed0*/  LEA R2, R3, R2, 0x18 ;  /* 0x0000000203027211 */ /* 0x002fe400078ec0ff */
[----:B------:R-:W-:-:S03]  /*26ee0*/  SHF.L.U32 R3, R9, 0x1f, RZ ;  /* 0x0000001f09037819 */ /* 0x000fc600000006ff */
[----:B------:R-:W-:-:S04]  /*26ef0*/  IMAD R2, R8, 0x8, R2 ;  /* 0x0000000808027824 */ /* 0x000fc800078e0202 */
[----:B------:R-:W1:Y:S02]  /*26f00*/  SYNCS.PHASECHK.TRANS64.TRYWAIT P0, [R2+URZ+0x30840], R3 ;  /* 0x03084003020075a7 */ /* 0x000e64000800017f */
[----:B-1----:R-:W-:Y:S05]  /*26f10*/  @!P0 BRA `(.L_x_4542) ;  /* 0x0000003400fc8947 */ /* 0x002fea0003800000 */
.L_x_4663:
        /* <DEDUP_REMOVED lines=11> */
.L_x_4543:
[----:B------:R-:W0:Y:S01]  /*26fd0*/  S2R R10, SR_CgaCtaId ;  /* 0x00000000000a7919 */ /* 0x000e220000008800 */
[----:B-1----:R-:W-:Y:S01]  /*26fe0*/  MOV R3, 0x400 ;  /* 0x0000040000037802 */ /* 0x002fe20000000f00 */
        /* <DEDUP_REMOVED lines=11> */
[----:B------:R-:W-:-:S03]  /*270a0*/  SHF.L.U32 R19, R19, 0x1f, RZ ;  /* 0x0000001f13137819 */ /* 0x000fc600000006ff */
[----:B------:R-:W-:-:S04]  /*270b0*/  UIADD3 UR9, UR9, 0x30830, URZ ;  /* 0x0003083009097890 */ /* 0x000fc8000fffe03f */
[----:B------:R-:W-:Y:S02]  /*270c0*/  UIMAD UR11, UR11, 0x60, UR5 ;  /* 0x000000600b0b78a4 */ /* 0x000fe4000f8e0205 */
[----:B------:R-:W-:Y:S01]  /*270d0*/  UIADD3.X UR5, URZ, UR39, URZ, UP0, !UPT ;  /* 0x000000273f057290 */ /* 0x000fe200087fe43f */
[----:B0-----:R-:W-:-:S05]  /*270e0*/  LEA R3, R10, R3, 0x18 ;  /* 0x000000030a037211 */ /* 0x001fca00078ec0ff */
        /* <DEDUP_REMOVED lines=16> */
.L_x_4664:
        /* <DEDUP_REMOVED lines=10> */
.L_x_4545:
[----:B------:R-:W-:-:S13]  /*27290*/  LOP3.LUT P0, RZ, R16, 0x40, RZ, 0xc0, !PT ;  /* 0x0000004010ff7812 */ /* 0x000fda000780c0ff */
[----:B------:R-:W-:Y:S05]  /*272a0*/  @P0 BRA `(.L_x_4546) ;  /* 0x0000000000040947 */ /* 0x000fea0003800000 */
[----:B------:R-:W-:Y:S01]  /*272b0*/  BPT.TRAP 0x1 ;  /* 0x000000040000795c */ /* 0x000fe20000300000 */
.L_x_4546:
        /* <DEDUP_REMOVED lines=12> */
[----:B------:R-:W-:-:S02]  /*27380*/  IMAD.MOV.U32 R5, RZ, RZ, R12 ;  /* 0x000000ffff057224 */ /* 0x000fc400078e000c */
[----:B------:R-:W-:-:S04]  /*27390*/  IMAD.MOV.U32 R6, RZ, RZ, R13 ;  /* 0x000000ffff067224 */ /* 0x000fc800078e000d */
        /* <DEDUP_REMOVED lines=17> */
[----:B------:R1:W-:Y:S02]  /*274b0*/  UTMALDG.4D [UR8], [UR4], desc[UR6] ;  /* 0x00000608040075b4 */ /* 0x0003e40008019000 */
[----:B-1----:R-:W-:Y:S01]  /*274c0*/  NOP ;  /* 0x0000000000007918 */ /* 0x002fe20000000000 */
.L_x_4540:
[----:B------:R-:W-:Y:S05]  /*274d0*/  BSYNC B1 ;  /* 0x0000000000017941 */ /* 0x000fea0003800000 */
.L_x_4539:
[----:B------:R-:W-:Y:S01]  /*274e0*/  VIADD R17, R8, 0x1 ;  /* 0x0000000108117836 */ /* 0x000fe20000000000 */
[----:B------:R-:W-:Y:S01]  /*274f0*/  BSSY B1, `(.L_x_4547) ;  /* 0x000007f000017945 */ /* 0x000fe20003800000 */
[----:B------:R-:W-:-:S03]  /*27500*/  IADD3 R11, R7, -0x1, RZ ;  /* 0xffffffff070b7810 */ /* 0x000fc60007ffe0ff */
[----:B------:R-:W-:-:S04]  /*27510*/  ISETP.NE.AND P0, PT, R17, 0x2, PT ;  /* 0x000000021100780c */ /* 0x000fc80003f05270 */
[----:B0-----:R-:W-:Y:S02]  /*27520*/  SEL R19, RZ, 0x1, P0 ;  /* 0x00000001ff137807 */ /* 0x001fe40000000000 */
        /* <DEDUP_REMOVED lines=26> */
.L_x_4549:
[----:B------:R-:W1:Y:S01]  /*276d0*/  S2R R3, SR_CgaCtaId ;  /* 0x0000000000037919 */ /* 0x000e620000008800 */
[----:B------:R-:W-:-:S04]  /*276e0*/  MOV R2, 0x400 ;  /* 0x0000040000027802 */ /* 0x000fc80000000f00 */
[----:B-1----:R-:W-:Y:S02]  /*276f0*/  LEA R2, R3, R2, 0x18 ;  /* 0x0000000203027211 */ /* 0x002fe400078ec0ff */
[----:B------:R-:W-:-:S03]  /*27700*/  SHF.L.U32 R3, R19, 0x1f, RZ ;  /* 0x0000001f13037819 */ /* 0x000fc600000006ff */
[----:B------:R-:W-:-:S04]  /*27710*/  IMAD R2, R17, 0x8, R2 ;  /* 0x0000000811027824 */ /* 0x000fc800078e0202 */
[----:B------:R-:W1:Y:S02]  /*27720*/  SYNCS.PHASECHK.TRANS64.TRYWAIT P0, [R2+URZ+0x30840], R3 ;  /* 0x03084003020075a7 */ /* 0x000e64000800017f */
[----:B-1----:R-:W-:Y:S05]  /*27730*/  @!P0 BRA `(.L_x_4550) ;  /* 0x00000030001c8947 */ /* 0x002fea0003800000 */
.L_x_4665:
        /* <DEDUP_REMOVED lines=11> */
.L_x_4551:
        /* <DEDUP_REMOVED lines=34> */
.L_x_4666:
        /* <DEDUP_REMOVED lines=10> */
.L_x_4553:
[----:B------:R-:W-:-:S13]  /*27ab0*/  LOP3.LUT P0, RZ, R16, 0x40, RZ, 0xc0, !PT ;  /* 0x0000004010ff7812 */ /* 0x000fda000780c0ff */
[----:B------:R-:W-:Y:S05]  /*27ac0*/  @P0 BRA `(.L_x_4554) ;  /* 0x0000000000040947 */ /* 0x000fea0003800000 */
[----:B------:R-:W-:Y:S01]  /*27ad0*/  BPT.TRAP 0x1 ;  /* 0x000000040000795c */ /* 0x000fe20000300000 */
.L_x_4554:
[----:B0-----:R-:W0:Y:S01]  /*27ae0*/  S2R R9, SR_CgaCtaId ;  /* 0x0000000000097919 */ /* 0x001e220000008800 */
        /* <DEDUP_REMOVED lines=16> */
[----:B0-----:R-:W-:-:S05]  /*27bf0*/  LEA R3, R9, R3, 0x18 ;  /* 0x0000000309037211 */ /* 0x001fca00078ec0ff */
[----:B------:R-:W-:-:S05]  /*27c00*/  IMAD R8, R8, 0x9000, R3 ;  /* 0x0000900008087824 */ /* 0x000fca00078e0203 */
[----:B------:R-:W-:-:S13]  /*27c10*/  R2UR UR15, R8 ;  /* 0x00000000080f72ca */ /* 0x000fda00000e0000 */
        /* <DEDUP_REMOVED lines=12> */
.L_x_4548:
[----:B------:R-:W-:Y:S05]  /*27ce0*/  BSYNC B1 ;  /* 0x0000000000017941 */ /* 0x000fea0003800000 */
.L_x_4547:
[----:B------:R-:W2:Y:S01]  /*27cf0*/  LDL R2, [R1+0x18] ;  /* 0x0000180001027983 */ /* 0x000ea20000100800 */
[----:B------:R-:W-:Y:S01]  /*27d00*/  VIADD R7, R7, 0xfffffffe ;  /* 0xfffffffe07077836 */ /* 0x000fe20000000000 */
[----:B--2---:R-:W-:-:S13]  /*27d10*/  ISETP.GT.AND P0, PT, R11, R2, PT ;  /* 0x000000020b00720c */ /* 0x004fda0003f04270 */
[----:B------:R-:W-:Y:S05]  /*27d20*/  @P0 BRA `(.L_x_4555) ;  /* 0xffffffec00e40947 */ /* 0x000fea000383ffff */
.L_x_4528:
[----:B------:R-:W-:Y:S05]  /*27d30*/  BSYNC B0 ;  /* 0x0000000000007941 */ /* 0x000fea0003800000 */
.L_x_4527:
[----:B------:R-:W0:Y:S01]  /*27d40*/  S2R R2, SR_TID.X ;  /* 0x0000000000027919 */ /* 0x000e220000002100 */
[----:B------:R-:W-:Y:S01]  /*27d50*/  BSSY B0, `(.L_x_4556) ;  /* 0x0000012000007945 */ /* 0x000fe20003800000 */
[----:B0-----:R-:W-:-:S04]  /*27d60*/  LOP3.LUT R2, R2, 0x1f, RZ, 0xc0, !PT ;  /* 0x0000001f02027812 */ /* 0x001fc800078ec0ff */
[----:B------:R-:W-:-:S13]  /*27d70*/  ISETP.NE.AND P0, PT, R2, RZ, PT ;  /* 0x000000ff0200720c */ /* 0x000fda0003f05270 */
[----:B------:R-:W-:Y:S05]  /*27d80*/  @P0 BRA `(.L_x_4557) ;  /* 0x0000000000380947 */ /* 0x000fea0003800000 */
[----:B------:R-:W0:Y:S01]  /*27d90*/  S2R R7, SR_LANEID ;  /* 0x0000000000077919 */ /* 0x000e220000000000 */
[----:B------:R-:W-:Y:S01]  /*27da0*/  VOTEU.ANY UR4, UPT, PT ;  /* 0x0000000000047886 */ /* 0x000fe200038e0100 */
[----:B------:R-:W1:Y:S01]  /*27db0*/  LDC.64 R2, c[0x0][0xc38] ;  /* 0x00030e00ff027b82 */ /* 0x000e620000000a00 */
[----:B------:R-:W0:Y:S01]  /*27dc0*/  FLO.U32 R4, UR4 ;  /* 0x0000000400047d00 */ /* 0x000e2200080e0000 */
[----:B------:R-:W-:Y:S01]  /*27dd0*/  ULDC.64 UR6, c[0x0][0x208] ;  /* 0x0000820000067ab9 */ /* 0x000fe20000000a00 */
[----:B0-----:R-:W-:-:S06]  /*27de0*/  ISETP.EQ.U32.AND P0, PT, R4, R7, PT ;  /* 0x000000070400720c */ /* 0x001fcc0003f02070 */
[----:B------:R-:W1:Y:S07]  /*27df0*/  POPC R7, UR4 ;  /* 0x0000000400077d09 */ /* 0x000e6e0008000000 */
[----:B-1----:R-:W2:Y:S01]  /*27e00*/  @P0 ATOMG.E.ADD.STRONG.GPU PT, R3, desc[UR6][R2.64], R7 ;  /* 0x00000007020309a8 */ /* 0x002ea200081ee1c6 */
[----:B------:R-:W0:Y:S02]  /*27e10*/  S2R R8, SR_LTMASK ;  /* 0x0000000000087919 */ /* 0x000e240000003900 */
[----:B0-----:R-:W-:-:S04]  /*27e20*/  LOP3.LUT R8, R8, UR4, RZ, 0xc0, !PT ;  /* 0x0000000408087c12 */ /* 0x001fc8000f8ec0ff */
[----:B------:R-:W0:Y:S01]  /*27e30*/  POPC R9, R8 ;  /* 0x0000000800097309 */ /* 0x000e220000000000 */
[----:B--2---:R-:W0:Y:S02]  /*27e40*/  SHFL.IDX PT, R4, R3, R4, 0x1f ;  /* 0x00001f0403047589 */ /* 0x004e2400000e0000 */
[----:B0-----:R-:W-:-:S05]  /*27e50*/  IADD3 R2, R4, UR36, R9 ;  /* 0x0000002404027c10 */ /* 0x001fca000fffe009 */
[----:B------:R0:W-:Y:S02]  /*27e60*/  STL [R1], R2 ;  /* 0x0000000201007387 */ /* 0x0001e40000100800 */
.L_x_4557:
[----:B------:R-:W-:Y:S05]  /*27e70*/  BSYNC B0 ;  /* 0x0000000000007941 */ /* 0x000fea0003800000 */
.L_x_4556:
[----:B------:R-:W-:Y:S04]  /*27e80*/  BSSY B0, `(.L_x_4558) ;  /* 0x0000035000007945 */ /* 0x000fe80003800000 */
[----:B------:R-:W-:Y:S05]  /*27e90*/  @!P6 BRA `(.L_x_4559) ;  /* 0x0000000000cce947 */ /* 0x000fea0003800000 */
[----:B------:R-:W1:Y:S01]  /*27ea0*/  S2R R3, SR_CgaCtaId ;  /* 0x0000000000037919 */ /* 0x000e620000008800 */
[----:B0-----:R-:W-:-:S04]  /*27eb0*/  MOV R2, 0x400 ;  /* 0x0000040000027802 */ /* 0x001fc80000000f00 */
[----:B-1----:R-:W-:-:S04]  /*27ec0*/  LEA R2, R3, R2, 0x18 ;  /* 0x0000000203027211 */ /* 0x002fc800078ec0ff */
[----:B------:R-:W-:Y:S02]  /*27ed0*/  LEA R3, R17, R2, 0x3 ;  /* 0x0000000211037211 */ /* 0x000fe400078e18ff */
[----:B------:R-:W-:-:S04]  /*27ee0*/  SHF.L.U32 R2, R19, 0x1f, RZ ;  /* 0x0000001f13027819 */ /* 0x000fc800000006ff */
[----:B------:R-:W0:Y:S02]  /*27ef0*/  SYNCS.PHASECHK.TRANS64.TRYWAIT P0, [R3+URZ+0x30860], R2 ;  /* 0x03086002030075a7 */ /* 0x000e24000800017f */
[----:B0-----:R-:W-:Y:S05]  /*27f00*/  @!P0 BRA `(.L_x_4560) ;  /* 0x0000002800508947 */ /* 0x001fea0003800000 */
.L_x_4667:
        /* <DEDUP_REMOVED lines=10> */
.L_x_4561:
[----:B------:R-:W-:-:S13]  /*27fb0*/  LOP3.LUT P0, RZ, R16, 0x40, RZ, 0xc0, !PT ;  /* 0x0000004010ff7812 */ /* 0x000fda000780c0ff */
[----:B------:R-:W-:Y:S05]  /*27fc0*/  @P0 BRA `(.L_x_4562) ;  /* 0x0000000000040947 */ /* 0x000fea0003800000 */
[----:B------:R-:W-:Y:S01]  /*27fd0*/  BPT.TRAP 0x1 ;  /* 0x000000040000795c */ /* 0x000fe20000300000 */
.L_x_4562:
        /* <DEDUP_REMOVED lines=11> */
[----:B------:R-:W-:-:S07]  /*28090*/  R2UR UR13, R6 ;  /* 0x00000000060d72ca */ /* 0x000fce00000e0000 */
        /* <DEDUP_REMOVED lines=18> */
[----:B-1----:R-:W-:Y:S01]  /*281c0*/  NOP ;  /* 0x0000000000007918 */ /* 0x002fe20000000000 */
.L_x_4559:
[----:B------:R-:W-:Y:S05]  /*281d0*/  BSYNC B0 ;  /* 0x0000000000007941 */ /* 0x000fea0003800000 */
.L_x_4558:
[----:B------:R-:W-:-:S05]  /*281e0*/  VIADD R17, R17, 0x1 ;  /* 0x0000000111117836 */ /* 0x000fca0000000000 */
[----:B------:R-:W-:-:S04]  /*281f0*/  ISETP.NE.AND P0, PT, R17, 0x2, PT ;  /* 0x000000021100780c */ /* 0x000fc80003f05270 */
[----:B------:R-:W-:Y:S02]  /*28200*/  SEL R0, RZ, 0x1, P0 ;  /* 0x00000001ff007807 */ /* 0x000fe40000000000 */
[----:B------:R-:W-:Y:S02]  /*28210*/  SEL R17, R17, RZ, P0 ;  /* 0x000000ff11117207 */ /* 0x000fe40000000000 */
[----:B------:R-:W-:-:S07]  /*28220*/  LOP3.LUT R19, R19, R0, RZ, 0x3c, !PT ;  /* 0x0000000013137212 */ /* 0x000fce00078e3cff */
.L_x_4512:
[----:B------:R-:W-:Y:S05]  /*28230*/  BSYNC B6 ;  /* 0x0000000000067941 */ /* 0x000fea0003800000 */
.L_x_4510:
[----:B------:R-:W-:-:S03]  /*28240*/  UMOV UR4, 0xffffffff ;  /* 0xffffffff00047882 */ /* 0x000fc60000000000 */
[----:B------:R-:W-:Y:S05]  /*28250*/  BRA.DIV UR4, `(.L_x_4563) ;  /* 0x0000002604907947 */ /* 0x000fea000b800000 */
[----:B---3--:R-:W3:Y:S04]  /*28260*/  LDL.LU R0, [R1] ;  /* 0x0000000001007983 */ /* 0x008ee80000300800 */
[----:B---3--:R3:W4:Y:S04]  /*28270*/  SHFL.IDX PT, R5, R0, RZ, 0x1f ;  /* 0x00001fff00057589 */ /* 0x00872800000e0000 */
[----:B01----:R3:W0:Y:S02]  /*28280*/  SHFL.IDX PT, R7, R0, 0x1, 0x1f ;  /* 0x00201f0000077f89 */ /* 0x00362400000e0000 */
.L_x_4671:
[----:B---3--:R-:W3:Y:S01]  /*28290*/  LDL R0, [R1+0xc] ;  /* 0x00000c0001007983 */ /* 0x008ee20000100800 */
[----:B------:R-:W-:Y:S01]  /*282a0*/  ULDC UR4, c[0x0][0xc14] ;  /* 0x0003050000047ab9 */ /* 0x000fe20000000800 */
[----:B------:R-:W-:Y:S01]  /*282b0*/  BSSY B0, `(.L_x_4564) ;  /* 0x000000d000007945 */ /* 0x000fe20003800000 */
[----:B------:R-:W-:Y:S01]  /*282c0*/  IMAD.MOV.U32 R4, RZ, RZ, RZ ;  /* 0x000000ffff047224 */ /* 0x000fe200078e00ff */
[----:B------:R-:W1:Y:S02]  /*282d0*/  S2R R10, SR_TID.X ;  /* 0x00000000000a7919 */ /* 0x000e640000002100 */
[----:B-1----:R-:W-:-:S04]  /*282e0*/  LOP3.LUT R10, R10, 0x1f, RZ, 0xc0, !PT ;  /* 0x0000001f0a0a7812 */ /* 0x002fc800078ec0ff */
[C---:B------:R-:W-:Y:S01]  /*282f0*/  ISETP.NE.AND P0, PT, R10.reuse, 0x1f, PT ;  /* 0x0000001f0a00780c */ /* 0x040fe20003f05270 */
[----:B---3--:R-:W-:Y:S01]  /*28300*/  IMAD.IADD R9, R10, 0x1, R0 ;  /* 0x000000010a097824 */ /* 0x008fe200078e0200 */
[----:B------:R-:W-:-:S04]  /*28310*/  MOV R0, UR4 ;  /* 0x0000000400007c02 */ /* 0x000fc80008000f00 */
[----:B------:R-:W-:-:S13]  /*28320*/  ISETP.GE.OR P0, PT, R9, R0, !P0 ;  /* 0x000000000900720c */ /* 0x000fda0004706670 */
[----:B------:R-:W-:Y:S05]  /*28330*/  @P0 BRA `(.L_x_4565) ;  /* 0x0000000000100947 */ /* 0x000fea0003800000 */
[----:B------:R-:W1:Y:S01]  /*28340*/  LDC.64 R2, c[0x0][0xc58] ;  /* 0x00031600ff027b82 */ /* 0x000e620000000a00 */
[----:B------:R-:W-:Y:S01]  /*28350*/  ULDC.64 UR4, c[0x0][0x208] ;  /* 0x0000820000047ab9 */ /* 0x000fe20000000a00 */
[----:B-1----:R-:W-:-:S05]  /*28360*/  IMAD.WIDE R2, R9, 0x4, R2 ;  /* 0x0000000409027825 */ /* 0x002fca00078e0202 */
[----:B------:R1:W5:Y:S02]  /*28370*/  LDG.E R4, desc[UR4][R2.64] ;  /* 0x0000000402047981 */ /* 0x000364000c1e1900 */
.L_x_4565:
[----:B------:R-:W-:Y:S05]  /*28380*/  BSYNC B0 ;  /* 0x0000000000007941 */ /* 0x000fea0003800000 */
.L_x_4564:
[----:B------:R-:W-:-:S03]  /*28390*/  UMOV UR4, 0xffffffff ;  /* 0xffffffff00047882 */ /* 0x000fc60000000000 */
[----:B------:R-:W-:Y:S05]  /*283a0*/  BRA.DIV UR4, `(.L_x_4566) ;  /* 0x00000026048c7947 */ /* 0x000fea000b800000 */
[----:B-----5:R-:W3:Y:S01]  /*283b0*/  SHFL.UP PT, R14, R4, 0x1, RZ ;  /* 0x04200000040e7989 */ /* 0x020ee200000e00ff */
[C---:B------:R-:W-:Y:S02]  /*283c0*/  ISETP.NE.AND P0, PT, R10.reuse, RZ, PT ;  /* 0x000000ff0a00720c */ /* 0x040fe40003f05270 */
[----:B------:R-:W-:Y:S02]  /*283d0*/  ISETP.GE.U32.AND P1, PT, R10, 0x2, PT ;  /* 0x000000020a00780c */ /* 0x000fe40003f26070 */
[----:B---3--:R-:W-:Y:S02]  /*283e0*/  SEL R13, R14, RZ, P0 ;  /* 0x000000ff0e0d7207 */ /* 0x008fe40000000000 */
[----:B------:R-:W-:-:S03]  /*283f0*/  ISETP.GE.U32.AND P0, PT, R10, 0x4, PT ;  /* 0x000000040a00780c */ /* 0x000fc60003f06070 */
[----:B------:R-:W-:-:S05]  /*28400*/  IMAD.IADD R13, R4, 0x1, R13 ;  /* 0x00000001040d7824 */ /* 0x000fca00078e020d */
[----:B------:R-:W3:Y:S02]  /*28410*/  SHFL.UP PT, R14, R13, 0x2, RZ ;  /* 0x044000000d0e7989 */ /* 0x000ee400000e00ff */
[----:B---3--:R-:W-:Y:S02]  /*28420*/  SEL R14, R14, RZ, P1 ;  /* 0x000000ff0e0e7207 */ /* 0x008fe40000800000 */
[----:B------:R-:W-:-:S03]  /*28430*/  ISETP.GE.U32.AND P1, PT, R10, 0x8, PT ;  /* 0x000000080a00780c */ /* 0x000fc60003f26070 */
[----:B-1----:R-:W-:-:S05]  /*28440*/  IMAD.IADD R3, R13, 0x1, R14 ;  /* 0x000000010d037824 */ /* 0x002fca00078e020e */
[----:B------:R-:W2:Y:S02]  /*28450*/  SHFL.UP PT, R14, R3, 0x4, RZ ;  /* 0x04800000030e7989 */ /* 0x000ea400000e00ff */
[----:B--2---:R-:W-:Y:S02]  /*28460*/  SEL R6, R14, RZ, P0 ;  /* 0x000000ff0e067207 */ /* 0x004fe40000000000 */
[----:B------:R-:W-:Y:S02]  /*28470*/  ISETP.GE.U32.AND P0, PT, R10, 0x10, PT ;  /* 0x000000100a00780c */ /* 0x000fe40003f06070 */
[----:B------:R-:W-:-:S05]  /*28480*/  IADD3 R6, R3, R6, RZ ;  /* 0x0000000603067210 */ /* 0x000fca0007ffe0ff */
[----:B------:R-:W1:Y:S02]  /*28490*/  SHFL.UP PT, R14, R6, 0x8, RZ ;  /* 0x05000000060e7989 */ /* 0x000e6400000e00ff */
[----:B-1----:R-:W-:-:S05]  /*284a0*/  SEL R9, R14, RZ, P1 ;  /* 0x000000ff0e097207 */ /* 0x002fca0000800000 */
[----:B------:R-:W-:-:S05]  /*284b0*/  IMAD.IADD R8, R6, 0x1, R9 ;  /* 0x0000000106087824 */ /* 0x000fca00078e0209 */
[----:B------:R-:W1:Y:S02]  /*284c0*/  SHFL.UP PT, R14, R8, 0x10, RZ ;  /* 0x06000000080e7989 */ /* 0x000e6400000e00ff */
[----:B-1----:R-:W-:-:S05]  /*284d0*/  SEL R9, R14, RZ, P0 ;  /* 0x000000ff0e097207 */ /* 0x002fca0000000000 */
[----:B------:R-:W-:-:S05]  /*284e0*/  IMAD.IADD R2, R8, 0x1, R9 ;  /* 0x0000000108027824 */ /* 0x000fca00078e0209 */
[----:B------:R1:W2:Y:S02]  /*284f0*/  SHFL.IDX PT, R14, R2, 0x1f, 0x1f ;  /* 0x03e01f00020e7f89 */ /* 0x0002a400000e0000 */
.L_x_4679:
[----:B------:R-:W-:Y:S02]  /*28500*/  ULDC UR4, c[0x0][0xc10] ;  /* 0x0003040000047ab9 */ /* 0x000fe40000000800 */
[----:B------:R-:W-:-:S04]  /*28510*/  IMAD.U32 R6, RZ, RZ, UR4 ;  /* 0x00000004ff067e24 */ /* 0x000fc8000f8e00ff */
[----:B--2---:R-:W-:-:S05]  /*28520*/  IMAD R14, R14, R6, RZ ;  /* 0x000000060e0e7224 */ /* 0x004fca00078e02ff */
[----:B0-----:R-:W-:-:S04]  /*28530*/  IADD3 R7, R7, R14, RZ ;  /* 0x0000000e07077210 */ /* 0x001fc80007ffe0ff */
[----:B----4-:R-:W-:-:S13]  /*28540*/  ISETP.GT.AND P0, PT, R7, R5, PT ;  /* 0x000000050700720c */ /* 0x010fda0003f04270 */
[----:B------:R-:W-:Y:S05]  /*28550*/  @P0 BRA `(.L_x_4567) ;  /* 0x0000000000c40947 */ /* 0x000fea0003800000 */
[----:B------:R-:W0:Y:S02]  /*28560*/  LDC R0, c[0x0][0xc14] ;  /* 0x00030500ff007b82 */ /* 0x000e240000000800 */
.L_x_4572:
[----:B01----:R-:W2:Y:S02]  /*28570*/  LDL.LU R2, [R1+0xc] ;  /* 0x00000c0001027983 */ /* 0x003ea40000300800 */
[----:B--2---:R-:W-:-:S05]  /*28580*/  VIADD R3, R2, 0x1f ;  /* 0x0000001f02037836 */ /* 0x004fca0000000000 */
[----:B0-----:R-:W-:-:S13]  /*28590*/  ISETP.GE.AND P0, PT, R3, R0, PT ;  /* 0x000000000300720c */ /* 0x001fda0003f06270 */
[----:B------:R-:W-:Y:S05]  /*285a0*/  @P0 BRA `(.L_x_4568) ;  /* 0x0000000800100947 */ /* 0x000fea0003800000 */
[----:B------:R-:W0:Y:S01]  /*285b0*/  S2R R10, SR_TID.X ;  /* 0x00000000000a7919 */ /* 0x000e220000002100 */
[----:B------:R-:W-:Y:S01]  /*285c0*/  IMAD.MOV.U32 R2, RZ, RZ, R3 ;  /* 0x000000ffff027224 */ /* 0x000fe200078e0003 */
[----:B------:R-:W-:Y:S01]  /*285d0*/  BSSY B0, `(.L_x_4569) ;  /* 0x000000c000007945 */ /* 0x000fe20003800000 */
[----:B------:R-:W-:-:S03]  /*285e0*/  MOV R4, RZ ;  /* 0x000000ff00047202 */ /* 0x000fc60000000f00 */
[----:B------:R1:W-:Y:S01]  /*285f0*/  STL [R1+0xc], R2 ;  /* 0x00000c0201007387 */ /* 0x0003e20000100800 */
[----:B0-----:R-:W-:-:S04]  /*28600*/  LOP3.LUT R10, R10, 0x1f, RZ, 0xc0, !PT ;  /* 0x0000001f0a0a7812 */ /* 0x001fc800078ec0ff */
[C---:B------:R-:W-:Y:S01]  /*28610*/  ISETP.NE.AND P1, PT, R10.reuse, 0x1f, PT ;  /* 0x0000001f0a00780c */ /* 0x040fe20003f25270 */
[----:B------:R-:W-:-:S05]  /*28620*/  IMAD.IADD R9, R10, 0x1, R2 ;  /* 0x000000010a097824 */ /* 0x000fca00078e0202 */
[----:B------:R-:W-:-:S13]  /*28630*/  ISETP.GE.OR P0, PT, R9, R0, !P1 ;  /* 0x000000000900720c */ /* 0x000fda0004f06670 */
[----:B-1----:R-:W-:Y:S05]  /*28640*/  @P0 BRA `(.L_x_4570) ;  /* 0x0000000000100947 */ /* 0x002fea0003800000 */
[----:B------:R-:W0:Y:S01]  /*28650*/  LDC.64 R2, c[0x0][0xc58] ;  /* 0x00031600ff027b82 */ /* 0x000e220000000a00 */
[----:B------:R-:W-:Y:S01]  /*28660*/  ULDC.64 UR4, c[0x0][0x208] ;  /* 0x0000820000047ab9 */ /* 0x000fe20000000a00 */
[----:B0-----:R-:W-:-:S05]  /*28670*/  IMAD.WIDE R2, R9, 0x4, R2 ;  /* 0x0000000409027825 */ /* 0x001fca00078e0202 */
[----:B------:R0:W5:Y:S02]  /*28680*/  LDG.E R4, desc[UR4][R2.64] ;  /* 0x0000000402047981 */ /* 0x000164000c1e1900 */
.L_x_4570:
[----:B------:R-:W-:Y:S05]  /*28690*/  BSYNC B0 ;  /* 0x0000000000007941 */ /* 0x000fea0003800000 */
.L_x_4569:
        /* <DEDUP_REMOVED lines=23> */
.L_x_4687:
[----:B------:R-:W-:Y:S02]  /*28810*/  ULDC UR4, c[0x0][0xc10] ;  /* 0x0003040000047ab9 */ /* 0x000fe40000000800 */
[----:B------:R-:W-:-:S04]  /*28820*/  IMAD.U32 R6, RZ, RZ, UR4 ;  /* 0x00000004ff067e24 */ /* 0x000fc8000f8e00ff */
[----:B-1----:R-:W-:-:S04]  /*28830*/  IMAD R14, R14, R6, RZ ;  /* 0x000000060e0e7224 */ /* 0x002fc800078e02ff */
[----:B------:R-:W-:-:S05]  /*28840*/  IMAD.IADD R7, R14, 0x1, R7 ;  /* 0x000000010e077824 */ /* 0x000fca00078e0207 */
[----:B------:R-:W-:-:S13]  /*28850*/  ISETP.GT.AND P0, PT, R7, R5, PT ;  /* 0x000000050700720c */ /* 0x000fda0003f04270 */
[----:B------:R-:W-:Y:S05]  /*28860*/  @!P0 BRA `(.L_x_4572) ;  /* 0xfffffffc00408947 */ /* 0x000fea000383ffff */
.L_x_4567:
[----:B------:R-:W-:Y:S01]  /*28870*/  IADD3 R7, -R14, R7, RZ ;  /* 0x000000070e077210 */ /* 0x000fe20007ffe1ff */
[----:B------:R-:W-:-:S04]  /*28880*/  UMOV UR4, 0xffffffff ;  /* 0xffffffff00047882 */ /* 0x000fc80000000000 */
[----:B------:R-:W-:-:S05]  /*28890*/  IMAD R8, R2, R6, R7 ;  /* 0x0000000602087224 */ /* 0x000fca00078e0207 */
[----:B------:R-:W-:Y:S01]  /*288a0*/  ISETP.GT.AND P6, PT, R8, R5, PT ;  /* 0x000000050800720c */ /* 0x000fe20003fc4270 */
[----:B------:R-:W-:-:S12]  /*288b0*/  BRA.DIV UR4, `(.L_x_4573) ;  /* 0x0000002604e87947 */ /* 0x000fd8000b800000 */
[----:B------:R-:W-:-:S04]  /*288c0*/  VOTE.ANY R3, PT, !P6 ;  /* 0x0000000000037806 */ /* 0x000fc800070e0100 */
[----:B------:R-:W2:Y:S02]  /*288d0*/  POPC R8, R3 ;  /* 0x0000000300087309 */ /* 0x000ea40000000000 */
[----:B--2---:R2:W3:Y:S02]  /*288e0*/  SHFL.IDX PT, R4, R4, R8, 0x1f ;  /* 0x00001f0804047589 */ /* 0x0044e400000e0000 */
.L_x_4691:
[----:B------:R-:W-:Y:S01]  /*288f0*/  ISETP.NE.AND P0, PT, R3, RZ, PT ;  /* 0x000000ff0300720c */ /* 0x000fe20003f05270 */
[----:B------:R-:W-:-:S12]  /*28900*/  IMAD.MOV.U32 R9, RZ, RZ, RZ ;  /* 0x000000ffff097224 */ /* 0x000fd800078e00ff */
[----:B------:R-:W-:Y:S05]  /*28910*/  @!P0 BRA `(.L_x_4574) ;  /* 0x0000000000108947 */ /* 0x000fea0003800000 */
[----:B------:R-:W-:Y:S01]  /*28920*/  UMOV UR4, 0xffffffff ;  /* 0xffffffff00047882 */ /* 0x000fe20000000000 */
[----:B------:R-:W-:Y:S02]  /*28930*/  VIADD R12, R8, 0xffffffff ;  /* 0xffffffff080c7836 */ /* 0x000fe40000000000 */
[----:B------:R-:W-:Y:S05]  /*28940*/  BRA.DIV UR4, `(.L_x_4575) ;  /* 0x0000002a040c7947 */ /* 0x000fea000b800000 */
[----:B------:R4:W0:Y:S02]  /*28950*/  SHFL.IDX PT, R9, R2, R12, 0x1f ;  /* 0x00001f0c02097589 */ /* 0x00082400000e0000 */
.L_x_4574:
[----:B------:R-:W5:Y:S01]  /*28960*/  LDL.LU R10, [R1+0xc] ;  /* 0x00000c00010a7983 */ /* 0x000f620000300800 */
[----:B01--4-:R-:W0:Y:S01]  /*28970*/  LDC.64 R2, c[0x0][0xc68] ;  /* 0x00031a00ff027b82 */ /* 0x013e220000000a00 */
[----:B------:R-:W-:Y:S01]  /*28980*/  ULDC.64 UR4, c[0x0][0x208] ;  /* 0x0000820000047ab9 */ /* 0x000fe20000000a00 */
[----:B-----5:R-:W-:-:S04]  /*28990*/  IMAD.IADD R10, R8, 0x1, R10 ;  /* 0x00000001080a7824 */ /* 0x020fc800078e020a */
[----:B0-----:R-:W-:Y:S01]  /*289a0*/  IMAD.WIDE R2, R10, 0x4, R2 ;  /* 0x000000040a027825 */ /* 0x001fe200078e0202 */
[----:B------:R0:W-:Y:S04]  /*289b0*/  STL [R1+0xc], R10 ;  /* 0x00000c0a01007387 */ /* 0x0001e80000100800 */
[----:B------:R-:W2:Y:S01]  /*289c0*/  LDG.E R11, desc[UR4][R2.64] ;  /* 0x00000004020b7981 */ /* 0x000ea2000c1e1900 */
[----:B------:R-:W-:-:S04]  /*289d0*/  IMAD R7, R9, R6, R7 ;  /* 0x0000000609077224 */ /* 0x000fc800078e0207 */
[----:B------:R-:W-:Y:S01]  /*289e0*/  IMAD.IADD R5, R5, 0x1, -R7 ;  /* 0x0000000105057824 */ /* 0x000fe200078e0a07 */
[----:B------:R1:W-:Y:S01]  /*289f0*/  STL [R1], R7 ;  /* 0x0000000701007387 */ /* 0x0003e20000100800 */
[----:B--23--:R-:W-:-:S05]  /*28a00*/  IMAD R8, R4, R11, RZ ;  /* 0x0000000b04087224 */ /* 0x00cfca00078e02ff */
[----:B0-----:R-:W-:-:S04]  /*28a10*/  IABS R10, R8 ;  /* 0x00000008000a7213 */ /* 0x001fc80000000000 */
        /* <DEDUP_REMOVED lines=19> */
[----:B------:R-:W-:-:S04]  /*28b50*/  ISETP.GE.AND P0, PT, R3, RZ, PT ;  /* 0x000000ff0300720c */ /* 0x000fc80003f06270 */
[----:B------:R-:W-:-:S09]  /*28b60*/  MOV R2, R12 ;  /* 0x0000000c00027202 */ /* 0x000fd20000000f00 */
[----:B------:R-:W-:Y:S01]  /*28b70*/  @!P0 IMAD.MOV R2, RZ, RZ, -R2 ;  /* 0x000000ffff028224 */ /* 0x000fe200078e0a02 */
[----:B------:R-:W-:-:S13]  /*28b80*/  ISETP.NE.AND P0, PT, R8, RZ, PT ;  /* 0x000000ff0800720c */ /* 0x000fda0003f05270 */
[----:B------:R-:W-:-:S05]  /*28b90*/  @!P0 LOP3.LUT R2, RZ, R8, RZ, 0x33, !PT ;  /* 0x00000008ff028212 */ /* 0x000fca00078e33ff */
[----:B-1----:R-:W-:Y:S01]  /*28ba0*/  IMAD R7, R11, R2, RZ ;  /* 0x000000020b077224 */ /* 0x002fe200078e02ff */
[----:B------:R-:W-:-:S03]  /*28bb0*/  IADD3 R2, -R2, RZ, RZ ;  /* 0x000000ff02027210 */ /* 0x000fc60007ffe1ff */
[----:B------:R-:W-:Y:S02]  /*28bc0*/  IMAD.MOV R3, RZ, RZ, -R7 ;  /* 0x000000ffff037224 */ /* 0x000fe400078e0a07 */
[----:B------:R-:W-:Y:S02]  /*28bd0*/  IMAD R8, R8, R2, R5 ;  /* 0x0000000208087224 */ /* 0x000fe400078e0205 */
[----:B------:R-:W-:Y:S01]  /*28be0*/  IMAD.MOV.U32 R2, RZ, RZ, RZ ;  /* 0x000000ffff027224 */ /* 0x000fe200078e00ff */
[----:B------:R-:W-:Y:S02]  /*28bf0*/  VIADDMNMX R11, R3, R6, R11, PT ;  /* 0x00000006030b7246 */ /* 0x000fe4000380010b */
[----:B------:R-:W-:Y:S02]  /*28c00*/  IADD3 R7, R8, R7, RZ ;  /* 0x0000000708077210 */ /* 0x000fe40007ffe0ff */
[----:B------:R-:W-:-:S04]  /*28c10*/  IABS R6, R11 ;  /* 0x0000000b00067213 */ /* 0x000fc80000000000 */
[----:B------:R-:W0:Y:S08]  /*28c20*/  I2F.RP R9, R6 ;  /* 0x0000000600097306 */ /* 0x000e300000209400 */
[----:B0-----:R-:W0:Y:S02]  /*28c30*/  MUFU.RCP R9, R9 ;  /* 0x0000000900097308 */ /* 0x001e240000001000 */
[----:B0-----:R-:W-:-:S06]  /*28c40*/  VIADD R10, R9, 0xffffffe ;  /* 0x0ffffffe090a7836 */ /* 0x001fcc0000000000 */
[----:B------:R-:W0:Y:S02]  /*28c50*/  F2I.FTZ.U32.TRUNC.NTZ R3, R10 ;  /* 0x0000000a00037305 */ /* 0x000e24000021f000 */
[----:B0-----:R-:W-:-:S04]  /*28c60*/  IMAD.MOV R5, RZ, RZ, -R3 ;  /* 0x000000ffff057224 */ /* 0x001fc800078e0a03 */
[----:B------:R-:W-:-:S04]  /*28c70*/  IMAD R5, R5, R6, RZ ;  /* 0x0000000605057224 */ /* 0x000fc800078e02ff */
        /* <DEDUP_REMOVED lines=20> */
[----:B------:R0:W-:Y:S04]  /*28dc0*/  STL [R1+0x8], R5 ;  /* 0x0000080501007387 */ /* 0x0001e80000100800 */
[----:B------:R0:W-:Y:S01]  /*28dd0*/  STL [R1+0x4], R2 ;  /* 0x0000040201007387 */ /* 0x0001e20000100800 */
[----:B------:R-:W-:Y:S05]  /*28de0*/  BRA `(.L_x_4576) ;  /* 0x0000000000287947 */ /* 0x000fea0003800000 */
.L_x_4568:
[----:B------:R-:W-:Y:S01]  /*28df0*/  UMOV UR4, URZ ;  /* 0x0000003f00047c82 */ /* 0x000fe20008000000 */
[----:B------:R-:W-:Y:S01]  /*28e00*/  ULDC UR6, c[0x0][0xc14] ;  /* 0x0003050000067ab9 */ /* 0x000fe20000000800 */
[----:B------:R-:W-:Y:S01]  /*28e10*/  UMOV UR5, URZ ;  /* 0x0000003f00057c82 */ /* 0x000fe20008000000 */
[----:B------:R-:W-:Y:S01]  /*28e20*/  IMAD.U32 R4, RZ, RZ, UR4 ;  /* 0x00000004ff047e24 */ /* 0x000fe2000f8e00ff */
[----:B------:R-:W-:Y:S01]  /*28e30*/  MOV R3, UR5 ;  /* 0x0000000500037c02 */ /* 0x000fe20008000f00 */
[----:B------:R-:W-:Y:S01]  /*28e40*/  IMAD.U32 R2, RZ, RZ, UR6 ;  /* 0x00000006ff027e24 */ /* 0x000fe2000f8e00ff */
[----:B------:R1:W-:Y:S04]  /*28e50*/  STL [R1], R5 ;  /* 0x0000000501007387 */ /* 0x0003e80000100800 */
[----:B------:R1:W-:Y:S04]  /*28e60*/  STL [R1+0x4], R4 ;  /* 0x0000040401007387 */ /* 0x0003e80000100800 */
[----:B------:R1:W-:Y:S04]  /*28e70*/  STL [R1+0xc], R2 ;  /* 0x00000c0201007387 */ /* 0x0003e80000100800 */
[----:B------:R1:W-:Y:S02]  /*28e80*/  STL [R1+0x8], R3 ;  /* 0x0000080301007387 */ /* 0x0003e40000100800 */
.L_x_4576:
[----:B01----:R-:W2:Y:S04]  /*28e90*/  LDL.64 R4, [R1] ;  /* 0x0000000001047983 */ /* 0x003ea80000100a00 */
[----:B------:R-:W2:Y:S01]  /*28ea0*/  LDL.64 R6, [R1+0x8] ;  /* 0x0000080001067983 */ /* 0x000ea20000100a00 */
[----:B------:R-:W0:Y:S01]  /*28eb0*/  S2R R2, SR_TID.X ;  /* 0x0000000000027919 */ /* 0x000e220000002100 */
[----:B------:R-:W-:Y:S05]  /*28ec0*/  WARPSYNC.ALL ;  /* 0x0000000000007948 */ /* 0x000fea0003800000 */
[----:B0-----:R-:W-:Y:S01]  /*28ed0*/  LOP3.LUT R2, R2, 0x1f, RZ, 0xc0, !PT ;  /* 0x0000001f02027812 */ /* 0x001fe200078ec0ff */
[----:B------:R-:W-:Y:S03]  /*28ee0*/  BAR.SYNC.DEFER_BLOCKING 0x4, 0x120 ;  /* 0x0104800000007b1d */ /* 0x000fe60000010000 */
[----:B------:R-:W-:-:S13]  /*28ef0*/  ISETP.NE.AND P0, PT, R2, RZ, PT ;  /* 0x000000ff0200720c */ /* 0x000fda0003f05270 */
[----:B------:R-:W0:Y:S01]  /*28f00*/  @!P0 S2R R3, SR_CgaCtaId ;  /* 0x0000000000038919 */ /* 0x000e220000008800 */
[----:B------:R-:W-:-:S04]  /*28f10*/  @!P0 MOV R2, 0x400 ;  /* 0x0000040000028802 */ /* 0x000fc80000000f00 */
[----:B0-----:R-:W-:-:S05]  /*28f20*/  @!P0 LEA R2, R3, R2, 0x18 ;  /* 0x0000000203028211 */ /* 0x001fca00078ec0ff */
[----:B--2---:R0:W-:Y:S02]  /*28f30*/  @!P0 STS.128 [R2+0x308d0], R4 ;  /* 0x0308d00402008388 */ /* 0x0041e40000000c00 */
[----:B0-----:R-:W-:Y:S01]  /*28f40*/  IMAD.MOV.U32 R2, RZ, RZ, R7 ;  /* 0x000000ffff027224 */ /* 0x001fe200078e0007 */
[----:B------:R-:W-:Y:S06]  /*28f50*/  BAR.ARV 0x5, 0x120 ;  /* 0x0144800000007b1d */ /* 0x000fec0000002000 */
[----:B------:R-:W-:-:S13]  /*28f60*/  ISETP.GE.AND P0, PT, R2, R0, PT ;  /* 0x000000000200720c */ /* 0x000fda0003f06270 */
[----:B------:R-:W-:Y:S05]  /*28f70*/  @!P0 BRA `(.L_x_4577) ;  /* 0xffffffa400c88947 */ /* 0x000fea000383ffff */
.L_x_4471:
[----:B------:R-:W2:Y:S01]  /*28f80*/  LDL.LU R0, [R1+0x28] ;  /* 0x0000280001007983 */ /* 0x000ea20000300800 */
        /* <DEDUP_REMOVED lines=11> */
.L_x_4694:
[----:B------:R-:W-:Y:S05]  /*29040*/  BSYNC B0 ;  /* 0x0000000000007941 */ /* 0x000fea0003800000 */
.L_x_4578:
[----:B------:R-:W-:-:S03]  /*29050*/  UMOV UR4, 0xffffffff ;  /* 0xffffffff00047882 */ /* 0x000fc60000000000 */
[----:B------:R-:W-:Y:S05]  /*29060*/  BRA.DIV UR4, `(.L_x_4580) ;  /* 0x0000002204807947 */ /* 0x000fea000b800000 */
[----:B------:R-:W1:Y:S02]  /*29070*/  S2R R2, SR_TID.X ;  /* 0x0000000000027919 */ /* 0x000e640000002100 */
[----:B-1----:R-:W-:-:S04]  /*29080*/  SHF.R.U32.HI R2, RZ, 0x5, R2 ;  /* 0x00000005ff027819 */ /* 0x002fc80000011602 */
[----:B------:R-:W-:-:S05]  /*29090*/  LOP3.LUT R2, R2, 0x3, RZ, 0xc0, !PT ;  /* 0x0000000302027812 */ /* 0x000fca00078ec0ff */
[----:B------:R1:W2:Y:S02]  /*290a0*/  SHFL.IDX PT, R14, R2, RZ, 0x1f ;  /* 0x00001fff020e7589 */ /* 0x0002a400000e0000 */
.L_x_4697:
[----:B--2---:R-:W-:-:S13]  /*290b0*/  ISETP.NE.AND P0, PT, R14, RZ, PT ;  /* 0x000000ff0e00720c */ /* 0x004fda0003f05270 */
[----:B------:R-:W-:Y:S05]  /*290c0*/  @P0 BRA `(.L_x_4165) ;  /* 0x0000000000880947 */ /* 0x000fea0003800000 */
[----:B------:R-:W-:-:S03]  /*290d0*/  UMOV UR4, 0xffffffff ;  /* 0xffffffff00047882 */ /* 0x000fc60000000000 */
[----:B------:R-:W-:Y:S05]  /*290e0*/  BRA.DIV UR4, `(.L_x_4581) ;  /* 0x0000002204947947 */ /* 0x000fea000b800000 */
[----:B------:R-:W-:-:S13]  /*290f0*/  ELECT P6, URZ, PT ;  /* 0x00000000003f782f */ /* 0x000fda00038c0000 */
.L_x_4700:
[----:B------:R-:W-:Y:S05]  /*29100*/  @!P6 BRA `(.L_x_4165) ;  /* 0x000000000078e947 */ /* 0x000fea0003800000 */
[----:B------:R-:W-:-:S06]  /*29110*/  ULOP3.LUT UR4, UR60, 0x2, URZ, 0xfc, !UPT ;  /* 0x000000023c047892 */ /* 0x000fcc000f8efc3f */
[----:B-1----:R-:W-:-:S05]  /*29120*/  IMAD.U32 R2, RZ, RZ, UR4 ;  /* 0x00000004ff027e24 */ /* 0x002fca000f8e00ff */
[----:B------:R-:W-:-:S13]  /*29130*/  ISETP.NE.AND P2, PT, R2, 0x3, PT ;  /* 0x000000030200780c */ /* 0x000fda0003f45270 */
[----:B------:R-:W-:Y:S05]  /*29140*/  @!P2 BRA `(.L_x_4582) ;  /* 0x000000000004a947 */ /* 0x000fea0003800000 */
[----:B------:R-:W-:Y:S01]  /*29150*/  BPT.TRAP 0x1 ;  /* 0x000000040000795c */ /* 0x000fe20000300000 */
.L_x_4582:
[----:B------:R-:W-:Y:S01]  /*29160*/  IADD3 R2, R0, 0x30840, RZ ;  /* 0x0003084000027810 */ /* 0x000fe20007ffe0ff */
[----:B0-----:R-:W-:Y:S01]  /*29170*/  VIADD R3, R17, 0x1 ;  /* 0x0000000111037836 */ /* 0x001fe20000000000 */
[----:B------:R-:W-:-:S03]  /*29180*/  SHF.L.U32 R5, R19, 0x1f, RZ ;  /* 0x0000001f13057819 */ /* 0x000fc600000006ff */
[----:B------:R-:W-:Y:S01]  /*29190*/  IMAD R6, R17, 0x8, R2 ;  /* 0x0000000811067824 */ /* 0x000fe200078e0202 */
[----:B------:R-:W-:-:S03]  /*291a0*/  ISETP.NE.AND P1, PT, R3, 0x2, PT ;  /* 0x000000020300780c */ /* 0x000fc60003f25270 */
[----:B------:R-:W0:Y:S01]  /*291b0*/  SYNCS.PHASECHK.TRANS64.TRYWAIT P0, [R6+URZ], R5 ;  /* 0x00000005060075a7 */ /* 0x000e22000800017f */
[----:B------:R-:W-:Y:S02]  /*291c0*/  SEL R4, RZ, 0x1, P1 ;  /* 0x00000001ff047807 */ /* 0x000fe40000800000 */
[----:B------:R-:W-:Y:S02]  /*291d0*/  SEL R3, R3, RZ, P1 ;  /* 0x000000ff03037207 */ /* 0x000fe40000800000 */
[----:B------:R-:W-:Y:S02]  /*291e0*/  LOP3.LUT R4, R19, R4, RZ, 0x3c, !PT ;  /* 0x0000000413047212 */ /* 0x000fe400078e3cff */
[----:B------:R-:W-:Y:S02]  /*291f0*/  LEA R7, R3, R2, 0x3 ;  /* 0x0000000203077211 */ /* 0x000fe400078e18ff */
[----:B------:R-:W-:Y:S01]  /*29200*/  SHF.L.U32 R2, R4, 0x1f, RZ ;  /* 0x0000001f04027819 */ /* 0x000fe200000006ff */
[----:B0-----:R-:W-:Y:S06]  /*29210*/  @!P0 BRA `(.L_x_4583) ;  /* 0x0000002000688947 */ /* 0x001fec0003800000 */
.L_x_4701:
[----:B------:R-:W1:Y:S02]  /*29220*/  SYNCS.PHASECHK.TRANS64.TRYWAIT P0, [R7+URZ], R2 ;  /* 0x00000002070075a7 */ /* 0x000e64000800017f */
[----:B-1----:R-:W-:Y:S05]  /*29230*/  @!P0 BRA `(.L_x_4584) ;  /* 0x0000002000748947 */ /* 0x002fea0003800000 */
.L_x_4702:
[----:B------:R-:W-:Y:S05]  /*29240*/  @!P2 BRA `(.L_x_4585) ;  /* 0x000000000004a947 */ /* 0x000fea0003800000 */
[----:B------:R-:W-:Y:S01]  /*29250*/  BPT.TRAP 0x1 ;  /* 0x000000040000795c */ /* 0x000fe20000300000 */
.L_x_4585:
[----:B------:R-:W-:-:S04]  /*29260*/  VIADD R0, R0, 0x30860 ;  /* 0x0003086000007836 */ /* 0x000fc80000000000 */
[----:B------:R-:W-:-:S04]  /*29270*/  IMAD R4, R17, 0x8, R0 ;  /* 0x0000000811047824 */ /* 0x000fc800078e0200 */
[----:B------:R-:W2:Y:S02]  /*29280*/  SYNCS.PHASECHK.TRANS64.TRYWAIT P0, [R4+URZ], R5 ;  /* 0x00000005040075a7 */ /* 0x000ea4000800017f */
[----:B--2---:R-:W-:Y:S05]  /*29290*/  @!P0 BRA `(.L_x_4586) ;  /* 0x0000002000708947 */ /* 0x004fea0003800000 */
.L_x_4703:
[----:B------:R-:W-:-:S07]  /*292a0*/  LEA R3, R3, R0, 0x3 ;  /* 0x0000000003037211 */ /* 0x000fce00078e18ff */
.L_x_4587:
[----:B---3--:R3:W4:Y:S02]  /*292b0*/  SYNCS.PHASECHK.TRANS64.TRYWAIT P0, [R3+URZ], R2 ;  /* 0x00000002030075a7 */ /* 0x008724000800017f */
[----:B----4-:R-:W-:Y:S05]  /*292c0*/  @!P0 NANOSLEEP.SYNCS 0x989680 ;  /* 0x009896800000895d */ /* 0x010fea0003900000 */
[----:B------:R-:W4:Y:S02]  /*292d0*/  @!P0 SYNCS.PHASECHK.TRANS64 P0, [R3+URZ], R2 ;  /* 0x00000002030085a7 */ /* 0x000f24000800007f */
[----:B----4-:R-:W-:Y:S05]  /*292e0*/  @!P0 BRA `(.L_x_4587) ;  /* 0xfffffffc00f08947 */ /* 0x010fea000383ffff */
.L_x_4165:
[----:B------:R-:W-:Y:S05]  /*292f0*/  BSYNC B7 ;  /* 0x0000000000077941 */ /* 0x000fea0003800000 */
.L_x_4162:
[----:B------:R-:W-:Y:S05]  /*29300*/  EXIT ;  /* 0x000000000000794d */ /* 0x000fea0003800000 */
.L_x_4191:
[----:B0-----:R0:W1:Y:S02]  /*29310*/  SYNCS.PHASECHK.TRANS64.TRYWAIT P5, [R89+URZ+0x30890], R90 ;  /* 0x0308905a590075a7 */ /* 0x00106400080a017f */
[----:B-1----:R-:W-:Y:S05]  /*29320*/  @!P5 NANOSLEEP.SYNCS 0x989680 ;  /* 0x009896800000d95d */ /* 0x002fea0003900000 */
[----:B------:R-:W1:Y:S02]  /*29330*/  @!P5 SYNCS.PHASECHK.TRANS64 P5, [R89+URZ+0x30890], R90 ;  /* 0x0308905a5900d5a7 */ /* 0x000e6400080a007f */
[----:B-1----:R-:W-:Y:S05]  /*29340*/  @!P5 BRA `(.L_x_4191) ;  /* 0xfffffffc00f0d947 */ /* 0x002fea000383ffff */
[----:B------:R-:W-:Y:S05]  /*29350*/  BRA `(.L_x_4588) ;  /* 0xfffffda400807947 */ /* 0x000fea000383ffff */
.L_x_4245:
[----:B-1----:R1:W3:Y:S02]  /*29360*/  SYNCS.PHASECHK.TRANS64.TRYWAIT P5, [R89+URZ+0x30890], R90 ;  /* 0x0308905a590075a7 */ /* 0x0022e400080a017f */
[----:B---3--:R-:W-:Y:S05]  /*29370*/  @!P5 NANOSLEEP.SYNCS 0x989680 ;  /* 0x009896800000d95d */ /* 0x008fea0003900000 */
[----:B------:R-:W3:Y:S02]  /*29380*/  @!P5 SYNCS.PHASECHK.TRANS64 P5, [R89+URZ+0x30890], R90 ;  /* 0x0308905a5900d5a7 */ /* 0x000ee400080a007f */
[----:B---3--:R-:W-:Y:S05]  /*29390*/  @!P5 BRA `(.L_x_4245) ;  /* 0xfffffffc00f0d947 */ /* 0x008fea000383ffff */
[----:B------:R-:W-:Y:S05]  /*293a0*/  BRA `(.L_x_4589) ;  /* 0xfffffdd8004c7947 */ /* 0x000fea000383ffff */
.L_x_4270:
[----:B0-----:R0:W1:Y:S02]  /*293b0*/  SYNCS.PHASECHK.TRANS64.TRYWAIT P3, [R89+URZ+0x30890], R90 ;  /* 0x0308905a590075a7 */ /* 0x001064000806017f */
[----:B-1----:R-:W-:Y:S05]  /*293c0*/  @!P3 NANOSLEEP.SYNCS 0x989680 ;  /* 0x009896800000b95d */ /* 0x002fea0003900000 */
[----:B------:R-:W1:Y:S02]  /*293d0*/  @!P3 SYNCS.PHASECHK.TRANS64 P3, [R89+URZ+0x30890], R90 ;  /* 0x0308905a5900b5a7 */ /* 0x000e64000806007f */
[----:B-1----:R-:W-:Y:S05]  /*293e0*/  @!P3 BRA `(.L_x_4270) ;  /* 0xfffffffc00f0b947 */ /* 0x002fea000383ffff */
[----:B------:R-:W-:Y:S05]  /*293f0*/  BRA `(.L_x_4590) ;  /* 0xfffffe08003c7947 */ /* 0x000fea000383ffff */
.L_x_4276:
[----:B-1----:R1:W2:Y:S02]  /*29400*/  SYNCS.PHASECHK.TRANS64.TRYWAIT P2, [R89+URZ+0x308b0], R90 ;  /* 0x0308b05a590075a7 */ /* 0x0022a4000804017f */
[----:B--2---:R-:W-:Y:S05]  /*29410*/  @!P2 NANOSLEEP.SYNCS 0x989680 ;  /* 0x009896800000a95d */ /* 0x004fea0003900000 */
[----:B------:R-:W2:Y:S02]  /*29420*/  @!P2 SYNCS.PHASECHK.TRANS64 P2, [R89+URZ+0x308b0], R90 ;  /* 0x0308b05a5900a5a7 */ /* 0x000ea4000804007f */
[----:B--2---:R-:W-:Y:S05]  /*29430*/  @!P2 BRA `(.L_x_4276) ;  /* 0xfffffffc00f0a947 */ /* 0x004fea000383ffff */
[----:B------:R-:W-:Y:S05]  /*29440*/  BRA `(.L_x_4591) ;  /* 0xfffffe0c00407947 */ /* 0x000fea000383ffff */
.L_x_4306:
        /* <DEDUP_REMOVED lines=8> */
.L_x_4593:
[----:B------:R-:W-:Y:S05]  /*294d0*/  BSYNC B1 ;  /* 0x0000000000017941 */ /* 0x000fea0003800000 */
.L_x_4592:
[----:B------:R-:W-:Y:S05]  /*294e0*/  BRA `(.L_x_4594) ;  /* 0xfffffe2c00747947 */ /* 0x000fea000383ffff */
.L_x_4307:
        /* <DEDUP_REMOVED lines=8> */
.L_x_4596:
[----:B------:R-:W-:Y:S05]  /*29570*/  BSYNC B1 ;  /* 0x0000000000017941 */ /* 0x000fea0003800000 */
.L_x_4595:
[----:B------:R-:W-:Y:S05]  /*29580*/  BRA `(.L_x_4597) ;  /* 0xfffffe2c00547947 */ /* 0x000fea000383ffff */
.L_x_4308:
        /* <DEDUP_REMOVED lines=8> */
.L_x_4599:
[----:B------:R-:W-:Y:S05]  /*29610*/  BSYNC B1 ;  /* 0x0000000000017941 */ /* 0x000fea0003800000 */
.L_x_4598:
[----:B------:R-:W-:Y:S05]  /*29620*/  BRA `(.L_x_4600) ;  /* 0xfffffe2c00347947 */ /* 0x000fea000383ffff */
.L_x_4309:
        /* <DEDUP_REMOVED lines=8> */
.L_x_4602:
[----:B------:R-:W-:Y:S05]  /*296b0*/  BSYNC B1 ;  /* 0x0000000000017941 */ /* 0x000fea0003800000 */
.L_x_4601:
[----:B------:R-:W-:Y:S05]  /*296c0*/  BRA `(.L_x_4603) ;  /* 0xfffffe2c00147947 */ /* 0x000fea000383ffff */
.L_x_4310:
        /* <DEDUP_REMOVED lines=8> */
.L_x_4605:
[----:B------:R-:W-:Y:S05]  /*29750*/  BSYNC B1 ;  /* 0x0000000000017941 */ /* 0x000fea0003800000 */
.L_x_4604:
[----:B------:R-:W-:Y:S05]  /*29760*/  BRA `(.L_x_4606) ;  /* 0xfffffe2800f47947 */ /* 0x000fea000383ffff */
.L_x_4311:
        /* <DEDUP_REMOVED lines=8> */
.L_x_4608:
[----:B------:R-:W-:Y:S05]  /*297f0*/  BSYNC B1 ;  /* 0x0000000000017941 */ /* 0x000fea0003800000 */
.L_x_4607:
[----:B------:R-:W-:Y:S05]  /*29800*/  BRA `(.L_x_4609) ;  /* 0xfffffe2800d87947 */ /* 0x000fea000383ffff */
.L_x_4312:
        /* <DEDUP_REMOVED lines=8> */
.L_x_4611:
[----:B------:R-:W-:Y:S05]  /*29890*/  BSYNC B1 ;  /* 0x0000000000017941 */ /* 0x000fea0003800000 */
.L_x_4610:
[----:B------:R-:W-:Y:S05]  /*298a0*/  BRA `(.L_x_4612) ;  /* 0xfffffe2800bc7947 */ /* 0x000fea000383ffff */
.L_x_4313:
        /* <DEDUP_REMOVED lines=8> */
.L_x_4614:
[----:B------:R-:W-:Y:S05]  /*29930*/  BSYNC B1 ;  /* 0x0000000000017941 */ /* 0x000fea0003800000 */
.L_x_4613:
[----:B------:R-:W-:Y:S05]  /*29940*/  BRA `(.L_x_4615) ;  /* 0xfffffe2800a07947 */ /* 0x000fea000383ffff */
.L_x_4315:
[----:B0-----:R0:W1:Y:S02]  /*29950*/  SYNCS.PHASECHK.TRANS64.TRYWAIT P2, [R17+URZ+0x30800], R4 ;  /* 0x03080004110075a7 */ /* 0x001064000804017f */
[----:B-1----:R-:W-:Y:S05]  /*29960*/  @!P2 NANOSLEEP.SYNCS 0x989680 ;  /* 0x009896800000a95d */ /* 0x002fea0003900000 */
[----:B------:R-:W1:Y:S02]  /*29970*/  @!P2 SYNCS.PHASECHK.TRANS64 P2, [R17+URZ+0x30800], R4 ;  /* 0x030800041100a5a7 */ /* 0x000e64000804007f */
[----:B-1----:R-:W-:Y:S05]  /*29980*/  @!P2 BRA `(.L_x_4315) ;  /* 0xfffffffc00f0a947 */ /* 0x002fea000383ffff */
[----:B------:R-:W-:Y:S05]  /*29990*/  BRA `(.L_x_4616) ;  /* 0xfffffe2c00007947 */ /* 0x000fea000383ffff */
.L_x_4343:
        /* <DEDUP_REMOVED lines=8> */
.L_x_4618:
[----:B------:R-:W-:Y:S05]  /*29a20*/  BSYNC B1 ;  /* 0x0000000000017941 */ /* 0x000fea0003800000 */
.L_x_4617:
[----:B------:R-:W-:Y:S05]  /*29a30*/  BRA `(.L_x_4619) ;  /* 0xfffffe5800847947 */ /* 0x000fea000383ffff */
.L_x_4344:
        /* <DEDUP_REMOVED lines=8> */
.L_x_4621:
[----:B------:R-:W-:Y:S05]  /*29ac0*/  BSYNC B1 ;  /* 0x0000000000017941 */ /* 0x000fea0003800000 */
.L_x_4620:
[----:B------:R-:W-:Y:S05]  /*29ad0*/  BRA `(.L_x_4622) ;  /* 0xfffffe5800647947 */ /* 0x000fea000383ffff */
.L_x_4345:
        /* <DEDUP_REMOVED lines=8> */
.L_x_4624:
[----:B------:R-:W-:Y:S05]  /*29b60*/  BSYNC B1 ;  /* 0x0000000000017941 */ /* 0x000fea0003800000 */
.L_x_4623:
[----:B------:R-:W-:Y:S05]  /*29b70*/  BRA `(.L_x_4625) ;  /* 0xfffffe5800447947 */ /* 0x000fea000383ffff */
.L_x_4346:
        /* <DEDUP_REMOVED lines=8> */
.L_x_4627:
[----:B------:R-:W-:Y:S05]  /*29c00*/  BSYNC B1 ;  /* 0x0000000000017941 */ /* 0x000fea0003800000 */
.L_x_4626:
[----:B------:R-:W-:Y:S05]  /*29c10*/  BRA `(.L_x_4628) ;  /* 0xfffffe5800247947 */ /* 0x000fea000383ffff */
.L_x_4347:
        /* <DEDUP_REMOVED lines=8> */
.L_x_4630:
[----:B------:R-:W-:Y:S05]  /*29ca0*/  BSYNC B1 ;  /* 0x0000000000017941 */ /* 0x000fea0003800000 */
.L_x_4629:
[----:B------:R-:W-:Y:S05]  /*29cb0*/  BRA `(.L_x_4631) ;  /* 0xfffffe5800047947 */ /* 0x000fea000383ffff */
.L_x_4348:
        /* <DEDUP_REMOVED lines=8> */
.L_x_4633:
[----:B------:R-:W-:Y:S05]  /*29d40*/  BSYNC B1 ;  /* 0x0000000000017941 */ /* 0x000fea0003800000 */
.L_x_4632:
[----:B------:R-:W-:Y:S05]  /*29d50*/  BRA `(.L_x_4634) ;  /* 0xfffffe5400e87947 */ /* 0x000fea000383ffff */
.L_x_4349:
        /* <DEDUP_REMOVED lines=8> */
.L_x_4636:
[----:B------:R-:W-:Y:S05]  /*29de0*/  BSYNC B1 ;  /* 0x0000000000017941 */ /* 0x000fea0003800000 */
.L_x_4635:
[----:B------:R-:W-:Y:S05]  /*29df0*/  BRA `(.L_x_4637) ;  /* 0xfffffe5400cc7947 */ /* 0x000fea000383ffff */
.L_x_4350:
        /* <DEDUP_REMOVED lines=8> */
.L_x_4639:
[----:B------:R-:W-:Y:S05]  /*29e80*/  BSYNC B1 ;  /* 0x0000000000017941 */ /* 0x000fea0003800000 */
.L_x_4638:
[----:B------:R-:W-:Y:S05]  /*29e90*/  BRA `(.L_x_4640) ;  /* 0xfffffe5400b07947 */ /* 0x000fea000383ffff */
.L_x_4352:
[----:B0-----:R0:W1:Y:S02]  /*29ea0*/  SYNCS.PHASECHK.TRANS64.TRYWAIT P2, [R17+URZ+0x30800], R8 ;  /* 0x03080008110075a7 */ /* 0x001064000804017f */
[----:B-1----:R-:W-:Y:S05]  /*29eb0*/  @!P2 NANOSLEEP.SYNCS 0x989680 ;  /* 0x009896800000a95d */ /* 0x002fea0003900000 */
[----:B------:R-:W1:Y:S02]  /*29ec0*/  @!P2 SYNCS.PHASECHK.TRANS64 P2, [R17+URZ+0x30800], R8 ;  /* 0x030800081100a5a7 */ /* 0x000e64000804007f */
[----:B-1----:R-:W-:Y:S05]  /*29ed0*/  @!P2 BRA `(.L_x_4352) ;  /* 0xfffffffc00f0a947 */ /* 0x002fea000383ffff */
[----:B------:R-:W-:Y:S05]  /*29ee0*/  BRA `(.L_x_4641) ;  /* 0xfffffe5800107947 */ /* 0x000fea000383ffff */
.L_x_4366:
[----:B-1----:R1:W2:Y:S02]  /*29ef0*/  SYNCS.PHASECHK.TRANS64.TRYWAIT P2, [R2+URZ+0x30830], R3 ;  /* 0x03083003020075a7 */ /* 0x0022a4000804017f */
[----:B--2---:R-:W-:Y:S05]  /*29f00*/  @!P2 NANOSLEEP.SYNCS 0x989680 ;  /* 0x009896800000a95d */ /* 0x004fea0003900000 */
[----:B------:R-:W2:Y:S02]  /*29f10*/  @!P2 SYNCS.PHASECHK.TRANS64 P2, [R2+URZ+0x30830], R3 ;  /* 0x030830030200a5a7 */ /* 0x000ea4000804007f */
[----:B--2---:R-:W-:Y:S05]  /*29f20*/  @!P2 BRA `(.L_x_4366) ;  /* 0xfffffffc00f0a947 */ /* 0x004fea000383ffff */
[----:B------:R-:W-:Y:S05]  /*29f30*/  BRA `(.L_x_4365) ;  /* 0xfffffe7c00b07947 */ /* 0x000fea000383ffff */
.L_x_4386:
[----:B-1----:R1:W2:Y:S02]  /*29f40*/  SYNCS.PHASECHK.TRANS64.TRYWAIT P2, [R7+URZ+0x30830], R14 ;  /* 0x0308300e070075a7 */ /* 0x0022a4000804017f */
[----:B--2---:R-:W-:Y:S05]  /*29f50*/  @!P2 NANOSLEEP.SYNCS 0x989680 ;  /* 0x009896800000a95d */ /* 0x004fea0003900000 */
[----:B------:R-:W2:Y:S02]  /*29f60*/  @!P2 SYNCS.PHASECHK.TRANS64 P2, [R7+URZ+0x30830], R14 ;  /* 0x0308300e0700a5a7 */ /* 0x000ea4000804007f */
[----:B--2---:R-:W-:Y:S05]  /*29f70*/  @!P2 BRA `(.L_x_4386) ;  /* 0xfffffffc00f0a947 */ /* 0x004fea000383ffff */
[----:B------:R-:W-:Y:S05]  /*29f80*/  BRA `(.L_x_4385) ;  /* 0xfffffeb000fc7947 */ /* 0x000fea000383ffff */
.L_x_4391:
[----:B-1----:R1:W2:Y:S02]  /*29f90*/  SYNCS.PHASECHK.TRANS64.TRYWAIT P2, [R14+URZ+0x30850], R2 ;  /* 0x030850020e0075a7 */ /* 0x0022a4000804017f */
[----:B--2---:R-:W-:Y:S05]  /*29fa0*/  @!P2 NANOSLEEP.SYNCS 0x989680 ;  /* 0x009896800000a95d */ /* 0x004fea0003900000 */
[----:B------:R-:W2:Y:S02]  /*29fb0*/  @!P2 SYNCS.PHASECHK.TRANS64 P2, [R14+URZ+0x30850], R2 ;  /* 0x030850020e00a5a7 */ /* 0x000ea4000804007f */
[----:B--2---:R-:W-:Y:S05]  /*29fc0*/  @!P2 BRA `(.L_x_4391) ;  /* 0xfffffffc00f0a947 */ /* 0x004fea000383ffff */
[----:B------:R-:W-:Y:S05]  /*29fd0*/  BRA `(.L_x_4390) ;  /* 0xfffffec000887947 */ /* 0x000fea000383ffff */
.L_x_4411:
[----:B-1----:R1:W2:Y:S02]  /*29fe0*/  SYNCS.PHASECHK.TRANS64.TRYWAIT P2, [R3+URZ+0x30830], R4 ;  /* 0x03083004030075a7 */ /* 0x0022a4000804017f */
[----:B--2---:R-:W-:Y:S05]  /*29ff0*/  @!P2 NANOSLEEP.SYNCS 0x989680 ;  /* 0x009896800000a95d */ /* 0x004fea0003900000 */
[----:B------:R-:W2:Y:S02]  /*2a000*/  @!P2 SYNCS.PHASECHK.TRANS64 P2, [R3+URZ+0x30830], R4 ;  /* 0x030830040300a5a7 */ /* 0x000ea4000804007f */
[----:B--2---:R-:W-:Y:S05]  /*2a010*/  @!P2 BRA `(.L_x_4411) ;  /* 0xfffffffc00f0a947 */ /* 0x004fea000383ffff */
[----:B------:R-:W-:Y:S05]  /*2a020*/  BRA `(.L_x_4410) ;  /* 0xfffffef000187947 */ /* 0x000fea000383ffff */
.L_x_4416:
[----:B-1----:R1:W2:Y:S02]  /*2a030*/  SYNCS.PHASECHK.TRANS64.TRYWAIT P2, [R20+URZ+0x30850], R0 ;  /* 0x03085000140075a7 */ /* 0x0022a4000804017f */
[----:B--2---:R-:W-:Y:S05]  /*2a040*/  @!P2 NANOSLEEP.SYNCS 0x989680 ;  /* 0x009896800000a95d */ /* 0x004fea0003900000 */
[----:B------:R-:W2:Y:S02]  /*2a050*/  @!P2 SYNCS.PHASECHK.TRANS64 P2, [R20+URZ+0x30850], R0 ;  /* 0x030850001400a5a7 */ /* 0x000ea4000804007f */
[----:B--2---:R-:W-:Y:S05]  /*2a060*/  @!P2 BRA `(.L_x_4416) ;  /* 0xfffffffc00f0a947 */ /* 0x004fea000383ffff */
[----:B------:R-:W-:Y:S05]  /*2a070*/  BRA `(.L_x_4415) ;  /* 0xfffffefc00907947 */ /* 0x000fea000383ffff */
.L_x_4424:
[----:B-1----:R1:W2:Y:S02]  /*2a080*/  SYNCS.PHASECHK.TRANS64.TRYWAIT P2, [R3+URZ+0x30830], R4 ;  /* 0x03083004030075a7 */ /* 0x0022a4000804017f */
[----:B--2---:R-:W-:Y:S05]  /*2a090*/  @!P2 NANOSLEEP.SYNCS 0x989680 ;  /* 0x009896800000a95d */ /* 0x004fea0003900000 */
[----:B------:R-:W2:Y:S02]  /*2a0a0*/  @!P2 SYNCS.PHASECHK.TRANS64 P2, [R3+URZ+0x30830], R4 ;  /* 0x030830040300a5a7 */ /* 0x000ea4000804007f */
[----:B--2---:R-:W-:Y:S05]  /*2a0b0*/  @!P2 BRA `(.L_x_4424) ;  /* 0xfffffffc00f0a947 */ /* 0x004fea000383ffff */
[----:B------:R-:W-:Y:S05]  /*2a0c0*/  BRA `(.L_x_4423) ;  /* 0xffffff18000c7947 */ /* 0x000fea000383ffff */
.L_x_4429:
[----:B-1----:R1:W2:Y:S02]  /*2a0d0*/  SYNCS.PHASECHK.TRANS64.TRYWAIT P2, [R14+URZ+0x30850], R2 ;  /* 0x030850020e0075a7 */ /* 0x0022a4000804017f */
[----:B--2---:R-:W-:Y:S05]  /*2a0e0*/  @!P2 NANOSLEEP.SYNCS 0x989680 ;  /* 0x009896800000a95d */ /* 0x004fea0003900000 */
[----:B------:R-:W2:Y:S02]  /*2a0f0*/  @!P2 SYNCS.PHASECHK.TRANS64 P2, [R14+URZ+0x30850], R2 ;  /* 0x030850020e00a5a7 */ /* 0x000ea4000804007f */
[----:B--2---:R-:W-:Y:S05]  /*2a100*/  @!P2 BRA `(.L_x_4429) ;  /* 0xfffffffc00f0a947 */ /* 0x004fea000383ffff */
[----:B------:R-:W-:Y:S05]  /*2a110*/  BRA `(.L_x_4428) ;  /* 0xffffff2400907947 */ /* 0x000fea000383ffff */
.L_x_4443:
[----:B-1----:R1:W2:Y:S02]  /*2a120*/  SYNCS.PHASECHK.TRANS64.TRYWAIT P0, [R13+URZ+0x30850], R0 ;  /* 0x030850000d0075a7 */ /* 0x0022a4000800017f */
[----:B--2---:R-:W-:Y:S05]  /*2a130*/  @!P0 NANOSLEEP.SYNCS 0x989680 ;  /* 0x009896800000895d */ /* 0x004fea0003900000 */
[----:B------:R-:W2:Y:S02]  /*2a140*/  @!P0 SYNCS.PHASECHK.TRANS64 P0, [R13+URZ+0x30850], R0 ;  /* 0x030850000d0085a7 */ /* 0x000ea4000800007f */
[----:B--2---:R-:W-:Y:S05]  /*2a150*/  @!P0 BRA `(.L_x_4443) ;  /* 0xfffffffc00f08947 */ /* 0x004fea000383ffff */
[----:B------:R-:W-:Y:S05]  /*2a160*/  BRA `(.L_x_4442) ;  /* 0xffffff5400ec7947 */ /* 0x000fea000383ffff */
.L_x_4485:
        /* <DEDUP_REMOVED lines=11> */
.L_x_4643:
[----:B------:R-:W-:Y:S05]  /*2a220*/  BSYNC B1 ;  /* 0x0000000000017941 */ /* 0x000fea0003800000 */
.L_x_4642:
[----:B------:R-:W-:Y:S05]  /*2a230*/  BRA `(.L_x_4644) ;  /* 0xffffff9c00b07947 */ /* 0x000fea000383ffff */
.L_x_4486:
[----:B------:R-:W-:Y:S01]  /*2a240*/  BSSY B1, `(.L_x_4645) ;  /* 0x0000006000017945 */ /* 0x000fe20003800000 */
[----:B------:R-:W-:-:S07]  /*2a250*/  MOV R15, 0xffffffff ;  /* 0xffffffff000f7802 */ /* 0x000fce0000000f00 */
[----:B------:R-:W-:Y:S05]  /*2a260*/  WARPSYNC.COLLECTIVE R15, `(.L_x_4646) ;  /* 0x000000000f0c7348 */ /* 0x000fea0003c00000 */
[----:B------:R-:W-:Y:S02]  /*2a270*/  ELECT P6, UR62, PT ;  /* 0x00000000003e782f */ /* 0x000fe400038c0000 */
[----:B------:R-:W-:Y:S01]  /*2a280*/  MOV R14, UR62 ;  /* 0x0000003e000e7c02 */ /* 0x000fe20008000f00 */
[----:B------:R-:W-:Y:S10]  /*2a290*/  ENDCOLLECTIVE ;  /* 0x000000000000791b */ /* 0x000ff40003800000 */
.L_x_4646:
[----:B------:R-:W-:Y:S05]  /*2a2a0*/  BSYNC B1 ;  /* 0x0000000000017941 */ /* 0x000fea0003800000 */
.L_x_4645:
[----:B------:R-:W-:Y:S05]  /*2a2b0*/  BRA `(.L_x_4647) ;  /* 0xffffff9c009c7947 */ /* 0x000fea000383ffff */
.L_x_4488:
[----:B0-----:R0:W1:Y:S02]  /*2a2c0*/  SYNCS.PHASECHK.TRANS64.TRYWAIT P0, [R11+URZ+0x30820], R7 ;  /* 0x030820070b0075a7 */ /* 0x001064000800017f */
[----:B-1----:R-:W-:Y:S05]  /*2a2d0*/  @!P0 NANOSLEEP.SYNCS 0x989680 ;  /* 0x009896800000895d */ /* 0x002fea0003900000 */
[----:B------:R-:W1:Y:S02]  /*2a2e0*/  @!P0 SYNCS.PHASECHK.TRANS64 P0, [R11+URZ+0x30820], R7 ;  /* 0x030820070b0085a7 */ /* 0x000e64000800007f */
[----:B-1----:R-:W-:Y:S05]  /*2a2f0*/  @!P0 BRA `(.L_x_4488) ;  /* 0xfffffffc00f08947 */ /* 0x002fea000383ffff */
[----:B------:R-:W-:Y:S05]  /*2a300*/  BRA `(.L_x_4648) ;  /* 0xffffff9c00b87947 */ /* 0x000fea000383ffff */
.L_x_4491:
[----:B0-----:R0:W1:Y:S02]  /*2a310*/  SYNCS.PHASECHK.TRANS64.TRYWAIT P0, [R7+URZ+0x308a0], R10 ;  /* 0x0308a00a070075a7 */ /* 0x001064000800017f */
[----:B-1----:R-:W-:Y:S05]  /*2a320*/  @!P0 NANOSLEEP.SYNCS 0x989680 ;  /* 0x009896800000895d */ /* 0x002fea0003900000 */
[----:B------:R-:W1:Y:S02]  /*2a330*/  @!P0 SYNCS.PHASECHK.TRANS64 P0, [R7+URZ+0x308a0], R10 ;  /* 0x0308a00a070085a7 */ /* 0x000e64000800007f */
[----:B-1----:R-:W-:Y:S05]  /*2a340*/  @!P0 BRA `(.L_x_4491) ;  /* 0xfffffffc00f08947 */ /* 0x002fea000383ffff */
[----:B------:R-:W-:Y:S05]  /*2a350*/  BRA `(.L_x_4649) ;  /* 0xffffff9c00c87947 */ /* 0x000fea000383ffff */
.L_x_4493:
[----:B-1----:R1:W2:Y:S02]  /*2a360*/  SYNCS.PHASECHK.TRANS64.TRYWAIT P0, [R7+URZ+0x308c0], R10 ;  /* 0x0308c00a070075a7 */ /* 0x0022a4000800017f */
[----:B--2---:R-:W-:Y:S05]  /*2a370*/  @!P0 NANOSLEEP.SYNCS 0x989680 ;  /* 0x009896800000895d */ /* 0x004fea0003900000 */
[----:B------:R-:W2:Y:S02]  /*2a380*/  @!P0 SYNCS.PHASECHK.TRANS64 P0, [R7+URZ+0x308c0], R10 ;  /* 0x0308c00a070085a7 */ /* 0x000ea4000800007f */
[----:B--2---:R-:W-:Y:S05]  /*2a390*/  @!P0 BRA `(.L_x_4493) ;  /* 0xfffffffc00f08947 */ /* 0x004fea000383ffff */
[----:B------:R-:W-:Y:S05]  /*2a3a0*/  BRA `(.L_x_4650) ;  /* 0xffffffa000547947 */ /* 0x000fea000383ffff */
.L_x_4497:
[----:B0-----:R0:W1:Y:S02]  /*2a3b0*/  SYNCS.PHASECHK.TRANS64.TRYWAIT P0, [R7+URZ+0x308a0], R8 ;  /* 0x0308a008070075a7 */ /* 0x001064000800017f */
[----:B-1----:R-:W-:Y:S05]  /*2a3c0*/  @!P0 NANOSLEEP.SYNCS 0x989680 ;  /* 0x009896800000895d */ /* 0x002fea0003900000 */
[----:B------:R-:W1:Y:S02]  /*2a3d0*/  @!P0 SYNCS.PHASECHK.TRANS64 P0, [R7+URZ+0x308a0], R8 ;  /* 0x0308a008070085a7 */ /* 0x000e64000800007f */
[----:B-1----:R-:W-:Y:S05]  /*2a3e0*/  @!P0 BRA `(.L_x_4497) ;  /* 0xfffffffc00f08947 */ /* 0x002fea000383ffff */
[----:B------:R-:W-:Y:S05]  /*2a3f0*/  BRA `(.L_x_4651) ;  /* 0xffffffa4001c7947 */ /* 0x000fea000383ffff */
.L_x_4499:
[----:B-1----:R1:W2:Y:S02]  /*2a400*/  SYNCS.PHASECHK.TRANS64.TRYWAIT P1, [R7+URZ+0x308c0], R8 ;  /* 0x0308c008070075a7 */ /* 0x0022a4000802017f */
[----:B--2---:R-:W-:Y:S05]  /*2a410*/  @!P1 NANOSLEEP.SYNCS 0x989680 ;  /* 0x009896800000995d */ /* 0x004fea0003900000 */
[----:B------:R-:W2:Y:S02]  /*2a420*/  @!P1 SYNCS.PHASECHK.TRANS64 P1, [R7+URZ+0x308c0], R8 ;  /* 0x0308c008070095a7 */ /* 0x000ea4000802007f */
[----:B--2---:R-:W-:Y:S05]  /*2a430*/  @!P1 BRA `(.L_x_4499) ;  /* 0xfffffffc00f09947 */ /* 0x004fea000383ffff */
[----:B------:R-:W-:Y:S05]  /*2a440*/  BRA `(.L_x_4652) ;  /* 0xffffffa400a47947 */ /* 0x000fea000383ffff */
.L_x_4519:
        /* <DEDUP_REMOVED lines=11> */
.L_x_4654:
[----:B------:R-:W-:Y:S05]  /*2a500*/  BSYNC B0 ;  /* 0x0000000000007941 */ /* 0x000fea0003800000 */
.L_x_4653:
[----:B------:R-:W-:Y:S05]  /*2a510*/  BRA `(.L_x_4655) ;  /* 0xffffffb400987947 */ /* 0x000fea000383ffff */
.L_x_4520:
[----:B------:R-:W-:Y:S01]  /*2a520*/  BSSY B0, `(.L_x_4656) ;  /* 0x0000006000007945 */ /* 0x000fe20003800000 */
[----:B------:R-:W-:-:S07]  /*2a530*/  IMAD.MOV.U32 R15, RZ, RZ, -0x1 ;  /* 0xffffffffff0f7424 */ /* 0x000fce00078e00ff */
[----:B------:R-:W-:Y:S05]  /*2a540*/  WARPSYNC.COLLECTIVE R15, `(.L_x_4657) ;  /* 0x000000000f0c7348 */ /* 0x000fea0003c00000 */
[----:B------:R-:W-:Y:S02]  /*2a550*/  ELECT P6, UR62, PT ;  /* 0x00000000003e782f */ /* 0x000fe400038c0000 */
[----:B------:R-:W-:Y:S01]  /*2a560*/  MOV R14, UR62 ;  /* 0x0000003e000e7c02 */ /* 0x000fe20008000f00 */
[----:B------:R-:W-:Y:S10]  /*2a570*/  ENDCOLLECTIVE ;  /* 0x000000000000791b */ /* 0x000ff40003800000 */
.L_x_4657:
[----:B------:R-:W-:Y:S05]  /*2a580*/  BSYNC B0 ;  /* 0x0000000000007941 */ /* 0x000fea0003800000 */
.L_x_4656:
[----:B------:R-:W-:Y:S05]  /*2a590*/  BRA `(.L_x_4658) ;  /* 0xffffffb400887947 */ /* 0x000fea000383ffff */
.L_x_4523:
[----:B0-----:R0:W1:Y:S02]  /*2a5a0*/  SYNCS.PHASECHK.TRANS64.TRYWAIT P0, [R7+URZ+0x30840], R10 ;  /* 0x0308400a070075a7 */ /* 0x001064000800017f */
[----:B-1----:R-:W-:Y:S05]  /*2a5b0*/  @!P0 NANOSLEEP.SYNCS 0x989680 ;  /* 0x009896800000895d */ /* 0x002fea0003900000 */
[----:B------:R-:W1:Y:S02]  /*2a5c0*/  @!P0 SYNCS.PHASECHK.TRANS64 P0, [R7+URZ+0x30840], R10 ;  /* 0x0308400a070085a7 */ /* 0x000e64000800007f */
[----:B-1----:R-:W-:Y:S05]  /*2a5d0*/  @!P0 BRA `(.L_x_4523) ;  /* 0xfffffffc00f08947 */ /* 0x002fea000383ffff */
[----:B------:R-:W-:Y:S05]  /*2a5e0*/  BRA `(.L_x_4659) ;  /* 0xffffffb400e87947 */ /* 0x000fea000383ffff */
.L_x_4526:
        /* <DEDUP_REMOVED lines=8> */
.L_x_4534:
[----:B0-----:R0:W1:Y:S02]  /*2a670*/  SYNCS.PHASECHK.TRANS64.TRYWAIT P0, [R3+URZ+0x30840], R8 ;  /* 0x03084008030075a7 */ /* 0x001064000800017f */
[----:B-1----:R-:W-:Y:S05]  /*2a680*/  @!P0 NANOSLEEP.SYNCS 0x989680 ;  /* 0x009896800000895d */ /* 0x002fea0003900000 */
[----:B------:R-:W1:Y:S02]  /*2a690*/  @!P0 SYNCS.PHASECHK.TRANS64 P0, [R3+URZ+0x30840], R8 ;  /* 0x03084008030085a7 */ /* 0x000e64000800007f */
[----:B-1----:R-:W-:Y:S05]  /*2a6a0*/  @!P0 BRA `(.L_x_4534) ;  /* 0xfffffffc00f08947 */ /* 0x002fea000383ffff */
[----:B------:R-:W-:Y:S05]  /*2a6b0*/  BRA `(.L_x_4661) ;  /* 0xffffffbc00e87947 */ /* 0x000fea000383ffff */
.L_x_4536:
[----:B0-----:R0:W1:Y:S02]  /*2a6c0*/  SYNCS.PHASECHK.TRANS64.TRYWAIT P0, [R3+URZ+0x30860], R8 ;  /* 0x03086008030075a7 */ /* 0x001064000800017f */
[----:B-1----:R-:W-:Y:S05]  /*2a6d0*/  @!P0 NANOSLEEP.SYNCS 0x989680 ;  /* 0x009896800000895d */ /* 0x002fea0003900000 */
[----:B------:R-:W1:Y:S02]  /*2a6e0*/  @!P0 SYNCS.PHASECHK.TRANS64 P0, [R3+URZ+0x30860], R8 ;  /* 0x03086008030085a7 */ /* 0x000e64000800007f */
[----:B-1----:R-:W-:Y:S05]  /*2a6f0*/  @!P0 BRA `(.L_x_4536) ;  /* 0xfffffffc00f08947 */ /* 0x002fea000383ffff */
[----:B------:R-:W-:Y:S05]  /*2a700*/  BRA `(.L_x_4662) ;  /* 0xffffffc000887947 */ /* 0x000fea000383ffff */
.L_x_4542:
[----:B-1----:R1:W2:Y:S02]  /*2a710*/  SYNCS.PHASECHK.TRANS64.TRYWAIT P0, [R2+URZ+0x30840], R3 ;  /* 0x03084003020075a7 */ /* 0x0022a4000800017f */
[----:B--2---:R-:W-:Y:S05]  /*2a720*/  @!P0 NANOSLEEP.SYNCS 0x989680 ;  /* 0x009896800000895d */ /* 0x004fea0003900000 */
[----:B------:R-:W2:Y:S02]  /*2a730*/  @!P0 SYNCS.PHASECHK.TRANS64 P0, [R2+URZ+0x30840], R3 ;  /* 0x03084003020085a7 */ /* 0x000ea4000800007f */
[----:B--2---:R-:W-:Y:S05]  /*2a740*/  @!P0 BRA `(.L_x_4542) ;  /* 0xfffffffc00f08947 */ /* 0x004fea000383ffff */
[----:B------:R-:W-:Y:S05]  /*2a750*/  BRA `(.L_x_4663) ;  /* 0xffffffc400f07947 */ /* 0x000fea000383ffff */
.L_x_4544:
[----:B0-----:R0:W1:Y:S02]  /*2a760*/  SYNCS.PHASECHK.TRANS64.TRYWAIT P0, [R2+URZ+0x30860], R19 ;  /* 0x03086013020075a7 */ /* 0x001064000800017f */
[----:B-1----:R-:W-:Y:S05]  /*2a770*/  @!P0 NANOSLEEP.SYNCS 0x989680 ;  /* 0x009896800000895d */ /* 0x002fea0003900000 */
[----:B------:R-:W1:Y:S02]  /*2a780*/  @!P0 SYNCS.PHASECHK.TRANS64 P0, [R2+URZ+0x30860], R19 ;  /* 0x03086013020085a7 */ /* 0x000e64000800007f */
[----:B-1----:R-:W-:Y:S05]  /*2a790*/  @!P0 BRA `(.L_x_4544) ;  /* 0xfffffffc00f08947 */ /* 0x002fea000383ffff */
[----:B------:R-:W-:Y:S05]  /*2a7a0*/  BRA `(.L_x_4664) ;  /* 0xffffffc800907947 */ /* 0x000fea000383ffff */
.L_x_4550:
[----:B-1----:R1:W2:Y:S02]  /*2a7b0*/  SYNCS.PHASECHK.TRANS64.TRYWAIT P0, [R2+URZ+0x30840], R3 ;  /* 0x03084003020075a7 */ /* 0x0022a4000800017f */
[----:B--2---:R-:W-:Y:S05]  /*2a7c0*/  @!P0 NANOSLEEP.SYNCS 0x989680 ;  /* 0x009896800000895d */ /* 0x004fea0003900000 */
[----:B------:R-:W2:Y:S02]  /*2a7d0*/  @!P0 SYNCS.PHASECHK.TRANS64 P0, [R2+URZ+0x30840], R3 ;  /* 0x03084003020085a7 */ /* 0x000ea4000800007f */
[----:B--2---:R-:W-:Y:S05]  /*2a7e0*/  @!P0 BRA `(.L_x_4550) ;  /* 0xfffffffc00f08947 */ /* 0x004fea000383ffff */
[----:B------:R-:W-:Y:S05]  /*2a7f0*/  BRA `(.L_x_4665) ;  /* 0xffffffcc00d07947 */ /* 0x000fea000383ffff */
.L_x_4552:
[----:B0-----:R0:W1:Y:S02]  /*2a800*/  SYNCS.PHASECHK.TRANS64.TRYWAIT P0, [R2+URZ+0x30860], R9 ;  /* 0x03086009020075a7 */ /* 0x001064000800017f */
[----:B-1----:R-:W-:Y:S05]  /*2a810*/  @!P0 NANOSLEEP.SYNCS 0x989680 ;  /* 0x009896800000895d */ /* 0x002fea0003900000 */
[----:B------:R-:W1:Y:S02]  /*2a820*/  @!P0 SYNCS.PHASECHK.TRANS64 P0, [R2+URZ+0x30860], R9 ;  /* 0x03086009020085a7 */ /* 0x000e64000800007f */
[----:B-1----:R-:W-:Y:S05]  /*2a830*/  @!P0 BRA `(.L_x_4552) ;  /* 0xfffffffc00f08947 */ /* 0x002fea000383ffff */
[----:B------:R-:W-:Y:S05]  /*2a840*/  BRA `(.L_x_4666) ;  /* 0xffffffd000707947 */ /* 0x000fea000383ffff */
.L_x_4560:
[----:B0-----:R0:W1:Y:S02]  /*2a850*/  SYNCS.PHASECHK.TRANS64.TRYWAIT P0, [R3+URZ+0x30860], R2 ;  /* 0x03086002030075a7 */ /* 0x001064000800017f */
[----:B-1----:R-:W-:Y:S05]  /*2a860*/  @!P0 NANOSLEEP.SYNCS 0x989680 ;  /* 0x009896800000895d */ /* 0x002fea0003900000 */
[----:B------:R-:W1:Y:S02]  /*2a870*/  @!P0 SYNCS.PHASECHK.TRANS64 P0, [R3+URZ+0x30860], R2 ;  /* 0x03086002030085a7 */ /* 0x000e64000800007f */
[----:B-1----:R-:W-:Y:S05]  /*2a880*/  @!P0 BRA `(.L_x_4560) ;  /* 0xfffffffc00f08947 */ /* 0x002fea000383ffff */
[----:B------:R-:W-:Y:S05]  /*2a890*/  BRA `(.L_x_4667) ;  /* 0xffffffd4009c7947 */ /* 0x000fea000383ffff */
.L_x_4563:
[----:B---3--:R-:W3:Y:S01]  /*2a8a0*/  LDL R0, [R1] ;  /* 0x0000000001007983 */ /* 0x008ee20000100800 */
[----:B------:R-:W-:Y:S01]  /*2a8b0*/  BSSY B0, `(.L_x_4668) ;  /* 0x0000008000007945 */ /* 0x000fe20003800000 */
[----:B------:R-:W-:Y:S01]  /*2a8c0*/  IMAD.MOV.U32 R12, RZ, RZ, RZ ;  /* 0x000000ffff0c7224 */ /* 0x000fe200078e00ff */
[----:B------:R-:W-:Y:S01]  /*2a8d0*/  MOV R15, 0xffffffff ;  /* 0xffffffff000f7802 */ /* 0x000fe20000000f00 */
[----:B------:R-:W-:Y:S01]  /*2a8e0*/  IMAD.MOV.U32 R11, RZ, RZ, 0x1f ;  /* 0x0000001fff0b7424 */ /* 0x000fe200078e00ff */
[----:B---3--:R-:W-:-:S07]  /*2a8f0*/  MOV R13, R0 ;  /* 0x00000000000d7202 */ /* 0x008fce0000000f00 */
[----:B012---:R-:W-:Y:S05]  /*2a900*/  WARPSYNC.COLLECTIVE R15, `(.L_x_4669) ;  /* 0x000000000f087348 */ /* 0x007fea0003c00000 */
[----:B------:R3:W4:Y:S02]  /*2a910*/  SHFL.IDX P6, R14, R13, R12, R11 ;  /* 0x0000000c0d0e7389 */ /* 0x00072400000c000b */
[----:B01234-:R-:W-:Y:S01]  /*2a920*/  ENDCOLLECTIVE ;  /* 0x000000000000791b */ /* 0x01ffe20003800000 */
.L_x_4669:
[----:B------:R-:W-:Y:S05]  /*2a930*/  BSYNC B0 ;  /* 0x0000000000007941 */ /* 0x000fea0003800000 */
.L_x_4668:
        /* <DEDUP_REMOVED lines=8> */
.L_x_4670:
[----:B------:R-:W-:Y:S01]  /*2a9c0*/  MOV R7, R14 ;  /* 0x0000000e00077202 */ /* 0x000fe20000000f00 */
[----:B------:R-:W-:Y:S06]  /*2a9d0*/  BRA `(.L_x_4671) ;  /* 0xffffffd8002c7947 */ /* 0x000fec000383ffff */
.L_x_4566:
[----:B------:R-:W-:Y:S01]  /*2a9e0*/  BSSY B0, `(.L_x_4672) ;  /* 0x0000008000007945 */ /* 0x000fe20003800000 */
[----:B-----5:R-:W-:Y:S01]  /*2a9f0*/  IMAD.MOV.U32 R13, RZ, RZ, R4 ;  /* 0x000000ffff0d7224 */ /* 0x020fe200078e0004 */
[----:B------:R-:W-:Y:S01]  /*2aa00*/  MOV R11, RZ ;  /* 0x000000ff000b7202 */ /* 0x000fe20000000f00 */
[----:B------:R-:W-:Y:S02]  /*2aa10*/  IMAD.MOV.U32 R12, RZ, RZ, 0x1 ;  /* 0x00000001ff0c7424 */ /* 0x000fe400078e00ff */
[----:B------:R-:W-:-:S07]  /*2aa20*/  IMAD.MOV.U32 R15, RZ, RZ, -0x1 ;  /* 0xffffffffff0f7424 */ /* 0x000fce00078e00ff */
[----:B012-4-:R-:W-:Y:S05]  /*2aa30*/  WARPSYNC.COLLECTIVE R15, `(.L_x_4673) ;  /* 0x000000000f087348 */ /* 0x017fea0003c00000 */
[----:B------:R3:W0:Y:S02]  /*2aa40*/  SHFL.UP P6, R14, R13, R12, R11 ;  /* 0x0400000c0d0e7389 */ /* 0x00062400000c000b */
[----:B01234-:R-:W-:Y:S01]  /*2aa50*/  ENDCOLLECTIVE ;  /* 0x000000000000791b */ /* 0x01ffe20003800000 */
.L_x_4673:
[----:B------:R-:W-:Y:S05]  /*2aa60*/  BSYNC B0 ;  /* 0x0000000000007941 */ /* 0x000fea0003800000 */
.L_x_4672:
[----:B------:R-:W-:Y:S01]  /*2aa70*/  ISETP.NE.AND P0, PT, R10, RZ, PT ;  /* 0x000000ff0a00720c */ /* 0x000fe20003f05270 */
        /* <DEDUP_REMOVED lines=9> */
.L_x_4674:
        /* <DEDUP_REMOVED lines=8> */
.L_x_4675:
        /* <DEDUP_REMOVED lines=8> */
.L_x_4676:
        /* <DEDUP_REMOVED lines=8> */
.L_x_4677:
        /* <DEDUP_REMOVED lines=8> */
.L_x_4678:
[----:B------:R-:W-:Y:S05]  /*2ad10*/  BRA `(.L_x_4679) ;  /* 0xffffffd400f87947 */ /* 0x000fea000383ffff */
.L_x_4571:
        /* <DEDUP_REMOVED lines=8> */
.L_x_4681:
[----:B------:R-:W-:Y:S05]  /*2ada0*/  BSYNC B0 ;  /* 0x0000000000007941 */ /* 0x000fea0003800000 */
.L_x_4680:
        /* <DEDUP_REMOVED lines=10> */
.L_x_4682:
        /* <DEDUP_REMOVED lines=8> */
.L_x_4683:
        /* <DEDUP_REMOVED lines=8> */
.L_x_4684:
        /* <DEDUP_REMOVED lines=8> */
.L_x_4685:
        /* <DEDUP_REMOVED lines=8> */
.L_x_4686:
[----:B------:R-:W-:Y:S05]  /*2b050*/  BRA `(.L_x_4687) ;  /* 0xffffffd400ec7947 */ /* 0x000fea000383ffff */
.L_x_4573:
[----:B------:R-:W-:Y:S01]  /*2b060*/  BSSY B0, `(.L_x_4688) ;  /* 0x0000006000007945 */ /* 0x000fe20003800000 */
[----:B------:R-:W-:Y:S01]  /*2b070*/  PLOP3.LUT P6, PT, P6, PT, PT, 0x8, 0x0 ;  /* 0x000000000000781c */ /* 0x000fe200037ce170 */
[----:B------:R-:W-:-:S12]  /*2b080*/  IMAD.MOV.U32 R15, RZ, RZ, -0x1 ;  /* 0xffffffffff0f7424 */ /* 0x000fd800078e00ff */
[----:B01----:R-:W-:Y:S05]  /*2b090*/  WARPSYNC.COLLECTIVE R15, `(.L_x_4689) ;  /* 0x000000000f087348 */ /* 0x003fea0003c00000 */
[----:B------:R-:W-:Y:S01]  /*2b0a0*/  VOTE.ANY R14, PT, P6 ;  /* 0x00000000000e7806 */ /* 0x000fe200030e0100 */
[----:B01----:R-:W-:Y:S06]  /*2b0b0*/  ENDCOLLECTIVE ;  /* 0x000000000000791b */ /* 0x003fec0003800000 */
.L_x_4689:
[----:B------:R-:W-:Y:S05]  /*2b0c0*/  BSYNC B0 ;  /* 0x0000000000007941 */ /* 0x000fea0003800000 */
.L_x_4688:
        /* <DEDUP_REMOVED lines=9> */
.L_x_4690:
[----:B------:R-:W-:Y:S01]  /*2b160*/  IMAD.MOV.U32 R4, RZ, RZ, R14 ;  /* 0x000000ffff047224 */ /* 0x000fe200078e000e */
[----:B------:R-:W-:Y:S06]  /*2b170*/  BRA `(.L_x_4691) ;  /* 0xffffffd400dc7947 */ /* 0x000fec000383ffff */
.L_x_4575:
[----:B------:R-:W-:Y:S01]  /*2b180*/  BSSY B0, `(.L_x_4692) ;  /* 0x0000007000007945 */ /* 0x000fe20003800000 */
[----:B------:R-:W-:Y:S01]  /*2b190*/  IMAD.MOV.U32 R13, RZ, RZ, R2 ;  /* 0x000000ffff0d7224 */ /* 0x000fe200078e0002 */
[----:B------:R-:W-:Y:S01]  /*2b1a0*/  MOV R11, 0x1f ;  /* 0x0000001f000b7802 */ /* 0x000fe20000000f00 */
[----:B------:R-:W-:-:S07]  /*2b1b0*/  IMAD.MOV.U32 R15, RZ, RZ, -0x1 ;  /* 0xffffffffff0f7424 */ /* 0x000fce00078e00ff */
[----:B0123--:R-:W-:Y:S05]  /*2b1c0*/  WARPSYNC.COLLECTIVE R15, `(.L_x_4693) ;  /* 0x000000000f087348 */ /* 0x00ffea0003c00000 */
[----:B------:R4:W0:Y:S02]  /*2b1d0*/  SHFL.IDX P6, R14, R13, R12, R11 ;  /* 0x0000000c0d0e7389 */ /* 0x00082400000c000b */
[----:B01234-:R-:W-:Y:S01]  /*2b1e0*/  ENDCOLLECTIVE ;  /* 0x000000000000791b */ /* 0x01ffe20003800000 */
.L_x_4693:
[----:B------:R-:W-:Y:S05]  /*2b1f0*/  BSYNC B0 ;  /* 0x0000000000007941 */ /* 0x000fea0003800000 */
.L_x_4692:
[----:B------:R-:W-:Y:S01]  /*2b200*/  IMAD.MOV.U32 R9, RZ, RZ, R14 ;  /* 0x000000ffff097224 */ /* 0x000fe200078e000e */
[----:B------:R-:W-:Y:S06]  /*2b210*/  BRA `(.L_x_4574) ;  /* 0xffffffd400d07947 */ /* 0x000fec000383ffff */
.L_x_4579:
[----:B0-----:R0:W1:Y:S02]  /*2b220*/  SYNCS.PHASECHK.TRANS64.TRYWAIT P0, [R0+URZ+0x30820], R3 ;  /* 0x03082003000075a7 */ /* 0x001064000800017f */
[----:B-1----:R-:W-:Y:S05]  /*2b230*/  @!P0 NANOSLEEP.SYNCS 0x989680 ;  /* 0x009896800000895d */ /* 0x002fea0003900000 */
[----:B------:R-:W1:Y:S02]  /*2b240*/  @!P0 SYNCS.PHASECHK.TRANS64 P0, [R0+URZ+0x30820], R3 ;  /* 0x03082003000085a7 */ /* 0x000e64000800007f */
[----:B-1----:R-:W-:Y:S05]  /*2b250*/  @!P0 BRA `(.L_x_4579) ;  /* 0xfffffffc00f08947 */ /* 0x002fea000383ffff */
[----:B------:R-:W-:Y:S05]  /*2b260*/  BRA `(.L_x_4694) ;  /* 0xffffffdc00747947 */ /* 0x000fea000383ffff */
.L_x_4580:
[----:B------:R-:W1:Y:S01]  /*2b270*/  S2R R2, SR_TID.X ;  /* 0x0000000000027919 */ /* 0x000e620000002100 */
[----:B------:R-:W-:Y:S01]  /*2b280*/  BSSY B0, `(.L_x_4695) ;  /* 0x000000a000007945 */ /* 0x000fe20003800000 */
[----:B------:R-:W-:Y:S01]  /*2b290*/  IMAD.MOV.U32 R12, RZ, RZ, RZ ;  /* 0x000000ffff0c7224 */ /* 0x000fe200078e00ff */
[----:B------:R-:W-:Y:S01]  /*2b2a0*/  MOV R15, 0xffffffff ;  /* 0xffffffff000f7802 */ /* 0x000fe20000000f00 */
[----:B------:R-:W-:Y:S01]  /*2b2b0*/  IMAD.MOV.U32 R11, RZ, RZ, 0x1f ;  /* 0x0000001fff0b7424 */ /* 0x000fe200078e00ff */
[----:B-1----:R-:W-:-:S04]  /*2b2c0*/  SHF.R.U32.HI R2, RZ, 0x5, R2 ;  /* 0x00000005ff027819 */ /* 0x002fc80000011602 */
[----:B------:R-:W-:-:S04]  /*2b2d0*/  LOP3.LUT R2, R2, 0x3, RZ, 0xc0, !PT ;  /* 0x0000000302027812 */ /* 0x000fc800078ec0ff */
[----:B------:R-:W-:-:S07]  /*2b2e0*/  MOV R13, R2 ;  /* 0x00000002000d7202 */ /* 0x000fce0000000f00 */
[----:B0-----:R-:W-:Y:S05]  /*2b2f0*/  WARPSYNC.COLLECTIVE R15, `(.L_x_4696) ;  /* 0x000000000f087348 */ /* 0x001fea0003c00000 */
[----:B------:R1:W2:Y:S02]  /*2b300*/  SHFL.IDX P6, R14, R13, R12, R11 ;  /* 0x0000000c0d0e7389 */ /* 0x0002a400000c000b */
[----:B012---:R-:W-:Y:S01]  /*2b310*/  ENDCOLLECTIVE ;  /* 0x000000000000791b */ /* 0x007fe20003800000 */
.L_x_4696:
[----:B------:R-:W-:Y:S05]  /*2b320*/  BSYNC B0 ;  /* 0x0000000000007941 */ /* 0x000fea0003800000 */
.L_x_4695:
[----:B------:R-:W-:Y:S05]  /*2b330*/  BRA `(.L_x_4697) ;  /* 0xffffffdc005c7947 */ /* 0x000fea000383ffff */
.L_x_4581:
[----:B------:R-:W-:Y:S01]  /*2b340*/  BSSY B0, `(.L_x_4698) ;  /* 0x0000006000007945 */ /* 0x000fe20003800000 */
[----:B------:R-:W-:-:S07]  /*2b350*/  IMAD.MOV.U32 R15, RZ, RZ, -0x1 ;  /* 0xffffffffff0f7424 */ /* 0x000fce00078e00ff */
[----:B01----:R-:W-:Y:S05]  /*2b360*/  WARPSYNC.COLLECTIVE R15, `(.L_x_4699) ;  /* 0x000000000f0c7348 */ /* 0x003fea0003c00000 */
[----:B------:R-:W-:Y:S02]  /*2b370*/  ELECT P6, UR62, PT ;  /* 0x00000000003e782f */ /* 0x000fe400038c0000 */
[----:B------:R-:W-:Y:S01]  /*2b380*/  MOV R14, UR62 ;  /* 0x0000003e000e7c02 */ /* 0x000fe20008000f00 */
[----:B01----:R-:W-:Y:S10]  /*2b390*/  ENDCOLLECTIVE ;  /* 0x000000000000791b */ /* 0x003ff40003800000 */
.L_x_4699:
[----:B------:R-:W-:Y:S05]  /*2b3a0*/  BSYNC B0 ;  /* 0x0000000000007941 */ /* 0x000fea0003800000 */
.L_x_4698:
[----:B------:R-:W-:Y:S05]  /*2b3b0*/  BRA `(.L_x_4700) ;  /* 0xffffffdc00507947 */ /* 0x000fea000383ffff */
.L_x_4583:
[----:B0-----:R0:W1:Y:S02]  /*2b3c0*/  SYNCS.PHASECHK.TRANS64.TRYWAIT P0, [R6+URZ], R5 ;  /* 0x00000005060075a7 */ /* 0x001064000800017f */
[----:B-1----:R-:W-:Y:S05]  /*2b3d0*/  @!P0 NANOSLEEP.SYNCS 0x989680 ;  /* 0x009896800000895d */ /* 0x002fea0003900000 */
[----:B------:R-:W1:Y:S02]  /*2b3e0*/  @!P0 SYNCS.PHASECHK.TRANS64 P0, [R6+URZ], R5 ;  /* 0x00000005060085a7 */ /* 0x000e64000800007f */
[----:B-1----:R-:W-:Y:S05]  /*2b3f0*/  @!P0 BRA `(.L_x_4583) ;  /* 0xfffffffc00f08947 */ /* 0x002fea000383ffff */
[----:B------:R-:W-:Y:S05]  /*2b400*/  BRA `(.L_x_4701) ;  /* 0xffffffdc00847947 */ /* 0x000fea000383ffff */
.L_x_4584:
[----:B-1----:R1:W2:Y:S02]  /*2b410*/  SYNCS.PHASECHK.TRANS64.TRYWAIT P0, [R7+URZ], R2 ;  /* 0x00000002070075a7 */ /* 0x0022a4000800017f */
[----:B--2---:R-:W-:Y:S05]  /*2b420*/  @!P0 NANOSLEEP.SYNCS 0x989680 ;  /* 0x009896800000895d */ /* 0x004fea0003900000 */
[----:B------:R-:W2:Y:S02]  /*2b430*/  @!P0 SYNCS.PHASECHK.TRANS64 P0, [R7+URZ], R2 ;  /* 0x00000002070085a7 */ /* 0x000ea4000800007f */
[----:B--2---:R-:W-:Y:S05]  /*2b440*/  @!P0 BRA `(.L_x_4584) ;  /* 0xfffffffc00f08947 */ /* 0x004fea000383ffff */
[----:B------:R-:W-:Y:S05]  /*2b450*/  BRA `(.L_x_4702) ;  /* 0xffffffdc00787947 */ /* 0x000fea000383ffff */
.L_x_4586:
[----:B--2---:R2:W3:Y:S02]  /*2b460*/  SYNCS.PHASECHK.TRANS64.TRYWAIT P0, [R4+URZ], R5 ;  /* 0x00000005040075a7 */ /* 0x0044e4000800017f */
[----:B---3--:R-:W-:Y:S05]  /*2b470*/  @!P0 NANOSLEEP.SYNCS 0x989680 ;  /* 0x009896800000895d */ /* 0x008fea0003900000 */
[----:B------:R-:W3:Y:S02]  /*2b480*/  @!P0 SYNCS.PHASECHK.TRANS64 P0, [R4+URZ], R5 ;  /* 0x00000005040085a7 */ /* 0x000ee4000800007f */
[----:B---3--:R-:W-:Y:S05]  /*2b490*/  @!P0 BRA `(.L_x_4586) ;  /* 0xfffffffc00f08947 */ /* 0x008fea000383ffff */
[----:B------:R-:W-:Y:S05]  /*2b4a0*/  BRA `(.L_x_4703) ;  /* 0xffffffdc007c7947 */ /* 0x000fea000383ffff */
.L_x_4704:
        /* <DEDUP_REMOVED lines=13> */
.L_x_12762:


//--------------------- .text._ZN7cutlass13device_kernelIN5flash11enable_sm90INS1_16FlashAttnFwdSm90INS1_25CollectiveMainloopFwdSm90ILi2EN4cute5tupleIJNS5_1CILi1EEES8_S8_EEENS6_IJNS7_ILi128EEENS7_ILi112EEENS7_ILi192EEEEEELi192ENS_6half_tEfNS_4arch4Sm90ELb1ELb0ELb1ELb0ELb0ELb0ELb0ELb1ELb1ELb0ELb0ELb0EEENS1_21CollectiveEpilogueFwdINS6_IJSA_SC_SB_EEES9_SE_SG_Li256ELb0ELb0ELb0ELb0EEENS1_30DynamicPersistentTileSchedulerILi256ELi32ELb0ELb0ELb1EEEEEEEEEvNT_6ParamsE --------------------------
	.section	.text._ZN7cutlass13device_kernelIN5flash11enable_sm90INS1_16FlashAttnFwdSm90INS1_25CollectiveMainloopFwdSm90ILi2EN4cute5tupleIJNS5_1CILi1EEES8_S8_EEENS6_IJNS7_ILi128EEENS7_ILi112EEENS7_ILi192EEEEEELi192ENS_6half_tEfNS_4arch4Sm90ELb1ELb0ELb1ELb0ELb0ELb0ELb0ELb1ELb1ELb0ELb0ELb0EEENS1_21CollectiveEpilogueFwdINS6_IJSA_SC_SB_EEES9_SE_SG_Li256ELb0ELb0ELb0ELb0EEENS1_30DynamicPersistentTileSchedulerILi256ELi32ELb0ELb0ELb1EEEEEEEEEvNT_6ParamsE,"ax",@progbits
	.align	128
.text._ZN7cutlass13device_kernelIN5flash11enable_sm90INS1_16FlashAttnFwdSm90INS1_25CollectiveMainloopFwdSm90ILi2EN4cute5tupleIJNS5_1CILi1EEES8_S8_EEENS6_IJNS7_ILi128EEENS7_ILi112EEENS7_ILi192EEEEEELi192ENS_6half_tEfNS_4arch4Sm90ELb1ELb0ELb1ELb0ELb0ELb0ELb0ELb1ELb1ELb0ELb0ELb0EEENS1_21CollectiveEpilogueFwdINS6_IJSA_SC_SB_EEES9_SE_SG_Li256ELb0ELb0ELb0ELb0EEENS1_30DynamicPersistentTileSchedulerILi256ELi32ELb0ELb0ELb1EEEEEEEEEvNT_6ParamsE:
        .type           _ZN7cutlass13device_kernelIN5flash11enable_sm90INS1_16FlashAttnFwdSm90INS1_25CollectiveMainloopFwdSm90ILi2EN4cute5tupleIJNS5_1CILi1EEES8_S8_EEENS6_IJNS7_ILi128EEENS7_ILi112EEENS7_ILi192EEEEEELi192ENS_6half_tEfNS_4arch4Sm90ELb1ELb0ELb1ELb0ELb0ELb0ELb0ELb1ELb1ELb0ELb0ELb0EEENS1_21CollectiveEpilogueFwdINS6_IJSA_SC_SB_EEES9_SE_SG_Li256ELb0ELb0ELb0ELb0EEENS1_30DynamicPersistentTileSchedulerILi256ELi32ELb0ELb0ELb1EEEEEEEEEvNT_6ParamsE,@function
        .size           _ZN7cutlass13device_kernelIN5flash11enable_sm90INS1_16FlashAttnFwdSm90INS1_25CollectiveMainloopFwdSm90ILi2EN4cute5tupleIJNS5_1CILi1EEES8_S8_EEENS6_IJNS7_ILi128EEENS7_ILi112EEENS7_ILi192EEEEEELi192ENS_6half_tEfNS_4arch4Sm90ELb1ELb0ELb1ELb0ELb0ELb0ELb0ELb1ELb1ELb0ELb0ELb0EEENS1_21CollectiveEpilogueFwdINS6_IJSA_SC_SB_EEES9_SE_SG_Li256ELb0ELb0ELb0ELb0EEENS1_30DynamicPersistentTileSchedulerILi256ELi32ELb0ELb0ELb1EEEEEEEEEvNT_6ParamsE,(.L_x_12763 - _ZN7cutlass13device_kernelIN5flash11enable_sm90INS1_16FlashAttnFwdSm90INS1_25CollectiveMainloopFwdSm90ILi2EN4cute5tupleIJNS5_1CILi1EEES8_S8_EEENS6_IJNS7_ILi128EEENS7_ILi112EEENS7_ILi192EEEEEELi192ENS_6half_tEfNS_4arch4Sm90ELb1ELb0ELb1ELb0ELb0ELb0ELb0ELb1ELb1ELb0ELb0ELb0EEENS1_21CollectiveEpilogueFwdINS6_IJSA_SC_SB_EEES9_SE_SG_Li256ELb0ELb0ELb0ELb0EEENS1_30DynamicPersistentTileSchedulerILi256ELi32ELb0ELb0ELb1EEEEEEEEEvNT_6ParamsE)
        .other          _ZN7cutlass13device_kernelIN5flash11enable_sm90INS1_16FlashAttnFwdSm90INS1_25CollectiveMainloopFwdSm90ILi2EN4cute5tupleIJNS5_1CILi1EEES8_S8_EEENS6_IJNS7_ILi128EEENS7_ILi112EEENS7_ILi192EEEEEELi192ENS_6half_tEfNS_4arch4Sm90ELb1ELb0ELb1ELb0ELb0ELb0ELb0ELb1ELb1ELb0ELb0ELb0EEENS1_21CollectiveEpilogueFwdINS6_IJSA_SC_SB_EEES9_SE_SG_Li256ELb0ELb0ELb0ELb0EEENS1_30DynamicPersistentTileSchedulerILi256ELi32ELb0ELb0ELb1EEEEEEEEEvNT_6ParamsE,@"STO_CUDA_ENTRY STV_DEFAULT"
_ZN7cutlass13device_kernelIN5flash11enable_sm90INS1_16FlashAttnFwdSm90INS1_25CollectiveMainloopFwdSm90ILi2EN4cute5tupleIJNS5_1CILi1EEES8_S8_EEENS6_IJNS7_ILi128EEENS7_ILi112EEENS7_ILi192EEEEEELi192ENS_6half_tEfNS_4arch4Sm90ELb1ELb0ELb1ELb0ELb0ELb0ELb0ELb1ELb1ELb0ELb0ELb0EEENS1_21CollectiveEpilogueFwdINS6_IJSA_SC_SB_EEES9_SE_SG_Li256ELb0ELb0ELb0ELb0EEENS1_30DynamicPersistentTileSchedulerILi256ELi32ELb0ELb0ELb1EEEEEEEEEvNT_6ParamsE:
        /* <DEDUP_REMOVED lines=23> */
.L_x_4706:
[----:B------:R-:W-:Y:S05]  /*0170*/  BSYNC B0 ;  /* 0x0000000000007941 */ /* 0x000fea0003800000 */
.L_x_4705:
        /* <DEDUP_REMOVED lines=36> */
.L_x_4707:
        /* <DEDUP_REMOVED lines=22> */
.L_x_4708:
        /* <DEDUP_REMOVED lines=18> */
.L_x_4709:
        /* <DEDUP_REMOVED lines=22> */
.L_x_4710:
        /* <DEDUP_REMOVED lines=22> */
.L_x_4711:
[----:B-1----:R-:W-:Y:S01]  /*0900*/  ISETP.NE.AND P0, PT, R2, RZ, PT ;  /* 0x000000ff0200720c */ /* 0x002fe20003f05270 */
[----:B------:R-:W-:Y:S01]  /*0910*/  IMAD.MOV.U32 R2, RZ, RZ, 0x1 ;  /* 0x00000001ff027424 */ /* 0x000fe200078e00ff */
[----:B------:R-:W-:-:S04]  /*0920*/  NOP ;  /* 0x0000000000007918 */ /* 0x000fc80000000000 */
[----:B------:R-:W-:-:S05]  /*0930*/  SEL R2, R2, 0x2, !P0 ;  /* 0x0000000202027807 */ /* 0x000fca0004000000 */
[----:B------:R1:W-:Y:S01]  /*0940*/  STL [R1+0x8], R2 ;  /* 0x0000080201007387 */ /* 0x0003e20000100800 */
[----:B---34-:R-:W-:Y:S06]  /*0950*/  BAR.SYNC.DEFER_BLOCKING 0x0 ;  /* 0x0000000000007b1d */ /* 0x018fec0000010000 */
[----:B------:R-:W-:Y:S05]  /*0960*/  @!P0 BRA `(.L_x_4712) ;  /* 0x00000114009c8947 */ /* 0x000fea0003800000 */
.L_x_4713:
[----:B------:R-:W-:-:S08]  /*0970*/  NOP ;  /* 0x0000000000007918 */ /* 0x000fd00000000000 */
[----:B------:R-:W3:Y:S02]  /*0980*/  USETMAXREG.TRY_ALLOC.CTAPOOL UP0, 0xf0 ;  /* 0x000000f0000079c8 */ /* 0x000ee40008000600 */
[----:B---3--:R-:W-:-:S13]  /*0990*/  PLOP3.LUT P0, PT, PT, PT, UP0, 0x80, 0x0 ;  /* 0x000000000000781c */ /* 0x008fda0003f0f008 */
[----:B------:R-:W-:Y:S05]  /*09a0*/  @!P0 BRA `(.L_x_4713) ;  /* 0xfffffffc00f08947 */ /* 0x000fea000383ffff */
[----:B--2---:R-:W2:Y:S08]  /*09b0*/  S2UR UR7, SR_CTAID.X ;  /* 0x00000000000779c3 */ /* 0x004eb00000002500 */
[----:B------:R-:W-:Y:S08]  /*09c0*/  BAR.ARV 0x4, 0x120 ;  /* 0x0104800000007b1d */ /* 0x000ff00000002000 */
[----:B------:R-:W2:Y:S08]  /*09d0*/  LDC R0, c[0x0][0xda8] ;  /* 0x00036a00ff007b82 */ /* 0x000eb00000000800 */
[----:B------:R-:W-:Y:S06]  /*09e0*/  BAR.ARV 0x8, 0x120 ;  /* 0x0204800000007b1d */ /* 0x000fec0000002000 */
        /* <DEDUP_REMOVED lines=8> */
[CC--:B------:R-:W-:Y:S02]  /*0a70*/  LEA.HI R5, R3.reuse, R214.reuse, RZ, 0x7 ;  /* 0x000000d603057211 */ /* 0x0c0fe400078f38ff */
[-C--:B------:R-:W-:Y:S02]  /*0a80*/  LEA.HI R0, R3, R214.reuse, RZ, 0x4 ;  /* 0x000000d603007211 */ /* 0x080fe400078f20ff */
[----:B------:R-:W-:Y:S02]  /*0a90*/  LOP3.LUT R211, R5, 0xffffff80, RZ, 0xc0, !PT ;  /* 0xffffff8005d37812 */ /* 0x000fe400078ec0ff */
[----:B------:R-:W-:Y:S02]  /*0aa0*/  SHF.R.S32.HI R9, RZ, 0x4, R0 ;  /* 0x00000004ff097819 */ /* 0x000fe40000011400 */
[----:B------:R-:W-:Y:S01]  /*0ab0*/  LEA.HI R213, R3, R214, RZ, 0x5 ;  /* 0x000000d603d57211 */ /* 0x000fe200078f28ff */
[----:B------:R-:W-:Y:S01]  /*0ac0*/  IMAD.IADD R211, R214, 0x1, -R211 ;  /* 0x00000001d6d37824 */ /* 0x000fe200078e0ad3 */
[----:B------:R-:W-:-:S02]  /*0ad0*/  LEA.HI R2, R0, R9, RZ, 0x1 ;  /* 0x0000000900027211 */ /* 0x000fc400078f08ff */
[----:B------:R-:W-:Y:S02]  /*0ae0*/  LOP3.LUT R7, R0, 0x3fffff0, RZ, 0xc0, !PT ;  /* 0x03fffff000077812 */ /* 0x000fe400078ec0ff */
[----:B------:R-:W-:Y:S02]  /*0af0*/  SHF.R.S32.HI R4, RZ, 0x1f, R211 ;  /* 0x0000001fff047819 */ /* 0x000fe400000114d3 */
[----:B------:R-:W-:Y:S01]  /*0b00*/  LOP3.LUT R2, R2, 0x1ffffffe, RZ, 0xc0, !PT ;  /* 0x1ffffffe02027812 */ /* 0x000fe200078ec0ff */
[----:B------:R-:W-:Y:S01]  /*0b10*/  IMAD.IADD R0, R214, 0x1, -R7 ;  /* 0x00000001d6007824 */ /* 0x000fe200078e0a07 */
[----:B------:R-:W-:Y:S01]  /*0b20*/  SHF.R.S32.HI R213, RZ, 0x5, R213 ;  /* 0x00000005ffd57819 */ /* 0x000fe200000114d5 */
[----:B------:R-:W-:Y:S01]  /*0b30*/  UMOV UR61, 0x400 ;  /* 0x00000400003d7882 */ /* 0x000fe20000000000 */
[----:B------:R-:W-:Y:S02]  /*0b40*/  LEA.HI R6, R4, R211, RZ, 0x2 ;  /* 0x000000d304067211 */ /* 0x000fe400078f10ff */
[----:B------:R-:W-:Y:S01]  /*0b50*/  IADD3 R2, R9, -R2, RZ ;  /* 0x8000000209027210 */ /* 0x000fe20007ffe0ff */
[----:B------:R-:W-:Y:S01]  /*0b60*/  IMAD R7, R213, 0x10, R0 ;  /* 0x00000010d5077824 */ /* 0x000fe200078e0200 */
[----:B------:R-:W-:Y:S01]  /*0b70*/  SHF.R.S32.HI R212, RZ, 0x7, R5 ;  /* 0x00000007ffd47819 */ /* 0x000fe20000011405 */
[----:B---3--:R-:W-:Y:S01]  /*0b80*/  ULEA UR61, UR4, UR61, 0x18 ;  /* 0x0000003d043d7291 */ /* 0x008fe2000f8ec03f */
[----:B------:R-:W-:Y:S01]  /*0b90*/  SHF.R.S32.HI R8, RZ, 0x2, R6 ;  /* 0x00000002ff087819 */ /* 0x000fe20000011406 */
[----:B------:R-:W-:Y:S01]  /*0ba0*/  IMAD R2, R7, 0x8, R2 ;  /* 0x0000000807027824 */ /* 0x000fe200078e0202 */
[----:B------:R-:W-:-:S02]  /*0bb0*/  SHF.R.S32.HI R11, RZ, 0x1f, R6 ;  /* 0x0000001fff0b7819 */ /* 0x000fc40000011406 */
[----:B------:R-:W-:Y:S02]  /*0bc0*/  LEA.HI R5, R5, R212, RZ, 0x1 ;  /* 0x000000d405057211 */ /* 0x000fe400078f08ff */
[----:B------:R-:W-:Y:S01]  /*0bd0*/  LEA.HI R11, R11, R8, RZ, 0x3 ;  /* 0x000000080b0b7211 */ /* 0x000fe200078f18ff */
[----:B------:R-:W-:Y:S01]  /*0be0*/  UMOV UR4, UR61 ;  /* 0x0000003d00047c82 */ /* 0x000fe20008000000 */
[----:B----4-:R-:W-:Y:S01]  /*0bf0*/  UMOV UR5, UR6 ;  /* 0x0000000600057c82 */ /* 0x010fe20008000000 */
[----:B------:R-:W-:Y:S01]  /*0c00*/  LOP3.LUT R7, R5, 0x3fffffe, RZ, 0xc0, !PT ;  /* 0x03fffffe05077812 */ /* 0x000fe200078ec0ff */
[----:B------:R-:W-:Y:S01]  /*0c10*/  IMAD.U32 R18, RZ, RZ, UR4 ;  /* 0x00000004ff127e24 */ /* 0x000fe2000f8e00ff */
[----:B------:R-:W-:Y:S01]  /*0c20*/  SHF.L.U32 R5, R2, 0x3, RZ ;  /* 0x0000000302057819 */ /* 0x000fe200000006ff */
[----:B------:R-:W-:Y:S01]  /*0c30*/  IMAD.U32 R19, RZ, RZ, UR5 ;  /* 0x00000005ff137e24 */ /* 0x000fe2000f8e00ff */
[----:B------:R-:W-:Y:S02]  /*0c40*/  LOP3.LUT R11, R11, 0xfffffff8, RZ, 0xc0, !PT ;  /* 0xfffffff80b0b7812 */ /* 0x000fe400078ec0ff */
[----:B------:R-:W-:-:S02]  /*0c50*/  LEA.HI R4, R4, R211, RZ, 0x5 ;  /* 0x000000d304047211 */ /* 0x000fc400078f28ff */
[----:B------:R-:W-:Y:S01]  /*0c60*/  LEA.HI R3, R3, R214, RZ, 0x3 ;  /* 0x000000d603037211 */ /* 0x000fe200078f18ff */
[----:B------:R-:W-:Y:S01]  /*0c70*/  IMAD.WIDE R18, R5, 0x2, R18 ;  /* 0x0000000205127825 */ /* 0x000fe200078e0212 */
[----:B------:R-:W-:Y:S02]  /*0c80*/  IADD3 R11, R8, -R11, RZ ;  /* 0x8000000b080b7210 */ /* 0x000fe40007ffe0ff */
[----:B------:R-:W-:Y:S02]  /*0c90*/  SHF.R.S32.HI R4, RZ, 0x5, R4 ;  /* 0x00000005ff047819 */ /* 0x000fe40000011404 */
[----:B------:R-:W-:Y:S01]  /*0ca0*/  LOP3.LUT R5, R3, 0x1ffffff8, RZ, 0xc0, !PT ;  /* 0x1ffffff803057812 */ /* 0x000fe200078ec0ff */
[----:B------:R-:W-:Y:S01]  /*0cb0*/  IMAD.IADD R7, R212, 0x1, -R7 ;  /* 0x00000001d4077824 */ /* 0x000fe200078e0a07 */
[----:B------:R-:W-:Y:S01]  /*0cc0*/  LOP3.LUT R204, R6, 0x7ffffffc, RZ, 0xc0, !PT ;  /* 0x7ffffffc06cc7812 */ /* 0x000fe200078ec0ff */
[----:B------:R-:W-:Y:S02]  /*0cd0*/  IMAD R4, R4, 0x10, R11 ;  /* 0x0000001004047824 */ /* 0x000fe400078e020b */
[----:B------:R-:W-:Y:S01]  /*0ce0*/  IMAD.IADD R5, R214, 0x1, -R5 ;  /* 0x00000001d6057824 */ /* 0x000fe200078e0a05 */
[----:B------:R-:W-:Y:S01]  /*0cf0*/  UMOV UR5, URZ ;  /* 0x0000003f00057c82 */ /* 0x000fe20008000000 */
[----:B------:R-:W-:Y:S01]  /*0d00*/  IMAD.MOV.U32 R209, RZ, RZ, RZ ;  /* 0x000000ffffd17224 */ /* 0x000fe200078e00ff */
[----:B------:R-:W-:Y:S01]  /*0d10*/  LEA R205, R7, R4, 0x6 ;  /* 0x0000000407cd7211 */ /* 0x000fe200078e30ff */
[----:B------:R-:W-:Y:S01]  /*0d20*/  IMAD.IADD R204, R211, 0x1, -R204 ;  /* 0x00000001d3cc7824 */ /* 0x000fe200078e0acc */
[----:B------:R-:W-:Y:S01]  /*0d30*/  SHF.R.S32.HI R206, RZ, 0x3, R3 ;  /* 0x00000003ffce7819 */ /* 0x000fe20000011403 */
[----:B------:R-:W-:Y:S01]  /*0d40*/  IMAD.U32 R16, RZ, RZ, UR5 ;  /* 0x00000005ff107e24 */ /* 0x000fe2000f8e00ff */
[----:B------:R-:W-:Y:S01]  /*0d50*/  SHF.L.U32 R22, R5, 0x3, RZ ;  /* 0x0000000305167819 */ /* 0x000fe200000006ff */
[----:B------:R-:W-:Y:S01]  /*0d60*/  UMOV UR4, UR7 ;  /* 0x0000000700047c82 */ /* 0x000fe20008000000 */
[----:B------:R-:W-:Y:S01]  /*0d70*/  UMOV UR46, URZ ;  /* 0x0000003f002e7c82 */ /* 0x000fe20008000000 */
[----:B--2---:R-:W-:-:S07]  /*0d80*/  LOP3.LUT R17, R10, 0x1, RZ, 0xfc, !PT ;  /* 0x000000010a117812 */ /* 0x004fce00078efcff */
.L_x_4760:
        /* <DEDUP_REMOVED lines=11> */
[----:B---34-:R-:W-:Y:S05]  /*0e40*/  @!P0 BRA `(.L_x_4714) ;  /* 0x0000000000248947 */ /* 0x018fea0003800000 */
[----:B------:R-:W-:Y:S01]  /*0e50*/  ULDC UR6, c[0x0][0xddc] ;  /* 0x0003770000067ab9 */ /* 0x000fe20000000800 */
[----:B------:R-:W-:Y:S01]  /*0e60*/  UMOV UR9, UR7 ;  /* 0x0000000700097c82 */ /* 0x000fe20008000000 */
[----:B------:R-:W-:-:S11]  /*0e70*/  UISETP.NE.AND UP0, UPT, UR6, 0x1, UPT ;  /* 0x000000010600788c */ /* 0x000fd6000bf05270 */
[----:B------:R-:W-:Y:S02]  /*0e80*/  @UP0 ULDC.64 UR10, c[0x0][0xde0] ;  /* 0x00037800000a0ab9 */ /* 0x000fe40000000a00 */
[----:B------:R-:W-:-:S04]  /*0e90*/  UIMAD.WIDE.U32 UR4, UR7, UR10, URZ ;  /* 0x0000000a070472a5 */ /* 0x000fc8000f8e003f */
[----:B------:R-:W-:-:S04]  /*0ea0*/  @UP0 USHF.R.U32.HI UR9, URZ, UR11, UR5 ;  /* 0x0000000b3f090299 */ /* 0x000fc80008011605 */
[----:B------:R-:W-:Y:S02]  /*0eb0*/  UIMAD UR4, UR9, UR6, URZ ;  /* 0x00000006090472a4 */ /* 0x000fe4000f8e023f */
[----:B------:R-:W-:Y:S01]  /*0ec0*/  MOV R208, UR9 ;  /* 0x0000000900d07c02 */ /* 0x000fe20008000f00 */
[----:B------:R-:W-:Y:S09]  /*0ed0*/  BRA `(.L_x_4715) ;  /* 0x0000000000207947 */ /* 0x000ff20003800000 */
.L_x_4714:
        /* <DEDUP_REMOVED lines=8> */
.L_x_4715:
[----:B------:R-:W-:Y:S01]  /*0f60*/  R2UR UR5, R208 ;  /* 0x00000000d00572ca */ /* 0x000fe200000e0000 */
[----:B------:R-:W1:Y:S01]  /*0f70*/  LDC R82, c[0x0][0x2e0] ;  /* 0x0000b800ff527b82 */ /* 0x000e620000000800 */
[----:B------:R-:W-:Y:S01]  /*0f80*/  ULDC UR6, c[0x0][0xdac] ;  /* 0x00036b0000067ab9 */ /* 0x000fe20000000800 */
[----:B------:R-:W-:Y:S01]  /*0f90*/  ULDC.64 UR10, c[0x0][0x3f8] ;  /* 0x0000fe00000a7ab9 */ /* 0x000fe20000000a00 */
[----:B------:R-:W-:Y:S01]  /*0fa0*/  MOV R4, RZ ;  /* 0x000000ff00047202 */ /* 0x000fe20000000f00 */
[----:B------:R-:W-:Y:S01]  /*0fb0*/  UISETP.NE.U32.AND UP0, UPT, UR10, URZ, UPT ;  /* 0x0000003f0a00728c */ /* 0x000fe2000bf05070 */
[----:B------:R-:W-:Y:S01]  /*0fc0*/  IMAD.MOV.U32 R2, RZ, RZ, RZ ;  /* 0x000000ffff027224 */ /* 0x000fe200078e00ff */
[----:B------:R-:W-:Y:S01]  /*0fd0*/  ULDC UR43, c[0x0][0xdb8] ;  /* 0x00036e00002b7ab9 */ /* 0x000fe20000000800 */
[----:B------:R-:W-:Y:S01]  /*0fe0*/  UIADD3 UR4, UR7, -UR4, URZ ;  /* 0x8000000407047290 */ /* 0x000fe2000fffe03f */
[----:B------:R-:W2:Y:S01]  /*0ff0*/  LDC R5, c[0x0][0x288] ;  /* 0x0000a200ff057b82 */ /* 0x000ea20000000800 */
[----:B------:R-:W-:Y:S01]  /*1000*/  UISETP.NE.AND.EX UP0, UPT, UR11, URZ, UPT, UP0 ;  /* 0x0000003f0b00728c */ /* 0x000fe2000bf05300 */
[----:B------:R-:W-:Y:S01]  /*1010*/  PLOP3.LUT P0, PT, PT, PT, PT, 0x80, 0x0 ;  /* 0x000000000000781c */ /* 0x000fe20003f0f070 */
[----:B------:R-:W-:Y:S01]  /*1020*/  IMAD.MOV.U32 R0, RZ, RZ, RZ ;  /* 0x000000ffff007224 */ /* 0x000fe200078e00ff */
[----:B------:R-:W-:Y:S01]  /*1030*/  ULOP3.LUT UR5, URZ, UR5, URZ, 0x33, !UPT ;  /* 0x000000053f057292 */ /* 0x000fe2000f8e333f */
[----:B------:R-:W-:-:S02]  /*1040*/  CS2R R118, SRZ ;  /* 0x0000000000767805 */ /* 0x000fc4000001ff00 */
[----:B------:R-:W-:Y:S02]  /*1050*/  CS2R R116, SRZ ;  /* 0x0000000000747805 */ /* 0x000fe4000001ff00 */
[----:B------:R-:W-:Y:S01]  /*1060*/  CS2R R114, SRZ ;  /* 0x0000000000727805 */ /* 0x000fe2000001ff00 */
[----:B------:R-:W-:Y:S01]  /*1070*/  UIADD3 UR5, UR5, UR6, URZ ;  /* 0x0000000605057290 */ /* 0x000fe2000fffe03f */
[----:B------:R-:W-:Y:S02]  /*1080*/  CS2R R112, SRZ ;  /* 0x0000000000707805 */ /* 0x000fe4000001ff00 */
[----:B------:R-:W-:Y:S01]  /*1090*/  CS2R R110, SRZ ;  /* 0x00000000006e7805 */ /* 0x000fe2000001ff00 */
[----:B------:R-:W-:Y:S01]  /*10a0*/  ULDC UR6, c[0x0][0x404] ;  /* 0x0001010000067ab9 */ /* 0x000fe20000000800 */
[----:B------:R-:W-:Y:S01]  /*10b0*/  USHF.L.U32 UR42, UR5, 0x7, URZ ;  /* 0x00000007052a7899 */ /* 0x000fe2000800063f */
[----:B------:R-:W-:Y:S01]  /*10c0*/  CS2R R108, SRZ ;  /* 0x00000000006c7805 */ /* 0x000fe2000001ff00 */
[----:B------:R-:W-:Y:S01]  /*10d0*/  USEL UR5, UR6, 0x1, UP0 ;  /* 0x0000000106057887 */ /* 0x000fe20008000000 */
[----:B------:R-:W-:Y:S01]  /*10e0*/  CS2R R106, SRZ ;  /* 0x00000000006a7805 */ /* 0x000fe2000001ff00 */
[----:B------:R-:W-:Y:S01]  /*10f0*/  UISETP.NE.AND UP0, UPT, UR43, 0x1, UPT ;  /* 0x000000012b00788c */ /* 0x000fe2000bf05270 */
[----:B------:R-:W-:Y:S01]  /*1100*/  CS2R R104, SRZ ;  /* 0x0000000000687805 */ /* 0x000fe2000001ff00 */
[----:B------:R-:W-:Y:S01]  /*1110*/  IMAD.U32 R210, RZ, RZ, UR42 ;  /* 0x0000002affd27e24 */ /* 0x000fe2000f8e00ff */
[----:B------:R-:W-:Y:S01]  /*1120*/  CS2R R102, SRZ ;  /* 0x0000000000667805 */ /* 0x000fe2000001ff00 */
[----:B-1----:R-:W-:Y:S01]  /*1130*/  IMAD R82, R82, UR5, RZ ;  /* 0x0000000552527c24 */ /* 0x002fe2000f8e02ff */
[----:B------:R-:W-:Y:S01]  /*1140*/  ULDC UR5, c[0x0][0xdc4] ;  /* 0x0003710000057ab9 */ /* 0x000fe20000000800 */
[----:B------:R-:W-:Y:S01]  /*1150*/  CS2R R100, SRZ ;  /* 0x0000000000647805 */ /* 0x000fe2000001ff00 */
[----:B------:R-:W-:Y:S01]  /*1160*/  UIMAD UR8, UR8, UR5, UR4 ;  /* 0x00000005080872a4 */ /* 0x000fe2000f8e0204 */
[----:B--2---:R-:W-:-:S02]  /*1170*/  IADD3 R5, R210, 0xef, -R5 ;  /* 0x000000efd2057810 */ /* 0x004fc40007ffe805 */
[----:B------:R-:W-:Y:S02]  /*1180*/  CS2R R98, SRZ ;  /* 0x0000000000627805 */ /* 0x000fe4000001ff00 */
[C---:B------:R-:W-:Y:S01]  /*1190*/  IADD3 R3, R82.reuse, 0x6f, RZ ;  /* 0x0000006f52037810 */ /* 0x040fe20007ffe0ff */
[----:B------:R-:W-:Y:S01]  /*11a0*/  @UP0 ULDC UR4, c[0x0][0xdbc] ;  /* 0x00036f0000040ab9 */ /* 0x000fe20000000800 */
[----:B------:R-:W-:Y:S01]  /*11b0*/  @UP0 ULDC UR6, c[0x0][0xdc0] ;  /* 0x0003700000060ab9 */ /* 0x000fe20000000800 */
[----:B------:R-:W-:Y:S01]  /*11c0*/  IMAD.IADD R5, R82, 0x1, R5 ;  /* 0x0000000152057824 */ /* 0x000fe200078e0205 */
[----:B------:R-:W-:Y:S01]  /*11d0*/  UIMAD.WIDE.U32 UR4, UR8, UR4, URZ ;  /* 0x00000004080472a5 */ /* 0x000fe2000f8e003f */
[----:B------:R-:W-:Y:S01]  /*11e0*/  IMAD.HI R2, R3, -0x6db6db6d, R2 ;  /* 0x9249249303027827 */ /* 0x000fe200078e0202 */
[----:B------:R-:W-:Y:S01]  /*11f0*/  UMOV UR44, UR8 ;  /* 0x00000008002c7c82 */ /* 0x000fe20008000000 */
[----:B------:R-:W-:Y:S01]  /*1200*/  CS2R R96, SRZ ;  /* 0x0000000000607805 */ /* 0x000fe2000001ff00 */
[----:B------:R-:W-:Y:S01]  /*1210*/  @UP0 USHF.R.U32.HI UR44, URZ, UR6, UR5 ;  /* 0x000000063f2c0299 */ /* 0x000fe20008011605 */
[----:B------:R-:W-:Y:S01]  /*1220*/  IMAD.HI R4, R5, -0x6db6db6d, R4 ;  /* 0x9249249305047827 */ /* 0x000fe200078e0204 */
[----:B------:R-:W-:-:S02]  /*1230*/  SHF.R.U32.HI R3, RZ, 0x1f, R2 ;  /* 0x0000001fff037819 */ /* 0x000fc40000011602 */
[----:B------:R-:W-:Y:S01]  /*1240*/  CS2R R94, SRZ ;  /* 0x00000000005e7805 */ /* 0x000fe2000001ff00 */
[----:B------:R-:W-:Y:S01]  /*1250*/  UIADD3 UR4, -UR44, URZ, URZ ;  /* 0x0000003f2c047290 */ /* 0x000fe2000fffe13f */
[----:B------:R-:W-:Y:S02]  /*1260*/  CS2R R92, SRZ ;  /* 0x00000000005c7805 */ /* 0x000fe4000001ff00 */
[----:B------:R-:W-:Y:S02]  /*1270*/  SHF.R.U32.HI R5, RZ, 0x1f, R4 ;  /* 0x0000001fff057819 */ /* 0x000fe40000011604 */
[----:B------:R-:W-:Y:S02]  /*1280*/  CS2R R90, SRZ ;  /* 0x00000000005a7805 */ /* 0x000fe4000001ff00 */
[----:B------:R-:W-:Y:S01]  /*1290*/  LEA.HI.SX32 R3, R2, R3, 0x1a ;  /* 0x0000000302037211 */ /* 0x000fe200078fd2ff */
[----:B------:R-:W-:Y:S01]  /*12a0*/  UIMAD UR43, UR43, UR4, UR8 ;  /* 0x000000042b2b72a4 */ /* 0x000fe2000f8e0208 */
[----:B------:R-:W-:-:S02]  /*12b0*/  LEA.HI.SX32 R4, R4, R5, 0x1a ;  /* 0x0000000504047211 */ /* 0x000fc400078fd2ff */
[----:B------:R-:W-:Y:S02]  /*12c0*/  CS2R R88, SRZ ;  /* 0x0000000000587805 */ /* 0x000fe4000001ff00 */
[----:B------:R-:W-:Y:S02]  /*12d0*/  CS2R R86, SRZ ;  /* 0x0000000000567805 */ /* 0x000fe4000001ff00 */
[----:B------:R-:W-:Y:S02]  /*12e0*/  CS2R R84, SRZ ;  /* 0x0000000000547805 */ /* 0x000fe4000001ff00 */
[----:B------:R-:W-:Y:S02]  /*12f0*/  VIMNMX R83, R3, R4, PT ;  /* 0x0000000403537248 */ /* 0x000fe40003fe0100 */
[----:B------:R-:W-:Y:S02]  /*1300*/  CS2R R2, SRZ ;  /* 0x0000000000027805 */ /* 0x000fe4000001ff00 */
[----:B------:R-:W-:-:S02]  /*1310*/  CS2R R38, SRZ ;  /* 0x0000000000267805 */ /* 0x000fc4000001ff00 */
[----:B------:R-:W-:Y:S02]  /*1320*/  CS2R R80, SRZ ;  /* 0x0000000000507805 */ /* 0x000fe4000001ff00 */
[----:B------:R-:W-:Y:S02]  /*1330*/  ISETP.GE.AND P1, PT, R83, 0x1, PT ;  /* 0x000000015300780c */ /* 0x000fe40003f26270 */
        /* <DEDUP_REMOVED lines=23> */
[----:B------:R-:W-:Y:S02]  /*14b0*/  MOV R126, RZ ;  /* 0x000000ff007e7202 */ /* 0x000fe40000000f00 */
[----:B------:R-:W-:Y:S02]  /*14c0*/  CS2R R32, SRZ ;  /* 0x0000000000207805 */ /* 0x000fe4000001ff00 */
[----:B------:R-:W-:Y:S01]  /*14d0*/  CS2R R120, SRZ ;  /* 0x0000000000787805 */ /* 0x000fe2000001ff00 */
[----:B------:R-:W-:Y:S01]  /*14e0*/  IMAD.MOV.U32 R27, RZ, RZ, RZ ;  /* 0x000000ffff1b7224 */ /* 0x000fe200078e00ff */
[----:B------:R-:W-:Y:S01]  /*14f0*/  CS2R R6, SRZ ;  /* 0x0000000000067805 */ /* 0x000fe2000001ff00 */
[----:B------:R-:W-:Y:S01]  /*1500*/  IMAD.MOV.U32 R29, RZ, RZ, RZ ;  /* 0x000000ffff1d7224 */ /* 0x000fe200078e00ff */
        /* <DEDUP_REMOVED lines=30> */
.L_x_4717:
[----:B------:R-:W-:Y:S02]  /*16f0*/  LEA.HI R0, R209, R209, RZ, 0x1 ;  /* 0x000000d1d1007211 */ /* 0x000fe400078f08ff */
[----:B------:R-:W-:Y:S02]  /*1700*/  ISETP.NE.AND P0, PT, R17, 0x3, PT ;  /* 0x000000031100780c */ /* 0x000fe40003f05270 */
[----:B------:R-:W-:-:S05]  /*1710*/  LOP3.LUT R0, R0, 0xfffffffe, RZ, 0xc0, !PT ;  /* 0xfffffffe00007812 */ /* 0x000fca00078ec0ff */
[----:B------:R-:W-:-:S05]  /*1720*/  IMAD.IADD R0, R209, 0x1, -R0 ;  /* 0x00000001d1007824 */ /* 0x000fca00078e0a00 */
[----:B------:R-:W-:-:S04]  /*1730*/  SHF.L.U32 R0, R0, 0x1f, RZ ;  /* 0x0000001f00007819 */ /* 0x000fc800000006ff */
[----:B------:R-:W1:Y:S02]  /*1740*/  SYNCS.PHASECHK.TRANS64.TRYWAIT P1, [UR61+0x36800], R0 ;  /* 0x03680000ff0075a7 */ /* 0x000e64000802017d */
[----:B-1----:R-:W-:Y:S05]  /*1750*/  @!P1 BRA `(.L_x_4718) ;  /* 0x0000013800bc9947 */ /* 0x002fea0003800000 */
.L_x_4819:
[----:B------:R-:W-:Y:S05]  /*1760*/  @!P0 BRA `(.L_x_4719) ;  /* 0x0000000000048947 */ /* 0x000fea0003800000 */
[----:B------:R-:W-:Y:S01]  /*1770*/  BPT.TRAP 0x1 ;  /* 0x000000040000795c */ /* 0x000fe20000300000 */
.L_x_4719:
[----:B------:R-:W-:Y:S01]  /*1780*/  R2UR UR4, R16 ;  /* 0x00000000100472ca */ /* 0x000fe200000e0000 */
[----:B-1----:R-:W-:-:S05]  /*1790*/  IMAD.U32 R0, RZ, RZ, UR46 ;  /* 0x0000002eff007e24 */ /* 0x002fca000f8e00ff */
[----:B------:R-:W-:-:S07]  /*17a0*/  LEA R0, R0, UR61, 0x3 ;  /* 0x0000003d00007c11 */ /* 0x000fce000f8e18ff */
[----:B------:R-:W-:-:S04]  /*17b0*/  MOV R3, UR4 ;  /* 0x0000000400037c02 */ /* 0x000fc80008000f00 */
[----:B------:R-:W-:-:S04]  /*17c0*/  SHF.L.U32 R3, R3, 0x1f, RZ ;  /* 0x0000001f03037819 */ /* 0x000fc800000006ff */
[----:B------:R1:W2:Y:S01]  /*17d0*/  SYNCS.PHASECHK.TRANS64.TRYWAIT P2, [R0+URZ+0x36830], R3 ;  /* 0x03683003000075a7 */ /* 0x0002a2000804017f */
[----:B------:R-:W-:Y:S05]  /*17e0*/  @!P0 BRA `(.L_x_4720) ;  /* 0x0000000000048947 */ /* 0x000fea0003800000 */
[----:B------:R-:W-:Y:S01]  /*17f0*/  BPT.TRAP 0x1 ;  /* 0x000000040000795c */ /* 0x000fe20000300000 */
.L_x_4720:
[----:B------:R-:W3:Y:S01]  /*1800*/  S2R R2, SR_TID.X ;  /* 0x0000000000027919 */ /* 0x000ee20000002100 */
[----:B------:R-:W-:Y:S01]  /*1810*/  IMAD.MOV.U32 R119, RZ, RZ, RZ ;  /* 0x000000ffff777224 */ /* 0x000fe200078e00ff */
[----:B---3--:R-:W-:Y:S01]  /*1820*/  LOP3.LUT P1, RZ, R2, 0x7f, RZ, 0xc0, !PT ;  /* 0x0000007f02ff7812 */ /* 0x008fe2000782c0ff */
[----:B--2---:R-:W-:-:S12]  /*1830*/  @P2 BRA `(.L_x_4721) ;  /* 0x0000000000082947 */ /* 0x004fd80003800000 */
[----:B------:R-:W2:Y:S02]  /*1840*/  SYNCS.PHASECHK.TRANS64.TRYWAIT P2, [R0+URZ+0x36830], R3 ;  /* 0x03683003000075a7 */ /* 0x000ea4000804017f */
[----:B--2---:R-:W-:Y:S05]  /*1850*/  @!P2 BRA `(.L_x_4722) ;  /* 0x000001380094a947 */ /* 0x004fea0003800000 */
.L_x_4721:
[----:B------:R-:W-:Y:S05]  /*1860*/  WARPSYNC.ALL ;  /* 0x0000000000007948 */ /* 0x000fea0003800000 */
[----:B------:R-:W-:Y:S01]  /*1870*/  UIADD3 UR4, UR61, 0x21400, URZ ;  /* 0x000214003d047890 */ /* 0x000fe2000fffe03f */
[----:B------:R-:W-:Y:S01]  /*1880*/  WARPGROUP.ARRIVE ;  /* 0x00000000000079c5 */ /* 0x000fe20000000000 */
[----:B------:R-:W-:Y:S01]  /*1890*/  UMOV UR5, 0x40000040 ;  /* 0x4000004000057882 */ /* 0x000fe20000000000 */
[----:B------:R-:W-:Y:S01]  /*18a0*/  UMOV UR7, 0x40000040 ;  /* 0x4000004000077882 */ /* 0x000fe20000000000 */
[----:B------:R-:W-:Y:S01]  /*18b0*/  USHF.R.U32.HI UR4, URZ, 0x4, UR4 ;  /* 0x000000043f047899 */ /* 0x000fe20008011604 */
[----:B------:R-:W-:Y:S01]  /*18c0*/  MOV R4, UR46 ;  /* 0x0000002e00047c02 */ /* 0x000fe20008000f00 */
[----:B------:R-:W-:Y:S01]  /*18d0*/  UMOV UR9, UR5 ;  /* 0x0000000500097c82 */ /* 0x000fe20008000000 */
[----:B------:R-:W-:Y:S01]  /*18e0*/  UMOV UR11, 0x40000040 ;  /* 0x40000040000b7882 */ /* 0x000fe20000000000 */
[----:B------:R-:W-:Y:S01]  /*18f0*/  ULOP3.LUT UR4, UR4, 0x3fff, URZ, 0xc0, !UPT ;  /* 0x00003fff04047892 */ /* 0x000fe2000f8ec03f */
[----:B------:R-:W-:Y:S01]  /*1900*/  MOV R5, UR44 ;  /* 0x0000002c00057c02 */ /* 0x000fe20008000f00 */
[----:B------:R-:W-:Y:S01]  /*1910*/  UMOV UR13, UR5 ;  /* 0x00000005000d7c82 */ /* 0x000fe20008000000 */
[----:B------:R-:W-:Y:S01]  /*1920*/  UMOV UR15, 0x40000040 ;  /* 0x40000040000f7882 */ /* 0x000fe20000000000 */
[----:B------:R-:W-:Y:S01]  /*1930*/  ULOP3.LUT UR40, UR4, 0x10000, URZ, 0xfc, !UPT ;  /* 0x0001000004287892 */ /* 0x000fe2000f8efc3f */
[----:B------:R-:W-:Y:S01]  /*1940*/  MOV R6, UR43 ;  /* 0x0000002b00067c02 */ /* 0x000fe20008000f00 */
[----:B------:R-:W-:Y:S01]  /*1950*/  ULOP3.LUT UR4, UR36, 0x10000, URZ, 0xfc, !UPT ;  /* 0x0001000024047892 */ /* 0x000fe2000f8efc3f */
[----:B------:R-:W-:Y:S01]  /*1960*/  MOV R7, UR42 ;  /* 0x0000002a00077c02 */ /* 0x000fe20008000f00 */
[----:B------:R-:W-:Y:S01]  /*1970*/  UIMAD UR6, UR46, 0xa80, UR40 ;  /* 0x00000a802e0678a4 */ /* 0x000fe2000f8e0228 */
[----:B-12---:R-:W-:Y:S01]  /*1980*/  @!P1 VIADD R0, R0, 0x36840 ;  /* 0x0003684000009836 */ /* 0x006fe20000000000 */
[----:B------:R-:W-:Y:S01]  /*1990*/  UMOV UR17, UR5 ;  /* 0x0000000500117c82 */ /* 0x000fe20008000000 */
[----:B------:R-:W-:Y:S01]  /*19a0*/  UMOV UR19, 0x40000040 ;  /* 0x4000004000137882 */ /* 0x000fe20000000000 */
[----:B------:R-:W-:Y:S01]  /*19b0*/  UIADD3 UR10, UR6, 0x80, URZ ;  /* 0x00000080060a7890 */ /* 0x000fe2000fffe03f */
[----:B------:R-:W-:Y:S01]  /*19c0*/  MOV R8, UR40 ;  /* 0x0000002800087c02 */ /* 0x000fe20008000f00 */
[----:B------:R-:W-:Y:S01]  /*19d0*/  UMOV UR8, UR4 ;  /* 0x0000000400087c82 */ /* 0x000fe20008000000 */
[----:B------:R-:W-:Y:S01]  /*19e0*/  UIADD3 UR14, UR6, 0x100, URZ ;  /* 0x00000100060e7890 */ /* 0x000fe2000fffe03f */
[----:B------:R-:W-:Y:S01]  /*19f0*/  @!P1 PRMT R0, RZ, 0x654, R0 ;  /* 0x00000654ff009816 */ /* 0x000fe20000000000 */
[----:B------:R-:W-:Y:S01]  /*1a00*/  HGMMA.64x16x16.F32 R72, gdesc[UR4], RZ, !UPT, gsb0 ;  /* 0x00200000044879f0 */ /* 0x000fe2000c0008ff */
[----:B------:R-:W-:Y:S01]  /*1a10*/  UMOV UR12, UR4 ;  /* 0x00000004000c7c82 */ /* 0x000fe20008000000 */
[----:B------:R-:W-:Y:S01]  /*1a20*/  UIADD3 UR18, UR6, 0x180, URZ ;  /* 0x0000018006127890 */ /* 0x000fe2000fffe03f */
[-C--:B------:R-:W-:Y:S01]  /*1a30*/  MOV R118, R119.reuse ;  /* 0x0000007700767202 */ /* 0x080fe20000000f00 */
[----:B------:R-:W-:Y:S01]  /*1a40*/  UMOV UR16, UR4 ;  /* 0x0000000400107c82 */ /* 0x000fe20008000000 */
[----:B------:R-:W-:Y:S01]  /*1a50*/  UIADD3 UR22, UR6, 0x200, URZ ;  /* 0x0000020006167890 */ /* 0x000fe2000fffe03f */
[--C-:B------:R-:W-:Y:S01]  /*1a60*/  IMAD.MOV.U32 R117, RZ, RZ, R119.reuse ;  /* 0x000000ffff757224 */ /* 0x100fe200078e0077 */
[----:B------:R-:W-:Y:S01]  /*1a70*/  UMOV UR20, UR4 ;  /* 0x0000000400147c82 */ /* 0x000fe20008000000 */
[----:B------:R-:W-:Y:S01]  /*1a80*/  UMOV UR21, UR5 ;  /* 0x0000000500157c82 */ /* 0x000fe20008000000 */
[----:B------:R-:W-:Y:S01]  /*1a90*/  UMOV UR23, 0x40000040 ;  /* 0x4000004000177882 */ /* 0x000fe20000000000 */
[----:B------:R-:W-:Y:S01]  /*1aa0*/  UIADD3 UR26, UR6, 0x280, URZ ;  /* 0x00000280061a7890 */ /* 0x000fe2000fffe03f */
[--C-:B------:R-:W-:Y:S01]  /*1ab0*/  IMAD.MOV.U32 R116, RZ, RZ, R119.reuse ;  /* 0x000000ffff747224 */ /* 0x100fe200078e0077 */
[----:B------:R-:W-:Y:S01]  /*1ac0*/  UMOV UR24, UR4 ;  /* 0x0000000400187c82 */ /* 0x000fe20008000000 */
[----:B------:R-:W-:Y:S01]  /*1ad0*/  UMOV UR25, UR5 ;  /* 0x0000000500197c82 */ /* 0x000fe20008000000 */
[----:B------:R-:W-:Y:S01]  /*1ae0*/  UMOV UR27, 0x40000040 ;  /* 0x40000040001b7882 */ /* 0x000fe20000000000 */
[----:B------:R-:W-:Y:S01]  /*1af0*/  UIADD3 UR7, UR4, 0x2, URZ ;  /* 0x0000000204077890 */ /* 0x000fe2000fffe03f */
[-C--:B------:R-:W-:Y:S01]  /*1b00*/  MOV R115, R119.reuse ;  /* 0x0000007700737202 */ /* 0x080fe20000000f00 */
        /* <DEDUP_REMOVED lines=30> */
[--C-:B------:R-:W-:Y:S01]  /*1cf0*/  IMAD.MOV.U32 R86, RZ, RZ, R119.reuse ;  /* 0x000000ffff567224 */ /* 0x100fe200078e0077 */
[----:B------:R-:W-:Y:S02]  /*1d00*/  WARPGROUP.DEPBAR.LE gsb0, 0x0 ;  /* 0x00008000000079c5 */ /* 0x000fe40000010000 */
[----:B------:R-:W-:Y:S01]  /*1d10*/  WARPGROUP.ARRIVE ;  /* 0x00000000000079c5 */ /* 0x000fe20000000000 */
[--C-:B------:R-:W-:Y:S02]  /*1d20*/  IMAD.MOV.U32 R84, RZ, RZ, R119.reuse ;  /* 0x000000ffff547224 */ /* 0x100fe400078e0077 */
[----:B------:R-:W-:-:S03]  /*1d30*/  IMAD.MOV.U32 R80, RZ, RZ, R119 ;  /* 0x000000ffff507224 */ /* 0x000fc600078e0077 */
        /* <DEDUP_REMOVED lines=355> */
[----:B------:R-:W-:-:S02]  /*3370*/  UIADD3 UR7, UR4, 0x802, URZ ;  /* 0x0000080204077890 */ /* 0x000fc4000fffe03f */
        /* <DEDUP_REMOVED lines=109> */
[----:B------:R-:W1:Y:S01]  /*3a50*/  LDC R3, c[0x0][0x288] ;  /* 0x0000a200ff037b82 */ /* 0x000e620000000800 */
        /* <DEDUP_REMOVED lines=11> */
[C---:B------:R-:W-:Y:S01]  /*3b10*/  IMAD R6, R83.reuse, -0x70, R82 ;  /* 0xffffff9053067824 */ /* 0x040fe200078e0252 */
[----:B------:R-:W-:Y:S02]  /*3b20*/  R2UR UR40, R8 ;  /* 0x00000000082872ca */ /* 0x000fe400000e0000 */
[----:B------:R-:W-:-:S04]  /*3b30*/  IADD3 R83, R83, -0x2, RZ ;  /* 0xfffffffe53537810 */ /* 0x000fc80007ffe0ff */
[----:B------:R-:W-:Y:S01]  /*3b40*/  R2UR UR47, R83 ;  /* 0x00000000532f72ca */ /* 0x000fe200000e0000 */
        /* <DEDUP_REMOVED lines=8> */
[----:B------:R-:W-:Y:S01]  /*3bd0*/  IMAD.U32 R4, RZ, RZ, UR56 ;  /* 0x00000038ff047e24 */ /* 0x000fe2000f8e00ff */
[----:B------:R-:W-:Y:S01]  /*3be0*/  MOV R5, UR57 ;  /* 0x0000003900057c02 */ /* 0x000fe20008000f00 */
[----:B------:R-:W-:Y:S01]  /*3bf0*/  ULDC UR7, c[0x0][0x9d8] ;  /* 0x0002760000077ab9 */ /* 0x000fe20000000800 */
        /* <DEDUP_REMOVED lines=29> */
[----:B------:R-:W-:Y:S01]  /*3dd0*/  FMUL.FTZ R9, R77, UR7 ;  /* 0x000000074d097c20 */ /* 0x000fe20008410000 */
[----:B------:R-:W-:Y:S01]  /*3de0*/  FMUL.FTZ R2, R72, UR7 ;  /* 0x0000000748027c20 */ /* 0x000fe20008410000 */
[----:B------:R-:W-:Y:S01]  /*3df0*/  FMUL.FTZ R10, R76, UR7 ;  /* 0x000000074c0a7c20 */ /* 0x000fe20008410000 */
[----:B------:R-:W-:Y:S01]  /*3e00*/  MOV R76, R119 ;  /* 0x00000077004c7202 */ /* 0x000fe20000000f00 */
[----:B------:R-:W3:Y:S01]  /*3e10*/  MUFU.TANH R75, R75 ;  /* 0x0000004b004b7308 */ /* 0x000ee20000002400 */
[----:B------:R-:W-:-:S07]  /*3e20*/  IMAD.MOV.U32 R72, RZ, RZ, R119 ;  /* 0x000000ffff487224 */ /* 0x000fce00078e0077 */
[----:B------:R-:W4:Y:S08]  /*3e30*/  MUFU.TANH R78, R78 ;  /* 0x0000004e004e7308 */ /* 0x000f300000002400 */
[----:B------:R-:W5:Y:S08]  /*3e40*/  MUFU.TANH R79, R79 ;  /* 0x0000004f004f7308 */ /* 0x000f700000002400 */
[----:B------:R-:W-:Y:S08]  /*3e50*/  MUFU.TANH R2, R2 ;  /* 0x0000000200027308 */ /* 0x000ff00000002400 */
[----:B------:R-:W-:Y:S08]  /*3e60*/  MUFU.TANH R7, R7 ;  /* 0x0000000700077308 */ /* 0x000ff00000002400 */
[----:B------:R-:W-:Y:S01]  /*3e70*/  MUFU.TANH R10, R10 ;  /* 0x0000000a000a7308 */ /* 0x000fe20000002400 */
[----:B------:R-:W-:-:S02]  /*3e80*/  WARPGROUP.DEPBAR.LE gsb0, 0x0 ;  /* 0x00008000000079c5 */ /* 0x000fc40000010000 */
[----:B------:R-:W-:Y:S01]  /*3e90*/  WARPGROUP.ARRIVE ;  /* 0x00000000000079c5 */ /* 0x000fe20000000000 */
[----:B------:R-:W-:Y:S01]  /*3ea0*/  FMUL.FTZ R11, R64, UR7 ;  /* 0x00000007400b7c20 */ /* 0x000fe20008410000 */
[----:B------:R-:W-:Y:S02]  /*3eb0*/  VIADD R64, R205, UR42 ;  /* 0x0000002acd407c36 */ /* 0x000fe40008000000 */
[----:B------:R-:W-:Y:S01]  /*3ec0*/  FMUL.FTZ R66, R66, UR7 ;  /* 0x0000000742427c20 */ /* 0x000fe20008410000 */
        /* <DEDUP_REMOVED lines=8> */
[----:B------:R-:W5:Y:S01]  /*3f50*/  MUFU.TANH R66, R66 ;  /* 0x0000004200427308 */ /* 0x000f620000002400 */
[----:B------:R-:W-:Y:S01]  /*3f60*/  FMUL.FTZ R13, R69, UR7 ;  /* 0x00000007450d7c20 */ /* 0x000fe20008410000 */
[----:B------:R-:W-:Y:S01]  /*3f70*/  FMUL.FTZ R71, R71, UR7 ;  /* 0x0000000747477c20 */ /* 0x000fe20008410000 */
[----:B------:R-:W-:Y:S01]  /*3f80*/  FMUL.FTZ R14, R68, UR7 ;  /* 0x00000007440e7c20 */ /* 0x000fe20008410000 */
[----:B------:R-:W-:-:S04]  /*3f90*/  IMAD.MOV.U32 R68, RZ, RZ, R119 ;  /* 0x000000ffff447224 */ /* 0x000fc800078e0077 */
[----:B------:R-:W5:Y:S08]  /*3fa0*/  MUFU.TANH R67, R67 ;  /* 0x0000004300437308 */ /* 0x000f700000002400 */
[----:B------:R-:W5:Y:S08]  /*3fb0*/  MUFU.TANH R70, R70 ;  /* 0x0000004600467308 */ /* 0x000f700000002400 */
[----:B------:R-:W5:Y:S08]  /*3fc0*/  MUFU.TANH R71, R71 ;  /* 0x0000004700477308 */ /* 0x000f700000002400 */
[----:B------:R-:W-:Y:S08]  /*3fd0*/  MUFU.TANH R9, R9 ;  /* 0x0000000900097308 */ /* 0x000ff00000002400 */
[----:B------:R-:W-:Y:S01]  /*3fe0*/  MUFU.TANH R11, R11 ;  /* 0x0000000b000b7308 */ /* 0x000fe20000002400 */
[----:B------:R-:W-:-:S02]  /*3ff0*/  WARPGROUP.DEPBAR.LE gsb0, 0x0 ;  /* 0x00008000000079c5 */ /* 0x000fc40000010000 */
[----:B------:R-:W-:Y:S01]  /*4000*/  WARPGROUP.ARRIVE ;  /* 0x00000000000079c5 */ /* 0x000fe20000000000 */
[----:B------:R-:W-:Y:S01]  /*4010*/  FMUL.FTZ R21, R61, UR7 ;  /* 0x000000073d157c20 */ /* 0x000fe20008410000 */
[----:B-1----:R-:W-:Y:S01]  /*4020*/  IADD3 R61, -R3, 0x71, R6 ;  /* 0x00000071033d7810 */ /* 0x002fe20007ffe106 */
[----:B------:R-:W-:Y:S01]  /*4030*/  FMUL.FTZ R20, R57, UR7 ;  /* 0x0000000739147c20 */ /* 0x000fe20008410000 */
[----:B------:R-:W-:Y:S02]  /*4040*/  VIADD R57, R6, 0x70 ;  /* 0x0000007006397836 */ /* 0x000fe40000000000 */
[----:B------:R-:W-:Y:S01]  /*4050*/  FMUL.FTZ R15, R56, UR7 ;  /* 0x00000007380f7c20 */ /* 0x000fe20008410000 */
[----:B------:R-:W-:Y:S01]  /*4060*/  HGMMA.64x16x16.F32 R48, gdesc[UR56], R48, gsb0 ;  /* 0x00200000383079f0 */ /* 0x000fe20008000830 */
[----:B------:R-:W-:Y:S01]  /*4070*/  UIADD3 UR58, UR6, 0x906, URZ ;  /* 0x00000906063a7890 */ /* 0x000fe2000fffe03f */
[----:B------:R-:W-:Y:S01]  /*4080*/  IMAD R61, R204, -0x2, R61 ;  /* 0xfffffffecc3d7824 */ /* 0x000fe200078e023d */
[----:B------:R-:W-:Y:S01]  /*4090*/  UMOV UR56, UR10 ;  /* 0x0000000a00387c82 */ /* 0x000fe20008000000 */
[----:B------:R-:W-:Y:S01]  /*40a0*/  UMOV UR57, UR11 ;  /* 0x0000000b00397c82 */ /* 0x000fe20008000000 */
[----:B------:R-:W-:Y:S01]  /*40b0*/  UMOV UR59, 0x40000040 ;  /* 0x40000040003b7882 */ /* 0x000fe20000000000 */
[----:B------:R-:W-:Y:S01]  /*40c0*/  FMUL.FTZ R56, R60, UR7 ;  /* 0x000000073c387c20 */ /* 0x000fe20008410000 */
[----:B------:R-:W-:Y:S01]  /*40d0*/  IMAD R60, R204, -0x2, R57 ;  /* 0xfffffffecc3c7824 */ /* 0x000fe200078e0239 */
[----:B------:R-:W-:Y:S01]  /*40e0*/  IADD3 R57, R61, 0x8, R64 ;  /* 0x000000083d397810 */ /* 0x000fe20007ffe040 */
[----:B------:R-:W-:Y:S01]  /*40f0*/  FMUL.FTZ R58, R58, UR7 ;  /* 0x000000073a3a7c20 */ /* 0x000fe20008410000 */
[----:B------:R-:W-:Y:S01]  /*4100*/  FMUL.FTZ R59, R59, UR7 ;  /* 0x000000073b3b7c20 */ /* 0x000fe20008410000 */
[----:B------:R-:W-:Y:S01]  /*4110*/  FMUL.FTZ R62, R62, UR7 ;  /* 0x000000073e3e7c20 */ /* 0x000fe20008410000 */
[----:B------:R-:W-:Y:S01]  /*4120*/  VIMNMX R65, R60, R57, PT ;  /* 0x000000393c417248 */ /* 0x000fe20003fe0100 */
[----:B------:R-:W-:Y:S01]  /*4130*/  FMUL.FTZ R63, R63, UR7 ;  /* 0x000000073f3f7c20 */ /* 0x000fe20008410000 */
[----:B------:R-:W-:Y:S01]  /*4140*/  VIADDMNMX R60, R64, R61, R60, PT ;  /* 0x0000003d403c7246 */ /* 0x000fe2000380013c */
[----:B------:R-:W1:Y:S01]  /*4150*/  MUFU.TANH R58, R58 ;  /* 0x0000003a003a7308 */ /* 0x000e620000002400 */
[----:B------:R-:W-:-:S02]  /*4160*/  ISETP.GT.AND P3, PT, R65, RZ, PT ;  /* 0x000000ff4100720c */ /* 0x000fc40003f64270 */
[C---:B------:R-:W-:Y:S02]  /*4170*/  ISETP.GT.AND P4, PT, R65.reuse, 0x1, PT ;  /* 0x000000014100780c */ /* 0x040fe40003f84270 */
[----:B------:R-:W-:Y:S02]  /*4180*/  ISETP.GT.AND P5, PT, R65, 0x8, PT ;  /* 0x000000084100780c */ /* 0x000fe40003fa4270 */
[----:B--2---:R-:W-:Y:S01]  /*4190*/  FSEL R69, R74, -INF , P3 ;  /* 0xff8000004a457808 */ /* 0x004fe20001800000 */
[----:B------:R-:W2:Y:S01]  /*41a0*/  MUFU.TANH R59, R59 ;  /* 0x0000003b003b7308 */ /* 0x000ea20000002400 */
[----:B---3--:R-:W-:Y:S01]  /*41b0*/  FSEL R75, R75, -INF , P4 ;  /* 0xff8000004b4b7808 */ /* 0x008fe20002000000 */
[--C-:B------:R-:W-:Y:S01]  /*41c0*/  IMAD.MOV.U32 R74, RZ, RZ, R119.reuse ;  /* 0x000000ffff4a7224 */ /* 0x100fe200078e0077 */
[----:B------:R-:W-:Y:S02]  /*41d0*/  ISETP.GT.AND P6, PT, R65, 0x9, PT ;  /* 0x000000094100780c */ /* 0x000fe40003fc4270 */
[----:B----4-:R-:W-:Y:S01]  /*41e0*/  FSEL R73, R78, -INF , P5 ;  /* 0xff8000004e497808 */ /* 0x010fe20002800000 */
[----:B------:R-:W-:Y:S01]  /*41f0*/  IMAD.MOV.U32 R78, RZ, RZ, R119 ;  /* 0x000000ffff4e7224 */ /* 0x000fe200078e0077 */
[----:B------:R-:W-:Y:S01]  /*4200*/  FMNMX.FTZ R8, R69, R75, !PT ;  /* 0x0000004b45087209 */ /* 0x000fe20007810000 */
[----:B------:R-:W3:Y:S01]  /*4210*/  MUFU.TANH R62, R62 ;  /* 0x0000003e003e7308 */ /* 0x000ee20000002400 */
[----:B------:R-:W-:-:S02]  /*4220*/  ISETP.GT.AND P2, PT, R65, 0x10, PT ;  /* 0x000000104100780c */ /* 0x000fc40003f44270 */
[----:B-----5:R-:W-:Y:S02]  /*4230*/  FSEL R79, R79, -INF , P6 ;  /* 0xff8000004f4f7808 */ /* 0x020fe40003000000 */
[----:B------:R-:W-:Y:S02]  /*4240*/  FMNMX.FTZ R8, R73, R8, !PT ;  /* 0x0000000849087209 */ /* 0x000fe40007810000 */
[----:B------:R-:W-:Y:S01]  /*4250*/  ISETP.GT.AND P3, PT, R65, 0x11, PT ;  /* 0x000000114100780c */ /* 0x000fe20003f64270 */
[----:B------:R-:W4:Y:S01]  /*4260*/  MUFU.TANH R63, R63 ;  /* 0x0000003f003f7308 */ /* 0x000f220000002400 */
[----:B------:R-:W-:Y:S02]  /*4270*/  FSEL R77, R66, -INF , P2 ;  /* 0xff800000424d7808 */ /* 0x000fe40001000000 */
[----:B------:R-:W-:Y:S02]  /*4280*/  FMNMX.FTZ R8, R79, R8, !PT ;  /* 0x000000084f087209 */ /* 0x000fe40007810000 */
[----:B------:R-:W-:-:S02]  /*4290*/  ISETP.GT.AND P2, PT, R65, 0x18, PT ;  /* 0x000000184100780c */ /* 0x000fc40003f44270 */
[----:B------:R-:W-:Y:S01]  /*42a0*/  FSEL R81, R67, -INF , P3 ;  /* 0xff80000043517808 */ /* 0x000fe20001800000 */
[----:B------:R-:W-:Y:S01]  /*42b0*/  MUFU.TANH R12, R12 ;  /* 0x0000000c000c7308 */ /* 0x000fe20000002400 */
[----:B------:R-:W-:Y:S02]  /*42c0*/  FMNMX.FTZ R8, R77, R8, !PT ;  /* 0x000000084d087209 */ /* 0x000fe40007810000 */
[----:B------:R-:W-:Y:S01]  /*42d0*/  ISETP.GT.AND P3, PT, R65, 0x19, PT ;  /* 0x000000194100780c */ /* 0x000fe20003f64270 */
[----:B------:R-:W-:Y:S02]  /*42e0*/  WARPGROUP.DEPBAR.LE gsb0, 0x0 ;  /* 0x00008000000079c5 */ /* 0x000fe40000010000 */
[----:B------:R-:W-:Y:S01]  /*42f0*/  WARPGROUP.ARRIVE ;  /* 0x00000000000079c5 */ /* 0x000fe20000000000 */
[----:B------:R-:W-:Y:S01]  /*4300*/  FSEL R85, R70, -INF , P2 ;  /* 0xff80000046557808 */ /* 0x000fe20001000000 */
[----:B------:R-:W-:Y:S01]  /*4310*/  FMUL.FTZ R50, R50, UR7 ;  /* 0x0000000732327c20 */ /* 0x000fe20008410000 */
[----:B------:R-:W-:Y:S01]  /*4320*/  FMNMX.FTZ R66, R81, R8, !PT ;  /* 0x0000000851427209 */ /* 0x000fe20007810000 */
[----:B------:R-:W-:Y:S01]  /*4330*/  FMUL.FTZ R51, R51, UR7 ;  /* 0x0000000733337c20 */ /* 0x000fe20008410000 */
[----:B------:R-:W-:Y:S01]  /*4340*/  ISETP.GT.AND P2, PT, R65, 0x20, PT ;  /* 0x000000204100780c */ /* 0x000fe20003f44270 */
[----:B------:R-:W-:Y:S01]  /*4350*/  HGMMA.64x16x16.F32 R40, gdesc[UR56], R40, gsb0 ;  /* 0x00200000382879f0 */ /* 0x000fe20008000828 */
[----:B------:R-:W-:Y:S01]  /*4360*/  UIADD3 UR58, UR6, 0x986, URZ ;  /* 0x00000986063a7890 */ /* 0x000fe2000fffe03f */
[----:B------:R-:W-:Y:S01]  /*4370*/  FSEL R87, R71, -INF , P3 ;  /* 0xff80000047577808 */ /* 0x000fe20001800000 */
[----:B------:R-:W-:Y:S01]  /*4380*/  UMOV UR56, UR10 ;  /* 0x0000000a00387c82 */ /* 0x000fe20008000000 */
[----:B------:R-:W-:Y:S01]  /*4390*/  UMOV UR57, UR11 ;  /* 0x0000000b00397c82 */ /* 0x000fe20008000000 */
[----:B------:R-:W-:Y:S01]  /*43a0*/  UMOV UR59, 0x40000040 ;  /* 0x40000040003b7882 */ /* 0x000fe20000000000 */
[----:B------:R-:W-:Y:S01]  /*43b0*/  FMNMX.FTZ R66, R85, R66, !PT ;  /* 0x0000004255427209 */ /* 0x000fe20007810000 */
[----:B------:R-:W5:Y:S01]  /*43c0*/  MUFU.TANH R50, R50 ;  /* 0x0000003200327308 */ /* 0x000f620000002400 */
[----:B------:R-:W-:Y:S01]  /*43d0*/  ISETP.GT.AND P3, PT, R65, 0x21, PT ;  /* 0x000000214100780c */ /* 0x000fe20003f64270 */
[----:B------:R-:W-:Y:S01]  /*43e0*/  FMUL.FTZ R54, R54, UR7 ;  /* 0x0000000736367c20 */ /* 0x000fe20008410000 */
[----:B-1----:R-:W-:Y:S01]  /*43f0*/  FSEL R89, R58, -INF , P2 ;  /* 0xff8000003a597808 */ /* 0x002fe20001000000 */
[----:B------:R-:W-:Y:S01]  /*4400*/  FMUL.FTZ R55, R55, UR7 ;  /* 0x0000000737377c20 */ /* 0x000fe20008410000 */
[----:B------:R-:W-:Y:S01]  /*4410*/  FMNMX.FTZ R66, R87, R66, !PT ;  /* 0x0000004257427209 */ /* 0x000fe20007810000 */
[----:B------:R-:W-:Y:S01]  /*4420*/  FMUL.FTZ R48, R48, UR7 ;  /* 0x0000000730307c20 */ /* 0x000fe20008410000 */
[----:B------:R-:W-:Y:S01]  /*4430*/  ISETP.GT.AND P2, PT, R65, 0x28, PT ;  /* 0x000000284100780c */ /* 0x000fe20003f44270 */
[----:B------:R-:W1:Y:S01]  /*4440*/  MUFU.TANH R51, R51 ;  /* 0x0000003300337308 */ /* 0x000e620000002400 */
[----:B--2---:R-:W-:Y:S01]  /*4450*/  FSEL R91, R59, -INF , P3 ;  /* 0xff8000003b5b7808 */ /* 0x004fe20001800000 */
[----:B------:R-:W-:Y:S01]  /*4460*/  FMUL.FTZ R49, R49, UR7 ;  /* 0x0000000731317c20 */ /* 0x000fe20008410000 */
[----:B------:R-:W-:Y:S01]  /*4470*/  FMNMX.FTZ R66, R89, R66, !PT ;  /* 0x0000004259427209 */ /* 0x000fe20007810000 */
[----:B------:R-:W-:Y:S01]  /*4480*/  FMUL.FTZ R52, R52, UR7 ;  /* 0x0000000734347c20 */ /* 0x000fe20008410000 */
[----:B------:R-:W-:Y:S01]  /*4490*/  ISETP.GT.AND P3, PT, R65, 0x29, PT ;  /* 0x000000294100780c */ /* 0x000fe20003f64270 */
[----:B------:R-:W-:Y:S01]  /*44a0*/  FMUL.FTZ R53, R53, UR7 ;  /* 0x0000000735357c20 */ /* 0x000fe20008410000 */
[----:B---3--:R-:W-:Y:S01]  /*44b0*/  FSEL R93, R62, -INF , P2 ;  /* 0xff8000003e5d7808 */ /* 0x008fe20001000000 */
[----:B------:R-:W2:Y:S01]  /*44c0*/  MUFU.TANH R54, R54 ;  /* 0x0000003600367308 */ /* 0x000ea20000002400 */
[----:B------:R-:W-:Y:S01]  /*44d0*/  FMNMX.FTZ R66, R91, R66, !PT ;  /* 0x000000425b427209 */ /* 0x000fe20007810000 */
[----:B------:R-:W-:Y:S01]  /*44e0*/  IMAD.MOV.U32 R62, RZ, RZ, R119 ;  /* 0x000000ffff3e7224 */ /* 0x000fe200078e0077 */
[----:B------:R-:W-:-:S02]  /*44f0*/  ISETP.GT.AND P2, PT, R65, 0x30, PT ;  /* 0x000000304100780c */ /* 0x000fc40003f44270 */
[----:B----4-:R-:W-:Y:S02]  /*4500*/  FSEL R95, R63, -INF , P3 ;  /* 0xff8000003f5f7808 */ /* 0x010fe40001800000 */
[----:B------:R-:W-:Y:S01]  /*4510*/  FMNMX.FTZ R66, R93, R66, !PT ;  /* 0x000000425d427209 */ /* 0x000fe20007810000 */
[----:B------:R-:W-:Y:S01]  /*4520*/  MUFU.TANH R55, R55 ;  /* 0x0000003700377308 */ /* 0x000fe20000002400 */
[----:B------:R-:W-:Y:S02]  /*4530*/  ISETP.GT.AND P3, PT, R65, 0x31, PT ;  /* 0x000000314100780c */ /* 0x000fe40003f64270 */
[----:B-----5:R-:W-:Y:S02]  /*4540*/  FSEL R97, R50, -INF , P2 ;  /* 0xff80000032617808 */ /* 0x020fe40001000000 */
[----:B------:R-:W-:Y:S02]  /*4550*/  FMNMX.FTZ R66, R95, R66, !PT ;  /* 0x000000425f427209 */ /* 0x000fe40007810000 */
[----:B------:R-:W-:Y:S01]  /*4560*/  ISETP.GT.AND P2, PT, R65, 0x38, PT ;  /* 0x000000384100780c */ /* 0x000fe20003f44270 */
[----:B------:R-:W-:Y:S01]  /*4570*/  MUFU.TANH R14, R14 ;  /* 0x0000000e000e7308 */ /* 0x000fe20000002400 */
[----:B------:R-:W-:-:S02]  /*4580*/  FMNMX.FTZ R66, R97, R66, !PT ;  /* 0x0000004261427209 */ /* 0x000fc40007810000 */
[----:B------:R-:W-:Y:S02]  /*4590*/  ISETP.GT.AND P4, PT, R60, 0x8, PT ;  /* 0x000000083c00780c */ /* 0x000fe40003f84270 */
[-C--:B------:R-:W-:Y:S02]  /*45a0*/  MOV R70, R119.reuse ;  /* 0x0000007700467202 */ /* 0x080fe40000000f00 */
[----:B------:R-:W-:Y:S01]  /*45b0*/  FSEL R61, R10, -INF , P4 ;  /* 0xff8000000a3d7808 */ /* 0x000fe20002000000 */
[----:B------:R-:W-:Y:S01]  /*45c0*/  MUFU.TANH R13, R13 ;  /* 0x0000000d000d7308 */ /* 0x000fe20000002400 */
[-C--:B------:R-:W-:Y:S02]  /*45d0*/  MOV R64, R119.reuse ;  /* 0x0000007700407202 */ /* 0x080fe40000000f00 */
[----:B------:R-:W-:Y:S01]  /*45e0*/  MOV R58, R119 ;  /* 0x00000077003a7202 */ /* 0x000fe20000000f00 */
[----:B------:R-:W-:Y:S02]  /*45f0*/  WARPGROUP.DEPBAR.LE gsb0, 0x0 ;  /* 0x00008000000079c5 */ /* 0x000fe40000010000 */
[----:B------:R-:W-:Y:S01]  /*4600*/  WARPGROUP.ARRIVE ;  /* 0x00000000000079c5 */ /* 0x000fe20000000000 */
[----:B------:R-:W-:Y:S01]  /*4610*/  FMUL.FTZ R42, R42, UR7 ;  /* 0x000000072a2a7c20 */ /* 0x000fe20008410000 */
[----:B------:R-:W-:Y:S01]  /*4620*/  FMUL.FTZ R43, R43, UR7 ;  /* 0x000000072b2b7c20 */ /* 0x000fe20008410000 */
[----:B------:R-:W-:Y:S01]  /*4630*/  FMUL.FTZ R46, R46, UR7 ;  /* 0x000000072e2e7c20 */ /* 0x000fe20008410000 */
[----:B------:R-:W-:Y:S01]  /*4640*/  FMUL.FTZ R47, R47, UR7 ;  /* 0x000000072f2f7c20 */ /* 0x000fe20008410000 */
[----:B------:R-:W-:Y:S01]  /*4650*/  MUFU.TANH R15, R15 ;  /* 0x0000000f000f7308 */ /* 0x000fe20000002400 */
[----:B------:R-:W-:Y:S01]  /*4660*/  HGMMA.64x16x16.F32 R32, gdesc[UR56], R32, gsb0 ;  /* 0x00200000382079f0 */ /* 0x000fe20008000820 */
[----:B------:R-:W-:Y:S01]  /*4670*/  UIADD3 UR58, UR6, 0xa06, URZ ;  /* 0x00000a06063a7890 */ /* 0x000fe2000fffe03f */
[----:B------:R-:W-:Y:S01]  /*4680*/  FMUL.FTZ R40, R40, UR7 ;  /* 0x0000000728287c20 */ /* 0x000fe20008410000 */
[----:B------:R-:W-:Y:S01]  /*4690*/  UMOV UR56, UR10 ;  /* 0x0000000a00387c82 */ /* 0x000fe20008000000 */
[----:B------:R-:W-:Y:S01]  /*46a0*/  UMOV UR57, UR11 ;  /* 0x0000000b00397c82 */ /* 0x000fe20008000000 */
[----:B------:R-:W-:Y:S01]  /*46b0*/  UMOV UR59, 0x40000040 ;  /* 0x40000040003b7882 */ /* 0x000fe20000000000 */
[----:B------:R-:W-:Y:S01]  /*46c0*/  ULDC UR6, c[0x0][0x988] ;  /* 0x0002620000067ab9 */ /* 0x000fe20000000800 */
[----:B------:R-:W3:Y:S01]  /*46d0*/  MUFU.TANH R42, R42 ;  /* 0x0000002a002a7308 */ /* 0x000ee20000002400 */
[----:B------:R-:W-:Y:S01]  /*46e0*/  FMUL.FTZ R41, R41, UR7 ;  /* 0x0000000729297c20 */ /* 0x000fe20008410000 */
[----:B------:R-:W-:Y:S01]  /*46f0*/  FMUL.FTZ R44, R44, UR7 ;  /* 0x000000072c2c7c20 */ /* 0x000fe20008410000 */
[----:B------:R-:W-:-:S05]  /*4700*/  FMUL.FTZ R45, R45, UR7 ;  /* 0x000000072d2d7c20 */ /* 0x000fca0008410000 */
[----:B------:R4:W5:Y:S08]  /*4710*/  MUFU.TANH R6, R43 ;  /* 0x0000002b00067308 */ /* 0x0009700000002400 */
[----:B------:R-:W-:Y:S08]  /*4720*/  MUFU.TANH R46, R46 ;  /* 0x0000002e002e7308 */ /* 0x000ff00000002400 */
[----:B------:R3:W5:Y:S08]  /*4730*/  MUFU.TANH R8, R47 ;  /* 0x0000002f00087308 */ /* 0x0007700000002400 */
[----:B------:R-:W-:Y:S08]  /*4740*/  MUFU.TANH R20, R20 ;  /* 0x0000001400147308 */ /* 0x000ff00000002400 */
[----:B------:R-:W-:Y:S01]  /*4750*/  MUFU.TANH R56, R56 ;  /* 0x0000003800387308 */ /* 0x000fe20000002400 */
[----:B------:R-:W-:-:S02]  /*4760*/  WARPGROUP.DEPBAR.LE gsb0, 0x0 ;  /* 0x00008000000079c5 */ /* 0x000fc40000010000 */
[----:B------:R-:W-:Y:S01]  /*4770*/  WARPGROUP.ARRIVE ;  /* 0x00000000000079c5 */ /* 0x000fe20000000000 */
[----:B----4-:R-:W-:Y:S01]  /*4780*/  FMUL.FTZ R43, R35, UR7 ;  /* 0x00000007232b7c20 */ /* 0x010fe20008410000 */
[----:B-1----:R-:W-:Y:S01]  /*4790*/  FSEL R35, R51, -INF , P3 ;  /* 0xff80000033237808 */ /* 0x002fe20001800000 */
[----:B------:R-:W-:Y:S01]  /*47a0*/  FMUL.FTZ R50, R39, UR7 ;  /* 0x0000000727327c20 */ /* 0x000fe20008410000 */
[----:B------:R-:W-:Y:S01]  /*47b0*/  ISETP.GT.AND P3, PT, R65, 0x39, PT ;  /* 0x000000394100780c */ /* 0x000fe20003f64270 */
[----:B------:R-:W-:Y:S01]  /*47c0*/  FMUL.FTZ R34, R34, UR7 ;  /* 0x0000000722227c20 */ /* 0x000fe20008410000 */
[----:B------:R-:W-:Y:S01]  /*47d0*/  HGMMA.64x16x16.F32 R24, gdesc[UR56], R24, gsb0 ;  /* 0x00200000381879f0 */ /* 0x000fe20008000818 */
[----:B--2---:R-:W-:Y:S01]  /*47e0*/  FSEL R39, R54, -INF , P2 ;  /* 0xff80000036277808 */ /* 0x004fe20001000000 */
[----:B------:R1:W2:Y:S01]  /*47f0*/  MUFU.TANH R59, R43 ;  /* 0x0000002b003b7308 */ /* 0x0002a20000002400 */
[----:B------:R-:W-:Y:S01]  /*4800*/  FMNMX.FTZ R66, R35, R66, !PT ;  /* 0x0000004223427209 */ /* 0x000fe20007810000 */
[----:B------:R-:W-:Y:S01]  /*4810*/  FMUL.FTZ R38, R38, UR7 ;  /* 0x0000000726267c20 */ /* 0x000fe20008410000 */
[----:B------:R-:W-:Y:S01]  /*4820*/  ISETP.GT.AND P2, PT, R65, 0x40, PT ;  /* 0x000000404100780c */ /* 0x000fe20003f44270 */
[----:B------:R-:W-:Y:S01]  /*4830*/  FMUL.FTZ R32, R32, UR7 ;  /* 0x0000000720207c20 */ /* 0x000fe20008410000 */
[----:B------:R-:W-:Y:S01]  /*4840*/  FMNMX.FTZ R66, R39, R66, !PT ;  /* 0x0000004227427209 */ /* 0x000fe20007810000 */
[----:B------:R-:W-:Y:S01]  /*4850*/  FMUL.FTZ R33, R33, UR7 ;  /* 0x0000000721217c20 */ /* 0x000fe20008410000 */
[----:B---3--:R-:W-:Y:S01]  /*4860*/  FSEL R47, R42, -INF , P2 ;  /* 0xff8000002a2f7808 */ /* 0x008fe20001000000 */
[----:B------:R-:W-:Y:S01]  /*4870*/  MUFU.TANH R34, R34 ;  /* 0x0000002200227308 */ /* 0x000fe20000002400 */
[----:B-1----:R-:W-:Y:S01]  /*4880*/  FSEL R43, R55, -INF , P3 ;  /* 0xff800000372b7808 */ /* 0x002fe20001800000 */
[----:B------:R-:W-:Y:S01]  /*4890*/  FMUL.FTZ R36, R36, UR7 ;  /* 0x0000000724247c20 */ /* 0x000fe20008410000 */
[----:B------:R-:W-:Y:S01]  /*48a0*/  ISETP.GT.AND P3, PT, R65, 0x41, PT ;  /* 0x000000414100780c */ /* 0x000fe20003f64270 */
[----:B------:R-:W-:Y:S01]  /*48b0*/  FMUL.FTZ R37, R37, UR7 ;  /* 0x0000000725257c20 */ /* 0x000fe20008410000 */
[----:B------:R-:W-:Y:S01]  /*48c0*/  FMNMX.FTZ R66, R43, R66, !PT ;  /* 0x000000422b427209 */ /* 0x000fe20007810000 */
[----:B------:R-:W-:Y:S01]  /*48d0*/  IMAD.MOV.U32 R54, RZ, RZ, R119 ;  /* 0x000000ffff367224 */ /* 0x000fe200078e0077 */
[----:B------:R-:W-:Y:S01]  /*48e0*/  ISETP.GT.AND P2, PT, R65, 0x48, PT ;  /* 0x000000484100780c */ /* 0x000fe20003f44270 */
[----:B------:R-:W-:Y:S01]  /*48f0*/  MUFU.TANH R38, R38 ;  /* 0x0000002600267308 */ /* 0x000fe20000002400 */
[----:B-----5:R-:W-:-:S02]  /*4900*/  FSEL R51, R6, -INF , P3 ;  /* 0xff80000006337808 */ /* 0x020fc40001800000 */
[----:B------:R-:W-:Y:S02]  /*4910*/  FMNMX.FTZ R66, R47, R66, !PT ;  /* 0x000000422f427209 */ /* 0x000fe40007810000 */
[----:B------:R-:W-:Y:S02]  /*4920*/  ISETP.GT.AND P3, PT, R65, 0x49, PT ;  /* 0x000000494100780c */ /* 0x000fe40003f64270 */
[----:B------:R-:W-:Y:S01]  /*4930*/  FMNMX.FTZ R66, R51, R66, !PT ;  /* 0x0000004233427209 */ /* 0x000fe20007810000 */
[----:B------:R-:W1:Y:S01]  /*4940*/  MUFU.TANH R50, R50 ;  /* 0x0000003200327308 */ /* 0x000e620000002400 */
[----:B------:R-:W-:Y:S02]  /*4950*/  FSEL R55, R8, -INF , P3 ;  /* 0xff80000008377808 */ /* 0x000fe40001800000 */
[----:B------:R-:W-:-:S04]  /*4960*/  ISETP.GT.AND P3, PT, R65, 0x51, PT ;  /* 0x000000514100780c */ /* 0x000fc80003f64270 */
[----:B--2---:R-:W-:Y:S01]  /*4970*/  FSEL R59, R59, -INF , P3 ;  /* 0xff8000003b3b7808 */ /* 0x004fe20001800000 */
[----:B------:R-:W-:Y:S01]  /*4980*/  MUFU.TANH R21, R21 ;  /* 0x0000001500157308 */ /* 0x000fe20000002400 */
[----:B------:R-:W-:-:S07]  /*4990*/  ISETP.GT.AND P3, PT, R65, 0x59, PT ;  /* 0x000000594100780c */ /* 0x000fce0003f64270 */
[----:B------:R-:W-:Y:S01]  /*49a0*/  MUFU.TANH R48, R48 ;  /* 0x0000003000307308 */ /* 0x000fe20000002400 */
[----:B-1----:R-:W-:Y:S01]  /*49b0*/  FSEL R101, R50, -INF , P3 ;  /* 0xff80000032657808 */ /* 0x002fe20001800000 */
[----:B------:R-:W-:Y:S01]  /*49c0*/  IMAD.MOV.U32 R50, RZ, RZ, R119 ;  /* 0x000000ffff327224 */ /* 0x000fe200078e0077 */
[----:B------:R-:W-:-:S05]  /*49d0*/  ISETP.GT.AND P3, PT, R65, 0x61, PT ;  /* 0x000000614100780c */ /* 0x000fca0003f64270 */
[----:B------:R-:W-:Y:S01]  /*49e0*/  MUFU.TANH R49, R49 ;  /* 0x0000003100317308 */ /* 0x000fe20000002400 */
[----:B------:R-:W-:Y:S02]  /*49f0*/  WARPGROUP.DEPBAR.LE gsb0, 0x0 ;  /* 0x00008000000079c5 */ /* 0x000fe40000010000 */
[----:B------:R-:W-:Y:S01]  /*4a00*/  FMUL.FTZ R6, R27, UR7 ;  /* 0x000000071b067c20 */ /* 0x000fe20008410000 */
[----:B------:R-:W-:Y:S01]  /*4a10*/  FSEL R27, R46, -INF , P2 ;  /* 0xff8000002e1b7808 */ /* 0x000fe20001000000 */
[----:B------:R-:W-:Y:S01]  /*4a20*/  FMUL.FTZ R26, R26, UR7 ;  /* 0x000000071a1a7c20 */ /* 0x000fe20008410000 */
[----:B------:R-:W-:Y:S01]  /*4a30*/  ISETP.GT.AND P2, PT, R65, 0x50, PT ;  /* 0x000000504100780c */ /* 0x000fe20003f44270 */
[----:B------:R-:W-:Y:S01]  /*4a40*/  FMUL.FTZ R30, R30, UR7 ;  /* 0x000000071e1e7c20 */ /* 0x000fe20008410000 */
[----:B------:R-:W-:Y:S01]  /*4a50*/  FMNMX.FTZ R66, R27, R66, !PT ;  /* 0x000000421b427209 */ /* 0x000fe20007810000 */
[----:B------:R-:W1:Y:S01]  /*4a60*/  MUFU.TANH R6, R6 ;  /* 0x0000000600067308 */ /* 0x000e620000002400 */
        /* <DEDUP_REMOVED lines=8> */
[----:B------:R-:W-:Y:S01]  /*4af0*/  FSEL R99, R38, -INF , P2 ;  /* 0xff80000026637808 */ /* 0x000fe20001000000 */
[----:B------:R-:W-:Y:S01]  /*4b00*/  FMUL.FTZ R28, R28, UR7 ;  /* 0x000000071c1c7c20 */ /* 0x000fe20008410000 */
[----:B------:R-:W-:Y:S01]  /*4b10*/  FMNMX.FTZ R66, R59, R66, !PT ;  /* 0x000000423b427209 */ /* 0x000fe20007810000 */
[----:B------:R-:W-:Y:S01]  /*4b20*/  FMUL.FTZ R29, R29, UR7 ;  /* 0x000000071d1d7c20 */ /* 0x000fe20008410000 */
[----:B------:R-:W-:Y:S01]  /*4b30*/  ISETP.GT.AND P2, PT, R65, 0x60, PT ;  /* 0x000000604100780c */ /* 0x000fe20003f44270 */
[----:B------:R3:W-:Y:S01]  /*4b40*/  @!P1 SYNCS.ARRIVE.TRANS64.RED.A1T0 RZ, [R0+URZ], RZ ;  /* 0x000000ff00ff99a7 */ /* 0x0007e2000810043f */
[----:B------:R-:W-:Y:S01]  /*4b50*/  FMNMX.FTZ R66, R99, R66, !PT ;  /* 0x0000004263427209 */ /* 0x000fe20007810000 */
[----:B------:R-:W4:Y:S01]  /*4b60*/  MUFU.TANH R30, R30 ;  /* 0x0000001e001e7308 */ /* 0x000f220000002400 */
[----:B-1----:R-:W-:-:S02]  /*4b70*/  FSEL R105, R6, -INF , P3 ;  /* 0xff80000006697808 */ /* 0x002fc40001800000 */
[----:B------:R-:W-:Y:S02]  /*4b80*/  FMNMX.FTZ R66, R101, R66, !PT ;  /* 0x0000004265427209 */ /* 0x000fe40007810000 */
[C---:B------:R-:W-:Y:S02]  /*4b90*/  ISETP.GT.AND P3, PT, R65.reuse, 0x69, PT ;  /* 0x000000694100780c */ /* 0x040fe40003f64270 */
[----:B------:R-:W-:Y:S01]  /*4ba0*/  MOV R6, UR6 ;  /* 0x0000000600067c02 */ /* 0x000fe20008000f00 */
[----:B------:R-:W1:Y:S01]  /*4bb0*/  MUFU.TANH R31, R31 ;  /* 0x0000001f001f7308 */ /* 0x000e620000002400 */
[----:B--2---:R-:W-:Y:S02]  /*4bc0*/  FSEL R103, R26, -INF , P2 ;  /* 0xff8000001a677808 */ /* 0x004fe40001000000 */
[----:B------:R-:W-:Y:S02]  /*4bd0*/  ISETP.GT.AND P2, PT, R65, 0x68, PT ;  /* 0x000000684100780c */ /* 0x000fe40003f44270 */
[----:B------:R-:W-:-:S03]  /*4be0*/  FMNMX.FTZ R66, R103, R66, !PT ;  /* 0x0000004267427209 */ /* 0x000fc60007810000 */
[----:B------:R-:W2:Y:S01]  /*4bf0*/  MUFU.TANH R52, R52 ;  /* 0x0000003400347308 */ /* 0x000ea20000002400 */
[----:B----4-:R-:W-:Y:S02]  /*4c00*/  FSEL R107, R30, -INF , P2 ;  /* 0xff8000001e6b7808 */ /* 0x010fe40001000000 */
[----:B------:R-:W-:-:S04]  /*4c10*/  FMNMX.FTZ R66, R105, R66, !PT ;  /* 0x0000004269427209 */ /* 0x000fc80007810000 */
[----:B------:R-:W-:Y:S01]  /*4c20*/  FMNMX.FTZ R66, R107, R66, !PT ;  /* 0x000000426b427209 */ /* 0x000fe20007810000 */
[----:B------:R-:W4:Y:S01]  /*4c30*/  MUFU.TANH R53, R53 ;  /* 0x0000003500357308 */ /* 0x000f220000002400 */
[----:B-1----:R-:W-:Y:S02]  /*4c40*/  FSEL R109, R31, -INF , P3 ;  /* 0xff8000001f6d7808 */ /* 0x002fe40001800000 */
[C---:B------:R-:W-:Y:S02]  /*4c50*/  ISETP.GT.AND P3, PT, R60.reuse, 0x1, PT ;  /* 0x000000013c00780c */ /* 0x040fe40003f64270 */
[----:B------:R-:W-:Y:S02]  /*4c60*/  FMNMX.FTZ R66, R109, R66, !PT ;  /* 0x000000426d427209 */ /* 0x000fe40007810000 */
[----:B------:R-:W-:Y:S01]  /*4c70*/  FSEL R7, R7, -INF , P3 ;  /* 0xff80000007077808 */ /* 0x000fe20001800000 */
[----:B------:R-:W1:Y:S01]  /*4c80*/  MUFU.TANH R40, R40 ;  /* 0x0000002800287308 */ /* 0x000e620000002400 */
[----:B------:R-:W-:Y:S01]  /*4c90*/  ISETP.GT.AND P3, PT, R60, 0x10, PT ;  /* 0x000000103c00780c */ /* 0x000fe20003f64270 */
[----:B------:R-:W5:Y:S03]  /*4ca0*/  SHFL.BFLY PT, R31, R66, 0x2, 0x1f ;  /* 0x0c401f00421f7f89 */ /* 0x000f6600000e0000 */
[----:B------:R-:W-:-:S02]  /*4cb0*/  FSEL R11, R11, -INF , P3 ;  /* 0xff8000000b0b7808 */ /* 0x000fc40001800000 */
[----:B------:R-:W-:Y:S01]  /*4cc0*/  ISETP.GT.AND P3, PT, R60, 0x18, PT ;  /* 0x000000183c00780c */ /* 0x000fe20003f64270 */
[----:B------:R-:W3:Y:S03]  /*4cd0*/  MUFU.TANH R41, R41 ;  /* 0x0000002900297308 */ /* 0x000ee60000002400 */
[----:B------:R-:W-:Y:S02]  /*4ce0*/  FSEL R67, R14, -INF , P3 ;  /* 0xff8000000e437808 */ /* 0x000fe40001800000 */
[----:B------:R-:W-:-:S03]  /*4cf0*/  ISETP.GT.AND P3, PT, R60, 0x20, PT ;  /* 0x000000203c00780c */ /* 0x000fc60003f64270 */
[----:B------:R-:W3:Y:S01]  /*4d00*/  MUFU.TANH R44, R44 ;  /* 0x0000002c002c7308 */ /* 0x000ee20000002400 */
[----:B------:R-:W-:Y:S02]  /*4d10*/  FSEL R15, R15, -INF , P3 ;  /* 0xff8000000f0f7808 */ /* 0x000fe40001800000 */
[----:B------:R-:W-:-:S04]  /*4d20*/  ISETP.GT.AND P3, PT, R60, 0x28, PT ;  /* 0x000000283c00780c */ /* 0x000fc80003f64270 */
[----:B------:R-:W-:Y:S01]  /*4d30*/  FSEL R71, R56, -INF , P3 ;  /* 0xff80000038477808 */ /* 0x000fe20001800000 */
[----:B------:R-:W3:Y:S01]  /*4d40*/  MUFU.TANH R45, R45 ;  /* 0x0000002d002d7308 */ /* 0x000ee20000002400 */
[----:B------:R-:W-:Y:S01]  /*4d50*/  ISETP.GT.AND P3, PT, R60, 0x30, PT ;  /* 0x000000303c00780c */ /* 0x000fe20003f64270 */
[--C-:B------:R-:W-:Y:S01]  /*4d60*/  IMAD.MOV.U32 R56, RZ, RZ, R119.reuse ;  /* 0x000000ffff387224 */ /* 0x100fe200078e0077 */
[----:B-----5:R-:W-:Y:S01]  /*4d70*/  FMNMX.FTZ R31, R66, R31, !PT ;  /* 0x0000001f421f7209 */ /* 0x020fe20007810000 */
[----:B------:R-:W-:-:S04]  /*4d80*/  IMAD.MOV.U32 R66, RZ, RZ, R119 ;  /* 0x000000ffff427224 */ /* 0x000fc800078e0077 */
[----:B------:R-:W5:Y:S01]  /*4d90*/  SHFL.BFLY PT, R8, R31, 0x1, 0x1f ;  /* 0x0c201f001f087f89 */ /* 0x000f6200000e0000 */
[----:B------:R-:W3:Y:S08]  /*4da0*/  MUFU.TANH R32, R32 ;  /* 0x0000002000207308 */ /* 0x000ef00000002400 */
[----:B------:R-:W3:Y:S08]  /*4db0*/  MUFU.TANH R33, R33 ;  /* 0x0000002100217308 */ /* 0x000ef00000002400 */
[----:B------:R-:W3:Y:S01]  /*4dc0*/  MUFU.TANH R36, R36 ;  /* 0x0000002400247308 */ /* 0x000ee20000002400 */
[----:B-----5:R-:W-:-:S07]  /*4dd0*/  FMNMX.FTZ R8, R31, R8, !PT ;  /* 0x000000081f087209 */ /* 0x020fce0007810000 */
[----:B------:R-:W5:Y:S01]  /*4de0*/  MUFU.TANH R37, R37 ;  /* 0x0000002500257308 */ /* 0x000f620000002400 */
[C---:B------:R-:W-:Y:S01]  /*4df0*/  FSETP.NEU.FTZ.AND P2, PT, R8.reuse, -INF , PT ;  /* 0xff8000000800780b */ /* 0x040fe20003f5d000 */
[----:B------:R-:W-:-:S06]  /*4e00*/  FMUL.FTZ R26, R8, R6 ;  /* 0x00000006081a7220 */ /* 0x000fcc0000410000 */
[----:B------:R2:W5:Y:S01]  /*4e10*/  MUFU.TANH R30, R24 ;  /* 0x00000018001e7308 */ /* 0x0005620000002400 */
[----:B------:R-:W-:Y:S02]  /*4e20*/  FSEL R34, R26, RZ, P2 ;  /* 0x000000ff1a227208 */ /* 0x000fe40001000000 */
[----:B------:R-:W-:-:S03]  /*4e30*/  ISETP.GT.AND P2, PT, R60, RZ, PT ;  /* 0x000000ff3c00720c */ /* 0x000fc60003f44270 */
[-CC-:B------:R-:W-:Y:S01]  /*4e40*/  FFMA.FTZ R201, R69, R6.reuse, -R34.reuse ;  /* 0x0000000645c97223 */ /* 0x180fe20000010822 */
[----:B------:R-:W-:Y:S01]  /*4e50*/  FSEL R31, R2, -INF , P2 ;  /* 0xff800000021f7808 */ /* 0x000fe20001000000 */
[-CC-:B------:R-:W-:Y:S01]  /*4e60*/  FFMA.FTZ R203, R73, R6.reuse, -R34.reuse ;  /* 0x0000000649cb7223 */ /* 0x180fe20000010822 */
[C---:B------:R-:W-:Y:S01]  /*4e70*/  ISETP.GT.AND P2, PT, R60.reuse, 0x9, PT ;  /* 0x000000093c00780c */ /* 0x040fe20003f44270 */
[-CC-:B------:R-:W-:Y:S01]  /*4e80*/  FFMA.FTZ R2, R75, R6.reuse, -R34.reuse ;  /* 0x000000064b027223 */ /* 0x180fe20000010822 */
[----:B------:R-:W-:Y:S01]  /*4e90*/  FMNMX.FTZ R10, R31, R7, !PT ;  /* 0x000000071f0a7209 */ /* 0x000fe20007810000 */
[-CC-:B------:R-:W-:Y:S01]  /*4ea0*/  FFMA.FTZ R197, R77, R6.reuse, -R34.reuse ;  /* 0x000000064dc57223 */ /* 0x180fe20000010822 */
[----:B------:R-:W-:Y:S01]  /*4eb0*/  FSEL R63, R9, -INF , P2 ;  /* 0xff800000093f7808 */ /* 0x000fe20001000000 */
[--C-:B------:R-:W-:Y:S01]  /*4ec0*/  FFMA.FTZ R14, R81, R6, -R34.reuse ;  /* 0x00000006510e7223 */ /* 0x100fe20000010822 */
[----:B------:R-:W-:Y:S01]  /*4ed0*/  FMNMX.FTZ R10, R61, R10, !PT ;  /* 0x0000000a3d0a7209 */ /* 0x000fe20007810000 */
[----:B------:R-:W5:Y:S01]  /*4ee0*/  MUFU.TANH R25, R25 ;  /* 0x0000001900197308 */ /* 0x000f620000002400 */
[----:B------:R-:W-:Y:S01]  /*4ef0*/  ISETP.GT.AND P2, PT, R60, 0x11, PT ;  /* 0x000000113c00780c */ /* 0x000fe20003f44270 */
[--C-:B------:R-:W-:Y:S01]  /*4f00*/  FFMA.FTZ R199, R85, R6, -R34.reuse ;  /* 0x0000000655c77223 */ /* 0x100fe20000010822 */
[----:B------:R-:W-:Y:S01]  /*4f10*/  FMNMX.FTZ R10, R63, R10, !PT ;  /* 0x0000000a3f0a7209 */ /* 0x000fe20007810000 */
[-CC-:B------:R-:W-:Y:S01]  /*4f20*/  FFMA.FTZ R193, R89, R6.reuse, -R34.reuse ;  /* 0x0000000659c17223 */ /* 0x180fe20000010822 */
[----:B------:R-:W-:Y:S01]  /*4f30*/  FSEL R65, R12, -INF , P2 ;  /* 0xff8000000c417808 */ /* 0x000fe20001000000 */
[--C-:B------:R-:W-:Y:S01]  /*4f40*/  FFMA.FTZ R12, R79, R6, -R34.reuse ;  /* 0x000000064f0c7223 */ /* 0x100fe20000010822 */
[----:B------:R-:W-:Y:S01]  /*4f50*/  FMNMX.FTZ R10, R11, R10, !PT ;  /* 0x0000000a0b0a7209 */ /* 0x000fe20007810000 */
[----:B------:R-:W5:Y:S01]  /*4f60*/  MUFU.TANH R28, R28 ;  /* 0x0000001c001c7308 */ /* 0x000f620000002400 */
[C---:B------:R-:W-:Y:S01]  /*4f70*/  ISETP.GT.AND P2, PT, R60.reuse, 0x19, PT ;  /* 0x000000193c00780c */ /* 0x040fe20003f44270 */
[--C-:B--2---:R-:W-:Y:S01]  /*4f80*/  FFMA.FTZ R24, R91, R6, -R34.reuse ;  /* 0x000000065b187223 */ /* 0x104fe20000010822 */
[----:B------:R-:W-:Y:S01]  /*4f90*/  FMNMX.FTZ R10, R65, R10, !PT ;  /* 0x0000000a410a7209 */ /* 0x000fe20007810000 */
[-CC-:B------:R-:W-:Y:S01]  /*4fa0*/  FFMA.FTZ R195, R93, R6.reuse, -R34.reuse ;  /* 0x000000065dc37223 */ /* 0x180fe20000010822 */
[----:B------:R-:W-:Y:S01]  /*4fb0*/  FSEL R13, R13, -INF , P2 ;  /* 0xff8000000d0d7808 */ /* 0x000fe20001000000 */
[--C-:B------:R-:W-:Y:S01]  /*4fc0*/  FFMA.FTZ R26, R95, R6, -R34.reuse ;  /* 0x000000065f1a7223 */ /* 0x100fe20000010822 */
[----:B------:R-:W-:Y:S01]  /*4fd0*/  FMNMX.FTZ R10, R67, R10, !PT ;  /* 0x0000000a430a7209 */ /* 0x000fe20007810000 */
[----:B------:R-:W2:Y:S01]  /*4fe0*/  MUFU.TANH R29, R29 ;  /* 0x0000001d001d7308 */ /* 0x000ea20000002400 */
[----:B------:R-:W-:Y:S01]  /*4ff0*/  ISETP.GT.AND P2, PT, R60, 0x21, PT ;  /* 0x000000213c00780c */ /* 0x000fe20003f44270 */
[--C-:B------:R-:W-:Y:S01]  /*5000*/  FFMA.FTZ R97, R97, R6, -R34.reuse ;  /* 0x0000000661617223 */ /* 0x100fe20000010822 */
[----:B------:R-:W-:Y:S01]  /*5010*/  FMNMX.FTZ R10, R13, R10, !PT ;  /* 0x0000000a0d0a7209 */ /* 0x000fe20007810000 */
[-CC-:B------:R-:W-:Y:S01]  /*5020*/  FFMA.FTZ R35, R35, R6.reuse, -R34.reuse ;  /* 0x0000000623237223 */ /* 0x180fe20000010822 */
[----:B------:R-:W-:Y:S01]  /*5030*/  FSEL R69, R20, -INF , P2 ;  /* 0xff80000014457808 */ /* 0x000fe20001000000 */
[--C-:B------:R-:W-:Y:S01]  /*5040*/  FFMA.FTZ R20, R87, R6, -R34.reuse ;  /* 0x0000000657147223 */ /* 0x100fe20000010822 */
[----:B------:R-:W-:Y:S01]  /*5050*/  FMNMX.FTZ R10, R15, R10, !PT ;  /* 0x0000000a0f0a7209 */ /* 0x000fe20007810000 */
[----:B------:R-:W-:Y:S01]  /*5060*/  MUFU.EX2 R201, R201 ;  /* 0x000000c900c97308 */ /* 0x000fe20000000800 */
[C---:B------:R-:W-:Y:S01]  /*5070*/  ISETP.GT.AND P2, PT, R60.reuse, 0x29, PT ;  /* 0x000000293c00780c */ /* 0x040fe20003f44270 */
[--C-:B------:R-:W-:Y:S01]  /*5080*/  FFMA.FTZ R39, R39, R6, -R34.reuse ;  /* 0x0000000627277223 */ /* 0x100fe20000010822 */
[----:B------:R-:W-:Y:S01]  /*5090*/  FMNMX.FTZ R10, R69, R10, !PT ;  /* 0x0000000a450a7209 */ /* 0x000fe20007810000 */
[-CC-:B------:R-:W-:Y:S01]  /*50a0*/  FFMA.FTZ R43, R43, R6.reuse, -R34.reuse ;  /* 0x000000062b2b7223 */ /* 0x180fe20000010822 */
[----:B------:R-:W-:Y:S01]  /*50b0*/  FSEL R21, R21, -INF , P2 ;  /* 0xff80000015157808 */ /* 0x000fe20001000000 */
[--C-:B------:R-:W-:Y:S01]  /*50c0*/  FFMA.FTZ R47, R47, R6, -R34.reuse ;  /* 0x000000062f2f7223 */ /* 0x100fe20000010822 */
[----:B------:R-:W-:Y:S01]  /*50d0*/  FMNMX.FTZ R10, R71, R10, !PT ;  /* 0x0000000a470a7209 */ /* 0x000fe20007810000 */
[----:B------:R-:W-:Y:S01]  /*50e0*/  MUFU.EX2 R2, R2 ;  /* 0x0000000200027308 */ /* 0x000fe20000000800 */
[----:B------:R-:W-:Y:S01]  /*50f0*/  ISETP.GT.AND P2, PT, R60, 0x31, PT ;  /* 0x000000313c00780c */ /* 0x000fe20003f44270 */
[-CC-:B------:R-:W-:Y:S01]  /*5100*/  FFMA.FTZ R51, R51, R6.reuse, -R34.reuse ;  /* 0x0000000633337223 */ /* 0x180fe20000010822 */
[----:B------:R-:W-:Y:S01]  /*5110*/  FSEL R73, R48, -INF , P3 ;  /* 0xff80000030497808 */ /* 0x000fe20001800000 */
[--C-:B------:R-:W-:Y:S01]  /*5120*/  FFMA.FTZ R55, R55, R6, -R34.reuse ;  /* 0x0000000637377223 */ /* 0x100fe20000010822 */
[----:B------:R-:W-:Y:S01]  /*5130*/  FMNMX.FTZ R10, R21, R10, !PT ;  /* 0x0000000a150a7209 */ /* 0x000fe20007810000 */
[-CC-:B------:R-:W-:Y:S01]  /*5140*/  FFMA.FTZ R57, R57, R6.reuse, -R34.reuse ;  /* 0x0000000639397223 */ /* 0x180fe20000010822 */
[C---:B------:R-:W-:Y:S01]  /*5150*/  ISETP.GT.AND P3, PT, R60.reuse, 0x38, PT ;  /* 0x000000383c00780c */ /* 0x040fe20003f64270 */
[----:B------:R-:W-:Y:S01]  /*5160*/  MUFU.EX2 R203, R203 ;  /* 0x000000cb00cb7308 */ /* 0x000fe20000000800 */
[----:B------:R-:W-:Y:S01]  /*5170*/  FSEL R49, R49, -INF , P2 ;  /* 0xff80000031317808 */ /* 0x000fe20001000000 */
[--C-:B------:R-:W-:Y:S01]  /*5180*/  FFMA.FTZ R59, R59, R6, -R34.reuse ;  /* 0x000000063b3b7223 */ /* 0x100fe20000010822 */
[----:B------:R-:W-:Y:S01]  /*5190*/  FMNMX.FTZ R10, R73, R10, !PT ;  /* 0x0000000a490a7209 */ /* 0x000fe20007810000 */
[-CC-:B------:R-:W-:Y:S01]  /*51a0*/  FFMA.FTZ R99, R99, R6.reuse, -R34.reuse ;  /* 0x0000000663637223 */ /* 0x180fe20000010822 */
[----:B------:R-:W-:Y:S01]  /*51b0*/  ISETP.GT.AND P2, PT, R60, 0x39, PT ;  /* 0x000000393c00780c */ /* 0x000fe20003f44270 */
[--C-:B------:R-:W-:Y:S01]  /*51c0*/  FFMA.FTZ R101, R101, R6, -R34.reuse ;  /* 0x0000000665657223 */ /* 0x100fe20000010822 */
[----:B------:R-:W-:Y:S01]  /*51d0*/  FSEL R75, R52, -INF , P3 ;  /* 0xff800000344b7808 */ /* 0x000fe20001800000 */
[----:B------:R-:W-:Y:S01]  /*51e0*/  MUFU.EX2 R12, R12 ;  /* 0x0000000c000c7308 */ /* 0x000fe20000000800 */
[----:B------:R-:W-:Y:S01]  /*51f0*/  FMNMX.FTZ R10, R49, R10, !PT ;  /* 0x0000000a310a7209 */ /* 0x000fe20007810000 */
[-CC-:B------:R-:W-:Y:S01]  /*5200*/  FFMA.FTZ R103, R103, R6.reuse, -R34.reuse ;  /* 0x0000000667677223 */ /* 0x180fe20000010822 */
[C---:B------:R-:W-:Y:S01]  /*5210*/  ISETP.GT.AND P3, PT, R60.reuse, 0x40, PT ;  /* 0x000000403c00780c */ /* 0x040fe20003f64270 */
[-CC-:B------:R-:W-:Y:S01]  /*5220*/  FFMA.FTZ R105, R105, R6.reuse, -R34.reuse ;  /* 0x0000000669697223 */ /* 0x180fe20000010822 */
[----:B----4-:R-:W-:Y:S01]  /*5230*/  FSEL R53, R53, -INF , P2 ;  /* 0xff80000035357808 */ /* 0x010fe20001000000 */
[----:B------:R-:W-:Y:S01]  /*5240*/  FFMA.FTZ R107, R107, R6, -R34 ;  /* 0x000000066b6b7223 */ /* 0x000fe20000010822 */
[----:B------:R-:W-:Y:S01]  /*5250*/  FMNMX.FTZ R10, R75, R10, !PT ;  /* 0x0000000a4b0a7209 */ /* 0x000fe20007810000 */
[----:B------:R-:W-:Y:S01]  /*5260*/  MUFU.EX2 R197, R197 ;  /* 0x000000c500c57308 */ /* 0x000fe20000000800 */
[----:B------:R-:W-:Y:S01]  /*5270*/  ISETP.GT.AND P2, PT, R60, 0x41, PT ;  /* 0x000000413c00780c */ /* 0x000fe20003f44270 */
[--C-:B------:R-:W-:Y:S01]  /*5280*/  IMAD.MOV.U32 R95, RZ, RZ, R119.reuse ;  /* 0x000000ffff5f7224 */ /* 0x100fe200078e0077 */
[----:B-1----:R-:W-:Y:S01]  /*5290*/  FSEL R77, R40, -INF , P3 ;  /* 0xff800000284d7808 */ /* 0x002fe20001800000 */
[--C-:B------:R-:W-:Y:S01]  /*52a0*/  IMAD.MOV.U32 R93, RZ, RZ, R119.reuse ;  /* 0x000000ffff5d7224 */ /* 0x100fe200078e0077 */
[----:B------:R-:W-:Y:S01]  /*52b0*/  FMNMX.FTZ R10, R53, R10, !PT ;  /* 0x0000000a350a7209 */ /* 0x000fe20007810000 */
[----:B------:R-:W-:Y:S01]  /*52c0*/  IMAD.MOV.U32 R48, RZ, RZ, R119 ;  /* 0x000000ffff307224 */ /* 0x000fe200078e0077 */
[----:B------:R-:W-:Y:S01]  /*52d0*/  ISETP.GT.AND P3, PT, R60, 0x48, PT ;  /* 0x000000483c00780c */ /* 0x000fe20003f64270 */
[----:B------:R-:W-:Y:S01]  /*52e0*/  MUFU.EX2 R14, R14 ;  /* 0x0000000e000e7308 */ /* 0x000fe20000000800 */
[----:B---3--:R-:W-:-:S02]  /*52f0*/  FSEL R41, R41, -INF , P2 ;  /* 0xff80000029297808 */ /* 0x008fc40001000000 */
[----:B------:R-:W-:Y:S02]  /*5300*/  FMNMX.FTZ R10, R77, R10, !PT ;  /* 0x0000000a4d0a7209 */ /* 0x000fe40007810000 */
[----:B------:R-:W-:Y:S02]  /*5310*/  ISETP.GT.AND P2, PT, R60, 0x49, PT ;  /* 0x000000493c00780c */ /* 0x000fe40003f44270 */
[----:B------:R-:W-:Y:S01]  /*5320*/  FSEL R79, R44, -INF , P3 ;  /* 0xff8000002c4f7808 */ /* 0x000fe20001800000 */
[----:B------:R-:W-:Y:S01]  /*5330*/  MUFU.EX2 R199, R199 ;  /* 0x000000c700c77308 */ /* 0x000fe20000000800 */
[----:B------:R-:W-:Y:S02]  /*5340*/  FMNMX.FTZ R10, R41, R10, !PT ;  /* 0x0000000a290a7209 */ /* 0x000fe40007810000 */
[----:B------:R-:W-:Y:S02]  /*5350*/  ISETP.GT.AND P3, PT, R60, 0x50, PT ;  /* 0x000000503c00780c */ /* 0x000fe40003f64270 */
[----:B------:R-:W-:-:S02]  /*5360*/  FSEL R45, R45, -INF , P2 ;  /* 0xff8000002d2d7808 */ /* 0x000fc40001000000 */
[----:B------:R-:W-:Y:S01]  /*5370*/  FMNMX.FTZ R10, R79, R10, !PT ;  /* 0x0000000a4f0a7209 */ /* 0x000fe20007810000 */
[----:B------:R-:W-:Y:S01]  /*5380*/  MUFU.EX2 R20, R20 ;  /* 0x0000001400147308 */ /* 0x000fe20000000800 */
[----:B------:R-:W-:Y:S02]  /*5390*/  ISETP.GT.AND P2, PT, R60, 0x51, PT ;  /* 0x000000513c00780c */ /* 0x000fe40003f44270 */
[----:B------:R-:W-:Y:S02]  /*53a0*/  FSEL R81, R32, -INF , P3 ;  /* 0xff80000020517808 */ /* 0x000fe40001800000 */
[----:B------:R-:W-:Y:S02]  /*53b0*/  FMNMX.FTZ R10, R45, R10, !PT ;  /* 0x0000000a2d0a7209 */ /* 0x000fe40007810000 */
[----:B------:R-:W-:Y:S01]  /*53c0*/  ISETP.GT.AND P3, PT, R60, 0x58, PT ;  /* 0x000000583c00780c */ /* 0x000fe20003f64270 */
[----:B------:R-:W-:Y:S01]  /*53d0*/  MUFU.EX2 R193, R193 ;  /* 0x000000c100c17308 */ /* 0x000fe20000000800 */
[----:B------:R-:W-:-:S02]  /*53e0*/  FSEL R33, R33, -INF , P2 ;  /* 0xff80000021217808 */ /* 0x000fc40001000000 */
[----:B------:R-:W-:Y:S02]  /*53f0*/  FMNMX.FTZ R10, R81, R10, !PT ;  /* 0x0000000a510a7209 */ /* 0x000fe40007810000 */
[----:B------:R-:W-:Y:S02]  /*5400*/  ISETP.GT.AND P2, PT, R60, 0x59, PT ;  /* 0x000000593c00780c */ /* 0x000fe40003f44270 */
[----:B------:R-:W-:Y:S01]  /*5410*/  FSEL R85, R36, -INF , P3 ;  /* 0xff80000024557808 */ /* 0x000fe20001800000 */
[----:B------:R-:W-:Y:S01]  /*5420*/  MUFU.EX2 R24, R24 ;  /* 0x0000001800187308 */ /* 0x000fe20000000800 */
[----:B------:R-:W-:Y:S02]  /*5430*/  FMNMX.FTZ R10, R33, R10, !PT ;  /* 0x0000000a210a7209 */ /* 0x000fe40007810000 */
[----:B------:R-:W-:Y:S02]  /*5440*/  ISETP.GT.AND P3, PT, R60, 0x60, PT ;  /* 0x000000603c00780c */ /* 0x000fe40003f64270 */
[----:B-----5:R-:W-:-:S02]  /*5450*/  FSEL R37, R37, -INF , P2 ;  /* 0xff80000025257808 */ /* 0x020fc40001000000 */
        /* <DEDUP_REMOVED lines=9> */
[----:B------:R-:W-:Y:S01]  /*54f0*/  ISETP.GT.AND P2, PT, R60, 0x69, PT ;  /* 0x000000693c00780c */ /* 0x000fe20003f44270 */
[----:B------:R-:W-:Y:S01]  /*5500*/  IMAD.MOV.U32 R60, RZ, RZ, R119 ;  /* 0x000000ffff3c7224 */ /* 0x000fe200078e0077 */
[----:B------:R-:W-:Y:S01]  /*5510*/  FSEL R89, R28, -INF , P3 ;  /* 0xff8000001c597808 */ /* 0x000fe20001800000 */
[--C-:B------:R-:W-:Y:S01]  /*5520*/  FFMA.FTZ R28, R27, R6, -R34.reuse ;  /* 0x000000061b1c7223 */ /* 0x100fe20000010822 */
[----:B------:R-:W-:Y:S01]  /*5530*/  FMNMX.FTZ R10, R25, R10, !PT ;  /* 0x0000000a190a7209 */ /* 0x000fe20007810000 */
[----:B------:R-:W-:Y:S01]  /*5540*/  MUFU.EX2 R97, R97 ;  /* 0x0000006100617308 */ /* 0x000fe20000000800 */
[----:B--2---:R-:W-:Y:S01]  /*5550*/  FSEL R29, R29, -INF , P2 ;  /* 0xff8000001d1d7808 */ /* 0x004fe20001000000 */
[----:B------:R-:W-:Y:S01]  /*5560*/  FFMA.FTZ R34, R109, R6, -R34 ;  /* 0x000000066d227223 */ /* 0x000fe20000010822 */
[----:B------:R-:W-:-:S02]  /*5570*/  FMNMX.FTZ R10, R89, R10, !PT ;  /* 0x0000000a590a7209 */ /* 0x000fc40007810000 */
[-C--:B------:R-:W-:Y:S02]  /*5580*/  MOV R109, R119.reuse ;  /* 0x00000077006d7202 */ /* 0x080fe40000000f00 */
[----:B------:R-:W-:Y:S01]  /*5590*/  FMNMX.FTZ R10, R29, R10, !PT ;  /* 0x0000000a1d0a7209 */ /* 0x000fe20007810000 */
[----:B------:R-:W-:Y:S01]  /*55a0*/  MUFU.EX2 R187, R28 ;  /* 0x0000001c00bb7308 */ /* 0x000fe20000000800 */
[-C--:B------:R-:W-:Y:S02]  /*55b0*/  MOV R91, R119.reuse ;  /* 0x00000077005b7202 */ /* 0x080fe40000000f00 */
[----:B------:R-:W-:Y:S01]  /*55c0*/  MOV R52, R119 ;  /* 0x0000007700347202 */ /* 0x000fe20000000f00 */
[----:B------:R-:W1:Y:S04]  /*55d0*/  SHFL.BFLY PT, R9, R10, 0x2, 0x1f ;  /* 0x0c401f000a097f89 */ /* 0x000e6800000e0000 */
[----:B------:R2:W3:Y:S08]  /*55e0*/  MUFU.EX2 R30, R35 ;  /* 0x00000023001e7308 */ /* 0x0004f00000000800 */
[----:B------:R-:W-:Y:S01]  /*55f0*/  MUFU.EX2 R39, R39 ;  /* 0x0000002700277308 */ /* 0x000fe20000000800 */
[----:B--2---:R-:W-:-:S07]  /*5600*/  IMAD.MOV.U32 R35, RZ, RZ, R119 ;  /* 0x000000ffff237224 */ /* 0x004fce00078e0077 */
[----:B------:R2:W4:Y:S01]  /*5610*/  MUFU.EX2 R32, R43 ;  /* 0x0000002b00207308 */ /* 0x0005220000000800 */
[----:B---3--:R-:W-:Y:S02]  /*5620*/  F2FP.F16.F32.PACK_AB R189, R30, R97 ;  /* 0x000000611ebd723e */ /* 0x008fe400000000ff */
[----:B-1----:R-:W-:-:S05]  /*5630*/  FMNMX.FTZ R27, R10, R9, !PT ;  /* 0x000000090a1b7209 */ /* 0x002fca0007810000 */
[----:B------:R-:W-:Y:S01]  /*5640*/  MUFU.EX2 R47, R47 ;  /* 0x0000002f002f7308 */ /* 0x000fe20000000800 */
[----:B------:R-:W1:Y:S01]  /*5650*/  SHFL.BFLY PT, R10, R27, 0x1, 0x1f ;  /* 0x0c201f001b0a7f89 */ /* 0x000e6200000e0000 */
[----:B--2---:R-:W-:-:S06]  /*5660*/  MOV R43, R119 ;  /* 0x00000077002b7202 */ /* 0x004fcc0000000f00 */
[----:B------:R2:W3:Y:S01]  /*5670*/  MUFU.EX2 R36, R51 ;  /* 0x0000003300247308 */ /* 0x0004e20000000800 */
[----:B----4-:R-:W-:-:S07]  /*5680*/  F2FP.F16.F32.PACK_AB R191, R32, R39 ;  /* 0x0000002720bf723e */ /* 0x010fce00000000ff */
[----:B------:R4:W-:Y:S01]  /*5690*/  MUFU.EX2 R38, R55 ;  /* 0x0000003700267308 */ /* 0x0009e20000000800 */
[----:B--2---:R-:W-:-:S07]  /*56a0*/  IMAD.MOV.U32 R51, RZ, RZ, R119 ;  /* 0x000000ffff337224 */ /* 0x004fce00078e0077 */
[----:B------:R-:W-:Y:S01]  /*56b0*/  MUFU.EX2 R57, R57 ;  /* 0x0000003900397308 */ /* 0x000fe20000000800 */
[----:B-1----:R-:W-:Y:S01]  /*56c0*/  FMNMX.FTZ R9, R27, R10, !PT ;  /* 0x0000000a1b097209 */ /* 0x002fe20007810000 */
[----:B------:R-:W-:Y:S01]  /*56d0*/  IMAD.MOV.U32 R27, RZ, RZ, R119 ;  /* 0x000000ffff1b7224 */ /* 0x000fe200078e0077 */
[----:B---3--:R-:W-:Y:S02]  /*56e0*/  F2FP.F16.F32.PACK_AB R185, R36, R47 ;  /* 0x0000002f24b9723e */ /* 0x008fe400000000ff */
[C---:B------:R-:W-:Y:S01]  /*56f0*/  FSETP.NEU.FTZ.AND P2, PT, R9.reuse, -INF , PT ;  /* 0xff8000000900780b */ /* 0x040fe20003f5d000 */
[----:B------:R-:W-:Y:S01]  /*5700*/  FMUL.FTZ R10, R9, R6 ;  /* 0x00000006090a7220 */ /* 0x000fe20000410000 */
[----:B----4-:R-:W-:Y:S01]  /*5710*/  MOV R55, R119 ;  /* 0x0000007700377202 */ /* 0x010fe20000000f00 */
[----:B------:R-:W1:Y:S03]  /*5720*/  MUFU.EX2 R40, R59 ;  /* 0x0000003b00287308 */ /* 0x000e660000000800 */
[----:B------:R-:W-:Y:S01]  /*5730*/  FSEL R28, R10, RZ, P2 ;  /* 0x000000ff0a1c7208 */ /* 0x000fe20001000000 */
[----:B------:R-:W-:Y:S01]  /*5740*/  FADD.FTZ R10, R201, R2 ;  /* 0x00000002c90a7221 */ /* 0x000fe20000010000 */
[----:B------:R-:W-:-:S03]  /*5750*/  F2FP.F16.F32.PACK_AB R201, R2, R201 ;  /* 0x000000c902c9723e */ /* 0x000fc600000000ff */
        /* <DEDUP_REMOVED lines=13> */
[----:B------:R-:W3:Y:S01]  /*5830*/  MUFU.EX2 R31, R31 ;  /* 0x0000001f001f7308 */ /* 0x000ee20000000800 */
[----:B--2---:R-:W-:Y:S01]  /*5840*/  FADD.FTZ R7, R203, R10 ;  /* 0x0000000acb077221 */ /* 0x004fe20000010000 */
[-CC-:B------:R-:W-:Y:S01]  /*5850*/  FFMA.FTZ R73, R73, R6.reuse, -R28.reuse ;  /* 0x0000000649497223 */ /* 0x180fe2000001081c */
[-CC-:B------:R-:W-:Y:S01]  /*5860*/  FFMA.FTZ R49, R49, R6.reuse, -R28.reuse ;  /* 0x0000000631317223 */ /* 0x180fe2000001081c */
[-CC-:B------:R-:W-:Y:S01]  /*5870*/  FFMA.FTZ R75, R75, R6.reuse, -R28.reuse ;  /* 0x000000064b4b7223 */ /* 0x180fe2000001081c */
[----:B------:R-:W-:Y:S01]  /*5880*/  FADD.FTZ R10, R12, R7 ;  /* 0x000000070c0a7221 */ /* 0x000fe20000010000 */
        /* <DEDUP_REMOVED lines=8> */
[-CC-:B------:R-:W-:Y:S01]  /*5910*/  FFMA.FTZ R85, R85, R6.reuse, -R28.reuse ;  /* 0x0000000655557223 */ /* 0x180fe2000001081c */
[-CC-:B------:R-:W-:Y:S01]  /*5920*/  FFMA.FTZ R37, R37, R6.reuse, -R28.reuse ;  /* 0x0000000625257223 */ /* 0x180fe2000001081c */
[----:B------:R4:W5:Y:S01]  /*5930*/  MUFU.EX2 R202, R63 ;  /* 0x0000003f00ca7308 */ /* 0x0009620000000800 */
[-CC-:B------:R-:W-:Y:S01]  /*5940*/  FFMA.FTZ R87, R87, R6.reuse, -R28.reuse ;  /* 0x0000000657577223 */ /* 0x180fe2000001081c */
[-CC-:B------:R-:W-:Y:S01]  /*5950*/  FFMA.FTZ R25, R25, R6.reuse, -R28.reuse ;  /* 0x0000000619197223 */ /* 0x180fe2000001081c */
[-CC-:B------:R-:W-:Y:S01]  /*5960*/  FFMA.FTZ R89, R89, R6.reuse, -R28.reuse ;  /* 0x0000000659597223 */ /* 0x180fe2000001081c */
[----:B------:R-:W-:Y:S01]  /*5970*/  FFMA.FTZ R28, R29, R6, -R28 ;  /* 0x000000061d1c7223 */ /* 0x000fe2000001081c */
[----:B-1----:R-:W-:Y:S01]  /*5980*/  F2FP.F16.F32.PACK_AB R181, R40, R57 ;  /* 0x0000003928b5723e */ /* 0x002fe200000000ff */
[--C-:B------:R-:W-:Y:S01]  /*5990*/  IMAD.MOV.U32 R59, RZ, RZ, R119.reuse ;  /* 0x000000ffff3b7224 */ /* 0x100fe200078e0077 */
[----:B------:R-:W-:Y:S01]  /*59a0*/  F2FP.F16.F32.PACK_AB R203, R12, R203 ;  /* 0x000000cb0ccb723e */ /* 0x000fe200000000ff */
[----:B------:R1:W5:Y:S01]  /*59b0*/  MUFU.EX2 R196, R11 ;  /* 0x0000000b00c47308 */ /* 0x0003620000000800 */
[----:B----4-:R-:W-:-:S02]  /*59c0*/  IMAD.MOV.U32 R63, RZ, RZ, R119 ;  /* 0x000000ffff3f7224 */ /* 0x010fc400078e0077 */
[----:B------:R-:W-:-:S05]  /*59d0*/  IMAD.MOV.U32 R29, RZ, RZ, R119 ;  /* 0x000000ffff1d7224 */ /* 0x000fca00078e0077 */
[----:B------:R-:W4:Y:S01]  /*59e0*/  MUFU.EX2 R65, R65 ;  /* 0x0000004100417308 */ /* 0x000f220000000800 */
[----:B-1----:R-:W-:Y:S01]  /*59f0*/  IADD3 R11, -R3, UR42, R82 ;  /* 0x0000002a030b7c10 */ /* 0x002fe2000fffe152 */
[----:B------:R-:W-:Y:S01]  /*5a00*/  FADD.FTZ R3, R197, R10 ;  /* 0x0000000ac5037221 */ /* 0x000fe20000010000 */
[----:B------:R-:W-:Y:S01]  /*5a10*/  IMAD.MOV.U32 R10, RZ, RZ, RZ ;  /* 0x000000ffff0a7224 */ /* 0x000fe200078e00ff */
[C---:B------:R-:W-:Y:S02]  /*5a20*/  F2FP.F16.F32.PACK_AB R197, R14.reuse, R197 ;  /* 0x000000c50ec5723e */ /* 0x040fe400000000ff */
[----:B------:R-:W-:Y:S01]  /*5a30*/  FADD.FTZ R46, R14, R3 ;  /* 0x000000030e2e7221 */ /* 0x000fe20000010000 */
[----:B------:R-:W-:-:S04]  /*5a40*/  IMAD.HI R11, R11, -0x6db6db6d, R10 ;  /* 0x924924930b0b7827 */ /* 0x000fc800078e020a */
[----:B---3--:R-:W-:Y:S01]  /*5a50*/  FADD.FTZ R10, R31, R200 ;  /* 0x000000c81f0a7221 */ /* 0x008fe20000010000 */
[----:B------:R-:W1:Y:S01]  /*5a60*/  MUFU.EX2 R67, R67 ;  /* 0x0000004300437308 */ /* 0x000e620000000800 */
[----:B------:R-:W-:Y:S01]  /*5a70*/  FADD.FTZ R7, R199, R46 ;  /* 0x0000002ec7077221 */ /* 0x000fe20000010000 */
[----:B------:R-:W-:Y:S01]  /*5a80*/  F2FP.F16.F32.PACK_AB R200, R200, R31 ;  /* 0x0000001fc8c8723e */ /* 0x000fe200000000ff */
[----:B--2---:R-:W-:Y:S01]  /*5a90*/  FADD.FTZ R3, R61, R10 ;  /* 0x0000000a3d037221 */ /* 0x004fe20000010000 */
[----:B------:R-:W-:Y:S01]  /*5aa0*/  SHF.R.U32.HI R46, RZ, 0x1f, R11 ;  /* 0x0000001fff2e7819 */ /* 0x000fe2000001160b */
[C---:B------:R-:W-:Y:S01]  /*5ab0*/  FADD.FTZ R10, R20.reuse, R7 ;  /* 0x00000007140a7221 */ /* 0x040fe20000010000 */
[----:B------:R-:W-:Y:S01]  /*5ac0*/  F2FP.F16.F32.PACK_AB R199, R20, R199 ;  /* 0x000000c714c7723e */ /* 0x000fe200000000ff */
[----:B-----5:R-:W-:Y:S01]  /*5ad0*/  FADD.FTZ R3, R202, R3 ;  /* 0x00000003ca037221 */ /* 0x020fe20000010000 */
[----:B------:R-:W2:Y:S01]  /*5ae0*/  MUFU.EX2 R198, R13 ;  /* 0x0000000d00c67308 */ /* 0x000ea20000000800 */
[----:B------:R-:W-:Y:S01]  /*5af0*/  FADD.FTZ R7, R193, R10 ;  /* 0x0000000ac1077221 */ /* 0x000fe20000010000 */
[----:B------:R-:W-:Y:S01]  /*5b00*/  LEA.HI.SX32 R46, R11, R46, 0x1a ;  /* 0x0000002e0b2e7211 */ /* 0x000fe200078fd2ff */
[----:B------:R-:W-:Y:S01]  /*5b10*/  FADD.FTZ R0, R196, R3 ;  /* 0x00000003c4007221 */ /* 0x000fe20000010000 */
[C---:B------:R-:W-:Y:S01]  /*5b20*/  F2FP.F16.F32.PACK_AB R193, R24.reuse, R193 ;  /* 0x000000c118c1723e */ /* 0x040fe200000000ff */
[----:B------:R-:W-:Y:S01]  /*5b30*/  FADD.FTZ R10, R24, R7 ;  /* 0x00000007180a7221 */ /* 0x000fe20000010000 */
[----:B------:R-:W-:Y:S01]  /*5b40*/  F2FP.F16.F32.PACK_AB R202, R202, R61 ;  /* 0x0000003dcaca723e */ /* 0x000fe200000000ff */
[----:B----4-:R-:W-:Y:S01]  /*5b50*/  FADD.FTZ R0, R65, R0 ;  /* 0x0000000041007221 */ /* 0x010fe20000010000 */
[----:B------:R-:W3:Y:S01]  /*5b60*/  MUFU.EX2 R15, R15 ;  /* 0x0000000f000f7308 */ /* 0x000ee20000000800 */
[----:B------:R-:W-:Y:S01]  /*5b70*/  FADD.FTZ R7, R195, R10 ;  /* 0x0000000ac3077221 */ /* 0x000fe20000010000 */
[C---:B------:R-:W-:Y:S01]  /*5b80*/  F2FP.F16.F32.PACK_AB R195, R26.reuse, R195 ;  /* 0x000000c31ac3723e */ /* 0x040fe200000000ff */
[----:B-1----:R-:W-:Y:S01]  /*5b90*/  FADD.FTZ R3, R67, R0 ;  /* 0x0000000043037221 */ /* 0x002fe20000010000 */
[----:B------:R-:W-:Y:S01]  /*5ba0*/  F2FP.F16.F32.PACK_AB R196, R65, R196 ;  /* 0x000000c441c4723e */ /* 0x000fe200000000ff */
[----:B------:R-:W-:Y:S01]  /*5bb0*/  FADD.FTZ R10, R26, R7 ;  /* 0x000000071a0a7221 */ /* 0x000fe20000010000 */
[----:B------:R-:W-:Y:S01]  /*5bc0*/  MOV R82, R119 ;  /* 0x0000007700527202 */ /* 0x000fe20000000f00 */
[----:B------:R-:W-:Y:S01]  /*5bd0*/  IMAD.MOV.U32 R65, RZ, RZ, R119 ;  /* 0x000000ffff417224 */ /* 0x000fe200078e0077 */
[----:B------:R1:W4:Y:S01]  /*5be0*/  MUFU.EX2 R192, R69 ;  /* 0x0000004500c07308 */ /* 0x0003220000000800 */
[C---:B--2---:R-:W-:Y:S01]  /*5bf0*/  FADD.FTZ R0, R198.reuse, R3 ;  /* 0x00000003c6007221 */ /* 0x044fe20000010000 */
[----:B------:R-:W-:Y:S01]  /*5c00*/  FADD.FTZ R7, R97, R10 ;  /* 0x0000000a61077221 */ /* 0x000fe20000010000 */
[----:B------:R-:W-:Y:S01]  /*5c10*/  VIMNMX R10, RZ, R46, !PT ;  /* 0x0000002eff0a7248 */ /* 0x000fe20007fe0100 */
[----:B------:R-:W-:Y:S01]  /*5c20*/  IMAD.MOV.U32 R26, RZ, RZ, R119 ;  /* 0x000000ffff1a7224 */ /* 0x000fe200078e0077 */
[----:B------:R-:W-:Y:S01]  /*5c30*/  F2FP.F16.F32.PACK_AB R198, R198, R67 ;  /* 0x00000043c6c6723e */ /* 0x000fe200000000ff */
[----:B------:R-:W-:Y:S01]  /*5c40*/  FADD.FTZ R46, R30, R7 ;  /* 0x000000071e2e7221 */ /* 0x000fe20000010000 */
[----:B------:R-:W-:Y:S01]  /*5c50*/  ISETP.GE.AND P2, PT, R83, R10, PT ;  /* 0x0000000a5300720c */ /* 0x000fe20003f46270 */
[----:B------:R-:W2:Y:S01]  /*5c60*/  MUFU.EX2 R71, R71 ;  /* 0x0000004700477308 */ /* 0x000ea20000000800 */
[----:B---3--:R-:W-:Y:S01]  /*5c70*/  FADD.FTZ R3, R15, R0 ;  /* 0x000000000f037221 */ /* 0x008fe20000010000 */
[----:B------:R-:W-:Y:S01]  /*5c80*/  FADD.FTZ R7, R39, R46 ;  /* 0x0000002e27077221 */ /* 0x000fe20000010000 */
[-C--:B------:R-:W-:Y:S01]  /*5c90*/  MOV R97, R119.reuse ;  /* 0x0000007700617202 */ /* 0x080fe20000000f00 */
[----:B------:R-:W-:Y:S01]  /*5ca0*/  IMAD.MOV.U32 R83, RZ, RZ, R119 ;  /* 0x000000ffff537224 */ /* 0x000fe200078e0077 */
[----:B------:R-:W-:Y:S01]  /*5cb0*/  MOV R67, R119 ;  /* 0x0000007700437202 */ /* 0x000fe20000000f00 */
[----:B------:R-:W-:Y:S01]  /*5cc0*/  FADD.FTZ R46, R32, R7 ;  /* 0x00000007202e7221 */ /* 0x000fe20000010000 */
[----:B-1----:R-:W-:Y:S01]  /*5cd0*/  IMAD.MOV.U32 R69, RZ, RZ, R119 ;  /* 0x000000ffff457224 */ /* 0x002fe200078e0077 */
[----:B------:R-:W1:Y:S01]  /*5ce0*/  MUFU.EX2 R194, R21 ;  /* 0x0000001500c27308 */ /* 0x000e620000000800 */
[C---:B----4-:R-:W-:Y:S01]  /*5cf0*/  FADD.FTZ R0, R192.reuse, R3 ;  /* 0x00000003c0007221 */ /* 0x050fe20000010000 */
[----:B------:R-:W-:Y:S01]  /*5d00*/  FADD.FTZ R7, R47, R46 ;  /* 0x0000002e2f077221 */ /* 0x000fe20000010000 */
[----:B------:R-:W-:Y:S01]  /*5d10*/  F2FP.F16.F32.PACK_AB R192, R192, R15 ;  /* 0x0000000fc0c0723e */ /* 0x000fe200000000ff */
[----:B------:R-:W-:Y:S01]  /*5d20*/  IMAD.MOV.U32 R47, RZ, RZ, R119 ;  /* 0x000000ffff2f7224 */ /* 0x000fe200078e0077 */
[----:B------:R-:W-:Y:S01]  /*5d30*/  MOV R61, R119 ;  /* 0x00000077003d7202 */ /* 0x000fe20000000f00 */
[----:B------:R-:W-:Y:S01]  /*5d40*/  FADD.FTZ R46, R36, R7 ;  /* 0x00000007242e7221 */ /* 0x000fe20000010000 */
[--C-:B------:R-:W-:Y:S01]  /*5d50*/  IMAD.MOV.U32 R39, RZ, RZ, R119.reuse ;  /* 0x000000ffff277224 */ /* 0x100fe200078e0077 */
[----:B------:R-:W3:Y:S01]  /*5d60*/  MUFU.EX2 R73, R73 ;  /* 0x0000004900497308 */ /* 0x000ee20000000800 */
[----:B--2---:R-:W-:Y:S01]  /*5d70*/  FADD.FTZ R3, R71, R0 ;  /* 0x0000000047037221 */ /* 0x004fe20000010000 */
[----:B------:R-:W-:Y:S01]  /*5d80*/  FADD.FTZ R7, R187, R46 ;  /* 0x0000002ebb077221 */ /* 0x000fe20000010000 */
[C---:B------:R-:W-:Y:S01]  /*5d90*/  F2FP.F16.F32.PACK_AB R187, R38.reuse, R187 ;  /* 0x000000bb26bb723e */ /* 0x040fe200000000ff */
[----:B------:R-:W-:Y:S01]  /*5da0*/  IMAD.MOV.U32 R36, RZ, RZ, R119 ;  /* 0x000000ffff247224 */ /* 0x000fe200078e0077 */
[----:B------:R-:W-:Y:S01]  /*5db0*/  MOV R46, R119 ;  /* 0x00000077002e7202 */ /* 0x000fe20000000f00 */
[----:B------:R-:W-:Y:S01]  /*5dc0*/  FADD.FTZ R2, R38, R7 ;  /* 0x0000000726027221 */ /* 0x000fe20000010000 */
[----:B------:R-:W-:Y:S01]  /*5dd0*/  IMAD.MOV.U32 R38, RZ, RZ, R119 ;  /* 0x000000ffff267224 */ /* 0x000fe200078e0077 */
[----:B------:R2:W4:Y:S01]  /*5de0*/  MUFU.EX2 R188, R49 ;  /* 0x0000003100bc7308 */ /* 0x0005220000000800 */
[C---:B-1----:R-:W-:Y:S01]  /*5df0*/  FADD.FTZ R0, R194.reuse, R3 ;  /* 0x00000003c2007221 */ /* 0x042fe20000010000 */
[----:B------:R-:W-:Y:S01]  /*5e00*/  FADD.FTZ R7, R57, R2 ;  /* 0x0000000239077221 */ /* 0x000fe20000010000 */
[----:B------:R-:W-:Y:S01]  /*5e10*/  F2FP.F16.F32.PACK_AB R194, R194, R71 ;  /* 0x00000047c2c2723e */ /* 0x000fe200000000ff */
[----:B------:R-:W-:Y:S01]  /*5e20*/  IMAD.MOV.U32 R71, RZ, RZ, R119 ;  /* 0x000000ffff477224 */ /* 0x000fe200078e0077 */
[-C--:B------:R-:W-:Y:S01]  /*5e30*/  MOV R31, R119.reuse ;  /* 0x00000077001f7202 */ /* 0x080fe20000000f00 */
[----:B------:R-:W-:Y:S01]  /*5e40*/  FADD.FTZ R2, R40, R7 ;  /* 0x0000000728027221 */ /* 0x000fe20000010000 */
[--C-:B------:R-:W-:Y:S01]  /*5e50*/  IMAD.MOV.U32 R57, RZ, RZ, R119.reuse ;  /* 0x000000ffff397224 */ /* 0x100fe200078e0077 */
[----:B------:R-:W1:Y:S01]  /*5e60*/  MUFU.EX2 R75, R75 ;  /* 0x0000004b004b7308 */ /* 0x000e620000000800 */
[----:B---3--:R-:W-:Y:S01]  /*5e70*/  FADD.FTZ R3, R73, R0 ;  /* 0x0000000049037221 */ /* 0x008fe20000010000 */
[-C--:B--2---:R-:W-:Y:S01]  /*5e80*/  MOV R49, R119.reuse ;  /* 0x0000007700317202 */ /* 0x084fe20000000f00 */
[--C-:B------:R-:W-:Y:S01]  /*5e90*/  IMAD.MOV.U32 R32, RZ, RZ, R119.reuse ;  /* 0x000000ffff207224 */ /* 0x100fe200078e0077 */
[----:B------:R-:W-:Y:S01]  /*5ea0*/  MOV R40, R119 ;  /* 0x0000007700287202 */ /* 0x000fe20000000f00 */
[----:B------:R-:W-:-:S02]  /*5eb0*/  IMAD.MOV.U32 R30, RZ, RZ, R119 ;  /* 0x000000ffff1e7224 */ /* 0x000fc400078e0077 */
[----:B------:R-:W-:Y:S01]  /*5ec0*/  IMAD.MOV.U32 R24, RZ, RZ, R119 ;  /* 0x000000ffff187224 */ /* 0x000fe200078e0077 */
[----:B------:R2:W3:Y:S01]  /*5ed0*/  MUFU.EX2 R190, R53 ;  /* 0x0000003500be7308 */ /* 0x0004e20000000800 */
[C---:B----4-:R-:W-:Y:S01]  /*5ee0*/  FADD.FTZ R0, R188.reuse, R3 ;  /* 0x00000003bc007221 */ /* 0x050fe20000010000 */
[----:B------:R-:W-:Y:S02]  /*5ef0*/  F2FP.F16.F32.PACK_AB R188, R188, R73 ;  /* 0x00000049bcbc723e */ /* 0x000fe400000000ff */
[----:B------:R-:W-:-:S04]  /*5f00*/  MOV R73, R119 ;  /* 0x0000007700497202 */ /* 0x000fc80000000f00 */
[----:B------:R-:W4:Y:S01]  /*5f10*/  MUFU.EX2 R77, R77 ;  /* 0x0000004d004d7308 */ /* 0x000f220000000800 */
[----:B-1----:R-:W-:Y:S01]  /*5f20*/  FADD.FTZ R3, R75, R0 ;  /* 0x000000004b037221 */ /* 0x002fe20000010000 */
[----:B--2---:R-:W-:-:S06]  /*5f30*/  IMAD.MOV.U32 R53, RZ, RZ, R119 ;  /* 0x000000ffff357224 */ /* 0x004fcc00078e0077 */
[----:B------:R1:W2:Y:S01]  /*5f40*/  MUFU.EX2 R184, R41 ;  /* 0x0000002900b87308 */ /* 0x0002a20000000800 */
[C---:B---3--:R-:W-:Y:S01]  /*5f50*/  FADD.FTZ R0, R190.reuse, R3 ;  /* 0x00000003be007221 */ /* 0x048fe20000010000 */
[----:B------:R-:W-:Y:S01]  /*5f60*/  F2FP.F16.F32.PACK_AB R190, R190, R75 ;  /* 0x0000004bbebe723e */ /* 0x000fe200000000ff */
[----:B------:R-:W-:-:S05]  /*5f70*/  IMAD.MOV.U32 R75, RZ, RZ, R119 ;  /* 0x000000ffff4b7224 */ /* 0x000fca00078e0077 */
[----:B------:R-:W3:Y:S01]  /*5f80*/  MUFU.EX2 R79, R79 ;  /* 0x0000004f004f7308 */ /* 0x000ee20000000800 */
[----:B----4-:R-:W-:Y:S01]  /*5f90*/  FADD.FTZ R3, R77, R0 ;  /* 0x000000004d037221 */ /* 0x010fe20000010000 */
[----:B-1----:R-:W-:-:S06]  /*5fa0*/  IMAD.MOV.U32 R41, RZ, RZ, R119 ;  /* 0x000000ffff297224 */ /* 0x002fcc00078e0077 */
[----:B------:R-:W1:Y:S01]  /*5fb0*/  MUFU.EX2 R99, R99 ;  /* 0x0000006300637308 */ /* 0x000e620000000800 */
[C---:B--2---:R-:W-:Y:S01]  /*5fc0*/  FADD.FTZ R0, R184.reuse, R3 ;  /* 0x00000003b8007221 */ /* 0x044fe20000010000 */
[----:B------:R-:W-:Y:S01]  /*5fd0*/  F2FP.F16.F32.PACK_AB R184, R184, R77 ;  /* 0x0000004db8b8723e */ /* 0x000fe200000000ff */
[----:B------:R-:W-:-:S05]  /*5fe0*/  IMAD.MOV.U32 R77, RZ, RZ, R119 ;  /* 0x000000ffff4d7224 */ /* 0x000fca00078e0077 */
[----:B------:R2:W4:Y:S01]  /*5ff0*/  MUFU.EX2 R186, R45 ;  /* 0x0000002d00ba7308 */ /* 0x0005220000000800 */
[----:B---3--:R-:W-:-:S07]  /*6000*/  FADD.FTZ R3, R79, R0 ;  /* 0x000000004f037221 */ /* 0x008fce0000010000 */
[----:B------:R3:W5:Y:S01]  /*6010*/  MUFU.EX2 R42, R101 ;  /* 0x00000065002a7308 */ /* 0x0007620000000800 */
[----:B-1----:R-:W-:Y:S01]  /*6020*/  FADD.FTZ R7, R99, R2 ;  /* 0x0000000263077221 */ /* 0x002fe20000010000 */
[----:B--2---:R-:W-:-:S06]  /*6030*/  IMAD.MOV.U32 R45, RZ, RZ, R119 ;  /* 0x000000ffff2d7224 */ /* 0x004fcc00078e0077 */
[----:B------:R-:W1:Y:S01]  /*6040*/  MUFU.EX2 R81, R81 ;  /* 0x0000005100517308 */ /* 0x000e620000000800 */
[C---:B----4-:R-:W-:Y:S01]  /*6050*/  FADD.FTZ R0, R186.reuse, R3 ;  /* 0x00000003ba007221 */ /* 0x050fe20000010000 */
[----:B------:R-:W-:Y:S01]  /*6060*/  F2FP.F16.F32.PACK_AB R186, R186, R79 ;  /* 0x0000004fbaba723e */ /* 0x000fe200000000ff */
[----:B---3--:R-:W-:Y:S01]  /*6070*/  IMAD.MOV.U32 R101, RZ, RZ, R119 ;  /* 0x000000ffff657224 */ /* 0x008fe200078e0077 */
[----:B------:R-:W-:-:S04]  /*6080*/  MOV R79, R119 ;  /* 0x00000077004f7202 */ /* 0x000fc80000000f00 */
        /* <DEDUP_REMOVED lines=13> */
[--C-:B-1----:R-:W-:Y:S02]  /*6160*/  IMAD.MOV.U32 R105, RZ, RZ, R119.reuse ;  /* 0x000000ffff697224 */ /* 0x102fe400078e0077 */
[----:B------:R-:W-:-:S03]  /*6170*/  IMAD.MOV.U32 R81, RZ, RZ, R119 ;  /* 0x000000ffff517224 */ /* 0x000fc600078e0077 */
[----:B------:R1:W3:Y:S01]  /*6180*/  MUFU.EX2 R182, R37 ;  /* 0x0000002500b67308 */ /* 0x0002e20000000800 */
[C---:B-----5:R-:W-:Y:S01]  /*6190*/  FADD.FTZ R2, R44.reuse, R7 ;  /* 0x000000072c027221 */ /* 0x060fe20000010000 */
[----:B------:R-:W-:Y:S01]  /*61a0*/  F2FP.F16.F32.PACK_AB R177, R44, R103 ;  /* 0x000000672cb1723e */ /* 0x000fe200000000ff */
[----:B------:R-:W-:Y:S01]  /*61b0*/  IMAD.MOV.U32 R44, RZ, RZ, R119 ;  /* 0x000000ffff2c7224 */ /* 0x000fe200078e0077 */
[----:B------:R-:W-:-:S04]  /*61c0*/  MOV R103, R119 ;  /* 0x0000007700677202 */ /* 0x000fc80000000f00 */
[----:B------:R-:W4:Y:S01]  /*61d0*/  MUFU.EX2 R87, R87 ;  /* 0x0000005700577308 */ /* 0x000f220000000800 */
[----:B--2---:R-:W-:Y:S01]  /*61e0*/  FADD.FTZ R7, R85, R0 ;  /* 0x0000000055077221 */ /* 0x004fe20000010000 */
[----:B-1----:R-:W-:-:S06]  /*61f0*/  MOV R37, R119 ;  /* 0x0000007700257202 */ /* 0x002fcc0000000f00 */
[----:B------:R1:W2:Y:S01]  /*6200*/  MUFU.EX2 R176, R25 ;  /* 0x0000001900b07308 */ /* 0x0002a20000000800 */
[C---:B---3--:R-:W-:Y:S01]  /*6210*/  FADD.FTZ R0, R182.reuse, R7 ;  /* 0x00000007b6007221 */ /* 0x048fe20000010000 */
[----:B------:R-:W-:Y:S02]  /*6220*/  F2FP.F16.F32.PACK_AB R182, R182, R85 ;  /* 0x00000055b6b6723e */ /* 0x000fe400000000ff */
[----:B------:R-:W-:-:S04]  /*6230*/  MOV R85, R119 ;  /* 0x0000007700557202 */ /* 0x000fc80000000f00 */
[----:B------:R-:W3:Y:S01]  /*6240*/  MUFU.EX2 R107, R107 ;  /* 0x0000006b006b7308 */ /* 0x000ee20000000800 */
[----:B----4-:R-:W-:Y:S01]  /*6250*/  FADD.FTZ R7, R87, R0 ;  /* 0x0000000057077221 */ /* 0x010fe20000010000 */
[----:B-1----:R-:W-:-:S06]  /*6260*/  MOV R25, R119 ;  /* 0x0000007700197202 */ /* 0x002fcc0000000f00 */
[----:B------:R-:W1:Y:S01]  /*6270*/  MUFU.EX2 R89, R89 ;  /* 0x0000005900597308 */ /* 0x000e620000000800 */
[C---:B--2---:R-:W-:Y:S01]  /*6280*/  FADD.FTZ R0, R176.reuse, R7 ;  /* 0x00000007b0007221 */ /* 0x044fe20000010000 */
[----:B------:R-:W-:Y:S01]  /*6290*/  F2FP.F16.F32.PACK_AB R176, R176, R87 ;  /* 0x00000057b0b0723e */ /* 0x000fe200000000ff */
[----:B------:R-:W-:-:S05]  /*62a0*/  IMAD.MOV.U32 R87, RZ, RZ, R119 ;  /* 0x000000ffff577224 */ /* 0x000fca00078e0077 */
[----:B------:R-:W2:Y:S01]  /*62b0*/  MUFU.EX2 R34, R34 ;  /* 0x0000002200227308 */ /* 0x000ea20000000800 */
[----:B---3--:R-:W-:Y:S01]  /*62c0*/  FADD.FTZ R3, R107, R2 ;  /* 0x000000026b037221 */ /* 0x008fe20000010000 */
[----:B------:R-:W-:-:S06]  /*62d0*/  IMAD.MOV.U32 R2, RZ, RZ, 0x3f800000 ;  /* 0x3f800000ff027424 */ /* 0x000fcc00078e00ff */
[----:B------:R-:W3:Y:S01]  /*62e0*/  MUFU.EX2 R28, R28 ;  /* 0x0000001c001c7308 */ /* 0x000ee20000000800 */
[----:B-1----:R-:W-:Y:S01]  /*62f0*/  FADD.FTZ R7, R89, R0 ;  /* 0x0000000059077221 */ /* 0x002fe20000010000 */
[----:B------:R-:W-:Y:S02]  /*6300*/  IMAD.MOV.U32 R0, RZ, RZ, 0x3f800000 ;  /* 0x3f800000ff007424 */ /* 0x000fe400078e00ff */
[C---:B--2---:R-:W-:Y:S01]  /*6310*/  FADD.FTZ R3, R34.reuse, R3 ;  /* 0x0000000322037221 */ /* 0x044fe20000010000 */
[----:B------:R-:W-:Y:S01]  /*6320*/  F2FP.F16.F32.PACK_AB R179, R34, R107 ;  /* 0x0000006b22b3723e */ /* 0x000fe200000000ff */
[----:B------:R-:W-:Y:S01]  /*6330*/  IMAD.MOV.U32 R107, RZ, RZ, R119 ;  /* 0x000000ffff6b7224 */ /* 0x000fe200078e0077 */
[----:B------:R-:W-:Y:S01]  /*6340*/  MOV R34, R119 ;  /* 0x0000007700227202 */ /* 0x000fe20000000f00 */
[C---:B---3--:R-:W-:Y:S01]  /*6350*/  FADD.FTZ R7, R28.reuse, R7 ;  /* 0x000000071c077221 */ /* 0x048fe20000010000 */
[----:B------:R-:W-:Y:S01]  /*6360*/  F2FP.F16.F32.PACK_AB R178, R28, R89 ;  /* 0x000000591cb2723e */ /* 0x000fe200000000ff */
[----:B------:R-:W-:Y:S01]  /*6370*/  IMAD.MOV.U32 R89, RZ, RZ, R119 ;  /* 0x000000ffff597224 */ /* 0x000fe200078e0077 */
[----:B------:R-:W-:Y:S01]  /*6380*/  MOV R28, R119 ;  /* 0x00000077001c7202 */ /* 0x000fe20000000f00 */
[----:B------:R-:W-:Y:S06]  /*6390*/  @!P2 BRA `(.L_x_4723) ;  /* 0x0000004c00f0a947 */ /* 0x000fec0003800000 */
[----:B------:R-:W-:Y:S01]  /*63a0*/  R2UR UR6, R16 ;  /* 0x00000000100672ca */ /* 0x000fe200000e0000 */
[----:B------:R-:W-:Y:S01]  /*63b0*/  IMAD.MOV.U32 R11, RZ, RZ, R8 ;  /* 0x000000ffff0b7224 */ /* 0x000fe200078e0008 */
[----:B------:R-:W-:Y:S01]  /*63c0*/  MOV R12, R9 ;  /* 0x00000009000c7202 */ /* 0x000fe20000000f00 */
[----:B------:R-:W-:Y:S01]  /*63d0*/  IMAD.MOV.U32 R2, RZ, RZ, 0x3f800000 ;  /* 0x3f800000ff027424 */ /* 0x000fe200078e00ff */
        /* <DEDUP_REMOVED lines=9> */
[----:B------:R-:W-:Y:S01]  /*6470*/  IMAD.U32 R13, RZ, RZ, UR6 ;  /* 0x00000006ff0d7e24 */ /* 0x000fe2000f8e00ff */
[----:B------:R-:W-:Y:S01]  /*6480*/  ULDC.64 UR6, c[0x0][0x3f8] ;  /* 0x0000fe0000067ab9 */ /* 0x000fe20000000a00 */
        /* <DEDUP_REMOVED lines=39> */
[----:B------:R-:W-:Y:S01]  /*6700*/  MOV R215, UR6 ;  /* 0x0000000600d77c02 */ /* 0x000fe20008000f00 */
[----:B------:R-:W-:Y:S01]  /*6710*/  IMAD.U32 R216, RZ, RZ, UR7 ;  /* 0x00000007ffd87e24 */ /* 0x000fe2000f8e00ff */
[----:B------:R-:W-:Y:S01]  /*6720*/  UMOV UR45, UR46 ;  /* 0x0000002e002d7c82 */ /* 0x000fe20008000000 */
[----:B------:R-:W-:-:S05]  /*6730*/  ULDC UR41, c[0x0][0x9d8] ;  /* 0x0002760000297ab9 */ /* 0x000fca0000000800 */
.L_x_4732:
[----:B------:R-:W-:Y:S01]  /*6740*/  R2UR UR10, R13 ;  /* 0x000000000d0a72ca */ /* 0x000fe200000e0000 */
        /* <DEDUP_REMOVED lines=8> */
.L_x_4724:
[----:B------:R-:W-:Y:S01]  /*67d0*/  R2UR UR6, R16 ;  /* 0x00000000100672ca */ /* 0x000fe200000e0000 */
[----:B------:R-:W-:-:S12]  /*67e0*/  ULEA UR60, UR46, UR61, 0x3 ;  /* 0x0000003d2e3c7291 */ /* 0x000fd8000f8e183f */
[----:B------:R-:W-:-:S04]  /*67f0*/  MOV R6, UR6 ;  /* 0x0000000600067c02 */ /* 0x000fc80008000f00 */
[----:B------:R-:W-:-:S04]  /*6800*/  SHF.L.U32 R6, R6, 0x1f, RZ ;  /* 0x0000001f06067819 */ /* 0x000fc800000006ff */
[----:B------:R1:W2:Y:S01]  /*6810*/  SYNCS.PHASECHK.TRANS64.TRYWAIT P2, [UR60+0x36830], R6 ;  /* 0x03683006ff0075a7 */ /* 0x0002a2000804017c */
[----:B------:R-:W-:Y:S05]  /*6820*/  @!P0 BRA `(.L_x_4725) ;  /* 0x0000000000048947 */ /* 0x000fea0003800000 */
[----:B------:R-:W-:Y:S01]  /*6830*/  BPT.TRAP 0x1 ;  /* 0x000000040000795c */ /* 0x000fe20000300000 */
.L_x_4725:
[----:B--2---:R-:W-:Y:S05]  /*6840*/  @P2 BRA `(.L_x_4726) ;  /* 0x0000000000082947 */ /* 0x004fea0003800000 */
[----:B------:R-:W2:Y:S02]  /*6850*/  SYNCS.PHASECHK.TRANS64.TRYWAIT P2, [UR60+0x36830], R6 ;  /* 0x03683006ff0075a7 */ /* 0x000ea4000804017c */
[----:B--2---:R-:W-:Y:S05]  /*6860*/  @!P2 BRA `(.L_x_4727) ;  /* 0x000000e800a4a947 */ /* 0x004fea0003800000 */
.L_x_4726:
[----:B------:R-:W-:Y:S01]  /*6870*/  UIMAD UR6, UR46, 0xa80, UR40 ;  /* 0x00000a802e0678a4 */ /* 0x000fe2000f8e0228 */
[----:B------:R-:W-:Y:S01]  /*6880*/  WARPGROUP.ARRIVE ;  /* 0x00000000000079c5 */ /* 0x000fe20000000000 */
[----:B------:R-:W-:Y:S01]  /*6890*/  UMOV UR7, 0x40000040 ;  /* 0x4000004000077882 */ /* 0x000fe20000000000 */
[----:B------:R-:W-:Y:S01]  /*68a0*/  UMOV UR56, UR4 ;  /* 0x0000000400387c82 */ /* 0x000fe20008000000 */
[----:B------:R-:W-:Y:S01]  /*68b0*/  UIADD3 UR58, UR6, 0x80, URZ ;  /* 0x00000080063a7890 */ /* 0x000fe2000fffe03f */
[-C--:B------:R-:W-:Y:S01]  /*68c0*/  FMUL.FTZ R24, R24, R0.reuse ;  /* 0x0000000018187220 */ /* 0x080fe20000410000 */
[----:B------:R-:W-:Y:S01]  /*68d0*/  UMOV UR57, UR5 ;  /* 0x0000000500397c82 */ /* 0x000fe20008000000 */
[----:B------:R-:W-:Y:S01]  /*68e0*/  UMOV UR59, 0x40000040 ;  /* 0x40000040003b7882 */ /* 0x000fe20000000000 */
[----:B------:R-:W-:Y:S02]  /*68f0*/  UIADD3 UR10, UR6, 0x180, URZ ;  /* 0x00000180060a7890 */ /* 0x000fe4000fffe03f */
[----:B------:R-:W-:Y:S01]  /*6900*/  HGMMA.64x16x16.F32 R168, gdesc[UR4], RZ, !UPT, gsb0 ;  /* 0x0020000004a879f0 */ /* 0x000fe2000c0008ff */
        /* <DEDUP_REMOVED lines=607> */
.L_x_4728:
[----:B------:R-:W-:Y:S01]  /*8f00*/  R2UR UR6, R13 ;  /* 0x000000000d0672ca */ /* 0x000fe200000e0000 */
[----:B------:R-:W-:-:S12]  /*8f10*/  ULEA UR10, UR45, UR61, 0x3 ;  /* 0x0000003d2d0a7291 */ /* 0x000fd8000f8e183f */
[----:B------:R-:W-:-:S05]  /*8f20*/  IMAD.U32 R0, RZ, RZ, UR6 ;  /* 0x00000006ff007e24 */ /* 0x000fca000f8e00ff */
[----:B------:R-:W-:-:S04]  /*8f30*/  SHF.L.U32 R0, R0, 0x1f, RZ ;  /* 0x0000001f00007819 */ /* 0x000fc800000006ff */
[----:B------:R3:W4:Y:S01]  /*8f40*/  SYNCS.PHASECHK.TRANS64.TRYWAIT P2, [UR10+0x36850], R0 ;  /* 0x03685000ff0075a7 */ /* 0x000722000804014a */
[----:B------:R-:W-:Y:S05]  /*8f50*/  @!P0 BRA `(.L_x_4729) ;  /* 0x0000000000048947 */ /* 0x000fea0003800000 */
[----:B------:R-:W-:Y:S01]  /*8f60*/  BPT.TRAP 0x1 ;  /* 0x000000040000795c */ /* 0x000fe20000300000 */
.L_x_4729:
[----:B----4-:R-:W-:Y:S05]  /*8f70*/  @P2 BRA `(.L_x_4730) ;  /* 0x0000000000082947 */ /* 0x010fea0003800000 */
[----:B------:R-:W4:Y:S02]  /*8f80*/  SYNCS.PHASECHK.TRANS64.TRYWAIT P2, [UR10+0x36850], R0 ;  /* 0x03685000ff0075a7 */ /* 0x000f24000804014a */
[----:B----4-:R-:W-:Y:S05]  /*8f90*/  @!P2 BRA `(.L_x_4731) ;  /* 0x000000c000f0a947 */ /* 0x010fea0003800000 */
.L_x_4730:
[----:B------:R-:W-:Y:S01]  /*8fa0*/  UIADD3 UR6, UR61, 0x400, URZ ;  /* 0x000004003d067890 */ /* 0x000fe2000fffe03f */
[----:B------:R-:W-:Y:S01]  /*8fb0*/  WARPGROUP.ARRIVE ;  /* 0x00000000000079c5 */ /* 0x000fe20000000000 */
[----:B------:R-:W-:Y:S01]  /*8fc0*/  UMOV UR7, 0x40000040 ;  /* 0x4000004000077882 */ /* 0x000fe20000000000 */
[----:B------:R-:W-:Y:S01]  /*8fd0*/  R2UR UR15, R215 ;  /* 0x00000000d70f72ca */ /* 0x000fe200000e0000 */
[----:B------:R-:W-:Y:S01]  /*8fe0*/  USHF.R.U32.HI UR6, URZ, 0x4, UR6 ;  /* 0x000000043f067899 */ /* 0x000fe20008011606 */
[----:B------:R-:W-:Y:S01]  /*8ff0*/  FMUL.FTZ R13, R175, UR41 ;  /* 0x00000029af0d7c20 */ /* 0x000fe20008410000 */
[----:B------:R-:W-:Y:S01]  /*9000*/  R2UR UR14, R216 ;  /* 0x00000000d80e72ca */ /* 0x000fe200000e0000 */
[----:B------:R-:W-:Y:S01]  /*9010*/  FMUL.FTZ R175, R153, UR41 ;  /* 0x0000002999af7c20 */ /* 0x000fe20008410000 */
[----:B------:R-:W-:Y:S01]  /*9020*/  ULOP3.LUT UR6, UR6, 0x3fff, URZ, 0xc0, !UPT ;  /* 0x00003fff06067892 */ /* 0x000fe2000f8ec03f */
[----:B------:R-:W-:Y:S01]  /*9030*/  FMUL.FTZ R153, R154, UR41 ;  /* 0x000000299a997c20 */ /* 0x000fe20008410000 */
[----:B------:R-:W-:Y:S01]  /*9040*/  FMUL.FTZ R154, R159, UR41 ;  /* 0x000000299f9a7c20 */ /* 0x000fe20008410000 */
[----:B-12---:R-:W-:Y:S01]  /*9050*/  FMUL.FTZ R6, R168, UR41 ;  /* 0x00000029a8067c20 */ /* 0x006fe20008410000 */
[----:B------:R-:W-:Y:S01]  /*9060*/  ULOP3.LUT UR6, UR6, 0x3800000, URZ, 0xfc, !UPT ;  /* 0x0380000006067892 */ /* 0x000fe2000f8efc3f */
[----:B------:R-:W1:Y:S01]  /*9070*/  LDC R159, c[0x0][0x288] ;  /* 0x0000a200ff9f7b82 */ /* 0x000e620000000800 */
[----:B------:R-:W-:Y:S01]  /*9080*/  FMUL.FTZ R9, R169, UR41 ;  /* 0x00000029a9097c20 */ /* 0x000fe20008410000 */
[----:B------:R-:W-:Y:S01]  /*9090*/  FMUL.FTZ R14, R163, UR41 ;  /* 0x00000029a30e7c20 */ /* 0x000fe20008410000 */
[----:B------:R-:W-:Y:S01]  /*90a0*/  UIMAD UR11, UR45, 0xa80, UR6 ;  /* 0x00000a802d0b78a4 */ /* 0x000fe2000f8e0206 */
[----:B------:R-:W2:Y:S01]  /*90b0*/  MUFU.TANH R6, R6 ;  /* 0x0000000600067308 */ /* 0x000ea20000002400 */
[----:B------:R-:W-:Y:S01]  /*90c0*/  UISETP.NE.U32.AND UP0, UPT, UR15, URZ, UPT ;  /* 0x0000003f0f00728c */ /* 0x000fe2000bf05070 */
[----:B------:R-:W-:Y:S01]  /*90d0*/  FMUL.FTZ R163, R157, UR41 ;  /* 0x000000299da37c20 */ /* 0x000fe20008410000 */
[----:B------:R-:W-:Y:S01]  /*90e0*/  FMUL.FTZ R168, R172, UR41 ;  /* 0x00000029aca87c20 */ /* 0x000fe20008410000 */
[----:B------:R-:W-:Y:S01]  /*90f0*/  ULDC UR15, c[0x0][0x404] ;  /* 0x00010100000f7ab9 */ /* 0x000fe20000000800 */
[----:B------:R-:W-:Y:S01]  /*9100*/  UISETP.NE.AND.EX UP0, UPT, UR14, URZ, UPT, UP0 ;  /* 0x0000003f0e00728c */ /* 0x000fe2000bf05300 */
[----:B------:R-:W-:Y:S01]  /*9110*/  FMUL.FTZ R157, R145, UR41 ;  /* 0x00000029919d7c20 */ /* 0x000fe20008410000 */
[----:B------:R-:W-:Y:S01]  /*9120*/  UMOV UR6, UR11 ;  /* 0x0000000b00067c82 */ /* 0x000fe20008000000 */
[----:B------:R-:W-:Y:S01]  /*9130*/  ULDC UR14, c[0x0][0x2e0] ;  /* 0x0000b800000e7ab9 */ /* 0x000fe20000000800 */
[----:B------:R-:W-:Y:S01]  /*9140*/  HGMMA.64x192x16.F32 R24, R200, gdesc[UR4].tnspB, R24, gsb0 ;  /* 0x42e00004c8187df0 */ /* 0x000fe20008000818 */
[----:B------:R-:W-:Y:S01]  /*9150*/  UIADD3 UR6, UR11, 0x80, URZ ;  /* 0x000000800b067890 */ /* 0x000fe2000fffe03f */
[----:B------:R-:W-:Y:S01]  /*9160*/  FMUL.FTZ R145, R146, UR41 ;  /* 0x0000002992917c20 */ /* 0x000fe20008410000 */
[----:B------:R-:W-:Y:S01]  /*9170*/  UMOV UR7, 0x40000040 ;  /* 0x4000004000077882 */ /* 0x000fe20000000000 */
        /* <DEDUP_REMOVED lines=13> */
[----:B---3--:R-:W-:Y:S01]  /*9250*/  FMUL.FTZ R0, R170, UR41 ;  /* 0x00000029aa007c20 */ /* 0x008fe20008410000 */
        /* <DEDUP_REMOVED lines=8> */
[----:B------:R-:W-:-:S02]  /*92e0*/  UMOV UR45, UR46 ;  /* 0x0000002e002d7c82 */ /* 0x000fc40008000000 */
        /* <DEDUP_REMOVED lines=36> */
[----:B------:R-:W-:Y:S01]  /*9530*/  UIMAD UR6, UR47, -0x70, UR42 ;  /* 0xffffff902f0678a4 */ /* 0x000fe2000f8e022a */
[----:B------:R-:W3:Y:S01]  /*9540*/  MUFU.TANH R199, R199 ;  /* 0x000000c700c77308 */ /* 0x000ee20000002400 */
[----:B------:R-:W-:Y:S01]  /*9550*/  USEL UR7, UR15, 0x1, UP0 ;  /* 0x000000010f077887 */ /* 0x000fe20008000000 */
[----:B------:R-:W-:Y:S01]  /*9560*/  FMUL.FTZ R144, R147, UR41 ;  /* 0x0000002993907c20 */ /* 0x000fe20008410000 */
[----:B------:R-:W-:Y:S01]  /*9570*/  UIADD3 UR6, UR6, 0x1, URZ ;  /* 0x0000000106067890 */ /* 0x000fe2000fffe03f */
[----:B------:R-:W-:Y:S01]  /*9580*/  FMUL.FTZ R147, R148, UR41 ;  /* 0x0000002994937c20 */ /* 0x000fe20008410000 */
[----:B------:R-:W-:Y:S02]  /*9590*/  FMUL.FTZ R148, R149, UR41 ;  /* 0x0000002995947c20 */ /* 0x000fe40008410000 */
[----:B------:R-:W-:Y:S01]  /*95a0*/  UIMAD UR6, UR7, UR14, UR6 ;  /* 0x0000000e070672a4 */ /* 0x000fe2000f8e0206 */
[----:B------:R-:W3:Y:S02]  /*95b0*/  MUFU.TANH R197, R197 ;  /* 0x000000c500c57308 */ /* 0x000ee40000002400 */
[----:B------:R-:W-:-:S03]  /*95c0*/  UMOV UR7, 0x40000040 ;  /* 0x4000004000077882 */ /* 0x000fc60000000000 */
[----:B-1----:R-:W-:Y:S01]  /*95d0*/  IADD3 R159, -R159, UR6, RZ ;  /* 0x000000069f9f7c10 */ /* 0x002fe2000fffe1ff */
[----:B------:R-:W-:Y:S02]  /*95e0*/  UIADD3 UR6, UR11, 0x180, URZ ;  /* 0x000001800b067890 */ /* 0x000fe4000fffe03f */
[----:B------:R-:W-:Y:S02]  /*95f0*/  MUFU.TANH R160, R160 ;  /* 0x000000a000a07308 */ /* 0x000fe40000002400 */
[----:B------:R-:W-:-:S04]  /*9600*/  IMAD R146, R204, -0x2, R159 ;  /* 0xfffffffecc927824 */ /* 0x000fc800078e029f */
[----:B------:R-:W-:Y:S02]  /*9610*/  IMAD.IADD R146, R205, 0x1, R146 ;  /* 0x00000001cd927824 */ /* 0x000fe400078e0292 */
[----:B------:R-:W-:Y:S03]  /*9620*/  MUFU.TANH R173, R173 ;  /* 0x000000ad00ad7308 */ /* 0x000fe60000002400 */
[C---:B------:R-:W-:Y:S02]  /*9630*/  ISETP.GT.AND P2, PT, R146.reuse, RZ, PT ;  /* 0x000000ff9200720c */ /* 0x040fe40003f44270 */
[----:B------:R-:W-:Y:S02]  /*9640*/  ISETP.GT.AND P3, PT, R146, 0x1, PT ;  /* 0x000000019200780c */ /* 0x000fe40003f64270 */
[----:B--2---:R-:W-:Y:S01]  /*9650*/  FSEL R217, R6, -INF , P2 ;  /* 0xff80000006d97808 */ /* 0x004fe20001000000 */
[----:B------:R-:W-:Y:S01]  /*9660*/  MUFU.TANH R156, R156 ;  /* 0x0000009c009c7308 */ /* 0x000fe20000002400 */
[----:B------:R-:W-:-:S02]  /*9670*/  ISETP.GT.AND P2, PT, R146, 0x8, PT ;  /* 0x000000089200780c */ /* 0x000fc40003f44270 */
[----:B----4-:R-:W-:Y:S02]  /*9680*/  FSEL R203, R9, -INF , P3 ;  /* 0xff80000009cb7808 */ /* 0x010fe40001800000 */
[----:B------:R-:W-:Y:S02]  /*9690*/  FMNMX.FTZ R6, R217, R12, !PT ;  /* 0x0000000cd9067209 */ /* 0x000fe40007810000 */
[----:B------:R-:W-:Y:S01]  /*96a0*/  ISETP.GT.AND P3, PT, R146, 0x9, PT ;  /* 0x000000099200780c */ /* 0x000fe20003f64270 */
[----:B------:R-:W-:Y:S01]  /*96b0*/  MUFU.TANH R147, R147 ;  /* 0x0000009300937308 */ /* 0x000fe20000002400 */
[----:B-----5:R-:W-:Y:S02]  /*96c0*/  FSEL R201, R168, -INF , P2 ;  /* 0xff800000a8c97808 */ /* 0x020fe40001000000 */
[----:B------:R-:W-:Y:S02]  /*96d0*/  ISETP.GT.AND P2, PT, R146, 0x10, PT ;  /* 0x000000109200780c */ /* 0x000fe40003f44270 */
[----:B---3--:R-:W-:-:S02]  /*96e0*/  FSEL R199, R199, -INF , P3 ;  /* 0xff800000c7c77808 */ /* 0x008fc40001800000 */
[C---:B------:R-:W-:Y:S01]  /*96f0*/  ISETP.GT.AND P3, PT, R146.reuse, 0x11, PT ;  /* 0x000000119200780c */ /* 0x040fe20003f64270 */
[----:B------:R-:W-:Y:S01]  /*9700*/  MUFU.TANH R148, R148 ;  /* 0x0000009400947308 */ /* 0x000fe20000002400 */
[----:B------:R-:W-:Y:S02]  /*9710*/  FSEL R197, R197, -INF , P2 ;  /* 0xff800000c5c57808 */ /* 0x000fe40001000000 */
[----:B------:R-:W-:-:S05]  /*9720*/  ISETP.GT.AND P2, PT, R146, 0x18, PT ;  /* 0x000000189200780c */ /* 0x000fca0003f44270 */
[----:B------:R-:W-:Y:S08]  /*9730*/  MUFU.TANH R9, R141 ;  /* 0x0000008d00097308 */ /* 0x000ff00000002400 */
[----:B------:R-:W-:Y:S01]  /*9740*/  MUFU.TANH R144, R144 ;  /* 0x0000009000907308 */ /* 0x000fe20000002400 */
[----:B------:R-:W-:Y:S02]  /*9750*/  WARPGROUP.DEPBAR.LE gsb0, 0x0 ;  /* 0x00008000000079c5 */ /* 0x000fe40000010000 */
        /* <DEDUP_REMOVED lines=8> */
[----:B------:R-:W1:Y:S01]  /*97e0*/  MUFU.TANH R195, R195 ;  /* 0x000000c300c37308 */ /* 0x000e620000002400 */
[----:B------:R-:W-:Y:S01]  /*97f0*/  UMOV UR7, 0x40000040 ;  /* 0x4000004000077882 */ /* 0x000fe20000000000 */
[----:B------:R-:W-:-:S04]  /*9800*/  FMNMX.FTZ R158, R203, R6, !PT ;  /* 0x00000006cb9e7209 */ /* 0x000fc80007810000 */
[----:B------:R-:W-:Y:S02]  /*9810*/  FMNMX.FTZ R158, R201, R158, !PT ;  /* 0x0000009ec99e7209 */ /* 0x000fe40007810000 */
[----:B------:R-:W2:Y:S02]  /*9820*/  MUFU.TANH R193, R193 ;  /* 0x000000c100c17308 */ /* 0x000ea40000002400 */
[----:B------:R-:W-:-:S04]  /*9830*/  FMNMX.FTZ R158, R199, R158, !PT ;  /* 0x0000009ec79e7209 */ /* 0x000fc80007810000 */
[----:B------:R-:W-:Y:S02]  /*9840*/  FMNMX.FTZ R158, R197, R158, !PT ;  /* 0x0000009ec59e7209 */ /* 0x000fe40007810000 */
[----:B------:R-:W3:Y:S01]  /*9850*/  MUFU.TANH R161, R161 ;  /* 0x000000a100a17308 */ /* 0x000ee20000002400 */
[----:B-1----:R-:W-:Y:S02]  /*9860*/  FSEL R195, R195, -INF , P3 ;  /* 0xff800000c3c37808 */ /* 0x002fe40001800000 */
[----:B------:R-:W-:Y:S02]  /*9870*/  ISETP.GT.AND P3, PT, R146, 0x19, PT ;  /* 0x000000199200780c */ /* 0x000fe40003f64270 */
[----:B------:R-:W-:-:S03]  /*9880*/  FMNMX.FTZ R158, R195, R158, !PT ;  /* 0x0000009ec39e7209 */ /* 0x000fc60007810000 */
[----:B------:R1:W4:Y:S01]  /*9890*/  MUFU.TANH R6, R137 ;  /* 0x0000008900067308 */ /* 0x0003220000002400 */
[----:B--2---:R-:W-:Y:S02]  /*98a0*/  FSEL R193, R193, -INF , P2 ;  /* 0xff800000c1c17808 */ /* 0x004fe40001000000 */
[----:B------:R-:W-:Y:S02]  /*98b0*/  ISETP.GT.AND P2, PT, R146, 0x20, PT ;  /* 0x000000209200780c */ /* 0x000fe40003f44270 */
[----:B------:R-:W-:-:S03]  /*98c0*/  FMNMX.FTZ R158, R193, R158, !PT ;  /* 0x0000009ec19e7209 */ /* 0x000fc60007810000 */
[----:B------:R-:W-:Y:S08]  /*98d0*/  MUFU.TANH R152, R152 ;  /* 0x0000009800987308 */ /* 0x000ff00000002400 */
[----:B------:R-:W-:Y:S01]  /*98e0*/  MUFU.TANH R155, R155 ;  /* 0x0000009b009b7308 */ /* 0x000fe20000002400 */
[----:B------:R-:W-:Y:S02]  /*98f0*/  WARPGROUP.DEPBAR.LE gsb0, 0x0 ;  /* 0x00008000000079c5 */ /* 0x000fe40000010000 */
[----:B------:R-:W-:Y:S01]  /*9900*/  WARPGROUP.ARRIVE ;  /* 0x00000000000079c5 */ /* 0x000fe20000000000 */
[----:B------:R-:W-:-:S02]  /*9910*/  FSEL R191, R160, -INF , P3 ;  /* 0xff800000a0bf7808 */ /* 0x000fc40001800000 */
[C---:B------:R-:W-:Y:S02]  /*9920*/  ISETP.GT.AND P3, PT, R146.reuse, 0x21, PT ;  /* 0x000000219200780c */ /* 0x040fe40003f64270 */
[----:B---3--:R-:W-:Y:S01]  /*9930*/  FSEL R189, R161, -INF , P2 ;  /* 0xff800000a1bd7808 */ /* 0x008fe20001000000 */
[----:B------:R-:W-:Y:S01]  /*9940*/  HGMMA.64x192x16.F32 R24, R184, gdesc[UR4].tnspB, R24, gsb0 ;  /* 0x42e00004b8187df0 */ /* 0x000fe20008000818 */
[----:B------:R-:W-:Y:S01]  /*9950*/  FMNMX.FTZ R158, R191, R158, !PT ;  /* 0x0000009ebf9e7209 */ /* 0x000fe20007810000 */
[----:B------:R2:W3:Y:S01]  /*9960*/  MUFU.TANH R161, R129 ;  /* 0x0000008100a17308 */ /* 0x0004e20000002400 */
[----:B------:R-:W-:Y:S01]  /*9970*/  ISETP.GT.AND P2, PT, R146, 0x28, PT ;  /* 0x000000289200780c */ /* 0x000fe20003f44270 */
[----:B------:R-:W-:Y:S01]  /*9980*/  UIADD3 UR6, UR11, 0x280, URZ ;  /* 0x000002800b067890 */ /* 0x000fe2000fffe03f */
[----:B------:R-:W-:Y:S01]  /*9990*/  FSEL R175, R175, -INF , P3 ;  /* 0xff800000afaf7808 */ /* 0x000fe20001800000 */
[----:B------:R-:W-:Y:S01]  /*99a0*/  UMOV UR7, 0x40000040 ;  /* 0x4000004000077882 */ /* 0x000fe20000000000 */
[----:B------:R-:W-:-:S02]  /*99b0*/  FMNMX.FTZ R158, R189, R158, !PT ;  /* 0x0000009ebd9e7209 */ /* 0x000fc40007810000 */
[C---:B------:R-:W-:Y:S02]  /*99c0*/  ISETP.GT.AND P3, PT, R146.reuse, 0x29, PT ;  /* 0x000000299200780c */ /* 0x040fe40003f64270 */
[----:B------:R-:W-:Y:S02]  /*99d0*/  FSEL R173, R173, -INF , P2 ;  /* 0xff800000adad7808 */ /* 0x000fe40001000000 */
[----:B------:R-:W-:Y:S02]  /*99e0*/  FMNMX.FTZ R158, R175, R158, !PT ;  /* 0x0000009eaf9e7209 */ /* 0x000fe40007810000 */
[----:B------:R-:W-:Y:S02]  /*99f0*/  ISETP.GT.AND P2, PT, R146, 0x30, PT ;  /* 0x000000309200780c */ /* 0x000fe40003f44270 */
[----:B------:R-:W-:Y:S02]  /*9a00*/  FSEL R163, R163, -INF , P3 ;  /* 0xff800000a3a37808 */ /* 0x000fe40001800000 */
[----:B------:R-:W-:-:S02]  /*9a10*/  FMNMX.FTZ R158, R173, R158, !PT ;  /* 0x0000009ead9e7209 */ /* 0x000fc40007810000 */
[----:B------:R-:W-:Y:S02]  /*9a20*/  ISETP.GT.AND P3, PT, R146, 0x31, PT ;  /* 0x000000319200780c */ /* 0x000fe40003f64270 */
[----:B------:R-:W-:Y:S01]  /*9a30*/  FSEL R149, R156, -INF , P2 ;  /* 0xff8000009c957808 */ /* 0x000fe20001000000 */
[----:B------:R-:W-:Y:S01]  /*9a40*/  FMUL.FTZ R156, R133, UR41 ;  /* 0x00000029859c7c20 */ /* 0x000fe20008410000 */
[----:B------:R-:W-:Y:S02]  /*9a50*/  FMNMX.FTZ R158, R163, R158, !PT ;  /* 0x0000009ea39e7209 */ /* 0x000fe40007810000 */
[----:B------:R-:W-:Y:S02]  /*9a60*/  ISETP.GT.AND P2, PT, R146, 0x38, PT ;  /* 0x000000389200780c */ /* 0x000fe40003f44270 */
[----:B-1----:R-:W-:Y:S01]  /*9a70*/  FSEL R137, R157, -INF , P3 ;  /* 0xff8000009d897808 */ /* 0x002fe20001800000 */
[----:B------:R-:W1:Y:S01]  /*9a80*/  MUFU.TANH R156, R156 ;  /* 0x0000009c009c7308 */ /* 0x000e620000002400 */
[----:B------:R-:W-:-:S02]  /*9a90*/  FMNMX.FTZ R158, R149, R158, !PT ;  /* 0x0000009e959e7209 */ /* 0x000fc40007810000 */
[C---:B------:R-:W-:Y:S02]  /*9aa0*/  ISETP.GT.AND P3, PT, R146.reuse, 0x39, PT ;  /* 0x000000399200780c */ /* 0x040fe40003f64270 */
[----:B------:R-:W-:Y:S02]  /*9ab0*/  FSEL R133, R147, -INF , P2 ;  /* 0xff80000093857808 */ /* 0x000fe40001000000 */
[----:B------:R-:W-:Y:S02]  /*9ac0*/  FMNMX.FTZ R158, R137, R158, !PT ;  /* 0x0000009e899e7209 */ /* 0x000fe40007810000 */
[----:B------:R-:W-:Y:S02]  /*9ad0*/  ISETP.GT.AND P2, PT, R146, 0x40, PT ;  /* 0x000000409200780c */ /* 0x000fe40003f44270 */
[----:B--2---:R-:W-:Y:S01]  /*9ae0*/  FSEL R129, R148, -INF , P3 ;  /* 0xff80000094817808 */ /* 0x004fe20001800000 */
[----:B------:R-:W-:Y:S01]  /*9af0*/  FMUL.FTZ R148, R134, UR41 ;  /* 0x0000002986947c20 */ /* 0x000fe20008410000 */
[----:B------:R-:W-:Y:S01]  /*9b00*/  FMNMX.FTZ R158, R133, R158, !PT ;  /* 0x0000009e859e7209 */ /* 0x000fe20007810000 */
[----:B------:R-:W-:Y:S01]  /*9b10*/  FMUL.FTZ R134, R135, UR41 ;  /* 0x0000002987867c20 */ /* 0x000fe20008410000 */
[----:B------:R-:W-:-:S02]  /*9b20*/  ISETP.GT.AND P3, PT, R146, 0x41, PT ;  /* 0x000000419200780c */ /* 0x000fc40003f64270 */
[----:B------:R-:W-:Y:S01]  /*9b30*/  FSEL R141, R136, -INF , P2 ;  /* 0xff800000888d7808 */ /* 0x000fe20001000000 */
[----:B------:R-:W-:Y:S01]  /*9b40*/  FMUL.FTZ R136, R138, UR41 ;  /* 0x000000298a887c20 */ /* 0x000fe20008410000 */
[----:B------:R-:W-:Y:S01]  /*9b50*/  FMNMX.FTZ R158, R129, R158, !PT ;  /* 0x0000009e819e7209 */ /* 0x000fe20007810000 */
[----:B------:R-:W-:Y:S01]  /*9b60*/  FMUL.FTZ R138, R139, UR41 ;  /* 0x000000298b8a7c20 */ /* 0x000fe20008410000 */
[----:B------:R-:W-:Y:S01]  /*9b70*/  ISETP.GT.AND P2, PT, R146, 0x48, PT ;  /* 0x000000489200780c */ /* 0x000fe20003f44270 */
[----:B------:R-:W-:Y:S01]  /*9b80*/  MUFU.TANH R148, R148 ;  /* 0x0000009400947308 */ /* 0x000fe20000002400 */
[----:B----4-:R-:W-:Y:S01]  /*9b90*/  FSEL R147, R6, -INF , P3 ;  /* 0xff80000006937808 */ /* 0x010fe20001800000 */
[----:B------:R-:W-:Y:S01]  /*9ba0*/  FMUL.FTZ R6, R121, UR41 ;  /* 0x0000002979067c20 */ /* 0x000fe20008410000 */
[----:B------:R-:W-:Y:S02]  /*9bb0*/  FMNMX.FTZ R158, R141, R158, !PT ;  /* 0x0000009e8d9e7209 */ /* 0x000fe40007810000 */
[----:B------:R-:W-:-:S02]  /*9bc0*/  ISETP.GT.AND P3, PT, R146, 0x49, PT ;  /* 0x000000499200780c */ /* 0x000fc40003f64270 */
[----:B------:R-:W-:Y:S01]  /*9bd0*/  FSEL R121, R140, -INF , P2 ;  /* 0xff8000008c797808 */ /* 0x000fe20001000000 */
[----:B------:R-:W2:Y:S01]  /*9be0*/  MUFU.TANH R6, R6 ;  /* 0x0000000600067308 */ /* 0x000ea20000002400 */
[----:B------:R-:W-:Y:S01]  /*9bf0*/  FMNMX.FTZ R158, R147, R158, !PT ;  /* 0x0000009e939e7209 */ /* 0x000fe20007810000 */
[----:B------:R-:W-:Y:S01]  /*9c00*/  FMUL.FTZ R140, R143, UR41 ;  /* 0x000000298f8c7c20 */ /* 0x000fe20008410000 */
[C---:B------:R-:W-:Y:S02]  /*9c10*/  ISETP.GT.AND P2, PT, R146.reuse, 0x50, PT ;  /* 0x000000509200780c */ /* 0x040fe40003f44270 */
[----:B------:R-:W-:Y:S01]  /*9c20*/  FSEL R157, R9, -INF , P3 ;  /* 0xff800000099d7808 */ /* 0x000fe20001800000 */
[----:B------:R-:W-:Y:S01]  /*9c30*/  FMUL.FTZ R9, R125, UR41 ;  /* 0x000000297d097c20 */ /* 0x000fe20008410000 */
[----:B------:R-:W-:Y:S01]  /*9c40*/  FMNMX.FTZ R158, R121, R158, !PT ;  /* 0x0000009e799e7209 */ /* 0x000fe20007810000 */
[----:B------:R-:W-:Y:S01]  /*9c50*/  MUFU.TANH R136, R136 ;  /* 0x0000008800887308 */ /* 0x000fe20000002400 */
[----:B------:R-:W-:-:S02]  /*9c60*/  ISETP.GT.AND P3, PT, R146, 0x51, PT ;  /* 0x000000519200780c */ /* 0x000fc40003f64270 */
[----:B------:R-:W-:Y:S01]  /*9c70*/  FSEL R159, R128, -INF , P2 ;  /* 0xff800000809f7808 */ /* 0x000fe20001000000 */
[----:B------:R-:W-:Y:S01]  /*9c80*/  FMUL.FTZ R128, R151, UR41 ;  /* 0x0000002997807c20 */ /* 0x000fe20008410000 */
[----:B------:R-:W-:Y:S02]  /*9c90*/  FMNMX.FTZ R158, R157, R158, !PT ;  /* 0x0000009e9d9e7209 */ /* 0x000fe40007810000 */
[C---:B------:R-:W-:Y:S01]  /*9ca0*/  ISETP.GT.AND P2, PT, R146.reuse, 0x58, PT ;  /* 0x000000589200780c */ /* 0x040fe20003f44270 */
[----:B------:R-:W4:Y:S01]  /*9cb0*/  MUFU.TANH R9, R9 ;  /* 0x0000000900097308 */ /* 0x000f220000002400 */
[----:B---3--:R-:W-:Y:S02]  /*9cc0*/  FSEL R161, R161, -INF , P3 ;  /* 0xff800000a1a17808 */ /* 0x008fe40001800000 */
[----:B------:R-:W-:Y:S02]  /*9cd0*/  FMNMX.FTZ R158, R159, R158, !PT ;  /* 0x0000009e9f9e7209 */ /* 0x000fe40007810000 */
[----:B------:R-:W-:-:S02]  /*9ce0*/  ISETP.GT.AND P3, PT, R146, 0x59, PT ;  /* 0x000000599200780c */ /* 0x000fc40003f64270 */
[----:B------:R-:W-:Y:S01]  /*9cf0*/  FSEL R125, R132, -INF , P2 ;  /* 0xff800000847d7808 */ /* 0x000fe20001000000 */
[----:B------:R-:W-:Y:S01]  /*9d00*/  FMUL.FTZ R132, R150, UR41 ;  /* 0x0000002996847c20 */ /* 0x000fe20008410000 */
[----:B------:R-:W-:Y:S01]  /*9d10*/  FMNMX.FTZ R158, R161, R158, !PT ;  /* 0x0000009ea19e7209 */ /* 0x000fe20007810000 */
[----:B------:R-:W-:Y:S01]  /*9d20*/  FMUL.FTZ R150, R122, UR41 ;  /* 0x000000297a967c20 */ /* 0x000fe20008410000 */
[----:B------:R-:W-:Y:S01]  /*9d30*/  ISETP.GT.AND P2, PT, R146, 0x60, PT ;  /* 0x000000609200780c */ /* 0x000fe20003f44270 */
[----:B------:R-:W-:Y:S01]  /*9d40*/  FMUL.FTZ R122, R127, UR41 ;  /* 0x000000297f7a7c20 */ /* 0x000fe20008410000 */
[----:B-1----:R-:W-:Y:S01]  /*9d50*/  FSEL R165, R156, -INF , P3 ;  /* 0xff8000009ca57808 */ /* 0x002fe20001800000 */
[----:B------:R-:W1:Y:S01]  /*9d60*/  MUFU.TANH R132, R132 ;  /* 0x0000008400847308 */ /* 0x000e620000002400 */
[----:B------:R-:W-:Y:S01]  /*9d70*/  FMNMX.FTZ R158, R125, R158, !PT ;  /* 0x0000009e7d9e7209 */ /* 0x000fe20007810000 */
[----:B------:R-:W-:Y:S01]  /*9d80*/  FMUL.FTZ R156, R123, UR41 ;  /* 0x000000297b9c7c20 */ /* 0x000fe20008410000 */
[----:B------:R-:W-:-:S02]  /*9d90*/  ISETP.GT.AND P3, PT, R146, 0x61, PT ;  /* 0x000000619200780c */ /* 0x000fc40003f64270 */
[----:B------:R-:W-:Y:S02]  /*9da0*/  FSEL R167, R120, -INF , P2 ;  /* 0xff80000078a77808 */ /* 0x000fe40001000000 */
[----:B------:R-:W-:Y:S01]  /*9db0*/  FMNMX.FTZ R158, R165, R158, !PT ;  /* 0x0000009ea59e7209 */ /* 0x000fe20007810000 */
[----:B------:R-:W3:Y:S01]  /*9dc0*/  MUFU.TANH R128, R128 ;  /* 0x0000008000807308 */ /* 0x000ee20000002400 */
[----:B------:R-:W-:Y:S02]  /*9dd0*/  ISETP.GT.AND P2, PT, R146, 0x68, PT ;  /* 0x000000689200780c */ /* 0x000fe40003f44270 */
[----:B--2---:R-:W-:Y:S02]  /*9de0*/  FSEL R169, R6, -INF , P3 ;  /* 0xff80000006a97808 */ /* 0x004fe40001800000 */
[----:B------:R-:W-:Y:S01]  /*9df0*/  FMNMX.FTZ R158, R167, R158, !PT ;  /* 0x0000009ea79e7209 */ /* 0x000fe20007810000 */
[----:B------:R-:W2:Y:S01]  /*9e00*/  LDC R6, c[0x0][0x988] ;  /* 0x00026200ff067b82 */ /* 0x000ea20000000800 */
[----:B------:R-:W-:Y:S01]  /*9e10*/  ISETP.GT.AND P3, PT, R146, 0x69, PT ;  /* 0x000000699200780c */ /* 0x000fe20003f64270 */
[----:B------:R-:W5:Y:S01]  /*9e20*/  MUFU.TANH R138, R138 ;  /* 0x0000008a008a7308 */ /* 0x000f620000002400 */
[----:B------:R-:W-:-:S02]  /*9e30*/  FSEL R171, R124, -INF , P2 ;  /* 0xff8000007cab7808 */ /* 0x000fc40001000000 */
[----:B------:R-:W-:Y:S02]  /*9e40*/  FMNMX.FTZ R158, R169, R158, !PT ;  /* 0x0000009ea99e7209 */ /* 0x000fe40007810000 */
[----:B----4-:R-:W-:Y:S02]  /*9e50*/  FSEL R151, R9, -INF , P3 ;  /* 0xff80000009977808 */ /* 0x010fe40001800000 */
[----:B------:R-:W-:Y:S01]  /*9e60*/  FMNMX.FTZ R158, R171, R158, !PT ;  /* 0x0000009eab9e7209 */ /* 0x000fe20007810000 */
[----:B------:R-:W4:Y:S01]  /*9e70*/  MUFU.TANH R140, R140 ;  /* 0x0000008c008c7308 */ /* 0x000f220000002400 */
[----:B------:R-:W-:Y:S02]  /*9e80*/  IADD3 R146, R146, 0x8, RZ ;  /* 0x0000000892927810 */ /* 0x000fe40007ffe0ff */
[----:B------:R-:W-:Y:S02]  /*9e90*/  FMNMX.FTZ R158, R151, R158, !PT ;  /* 0x0000009e979e7209 */ /* 0x000fe40007810000 */
[----:B------:R-:W-:-:S02]  /*9ea0*/  ISETP.GT.AND P3, PT, R146, RZ, PT ;  /* 0x000000ff9200720c */ /* 0x000fc40003f64270 */
[----:B------:R-:W-:Y:S01]  /*9eb0*/  ISETP.GT.AND P4, PT, R146, 0x1, PT ;  /* 0x000000019200780c */ /* 0x000fe20003f84270 */
[----:B------:R-:W1:Y:S01]  /*9ec0*/  SHFL.BFLY PT, R9, R158, 0x2, 0x1f ;  /* 0x0c401f009e097f89 */ /* 0x000e6200000e0000 */
[----:B------:R-:W-:Y:S01]  /*9ed0*/  FSEL R124, R0, -INF , P3 ;  /* 0xff800000007c7808 */ /* 0x000fe20001800000 */
[----:B------:R-:W4:Y:S01]  /*9ee0*/  MUFU.TANH R134, R134 ;  /* 0x0000008600867308 */ /* 0x000f220000002400 */
[----:B------:R-:W-:Y:S02]  /*9ef0*/  ISETP.GT.AND P3, PT, R146, 0x8, PT ;  /* 0x000000089200780c */ /* 0x000fe40003f64270 */
[----:B------:R-:W-:Y:S02]  /*9f00*/  FSEL R127, R2, -INF , P4 ;  /* 0xff800000027f7808 */ /* 0x000fe40002000000 */
[----:B------:R-:W-:Y:S02]  /*9f10*/  FMNMX.FTZ R0, R124, R11, !PT ;  /* 0x0000000b7c007209 */ /* 0x000fe40007810000 */
[----:B------:R-:W-:Y:S01]  /*9f20*/  ISETP.GT.AND P4, PT, R146, 0x9, PT ;  /* 0x000000099200780c */ /* 0x000fe20003f84270 */
[----:B------:R-:W4:Y:S01]  /*9f30*/  MUFU.TANH R150, R150 ;  /* 0x0000009600967308 */ /* 0x000f220000002400 */
[----:B------:R-:W-:-:S02]  /*9f40*/  FSEL R131, R8, -INF , P3 ;  /* 0xff80000008837808 */ /* 0x000fc40001800000 */
[----:B------:R-:W-:Y:S02]  /*9f50*/  FMNMX.FTZ R0, R127, R0, !PT ;  /* 0x000000007f007209 */ /* 0x000fe40007810000 */
[C---:B------:R-:W-:Y:S02]  /*9f60*/  ISETP.GT.AND P3, PT, R146.reuse, 0x10, PT ;  /* 0x000000109200780c */ /* 0x040fe40003f64270 */
[----:B------:R-:W-:Y:S01]  /*9f70*/  FSEL R135, R13, -INF , P4 ;  /* 0xff8000000d877808 */ /* 0x000fe20002000000 */
[----:B------:R-:W4:Y:S01]  /*9f80*/  MUFU.TANH R156, R156 ;  /* 0x0000009c009c7308 */ /* 0x000f220000002400 */
[----:B------:R-:W-:Y:S02]  /*9f90*/  FMNMX.FTZ R0, R131, R0, !PT ;  /* 0x0000000083007209 */ /* 0x000fe40007810000 */
[----:B------:R-:W-:Y:S02]  /*9fa0*/  ISETP.GT.AND P4, PT, R146, 0x11, PT ;  /* 0x000000119200780c */ /* 0x000fe40003f84270 */
[----:B------:R-:W-:-:S02]  /*9fb0*/  FSEL R15, R15, -INF , P3 ;  /* 0xff8000000f0f7808 */ /* 0x000fc40001800000 */
[----:B-1----:R-:W-:Y:S01]  /*9fc0*/  FMNMX.FTZ R120, R158, R9, !PT ;  /* 0x000000099e787209 */ /* 0x002fe20007810000 */
[----:B------:R-:W1:Y:S01]  /*9fd0*/  MUFU.TANH R122, R122 ;  /* 0x0000007a007a7308 */ /* 0x000e620000002400 */
[----:B------:R-:W-:Y:S02]  /*9fe0*/  FMNMX.FTZ R0, R135, R0, !PT ;  /* 0x0000000087007209 */ /* 0x000fe40007810000 */
[----:B------:R-:W-:Y:S01]  /*9ff0*/  ISETP.GT.AND P3, PT, R146, 0x18, PT ;  /* 0x000000189200780c */ /* 0x000fe20003f64270 */
[----:B------:R-:W3:Y:S01]  /*a000*/  SHFL.BFLY PT, R9, R120, 0x1, 0x1f ;  /* 0x0c201f0078097f89 */ /* 0x000ee200000e0000 */
[----:B------:R-:W-:Y:S02]  /*a010*/  FSEL R139, R14, -INF , P4 ;  /* 0xff8000000e8b7808 */ /* 0x000fe40002000000 */
[----:B------:R-:W-:Y:S02]  /*a020*/  FMNMX.FTZ R0, R15, R0, !PT ;  /* 0x000000000f007209 */ /* 0x000fe40007810000 */
[----:B------:R-:W-:-:S02]  /*a030*/  ISETP.GT.AND P4, PT, R146, 0x19, PT ;  /* 0x000000199200780c */ /* 0x000fc40003f84270 */
[----:B------:R-:W-:Y:S02]  /*a040*/  FSEL R21, R21, -INF , P3 ;  /* 0xff80000015157808 */ /* 0x000fe40001800000 */
[----:B------:R-:W-:Y:S02]  /*a050*/  FMNMX.FTZ R0, R139, R0, !PT ;  /* 0x000000008b007209 */ /* 0x000fe40007810000 */
[C---:B------:R-:W-:Y:S02]  /*a060*/  ISETP.GT.AND P3, PT, R146.reuse, 0x20, PT ;  /* 0x000000209200780c */ /* 0x040fe40003f64270 */
[----:B------:R-:W-:Y:S02]  /*a070*/  FMNMX.FTZ R0, R21, R0, !PT ;  /* 0x0000000015007209 */ /* 0x000fe40007810000 */
[----:B------:R-:W-:Y:S02]  /*a080*/  FSEL R153, R153, -INF , P3 ;  /* 0xff80000099997808 */ /* 0x000fe40001800000 */
[----:B------:R-:W-:-:S04]  /*a090*/  ISETP.GT.AND P3, PT, R146, 0x28, PT ;  /* 0x000000289200780c */ /* 0x000fc80003f64270 */
[----:B------:R-:W-:Y:S02]  /*a0a0*/  FSEL R155, R155, -INF , P3 ;  /* 0xff8000009b9b7808 */ /* 0x000fe40001800000 */
[----:B------:R-:W-:Y:S02]  /*a0b0*/  ISETP.GT.AND P3, PT, R146, 0x30, PT ;  /* 0x000000309200780c */ /* 0x000fe40003f64270 */
[----:B---3--:R-:W-:-:S04]  /*a0c0*/  FMNMX.FTZ R9, R120, R9, !PT ;  /* 0x0000000978097209 */ /* 0x008fc80007810000 */
[C---:B------:R-:W-:Y:S01]  /*a0d0*/  FSETP.NEU.FTZ.AND P2, PT, R9.reuse, -INF , PT ;  /* 0xff8000000900780b */ /* 0x040fe20003f5d000 */
[----:B--2---:R-:W-:-:S05]  /*a0e0*/  FMUL.FTZ R120, R9, R6 ;  /* 0x0000000609787220 */ /* 0x004fca0000410000 */
[----:B------:R-:W-:-:S05]  /*a0f0*/  FSEL R120, R120, RZ, P2 ;  /* 0x000000ff78787208 */ /* 0x000fca0001000000 */
[-CC-:B------:R-:W-:Y:S01]  /*a100*/  FFMA.FTZ R198, R193, R6.reuse, -R120.reuse ;  /* 0x00000006c1c67223 */ /* 0x180fe20000010878 */
[-CC-:B------:R-:W-:Y:S01]  /*a110*/  FFMA.FTZ R2, R191, R6.reuse, -R120.reuse ;  /* 0x00000006bf027223 */ /* 0x180fe20000010878 */
[----:B------:R-:W-:Y:S01]  /*a120*/  FSEL R191, R145, -INF , P3 ;  /* 0xff80000091bf7808 */ /* 0x000fe20001800000 */
[-CC-:B------:R-:W-:Y:S01]  /*a130*/  FFMA.FTZ R143, R195, R6.reuse, -R120.reuse ;  /* 0x00000006c38f7223 */ /* 0x180fe20000010878 */
[----:B------:R-:W-:Y:S01]  /*a140*/  ISETP.GT.AND P3, PT, R146, 0x38, PT ;  /* 0x000000389200780c */ /* 0x000fe20003f64270 */
[-CC-:B------:R-:W-:Y:S01]  /*a150*/  FFMA.FTZ R192, R189, R6.reuse, -R120.reuse ;  /* 0x00000006bdc07223 */ /* 0x180fe20000010878 */
[-CC-:B------:R-:W-:Y:S01]  /*a160*/  FFMA.FTZ R196, R197, R6.reuse, -R120.reuse ;  /* 0x00000006c5c47223 */ /* 0x180fe20000010878 */
[-CC-:B------:R-:W-:Y:S01]  /*a170*/  FFMA.FTZ R13, R199, R6.reuse, -R120.reuse ;  /* 0x00000006c70d7223 */ /* 0x180fe20000010878 */
[----:B------:R-:W-:Y:S01]  /*a180*/  FSEL R189, R132, -INF , P3 ;  /* 0xff80000084bd7808 */ /* 0x000fe20001800000 */
[-CC-:B------:R-:W-:Y:S01]  /*a190*/  FFMA.FTZ R202, R201, R6.reuse, -R120.reuse ;  /* 0x00000006c9ca7223 */ /* 0x180fe20000010878 */
[----:B------:R-:W-:Y:S01]  /*a1a0*/  ISETP.GT.AND P3, PT, R146, 0x40, PT ;  /* 0x000000409200780c */ /* 0x000fe20003f64270 */
[-CC-:B------:R-:W-:Y:S01]  /*a1b0*/  FFMA.FTZ R194, R173, R6.reuse, -R120.reuse ;  /* 0x00000006adc27223 */ /* 0x180fe20000010878 */
[-CC-:B------:R-:W-:Y:S01]  /*a1c0*/  FFMA.FTZ R200, R203, R6.reuse, -R120.reuse ;  /* 0x00000006cbc87223 */ /* 0x180fe20000010878 */
[----:B------:R-:W-:Y:S01]  /*a1d0*/  FFMA.FTZ R123, R217, R6, -R120 ;  /* 0x00000006d97b7223 */ /* 0x000fe20000010878 */
[----:B------:R-:W-:-:S02]  /*a1e0*/  WARPGROUP.DEPBAR.LE gsb0, 0x0 ;  /* 0x00008000000079c5 */ /* 0x000fc40000010000 */
[----:B------:R-:W-:Y:S01]  /*a1f0*/  WARPGROUP.ARRIVE ;  /* 0x00000000000079c5 */ /* 0x000fe20000000000 */
[----:B------:R-:W-:Y:S01]  /*a200*/  FSEL R185, R20, -INF , P4 ;  /* 0xff80000014b97808 */ /* 0x000fe20002000000 */
[-CC-:B------:R-:W-:Y:S01]  /*a210*/  FFMA.FTZ R188, R149, R6.reuse, -R120.reuse ;  /* 0x0000000695bc7223 */ /* 0x180fe20000010878 */
[----:B------:R-:W-:Y:S01]  /*a220*/  ISETP.GT.AND P4, PT, R146, 0x21, PT ;  /* 0x000000219200780c */ /* 0x000fe20003f84270 */
[--C-:B------:R-:W-:Y:S01]  /*a230*/  FFMA.FTZ R184, R141, R6, -R120.reuse ;  /* 0x000000068db87223 */ /* 0x100fe20000010878 */
[----:B------:R-:W-:Y:S01]  /*a240*/  FMNMX.FTZ R0, R185, R0, !PT ;  /* 0x00000000b9007209 */ /* 0x000fe20007810000 */
[----:B------:R-:W-:Y:S01]  /*a250*/  HGMMA.64x192x16.F32 R24, R180, gdesc[UR4].tnspB, R24, gsb0 ;  /* 0x42e00004b4187df0 */ /* 0x000fe20008000818 */
[----:B------:R-:W-:Y:S01]  /*a260*/  FSEL R187, R152, -INF , P4 ;  /* 0xff80000098bb7808 */ /* 0x000fe20002000000 */
[----:B------:R-:W-:Y:S01]  /*a270*/  UIADD3 UR6, UR11, 0x300, URZ ;  /* 0x000003000b067890 */ /* 0x000fe2000fffe03f */
[----:B------:R-:W-:Y:S01]  /*a280*/  FMNMX.FTZ R0, R153, R0, !PT ;  /* 0x0000000099007209 */ /* 0x000fe20007810000 */
[----:B------:R-:W-:Y:S01]  /*a290*/  UMOV UR7, 0x40000040 ;  /* 0x4000004000077882 */ /* 0x000fe20000000000 */
[----:B------:R-:W-:Y:S01]  /*a2a0*/  ISETP.GT.AND P4, PT, R146, 0x29, PT ;  /* 0x000000299200780c */ /* 0x000fe20003f84270 */
[--C-:B------:R-:W-:Y:S01]  /*a2b0*/  FFMA.FTZ R186, R121, R6, -R120.reuse ;  /* 0x0000000679ba7223 */ /* 0x100fe20000010878 */
[----:B------:R-:W-:Y:S01]  /*a2c0*/  FMNMX.FTZ R0, R187, R0, !PT ;  /* 0x00000000bb007209 */ /* 0x000fe20007810000 */
[--C-:B------:R-:W-:Y:S01]  /*a2d0*/  FFMA.FTZ R121, R157, R6, -R120.reuse ;  /* 0x000000069d797223 */ /* 0x100fe20000010878 */
[----:B------:R-:W-:Y:S01]  /*a2e0*/  FSEL R193, R154, -INF , P4 ;  /* 0xff8000009ac17808 */ /* 0x000fe20002000000 */
[----:B------:R-:W-:Y:S01]  /*a2f0*/  MUFU.EX2 R123, R123 ;  /* 0x0000007b007b7308 */ /* 0x000fe20000000800 */
[----:B------:R-:W-:Y:S01]  /*a300*/  FMNMX.FTZ R0, R155, R0, !PT ;  /* 0x000000009b007209 */ /* 0x000fe20007810000 */
[-CC-:B------:R-:W-:Y:S01]  /*a310*/  FFMA.FTZ R190, R133, R6.reuse, -R120.reuse ;  /* 0x0000000685be7223 */ /* 0x180fe20000010878 */
[----:B------:R-:W-:Y:S01]  /*a320*/  ISETP.GT.AND P4, PT, R146, 0x31, PT ;  /* 0x000000319200780c */ /* 0x000fe20003f84270 */
[--C-:B------:R-:W-:Y:S01]  /*a330*/  FFMA.FTZ R133, R147, R6, -R120.reuse ;  /* 0x0000000693857223 */ /* 0x100fe20000010878 */
[----:B------:R-:W-:Y:S01]  /*a340*/  FMNMX.FTZ R0, R193, R0, !PT ;  /* 0x00000000c1007209 */ /* 0x000fe20007810000 */
[--C-:B------:R-:W-:Y:S01]  /*a350*/  FFMA.FTZ R175, R175, R6, -R120.reuse ;  /* 0x00000006afaf7223 */ /* 0x100fe20000010878 */
[----:B------:R-:W-:Y:S01]  /*a360*/  FSEL R195, R144, -INF , P4 ;  /* 0xff80000090c37808 */ /* 0x000fe20002000000 */
[----:B------:R2:W-:Y:S01]  /*a370*/  MUFU.EX2 R145, R2 ;  /* 0x0000000200917308 */ /* 0x0005e20000000800 */
[----:B------:R-:W-:Y:S01]  /*a380*/  FMNMX.FTZ R0, R191, R0, !PT ;  /* 0x00000000bf007209 */ /* 0x000fe20007810000 */
[-CC-:B------:R-:W-:Y:S01]  /*a390*/  FFMA.FTZ R163, R163, R6.reuse, -R120.reuse ;  /* 0x00000006a3a37223 */ /* 0x180fe20000010878 */
        /* <DEDUP_REMOVED lines=9> */
[-CC-:B------:R-:W-:Y:S01]  /*a430*/  FFMA.FTZ R14, R167, R6.reuse, -R120.reuse ;  /* 0x00000006a70e7223 */ /* 0x180fe20000010878 */
[----:B------:R-:W-:Y:S01]  /*a440*/  FSEL R199, R136, -INF , P3 ;  /* 0xff80000088c77808 */ /* 0x000fe20001800000 */
[--C-:B------:R-:W-:Y:S01]  /*a450*/  FFMA.FTZ R147, R169, R6, -R120.reuse ;  /* 0x00000006a9937223 */ /* 0x100fe20000010878 */
[----:B------:R-:W-:Y:S01]  /*a460*/  FMNMX.FTZ R0, R197, R0, !PT ;  /* 0x00000000c5007209 */ /* 0x000fe20007810000 */
[----:B------:R-:W-:Y:S01]  /*a470*/  MUFU.EX2 R202, R202 ;  /* 0x000000ca00ca7308 */ /* 0x000fe20000000800 */
[----:B------:R-:W-:Y:S01]  /*a480*/  ISETP.GT.AND P3, PT, R146, 0x48, PT ;  /* 0x000000489200780c */ /* 0x000fe20003f64270 */
[-CC-:B------:R-:W-:Y:S01]  /*a490*/  FFMA.FTZ R20, R171, R6.reuse, -R120.reuse ;  /* 0x00000006ab147223 */ /* 0x180fe20000010878 */
[----:B-----5:R-:W-:Y:S01]  /*a4a0*/  FSEL R201, R138, -INF , P4 ;  /* 0xff8000008ac97808 */ /* 0x020fe20002000000 */
[----:B------:R-:W-:Y:S01]  /*a4b0*/  FFMA.FTZ R151, R151, R6, -R120 ;  /* 0x0000000697977223 */ /* 0x000fe20000010878 */
[----:B------:R-:W-:Y:S01]  /*a4c0*/  FMNMX.FTZ R0, R199, R0, !PT ;  /* 0x00000000c7007209 */ /* 0x000fe20007810000 */
[----:B------:R-:W-:Y:S01]  /*a4d0*/  IMAD.U32 R138, RZ, RZ, UR60 ;  /* 0x0000003cff8a7e24 */ /* 0x000fe2000f8e00ff */
[----:B------:R-:W-:Y:S01]  /*a4e0*/  ISETP.GT.AND P4, PT, R146, 0x49, PT ;  /* 0x000000499200780c */ /* 0x000fe20003f84270 */
[----:B------:R-:W-:Y:S01]  /*a4f0*/  MUFU.EX2 R13, R13 ;  /* 0x0000000d000d7308 */ /* 0x000fe20000000800 */
[----:B------:R-:W-:-:S02]  /*a500*/  FSEL R173, R142, -INF , P3 ;  /* 0xff8000008ead7808 */ /* 0x000fc40001800000 */
[----:B------:R-:W-:Y:S02]  /*a510*/  FMNMX.FTZ R0, R201, R0, !PT ;  /* 0x00000000c9007209 */ /* 0x000fe40007810000 */
[----:B------:R-:W-:Y:S02]  /*a520*/  ISETP.GT.AND P3, PT, R146, 0x50, PT ;  /* 0x000000509200780c */ /* 0x000fe40003f64270 */
[----:B----4-:R-:W-:Y:S01]  /*a530*/  FSEL R203, R140, -INF , P4 ;  /* 0xff8000008ccb7808 */ /* 0x010fe20002000000 */
[----:B------:R-:W-:Y:S01]  /*a540*/  MUFU.EX2 R196, R196 ;  /* 0x000000c400c47308 */ /* 0x000fe20000000800 */
[----:B------:R-:W-:Y:S02]  /*a550*/  FMNMX.FTZ R0, R173, R0, !PT ;  /* 0x00000000ad007209 */ /* 0x000fe40007810000 */
[----:B------:R-:W-:Y:S02]  /*a560*/  ISETP.GT.AND P4, PT, R146, 0x51, PT ;  /* 0x000000519200780c */ /* 0x000fe40003f84270 */
[----:B------:R-:W-:-:S02]  /*a570*/  FSEL R217, R130, -INF , P3 ;  /* 0xff80000082d97808 */ /* 0x000fc40001800000 */
[----:B------:R-:W-:Y:S01]  /*a580*/  FMNMX.FTZ R0, R203, R0, !PT ;  /* 0x00000000cb007209 */ /* 0x000fe20007810000 */
[----:B------:R-:W-:Y:S01]  /*a590*/  MUFU.EX2 R143, R143 ;  /* 0x0000008f008f7308 */ /* 0x000fe20000000800 */
[C---:B------:R-:W-:Y:S02]  /*a5a0*/  ISETP.GT.AND P3, PT, R146.reuse, 0x58, PT ;  /* 0x000000589200780c */ /* 0x040fe40003f64270 */
        /* <DEDUP_REMOVED lines=21> */
[----:B-1----:R-:W-:Y:S02]  /*a700*/  FSEL R229, R122, -INF , P4 ;  /* 0xff8000007ae57808 */ /* 0x002fe40002000000 */
[----:B------:R-:W-:Y:S01]  /*a710*/  FMNMX.FTZ R0, R227, R0, !PT ;  /* 0x00000000e3007209 */ /* 0x000fe20007810000 */
[----:B------:R-:W-:Y:S03]  /*a720*/  MUFU.EX2 R163, R163 ;  /* 0x000000a300a37308 */ /* 0x000fe60000000800 */
[----:B------:R-:W-:-:S05]  /*a730*/  FMNMX.FTZ R0, R229, R0, !PT ;  /* 0x00000000e5007209 */ /* 0x000fca0007810000 */
[----:B------:R-:W1:Y:S01]  /*a740*/  SHFL.BFLY PT, R141, R0, 0x2, 0x1f ;  /* 0x0c401f00008d7f89 */ /* 0x000e6200000e0000 */
[----:B------:R-:W-:Y:S08]  /*a750*/  MUFU.EX2 R188, R188 ;  /* 0x000000bc00bc7308 */ /* 0x000ff00000000800 */
[----:B------:R-:W-:Y:S08]  /*a760*/  MUFU.EX2 R137, R137 ;  /* 0x0000008900897308 */ /* 0x000ff00000000800 */
        /* <DEDUP_REMOVED lines=8> */
[----:B-1----:R-:W-:-:S02]  /*a7f0*/  FMNMX.FTZ R8, R0, R157, !PT ;  /* 0x0000009d00087209 */ /* 0x002fc40007810000 */
[----:B------:R-:W-:Y:S02]  /*a800*/  FSEL R157, R9, RZ, P2 ;  /* 0x000000ff099d7208 */ /* 0x000fe40001000000 */
[C---:B------:R-:W-:Y:S01]  /*a810*/  FSETP.NEU.FTZ.AND P2, PT, R8.reuse, -INF , PT ;  /* 0xff8000000800780b */ /* 0x040fe20003f5d000 */
[CC--:B------:R-:W-:Y:S02]  /*a820*/  FMUL.FTZ R126, R8.reuse, R6.reuse ;  /* 0x00000006087e7220 */ /* 0x0c0fe40000410000 */
[----:B------:R-:W-:Y:S01]  /*a830*/  MUFU.EX2 R121, R121 ;  /* 0x0000007900797308 */ /* 0x000fe20000000800 */
[----:B------:R-:W-:Y:S01]  /*a840*/  FADD.FTZ R157, -R157, R12 ;  /* 0x0000000c9d9d7221 */ /* 0x000fe20000010100 */
[----:B--2---:R-:W-:Y:S02]  /*a850*/  FSEL R2, R8, RZ, P2 ;  /* 0x000000ff08027208 */ /* 0x004fe40001000000 */
[----:B------:R-:W-:Y:S01]  /*a860*/  FSEL R126, R126, RZ, P2 ;  /* 0x000000ff7e7e7208 */ /* 0x000fe20001000000 */
[----:B------:R-:W-:Y:S01]  /*a870*/  FMUL.FTZ R0, R157, R6 ;  /* 0x000000069d007220 */ /* 0x000fe20000410000 */
[----:B------:R-:W-:-:S02]  /*a880*/  ISETP.LT.AND P2, PT, R10, UR47, PT ;  /* 0x0000002f0a007c0c */ /* 0x000fc4000bf41270 */
[----:B------:R-:W-:Y:S01]  /*a890*/  MUFU.EX2 R141, R141 ;  /* 0x0000008d008d7308 */ /* 0x000fe20000000800 */
[-CC-:B------:R-:W-:Y:S01]  /*a8a0*/  FFMA.FTZ R122, R139, R6.reuse, -R126.reuse ;  /* 0x000000068b7a7223 */ /* 0x180fe2000001087e */
[----:B------:R-:W-:Y:S01]  /*a8b0*/  FADD.FTZ R139, -R2, R11 ;  /* 0x0000000b028b7221 */ /* 0x000fe20000010100 */
[-CC-:B------:R-:W-:Y:S01]  /*a8c0*/  FFMA.FTZ R157, R124, R6.reuse, -R126.reuse ;  /* 0x000000067c9d7223 */ /* 0x180fe2000001087e */
[-CC-:B------:R-:W-:Y:S01]  /*a8d0*/  FFMA.FTZ R12, R127, R6.reuse, -R126.reuse ;  /* 0x000000067f0c7223 */ /* 0x180fe2000001087e */
[-CC-:B------:R-:W-:Y:S01]  /*a8e0*/  FFMA.FTZ R127, R135, R6.reuse, -R126.reuse ;  /* 0x00000006877f7223 */ /* 0x180fe2000001087e */
[-C--:B------:R-:W-:Y:S01]  /*a8f0*/  FMUL.FTZ R139, R139, R6.reuse ;  /* 0x000000068b8b7220 */ /* 0x080fe20000410000 */
        /* <DEDUP_REMOVED lines=18> */
[----:B-1----:R-:W-:-:S04]  /*aa20*/  FFMA.FTZ R7, R0, R7, R123 ;  /* 0x0000000700077223 */ /* 0x002fc8000001007b */
[C---:B------:R-:W-:Y:S01]  /*aa30*/  FADD.FTZ R7, R200.reuse, R7 ;  /* 0x00000007c8077221 */ /* 0x040fe20000010000 */
[----:B------:R-:W-:Y:S02]  /*aa40*/  F2FP.F16.F32.PACK_AB R200, R200, R123 ;  /* 0x0000007bc8c8723e */ /* 0x000fe400000000ff */
[----:B------:R-:W1:Y:S01]  /*aa50*/  MUFU.EX2 R12, R12 ;  /* 0x0000000c000c7308 */ /* 0x000e620000000800 */
[----:B------:R-:W-:Y:S02]  /*aa60*/  WARPGROUP.DEPBAR.LE gsb0, 0x0 ;  /* 0x00008000000079c5 */ /* 0x000fe40000010000 */
[----:B------:R-:W-:Y:S01]  /*aa70*/  WARPGROUP.ARRIVE ;  /* 0x00000000000079c5 */ /* 0x000fe20000000000 */
[-CC-:B------:R-:W-:Y:S01]  /*aa80*/  FFMA.FTZ R182, R125, R6.reuse, -R120.reuse ;  /* 0x000000067db67223 */ /* 0x180fe20000010878 */
[-C--:B------:R-:W-:Y:S01]  /*aa90*/  FFMA.FTZ R125, R165, R6.reuse, -R120 ;  /* 0x00000006a57d7223 */ /* 0x080fe20000010878 */
[-CC-:B------:R-:W-:Y:S01]  /*aaa0*/  FFMA.FTZ R120, R131, R6.reuse, -R126.reuse ;  /* 0x0000000683787223 */ /* 0x180fe2000001087e */
[----:B------:R-:W-:Y:S01]  /*aab0*/  FADD.FTZ R134, R202, R7 ;  /* 0x00000007ca867221 */ /* 0x000fe20000010000 */
[----:B------:R-:W-:Y:S01]  /*aac0*/  MUFU.EX2 R127, R127 ;  /* 0x0000007f007f7308 */ /* 0x000fe20000000800 */
[----:B------:R-:W-:Y:S01]  /*aad0*/  HGMMA.64x192x16.F32 R24, R176, gdesc[UR4].tnspB, R24, gsb0 ;  /* 0x42e00004b0187df0 */ /* 0x000fe20008000818 */
[-C--:B------:R-:W-:Y:S01]  /*aae0*/  FFMA.FTZ R131, R187, R6.reuse, -R126 ;  /* 0x00000006bb837223 */ /* 0x080fe2000001087e */
[----:B------:R-:W-:Y:S01]  /*aaf0*/  FADD.FTZ R7, R13, R134 ;  /* 0x000000860d077221 */ /* 0x000fe20000010000 */
[-CC-:B------:R-:W-:Y:S01]  /*ab00*/  FFMA.FTZ R134, R197, R6.reuse, -R126.reuse ;  /* 0x00000006c5867223 */ /* 0x180fe2000001087e */
[-CC-:B------:R-:W-:Y:S01]  /*ab10*/  FFMA.FTZ R187, R173, R6.reuse, -R126.reuse ;  /* 0x00000006adbb7223 */ /* 0x180fe2000001087e */
[----:B------:R-:W-:Y:S01]  /*ab20*/  FFMA.FTZ R181, R217, R6, -R126 ;  /* 0x00000006d9b57223 */ /* 0x000fe2000001087e */
[----:B------:R-:W-:Y:S01]  /*ab30*/  FADD.FTZ R136, R196, R7 ;  /* 0x00000007c4887221 */ /* 0x000fe20000010000 */
[----:B------:R-:W3:Y:S01]  /*ab40*/  MUFU.EX2 R120, R120 ;  /* 0x0000007800787308 */ /* 0x000ee20000000800 */
[----:B--2---:R-:W-:Y:S01]  /*ab50*/  FFMA.FTZ R7, R2, R3, R157 ;  /* 0x0000000302077223 */ /* 0x004fe2000001009d */
[----:B------:R-:W-:-:S02]  /*ab60*/  @!P1 VIADD R3, R138, 0x36840 ;  /* 0x000368408a039836 */ /* 0x000fc40000000000 */
[----:B------:R-:W-:Y:S01]  /*ab70*/  FADD.FTZ R139, R143, R136 ;  /* 0x000000888f8b7221 */ /* 0x000fe20000010000 */
[----:B------:R-:W-:Y:S01]  /*ab80*/  R2UR UR7, R16 ;  /* 0x00000000100772ca */ /* 0x000fe200000e0000 */
[----:B-1----:R-:W-:Y:S01]  /*ab90*/  FADD.FTZ R7, R12, R7 ;  /* 0x000000070c077221 */ /* 0x002fe20000010000 */
[----:B------:R-:W-:Y:S01]  /*aba0*/  UIADD3 UR6, UR47, -0x1, URZ ;  /* 0xffffffff2f067890 */ /* 0x000fe2000fffe03f */
[----:B------:R-:W-:Y:S01]  /*abb0*/  FADD.FTZ R136, R198, R139 ;  /* 0x0000008bc6887221 */ /* 0x000fe20000010000 */
[----:B------:R-:W-:Y:S01]  /*abc0*/  MUFU.EX2 R15, R15 ;  /* 0x0000000f000f7308 */ /* 0x000fe20000000800 */
[----:B------:R-:W-:Y:S02]  /*abd0*/  @!P1 PRMT R3, RZ, 0x654, R3 ;  /* 0x00000654ff039816 */ /* 0x000fe40000000003 */
[----:B------:R-:W-:Y:S01]  /*abe0*/  FADD.FTZ R139, R145, R136 ;  /* 0x00000088918b7221 */ /* 0x000fe20000010000 */
[----:B------:R-:W-:Y:S01]  /*abf0*/  FFMA.FTZ R136, R201, R6, -R126 ;  /* 0x00000006c9887223 */ /* 0x000fe2000001087e */
[----:B------:R-:W-:Y:S01]  /*ac00*/  F2FP.F16.F32.PACK_AB R202, R13, R202 ;  /* 0x000000ca0dca723e */ /* 0x000fe200000000ff */
[----:B------:R-:W-:Y:S01]  /*ac10*/  UMOV UR47, UR6 ;  /* 0x00000006002f7c82 */ /* 0x000fe20008000000 */
[----:B------:R-:W-:Y:S01]  /*ac20*/  FADD.FTZ R140, R192, R139 ;  /* 0x0000008bc08c7221 */ /* 0x000fe20000010000 */
[----:B------:R-:W1:Y:S01]  /*ac30*/  MUFU.EX2 R122, R122 ;  /* 0x0000007a007a7308 */ /* 0x000e620000000800 */
[----:B---3--:R-:W-:Y:S01]  /*ac40*/  FADD.FTZ R138, R120, R7 ;  /* 0x00000007788a7221 */ /* 0x008fe20000010000 */
[----:B------:R-:W-:Y:S01]  /*ac50*/  MOV R139, UR10 ;  /* 0x0000000a008b7c02 */ /* 0x000fe20008000f00 */
[----:B------:R-:W-:Y:S01]  /*ac60*/  FADD.FTZ R7, R175, R140 ;  /* 0x0000008caf077221 */ /* 0x000fe20000010000 */
[----:B------:R-:W-:-:S02]  /*ac70*/  IMAD.U32 R13, RZ, RZ, UR7 ;  /* 0x00000007ff0d7e24 */ /* 0x000fc4000f8e00ff */
[----:B------:R-:W-:Y:S01]  /*ac80*/  FADD.FTZ R138, R127, R138 ;  /* 0x0000008a7f8a7221 */ /* 0x000fe20000010000 */
[----:B------:R-:W-:Y:S01]  /*ac90*/  F2FP.F16.F32.PACK_AB R201, R12, R157 ;  /* 0x0000009d0cc9723e */ /* 0x000fe200000000ff */
[----:B------:R-:W-:Y:S01]  /*aca0*/  @!P1 VIADD R139, R139, 0x36860 ;  /* 0x000368608b8b9836 */ /* 0x000fe20000000000 */
[----:B------:R-:W-:Y:S01]  /*acb0*/  MUFU.EX2 R21, R21 ;  /* 0x0000001500157308 */ /* 0x000fe20000000800 */
[----:B------:R-:W-:Y:S01]  /*acc0*/  F2FP.F16.F32.PACK_AB R196, R143, R196 ;  /* 0x000000c48fc4723e */ /* 0x000fe200000000ff */
[----:B------:R-:W-:Y:S01]  /*acd0*/  IMAD.MOV.U32 R12, RZ, RZ, R9 ;  /* 0x000000ffff0c7224 */ /* 0x000fe200078e0009 */
[----:B------:R-:W-:Y:S02]  /*ace0*/  F2FP.F16.F32.PACK_AB R198, R145, R198 ;  /* 0x000000c691c6723e */ /* 0x000fe400000000ff */
[----:B------:R-:W-:Y:S02]  /*acf0*/  @!P1 PRMT R139, RZ, 0x654, R139 ;  /* 0x00000654ff8b9816 */ /* 0x000fe4000000008b */
[----:B------:R-:W-:Y:S01]  /*ad00*/  F2FP.F16.F32.PACK_AB R192, R175, R192 ;  /* 0x000000c0afc0723e */ /* 0x000fe200000000ff */
[----:B------:R-:W2:Y:S01]  /*ad10*/  MUFU.EX2 R124, R124 ;  /* 0x0000007c007c7308 */ /* 0x000ea20000000800 */
[----:B-1----:R-:W-:-:S07]  /*ad20*/  F2FP.F16.F32.PACK_AB R197, R122, R15 ;  /* 0x0000000f7ac5723e */ /* 0x002fce00000000ff */
[----:B------:R-:W-:Y:S08]  /*ad30*/  MUFU.EX2 R128, R128 ;  /* 0x0000008000807308 */ /* 0x000ff00000000800 */
[----:B------:R-:W1:Y:S01]  /*ad40*/  MUFU.EX2 R131, R131 ;  /* 0x0000008300837308 */ /* 0x000e620000000800 */
[----:B--2---:R-:W-:-:S07]  /*ad50*/  F2FP.F16.F32.PACK_AB R199, R124, R21 ;  /* 0x000000157cc7723e */ /* 0x004fce00000000ff */
[----:B------:R-:W-:Y:S08]  /*ad60*/  MUFU.EX2 R130, R130 ;  /* 0x0000008200827308 */ /* 0x000ff00000000800 */
[----:B------:R-:W2:Y:S01]  /*ad70*/  MUFU.EX2 R135, R135 ;  /* 0x0000008700877308 */ /* 0x000ea20000000800 */
[----:B-1----:R-:W-:-:S07]  /*ad80*/  F2FP.F16.F32.PACK_AB R193, R131, R128 ;  /* 0x0000008083c1723e */ /* 0x002fce00000000ff */
[----:B------:R-:W-:Y:S08]  /*ad90*/  MUFU.EX2 R132, R132 ;  /* 0x0000008400847308 */ /* 0x000ff00000000800 */
[----:B------:R2:W1:Y:S08]  /*ada0*/  MUFU.EX2 R11, R195 ;  /* 0x000000c3000b7308 */ /* 0x0004700000000800 */
[----:B------:R-:W-:Y:S01]  /*adb0*/  MUFU.EX2 R191, R191 ;  /* 0x000000bf00bf7308 */ /* 0x000fe20000000800 */
[----:B--2---:R-:W-:-:S07]  /*adc0*/  F2FP.F16.F32.PACK_AB R195, R135, R130 ;  /* 0x0000008287c3723e */ /* 0x004fce00000000ff */
        /* <DEDUP_REMOVED lines=12> */
[----:B------:R-:W-:Y:S08]  /*ae90*/  MUFU.EX2 R183, R221 ;  /* 0x000000dd00b77308 */ /* 0x000ff00000000800 */
[----:B------:R-:W-:Y:S01]  /*aea0*/  MUFU.EX2 R148, R223 ;  /* 0x000000df00947308 */ /* 0x000fe20000000800 */
[----:B------:R-:W-:-:S02]  /*aeb0*/  WARPGROUP.DEPBAR.LE gsb0, 0x0 ;  /* 0x00008000000079c5 */ /* 0x000fc40000010000 */
[----:B------:R2:W-:Y:S05]  /*aec0*/  @!P1 SYNCS.ARRIVE.TRANS64.RED.A1T0 RZ, [R3+URZ], RZ ;  /* 0x000000ff03ff99a7 */ /* 0x0005ea000810043f */
[----:B------:R-:W-:Y:S01]  /*aed0*/  MUFU.EX2 R177, R225 ;  /* 0x000000e100b17308 */ /* 0x000fe20000000800 */
[----:B-1----:R-:W-:Y:S01]  /*aee0*/  F2FP.F16.F32.PACK_AB R176, R147, R14 ;  /* 0x0000000e93b0723e */ /* 0x002fe200000000ff */
[----:B--2---:R-:W-:Y:S01]  /*aef0*/  FADD.FTZ R3, R15, R138 ;  /* 0x0000008a0f037221 */ /* 0x004fe20000010000 */
[----:B------:R-:W-:-:S05]  /*af00*/  FADD.FTZ R138, R194, R7 ;  /* 0x00000007c28a7221 */ /* 0x000fca0000010000 */
[----:B------:R-:W-:Y:S01]  /*af10*/  MUFU.EX2 R20, R20 ;  /* 0x0000001400147308 */ /* 0x000fe20000000800 */
[----:B------:R1:W-:Y:S01]  /*af20*/  @!P1 SYNCS.ARRIVE.TRANS64.RED.A1T0 RZ, [R139+URZ], RZ ;  /* 0x000000ff8bff99a7 */ /* 0x0003e2000810043f */
[----:B------:R-:W-:Y:S01]  /*af30*/  FADD.FTZ R140, R122, R3 ;  /* 0x000000037a8c7221 */ /* 0x000fe20000010000 */
[----:B------:R-:W-:Y:S01]  /*af40*/  FADD.FTZ R7, R163, R138 ;  /* 0x0000008aa3077221 */ /* 0x000fe20000010000 */
[----:B------:R-:W-:Y:S01]  /*af50*/  FFMA.FTZ R138, R203, R6, -R126 ;  /* 0x00000006cb8a7223 */ /* 0x000fe2000001087e */
[----:B------:R-:W-:Y:S01]  /*af60*/  F2FP.F16.F32.PACK_AB R194, R163, R194 ;  /* 0x000000c2a3c2723e */ /* 0x000fe200000000ff */
[----:B------:R-:W-:Y:S01]  /*af70*/  FADD.FTZ R3, R21, R140 ;  /* 0x0000008c15037221 */ /* 0x000fe20000010000 */
[----:B------:R-:W-:Y:S01]  /*af80*/  FADD.FTZ R140, R188, R7 ;  /* 0x00000007bc8c7221 */ /* 0x000fe20000010000 */
[----:B------:R-:W2:Y:S01]  /*af90*/  MUFU.EX2 R151, R151 ;  /* 0x0000009700977308 */ /* 0x000ea20000000800 */
[C---:B------:R-:W-:Y:S01]  /*afa0*/  F2FP.F16.F32.PACK_AB R188, R137.reuse, R188 ;  /* 0x000000bc89bc723e */ /* 0x040fe200000000ff */
[----:B------:R-:W-:Y:S01]  /*afb0*/  FADD.FTZ R3, R124, R3 ;  /* 0x000000037c037221 */ /* 0x000fe20000010000 */
[----:B------:R-:W-:Y:S01]  /*afc0*/  FADD.FTZ R7, R137, R140 ;  /* 0x0000008c89077221 */ /* 0x000fe20000010000 */
[-CC-:B------:R-:W-:Y:S01]  /*afd0*/  FFMA.FTZ R140, R219, R6.reuse, -R126.reuse ;  /* 0x00000006db8c7223 */ /* 0x180fe2000001087e */
[----:B------:R-:W-:Y:S01]  /*afe0*/  FFMA.FTZ R126, R229, R6, -R126 ;  /* 0x00000006e57e7223 */ /* 0x000fe2000001087e */
[----:B------:R-:W-:Y:S01]  /*aff0*/  FADD.FTZ R142, R128, R3 ;  /* 0x00000003808e7221 */ /* 0x000fe20000010000 */
[----:B------:R-:W-:Y:S01]  /*b000*/  FADD.FTZ R144, R190, R7 ;  /* 0x00000007be907221 */ /* 0x000fe20000010000 */
[----:B------:R-:W3:Y:S01]  /*b010*/  MUFU.EX2 R138, R138 ;  /* 0x0000008a008a7308 */ /* 0x000ee20000000800 */
[----:B------:R-:W-:Y:S01]  /*b020*/  F2FP.F16.F32.PACK_AB R190, R129, R190 ;  /* 0x000000be81be723e */ /* 0x000fe200000000ff */
[----:B------:R-:W-:Y:S01]  /*b030*/  FADD.FTZ R3, R131, R142 ;  /* 0x0000008e83037221 */ /* 0x000fe20000010000 */
[----:B------:R-:W-:Y:S01]  /*b040*/  FADD.FTZ R7, R129, R144 ;  /* 0x0000009081077221 */ /* 0x000fe20000010000 */
[----:B------:R-:W-:-:S02]  /*b050*/  F2FP.F16.F32.PACK_AB R203, R127, R120 ;  /* 0x000000787fcb723e */ /* 0x000fc400000000ff */
[----:B------:R-:W-:Y:S01]  /*b060*/  FADD.FTZ R142, R130, R3 ;  /* 0x00000003828e7221 */ /* 0x000fe20000010000 */
[----:B------:R-:W-:Y:S01]  /*b070*/  FADD.FTZ R144, R184, R7 ;  /* 0x00000007b8907221 */ /* 0x000fe20000010000 */
[----:B------:R-:W4:Y:S01]  /*b080*/  MUFU.EX2 R140, R140 ;  /* 0x0000008c008c7308 */ /* 0x000f220000000800 */
[----:B------:R-:W-:Y:S01]  /*b090*/  F2FP.F16.F32.PACK_AB R184, R133, R184 ;  /* 0x000000b885b8723e */ /* 0x000fe200000000ff */
[----:B------:R-:W-:Y:S01]  /*b0a0*/  FADD.FTZ R3, R135, R142 ;  /* 0x0000008e87037221 */ /* 0x000fe20000010000 */
[----:B------:R-:W-:Y:S01]  /*b0b0*/  FADD.FTZ R7, R133, R144 ;  /* 0x0000009085077221 */ /* 0x000fe20000010000 */
[----:B--2---:R-:W-:Y:S02]  /*b0c0*/  F2FP.F16.F32.PACK_AB R178, R151, R20 ;  /* 0x0000001497b2723e */ /* 0x004fe400000000ff */
[----:B------:R-:W-:Y:S01]  /*b0d0*/  FADD.FTZ R142, R132, R3 ;  /* 0x00000003848e7221 */ /* 0x000fe20000010000 */
[----:B------:R-:W-:Y:S01]  /*b0e0*/  FADD.FTZ R144, R186, R7 ;  /* 0x00000007ba907221 */ /* 0x000fe20000010000 */
[----:B------:R-:W-:Y:S01]  /*b0f0*/  MUFU.EX2 R126, R126 ;  /* 0x0000007e007e7308 */ /* 0x000fe20000000800 */
[----:B------:R-:W-:Y:S01]  /*b100*/  F2FP.F16.F32.PACK_AB R186, R121, R186 ;  /* 0x000000ba79ba723e */ /* 0x000fe200000000ff */
[----:B------:R-:W-:Y:S01]  /*b110*/  FADD.FTZ R142, R11, R142 ;  /* 0x0000008e0b8e7221 */ /* 0x000fe20000010000 */
[----:B------:R-:W-:Y:S01]  /*b120*/  FADD.FTZ R7, R121, R144 ;  /* 0x0000009079077221 */ /* 0x000fe20000010000 */
[----:B------:R-:W-:-:S02]  /*b130*/  MOV R11, R8 ;  /* 0x00000008000b7202 */ /* 0x000fc40000000f00 */
        /* <DEDUP_REMOVED lines=8> */
[----:B------:R-:W-:-:S02]  /*b1c0*/  F2FP.F16.F32.PACK_AB R182, R125, R182 ;  /* 0x000000b67db6723e */ /* 0x000fc400000000ff */
[C---:B------:R-:W-:Y:S01]  /*b1d0*/  FADD.FTZ R142, R136.reuse, R3 ;  /* 0x00000003888e7221 */ /* 0x040fe20000010000 */
[----:B------:R-:W-:Y:S01]  /*b1e0*/  FADD.FTZ R7, R125, R144 ;  /* 0x000000907d077221 */ /* 0x000fe20000010000 */
[----:B------:R-:W-:Y:S02]  /*b1f0*/  F2FP.F16.F32.PACK_AB R185, R136, R185 ;  /* 0x000000b988b9723e */ /* 0x000fe400000000ff */
[----:B------:R-:W-:Y:S01]  /*b200*/  FADD.FTZ R3, R187, R142 ;  /* 0x0000008ebb037221 */ /* 0x000fe20000010000 */
[----:B------:R-:W-:Y:S01]  /*b210*/  FADD.FTZ R144, R14, R7 ;  /* 0x000000070e907221 */ /* 0x000fe20000010000 */
[C---:B---3--:R-:W-:Y:S01]  /*b220*/  F2FP.F16.F32.PACK_AB R187, R138.reuse, R187 ;  /* 0x000000bb8abb723e */ /* 0x048fe200000000ff */
[----:B------:R-:W2:Y:S01]  /*b230*/  MUFU.EX2 R14, R227 ;  /* 0x000000e3000e7308 */ /* 0x000ea20000000800 */
[----:B------:R-:W-:Y:S01]  /*b240*/  FADD.FTZ R142, R138, R3 ;  /* 0x000000038a8e7221 */ /* 0x000fe20000010000 */
[----:B------:R-:W-:-:S03]  /*b250*/  FADD.FTZ R7, R147, R144 ;  /* 0x0000009093077221 */ /* 0x000fc60000010000 */
[----:B------:R-:W-:Y:S01]  /*b260*/  FADD.FTZ R3, R181, R142 ;  /* 0x0000008eb5037221 */ /* 0x000fe20000010000 */
[----:B------:R-:W-:Y:S01]  /*b270*/  FADD.FTZ R142, R20, R7 ;  /* 0x00000007148e7221 */ /* 0x000fe20000010000 */
[C---:B----4-:R-:W-:Y:S02]  /*b280*/  F2FP.F16.F32.PACK_AB R181, R140.reuse, R181 ;  /* 0x000000b58cb5723e */ /* 0x050fe400000000ff */
[----:B------:R-:W-:Y:S01]  /*b290*/  FADD.FTZ R3, R140, R3 ;  /* 0x000000038c037221 */ /* 0x000fe20000010000 */
[----:B------:R-:W-:-:S03]  /*b2a0*/  FADD.FTZ R7, R151, R142 ;  /* 0x0000008e97077221 */ /* 0x000fc60000010000 */
[----:B------:R-:W-:-:S04]  /*b2b0*/  FADD.FTZ R3, R146, R3 ;  /* 0x0000000392037221 */ /* 0x000fc80000010000 */
[C---:B------:R-:W-:Y:S01]  /*b2c0*/  FADD.FTZ R3, R183.reuse, R3 ;  /* 0x00000003b7037221 */ /* 0x040fe20000010000 */
[----:B------:R-:W-:Y:S02]  /*b2d0*/  F2FP.F16.F32.PACK_AB R183, R183, R146 ;  /* 0x00000092b7b7723e */ /* 0x000fe400000000ff */
[----:B--2---:R-:W-:Y:S01]  /*b2e0*/  F2FP.F16.F32.PACK_AB R179, R126, R14 ;  /* 0x0000000e7eb3723e */ /* 0x004fe200000000ff */
[----:B------:R-:W-:-:S04]  /*b2f0*/  FADD.FTZ R3, R148, R3 ;  /* 0x0000000394037221 */ /* 0x000fc80000010000 */
[C---:B------:R-:W-:Y:S01]  /*b300*/  FADD.FTZ R3, R177.reuse, R3 ;  /* 0x00000003b1037221 */ /* 0x040fe20000010000 */
[----:B------:R-:W-:-:S03]  /*b310*/  F2FP.F16.F32.PACK_AB R177, R177, R148 ;  /* 0x00000094b1b1723e */ /* 0x000fc600000000ff */
[----:B------:R-:W-:-:S04]  /*b320*/  FADD.FTZ R3, R14, R3 ;  /* 0x000000030e037221 */ /* 0x000fc80000010000 */
[----:B------:R-:W-:Y:S01]  /*b330*/  FADD.FTZ R3, R126, R3 ;  /* 0x000000037e037221 */ /* 0x000fe20000010000 */
[----:B-1----:R-:W-:Y:S06]  /*b340*/  @P2 BRA `(.L_x_4732) ;  /* 0xffffffb000fc2947 */ /* 0x002fec000383ffff */
[----:B------:R-:W-:-:S05]  /*b350*/  UMOV UR47, UR6 ;  /* 0x00000006002f7c82 */ /* 0x000fca0008000000 */
.L_x_4723:
[----:B------:R-:W-:-:S13]  /*b360*/  ISETP.LE.AND P2, PT, RZ, UR47, PT ;  /* 0x0000002fff007c0c */ /* 0x000fda000bf43270 */
[----:B------:R-:W-:Y:S05]  /*b370*/  @!P2 BRA `(.L_x_4733) ;  /* 0x000000440000a947 */ /* 0x000fea0003800000 */
[----:B------:R-:W-:Y:S01]  /*b380*/  R2UR UR60, R16 ;  /* 0x00000000103c72ca */ /* 0x000fe200000e0000 */
[----:B------:R-:W-:Y:S01]  /*b390*/  IMAD.MOV.U32 R11, RZ, RZ, R8 ;  /* 0x000000ffff0b7224 */ /* 0x000fe200078e0008 */
[----:B------:R-:W-:Y:S01]  /*b3a0*/  MOV R10, R9 ;  /* 0x00000009000a7202 */ /* 0x000fe20000000f00 */
[----:B------:R-:W-:Y:S01]  /*b3b0*/  UMOV UR45, UR46 ;  /* 0x0000002e002d7c82 */ /* 0x000fe20008000000 */
[----:B------:R-:W-:-:S11]  /*b3c0*/  ULDC UR41, c[0x0][0x9d8] ;  /* 0x0002760000297ab9 */ /* 0x000fd60000000800 */
.L_x_4742:
        /* <DEDUP_REMOVED lines=8> */
.L_x_4734:
[----:B------:R-:W-:Y:S01]  /*b450*/  R2UR UR7, R16 ;  /* 0x00000000100772ca */ /* 0x000fe200000e0000 */
[----:B------:R-:W-:-:S12]  /*b460*/  ULEA UR6, UR46, UR61, 0x3 ;  /* 0x0000003d2e067291 */ /* 0x000fd8000f8e183f */
[----:B------:R-:W-:-:S05]  /*b470*/  IMAD.U32 R6, RZ, RZ, UR7 ;  /* 0x00000007ff067e24 */ /* 0x000fca000f8e00ff */
[----:B------:R-:W-:-:S04]  /*b480*/  SHF.L.U32 R6, R6, 0x1f, RZ ;  /* 0x0000001f06067819 */ /* 0x000fc800000006ff */
[----:B------:R1:W2:Y:S01]  /*b490*/  SYNCS.PHASECHK.TRANS64.TRYWAIT P2, [UR6+0x36830], R6 ;  /* 0x03683006ff0075a7 */ /* 0x0002a20008040146 */
[----:B------:R-:W-:Y:S05]  /*b4a0*/  @!P0 BRA `(.L_x_4735) ;  /* 0x0000000000048947 */ /* 0x000fea0003800000 */
[----:B------:R-:W-:Y:S01]  /*b4b0*/  BPT.TRAP 0x1 ;  /* 0x000000040000795c */ /* 0x000fe20000300000 */
.L_x_4735:
[----:B--2---:R-:W-:Y:S05]  /*b4c0*/  @P2 BRA `(.L_x_4736) ;  /* 0x0000000000082947 */ /* 0x004fea0003800000 */
[----:B------:R-:W2:Y:S02]  /*b4d0*/  SYNCS.PHASECHK.TRANS64.TRYWAIT P2, [UR6+0x36830], R6 ;  /* 0x03683006ff0075a7 */ /* 0x000ea40008040146 */
[----:B--2---:R-:W-:Y:S05]  /*b4e0*/  @!P2 BRA `(.L_x_4737) ;  /* 0x0000009c00b4a947 */ /* 0x004fea0003800000 */
.L_x_4736:
        /* <DEDUP_REMOVED lines=617> */
.L_x_4738:
[----:B------:R-:W-:Y:S01]  /*db80*/  ULEA UR7, UR45, UR61, 0x3 ;  /* 0x0000003d2d077291 */ /* 0x000fe2000f8e183f */
[----:B------:R-:W-:-:S04]  /*db90*/  MOV R0, UR60 ;  /* 0x0000003c00007c02 */ /* 0x000fc80008000f00 */
[----:B------:R-:W-:-:S04]  /*dba0*/  SHF.L.U32 R0, R0, 0x1f, RZ ;  /* 0x0000001f00007819 */ /* 0x000fc800000006ff */
[----:B------:R3:W4:Y:S01]  /*dbb0*/  SYNCS.PHASECHK.TRANS64.TRYWAIT P2, [UR7+0x36850], R0 ;  /* 0x03685000ff0075a7 */ /* 0x0007220008040147 */
[----:B------:R-:W-:Y:S05]  /*dbc0*/  @!P0 BRA `(.L_x_4739) ;  /* 0x0000000000048947 */ /* 0x000fea0003800000 */
[----:B------:R-:W-:Y:S01]  /*dbd0*/  BPT.TRAP 0x1 ;  /* 0x000000040000795c */ /* 0x000fe20000300000 */
.L_x_4739:
[----:B----4-:R-:W-:Y:S05]  /*dbe0*/  @P2 BRA `(.L_x_4740) ;  /* 0x0000000000082947 */ /* 0x010fea0003800000 */
[----:B------:R-:W4:Y:S02]  /*dbf0*/  SYNCS.PHASECHK.TRANS64.TRYWAIT P2, [UR7+0x36850], R0 ;  /* 0x03685000ff0075a7 */ /* 0x000f240008040147 */
[----:B----4-:R-:W-:Y:S05]  /*dc00*/  @!P2 BRA `(.L_x_4741) ;  /* 0x000000780004a947 */ /* 0x010fea0003800000 */
.L_x_4740:
        /* <DEDUP_REMOVED lines=17> */
[----:B------:R-:W4:Y:S01]  /*dd20*/  MUFU.TANH R21, R21 ;  /* 0x0000001500157308 */ /* 0x000f220000002400 */
        /* <DEDUP_REMOVED lines=9> */
[----:B------:R-:W5:Y:S01]  /*ddc0*/  MUFU.TANH R171, R171 ;  /* 0x000000ab00ab7308 */ /* 0x000f620000002400 */
[----:B------:R-:W-:Y:S01]  /*ddd0*/  UMOV UR11, 0x40000040 ;  /* 0x40000040000b7882 */ /* 0x000fe20000000000 */
[----:B--23--:R-:W-:Y:S01]  /*dde0*/  FMNMX.FTZ R0, R13, R10, !PT ;  /* 0x0000000a0d007209 */ /* 0x00cfe20007810000 */
[----:B------:R-:W-:Y:S01]  /*ddf0*/  FMUL.FTZ R169, R174, UR41 ;  /* 0x00000029aea97c20 */ /* 0x000fe20008410000 */
[----:B------:R-:W-:Y:S01]  /*de00*/  FMUL.FTZ R14, R141, UR41 ;  /* 0x000000298d0e7c20 */ /* 0x000fe20008410000 */
[----:B------:R-:W-:Y:S01]  /*de10*/  FMUL.FTZ R175, R175, UR41 ;  /* 0x00000029afaf7c20 */ /* 0x000fe20008410000 */
[----:B------:R-:W-:Y:S01]  /*de20*/  FMUL.FTZ R20, R128, UR41 ;  /* 0x0000002980147c20 */ /* 0x000fe20008410000 */
[----:B----4-:R-:W-:Y:S01]  /*de30*/  FMNMX.FTZ R0, R21, R0, !PT ;  /* 0x0000000015007209 */ /* 0x010fe20007810000 */
        /* <DEDUP_REMOVED lines=9> */
[----:B-----5:R-:W-:Y:S01]  /*ded0*/  FMNMX.FTZ R0, R171, R0, !PT ;  /* 0x00000000ab007209 */ /* 0x020fe20007810000 */
        /* <DEDUP_REMOVED lines=24> */
[----:B-1----:R-:W1:Y:S01]  /*e060*/  LDC R6, c[0x0][0x988] ;  /* 0x00026200ff067b82 */ /* 0x002e620000000800 */
[----:B------:R-:W-:Y:S01]  /*e070*/  FMUL.FTZ R127, R127, UR41 ;  /* 0x000000297f7f7c20 */ /* 0x000fe20008410000 */
[----:B------:R-:W-:Y:S01]  /*e080*/  IMAD.U32 R132, RZ, RZ, UR46 ;  /* 0x0000002eff847e24 */ /* 0x000fe2000f8e00ff */
[----:B------:R-:W-:Y:S01]  /*e090*/  MOV R136, UR7 ;  /* 0x0000000700887c02 */ /* 0x000fe20008000f00 */
[----:B------:R-:W-:Y:S01]  /*e0a0*/  UMOV UR45, UR46 ;  /* 0x0000002e002d7c82 */ /* 0x000fe20008000000 */
[----:B------:R-:W-:Y:S01]  /*e0b0*/  ISETP.LT.AND P2, PT, RZ, UR47, PT ;  /* 0x0000002fff007c0c */ /* 0x000fe2000bf41270 */
[----:B------:R-:W-:Y:S01]  /*e0c0*/  MUFU.TANH R225, R225 ;  /* 0x000000e100e17308 */ /* 0x000fe20000002400 */
[----:B------:R-:W-:-:S02]  /*e0d0*/  @!P1 LEA R132, R132, UR61, 0x3 ;  /* 0x0000003d84849c11 */ /* 0x000fc4000f8e18ff */
[----:B------:R-:W-:-:S03]  /*e0e0*/  R2UR UR60, R16 ;  /* 0x00000000103c72ca */ /* 0x000fc600000e0000 */
[----:B------:R-:W-:Y:S02]  /*e0f0*/  @!P1 VIADD R134, R132, 0x36840 ;  /* 0x0003684084869836 */ /* 0x000fe40000000000 */
[----:B------:R-:W-:Y:S03]  /*e100*/  MUFU.TANH R227, R227 ;  /* 0x000000e300e37308 */ /* 0x000fe60000002400 */
[----:B------:R-:W-:-:S05]  /*e110*/  @!P1 PRMT R134, RZ, 0x654, R134 ;  /* 0x00000654ff869816 */ /* 0x000fca0000000086 */
[----:B------:R-:W-:Y:S08]  /*e120*/  MUFU.TANH R229, R229 ;  /* 0x000000e500e57308 */ /* 0x000ff00000002400 */
[----:B------:R-:W2:Y:S08]  /*e130*/  MUFU.TANH R12, R12 ;  /* 0x0000000c000c7308 */ /* 0x000eb00000002400 */
[----:B------:R-:W-:Y:S08]  /*e140*/  MUFU.TANH R237, R237 ;  /* 0x000000ed00ed7308 */ /* 0x000ff00000002400 */
[----:B------:R-:W3:Y:S01]  /*e150*/  MUFU.TANH R15, R15 ;  /* 0x0000000f000f7308 */ /* 0x000ee20000002400 */
[----:B--2---:R-:W-:-:S07]  /*e160*/  FMNMX.FTZ R122, R12, R11, !PT ;  /* 0x0000000b0c7a7209 */ /* 0x004fce0007810000 */
[----:B------:R-:W-:Y:S08]  /*e170*/  MUFU.TANH R8, R8 ;  /* 0x0000000800087308 */ /* 0x000ff00000002400 */
[----:B------:R-:W2:Y:S01]  /*e180*/  MUFU.TANH R169, R169 ;  /* 0x000000a900a97308 */ /* 0x000ea20000002400 */
[----:B---3--:R-:W-:-:S07]  /*e190*/  FMNMX.FTZ R122, R15, R122, !PT ;  /* 0x0000007a0f7a7209 */ /* 0x008fce0007810000 */
        /* <DEDUP_REMOVED lines=110> */
[----:B------:R-:W-:-:S03]  /*e880*/  FMNMX.FTZ R122, R143, R122, !PT ;  /* 0x0000007a8f7a7209 */ /* 0x000fc60007810000 */
[----:B------:R-:W2:Y:S01]  /*e890*/  SHFL.BFLY PT, R0, R9, 0x2, 0x1f ;  /* 0x0c401f0009007f89 */ /* 0x000ea200000e0000 */
[----:B------:R-:W-:-:S04]  /*e8a0*/  FMNMX.FTZ R122, R123, R122, !PT ;  /* 0x0000007a7b7a7209 */ /* 0x000fc80007810000 */
[----:B------:R-:W-:-:S04]  /*e8b0*/  FMNMX.FTZ R122, R151, R122, !PT ;  /* 0x0000007a977a7209 */ /* 0x000fc80007810000 */
[----:B------:R-:W-:Y:S02]  /*e8c0*/  FMNMX.FTZ R122, R127, R122, !PT ;  /* 0x0000007a7f7a7209 */ /* 0x000fe40007810000 */
[----:B--2---:R-:W-:-:S05]  /*e8d0*/  FMNMX.FTZ R0, R9, R0, !PT ;  /* 0x0000000009007209 */ /* 0x004fca0007810000 */
[----:B------:R-:W2:Y:S02]  /*e8e0*/  SHFL.BFLY PT, R9, R0, 0x1, 0x1f ;  /* 0x0c201f0000097f89 */ /* 0x000ea400000e0000 */
[----:B--2---:R-:W-:Y:S01]  /*e8f0*/  FMNMX.FTZ R9, R0, R9, !PT ;  /* 0x0000000900097209 */ /* 0x004fe20007810000 */
[----:B------:R-:W-:Y:S02]  /*e900*/  WARPGROUP.DEPBAR.LE gsb0, 0x0 ;  /* 0x00008000000079c5 */ /* 0x000fe40000010000 */
[----:B------:R-:W-:Y:S02]  /*e910*/  WARPGROUP.ARRIVE ;  /* 0x00000000000079c5 */ /* 0x000fe40000000000 */
[C---:B------:R-:W-:Y:S01]  /*e920*/  FADD.FTZ R189, -R9.reuse, R10 ;  /* 0x0000000a09bd7221 */ /* 0x040fe20000010100 */
[----:B-1----:R-:W-:-:S03]  /*e930*/  FMUL.FTZ R10, R9, R6 ;  /* 0x00000006090a7220 */ /* 0x002fc60000410000 */
[-C--:B------:R-:W-:Y:S01]  /*e940*/  FMUL.FTZ R189, R189, R6.reuse ;  /* 0x00000006bdbd7220 */ /* 0x080fe20000410000 */
[----:B------:R-:W-:Y:S01]  /*e950*/  HGMMA.64x192x16.F32 R24, R184, gdesc[UR8].tnspB, R24, gsb0 ;  /* 0x42e00008b8187df0 */ /* 0x000fe20008000818 */
[----:B------:R-:W-:Y:S01]  /*e960*/  UIADD3 UR10, UR6, 0x280, URZ ;  /* 0x00000280060a7890 */ /* 0x000fe2000fffe03f */
[-CC-:B------:R-:W-:Y:S01]  /*e970*/  FFMA.FTZ R202, R171, R6.reuse, -R10.reuse ;  /* 0x00000006abca7223 */ /* 0x180fe2000001080a */
[----:B------:R-:W-:Y:S01]  /*e980*/  UMOV UR11, 0x40000040 ;  /* 0x40000040000b7882 */ /* 0x000fe20000000000 */
[----:B------:R-:W-:Y:S01]  /*e990*/  UIADD3 UR6, UR6, 0x300, URZ ;  /* 0x0000030006067890 */ /* 0x000fe2000fffe03f */
[-CC-:B------:R-:W-:Y:S01]  /*e9a0*/  FFMA.FTZ R171, R193, R6.reuse, -R10.reuse ;  /* 0x00000006c1ab7223 */ /* 0x180fe2000001080a */
[----:B------:R1:W-:Y:S01]  /*e9b0*/  MUFU.EX2 R0, R189 ;  /* 0x000000bd00007308 */ /* 0x0003e20000000800 */
[----:B------:R-:W2:Y:S01]  /*e9c0*/  SHFL.BFLY PT, R193, R122, 0x2, 0x1f ;  /* 0x0c401f007ac17f89 */ /* 0x000ea200000e0000 */
[-CC-:B------:R-:W-:Y:S01]  /*e9d0*/  FFMA.FTZ R200, R21, R6.reuse, -R10.reuse ;  /* 0x0000000615c87223 */ /* 0x180fe2000001080a */
[-CC-:B------:R-:W-:Y:S01]  /*e9e0*/  FFMA.FTZ R223, R173, R6.reuse, -R10.reuse ;  /* 0x00000006addf7223 */ /* 0x180fe2000001080a */
[-CC-:B------:R-:W-:Y:S01]  /*e9f0*/  FFMA.FTZ R13, R13, R6.reuse, -R10.reuse ;  /* 0x000000060d0d7223 */ /* 0x180fe2000001080a */
[-CC-:B------:R-:W-:Y:S01]  /*ea00*/  FFMA.FTZ R196, R199, R6.reuse, -R10.reuse ;  /* 0x00000006c7c47223 */ /* 0x180fe2000001080a */
[-CC-:B------:R-:W-:Y:S01]  /*ea10*/  FFMA.FTZ R197, R197, R6.reuse, -R10.reuse ;  /* 0x00000006c5c57223 */ /* 0x180fe2000001080a */
[-CC-:B------:R-:W-:Y:S01]  /*ea20*/  FFMA.FTZ R198, R203, R6.reuse, -R10.reuse ;  /* 0x00000006cbc67223 */ /* 0x180fe2000001080a */
[-CC-:B------:R-:W-:Y:S01]  /*ea30*/  FFMA.FTZ R21, R201, R6.reuse, -R10.reuse ;  /* 0x00000006c9157223 */ /* 0x180fe2000001080a */
[-CC-:B-1----:R-:W-:Y:S01]  /*ea40*/  FFMA.FTZ R189, R215, R6.reuse, -R10.reuse ;  /* 0x00000006d7bd7223 */ /* 0x182fe2000001080a */
        /* <DEDUP_REMOVED lines=8> */
[----:B------:R-:W1:Y:S01]  /*ead0*/  MUFU.EX2 R13, R13 ;  /* 0x0000000d000d7308 */ /* 0x000e620000000800 */
[----:B--2---:R-:W-:-:S07]  /*eae0*/  FMNMX.FTZ R193, R122, R193, !PT ;  /* 0x000000c17ac17209 */ /* 0x004fce0007810000 */
[----:B------:R-:W2:Y:S08]  /*eaf0*/  MUFU.EX2 R200, R200 ;  /* 0x000000c800c87308 */ /* 0x000eb00000000800 */
[----:B------:R-:W3:Y:S01]  /*eb00*/  MUFU.EX2 R202, R202 ;  /* 0x000000ca00ca7308 */ /* 0x000ee20000000800 */
[----:B-1----:R-:W-:-:S07]  /*eb10*/  FFMA.FTZ R7, R0, R7, R13 ;  /* 0x0000000700077223 */ /* 0x002fce000001000d */
[----:B------:R-:W1:Y:S01]  /*eb20*/  MUFU.EX2 R223, R223 ;  /* 0x000000df00df7308 */ /* 0x000e620000000800 */
[C---:B--2---:R-:W-:Y:S01]  /*eb30*/  FADD.FTZ R7, R200.reuse, R7 ;  /* 0x00000007c8077221 */ /* 0x044fe20000010000 */
[----:B------:R-:W-:-:S06]  /*eb40*/  F2FP.F16.F32.PACK_AB R200, R200, R13 ;  /* 0x0000000dc8c8723e */ /* 0x000fcc00000000ff */
[----:B------:R-:W2:Y:S01]  /*eb50*/  MUFU.EX2 R196, R196 ;  /* 0x000000c400c47308 */ /* 0x000ea20000000800 */
[----:B---3--:R-:W-:-:S07]  /*eb60*/  FADD.FTZ R138, R202, R7 ;  /* 0x00000007ca8a7221 */ /* 0x008fce0000010000 */
        /* <DEDUP_REMOVED lines=17> */
[----:B------:R-:W1:Y:S01]  /*ec80*/  SHFL.BFLY PT, R8, R193, 0x1, 0x1f ;  /* 0x0c201f00c1087f89 */ /* 0x000e6200000e0000 */
[-CC-:B------:R-:W-:Y:S01]  /*ec90*/  FFMA.FTZ R184, R229, R6.reuse, -R10.reuse ;  /* 0x00000006e5b87223 */ /* 0x180fe2000001080a */
[-CC-:B------:R-:W-:Y:S01]  /*eca0*/  FFMA.FTZ R185, R237, R6.reuse, -R10.reuse ;  /* 0x00000006edb97223 */ /* 0x180fe2000001080a */
[----:B------:R-:W-:Y:S01]  /*ecb0*/  HGMMA.64x192x16.F32 R24, R180, gdesc[UR8].tnspB, R24, gsb0 ;  /* 0x42e00008b4187df0 */ /* 0x000fe20008000818 */
[----:B------:R-:W-:Y:S01]  /*ecc0*/  UMOV UR10, UR6 ;  /* 0x00000006000a7c82 */ /* 0x000fe20008000000 */
[----:B------:R-:W-:Y:S01]  /*ecd0*/  UMOV UR11, 0x40000040 ;  /* 0x40000040000b7882 */ /* 0x000fe20000000000 */
[----:B------:R-:W-:Y:S01]  /*ece0*/  FFMA.FTZ R14, R233, R6, -R10 ;  /* 0x00000006e90e7223 */ /* 0x000fe2000001080a */
[----:B------:R-:W-:Y:S01]  /*ecf0*/  MUFU.EX2 R184, R184 ;  /* 0x000000b800b87308 */ /* 0x000fe20000000800 */
[----:B------:R-:W-:-:S07]  /*ed00*/  UIADD3 UR6, UR47, -0x1, URZ ;  /* 0xffffffff2f067890 */ /* 0x000fce000fffe03f */
[----:B------:R-:W-:Y:S01]  /*ed10*/  MUFU.EX2 R185, R185 ;  /* 0x000000b900b97308 */ /* 0x000fe20000000800 */
[----:B------:R-:W-:-:S07]  /*ed20*/  UMOV UR47, UR6 ;  /* 0x00000006002f7c82 */ /* 0x000fce0008000000 */
[----:B------:R-:W-:Y:S01]  /*ed30*/  MUFU.EX2 R186, R186 ;  /* 0x000000ba00ba7308 */ /* 0x000fe20000000800 */
[----:B-1----:R-:W-:-:S05]  /*ed40*/  FMNMX.FTZ R8, R193, R8, !PT ;  /* 0x00000008c1087209 */ /* 0x002fca0007810000 */
[----:B------:R-:W-:Y:S02]  /*ed50*/  FADD.FTZ R193, -R8, R11 ;  /* 0x0000000b08c17221 */ /* 0x000fe40000010100 */
[----:B------:R-:W-:Y:S02]  /*ed60*/  MUFU.EX2 R11, R120 ;  /* 0x00000078000b7308 */ /* 0x000fe40000000800 */
[----:B------:R-:W-:-:S06]  /*ed70*/  FMUL.FTZ R193, R193, R6 ;  /* 0x00000006c1c17220 */ /* 0x000fcc0000410000 */
[----:B------:R-:W-:Y:S08]  /*ed80*/  MUFU.EX2 R187, R187 ;  /* 0x000000bb00bb7308 */ /* 0x000ff00000000800 */
[----:B------:R-:W-:Y:S01]  /*ed90*/  MUFU.EX2 R14, R14 ;  /* 0x0000000e000e7308 */ /* 0x000fe20000000800 */
[----:B------:R-:W-:Y:S02]  /*eda0*/  WARPGROUP.DEPBAR.LE gsb0, 0x0 ;  /* 0x00008000000079c5 */ /* 0x000fe40000010000 */
        /* <DEDUP_REMOVED lines=8> */
[----:B------:R1:W-:Y:S03]  /*ee30*/  MUFU.EX2 R2, R193 ;  /* 0x000000c100027308 */ /* 0x0003e60000000800 */
[-CC-:B------:R-:W-:Y:S01]  /*ee40*/  FFMA.FTZ R201, R12, R6.reuse, -R10.reuse ;  /* 0x000000060cc97223 */ /* 0x180fe2000001080a */
[-CC-:B------:R-:W-:Y:S01]  /*ee50*/  FFMA.FTZ R12, R15, R6.reuse, -R10.reuse ;  /* 0x000000060f0c7223 */ /* 0x180fe2000001080a */
[-CC-:B------:R-:W-:Y:S01]  /*ee60*/  FFMA.FTZ R203, R169, R6.reuse, -R10.reuse ;  /* 0x00000006a9cb7223 */ /* 0x180fe2000001080a */
[-CC-:B------:R-:W-:Y:S01]  /*ee70*/  FFMA.FTZ R175, R175, R6.reuse, -R10.reuse ;  /* 0x00000006afaf7223 */ /* 0x180fe2000001080a */
[-CC-:B------:R-:W-:Y:S01]  /*ee80*/  FFMA.FTZ R15, R161, R6.reuse, -R10.reuse ;  /* 0x00000006a10f7223 */ /* 0x180fe2000001080a */
[-CC-:B------:R-:W-:Y:S01]  /*ee90*/  FFMA.FTZ R122, R163, R6.reuse, -R10.reuse ;  /* 0x00000006a37a7223 */ /* 0x180fe2000001080a */
[----:B------:R-:W3:Y:S01]  /*eea0*/  MUFU.EX2 R201, R201 ;  /* 0x000000c900c97308 */ /* 0x000ee20000000800 */
[-CC-:B------:R-:W-:Y:S01]  /*eeb0*/  FFMA.FTZ R130, R145, R6.reuse, -R10.reuse ;  /* 0x0000000691827223 */ /* 0x180fe2000001080a */
[-CC-:B------:R-:W-:Y:S01]  /*eec0*/  FFMA.FTZ R145, R147, R6.reuse, -R10.reuse ;  /* 0x0000000693917223 */ /* 0x180fe2000001080a */
[-CC-:B------:R-:W-:Y:S01]  /*eed0*/  FFMA.FTZ R199, R165, R6.reuse, -R10.reuse ;  /* 0x00000006a5c77223 */ /* 0x180fe2000001080a */
[-CC-:B------:R-:W-:Y:S01]  /*eee0*/  FFMA.FTZ R124, R167, R6.reuse, -R10.reuse ;  /* 0x00000006a77c7223 */ /* 0x180fe2000001080a */
[-CC-:B-1----:R-:W-:Y:S01]  /*eef0*/  FFMA.FTZ R193, R153, R6.reuse, -R10.reuse ;  /* 0x0000000699c17223 */ /* 0x182fe2000001080a */
[-CC-:B------:R-:W-:Y:S01]  /*ef00*/  FFMA.FTZ R7, R133, R6.reuse, -R10.reuse ;  /* 0x0000000685077223 */ /* 0x180fe2000001080a */
[-C--:B------:R-:W-:Y:S01]  /*ef10*/  FFMA.FTZ R125, R125, R6.reuse, -R10 ;  /* 0x000000067d7d7223 */ /* 0x080fe2000001080a */
[----:B------:R-:W1:Y:S01]  /*ef20*/  MUFU.EX2 R12, R12 ;  /* 0x0000000c000c7308 */ /* 0x000e620000000800 */
[----:B------:R-:W-:Y:S01]  /*ef30*/  FADD.FTZ R133, R223, R138 ;  /* 0x0000008adf857221 */ /* 0x000fe20000010000 */
[-CC-:B------:R-:W-:Y:S01]  /*ef40*/  FFMA.FTZ R126, R155, R6.reuse, -R10.reuse ;  /* 0x000000069b7e7223 */ /* 0x180fe2000001080a */
[-CC-:B------:R-:W-:Y:S01]  /*ef50*/  FFMA.FTZ R195, R157, R6.reuse, -R10.reuse ;  /* 0x000000069dc37223 */ /* 0x180fe2000001080a */
[-CC-:B------:R-:W-:Y:S01]  /*ef60*/  FFMA.FTZ R128, R159, R6.reuse, -R10.reuse ;  /* 0x000000069f807223 */ /* 0x180fe2000001080a */
[----:B--2---:R-:W-:Y:S01]  /*ef70*/  FADD.FTZ R140, R196, R133 ;  /* 0x00000085c48c7221 */ /* 0x004fe20000010000 */
[-CC-:B------:R-:W-:Y:S01]  /*ef80*/  FFMA.FTZ R149, R149, R6.reuse, -R10.reuse ;  /* 0x0000000695957223 */ /* 0x180fe2000001080a */
[-CC-:B------:R-:W-:Y:S01]  /*ef90*/  FFMA.FTZ R121, R121, R6.reuse, -R10.reuse ;  /* 0x0000000679797223 */ /* 0x180fe2000001080a */
[----:B------:R-:W2:Y:S01]  /*efa0*/  MUFU.EX2 R203, R203 ;  /* 0x000000cb00cb7308 */ /* 0x000ea20000000800 */
[----:B---3--:R-:W-:Y:S01]  /*efb0*/  FFMA.FTZ R147, R2, R3, R201 ;  /* 0x0000000302937223 */ /* 0x008fe200000100c9 */
[-CC-:B------:R-:W-:Y:S01]  /*efc0*/  FFMA.FTZ R139, R139, R6.reuse, -R10.reuse ;  /* 0x000000068b8b7223 */ /* 0x180fe2000001080a */
[-CC-:B------:R-:W-:Y:S01]  /*efd0*/  FFMA.FTZ R131, R131, R6.reuse, -R10.reuse ;  /* 0x0000000683837223 */ /* 0x180fe2000001080a */
[-CC-:B------:R-:W-:Y:S01]  /*efe0*/  FFMA.FTZ R141, R141, R6.reuse, -R10.reuse ;  /* 0x000000068d8d7223 */ /* 0x180fe2000001080a */
[-CC-:B------:R-:W-:Y:S01]  /*eff0*/  FFMA.FTZ R135, R135, R6.reuse, -R10.reuse ;  /* 0x0000000687877223 */ /* 0x180fe2000001080a */
[-CC-:B------:R-:W-:Y:S01]  /*f000*/  FFMA.FTZ R143, R143, R6.reuse, -R10.reuse ;  /* 0x000000068f8f7223 */ /* 0x180fe2000001080a */
[-CC-:B------:R-:W-:Y:S01]  /*f010*/  FFMA.FTZ R123, R123, R6.reuse, -R10.reuse ;  /* 0x000000067b7b7223 */ /* 0x180fe2000001080a */
[----:B------:R-:W3:Y:S01]  /*f020*/  MUFU.EX2 R120, R175 ;  /* 0x000000af00787308 */ /* 0x000ee20000000800 */
[----:B------:R-:W-:Y:S01]  /*f030*/  FFMA.FTZ R151, R151, R6, -R10 ;  /* 0x0000000697977223 */ /* 0x000fe2000001080a */
[----:B-1----:R-:W-:-:S02]  /*f040*/  F2FP.F16.F32.PACK_AB R201, R12, R201 ;  /* 0x000000c90cc9723e */ /* 0x002fc400000000ff */
[----:B------:R-:W-:-:S04]  /*f050*/  F2FP.F16.F32.PACK_AB R196, R197, R196 ;  /* 0x000000c4c5c4723e */ /* 0x000fc800000000ff */
[----:B------:R-:W-:Y:S08]  /*f060*/  MUFU.EX2 R15, R15 ;  /* 0x0000000f000f7308 */ /* 0x000ff00000000800 */
[----:B------:R-:W1:Y:S08]  /*f070*/  MUFU.EX2 R122, R122 ;  /* 0x0000007a007a7308 */ /* 0x000e700000000800 */
[----:B------:R-:W-:Y:S08]  /*f080*/  MUFU.EX2 R199, R199 ;  /* 0x000000c700c77308 */ /* 0x000ff00000000800 */
[----:B------:R-:W-:Y:S08]  /*f090*/  MUFU.EX2 R124, R124 ;  /* 0x0000007c007c7308 */ /* 0x000ff00000000800 */
[----:B------:R-:W-:Y:S08]  /*f0a0*/  MUFU.EX2 R193, R193 ;  /* 0x000000c100c17308 */ /* 0x000ff00000000800 */
        /* <DEDUP_REMOVED lines=17> */
[----:B------:R5:W-:Y:S01]  /*f1c0*/  @!P1 SYNCS.ARRIVE.TRANS64.RED.A1T0 RZ, [R134+URZ], RZ ;  /* 0x000000ff86ff99a7 */ /* 0x000be2000810043f */
[----:B------:R-:W-:-:S04]  /*f1d0*/  F2FP.F16.F32.PACK_AB R176, R215, R14 ;  /* 0x0000000ed7b0723e */ /* 0x000fc800000000ff */
[----:B------:R-:W-:Y:S01]  /*f1e0*/  MUFU.EX2 R123, R123 ;  /* 0x0000007b007b7308 */ /* 0x000fe20000000800 */
[----:B-----5:R-:W-:Y:S02]  /*f1f0*/  @!P1 VIADD R134, R136, 0x36860 ;  /* 0x0003686088869836 */ /* 0x020fe40000000000 */
[----:B------:R-:W-:-:S05]  /*f200*/  FADD.FTZ R136, R12, R147 ;  /* 0x000000930c887221 */ /* 0x000fca0000010000 */
[----:B------:R-:W5:Y:S01]  /*f210*/  MUFU.EX2 R20, R20 ;  /* 0x0000001400147308 */ /* 0x000f620000000800 */
[----:B------:R-:W-:-:S04]  /*f220*/  @!P1 PRMT R134, RZ, 0x654, R134 ;  /* 0x00000654ff869816 */ /* 0x000fc80000000086 */
[----:B------:R2:W-:Y:S02]  /*f230*/  @!P1 SYNCS.ARRIVE.TRANS64.RED.A1T0 RZ, [R134+URZ], RZ ;  /* 0x000000ff86ff99a7 */ /* 0x0005e4000810043f */
[-C--:B--2---:R-:W-:Y:S01]  /*f240*/  FFMA.FTZ R134, R129, R6.reuse, -R10 ;  /* 0x0000000681867223 */ /* 0x084fe2000001080a */
[----:B------:R-:W-:Y:S01]  /*f250*/  FADD.FTZ R129, R203, R136 ;  /* 0x00000088cb817221 */ /* 0x000fe20000010000 */
[-CC-:B------:R-:W-:Y:S01]  /*f260*/  FFMA.FTZ R136, R137, R6.reuse, -R10.reuse ;  /* 0x0000000689887223 */ /* 0x180fe2000001080a */
[----:B------:R-:W-:Y:S01]  /*f270*/  FFMA.FTZ R10, R127, R6, -R10 ;  /* 0x000000067f0a7223 */ /* 0x000fe2000001080a */
[C---:B---3--:R-:W-:Y:S01]  /*f280*/  F2FP.F16.F32.PACK_AB R203, R120.reuse, R203 ;  /* 0x000000cb78cb723e */ /* 0x048fe200000000ff */
[----:B------:R-:W-:Y:S01]  /*f290*/  FADD.FTZ R138, R120, R129 ;  /* 0x00000081788a7221 */ /* 0x000fe20000010000 */
[----:B------:R-:W-:Y:S01]  /*f2a0*/  FADD.FTZ R129, R197, R140 ;  /* 0x0000008cc5817221 */ /* 0x000fe20000010000 */
[----:B------:R-:W2:Y:S01]  /*f2b0*/  MUFU.EX2 R134, R134 ;  /* 0x0000008600867308 */ /* 0x000ea20000000800 */
[----:B-1----:R-:W-:Y:S01]  /*f2c0*/  F2FP.F16.F32.PACK_AB R197, R122, R15 ;  /* 0x0000000f7ac5723e */ /* 0x002fe200000000ff */
[----:B----4-:R-:W-:Y:S01]  /*f2d0*/  FADD.FTZ R125, R15, R138 ;  /* 0x0000008a0f7d7221 */ /* 0x010fe20000010000 */
[----:B------:R-:W-:Y:S01]  /*f2e0*/  FADD.FTZ R140, R198, R129 ;  /* 0x00000081c68c7221 */ /* 0x000fe20000010000 */
[----:B-----5:R-:W-:-:S02]  /*f2f0*/  F2FP.F16.F32.PACK_AB R178, R11, R20 ;  /* 0x000000140bb2723e */ /* 0x020fc400000000ff */
[----:B------:R-:W-:Y:S01]  /*f300*/  FADD.FTZ R138, R122, R125 ;  /* 0x0000007d7a8a7221 */ /* 0x000fe20000010000 */
[C---:B------:R-:W-:Y:S01]  /*f310*/  FADD.FTZ R129, R21.reuse, R140 ;  /* 0x0000008c15817221 */ /* 0x040fe20000010000 */
[----:B------:R-:W1:Y:S01]  /*f320*/  MUFU.EX2 R136, R136 ;  /* 0x0000008800887308 */ /* 0x000e620000000800 */
[----:B------:R-:W-:Y:S01]  /*f330*/  F2FP.F16.F32.PACK_AB R198, R21, R198 ;  /* 0x000000c615c6723e */ /* 0x000fe200000000ff */
        /* <DEDUP_REMOVED lines=14> */
[----:B------:R-:W-:Y:S01]  /*f420*/  FADD.FTZ R13, R195, R138 ;  /* 0x0000008ac30d7221 */ /* 0x000fe20000010000 */
[----:B------:R-:W-:Y:S01]  /*f430*/  FADD.FTZ R12, R188, R125 ;  /* 0x0000007dbc0c7221 */ /* 0x000fe20000010000 */
[C---:B------:R-:W-:Y:S02]  /*f440*/  F2FP.F16.F32.PACK_AB R195, R128.reuse, R195 ;  /* 0x000000c380c3723e */ /* 0x040fe400000000ff */
[----:B------:R-:W-:Y:S01]  /*f450*/  FADD.FTZ R13, R128, R13 ;  /* 0x0000000d800d7221 */ /* 0x000fe20000010000 */
[----:B------:R-:W-:Y:S01]  /*f460*/  F2FP.F16.F32.PACK_AB R188, R173, R188 ;  /* 0x000000bcadbc723e */ /* 0x000fe200000000ff */
[----:B------:R5:W-:Y:S01]  /*f470*/  MUFU.EX2 R179, R10 ;  /* 0x0000000a00b37308 */ /* 0x000be20000000800 */
[----:B------:R-:W-:Y:S01]  /*f480*/  F2FP.F16.F32.PACK_AB R189, R145, R130 ;  /* 0x0000008291bd723e */ /* 0x000fe200000000ff */
[----:B------:R-:W-:Y:S01]  /*f490*/  FADD.FTZ R120, R130, R13 ;  /* 0x0000000d82787221 */ /* 0x000fe20000010000 */
[----:B------:R-:W-:-:S03]  /*f4a0*/  FADD.FTZ R13, R173, R12 ;  /* 0x0000000cad0d7221 */ /* 0x000fc60000010000 */
[----:B------:R-:W-:Y:S01]  /*f4b0*/  FADD.FTZ R15, R145, R120 ;  /* 0x00000078910f7221 */ /* 0x000fe20000010000 */
[----:B------:R-:W-:Y:S01]  /*f4c0*/  FADD.FTZ R12, R190, R13 ;  /* 0x0000000dbe0c7221 */ /* 0x000fe20000010000 */
[C---:B------:R-:W-:Y:S02]  /*f4d0*/  F2FP.F16.F32.PACK_AB R190, R191.reuse, R190 ;  /* 0x000000bebfbe723e */ /* 0x040fe400000000ff */
        /* <DEDUP_REMOVED lines=8> */
[C---:B--2---:R-:W-:Y:S02]  /*f560*/  F2FP.F16.F32.PACK_AB R185, R134.reuse, R3 ;  /* 0x0000000386b9723e */ /* 0x044fe400000000ff */
[----:B------:R-:W-:Y:S01]  /*f570*/  FADD.FTZ R12, R134, R13 ;  /* 0x0000000d860c7221 */ /* 0x000fe20000010000 */
[----:B------:R-:W-:Y:S01]  /*f580*/  FADD.FTZ R120, R186, R15 ;  /* 0x0000000fba787221 */ /* 0x000fe20000010000 */
[----:B------:R-:W-:Y:S02]  /*f590*/  F2FP.F16.F32.PACK_AB R186, R187, R186 ;  /* 0x000000babbba723e */ /* 0x000fe400000000ff */
[----:B------:R-:W-:Y:S01]  /*f5a0*/  FADD.FTZ R13, R7, R12 ;  /* 0x0000000c070d7221 */ /* 0x000fe20000010000 */
[----:B------:R-:W-:Y:S01]  /*f5b0*/  FADD.FTZ R15, R187, R120 ;  /* 0x00000078bb0f7221 */ /* 0x000fe20000010000 */
[C---:B-1----:R-:W-:Y:S01]  /*f5c0*/  F2FP.F16.F32.PACK_AB R187, R136.reuse, R7 ;  /* 0x0000000788bb723e */ /* 0x042fe200000000ff */
        /* <DEDUP_REMOVED lines=9> */
[C---:B------:R-:W-:Y:S02]  /*f660*/  F2FP.F16.F32.PACK_AB R182, R183.reuse, R182 ;  /* 0x000000b6b7b6723e */ /* 0x040fe400000000ff */
[----:B---3--:R-:W-:Y:S01]  /*f670*/  FADD.FTZ R13, R122, R13 ;  /* 0x0000000d7a0d7221 */ /* 0x008fe20000010000 */
[----:B------:R-:W-:Y:S01]  /*f680*/  FADD.FTZ R3, R183, R12 ;  /* 0x0000000cb7037221 */ /* 0x000fe20000010000 */
[----:B------:R-:W-:-:S02]  /*f690*/  F2FP.F16.F32.PACK_AB R183, R135, R122 ;  /* 0x0000007a87b7723e */ /* 0x000fc400000000ff */
[----:B------:R-:W-:Y:S01]  /*f6a0*/  FADD.FTZ R13, R135, R13 ;  /* 0x0000000d870d7221 */ /* 0x000fe20000010000 */
[----:B------:R-:W-:Y:S01]  /*f6b0*/  FADD.FTZ R12, R14, R3 ;  /* 0x000000030e0c7221 */ /* 0x000fe20000010000 */
[----:B----4-:R-:W-:Y:S02]  /*f6c0*/  F2FP.F16.F32.PACK_AB R177, R123, R124 ;  /* 0x0000007c7bb1723e */ /* 0x010fe400000000ff */
[----:B------:R-:W-:Y:S01]  /*f6d0*/  FADD.FTZ R13, R124, R13 ;  /* 0x0000000d7c0d7221 */ /* 0x000fe20000010000 */
[----:B------:R-:W-:-:S03]  /*f6e0*/  FADD.FTZ R3, R215, R12 ;  /* 0x0000000cd7037221 */ /* 0x000fc60000010000 */
[----:B------:R-:W-:Y:S01]  /*f6f0*/  FADD.FTZ R13, R123, R13 ;  /* 0x0000000d7b0d7221 */ /* 0x000fe20000010000 */
[----:B-----5:R-:W-:-:S03]  /*f700*/  FADD.FTZ R10, R20, R3 ;  /* 0x00000003140a7221 */ /* 0x020fc60000010000 */
[----:B-1----:R-:W-:Y:S01]  /*f710*/  FADD.FTZ R13, R120, R13 ;  /* 0x0000000d780d7221 */ /* 0x002fe20000010000 */
[----:B------:R-:W-:Y:S01]  /*f720*/  FADD.FTZ R7, R11, R10 ;  /* 0x0000000a0b077221 */ /* 0x000fe20000010000 */
[----:B------:R-:W-:Y:S01]  /*f730*/  IMAD.MOV.U32 R11, RZ, RZ, R8 ;  /* 0x000000ffff0b7224 */ /* 0x000fe200078e0008 */
[----:B------:R-:W-:Y:S01]  /*f740*/  MOV R10, R9 ;  /* 0x00000009000a7202 */ /* 0x000fe20000000f00 */
[C---:B------:R-:W-:Y:S01]  /*f750*/  FADD.FTZ R3, R179.reuse, R13 ;  /* 0x0000000db3037221 */ /* 0x040fe20000010000 */
[----:B------:R-:W-:Y:S01]  /*f760*/  F2FP.F16.F32.PACK_AB R179, R179, R120 ;  /* 0x00000078b3b3723e */ /* 0x000fe200000000ff */
[----:B------:R-:W-:Y:S06]  /*f770*/  @P2 BRA `(.L_x_4742) ;  /* 0xffffffbc00142947 */ /* 0x000fec000383ffff */
.L_x_4733:
        /* <DEDUP_REMOVED lines=99> */
.L_x_4743:
[----:B------:R-:W-:Y:S01]  /*fdb0*/  R2UR UR4, R16 ;  /* 0x00000000100472ca */ /* 0x000fe200000e0000 */
[----:B------:R-:W-:-:S12]  /*fdc0*/  ULEA UR5, UR46, UR61, 0x3 ;  /* 0x0000003d2e057291 */ /* 0x000fd8000f8e183f */
[----:B------:R-:W-:-:S05]  /*fdd0*/  IMAD.U32 R0, RZ, RZ, UR4 ;  /* 0x00000004ff007e24 */ /* 0x000fca000f8e00ff */
[----:B------:R-:W-:-:S04]  /*fde0*/  SHF.L.U32 R0, R0, 0x1f, RZ ;  /* 0x0000001f00007819 */ /* 0x000fc800000006ff */
[----:B------:R1:W2:Y:S01]  /*fdf0*/  SYNCS.PHASECHK.TRANS64.TRYWAIT P2, [UR5+0x36850], R0 ;  /* 0x03685000ff0075a7 */ /* 0x0002a20008040145 */
[----:B------:R-:W-:Y:S05]  /*fe00*/  @!P0 BRA `(.L_x_4744) ;  /* 0x0000000000048947 */ /* 0x000fea0003800000 */
[----:B------:R-:W-:Y:S01]  /*fe10*/  BPT.TRAP 0x1 ;  /* 0x000000040000795c */ /* 0x000fe20000300000 */
.L_x_4744:
[----:B--2---:R-:W-:Y:S05]  /*fe20*/  @P2 BRA `(.L_x_4745) ;  /* 0x0000000000082947 */ /* 0x004fea0003800000 */
[----:B------:R-:W2:Y:S02]  /*fe30*/  SYNCS.PHASECHK.TRANS64.TRYWAIT P0, [UR5+0x36850], R0 ;  /* 0x03685000ff0075a7 */ /* 0x000ea40008000145 */
[----:B--2---:R-:W-:Y:S05]  /*fe40*/  @!P0 BRA `(.L_x_4746) ;  /* 0x00000054008c8947 */ /* 0x004fea0003800000 */
.L_x_4745:
[----:B------:R-:W-:Y:S01]  /*fe50*/  UIADD3 UR61, UR61, 0x400, URZ ;  /* 0x000004003d3d7890 */ /* 0x000fe2000fffe03f */
[----:B------:R-:W-:Y:S01]  /*fe60*/  WARPGROUP.ARRIVE ;  /* 0x00000000000079c5 */ /* 0x000fe20000000000 */
[----:B------:R-:W-:Y:S01]  /*fe70*/  UMOV UR7, 0x40000040 ;  /* 0x4000004000077882 */ /* 0x000fe20000000000 */
[----:B-12---:R-:W1:Y:S01]  /*fe80*/  SHFL.BFLY PT, R0, R7, 0x2, 0x1f ;  /* 0x0c401f0007007f89 */ /* 0x006e6200000e0000 */
[----:B------:R-:W-:Y:S01]  /*fe90*/  USHF.R.U32.HI UR61, URZ, 0x4, UR61 ;  /* 0x000000043f3d7899 */ /* 0x000fe2000801163d */
[----:B------:R-:W-:Y:S01]  /*fea0*/  IMAD.MOV.U32 R4, RZ, RZ, RZ ;  /* 0x000000ffff047224 */ /* 0x000fe200078e00ff */
[----:B------:R-:W-:Y:S01]  /*feb0*/  R2UR UR8, R16 ;  /* 0x00000000100872ca */ /* 0x000fe200000e0000 */
[----:B------:R-:W2:Y:S01]  /*fec0*/  SHFL.BFLY PT, R2, R3, 0x2, 0x1f ;  /* 0x0c401f0003027f89 */ /* 0x000ea200000e0000 */
[----:B------:R-:W-:Y:S01]  /*fed0*/  ULOP3.LUT UR61, UR61, 0x3fff, URZ, 0xc0, !UPT ;  /* 0x00003fff3d3d7892 */ /* 0x000fe2000f8ec03f */
[----:B------:R-:W-:-:S03]  /*fee0*/  IADD3 R209, R209, 0x1, RZ ;  /* 0x00000001d1d17810 */ /* 0x000fc60007ffe0ff */
[----:B------:R-:W-:-:S04]  /*fef0*/  ULOP3.LUT UR4, UR61, 0x3800000, URZ, 0xfc, !UPT ;  /* 0x038000003d047892 */ /* 0x000fc8000f8efc3f */
[----:B------:R-:W-:Y:S02]  /*ff00*/  UIMAD UR4, UR46, 0xa80, UR4 ;  /* 0x00000a802e0478a4 */ /* 0x000fe4000f8e0204 */
[----:B------:R-:W-:-:S04]  /*ff10*/  UIADD3 UR46, UR46, 0x1, URZ ;  /* 0x000000012e2e7890 */ /* 0x000fc8000fffe03f */
[----:B------:R-:W-:Y:S01]  /*ff20*/  UISETP.NE.AND UP0, UPT, UR46, 0x2, UPT ;  /* 0x000000022e00788c */ /* 0x000fe2000bf05270 */
[----:B------:R-:W-:Y:S02]  /*ff30*/  UMOV UR6, UR4 ;  /* 0x0000000400067c82 */ /* 0x000fe40008000000 */
[----:B------:R-:W-:Y:S01]  /*ff40*/  HGMMA.64x192x16.F32 R24, R200, gdesc[UR4].tnspB, R24, gsb0 ;  /* 0x42e00004c8187df0 */ /* 0x000fe20008000818 */
[----:B------:R-:W-:Y:S01]  /*ff50*/  UIADD3 UR6, UR4, 0x80, URZ ;  /* 0x0000008004067890 */ /* 0x000fe2000fffe03f */
[----:B-1----:R-:W-:Y:S01]  /*ff60*/  FADD.FTZ R0, R0, R7 ;  /* 0x0000000700007221 */ /* 0x002fe20000010000 */
[----:B------:R-:W-:Y:S01]  /*ff70*/  UMOV UR7, 0x40000040 ;  /* 0x4000004000077882 */ /* 0x000fe20000000000 */
[----:B------:R-:W-:Y:S01]  /*ff80*/  USEL UR46, UR46, URZ, UP0 ;  /* 0x0000003f2e2e7287 */ /* 0x000fe20008000000 */
[----:B--2---:R-:W-:Y:S01]  /*ff90*/  FADD.FTZ R2, R2, R3 ;  /* 0x0000000302027221 */ /* 0x004fe20000010000 */
[----:B------:R-:W-:Y:S01]  /*ffa0*/  MOV R3, UR5 ;  /* 0x0000000500037c02 */ /* 0x000fe20008000f00 */
[----:B------:R-:W1:Y:S04]  /*ffb0*/  SHFL.BFLY PT, R5, R0, 0x1, 0x1f ;  /* 0x0c201f0000057f89 */ /* 0x000e6800000e0000 */
[----:B------:R-:W2:Y:S01]  /*ffc0*/  SHFL.BFLY PT, R11, R2, 0x1, 0x1f ;  /* 0x0c201f00020b7f89 */ /* 0x000ea200000e0000 */
[----:B------:R-:W-:-:S02]  /*ffd0*/  @!P1 VIADD R3, R3, 0x36860 ;  /* 0x0003686003039836 */ /* 0x000fc40000000000 */
[----:B-1----:R-:W-:Y:S01]  /*ffe0*/  FADD.FTZ R12, R0, R5 ;  /* 0x00000005000c7221 */ /* 0x002fe20000010000 */
[----:B------:R-:W-:Y:S02]  /*fff0*/  IMAD.MOV.U32 R0, RZ, RZ, -0x800000 ;  /* 0xff800000ff007424 */ /* 0x000fe400078e00ff */
[----:B--2---:R-:W-:Y:S02]  /*10000*/  FADD.FTZ R13, R2, R11 ;  /* 0x0000000b020d7221 */ /* 0x004fe40000010000 */
[----:B------:R-:W-:Y:S01]  /*10010*/  FSETP.NE.FTZ.AND P0, PT, R12, RZ, PT ;  /* 0x000000ff0c00720b */ /* 0x000fe20003f15000 */
[----:B------:R-:W-:Y:S01]  /*10020*/  IMAD.MOV.U32 R2, RZ, RZ, -0x800000 ;  /* 0xff800000ff027424 */ /* 0x000fe200078e00ff */
[----:B------:R-:W-:Y:S02]  /*10030*/  MOV R11, RZ ;  /* 0x000000ff000b7202 */ /* 0x000fe40000000f00 */
        /* <DEDUP_REMOVED lines=40> */
[----:B------:R-:W-:-:S06]  /*102c0*/  ULOP3.LUT UR8, UR8, UR4, URZ, 0x3c, !UPT ;  /* 0x0000000408087292 */ /* 0x000fcc000f8e3c3f */
[----:B------:R-:W-:Y:S01]  /*102d0*/  IMAD.U32 R16, RZ, RZ, UR8 ;  /* 0x00000008ff107e24 */ /* 0x000fe2000f8e00ff */
[----:B------:R-:W-:Y:S02]  /*102e0*/  WARPGROUP.DEPBAR.LE gsb0, 0x0 ;  /* 0x00008000000079c5 */ /* 0x000fe40000010000 */
[----:B------:R-:W-:-:S06]  /*102f0*/  WARPGROUP.ARRIVE ;  /* 0x00000000000079c5 */ /* 0x000fcc0000000000 */
        /* <DEDUP_REMOVED lines=99> */
.L_x_4716:
        /* <DEDUP_REMOVED lines=10> */
[C---:B------:R-:W-:Y:S01]  /*109d0*/  IADD3 R21, P5, R18.reuse, 0x4020, RZ ;  /* 0x0000402012157810 */ /* 0x040fe20007fbe0ff */
[----:B------:R-:W-:Y:S01]  /*109e0*/  ULDC UR10, c[0x0][0xa88] ;  /* 0x0002a200000a7ab9 */ /* 0x000fe20000000800 */
[----:B------:R-:W-:Y:S01]  /*109f0*/  LOP3.LUT R12, R13, 0x380, RZ, 0xc0, !PT ;  /* 0x000003800d0c7812 */ /* 0x000fe200078ec0ff */
[----:B------:R-:W-:Y:S01]  /*10a00*/  VIADD R4, R129, 0x8 ;  /* 0x0000000881047836 */ /* 0x000fe20000000000 */
[----:B------:R-:W-:Y:S01]  /*10a10*/  IADD3 R9, P3, R18, 0x20, RZ ;  /* 0x0000002012097810 */ /* 0x000fe20007f7e0ff */
[----:B------:R-:W-:Y:S01]  /*10a20*/  USHF.R.S32.HI UR5, URZ, 0x1f, UR43 ;  /* 0x0000001f3f057899 */ /* 0x000fe2000801142b */
[----:B------:R-:W-:Y:S01]  /*10a30*/  SHF.R.U64 R12, R12, 0x3, RZ ;  /* 0x000000030c0c7819 */ /* 0x000fe200000012ff */
[----:B------:R-:W-:Y:S01]  /*10a40*/  ULDC.64 UR8, c[0x0][0xb70] ;  /* 0x0002dc0000087ab9 */ /* 0x000fe20000000a00 */
[C---:B------:R-:W-:Y:S01]  /*10a50*/  IADD3 R11, P2, R18.reuse, 0x40, RZ ;  /* 0x00000040120b7810 */ /* 0x040fe20007f5e0ff */
[----:B------:R-:W-:Y:S01]  /*10a60*/  UIMAD UR5, UR5, UR8, URZ ;  /* 0x00000008050572a4 */ /* 0x000fe2000f8e023f */
[----:B------:R-:W-:Y:S01]  /*10a70*/  IADD3 R15, P6, R18, 0x4000, RZ ;  /* 0x00004000120f7810 */ /* 0x000fe20007fde0ff */
[----:B------:R-:W-:Y:S01]  /*10a80*/  UIMAD.WIDE.U32 UR6, UR43, UR8, URZ ;  /* 0x000000082b0672a5 */ /* 0x000fe2000f8e003f */
[----:B------:R-:W-:Y:S01]  /*10a90*/  LOP3.LUT R12, R12, R13, RZ, 0x3c, !PT ;  /* 0x0000000d0c0c7212 */ /* 0x000fe200078e3cff */
[----:B------:R-:W-:Y:S01]  /*10aa0*/  IMAD.X R13, RZ, RZ, R19, P4 ;  /* 0x000000ffff0d7224 */ /* 0x000fe200020e0613 */
[----:B------:R-:W-:Y:S01]  /*10ab0*/  LOP3.LUT R20, R21, 0x380, RZ, 0xc0, !PT ;  /* 0x0000038015147812 */ /* 0x000fe200078ec0ff */
[----:B------:R-:W-:Y:S01]  /*10ac0*/  UIMAD UR5, UR43, UR9, UR5 ;  /* 0x000000092b0572a4 */ /* 0x000fe2000f8e0205 */
[C---:B------:R-:W-:Y:S01]  /*10ad0*/  LOP3.LUT R5, R18.reuse, 0x380, RZ, 0xc0, !PT ;  /* 0x0000038012057812 */ /* 0x040fe200078ec0ff */
[----:B------:R-:W-:Y:S01]  /*10ae0*/  ULDC.64 UR12, c[0x0][0x208] ;  /* 0x00008200000c7ab9 */ /* 0x000fe20000000a00 */
[----:B------:R-:W-:Y:S01]  /*10af0*/  IADD3 R35, P4, R18, 0x8000, RZ ;  /* 0x0000800012237810 */ /* 0x000fe20007f9e0ff */
[----:B------:R-:W-:Y:S01]  /*10b00*/  UIADD3 UR5, UR7, UR5, URZ ;  /* 0x0000000507057290 */ /* 0x000fe2000fffe03f */
[----:B------:R-:W-:-:S02]  /*10b10*/  LOP3.LUT R8, R9, 0x380, RZ, 0xc0, !PT ;  /* 0x0000038009087812 */ /* 0x000fc400078ec0ff */
[----:B------:R-:W-:Y:S02]  /*10b20*/  LOP3.LUT R10, R11, 0x380, RZ, 0xc0, !PT ;  /* 0x000003800b0a7812 */ /* 0x000fe400078ec0ff */
[----:B------:R-:W-:Y:S02]  /*10b30*/  LOP3.LUT R14, R15, 0x380, RZ, 0xc0, !PT ;  /* 0x000003800f0e7812 */ /* 0x000fe400078ec0ff */
[----:B------:R-:W-:Y:S02]  /*10b40*/  LOP3.LUT P0, RZ, R211, 0x3, RZ, 0xc0, !PT ;  /* 0x00000003d3ff7812 */ /* 0x000fe4000780c0ff */
[----:B------:R-:W-:Y:S02]  /*10b50*/  SHF.R.U64 R20, R20, 0x3, RZ ;  /* 0x0000000314147819 */ /* 0x000fe400000012ff */
[----:B------:R-:W-:Y:S02]  /*10b60*/  SHF.R.U64 R5, R5, 0x3, RZ ;  /* 0x0000000305057819 */ /* 0x000fe400000012ff */
[----:B------:R-:W-:-:S02]  /*10b70*/  LOP3.LUT R28, R35, 0x380, RZ, 0xc0, !PT ;  /* 0x00000380231c7812 */ /* 0x000fc400078ec0ff */
[----:B------:R-:W-:Y:S02]  /*10b80*/  SHF.R.U64 R8, R8, 0x3, RZ ;  /* 0x0000000308087819 */ /* 0x000fe400000012ff */
[----:B------:R-:W-:Y:S02]  /*10b90*/  SHF.R.U64 R10, R10, 0x3, RZ ;  /* 0x000000030a0a7819 */ /* 0x000fe400000012ff */
[----:B------:R-:W-:Y:S02]  /*10ba0*/  SHF.R.U64 R14, R14, 0x3, RZ ;  /* 0x000000030e0e7819 */ /* 0x000fe400000012ff */
[----:B------:R-:W-:Y:S02]  /*10bb0*/  ISETP.GE.OR P1, PT, R4, UR10, P0 ;  /* 0x0000000a04007c0c */ /* 0x000fe40008726670 */
[----:B------:R-:W-:Y:S01]  /*10bc0*/  LOP3.LUT R20, R20, R21, RZ, 0x3c, !PT ;  /* 0x0000001514147212 */ /* 0x000fe200078e3cff */
[----:B------:R-:W-:Y:S01]  /*10bd0*/  IMAD.X R21, RZ, RZ, R19, P5 ;  /* 0x000000ffff157224 */ /* 0x000fe200028e0613 */
[----:B------:R-:W-:-:S02]  /*10be0*/  LOP3.LUT R4, R5, R18, RZ, 0x3c, !PT ;  /* 0x0000001205047212 */ /* 0x000fc400078e3cff */
[----:B------:R-:W-:Y:S02]  /*10bf0*/  SHF.R.U64 R28, R28, 0x3, RZ ;  /* 0x000000031c1c7819 */ /* 0x000fe400000012ff */
[----:B------:R-:W-:Y:S02]  /*10c00*/  LOP3.LUT R8, R8, R9, RZ, 0x3c, !PT ;  /* 0x0000000908087212 */ /* 0x000fe400078e3cff */
[----:B------:R-:W-:Y:S01]  /*10c10*/  LOP3.LUT R10, R10, R11, RZ, 0x3c, !PT ;  /* 0x0000000b0a0a7212 */ /* 0x000fe200078e3cff */
[----:B------:R-:W-:Y:S01]  /*10c20*/  IMAD.X R11, RZ, RZ, R19, P2 ;  /* 0x000000ffff0b7224 */ /* 0x000fe200010e0613 */
[----:B------:R-:W-:Y:S02]  /*10c30*/  MOV R5, R19 ;  /* 0x0000001300057202 */ /* 0x000fe40000000f00 */
[----:B------:R-:W-:Y:S02]  /*10c40*/  LOP3.LUT R14, R14, R15, RZ, 0x3c, !PT ;  /* 0x0000000f0e0e7212 */ /* 0x000fe400078e3cff */
[----:B------:R-:W-:-:S02]  /*10c50*/  IADD3.X R9, RZ, R19, RZ, P3, !PT ;  /* 0x00000013ff097210 */ /* 0x000fc40001ffe4ff */
[C---:B------:R-:W-:Y:S02]  /*10c60*/  IADD3 R25, P3, R18.reuse, 0x4040, RZ ;  /* 0x0000404012197810 */ /* 0x040fe40007f7e0ff */
[C---:B------:R-:W-:Y:S02]  /*10c70*/  IADD3 R15, P2, R18.reuse, 0x4060, RZ ;  /* 0x00004060120f7810 */ /* 0x040fe40007f5e0ff */
[----:B------:R-:W-:Y:S02]  /*10c80*/  IADD3 R82, P5, R18, 0x8040, RZ ;  /* 0x0000804012527810 */ /* 0x000fe40007fbe0ff */
[----:B------:R-:W-:Y:S02]  /*10c90*/  LOP3.LUT R28, R28, R35, RZ, 0x3c, !PT ;  /* 0x000000231c1c7212 */ /* 0x000fe400078e3cff */
[----:B------:R-:W-:Y:S02]  /*10ca0*/  MOV R35, R4 ;  /* 0x0000000400237202 */ /* 0x000fe40000000f00 */
[----:B------:R-:W-:-:S02]  /*10cb0*/  MOV R125, R20 ;  /* 0x00000014007d7202 */ /* 0x000fc40000000f00 */
[----:B------:R-:W-:Y:S01]  /*10cc0*/  F2FP.F16.F32.PACK_AB R4, R122, R7 ;  /* 0x000000077a04723e */ /* 0x000fe200000000ff */
[----:B------:R-:W1:Y:S01]  /*10cd0*/  LDC.64 R20, c[0x0][0xb78] ;  /* 0x0002de00ff147b82 */ /* 0x000e620000000a00 */
[----:B------:R-:W-:Y:S02]  /*10ce0*/  LOP3.LUT R24, R25, 0x380, RZ, 0xc0, !PT ;  /* 0x0000038019187812 */ /* 0x000fe400078ec0ff */
[----:B------:R-:W-:Y:S02]  /*10cf0*/  LOP3.LUT R26, R15, 0x380, RZ, 0xc0, !PT ;  /* 0x000003800f1a7812 */ /* 0x000fe400078ec0ff */
[----:B------:R-:W-:Y:S02]  /*10d00*/  LOP3.LUT R7, R82, 0x380, RZ, 0xc0, !PT ;  /* 0x0000038052077812 */ /* 0x000fe400078ec0ff */
[----:B------:R-:W-:Y:S02]  /*10d10*/  F2FP.F16.F32.PACK_AB R6, R29, R6 ;  /* 0x000000061d06723e */ /* 0x000fe400000000ff */
[----:B------:R-:W-:-:S02]  /*10d20*/  SHF.R.U64 R24, R24, 0x3, RZ ;  /* 0x0000000318187819 */ /* 0x000fc400000012ff */
[----:B------:R-:W-:Y:S02]  /*10d30*/  SHF.R.U64 R26, R26, 0x3, RZ ;  /* 0x000000031a1a7819 */ /* 0x000fe400000012ff */
[----:B------:R-:W-:Y:S02]  /*10d40*/  SHF.R.U64 R29, R7, 0x3, RZ ;  /* 0x00000003071d7819 */ /* 0x000fe400000012ff */
[----:B------:R-:W-:Y:S01]  /*10d50*/  F2FP.F16.F32.PACK_AB R7, R27, R30 ;  /* 0x0000001e1b07723e */ /* 0x000fe200000000ff */
[--C-:B------:R-:W-:Y:S01]  /*10d60*/  IMAD.X R27, RZ, RZ, R19.reuse, P2 ;  /* 0x000000ffff1b7224 */ /* 0x100fe200010e0613 */
[----:B------:R-:W-:Y:S02]  /*10d70*/  LOP3.LUT R24, R24, R25, RZ, 0x3c, !PT ;  /* 0x0000001918187212 */ /* 0x000fe400078e3cff */
[----:B------:R-:W-:Y:S01]  /*10d80*/  LOP3.LUT R26, R26, R15, RZ, 0x3c, !PT ;  /* 0x0000000f1a1a7212 */ /* 0x000fe200078e3cff */
[--C-:B------:R-:W-:Y:S01]  /*10d90*/  IMAD.X R15, RZ, RZ, R19.reuse, P6 ;  /* 0x000000ffff0f7224 */ /* 0x100fe200030e0613 */
[----:B------:R-:W-:Y:S01]  /*10da0*/  LOP3.LUT R30, R29, R82, RZ, 0x3c, !PT ;  /* 0x000000521d1e7212 */ /* 0x000fe200078e3cff */
[----:B------:R-:W-:Y:S01]  /*10db0*/  IMAD.X R29, RZ, RZ, R19, P4 ;  /* 0x000000ffff1d7224 */ /* 0x000fe200020e0613 */
[----:B------:R-:W-:-:S02]  /*10dc0*/  IADD3.X R25, RZ, R19, RZ, P3, !PT ;  /* 0x00000013ff197210 */ /* 0x000fc40001ffe4ff */
[C---:B------:R-:W-:Y:S02]  /*10dd0*/  IADD3 R83, P6, R18.reuse, 0x8020, RZ ;  /* 0x0000802012537810 */ /* 0x040fe40007fde0ff */
[----:B------:R-:W-:Y:S02]  /*10de0*/  IADD3 R123, P3, R18, 0x8060, RZ ;  /* 0x00008060127b7810 */ /* 0x000fe40007f7e0ff */
[----:B------:R-:W-:Y:S01]  /*10df0*/  F2FP.F16.F32.PACK_AB R5, R32, R121 ;  /* 0x000000792005723e */ /* 0x000fe200000000ff */
[----:B------:R-:W-:Y:S01]  /*10e00*/  BAR.SYNC.DEFER_BLOCKING 0x1, 0x100 ;  /* 0x0044000000007b1d */ /* 0x000fe20000010000 */
[----:B------:R-:W-:Y:S02]  /*10e10*/  LOP3.LUT R34, R83, 0x380, RZ, 0xc0, !PT ;  /* 0x0000038053227812 */ /* 0x000fe400078ec0ff */
[----:B------:R-:W-:Y:S02]  /*10e20*/  LOP3.LUT R32, R123, 0x380, RZ, 0xc0, !PT ;  /* 0x000003807b207812 */ /* 0x000fe400078ec0ff */
[----:B------:R-:W-:Y:S01]  /*10e30*/  MOV R121, R28 ;  /* 0x0000001c00797202 */ /* 0x000fe20000000f00 */
[----:B------:R-:W-:Y:S01]  /*10e40*/  IMAD.U32 R29, RZ, RZ, UR7 ;  /* 0x00000007ff1d7e24 */ /* 0x000fe2000f8e00ff */
[----:B------:R-:W-:Y:S01]  /*10e50*/  SHF.R.U64 R34, R34, 0x3, RZ ;  /* 0x0000000322227819 */ /* 0x000fe200000012ff */
[----:B------:R-:W-:Y:S01]  /*10e60*/  IMAD.U32 R29, RZ, RZ, UR5 ;  /* 0x00000005ff1d7e24 */ /* 0x000fe2000f8e00ff */
[----:B------:R-:W-:Y:S01]  /*10e70*/  USHF.R.S32.HI UR5, URZ, 0x1f, UR44 ;  /* 0x0000001f3f057899 */ /* 0x000fe2000801142c */
[----:B------:R-:W-:-:S02]  /*10e80*/  SHF.R.U64 R32, R32, 0x3, RZ ;  /* 0x0000000320207819 */ /* 0x000fc400000012ff */
[----:B------:R-:W-:Y:S02]  /*10e90*/  MOV R128, R8 ;  /* 0x0000000800807202 */ /* 0x000fe40000000f00 */
[----:B------:R-:W-:Y:S02]  /*10ea0*/  LOP3.LUT R34, R34, R83, RZ, 0x3c, !PT ;  /* 0x0000005322227212 */ /* 0x000fe400078e3cff */
[----:B------:R-:W-:Y:S02]  /*10eb0*/  LOP3.LUT R32, R32, R123, RZ, 0x3c, !PT ;  /* 0x0000007b20207212 */ /* 0x000fe400078e3cff */
[----:B------:R-:W-:Y:S02]  /*10ec0*/  MOV R127, R10 ;  /* 0x0000000a007f7202 */ /* 0x000fe40000000f00 */
[----:B------:R-:W-:Y:S02]  /*10ed0*/  MOV R82, R12 ;  /* 0x0000000c00527202 */ /* 0x000fe40000000f00 */
[----:B------:R-:W-:Y:S01]  /*10ee0*/  MOV R83, R14 ;  /* 0x0000000e00537202 */ /* 0x000fe20000000f00 */
[----:B------:R2:W-:Y:S01]  /*10ef0*/  STSM.16.M88.4 [R35], R4 ;  /* 0x0000000423007844 */ /* 0x0005e20000000200 */
[----:B------:R-:W-:Y:S01]  /*10f00*/  MOV R28, UR6 ;  /* 0x00000006001c7c02 */ /* 0x000fe20008000f00 */
[----:B------:R-:W-:Y:S01]  /*10f10*/  ULDC.64 UR6, c[0x0][0xb40] ;  /* 0x0002d00000067ab9 */ /* 0x000fe20000000a00 */
[----:B------:R-:W-:-:S02]  /*10f20*/  F2FP.F16.F32.PACK_AB R8, R41, R40 ;  /* 0x000000282908723e */ /* 0x000fc400000000ff */
[----:B------:R-:W-:Y:S02]  /*10f30*/  F2FP.F16.F32.PACK_AB R9, R43, R42 ;  /* 0x0000002a2b09723e */ /* 0x000fe400000000ff */
[----:B------:R-:W-:Y:S02]  /*10f40*/  F2FP.F16.F32.PACK_AB R10, R45, R44 ;  /* 0x0000002c2d0a723e */ /* 0x000fe400000000ff */
[----:B------:R-:W-:Y:S02]  /*10f50*/  F2FP.F16.F32.PACK_AB R11, R47, R46 ;  /* 0x0000002e2f0b723e */ /* 0x000fe400000000ff */
[----:B------:R-:W-:Y:S02]  /*10f60*/  MOV R123, R24 ;  /* 0x00000018007b7202 */ /* 0x000fe40000000f00 */
[----:B------:R-:W-:Y:S02]  /*10f70*/  MOV R122, R26 ;  /* 0x0000001a007a7202 */ /* 0x000fe40000000f00 */
[----:B------:R-:W-:-:S02]  /*10f80*/  F2FP.F16.F32.PACK_AB R12, R49, R48 ;  /* 0x00000030310c723e */ /* 0x000fc400000000ff */
[----:B--2---:R-:W-:Y:S01]  /*10f90*/  F2FP.F16.F32.PACK_AB R7, R124, R31 ;  /* 0x0000001f7c07723e */ /* 0x004fe200000000ff */
[--C-:B------:R-:W-:Y:S01]  /*10fa0*/  IMAD.X R31, RZ, RZ, R19.reuse, P5 ;  /* 0x000000ffff1f7224 */ /* 0x100fe200028e0613 */
[----:B------:R-:W-:Y:S01]  /*10fb0*/  F2FP.F16.F32.PACK_AB R5, R126, R33 ;  /* 0x000000217e05723e */ /* 0x000fe200000000ff */
[----:B------:R-:W-:Y:S01]  /*10fc0*/  IMAD.X R33, RZ, RZ, R19, P3 ;  /* 0x000000ffff217224 */ /* 0x000fe200018e0613 */
[----:B------:R-:W-:Y:S02]  /*10fd0*/  F2FP.F16.F32.PACK_AB R4, R120, R3 ;  /* 0x000000037804723e */ /* 0x000fe400000000ff */
[----:B------:R-:W-:Y:S02]  /*10fe0*/  F2FP.F16.F32.PACK_AB R6, R37, R36 ;  /* 0x000000242506723e */ /* 0x000fe400000000ff */
[----:B------:R-:W-:Y:S01]  /*10ff0*/  MOV R3, R30 ;  /* 0x0000001e00037202 */ /* 0x000fe20000000f00 */
[----:B-1----:R-:W-:Y:S01]  /*11000*/  IMAD R30, R20, UR5, RZ ;  /* 0x00000005141e7c24 */ /* 0x002fe2000f8e02ff */
[----:B------:R-:W-:Y:S01]  /*11010*/  F2FP.F16.F32.PACK_AB R13, R51, R50 ;  /* 0x00000032330d723e */ /* 0x000fe200000000ff */
[----:B------:R1:W-:Y:S01]  /*11020*/  STSM.16.M88.4 [R128], R4 ;  /* 0x0000000480007844 */ /* 0x0003e20000000200 */
[----:B------:R-:W-:-:S02]  /*11030*/  F2FP.F16.F32.PACK_AB R14, R53, R52 ;  /* 0x00000034350e723e */ /* 0x000fc400000000ff */
[----:B------:R-:W-:Y:S01]  /*11040*/  F2FP.F16.F32.PACK_AB R15, R55, R54 ;  /* 0x00000036370f723e */ /* 0x000fe200000000ff */
[----:B------:R-:W-:Y:S01]  /*11050*/  STSM.16.M88.4 [R127], R8 ;  /* 0x000000087f007844 */ /* 0x000fe20000000200 */
[----:B------:R-:W-:Y:S02]  /*11060*/  F2FP.F16.F32.PACK_AB R24, R57, R56 ;  /* 0x000000383918723e */ /* 0x000fe400000000ff */
[----:B------:R-:W-:Y:S01]  /*11070*/  F2FP.F16.F32.PACK_AB R25, R59, R58 ;  /* 0x0000003a3b19723e */ /* 0x000fe200000000ff */
[----:B------:R2:W-:Y:S01]  /*11080*/  STSM.16.M88.4 [R82], R12 ;  /* 0x0000000c52007844 */ /* 0x0005e20000000200 */
[----:B------:R-:W-:Y:S02]  /*11090*/  F2FP.F16.F32.PACK_AB R26, R61, R60 ;  /* 0x0000003c3d1a723e */ /* 0x000fe400000000ff */
[----:B------:R-:W-:Y:S02]  /*110a0*/  F2FP.F16.F32.PACK_AB R27, R63, R62 ;  /* 0x0000003e3f1b723e */ /* 0x000fe400000000ff */
[----:B------:R-:W-:Y:S01]  /*110b0*/  MOV R32, R32 ;  /* 0x0000002000207202 */ /* 0x000fe20000000f00 */
[----:B------:R-:W-:Y:S01]  /*110c0*/  IMAD R33, R21, UR44, R30 ;  /* 0x0000002c15217c24 */ /* 0x000fe2000f8e021e */
[----:B------:R-:W-:Y:S01]  /*110d0*/  IADD3.X R35, RZ, R19, RZ, P6, !PT ;  /* 0x00000013ff237210 */ /* 0x000fe200037fe4ff */
[----:B------:R-:W-:Y:S01]  /*110e0*/  IMAD.WIDE.U32 R20, R20, UR44, R28 ;  /* 0x0000002c14147c25 */ /* 0x000fe2000f8e001c */
[----:B-1----:R-:W-:Y:S01]  /*110f0*/  F2FP.F16.F32.PACK_AB R4, R65, R64 ;  /* 0x000000404104723e */ /* 0x002fe200000000ff */
[----:B------:R1:W-:Y:S01]  /*11100*/  STSM.16.M88.4 [R83], R24 ;  /* 0x0000001853007844 */ /* 0x0003e20000000200 */
[----:B------:R-:W-:-:S02]  /*11110*/  F2FP.F16.F32.PACK_AB R5, R67, R66 ;  /* 0x000000424305723e */ /* 0x000fc400000000ff */
        /* <DEDUP_REMOVED lines=9> */
[----:B------:R-:W-:Y:S01]  /*111b0*/  STSM.16.M88.4 [R123], R28 ;  /* 0x0000001c7b007844 */ /* 0x000fe20000000200 */
[----:B------:R-:W-:Y:S02]  /*111c0*/  F2FP.F16.F32.PACK_AB R81, R39, R38 ;  /* 0x000000262751723e */ /* 0x000fe400000000ff */
[----:B--2---:R-:W-:Y:S02]  /*111d0*/  F2FP.F16.F32.PACK_AB R82, R85, R84 ;  /* 0x000000545552723e */ /* 0x004fe400000000ff */
[----:B-1----:R-:W-:Y:S02]  /*111e0*/  F2FP.F16.F32.PACK_AB R83, R87, R86 ;  /* 0x000000565753723e */ /* 0x002fe400000000ff */
        /* <DEDUP_REMOVED lines=9> */
[----:B---3--:R-:W-:Y:S02]  /*11280*/  SHF.R.S32.HI R5, RZ, 0x1f, R129 ;  /* 0x0000001fff057819 */ /* 0x008fe40000011481 */
[----:B------:R-:W-:Y:S02]  /*11290*/  IADD3 R6, P2, R129, R20, RZ ;  /* 0x0000001481067210 */ /* 0x000fe40007f5e0ff */
        /* <DEDUP_REMOVED lines=11> */
[----:B------:R-:W-:Y:S02]  /*11350*/  IADD3.X R5, R5, R21, R33, P2, !PT ;  /* 0x0000001505057210 */ /* 0x000fe400017fe421 */
[----:B------:R-:W-:Y:S01]  /*11360*/  LEA R4, P2, R6, UR6, 0x2 ;  /* 0x0000000606047c11 */ /* 0x000fe2000f8410ff */
[----:B------:R-:W-:Y:S01]  /*11370*/  STSM.16.M88.4 [R32], R112 ;  /* 0x0000007020007844 */ /* 0x000fe20000000200 */
[----:B------:R-:W-:-:S02]  /*11380*/  ISETP.GE.OR P0, PT, R129, UR10, P0 ;  /* 0x0000000a81007c0c */ /* 0x000fc40008706670 */
[----:B------:R-:W-:Y:S01]  /*11390*/  LEA.HI.X R5, R6, UR7, R5, 0x2, P2 ;  /* 0x0000000706057c11 */ /* 0x000fe200090f1405 */
[----:B------:R-:W-:Y:S01]  /*113a0*/  @!PT LDS RZ, [RZ] ;  /* 0x00000000fffff984 */ /* 0x000fe20000000800 */
[----:B------:R-:W-:Y:S01]  /*113b0*/  @!PT LDS RZ, [RZ] ;  /* 0x00000000fffff984 */ /* 0x000fe20000000800 */
[----:B------:R-:W-:Y:S01]  /*113c0*/  @!PT LDS RZ, [RZ] ;  /* 0x00000000fffff984 */ /* 0x000fe20000000800 */
[----:B------:R-:W-:Y:S01]  /*113d0*/  @!PT LDS RZ, [RZ] ;  /* 0x00000000fffff984 */ /* 0x000fe20000000800 */
[----:B------:R1:W-:Y:S06]  /*113e0*/  MEMBAR.ALL.CTA ;  /* 0x0000000000007992 */ /* 0x0003ec0000008000 */
[----:B-1----:R-:W1:Y:S04]  /*113f0*/  FENCE.VIEW.ASYNC.S ;  /* 0x00000000000073c6 */ /* 0x002e680000000000 */
        /* <DEDUP_REMOVED lines=32> */
.L_x_4750:
[----:B------:R-:W-:Y:S05]  /*11600*/  BSYNC B0 ;  /* 0x0000000000007941 */ /* 0x000fea0003800000 */
.L_x_4749:
[----:B------:R-:W-:Y:S05]  /*11610*/  BRA `(.L_x_4748) ;  /* 0x0000000800607947 */ /* 0x000fea0003800000 */
.L_x_4747:
        /* <DEDUP_REMOVED lines=16> */
[----:B------:R-:W-:Y:S01]  /*11720*/  ULDC.64 UR8, c[0x0][0xb40] ;  /* 0x0002d00000087ab9 */ /* 0x000fe20000000a00 */
[----:B------:R-:W-:-:S05]  /*11730*/  ULDC.64 UR10, c[0x0][0x208] ;  /* 0x00008200000a7ab9 */ /* 0x000fca0000000a00 */
[----:B------:R-:W5:Y:S01]  /*11740*/  LDC.64 R10, c[0x0][0xb78] ;  /* 0x0002de00ff0a7b82 */ /* 0x000f620000000a00 */
[C---:B----4-:R-:W-:Y:S02]  /*11750*/  IMAD R0, R4.reuse, UR6, RZ ;  /* 0x0000000604007c24 */ /* 0x050fe4000f8e02ff */
[----:B------:R-:W-:-:S04]  /*11760*/  IMAD.WIDE.U32 R2, R4, UR43, R2 ;  /* 0x0000002b04027c25 */ /* 0x000fc8000f8e0002 */
[----:B------:R-:W-:Y:S02]  /*11770*/  IMAD R5, R5, UR43, R0 ;  /* 0x0000002b05057c24 */ /* 0x000fe4000f8e0200 */
[----:B-----5:R-:W-:-:S03]  /*11780*/  IMAD R0, R10, UR7, RZ ;  /* 0x000000070a007c24 */ /* 0x020fc6000f8e02ff */
        /* <DEDUP_REMOVED lines=8> */
.L_x_4752:
[----:B------:R-:W-:Y:S05]  /*11810*/  BSYNC B0 ;  /* 0x0000000000007941 */ /* 0x000fea0003800000 */
.L_x_4751:
[----:B------:R-:W-:Y:S01]  /*11820*/  R2UR UR8, R208 ;  /* 0x00000000d00872ca */ /* 0x000fe200000e0000 */
[----:B------:R-:W-:Y:S01]  /*11830*/  ULDC UR5, c[0x0][0xa88] ;  /* 0x0002a20000057ab9 */ /* 0x000fe20000000800 */
[C---:B--2---:R-:W-:Y:S01]  /*11840*/  IMAD R0, R6.reuse, UR6, RZ ;  /* 0x0000000606007c24 */ /* 0x044fe2000f8e02ff */
[----:B------:R-:W-:Y:S01]  /*11850*/  UIADD3 UR42, -UR42, UR5, URZ ;  /* 0x000000052a2a7290 */ /* 0x000fe2000fffe13f */
[----:B----4-:R-:W-:Y:S01]  /*11860*/  IMAD.WIDE.U32 R2, R6, UR43, R22 ;  /* 0x0000002b06027c25 */ /* 0x010fe2000f8e0016 */
[C---:B------:R-:W-:Y:S01]  /*11870*/  IADD3 R4, R206.reuse, 0x20, RZ ;  /* 0x00000020ce047810 */ /* 0x040fe20007ffe0ff */
[----:B------:R-:W-:Y:S01]  /*11880*/  BSSY B0, `(.L_x_4753) ;  /* 0x0000026000007945 */ /* 0x000fe20003800000 */
[----:B------:R-:W-:Y:S01]  /*11890*/  SHF.R.S32.HI R207, RZ, 0x1f, R206 ;  /* 0x0000001fffcf7819 */ /* 0x000fe200000114ce */
[----:B------:R-:W-:Y:S01]  /*118a0*/  IMAD R5, R7, UR43, R0 ;  /* 0x0000002b07057c24 */ /* 0x000fe2000f8e0200 */
[C---:B------:R-:W-:Y:S01]  /*118b0*/  ISETP.GE.AND P3, PT, R206.reuse, UR42, PT ;  /* 0x0000002ace007c0c */ /* 0x040fe2000bf66270 */
[----:B------:R-:W-:Y:S01]  /*118c0*/  VIADD R0, R206, 0x40 ;  /* 0x00000040ce007836 */ /* 0x000fe20000000000 */
[----:B------:R-:W-:Y:S01]  /*118d0*/  ISETP.GE.AND P0, PT, R4, UR42, PT ;  /* 0x0000002a04007c0c */ /* 0x000fe2000bf06270 */
[----:B------:R-:W-:Y:S01]  /*118e0*/  VIADD R4, R206, 0x60 ;  /* 0x00000060ce047836 */ /* 0x000fe20000000000 */
[----:B------:R-:W-:Y:S01]  /*118f0*/  ULOP3.LUT UR5, URZ, UR8, URZ, 0x33, !UPT ;  /* 0x000000083f057292 */ /* 0x000fe2000f8e333f */
[----:B------:R-:W-:-:S02]  /*11900*/  IADD3 R3, R3, R5, RZ ;  /* 0x0000000503037210 */ /* 0x000fc40007ffe0ff */
[----:B------:R-:W-:Y:S01]  /*11910*/  ISETP.GE.AND P1, PT, R0, UR42, PT ;  /* 0x0000002a00007c0c */ /* 0x000fe2000bf26270 */
[----:B---3--:R-:W-:Y:S01]  /*11920*/  IMAD R0, R8, UR7, RZ ;  /* 0x0000000708007c24 */ /* 0x008fe2000f8e02ff */
[----:B------:R-:W-:Y:S01]  /*11930*/  ISETP.GE.AND P2, PT, R4, UR42, PT ;  /* 0x0000002a04007c0c */ /* 0x000fe2000bf46270 */
[----:B-1----:R-:W-:Y:S02]  /*11940*/  VIADD R5, R12, UR5 ;  /* 0x000000050c057c36 */ /* 0x002fe40008000000 */
[----:B------:R-:W-:Y:S02]  /*11950*/  IMAD R9, R9, UR44, R0 ;  /* 0x0000002c09097c24 */ /* 0x000fe4000f8e0200 */
[----:B------:R-:W-:-:S04]  /*11960*/  IMAD.WIDE.U32 R6, R8, UR44, R2 ;  /* 0x0000002c08067c25 */ /* 0x000fc8000f8e0002 */
[----:B------:R-:W-:-:S04]  /*11970*/  IMAD.WIDE R4, R5, 0x80, R206 ;  /* 0x0000008005047825 */ /* 0x000fc800078e02ce */
[----:B------:R-:W-:Y:S01]  /*11980*/  IMAD.IADD R11, R7, 0x1, R9 ;  /* 0x00000001070b7824 */ /* 0x000fe200078e0209 */
        /* <DEDUP_REMOVED lines=20> */
[----:B------:R1:W-:Y:S02]  /*11ad0*/  @!P5 STG.E.128 desc[UR8][R8.64+0x100], RZ ;  /* 0x000100ff0800d986 */ /* 0x0003e4000c101d08 */
.L_x_4754:
[----:B------:R-:W-:Y:S05]  /*11ae0*/  BSYNC B0 ;  /* 0x0000000000007941 */ /* 0x000fea0003800000 */
.L_x_4753:
[----:B------:R-:W-:Y:S04]  /*11af0*/  BSSY B0, `(.L_x_4755) ;  /* 0x0000018000007945 */ /* 0x000fe80003800000 */
[----:B------:R-:W-:Y:S05]  /*11b00*/  @P0 BRA `(.L_x_4756) ;  /* 0x0000000000580947 */ /* 0x000fea0003800000 */
[----:B-1----:R-:W-:Y:S01]  /*11b10*/  IADD3 R9, P0, R4, 0x20, RZ ;  /* 0x0000002004097810 */ /* 0x002fe20007f1e0ff */
[----:B------:R-:W-:Y:S01]  /*11b20*/  ULDC UR5, c[0x0][0xa8c] ;  /* 0x0002a30000057ab9 */ /* 0x000fe20000000800 */
[----:B------:R-:W-:Y:S01]  /*11b30*/  IADD3 R2, R22, 0x40, RZ ;  /* 0x0000004016027810 */ /* 0x000fe20007ffe0ff */
[----:B------:R-:W-:Y:S01]  /*11b40*/  ULDC.64 UR6, c[0x0][0xad8] ;  /* 0x0002b60000067ab9 */ /* 0x000fe20000000a00 */
[----:B------:R-:W-:Y:S01]  /*11b50*/  MOV R3, R11 ;  /* 0x0000000b00037202 */ /* 0x000fe20000000f00 */
[----:B------:R-:W-:Y:S01]  /*11b60*/  IMAD.X R0, RZ, RZ, R5, P0 ;  /* 0x000000ffff007224 */ /* 0x000fe200000e0605 */
[----:B------:R-:W-:Y:S01]  /*11b70*/  ISETP.GE.AND P4, PT, R2, UR5, PT ;  /* 0x0000000502007c0c */ /* 0x000fe2000bf86270 */
[----:B------:R-:W-:Y:S01]  /*11b80*/  IMAD.MOV.U32 R2, RZ, RZ, R6 ;  /* 0x000000ffff027224 */ /* 0x000fe200078e0006 */
[C---:B------:R-:W-:Y:S01]  /*11b90*/  ISETP.GE.AND P3, PT, R22.reuse, UR5, PT ;  /* 0x0000000516007c0c */ /* 0x040fe2000bf66270 */
[----:B------:R-:W-:Y:S01]  /*11ba0*/  VIADD R8, R22, 0x80 ;  /* 0x0000008016087836 */ /* 0x000fe20000000000 */
[----:B------:R-:W-:Y:S01]  /*11bb0*/  ULDC.64 UR8, c[0x0][0x208] ;  /* 0x0000820000087ab9 */ /* 0x000fe20000000a00 */
[----:B------:R-:W-:-:S02]  /*11bc0*/  IMAD R0, R0, UR6, RZ ;  /* 0x0000000600007c24 */ /* 0x000fc4000f8e02ff */
        /* <DEDUP_REMOVED lines=10> */
.L_x_4756:
[----:B------:R-:W-:Y:S05]  /*11c70*/  BSYNC B0 ;  /* 0x0000000000007941 */ /* 0x000fea0003800000 */
.L_x_4755:
[----:B------:R-:W-:Y:S04]  /*11c80*/  BSSY B0, `(.L_x_4757) ;  /* 0x0000018000007945 */ /* 0x000fe80003800000 */
[----:B------:R-:W-:Y:S05]  /*11c90*/  @P1 BRA `(.L_x_4758) ;  /* 0x0000000000581947 */ /* 0x000fea0003800000 */
[----:B-12---:R-:W-:Y:S01]  /*11ca0*/  IADD3 R9, P0, R4, 0x40, RZ ;  /* 0x0000004004097810 */ /* 0x006fe20007f1e0ff */
        /* <DEDUP_REMOVED lines=21> */
.L_x_4758:
[----:B------:R-:W-:Y:S05]  /*11e00*/  BSYNC B0 ;  /* 0x0000000000007941 */ /* 0x000fea0003800000 */
.L_x_4757:
[----:B------:R-:W-:Y:S04]  /*11e10*/  BSSY B0, `(.L_x_4748) ;  /* 0x0000018000007945 */ /* 0x000fe80003800000 */
[----:B------:R-:W-:Y:S05]  /*11e20*/  @P2 BRA `(.L_x_4759) ;  /* 0x0000000000582947 */ /* 0x000fea0003800000 */
[----:B------:R-:W-:Y:S01]  /*11e30*/  IADD3 R7, P0, R4, 0x60, RZ ;  /* 0x0000006004077810 */ /* 0x000fe20007f1e0ff */
[----:B------:R-:W-:Y:S01]  /*11e40*/  VIADD R0, R22, 0x40 ;  /* 0x0000004016007836 */ /* 0x000fe20000000000 */
[----:B------:R-:W-:Y:S01]  /*11e50*/  MOV R2, R6 ;  /* 0x0000000600027202 */ /* 0x000fe20000000f00 */
[----:B------:R-:W-:Y:S01]  /*11e60*/  ULDC.64 UR6, c[0x0][0xad8] ;  /* 0x0002b60000067ab9 */ /* 0x000fe20000000a00 */
[----:B------:R-:W-:Y:S01]  /*11e70*/  ULDC UR5, c[0x0][0xa8c] ;  /* 0x0002a30000057ab9 */ /* 0x000fe20000000800 */
[----:B------:R-:W-:Y:S01]  /*11e80*/  IMAD.X R4, RZ, RZ, R5, P0 ;  /* 0x000000ffff047224 */ /* 0x000fe200000e0605 */
        /* <DEDUP_REMOVED lines=16> */
.L_x_4759:
[----:B------:R-:W-:Y:S05]  /*11f90*/  BSYNC B0 ;  /* 0x0000000000007941 */ /* 0x000fea0003800000 */
.L_x_4748:
[----:B--2---:R-:W2:Y:S02]  /*11fa0*/  LDC R0, c[0x0][0xda8] ;  /* 0x00036a00ff007b82 */ /* 0x004ea40000000800 */
[----:B--2---:R-:W-:-:S13]  /*11fb0*/  ISETP.LE.AND P0, PT, R0, UR4, PT ;  /* 0x0000000400007c0c */ /* 0x004fda000bf03270 */
[----:B------:R-:W-:Y:S05]  /*11fc0*/  @!P0 BRA `(.L_x_4760) ;  /* 0xfffffeec00708947 */ /* 0x000fea000383ffff */
[----:B------:R-:W-:Y:S05]  /*11fd0*/  EXIT ;  /* 0x000000000000794d */ /* 0x000fea0003800000 */
.L_x_4712:
[----:B------:R-:W-:-:S08]  /*11fe0*/  NOP ;  /* 0x0000000000007918 */ /* 0x000fd00000000000 */
[----:B-1----:R-:W1:-:S00]  /*11ff0*/  USETMAXREG.DEALLOC.CTAPOOL 0x18 ;  /* 0x00000018000079c8 */ /* 0x002e4000080e0500 */
[----:B-1----:R-:W-:-:S06]  /*12000*/  LOP3.LUT R0, R0, 0x3, RZ, 0xc0, !PT ;  /* 0x0000000300007812 */ /* 0x002fcc00078ec0ff */
[----:B------:R-:W1:Y:S02]  /*12010*/  SHFL.IDX PT, R0, R0, RZ, 0x1f ;  /* 0x00001fff00007589 */ /* 0x000e6400000e0000 */
[----:B-1----:R-:W-:-:S13]  /*12020*/  ISETP.NE.AND P0, PT, R0, RZ, PT ;  /* 0x000000ff0000720c */ /* 0x002fda0003f05270 */
[----:B--2---:R-:W-:Y:S05]  /*12030*/  @P0 EXIT ;  /* 0x000000000000094d */ /* 0x004fea0003800000 */
[----:B------:R-:W1:Y:S01]  /*12040*/  S2UR UR4, SR_CTAID.X ;  /* 0x00000000000479c3 */ /* 0x000e620000002500 */
[----:B------:R2:W-:Y:S01]  /*12050*/  STL [R1+0x4], RZ ;  /* 0x000004ff01007387 */ /* 0x0005e20000100800 */
[----:B------:R-:W-:Y:S01]  /*12060*/  MOV R17, 0x1 ;  /* 0x0000000100117802 */ /* 0x000fe20000000f00 */
[----:B------:R-:W-:-:S05]  /*12070*/  IMAD.MOV.U32 R16, RZ, RZ, RZ ;  /* 0x000000ffff107224 */ /* 0x000fca00078e00ff */
[----:B------:R-:W1:Y:S02]  /*12080*/  LDC R0, c[0x0][0xda8] ;  /* 0x00036a00ff007b82 */ /* 0x000e640000000800 */
[----:B-1----:R-:W-:-:S13]  /*12090*/  ISETP.LE.AND P0, PT, R0, UR4, PT ;  /* 0x0000000400007c0c */ /* 0x002fda000bf03270 */
[----:B--2---:R-:W-:Y:S05]  /*120a0*/  @P0 BRA `(.L_x_4761) ;  /* 0x0000002c00980947 */ /* 0x004fea0003800000 */
[----:B------:R-:W-:Y:S01]  /*120b0*/  MOV R0, UR4 ;  /* 0x0000000400007c02 */ /* 0x000fe20008000f00 */
[----:B------:R-:W-:Y:S01]  /*120c0*/  IMAD.MOV.U32 R16, RZ, RZ, RZ ;  /* 0x000000ffff107224 */ /* 0x000fe200078e00ff */
[----:B------:R-:W-:Y:S01]  /*120d0*/  MOV R17, 0x1 ;  /* 0x0000000100117802 */ /* 0x000fe20000000f00 */
[----:B------:R-:W-:Y:S01]  /*120e0*/  ULDC UR44, c[0x0][0xc] ;  /* 0x00000300002c7ab9 */ /* 0x000fe20000000800 */
[----:B------:R-:W-:Y:S01]  /*120f0*/  ULDC.64 UR38, c[0x0][0x198] ;  /* 0x0000660000267ab9 */ /* 0x000fe20000000a00 */
[----:B------:R1:W-:Y:S04]  /*12100*/  STL [R1], R0 ;  /* 0x0000000001007387 */ /* 0x0003e80000100800 */
[----:B------:R1:W-:Y:S02]  /*12110*/  STL [R1+0x4], RZ ;  /* 0x000004ff01007387 */ /* 0x0003e40000100800 */
.L_x_4809:
[----:B------:R-:W2:Y:S01]  /*12120*/  LDL R6, [R1] ;  /* 0x0000000001067983 */ /* 0x000ea20000100800 */
[----:B------:R-:W-:Y:S01]  /*12130*/  ULDC UR8, c[0x0][0xdd0] ;  /* 0x0003740000087ab9 */ /* 0x000fe20000000800 */
[----:B-1----:R-:W1:Y:S01]  /*12140*/  LDC R0, c[0x0][0xde8] ;  /* 0x00037a00ff007b82 */ /* 0x002e620000000800 */
[----:B------:R-:W-:-:S11]  /*12150*/  UISETP.NE.AND UP0, UPT, UR8, 0x1, UPT ;  /* 0x000000010800788c */ /* 0x000fd6000bf05270 */
[----:B------:R-:W-:Y:S01]  /*12160*/  @UP0 ULDC UR4, c[0x0][0xdd4] ;  /* 0x0003750000040ab9 */ /* 0x000fe20000000800 */
[----:B------:R-:W-:Y:S01]  /*12170*/  @UP0 ULDC UR9, c[0x0][0xdd8] ;  /* 0x0003760000090ab9 */ /* 0x000fe20000000800 */
[C---:B--2---:R-:W-:Y:S02]  /*12180*/  R2UR UR6, R6.reuse ;  /* 0x00000000060672ca */ /* 0x044fe400000e0000 */
[----:B------:R-:W-:-:S11]  /*12190*/  R2UR UR7, R6 ;  /* 0x00000000060772ca */ /* 0x000fd600000e0000 */
        /* <DEDUP_REMOVED lines=14> */
.L_x_4762:
[----:B------:R-:W-:Y:S01]  /*12280*/  ULDC UR9, c[0x0][0xdc4] ;  /* 0x0003710000097ab9 */ /* 0x000fe20000000800 */
[----:B------:R-:W-:Y:S01]  /*12290*/  UMOV UR7, UR8 ;  /* 0x0000000800077c82 */ /* 0x000fe20008000000 */
[----:B------:R-:W-:-:S11]  /*122a0*/  UISETP.NE.AND UP0, UPT, UR9, 0x1, UPT ;  /* 0x000000010900788c */ /* 0x000fd6000bf05270 */
[----:B------:R-:W-:Y:S02]  /*122b0*/  @UP0 ULDC.64 UR10, c[0x0][0xdc8] ;  /* 0x00037200000a0ab9 */ /* 0x000fe40000000a00 */
[----:B------:R-:W-:-:S04]  /*122c0*/  UIMAD.WIDE.U32 UR4, UR8, UR10, URZ ;  /* 0x0000000a080472a5 */ /* 0x000fc8000f8e003f */
[----:B------:R-:W-:-:S04]  /*122d0*/  @UP0 USHF.R.U32.HI UR7, URZ, UR11, UR5 ;  /* 0x0000000b3f070299 */ /* 0x000fc80008011605 */
[----:B------:R-:W-:-:S12]  /*122e0*/  UIMAD UR4, UR7, UR9, URZ ;  /* 0x00000009070472a4 */ /* 0x000fd8000f8e023f */
.L_x_4763:
[----:B------:R-:W1:Y:S01]  /*122f0*/  LDC R0, c[0x0][0x404] ;  /* 0x00010100ff007b82 */ /* 0x000e620000000800 */
[----:B------:R-:W-:Y:S01]  /*12300*/  ULOP3.LUT UR5, URZ, UR7, URZ, 0x33, !UPT ;  /* 0x000000073f057292 */ /* 0x000fe2000f8e333f */
[----:B------:R-:W-:Y:S01]  /*12310*/  BSSY B6, `(.L_x_4764) ;  /* 0x00002ad000067945 */ /* 0x000fe20003800000 */
[----:B------:R-:W-:Y:S01]  /*12320*/  ULDC.64 UR10, c[0x0][0x3f8] ;  /* 0x0000fe00000a7ab9 */ /* 0x000fe20000000a00 */
[----:B------:R-:W-:Y:S01]  /*12330*/  ULDC UR7, c[0x0][0xdac] ;  /* 0x00036b0000077ab9 */ /* 0x000fe20000000800 */
[----:B------:R-:W-:Y:S01]  /*12340*/  ISETP.NE.U32.AND P0, PT, RZ, UR10, PT ;  /* 0x0000000aff007c0c */ /* 0x000fe2000bf05070 */
[----:B------:R-:W-:Y:S02]  /*12350*/  UIADD3 UR5, UR5, UR7, URZ ;  /* 0x0000000705057290 */ /* 0x000fe4000fffe03f */
[----:B------:R-:W2:Y:S01]  /*12360*/  LDC R2, c[0x0][0x288] ;  /* 0x0000a200ff027b82 */ /* 0x000ea20000000800 */
[----:B------:R-:W-:Y:S01]  /*12370*/  ISETP.NE.AND.EX P0, PT, RZ, UR11, PT, P0 ;  /* 0x0000000bff007c0c */ /* 0x000fe2000bf05300 */
[----:B------:R-:W-:Y:S01]  /*12380*/  USHF.L.U32 UR41, UR5, 0x7, URZ ;  /* 0x0000000705297899 */ /* 0x000fe2000800063f */
[----:B------:R-:W-:Y:S01]  /*12390*/  ULDC UR7, c[0x0][0xdb8] ;  /* 0x00036e0000077ab9 */ /* 0x000fe20000000800 */
[----:B------:R-:W-:-:S02]  /*123a0*/  UIADD3 UR4, UR8, -UR4, URZ ;  /* 0x8000000408047290 */ /* 0x000fc4000fffe03f */
[----:B------:R-:W-:Y:S02]  /*123b0*/  UISETP.NE.AND UP0, UPT, UR7, 0x1, UPT ;  /* 0x000000010700788c */ /* 0x000fe4000bf05270 */
[----:B------:R-:W3:Y:S01]  /*123c0*/  LDC R4, c[0x0][0x2e0] ;  /* 0x0000b800ff047b82 */ /* 0x000ee20000000800 */
[----:B------:R-:W-:Y:S01]  /*123d0*/  IMAD.U32 R5, RZ, RZ, UR41 ;  /* 0x00000029ff057e24 */ /* 0x000fe2000f8e00ff */
[----:B------:R-:W-:Y:S02]  /*123e0*/  ULDC UR5, c[0x0][0xdc4] ;  /* 0x0003710000057ab9 */ /* 0x000fe40000000800 */
[----:B------:R-:W-:Y:S01]  /*123f0*/  UIMAD UR6, UR6, UR5, UR4 ;  /* 0x00000005060672a4 */ /* 0x000fe2000f8e0204 */
[----:B-1----:R-:W-:-:S04]  /*12400*/  SEL R3, R0, 0x1, P0 ;  /* 0x0000000100037807 */ /* 0x002fc80000000000 */
[----:B------:R-:W-:Y:S01]  /*12410*/  @UP0 ULDC UR4, c[0x0][0xdbc] ;  /* 0x00036f0000040ab9 */ /* 0x000fe20000000800 */
[----:B------:R-:W-:Y:S01]  /*12420*/  @UP0 ULDC UR8, c[0x0][0xdc0] ;  /* 0x0003700000080ab9 */ /* 0x000fe20000000800 */
[----:B------:R-:W-:Y:S02]  /*12430*/  UIMAD.WIDE.U32 UR4, UR6, UR4, URZ ;  /* 0x00000004060472a5 */ /* 0x000fe4000f8e003f */
[----:B------:R-:W-:Y:S01]  /*12440*/  UMOV UR43, UR6 ;  /* 0x00000006002b7c82 */ /* 0x000fe20008000000 */
[----:B--2---:R-:W-:Y:S01]  /*12450*/  IADD3 R2, R5, 0xef, -R2 ;  /* 0x000000ef05027810 */ /* 0x004fe20007ffe802 */
[----:B------:R-:W-:-:S04]  /*12460*/  @UP0 USHF.R.U32.HI UR43, URZ, UR8, UR5 ;  /* 0x000000083f2b0299 */ /* 0x000fc80008011605 */
[----:B------:R-:W-:Y:S01]  /*12470*/  UIADD3 UR42, -UR43, URZ, URZ ;  /* 0x0000003f2b2a7290 */ /* 0x000fe2000fffe13f */
[----:B---3--:R-:W-:-:S03]  /*12480*/  IMAD R5, R3, R4, 0x6f ;  /* 0x0000006f03057424 */ /* 0x008fc600078e0204 */
[----:B------:R-:W-:Y:S01]  /*12490*/  UIMAD UR42, UR7, UR42, UR6 ;  /* 0x0000002a072a72a4 */ /* 0x000fe2000f8e0206 */
[----:B------:R-:W-:Y:S01]  /*124a0*/  IMAD R3, R3, R4, R2 ;  /* 0x0000000403037224 */ /* 0x000fe200078e0202 */
[----:B------:R-:W-:Y:S01]  /*124b0*/  MOV R4, RZ ;  /* 0x000000ff00047202 */ /* 0x000fe20000000f00 */
[----:B------:R-:W-:-:S04]  /*124c0*/  IMAD.MOV.U32 R2, RZ, RZ, RZ ;  /* 0x000000ffff027224 */ /* 0x000fc800078e00ff */
[----:B------:R-:W-:-:S04]  /*124d0*/  IMAD.HI R4, R5, -0x6db6db6d, R4 ;  /* 0x9249249305047827 */ /* 0x000fc800078e0204 */
[----:B------:R-:W-:Y:S01]  /*124e0*/  IMAD.HI R2, R3, -0x6db6db6d, R2 ;  /* 0x9249249303027827 */ /* 0x000fe200078e0202 */
[----:B------:R-:W-:-:S04]  /*124f0*/  SHF.R.U32.HI R3, RZ, 0x1f, R4 ;  /* 0x0000001fff037819 */ /* 0x000fc80000011604 */
[----:B------:R-:W-:Y:S02]  /*12500*/  SHF.R.U32.HI R5, RZ, 0x1f, R2 ;  /* 0x0000001fff057819 */ /* 0x000fe40000011602 */
[----:B------:R-:W-:Y:S02]  /*12510*/  LEA.HI.SX32 R3, R4, R3, 0x1a ;  /* 0x0000000304037211 */ /* 0x000fe400078fd2ff */
[----:B------:R-:W-:-:S04]  /*12520*/  LEA.HI.SX32 R2, R2, R5, 0x1a ;  /* 0x0000000502027211 */ /* 0x000fc800078fd2ff */
[----:B------:R-:W-:-:S04]  /*12530*/  VIMNMX R19, R3, R2, PT ;  /* 0x0000000203137248 */ /* 0x000fc80003fe0100 */
[----:B------:R-:W-:-:S13]  /*12540*/  ISETP.GT.AND P0, PT, R19, RZ, PT ;  /* 0x000000ff1300720c */ /* 0x000fda0003f04270 */
[----:B------:R-:W-:Y:S05]  /*12550*/  @P0 BRA `(.L_x_4765) ;  /* 0x00000000004c0947 */ /* 0x000fea0003800000 */
[----:B------:R-:W1:Y:S01]  /*12560*/  S2R R7, SR_TID.X ;  /* 0x0000000000077919 */ /* 0x000e620000002100 */
[----:B------:R-:W-:Y:S02]  /*12570*/  MOV R13, R6 ;  /* 0x00000006000d7202 */ /* 0x000fe40000000f00 */
        /* <DEDUP_REMOVED lines=17> */
.L_x_4765:
[----:B------:R-:W1:Y:S01]  /*12690*/  S2R R3, SR_CgaCtaId ;  /* 0x0000000000037919 */ /* 0x000e620000008800 */
[----:B------:R-:W-:-:S04]  /*126a0*/  MOV R18, 0x400 ;  /* 0x0000040000127802 */ /* 0x000fc80000000f00 */
[----:B-1----:R-:W-:-:S05]  /*126b0*/  LEA R18, R3, R18, 0x18 ;  /* 0x0000001203127211 */ /* 0x002fca00078ec0ff */
[----:B------:R-:W-:-:S05]  /*126c0*/  VIADD R0, R18, 0x21400 ;  /* 0x0002140012007836 */ /* 0x000fca0000000000 */
[----:B------:R-:W-:-:S13]  /*126d0*/  LOP3.LUT P0, RZ, R0, 0x3ff, RZ, 0xc0, !PT ;  /* 0x000003ff00ff7812 */ /* 0x000fda000780c0ff */
        /* <DEDUP_REMOVED lines=17> */
.L_x_4767:
[----:B------:R-:W-:-:S05]  /*127f0*/  VIADD R0, R18, 0x400 ;  /* 0x0000040012007836 */ /* 0x000fca0000000000 */
        /* <DEDUP_REMOVED lines=18> */
.L_x_4769:
        /* <DEDUP_REMOVED lines=16> */
.L_x_4768:
        /* <DEDUP_REMOVED lines=12> */
[----:B------:R-:W-:Y:S01]  /*12ae0*/  UMOV UR40, URZ ;  /* 0x0000003f00287c82 */ /* 0x000fe20008000000 */
[----:B--2---:R-:W-:Y:S01]  /*12af0*/  LOP3.LUT R7, R6, 0x1f, RZ, 0xc0, !PT ;  /* 0x0000001f06077812 */ /* 0x004fe200078ec0ff */
[----:B------:R-:W-:Y:S01]  /*12b00*/  UMOV UR8, 0x40 ;  /* 0x0000004000087882 */ /* 0x000fe20000000000 */
[----:B------:R-:W-:Y:S01]  /*12b10*/  MOV R4, UR42 ;  /* 0x0000002a00047c02 */ /* 0x000fe20008000f00 */
        /* <DEDUP_REMOVED lines=19> */
[----:B------:R-:W-:Y:S01]  /*12c50*/  VIADD R5, R19, 0xffffffff ;  /* 0xffffffff13057836 */ /* 0x000fe20000000000 */
[----:B-1----:R-:W-:Y:S01]  /*12c60*/  ISETP.NE.U32.AND P0, PT, R2, RZ, PT ;  /* 0x000000ff0200720c */ /* 0x002fe20003f05070 */
[----:B------:R2:W-:Y:S03]  /*12c70*/  @!UP1 UTMAPF.L2.4D [UR12], [UR4] ;  /* 0x0000000c040095b8 */ /* 0x0005e60008018000 */
[----:B------:R-:W-:-:S04]  /*12c80*/  ISETP.NE.AND.EX P0, PT, R3, RZ, PT, P0 ;  /* 0x000000ff0300720c */ /* 0x000fc80003f05300 */
[----:B----4-:R-:W-:Y:S01]  /*12c90*/  SEL R6, R0, RZ, !P0 ;  /* 0x000000ff00067207 */ /* 0x010fe20004000000 */
[----:B--2---:R-:W-:Y:S08]  /*12ca0*/  BRA.DIV UR6, `(.L_x_4770) ;  /* 0x0000002a060c7947 */ /* 0x004ff0000b800000 */
.L_x_4821:
[----:B------:R-:W-:Y:S01]  /*12cb0*/  UMOV UR4, 0xffffffff ;  /* 0xffffffff00047882 */ /* 0x000fe20000000000 */
[----:B------:R-:W-:Y:S02]  /*12cc0*/  SHF.R.S32.HI R12, RZ, 0x1f, R0 ;  /* 0x0000001fff0c7819 */ /* 0x000fe40000011400 */
[----:B------:R-:W-:Y:S05]  /*12cd0*/  BRA.DIV UR4, `(.L_x_4771) ;  /* 0x0000002a042c7947 */ /* 0x000fea000b800000 */
[----:B------:R-:W-:-:S13]  /*12ce0*/  ELECT P6, URZ, PT ;  /* 0x00000000003f782f */ /* 0x000fda00038c0000 */
.L_x_4824:
[----:B------:R-:W-:Y:S05]  /*12cf0*/  @!P6 BRA `(.L_x_4772) ;  /* 0x0000000000f8e947 */ /* 0x000fea0003800000 */
        /* <DEDUP_REMOVED lines=14> */
[----:B------:R-:W-:-:S03]  /*12de0*/  SHF.R.S32.HI R7, RZ, 0x1f, R6 ;  /* 0x0000001fff077819 */ /* 0x000fc60000011406 */
[----:B------:R-:W-:-:S04]  /*12df0*/  IMAD.WIDE.U32 R6, R0, UR4, R6 ;  /* 0x0000000400067c25 */ /* 0x000fc8000f8e0006 */
[----:B------:R-:W-:Y:S01]  /*12e00*/  IMAD.IADD R9, R7, 0x1, R9 ;  /* 0x0000000107097824 */ /* 0x000fe200078e0209 */
[----:B------:R-:W-:-:S04]  /*12e10*/  LEA R8, P2, R6, R2, 0x2 ;  /* 0x0000000206087211 */ /* 0x000fc800078410ff */
[----:B------:R-:W-:-:S05]  /*12e20*/  LEA.HI.X R9, R6, R3, R9, 0x2, P2 ;  /* 0x0000000306097211 */ /* 0x000fca00010f1409 */
[----:B------:R1:W5:Y:S04]  /*12e30*/  LDG.E R6, desc[UR6][R8.64] ;  /* 0x0000000608067981 */ /* 0x000368000c1e1900 */
.L_x_4773:
[----:B-1----:R-:W-:Y:S02]  /*12e40*/  LEA R8, R16, R18, 0x3 ;  /* 0x0000001210087211 */ /* 0x002fe400078e18ff */
[----:B------:R-:W-:-:S04]  /*12e50*/  SHF.L.U32 R7, R17, 0x1f, RZ ;  /* 0x0000001f11077819 */ /* 0x000fc800000006ff */
[----:B------:R-:W1:Y:S02]  /*12e60*/  SYNCS.PHASECHK.TRANS64.TRYWAIT P2, [R8+URZ+0x36840], R7 ;  /* 0x03684007080075a7 */ /* 0x000e64000804017f */
[----:B-1----:R-:W-:Y:S05]  /*12e70*/  @!P2 BRA `(.L_x_4774) ;  /* 0x0000002400e4a947 */ /* 0x002fea0003800000 */
.L_x_4825:
        /* <DEDUP_REMOVED lines=11> */
.L_x_4775:
[----:B-1----:R-:W-:Y:S01]  /*12f30*/  IMAD R7, R16, 0xa800, R18 ;  /* 0x0000a80010077824 */ /* 0x002fe200078e0212 */
        /* <DEDUP_REMOVED lines=26> */
.L_x_4772:
[----:B------:R-:W-:Y:S05]  /*130e0*/  WARPSYNC.ALL ;  /* 0x0000000000007948 */ /* 0x000fea0003800000 */
[----:B------:R-:W2:Y:S01]  /*130f0*/  LDL.LU R8, [R1+0x4] ;  /* 0x0000040001087983 */ /* 0x000ea20000300800 */
[----:B------:R-:W-:Y:S02]  /*13100*/  ELECT P2, URZ, PT ;  /* 0x00000000003f782f */ /* 0x000fe40003840000 */
[----:B------:R-:W-:Y:S01]  /*13110*/  ISETP.GE.AND P3, PT, R19, 0x2, PT ;  /* 0x000000021300780c */ /* 0x000fe20003f66270 */
[----:B------:R-:W-:Y:S01]  /*13120*/  UIADD3 UR4, UP0, UR38, 0x270, URZ ;  /* 0x0000027026047890 */ /* 0x000fe2000ff1e03f */
[----:B------:R-:W-:Y:S01]  /*13130*/  UMOV UR11, UR41 ;  /* 0x00000029000b7c82 */ /* 0x000fe20008000000 */
[----:B------:R-:W-:-:S02]  /*13140*/  UMOV UR12, UR42 ;  /* 0x0000002a000c7c82 */ /* 0x000fc40008000000 */
[----:B------:R-:W-:Y:S01]  /*13150*/  UIADD3.X UR5, URZ, UR39, URZ, UP0, !UPT ;  /* 0x000000273f057290 */ /* 0x000fe200087fe43f */
[----:B------:R-:W-:Y:S01]  /*13160*/  UMOV UR13, UR43 ;  /* 0x0000002b000d7c82 */ /* 0x000fe20008000000 */
[----:B------:R-:W-:Y:S01]  /*13170*/  UMOV UR6, 0x0 ;  /* 0x0000000000067882 */ /* 0x000fe20000000000 */
[----:B------:R-:W-:Y:S01]  /*13180*/  UMOV UR7, 0x12f00000 ;  /* 0x12f0000000077882 */ /* 0x000fe20000000000 */
[----:B------:R-:W-:Y:S01]  /*13190*/  UMOV UR10, URZ ;  /* 0x0000003f000a7c82 */ /* 0x000fe20008000000 */
[----:B------:R-:W-:Y:S01]  /*131a0*/  UMOV UR27, UR41 ;  /* 0x00000029001b7c82 */ /* 0x000fe20008000000 */
[----:B------:R-:W-:Y:S01]  /*131b0*/  @P2 MOV R7, 0xc000 ;  /* 0x0000c00000072802 */ /* 0x000fe20000000f00 */
[----:B------:R-:W-:Y:S06]  /*131c0*/  BAR.SYNC.DEFER_BLOCKING 0x8, 0x120 ;  /* 0x0204800000007b1d */ /* 0x000fec0000010000 */
[----:B------:R-:W-:Y:S01]  /*131d0*/  UMOV UR28, UR42 ;  /* 0x0000002a001c7c82 */ /* 0x000fe20008000000 */
[----:B------:R-:W-:Y:S01]  /*131e0*/  UMOV UR29, UR43 ;  /* 0x0000002b001d7c82 */ /* 0x000fe20008000000 */
[----:B------:R-:W-:Y:S01]  /*131f0*/  UMOV UR26, 0x40 ;  /* 0x00000040001a7882 */ /* 0x000fe20000000000 */
[----:B------:R-:W-:Y:S01]  /*13200*/  UMOV UR19, UR41 ;  /* 0x0000002900137c82 */ /* 0x000fe20008000000 */
[----:B------:R-:W-:Y:S01]  /*13210*/  UMOV UR20, UR42 ;  /* 0x0000002a00147c82 */ /* 0x000fe20008000000 */
[----:B------:R-:W-:Y:S01]  /*13220*/  UMOV UR21, UR43 ;  /* 0x0000002b00157c82 */ /* 0x000fe20008000000 */
[----:B------:R-:W-:Y:S01]  /*13230*/  UMOV UR18, 0x80 ;  /* 0x0000008000127882 */ /* 0x000fe20000000000 */
[----:B------:R1:W-:Y:S02]  /*13240*/  @P2 SYNCS.ARRIVE.TRANS64 RZ, [R18+URZ+0x36800], R7 ;  /* 0x0368000712ff29a7 */ /* 0x0003e4000800003f */
[----:B-1----:R-:W-:-:S05]  /*13250*/  @P2 VIADD R7, R18, 0x15400 ;  /* 0x0001540012072836 */ /* 0x002fca0000000000 */
[----:B------:R-:W-:Y:S02]  /*13260*/  @P2 R2UR UR8, R7 ;  /* 0x00000000070822ca */ /* 0x000fe400000e0000 */
[----:B------:R-:W-:-:S04]  /*13270*/  @P2 IADD3 R7, R18, 0x36800, RZ ;  /* 0x0003680012072810 */ /* 0x000fc80007ffe0ff */
[----:B------:R-:W-:Y:S01]  /*13280*/  @P2 R2UR UR9, R7 ;  /* 0x00000000070922ca */ /* 0x000fe200000e0000 */
[----:B------:R-:W-:-:S05]  /*13290*/  @P2 VIADD R7, R18, 0x19400 ;  /* 0x0001940012072836 */ /* 0x000fca0000000000 */
[----:B------:R-:W-:Y:S02]  /*132a0*/  @P2 R2UR UR24, R7 ;  /* 0x00000000071822ca */ /* 0x000fe400000e0000 */
[----:B------:R-:W-:-:S04]  /*132b0*/  @P2 IADD3 R7, R18, 0x1d400, RZ ;  /* 0x0001d40012072810 */ /* 0x000fc80007ffe0ff */
[----:B------:R-:W-:Y:S01]  /*132c0*/  @P2 R2UR UR16, R7 ;  /* 0x00000000071022ca */ /* 0x000fe200000e0000 */
[----:B------:R-:W-:Y:S01]  /*132d0*/  UMOV UR25, UR9 ;  /* 0x0000000900197c82 */ /* 0x000fe20008000000 */
[----:B------:R1:W-:Y:S01]  /*132e0*/  UTMALDG.4D [UR8], [UR4], desc[UR6] ;  /* 0x00000608040075b4 */ /* 0x0003e20008019000 */
[----:B------:R-:W-:-:S04]  /*132f0*/  UMOV UR17, UR9 ;  /* 0x0000000900117c82 */ /* 0x000fc80008000000 */
[----:B------:R1:W-:Y:S06]  /*13300*/  UTMALDG.4D [UR24], [UR4], desc[UR6] ;  /* 0x00000618040075b4 */ /* 0x0003ec0008019000 */
        /* <DEDUP_REMOVED lines=9> */
.L_x_4826:
[----:B------:R-:W-:Y:S05]  /*133a0*/  @!P3 BRA `(.L_x_4777) ;  /* 0x00000014007cb947 */ /* 0x000fea0003800000 */
[C---:B-1----:R-:W-:Y:S01]  /*133b0*/  LOP3.LUT R7, R19.reuse, 0x1, RZ, 0xc0, !PT ;  /* 0x0000000113077812 */ /* 0x042fe200078ec0ff */
[----:B------:R-:W-:Y:S01]  /*133c0*/  VIADD R10, R19, 0xfffffffe ;  /* 0xfffffffe130a7836 */ /* 0x000fe20000000000 */
[----:B------:R-:W-:Y:S02]  /*133d0*/  ULDC.64 UR36, c[0x0][0x408] ;  /* 0x0001020000247ab9 */ /* 0x000fe40000000a00 */
[----:B------:R-:W-:Y:S02]  /*133e0*/  ISETP.NE.U32.AND P2, PT, R7, 0x1, PT ;  /* 0x000000010700780c */ /* 0x000fe40003f45070 */
[----:B------:R-:W-:-:S11]  /*133f0*/  MOV R7, R10 ;  /* 0x0000000a00077202 */ /* 0x000fd60000000f00 */
        /* <DEDUP_REMOVED lines=25> */
[----:B------:R-:W-:-:S04]  /*13590*/  LEA R2, P2, R8, R2, 0x2 ;  /* 0x0000000208027211 */ /* 0x000fc800078410ff */
[----:B------:R-:W-:-:S04]  /*135a0*/  IADD3 R9, R14, R9, RZ ;  /* 0x000000090e097210 */ /* 0x000fc80007ffe0ff */
[----:B------:R-:W-:-:S05]  /*135b0*/  LEA.HI.X R3, R8, R3, R9, 0x2, P2 ;  /* 0x0000000308037211 */ /* 0x000fca00010f1409 */
[----:B------:R1:W5:Y:S02]  /*135c0*/  LDG.E R8, desc[UR6][R2.64] ;  /* 0x0000000602087981 */ /* 0x000364000c1e1900 */
.L_x_4781:
[----:B-1----:R-:W-:Y:S01]  /*135d0*/  IMAD R3, R11, 0x8, R18 ;  /* 0x000000080b037824 */ /* 0x002fe200078e0212 */
[----:B------:R-:W-:-:S04]  /*135e0*/  SHF.L.U32 R2, R13, 0x1f, RZ ;  /* 0x0000001f0d027819 */ /* 0x000fc800000006ff */
[----:B------:R-:W1:Y:S02]  /*135f0*/  SYNCS.PHASECHK.TRANS64.TRYWAIT P2, [R3+URZ+0x36840], R2 ;  /* 0x03684002030075a7 */ /* 0x000e64000804017f */
[----:B-1----:R-:W-:Y:S05]  /*13600*/  @!P2 BRA `(.L_x_4782) ;  /* 0x000000200028a947 */ /* 0x002fea0003800000 */
.L_x_4827:
        /* <DEDUP_REMOVED lines=11> */
.L_x_4783:
        /* <DEDUP_REMOVED lines=11> */
[----:B------:R-:W-:Y:S01]  /*13770*/  VIADD R3, R18, 0x36800 ;  /* 0x0003680012037836 */ /* 0x000fe20000000000 */
[----:B------:R-:W-:Y:S01]  /*13780*/  UMOV UR16, 0x40 ;  /* 0x0000004000107882 */ /* 0x000fe20000000000 */
[----:B------:R-:W-:Y:S01]  /*13790*/  UMOV UR17, 0x80 ;  /* 0x0000008000117882 */ /* 0x000fe20000000000 */
[----:B------:R-:W-:Y:S01]  /*137a0*/  UIADD3 UR9, UR9, 0x36830, URZ ;  /* 0x0003683009097890 */ /* 0x000fe2000fffe03f */
[----:B------:R-:W-:Y:S01]  /*137b0*/  SHF.L.U32 R2, R17, 0x1f, RZ ;  /* 0x0000001f11027819 */ /* 0x000fe200000006ff */
[----:B------:R-:W-:Y:S01]  /*137c0*/  UIMAD UR11, UR11, 0x70, URZ ;  /* 0x000000700b0b78a4 */ /* 0x000fe2000f8e023f */
[----:B------:R-:W-:Y:S01]  /*137d0*/  LEA R3, R16, R3, 0x3 ;  /* 0x0000000310037211 */ /* 0x000fe200078e18ff */
[----:B------:R-:W-:-:S02]  /*137e0*/  UIADD3 UR8, UR14, 0x21400, URZ ;  /* 0x000214000e087890 */ /* 0x000fc4000fffe03f */
        /* <DEDUP_REMOVED lines=11> */
.L_x_4828:
[----:B------:R-:W-:Y:S05]  /*138a0*/  @P3 BRA `(.L_x_4785) ;  /* 0x0000000000203947 */ /* 0x000fea0003800000 */
[----:B------:R-:W2:Y:S01]  /*138b0*/  S2R R9, SR_TID.X ;  /* 0x0000000000097919 */ /* 0x000ea20000002100 */
[----:B-1----:R-:W-:Y:S01]  /*138c0*/  IMAD R2, R16, 0x8, R18 ;  /* 0x0000000810027824 */ /* 0x002fe200078e0212 */
[----:B------:R-:W-:-:S04]  /*138d0*/  MOV R3, 0xa800 ;  /* 0x0000a80000037802 */ /* 0x000fc80000000f00 */
[----:B------:R3:W-:Y:S01]  /*138e0*/  SYNCS.ARRIVE.TRANS64 RZ, [R2+URZ+0x36850], R3 ;  /* 0x0368500302ff79a7 */ /* 0x0007e2000800003f */
[----:B--2---:R-:W-:-:S04]  /*138f0*/  LOP3.LUT R9, R9, 0x1f, RZ, 0xc0, !PT ;  /* 0x0000001f09097812 */ /* 0x004fc800078ec0ff */
[----:B------:R-:W-:-:S13]  /*13900*/  ISETP.NE.AND P2, PT, R9, RZ, PT ;  /* 0x000000ff0900720c */ /* 0x000fda0003f45270 */
[----:B---3--:R-:W-:Y:S05]  /*13910*/  @!P2 BRA `(.L_x_4785) ;  /* 0x000000000004a947 */ /* 0x008fea0003800000 */
[----:B------:R-:W-:Y:S01]  /*13920*/  BPT.TRAP 0x1 ;  /* 0x000000040000795c */ /* 0x000fe20000300000 */
.L_x_4785:
[--C-:B-1----:R-:W-:Y:S01]  /*13930*/  IMAD R2, R16, 0x8, R18.reuse ;  /* 0x0000000810027824 */ /* 0x102fe200078e0212 */
[----:B------:R-:W-:Y:S01]  /*13940*/  R2UR UR11, R5 ;  /* 0x00000000050b72ca */ /* 0x000fe200000e0000 */
[----:B------:R-:W-:Y:S01]  /*13950*/  UIADD3 UR4, UP0, UR38, 0x470, URZ ;  /* 0x0000047026047890 */ /* 0x000fe2000ff1e03f */
[----:B------:R-:W-:Y:S01]  /*13960*/  R2UR UR13, R6 ;  /* 0x00000000060d72ca */ /* 0x000fe200000e0000 */
[----:B------:R-:W-:Y:S01]  /*13970*/  UMOV UR10, URZ ;  /* 0x0000003f000a7c82 */ /* 0x000fe20008000000 */
[----:B------:R-:W-:Y:S01]  /*13980*/  R2UR UR9, R2 ;  /* 0x00000000020972ca */ /* 0x000fe200000e0000 */
[----:B------:R-:W-:Y:S01]  /*13990*/  IMAD R2, R16, 0xa800, R18 ;  /* 0x0000a80010027824 */ /* 0x000fe200078e0212 */
[----:B------:R-:W-:Y:S01]  /*139a0*/  R2UR UR12, R4 ;  /* 0x00000000040c72ca */ /* 0x000fe200000e0000 */
[----:B------:R-:W-:Y:S01]  /*139b0*/  UIADD3.X UR5, URZ, UR39, URZ, UP0, !UPT ;  /* 0x000000273f057290 */ /* 0x000fe200087fe43f */
[----:B------:R-:W-:Y:S01]  /*139c0*/  MOV R6, R8 ;  /* 0x0000000800067202 */ /* 0x000fe20000000f00 */
[----:B------:R-:W-:Y:S01]  /*139d0*/  UMOV UR6, 0x0 ;  /* 0x0000000000067882 */ /* 0x000fe20000000000 */
[----:B------:R-:W-:Y:S01]  /*139e0*/  R2UR UR15, R2 ;  /* 0x00000000020f72ca */ /* 0x000fe200000e0000 */
[----:B------:R-:W-:Y:S01]  /*139f0*/  UMOV UR7, 0x14f00000 ;  /* 0x14f0000000077882 */ /* 0x000fe20000000000 */
[----:B------:R-:W-:Y:S01]  /*13a00*/  UMOV UR16, 0x40 ;  /* 0x0000004000107882 */ /* 0x000fe20000000000 */
[----:B------:R-:W-:Y:S01]  /*13a10*/  UIMAD UR11, UR11, 0x70, URZ ;  /* 0x000000700b0b78a4 */ /* 0x000fe2000f8e023f */
[----:B------:R-:W-:-:S03]  /*13a20*/  IMAD.MOV.U32 R5, RZ, RZ, R7 ;  /* 0x000000ffff057224 */ /* 0x000fc600078e0007 */
        /* <DEDUP_REMOVED lines=13> */
.L_x_4780:
[----:B------:R-:W-:Y:S05]  /*13b00*/  BSYNC B0 ;  /* 0x0000000000007941 */ /* 0x000fea0003800000 */
.L_x_4779:
[----:B------:R-:W-:Y:S01]  /*13b10*/  IADD3 R7, R19, -0x3, RZ ;  /* 0xfffffffd13077810 */ /* 0x000fe20007ffe0ff */
[----:B------:R-:W-:Y:S01]  /*13b20*/  IMAD.MOV.U32 R16, RZ, RZ, R11 ;  /* 0x000000ffff107224 */ /* 0x000fe200078e000b */
[----:B------:R-:W-:-:S07]  /*13b30*/  MOV R17, R13 ;  /* 0x0000000d00117202 */ /* 0x000fce0000000f00 */
.L_x_4778:
[----:B------:R-:W-:Y:S01]  /*13b40*/  ISETP.NE.AND P2, PT, R10, RZ, PT ;  /* 0x000000ff0a00720c */ /* 0x000fe20003f45270 */
[----:B------:R-:W-:-:S12]  /*13b50*/  BSSY B0, `(.L_x_4777) ;  /* 0x00000e4000007945 */ /* 0x000fd80003800000 */
[----:B------:R-:W-:Y:S05]  /*13b60*/  @!P2 BRA `(.L_x_4786) ;  /* 0x0000000c0088a947 */ /* 0x000fea0003800000 */
[----:B------:R-:W-:-:S07]  /*13b70*/  IMAD.MOV.U32 R8, RZ, RZ, R6 ;  /* 0x000000ffff087224 */ /* 0x000fce00078e0006 */
.L_x_4801:
        /* <DEDUP_REMOVED lines=17> */
[----:B------:R-:W-:-:S03]  /*13c90*/  IMAD R14, R12, UR36, RZ ;  /* 0x000000240c0e7c24 */ /* 0x000fc6000f8e02ff */
[--C-:B------:R-:W-:Y:S01]  /*13ca0*/  SHF.R.S32.HI R3, RZ, 0x1f, R2.reuse ;  /* 0x0000001fff037819 */ /* 0x100fe20000011402 */
[----:B------:R-:W-:Y:S02]  /*13cb0*/  IMAD.MOV R13, RZ, RZ, -R2 ;  /* 0x000000ffff0d7224 */ /* 0x000fe400078e0a02 */
[----:B------:R-:W-:Y:S02]  /*13cc0*/  IMAD R14, R0, UR37, R14 ;  /* 0x00000025000e7c24 */ /* 0x000fe4000f8e020e */
[----:B------:R-:W-:Y:S02]  /*13cd0*/  IMAD R13, R8, R13, R7 ;  /* 0x0000000d080d7224 */ /* 0x000fe400078e0207 */
[----:B------:R-:W1:Y:S01]  /*13ce0*/  LDC.64 R8, c[0x0][0x3f8] ;  /* 0x0000fe00ff087b82 */ /* 0x000e620000000a00 */
[----:B------:R-:W-:-:S05]  /*13cf0*/  IMAD.WIDE.U32 R2, R0, UR36, R2 ;  /* 0x0000002400027c25 */ /* 0x000fca000f8e0002 */
[----:B------:R-:W-:Y:S02]  /*13d00*/  IADD3 R14, R14, R3, RZ ;  /* 0x000000030e0e7210 */ /* 0x000fe40007ffe0ff */
[----:B-1----:R-:W-:-:S04]  /*13d10*/  LEA R8, P2, R2, R8, 0x2 ;  /* 0x0000000802087211 */ /* 0x002fc800078410ff */
[----:B------:R-:W-:-:S05]  /*13d20*/  LEA.HI.X R9, R2, R9, R14, 0x2, P2 ;  /* 0x0000000902097211 */ /* 0x000fca00010f140e */
[----:B------:R1:W5:Y:S04]  /*13d30*/  LDG.E R8, desc[UR4][R8.64] ;  /* 0x0000000408087981 */ /* 0x000368000c1e1900 */
.L_x_4789:
[----:B------:R-:W-:Y:S01]  /*13d40*/  IMAD R2, R10, 0x8, R18 ;  /* 0x000000080a027824 */ /* 0x000fe200078e0212 */
[----:B------:R-:W-:-:S04]  /*13d50*/  SHF.L.U32 R3, R11, 0x1f, RZ ;  /* 0x0000001f0b037819 */ /* 0x000fc800000006ff */
[----:B------:R-:W2:Y:S02]  /*13d60*/  SYNCS.PHASECHK.TRANS64.TRYWAIT P2, [R2+URZ+0x36840], R3 ;  /* 0x03684003020075a7 */ /* 0x000ea4000804017f */
[----:B--2---:R-:W-:Y:S05]  /*13d70*/  @!P2 BRA `(.L_x_4790) ;  /* 0x000000180074a947 */ /* 0x004fea0003800000 */
.L_x_4829:
        /* <DEDUP_REMOVED lines=11> */
.L_x_4791:
[----:B------:R-:W-:Y:S01]  /*13e30*/  R2UR UR9, R2 ;  /* 0x00000000020972ca */ /* 0x000fe200000e0000 */
[----:B--2---:R-:W-:Y:S01]  /*13e40*/  IMAD R2, R10, 0xa800, R18 ;  /* 0x0000a8000a027824 */ /* 0x004fe200078e0212 */
[----:B------:R-:W-:Y:S01]  /*13e50*/  R2UR UR11, R13 ;  /* 0x000000000d0b72ca */ /* 0x000fe200000e0000 */
        /* <DEDUP_REMOVED lines=8> */
[----:B------:R-:W-:Y:S01]  /*13ee0*/  VIADD R3, R18, 0x36800 ;  /* 0x0003680012037836 */ /* 0x000fe20000000000 */
[----:B------:R-:W-:Y:S01]  /*13ef0*/  UMOV UR16, 0x40 ;  /* 0x0000004000107882 */ /* 0x000fe20000000000 */
[----:B------:R-:W-:Y:S01]  /*13f00*/  UIADD3 UR9, UR9, 0x36830, URZ ;  /* 0x0003683009097890 */ /* 0x000fe2000fffe03f */
[----:B------:R-:W-:Y:S01]  /*13f10*/  SHF.L.U32 R17, R17, 0x1f, RZ ;  /* 0x0000001f11117819 */ /* 0x000fe200000006ff */
[----:B------:R-:W-:Y:S01]  /*13f20*/  UIMAD UR11, UR11, 0x70, URZ ;  /* 0x000000700b0b78a4 */ /* 0x000fe2000f8e023f */
[----:B------:R-:W-:Y:S01]  /*13f30*/  LEA R2, R16, R3, 0x3 ;  /* 0x0000000310027211 */ /* 0x000fe200078e18ff */
[----:B------:R-:W-:-:S02]  /*13f40*/  UMOV UR17, 0x80 ;  /* 0x0000008000117882 */ /* 0x000fc40000000000 */
        /* <DEDUP_REMOVED lines=12> */
.L_x_4830:
        /* <DEDUP_REMOVED lines=8> */
.L_x_4793:
        /* <DEDUP_REMOVED lines=14> */
[----:B------:R-:W-:-:S02]  /*14170*/  UIMAD UR11, UR11, 0x70, URZ ;  /* 0x000000700b0b78a4 */ /* 0x000fc4000f8e023f */
        /* <DEDUP_REMOVED lines=14> */
.L_x_4788:
[----:B------:R-:W-:Y:S05]  /*14260*/  BSYNC B1 ;  /* 0x0000000000017941 */ /* 0x000fea0003800000 */
.L_x_4787:
        /* <DEDUP_REMOVED lines=27> */
.L_x_4796:
[----:B------:R-:W-:Y:S01]  /*14420*/  IMAD R2, R16, 0x8, R18 ;  /* 0x0000000810027824 */ /* 0x000fe200078e0212 */
[----:B------:R-:W-:-:S04]  /*14430*/  SHF.L.U32 R3, R17, 0x1f, RZ ;  /* 0x0000001f11037819 */ /* 0x000fc800000006ff */
[----:B------:R-:W2:Y:S02]  /*14440*/  SYNCS.PHASECHK.TRANS64.TRYWAIT P2, [R2+URZ+0x36840], R3 ;  /* 0x03684003020075a7 */ /* 0x000ea4000804017f */
[----:B--2---:R-:W-:Y:S05]  /*14450*/  @!P2 BRA `(.L_x_4797) ;  /* 0x0000001000e4a947 */ /* 0x004fea0003800000 */
.L_x_4831:
        /* <DEDUP_REMOVED lines=11> */
.L_x_4798:
[----:B--2---:R-:W-:Y:S01]  /*14510*/  VIADD R3, R18, 0x36800 ;  /* 0x0003680012037836 */ /* 0x004fe20000000000 */
[----:B------:R-:W-:Y:S01]  /*14520*/  R2UR UR11, R13 ;  /* 0x000000000d0b72ca */ /* 0x000fe200000e0000 */
[----:B------:R-:W-:Y:S01]  /*14530*/  UIADD3 UR4, UP0, UR38, 0x370, URZ ;  /* 0x0000037026047890 */ /* 0x000fe2000ff1e03f */
[----:B------:R-:W-:Y:S01]  /*14540*/  R2UR UR12, R4 ;  /* 0x00000000040c72ca */ /* 0x000fe200000e0000 */
[----:B------:R-:W-:Y:S01]  /*14550*/  UMOV UR10, URZ ;  /* 0x0000003f000a7c82 */ /* 0x000fe20008000000 */
[----:B------:R-:W-:Y:S01]  /*14560*/  LEA R2, R16, R3, 0x3 ;  /* 0x0000000310027211 */ /* 0x000fe200078e18ff */
[----:B------:R-:W-:Y:S01]  /*14570*/  UIADD3.X UR5, URZ, UR39, URZ, UP0, !UPT ;  /* 0x000000273f057290 */ /* 0x000fe200087fe43f */
[----:B-----5:R-:W-:Y:S01]  /*14580*/  R2UR UR13, R8 ;  /* 0x00000000080d72ca */ /* 0x020fe200000e0000 */
[----:B------:R-:W-:Y:S01]  /*14590*/  UMOV UR6, 0x0 ;  /* 0x0000000000067882 */ /* 0x000fe20000000000 */
[----:B------:R-:W-:Y:S01]  /*145a0*/  R2UR UR9, R2 ;  /* 0x00000000020972ca */ /* 0x000fe200000e0000 */
[----:B------:R-:W-:Y:S01]  /*145b0*/  IMAD R2, R16, 0xa800, R18 ;  /* 0x0000a80010027824 */ /* 0x000fe200078e0212 */
[----:B------:R-:W-:Y:S01]  /*145c0*/  UMOV UR7, 0x14f00000 ;  /* 0x14f0000000077882 */ /* 0x000fe20000000000 */
[----:B------:R-:W-:Y:S01]  /*145d0*/  UMOV UR17, 0x40 ;  /* 0x0000004000117882 */ /* 0x000fe20000000000 */
[----:B------:R-:W-:Y:S01]  /*145e0*/  UMOV UR18, 0x80 ;  /* 0x0000008000127882 */ /* 0x000fe20000000000 */
[----:B------:R-:W-:Y:S01]  /*145f0*/  UIMAD UR11, UR11, 0x70, URZ ;  /* 0x000000700b0b78a4 */ /* 0x000fe2000f8e023f */
[----:B------:R-:W-:Y:S01]  /*14600*/  R2UR UR8, R2 ;  /* 0x00000000020872ca */ /* 0x000fe200000e0000 */
[----:B------:R-:W-:Y:S01]  /*14610*/  IMAD R2, R10, 0x8, R3 ;  /* 0x000000080a027824 */ /* 0x000fe200078e0203 */
        /* <DEDUP_REMOVED lines=15> */
.L_x_4832:
        /* <DEDUP_REMOVED lines=8> */
.L_x_4800:
        /* <DEDUP_REMOVED lines=14> */
[----:B------:R-:W-:-:S02]  /*14870*/  UIMAD UR11, UR11, 0x70, URZ ;  /* 0x000000700b0b78a4 */ /* 0x000fc4000f8e023f */
        /* <DEDUP_REMOVED lines=13> */
.L_x_4795:
[----:B------:R-:W-:Y:S05]  /*14950*/  BSYNC B1 ;  /* 0x0000000000017941 */ /* 0x000fea0003800000 */
.L_x_4794:
[C---:B------:R-:W-:Y:S01]  /*14960*/  ISETP.GT.AND P2, PT, R7.reuse, 0x1, PT ;  /* 0x000000010700780c */ /* 0x040fe20003f44270 */
[----:B------:R-:W-:-:S12]  /*14970*/  VIADD R7, R7, 0xfffffffe ;  /* 0xfffffffe07077836 */ /* 0x000fd80000000000 */
[----:B------:R-:W-:Y:S05]  /*14980*/  @P2 BRA `(.L_x_4801) ;  /* 0xfffffff0007c2947 */ /* 0x000fea000383ffff */
.L_x_4786:
[----:B------:R-:W-:Y:S05]  /*14990*/  BSYNC B0 ;  /* 0x0000000000007941 */ /* 0x000fea0003800000 */
.L_x_4777:
        /* <DEDUP_REMOVED lines=14> */
[----:B-1----:R-:W-:-:S05]  /*14a80*/  IADD3 R0, R0, UR44, R9 ;  /* 0x0000002c00007c10 */ /* 0x002fca000fffe009 */
[----:B------:R2:W-:Y:S02]  /*14a90*/  STL [R1], R0 ;  /* 0x0000000001007387 */ /* 0x0005e40000100800 */
.L_x_4803:
[----:B------:R-:W-:Y:S05]  /*14aa0*/  BSYNC B0 ;  /* 0x0000000000007941 */ /* 0x000fea0003800000 */
.L_x_4802:
[----:B------:R-:W-:Y:S04]  /*14ab0*/  BSSY B0, `(.L_x_4804) ;  /* 0x000002c000007945 */ /* 0x000fe80003800000 */
[----:B------:R-:W-:Y:S05]  /*14ac0*/  @!P6 BRA `(.L_x_4805) ;  /* 0x0000000000a8e947 */ /* 0x000fea0003800000 */
[----:B--2---:R-:W1:Y:S01]  /*14ad0*/  S2R R0, SR_TID.X ;  /* 0x0000000000007919 */ /* 0x004e620000002100 */
[----:B------:R-:W-:Y:S02]  /*14ae0*/  LEA R3, R16, R18, 0x3 ;  /* 0x0000001210037211 */ /* 0x000fe400078e18ff */
[----:B-1----:R-:W-:Y:S02]  /*14af0*/  LOP3.LUT R2, R0, 0x7f, RZ, 0xc0, !PT ;  /* 0x0000007f00027812 */ /* 0x002fe400078ec0ff */
[----:B------:R-:W-:Y:S02]  /*14b00*/  SHF.L.U32 R0, R17, 0x1f, RZ ;  /* 0x0000001f11007819 */ /* 0x000fe400000006ff */
[----:B------:R-:W-:Y:S02]  /*14b10*/  ISETP.NE.AND P1, PT, R2, RZ, PT ;  /* 0x000000ff0200720c */ /* 0x000fe40003f25270 */
[----:B------:R-:W1:Y:S02]  /*14b20*/  SYNCS.PHASECHK.TRANS64.TRYWAIT P0, [R3+URZ+0x36860], R0 ;  /* 0x03686000030075a7 */ /* 0x000e64000800017f */
[----:B-1----:R-:W-:Y:S09]  /*14b30*/  @!P0 BRA `(.L_x_4806) ;  /* 0x0000000c00548947 */ /* 0x002ff20003800000 */
.L_x_4833:
        /* <DEDUP_REMOVED lines=8> */
.L_x_4807:
        /* <DEDUP_REMOVED lines=26> */
[----:B---3--:R-:W-:Y:S01]  /*14d60*/  NOP ;  /* 0x0000000000007918 */ /* 0x008fe20000000000 */
.L_x_4805:
[----:B------:R-:W-:Y:S05]  /*14d70*/  BSYNC B0 ;  /* 0x0000000000007941 */ /* 0x000fea0003800000 */
.L_x_4804:
[----:B------:R3:W5:Y:S01]  /*14d80*/  LDL.LU R13, [R1] ;  /* 0x00000000010d7983 */ /* 0x0007620000300800 */
[----:B------:R-:W-:-:S04]  /*14d90*/  IADD3 R16, R16, 0x1, RZ ;  /* 0x0000000110107810 */ /* 0x000fc80007ffe0ff */
[----:B------:R-:W-:-:S04]  /*14da0*/  ISETP.NE.AND P0, PT, R16, 0x2, PT ;  /* 0x000000021000780c */ /* 0x000fc80003f05270 */
[----:B-12---:R-:W-:Y:S02]  /*14db0*/  SEL R0, RZ, 0x1, P0 ;  /* 0x00000001ff007807 */ /* 0x006fe40000000000 */
[----:B------:R-:W-:Y:S02]  /*14dc0*/  SEL R16, R16, RZ, P0 ;  /* 0x000000ff10107207 */ /* 0x000fe40000000000 */
[----:B---3--:R-:W-:-:S07]  /*14dd0*/  LOP3.LUT R17, R17, R0, RZ, 0x3c, !PT ;  /* 0x0000000011117212 */ /* 0x008fce00078e3cff */
.L_x_4766:
[----:B------:R-:W-:Y:S05]  /*14de0*/  BSYNC B6 ;  /* 0x0000000000067941 */ /* 0x000fea0003800000 */
.L_x_4764:
[----:B------:R-:W-:-:S03]  /*14df0*/  UMOV UR4, 0xffffffff ;  /* 0xffffffff00047882 */ /* 0x000fc60000000000 */
[----:B------:R-:W-:Y:S05]  /*14e00*/  BRA.DIV UR4, `(.L_x_4808) ;  /* 0x0000000a04b47947 */ /* 0x000fea000b800000 */
[----:B-----5:R1:W2:Y:S02]  /*14e10*/  SHFL.IDX PT, R14, R13, RZ, 0x1f ;  /* 0x00001fff0d0e7589 */ /* 0x0202a400000e0000 */
.L_x_4836:
[----:B------:R-:W3:Y:S01]  /*14e20*/  S2R R0, SR_TID.X ;  /* 0x0000000000007919 */ /* 0x000ee20000002100 */
[----:B------:R-:W-:Y:S05]  /*14e30*/  WARPSYNC.ALL ;  /* 0x0000000000007948 */ /* 0x000fea0003800000 */
[----:B------:R-:W-:Y:S01]  /*14e40*/  BAR.SYNC.DEFER_BLOCKING 0x4, 0x120 ;  /* 0x0104800000007b1d */ /* 0x000fe20000010000 */
[----:B--2---:R-:W-:-:S05]  /*14e50*/  IMAD.MOV.U32 R2, RZ, RZ, R14 ;  /* 0x000000ffff027224 */ /* 0x004fca00078e000e */
[----:B------:R-:W-:Y:S01]  /*14e60*/  ULDC UR4, c[0x0][0xda8] ;  /* 0x00036a0000047ab9 */ /* 0x000fe20000000800 */
[----:B------:R2:W-:Y:S01]  /*14e70*/  STL [R1], R2 ;  /* 0x0000000201007387 */ /* 0x0005e20000100800 */
[----:B---3--:R-:W-:-:S04]  /*14e80*/  LOP3.LUT R0, R0, 0x1f, RZ, 0xc0, !PT ;  /* 0x0000001f00007812 */ /* 0x008fc800078ec0ff */
[----:B------:R-:W-:-:S13]  /*14e90*/  ISETP.NE.AND P0, PT, R0, RZ, PT ;  /* 0x000000ff0000720c */ /* 0x000fda0003f05270 */
[----:B------:R-:W3:Y:S01]  /*14ea0*/  @!P0 S2R R3, SR_CgaCtaId ;  /* 0x0000000000038919 */ /* 0x000ee20000008800 */
[----:B------:R-:W-:-:S04]  /*14eb0*/  @!P0 MOV R0, 0x400 ;  /* 0x0000040000008802 */ /* 0x000fc80000000f00 */
[----:B---3--:R-:W-:-:S05]  /*14ec0*/  @!P0 LEA R0, R3, R0, 0x18 ;  /* 0x0000000003008211 */ /* 0x008fca00078ec0ff */
[----:B------:R2:W-:Y:S01]  /*14ed0*/  @!P0 STS [R0+0x368d0], R13 ;  /* 0x0368d00d00008388 */ /* 0x0005e20000000800 */
[----:B------:R-:W-:Y:S06]  /*14ee0*/  BAR.ARV 0x5, 0x120 ;  /* 0x0144800000007b1d */ /* 0x000fec0000002000 */
[----:B------:R-:W-:-:S13]  /*14ef0*/  ISETP.GE.AND P0, PT, R2, UR4, PT ;  /* 0x0000000402007c0c */ /* 0x000fda000bf06270 */
[----:B--2---:R-:W-:Y:S05]  /*14f00*/  @!P0 BRA `(.L_x_4809) ;  /* 0xffffffd000848947 */ /* 0x004fea000383ffff */
.L_x_4761:
[----:B------:R-:W2:Y:S01]  /*14f10*/  LDL.LU R0, [R1+0x4] ;  /* 0x0000040001007983 */ /* 0x000ea20000300800 */
[----:B------:R-:W3:Y:S01]  /*14f20*/  S2R R5, SR_CgaCtaId ;  /* 0x0000000000057919 */ /* 0x000ee20000008800 */
[----:B--2---:R-:W-:-:S04]  /*14f30*/  IADD3 R0, R0, 0x1, RZ ;  /* 0x0000000100007810 */ /* 0x004fc80007ffe0ff */
[----:B------:R-:W-:-:S04]  /*14f40*/  LEA.HI R2, R0, R0, RZ, 0x1 ;  /* 0x0000000000027211 */ /* 0x000fc800078f08ff */
[----:B------:R-:W-:Y:S02]  /*14f50*/  LOP3.LUT R3, R2, 0xfffffffe, RZ, 0xc0, !PT ;  /* 0xfffffffe02037812 */ /* 0x000fe400078ec0ff */
[----:B------:R-:W-:-:S03]  /*14f60*/  MOV R2, 0x400 ;  /* 0x0000040000027802 */ /* 0x000fc60000000f00 */
[----:B------:R-:W-:Y:S01]  /*14f70*/  IMAD.IADD R0, R0, 0x1, -R3 ;  /* 0x0000000100007824 */ /* 0x000fe200078e0a03 */
[----:B---3--:R-:W-:-:S04]  /*14f80*/  LEA R7, R5, R2, 0x18 ;  /* 0x0000000205077211 */ /* 0x008fc800078ec0ff */
[----:B------:R-:W-:-:S04]  /*14f90*/  SHF.L.U32 R0, R0, 0x1f, RZ ;  /* 0x0000001f00007819 */ /* 0x000fc800000006ff */
[----:B------:R-:W2:Y:S02]  /*14fa0*/  SYNCS.PHASECHK.TRANS64.TRYWAIT P0, [R7+URZ+0x36820], R0 ;  /* 0x03682000070075a7 */ /* 0x000ea4000800017f */
[----:B--2---:R-:W-:Y:S05]  /*14fb0*/  @!P0 BRA `(.L_x_4810) ;  /* 0x00000008006c8947 */ /* 0x004fea0003800000 */
.L_x_4837:
        /* <DEDUP_REMOVED lines=9> */
[----:B------:R-:W2:Y:S02]  /*15050*/  LDL.LU R2, [R1+0x8] ;  /* 0x0000080001027983 */ /* 0x000ea40000300800 */
[----:B--2---:R-:W-:-:S04]  /*15060*/  LOP3.LUT R0, R2, 0x2, RZ, 0xfc, !PT ;  /* 0x0000000202007812 */ /* 0x004fc800078efcff */
[----:B------:R-:W-:-:S13]  /*15070*/  ISETP.NE.AND P2, PT, R0, 0x3, PT ;  /* 0x000000030000780c */ /* 0x000fda0003f45270 */
[----:B------:R-:W-:Y:S05]  /*15080*/  @!P2 BRA `(.L_x_4813) ;  /* 0x000000000004a947 */ /* 0x000fea0003800000 */
[----:B------:R-:W-:Y:S01]  /*15090*/  BPT.TRAP 0x1 ;  /* 0x000000040000795c */ /* 0x000fe20000300000 */
.L_x_4813:
[----:B------:R-:W-:Y:S02]  /*150a0*/  IADD3 R3, R7, 0x36840, RZ ;  /* 0x0003684007037810 */ /* 0x000fe40007ffe0ff */
[----:B------:R-:W-:Y:S02]  /*150b0*/  SHF.L.U32 R4, R17, 0x1f, RZ ;  /* 0x0000001f11047819 */ /* 0x000fe400000006ff */
[C---:B------:R-:W-:Y:S01]  /*150c0*/  IADD3 R0, R16.reuse, 0x1, RZ ;  /* 0x0000000110007810 */ /* 0x040fe20007ffe0ff */
        /* <DEDUP_REMOVED lines=9> */
.L_x_4838:
[----:B------:R-:W3:Y:S02]  /*15160*/  SYNCS.PHASECHK.TRANS64.TRYWAIT P0, [R3+URZ], R0 ;  /* 0x00000000030075a7 */ /* 0x000ee4000800017f */
[----:B---3--:R-:W-:Y:S05]  /*15170*/  @!P0 BRA `(.L_x_4815) ;  /* 0x0000000800248947 */ /* 0x008fea0003800000 */
.L_x_4839:
[----:B------:R-:W-:Y:S05]  /*15180*/  @!P2 BRA `(.L_x_4816) ;  /* 0x000000000004a947 */ /* 0x000fea0003800000 */
[----:B------:R-:W-:Y:S01]  /*15190*/  BPT.TRAP 0x1 ;  /* 0x000000040000795c */ /* 0x000fe20000300000 */
.L_x_4816:
[----:B---3--:R-:W-:-:S05]  /*151a0*/  IADD3 R3, R7, 0x36860, RZ ;  /* 0x0003686007037810 */ /* 0x008fca0007ffe0ff */
[----:B--2---:R-:W-:-:S04]  /*151b0*/  IMAD R5, R16, 0x8, R3 ;  /* 0x0000000810057824 */ /* 0x004fc800078e0203 */
[----:B------:R-:W2:Y:S02]  /*151c0*/  SYNCS.PHASECHK.TRANS64.TRYWAIT P0, [R5+URZ], R4 ;  /* 0x00000004050075a7 */ /* 0x000ea4000800017f */
[----:B--2---:R-:W-:Y:S05]  /*151d0*/  @!P0 BRA `(.L_x_4817) ;  /* 0x0000000800208947 */ /* 0x004fea0003800000 */
.L_x_4840:
[----:B------:R-:W-:-:S07]  /*151e0*/  LEA R3, R2, R3, 0x3 ;  /* 0x0000000302037211 */ /* 0x000fce00078e18ff */
.L_x_4818:
[----:B---3--:R3:W4:Y:S02]  /*151f0*/  SYNCS.PHASECHK.TRANS64.TRYWAIT P0, [R3+URZ], R0 ;  /* 0x00000000030075a7 */ /* 0x008724000800017f */
[----:B----4-:R-:W-:Y:S05]  /*15200*/  @!P0 NANOSLEEP.SYNCS 0x989680 ;  /* 0x009896800000895d */ /* 0x010fea0003900000 */
[----:B------:R-:W4:Y:S02]  /*15210*/  @!P0 SYNCS.PHASECHK.TRANS64 P0, [R3+URZ], R0 ;  /* 0x00000000030085a7 */ /* 0x000f24000800007f */
[----:B----4-:R-:W-:Y:S05]  /*15220*/  @!P0 BRA `(.L_x_4818) ;  /* 0xfffffffc00f08947 */ /* 0x010fea000383ffff */
.L_x_4812:
[----:B------:R-:W-:Y:S05]  /*15230*/  BSYNC B0 ;  /* 0x0000000000007941 */ /* 0x000fea0003800000 */
.L_x_4811:
[----:B------:R-:W-:Y:S05]  /*15240*/  EXIT ;  /* 0x000000000000794d */ /* 0x000fea0003800000 */
.L_x_4718:
[----:B-1----:R-:W-:-:S04]  /*15250*/  IMAD.U32 R3, RZ, RZ, UR61 ;  /* 0x0000003dff037e24 */ /* 0x002fc8000f8e00ff */
[----:B------:R1:W2:Y:S03]  /*15260*/  SYNCS.PHASECHK.TRANS64.TRYWAIT P1, [R3+URZ+0x36800], R0 ;  /* 0x03680000030075a7 */ /* 0x0002a6000802017f */
[----:B--2---:R-:W-:Y:S05]  /*15270*/  @!P1 NANOSLEEP.SYNCS 0x989680 ;  /* 0x009896800000995d */ /* 0x004fea0003900000 */
[----:B------:R-:W2:Y:S02]  /*15280*/  @!P1 SYNCS.PHASECHK.TRANS64 P1, [R3+URZ+0x36800], R0 ;  /* 0x03680000030095a7 */ /* 0x000ea4000802007f */
[----:B--2---:R-:W-:Y:S05]  /*15290*/  @!P1 BRA `(.L_x_4718) ;  /* 0xfffffffc00ec9947 */ /* 0x004fea000383ffff */
[----:B------:R-:W-:Y:S05]  /*152a0*/  BRA `(.L_x_4819) ;  /* 0xfffffec4002c7947 */ /* 0x000fea000383ffff */
.L_x_4722:
[----:B--2---:R2:W3:Y:S02]  /*152b0*/  SYNCS.PHASECHK.TRANS64.TRYWAIT P2, [R0+URZ+0x36830], R3 ;  /* 0x03683003000075a7 */ /* 0x0044e4000804017f */
[----:B---3--:R-:W-:Y:S05]  /*152c0*/  @!P2 NANOSLEEP.SYNCS 0x989680 ;  /* 0x009896800000a95d */ /* 0x008fea0003900000 */
[----:B------:R-:W3:Y:S02]  /*152d0*/  @!P2 SYNCS.PHASECHK.TRANS64 P2, [R0+URZ+0x36830], R3 ;  /* 0x036830030000a5a7 */ /* 0x000ee4000804007f */
[----:B---3--:R-:W-:Y:S05]  /*152e0*/  @!P2 BRA `(.L_x_4722) ;  /* 0xfffffffc00f0a947 */ /* 0x008fea000383ffff */
[----:B------:R-:W-:Y:S05]  /*152f0*/  BRA `(.L_x_4721) ;  /* 0xfffffec400587947 */ /* 0x000fea000383ffff */
.L_x_4727:
[----:B--2---:R-:W-:-:S04]  /*15300*/  MOV R9, UR60 ;  /* 0x0000003c00097c02 */ /* 0x004fc80008000f00 */
[----:B------:R2:W3:Y:S03]  /*15310*/  SYNCS.PHASECHK.TRANS64.TRYWAIT P2, [R9+URZ+0x36830], R6 ;  /* 0x03683006090075a7 */ /* 0x0004e6000804017f */
[----:B---3--:R-:W-:Y:S05]  /*15320*/  @!P2 NANOSLEEP.SYNCS 0x989680 ;  /* 0x009896800000a95d */ /* 0x008fea0003900000 */
[----:B------:R-:W3:Y:S02]  /*15330*/  @!P2 SYNCS.PHASECHK.TRANS64 P2, [R9+URZ+0x36830], R6 ;  /* 0x036830060900a5a7 */ /* 0x000ee4000804007f */
[----:B---3--:R-:W-:Y:S05]  /*15340*/  @!P2 BRA `(.L_x_4727) ;  /* 0xfffffffc00eca947 */ /* 0x008fea000383ffff */
[----:B------:R-:W-:Y:S05]  /*15350*/  BRA `(.L_x_4726) ;  /* 0xffffff1400447947 */ /* 0x000fea000383ffff */
.L_x_4731:
[----:B--2---:R-:W-:-:S04]  /*15360*/  IMAD.U32 R9, RZ, RZ, UR10 ;  /* 0x0000000aff097e24 */ /* 0x004fc8000f8e00ff */
[----:B------:R2:W4:Y:S03]  /*15370*/  SYNCS.PHASECHK.TRANS64.TRYWAIT P2, [R9+URZ+0x36850], R0 ;  /* 0x03685000090075a7 */ /* 0x000526000804017f */
[----:B----4-:R-:W-:Y:S05]  /*15380*/  @!P2 NANOSLEEP.SYNCS 0x989680 ;  /* 0x009896800000a95d */ /* 0x010fea0003900000 */
[----:B------:R-:W4:Y:S02]  /*15390*/  @!P2 SYNCS.PHASECHK.TRANS64 P2, [R9+URZ+0x36850], R0 ;  /* 0x036850000900a5a7 */ /* 0x000f24000804007f */
[----:B----4-:R-:W-:Y:S05]  /*153a0*/  @!P2 BRA `(.L_x_4731) ;  /* 0xfffffffc00eca947 */ /* 0x010fea000383ffff */
[----:B------:R-:W-:Y:S05]  /*153b0*/  BRA `(.L_x_4730) ;  /* 0xffffff3800f87947 */ /* 0x000fea000383ffff */
.L_x_4737:
[----:B--2---:R-:W-:-:S04]  /*153c0*/  MOV R9, UR6 ;  /* 0x0000000600097c02 */ /* 0x004fc80008000f00 */
[----:B------:R2:W3:Y:S03]  /*153d0*/  SYNCS.PHASECHK.TRANS64.TRYWAIT P2, [R9+URZ+0x36830], R6 ;  /* 0x03683006090075a7 */ /* 0x0004e6000804017f */
[----:B---3--:R-:W-:Y:S05]  /*153e0*/  @!P2 NANOSLEEP.SYNCS 0x989680 ;  /* 0x009896800000a95d */ /* 0x008fea0003900000 */
[----:B------:R-:W3:Y:S02]  /*153f0*/  @!P2 SYNCS.PHASECHK.TRANS64 P2, [R9+URZ+0x36830], R6 ;  /* 0x036830060900a5a7 */ /* 0x000ee4000804007f */
[----:B---3--:R-:W-:Y:S05]  /*15400*/  @!P2 BRA `(.L_x_4737) ;  /* 0xfffffffc00eca947 */ /* 0x008fea000383ffff */
[----:B------:R-:W-:Y:S05]  /*15410*/  BRA `(.L_x_4736) ;  /* 0xffffff6000347947 */ /* 0x000fea000383ffff */
.L_x_4741:
[----:B--2---:R-:W-:-:S04]  /*15420*/  IMAD.U32 R9, RZ, RZ, UR7 ;  /* 0x00000007ff097e24 */ /* 0x004fc8000f8e00ff */
[----:B------:R2:W4:Y:S03]  /*15430*/  SYNCS.PHASECHK.TRANS64.TRYWAIT P2, [R9+URZ+0x36850], R0 ;  /* 0x03685000090075a7 */ /* 0x000526000804017f */
[----:B----4-:R-:W-:Y:S05]  /*15440*/  @!P2 NANOSLEEP.SYNCS 0x989680 ;  /* 0x009896800000a95d */ /* 0x010fea0003900000 */
[----:B------:R-:W4:Y:S02]  /*15450*/  @!P2 SYNCS.PHASECHK.TRANS64 P2, [R9+URZ+0x36850], R0 ;  /* 0x036850000900a5a7 */ /* 0x000f24000804007f */
[----:B----4-:R-:W-:Y:S05]  /*15460*/  @!P2 BRA `(.L_x_4741) ;  /* 0xfffffffc00eca947 */ /* 0x010fea000383ffff */
[----:B------:R-:W-:Y:S05]  /*15470*/  BRA `(.L_x_4740) ;  /* 0xffffff8400e47947 */ /* 0x000fea000383ffff */
.L_x_4746:
[----:B--2---:R-:W-:-:S04]  /*15480*/  MOV R5, UR5 ;  /* 0x0000000500057c02 */ /* 0x004fc80008000f00 */
[----:B------:R2:W3:Y:S03]  /*15490*/  SYNCS.PHASECHK.TRANS64.TRYWAIT P0, [R5+URZ+0x36850], R0 ;  /* 0x03685000050075a7 */ /* 0x0004e6000800017f */
[----:B---3--:R-:W-:Y:S05]  /*154a0*/  @!P0 NANOSLEEP.SYNCS 0x989680 ;  /* 0x009896800000895d */ /* 0x008fea0003900000 */
[----:B------:R-:W3:Y:S02]  /*154b0*/  @!P0 SYNCS.PHASECHK.TRANS64 P0, [R5+URZ+0x36850], R0 ;  /* 0x03685000050085a7 */ /* 0x000ee4000800007f */
[----:B---3--:R-:W-:Y:S05]  /*154c0*/  @!P0 BRA `(.L_x_4746) ;  /* 0xfffffffc00ec8947 */ /* 0x008fea000383ffff */
[----:B------:R-:W-:Y:S05]  /*154d0*/  BRA `(.L_x_4745) ;  /* 0xffffffa8005c7947 */ /* 0x000fea000383ffff */
.L_x_4770:
[----:B------:R-:W1:Y:S01]  /*154e0*/  S2R R7, SR_TID.X ;  /* 0x0000000000077919 */ /* 0x000e620000002100 */
        /* <DEDUP_REMOVED lines=9> */
.L_x_4820:
[----:B------:R-:W-:Y:S05]  /*15580*/  BRA `(.L_x_4821) ;  /* 0xffffffd400c87947 */ /* 0x000fea000383ffff */
.L_x_4771:
[----:B------:R-:W-:Y:S01]  /*15590*/  BSSY B0, `(.L_x_4822) ;  /* 0x0000006000007945 */ /* 0x000fe20003800000 */
[----:B------:R-:W-:-:S07]  /*155a0*/  IMAD.MOV.U32 R15, RZ, RZ, -0x1 ;  /* 0xffffffffff0f7424 */ /* 0x000fce00078e00ff */
[----:B------:R-:W-:Y:S05]  /*155b0*/  WARPSYNC.COLLECTIVE R15, `(.L_x_4823) ;  /* 0x000000000f0c7348 */ /* 0x000fea0003c00000 */
[----:B------:R-:W-:Y:S02]  /*155c0*/  ELECT P6, UR62, PT ;  /* 0x00000000003e782f */ /* 0x000fe400038c0000 */
[----:B------:R-:W-:Y:S01]  /*155d0*/  MOV R14, UR62 ;  /* 0x0000003e000e7c02 */ /* 0x000fe20008000f00 */
[----:B------:R-:W-:Y:S10]  /*155e0*/  ENDCOLLECTIVE ;  /* 0x000000000000791b */ /* 0x000ff40003800000 */
.L_x_4823:
[----:B------:R-:W-:Y:S05]  /*155f0*/  BSYNC B0 ;  /* 0x0000000000007941 */ /* 0x000fea0003800000 */
.L_x_4822:
[----:B------:R-:W-:Y:S05]  /*15600*/  BRA `(.L_x_4824) ;  /* 0xffffffd400b87947 */ /* 0x000fea000383ffff */
.L_x_4774:
[----:B-1----:R1:W2:Y:S02]  /*15610*/  SYNCS.PHASECHK.TRANS64.TRYWAIT P2, [R8+URZ+0x36840], R7 ;  /* 0x03684007080075a7 */ /* 0x0022a4000804017f */
[----:B--2---:R-:W-:Y:S05]  /*15620*/  @!P2 NANOSLEEP.SYNCS 0x989680 ;  /* 0x009896800000a95d */ /* 0x004fea0003900000 */
[----:B------:R-:W2:Y:S02]  /*15630*/  @!P2 SYNCS.PHASECHK.TRANS64 P2, [R8+URZ+0x36840], R7 ;  /* 0x036840070800a5a7 */ /* 0x000ea4000804007f */
[----:B--2---:R-:W-:Y:S05]  /*15640*/  @!P2 BRA `(.L_x_4774) ;  /* 0xfffffffc00f0a947 */ /* 0x004fea000383ffff */
[----:B------:R-:W-:Y:S05]  /*15650*/  BRA `(.L_x_4825) ;  /* 0xffffffd800087947 */ /* 0x000fea000383ffff */
.L_x_4776:
[----:B-1----:R1:W2:Y:S02]  /*15660*/  SYNCS.PHASECHK.TRANS64.TRYWAIT P2, [R18+URZ+0x36820], R7 ;  /* 0x03682007120075a7 */ /* 0x0022a4000804017f */
[----:B--2---:R-:W-:Y:S05]  /*15670*/  @!P2 NANOSLEEP.SYNCS 0x989680 ;  /* 0x009896800000a95d */ /* 0x004fea0003900000 */
[----:B------:R-:W2:Y:S02]  /*15680*/  @!P2 SYNCS.PHASECHK.TRANS64 P2, [R18+URZ+0x36820], R7 ;  /* 0x036820071200a5a7 */ /* 0x000ea4000804007f */
[----:B--2---:R-:W-:Y:S05]  /*15690*/  @!P2 BRA `(.L_x_4776) ;  /* 0xfffffffc00f0a947 */ /* 0x004fea000383ffff */
[----:B------:R-:W-:Y:S05]  /*156a0*/  BRA `(.L_x_4826) ;  /* 0xffffffdc003c7947 */ /* 0x000fea000383ffff */
.L_x_4782:
[----:B-1----:R1:W2:Y:S02]  /*156b0*/  SYNCS.PHASECHK.TRANS64.TRYWAIT P2, [R3+URZ+0x36840], R2 ;  /* 0x03684002030075a7 */ /* 0x0022a4000804017f */
[----:B--2---:R-:W-:Y:S05]  /*156c0*/  @!P2 NANOSLEEP.SYNCS 0x989680 ;  /* 0x009896800000a95d */ /* 0x004fea0003900000 */
[----:B------:R-:W2:Y:S02]  /*156d0*/  @!P2 SYNCS.PHASECHK.TRANS64 P2, [R3+URZ+0x36840], R2 ;  /* 0x036840020300a5a7 */ /* 0x000ea4000804007f */
[----:B--2---:R-:W-:Y:S05]  /*156e0*/  @!P2 BRA `(.L_x_4782) ;  /* 0xfffffffc00f0a947 */ /* 0x004fea000383ffff */
[----:B------:R-:W-:Y:S05]  /*156f0*/  BRA `(.L_x_4827) ;  /* 0xffffffdc00c47947 */ /* 0x000fea000383ffff */
.L_x_4784:
[----:B-1----:R1:W2:Y:S02]  /*15700*/  SYNCS.PHASECHK.TRANS64.TRYWAIT P2, [R3+URZ+0x60], R2 ;  /* 0x00006002030075a7 */ /* 0x0022a4000804017f */
[----:B--2---:R-:W-:Y:S05]  /*15710*/  @!P2 NANOSLEEP.SYNCS 0x989680 ;  /* 0x009896800000a95d */ /* 0x004fea0003900000 */
[----:B------:R-:W2:Y:S02]  /*15720*/  @!P2 SYNCS.PHASECHK.TRANS64 P2, [R3+URZ+0x60], R2 ;  /* 0x000060020300a5a7 */ /* 0x000ea4000804007f */
[----:B--2---:R-:W-:Y:S05]  /*15730*/  @!P2 BRA `(.L_x_4784) ;  /* 0xfffffffc00f0a947 */ /* 0x004fea000383ffff */
[----:B------:R-:W-:Y:S05]  /*15740*/  BRA `(.L_x_4828) ;  /* 0xffffffe000547947 */ /* 0x000fea000383ffff */
.L_x_4790:
[----:B--2---:R2:W3:Y:S02]  /*15750*/  SYNCS.PHASECHK.TRANS64.TRYWAIT P2, [R2+URZ+0x36840], R3 ;  /* 0x03684003020075a7 */ /* 0x0044e4000804017f */
[----:B---3--:R-:W-:Y:S05]  /*15760*/  @!P2 NANOSLEEP.SYNCS 0x989680 ;  /* 0x009896800000a95d */ /* 0x008fea0003900000 */
[----:B------:R-:W3:Y:S02]  /*15770*/  @!P2 SYNCS.PHASECHK.TRANS64 P2, [R2+URZ+0x36840], R3 ;  /* 0x036840030200a5a7 */ /* 0x000ee4000804007f */
[----:B---3--:R-:W-:Y:S05]  /*15780*/  @!P2 BRA `(.L_x_4790) ;  /* 0xfffffffc00f0a947 */ /* 0x008fea000383ffff */
[----:B------:R-:W-:Y:S05]  /*15790*/  BRA `(.L_x_4829) ;  /* 0xffffffe400787947 */ /* 0x000fea000383ffff */
.L_x_4792:
[----:B-1----:R1:W2:Y:S02]  /*157a0*/  SYNCS.PHASECHK.TRANS64.TRYWAIT P2, [R2+URZ+0x60], R17 ;  /* 0x00006011020075a7 */ /* 0x0022a4000804017f */
[----:B--2---:R-:W-:Y:S05]  /*157b0*/  @!P2 NANOSLEEP.SYNCS 0x989680 ;  /* 0x009896800000a95d */ /* 0x004fea0003900000 */
[----:B------:R-:W2:Y:S02]  /*157c0*/  @!P2 SYNCS.PHASECHK.TRANS64 P2, [R2+URZ+0x60], R17 ;  /* 0x000060110200a5a7 */ /* 0x000ea4000804007f */
[----:B--2---:R-:W-:Y:S05]  /*157d0*/  @!P2 BRA `(.L_x_4792) ;  /* 0xfffffffc00f0a947 */ /* 0x004fea000383ffff */
[----:B------:R-:W-:Y:S05]  /*157e0*/  BRA `(.L_x_4830) ;  /* 0xffffffe800087947 */ /* 0x000fea000383ffff */
.L_x_4797:
[----:B--2---:R2:W3:Y:S02]  /*157f0*/  SYNCS.PHASECHK.TRANS64.TRYWAIT P2, [R2+URZ+0x36840], R3 ;  /* 0x03684003020075a7 */ /* 0x0044e4000804017f */
[----:B---3--:R-:W-:Y:S05]  /*15800*/  @!P2 NANOSLEEP.SYNCS 0x989680 ;  /* 0x009896800000a95d */ /* 0x008fea0003900000 */
[----:B------:R-:W3:Y:S02]  /*15810*/  @!P2 SYNCS.PHASECHK.TRANS64 P2, [R2+URZ+0x36840], R3 ;  /* 0x036840030200a5a7 */ /* 0x000ee4000804007f */
[----:B---3--:R-:W-:Y:S05]  /*15820*/  @!P2 BRA `(.L_x_4797) ;  /* 0xfffffffc00f0a947 */ /* 0x008fea000383ffff */
[----:B------:R-:W-:Y:S05]  /*15830*/  BRA `(.L_x_4831) ;  /* 0xffffffec00087947 */ /* 0x000fea000383ffff */
.L_x_4799:
[----:B-1----:R1:W2:Y:S02]  /*15840*/  SYNCS.PHASECHK.TRANS64.TRYWAIT P2, [R2+URZ+0x60], R11 ;  /* 0x0000600b020075a7 */ /* 0x0022a4000804017f */
[----:B--2---:R-:W-:Y:S05]  /*15850*/  @!P2 NANOSLEEP.SYNCS 0x989680 ;  /* 0x009896800000a95d */ /* 0x004fea0003900000 */
[----:B------:R-:W2:Y:S02]  /*15860*/  @!P2 SYNCS.PHASECHK.TRANS64 P2, [R2+URZ+0x60], R11 ;  /* 0x0000600b0200a5a7 */ /* 0x000ea4000804007f */
[----:B--2---:R-:W-:Y:S05]  /*15870*/  @!P2 BRA `(.L_x_4799) ;  /* 0xfffffffc00f0a947 */ /* 0x004fea000383ffff */
[----:B------:R-:W-:Y:S05]  /*15880*/  BRA `(.L_x_4832) ;  /* 0xffffffec00a07947 */ /* 0x000fea000383ffff */
.L_x_4806:
[----:B-1----:R1:W2:Y:S02]  /*15890*/  SYNCS.PHASECHK.TRANS64.TRYWAIT P0, [R3+URZ+0x36860], R0 ;  /* 0x03686000030075a7 */ /* 0x0022a4000800017f */
[----:B--2---:R-:W-:Y:S05]  /*158a0*/  @!P0 NANOSLEEP.SYNCS 0x989680 ;  /* 0x009896800000895d */ /* 0x004fea0003900000 */
[----:B------:R-:W2:Y:S02]  /*158b0*/  @!P0 SYNCS.PHASECHK.TRANS64 P0, [R3+URZ+0x36860], R0 ;  /* 0x03686000030085a7 */ /* 0x000ea4000800007f */
[----:B--2---:R-:W-:Y:S05]  /*158c0*/  @!P0 BRA `(.L_x_4806) ;  /* 0xfffffffc00f08947 */ /* 0x004fea000383ffff */
[----:B------:R-:W-:Y:S05]  /*158d0*/  BRA `(.L_x_4833) ;  /* 0xfffffff000987947 */ /* 0x000fea000383ffff */
.L_x_4808:
[----:B------:R-:W-:Y:S01]  /*158e0*/  BSSY B0, `(.L_x_4834) ;  /* 0x0000007000007945 */ /* 0x000fe20003800000 */
[----:B------:R-:W-:Y:S01]  /*158f0*/  MOV R12, RZ ;  /* 0x000000ff000c7202 */ /* 0x000fe20000000f00 */
[----:B------:R-:W-:Y:S01]  /*15900*/  IMAD.MOV.U32 R11, RZ, RZ, 0x1f ;  /* 0x0000001fff0b7424 */ /* 0x000fe200078e00ff */
[----:B------:R-:W-:-:S07]  /*15910*/  MOV R15, 0xffffffff ;  /* 0xffffffff000f7802 */ /* 0x000fce0000000f00 */
[----:B-----5:R-:W-:Y:S05]  /*15920*/  WARPSYNC.COLLECTIVE R15, `(.L_x_4835) ;  /* 0x000000000f087348 */ /* 0x020fea0003c00000 */
[----:B-----5:R1:W2:Y:S02]  /*15930*/  SHFL.IDX P6, R14, R13, R12, R11 ;  /* 0x0000000c0d0e7389 */ /* 0x0202a400000c000b */
[----:B-12---:R-:W-:Y:S01]  /*15940*/  ENDCOLLECTIVE ;  /* 0x000000000000791b */ /* 0x006fe20003800000 */
.L_x_4835:
[----:B------:R-:W-:Y:S05]  /*15950*/  BSYNC B0 ;  /* 0x0000000000007941 */ /* 0x000fea0003800000 */
.L_x_4834:
[----:B------:R-:W-:Y:S05]  /*15960*/  BRA `(.L_x_4836) ;  /* 0xfffffff4002c7947 */ /* 0x000fea000383ffff */
.L_x_4810:
[----:B--2---:R2:W3:Y:S02]  /*15970*/  SYNCS.PHASECHK.TRANS64.TRYWAIT P0, [R7+URZ+0x36820], R0 ;  /* 0x03682000070075a7 */ /* 0x0044e4000800017f */
[----:B---3--:R-:W-:Y:S05]  /*15980*/  @!P0 NANOSLEEP.SYNCS 0x989680 ;  /* 0x009896800000895d */ /* 0x008fea0003900000 */
[----:B------:R-:W3:Y:S02]  /*15990*/  @!P0 SYNCS.PHASECHK.TRANS64 P0, [R7+URZ+0x36820], R0 ;  /* 0x03682000070085a7 */ /* 0x000ee4000800007f */
[----:B---3--:R-:W-:Y:S05]  /*159a0*/  @!P0 BRA `(.L_x_4810) ;  /* 0xfffffffc00f08947 */ /* 0x008fea000383ffff */
[----:B------:R-:W-:Y:S05]  /*159b0*/  BRA `(.L_x_4837) ;  /* 0xfffffff400807947 */ /* 0x000fea000383ffff */
.L_x_4814:
[----:B--2---:R2:W3:Y:S02]  /*159c0*/  SYNCS.PHASECHK.TRANS64.TRYWAIT P0, [R5+URZ], R4 ;  /* 0x00000004050075a7 */ /* 0x0044e4000800017f */
[----:B---3--:R-:W-:Y:S05]  /*159d0*/  @!P0 NANOSLEEP.SYNCS 0x989680 ;  /* 0x009896800000895d */ /* 0x008fea0003900000 */
[----:B------:R-:W3:Y:S02]  /*159e0*/  @!P0 SYNCS.PHASECHK.TRANS64 P0, [R5+URZ], R4 ;  /* 0x00000004050085a7 */ /* 0x000ee4000800007f */
[----:B---3--:R-:W-:Y:S05]  /*159f0*/  @!P0 BRA `(.L_x_4814) ;  /* 0xfffffffc00f08947 */ /* 0x008fea000383ffff */
[----:B------:R-:W-:Y:S05]  /*15a00*/  BRA `(.L_x_4838) ;  /* 0xfffffff400d47947 */ /* 0x000fea000383ffff */
.L_x_4815:
[----:B---3--:R3:W4:Y:S02]  /*15a10*/  SYNCS.PHASECHK.TRANS64.TRYWAIT P0, [R3+URZ], R0 ;  /* 0x00000000030075a7 */ /* 0x008724000800017f */
[----:B----4-:R-:W-:Y:S05]  /*15a20*/  @!P0 NANOSLEEP.SYNCS 0x989680 ;  /* 0x009896800000895d */ /* 0x010fea0003900000 */
[----:B------:R-:W4:Y:S02]  /*15a30*/  @!P0 SYNCS.PHASECHK.TRANS64 P0, [R3+URZ], R0 ;  /* 0x00000000030085a7 */ /* 0x000f24000800007f */
[----:B----4-:R-:W-:Y:S05]  /*15a40*/  @!P0 BRA `(.L_x_4815) ;  /* 0xfffffffc00f08947 */ /* 0x010fea000383ffff */
[----:B------:R-:W-:Y:S05]  /*15a50*/  BRA `(.L_x_4839) ;  /* 0xfffffff400c87947 */ /* 0x000fea000383ffff */
.L_x_4817:
[----:B--2---:R2:W3:Y:S02]  /*15a60*/  SYNCS.PHASECHK.TRANS64.TRYWAIT P0, [R5+URZ], R4 ;  /* 0x00000004050075a7 */ /* 0x0044e4000800017f */
[----:B---3--:R-:W-:Y:S05]  /*15a70*/  @!P0 NANOSLEEP.SYNCS 0x989680 ;  /* 0x009896800000895d */ /* 0x008fea0003900000 */
[----:B------:R-:W3:Y:S02]  /*15a80*/  @!P0 SYNCS.PHASECHK.TRANS64 P0, [R5+URZ], R4 ;  /* 0x00000004050085a7 */ /* 0x000ee4000800007f */
[----:B---3--:R-:W-:Y:S05]  /*15a90*/  @!P0 BRA `(.L_x_4817) ;  /* 0xfffffffc00f08947 */ /* 0x008fea000383ffff */
[----:B------:R-:W-:Y:S05]  /*15aa0*/  BRA `(.L_x_4840) ;  /* 0xfffffff400cc7947 */ /* 0x000fea000383ffff */
.L_x_4841:
        /* <DEDUP_REMOVED lines=13> */
.L_x_12763:


//--------------------- .text._ZN7cutlass13device_kernelIN5flash11enable_sm90INS1_16FlashAttnFwdSm90INS1_25CollectiveMainloopFwdSm90ILi2EN4cute5tupleIJNS5_1CILi1EEES8_S8_EEENS6_IJNS7_ILi128EEENS7_ILi112EEENS7_ILi192EEEEEELi192ENS_6half_tEfNS_4arch4Sm90ELb1ELb0ELb1ELb1ELb0ELb0ELb0ELb1ELb1ELb0ELb0ELb0EEENS1_21CollectiveEpilogueFwdINS6_IJSA_SC_SB_EEES9_SE_SG_Li256ELb1ELb0ELb0ELb0EEENS1_36VarlenDynamicPersistentTileSchedulerILi128ELi112ELi256ELi32ELb0ELb0ELb1ELb1ELb1ELb1EEEEEEEEEvNT_6ParamsE --------------------------
	.section	.text._ZN7cutlass13device_kernelIN5flash11enable_sm90INS1_16FlashAttnFwdSm90INS1_25CollectiveMainloopFwdSm90ILi2EN4cute5tupleIJNS5_1CILi1EEES8_S8_EEENS6_IJNS7_ILi128EEENS7_ILi112EEENS7_ILi192EEEEEELi192ENS_6half_tEfNS_4arch4Sm90ELb1ELb0ELb1ELb1ELb0ELb0ELb0ELb1ELb1ELb0ELb0ELb0EEENS1_21CollectiveEpilogueFwdINS6_IJSA_SC_SB_EEES9_SE_SG_Li256ELb1ELb0ELb0ELb0EEENS1_36VarlenDynamicPersistentTileSchedulerILi128ELi112ELi256ELi32ELb0ELb0ELb1ELb1ELb1ELb1EEEEEEEEEvNT_6ParamsE,"ax",@progbits
	.align	128
.text._ZN7cutlass13device_kernelIN5flash11enable_sm90INS1_16FlashAttnFwdSm90INS1_25CollectiveMainloopFwdSm90ILi2EN4cute5tupleIJNS5_1CILi1EEES8_S8_EEENS6_IJNS7_ILi128EEENS7_ILi112EEENS7_ILi192EEEEEELi192ENS_6half_tEfNS_4arch4Sm90ELb1ELb0ELb1ELb1ELb0ELb0ELb0ELb1ELb1ELb0ELb0ELb0EEENS1_21CollectiveEpilogueFwdINS6_IJSA_SC_SB_EEES9_SE_SG_Li256ELb1ELb0ELb0ELb0EEENS1_36VarlenDynamicPersistentTileSchedulerILi128ELi112ELi256ELi32ELb0ELb0ELb1ELb1ELb1ELb1EEEEEEEEEvNT_6ParamsE:
        .type           _ZN7cutlass13device_kernelIN5flash11enable_sm90INS1_16FlashAttnFwdSm90INS1_25CollectiveMainloopFwdSm90ILi2EN4cute5tupleIJNS5_1CILi1EEES8_S8_EEENS6_IJNS7_ILi128EEENS7_ILi112EEENS7_ILi192EEEEEELi192ENS_6half_tEfNS_4arch4Sm90ELb1ELb0ELb1ELb1ELb0ELb0ELb0ELb1ELb1ELb0ELb0ELb0EEENS1_21CollectiveEpilogueFwdINS6_IJSA_SC_SB_EEES9_SE_SG_Li256ELb1ELb0ELb0ELb0EEENS1_36VarlenDynamicPersistentTileSchedulerILi128ELi112ELi256ELi32ELb0ELb0ELb1ELb1ELb1ELb1EEEEEEEEEvNT_6ParamsE,@function
        .size           _ZN7cutlass13device_kernelIN5flash11enable_sm90INS1_16FlashAttnFwdSm90INS1_25CollectiveMainloopFwdSm90ILi2EN4cute5tupleIJNS5_1CILi1EEES8_S8_EEENS6_IJNS7_ILi128EEENS7_ILi112EEENS7_ILi192EEEEEELi192ENS_6half_tEfNS_4arch4Sm90ELb1ELb0ELb1ELb1ELb0ELb0ELb0ELb1ELb1ELb0ELb0ELb0EEENS1_21CollectiveEpilogueFwdINS6_IJSA_SC_SB_EEES9_SE_SG_Li256ELb1ELb0ELb0ELb0EEENS1_36VarlenDynamicPersistentTileSchedulerILi128ELi112ELi256ELi32ELb0ELb0ELb1ELb1ELb1ELb1EEEEEEEEEvNT_6ParamsE,(.L_x_12764 - _ZN7cutlass13device_kernelIN5flash11enable_sm90INS1_16FlashAttnFwdSm90INS1_25CollectiveMainloopFwdSm90ILi2EN4cute5tupleIJNS5_1CILi1EEES8_S8_EEENS6_IJNS7_ILi128EEENS7_ILi112EEENS7_ILi192EEEEEELi192ENS_6half_tEfNS_4arch4Sm90ELb1ELb0ELb1ELb1ELb0ELb0ELb0ELb1ELb1ELb0ELb0ELb0EEENS1_21CollectiveEpilogueFwdINS6_IJSA_SC_SB_EEES9_SE_SG_Li256ELb1ELb0ELb0ELb0EEENS1_36VarlenDynamicPersistentTileSchedulerILi128ELi112ELi256ELi32ELb0ELb0ELb1ELb1ELb1ELb1EEEEEEEEEvNT_6ParamsE)
        .other          _ZN7cutlass13device_kernelIN5flash11enable_sm90INS1_16FlashAttnFwdSm90INS1_25CollectiveMainloopFwdSm90ILi2EN4cute5tupleIJNS5_1CILi1EEES8_S8_EEENS6_IJNS7_ILi128EEENS7_ILi112EEENS7_ILi192EEEEEELi192ENS_6half_tEfNS_4arch4Sm90ELb1ELb0ELb1ELb1ELb0ELb0ELb0ELb1ELb1ELb0ELb0ELb0EEENS1_21CollectiveEpilogueFwdINS6_IJSA_SC_SB_EEES9_SE_SG_Li256ELb1ELb0ELb0ELb0EEENS1_36VarlenDynamicPersistentTileSchedulerILi128ELi112ELi256ELi32ELb0ELb0ELb1ELb1ELb1ELb1EEEEEEEEEvNT_6ParamsE,@"STO_CUDA_ENTRY STV_DEFAULT"
_ZN7cutlass13device_kernelIN5flash11enable_sm90INS1_16FlashAttnFwdSm90INS1_25CollectiveMainloopFwdSm90ILi2EN4cute5tupleIJNS5_1CILi1EEES8_S8_EEENS6_IJNS7_ILi128EEENS7_ILi112EEENS7_ILi192EEEEEELi192ENS_6half_tEfNS_4arch4Sm90ELb1ELb0ELb1ELb1ELb0ELb0ELb0ELb1ELb1ELb0ELb0ELb0EEENS1_21CollectiveEpilogueFwdINS6_IJSA_SC_SB_EEES9_SE_SG_Li256ELb1ELb0ELb0ELb0EEENS1_36VarlenDynamicPersistentTileSchedulerILi128ELi112ELi256ELi32ELb0ELb0ELb1ELb1ELb1ELb1EEEEEEEEEvNT_6ParamsE:
        /* <DEDUP_REMOVED lines=21> */
.L_x_4843:
[----:B------:R-:W-:Y:S05]  /*0150*/  BSYNC B0 ;  /* 0x0000000000007941 */ /* 0x000fea0003800000 */
.L_x_4842:
        /* <DEDUP_REMOVED lines=41> */
.L_x_4844:
        /* <DEDUP_REMOVED lines=22> */
.L_x_4845:
        /* <DEDUP_REMOVED lines=18> */
.L_x_4846:
        /* <DEDUP_REMOVED lines=22> */
.L_x_4847:
        /* <DEDUP_REMOVED lines=22> */
.L_x_4848:
        /* <DEDUP_REMOVED lines=8> */
.L_x_4850:
        /* <DEDUP_REMOVED lines=17> */
[----:B------:R-:W-:Y:S01]  /*0ac0*/  UMOV UR36, URZ ;  /* 0x0000003f00247c82 */ /* 0x000fe20008000000 */
[----:B------:R-:W0:Y:S10]  /*0ad0*/  S2R R0, SR_TID.X ;  /* 0x0000000000007919 */ /* 0x000e340000002100 */
        /* <DEDUP_REMOVED lines=20> */
[----:B------:R-:W-:-:S02]  /*0c20*/  SHF.R.S32.HI R2, RZ, 0x1f, R9 ;  /* 0x0000001fff027819 */ /* 0x000fc40000011409 */
[----:B------:R-:W-:Y:S02]  /*0c30*/  SHF.R.S32.HI R8, RZ, 0x5, R8 ;  /* 0x00000005ff087819 */ /* 0x000fe40000011408 */
[----:B------:R-:W-:Y:S02]  /*0c40*/  LEA.HI R2, R2, R5, RZ, 0x3 ;  /* 0x0000000502027211 */ /* 0x000fe400078f18ff */
[----:B------:R-:W-:Y:S02]  /*0c50*/  LOP3.LUT R204, R9, 0x7ffffffc, RZ, 0xc0, !PT ;  /* 0x7ffffffc09cc7812 */ /* 0x000fe400078ec0ff */
[----:B------:R-:W-:Y:S02]  /*0c60*/  LOP3.LUT R6, R2, 0xfffffff8, RZ, 0xc0, !PT ;  /* 0xfffffff802067812 */ /* 0x000fe400078ec0ff */
[CC--:B------:R-:W-:Y:S01]  /*0c70*/  LEA.HI R2, R0.reuse, R215.reuse, RZ, 0x4 ;  /* 0x000000d700027211 */ /* 0x0c0fe200078f20ff */
[----:B------:R-:W-:Y:S01]  /*0c80*/  IMAD.IADD R204, R211, 0x1, -R204 ;  /* 0x00000001d3cc7824 */ /* 0x000fe200078e0acc */
[----:B------:R-:W-:Y:S01]  /*0c90*/  LEA.HI R0, R0, R215, RZ, 0x3 ;  /* 0x000000d700007211 */ /* 0x000fe200078f18ff */
[----:B------:R-:W-:Y:S01]  /*0ca0*/  IMAD.IADD R11, R5, 0x1, -R6 ;  /* 0x00000001050b7824 */ /* 0x000fe200078e0a06 */
[----:B------:R-:W-:-:S02]  /*0cb0*/  SHF.R.S32.HI R5, RZ, 0x4, R2 ;  /* 0x00000004ff057819 */ /* 0x000fc40000011402 */
[----:B------:R-:W-:Y:S01]  /*0cc0*/  SHF.L.U32 R6, R4, 0x5, RZ ;  /* 0x0000000504067819 */ /* 0x000fe200000006ff */
[----:B------:R-:W-:Y:S01]  /*0cd0*/  IMAD R8, R8, 0x10, R11 ;  /* 0x0000001008087824 */ /* 0x000fe200078e020b */
[C---:B------:R-:W-:Y:S02]  /*0ce0*/  LOP3.LUT R4, R2.reuse, 0x3fffff0, RZ, 0xc0, !PT ;  /* 0x03fffff002047812 */ /* 0x040fe400078ec0ff */
[----:B------:R-:W-:Y:S01]  /*0cf0*/  LEA.HI R2, R2, R5, RZ, 0x1 ;  /* 0x0000000502027211 */ /* 0x000fe200078f08ff */
[----:B------:R-:W-:Y:S01]  /*0d00*/  IMAD R205, R3, 0x40, R8 ;  /* 0x0000004003cd7824 */ /* 0x000fe200078e0208 */
[----:B------:R-:W-:Y:S01]  /*0d10*/  LOP3.LUT R7, R6, 0xfffffc00, RZ, 0xc0, !PT ;  /* 0xfffffc0006077812 */ /* 0x000fe200078ec0ff */
[----:B------:R-:W-:Y:S01]  /*0d20*/  IMAD.IADD R4, R215, 0x1, -R4 ;  /* 0x00000001d7047824 */ /* 0x000fe200078e0a04 */
[----:B------:R-:W-:Y:S02]  /*0d30*/  LOP3.LUT R2, R2, 0x1ffffffe, RZ, 0xc0, !PT ;  /* 0x1ffffffe02027812 */ /* 0x000fe400078ec0ff */
[----:B------:R-:W-:Y:S01]  /*0d40*/  SHF.R.S32.HI R22, RZ, 0x3, R0 ;  /* 0x00000003ff167819 */ /* 0x000fe20000011400 */
[----:B------:R-:W-:Y:S01]  /*0d50*/  IMAD R7, R4, 0x40, R7 ;  /* 0x0000004004077824 */ /* 0x000fe200078e0207 */
[----:B------:R-:W-:Y:S01]  /*0d60*/  MOV R210, UR4 ;  /* 0x0000000400d27c02 */ /* 0x000fe20008000f00 */
[----:B------:R-:W-:-:S04]  /*0d70*/  IMAD.IADD R2, R5, 0x1, -R2 ;  /* 0x0000000105027824 */ /* 0x000fc800078e0a02 */
[----:B------:R-:W-:Y:S01]  /*0d80*/  IMAD R213, R2, 0x8, R7 ;  /* 0x0000000802d57824 */ /* 0x000fe200078e0207 */
[----:B------:R-:W-:-:S05]  /*0d90*/  LOP3.LUT R2, R0, 0x1ffffff8, RZ, 0xc0, !PT ;  /* 0x1ffffff800027812 */ /* 0x000fca00078ec0ff */
[----:B------:R-:W-:-:S04]  /*0da0*/  IMAD.IADD R2, R215, 0x1, -R2 ;  /* 0x00000001d7027824 */ /* 0x000fc800078e0a02 */
[----:B------:R-:W-:-:S07]  /*0db0*/  IMAD.SHL.U32 R16, R2, 0x8, RZ ;  /* 0x0000000802107824 */ /* 0x000fce00078e00ff */
.L_x_4904:
        /* <DEDUP_REMOVED lines=19> */
[----:B------:R-:W-:-:S03]  /*0ef0*/  IMAD.U32 R2, RZ, RZ, UR6 ;  /* 0x00000006ff027e24 */ /* 0x000fc6000f8e00ff */
[----:B------:R-:W-:Y:S01]  /*0f00*/  @UP1 ULEA.HI.X UR9, UR4, UR9, UR12, 0x2, UP0 ;  /* 0x0000000904091291 */ /* 0x000fe200080f140c */
[----:B------:R-:W-:Y:S01]  /*0f10*/  IMAD.U32 R3, RZ, RZ, UR7 ;  /* 0x00000007ff037e24 */ /* 0x000fe2000f8e00ff */
[----:B---345:R-:W-:Y:S01]  /*0f20*/  MOV R4, UR8 ;  /* 0x0000000800047c02 */ /* 0x038fe20008000f00 */
[----:B------:R-:W-:Y:S01]  /*0f30*/  ULDC.64 UR6, c[0x0][0x3f8] ;  /* 0x0000fe0000067ab9 */ /* 0x000fe20000000a00 */
[----:B------:R-:W-:Y:S02]  /*0f40*/  ULDC UR8, c[0x0][0x2e0] ;  /* 0x0000b80000087ab9 */ /* 0x000fe40000000800 */
[----:B------:R-:W-:Y:S01]  /*0f50*/  IMAD.U32 R5, RZ, RZ, UR9 ;  /* 0x00000009ff057e24 */ /* 0x000fe2000f8e00ff */
[----:B------:R-:W2:Y:S04]  /*0f60*/  @P0 LDG.E R2, desc[UR10][R2.64] ;  /* 0x0000000a02020981 */ /* 0x000ea8000c1e1900 */
[----:B------:R-:W3:Y:S01]  /*0f70*/  @P2 LDG.E R4, desc[UR10][R4.64] ;  /* 0x0000000a04042981 */ /* 0x000ee2000c1e1900 */
[----:B------:R-:W-:Y:S01]  /*0f80*/  ULDC UR9, c[0x0][0x288] ;  /* 0x0000a20000097ab9 */ /* 0x000fe20000000800 */
[----:B------:R-:W-:Y:S01]  /*0f90*/  UISETP.NE.U32.AND UP0, UPT, UR6, URZ, UPT ;  /* 0x0000003f0600728c */ /* 0x000fe2000bf05070 */
[----:B------:R-:W-:Y:S01]  /*0fa0*/  IMAD.U32 R207, RZ, RZ, UR5 ;  /* 0x00000005ffcf7e24 */ /* 0x000fe2000f8e00ff */
[----:B------:R-:W-:Y:S01]  /*0fb0*/  ULDC.64 UR10, c[0x0][0xa20] ;  /* 0x00028800000a7ab9 */ /* 0x000fe20000000a00 */
[----:B------:R-:W-:Y:S01]  /*0fc0*/  ULDC UR6, c[0x0][0x404] ;  /* 0x0001010000067ab9 */ /* 0x000fe20000000800 */
[----:B------:R-:W-:Y:S01]  /*0fd0*/  UISETP.NE.AND.EX UP0, UPT, UR7, URZ, UPT, UP0 ;  /* 0x0000003f0700728c */ /* 0x000fe2000bf05300 */
[----:B------:R-:W-:Y:S01]  /*0fe0*/  ISETP.NE.U32.AND P1, PT, RZ, UR10, PT ;  /* 0x0000000aff007c0c */ /* 0x000fe2000bf25070 */
[----:B------:R-:W-:-:S02]  /*0ff0*/  UMOV UR4, URZ ;  /* 0x0000003f00047c82 */ /* 0x000fc40008000000 */
[----:B------:R-:W-:Y:S01]  /*1000*/  USEL UR6, UR6, 0x1, UP0 ;  /* 0x0000000106067887 */ /* 0x000fe20008000000 */
[----:B------:R-:W-:-:S03]  /*1010*/  ISETP.NE.AND.EX P1, PT, RZ, UR11, PT, P1 ;  /* 0x0000000bff007c0c */ /* 0x000fc6000bf25310 */
[----:B------:R-:W-:Y:S01]  /*1020*/  UIMAD UR8, UR6, UR8, URZ ;  /* 0x00000008060872a4 */ /* 0x000fe2000f8e023f */
[----:B--2---:R-:W-:Y:S02]  /*1030*/  @P0 R2UR UR4, R2 ;  /* 0x00000000020402ca */ /* 0x004fe400000e0000 */
[----:B---3--:R-:W-:-:S13]  /*1040*/  @P2 R2UR UR9, R4 ;  /* 0x00000000040922ca */ /* 0x008fda00000e0000 */
[----:B------:R-:W-:Y:S01]  /*1050*/  IMAD.U32 R18, RZ, RZ, UR9 ;  /* 0x00000009ff127e24 */ /* 0x000fe2000f8e00ff */
[----:B-1----:R-:W-:Y:S06]  /*1060*/  @P2 BRA `(.L_x_4851) ;  /* 0x0000000000402947 */ /* 0x002fec0003800000 */
        /* <DEDUP_REMOVED lines=8> */
[----:B------:R-:W-:Y:S02]  /*10f0*/  IMAD.U32 R2, RZ, RZ, UR6 ;  /* 0x00000006ff027e24 */ /* 0x000fe4000f8e00ff */
[----:B------:R-:W-:-:S05]  /*1100*/  IMAD.U32 R3, RZ, RZ, UR7 ;  /* 0x00000007ff037e24 */ /* 0x000fca000f8e00ff */
[----:B------:R-:W2:Y:S04]  /*1110*/  LDG.E R4, desc[UR12][R2.64] ;  /* 0x0000000c02047981 */ /* 0x000ea8000c1e1900 */
[----:B------:R-:W3:Y:S01]  /*1120*/  LDG.E R0, desc[UR12][R2.64+0x4] ;  /* 0x0000040c02007981 */ /* 0x000ee2000c1e1900 */
[----:B--2---:R-:W-:Y:S02]  /*1130*/  R2UR UR5, R4 ;  /* 0x00000000040572ca */ /* 0x004fe400000e0000 */
[----:B---3--:R-:W-:-:S13]  /*1140*/  R2UR UR6, R0 ;  /* 0x00000000000672ca */ /* 0x008fda00000e0000 */
[----:B------:R-:W-:-:S06]  /*1150*/  UIADD3 UR5, -UR5, UR6, URZ ;  /* 0x0000000605057290 */ /* 0x000fcc000fffe13f */
[----:B------:R-:W-:-:S07]  /*1160*/  MOV R18, UR5 ;  /* 0x0000000500127c02 */ /* 0x000fce0008000f00 */
.L_x_4851:
        /* <DEDUP_REMOVED lines=13> */
.L_x_4852:
        /* <DEDUP_REMOVED lines=14> */
[----:B------:R-:W-:-:S12]  /*1320*/  UIADD3 UR8, -UR8, UR5, URZ ;  /* 0x0000000508087290 */ /* 0x000fd8000fffe13f */
.L_x_4853:
[----:B------:R-:W-:Y:S01]  /*1330*/  R2UR UR5, R17 ;  /* 0x00000000110572ca */ /* 0x000fe200000e0000 */
[----:B------:R-:W-:Y:S01]  /*1340*/  UIADD3 UR7, -UR4, UR8, URZ ;  /* 0x0000000804077290 */ /* 0x000fe2000fffe13f */
[----:B------:R-:W-:Y:S02]  /*1350*/  R2UR UR8, R18 ;  /* 0x00000000120872ca */ /* 0x000fe400000e0000 */
[----:B------:R-:W-:Y:S01]  /*1360*/  CS2R R2, SRZ ;  /* 0x0000000000027805 */ /* 0x000fe2000001ff00 */
[----:B------:R-:W-:Y:S01]  /*1370*/  UMOV UR4, URZ ;  /* 0x0000003f00047c82 */ /* 0x000fe20008000000 */
[----:B------:R-:W-:Y:S02]  /*1380*/  PLOP3.LUT P0, PT, PT, PT, PT, 0x80, 0x0 ;  /* 0x000000000000781c */ /* 0x000fe40003f0f070 */
[----:B------:R-:W-:Y:S01]  /*1390*/  CS2R R118, SRZ ;  /* 0x0000000000767805 */ /* 0x000fe2000001ff00 */
[----:B------:R-:W-:Y:S01]  /*13a0*/  IMAD.U32 R19, RZ, RZ, UR7 ;  /* 0x00000007ff137e24 */ /* 0x000fe2000f8e00ff */
[----:B------:R-:W-:-:S02]  /*13b0*/  MOV R0, RZ ;  /* 0x000000ff00007202 */ /* 0x000fc40000000f00 */
[----:B------:R-:W-:Y:S02]  /*13c0*/  CS2R R116, SRZ ;  /* 0x0000000000747805 */ /* 0x000fe4000001ff00 */
[----:B------:R-:W-:Y:S02]  /*13d0*/  CS2R R114, SRZ ;  /* 0x0000000000727805 */ /* 0x000fe4000001ff00 */
[----:B------:R-:W-:Y:S02]  /*13e0*/  CS2R R112, SRZ ;  /* 0x0000000000707805 */ /* 0x000fe4000001ff00 */
[----:B------:R-:W-:Y:S01]  /*13f0*/  CS2R R110, SRZ ;  /* 0x00000000006e7805 */ /* 0x000fe2000001ff00 */
[----:B------:R-:W-:Y:S01]  /*1400*/  ULEA UR6, UR5, 0xef, 0x7 ;  /* 0x000000ef05067891 */ /* 0x000fe2000f8e383f */
[----:B------:R-:W-:Y:S01]  /*1410*/  CS2R R108, SRZ ;  /* 0x00000000006c7805 */ /* 0x000fe2000001ff00 */
[----:B------:R-:W-:Y:S01]  /*1420*/  UIADD3 UR5, UR7, 0x6f, URZ ;  /* 0x0000006f07057890 */ /* 0x000fe2000fffe03f */
[----:B------:R-:W-:Y:S01]  /*1430*/  CS2R R106, SRZ ;  /* 0x00000000006a7805 */ /* 0x000fe2000001ff00 */
[----:B------:R-:W-:Y:S01]  /*1440*/  UIADD3 UR7, UR7, UR6, -UR8 ;  /* 0x0000000607077290 */ /* 0x000fe2000fffe808 */
[----:B------:R-:W-:Y:S01]  /*1450*/  CS2R R104, SRZ ;  /* 0x0000000000687805 */ /* 0x000fe2000001ff00 */
[----:B------:R-:W-:Y:S01]  /*1460*/  UIMAD.WIDE UR4, UR5, -0x6db6db6d, UR4 ;  /* 0x92492493050478a5 */ /* 0x000fe2000f8e0204 */
[----:B------:R-:W-:Y:S01]  /*1470*/  CS2R R102, SRZ ;  /* 0x0000000000667805 */ /* 0x000fe2000001ff00 */
[----:B------:R-:W-:Y:S01]  /*1480*/  UMOV UR6, URZ ;  /* 0x0000003f00067c82 */ /* 0x000fe20008000000 */
[----:B------:R-:W-:Y:S01]  /*1490*/  CS2R R100, SRZ ;  /* 0x0000000000647805 */ /* 0x000fe2000001ff00 */
[----:B------:R-:W-:Y:S01]  /*14a0*/  UIMAD.WIDE UR6, UR7, -0x6db6db6d, UR6 ;  /* 0x92492493070678a5 */ /* 0x000fe2000f8e0206 */
[----:B------:R-:W-:Y:S01]  /*14b0*/  CS2R R98, SRZ ;  /* 0x0000000000627805 */ /* 0x000fe2000001ff00 */
[----:B------:R-:W-:Y:S01]  /*14c0*/  USHF.R.U32.HI UR4, URZ, 0x1f, UR5 ;  /* 0x0000001f3f047899 */ /* 0x000fe20008011605 */
[----:B------:R-:W-:Y:S01]  /*14d0*/  CS2R R96, SRZ ;  /* 0x0000000000607805 */ /* 0x000fe2000001ff00 */
[----:B------:R-:W-:Y:S01]  /*14e0*/  USHF.R.U32.HI UR6, URZ, 0x1f, UR7 ;  /* 0x0000001f3f067899 */ /* 0x000fe20008011607 */
[----:B------:R-:W-:Y:S01]  /*14f0*/  IMAD.MOV.U32 R86, RZ, RZ, RZ ;  /* 0x000000ffff567224 */ /* 0x000fe200078e00ff */
[----:B------:R-:W-:Y:S01]  /*1500*/  ULEA.HI.SX32 UR4, UR5, UR4, 0x1a ;  /* 0x0000000405047291 */ /* 0x000fe2000f8fd23f */
[----:B------:R-:W-:Y:S01]  /*1510*/  CS2R R90, SRZ ;  /* 0x00000000005a7805 */ /* 0x000fe2000001ff00 */
[----:B------:R-:W-:Y:S01]  /*1520*/  ULEA.HI.SX32 UR6, UR7, UR6, 0x1a ;  /* 0x0000000607067291 */ /* 0x000fe2000f8fd23f */
[----:B------:R-:W-:Y:S01]  /*1530*/  CS2R R92, SRZ ;  /* 0x00000000005c7805 */ /* 0x000fe2000001ff00 */
[----:B------:R-:W-:Y:S01]  /*1540*/  IMAD.MOV.U32 R43, RZ, RZ, RZ ;  /* 0x000000ffff2b7224 */ /* 0x000fe200078e00ff */
[----:B------:R-:W-:Y:S01]  /*1550*/  CS2R R88, SRZ ;  /* 0x0000000000587805 */ /* 0x000fe2000001ff00 */
[----:B------:R-:W-:Y:S01]  /*1560*/  UISETP.LT.AND UP0, UPT, UR4, UR6, UPT ;  /* 0x000000060400728c */ /* 0x000fe2000bf01270 */
[----:B------:R-:W-:-:S02]  /*1570*/  CS2R R128, SRZ ;  /* 0x0000000000807805 */ /* 0x000fc4000001ff00 */
[----:B------:R-:W-:Y:S02]  /*1580*/  CS2R R38, SRZ ;  /* 0x0000000000267805 */ /* 0x000fe4000001ff00 */
[----:B------:R-:W-:Y:S01]  /*1590*/  CS2R R84, SRZ ;  /* 0x0000000000547805 */ /* 0x000fe2000001ff00 */
[----:B------:R-:W-:Y:S01]  /*15a0*/  USEL UR37, UR4, UR6, UP0 ;  /* 0x0000000604257287 */ /* 0x000fe20008000000 */
[----:B------:R-:W-:Y:S02]  /*15b0*/  CS2R R46, SRZ ;  /* 0x00000000002e7805 */ /* 0x000fe4000001ff00 */
[----:B------:R-:W-:Y:S02]  /*15c0*/  CS2R R36, SRZ ;  /* 0x0000000000247805 */ /* 0x000fe4000001ff00 */
[----:B------:R-:W-:Y:S01]  /*15d0*/  CS2R R78, SRZ ;  /* 0x00000000004e7805 */ /* 0x000fe2000001ff00 */
[----:B------:R-:W-:Y:S01]  /*15e0*/  UISETP.GE.AND UP0, UPT, UR37, 0x1, UPT ;  /* 0x000000012500788c */ /* 0x000fe2000bf06270 */
[----:B------:R-:W-:-:S02]  /*15f0*/  CS2R R76, SRZ ;  /* 0x00000000004c7805 */ /* 0x000fc4000001ff00 */
[----:B------:R-:W-:Y:S02]  /*1600*/  CS2R R74, SRZ ;  /* 0x00000000004a7805 */ /* 0x000fe4000001ff00 */
[----:B------:R-:W-:Y:S02]  /*1610*/  CS2R R72, SRZ ;  /* 0x0000000000487805 */ /* 0x000fe4000001ff00 */
[----:B------:R-:W-:Y:S02]  /*1620*/  CS2R R70, SRZ ;  /* 0x0000000000467805 */ /* 0x000fe4000001ff00 */
[----:B------:R-:W-:Y:S02]  /*1630*/  CS2R R68, SRZ ;  /* 0x0000000000447805 */ /* 0x000fe4000001ff00 */
[----:B------:R-:W-:Y:S02]  /*1640*/  PLOP3.LUT P1, PT, PT, PT, UP0, 0x80, 0x0 ;  /* 0x000000000000781c */ /* 0x000fe40003f2f008 */
        /* <DEDUP_REMOVED lines=19> */
[----:B------:R-:W-:Y:S01]  /*1780*/  CS2R R6, SRZ ;  /* 0x0000000000067805 */ /* 0x000fe2000001ff00 */
[----:B------:R-:W-:Y:S01]  /*1790*/  IMAD.MOV.U32 R32, RZ, RZ, RZ ;  /* 0x000000ffff207224 */ /* 0x000fe200078e00ff */
[----:B------:R-:W-:Y:S01]  /*17a0*/  MOV R135, RZ ;  /* 0x000000ff00877202 */ /* 0x000fe20000000f00 */
        /* <DEDUP_REMOVED lines=32> */
.L_x_4855:
        /* <DEDUP_REMOVED lines=11> */
.L_x_4992:
[----:B------:R-:W-:Y:S05]  /*1a60*/  @!P0 BRA `(.L_x_4857) ;  /* 0x0000000000048947 */ /* 0x000fea0003800000 */
[----:B------:R-:W-:Y:S01]  /*1a70*/  BPT.TRAP 0x1 ;  /* 0x000000040000795c */ /* 0x000fe20000300000 */
.L_x_4857:
[----:B0-----:R-:W-:Y:S01]  /*1a80*/  IMAD.U32 R3, RZ, RZ, UR60 ;  /* 0x0000003cff037e24 */ /* 0x001fe2000f8e00ff */
[----:B------:R-:W-:-:S04]  /*1a90*/  MOV R0, UR36 ;  /* 0x0000002400007c02 */ /* 0x000fc80008000f00 */
[----:B------:R-:W-:Y:S02]  /*1aa0*/  LEA R0, R0, UR38, 0x3 ;  /* 0x0000002600007c11 */ /* 0x000fe4000f8e18ff */
[----:B------:R-:W-:-:S04]  /*1ab0*/  SHF.L.U32 R3, R3, 0x1f, RZ ;  /* 0x0000001f03037819 */ /* 0x000fc800000006ff */
[----:B------:R0:W1:Y:S01]  /*1ac0*/  SYNCS.PHASECHK.TRANS64.TRYWAIT P2, [R0+URZ+0x36830], R3 ;  /* 0x03683003000075a7 */ /* 0x000062000804017f */
[----:B------:R-:W-:Y:S05]  /*1ad0*/  @!P0 BRA `(.L_x_4858) ;  /* 0x0000000000048947 */ /* 0x000fea0003800000 */
[----:B------:R-:W-:Y:S01]  /*1ae0*/  BPT.TRAP 0x1 ;  /* 0x000000040000795c */ /* 0x000fe20000300000 */
.L_x_4858:
[----:B------:R-:W2:Y:S01]  /*1af0*/  S2R R2, SR_TID.X ;  /* 0x0000000000027919 */ /* 0x000ea20000002100 */
[----:B------:R-:W-:Y:S01]  /*1b00*/  IMAD.MOV.U32 R119, RZ, RZ, RZ ;  /* 0x000000ffff777224 */ /* 0x000fe200078e00ff */
[----:B--2---:R-:W-:Y:S01]  /*1b10*/  LOP3.LUT P1, RZ, R2, 0x7f, RZ, 0xc0, !PT ;  /* 0x0000007f02ff7812 */ /* 0x004fe2000782c0ff */
[----:B-1----:R-:W-:-:S12]  /*1b20*/  @P2 BRA `(.L_x_4859) ;  /* 0x0000000000082947 */ /* 0x002fd80003800000 */
[----:B------:R-:W1:Y:S02]  /*1b30*/  SYNCS.PHASECHK.TRANS64.TRYWAIT P2, [R0+URZ+0x36830], R3 ;  /* 0x03683003000075a7 */ /* 0x000e64000804017f */
[----:B-1----:R-:W-:Y:S05]  /*1b40*/  @!P2 BRA `(.L_x_4860) ;  /* 0x00000168000ca947 */ /* 0x002fea0003800000 */
.L_x_4859:
[----:B------:R-:W-:Y:S05]  /*1b50*/  WARPSYNC.ALL ;  /* 0x0000000000007948 */ /* 0x000fea0003800000 */
[----:B------:R-:W-:Y:S01]  /*1b60*/  UIADD3 UR4, UR38, 0x21400, URZ ;  /* 0x0002140026047890 */ /* 0x000fe2000fffe03f */
[----:B------:R-:W-:Y:S01]  /*1b70*/  WARPGROUP.ARRIVE ;  /* 0x00000000000079c5 */ /* 0x000fe20000000000 */
[----:B------:R-:W-:Y:S01]  /*1b80*/  ULOP3.LUT UR5, UR39, 0x10000, URZ, 0xfc, !UPT ;  /* 0x0001000027057892 */ /* 0x000fe2000f8efc3f */
[----:B------:R-:W-:Y:S01]  /*1b90*/  MOV R7, UR38 ;  /* 0x0000002600077c02 */ /* 0x000fe20008000f00 */
[----:B------:R-:W-:Y:S01]  /*1ba0*/  USHF.R.U32.HI UR4, URZ, 0x4, UR4 ;  /* 0x000000043f047899 */ /* 0x000fe20008011604 */
[----:B------:R-:W-:Y:S01]  /*1bb0*/  MOV R8, UR37 ;  /* 0x0000002500087c02 */ /* 0x000fe20008000f00 */
[----:B------:R-:W-:Y:S01]  /*1bc0*/  UMOV UR57, 0x40000040 ;  /* 0x4000004000397882 */ /* 0x000fe20000000000 */
[----:B------:R-:W-:Y:S01]  /*1bd0*/  UMOV UR59, 0x40000040 ;  /* 0x40000040003b7882 */ /* 0x000fe20000000000 */
[----:B------:R-:W-:Y:S01]  /*1be0*/  ULOP3.LUT UR4, UR4, 0x3fff, URZ, 0xc0, !UPT ;  /* 0x00003fff04047892 */ /* 0x000fe2000f8ec03f */
[----:B------:R-:W-:Y:S01]  /*1bf0*/  MOV R9, UR36 ;  /* 0x0000002400097c02 */ /* 0x000fe20008000f00 */
[----:B------:R-:W-:Y:S01]  /*1c00*/  UMOV UR56, UR5 ;  /* 0x0000000500387c82 */ /* 0x000fe20008000000 */
[----:B------:R-:W-:Y:S01]  /*1c10*/  UMOV UR9, UR57 ;  /* 0x0000003900097c82 */ /* 0x000fe20008000000 */
[----:B------:R-:W-:Y:S01]  /*1c20*/  ULOP3.LUT UR6, UR4, 0x10000, URZ, 0xfc, !UPT ;  /* 0x0001000004067892 */ /* 0x000fe2000f8efc3f */
[----:B------:R-:W-:Y:S01]  /*1c30*/  MOV R4, UR57 ;  /* 0x0000003900047c02 */ /* 0x000fe20008000f00 */
[----:B------:R-:W-:Y:S01]  /*1c40*/  UMOV UR8, UR56 ;  /* 0x0000003800087c82 */ /* 0x000fe20008000000 */
[----:B------:R-:W-:Y:S01]  /*1c50*/  UMOV UR11, 0x40000040 ;  /* 0x40000040000b7882 */ /* 0x000fe20000000000 */
[----:B------:R-:W-:Y:S01]  /*1c60*/  UIMAD UR4, UR36, 0xa80, UR6 ;  /* 0x00000a80240478a4 */ /* 0x000fe2000f8e0206 */
[----:B------:R-:W-:Y:S01]  /*1c70*/  MOV R6, UR56 ;  /* 0x0000003800067c02 */ /* 0x000fe20008000f00 */
[----:B------:R-:W-:Y:S01]  /*1c80*/  UMOV UR12, UR56 ;  /* 0x00000038000c7c82 */ /* 0x000fe20008000000 */
[----:B------:R-:W-:Y:S01]  /*1c90*/  UMOV UR13, UR57 ;  /* 0x00000039000d7c82 */ /* 0x000fe20008000000 */
[----:B------:R-:W-:Y:S01]  /*1ca0*/  UIADD3 UR10, UR4, 0x80, URZ ;  /* 0x00000080040a7890 */ /* 0x000fe2000fffe03f */
[----:B------:R-:W-:Y:S01]  /*1cb0*/  IMAD.U32 R5, RZ, RZ, UR6 ;  /* 0x00000006ff057e24 */ /* 0x000fe2000f8e00ff */
[----:B------:R-:W-:Y:S01]  /*1cc0*/  UIADD3 UR14, UR4, 0x100, URZ ;  /* 0x00000100040e7890 */ /* 0x000fe2000fffe03f */
[----:B01----:R-:W-:Y:S01]  /*1cd0*/  @!P1 VIADD R0, R0, 0x36840 ;  /* 0x0003684000009836 */ /* 0x003fe20000000000 */
[----:B------:R-:W-:Y:S01]  /*1ce0*/  UMOV UR58, UR4 ;  /* 0x00000004003a7c82 */ /* 0x000fe20008000000 */
[----:B------:R-:W-:Y:S01]  /*1cf0*/  UMOV UR15, 0x40000040 ;  /* 0x40000040000f7882 */ /* 0x000fe20000000000 */
[----:B------:R-:W-:Y:S01]  /*1d00*/  HGMMA.64x16x16.F32 R72, gdesc[UR56], RZ, !UPT, gsb0 ;  /* 0x00200000384879f0 */ /* 0x000fe2000c0008ff */
[----:B------:R-:W-:Y:S01]  /*1d10*/  UIADD3 UR18, UR4, 0x180, URZ ;  /* 0x0000018004127890 */ /* 0x000fe2000fffe03f */
[----:B------:R-:W-:Y:S01]  /*1d20*/  @!P1 PRMT R0, RZ, 0x654, R0 ;  /* 0x00000654ff009816 */ /* 0x000fe20000000000 */
[----:B------:R-:W-:Y:S01]  /*1d30*/  UMOV UR16, UR56 ;  /* 0x0000003800107c82 */ /* 0x000fe20008000000 */
[----:B------:R-:W-:Y:S01]  /*1d40*/  UMOV UR17, UR57 ;  /* 0x0000003900117c82 */ /* 0x000fe20008000000 */
[----:B------:R-:W-:Y:S01]  /*1d50*/  UMOV UR19, 0x40000040 ;  /* 0x4000004000137882 */ /* 0x000fe20000000000 */
[----:B------:R-:W-:Y:S01]  /*1d60*/  UIADD3 UR22, UR4, 0x200, URZ ;  /* 0x0000020004167890 */ /* 0x000fe2000fffe03f */
[-C--:B------:R-:W-:Y:S01]  /*1d70*/  MOV R118, R119.reuse ;  /* 0x0000007700767202 */ /* 0x080fe20000000f00 */
        /* <DEDUP_REMOVED lines=41> */
[--C-:B------:R-:W-:Y:S01]  /*2010*/  IMAD.MOV.U32 R90, RZ, RZ, R119.reuse ;  /* 0x000000ffff5a7224 */ /* 0x100fe200078e0077 */
[----:B------:R-:W-:Y:S02]  /*2020*/  WARPGROUP.DEPBAR.LE gsb0, 0x0 ;  /* 0x00008000000079c5 */ /* 0x000fe40000010000 */
[----:B------:R-:W-:Y:S01]  /*2030*/  WARPGROUP.ARRIVE ;  /* 0x00000000000079c5 */ /* 0x000fe20000000000 */
[--C-:B------:R-:W-:Y:S02]  /*2040*/  IMAD.MOV.U32 R86, RZ, RZ, R119.reuse ;  /* 0x000000ffff567224 */ /* 0x100fe400078e0077 */
[--C-:B------:R-:W-:Y:S02]  /*2050*/  IMAD.MOV.U32 R84, RZ, RZ, R119.reuse ;  /* 0x000000ffff547224 */ /* 0x100fe400078e0077 */
[----:B------:R-:W-:Y:S01]  /*2060*/  IMAD.MOV.U32 R80, RZ, RZ, R119 ;  /* 0x000000ffff507224 */ /* 0x000fe200078e0077 */
[----:B------:R-:W-:Y:S01]  /*2070*/  HGMMA.64x16x16.F32 R64, gdesc[UR8], RZ, !UPT, gsb0 ;  /* 0x00200000084079f0 */ /* 0x000fe2000c0008ff */
[----:B------:R-:W-:Y:S01]  /*2080*/  UIADD3 UR10, UR4, 0x300, URZ ;  /* 0x00000300040a7890 */ /* 0x000fe2000fffe03f */
[----:B------:R-:W-:Y:S01]  /*2090*/  UMOV UR8, UR56 ;  /* 0x0000003800087c82 */ /* 0x000fe20008000000 */
[----:B------:R-:W-:Y:S01]  /*20a0*/  UMOV UR9, UR57 ;  /* 0x0000003900097c82 */ /* 0x000fe20008000000 */
[----:B------:R-:W-:Y:S01]  /*20b0*/  UMOV UR11, 0x40000040 ;  /* 0x40000040000b7882 */ /* 0x000fe20000000000 */
[----:B------:R-:W-:-:S02]  /*20c0*/  WARPGROUP.DEPBAR.LE gsb0, 0x0 ;  /* 0x00008000000079c5 */ /* 0x000fc40000010000 */
        /* <DEDUP_REMOVED lines=472> */
[----:B------:R-:W-:Y:S01]  /*3e50*/  UMOV UR50, UR6 ;  /* 0x0000000600327c82 */ /* 0x000fe20008000000 */
[----:B------:R-:W-:Y:S01]  /*3e60*/  UMOV UR51, 0x40000040 ;  /* 0x4000004000337882 */ /* 0x000fe20000000000 */
[----:B------:R-:W-:Y:S01]  /*3e70*/  UIMAD UR6, UR37, -0x70, UR11 ;  /* 0xffffff90250678a4 */ /* 0x000fe2000f8e020b */
[----:B------:R-:W-:Y:S02]  /*3e80*/  WARPGROUP.DEPBAR.LE gsb0, 0x0 ;  /* 0x00008000000079c5 */ /* 0x000fe40000010000 */
[----:B------:R-:W-:-:S06]  /*3e90*/  WARPGROUP.ARRIVE ;  /* 0x00000000000079c5 */ /* 0x000fcc0000000000 */
[----:B------:R-:W-:Y:S01]  /*3ea0*/  HGMMA.64x16x16.F32 R32, gdesc[UR52], R32, gsb0 ;  /* 0x00200000342079f0 */ /* 0x000fe20008000820 */
[----:B------:R-:W-:Y:S01]  /*3eb0*/  UMOV UR52, UR5 ;  /* 0x0000000500347c82 */ /* 0x000fe20008000000 */
[----:B------:R-:W-:Y:S01]  /*3ec0*/  UMOV UR53, 0x40000040 ;  /* 0x4000004000357882 */ /* 0x000fe20000000000 */
[----:B------:R-:W-:Y:S01]  /*3ed0*/  UMOV UR54, UR7 ;  /* 0x0000000700367c82 */ /* 0x000fe20008000000 */
[----:B------:R-:W-:Y:S01]  /*3ee0*/  UMOV UR55, 0x40000040 ;  /* 0x4000004000377882 */ /* 0x000fe20000000000 */
[----:B------:R-:W-:Y:S01]  /*3ef0*/  UIADD3 UR7, -UR14, 0x71, UR6 ;  /* 0x000000710e077890 */ /* 0x000fe2000fffe106 */
[----:B------:R-:W-:Y:S01]  /*3f00*/  ULDC UR5, c[0x0][0x9d8] ;  /* 0x0002760000057ab9 */ /* 0x000fe20000000800 */
[----:B------:R-:W-:-:S06]  /*3f10*/  UIADD3 UR6, UR6, 0x70, URZ ;  /* 0x0000007006067890 */ /* 0x000fcc000fffe03f */
[----:B------:R-:W-:Y:S01]  /*3f20*/  MOV R7, UR6 ;  /* 0x0000000600077c02 */ /* 0x000fe20008000f00 */
        /* <DEDUP_REMOVED lines=21> */
[----:B------:R-:W-:Y:S01]  /*4080*/  FMUL.FTZ R8, R76, UR5 ;  /* 0x000000054c087c20 */ /* 0x000fe20008410000 */
[----:B------:R-:W-:Y:S01]  /*4090*/  MOV R76, R119 ;  /* 0x00000077004c7202 */ /* 0x000fe20000000f00 */
[----:B------:R-:W-:-:S02]  /*40a0*/  IMAD.MOV.U32 R72, RZ, RZ, R119 ;  /* 0x000000ffff487224 */ /* 0x000fc400078e0077 */
[----:B------:R-:W1:Y:S08]  /*40b0*/  MUFU.TANH R75, R75 ;  /* 0x0000004b004b7308 */ /* 0x000e700000002400 */
[----:B------:R-:W2:Y:S08]  /*40c0*/  MUFU.TANH R78, R78 ;  /* 0x0000004e004e7308 */ /* 0x000eb00000002400 */
[----:B------:R-:W3:Y:S08]  /*40d0*/  MUFU.TANH R79, R79 ;  /* 0x0000004f004f7308 */ /* 0x000ef00000002400 */
        /* <DEDUP_REMOVED lines=12> */
[----:B------:R-:W4:Y:S01]  /*41a0*/  MUFU.TANH R66, R66 ;  /* 0x0000004200427308 */ /* 0x000f220000002400 */
[----:B------:R-:W-:Y:S01]  /*41b0*/  UMOV UR55, 0x40000040 ;  /* 0x4000004000377882 */ /* 0x000fe20000000000 */
[----:B------:R-:W-:Y:S01]  /*41c0*/  FMUL.FTZ R9, R64, UR5 ;  /* 0x0000000540097c20 */ /* 0x000fe20008410000 */
[----:B------:R-:W-:Y:S01]  /*41d0*/  FMUL.FTZ R11, R69, UR5 ;  /* 0x00000005450b7c20 */ /* 0x000fe20008410000 */
[----:B------:R-:W-:Y:S01]  /*41e0*/  FMUL.FTZ R12, R68, UR5 ;  /* 0x00000005440c7c20 */ /* 0x000fe20008410000 */
[----:B------:R-:W-:-:S03]  /*41f0*/  IMAD.MOV.U32 R68, RZ, RZ, R119 ;  /* 0x000000ffff447224 */ /* 0x000fc600078e0077 */
[----:B------:R-:W5:Y:S08]  /*4200*/  MUFU.TANH R67, R67 ;  /* 0x0000004300437308 */ /* 0x000f700000002400 */
[----:B------:R-:W5:Y:S08]  /*4210*/  MUFU.TANH R70, R70 ;  /* 0x0000004600467308 */ /* 0x000f700000002400 */
[----:B------:R-:W5:Y:S08]  /*4220*/  MUFU.TANH R71, R71 ;  /* 0x0000004700477308 */ /* 0x000f700000002400 */
[----:B------:R-:W-:Y:S08]  /*4230*/  MUFU.TANH R4, R4 ;  /* 0x0000000400047308 */ /* 0x000ff00000002400 */
[----:B------:R-:W-:Y:S08]  /*4240*/  MUFU.TANH R9, R9 ;  /* 0x0000000900097308 */ /* 0x000ff00000002400 */
[----:B------:R-:W-:Y:S01]  /*4250*/  MUFU.TANH R10, R10 ;  /* 0x0000000a000a7308 */ /* 0x000fe20000002400 */
[----:B------:R-:W-:-:S02]  /*4260*/  WARPGROUP.DEPBAR.LE gsb0, 0x0 ;  /* 0x00008000000079c5 */ /* 0x000fc40000010000 */
[----:B------:R-:W-:Y:S01]  /*4270*/  WARPGROUP.ARRIVE ;  /* 0x00000000000079c5 */ /* 0x000fe20000000000 */
[----:B------:R-:W-:Y:S01]  /*4280*/  FMUL.FTZ R14, R57, UR5 ;  /* 0x00000005390e7c20 */ /* 0x000fe20008410000 */
[----:B------:R-:W-:Y:S01]  /*4290*/  FMUL.FTZ R20, R60, UR5 ;  /* 0x000000053c147c20 */ /* 0x000fe20008410000 */
[----:B------:R-:W-:Y:S02]  /*42a0*/  IMAD.U32 R57, RZ, RZ, UR7 ;  /* 0x00000007ff397e24 */ /* 0x000fe4000f8e00ff */
[----:B------:R-:W-:Y:S01]  /*42b0*/  FMUL.FTZ R13, R56, UR5 ;  /* 0x00000005380d7c20 */ /* 0x000fe20008410000 */
[----:B------:R-:W-:Y:S01]  /*42c0*/  IMAD.U32 R60, RZ, RZ, UR10 ;  /* 0x0000000aff3c7e24 */ /* 0x000fe2000f8e00ff */
[----:B------:R-:W-:Y:S01]  /*42d0*/  HGMMA.64x16x16.F32 R48, gdesc[UR52], R48, gsb0 ;  /* 0x00200000343079f0 */ /* 0x000fe20008000830 */
[----:B------:R-:W-:Y:S01]  /*42e0*/  UIADD3 UR54, UR4, 0x906, URZ ;  /* 0x0000090604367890 */ /* 0x000fe2000fffe03f */
[----:B------:R-:W-:Y:S01]  /*42f0*/  IMAD R57, R204, -0x2, R57 ;  /* 0xfffffffecc397824 */ /* 0x000fe200078e0239 */
[----:B------:R-:W-:Y:S01]  /*4300*/  UMOV UR55, 0x40000040 ;  /* 0x4000004000377882 */ /* 0x000fe20000000000 */
[----:B------:R-:W-:-:S02]  /*4310*/  IMAD R60, R60, 0x80, R205 ;  /* 0x000000803c3c7824 */ /* 0x000fc400078e02cd */
[----:B------:R-:W-:Y:S01]  /*4320*/  FMUL.FTZ R15, R61, UR5 ;  /* 0x000000053d0f7c20 */ /* 0x000fe20008410000 */
[----:B------:R-:W-:Y:S02]  /*4330*/  IMAD R56, R204, -0x2, R7 ;  /* 0xfffffffecc387824 */ /* 0x000fe400078e0207 */
[----:B------:R-:W-:Y:S01]  /*4340*/  FMUL.FTZ R58, R58, UR5 ;  /* 0x000000053a3a7c20 */ /* 0x000fe20008410000 */
[----:B------:R-:W-:Y:S01]  /*4350*/  FMUL.FTZ R59, R59, UR5 ;  /* 0x000000053b3b7c20 */ /* 0x000fe20008410000 */
[----:B------:R-:W-:Y:S01]  /*4360*/  IADD3 R7, R57, 0x8, R60 ;  /* 0x0000000839077810 */ /* 0x000fe20007ffe03c */
[----:B------:R-:W-:Y:S01]  /*4370*/  FMUL.FTZ R62, R62, UR5 ;  /* 0x000000053e3e7c20 */ /* 0x000fe20008410000 */
[----:B------:R-:W-:Y:S01]  /*4380*/  FMUL.FTZ R63, R63, UR5 ;  /* 0x000000053f3f7c20 */ /* 0x000fe20008410000 */
[----:B------:R-:W-:Y:S01]  /*4390*/  MUFU.TANH R12, R12 ;  /* 0x0000000c000c7308 */ /* 0x000fe20000002400 */
[----:B------:R-:W-:Y:S01]  /*43a0*/  VIMNMX R61, R56, R7, PT ;  /* 0x00000007383d7248 */ /* 0x000fe20003fe0100 */
[----:B------:R-:W-:Y:S01]  /*43b0*/  UIADD3 UR7, UR37, -0x2, URZ ;  /* 0xfffffffe25077890 */ /* 0x000fe2000fffe03f */
[----:B------:R-:W-:Y:S01]  /*43c0*/  VIADDMNMX R56, R60, R57, R56, PT ;  /* 0x000000393c387246 */ /* 0x000fe20003800138 */
[----:B------:R-:W-:Y:S01]  /*43d0*/  IMAD.MOV.U32 R60, RZ, RZ, R119 ;  /* 0x000000ffff3c7224 */ /* 0x000fe200078e0077 */
[----:B------:R-:W-:-:S02]  /*43e0*/  ISETP.GT.AND P3, PT, R61, RZ, PT ;  /* 0x000000ff3d00720c */ /* 0x000fc40003f64270 */
[C---:B------:R-:W-:Y:S01]  /*43f0*/  ISETP.GT.AND P4, PT, R61.reuse, 0x1, PT ;  /* 0x000000013d00780c */ /* 0x040fe20003f84270 */
[----:B------:R-:W5:Y:S01]  /*4400*/  MUFU.TANH R58, R58 ;  /* 0x0000003a003a7308 */ /* 0x000f620000002400 */
[----:B------:R-:W-:Y:S02]  /*4410*/  ISETP.GT.AND P5, PT, R61, 0x8, PT ;  /* 0x000000083d00780c */ /* 0x000fe40003fa4270 */
[----:B0-----:R-:W-:Y:S01]  /*4420*/  FSEL R65, R74, -INF , P3 ;  /* 0xff8000004a417808 */ /* 0x001fe20001800000 */
[--C-:B------:R-:W-:Y:S01]  /*4430*/  IMAD.MOV.U32 R74, RZ, RZ, R119.reuse ;  /* 0x000000ffff4a7224 */ /* 0x100fe200078e0077 */
[----:B-1----:R-:W-:Y:S02]  /*4440*/  FSEL R75, R75, -INF , P4 ;  /* 0xff8000004b4b7808 */ /* 0x002fe40002000000 */
[----:B------:R-:W-:Y:S01]  /*4450*/  ISETP.GT.AND P6, PT, R61, 0x9, PT ;  /* 0x000000093d00780c */ /* 0x000fe20003fc4270 */
[----:B------:R-:W0:Y:S01]  /*4460*/  MUFU.TANH R59, R59 ;  /* 0x0000003b003b7308 */ /* 0x000e220000002400 */
[----:B--2---:R-:W-:Y:S01]  /*4470*/  FSEL R69, R78, -INF , P5 ;  /* 0xff8000004e457808 */ /* 0x004fe20002800000 */
[----:B------:R-:W-:Y:S01]  /*4480*/  IMAD.MOV.U32 R78, RZ, RZ, R119 ;  /* 0x000000ffff4e7224 */ /* 0x000fe200078e0077 */
[----:B------:R-:W-:-:S02]  /*4490*/  FMNMX.FTZ R64, R65, R75, !PT ;  /* 0x0000004b41407209 */ /* 0x000fc40007810000 */
[----:B------:R-:W-:Y:S02]  /*44a0*/  ISETP.GT.AND P2, PT, R61, 0x10, PT ;  /* 0x000000103d00780c */ /* 0x000fe40003f44270 */
[----:B---3--:R-:W-:Y:S01]  /*44b0*/  FSEL R79, R79, -INF , P6 ;  /* 0xff8000004f4f7808 */ /* 0x008fe20003000000 */
[----:B------:R-:W1:Y:S01]  /*44c0*/  MUFU.TANH R62, R62 ;  /* 0x0000003e003e7308 */ /* 0x000e620000002400 */
[----:B------:R-:W-:Y:S02]  /*44d0*/  FMNMX.FTZ R64, R69, R64, !PT ;  /* 0x0000004045407209 */ /* 0x000fe40007810000 */
[----:B------:R-:W-:Y:S02]  /*44e0*/  ISETP.GT.AND P3, PT, R61, 0x11, PT ;  /* 0x000000113d00780c */ /* 0x000fe40003f64270 */
[----:B----4-:R-:W-:Y:S01]  /*44f0*/  FSEL R73, R66, -INF , P2 ;  /* 0xff80000042497808 */ /* 0x010fe20001000000 */
[----:B------:R-:W-:Y:S01]  /*4500*/  IMAD.MOV.U32 R66, RZ, RZ, R119 ;  /* 0x000000ffff427224 */ /* 0x000fe200078e0077 */
[----:B------:R-:W-:Y:S01]  /*4510*/  FMNMX.FTZ R64, R79, R64, !PT ;  /* 0x000000404f407209 */ /* 0x000fe20007810000 */
[----:B------:R-:W2:Y:S01]  /*4520*/  MUFU.TANH R63, R63 ;  /* 0x0000003f003f7308 */ /* 0x000ea20000002400 */
[----:B------:R-:W-:-:S02]  /*4530*/  ISETP.GT.AND P2, PT, R61, 0x18, PT ;  /* 0x000000183d00780c */ /* 0x000fc40003f44270 */
[----:B-----5:R-:W-:Y:S02]  /*4540*/  FSEL R67, R67, -INF , P3 ;  /* 0xff80000043437808 */ /* 0x020fe40001800000 */
        /* <DEDUP_REMOVED lines=12> */
[----:B------:R-:W-:Y:S01]  /*4610*/  UMOV UR55, 0x40000040 ;  /* 0x4000004000377882 */ /* 0x000fe20000000000 */
[----:B------:R-:W-:Y:S01]  /*4620*/  FMNMX.FTZ R64, R77, R64, !PT ;  /* 0x000000404d407209 */ /* 0x000fe20007810000 */
[----:B------:R-:W3:Y:S01]  /*4630*/  MUFU.TANH R50, R50 ;  /* 0x0000003200327308 */ /* 0x000ee20000002400 */
[----:B------:R-:W-:Y:S01]  /*4640*/  ISETP.GT.AND P3, PT, R61, 0x21, PT ;  /* 0x000000213d00780c */ /* 0x000fe20003f64270 */
[----:B------:R-:W-:Y:S01]  /*4650*/  FMUL.FTZ R54, R54, UR5 ;  /* 0x0000000536367c20 */ /* 0x000fe20008410000 */
[----:B------:R-:W-:Y:S01]  /*4660*/  FSEL R81, R58, -INF , P2 ;  /* 0xff8000003a517808 */ /* 0x000fe20001000000 */
[----:B------:R-:W-:Y:S01]  /*4670*/  FMUL.FTZ R55, R55, UR5 ;  /* 0x0000000537377c20 */ /* 0x000fe20008410000 */
[----:B------:R-:W-:Y:S01]  /*4680*/  FMNMX.FTZ R64, R71, R64, !PT ;  /* 0x0000004047407209 */ /* 0x000fe20007810000 */
[----:B------:R-:W-:Y:S01]  /*4690*/  FMUL.FTZ R21, R48, UR5 ;  /* 0x0000000530157c20 */ /* 0x000fe20008410000 */
[----:B------:R-:W-:Y:S01]  /*46a0*/  ISETP.GT.AND P2, PT, R61, 0x28, PT ;  /* 0x000000283d00780c */ /* 0x000fe20003f44270 */
[----:B------:R-:W4:Y:S01]  /*46b0*/  MUFU.TANH R51, R51 ;  /* 0x0000003300337308 */ /* 0x000f220000002400 */
[----:B0-----:R-:W-:Y:S01]  /*46c0*/  FSEL R83, R59, -INF , P3 ;  /* 0xff8000003b537808 */ /* 0x001fe20001800000 */
[----:B------:R-:W-:Y:S01]  /*46d0*/  FMUL.FTZ R48, R49, UR5 ;  /* 0x0000000531307c20 */ /* 0x000fe20008410000 */
[----:B------:R-:W-:Y:S01]  /*46e0*/  FMNMX.FTZ R64, R81, R64, !PT ;  /* 0x0000004051407209 */ /* 0x000fe20007810000 */
[----:B------:R-:W-:Y:S01]  /*46f0*/  FMUL.FTZ R52, R52, UR5 ;  /* 0x0000000534347c20 */ /* 0x000fe20008410000 */
[----:B------:R-:W-:Y:S01]  /*4700*/  ISETP.GT.AND P3, PT, R61, 0x29, PT ;  /* 0x000000293d00780c */ /* 0x000fe20003f64270 */
[----:B------:R-:W-:Y:S01]  /*4710*/  FMUL.FTZ R53, R53, UR5 ;  /* 0x0000000535357c20 */ /* 0x000fe20008410000 */
[----:B-1----:R-:W-:Y:S01]  /*4720*/  FSEL R85, R62, -INF , P2 ;  /* 0xff8000003e557808 */ /* 0x002fe20001000000 */
[----:B------:R-:W-:Y:S01]  /*4730*/  MUFU.TANH R54, R54 ;  /* 0x0000003600367308 */ /* 0x000fe20000002400 */
[----:B------:R-:W-:Y:S01]  /*4740*/  FMNMX.FTZ R64, R83, R64, !PT ;  /* 0x0000004053407209 */ /* 0x000fe20007810000 */
[----:B------:R-:W-:Y:S01]  /*4750*/  IMAD.MOV.U32 R62, RZ, RZ, R119 ;  /* 0x000000ffff3e7224 */ /* 0x000fe200078e0077 */
[----:B------:R-:W-:-:S02]  /*4760*/  ISETP.GT.AND P2, PT, R61, 0x30, PT ;  /* 0x000000303d00780c */ /* 0x000fc40003f44270 */
[----:B--2---:R-:W-:Y:S02]  /*4770*/  FSEL R87, R63, -INF , P3 ;  /* 0xff8000003f577808 */ /* 0x004fe40001800000 */
[----:B------:R-:W-:Y:S01]  /*4780*/  FMNMX.FTZ R64, R85, R64, !PT ;  /* 0x0000004055407209 */ /* 0x000fe20007810000 */
[----:B------:R-:W0:Y:S01]  /*4790*/  MUFU.TANH R55, R55 ;  /* 0x0000003700377308 */ /* 0x000e220000002400 */
[----:B------:R-:W-:Y:S02]  /*47a0*/  ISETP.GT.AND P3, PT, R61, 0x31, PT ;  /* 0x000000313d00780c */ /* 0x000fe40003f64270 */
[----:B---3--:R-:W-:Y:S02]  /*47b0*/  FSEL R89, R50, -INF , P2 ;  /* 0xff80000032597808 */ /* 0x008fe40001000000 */
[----:B------:R-:W-:Y:S02]  /*47c0*/  FMNMX.FTZ R64, R87, R64, !PT ;  /* 0x0000004057407209 */ /* 0x000fe40007810000 */
[----:B------:R-:W-:Y:S01]  /*47d0*/  ISETP.GT.AND P2, PT, R61, 0x38, PT ;  /* 0x000000383d00780c */ /* 0x000fe20003f44270 */
[----:B------:R-:W-:Y:S01]  /*47e0*/  MUFU.TANH R11, R11 ;  /* 0x0000000b000b7308 */ /* 0x000fe20000002400 */
[----:B----4-:R-:W-:-:S02]  /*47f0*/  FSEL R91, R51, -INF , P3 ;  /* 0xff800000335b7808 */ /* 0x010fc40001800000 */
[----:B------:R-:W-:Y:S02]  /*4800*/  FMNMX.FTZ R64, R89, R64, !PT ;  /* 0x0000004059407209 */ /* 0x000fe40007810000 */
[----:B------:R-:W-:Y:S02]  /*4810*/  ISETP.GT.AND P3, PT, R61, 0x39, PT ;  /* 0x000000393d00780c */ /* 0x000fe40003f64270 */
[----:B------:R-:W-:Y:S01]  /*4820*/  FMNMX.FTZ R64, R91, R64, !PT ;  /* 0x000000405b407209 */ /* 0x000fe20007810000 */
[----:B------:R-:W-:Y:S01]  /*4830*/  MUFU.TANH R13, R13 ;  /* 0x0000000d000d7308 */ /* 0x000fe20000002400 */
[----:B------:R-:W-:Y:S02]  /*4840*/  ISETP.GT.AND P4, PT, R56, 0x8, PT ;  /* 0x000000083800780c */ /* 0x000fe40003f84270 */
[-C--:B------:R-:W-:Y:S02]  /*4850*/  MOV R70, R119.reuse ;  /* 0x0000007700467202 */ /* 0x080fe40000000f00 */
[----:B------:R-:W-:Y:S01]  /*4860*/  MOV R58, R119 ;  /* 0x00000077003a7202 */ /* 0x000fe20000000f00 */
[----:B------:R-:W-:-:S02]  /*4870*/  WARPGROUP.DEPBAR.LE gsb0, 0x0 ;  /* 0x00008000000079c5 */ /* 0x000fc40000010000 */
        /* <DEDUP_REMOVED lines=9> */
[----:B------:R-:W-:Y:S01]  /*4910*/  UMOV UR55, 0x40000040 ;  /* 0x4000004000377882 */ /* 0x000fe20000000000 */
[----:B------:R-:W-:Y:S01]  /*4920*/  ULDC UR4, c[0x0][0x988] ;  /* 0x0002620000047ab9 */ /* 0x000fe20000000800 */
[----:B------:R-:W-:Y:S01]  /*4930*/  FMUL.FTZ R41, R41, UR5 ;  /* 0x0000000529297c20 */ /* 0x000fe20008410000 */
[----:B------:R-:W-:Y:S01]  /*4940*/  FMUL.FTZ R44, R44, UR5 ;  /* 0x000000052c2c7c20 */ /* 0x000fe20008410000 */
[----:B------:R-:W-:Y:S01]  /*4950*/  MUFU.TANH R42, R42 ;  /* 0x0000002a002a7308 */ /* 0x000fe20000002400 */
[----:B------:R-:W-:-:S07]  /*4960*/  FMUL.FTZ R45, R45, UR5 ;  /* 0x000000052d2d7c20 */ /* 0x000fce0008410000 */
[----:B------:R-:W1:Y:S08]  /*4970*/  MUFU.TANH R6, R43 ;  /* 0x0000002b00067308 */ /* 0x000e700000002400 */
[----:B------:R-:W2:Y:S08]  /*4980*/  MUFU.TANH R46, R46 ;  /* 0x0000002e002e7308 */ /* 0x000eb00000002400 */
[----:B------:R1:W3:Y:S08]  /*4990*/  MUFU.TANH R7, R47 ;  /* 0x0000002f00077308 */ /* 0x0002f00000002400 */
[----:B------:R-:W-:Y:S08]  /*49a0*/  MUFU.TANH R20, R20 ;  /* 0x0000001400147308 */ /* 0x000ff00000002400 */
[----:B------:R-:W-:Y:S01]  /*49b0*/  MUFU.TANH R15, R15 ;  /* 0x0000000f000f7308 */ /* 0x000fe20000002400 */
[----:B------:R-:W-:-:S02]  /*49c0*/  WARPGROUP.DEPBAR.LE gsb0, 0x0 ;  /* 0x00008000000079c5 */ /* 0x000fc40000010000 */
[----:B------:R-:W-:Y:S01]  /*49d0*/  WARPGROUP.ARRIVE ;  /* 0x00000000000079c5 */ /* 0x000fe20000000000 */
[----:B------:R-:W-:Y:S01]  /*49e0*/  FMUL.FTZ R35, R35, UR5 ;  /* 0x0000000523237c20 */ /* 0x000fe20008410000 */
[----:B------:R-:W-:Y:S01]  /*49f0*/  FMUL.FTZ R34, R34, UR5 ;  /* 0x0000000522227c20 */ /* 0x000fe20008410000 */
[----:B------:R-:W-:Y:S01]  /*4a00*/  FMUL.FTZ R50, R39, UR5 ;  /* 0x0000000527327c20 */ /* 0x000fe20008410000 */
[----:B0-----:R-:W-:Y:S01]  /*4a10*/  FSEL R39, R55, -INF , P3 ;  /* 0xff80000037277808 */ /* 0x001fe20001800000 */
[----:B------:R0:W-:Y:S01]  /*4a20*/  MUFU.TANH R49, R35 ;  /* 0x0000002300317308 */ /* 0x0001e20000002400 */
[----:B------:R-:W-:Y:S01]  /*4a30*/  HGMMA.64x16x16.F32 R24, gdesc[UR52], R24, gsb0 ;  /* 0x00200000341879f0 */ /* 0x000fe20008000818 */
[----:B------:R-:W-:Y:S01]  /*4a40*/  ISETP.GT.AND P3, PT, R61, 0x41, PT ;  /* 0x000000413d00780c */ /* 0x000fe20003f64270 */
[----:B------:R-:W-:Y:S01]  /*4a50*/  FMUL.FTZ R38, R38, UR5 ;  /* 0x0000000526267c20 */ /* 0x000fe20008410000 */
[----:B------:R-:W-:Y:S01]  /*4a60*/  FMUL.FTZ R32, R32, UR5 ;  /* 0x0000000520207c20 */ /* 0x000fe20008410000 */
[----:B------:R-:W-:Y:S01]  /*4a70*/  FMUL.FTZ R33, R33, UR5 ;  /* 0x0000000521217c20 */ /* 0x000fe20008410000 */
[----:B-1----:R-:W-:Y:S01]  /*4a80*/  FSEL R47, R6, -INF , P3 ;  /* 0xff800000062f7808 */ /* 0x002fe20001800000 */
[----:B------:R-:W-:Y:S01]  /*4a90*/  FMUL.FTZ R36, R36, UR5 ;  /* 0x0000000524247c20 */ /* 0x000fe20008410000 */
[----:B------:R-:W1:Y:S01]  /*4aa0*/  MUFU.TANH R34, R34 ;  /* 0x0000002200227308 */ /* 0x000e620000002400 */
[----:B0-----:R-:W-:Y:S01]  /*4ab0*/  FSEL R35, R54, -INF , P2 ;  /* 0xff80000036237808 */ /* 0x001fe20001000000 */
[----:B------:R-:W-:Y:S01]  /*4ac0*/  FMUL.FTZ R37, R37, UR5 ;  /* 0x0000000525257c20 */ /* 0x000fe20008410000 */
[----:B------:R-:W-:Y:S01]  /*4ad0*/  ISETP.GT.AND P2, PT, R61, 0x40, PT ;  /* 0x000000403d00780c */ /* 0x000fe20003f44270 */
[----:B------:R-:W-:Y:S01]  /*4ae0*/  IMAD.MOV.U32 R54, RZ, RZ, R119 ;  /* 0x000000ffff367224 */ /* 0x000fe200078e0077 */
[----:B------:R-:W-:-:S02]  /*4af0*/  FMNMX.FTZ R64, R35, R64, !PT ;  /* 0x0000004023407209 */ /* 0x000fc40007810000 */
[----:B------:R-:W-:Y:S01]  /*4b00*/  FSEL R43, R42, -INF , P2 ;  /* 0xff8000002a2b7808 */ /* 0x000fe20001000000 */
[----:B------:R-:W0:Y:S01]  /*4b10*/  MUFU.TANH R38, R38 ;  /* 0x0000002600267308 */ /* 0x000e220000002400 */
[----:B------:R-:W-:Y:S02]  /*4b20*/  FMNMX.FTZ R64, R39, R64, !PT ;  /* 0x0000004027407209 */ /* 0x000fe40007810000 */
[----:B------:R-:W-:Y:S02]  /*4b30*/  ISETP.GT.AND P2, PT, R61, 0x48, PT ;  /* 0x000000483d00780c */ /* 0x000fe40003f44270 */
[----:B------:R-:W-:Y:S02]  /*4b40*/  FMNMX.FTZ R64, R43, R64, !PT ;  /* 0x000000402b407209 */ /* 0x000fe40007810000 */
[----:B------:R-:W-:Y:S01]  /*4b50*/  ISETP.GT.AND P3, PT, R61, 0x49, PT ;  /* 0x000000493d00780c */ /* 0x000fe20003f64270 */
[----:B------:R-:W4:Y:S01]  /*4b60*/  MUFU.TANH R50, R50 ;  /* 0x0000003200327308 */ /* 0x000f220000002400 */
[----:B--2---:R-:W-:-:S02]  /*4b70*/  FSEL R93, R46, -INF , P2 ;  /* 0xff8000002e5d7808 */ /* 0x004fc40001000000 */
[----:B------:R-:W-:Y:S02]  /*4b80*/  FMNMX.FTZ R64, R47, R64, !PT ;  /* 0x000000402f407209 */ /* 0x000fe40007810000 */
[----:B------:R-:W-:Y:S02]  /*4b90*/  ISETP.GT.AND P2, PT, R61, 0x50, PT ;  /* 0x000000503d00780c */ /* 0x000fe40003f44270 */
[----:B---3--:R-:W-:Y:S01]  /*4ba0*/  FSEL R95, R7, -INF , P3 ;  /* 0xff800000075f7808 */ /* 0x008fe20001800000 */
[----:B------:R-:W-:Y:S01]  /*4bb0*/  MUFU.TANH R21, R21 ;  /* 0x0000001500157308 */ /* 0x000fe20000002400 */
[----:B------:R-:W-:Y:S02]  /*4bc0*/  FMNMX.FTZ R64, R93, R64, !PT ;  /* 0x000000405d407209 */ /* 0x000fe40007810000 */
[----:B------:R-:W-:Y:S02]  /*4bd0*/  ISETP.GT.AND P3, PT, R61, 0x51, PT ;  /* 0x000000513d00780c */ /* 0x000fe40003f64270 */
[----:B-1----:R-:W-:-:S02]  /*4be0*/  FSEL R97, R34, -INF , P2 ;  /* 0xff80000022617808 */ /* 0x002fc40001000000 */
[----:B------:R-:W-:Y:S01]  /*4bf0*/  FMNMX.FTZ R64, R95, R64, !PT ;  /* 0x000000405f407209 */ /* 0x000fe20007810000 */
[----:B------:R-:W-:Y:S01]  /*4c00*/  MUFU.TANH R48, R48 ;  /* 0x0000003000307308 */ /* 0x000fe20000002400 */
[----:B------:R-:W-:Y:S02]  /*4c10*/  ISETP.GT.AND P2, PT, R61, 0x58, PT ;  /* 0x000000583d00780c */ /* 0x000fe40003f44270 */
[----:B------:R-:W-:Y:S02]  /*4c20*/  FSEL R99, R49, -INF , P3 ;  /* 0xff80000031637808 */ /* 0x000fe40001800000 */
[----:B------:R-:W-:Y:S02]  /*4c30*/  FMNMX.FTZ R64, R97, R64, !PT ;  /* 0x0000004061407209 */ /* 0x000fe40007810000 */
[----:B------:R-:W-:Y:S01]  /*4c40*/  ISETP.GT.AND P3, PT, R61, 0x59, PT ;  /* 0x000000593d00780c */ /* 0x000fe20003f64270 */
[----:B------:R-:W-:Y:S01]  /*4c50*/  MUFU.TANH R52, R52 ;  /* 0x0000003400347308 */ /* 0x000fe20000002400 */
[----:B0-----:R-:W-:-:S02]  /*4c60*/  FSEL R101, R38, -INF , P2 ;  /* 0xff80000026657808 */ /* 0x001fc40001000000 */
[----:B------:R-:W-:Y:S01]  /*4c70*/  FMNMX.FTZ R64, R99, R64, !PT ;  /* 0x0000004063407209 */ /* 0x000fe20007810000 */
[----:B------:R-:W-:Y:S02]  /*4c80*/  WARPGROUP.DEPBAR.LE gsb0, 0x0 ;  /* 0x00008000000079c5 */ /* 0x000fe40000010000 */
[----:B------:R-:W-:Y:S01]  /*4c90*/  FMUL.FTZ R26, R26, UR5 ;  /* 0x000000051a1a7c20 */ /* 0x000fe20008410000 */
[----:B------:R-:W-:Y:S01]  /*4ca0*/  FMUL.FTZ R27, R27, UR5 ;  /* 0x000000051b1b7c20 */ /* 0x000fe20008410000 */
[----:B------:R-:W-:Y:S01]  /*4cb0*/  FMUL.FTZ R30, R30, UR5 ;  /* 0x000000051e1e7c20 */ /* 0x000fe20008410000 */
[----:B------:R-:W-:Y:S01]  /*4cc0*/  FMUL.FTZ R31, R31, UR5 ;  /* 0x000000051f1f7c20 */ /* 0x000fe20008410000 */
[----:B------:R-:W-:Y:S01]  /*4cd0*/  ISETP.GT.AND P2, PT, R61, 0x60, PT ;  /* 0x000000603d00780c */ /* 0x000fe20003f44270 */
[----:B------:R-:W-:Y:S01]  /*4ce0*/  MUFU.TANH R53, R53 ;  /* 0x0000003500357308 */ /* 0x000fe20000002400 */
[----:B----4-:R-:W-:Y:S01]  /*4cf0*/  FSEL R103, R50, -INF , P3 ;  /* 0xff80000032677808 */ /* 0x010fe20001800000 */
[----:B------:R-:W-:Y:S01]  /*4d00*/  FMUL.FTZ R24, R24, UR5 ;  /* 0x0000000518187c20 */ /* 0x000fe20008410000 */
[----:B------:R-:W-:Y:S01]  /*4d10*/  FMNMX.FTZ R64, R101, R64, !PT ;  /* 0x0000004065407209 */ /* 0x000fe20007810000 */
[----:B------:R-:W-:Y:S01]  /*4d20*/  FMUL.FTZ R25, R25, UR5 ;  /* 0x0000000519197c20 */ /* 0x000fe20008410000 */
[----:B------:R-:W-:Y:S01]  /*4d30*/  ISETP.GT.AND P3, PT, R61, 0x61, PT ;  /* 0x000000613d00780c */ /* 0x000fe20003f64270 */
[----:B------:R-:W-:Y:S01]  /*4d40*/  FMUL.FTZ R28, R28, UR5 ;  /* 0x000000051c1c7c20 */ /* 0x000fe20008410000 */
[----:B------:R-:W-:Y:S01]  /*4d50*/  FMNMX.FTZ R64, R103, R64, !PT ;  /* 0x0000004067407209 */ /* 0x000fe20007810000 */
[----:B------:R-:W0:Y:S01]  /*4d60*/  MUFU.TANH R26, R26 ;  /* 0x0000001a001a7308 */ /* 0x000e220000002400 */
[----:B------:R-:W-:Y:S01]  /*4d70*/  FMUL.FTZ R29, R29, UR5 ;  /* 0x000000051d1d7c20 */ /* 0x000fe20008410000 */
[----:B------:R1:W-:Y:S01]  /*4d80*/  @!P1 SYNCS.ARRIVE.TRANS64.RED.A1T0 RZ, [R0+URZ], RZ ;  /* 0x000000ff00ff99a7 */ /* 0x0003e2000810043f */
[----:B------:R-:W-:Y:S01]  /*4d90*/  IMAD.MOV.U32 R50, RZ, RZ, R119 ;  /* 0x000000ffff327224 */ /* 0x000fe200078e0077 */
[----:B------:R-:W-:-:S04]  /*4da0*/  MOV R46, R119 ;  /* 0x00000077002e7202 */ /* 0x000fc80000000f00 */
[----:B------:R-:W2:Y:S08]  /*4db0*/  MUFU.TANH R27, R27 ;  /* 0x0000001b001b7308 */ /* 0x000eb00000002400 */
[----:B------:R-:W3:Y:S01]  /*4dc0*/  MUFU.TANH R30, R30 ;  /* 0x0000001e001e7308 */ /* 0x000ee20000002400 */
[----:B0-----:R-:W-:Y:S02]  /*4dd0*/  FSEL R105, R26, -INF , P2 ;  /* 0xff8000001a697808 */ /* 0x001fe40001000000 */
[----:B------:R-:W-:-:S02]  /*4de0*/  ISETP.GT.AND P2, PT, R61, 0x68, PT ;  /* 0x000000683d00780c */ /* 0x000fc40003f44270 */
[----:B------:R-:W-:-:S03]  /*4df0*/  FMNMX.FTZ R64, R105, R64, !PT ;  /* 0x0000004069407209 */ /* 0x000fc60007810000 */
[----:B------:R-:W0:Y:S01]  /*4e00*/  MUFU.TANH R31, R31 ;  /* 0x0000001f001f7308 */ /* 0x000e220000002400 */
[----:B--2---:R-:W-:Y:S02]  /*4e10*/  FSEL R107, R27, -INF , P3 ;  /* 0xff8000001b6b7808 */ /* 0x004fe40001800000 */
[----:B------:R-:W-:Y:S02]  /*4e20*/  ISETP.GT.AND P3, PT, R61, 0x69, PT ;  /* 0x000000693d00780c */ /* 0x000fe40003f64270 */
[----:B------:R-:W-:-:S03]  /*4e30*/  FMNMX.FTZ R64, R107, R64, !PT ;  /* 0x000000406b407209 */ /* 0x000fc60007810000 */
[----:B------:R-:W-:Y:S01]  /*4e40*/  MUFU.TANH R40, R40 ;  /* 0x0000002800287308 */ /* 0x000fe20000002400 */
[----:B---3--:R-:W-:-:S04]  /*4e50*/  FSEL R109, R30, -INF , P2 ;  /* 0xff8000001e6d7808 */ /* 0x008fc80001000000 */
[----:B------:R-:W-:-:S03]  /*4e60*/  FMNMX.FTZ R64, R109, R64, !PT ;  /* 0x000000406d407209 */ /* 0x000fc60007810000 */
[----:B------:R-:W-:Y:S01]  /*4e70*/  MUFU.TANH R41, R41 ;  /* 0x0000002900297308 */ /* 0x000fe20000002400 */
[----:B0-----:R-:W-:Y:S02]  /*4e80*/  FSEL R111, R31, -INF , P3 ;  /* 0xff8000001f6f7808 */ /* 0x001fe40001800000 */
[----:B------:R-:W-:Y:S02]  /*4e90*/  ISETP.GT.AND P3, PT, R56, 0x1, PT ;  /* 0x000000013800780c */ /* 0x000fe40003f64270 */
[----:B------:R-:W-:Y:S02]  /*4ea0*/  FMNMX.FTZ R64, R111, R64, !PT ;  /* 0x000000406f407209 */ /* 0x000fe40007810000 */
[----:B------:R-:W-:Y:S01]  /*4eb0*/  FSEL R3, R3, -INF , P3 ;  /* 0xff80000003037808 */ /* 0x000fe20001800000 */
[----:B------:R-:W-:Y:S01]  /*4ec0*/  MUFU.TANH R44, R44 ;  /* 0x0000002c002c7308 */ /* 0x000fe20000002400 */
[----:B------:R-:W-:Y:S01]  /*4ed0*/  FSEL R31, R8, -INF , P4 ;  /* 0xff800000081f7808 */ /* 0x000fe20002000000 */
[----:B------:R-:W0:Y:S01]  /*4ee0*/  SHFL.BFLY PT, R7, R64, 0x2, 0x1f ;  /* 0x0c401f0040077f89 */ /* 0x000e2200000e0000 */
[----:B------:R-:W-:-:S04]  /*4ef0*/  ISETP.GT.AND P3, PT, R56, 0x10, PT ;  /* 0x000000103800780c */ /* 0x000fc80003f64270 */
[----:B------:R-:W-:Y:S01]  /*4f00*/  FSEL R9, R9, -INF , P3 ;  /* 0xff80000009097808 */ /* 0x000fe20001800000 */
[----:B------:R-:W-:Y:S01]  /*4f10*/  MUFU.TANH R45, R45 ;  /* 0x0000002d002d7308 */ /* 0x000fe20000002400 */
[----:B------:R-:W-:-:S04]  /*4f20*/  ISETP.GT.AND P3, PT, R56, 0x18, PT ;  /* 0x000000183800780c */ /* 0x000fc80003f64270 */
[----:B------:R-:W-:Y:S02]  /*4f30*/  FSEL R55, R12, -INF , P3 ;  /* 0xff8000000c377808 */ /* 0x000fe40001800000 */
[C---:B------:R-:W-:Y:S01]  /*4f40*/  ISETP.GT.AND P3, PT, R56.reuse, 0x20, PT ;  /* 0x000000203800780c */ /* 0x040fe20003f64270 */
[----:B------:R-:W-:Y:S03]  /*4f50*/  MUFU.TANH R32, R32 ;  /* 0x0000002000207308 */ /* 0x000fe60000002400 */
[----:B------:R-:W-:Y:S02]  /*4f60*/  FSEL R13, R13, -INF , P3 ;  /* 0xff8000000d0d7808 */ /* 0x000fe40001800000 */
[----:B------:R-:W-:-:S03]  /*4f70*/  ISETP.GT.AND P3, PT, R56, 0x28, PT ;  /* 0x000000283800780c */ /* 0x000fc60003f64270 */
[----:B------:R-:W-:Y:S01]  /*4f80*/  MUFU.TANH R33, R33 ;  /* 0x0000002100217308 */ /* 0x000fe20000002400 */
[----:B------:R-:W-:Y:S02]  /*4f90*/  FSEL R59, R20, -INF , P3 ;  /* 0xff800000143b7808 */ /* 0x000fe40001800000 */
[----:B0-----:R-:W-:Y:S02]  /*4fa0*/  FMNMX.FTZ R6, R64, R7, !PT ;  /* 0x0000000740067209 */ /* 0x001fe40007810000 */
[C---:B------:R-:W-:Y:S02]  /*4fb0*/  ISETP.GT.AND P3, PT, R56.reuse, 0x30, PT ;  /* 0x000000303800780c */ /* 0x040fe40003f64270 */
[----:B------:R-:W-:Y:S01]  /*4fc0*/  MOV R64, R119 ;  /* 0x0000007700407202 */ /* 0x000fe20000000f00 */
[----:B------:R-:W0:Y:S01]  /*4fd0*/  SHFL.BFLY PT, R7, R6, 0x1, 0x1f ;  /* 0x0c201f0006077f89 */ /* 0x000e2200000e0000 */
[----:B------:R-:W-:Y:S01]  /*4fe0*/  FSEL R21, R21, -INF , P3 ;  /* 0xff80000015157808 */ /* 0x000fe20001800000 */
[----:B------:R-:W-:Y:S01]  /*4ff0*/  MUFU.TANH R36, R36 ;  /* 0x0000002400247308 */ /* 0x000fe20000002400 */
[----:B------:R-:W-:-:S04]  /*5000*/  ISETP.GT.AND P3, PT, R56, 0x38, PT ;  /* 0x000000383800780c */ /* 0x000fc80003f64270 */
[----:B------:R-:W-:Y:S02]  /*5010*/  FSEL R63, R52, -INF , P3 ;  /* 0xff800000343f7808 */ /* 0x000fe40001800000 */
[----:B------:R-:W-:Y:S01]  /*5020*/  ISETP.GT.AND P3, PT, R56, 0x40, PT ;  /* 0x000000403800780c */ /* 0x000fe20003f64270 */
[----:B------:R-:W-:Y:S01]  /*5030*/  MUFU.TANH R37, R37 ;  /* 0x0000002500257308 */ /* 0x000fe20000002400 */
[----:B------:R-:W-:-:S07]  /*5040*/  MOV R52, R119 ;  /* 0x0000007700347202 */ /* 0x000fce0000000f00 */
[----:B------:R-:W-:Y:S01]  /*5050*/  MUFU.TANH R24, R24 ;  /* 0x0000001800187308 */ /* 0x000fe20000002400 */
[----:B0-----:R-:W-:Y:S01]  /*5060*/  FMNMX.FTZ R7, R6, R7, !PT ;  /* 0x0000000706077209 */ /* 0x001fe20007810000 */
[----:B------:R-:W-:-:S06]  /*5070*/  IMAD.U32 R6, RZ, RZ, UR4 ;  /* 0x00000004ff067e24 */ /* 0x000fcc000f8e00ff */
[----:B------:R-:W-:Y:S01]  /*5080*/  MUFU.TANH R25, R25 ;  /* 0x0000001900197308 */ /* 0x000fe20000002400 */
[----:B------:R-:W-:Y:S01]  /*5090*/  UIADD3 UR4, UR11, -UR14, URZ ;  /* 0x8000000e0b047290 */ /* 0x000fe2000fffe03f */
[C---:B------:R-:W-:Y:S01]  /*50a0*/  FSETP.NEU.FTZ.AND P2, PT, R7.reuse, -INF , PT ;  /* 0xff8000000700780b */ /* 0x040fe20003f5d000 */
[----:B------:R-:W-:Y:S02]  /*50b0*/  FMUL.FTZ R26, R7, R6 ;  /* 0x00000006071a7220 */ /* 0x000fe40000410000 */
[----:B------:R-:W-:-:S03]  /*50c0*/  ULEA UR5, UR10, UR4, 0x7 ;  /* 0x000000040a057291 */ /* 0x000fc6000f8e383f */
[----:B------:R-:W-:Y:S01]  /*50d0*/  FSEL R26, R26, RZ, P2 ;  /* 0x000000ff1a1a7208 */ /* 0x000fe20001000000 */
[----:B------:R-:W-:Y:S01]  /*50e0*/  MUFU.TANH R28, R28 ;  /* 0x0000001c001c7308 */ /* 0x000fe20000002400 */
[----:B------:R-:W-:Y:S01]  /*50f0*/  ISETP.GT.AND P2, PT, R56, RZ, PT ;  /* 0x000000ff3800720c */ /* 0x000fe20003f44270 */
[----:B------:R-:W-:Y:S02]  /*5100*/  UMOV UR4, URZ ;  /* 0x0000003f00047c82 */ /* 0x000fe40008000000 */
[-CC-:B------:R-:W-:Y:S01]  /*5110*/  FFMA.FTZ R201, R65, R6.reuse, -R26.reuse ;  /* 0x0000000641c97223 */ /* 0x180fe2000001081a */
[----:B------:R-:W-:Y:S01]  /*5120*/  FSEL R27, R2, -INF , P2 ;  /* 0xff800000021b7808 */ /* 0x000fe20001000000 */
[-CC-:B------:R-:W-:Y:S01]  /*5130*/  FFMA.FTZ R203, R69, R6.reuse, -R26.reuse ;  /* 0x0000000645cb7223 */ /* 0x180fe2000001081a */
[----:B------:R-:W-:Y:S01]  /*5140*/  ISETP.GT.AND P2, PT, R56, 0x9, PT ;  /* 0x000000093800780c */ /* 0x000fe20003f44270 */
[-CC-:B------:R-:W-:Y:S01]  /*5150*/  FFMA.FTZ R12, R71, R6.reuse, -R26.reuse ;  /* 0x00000006470c7223 */ /* 0x180fe2000001081a */
[----:B------:R-:W-:Y:S01]  /*5160*/  FMNMX.FTZ R8, R27, R3, !PT ;  /* 0x000000031b087209 */ /* 0x000fe20007810000 */
[----:B------:R-:W-:Y:S01]  /*5170*/  MUFU.TANH R29, R29 ;  /* 0x0000001d001d7308 */ /* 0x000fe20000002400 */
[----:B------:R-:W-:Y:S01]  /*5180*/  FSEL R49, R4, -INF , P2 ;  /* 0xff80000004317808 */ /* 0x000fe20001000000 */
[--C-:B------:R-:W-:Y:S01]  /*5190*/  FFMA.FTZ R197, R73, R6, -R26.reuse ;  /* 0x0000000649c57223 */ /* 0x100fe2000001081a */
[----:B------:R-:W-:Y:S01]  /*51a0*/  FMNMX.FTZ R8, R31, R8, !PT ;  /* 0x000000081f087209 */ /* 0x000fe20007810000 */
[-CC-:B------:R-:W-:Y:S01]  /*51b0*/  FFMA.FTZ R2, R75, R6.reuse, -R26.reuse ;  /* 0x000000064b027223 */ /* 0x180fe2000001081a */
[----:B------:R-:W-:Y:S01]  /*51c0*/  ISETP.GT.AND P2, PT, R56, 0x11, PT ;  /* 0x000000113800780c */ /* 0x000fe20003f44270 */
[--C-:B------:R-:W-:Y:S01]  /*51d0*/  FFMA.FTZ R20, R35, R6, -R26.reuse ;  /* 0x0000000623147223 */ /* 0x100fe2000001081a */
[----:B------:R-:W-:Y:S01]  /*51e0*/  FMNMX.FTZ R8, R49, R8, !PT ;  /* 0x0000000831087209 */ /* 0x000fe20007810000 */
[----:B------:R-:W-:Y:S01]  /*51f0*/  MUFU.EX2 R201, R201 ;  /* 0x000000c900c97308 */ /* 0x000fe20000000800 */
[----:B------:R-:W-:Y:S01]  /*5200*/  FSEL R51, R10, -INF , P2 ;  /* 0xff8000000a337808 */ /* 0x000fe20001000000 */
[--C-:B------:R-:W-:Y:S01]  /*5210*/  FFMA.FTZ R10, R67, R6, -R26.reuse ;  /* 0x00000006430a7223 */ /* 0x100fe2000001081a */
[----:B------:R-:W-:Y:S01]  /*5220*/  FMNMX.FTZ R8, R9, R8, !PT ;  /* 0x0000000809087209 */ /* 0x000fe20007810000 */
[-CC-:B------:R-:W-:Y:S01]  /*5230*/  FFMA.FTZ R4, R79, R6.reuse, -R26.reuse ;  /* 0x000000064f047223 */ /* 0x180fe2000001081a */
[C---:B------:R-:W-:Y:S01]  /*5240*/  ISETP.GT.AND P2, PT, R56.reuse, 0x19, PT ;  /* 0x000000193800780c */ /* 0x040fe20003f44270 */
[--C-:B------:R-:W-:Y:S01]  /*5250*/  FFMA.FTZ R199, R77, R6, -R26.reuse ;  /* 0x000000064dc77223 */ /* 0x100fe2000001081a */
[----:B------:R-:W-:Y:S01]  /*5260*/  FMNMX.FTZ R8, R51, R8, !PT ;  /* 0x0000000833087209 */ /* 0x000fe20007810000 */
[----:B------:R-:W0:Y:S01]  /*5270*/  MUFU.EX2 R2, R2 ;  /* 0x0000000200027308 */ /* 0x000e220000000800 */
        /* <DEDUP_REMOVED lines=13> */
[----:B------:R-:W-:Y:S01]  /*5350*/  FFMA.FTZ R91, R91, R6, -R26 ;  /* 0x000000065b5b7223 */ /* 0x000fe2000001081a */
[----:B------:R-:W-:Y:S01]  /*5360*/  FMNMX.FTZ R8, R57, R8, !PT ;  /* 0x0000000839087209 */ /* 0x000fe20007810000 */
[----:B------:R-:W-:Y:S01]  /*5370*/  MUFU.EX2 R191, R20 ;  /* 0x0000001400bf7308 */ /* 0x000fe20000000800 */
[----:B------:R-:W-:Y:S01]  /*5380*/  FSEL R15, R15, -INF , P2 ;  /* 0xff8000000f0f7808 */ /* 0x000fe20001000000 */
[----:B0-----:R-:W-:Y:S01]  /*5390*/  FADD.FTZ R42, R201, R2 ;  /* 0x00000002c92a7221 */ /* 0x001fe20000010000 */
        /* <DEDUP_REMOVED lines=33> */
[----:B------:R-:W-:Y:S01]  /*55b0*/  FFMA.FTZ R26, R111, R6, -R26 ;  /* 0x000000066f1a7223 */ /* 0x000fe2000001081a */
[----:B------:R-:W-:Y:S01]  /*55c0*/  FMNMX.FTZ R8, R41, R8, !PT ;  /* 0x0000000829087209 */ /* 0x000fe20007810000 */
[----:B------:R-:W-:Y:S01]  /*55d0*/  UIMAD.WIDE UR4, UR5, -0x6db6db6d, UR4 ;  /* 0x92492493050478a5 */ /* 0x000fe2000f8e0204 */
[C---:B------:R-:W-:Y:S01]  /*55e0*/  ISETP.GT.AND P3, PT, R56.reuse, 0x50, PT ;  /* 0x000000503800780c */ /* 0x040fe20003f64270 */
[----:B------:R-:W-:Y:S01]  /*55f0*/  MUFU.EX2 R12, R12 ;  /* 0x0000000c000c7308 */ /* 0x000fe20000000800 */
[----:B------:R-:W-:Y:S01]  /*5600*/  FSEL R45, R45, -INF , P2 ;  /* 0xff8000002d2d7808 */ /* 0x000fe20001000000 */
[----:B------:R-:W-:Y:S01]  /*5610*/  USHF.R.U32.HI UR4, URZ, 0x1f, UR5 ;  /* 0x0000001f3f047899 */ /* 0x000fe20008011605 */
[----:B------:R-:W-:Y:S01]  /*5620*/  FMNMX.FTZ R8, R67, R8, !PT ;  /* 0x0000000843087209 */ /* 0x000fe20007810000 */
[--C-:B------:R-:W-:Y:S01]  /*5630*/  IMAD.MOV.U32 R111, RZ, RZ, R119.reuse ;  /* 0x000000ffff6f7224 */ /* 0x100fe200078e0077 */
[----:B------:R-:W-:Y:S01]  /*5640*/  ISETP.GT.AND P2, PT, R56, 0x51, PT ;  /* 0x000000513800780c */ /* 0x000fe20003f44270 */
[----:B------:R-:W-:Y:S01]  /*5650*/  ULEA.HI.SX32 UR4, UR5, UR4, 0x1a ;  /* 0x0000000405047291 */ /* 0x000fe2000f8fd23f */
[----:B------:R-:W-:Y:S01]  /*5660*/  FSEL R69, R32, -INF , P3 ;  /* 0xff80000020457808 */ /* 0x000fe20001800000 */
[----:B------:R-:W-:Y:S01]  /*5670*/  MUFU.EX2 R193, R193 ;  /* 0x000000c100c17308 */ /* 0x000fe20000000800 */
[----:B------:R-:W-:Y:S01]  /*5680*/  FMNMX.FTZ R8, R45, R8, !PT ;  /* 0x000000082d087209 */ /* 0x000fe20007810000 */
[----:B------:R-:W-:Y:S01]  /*5690*/  UISETP.LT.AND UP0, UPT, URZ, UR4, UPT ;  /* 0x000000043f00728c */ /* 0x000fe2000bf01270 */
[C---:B------:R-:W-:Y:S01]  /*56a0*/  ISETP.GT.AND P3, PT, R56.reuse, 0x58, PT ;  /* 0x000000583800780c */ /* 0x040fe20003f64270 */
[--C-:B------:R-:W-:Y:S01]  /*56b0*/  IMAD.MOV.U32 R83, RZ, RZ, R119.reuse ;  /* 0x000000ffff537224 */ /* 0x100fe200078e0077 */
[----:B------:R-:W-:Y:S01]  /*56c0*/  FSEL R33, R33, -INF , P2 ;  /* 0xff80000021217808 */ /* 0x000fe20001000000 */
[----:B------:R-:W-:Y:S01]  /*56d0*/  USEL UR61, URZ, UR4, !UP0 ;  /* 0x000000043f3d7287 */ /* 0x000fe2000c000000 */
[----:B------:R-:W-:Y:S01]  /*56e0*/  FMNMX.FTZ R8, R69, R8, !PT ;  /* 0x0000000845087209 */ /* 0x000fe20007810000 */
[----:B------:R-:W-:Y:S01]  /*56f0*/  MUFU.EX2 R14, R14 ;  /* 0x0000000e000e7308 */ /* 0x000fe20000000800 */
[----:B------:R-:W-:Y:S01]  /*5700*/  ISETP.GT.AND P2, PT, R56, 0x59, PT ;  /* 0x000000593800780c */ /* 0x000fe20003f44270 */
[----:B------:R-:W-:Y:S01]  /*5710*/  UISETP.GE.AND UP0, UPT, UR7, UR61, UPT ;  /* 0x0000003d0700728c */ /* 0x000fe2000bf06270 */
[----:B------:R-:W-:Y:S01]  /*5720*/  FSEL R71, R36, -INF , P3 ;  /* 0xff80000024477808 */ /* 0x000fe20001800000 */
[--C-:B------:R-:W-:Y:S01]  /*5730*/  IMAD.MOV.U32 R81, RZ, RZ, R119.reuse ;  /* 0x000000ffff517224 */ /* 0x100fe200078e0077 */
[----:B------:R-:W-:Y:S01]  /*5740*/  FMNMX.FTZ R8, R33, R8, !PT ;  /* 0x0000000821087209 */ /* 0x000fe20007810000 */
[--C-:B------:R-:W-:Y:S01]  /*5750*/  IMAD.MOV.U32 R79, RZ, RZ, R119.reuse ;  /* 0x000000ffff4f7224 */ /* 0x100fe200078e0077 */
[C---:B------:R-:W-:Y:S01]  /*5760*/  ISETP.GT.AND P3, PT, R56.reuse, 0x60, PT ;  /* 0x000000603800780c */ /* 0x040fe20003f64270 */
[----:B------:R-:W-:Y:S01]  /*5770*/  MUFU.EX2 R85, R85 ;  /* 0x0000005500557308 */ /* 0x000fe20000000800 */
[----:B------:R-:W-:Y:S01]  /*5780*/  FSEL R37, R37, -INF , P2 ;  /* 0xff80000025257808 */ /* 0x000fe20001000000 */
[--C-:B------:R-:W-:Y:S01]  /*5790*/  IMAD.MOV.U32 R77, RZ, RZ, R119.reuse ;  /* 0x000000ffff4d7224 */ /* 0x100fe200078e0077 */
[----:B------:R-:W-:Y:S01]  /*57a0*/  FMNMX.FTZ R8, R71, R8, !PT ;  /* 0x0000000847087209 */ /* 0x000fe20007810000 */
[----:B------:R-:W-:Y:S01]  /*57b0*/  IMAD.MOV.U32 R48, RZ, RZ, R119 ;  /* 0x000000ffff307224 */ /* 0x000fe200078e0077 */
[----:B------:R-:W-:-:S02]  /*57c0*/  ISETP.GT.AND P2, PT, R56, 0x61, PT ;  /* 0x000000613800780c */ /* 0x000fc40003f44270 */
[----:B------:R-:W-:Y:S01]  /*57d0*/  FSEL R73, R24, -INF , P3 ;  /* 0xff80000018497808 */ /* 0x000fe20001800000 */
[----:B------:R0:W2:Y:S01]  /*57e0*/  MUFU.EX2 R30, R87 ;  /* 0x00000057001e7308 */ /* 0x0000a20000000800 */
[----:B------:R-:W-:Y:S02]  /*57f0*/  FMNMX.FTZ R8, R37, R8, !PT ;  /* 0x0000000825087209 */ /* 0x000fe40007810000 */
[C---:B------:R-:W-:Y:S02]  /*5800*/  ISETP.GT.AND P3, PT, R56.reuse, 0x68, PT ;  /* 0x000000683800780c */ /* 0x040fe40003f64270 */
[----:B------:R-:W-:Y:S02]  /*5810*/  FSEL R25, R25, -INF , P2 ;  /* 0xff80000019197808 */ /* 0x000fe40001000000 */
[----:B------:R-:W-:Y:S01]  /*5820*/  FMNMX.FTZ R8, R73, R8, !PT ;  /* 0x0000000849087209 */ /* 0x000fe20007810000 */
[----:B------:R-:W-:Y:S01]  /*5830*/  MUFU.EX2 R89, R89 ;  /* 0x0000005900597308 */ /* 0x000fe20000000800 */
[----:B------:R-:W-:Y:S01]  /*5840*/  ISETP.GT.AND P2, PT, R56, 0x69, PT ;  /* 0x000000693800780c */ /* 0x000fe20003f44270 */
[--C-:B0-----:R-:W-:Y:S01]  /*5850*/  IMAD.MOV.U32 R87, RZ, RZ, R119.reuse ;  /* 0x000000ffff577224 */ /* 0x101fe200078e0077 */
[----:B------:R-:W-:Y:S01]  /*5860*/  FSEL R75, R28, -INF , P3 ;  /* 0xff8000001c4b7808 */ /* 0x000fe20001800000 */
[----:B------:R-:W-:Y:S01]  /*5870*/  IMAD.MOV.U32 R56, RZ, RZ, R119 ;  /* 0x000000ffff387224 */ /* 0x000fe200078e0077 */
[----:B------:R-:W-:-:S02]  /*5880*/  FMNMX.FTZ R8, R25, R8, !PT ;  /* 0x0000000819087209 */ /* 0x000fc40007810000 */
[----:B------:R-:W-:Y:S01]  /*5890*/  FSEL R29, R29, -INF , P2 ;  /* 0xff8000001d1d7808 */ /* 0x000fe20001000000 */
[----:B------:R0:W3:Y:S01]  /*58a0*/  MUFU.EX2 R24, R91 ;  /* 0x0000005b00187308 */ /* 0x0000e20000000800 */
[----:B------:R-:W-:Y:S02]  /*58b0*/  FMNMX.FTZ R8, R75, R8, !PT ;  /* 0x000000084b087209 */ /* 0x000fe40007810000 */
[----:B------:R-:W-:Y:S02]  /*58c0*/  F2FP.F16.F32.PACK_AB R201, R2, R201 ;  /* 0x000000c902c9723e */ /* 0x000fe400000000ff */
[----:B------:R-:W-:Y:S02]  /*58d0*/  FMNMX.FTZ R8, R29, R8, !PT ;  /* 0x000000081d087209 */ /* 0x000fe40007810000 */
[----:B--2---:R-:W-:Y:S01]  /*58e0*/  F2FP.F16.F32.PACK_AB R195, R30, R85 ;  /* 0x000000551ec3723e */ /* 0x004fe200000000ff */
[----:B------:R2:W-:Y:S01]  /*58f0*/  MUFU.EX2 R28, R39 ;  /* 0x00000027001c7308 */ /* 0x0005e20000000800 */
[--C-:B0-----:R-:W-:Y:S01]  /*5900*/  IMAD.MOV.U32 R91, RZ, RZ, R119.reuse ;  /* 0x000000ffff5b7224 */ /* 0x101fe200078e0077 */
[----:B------:R-:W0:Y:S06]  /*5910*/  SHFL.BFLY PT, R35, R8, 0x2, 0x1f ;  /* 0x0c401f0008237f89 */ /* 0x000e2c00000e0000 */
[----:B------:R-:W-:Y:S01]  /*5920*/  MUFU.EX2 R43, R43 ;  /* 0x0000002b002b7308 */ /* 0x000fe20000000800 */
[----:B---3--:R-:W-:Y:S01]  /*5930*/  F2FP.F16.F32.PACK_AB R189, R24, R89 ;  /* 0x0000005918bd723e */ /* 0x008fe200000000ff */
[----:B--2---:R-:W-:-:S06]  /*5940*/  IMAD.MOV.U32 R39, RZ, RZ, R119 ;  /* 0x000000ffff277224 */ /* 0x004fcc00078e0077 */
[----:B------:R2:W3:Y:S08]  /*5950*/  MUFU.EX2 R32, R47 ;  /* 0x0000002f00207308 */ /* 0x0004f00000000800 */
[----:B------:R-:W-:Y:S01]  /*5960*/  MUFU.EX2 R93, R93 ;  /* 0x0000005d005d7308 */ /* 0x000fe20000000800 */
[----:B--2---:R-:W-:Y:S01]  /*5970*/  IMAD.MOV.U32 R47, RZ, RZ, R119 ;  /* 0x000000ffff2f7224 */ /* 0x004fe200078e0077 */
[----:B0-----:R-:W-:-:S05]  /*5980*/  FMNMX.FTZ R35, R8, R35, !PT ;  /* 0x0000002308237209 */ /* 0x001fca0007810000 */
[----:B------:R-:W0:Y:S01]  /*5990*/  SHFL.BFLY PT, R8, R35, 0x1, 0x1f ;  /* 0x0c201f0023087f89 */ /* 0x000e2200000e0000 */
[----:B------:R2:W4:Y:S01]  /*59a0*/  MUFU.EX2 R34, R95 ;  /* 0x0000005f00227308 */ /* 0x0005220000000800 */
[----:B---3--:R-:W-:-:S07]  /*59b0*/  F2FP.F16.F32.PACK_AB R185, R32, R43 ;  /* 0x0000002b20b9723e */ /* 0x008fce00000000ff */
[----:B------:R-:W-:Y:S01]  /*59c0*/  MUFU.EX2 R97, R97 ;  /* 0x0000006100617308 */ /* 0x000fe20000000800 */
[----:B--2---:R-:W-:-:S07]  /*59d0*/  IMAD.MOV.U32 R95, RZ, RZ, R119 ;  /* 0x000000ffff5f7224 */ /* 0x004fce00078e0077 */
[----:B------:R2:W3:Y:S01]  /*59e0*/  MUFU.EX2 R36, R99 ;  /* 0x0000006300247308 */ /* 0x0004e20000000800 */
[----:B----4-:R-:W-:Y:S02]  /*59f0*/  F2FP.F16.F32.PACK_AB R187, R34, R93 ;  /* 0x0000005d22bb723e */ /* 0x010fe400000000ff */
[----:B0-----:R-:W-:-:S05]  /*5a00*/  FMNMX.FTZ R8, R35, R8, !PT ;  /* 0x0000000823087209 */ /* 0x001fca0007810000 */
[----:B------:R-:W-:Y:S01]  /*5a10*/  MUFU.EX2 R101, R101 ;  /* 0x0000006500657308 */ /* 0x000fe20000000800 */
[--C-:B--2---:R-:W-:Y:S01]  /*5a20*/  IMAD.MOV.U32 R99, RZ, RZ, R119.reuse ;  /* 0x000000ffff637224 */ /* 0x104fe200078e0077 */
[C---:B------:R-:W-:Y:S01]  /*5a30*/  FSETP.NEU.FTZ.AND P2, PT, R8.reuse, -INF , PT ;  /* 0xff8000000800780b */ /* 0x040fe20003f5d000 */
[----:B------:R-:W-:Y:S01]  /*5a40*/  FMUL.FTZ R20, R8, R6 ;  /* 0x0000000608147220 */ /* 0x000fe20000410000 */
[----:B------:R-:W-:-:S04]  /*5a50*/  IMAD.MOV.U32 R35, RZ, RZ, R119 ;  /* 0x000000ffff237224 */ /* 0x000fc800078e0077 */
[----:B------:R-:W-:Y:S01]  /*5a60*/  MUFU.EX2 R38, R103 ;  /* 0x0000006700267308 */ /* 0x000fe20000000800 */
[----:B------:R-:W-:Y:S02]  /*5a70*/  FSEL R20, R20, RZ, P2 ;  /* 0x000000ff14147208 */ /* 0x000fe40001000000 */
[----:B------:R-:W-:Y:S02]  /*5a80*/  PLOP3.LUT P2, PT, PT, PT, UP0, 0x80, 0x0 ;  /* 0x000000000000781c */ /* 0x000fe40003f4f008 */
[----:B---3--:R-:W-:Y:S01]  /*5a90*/  F2FP.F16.F32.PACK_AB R181, R36, R97 ;  /* 0x0000006124b5723e */ /* 0x008fe200000000ff */
        /* <DEDUP_REMOVED lines=17> */
[-CC-:B------:R-:W-:Y:S01]  /*5bb0*/  FFMA.FTZ R63, R63, R6.reuse, -R20.reuse ;  /* 0x000000063f3f7223 */ /* 0x180fe20000010814 */
[----:B------:R-:W-:Y:S01]  /*5bc0*/  FADD.FTZ R42, R4, R3 ;  /* 0x00000003042a7221 */ /* 0x000fe20000010000 */
        /* <DEDUP_REMOVED lines=10> */
[----:B------:R3:W4:Y:S01]  /*5c70*/  MUFU.EX2 R202, R49 ;  /* 0x0000003100ca7308 */ /* 0x0007220000000800 */
[----:B------:R-:W-:Y:S01]  /*5c80*/  FADD.FTZ R3, R199, R42 ;  /* 0x0000002ac7037221 */ /* 0x000fe20000010000 */
[----:B--2---:R-:W-:Y:S01]  /*5c90*/  FADD.FTZ R42, R27, R200 ;  /* 0x000000c81b2a7221 */ /* 0x004fe20000010000 */
[-CC-:B------:R-:W-:Y:S01]  /*5ca0*/  FFMA.FTZ R71, R71, R6.reuse, -R20.reuse ;  /* 0x0000000647477223 */ /* 0x180fe20000010814 */
[-CC-:B------:R-:W-:Y:S01]  /*5cb0*/  FFMA.FTZ R37, R37, R6.reuse, -R20.reuse ;  /* 0x0000000625257223 */ /* 0x180fe20000010814 */
[----:B------:R-:W-:Y:S01]  /*5cc0*/  FADD.FTZ R44, R12, R3 ;  /* 0x000000030c2c7221 */ /* 0x000fe20000010000 */
[-CC-:B------:R-:W-:Y:S01]  /*5cd0*/  FFMA.FTZ R73, R73, R6.reuse, -R20.reuse ;  /* 0x0000000649497223 */ /* 0x180fe20000010814 */
[-C--:B------:R-:W-:Y:S01]  /*5ce0*/  FFMA.FTZ R25, R25, R6.reuse, -R20 ;  /* 0x0000000619197223 */ /* 0x080fe20000010814 */
[----:B------:R-:W2:Y:S01]  /*5cf0*/  MUFU.EX2 R9, R9 ;  /* 0x0000000900097308 */ /* 0x000ea20000000800 */
[----:B0-----:R-:W-:Y:S01]  /*5d00*/  FADD.FTZ R3, R31, R42 ;  /* 0x0000002a1f037221 */ /* 0x001fe20000010000 */
[-CC-:B------:R-:W-:Y:S01]  /*5d10*/  FFMA.FTZ R75, R75, R6.reuse, -R20.reuse ;  /* 0x000000064b4b7223 */ /* 0x180fe20000010814 */
[----:B------:R-:W-:Y:S01]  /*5d20*/  FFMA.FTZ R20, R29, R6, -R20 ;  /* 0x000000061d147223 */ /* 0x000fe20000010814 */
[----:B------:R-:W-:Y:S01]  /*5d30*/  F2FP.F16.F32.PACK_AB R203, R4, R203 ;  /* 0x000000cb04cb723e */ /* 0x000fe200000000ff */
[--C-:B------:R-:W-:Y:S01]  /*5d40*/  IMAD.MOV.U32 R103, RZ, RZ, R119.reuse ;  /* 0x000000ffff677224 */ /* 0x100fe200078e0077 */
[----:B------:R-:W-:Y:S01]  /*5d50*/  F2FP.F16.F32.PACK_AB R183, R38, R101 ;  /* 0x0000006526b7723e */ /* 0x000fe200000000ff */
[----:B---3--:R-:W-:Y:S01]  /*5d60*/  IMAD.MOV.U32 R49, RZ, RZ, R119 ;  /* 0x000000ffff317224 */ /* 0x008fe200078e0077 */
[----:B------:R0:W3:Y:S01]  /*5d70*/  MUFU.EX2 R196, R51 ;  /* 0x0000003300c47308 */ /* 0x0000e20000000800 */
[----:B----4-:R-:W-:Y:S01]  /*5d80*/  FADD.FTZ R42, R202, R3 ;  /* 0x00000003ca2a7221 */ /* 0x010fe20000010000 */
[----:B------:R-:W-:Y:S01]  /*5d90*/  F2FP.F16.F32.PACK_AB R200, R200, R27 ;  /* 0x0000001bc8c8723e */ /* 0x000fe200000000ff */
[--C-:B------:R-:W-:Y:S01]  /*5da0*/  IMAD.MOV.U32 R29, RZ, RZ, R119.reuse ;  /* 0x000000ffff1d7224 */ /* 0x100fe200078e0077 */
[----:B------:R-:W-:Y:S01]  /*5db0*/  F2FP.F16.F32.PACK_AB R202, R202, R31 ;  /* 0x0000001fcaca723e */ /* 0x000fe200000000ff */
[--C-:B------:R-:W-:Y:S01]  /*5dc0*/  IMAD.MOV.U32 R31, RZ, RZ, R119.reuse ;  /* 0x000000ffff1f7224 */ /* 0x100fe200078e0077 */
[----:B------:R-:W-:Y:S01]  /*5dd0*/  F2FP.F16.F32.PACK_AB R197, R10, R197 ;  /* 0x000000c50ac5723e */ /* 0x000fe200000000ff */
[--C-:B------:R-:W-:Y:S01]  /*5de0*/  IMAD.MOV.U32 R27, RZ, RZ, R119.reuse ;  /* 0x000000ffff1b7224 */ /* 0x100fe200078e0077 */
[----:B------:R-:W4:Y:S01]  /*5df0*/  MUFU.EX2 R55, R55 ;  /* 0x0000003700377308 */ /* 0x000f220000000800 */
[----:B--2---:R-:W-:Y:S01]  /*5e00*/  FADD.FTZ R3, R9, R42 ;  /* 0x0000002a09037221 */ /* 0x004fe20000010000 */
[----:B------:R-:W-:Y:S01]  /*5e10*/  F2FP.F16.F32.PACK_AB R199, R12, R199 ;  /* 0x000000c70cc7723e */ /* 0x000fe200000000ff */
[----:B0-----:R-:W-:-:S05]  /*5e20*/  IMAD.MOV.U32 R51, RZ, RZ, R119 ;  /* 0x000000ffff337224 */ /* 0x001fca00078e0077 */
[----:B------:R0:W2:Y:S01]  /*5e30*/  MUFU.EX2 R198, R11 ;  /* 0x0000000b00c67308 */ /* 0x0000a20000000800 */
[C---:B---3--:R-:W-:Y:S01]  /*5e40*/  FADD.FTZ R42, R196.reuse, R3 ;  /* 0x00000003c42a7221 */ /* 0x048fe20000010000 */
[----:B------:R-:W-:-:S06]  /*5e50*/  F2FP.F16.F32.PACK_AB R196, R196, R9 ;  /* 0x00000009c4c4723e */ /* 0x000fcc00000000ff */
[----:B------:R-:W3:Y:S01]  /*5e60*/  MUFU.EX2 R13, R13 ;  /* 0x0000000d000d7308 */ /* 0x000ee20000000800 */
[----:B0-----:R-:W-:Y:S01]  /*5e70*/  FADD.FTZ R11, R193, R44 ;  /* 0x0000002cc10b7221 */ /* 0x001fe20000010000 */
[----:B----4-:R-:W-:Y:S01]  /*5e80*/  FADD.FTZ R3, R55, R42 ;  /* 0x0000002a37037221 */ /* 0x010fe20000010000 */
[C---:B------:R-:W-:Y:S02]  /*5e90*/  F2FP.F16.F32.PACK_AB R193, R14.reuse, R193 ;  /* 0x000000c10ec1723e */ /* 0x040fe400000000ff */
[----:B------:R-:W-:-:S03]  /*5ea0*/  FADD.FTZ R44, R14, R11 ;  /* 0x0000000b0e2c7221 */ /* 0x000fc60000010000 */
[----:B------:R0:W4:Y:S01]  /*5eb0*/  MUFU.EX2 R192, R57 ;  /* 0x0000003900c07308 */ /* 0x0001220000000800 */
[----:B------:R-:W-:Y:S01]  /*5ec0*/  FADD.FTZ R11, R85, R44 ;  /* 0x0000002c550b7221 */ /* 0x000fe20000010000 */
[C---:B--2---:R-:W-:Y:S01]  /*5ed0*/  FADD.FTZ R42, R198.reuse, R3 ;  /* 0x00000003c62a7221 */ /* 0x044fe20000010000 */
[----:B------:R-:W-:Y:S01]  /*5ee0*/  F2FP.F16.F32.PACK_AB R198, R198, R55 ;  /* 0x00000037c6c6723e */ /* 0x000fe200000000ff */
[----:B------:R-:W-:Y:S02]  /*5ef0*/  IMAD.MOV.U32 R85, RZ, RZ, R119 ;  /* 0x000000ffff557224 */ /* 0x000fe400078e0077 */
[----:B------:R-:W-:Y:S01]  /*5f00*/  FADD.FTZ R44, R30, R11 ;  /* 0x0000000b1e2c7221 */ /* 0x000fe20000010000 */
[--C-:B------:R-:W-:Y:S01]  /*5f10*/  IMAD.MOV.U32 R55, RZ, RZ, R119.reuse ;  /* 0x000000ffff377224 */ /* 0x100fe200078e0077 */
[----:B------:R-:W2:Y:S02]  /*5f20*/  MUFU.EX2 R59, R59 ;  /* 0x0000003b003b7308 */ /* 0x000ea40000000800 */
[----:B------:R-:W-:Y:S01]  /*5f30*/  FADD.FTZ R11, R89, R44 ;  /* 0x0000002c590b7221 */ /* 0x000fe20000010000 */
[----:B---3--:R-:W-:Y:S01]  /*5f40*/  FADD.FTZ R3, R13, R42 ;  /* 0x0000002a0d037221 */ /* 0x008fe20000010000 */
[----:B------:R-:W-:-:S02]  /*5f50*/  IMAD.MOV.U32 R89, RZ, RZ, R119 ;  /* 0x000000ffff597224 */ /* 0x000fc400078e0077 */
[----:B-1----:R-:W-:Y:S01]  /*5f60*/  FADD.FTZ R0, R24, R11 ;  /* 0x0000000b18007221 */ /* 0x002fe20000010000 */
[----:B0-----:R-:W-:Y:S01]  /*5f70*/  IMAD.MOV.U32 R57, RZ, RZ, R119 ;  /* 0x000000ffff397224 */ /* 0x001fe200078e0077 */
[----:B------:R-:W0:Y:S02]  /*5f80*/  MUFU.EX2 R194, R15 ;  /* 0x0000000f00c27308 */ /* 0x000e240000000800 */
[----:B------:R-:W-:Y:S01]  /*5f90*/  FADD.FTZ R11, R191, R0 ;  /* 0x00000000bf0b7221 */ /* 0x000fe20000010000 */
[----:B----4-:R-:W-:Y:S01]  /*5fa0*/  FADD.FTZ R0, R192, R3 ;  /* 0x00000003c0007221 */ /* 0x010fe20000010000 */
[C---:B------:R-:W-:Y:S01]  /*5fb0*/  F2FP.F16.F32.PACK_AB R191, R28.reuse, R191 ;  /* 0x000000bf1cbf723e */ /* 0x040fe200000000ff */
[----:B------:R-:W-:Y:S02]  /*5fc0*/  IMAD.MOV.U32 R44, RZ, RZ, R119 ;  /* 0x000000ffff2c7224 */ /* 0x000fe400078e0077 */
[----:B------:R-:W-:Y:S01]  /*5fd0*/  FADD.FTZ R42, R28, R11 ;  /* 0x0000000b1c2a7221 */ /* 0x000fe20000010000 */
[----:B------:R-:W-:Y:S01]  /*5fe0*/  F2FP.F16.F32.PACK_AB R192, R192, R13 ;  /* 0x0000000dc0c0723e */ /* 0x000fe200000000ff */
[--C-:B------:R-:W-:Y:S01]  /*5ff0*/  IMAD.MOV.U32 R30, RZ, RZ, R119.reuse ;  /* 0x000000ffff1e7224 */ /* 0x100fe200078e0077 */
[----:B------:R-:W1:Y:S01]  /*6000*/  MUFU.EX2 R21, R21 ;  /* 0x0000001500157308 */ /* 0x000e620000000800 */
[----:B--2---:R-:W-:Y:S01]  /*6010*/  FADD.FTZ R3, R59, R0 ;  /* 0x000000003b037221 */ /* 0x004fe20000010000 */
[----:B------:R-:W-:Y:S01]  /*6020*/  FADD.FTZ R11, R43, R42 ;  /* 0x0000002a2b0b7221 */ /* 0x000fe20000010000 */
[--C-:B------:R-:W-:Y:S01]  /*6030*/  IMAD.MOV.U32 R43, RZ, RZ, R119.reuse ;  /* 0x000000ffff2b7224 */ /* 0x100fe200078e0077 */
[----:B------:R-:W-:Y:S01]  /*6040*/  MOV R28, R119 ;  /* 0x00000077001c7202 */ /* 0x000fe20000000f00 */
[----:B------:R-:W-:-:S02]  /*6050*/  IMAD.MOV.U32 R24, RZ, RZ, R119 ;  /* 0x000000ffff187224 */ /* 0x000fc400078e0077 */
[----:B------:R-:W-:Y:S01]  /*6060*/  FADD.FTZ R42, R32, R11 ;  /* 0x0000000b202a7221 */ /* 0x000fe20000010000 */
[----:B------:R-:W-:Y:S01]  /*6070*/  IMAD.MOV.U32 R32, RZ, RZ, R119 ;  /* 0x000000ffff207224 */ /* 0x000fe200078e0077 */
[----:B------:R2:W3:Y:S01]  /*6080*/  MUFU.EX2 R188, R61 ;  /* 0x0000003d00bc7308 */ /* 0x0004e20000000800 */
[C---:B0-----:R-:W-:Y:S01]  /*6090*/  FADD.FTZ R0, R194.reuse, R3 ;  /* 0x00000003c2007221 */ /* 0x041fe20000010000 */
[----:B------:R-:W-:Y:S01]  /*60a0*/  FADD.FTZ R11, R93, R42 ;  /* 0x0000002a5d0b7221 */ /* 0x000fe20000010000 */
[----:B------:R-:W-:Y:S01]  /*60b0*/  F2FP.F16.F32.PACK_AB R194, R194, R59 ;  /* 0x0000003bc2c2723e */ /* 0x000fe200000000ff */
[----:B------:R-:W-:Y:S02]  /*60c0*/  IMAD.MOV.U32 R93, RZ, RZ, R119 ;  /* 0x000000ffff5d7224 */ /* 0x000fe400078e0077 */
[----:B------:R-:W-:Y:S01]  /*60d0*/  FADD.FTZ R2, R34, R11 ;  /* 0x0000000b22027221 */ /* 0x000fe20000010000 */
[--C-:B------:R-:W-:Y:S01]  /*60e0*/  IMAD.MOV.U32 R59, RZ, RZ, R119.reuse ;  /* 0x000000ffff3b7224 */ /* 0x100fe200078e0077 */
[----:B------:R-:W0:Y:S01]  /*60f0*/  MUFU.EX2 R63, R63 ;  /* 0x0000003f003f7308 */ /* 0x000e220000000800 */
[----:B-1----:R-:W-:Y:S01]  /*6100*/  FADD.FTZ R3, R21, R0 ;  /* 0x0000000015037221 */ /* 0x002fe20000010000 */
[----:B------:R-:W-:Y:S01]  /*6110*/  FADD.FTZ R11, R97, R2 ;  /* 0x00000002610b7221 */ /* 0x000fe20000010000 */
[--C-:B------:R-:W-:Y:S01]  /*6120*/  IMAD.MOV.U32 R97, RZ, RZ, R119.reuse ;  /* 0x000000ffff617224 */ /* 0x100fe200078e0077 */
[----:B------:R-:W-:Y:S01]  /*6130*/  MOV R34, R119 ;  /* 0x0000007700227202 */ /* 0x000fe20000000f00 */
[----:B--2---:R-:W-:-:S02]  /*6140*/  IMAD.MOV.U32 R61, RZ, RZ, R119 ;  /* 0x000000ffff3d7224 */ /* 0x004fc400078e0077 */
[----:B------:R-:W-:Y:S01]  /*6150*/  FADD.FTZ R2, R36, R11 ;  /* 0x0000000b24027221 */ /* 0x000fe20000010000 */
[----:B------:R-:W-:Y:S01]  /*6160*/  IMAD.MOV.U32 R42, RZ, RZ, R119 ;  /* 0x000000ffff2a7224 */ /* 0x000fe200078e0077 */
[----:B------:R1:W2:Y:S01]  /*6170*/  MUFU.EX2 R190, R53 ;  /* 0x0000003500be7308 */ /* 0x0002a20000000800 */
[C---:B---3--:R-:W-:Y:S01]  /*6180*/  FADD.FTZ R0, R188.reuse, R3 ;  /* 0x00000003bc007221 */ /* 0x048fe20000010000 */
[----:B------:R-:W-:Y:S01]  /*6190*/  FADD.FTZ R11, R101, R2 ;  /* 0x00000002650b7221 */ /* 0x000fe20000010000 */
[----:B------:R-:W-:Y:S01]  /*61a0*/  F2FP.F16.F32.PACK_AB R188, R188, R21 ;  /* 0x00000015bcbc723e */ /* 0x000fe200000000ff */
[----:B------:R-:W-:Y:S02]  /*61b0*/  IMAD.MOV.U32 R101, RZ, RZ, R119 ;  /* 0x000000ffff657224 */ /* 0x000fe400078e0077 */
[----:B------:R-:W-:Y:S01]  /*61c0*/  FADD.FTZ R2, R38, R11 ;  /* 0x0000000b26027221 */ /* 0x000fe20000010000 */
[--C-:B------:R-:W-:Y:S01]  /*61d0*/  IMAD.MOV.U32 R38, RZ, RZ, R119.reuse ;  /* 0x000000ffff267224 */ /* 0x100fe200078e0077 */
[----:B------:R-:W3:Y:S01]  /*61e0*/  MUFU.EX2 R65, R65 ;  /* 0x0000004100417308 */ /* 0x000ee20000000800 */
[----:B0-----:R-:W-:Y:S01]  /*61f0*/  FADD.FTZ R3, R63, R0 ;  /* 0x000000003f037221 */ /* 0x001fe20000010000 */
[----:B-1----:R-:W-:-:S02]  /*6200*/  IMAD.MOV.U32 R53, RZ, RZ, R119 ;  /* 0x000000ffff357224 */ /* 0x002fc400078e0077 */
[----:B------:R-:W-:-:S04]  /*6210*/  IMAD.MOV.U32 R36, RZ, RZ, R119 ;  /* 0x000000ffff247224 */ /* 0x000fc800078e0077 */
[----:B------:R0:W1:Y:S01]  /*6220*/  MUFU.EX2 R184, R41 ;  /* 0x0000002900b87308 */ /* 0x0000620000000800 */
[C---:B--2---:R-:W-:Y:S01]  /*6230*/  FADD.FTZ R0, R190.reuse, R3 ;  /* 0x00000003be007221 */ /* 0x044fe20000010000 */
[----:B------:R-:W-:Y:S01]  /*6240*/  F2FP.F16.F32.PACK_AB R190, R190, R63 ;  /* 0x0000003fbebe723e */ /* 0x000fe200000000ff */
[----:B------:R-:W-:-:S05]  /*6250*/  IMAD.MOV.U32 R63, RZ, RZ, R119 ;  /* 0x000000ffff3f7224 */ /* 0x000fca00078e0077 */
[----:B------:R-:W2:Y:S01]  /*6260*/  MUFU.EX2 R67, R67 ;  /* 0x0000004300437308 */ /* 0x000ea20000000800 */
[----:B---3--:R-:W-:Y:S01]  /*6270*/  FADD.FTZ R3, R65, R0 ;  /* 0x0000000041037221 */ /* 0x008fe20000010000 */
[----:B0-----:R-:W-:-:S06]  /*6280*/  IMAD.MOV.U32 R41, RZ, RZ, R119 ;  /* 0x000000ffff297224 */ /* 0x001fcc00078e0077 */
[----:B------:R-:W0:Y:S01]  /*6290*/  MUFU.EX2 R105, R105 ;  /* 0x0000006900697308 */ /* 0x000e220000000800 */
[C---:B-1----:R-:W-:Y:S01]  /*62a0*/  FADD.FTZ R0, R184.reuse, R3 ;  /* 0x00000003b8007221 */ /* 0x042fe20000010000 */
[----:B------:R-:W-:Y:S01]  /*62b0*/  F2FP.F16.F32.PACK_AB R184, R184, R65 ;  /* 0x00000041b8b8723e */ /* 0x000fe200000000ff */
[----:B------:R-:W-:-:S05]  /*62c0*/  IMAD.MOV.U32 R65, RZ, RZ, R119 ;  /* 0x000000ffff417224 */ /* 0x000fca00078e0077 */
[----:B------:R1:W3:Y:S01]  /*62d0*/  MUFU.EX2 R186, R45 ;  /* 0x0000002d00ba7308 */ /* 0x0002e20000000800 */
[----:B--2---:R-:W-:-:S07]  /*62e0*/  FADD.FTZ R3, R67, R0 ;  /* 0x0000000043037221 */ /* 0x004fce0000010000 */
[----:B------:R2:W4:Y:S01]  /*62f0*/  MUFU.EX2 R40, R107 ;  /* 0x0000006b00287308 */ /* 0x0005220000000800 */
[----:B0-----:R-:W-:Y:S01]  /*6300*/  FADD.FTZ R11, R105, R2 ;  /* 0x00000002690b7221 */ /* 0x001fe20000010000 */
[----:B-1----:R-:W-:-:S06]  /*6310*/  IMAD.MOV.U32 R45, RZ, RZ, R119 ;  /* 0x000000ffff2d7224 */ /* 0x002fcc00078e0077 */
[----:B------:R-:W0:Y:S01]  /*6320*/  MUFU.EX2 R69, R69 ;  /* 0x0000004500457308 */ /* 0x000e220000000800 */
[C---:B---3--:R-:W-:Y:S01]  /*6330*/  FADD.FTZ R0, R186.reuse, R3 ;  /* 0x00000003ba007221 */ /* 0x048fe20000010000 */
[----:B------:R-:W-:Y:S01]  /*6340*/  F2FP.F16.F32.PACK_AB R186, R186, R67 ;  /* 0x00000043baba723e */ /* 0x000fe200000000ff */
[--C-:B--2---:R-:W-:Y:S02]  /*6350*/  IMAD.MOV.U32 R107, RZ, RZ, R119.reuse ;  /* 0x000000ffff6b7224 */ /* 0x104fe400078e0077 */
[----:B------:R-:W-:-:S03]  /*6360*/  IMAD.MOV.U32 R67, RZ, RZ, R119 ;  /* 0x000000ffff437224 */ /* 0x000fc600078e0077 */
[----:B------:R-:W1:Y:S01]  /*6370*/  MUFU.EX2 R109, R109 ;  /* 0x0000006d006d7308 */ /* 0x000e620000000800 */
[C---:B----4-:R-:W-:Y:S01]  /*6380*/  FADD.FTZ R2, R40.reuse, R11 ;  /* 0x0000000b28027221 */ /* 0x050fe20000010000 */
[----:B------:R-:W-:Y:S01]  /*6390*/  F2FP.F16.F32.PACK_AB R177, R40, R105 ;  /* 0x0000006928b1723e */ /* 0x000fe200000000ff */
[----:B------:R-:W-:Y:S01]  /*63a0*/  IMAD.MOV.U32 R105, RZ, RZ, R119 ;  /* 0x000000ffff697224 */ /* 0x000fe200078e0077 */
[----:B------:R-:W-:-:S04]  /*63b0*/  MOV R40, R119 ;  /* 0x0000007700287202 */ /* 0x000fc80000000f00 */
[----:B------:R2:W3:Y:S01]  /*63c0*/  MUFU.EX2 R180, R33 ;  /* 0x0000002100b47308 */ /* 0x0004e20000000800 */
[----:B0-----:R-:W-:-:S07]  /*63d0*/  FADD.FTZ R3, R69, R0 ;  /* 0x0000000045037221 */ /* 0x001fce0000010000 */
[----:B------:R-:W0:Y:S01]  /*63e0*/  MUFU.EX2 R26, R26 ;  /* 0x0000001a001a7308 */ /* 0x000e220000000800 */
[----:B-1----:R-:W-:Y:S01]  /*63f0*/  FADD.FTZ R11, R109, R2 ;  /* 0x000000026d0b7221 */ /* 0x002fe20000010000 */
[----:B------:R-:W-:Y:S02]  /*6400*/  IMAD.MOV.U32 R2, RZ, RZ, 0x3f800000 ;  /* 0x3f800000ff027424 */ /* 0x000fe400078e00ff */
[----:B--2---:R-:W-:-:S04]  /*6410*/  IMAD.MOV.U32 R33, RZ, RZ, R119 ;  /* 0x000000ffff217224 */ /* 0x004fc800078e0077 */
[----:B------:R-:W1:Y:S01]  /*6420*/  MUFU.EX2 R71, R71 ;  /* 0x0000004700477308 */ /* 0x000e620000000800 */
[C---:B---3--:R-:W-:Y:S01]  /*6430*/  FADD.FTZ R0, R180.reuse, R3 ;  /* 0x00000003b4007221 */ /* 0x048fe20000010000 */
[----:B------:R-:W-:Y:S01]  /*6440*/  F2FP.F16.F32.PACK_AB R180, R180, R69 ;  /* 0x00000045b4b4723e */ /* 0x000fe200000000ff */
[----:B------:R-:W-:-:S05]  /*6450*/  IMAD.MOV.U32 R69, RZ, RZ, R119 ;  /* 0x000000ffff457224 */ /* 0x000fca00078e0077 */
[----:B------:R2:W3:Y:S01]  /*6460*/  MUFU.EX2 R182, R37 ;  /* 0x0000002500b67308 */ /* 0x0004e20000000800 */
[C---:B0-----:R-:W-:Y:S01]  /*6470*/  FADD.FTZ R3, R26.reuse, R11 ;  /* 0x0000000b1a037221 */ /* 0x041fe20000010000 */
[----:B------:R-:W-:Y:S01]  /*6480*/  F2FP.F16.F32.PACK_AB R179, R26, R109 ;  /* 0x0000006d1ab3723e */ /* 0x000fe200000000ff */
[--C-:B------:R-:W-:Y:S02]  /*6490*/  IMAD.MOV.U32 R109, RZ, RZ, R119.reuse ;  /* 0x000000ffff6d7224 */ /* 0x100fe400078e0077 */
[----:B------:R-:W-:-:S03]  /*64a0*/  IMAD.MOV.U32 R26, RZ, RZ, R119 ;  /* 0x000000ffff1a7224 */ /* 0x000fc600078e0077 */
[----:B------:R-:W0:Y:S01]  /*64b0*/  MUFU.EX2 R73, R73 ;  /* 0x0000004900497308 */ /* 0x000e220000000800 */
[----:B-1----:R-:W-:Y:S01]  /*64c0*/  FADD.FTZ R11, R71, R0 ;  /* 0x00000000470b7221 */ /* 0x002fe20000010000 */
[----:B--2---:R-:W-:-:S06]  /*64d0*/  IMAD.MOV.U32 R37, RZ, RZ, R119 ;  /* 0x000000ffff257224 */ /* 0x004fcc00078e0077 */
[----:B------:R1:W2:Y:S01]  /*64e0*/  MUFU.EX2 R176, R25 ;  /* 0x0000001900b07308 */ /* 0x0002a20000000800 */
[C---:B---3--:R-:W-:Y:S01]  /*64f0*/  FADD.FTZ R0, R182.reuse, R11 ;  /* 0x0000000bb6007221 */ /* 0x048fe20000010000 */
[----:B------:R-:W-:Y:S01]  /*6500*/  F2FP.F16.F32.PACK_AB R182, R182, R71 ;  /* 0x00000047b6b6723e */ /* 0x000fe200000000ff */
[----:B------:R-:W-:-:S05]  /*6510*/  IMAD.MOV.U32 R71, RZ, RZ, R119 ;  /* 0x000000ffff477224 */ /* 0x000fca00078e0077 */
[----:B------:R-:W3:Y:S01]  /*6520*/  MUFU.EX2 R75, R75 ;  /* 0x0000004b004b7308 */ /* 0x000ee20000000800 */
[----:B0-----:R-:W-:Y:S01]  /*6530*/  FADD.FTZ R9, R73, R0 ;  /* 0x0000000049097221 */ /* 0x001fe20000010000 */
[----:B-1----:R-:W-:-:S06]  /*6540*/  IMAD.MOV.U32 R25, RZ, RZ, R119 ;  /* 0x000000ffff197224 */ /* 0x002fcc00078e0077 */
[----:B------:R-:W0:Y:S01]  /*6550*/  MUFU.EX2 R20, R20 ;  /* 0x0000001400147308 */ /* 0x000e220000000800 */
[C---:B--2---:R-:W-:Y:S01]  /*6560*/  FADD.FTZ R0, R176.reuse, R9 ;  /* 0x00000009b0007221 */ /* 0x044fe20000010000 */
[----:B------:R-:W-:Y:S01]  /*6570*/  F2FP.F16.F32.PACK_AB R176, R176, R73 ;  /* 0x00000049b0b0723e */ /* 0x000fe200000000ff */
[----:B------:R-:W-:Y:S02]  /*6580*/  IMAD.MOV.U32 R73, RZ, RZ, R119 ;  /* 0x000000ffff497224 */ /* 0x000fe400078e0077 */
[----:B---3--:R-:W-:Y:S01]  /*6590*/  FADD.FTZ R9, R75, R0 ;  /* 0x000000004b097221 */ /* 0x008fe20000010000 */
[----:B------:R-:W-:Y:S01]  /*65a0*/  IMAD.MOV.U32 R0, RZ, RZ, 0x3f800000 ;  /* 0x3f800000ff007424 */ /* 0x000fe200078e00ff */
[C---:B0-----:R-:W-:Y:S02]  /*65b0*/  F2FP.F16.F32.PACK_AB R178, R20.reuse, R75 ;  /* 0x0000004b14b2723e */ /* 0x041fe400000000ff */
[----:B------:R-:W-:Y:S01]  /*65c0*/  FADD.FTZ R4, R20, R9 ;  /* 0x0000000914047221 */ /* 0x000fe20000010000 */
[----:B------:R-:W-:Y:S01]  /*65d0*/  IMAD.MOV.U32 R75, RZ, RZ, R119 ;  /* 0x000000ffff4b7224 */ /* 0x000fe200078e0077 */
[----:B------:R-:W-:Y:S06]  /*65e0*/  @!P2 BRA `(.L_x_4861) ;  /* 0x0000004c0054a947 */ /* 0x000fec0003800000 */
[----:B------:R-:W-:Y:S01]  /*65f0*/  IMAD.MOV.U32 R9, RZ, RZ, R7 ;  /* 0x000000ffff097224 */ /* 0x000fe200078e0007 */
[----:B------:R-:W-:Y:S01]  /*6600*/  MOV R10, R8 ;  /* 0x00000008000a7202 */ /* 0x000fe20000000f00 */
[----:B------:R-:W-:Y:S01]  /*6610*/  IMAD.MOV.U32 R2, RZ, RZ, 0x3f800000 ;  /* 0x3f800000ff027424 */ /* 0x000fe200078e00ff */
        /* <DEDUP_REMOVED lines=49> */
[----:B------:R-:W-:Y:S01]  /*6930*/  UMOV UR6, UR36 ;  /* 0x0000002400067c82 */ /* 0x000fe20008000000 */
[----:B------:R-:W-:-:S05]  /*6940*/  ULDC UR5, c[0x0][0x9d8] ;  /* 0x0002760000057ab9 */ /* 0x000fca0000000800 */
.L_x_4870:
[----:B------:R-:W-:-:S04]  /*6950*/  UIADD3 UR4, UR6, 0x1, URZ ;  /* 0x0000000106047890 */ /* 0x000fc8000fffe03f */
[----:B------:R-:W-:-:S04]  /*6960*/  UISETP.NE.AND UP0, UPT, UR4, 0x2, UPT ;  /* 0x000000020400788c */ /* 0x000fc8000bf05270 */
[----:B------:R-:W-:Y:S02]  /*6970*/  USEL UR60, URZ, 0x1, UP0 ;  /* 0x000000013f3c7887 */ /* 0x000fe40008000000 */
[----:B------:R-:W-:Y:S02]  /*6980*/  USEL UR36, UR4, URZ, UP0 ;  /* 0x0000003f04247287 */ /* 0x000fe40008000000 */
[----:B------:R-:W-:Y:S01]  /*6990*/  ULOP3.LUT UR60, UR39, UR60, URZ, 0x3c, !UPT ;  /* 0x0000003c273c7292 */ /* 0x000fe2000f8e3c3f */
[----:B------:R-:W-:Y:S11]  /*69a0*/  @!P0 BRA `(.L_x_4862) ;  /* 0x0000000000048947 */ /* 0x000ff60003800000 */
[----:B------:R-:W-:Y:S01]  /*69b0*/  BPT.TRAP 0x1 ;  /* 0x000000040000795c */ /* 0x000fe20000300000 */
.L_x_4862:
[----:B------:R-:W-:Y:S01]  /*69c0*/  ULEA UR37, UR36, UR38, 0x3 ;  /* 0x0000002624257291 */ /* 0x000fe2000f8e183f */
[----:B------:R-:W-:-:S05]  /*69d0*/  IMAD.U32 R6, RZ, RZ, UR60 ;  /* 0x0000003cff067e24 */ /* 0x000fca000f8e00ff */
[----:B------:R-:W-:-:S04]  /*69e0*/  SHF.L.U32 R6, R6, 0x1f, RZ ;  /* 0x0000001f06067819 */ /* 0x000fc800000006ff */
[----:B------:R0:W1:Y:S01]  /*69f0*/  SYNCS.PHASECHK.TRANS64.TRYWAIT P2, [UR37+0x36830], R6 ;  /* 0x03683006ff0075a7 */ /* 0x0000620008040165 */
[----:B------:R-:W-:Y:S05]  /*6a00*/  @!P0 BRA `(.L_x_4863) ;  /* 0x0000000000048947 */ /* 0x000fea0003800000 */
[----:B------:R-:W-:Y:S01]  /*6a10*/  BPT.TRAP 0x1 ;  /* 0x000000040000795c */ /* 0x000fe20000300000 */
.L_x_4863:
[----:B-1----:R-:W-:Y:S05]  /*6a20*/  @P2 BRA `(.L_x_4864) ;  /* 0x0000000000082947 */ /* 0x002fea0003800000 */
[----:B------:R-:W1:Y:S02]  /*6a30*/  SYNCS.PHASECHK.TRANS64.TRYWAIT P2, [UR37+0x36830], R6 ;  /* 0x03683006ff0075a7 */ /* 0x000e640008040165 */
[----:B-1----:R-:W-:Y:S05]  /*6a40*/  @!P2 BRA `(.L_x_4865) ;  /* 0x000001180060a947 */ /* 0x002fea0003800000 */
.L_x_4864:
        /* <DEDUP_REMOVED lines=12> */
[-C--:B------:R-:W-:Y:S01]  /*6b10*/  FMUL.FTZ R24, R24, R0.reuse ;  /* 0x0000000018187220 */ /* 0x080fe20000410000 */
[----:B------:R-:W-:Y:S01]  /*6b20*/  UIMAD UR4, UR36, 0xa80, UR4 ;  /* 0x00000a80240478a4 */ /* 0x000fe2000f8e0204 */
[-C--:B------:R-:W-:Y:S01]  /*6b30*/  FMUL.FTZ R25, R25, R0.reuse ;  /* 0x0000000019197220 */ /* 0x080fe20000410000 */
[-C--:B------:R-:W-:Y:S01]  /*6b40*/  FMUL.FTZ R28, R28, R0.reuse ;  /* 0x000000001c1c7220 */ /* 0x080fe20000410000 */
[-C--:B------:R-:W-:Y:S01]  /*6b50*/  FMUL.FTZ R29, R29, R0.reuse ;  /* 0x000000001d1d7220 */ /* 0x080fe20000410000 */
        /* <DEDUP_REMOVED lines=63> */
[----:B------:R-:W-:Y:S01]  /*6f50*/  FMUL.FTZ R117, R117, R0 ;  /* 0x0000000075757220 */ /* 0x000fe20000410000 */
        /* <DEDUP_REMOVED lines=75> */
[----:B------:R-:W-:Y:S01]  /*7410*/  UMOV UR11, 0x40000040 ;  /* 0x40000040000b7882 */ /* 0x000fe20000000000 */
        /* <DEDUP_REMOVED lines=435> */
.L_x_4866:
[----:B------:R-:W-:Y:S01]  /*8f50*/  ULEA UR4, UR6, UR38, 0x3 ;  /* 0x0000002606047291 */ /* 0x000fe2000f8e183f */
[----:B------:R-:W-:-:S05]  /*8f60*/  IMAD.U32 R0, RZ, RZ, UR39 ;  /* 0x00000027ff007e24 */ /* 0x000fca000f8e00ff */
[----:B------:R-:W-:-:S04]  /*8f70*/  SHF.L.U32 R0, R0, 0x1f, RZ ;  /* 0x0000001f00007819 */ /* 0x000fc800000006ff */
[----:B------:R2:W3:Y:S01]  /*8f80*/  SYNCS.PHASECHK.TRANS64.TRYWAIT P2, [UR4+0x36850], R0 ;  /* 0x03685000ff0075a7 */ /* 0x0004e20008040144 */
[----:B------:R-:W-:Y:S05]  /*8f90*/  @!P0 BRA `(.L_x_4867) ;  /* 0x0000000000048947 */ /* 0x000fea0003800000 */
[----:B------:R-:W-:Y:S01]  /*8fa0*/  BPT.TRAP 0x1 ;  /* 0x000000040000795c */ /* 0x000fe20000300000 */
.L_x_4867:
[----:B---3--:R-:W-:Y:S05]  /*8fb0*/  @P2 BRA `(.L_x_4868) ;  /* 0x0000000000082947 */ /* 0x008fea0003800000 */
[----:B------:R-:W3:Y:S02]  /*8fc0*/  SYNCS.PHASECHK.TRANS64.TRYWAIT P2, [UR4+0x36850], R0 ;  /* 0x03685000ff0075a7 */ /* 0x000ee40008040144 */
[----:B---3--:R-:W-:Y:S05]  /*8fd0*/  @!P2 BRA `(.L_x_4869) ;  /* 0x000000f40014a947 */ /* 0x008fea0003800000 */
.L_x_4868:
[----:B------:R-:W-:Y:S01]  /*8fe0*/  UIADD3 UR10, UR38, 0x400, URZ ;  /* 0x00000400260a7890 */ /* 0x000fe2000fffe03f */
[----:B------:R-:W-:Y:S01]  /*8ff0*/  WARPGROUP.ARRIVE ;  /* 0x00000000000079c5 */ /* 0x000fe20000000000 */
[----:B------:R-:W-:Y:S01]  /*9000*/  UMOV UR11, 0x40000040 ;  /* 0x40000040000b7882 */ /* 0x000fe20000000000 */
[----:B------:R-:W-:Y:S01]  /*9010*/  R2UR UR18, R17 ;  /* 0x00000000111272ca */ /* 0x000fe200000e0000 */
[----:B------:R-:W-:Y:S01]  /*9020*/  USHF.R.U32.HI UR10, URZ, 0x4, UR10 ;  /* 0x000000043f0a7899 */ /* 0x000fe2000801160a */
[----:B------:R-:W-:Y:S01]  /*9030*/  R2UR UR15, R19 ;  /* 0x00000000130f72ca */ /* 0x000fe200000e0000 */
[----:B------:R-:W-:Y:S01]  /*9040*/  FMUL.FTZ R11, R175, UR5 ;  /* 0x00000005af0b7c20 */ /* 0x000fe20008410000 */
[----:B------:R-:W-:Y:S01]  /*9050*/  R2UR UR14, R18 ;  /* 0x00000000120e72ca */ /* 0x000fe200000e0000 */
[----:B------:R-:W-:Y:S01]  /*9060*/  ULOP3.LUT UR10, UR10, 0x3fff, URZ, 0xc0, !UPT ;  /* 0x00003fff0a0a7892 */ /* 0x000fe2000f8ec03f */
[----:B------:R-:W-:Y:S01]  /*9070*/  FMUL.FTZ R175, R152, UR5 ;  /* 0x0000000598af7c20 */ /* 0x000fe20008410000 */
[----:B------:R-:W-:Y:S01]  /*9080*/  FMUL.FTZ R152, R154, UR5 ;  /* 0x000000059a987c20 */ /* 0x000fe20008410000 */
[----:B------:R-:W-:Y:S01]  /*9090*/  FMUL.FTZ R154, R144, UR5 ;  /* 0x00000005909a7c20 */ /* 0x000fe20008410000 */
[----:B------:R-:W-:Y:S01]  /*90a0*/  ULOP3.LUT UR10, UR10, 0x3800000, URZ, 0xfc, !UPT ;  /* 0x038000000a0a7892 */ /* 0x000fe2000f8efc3f */
[----:B------:R-:W-:Y:S01]  /*90b0*/  FMUL.FTZ R144, R147, UR5 ;  /* 0x0000000593907c20 */ /* 0x000fe20008410000 */
[----:B01----:R-:W-:Y:S01]  /*90c0*/  FMUL.FTZ R6, R168, UR5 ;  /* 0x00000005a8067c20 */ /* 0x003fe20008410000 */
[----:B------:R-:W-:Y:S01]  /*90d0*/  FMUL.FTZ R8, R169, UR5 ;  /* 0x00000005a9087c20 */ /* 0x000fe20008410000 */
[----:B------:R-:W-:Y:S01]  /*90e0*/  UIMAD UR6, UR6, 0xa80, UR10 ;  /* 0x00000a80060678a4 */ /* 0x000fe2000f8e020a */
[----:B------:R-:W-:Y:S01]  /*90f0*/  FMUL.FTZ R168, R172, UR5 ;  /* 0x00000005aca87c20 */ /* 0x000fe20008410000 */
[----:B------:R-:W-:Y:S01]  /*9100*/  FMUL.FTZ R169, R173, UR5 ;  /* 0x00000005ada97c20 */ /* 0x000fe20008410000 */
[----:B------:R-:W-:Y:S01]  /*9110*/  FMUL.FTZ R173, R153, UR5 ;  /* 0x0000000599ad7c20 */ /* 0x000fe20008410000 */
[----:B------:R-:W0:Y:S01]  /*9120*/  MUFU.TANH R6, R6 ;  /* 0x0000000600067308 */ /* 0x000e220000002400 */
        /* <DEDUP_REMOVED lines=23> */
[----:B--2---:R-:W-:Y:S01]  /*92a0*/  FMUL.FTZ R0, R170, UR5 ;  /* 0x00000005aa007c20 */ /* 0x004fe20008410000 */
[----:B------:R-:W2:Y:S01]  /*92b0*/  MUFU.TANH R169, R169 ;  /* 0x000000a900a97308 */ /* 0x000ea20000002400 */
[----:B------:R-:W-:Y:S01]  /*92c0*/  FMUL.FTZ R7, R174, UR5 ;  /* 0x00000005ae077c20 */ /* 0x000fe20008410000 */
[----:B------:R-:W-:Y:S01]  /*92d0*/  FMUL.FTZ R14, R162, UR5 ;  /* 0x00000005a20e7c20 */ /* 0x000fe20008410000 */
[----:B------:R-:W-:Y:S01]  /*92e0*/  FMUL.FTZ R20, R166, UR5 ;  /* 0x00000005a6147c20 */ /* 0x000fe20008410000 */
[----:B------:R-:W-:Y:S01]  /*92f0*/  FMUL.FTZ R153, R158, UR5 ;  /* 0x000000059e997c20 */ /* 0x000fe20008410000 */
[----:B------:R-:W-:Y:S01]  /*9300*/  FMUL.FTZ R130, R130, UR5 ;  /* 0x0000000582827c20 */ /* 0x000fe20008410000 */
[----:B------:R-:W-:Y:S01]  /*9310*/  FMUL.FTZ R134, R134, UR5 ;  /* 0x0000000586867c20 */ /* 0x000fe20008410000 */
[----:B------:R-:W-:Y:S01]  /*9320*/  UISETP.GT.AND UP0, UPT, UR7, UR61, UPT ;  /* 0x0000003d0700728c */ /* 0x000fe2000bf04270 */
[----:B------:R-:W-:Y:S01]  /*9330*/  MUFU.TANH R175, R175 ;  /* 0x000000af00af7308 */ /* 0x000fe20000002400 */
[----:B------:R-:W-:-:S07]  /*9340*/  UMOV UR39, UR60 ;  /* 0x0000003c00277c82 */ /* 0x000fce0008000000 */
        /* <DEDUP_REMOVED lines=11> */
[----:B------:R4:W-:Y:S08]  /*9400*/  MUFU.TANH R171, R124 ;  /* 0x0000007c00ab7308 */ /* 0x0009f00000002400 */
[----:B------:R-:W-:Y:S01]  /*9410*/  MUFU.TANH R0, R0 ;  /* 0x0000000000007308 */ /* 0x000fe20000002400 */
[----:B----4-:R-:W-:Y:S01]  /*9420*/  FMUL.FTZ R124, R150, UR5 ;  /* 0x00000005967c7c20 */ /* 0x010fe20008410000 */
[----:B------:R-:W-:-:S06]  /*9430*/  FMUL.FTZ R150, R122, UR5 ;  /* 0x000000057a967c20 */ /* 0x000fcc0008410000 */
        /* <DEDUP_REMOVED lines=24> */
[----:B------:R-:W-:Y:S01]  /*95c0*/  USHF.L.U32 UR10, UR18, 0x7, URZ ;  /* 0x00000007120a7899 */ /* 0x000fe2000800063f */
[----:B------:R-:W-:-:S03]  /*95d0*/  UMOV UR11, 0x40000040 ;  /* 0x40000040000b7882 */ /* 0x000fc60000000000 */
[----:B------:R-:W-:Y:S02]  /*95e0*/  UIMAD UR10, UR7, -0x70, UR10 ;  /* 0xffffff90070a78a4 */ /* 0x000fe4000f8e020a */
[----:B------:R-:W-:Y:S02]  /*95f0*/  UIADD3 UR7, UR7, -0x1, URZ ;  /* 0xffffffff07077890 */ /* 0x000fe4000fffe03f */
[----:B------:R-:W-:-:S04]  /*9600*/  UIADD3 UR10, UR10, 0x1, UR15 ;  /* 0x000000010a0a7890 */ /* 0x000fc8000fffe00f */
[----:B------:R-:W-:-:S06]  /*9610*/  UIADD3 UR10, UR10, -UR14, URZ ;  /* 0x8000000e0a0a7290 */ /* 0x000fcc000fffe03f */
[----:B------:R-:W-:Y:S01]  /*9620*/  IMAD.U32 R147, RZ, RZ, UR10 ;  /* 0x0000000aff937e24 */ /* 0x000fe2000f8e00ff */
[----:B------:R-:W-:Y:S01]  /*9630*/  UIADD3 UR10, UR6, 0x180, URZ ;  /* 0x00000180060a7890 */ /* 0x000fe2000fffe03f */
        /* <DEDUP_REMOVED lines=9> */
[----:B------:R-:W-:Y:S01]  /*96d0*/  IMAD R146, R204, -0x2, R147 ;  /* 0xfffffffecc927824 */ /* 0x000fe200078e0293 */
[----:B------:R-:W-:Y:S01]  /*96e0*/  UMOV UR11, 0x40000040 ;  /* 0x40000040000b7882 */ /* 0x000fe20000000000 */
[----:B------:R-:W-:Y:S01]  /*96f0*/  FMUL.FTZ R195, R160, UR5 ;  /* 0x00000005a0c37c20 */ /* 0x000fe20008410000 */
[----:B------:R-:W-:Y:S01]  /*9700*/  FMUL.FTZ R160, R164, UR5 ;  /* 0x00000005a4a07c20 */ /* 0x000fe20008410000 */
[----:B------:R-:W-:Y:S01]  /*9710*/  IMAD.IADD R146, R205, 0x1, R146 ;  /* 0x00000001cd927824 */ /* 0x000fe200078e0292 */
[----:B------:R-:W-:Y:S04]  /*9720*/  MUFU.TANH R193, R193 ;  /* 0x000000c100c17308 */ /* 0x000fe80000002400 */
[----:B------:R-:W-:-:S02]  /*9730*/  ISETP.GT.AND P2, PT, R146, RZ, PT ;  /* 0x000000ff9200720c */ /* 0x000fc40003f44270 */
[----:B------:R-:W-:Y:S02]  /*9740*/  ISETP.GT.AND P3, PT, R146, 0x1, PT ;  /* 0x000000019200780c */ /* 0x000fe40003f64270 */
[----:B------:R-:W4:Y:S01]  /*9750*/  MUFU.TANH R195, R195 ;  /* 0x000000c300c37308 */ /* 0x000f220000002400 */
[----:B0-----:R-:W-:Y:S02]  /*9760*/  FSEL R201, R6, -INF , P2 ;  /* 0xff80000006c97808 */ /* 0x001fe40001000000 */
[----:B------:R-:W-:Y:S02]  /*9770*/  ISETP.GT.AND P2, PT, R146, 0x8, PT ;  /* 0x000000089200780c */ /* 0x000fe40003f44270 */
[----:B-1----:R-:W-:Y:S02]  /*9780*/  FSEL R203, R8, -INF , P3 ;  /* 0xff80000008cb7808 */ /* 0x002fe40001800000 */
[----:B------:R-:W-:Y:S01]  /*9790*/  FMNMX.FTZ R6, R201, R10, !PT ;  /* 0x0000000ac9067209 */ /* 0x000fe20007810000 */
[----:B------:R-:W0:Y:S01]  /*97a0*/  MUFU.TANH R160, R160 ;  /* 0x000000a000a07308 */ /* 0x000e220000002400 */
[----:B------:R-:W-:-:S02]  /*97b0*/  ISETP.GT.AND P3, PT, R146, 0x9, PT ;  /* 0x000000099200780c */ /* 0x000fc40003f64270 */
[----:B---3--:R-:W-:Y:S02]  /*97c0*/  FSEL R199, R168, -INF , P2 ;  /* 0xff800000a8c77808 */ /* 0x008fe40001000000 */
[----:B------:R-:W-:Y:S02]  /*97d0*/  FMNMX.FTZ R8, R203, R6, !PT ;  /* 0x00000006cb087209 */ /* 0x000fe40007810000 */
[C---:B------:R-:W-:Y:S01]  /*97e0*/  ISETP.GT.AND P2, PT, R146.reuse, 0x10, PT ;  /* 0x000000109200780c */ /* 0x040fe20003f44270 */
[----:B------:R-:W1:Y:S01]  /*97f0*/  MUFU.TANH R161, R161 ;  /* 0x000000a100a17308 */ /* 0x000e620000002400 */
[----:B--2---:R-:W-:Y:S02]  /*9800*/  FSEL R197, R169, -INF , P3 ;  /* 0xff800000a9c57808 */ /* 0x004fe40001800000 */
[----:B------:R-:W-:Y:S02]  /*9810*/  FMNMX.FTZ R8, R199, R8, !PT ;  /* 0x00000008c7087209 */ /* 0x000fe40007810000 */
[----:B------:R-:W-:-:S02]  /*9820*/  ISETP.GT.AND P3, PT, R146, 0x11, PT ;  /* 0x000000119200780c */ /* 0x000fc40003f64270 */
[----:B----4-:R-:W-:Y:S01]  /*9830*/  FSEL R195, R195, -INF , P2 ;  /* 0xff800000c3c37808 */ /* 0x010fe20001000000 */
[----:B------:R-:W2:Y:S01]  /*9840*/  MUFU.TANH R165, R165 ;  /* 0x000000a500a57308 */ /* 0x000ea20000002400 */
[----:B------:R-:W-:Y:S02]  /*9850*/  FMNMX.FTZ R8, R197, R8, !PT ;  /* 0x00000008c5087209 */ /* 0x000fe40007810000 */
[C---:B------:R-:W-:Y:S02]  /*9860*/  ISETP.GT.AND P2, PT, R146.reuse, 0x18, PT ;  /* 0x000000189200780c */ /* 0x040fe40003f44270 */
[----:B------:R-:W-:Y:S02]  /*9870*/  FSEL R193, R193, -INF , P3 ;  /* 0xff800000c1c17808 */ /* 0x000fe40001800000 */
[----:B------:R-:W-:Y:S01]  /*9880*/  FMNMX.FTZ R8, R195, R8, !PT ;  /* 0x00000008c3087209 */ /* 0x000fe20007810000 */
[----:B------:R-:W3:Y:S01]  /*9890*/  MUFU.TANH R156, R156 ;  /* 0x0000009c009c7308 */ /* 0x000ee20000002400 */
[----:B------:R-:W-:-:S02]  /*98a0*/  ISETP.GT.AND P3, PT, R146, 0x19, PT ;  /* 0x000000199200780c */ /* 0x000fc40003f64270 */
[----:B------:R-:W-:-:S05]  /*98b0*/  FMNMX.FTZ R8, R193, R8, !PT ;  /* 0x00000008c1087209 */ /* 0x000fca0007810000 */
[----:B------:R3:W4:Y:S08]  /*98c0*/  MUFU.TANH R6, R137 ;  /* 0x0000008900067308 */ /* 0x0007300000002400 */
[----:B------:R-:W-:Y:S01]  /*98d0*/  MUFU.TANH R145, R145 ;  /* 0x0000009100917308 */ /* 0x000fe20000002400 */
[----:B------:R-:W-:Y:S02]  /*98e0*/  WARPGROUP.DEPBAR.LE gsb0, 0x0 ;  /* 0x00008000000079c5 */ /* 0x000fe40000010000 */
[----:B------:R-:W-:Y:S01]  /*98f0*/  WARPGROUP.ARRIVE ;  /* 0x00000000000079c5 */ /* 0x000fe20000000000 */
[----:B0-----:R-:W-:-:S02]  /*9900*/  FSEL R191, R160, -INF , P2 ;  /* 0xff800000a0bf7808 */ /* 0x001fc40001000000 */
[C---:B------:R-:W-:Y:S02]  /*9910*/  ISETP.GT.AND P2, PT, R146.reuse, 0x20, PT ;  /* 0x000000209200780c */ /* 0x040fe40003f44270 */
[----:B-1----:R-:W-:Y:S01]  /*9920*/  FSEL R189, R161, -INF , P3 ;  /* 0xff800000a1bd7808 */ /* 0x002fe20001800000 */
[----:B------:R-:W-:Y:S01]  /*9930*/  HGMMA.64x192x16.F32 R24, R184, gdesc[UR8].tnspB, R24, gsb0 ;  /* 0x42e00008b8187df0 */ /* 0x000fe20008000818 */
[----:B------:R-:W-:Y:S01]  /*9940*/  FMNMX.FTZ R8, R191, R8, !PT ;  /* 0x00000008bf087209 */ /* 0x000fe20007810000 */
[----:B------:R0:W1:Y:S01]  /*9950*/  MUFU.TANH R161, R129 ;  /* 0x0000008100a17308 */ /* 0x0000620000002400 */
        /* <DEDUP_REMOVED lines=9> */
[----:B--2---:R-:W-:Y:S02]  /*99f0*/  FSEL R165, R165, -INF , P2 ;  /* 0xff800000a5a57808 */ /* 0x004fe40001000000 */
        /* <DEDUP_REMOVED lines=8> */
[----:B---3--:R-:W-:Y:S01]  /*9a80*/  FSEL R137, R156, -INF , P3 ;  /* 0xff8000009c897808 */ /* 0x008fe20001800000 */
[----:B------:R-:W-:Y:S01]  /*9a90*/  FMUL.FTZ R156, R126, UR5 ;  /* 0x000000057e9c7c20 */ /* 0x000fe20008410000 */
[----:B------:R-:W-:Y:S01]  /*9aa0*/  FMNMX.FTZ R154, R147, R8, !PT ;  /* 0x00000008939a7209 */ /* 0x000fe20007810000 */
[----:B------:R-:W-:Y:S01]  /*9ab0*/  FMUL.FTZ R8, R133, UR5 ;  /* 0x0000000585087c20 */ /* 0x000fe20008410000 */
[----:B------:R-:W-:Y:S01]  /*9ac0*/  ISETP.GT.AND P3, PT, R146, 0x39, PT ;  /* 0x000000399200780c */ /* 0x000fe20003f64270 */
[----:B------:R-:W-:Y:S01]  /*9ad0*/  FMUL.FTZ R126, R127, UR5 ;  /* 0x000000057f7e7c20 */ /* 0x000fe20008410000 */
[----:B0-----:R-:W-:Y:S01]  /*9ae0*/  FSEL R129, R148, -INF , P2 ;  /* 0xff80000094817808 */ /* 0x001fe20001000000 */
[----:B------:R-:W-:Y:S01]  /*9af0*/  FMUL.FTZ R148, R135, UR5 ;  /* 0x0000000587947c20 */ /* 0x000fe20008410000 */
[----:B------:R-:W-:Y:S01]  /*9b00*/  FMNMX.FTZ R154, R137, R154, !PT ;  /* 0x0000009a899a7209 */ /* 0x000fe20007810000 */
[----:B------:R-:W0:Y:S01]  /*9b10*/  MUFU.TANH R8, R8 ;  /* 0x0000000800087308 */ /* 0x000e220000002400 */
[----:B------:R-:W-:-:S02]  /*9b20*/  ISETP.GT.AND P2, PT, R146, 0x40, PT ;  /* 0x000000409200780c */ /* 0x000fc40003f44270 */
[----:B------:R-:W-:Y:S02]  /*9b30*/  FSEL R133, R149, -INF , P3 ;  /* 0xff80000095857808 */ /* 0x000fe40001800000 */
[----:B------:R-:W-:Y:S02]  /*9b40*/  FMNMX.FTZ R154, R129, R154, !PT ;  /* 0x0000009a819a7209 */ /* 0x000fe40007810000 */
[----:B------:R-:W-:Y:S01]  /*9b50*/  ISETP.GT.AND P3, PT, R146, 0x41, PT ;  /* 0x000000419200780c */ /* 0x000fe20003f64270 */
[----:B------:R-:W-:Y:S01]  /*9b60*/  MUFU.TANH R148, R148 ;  /* 0x0000009400947308 */ /* 0x000fe20000002400 */
[----:B------:R-:W-:Y:S01]  /*9b70*/  FSEL R141, R136, -INF , P2 ;  /* 0xff800000888d7808 */ /* 0x000fe20001000000 */
[----:B------:R-:W-:Y:S01]  /*9b80*/  FMUL.FTZ R136, R139, UR5 ;  /* 0x000000058b887c20 */ /* 0x000fe20008410000 */
[----:B------:R-:W-:Y:S02]  /*9b90*/  FMNMX.FTZ R154, R133, R154, !PT ;  /* 0x0000009a859a7209 */ /* 0x000fe40007810000 */
[----:B------:R-:W-:-:S02]  /*9ba0*/  ISETP.GT.AND P2, PT, R146, 0x48, PT ;  /* 0x000000489200780c */ /* 0x000fc40003f44270 */
[----:B----4-:R-:W-:Y:S01]  /*9bb0*/  FSEL R149, R6, -INF , P3 ;  /* 0xff80000006957808 */ /* 0x010fe20001800000 */
[----:B------:R-:W-:Y:S01]  /*9bc0*/  FMUL.FTZ R6, R121, UR5 ;  /* 0x0000000579067c20 */ /* 0x000fe20008410000 */
[----:B------:R-:W-:Y:S01]  /*9bd0*/  FMNMX.FTZ R154, R141, R154, !PT ;  /* 0x0000009a8d9a7209 */ /* 0x000fe20007810000 */
[----:B------:R-:W-:Y:S01]  /*9be0*/  MUFU.TANH R136, R136 ;  /* 0x0000008800887308 */ /* 0x000fe20000002400 */
[----:B------:R-:W-:Y:S02]  /*9bf0*/  ISETP.GT.AND P3, PT, R146, 0x49, PT ;  /* 0x000000499200780c */ /* 0x000fe40003f64270 */
[----:B------:R-:W-:Y:S01]  /*9c00*/  FSEL R121, R140, -INF , P2 ;  /* 0xff8000008c797808 */ /* 0x000fe20001000000 */
[----:B------:R-:W-:Y:S01]  /*9c10*/  FMUL.FTZ R140, R143, UR5 ;  /* 0x000000058f8c7c20 */ /* 0x000fe20008410000 */
[----:B------:R-:W-:Y:S02]  /*9c20*/  FMNMX.FTZ R154, R149, R154, !PT ;  /* 0x0000009a959a7209 */ /* 0x000fe40007810000 */
[----:B------:R-:W-:Y:S01]  /*9c30*/  ISETP.GT.AND P2, PT, R146, 0x50, PT ;  /* 0x000000509200780c */ /* 0x000fe20003f44270 */
[----:B------:R-:W2:Y:S01]  /*9c40*/  MUFU.TANH R6, R6 ;  /* 0x0000000600067308 */ /* 0x000ea20000002400 */
[----:B------:R-:W-:-:S02]  /*9c50*/  FSEL R157, R157, -INF , P3 ;  /* 0xff8000009d9d7808 */ /* 0x000fc40001800000 */
[----:B------:R-:W-:Y:S02]  /*9c60*/  FMNMX.FTZ R154, R121, R154, !PT ;  /* 0x0000009a799a7209 */ /* 0x000fe40007810000 */
[----:B------:R-:W-:Y:S02]  /*9c70*/  ISETP.GT.AND P3, PT, R146, 0x51, PT ;  /* 0x000000519200780c */ /* 0x000fe40003f64270 */
[----:B------:R-:W-:Y:S01]  /*9c80*/  FSEL R159, R128, -INF , P2 ;  /* 0xff800000809f7808 */ /* 0x000fe20001000000 */
[----:B------:R-:W-:Y:S01]  /*9c90*/  FMUL.FTZ R128, R125, UR5 ;  /* 0x000000057d807c20 */ /* 0x000fe20008410000 */
[----:B------:R-:W-:Y:S01]  /*9ca0*/  FMNMX.FTZ R154, R157, R154, !PT ;  /* 0x0000009a9d9a7209 */ /* 0x000fe20007810000 */
[----:B------:R-:W-:Y:S01]  /*9cb0*/  MUFU.TANH R140, R140 ;  /* 0x0000008c008c7308 */ /* 0x000fe20000002400 */
[----:B------:R-:W-:Y:S02]  /*9cc0*/  ISETP.GT.AND P2, PT, R146, 0x58, PT ;  /* 0x000000589200780c */ /* 0x000fe40003f44270 */
[----:B-1----:R-:W-:-:S02]  /*9cd0*/  FSEL R161, R161, -INF , P3 ;  /* 0xff800000a1a17808 */ /* 0x002fc40001800000 */
[----:B------:R-:W-:Y:S02]  /*9ce0*/  FMNMX.FTZ R154, R159, R154, !PT ;  /* 0x0000009a9f9a7209 */ /* 0x000fe40007810000 */
[----:B------:R-:W-:Y:S01]  /*9cf0*/  ISETP.GT.AND P3, PT, R146, 0x59, PT ;  /* 0x000000599200780c */ /* 0x000fe20003f64270 */
[----:B------:R-:W-:Y:S01]  /*9d00*/  MUFU.TANH R156, R156 ;  /* 0x0000009c009c7308 */ /* 0x000fe20000002400 */
[----:B------:R-:W-:Y:S02]  /*9d10*/  FSEL R125, R132, -INF , P2 ;  /* 0xff800000847d7808 */ /* 0x000fe40001000000 */
[----:B------:R-:W-:Y:S02]  /*9d20*/  FMNMX.FTZ R154, R161, R154, !PT ;  /* 0x0000009aa19a7209 */ /* 0x000fe40007810000 */
[----:B------:R-:W-:Y:S02]  /*9d30*/  ISETP.GT.AND P2, PT, R146, 0x60, PT ;  /* 0x000000609200780c */ /* 0x000fe40003f44270 */
[----:B0-----:R-:W-:Y:S01]  /*9d40*/  FSEL R163, R8, -INF , P3 ;  /* 0xff80000008a37808 */ /* 0x001fe20001800000 */
[----:B------:R0:W1:Y:S01]  /*9d50*/  MUFU.TANH R132, R128 ;  /* 0x0000008000847308 */ /* 0x0000620000002400 */
[----:B------:R-:W-:-:S02]  /*9d60*/  FMNMX.FTZ R154, R125, R154, !PT ;  /* 0x0000009a7d9a7209 */ /* 0x000fc40007810000 */
[----:B------:R-:W-:Y:S02]  /*9d70*/  ISETP.GT.AND P3, PT, R146, 0x61, PT ;  /* 0x000000619200780c */ /* 0x000fe40003f64270 */
[----:B------:R-:W-:Y:S02]  /*9d80*/  FSEL R167, R120, -INF , P2 ;  /* 0xff80000078a77808 */ /* 0x000fe40001000000 */
[----:B------:R-:W-:Y:S01]  /*9d90*/  FMNMX.FTZ R154, R163, R154, !PT ;  /* 0x0000009aa39a7209 */ /* 0x000fe20007810000 */
[----:B------:R-:W-:Y:S01]  /*9da0*/  MUFU.TANH R126, R126 ;  /* 0x0000007e007e7308 */ /* 0x000fe20000002400 */
[----:B------:R-:W-:Y:S01]  /*9db0*/  ISETP.GT.AND P2, PT, R146, 0x68, PT ;  /* 0x000000689200780c */ /* 0x000fe20003f44270 */
[----:B0-----:R-:W-:Y:S01]  /*9dc0*/  FMUL.FTZ R128, R151, UR5 ;  /* 0x0000000597807c20 */ /* 0x001fe20008410000 */
[----:B--2---:R-:W-:Y:S02]  /*9dd0*/  FSEL R169, R6, -INF , P3 ;  /* 0xff80000006a97808 */ /* 0x004fe40001800000 */
[----:B------:R-:W-:Y:S01]  /*9de0*/  FMNMX.FTZ R154, R167, R154, !PT ;  /* 0x0000009aa79a7209 */ /* 0x000fe20007810000 */
[----:B------:R-:W0:Y:S01]  /*9df0*/  LDC R6, c[0x0][0x988] ;  /* 0x00026200ff067b82 */ /* 0x000e220000000800 */
[----:B------:R-:W-:Y:S01]  /*9e00*/  ISETP.GT.AND P3, PT, R146, 0x69, PT ;  /* 0x000000699200780c */ /* 0x000fe20003f64270 */
[----:B------:R-:W2:Y:S01]  /*9e10*/  MUFU.TANH R128, R128 ;  /* 0x0000008000807308 */ /* 0x000ea20000002400 */
[----:B------:R-:W-:-:S02]  /*9e20*/  FSEL R171, R171, -INF , P2 ;  /* 0xff800000abab7808 */ /* 0x000fc40001000000 */
[----:B------:R-:W-:Y:S02]  /*9e30*/  FMNMX.FTZ R154, R169, R154, !PT ;  /* 0x0000009aa99a7209 */ /* 0x000fe40007810000 */
[----:B-1----:R-:W-:Y:S01]  /*9e40*/  FSEL R151, R132, -INF , P3 ;  /* 0xff80000084977808 */ /* 0x002fe20001800000 */
[----:B------:R-:W-:Y:S01]  /*9e50*/  FMUL.FTZ R132, R138, UR5 ;  /* 0x000000058a847c20 */ /* 0x000fe20008410000 */
[----:B------:R-:W-:Y:S01]  /*9e60*/  FMNMX.FTZ R154, R171, R154, !PT ;  /* 0x0000009aab9a7209 */ /* 0x000fe20007810000 */
[----:B------:R-:W-:Y:S01]  /*9e70*/  FMUL.FTZ R138, R142, UR5 ;  /* 0x000000058e8a7c20 */ /* 0x000fe20008410000 */
[----:B------:R-:W-:Y:S01]  /*9e80*/  IADD3 R146, R146, 0x8, RZ ;  /* 0x0000000892927810 */ /* 0x000fe20007ffe0ff */
[----:B------:R-:W-:Y:S01]  /*9e90*/  FMUL.FTZ R142, R131, UR5 ;  /* 0x00000005838e7c20 */ /* 0x000fe20008410000 */
[----:B------:R-:W-:Y:S01]  /*9ea0*/  FMNMX.FTZ R154, R151, R154, !PT ;  /* 0x0000009a979a7209 */ /* 0x000fe20007810000 */
[----:B------:R-:W1:Y:S01]  /*9eb0*/  MUFU.TANH R132, R132 ;  /* 0x0000008400847308 */ /* 0x000e620000002400 */
[----:B------:R-:W-:-:S02]  /*9ec0*/  ISETP.GT.AND P3, PT, R146, RZ, PT ;  /* 0x000000ff9200720c */ /* 0x000fc40003f64270 */
[----:B------:R-:W-:Y:S01]  /*9ed0*/  ISETP.GT.AND P4, PT, R146, 0x1, PT ;  /* 0x000000019200780c */ /* 0x000fe20003f84270 */
[----:B------:R-:W3:Y:S01]  /*9ee0*/  SHFL.BFLY PT, R217, R154, 0x2, 0x1f ;  /* 0x0c401f009ad97f89 */ /* 0x000ee200000e0000 */
[----:B------:R-:W-:Y:S02]  /*9ef0*/  FSEL R122, R0, -INF , P3 ;  /* 0xff800000007a7808 */ /* 0x000fe40001800000 */
[----:B------:R-:W-:Y:S01]  /*9f00*/  ISETP.GT.AND P3, PT, R146, 0x8, PT ;  /* 0x000000089200780c */ /* 0x000fe20003f64270 */
[----:B------:R-:W4:Y:S01]  /*9f10*/  MUFU.TANH R138, R138 ;  /* 0x0000008a008a7308 */ /* 0x000f220000002400 */
[----:B------:R-:W-:Y:S02]  /*9f20*/  FSEL R127, R2, -INF , P4 ;  /* 0xff800000027f7808 */ /* 0x000fe40002000000 */
[----:B------:R-:W-:Y:S02]  /*9f30*/  FMNMX.FTZ R0, R122, R9, !PT ;  /* 0x000000097a007209 */ /* 0x000fe40007810000 */
[----:B------:R-:W-:-:S02]  /*9f40*/  ISETP.GT.AND P4, PT, R146, 0x9, PT ;  /* 0x000000099200780c */ /* 0x000fc40003f84270 */
[----:B------:R-:W-:Y:S01]  /*9f50*/  FSEL R131, R7, -INF , P3 ;  /* 0xff80000007837808 */ /* 0x000fe20001800000 */
[----:B------:R-:W5:Y:S01]  /*9f60*/  MUFU.TANH R142, R142 ;  /* 0x0000008e008e7308 */ /* 0x000f620000002400 */
[----:B------:R-:W-:Y:S02]  /*9f70*/  FMNMX.FTZ R0, R127, R0, !PT ;  /* 0x000000007f007209 */ /* 0x000fe40007810000 */
[C---:B------:R-:W-:Y:S02]  /*9f80*/  ISETP.GT.AND P3, PT, R146.reuse, 0x10, PT ;  /* 0x000000109200780c */ /* 0x040fe40003f64270 */
[----:B------:R-:W-:Y:S02]  /*9f90*/  FSEL R135, R11, -INF , P4 ;  /* 0xff8000000b877808 */ /* 0x000fe40002000000 */
[----:B------:R-:W-:Y:S02]  /*9fa0*/  FMNMX.FTZ R0, R131, R0, !PT ;  /* 0x0000000083007209 */ /* 0x000fe40007810000 */
[----:B------:R-:W-:-:S02]  /*9fb0*/  ISETP.GT.AND P4, PT, R146, 0x11, PT ;  /* 0x000000119200780c */ /* 0x000fc40003f84270 */
[----:B------:R-:W-:Y:S02]  /*9fc0*/  FSEL R139, R14, -INF , P3 ;  /* 0xff8000000e8b7808 */ /* 0x000fe40001800000 */
[----:B---3--:R-:W-:Y:S01]  /*9fd0*/  FMNMX.FTZ R217, R154, R217, !PT ;  /* 0x000000d99ad97209 */ /* 0x008fe20007810000 */
[----:B------:R-:W-:Y:S01]  /*9fe0*/  FMUL.FTZ R154, R123, UR5 ;  /* 0x000000057b9a7c20 */ /* 0x000fe20008410000 */
[----:B------:R-:W-:Y:S02]  /*9ff0*/  FMNMX.FTZ R0, R135, R0, !PT ;  /* 0x0000000087007209 */ /* 0x000fe40007810000 */
[----:B------:R-:W-:Y:S01]  /*a000*/  ISETP.GT.AND P3, PT, R146, 0x18, PT ;  /* 0x000000189200780c */ /* 0x000fe20003f64270 */
[----:B------:R-:W3:Y:S01]  /*a010*/  SHFL.BFLY PT, R8, R217, 0x1, 0x1f ;  /* 0x0c201f00d9087f89 */ /* 0x000ee200000e0000 */
[----:B------:R-:W-:Y:S01]  /*a020*/  FSEL R143, R12, -INF , P4 ;  /* 0xff8000000c8f7808 */ /* 0x000fe20002000000 */
[----:B------:R-:W5:Y:S01]  /*a030*/  MUFU.TANH R154, R154 ;  /* 0x0000009a009a7308 */ /* 0x000f620000002400 */
[----:B------:R-:W-:-:S02]  /*a040*/  FMNMX.FTZ R0, R139, R0, !PT ;  /* 0x000000008b007209 */ /* 0x000fc40007810000 */
[----:B------:R-:W-:Y:S02]  /*a050*/  ISETP.GT.AND P4, PT, R146, 0x19, PT ;  /* 0x000000199200780c */ /* 0x000fe40003f84270 */
[----:B------:R-:W-:Y:S02]  /*a060*/  FMNMX.FTZ R0, R143, R0, !PT ;  /* 0x000000008f007209 */ /* 0x000fe40007810000 */
[----:B---3--:R-:W-:-:S04]  /*a070*/  FMNMX.FTZ R8, R217, R8, !PT ;  /* 0x00000008d9087209 */ /* 0x008fc80007810000 */
[C---:B------:R-:W-:Y:S01]  /*a080*/  FSETP.NEU.FTZ.AND P2, PT, R8.reuse, -INF , PT ;  /* 0xff8000000800780b */ /* 0x040fe20003f5d000 */
[----:B0-----:R-:W-:-:S05]  /*a090*/  FMUL.FTZ R120, R8, R6 ;  /* 0x0000000608787220 */ /* 0x001fca0000410000 */
[----:B------:R-:W-:-:S05]  /*a0a0*/  FSEL R120, R120, RZ, P2 ;  /* 0x000000ff78787208 */ /* 0x000fca0001000000 */
        /* <DEDUP_REMOVED lines=9> */
[----:B------:R-:W-:Y:S02]  /*a140*/  WARPGROUP.DEPBAR.LE gsb0, 0x0 ;  /* 0x00008000000079c5 */ /* 0x000fe40000010000 */
[----:B------:R-:W-:Y:S01]  /*a150*/  WARPGROUP.ARRIVE ;  /* 0x00000000000079c5 */ /* 0x000fe20000000000 */
[----:B------:R-:W-:Y:S01]  /*a160*/  FSEL R185, R20, -INF , P3 ;  /* 0xff80000014b97808 */ /* 0x000fe20001800000 */
[-CC-:B------:R-:W-:Y:S01]  /*a170*/  FFMA.FTZ R186, R121, R6.reuse, -R120.reuse ;  /* 0x0000000679ba7223 */ /* 0x180fe20000010878 */
[C---:B------:R-:W-:Y:S01]  /*a180*/  ISETP.GT.AND P3, PT, R146.reuse, 0x20, PT ;  /* 0x000000209200780c */ /* 0x040fe20003f64270 */
[--C-:B------:R-:W-:Y:S01]  /*a190*/  FFMA.FTZ R121, R157, R6, -R120.reuse ;  /* 0x000000069d797223 */ /* 0x100fe20000010878 */
[----:B------:R-:W-:Y:S01]  /*a1a0*/  FSEL R187, R13, -INF , P4 ;  /* 0xff8000000dbb7808 */ /* 0x000fe20002000000 */
[----:B------:R-:W-:Y:S01]  /*a1b0*/  HGMMA.64x192x16.F32 R24, R180, gdesc[UR8].tnspB, R24, gsb0 ;  /* 0x42e00008b4187df0 */ /* 0x000fe20008000818 */
[----:B------:R-:W-:Y:S01]  /*a1c0*/  FMNMX.FTZ R0, R185, R0, !PT ;  /* 0x00000000b9007209 */ /* 0x000fe20007810000 */
[--C-:B------:R-:W-:Y:S01]  /*a1d0*/  FFMA.FTZ R13, R193, R6, -R120.reuse ;  /* 0x00000006c10d7223 */ /* 0x100fe20000010878 */
[----:B------:R-:W-:Y:S01]  /*a1e0*/  ISETP.GT.AND P4, PT, R146, 0x21, PT ;  /* 0x000000219200780c */ /* 0x000fe20003f84270 */
[----:B------:R-:W-:Y:S01]  /*a1f0*/  UIADD3 UR10, UR6, 0x300, URZ ;  /* 0x00000300060a7890 */ /* 0x000fe2000fffe03f */
[----:B------:R-:W-:Y:S01]  /*a200*/  FSEL R193, R152, -INF , P3 ;  /* 0xff80000098c17808 */ /* 0x000fe20001800000 */
[----:B------:R-:W-:Y:S01]  /*a210*/  UMOV UR11, 0x40000040 ;  /* 0x40000040000b7882 */ /* 0x000fe20000000000 */
[----:B------:R-:W-:Y:S01]  /*a220*/  FMNMX.FTZ R0, R187, R0, !PT ;  /* 0x00000000bb007209 */ /* 0x000fe20007810000 */
[----:B------:R-:W-:Y:S01]  /*a230*/  MUFU.EX2 R123, R123 ;  /* 0x0000007b007b7308 */ /* 0x000fe20000000800 */
[C---:B------:R-:W-:Y:S01]  /*a240*/  ISETP.GT.AND P3, PT, R146.reuse, 0x28, PT ;  /* 0x000000289200780c */ /* 0x040fe20003f64270 */
        /* <DEDUP_REMOVED lines=23> */
[----:B------:R-:W-:Y:S01]  /*a3c0*/  ISETP.GT.AND P3, PT, R146, 0x38, PT ;  /* 0x000000389200780c */ /* 0x000fe20003f64270 */
        /* <DEDUP_REMOVED lines=10> */
[----:B------:R-:W-:Y:S01]  /*a470*/  FFMA.FTZ R151, R151, R6, -R120 ;  /* 0x0000000697977223 */ /* 0x000fe20000010878 */
[----:B------:R-:W-:Y:S01]  /*a480*/  ISETP.GT.AND P3, PT, R146, 0x40, PT ;  /* 0x000000409200780c */ /* 0x000fe20003f64270 */
[----:B------:R-:W-:Y:S01]  /*a490*/  UMOV UR6, UR36 ;  /* 0x0000002400067c82 */ /* 0x000fe20008000000 */
[----:B--2---:R-:W-:-:S02]  /*a4a0*/  FSEL R195, R128, -INF , P4 ;  /* 0xff80000080c37808 */ /* 0x004fc40002000000 */
[----:B------:R-:W-:Y:S01]  /*a4b0*/  FMNMX.FTZ R0, R175, R0, !PT ;  /* 0x00000000af007209 */ /* 0x000fe20007810000 */
[----:B------:R-:W-:Y:S01]  /*a4c0*/  MUFU.EX2 R13, R13 ;  /* 0x0000000d000d7308 */ /* 0x000fe20000000800 */
[----:B------:R-:W-:Y:S02]  /*a4d0*/  ISETP.GT.AND P4, PT, R146, 0x41, PT ;  /* 0x000000419200780c */ /* 0x000fe40003f84270 */
[----:B-1----:R-:W-:Y:S02]  /*a4e0*/  FSEL R197, R132, -INF , P3 ;  /* 0xff80000084c57808 */ /* 0x002fe40001800000 */
[----:B------:R-:W-:Y:S02]  /*a4f0*/  FMNMX.FTZ R0, R195, R0, !PT ;  /* 0x00000000c3007209 */ /* 0x000fe40007810000 */
[----:B------:R-:W-:Y:S01]  /*a500*/  ISETP.GT.AND P3, PT, R146, 0x48, PT ;  /* 0x000000489200780c */ /* 0x000fe20003f64270 */
[----:B------:R-:W-:Y:S01]  /*a510*/  MUFU.EX2 R198, R198 ;  /* 0x000000c600c67308 */ /* 0x000fe20000000800 */
[----:B------:R-:W-:Y:S01]  /*a520*/  FSEL R199, R136, -INF , P4 ;  /* 0xff80000088c77808 */ /* 0x000fe20002000000 */
[----:B------:R-:W-:Y:S01]  /*a530*/  IMAD.U32 R136, RZ, RZ, UR37 ;  /* 0x00000025ff887e24 */ /* 0x000fe2000f8e00ff */
[----:B------:R-:W-:-:S02]  /*a540*/  FMNMX.FTZ R0, R197, R0, !PT ;  /* 0x00000000c5007209 */ /* 0x000fc40007810000 */
[----:B------:R-:W-:Y:S02]  /*a550*/  ISETP.GT.AND P4, PT, R146, 0x49, PT ;  /* 0x000000499200780c */ /* 0x000fe40003f84270 */
[----:B----4-:R-:W-:Y:S01]  /*a560*/  FSEL R201, R138, -INF , P3 ;  /* 0xff8000008ac97808 */ /* 0x010fe20001800000 */
[----:B------:R-:W-:Y:S01]  /*a570*/  MUFU.EX2 R21, R21 ;  /* 0x0000001500157308 */ /* 0x000fe20000000800 */
[----:B------:R-:W-:Y:S02]  /*a580*/  FMNMX.FTZ R0, R199, R0, !PT ;  /* 0x00000000c7007209 */ /* 0x000fe40007810000 */
[----:B------:R-:W-:Y:S02]  /*a590*/  ISETP.GT.AND P3, PT, R146, 0x50, PT ;  /* 0x000000509200780c */ /* 0x000fe40003f64270 */
[----:B------:R-:W-:Y:S02]  /*a5a0*/  FSEL R165, R140, -INF , P4 ;  /* 0xff8000008ca57808 */ /* 0x000fe40002000000 */
[----:B------:R-:W-:Y:S01]  /*a5b0*/  FMNMX.FTZ R0, R201, R0, !PT ;  /* 0x00000000c9007209 */ /* 0x000fe20007810000 */
[----:B------:R-:W-:Y:S01]  /*a5c0*/  MUFU.EX2 R192, R192 ;  /* 0x000000c000c07308 */ /* 0x000fe20000000800 */
[----:B------:R-:W-:-:S02]  /*a5d0*/  ISETP.GT.AND P4, PT, R146, 0x51, PT ;  /* 0x000000519200780c */ /* 0x000fc40003f84270 */
[----:B------:R-:W-:Y:S02]  /*a5e0*/  FSEL R203, R130, -INF , P3 ;  /* 0xff80000082cb7808 */ /* 0x000fe40001800000 */
[----:B------:R-:W-:Y:S02]  /*a5f0*/  FMNMX.FTZ R0, R165, R0, !PT ;  /* 0x00000000a5007209 */ /* 0x000fe40007810000 */
[----:B------:R-:W-:Y:S01]  /*a600*/  ISETP.GT.AND P3, PT, R146, 0x58, PT ;  /* 0x000000589200780c */ /* 0x000fe20003f64270 */
[----:B------:R-:W-:Y:S01]  /*a610*/  MUFU.EX2 R173, R173 ;  /* 0x000000ad00ad7308 */ /* 0x000fe20000000800 */
[----:B-----5:R-:W-:Y:S02]  /*a620*/  FSEL R217, R142, -INF , P4 ;  /* 0xff8000008ed97808 */ /* 0x020fe40002000000 */
[----:B------:R-:W-:Y:S02]  /*a630*/  FMNMX.FTZ R0, R203, R0, !PT ;  /* 0x00000000cb007209 */ /* 0x000fe40007810000 */
[----:B------:R-:W-:-:S02]  /*a640*/  ISETP.GT.AND P4, PT, R146, 0x59, PT ;  /* 0x000000599200780c */ /* 0x000fc40003f84270 */
[----:B------:R-:W-:Y:S01]  /*a650*/  FSEL R147, R134, -INF , P3 ;  /* 0xff80000086937808 */ /* 0x000fe20001800000 */
        /* <DEDUP_REMOVED lines=11> */
[----:B------:R-:W-:Y:S02]  /*a710*/  FSEL R223, R154, -INF , P4 ;  /* 0xff8000009adf7808 */ /* 0x000fe40002000000 */
[----:B------:R-:W-:Y:S02]  /*a720*/  FMNMX.FTZ R0, R221, R0, !PT ;  /* 0x00000000dd007209 */ /* 0x000fe40007810000 */
[----:B------:R-:W-:-:S02]  /*a730*/  ISETP.GT.AND P4, PT, R146, 0x69, PT ;  /* 0x000000699200780c */ /* 0x000fc40003f84270 */
[----:B------:R-:W-:Y:S01]  /*a740*/  FSEL R225, R156, -INF , P3 ;  /* 0xff8000009ce17808 */ /* 0x000fe20001800000 */
[----:B------:R-:W-:Y:S01]  /*a750*/  MUFU.EX2 R137, R137 ;  /* 0x0000008900897308 */ /* 0x000fe20000000800 */
[----:B------:R-:W-:Y:S02]  /*a760*/  FMNMX.FTZ R0, R223, R0, !PT ;  /* 0x00000000df007209 */ /* 0x000fe40007810000 */
[----:B------:R-:W-:Y:S02]  /*a770*/  FSEL R227, R126, -INF , P4 ;  /* 0xff8000007ee37808 */ /* 0x000fe40002000000 */
[----:B------:R-:W-:Y:S02]  /*a780*/  FMNMX.FTZ R0, R225, R0, !PT ;  /* 0x00000000e1007209 */ /* 0x000fe40007810000 */
[----:B------:R-:W-:Y:S01]  /*a790*/  FSEL R157, R8, RZ, P2 ;  /* 0x000000ff089d7208 */ /* 0x000fe20001000000 */
[----:B------:R-:W-:Y:S01]  /*a7a0*/  MUFU.EX2 R190, R190 ;  /* 0x000000be00be7308 */ /* 0x000fe20000000800 */
[----:B------:R-:W-:-:S03]  /*a7b0*/  FMNMX.FTZ R0, R227, R0, !PT ;  /* 0x00000000e3007209 */ /* 0x000fc60007810000 */
[----:B------:R-:W-:Y:S02]  /*a7c0*/  FADD.FTZ R157, -R157, R10 ;  /* 0x0000000a9d9d7221 */ /* 0x000fe40000010100 */
[----:B------:R-:W0:Y:S02]  /*a7d0*/  SHFL.BFLY PT, R7, R0, 0x2, 0x1f ;  /* 0x0c401f0000077f89 */ /* 0x000e2400000e0000 */
[----:B------:R-:W-:Y:S08]  /*a7e0*/  MUFU.EX2 R129, R129 ;  /* 0x0000008100817308 */ /* 0x000ff00000000800 */
[----:B------:R-:W-:Y:S08]  /*a7f0*/  MUFU.EX2 R184, R184 ;  /* 0x000000b800b87308 */ /* 0x000ff00000000800 */
[----:B------:R-:W-:Y:S01]  /*a800*/  MUFU.EX2 R133, R133 ;  /* 0x0000008500857308 */ /* 0x000fe20000000800 */
[----:B0-----:R-:W-:-:S07]  /*a810*/  FMNMX.FTZ R0, R0, R7, !PT ;  /* 0x0000000700007209 */ /* 0x001fce0007810000 */
[----:B------:R-:W-:Y:S01]  /*a820*/  MUFU.EX2 R186, R186 ;  /* 0x000000ba00ba7308 */ /* 0x000fe20000000800 */
[----:B------:R-:W0:Y:S07]  /*a830*/  SHFL.BFLY PT, R7, R0, 0x1, 0x1f ;  /* 0x0c201f0000077f89 */ /* 0x000e2e00000e0000 */
[----:B------:R-:W-:Y:S08]  /*a840*/  MUFU.EX2 R121, R121 ;  /* 0x0000007900797308 */ /* 0x000ff00000000800 */
[----:B------:R-:W-:Y:S08]  /*a850*/  MUFU.EX2 R12, R12 ;  /* 0x0000000c000c7308 */ /* 0x000ff00000000800 */
[----:B------:R-:W-:Y:S01]  /*a860*/  MUFU.EX2 R141, R141 ;  /* 0x0000008d008d7308 */ /* 0x000fe20000000800 */
[----:B0-----:R-:W-:Y:S01]  /*a870*/  FMNMX.FTZ R7, R0, R7, !PT ;  /* 0x0000000700077209 */ /* 0x001fe20007810000 */
[----:B------:R-:W-:-:S03]  /*a880*/  FMUL.FTZ R0, R157, R6 ;  /* 0x000000069d007220 */ /* 0x000fc60000410000 */
[C---:B------:R-:W-:Y:S01]  /*a890*/  FSETP.NEU.FTZ.AND P2, PT, R7.reuse, -INF , PT ;  /* 0xff8000000700780b */ /* 0x040fe20003f5d000 */
[CC--:B------:R-:W-:Y:S02]  /*a8a0*/  FMUL.FTZ R124, R7.reuse, R6.reuse ;  /* 0x00000006077c7220 */ /* 0x0c0fe40000410000 */
[----:B------:R-:W-:Y:S01]  /*a8b0*/  MUFU.EX2 R14, R14 ;  /* 0x0000000e000e7308 */ /* 0x000fe20000000800 */
[----:B------:R-:W-:Y:S02]  /*a8c0*/  FSEL R2, R7, RZ, P2 ;  /* 0x000000ff07027208 */ /* 0x000fe40001000000 */
[----:B------:R-:W-:Y:S02]  /*a8d0*/  FSEL R124, R124, RZ, P2 ;  /* 0x000000ff7c7c7208 */ /* 0x000fe40001000000 */
[----:B------:R-:W-:Y:S01]  /*a8e0*/  PLOP3.LUT P2, PT, PT, PT, UP0, 0x80, 0x0 ;  /* 0x000000000000781c */ /* 0x000fe20003f4f008 */
[----:B------:R-:W-:Y:S02]  /*a8f0*/  FADD.FTZ R9, -R2, R9 ;  /* 0x0000000902097221 */ /* 0x000fe40000010100 */
[----:B------:R-:W0:Y:S01]  /*a900*/  MUFU.EX2 R0, R0 ;  /* 0x0000000000007308 */ /* 0x000e220000000800 */
        /* <DEDUP_REMOVED lines=9> */
[----:B------:R-:W-:Y:S01]  /*a9a0*/  FFMA.FTZ R128, R15, R6, -R124 ;  /* 0x000000060f807223 */ /* 0x000fe2000001087c */
[----:B------:R-:W-:-:S02]  /*a9b0*/  WARPGROUP.DEPBAR.LE gsb0, 0x0 ;  /* 0x00008000000079c5 */ /* 0x000fc40000010000 */
[----:B------:R-:W-:Y:S01]  /*a9c0*/  WARPGROUP.ARRIVE ;  /* 0x00000000000079c5 */ /* 0x000fe20000000000 */
[-CC-:B------:R-:W-:Y:S01]  /*a9d0*/  FFMA.FTZ R182, R125, R6.reuse, -R120.reuse ;  /* 0x000000067db67223 */ /* 0x180fe20000010878 */
[----:B------:R-:W-:Y:S01]  /*a9e0*/  FFMA.FTZ R125, R163, R6, -R120 ;  /* 0x00000006a37d7223 */ /* 0x000fe20000010878 */
[----:B------:R-:W1:Y:S01]  /*a9f0*/  MUFU.EX2 R2, R9 ;  /* 0x0000000900027308 */ /* 0x000e620000000800 */
[----:B0-----:R-:W-:Y:S01]  /*aa00*/  FFMA.FTZ R139, R0, R4, R123 ;  /* 0x00000004008b7223 */ /* 0x001fe2000001007b */
[-CC-:B------:R-:W-:Y:S01]  /*aa10*/  FFMA.FTZ R120, R131, R6.reuse, -R124.reuse ;  /* 0x0000000683787223 */ /* 0x180fe2000001087c */
[----:B------:R-:W-:Y:S01]  /*aa20*/  HGMMA.64x192x16.F32 R24, R176, gdesc[UR8].tnspB, R24, gsb0 ;  /* 0x42e00008b0187df0 */ /* 0x000fe20008000818 */
[-CC-:B------:R-:W-:Y:S01]  /*aa30*/  FFMA.FTZ R131, R143, R6.reuse, -R124.reuse ;  /* 0x000000068f837223 */ /* 0x180fe2000001087c */
[----:B------:R-:W-:Y:S01]  /*aa40*/  FADD.FTZ R139, R200, R139 ;  /* 0x0000008bc88b7221 */ /* 0x000fe20000010000 */
[-CC-:B------:R-:W-:Y:S01]  /*aa50*/  FFMA.FTZ R15, R153, R6.reuse, -R124.reuse ;  /* 0x00000006990f7223 */ /* 0x180fe2000001087c */
[-CC-:B------:R-:W-:Y:S01]  /*aa60*/  FFMA.FTZ R130, R191, R6.reuse, -R124.reuse ;  /* 0x00000006bf827223 */ /* 0x180fe2000001087c */
[----:B------:R-:W0:Y:S01]  /*aa70*/  MUFU.EX2 R10, R10 ;  /* 0x0000000a000a7308 */ /* 0x000e220000000800 */
[----:B------:R-:W-:Y:S01]  /*aa80*/  FADD.FTZ R4, R202, R139 ;  /* 0x0000008bca047221 */ /* 0x000fe20000010000 */
[-CC-:B------:R-:W-:Y:S01]  /*aa90*/  FFMA.FTZ R132, R145, R6.reuse, -R124.reuse ;  /* 0x0000000691847223 */ /* 0x180fe2000001087c */
[-CC-:B------:R-:W-:Y:S01]  /*aaa0*/  FFMA.FTZ R189, R189, R6.reuse, -R124.reuse ;  /* 0x00000006bdbd7223 */ /* 0x180fe2000001087c */
[-C--:B------:R-:W-:Y:S01]  /*aab0*/  FFMA.FTZ R191, R175, R6.reuse, -R124 ;  /* 0x00000006afbf7223 */ /* 0x080fe2000001087c */
[----:B------:R-:W-:Y:S01]  /*aac0*/  FADD.FTZ R139, R11, R4 ;  /* 0x000000040b8b7221 */ /* 0x000fe20000010000 */
[-CC-:B------:R-:W-:Y:S01]  /*aad0*/  FFMA.FTZ R134, R195, R6.reuse, -R124.reuse ;  /* 0x00000006c3867223 */ /* 0x180fe2000001087c */
[----:B------:R-:W-:Y:S01]  /*aae0*/  FFMA.FTZ R185, R197, R6, -R124 ;  /* 0x00000006c5b97223 */ /* 0x000fe2000001087c */
[----:B------:R-:W2:Y:S01]  /*aaf0*/  MUFU.EX2 R120, R120 ;  /* 0x0000007800787308 */ /* 0x000ea20000000800 */
[----:B------:R-:W-:Y:S01]  /*ab00*/  FADD.FTZ R4, R196, R139 ;  /* 0x0000008bc4047221 */ /* 0x000fe20000010000 */
[----:B-1----:R-:W-:Y:S01]  /*ab10*/  FFMA.FTZ R9, R2, R3, R157 ;  /* 0x0000000302097223 */ /* 0x002fe2000001009d */
[----:B------:R-:W-:-:S02]  /*ab20*/  @!P1 VIADD R3, R136, 0x36840 ;  /* 0x0003684088039836 */ /* 0x000fc40000000000 */
[-C--:B------:R-:W-:Y:S01]  /*ab30*/  FFMA.FTZ R136, R199, R6.reuse, -R124 ;  /* 0x00000006c7887223 */ /* 0x080fe2000001087c */
[----:B------:R-:W-:Y:S01]  /*ab40*/  FADD.FTZ R139, R13, R4 ;  /* 0x000000040d8b7221 */ /* 0x000fe20000010000 */
[-CC-:B------:R-:W-:Y:S01]  /*ab50*/  FFMA.FTZ R187, R201, R6.reuse, -R124.reuse ;  /* 0x00000006c9bb7223 */ /* 0x180fe2000001087c */
[-CC-:B------:R-:W-:Y:S01]  /*ab60*/  FFMA.FTZ R181, R203, R6.reuse, -R124.reuse ;  /* 0x00000006cbb57223 */ /* 0x180fe2000001087c */
[----:B------:R-:W1:Y:S01]  /*ab70*/  MUFU.EX2 R127, R127 ;  /* 0x0000007f007f7308 */ /* 0x000e620000000800 */
[----:B------:R-:W-:Y:S01]  /*ab80*/  FADD.FTZ R4, R198, R139 ;  /* 0x0000008bc6047221 */ /* 0x000fe20000010000 */
[----:B0-----:R-:W-:Y:S01]  /*ab90*/  FADD.FTZ R9, R10, R9 ;  /* 0x000000090a097221 */ /* 0x001fe20000010000 */
[----:B------:R-:W-:Y:S01]  /*aba0*/  @!P1 PRMT R3, RZ, 0x654, R3 ;  /* 0x00000654ff039816 */ /* 0x000fe20000000003 */
[-C--:B------:R-:W-:Y:S01]  /*abb0*/  FFMA.FTZ R147, R147, R6.reuse, -R124 ;  /* 0x0000000693937223 */ /* 0x080fe2000001087c */
[----:B------:R-:W-:Y:S01]  /*abc0*/  FADD.FTZ R139, R21, R4 ;  /* 0x00000004158b7221 */ /* 0x000fe20000010000 */
[-CC-:B------:R-:W-:Y:S01]  /*abd0*/  FFMA.FTZ R219, R219, R6.reuse, -R124.reuse ;  /* 0x00000006dbdb7223 */ /* 0x180fe2000001087c */
[-CC-:B------:R-:W-:Y:S01]  /*abe0*/  FFMA.FTZ R221, R221, R6.reuse, -R124.reuse ;  /* 0x00000006dddd7223 */ /* 0x180fe2000001087c */
[----:B------:R-:W-:Y:S01]  /*abf0*/  MUFU.EX2 R122, R122 ;  /* 0x0000007a007a7308 */ /* 0x000fe20000000800 */
[----:B--2---:R-:W-:Y:S01]  /*ac00*/  FADD.FTZ R4, R120, R9 ;  /* 0x0000000978047221 */ /* 0x004fe20000010000 */
[----:B------:R-:W-:Y:S01]  /*ac10*/  FADD.FTZ R138, R192, R139 ;  /* 0x0000008bc08a7221 */ /* 0x000fe20000010000 */
[-CC-:B------:R-:W-:Y:S01]  /*ac20*/  FFMA.FTZ R223, R223, R6.reuse, -R124.reuse ;  /* 0x00000006dfdf7223 */ /* 0x180fe2000001087c */
[----:B------:R-:W-:Y:S01]  /*ac30*/  FFMA.FTZ R225, R225, R6, -R124 ;  /* 0x00000006e1e17223 */ /* 0x000fe2000001087c */
[----:B------:R-:W-:Y:S01]  /*ac40*/  F2FP.F16.F32.PACK_AB R180, R141, R12 ;  /* 0x0000000c8db4723e */ /* 0x000fe200000000ff */
[----:B------:R-:W-:Y:S01]  /*ac50*/  FADD.FTZ R9, R173, R138 ;  /* 0x0000008aad097221 */ /* 0x000fe20000010000 */
[----:B------:R-:W-:Y:S01]  /*ac60*/  IMAD.U32 R139, RZ, RZ, UR4 ;  /* 0x00000004ff8b7e24 */ /* 0x000fe2000f8e00ff */
[----:B------:R-:W0:Y:S01]  /*ac70*/  MUFU.EX2 R131, R131 ;  /* 0x0000008300837308 */ /* 0x000e220000000800 */
[----:B------:R-:W-:Y:S01]  /*ac80*/  F2FP.F16.F32.PACK_AB R201, R10, R157 ;  /* 0x0000009d0ac9723e */ /* 0x000fe200000000ff */
[----:B------:R-:W-:Y:S01]  /*ac90*/  FADD.FTZ R138, R194, R9 ;  /* 0x00000009c28a7221 */ /* 0x000fe20000010000 */
[----:B------:R-:W-:Y:S01]  /*aca0*/  @!P1 VIADD R139, R139, 0x36860 ;  /* 0x000368608b8b9836 */ /* 0x000fe20000000000 */
[----:B------:R-:W-:Y:S01]  /*acb0*/  F2FP.F16.F32.PACK_AB R200, R200, R123 ;  /* 0x0000007bc8c8723e */ /* 0x000fe200000000ff */
[----:B------:R-:W-:-:S02]  /*acc0*/  IMAD.MOV.U32 R10, RZ, RZ, R8 ;  /* 0x000000ffff0a7224 */ /* 0x000fc400078e0008 */
[----:B------:R-:W-:Y:S01]  /*acd0*/  FADD.FTZ R9, R155, R138 ;  /* 0x0000008a9b097221 */ /* 0x000fe20000010000 */
[----:B------:R-:W-:Y:S01]  /*ace0*/  FFMA.FTZ R138, R165, R6, -R124 ;  /* 0x00000006a58a7223 */ /* 0x000fe2000001087c */
[----:B------:R-:W-:Y:S01]  /*acf0*/  MUFU.EX2 R126, R126 ;  /* 0x0000007e007e7308 */ /* 0x000fe20000000800 */
[----:B------:R-:W-:Y:S01]  /*ad00*/  @!P1 PRMT R139, RZ, 0x654, R139 ;  /* 0x00000654ff8b9816 */ /* 0x000fe2000000008b */
[----:B------:R-:W-:Y:S01]  /*ad10*/  FADD.FTZ R140, R188, R9 ;  /* 0x00000009bc8c7221 */ /* 0x000fe20000010000 */
[----:B------:R-:W-:Y:S02]  /*ad20*/  F2FP.F16.F32.PACK_AB R202, R11, R202 ;  /* 0x000000ca0bca723e */ /* 0x000fe400000000ff */
[----:B------:R-:W-:Y:S01]  /*ad30*/  F2FP.F16.F32.PACK_AB R196, R13, R196 ;  /* 0x000000c40dc4723e */ /* 0x000fe200000000ff */
[----:B------:R-:W-:Y:S01]  /*ad40*/  FADD.FTZ R9, R137, R140 ;  /* 0x0000008c89097221 */ /* 0x000fe20000010000 */
[-CC-:B------:R-:W-:Y:S01]  /*ad50*/  FFMA.FTZ R140, R217, R6.reuse, -R124.reuse ;  /* 0x00000006d98c7223 */ /* 0x180fe2000001087c */
[----:B------:R-:W2:Y:S01]  /*ad60*/  MUFU.EX2 R135, R135 ;  /* 0x0000008700877308 */ /* 0x000ea20000000800 */
[----:B------:R-:W-:Y:S01]  /*ad70*/  FFMA.FTZ R124, R227, R6, -R124 ;  /* 0x00000006e37c7223 */ /* 0x000fe2000001087c */
[----:B------:R-:W-:Y:S01]  /*ad80*/  FADD.FTZ R142, R190, R9 ;  /* 0x00000009be8e7221 */ /* 0x000fe20000010000 */
[----:B------:R-:W-:-:S02]  /*ad90*/  F2FP.F16.F32.PACK_AB R198, R21, R198 ;  /* 0x000000c615c6723e */ /* 0x000fc400000000ff */
[----:B------:R-:W-:Y:S01]  /*ada0*/  F2FP.F16.F32.PACK_AB R192, R173, R192 ;  /* 0x000000c0adc0723e */ /* 0x000fe200000000ff */
[----:B------:R-:W-:Y:S01]  /*adb0*/  FADD.FTZ R9, R129, R142 ;  /* 0x0000008e81097221 */ /* 0x000fe20000010000 */
[----:B------:R-:W-:Y:S01]  /*adc0*/  F2FP.F16.F32.PACK_AB R194, R155, R194 ;  /* 0x000000c29bc2723e */ /* 0x000fe200000000ff */
[----:B------:R-:W-:Y:S01]  /*add0*/  MUFU.EX2 R193, R193 ;  /* 0x000000c100c17308 */ /* 0x000fe20000000800 */
[----:B------:R-:W-:Y:S02]  /*ade0*/  F2FP.F16.F32.PACK_AB R188, R137, R188 ;  /* 0x000000bc89bc723e */ /* 0x000fe400000000ff */
[----:B------:R-:W-:Y:S02]  /*adf0*/  F2FP.F16.F32.PACK_AB R190, R129, R190 ;  /* 0x000000be81be723e */ /* 0x000fe400000000ff */
[----:B-1----:R-:W-:Y:S02]  /*ae00*/  F2FP.F16.F32.PACK_AB R203, R127, R120 ;  /* 0x000000787fcb723e */ /* 0x002fe400000000ff */
[----:B0-----:R-:W-:Y:S01]  /*ae10*/  F2FP.F16.F32.PACK_AB R197, R131, R122 ;  /* 0x0000007a83c5723e */ /* 0x001fe200000000ff */
[----:B------:R-:W-:Y:S01]  /*ae20*/  MUFU.EX2 R128, R128 ;  /* 0x0000008000807308 */ /* 0x000fe20000000800 */
[----:B--2---:R-:W-:-:S07]  /*ae30*/  F2FP.F16.F32.PACK_AB R199, R135, R126 ;  /* 0x0000007e87c7723e */ /* 0x004fce00000000ff */
[----:B------:R-:W-:Y:S08]  /*ae40*/  MUFU.EX2 R15, R15 ;  /* 0x0000000f000f7308 */ /* 0x000ff00000000800 */
[----:B------:R-:W0:Y:S08]  /*ae50*/  MUFU.EX2 R130, R130 ;  /* 0x0000008200827308 */ /* 0x000e300000000800 */
        /* <DEDUP_REMOVED lines=18> */
[----:B------:R-:W1:Y:S01]  /*af80*/  MUFU.EX2 R149, R149 ;  /* 0x0000009500957308 */ /* 0x000e620000000800 */
[----:B0-----:R-:W-:Y:S01]  /*af90*/  FADD.FTZ R3, R127, R4 ;  /* 0x000000047f037221 */ /* 0x001fe20000010000 */
[----:B------:R0:W-:Y:S03]  /*afa0*/  @!P1 SYNCS.ARRIVE.TRANS64.RED.A1T0 RZ, [R139+URZ], RZ ;  /* 0x000000ff8bff99a7 */ /* 0x0001e6000810043f */
[----:B------:R-:W-:-:S03]  /*afb0*/  FADD.FTZ R4, R122, R3 ;  /* 0x000000037a047221 */ /* 0x000fc60000010000 */
[----:B------:R-:W-:Y:S01]  /*afc0*/  MUFU.EX2 R177, R223 ;  /* 0x000000df00b17308 */ /* 0x000fe20000000800 */
[----:B------:R-:W-:-:S04]  /*afd0*/  FADD.FTZ R3, R131, R4 ;  /* 0x0000000483037221 */ /* 0x000fc80000010000 */
[----:B------:R-:W-:-:S03]  /*afe0*/  FADD.FTZ R4, R126, R3 ;  /* 0x000000037e047221 */ /* 0x000fc60000010000 */
[----:B------:R-:W-:Y:S01]  /*aff0*/  MUFU.EX2 R20, R20 ;  /* 0x0000001400147308 */ /* 0x000fe20000000800 */
[----:B-1----:R-:W-:Y:S01]  /*b000*/  F2FP.F16.F32.PACK_AB R176, R149, R14 ;  /* 0x0000000e95b0723e */ /* 0x002fe200000000ff */
[----:B------:R-:W-:-:S04]  /*b010*/  FADD.FTZ R4, R135, R4 ;  /* 0x0000000487047221 */ /* 0x000fc80000010000 */
[----:B------:R-:W-:Y:S02]  /*b020*/  FADD.FTZ R3, R193, R4 ;  /* 0x00000004c1037221 */ /* 0x000fe40000010000 */
[----:B------:R-:W1:Y:S01]  /*b030*/  MUFU.EX2 R151, R151 ;  /* 0x0000009700977308 */ /* 0x000e620000000800 */
[C---:B------:R-:W-:Y:S01]  /*b040*/  F2FP.F16.F32.PACK_AB R193, R128.reuse, R193 ;  /* 0x000000c180c1723e */ /* 0x040fe200000000ff */
[----:B------:R-:W-:-:S04]  /*b050*/  FADD.FTZ R4, R128, R3 ;  /* 0x0000000380047221 */ /* 0x000fc80000010000 */
[----:B------:R-:W-:Y:S01]  /*b060*/  FADD.FTZ R3, R15, R4 ;  /* 0x000000040f037221 */ /* 0x000fe20000010000 */
[----:B------:R-:W-:Y:S01]  /*b070*/  FADD.FTZ R4, R184, R9 ;  /* 0x00000009b8047221 */ /* 0x000fe20000010000 */
[----:B------:R-:W-:Y:S01]  /*b080*/  MUFU.EX2 R124, R124 ;  /* 0x0000007c007c7308 */ /* 0x000fe20000000800 */
[C---:B------:R-:W-:Y:S01]  /*b090*/  F2FP.F16.F32.PACK_AB R184, R133.reuse, R184 ;  /* 0x000000b885b8723e */ /* 0x040fe200000000ff */
[----:B------:R-:W-:Y:S01]  /*b0a0*/  FADD.FTZ R3, R130, R3 ;  /* 0x0000000382037221 */ /* 0x000fe20000010000 */
[----:B------:R-:W-:-:S03]  /*b0b0*/  FADD.FTZ R9, R133, R4 ;  /* 0x0000000485097221 */ /* 0x000fc60000010000 */
        /* <DEDUP_REMOVED lines=8> */
[----:B------:R-:W-:Y:S01]  /*b140*/  F2FP.F16.F32.PACK_AB R189, R189, R132 ;  /* 0x00000084bdbd723e */ /* 0x000fe200000000ff */
[----:B------:R-:W1:Y:S01]  /*b150*/  MUFU.EX2 R12, R225 ;  /* 0x000000e1000c7308 */ /* 0x000e620000000800 */
[C---:B------:R-:W-:Y:S01]  /*b160*/  FADD.FTZ R4, R134.reuse, R3 ;  /* 0x0000000386047221 */ /* 0x040fe20000010000 */
        /* <DEDUP_REMOVED lines=11> */
[----:B------:R-:W-:Y:S01]  /*b220*/  FADD.FTZ R4, R138, R3 ;  /* 0x000000038a047221 */ /* 0x000fe20000010000 */
[----:B------:R-:W-:Y:S01]  /*b230*/  FADD.FTZ R9, R149, R142 ;  /* 0x0000008e95097221 */ /* 0x000fe20000010000 */
[----:B-1----:R-:W-:Y:S02]  /*b240*/  F2FP.F16.F32.PACK_AB R179, R124, R12 ;  /* 0x0000000c7cb3723e */ /* 0x002fe400000000ff */
[----:B------:R-:W-:Y:S01]  /*b250*/  FADD.FTZ R3, R181, R4 ;  /* 0x00000004b5037221 */ /* 0x000fe20000010000 */
[----:B------:R-:W-:Y:S01]  /*b260*/  FADD.FTZ R4, R20, R9 ;  /* 0x0000000914047221 */ /* 0x000fe20000010000 */
[C---:B------:R-:W-:Y:S02]  /*b270*/  F2FP.F16.F32.PACK_AB R181, R140.reuse, R181 ;  /* 0x000000b58cb5723e */ /* 0x040fe400000000ff */
[----:B------:R-:W-:Y:S01]  /*b280*/  FADD.FTZ R3, R140, R3 ;  /* 0x000000038c037221 */ /* 0x000fe20000010000 */
[----:B------:R-:W-:Y:S01]  /*b290*/  FADD.FTZ R4, R151, R4 ;  /* 0x0000000497047221 */ /* 0x000fe20000010000 */
[----:B------:R-:W-:-:S02]  /*b2a0*/  MOV R9, R7 ;  /* 0x0000000700097202 */ /* 0x000fc40000000f00 */
[----:B------:R-:W-:-:S04]  /*b2b0*/  FADD.FTZ R3, R144, R3 ;  /* 0x0000000390037221 */ /* 0x000fc80000010000 */
[C---:B------:R-:W-:Y:S01]  /*b2c0*/  FADD.FTZ R3, R183.reuse, R3 ;  /* 0x00000003b7037221 */ /* 0x040fe20000010000 */
[----:B------:R-:W-:-:S03]  /*b2d0*/  F2FP.F16.F32.PACK_AB R183, R183, R144 ;  /* 0x00000090b7b7723e */ /* 0x000fc600000000ff */
[----:B------:R-:W-:-:S04]  /*b2e0*/  FADD.FTZ R3, R146, R3 ;  /* 0x0000000392037221 */ /* 0x000fc80000010000 */
[C---:B------:R-:W-:Y:S01]  /*b2f0*/  FADD.FTZ R3, R177.reuse, R3 ;  /* 0x00000003b1037221 */ /* 0x040fe20000010000 */
[----:B------:R-:W-:-:S03]  /*b300*/  F2FP.F16.F32.PACK_AB R177, R177, R146 ;  /* 0x00000092b1b1723e */ /* 0x000fc600000000ff */
[----:B------:R-:W-:-:S04]  /*b310*/  FADD.FTZ R3, R12, R3 ;  /* 0x000000030c037221 */ /* 0x000fc80000010000 */
[----:B------:R-:W-:Y:S01]  /*b320*/  FADD.FTZ R3, R124, R3 ;  /* 0x000000037c037221 */ /* 0x000fe20000010000 */
[----:B0-----:R-:W-:Y:S06]  /*b330*/  @P2 BRA `(.L_x_4870) ;  /* 0xffffffb400842947 */ /* 0x001fec000383ffff */
.L_x_4861:
[----:B------:R-:W-:-:S13]  /*b340*/  ISETP.LE.AND P2, PT, RZ, UR7, PT ;  /* 0x00000007ff007c0c */ /* 0x000fda000bf43270 */
[----:B------:R-:W-:Y:S05]  /*b350*/  @!P2 BRA `(.L_x_4871) ;  /* 0x000000400090a947 */ /* 0x000fea0003800000 */
[----:B------:R-:W-:Y:S01]  /*b360*/  IMAD.MOV.U32 R10, RZ, RZ, R7 ;  /* 0x000000ffff0a7224 */ /* 0x000fe200078e0007 */
[----:B------:R-:W-:Y:S01]  /*b370*/  UMOV UR37, UR60 ;  /* 0x0000003c00257c82 */ /* 0x000fe20008000000 */
[----:B------:R-:W-:Y:S01]  /*b380*/  IMAD.MOV.U32 R9, RZ, RZ, R8 ;  /* 0x000000ffff097224 */ /* 0x000fe200078e0008 */
[----:B------:R-:W-:Y:S01]  /*b390*/  UMOV UR6, UR36 ;  /* 0x0000002400067c82 */ /* 0x000fe20008000000 */
[----:B------:R-:W-:-:S05]  /*b3a0*/  ULDC UR5, c[0x0][0x9d8] ;  /* 0x0002760000057ab9 */ /* 0x000fca0000000800 */
.L_x_4880:
[----:B------:R-:W-:-:S04]  /*b3b0*/  UIADD3 UR36, UR6, 0x1, URZ ;  /* 0x0000000106247890 */ /* 0x000fc8000fffe03f */
[----:B------:R-:W-:-:S04]  /*b3c0*/  UISETP.NE.AND UP0, UPT, UR36, 0x2, UPT ;  /* 0x000000022400788c */ /* 0x000fc8000bf05270 */
[----:B------:R-:W-:Y:S02]  /*b3d0*/  USEL UR60, URZ, 0x1, UP0 ;  /* 0x000000013f3c7887 */ /* 0x000fe40008000000 */
[----:B------:R-:W-:Y:S02]  /*b3e0*/  USEL UR36, UR36, URZ, UP0 ;  /* 0x0000003f24247287 */ /* 0x000fe40008000000 */
[----:B------:R-:W-:Y:S01]  /*b3f0*/  ULOP3.LUT UR60, UR37, UR60, URZ, 0x3c, !UPT ;  /* 0x0000003c253c7292 */ /* 0x000fe2000f8e3c3f */
[----:B------:R-:W-:Y:S11]  /*b400*/  @!P0 BRA `(.L_x_4872) ;  /* 0x0000000000048947 */ /* 0x000ff60003800000 */
[----:B------:R-:W-:Y:S01]  /*b410*/  BPT.TRAP 0x1 ;  /* 0x000000040000795c */ /* 0x000fe20000300000 */
.L_x_4872:
[----:B------:R-:W-:Y:S01]  /*b420*/  ULEA UR4, UR36, UR38, 0x3 ;  /* 0x0000002624047291 */ /* 0x000fe2000f8e183f */
[----:B------:R-:W-:-:S05]  /*b430*/  IMAD.U32 R6, RZ, RZ, UR60 ;  /* 0x0000003cff067e24 */ /* 0x000fca000f8e00ff */
[----:B------:R-:W-:-:S04]  /*b440*/  SHF.L.U32 R6, R6, 0x1f, RZ ;  /* 0x0000001f06067819 */ /* 0x000fc800000006ff */
[----:B------:R0:W1:Y:S01]  /*b450*/  SYNCS.PHASECHK.TRANS64.TRYWAIT P2, [UR4+0x36830], R6 ;  /* 0x03683006ff0075a7 */ /* 0x0000620008040144 */
[----:B------:R-:W-:Y:S05]  /*b460*/  @!P0 BRA `(.L_x_4873) ;  /* 0x0000000000048947 */ /* 0x000fea0003800000 */
[----:B------:R-:W-:Y:S01]  /*b470*/  BPT.TRAP 0x1 ;  /* 0x000000040000795c */ /* 0x000fe20000300000 */
.L_x_4873:
[----:B-1----:R-:W-:Y:S05]  /*b480*/  @P2 BRA `(.L_x_4874) ;  /* 0x0000000000082947 */ /* 0x002fea0003800000 */
[----:B------:R-:W1:Y:S02]  /*b490*/  SYNCS.PHASECHK.TRANS64.TRYWAIT P2, [UR4+0x36830], R6 ;  /* 0x03683006ff0075a7 */ /* 0x000e640008040144 */
[----:B-1----:R-:W-:Y:S05]  /*b4a0*/  @!P2 BRA `(.L_x_4875) ;  /* 0x000000cc00f8a947 */ /* 0x002fea0003800000 */
.L_x_4874:
        /* <DEDUP_REMOVED lines=592> */
.L_x_4876:
[----:B------:R-:W-:Y:S01]  /*d9b0*/  ULEA UR14, UR6, UR38, 0x3 ;  /* 0x00000026060e7291 */ /* 0x000fe2000f8e183f */
[----:B------:R-:W-:-:S05]  /*d9c0*/  IMAD.U32 R0, RZ, RZ, UR37 ;  /* 0x00000025ff007e24 */ /* 0x000fca000f8e00ff */
[----:B------:R-:W-:-:S04]  /*d9d0*/  SHF.L.U32 R0, R0, 0x1f, RZ ;  /* 0x0000001f00007819 */ /* 0x000fc800000006ff */
[----:B------:R2:W3:Y:S01]  /*d9e0*/  SYNCS.PHASECHK.TRANS64.TRYWAIT P2, [UR14+0x36850], R0 ;  /* 0x03685000ff0075a7 */ /* 0x0004e2000804014e */
[----:B------:R-:W-:Y:S05]  /*d9f0*/  @!P0 BRA `(.L_x_4877) ;  /* 0x0000000000048947 */ /* 0x000fea0003800000 */
[----:B------:R-:W-:Y:S01]  /*da00*/  BPT.TRAP 0x1 ;  /* 0x000000040000795c */ /* 0x000fe20000300000 */
.L_x_4877:
[----:B---3--:R-:W-:Y:S05]  /*da10*/  @P2 BRA `(.L_x_4878) ;  /* 0x0000000000082947 */ /* 0x008fea0003800000 */
[----:B------:R-:W3:Y:S02]  /*da20*/  SYNCS.PHASECHK.TRANS64.TRYWAIT P2, [UR14+0x36850], R0 ;  /* 0x03685000ff0075a7 */ /* 0x000ee4000804014e */
[----:B---3--:R-:W-:Y:S05]  /*da30*/  @!P2 BRA `(.L_x_4879) ;  /* 0x000000a800aca947 */ /* 0x008fea0003800000 */
.L_x_4878:
[----:B------:R-:W-:Y:S01]  /*da40*/  UIADD3 UR4, UR38, 0x400, URZ ;  /* 0x0000040026047890 */ /* 0x000fe2000fffe03f */
[----:B------:R-:W-:Y:S01]  /*da50*/  WARPGROUP.ARRIVE ;  /* 0x00000000000079c5 */ /* 0x000fe20000000000 */
[----:B------:R-:W-:Y:S01]  /*da60*/  UMOV UR11, 0x40000040 ;  /* 0x40000040000b7882 */ /* 0x000fe20000000000 */
[----:B------:R-:W-:Y:S01]  /*da70*/  FMUL.FTZ R2, R168, UR5 ;  /* 0x00000005a8027c20 */ /* 0x000fe20008410000 */
[----:B------:R-:W-:Y:S01]  /*da80*/  USHF.R.U32.HI UR4, URZ, 0x4, UR4 ;  /* 0x000000043f047899 */ /* 0x000fe20008011604 */
[----:B-1----:R-:W-:Y:S01]  /*da90*/  FMUL.FTZ R7, R169, UR5 ;  /* 0x00000005a9077c20 */ /* 0x002fe20008410000 */
        /* <DEDUP_REMOVED lines=21> */
[----:B------:R-:W3:Y:S01]  /*dbf0*/  MUFU.TANH R17, R17 ;  /* 0x0000001100117308 */ /* 0x000ee20000002400 */
[----:B------:R-:W-:Y:S01]  /*dc00*/  UMOV UR11, 0x40000040 ;  /* 0x40000040000b7882 */ /* 0x000fe20000000000 */
[----:B--2---:R-:W-:Y:S01]  /*dc10*/  FMNMX.FTZ R0, R2, R9, !PT ;  /* 0x0000000902007209 */ /* 0x004fe20007810000 */
        /* <DEDUP_REMOVED lines=9> */
[----:B0-----:R-:W0:Y:S01]  /*dcb0*/  LDC R6, c[0x0][0x988] ;  /* 0x00026200ff067b82 */ /* 0x001e220000000800 */
[----:B------:R-:W-:Y:S01]  /*dcc0*/  FMUL.FTZ R11, R170, UR5 ;  /* 0x00000005aa0b7c20 */ /* 0x000fe20008410000 */
[----:B------:R-:W-:Y:S01]  /*dcd0*/  FMUL.FTZ R15, R174, UR5 ;  /* 0x00000005ae0f7c20 */ /* 0x000fe20008410000 */
[----:B------:R-:W-:Y:S01]  /*dce0*/  FMUL.FTZ R161, R162, UR5 ;  /* 0x00000005a2a17c20 */ /* 0x000fe20008410000 */
        /* <DEDUP_REMOVED lines=22> */
[----:B------:R-:W-:Y:S01]  /*de50*/  ISETP.LT.AND P2, PT, RZ, UR7, PT ;  /* 0x00000007ff007c0c */ /* 0x000fe2000bf41270 */
[----:B------:R-:W-:Y:S01]  /*de60*/  UMOV UR37, UR60 ;  /* 0x0000003c00257c82 */ /* 0x000fe20008000000 */
[----:B------:R-:W2:Y:S01]  /*de70*/  MUFU.TANH R175, R175 ;  /* 0x000000af00af7308 */ /* 0x000ea20000002400 */
[----:B---3--:R-:W-:Y:S01]  /*de80*/  FMNMX.FTZ R0, R171, R0, !PT ;  /* 0x00000000ab007209 */ /* 0x008fe20007810000 */
[----:B------:R-:W-:-:S06]  /*de90*/  UMOV UR6, UR36 ;  /* 0x0000002400067c82 */ /* 0x000fcc0008000000 */
[----:B------:R-:W-:Y:S01]  /*dea0*/  MUFU.TANH R217, R217 ;  /* 0x000000d900d97308 */ /* 0x000fe20000002400 */
[----:B-1----:R-:W-:-:S07]  /*deb0*/  FMNMX.FTZ R0, R173, R0, !PT ;  /* 0x00000000ad007209 */ /* 0x002fce0007810000 */
        /* <DEDUP_REMOVED lines=23> */
[----:B------:R-:W-:-:S03]  /*e030*/  FMUL.FTZ R203, R145, UR5 ;  /* 0x0000000591cb7c20 */ /* 0x000fc60008410000 */
[----:B------:R-:W-:Y:S01]  /*e040*/  MUFU.TANH R155, R155 ;  /* 0x0000009b009b7308 */ /* 0x000fe20000002400 */
[----:B------:R-:W-:Y:S01]  /*e050*/  FMUL.FTZ R145, R146, UR5 ;  /* 0x0000000592917c20 */ /* 0x000fe20008410000 */
[----:B------:R-:W-:Y:S01]  /*e060*/  HGMMA.64x192x16.F32 R24, R196, gdesc[UR8].tnspB, R24, gsb0 ;  /* 0x42e00008c4187df0 */ /* 0x000fe20008000818 */
[----:B------:R-:W-:Y:S01]  /*e070*/  UIADD3 UR10, UR4, 0x100, URZ ;  /* 0x00000100040a7890 */ /* 0x000fe2000fffe03f */
[----:B------:R-:W-:-:S04]  /*e080*/  UMOV UR11, 0x40000040 ;  /* 0x40000040000b7882 */ /* 0x000fc80000000000 */
        /* <DEDUP_REMOVED lines=27> */
[----:B--2---:R-:W-:Y:S01]  /*e240*/  FMNMX.FTZ R0, R199, R0, !PT ;  /* 0x00000000c7007209 */ /* 0x004fe20007810000 */
        /* <DEDUP_REMOVED lines=27> */
[----:B------:R-:W-:Y:S01]  /*e400*/  FMUL.FTZ R129, R139, UR5 ;  /* 0x000000058b817c20 */ /* 0x000fe20008410000 */
[----:B------:R-:W-:-:S05]  /*e410*/  FMUL.FTZ R139, R130, UR5 ;  /* 0x00000005828b7c20 */ /* 0x000fca0008410000 */
[----:B------:R-:W-:Y:S08]  /*e420*/  MUFU.TANH R129, R129 ;  /* 0x0000008100817308 */ /* 0x000ff00000002400 */
[----:B------:R-:W-:Y:S01]  /*e430*/  MUFU.TANH R139, R139 ;  /* 0x0000008b008b7308 */ /* 0x000fe20000002400 */
        /* <DEDUP_REMOVED lines=10> */
[----:B------:R-:W3:Y:S01]  /*e4e0*/  MUFU.TANH R125, R125 ;  /* 0x0000007d007d7308 */ /* 0x000ee20000002400 */
[----:B-1----:R-:W-:-:S04]  /*e4f0*/  FMNMX.FTZ R0, R191, R0, !PT ;  /* 0x00000000bf007209 */ /* 0x002fc80007810000 */
[----:B--2---:R-:W-:-:S05]  /*e500*/  FMNMX.FTZ R0, R189, R0, !PT ;  /* 0x00000000bd007209 */ /* 0x004fca0007810000 */
[----:B------:R-:W1:Y:S02]  /*e510*/  SHFL.BFLY PT, R141, R0, 0x2, 0x1f ;  /* 0x0c401f00008d7f89 */ /* 0x000e6400000e0000 */
[----:B-1----:R-:W-:Y:S01]  /*e520*/  FMNMX.FTZ R8, R0, R141, !PT ;  /* 0x0000008d00087209 */ /* 0x002fe20007810000 */
[----:B------:R-:W-:-:S04]  /*e530*/  FMUL.FTZ R141, R134, UR5 ;  /* 0x00000005868d7c20 */ /* 0x000fc80008410000 */
[----:B------:R-:W1:Y:S02]  /*e540*/  SHFL.BFLY PT, R0, R8, 0x1, 0x1f ;  /* 0x0c201f0008007f89 */ /* 0x000e6400000e0000 */
[----:B------:R-:W2:Y:S01]  /*e550*/  MUFU.TANH R141, R141 ;  /* 0x0000008d008d7308 */ /* 0x000ea20000002400 */
[----:B-1----:R-:W-:-:S05]  /*e560*/  FMNMX.FTZ R8, R8, R0, !PT ;  /* 0x0000000008087209 */ /* 0x002fca0007810000 */
[C---:B------:R-:W-:Y:S01]  /*e570*/  FADD.FTZ R9, -R8.reuse, R9 ;  /* 0x0000000908097221 */ /* 0x040fe20000010100 */
[----:B0-----:R-:W-:-:S03]  /*e580*/  FMUL.FTZ R14, R8, R6 ;  /* 0x00000006080e7220 */ /* 0x001fc60000410000 */
[-C--:B------:R-:W-:Y:S01]  /*e590*/  FMUL.FTZ R0, R9, R6.reuse ;  /* 0x0000000609007220 */ /* 0x080fe20000410000 */
        /* <DEDUP_REMOVED lines=22> */
[----:B------:R-:W-:Y:S01]  /*e700*/  FFMA.FTZ R18, R229, R6, -R14 ;  /* 0x00000006e5127223 */ /* 0x000fe2000001080e */
[----:B------:R-:W-:Y:S02]  /*e710*/  MUFU.EX2 R0, R0 ;  /* 0x0000000000007308 */ /* 0x000fe40000000800 */
[----:B------:R-:W-:-:S04]  /*e720*/  FMNMX.FTZ R2, R165, R2, !PT ;  /* 0x00000002a5027209 */ /* 0x000fc80007810000 */
[----:B------:R-:W-:Y:S02]  /*e730*/  FMNMX.FTZ R2, R167, R2, !PT ;  /* 0x00000002a7027209 */ /* 0x000fe40007810000 */
        /* <DEDUP_REMOVED lines=13> */
[----:B---3--:R-:W-:-:S04]  /*e810*/  FMNMX.FTZ R2, R125, R2, !PT ;  /* 0x000000027d027209 */ /* 0x008fc80007810000 */
        /* <DEDUP_REMOVED lines=8> */
[----:B--2---:R-:W-:-:S04]  /*e8a0*/  FMNMX.FTZ R2, R141, R2, !PT ;  /* 0x000000028d027209 */ /* 0x004fc80007810000 */
[----:B------:R-:W-:Y:S02]  /*e8b0*/  FMNMX.FTZ R2, R135, R2, !PT ;  /* 0x0000000287027209 */ /* 0x000fe40007810000 */
[----:B------:R-:W-:Y:S02]  /*e8c0*/  MUFU.EX2 R192, R192 ;  /* 0x000000c000c07308 */ /* 0x000fe40000000800 */
[----:B------:R-:W-:-:S04]  /*e8d0*/  FMNMX.FTZ R2, R143, R2, !PT ;  /* 0x000000028f027209 */ /* 0x000fc80007810000 */
[----:B------:R-:W-:Y:S02]  /*e8e0*/  FMNMX.FTZ R2, R123, R2, !PT ;  /* 0x000000027b027209 */ /* 0x000fe40007810000 */
[----:B------:R-:W-:Y:S02]  /*e8f0*/  MUFU.EX2 R171, R171 ;  /* 0x000000ab00ab7308 */ /* 0x000fe40000000800 */
[----:B------:R-:W-:-:S04]  /*e900*/  FMNMX.FTZ R2, R151, R2, !PT ;  /* 0x0000000297027209 */ /* 0x000fc80007810000 */
[----:B------:R-:W-:Y:S02]  /*e910*/  FMNMX.FTZ R2, R127, R2, !PT ;  /* 0x000000027f027209 */ /* 0x000fe40007810000 */
[----:B------:R-:W-:Y:S01]  /*e920*/  MUFU.EX2 R194, R194 ;  /* 0x000000c200c27308 */ /* 0x000fe20000000800 */
[----:B------:R-:W-:Y:S02]  /*e930*/  WARPGROUP.DEPBAR.LE gsb0, 0x0 ;  /* 0x00008000000079c5 */ /* 0x000fe40000010000 */
[----:B------:R-:W-:Y:S01]  /*e940*/  WARPGROUP.ARRIVE ;  /* 0x00000000000079c5 */ /* 0x000fe20000000000 */
[----:B------:R-:W0:Y:S01]  /*e950*/  SHFL.BFLY PT, R7, R2, 0x2, 0x1f ;  /* 0x0c401f0002077f89 */ /* 0x000e2200000e0000 */
        /* <DEDUP_REMOVED lines=10> */
[----:B------:R-:W-:Y:S01]  /*ea00*/  MUFU.EX2 R173, R173 ;  /* 0x000000ad00ad7308 */ /* 0x000fe20000000800 */
[----:B------:R-:W-:-:S07]  /*ea10*/  UIADD3 UR4, UR7, -0x1, URZ ;  /* 0xffffffff07047890 */ /* 0x000fce000fffe03f */
[----:B------:R-:W-:Y:S01]  /*ea20*/  MUFU.EX2 R188, R188 ;  /* 0x000000bc00bc7308 */ /* 0x000fe20000000800 */
[----:B------:R-:W-:Y:S01]  /*ea30*/  UMOV UR7, UR4 ;  /* 0x0000000400077c82 */ /* 0x000fe20008000000 */
[----:B0-----:R-:W-:-:S06]  /*ea40*/  FMNMX.FTZ R20, R2, R7, !PT ;  /* 0x0000000702147209 */ /* 0x001fcc0007810000 */
[----:B------:R-:W-:Y:S01]  /*ea50*/  MUFU.EX2 R175, R175 ;  /* 0x000000af00af7308 */ /* 0x000fe20000000800 */
[----:B------:R-:W0:Y:S07]  /*ea60*/  SHFL.BFLY PT, R7, R20, 0x1, 0x1f ;  /* 0x0c201f0014077f89 */ /* 0x000e2e00000e0000 */
[----:B------:R-:W-:Y:S08]  /*ea70*/  MUFU.EX2 R190, R190 ;  /* 0x000000be00be7308 */ /* 0x000ff00000000800 */
[----:B------:R-:W-:Y:S08]  /*ea80*/  MUFU.EX2 R185, R185 ;  /* 0x000000b900b97308 */ /* 0x000ff00000000800 */
[----:B------:R-:W-:Y:S01]  /*ea90*/  MUFU.EX2 R184, R184 ;  /* 0x000000b800b87308 */ /* 0x000fe20000000800 */
[----:B0-----:R-:W-:-:S05]  /*eaa0*/  FMNMX.FTZ R7, R20, R7, !PT ;  /* 0x0000000714077209 */ /* 0x001fca0007810000 */
[C---:B------:R-:W-:Y:S01]  /*eab0*/  FADD.FTZ R189, -R7.reuse, R10 ;  /* 0x0000000a07bd7221 */ /* 0x040fe20000010100 */
[-C--:B------:R-:W-:Y:S01]  /*eac0*/  FMUL.FTZ R10, R7, R6.reuse ;  /* 0x00000006070a7220 */ /* 0x080fe20000410000 */
[----:B------:R-:W-:Y:S02]  /*ead0*/  MUFU.EX2 R187, R187 ;  /* 0x000000bb00bb7308 */ /* 0x000fe40000000800 */
[-C--:B------:R-:W-:Y:S01]  /*eae0*/  FMUL.FTZ R189, R189, R6.reuse ;  /* 0x00000006bdbd7220 */ /* 0x080fe20000410000 */
[-CC-:B------:R-:W-:Y:S01]  /*eaf0*/  FFMA.FTZ R201, R11, R6.reuse, -R10.reuse ;  /* 0x000000060bc97223 */ /* 0x180fe2000001080a */
[----:B------:R-:W-:Y:S02]  /*eb00*/  IMAD.U32 R11, RZ, RZ, UR36 ;  /* 0x00000024ff0b7e24 */ /* 0x000fe4000f8e00ff */
[-CC-:B------:R-:W-:Y:S01]  /*eb10*/  FFMA.FTZ R203, R15, R6.reuse, -R10.reuse ;  /* 0x000000060fcb7223 */ /* 0x180fe2000001080a */
[-CC-:B------:R-:W-:Y:S01]  /*eb20*/  FFMA.FTZ R20, R21, R6.reuse, -R10.reuse ;  /* 0x0000000615147223 */ /* 0x180fe2000001080a */
[-CC-:B------:R-:W-:Y:S01]  /*eb30*/  FFMA.FTZ R197, R161, R6.reuse, -R10.reuse ;  /* 0x00000006a1c57223 */ /* 0x180fe2000001080a */
[----:B------:R0:W-:Y:S01]  /*eb40*/  MUFU.EX2 R2, R189 ;  /* 0x000000bd00027308 */ /* 0x0001e20000000800 */
[----:B------:R-:W-:Y:S01]  /*eb50*/  @!P1 LEA R11, R11, UR38, 0x3 ;  /* 0x000000260b0b9c11 */ /* 0x000fe2000f8e18ff */
[----:B------:R-:W-:Y:S01]  /*eb60*/  FFMA.FTZ R120, R163, R6, -R10 ;  /* 0x00000006a3787223 */ /* 0x000fe2000001080a */
[----:B------:R-:W-:-:S02]  /*eb70*/  IMAD.U32 R15, RZ, RZ, UR14 ;  /* 0x0000000eff0f7e24 */ /* 0x000fc4000f8e00ff */
[-CC-:B------:R-:W-:Y:S01]  /*eb80*/  FFMA.FTZ R199, R165, R6.reuse, -R10.reuse ;  /* 0x00000006a5c77223 */ /* 0x180fe2000001080a */
[----:B------:R-:W-:Y:S01]  /*eb90*/  @!P1 IADD3 R11, R11, 0x36840, RZ ;  /* 0x000368400b0b9810 */ /* 0x000fe20007ffe0ff */
[-CC-:B------:R-:W-:Y:S01]  /*eba0*/  FFMA.FTZ R122, R167, R6.reuse, -R10.reuse ;  /* 0x00000006a77a7223 */ /* 0x180fe2000001080a */
[----:B------:R-:W-:Y:S01]  /*ebb0*/  @!P1 VIADD R15, R15, 0x36860 ;  /* 0x000368600f0f9836 */ /* 0x000fe20000000000 */
[----:B------:R-:W1:Y:S01]  /*ebc0*/  MUFU.EX2 R201, R201 ;  /* 0x000000c900c97308 */ /* 0x000e620000000800 */
[----:B------:R-:W-:Y:S01]  /*ebd0*/  @!P1 PRMT R11, RZ, 0x654, R11 ;  /* 0x00000654ff0b9816 */ /* 0x000fe2000000000b */
[-CC-:B------:R-:W-:Y:S01]  /*ebe0*/  FFMA.FTZ R193, R153, R6.reuse, -R10.reuse ;  /* 0x0000000699c17223 */ /* 0x180fe2000001080a */
[-CC-:B------:R-:W-:Y:S01]  /*ebf0*/  FFMA.FTZ R124, R155, R6.reuse, -R10.reuse ;  /* 0x000000069b7c7223 */ /* 0x180fe2000001080a */
[----:B------:R-:W-:Y:S01]  /*ec00*/  @!P1 PRMT R15, RZ, 0x654, R15 ;  /* 0x00000654ff0f9816 */ /* 0x000fe2000000000f */
[-CC-:B------:R-:W-:Y:S01]  /*ec10*/  FFMA.FTZ R195, R157, R6.reuse, -R10.reuse ;  /* 0x000000069dc37223 */ /* 0x180fe2000001080a */
[-CC-:B------:R-:W-:Y:S01]  /*ec20*/  FFMA.FTZ R126, R159, R6.reuse, -R10.reuse ;  /* 0x000000069f7e7223 */ /* 0x180fe2000001080a */
[-CC-:B0-----:R-:W-:Y:S01]  /*ec30*/  FFMA.FTZ R189, R145, R6.reuse, -R10.reuse ;  /* 0x0000000691bd7223 */ /* 0x181fe2000001080a */
        /* <DEDUP_REMOVED lines=13> */
[----:B------:R-:W-:-:S03]  /*ed10*/  FFMA.FTZ R151, R151, R6, -R10 ;  /* 0x0000000697977223 */ /* 0x000fc6000001080a */
        /* <DEDUP_REMOVED lines=22> */
[----:B-1----:R-:W-:Y:S01]  /*ee80*/  FFMA.FTZ R13, R2, R3, R201 ;  /* 0x00000003020d7223 */ /* 0x002fe200000100c9 */
[----:B------:R-:W-:Y:S08]  /*ee90*/  MUFU.EX2 R217, R217 ;  /* 0x000000d900d97308 */ /* 0x000ff00000000800 */
[----:B------:R-:W0:Y:S08]  /*eea0*/  MUFU.EX2 R14, R14 ;  /* 0x0000000e000e7308 */ /* 0x000e300000000800 */
[----:B------:R-:W-:Y:S08]  /*eeb0*/  MUFU.EX2 R3, R125 ;  /* 0x0000007d00037308 */ /* 0x000ff00000000800 */
[----:B------:R-:W-:Y:S01]  /*eec0*/  MUFU.EX2 R139, R139 ;  /* 0x0000008b008b7308 */ /* 0x000fe20000000800 */
[C---:B0-----:R-:W-:Y:S01]  /*eed0*/  FADD.FTZ R132, R14.reuse, R13 ;  /* 0x0000000d0e847221 */ /* 0x041fe20000010000 */
[----:B------:R-:W-:-:S03]  /*eee0*/  F2FP.F16.F32.PACK_AB R201, R14, R201 ;  /* 0x000000c90ec9723e */ /* 0x000fc600000000ff */
[----:B------:R-:W-:Y:S01]  /*eef0*/  FADD.FTZ R13, R203, R132 ;  /* 0x00000084cb0d7221 */ /* 0x000fe20000010000 */
[C---:B------:R-:W-:Y:S02]  /*ef00*/  F2FP.F16.F32.PACK_AB R203, R20.reuse, R203 ;  /* 0x000000cb14cb723e */ /* 0x040fe400000000ff */
[----:B------:R-:W-:Y:S01]  /*ef10*/  MUFU.EX2 R180, R180 ;  /* 0x000000b400b47308 */ /* 0x000fe20000000800 */
[----:B------:R-:W-:-:S04]  /*ef20*/  FADD.FTZ R132, R20, R13 ;  /* 0x0000000d14847221 */ /* 0x000fc80000010000 */
        /* <DEDUP_REMOVED lines=11> */
[----:B------:R-:W-:-:S07]  /*efe0*/  FADD.FTZ R132, R124, R13 ;  /* 0x0000000d7c847221 */ /* 0x000fce0000010000 */
[----:B------:R-:W-:Y:S08]  /*eff0*/  MUFU.EX2 R182, R182 ;  /* 0x000000b600b67308 */ /* 0x000ff00000000800 */
[----:B------:R-:W-:Y:S08]  /*f000*/  MUFU.EX2 R135, R135 ;  /* 0x0000008700877308 */ /* 0x000ff00000000800 */
[----:B------:R-:W-:Y:S08]  /*f010*/  MUFU.EX2 R183, R183 ;  /* 0x000000b700b77308 */ /* 0x000ff00000000800 */
[----:B------:R-:W-:Y:S08]  /*f020*/  MUFU.EX2 R143, R143 ;  /* 0x0000008f008f7308 */ /* 0x000ff00000000800 */
[----:B------:R-:W-:Y:S08]  /*f030*/  MUFU.EX2 R18, R18 ;  /* 0x0000001200127308 */ /* 0x000ff00000000800 */
[----:B------:R-:W-:Y:S08]  /*f040*/  MUFU.EX2 R123, R123 ;  /* 0x0000007b007b7308 */ /* 0x000ff00000000800 */
[----:B------:R-:W0:Y:S08]  /*f050*/  MUFU.EX2 R219, R219 ;  /* 0x000000db00db7308 */ /* 0x000e300000000800 */
[----:B------:R-:W-:Y:S08]  /*f060*/  MUFU.EX2 R151, R151 ;  /* 0x0000009700977308 */ /* 0x000ff00000000800 */
[----:B------:R-:W-:Y:S08]  /*f070*/  MUFU.EX2 R12, R12 ;  /* 0x0000000c000c7308 */ /* 0x000ff00000000800 */
[----:B------:R-:W1:Y:S01]  /*f080*/  MUFU.EX2 R221, R221 ;  /* 0x000000dd00dd7308 */ /* 0x000e620000000800 */
[----:B------:R-:W-:-:S02]  /*f090*/  WARPGROUP.DEPBAR.LE gsb0, 0x0 ;  /* 0x00008000000079c5 */ /* 0x000fc40000010000 */
[----:B------:R2:W-:Y:S01]  /*f0a0*/  @!P1 SYNCS.ARRIVE.TRANS64.RED.A1T0 RZ, [R11+URZ], RZ ;  /* 0x000000ff0bff99a7 */ /* 0x0005e2000810043f */
[----:B0-----:R-:W-:Y:S02]  /*f0b0*/  F2FP.F16.F32.PACK_AB R176, R219, R18 ;  /* 0x00000012dbb0723e */ /* 0x001fe400000000ff */
[----:B------:R-:W-:Y:S02]  /*f0c0*/  F2FP.F16.F32.PACK_AB R177, R123, R143 ;  /* 0x0000008f7bb1723e */ /* 0x000fe400000000ff */
[----:B-1----:R-:W-:Y:S01]  /*f0d0*/  F2FP.F16.F32.PACK_AB R178, R221, R12 ;  /* 0x0000000cddb2723e */ /* 0x002fe200000000ff */
[----:B--2---:R-:W-:Y:S01]  /*f0e0*/  FFMA.FTZ R11, R0, R4, R9 ;  /* 0x00000004000b7223 */ /* 0x004fe20000010009 */
[----:B------:R0:W-:Y:S01]  /*f0f0*/  @!P1 SYNCS.ARRIVE.TRANS64.RED.A1T0 RZ, [R15+URZ], RZ ;  /* 0x000000ff0fff99a7 */ /* 0x0001e2000810043f */
[-C--:B------:R-:W-:Y:S02]  /*f100*/  FFMA.FTZ R4, R129, R6.reuse, -R10 ;  /* 0x0000000681047223 */ /* 0x080fe4000001080a */
[C---:B------:R-:W-:Y:S01]  /*f110*/  FADD.FTZ R11, R200.reuse, R11 ;  /* 0x0000000bc80b7221 */ /* 0x040fe20000010000 */
[----:B------:R-:W-:Y:S01]  /*f120*/  F2FP.F16.F32.PACK_AB R200, R200, R9 ;  /* 0x00000009c8c8723e */ /* 0x000fe200000000ff */
[----:B------:R-:W-:Y:S01]  /*f130*/  FADD.FTZ R9, R195, R132 ;  /* 0x00000084c3097221 */ /* 0x000fe20000010000 */
[----:B------:R-:W-:Y:S01]  /*f140*/  F2FP.F16.F32.PACK_AB R195, R126, R195 ;  /* 0x000000c37ec3723e */ /* 0x000fe200000000ff */
[----:B------:R-:W-:Y:S01]  /*f150*/  FADD.FTZ R134, R202, R11 ;  /* 0x0000000bca867221 */ /* 0x000fe20000010000 */
[-C--:B------:R-:W-:Y:S01]  /*f160*/  FFMA.FTZ R11, R133, R6.reuse, -R10 ;  /* 0x00000006850b7223 */ /* 0x080fe2000001080a */
[----:B------:R-:W-:Y:S01]  /*f170*/  FADD.FTZ R132, R126, R9 ;  /* 0x000000097e847221 */ /* 0x000fe20000010000 */
[----:B------:R-:W-:Y:S01]  /*f180*/  MUFU.EX2 R4, R4 ;  /* 0x0000000400047308 */ /* 0x000fe20000000800 */
[----:B0-----:R-:W-:Y:S01]  /*f190*/  FADD.FTZ R15, R17, R134 ;  /* 0x00000086110f7221 */ /* 0x001fe20000010000 */
[----:B------:R-:W-:Y:S01]  /*f1a0*/  FFMA.FTZ R10, R127, R6, -R10 ;  /* 0x000000067f0a7223 */ /* 0x000fe2000001080a */
[----:B------:R-:W-:Y:S01]  /*f1b0*/  FADD.FTZ R9, R189, R132 ;  /* 0x00000084bd097221 */ /* 0x000fe20000010000 */
[----:B------:R-:W-:Y:S01]  /*f1c0*/  F2FP.F16.F32.PACK_AB R202, R17, R202 ;  /* 0x000000ca11ca723e */ /* 0x000fe200000000ff */
[----:B------:R-:W-:Y:S01]  /*f1d0*/  FADD.FTZ R134, R196, R15 ;  /* 0x0000000fc4867221 */ /* 0x000fe20000010000 */
[----:B------:R-:W-:-:S02]  /*f1e0*/  F2FP.F16.F32.PACK_AB R196, R19, R196 ;  /* 0x000000c413c4723e */ /* 0x000fc400000000ff */
[----:B------:R-:W-:Y:S01]  /*f1f0*/  MUFU.EX2 R11, R11 ;  /* 0x0000000b000b7308 */ /* 0x000fe20000000800 */
[----:B------:R-:W-:Y:S01]  /*f200*/  FADD.FTZ R15, R19, R134 ;  /* 0x00000086130f7221 */ /* 0x000fe20000010000 */
[----:B------:R-:W-:-:S03]  /*f210*/  F2FP.F16.F32.PACK_AB R189, R128, R189 ;  /* 0x000000bd80bd723e */ /* 0x000fc600000000ff */
[----:B------:R-:W-:Y:S01]  /*f220*/  FADD.FTZ R134, R198, R15 ;  /* 0x0000000fc6867221 */ /* 0x000fe20000010000 */
[C---:B------:R-:W-:Y:S02]  /*f230*/  F2FP.F16.F32.PACK_AB R198, R169.reuse, R198 ;  /* 0x000000c6a9c6723e */ /* 0x040fe400000000ff */
[----:B------:R-:W0:Y:S01]  /*f240*/  MUFU.EX2 R10, R10 ;  /* 0x0000000a000a7308 */ /* 0x000e220000000800 */
[----:B------:R-:W-:-:S04]  /*f250*/  FADD.FTZ R15, R169, R134 ;  /* 0x00000086a90f7221 */ /* 0x000fc80000010000 */
[----:B------:R-:W-:Y:S01]  /*f260*/  FADD.FTZ R134, R192, R15 ;  /* 0x0000000fc0867221 */ /* 0x000fe20000010000 */
[----:B------:R-:W-:-:S03]  /*f270*/  F2FP.F16.F32.PACK_AB R192, R171, R192 ;  /* 0x000000c0abc0723e */ /* 0x000fc600000000ff */
[----:B------:R-:W-:-:S04]  /*f280*/  FADD.FTZ R15, R171, R134 ;  /* 0x00000086ab0f7221 */ /* 0x000fc80000010000 */
[----:B------:R-:W-:Y:S01]  /*f290*/  FADD.FTZ R134, R194, R15 ;  /* 0x0000000fc2867221 */ /* 0x000fe20000010000 */
[----:B------:R-:W-:-:S03]  /*f2a0*/  F2FP.F16.F32.PACK_AB R194, R173, R194 ;  /* 0x000000c2adc2723e */ /* 0x000fc600000000ff */
[----:B------:R-:W-:Y:S01]  /*f2b0*/  FADD.FTZ R13, R173, R134 ;  /* 0x00000086ad0d7221 */ /* 0x000fe20000010000 */
[----:B0-----:R-:W-:-:S03]  /*f2c0*/  F2FP.F16.F32.PACK_AB R179, R10, R151 ;  /* 0x000000970ab3723e */ /* 0x001fc600000000ff */
[----:B------:R-:W-:Y:S01]  /*f2d0*/  FADD.FTZ R14, R188, R13 ;  /* 0x0000000dbc0e7221 */ /* 0x000fe20000010000 */
[----:B------:R-:W-:-:S03]  /*f2e0*/  F2FP.F16.F32.PACK_AB R188, R175, R188 ;  /* 0x000000bcafbc723e */ /* 0x000fc600000000ff */
[----:B------:R-:W-:Y:S01]  /*f2f0*/  FADD.FTZ R13, R175, R14 ;  /* 0x0000000eaf0d7221 */ /* 0x000fe20000010000 */
[----:B------:R-:W-:-:S03]  /*f300*/  FADD.FTZ R14, R128, R9 ;  /* 0x00000009800e7221 */ /* 0x000fc60000010000 */
        /* <DEDUP_REMOVED lines=20> */
[C---:B------:R-:W-:Y:S01]  /*f450*/  F2FP.F16.F32.PACK_AB R180, R181.reuse, R180 ;  /* 0x000000b4b5b4723e */ /* 0x040fe200000000ff */
[----:B------:R-:W-:Y:S02]  /*f460*/  IMAD.MOV.U32 R9, RZ, RZ, R8 ;  /* 0x000000ffff097224 */ /* 0x000fe400078e0008 */
        /* <DEDUP_REMOVED lines=10> */
[----:B------:R-:W-:-:S03]  /*f510*/  FADD.FTZ R14, R143, R14 ;  /* 0x0000000e8f0e7221 */ /* 0x000fc60000010000 */
[----:B------:R-:W-:Y:S01]  /*f520*/  FADD.FTZ R3, R219, R4 ;  /* 0x00000004db037221 */ /* 0x000fe20000010000 */
[----:B------:R-:W-:-:S03]  /*f530*/  FADD.FTZ R14, R123, R14 ;  /* 0x0000000e7b0e7221 */ /* 0x000fc60000010000 */
[----:B------:R-:W-:Y:S01]  /*f540*/  FADD.FTZ R4, R12, R3 ;  /* 0x000000030c047221 */ /* 0x000fe20000010000 */
[----:B------:R-:W-:-:S03]  /*f550*/  FADD.FTZ R14, R151, R14 ;  /* 0x0000000e970e7221 */ /* 0x000fc60000010000 */
[----:B------:R-:W-:Y:S01]  /*f560*/  FADD.FTZ R4, R221, R4 ;  /* 0x00000004dd047221 */ /* 0x000fe20000010000 */
[----:B------:R-:W-:Y:S01]  /*f570*/  FADD.FTZ R3, R10, R14 ;  /* 0x0000000e0a037221 */ /* 0x000fe20000010000 */
[----:B------:R-:W-:Y:S01]  /*f580*/  IMAD.MOV.U32 R10, RZ, RZ, R7 ;  /* 0x000000ffff0a7224 */ /* 0x000fe200078e0007 */
[----:B------:R-:W-:Y:S06]  /*f590*/  @P2 BRA `(.L_x_4880) ;  /* 0xffffffbc00842947 */ /* 0x000fec000383ffff */
.L_x_4871:
        /* <DEDUP_REMOVED lines=99> */
.L_x_4881:
[----:B------:R-:W-:Y:S01]  /*fbd0*/  ULEA UR5, UR36, UR38, 0x3 ;  /* 0x0000002624057291 */ /* 0x000fe2000f8e183f */
[----:B------:R-:W-:-:S05]  /*fbe0*/  IMAD.U32 R0, RZ, RZ, UR60 ;  /* 0x0000003cff007e24 */ /* 0x000fca000f8e00ff */
[----:B------:R-:W-:-:S04]  /*fbf0*/  SHF.L.U32 R0, R0, 0x1f, RZ ;  /* 0x0000001f00007819 */ /* 0x000fc800000006ff */
[----:B------:R0:W1:Y:S01]  /*fc00*/  SYNCS.PHASECHK.TRANS64.TRYWAIT P2, [UR5+0x36850], R0 ;  /* 0x03685000ff0075a7 */ /* 0x0000620008040145 */
[----:B------:R-:W-:Y:S05]  /*fc10*/  @!P0 BRA `(.L_x_4882) ;  /* 0x0000000000048947 */ /* 0x000fea0003800000 */
[----:B------:R-:W-:Y:S01]  /*fc20*/  BPT.TRAP 0x1 ;  /* 0x000000040000795c */ /* 0x000fe20000300000 */
.L_x_4882:
[----:B-1----:R-:W-:Y:S05]  /*fc30*/  @P2 BRA `(.L_x_4883) ;  /* 0x0000000000082947 */ /* 0x002fea0003800000 */
[----:B------:R-:W1:Y:S02]  /*fc40*/  SYNCS.PHASECHK.TRANS64.TRYWAIT P0, [UR5+0x36850], R0 ;  /* 0x03685000ff0075a7 */ /* 0x000e640008000145 */
[----:B-1----:R-:W-:Y:S05]  /*fc50*/  @!P0 BRA `(.L_x_4884) ;  /* 0x00000088003c8947 */ /* 0x002fea0003800000 */
.L_x_4883:
        /* <DEDUP_REMOVED lines=8> */
[----:B------:R-:W-:-:S04]  /*fce0*/  ULOP3.LUT UR38, UR38, 0x3fff, URZ, 0xc0, !UPT ;  /* 0x00003fff26267892 */ /* 0x000fc8000f8ec03f */
        /* <DEDUP_REMOVED lines=10> */
[----:B------:R-:W-:Y:S01]  /*fd90*/  MOV R4, RZ ;  /* 0x000000ff00047202 */ /* 0x000fe20000000f00 */
[----:B0-----:R-:W-:Y:S01]  /*fda0*/  FADD.FTZ R2, R0, R3 ;  /* 0x0000000300027221 */ /* 0x001fe20000010000 */
[----:B------:R-:W-:Y:S01]  /*fdb0*/  MOV R210, UR8 ;  /* 0x0000000800d27c02 */ /* 0x000fe20008000f00 */
[----:B------:R-:W0:Y:S01]  /*fdc0*/  SHFL.BFLY PT, R0, R5, 0x1, 0x1f ;  /* 0x0c201f0005007f89 */ /* 0x000e2200000e0000 */
[----:B------:R-:W-:-:S03]  /*fdd0*/  USEL UR36, UR36, URZ, UP0 ;  /* 0x0000003f24247287 */ /* 0x000fc60008000000 */
[----:B------:R-:W1:Y:S01]  /*fde0*/  SHFL.BFLY PT, R9, R2, 0x1, 0x1f ;  /* 0x0c201f0002097f89 */ /* 0x000e6200000e0000 */
[----:B0-----:R-:W-:Y:S01]  /*fdf0*/  FADD.FTZ R13, R5, R0 ;  /* 0x00000000050d7221 */ /* 0x001fe20000010000 */
[----:B------:R-:W-:Y:S02]  /*fe00*/  IMAD.U32 R5, RZ, RZ, UR5 ;  /* 0x00000005ff057e24 */ /* 0x000fe4000f8e00ff */
[----:B------:R-:W-:Y:S02]  /*fe10*/  IMAD.MOV.U32 R0, RZ, RZ, -0x800000 ;  /* 0xff800000ff007424 */ /* 0x000fe400078e00ff */
[----:B-1----:R-:W-:Y:S01]  /*fe20*/  FADD.FTZ R14, R2, R9 ;  /* 0x00000009020e7221 */ /* 0x002fe20000010000 */
[----:B------:R-:W-:Y:S01]  /*fe30*/  FSETP.NE.FTZ.AND P0, PT, R13, RZ, PT ;  /* 0x000000ff0d00720b */ /* 0x000fe20003f15000 */
[----:B------:R-:W-:Y:S02]  /*fe40*/  @!P1 VIADD R5, R5, 0x36860 ;  /* 0x0003686005059836 */ /* 0x000fe40000000000 */
[----:B------:R-:W-:Y:S01]  /*fe50*/  IMAD.MOV.U32 R2, RZ, RZ, -0x800000 ;  /* 0xff800000ff027424 */ /* 0x000fe200078e00ff */
[----:B------:R-:W-:-:S02]  /*fe60*/  FSETP.NE.FTZ.AND P2, PT, R14, RZ, PT ;  /* 0x000000ff0e00720b */ /* 0x000fc40003f55000 */
[----:B------:R-:W-:-:S07]  /*fe70*/  @!P1 PRMT R5, RZ, 0x654, R5 ;  /* 0x00000654ff059816 */ /* 0x000fce0000000005 */
[----:B------:R-:W0:Y:S01]  /*fe80*/  @P0 MUFU.LG2 R9, R13 ;  /* 0x0000000d00090308 */ /* 0x000e220000000c00 */
[----:B------:R-:W-:-:S03]  /*fe90*/  @P0 FMUL.FTZ R3, R6, 0.69314718246459960938 ;  /* 0x3f31721806030820 */ /* 0x000fc60000410000 */
[----:B------:R-:W-:-:S04]  /*fea0*/  @P2 FMUL.FTZ R15, R6, 0.69314718246459960938 ;  /* 0x3f317218060f2820 */ /* 0x000fc80000410000 */
[----:B------:R-:W1:Y:S08]  /*feb0*/  @P2 MUFU.LG2 R11, R14 ;  /* 0x0000000e000b2308 */ /* 0x000e700000000c00 */
[----:B------:R-:W2:Y:S01]  /*fec0*/  @P2 MUFU.RCP R10, R14 ;  /* 0x0000000e000a2308 */ /* 0x000ea20000001000 */
[----:B0-----:R-:W-:-:S04]  /*fed0*/  @P0 FMUL.FTZ R6, R9, 0.69314718246459960938 ;  /* 0x3f31721809060820 */ /* 0x001fc80000410000 */
[----:B------:R-:W-:-:S03]  /*fee0*/  @P0 FFMA.FTZ R2, R3, R8, R6 ;  /* 0x0000000803020223 */ /* 0x000fc60000010006 */
[----:B------:R-:W0:Y:S01]  /*fef0*/  @P0 MUFU.RCP R4, R13 ;  /* 0x0000000d00040308 */ /* 0x000e220000001000 */
[----:B-1----:R-:W-:Y:S01]  /*ff00*/  @P2 FMUL.FTZ R12, R11, 0.69314718246459960938 ;  /* 0x3f3172180b0c2820 */ /* 0x002fe20000410000 */
        /* <DEDUP_REMOVED lines=36> */
[----:B------:R-:W-:Y:S01]  /*10150*/  FMUL.FTZ R130, R43, R10 ;  /* 0x0000000a2b827220 */ /* 0x000fe20000410000 */
[-C--:B0-----:R-:W-:Y:S01]  /*10160*/  FMUL.FTZ R120, R32, R4.reuse ;  /* 0x0000000420787220 */ /* 0x081fe20000410000 */
[-C--:B------:R-:W-:Y:S01]  /*10170*/  FMUL.FTZ R3, R36, R4.reuse ;  /* 0x0000000424037220 */ /* 0x080fe20000410000 */
[----:B------:R-:W-:Y:S01]  /*10180*/  FMUL.FTZ R122, R37, R4 ;  /* 0x00000004257a7220 */ /* 0x000fe20000410000 */
        /* <DEDUP_REMOVED lines=91> */
.L_x_4854:
        /* <DEDUP_REMOVED lines=14> */
[----:B------:R-:W-:Y:S01]  /*10820*/  R2UR UR6, R208 ;  /* 0x00000000d00672ca */ /* 0x000fe200000e0000 */
[----:B------:R-:W-:Y:S01]  /*10830*/  UISETP.NE.U32.AND UP0, UPT, UR8, URZ, UPT ;  /* 0x0000003f0800728c */ /* 0x000fe2000bf05070 */
[----:B------:R-:W-:Y:S01]  /*10840*/  R2UR UR4, R206 ;  /* 0x00000000ce0472ca */ /* 0x000fe200000e0000 */
[----:B------:R-:W-:Y:S01]  /*10850*/  ULDC.64 UR12, c[0x0][0x208] ;  /* 0x00008200000c7ab9 */ /* 0x000fe20000000a00 */
[----:B------:R-:W-:Y:S01]  /*10860*/  F2FP.F16.F32.PACK_AB R36, R37, R36 ;  /* 0x000000242524723e */ /* 0x000fe200000000ff */
[----:B------:R-:W-:Y:S01]  /*10870*/  UISETP.NE.AND.EX UP0, UPT, UR9, URZ, UPT, UP0 ;  /* 0x0000003f0900728c */ /* 0x000fe2000bf05300 */
[----:B------:R-:W-:Y:S02]  /*10880*/  F2FP.F16.F32.PACK_AB R37, R47, R38 ;  /* 0x000000262f25723e */ /* 0x000fe400000000ff */
[----:B------:R-:W-:-:S02]  /*10890*/  F2FP.F16.F32.PACK_AB R88, R89, R88 ;  /* 0x000000585958723e */ /* 0x000fc400000000ff */
[----:B------:R-:W-:Y:S02]  /*108a0*/  F2FP.F16.F32.PACK_AB R38, R85, R84 ;  /* 0x000000545526723e */ /* 0x000fe400000000ff */
[----:B------:R-:W-:Y:S02]  /*108b0*/  F2FP.F16.F32.PACK_AB R39, R128, R39 ;  /* 0x000000278027723e */ /* 0x000fe400000000ff */
[----:B------:R-:W-:Y:S01]  /*108c0*/  F2FP.F16.F32.PACK_AB R89, R43, R90 ;  /* 0x0000005a2b59723e */ /* 0x000fe200000000ff */
[----:B------:R-:W-:Y:S01]  /*108d0*/  USHF.L.U64.HI UR11, UR4, 0x2, UR6 ;  /* 0x00000002040b7899 */ /* 0x000fe20008010206 */
[----:B------:R-:W-:Y:S01]  /*108e0*/  F2FP.F16.F32.PACK_AB R96, R97, R96 ;  /* 0x000000606160723e */ /* 0x000fe200000000ff */
[----:B------:R-:W-:Y:S01]  /*108f0*/  USHF.L.U32 UR10, UR4, 0x2, URZ ;  /* 0x00000002040a7899 */ /* 0x000fe2000800063f */
[----:B------:R-:W-:Y:S01]  /*10900*/  F2FP.F16.F32.PACK_AB R90, R93, R92 ;  /* 0x0000005c5d5a723e */ /* 0x000fe200000000ff */
[----:B------:R-:W-:Y:S01]  /*10910*/  ULDC.64 UR6, c[0x0][0xbd8] ;  /* 0x0002f60000067ab9 */ /* 0x000fe20000000a00 */
[----:B------:R-:W-:Y:S01]  /*10920*/  F2FP.F16.F32.PACK_AB R91, R86, R91 ;  /* 0x0000005b565b723e */ /* 0x000fe200000000ff */
[----:B------:R-:W-:Y:S01]  /*10930*/  UISETP.NE.U32.AND UP1, UPT, UR6, URZ, UPT ;  /* 0x0000003f0600728c */ /* 0x000fe2000bf25070 */
[----:B------:R-:W-:Y:S01]  /*10940*/  F2FP.F16.F32.PACK_AB R97, R99, R98 ;  /* 0x000000626361723e */ /* 0x000fe200000000ff */
[----:B------:R-:W-:Y:S01]  /*10950*/  UIADD3 UR4, UP2, UR10, UR6, URZ ;  /* 0x000000060a047290 */ /* 0x000fe2000ff5e03f */
[----:B------:R-:W-:Y:S01]  /*10960*/  F2FP.F16.F32.PACK_AB R104, R105, R104 ;  /* 0x000000686968723e */ /* 0x000fe200000000ff */
[----:B------:R-:W-:Y:S01]  /*10970*/  UISETP.NE.AND.EX UP1, UPT, UR7, URZ, UPT, UP1 ;  /* 0x0000003f0700728c */ /* 0x000fe2000bf25310 */
[----:B------:R-:W-:Y:S01]  /*10980*/  F2FP.F16.F32.PACK_AB R98, R101, R100 ;  /* 0x000000646562723e */ /* 0x000fe200000000ff */
[----:B------:R-:W-:Y:S01]  /*10990*/  @UP0 UIADD3 UR6, UP3, UR10, UR8, URZ ;  /* 0x000000080a060290 */ /* 0x000fe2000ff7e03f */
[----:B------:R-:W-:Y:S01]  /*109a0*/  F2FP.F16.F32.PACK_AB R99, R103, R102 ;  /* 0x000000666763723e */ /* 0x000fe200000000ff */
[----:B------:R-:W-:Y:S01]  /*109b0*/  UIADD3.X UR8, UR11, UR7, URZ, UP2, !UPT ;  /* 0x000000070b087290 */ /* 0x000fe200097fe43f */
[----:B------:R-:W-:-:S02]  /*109c0*/  MOV R18, R42 ;  /* 0x0000002a00127202 */ /* 0x000fc40000000f00 */
[----:B0-----:R-:W-:Y:S01]  /*109d0*/  MOV R19, R5 ;  /* 0x0000000500137202 */ /* 0x001fe20000000f00 */
[----:B------:R-:W-:Y:S01]  /*109e0*/  @UP0 UIADD3.X UR7, UR11, UR9, URZ, UP3, !UPT ;  /* 0x000000090b070290 */ /* 0x000fe20009ffe43f */
[----:B------:R-:W-:Y:S02]  /*109f0*/  F2FP.F16.F32.PACK_AB R105, R107, R106 ;  /* 0x0000006a6b69723e */ /* 0x000fe400000000ff */
[----:B------:R-:W-:Y:S01]  /*10a00*/  F2FP.F16.F32.PACK_AB R112, R113, R112 ;  /* 0x000000707170723e */ /* 0x000fe200000000ff */
[----:B------:R-:W-:Y:S01]  /*10a10*/  IMAD.WIDE R4, R213, 0x2, R18 ;  /* 0x00000002d5047825 */ /* 0x000fe200078e0212 */
[----:B------:R-:W-:Y:S02]  /*10a20*/  F2FP.F16.F32.PACK_AB R106, R109, R108 ;  /* 0x0000006c6d6a723e */ /* 0x000fe400000000ff */
[----:B------:R-:W-:Y:S02]  /*10a30*/  F2FP.F16.F32.PACK_AB R107, R111, R110 ;  /* 0x0000006e6f6b723e */ /* 0x000fe400000000ff */
[----:B------:R-:W-:-:S02]  /*10a40*/  LOP3.LUT R29, R4, 0x380, RZ, 0xc0, !PT ;  /* 0x00000380041d7812 */ /* 0x000fc400078ec0ff */
        /* <DEDUP_REMOVED lines=9> */
[----:B------:R-:W-:Y:S01]  /*10ae0*/  IMAD.X R15, RZ, RZ, R5, P5 ;  /* 0x000000ffff0f7224 */ /* 0x000fe200028e0605 */
[----:B------:R-:W-:-:S02]  /*10af0*/  IADD3 R141, P4, R4, 0x4040, RZ ;  /* 0x00004040048d7810 */ /* 0x000fc40007f9e0ff */
[C---:B------:R-:W-:Y:S02]  /*10b00*/  IADD3 R143, P3, R4.reuse, 0x4060, RZ ;  /* 0x00004060048f7810 */ /* 0x040fe40007f7e0ff */
[C---:B------:R-:W-:Y:S01]  /*10b10*/  IADD3 R145, P2, R4.reuse, 0x8000, RZ ;  /* 0x0000800004917810 */ /* 0x040fe20007f5e0ff */
[--C-:B------:R-:W-:Y:S01]  /*10b20*/  IMAD.X R25, RZ, RZ, R5.reuse, P4 ;  /* 0x000000ffff197224 */ /* 0x100fe200020e0605 */
[C---:B------:R-:W-:Y:S01]  /*10b30*/  IADD3 R147, P1, R4.reuse, 0x8020, RZ ;  /* 0x0000802004937810 */ /* 0x040fe20007f3e0ff */
[--C-:B------:R-:W-:Y:S01]  /*10b40*/  IMAD.X R27, RZ, RZ, R5.reuse, P3 ;  /* 0x000000ffff1b7224 */ /* 0x100fe200018e0605 */
[C---:B------:R-:W-:Y:S02]  /*10b50*/  IADD3 R149, P6, R4.reuse, 0x8040, RZ ;  /* 0x0000804004957810 */ /* 0x040fe40007fde0ff */
[----:B------:R-:W-:Y:S01]  /*10b60*/  IADD3 R151, P5, R4, 0x8060, RZ ;  /* 0x0000806004977810 */ /* 0x000fe20007fbe0ff */
[--C-:B------:R-:W-:Y:S01]  /*10b70*/  IMAD.X R31, RZ, RZ, R5.reuse, P1 ;  /* 0x000000ffff1f7224 */ /* 0x100fe200008e0605 */
[----:B------:R-:W-:Y:S01]  /*10b80*/  LOP3.LUT R4, R29, R4, RZ, 0x3c, !PT ;  /* 0x000000041d047212 */ /* 0x000fe200078e3cff */
[--C-:B------:R-:W-:Y:S01]  /*10b90*/  IMAD.X R29, RZ, RZ, R5.reuse, P2 ;  /* 0x000000ffff1d7224 */ /* 0x100fe200010e0605 */
[-C--:B------:R-:W-:Y:S01]  /*10ba0*/  IADD3.X R21, RZ, R5.reuse, RZ, P0, !PT ;  /* 0x00000005ff157210 */ /* 0x080fe200007fe4ff */
[----:B------:R-:W-:Y:S01]  /*10bb0*/  IMAD.X R33, RZ, RZ, R5, P6 ;  /* 0x000000ffff217224 */ /* 0x000fe200030e0605 */
[----:B------:R-:W-:-:S02]  /*10bc0*/  IADD3.X R35, RZ, R5, RZ, P5, !PT ;  /* 0x00000005ff237210 */ /* 0x000fc40002ffe4ff */
[----:B------:R-:W-:Y:S02]  /*10bd0*/  LOP3.LUT R8, R81, 0x380, RZ, 0xc0, !PT ;  /* 0x0000038051087812 */ /* 0x000fe400078ec0ff */
[----:B------:R-:W-:Y:S02]  /*10be0*/  LOP3.LUT R10, R87, 0x380, RZ, 0xc0, !PT ;  /* 0x00000380570a7812 */ /* 0x000fe400078ec0ff */
[----:B------:R-:W-:Y:S02]  /*10bf0*/  MOV R134, R4 ;  /* 0x0000000400867202 */ /* 0x000fe40000000f00 */
[----:B------:R-:W-:Y:S02]  /*10c00*/  LOP3.LUT R12, R95, 0x380, RZ, 0xc0, !PT ;  /* 0x000003805f0c7812 */ /* 0x000fe400078ec0ff */
[----:B------:R-:W-:Y:S02]  /*10c10*/  LOP3.LUT R14, R137, 0x380, RZ, 0xc0, !PT ;  /* 0x00000380890e7812 */ /* 0x000fe400078ec0ff */
[----:B------:R-:W-:-:S02]  /*10c20*/  F2FP.F16.F32.PACK_AB R5, R32, R135 ;  /* 0x000000872005723e */ /* 0x000fc400000000ff */
[----:B------:R-:W-:Y:S02]  /*10c30*/  LOP3.LUT R24, R141, 0x380, RZ, 0xc0, !PT ;  /* 0x000003808d187812 */ /* 0x000fe400078ec0ff */
[----:B------:R-:W-:Y:S02]  /*10c40*/  LOP3.LUT R26, R143, 0x380, RZ, 0xc0, !PT ;  /* 0x000003808f1a7812 */ /* 0x000fe400078ec0ff */
[----:B------:R-:W-:Y:S02]  /*10c50*/  LOP3.LUT R32, R147, 0x380, RZ, 0xc0, !PT ;  /* 0x0000038093207812 */ /* 0x000fe400078ec0ff */
[----:B------:R-:W-:Y:S02]  /*10c60*/  LOP3.LUT R20, R139, 0x380, RZ, 0xc0, !PT ;  /* 0x000003808b147812 */ /* 0x000fe400078ec0ff */
[----:B------:R-:W-:Y:S02]  /*10c70*/  LOP3.LUT R28, R145, 0x380, RZ, 0xc0, !PT ;  /* 0x00000380911c7812 */ /* 0x000fe400078ec0ff */
[----:B------:R-:W-:-:S02]  /*10c80*/  LOP3.LUT R34, R149, 0x380, RZ, 0xc0, !PT ;  /* 0x0000038095227812 */ /* 0x000fc400078ec0ff */
[----:B------:R-:W-:Y:S02]  /*10c90*/  SHF.R.U64 R8, R8, 0x3, RZ ;  /* 0x0000000308087819 */ /* 0x000fe400000012ff */
[----:B------:R-:W-:Y:S02]  /*10ca0*/  SHF.R.U64 R10, R10, 0x3, RZ ;  /* 0x000000030a0a7819 */ /* 0x000fe400000012ff */
[----:B------:R-:W-:Y:S02]  /*10cb0*/  LOP3.LUT R80, R151, 0x380, RZ, 0xc0, !PT ;  /* 0x0000038097507812 */ /* 0x000fe400078ec0ff */
[----:B------:R-:W-:Y:S02]  /*10cc0*/  SHF.R.U64 R12, R12, 0x3, RZ ;  /* 0x000000030c0c7819 */ /* 0x000fe400000012ff */
[----:B------:R-:W-:Y:S02]  /*10cd0*/  SHF.R.U64 R14, R14, 0x3, RZ ;  /* 0x000000030e0e7819 */ /* 0x000fe400000012ff */
[----:B------:R-:W-:-:S02]  /*10ce0*/  F2FP.F16.F32.PACK_AB R4, R124, R7 ;  /* 0x000000077c04723e */ /* 0x000fc400000000ff */
[----:B------:R-:W-:Y:S02]  /*10cf0*/  SHF.R.U64 R24, R24, 0x3, RZ ;  /* 0x0000000318187819 */ /* 0x000fe400000012ff */
[----:B------:R-:W-:Y:S02]  /*10d00*/  SHF.R.U64 R26, R26, 0x3, RZ ;  /* 0x000000031a1a7819 */ /* 0x000fe400000012ff */
[----:B------:R-:W-:Y:S02]  /*10d10*/  SHF.R.U64 R32, R32, 0x3, RZ ;  /* 0x0000000320207819 */ /* 0x000fe400000012ff */
[----:B------:R-:W-:Y:S01]  /*10d20*/  F2FP.F16.F32.PACK_AB R7, R133, R30 ;  /* 0x0000001e8507723e */ /* 0x000fe200000000ff */
[----:B------:R-:W-:Y:S01]  /*10d30*/  BAR.SYNC.DEFER_BLOCKING 0x1, 0x100 ;  /* 0x0044000000007b1d */ /* 0x000fe20000010000 */
[----:B------:R-:W-:Y:S02]  /*10d40*/  SHF.R.U64 R20, R20, 0x3, RZ ;  /* 0x0000000314147819 */ /* 0x000fe400000012ff */
[----:B------:R-:W-:-:S02]  /*10d50*/  SHF.R.U64 R28, R28, 0x3, RZ ;  /* 0x000000031c1c7819 */ /* 0x000fc400000012ff */
[----:B------:R-:W-:Y:S02]  /*10d60*/  SHF.R.U64 R34, R34, 0x3, RZ ;  /* 0x0000000322227819 */ /* 0x000fe400000012ff */
[----:B------:R-:W-:Y:S02]  /*10d70*/  LOP3.LUT R8, R8, R81, RZ, 0x3c, !PT ;  /* 0x0000005108087212 */ /* 0x000fe400078e3cff */
[----:B------:R-:W-:Y:S02]  /*10d80*/  LOP3.LUT R10, R10, R87, RZ, 0x3c, !PT ;  /* 0x000000570a0a7212 */ /* 0x000fe400078e3cff */
[----:B------:R-:W-:Y:S02]  /*10d90*/  SHF.R.U64 R80, R80, 0x3, RZ ;  /* 0x0000000350507819 */ /* 0x000fe400000012ff */
[----:B------:R-:W-:Y:S02]  /*10da0*/  LOP3.LUT R12, R12, R95, RZ, 0x3c, !PT ;  /* 0x0000005f0c0c7212 */ /* 0x000fe400078e3cff */
[----:B------:R-:W-:-:S02]  /*10db0*/  LOP3.LUT R14, R14, R137, RZ, 0x3c, !PT ;  /* 0x000000890e0e7212 */ /* 0x000fc400078e3cff */
[----:B------:R-:W-:Y:S02]  /*10dc0*/  LOP3.LUT R24, R24, R141, RZ, 0x3c, !PT ;  /* 0x0000008d18187212 */ /* 0x000fe400078e3cff */
[----:B------:R-:W-:Y:S02]  /*10dd0*/  LOP3.LUT R26, R26, R143, RZ, 0x3c, !PT ;  /* 0x0000008f1a1a7212 */ /* 0x000fe400078e3cff */
[----:B------:R-:W-:Y:S02]  /*10de0*/  LOP3.LUT R30, R32, R147, RZ, 0x3c, !PT ;  /* 0x00000093201e7212 */ /* 0x000fe400078e3cff */
[----:B------:R-:W-:Y:S01]  /*10df0*/  LOP3.LUT R20, R20, R139, RZ, 0x3c, !PT ;  /* 0x0000008b14147212 */ /* 0x000fe200078e3cff */
[----:B------:R0:W-:Y:S01]  /*10e00*/  STSM.16.M88.4 [R134], R4 ;  /* 0x0000000486007844 */ /* 0x0001e20000000200 */
[----:B------:R-:W-:Y:S02]  /*10e10*/  LOP3.LUT R28, R28, R145, RZ, 0x3c, !PT ;  /* 0x000000911c1c7212 */ /* 0x000fe400078e3cff */
[----:B------:R-:W-:-:S02]  /*10e20*/  LOP3.LUT R32, R34, R149, RZ, 0x3c, !PT ;  /* 0x0000009522207212 */ /* 0x000fc400078e3cff */
[----:B------:R-:W-:Y:S02]  /*10e30*/  LOP3.LUT R34, R80, R151, RZ, 0x3c, !PT ;  /* 0x0000009750227212 */ /* 0x000fe400078e3cff */
[----:B------:R-:W-:Y:S02]  /*10e40*/  MOV R133, R8 ;  /* 0x0000000800857202 */ /* 0x000fe40000000f00 */
[----:B------:R-:W-:Y:S02]  /*10e50*/  MOV R124, R10 ;  /* 0x0000000a007c7202 */ /* 0x000fe40000000f00 */
[----:B------:R-:W-:Y:S02]  /*10e60*/  MOV R123, R12 ;  /* 0x0000000c007b7202 */ /* 0x000fe40000000f00 */
[----:B------:R-:W-:Y:S02]  /*10e70*/  MOV R95, R14 ;  /* 0x0000000e005f7202 */ /* 0x000fe40000000f00 */
[----:B------:R-:W-:-:S02]  /*10e80*/  F2FP.F16.F32.PACK_AB R8, R41, R40 ;  /* 0x000000282908723e */ /* 0x000fc400000000ff */
[----:B0-----:R-:W-:Y:S02]  /*10e90*/  F2FP.F16.F32.PACK_AB R4, R121, R120 ;  /* 0x000000787904723e */ /* 0x001fe400000000ff */
[----:B------:R-:W-:Y:S02]  /*10ea0*/  F2FP.F16.F32.PACK_AB R5, R132, R127 ;  /* 0x0000007f8405723e */ /* 0x000fe400000000ff */
[----:B------:R-:W-:Y:S02]  /*10eb0*/  F2FP.F16.F32.PACK_AB R6, R122, R3 ;  /* 0x000000037a06723e */ /* 0x000fe400000000ff */
[----:B------:R-:W-:Y:S02]  /*10ec0*/  F2FP.F16.F32.PACK_AB R7, R131, R126 ;  /* 0x0000007e8307723e */ /* 0x000fe400000000ff */
[----:B------:R-:W-:Y:S02]  /*10ed0*/  F2FP.F16.F32.PACK_AB R9, R130, R125 ;  /* 0x0000007d8209723e */ /* 0x000fe400000000ff */
[----:B------:R-:W-:Y:S01]  /*10ee0*/  F2FP.F16.F32.PACK_AB R10, R45, R44 ;  /* 0x0000002c2d0a723e */ /* 0x000fe200000000ff */
[----:B------:R0:W-:Y:S01]  /*10ef0*/  STSM.16.M88.4 [R133], R4 ;  /* 0x0000000485007844 */ /* 0x0001e20000000200 */
[----:B------:R-:W-:-:S02]  /*10f00*/  F2FP.F16.F32.PACK_AB R11, R129, R46 ;  /* 0x0000002e810b723e */ /* 0x000fc400000000ff */
[----:B------:R-:W-:Y:S02]  /*10f10*/  MOV R87, R24 ;  /* 0x0000001800577202 */ /* 0x000fe40000000f00 */
[----:B------:R-:W-:Y:S01]  /*10f20*/  MOV R82, R26 ;  /* 0x0000001a00527202 */ /* 0x000fe20000000f00 */
[----:B------:R1:W-:Y:S01]  /*10f30*/  STSM.16.M88.4 [R124], R8 ;  /* 0x000000087c007844 */ /* 0x0003e20000000200 */
[----:B------:R-:W-:Y:S02]  /*10f40*/  F2FP.F16.F32.PACK_AB R12, R49, R48 ;  /* 0x00000030310c723e */ /* 0x000fe400000000ff */
[----:B------:R-:W-:Y:S02]  /*10f50*/  F2FP.F16.F32.PACK_AB R13, R51, R50 ;  /* 0x00000032330d723e */ /* 0x000fe400000000ff */
[----:B------:R-:W-:Y:S02]  /*10f60*/  F2FP.F16.F32.PACK_AB R14, R53, R52 ;  /* 0x00000034350e723e */ /* 0x000fe400000000ff */
[----:B------:R-:W-:-:S02]  /*10f70*/  F2FP.F16.F32.PACK_AB R15, R55, R54 ;  /* 0x00000036370f723e */ /* 0x000fc400000000ff */
[----:B------:R-:W-:Y:S01]  /*10f80*/  MOV R94, R20 ;  /* 0x00000014005e7202 */ /* 0x000fe20000000f00 */
[----:B0-----:R-:W-:Y:S01]  /*10f90*/  IMAD.U32 R4, RZ, RZ, UR4 ;  /* 0x00000004ff047e24 */ /* 0x001fe2000f8e00ff */
[----:B------:R-:W-:Y:S01]  /*10fa0*/  MOV R81, R28 ;  /* 0x0000001c00517202 */ /* 0x000fe20000000f00 */
[----:B------:R-:W-:Y:S01]  /*10fb0*/  STSM.16.M88.4 [R123], R12 ;  /* 0x0000000c7b007844 */ /* 0x000fe20000000200 */
[----:B------:R-:W-:Y:S01]  /*10fc0*/  MOV R80, R30 ;  /* 0x0000001e00507202 */ /* 0x000fe20000000f00 */
[----:B------:R-:W-:Y:S01]  /*10fd0*/  IMAD.U32 R5, RZ, RZ, UR8 ;  /* 0x00000008ff057e24 */ /* 0x000fe2000f8e00ff */
        /* <DEDUP_REMOVED lines=18> */
[----:B------:R0:W-:Y:S01]  /*11100*/  STSM.16.M88.4 [R87], R32 ;  /* 0x0000002057007844 */ /* 0x0001e20000000200 */
[----:B------:R-:W-:Y:S02]  /*11110*/  F2FP.F16.F32.PACK_AB R115, R119, R118 ;  /* 0x000000767773723e */ /* 0x000fe400000000ff */
[----:B------:R-:W-:Y:S01]  /*11120*/  PLOP3.LUT P0, PT, PT, PT, UP1, 0x80, 0x0 ;  /* 0x000000000000781c */ /* 0x000fe20003f0f018 */
[----:B------:R2:W-:Y:S01]  /*11130*/  STSM.16.M88.4 [R82], R36 ;  /* 0x0000002452007844 */ /* 0x0005e20000000200 */
[----:B------:R-:W-:-:S03]  /*11140*/  PLOP3.LUT P1, PT, PT, PT, UP0, 0x80, 0x0 ;  /* 0x000000000000781c */ /* 0x000fc60003f2f008 */
[----:B------:R2:W-:Y:S04]  /*11150*/  STSM.16.M88.4 [R81], R88 ;  /* 0x0000005851007844 */ /* 0x0005e80000000200 */
[----:B------:R2:W-:Y:S04]  /*11160*/  STSM.16.M88.4 [R80], R96 ;  /* 0x0000006050007844 */ /* 0x0005e80000000200 */
[----:B------:R2:W-:Y:S04]  /*11170*/  STSM.16.M88.4 [R21], R104 ;  /* 0x0000006815007844 */ /* 0x0005e80000000200 */
[----:B------:R2:W-:Y:S01]  /*11180*/  STSM.16.M88.4 [R20], R112 ;  /* 0x0000007014007844 */ /* 0x0005e20000000200 */
[----:B------:R-:W-:Y:S01]  /*11190*/  BAR.SYNC.DEFER_BLOCKING 0x1, 0x100 ;  /* 0x0044000000007b1d */ /* 0x000fe20000010000 */
[----:B------:R-:W-:-:S02]  /*111a0*/  IMAD.U32 R6, RZ, RZ, UR6 ;  /* 0x00000006ff067e24 */ /* 0x000fc4000f8e00ff */
[----:B------:R-:W-:-:S03]  /*111b0*/  IMAD.U32 R7, RZ, RZ, UR7 ;  /* 0x00000007ff077e24 */ /* 0x000fc6000f8e00ff */
[----:B------:R-:W3:Y:S04]  /*111c0*/  @P0 LDG.E R3, desc[UR12][R4.64] ;  /* 0x0000000c04030981 */ /* 0x000ee8000c1e1900 */
[----:B------:R-:W4:Y:S01]  /*111d0*/  @P1 LDG.E R6, desc[UR12][R6.64] ;  /* 0x0000000c06061981 */ /* 0x000f22000c1e1900 */
[----:B-1----:R-:W-:Y:S01]  /*111e0*/  IMAD R9, R22, 0x40, R16 ;  /* 0x0000004016097824 */ /* 0x002fe200078e0210 */
[----:B------:R-:W-:Y:S01]  /*111f0*/  UMOV UR4, URZ ;  /* 0x0000003f00047c82 */ /* 0x000fe20008000000 */
[----:B------:R-:W-:Y:S02]  /*11200*/  ULDC UR10, c[0x0][0xa88] ;  /* 0x0002a200000a7ab9 */ /* 0x000fe40000000800 */
[----:B------:R-:W-:-:S03]  /*11210*/  IMAD.WIDE R18, R9, 0x2, R18 ;  /* 0x0000000209127825 */ /* 0x000fc600078e0212 */
[----:B0-----:R-:W-:Y:S02]  /*11220*/  IADD3 R33, P5, R18, 0x1000, RZ ;  /* 0x0000100012217810 */ /* 0x001fe40007fbe0ff */
        /* <DEDUP_REMOVED lines=10> */
.L_x_4887:
        /* <DEDUP_REMOVED lines=8> */
[C---:B------:R-:W-:Y:S02]  /*11350*/  IADD3 R5, P3, R18.reuse, 0x3000, RZ ;  /* 0x0000300012057810 */ /* 0x040fe40007f7e0ff */
[----:B------:R-:W-:-:S02]  /*11360*/  IADD3 R57, P0, R18, 0x4000, RZ ;  /* 0x0000400012397810 */ /* 0x000fc40007f1e0ff */
[----:B------:R-:W-:Y:S01]  /*11370*/  LOP3.LUT R4, R5, 0x380, RZ, 0xc0, !PT ;  /* 0x0000038005047812 */ /* 0x000fe200078ec0ff */
[----:B------:R-:W-:Y:S01]  /*11380*/  USHF.R.S32.HI UR14, URZ, 0x1f, UR18 ;  /* 0x0000001f3f0e7899 */ /* 0x000fe20008011412 */
[----:B------:R-:W-:Y:S01]  /*11390*/  IADD3 R13, P4, R18, 0x2000, RZ ;  /* 0x00002000120d7810 */ /* 0x000fe20007f9e0ff */
[----:B------:R-:W-:Y:S01]  /*113a0*/  USEL UR16, UR16, URZ, !UP1 ;  /* 0x0000003f10107287 */ /* 0x000fe2000c800000 */
[----:B------:R-:W-:Y:S01]  /*113b0*/  SHF.R.U64 R4, R4, 0x3, RZ ;  /* 0x0000000304047819 */ /* 0x000fe200000012ff */
[----:B------:R-:W-:Y:S01]  /*113c0*/  UIMAD UR11, UR14, UR12, URZ ;  /* 0x0000000c0e0b72a4 */ /* 0x000fe2000f8e023f */
[----:B------:R-:W-:Y:S01]  /*113d0*/  IADD3 R45, P1, R18, 0x5000, RZ ;  /* 0x00005000122d7810 */ /* 0x000fe20007f3e0ff */
[----:B------:R-:W-:Y:S01]  /*113e0*/  UIMAD.WIDE.U32 UR6, UR18, UR12, UR8 ;  /* 0x0000000c120672a5 */ /* 0x000fe2000f8e0008 */
[----:B------:R-:W-:Y:S01]  /*113f0*/  MOV R6, UR17 ;  /* 0x0000001100067c02 */ /* 0x000fe20008000f00 */
[----:B------:R-:W-:Y:S01]  /*11400*/  UIMAD UR11, UR18, UR13, UR11 ;  /* 0x0000000d120b72a4 */ /* 0x000fe2000f8e020b */
[----:B------:R-:W-:Y:S01]  /*11410*/  LOP3.LUT R4, R4, R5, RZ, 0x3c, !PT ;  /* 0x0000000504047212 */ /* 0x000fe200078e3cff */
[----:B------:R-:W-:Y:S01]  /*11420*/  USEL UR15, UR15, URZ, !UP1 ;  /* 0x0000003f0f0f7287 */ /* 0x000fe2000c800000 */
[----:B------:R-:W-:Y:S01]  /*11430*/  IADD3 R29, P2, R18, 0x6000, RZ ;  /* 0x00006000121d7810 */ /* 0x000fe20007f5e0ff */
[----:B------:R-:W-:Y:S01]  /*11440*/  ULDC.64 UR12, c[0x0][0xb78] ;  /* 0x0002de00000c7ab9 */ /* 0x000fe20000000a00 */
[----:B------:R-:W-:Y:S01]  /*11450*/  UIADD3 UR7, UR7, UR11, URZ ;  /* 0x0000000b07077290 */ /* 0x000fe2000fffe03f */
[----:B------:R-:W-:Y:S01]  /*11460*/  IMAD R7, R6, 0x80, R205 ;  /* 0x0000008006077824 */ /* 0x000fe200078e02cd */
[----:B------:R-:W-:Y:S01]  /*11470*/  UIMAD UR8, UR16, UR12, URZ ;  /* 0x0000000c100872a4 */ /* 0x000fe2000f8e023f */
[----:B------:R-:W-:Y:S01]  /*11480*/  LOP3.LUT R56, R57, 0x380, RZ, 0xc0, !PT ;  /* 0x0000038039387812 */ /* 0x000fe200078ec0ff */
[----:B------:R-:W-:Y:S01]  /*11490*/  UIMAD.WIDE.U32 UR6, UR15, UR12, UR6 ;  /* 0x0000000c0f0672a5 */ /* 0x000fe2000f8e0006 */
[----:B------:R-:W-:Y:S01]  /*114a0*/  LOP3.LUT R32, R33, 0x380, RZ, 0xc0, !PT ;  /* 0x0000038021207812 */ /* 0x000fe200078ec0ff */
[----:B------:R-:W-:Y:S01]  /*114b0*/  UIMAD UR8, UR15, UR13, UR8 ;  /* 0x0000000d0f0872a4 */ /* 0x000fe2000f8e0208 */
[----:B------:R-:W-:-:S02]  /*114c0*/  SHF.R.S32.HI R3, RZ, 0x1f, R7 ;  /* 0x0000001fff037819 */ /* 0x000fc40000011407 */
[----:B------:R-:W-:Y:S01]  /*114d0*/  LOP3.LUT R12, R13, 0x380, RZ, 0xc0, !PT ;  /* 0x000003800d0c7812 */ /* 0x000fe200078ec0ff */
[----:B------:R-:W-:Y:S01]  /*114e0*/  ULDC.64 UR12, c[0x0][0xaa0] ;  /* 0x0002a800000c7ab9 */ /* 0x000fe20000000a00 */
[----:B------:R-:W-:Y:S01]  /*114f0*/  IADD3 R5, P6, R7, UR6, RZ ;  /* 0x0000000607057c10 */ /* 0x000fe2000ffde0ff */
[----:B------:R-:W-:Y:S01]  /*11500*/  IMAD.U32 R6, RZ, RZ, UR8 ;  /* 0x00000008ff067e24 */ /* 0x000fe2000f8e00ff */
[----:B------:R-:W-:Y:S02]  /*11510*/  LOP3.LUT R44, R45, 0x380, RZ, 0xc0, !PT ;  /* 0x000003802d2c7812 */ /* 0x000fe400078ec0ff */
[----:B------:R-:W-:Y:S02]  /*11520*/  LOP3.LUT R28, R29, 0x380, RZ, 0xc0, !PT ;  /* 0x000003801d1c7812 */ /* 0x000fe400078ec0ff */
[----:B------:R-:W-:Y:S01]  /*11530*/  IADD3.X R6, R3, UR7, R6, P6, !PT ;  /* 0x0000000703067c10 */ /* 0x000fe2000b7fe406 */
[----:B------:R-:W-:Y:S01]  /*11540*/  ULDC.64 UR6, c[0x0][0xb40] ;  /* 0x0002d00000067ab9 */ /* 0x000fe20000000a00 */
[----:B------:R-:W-:Y:S01]  /*11550*/  SHF.R.U64 R56, R56, 0x3, RZ ;  /* 0x0000000338387819 */ /* 0x000fe200000012ff */
[----:B------:R-:W-:Y:S01]  /*11560*/  VIADD R3, R7, 0x8 ;  /* 0x0000000807037836 */ /* 0x000fe20000000000 */
[----:B------:R-:W-:-:S02]  /*11570*/  SHF.R.U64 R32, R32, 0x3, RZ ;  /* 0x0000000320207819 */ /* 0x000fc400000012ff */
[----:B------:R-:W-:Y:S02]  /*11580*/  SHF.R.U64 R12, R12, 0x3, RZ ;  /* 0x000000030c0c7819 */ /* 0x000fe400000012ff */
[----:B------:R-:W-:Y:S02]  /*11590*/  LEA R20, P6, R5, UR6, 0x2 ;  /* 0x0000000605147c11 */ /* 0x000fe4000f8c10ff */
[----:B------:R-:W-:Y:S02]  /*115a0*/  SHF.R.U64 R44, R44, 0x3, RZ ;  /* 0x000000032c2c7819 */ /* 0x000fe400000012ff */
[----:B------:R-:W-:Y:S02]  /*115b0*/  SHF.R.U64 R28, R28, 0x3, RZ ;  /* 0x000000031c1c7819 */ /* 0x000fe400000012ff */
[----:B------:R-:W-:Y:S02]  /*115c0*/  LOP3.LUT R56, R56, R57, RZ, 0x3c, !PT ;  /* 0x0000003938387212 */ /* 0x000fe400078e3cff */
[----:B------:R-:W-:-:S02]  /*115d0*/  IADD3.X R57, RZ, R19, RZ, P0, !PT ;  /* 0x00000013ff397210 */ /* 0x000fc400007fe4ff */
[----:B------:R-:W-:Y:S02]  /*115e0*/  LOP3.LUT P0, RZ, R211, 0x3, RZ, 0xc0, !PT ;  /* 0x00000003d3ff7812 */ /* 0x000fe4000780c0ff */
[----:B------:R-:W-:Y:S01]  /*115f0*/  LOP3.LUT R32, R32, R33, RZ, 0x3c, !PT ;  /* 0x0000002120207212 */ /* 0x000fe200078e3cff */
[--C-:B------:R-:W-:Y:S01]  /*11600*/  IMAD.X R33, RZ, RZ, R19.reuse, P5 ;  /* 0x000000ffff217224 */ /* 0x100fe200028e0613 */
[----:B------:R-:W-:Y:S01]  /*11610*/  LOP3.LUT R12, R12, R13, RZ, 0x3c, !PT ;  /* 0x0000000d0c0c7212 */ /* 0x000fe200078e3cff */
[--C-:B------:R-:W-:Y:S01]  /*11620*/  IMAD.X R13, RZ, RZ, R19.reuse, P4 ;  /* 0x000000ffff0d7224 */ /* 0x100fe200020e0613 */
[----:B------:R-:W-:Y:S01]  /*11630*/  LEA.HI.X R21, R5, UR7, R6, 0x2, P6 ;  /* 0x0000000705157c11 */ /* 0x000fe2000b0f1406 */
        /* <DEDUP_REMOVED lines=8> */
[C---:B------:R-:W-:Y:S02]  /*116c0*/  IADD3 R37, P3, R18.reuse, 0xa000, RZ ;  /* 0x0000a00012257810 */ /* 0x040fe40007f7e0ff */
[----:B------:R-:W-:Y:S02]  /*116d0*/  ISETP.GE.OR P1, PT, R7, UR10, P0 ;  /* 0x0000000a07007c0c */ /* 0x000fe40008726670 */
[----:B------:R-:W-:Y:S02]  /*116e0*/  IADD3 R6, P2, R18, 0xb000, RZ ;  /* 0x0000b00012067810 */ /* 0x000fe40007f5e0ff */
[----:B------:R-:W-:-:S02]  /*116f0*/  ISETP.GE.OR P0, PT, R3, UR10, P0 ;  /* 0x0000000a03007c0c */ /* 0x000fc40008706670 */
[----:B------:R-:W-:Y:S01]  /*11700*/  LOP3.LUT R7, R18, 0x380, RZ, 0xc0, !PT ;  /* 0x0000038012077812 */ /* 0x000fe200078ec0ff */
[----:B------:R-:W-:Y:S01]  /*11710*/  IMAD.X R25, RZ, RZ, R19, P2 ;  /* 0x000000ffff197224 */ /* 0x000fe200010e0613 */
[----:B------:R-:W-:Y:S02]  /*11720*/  LOP3.LUT R8, R9, 0x380, RZ, 0xc0, !PT ;  /* 0x0000038009087812 */ /* 0x000fe400078ec0ff */
[----:B------:R-:W-:Y:S02]  /*11730*/  LOP3.LUT R60, R61, 0x380, RZ, 0xc0, !PT ;  /* 0x000003803d3c7812 */ /* 0x000fe400078ec0ff */
[----:B------:R-:W-:Y:S01]  /*11740*/  LOP3.LUT R52, R53, 0x380, RZ, 0xc0, !PT ;  /* 0x0000038035347812 */ /* 0x000fe200078ec0ff */
[----:B------:R0:W-:Y:S01]  /*11750*/  @!P1 STG.E desc[UR20][R20.64], R2 ;  /* 0x0000000214009986 */ /* 0x0001e2000c101914 */
        /* <DEDUP_REMOVED lines=8> */
[----:B------:R-:W-:Y:S01]  /*117e0*/  SHF.R.U64 R52, R52, 0x3, RZ ;  /* 0x0000000334347819 */ /* 0x000fe200000012ff */
[----:B0-----:R-:W-:Y:S01]  /*117f0*/  IMAD.MOV.U32 R2, RZ, RZ, R16 ;  /* 0x000000ffff027224 */ /* 0x001fe200078e0010 */
[----:B------:R-:W-:Y:S01]  /*11800*/  SHF.R.U64 R36, R36, 0x3, RZ ;  /* 0x0000000324247819 */ /* 0x000fe200000012ff */
[----:B------:R-:W5:Y:S01]  /*11810*/  LD.E.128 R12, desc[UR20][R12.64] ;  /* 0x000000140c0c7980 */ /* 0x000f62000c101d00 */
[----:B------:R-:W-:Y:S01]  /*11820*/  SHF.R.U64 R3, R3, 0x3, RZ ;  /* 0x0000000303037819 */ /* 0x000fe200000012ff */
[----:B------:R-:W-:Y:S01]  /*11830*/  ULDC.64 UR8, c[0x0][0xae0] ;  /* 0x0002b80000087ab9 */ /* 0x000fe20000000a00 */
[----:B------:R-:W-:Y:S01]  /*11840*/  LOP3.LUT R18, R7, R18, RZ, 0x3c, !PT ;  /* 0x0000001207127212 */ /* 0x000fe200078e3cff */
[----:B------:R-:W5:Y:S01]  /*11850*/  LD.E.128 R56, desc[UR20][R56.64] ;  /* 0x0000001438387980 */ /* 0x000f62000c101d00 */
[----:B------:R-:W-:Y:S01]  /*11860*/  LOP3.LUT R8, R8, R9, RZ, 0x3c, !PT ;  /* 0x0000000908087212 */ /* 0x000fe200078e3cff */
[--C-:B------:R-:W-:Y:S01]  /*11870*/  IMAD.X R9, RZ, RZ, R19.reuse, P6 ;  /* 0x000000ffff097224 */ /* 0x100fe200030e0613 */
[----:B------:R-:W-:Y:S01]  /*11880*/  LOP3.LUT R60, R60, R61, RZ, 0x3c, !PT ;  /* 0x0000003d3c3c7212 */ /* 0x000fe200078e3cff */
[--C-:B------:R-:W-:Y:S01]  /*11890*/  IMAD.X R61, RZ, RZ, R19.reuse, P5 ;  /* 0x000000ffff3d7224 */ /* 0x100fe200028e0613 */
[----:B------:R-:W-:Y:S01]  /*118a0*/  LOP3.LUT R52, R52, R53, RZ, 0x3c, !PT ;  /* 0x0000003534347212 */ /* 0x000fe200078e3cff */
[----:B------:R0:W5:Y:S01]  /*118b0*/  LD.E.128 R48, desc[UR20][R18.64] ;  /* 0x0000001412307980 */ /* 0x000162000c101d00 */
[----:B------:R-:W-:Y:S01]  /*118c0*/  LOP3.LUT R36, R36, R37, RZ, 0x3c, !PT ;  /* 0x0000002524247212 */ /* 0x000fe200078e3cff */
[----:B------:R-:W-:Y:S01]  /*118d0*/  IMAD.X R37, RZ, RZ, R19, P3 ;  /* 0x000000ffff257224 */ /* 0x000fe200018e0613 */
[----:B------:R-:W-:Y:S01]  /*118e0*/  IADD3.X R53, RZ, R19, RZ, P4, !PT ;  /* 0x00000013ff357210 */ /* 0x000fe200027fe4ff */
[----:B------:R-:W5:Y:S01]  /*118f0*/  LD.E.128 R44, desc[UR20][R44.64] ;  /* 0x000000142c2c7980 */ /* 0x000f62000c101d00 */
[----:B------:R-:W-:-:S02]  /*11900*/  LOP3.LUT R24, R3, R6, RZ, 0x3c, !PT ;  /* 0x0000000603187212 */ /* 0x000fc400078e3cff */
[----:B------:R-:W-:Y:S01]  /*11910*/  SHF.R.S32.HI R3, RZ, 0x1f, R16 ;  /* 0x0000001fff037819 */ /* 0x000fe20000011410 */
[----:B------:R-:W5:Y:S01]  /*11920*/  LD.E.128 R4, desc[UR20][R4.64] ;  /* 0x0000001404047980 */ /* 0x000f62000c101d00 */
[----:B0-----:R-:W-:Y:S01]  /*11930*/  IMAD.U32 R19, RZ, RZ, UR12 ;  /* 0x0000000cff137e24 */ /* 0x001fe2000f8e00ff */
[----:B------:R-:W-:Y:S02]  /*11940*/  UIMAD UR6, UR4, UR13, UR6 ;  /* 0x0000000d040672a4 */ /* 0x000fe4000f8e0206 */
[----:B------:R-:W5:Y:S01]  /*11950*/  LD.E.128 R28, desc[UR20][R28.64] ;  /* 0x000000141c1c7980 */ /* 0x000f62000c101d00 */
[----:B------:R-:W-:-:S03]  /*11960*/  IMAD.WIDE.U32 R2, R19, UR4, R2 ;  /* 0x0000000413027c25 */ /* 0x000fc6000f8e0002 */
        /* <DEDUP_REMOVED lines=12> */
[----:B------:R-:W-:Y:S01]  /*11a30*/  MOV R19, UR8 ;  /* 0x0000000800137c02 */ /* 0x000fe20008000f00 */
[----:B------:R-:W-:Y:S01]  /*11a40*/  VIADD R3, R3, UR6 ;  /* 0x0000000603037c36 */ /* 0x000fe20008000000 */
[----:B------:R-:W-:-:S02]  /*11a50*/  UIMAD UR10, UR17, -0x80, UR10 ;  /* 0xffffff80110a78a4 */ /* 0x000fc4000f8e020a */
[----:B------:R-:W-:Y:S02]  /*11a60*/  UIMAD UR4, UR18, UR9, UR4 ;  /* 0x00000009120472a4 */ /* 0x000fe4000f8e0204 */
[----:B------:R-:W-:Y:S01]  /*11a70*/  IMAD.WIDE.U32 R2, R19, UR18, R2 ;  /* 0x0000001213027c25 */ /* 0x000fe2000f8e0002 */
[----:B------:R-:W-:Y:S01]  /*11a80*/  ULDC.64 UR6, c[0x0][0xae8] ;  /* 0x0002ba0000067ab9 */ /* 0x000fe20000000a00 */
[----:B------:R-:W-:Y:S02]  /*11a90*/  ISETP.GE.AND P3, PT, R22, UR10, PT ;  /* 0x0000000a16007c0c */ /* 0x000fe4000bf66270 */
[----:B------:R-:W-:Y:S01]  /*11aa0*/  VIADD R3, R3, UR4 ;  /* 0x0000000403037c36 */ /* 0x000fe20008000000 */
[----:B------:R-:W-:Y:S01]  /*11ab0*/  UIMAD UR4, UR16, UR6, URZ ;  /* 0x00000006100472a4 */ /* 0x000fe2000f8e023f */
[----:B------:R-:W-:Y:S01]  /*11ac0*/  VIADD R42, R42, 0x36820 ;  /* 0x000368202a2a7836 */ /* 0x000fe20000000000 */
[----:B-1----:R-:W-:Y:S01]  /*11ad0*/  MOV R21, UR6 ;  /* 0x0000000600157c02 */ /* 0x002fe20008000f00 */
[C---:B------:R-:W-:Y:S01]  /*11ae0*/  VIADD R19, R22.reuse, 0x60 ;  /* 0x0000006016137836 */ /* 0x040fe20000000000 */
[----:B------:R-:W-:Y:S01]  /*11af0*/  UIMAD UR4, UR15, UR7, UR4 ;  /* 0x000000070f0472a4 */ /* 0x000fe2000f8e0204 */
[----:B------:R-:W-:Y:S01]  /*11b00*/  VIADD R18, R22, 0x40 ;  /* 0x0000004016127836 */ /* 0x000fe20000000000 */
[----:B------:R-:W-:Y:S01]  /*11b10*/  PRMT R42, RZ, 0x654, R42 ;  /* 0x00000654ff2a7816 */ /* 0x000fe2000000002a */
[----:B------:R-:W-:Y:S01]  /*11b20*/  IMAD.WIDE.U32 R20, R21, UR15, R2 ;  /* 0x0000000f15147c25 */ /* 0x000fe2000f8e0002 */
[----:B------:R-:W-:-:S02]  /*11b30*/  ISETP.GE.AND P2, PT, R19, UR10, PT ;  /* 0x0000000a13007c0c */ /* 0x000fc4000bf46270 */
[--C-:B------:R-:W-:Y:S01]  /*11b40*/  SHF.R.S32.HI R23, RZ, 0x1f, R22.reuse ;  /* 0x0000001fff177819 */ /* 0x100fe20000011416 */
[----:B------:R-:W-:Y:S01]  /*11b50*/  VIADD R0, R22, 0x20 ;  /* 0x0000002016007836 */ /* 0x000fe20000000000 */
[----:B0-----:R0:W-:Y:S01]  /*11b60*/  SYNCS.ARRIVE.TRANS64.RED.A1T0 RZ, [R42+URZ], RZ ;  /* 0x000000ff2aff79a7 */ /* 0x0011e2000810043f */
[----:B------:R-:W-:Y:S01]  /*11b70*/  IMAD.U32 R19, RZ, RZ, UR17 ;  /* 0x00000011ff137e24 */ /* 0x000fe2000f8e00ff */
[----:B------:R-:W-:Y:S01]  /*11b80*/  BSSY B1, `(.L_x_4888) ;  /* 0x000001a000017945 */ /* 0x000fe20003800000 */
[----:B------:R-:W-:Y:S01]  /*11b90*/  VIADD R43, R21, UR4 ;  /* 0x00000004152b7c36 */ /* 0x000fe20008000000 */
[----:B------:R-:W-:Y:S01]  /*11ba0*/  ISETP.GE.AND P1, PT, R18, UR10, PT ;  /* 0x0000000a12007c0c */ /* 0x000fe2000bf26270 */
[----:B------:R-:W-:Y:S01]  /*11bb0*/  IMAD.WIDE R18, R19, 0x80, R22 ;  /* 0x0000008013127825 */ /* 0x000fe200078e0216 */
[----:B------:R-:W-:Y:S01]  /*11bc0*/  ISETP.GE.AND P0, PT, R0, UR10, PT ;  /* 0x0000000a00007c0c */ /* 0x000fe2000bf06270 */
[----:B------:R-:W-:-:S12]  /*11bd0*/  @P3 BRA `(.L_x_4889) ;  /* 0x0000000000503947 */ /* 0x000fd80003800000 */
        /* <DEDUP_REMOVED lines=20> */
.L_x_4889:
[----:B------:R-:W-:Y:S05]  /*11d20*/  BSYNC B1 ;  /* 0x0000000000017941 */ /* 0x000fea0003800000 */
.L_x_4888:
[----:B------:R-:W-:Y:S04]  /*11d30*/  BSSY B1, `(.L_x_4890) ;  /* 0x0000018000017945 */ /* 0x000fe80003800000 */
[----:B------:R-:W-:Y:S05]  /*11d40*/  @P0 BRA `(.L_x_4891) ;  /* 0x0000000000580947 */ /* 0x000fea0003800000 */
[----:B-1----:R-:W-:Y:S01]  /*11d50*/  IADD3 R41, P0, R18, 0x20, RZ ;  /* 0x0000002012297810 */ /* 0x002fe20007f1e0ff */
[----:B------:R-:W-:Y:S01]  /*11d60*/  VIADD R2, R16, 0x40 ;  /* 0x0000004010027836 */ /* 0x000fe20000000000 */
[----:B------:R-:W-:Y:S01]  /*11d70*/  ULDC UR4, c[0x0][0xa8c] ;  /* 0x0002a30000047ab9 */ /* 0x000fe20000000800 */
        /* <DEDUP_REMOVED lines=19> */
.L_x_4891:
[----:B------:R-:W-:Y:S05]  /*11eb0*/  BSYNC B1 ;  /* 0x0000000000017941 */ /* 0x000fea0003800000 */
.L_x_4890:
[----:B------:R-:W-:Y:S04]  /*11ec0*/  BSSY B1, `(.L_x_4892) ;  /* 0x0000018000017945 */ /* 0x000fe80003800000 */
[----:B------:R-:W-:Y:S05]  /*11ed0*/  @P1 BRA `(.L_x_4893) ;  /* 0x0000000000581947 */ /* 0x000fea0003800000 */
[----:B--2--5:R-:W-:Y:S01]  /*11ee0*/  IADD3 R33, P0, R18, 0x40, RZ ;  /* 0x0000004012217810 */ /* 0x024fe20007f1e0ff */
        /* <DEDUP_REMOVED lines=21> */
.L_x_4893:
[----:B------:R-:W-:Y:S05]  /*12040*/  BSYNC B1 ;  /* 0x0000000000017941 */ /* 0x000fea0003800000 */
.L_x_4892:
[----:B------:R-:W-:Y:S05]  /*12050*/  @P2 BRA `(.L_x_4894) ;  /* 0x0000000c00902947 */ /* 0x000fea0003800000 */
[----:B---3-5:R-:W-:Y:S01]  /*12060*/  IADD3 R13, P0, R18, 0x60, RZ ;  /* 0x00000060120d7810 */ /* 0x028fe20007f1e0ff */
        /* <DEDUP_REMOVED lines=24> */
.L_x_4886:
        /* <DEDUP_REMOVED lines=13> */
[----:B------:R-:W-:Y:S01]  /*122c0*/  IMAD.U32 R4, RZ, RZ, UR6 ;  /* 0x00000006ff047e24 */ /* 0x000fe2000f8e00ff */
[----:B------:R-:W-:Y:S02]  /*122d0*/  UISETP.NE.AND.EX UP0, UPT, UR9, URZ, UPT, UP0 ;  /* 0x0000003f0900728c */ /* 0x000fe4000bf05300 */
[----:B------:R-:W-:Y:S01]  /*122e0*/  UIADD3 UR4, UP1, UR4, UR8, URZ ;  /* 0x0000000804047290 */ /* 0x000fe2000ff3e03f */
[----:B------:R-:W-:-:S03]  /*122f0*/  IMAD.U32 R5, RZ, RZ, UR7 ;  /* 0x00000007ff057e24 */ /* 0x000fc6000f8e00ff */
[----:B------:R-:W-:Y:S01]  /*12300*/  PLOP3.LUT P1, PT, PT, PT, UP0, 0x80, 0x0 ;  /* 0x000000000000781c */ /* 0x000fe20003f2f008 */
[----:B------:R-:W-:Y:S01]  /*12310*/  UIADD3.X UR6, UR10, UR9, URZ, UP1, !UPT ;  /* 0x000000090a067290 */ /* 0x000fe20008ffe43f */
[----:B------:R-:W2:Y:S01]  /*12320*/  @P2 LDG.E R4, desc[UR12][R4.64] ;  /* 0x0000000c04042981 */ /* 0x000ea2000c1e1900 */
[----:B------:R-:W-:Y:S01]  /*12330*/  MOV R7, RZ ;  /* 0x000000ff00077202 */ /* 0x000fe20000000f00 */
[----:B------:R-:W-:-:S03]  /*12340*/  IMAD.U32 R2, RZ, RZ, UR4 ;  /* 0x00000004ff027e24 */ /* 0x000fc6000f8e00ff */
        /* <DEDUP_REMOVED lines=13> */
.L_x_4895:
        /* <DEDUP_REMOVED lines=12> */
[----:B------:R-:W-:-:S04]  /*124e0*/  IMAD.U32 R0, RZ, RZ, UR6 ;  /* 0x00000006ff007e24 */ /* 0x000fc8000f8e00ff */
        /* <DEDUP_REMOVED lines=25> */
.L_x_4897:
[----:B------:R-:W-:Y:S05]  /*12680*/  BSYNC B1 ;  /* 0x0000000000017941 */ /* 0x000fea0003800000 */
.L_x_4896:
[----:B------:R-:W-:Y:S01]  /*12690*/  R2UR UR11, R209 ;  /* 0x00000000d10b72ca */ /* 0x000fe200000e0000 */
[----:B------:R-:W-:Y:S01]  /*126a0*/  ULDC.64 UR6, c[0x0][0xaa0] ;  /* 0x0002a80000067ab9 */ /* 0x000fe20000000a00 */
[----:B------:R-:W-:Y:S01]  /*126b0*/  R2UR UR14, R207 ;  /* 0x00000000cf0e72ca */ /* 0x000fe200000e0000 */
[----:B------:R-:W-:Y:S01]  /*126c0*/  IMAD.MOV.U32 R2, RZ, RZ, R16 ;  /* 0x000000ffff027224 */ /* 0x000fe200078e0010 */
[----:B------:R-:W-:Y:S01]  /*126d0*/  ULDC.64 UR12, c[0x0][0xae0] ;  /* 0x0002b800000c7ab9 */ /* 0x000fe20000000a00 */
[----:B0-----:R-:W-:Y:S01]  /*126e0*/  IMAD.MOV.U32 R3, RZ, RZ, R9 ;  /* 0x000000ffff037224 */ /* 0x001fe200078e0009 */
[----:B------:R-:W-:Y:S01]  /*126f0*/  MOV R5, UR12 ;  /* 0x0000000c00057c02 */ /* 0x000fe20008000f00 */
[----:B------:R-:W-:Y:S01]  /*12700*/  IMAD R0, R6, UR6, RZ ;  /* 0x0000000606007c24 */ /* 0x000fe2000f8e02ff */
[----:B------:R-:W-:Y:S01]  /*12710*/  BSSY B1, `(.L_x_4898) ;  /* 0x000002f000017945 */ /* 0x000fe20003800000 */
[----:B------:R-:W-:Y:S01]  /*12720*/  IMAD.WIDE.U32 R2, R7, UR6, R2 ;  /* 0x0000000607027c25 */ /* 0x000fe2000f8e0002 */
[----:B------:R-:W-:-:S03]  /*12730*/  UIMAD UR6, UR8, UR12, URZ ;  /* 0x0000000c080672a4 */ /* 0x000fc6000f8e023f */
[----:B------:R-:W-:Y:S01]  /*12740*/  IMAD R7, R7, UR7, R0 ;  /* 0x0000000707077c24 */ /* 0x000fe2000f8e0200 */
[----:B------:R-:W-:Y:S01]  /*12750*/  UIMAD UR7, UR11, -0x80, UR4 ;  /* 0xffffff800b0778a4 */ /* 0x000fe2000f8e0204 */
[C---:B------:R-:W-:Y:S01]  /*12760*/  VIADD R4, R22.reuse, 0x60 ;  /* 0x0000006016047836 */ /* 0x040fe20000000000 */
[----:B------:R-:W-:Y:S01]  /*12770*/  UIMAD UR6, UR14, UR13, UR6 ;  /* 0x0000000d0e0672a4 */ /* 0x000fe2000f8e0206 */
[----:B------:R-:W-:Y:S01]  /*12780*/  IMAD.IADD R3, R3, 0x1, R7 ;  /* 0x0000000103037824 */ /* 0x000fe200078e0207 */
[----:B------:R-:W-:Y:S01]  /*12790*/  SHF.R.S32.HI R7, RZ, 0x1f, R22 ;  /* 0x0000001fff077819 */ /* 0x000fe20000011416 */
[----:B------:R-:W-:Y:S01]  /*127a0*/  ULDC.64 UR12, c[0x0][0xae8] ;  /* 0x0002ba00000c7ab9 */ /* 0x000fe20000000a00 */
[----:B------:R-:W-:Y:S01]  /*127b0*/  ISETP.GE.AND P3, PT, R22, UR7, PT ;  /* 0x0000000716007c0c */ /* 0x000fe2000bf66270 */
[----:B------:R-:W-:Y:S01]  /*127c0*/  IMAD.WIDE.U32 R2, R5, UR14, R2 ;  /* 0x0000000e05027c25 */ /* 0x000fe2000f8e0002 */
[----:B------:R-:W-:Y:S01]  /*127d0*/  UIMAD UR4, UR10, UR12, URZ ;  /* 0x0000000c0a0472a4 */ /* 0x000fe2000f8e023f */
[----:B------:R-:W-:-:S02]  /*127e0*/  ISETP.GE.AND P0, PT, R4, UR7, PT ;  /* 0x0000000704007c0c */ /* 0x000fc4000bf06270 */
[----:B------:R-:W-:Y:S01]  /*127f0*/  VIADD R0, R22, 0x20 ;  /* 0x0000002016007836 */ /* 0x000fe20000000000 */
[----:B------:R-:W-:Y:S01]  /*12800*/  UIMAD UR4, UR9, UR13, UR4 ;  /* 0x0000000d090472a4 */ /* 0x000fe2000f8e0204 */
[----:B------:R-:W-:Y:S01]  /*12810*/  VIADD R3, R3, UR6 ;  /* 0x0000000603037c36 */ /* 0x000fe20008000000 */
[----:B------:R-:W-:Y:S01]  /*12820*/  MOV R9, UR11 ;  /* 0x0000000b00097c02 */ /* 0x000fe20008000f00 */
[----:B------:R-:W-:Y:S01]  /*12830*/  IMAD.U32 R5, RZ, RZ, UR12 ;  /* 0x0000000cff057e24 */ /* 0x000fe2000f8e00ff */
[----:B------:R-:W-:Y:S01]  /*12840*/  ISETP.GE.AND P2, PT, R0, UR7, PT ;  /* 0x0000000700007c0c */ /* 0x000fe2000bf46270 */
[----:B------:R-:W-:Y:S02]  /*12850*/  VIADD R0, R22, 0x40 ;  /* 0x0000004016007836 */ /* 0x000fe40000000000 */
[----:B------:R-:W-:-:S03]  /*12860*/  IMAD.WIDE.U32 R4, R5, UR9, R2 ;  /* 0x0000000905047c25 */ /* 0x000fc6000f8e0002 */
[----:B------:R-:W-:Y:S01]  /*12870*/  ISETP.GE.AND P1, PT, R0, UR7, PT ;  /* 0x0000000700007c0c */ /* 0x000fe2000bf26270 */
[----:B------:R-:W-:Y:S02]  /*12880*/  IMAD.MOV.U32 R6, RZ, RZ, R22 ;  /* 0x000000ffff067224 */ /* 0x000fe400078e0016 */
[----:B------:R-:W-:Y:S02]  /*12890*/  VIADD R11, R5, UR4 ;  /* 0x00000004050b7c36 */ /* 0x000fe40008000000 */
[----:B------:R-:W-:Y:S01]  /*128a0*/  IMAD.WIDE R6, R9, 0x80, R6 ;  /* 0x0000008009067825 */ /* 0x000fe200078e0206 */
[----:B------:R-:W-:Y:S07]  /*128b0*/  @P3 BRA `(.L_x_4899) ;  /* 0x0000000000503947 */ /* 0x000fee0003800000 */
        /* <DEDUP_REMOVED lines=20> */
.L_x_4899:
[----:B------:R-:W-:Y:S05]  /*12a00*/  BSYNC B1 ;  /* 0x0000000000017941 */ /* 0x000fea0003800000 */
.L_x_4898:
[----:B------:R-:W-:Y:S04]  /*12a10*/  BSSY B1, `(.L_x_4900) ;  /* 0x0000018000017945 */ /* 0x000fe80003800000 */
[----:B------:R-:W-:Y:S05]  /*12a20*/  @P2 BRA `(.L_x_4901) ;  /* 0x0000000000582947 */ /* 0x000fea0003800000 */
[----:B0-----:R-:W-:Y:S01]  /*12a30*/  IADD3 R9, P2, R6, 0x20, RZ ;  /* 0x0000002006097810 */ /* 0x001fe20007f5e0ff */
        /* <DEDUP_REMOVED lines=21> */
.L_x_4901:
[----:B------:R-:W-:Y:S05]  /*12b90*/  BSYNC B1 ;  /* 0x0000000000017941 */ /* 0x000fea0003800000 */
.L_x_4900:
[----:B------:R-:W-:Y:S04]  /*12ba0*/  BSSY B1, `(.L_x_4902) ;  /* 0x0000018000017945 */ /* 0x000fe80003800000 */
[----:B------:R-:W-:Y:S05]  /*12bb0*/  @P1 BRA `(.L_x_4903) ;  /* 0x0000000000581947 */ /* 0x000fea0003800000 */
[----:B01----:R-:W-:Y:S01]  /*12bc0*/  IADD3 R9, P1, R6, 0x40, RZ ;  /* 0x0000004006097810 */ /* 0x003fe20007f3e0ff */
        /* <DEDUP_REMOVED lines=21> */
.L_x_4903:
[----:B------:R-:W-:Y:S05]  /*12d20*/  BSYNC B1 ;  /* 0x0000000000017941 */ /* 0x000fea0003800000 */
.L_x_4902:
[----:B------:R-:W-:Y:S05]  /*12d30*/  @P0 BRA `(.L_x_4894) ;  /* 0x0000000000580947 */ /* 0x000fea0003800000 */
[----:B------:R-:W-:Y:S01]  /*12d40*/  IADD3 R5, P0, R6, 0x60, RZ ;  /* 0x0000006006057810 */ /* 0x000fe20007f1e0ff */
[C---:B------:R-:W-:Y:S01]  /*12d50*/  VIADD R0, R16.reuse, 0x40 ;  /* 0x0000004010007836 */ /* 0x040fe20000000000 */
[----:B------:R-:W-:Y:S01]  /*12d60*/  ULDC.64 UR6, c[0x0][0xad8] ;  /* 0x0002b60000067ab9 */ /* 0x000fe20000000a00 */
[----:B------:R-:W-:Y:S01]  /*12d70*/  ULDC UR4, c[0x0][0xa8c] ;  /* 0x0002a30000047ab9 */ /* 0x000fe20000000800 */
[----:B------:R-:W-:Y:S01]  /*12d80*/  IMAD.MOV.U32 R2, RZ, RZ, R4 ;  /* 0x000000ffff027224 */ /* 0x000fe200078e0004 */
[----:B------:R-:W-:Y:S01]  /*12d90*/  ISETP.GE.AND P1, PT, R16, UR4, PT ;  /* 0x0000000410007c0c */ /* 0x000fe2000bf26270 */
[----:B------:R-:W-:Y:S01]  /*12da0*/  IMAD.X R6, RZ, RZ, R7, P0 ;  /* 0x000000ffff067224 */ /* 0x000fe200000e0607 */
[----:B------:R-:W-:Y:S01]  /*12db0*/  ISETP.GE.AND P2, PT, R0, UR4, PT ;  /* 0x0000000400007c0c */ /* 0x000fe2000bf46270 */
[----:B------:R-:W-:Y:S01]  /*12dc0*/  IMAD.MOV.U32 R3, RZ, RZ, R11 ;  /* 0x000000ffff037224 */ /* 0x000fe200078e000b */
[----:B------:R-:W-:Y:S01]  /*12dd0*/  IADD3 R0, R16, 0x80, RZ ;  /* 0x0000008010007810 */ /* 0x000fe20007ffe0ff */
[----:B------:R-:W-:Y:S01]  /*12de0*/  IMAD R6, R6, UR6, RZ ;  /* 0x0000000606067c24 */ /* 0x000fe2000f8e02ff */
[----:B------:R-:W-:Y:S01]  /*12df0*/  ULDC.64 UR8, c[0x0][0x208] ;  /* 0x0000820000087ab9 */ /* 0x000fe20000000a00 */
        /* <DEDUP_REMOVED lines=10> */
.L_x_4894:
[----:B------:R-:W-:Y:S05]  /*12ea0*/  BSYNC B0 ;  /* 0x0000000000007941 */ /* 0x000fea0003800000 */
.L_x_4885:
[----:B------:R-:W-:Y:S02]  /*12eb0*/  ULDC UR4, c[0x0][0xc14] ;  /* 0x0003050000047ab9 */ /* 0x000fe40000000800 */
[----:B------:R-:W-:-:S13]  /*12ec0*/  ISETP.GE.AND P0, PT, R83, UR4, PT ;  /* 0x0000000453007c0c */ /* 0x000fda000bf06270 */
[----:B------:R-:W-:Y:S05]  /*12ed0*/  @!P0 BRA `(.L_x_4904) ;  /* 0xfffffedc00b88947 */ /* 0x000fea000383ffff */
[----:B------:R-:W-:Y:S05]  /*12ee0*/  EXIT ;  /* 0x000000000000794d */ /* 0x000fea0003800000 */
.L_x_4849:
        /* <DEDUP_REMOVED lines=62> */
.L_x_4909:
        /* <DEDUP_REMOVED lines=16> */
.L_x_4908:
[----:B------:R-:W-:Y:S05]  /*133d0*/  BSYNC B0 ;  /* 0x0000000000007941 */ /* 0x000fea0003800000 */
.L_x_4907:
        /* <DEDUP_REMOVED lines=25> */
.L_x_4905:
[----:B------:R-:W-:Y:S01]  /*13570*/  IMAD.IADD R7, R5, 0x1, -R2 ;  /* 0x0000000105077824 */ /* 0x000fe200078e0a02 */
[----:B------:R-:W-:-:S03]  /*13580*/  ULDC.64 UR8, c[0x0][0x208] ;  /* 0x0000820000087ab9 */ /* 0x000fc60000000a00 */
[----:B------:R-:W-:-:S05]  /*13590*/  IMAD R2, R4, UR4, R7 ;  /* 0x0000000404027c24 */ /* 0x000fca000f8e0207 */
[----:B------:R-:W-:Y:S02]  /*135a0*/  ISETP.GT.AND P0, PT, R2, UR6, PT ;  /* 0x0000000602007c0c */ /* 0x000fe4000bf04270 */
[----:B------:R-:W0:Y:S11]  /*135b0*/  LDC.64 R2, c[0x0][0xc68] ;  /* 0x00031a00ff027b82 */ /* 0x000e360000000a00 */
[----:B------:R-:W-:-:S04]  /*135c0*/  VOTE.ANY R9, PT, !P0 ;  /* 0x0000000000097806 */ /* 0x000fc800040e0100 */
[----:B------:R-:W1:Y:S02]  /*135d0*/  POPC R5, R9 ;  /* 0x0000000900057309 */ /* 0x000e640000000000 */
[----:B-1----:R-:W-:-:S05]  /*135e0*/  IADD3 R19, R5, R6, RZ ;  /* 0x0000000605137210 */ /* 0x002fca0007ffe0ff */
        /* <DEDUP_REMOVED lines=13> */
.L_x_4910:
        /* <DEDUP_REMOVED lines=21> */
[----:B------:R-:W-:Y:S01]  /*13810*/  IMAD R4, R8, R9, RZ ;  /* 0x0000000908047224 */ /* 0x000fe200078e02ff */
[----:B------:R-:W-:-:S03]  /*13820*/  IADD3 R9, -R9, RZ, RZ ;  /* 0x000000ff09097210 */ /* 0x000fc60007ffe1ff */
        /* <DEDUP_REMOVED lines=33> */
.L_x_4906:
[----:B------:R-:W-:Y:S01]  /*13a40*/  IMAD.MOV.U32 R17, RZ, RZ, RZ ;  /* 0x000000ffff117224 */ /* 0x000fe200078e00ff */
[----:B------:R-:W-:Y:S01]  /*13a50*/  MOV R16, UR6 ;  /* 0x0000000600107c02 */ /* 0x000fe20008000f00 */
[----:B------:R-:W-:-:S07]  /*13a60*/  IMAD.MOV.U32 R18, RZ, RZ, RZ ;  /* 0x000000ffff127224 */ /* 0x000fce00078e00ff */
.L_x_4911:
        /* <DEDUP_REMOVED lines=20> */
.L_x_4979:
[----:B--2---:R-:W2:Y:S01]  /*13bb0*/  LDC.64 R2, c[0x0][0xc60] ;  /* 0x00031800ff027b82 */ /* 0x004ea20000000a00 */
[----:B------:R-:W-:Y:S01]  /*13bc0*/  ULDC.64 UR4, c[0x0][0x208] ;  /* 0x0000820000047ab9 */ /* 0x000fe20000000a00 */
[----:B--2---:R-:W-:-:S05]  /*13bd0*/  IMAD.WIDE R2, R19, 0x4, R2 ;  /* 0x0000000413027825 */ /* 0x004fca00078e0202 */
[----:B------:R-:W2:Y:S01]  /*13be0*/  LDG.E R5, desc[UR4][R2.64] ;  /* 0x0000000402057981 */ /* 0x000ea2000c1e1900 */
[----:B------:R-:W-:Y:S05]  /*13bf0*/  YIELD ;  /* 0x0000000000007946 */ /* 0x000fea0003800000 */
[----:B------:R-:W-:Y:S01]  /*13c00*/  ULDC.64 UR4, c[0x0][0xa28] ;  /* 0x00028a0000047ab9 */ /* 0x000fe20000000a00 */
[----:B-1----:R-:W-:Y:S01]  /*13c10*/  IMAD.MOV.U32 R0, RZ, RZ, RZ ;  /* 0x000000ffff007224 */ /* 0x002fe200078e00ff */
[----:B------:R-:W-:Y:S01]  /*13c20*/  ISETP.NE.U32.AND P0, PT, RZ, UR4, PT ;  /* 0x00000004ff007c0c */ /* 0x000fe2000bf05070 */
[----:B------:R-:W-:Y:S01]  /*13c30*/  ULDC.64 UR8, c[0x0][0x208] ;  /* 0x0000820000087ab9 */ /* 0x000fe20000000a00 */
[----:B------:R-:W-:Y:S01]  /*13c40*/  MOV R6, RZ ;  /* 0x000000ff00067202 */ /* 0x000fe20000000f00 */
[----:B------:R-:W-:Y:S01]  /*13c50*/  ULDC.64 UR6, c[0x0][0xa08] ;  /* 0x0002820000067ab9 */ /* 0x000fe20000000a00 */
[----:B------:R-:W-:-:S02]  /*13c60*/  ISETP.NE.AND.EX P0, PT, RZ, UR5, PT, P0 ;  /* 0x00000005ff007c0c */ /* 0x000fc4000bf05300 */
        /* <DEDUP_REMOVED lines=41> */
[----:B--2---:R-:W-:-:S07]  /*13f00*/  IMAD.IADD R6, R9, 0x1, -R6 ;  /* 0x0000000109067824 */ /* 0x004fce00078e0a06 */
.L_x_4913:
        /* <DEDUP_REMOVED lines=14> */
.L_x_4914:
[----:B------:R-:W-:Y:S05]  /*13ff0*/  @!P0 BRA `(.L_x_4915) ;  /* 0x0000000000108947 */ /* 0x000fea0003800000 */
[----:B------:R-:W-:Y:S02]  /*14000*/  ULDC.64 UR4, c[0x0][0x208] ;  /* 0x0000820000047ab9 */ /* 0x000fe40000000a00 */
[----:B------:R-:W2:Y:S04]  /*14010*/  LDG.E R7, desc[UR4][R4.64] ;  /* 0x0000000404077981 */ /* 0x000ea8000c1e1900 */
[----:B-1----:R-:W2:Y:S02]  /*14020*/  LDG.E R2, desc[UR4][R4.64+0x4] ;  /* 0x0000040404027981 */ /* 0x002ea4000c1e1900 */
[----:B--2---:R-:W-:-:S07]  /*14030*/  IADD3 R7, -R7, R2, RZ ;  /* 0x0000000207077210 */ /* 0x004fce0007ffe1ff */
.L_x_4915:
[----:B-----5:R-:W-:Y:S01]  /*14040*/  IMAD.IADD R7, R7, 0x1, -R0 ;  /* 0x0000000107077824 */ /* 0x020fe200078e0a00 */
[----:B-1----:R-:W-:Y:S01]  /*14050*/  LEA R2, R17, 0xef, 0x7 ;  /* 0x000000ef11027811 */ /* 0x002fe200078e38ff */
[----:B------:R-:W-:Y:S01]  /*14060*/  IMAD.MOV.U32 R4, RZ, RZ, RZ ;  /* 0x000000ffff047224 */ /* 0x000fe200078e00ff */
[----:B------:R-:W-:Y:S01]  /*14070*/  BSSY B6, `(.L_x_4916) ;  /* 0x0000327000067945 */ /* 0x000fe20003800000 */
[C---:B------:R-:W-:Y:S01]  /*14080*/  VIADD R5, R7.reuse, 0x6f ;  /* 0x0000006f07057836 */ /* 0x040fe20000000000 */
[----:B------:R-:W-:Y:S01]  /*14090*/  IADD3 R3, R7, R2, -R6 ;  /* 0x0000000207037210 */ /* 0x000fe20007ffe806 */
[----:B------:R-:W-:Y:S02]  /*140a0*/  IMAD.MOV.U32 R2, RZ, RZ, RZ ;  /* 0x000000ffff027224 */ /* 0x000fe400078e00ff */
[----:B------:R-:W-:-:S04]  /*140b0*/  IMAD.HI R4, R5, -0x6db6db6d, R4 ;  /* 0x9249249305047827 */ /* 0x000fc800078e0204 */
[----:B------:R-:W-:Y:S01]  /*140c0*/  IMAD.HI R2, R3, -0x6db6db6d, R2 ;  /* 0x9249249303027827 */ /* 0x000fe200078e0202 */
        /* <DEDUP_REMOVED lines=26> */
.L_x_4917:
        /* <DEDUP_REMOVED lines=23> */
.L_x_4919:
        /* <DEDUP_REMOVED lines=20> */
.L_x_4921:
        /* <DEDUP_REMOVED lines=16> */
.L_x_4920:
        /* <DEDUP_REMOVED lines=32> */
.L_x_4922:
        /* <DEDUP_REMOVED lines=16> */
.L_x_4923:
        /* <DEDUP_REMOVED lines=15> */
.L_x_4924:
        /* <DEDUP_REMOVED lines=18> */
.L_x_4995:
[----:B------:R-:W-:Y:S01]  /*14b30*/  UMOV UR4, 0xffffffff ;  /* 0xffffffff00047882 */ /* 0x000fe20000000000 */
[----:B0-----:R-:W-:Y:S02]  /*14b40*/  SHF.R.S32.HI R13, RZ, 0x1f, R4 ;  /* 0x0000001fff0d7819 */ /* 0x001fe40000011404 */
[----:B------:R-:W-:Y:S05]  /*14b50*/  BRA.DIV UR4, `(.L_x_4926) ;  /* 0x0000003a04c87947 */ /* 0x000fea000b800000 */
[----:B------:R-:W-:-:S13]  /*14b60*/  ELECT P6, URZ, PT ;  /* 0x00000000003f782f */ /* 0x000fda00038c0000 */
.L_x_4998:
        /* <DEDUP_REMOVED lines=23> */
.L_x_4928:
        /* <DEDUP_REMOVED lines=9> */
.L_x_4999:
        /* <DEDUP_REMOVED lines=11> */
.L_x_4930:
        /* <DEDUP_REMOVED lines=33> */
.L_x_4927:
        /* <DEDUP_REMOVED lines=47> */
.L_x_5000:
[----:B------:R-:W-:Y:S05]  /*15320*/  BSYNC B0 ;  /* 0x0000000000007941 */ /* 0x000fea0003800000 */
.L_x_4931:
        /* <DEDUP_REMOVED lines=43> */
.L_x_4939:
[----:B0-----:R-:W0:Y:S01]  /*155e0*/  S2R R3, SR_CgaCtaId ;  /* 0x0000000000037919 */ /* 0x001e220000008800 */
[----:B------:R-:W-:-:S04]  /*155f0*/  MOV R2, 0x400 ;  /* 0x0000040000027802 */ /* 0x000fc80000000f00 */
[----:B0-----:R-:W-:Y:S02]  /*15600*/  LEA R2, R3, R2, 0x18 ;  /* 0x0000000203027211 */ /* 0x001fe400078ec0ff */
[----:B------:R-:W-:-:S03]  /*15610*/  SHF.L.U32 R3, R12, 0x1f, RZ ;  /* 0x0000001f0c037819 */ /* 0x000fc600000006ff */
[----:B------:R-:W-:-:S04]  /*15620*/  IMAD R2, R11, 0x8, R2 ;  /* 0x000000080b027824 */ /* 0x000fc800078e0202 */
[----:B------:R-:W0:Y:S02]  /*15630*/  SYNCS.PHASECHK.TRANS64.TRYWAIT P0, [R2+URZ+0x36840], R3 ;  /* 0x03684003020075a7 */ /* 0x000e24000800017f */
[----:B0-----:R-:W-:Y:S05]  /*15640*/  @!P0 BRA `(.L_x_4940) ;  /* 0x0000003000608947 */ /* 0x001fea0003800000 */
.L_x_5001:
        /* <DEDUP_REMOVED lines=11> */
.L_x_4941:
        /* <DEDUP_REMOVED lines=37> */
.L_x_5002:
        /* <DEDUP_REMOVED lines=13> */
.L_x_4943:
        /* <DEDUP_REMOVED lines=36> */
.L_x_4938:
[----:B------:R-:W-:Y:S05]  /*15c60*/  BSYNC B2 ;  /* 0x0000000000027941 */ /* 0x000fea0003800000 */
.L_x_4937:
[----:B------:R-:W2:Y:S04]  /*15c70*/  LDL.LU R2, [R1+0x14] ;  /* 0x0000140001027983 */ /* 0x000ea80000300800 */
[----:B------:R0:W-:Y:S04]  /*15c80*/  STL [R1], R11 ;  /* 0x0000000b01007387 */ /* 0x0001e80000100800 */
[----:B------:R0:W-:Y:S02]  /*15c90*/  STL [R1+0x8], R12 ;  /* 0x0000080c01007387 */ /* 0x0001e40000100800 */
[----:B0-2---:R-:W-:-:S07]  /*15ca0*/  VIADD R7, R2, 0xfffffffd ;  /* 0xfffffffd02077836 */ /* 0x005fce0000000000 */
.L_x_4936:
[----:B------:R-:W-:Y:S05]  /*15cb0*/  BSYNC B1 ;  /* 0x0000000000017941 */ /* 0x000fea0003800000 */
.L_x_4935:
[----:B------:R-:W-:-:S13]  /*15cc0*/  ISETP.NE.AND P0, PT, R10, RZ, PT ;  /* 0x000000ff0a00720c */ /* 0x000fda0003f05270 */
[----:B------:R-:W-:Y:S05]  /*15cd0*/  @!P0 BRA `(.L_x_4934) ;  /* 0x00000010002c8947 */ /* 0x000fea0003800000 */
[----:B------:R-:W-:-:S07]  /*15ce0*/  IMAD.MOV.U32 R10, RZ, RZ, R6 ;  /* 0x000000ffff0a7224 */ /* 0x000fce00078e0006 */
.L_x_4958:
        /* <DEDUP_REMOVED lines=33> */
.L_x_4946:
[----:B------:R-:W1:Y:S01]  /*15f00*/  S2R R3, SR_CgaCtaId ;  /* 0x0000000000037919 */ /* 0x000e620000008800 */
[----:B------:R-:W-:-:S04]  /*15f10*/  MOV R2, 0x400 ;  /* 0x0000040000027802 */ /* 0x000fc80000000f00 */
[----:B-1----:R-:W-:Y:S02]  /*15f20*/  LEA R2, R3, R2, 0x18 ;  /* 0x0000000203027211 */ /* 0x002fe400078ec0ff */
[----:B------:R-:W-:-:S03]  /*15f30*/  SHF.L.U32 R3, R9, 0x1f, RZ ;  /* 0x0000001f09037819 */ /* 0x000fc600000006ff */
[----:B------:R-:W-:-:S04]  /*15f40*/  IMAD R2, R8, 0x8, R2 ;  /* 0x0000000808027824 */ /* 0x000fc800078e0202 */
[----:B------:R-:W1:Y:S02]  /*15f50*/  SYNCS.PHASECHK.TRANS64.TRYWAIT P0, [R2+URZ+0x36840], R3 ;  /* 0x03684003020075a7 */ /* 0x000e64000800017f */
[----:B-1----:R-:W-:Y:S05]  /*15f60*/  @!P0 BRA `(.L_x_4947) ;  /* 0x0000002800408947 */ /* 0x002fea0003800000 */
.L_x_5003:
        /* <DEDUP_REMOVED lines=11> */
.L_x_4948:
        /* <DEDUP_REMOVED lines=37> */
.L_x_5004:
        /* <DEDUP_REMOVED lines=8> */
.L_x_4950:
        /* <DEDUP_REMOVED lines=35> */
.L_x_4945:
[----:B------:R-:W-:Y:S05]  /*16520*/  BSYNC B1 ;  /* 0x0000000000017941 */ /* 0x000fea0003800000 */
.L_x_4944:
        /* <DEDUP_REMOVED lines=32> */
.L_x_4953:
[----:B------:R-:W2:Y:S01]  /*16730*/  S2R R3, SR_CgaCtaId ;  /* 0x0000000000037919 */ /* 0x000ea20000008800 */
[----:B------:R-:W-:-:S04]  /*16740*/  MOV R2, 0x400 ;  /* 0x0000040000027802 */ /* 0x000fc80000000f00 */
[----:B--2---:R-:W-:Y:S02]  /*16750*/  LEA R2, R3, R2, 0x18 ;  /* 0x0000000203027211 */ /* 0x004fe400078ec0ff */
[----:B------:R-:W-:-:S03]  /*16760*/  SHF.L.U32 R3, R14, 0x1f, RZ ;  /* 0x0000001f0e037819 */ /* 0x000fc600000006ff */
[----:B------:R-:W-:-:S04]  /*16770*/  IMAD R2, R15, 0x8, R2 ;  /* 0x000000080f027824 */ /* 0x000fc800078e0202 */
[----:B------:R-:W2:Y:S02]  /*16780*/  SYNCS.PHASECHK.TRANS64.TRYWAIT P0, [R2+URZ+0x36840], R3 ;  /* 0x03684003020075a7 */ /* 0x000ea4000800017f */
[----:B--2---:R-:W-:Y:S05]  /*16790*/  @!P0 BRA `(.L_x_4954) ;  /* 0x00000020005c8947 */ /* 0x004fea0003800000 */
.L_x_5005:
        /* <DEDUP_REMOVED lines=11> */
.L_x_4955:
        /* <DEDUP_REMOVED lines=29> */
[----:B------:R-:W-:Y:S01]  /*16a20*/  LEA R2, R8, R2, 0x3 ;  /* 0x0000000208027211 */ /* 0x000fe200078e18ff */
        /* <DEDUP_REMOVED lines=8> */
.L_x_5006:
        /* <DEDUP_REMOVED lines=8> */
.L_x_4957:
        /* <DEDUP_REMOVED lines=33> */
.L_x_4952:
[----:B------:R-:W-:Y:S05]  /*16d40*/  BSYNC B1 ;  /* 0x0000000000017941 */ /* 0x000fea0003800000 */
.L_x_4951:
[C---:B------:R-:W-:Y:S01]  /*16d50*/  ISETP.GT.AND P0, PT, R7.reuse, 0x1, PT ;  /* 0x000000010700780c */ /* 0x040fe20003f04270 */
[----:B------:R-:W-:-:S05]  /*16d60*/  VIADD R2, R7, 0xfffffffe ;  /* 0xfffffffe07027836 */ /* 0x000fca0000000000 */
[----:B------:R-:W-:-:S07]  /*16d70*/  MOV R7, R2 ;  /* 0x0000000200077202 */ /* 0x000fce0000000f00 */
[----:B------:R-:W-:Y:S05]  /*16d80*/  @P0 BRA `(.L_x_4958) ;  /* 0xffffffec00d80947 */ /* 0x000fea000383ffff */
.L_x_4934:
[----:B------:R-:W-:Y:S05]  /*16d90*/  BSYNC B0 ;  /* 0x0000000000007941 */ /* 0x000fea0003800000 */
.L_x_4933:
        /* <DEDUP_REMOVED lines=18> */
.L_x_4960:
[----:B------:R-:W-:Y:S05]  /*16ec0*/  BSYNC B0 ;  /* 0x0000000000007941 */ /* 0x000fea0003800000 */
.L_x_4959:
        /* <DEDUP_REMOVED lines=11> */
.L_x_5007:
        /* <DEDUP_REMOVED lines=11> */
.L_x_4964:
        /* <DEDUP_REMOVED lines=33> */
.L_x_4962:
[----:B------:R-:W-:Y:S05]  /*17240*/  BSYNC B0 ;  /* 0x0000000000007941 */ /* 0x000fea0003800000 */
.L_x_4961:
        /* <DEDUP_REMOVED lines=9> */
.L_x_4918:
[----:B------:R-:W-:Y:S05]  /*172e0*/  BSYNC B6 ;  /* 0x0000000000067941 */ /* 0x000fea0003800000 */
.L_x_4916:
[----:B------:R-:W-:-:S03]  /*172f0*/  UMOV UR4, 0xffffffff ;  /* 0xffffffff00047882 */ /* 0x000fc60000000000 */
[----:B------:R-:W-:Y:S05]  /*17300*/  BRA.DIV UR4, `(.L_x_4965) ;  /* 0x0000001604bc7947 */ /* 0x000fea000b800000 */
[----:B------:R2:W3:Y:S04]  /*17310*/  SHFL.IDX PT, R4, R16, RZ, 0x1f ;  /* 0x00001fff10047589 */ /* 0x0004e800000e0000 */
[----:B------:R-:W4:Y:S02]  /*17320*/  SHFL.IDX PT, R16, R16, 0x1, 0x1f ;  /* 0x00201f0010107f89 */ /* 0x000f2400000e0000 */
.L_x_5011:
        /* <DEDUP_REMOVED lines=14> */
.L_x_4967:
[----:B------:R-:W-:Y:S05]  /*17410*/  BSYNC B0 ;  /* 0x0000000000007941 */ /* 0x000fea0003800000 */
.L_x_4966:
        /* <DEDUP_REMOVED lines=23> */
.L_x_5019:
[----:B------:R-:W-:Y:S02]  /*17590*/  ULDC UR4, c[0x0][0xc10] ;  /* 0x0003040000047ab9 */ /* 0x000fe40000000800 */
[----:B------:R-:W-:-:S04]  /*175a0*/  IMAD.U32 R5, RZ, RZ, UR4 ;  /* 0x00000004ff057e24 */ /* 0x000fc8000f8e00ff */
[----:B-1----:R-:W-:-:S04]  /*175b0*/  IMAD R3, R14, R5, RZ ;  /* 0x000000050e037224 */ /* 0x002fc800078e02ff */
[----:B--2-4-:R-:W-:-:S05]  /*175c0*/  IMAD.IADD R16, R16, 0x1, R3 ;  /* 0x0000000110107824 */ /* 0x014fca00078e0203 */
[----:B---3--:R-:W-:-:S13]  /*175d0*/  ISETP.GT.AND P0, PT, R16, R4, PT ;  /* 0x000000041000720c */ /* 0x008fda0003f04270 */
[----:B------:R-:W-:Y:S05]  /*175e0*/  @P0 BRA `(.L_x_4969) ;  /* 0x0000000000b80947 */ /* 0x000fea0003800000 */
[----:B------:R-:W1:Y:S02]  /*175f0*/  LDC R0, c[0x0][0xc14] ;  /* 0x00030500ff007b82 */ /* 0x000e640000000800 */
.L_x_4974:
        /* <DEDUP_REMOVED lines=15> */
.L_x_4972:
[----:B------:R-:W-:Y:S05]  /*176f0*/  BSYNC B0 ;  /* 0x0000000000007941 */ /* 0x000fea0003800000 */
.L_x_4971:
        /* <DEDUP_REMOVED lines=23> */
.L_x_5027:
[----:B------:R-:W-:Y:S02]  /*17870*/  ULDC UR4, c[0x0][0xc10] ;  /* 0x0003040000047ab9 */ /* 0x000fe40000000800 */
[----:B------:R-:W-:-:S04]  /*17880*/  IMAD.U32 R5, RZ, RZ, UR4 ;  /* 0x00000004ff057e24 */ /* 0x000fc8000f8e00ff */
[----:B-1----:R-:W-:-:S04]  /*17890*/  IMAD R3, R14, R5, RZ ;  /* 0x000000050e037224 */ /* 0x002fc800078e02ff */
[----:B------:R-:W-:-:S05]  /*178a0*/  IMAD.IADD R16, R3, 0x1, R16 ;  /* 0x0000000103107824 */ /* 0x000fca00078e0210 */
[----:B------:R-:W-:-:S13]  /*178b0*/  ISETP.GT.AND P0, PT, R16, R4, PT ;  /* 0x000000041000720c */ /* 0x000fda0003f04270 */
[----:B------:R-:W-:Y:S05]  /*178c0*/  @!P0 BRA `(.L_x_4974) ;  /* 0xfffffffc004c8947 */ /* 0x000fea000383ffff */
.L_x_4969:
        /* <DEDUP_REMOVED lines=8> */
.L_x_5031:
[----:B------:R-:W-:Y:S02]  /*17950*/  ISETP.NE.AND P0, PT, R3, RZ, PT ;  /* 0x000000ff0300720c */ /* 0x000fe40003f05270 */
[----:B------:R-:W-:-:S11]  /*17960*/  MOV R7, RZ ;  /* 0x000000ff00077202 */ /* 0x000fd60000000f00 */
[----:B------:R-:W-:Y:S05]  /*17970*/  @!P0 BRA `(.L_x_4976) ;  /* 0x0000000000108947 */ /* 0x000fea0003800000 */
[----:B------:R-:W-:Y:S01]  /*17980*/  UMOV UR4, 0xffffffff ;  /* 0xffffffff00047882 */ /* 0x000fe20000000000 */
[----:B------:R-:W-:Y:S02]  /*17990*/  VIADD R12, R6, 0xffffffff ;  /* 0xffffffff060c7836 */ /* 0x000fe40000000000 */
[----:B------:R-:W-:Y:S05]  /*179a0*/  BRA.DIV UR4, `(.L_x_4977) ;  /* 0x0000001a04487947 */ /* 0x000fea000b800000 */
[----:B------:R3:W4:Y:S02]  /*179b0*/  SHFL.IDX PT, R7, R2, R12, 0x1f ;  /* 0x00001f0c02077589 */ /* 0x00072400000e0000 */
.L_x_4976:
        /* <DEDUP_REMOVED lines=68> */
.L_x_4970:
[----:B------:R-:W-:Y:S01]  /*17e00*/  UMOV UR4, URZ ;  /* 0x0000003f00047c82 */ /* 0x000fe20008000000 */
[----:B------:R-:W-:Y:S01]  /*17e10*/  UMOV UR5, URZ ;  /* 0x0000003f00057c82 */ /* 0x000fe20008000000 */
[----:B------:R-:W-:Y:S01]  /*17e20*/  ULDC UR6, c[0x0][0xc14] ;  /* 0x0003050000067ab9 */ /* 0x000fe20000000800 */
[----:B------:R-:W-:Y:S02]  /*17e30*/  IMAD.MOV.U32 R16, RZ, RZ, R4 ;  /* 0x000000ffff107224 */ /* 0x000fe400078e0004 */
[----:B------:R-:W-:Y:S02]  /*17e40*/  IMAD.U32 R17, RZ, RZ, UR4 ;  /* 0x00000004ff117e24 */ /* 0x000fe4000f8e00ff */
[----:B------:R-:W-:Y:S02]  /*17e50*/  IMAD.U32 R18, RZ, RZ, UR5 ;  /* 0x00000005ff127e24 */ /* 0x000fe4000f8e00ff */
[----:B------:R-:W-:-:S07]  /*17e60*/  IMAD.U32 R19, RZ, RZ, UR6 ;  /* 0x00000006ff137e24 */ /* 0x000fce000f8e00ff */
.L_x_4978:
        /* <DEDUP_REMOVED lines=12> */
.L_x_4912:
        /* <DEDUP_REMOVED lines=12> */
.L_x_5034:
[----:B------:R-:W-:Y:S05]  /*17ff0*/  BSYNC B0 ;  /* 0x0000000000007941 */ /* 0x000fea0003800000 */
.L_x_4980:
[----:B------:R-:W-:-:S03]  /*18000*/  UMOV UR4, 0xffffffff ;  /* 0xffffffff00047882 */ /* 0x000fc60000000000 */
[----:B------:R-:W-:Y:S05]  /*18010*/  BRA.DIV UR4, `(.L_x_4982) ;  /* 0x0000001204e87947 */ /* 0x000fea000b800000 */
[----:B------:R-:W2:Y:S02]  /*18020*/  S2R R2, SR_TID.X ;  /* 0x0000000000027919 */ /* 0x000ea40000002100 */
[----:B--2---:R-:W-:-:S04]  /*18030*/  SHF.R.U32.HI R2, RZ, 0x5, R2 ;  /* 0x00000005ff027819 */ /* 0x004fc80000011602 */
[----:B------:R-:W-:-:S05]  /*18040*/  LOP3.LUT R2, R2, 0x3, RZ, 0xc0, !PT ;  /* 0x0000000302027812 */ /* 0x000fca00078ec0ff */
[----:B------:R2:W3:Y:S02]  /*18050*/  SHFL.IDX PT, R14, R2, RZ, 0x1f ;  /* 0x00001fff020e7589 */ /* 0x0004e400000e0000 */
.L_x_5037:
[----:B---3--:R-:W-:Y:S01]  /*18060*/  ISETP.NE.AND P0, PT, R14, RZ, PT ;  /* 0x000000ff0e00720c */ /* 0x008fe20003f05270 */
[----:B------:R-:W-:-:S12]  /*18070*/  BSSY B0, `(.L_x_4983) ;  /* 0x0000029000007945 */ /* 0x000fd80003800000 */
[----:B------:R-:W-:Y:S05]  /*18080*/  @P0 BRA `(.L_x_4984) ;  /* 0x00000000009c0947 */ /* 0x000fea0003800000 */
[----:B------:R-:W-:-:S03]  /*18090*/  UMOV UR4, 0xffffffff ;  /* 0xffffffff00047882 */ /* 0x000fc60000000000 */
[----:B------:R-:W-:Y:S05]  /*180a0*/  BRA.DIV UR4, `(.L_x_4985) ;  /* 0x0000001204f87947 */ /* 0x000fea000b800000 */
[----:B------:R-:W-:-:S13]  /*180b0*/  ELECT P6, URZ, PT ;  /* 0x00000000003f782f */ /* 0x000fda00038c0000 */
.L_x_5040:
        /* <DEDUP_REMOVED lines=8> */
.L_x_4986:
        /* <DEDUP_REMOVED lines=14> */
.L_x_5041:
[----:B------:R-:W2:Y:S02]  /*18220*/  SYNCS.PHASECHK.TRANS64.TRYWAIT P0, [R7+URZ], R2 ;  /* 0x00000002070075a7 */ /* 0x000ea4000800017f */
[----:B--2---:R-:W-:Y:S05]  /*18230*/  @!P0 BRA `(.L_x_4988) ;  /* 0x0000001000c88947 */ /* 0x004fea0003800000 */
.L_x_5042:
[----:B------:R-:W-:Y:S05]  /*18240*/  @!P2 BRA `(.L_x_4989) ;  /* 0x000000000004a947 */ /* 0x000fea0003800000 */
[----:B------:R-:W-:Y:S01]  /*18250*/  BPT.TRAP 0x1 ;  /* 0x000000040000795c */ /* 0x000fe20000300000 */
.L_x_4989:
[----:B------:R-:W3:Y:S01]  /*18260*/  LDL.LU R4, [R1] ;  /* 0x0000000001047983 */ /* 0x000ee20000300800 */
[----:B------:R-:W-:-:S04]  /*18270*/  VIADD R0, R0, 0x36860 ;  /* 0x0003686000007836 */ /* 0x000fc80000000000 */
[----:B---3--:R-:W-:-:S04]  /*18280*/  IMAD R4, R4, 0x8, R0 ;  /* 0x0000000804047824 */ /* 0x008fc800078e0200 */
[----:B------:R-:W3:Y:S02]  /*18290*/  SYNCS.PHASECHK.TRANS64.TRYWAIT P0, [R4+URZ], R5 ;  /* 0x00000005040075a7 */ /* 0x000ee4000800017f */
[----:B---3--:R-:W-:Y:S05]  /*182a0*/  @!P0 BRA `(.L_x_4990) ;  /* 0x0000001000c08947 */ /* 0x008fea0003800000 */
.L_x_5043:
[----:B------:R-:W-:-:S07]  /*182b0*/  IMAD R3, R3, 0x8, R0 ;  /* 0x0000000803037824 */ /* 0x000fce00078e0200 */
.L_x_4991:
[----:B----4-:R4:W0:Y:S02]  /*182c0*/  SYNCS.PHASECHK.TRANS64.TRYWAIT P0, [R3+URZ], R2 ;  /* 0x00000002030075a7 */ /* 0x010824000800017f */
[----:B0-----:R-:W-:Y:S05]  /*182d0*/  @!P0 NANOSLEEP.SYNCS 0x989680 ;  /* 0x009896800000895d */ /* 0x001fea0003900000 */
[----:B------:R-:W0:Y:S02]  /*182e0*/  @!P0 SYNCS.PHASECHK.TRANS64 P0, [R3+URZ], R2 ;  /* 0x00000002030085a7 */ /* 0x000e24000800007f */
[----:B0-----:R-:W-:Y:S05]  /*182f0*/  @!P0 BRA `(.L_x_4991) ;  /* 0xfffffffc00f08947 */ /* 0x001fea000383ffff */
.L_x_4984:
[----:B------:R-:W-:Y:S05]  /*18300*/  BSYNC B0 ;  /* 0x0000000000007941 */ /* 0x000fea0003800000 */
.L_x_4983:
[----:B------:R-:W-:Y:S05]  /*18310*/  EXIT ;  /* 0x000000000000794d */ /* 0x000fea0003800000 */
.L_x_4856:
[----:B0-----:R-:W-:-:S04]  /*18320*/  MOV R3, UR38 ;  /* 0x0000002600037c02 */ /* 0x001fc80008000f00 */
[----:B------:R0:W1:Y:S03]  /*18330*/  SYNCS.PHASECHK.TRANS64.TRYWAIT P1, [R3+URZ+0x36800], R0 ;  /* 0x03680000030075a7 */ /* 0x000066000802017f */
[----:B-1----:R-:W-:Y:S05]  /*18340*/  @!P1 NANOSLEEP.SYNCS 0x989680 ;  /* 0x009896800000995d */ /* 0x002fea0003900000 */
[----:B------:R-:W1:Y:S02]  /*18350*/  @!P1 SYNCS.PHASECHK.TRANS64 P1, [R3+URZ+0x36800], R0 ;  /* 0x03680000030095a7 */ /* 0x000e64000802007f */
[----:B-1----:R-:W-:Y:S05]  /*18360*/  @!P1 BRA `(.L_x_4856) ;  /* 0xfffffffc00ec9947 */ /* 0x002fea000383ffff */
[----:B------:R-:W-:Y:S05]  /*18370*/  BRA `(.L_x_4992) ;  /* 0xfffffe9400b87947 */ /* 0x000fea000383ffff */
.L_x_4860:
[----:B-1----:R1:W2:Y:S02]  /*18380*/  SYNCS.PHASECHK.TRANS64.TRYWAIT P2, [R0+URZ+0x36830], R3 ;  /* 0x03683003000075a7 */ /* 0x0022a4000804017f */
[----:B--2---:R-:W-:Y:S05]  /*18390*/  @!P2 NANOSLEEP.SYNCS 0x989680 ;  /* 0x009896800000a95d */ /* 0x004fea0003900000 */
[----:B------:R-:W2:Y:S02]  /*183a0*/  @!P2 SYNCS.PHASECHK.TRANS64 P2, [R0+URZ+0x36830], R3 ;  /* 0x036830030000a5a7 */ /* 0x000ea4000804007f */
[----:B--2---:R-:W-:Y:S05]  /*183b0*/  @!P2 BRA `(.L_x_4860) ;  /* 0xfffffffc00f0a947 */ /* 0x004fea000383ffff */
[----:B------:R-:W-:Y:S05]  /*183c0*/  BRA `(.L_x_4859) ;  /* 0xfffffe9400e07947 */ /* 0x000fea000383ffff */
.L_x_4865:
[----:B-1----:R-:W-:-:S04]  /*183d0*/  IMAD.U32 R7, RZ, RZ, UR37 ;  /* 0x00000025ff077e24 */ /* 0x002fc8000f8e00ff */
[----:B------:R1:W2:Y:S03]  /*183e0*/  SYNCS.PHASECHK.TRANS64.TRYWAIT P2, [R7+URZ+0x36830], R6 ;  /* 0x03683006070075a7 */ /* 0x0002a6000804017f */
[----:B--2---:R-:W-:Y:S05]  /*183f0*/  @!P2 NANOSLEEP.SYNCS 0x989680 ;  /* 0x009896800000a95d */ /* 0x004fea0003900000 */
[----:B------:R-:W2:Y:S02]  /*18400*/  @!P2 SYNCS.PHASECHK.TRANS64 P2, [R7+URZ+0x36830], R6 ;  /* 0x036830060700a5a7 */ /* 0x000ea4000804007f */
[----:B--2---:R-:W-:Y:S05]  /*18410*/  @!P2 BRA `(.L_x_4865) ;  /* 0xfffffffc00eca947 */ /* 0x004fea000383ffff */
[----:B------:R-:W-:Y:S05]  /*18420*/  BRA `(.L_x_4864) ;  /* 0xfffffee400887947 */ /* 0x000fea000383ffff */
.L_x_4869:
[----:B-1----:R-:W-:-:S04]  /*18430*/  IMAD.U32 R7, RZ, RZ, UR4 ;  /* 0x00000004ff077e24 */ /* 0x002fc8000f8e00ff */
[----:B------:R1:W3:Y:S03]  /*18440*/  SYNCS.PHASECHK.TRANS64.TRYWAIT P2, [R7+URZ+0x36850], R0 ;  /* 0x03685000070075a7 */ /* 0x0002e6000804017f */
[----:B---3--:R-:W-:Y:S05]  /*18450*/  @!P2 NANOSLEEP.SYNCS 0x989680 ;  /* 0x009896800000a95d */ /* 0x008fea0003900000 */
[----:B------:R-:W3:Y:S02]  /*18460*/  @!P2 SYNCS.PHASECHK.TRANS64 P2, [R7+URZ+0x36850], R0 ;  /* 0x036850000700a5a7 */ /* 0x000ee4000804007f */
[----:B---3--:R-:W-:Y:S05]  /*18470*/  @!P2 BRA `(.L_x_4869) ;  /* 0xfffffffc00eca947 */ /* 0x008fea000383ffff */
[----:B------:R-:W-:Y:S05]  /*18480*/  BRA `(.L_x_4868) ;  /* 0xffffff0800d47947 */ /* 0x000fea000383ffff */
.L_x_4875:
[----:B-1----:R-:W-:-:S04]  /*18490*/  IMAD.U32 R7, RZ, RZ, UR4 ;  /* 0x00000004ff077e24 */ /* 0x002fc8000f8e00ff */
[----:B------:R1:W2:Y:S03]  /*184a0*/  SYNCS.PHASECHK.TRANS64.TRYWAIT P2, [R7+URZ+0x36830], R6 ;  /* 0x03683006070075a7 */ /* 0x0002a6000804017f */
[----:B--2---:R-:W-:Y:S05]  /*184b0*/  @!P2 NANOSLEEP.SYNCS 0x989680 ;  /* 0x009896800000a95d */ /* 0x004fea0003900000 */
[----:B------:R-:W2:Y:S02]  /*184c0*/  @!P2 SYNCS.PHASECHK.TRANS64 P2, [R7+URZ+0x36830], R6 ;  /* 0x036830060700a5a7 */ /* 0x000ea4000804007f */
[----:B--2---:R-:W-:Y:S05]  /*184d0*/  @!P2 BRA `(.L_x_4875) ;  /* 0xfffffffc00eca947 */ /* 0x004fea000383ffff */
[----:B------:R-:W-:Y:S05]  /*184e0*/  BRA `(.L_x_4874) ;  /* 0xffffff2c00f07947 */ /* 0x000fea000383ffff */
.L_x_4879:
[----:B-1----:R-:W-:-:S04]  /*184f0*/  IMAD.U32 R7, RZ, RZ, UR14 ;  /* 0x0000000eff077e24 */ /* 0x002fc8000f8e00ff */
[----:B------:R1:W3:Y:S03]  /*18500*/  SYNCS.PHASECHK.TRANS64.TRYWAIT P2, [R7+URZ+0x36850], R0 ;  /* 0x03685000070075a7 */ /* 0x0002e6000804017f */
[----:B---3--:R-:W-:Y:S05]  /*18510*/  @!P2 NANOSLEEP.SYNCS 0x989680 ;  /* 0x009896800000a95d */ /* 0x008fea0003900000 */
[----:B------:R-:W3:Y:S02]  /*18520*/  @!P2 SYNCS.PHASECHK.TRANS64 P2, [R7+URZ+0x36850], R0 ;  /* 0x036850000700a5a7 */ /* 0x000ee4000804007f */
[----:B---3--:R-:W-:Y:S05]  /*18530*/  @!P2 BRA `(.L_x_4879) ;  /* 0xfffffffc00eca947 */ /* 0x008fea000383ffff */
[----:B------:R-:W-:Y:S05]  /*18540*/  BRA `(.L_x_4878) ;  /* 0xffffff54003c7947 */ /* 0x000fea000383ffff */
.L_x_4884:
[----:B-1----:R-:W-:-:S04]  /*18550*/  MOV R5, UR5 ;  /* 0x0000000500057c02 */ /* 0x002fc80008000f00 */
[----:B------:R1:W2:Y:S03]  /*18560*/  SYNCS.PHASECHK.TRANS64.TRYWAIT P0, [R5+URZ+0x36850], R0 ;  /* 0x03685000050075a7 */ /* 0x0002a6000800017f */
[----:B--2---:R-:W-:Y:S05]  /*18570*/  @!P0 NANOSLEEP.SYNCS 0x989680 ;  /* 0x009896800000895d */ /* 0x004fea0003900000 */
[----:B------:R-:W2:Y:S02]  /*18580*/  @!P0 SYNCS.PHASECHK.TRANS64 P0, [R5+URZ+0x36850], R0 ;  /* 0x03685000050085a7 */ /* 0x000ea4000800007f */
[----:B--2---:R-:W-:Y:S05]  /*18590*/  @!P0 BRA `(.L_x_4884) ;  /* 0xfffffffc00ec8947 */ /* 0x004fea000383ffff */
[----:B------:R-:W-:Y:S05]  /*185a0*/  BRA `(.L_x_4883) ;  /* 0xffffff7400ac7947 */ /* 0x000fea000383ffff */
.L_x_4925:
        /* <DEDUP_REMOVED lines=11> */
.L_x_4994:
[----:B------:R-:W-:Y:S05]  /*18660*/  BSYNC B0 ;  /* 0x0000000000007941 */ /* 0x000fea0003800000 */
.L_x_4993:
[----:B------:R-:W-:Y:S05]  /*18670*/  BRA `(.L_x_4995) ;  /* 0xffffffc4002c7947 */ /* 0x000fea000383ffff */
.L_x_4926:
[----:B------:R-:W-:Y:S01]  /*18680*/  BSSY B0, `(.L_x_4996) ;  /* 0x0000006000007945 */ /* 0x000fe20003800000 */
[----:B------:R-:W-:-:S07]  /*18690*/  MOV R15, 0xffffffff ;  /* 0xffffffff000f7802 */ /* 0x000fce0000000f00 */
[----:B------:R-:W-:Y:S05]  /*186a0*/  WARPSYNC.COLLECTIVE R15, `(.L_x_4997) ;  /* 0x000000000f0c7348 */ /* 0x000fea0003c00000 */
[----:B------:R-:W-:Y:S02]  /*186b0*/  ELECT P6, UR62, PT ;  /* 0x00000000003e782f */ /* 0x000fe400038c0000 */
[----:B------:R-:W-:Y:S01]  /*186c0*/  MOV R14, UR62 ;  /* 0x0000003e000e7c02 */ /* 0x000fe20008000f00 */
[----:B------:R-:W-:Y:S10]  /*186d0*/  ENDCOLLECTIVE ;  /* 0x000000000000791b */ /* 0x000ff40003800000 */
.L_x_4997:
[----:B------:R-:W-:Y:S05]  /*186e0*/  BSYNC B0 ;  /* 0x0000000000007941 */ /* 0x000fea0003800000 */
.L_x_4996:
[----:B------:R-:W-:Y:S05]  /*186f0*/  BRA `(.L_x_4998) ;  /* 0xffffffc4001c7947 */ /* 0x000fea000383ffff */
.L_x_4929:
[----:B0-----:R0:W1:Y:S02]  /*18700*/  SYNCS.PHASECHK.TRANS64.TRYWAIT P0, [R8+URZ+0x36840], R9 ;  /* 0x03684009080075a7 */ /* 0x001064000800017f */
[----:B-1----:R-:W-:Y:S05]  /*18710*/  @!P0 NANOSLEEP.SYNCS 0x989680 ;  /* 0x009896800000895d */ /* 0x002fea0003900000 */
[----:B------:R-:W1:Y:S02]  /*18720*/  @!P0 SYNCS.PHASECHK.TRANS64 P0, [R8+URZ+0x36840], R9 ;  /* 0x03684009080085a7 */ /* 0x000e64000800007f */
[----:B-1----:R-:W-:Y:S05]  /*18730*/  @!P0 BRA `(.L_x_4929) ;  /* 0xfffffffc00f08947 */ /* 0x002fea000383ffff */
[----:B------:R-:W-:Y:S05]  /*18740*/  BRA `(.L_x_4999) ;  /* 0xffffffc400887947 */ /* 0x000fea000383ffff */
.L_x_4932:
        /* <DEDUP_REMOVED lines=8> */
.L_x_4940:
[----:B0-----:R0:W1:Y:S02]  /*187d0*/  SYNCS.PHASECHK.TRANS64.TRYWAIT P0, [R2+URZ+0x36840], R3 ;  /* 0x03684003020075a7 */ /* 0x001064000800017f */
[----:B-1----:R-:W-:Y:S05]  /*187e0*/  @!P0 NANOSLEEP.SYNCS 0x989680 ;  /* 0x009896800000895d */ /* 0x002fea0003900000 */
[----:B------:R-:W1:Y:S02]  /*187f0*/  @!P0 SYNCS.PHASECHK.TRANS64 P0, [R2+URZ+0x36840], R3 ;  /* 0x03684003020085a7 */ /* 0x000e64000800007f */
[----:B-1----:R-:W-:Y:S05]  /*18800*/  @!P0 BRA `(.L_x_4940) ;  /* 0xfffffffc00f08947 */ /* 0x002fea000383ffff */
[----:B------:R-:W-:Y:S05]  /*18810*/  BRA `(.L_x_5001) ;  /* 0xffffffcc008c7947 */ /* 0x000fea000383ffff */
.L_x_4942:
[----:B0-----:R0:W1:Y:S02]  /*18820*/  SYNCS.PHASECHK.TRANS64.TRYWAIT P0, [R3+URZ+0x60], R2 ;  /* 0x00006002030075a7 */ /* 0x001064000800017f */
[----:B-1----:R-:W-:Y:S05]  /*18830*/  @!P0 NANOSLEEP.SYNCS 0x989680 ;  /* 0x009896800000895d */ /* 0x002fea0003900000 */
[----:B------:R-:W1:Y:S02]  /*18840*/  @!P0 SYNCS.PHASECHK.TRANS64 P0, [R3+URZ+0x60], R2 ;  /* 0x00006002030085a7 */ /* 0x000e64000800007f */
[----:B-1----:R-:W-:Y:S05]  /*18850*/  @!P0 BRA `(.L_x_4942) ;  /* 0xfffffffc00f08947 */ /* 0x002fea000383ffff */
[----:B------:R-:W-:Y:S05]  /*18860*/  BRA `(.L_x_5002) ;  /* 0xffffffd000387947 */ /* 0x000fea000383ffff */
.L_x_4947:
[----:B-1----:R1:W2:Y:S02]  /*18870*/  SYNCS.PHASECHK.TRANS64.TRYWAIT P0, [R2+URZ+0x36840], R3 ;  /* 0x03684003020075a7 */ /* 0x0022a4000800017f */
[----:B--2---:R-:W-:Y:S05]  /*18880*/  @!P0 NANOSLEEP.SYNCS 0x989680 ;  /* 0x009896800000895d */ /* 0x004fea0003900000 */
[----:B------:R-:W2:Y:S02]  /*18890*/  @!P0 SYNCS.PHASECHK.TRANS64 P0, [R2+URZ+0x36840], R3 ;  /* 0x03684003020085a7 */ /* 0x000ea4000800007f */
[----:B--2---:R-:W-:Y:S05]  /*188a0*/  @!P0 BRA `(.L_x_4947) ;  /* 0xfffffffc00f08947 */ /* 0x004fea000383ffff */
[----:B------:R-:W-:Y:S05]  /*188b0*/  BRA `(.L_x_5003) ;  /* 0xffffffd400ac7947 */ /* 0x000fea000383ffff */
.L_x_4949:
[----:B0-----:R0:W1:Y:S02]  /*188c0*/  SYNCS.PHASECHK.TRANS64.TRYWAIT P1, [R3+URZ+0x60], R2 ;  /* 0x00006002030075a7 */ /* 0x001064000802017f */
[----:B-1----:R-:W-:Y:S05]  /*188d0*/  @!P1 NANOSLEEP.SYNCS 0x989680 ;  /* 0x009896800000995d */ /* 0x002fea0003900000 */
[----:B------:R-:W1:Y:S02]  /*188e0*/  @!P1 SYNCS.PHASECHK.TRANS64 P1, [R3+URZ+0x60], R2 ;  /* 0x00006002030095a7 */ /* 0x000e64000802007f */
[----:B-1----:R-:W-:Y:S05]  /*188f0*/  @!P1 BRA `(.L_x_4949) ;  /* 0xfffffffc00f09947 */ /* 0x002fea000383ffff */
[----:B------:R-:W-:Y:S05]  /*18900*/  BRA `(.L_x_5004) ;  /* 0xffffffd800587947 */ /* 0x000fea000383ffff */
.L_x_4954:
[----:B--2---:R2:W3:Y:S02]  /*18910*/  SYNCS.PHASECHK.TRANS64.TRYWAIT P0, [R2+URZ+0x36840], R3 ;  /* 0x03684003020075a7 */ /* 0x0044e4000800017f */
[----:B---3--:R-:W-:Y:S05]  /*18920*/  @!P0 NANOSLEEP.SYNCS 0x989680 ;  /* 0x009896800000895d */ /* 0x008fea0003900000 */
[----:B------:R-:W3:Y:S02]  /*18930*/  @!P0 SYNCS.PHASECHK.TRANS64 P0, [R2+URZ+0x36840], R3 ;  /* 0x03684003020085a7 */ /* 0x000ee4000800007f */
[----:B---3--:R-:W-:Y:S05]  /*18940*/  @!P0 BRA `(.L_x_4954) ;  /* 0xfffffffc00f08947 */ /* 0x008fea000383ffff */
[----:B------:R-:W-:Y:S05]  /*18950*/  BRA `(.L_x_5005) ;  /* 0xffffffdc00907947 */ /* 0x000fea000383ffff */
.L_x_4956:
[----:B0-----:R0:W1:Y:S02]  /*18960*/  SYNCS.PHASECHK.TRANS64.TRYWAIT P1, [R2+URZ+0x60], R9 ;  /* 0x00006009020075a7 */ /* 0x001064000802017f */
[----:B-1----:R-:W-:Y:S05]  /*18970*/  @!P1 NANOSLEEP.SYNCS 0x989680 ;  /* 0x009896800000995d */ /* 0x002fea0003900000 */
[----:B------:R-:W1:Y:S02]  /*18980*/  @!P1 SYNCS.PHASECHK.TRANS64 P1, [R2+URZ+0x60], R9 ;  /* 0x00006009020095a7 */ /* 0x000e64000802007f */
[----:B-1----:R-:W-:Y:S05]  /*18990*/  @!P1 BRA `(.L_x_4956) ;  /* 0xfffffffc00f09947 */ /* 0x002fea000383ffff */
[----:B------:R-:W-:Y:S05]  /*189a0*/  BRA `(.L_x_5006) ;  /* 0xffffffe000407947 */ /* 0x000fea000383ffff */
.L_x_4963:
[----:B-1----:R1:W2:Y:S02]  /*189b0*/  SYNCS.PHASECHK.TRANS64.TRYWAIT P0, [R3+URZ+0x36860], R2 ;  /* 0x03686002030075a7 */ /* 0x0022a4000800017f */
[----:B--2---:R-:W-:Y:S05]  /*189c0*/  @!P0 NANOSLEEP.SYNCS 0x989680 ;  /* 0x009896800000895d */ /* 0x004fea0003900000 */
[----:B------:R-:W2:Y:S02]  /*189d0*/  @!P0 SYNCS.PHASECHK.TRANS64 P0, [R3+URZ+0x36860], R2 ;  /* 0x03686002030085a7 */ /* 0x000ea4000800007f */
[----:B--2---:R-:W-:Y:S05]  /*189e0*/  @!P0 BRA `(.L_x_4963) ;  /* 0xfffffffc00f08947 */ /* 0x004fea000383ffff */
[----:B------:R-:W-:Y:S05]  /*189f0*/  BRA `(.L_x_5007) ;  /* 0xffffffe400607947 */ /* 0x000fea000383ffff */
.L_x_4965:
        /* <DEDUP_REMOVED lines=8> */
.L_x_5009:
[----:B------:R-:W-:Y:S05]  /*18a80*/  BSYNC B0 ;  /* 0x0000000000007941 */ /* 0x000fea0003800000 */
.L_x_5008:
        /* <DEDUP_REMOVED lines=8> */
.L_x_5010:
[----:B------:R-:W-:Y:S01]  /*18b10*/  MOV R16, R14 ;  /* 0x0000000e00107202 */ /* 0x000fe20000000f00 */
[----:B------:R-:W-:Y:S06]  /*18b20*/  BRA `(.L_x_5011) ;  /* 0xffffffe800007947 */ /* 0x000fec000383ffff */
.L_x_4968:
        /* <DEDUP_REMOVED lines=8> */
.L_x_5013:
[----:B------:R-:W-:Y:S05]  /*18bb0*/  BSYNC B0 ;  /* 0x0000000000007941 */ /* 0x000fea0003800000 */
.L_x_5012:
        /* <DEDUP_REMOVED lines=10> */
.L_x_5014:
        /* <DEDUP_REMOVED lines=8> */
.L_x_5015:
        /* <DEDUP_REMOVED lines=8> */
.L_x_5016:
        /* <DEDUP_REMOVED lines=8> */
.L_x_5017:
        /* <DEDUP_REMOVED lines=8> */
.L_x_5018:
[----:B------:R-:W-:Y:S05]  /*18e60*/  BRA `(.L_x_5019) ;  /* 0xffffffe400c87947 */ /* 0x000fea000383ffff */
.L_x_4973:
        /* <DEDUP_REMOVED lines=8> */
.L_x_5021:
[----:B------:R-:W-:Y:S05]  /*18ef0*/  BSYNC B0 ;  /* 0x0000000000007941 */ /* 0x000fea0003800000 */
.L_x_5020:
        /* <DEDUP_REMOVED lines=10> */
.L_x_5022:
        /* <DEDUP_REMOVED lines=8> */
.L_x_5023:
        /* <DEDUP_REMOVED lines=8> */
.L_x_5024:
        /* <DEDUP_REMOVED lines=8> */
.L_x_5025:
        /* <DEDUP_REMOVED lines=8> */
.L_x_5026:
[----:B------:R-:W-:Y:S05]  /*191a0*/  BRA `(.L_x_5027) ;  /* 0xffffffe400b07947 */ /* 0x000fea000383ffff */
.L_x_4975:
[----:B------:R-:W-:Y:S01]  /*191b0*/  BSSY B0, `(.L_x_5028) ;  /* 0x0000006000007945 */ /* 0x000fe20003800000 */
[----:B------:R-:W-:Y:S01]  /*191c0*/  PLOP3.LUT P6, PT, P6, PT, PT, 0x8, 0x0 ;  /* 0x000000000000781c */ /* 0x000fe200037ce170 */
[----:B------:R-:W-:-:S12]  /*191d0*/  IMAD.MOV.U32 R15, RZ, RZ, -0x1 ;  /* 0xffffffffff0f7424 */ /* 0x000fd800078e00ff */
[----:B0-----:R-:W-:Y:S05]  /*191e0*/  WARPSYNC.COLLECTIVE R15, `(.L_x_5029) ;  /* 0x000000000f087348 */ /* 0x001fea0003c00000 */
[----:B------:R-:W-:Y:S01]  /*191f0*/  VOTE.ANY R14, PT, P6 ;  /* 0x00000000000e7806 */ /* 0x000fe200030e0100 */
[----:B0-----:R-:W-:Y:S06]  /*19200*/  ENDCOLLECTIVE ;  /* 0x000000000000791b */ /* 0x001fec0003800000 */
.L_x_5029:
[----:B------:R-:W-:Y:S05]  /*19210*/  BSYNC B0 ;  /* 0x0000000000007941 */ /* 0x000fea0003800000 */
.L_x_5028:
        /* <DEDUP_REMOVED lines=9> */
.L_x_5030:
[----:B------:R-:W-:Y:S01]  /*192b0*/  IMAD.MOV.U32 R17, RZ, RZ, R14 ;  /* 0x000000ffff117224 */ /* 0x000fe200078e000e */
[----:B------:R-:W-:Y:S06]  /*192c0*/  BRA `(.L_x_5031) ;  /* 0xffffffe400a07947 */ /* 0x000fec000383ffff */
.L_x_4977:
[----:B------:R-:W-:Y:S01]  /*192d0*/  BSSY B0, `(.L_x_5032) ;  /* 0x0000007000007945 */ /* 0x000fe20003800000 */
[----:B------:R-:W-:Y:S01]  /*192e0*/  MOV R13, R2 ;  /* 0x00000002000d7202 */ /* 0x000fe20000000f00 */
[----:B------:R-:W-:Y:S02]  /*192f0*/  IMAD.MOV.U32 R11, RZ, RZ, 0x1f ;  /* 0x0000001fff0b7424 */ /* 0x000fe400078e00ff */
[----:B------:R-:W-:-:S07]  /*19300*/  IMAD.MOV.U32 R15, RZ, RZ, -0x1 ;  /* 0xffffffffff0f7424 */ /* 0x000fce00078e00ff */
[----:B012---:R-:W-:Y:S05]  /*19310*/  WARPSYNC.COLLECTIVE R15, `(.L_x_5033) ;  /* 0x000000000f087348 */ /* 0x007fea0003c00000 */
[----:B------:R3:W4:Y:S02]  /*19320*/  SHFL.IDX P6, R14, R13, R12, R11 ;  /* 0x0000000c0d0e7389 */ /* 0x00072400000c000b */
[----:B01234-:R-:W-:Y:S01]  /*19330*/  ENDCOLLECTIVE ;  /* 0x000000000000791b */ /* 0x01ffe20003800000 */
.L_x_5033:
[----:B------:R-:W-:Y:S05]  /*19340*/  BSYNC B0 ;  /* 0x0000000000007941 */ /* 0x000fea0003800000 */
.L_x_5032:
[----:B------:R-:W-:Y:S01]  /*19350*/  IMAD.MOV.U32 R7, RZ, RZ, R14 ;  /* 0x000000ffff077224 */ /* 0x000fe200078e000e */
[----:B------:R-:W-:Y:S06]  /*19360*/  BRA `(.L_x_4976) ;  /* 0xffffffe400947947 */ /* 0x000fec000383ffff */
.L_x_4981:
[----:B-1----:R1:W2:Y:S02]  /*19370*/  SYNCS.PHASECHK.TRANS64.TRYWAIT P0, [R0+URZ+0x36820], R3 ;  /* 0x03682003000075a7 */ /* 0x0022a4000800017f */
[----:B--2---:R-:W-:Y:S05]  /*19380*/  @!P0 NANOSLEEP.SYNCS 0x989680 ;  /* 0x009896800000895d */ /* 0x004fea0003900000 */
[----:B------:R-:W2:Y:S02]  /*19390*/  @!P0 SYNCS.PHASECHK.TRANS64 P0, [R0+URZ+0x36820], R3 ;  /* 0x03682003000085a7 */ /* 0x000ea4000800007f */
[----:B--2---:R-:W-:Y:S05]  /*193a0*/  @!P0 BRA `(.L_x_4981) ;  /* 0xfffffffc00f08947 */ /* 0x004fea000383ffff */
[----:B------:R-:W-:Y:S05]  /*193b0*/  BRA `(.L_x_5034) ;  /* 0xffffffec000c7947 */ /* 0x000fea000383ffff */
.L_x_4982:
        /* <DEDUP_REMOVED lines=11> */
.L_x_5036:
[----:B------:R-:W-:Y:S05]  /*19470*/  BSYNC B0 ;  /* 0x0000000000007941 */ /* 0x000fea0003800000 */
.L_x_5035:
[----:B------:R-:W-:Y:S05]  /*19480*/  BRA `(.L_x_5037) ;  /* 0xffffffe800f47947 */ /* 0x000fea000383ffff */
.L_x_4985:
[----:B------:R-:W-:Y:S01]  /*19490*/  BSSY B1, `(.L_x_5038) ;  /* 0x0000006000017945 */ /* 0x000fe20003800000 */
[----:B------:R-:W-:-:S07]  /*194a0*/  IMAD.MOV.U32 R15, RZ, RZ, -0x1 ;  /* 0xffffffffff0f7424 */ /* 0x000fce00078e00ff */
[----:B012---:R-:W-:Y:S05]  /*194b0*/  WARPSYNC.COLLECTIVE R15, `(.L_x_5039) ;  /* 0x000000000f0c7348 */ /* 0x007fea0003c00000 */
[----:B------:R-:W-:Y:S02]  /*194c0*/  ELECT P6, UR62, PT ;  /* 0x00000000003e782f */ /* 0x000fe400038c0000 */
[----:B------:R-:W-:Y:S01]  /*194d0*/  MOV R14, UR62 ;  /* 0x0000003e000e7c02 */ /* 0x000fe20008000f00 */
[----:B012---:R-:W-:Y:S10]  /*194e0*/  ENDCOLLECTIVE ;  /* 0x000000000000791b */ /* 0x007ff40003800000 */
.L_x_5039:
[----:B------:R-:W-:Y:S05]  /*194f0*/  BSYNC B1 ;  /* 0x0000000000017941 */ /* 0x000fea0003800000 */
.L_x_5038:
[----:B------:R-:W-:Y:S05]  /*19500*/  BRA `(.L_x_5040) ;  /* 0xffffffe800ec7947 */ /* 0x000fea000383ffff */
.L_x_4987:
[----:B-1----:R1:W2:Y:S02]  /*19510*/  SYNCS.PHASECHK.TRANS64.TRYWAIT P0, [R6+URZ], R5 ;  /* 0x00000005060075a7 */ /* 0x0022a4000800017f */
[----:B--2---:R-:W-:Y:S05]  /*19520*/  @!P0 NANOSLEEP.SYNCS 0x989680 ;  /* 0x009896800000895d */ /* 0x004fea0003900000 */
[----:B------:R-:W2:Y:S02]  /*19530*/  @!P0 SYNCS.PHASECHK.TRANS64 P0, [R6+URZ], R5 ;  /* 0x00000005060085a7 */ /* 0x000ea4000800007f */
[----:B--2---:R-:W-:Y:S05]  /*19540*/  @!P0 BRA `(.L_x_4987) ;  /* 0xfffffffc00f08947 */ /* 0x004fea000383ffff */
[----:B------:R-:W-:Y:S05]  /*19550*/  BRA `(.L_x_5041) ;  /* 0xffffffec00307947 */ /* 0x000fea000383ffff */
.L_x_4988:
[----:B--2---:R2:W3:Y:S02]  /*19560*/  SYNCS.PHASECHK.TRANS64.TRYWAIT P0, [R7+URZ], R2 ;  /* 0x00000002070075a7 */ /* 0x0044e4000800017f */
[----:B---3--:R-:W-:Y:S05]  /*19570*/  @!P0 NANOSLEEP.SYNCS 0x989680 ;  /* 0x009896800000895d */ /* 0x008fea0003900000 */
[----:B------:R-:W3:Y:S02]  /*19580*/  @!P0 SYNCS.PHASECHK.TRANS64 P0, [R7+URZ], R2 ;  /* 0x00000002070085a7 */ /* 0x000ee4000800007f */
[----:B---3--:R-:W-:Y:S05]  /*19590*/  @!P0 BRA `(.L_x_4988) ;  /* 0xfffffffc00f08947 */ /* 0x008fea000383ffff */
[----:B------:R-:W-:Y:S05]  /*195a0*/  BRA `(.L_x_5042) ;  /* 0xffffffec00247947 */ /* 0x000fea000383ffff */
.L_x_4990:
[----:B---3--:R3:W4:Y:S02]  /*195b0*/  SYNCS.PHASECHK.TRANS64.TRYWAIT P0, [R4+URZ], R5 ;  /* 0x00000005040075a7 */ /* 0x008724000800017f */
[----:B----4-:R-:W-:Y:S05]  /*195c0*/  @!P0 NANOSLEEP.SYNCS 0x989680 ;  /* 0x009896800000895d */ /* 0x010fea0003900000 */
[----:B------:R-:W4:Y:S02]  /*195d0*/  @!P0 SYNCS.PHASECHK.TRANS64 P0, [R4+URZ], R5 ;  /* 0x00000005040085a7 */ /* 0x000f24000800007f */
[----:B----4-:R-:W-:Y:S05]  /*195e0*/  @!P0 BRA `(.L_x_4990) ;  /* 0xfffffffc00f08947 */ /* 0x010fea000383ffff */
[----:B------:R-:W-:Y:S05]  /*195f0*/  BRA `(.L_x_5043) ;  /* 0xffffffec002c7947 */ /* 0x000fea000383ffff */
.L_x_5044:
        /* <DEDUP_REMOVED lines=16> */
.L_x_12764:


//--------------------- .text._ZN7cutlass13device_kernelIN5flash11enable_sm90INS1_16FlashAttnFwdSm90INS1_25CollectiveMainloopFwdSm90ILi2EN4cute5tupleIJNS5_1CILi1EEES8_S8_EEENS6_IJNS7_ILi128EEENS7_ILi112EEENS7_ILi192EEEEEELi192ENS_6half_tEfNS_4arch4Sm90ELb1ELb0ELb1ELb1ELb0ELb1ELb0ELb1ELb1ELb0ELb0ELb0EEENS1_21CollectiveEpilogueFwdINS6_IJSA_SC_SB_EEES9_SE_SG_Li256ELb1ELb0ELb0ELb0EEENS1_36VarlenDynamicPersistentTileSchedulerILi128ELi112ELi256ELi32ELb0ELb0ELb1ELb1ELb1ELb1EEEEEEEEEvNT_6ParamsE --------------------------
	.section	.text._ZN7cutlass13device_kernelIN5flash11enable_sm90INS1_16FlashAttnFwdSm90INS1_25CollectiveMainloopFwdSm90ILi2EN4cute5tupleIJNS5_1CILi1EEES8_S8_EEENS6_IJNS7_ILi128EEENS7_ILi112EEENS7_ILi192EEEEEELi192ENS_6half_tEfNS_4arch4Sm90ELb1ELb0ELb1ELb1ELb0ELb1ELb0ELb1ELb1ELb0ELb0ELb0EEENS1_21CollectiveEpilogueFwdINS6_IJSA_SC_SB_EEES9_SE_SG_Li256ELb1ELb0ELb0ELb0EEENS1_36VarlenDynamicPersistentTileSchedulerILi128ELi112ELi256ELi32ELb0ELb0ELb1ELb1ELb1ELb1EEEEEEEEEvNT_6ParamsE,"ax",@progbits
	.align	128
.text._ZN7cutlass13device_kernelIN5flash11enable_sm90INS1_16FlashAttnFwdSm90INS1_25CollectiveMainloopFwdSm90ILi2EN4cute5tupleIJNS5_1CILi1EEES8_S8_EEENS6_IJNS7_ILi128EEENS7_ILi112EEENS7_ILi192EEEEEELi192ENS_6half_tEfNS_4arch4Sm90ELb1ELb0ELb1ELb1ELb0ELb1ELb0ELb1ELb1ELb0ELb0ELb0EEENS1_21CollectiveEpilogueFwdINS6_IJSA_SC_SB_EEES9_SE_SG_Li256ELb1ELb0ELb0ELb0EEENS1_36VarlenDynamicPersistentTileSchedulerILi128ELi112ELi256ELi32ELb0ELb0ELb1ELb1ELb1ELb1EEEEEEEEEvNT_6ParamsE:
        .type           _ZN7cutlass13device_kernelIN5flash11enable_sm90INS1_16FlashAttnFwdSm90INS1_25CollectiveMainloopFwdSm90ILi2EN4cute5tupleIJNS5_1CILi1EEES8_S8_EEENS6_IJNS7_ILi128EEENS7_ILi112EEENS7_ILi192EEEEEELi192ENS_6half_tEfNS_4arch4Sm90ELb1ELb0ELb1ELb1ELb0ELb1ELb0ELb1ELb1ELb0ELb0ELb0EEENS1_21CollectiveEpilogueFwdINS6_IJSA_SC_SB_EEES9_SE_SG_Li256ELb1ELb0ELb0ELb0EEENS1_36VarlenDynamicPersistentTileSchedulerILi128ELi112ELi256ELi32ELb0ELb0ELb1ELb1ELb1ELb1EEEEEEEEEvNT_6ParamsE,@function
        .size           _ZN7cutlass13device_kernelIN5flash11enable_sm90INS1_16FlashAttnFwdSm90INS1_25CollectiveMainloopFwdSm90ILi2EN4cute5tupleIJNS5_1CILi1EEES8_S8_EEENS6_IJNS7_ILi128EEENS7_ILi112EEENS7_ILi192EEEEEELi192ENS_6half_tEfNS_4arch4Sm90ELb1ELb0ELb1ELb1ELb0ELb1ELb0ELb1ELb1ELb0ELb0ELb0EEENS1_21CollectiveEpilogueFwdINS6_IJSA_SC_SB_EEES9_SE_SG_Li256ELb1ELb0ELb0ELb0EEENS1_36VarlenDynamicPersistentTileSchedulerILi128ELi112ELi256ELi32ELb0ELb0ELb1ELb1ELb1ELb1EEEEEEEEEvNT_6ParamsE,(.L_x_12765 - _ZN7cutlass13device_kernelIN5flash11enable_sm90INS1_16FlashAttnFwdSm90INS1_25CollectiveMainloopFwdSm90ILi2EN4cute5tupleIJNS5_1CILi1EEES8_S8_EEENS6_IJNS7_ILi128EEENS7_ILi112EEENS7_ILi192EEEEEELi192ENS_6half_tEfNS_4arch4Sm90ELb1ELb0ELb1ELb1ELb0ELb1ELb0ELb1ELb1ELb0ELb0ELb0EEENS1_21CollectiveEpilogueFwdINS6_IJSA_SC_SB_EEES9_SE_SG_Li256ELb1ELb0ELb0ELb0EEENS1_36VarlenDynamicPersistentTileSchedulerILi128ELi112ELi256ELi32ELb0ELb0ELb1ELb1ELb1ELb1EEEEEEEEEvNT_6ParamsE)
        .other          _ZN7cutlass13device_kernelIN5flash11enable_sm90INS1_16FlashAttnFwdSm90INS1_25CollectiveMainloopFwdSm90ILi2EN4cute5tupleIJNS5_1CILi1EEES8_S8_EEENS6_IJNS7_ILi128EEENS7_ILi112EEENS7_ILi192EEEEEELi192ENS_6half_tEfNS_4arch4Sm90ELb1ELb0ELb1ELb1ELb0ELb1ELb0ELb1ELb1ELb0ELb0ELb0EEENS1_21CollectiveEpilogueFwdINS6_IJSA_SC_SB_EEES9_SE_SG_Li256ELb1ELb0ELb0ELb0EEENS1_36VarlenDynamicPersistentTileSchedulerILi128ELi112ELi256ELi32ELb0ELb0ELb1ELb1ELb1ELb1EEEEEEEEEvNT_6ParamsE,@"STO_CUDA_ENTRY STV_DEFAULT"
_ZN7cutlass13device_kernelIN5flash11enable_sm90INS1_16FlashAttnFwdSm90INS1_25CollectiveMainloopFwdSm90ILi2EN4cute5tupleIJNS5_1CILi1EEES8_S8_EEENS6_IJNS7_ILi128EEENS7_ILi112EEENS7_ILi192EEEEEELi192ENS_6half_tEfNS_4arch4Sm90ELb1ELb0ELb1ELb1ELb0ELb1ELb0ELb1ELb1ELb0ELb0ELb0EEENS1_21CollectiveEpilogueFwdINS6_IJSA_SC_SB_EEES9_SE_SG_Li256ELb1ELb0ELb0ELb0EEENS1_36VarlenDynamicPersistentTileSchedulerILi128ELi112ELi256ELi32ELb0ELb0ELb1ELb1ELb1ELb1EEEEEEEEEvNT_6ParamsE:
        /* <DEDUP_REMOVED lines=27> */
.L_x_5046:
[----:B------:R-:W-:Y:S05]  /*01b0*/  BSYNC B0 ;  /* 0x0000000000007941 */ /* 0x000fea0003800000 */
.L_x_5045:
        /* <DEDUP_REMOVED lines=41> */
.L_x_5047:
        /* <DEDUP_REMOVED lines=22> */
.L_x_5048:
        /* <DEDUP_REMOVED lines=18> */
.L_x_5049:
        /* <DEDUP_REMOVED lines=22> */
.L_x_5050:
        /* <DEDUP_REMOVED lines=22> */
.L_x_5051:
        /* <DEDUP_REMOVED lines=10> */
.L_x_5054:
        /* <DEDUP_REMOVED lines=15> */
[----:B------:R-:W2:Y:S01]  /*0b20*/  LDL R0, [R1+0x74] ;  /* 0x0000740001007983 */ /* 0x000ea20000100800 */
[----:B------:R-:W-:Y:S01]  /*0b30*/  IADD3 R236, R4, -0x80, RZ ;  /* 0xffffff8004ec7810 */ /* 0x000fe20007ffe0ff */
[----:B------:R-:W-:Y:S01]  /*0b40*/  IMAD.MOV.U32 R232, RZ, RZ, RZ ;  /* 0x000000ffffe87224 */ /* 0x000fe200078e00ff */
[----:B------:R-:W-:Y:S02]  /*0b50*/  R2UR UR4, R18 ;  /* 0x00000000120472ca */ /* 0x000fe400000e0000 */
[----:B------:R-:W-:Y:S02]  /*0b60*/  CS2R R208, SRZ ;  /* 0x0000000000d07805 */ /* 0x000fe4000001ff00 */
[----:B------:R-:W-:Y:S01]  /*0b70*/  SHF.R.S32.HI R3, RZ, 0x1f, R236 ;  /* 0x0000001fff037819 */ /* 0x000fe200000114ec */
[----:B------:R-:W-:Y:S01]  /*0b80*/  IMAD.MOV.U32 R205, RZ, RZ, RZ ;  /* 0x000000ffffcd7224 */ /* 0x000fe200078e00ff */
[----:B------:R-:W-:Y:S02]  /*0b90*/  MOV R19, RZ ;  /* 0x000000ff00137202 */ /* 0x000fe40000000f00 */
[----:B0-----:R-:W-:-:S02]  /*0ba0*/  LEA.HI R2, R3, R236, RZ, 0x4 ;  /* 0x000000ec03027211 */ /* 0x001fc400078f20ff */
[----:B------:R-:W-:-:S03]  /*0bb0*/  LEA.HI R224, R3, R236, RZ, 0x3 ;  /* 0x000000ec03e07211 */ /* 0x000fc600078f18ff */
[----:B------:R-:W-:Y:S01]  /*0bc0*/  UIADD3 UR4, UR4, 0x15400, URZ ;  /* 0x0001540004047890 */ /* 0x000fe2000fffe03f */
[----:B--2---:R-:W-:Y:S02]  /*0bd0*/  R2UR UR5, R0 ;  /* 0x00000000000572ca */ /* 0x004fe400000e0000 */
[----:B------:R-:W-:-:S04]  /*0be0*/  LEA.HI R0, R3, R236, RZ, 0x7 ;  /* 0x000000ec03007211 */ /* 0x000fc800078f38ff */
[----:B------:R-:W-:Y:S02]  /*0bf0*/  LOP3.LUT R5, R0, 0xffffff80, RZ, 0xc0, !PT ;  /* 0xffffff8000057812 */ /* 0x000fe400078ec0ff */
[----:B------:R-:W-:-:S03]  /*0c00*/  SHF.R.S32.HI R16, RZ, 0x7, R0 ;  /* 0x00000007ff107819 */ /* 0x000fc60000011400 */
[----:B------:R-:W-:Y:S01]  /*0c10*/  IMAD.IADD R15, R236, 0x1, -R5 ;  /* 0x00000001ec0f7824 */ /* 0x000fe200078e0a05 */
[----:B------:R-:W-:Y:S01]  /*0c20*/  SHF.R.S32.HI R5, RZ, 0x4, R2 ;  /* 0x00000004ff057819 */ /* 0x000fe20000011402 */
[----:B------:R-:W-:Y:S01]  /*0c30*/  ULOP3.LUT UR5, UR5, 0x1, URZ, 0xfc, !UPT ;  /* 0x0000000105057892 */ /* 0x000fe2000f8efc3f */
[----:B------:R-:W-:Y:S02]  /*0c40*/  LEA.HI R0, R0, R16, RZ, 0x1 ;  /* 0x0000001000007211 */ /* 0x000fe400078f08ff */
[----:B------:R-:W-:Y:S01]  /*0c50*/  SHF.R.S32.HI R7, RZ, 0x1f, R15 ;  /* 0x0000001fff077819 */ /* 0x000fe2000001140f */
[----:B------:R-:W-:Y:S01]  /*0c60*/  STL [R1+0x4c], R15 ;  /* 0x00004c0f01007387 */ /* 0x000fe20000100800 */
[----:B------:R-:W-:Y:S02]  /*0c70*/  LEA.HI R4, R2, R5, RZ, 0x1 ;  /* 0x0000000502047211 */ /* 0x000fe400078f08ff */
[CC--:B------:R-:W-:Y:S01]  /*0c80*/  LEA.HI R8, R7.reuse, R15.reuse, RZ, 0x2 ;  /* 0x0000000f07087211 */ /* 0x0c0fe200078f10ff */
[----:B------:R0:W-:Y:S01]  /*0c90*/  STL [R1+0x6c], R16 ;  /* 0x00006c1001007387 */ /* 0x0001e20000100800 */
[----:B------:R-:W-:-:S02]  /*0ca0*/  LEA.HI R7, R7, R15, RZ, 0x5 ;  /* 0x0000000f07077211 */ /* 0x000fc400078f28ff */
[--C-:B------:R-:W-:Y:S02]  /*0cb0*/  SHF.R.S32.HI R9, RZ, 0x2, R8.reuse ;  /* 0x00000002ff097819 */ /* 0x100fe40000011408 */
[----:B------:R-:W-:Y:S02]  /*0cc0*/  SHF.R.S32.HI R6, RZ, 0x1f, R8 ;  /* 0x0000001fff067819 */ /* 0x000fe40000011408 */
[----:B------:R-:W-:Y:S02]  /*0cd0*/  SHF.R.S32.HI R7, RZ, 0x5, R7 ;  /* 0x00000005ff077819 */ /* 0x000fe40000011407 */
[----:B------:R-:W-:Y:S02]  /*0ce0*/  LEA.HI R10, R6, R9, RZ, 0x3 ;  /* 0x00000009060a7211 */ /* 0x000fe400078f18ff */
[----:B------:R-:W-:Y:S02]  /*0cf0*/  LOP3.LUT R6, R4, 0x1ffffffe, RZ, 0xc0, !PT ;  /* 0x1ffffffe04067812 */ /* 0x000fe400078ec0ff */
[----:B------:R-:W-:-:S02]  /*0d00*/  LOP3.LUT R10, R10, 0xfffffff8, RZ, 0xc0, !PT ;  /* 0xfffffff80a0a7812 */ /* 0x000fc400078ec0ff */
[-C--:B------:R-:W-:Y:S01]  /*0d10*/  LEA.HI R4, R3, R236.reuse, RZ, 0x5 ;  /* 0x000000ec03047211 */ /* 0x080fe200078f28ff */
[----:B------:R-:W-:Y:S01]  /*0d20*/  IMAD.IADD R6, R5, 0x1, -R6 ;  /* 0x0000000105067824 */ /* 0x000fe200078e0a06 */
[----:B------:R-:W-:Y:S01]  /*0d30*/  LOP3.LUT R5, R224, 0x1ffffff8, RZ, 0xc0, !PT ;  /* 0x1ffffff8e0057812 */ /* 0x000fe200078ec0ff */
[----:B------:R-:W-:Y:S01]  /*0d40*/  IMAD.IADD R10, R9, 0x1, -R10 ;  /* 0x00000001090a7824 */ /* 0x000fe200078e0a0a */
[----:B------:R-:W-:Y:S02]  /*0d50*/  LEA.HI R9, R3, R236, RZ, 0x2 ;  /* 0x000000ec03097211 */ /* 0x000fe400078f10ff */
[----:B------:R-:W-:Y:S01]  /*0d60*/  LOP3.LUT R3, R2, 0x3fffff0, RZ, 0xc0, !PT ;  /* 0x03fffff002037812 */ /* 0x000fe200078ec0ff */
[----:B------:R-:W-:Y:S01]  /*0d70*/  IMAD.IADD R5, R236, 0x1, -R5 ;  /* 0x00000001ec057824 */ /* 0x000fe200078e0a05 */
[----:B------:R-:W-:Y:S01]  /*0d80*/  LOP3.LUT R11, R9, 0xfffffffc, RZ, 0xc0, !PT ;  /* 0xfffffffc090b7812 */ /* 0x000fe200078ec0ff */
[----:B------:R-:W-:Y:S01]  /*0d90*/  IMAD R7, R7, 0x10, R10 ;  /* 0x0000001007077824 */ /* 0x000fe200078e020a */
[----:B------:R-:W-:-:S02]  /*0da0*/  SHF.R.S32.HI R204, RZ, 0x2, R9 ;  /* 0x00000002ffcc7819 */ /* 0x000fc40000011409 */
[C---:B------:R-:W-:Y:S01]  /*0db0*/  IADD3 R3, R236.reuse, -R3, RZ ;  /* 0x80000003ec037210 */ /* 0x040fe20007ffe0ff */
[----:B------:R-:W-:Y:S01]  /*0dc0*/  IMAD.IADD R236, R236, 0x1, -R11 ;  /* 0x00000001ecec7824 */ /* 0x000fe200078e0a0b */
[----:B------:R-:W-:Y:S01]  /*0dd0*/  SHF.R.S32.HI R9, RZ, 0x1f, R9 ;  /* 0x0000001fff097819 */ /* 0x000fe20000011409 */
[----:B------:R-:W-:Y:S01]  /*0de0*/  VIADD R233, R204, 0x40 ;  /* 0x00000040cce97836 */ /* 0x000fe20000000000 */
[----:B------:R-:W-:Y:S02]  /*0df0*/  SHF.R.S32.HI R4, RZ, 0x5, R4 ;  /* 0x00000005ff047819 */ /* 0x000fe40000011404 */
[----:B------:R-:W-:Y:S01]  /*0e00*/  LEA.HI R9, R9, R204, RZ, 0x3 ;  /* 0x000000cc09097211 */ /* 0x000fe200078f18ff */
[----:B------:R-:W-:Y:S01]  /*0e10*/  IMAD.SHL.U32 R212, R233, 0x40, RZ ;  /* 0x00000040e9d47824 */ /* 0x000fe200078e00ff */
[----:B------:R-:W-:Y:S01]  /*0e20*/  SHF.L.U32 R22, R236, 0x3, RZ ;  /* 0x00000003ec167819 */ /* 0x000fe200000006ff */
[C---:B------:R-:W-:Y:S01]  /*0e30*/  IMAD R3, R4.reuse, 0x10, R3 ;  /* 0x0000001004037824 */ /* 0x040fe200078e0203 */
[----:B------:R-:W-:Y:S01]  /*0e40*/  LOP3.LUT R9, R9, 0xfffffff8, RZ, 0xc0, !PT ;  /* 0xfffffff809097812 */ /* 0x000fe200078ec0ff */
[----:B------:R-:W-:Y:S01]  /*0e50*/  IMAD.SHL.U32 R215, R4, 0x200, RZ ;  /* 0x0000020004d77824 */ /* 0x000fe200078e00ff */
[----:B------:R-:W-:Y:S01]  /*0e60*/  LOP3.LUT R0, R0, 0x3fffffe, RZ, 0xc0, !PT ;  /* 0x03fffffe00007812 */ /* 0x000fe200078ec0ff */
[----:B------:R-:W-:Y:S01]  /*0e70*/  VIADD R206, R22, 0x20 ;  /* 0x0000002016ce7836 */ /* 0x000fe20000000000 */
[----:B------:R-:W-:Y:S01]  /*0e80*/  LEA R12, R3, R6, 0x3 ;  /* 0x00000006030c7211 */ /* 0x000fe200078e18ff */
[----:B------:R-:W-:Y:S01]  /*0e90*/  IMAD.IADD R223, R204, 0x1, -R9 ;  /* 0x00000001ccdf7824 */ /* 0x000fe200078e0a09 */
[----:B------:R-:W-:Y:S01]  /*0ea0*/  SHF.R.S32.HI R2, RZ, 0x1f, R233 ;  /* 0x0000001fff027819 */ /* 0x000fe200000114e9 */
[----:B------:R-:W-:Y:S01]  /*0eb0*/  IMAD.IADD R0, R16, 0x1, -R0 ;  /* 0x0000000110007824 */ /* 0x000fe200078e0a00 */
[----:B------:R-:W-:Y:S01]  /*0ec0*/  SHF.R.S32.HI R3, RZ, 0x1f, R206 ;  /* 0x0000001fff037819 */ /* 0x000fe200000114ce */
[----:B------:R-:W-:Y:S01]  /*0ed0*/  IMAD.SHL.U32 R213, R223, 0x40, RZ ;  /* 0x00000040dfd57824 */ /* 0x000fe200078e00ff */
[----:B------:R-:W-:Y:S01]  /*0ee0*/  LEA.HI R2, R2, R233, RZ, 0x3 ;  /* 0x000000e902027211 */ /* 0x000fe200078f18ff */
[----:B------:R-:W-:Y:S01]  /*0ef0*/  IMAD R227, R0, 0x40, R7 ;  /* 0x0000004000e37824 */ /* 0x000fe200078e0207 */
[-C--:B------:R-:W-:Y:S01]  /*0f00*/  LEA.HI R4, R3, R206.reuse, RZ, 0x6 ;  /* 0x000000ce03047211 */ /* 0x080fe200078f30ff */
[----:B------:R-:W-:Y:S01]  /*0f10*/  IMAD.U32 R0, RZ, RZ, UR5 ;  /* 0x00000005ff007e24 */ /* 0x000fe2000f8e00ff */
[----:B------:R-:W-:Y:S01]  /*0f20*/  IADD3 R207, R22, 0x40, RZ ;  /* 0x0000004016cf7810 */ /* 0x000fe20007ffe0ff */
[----:B------:R-:W-:Y:S01]  /*0f30*/  IMAD.SHL.U32 R2, R2, 0x40, RZ ;  /* 0x0000004002027824 */ /* 0x000fe200078e00ff */
[----:B------:R-:W-:Y:S01]  /*0f40*/  LOP3.LUT R213, R213, 0x1c0, RZ, 0xc0, !PT ;  /* 0x000001c0d5d57812 */ /* 0x000fe200078ec0ff */
[----:B------:R-:W-:Y:S01]  /*0f50*/  IMAD.SHL.U32 R4, R4, 0x80, RZ ;  /* 0x0000008004047824 */ /* 0x000fe200078e00ff */
[----:B------:R-:W-:Y:S01]  /*0f60*/  LEA.HI R3, R3, R206, RZ, 0x3 ;  /* 0x000000ce03037211 */ /* 0x000fe200078f18ff */
[----:B------:R1:W-:Y:S01]  /*0f70*/  STL [R1+0x44], R0 ;  /* 0x0000440001007387 */ /* 0x0003e20000100800 */
[----:B------:R-:W-:Y:S01]  /*0f80*/  LOP3.LUT R212, R212, 0x1c0, RZ, 0xc0, !PT ;  /* 0x000001c0d4d47812 */ /* 0x000fe200078ec0ff */
[----:B0-----:R-:W-:Y:S01]  /*0f90*/  IMAD.SHL.U32 R16, R236, 0x4, RZ ;  /* 0x00000004ec107824 */ /* 0x001fe200078e00ff */
[----:B------:R-:W-:-:S02]  /*0fa0*/  SHF.R.S32.HI R6, RZ, 0x1f, R207 ;  /* 0x0000001fff067819 */ /* 0x000fc400000114cf */
[----:B------:R-:W-:Y:S02]  /*0fb0*/  SHF.R.U32.HI R214, RZ, 0x3, R213 ;  /* 0x00000003ffd67819 */ /* 0x000fe400000116d5 */
[--C-:B------:R-:W-:Y:S02]  /*0fc0*/  LOP3.LUT R9, R213, 0x38, R3.reuse, 0xf8, !PT ;  /* 0x00000038d5097812 */ /* 0x100fe400078ef803 */
[----:B------:R-:W-:Y:S01]  /*0fd0*/  SHF.R.U32.HI R14, RZ, 0x3, R212 ;  /* 0x00000003ff0e7819 */ /* 0x000fe200000116d4 */
[----:B-1----:R-:W-:Y:S01]  /*0fe0*/  IMAD.U32 R0, RZ, RZ, UR4 ;  /* 0x00000004ff007e24 */ /* 0x002fe2000f8e00ff */
[----:B------:R-:W-:Y:S02]  /*0ff0*/  LOP3.LUT R10, R212, 0x38, R3, 0xf8, !PT ;  /* 0x00000038d40a7812 */ /* 0x000fe400078ef803 */
[----:B------:R-:W-:Y:S02]  /*1000*/  LOP3.LUT R220, R2, 0xfffffe00, RZ, 0xc0, !PT ;  /* 0xfffffe0002dc7812 */ /* 0x000fe400078ec0ff */
[----:B------:R-:W-:Y:S01]  /*1010*/  LOP3.LUT R4, R4, 0xffffe000, RZ, 0xc0, !PT ;  /* 0xffffe00004047812 */ /* 0x000fe200078ec0ff */
[----:B------:R0:W-:Y:S01]  /*1020*/  STL [R1+0x68], R0 ;  /* 0x0000680001007387 */ /* 0x0001e20000100800 */
[----:B------:R-:W-:-:S02]  /*1030*/  LOP3.LUT R9, R9, R214, RZ, 0x3c, !PT ;  /* 0x000000d609097212 */ /* 0x000fc400078e3cff */
[-C--:B------:R-:W-:Y:S02]  /*1040*/  LEA.HI R2, R6, R207.reuse, RZ, 0x3 ;  /* 0x000000cf06027211 */ /* 0x080fe400078f18ff */
[----:B------:R-:W-:Y:S02]  /*1050*/  LOP3.LUT R11, R10, R14, RZ, 0x3c, !PT ;  /* 0x0000000e0a0b7212 */ /* 0x000fe400078e3cff */
[----:B------:R-:W-:Y:S02]  /*1060*/  LEA.HI R6, R6, R207, RZ, 0x6 ;  /* 0x000000cf06067211 */ /* 0x000fe400078f30ff */
[----:B------:R-:W-:Y:S02]  /*1070*/  LOP3.LUT R7, R212, 0x38, R22, 0xf8, !PT ;  /* 0x00000038d4077812 */ /* 0x000fe400078ef816 */
[----:B------:R-:W-:Y:S01]  /*1080*/  SHF.L.U32 R221, R5, 0x3, RZ ;  /* 0x0000000305dd7819 */ /* 0x000fe200000006ff */
[----:B------:R-:W-:Y:S01]  /*1090*/  IMAD.SHL.U32 R5, R12, 0x8, RZ ;  /* 0x000000080c057824 */ /* 0x000fe200078e00ff */
[----:B------:R-:W-:-:S02]  /*10a0*/  IADD3 R9, R9, R4, R215 ;  /* 0x0000000409097210 */ /* 0x000fc40007ffe0d7 */
[----:B------:R-:W-:Y:S02]  /*10b0*/  IADD3 R4, R11, R4, R220 ;  /* 0x000000040b047210 */ /* 0x000fe40007ffe0dc */
[----:B------:R-:W-:Y:S01]  /*10c0*/  SHF.L.U32 R6, R6, 0x7, RZ ;  /* 0x0000000706067819 */ /* 0x000fe200000006ff */
[----:B------:R-:W-:Y:S01]  /*10d0*/  STL [R1+0x70], R5 ;  /* 0x0000700501007387 */ /* 0x000fe20000100800 */
[--C-:B------:R-:W-:Y:S02]  /*10e0*/  LOP3.LUT R10, R212, 0x38, R2.reuse, 0xf8, !PT ;  /* 0x00000038d40a7812 */ /* 0x100fe400078ef802 */
[----:B0-----:R-:W-:Y:S02]  /*10f0*/  SHF.R.S32.HI R0, RZ, 0x3, R3 ;  /* 0x00000003ff007819 */ /* 0x001fe40000011403 */
[----:B------:R-:W-:Y:S02]  /*1100*/  LOP3.LUT R11, R213, 0x38, R2, 0xf8, !PT ;  /* 0x00000038d50b7812 */ /* 0x000fe400078ef802 */
[----:B------:R-:W-:Y:S01]  /*1110*/  LOP3.LUT R7, R220, R7, R14, 0xf6, !PT ;  /* 0x00000007dc077212 */ /* 0x000fe200078ef60e */
[----:B------:R0:W-:Y:S01]  /*1120*/  STL [R1+0x48], R0 ;  /* 0x0000480001007387 */ /* 0x0001e20000100800 */
[----:B------:R-:W-:-:S02]  /*1130*/  LOP3.LUT R6, R6, 0xffffe000, RZ, 0xc0, !PT ;  /* 0xffffe00006067812 */ /* 0x000fc400078ec0ff */
[----:B------:R-:W-:Y:S02]  /*1140*/  LOP3.LUT R13, R10, R14, RZ, 0x3c, !PT ;  /* 0x0000000e0a0d7212 */ /* 0x000fe400078e3cff */
[----:B------:R-:W-:Y:S02]  /*1150*/  SHF.R.S32.HI R3, RZ, 0x3, R2 ;  /* 0x00000003ff037819 */ /* 0x000fe40000011402 */
[----:B------:R-:W-:Y:S02]  /*1160*/  LOP3.LUT R11, R11, R214, RZ, 0x3c, !PT ;  /* 0x000000d60b0b7212 */ /* 0x000fe400078e3cff */
[----:B------:R-:W-:Y:S01]  /*1170*/  LEA R2, R7, UR4, 0x1 ;  /* 0x0000000407027c11 */ /* 0x000fe2000f8e08ff */
[----:B------:R1:W-:Y:S01]  /*1180*/  STL [R1+0x5c], R3 ;  /* 0x00005c0301007387 */ /* 0x0003e20000100800 */
[----:B0-----:R-:W-:Y:S02]  /*1190*/  LEA R0, R9, UR4, 0x1 ;  /* 0x0000000409007c11 */ /* 0x001fe4000f8e08ff */
[-C--:B------:R-:W-:Y:S01]  /*11a0*/  IADD3 R13, R13, R6.reuse, R220 ;  /* 0x000000060d0d7210 */ /* 0x080fe20007ffe0dc */
[----:B------:R0:W-:Y:S01]  /*11b0*/  STL [R1+0x60], R2 ;  /* 0x0000600201007387 */ /* 0x0001e20000100800 */
[----:B------:R-:W-:-:S02]  /*11c0*/  IADD3 R11, R11, R6, R215 ;  /* 0x000000060b0b7210 */ /* 0x000fc40007ffe0d7 */
[----:B------:R-:W-:Y:S01]  /*11d0*/  LOP3.LUT R226, R8, 0x7ffffffc, RZ, 0xc0, !PT ;  /* 0x7ffffffc08e27812 */ /* 0x000fe200078ec0ff */
[----:B------:R2:W-:Y:S01]  /*11e0*/  STL [R1+0x64], R0 ;  /* 0x0000640001007387 */ /* 0x0005e20000100800 */
[----:B------:R-:W-:Y:S02]  /*11f0*/  SHF.R.S32.HI R224, RZ, 0x3, R224 ;  /* 0x00000003ffe07819 */ /* 0x000fe400000114e0 */
[----:B-1----:R-:W-:Y:S01]  /*1200*/  LEA R3, R4, UR4, 0x1 ;  /* 0x0000000404037c11 */ /* 0x002fe2000f8e08ff */
[----:B------:R-:W-:Y:S01]  /*1210*/  IMAD.IADD R226, R15, 0x1, -R226 ;  /* 0x000000010fe27824 */ /* 0x000fe200078e0ae2 */
[----:B------:R-:W-:Y:S02]  /*1220*/  SHF.R.S32.HI R234, RZ, 0x1f, R204 ;  /* 0x0000001fffea7819 */ /* 0x000fe400000114cc */
[----:B0-----:R-:W-:Y:S01]  /*1230*/  LEA R2, R11, UR4, 0x1 ;  /* 0x000000040b027c11 */ /* 0x001fe2000f8e08ff */
[----:B------:R0:W-:Y:S01]  /*1240*/  STL [R1+0x54], R3 ;  /* 0x0000540301007387 */ /* 0x0001e20000100800 */
[----:B--2---:R-:W-:-:S05]  /*1250*/  LEA R0, R13, UR4, 0x1 ;  /* 0x000000040d007c11 */ /* 0x004fca000f8e08ff */
[----:B------:R0:W-:Y:S04]  /*1260*/  STL [R1+0x50], R0 ;  /* 0x0000500001007387 */ /* 0x0001e80000100800 */
[----:B------:R0:W-:Y:S02]  /*1270*/  STL [R1+0x58], R2 ;  /* 0x0000580201007387 */ /* 0x0001e40000100800 */
.L_x_5291:
[----:B0-----:R-:W0:Y:S01]  /*1280*/  LDC.64 R2, c[0x0][0xc60] ;  /* 0x00031800ff027b82 */ /* 0x001e220000000a00 */
[----:B------:R-:W-:Y:S01]  /*1290*/  ULDC.64 UR4, c[0x0][0xa28] ;  /* 0x00028a0000047ab9 */ /* 0x000fe20000000a00 */
[----:B------:R-:W-:Y:S01]  /*12a0*/  ULDC.64 UR8, c[0x0][0xa18] ;  /* 0x0002860000087ab9 */ /* 0x000fe20000000a00 */
[----:B------:R-:W-:Y:S01]  /*12b0*/  ULDC.64 UR6, c[0x0][0xa08] ;  /* 0x0002820000067ab9 */ /* 0x000fe20000000a00 */
[----:B0-----:R-:W-:-:S05]  /*12c0*/  IMAD.WIDE R2, R219, 0x4, R2 ;  /* 0x00000004db027825 */ /* 0x001fca00078e0202 */
[----:B--2---:R-:W2:Y:S01]  /*12d0*/  LDG.E R231, desc[UR60][R2.64] ;  /* 0x0000003c02e77981 */ /* 0x004ea2000c1e1900 */
[----:B------:R-:W-:Y:S01]  /*12e0*/  ISETP.NE.U32.AND P2, PT, RZ, UR4, PT ;  /* 0x00000004ff007c0c */ /* 0x000fe2000bf45070 */
[----:B------:R-:W-:Y:S01]  /*12f0*/  IMAD.MOV.U32 R0, RZ, RZ, RZ ;  /* 0x000000ffff007224 */ /* 0x000fe200078e00ff */
[----:B------:R-:W-:Y:S01]  /*1300*/  ISETP.NE.U32.AND P1, PT, RZ, UR8, PT ;  /* 0x00000008ff007c0c */ /* 0x000fe2000bf25070 */
[----:B-----5:R-:W-:Y:S01]  /*1310*/  IMAD.MOV.U32 R26, RZ, RZ, RZ ;  /* 0x000000ffff1a7224 */ /* 0x020fe200078e00ff */
        /* <DEDUP_REMOVED lines=12> */
[----:B----4-:R-:W-:Y:S01]  /*13e0*/  @P1 IADD3 R4, P2, R229, UR8, RZ ;  /* 0x00000008e5041c10 */ /* 0x010fe2000ff5e0ff */
[----:B------:R-:W-:Y:S01]  /*13f0*/  IMAD.U32 R219, RZ, RZ, UR4 ;  /* 0x00000004ffdb7e24 */ /* 0x000fe2000f8e00ff */
[C---:B------:R-:W-:Y:S01]  /*1400*/  IADD3.X R7, R230.reuse, UR7, RZ, P4, !PT ;  /* 0x00000007e6077c10 */ /* 0x040fe2000a7fe4ff */
[----:B------:R-:W-:Y:S01]  /*1410*/  ULDC.64 UR4, c[0x0][0x3f8] ;  /* 0x0000fe0000047ab9 */ /* 0x000fe20000000a00 */
[----:B------:R-:W-:Y:S01]  /*1420*/  @P1 IADD3.X R5, R230, UR9, RZ, P2, !PT ;  /* 0x00000009e6051c10 */ /* 0x000fe200097fe4ff */
[----:B------:R-:W-:-:S02]  /*1430*/  ULDC.64 UR6, c[0x0][0xa20] ;  /* 0x0002880000067ab9 */ /* 0x000fc40000000a00 */
[----:B------:R0:W5:Y:S04]  /*1440*/  @P0 LDG.E R26, desc[UR60][R6.64] ;  /* 0x0000003c061a0981 */ /* 0x000168000c1e1900 */
[----:B------:R0:W5:Y:S01]  /*1450*/  @P1 LDG.E R219, desc[UR60][R4.64] ;  /* 0x0000003c04db1981 */ /* 0x000162000c1e1900 */
[----:B------:R-:W-:-:S03]  /*1460*/  UISETP.NE.U32.AND UP0, UPT, UR4, URZ, UPT ;  /* 0x0000003f0400728c */ /* 0x000fc6000bf05070 */
[----:B------:R-:W-:Y:S01]  /*1470*/  ULDC UR4, c[0x0][0x404] ;  /* 0x0001010000047ab9 */ /* 0x000fe20000000800 */
[----:B------:R-:W-:Y:S01]  /*1480*/  UISETP.NE.AND.EX UP0, UPT, UR5, URZ, UPT, UP0 ;  /* 0x0000003f0500728c */ /* 0x000fe2000bf05300 */
[----:B------:R-:W-:Y:S02]  /*1490*/  ISETP.NE.U32.AND P2, PT, RZ, UR6, PT ;  /* 0x00000006ff007c0c */ /* 0x000fe4000bf45070 */
[----:B------:R-:W-:Y:S01]  /*14a0*/  ULDC UR5, c[0x0][0x2e0] ;  /* 0x0000b80000057ab9 */ /* 0x000fe20000000800 */
[----:B------:R-:W-:Y:S01]  /*14b0*/  USEL UR4, UR4, 0x1, UP0 ;  /* 0x0000000104047887 */ /* 0x000fe20008000000 */
[----:B------:R-:W-:-:S03]  /*14c0*/  ISETP.NE.AND.EX P2, PT, RZ, UR7, PT, P2 ;  /* 0x00000007ff007c0c */ /* 0x000fc6000bf45320 */
[----:B------:R-:W-:-:S03]  /*14d0*/  UIMAD UR4, UR4, UR5, URZ ;  /* 0x00000005040472a4 */ /* 0x000fc6000f8e023f */
[----:B------:R-:W-:Y:S01]  /*14e0*/  ULDC UR5, c[0x0][0x338] ;  /* 0x0000ce0000057ab9 */ /* 0x000fe20000000800 */
[----:B------:R-:W-:Y:S01]  /*14f0*/  MOV R235, R217 ;  /* 0x000000d900eb7202 */ /* 0x000fe20000000f00 */
[----:B------:R-:W-:Y:S02]  /*1500*/  IMAD.MOV.U32 R228, RZ, RZ, R218 ;  /* 0x000000ffffe47224 */ /* 0x000fe400078e00da */
[----:B------:R-:W-:Y:S01]  /*1510*/  IMAD.MOV.U32 R27, RZ, RZ, R231 ;  /* 0x000000ffff1b7224 */ /* 0x000fe200078e00e7 */
[----:B0-----:R-:W-:Y:S06]  /*1520*/  @P1 BRA `(.L_x_5056) ;  /* 0x0000000000241947 */ /* 0x001fec0003800000 */
        /* <DEDUP_REMOVED lines=9> */
.L_x_5056:
[----:B------:R-:W-:Y:S01]  /*15c0*/  MOV R2, UR5 ;  /* 0x0000000500027c02 */ /* 0x000fe20008000f00 */
[----:B------:R-:W-:Y:S01]  /*15d0*/  IMAD.U32 R29, RZ, RZ, UR4 ;  /* 0x00000004ff1d7e24 */ /* 0x000fe2000f8e00ff */
[----:B------:R-:W-:Y:S06]  /*15e0*/  @!P2 BRA `(.L_x_5057) ;  /* 0x000000000010a947 */ /* 0x000fec0003800000 */
[----:B------:R-:W-:-:S04]  /*15f0*/  IADD3 R4, P0, R229, UR6, RZ ;  /* 0x00000006e5047c10 */ /* 0x000fc8000ff1e0ff */
[----:B------:R-:W-:-:S05]  /*1600*/  IADD3.X R5, R230, UR7, RZ, P0, !PT ;  /* 0x00000007e6057c10 */ /* 0x000fca00087fe4ff */
[----:B------:R0:W5:Y:S01]  /*1610*/  LDG.E R29, desc[UR60][R4.64] ;  /* 0x0000003c041d7981 */ /* 0x000162000c1e1900 */
[----:B------:R-:W-:Y:S05]  /*1620*/  BRA `(.L_x_5058) ;  /* 0x0000000000107947 */ /* 0x000fea0003800000 */
.L_x_5057:
[----:B------:R-:W-:Y:S05]  /*1630*/  @!P0 BRA `(.L_x_5058) ;  /* 0x00000000000c8947 */ /* 0x000fea0003800000 */
[----:B------:R-:W2:Y:S04]  /*1640*/  LDG.E R4, desc[UR60][R6.64] ;  /* 0x0000003c06047981 */ /* 0x000ea8000c1e1900 */
[----:B------:R-:W2:Y:S02]  /*1650*/  LDG.E R29, desc[UR60][R6.64+0x4] ;  /* 0x0000043c061d7981 */ /* 0x000ea4000c1e1900 */
[----:B--2---:R-:W-:-:S07]  /*1660*/  IMAD.IADD R29, R29, 0x1, -R4 ;  /* 0x000000011d1d7824 */ /* 0x004fce00078e0a04 */
.L_x_5058:
        /* <DEDUP_REMOVED lines=8> */
[----:B------:R-:W-:Y:S01]  /*16f0*/  ISETP.NE.U32.AND P1, PT, RZ, UR4, PT ;  /* 0x00000004ff007c0c */ /* 0x000fe2000bf25070 */
[----:B-----5:R-:W-:-:S03]  /*1700*/  IMAD.MOV.U32 R144, RZ, RZ, R29 ;  /* 0x000000ffff907224 */ /* 0x020fc600078e001d */
[----:B------:R-:W-:-:S13]  /*1710*/  ISETP.NE.AND.EX P1, PT, RZ, UR5, PT, P1 ;  /* 0x00000005ff007c0c */ /* 0x000fda000bf25310 */
[----:B------:R-:W-:-:S04]  /*1720*/  @P1 IADD3 R6, P2, R229, UR4, RZ ;  /* 0x00000004e5061c10 */ /* 0x000fc8000ff5e0ff */
[----:B------:R-:W-:-:S05]  /*1730*/  @P1 IADD3.X R7, R230, UR5, RZ, P2, !PT ;  /* 0x00000005e6071c10 */ /* 0x000fca00097fe4ff */
[----:B------:R1:W5:Y:S01]  /*1740*/  @P1 LDG.E R144, desc[UR60][R6.64] ;  /* 0x0000003c06901981 */ /* 0x000362000c1e1900 */
[----:B------:R-:W-:Y:S02]  /*1750*/  IADD3 R11, R29, -R0, RZ ;  /* 0x800000001d0b7210 */ /* 0x000fe40007ffe0ff */
[----:B0-----:R-:W-:Y:S02]  /*1760*/  MOV R4, RZ ;  /* 0x000000ff00047202 */ /* 0x001fe40000000f00 */
[----:B------:R-:W-:Y:S01]  /*1770*/  PLOP3.LUT P2, PT, PT, PT, PT, 0x80, 0x0 ;  /* 0x000000000000781c */ /* 0x000fe20003f4f070 */
[----:B------:R-:W-:-:S05]  /*1780*/  IMAD.MOV R0, RZ, RZ, -R11 ;  /* 0x000000ffff007224 */ /* 0x000fca00078e0a0b */
[----:B------:R-:W-:-:S04]  /*1790*/  VIMNMX R0, RZ, R0, !PT ;  /* 0x00000000ff007248 */ /* 0x000fc80007fe0100 */
[----:B------:R-:W-:-:S05]  /*17a0*/  SHF.R.U32.HI R124, RZ, 0x4, R0 ;  /* 0x00000004ff7c7819 */ /* 0x000fca0000011600 */
[----:B------:R-:W-:-:S04]  /*17b0*/  IMAD.WIDE.U32 R124, R124, 0x24924925, RZ ;  /* 0x249249257c7c7825 */ /* 0x000fc800078e00ff */
[----:B------:R-:W-:Y:S02]  /*17c0*/  IMAD.MOV.U32 R24, RZ, RZ, R125 ;  /* 0x000000ffff187224 */ /* 0x000fe400078e007d */
[----:B--2---:R-:W-:Y:S01]  /*17d0*/  @P0 IMAD.IADD R2, R8, 0x1, -R3 ;  /* 0x0000000108020824 */ /* 0x004fe200078e0a03 */
[----:B------:R-:W-:-:S03]  /*17e0*/  LEA R8, R217, 0xef, 0x7 ;  /* 0x000000efd9087811 */ /* 0x000fc600078e38ff */
[----:B------:R-:W-:-:S04]  /*17f0*/  IMAD.IADD R222, R11, 0x1, R2 ;  /* 0x000000010bde7824 */ /* 0x000fc800078e0202 */
        /* <DEDUP_REMOVED lines=9> */
[----:B------:R-:W-:-:S05]  /*1890*/  VIMNMX R148, R3, R148, PT ;  /* 0x0000009403947248 */ /* 0x000fca0003fe0100 */
[----:B------:R-:W-:-:S05]  /*18a0*/  IMAD R3, R148, 0x70, -R11 ;  /* 0x0000007094037824 */ /* 0x000fca00078e0a0b */
[----:B------:R-:W-:-:S04]  /*18b0*/  VIMNMX R3, R3, R2, PT ;  /* 0x0000000203037248 */ /* 0x000fc80003fe0100 */
[----:B------:R-:W-:-:S13]  /*18c0*/  ISETP.GT.AND P0, PT, R3, R0, PT ;  /* 0x000000000300720c */ /* 0x000fda0003f04270 */
[----:B------:R-:W-:Y:S01]  /*18d0*/  @P0 MOV R4, RZ ;  /* 0x000000ff00040202 */ /* 0x000fe20000000f00 */
[----:B------:R-:W-:-:S04]  /*18e0*/  @P0 VIADD R5, R3, 0x6f ;  /* 0x0000006f03050836 */ /* 0x000fc80000000000 */
        /* <DEDUP_REMOVED lines=25> */
.L_x_5061:
[----:B------:R-:W-:Y:S05]  /*1a80*/  BSYNC B6 ;  /* 0x0000000000067941 */ /* 0x000fea0003800000 */
.L_x_5060:
        /* <DEDUP_REMOVED lines=20> */
.L_x_5063:
[----:B------:R-:W-:Y:S05]  /*1bd0*/  BSYNC B6 ;  /* 0x0000000000067941 */ /* 0x000fea0003800000 */
.L_x_5062:
        /* <DEDUP_REMOVED lines=12> */
[----:B------:R-:W4:Y:S02]  /*1ca0*/  LDC.64 R102, c[0x0][0x3d8] ;  /* 0x0000f600ff667b82 */ /* 0x000f240000000a00 */
[----:B------:R-:W-:Y:S01]  /*1cb0*/  @P0 IADD3.X R5, R230, UR5, RZ, P1, !PT ;  /* 0x00000005e6050c10 */ /* 0x000fe20008ffe4ff */
[----:B------:R-:W-:-:S04]  /*1cc0*/  ULDC.64 UR4, c[0x0][0x320] ;  /* 0x0000c80000047ab9 */ /* 0x000fc80000000a00 */
[----:B------:R3:W2:Y:S01]  /*1cd0*/  @P0 LDG.E R27, desc[UR60][R4.64] ;  /* 0x0000003c041b0981 */ /* 0x0006a2000c1e1900 */
[----:B0-----:R-:W-:Y:S01]  /*1ce0*/  ISETP.NE.AND P0, PT, R0, 0x1, PT ;  /* 0x000000010000780c */ /* 0x001fe20003f05270 */
[----:B------:R-:W-:Y:S01]  /*1cf0*/  VIADD R0, R22, 0x60 ;  /* 0x0000006016007836 */ /* 0x000fe20000000000 */
[----:B------:R-:W-:Y:S01]  /*1d00*/  ISETP.GE.AND P2, PT, R206, UR6, PT ;  /* 0x00000006ce007c0c */ /* 0x000fe2000bf46270 */
[----:B------:R-:W0:Y:S01]  /*1d10*/  LDC R31, c[0x0][0x3d4] ;  /* 0x0000f500ff1f7b82 */ /* 0x000e220000000800 */
[----:B------:R-:W-:Y:S01]  /*1d20*/  ISETP.GE.AND P1, PT, R22, UR6, PT ;  /* 0x0000000616007c0c */ /* 0x000fe2000bf26270 */
[----:B------:R-:W0:Y:S01]  /*1d30*/  S2R R149, SR_TID.X ;  /* 0x0000000000957919 */ /* 0x000e220000002100 */
[----:B------:R-:W-:Y:S01]  /*1d40*/  SEL R6, RZ, 0xffffffff, P2 ;  /* 0xffffffffff067807 */ /* 0x000fe20001000000 */
[----:B-1----:R-:W-:Y:S01]  /*1d50*/  IMAD R33, R115, 0x70, RZ ;  /* 0x0000007073217824 */ /* 0x002fe200078e02ff */
[----:B------:R-:W-:Y:S01]  /*1d60*/  SEL R3, RZ, 0x1, P1 ;  /* 0x00000001ff037807 */ /* 0x000fe20000800000 */
[----:B---3--:R-:W-:Y:S01]  /*1d70*/  IMAD.WIDE.U32 R110, R204, R108, R22 ;  /* 0x0000006ccc6e7225 */ /* 0x008fe200078e0016 */
[----:B------:R-:W-:-:S02]  /*1d80*/  ISETP.GE.AND P1, PT, R207, UR6, PT ;  /* 0x00000006cf007c0c */ /* 0x000fc4000bf26270 */
[----:B------:R-:W-:Y:S01]  /*1d90*/  ISETP.GE.AND P2, PT, R0, UR6, PT ;  /* 0x0000000600007c0c */ /* 0x000fe2000bf46270 */
[----:B------:R-:W1:Y:S01]  /*1da0*/  @P0 LDC R7, c[0x0][0x42c] ;  /* 0x00010b00ff070b82 */ /* 0x000e620000000800 */
[----:B------:R-:W-:Y:S01]  /*1db0*/  IMAD.SHL.U32 R4, R6, 0x2, RZ ;  /* 0x0000000206047824 */ /* 0x000fe200078e00ff */
[----:B------:R-:W-:Y:S01]  /*1dc0*/  SEL R5, RZ, 0x4, P1 ;  /* 0x00000004ff057807 */ /* 0x000fe20000800000 */
[----:B----4-:R-:W-:Y:S01]  /*1dd0*/  IMAD.WIDE.U32 R104, R204, R102, R22 ;  /* 0x00000066cc687225 */ /* 0x010fe200078e0016 */
[----:B------:R-:W-:Y:S02]  /*1de0*/  SEL R6, RZ, 0x8, P2 ;  /* 0x00000008ff067807 */ /* 0x000fe40001000000 */
[----:B------:R-:W-:Y:S01]  /*1df0*/  LOP3.LUT R4, R4, 0x2, R3, 0xe2, !PT ;  /* 0x0000000204047812 */ /* 0x000fe200078ee203 */
[----:B------:R-:W-:Y:S01]  /*1e00*/  IMAD R35, R109, 0x70, RZ ;  /* 0x000000706d237824 */ /* 0x000fe200078e02ff */
[----:B------:R-:W3:Y:S01]  /*1e10*/  @P0 LDC R9, c[0x0][0x430] ;  /* 0x00010c00ff090b82 */ /* 0x000ee20000000800 */
[----:B------:R-:W-:Y:S01]  /*1e20*/  IADD3 R3, R22, 0x80, RZ ;  /* 0x0000008016037810 */ /* 0x000fe20007ffe0ff */
[----:B------:R-:W-:Y:S01]  /*1e30*/  IMAD R133, R103, 0x70, RZ ;  /* 0x0000007067857824 */ /* 0x000fe200078e02ff */
[----:B------:R-:W-:-:S02]  /*1e40*/  LOP3.LUT R5, R6, R4, R5, 0xfe, !PT ;  /* 0x0000000406057212 */ /* 0x000fc400078efe05 */
[----:B------:R-:W-:Y:S02]  /*1e50*/  ISETP.GE.AND P1, PT, R3, UR6, PT ;  /* 0x0000000603007c0c */ /* 0x000fe4000bf26270 */
[----:B------:R-:W-:Y:S02]  /*1e60*/  SHF.R.S32.HI R15, RZ, 0x1f, R121 ;  /* 0x0000001fff0f7819 */ /* 0x000fe40000011479 */
[----:B------:R-:W-:Y:S02]  /*1e70*/  SEL R30, RZ, 0x10, P1 ;  /* 0x00000010ff1e7807 */ /* 0x000fe40000800000 */
[----:B------:R-:W-:Y:S01]  /*1e80*/  SHF.R.S32.HI R17, RZ, 0x1f, R16 ;  /* 0x0000001fff117819 */ /* 0x000fe20000011410 */
[----:B------:R-:W-:Y:S01]  /*1e90*/  IMAD R6, R15, R114, RZ ;  /* 0x000000720f067224 */ /* 0x000fe200078e02ff */
[----:B------:R-:W-:Y:S02]  /*1ea0*/  LOP3.LUT R30, R5, R30, RZ, 0xfc, !PT ;  /* 0x0000001e051e7212 */ /* 0x000fe400078efcff */
[----:B0-----:R-:W-:Y:S01]  /*1eb0*/  ISETP.GE.AND P3, PT, R207, R31, PT ;  /* 0x0000001fcf00720c */ /* 0x001fe20003f66270 */
[----:B-1----:R-:W-:Y:S01]  /*1ec0*/  @P0 IMAD.HI.U32 R4, R218, R7, RZ ;  /* 0x00000007da040227 */ /* 0x002fe200078e00ff */
[----:B------:R-:W-:-:S02]  /*1ed0*/  ISETP.GE.AND P1, PT, R206, R31, PT ;  /* 0x0000001fce00720c */ /* 0x000fc40003f26270 */
[----:B------:R-:W-:Y:S01]  /*1ee0*/  LOP3.LUT P2, RZ, R223, 0x4, RZ, 0xc0, !PT ;  /* 0x00000004dfff7812 */ /* 0x000fe2000784c0ff */
[C---:B------:R-:W-:Y:S01]  /*1ef0*/  IMAD.WIDE.U32 R112, R204.reuse, R108, R16 ;  /* 0x0000006ccc707225 */ /* 0x040fe200078e0010 */
[----:B------:R-:W-:Y:S02]  /*1f00*/  SHF.R.U32.HI R28, RZ, 0x3, R212 ;  /* 0x00000003ff1c7819 */ /* 0x000fe400000116d4 */
[----:B------:R-:W-:Y:S01]  /*1f10*/  SHF.L.U32 R124, R31, 0x1, RZ ;  /* 0x000000011f7c7819 */ /* 0x000fe200000006ff */
[----:B------:R-:W-:Y:S01]  /*1f20*/  IMAD.WIDE.U32 R106, R204, R102, R16 ;  /* 0x00000066cc6a7225 */ /* 0x000fe200078e0010 */
[----:B---3--:R-:W-:Y:S02]  /*1f30*/  @P0 SHF.R.U32.HI R218, RZ, R9, R4 ;  /* 0x00000009ffda0219 */ /* 0x008fe40000011604 */
[----:B------:R-:W-:Y:S01]  /*1f40*/  ISETP.NE.U32.AND P0, PT, RZ, UR8, PT ;  /* 0x00000008ff007c0c */ /* 0x000fe2000bf05070 */
[----:B------:R-:W-:Y:S01]  /*1f50*/  IMAD.WIDE.U32 R4, R121, R114, RZ ;  /* 0x0000007279047225 */ /* 0x000fe200078e00ff */
[----:B------:R-:W-:-:S02]  /*1f60*/  SHF.R.S32.HI R8, RZ, 0x1f, R218 ;  /* 0x0000001fff087819 */ /* 0x000fc400000114da */
[----:B------:R-:W-:Y:S01]  /*1f70*/  ISETP.NE.AND.EX P0, PT, RZ, UR9, PT, P0 ;  /* 0x00000009ff007c0c */ /* 0x000fe2000bf05300 */
[----:B------:R-:W-:Y:S01]  /*1f80*/  IMAD R9, R121, R115, R6 ;  /* 0x0000007379097224 */ /* 0x000fe200078e0206 */
[----:B------:R-:W-:Y:S01]  /*1f90*/  SHF.L.U64.HI R135, R114, 0x6, R115 ;  /* 0x0000000672877819 */ /* 0x000fe20000010273 */
[----:B------:R-:W-:Y:S01]  /*1fa0*/  IMAD R11, R8, UR4, RZ ;  /* 0x00000004080b7c24 */ /* 0x000fe2000f8e02ff */
[----:B------:R-:W-:Y:S01]  /*1fb0*/  SHF.L.U32 R136, R114, 0x6, RZ ;  /* 0x0000000672887819 */ /* 0x000fe200000006ff */
[C---:B------:R-:W-:Y:S01]  /*1fc0*/  IMAD.WIDE.U32 R6, R218.reuse, UR4, R22 ;  /* 0x00000004da067c25 */ /* 0x040fe2000f8e0016 */
[----:B------:R-:W-:Y:S02]  /*1fd0*/  SHF.R.S32.HI R145, RZ, 0x1f, R233 ;  /* 0x0000001fff917819 */ /* 0x000fe400000114e9 */
[----:B------:R-:W-:Y:S01]  /*1fe0*/  LEA.HI R149, R149, 0x8, RZ, 0x19 ;  /* 0x0000000895957811 */ /* 0x000fe200078fc8ff */
[----:B------:R-:W-:Y:S01]  /*1ff0*/  IMAD R11, R218, UR5, R11 ;  /* 0x00000005da0b7c24 */ /* 0x000fe2000f8e020b */
[----:B------:R-:W-:Y:S01]  /*2000*/  ULDC.64 UR4, c[0x0][0x2f8] ;  /* 0x0000be0000047ab9 */ /* 0x000fe20000000a00 */
[----:B------:R-:W-:Y:S01]  /*2010*/  IMAD.IADD R5, R5, 0x1, R9 ;  /* 0x0000000105057824 */ /* 0x000fe200078e0209 */
[----:B------:R-:W-:Y:S01]  /*2020*/  MOV R116, R6 ;  /* 0x0000000600747202 */ /* 0x000fe20000000f00 */
[----:B------:R-:W-:-:S02]  /*2030*/  IMAD R9, R8, UR4, RZ ;  /* 0x0000000408097c24 */ /* 0x000fc4000f8e02ff */
[----:B------:R-:W-:Y:S02]  /*2040*/  IMAD.IADD R117, R7, 0x1, R11 ;  /* 0x0000000107757824 */ /* 0x000fe400078e020b */
[C---:B------:R-:W-:Y:S02]  /*2050*/  IMAD R9, R218.reuse, UR5, R9 ;  /* 0x00000005da097c24 */ /* 0x040fe4000f8e0209 */
[----:B------:R-:W-:Y:S01]  /*2060*/  IMAD.WIDE.U32 R4, R218, UR4, R4 ;  /* 0x00000004da047c25 */ /* 0x000fe2000f8e0004 */
[----:B------:R-:W-:-:S03]  /*2070*/  ULDC.64 UR4, c[0x0][0x300] ;  /* 0x0000c00000047ab9 */ /* 0x000fc60000000a00 */
[----:B------:R-:W-:Y:S02]  /*2080*/  IMAD.IADD R5, R5, 0x1, R9 ;  /* 0x0000000105057824 */ /* 0x000fe400078e0209 */
[----:B------:R-:W-:-:S04]  /*2090*/  IMAD R6, R234, R108, RZ ;  /* 0x0000006cea067224 */ /* 0x000fc800078e02ff */
[----:B------:R-:W-:-:S04]  /*20a0*/  IMAD R11, R204, R109, R6 ;  /* 0x0000006dcc0b7224 */ /* 0x000fc800078e0206 */
[----:B------:R-:W-:Y:S01]  /*20b0*/  IMAD.IADD R113, R113, 0x1, R11 ;  /* 0x0000000171717824 */ /* 0x000fe200078e020b */
[----:B------:R-:W-:Y:S01]  /*20c0*/  IADD3 R111, R11, R111, RZ ;  /* 0x0000006f0b6f7210 */ /* 0x000fe20007ffe0ff */
[----:B-----5:R-:W-:-:S04]  /*20d0*/  IMAD.WIDE.U32 R112, R144, R108, R112 ;  /* 0x0000006c90707225 */ /* 0x020fc800078e0070 */
[----:B------:R-:W-:Y:S01]  /*20e0*/  IMAD.WIDE.U32 R110, R144, R108, R110 ;  /* 0x0000006c906e7225 */ /* 0x000fe200078e006e */
[----:B--2---:R-:W-:-:S04]  /*20f0*/  LOP3.LUT R20, R20, 0xfffffffe, RZ, 0xc0, !PT ;  /* 0xfffffffe14147812 */ /* 0x004fc800078ec0ff */
[----:B------:R-:W-:-:S04]  /*2100*/  @P3 LOP3.LUT R20, R20, 0x1, RZ, 0xfc, !PT ;  /* 0x0000000114143812 */ /* 0x000fc800078efcff */
[----:B------:R-:W-:-:S04]  /*2110*/  LOP3.LUT R20, R20, 0xfffffffb, RZ, 0xc0, !PT ;  /* 0xfffffffb14147812 */ /* 0x000fc800078ec0ff */
[----:B------:R-:W-:-:S05]  /*2120*/  @P2 LOP3.LUT R20, R20, 0x4, RZ, 0xfc, !PT ;  /* 0x0000000414142812 */ /* 0x000fca00078efcff */
[----:B------:R0:W-:Y:S01]  /*2130*/  STL [R1+0x10], R20 ;  /* 0x0000101401007387 */ /* 0x0001e20000100800 */
        /* <DEDUP_REMOVED lines=10> */
[----:B------:R-:W-:Y:S02]  /*21e0*/  IMAD R21, R204, R115, R4 ;  /* 0x00000073cc157224 */ /* 0x000fe400078e0204 */
[----:B------:R-:W-:Y:S02]  /*21f0*/  IMAD.IADD R4, R119, 0x1, R13 ;  /* 0x0000000177047824 */ /* 0x000fe400078e020d */
[----:B------:R-:W-:Y:S02]  /*2200*/  IMAD R8, R8, UR4, RZ ;  /* 0x0000000408087c24 */ /* 0x000fe4000f8e02ff */
[----:B------:R-:W-:Y:S01]  /*2210*/  IMAD.WIDE.U32 R116, R9, UR4, R116 ;  /* 0x0000000409747c25 */ /* 0x000fe2000f8e0074 */
[----:B------:R-:W-:-:S02]  /*2220*/  IADD3.X R6, R4, R7, R21, P0, !PT ;  /* 0x0000000704067210 */ /* 0x000fc400007fe415 */
[----:B------:R-:W-:Y:S01]  /*2230*/  ISETP.GE.AND P0, PT, R22, R31, PT ;  /* 0x0000001f1600720c */ /* 0x000fe20003f06270 */
[----:B------:R-:W-:Y:S02]  /*2240*/  IMAD R7, R234, R102, RZ ;  /* 0x00000066ea077224 */ /* 0x000fe400078e02ff */
[----:B------:R-:W-:Y:S01]  /*2250*/  IMAD R41, R9, UR5, R8 ;  /* 0x0000000509297c24 */ /* 0x000fe2000f8e0208 */
[C---:B------:R-:W-:Y:S01]  /*2260*/  SEL R8, R31.reuse, RZ, P3 ;  /* 0x000000ff1f087207 */ /* 0x040fe20001800000 */
[----:B------:R-:W-:Y:S01]  /*2270*/  IMAD R11, R204, R103, R7 ;  /* 0x00000067cc0b7224 */ /* 0x000fe200078e0207 */
[C---:B------:R-:W-:Y:S01]  /*2280*/  SEL R7, R31.reuse, RZ, P0 ;  /* 0x000000ff1f077207 */ /* 0x040fe20000000000 */
[----:B------:R-:W-:Y:S01]  /*2290*/  IMAD.WIDE.U32 R114, R114, 0x70, RZ ;  /* 0x0000007072727825 */ /* 0x000fe200078e00ff */
[----:B------:R-:W-:Y:S02]  /*22a0*/  SEL R9, R31, RZ, P1 ;  /* 0x000000ff1f097207 */ /* 0x000fe40000800000 */
[----:B------:R-:W-:Y:S01]  /*22b0*/  IADD3 R120, P3, R204, R121, RZ ;  /* 0x00000079cc787210 */ /* 0x000fe20007f7e0ff */
[----:B------:R-:W-:Y:S01]  /*22c0*/  IMAD.IADD R7, R22, 0x1, R7 ;  /* 0x0000000116077824 */ /* 0x000fe200078e0207 */
[----:B------:R-:W-:Y:S01]  /*22d0*/  IADD3 R9, R206, R9, RZ ;  /* 0x00000009ce097210 */ /* 0x000fe20007ffe0ff */
[----:B------:R-:W-:-:S02]  /*22e0*/  IMAD.IADD R12, R207, 0x1, R8 ;  /* 0x00000001cf0c7824 */ /* 0x000fc400078e0208 */
[----:B------:R-:W-:Y:S01]  /*22f0*/  IMAD.IADD R107, R107, 0x1, R11 ;  /* 0x000000016b6b7824 */ /* 0x000fe200078e020b */
[----:B------:R-:W-:Y:S01]  /*2300*/  SHF.R.S32.HI R8, RZ, 0x1f, R7 ;  /* 0x0000001fff087819 */ /* 0x000fe20000011407 */
[----:B------:R-:W-:Y:S01]  /*2310*/  IMAD.IADD R105, R11, 0x1, R105 ;  /* 0x000000010b697824 */ /* 0x000fe200078e0269 */
[----:B------:R-:W-:Y:S01]  /*2320*/  SHF.R.S32.HI R10, RZ, 0x1f, R9 ;  /* 0x0000001fff0a7819 */ /* 0x000fe20000011409 */
[-C--:B------:R-:W-:Y:S01]  /*2330*/  IMAD.WIDE.U32 R106, R144, R102.reuse, R106 ;  /* 0x00000066906a7225 */ /* 0x080fe200078e006a */
[CC--:B------:R-:W-:Y:S02]  /*2340*/  LEA.HI R21, R8.reuse, R7.reuse, RZ, 0x3 ;  /* 0x0000000708157211 */ /* 0x0c0fe400078f18ff */
[----:B------:R-:W-:Y:S01]  /*2350*/  LEA.HI R7, R8, R7, RZ, 0x6 ;  /* 0x0000000708077211 */ /* 0x000fe200078f30ff */
[----:B------:R-:W-:Y:S01]  /*2360*/  IMAD.WIDE.U32 R104, R144, R102, R104 ;  /* 0x0000006690687225 */ /* 0x000fe200078e0068 */
[----:B------:R-:W-:Y:S02]  /*2370*/  SHF.R.S32.HI R13, RZ, 0x1f, R12 ;  /* 0x0000001fff0d7819 */ /* 0x000fe4000001140c */
[----:B------:R-:W-:Y:S01]  /*2380*/  SHF.R.S32.HI R8, RZ, 0x6, R7 ;  /* 0x00000006ff087819 */ /* 0x000fe20000011407 */
[----:B------:R-:W-:Y:S01]  /*2390*/  IMAD.X R121, R234, 0x1, R15, P3 ;  /* 0x00000001ea797824 */ /* 0x000fe200018e060f */
[----:B------:R-:W-:Y:S01]  /*23a0*/  LEA.HI R11, R10, R9, RZ, 0x6 ;  /* 0x000000090a0b7211 */ /* 0x000fe200078f30ff */
[----:B------:R-:W-:Y:S01]  /*23b0*/  IMAD.IADD R132, R115, 0x1, R33 ;  /* 0x0000000173847824 */ /* 0x000fe200078e0221 */
[-C--:B------:R-:W-:Y:S01]  /*23c0*/  LEA.HI R29, R13, R12.reuse, RZ, 0x3 ;  /* 0x0000000c0d1d7211 */ /* 0x080fe200078f18ff */
[C---:B------:R-:W-:Y:S01]  /*23d0*/  IMAD R143, R8.reuse, 0x1c00, R215 ;  /* 0x00001c00088f7824 */ /* 0x040fe200078e02d7 */
[----:B------:R-:W-:Y:S01]  /*23e0*/  LOP3.LUT R7, R213, 0x38, R21, 0xf8, !PT ;  /* 0x00000038d5077812 */ /* 0x000fe200078ef815 */
[----:B------:R-:W-:Y:S01]  /*23f0*/  IMAD R141, R8, 0x1c00, R220 ;  /* 0x00001c00088d7824 */ /* 0x000fe200078e02dc */
[----:B------:R-:W-:-:S02]  /*2400*/  LEA.HI R12, R13, R12, RZ, 0x6 ;  /* 0x0000000c0d0c7211 */ /* 0x000fc400078f30ff */
[----:B------:R-:W-:Y:S02]  /*2410*/  SHF.R.S32.HI R11, RZ, 0x6, R11 ;  /* 0x00000006ff0b7819 */ /* 0x000fe4000001140b */
[-C--:B------:R-:W-:Y:S02]  /*2420*/  LOP3.LUT R8, R7, R214.reuse, RZ, 0x3c, !PT ;  /* 0x000000d607087212 */ /* 0x080fe400078e3cff */
[----:B------:R-:W-:Y:S01]  /*2430*/  SHF.R.S32.HI R12, RZ, 0x6, R12 ;  /* 0x00000006ff0c7819 */ /* 0x000fe2000001140c */
[----:B------:R-:W-:Y:S01]  /*2440*/  IMAD R142, R11, 0x1c00, R215 ;  /* 0x00001c000b8e7824 */ /* 0x000fe200078e02d7 */
[----:B------:R-:W-:Y:S01]  /*2450*/  LOP3.LUT R7, R213, 0x38, R29, 0xf8, !PT ;  /* 0x00000038d5077812 */ /* 0x000fe200078ef81d */
[----:B------:R-:W-:Y:S01]  /*2460*/  IMAD R139, R11, 0x1c00, R220 ;  /* 0x00001c000b8b7824 */ /* 0x000fe200078e02dc */
[----:B------:R-:W-:Y:S01]  /*2470*/  SHF.R.S32.HI R11, RZ, 0x1f, R144 ;  /* 0x0000001fff0b7819 */ /* 0x000fe20000011490 */
[----:B------:R-:W-:Y:S01]  /*2480*/  IMAD R140, R12, 0x1c00, R215 ;  /* 0x00001c000c8c7824 */ /* 0x000fe200078e02d7 */
[----:B------:R-:W-:Y:S01]  /*2490*/  LOP3.LUT R7, R7, R214, RZ, 0x3c, !PT ;  /* 0x000000d607077212 */ /* 0x000fe200078e3cff */
[----:B------:R-:W-:Y:S01]  /*24a0*/  IMAD.IADD R143, R143, 0x1, R8 ;  /* 0x000000018f8f7824 */ /* 0x000fe200078e0208 */
[----:B------:R-:W-:Y:S01]  /*24b0*/  LEA.HI R27, R10, R9, RZ, 0x3 ;  /* 0x000000090a1b7211 */ /* 0x000fe200078f18ff */
[----:B------:R-:W-:Y:S01]  /*24c0*/  IMAD R138, R12, 0x1c00, R220 ;  /* 0x00001c000c8a7824 */ /* 0x000fe200078e02dc */
[----:B------:R-:W-:Y:S01]  /*24d0*/  LOP3.LUT R10, R212, 0x38, R21, 0xf8, !PT ;  /* 0x00000038d40a7812 */ /* 0x000fe200078ef815 */
[----:B------:R-:W-:Y:S01]  /*24e0*/  IMAD.IADD R140, R140, 0x1, R7 ;  /* 0x000000018c8c7824 */ /* 0x000fe200078e0207 */
[--C-:B------:R-:W-:Y:S01]  /*24f0*/  LOP3.LUT R9, R213, 0x38, R27.reuse, 0xf8, !PT ;  /* 0x00000038d5097812 */ /* 0x100fe200078ef81b */
[C---:B------:R-:W-:Y:S01]  /*2500*/  IMAD R7, R11.reuse, R108, RZ ;  /* 0x0000006c0b077224 */ /* 0x040fe200078e02ff */
[----:B------:R-:W-:Y:S01]  /*2510*/  LOP3.LUT R8, R212, 0x38, R27, 0xf8, !PT ;  /* 0x00000038d4087812 */ /* 0x000fe200078ef81b */
[----:B------:R-:W-:Y:S01]  /*2520*/  IMAD R11, R11, R102, RZ ;  /* 0x000000660b0b7224 */ /* 0x000fe200078e02ff */
[----:B------:R-:W-:Y:S01]  /*2530*/  LOP3.LUT R9, R9, R214, RZ, 0x3c, !PT ;  /* 0x000000d609097212 */ /* 0x000fe200078e3cff */
[----:B------:R-:W-:Y:S01]  /*2540*/  IMAD R39, R144, R109, R7 ;  /* 0x0000006d90277224 */ /* 0x000fe200078e0207 */
[-C--:B------:R-:W-:Y:S01]  /*2550*/  LOP3.LUT R8, R8, R28.reuse, RZ, 0x3c, !PT ;  /* 0x0000001c08087212 */ /* 0x080fe200078e3cff */
[----:B------:R-:W-:Y:S01]  /*2560*/  IMAD R37, R144, R103, R11 ;  /* 0x0000006790257224 */ /* 0x000fe200078e020b */
[----:B------:R-:W-:Y:S01]  /*2570*/  IADD3 R142, R142, R9, RZ ;  /* 0x000000098e8e7210 */ /* 0x000fe20007ffe0ff */
[----:B------:R-:W-:Y:S01]  /*2580*/  VIADD R11, R22, 0xa0 ;  /* 0x000000a0160b7836 */ /* 0x000fe20000000000 */
[----:B------:R-:W-:Y:S01]  /*2590*/  LOP3.LUT R9, R212, 0x38, R29, 0xf8, !PT ;  /* 0x00000038d4097812 */ /* 0x000fe200078ef81d */
[----:B------:R-:W-:Y:S01]  /*25a0*/  IMAD.IADD R139, R139, 0x1, R8 ;  /* 0x000000018b8b7824 */ /* 0x000fe200078e0208 */
[-C--:B------:R-:W-:Y:S01]  /*25b0*/  LOP3.LUT R10, R10, R28.reuse, RZ, 0x3c, !PT ;  /* 0x0000001c0a0a7212 */ /* 0x080fe200078e3cff */
[----:B------:R-:W-:Y:S01]  /*25c0*/  IMAD.SHL.U32 R8, R108, 0x40, RZ ;  /* 0x000000406c087824 */ /* 0x000fe200078e00ff */
[----:B------:R-:W-:Y:S01]  /*25d0*/  ISETP.GE.AND P2, PT, R11, UR6, PT ;  /* 0x000000060b007c0c */ /* 0x000fe2000bf46270 */
[----:B------:R-:W-:Y:S01]  /*25e0*/  IMAD.IADD R15, R37, 0x1, R105 ;  /* 0x00000001250f7824 */ /* 0x000fe200078e0269 */
[----:B------:R-:W-:Y:S01]  /*25f0*/  LOP3.LUT R9, R9, R28, RZ, 0x3c, !PT ;  /* 0x0000001c09097212 */ /* 0x000fe200078e3cff */
[----:B------:R-:W-:Y:S01]  /*2600*/  IMAD.IADD R141, R141, 0x1, R10 ;  /* 0x000000018d8d7824 */ /* 0x000fe200078e020a */
[----:B------:R-:W-:Y:S01]  /*2610*/  LOP3.LUT R13, R213, 0x18, R22, 0xf8, !PT ;  /* 0x00000018d50d7812 */ /* 0x000fe200078ef816 */
[----:B------:R-:W-:Y:S01]  /*2620*/  IMAD.SHL.U32 R10, R102, 0x40, RZ ;  /* 0x00000040660a7824 */ /* 0x000fe200078e00ff */
[----:B------:R-:W-:Y:S01]  /*2630*/  SEL R31, RZ, 0x20, P2 ;  /* 0x00000020ff1f7807 */ /* 0x000fe20001000000 */
[----:B------:R-:W-:Y:S01]  /*2640*/  IMAD.IADD R138, R138, 0x1, R9 ;  /* 0x000000018a8a7824 */ /* 0x000fe200078e0209 */
[C---:B------:R-:W-:Y:S01]  /*2650*/  SHF.L.U64.HI R7, R108.reuse, 0x6, R109 ;  /* 0x000000066c077819 */ /* 0x040fe2000001026d */
[----:B------:R-:W-:Y:S01]  /*2660*/  IMAD.WIDE.U32 R108, R108, 0x70, RZ ;  /* 0x000000706c6c7825 */ /* 0x000fe200078e00ff */
[----:B------:R-:W-:-:S02]  /*2670*/  LOP3.LUT R12, R13, R214, RZ, 0x3c, !PT ;  /* 0x000000d60d0c7212 */ /* 0x000fc400078e3cff */
[C---:B------:R-:W-:Y:S01]  /*2680*/  SHF.L.U64.HI R9, R102.reuse, 0x6, R103 ;  /* 0x0000000666097819 */ /* 0x040fe20000010267 */
[----:B------:R-:W-:Y:S01]  /*2690*/  IMAD.WIDE.U32 R102, R102, 0x70, RZ ;  /* 0x0000007066667825 */ /* 0x000fe200078e00ff */
[----:B0-----:R-:W-:Y:S02]  /*26a0*/  SHF.R.S32.HI R20, RZ, 0x3, R21 ;  /* 0x00000003ff147819 */ /* 0x001fe40000011415 */
[----:B------:R-:W-:Y:S01]  /*26b0*/  SHF.R.S32.HI R26, RZ, 0x3, R27 ;  /* 0x00000003ff1a7819 */ /* 0x000fe2000001141b */
[----:B------:R-:W-:Y:S01]  /*26c0*/  IMAD.IADD R137, R215, 0x1, R12 ;  /* 0x00000001d7897824 */ /* 0x000fe200078e020c */
[----:B------:R-:W-:Y:S01]  /*26d0*/  SHF.R.S32.HI R28, RZ, 0x3, R29 ;  /* 0x00000003ff1c7819 */ /* 0x000fe2000001141d */
[----:B------:R-:W-:Y:S01]  /*26e0*/  IMAD.IADD R12, R113, 0x1, R39 ;  /* 0x00000001710c7824 */ /* 0x000fe200078e0227 */
[----:B------:R-:W-:Y:S01]  /*26f0*/  LOP3.LUT R38, R30, R31, RZ, 0xfc, !PT ;  /* 0x0000001f1e267212 */ /* 0x000fe200078efcff */
[----:B------:R-:W-:Y:S01]  /*2700*/  IMAD.IADD R13, R39, 0x1, R111 ;  /* 0x00000001270d7824 */ /* 0x000fe200078e026f */
[----:B------:R-:W-:Y:S01]  /*2710*/  LOP3.LUT R21, R21, 0xfffffff8, RZ, 0xc0, !PT ;  /* 0xfffffff815157812 */ /* 0x000fe200078ec0ff */
[----:B------:R-:W-:Y:S01]  /*2720*/  IMAD.IADD R133, R103, 0x1, R133 ;  /* 0x0000000167857824 */ /* 0x000fe200078e0285 */
[----:B------:R-:W-:Y:S01]  /*2730*/  LOP3.LUT R27, R27, 0xfffffff8, RZ, 0xc0, !PT ;  /* 0xfffffff81b1b7812 */ /* 0x000fe200078ec0ff */
[----:B------:R-:W-:Y:S01]  /*2740*/  IMAD.IADD R39, R117, 0x1, R41 ;  /* 0x0000000175277824 */ /* 0x000fe200078e0229 */
[----:B------:R-:W-:-:S02]  /*2750*/  LOP3.LUT R29, R29, 0xfffffff8, RZ, 0xc0, !PT ;  /* 0xfffffff81d1d7812 */ /* 0x000fc400078ec0ff */
[----:B------:R-:W-:Y:S02]  /*2760*/  IADD3 R134, R109, R35, RZ ;  /* 0x000000236d867210 */ /* 0x000fe40007ffe0ff */
[----:B------:R-:W-:Y:S02]  /*2770*/  IADD3 R14, R107, R37, RZ ;  /* 0x000000256b0e7210 */ /* 0x000fe40007ffe0ff */
[C---:B------:R-:W-:Y:S02]  /*2780*/  LOP3.LUT R34, R38.reuse, 0x2, RZ, 0xc0, !PT ;  /* 0x0000000226227812 */ /* 0x040fe400078ec0ff */
[C---:B------:R-:W-:Y:S02]  /*2790*/  LOP3.LUT R35, R38.reuse, 0x4, RZ, 0xc0, !PT ;  /* 0x0000000426237812 */ /* 0x040fe400078ec0ff */
[C---:B------:R-:W-:Y:S02]  /*27a0*/  LOP3.LUT R36, R38.reuse, 0x8, RZ, 0xc0, !PT ;  /* 0x0000000826247812 */ /* 0x040fe400078ec0ff */
[----:B------:R-:W-:-:S02]  /*27b0*/  LOP3.LUT R37, R38, 0x10, RZ, 0xc0, !PT ;  /* 0x0000001026257812 */ /* 0x000fc400078ec0ff */
[----:B------:R-:W-:Y:S02]  /*27c0*/  LOP3.LUT R30, R30, 0x1, RZ, 0xc0, !PT ;  /* 0x000000011e1e7812 */ /* 0x000fe400078ec0ff */
[----:B------:R-:W-:Y:S02]  /*27d0*/  SHF.R.S32.HI R31, RZ, 0x1f, R21 ;  /* 0x0000001fff1f7819 */ /* 0x000fe40000011415 */
[----:B------:R-:W-:Y:S02]  /*27e0*/  SHF.R.S32.HI R32, RZ, 0x1f, R27 ;  /* 0x0000001fff207819 */ /* 0x000fe4000001141b */
[----:B------:R-:W-:Y:S02]  /*27f0*/  SHF.R.S32.HI R33, RZ, 0x1f, R29 ;  /* 0x0000001fff217819 */ /* 0x000fe4000001141d */
[----:B------:R-:W-:-:S07]  /*2800*/  LOP3.LUT R38, R38, 0x20, RZ, 0xc0, !PT ;  /* 0x0000002026267812 */ /* 0x000fce00078ec0ff */
.L_x_5163:
[----:B-12---:R-:W2:Y:S01]  /*2810*/  LDL.LU R45, [R1+0x10] ;  /* 0x00001000012d7983 */ /* 0x006ea20000300800 */
[----:B------:R-:W-:Y:S01]  /*2820*/  VIADD R47, R24, 0xffffffff ;  /* 0xffffffff182f7836 */ /* 0x000fe20000000000 */
        /* <DEDUP_REMOVED lines=10> */
[----:B------:R-:W-:-:S02]  /*28d0*/  IADD3 R24, P2, P3, R5, R128, R136 ;  /* 0x0000008005187210 */ /* 0x000fc40007b5e088 */
[----:B------:R-:W-:Y:S02]  /*28e0*/  IADD3 R42, P4, R5, R128, RZ ;  /* 0x00000080052a7210 */ /* 0x000fe40007f9e0ff */
[----:B------:R-:W-:-:S04]  /*28f0*/  IADD3 R97, R129, R41, RZ ;  /* 0x0000002981617210 */ /* 0x000fc80007ffe0ff */
[----:B------:R-:W-:Y:S01]  /*2900*/  IADD3.X R41, R6, R97, R135, P2, P3 ;  /* 0x0000006106297210 */ /* 0x000fe200017e6487 */
[----:B------:R-:W-:Y:S01]  /*2910*/  IMAD.X R43, R97, 0x1, R6, P4 ;  /* 0x00000001612b7824 */ /* 0x000fe200020e0606 */
[----:B------:R-:W-:Y:S02]  /*2920*/  ISETP.GT.AND P3, PT, R47, R125, PT ;  /* 0x0000007d2f00720c */ /* 0x000fe40003f64270 */
[-C--:B0-----:R-:W-:Y:S02]  /*2930*/  LEA R48, P2, R24, R122.reuse, 0x1 ;  /* 0x0000007a18307211 */ /* 0x081fe400078408ff */
[----:B------:R-:W-:Y:S02]  /*2940*/  LEA R50, P4, R42, R122, 0x1 ;  /* 0x0000007a2a327211 */ /* 0x000fe400078808ff */
[----:B------:R-:W-:Y:S01]  /*2950*/  LEA.HI.X R49, R24, R123, R41, 0x1, P2 ;  /* 0x0000007b18317211 */ /* 0x000fe200010f0c29 */
[----:B------:R-:W-:Y:S01]  /*2960*/  IMAD.MOV.U32 R24, RZ, RZ, R47 ;  /* 0x000000ffff187224 */ /* 0x000fe200078e002f */
[----:B-1----:R-:W-:-:S02]  /*2970*/  ISETP.GE.AND P2, PT, R101, 0x1, PT ;  /* 0x000000016500780c */ /* 0x002fc40003f46270 */
        /* <DEDUP_REMOVED lines=8> */
[----:B-----5:R-:W-:Y:S05]  /*2a00*/  @!P2 BRA `(.L_x_5065) ;  /* 0x0000006c00dca947 */ /* 0x020fea0003800000 */
[----:B------:R-:W-:Y:S01]  /*2a10*/  ULDC.U8 UR4, c[0x0][0x3f0] ;  /* 0x0000fc0000047ab9 */ /* 0x000fe20000000000 */
[-C--:B0-----:R-:W-:Y:S01]  /*2a20*/  IMAD R45, R134, R47.reuse, RZ ;  /* 0x0000002f862d7224 */ /* 0x081fe200078e02ff */
[----:B------:R-:W-:Y:S01]  /*2a30*/  ISETP.NE.AND P2, PT, RZ, UR4, PT ;  /* 0x00000004ff007c0c */ /* 0x000fe2000bf45270 */
[-C--:B------:R-:W-:Y:S02]  /*2a40*/  IMAD R43, R133, R47.reuse, RZ ;  /* 0x0000002f852b7224 */ /* 0x080fe400078e02ff */
        /* <DEDUP_REMOVED lines=29> */
[----:B------:R-:W-:Y:S01]  /*2c20*/  IMAD.X R46, R43, 0x1, R14, P2 ;  /* 0x000000012b2e7824 */ /* 0x000fe200010e060e */
[----:B------:R-:W-:-:S04]  /*2c30*/  LEA R44, P2, R45, UR4, 0x1 ;  /* 0x000000042d2c7c11 */ /* 0x000fc8000f8408ff */
[----:B------:R-:W-:Y:S01]  /*2c40*/  LEA.HI.X R45, R45, UR5, R46, 0x1, P2 ;  /* 0x000000052d2d7c11 */ /* 0x000fe200090f0c2e */
[----:B------:R-:W-:Y:S01]  /*2c50*/  ULDC.64 UR4, c[0x0][0x3e0] ;  /* 0x0000f80000047ab9 */ /* 0x000fe20000000a00 */
[----:B------:R-:W-:-:S05]  /*2c60*/  IADD3 R47, P2, R112, R92, RZ ;  /* 0x0000005c702f7210 */ /* 0x000fca0007f5e0ff */
[----:B------:R-:W-:Y:S01]  /*2c70*/  IMAD.X R54, R100, 0x1, R12, P2 ;  /* 0x0000000164367824 */ /* 0x000fe200010e060c */
        /* <DEDUP_REMOVED lines=35> */
.L_x_5068:
[----:B------:R-:W-:Y:S05]  /*2eb0*/  BSYNC B1 ;  /* 0x0000000000017941 */ /* 0x000fea0003800000 */
.L_x_5067:
        /* <DEDUP_REMOVED lines=61> */
.L_x_5070:
[----:B------:R-:W-:Y:S05]  /*3290*/  BSYNC B1 ;  /* 0x0000000000017941 */ /* 0x000fea0003800000 */
.L_x_5069:
[----:B------:R-:W2:Y:S01]  /*32a0*/  LDL R43, [R1+0x44] ;  /* 0x00004400012b7983 */ /* 0x000ea20000100800 */
[----:B01----:R-:W-:Y:S01]  /*32b0*/  MOV R44, R81 ;  /* 0x00000051002c7202 */ /* 0x003fe20000000f00 */
[----:B------:R-:W-:Y:S01]  /*32c0*/  IMAD.MOV.U32 R45, RZ, RZ, R88 ;  /* 0x000000ffff2d7224 */ /* 0x000fe200078e0058 */
[----:B------:R-:W-:Y:S02]  /*32d0*/  MOV R46, R89 ;  /* 0x00000059002e7202 */ /* 0x000fe40000000f00 */
[----:B------:R-:W-:Y:S01]  /*32e0*/  PRMT R154, R44, 0x7610, R154 ;  /* 0x000076102c9a7816 */ /* 0x000fe2000000009a */
[----:B------:R-:W-:Y:S01]  /*32f0*/  IMAD.MOV.U32 R44, RZ, RZ, R85 ;  /* 0x000000ffff2c7224 */ /* 0x000fe200078e0055 */
[----:B------:R-:W-:Y:S01]  /*3300*/  PRMT R164, R45, 0x5410, R46 ;  /* 0x000054102da47816 */ /* 0x000fe2000000002e */
[----:B------:R-:W-:Y:S01]  /*3310*/  IMAD.MOV.U32 R45, RZ, RZ, R122 ;  /* 0x000000ffff2d7224 */ /* 0x000fe200078e007a */
[----:B------:R-:W-:Y:S02]  /*3320*/  MOV R46, R123 ;  /* 0x0000007b002e7202 */ /* 0x000fe40000000f00 */
[----:B------:R-:W-:-:S02]  /*3330*/  PRMT R152, R128, 0x5410, R129 ;  /* 0x0000541080987816 */ /* 0x000fc40000000081 */
[----:B------:R-:W-:Y:S01]  /*3340*/  PRMT R159, R46, 0x5410, R45 ;  /* 0x000054102e9f7816 */ /* 0x000fe2000000002d */
[----:B------:R-:W-:Y:S01]  /*3350*/  IMAD.MOV.U32 R45, RZ, RZ, R82 ;  /* 0x000000ffff2d7224 */ /* 0x000fe200078e0052 */
[----:B------:R-:W-:-:S04]  /*3360*/  MOV R46, R83 ;  /* 0x00000053002e7202 */ /* 0x000fc80000000f00 */
[----:B------:R-:W-:Y:S02]  /*3370*/  PRMT R154, R154, 0x5410, R46 ;  /* 0x000054109a9a7816 */ /* 0x000fe4000000002e */
[----:B------:R-:W-:Y:S02]  /*3380*/  MOV R46, R91 ;  /* 0x0000005b002e7202 */ /* 0x000fe40000000f00 */
[----:B--2---:R-:W-:Y:S01]  /*3390*/  R2UR UR4, R43 ;  /* 0x000000002b0472ca */ /* 0x004fe200000e0000 */
[----:B------:R-:W-:-:S05]  /*33a0*/  IMAD.MOV.U32 R43, RZ, RZ, R80 ;  /* 0x000000ffff2b7224 */ /* 0x000fca00078e0050 */
[----:B------:R-:W-:Y:S01]  /*33b0*/  PRMT R162, R162, 0x5410, R43 ;  /* 0x00005410a2a27816 */ /* 0x000fe2000000002b */
[----:B------:R-:W-:-:S03]  /*33c0*/  IMAD.MOV.U32 R43, RZ, RZ, R84 ;  /* 0x000000ffff2b7224 */ /* 0x000fc600078e0054 */
        /* <DEDUP_REMOVED lines=13> */
[----:B-----5:R-:W-:Y:S01]  /*34a0*/  MOV R46, R57 ;  /* 0x00000039002e7202 */ /* 0x020fe20000000f00 */
        /* <DEDUP_REMOVED lines=17> */
[----:B------:R-:W-:Y:S02]  /*35c0*/  IMAD.MOV.U32 R44, RZ, RZ, R53 ;  /* 0x000000ffff2c7224 */ /* 0x000fe400078e0035 */
[----:B------:R-:W-:Y:S02]  /*35d0*/  IMAD.MOV.U32 R45, RZ, RZ, R55 ;  /* 0x000000ffff2d7224 */ /* 0x000fe400078e0037 */
[----:B------:R-:W-:Y:S01]  /*35e0*/  IMAD.MOV.U32 R46, RZ, RZ, R58 ;  /* 0x000000ffff2e7224 */ /* 0x000fe200078e003a */
[----:B------:R-:W-:Y:S01]  /*35f0*/  PRMT R93, R44, 0x5410, R43 ;  /* 0x000054102c5d7816 */ /* 0x000fe2000000002b */
[----:B------:R-:W-:Y:S02]  /*3600*/  IMAD.MOV.U32 R43, RZ, RZ, R60 ;  /* 0x000000ffff2b7224 */ /* 0x000fe400078e003c */
[----:B------:R-:W-:-:S05]  /*3610*/  IMAD.MOV.U32 R44, RZ, RZ, R61 ;  /* 0x000000ffff2c7224 */ /* 0x000fca00078e003d */
[----:B------:R-:W-:Y:S01]  /*3620*/  PRMT R128, R43, 0x5410, R44 ;  /* 0x000054102b807816 */ /* 0x000fe2000000002c */
[----:B------:R-:W-:Y:S02]  /*3630*/  IMAD.MOV.U32 R43, RZ, RZ, R68 ;  /* 0x000000ffff2b7224 */ /* 0x000fe400078e0044 */
[----:B------:R-:W-:-:S05]  /*3640*/  IMAD.MOV.U32 R44, RZ, RZ, R69 ;  /* 0x000000ffff2c7224 */ /* 0x000fca00078e0045 */
[----:B------:R-:W-:Y:S01]  /*3650*/  PRMT R146, R43, 0x5410, R44 ;  /* 0x000054102b927816 */ /* 0x000fe2000000002c */
[----:B------:R-:W-:Y:S01]  /*3660*/  IMAD.MOV.U32 R44, RZ, RZ, R54 ;  /* 0x000000ffff2c7224 */ /* 0x000fe200078e0036 */
[----:B------:R-:W-:-:S04]  /*3670*/  MOV R43, R59 ;  /* 0x0000003b002b7202 */ /* 0x000fc80000000f00 */
        /* <DEDUP_REMOVED lines=16> */
.L_x_5071:
[----:B------:R-:W-:Y:S01]  /*3780*/  IMAD R43, R19, 0x8, R18 ;  /* 0x00000008132b7824 */ /* 0x000fe200078e0212 */
[----:B------:R-:W-:Y:S01]  /*3790*/  SHF.L.U32 R100, R209, 0x1f, RZ ;  /* 0x0000001fd1647819 */ /* 0x000fe200000006ff */
[----:B------:R-:W-:Y:S03]  /*37a0*/  BSSY B1, `(.L_x_5072) ;  /* 0x0000003000017945 */ /* 0x000fe60003800000 */
[----:B------:R-:W0:Y:S02]  /*37b0*/  SYNCS.PHASECHK.TRANS64.TRYWAIT P5, [R43+URZ+0x36890], R100 ;  /* 0x036890642b0075a7 */ /* 0x000e2400080a017f */
[----:B0-----:R-:W-:Y:S05]  /*37c0*/  @!P5 BRA `(.L_x_5073) ;  /* 0x000002880060d947 */ /* 0x001fea0003800000 */
.L_x_5400:
[----:B------:R-:W-:Y:S05]  /*37d0*/  BSYNC B1 ;  /* 0x0000000000017941 */ /* 0x000fea0003800000 */
.L_x_5072:
        /* <DEDUP_REMOVED lines=36> */
[----:B------:R-:W-:Y:S02]  /*3a20*/  HADD2.F32 R44, -RZ, R46.H1_H1 ;  /* 0x3000002eff2c7230 */ /* 0x000fe40000004100 */
[----:B------:R-:W-:Y:S01]  /*3a30*/  FMUL.FTZ R161, R158, R127 ;  /* 0x0000007f9ea17220 */ /* 0x000fe20000410000 */
[----:B------:R-:W-:-:S02]  /*3a40*/  HADD2.F32 R155, -RZ, R159.H1_H1 ;  /* 0x3000009fff9b7230 */ /* 0x000fc40000004100 */
        /* <DEDUP_REMOVED lines=11> */
.L_x_5079:
[----:B------:R-:W-:Y:S05]  /*3b00*/  BSYNC B3 ;  /* 0x0000000000037941 */ /* 0x000fea0003800000 */
.L_x_5078:
[----:B--2---:R1:W-:Y:S02]  /*3b10*/  STG.E.128 desc[UR60][R50.64], R44 ;  /* 0x0000002c32007986 */ /* 0x0043e4000c101d3c */
.L_x_5077:
[----:B------:R-:W-:Y:S05]  /*3b20*/  BSYNC B2 ;  /* 0x0000000000027941 */ /* 0x000fea0003800000 */
.L_x_5076:
        /* <DEDUP_REMOVED lines=49> */
.L_x_5083:
[----:B------:R-:W-:Y:S05]  /*3e40*/  BSYNC B3 ;  /* 0x0000000000037941 */ /* 0x000fea0003800000 */
.L_x_5082:
[----:B--2---:R2:W-:Y:S02]  /*3e50*/  STG.E.128 desc[UR60][R50.64+0x40], R44 ;  /* 0x0000402c32007986 */ /* 0x0045e4000c101d3c */
.L_x_5081:
[----:B------:R-:W-:Y:S05]  /*3e60*/  BSYNC B2 ;  /* 0x0000000000027941 */ /* 0x000fea0003800000 */
.L_x_5080:
        /* <DEDUP_REMOVED lines=8> */
[--C-:B------:R-:W-:Y:S01]  /*3ef0*/  SHF.R.U64 R90, R90, 0x10, R91.reuse ;  /* 0x000000105a5a7819 */ /* 0x100fe2000000125b */
[----:B--2---:R-:W-:Y:S01]  /*3f00*/  HADD2.F32 R97, -RZ, R45.H1_H1 ;  /* 0x3000002dff617230 */ /* 0x004fe20000004100 */
[----:B------:R-:W-:Y:S01]  /*3f10*/  SHF.R.U32.HI R91, RZ, 0x10, R91 ;  /* 0x00000010ff5b7819 */ /* 0x000fe2000001165b */
[----:B------:R-:W-:Y:S01]  /*3f20*/  HADD2.F32 R96, -RZ, R47.H1_H1 ;  /* 0x3000002fff607230 */ /* 0x000fe20000004100 */
[--C-:B------:R-:W-:Y:S01]  /*3f30*/  SHF.R.U64 R88, R88, 0x10, R89.reuse ;  /* 0x0000001058587819 */ /* 0x100fe20000001259 */
[----:B------:R-:W-:Y:S01]  /*3f40*/  HADD2.F32 R90, -RZ, R90.H0_H0 ;  /* 0x2000005aff5a7230 */ /* 0x000fe20000004100 */
[----:B------:R-:W-:Y:S01]  /*3f50*/  SHF.R.U32.HI R89, RZ, 0x10, R89 ;  /* 0x00000010ff597819 */ /* 0x000fe20000011659 */
[----:B------:R-:W-:Y:S02]  /*3f60*/  HADD2.F32 R91, -RZ, R91.H0_H0 ;  /* 0x2000005bff5b7230 */ /* 0x000fe40000004100 */
[----:B------:R-:W-:Y:S02]  /*3f70*/  HADD2.F32 R45, -RZ, R45.H0_H0 ;  /* 0x2000002dff2d7230 */ /* 0x000fe40000004100 */
[----:B------:R-:W-:Y:S01]  /*3f80*/  FMUL.FTZ R122, R97, R90 ;  /* 0x0000005a617a7220 */ /* 0x000fe20000410000 */
[----:B------:R-:W-:-:S02]  /*3f90*/  HADD2.F32 R98, -RZ, R47.H0_H0 ;  /* 0x2000002fff627230 */ /* 0x000fc40000004100 */
[-C--:B------:R-:W-:Y:S01]  /*3fa0*/  FMUL.FTZ R47, R96, R91.reuse ;  /* 0x0000005b602f7220 */ /* 0x080fe20000410000 */
[----:B------:R-:W-:Y:S02]  /*3fb0*/  HADD2.F32 R88, -RZ, R88.H0_H0 ;  /* 0x20000058ff587230 */ /* 0x000fe40000004100 */
[C---:B------:R-:W-:Y:S01]  /*3fc0*/  FMUL.FTZ R90, R45.reuse, R90 ;  /* 0x0000005a2d5a7220 */ /* 0x040fe20000410000 */
[----:B------:R-:W-:Y:S02]  /*3fd0*/  HADD2.F32 R89, -RZ, R89.H0_H0 ;  /* 0x20000059ff597230 */ /* 0x000fe40000004100 */
[C---:B------:R-:W-:Y:S01]  /*3fe0*/  FMUL.FTZ R91, R98.reuse, R91 ;  /* 0x0000005b625b7220 */ /* 0x040fe20000410000 */
[-C--:B------:R-:W-:Y:S01]  /*3ff0*/  FFMA.FTZ R122, R45, R88.reuse, -R122 ;  /* 0x000000582d7a7223 */ /* 0x080fe2000001087a */
[----:B------:R-:W-:Y:S01]  /*4000*/  FFMA.FTZ R97, R97, R88, R90 ;  /* 0x0000005861617223 */ /* 0x000fe2000001005a */
[-C--:B------:R-:W-:Y:S01]  /*4010*/  FFMA.FTZ R47, R98, R89.reuse, -R47 ;  /* 0x00000059622f7223 */ /* 0x080fe2000001082f */
[----:B------:R-:W-:Y:S01]  /*4020*/  FFMA.FTZ R96, R96, R89, R91 ;  /* 0x0000005960607223 */ /* 0x000fe2000001005b */
[----:B------:R-:W-:-:S02]  /*4030*/  HADD2.F32 R89, -RZ, R167.H0_H0 ;  /* 0x200000a7ff597230 */ /* 0x000fc40000004100 */
[--C-:B------:R-:W-:Y:S02]  /*4040*/  HADD2.F32 R88, -RZ, R44.reuse.H1_H1 ;  /* 0x3000002cff587230 */ /* 0x100fe40000004100 */
[----:B------:R-:W-:Y:S01]  /*4050*/  HADD2.F32 R90, -RZ, R44.H0_H0 ;  /* 0x2000002cff5a7230 */ /* 0x000fe20000004100 */
[----:B------:R-:W-:Y:S01]  /*4060*/  F2FP.F16.F32.PACK_AB R47, R96, R47 ;  /* 0x0000002f602f723e */ /* 0x000fe200000000ff */
[----:B------:R-:W-:Y:S02]  /*4070*/  HADD2.F32 R167, -RZ, R167.H1_H1 ;  /* 0x300000a7ffa77230 */ /* 0x000fe40000004100 */
[-C--:B------:R-:W-:Y:S01]  /*4080*/  FMUL.FTZ R99, R88, R89.reuse ;  /* 0x0000005958637220 */ /* 0x080fe20000410000 */
[----:B------:R-:W-:Y:S02]  /*4090*/  HADD2.F32 R44, -RZ, R46.H1_H1 ;  /* 0x3000002eff2c7230 */ /* 0x000fe40000004100 */
[----:B------:R-:W-:Y:S01]  /*40a0*/  FMUL.FTZ R123, R90, R89 ;  /* 0x000000595a7b7220 */ /* 0x000fe20000410000 */
[----:B------:R-:W-:-:S02]  /*40b0*/  HADD2.F32 R45, -RZ, R164.H0_H0 ;  /* 0x200000a4ff2d7230 */ /* 0x000fc40000004100 */
[----:B------:R-:W-:Y:S02]  /*40c0*/  HADD2.F32 R46, -RZ, R46.H0_H0 ;  /* 0x2000002eff2e7230 */ /* 0x000fe40000004100 */
[----:B------:R-:W-:Y:S01]  /*40d0*/  FMUL.FTZ R89, R44, R167 ;  /* 0x000000a72c597220 */ /* 0x000fe20000410000 */
[----:B------:R-:W-:Y:S02]  /*40e0*/  HADD2.F32 R91, -RZ, R164.H1_H1 ;  /* 0x300000a4ff5b7230 */ /* 0x000fe40000004100 */
[-C--:B------:R-:W-:Y:S01]  /*40f0*/  FFMA.FTZ R90, R90, R45.reuse, -R99 ;  /* 0x0000002d5a5a7223 */ /* 0x080fe20000010863 */
[----:B------:R-:W-:Y:S01]  /*4100*/  FFMA.FTZ R123, R88, R45, R123 ;  /* 0x0000002d587b7223 */ /* 0x000fe2000001007b */
[C---:B------:R-:W-:Y:S01]  /*4110*/  FMUL.FTZ R167, R46.reuse, R167 ;  /* 0x000000a72ea77220 */ /* 0x040fe20000410000 */
[----:B------:R-:W-:Y:S01]  /*4120*/  F2FP.F16.F32.PACK_AB R45, R97, R122 ;  /* 0x0000007a612d723e */ /* 0x000fe200000000ff */
[-C--:B------:R-:W-:Y:S02]  /*4130*/  FFMA.FTZ R89, R46, R91.reuse, -R89 ;  /* 0x0000005b2e597223 */ /* 0x080fe40000010859 */
[----:B------:R-:W-:Y:S01]  /*4140*/  FFMA.FTZ R44, R44, R91, R167 ;  /* 0x0000005b2c2c7223 */ /* 0x000fe200000100a7 */
[----:B------:R-:W-:-:S04]  /*4150*/  F2FP.F16.F32.PACK_AB R90, R123, R90 ;  /* 0x0000005a7b5a723e */ /* 0x000fc800000000ff */
[----:B------:R-:W-:Y:S01]  /*4160*/  F2FP.F16.F32.PACK_AB R46, R44, R89 ;  /* 0x000000592c2e723e */ /* 0x000fe200000000ff */
[----:B------:R-:W-:-:S07]  /*4170*/  IMAD.MOV.U32 R44, RZ, RZ, R90 ;  /* 0x000000ffff2c7224 */ /* 0x000fce00078e005a */
.L_x_5087:
[----:B------:R-:W-:Y:S05]  /*4180*/  BSYNC B3 ;  /* 0x0000000000037941 */ /* 0x000fea0003800000 */
.L_x_5086:
[----:B--2---:R3:W-:Y:S02]  /*4190*/  STG.E.128 desc[UR60][R50.64+0x80], R44 ;  /* 0x0000802c32007986 */ /* 0x0047e4000c101d3c */
.L_x_5085:
[----:B------:R-:W-:Y:S05]  /*41a0*/  BSYNC B2 ;  /* 0x0000000000027941 */ /* 0x000fea0003800000 */
.L_x_5084:
        /* <DEDUP_REMOVED lines=8> */
[----:B------:R-:W-:Y:S02]  /*4230*/  SHF.R.U64 R88, R84, 0x10, R85 ;  /* 0x0000001054587819 */ /* 0x000fe40000001255 */
[----:B------:R-:W-:Y:S02]  /*4240*/  SHF.R.U64 R90, R86, 0x10, R87 ;  /* 0x00000010565a7819 */ /* 0x000fe40000001257 */
[----:B------:R-:W-:Y:S01]  /*4250*/  SHF.R.U32.HI R84, RZ, 0x10, R85 ;  /* 0x00000010ff547819 */ /* 0x000fe20000011655 */
[----:B------:R-:W-:Y:S01]  /*4260*/  HADD2.F32 R88, -RZ, R88.H0_H0 ;  /* 0x20000058ff587230 */ /* 0x000fe20000004100 */
[----:B------:R-:W-:Y:S01]  /*4270*/  SHF.R.U32.HI R89, RZ, 0x10, R87 ;  /* 0x00000010ff597819 */ /* 0x000fe20000011657 */
[----:B------:R-:W-:Y:S01]  /*4280*/  HADD2.F32 R90, -RZ, R90.H0_H0 ;  /* 0x2000005aff5a7230 */ /* 0x000fe20000004100 */
[----:B--2---:R-:W-:Y:S01]  /*4290*/  MOV R85, R47 ;  /* 0x0000002f00557202 */ /* 0x004fe20000000f00 */
[--C-:B------:R-:W-:Y:S02]  /*42a0*/  HADD2.F32 R47, -RZ, R45.reuse.H1_H1 ;  /* 0x3000002dff2f7230 */ /* 0x100fe40000004100 */
[----:B------:R-:W-:-:S02]  /*42b0*/  HADD2.F32 R45, -RZ, R45.H0_H0 ;  /* 0x2000002dff2d7230 */ /* 0x000fc40000004100 */
[----:B------:R-:W-:Y:S02]  /*42c0*/  HADD2.F32 R89, -RZ, R89.H0_H0 ;  /* 0x20000059ff597230 */ /* 0x000fe40000004100 */
[--C-:B------:R-:W-:Y:S02]  /*42d0*/  HADD2.F32 R86, -RZ, R85.reuse.H1_H1 ;  /* 0x30000055ff567230 */ /* 0x100fe40000004100 */
[----:B------:R-:W-:Y:S02]  /*42e0*/  HADD2.F32 R85, -RZ, R85.H0_H0 ;  /* 0x20000055ff557230 */ /* 0x000fe40000004100 */
[----:B------:R-:W-:Y:S02]  /*42f0*/  HADD2.F32 R87, -RZ, R84.H0_H0 ;  /* 0x20000054ff577230 */ /* 0x000fe40000004100 */
[-C--:B------:R-:W-:Y:S01]  /*4300*/  FMUL.FTZ R84, R47, R90.reuse ;  /* 0x0000005a2f547220 */ /* 0x080fe20000410000 */
[----:B------:R-:W-:Y:S01]  /*4310*/  FMUL.FTZ R90, R45, R90 ;  /* 0x0000005a2d5a7220 */ /* 0x000fe20000410000 */
[CC--:B------:R-:W-:Y:S01]  /*4320*/  FMUL.FTZ R96, R86.reuse, R89.reuse ;  /* 0x0000005956607220 */ /* 0x0c0fe20000410000 */
[----:B------:R-:W-:Y:S01]  /*4330*/  FMUL.FTZ R89, R85, R89 ;  /* 0x0000005955597220 */ /* 0x000fe20000410000 */
[-C--:B------:R-:W-:Y:S01]  /*4340*/  FFMA.FTZ R45, R45, R88.reuse, -R84 ;  /* 0x000000582d2d7223 */ /* 0x080fe20000010854 */
[----:B------:R-:W-:Y:S01]  /*4350*/  FFMA.FTZ R84, R47, R88, R90 ;  /* 0x000000582f547223 */ /* 0x000fe2000001005a */
[-C--:B------:R-:W-:Y:S01]  /*4360*/  FFMA.FTZ R47, R85, R87.reuse, -R96 ;  /* 0x00000057552f7223 */ /* 0x080fe20000010860 */
[----:B------:R-:W-:Y:S01]  /*4370*/  FFMA.FTZ R86, R86, R87, R89 ;  /* 0x0000005756567223 */ /* 0x000fe20000010059 */
[----:B------:R-:W-:-:S02]  /*4380*/  HADD2.F32 R85, -RZ, R44.H1_H1 ;  /* 0x3000002cff557230 */ /* 0x000fc40000004100 */
[----:B------:R-:W-:Y:S01]  /*4390*/  HADD2.F32 R89, -RZ, R166.H0_H0 ;  /* 0x200000a6ff597230 */ /* 0x000fe20000004100 */
        /* <DEDUP_REMOVED lines=18> */
.L_x_5091:
[----:B------:R-:W-:Y:S05]  /*44c0*/  BSYNC B3 ;  /* 0x0000000000037941 */ /* 0x000fea0003800000 */
.L_x_5090:
[----:B--2---:R4:W-:Y:S02]  /*44d0*/  STG.E.128 desc[UR60][R50.64+0xc0], R44 ;  /* 0x0000c02c32007986 */ /* 0x0049e4000c101d3c */
.L_x_5089:
[----:B------:R-:W-:Y:S05]  /*44e0*/  BSYNC B2 ;  /* 0x0000000000027941 */ /* 0x000fea0003800000 */
.L_x_5088:
        /* <DEDUP_REMOVED lines=21> */
[----:B------:R-:W-:Y:S02]  /*4640*/  HADD2.F32 R82, -RZ, R87.H0_H0 ;  /* 0x20000057ff527230 */ /* 0x000fe40000004100 */
[-C--:B------:R-:W-:Y:S01]  /*4650*/  FMUL.FTZ R90, R45, R86.reuse ;  /* 0x000000562d5a7220 */ /* 0x080fe20000410000 */
[----:B------:R-:W-:Y:S02]  /*4660*/  HADD2.F32 R84, -RZ, R85.H0_H0 ;  /* 0x20000055ff547230 */ /* 0x000fe40000004100 */
[----:B------:R-:W-:Y:S01]  /*4670*/  FMUL.FTZ R85, R47, R83 ;  /* 0x000000532f557220 */ /* 0x000fe20000410000 */
[----:B------:R-:W-:-:S03]  /*4680*/  FMUL.FTZ R86, R81, R86 ;  /* 0x0000005651567220 */ /* 0x000fc60000410000 */
[----:B------:R-:W-:Y:S01]  /*4690*/  FFMA.FTZ R44, R44, R82, -R85 ;  /* 0x000000522c2c7223 */ /* 0x000fe20000010855 */
[----:B------:R-:W-:Y:S01]  /*46a0*/  FFMA.FTZ R90, R81, R84, -R90 ;  /* 0x00000054515a7223 */ /* 0x000fe2000001085a */
[----:B------:R-:W-:Y:S01]  /*46b0*/  FFMA.FTZ R85, R47, R82, R88 ;  /* 0x000000522f557223 */ /* 0x000fe20000010058 */
[----:B------:R-:W-:Y:S01]  /*46c0*/  FFMA.FTZ R89, R45, R84, R86 ;  /* 0x000000542d597223 */ /* 0x000fe20000010056 */
[--C-:B------:R-:W-:Y:S02]  /*46d0*/  HADD2.F32 R81, -RZ, R162.reuse.H1_H1 ;  /* 0x300000a2ff517230 */ /* 0x100fe40000004100 */
[----:B------:R-:W-:Y:S02]  /*46e0*/  HADD2.F32 R162, -RZ, R162.H0_H0 ;  /* 0x200000a2ffa27230 */ /* 0x000fe40000004100 */
[----:B------:R-:W-:Y:S02]  /*46f0*/  HADD2.F32 R82, -RZ, R154.H1_H1 ;  /* 0x3000009aff527230 */ /* 0x000fe40000004100 */
[----:B------:R-:W-:-:S02]  /*4700*/  HADD2.F32 R45, -RZ, R80.H1_H1 ;  /* 0x30000050ff2d7230 */ /* 0x000fc40000004100 */
[----:B------:R-:W-:Y:S02]  /*4710*/  HADD2.F32 R47, -RZ, R46.H1_H1 ;  /* 0x3000002eff2f7230 */ /* 0x000fe40000004100 */
[----:B------:R-:W-:Y:S02]  /*4720*/  HADD2.F32 R80, -RZ, R80.H0_H0 ;  /* 0x20000050ff507230 */ /* 0x000fe40000004100 */
[----:B------:R-:W-:Y:S01]  /*4730*/  FMUL.FTZ R83, R45, R162 ;  /* 0x000000a22d537220 */ /* 0x000fe20000410000 */
[----:B------:R-:W-:Y:S02]  /*4740*/  HADD2.F32 R46, -RZ, R46.H0_H0 ;  /* 0x2000002eff2e7230 */ /* 0x000fe40000004100 */
[----:B------:R-:W-:Y:S01]  /*4750*/  FMUL.FTZ R87, R47, R82 ;  /* 0x000000522f577220 */ /* 0x000fe20000410000 */
[----:B------:R-:W-:Y:S02]  /*4760*/  HADD2.F32 R154, -RZ, R154.H0_H0 ;  /* 0x2000009aff9a7230 */ /* 0x000fe40000004100 */
[C---:B------:R-:W-:Y:S01]  /*4770*/  FMUL.FTZ R162, R80.reuse, R162 ;  /* 0x000000a250a27220 */ /* 0x040fe20000410000 */
[----:B------:R-:W-:Y:S01]  /*4780*/  FFMA.FTZ R83, R80, R81, -R83 ;  /* 0x0000005150537223 */ /* 0x000fe20000010853 */
[----:B------:R-:W-:-:S02]  /*4790*/  FMUL.FTZ R82, R46, R82 ;  /* 0x000000522e527220 */ /* 0x000fc40000410000 */
[----:B------:R-:W-:Y:S01]  /*47a0*/  FFMA.FTZ R162, R45, R81, R162 ;  /* 0x000000512da27223 */ /* 0x000fe200000100a2 */
[-C--:B------:R-:W-:Y:S01]  /*47b0*/  FFMA.FTZ R87, R46, R154.reuse, -R87 ;  /* 0x0000009a2e577223 */ /* 0x080fe20000010857 */
[----:B------:R-:W-:Y:S01]  /*47c0*/  FFMA.FTZ R82, R47, R154, R82 ;  /* 0x0000009a2f527223 */ /* 0x000fe20000010052 */
[----:B------:R-:W-:Y:S02]  /*47d0*/  F2FP.F16.F32.PACK_AB R45, R85, R44 ;  /* 0x0000002c552d723e */ /* 0x000fe400000000ff */
[----:B------:R-:W-:Y:S02]  /*47e0*/  F2FP.F16.F32.PACK_AB R47, R89, R90 ;  /* 0x0000005a592f723e */ /* 0x000fe400000000ff */
[----:B------:R-:W-:Y:S02]  /*47f0*/  F2FP.F16.F32.PACK_AB R44, R162, R83 ;  /* 0x00000053a22c723e */ /* 0x000fe400000000ff */
[----:B------:R-:W-:-:S07]  /*4800*/  F2FP.F16.F32.PACK_AB R46, R82, R87 ;  /* 0x00000057522e723e */ /* 0x000fce00000000ff */
.L_x_5095:
[----:B------:R-:W-:Y:S05]  /*4810*/  BSYNC B3 ;  /* 0x0000000000037941 */ /* 0x000fea0003800000 */
.L_x_5094:
[----:B--2---:R1:W-:Y:S02]  /*4820*/  STG.E.128 desc[UR60][R50.64+0x100], R44 ;  /* 0x0001002c32007986 */ /* 0x0043e4000c101d3c */
.L_x_5093:
[----:B------:R-:W-:Y:S05]  /*4830*/  BSYNC B2 ;  /* 0x0000000000027941 */ /* 0x000fea0003800000 */
.L_x_5092:
        /* <DEDUP_REMOVED lines=48> */
.L_x_5097:
[----:B------:R-:W-:Y:S05]  /*4b40*/  BSYNC B2 ;  /* 0x0000000000027941 */ /* 0x000fea0003800000 */
.L_x_5096:
[----:B--2---:R1:W-:Y:S02]  /*4b50*/  STG.E.128 desc[UR60][R50.64+0x140], R44 ;  /* 0x0001402c32007986 */ /* 0x0043e4000c101d3c */
.L_x_5075:
[----:B------:R-:W-:Y:S05]  /*4b60*/  BSYNC B1 ;  /* 0x0000000000017941 */ /* 0x000fea0003800000 */
.L_x_5074:
        /* <DEDUP_REMOVED lines=49> */
.L_x_5102:
[----:B------:R-:W-:Y:S05]  /*4e80*/  BSYNC B2 ;  /* 0x0000000000027941 */ /* 0x000fea0003800000 */
.L_x_5101:
[----:B--2---:R1:W-:Y:S02]  /*4e90*/  STG.E.128 desc[UR60][R48.64], R44 ;  /* 0x0000002c30007986 */ /* 0x0043e4000c101d3c */
.L_x_5100:
[----:B------:R-:W-:Y:S05]  /*4ea0*/  BSYNC B1 ;  /* 0x0000000000017941 */ /* 0x000fea0003800000 */
.L_x_5099:
        /* <DEDUP_REMOVED lines=49> */
.L_x_5106:
[----:B------:R-:W-:Y:S05]  /*51c0*/  BSYNC B2 ;  /* 0x0000000000027941 */ /* 0x000fea0003800000 */
.L_x_5105:
[----:B--2---:R1:W-:Y:S02]  /*51d0*/  STG.E.128 desc[UR60][R48.64+0x40], R44 ;  /* 0x0000402c30007986 */ /* 0x0043e4000c101d3c */
.L_x_5104:
[----:B------:R-:W-:Y:S05]  /*51e0*/  BSYNC B1 ;  /* 0x0000000000017941 */ /* 0x000fea0003800000 */
.L_x_5103:
        /* <DEDUP_REMOVED lines=49> */
.L_x_5110:
[----:B------:R-:W-:Y:S05]  /*5500*/  BSYNC B2 ;  /* 0x0000000000027941 */ /* 0x000fea0003800000 */
.L_x_5109:
[----:B--2---:R1:W-:Y:S02]  /*5510*/  STG.E.128 desc[UR60][R48.64+0x80], R44 ;  /* 0x0000802c30007986 */ /* 0x0043e4000c101d3c */
.L_x_5108:
[----:B------:R-:W-:Y:S05]  /*5520*/  BSYNC B1 ;  /* 0x0000000000017941 */ /* 0x000fea0003800000 */
.L_x_5107:
        /* <DEDUP_REMOVED lines=49> */
.L_x_5114:
[----:B------:R-:W-:Y:S05]  /*5840*/  BSYNC B2 ;  /* 0x0000000000027941 */ /* 0x000fea0003800000 */
.L_x_5113:
[----:B--2---:R1:W-:Y:S02]  /*5850*/  STG.E.128 desc[UR60][R48.64+0xc0], R44 ;  /* 0x0000c02c30007986 */ /* 0x0043e4000c101d3c */
.L_x_5112:
[----:B------:R-:W-:Y:S05]  /*5860*/  BSYNC B1 ;  /* 0x0000000000017941 */ /* 0x000fea0003800000 */
.L_x_5111:
        /* <DEDUP_REMOVED lines=49> */
.L_x_5118:
[----:B------:R-:W-:Y:S05]  /*5b80*/  BSYNC B2 ;  /* 0x0000000000027941 */ /* 0x000fea0003800000 */
.L_x_5117:
[----:B--2---:R1:W-:Y:S02]  /*5b90*/  STG.E.128 desc[UR60][R48.64+0x100], R44 ;  /* 0x0001002c30007986 */ /* 0x0043e4000c101d3c */
.L_x_5116:
[----:B------:R-:W-:Y:S05]  /*5ba0*/  BSYNC B1 ;  /* 0x0000000000017941 */ /* 0x000fea0003800000 */
.L_x_5115:
        /* <DEDUP_REMOVED lines=28> */
[----:B------:R-:W-:Y:S02]  /*5d70*/  HADD2.F32 R51, -RZ, R92.H1_H1 ;  /* 0x3000005cff337230 */ /* 0x000fe40000004100 */
[----:B------:R-:W-:Y:S01]  /*5d80*/  FFMA.FTZ R60, R47, R54, -R60 ;  /* 0x000000362f3c7223 */ /* 0x000fe2000001083c */
[----:B------:R-:W-:Y:S02]  /*5d90*/  HADD2.F32 R44, -RZ, R44.H0_H0 ;  /* 0x2000002cff2c7230 */ /* 0x000fe40000004100 */
[----:B------:R-:W-:Y:S02]  /*5da0*/  HADD2.F32 R53, -RZ, R92.H0_H0 ;  /* 0x2000005cff357230 */ /* 0x000fe40000004100 */
[-C--:B------:R-:W-:Y:S01]  /*5db0*/  FMUL.FTZ R55, R45, R51.reuse ;  /* 0x000000332d377220 */ /* 0x080fe20000410000 */
[--C-:B------:R-:W-:Y:S02]  /*5dc0*/  HADD2.F32 R46, -RZ, R50.reuse.H1_H1 ;  /* 0x30000032ff2e7230 */ /* 0x100fe40000004100 */
[----:B------:R-:W-:Y:S01]  /*5dd0*/  FMUL.FTZ R52, R44, R51 ;  /* 0x000000332c347220 */ /* 0x000fe20000410000 */
[----:B------:R-:W-:-:S02]  /*5de0*/  HADD2.F32 R50, -RZ, R50.H0_H0 ;  /* 0x20000032ff327230 */ /* 0x000fc40000004100 */
        /* <DEDUP_REMOVED lines=12> */
.L_x_5120:
[----:B------:R-:W-:Y:S05]  /*5eb0*/  BSYNC B1 ;  /* 0x0000000000017941 */ /* 0x000fea0003800000 */
.L_x_5119:
[----:B--2---:R1:W-:Y:S01]  /*5ec0*/  STG.E.128 desc[UR60][R48.64+0x140], R44 ;  /* 0x0001402c30007986 */ /* 0x0043e2000c101d3c */
[----:B------:R-:W-:Y:S05]  /*5ed0*/  BRA `(.L_x_5098) ;  /* 0x0000003c00887947 */ /* 0x000fea0003800000 */
.L_x_5066:
        /* <DEDUP_REMOVED lines=47> */
.L_x_5122:
[----:B------:R-:W-:Y:S05]  /*61d0*/  BSYNC B1 ;  /* 0x0000000000017941 */ /* 0x000fea0003800000 */
.L_x_5121:
        /* <DEDUP_REMOVED lines=13> */
[----:B------:R-:W-:-:S02]  /*62b0*/  MOV R98, R47 ;  /* 0x0000002f00627202 */ /* 0x000fc40000000f00 */
        /* <DEDUP_REMOVED lines=33> */
.L_x_5124:
[----:B------:R-:W-:Y:S05]  /*64d0*/  BSYNC B1 ;  /* 0x0000000000017941 */ /* 0x000fea0003800000 */
.L_x_5123:
[----:B------:R-:W2:Y:S01]  /*64e0*/  LDL R43, [R1+0x44] ;  /* 0x00004400012b7983 */ /* 0x000ea20000100800 */
[----:B0-----:R-:W-:Y:S01]  /*64f0*/  IMAD.MOV.U32 R92, RZ, RZ, R45 ;  /* 0x000000ffff5c7224 */ /* 0x001fe200078e002d */
[----:B------:R-:W-:Y:S01]  /*6500*/  PRMT R174, R96, 0x5410, R98 ;  /* 0x0000541060ae7816 */ /* 0x000fe20000000062 */
[----:B------:R-:W-:Y:S02]  /*6510*/  IMAD.MOV.U32 R93, RZ, RZ, R48 ;  /* 0x000000ffff5d7224 */ /* 0x000fe400078e0030 */
[----:B------:R-:W-:-:S03]  /*6520*/  IMAD.MOV.U32 R94, RZ, RZ, R49 ;  /* 0x000000ffff5e7224 */ /* 0x000fc600078e0031 */
[----:B------:R-:W-:Y:S01]  /*6530*/  PRMT R179, R93, 0x7610, R179 ;  /* 0x000076105db37816 */ /* 0x000fe200000000b3 */
[----:B------:R-:W-:-:S05]  /*6540*/  IMAD.MOV.U32 R93, RZ, RZ, R52 ;  /* 0x000000ffff5d7224 */ /* 0x000fca00078e0034 */
[----:B------:R-:W-:Y:S01]  /*6550*/  PRMT R167, R93, 0x7610, R167 ;  /* 0x000076105da77816 */ /* 0x000fe200000000a7 */
[----:B------:R-:W-:Y:S01]  /*6560*/  IMAD.MOV.U32 R93, RZ, RZ, R56 ;  /* 0x000000ffff5d7224 */ /* 0x000fe200078e0038 */
[----:B--2---:R-:W-:Y:S01]  /*6570*/  R2UR UR4, R43 ;  /* 0x000000002b0472ca */ /* 0x004fe200000e0000 */
        /* <DEDUP_REMOVED lines=43> */
[----:B------:R-:W-:Y:S01]  /*6830*/  IMAD.MOV.U32 R94, RZ, RZ, R73 ;  /* 0x000000ffff5e7224 */ /* 0x000fe200078e0049 */
[----:B------:R-:W-:Y:S02]  /*6840*/  PLOP3.LUT P2, PT, PT, PT, UP0, 0x80, 0x0 ;  /* 0x000000000000781c */ /* 0x000fe40003f4f008 */
        /* <DEDUP_REMOVED lines=28> */
.L_x_5125:
[----:B------:R-:W-:Y:S01]  /*6a10*/  IMAD R43, R19, 0x8, R18 ;  /* 0x00000008132b7824 */ /* 0x000fe200078e0212 */
[----:B------:R-:W-:Y:S01]  /*6a20*/  SHF.L.U32 R100, R209, 0x1f, RZ ;  /* 0x0000001fd1647819 */ /* 0x000fe200000006ff */
[----:B------:R-:W0:Y:S01]  /*6a30*/  LDC R146, c[0x0][0x2e4] ;  /* 0x0000b900ff927b82 */ /* 0x000e220000000800 */
[----:B------:R-:W-:Y:S02]  /*6a40*/  BSSY B1, `(.L_x_5126) ;  /* 0x0000004000017945 */ /* 0x000fe40003800000 */
[----:B------:R-:W1:Y:S05]  /*6a50*/  SYNCS.PHASECHK.TRANS64.TRYWAIT P5, [R43+URZ+0x36890], R100 ;  /* 0x036890642b0075a7 */ /* 0x000e6a00080a017f */
[----:B------:R-:W2:Y:S01]  /*6a60*/  LDC.64 R126, c[0x0][0x2f0] ;  /* 0x0000bc00ff7e7b82 */ /* 0x000ea20000000a00 */
[----:B-1----:R-:W-:Y:S05]  /*6a70*/  @!P5 BRA `(.L_x_5127) ;  /* 0x0000025400c8d947 */ /* 0x002fea0003800000 */
.L_x_5401:
[----:B------:R-:W-:Y:S05]  /*6a80*/  BSYNC B1 ;  /* 0x0000000000017941 */ /* 0x000fea0003800000 */
.L_x_5126:
        /* <DEDUP_REMOVED lines=27> */
[----:B------:R-:W-:-:S05]  /*6c40*/  IADD3 R92, R92, R93, RZ ;  /* 0x0000005d5c5c7210 */ /* 0x000fca0007ffe0ff */
        /* <DEDUP_REMOVED lines=9> */
[--C-:B--2---:R-:W-:Y:S01]  /*6ce0*/  HADD2.F32 R163, -RZ, R97.reuse.H0_H0 ;  /* 0x20000061ffa37230 */ /* 0x104fe20000004100 */
        /* <DEDUP_REMOVED lines=10> */
[----:B0-----:R-:W-:Y:S02]  /*6d90*/  HADD2.F32 R67, -RZ, R93.H0_H0 ;  /* 0x2000005dff437230 */ /* 0x001fe40000004100 */
[----:B------:R-:W-:Y:S02]  /*6da0*/  HADD2.F32 R55, -RZ, R55.H0_H0 ;  /* 0x20000037ff377230 */ /* 0x000fe40000004100 */
[----:B------:R-:W-:Y:S02]  /*6db0*/  HADD2.F32 R66, -RZ, R66.H0_H0 ;  /* 0x20000042ff427230 */ /* 0x000fe40000004100 */
[C---:B------:R-:W-:Y:S01]  /*6dc0*/  FMUL.FTZ R168, R67.reuse, R168 ;  /* 0x000000a843a87220 */ /* 0x040fe20000410000 */
[-C--:B------:R-:W-:Y:S01]  /*6dd0*/  FFMA.FTZ R67, R67, R166.reuse, -R164 ;  /* 0x000000a643437223 */ /* 0x080fe200000108a4 */
[----:B------:R-:W-:Y:S02]  /*6de0*/  HADD2.F32 R164, -RZ, R64.H0_H0 ;  /* 0x20000040ffa47230 */ /* 0x000fe40000004100 */
[----:B------:R-:W-:Y:S01]  /*6df0*/  FFMA.FTZ R64, R163, R166, R168 ;  /* 0x000000a6a3407223 */ /* 0x000fe200000100a8 */
[----:B------:R-:W-:-:S02]  /*6e00*/  HADD2.F32 R163, -RZ, R93.H1_H1 ;  /* 0x3000005dffa37230 */ /* 0x000fc40000004100 */
[----:B------:R-:W-:Y:S02]  /*6e10*/  HADD2.F32 R166, -RZ, R162.H0_H0 ;  /* 0x200000a2ffa67230 */ /* 0x000fe40000004100 */
[-C--:B------:R-:W-:Y:S01]  /*6e20*/  FMUL.FTZ R162, R97, R164.reuse ;  /* 0x000000a461a27220 */ /* 0x080fe20000410000 */
[----:B------:R-:W-:Y:S02]  /*6e30*/  IMAD.MOV.U32 R93, RZ, RZ, R98 ;  /* 0x000000ffff5d7224 */ /* 0x000fe400078e0062 */
[C---:B------:R-:W-:Y:S01]  /*6e40*/  FMUL.FTZ R164, R163.reuse, R164 ;  /* 0x000000a4a3a47220 */ /* 0x040fe20000410000 */
[----:B------:R-:W-:Y:S02]  /*6e50*/  HADD2.F32 R168, -RZ, R65.H0_H0 ;  /* 0x20000041ffa87230 */ /* 0x000fe40000004100 */
[-C--:B------:R-:W-:Y:S01]  /*6e60*/  FFMA.FTZ R98, R163, R166.reuse, -R162 ;  /* 0x000000a6a3627223 */ /* 0x080fe200000108a2 */
[----:B------:R-:W-:Y:S02]  /*6e70*/  HADD2.F32 R162, -RZ, R165.H1_H1 ;  /* 0x300000a5ffa27230 */ /* 0x000fe40000004100 */
[----:B------:R-:W-:Y:S01]  /*6e80*/  FFMA.FTZ R97, R97, R166, R164 ;  /* 0x000000a661617223 */ /* 0x000fe200000100a4 */
[----:B------:R-:W-:-:S02]  /*6e90*/  HADD2.F32 R163, -RZ, R99.H0_H0 ;  /* 0x20000063ffa37230 */ /* 0x000fc40000004100 */
[----:B------:R-:W-:Y:S01]  /*6ea0*/  HADD2.F32 R164, -RZ, R165.H0_H0 ;  /* 0x200000a5ffa47230 */ /* 0x000fe20000004100 */
[----:B------:R-:W-:Y:S01]  /*6eb0*/  F2FP.F16.F32.PACK_AB R67, R98, R67 ;  /* 0x000000436243723e */ /* 0x000fe200000000ff */
[----:B------:R-:W-:Y:S02]  /*6ec0*/  HADD2.F32 R165, -RZ, R95.H0_H0 ;  /* 0x2000005fffa57230 */ /* 0x000fe40000004100 */
[----:B------:R-:W-:Y:S01]  /*6ed0*/  FMUL.FTZ R166, R163, R162 ;  /* 0x000000a2a3a67220 */ /* 0x000fe20000410000 */
[----:B------:R-:W-:Y:S01]  /*6ee0*/  HADD2.F32 R99, -RZ, R99.H1_H1 ;  /* 0x30000063ff637230 */ /* 0x000fe20000004100 */
[----:B------:R-:W-:Y:S01]  /*6ef0*/  F2FP.F16.F32.PACK_AB R97, R97, R64 ;  /* 0x000000406161723e */ /* 0x000fe200000000ff */
[----:B------:R-:W-:Y:S02]  /*6f00*/  HADD2.F32 R95, -RZ, R95.H1_H1 ;  /* 0x3000005fff5f7230 */ /* 0x000fe40000004100 */
[C---:B------:R-:W-:Y:S01]  /*6f10*/  FMUL.FTZ R162, R165.reuse, R162 ;  /* 0x000000a2a5a27220 */ /* 0x040fe20000410000 */
[----:B------:R-:W-:Y:S01]  /*6f20*/  FFMA.FTZ R166, R165, R164, -R166 ;  /* 0x000000a4a5a67223 */ /* 0x000fe200000108a6 */
[----:B------:R-:W-:Y:S01]  /*6f30*/  FMUL.FTZ R170, R99, R66 ;  /* 0x0000004263aa7220 */ /* 0x000fe20000410000 */
[----:B------:R-:W-:-:S02]  /*6f40*/  HADD2.F32 R65, -RZ, R167.H1_H1 ;  /* 0x300000a7ff417230 */ /* 0x000fc40000004100 */
[----:B------:R-:W-:Y:S01]  /*6f50*/  FMUL.FTZ R66, R95, R66 ;  /* 0x000000425f427220 */ /* 0x000fe20000410000 */
[----:B------:R-:W-:Y:S01]  /*6f60*/  FFMA.FTZ R162, R163, R164, R162 ;  /* 0x000000a4a3a27223 */ /* 0x000fe200000100a2 */
[----:B------:R-:W-:Y:S02]  /*6f70*/  HADD2.F32 R164, -RZ, R96.H0_H0 ;  /* 0x20000060ffa47230 */ /* 0x000fe40000004100 */
[-C--:B------:R-:W-:Y:S01]  /*6f80*/  FFMA.FTZ R95, R95, R168.reuse, -R170 ;  /* 0x000000a85f5f7223 */ /* 0x080fe200000108aa */
[----:B------:R-:W-:Y:S02]  /*6f90*/  HADD2.F32 R163, -RZ, R92.H0_H0 ;  /* 0x2000005cffa37230 */ /* 0x000fe40000004100 */
[----:B------:R-:W-:Y:S01]  /*6fa0*/  FFMA.FTZ R99, R99, R168, R66 ;  /* 0x000000a863637223 */ /* 0x000fe20000010042 */
[----:B------:R-:W-:Y:S02]  /*6fb0*/  HADD2.F32 R96, -RZ, R96.H1_H1 ;  /* 0x30000060ff607230 */ /* 0x000fe40000004100 */
[----:B------:R-:W-:Y:S01]  /*6fc0*/  HADD2.F32 R92, -RZ, R92.H1_H1 ;  /* 0x3000005cff5c7230 */ /* 0x000fe20000004100 */
[----:B------:R-:W-:Y:S01]  /*6fd0*/  F2FP.F16.F32.PACK_AB R95, R95, R166 ;  /* 0x000000a65f5f723e */ /* 0x000fe200000000ff */
[----:B------:R-:W-:-:S02]  /*6fe0*/  HADD2.F32 R66, -RZ, R167.H0_H0 ;  /* 0x200000a7ff427230 */ /* 0x000fc40000004100 */
        /* <DEDUP_REMOVED lines=9> */
[----:B------:R-:W-:Y:S01]  /*7080*/  HADD2.F32 R53, -RZ, R182.H1_H1 ;  /* 0x300000b6ff357230 */ /* 0x000fe20000004100 */
[----:B------:R-:W-:Y:S01]  /*7090*/  F2FP.F16.F32.PACK_AB R99, R99, R162 ;  /* 0x000000a26363723e */ /* 0x000fe200000000ff */
[----:B------:R-:W-:-:S02]  /*70a0*/  HADD2.F32 R163, -RZ, R93.H0_H0 ;  /* 0x2000005dffa37230 */ /* 0x000fc40000004100 */
[--C-:B------:R-:W-:Y:S01]  /*70b0*/  HADD2.F32 R92, -RZ, R94.reuse.H0_H0 ;  /* 0x2000005eff5c7230 */ /* 0x100fe20000004100 */
[----:B------:R-:W-:Y:S01]  /*70c0*/  F2FP.F16.F32.PACK_AB R96, R96, R167 ;  /* 0x000000a76060723e */ /* 0x000fe200000000ff */
[----:B------:R-:W-:Y:S02]  /*70d0*/  HADD2.F32 R164, -RZ, R93.H1_H1 ;  /* 0x3000005dffa47230 */ /* 0x000fe40000004100 */
[-C--:B------:R-:W-:Y:S01]  /*70e0*/  FMUL.FTZ R93, R163, R53.reuse ;  /* 0x00000035a35d7220 */ /* 0x080fe20000410000 */
[----:B------:R-:W-:Y:S02]  /*70f0*/  HADD2.F32 R94, -RZ, R94.H1_H1 ;  /* 0x3000005eff5e7230 */ /* 0x000fe40000004100 */
[----:B------:R-:W-:Y:S02]  /*7100*/  HADD2.F32 R165, -RZ, R54.H0_H0 ;  /* 0x20000036ffa57230 */ /* 0x000fe40000004100 */
[----:B------:R-:W-:Y:S01]  /*7110*/  FMUL.FTZ R54, R92, R53 ;  /* 0x000000355c367220 */ /* 0x000fe20000410000 */
[----:B------:R-:W-:-:S02]  /*7120*/  HADD2.F32 R66, -RZ, R181.H0_H0 ;  /* 0x200000b5ff427230 */ /* 0x000fc40000004100 */
[-C--:B------:R-:W-:Y:S01]  /*7130*/  FMUL.FTZ R53, R164, R55.reuse ;  /* 0x00000037a4357220 */ /* 0x080fe20000410000 */
[----:B------:R-:W-:Y:S02]  /*7140*/  FMUL.FTZ R55, R94, R55 ;  /* 0x000000375e377220 */ /* 0x000fe40000410000 */
[-C--:B------:R-:W-:Y:S01]  /*7150*/  FFMA.FTZ R93, R92, R66.reuse, -R93 ;  /* 0x000000425c5d7223 */ /* 0x080fe2000001085d */
[-C--:B------:R-:W-:Y:S01]  /*7160*/  FFMA.FTZ R94, R94, R165.reuse, -R53 ;  /* 0x000000a55e5e7223 */ /* 0x080fe20000010835 */
[----:B------:R-:W-:Y:S01]  /*7170*/  FFMA.FTZ R54, R163, R66, R54 ;  /* 0x00000042a3367223 */ /* 0x000fe20000010036 */
[----:B------:R-:W-:Y:S01]  /*7180*/  FFMA.FTZ R55, R164, R165, R55 ;  /* 0x000000a5a4377223 */ /* 0x000fe20000010037 */
[----:B------:R-:W-:Y:S02]  /*7190*/  F2FP.F16.F32.PACK_AB R92, R65, R52 ;  /* 0x00000034415c723e */ /* 0x000fe400000000ff */
[----:B------:R-:W-:Y:S02]  /*71a0*/  F2FP.F16.F32.PACK_AB R94, R94, R93 ;  /* 0x0000005d5e5e723e */ /* 0x000fe400000000ff */
[----:B------:R-:W-:-:S02]  /*71b0*/  F2FP.F16.F32.PACK_AB R98, R55, R54 ;  /* 0x000000363762723e */ /* 0x000fc400000000ff */
[----:B------:R-:W-:-:S07]  /*71c0*/  MOV R93, R67 ;  /* 0x00000043005d7202 */ /* 0x000fce0000000f00 */
.L_x_5133:
[----:B------:R-:W-:Y:S05]  /*71d0*/  BSYNC B3 ;  /* 0x0000000000037941 */ /* 0x000fea0003800000 */
.L_x_5132:
        /* <DEDUP_REMOVED lines=10> */
.L_x_5131:
[----:B------:R-:W-:Y:S05]  /*7280*/  BSYNC B2 ;  /* 0x0000000000027941 */ /* 0x000fea0003800000 */
.L_x_5130:
        /* <DEDUP_REMOVED lines=42> */
[-C--:B------:R-:W-:Y:S01]  /*7530*/  FMUL.FTZ R160, R65, R63.reuse ;  /* 0x0000003f41a07220 */ /* 0x080fe20000410000 */
[----:B------:R-:W-:Y:S02]  /*7540*/  HADD2.F32 R53, -RZ, R94.H0_H0 ;  /* 0x2000005eff357230 */ /* 0x000fe40000004100 */
[C---:B------:R-:W-:Y:S01]  /*7550*/  FMUL.FTZ R94, R97.reuse, R63 ;  /* 0x0000003f615e7220 */ /* 0x040fe20000410000 */
[-C--:B------:R-:W-:Y:S01]  /*7560*/  FMUL.FTZ R63, R98, R99.reuse ;  /* 0x00000063623f7220 */ /* 0x080fe20000410000 */
[C---:B------:R-:W-:Y:S01]  /*7570*/  FMUL.FTZ R99, R60.reuse, R99 ;  /* 0x000000633c637220 */ /* 0x040fe20000410000 */
[-C--:B------:R-:W-:Y:S01]  /*7580*/  FFMA.FTZ R160, R97, R96.reuse, R160 ;  /* 0x0000006061a07223 */ /* 0x080fe200000100a0 */
[----:B------:R-:W-:Y:S01]  /*7590*/  FFMA.FTZ R94, R65, R96, -R94 ;  /* 0x00000060415e7223 */ /* 0x000fe2000001085e */
[-C--:B------:R-:W-:Y:S01]  /*75a0*/  FFMA.FTZ R63, R60, R53.reuse, -R63 ;  /* 0x000000353c3f7223 */ /* 0x080fe2000001083f */
[----:B------:R-:W-:Y:S01]  /*75b0*/  FFMA.FTZ R99, R98, R53, R99 ;  /* 0x0000003562637223 */ /* 0x000fe20000010063 */
[----:B------:R-:W-:-:S02]  /*75c0*/  HADD2.F32 R65, -RZ, R67.H0_H0 ;  /* 0x20000043ff417230 */ /* 0x000fc40000004100 */
[----:B------:R-:W-:Y:S01]  /*75d0*/  HADD2.F32 R96, -RZ, R67.H1_H1 ;  /* 0x30000043ff607230 */ /* 0x000fe20000004100 */
[----:B------:R-:W-:Y:S01]  /*75e0*/  F2FP.F16.F32.PACK_AB R63, R63, R94 ;  /* 0x0000005e3f3f723e */ /* 0x000fe200000000ff */
[----:B------:R-:W-:Y:S01]  /*75f0*/  HADD2.F32 R53, -RZ, R181.H1_H1 ;  /* 0x300000b5ff357230 */ /* 0x000fe20000004100 */
[----:B------:R-:W-:Y:S01]  /*7600*/  F2FP.F16.F32.PACK_AB R99, R99, R160 ;  /* 0x000000a06363723e */ /* 0x000fe200000000ff */
[--C-:B------:R-:W-:Y:S02]  /*7610*/  HADD2.F32 R67, -RZ, R55.reuse.H0_H0 ;  /* 0x20000037ff437230 */ /* 0x100fe40000004100 */
[----:B------:R-:W-:Y:S02]  /*7620*/  HADD2.F32 R97, -RZ, R62.H0_H0 ;  /* 0x2000003eff617230 */ /* 0x000fe40000004100 */
[-C--:B------:R-:W-:Y:S01]  /*7630*/  FMUL.FTZ R98, R65, R53.reuse ;  /* 0x0000003541627220 */ /* 0x080fe20000410000 */
[----:B------:R-:W-:Y:S02]  /*7640*/  HADD2.F32 R62, -RZ, R55.H1_H1 ;  /* 0x30000037ff3e7230 */ /* 0x000fe40000004100 */
[----:B------:R-:W-:Y:S01]  /*7650*/  FMUL.FTZ R162, R67, R53 ;  /* 0x0000003543a27220 */ /* 0x000fe20000410000 */
[----:B------:R-:W-:-:S02]  /*7660*/  HADD2.F32 R60, -RZ, R180.H0_H0 ;  /* 0x200000b4ff3c7230 */ /* 0x000fc40000004100 */
[-C--:B------:R-:W-:Y:S01]  /*7670*/  FMUL.FTZ R53, R96, R97.reuse ;  /* 0x0000006160357220 */ /* 0x080fe20000410000 */
[----:B------:R-:W-:Y:S02]  /*7680*/  HADD2.F32 R51, -RZ, R51.H0_H0 ;  /* 0x20000033ff337230 */ /* 0x000fe40000004100 */
[C---:B------:R-:W-:Y:S01]  /*7690*/  FMUL.FTZ R97, R62.reuse, R97 ;  /* 0x000000613e617220 */ /* 0x040fe20000410000 */
[--C-:B------:R-:W-:Y:S02]  /*76a0*/  HADD2.F32 R55, -RZ, R179.reuse.H0_H0 ;  /* 0x200000b3ff377230 */ /* 0x100fe40000004100 */
[-C--:B------:R-:W-:Y:S01]  /*76b0*/  FFMA.FTZ R98, R67, R60.reuse, -R98 ;  /* 0x0000003c43627223 */ /* 0x080fe20000010862 */
[----:B------:R-:W-:Y:S01]  /*76c0*/  FFMA.FTZ R162, R65, R60, R162 ;  /* 0x0000003c41a27223 */ /* 0x000fe200000100a2 */
[-C--:B------:R-:W-:Y:S01]  /*76d0*/  FFMA.FTZ R53, R62, R51.reuse, -R53 ;  /* 0x000000333e357223 */ /* 0x080fe20000010835 */
[----:B------:R-:W-:Y:S01]  /*76e0*/  FFMA.FTZ R97, R96, R51, R97 ;  /* 0x0000003360617223 */ /* 0x000fe20000010061 */
[----:B------:R-:W-:-:S02]  /*76f0*/  HADD2.F32 R51, -RZ, R179.H1_H1 ;  /* 0x300000b3ff337230 */ /* 0x000fc40000004100 */
[----:B------:R-:W-:Y:S02]  /*7700*/  HADD2.F32 R62, -RZ, R64.H0_H0 ;  /* 0x20000040ff3e7230 */ /* 0x000fe40000004100 */
[----:B------:R-:W-:Y:S02]  /*7710*/  HADD2.F32 R60, -RZ, R52.H0_H0 ;  /* 0x20000034ff3c7230 */ /* 0x000fe40000004100 */
[----:B------:R-:W-:Y:S02]  /*7720*/  HADD2.F32 R64, -RZ, R64.H1_H1 ;  /* 0x30000040ff407230 */ /* 0x000fe40000004100 */
[-C--:B------:R-:W-:Y:S01]  /*7730*/  FMUL.FTZ R65, R62, R51.reuse ;  /* 0x000000333e417220 */ /* 0x080fe20000410000 */
[----:B------:R-:W-:Y:S02]  /*7740*/  HADD2.F32 R52, -RZ, R52.H1_H1 ;  /* 0x30000034ff347230 */ /* 0x000fe40000004100 */
[----:B------:R-:W-:Y:S01]  /*7750*/  FMUL.FTZ R159, R60, R51 ;  /* 0x000000333c9f7220 */ /* 0x000fe20000410000 */
[----:B------:R-:W-:-:S02]  /*7760*/  HADD2.F32 R67, -RZ, R48.H0_H0 ;  /* 0x20000030ff437230 */ /* 0x000fc40000004100 */
[----:B------:R-:W-:Y:S01]  /*7770*/  FMUL.FTZ R51, R64, R49 ;  /* 0x0000003140337220 */ /* 0x000fe20000410000 */
[----:B------:R-:W-:Y:S01]  /*7780*/  FFMA.FTZ R65, R60, R55, -R65 ;  /* 0x000000373c417223 */ /* 0x000fe20000010841 */
[----:B------:R-:W-:Y:S01]  /*7790*/  FMUL.FTZ R49, R52, R49 ;  /* 0x0000003134317220 */ /* 0x000fe20000410000 */
[----:B------:R-:W-:Y:S01]  /*77a0*/  FFMA.FTZ R159, R62, R55, R159 ;  /* 0x000000373e9f7223 */ /* 0x000fe2000001009f */
[-C--:B------:R-:W-:Y:S01]  /*77b0*/  FFMA.FTZ R52, R52, R67.reuse, -R51 ;  /* 0x0000004334347223 */ /* 0x080fe20000010833 */
[----:B------:R-:W-:Y:S02]  /*77c0*/  HADD2.F32 R55, -RZ, R66.H0_H0 ;  /* 0x20000042ff377230 */ /* 0x000fe40000004100 */
[----:B------:R-:W-:Y:S01]  /*77d0*/  FFMA.FTZ R64, R64, R67, R49 ;  /* 0x0000004340407223 */ /* 0x000fe20000010031 */
[----:B------:R-:W-:Y:S02]  /*77e0*/  HADD2.F32 R48, -RZ, R178.H0_H0 ;  /* 0x200000b2ff307230 */ /* 0x000fe40000004100 */
[----:B------:R-:W-:Y:S01]  /*77f0*/  HADD2.F32 R61, -RZ, R61.H0_H0 ;  /* 0x2000003dff3d7230 */ /* 0x000fe20000004100 */
[----:B------:R-:W-:Y:S01]  /*7800*/  F2FP.F16.F32.PACK_AB R52, R52, R65 ;  /* 0x000000413434723e */ /* 0x000fe200000000ff */
[----:B------:R-:W-:Y:S01]  /*7810*/  HADD2.F32 R51, -RZ, R54.H0_H0 ;  /* 0x20000036ff337230 */ /* 0x000fe20000004100 */
[----:B------:R-:W-:Y:S01]  /*7820*/  F2FP.F16.F32.PACK_AB R64, R64, R159 ;  /* 0x0000009f4040723e */ /* 0x000fe200000000ff */
[----:B------:R-:W-:-:S02]  /*7830*/  HADD2.F32 R66, -RZ, R66.H1_H1 ;  /* 0x30000042ff427230 */ /* 0x000fc40000004100 */
[----:B------:R-:W-:Y:S02]  /*7840*/  HADD2.F32 R54, -RZ, R54.H1_H1 ;  /* 0x30000036ff367230 */ /* 0x000fe40000004100 */
[----:B------:R-:W-:Y:S02]  /*7850*/  HADD2.F32 R67, -RZ, R50.H0_H0 ;  /* 0x20000032ff437230 */ /* 0x000fe40000004100 */
[-C--:B------:R-:W-:Y:S01]  /*7860*/  FMUL.FTZ R50, R55, R48.reuse ;  /* 0x0000003037327220 */ /* 0x080fe20000410000 */
[----:B------:R-:W-:Y:S02]  /*7870*/  HADD2.F32 R49, -RZ, R178.H1_H1 ;  /* 0x300000b2ff317230 */ /* 0x000fe40000004100 */
[-C--:B------:R-:W-:Y:S01]  /*7880*/  FMUL.FTZ R161, R66, R61.reuse ;  /* 0x0000003d42a17220 */ /* 0x080fe20000410000 */
[----:B------:R-:W-:Y:S01]  /*7890*/  FMUL.FTZ R48, R51, R48 ;  /* 0x0000003033307220 */ /* 0x000fe20000410000 */
        /* <DEDUP_REMOVED lines=8> */
[----:B------:R-:W-:Y:S02]  /*7920*/  F2FP.F16.F32.PACK_AB R67, R97, R162 ;  /* 0x000000a26143723e */ /* 0x000fe400000000ff */
[----:B------:R-:W-:Y:S02]  /*7930*/  F2FP.F16.F32.PACK_AB R54, R161, R50 ;  /* 0x00000032a136723e */ /* 0x000fe400000000ff */
[----:B------:R-:W-:-:S07]  /*7940*/  F2FP.F16.F32.PACK_AB R66, R61, R48 ;  /* 0x000000303d42723e */ /* 0x000fce00000000ff */
.L_x_5137:
[----:B------:R-:W-:Y:S05]  /*7950*/  BSYNC B3 ;  /* 0x0000000000037941 */ /* 0x000fea0003800000 */
.L_x_5136:
        /* <DEDUP_REMOVED lines=10> */
.L_x_5135:
[----:B------:R-:W-:Y:S05]  /*7a00*/  BSYNC B2 ;  /* 0x0000000000027941 */ /* 0x000fea0003800000 */
.L_x_5134:
        /* <DEDUP_REMOVED lines=27> */
[--C-:B------:R-:W-:Y:S01]  /*7bc0*/  SHF.R.U64 R44, R44, 0x10, R45.reuse ;  /* 0x000000102c2c7819 */ /* 0x100fe2000000122d */
[----:B------:R-:W-:Y:S01]  /*7bd0*/  HADD2.F32 R67, -RZ, R177.H1_H1 ;  /* 0x300000b1ff437230 */ /* 0x000fe20000004100 */
[----:B------:R-:W-:Y:S01]  /*7be0*/  SHF.R.U32.HI R62, RZ, 0x10, R45 ;  /* 0x00000010ff3e7819 */ /* 0x000fe2000001162d */
[--C-:B--2---:R-:W-:Y:S01]  /*7bf0*/  HADD2.F32 R66, -RZ, R53.reuse.H0_H0 ;  /* 0x20000035ff427230 */ /* 0x104fe20000004100 */
[--C-:B------:R-:W-:Y:S01]  /*7c00*/  SHF.R.U64 R45, R56, 0x10, R57.reuse ;  /* 0x00000010382d7819 */ /* 0x100fe20000001239 */
[----:B------:R-:W-:Y:S01]  /*7c10*/  HADD2.F32 R64, -RZ, R53.H1_H1 ;  /* 0x30000035ff407230 */ /* 0x000fe20000004100 */
[----:B------:R-:W-:Y:S01]  /*7c20*/  SHF.R.U32.HI R56, RZ, 0x10, R57 ;  /* 0x00000010ff387819 */ /* 0x000fe20000011639 */
[----:B0-----:R-:W-:Y:S01]  /*7c30*/  HADD2.F32 R92, -RZ, R49.H0_H0 ;  /* 0x20000031ff5c7230 */ /* 0x001fe20000004100 */
[--C-:B------:R-:W-:Y:S01]  /*7c40*/  SHF.R.U64 R57, R58, 0x10, R59.reuse ;  /* 0x000000103a397819 */ /* 0x100fe2000000123b */
[----:B------:R-:W-:Y:S01]  /*7c50*/  HADD2.F32 R65, -RZ, R62.H0_H0 ;  /* 0x2000003eff417230 */ /* 0x000fe20000004100 */
[----:B------:R-:W-:Y:S01]  /*7c60*/  SHF.R.U32.HI R58, RZ, 0x10, R59 ;  /* 0x00000010ff3a7819 */ /* 0x000fe2000001163b */
[----:B------:R-:W-:-:S02]  /*7c70*/  HADD2.F32 R53, -RZ, R56.H0_H0 ;  /* 0x20000038ff357230 */ /* 0x000fc40000004100 */
[-C--:B------:R-:W-:Y:S01]  /*7c80*/  FMUL.FTZ R95, R92, R67.reuse ;  /* 0x000000435c5f7220 */ /* 0x080fe20000410000 */
[----:B------:R-:W-:Y:S02]  /*7c90*/  HADD2.F32 R56, -RZ, R49.H1_H1 ;  /* 0x30000031ff387230 */ /* 0x000fe40000004100 */
[----:B------:R-:W-:Y:S01]  /*7ca0*/  FMUL.FTZ R49, R66, R67 ;  /* 0x0000004342317220 */ /* 0x000fe20000410000 */
[----:B------:R-:W-:Y:S02]  /*7cb0*/  HADD2.F32 R59, -RZ, R175.H1_H1 ;  /* 0x300000afff3b7230 */ /* 0x000fe40000004100 */
[-C--:B------:R-:W-:Y:S01]  /*7cc0*/  FMUL.FTZ R67, R64, R53.reuse ;  /* 0x0000003540437220 */ /* 0x080fe20000410000 */
[--C-:B------:R-:W-:Y:S01]  /*7cd0*/  SHF.R.U64 R46, R46, 0x10, R47.reuse ;  /* 0x000000102e2e7819 */ /* 0x100fe2000000122f */
[----:B------:R-:W-:Y:S01]  /*7ce0*/  FMUL.FTZ R93, R56, R53 ;  /* 0x00000035385d7220 */ /* 0x000fe20000410000 */
[----:B------:R-:W-:Y:S01]  /*7cf0*/  SHF.R.U32.HI R47, RZ, 0x10, R47 ;  /* 0x00000010ff2f7819 */ /* 0x000fe2000001162f */
[----:B------:R-:W-:Y:S01]  /*7d00*/  FFMA.FTZ R49, R92, R59, -R49 ;  /* 0x0000003b5c317223 */ /* 0x000fe20000010831 */
[-C--:B------:R-:W-:Y:S01]  /*7d10*/  FFMA.FTZ R56, R56, R65.reuse, -R67 ;  /* 0x0000004138387223 */ /* 0x080fe20000010843 */
[----:B------:R-:W-:Y:S01]  /*7d20*/  FFMA.FTZ R64, R64, R65, R93 ;  /* 0x0000004140407223 */ /* 0x000fe2000001005d */
[----:B------:R-:W-:-:S02]  /*7d30*/  HADD2.F32 R67, -RZ, R176.H1_H1 ;  /* 0x300000b0ff437230 */ /* 0x000fc40000004100 */
[----:B------:R-:W-:Y:S01]  /*7d40*/  FFMA.FTZ R53, R66, R59, R95 ;  /* 0x0000003b42357223 */ /* 0x000fe2000001005f */
[----:B------:R-:W-:Y:S01]  /*7d50*/  HADD2.F32 R62, -RZ, R55.H0_H0 ;  /* 0x20000037ff3e7230 */ /* 0x000fe20000004100 */
[----:B------:R-:W-:Y:S01]  /*7d60*/  F2FP.F16.F32.PACK_AB R49, R56, R49 ;  /* 0x000000313831723e */ /* 0x000fe200000000ff */
[--C-:B------:R-:W-:Y:S02]  /*7d70*/  HADD2.F32 R92, -RZ, R51.reuse.H0_H0 ;  /* 0x20000033ff5c7230 */ /* 0x100fe40000004100 */
[----:B------:R-:W-:Y:S01]  /*7d80*/  HADD2.F32 R58, -RZ, R58.H0_H0 ;  /* 0x2000003aff3a7230 */ /* 0x000fe20000004100 */
[----:B------:R-:W-:Y:S01]  /*7d90*/  F2FP.F16.F32.PACK_AB R53, R64, R53 ;  /* 0x000000354035723e */ /* 0x000fe200000000ff */
[----:B------:R-:W-:Y:S02]  /*7da0*/  HADD2.F32 R65, -RZ, R51.H1_H1 ;  /* 0x30000033ff417230 */ /* 0x000fe40000004100 */
[----:B------:R-:W-:Y:S01]  /*7db0*/  FMUL.FTZ R51, R92, R67 ;  /* 0x000000435c337220 */ /* 0x000fe20000410000 */
[----:B------:R-:W-:-:S02]  /*7dc0*/  HADD2.F32 R59, -RZ, R174.H1_H1 ;  /* 0x300000aeff3b7230 */ /* 0x000fc40000004100 */
[----:B------:R-:W-:Y:S02]  /*7dd0*/  HADD2.F32 R66, -RZ, R47.H0_H0 ;  /* 0x2000002fff427230 */ /* 0x000fe40000004100 */
[C---:B------:R-:W-:Y:S01]  /*7de0*/  FMUL.FTZ R47, R62.reuse, R67 ;  /* 0x000000433e2f7220 */ /* 0x040fe20000410000 */
[----:B------:R-:W-:Y:S02]  /*7df0*/  HADD2.F32 R55, -RZ, R55.H1_H1 ;  /* 0x30000037ff377230 */ /* 0x000fe40000004100 */
[-C--:B------:R-:W-:Y:S01]  /*7e00*/  FMUL.FTZ R96, R65, R58.reuse ;  /* 0x0000003a41607220 */ /* 0x080fe20000410000 */
[-C--:B------:R-:W-:Y:S01]  /*7e10*/  FFMA.FTZ R51, R62, R59.reuse, R51 ;  /* 0x0000003b3e337223 */ /* 0x080fe20000010033 */
[----:B------:R-:W-:Y:S01]  /*7e20*/  FFMA.FTZ R47, R92, R59, -R47 ;  /* 0x0000003b5c2f7223 */ /* 0x000fe2000001082f */
[----:B------:R-:W-:Y:S02]  /*7e30*/  HADD2.F32 R92, -RZ, R52.H0_H0 ;  /* 0x20000034ff5c7230 */ /* 0x000fe40000004100 */
[C---:B------:R-:W-:Y:S01]  /*7e40*/  FMUL.FTZ R94, R55.reuse, R58 ;  /* 0x0000003a375e7220 */ /* 0x040fe20000410000 */
[----:B------:R-:W-:Y:S01]  /*7e50*/  FFMA.FTZ R62, R55, R66, R96 ;  /* 0x00000042373e7223 */ /* 0x000fe20000010060 */
[----:B------:R-:W-:-:S02]  /*7e60*/  HADD2.F32 R55, -RZ, R45.H0_H0 ;  /* 0x2000002dff377230 */ /* 0x000fc40000004100 */
[----:B------:R-:W-:Y:S02]  /*7e70*/  HADD2.F32 R52, -RZ, R52.H1_H1 ;  /* 0x30000034ff347230 */ /* 0x000fe40000004100 */
[----:B------:R-:W-:Y:S01]  /*7e80*/  FFMA.FTZ R58, R65, R66, -R94 ;  /* 0x00000042413a7223 */ /* 0x000fe2000001085e */
[--C-:B------:R-:W-:Y:S02]  /*7e90*/  HADD2.F32 R45, -RZ, R48.reuse.H1_H1 ;  /* 0x30000030ff2d7230 */ /* 0x100fe40000004100 */
[----:B------:R-:W-:Y:S02]  /*7ea0*/  HADD2.F32 R177, -RZ, R177.H0_H0 ;  /* 0x200000b1ffb17230 */ /* 0x000fe40000004100 */
[-C--:B------:R-:W-:Y:S01]  /*7eb0*/  FMUL.FTZ R94, R52, R55.reuse ;  /* 0x00000037345e7220 */ /* 0x080fe20000410000 */
[----:B------:R-:W-:Y:S02]  /*7ec0*/  HADD2.F32 R66, -RZ, R48.H0_H0 ;  /* 0x20000030ff427230 */ /* 0x000fe40000004100 */
[----:B------:R-:W-:Y:S01]  /*7ed0*/  FMUL.FTZ R55, R45, R55 ;  /* 0x000000372d377220 */ /* 0x000fe20000410000 */
[----:B------:R-:W-:-:S02]  /*7ee0*/  HADD2.F32 R48, -RZ, R44.H0_H0 ;  /* 0x2000002cff307230 */ /* 0x000fc40000004100 */
[-C--:B------:R-:W-:Y:S01]  /*7ef0*/  FMUL.FTZ R59, R92, R177.reuse ;  /* 0x000000b15c3b7220 */ /* 0x080fe20000410000 */
[----:B------:R-:W-:Y:S02]  /*7f00*/  HADD2.F32 R175, -RZ, R175.H0_H0 ;  /* 0x200000afffaf7230 */ /* 0x000fe40000004100 */
[----:B------:R-:W-:Y:S01]  /*7f10*/  FMUL.FTZ R177, R66, R177 ;  /* 0x000000b142b17220 */ /* 0x000fe20000410000 */
[----:B------:R-:W-:Y:S02]  /*7f20*/  HADD2.F32 R176, -RZ, R176.H0_H0 ;  /* 0x200000b0ffb07230 */ /* 0x000fe40000004100 */
[-C--:B------:R-:W-:Y:S01]  /*7f30*/  FFMA.FTZ R52, R52, R48.reuse, R55 ;  /* 0x0000003034347223 */ /* 0x080fe20000010037 */
[----:B------:R-:W-:Y:S01]  /*7f40*/  FFMA.FTZ R45, R45, R48, -R94 ;  /* 0x000000302d2d7223 */ /* 0x000fe2000001085e */
[-C--:B------:R-:W-:Y:S01]  /*7f50*/  FFMA.FTZ R44, R66, R175.reuse, -R59 ;  /* 0x000000af422c7223 */ /* 0x080fe2000001083b */
[----:B------:R-:W-:Y:S02]  /*7f60*/  HADD2.F32 R55, -RZ, R54.H0_H0 ;  /* 0x20000036ff377230 */ /* 0x000fe40000004100 */
[----:B------:R-:W-:Y:S01]  /*7f70*/  FFMA.FTZ R175, R92, R175, R177 ;  /* 0x000000af5caf7223 */ /* 0x000fe200000100b1 */
[----:B------:R-:W-:Y:S01]  /*7f80*/  HADD2.F32 R59, -RZ, R57.H0_H0 ;  /* 0x20000039ff3b7230 */ /* 0x000fe20000004100 */
[----:B------:R-:W-:Y:S01]  /*7f90*/  F2FP.F16.F32.PACK_AB R47, R58, R47 ;  /* 0x0000002f3a2f723e */ /* 0x000fe200000000ff */
[----:B------:R-:W-:-:S02]  /*7fa0*/  HADD2.F32 R48, -RZ, R50.H0_H0 ;  /* 0x20000032ff307230 */ /* 0x000fc40000004100 */
[CC--:B------:R-:W-:Y:S01]  /*7fb0*/  FMUL.FTZ R65, R55.reuse, R176.reuse ;  /* 0x000000b037417220 */ /* 0x0c0fe20000410000 */
        /* <DEDUP_REMOVED lines=17> */
.L_x_5139:
[----:B------:R-:W-:Y:S05]  /*80d0*/  BSYNC B2 ;  /* 0x0000000000027941 */ /* 0x000fea0003800000 */
.L_x_5138:
        /* <DEDUP_REMOVED lines=10> */
.L_x_5129:
[----:B------:R-:W-:Y:S05]  /*8180*/  BSYNC B1 ;  /* 0x0000000000017941 */ /* 0x000fea0003800000 */
.L_x_5128:
        /* <DEDUP_REMOVED lines=13> */
[----:B------:R-:W-:Y:S02]  /*8260*/  LEA.HI R45, R45, R44, RZ, 0x4 ;  /* 0x0000002c2d2d7211 */ /* 0x000fe400078f20ff */
[----:B---3--:R-:W-:-:S02]  /*8270*/  SHF.R.U32.HI R50, RZ, 0x3, R212 ;  /* 0x00000003ff327819 */ /* 0x008fc400000116d4 */
[----:B------:R-:W-:-:S05]  /*8280*/  LEA.HI.SX32 R48, R45, R20, 0x1c ;  /* 0x000000142d307211 */ /* 0x000fca00078fe2ff */
        /* <DEDUP_REMOVED lines=24> */
[----:B--2---:R-:W-:Y:S01]  /*8410*/  IMAD.MOV.U32 R61, RZ, RZ, R49 ;  /* 0x000000ffff3d7224 */ /* 0x004fe200078e0031 */
[----:B------:R-:W-:Y:S01]  /*8420*/  SHF.R.U32.HI R67, RZ, 0x10, R89 ;  /* 0x00000010ff437819 */ /* 0x000fe20000011659 */
[----:B------:R-:W-:Y:S01]  /*8430*/  IMAD.MOV.U32 R63, RZ, RZ, R51 ;  /* 0x000000ffff3f7224 */ /* 0x000fe200078e0033 */
[----:B------:R-:W-:Y:S01]  /*8440*/  SHF.R.U32.HI R65, RZ, 0x10, R77 ;  /* 0x00000010ff417819 */ /* 0x000fe2000001164d */
[----:B0-----:R-:W-:Y:S01]  /*8450*/  IMAD.MOV.U32 R49, RZ, RZ, R47 ;  /* 0x000000ffff317224 */ /* 0x001fe200078e002f */
[----:B------:R-:W-:Y:S01]  /*8460*/  SHF.R.U64 R56, R76, 0x10, R77 ;  /* 0x000000104c387819 */ /* 0x000fe2000000124d */
[----:B------:R-:W-:Y:S01]  /*8470*/  HADD2.F32 R66, -RZ, R173.H1_H1 ;  /* 0x300000adff427230 */ /* 0x000fe20000004100 */
[----:B------:R-:W-:Y:S01]  /*8480*/  SHF.R.U64 R59, R88, 0x10, R89 ;  /* 0x00000010583b7819 */ /* 0x000fe20000001259 */
[----:B------:R-:W-:Y:S01]  /*8490*/  HADD2.F32 R51, -RZ, R61.H0_H0 ;  /* 0x2000003dff337230 */ /* 0x000fe20000004100 */
[--C-:B------:R-:W-:Y:S01]  /*84a0*/  SHF.R.U64 R60, R90, 0x10, R91.reuse ;  /* 0x000000105a3c7819 */ /* 0x100fe2000000125b */
[----:B------:R-:W-:Y:S01]  /*84b0*/  HADD2.F32 R47, -RZ, R45.H0_H0 ;  /* 0x2000002dff2f7230 */ /* 0x000fe20000004100 */
[----:B------:R-:W-:Y:S01]  /*84c0*/  SHF.R.U32.HI R90, RZ, 0x10, R91 ;  /* 0x00000010ff5a7819 */ /* 0x000fe2000001165b */
        /* <DEDUP_REMOVED lines=8> */
[----:B------:R-:W-:Y:S02]  /*8550*/  HADD2.F32 R65, -RZ, R65.H0_H0 ;  /* 0x20000041ff417230 */ /* 0x000fe40000004100 */
[-C--:B------:R-:W-:Y:S01]  /*8560*/  FFMA.FTZ R45, R47, R64.reuse, -R76 ;  /* 0x000000402f2d7223 */ /* 0x080fe2000001084c */
[----:B------:R-:W-:Y:S01]  /*8570*/  FFMA.FTZ R47, R51, R64, R66 ;  /* 0x00000040332f7223 */ /* 0x000fe20000010042 */
[C---:B------:R-:W-:Y:S01]  /*8580*/  FMUL.FTZ R77, R61.reuse, R67 ;  /* 0x000000433d4d7220 */ /* 0x040fe20000410000 */
[----:B------:R-:W-:Y:S01]  /*8590*/  SHF.R.U32.HI R78, RZ, 0x10, R79 ;  /* 0x00000010ff4e7819 */ /* 0x000fe2000001164f */
[----:B------:R-:W-:Y:S01]  /*85a0*/  FFMA.FTZ R64, R61, R65, R88 ;  /* 0x000000413d407223 */ /* 0x000fe20000010058 */
        /* <DEDUP_REMOVED lines=29> */
[----:B------:R-:W-:Y:S02]  /*8780*/  HADD2.F32 R78, -RZ, R171.H0_H0 ;  /* 0x200000abff4e7230 */ /* 0x000fe40000004100 */
[C---:B------:R-:W-:Y:S01]  /*8790*/  FMUL.FTZ R65, R44.reuse, R65 ;  /* 0x000000412c417220 */ /* 0x040fe20000410000 */
[----:B------:R-:W-:Y:S01]  /*87a0*/  FMUL.FTZ R88, R59, R88 ;  /* 0x000000583b587220 */ /* 0x000fe20000410000 */
[-C--:B------:R-:W-:Y:S01]  /*87b0*/  FFMA.FTZ R67, R44, R63.reuse, -R67 ;  /* 0x0000003f2c437223 */ /* 0x080fe20000010843 */
[----:B------:R-:W-:Y:S02]  /*87c0*/  HADD2.F32 R44, -RZ, R46.H0_H0 ;  /* 0x2000002eff2c7230 */ /* 0x000fe40000004100 */
[----:B------:R-:W-:Y:S01]  /*87d0*/  FFMA.FTZ R65, R48, R63, R65 ;  /* 0x0000003f30417223 */ /* 0x000fe20000010041 */
[----:B------:R-:W-:Y:S01]  /*87e0*/  FFMA.FTZ R88, R61, R78, R88 ;  /* 0x0000004e3d587223 */ /* 0x000fe20000010058 */
[----:B------:R-:W-:-:S02]  /*87f0*/  HADD2.F32 R48, -RZ, R50.H0_H0 ;  /* 0x20000032ff307230 */ /* 0x000fc40000004100 */
[----:B------:R-:W-:Y:S01]  /*8800*/  FFMA.FTZ R56, R59, R78, -R56 ;  /* 0x0000004e3b387223 */ /* 0x000fe20000010838 */
[----:B------:R-:W-:Y:S01]  /*8810*/  HADD2.F32 R61, -RZ, R172.H0_H0 ;  /* 0x200000acff3d7230 */ /* 0x000fe20000004100 */
[----:B------:R-:W-:Y:S01]  /*8820*/  F2FP.F16.F32.PACK_AB R51, R76, R51 ;  /* 0x000000334c33723e */ /* 0x000fe200000000ff */
[----:B------:R-:W-:Y:S01]  /*8830*/  HADD2.F32 R63, -RZ, R60.H0_H0 ;  /* 0x2000003cff3f7230 */ /* 0x000fe20000004100 */
[----:B------:R-:W-:Y:S01]  /*8840*/  MOV R47, R66 ;  /* 0x00000042002f7202 */ /* 0x000fe20000000f00 */
        /* <DEDUP_REMOVED lines=16> */
.L_x_5143:
[----:B------:R-:W-:Y:S05]  /*8950*/  BSYNC B2 ;  /* 0x0000000000027941 */ /* 0x000fea0003800000 */
.L_x_5142:
[----:B0-----:R4:W-:Y:S04]  /*8960*/  STG.E.128 desc[UR60][R52.64], R44 ;  /* 0x0000002c34007986 */ /* 0x0019e8000c101d3c */
[----:B--2---:R4:W-:Y:S02]  /*8970*/  @!P3 STG.E.128 desc[UR60][R54.64], R48 ;  /* 0x000000303600b986 */ /* 0x0049e4000c101d3c */
.L_x_5141:
[----:B------:R-:W-:Y:S05]  /*8980*/  BSYNC B1 ;  /* 0x0000000000017941 */ /* 0x000fea0003800000 */
.L_x_5140:
        /* <DEDUP_REMOVED lines=38> */
[----:B------:R-:W-:Y:S01]  /*8bf0*/  SHF.R.U32.HI R64, RZ, 0x10, R73 ;  /* 0x00000010ff407819 */ /* 0x000fe20000011649 */
[----:B------:R-:W-:Y:S01]  /*8c00*/  IMAD.MOV.U32 R62, RZ, RZ, R48 ;  /* 0x000000ffff3e7224 */ /* 0x000fe200078e0030 */
[----:B------:R-:W-:Y:S01]  /*8c10*/  MOV R49, R47 ;  /* 0x0000002f00317202 */ /* 0x000fe20000000f00 */
[----:B------:R-:W-:Y:S01]  /*8c20*/  IMAD.MOV.U32 R63, RZ, RZ, R51 ;  /* 0x000000ffff3f7224 */ /* 0x000fe200078e0033 */
[----:B------:R-:W-:Y:S01]  /*8c30*/  SHF.R.U64 R59, R72, 0x10, R73 ;  /* 0x00000010483b7819 */ /* 0x000fe20000001249 */
[----:B------:R-:W-:Y:S01]  /*8c40*/  HADD2.F32 R67, -RZ, R158.H1_H1 ;  /* 0x3000009eff437230 */ /* 0x000fe20000004100 */
[--C-:B------:R-:W-:Y:S01]  /*8c50*/  SHF.R.U64 R58, R86, 0x10, R87.reuse ;  /* 0x00000010563a7819 */ /* 0x100fe20000001257 */
        /* <DEDUP_REMOVED lines=19> */
[----:B------:R-:W-:-:S02]  /*8d90*/  HADD2.F32 R67, -RZ, R157.H1_H1 ;  /* 0x3000009dff437230 */ /* 0x000fc40000004100 */
        /* <DEDUP_REMOVED lines=8> */
[-C--:B------:R-:W-:Y:S01]  /*8e20*/  FMUL.FTZ R74, R64, R67.reuse ;  /* 0x00000043404a7220 */ /* 0x080fe20000410000 */
[----:B------:R-:W-:Y:S02]  /*8e30*/  HADD2.F32 R49, -RZ, R49.H1_H1 ;  /* 0x30000031ff317230 */ /* 0x000fe40000004100 */
[C---:B------:R-:W-:Y:S01]  /*8e40*/  FMUL.FTZ R67, R51.reuse, R67 ;  /* 0x0000004333437220 */ /* 0x040fe20000410000 */
[----:B------:R-:W-:Y:S02]  /*8e50*/  HADD2.F32 R158, -RZ, R158.H0_H0 ;  /* 0x2000009eff9e7230 */ /* 0x000fe40000004100 */
[----:B------:R-:W-:Y:S01]  /*8e60*/  FFMA.FTZ R74, R51, R65, -R74 ;  /* 0x00000041334a7223 */ /* 0x000fe2000001084a */
[----:B------:R-:W-:Y:S02]  /*8e70*/  HADD2.F32 R51, -RZ, R62.H0_H0 ;  /* 0x2000003eff337230 */ /* 0x000fe40000004100 */
[C---:B------:R-:W-:Y:S01]  /*8e80*/  FMUL.FTZ R78, R49.reuse, R72 ;  /* 0x00000048314e7220 */ /* 0x040fe20000410000 */
[----:B------:R-:W-:Y:S01]  /*8e90*/  FFMA.FTZ R73, R49, R66, -R76 ;  /* 0x0000004231497223 */ /* 0x000fe2000001084c */
[----:B------:R-:W-:-:S02]  /*8ea0*/  HADD2.F32 R49, -RZ, R61.H0_H0 ;  /* 0x2000003dff317230 */ /* 0x000fc40000004100 */
[----:B------:R-:W-:Y:S01]  /*8eb0*/  FFMA.FTZ R72, R64, R65, R67 ;  /* 0x0000004140487223 */ /* 0x000fe20000010043 */
[----:B------:R-:W-:Y:S02]  /*8ec0*/  HADD2.F32 R60, -RZ, R60.H0_H0 ;  /* 0x2000003cff3c7230 */ /* 0x000fe40000004100 */
[----:B------:R-:W-:Y:S01]  /*8ed0*/  FMUL.FTZ R64, R51, R158 ;  /* 0x0000009e33407220 */ /* 0x000fe20000410000 */
[----:B------:R-:W-:Y:S02]  /*8ee0*/  HADD2.F32 R62, -RZ, R62.H1_H1 ;  /* 0x3000003eff3e7230 */ /* 0x000fe40000004100 */
[----:B------:R-:W-:Y:S01]  /*8ef0*/  FFMA.FTZ R75, R63, R66, R78 ;  /* 0x000000423f4b7223 */ /* 0x000fe2000001004e */
[----:B------:R-:W-:Y:S02]  /*8f00*/  HADD2.F32 R61, -RZ, R61.H1_H1 ;  /* 0x3000003dff3d7230 */ /* 0x000fe40000004100 */
[----:B------:R-:W-:Y:S01]  /*8f10*/  FMUL.FTZ R158, R49, R158 ;  /* 0x0000009e319e7220 */ /* 0x000fe20000410000 */
        /* <DEDUP_REMOVED lines=33> */
.L_x_5147:
[----:B------:R-:W-:Y:S05]  /*9130*/  BSYNC B2 ;  /* 0x0000000000027941 */ /* 0x000fea0003800000 */
.L_x_5146:
[----:B0-----:R0:W-:Y:S04]  /*9140*/  STG.E.128 desc[UR60][R52.64], R44 ;  /* 0x0000002c34007986 */ /* 0x0011e8000c101d3c */
[----:B--2---:R0:W-:Y:S02]  /*9150*/  @!P3 STG.E.128 desc[UR60][R54.64], R48 ;  /* 0x000000303600b986 */ /* 0x0041e4000c101d3c */
.L_x_5145:
[----:B------:R-:W-:Y:S05]  /*9160*/  BSYNC B1 ;  /* 0x0000000000017941 */ /* 0x000fea0003800000 */
.L_x_5144:
[----:B------:R-:W-:-:S13]  /*9170*/  ISETP.NE.AND P3, PT, R35, RZ, PT ;  /* 0x000000ff2300720c */ /* 0x000fda0003f65270 */
[----:B------:R-:W-:Y:S05]  /*9180*/  @!P3 BRA `(.L_x_5098) ;  /* 0x0000000800dcb947 */ /* 0x000fea0003800000 */
[----:B0---4-:R-:W2:Y:S01]  /*9190*/  LDL R44, [R1+0x10] ;  /* 0x00001000012c7983 */ /* 0x011ea20000100800 */
[----:B------:R-:W-:Y:S01]  /*91a0*/  SHF.R.U32.HI R47, RZ, 0x3, R212 ;  /* 0x00000003ff2f7819 */ /* 0x000fe200000116d4 */
[----:B------:R-:W-:Y:S01]  /*91b0*/  BSSY B1, `(.L_x_5148) ;  /* 0x0000072000017945 */ /* 0x000fe20003800000 */
[----:B------:R-:W-:-:S04]  /*91c0*/  IADD3 R46, P3, P4, R118, R128, R29 ;  /* 0x00000080762e7210 */ /* 0x000fc80007c7e01d */
        /* <DEDUP_REMOVED lines=9> */
[----:B------:R-:W-:Y:S02]  /*9260*/  SHF.R.S32.HI R44, RZ, 0x1f, R147 ;  /* 0x0000001fff2c7819 */ /* 0x000fe40000011493 */
[----:B------:R-:W-:Y:S02]  /*9270*/  SHF.L.U32 R55, R147, 0x3, RZ ;  /* 0x0000000393377819 */ /* 0x000fe400000006ff */
        /* <DEDUP_REMOVED lines=70> */
[-C--:B------:R-:W-:Y:S01]  /*96e0*/  FFMA.FTZ R50, R45, R152.reuse, -R50 ;  /* 0x000000982d327223 */ /* 0x080fe20000010832 */
[----:B------:R-:W-:Y:S02]  /*96f0*/  HADD2.F32 R45, -RZ, R58.H0_H0 ;  /* 0x2000003aff2d7230 */ /* 0x000fe40000004100 */
[-C--:B------:R-:W-:Y:S01]  /*9700*/  FFMA.FTZ R59, R44, R47.reuse, -R59 ;  /* 0x0000002f2c3b7223 */ /* 0x080fe2000001083b */
[----:B------:R-:W-:Y:S01]  /*9710*/  FFMA.FTZ R56, R56, R47, R49 ;  /* 0x0000002f38387223 */ /* 0x000fe20000010031 */
        /* <DEDUP_REMOVED lines=23> */
[----:B------:R-:W-:Y:S01]  /*9890*/  F2FP.F16.F32.PACK_AB R47, R69, R66 ;  /* 0x00000042452f723e */ /* 0x000fe200000000ff */
[----:B------:R-:W-:Y:S01]  /*98a0*/  IMAD.MOV.U32 R46, RZ, RZ, R50 ;  /* 0x000000ffff2e7224 */ /* 0x000fe200078e0032 */
[----:B------:R-:W-:Y:S01]  /*98b0*/  MOV R49, R61 ;  /* 0x0000003d00317202 */ /* 0x000fe20000000f00 */
[----:B------:R-:W-:-:S07]  /*98c0*/  IMAD.MOV.U32 R50, RZ, RZ, R70 ;  /* 0x000000ffff327224 */ /* 0x000fce00078e0046 */
.L_x_5149:
[----:B------:R-:W-:Y:S05]  /*98d0*/  BSYNC B1 ;  /* 0x0000000000017941 */ /* 0x000fea0003800000 */
.L_x_5148:
        /* <DEDUP_REMOVED lines=10> */
.L_x_5065:
[----:B------:R-:W2:Y:S02]  /*9980*/  LDL R44, [R1+0x44] ;  /* 0x00004400012c7983 */ /* 0x000ea40000100800 */
[----:B--2---:R-:W-:-:S13]  /*9990*/  R2UR UR4, R44 ;  /* 0x000000002c0472ca */ /* 0x004fda00000e0000 */
[----:B------:R-:W-:-:S06]  /*99a0*/  UISETP.NE.AND UP0, UPT, UR4, 0x3, UPT ;  /* 0x000000030400788c */ /* 0x000fcc000bf05270 */
[----:B------:R-:W-:-:S13]  /*99b0*/  PLOP3.LUT P2, PT, PT, PT, UP0, 0x80, 0x0 ;  /* 0x000000000000781c */ /* 0x000fda0003f4f008 */
[----:B------:R-:W-:Y:S05]  /*99c0*/  @!P2 BRA `(.L_x_5150) ;  /* 0x000000000004a947 */ /* 0x000fea0003800000 */
[----:B------:R-:W-:Y:S01]  /*99d0*/  BPT.TRAP 0x1 ;  /* 0x000000040000795c */ /* 0x000fe20000300000 */
.L_x_5150:
[----:B------:R-:W-:Y:S01]  /*99e0*/  LEA R43, R19, R18, 0x3 ;  /* 0x00000012132b7211 */ /* 0x000fe200078e18ff */
[----:B------:R-:W-:Y:S01]  /*99f0*/  IMAD R42, R24, -0x70, R2 ;  /* 0xffffff90182a7824 */ /* 0x000fe200078e0202 */
[----:B------:R-:W-:Y:S01]  /*9a00*/  SHF.L.U32 R100, R209, 0x1f, RZ ;  /* 0x0000001fd1647819 */ /* 0x000fe200000006ff */
[----:B------:R-:W-:Y:S03]  /*9a10*/  BSSY B1, `(.L_x_5151) ;  /* 0x0000004000017945 */ /* 0x000fe60003800000 */
[----:B------:R-:W1:Y:S01]  /*9a20*/  SYNCS.PHASECHK.TRANS64.TRYWAIT P3, [R43+URZ+0x36890], R100 ;  /* 0x036890642b0075a7 */ /* 0x000e62000806017f */
[----:B------:R-:W-:Y:S01]  /*9a30*/  VIMNMX R42, R42, 0x70, PT ;  /* 0x000000702a2a7848 */ /* 0x000fe20003fe0100 */
[----:B-1----:R-:W-:Y:S06]  /*9a40*/  @!P3 BRA `(.L_x_5152) ;  /* 0x0000022400e8b947 */ /* 0x002fec0003800000 */
.L_x_5402:
[----:B------:R-:W-:Y:S05]  /*9a50*/  BSYNC B1 ;  /* 0x0000000000017941 */ /* 0x000fea0003800000 */
.L_x_5151:
        /* <DEDUP_REMOVED lines=21> */
.L_x_5154:
[----:B------:R-:W-:Y:S05]  /*9bb0*/  BSYNC B1 ;  /* 0x0000000000017941 */ /* 0x000fea0003800000 */
.L_x_5153:
        /* <DEDUP_REMOVED lines=20> */
.L_x_5098:
[----:B------:R-:W-:Y:S05]  /*9d00*/  BSYNC B0 ;  /* 0x0000000000007941 */ /* 0x000fea0003800000 */
.L_x_5064:
        /* <DEDUP_REMOVED lines=17> */
.L_x_5156:
[----:B------:R-:W-:Y:S05]  /*9e20*/  BSYNC B0 ;  /* 0x0000000000007941 */ /* 0x000fea0003800000 */
.L_x_5155:
        /* <DEDUP_REMOVED lines=10> */
[----:B------:R2:W-:Y:S04]  /*9ed0*/  STL [R1+0x14], R44 ;  /* 0x0000142c01007387 */ /* 0x0005e80000100800 */
[----:B------:R2:W-:Y:S02]  /*9ee0*/  STL [R1+0x3c], R45 ;  /* 0x00003c2d01007387 */ /* 0x0005e40000100800 */
[----:B-12---:R-:W-:Y:S05]  /*9ef0*/  @!P2 BRA `(.L_x_5158) ;  /* 0x0000022000d0a947 */ /* 0x006fea0003800000 */
.L_x_5403:
[----:B------:R-:W-:Y:S05]  /*9f00*/  BSYNC B0 ;  /* 0x0000000000007941 */ /* 0x000fea0003800000 */
.L_x_5157:
[----:B------:R1:W5:Y:S04]  /*9f10*/  LDL R55, [R1+0x40] ;  /* 0x0000400001377983 */ /* 0x0003680000100800 */
[----:B------:R1:W5:Y:S04]  /*9f20*/  LDL R54, [R1+0x3c] ;  /* 0x00003c0001367983 */ /* 0x0003680000100800 */
[----:B------:R1:W5:Y:S04]  /*9f30*/  LDL R53, [R1+0x38] ;  /* 0x0000380001357983 */ /* 0x0003680000100800 */
[----:B------:R1:W5:Y:S01]  /*9f40*/  LDL R52, [R1+0x14] ;  /* 0x0000140001347983 */ /* 0x0003620000100800 */
[----:B------:R-:W-:Y:S01]  /*9f50*/  ISETP.GE.AND P2, PT, R204, R42, PT ;  /* 0x0000002acc00720c */ /* 0x000fe20003f46270 */
[----:B------:R-:W-:Y:S01]  /*9f60*/  BSSY B0, `(.L_x_5159) ;  /* 0x0000022000007945 */ /* 0x000fe20003800000 */
[----:B------:R-:W-:-:S11]  /*9f70*/  IMAD.WIDE R48, R24, 0x70, R120 ;  /* 0x0000007018307825 */ /* 0x000fd600078e0278 */
[----:B-1----:R-:W-:Y:S05]  /*9f80*/  @P2 BRA `(.L_x_5160) ;  /* 0x00000000007c2947 */ /* 0x002fea0003800000 */
[----:B-----5:R-:W-:Y:S01]  /*9f90*/  R2UR UR7, R55 ;  /* 0x00000000370772ca */ /* 0x020fe200000e0000 */
[----:B------:R-:W-:Y:S01]  /*9fa0*/  IMAD.MOV.U32 R44, RZ, RZ, R116 ;  /* 0x000000ffff2c7224 */ /* 0x000fe200078e0074 */
[----:B------:R-:W-:Y:S01]  /*9fb0*/  R2UR UR4, R54 ;  /* 0x00000000360472ca */ /* 0x000fe200000e0000 */
[----:B------:R-:W-:Y:S01]  /*9fc0*/  IMAD.MOV.U32 R45, RZ, RZ, R39 ;  /* 0x000000ffff2d7224 */ /* 0x000fe200078e0027 */
[----:B------:R-:W-:Y:S02]  /*9fd0*/  R2UR UR6, R53 ;  /* 0x00000000350672ca */ /* 0x000fe400000e0000 */
[----:B------:R-:W-:-:S07]  /*9fe0*/  R2UR UR5, R52 ;  /* 0x00000000340572ca */ /* 0x000fce00000e0000 */
        /* <DEDUP_REMOVED lines=25> */
.L_x_5160:
[----:B------:R-:W-:Y:S05]  /*a180*/  BSYNC B0 ;  /* 0x0000000000007941 */ /* 0x000fea0003800000 */
.L_x_5159:
        /* <DEDUP_REMOVED lines=9> */
[----:B------:R-:W-:Y:S01]  /*a220*/  R2UR UR5, R52 ;  /* 0x00000000340572ca */ /* 0x000fe200000e0000 */
[----:B------:R-:W-:-:S04]  /*a230*/  IMAD.X R48, RZ, RZ, R49, P2 ;  /* 0x000000ffff307224 */ /* 0x000fc800010e0631 */
        /* <DEDUP_REMOVED lines=25> */
.L_x_5162:
[----:B------:R-:W-:Y:S05]  /*a3d0*/  BSYNC B0 ;  /* 0x0000000000007941 */ /* 0x000fea0003800000 */
.L_x_5161:
        /* <DEDUP_REMOVED lines=19> */
.L_x_5059:
[----:B------:R-:W-:Y:S01]  /*a510*/  BSSY B0, `(.L_x_5164) ;  /* 0x0000039000007945 */ /* 0x000fe20003800000 */
[----:B------:R-:W-:Y:S01]  /*a520*/  ISETP.GE.AND P1, PT, R148, 0x1, PT ;  /* 0x000000019400780c */ /* 0x000fe20003f26270 */
[----:B------:R-:W-:Y:S01]  /*a530*/  IMAD.MOV.U32 R0, RZ, RZ, RZ ;  /* 0x000000ffff007224 */ /* 0x000fe200078e00ff */
[----:B------:R-:W-:Y:S02]  /*a540*/  PLOP3.LUT P0, PT, PT, PT, PT, 0x80, 0x0 ;  /* 0x000000000000781c */ /* 0x000fe40003f0f070 */
[----:B------:R-:W-:Y:S02]  /*a550*/  CS2R R2, SRZ ;  /* 0x0000000000027805 */ /* 0x000fe4000001ff00 */
[----:B------:R-:W-:Y:S02]  /*a560*/  CS2R R118, SRZ ;  /* 0x0000000000767805 */ /* 0x000fe4000001ff00 */
[----:B------:R-:W-:Y:S02]  /*a570*/  CS2R R116, SRZ ;  /* 0x0000000000747805 */ /* 0x000fe4000001ff00 */
[----:B------:R-:W-:-:S02]  /*a580*/  CS2R R114, SRZ ;  /* 0x0000000000727805 */ /* 0x000fc4000001ff00 */
[----:B------:R-:W-:Y:S02]  /*a590*/  CS2R R112, SRZ ;  /* 0x0000000000707805 */ /* 0x000fe4000001ff00 */
[----:B------:R-:W-:Y:S02]  /*a5a0*/  MOV R111, RZ ;  /* 0x000000ff006f7202 */ /* 0x000fe40000000f00 */
[----:B------:R-:W-:Y:S02]  /*a5b0*/  CS2R R106, SRZ ;  /* 0x00000000006a7805 */ /* 0x000fe4000001ff00 */
[----:B------:R-:W-:Y:S02]  /*a5c0*/  CS2R R108, SRZ ;  /* 0x00000000006c7805 */ /* 0x000fe4000001ff00 */
[----:B-----5:R-:W-:Y:S02]  /*a5d0*/  CS2R R54, SRZ ;  /* 0x0000000000367805 */ /* 0x020fe4000001ff00 */
        /* <DEDUP_REMOVED lines=9> */
[----:B------:R-:W-:Y:S01]  /*a670*/  CS2R R88, SRZ ;  /* 0x0000000000587805 */ /* 0x000fe2000001ff00 */
[----:B------:R-:W-:Y:S01]  /*a680*/  IMAD.MOV.U32 R87, RZ, RZ, RZ ;  /* 0x000000ffff577224 */ /* 0x000fe200078e00ff */
[----:B------:R-:W-:-:S02]  /*a690*/  CS2R R82, SRZ ;  /* 0x0000000000527805 */ /* 0x000fc4000001ff00 */
[----:B------:R-:W-:Y:S02]  /*a6a0*/  CS2R R84, SRZ ;  /* 0x0000000000547805 */ /* 0x000fe4000001ff00 */
[----:B------:R-:W-:Y:S02]  /*a6b0*/  CS2R R80, SRZ ;  /* 0x0000000000507805 */ /* 0x000fe4000001ff00 */
[----:B------:R-:W-:Y:S02]  /*a6c0*/  MOV R79, RZ ;  /* 0x000000ff004f7202 */ /* 0x000fe40000000f00 */
        /* <DEDUP_REMOVED lines=13> */
[----:B-1----:R-:W-:Y:S02]  /*a7a0*/  CS2R R50, SRZ ;  /* 0x0000000000327805 */ /* 0x002fe4000001ff00 */
[----:B------:R-:W-:-:S02]  /*a7b0*/  CS2R R52, SRZ ;  /* 0x0000000000347805 */ /* 0x000fc4000001ff00 */
[----:B--2---:R-:W-:Y:S02]  /*a7c0*/  CS2R R48, SRZ ;  /* 0x0000000000307805 */ /* 0x004fe4000001ff00 */
        /* <DEDUP_REMOVED lines=10> */
[----:B------:R-:W-:Y:S06]  /*a870*/  @P2 BRA `(.L_x_5165) ;  /* 0x0000000000082947 */ /* 0x000fec0003800000 */
[----:B------:R-:W0:Y:S02]  /*a880*/  FENCE.VIEW.ASYNC.G ;  /* 0x00000000000073c6 */ /* 0x000e240000000100 */
[----:B0-----:R-:W-:Y:S06]  /*a890*/  BAR.ARV 0xc, 0x120 ;  /* 0x0304800000007b1d */ /* 0x001fec0000002000 */
.L_x_5165:
[----:B------:R-:W-:Y:S05]  /*a8a0*/  BSYNC B0 ;  /* 0x0000000000007941 */ /* 0x000fea0003800000 */
.L_x_5164:
[----:B------:R-:W-:Y:S01]  /*a8b0*/  CS2R R24, SRZ ;  /* 0x0000000000187805 */ /* 0x000fe2000001ff00 */
[----:B------:R-:W-:Y:S06]  /*a8c0*/  @!P1 BRA `(.L_x_5166) ;  /* 0x0000019000109947 */ /* 0x000fec0003800000 */
[----:B------:R-:W2:Y:S04]  /*a8d0*/  LDL R4, [R1+0x6c] ;  /* 0x00006c0001047983 */ /* 0x000ea80000100800 */
[----:B------:R-:W3:Y:S04]  /*a8e0*/  LDL R5, [R1+0x68] ;  /* 0x0000680001057983 */ /* 0x000ee80000100800 */
[----:B--2---:R-:W0:Y:S01]  /*a8f0*/  SHFL.IDX PT, R0, R4, RZ, 0x1f ;  /* 0x00001fff04007589 */ /* 0x004e2200000e0000 */
[----:B---3--:R-:W-:-:S13]  /*a900*/  R2UR UR4, R5 ;  /* 0x00000000050472ca */ /* 0x008fda00000e0000 */
[----:B------:R-:W-:Y:S01]  /*a910*/  ULOP3.LUT UP0, URZ, UR4, 0x9f, URZ, 0xc0, !UPT ;  /* 0x0000009f043f7892 */ /* 0x000fe2000f80c03f */
[----:B0-----:R-:W-:-:S04]  /*a920*/  LEA.HI R2, R0, R0, RZ, 0x1 ;  /* 0x0000000000027211 */ /* 0x001fc800078f08ff */
[----:B------:R-:W-:Y:S02]  /*a930*/  LOP3.LUT R3, R2, 0x1e, RZ, 0xc0, !PT ;  /* 0x0000001e02037812 */ /* 0x000fe400078ec0ff */
[----:B------:R-:W-:-:S03]  /*a940*/  PLOP3.LUT P0, PT, PT, PT, UP0, 0x80, 0x0 ;  /* 0x000000000000781c */ /* 0x000fc60003f0f008 */
[----:B------:R-:W-:-:S05]  /*a950*/  IMAD.IADD R3, R0, 0x1, -R3 ;  /* 0x0000000100037824 */ /* 0x000fca00078e0a03 */
        /* <DEDUP_REMOVED lines=19> */
[----:B-1----:R-:W-:Y:S05]  /*aa90*/  CALL.ABS.NOINC R14 ;  /* 0x000000000e007343 */ /* 0x002fea0003c00000 */
.L_x_5167:
[----:B------:R-:W-:Y:S02]  /*aaa0*/  ULDC UR4, c[0x0][0x3d4] ;  /* 0x0000f50000047ab9 */ /* 0x000fe40000000800 */
[----:B------:R-:W-:-:S13]  /*aab0*/  ISETP.LT.AND P0, PT, RZ, UR4, PT ;  /* 0x00000004ff007c0c */ /* 0x000fda000bf01270 */
[----:B------:R-:W-:Y:S05]  /*aac0*/  @P0 BRA `(.L_x_5168) ;  /* 0x00000000003c0947 */ /* 0x000fea0003800000 */
[----:B------:R-:W-:-:S04]  /*aad0*/  LEA.HI R0, R232, R232, RZ, 0x1 ;  /* 0x000000e8e8007211 */ /* 0x000fc800078f08ff */
        /* <DEDUP_REMOVED lines=8> */
.L_x_5171:
[----:B-1----:R1:W2:Y:S02]  /*ab60*/  SYNCS.PHASECHK.TRANS64.TRYWAIT P0, [R18+URZ+0x36800], R3 ;  /* 0x03680003120075a7 */ /* 0x0022a4000800017f */
[----:B--2---:R-:W-:Y:S05]  /*ab70*/  @!P0 NANOSLEEP.SYNCS 0x989680 ;  /* 0x009896800000895d */ /* 0x004fea0003900000 */
[----:B------:R-:W2:Y:S02]  /*ab80*/  @!P0 SYNCS.PHASECHK.TRANS64 P0, [R18+URZ+0x36800], R3 ;  /* 0x03680003120085a7 */ /* 0x000ea4000800007f */
[----:B--2---:R-:W-:Y:S05]  /*ab90*/  @!P0 BRA `(.L_x_5171) ;  /* 0xfffffffc00f08947 */ /* 0x004fea000383ffff */
.L_x_5170:
[----:B------:R-:W-:Y:S05]  /*aba0*/  BSYNC B0 ;  /* 0x0000000000007941 */ /* 0x000fea0003800000 */
.L_x_5169:
[----:B------:R-:W-:Y:S05]  /*abb0*/  BRA `(.L_x_5172) ;  /* 0x0000006c003c7947 */ /* 0x000fea0003800000 */
.L_x_5168:
[----:B------:R-:W2:Y:S01]  /*abc0*/  LDL R0, [R1+0x68] ;  /* 0x0000680001007983 */ /* 0x000ea20000100800 */
[----:B------:R-:W0:Y:S01]  /*abd0*/  LDC.64 R70, c[0x0][0x3d8] ;  /* 0x0000f600ff467b82 */ /* 0x000e220000000a00 */
[----:B------:R-:W-:Y:S02]  /*abe0*/  SHF.R.S32.HI R3, RZ, 0x1f, R144 ;  /* 0x0000001fff037819 */ /* 0x000fe40000011490 */
[----:B------:R-:W-:Y:S02]  /*abf0*/  SHF.R.S32.HI R5, RZ, 0x1f, R16 ;  /* 0x0000001fff057819 */ /* 0x000fe40000011410 */
[----:B------:R-:W-:Y:S02]  /*ac00*/  MOV R4, R16 ;  /* 0x0000001000047202 */ /* 0x000fe40000000f00 */
[----:B------:R-:W-:Y:S01]  /*ac10*/  SHF.R.S32.HI R9, RZ, 0x1f, R22 ;  /* 0x0000001fff097819 */ /* 0x000fe20000011416 */
[----:B------:R-:W1:Y:S01]  /*ac20*/  LDC.64 R10, c[0x0][0x3e8] ;  /* 0x0000fa00ff0a7b82 */ /* 0x000e620000000a00 */
[-C--:B0-----:R-:W-:Y:S01]  /*ac30*/  IMAD R8, R234, R70.reuse, RZ ;  /* 0x00000046ea087224 */ /* 0x081fe200078e02ff */
[----:B------:R-:W-:Y:S01]  /*ac40*/  SHF.L.U32 R73, R70, 0x6, RZ ;  /* 0x0000000646497819 */ /* 0x000fe200000006ff */
[----:B------:R-:W-:-:S04]  /*ac50*/  IMAD.WIDE.U32 R56, R144, R70, RZ ;  /* 0x0000004690387225 */ /* 0x000fc800078e00ff */
[----:B------:R-:W-:-:S04]  /*ac60*/  IMAD.WIDE.U32 R6, R204, R70, R4 ;  /* 0x00000046cc067225 */ /* 0x000fc800078e0004 */
[----:B------:R-:W-:Y:S01]  /*ac70*/  IMAD R78, R204, R71, R8 ;  /* 0x00000047cc4e7224 */ /* 0x000fe200078e0208 */
[----:B------:R-:W-:Y:S01]  /*ac80*/  IADD3 R74, P0, R6, R56, RZ ;  /* 0x00000038064a7210 */ /* 0x000fe20007f1e0ff */
[----:B------:R-:W-:Y:S02]  /*ac90*/  IMAD.MOV.U32 R8, RZ, RZ, R22 ;  /* 0x000000ffff087224 */ /* 0x000fe400078e0016 */
[----:B-1----:R-:W-:-:S04]  /*aca0*/  IMAD.WIDE.U32 R4, R204, R10, R4 ;  /* 0x0000000acc047225 */ /* 0x002fc800078e0004 */
[----:B------:R-:W-:Y:S01]  /*acb0*/  IMAD.SHL.U32 R72, R10, 0x40, RZ ;  /* 0x000000400a487824 */ /* 0x000fe200078e00ff */
[----:B--2---:R-:W-:Y:S01]  /*acc0*/  R2UR UR4, R0 ;  /* 0x00000000000472ca */ /* 0x004fe200000e0000 */
[C---:B------:R-:W-:Y:S02]  /*acd0*/  IMAD R0, R3.reuse, R70, RZ ;  /* 0x0000004603007224 */ /* 0x040fe400078e02ff */
[----:B------:R-:W-:Y:S02]  /*ace0*/  IMAD R3, R3, R10, RZ ;  /* 0x0000000a03037224 */ /* 0x000fe400078e02ff */
[----:B------:R-:W-:Y:S01]  /*acf0*/  IMAD R75, R144, R71, R0 ;  /* 0x00000047904b7224 */ /* 0x000fe200078e0200 */
[----:B------:R-:W-:Y:S01]  /*ad00*/  SHF.L.U64.HI R71, R70, 0x6, R71 ;  /* 0x0000000646477819 */ /* 0x000fe20000010247 */
[----:B------:R-:W-:Y:S02]  /*ad10*/  IMAD R3, R144, R11, R3 ;  /* 0x0000000b90037224 */ /* 0x000fe400078e0203 */
[----:B------:R-:W-:-:S02]  /*ad20*/  IMAD.IADD R75, R75, 0x1, R57 ;  /* 0x000000014b4b7824 */ /* 0x000fc400078e0239 */
[----:B------:R-:W-:Y:S02]  /*ad30*/  IMAD R0, R234, R10, RZ ;  /* 0x0000000aea007224 */ /* 0x000fe400078e02ff */
[----:B------:R-:W-:Y:S01]  /*ad40*/  ULOP3.LUT UP0, URZ, UR4, 0x3ff, URZ, 0xc0, !UPT ;  /* 0x000003ff043f7892 */ /* 0x000fe2000f80c03f */
[----:B------:R-:W-:Y:S01]  /*ad50*/  IADD3.X R76, R75, R7, R78, P0, !PT ;  /* 0x000000074b4c7210 */ /* 0x000fe200007fe44e */
[----:B------:R-:W-:Y:S01]  /*ad60*/  IMAD.WIDE.U32 R6, R204, R70, R8 ;  /* 0x00000046cc067225 */ /* 0x000fe200078e0008 */
[----:B------:R-:W-:-:S03]  /*ad70*/  SHF.L.U64.HI R70, R10, 0x6, R11 ;  /* 0x000000060a467819 */ /* 0x000fc6000001020b */
[----:B------:R-:W-:Y:S01]  /*ad80*/  IMAD.WIDE.U32 R144, R144, R10, RZ ;  /* 0x0000000a90907225 */ /* 0x000fe200078e00ff */
[----:B------:R-:W-:-:S03]  /*ad90*/  IADD3 R68, P1, R6, R56, RZ ;  /* 0x0000003806447210 */ /* 0x000fc60007f3e0ff */
[C---:B------:R-:W-:Y:S01]  /*ada0*/  IMAD.WIDE.U32 R8, R204.reuse, R10, R8 ;  /* 0x0000000acc087225 */ /* 0x040fe200078e0008 */
[----:B------:R-:W-:Y:S02]  /*adb0*/  IADD3.X R78, R75, R78, R7, P1, !PT ;  /* 0x0000004e4b4e7210 */ /* 0x000fe40000ffe407 */
[----:B------:R-:W-:Y:S01]  /*adc0*/  PLOP3.LUT P1, PT, PT, PT, UP0, 0x80, 0x0 ;  /* 0x000000000000781c */ /* 0x000fe20003f2f008 */
[----:B------:R-:W-:Y:S01]  /*add0*/  IMAD R0, R204, R11, R0 ;  /* 0x0000000bcc007224 */ /* 0x000fe200078e0200 */
[-C--:B------:R-:W-:Y:S01]  /*ade0*/  IADD3 R79, P0, R4, R144.reuse, RZ ;  /* 0x00000090044f7210 */ /* 0x080fe20007f1e0ff */
[----:B------:R-:W-:Y:S01]  /*adf0*/  IMAD.IADD R77, R3, 0x1, R145 ;  /* 0x00000001034d7824 */ /* 0x000fe200078e0291 */
[----:B------:R-:W-:-:S04]  /*ae00*/  IADD3 R69, P2, R8, R144, RZ ;  /* 0x0000009008457210 */ /* 0x000fc80007f5e0ff */
[C---:B------:R-:W-:Y:S02]  /*ae10*/  IADD3.X R81, R77.reuse, R5, R0, P0, !PT ;  /* 0x000000054d517210 */ /* 0x040fe400007fe400 */
[----:B------:R-:W-:-:S03]  /*ae20*/  IADD3.X R83, R77, R0, R9, P2, !PT ;  /* 0x000000004d537210 */ /* 0x000fc600017fe409 */
        /* <DEDUP_REMOVED lines=17> */
.L_x_5173:
[----:B------:R-:W0:Y:S01]  /*af40*/  LDC.64 R12, c[0x0][0x3d8] ;  /* 0x0000f600ff0c7b82 */ /* 0x000e220000000a00 */
[----:B------:R-:W-:Y:S01]  /*af50*/  SHF.R.S32.HI R3, RZ, 0x1f, R217 ;  /* 0x0000001fff037819 */ /* 0x000fe200000114d9 */
[----:B------:R-:W-:Y:S01]  /*af60*/  ULDC.U8 UR4, c[0x0][0x3f0] ;  /* 0x0000fc0000047ab9 */ /* 0x000fe20000000000 */
[----:B------:R-:W-:Y:S01]  /*af70*/  BSSY B0, `(.L_x_5174) ;  /* 0x000068b000007945 */ /* 0x000fe20003800000 */
[----:B------:R-:W-:-:S04]  /*af80*/  ISETP.NE.AND P0, PT, RZ, UR4, PT ;  /* 0x00000004ff007c0c */ /* 0x000fc8000bf05270 */
        /* <DEDUP_REMOVED lines=34> */
[----:B------:R-:W-:Y:S01]  /*b1b0*/  VIADD R5, R16, 0x10 ;  /* 0x0000001010057836 */ /* 0x000fe20000000000 */
[----:B------:R-:W-:Y:S01]  /*b1c0*/  ULDC.64 UR6, c[0x0][0x3c8] ;  /* 0x0000f20000067ab9 */ /* 0x000fe20000000a00 */
[----:B------:R-:W-:Y:S01]  /*b1d0*/  ULDC UR4, c[0x0][0x3d4] ;  /* 0x0000f50000047ab9 */ /* 0x000fe20000000800 */
[----:B------:R-:W-:Y:S01]  /*b1e0*/  LEA R4, P3, R0, UR6, 0x1 ;  /* 0x0000000600047c11 */ /* 0x000fe2000f8608ff */
[----:B------:R-:W-:Y:S01]  /*b1f0*/  IMAD.X R3, R85, 0x1, R76, P1 ;  /* 0x0000000155037824 */ /* 0x000fe200008e064c */
[----:B------:R-:W-:Y:S01]  /*b200*/  ISETP.GE.AND P2, PT, R5, UR4, PT ;  /* 0x0000000405007c0c */ /* 0x000fe2000bf46270 */
[C---:B------:R-:W-:Y:S01]  /*b210*/  VIADD R7, R16.reuse, 0x30 ;  /* 0x0000003010077836 */ /* 0x040fe20000000000 */
[C---:B------:R-:W-:Y:S01]  /*b220*/  IADD3 R6, R16.reuse, 0x20, RZ ;  /* 0x0000002010067810 */ /* 0x040fe20007ffe0ff */
[----:B------:R-:W-:Y:S01]  /*b230*/  VIADD R15, R16, 0x40 ;  /* 0x00000040100f7836 */ /* 0x000fe20000000000 */
[----:B------:R-:W-:Y:S01]  /*b240*/  LEA.HI.X R5, R0, UR7, R3, 0x1, P3 ;  /* 0x0000000700057c11 */ /* 0x000fe200098f0c03 */
[----:B------:R-:W-:Y:S01]  /*b250*/  ULDC.64 UR6, c[0x0][0x3e0] ;  /* 0x0000f80000067ab9 */ /* 0x000fe20000000a00 */
[----:B------:R-:W-:Y:S01]  /*b260*/  IADD3 R0, P4, R82, R79, RZ ;  /* 0x0000004f52007210 */ /* 0x000fe20007f9e0ff */
[----:B------:R-:W-:Y:S01]  /*b270*/  VIADD R20, R16, 0x50 ;  /* 0x0000005010147836 */ /* 0x000fe20000000000 */
[----:B------:R-:W-:-:S02]  /*b280*/  ISETP.GE.AND P1, PT, R6, UR4, PT ;  /* 0x0000000406007c0c */ /* 0x000fc4000bf26270 */
[----:B------:R-:W-:Y:S02]  /*b290*/  CS2R R68, SRZ ;  /* 0x0000000000447805 */ /* 0x000fe4000001ff00 */
[----:B------:R-:W-:Y:S02]  /*b2a0*/  IADD3.X R3, R80, R81, RZ, P4, !PT ;  /* 0x0000005150037210 */ /* 0x000fe400027fe4ff */
[----:B------:R-:W-:Y:S02]  /*b2b0*/  CS2R R64, SRZ ;  /* 0x0000000000407805 */ /* 0x000fe4000001ff00 */
[----:B------:R-:W-:Y:S02]  /*b2c0*/  LEA R6, P6, R0, UR6, 0x1 ;  /* 0x0000000600067c11 */ /* 0x000fe4000f8c08ff */
[----:B------:R-:W-:Y:S02]  /*b2d0*/  CS2R R60, SRZ ;  /* 0x00000000003c7805 */ /* 0x000fe4000001ff00 */
[----:B------:R-:W-:-:S02]  /*b2e0*/  ISETP.GE.AND P5, PT, R7, UR4, PT ;  /* 0x0000000407007c0c */ /* 0x000fc4000bfa6270 */
[----:B------:R-:W-:Y:S02]  /*b2f0*/  CS2R R54, SRZ ;  /* 0x0000000000367805 */ /* 0x000fe4000001ff00 */
[----:B------:R-:W-:Y:S02]  /*b300*/  LEA.HI.X R7, R0, UR7, R3, 0x1, P6 ;  /* 0x0000000700077c11 */ /* 0x000fe4000b0f0c03 */
        /* <DEDUP_REMOVED lines=23> */
.L_x_5177:
[----:B------:R-:W-:Y:S05]  /*b480*/  BSYNC B1 ;  /* 0x0000000000017941 */ /* 0x000fea0003800000 */
.L_x_5176:
[----:B------:R-:W-:Y:S01]  /*b490*/  ISETP.GE.AND P1, PT, R233, R14, PT ;  /* 0x0000000ee900720c */ /* 0x000fe20003f26270 */
[----:B------:R-:W-:Y:S01]  /*b4a0*/  BSSY B1, `(.L_x_5178) ;  /* 0x000003d000017945 */ /* 0x000fe20003800000 */
[----:B------:R-:W-:Y:S02]  /*b4b0*/  LOP3.LUT R3, R213, 0x18, R22, 0xf8, !PT ;  /* 0x00000018d5037812 */ /* 0x000fe400078ef816 */
        /* <DEDUP_REMOVED lines=14> */
[----:B-1----:R-:W-:Y:S01]  /*b5a0*/  VIADD R4, R16, 0x10 ;  /* 0x0000001010047836 */ /* 0x002fe20000000000 */
[----:B------:R-:W-:Y:S01]  /*b5b0*/  IADD3 R73, P2, P3, R74, R73, R87 ;  /* 0x000000494a497210 */ /* 0x000fe20007b5e057 */
[----:B------:R-:W-:Y:S01]  /*b5c0*/  ULDC UR4, c[0x0][0x3d4] ;  /* 0x0000f50000047ab9 */ /* 0x000fe20000000800 */
[----:B------:R-:W-:Y:S01]  /*b5d0*/  IADD3.X R3, R81, R70, R80, P4, P5 ;  /* 0x0000004651037210 */ /* 0x000fe200027ea450 */
[----:B------:R-:W-:Y:S01]  /*b5e0*/  VIADD R5, R16, 0x20 ;  /* 0x0000002010057836 */ /* 0x000fe20000000000 */
[----:B------:R-:W-:Y:S01]  /*b5f0*/  IADD3.X R0, R76, R71, R85, P2, P3 ;  /* 0x000000474c007210 */ /* 0x000fe200017e6455 */
[----:B------:R-:W-:Y:S01]  /*b600*/  ULDC.64 UR6, c[0x0][0x3c8] ;  /* 0x0000f20000067ab9 */ /* 0x000fe20000000a00 */
[----:B------:R-:W-:Y:S01]  /*b610*/  ISETP.GE.AND P5, PT, R16, UR4, PT ;  /* 0x0000000410007c0c */ /* 0x000fe2000bfa6270 */
[----:B------:R-:W-:Y:S01]  /*b620*/  ULDC.64 UR8, c[0x0][0x3e0] ;  /* 0x0000f80000087ab9 */ /* 0x000fe20000000a00 */
[----:B------:R-:W-:-:S02]  /*b630*/  ISETP.GE.AND P2, PT, R4, UR4, PT ;  /* 0x0000000404007c0c */ /* 0x000fc4000bf46270 */
[----:B------:R-:W-:Y:S02]  /*b640*/  CS2R R40, SRZ ;  /* 0x0000000000287805 */ /* 0x000fe4000001ff00 */
[----:B------:R-:W-:Y:S02]  /*b650*/  LEA R4, P3, R73, UR6, 0x1 ;  /* 0x0000000649047c11 */ /* 0x000fe4000f8608ff */
[----:B------:R-:W-:Y:S02]  /*b660*/  CS2R R42, SRZ ;  /* 0x00000000002a7805 */ /* 0x000fe4000001ff00 */
[C---:B------:R-:W-:Y:S01]  /*b670*/  IADD3 R7, R16.reuse, 0x30, RZ ;  /* 0x0000003010077810 */ /* 0x040fe20007ffe0ff */
[----:B------:R-:W-:Y:S01]  /*b680*/  VIADD R8, R16, 0x40 ;  /* 0x0000004010087836 */ /* 0x000fe20000000000 */
[----:B------:R-:W-:Y:S02]  /*b690*/  LEA R6, P6, R72, UR8, 0x1 ;  /* 0x0000000848067c11 */ /* 0x000fe4000f8c08ff */
[----:B------:R-:W-:-:S02]  /*b6a0*/  ISETP.GE.AND P4, PT, R5, UR4, PT ;  /* 0x0000000405007c0c */ /* 0x000fc4000bf86270 */
[----:B------:R-:W-:Y:S01]  /*b6b0*/  LEA.HI.X R5, R73, UR7, R0, 0x1, P3 ;  /* 0x0000000749057c11 */ /* 0x000fe200098f0c00 */
[----:B------:R-:W-:Y:S01]  /*b6c0*/  VIADD R0, R16, 0x50 ;  /* 0x0000005010007836 */ /* 0x000fe20000000000 */
[----:B------:R-:W-:Y:S02]  /*b6d0*/  ISETP.GE.AND P3, PT, R7, UR4, PT ;  /* 0x0000000407007c0c */ /* 0x000fe4000bf66270 */
[----:B------:R-:W-:Y:S01]  /*b6e0*/  LEA.HI.X R7, R72, UR9, R3, 0x1, P6 ;  /* 0x0000000948077c11 */ /* 0x000fe2000b0f0c03 */
        /* <DEDUP_REMOVED lines=24> */
.L_x_5179:
[----:B------:R-:W-:Y:S05]  /*b870*/  BSYNC B1 ;  /* 0x0000000000017941 */ /* 0x000fea0003800000 */
.L_x_5178:
[----:B------:R-:W-:Y:S01]  /*b880*/  IMAD.IADD R57, R215, 0x1, R14 ;  /* 0x00000001d7397824 */ /* 0x000fe200078e020e */
[----:B------:R-:W-:Y:S01]  /*b890*/  LOP3.LUT P2, RZ, R223, 0x4, RZ, 0xc0, !PT ;  /* 0x00000004dfff7812 */ /* 0x000fe2000784c0ff */
[----:B-----5:R-:W-:Y:S01]  /*b8a0*/  IMAD.MOV.U32 R0, RZ, RZ, R46 ;  /* 0x000000ffff007224 */ /* 0x020fe200078e002e */
[----:B------:R-:W-:Y:S01]  /*b8b0*/  MOV R3, R47 ;  /* 0x0000002f00037202 */ /* 0x000fe20000000f00 */
[----:B-12---:R-:W-:Y:S01]  /*b8c0*/  IMAD.MOV.U32 R4, RZ, RZ, R48 ;  /* 0x000000ffff047224 */ /* 0x006fe200078e0030 */
[----:B------:R-:W-:Y:S01]  /*b8d0*/  LEA R57, R57, R18, 0x1 ;  /* 0x0000001239397211 */ /* 0x000fe200078e08ff */
[----:B------:R-:W-:Y:S01]  /*b8e0*/  IMAD.MOV.U32 R6, RZ, RZ, R56 ;  /* 0x000000ffff067224 */ /* 0x000fe200078e0038 */
[----:B------:R-:W-:Y:S01]  /*b8f0*/  PRMT R72, R0, 0x5410, R3 ;  /* 0x0000541000487816 */ /* 0x000fe20000000003 */
[----:B------:R-:W-:Y:S01]  /*b900*/  IMAD.MOV.U32 R0, RZ, RZ, R49 ;  /* 0x000000ffff007224 */ /* 0x000fe200078e0031 */
[----:B------:R-:W-:Y:S01]  /*b910*/  PRMT R74, R4, 0x7610, R74 ;  /* 0x00007610044a7816 */ /* 0x000fe2000000004a */
[C---:B------:R-:W-:Y:S01]  /*b920*/  VIADD R5, R57.reuse, 0x15400 ;  /* 0x0001540039057836 */ /* 0x040fe20000000000 */
[----:B------:R-:W-:Y:S01]  /*b930*/  MOV R3, R54 ;  /* 0x0000003600037202 */ /* 0x000fe20000000f00 */
[----:B------:R-:W-:Y:S01]  /*b940*/  IMAD.MOV.U32 R4, RZ, RZ, R55 ;  /* 0x000000ffff047224 */ /* 0x000fe200078e0037 */
[----:B------:R-:W-:Y:S01]  /*b950*/  PRMT R74, R74, 0x5410, R0 ;  /* 0x000054104a4a7816 */ /* 0x000fe20000000000 */
[----:B------:R-:W-:Y:S01]  /*b960*/  VIADD R56, R57, 0x15440 ;  /* 0x0001544039387836 */ /* 0x000fe20000000000 */
[----:B------:R-:W-:Y:S01]  /*b970*/  MOV R15, R77 ;  /* 0x0000004d000f7202 */ /* 0x000fe20000000f00 */
[----:B------:R-:W-:Y:S01]  /*b980*/  @P2 VIADD R56, R5, 0xffffffc0 ;  /* 0xffffffc005382836 */ /* 0x000fe20000000000 */
[----:B0-----:R-:W-:Y:S01]  /*b990*/  ISETP.NE.AND P2, PT, R78, 0x1, PT ;  /* 0x000000014e00780c */ /* 0x001fe20003f45270 */
[----:B------:R-:W-:Y:S01]  /*b9a0*/  IMAD.MOV.U32 R0, RZ, RZ, R60 ;  /* 0x000000ffff007224 */ /* 0x000fe200078e003c */
[----:B------:R-:W-:Y:S01]  /*b9b0*/  PRMT R76, R3, 0x5410, R4 ;  /* 0x00005410034c7816 */ /* 0x000fe20000000004 */
[----:B------:R-:W-:Y:S01]  /*b9c0*/  IMAD.MOV.U32 R3, RZ, RZ, R61 ;  /* 0x000000ffff037224 */ /* 0x000fe200078e003d */
[----:B------:R-:W-:Y:S01]  /*b9d0*/  ULDC.64 UR4, c[0x0][0x3c8] ;  /* 0x0000f20000047ab9 */ /* 0x000fe20000000a00 */
[----:B------:R-:W-:Y:S01]  /*b9e0*/  IMAD.MOV.U32 R4, RZ, RZ, R65 ;  /* 0x000000ffff047224 */ /* 0x000fe200078e0041 */
[----:B------:R-:W-:Y:S01]  /*b9f0*/  ULDC.64 UR6, c[0x0][0x3e0] ;  /* 0x0000f80000067ab9 */ /* 0x000fe20000000a00 */
[----:B------:R-:W-:Y:S01]  /*ba00*/  IMAD.MOV.U32 R70, RZ, RZ, R45 ;  /* 0x000000ffff467224 */ /* 0x000fe200078e002d */
[----:B------:R-:W-:Y:S01]  /*ba10*/  PRMT R80, R0, 0x5410, R3 ;  /* 0x0000541000507816 */ /* 0x000fe20000000003 */
[----:B------:R-:W-:Y:S01]  /*ba20*/  IMAD.MOV.U32 R3, RZ, RZ, R68 ;  /* 0x000000ffff037224 */ /* 0x000fe200078e0044 */
[----:B------:R-:W-:Y:S01]  /*ba30*/  MOV R0, R64 ;  /* 0x0000004000007202 */ /* 0x000fe20000000f00 */
        /* <DEDUP_REMOVED lines=8> */
[----:B------:R-:W-:-:S02]  /*bac0*/  IMAD.MOV.U32 R14, RZ, RZ, R144 ;  /* 0x000000ffff0e7224 */ /* 0x000fc400078e0090 */
[----:B------:R-:W1:Y:S01]  /*bad0*/  @P2 LDC R0, c[0x0][0x42c] ;  /* 0x00010b00ff002b82 */ /* 0x000e620000000800 */
        /* <DEDUP_REMOVED lines=9> */
[----:B------:R-:W-:Y:S01]  /*bb70*/  IMAD R3, R217, 0x80, R204 ;  /* 0x00000080d9037824 */ /* 0x000fe200078e02cc */
[----:B------:R-:W-:Y:S02]  /*bb80*/  MOV R70, R58 ;  /* 0x0000003a00467202 */ /* 0x000fe40000000f00 */
[----:B------:R-:W-:Y:S01]  /*bb90*/  PRMT R79, R79, 0x5410, R4 ;  /* 0x000054104f4f7816 */ /* 0x000fe20000000004 */
[----:B------:R-:W-:Y:S01]  /*bba0*/  IMAD R3, R236, 0x40, R3 ;  /* 0x00000040ec037824 */ /* 0x000fe200078e0203 */
[----:B------:R-:W-:Y:S01]  /*bbb0*/  PRMT R81, R70, 0x5410, R71 ;  /* 0x0000541046517816 */ /* 0x000fe20000000047 */
[----:B------:R-:W-:Y:S01]  /*bbc0*/  IMAD.MOV.U32 R4, RZ, RZ, R62 ;  /* 0x000000ffff047224 */ /* 0x000fe200078e003e */
[----:B------:R-:W-:Y:S01]  /*bbd0*/  MOV R70, R66 ;  /* 0x0000004200467202 */ /* 0x000fe20000000f00 */
[----:B------:R-:W-:-:S03]  /*bbe0*/  IMAD.MOV.U32 R71, RZ, RZ, R67 ;  /* 0x000000ffff477224 */ /* 0x000fc600078e0043 */
[----:B------:R-:W-:Y:S01]  /*bbf0*/  PRMT R83, R83, 0x5410, R4 ;  /* 0x0000541053537816 */ /* 0x000fe20000000004 */
[----:B-1----:R-:W-:Y:S01]  /*bc00*/  @P2 IMAD.HI.U32 R0, R3, R0, RZ ;  /* 0x0000000003002227 */ /* 0x002fe200078e00ff */
[----:B------:R-:W-:Y:S02]  /*bc10*/  PRMT R87, R70, 0x7610, R87 ;  /* 0x0000761046577816 */ /* 0x000fe40000000057 */
[----:B------:R-:W-:Y:S01]  /*bc20*/  PRMT R84, R84, 0x5410, R71 ;  /* 0x0000541054547816 */ /* 0x000fe20000000047 */
[----:B------:R-:W-:Y:S01]  /*bc30*/  IMAD.MOV.U32 R4, RZ, RZ, R63 ;  /* 0x000000ffff047224 */ /* 0x000fe200078e003f */
[----:B0-----:R-:W-:Y:S01]  /*bc40*/  @P2 SHF.R.U32.HI R3, RZ, R5, R0 ;  /* 0x00000005ff032219 */ /* 0x001fe20000011600 */
[----:B------:R-:W-:Y:S01]  /*bc50*/  IMAD.MOV.U32 R0, RZ, RZ, R8 ;  /* 0x000000ffff007224 */ /* 0x000fe200078e0008 */
[----:B------:R-:W-:Y:S02]  /*bc60*/  MOV R71, R24 ;  /* 0x0000001800477202 */ /* 0x000fe40000000f00 */
[----:B------:R-:W-:Y:S01]  /*bc70*/  PRMT R82, R82, 0x5410, R4 ;  /* 0x0000541052527816 */ /* 0x000fe20000000004 */
[----:B------:R-:W-:Y:S01]  /*bc80*/  IMAD.MOV.U32 R4, RZ, RZ, R9 ;  /* 0x000000ffff047224 */ /* 0x000fe200078e0009 */
[----:B------:R-:W-:Y:S01]  /*bc90*/  SHF.R.S32.HI R5, RZ, 0x1f, R3 ;  /* 0x0000001fff057819 */ /* 0x000fe20000011403 */
[----:B------:R-:W-:Y:S01]  /*bca0*/  IMAD.WIDE.U32 R6, R3, R12, R6 ;  /* 0x0000000c03067225 */ /* 0x000fe200078e0006 */
[----:B------:R-:W-:-:S02]  /*bcb0*/  PRMT R71, R78, 0x5410, R71 ;  /* 0x000054104e477816 */ /* 0x000fc40000000047 */
[----:B------:R-:W-:Y:S01]  /*bcc0*/  PRMT R70, R0, 0x5410, R4 ;  /* 0x0000541000467816 */ /* 0x000fe20000000004 */
[C---:B------:R-:W-:Y:S02]  /*bcd0*/  IMAD R0, R5.reuse, R12, RZ ;  /* 0x0000000c05007224 */ /* 0x040fe400078e02ff */
[-C--:B------:R-:W-:Y:S02]  /*bce0*/  IMAD R4, R5, R10.reuse, RZ ;  /* 0x0000000a05047224 */ /* 0x080fe400078e02ff */
[----:B------:R-:W-:-:S04]  /*bcf0*/  IMAD.WIDE.U32 R14, R3, R10, R14 ;  /* 0x0000000a030e7225 */ /* 0x000fc800078e000e */
[C---:B------:R-:W-:Y:S01]  /*bd00*/  IMAD R5, R3.reuse, R13, R0 ;  /* 0x0000000d03057224 */ /* 0x040fe200078e0200 */
[----:B------:R-:W-:Y:S01]  /*bd10*/  LEA R0, P3, R14, UR6, 0x1 ;  /* 0x000000060e007c11 */ /* 0x000fe2000f8608ff */
[----:B------:R-:W-:Y:S01]  /*bd20*/  IMAD R3, R3, R11, R4 ;  /* 0x0000000b03037224 */ /* 0x000fe200078e0204 */
[C---:B------:R-:W-:Y:S01]  /*bd30*/  LEA R4, P2, R6.reuse, UR4, 0x1 ;  /* 0x0000000406047c11 */ /* 0x040fe2000f8408ff */
[----:B------:R-:W-:Y:S01]  /*bd40*/  IMAD.MOV.U32 R10, RZ, RZ, R28 ;  /* 0x000000ffff0a7224 */ /* 0x000fe200078e001c */
[----:B------:R-:W-:Y:S01]  /*bd50*/  IADD3 R5, R7, R5, RZ ;  /* 0x0000000507057210 */ /* 0x000fe20007ffe0ff */
[----:B------:R-:W-:Y:S01]  /*bd60*/  IMAD.IADD R3, R15, 0x1, R3 ;  /* 0x000000010f037824 */ /* 0x000fe200078e0203 */
[----:B------:R-:W-:Y:S01]  /*bd70*/  UMOV UR4, 0xffffffff ;  /* 0xffffffff00047882 */ /* 0x000fe20000000000 */
[----:B------:R-:W-:Y:S01]  /*bd80*/  IMAD.MOV.U32 R11, RZ, RZ, R29 ;  /* 0x000000ffff0b7224 */ /* 0x000fe200078e001d */
[----:B------:R-:W-:Y:S02]  /*bd90*/  LEA.HI.X R5, R6, UR5, R5, 0x1, P2 ;  /* 0x0000000506057c11 */ /* 0x000fe400090f0c05 */
[----:B------:R-:W-:-:S02]  /*bda0*/  LEA.HI.X R3, R14, UR7, R3, 0x1, P3 ;  /* 0x000000070e037c11 */ /* 0x000fc400098f0c03 */
[----:B------:R-:W-:Y:S02]  /*bdb0*/  PRMT R10, R10, 0x5410, R11 ;  /* 0x000054100a0a7816 */ /* 0x000fe4000000000b */
[----:B------:R-:W-:Y:S01]  /*bdc0*/  LEA.HI R6, R232, R232, RZ, 0x1 ;  /* 0x000000e8e8067211 */ /* 0x000fe200078f08ff */
[----:B------:R-:W-:Y:S06]  /*bdd0*/  BRA.DIV UR4, `(.L_x_5180) ;  /* 0x00000206042c7947 */ /* 0x000fec000b800000 */
.L_x_5406:
[----:B------:R-:W-:-:S03]  /*bde0*/  UMOV UR4, 0xffffffff ;  /* 0xffffffff00047882 */ /* 0x000fc60000000000 */
[----:B------:R-:W-:Y:S05]  /*bdf0*/  BRA.DIV UR4, `(.L_x_5181) ;  /* 0x00000206044c7947 */ /* 0x000fea000b800000 */
.L_x_5409:
[----:B------:R-:W-:-:S03]  /*be00*/  UMOV UR4, 0xffffffff ;  /* 0xffffffff00047882 */ /* 0x000fc60000000000 */
[----:B------:R-:W-:Y:S05]  /*be10*/  BRA.DIV UR4, `(.L_x_5182) ;  /* 0x00000206046c7947 */ /* 0x000fea000b800000 */
.L_x_5412:
[----:B------:R-:W-:-:S03]  /*be20*/  UMOV UR4, 0xffffffff ;  /* 0xffffffff00047882 */ /* 0x000fc60000000000 */
[----:B------:R-:W-:Y:S05]  /*be30*/  BRA.DIV UR4, `(.L_x_5183) ;  /* 0x00000206048c7947 */ /* 0x000fea000b800000 */
.L_x_5415:
[----:B------:R-:W-:-:S03]  /*be40*/  UMOV UR4, 0xffffffff ;  /* 0xffffffff00047882 */ /* 0x000fc60000000000 */
[----:B------:R-:W-:Y:S05]  /*be50*/  BRA.DIV UR4, `(.L_x_5184) ;  /* 0x0000020604ac7947 */ /* 0x000fea000b800000 */
.L_x_5418:
[----:B------:R-:W-:Y:S01]  /*be60*/  UMOV UR4, 0xffffffff ;  /* 0xffffffff00047882 */ /* 0x000fe20000000000 */
[----:B------:R-:W-:Y:S02]  /*be70*/  LOP3.LUT R5, R6, 0xfffffffe, RZ, 0xc0, !PT ;  /* 0xfffffffe06057812 */ /* 0x000fe400078ec0ff */
[----:B------:R-:W-:Y:S05]  /*be80*/  BRA.DIV UR4, `(.L_x_5185) ;  /* 0x0000020604c87947 */ /* 0x000fea000b800000 */
.L_x_5421:
[----:B------:R-:W-:Y:S01]  /*be90*/  UMOV UR4, 0xffffffff ;  /* 0xffffffff00047882 */ /* 0x000fe20000000000 */
[----:B------:R-:W-:Y:S02]  /*bea0*/  IMAD.IADD R5, R232, 0x1, -R5 ;  /* 0x00000001e8057824 */ /* 0x000fe400078e0a05 */
[----:B------:R-:W-:Y:S05]  /*beb0*/  BRA.DIV UR4, `(.L_x_5186) ;  /* 0x0000020604e47947 */ /* 0x000fea000b800000 */
.L_x_5424:
[----:B------:R-:W-:Y:S01]  /*bec0*/  UMOV UR4, 0xffffffff ;  /* 0xffffffff00047882 */ /* 0x000fe20000000000 */
[----:B------:R-:W-:Y:S02]  /*bed0*/  SHF.L.U32 R5, R5, 0x1f, RZ ;  /* 0x0000001f05057819 */ /* 0x000fe400000006ff */
[----:B------:R-:W-:Y:S05]  /*bee0*/  BRA.DIV UR4, `(.L_x_5187) ;  /* 0x0000020a04007947 */ /* 0x000fea000b800000 */
.L_x_5427:
        /* <DEDUP_REMOVED lines=15> */
[----:B------:R-:W-:-:S02]  /*bfe0*/  IMAD.MOV.U32 R3, RZ, RZ, R26 ;  /* 0x000000ffff037224 */ /* 0x000fc400078e001a */
        /* <DEDUP_REMOVED lines=11> */
[----:B------:R-:W-:Y:S02]  /*c0a0*/  PRMT R15, R7, 0x5410, R86 ;  /* 0x00005410070f7816 */ /* 0x000fe40000000056 */
[----:B------:R-:W-:Y:S01]  /*c0b0*/  MOV R6, R43 ;  /* 0x0000002b00067202 */ /* 0x000fe20000000f00 */
[----:B0-----:R-:W-:Y:S06]  /*c0c0*/  @!P2 BRA `(.L_x_5189) ;  /* 0x0000020400b0a947 */ /* 0x001fec0003800000 */
.L_x_5428:
[----:B------:R-:W-:Y:S05]  /*c0d0*/  BSYNC B1 ;  /* 0x0000000000017941 */ /* 0x000fea0003800000 */
.L_x_5188:
[----:B------:R-:W-:Y:S01]  /*c0e0*/  BSSY B1, `(.L_x_5190) ;  /* 0x000011c000017945 */ /* 0x000fe20003800000 */
[----:B------:R-:W-:Y:S02]  /*c0f0*/  PRMT R78, R78, 0x5410, R4 ;  /* 0x000054104e4e7816 */ /* 0x000fe40000000004 */
[----:B------:R-:W-:Y:S01]  /*c100*/  PRMT R79, R6, 0x7610, R79 ;  /* 0x00007610064f7816 */ /* 0x000fe2000000004f */
[----:B------:R-:W-:Y:S06]  /*c110*/  @P0 BRA `(.L_x_5191) ;  /* 0x0000001000600947 */ /* 0x000fec0003800000 */
[----:B0-----:R-:W0:Y:S01]  /*c120*/  LDC R5, c[0x0][0x3d4] ;  /* 0x0000f500ff057b82 */ /* 0x001e220000000800 */
[C---:B------:R-:W-:Y:S01]  /*c130*/  VIADD R6, R16.reuse, 0x20 ;  /* 0x0000002010067836 */ /* 0x040fe20000000000 */
[----:B------:R-:W-:Y:S01]  /*c140*/  BSSY B2, `(.L_x_5192) ;  /* 0x0000036000027945 */ /* 0x000fe20003800000 */
[C---:B------:R-:W-:Y:S02]  /*c150*/  VIADD R4, R16.reuse, 0x10 ;  /* 0x0000001010047836 */ /* 0x040fe40000000000 */
[C---:B------:R-:W-:Y:S01]  /*c160*/  VIADD R86, R16.reuse, 0x30 ;  /* 0x0000003010567836 */ /* 0x040fe20000000000 */
[-C--:B0-----:R-:W-:Y:S02]  /*c170*/  ISETP.GE.AND P0, PT, R16, R5.reuse, PT ;  /* 0x000000051000720c */ /* 0x081fe40003f06270 */
[-C--:B------:R-:W-:Y:S01]  /*c180*/  ISETP.GE.AND P3, PT, R6, R5.reuse, PT ;  /* 0x000000050600720c */ /* 0x080fe20003f66270 */
[----:B------:R-:W-:Y:S01]  /*c190*/  VIADD R6, R16, 0x50 ;  /* 0x0000005010067836 */ /* 0x000fe20000000000 */
[----:B------:R-:W-:-:S02]  /*c1a0*/  ISETP.GE.AND P2, PT, R4, R5, PT ;  /* 0x000000050400720c */ /* 0x000fc40003f46270 */
[----:B------:R-:W-:Y:S02]  /*c1b0*/  IADD3 R4, R16, 0x40, RZ ;  /* 0x0000004010047810 */ /* 0x000fe40007ffe0ff */
[-C--:B------:R-:W-:Y:S02]  /*c1c0*/  ISETP.GE.AND P4, PT, R86, R5.reuse, PT ;  /* 0x000000055600720c */ /* 0x080fe40003f86270 */
[-C--:B------:R-:W-:Y:S02]  /*c1d0*/  ISETP.GE.AND P5, PT, R4, R5.reuse, PT ;  /* 0x000000050400720c */ /* 0x080fe40003fa6270 */
[----:B------:R-:W-:Y:S01]  /*c1e0*/  ISETP.GE.AND P6, PT, R6, R5, PT ;  /* 0x000000050600720c */ /* 0x000fe20003fc6270 */
[----:B------:R-:W-:-:S12]  /*c1f0*/  @P0 BRA `(.L_x_5193) ;  /* 0x0000000000a80947 */ /* 0x000fd80003800000 */
        /* <DEDUP_REMOVED lines=42> */
.L_x_5193:
[----:B------:R-:W-:Y:S05]  /*c4a0*/  BSYNC B2 ;  /* 0x0000000000027941 */ /* 0x000fea0003800000 */
.L_x_5192:
[----:B------:R-:W-:Y:S04]  /*c4b0*/  BSSY B2, `(.L_x_5194) ;  /* 0x000002c000027945 */ /* 0x000fe80003800000 */
[----:B------:R-:W-:Y:S05]  /*c4c0*/  @P2 BRA `(.L_x_5195) ;  /* 0x0000000000a82947 */ /* 0x000fea0003800000 */
[----:B0-----:R-:W0:Y:S01]  /*c4d0*/  LDS.128 R4, [R56] ;  /* 0x0000000038047984 */ /* 0x001e220000000c00 */
[----:B------:R-:W-:Y:S01]  /*c4e0*/  SHF.R.U32.HI R68, RZ, 0x10, R63 ;  /* 0x00000010ff447819 */ /* 0x000fe2000001163f */
[--C-:B------:R-:W-:Y:S01]  /*c4f0*/  HADD2.F32 R66, -RZ, R83.reuse.H0_H0 ;  /* 0x20000053ff427230 */ /* 0x100fe20000004100 */
[--C-:B------:R-:W-:Y:S01]  /*c500*/  SHF.R.U32.HI R67, RZ, 0x10, R65.reuse ;  /* 0x00000010ff437819 */ /* 0x100fe20000011641 */
[----:B------:R-:W-:Y:S01]  /*c510*/  HADD2.F32 R83, -RZ, R83.H1_H1 ;  /* 0x30000053ff537230 */ /* 0x000fe20000004100 */
        /* <DEDUP_REMOVED lines=37> */
.L_x_5195:
[----:B------:R-:W-:Y:S05]  /*c770*/  BSYNC B2 ;  /* 0x0000000000027941 */ /* 0x000fea0003800000 */
.L_x_5194:
[----:B------:R-:W-:Y:S04]  /*c780*/  BSSY B2, `(.L_x_5196) ;  /* 0x000002c000027945 */ /* 0x000fe80003800000 */
[----:B------:R-:W-:Y:S05]  /*c790*/  @P3 BRA `(.L_x_5197) ;  /* 0x0000000000a83947 */ /* 0x000fea0003800000 */
[----:B01----:R-:W0:Y:S01]  /*c7a0*/  LDS.128 R4, [R57+0x19400] ;  /* 0x0194000039047984 */ /* 0x003e220000000c00 */
        /* <DEDUP_REMOVED lines=41> */
.L_x_5197:
[----:B------:R-:W-:Y:S05]  /*ca40*/  BSYNC B2 ;  /* 0x0000000000027941 */ /* 0x000fea0003800000 */
.L_x_5196:
[----:B------:R-:W-:Y:S04]  /*ca50*/  BSSY B2, `(.L_x_5198) ;  /* 0x000002c000027945 */ /* 0x000fe80003800000 */
[----:B------:R-:W-:Y:S05]  /*ca60*/  @P4 BRA `(.L_x_5199) ;  /* 0x0000000000a84947 */ /* 0x000fea0003800000 */
[----:B012---:R-:W0:Y:S01]  /*ca70*/  LDS.128 R4, [R56+0x4000] ;  /* 0x0040000038047984 */ /* 0x007e220000000c00 */
        /* <DEDUP_REMOVED lines=22> */
[----:B------:R-:W-:Y:S02]  /*cbe0*/  HADD2.F32 R55, -RZ, R79.H1_H1 ;  /* 0x3000004fff377230 */ /* 0x000fe40000004100 */
        /* <DEDUP_REMOVED lines=18> */
.L_x_5199:
[----:B------:R-:W-:Y:S05]  /*cd10*/  BSYNC B2 ;  /* 0x0000000000027941 */ /* 0x000fea0003800000 */
.L_x_5198:
[----:B------:R-:W-:Y:S04]  /*cd20*/  BSSY B2, `(.L_x_5200) ;  /* 0x000002c000027945 */ /* 0x000fe80003800000 */
[----:B------:R-:W-:Y:S05]  /*cd30*/  @P5 BRA `(.L_x_5201) ;  /* 0x0000000000a85947 */ /* 0x000fea0003800000 */
[----:B0123--:R-:W0:Y:S01]  /*cd40*/  LDS.128 R4, [R57+0x1d400] ;  /* 0x01d4000039047984 */ /* 0x00fe220000000c00 */
        /* <DEDUP_REMOVED lines=41> */
.L_x_5201:
[----:B------:R-:W-:Y:S05]  /*cfe0*/  BSYNC B2 ;  /* 0x0000000000027941 */ /* 0x000fea0003800000 */
.L_x_5200:
[----:B------:R-:W-:Y:S05]  /*cff0*/  @P6 BRA `(.L_x_5191) ;  /* 0x0000000000a86947 */ /* 0x000fea0003800000 */
[----:B01234-:R-:W0:Y:S01]  /*d000*/  LDS.128 R4, [R56+0x8000] ;  /* 0x0080000038047984 */ /* 0x01fe220000000c00 */
        /* <DEDUP_REMOVED lines=41> */
.L_x_5191:
[----:B------:R-:W-:Y:S05]  /*d2a0*/  BSYNC B1 ;  /* 0x0000000000017941 */ /* 0x000fea0003800000 */
.L_x_5190:
        /* <DEDUP_REMOVED lines=57> */
.L_x_5204:
[----:B------:R-:W-:Y:S05]  /*d640*/  BSYNC B1 ;  /* 0x0000000000017941 */ /* 0x000fea0003800000 */
.L_x_5203:
[----:B------:R-:W-:Y:S04]  /*d650*/  BSSY B1, `(.L_x_5205) ;  /* 0x000002c000017945 */ /* 0x000fe80003800000 */
[----:B------:R-:W-:Y:S05]  /*d660*/  @P1 BRA `(.L_x_5206) ;  /* 0x0000000000a81947 */ /* 0x000fea0003800000 */
[----:B0-----:R-:W0:Y:S01]  /*d670*/  LDS.128 R4, [R56+0x2000] ;  /* 0x0020000038047984 */ /* 0x001e220000000c00 */
[----:B------:R-:W-:Y:S01]  /*d680*/  SHF.R.U32.HI R41, RZ, 0x10, R37 ;  /* 0x00000010ff297819 */ /* 0x000fe20000011625 */
[--C-:B------:R-:W-:Y:S01]  /*d690*/  HADD2.F32 R40, -RZ, R14.reuse.H0_H0 ;  /* 0x2000000eff287230 */ /* 0x100fe20000004100 */
[--C-:B------:R-:W-:Y:S01]  /*d6a0*/  SHF.R.U32.HI R43, RZ, 0x10, R39.reuse ;  /* 0x00000010ff2b7819 */ /* 0x100fe20000011627 */
        /* <DEDUP_REMOVED lines=38> */
.L_x_5206:
[----:B------:R-:W-:Y:S05]  /*d910*/  BSYNC B1 ;  /* 0x0000000000017941 */ /* 0x000fea0003800000 */
.L_x_5205:
[----:B------:R-:W-:Y:S04]  /*d920*/  BSSY B1, `(.L_x_5207) ;  /* 0x000002c000017945 */ /* 0x000fe80003800000 */
[----:B------:R-:W-:Y:S05]  /*d930*/  @P2 BRA `(.L_x_5208) ;  /* 0x0000000000a82947 */ /* 0x000fea0003800000 */
[----:B01----:R-:W0:Y:S01]  /*d940*/  LDS.128 R4, [R57+0x1b400] ;  /* 0x01b4000039047984 */ /* 0x003e220000000c00 */
[----:B------:R-:W-:Y:S01]  /*d950*/  SHF.R.U32.HI R14, RZ, 0x10, R33 ;  /* 0x00000010ff0e7819 */ /* 0x000fe20000011621 */
[----:B------:R-:W-:Y:S01]  /*d960*/  HADD2.F32 R36, -RZ, R13.H0_H0 ;  /* 0x2000000dff247230 */ /* 0x000fe20000004100 */
[----:B------:R-:W-:Y:S02]  /*d970*/  SHF.R.U32.HI R37, RZ, 0x10, R35 ;  /* 0x00000010ff257819 */ /* 0x000fe40000011623 */
[----:B------:R-:W-:Y:S02]  /*d980*/  SHF.R.U64 R43, R32, 0x10, R33 ;  /* 0x00000010202b7819 */ /* 0x000fe40000001221 */
        /* <DEDUP_REMOVED lines=37> */
.L_x_5208:
[----:B------:R-:W-:Y:S05]  /*dbe0*/  BSYNC B1 ;  /* 0x0000000000017941 */ /* 0x000fea0003800000 */
.L_x_5207:
[----:B------:R-:W-:Y:S04]  /*dbf0*/  BSSY B1, `(.L_x_5209) ;  /* 0x000002c000017945 */ /* 0x000fe80003800000 */
[----:B------:R-:W-:Y:S05]  /*dc00*/  @P3 BRA `(.L_x_5210) ;  /* 0x0000000000a83947 */ /* 0x000fea0003800000 */
[----:B012---:R-:W0:Y:S01]  /*dc10*/  LDS.128 R4, [R56+0x6000] ;  /* 0x0060000038047984 */ /* 0x007e220000000c00 */
[----:B------:R-:W-:Y:S01]  /*dc20*/  SHF.R.U64 R37, R28, 0x10, R29 ;  /* 0x000000101c257819 */ /* 0x000fe2000000121d */
[--C-:B------:R-:W-:Y:S01]  /*dc30*/  HADD2.F32 R28, -RZ, R10.reuse.H0_H0 ;  /* 0x2000000aff1c7230 */ /* 0x100fe20000004100 */
[----:B------:R-:W-:Y:S01]  /*dc40*/  SHF.R.U64 R35, R30, 0x10, R31 ;  /* 0x000000101e237819 */ /* 0x000fe2000000121f */
[----:B------:R-:W-:Y:S01]  /*dc50*/  HADD2.F32 R30, -RZ, R11.H0_H0 ;  /* 0x2000000bff1e7230 */ /* 0x000fe20000004100 */
[----:B------:R-:W-:Y:S01]  /*dc60*/  SHF.R.U32.HI R29, RZ, 0x10, R29 ;  /* 0x00000010ff1d7819 */ /* 0x000fe2000001161d */
[----:B------:R-:W-:Y:S01]  /*dc70*/  HADD2.F32 R10, -RZ, R10.H1_H1 ;  /* 0x3000000aff0a7230 */ /* 0x000fe20000004100 */
[----:B------:R-:W-:-:S03]  /*dc80*/  SHF.R.U32.HI R31, RZ, 0x10, R31 ;  /* 0x00000010ff1f7819 */ /* 0x000fc6000001161f */
[----:B------:R-:W-:Y:S02]  /*dc90*/  HADD2.F32 R29, -RZ, R29.H0_H0 ;  /* 0x2000001dff1d7230 */ /* 0x000fe40000004100 */
[----:B------:R-:W-:Y:S02]  /*dca0*/  HADD2.F32 R31, -RZ, R31.H0_H0 ;  /* 0x2000001fff1f7230 */ /* 0x000fe40000004100 */
        /* <DEDUP_REMOVED lines=32> */
.L_x_5210:
[----:B------:R-:W-:Y:S05]  /*deb0*/  BSYNC B1 ;  /* 0x0000000000017941 */ /* 0x000fea0003800000 */
.L_x_5209:
[----:B------:R-:W-:Y:S04]  /*dec0*/  BSSY B1, `(.L_x_5211) ;  /* 0x000002c000017945 */ /* 0x000fe80003800000 */
[----:B------:R-:W-:Y:S05]  /*ded0*/  @P4 BRA `(.L_x_5212) ;  /* 0x0000000000a84947 */ /* 0x000fea0003800000 */
[----:B0123--:R-:W0:Y:S01]  /*dee0*/  LDS.128 R4, [R57+0x1f400] ;  /* 0x01f4000039047984 */ /* 0x00fe220000000c00 */
[--C-:B------:R-:W-:Y:S01]  /*def0*/  SHF.R.U64 R31, R24, 0x10, R25.reuse ;  /* 0x00000010181f7819 */ /* 0x100fe20000001219 */
[----:B------:R-:W-:Y:S01]  /*df00*/  HADD2.F32 R14, -RZ, R71.H1_H1 ;  /* 0x30000047ff0e7230 */ /* 0x000fe20000004100 */
[----:B------:R-:W-:Y:S01]  /*df10*/  SHF.R.U32.HI R15, RZ, 0x10, R25 ;  /* 0x00000010ff0f7819 */ /* 0x000fe20000011619 */
[----:B------:R-:W-:Y:S01]  /*df20*/  HADD2.F32 R24, -RZ, R3.H0_H0 ;  /* 0x20000003ff187230 */ /* 0x000fe20000004100 */
[--C-:B------:R-:W-:Y:S01]  /*df30*/  SHF.R.U32.HI R25, RZ, 0x10, R27.reuse ;  /* 0x00000010ff197819 */ /* 0x100fe2000001161b */
[----:B------:R-:W-:Y:S01]  /*df40*/  HADD2.F32 R71, -RZ, R71.H0_H0 ;  /* 0x20000047ff477230 */ /* 0x000fe20000004100 */
[----:B------:R-:W-:Y:S01]  /*df50*/  SHF.R.U64 R29, R26, 0x10, R27 ;  /* 0x000000101a1d7819 */ /* 0x000fe2000000121b */
[----:B------:R-:W-:Y:S02]  /*df60*/  HADD2.F32 R15, -RZ, R15.H0_H0 ;  /* 0x2000000fff0f7230 */ /* 0x000fe40000004100 */
[----:B------:R-:W-:-:S02]  /*df70*/  HADD2.F32 R25, -RZ, R25.H0_H0 ;  /* 0x20000019ff197230 */ /* 0x000fc40000004100 */
        /* <DEDUP_REMOVED lines=16> */
[C---:B------:R-:W-:Y:S01]  /*e080*/  FFMA.FTZ R26, R7.reuse, R14, -R26 ;  /* 0x0000000e071a7223 */ /* 0x040fe2000001081a */
[----:B------:R-:W-:Y:S02]  /*e090*/  HADD2.F32 R4, -RZ, R29.H0_H0 ;  /* 0x2000001dff047230 */ /* 0x000fe40000004100 */
[----:B------:R-:W-:Y:S01]  /*e0a0*/  FFMA.FTZ R13, R7, R24, R28 ;  /* 0x00000018070d7223 */ /* 0x000fe2000001001c */
[----:B------:R-:W-:Y:S02]  /*e0b0*/  HADD2.F32 R3, -RZ, R31.H0_H0 ;  /* 0x2000001fff037230 */ /* 0x000fe40000004100 */
[-C--:B------:R-:W-:Y:S01]  /*e0c0*/  FMUL.FTZ R15, R11, R12.reuse ;  /* 0x0000000c0b0f7220 */ /* 0x080fe20000410000 */
[C---:B------:R-:W-:Y:S01]  /*e0d0*/  FFMA.FTZ R12, R10.reuse, R12, R25 ;  /* 0x0000000c0a0c7223 */ /* 0x040fe20000010019 */
[C---:B------:R-:W-:Y:S01]  /*e0e0*/  FMUL.FTZ R7, R5.reuse, R4 ;  /* 0x0000000405077220 */ /* 0x040fe20000410000 */
[----:B------:R-:W-:Y:S01]  /*e0f0*/  FMUL.FTZ R11, R5, R3 ;  /* 0x00000003050b7220 */ /* 0x000fe20000410000 */
[----:B------:R-:W-:-:S02]  /*e100*/  FFMA.FTZ R15, R10, R71, -R15 ;  /* 0x000000470a0f7223 */ /* 0x000fc4000001080f */
[----:B------:R-:W-:Y:S01]  /*e110*/  FFMA.FTZ R5, R6, R3, -R7 ;  /* 0x0000000306057223 */ /* 0x000fe20000010807 */
[----:B------:R-:W-:Y:S01]  /*e120*/  F2FP.F16.F32.PACK_AB R7, R30, R27 ;  /* 0x0000001b1e07723e */ /* 0x000fe200000000ff */
[----:B------:R-:W-:Y:S01]  /*e130*/  FFMA.FTZ R10, R6, R4, R11 ;  /* 0x00000004060a7223 */ /* 0x000fe2000001000b */
[----:B------:R-:W-:Y:S02]  /*e140*/  F2FP.F16.F32.PACK_AB R4, R13, R26 ;  /* 0x0000001a0d04723e */ /* 0x000fe400000000ff */
[----:B------:R-:W-:Y:S02]  /*e150*/  F2FP.F16.F32.PACK_AB R6, R12, R15 ;  /* 0x0000000f0c06723e */ /* 0x000fe400000000ff */
[----:B------:R-:W-:-:S05]  /*e160*/  F2FP.F16.F32.PACK_AB R5, R10, R5 ;  /* 0x000000050a05723e */ /* 0x000fca00000000ff */
[----:B------:R4:W-:Y:S02]  /*e170*/  STS.128 [R57+0x1f400], R4 ;  /* 0x01f4000439007388 */ /* 0x0009e40000000c00 */
.L_x_5212:
[----:B------:R-:W-:Y:S05]  /*e180*/  BSYNC B1 ;  /* 0x0000000000017941 */ /* 0x000fea0003800000 */
.L_x_5211:
        /* <DEDUP_REMOVED lines=20> */
[C---:B------:R-:W-:Y:S01]  /*e2d0*/  FMUL.FTZ R10, R4.reuse, R13 ;  /* 0x0000000d040a7220 */ /* 0x040fe20000410000 */
        /* <DEDUP_REMOVED lines=8> */
[----:B------:R-:W-:Y:S02]  /*e360*/  HADD2.F32 R0, -RZ, R25.H0_H0 ;  /* 0x20000019ff007230 */ /* 0x000fe40000004100 */
[CC--:B------:R-:W-:Y:S01]  /*e370*/  FMUL.FTZ R12, R8.reuse, R9.reuse ;  /* 0x00000009080c7220 */ /* 0x0c0fe20000410000 */
[----:B------:R-:W-:Y:S01]  /*e380*/  FMUL.FTZ R8, R8, R70 ;  /* 0x0000004608087220 */ /* 0x000fe20000410000 */
[C---:B------:R-:W-:Y:S01]  /*e390*/  FMUL.FTZ R11, R5.reuse, R4 ;  /* 0x00000004050b7220 */ /* 0x040fe20000410000 */
[----:B------:R-:W-:Y:S01]  /*e3a0*/  FMUL.FTZ R13, R5, R0 ;  /* 0x00000000050d7220 */ /* 0x000fe20000410000 */
[C---:B------:R-:W-:Y:S02]  /*e3b0*/  FFMA.FTZ R12, R7.reuse, R70, -R12 ;  /* 0x00000046070c7223 */ /* 0x040fe4000001080c */
[C---:B------:R-:W-:Y:S01]  /*e3c0*/  FFMA.FTZ R5, R6.reuse, R0, -R11 ;  /* 0x0000000006057223 */ /* 0x040fe2000001080b */
[----:B------:R-:W-:Y:S01]  /*e3d0*/  FFMA.FTZ R9, R7, R9, R8 ;  /* 0x0000000907097223 */ /* 0x000fe20000010008 */
[----:B------:R-:W-:Y:S01]  /*e3e0*/  FFMA.FTZ R0, R6, R4, R13 ;  /* 0x0000000406007223 */ /* 0x000fe2000001000d */
[----:B------:R-:W-:-:S02]  /*e3f0*/  F2FP.F16.F32.PACK_AB R7, R15, R20 ;  /* 0x000000140f07723e */ /* 0x000fc400000000ff */
[----:B------:R-:W-:Y:S02]  /*e400*/  F2FP.F16.F32.PACK_AB R4, R3, R10 ;  /* 0x0000000a0304723e */ /* 0x000fe400000000ff */
[----:B------:R-:W-:Y:S02]  /*e410*/  F2FP.F16.F32.PACK_AB R6, R9, R12 ;  /* 0x0000000c0906723e */ /* 0x000fe400000000ff */
[----:B------:R-:W-:-:S05]  /*e420*/  F2FP.F16.F32.PACK_AB R5, R0, R5 ;  /* 0x000000050005723e */ /* 0x000fca00000000ff */
[----:B------:R0:W-:Y:S01]  /*e430*/  STS.128 [R56+0xa000], R4 ;  /* 0x00a0000438007388 */ /* 0x0001e20000000c00 */
[----:B------:R-:W-:Y:S05]  /*e440*/  BRA `(.L_x_5202) ;  /* 0x0000003000f47947 */ /* 0x000fea0003800000 */
.L_x_5175:
[----:B------:R-:W-:Y:S01]  /*e450*/  IMAD.MOV.U32 R9, RZ, RZ, R77 ;  /* 0x000000ffff097224 */ /* 0x000fe200078e004d */
[-C--:B------:R-:W-:Y:S01]  /*e460*/  ISETP.GE.AND P0, PT, R204, R14.reuse, PT ;  /* 0x0000000ecc00720c */ /* 0x080fe20003f06270 */
[----:B------:R-:W0:Y:S01]  /*e470*/  LDC R77, c[0x0][0x428] ;  /* 0x00010a00ff4d7b82 */ /* 0x000e220000000800 */
[----:B------:R-:W-:Y:S01]  /*e480*/  BSSY B1, `(.L_x_5213) ;  /* 0x000003d000017945 */ /* 0x000fe20003800000 */
[----:B------:R-:W-:Y:S01]  /*e490*/  ISETP.GE.AND P1, PT, R233, R14, PT ;  /* 0x0000000ee900720c */ /* 0x000fe20003f26270 */
[----:B------:R-:W-:Y:S01]  /*e4a0*/  IMAD.MOV.U32 R14, RZ, RZ, R56 ;  /* 0x000000ffff0e7224 */ /* 0x000fe200078e0038 */
[----:B------:R-:W-:Y:S01]  /*e4b0*/  MOV R15, R75 ;  /* 0x0000004b000f7202 */ /* 0x000fe20000000f00 */
        /* <DEDUP_REMOVED lines=57> */
.L_x_5214:
[----:B------:R-:W-:Y:S05]  /*e850*/  BSYNC B1 ;  /* 0x0000000000017941 */ /* 0x000fea0003800000 */
.L_x_5213:
[----:B------:R-:W-:Y:S01]  /*e860*/  BSSY B1, `(.L_x_5215) ;  /* 0x0000026000017945 */ /* 0x000fe20003800000 */
[----:B-----5:R-:W-:Y:S01]  /*e870*/  IMAD.MOV.U32 R74, RZ, RZ, R4 ;  /* 0x000000ffff4a7224 */ /* 0x020fe200078e0004 */
[----:B0-----:R-:W-:Y:S01]  /*e880*/  CS2R R66, SRZ ;  /* 0x0000000000427805 */ /* 0x001fe2000001ff00 */
[----:B------:R-:W-:Y:S02]  /*e890*/  IMAD.MOV.U32 R75, RZ, RZ, R5 ;  /* 0x000000ffff4b7224 */ /* 0x000fe400078e0005 */
[----:B------:R-:W-:Y:S01]  /*e8a0*/  IMAD.MOV.U32 R76, RZ, RZ, R6 ;  /* 0x000000ffff4c7224 */ /* 0x000fe200078e0006 */
[----:B------:R-:W-:Y:S06]  /*e8b0*/  @P1 BRA `(.L_x_5216) ;  /* 0x0000000000801947 */ /* 0x000fec0003800000 */
[----:B------:R-:W-:Y:S01]  /*e8c0*/  IADD3 R73, P2, P3, R68, R73, R87 ;  /* 0x0000004944497210 */ /* 0x000fe20007b5e057 */
[----:B------:R-:W-:Y:S01]  /*e8d0*/  ULDC.64 UR4, c[0x0][0x3c8] ;  /* 0x0000f20000047ab9 */ /* 0x000fe20000000a00 */
[----:B------:R-:W-:Y:S01]  /*e8e0*/  IADD3 R72, P4, P5, R69, R72, R82 ;  /* 0x0000004845487210 */ /* 0x000fe20007d9e052 */
[----:B------:R-:W-:Y:S01]  /*e8f0*/  ULDC.64 UR6, c[0x0][0x3e0] ;  /* 0x0000f80000067ab9 */ /* 0x000fe20000000a00 */
[----:B------:R-:W-:Y:S02]  /*e900*/  IADD3.X R0, R78, R71, R85, P2, P3 ;  /* 0x000000474e007210 */ /* 0x000fe400017e6455 */
        /* <DEDUP_REMOVED lines=27> */
.L_x_5216:
[----:B------:R-:W-:Y:S05]  /*eac0*/  BSYNC B1 ;  /* 0x0000000000017941 */ /* 0x000fea0003800000 */
.L_x_5215:
[----:B------:R-:W-:Y:S01]  /*ead0*/  MOV R0, R7 ;  /* 0x0000000700007202 */ /* 0x000fe20000000f00 */
[----:B------:R-:W-:Y:S01]  /*eae0*/  IMAD.MOV.U32 R3, RZ, RZ, R24 ;  /* 0x000000ffff037224 */ /* 0x000fe200078e0018 */
[----:B------:R-:W-:Y:S01]  /*eaf0*/  ISETP.NE.AND P2, PT, R77, 0x1, PT ;  /* 0x000000014d00780c */ /* 0x000fe20003f45270 */
[----:B0-----:R-:W-:Y:S01]  /*eb00*/  IMAD.MOV.U32 R20, RZ, RZ, R25 ;  /* 0x000000ffff147224 */ /* 0x001fe200078e0019 */
[----:B------:R-:W-:Y:S01]  /*eb10*/  PRMT R87, R0, 0x7610, R87 ;  /* 0x0000761000577816 */ /* 0x000fe20000000057 */
        /* <DEDUP_REMOVED lines=8> */
[----:B-----5:R-:W-:Y:S01]  /*eba0*/  IMAD.MOV.U32 R71, RZ, RZ, R43 ;  /* 0x000000ffff477224 */ /* 0x020fe200078e002b */
[----:B------:R-:W-:Y:S01]  /*ebb0*/  PRMT R82, R0, 0x5410, R3 ;  /* 0x0000541000527816 */ /* 0x000fe20000000003 */
[----:B------:R-:W-:Y:S01]  /*ebc0*/  IMAD.MOV.U32 R0, RZ, RZ, R28 ;  /* 0x000000ffff007224 */ /* 0x000fe200078e001c */
[----:B------:R-:W0:Y:S01]  /*ebd0*/  @P2 LDC R21, c[0x0][0x430] ;  /* 0x00010c00ff152b82 */ /* 0x000e220000000800 */
[----:B------:R-:W-:Y:S01]  /*ebe0*/  IMAD.MOV.U32 R3, RZ, RZ, R30 ;  /* 0x000000ffff037224 */ /* 0x000fe200078e001e */
[----:B------:R-:W-:Y:S01]  /*ebf0*/  PRMT R90, R90, 0x5410, R68 ;  /* 0x000054105a5a7816 */ /* 0x000fe20000000044 */
[----:B------:R-:W-:Y:S01]  /*ec00*/  IMAD.MOV.U32 R68, RZ, RZ, R36 ;  /* 0x000000ffff447224 */ /* 0x000fe200078e0024 */
[----:B------:R-:W-:Y:S01]  /*ec10*/  PRMT R74, R0, 0x5410, R20 ;  /* 0x00005410004a7816 */ /* 0x000fe20000000014 */
[----:B------:R-:W-:Y:S01]  /*ec20*/  IMAD.MOV.U32 R20, RZ, RZ, R32 ;  /* 0x000000ffff147224 */ /* 0x000fe200078e0020 */
[----:B------:R-:W-:Y:S01]  /*ec30*/  PRMT R76, R3, 0x7610, R76 ;  /* 0x00007610034c7816 */ /* 0x000fe2000000004c */
[----:B------:R-:W-:Y:S01]  /*ec40*/  ULDC.64 UR4, c[0x0][0x3c8] ;  /* 0x0000f20000047ab9 */ /* 0x000fe20000000a00 */
[----:B------:R-:W1:Y:S01]  /*ec50*/  @P2 LDC R0, c[0x0][0x42c] ;  /* 0x00010b00ff002b82 */ /* 0x000e620000000800 */
[----:B------:R-:W-:Y:S01]  /*ec60*/  MOV R3, R31 ;  /* 0x0000001f00037202 */ /* 0x000fe20000000f00 */
[----:B------:R-:W-:Y:S01]  /*ec70*/  ULDC.64 UR6, c[0x0][0x3e0] ;  /* 0x0000f80000067ab9 */ /* 0x000fe20000000a00 */
[----:B------:R-:W-:-:S02]  /*ec80*/  PRMT R89, R89, 0x5410, R20 ;  /* 0x0000541059597816 */ /* 0x000fc40000000014 */
[----:B------:R-:W-:Y:S01]  /*ec90*/  PRMT R76, R76, 0x5410, R3 ;  /* 0x000054104c4c7816 */ /* 0x000fe20000000003 */
[----:B------:R-:W-:Y:S01]  /*eca0*/  IMAD.MOV.U32 R3, RZ, RZ, R34 ;  /* 0x000000ffff037224 */ /* 0x000fe200078e0022 */
[----:B------:R-:W-:Y:S02]  /*ecb0*/  MOV R20, R35 ;  /* 0x0000002300147202 */ /* 0x000fe40000000f00 */
[----:B------:R-:W-:Y:S01]  /*ecc0*/  PRMT R83, R68, 0x7610, R83 ;  /* 0x0000761044537816 */ /* 0x000fe20000000053 */
        /* <DEDUP_REMOVED lines=8> */
[----:B------:R-:W-:Y:S01]  /*ed50*/  IMAD.MOV.U32 R69, RZ, RZ, R63 ;  /* 0x000000ffff457224 */ /* 0x000fe200078e003f */
[----:B------:R-:W-:Y:S01]  /*ed60*/  PRMT R83, R83, 0x5410, R20 ;  /* 0x0000541053537816 */ /* 0x000fe20000000014 */
[----:B------:R-:W-:-:S03]  /*ed70*/  IMAD.MOV.U32 R20, RZ, RZ, R60 ;  /* 0x000000ffff147224 */ /* 0x000fc600078e003c */
[----:B------:R-:W-:Y:S01]  /*ed80*/  PRMT R78, R68, 0x5410, R69 ;  /* 0x00005410444e7816 */ /* 0x000fe20000000045 */
[----:B-1----:R-:W-:Y:S01]  /*ed90*/  @P2 IMAD.HI.U32 R0, R3, R0, RZ ;  /* 0x0000000003002227 */ /* 0x002fe200078e00ff */
[----:B------:R-:W-:Y:S02]  /*eda0*/  PRMT R77, R20, 0x7610, R77 ;  /* 0x00007610144d7816 */ /* 0x000fe4000000004d */
[----:B------:R-:W-:Y:S01]  /*edb0*/  MOV R20, R61 ;  /* 0x0000003d00147202 */ /* 0x000fe20000000f00 */
[----:B------:R-:W-:Y:S01]  /*edc0*/  IMAD.MOV.U32 R68, RZ, RZ, R42 ;  /* 0x000000ffff447224 */ /* 0x000fe200078e002a */
[----:B0-----:R-:W-:Y:S01]  /*edd0*/  @P2 SHF.R.U32.HI R3, RZ, R21, R0 ;  /* 0x00000015ff032219 */ /* 0x001fe20000011600 */
[----:B------:R-:W-:Y:S01]  /*ede0*/  IMAD.MOV.U32 R0, RZ, RZ, R40 ;  /* 0x000000ffff007224 */ /* 0x000fe200078e0028 */
[----:B------:R-:W-:Y:S02]  /*edf0*/  PRMT R77, R77, 0x5410, R20 ;  /* 0x000054104d4d7816 */ /* 0x000fe40000000014 */
[----:B------:R-:W-:Y:S01]  /*ee00*/  SHF.R.S32.HI R21, RZ, 0x1f, R3 ;  /* 0x0000001fff157819 */ /* 0x000fe20000011403 */
[----:B------:R-:W-:Y:S01]  /*ee10*/  IMAD.WIDE.U32 R14, R3, R12, R14 ;  /* 0x0000000c030e7225 */ /* 0x000fe200078e000e */
[----:B------:R-:W-:-:S02]  /*ee20*/  MOV R20, R41 ;  /* 0x0000002900147202 */ /* 0x000fc40000000f00 */
[----:B------:R-:W-:Y:S01]  /*ee30*/  PRMT R70, R68, 0x5410, R71 ;  /* 0x0000541044467816 */ /* 0x000fe20000000047 */
[C---:B------:R-:W-:Y:S01]  /*ee40*/  IMAD R68, R21.reuse, R10, RZ ;  /* 0x0000000a15447224 */ /* 0x040fe200078e02ff */
[----:B------:R-:W-:Y:S01]  /*ee50*/  PRMT R69, R0, 0x5410, R20 ;  /* 0x0000541000457816 */ /* 0x000fe20000000014 */
[----:B------:R-:W-:Y:S02]  /*ee60*/  IMAD R0, R21, R12, RZ ;  /* 0x0000000c15007224 */ /* 0x000fe400078e02ff */
[C---:B------:R-:W-:Y:S01]  /*ee70*/  IMAD.WIDE.U32 R20, R3.reuse, R10, R8 ;  /* 0x0000000a03147225 */ /* 0x040fe200078e0008 */
[----:B------:R-:W-:Y:S01]  /*ee80*/  LEA R8, P2, R14, UR4, 0x1 ;  /* 0x000000040e087c11 */ /* 0x000fe2000f8408ff */
[----:B------:R-:W-:Y:S02]  /*ee90*/  UMOV UR4, 0xffffffff ;  /* 0xffffffff00047882 */ /* 0x000fe40000000000 */
[C---:B------:R-:W-:Y:S01]  /*eea0*/  IMAD R9, R3.reuse, R13, R0 ;  /* 0x0000000d03097224 */ /* 0x040fe200078e0200 */
[----:B------:R-:W-:Y:S01]  /*eeb0*/  LEA R0, P3, R20, UR6, 0x1 ;  /* 0x0000000614007c11 */ /* 0x000fe2000f8608ff */
[----:B------:R-:W-:Y:S01]  /*eec0*/  IMAD R3, R3, R11, R68 ;  /* 0x0000000b03037224 */ /* 0x000fe200078e0244 */
[----:B------:R-:W-:Y:S01]  /*eed0*/  MOV R11, R45 ;  /* 0x0000002d000b7202 */ /* 0x000fe20000000f00 */
[----:B------:R-:W-:-:S02]  /*eee0*/  IMAD.IADD R9, R15, 0x1, R9 ;  /* 0x000000010f097824 */ /* 0x000fc400078e0209 */
[----:B------:R-:W-:Y:S02]  /*eef0*/  IMAD.IADD R3, R21, 0x1, R3 ;  /* 0x0000000115037824 */ /* 0x000fe400078e0203 */
[----:B------:R-:W-:Y:S01]  /*ef00*/  IMAD.MOV.U32 R10, RZ, RZ, R44 ;  /* 0x000000ffff0a7224 */ /* 0x000fe200078e002c */
[----:B------:R-:W-:Y:S02]  /*ef10*/  LEA.HI.X R9, R14, UR5, R9, 0x1, P2 ;  /* 0x000000050e097c11 */ /* 0x000fe400090f0c09 */
[----:B------:R-:W-:Y:S02]  /*ef20*/  LEA.HI.X R3, R20, UR7, R3, 0x1, P3 ;  /* 0x0000000714037c11 */ /* 0x000fe400098f0c03 */
[----:B------:R-:W-:Y:S02]  /*ef30*/  PRMT R68, R10, 0x5410, R11 ;  /* 0x000054100a447816 */ /* 0x000fe4000000000b */
[----:B------:R-:W-:Y:S01]  /*ef40*/  LEA.HI R10, R232, R232, RZ, 0x1 ;  /* 0x000000e8e80a7211 */ /* 0x000fe200078f08ff */
[----:B------:R-:W-:Y:S06]  /*ef50*/  BRA.DIV UR4, `(.L_x_5217) ;  /* 0x000001da04207947 */ /* 0x000fec000b800000 */
.L_x_5431:
[----:B------:R-:W-:-:S03]  /*ef60*/  UMOV UR4, 0xffffffff ;  /* 0xffffffff00047882 */ /* 0x000fc60000000000 */
[----:B------:R-:W-:Y:S05]  /*ef70*/  BRA.DIV UR4, `(.L_x_5218) ;  /* 0x000001da04407947 */ /* 0x000fea000b800000 */
.L_x_5434:
[----:B------:R-:W-:-:S03]  /*ef80*/  UMOV UR4, 0xffffffff ;  /* 0xffffffff00047882 */ /* 0x000fc60000000000 */
[----:B------:R-:W-:Y:S05]  /*ef90*/  BRA.DIV UR4, `(.L_x_5219) ;  /* 0x000001da04607947 */ /* 0x000fea000b800000 */
.L_x_5437:
[----:B------:R-:W-:-:S03]  /*efa0*/  UMOV UR4, 0xffffffff ;  /* 0xffffffff00047882 */ /* 0x000fc60000000000 */
[----:B------:R-:W-:Y:S05]  /*efb0*/  BRA.DIV UR4, `(.L_x_5220) ;  /* 0x000001da04807947 */ /* 0x000fea000b800000 */
.L_x_5440:
[----:B------:R-:W-:-:S03]  /*efc0*/  UMOV UR4, 0xffffffff ;  /* 0xffffffff00047882 */ /* 0x000fc60000000000 */
[----:B------:R-:W-:Y:S05]  /*efd0*/  BRA.DIV UR4, `(.L_x_5221) ;  /* 0x000001da04a07947 */ /* 0x000fea000b800000 */
.L_x_5443:
[----:B------:R-:W-:Y:S01]  /*efe0*/  UMOV UR4, 0xffffffff ;  /* 0xffffffff00047882 */ /* 0x000fe20000000000 */
[----:B------:R-:W-:Y:S02]  /*eff0*/  LOP3.LUT R9, R10, 0xfffffffe, RZ, 0xc0, !PT ;  /* 0xfffffffe0a097812 */ /* 0x000fe400078ec0ff */
[----:B------:R-:W-:Y:S05]  /*f000*/  BRA.DIV UR4, `(.L_x_5222) ;  /* 0x000001da04bc7947 */ /* 0x000fea000b800000 */
.L_x_5446:
[----:B------:R-:W-:Y:S01]  /*f010*/  UMOV UR4, 0xffffffff ;  /* 0xffffffff00047882 */ /* 0x000fe20000000000 */
[----:B------:R-:W-:Y:S02]  /*f020*/  IMAD.IADD R9, R232, 0x1, -R9 ;  /* 0x00000001e8097824 */ /* 0x000fe400078e0a09 */
[----:B------:R-:W-:Y:S05]  /*f030*/  BRA.DIV UR4, `(.L_x_5223) ;  /* 0x000001da04d87947 */ /* 0x000fea000b800000 */
.L_x_5449:
[----:B------:R-:W-:Y:S01]  /*f040*/  UMOV UR4, 0xffffffff ;  /* 0xffffffff00047882 */ /* 0x000fe20000000000 */
[----:B------:R-:W-:Y:S02]  /*f050*/  SHF.L.U32 R9, R9, 0x1f, RZ ;  /* 0x0000001f09097819 */ /* 0x000fe400000006ff */
[----:B------:R-:W-:Y:S05]  /*f060*/  BRA.DIV UR4, `(.L_x_5224) ;  /* 0x000001da04f47947 */ /* 0x000fea000b800000 */
.L_x_5452:
        /* <DEDUP_REMOVED lines=11> */
[----:B------:R-:W-:-:S02]  /*f120*/  IMAD.MOV.U32 R10, RZ, RZ, R52 ;  /* 0x000000ffff0a7224 */ /* 0x000fc400078e0034 */
[----:B------:R-:W-:-:S03]  /*f130*/  IMAD.MOV.U32 R8, RZ, RZ, R51 ;  /* 0x000000ffff087224 */ /* 0x000fc600078e0033 */
        /* <DEDUP_REMOVED lines=14> */
[----:B------:R-:W-:Y:S01]  /*f220*/  MOV R8, R66 ;  /* 0x0000004200087202 */ /* 0x000fe20000000f00 */
[----:B0-----:R-:W-:Y:S06]  /*f230*/  @!P2 BRA `(.L_x_5226) ;  /* 0x000001d800a8a947 */ /* 0x001fec0003800000 */
.L_x_5453:
[----:B------:R-:W-:Y:S05]  /*f240*/  BSYNC B1 ;  /* 0x0000000000017941 */ /* 0x000fea0003800000 */
.L_x_5225:
        /* <DEDUP_REMOVED lines=11> */
[----:B0-----:R-:W-:Y:S01]  /*f300*/  LOP3.LUT R9, R213, 0x38, R22, 0xf8, !PT ;  /* 0x00000038d5097812 */ /* 0x001fe200078ef816 */
[----:B------:R-:W-:Y:S01]  /*f310*/  HADD2.F32 R91, -RZ, R90.H1_H1 ;  /* 0x3000005aff5b7230 */ /* 0x000fe20000004100 */
[----:B------:R-:W-:Y:S01]  /*f320*/  SHF.R.S32.HI R11, RZ, 0x1f, R10 ;  /* 0x0000001fff0b7819 */ /* 0x000fe2000001140a */
[----:B------:R-:W-:Y:S01]  /*f330*/  IMAD.SHL.U32 R12, R10, 0x8, RZ ;  /* 0x000000080a0c7824 */ /* 0x000fe200078e00ff */
[----:B------:R-:W-:Y:S02]  /*f340*/  LOP3.LUT R8, R9, R214, RZ, 0x3c, !PT ;  /* 0x000000d609087212 */ /* 0x000fe400078e3cff */
[----:B------:R-:W-:Y:S02]  /*f350*/  LEA.HI R11, R11, R10, RZ, 0x3 ;  /* 0x0000000a0b0b7211 */ /* 0x000fe400078f18ff */
[----:B------:R-:W-:Y:S01]  /*f360*/  LOP3.LUT R9, R213, 0x38, R12, 0xf8, !PT ;  /* 0x00000038d5097812 */ /* 0x000fe200078ef80c */
[----:B------:R-:W-:Y:S01]  /*f370*/  IMAD.IADD R85, R215, 0x1, R8 ;  /* 0x00000001d7557824 */ /* 0x000fe200078e0208 */
[----:B------:R-:W-:-:S02]  /*f380*/  SHF.L.U32 R11, R11, 0xa, RZ ;  /* 0x0000000a0b0b7819 */ /* 0x000fc400000006ff */
[----:B------:R-:W-:Y:S01]  /*f390*/  LOP3.LUT R13, R9, R214, RZ, 0x3c, !PT ;  /* 0x000000d6090d7212 */ /* 0x000fe200078e3cff */
[--C-:B------:R-:W-:Y:S01]  /*f3a0*/  IMAD R85, R85, 0x2, R18.reuse ;  /* 0x0000000255557824 */ /* 0x100fe200078e0212 */
[----:B------:R-:W-:Y:S02]  /*f3b0*/  LOP3.LUT R12, R11, 0x7fffe000, RZ, 0xc0, !PT ;  /* 0x7fffe0000b0c7812 */ /* 0x000fe400078ec0ff */
[----:B------:R-:W-:Y:S02]  /*f3c0*/  SHF.R.U64 R103, R32, 0x10, R33 ;  /* 0x0000001020677819 */ /* 0x000fe40000001221 */
[----:B------:R-:W-:Y:S01]  /*f3d0*/  IADD3 R13, R13, R12, R215 ;  /* 0x0000000c0d0d7210 */ /* 0x000fe20007ffe0d7 */
[----:B------:R-:W0:Y:S01]  /*f3e0*/  LDS.128 R8, [R85+0x15400] ;  /* 0x0154000055087984 */ /* 0x000e220000000c00 */
[--C-:B------:R-:W-:Y:S02]  /*f3f0*/  SHF.R.U64 R100, R4, 0x10, R5.reuse ;  /* 0x0000001004647819 */ /* 0x100fe40000001205 */
[----:B------:R-:W-:Y:S01]  /*f400*/  SHF.R.U32.HI R94, RZ, 0x10, R5 ;  /* 0x00000010ff5e7819 */ /* 0x000fe20000011605 */
[----:B------:R-:W-:Y:S01]  /*f410*/  IMAD R86, R13, 0x2, R18 ;  /* 0x000000020d567824 */ /* 0x000fe200078e0212 */
[----:B------:R-:W-:-:S02]  /*f420*/  SHF.R.U32.HI R95, RZ, 0x10, R33 ;  /* 0x00000010ff5f7819 */ /* 0x000fc40000011621 */
[--C-:B------:R-:W-:Y:S01]  /*f430*/  SHF.R.U64 R102, R34, 0x10, R35.reuse ;  /* 0x0000001022667819 */ /* 0x100fe20000001223 */
[----:B------:R-:W-:Y:S01]  /*f440*/  HADD2.F32 R94, -RZ, R94.H0_H0 ;  /* 0x2000005eff5e7230 */ /* 0x000fe20000004100 */
[----:B------:R-:W1:Y:S01]  /*f450*/  LDS.128 R12, [R86+0x15400] ;  /* 0x01540000560c7984 */ /* 0x000e620000000c00 */
[----:B------:R-:W-:Y:S02]  /*f460*/  SHF.R.U32.HI R101, RZ, 0x10, R35 ;  /* 0x00000010ff657819 */ /* 0x000fe40000011623 */
[--C-:B------:R-:W-:Y:S02]  /*f470*/  SHF.R.U32.HI R97, RZ, 0x10, R7.reuse ;  /* 0x00000010ff617819 */ /* 0x100fe40000011607 */
[----:B------:R-:W-:Y:S01]  /*f480*/  SHF.R.U64 R99, R6, 0x10, R7 ;  /* 0x0000001006637819 */ /* 0x000fe20000001207 */
[----:B0-----:R-:W-:Y:S02]  /*f490*/  HADD2.F32 R5, -RZ, R9.H0_H0 ;  /* 0x20000009ff057230 */ /* 0x001fe40000004100 */
[----:B------:R-:W-:-:S02]  /*f4a0*/  HADD2.F32 R4, -RZ, R8.H0_H0 ;  /* 0x20000008ff047230 */ /* 0x000fc40000004100 */
[----:B------:R-:W-:Y:S02]  /*f4b0*/  HADD2.F32 R9, -RZ, R9.H1_H1 ;  /* 0x30000009ff097230 */ /* 0x000fe40000004100 */
[----:B------:R-:W-:Y:S02]  /*f4c0*/  HADD2.F32 R6, -RZ, R10.H0_H0 ;  /* 0x2000000aff067230 */ /* 0x000fe40000004100 */
[----:B------:R-:W-:Y:S02]  /*f4d0*/  HADD2.F32 R7, -RZ, R11.H0_H0 ;  /* 0x2000000bff077230 */ /* 0x000fe40000004100 */
[--C-:B-1----:R-:W-:Y:S02]  /*f4e0*/  HADD2.F32 R32, -RZ, R13.reuse.H0_H0 ;  /* 0x2000000dff207230 */ /* 0x102fe40000004100 */
[----:B------:R-:W-:Y:S02]  /*f4f0*/  HADD2.F32 R33, -RZ, R13.H1_H1 ;  /* 0x3000000dff217230 */ /* 0x000fe40000004100 */
[----:B------:R-:W-:-:S02]  /*f500*/  HADD2.F32 R13, -RZ, R12.H0_H0 ;  /* 0x2000000cff0d7230 */ /* 0x000fc40000004100 */
[C---:B------:R-:W-:Y:S01]  /*f510*/  FMUL.FTZ R90, R32.reuse, R92 ;  /* 0x0000005c205a7220 */ /* 0x040fe20000410000 */
[-C--:B------:R-:W-:Y:S01]  /*f520*/  FMUL.FTZ R96, R32, R91.reuse ;  /* 0x0000005b20607220 */ /* 0x080fe20000410000 */
[----:B------:R-:W-:Y:S02]  /*f530*/  HADD2.F32 R32, -RZ, R95.H0_H0 ;  /* 0x2000005fff207230 */ /* 0x000fe40000004100 */
[----:B------:R-:W-:Y:S01]  /*f540*/  FMUL.FTZ R98, R33, R94 ;  /* 0x0000005e21627220 */ /* 0x000fe20000410000 */
[C---:B------:R-:W-:Y:S01]  /*f550*/  FFMA.FTZ R93, R5.reuse, R91, -R90 ;  /* 0x0000005b055d7223 */ /* 0x040fe2000001085a */
[----:B------:R-:W-:Y:S02]  /*f560*/  HADD2.F32 R90, -RZ, R88.H1_H1 ;  /* 0x30000058ff5a7230 */ /* 0x000fe40000004100 */
[----:B------:R-:W-:Y:S01]  /*f570*/  FFMA.FTZ R96, R5, R92, R96 ;  /* 0x0000005c05607223 */ /* 0x000fe20000010060 */
[----:B------:R-:W-:Y:S02]  /*f580*/  HADD2.F32 R5, -RZ, R89.H1_H1 ;  /* 0x30000059ff057230 */ /* 0x000fe40000004100 */
[----:B------:R-:W-:Y:S01]  /*f590*/  FMUL.FTZ R92, R33, R32 ;  /* 0x00000020215c7220 */ /* 0x000fe20000410000 */
[----:B------:R-:W-:-:S02]  /*f5a0*/  HADD2.F32 R34, -RZ, R14.H0_H0 ;  /* 0x2000000eff227230 */ /* 0x000fc40000004100 */
[CC--:B------:R-:W-:Y:S01]  /*f5b0*/  FMUL.FTZ R91, R13.reuse, R90.reuse ;  /* 0x0000005a0d5b7220 */ /* 0x0c0fe20000410000 */
[----:B------:R-:W-:Y:S02]  /*f5c0*/  HADD2.F32 R33, -RZ, R88.H0_H0 ;  /* 0x20000058ff217230 */ /* 0x000fe40000004100 */
[-C--:B------:R-:W-:Y:S01]  /*f5d0*/  FMUL.FTZ R13, R13, R5.reuse ;  /* 0x000000050d0d7220 */ /* 0x080fe20000410000 */
[----:B------:R-:W-:Y:S02]  /*f5e0*/  HADD2.F32 R89, -RZ, R89.H0_H0 ;  /* 0x20000059ff597230 */ /* 0x000fe40000004100 */
[C---:B------:R-:W-:Y:S01]  /*f5f0*/  FFMA.FTZ R91, R4.reuse, R5, -R91 ;  /* 0x00000005045b7223 */ /* 0x040fe2000001085b */
[----:B------:R-:W-:Y:S02]  /*f600*/  HADD2.F32 R35, -RZ, R15.H0_H0 ;  /* 0x2000000fff237230 */ /* 0x000fe40000004100 */
[----:B------:R-:W-:Y:S01]  /*f610*/  FFMA.FTZ R90, R4, R90, R13 ;  /* 0x0000005a045a7223 */ /* 0x000fe2000001000d */
[----:B------:R-:W-:-:S02]  /*f620*/  HADD2.F32 R88, -RZ, R87.H0_H0 ;  /* 0x20000057ff587230 */ /* 0x000fc40000004100 */
[C---:B------:R-:W-:Y:S01]  /*f630*/  FFMA.FTZ R98, R9.reuse, R32, -R98 ;  /* 0x0000002009627223 */ /* 0x040fe20000010862 */
[----:B------:R-:W-:Y:S02]  /*f640*/  HADD2.F32 R4, -RZ, R87.H1_H1 ;  /* 0x30000057ff047230 */ /* 0x000fe40000004100 */
[----:B------:R-:W-:Y:S01]  /*f650*/  FFMA.FTZ R95, R9, R94, R92 ;  /* 0x0000005e095f7223 */ /* 0x000fe2000001005c */
[C---:B------:R-:W-:Y:S01]  /*f660*/  FMUL.FTZ R5, R34.reuse, R33 ;  /* 0x0000002122057220 */ /* 0x040fe20000410000 */
[----:B------:R-:W-:Y:S01]  /*f670*/  FMUL.FTZ R9, R34, R89 ;  /* 0x0000005922097220 */ /* 0x000fe20000410000 */
[----:B------:R-:W-:Y:S02]  /*f680*/  HADD2.F32 R15, -RZ, R15.H1_H1 ;  /* 0x3000000fff0f7230 */ /* 0x000fe40000004100 */
[C---:B------:R-:W-:Y:S01]  /*f690*/  FMUL.FTZ R92, R35.reuse, R88 ;  /* 0x00000058235c7220 */ /* 0x040fe20000410000 */
[----:B------:R-:W-:Y:S02]  /*f6a0*/  HADD2.F32 R34, -RZ, R97.H0_H0 ;  /* 0x20000061ff227230 */ /* 0x000fe40000004100 */
[----:B------:R-:W-:Y:S01]  /*f6b0*/  FMUL.FTZ R35, R35, R4 ;  /* 0x0000000423237220 */ /* 0x000fe20000410000 */
[----:B------:R-:W-:-:S02]  /*f6c0*/  HADD2.F32 R32, -RZ, R101.H0_H0 ;  /* 0x20000065ff207230 */ /* 0x000fc40000004100 */
[C---:B------:R-:W-:Y:S01]  /*f6d0*/  FFMA.FTZ R89, R6.reuse, R89, -R5 ;  /* 0x0000005906597223 */ /* 0x040fe20000010805 */
[----:B------:R-:W-:Y:S02]  /*f6e0*/  HADD2.F32 R11, -RZ, R11.H1_H1 ;  /* 0x3000000bff0b7230 */ /* 0x000fe40000004100 */
[----:B------:R-:W-:Y:S01]  /*f6f0*/  FFMA.FTZ R33, R6, R33, R9 ;  /* 0x0000002106217223 */ /* 0x000fe20000010009 */
[----:B------:R-:W-:Y:S01]  /*f700*/  FFMA.FTZ R92, R7, R4, -R92 ;  /* 0x00000004075c7223 */ /* 0x000fe2000001085c */
[----:B------:R-:W-:Y:S02]  /*f710*/  HADD2.F32 R12, -RZ, R12.H1_H1 ;  /* 0x3000000cff0c7230 */ /* 0x000fe40000004100 */
[----:B------:R-:W-:Y:S01]  /*f720*/  FMUL.FTZ R6, R15, R34 ;  /* 0x000000220f067220 */ /* 0x000fe20000410000 */
[----:B------:R-:W-:Y:S02]  /*f730*/  HADD2.F32 R14, -RZ, R14.H1_H1 ;  /* 0x3000000eff0e7230 */ /* 0x000fe40000004100 */
[----:B------:R-:W-:Y:S01]  /*f740*/  FFMA.FTZ R88, R7, R88, R35 ;  /* 0x0000005807587223 */ /* 0x000fe20000010023 */
[----:B------:R-:W-:Y:S01]  /*f750*/  FMUL.FTZ R4, R15, R32 ;  /* 0x000000200f047220 */ /* 0x000fe20000410000 */
[----:B------:R-:W-:-:S02]  /*f760*/  HADD2.F32 R9, -RZ, R100.H0_H0 ;  /* 0x20000064ff097230 */ /* 0x000fc40000004100 */
[C---:B------:R-:W-:Y:S01]  /*f770*/  FFMA.FTZ R87, R11.reuse, R32, -R6 ;  /* 0x000000200b577223 */ /* 0x040fe20000010806 */
[----:B------:R-:W-:Y:S02]  /*f780*/  HADD2.F32 R13, -RZ, R99.H0_H0 ;  /* 0x20000063ff0d7230 */ /* 0x000fe40000004100 */
[----:B------:R-:W-:Y:S01]  /*f790*/  FFMA.FTZ R97, R11, R34, R4 ;  /* 0x000000220b617223 */ /* 0x000fe20000010004 */
[----:B------:R-:W-:Y:S02]  /*f7a0*/  HADD2.F32 R5, -RZ, R103.H0_H0 ;  /* 0x20000067ff057230 */ /* 0x000fe40000004100 */
[----:B------:R-:W-:Y:S01]  /*f7b0*/  FMUL.FTZ R11, R12, R9 ;  /* 0x000000090c0b7220 */ /* 0x000fe20000410000 */
[----:B------:R-:W-:Y:S02]  /*f7c0*/  HADD2.F32 R7, -RZ, R102.H0_H0 ;  /* 0x20000066ff077230 */ /* 0x000fe40000004100 */
[----:B------:R-:W-:Y:S01]  /*f7d0*/  FMUL.FTZ R35, R14, R13 ;  /* 0x0000000d0e237220 */ /* 0x000fe20000410000 */
[----:B------:R-:W-:-:S02]  /*f7e0*/  HADD2.F32 R8, -RZ, R8.H1_H1 ;  /* 0x30000008ff087230 */ /* 0x000fc40000004100 */
[----:B------:R-:W-:Y:S01]  /*f7f0*/  FMUL.FTZ R12, R12, R5 ;  /* 0x000000050c0c7220 */ /* 0x000fe20000410000 */
[----:B------:R-:W-:Y:S02]  /*f800*/  HADD2.F32 R10, -RZ, R10.H1_H1 ;  /* 0x3000000aff0a7230 */ /* 0x000fe40000004100 */
[----:B------:R-:W-:Y:S01]  /*f810*/  FMUL.FTZ R14, R14, R7 ;  /* 0x000000070e0e7220 */ /* 0x000fe20000410000 */
        /* <DEDUP_REMOVED lines=14> */
.L_x_5230:
[----:B------:R-:W-:Y:S05]  /*f900*/  BSYNC B2 ;  /* 0x0000000000027941 */ /* 0x000fea0003800000 */
.L_x_5229:
[----:B------:R-:W-:Y:S04]  /*f910*/  BSSY B2, `(.L_x_5231) ;  /* 0x0000062000027945 */ /* 0x000fe80003800000 */
[----:B------:R-:W-:Y:S05]  /*f920*/  @P2 BRA `(.L_x_5232) ;  /* 0x0000000400802947 */ /* 0x000fea0003800000 */
[----:B-1----:R-:W2:Y:S04]  /*f930*/  LDL R4, [R1+0x48] ;  /* 0x0000480001047983 */ /* 0x002ea80000100800 */
[----:B------:R-:W3:Y:S01]  /*f940*/  LDL R92, [R1+0x64] ;  /* 0x00006400015c7983 */ /* 0x000ee20000100800 */
[--C-:B------:R-:W-:Y:S01]  /*f950*/  SHF.R.U64 R87, R24, 0x10, R25.reuse ;  /* 0x0000001018577819 */ /* 0x100fe20000001219 */
[----:B------:R-:W-:Y:S01]  /*f960*/  HADD2.F32 R34, -RZ, R83.H1_H1 ;  /* 0x30000053ff227230 */ /* 0x000fe20000004100 */
[----:B------:R-:W-:Y:S02]  /*f970*/  SHF.R.U32.HI R33, RZ, 0x10, R25 ;  /* 0x00000010ff217819 */ /* 0x000fe40000011619 */
[----:B------:R-:W-:Y:S01]  /*f980*/  SHF.R.U64 R90, R38, 0x10, R39 ;  /* 0x00000010265a7819 */ /* 0x000fe20000001227 */
[----:B------:R-:W-:Y:S01]  /*f990*/  HADD2.F32 R38, -RZ, R81.H1_H1 ;  /* 0x30000051ff267230 */ /* 0x000fe20000004100 */
[--C-:B------:R-:W-:Y:S01]  /*f9a0*/  SHF.R.U64 R91, R36, 0x10, R37.reuse ;  /* 0x00000010245b7819 */ /* 0x100fe20000001225 */
[----:B------:R-:W-:Y:S01]  /*f9b0*/  HADD2.F32 R33, -RZ, R33.H0_H0 ;  /* 0x20000021ff217230 */ /* 0x000fe20000004100 */
[----:B------:R-:W-:-:S02]  /*f9c0*/  SHF.R.U32.HI R37, RZ, 0x10, R37 ;  /* 0x00000010ff257819 */ /* 0x000fc40000011625 */
[----:B------:R-:W-:Y:S02]  /*f9d0*/  SHF.R.U64 R85, R26, 0x10, R27 ;  /* 0x000000101a557819 */ /* 0x000fe4000000121b */
[----:B------:R-:W-:Y:S02]  /*f9e0*/  SHF.R.U32.HI R89, RZ, 0x10, R39 ;  /* 0x00000010ff597819 */ /* 0x000fe40000011627 */
[----:B------:R-:W-:Y:S02]  /*f9f0*/  SHF.R.U32.HI R39, RZ, 0x10, R27 ;  /* 0x00000010ff277819 */ /* 0x000fe4000001161b */
[----:B--2---:R-:W-:-:S04]  /*fa00*/  LEA.HI R4, R75, R4, RZ, 0x1d ;  /* 0x000000044b047211 */ /* 0x004fc800078fe8ff */
[----:B------:R-:W-:Y:S01]  /*fa10*/  SHF.R.S32.HI R5, RZ, 0x1f, R4 ;  /* 0x0000001fff057819 */ /* 0x000fe20000011404 */
[----:B------:R-:W-:-:S03]  /*fa20*/  IMAD.SHL.U32 R6, R4, 0x8, RZ ;  /* 0x0000000804067824 */ /* 0x000fc600078e00ff */
[----:B------:R-:W-:Y:S02]  /*fa30*/  LEA.HI R4, R5, R4, RZ, 0x3 ;  /* 0x0000000405047211 */ /* 0x000fe400078f18ff */
[----:B------:R-:W-:Y:S02]  /*fa40*/  LOP3.LUT R5, R213, 0x38, R6, 0xf8, !PT ;  /* 0x00000038d5057812 */ /* 0x000fe400078ef806 */
[----:B------:R-:W-:Y:S02]  /*fa50*/  SHF.L.U32 R4, R4, 0xa, RZ ;  /* 0x0000000a04047819 */ /* 0x000fe400000006ff */
[----:B0-----:R-:W-:Y:S02]  /*fa60*/  LOP3.LUT R9, R5, R214, RZ, 0x3c, !PT ;  /* 0x000000d605097212 */ /* 0x001fe400078e3cff */
        /* <DEDUP_REMOVED lines=76> */
.L_x_5232:
[----:B------:R-:W-:Y:S05]  /*ff30*/  BSYNC B2 ;  /* 0x0000000000027941 */ /* 0x000fea0003800000 */
.L_x_5231:
[----:B------:R-:W-:Y:S05]  /*ff40*/  @P3 BRA `(.L_x_5228) ;  /* 0x0000000400803947 */ /* 0x000fea0003800000 */
[----:B-12---:R-:W2:Y:S04]  /*ff50*/  LDL R4, [R1+0x5c] ;  /* 0x00005c0001047983 */ /* 0x006ea80000100800 */
[----:B------:R-:W3:Y:S01]  /*ff60*/  LDL R81, [R1+0x58] ;  /* 0x0000580001517983 */ /* 0x000ee20000100800 */
[--C-:B------:R-:W-:Y:S01]  /*ff70*/  HADD2.F32 R32, -RZ, R74.reuse.H1_H1 ;  /* 0x3000004aff207230 */ /* 0x100fe20000004100 */
[----:B------:R-:W-:Y:S01]  /*ff80*/  SHF.R.U64 R37, R30, 0x10, R31 ;  /* 0x000000101e257819 */ /* 0x000fe2000000121f */
[----:B------:R-:W-:Y:S01]  /*ff90*/  HADD2.F32 R30, -RZ, R77.H1_H1 ;  /* 0x3000004dff1e7230 */ /* 0x000fe20000004100 */
[--C-:B------:R-:W-:Y:S01]  /*ffa0*/  SHF.R.U64 R39, R28, 0x10, R29.reuse ;  /* 0x000000101c277819 */ /* 0x100fe2000000121d */
[----:B------:R-:W-:Y:S01]  /*ffb0*/  HADD2.F32 R74, -RZ, R74.H0_H0 ;  /* 0x2000004aff4a7230 */ /* 0x000fe20000004100 */
[----:B------:R-:W-:-:S02]  /*ffc0*/  SHF.R.U32.HI R29, RZ, 0x10, R29 ;  /* 0x00000010ff1d7819 */ /* 0x000fc4000001161d */
[----:B------:R-:W-:-:S03]  /*ffd0*/  SHF.R.U32.HI R33, RZ, 0x10, R31 ;  /* 0x00000010ff217819 */ /* 0x000fc6000001161f */
[----:B------:R-:W-:Y:S01]  /*ffe0*/  HADD2.F32 R29, -RZ, R29.H0_H0 ;  /* 0x2000001dff1d7230 */ /* 0x000fe20000004100 */
[----:B--2---:R-:W-:-:S04]  /*fff0*/  LEA.HI R75, R75, R4, RZ, 0x1d ;  /* 0x000000044b4b7211 */ /* 0x004fc800078fe8ff */
[----:B------:R-:W-:Y:S01]  /*10000*/  SHF.R.S32.HI R6, RZ, 0x1f, R75 ;  /* 0x0000001fff067819 */ /* 0x000fe2000001144b */
[----:B------:R-:W-:-:S03]  /*10010*/  IMAD.SHL.U32 R4, R75, 0x8, RZ ;  /* 0x000000084b047824 */ /* 0x000fc600078e00ff */
[----:B------:R-:W-:Y:S02]  /*10020*/  LEA.HI R6, R6, R75, RZ, 0x3 ;  /* 0x0000004b06067211 */ /* 0x000fe400078f18ff */
[----:B------:R-:W-:Y:S02]  /*10030*/  LOP3.LUT R5, R213, 0x38, R4, 0xf8, !PT ;  /* 0x00000038d5057812 */ /* 0x000fe400078ef804 */
[--C-:B------:R-:W-:Y:S01]  /*10040*/  SHF.R.U64 R75, R60, 0x10, R61.reuse ;  /* 0x000000103c4b7819 */ /* 0x100fe2000000123d */
[----:B------:R-:W-:Y:S01]  /*10050*/  IMAD.SHL.U32 R6, R6, 0x400, RZ ;  /* 0x0000040006067824 */ /* 0x000fe200078e00ff */
[----:B0-----:R-:W-:Y:S02]  /*10060*/  LOP3.LUT R9, R5, R214, RZ, 0x3c, !PT ;  /* 0x000000d605097212 */ /* 0x001fe400078e3cff */
[----:B------:R-:W-:Y:S02]  /*10070*/  SHF.R.U32.HI R60, RZ, 0x10, R61 ;  /* 0x00000010ff3c7819 */ /* 0x000fe4000001163d */
[----:B------:R-:W-:-:S02]  /*10080*/  LOP3.LUT R8, R6, 0x7fffe000, RZ, 0xc0, !PT ;  /* 0x7fffe00006087812 */ /* 0x000fc400078ec0ff */
[----:B---3--:R-:W0:Y:S01]  /*10090*/  LDS.128 R4, [R81] ;  /* 0x0000000051047984 */ /* 0x008e220000000c00 */
[----:B------:R-:W-:Y:S02]  /*100a0*/  SHF.R.U64 R61, R62, 0x10, R63 ;  /* 0x000000103e3d7819 */ /* 0x000fe4000000123f */
[----:B------:R-:W-:Y:S02]  /*100b0*/  IADD3 R9, R9, R8, R215 ;  /* 0x0000000809097210 */ /* 0x000fe40007ffe0d7 */
[----:B------:R-:W-:Y:S02]  /*100c0*/  SHF.R.U32.HI R62, RZ, 0x10, R63 ;  /* 0x00000010ff3e7819 */ /* 0x000fe4000001163f */
        /* <DEDUP_REMOVED lines=72> */
.L_x_5228:
[----:B------:R-:W-:Y:S05]  /*10550*/  BSYNC B1 ;  /* 0x0000000000017941 */ /* 0x000fea0003800000 */
.L_x_5227:
[----:B------:R-:W-:Y:S05]  /*10560*/  @P1 BRA `(.L_x_5202) ;  /* 0x0000001000ac1947 */ /* 0x000fea0003800000 */
[----:B------:R-:W4:Y:S01]  /*10570*/  LDC R13, c[0x0][0x3d4] ;  /* 0x0000f500ff0d7b82 */ /* 0x000f220000000800 */
[----:B------:R-:W-:Y:S01]  /*10580*/  BSSY B1, `(.L_x_5233) ;  /* 0x0000065000017945 */ /* 0x000fe20003800000 */
[----:B------:R-:W-:Y:S02]  /*10590*/  SHF.R.U32.HI R61, RZ, 0x3, R212 ;  /* 0x00000003ff3d7819 */ /* 0x000fe400000116d4 */
[-C--:B----4-:R-:W-:Y:S02]  /*105a0*/  ISETP.GE.AND P0, PT, R22, R13.reuse, PT ;  /* 0x0000000d1600720c */ /* 0x090fe40003f06270 */
[-C--:B------:R-:W-:Y:S02]  /*105b0*/  ISETP.GE.AND P1, PT, R206, R13.reuse, PT ;  /* 0x0000000dce00720c */ /* 0x080fe40003f26270 */
[----:B------:R-:W-:-:S09]  /*105c0*/  ISETP.GE.AND P2, PT, R207, R13, PT ;  /* 0x0000000dcf00720c */ /* 0x000fd20003f46270 */
[----:B------:R-:W-:Y:S05]  /*105d0*/  @P0 BRA `(.L_x_5234) ;  /* 0x00000004007c0947 */ /* 0x000fea0003800000 */
[----:B------:R-:W4:Y:S01]  /*105e0*/  LDL R62, [R1+0x60] ;  /* 0x00006000013e7983 */ /* 0x000f220000100800 */
[----:B-123--:R-:W-:Y:S01]  /*105f0*/  LEA.HI R4, R13, R236, RZ, 0x1d ;  /* 0x000000ec0d047211 */ /* 0x00efe200078fe8ff */
[----:B------:R-:W-:Y:S01]  /*10600*/  HADD2.F32 R31, -RZ, R79.H1_H1 ;  /* 0x3000004fff1f7230 */ /* 0x000fe20000004100 */
[----:B------:R-:W-:Y:S01]  /*10610*/  SHF.R.U32.HI R32, RZ, 0x10, R41 ;  /* 0x00000010ff207819 */ /* 0x000fe20000011629 */
[--C-:B------:R-:W-:Y:S01]  /*10620*/  HADD2.F32 R33, -RZ, R69.reuse.H1_H1 ;  /* 0x30000045ff217230 */ /* 0x100fe20000004100 */
[----:B------:R-:W-:Y:S01]  /*10630*/  SHF.R.S32.HI R7, RZ, 0x1f, R4 ;  /* 0x0000001fff077819 */ /* 0x000fe20000011404 */
[----:B------:R-:W-:Y:S01]  /*10640*/  IMAD.SHL.U32 R5, R4, 0x8, RZ ;  /* 0x0000000804057824 */ /* 0x000fe200078e00ff */
[----:B------:R-:W-:Y:S01]  /*10650*/  SHF.R.U64 R60, R52, 0x10, R53 ;  /* 0x00000010343c7819 */ /* 0x000fe20000001235 */
[----:B------:R-:W-:Y:S01]  /*10660*/  HADD2.F32 R32, -RZ, R32.H0_H0 ;  /* 0x20000020ff207230 */ /* 0x000fe20000004100 */
[----:B------:R-:W-:Y:S01]  /*10670*/  LEA.HI R7, R7, R4, RZ, 0x3 ;  /* 0x0000000407077211 */ /* 0x000fe200078f18ff */
[----:B------:R-:W-:Y:S01]  /*10680*/  HADD2.F32 R30, -RZ, R69.H0_H0 ;  /* 0x20000045ff1e7230 */ /* 0x000fe20000004100 */
[----:B------:R-:W-:-:S02]  /*10690*/  LOP3.LUT R4, R212, 0x38, R5, 0xf8, !PT ;  /* 0x00000038d4047812 */ /* 0x000fc400078ef805 */
[----:B------:R-:W-:Y:S01]  /*106a0*/  SHF.R.U32.HI R52, RZ, 0x10, R53 ;  /* 0x00000010ff347819 */ /* 0x000fe20000011635 */
[----:B------:R-:W-:Y:S01]  /*106b0*/  IMAD.SHL.U32 R7, R7, 0x400, RZ ;  /* 0x0000040007077824 */ /* 0x000fe200078e00ff */
[----:B0-----:R-:W-:Y:S02]  /*106c0*/  LOP3.LUT R9, R4, R61, RZ, 0x3c, !PT ;  /* 0x0000003d04097212 */ /* 0x001fe400078e3cff */
[----:B------:R-:W-:Y:S02]  /*106d0*/  SHF.R.U64 R40, R40, 0x10, R41 ;  /* 0x0000001028287819 */ /* 0x000fe40000001229 */
[----:B------:R-:W-:Y:S02]  /*106e0*/  LOP3.LUT R8, R7, 0x7fffe000, RZ, 0xc0, !PT ;  /* 0x7fffe00007087812 */ /* 0x000fe400078ec0ff */
[----:B------:R-:W-:Y:S02]  /*106f0*/  SHF.R.U64 R41, R54, 0x10, R55 ;  /* 0x0000001036297819 */ /* 0x000fe40000001237 */
[----:B------:R-:W-:-:S02]  /*10700*/  IADD3 R9, R9, R8, R220 ;  /* 0x0000000809097210 */ /* 0x000fc40007ffe0dc */
        /* <DEDUP_REMOVED lines=11> */
[C---:B------:R-:W-:Y:S01]  /*107c0*/  FMUL.FTZ R34, R27.reuse, R32 ;  /* 0x000000201b227220 */ /* 0x040fe20000410000 */
[----:B------:R-:W-:Y:S02]  /*107d0*/  HADD2.F32 R28, -RZ, R10.H0_H0 ;  /* 0x2000000aff1c7230 */ /* 0x000fe40000004100 */
[--C-:B------:R-:W-:Y:S02]  /*107e0*/  HADD2.F32 R29, -RZ, R11.reuse.H0_H0 ;  /* 0x2000000bff1d7230 */ /* 0x100fe40000004100 */
[----:B------:R-:W-:Y:S01]  /*107f0*/  FMUL.FTZ R36, R27, R26 ;  /* 0x0000001a1b247220 */ /* 0x000fe20000410000 */
[--C-:B------:R-:W-:Y:S02]  /*10800*/  HADD2.F32 R27, -RZ, R70.reuse.H0_H0 ;  /* 0x20000046ff1b7230 */ /* 0x100fe40000004100 */
[----:B------:R-:W-:Y:S02]  /*10810*/  HADD2.F32 R11, -RZ, R11.H1_H1 ;  /* 0x3000000bff0b7230 */ /* 0x000fe40000004100 */
[----:B------:R-:W-:-:S02]  /*10820*/  HADD2.F32 R70, -RZ, R70.H1_H1 ;  /* 0x30000046ff467230 */ /* 0x000fc40000004100 */
[----:B------:R-:W-:Y:S02]  /*10830*/  HADD2.F32 R8, -RZ, R8.H1_H1 ;  /* 0x30000008ff087230 */ /* 0x000fe40000004100 */
[----:B------:R-:W-:Y:S01]  /*10840*/  HADD2.F32 R10, -RZ, R10.H1_H1 ;  /* 0x3000000aff0a7230 */ /* 0x000fe20000004100 */
[----:B----4-:R-:W0:Y:S02]  /*10850*/  LDS.128 R4, [R62] ;  /* 0x000000003e047984 */ /* 0x010e240000000c00 */
        /* <DEDUP_REMOVED lines=8> */
[----:B------:R-:W-:Y:S02]  /*108e0*/  HADD2.F32 R24, -RZ, R6.H0_H0 ;  /* 0x20000006ff187230 */ /* 0x000fe40000004100 */
[----:B------:R-:W-:Y:S01]  /*108f0*/  FFMA.FTZ R36, R15, R32, R36 ;  /* 0x000000200f247223 */ /* 0x000fe20000010024 */
[-C--:B------:R-:W-:Y:S01]  /*10900*/  FMUL.FTZ R33, R9, R14.reuse ;  /* 0x0000000e09217220 */ /* 0x080fe20000410000 */
[----:B------:R-:W-:Y:S02]  /*10910*/  HADD2.F32 R9, -RZ, R80.H0_H0 ;  /* 0x20000050ff097230 */ /* 0x000fe40000004100 */
[C---:B------:R-:W-:Y:S01]  /*10920*/  FFMA.FTZ R31, R5.reuse, R14, -R26 ;  /* 0x0000000e051f7223 */ /* 0x040fe2000001081a */
[----:B------:R-:W-:Y:S02]  /*10930*/  HADD2.F32 R26, -RZ, R42.H0_H0 ;  /* 0x2000002aff1a7230 */ /* 0x000fe40000004100 */
[----:B------:R-:W-:Y:S01]  /*10940*/  FFMA.FTZ R33, R5, R30, R33 ;  /* 0x0000001e05217223 */ /* 0x000fe20000010021 */
[----:B------:R-:W-:Y:S01]  /*10950*/  FMUL.FTZ R5, R28, R27 ;  /* 0x0000001b1c057220 */ /* 0x000fe20000410000 */
[----:B------:R-:W-:-:S02]  /*10960*/  HADD2.F32 R14, -RZ, R54.H0_H0 ;  /* 0x20000036ff0e7230 */ /* 0x000fc40000004100 */
[-C--:B------:R-:W-:Y:S01]  /*10970*/  FMUL.FTZ R15, R28, R9.reuse ;  /* 0x000000091c0f7220 */ /* 0x080fe20000410000 */
[----:B------:R-:W-:Y:S02]  /*10980*/  HADD2.F32 R80, -RZ, R80.H1_H1 ;  /* 0x30000050ff507230 */ /* 0x000fe40000004100 */
[C---:B------:R-:W-:Y:S01]  /*10990*/  FFMA.FTZ R28, R24.reuse, R9, -R5 ;  /* 0x00000009181c7223 */ /* 0x040fe20000010805 */
[--C-:B------:R-:W-:Y:S02]  /*109a0*/  HADD2.F32 R25, -RZ, R7.reuse.H0_H0 ;  /* 0x20000007ff197230 */ /* 0x100fe40000004100 */
[----:B------:R-:W-:Y:S01]  /*109b0*/  FMUL.FTZ R30, R29, R70 ;  /* 0x000000461d1e7220 */ /* 0x000fe20000410000 */
[----:B------:R-:W-:Y:S02]  /*109c0*/  HADD2.F32 R7, -RZ, R7.H1_H1 ;  /* 0x30000007ff077230 */ /* 0x000fe40000004100 */
[----:B------:R-:W-:Y:S01]  /*109d0*/  FFMA.FTZ R24, R24, R27, R15 ;  /* 0x0000001b18187223 */ /* 0x000fe2000001000f */
[C---:B------:R-:W-:Y:S01]  /*109e0*/  FMUL.FTZ R32, R11.reuse, R26 ;  /* 0x0000001a0b207220 */ /* 0x040fe20000410000 */
        /* <DEDUP_REMOVED lines=30> */
.L_x_5234:
[----:B------:R-:W-:Y:S05]  /*10bd0*/  BSYNC B1 ;  /* 0x0000000000017941 */ /* 0x000fea0003800000 */
.L_x_5233:
[----:B------:R-:W-:Y:S04]  /*10be0*/  BSSY B1, `(.L_x_5235) ;  /* 0x0000062000017945 */ /* 0x000fe80003800000 */
[----:B------:R-:W-:Y:S05]  /*10bf0*/  @P1 BRA `(.L_x_5236) ;  /* 0x0000000400801947 */ /* 0x000fea0003800000 */
[----:B-1234-:R-:W2:Y:S04]  /*10c00*/  LDL R4, [R1+0x48] ;  /* 0x0000480001047983 */ /* 0x01eea80000100800 */
[----:B------:R-:W3:Y:S01]  /*10c10*/  LDL R52, [R1+0x54] ;  /* 0x0000540001347983 */ /* 0x000ee20000100800 */
[--C-:B------:R-:W-:Y:S01]  /*10c20*/  SHF.R.U64 R43, R56, 0x10, R57.reuse ;  /* 0x00000010382b7819 */ /* 0x100fe20000001239 */
[----:B------:R-:W-:Y:S01]  /*10c30*/  HADD2.F32 R31, -RZ, R72.H1_H1 ;  /* 0x30000048ff1f7230 */ /* 0x000fe20000004100 */
[----:B------:R-:W-:Y:S01]  /*10c40*/  SHF.R.U32.HI R56, RZ, 0x10, R57 ;  /* 0x00000010ff387819 */ /* 0x000fe20000011639 */
[--C-:B------:R-:W-:Y:S01]  /*10c50*/  HADD2.F32 R33, -RZ, R68.reuse.H1_H1 ;  /* 0x30000044ff217230 */ /* 0x100fe20000004100 */
[----:B------:R-:W-:Y:S01]  /*10c60*/  SHF.R.U32.HI R30, RZ, 0x10, R45 ;  /* 0x00000010ff1e7819 */ /* 0x000fe2000001162d */
[----:B------:R-:W-:Y:S01]  /*10c70*/  HADD2.F32 R68, -RZ, R68.H0_H0 ;  /* 0x20000044ff447230 */ /* 0x000fe20000004100 */
[----:B------:R-:W-:Y:S01]  /*10c80*/  SHF.R.U64 R42, R58, 0x10, R59 ;  /* 0x000000103a2a7819 */ /* 0x000fe2000000123b */
[----:B------:R-:W-:Y:S01]  /*10c90*/  HADD2.F32 R72, -RZ, R72.H0_H0 ;  /* 0x20000048ff487230 */ /* 0x000fe20000004100 */
[----:B------:R-:W-:Y:S01]  /*10ca0*/  SHF.R.U64 R40, R46, 0x10, R47 ;  /* 0x000000102e287819 */ /* 0x000fe2000000122f */
[----:B------:R-:W-:Y:S01]  /*10cb0*/  HADD2.F32 R30, -RZ, R30.H0_H0 ;  /* 0x2000001eff1e7230 */ /* 0x000fe20000004100 */
[----:B------:R-:W-:-:S02]  /*10cc0*/  SHF.R.U32.HI R58, RZ, 0x10, R59 ;  /* 0x00000010ff3a7819 */ /* 0x000fc4000001163b */
        /* <DEDUP_REMOVED lines=8> */
[----:B0-----:R-:W-:-:S04]  /*10d50*/  LOP3.LUT R9, R4, R61, RZ, 0x3c, !PT ;  /* 0x0000003d04097212 */ /* 0x001fc800078e3cff */
        /* <DEDUP_REMOVED lines=74> */
.L_x_5236:
[----:B------:R-:W-:Y:S05]  /*11200*/  BSYNC B1 ;  /* 0x0000000000017941 */ /* 0x000fea0003800000 */
.L_x_5235:
[----:B------:R-:W-:Y:S05]  /*11210*/  @P2 BRA `(.L_x_5202) ;  /* 0x0000000400802947 */ /* 0x000fea0003800000 */
[----:B01234-:R-:W2:Y:S04]  /*11220*/  LDL R4, [R1+0x5c] ;  /* 0x00005c0001047983 */ /* 0x01fea80000100800 */
[----:B------:R-:W3:Y:S01]  /*11230*/  LDL R39, [R1+0x50] ;  /* 0x0000500001277983 */ /* 0x000ee20000100800 */
[----:B------:R-:W-:Y:S01]  /*11240*/  HADD2.F32 R32, -RZ, R0.H1_H1 ;  /* 0x30000000ff207230 */ /* 0x000fe20000004100 */
[--C-:B------:R-:W-:Y:S01]  /*11250*/  SHF.R.U64 R38, R64, 0x10, R65.reuse ;  /* 0x0000001040267819 */ /* 0x100fe20000001241 */
[--C-:B------:R-:W-:Y:S01]  /*11260*/  HADD2.F32 R30, -RZ, R20.reuse.H1_H1 ;  /* 0x30000014ff1e7230 */ /* 0x100fe20000004100 */
        /* <DEDUP_REMOVED lines=13> */
[----:B------:R-:W-:Y:S02]  /*11340*/  LOP3.LUT R4, R212, 0x38, R5, 0xf8, !PT ;  /* 0x00000038d4047812 */ /* 0x000fe400078ef805 */
[----:B------:R-:W-:Y:S02]  /*11350*/  SHF.L.U32 R13, R13, 0xa, RZ ;  /* 0x0000000a0d0d7819 */ /* 0x000fe400000006ff */
[----:B------:R-:W-:Y:S02]  /*11360*/  LOP3.LUT R9, R4, R61, RZ, 0x3c, !PT ;  /* 0x0000003d04097212 */ /* 0x000fe400078e3cff */
[----:B------:R-:W-:Y:S01]  /*11370*/  LOP3.LUT R13, R13, 0x7fffe000, RZ, 0xc0, !PT ;  /* 0x7fffe0000d0d7812 */ /* 0x000fe200078ec0ff */
[----:B---3--:R-:W0:Y:S03]  /*11380*/  LDS.128 R4, [R39] ;  /* 0x0000000027047984 */ /* 0x008e260000000c00 */
        /* <DEDUP_REMOVED lines=18> */
[----:B------:R-:W-:Y:S02]  /*114b0*/  HADD2.F32 R30, -RZ, R0.H0_H0 ;  /* 0x20000000ff1e7230 */ /* 0x000fe40000004100 */
[----:B------:R-:W-:Y:S01]  /*114c0*/  FFMA.FTZ R36, R13, R32, R36 ;  /* 0x000000200d247223 */ /* 0x000fe20000010024 */
[-C--:B------:R-:W-:Y:S01]  /*114d0*/  FMUL.FTZ R13, R26, R25.reuse ;  /* 0x000000191a0d7220 */ /* 0x080fe20000410000 */
[----:B------:R-:W-:Y:S02]  /*114e0*/  HADD2.F32 R27, -RZ, R10.H0_H0 ;  /* 0x2000000aff1b7230 */ /* 0x000fe40000004100 */
[----:B------:R-:W-:Y:S01]  /*114f0*/  FFMA.FTZ R31, R14, R25, -R31 ;  /* 0x000000190e1f7223 */ /* 0x000fe2000001081f */
[----:B------:R-:W-:Y:S01]  /*11500*/  FMUL.FTZ R0, R9, R30 ;  /* 0x0000001e09007220 */ /* 0x000fe20000410000 */
[----:B------:R-:W-:-:S02]  /*11510*/  HADD2.F32 R26, -RZ, R3.H0_H0 ;  /* 0x20000003ff1a7230 */ /* 0x000fc40000004100 */
[-C--:B------:R-:W-:Y:S01]  /*11520*/  FMUL.FTZ R9, R9, R20.reuse ;  /* 0x0000001409097220 */ /* 0x080fe20000410000 */
[----:B------:R-:W-:Y:S02]  /*11530*/  HADD2.F32 R28, -RZ, R11.H0_H0 ;  /* 0x2000000bff1c7230 */ /* 0x000fe40000004100 */
[----:B------:R-:W-:Y:S01]  /*11540*/  FFMA.FTZ R20, R5, R20, -R0 ;  /* 0x0000001405147223 */ /* 0x000fe20000010800 */
[----:B------:R-:W-:Y:S01]  /*11550*/  FFMA.FTZ R29, R14, R29, R13 ;  /* 0x0000001d0e1d7223 */ /* 0x000fe2000001000d */
[----:B------:R-:W-:Y:S02]  /*11560*/  HADD2.F32 R0, -RZ, R21.H0_H0 ;  /* 0x20000015ff007230 */ /* 0x000fe40000004100 */
[----:B------:R-:W-:Y:S01]  /*11570*/  FMUL.FTZ R14, R27, R26 ;  /* 0x0000001a1b0e7220 */ /* 0x000fe20000410000 */
[----:B------:R-:W-:Y:S02]  /*11580*/  HADD2.F32 R3, -RZ, R3.H1_H1 ;  /* 0x30000003ff037230 */ /* 0x000fe40000004100 */
[----:B------:R-:W-:Y:S01]  /*11590*/  FFMA.FTZ R30, R5, R30, R9 ;  /* 0x0000001e051e7223 */ /* 0x000fe20000010009 */
[----:B------:R-:W-:-:S02]  /*115a0*/  HADD2.F32 R21, -RZ, R21.H1_H1 ;  /* 0x30000015ff157230 */ /* 0x000fc40000004100 */
[-C--:B------:R-:W-:Y:S01]  /*115b0*/  FMUL.FTZ R32, R27, R0.reuse ;  /* 0x000000001b207220 */ /* 0x080fe20000410000 */
[C---:B------:R-:W-:Y:S01]  /*115c0*/  FFMA.FTZ R25, R15.reuse, R0, -R14 ;  /* 0x000000000f197223 */ /* 0x040fe2000001080e */
[C---:B------:R-:W-:Y:S01]  /*115d0*/  FMUL.FTZ R5, R28.reuse, R3 ;  /* 0x000000031c057220 */ /* 0x040fe20000410000 */
[----:B------:R-:W-:Y:S02]  /*115e0*/  HADD2.F32 R11, -RZ, R11.H1_H1 ;  /* 0x3000000bff0b7230 */ /* 0x000fe40000004100 */
[-C--:B------:R-:W-:Y:S01]  /*115f0*/  FMUL.FTZ R28, R28, R21.reuse ;  /* 0x000000151c1c7220 */ /* 0x080fe20000410000 */
[----:B------:R-:W-:Y:S02]  /*11600*/  HADD2.F32 R14, -RZ, R50.H0_H0 ;  /* 0x20000032ff0e7230 */ /* 0x000fe40000004100 */
[----:B------:R-:W-:Y:S01]  /*11610*/  FFMA.FTZ R32, R15, R26, R32 ;  /* 0x0000001a0f207223 */ /* 0x000fe20000010020 */
[----:B------:R-:W-:Y:S02]  /*11620*/  HADD2.F32 R0, -RZ, R66.H0_H0 ;  /* 0x20000042ff007230 */ /* 0x000fe40000004100 */
[C---:B------:R-:W-:Y:S01]  /*11630*/  FFMA.FTZ R21, R24.reuse, R21, -R5 ;  /* 0x0000001518157223 */ /* 0x040fe20000010805 */
[----:B------:R-:W-:Y:S01]  /*11640*/  FFMA.FTZ R28, R24, R3, R28 ;  /* 0x00000003181c7223 */ /* 0x000fe2000001001c */
[----:B------:R-:W-:Y:S01]  /*11650*/  FMUL.FTZ R26, R11, R14 ;  /* 0x0000000e0b1a7220 */ /* 0x000fe20000410000 */
[----:B------:R-:W-:-:S02]  /*11660*/  HADD2.F32 R8, -RZ, R8.H1_H1 ;  /* 0x30000008ff087230 */ /* 0x000fc40000004100 */
[-C--:B------:R-:W-:Y:S01]  /*11670*/  FMUL.FTZ R24, R11, R0.reuse ;  /* 0x000000000b187220 */ /* 0x080fe20000410000 */
        /* <DEDUP_REMOVED lines=26> */
.L_x_5202:
[----:B------:R-:W-:Y:S05]  /*11820*/  BSYNC B0 ;  /* 0x0000000000007941 */ /* 0x000fea0003800000 */
.L_x_5174:
        /* <DEDUP_REMOVED lines=8> */
.L_x_5172:
[----:B------:R-:W5:Y:S02]  /*118b0*/  LDL R0, [R1+0x44] ;  /* 0x0000440001007983 */ /* 0x000f640000100800 */
[----:B-----5:R-:W-:-:S13]  /*118c0*/  R2UR UR4, R0 ;  /* 0x00000000000472ca */ /* 0x020fda00000e0000 */
[----:B------:R-:W-:-:S05]  /*118d0*/  IMAD.U32 R0, RZ, RZ, UR4 ;  /* 0x00000004ff007e24 */ /* 0x000fca000f8e00ff */
[----:B------:R-:W-:-:S13]  /*118e0*/  ISETP.NE.AND P0, PT, R0, 0x3, PT ;  /* 0x000000030000780c */ /* 0x000fda0003f05270 */
[----:B------:R-:W-:Y:S05]  /*118f0*/  @!P0 BRA `(.L_x_5237) ;  /* 0x0000000000048947 */ /* 0x000fea0003800000 */
[----:B------:R-:W-:Y:S01]  /*11900*/  BPT.TRAP 0x1 ;  /* 0x000000040000795c */ /* 0x000fe20000300000 */
.L_x_5237:
[----:B------:R-:W-:Y:S01]  /*11910*/  IMAD R0, R205, 0x8, R18 ;  /* 0x00000008cd007824 */ /* 0x000fe200078e0212 */
[----:B01----:R-:W-:-:S04]  /*11920*/  SHF.L.U32 R3, R208, 0x1f, RZ ;  /* 0x0000001fd0037819 */ /* 0x003fc800000006ff */
[----:B------:R0:W1:Y:S01]  /*11930*/  SYNCS.PHASECHK.TRANS64.TRYWAIT P2, [R0+URZ+0x36830], R3 ;  /* 0x03683003000075a7 */ /* 0x000062000804017f */
[----:B------:R-:W-:Y:S05]  /*11940*/  @!P0 BRA `(.L_x_5238) ;  /* 0x0000000000048947 */ /* 0x000fea0003800000 */
[----:B------:R-:W-:Y:S01]  /*11950*/  BPT.TRAP 0x1 ;  /* 0x000000040000795c */ /* 0x000fe20000300000 */
.L_x_5238:
[----:B--234-:R-:W2:Y:S01]  /*11960*/  S2R R4, SR_TID.X ;  /* 0x0000000000047919 */ /* 0x01cea20000002100 */
[----:B------:R-:W-:Y:S02]  /*11970*/  MOV R119, RZ ;  /* 0x000000ff00777202 */ /* 0x000fe40000000f00 */
[----:B--2---:R-:W-:-:S04]  /*11980*/  LOP3.LUT R4, R4, 0x7f, RZ, 0xc0, !PT ;  /* 0x0000007f04047812 */ /* 0x004fc800078ec0ff */
[----:B------:R-:W-:Y:S01]  /*11990*/  ISETP.NE.AND P1, PT, R4, RZ, PT ;  /* 0x000000ff0400720c */ /* 0x000fe20003f25270 */
[----:B-1----:R-:W-:-:S12]  /*119a0*/  @P2 BRA `(.L_x_5239) ;  /* 0x0000000000082947 */ /* 0x002fd80003800000 */
[----:B------:R-:W1:Y:S02]  /*119b0*/  SYNCS.PHASECHK.TRANS64.TRYWAIT P2, [R0+URZ+0x36830], R3 ;  /* 0x03683003000075a7 */ /* 0x000e64000804017f */
[----:B-1----:R-:W-:Y:S05]  /*119c0*/  @!P2 BRA `(.L_x_5240) ;  /* 0x000001b000d8a947 */ /* 0x002fea0003800000 */
.L_x_5239:
[----:B------:R-:W-:Y:S05]  /*119d0*/  WARPSYNC.ALL ;  /* 0x0000000000007948 */ /* 0x000fea0003800000 */
[----:B01----:R-:W-:Y:S01]  /*119e0*/  VIADD R3, R18, 0x21400 ;  /* 0x0002140012037836 */ /* 0x003fe20000000000 */
[----:B------:R-:W-:Y:S01]  /*119f0*/  R2UR UR24, R2 ;  /* 0x00000000021872ca */ /* 0x000fe200000e0000 */
[----:B------:R-:W-:Y:S01]  /*11a00*/  WARPGROUP.ARRIVE ;  /* 0x00000000000079c5 */ /* 0x000fe20000000000 */
[----:B------:R-:W-:Y:S01]  /*11a10*/  UMOV UR5, 0x40000040 ;  /* 0x4000004000057882 */ /* 0x000fe20000000000 */
[----:B------:R-:W-:Y:S01]  /*11a20*/  IMAD.MOV.U32 R5, RZ, RZ, 0x40000040 ;  /* 0x40000040ff057424 */ /* 0x000fe200078e00ff */
[----:B------:R-:W-:Y:S01]  /*11a30*/  SHF.R.U32.HI R3, RZ, 0x4, R3 ;  /* 0x00000004ff037819 */ /* 0x000fe20000011603 */
[----:B------:R-:W-:Y:S01]  /*11a40*/  UMOV UR27, UR5 ;  /* 0x00000005001b7c82 */ /* 0x000fe20008000000 */
[----:B------:R-:W-:Y:S01]  /*11a50*/  IMAD.MOV.U32 R7, RZ, RZ, 0x40000040 ;  /* 0x40000040ff077424 */ /* 0x000fe200078e00ff */
[----:B------:R-:W-:Y:S01]  /*11a60*/  UMOV UR17, UR27 ;  /* 0x0000001b00117c82 */ /* 0x000fe20008000000 */
[----:B------:R-:W-:Y:S01]  /*11a70*/  LOP3.LUT R3, R3, 0x3fff, RZ, 0xc0, !PT ;  /* 0x00003fff03037812 */ /* 0x000fe200078ec0ff */
[----:B------:R-:W-:Y:S01]  /*11a80*/  UMOV UR21, UR27 ;  /* 0x0000001b00157c82 */ /* 0x000fe20008000000 */
[----:B------:R-:W-:Y:S01]  /*11a90*/  R2UR UR19, R5 ;  /* 0x00000000051372ca */ /* 0x000fe200000e0000 */
[----:B------:R-:W-:Y:S01]  /*11aa0*/  IMAD.MOV.U32 R9, RZ, RZ, 0x40000040 ;  /* 0x40000040ff097424 */ /* 0x000fe200078e00ff */
[----:B------:R-:W-:Y:S01]  /*11ab0*/  LOP3.LUT R216, R3, 0x10000, RZ, 0xfc, !PT ;  /* 0x0001000003d87812 */ /* 0x000fe200078efcff */
[----:B------:R-:W-:Y:S01]  /*11ac0*/  IMAD.MOV.U32 R3, RZ, RZ, 0x40000040 ;  /* 0x40000040ff037424 */ /* 0x000fe200078e00ff */
[----:B------:R-:W-:Y:S01]  /*11ad0*/  ULOP3.LUT UR24, UR24, 0x10000, URZ, 0xfc, !UPT ;  /* 0x0001000018187892 */ /* 0x000fe2000f8efc3f */
[----:B------:R-:W-:Y:S01]  /*11ae0*/  R2UR UR23, R7 ;  /* 0x00000000071772ca */ /* 0x000fe200000e0000 */
[----:B------:R-:W-:Y:S01]  /*11af0*/  UMOV UR9, UR27 ;  /* 0x0000001b00097c82 */ /* 0x000fe20008000000 */
[----:B------:R-:W-:Y:S01]  /*11b00*/  IMAD R2, R205, 0xa80, R216 ;  /* 0x00000a80cd027824 */ /* 0x000fe200078e02d8 */
[----:B------:R-:W-:Y:S01]  /*11b10*/  R2UR UR7, R3 ;  /* 0x00000000030772ca */ /* 0x000fe200000e0000 */
[----:B------:R-:W-:Y:S01]  /*11b20*/  IMAD.MOV.U32 R7, RZ, RZ, 0x40000040 ;  /* 0x40000040ff077424 */ /* 0x000fe200078e00ff */
[----:B------:R-:W-:Y:S01]  /*11b30*/  MOV R5, 0x40000040 ;  /* 0x4000004000057802 */ /* 0x000fe20000000f00 */
[----:B------:R-:W-:Y:S01]  /*11b40*/  UMOV UR4, UR24 ;  /* 0x0000001800047c82 */ /* 0x000fe20008000000 */
[C---:B------:R-:W-:Y:S01]  /*11b50*/  R2UR UR6, R2.reuse ;  /* 0x00000000020672ca */ /* 0x040fe200000e0000 */
[C---:B------:R-:W-:Y:S01]  /*11b60*/  VIADD R4, R2.reuse, 0x80 ;  /* 0x0000008002047836 */ /* 0x040fe20000000000 */
[----:B------:R-:W-:Y:S01]  /*11b70*/  UMOV UR26, UR4 ;  /* 0x00000004001a7c82 */ /* 0x000fe20008000000 */
[----:B------:R-:W-:Y:S01]  /*11b80*/  VIADD R6, R2, 0x100 ;  /* 0x0000010002067836 */ /* 0x000fe20000000000 */
[----:B------:R-:W-:Y:S01]  /*11b90*/  UMOV UR16, UR26 ;  /* 0x0000001a00107c82 */ /* 0x000fe20008000000 */
[----:B------:R-:W-:Y:S01]  /*11ba0*/  UMOV UR20, UR26 ;  /* 0x0000001a00147c82 */ /* 0x000fe20008000000 */
[----:B------:R-:W-:Y:S01]  /*11bb0*/  R2UR UR18, R4 ;  /* 0x00000000041272ca */ /* 0x000fe200000e0000 */
[----:B------:R-:W-:Y:S01]  /*11bc0*/  IMAD.U32 R10, RZ, RZ, UR4 ;  /* 0x00000004ff0a7e24 */ /* 0x000fe2000f8e00ff */
[----:B------:R-:W-:Y:S01]  /*11bd0*/  R2UR UR22, R6 ;  /* 0x00000000061672ca */ /* 0x000fe200000e0000 */
[C---:B------:R-:W-:Y:S01]  /*11be0*/  VIADD R8, R2.reuse, 0x200 ;  /* 0x0000020002087836 */ /* 0x040fe20000000000 */
[----:B------:R-:W-:Y:S01]  /*11bf0*/  IADD3 R4, R2, 0x180, RZ ;  /* 0x0000018002047810 */ /* 0x000fe20007ffe0ff */
[----:B------:R-:W-:Y:S01]  /*11c00*/  UMOV UR8, UR26 ;  /* 0x0000001a00087c82 */ /* 0x000fe20008000000 */
[----:B------:R-:W-:Y:S01]  /*11c10*/  MOV R11, UR5 ;  /* 0x00000005000b7c02 */ /* 0x000fe20008000f00 */
[----:B------:R-:W-:Y:S01]  /*11c20*/  HGMMA.64x16x16.F32 R72, gdesc[UR4], RZ, !UPT, gsb0 ;  /* 0x00200000044879f0 */ /* 0x000fe2000c0008ff */
[----:B------:R-:W-:Y:S01]  /*11c30*/  R2UR UR6, R4 ;  /* 0x00000000040672ca */ /* 0x000fe200000e0000 */
[----:B------:R-:W-:Y:S01]  /*11c40*/  UMOV UR4, UR26 ;  /* 0x0000001a00047c82 */ /* 0x000fe20008000000 */
[----:B------:R-:W-:Y:S01]  /*11c50*/  R2UR UR7, R5 ;  /* 0x00000000050772ca */ /* 0x000fe200000e0000 */
[----:B------:R-:W-:Y:S01]  /*11c60*/  UMOV UR5, UR27 ;  /* 0x0000001b00057c82 */ /* 0x000fe20008000000 */
[----:B------:R-:W-:Y:S01]  /*11c70*/  R2UR UR10, R8 ;  /* 0x00000000080a72ca */ /* 0x000fe200000e0000 */
[----:B------:R-:W-:Y:S01]  /*11c80*/  VIADD R6, R2, 0x280 ;  /* 0x0000028002067836 */ /* 0x000fe20000000000 */
[----:B------:R-:W-:Y:S01]  /*11c90*/  R2UR UR11, R9 ;  /* 0x00000000090b72ca */ /* 0x000fe200000e0000 */
[----:B------:R-:W-:Y:S01]  /*11ca0*/  UMOV UR12, UR26 ;  /* 0x0000001a000c7c82 */ /* 0x000fe20008000000 */
[----:B------:R-:W-:Y:S01]  /*11cb0*/  R2UR UR15, R7 ;  /* 0x00000000070f72ca */ /* 0x000fe200000e0000 */
[----:B------:R-:W-:Y:S01]  /*11cc0*/  UMOV UR13, UR27 ;  /* 0x0000001b000d7c82 */ /* 0x000fe20008000000 */
[----:B------:R-:W-:Y:S01]  /*11cd0*/  R2UR UR14, R6 ;  /* 0x00000000060e72ca */ /* 0x000fe200000e0000 */
[C---:B------:R-:W-:Y:S01]  /*11ce0*/  VIADD R4, R2.reuse, 0x300 ;  /* 0x0000030002047836 */ /* 0x040fe20000000000 */
[----:B------:R-:W-:Y:S01]  /*11cf0*/  IADD3 R6, R2, 0x2, RZ ;  /* 0x0000000202067810 */ /* 0x000fe20007ffe0ff */
[----:B------:R-:W-:Y:S01]  /*11d00*/  IMAD.MOV.U32 R5, RZ, RZ, 0x40000040 ;  /* 0x40000040ff057424 */ /* 0x000fe200078e00ff */
[----:B------:R-:W-:Y:S01]  /*11d10*/  UMOV UR29, 0x40000040 ;  /* 0x40000040001d7882 */ /* 0x000fe20000000000 */
[----:B------:R-:W-:Y:S01]  /*11d20*/  IMAD.MOV.U32 R7, RZ, RZ, 0x40000040 ;  /* 0x40000040ff077424 */ /* 0x000fe200078e00ff */
[----:B------:R-:W-:Y:S01]  /*11d30*/  R2UR UR30, R6 ;  /* 0x00000000061e72ca */ /* 0x000fe200000e0000 */
[C---:B------:R-:W-:Y:S01]  /*11d40*/  VIADD R6, R2.reuse, 0x102 ;  /* 0x0000010202067836 */ /* 0x040fe20000000000 */
[----:B------:R0:W-:Y:S01]  /*11d50*/  STL.64 [R1+0x30], R10 ;  /* 0x0000300a01007387 */ /* 0x0001e20000100a00 */
[C---:B------:R-:W-:Y:S01]  /*11d60*/  VIADD R8, R2.reuse, 0x202 ;  /* 0x0000020202087836 */ /* 0x040fe20000000000 */
[----:B------:R-:W-:Y:S01]  /*11d70*/  R2UR UR31, R7 ;  /* 0x00000000071f72ca */ /* 0x000fe200000e0000 */
[----:B------:R-:W-:Y:S01]  /*11d80*/  IMAD.MOV.U32 R7, RZ, RZ, 0x40000040 ;  /* 0x40000040ff077424 */ /* 0x000fe200078e00ff */
[----:B------:R-:W-:Y:S01]  /*11d90*/  UIADD3 UR56, UR24, 0x404, URZ ;  /* 0x0000040418387890 */ /* 0x000fe2000fffe03f */
[----:B------:R-:W-:Y:S01]  /*11da0*/  IMAD.MOV.U32 R9, RZ, RZ, 0x40000040 ;  /* 0x40000040ff097424 */ /* 0x000fe200078e00ff */
[----:B------:R-:W-:Y:S01]  /*11db0*/  UMOV UR57, 0x40000040 ;  /* 0x4000004000397882 */ /* 0x000fe20000000000 */
[----:B------:R-:W-:Y:S01]  /*11dc0*/  UIADD3 UR52, UR24, 0x406, URZ ;  /* 0x0000040618347890 */ /* 0x000fe2000fffe03f */
[C---:B------:R-:W-:Y:S01]  /*11dd0*/  VIADD R12, R2.reuse, 0x886 ;  /* 0x00000886020c7836 */ /* 0x040fe20000000000 */
[----:B------:R-:W-:Y:S01]  /*11de0*/  UMOV UR53, 0x40000040 ;  /* 0x4000004000357882 */ /* 0x000fe20000000000 */
[----:B------:R-:W-:Y:S01]  /*11df0*/  UIADD3 UR48, UR24, 0x800, URZ ;  /* 0x0000080018307890 */ /* 0x000fe2000fffe03f */
[----:B------:R-:W-:Y:S01]  /*11e00*/  IMAD.MOV.U32 R13, RZ, RZ, 0x40000040 ;  /* 0x40000040ff0d7424 */ /* 0x000fe200078e00ff */
[----:B0-----:R-:W-:Y:S01]  /*11e10*/  MOV R11, UR29 ;  /* 0x0000001d000b7c02 */ /* 0x001fe20008000f00 */
[----:B------:R-:W-:Y:S01]  /*11e20*/  UMOV UR49, 0x40000040 ;  /* 0x4000004000317882 */ /* 0x000fe20000000000 */
[----:B------:R-:W-:Y:S01]  /*11e30*/  UIADD3 UR44, UR24, 0x802, URZ ;  /* 0x00000802182c7890 */ /* 0x000fe2000fffe03f */
[----:B------:R-:W-:Y:S01]  /*11e40*/  IMAD.MOV.U32 R21, RZ, RZ, 0x40000040 ;  /* 0x40000040ff157424 */ /* 0x000fe200078e00ff */
[----:B------:R-:W-:Y:S01]  /*11e50*/  UMOV UR45, 0x40000040 ;  /* 0x40000040002d7882 */ /* 0x000fe20000000000 */
[----:B------:R-:W-:Y:S01]  /*11e60*/  UIADD3 UR40, UR24, 0x804, URZ ;  /* 0x0000080418287890 */ /* 0x000fe2000fffe03f */
[----:B------:R-:W-:Y:S01]  /*11e70*/  IADD3 R20, R2, 0x906, RZ ;  /* 0x0000090602147810 */ /* 0x000fe20007ffe0ff */
[----:B------:R-:W-:Y:S01]  /*11e80*/  UMOV UR41, 0x40000040 ;  /* 0x4000004000297882 */ /* 0x000fe20000000000 */
[----:B------:R-:W-:Y:S01]  /*11e90*/  UIADD3 UR36, UR24, 0x806, URZ ;  /* 0x0000080618247890 */ /* 0x000fe2000fffe03f */
[----:B------:R-:W-:Y:S01]  /*11ea0*/  @!P1 IADD3 R0, R0, 0x36840, RZ ;  /* 0x0003684000009810 */ /* 0x000fe20007ffe0ff */
[----:B------:R-:W-:Y:S01]  /*11eb0*/  UMOV UR37, 0x40000040 ;  /* 0x4000004000257882 */ /* 0x000fe20000000000 */
[----:B------:R-:W-:Y:S01]  /*11ec0*/  BSSY B0, `(.L_x_5241) ;  /* 0x0000b2f000007945 */ /* 0x000fe20003800000 */
[--C-:B------:R-:W-:Y:S01]  /*11ed0*/  IMAD.MOV.U32 R118, RZ, RZ, R119.reuse ;  /* 0x000000ffff767224 */ /* 0x100fe200078e0077 */
[----:B------:R-:W-:Y:S01]  /*11ee0*/  @!P1 PRMT R0, RZ, 0x654, R0 ;  /* 0x00000654ff009816 */ /* 0x000fe20000000000 */
        /* <DEDUP_REMOVED lines=15> */
[----:B------:R-:W-:Y:S01]  /*11fe0*/  R2UR UR18, R4 ;  /* 0x00000000041272ca */ /* 0x000fe200000e0000 */
[----:B------:R-:W-:Y:S01]  /*11ff0*/  UMOV UR16, UR26 ;  /* 0x0000001a00107c82 */ /* 0x000fe20008000000 */
[----:B------:R-:W-:Y:S01]  /*12000*/  R2UR UR19, R5 ;  /* 0x00000000051372ca */ /* 0x000fe200000e0000 */
[----:B------:R-:W-:Y:S01]  /*12010*/  UMOV UR17, UR27 ;  /* 0x0000001b00117c82 */ /* 0x000fe20008000000 */
[----:B------:R-:W-:Y:S01]  /*12020*/  VIADD R4, R2, 0x82 ;  /* 0x0000008202047836 */ /* 0x000fe20000000000 */
[----:B------:R-:W-:Y:S01]  /*12030*/  UMOV UR27, UR29 ;  /* 0x0000001d001b7c82 */ /* 0x000fe20008000000 */
[----:B------:R-:W-:Y:S01]  /*12040*/  IMAD.MOV.U32 R5, RZ, RZ, 0x40000040 ;  /* 0x40000040ff057424 */ /* 0x000fe200078e00ff */
        /* <DEDUP_REMOVED lines=15> */
[----:B------:R-:W-:Y:S01]  /*12140*/  R2UR UR22, R6 ;  /* 0x00000000061672ca */ /* 0x000fe200000e0000 */
[----:B------:R-:W-:Y:S01]  /*12150*/  UMOV UR21, UR27 ;  /* 0x0000001b00157c82 */ /* 0x000fe20008000000 */
[----:B------:R-:W-:Y:S01]  /*12160*/  R2UR UR23, R7 ;  /* 0x00000000071772ca */ /* 0x000fe200000e0000 */
[----:B------:R-:W-:Y:S02]  /*12170*/  VIADD R6, R2, 0x282 ;  /* 0x0000028202067836 */ /* 0x000fe40000000000 */
[----:B------:R-:W-:Y:S01]  /*12180*/  IMAD.MOV.U32 R7, RZ, RZ, 0x40000040 ;  /* 0x40000040ff077424 */ /* 0x000fe200078e00ff */
        /* <DEDUP_REMOVED lines=286> */
[----:B------:R0:W-:Y:S01]  /*13370*/  STL.64 [R1], R10 ;  /* 0x0000000a01007387 */ /* 0x0001e20000100a00 */
        /* <DEDUP_REMOVED lines=152> */
[----:B------:R-:W-:-:S04]  /*13d00*/  IADD3 R6, R2, 0x700, RZ ;  /* 0x0000070002067810 */ /* 0x000fc80007ffe0ff */
[----:B------:R-:W-:Y:S01]  /*13d10*/  R2UR UR50, R6 ;  /* 0x00000000063272ca */ /* 0x000fe200000e0000 */
[----:B------:R-:W-:Y:S01]  /*13d20*/  VIADD R6, R2, 0x800 ;  /* 0x0000080002067836 */ /* 0x000fe20000000000 */
[----:B------:R-:W-:Y:S01]  /*13d30*/  R2UR UR51, R7 ;  /* 0x00000000073372ca */ /* 0x000fe200000e0000 */
        /* <DEDUP_REMOVED lines=57> */
[----:B------:R-:W-:-:S03]  /*140d0*/  IMAD.MOV.U32 R7, RZ, RZ, 0x40000040 ;  /* 0x40000040ff077424 */ /* 0x000fc600078e00ff */
        /* <DEDUP_REMOVED lines=60> */
[----:B------:R-:W-:Y:S02]  /*144a0*/  MOV R7, 0x40000040 ;  /* 0x4000004000077802 */ /* 0x000fe40000000f00 */
[----:B------:R-:W-:Y:S01]  /*144b0*/  R2UR UR42, R6 ;  /* 0x00000000062a72ca */ /* 0x000fe200000e0000 */
[----:B------:R-:W-:Y:S01]  /*144c0*/  VIADD R6, R2, 0x804 ;  /* 0x0000080402067836 */ /* 0x000fe20000000000 */
[----:B------:R-:W-:Y:S02]  /*144d0*/  R2UR UR43, R7 ;  /* 0x00000000072b72ca */ /* 0x000fe400000e0000 */
[----:B------:R-:W-:Y:S01]  /*144e0*/  MOV R7, 0x40000040 ;  /* 0x4000004000077802 */ /* 0x000fe20000000f00 */
[----:B------:R-:W-:-:S02]  /*144f0*/  WARPGROUP.DEPBAR.LE gsb0, 0x0 ;  /* 0x00008000000079c5 */ /* 0x000fc40000010000 */
        /* <DEDUP_REMOVED lines=61> */
[----:B------:R-:W-:Y:S01]  /*148d0*/  ULDC UR42, c[0x0][0x9d8] ;  /* 0x00027600002a7ab9 */ /* 0x000fe20000000800 */
[----:B------:R-:W-:Y:S01]  /*148e0*/  ULDC UR43, c[0x0][0x9d8] ;  /* 0x00027600002b7ab9 */ /* 0x000fe20000000800 */
        /* <DEDUP_REMOVED lines=12> */
[----:B------:R-:W-:Y:S02]  /*149b0*/  ULDC UR8, c[0x0][0x9d8] ;  /* 0x0002760000087ab9 */ /* 0x000fe40000000800 */
        /* <DEDUP_REMOVED lines=25> */
[----:B------:R-:W-:Y:S01]  /*14b50*/  IMAD R76, R217, 0x80, R227 ;  /* 0x00000080d94c7824 */ /* 0x000fe200078e02e3 */
[----:B------:R-:W-:Y:S01]  /*14b60*/  HGMMA.64x16x16.F32 R64, gdesc[UR4], R64, gsb0 ;  /* 0x00200000044079f0 */ /* 0x000fe20008000840 */
[----:B------:R-:W-:Y:S01]  /*14b70*/  R2UR UR6, R8 ;  /* 0x00000000080672ca */ /* 0x000fe200000e0000 */
[----:B------:R-:W-:Y:S01]  /*14b80*/  UMOV UR4, UR36 ;  /* 0x0000002400047c82 */ /* 0x000fe20008000000 */
[----:B------:R-:W-:Y:S01]  /*14b90*/  R2UR UR7, R9 ;  /* 0x00000000090772ca */ /* 0x000fe200000e0000 */
[----:B------:R-:W-:Y:S01]  /*14ba0*/  UMOV UR5, UR37 ;  /* 0x0000002500057c82 */ /* 0x000fe20008000000 */
[----:B------:R-:W1:Y:S01]  /*14bb0*/  MUFU.TANH R74, R74 ;  /* 0x0000004a004a7308 */ /* 0x000e620000002400 */
[----:B------:R-:W-:Y:S01]  /*14bc0*/  FMUL.FTZ R79, R79, UR8 ;  /* 0x000000084f4f7c20 */ /* 0x000fe20008410000 */
[----:B------:R-:W-:Y:S01]  /*14bd0*/  FMUL.FTZ R5, R72, UR8 ;  /* 0x0000000848057c20 */ /* 0x000fe20008410000 */
[----:B------:R-:W-:Y:S01]  /*14be0*/  FMUL.FTZ R6, R73, UR8 ;  /* 0x0000000849067c20 */ /* 0x000fe20008410000 */
[----:B------:R-:W-:Y:S01]  /*14bf0*/  FMUL.FTZ R8, R77, UR8 ;  /* 0x000000084d087c20 */ /* 0x000fe20008410000 */
[----:B------:R-:W-:Y:S01]  /*14c00*/  MOV R77, R119 ;  /* 0x00000077004d7202 */ /* 0x000fe20000000f00 */
[----:B------:R-:W-:-:S02]  /*14c10*/  IMAD.MOV.U32 R73, RZ, RZ, R119 ;  /* 0x000000ffff497224 */ /* 0x000fc400078e0077 */
[----:B------:R-:W2:Y:S08]  /*14c20*/  MUFU.TANH R75, R75 ;  /* 0x0000004b004b7308 */ /* 0x000eb00000002400 */
[----:B------:R-:W3:Y:S08]  /*14c30*/  MUFU.TANH R78, R78 ;  /* 0x0000004e004e7308 */ /* 0x000ef00000002400 */
[----:B------:R4:W5:Y:S08]  /*14c40*/  MUFU.TANH R72, R79 ;  /* 0x0000004f00487308 */ /* 0x0009700000002400 */
[----:B------:R-:W-:Y:S01]  /*14c50*/  MUFU.TANH R5, R5 ;  /* 0x0000000500057308 */ /* 0x000fe20000002400 */
[----:B----4-:R-:W-:-:S07]  /*14c60*/  IMAD.MOV.U32 R79, RZ, RZ, R119 ;  /* 0x000000ffff4f7224 */ /* 0x010fce00078e0077 */
[----:B------:R-:W-:Y:S01]  /*14c70*/  MUFU.TANH R6, R6 ;  /* 0x0000000600067308 */ /* 0x000fe20000002400 */
[----:B------:R-:W-:Y:S02]  /*14c80*/  WARPGROUP.DEPBAR.LE gsb0, 0x0 ;  /* 0x00008000000079c5 */ /* 0x000fe40000010000 */
[----:B------:R-:W-:Y:S01]  /*14c90*/  WARPGROUP.ARRIVE ;  /* 0x00000000000079c5 */ /* 0x000fe20000000000 */
[----:B------:R-:W-:Y:S01]  /*14ca0*/  FMUL.FTZ R9, R64, UR8 ;  /* 0x0000000840097c20 */ /* 0x000fe20008410000 */
[----:B------:R-:W-:Y:S02]  /*14cb0*/  IMAD R64, R148, -0x70, R222 ;  /* 0xffffff9094407824 */ /* 0x000fe400078e02de */
        /* <DEDUP_REMOVED lines=8> */
[----:B------:R-:W-:Y:S01]  /*14d40*/  FMUL.FTZ R12, R69, UR8 ;  /* 0x00000008450c7c20 */ /* 0x000fe20008410000 */
[----:B------:R-:W4:Y:S01]  /*14d50*/  MUFU.TANH R66, R66 ;  /* 0x0000004200427308 */ /* 0x000f220000002400 */
[----:B------:R-:W-:Y:S01]  /*14d60*/  FMUL.FTZ R71, R71, UR8 ;  /* 0x0000000847477c20 */ /* 0x000fe20008410000 */
[----:B0-----:R-:W-:Y:S01]  /*14d70*/  FMUL.FTZ R10, R65, UR8 ;  /* 0x00000008410a7c20 */ /* 0x001fe20008410000 */
[----:B------:R-:W-:-:S05]  /*14d80*/  FMUL.FTZ R11, R68, UR8 ;  /* 0x00000008440b7c20 */ /* 0x000fca0008410000 */
[----:B------:R-:W0:Y:S08]  /*14d90*/  MUFU.TANH R67, R67 ;  /* 0x0000004300437308 */ /* 0x000e300000002400 */
[----:B------:R-:W0:Y:S08]  /*14da0*/  MUFU.TANH R70, R70 ;  /* 0x0000004600467308 */ /* 0x000e300000002400 */
[----:B------:R-:W0:Y:S08]  /*14db0*/  MUFU.TANH R71, R71 ;  /* 0x0000004700477308 */ /* 0x000e300000002400 */
        /* <DEDUP_REMOVED lines=8> */
[----:B------:R1:W0:Y:S01]  /*14e40*/  MUFU.TANH R56, R58 ;  /* 0x0000003a00387308 */ /* 0x0002220000002400 */
[----:B------:R-:W-:Y:S01]  /*14e50*/  HGMMA.64x16x16.F32 R48, gdesc[UR4], R48, gsb0 ;  /* 0x00200000043079f0 */ /* 0x000fe20008000830 */
[----:B------:R-:W-:Y:S01]  /*14e60*/  R2UR UR6, R20 ;  /* 0x00000000140672ca */ /* 0x000fe200000e0000 */
[----:B------:R-:W-:Y:S01]  /*14e70*/  UMOV UR4, UR36 ;  /* 0x0000002400047c82 */ /* 0x000fe20008000000 */
[----:B------:R-:W-:Y:S01]  /*14e80*/  R2UR UR7, R21 ;  /* 0x00000000150772ca */ /* 0x000fe200000e0000 */
[----:B------:R-:W-:Y:S01]  /*14e90*/  UMOV UR5, UR37 ;  /* 0x0000002500057c82 */ /* 0x000fe20008000000 */
[----:B------:R-:W-:Y:S01]  /*14ea0*/  FMUL.FTZ R59, R59, UR8 ;  /* 0x000000083b3b7c20 */ /* 0x000fe20008410000 */
[----:B------:R-:W-:Y:S01]  /*14eb0*/  FMUL.FTZ R63, R63, UR8 ;  /* 0x000000083f3f7c20 */ /* 0x000fe20008410000 */
[----:B------:R2:W-:Y:S01]  /*14ec0*/  MUFU.TANH R4, R62 ;  /* 0x0000003e00047308 */ /* 0x0005e20000002400 */
[----:B------:R-:W-:Y:S01]  /*14ed0*/  FMUL.FTZ R20, R61, UR8 ;  /* 0x000000083d147c20 */ /* 0x000fe20008410000 */
[----:B------:R-:W-:-:S06]  /*14ee0*/  FMUL.FTZ R15, R60, UR8 ;  /* 0x000000083c0f7c20 */ /* 0x000fcc0008410000 */
[----:B------:R-:W0:Y:S08]  /*14ef0*/  MUFU.TANH R59, R59 ;  /* 0x0000003b003b7308 */ /* 0x000e300000002400 */
[----:B------:R-:W0:Y:S08]  /*14f00*/  MUFU.TANH R63, R63 ;  /* 0x0000003f003f7308 */ /* 0x000e300000002400 */
[----:B------:R-:W-:Y:S08]  /*14f10*/  MUFU.TANH R9, R9 ;  /* 0x0000000900097308 */ /* 0x000ff00000002400 */
[----:B------:R-:W-:Y:S08]  /*14f20*/  MUFU.TANH R10, R10 ;  /* 0x0000000a000a7308 */ /* 0x000ff00000002400 */
[----:B------:R-:W-:Y:S01]  /*14f30*/  MUFU.TANH R11, R11 ;  /* 0x0000000b000b7308 */ /* 0x000fe20000002400 */
[----:B------:R-:W-:-:S02]  /*14f40*/  WARPGROUP.DEPBAR.LE gsb0, 0x0 ;  /* 0x00008000000079c5 */ /* 0x000fc40000010000 */
[----:B------:R-:W-:Y:S01]  /*14f50*/  WARPGROUP.ARRIVE ;  /* 0x00000000000079c5 */ /* 0x000fe20000000000 */
[----:B------:R-:W-:Y:S01]  /*14f60*/  FMUL.FTZ R21, R48, UR8 ;  /* 0x0000000830157c20 */ /* 0x000fe20008410000 */
[----:B------:R-:W-:Y:S02]  /*14f70*/  VIADD R48, R2, 0x986 ;  /* 0x0000098602307836 */ /* 0x000fe40000000000 */
[----:B------:R-:W-:Y:S01]  /*14f80*/  FMUL.FTZ R3, R49, UR8 ;  /* 0x0000000831037c20 */ /* 0x000fe20008410000 */
[----:B------:R-:W-:Y:S01]  /*14f90*/  MOV R49, 0x40000040 ;  /* 0x4000004000317802 */ /* 0x000fe20000000f00 */
[----:B-1----:R-:W-:Y:S01]  /*14fa0*/  FMUL.FTZ R58, R51, UR8 ;  /* 0x00000008333a7c20 */ /* 0x002fe20008410000 */
[----:B------:R-:W-:Y:S01]  /*14fb0*/  HGMMA.64x16x16.F32 R40, gdesc[UR4], R40, gsb0 ;  /* 0x00200000042879f0 */ /* 0x000fe20008000828 */
[----:B------:R-:W-:Y:S01]  /*14fc0*/  R2UR UR6, R48 ;  /* 0x00000000300672ca */ /* 0x000fe200000e0000 */
[----:B------:R-:W-:Y:S01]  /*14fd0*/  UMOV UR4, UR36 ;  /* 0x0000002400047c82 */ /* 0x000fe20008000000 */
[----:B------:R-:W-:Y:S01]  /*14fe0*/  R2UR UR7, R49 ;  /* 0x00000000310772ca */ /* 0x000fe200000e0000 */
[----:B------:R-:W-:Y:S01]  /*14ff0*/  UMOV UR5, UR37 ;  /* 0x0000002500057c82 */ /* 0x000fe20008000000 */
[----:B------:R-:W-:Y:S01]  /*15000*/  IADD3 R49, -R219, 0x71, R64 ;  /* 0x00000071db317810 */ /* 0x000fe20007ffe140 */
[----:B------:R-:W-:Y:S01]  /*15010*/  VIADD R51, R64, 0x70 ;  /* 0x0000007040337836 */ /* 0x000fe20000000000 */
[----:B------:R1:W-:Y:S01]  /*15020*/  MUFU.TANH R48, R3 ;  /* 0x0000000300307308 */ /* 0x0003e20000002400 */
[----:B------:R-:W-:Y:S01]  /*15030*/  IADD3 R2, R2, 0xa06, RZ ;  /* 0x00000a0602027810 */ /* 0x000fe20007ffe0ff */
[----:B------:R-:W-:Y:S01]  /*15040*/  FMUL.FTZ R50, R50, UR8 ;  /* 0x0000000832327c20 */ /* 0x000fe20008410000 */
[----:B------:R-:W-:-:S02]  /*15050*/  IMAD R49, R226, -0x2, R49 ;  /* 0xfffffffee2317824 */ /* 0x000fc400078e0231 */
[----:B------:R-:W-:Y:S01]  /*15060*/  FMUL.FTZ R54, R54, UR8 ;  /* 0x0000000836367c20 */ /* 0x000fe20008410000 */
[----:B------:R-:W-:Y:S02]  /*15070*/  IMAD R51, R226, -0x2, R51 ;  /* 0xfffffffee2337824 */ /* 0x000fe400078e0233 */
[----:B------:R-:W-:Y:S01]  /*15080*/  FMUL.FTZ R53, R53, UR8 ;  /* 0x0000000835357c20 */ /* 0x000fe20008410000 */
[----:B--2---:R-:W-:Y:S01]  /*15090*/  IADD3 R62, R49, 0x8, R76 ;  /* 0x00000008313e7810 */ /* 0x004fe20007ffe04c */
[----:B-1----:R-:W-:Y:S01]  /*150a0*/  IMAD.MOV.U32 R3, RZ, RZ, 0x40000040 ;  /* 0x40000040ff037424 */ /* 0x002fe200078e00ff */
[----:B------:R1:W-:Y:S01]  /*150b0*/  MUFU.TANH R57, R50 ;  /* 0x0000003200397308 */ /* 0x0003e20000002400 */
[----:B------:R-:W-:Y:S02]  /*150c0*/  VIADDMNMX R49, R76, R49, R51, PT ;  /* 0x000000314c317246 */ /* 0x000fe40003800133 */
[----:B------:R-:W-:Y:S01]  /*150d0*/  VIMNMX R69, R51, R62, PT ;  /* 0x0000003e33457248 */ /* 0x000fe20003fe0100 */
[----:B------:R-:W-:-:S03]  /*150e0*/  IMAD.MOV.U32 R51, RZ, RZ, R119 ;  /* 0x000000ffff337224 */ /* 0x000fc600078e0077 */
[C---:B------:R-:W-:Y:S01]  /*150f0*/  ISETP.GT.AND P2, PT, R69.reuse, RZ, PT ;  /* 0x000000ff4500720c */ /* 0x040fe20003f44270 */
[----:B------:R-:W-:Y:S01]  /*15100*/  MUFU.TANH R61, R54 ;  /* 0x00000036003d7308 */ /* 0x000fe20000002400 */
[----:B------:R-:W-:Y:S01]  /*15110*/  ISETP.GT.AND P3, PT, R69, 0x1, PT ;  /* 0x000000014500780c */ /* 0x000fe20003f64270 */
[----:B-1----:R-:W-:Y:S01]  /*15120*/  FMUL.FTZ R50, R55, UR8 ;  /* 0x0000000837327c20 */ /* 0x002fe20008410000 */
[----:B------:R-:W-:Y:S02]  /*15130*/  ISETP.GT.AND P4, PT, R69, 0x8, PT ;  /* 0x000000084500780c */ /* 0x000fe40003f84270 */
[----:B------:R-:W-:Y:S02]  /*15140*/  FSEL R55, R74, -INF , P2 ;  /* 0xff8000004a377808 */ /* 0x000fe40001000000 */
[----:B------:R-:W-:Y:S01]  /*15150*/  FSEL R88, R75, -INF , P3 ;  /* 0xff8000004b587808 */ /* 0x000fe20001800000 */
[----:B------:R1:W-:Y:S01]  /*15160*/  MUFU.TANH R64, R50 ;  /* 0x0000003200407308 */ /* 0x0003e20000002400 */
[----:B------:R-:W-:Y:S01]  /*15170*/  ISETP.GT.AND P5, PT, R69, 0x9, PT ;  /* 0x000000094500780c */ /* 0x000fe20003fa4270 */
[----:B------:R-:W-:Y:S01]  /*15180*/  IMAD.MOV.U32 R75, RZ, RZ, R119 ;  /* 0x000000ffff4b7224 */ /* 0x000fe200078e0077 */
[----:B---3--:R-:W-:-:S02]  /*15190*/  FSEL R82, R78, -INF , P4 ;  /* 0xff8000004e527808 */ /* 0x008fc40002000000 */
[----:B------:R-:W-:Y:S02]  /*151a0*/  FMNMX.FTZ R65, R55, R88, !PT ;  /* 0x0000005837417209 */ /* 0x000fe40007810000 */
[C---:B------:R-:W-:Y:S01]  /*151b0*/  ISETP.GT.AND P2, PT, R69.reuse, 0x10, PT ;  /* 0x000000104500780c */ /* 0x040fe20003f44270 */
[----:B------:R2:W3:Y:S01]  /*151c0*/  MUFU.TANH R60, R58 ;  /* 0x0000003a003c7308 */ /* 0x0004e20000002400 */
[----:B-----5:R-:W-:Y:S02]  /*151d0*/  FSEL R72, R72, -INF , P5 ;  /* 0xff80000048487808 */ /* 0x020fe40002800000 */
[----:B------:R-:W-:Y:S02]  /*151e0*/  FMNMX.FTZ R65, R82, R65, !PT ;  /* 0x0000004152417209 */ /* 0x000fe40007810000 */
[----:B------:R-:W-:Y:S02]  /*151f0*/  ISETP.GT.AND P3, PT, R69, 0x11, PT ;  /* 0x000000114500780c */ /* 0x000fe40003f64270 */
[----:B----4-:R-:W-:Y:S01]  /*15200*/  FSEL R68, R66, -INF , P2 ;  /* 0xff80000042447808 */ /* 0x010fe20001000000 */
[----:B------:R-:W-:Y:S01]  /*15210*/  MUFU.TANH R12, R12 ;  /* 0x0000000c000c7308 */ /* 0x000fe20000002400 */
[----:B------:R-:W-:Y:S01]  /*15220*/  FMNMX.FTZ R65, R72, R65, !PT ;  /* 0x0000004148417209 */ /* 0x000fe20007810000 */
[----:B------:R-:W-:-:S02]  /*15230*/  WARPGROUP.DEPBAR.LE gsb0, 0x0 ;  /* 0x00008000000079c5 */ /* 0x000fc40000010000 */
[----:B------:R-:W-:Y:S01]  /*15240*/  WARPGROUP.ARRIVE ;  /* 0x00000000000079c5 */ /* 0x000fe20000000000 */
[----:B------:R-:W-:Y:S01]  /*15250*/  ISETP.GT.AND P2, PT, R69, 0x18, PT ;  /* 0x000000184500780c */ /* 0x000fe20003f44270 */
[----:B------:R-:W-:Y:S01]  /*15260*/  FMUL.FTZ R46, R46, UR8 ;  /* 0x000000082e2e7c20 */ /* 0x000fe20008410000 */
[----:B0-----:R-:W-:Y:S01]  /*15270*/  FSEL R62, R67, -INF , P3 ;  /* 0xff800000433e7808 */ /* 0x001fe20001800000 */
[----:B------:R-:W-:Y:S01]  /*15280*/  FMUL.FTZ R42, R42, UR8 ;  /* 0x000000082a2a7c20 */ /* 0x000fe20008410000 */
[----:B------:R-:W-:Y:S01]  /*15290*/  FMNMX.FTZ R65, R68, R65, !PT ;  /* 0x0000004144417209 */ /* 0x000fe20007810000 */
[----:B------:R-:W-:Y:S01]  /*152a0*/  HGMMA.64x16x16.F32 R32, gdesc[UR4], R32, gsb0 ;  /* 0x00200000042079f0 */ /* 0x000fe20008000820 */
[----:B------:R-:W-:Y:S01]  /*152b0*/  R2UR UR6, R2 ;  /* 0x00000000020672ca */ /* 0x000fe200000e0000 */
[----:B------:R-:W-:Y:S01]  /*152c0*/  UMOV UR4, UR36 ;  /* 0x0000002400047c82 */ /* 0x000fe20008000000 */
[----:B------:R-:W-:Y:S01]  /*152d0*/  R2UR UR7, R3 ;  /* 0x00000000030772ca */ /* 0x000fe200000e0000 */
[----:B------:R-:W-:Y:S01]  /*152e0*/  UMOV UR5, UR37 ;  /* 0x0000002500057c82 */ /* 0x000fe20008000000 */
[----:B------:R-:W-:Y:S01]  /*152f0*/  ISETP.GT.AND P3, PT, R69, 0x19, PT ;  /* 0x000000194500780c */ /* 0x000fe20003f64270 */
[----:B------:R0:W-:Y:S01]  /*15300*/  MUFU.TANH R66, R46 ;  /* 0x0000002e00427308 */ /* 0x0001e20000002400 */
[----:B-1----:R-:W-:Y:S01]  /*15310*/  FSEL R50, R70, -INF , P2 ;  /* 0xff80000046327808 */ /* 0x002fe20001000000 */
[----:B------:R-:W-:Y:S01]  /*15320*/  FMUL.FTZ R43, R43, UR8 ;  /* 0x000000082b2b7c20 */ /* 0x000fe20008410000 */
[----:B------:R-:W-:Y:S01]  /*15330*/  FMNMX.FTZ R65, R62, R65, !PT ;  /* 0x000000413e417209 */ /* 0x000fe20007810000 */
[----:B------:R-:W-:Y:S01]  /*15340*/  FMUL.FTZ R47, R47, UR8 ;  /* 0x000000082f2f7c20 */ /* 0x000fe20008410000 */
[----:B------:R-:W-:Y:S01]  /*15350*/  ISETP.GT.AND P2, PT, R69, 0x20, PT ;  /* 0x000000204500780c */ /* 0x000fe20003f44270 */
[----:B------:R-:W-:Y:S01]  /*15360*/  FMUL.FTZ R40, R40, UR8 ;  /* 0x0000000828287c20 */ /* 0x000fe20008410000 */
[----:B------:R-:W-:Y:S01]  /*15370*/  FSEL R54, R71, -INF , P3 ;  /* 0xff80000047367808 */ /* 0x000fe20001800000 */
[----:B------:R1:W-:Y:S01]  /*15380*/  MUFU.TANH R3, R42 ;  /* 0x0000002a00037308 */ /* 0x0003e20000002400 */
[----:B------:R-:W-:Y:S01]  /*15390*/  FMNMX.FTZ R65, R50, R65, !PT ;  /* 0x0000004132417209 */ /* 0x000fe20007810000 */
[----:B------:R-:W-:Y:S01]  /*153a0*/  FMUL.FTZ R44, R44, UR8 ;  /* 0x000000082c2c7c20 */ /* 0x000fe20008410000 */
[----:B------:R-:W-:Y:S01]  /*153b0*/  ISETP.GT.AND P3, PT, R69, 0x21, PT ;  /* 0x000000214500780c */ /* 0x000fe20003f64270 */
[----:B------:R-:W-:Y:S01]  /*153c0*/  FMUL.FTZ R41, R41, UR8 ;  /* 0x0000000829297c20 */ /* 0x000fe20008410000 */
[----:B------:R-:W-:Y:S01]  /*153d0*/  FSEL R56, R56, -INF , P2 ;  /* 0xff80000038387808 */ /* 0x000fe20001000000 */
[----:B------:R-:W-:Y:S01]  /*153e0*/  FMUL.FTZ R45, R45, UR8 ;  /* 0x000000082d2d7c20 */ /* 0x000fe20008410000 */
[----:B------:R-:W-:Y:S01]  /*153f0*/  FMNMX.FTZ R67, R54, R65, !PT ;  /* 0x0000004136437209 */ /* 0x000fe20007810000 */
[----:B------:R-:W4:Y:S01]  /*15400*/  MUFU.TANH R43, R43 ;  /* 0x0000002b002b7308 */ /* 0x000f220000002400 */
[----:B------:R-:W-:-:S02]  /*15410*/  ISETP.GT.AND P2, PT, R69, 0x28, PT ;  /* 0x000000284500780c */ /* 0x000fc40003f44270 */
[----:B--2---:R-:W-:Y:S02]  /*15420*/  FSEL R58, R59, -INF , P3 ;  /* 0xff8000003b3a7808 */ /* 0x004fe40001800000 */
[----:B------:R-:W-:Y:S02]  /*15430*/  FMNMX.FTZ R67, R56, R67, !PT ;  /* 0x0000004338437209 */ /* 0x000fe40007810000 */
[C---:B------:R-:W-:Y:S01]  /*15440*/  ISETP.GT.AND P3, PT, R69.reuse, 0x29, PT ;  /* 0x000000294500780c */ /* 0x040fe20003f64270 */
[----:B------:R-:W2:Y:S01]  /*15450*/  MUFU.TANH R47, R47 ;  /* 0x0000002f002f7308 */ /* 0x000ea20000002400 */
[----:B0-----:R-:W-:Y:S02]  /*15460*/  FSEL R46, R4, -INF , P2 ;  /* 0xff800000042e7808 */ /* 0x001fe40001000000 */
[----:B------:R-:W-:Y:S02]  /*15470*/  FMNMX.FTZ R67, R58, R67, !PT ;  /* 0x000000433a437209 */ /* 0x000fe40007810000 */
[----:B------:R-:W-:-:S02]  /*15480*/  ISETP.GT.AND P2, PT, R69, 0x30, PT ;  /* 0x000000304500780c */ /* 0x000fc40003f44270 */
[----:B-1----:R-:W-:Y:S01]  /*15490*/  FSEL R42, R63, -INF , P3 ;  /* 0xff8000003f2a7808 */ /* 0x002fe20001800000 */
[----:B------:R-:W-:Y:S01]  /*154a0*/  MUFU.TANH R13, R13 ;  /* 0x0000000d000d7308 */ /* 0x000fe20000002400 */
[----:B------:R-:W-:Y:S01]  /*154b0*/  FMNMX.FTZ R67, R46, R67, !PT ;  /* 0x000000432e437209 */ /* 0x000fe20007810000 */
[----:B------:R-:W-:Y:S01]  /*154c0*/  IMAD.MOV.U32 R63, RZ, RZ, R119 ;  /* 0x000000ffff3f7224 */ /* 0x000fe200078e0077 */
[C---:B------:R-:W-:Y:S02]  /*154d0*/  ISETP.GT.AND P3, PT, R69.reuse, 0x31, PT ;  /* 0x000000314500780c */ /* 0x040fe40003f64270 */
[----:B------:R-:W-:Y:S02]  /*154e0*/  FMNMX.FTZ R67, R42, R67, !PT ;  /* 0x000000432a437209 */ /* 0x000fe40007810000 */
[----:B---3--:R-:W-:Y:S01]  /*154f0*/  FSEL R2, R60, -INF , P3 ;  /* 0xff8000003c027808 */ /* 0x008fe20001800000 */
[----:B------:R-:W-:Y:S01]  /*15500*/  MUFU.TANH R14, R14 ;  /* 0x0000000e000e7308 */ /* 0x000fe20000002400 */
[----:B------:R-:W-:-:S02]  /*15510*/  ISETP.GT.AND P3, PT, R69, 0x39, PT ;  /* 0x000000394500780c */ /* 0x000fc40003f64270 */
[----:B------:R-:W-:Y:S02]  /*15520*/  ISETP.GT.AND P4, PT, R49, 0x8, PT ;  /* 0x000000083100780c */ /* 0x000fe40003f84270 */
[----:B------:R-:W-:Y:S01]  /*15530*/  FSEL R60, R64, -INF , P3 ;  /* 0xff800000403c7808 */ /* 0x000fe20001800000 */
[----:B------:R-:W-:Y:S02]  /*15540*/  WARPGROUP.DEPBAR.LE gsb0, 0x0 ;  /* 0x00008000000079c5 */ /* 0x000fe40000010000 */
[----:B------:R-:W-:Y:S01]  /*15550*/  WARPGROUP.ARRIVE ;  /* 0x00000000000079c5 */ /* 0x000fe20000000000 */
[----:B------:R-:W-:Y:S01]  /*15560*/  FMUL.FTZ R4, R38, UR8 ;  /* 0x0000000826047c20 */ /* 0x000fe20008410000 */
[----:B------:R-:W-:Y:S01]  /*15570*/  FSEL R38, R57, -INF , P2 ;  /* 0xff80000039267808 */ /* 0x000fe20001000000 */
[----:B------:R-:W-:Y:S01]  /*15580*/  FMUL.FTZ R34, R34, UR8 ;  /* 0x0000000822227c20 */ /* 0x000fe20008410000 */
[----:B------:R-:W-:Y:S01]  /*15590*/  ISETP.GT.AND P2, PT, R69, 0x38, PT ;  /* 0x000000384500780c */ /* 0x000fe20003f44270 */
[----:B------:R-:W-:Y:S01]  /*155a0*/  FMUL.FTZ R35, R35, UR8 ;  /* 0x0000000823237c20 */ /* 0x000fe20008410000 */
[----:B------:R-:W-:Y:S01]  /*155b0*/  HGMMA.64x16x16.F32 R24, gdesc[UR4], R24, gsb0 ;  /* 0x00200000041879f0 */ /* 0x000fe20008000818 */
[----:B------:R-:W-:Y:S01]  /*155c0*/  FMNMX.FTZ R67, R38, R67, !PT ;  /* 0x0000004326437209 */ /* 0x000fe20007810000 */
[----:B------:R0:W-:Y:S01]  /*155d0*/  MUFU.TANH R65, R34 ;  /* 0x0000002200417308 */ /* 0x0001e20000002400 */
[----:B------:R-:W-:Y:S01]  /*155e0*/  ISETP.GT.AND P3, PT, R69, 0x41, PT ;  /* 0x000000414500780c */ /* 0x000fe20003f64270 */
[----:B------:R-:W-:Y:S01]  /*155f0*/  FMUL.FTZ R39, R39, UR8 ;  /* 0x0000000827277c20 */ /* 0x000fe20008410000 */
[----:B------:R-:W-:Y:S01]  /*15600*/  FMNMX.FTZ R67, R2, R67, !PT ;  /* 0x0000004302437209 */ /* 0x000fe20007810000 */
[----:B------:R-:W-:Y:S01]  /*15610*/  ULDC UR4, c[0x0][0x988] ;  /* 0x0002620000047ab9 */ /* 0x000fe20000000800 */
[----:B----4-:R-:W-:Y:S01]  /*15620*/  FSEL R64, R43, -INF , P3 ;  /* 0xff8000002b407808 */ /* 0x010fe20001800000 */
[----:B------:R-:W-:Y:S01]  /*15630*/  FMUL.FTZ R32, R32, UR8 ;  /* 0x0000000820207c20 */ /* 0x000fe20008410000 */
[----:B------:R-:W-:Y:S01]  /*15640*/  ISETP.GT.AND P3, PT, R69, 0x49, PT ;  /* 0x000000494500780c */ /* 0x000fe20003f64270 */
[----:B------:R-:W1:Y:S01]  /*15650*/  MUFU.TANH R35, R35 ;  /* 0x0000002300237308 */ /* 0x000e620000002400 */
[----:B0-----:R-:W-:Y:S01]  /*15660*/  FSEL R34, R61, -INF , P2 ;  /* 0xff8000003d227808 */ /* 0x001fe20001000000 */
[----:B------:R-:W-:Y:S01]  /*15670*/  FMUL.FTZ R36, R36, UR8 ;  /* 0x0000000824247c20 */ /* 0x000fe20008410000 */
[----:B------:R-:W-:Y:S01]  /*15680*/  ISETP.GT.AND P2, PT, R69, 0x40, PT ;  /* 0x000000404500780c */ /* 0x000fe20003f44270 */
[----:B------:R-:W-:Y:S01]  /*15690*/  FMUL.FTZ R33, R33, UR8 ;  /* 0x0000000821217c20 */ /* 0x000fe20008410000 */
[----:B------:R-:W-:Y:S01]  /*156a0*/  FMNMX.FTZ R67, R34, R67, !PT ;  /* 0x0000004322437209 */ /* 0x000fe20007810000 */
[----:B------:R-:W-:Y:S01]  /*156b0*/  FMUL.FTZ R37, R37, UR8 ;  /* 0x0000000825257c20 */ /* 0x000fe20008410000 */
[----:B--2---:R-:W-:Y:S01]  /*156c0*/  FSEL R70, R47, -INF , P3 ;  /* 0xff8000002f467808 */ /* 0x004fe20001800000 */
[----:B------:R-:W-:Y:S01]  /*156d0*/  MUFU.TANH R4, R4 ;  /* 0x0000000400047308 */ /* 0x000fe20000002400 */
[----:B------:R-:W-:Y:S01]  /*156e0*/  FMNMX.FTZ R67, R60, R67, !PT ;  /* 0x000000433c437209 */ /* 0x000fe20007810000 */
[----:B------:R-:W-:Y:S01]  /*156f0*/  IMAD.MOV.U32 R61, RZ, RZ, R119 ;  /* 0x000000ffff3d7224 */ /* 0x000fe200078e0077 */
[----:B------:R-:W-:-:S02]  /*15700*/  ISETP.GT.AND P3, PT, R69, 0x51, PT ;  /* 0x000000514500780c */ /* 0x000fc40003f64270 */
[-C--:B------:R-:W-:Y:S02]  /*15710*/  MOV R71, R119.reuse ;  /* 0x0000007700477202 */ /* 0x080fe40000000f00 */
[----:B------:R-:W-:Y:S01]  /*15720*/  MOV R59, R119 ;  /* 0x00000077003b7202 */ /* 0x000fe20000000f00 */
[----:B------:R-:W0:Y:S01]  /*15730*/  MUFU.TANH R39, R39 ;  /* 0x0000002700277308 */ /* 0x000e220000002400 */
[----:B-1----:R-:W-:Y:S02]  /*15740*/  FSEL R74, R35, -INF , P3 ;  /* 0xff800000234a7808 */ /* 0x002fe40001800000 */
[----:B------:R-:W-:-:S05]  /*15750*/  ISETP.GT.AND P3, PT, R69, 0x59, PT ;  /* 0x000000594500780c */ /* 0x000fca0003f64270 */
[----:B------:R-:W-:Y:S08]  /*15760*/  MUFU.TANH R43, R36 ;  /* 0x00000024002b7308 */ /* 0x000ff00000002400 */
[----:B------:R-:W-:Y:S01]  /*15770*/  MUFU.TANH R15, R15 ;  /* 0x0000000f000f7308 */ /* 0x000fe20000002400 */
[----:B0-----:R-:W-:Y:S02]  /*15780*/  FSEL R80, R39, -INF , P3 ;  /* 0xff80000027507808 */ /* 0x001fe40001800000 */
        /* <DEDUP_REMOVED lines=9> */
[----:B------:R-:W0:Y:S01]  /*15820*/  MUFU.TANH R57, R57 ;  /* 0x0000003900397308 */ /* 0x000e220000002400 */
[----:B------:R-:W-:Y:S01]  /*15830*/  FSEL R66, R66, -INF , P2 ;  /* 0xff80000042427808 */ /* 0x000fe20001000000 */
[----:B------:R-:W-:Y:S01]  /*15840*/  FMUL.FTZ R35, R31, UR8 ;  /* 0x000000081f237c20 */ /* 0x000fe20008410000 */
[----:B------:R-:W-:Y:S01]  /*15850*/  FMNMX.FTZ R67, R64, R67, !PT ;  /* 0x0000004340437209 */ /* 0x000fe20007810000 */
        /* <DEDUP_REMOVED lines=8> */
[----:B------:R2:W-:Y:S01]  /*158e0*/  @!P1 SYNCS.ARRIVE.TRANS64.RED.A1T0 RZ, [R0+URZ], RZ ;  /* 0x000000ff00ff99a7 */ /* 0x0005e2000810043f */
[----:B------:R-:W-:-:S02]  /*158f0*/  ISETP.GT.AND P2, PT, R69, 0x58, PT ;  /* 0x000000584500780c */ /* 0x000fc40003f44270 */
[----:B------:R-:W-:Y:S01]  /*15900*/  FMNMX.FTZ R67, R30, R67, !PT ;  /* 0x000000431e437209 */ /* 0x000fe20007810000 */
[----:B------:R3:W4:Y:S01]  /*15910*/  MUFU.TANH R86, R3 ;  /* 0x0000000300567308 */ /* 0x0007220000002400 */
[----:B------:R-:W-:Y:S02]  /*15920*/  FSEL R78, R4, -INF , P2 ;  /* 0xff800000044e7808 */ /* 0x000fe40001000000 */
[----:B------:R-:W-:Y:S02]  /*15930*/  FMNMX.FTZ R67, R74, R67, !PT ;  /* 0x000000434a437209 */ /* 0x000fe40007810000 */
[----:B------:R-:W-:Y:S02]  /*15940*/  ISETP.GT.AND P2, PT, R69, 0x60, PT ;  /* 0x000000604500780c */ /* 0x000fe40003f44270 */
[----:B------:R-:W-:Y:S01]  /*15950*/  FMNMX.FTZ R67, R78, R67, !PT ;  /* 0x000000434e437209 */ /* 0x000fe20007810000 */
[----:B------:R-:W5:Y:S01]  /*15960*/  MUFU.TANH R35, R35 ;  /* 0x0000002300237308 */ /* 0x000f620000002400 */
[----:B---3--:R-:W-:Y:S01]  /*15970*/  FMUL.FTZ R3, R52, UR8 ;  /* 0x0000000834037c20 */ /* 0x008fe20008410000 */
[----:B0-----:R-:W-:Y:S01]  /*15980*/  FSEL R52, R57, -INF , P2 ;  /* 0xff80000039347808 */ /* 0x001fe20001000000 */
[----:B------:R-:W-:Y:S01]  /*15990*/  IMAD.MOV.U32 R57, RZ, RZ, R119 ;  /* 0x000000ffff397224 */ /* 0x000fe200078e0077 */
[----:B------:R-:W-:-:S02]  /*159a0*/  FMNMX.FTZ R67, R80, R67, !PT ;  /* 0x0000004350437209 */ /* 0x000fc40007810000 */
[----:B------:R-:W-:Y:S02]  /*159b0*/  ISETP.GT.AND P2, PT, R69, 0x68, PT ;  /* 0x000000684500780c */ /* 0x000fe40003f44270 */
[----:B-1----:R-:W-:Y:S01]  /*159c0*/  FSEL R84, R27, -INF , P3 ;  /* 0xff8000001b547808 */ /* 0x002fe20001800000 */
[----:B------:R-:W-:Y:S01]  /*159d0*/  MUFU.TANH R31, R3 ;  /* 0x00000003001f7308 */ /* 0x000fe20000002400 */
[----:B------:R-:W-:Y:S01]  /*159e0*/  FMNMX.FTZ R67, R52, R67, !PT ;  /* 0x0000004334437209 */ /* 0x000fe20007810000 */
[----:B------:R-:W-:Y:S01]  /*159f0*/  FMUL.FTZ R27, R25, UR8 ;  /* 0x00000008191b7c20 */ /* 0x000fe20008410000 */
[----:B------:R-:W-:Y:S01]  /*15a00*/  ISETP.GT.AND P3, PT, R69, 0x69, PT ;  /* 0x000000694500780c */ /* 0x000fe20003f64270 */
[----:B------:R-:W-:Y:S01]  /*15a10*/  IMAD.MOV.U32 R69, RZ, RZ, R119 ;  /* 0x000000ffff457224 */ /* 0x000fe200078e0077 */
[----:B----4-:R-:W-:Y:S02]  /*15a20*/  FSEL R86, R86, -INF , P2 ;  /* 0xff80000056567808 */ /* 0x010fe40001000000 */
[----:B------:R-:W-:Y:S01]  /*15a30*/  FMNMX.FTZ R67, R84, R67, !PT ;  /* 0x0000004354437209 */ /* 0x000fe20007810000 */
[----:B------:R0:W-:Y:S01]  /*15a40*/  MUFU.TANH R47, R27 ;  /* 0x0000001b002f7308 */ /* 0x0001e20000002400 */
[----:B-----5:R-:W-:-:S02]  /*15a50*/  FSEL R90, R35, -INF , P3 ;  /* 0xff800000235a7808 */ /* 0x020fc40001800000 */
[----:B------:R-:W-:Y:S02]  /*15a60*/  FMNMX.FTZ R67, R86, R67, !PT ;  /* 0x0000004356437209 */ /* 0x000fe40007810000 */
[----:B------:R-:W-:Y:S02]  /*15a70*/  ISETP.GT.AND P3, PT, R49, 0x1, PT ;  /* 0x000000013100780c */ /* 0x000fe40003f64270 */
[----:B------:R-:W-:Y:S01]  /*15a80*/  FMNMX.FTZ R67, R90, R67, !PT ;  /* 0x000000435a437209 */ /* 0x000fe20007810000 */
[----:B------:R-:W-:Y:S01]  /*15a90*/  MUFU.TANH R100, R28 ;  /* 0x0000001c00647308 */ /* 0x000fe20000002400 */
[----:B0-----:R-:W-:Y:S02]  /*15aa0*/  FSEL R27, R6, -INF , P3 ;  /* 0xff800000061b7808 */ /* 0x001fe40001800000 */
[----:B------:R-:W-:Y:S01]  /*15ab0*/  FSEL R6, R7, -INF , P4 ;  /* 0xff80000007067808 */ /* 0x000fe20002000000 */
[----:B------:R-:W0:Y:S01]  /*15ac0*/  SHFL.BFLY PT, R4, R67, 0x2, 0x1f ;  /* 0x0c401f0043047f89 */ /* 0x000e2200000e0000 */
[----:B------:R-:W-:-:S02]  /*15ad0*/  ISETP.GT.AND P3, PT, R49, 0x10, PT ;  /* 0x000000103100780c */ /* 0x000fc40003f64270 */
[----:B------:R-:W-:Y:S01]  /*15ae0*/  MOV R65, R119 ;  /* 0x0000007700417202 */ /* 0x000fe20000000f00 */
[----:B------:R-:W-:Y:S01]  /*15af0*/  MUFU.TANH R98, R24 ;  /* 0x0000001800627308 */ /* 0x000fe20000002400 */
[----:B------:R-:W-:Y:S02]  /*15b00*/  FSEL R32, R9, -INF , P3 ;  /* 0xff80000009207808 */ /* 0x000fe40001800000 */
[----:B------:R-:W-:-:S05]  /*15b10*/  ISETP.GT.AND P3, PT, R49, 0x18, PT ;  /* 0x000000183100780c */ /* 0x000fca0003f64270 */
[----:B------:R1:W-:Y:S08]  /*15b20*/  MUFU.TANH R94, R40 ;  /* 0x00000028005e7308 */ /* 0x0003f00000002400 */
[----:B------:R-:W3:Y:S01]  /*15b30*/  MUFU.TANH R20, R20 ;  /* 0x0000001400147308 */ /* 0x000ee20000002400 */
[----:B-1----:R-:W-:Y:S02]  /*15b40*/  FSEL R40, R11, -INF , P3 ;  /* 0xff8000000b287808 */ /* 0x002fe40001800000 */
[----:B------:R-:W-:-:S02]  /*15b50*/  ISETP.GT.AND P3, PT, R49, 0x20, PT ;  /* 0x000000203100780c */ /* 0x000fc40003f64270 */
[----:B0-----:R-:W-:Y:S01]  /*15b60*/  FMNMX.FTZ R3, R67, R4, !PT ;  /* 0x0000000443037209 */ /* 0x001fe20007810000 */
[----:B------:R-:W-:Y:S02]  /*15b70*/  IMAD.MOV.U32 R67, RZ, RZ, R119 ;  /* 0x000000ffff437224 */ /* 0x000fe400078e0077 */
[----:B------:R0:W-:Y:S02]  /*15b80*/  MUFU.TANH R35, R44 ;  /* 0x0000002c00237308 */ /* 0x0001e40000002400 */
[----:B------:R-:W1:Y:S06]  /*15b90*/  SHFL.BFLY PT, R4, R3, 0x1, 0x1f ;  /* 0x0c201f0003047f89 */ /* 0x000e6c00000e0000 */
[----:B------:R-:W4:Y:S08]  /*15ba0*/  MUFU.TANH R21, R21 ;  /* 0x0000001500157308 */ /* 0x000f300000002400 */
[----:B------:R-:W5:Y:S08]  /*15bb0*/  MUFU.TANH R53, R53 ;  /* 0x0000003500357308 */ /* 0x000f700000002400 */
[----:B------:R-:W2:Y:S01]  /*15bc0*/  MUFU.TANH R41, R41 ;  /* 0x0000002900297308 */ /* 0x000ea20000002400 */
[----:B-1----:R-:W-:Y:S01]  /*15bd0*/  FMNMX.FTZ R4, R3, R4, !PT ;  /* 0x0000000403047209 */ /* 0x002fe20007810000 */
[----:B------:R-:W-:-:S03]  /*15be0*/  IMAD.U32 R3, RZ, RZ, UR4 ;  /* 0x00000004ff037e24 */ /* 0x000fc6000f8e00ff */
[C---:B------:R-:W-:Y:S01]  /*15bf0*/  FSETP.NEU.FTZ.AND P2, PT, R4.reuse, -INF , PT ;  /* 0xff8000000400780b */ /* 0x040fe20003f5d000 */
[----:B------:R-:W-:Y:S02]  /*15c00*/  FMUL.FTZ R25, R4, R3 ;  /* 0x0000000304197220 */ /* 0x000fe40000410000 */
[----:B------:R-:W1:Y:S03]  /*15c10*/  MUFU.TANH R45, R45 ;  /* 0x0000002d002d7308 */ /* 0x000e660000002400 */
[----:B------:R-:W-:Y:S02]  /*15c20*/  FSEL R25, R25, RZ, P2 ;  /* 0x000000ff19197208 */ /* 0x000fe40001000000 */
[----:B------:R-:W-:-:S03]  /*15c30*/  ISETP.GT.AND P2, PT, R49, RZ, PT ;  /* 0x000000ff3100720c */ /* 0x000fc60003f44270 */
[----:B------:R-:W1:Y:S01]  /*15c40*/  MUFU.TANH R33, R33 ;  /* 0x0000002100217308 */ /* 0x000e620000002400 */
[-CC-:B------:R-:W-:Y:S01]  /*15c50*/  FFMA.FTZ R197, R68, R3.reuse, -R25.reuse ;  /* 0x0000000344c57223 */ /* 0x180fe20000010819 */
[----:B------:R-:W-:Y:S01]  /*15c60*/  FSEL R28, R5, -INF , P2 ;  /* 0xff800000051c7808 */ /* 0x000fe20001000000 */
[-CC-:B------:R-:W-:Y:S01]  /*15c70*/  FFMA.FTZ R203, R82, R3.reuse, -R25.reuse ;  /* 0x0000000352cb7223 */ /* 0x180fe20000010819 */
[C---:B------:R-:W-:Y:S01]  /*15c80*/  ISETP.GT.AND P2, PT, R49.reuse, 0x9, PT ;  /* 0x000000093100780c */ /* 0x040fe20003f44270 */
[--C-:B------:R-:W-:Y:S01]  /*15c90*/  FFMA.FTZ R88, R88, R3, -R25.reuse ;  /* 0x0000000358587223 */ /* 0x100fe20000010819 */
[----:B------:R-:W-:Y:S01]  /*15ca0*/  FMNMX.FTZ R5, R28, R27, !PT ;  /* 0x0000001b1c057209 */ /* 0x000fe20007810000 */
[--C-:B------:R-:W-:Y:S01]  /*15cb0*/  FFMA.FTZ R193, R56, R3, -R25.reuse ;  /* 0x0000000338c17223 */ /* 0x100fe20000010819 */
[----:B------:R-:W-:Y:S01]  /*15cc0*/  FSEL R24, R8, -INF , P2 ;  /* 0xff80000008187808 */ /* 0x000fe20001000000 */
[----:B------:R-:W1:Y:S01]  /*15cd0*/  MUFU.TANH R37, R37 ;  /* 0x0000002500257308 */ /* 0x000e620000002400 */
[----:B------:R-:W-:Y:S01]  /*15ce0*/  FMNMX.FTZ R5, R6, R5, !PT ;  /* 0x0000000506057209 */ /* 0x000fe20007810000 */
[-CC-:B------:R-:W-:Y:S01]  /*15cf0*/  FFMA.FTZ R199, R50, R3.reuse, -R25.reuse ;  /* 0x0000000332c77223 */ /* 0x180fe20000010819 */
[C---:B------:R-:W-:Y:S01]  /*15d00*/  ISETP.GT.AND P2, PT, R49.reuse, 0x11, PT ;  /* 0x000000113100780c */ /* 0x040fe20003f44270 */
[--C-:B------:R-:W-:Y:S01]  /*15d10*/  FFMA.FTZ R195, R46, R3, -R25.reuse ;  /* 0x000000032ec37223 */ /* 0x100fe20000010819 */
[----:B------:R-:W-:Y:S01]  /*15d20*/  FMNMX.FTZ R5, R24, R5, !PT ;  /* 0x0000000518057209 */ /* 0x000fe20007810000 */
[-CC-:B------:R-:W-:Y:S01]  /*15d30*/  FFMA.FTZ R189, R38, R3.reuse, -R25.reuse ;  /* 0x0000000326bd7223 */ /* 0x180fe20000010819 */
[----:B------:R-:W-:Y:S01]  /*15d40*/  FSEL R36, R10, -INF , P2 ;  /* 0xff8000000a247808 */ /* 0x000fe20001000000 */
[--C-:B------:R-:W-:Y:S01]  /*15d50*/  FFMA.FTZ R10, R72, R3, -R25.reuse ;  /* 0x00000003480a7223 */ /* 0x100fe20000010819 */
[----:B------:R-:W-:Y:S01]  /*15d60*/  FMNMX.FTZ R5, R32, R5, !PT ;  /* 0x0000000520057209 */ /* 0x000fe20007810000 */
[----:B------:R1:W-:Y:S01]  /*15d70*/  MUFU.EX2 R8, R88 ;  /* 0x0000005800087308 */ /* 0x0003e20000000800 */
[----:B------:R-:W-:Y:S01]  /*15d80*/  ISETP.GT.AND P2, PT, R49, 0x19, PT ;  /* 0x000000193100780c */ /* 0x000fe20003f44270 */
[--C-:B------:R-:W-:Y:S01]  /*15d90*/  FFMA.FTZ R201, R55, R3, -R25.reuse ;  /* 0x0000000337c97223 */ /* 0x100fe20000010819 */
[----:B------:R-:W-:Y:S01]  /*15da0*/  FMNMX.FTZ R5, R36, R5, !PT ;  /* 0x0000000524057209 */ /* 0x000fe20007810000 */
[-CC-:B------:R-:W-:Y:S01]  /*15db0*/  FFMA.FTZ R42, R42, R3.reuse, -R25.reuse ;  /* 0x000000032a2a7223 */ /* 0x180fe20000010819 */
[----:B0-----:R-:W-:Y:S01]  /*15dc0*/  FSEL R44, R12, -INF , P2 ;  /* 0xff8000000c2c7808 */ /* 0x001fe20001000000 */
[--C-:B------:R-:W-:Y:S01]  /*15dd0*/  FFMA.FTZ R12, R62, R3, -R25.reuse ;  /* 0x000000033e0c7223 */ /* 0x100fe20000010819 */
[----:B------:R-:W-:Y:S01]  /*15de0*/  FMNMX.FTZ R5, R40, R5, !PT ;  /* 0x0000000528057209 */ /* 0x000fe20007810000 */
[----:B------:R-:W0:Y:S01]  /*15df0*/  MUFU.TANH R29, R29 ;  /* 0x0000001d001d7308 */ /* 0x000e220000002400 */
[----:B------:R-:W-:Y:S01]  /*15e00*/  ISETP.GT.AND P2, PT, R49, 0x21, PT ;  /* 0x000000213100780c */ /* 0x000fe20003f44270 */
[-CC-:B------:R-:W-:Y:S01]  /*15e10*/  FFMA.FTZ R2, R2, R3.reuse, -R25.reuse ;  /* 0x0000000302027223 */ /* 0x180fe20000010819 */
[----:B------:R-:W-:Y:S01]  /*15e20*/  FSEL R72, R13, -INF , P3 ;  /* 0xff8000000d487808 */ /* 0x000fe20001800000 */
[--C-:B------:R-:W-:Y:S01]  /*15e30*/  FFMA.FTZ R191, R34, R3, -R25.reuse ;  /* 0x0000000322bf7223 */ /* 0x100fe20000010819 */
[----:B------:R-:W-:Y:S01]  /*15e40*/  FMNMX.FTZ R5, R44, R5, !PT ;  /* 0x000000052c057209 */ /* 0x000fe20007810000 */
[-CC-:B------:R-:W-:Y:S01]  /*15e50*/  FFMA.FTZ R185, R26, R3.reuse, -R25.reuse ;  /* 0x000000031ab97223 */ /* 0x180fe20000010819 */
[C---:B------:R-:W-:Y:S01]  /*15e60*/  ISETP.GT.AND P3, PT, R49.reuse, 0x28, PT ;  /* 0x000000283100780c */ /* 0x040fe20003f64270 */
[----:B------:R-:W0:Y:S01]  /*15e70*/  MUFU.EX2 R201, R201 ;  /* 0x000000c900c97308 */ /* 0x000e220000000800 */
[----:B------:R-:W-:Y:S01]  /*15e80*/  FSEL R68, R14, -INF , P2 ;  /* 0xff8000000e447808 */ /* 0x000fe20001000000 */
[--C-:B------:R-:W-:Y:S01]  /*15e90*/  FFMA.FTZ R14, R54, R3, -R25.reuse ;  /* 0x00000003360e7223 */ /* 0x100fe20000010819 */
[----:B------:R-:W-:Y:S01]  /*15ea0*/  FMNMX.FTZ R5, R72, R5, !PT ;  /* 0x0000000548057209 */ /* 0x000fe20007810000 */
[-CC-:B------:R-:W-:Y:S01]  /*15eb0*/  FFMA.FTZ R34, R60, R3.reuse, -R25.reuse ;  /* 0x000000033c227223 */ /* 0x180fe20000010819 */
[----:B------:R-:W-:Y:S01]  /*15ec0*/  ISETP.GT.AND P2, PT, R49, 0x29, PT ;  /* 0x000000293100780c */ /* 0x000fe20003f44270 */
[--C-:B------:R-:W-:Y:S01]  /*15ed0*/  FFMA.FTZ R26, R64, R3, -R25.reuse ;  /* 0x00000003401a7223 */ /* 0x100fe20000010819 */
[----:B------:R-:W-:Y:S01]  /*15ee0*/  FSEL R76, R15, -INF , P3 ;  /* 0xff8000000f4c7808 */ /* 0x000fe20001800000 */
[----:B------:R-:W0:Y:S01]  /*15ef0*/  MUFU.EX2 R203, R203 ;  /* 0x000000cb00cb7308 */ /* 0x000e220000000800 */
[----:B------:R-:W-:Y:S01]  /*15f00*/  FMNMX.FTZ R5, R68, R5, !PT ;  /* 0x0000000544057209 */ /* 0x000fe20007810000 */
[-CC-:B------:R-:W-:Y:S01]  /*15f10*/  FFMA.FTZ R187, R66, R3.reuse, -R25.reuse ;  /* 0x0000000342bb7223 */ /* 0x180fe20000010819 */
[C---:B------:R-:W-:Y:S01]  /*15f20*/  ISETP.GT.AND P3, PT, R49.reuse, 0x30, PT ;  /* 0x000000303100780c */ /* 0x040fe20003f64270 */
[-CC-:B------:R-:W-:Y:S01]  /*15f30*/  FFMA.FTZ R181, R30, R3.reuse, -R25.reuse ;  /* 0x000000031eb57223 */ /* 0x180fe20000010819 */
[----:B---3--:R-:W-:Y:S01]  /*15f40*/  FSEL R62, R20, -INF , P2 ;  /* 0xff800000143e7808 */ /* 0x008fe20001000000 */
[--C-:B------:R-:W-:Y:S01]  /*15f50*/  FFMA.FTZ R20, R58, R3, -R25.reuse ;  /* 0x000000033a147223 */ /* 0x100fe20000010819 */
[----:B------:R-:W-:Y:S01]  /*15f60*/  FMNMX.FTZ R5, R76, R5, !PT ;  /* 0x000000054c057209 */ /* 0x000fe20007810000 */
[----:B------:R-:W3:Y:S01]  /*15f70*/  MUFU.EX2 R10, R10 ;  /* 0x0000000a000a7308 */ /* 0x000ee20000000800 */
[----:B------:R-:W-:Y:S01]  /*15f80*/  ISETP.GT.AND P2, PT, R49, 0x31, PT ;  /* 0x000000313100780c */ /* 0x000fe20003f44270 */
[-CC-:B------:R-:W-:Y:S01]  /*15f90*/  FFMA.FTZ R177, R52, R3.reuse, -R25.reuse ;  /* 0x0000000334b17223 */ /* 0x180fe20000010819 */
[----:B----4-:R-:W-:Y:S01]  /*15fa0*/  FSEL R82, R21, -INF , P3 ;  /* 0xff80000015527808 */ /* 0x010fe20001800000 */
[--C-:B------:R-:W-:Y:S01]  /*15fb0*/  FFMA.FTZ R60, R70, R3, -R25.reuse ;  /* 0x00000003463c7223 */ /* 0x100fe20000010819 */
[----:B------:R-:W-:Y:S01]  /*15fc0*/  FMNMX.FTZ R5, R62, R5, !PT ;  /* 0x000000053e057209 */ /* 0x000fe20007810000 */
[-CC-:B------:R-:W-:Y:S01]  /*15fd0*/  FFMA.FTZ R30, R74, R3.reuse, -R25.reuse ;  /* 0x000000034a1e7223 */ /* 0x180fe20000010819 */
[C---:B------:R-:W-:Y:S01]  /*15fe0*/  ISETP.GT.AND P3, PT, R49.reuse, 0x38, PT ;  /* 0x000000383100780c */ /* 0x040fe20003f64270 */
[----:B------:R-:W4:Y:S01]  /*15ff0*/  MUFU.EX2 R197, R197 ;  /* 0x000000c500c57308 */ /* 0x000f220000000800 */
[----:B------:R-:W-:Y:S01]  /*16000*/  FSEL R48, R48, -INF , P2 ;  /* 0xff80000030307808 */ /* 0x000fe20001000000 */
[--C-:B------:R-:W-:Y:S01]  /*16010*/  FFMA.FTZ R183, R78, R3, -R25.reuse ;  /* 0x000000034eb77223 */ /* 0x100fe20000010819 */
[----:B------:R-:W-:Y:S01]  /*16020*/  FMNMX.FTZ R5, R82, R5, !PT ;  /* 0x0000000552057209 */ /* 0x000fe20007810000 */
[-CC-:B------:R-:W-:Y:S01]  /*16030*/  FFMA.FTZ R64, R80, R3.reuse, -R25.reuse ;  /* 0x0000000350407223 */ /* 0x180fe20000010819 */
[----:B------:R-:W-:Y:S01]  /*16040*/  ISETP.GT.AND P2, PT, R49, 0x39, PT ;  /* 0x000000393100780c */ /* 0x000fe20003f44270 */
[--C-:B------:R-:W-:Y:S01]  /*16050*/  FFMA.FTZ R52, R84, R3, -R25.reuse ;  /* 0x0000000354347223 */ /* 0x100fe20000010819 */
[----:B------:R-:W-:Y:S01]  /*16060*/  FSEL R104, R31, -INF , P3 ;  /* 0xff8000001f687808 */ /* 0x000fe20001800000 */
[----:B------:R-:W4:Y:S01]  /*16070*/  MUFU.EX2 R12, R12 ;  /* 0x0000000c000c7308 */ /* 0x000f220000000800 */
[----:B------:R-:W-:Y:S01]  /*16080*/  FMNMX.FTZ R5, R48, R5, !PT ;  /* 0x0000000530057209 */ /* 0x000fe20007810000 */
[-CC-:B------:R-:W-:Y:S01]  /*16090*/  FFMA.FTZ R179, R86, R3.reuse, -R25.reuse ;  /* 0x0000000356b37223 */ /* 0x180fe20000010819 */
[----:B------:R-:W-:Y:S01]  /*160a0*/  ISETP.GT.AND P3, PT, R49, 0x40, PT ;  /* 0x000000403100780c */ /* 0x000fe20003f64270 */
[----:B------:R-:W-:Y:S01]  /*160b0*/  FFMA.FTZ R66, R90, R3, -R25 ;  /* 0x000000035a427223 */ /* 0x000fe20000010819 */
[----:B-----5:R-:W-:Y:S01]  /*160c0*/  FSEL R92, R53, -INF , P2 ;  /* 0xff800000355c7808 */ /* 0x020fe20001000000 */
[--C-:B------:R-:W-:Y:S01]  /*160d0*/  IMAD.MOV.U32 R90, RZ, RZ, R119.reuse ;  /* 0x000000ffff5a7224 */ /* 0x100fe200078e0077 */
[----:B------:R-:W-:Y:S01]  /*160e0*/  FMNMX.FTZ R5, R104, R5, !PT ;  /* 0x0000000568057209 */ /* 0x000fe20007810000 */
[----:B------:R-:W5:Y:S01]  /*160f0*/  MUFU.EX2 R199, R199 ;  /* 0x000000c700c77308 */ /* 0x000f620000000800 */
[C---:B------:R-:W-:Y:S01]  /*16100*/  ISETP.GT.AND P2, PT, R49.reuse, 0x41, PT ;  /* 0x000000413100780c */ /* 0x040fe20003f44270 */
[--C-:B------:R-:W-:Y:S01]  /*16110*/  IMAD.MOV.U32 R84, RZ, RZ, R119.reuse ;  /* 0x000000ffff547224 */ /* 0x100fe200078e0077 */
[----:B------:R-:W-:Y:S01]  /*16120*/  FSEL R94, R94, -INF , P3 ;  /* 0xff8000005e5e7808 */ /* 0x000fe20001800000 */
[--C-:B------:R-:W-:Y:S01]  /*16130*/  IMAD.MOV.U32 R78, RZ, RZ, R119.reuse ;  /* 0x000000ffff4e7224 */ /* 0x100fe200078e0077 */
[----:B------:R-:W-:Y:S01]  /*16140*/  FMNMX.FTZ R5, R92, R5, !PT ;  /* 0x000000055c057209 */ /* 0x000fe20007810000 */
[--C-:B------:R-:W-:Y:S01]  /*16150*/  IMAD.MOV.U32 R70, RZ, RZ, R119.reuse ;  /* 0x000000ffff467224 */ /* 0x100fe200078e0077 */
[----:B------:R-:W-:Y:S01]  /*16160*/  ISETP.GT.AND P3, PT, R49, 0x48, PT ;  /* 0x000000483100780c */ /* 0x000fe20003f64270 */
[----:B------:R-:W5:Y:S01]  /*16170*/  MUFU.EX2 R14, R14 ;  /* 0x0000000e000e7308 */ /* 0x000f620000000800 */
[----:B--2---:R-:W-:Y:S01]  /*16180*/  FSEL R54, R41, -INF , P2 ;  /* 0xff80000029367808 */ /* 0x004fe20001000000 */
[----:B------:R-:W-:Y:S01]  /*16190*/  IMAD.MOV.U32 R55, RZ, RZ, R119 ;  /* 0x000000ffff377224 */ /* 0x000fe200078e0077 */
[----:B------:R-:W-:-:S02]  /*161a0*/  FMNMX.FTZ R5, R94, R5, !PT ;  /* 0x000000055e057209 */ /* 0x000fc40007810000 */
[----:B------:R-:W-:Y:S02]  /*161b0*/  ISETP.GT.AND P2, PT, R49, 0x49, PT ;  /* 0x000000493100780c */ /* 0x000fe40003f44270 */
[----:B-1----:R-:W-:Y:S01]  /*161c0*/  FSEL R88, R35, -INF , P3 ;  /* 0xff80000023587808 */ /* 0x002fe20001800000 */
[----:B------:R-:W-:Y:S01]  /*161d0*/  MUFU.EX2 R193, R193 ;  /* 0x000000c100c17308 */ /* 0x000fe20000000800 */
[----:B------:R-:W-:Y:S02]  /*161e0*/  FMNMX.FTZ R5, R54, R5, !PT ;  /* 0x0000000536057209 */ /* 0x000fe40007810000 */
[----:B------:R-:W-:Y:S02]  /*161f0*/  ISETP.GT.AND P3, PT, R49, 0x50, PT ;  /* 0x000000503100780c */ /* 0x000fe40003f64270 */
[----:B------:R-:W-:Y:S01]  /*16200*/  FSEL R56, R45, -INF , P2 ;  /* 0xff8000002d387808 */ /* 0x000fe20001000000 */
[----:B------:R-:W-:Y:S01]  /*16210*/  IMAD.MOV.U32 R45, RZ, RZ, R119 ;  /* 0x000000ffff2d7224 */ /* 0x000fe200078e0077 */
        /* <DEDUP_REMOVED lines=12> */
[----:B------:R-:W-:Y:S01]  /*162e0*/  FMNMX.FTZ R5, R46, R5, !PT ;  /* 0x000000052e057209 */ /* 0x000fe20007810000 */
[----:B------:R-:W-:Y:S01]  /*162f0*/  IMAD.MOV.U32 R43, RZ, RZ, R119 ;  /* 0x000000ffff2b7224 */ /* 0x000fe200078e0077 */
        /* <DEDUP_REMOVED lines=11> */
[----:B------:R-:W-:Y:S01]  /*163b0*/  ISETP.GT.AND P2, PT, R49, 0x69, PT ;  /* 0x000000693100780c */ /* 0x000fe20003f44270 */
[----:B------:R-:W-:Y:S01]  /*163c0*/  IMAD.MOV.U32 R49, RZ, RZ, R119 ;  /* 0x000000ffff317224 */ /* 0x000fe200078e0077 */
[----:B------:R-:W-:Y:S01]  /*163d0*/  FSEL R100, R100, -INF , P3 ;  /* 0xff80000064647808 */ /* 0x000fe20001800000 */
[----:B------:R-:W-:Y:S01]  /*163e0*/  MUFU.EX2 R191, R191 ;  /* 0x000000bf00bf7308 */ /* 0x000fe20000000800 */
[----:B------:R-:W-:-:S02]  /*163f0*/  FMNMX.FTZ R5, R38, R5, !PT ;  /* 0x0000000526057209 */ /* 0x000fc40007810000 */
[----:B0-----:R-:W-:Y:S02]  /*16400*/  FSEL R102, R29, -INF , P2 ;  /* 0xff8000001d667808 */ /* 0x001fe40001000000 */
[----:B------:R-:W-:Y:S02]  /*16410*/  FMNMX.FTZ R5, R100, R5, !PT ;  /* 0x0000000564057209 */ /* 0x000fe40007810000 */
[----:B------:R-:W-:Y:S01]  /*16420*/  MOV R86, R119 ;  /* 0x0000007700567202 */ /* 0x000fe20000000f00 */
[----:B------:R-:W-:Y:S01]  /*16430*/  MUFU.EX2 R34, R34 ;  /* 0x0000002200227308 */ /* 0x000fe20000000800 */
[----:B------:R-:W-:Y:S02]  /*16440*/  FMNMX.FTZ R5, R102, R5, !PT ;  /* 0x0000000566057209 */ /* 0x000fe40007810000 */
[-C--:B------:R-:W-:Y:S02]  /*16450*/  MOV R80, R119.reuse ;  /* 0x0000007700507202 */ /* 0x080fe40000000f00 */
[-C--:B------:R-:W-:Y:S01]  /*16460*/  MOV R74, R119.reuse ;  /* 0x00000077004a7202 */ /* 0x080fe20000000f00 */
[----:B------:R-:W0:Y:S01]  /*16470*/  SHFL.BFLY PT, R106, R5, 0x2, 0x1f ;  /* 0x0c401f00056a7f89 */ /* 0x000e2200000e0000 */
[-C--:B------:R-:W-:Y:S01]  /*16480*/  MOV R53, R119.reuse ;  /* 0x0000007700357202 */ /* 0x080fe20000000f00 */
[----:B------:R-:W-:Y:S01]  /*16490*/  MUFU.EX2 R185, R185 ;  /* 0x000000b900b97308 */ /* 0x000fe20000000800 */
[----:B------:R-:W-:-:S07]  /*164a0*/  MOV R47, R119 ;  /* 0x00000077002f7202 */ /* 0x000fce0000000f00 */
        /* <DEDUP_REMOVED lines=9> */
[----:B------:R-:W-:-:S03]  /*16540*/  IMAD.MOV.U32 R106, RZ, RZ, R119 ;  /* 0x000000ffff6a7224 */ /* 0x000fc600078e0077 */
[C---:B------:R-:W-:Y:S01]  /*16550*/  FSETP.NEU.FTZ.AND P2, PT, R5.reuse, -INF , PT ;  /* 0xff8000000500780b */ /* 0x040fe20003f5d000 */
[----:B------:R-:W-:Y:S02]  /*16560*/  FMUL.FTZ R7, R5, R3 ;  /* 0x0000000305077220 */ /* 0x000fe40000410000 */
[----:B------:R-:W-:Y:S03]  /*16570*/  MUFU.EX2 R64, R64 ;  /* 0x0000004000407308 */ /* 0x000fe60000000800 */
[----:B------:R-:W-:-:S05]  /*16580*/  FSEL R29, R7, RZ, P2 ;  /* 0x000000ff071d7208 */ /* 0x000fca0001000000 */
[----:B------:R-:W-:Y:S01]  /*16590*/  MUFU.EX2 R177, R177 ;  /* 0x000000b100b17308 */ /* 0x000fe20000000800 */
[-CC-:B------:R-:W-:Y:S01]  /*165a0*/  FFMA.FTZ R200, R28, R3.reuse, -R29.reuse ;  /* 0x000000031cc87223 */ /* 0x180fe2000001081d */
[-CC-:B------:R-:W-:Y:S01]  /*165b0*/  FFMA.FTZ R9, R27, R3.reuse, -R29.reuse ;  /* 0x000000031b097223 */ /* 0x180fe2000001081d */
[-CC-:B------:R-:W-:Y:S01]  /*165c0*/  FFMA.FTZ R202, R6, R3.reuse, -R29.reuse ;  /* 0x0000000306ca7223 */ /* 0x180fe2000001081d */
[----:B------:R-:W-:Y:S01]  /*165d0*/  FADD.FTZ R6, R201, R8 ;  /* 0x00000008c9067221 */ /* 0x000fe20000010000 */
[-CC-:B------:R-:W-:Y:S01]  /*165e0*/  FFMA.FTZ R11, R24, R3.reuse, -R29.reuse ;  /* 0x00000003180b7223 */ /* 0x180fe2000001081d */
[-CC-:B------:R-:W-:Y:S01]  /*165f0*/  FFMA.FTZ R196, R32, R3.reuse, -R29.reuse ;  /* 0x0000000320c47223 */ /* 0x180fe2000001081d */
[-CC-:B------:R-:W-:Y:S01]  /*16600*/  FFMA.FTZ R13, R36, R3.reuse, -R29.reuse ;  /* 0x00000003240d7223 */ /* 0x180fe2000001081d */
[----:B------:R-:W-:Y:S01]  /*16610*/  MUFU.EX2 R200, R200 ;  /* 0x000000c800c87308 */ /* 0x000fe20000000800 */
[----:B------:R-:W-:Y:S01]  /*16620*/  FADD.FTZ R7, R203, R6 ;  /* 0x00000006cb077221 */ /* 0x000fe20000010000 */
[--C-:B------:R-:W-:Y:S01]  /*16630*/  FFMA.FTZ R198, R40, R3, -R29.reuse ;  /* 0x0000000328c67223 */ /* 0x100fe2000001081d */
[----:B------:R-:W-:Y:S01]  /*16640*/  IADD3 R24, R222, -R219, RZ ;  /* 0x800000dbde187210 */ /* 0x000fe20007ffe0ff */
[-C--:B------:R-:W-:Y:S01]  /*16650*/  FFMA.FTZ R15, R44, R3.reuse, -R29 ;  /* 0x000000032c0f7223 */ /* 0x080fe2000001081d */
[----:B---3--:R-:W-:Y:S01]  /*16660*/  FADD.FTZ R6, R10, R7 ;  /* 0x000000070a067221 */ /* 0x008fe20000010000 */
[-CC-:B------:R-:W-:Y:S01]  /*16670*/  FFMA.FTZ R192, R72, R3.reuse, -R29.reuse ;  /* 0x0000000348c07223 */ /* 0x180fe2000001081d */
[----:B------:R-:W-:Y:S01]  /*16680*/  FFMA.FTZ R21, R68, R3, -R29 ;  /* 0x0000000344157223 */ /* 0x000fe2000001081d */
[----:B------:R-:W0:Y:S01]  /*16690*/  MUFU.EX2 R9, R9 ;  /* 0x0000000900097308 */ /* 0x000e220000000800 */
[----:B----4-:R-:W-:Y:S01]  /*166a0*/  FADD.FTZ R33, R197, R6 ;  /* 0x00000006c5217221 */ /* 0x010fe20000010000 */
[----:B------:R-:W-:-:S02]  /*166b0*/  IMAD R7, R217, 0x80, R24 ;  /* 0x00000080d9077824 */ /* 0x000fc400078e0218 */
[-CC-:B------:R-:W-:Y:S01]  /*166c0*/  FFMA.FTZ R194, R76, R3.reuse, -R29.reuse ;  /* 0x000000034cc27223 */ /* 0x180fe2000001081d */
[-C--:B------:R-:W-:Y:S01]  /*166d0*/  FFMA.FTZ R25, R62, R3.reuse, -R29 ;  /* 0x000000033e197223 */ /* 0x080fe2000001081d */
[----:B------:R-:W-:Y:S01]  /*166e0*/  FADD.FTZ R6, R12, R33 ;  /* 0x000000210c067221 */ /* 0x000fe20000010000 */
[-CC-:B------:R-:W-:Y:S01]  /*166f0*/  FFMA.FTZ R188, R82, R3.reuse, -R29.reuse ;  /* 0x0000000352bc7223 */ /* 0x180fe2000001081d */
[-CC-:B------:R-:W-:Y:S01]  /*16700*/  FFMA.FTZ R27, R48, R3.reuse, -R29.reuse ;  /* 0x00000003301b7223 */ /* 0x180fe2000001081d */
[----:B------:R-:W1:Y:S01]  /*16710*/  MUFU.EX2 R202, R202 ;  /* 0x000000ca00ca7308 */ /* 0x000e620000000800 */
[----:B-----5:R-:W-:Y:S01]  /*16720*/  FADD.FTZ R35, R199, R6 ;  /* 0x00000006c7237221 */ /* 0x020fe20000010000 */
[----:B------:R-:W-:Y:S02]  /*16730*/  IMAD.MOV.U32 R6, RZ, RZ, RZ ;  /* 0x000000ffff067224 */ /* 0x000fe400078e00ff */
[-CC-:B------:R-:W-:Y:S01]  /*16740*/  FFMA.FTZ R190, R104, R3.reuse, -R29.reuse ;  /* 0x0000000368be7223 */ /* 0x180fe2000001081d */
[----:B------:R-:W-:Y:S01]  /*16750*/  FFMA.FTZ R92, R92, R3, -R29 ;  /* 0x000000035c5c7223 */ /* 0x000fe2000001081d */
[----:B------:R-:W-:Y:S01]  /*16760*/  FADD.FTZ R28, R14, R35 ;  /* 0x000000230e1c7221 */ /* 0x000fe20000010000 */
[----:B------:R-:W-:-:S04]  /*16770*/  IMAD.HI R218, R7, -0x6db6db6d, R6 ;  /* 0x9249249307da7827 */ /* 0x000fc800078e0206 */
[-C--:B------:R-:W-:Y:S01]  /*16780*/  FFMA.FTZ R94, R94, R3.reuse, -R29 ;  /* 0x000000035e5e7223 */ /* 0x080fe2000001081d */
[----:B------:R-:W2:Y:S01]  /*16790*/  MUFU.EX2 R11, R11 ;  /* 0x0000000b000b7308 */ /* 0x000ea20000000800 */
[----:B0-----:R-:W-:Y:S01]  /*167a0*/  FADD.FTZ R33, R200, R9 ;  /* 0x00000009c8217221 */ /* 0x001fe20000010000 */
[----:B------:R-:W-:Y:S01]  /*167b0*/  FADD.FTZ R35, R193, R28 ;  /* 0x0000001cc1237221 */ /* 0x000fe20000010000 */
[----:B------:R-:W-:Y:S01]  /*167c0*/  SHF.R.U32.HI R37, RZ, 0x1f, R218 ;  /* 0x0000001fff257819 */ /* 0x000fe200000116da */
[-CC-:B------:R-:W-:Y:S01]  /*167d0*/  FFMA.FTZ R54, R54, R3.reuse, -R29.reuse ;  /* 0x0000000336367223 */ /* 0x180fe2000001081d */
[-CC-:B------:R-:W-:Y:S01]  /*167e0*/  FFMA.FTZ R88, R88, R3.reuse, -R29.reuse ;  /* 0x0000000358587223 */ /* 0x180fe2000001081d */
[----:B------:R-:W-:Y:S01]  /*167f0*/  FFMA.FTZ R56, R56, R3, -R29 ;  /* 0x0000000338387223 */ /* 0x000fe2000001081d */
[----:B------:R-:W-:Y:S01]  /*16800*/  LEA.HI.SX32 R218, R218, R37, 0x1a ;  /* 0x00000025dada7211 */ /* 0x000fe200078fd2ff */
[----:B------:R-:W0:Y:S01]  /*16810*/  MUFU.EX2 R196, R196 ;  /* 0x000000c400c47308 */ /* 0x000e220000000800 */
[----:B-1----:R-:W-:Y:S01]  /*16820*/  FADD.FTZ R24, R202, R33 ;  /* 0x00000021ca187221 */ /* 0x002fe20000010000 */
[-CC-:B------:R-:W-:Y:S01]  /*16830*/  FFMA.FTZ R50, R50, R3.reuse, -R29.reuse ;  /* 0x0000000332327223 */ /* 0x180fe2000001081d */
[-CC-:B------:R-:W-:Y:S01]  /*16840*/  FFMA.FTZ R46, R46, R3.reuse, -R29.reuse ;  /* 0x000000032e2e7223 */ /* 0x180fe2000001081d */
[-CC-:B------:R-:W-:Y:S01]  /*16850*/  FFMA.FTZ R58, R58, R3.reuse, -R29.reuse ;  /* 0x000000033a3a7223 */ /* 0x180fe2000001081d */
[-CC-:B------:R-:W-:Y:S01]  /*16860*/  FFMA.FTZ R96, R96, R3.reuse, -R29.reuse ;  /* 0x0000000360607223 */ /* 0x180fe2000001081d */
[-CC-:B------:R-:W-:Y:S01]  /*16870*/  FFMA.FTZ R98, R98, R3.reuse, -R29.reuse ;  /* 0x0000000362627223 */ /* 0x180fe2000001081d */
[-C--:B------:R-:W-:Y:S01]  /*16880*/  FFMA.FTZ R38, R38, R3.reuse, -R29 ;  /* 0x0000000326267223 */ /* 0x080fe2000001081d */
[----:B------:R-:W1:Y:S01]  /*16890*/  MUFU.EX2 R13, R13 ;  /* 0x0000000d000d7308 */ /* 0x000e620000000800 */
[----:B--2---:R-:W-:Y:S01]  /*168a0*/  FADD.FTZ R33, R11, R24 ;  /* 0x000000180b217221 */ /* 0x004fe20000010000 */
[----:B------:R-:W-:Y:S01]  /*168b0*/  FADD.FTZ R24, R20, R35 ;  /* 0x0000002314187221 */ /* 0x000fe20000010000 */
[-CC-:B------:R-:W-:Y:S01]  /*168c0*/  FFMA.FTZ R100, R100, R3.reuse, -R29.reuse ;  /* 0x0000000364647223 */ /* 0x180fe2000001081d */
[----:B------:R-:W-:Y:S01]  /*168d0*/  FFMA.FTZ R102, R102, R3, -R29 ;  /* 0x0000000366667223 */ /* 0x000fe2000001081d */
[----:B------:R-:W-:Y:S01]  /*168e0*/  F2FP.F16.F32.PACK_AB R203, R10, R203 ;  /* 0x000000cb0acb723e */ /* 0x000fe200000000ff */
[----:B------:R-:W-:Y:S01]  /*168f0*/  FADD.FTZ R35, R195, R24 ;  /* 0x00000018c3237221 */ /* 0x000fe20000010000 */
[----:B------:R-:W-:Y:S01]  /*16900*/  VIADD R10, R148, 0xfffffffe ;  /* 0xfffffffe940a7836 */ /* 0x000fe20000000000 */
[----:B------:R-:W2:Y:S01]  /*16910*/  MUFU.EX2 R198, R198 ;  /* 0x000000c600c67308 */ /* 0x000ea20000000800 */
[----:B0-----:R-:W-:Y:S01]  /*16920*/  FADD.FTZ R6, R196, R33 ;  /* 0x00000021c4067221 */ /* 0x001fe20000010000 */
[----:B------:R-:W-:Y:S01]  /*16930*/  FADD.FTZ R24, R42, R35 ;  /* 0x000000232a187221 */ /* 0x000fe20000010000 */
[----:B------:R-:W-:Y:S01]  /*16940*/  F2FP.F16.F32.PACK_AB R200, R9, R200 ;  /* 0x000000c809c8723e */ /* 0x000fe200000000ff */
[----:B------:R-:W-:Y:S01]  /*16950*/  IMAD.MOV.U32 R82, RZ, RZ, R119 ;  /* 0x000000ffff527224 */ /* 0x000fe200078e0077 */
[----:B------:R-:W-:Y:S01]  /*16960*/  VIMNMX R218, RZ, R218, !PT ;  /* 0x000000daffda7248 */ /* 0x000fe20007fe0100 */
[----:B------:R-:W-:Y:S01]  /*16970*/  FADD.FTZ R37, R189, R24 ;  /* 0x00000018bd257221 */ /* 0x000fe20000010000 */
[C---:B------:R-:W-:Y:S01]  /*16980*/  F2FP.F16.F32.PACK_AB R189, R2.reuse, R189 ;  /* 0x000000bd02bd723e */ /* 0x040fe200000000ff */
[----:B------:R-:W0:Y:S01]  /*16990*/  MUFU.EX2 R15, R15 ;  /* 0x0000000f000f7308 */ /* 0x000e220000000800 */
[----:B-1----:R-:W-:Y:S01]  /*169a0*/  FADD.FTZ R33, R13, R6 ;  /* 0x000000060d217221 */ /* 0x002fe20000010000 */
[----:B------:R-:W-:Y:S01]  /*169b0*/  FADD.FTZ R24, R2, R37 ;  /* 0x0000002502187221 */ /* 0x000fe20000010000 */
[----:B------:R-:W-:Y:S01]  /*169c0*/  ISETP.GE.AND P2, PT, R10, R218, PT ;  /* 0x000000da0a00720c */ /* 0x000fe20003f46270 */
[----:B------:R-:W-:Y:S01]  /*169d0*/  IMAD.MOV.U32 R76, RZ, RZ, R119 ;  /* 0x000000ffff4c7224 */ /* 0x000fe200078e0077 */
[----:B------:R-:W-:Y:S01]  /*169e0*/  F2FP.F16.F32.PACK_AB R202, R11, R202 ;  /* 0x000000ca0bca723e */ /* 0x000fe200000000ff */
[----:B------:R-:W-:Y:S01]  /*169f0*/  FADD.FTZ R37, R191, R24 ;  /* 0x00000018bf257221 */ /* 0x000fe20000010000 */
[----:B------:R-:W-:Y:S01]  /*16a00*/  F2FP.F16.F32.PACK_AB R195, R42, R195 ;  /* 0x000000c32ac3723e */ /* 0x000fe200000000ff */
[----:B------:R-:W1:Y:S01]  /*16a10*/  MUFU.EX2 R192, R192 ;  /* 0x000000c000c07308 */ /* 0x000e620000000800 */
[----:B--2---:R-:W-:Y:S01]  /*16a20*/  FADD.FTZ R6, R198, R33 ;  /* 0x00000021c6067221 */ /* 0x004fe20000010000 */
[----:B------:R-:W-:Y:S01]  /*16a30*/  F2FP.F16.F32.PACK_AB R191, R34, R191 ;  /* 0x000000bf22bf723e */ /* 0x000fe200000000ff */
[--C-:B------:R-:W-:Y:S01]  /*16a40*/  IMAD.MOV.U32 R72, RZ, RZ, R119.reuse ;  /* 0x000000ffff487224 */ /* 0x100fe200078e0077 */
[----:B------:R-:W-:Y:S01]  /*16a50*/  F2FP.F16.F32.PACK_AB R201, R8, R201 ;  /* 0x000000c908c9723e */ /* 0x000fe200000000ff */
[--C-:B------:R-:W-:Y:S01]  /*16a60*/  IMAD.MOV.U32 R48, RZ, RZ, R119.reuse ;  /* 0x000000ffff307224 */ /* 0x100fe200078e0077 */
[----:B------:R-:W-:Y:S01]  /*16a70*/  F2FP.F16.F32.PACK_AB R197, R12, R197 ;  /* 0x000000c50cc5723e */ /* 0x000fe200000000ff */
[--C-:B------:R-:W-:Y:S01]  /*16a80*/  IMAD.MOV.U32 R42, RZ, RZ, R119.reuse ;  /* 0x000000ffff2a7224 */ /* 0x100fe200078e0077 */
[----:B------:R-:W2:Y:S01]  /*16a90*/  MUFU.EX2 R21, R21 ;  /* 0x0000001500157308 */ /* 0x000ea20000000800 */
[----:B0-----:R-:W-:Y:S01]  /*16aa0*/  FADD.FTZ R35, R15, R6 ;  /* 0x000000060f237221 */ /* 0x001fe20000010000 */
[----:B------:R-:W-:Y:S01]  /*16ab0*/  F2FP.F16.F32.PACK_AB R199, R14, R199 ;  /* 0x000000c70ec7723e */ /* 0x000fe200000000ff */
[--C-:B------:R-:W-:Y:S01]  /*16ac0*/  IMAD.MOV.U32 R40, RZ, RZ, R119.reuse ;  /* 0x000000ffff287224 */ /* 0x100fe200078e0077 */
[----:B------:R-:W-:Y:S01]  /*16ad0*/  F2FP.F16.F32.PACK_AB R193, R20, R193 ;  /* 0x000000c114c1723e */ /* 0x000fe200000000ff */
[--C-:B------:R-:W-:Y:S01]  /*16ae0*/  IMAD.MOV.U32 R36, RZ, RZ, R119.reuse ;  /* 0x000000ffff247224 */ /* 0x100fe200078e0077 */
[----:B------:R-:W-:Y:S01]  /*16af0*/  F2FP.F16.F32.PACK_AB R196, R13, R196 ;  /* 0x000000c40dc4723e */ /* 0x000fe200000000ff */
[----:B------:R-:W-:Y:S01]  /*16b00*/  IMAD.MOV.U32 R28, RZ, RZ, R119 ;  /* 0x000000ffff1c7224 */ /* 0x000fe200078e0077 */
[----:B------:R-:W0:Y:S01]  /*16b10*/  MUFU.EX2 R194, R194 ;  /* 0x000000c200c27308 */ /* 0x000e220000000800 */
[----:B-1----:R-:W-:Y:S01]  /*16b20*/  FADD.FTZ R6, R192, R35 ;  /* 0x00000023c0067221 */ /* 0x002fe20000010000 */
[----:B------:R-:W-:Y:S01]  /*16b30*/  F2FP.F16.F32.PACK_AB R198, R15, R198 ;  /* 0x000000c60fc6723e */ /* 0x000fe200000000ff */
[----:B------:R-:W-:Y:S01]  /*16b40*/  IMAD.MOV.U32 R24, RZ, RZ, R119 ;  /* 0x000000ffff187224 */ /* 0x000fe200078e0077 */
[----:B------:R-:W-:-:S02]  /*16b50*/  MOV R104, R119 ;  /* 0x0000007700687202 */ /* 0x000fc40000000f00 */
[-C--:B------:R-:W-:Y:S02]  /*16b60*/  MOV R68, R119.reuse ;  /* 0x0000007700447202 */ /* 0x080fe40000000f00 */
[----:B------:R-:W1:Y:S01]  /*16b70*/  MUFU.EX2 R25, R25 ;  /* 0x0000001900197308 */ /* 0x000e620000000800 */
[C---:B--2---:R-:W-:Y:S01]  /*16b80*/  FADD.FTZ R35, R21.reuse, R6 ;  /* 0x0000000615237221 */ /* 0x044fe20000010000 */
[----:B------:R-:W-:Y:S01]  /*16b90*/  FADD.FTZ R6, R34, R37 ;  /* 0x0000002522067221 */ /* 0x000fe20000010000 */
[----:B------:R-:W-:Y:S01]  /*16ba0*/  F2FP.F16.F32.PACK_AB R192, R21, R192 ;  /* 0x000000c015c0723e */ /* 0x000fe200000000ff */
[----:B------:R-:W-:Y:S01]  /*16bb0*/  IMAD.MOV.U32 R34, RZ, RZ, R119 ;  /* 0x000000ffff227224 */ /* 0x000fe200078e0077 */
[----:B------:R-:W-:Y:S01]  /*16bc0*/  MOV R62, R119 ;  /* 0x00000077003e7202 */ /* 0x000fe20000000f00 */
[----:B------:R-:W-:Y:S01]  /*16bd0*/  FADD.FTZ R39, R185, R6 ;  /* 0x00000006b9277221 */ /* 0x000fe20000010000 */
[----:B------:R-:W-:Y:S01]  /*16be0*/  F2FP.F16.F32.PACK_AB R185, R26, R185 ;  /* 0x000000b91ab9723e */ /* 0x000fe200000000ff */
[----:B------:R-:W2:Y:S01]  /*16bf0*/  MUFU.EX2 R188, R188 ;  /* 0x000000bc00bc7308 */ /* 0x000ea20000000800 */
[----:B0-----:R-:W-:Y:S01]  /*16c00*/  FADD.FTZ R0, R194, R35 ;  /* 0x00000023c2007221 */ /* 0x001fe20000010000 */
[----:B------:R-:W-:Y:S01]  /*16c10*/  FADD.FTZ R6, R26, R39 ;  /* 0x000000271a067221 */ /* 0x000fe20000010000 */
[----:B------:R-:W-:-:S02]  /*16c20*/  MOV R44, R119 ;  /* 0x00000077002c7202 */ /* 0x000fc40000000f00 */
[----:B------:R-:W-:Y:S01]  /*16c30*/  MOV R32, R119 ;  /* 0x0000007700207202 */ /* 0x000fe20000000f00 */
[----:B------:R-:W-:Y:S01]  /*16c40*/  FADD.FTZ R39, R187, R6 ;  /* 0x00000006bb277221 */ /* 0x000fe20000010000 */
[C---:B------:R-:W-:Y:S01]  /*16c50*/  F2FP.F16.F32.PACK_AB R187, R60.reuse, R187 ;  /* 0x000000bb3cbb723e */ /* 0x040fe200000000ff */
[----:B------:R-:W0:Y:S01]  /*16c60*/  MUFU.EX2 R27, R27 ;  /* 0x0000001b001b7308 */ /* 0x000e220000000800 */
[C---:B-1----:R-:W-:Y:S01]  /*16c70*/  FADD.FTZ R37, R25.reuse, R0 ;  /* 0x0000000019257221 */ /* 0x042fe20000010000 */
[----:B------:R-:W-:Y:S01]  /*16c80*/  FADD.FTZ R6, R60, R39 ;  /* 0x000000273c067221 */ /* 0x000fe20000010000 */
[----:B------:R-:W-:Y:S01]  /*16c90*/  F2FP.F16.F32.PACK_AB R194, R25, R194 ;  /* 0x000000c219c2723e */ /* 0x000fe200000000ff */
[----:B------:R-:W-:Y:S01]  /*16ca0*/  IMAD.MOV.U32 R60, RZ, RZ, R119 ;  /* 0x000000ffff3c7224 */ /* 0x000fe200078e0077 */
[----:B------:R-:W-:Y:S01]  /*16cb0*/  MOV R26, R119 ;  /* 0x00000077001a7202 */ /* 0x000fe20000000f00 */
[----:B------:R-:W-:Y:S01]  /*16cc0*/  FADD.FTZ R39, R181, R6 ;  /* 0x00000006b5277221 */ /* 0x000fe20000010000 */
[----:B------:R-:W-:Y:S01]  /*16cd0*/  F2FP.F16.F32.PACK_AB R181, R30, R181 ;  /* 0x000000b51eb5723e */ /* 0x000fe200000000ff */
[----:B------:R-:W1:Y:S01]  /*16ce0*/  MUFU.EX2 R190, R190 ;  /* 0x000000be00be7308 */ /* 0x000e620000000800 */
[----:B--2---:R-:W-:Y:S01]  /*16cf0*/  FADD.FTZ R0, R188, R37 ;  /* 0x00000025bc007221 */ /* 0x004fe20000010000 */
[----:B------:R-:W-:Y:S01]  /*16d00*/  FADD.FTZ R6, R30, R39 ;  /* 0x000000271e067221 */ /* 0x000fe20000010000 */
[----:B------:R-:W-:-:S02]  /*16d10*/  IMAD.MOV.U32 R30, RZ, RZ, R119 ;  /* 0x000000ffff1e7224 */ /* 0x000fc400078e0077 */
[----:B------:R-:W-:Y:S02]  /*16d20*/  IMAD.MOV.U32 R25, RZ, RZ, R119 ;  /* 0x000000ffff197224 */ /* 0x000fe400078e0077 */
[----:B------:R-:W-:Y:S01]  /*16d30*/  FADD.FTZ R39, R183, R6 ;  /* 0x00000006b7277221 */ /* 0x000fe20000010000 */
[C---:B------:R-:W-:Y:S01]  /*16d40*/  F2FP.F16.F32.PACK_AB R183, R64.reuse, R183 ;  /* 0x000000b740b7723e */ /* 0x040fe200000000ff */
[----:B------:R2:W3:Y:S01]  /*16d50*/  MUFU.EX2 R31, R92 ;  /* 0x0000005c001f7308 */ /* 0x0004e20000000800 */
[C---:B0-----:R-:W-:Y:S01]  /*16d60*/  FADD.FTZ R37, R27.reuse, R0 ;  /* 0x000000001b257221 */ /* 0x041fe20000010000 */
[----:B------:R-:W-:Y:S01]  /*16d70*/  FADD.FTZ R2, R64, R39 ;  /* 0x0000002740027221 */ /* 0x000fe20000010000 */
[----:B------:R-:W-:Y:S01]  /*16d80*/  F2FP.F16.F32.PACK_AB R188, R27, R188 ;  /* 0x000000bc1bbc723e */ /* 0x000fe200000000ff */
[--C-:B------:R-:W-:Y:S02]  /*16d90*/  IMAD.MOV.U32 R64, RZ, RZ, R119.reuse ;  /* 0x000000ffff407224 */ /* 0x100fe400078e0077 */
[----:B------:R-:W-:Y:S01]  /*16da0*/  FADD.FTZ R41, R177, R2 ;  /* 0x00000002b1297221 */ /* 0x000fe20000010000 */
[----:B------:R-:W-:Y:S01]  /*16db0*/  IMAD.MOV.U32 R27, RZ, RZ, R119 ;  /* 0x000000ffff1b7224 */ /* 0x000fe200078e0077 */
[----:B------:R-:W0:Y:S01]  /*16dc0*/  MUFU.EX2 R94, R94 ;  /* 0x0000005e005e7308 */ /* 0x000e220000000800 */
[----:B-1----:R-:W-:Y:S01]  /*16dd0*/  FADD.FTZ R0, R190, R37 ;  /* 0x00000025be007221 */ /* 0x002fe20000010000 */
[----:B--2---:R-:W-:-:S06]  /*16de0*/  MOV R92, R119 ;  /* 0x00000077005c7202 */ /* 0x004fcc0000000f00 */
[----:B------:R1:W2:Y:S01]  /*16df0*/  MUFU.EX2 R7, R54 ;  /* 0x0000003600077308 */ /* 0x0002a20000000800 */
[C---:B---3--:R-:W-:Y:S01]  /*16e00*/  FADD.FTZ R37, R31.reuse, R0 ;  /* 0x000000001f257221 */ /* 0x048fe20000010000 */
[----:B------:R-:W-:Y:S01]  /*16e10*/  F2FP.F16.F32.PACK_AB R190, R31, R190 ;  /* 0x000000be1fbe723e */ /* 0x000fe200000000ff */
[----:B------:R-:W-:-:S05]  /*16e20*/  IMAD.MOV.U32 R31, RZ, RZ, R119 ;  /* 0x000000ffff1f7224 */ /* 0x000fca00078e0077 */
[----:B------:R-:W3:Y:S01]  /*16e30*/  MUFU.EX2 R88, R88 ;  /* 0x0000005800587308 */ /* 0x000ee20000000800 */
[----:B0-----:R-:W-:Y:S01]  /*16e40*/  FADD.FTZ R0, R94, R37 ;  /* 0x000000255e007221 */ /* 0x001fe20000010000 */
[----:B-1----:R-:W-:-:S06]  /*16e50*/  IMAD.MOV.U32 R54, RZ, RZ, R119 ;  /* 0x000000ffff367224 */ /* 0x002fcc00078e0077 */
[----:B------:R0:W1:Y:S01]  /*16e60*/  MUFU.EX2 R33, R56 ;  /* 0x0000003800217308 */ /* 0x0000620000000800 */
[C---:B--2---:R-:W-:Y:S01]  /*16e70*/  FADD.FTZ R37, R7.reuse, R0 ;  /* 0x0000000007257221 */ /* 0x044fe20000010000 */
[----:B------:R-:W-:Y:S01]  /*16e80*/  F2FP.F16.F32.PACK_AB R184, R7, R94 ;  /* 0x0000005e07b8723e */ /* 0x000fe200000000ff */
[----:B------:R-:W-:-:S05]  /*16e90*/  IMAD.MOV.U32 R94, RZ, RZ, R119 ;  /* 0x000000ffff5e7224 */ /* 0x000fca00078e0077 */
[----:B------:R-:W2:Y:S01]  /*16ea0*/  MUFU.EX2 R50, R50 ;  /* 0x0000003200327308 */ /* 0x000ea20000000800 */
[----:B---3--:R-:W-:Y:S01]  /*16eb0*/  FADD.FTZ R0, R88, R37 ;  /* 0x0000002558007221 */ /* 0x008fe20000010000 */
[----:B0-----:R-:W-:-:S06]  /*16ec0*/  MOV R56, R119 ;  /* 0x0000007700387202 */ /* 0x001fcc0000000f00 */
[----:B------:R0:W3:Y:S01]  /*16ed0*/  MUFU.EX2 R35, R46 ;  /* 0x0000002e00237308 */ /* 0x0000e20000000800 */
[C---:B-1----:R-:W-:Y:S01]  /*16ee0*/  FADD.FTZ R39, R33.reuse, R0 ;  /* 0x0000000021277221 */ /* 0x042fe20000010000 */
[----:B------:R-:W-:Y:S01]  /*16ef0*/  F2FP.F16.F32.PACK_AB R186, R33, R88 ;  /* 0x0000005821ba723e */ /* 0x000fe200000000ff */
[--C-:B------:R-:W-:Y:S02]  /*16f00*/  IMAD.MOV.U32 R88, RZ, RZ, R119.reuse ;  /* 0x000000ffff587224 */ /* 0x100fe400078e0077 */
[----:B------:R-:W-:-:S03]  /*16f10*/  IMAD.MOV.U32 R33, RZ, RZ, R119 ;  /* 0x000000ffff217224 */ /* 0x000fc600078e0077 */
[----:B------:R-:W1:Y:S01]  /*16f20*/  MUFU.EX2 R58, R58 ;  /* 0x0000003a003a7308 */ /* 0x000e620000000800 */
[----:B--2---:R-:W-:Y:S01]  /*16f30*/  FADD.FTZ R0, R50, R39 ;  /* 0x0000002732007221 */ /* 0x004fe20000010000 */
[----:B0-----:R-:W-:-:S06]  /*16f40*/  IMAD.MOV.U32 R46, RZ, RZ, R119 ;  /* 0x000000ffff2e7224 */ /* 0x001fcc00078e0077 */
[----:B------:R0:W2:Y:S01]  /*16f50*/  MUFU.EX2 R29, R96 ;  /* 0x00000060001d7308 */ /* 0x0000a20000000800 */
[C---:B---3--:R-:W-:Y:S01]  /*16f60*/  FADD.FTZ R39, R35.reuse, R0 ;  /* 0x0000000023277221 */ /* 0x048fe20000010000 */
[----:B------:R-:W-:Y:S02]  /*16f70*/  F2FP.F16.F32.PACK_AB R180, R35, R50 ;  /* 0x0000003223b4723e */ /* 0x000fe400000000ff */
[-C--:B------:R-:W-:Y:S02]  /*16f80*/  MOV R50, R119.reuse ;  /* 0x0000007700327202 */ /* 0x080fe40000000f00 */
[----:B------:R-:W-:Y:S02]  /*16f90*/  MOV R35, R119 ;  /* 0x0000007700237202 */ /* 0x000fe40000000f00 */
[----:B------:R-:W3:Y:S01]  /*16fa0*/  MUFU.EX2 R98, R98 ;  /* 0x0000006200627308 */ /* 0x000ee20000000800 */
[----:B-1----:R-:W-:Y:S01]  /*16fb0*/  FADD.FTZ R0, R58, R39 ;  /* 0x000000273a007221 */ /* 0x002fe20000010000 */
[----:B0-----:R-:W-:-:S06]  /*16fc0*/  IMAD.MOV.U32 R96, RZ, RZ, R119 ;  /* 0x000000ffff607224 */ /* 0x001fcc00078e0077 */
[----:B------:R-:W0:Y:S01]  /*16fd0*/  MUFU.EX2 R52, R52 ;  /* 0x0000003400347308 */ /* 0x000e220000000800 */
[C---:B--2---:R-:W-:Y:S01]  /*16fe0*/  FADD.FTZ R39, R29.reuse, R0 ;  /* 0x000000001d277221 */ /* 0x044fe20000010000 */
[----:B------:R-:W-:Y:S01]  /*16ff0*/  F2FP.F16.F32.PACK_AB R182, R29, R58 ;  /* 0x0000003a1db6723e */ /* 0x000fe200000000ff */
[----:B------:R-:W-:Y:S01]  /*17000*/  IMAD.MOV.U32 R58, RZ, RZ, R119 ;  /* 0x000000ffff3a7224 */ /* 0x000fe200078e0077 */
[----:B------:R-:W-:-:S04]  /*17010*/  MOV R29, R119 ;  /* 0x00000077001d7202 */ /* 0x000fc80000000f00 */
[----:B------:R1:W2:Y:S01]  /*17020*/  MUFU.EX2 R37, R38 ;  /* 0x0000002600257308 */ /* 0x0002a20000000800 */
[----:B---3--:R-:W-:Y:S01]  /*17030*/  FADD.FTZ R0, R98, R39 ;  /* 0x0000002762007221 */ /* 0x008fe20000010000 */
[----:B------:R-:W-:-:S06]  /*17040*/  IMAD.MOV.U32 R39, RZ, RZ, R119 ;  /* 0x000000ffff277224 */ /* 0x000fcc00078e0077 */
[----:B------:R-:W3:Y:S01]  /*17050*/  MUFU.EX2 R179, R179 ;  /* 0x000000b300b37308 */ /* 0x000ee20000000800 */
[C---:B0-----:R-:W-:Y:S01]  /*17060*/  FADD.FTZ R2, R52.reuse, R41 ;  /* 0x0000002934027221 */ /* 0x041fe20000010000 */
[----:B------:R-:W-:Y:S01]  /*17070*/  F2FP.F16.F32.PACK_AB R177, R52, R177 ;  /* 0x000000b134b1723e */ /* 0x000fe200000000ff */
[----:B------:R-:W-:Y:S01]  /*17080*/  IMAD.MOV.U32 R52, RZ, RZ, R119 ;  /* 0x000000ffff347224 */ /* 0x000fe200078e0077 */
[----:B-1----:R-:W-:-:S04]  /*17090*/  MOV R38, R119 ;  /* 0x0000007700267202 */ /* 0x002fc80000000f00 */
[----:B------:R-:W0:Y:S01]  /*170a0*/  MUFU.EX2 R100, R100 ;  /* 0x0000006400647308 */ /* 0x000e220000000800 */
[C---:B--2---:R-:W-:Y:S01]  /*170b0*/  FADD.FTZ R11, R37.reuse, R0 ;  /* 0x00000000250b7221 */ /* 0x044fe20000010000 */
[----:B------:R-:W-:Y:S01]  /*170c0*/  F2FP.F16.F32.PACK_AB R176, R37, R98 ;  /* 0x0000006225b0723e */ /* 0x000fe200000000ff */
[----:B------:R-:W-:Y:S01]  /*170d0*/  IMAD.MOV.U32 R37, RZ, RZ, R119 ;  /* 0x000000ffff257224 */ /* 0x000fe200078e0077 */
[----:B------:R-:W-:-:S04]  /*170e0*/  MOV R98, R119 ;  /* 0x0000007700627202 */ /* 0x000fc80000000f00 */
[----:B------:R-:W1:Y:S01]  /*170f0*/  MUFU.EX2 R66, R66 ;  /* 0x0000004200427308 */ /* 0x000e620000000800 */
[----:B---3--:R-:W-:Y:S01]  /*17100*/  FADD.FTZ R41, R179, R2 ;  /* 0x00000002b3297221 */ /* 0x008fe20000010000 */
[----:B------:R-:W-:-:S06]  /*17110*/  IMAD.MOV.U32 R2, RZ, RZ, 0x3f800000 ;  /* 0x3f800000ff027424 */ /* 0x000fcc00078e00ff */
[----:B------:R2:W3:Y:S01]  /*17120*/  MUFU.EX2 R9, R102 ;  /* 0x0000006600097308 */ /* 0x0004e20000000800 */
[----:B0-----:R-:W-:Y:S01]  /*17130*/  FADD.FTZ R0, R100, R11 ;  /* 0x0000000b64007221 */ /* 0x001fe20000010000 */
[C---:B-1----:R-:W-:Y:S01]  /*17140*/  FADD.FTZ R6, R66.reuse, R41 ;  /* 0x0000002942067221 */ /* 0x042fe20000010000 */
[----:B------:R-:W-:Y:S01]  /*17150*/  F2FP.F16.F32.PACK_AB R179, R66, R179 ;  /* 0x000000b342b3723e */ /* 0x000fe200000000ff */
[--C-:B--2---:R-:W-:Y:S01]  /*17160*/  IMAD.MOV.U32 R102, RZ, RZ, R119.reuse ;  /* 0x000000ffff667224 */ /* 0x104fe200078e0077 */
[----:B------:R-:W-:Y:S01]  /*17170*/  MOV R41, R119 ;  /* 0x0000007700297202 */ /* 0x000fe20000000f00 */
[--C-:B------:R-:W-:Y:S02]  /*17180*/  IMAD.MOV.U32 R66, RZ, RZ, R119.reuse ;  /* 0x000000ffff427224 */ /* 0x100fe400078e0077 */
[C---:B---3--:R-:W-:Y:S01]  /*17190*/  FADD.FTZ R7, R9.reuse, R0 ;  /* 0x0000000009077221 */ /* 0x048fe20000010000 */
[----:B------:R-:W-:Y:S01]  /*171a0*/  F2FP.F16.F32.PACK_AB R178, R9, R100 ;  /* 0x0000006409b2723e */ /* 0x000fe200000000ff */
[----:B------:R-:W-:Y:S01]  /*171b0*/  IMAD.MOV.U32 R100, RZ, RZ, R119 ;  /* 0x000000ffff647224 */ /* 0x000fe200078e0077 */
[----:B------:R-:W-:Y:S01]  /*171c0*/  MOV R0, 0x3f800000 ;  /* 0x3f80000000007802 */ /* 0x000fe20000000f00 */
[----:B------:R-:W-:Y:S06]  /*171d0*/  @!P2 BRA `(.L_x_5242) ;  /* 0x0000005c00f4a947 */ /* 0x000fec0003800000 */
[----:B------:R-:W-:Y:S01]  /*171e0*/  BSSY B1, `(.L_x_5242) ;  /* 0x00005fc000017945 */ /* 0x000fe20003800000 */
[----:B------:R-:W-:Y:S01]  /*171f0*/  MOV R8, R4 ;  /* 0x0000000400087202 */ /* 0x000fe20000000f00 */
[----:B------:R-:W-:Y:S01]  /*17200*/  IMAD.MOV.U32 R9, RZ, RZ, R5 ;  /* 0x000000ffff097224 */ /* 0x000fe200078e0005 */
[----:B------:R-:W-:Y:S01]  /*17210*/  MOV R12, R205 ;  /* 0x000000cd000c7202 */ /* 0x000fe20000000f00 */
[----:B------:R-:W-:Y:S01]  /*17220*/  IMAD.MOV.U32 R11, RZ, RZ, R208 ;  /* 0x000000ffff0b7224 */ /* 0x000fe200078e00d0 */
[----:B------:R-:W-:Y:S01]  /*17230*/  CS2R R118, SRZ ;  /* 0x0000000000767805 */ /* 0x000fe2000001ff00 */
[----:B------:R-:W-:Y:S01]  /*17240*/  IMAD.MOV.U32 R2, RZ, RZ, 0x3f800000 ;  /* 0x3f800000ff027424 */ /* 0x000fe200078e00ff */
        /* <DEDUP_REMOVED lines=47> */
.L_x_5253:
[----:B------:R-:W-:-:S05]  /*17540*/  VIADD R3, R12, 0x1 ;  /* 0x000000010c037836 */ /* 0x000fca0000000000 */
[----:B------:R-:W-:-:S04]  /*17550*/  ISETP.NE.AND P2, PT, R3, 0x2, PT ;  /* 0x000000020300780c */ /* 0x000fc80003f45270 */
[----:B------:R-:W-:Y:S02]  /*17560*/  SEL R208, RZ, 0x1, P2 ;  /* 0x00000001ffd07807 */ /* 0x000fe40001000000 */
[----:B------:R-:W-:Y:S02]  /*17570*/  SEL R205, R3, RZ, P2 ;  /* 0x000000ff03cd7207 */ /* 0x000fe40001000000 */
[----:B------:R-:W-:Y:S01]  /*17580*/  LOP3.LUT R208, R11, R208, RZ, 0x3c, !PT ;  /* 0x000000d00bd07212 */ /* 0x000fe200078e3cff */
[----:B------:R-:W-:Y:S06]  /*17590*/  @!P0 BRA `(.L_x_5243) ;  /* 0x0000000000048947 */ /* 0x000fec0003800000 */
[----:B------:R-:W-:Y:S01]  /*175a0*/  BPT.TRAP 0x1 ;  /* 0x000000040000795c */ /* 0x000fe20000300000 */
.L_x_5243:
[----:B------:R-:W-:Y:S02]  /*175b0*/  LEA R13, R205, R18, 0x3 ;  /* 0x00000012cd0d7211 */ /* 0x000fe400078e18ff */
[----:B------:R-:W-:-:S04]  /*175c0*/  SHF.L.U32 R4, R208, 0x1f, RZ ;  /* 0x0000001fd0047819 */ /* 0x000fc800000006ff */
[----:B------:R0:W1:Y:S01]  /*175d0*/  SYNCS.PHASECHK.TRANS64.TRYWAIT P2, [R13+URZ+0x36830], R4 ;  /* 0x036830040d0075a7 */ /* 0x000062000804017f */
[----:B------:R-:W-:Y:S05]  /*175e0*/  @!P0 BRA `(.L_x_5244) ;  /* 0x0000000000048947 */ /* 0x000fea0003800000 */
[----:B------:R-:W-:Y:S01]  /*175f0*/  BPT.TRAP 0x1 ;  /* 0x000000040000795c */ /* 0x000fe20000300000 */
.L_x_5244:
[----:B------:R-:W-:Y:S01]  /*17600*/  IMAD R3, R205, 0xa80, R216 ;  /* 0x00000a80cd037824 */ /* 0x000fe200078e02d8 */
[----:B------:R-:W-:Y:S03]  /*17610*/  BSSY B2, `(.L_x_5245) ;  /* 0x0000006000027945 */ /* 0x000fe60003800000 */
[C---:B------:R-:W-:Y:S02]  /*17620*/  VIADD R122, R3.reuse, 0x80 ;  /* 0x00000080037a7836 */ /* 0x040fe40000000000 */
[----:B------:R-:W-:Y:S01]  /*17630*/  VIADD R124, R3, 0x100 ;  /* 0x00000100037c7836 */ /* 0x000fe20000000000 */
[----:B-1----:R-:W-:Y:S06]  /*17640*/  @P2 BRA `(.L_x_5246) ;  /* 0x0000000000082947 */ /* 0x002fec0003800000 */
[----:B------:R-:W1:Y:S02]  /*17650*/  SYNCS.PHASECHK.TRANS64.TRYWAIT P2, [R13+URZ+0x36830], R4 ;  /* 0x036830040d0075a7 */ /* 0x000e64000804017f */
[----:B-1----:R-:W-:Y:S05]  /*17660*/  @!P2 BRA `(.L_x_5247) ;  /* 0x0000015400c4a947 */ /* 0x002fea0003800000 */
.L_x_5246:
[----:B------:R-:W-:Y:S05]  /*17670*/  BSYNC B2 ;  /* 0x0000000000027941 */ /* 0x000fea0003800000 */
.L_x_5245:
[----:B------:R-:W2:Y:S01]  /*17680*/  LDL.64 R20, [R1+0x30] ;  /* 0x0000300001147983 */ /* 0x000ea20000100a00 */
[----:B------:R-:W-:Y:S01]  /*17690*/  IMAD.MOV.U32 R121, RZ, RZ, 0x40000040 ;  /* 0x40000040ff797424 */ /* 0x000fe200078e00ff */
[----:B------:R-:W-:Y:S02]  /*176a0*/  MOV R120, R3 ;  /* 0x0000000300787202 */ /* 0x000fe40000000f00 */
[----:B------:R-:W3:Y:S02]  /*176b0*/  LDL.64 R14, [R1+0x28] ;  /* 0x00002800010e7983 */ /* 0x000ee40000100a00 */
[----:B------:R-:W-:Y:S02]  /*176c0*/  R2UR UR10, R120 ;  /* 0x00000000780a72ca */ /* 0x000fe400000e0000 */
[C---:B------:R-:W-:Y:S01]  /*176d0*/  R2UR UR11, R121.reuse ;  /* 0x00000000790b72ca */ /* 0x040fe200000e0000 */
[----:B------:R-:W-:Y:S01]  /*176e0*/  WARPGROUP.ARRIVE ;  /* 0x00000000000079c5 */ /* 0x000fe20000000000 */
[----:B------:R-:W-:Y:S01]  /*176f0*/  IMAD.MOV.U32 R123, RZ, RZ, 0x40000040 ;  /* 0x40000040ff7b7424 */ /* 0x000fe200078e00ff */
[----:B------:R-:W-:Y:S01]  /*17700*/  R2UR UR6, R122 ;  /* 0x000000007a0672ca */ /* 0x000fe200000e0000 */
[----:B------:R-:W-:Y:S01]  /*17710*/  IMAD.MOV.U32 R125, RZ, RZ, 0x40000040 ;  /* 0x40000040ff7d7424 */ /* 0x000fe200078e00ff */
[----:B------:R-:W-:Y:S01]  /*17720*/  R2UR UR19, R121 ;  /* 0x00000000791372ca */ /* 0x000fe200000e0000 */
[----:B------:R4:W-:Y:S01]  /*17730*/  STL.64 [R1+0x80], R8 ;  /* 0x0000800801007387 */ /* 0x0009e20000100a00 */
[----:B------:R-:W-:Y:S01]  /*17740*/  R2UR UR7, R123 ;  /* 0x000000007b0772ca */ /* 0x000fe200000e0000 */
[----:B------:R-:W-:Y:S01]  /*17750*/  IMAD.MOV.U32 R120, RZ, RZ, R124 ;  /* 0x000000ffff787224 */ /* 0x000fe200078e007c */
[----:B------:R-:W-:Y:S01]  /*17760*/  IADD3 R122, R3, 0x180, RZ ;  /* 0x00000180037a7810 */ /* 0x000fe20007ffe0ff */
[----:B------:R0:W-:Y:S03]  /*17770*/  STL.64 [R1+0x78], R6 ;  /* 0x0000780601007387 */ /* 0x0001e60000100a00 */
[----:B------:R-:W-:-:S02]  /*17780*/  R2UR UR18, R120 ;  /* 0x00000000781272ca */ /* 0x000fc400000e0000 */
[----:B------:R-:W-:Y:S02]  /*17790*/  R2UR UR14, R122 ;  /* 0x000000007a0e72ca */ /* 0x000fe400000e0000 */
[----:B------:R-:W-:Y:S01]  /*177a0*/  R2UR UR15, R123 ;  /* 0x000000007b0f72ca */ /* 0x000fe200000e0000 */
[----:B------:R-:W-:Y:S01]  /*177b0*/  VIADD R120, R3, 0x200 ;  /* 0x0000020003787836 */ /* 0x000fe20000000000 */
[----:B------:R-:W-:Y:S01]  /*177c0*/  R2UR UR35, R121 ;  /* 0x00000000792372ca */ /* 0x000fe200000e0000 */
[----:B----4-:R-:W4:Y:S03]  /*177d0*/  LDL.64 R8, [R1+0x20] ;  /* 0x0000200001087983 */ /* 0x010f260000100a00 */
[----:B------:R-:W-:Y:S02]  /*177e0*/  R2UR UR34, R120 ;  /* 0x00000000782272ca */ /* 0x000fe400000e0000 */
[----:B--2---:R-:W-:Y:S01]  /*177f0*/  R2UR UR20, R20 ;  /* 0x00000000141472ca */ /* 0x004fe200000e0000 */
[----:B------:R-:W-:Y:S01]  /*17800*/  VIADD R210, R3, 0x84 ;  /* 0x0000008403d27836 */ /* 0x000fe20000000000 */
[----:B------:R-:W-:Y:S01]  /*17810*/  R2UR UR21, R21 ;  /* 0x00000000151572ca */ /* 0x000fe200000e0000 */
[----:B------:R-:W-:Y:S01]  /*17820*/  IMAD.MOV.U32 R211, RZ, RZ, 0x40000040 ;  /* 0x40000040ffd37424 */ /* 0x000fe200078e00ff */
[----:B------:R-:W-:Y:S01]  /*17830*/  IADD3 R124, R3, 0x280, RZ ;  /* 0x00000280037c7810 */ /* 0x000fe20007ffe0ff */
[----:B0-----:R-:W2:Y:S01]  /*17840*/  LDL.64 R6, [R1+0x18] ;  /* 0x0000180001067983 */ /* 0x001ea20000100a00 */
[----:B---3--:R-:W-:-:S02]  /*17850*/  R2UR UR46, R14 ;  /* 0x000000000e2e72ca */ /* 0x008fc400000e0000 */
[----:B------:R-:W-:-:S05]  /*17860*/  R2UR UR47, R15 ;  /* 0x000000000f2f72ca */ /* 0x000fca00000e0000 */
        /* <DEDUP_REMOVED lines=23> */
[----:B------:R-:W-:Y:S02]  /*179e0*/  R2UR UR30, R124 ;  /* 0x000000007c1e72ca */ /* 0x000fe400000e0000 */
[----:B------:R-:W-:Y:S01]  /*179f0*/  R2UR UR31, R125 ;  /* 0x000000007d1f72ca */ /* 0x000fe200000e0000 */
[----:B------:R-:W-:Y:S01]  /*17a00*/  UMOV UR28, UR20 ;  /* 0x00000014001c7c82 */ /* 0x000fe20008000000 */
[----:B------:R-:W-:Y:S01]  /*17a10*/  UMOV UR29, UR21 ;  /* 0x00000015001d7c82 */ /* 0x000fe20008000000 */
[----:B------:R-:W-:Y:S01]  /*17a20*/  IMAD.MOV.U32 R121, RZ, RZ, 0x40000040 ;  /* 0x40000040ff797424 */ /* 0x000fe200078e00ff */
[C---:B------:R-:W-:Y:S01]  /*17a30*/  IADD3 R120, R3.reuse, 0x2, RZ ;  /* 0x0000000203787810 */ /* 0x040fe20007ffe0ff */
[----:B------:R-:W-:-:S03]  /*17a40*/  VIADD R122, R3, 0x300 ;  /* 0x00000300037a7836 */ /* 0x000fc60000000000 */
[----:B------:R-:W-:Y:S02]  /*17a50*/  R2UR UR10, R120 ;  /* 0x00000000780a72ca */ /* 0x000fe400000e0000 */
[----:B------:R-:W-:Y:S02]  /*17a60*/  R2UR UR11, R121 ;  /* 0x00000000790b72ca */ /* 0x000fe400000e0000 */
[----:B------:R-:W-:Y:S01]  /*17a70*/  IADD3 R120, R3, 0x102, RZ ;  /* 0x0000010203787810 */ /* 0x000fe20007ffe0ff */
[----:B------:R-:W-:Y:S02]  /*17a80*/  WARPGROUP.DEPBAR.LE gsb0, 0x0 ;  /* 0x00008000000079c5 */ /* 0x000fe40000010000 */
[----:B------:R-:W-:-:S06]  /*17a90*/  WARPGROUP.ARRIVE ;  /* 0x00000000000079c5 */ /* 0x000fcc0000000000 */
[----:B------:R-:W-:Y:S01]  /*17aa0*/  HGMMA.64x16x16.F32 R128, gdesc[UR28], RZ, !UPT, gsb0 ;  /* 0x002000001c8079f0 */ /* 0x000fe2000c0008ff */
[----:B------:R-:W-:Y:S02]  /*17ab0*/  MOV R121, 0x40000040 ;  /* 0x4000004000797802 */ /* 0x000fe40000000f00 */
[----:B------:R-:W-:Y:S01]  /*17ac0*/  R2UR UR26, R122 ;  /* 0x000000007a1a72ca */ /* 0x000fe200000e0000 */
        /* <DEDUP_REMOVED lines=15> */
[----:B------:R-:W-:-:S02]  /*17bc0*/  R2UR UR18, R122 ;  /* 0x000000007a1272ca */ /* 0x000fc400000e0000 */
[----:B------:R-:W-:Y:S02]  /*17bd0*/  R2UR UR19, R123 ;  /* 0x000000007b1372ca */ /* 0x000fe400000e0000 */
[----:B------:R-:W-:Y:S01]  /*17be0*/  R2UR UR34, R120 ;  /* 0x00000000782272ca */ /* 0x000fe200000e0000 */
[----:B------:R-:W-:Y:S01]  /*17bf0*/  VIADD R120, R3, 0x4 ;  /* 0x0000000403787836 */ /* 0x000fe20000000000 */
[----:B------:R-:W-:Y:S02]  /*17c00*/  R2UR UR35, R121 ;  /* 0x00000000792372ca */ /* 0x000fe400000e0000 */
[----:B------:R-:W-:Y:S02]  /*17c10*/  IADD3 R122, R3, 0x282, RZ ;  /* 0x00000282037a7810 */ /* 0x000fe40007ffe0ff */
[----:B------:R-:W-:Y:S02]  /*17c20*/  MOV R123, 0x40000040 ;  /* 0x40000040007b7802 */ /* 0x000fe40000000f00 */
[----:B------:R-:W-:-:S02]  /*17c30*/  MOV R121, 0x40000040 ;  /* 0x4000004000797802 */ /* 0x000fc40000000f00 */
[----:B------:R-:W-:Y:S02]  /*17c40*/  R2UR UR14, R122 ;  /* 0x000000007a0e72ca */ /* 0x000fe400000e0000 */
[----:B------:R-:W-:Y:S02]  /*17c50*/  R2UR UR15, R123 ;  /* 0x000000007b0f72ca */ /* 0x000fe400000e0000 */
[----:B------:R-:W-:Y:S02]  /*17c60*/  R2UR UR30, R120 ;  /* 0x00000000781e72ca */ /* 0x000fe400000e0000 */
[----:B------:R-:W-:Y:S01]  /*17c70*/  R2UR UR31, R121 ;  /* 0x00000000791f72ca */ /* 0x000fe200000e0000 */
        /* <DEDUP_REMOVED lines=27> */
[----:B------:R-:W-:Y:S01]  /*17e30*/  MOV R21, UR48 ;  /* 0x0000003000157c02 */ /* 0x000fe20008000f00 */
        /* <DEDUP_REMOVED lines=14> */
[----:B----4-:R-:W-:Y:S02]  /*17f20*/  R2UR UR38, R8 ;  /* 0x00000000082672ca */ /* 0x010fe400000e0000 */
[----:B------:R-:W-:Y:S02]  /*17f30*/  R2UR UR39, R9 ;  /* 0x00000000092772ca */ /* 0x000fe400000e0000 */
[----:B------:R-:W-:Y:S01]  /*17f40*/  R2UR UR26, R210 ;  /* 0x00000000d21a72ca */ /* 0x000fe200000e0000 */
[----:B------:R0:W5:Y:S08]  /*17f50*/  LDL.LU.64 R8, [R1+0x80] ;  /* 0x0000800001087983 */ /* 0x0001700000300a00 */
[----:B------:R-:W-:-:S02]  /*17f60*/  UMOV UR28, UR38 ;  /* 0x00000026001c7c82 */ /* 0x000fc40008000000 */
[----:B------:R-:W-:Y:S01]  /*17f70*/  UMOV UR29, UR39 ;  /* 0x00000027001d7c82 */ /* 0x000fe20008000000 */
[----:B------:R-:W-:Y:S02]  /*17f80*/  WARPGROUP.DEPBAR.LE gsb0, 0x0 ;  /* 0x00008000000079c5 */ /* 0x000fe40000010000 */
[----:B------:R-:W-:-:S06]  /*17f90*/  WARPGROUP.ARRIVE ;  /* 0x00000000000079c5 */ /* 0x000fcc0000000000 */
[----:B------:R-:W-:Y:S01]  /*17fa0*/  HGMMA.64x16x16.F32 R168, gdesc[UR28], R168, gsb0 ;  /* 0x002000001ca879f0 */ /* 0x000fe200080008a8 */
[----:B------:R-:W-:Y:S01]  /*17fb0*/  R2UR UR27, R211 ;  /* 0x00000000d31b72ca */ /* 0x000fe200000e0000 */
[----:B------:R-:W-:Y:S01]  /*17fc0*/  UMOV UR24, UR38 ;  /* 0x0000002600187c82 */ /* 0x000fe20008000000 */
[----:B------:R-:W-:Y:S01]  /*17fd0*/  UMOV UR25, UR39 ;  /* 0x0000002700197c82 */ /* 0x000fe20008000000 */
[----:B------:R-:W-:Y:S01]  /*17fe0*/  IMAD.MOV.U32 R211, RZ, RZ, 0x40000040 ;  /* 0x40000040ffd37424 */ /* 0x000fe200078e00ff */
[----:B------:R-:W-:Y:S02]  /*17ff0*/  WARPGROUP.DEPBAR.LE gsb0, 0x0 ;  /* 0x00008000000079c5 */ /* 0x000fe40000010000 */
[----:B------:R-:W-:-:S07]  /*18000*/  WARPGROUP.ARRIVE ;  /* 0x00000000000079c5 */ /* 0x000fce0000000000 */
        /* <DEDUP_REMOVED lines=47> */
[----:B------:R-:W-:Y:S02]  /*18300*/  MOV R14, UR41 ;  /* 0x00000029000e7c02 */ /* 0x000fe40008000f00 */
[----:B------:R-:W-:Y:S02]  /*18310*/  MOV R15, UR40 ;  /* 0x00000028000f7c02 */ /* 0x000fe40008000f00 */
[----:B--2---:R-:W-:Y:S02]  /*18320*/  R2UR UR40, R6 ;  /* 0x00000000062872ca */ /* 0x004fe400000e0000 */
[----:B------:R-:W-:-:S02]  /*18330*/  R2UR UR41, R7 ;  /* 0x00000000072972ca */ /* 0x000fc400000e0000 */
        /* <DEDUP_REMOVED lines=67> */
[----:B------:R0:W5:Y:S01]  /*18770*/  LDL.LU.64 R6, [R1+0x78] ;  /* 0x0000780001067983 */ /* 0x0001620000300a00 */
        /* <DEDUP_REMOVED lines=12> */
[----:B------:R-:W2:Y:S08]  /*18840*/  LDL.64 R210, [R1] ;  /* 0x0000000001d27983 */ /* 0x000eb00000100a00 */
[----:B------:R-:W-:-:S02]  /*18850*/  UMOV UR18, UR38 ;  /* 0x0000002600127c82 */ /* 0x000fc40008000000 */
[----:B------:R-:W-:Y:S01]  /*18860*/  UMOV UR19, UR39 ;  /* 0x0000002700137c82 */ /* 0x000fe20008000000 */
[----:B------:R-:W-:Y:S02]  /*18870*/  WARPGROUP.DEPBAR.LE gsb0, 0x0 ;  /* 0x00008000000079c5 */ /* 0x000fe40000010000 */
[----:B------:R-:W-:-:S06]  /*18880*/  WARPGROUP.ARRIVE ;  /* 0x00000000000079c5 */ /* 0x000fcc0000000000 */
[----:B------:R-:W-:Y:S01]  /*18890*/  HGMMA.64x16x16.F32 R160, gdesc[UR16], R160, gsb0 ;  /* 0x0020000010a079f0 */ /* 0x000fe200080008a0 */
[----:B------:R-:W-:Y:S01]  /*188a0*/  R2UR UR49, R20 ;  /* 0x00000000143172ca */ /* 0x000fe200000e0000 */
[----:B------:R-:W-:Y:S01]  /*188b0*/  VIADD R20, R3, 0x480 ;  /* 0x0000048003147836 */ /* 0x000fe20000000000 */
[----:B------:R-:W-:Y:S01]  /*188c0*/  R2UR UR48, R21 ;  /* 0x00000000153072ca */ /* 0x000fe200000e0000 */
        /* <DEDUP_REMOVED lines=28> */
[----:B-1----:R-:W-:Y:S02]  /*18a90*/  MOV R4, UR43 ;  /* 0x0000002b00047c02 */ /* 0x002fe40008000f00 */
[----:B------:R-:W-:Y:S02]  /*18aa0*/  MOV R5, UR42 ;  /* 0x0000002a00057c02 */ /* 0x000fe40008000f00 */
[----:B------:R-:W-:Y:S02]  /*18ab0*/  R2UR UR42, R20 ;  /* 0x00000000142a72ca */ /* 0x000fe400000e0000 */
[----:B------:R-:W-:Y:S01]  /*18ac0*/  R2UR UR43, R21 ;  /* 0x00000000152b72ca */ /* 0x000fe200000e0000 */
[----:B------:R-:W-:Y:S01]  /*18ad0*/  UMOV UR40, UR46 ;  /* 0x0000002e00287c82 */ /* 0x000fe20008000000 */
[----:B------:R-:W-:Y:S01]  /*18ae0*/  UMOV UR41, UR47 ;  /* 0x0000002f00297c82 */ /* 0x000fe20008000000 */
[----:B------:R-:W-:-:S02]  /*18af0*/  WARPGROUP.DEPBAR.LE gsb0, 0x0 ;  /* 0x00008000000079c5 */ /* 0x000fc40000010000 */
        /* <DEDUP_REMOVED lines=83> */
[----:B------:R-:W-:Y:S01]  /*19030*/  R2UR UR42, R5 ;  /* 0x00000000052a72ca */ /* 0x000fe200000e0000 */
[----:B------:R-:W-:Y:S01]  /*19040*/  IMAD.MOV.U32 R5, RZ, RZ, 0x40000040 ;  /* 0x40000040ff057424 */ /* 0x000fe200078e00ff */
[----:B------:R-:W-:Y:S02]  /*19050*/  R2UR UR43, R4 ;  /* 0x00000000042b72ca */ /* 0x000fe400000e0000 */
[----:B------:R-:W-:Y:S02]  /*19060*/  IADD3 R4, R3, 0x404, RZ ;  /* 0x0000040403047810 */ /* 0x000fe40007ffe0ff */
        /* <DEDUP_REMOVED lines=236> */
[----:B------:R-:W-:Y:S02]  /*19f30*/  IADD3 R4, R3, 0x704, RZ ;  /* 0x0000070403047810 */ /* 0x000fe40007ffe0ff */
[----:B------:R-:W-:Y:S02]  /*19f40*/  R2UR UR41, R14 ;  /* 0x000000000e2972ca */ /* 0x000fe400000e0000 */
        /* <DEDUP_REMOVED lines=222> */
.L_x_5248:
[----:B------:R-:W-:Y:S01]  /*1ad30*/  SHF.L.U32 R0, R11, 0x1f, RZ ;  /* 0x0000001f0b007819 */ /* 0x000fe200000006ff */
[----:B------:R-:W-:-:S04]  /*1ad40*/  IMAD R11, R12, 0x8, R18 ;  /* 0x000000080c0b7824 */ /* 0x000fc800078e0212 */
[----:B------:R0:W1:Y:S01]  /*1ad50*/  SYNCS.PHASECHK.TRANS64.TRYWAIT P2, [R11+URZ+0x36850], R0 ;  /* 0x036850000b0075a7 */ /* 0x000062000804017f */
[----:B------:R-:W-:Y:S05]  /*1ad60*/  @!P0 BRA `(.L_x_5249) ;  /* 0x0000000000048947 */ /* 0x000fea0003800000 */
[----:B------:R-:W-:Y:S01]  /*1ad70*/  BPT.TRAP 0x1 ;  /* 0x000000040000795c */ /* 0x000fe20000300000 */
.L_x_5249:
[----:B------:R-:W-:Y:S04]  /*1ad80*/  BSSY B2, `(.L_x_5250) ;  /* 0x0000004000027945 */ /* 0x000fe80003800000 */
[----:B-1----:R-:W-:Y:S05]  /*1ad90*/  @P2 BRA `(.L_x_5251) ;  /* 0x0000000000082947 */ /* 0x002fea0003800000 */
[----:B------:R-:W1:Y:S02]  /*1ada0*/  SYNCS.PHASECHK.TRANS64.TRYWAIT P2, [R11+URZ+0x36850], R0 ;  /* 0x036850000b0075a7 */ /* 0x000e64000804017f */
[----:B-1----:R-:W-:Y:S05]  /*1adb0*/  @!P2 BRA `(.L_x_5252) ;  /* 0x000001200004a947 */ /* 0x002fea0003800000 */
.L_x_5251:
[----:B------:R-:W-:Y:S05]  /*1adc0*/  BSYNC B2 ;  /* 0x0000000000027941 */ /* 0x000fea0003800000 */
.L_x_5250:
[----:B01----:R-:W-:Y:S01]  /*1add0*/  VIADD R0, R18, 0x400 ;  /* 0x0000040012007836 */ /* 0x003fe20000000000 */
[----:B------:R-:W-:Y:S01]  /*1ade0*/  MOV R3, 0x40000040 ;  /* 0x4000004000037802 */ /* 0x000fe20000000f00 */
[----:B------:R-:W-:Y:S01]  /*1adf0*/  WARPGROUP.ARRIVE ;  /* 0x00000000000079c5 */ /* 0x000fe20000000000 */
[----:B------:R-:W-:Y:S02]  /*1ae00*/  IMAD.MOV.U32 R5, RZ, RZ, 0x40000040 ;  /* 0x40000040ff057424 */ /* 0x000fe400078e00ff */
[----:B------:R-:W-:Y:S01]  /*1ae10*/  FMUL.FTZ R21, R162, UR43 ;  /* 0x0000002ba2157c20 */ /* 0x000fe20008410000 */
[----:B------:R-:W-:Y:S01]  /*1ae20*/  SHF.R.U32.HI R0, RZ, 0x4, R0 ;  /* 0x00000004ff007819 */ /* 0x000fe20000011600 */
[----:B------:R-:W-:Y:S01]  /*1ae30*/  FMUL.FTZ R162, R164, UR43 ;  /* 0x0000002ba4a27c20 */ /* 0x000fe20008410000 */
[----:B------:R-:W-:Y:S01]  /*1ae40*/  R2UR UR7, R3 ;  /* 0x00000000030772ca */ /* 0x000fe200000e0000 */
[----:B------:R-:W-:Y:S01]  /*1ae50*/  FMUL.FTZ R164, R167, UR43 ;  /* 0x0000002ba7a47c20 */ /* 0x000fe20008410000 */
[----:B------:R-:W-:Y:S01]  /*1ae60*/  LOP3.LUT R0, R0, 0x3fff, RZ, 0xc0, !PT ;  /* 0x00003fff00007812 */ /* 0x000fe200078ec0ff */
[----:B------:R-:W-:Y:S01]  /*1ae70*/  FMUL.FTZ R167, R153, UR43 ;  /* 0x0000002b99a77c20 */ /* 0x000fe20008410000 */
[----:B------:R-:W-:Y:S01]  /*1ae80*/  FMUL.FTZ R153, R155, UR43 ;  /* 0x0000002b9b997c20 */ /* 0x000fe20008410000 */
[----:B------:R-:W-:Y:S01]  /*1ae90*/  FMUL.FTZ R155, R156, UR43 ;  /* 0x0000002b9c9b7c20 */ /* 0x000fe20008410000 */
[----:B------:R-:W-:Y:S01]  /*1aea0*/  LOP3.LUT R0, R0, 0x3800000, RZ, 0xfc, !PT ;  /* 0x0380000000007812 */ /* 0x000fe200078efcff */
[----:B------:R-:W-:Y:S01]  /*1aeb0*/  FMUL.FTZ R156, R159, UR43 ;  /* 0x0000002b9f9c7c20 */ /* 0x000fe20008410000 */
[----:B------:R-:W-:Y:S01]  /*1aec0*/  FMUL.FTZ R159, R145, UR43 ;  /* 0x0000002b919f7c20 */ /* 0x000fe20008410000 */
[----:B------:R-:W-:Y:S01]  /*1aed0*/  SHF.L.U32 R145, R217, 0x7, RZ ;  /* 0x00000007d9917819 */ /* 0x000fe200000006ff */
[----:B------:R-:W-:Y:S01]  /*1aee0*/  FMUL.FTZ R3, R169, UR43 ;  /* 0x0000002ba9037c20 */ /* 0x000fe20008410000 */
[----:B------:R-:W-:-:S02]  /*1aef0*/  IMAD R2, R12, 0xa80, R0 ;  /* 0x00000a800c027824 */ /* 0x000fc400078e0200 */
[----:B------:R-:W-:Y:S01]  /*1af00*/  FMUL.FTZ R0, R168, UR43 ;  /* 0x0000002ba8007c20 */ /* 0x000fe20008410000 */
[----:B------:R-:W-:Y:S01]  /*1af10*/  FMUL.FTZ R168, R161, UR43 ;  /* 0x0000002ba1a87c20 */ /* 0x000fe20008410000 */
[----:B------:R-:W-:Y:S01]  /*1af20*/  FMUL.FTZ R161, R163, UR43 ;  /* 0x0000002ba3a17c20 */ /* 0x000fe20008410000 */
[C---:B------:R-:W-:Y:S01]  /*1af30*/  VIADD R4, R2.reuse, 0x80 ;  /* 0x0000008002047836 */ /* 0x040fe20000000000 */
[----:B------:R-:W-:Y:S01]  /*1af40*/  R2UR UR6, R2 ;  /* 0x00000000020672ca */ /* 0x000fe200000e0000 */
[----:B------:R-:W-:Y:S01]  /*1af50*/  FMUL.FTZ R163, R166, UR43 ;  /* 0x0000002ba6a37c20 */ /* 0x000fe20008410000 */
[----:B------:R-:W-:Y:S01]  /*1af60*/  FMUL.FTZ R166, R152, UR43 ;  /* 0x0000002b98a67c20 */ /* 0x000fe20008410000 */
[----:B------:R-:W-:Y:S01]  /*1af70*/  FMUL.FTZ R152, R154, UR43 ;  /* 0x0000002b9a987c20 */ /* 0x000fe20008410000 */
[----:B------:R-:W-:Y:S01]  /*1af80*/  FMUL.FTZ R154, R158, UR43 ;  /* 0x0000002b9e9a7c20 */ /* 0x000fe20008410000 */
[----:B------:R-:W-:Y:S01]  /*1af90*/  FMUL.FTZ R158, R144, UR43 ;  /* 0x0000002b909e7c20 */ /* 0x000fe20008410000 */
[----:B------:R-:W-:Y:S01]  /*1afa0*/  FMUL.FTZ R144, R146, UR43 ;  /* 0x0000002b92907c20 */ /* 0x000fe20008410000 */
[----:B------:R-:W-:Y:S01]  /*1afb0*/  IMAD R146, R10, -0x70, R145 ;  /* 0xffffff900a927824 */ /* 0x000fe200078e0291 */
[----:B------:R-:W0:Y:S01]  /*1afc0*/  MUFU.TANH R0, R0 ;  /* 0x0000000000007308 */ /* 0x000e220000002400 */
[----:B------:R-:W-:Y:S01]  /*1afd0*/  FMUL.FTZ R20, R173, UR43 ;  /* 0x0000002bad147c20 */ /* 0x000fe20008410000 */
[----:B------:R-:W-:Y:S01]  /*1afe0*/  FMUL.FTZ R160, R160, UR43 ;  /* 0x0000002ba0a07c20 */ /* 0x000fe20008410000 */
[----:B------:R-:W-:Y:S01]  /*1aff0*/  FMUL.FTZ R147, R147, UR43 ;  /* 0x0000002b93937c20 */ /* 0x000fe20008410000 */
[----:B------:R-:W-:Y:S01]  /*1b000*/  IADD3 R146, R146, 0x1, R222 ;  /* 0x0000000192927810 */ /* 0x000fe20007ffe0de */
[----:B------:R-:W-:Y:S01]  /*1b010*/  HGMMA.64x192x16.F32 R24, R200, gdesc[UR4].tnspB, R24, gsb0 ;  /* 0x42e00004c8187df0 */ /* 0x000fe20008000818 */
[----:B------:R-:W-:Y:S01]  /*1b020*/  R2UR UR6, R4 ;  /* 0x00000000040672ca */ /* 0x000fe200000e0000 */
[----:B------:R-:W-:Y:S01]  /*1b030*/  FMUL.FTZ R165, R165, UR43 ;  /* 0x0000002ba5a57c20 */ /* 0x000fe20008410000 */
[----:B------:R-:W-:Y:S01]  /*1b040*/  R2UR UR7, R5 ;  /* 0x00000000050772ca */ /* 0x000fe200000e0000 */
[----:B------:R-:W-:Y:S01]  /*1b050*/  IMAD.MOV.U32 R5, RZ, RZ, 0x40000040 ;  /* 0x40000040ff057424 */ /* 0x000fe200078e00ff */
[----:B------:R-:W-:Y:S01]  /*1b060*/  IADD3 R4, R2, 0x100, RZ ;  /* 0x0000010002047810 */ /* 0x000fe20007ffe0ff */
[----:B------:R-:W-:Y:S01]  /*1b070*/  IMAD.IADD R146, R146, 0x1, -R219 ;  /* 0x0000000192927824 */ /* 0x000fe200078e0adb */
[----:B------:R-:W1:Y:S01]  /*1b080*/  MUFU.TANH R3, R3 ;  /* 0x0000000300037308 */ /* 0x000e620000002400 */
[----:B------:R-:W-:Y:S01]  /*1b090*/  FMUL.FTZ R169, R137, UR43 ;  /* 0x0000002b89a97c20 */ /* 0x000fe20008410000 */
[----:B------:R-:W-:Y:S01]  /*1b0a0*/  FMUL.FTZ R157, R157, UR43 ;  /* 0x0000002b9d9d7c20 */ /* 0x000fe20008410000 */
[----:B------:R-:W-:-:S02]  /*1b0b0*/  IMAD R146, R226, -0x2, R146 ;  /* 0xfffffffee2927824 */ /* 0x000fc400078e0292 */
[----:B------:R-:W-:Y:S01]  /*1b0c0*/  FMUL.FTZ R140, R140, UR43 ;  /* 0x0000002b8c8c7c20 */ /* 0x000fe20008410000 */
[----:B------:R-:W-:Y:S01]  /*1b0d0*/  FMUL.FTZ R129, R129, UR43 ;  /* 0x0000002b81817c20 */ /* 0x000fe20008410000 */
[----:B------:R-:W-:Y:S01]  /*1b0e0*/  FMUL.FTZ R12, R171, UR43 ;  /* 0x0000002bab0c7c20 */ /* 0x000fe20008410000 */
[----:B------:R-:W-:Y:S01]  /*1b0f0*/  IMAD.IADD R146, R227, 0x1, R146 ;  /* 0x00000001e3927824 */ /* 0x000fe200078e0292 */
[----:B------:R-:W2:Y:S01]  /*1b100*/  MUFU.TANH R20, R20 ;  /* 0x0000001400147308 */ /* 0x000ea20000002400 */
[----:B------:R-:W-:Y:S01]  /*1b110*/  FMUL.FTZ R171, R133, UR43 ;  /* 0x0000002b85ab7c20 */ /* 0x000fe20008410000 */
[----:B------:R-:W-:Y:S01]  /*1b120*/  FMUL.FTZ R120, R120, UR43 ;  /* 0x0000002b78787c20 */ /* 0x000fe20008410000 */
[----:B------:R-:W-:Y:S01]  /*1b130*/  FMUL.FTZ R121, R121, UR43 ;  /* 0x0000002b79797c20 */ /* 0x000fe20008410000 */
[C---:B------:R-:W-:Y:S01]  /*1b140*/  ISETP.GT.AND P2, PT, R146.reuse, RZ, PT ;  /* 0x000000ff9200720c */ /* 0x040fe20003f44270 */
[----:B------:R-:W-:Y:S01]  /*1b150*/  ULDC UR4, c[0x0][0x988] ;  /* 0x0002620000047ab9 */ /* 0x000fe20000000800 */
[----:B------:R-:W-:Y:S01]  /*1b160*/  ISETP.GT.AND P3, PT, R146, 0x1, PT ;  /* 0x000000019200780c */ /* 0x000fe20003f64270 */
[----:B------:R-:W-:Y:S01]  /*1b170*/  FMUL.FTZ R14, R174, UR43 ;  /* 0x0000002bae0e7c20 */ /* 0x000fe20008410000 */
[----:B------:R-:W-:Y:S01]  /*1b180*/  MUFU.TANH R160, R160 ;  /* 0x000000a000a07308 */ /* 0x000fe20000002400 */
[----:B0-----:R-:W-:Y:S01]  /*1b190*/  FSEL R0, R0, -INF , P2 ;  /* 0xff80000000007808 */ /* 0x001fe20001000000 */
[----:B------:R-:W-:Y:S01]  /*1b1a0*/  FMUL.FTZ R15, R175, UR43 ;  /* 0x0000002baf0f7c20 */ /* 0x000fe20008410000 */
[----:B------:R-:W-:Y:S01]  /*1b1b0*/  ISETP.GT.AND P2, PT, R146, 0x8, PT ;  /* 0x000000089200780c */ /* 0x000fe20003f44270 */
        /* <DEDUP_REMOVED lines=13> */
[----:B0-----:R-:W-:Y:S01]  /*1b290*/  FMUL.FTZ R147, R148, UR43 ;  /* 0x0000002b94937c20 */ /* 0x001fe20008410000 */
[----:B------:R-:W-:Y:S01]  /*1b2a0*/  FMUL.FTZ R148, R149, UR43 ;  /* 0x0000002b95947c20 */ /* 0x000fe20008410000 */
[----:B------:R-:W-:Y:S01]  /*1b2b0*/  FMUL.FTZ R149, R136, UR43 ;  /* 0x0000002b88957c20 */ /* 0x000fe20008410000 */
[----:B-1----:R-:W-:Y:S01]  /*1b2c0*/  FSEL R136, R3, -INF , P3 ;  /* 0xff80000003887808 */ /* 0x002fe20001800000 */
[----:B------:R-:W-:Y:S01]  /*1b2d0*/  @!P1 VIADD R11, R11, 0x36860 ;  /* 0x000368600b0b9836 */ /* 0x000fe20000000000 */
[----:B-----5:R-:W-:-:S02]  /*1b2e0*/  FMNMX.FTZ R3, R0, R9, !PT ;  /* 0x0000000900037209 */ /* 0x020fc40007810000 */
[----:B------:R-:W-:Y:S01]  /*1b2f0*/  MUFU.TANH R162, R162 ;  /* 0x000000a200a27308 */ /* 0x000fe20000002400 */
[----:B------:R-:W-:Y:S02]  /*1b300*/  ISETP.GT.AND P3, PT, R146, 0x9, PT ;  /* 0x000000099200780c */ /* 0x000fe40003f64270 */
[----:B------:R-:W-:Y:S02]  /*1b310*/  @!P1 IADD3 R13, R13, 0x36840, RZ ;  /* 0x000368400d0d9810 */ /* 0x000fe40007ffe0ff */
[----:B--2---:R-:W-:Y:S02]  /*1b320*/  FSEL R20, R20, -INF , P3 ;  /* 0xff80000014147808 */ /* 0x004fe40001800000 */
[----:B------:R-:W-:Y:S01]  /*1b330*/  ISETP.GT.AND P3, PT, R146, 0x11, PT ;  /* 0x000000119200780c */ /* 0x000fe20003f64270 */
[----:B------:R-:W0:Y:S01]  /*1b340*/  MUFU.TANH R165, R165 ;  /* 0x000000a500a57308 */ /* 0x000e220000002400 */
[----:B------:R-:W-:Y:S02]  /*1b350*/  @!P1 PRMT R13, RZ, 0x654, R13 ;  /* 0x00000654ff0d9816 */ /* 0x000fe4000000000d */
[----:B---3--:R-:W-:-:S02]  /*1b360*/  FSEL R168, R168, -INF , P3 ;  /* 0xff800000a8a87808 */ /* 0x008fc40001800000 */
[----:B------:R-:W-:-:S03]  /*1b370*/  ISETP.GT.AND P3, PT, R146, 0x19, PT ;  /* 0x000000199200780c */ /* 0x000fc60003f64270 */
[----:B------:R-:W-:Y:S08]  /*1b380*/  MUFU.TANH R166, R166 ;  /* 0x000000a600a67308 */ /* 0x000ff00000002400 */
[----:B------:R-:W1:Y:S01]  /*1b390*/  MUFU.TANH R167, R167 ;  /* 0x000000a700a77308 */ /* 0x000e620000002400 */
[----:B0-----:R-:W-:Y:S02]  /*1b3a0*/  FSEL R165, R165, -INF , P3 ;  /* 0xff800000a5a57808 */ /* 0x001fe40001800000 */
[----:B------:R-:W-:-:S05]  /*1b3b0*/  ISETP.GT.AND P3, PT, R146, 0x21, PT ;  /* 0x000000219200780c */ /* 0x000fca0003f64270 */
[----:B------:R-:W-:Y:S08]  /*1b3c0*/  MUFU.TANH R155, R155 ;  /* 0x0000009b009b7308 */ /* 0x000ff00000002400 */
[----:B------:R-:W0:Y:S01]  /*1b3d0*/  MUFU.TANH R157, R157 ;  /* 0x0000009d009d7308 */ /* 0x000e220000002400 */
[----:B-1----:R-:W-:Y:S02]  /*1b3e0*/  FSEL R167, R167, -INF , P3 ;  /* 0xff800000a7a77808 */ /* 0x002fe40001800000 */
[----:B------:R-:W-:-:S05]  /*1b3f0*/  ISETP.GT.AND P3, PT, R146, 0x29, PT ;  /* 0x000000299200780c */ /* 0x000fca0003f64270 */
        /* <DEDUP_REMOVED lines=9> */
[----:B------:R-:W-:Y:S01]  /*1b490*/  MUFU.TANH R171, R171 ;  /* 0x000000ab00ab7308 */ /* 0x000fe20000002400 */
[----:B0-----:R-:W-:Y:S02]  /*1b4a0*/  FSEL R148, R148, -INF , P3 ;  /* 0xff80000094947808 */ /* 0x001fe40001800000 */
[----:B------:R-:W-:-:S05]  /*1b4b0*/  ISETP.GT.AND P3, PT, R146, 0x41, PT ;  /* 0x000000419200780c */ /* 0x000fca0003f64270 */
        /* <DEDUP_REMOVED lines=12> */
[----:B------:R-:W-:Y:S01]  /*1b580*/  R2UR UR6, R4 ;  /* 0x00000000040672ca */ /* 0x000fe200000e0000 */
[----:B------:R-:W-:Y:S01]  /*1b590*/  VIADD R4, R2, 0x180 ;  /* 0x0000018002047836 */ /* 0x000fe20000000000 */
[----:B------:R-:W-:-:S04]  /*1b5a0*/  R2UR UR7, R5 ;  /* 0x00000000050772ca */ /* 0x000fc800000e0000 */
[----:B------:R-:W-:Y:S01]  /*1b5b0*/  MUFU.TANH R154, R154 ;  /* 0x0000009a009a7308 */ /* 0x000fe20000002400 */
[----:B------:R-:W-:-:S07]  /*1b5c0*/  MOV R5, 0x40000040 ;  /* 0x4000004000057802 */ /* 0x000fce0000000f00 */
        /* <DEDUP_REMOVED lines=23> */
[----:B------:R-:W-:Y:S01]  /*1b740*/  FMUL.FTZ R5, R172, UR43 ;  /* 0x0000002bac057c20 */ /* 0x000fe20008410000 */
[----:B------:R-:W-:Y:S01]  /*1b750*/  R2UR UR6, R4 ;  /* 0x00000000040672ca */ /* 0x000fe200000e0000 */
[----:B------:R-:W-:Y:S01]  /*1b760*/  FMUL.FTZ R4, R170, UR43 ;  /* 0x0000002baa047c20 */ /* 0x000fe20008410000 */
[----:B------:R-:W-:-:S03]  /*1b770*/  FMUL.FTZ R170, R132, UR43 ;  /* 0x0000002b84aa7c20 */ /* 0x000fc60008410000 */
[----:B------:R-:W0:Y:S08]  /*1b780*/  MUFU.TANH R5, R5 ;  /* 0x0000000500057308 */ /* 0x000e300000002400 */
[----:B------:R-:W-:Y:S08]  /*1b790*/  MUFU.TANH R170, R170 ;  /* 0x000000aa00aa7308 */ /* 0x000ff00000002400 */
[----:B------:R-:W-:Y:S01]  /*1b7a0*/  MUFU.TANH R4, R4 ;  /* 0x0000000400047308 */ /* 0x000fe20000002400 */
[----:B0-----:R-:W-:-:S02]  /*1b7b0*/  FSEL R137, R5, -INF , P2 ;  /* 0xff80000005897808 */ /* 0x001fc40001000000 */
[----:B------:R-:W-:Y:S02]  /*1b7c0*/  FMNMX.FTZ R5, R136, R3, !PT ;  /* 0x0000000388057209 */ /* 0x000fe40007810000 */
[----:B------:R-:W-:Y:S02]  /*1b7d0*/  ISETP.GT.AND P2, PT, R146, 0x10, PT ;  /* 0x000000109200780c */ /* 0x000fe40003f44270 */
[----:B------:R-:W-:Y:S01]  /*1b7e0*/  FMNMX.FTZ R5, R137, R5, !PT ;  /* 0x0000000589057209 */ /* 0x000fe20007810000 */
[----:B------:R0:W1:Y:S01]  /*1b7f0*/  MUFU.TANH R3, R169 ;  /* 0x000000a900037308 */ /* 0x0000620000002400 */
[----:B------:R-:W-:Y:S02]  /*1b800*/  FSEL R160, R160, -INF , P2 ;  /* 0xff800000a0a07808 */ /* 0x000fe40001000000 */
[----:B------:R-:W-:-:S04]  /*1b810*/  ISETP.GT.AND P2, PT, R146, 0x18, PT ;  /* 0x000000189200780c */ /* 0x000fc80003f44270 */
[----:B------:R-:W-:Y:S02]  /*1b820*/  FSEL R162, R162, -INF , P2 ;  /* 0xff800000a2a27808 */ /* 0x000fe40001000000 */
[----:B0-----:R-:W-:Y:S02]  /*1b830*/  FMNMX.FTZ R169, R20, R5, !PT ;  /* 0x0000000514a97209 */ /* 0x001fe40007810000 */
[----:B------:R-:W-:Y:S01]  /*1b840*/  ISETP.GT.AND P2, PT, R146, 0x20, PT ;  /* 0x000000209200780c */ /* 0x000fe20003f44270 */
[----:B------:R0:W2:Y:S01]  /*1b850*/  MUFU.TANH R5, R140 ;  /* 0x0000008c00057308 */ /* 0x0000a20000002400 */
[----:B------:R-:W-:Y:S02]  /*1b860*/  FMNMX.FTZ R169, R160, R169, !PT ;  /* 0x000000a9a0a97209 */ /* 0x000fe40007810000 */
[----:B------:R-:W-:Y:S02]  /*1b870*/  FSEL R166, R166, -INF , P2 ;  /* 0xff800000a6a67808 */ /* 0x000fe40001000000 */
[----:B------:R-:W-:-:S02]  /*1b880*/  FMNMX.FTZ R169, R168, R169, !PT ;  /* 0x000000a9a8a97209 */ /* 0x000fc40007810000 */
[----:B------:R-:W-:Y:S02]  /*1b890*/  ISETP.GT.AND P2, PT, R146, 0x28, PT ;  /* 0x000000289200780c */ /* 0x000fe40003f44270 */
[----:B------:R-:W-:Y:S01]  /*1b8a0*/  FMNMX.FTZ R169, R162, R169, !PT ;  /* 0x000000a9a2a97209 */ /* 0x000fe20007810000 */
[----:B0-----:R-:W-:Y:S01]  /*1b8b0*/  FMUL.FTZ R140, R141, UR43 ;  /* 0x0000002b8d8c7c20 */ /* 0x001fe20008410000 */
[----:B------:R-:W-:Y:S01]  /*1b8c0*/  FMUL.FTZ R141, R128, UR43 ;  /* 0x0000002b808d7c20 */ /* 0x000fe20008410000 */
[----:B------:R-:W-:Y:S02]  /*1b8d0*/  FSEL R155, R155, -INF , P2 ;  /* 0xff8000009b9b7808 */ /* 0x000fe40001000000 */
[----:B------:R-:W-:Y:S02]  /*1b8e0*/  FMNMX.FTZ R169, R165, R169, !PT ;  /* 0x000000a9a5a97209 */ /* 0x000fe40007810000 */
[----:B------:R-:W-:Y:S01]  /*1b8f0*/  ISETP.GT.AND P2, PT, R146, 0x30, PT ;  /* 0x000000309200780c */ /* 0x000fe20003f44270 */
[----:B------:R-:W0:Y:S01]  /*1b900*/  MUFU.TANH R140, R140 ;  /* 0x0000008c008c7308 */ /* 0x000e220000002400 */
[----:B------:R-:W-:-:S02]  /*1b910*/  FMNMX.FTZ R169, R166, R169, !PT ;  /* 0x000000a9a6a97209 */ /* 0x000fc40007810000 */
[----:B------:R-:W-:Y:S02]  /*1b920*/  FSEL R158, R158, -INF , P2 ;  /* 0xff8000009e9e7808 */ /* 0x000fe40001000000 */
[----:B------:R-:W-:Y:S02]  /*1b930*/  FMNMX.FTZ R128, R167, R169, !PT ;  /* 0x000000a9a7807209 */ /* 0x000fe40007810000 */
[----:B------:R-:W-:Y:S01]  /*1b940*/  ISETP.GT.AND P2, PT, R146, 0x38, PT ;  /* 0x000000389200780c */ /* 0x000fe20003f44270 */
[----:B------:R3:W-:Y:S01]  /*1b950*/  MUFU.TANH R169, R129 ;  /* 0x0000008100a97308 */ /* 0x0007e20000002400 */
[----:B------:R-:W-:Y:S02]  /*1b960*/  FMNMX.FTZ R128, R155, R128, !PT ;  /* 0x000000809b807209 */ /* 0x000fe40007810000 */
[----:B------:R-:W-:Y:S02]  /*1b970*/  FSEL R147, R147, -INF , P2 ;  /* 0xff80000093937808 */ /* 0x000fe40001000000 */
[----:B------:R-:W-:-:S02]  /*1b980*/  FMNMX.FTZ R128, R157, R128, !PT ;  /* 0x000000809d807209 */ /* 0x000fc40007810000 */
[----:B------:R-:W-:Y:S01]  /*1b990*/  ISETP.GT.AND P2, PT, R146, 0x40, PT ;  /* 0x000000409200780c */ /* 0x000fe20003f44270 */
[----:B------:R-:W4:Y:S01]  /*1b9a0*/  MUFU.TANH R141, R141 ;  /* 0x0000008d008d7308 */ /* 0x000f220000002400 */
[----:B------:R-:W-:-:S04]  /*1b9b0*/  FMNMX.FTZ R128, R158, R128, !PT ;  /* 0x000000809e807209 */ /* 0x000fc80007810000 */
[----:B------:R-:W-:-:S04]  /*1b9c0*/  FMNMX.FTZ R128, R159, R128, !PT ;  /* 0x000000809f807209 */ /* 0x000fc80007810000 */
[----:B---3--:R-:W-:Y:S02]  /*1b9d0*/  FMNMX.FTZ R129, R147, R128, !PT ;  /* 0x0000008093817209 */ /* 0x008fe40007810000 */
[----:B------:R-:W-:Y:S02]  /*1b9e0*/  FSEL R128, R149, -INF , P2 ;  /* 0xff80000095807808 */ /* 0x000fe40001000000 */
[----:B------:R-:W-:Y:S01]  /*1b9f0*/  FMNMX.FTZ R132, R148, R129, !PT ;  /* 0x0000008194847209 */ /* 0x000fe20007810000 */
[----:B------:R3:W4:Y:S01]  /*1ba00*/  MUFU.TANH R149, R120 ;  /* 0x0000007800957308 */ /* 0x0007220000002400 */
[----:B------:R-:W-:Y:S02]  /*1ba10*/  ISETP.GT.AND P2, PT, R146, 0x48, PT ;  /* 0x000000489200780c */ /* 0x000fe40003f44270 */
[----:B-1----:R-:W-:Y:S02]  /*1ba20*/  FSEL R129, R3, -INF , P3 ;  /* 0xff80000003817808 */ /* 0x002fe40001800000 */
[----:B------:R-:W-:-:S02]  /*1ba30*/  FMNMX.FTZ R3, R128, R132, !PT ;  /* 0x0000008480037209 */ /* 0x000fc40007810000 */
[----:B--2---:R-:W-:Y:S02]  /*1ba40*/  FSEL R132, R5, -INF , P2 ;  /* 0xff80000005847808 */ /* 0x004fe40001000000 */
[----:B------:R-:W-:Y:S01]  /*1ba50*/  ISETP.GT.AND P3, PT, R146, 0x49, PT ;  /* 0x000000499200780c */ /* 0x000fe20003f64270 */
[----:B---3--:R-:W-:Y:S01]  /*1ba60*/  FMUL.FTZ R120, R124, UR43 ;  /* 0x0000002b7c787c20 */ /* 0x008fe20008410000 */
[----:B------:R-:W-:Y:S02]  /*1ba70*/  FMNMX.FTZ R5, R129, R3, !PT ;  /* 0x0000000381057209 */ /* 0x000fe40007810000 */
[----:B------:R-:W-:Y:S01]  /*1ba80*/  ISETP.GT.AND P2, PT, R146, 0x50, PT ;  /* 0x000000509200780c */ /* 0x000fe20003f44270 */
[----:B------:R1:W2:Y:S01]  /*1ba90*/  MUFU.TANH R3, R121 ;  /* 0x0000007900037308 */ /* 0x0002a20000002400 */
[----:B0-----:R-:W-:Y:S02]  /*1baa0*/  FSEL R133, R140, -INF , P3 ;  /* 0xff8000008c857808 */ /* 0x001fe40001800000 */
[----:B------:R-:W-:-:S02]  /*1bab0*/  FMNMX.FTZ R5, R132, R5, !PT ;  /* 0x0000000584057209 */ /* 0x000fc40007810000 */
[C---:B------:R-:W-:Y:S02]  /*1bac0*/  ISETP.GT.AND P3, PT, R146.reuse, 0x51, PT ;  /* 0x000000519200780c */ /* 0x040fe40003f64270 */
[----:B----4-:R-:W-:Y:S02]  /*1bad0*/  FSEL R124, R141, -INF , P2 ;  /* 0xff8000008d7c7808 */ /* 0x010fe40001000000 */
[----:B-1----:R-:W-:Y:S02]  /*1bae0*/  FMNMX.FTZ R121, R133, R5, !PT ;  /* 0x0000000585797209 */ /* 0x002fe40007810000 */
[----:B------:R0:W1:Y:S01]  /*1baf0*/  MUFU.TANH R5, R120 ;  /* 0x0000007800057308 */ /* 0x0000620000002400 */
[----:B------:R-:W-:Y:S02]  /*1bb00*/  ISETP.GT.AND P2, PT, R146, 0x58, PT ;  /* 0x000000589200780c */ /* 0x000fe40003f44270 */
[----:B------:R-:W-:Y:S02]  /*1bb10*/  FSEL R140, R169, -INF , P3 ;  /* 0xff800000a98c7808 */ /* 0x000fe40001800000 */
[----:B------:R-:W-:-:S02]  /*1bb20*/  FMNMX.FTZ R121, R124, R121, !PT ;  /* 0x000000797c797209 */ /* 0x000fc40007810000 */
[----:B------:R-:W-:Y:S01]  /*1bb30*/  ISETP.GT.AND P3, PT, R146, 0x59, PT ;  /* 0x000000599200780c */ /* 0x000fe20003f64270 */
[----:B0-----:R-:W-:Y:S01]  /*1bb40*/  FMUL.FTZ R120, R125, UR43 ;  /* 0x0000002b7d787c20 */ /* 0x001fe20008410000 */
[----:B------:R-:W-:Y:S01]  /*1bb50*/  FSEL R125, R170, -INF , P2 ;  /* 0xff800000aa7d7808 */ /* 0x000fe20001000000 */
[----:B------:R-:W-:Y:S01]  /*1bb60*/  FMUL.FTZ R170, R150, UR43 ;  /* 0x0000002b96aa7c20 */ /* 0x000fe20008410000 */
[----:B------:R-:W-:Y:S02]  /*1bb70*/  FMNMX.FTZ R121, R140, R121, !PT ;  /* 0x000000798c797209 */ /* 0x000fe40007810000 */
[----:B------:R-:W-:Y:S01]  /*1bb80*/  ISETP.GT.AND P2, PT, R146, 0x60, PT ;  /* 0x000000609200780c */ /* 0x000fe20003f44270 */
[----:B------:R-:W0:Y:S01]  /*1bb90*/  MUFU.TANH R120, R120 ;  /* 0x0000007800787308 */ /* 0x000e220000002400 */
[----:B------:R-:W-:Y:S01]  /*1bba0*/  FSEL R141, R171, -INF , P3 ;  /* 0xff800000ab8d7808 */ /* 0x000fe20001800000 */
[----:B------:R-:W-:Y:S01]  /*1bbb0*/  FMUL.FTZ R171, R151, UR43 ;  /* 0x0000002b97ab7c20 */ /* 0x000fe20008410000 */
[----:B------:R-:W-:-:S02]  /*1bbc0*/  FMNMX.FTZ R121, R125, R121, !PT ;  /* 0x000000797d797209 */ /* 0x000fc40007810000 */
[C---:B------:R-:W-:Y:S02]  /*1bbd0*/  ISETP.GT.AND P3, PT, R146.reuse, 0x61, PT ;  /* 0x000000619200780c */ /* 0x040fe40003f64270 */
[----:B------:R-:W-:Y:S01]  /*1bbe0*/  FSEL R149, R149, -INF , P2 ;  /* 0xff80000095957808 */ /* 0x000fe20001000000 */
[----:B------:R-:W3:Y:S01]  /*1bbf0*/  MUFU.TANH R170, R170 ;  /* 0x000000aa00aa7308 */ /* 0x000ee20000002400 */
[----:B------:R-:W-:Y:S02]  /*1bc00*/  FMNMX.FTZ R121, R141, R121, !PT ;  /* 0x000000798d797209 */ /* 0x000fe40007810000 */
[C---:B------:R-:W-:Y:S02]  /*1bc10*/  ISETP.GT.AND P2, PT, R146.reuse, 0x68, PT ;  /* 0x000000689200780c */ /* 0x040fe40003f44270 */
[----:B--2---:R-:W-:Y:S02]  /*1bc20*/  FSEL R169, R3, -INF , P3 ;  /* 0xff80000003a97808 */ /* 0x004fe40001800000 */
[----:B------:R-:W-:Y:S01]  /*1bc30*/  FMNMX.FTZ R121, R149, R121, !PT ;  /* 0x0000007995797209 */ /* 0x000fe20007810000 */
[----:B------:R-:W2:Y:S01]  /*1bc40*/  MUFU.TANH R171, R171 ;  /* 0x000000ab00ab7308 */ /* 0x000ea20000002400 */
[----:B------:R-:W-:-:S02]  /*1bc50*/  ISETP.GT.AND P3, PT, R146, 0x69, PT ;  /* 0x000000699200780c */ /* 0x000fc40003f64270 */
[----:B-1----:R-:W-:Y:S02]  /*1bc60*/  FSEL R151, R5, -INF , P2 ;  /* 0xff80000005977808 */ /* 0x002fe40001000000 */
[----:B------:R-:W-:Y:S02]  /*1bc70*/  FMNMX.FTZ R121, R169, R121, !PT ;  /* 0x00000079a9797209 */ /* 0x000fe40007810000 */
[----:B0-----:R-:W-:Y:S02]  /*1bc80*/  FSEL R150, R120, -INF , P3 ;  /* 0xff80000078967808 */ /* 0x001fe40001800000 */
[----:B------:R-:W-:Y:S01]  /*1bc90*/  FMNMX.FTZ R5, R151, R121, !PT ;  /* 0x0000007997057209 */ /* 0x000fe20007810000 */
[----:B------:R-:W-:Y:S01]  /*1bca0*/  IMAD.MOV.U32 R121, RZ, RZ, 0x40000040 ;  /* 0x40000040ff797424 */ /* 0x000fe200078e00ff */
[----:B------:R-:W-:Y:S02]  /*1bcb0*/  IADD3 R120, R2, 0x280, RZ ;  /* 0x0000028002787810 */ /* 0x000fe40007ffe0ff */
[----:B------:R-:W-:-:S02]  /*1bcc0*/  FMNMX.FTZ R5, R150, R5, !PT ;  /* 0x0000000596057209 */ /* 0x000fc40007810000 */
[----:B------:R-:W-:-:S03]  /*1bcd0*/  IADD3 R146, R146, 0x8, RZ ;  /* 0x0000000892927810 */ /* 0x000fc60007ffe0ff */
[----:B------:R-:W0:Y:S01]  /*1bce0*/  SHFL.BFLY PT, R3, R5, 0x2, 0x1f ;  /* 0x0c401f0005037f89 */ /* 0x000e2200000e0000 */
[C---:B------:R-:W-:Y:S02]  /*1bcf0*/  ISETP.GT.AND P3, PT, R146.reuse, RZ, PT ;  /* 0x000000ff9200720c */ /* 0x040fe40003f64270 */
[C---:B------:R-:W-:Y:S02]  /*1bd00*/  ISETP.GT.AND P4, PT, R146.reuse, 0x1, PT ;  /* 0x000000019200780c */ /* 0x040fe40003f84270 */
[----:B------:R-:W-:Y:S02]  /*1bd10*/  ISETP.GT.AND P5, PT, R146, 0x8, PT ;  /* 0x000000089200780c */ /* 0x000fe40003fa4270 */
[----:B------:R-:W-:Y:S02]  /*1bd20*/  FSEL R12, R12, -INF , P4 ;  /* 0xff8000000c0c7808 */ /* 0x000fe40002000000 */
[----:B------:R-:W-:Y:S02]  /*1bd30*/  ISETP.GT.AND P6, PT, R146, 0x9, PT ;  /* 0x000000099200780c */ /* 0x000fe40003fc4270 */
[----:B------:R-:W-:-:S02]  /*1bd40*/  FSEL R14, R14, -INF , P5 ;  /* 0xff8000000e0e7808 */ /* 0x000fc40002800000 */
[C---:B------:R-:W-:Y:S02]  /*1bd50*/  ISETP.GT.AND P4, PT, R146.reuse, 0x11, PT ;  /* 0x000000119200780c */ /* 0x040fe40003f84270 */
[C---:B------:R-:W-:Y:S02]  /*1bd60*/  ISETP.GT.AND P5, PT, R146.reuse, 0x18, PT ;  /* 0x000000189200780c */ /* 0x040fe40003fa4270 */
[----:B------:R-:W-:Y:S02]  /*1bd70*/  FSEL R161, R161, -INF , P4 ;  /* 0xff800000a1a17808 */ /* 0x000fe40002000000 */
[----:B------:R-:W-:Y:S02]  /*1bd80*/  FSEL R163, R163, -INF , P5 ;  /* 0xff800000a3a37808 */ /* 0x000fe40002800000 */
[C---:B------:R-:W-:Y:S02]  /*1bd90*/  ISETP.GT.AND P4, PT, R146.reuse, 0x21, PT ;  /* 0x000000219200780c */ /* 0x040fe40003f84270 */
[----:B------:R-:W-:-:S02]  /*1bda0*/  ISETP.GT.AND P5, PT, R146, 0x28, PT ;  /* 0x000000289200780c */ /* 0x000fc40003fa4270 */
[----:B0-----:R-:W-:Y:S02]  /*1bdb0*/  FMNMX.FTZ R5, R5, R3, !PT ;  /* 0x0000000305057209 */ /* 0x001fe40007810000 */
[----:B------:R-:W-:Y:S02]  /*1bdc0*/  FSEL R153, R153, -INF , P4 ;  /* 0xff80000099997808 */ /* 0x000fe40002000000 */
[----:B------:R-:W-:Y:S01]  /*1bdd0*/  FSEL R154, R154, -INF , P5 ;  /* 0xff8000009a9a7808 */ /* 0x000fe20002800000 */
[----:B------:R-:W0:Y:S01]  /*1bde0*/  SHFL.BFLY PT, R3, R5, 0x1, 0x1f ;  /* 0x0c201f0005037f89 */ /* 0x000e2200000e0000 */
[C---:B------:R-:W-:Y:S02]  /*1bdf0*/  ISETP.GT.AND P4, PT, R146.reuse, 0x31, PT ;  /* 0x000000319200780c */ /* 0x040fe40003f84270 */
[----:B------:R-:W-:Y:S02]  /*1be00*/  ISETP.GT.AND P5, PT, R146, 0x38, PT ;  /* 0x000000389200780c */ /* 0x000fe40003fa4270 */
[----:B------:R-:W-:-:S02]  /*1be10*/  FSEL R145, R145, -INF , P4 ;  /* 0xff80000091917808 */ /* 0x000fc40002000000 */
[----:B---3--:R-:W-:Y:S02]  /*1be20*/  FSEL R170, R170, -INF , P5 ;  /* 0xff800000aaaa7808 */ /* 0x008fe40002800000 */
[C---:B------:R-:W-:Y:S01]  /*1be30*/  ISETP.GT.AND P4, PT, R146.reuse, 0x41, PT ;  /* 0x000000419200780c */ /* 0x040fe20003f84270 */
[----:B------:R-:W-:Y:S02]  /*1be40*/  WARPGROUP.DEPBAR.LE gsb0, 0x0 ;  /* 0x00008000000079c5 */ /* 0x000fe40000010000 */
[----:B------:R-:W-:Y:S01]  /*1be50*/  WARPGROUP.ARRIVE ;  /* 0x00000000000079c5 */ /* 0x000fe20000000000 */
[----:B------:R-:W-:Y:S02]  /*1be60*/  ISETP.GT.AND P5, PT, R146, 0x48, PT ;  /* 0x000000489200780c */ /* 0x000fe40003fa4270 */
[----:B------:R-:W-:Y:S02]  /*1be70*/  FSEL R139, R139, -INF , P4 ;  /* 0xff8000008b8b7808 */ /* 0x000fe40002000000 */
[----:B------:R-:W-:Y:S01]  /*1be80*/  FSEL R142, R142, -INF , P5 ;  /* 0xff8000008e8e7808 */ /* 0x000fe20002800000 */
[----:B------:R-:W-:Y:S01]  /*1be90*/  HGMMA.64x192x16.F32 R24, R184, gdesc[UR4].tnspB, R24, gsb0 ;  /* 0x42e00004b8187df0 */ /* 0x000fe20008000818 */
[----:B------:R-:W-:-:S02]  /*1bea0*/  R2UR UR6, R120 ;  /* 0x00000000780672ca */ /* 0x000fc400000e0000 */
[----:B------:R-:W-:Y:S02]  /*1beb0*/  R2UR UR7, R121 ;  /* 0x00000000790772ca */ /* 0x000fe400000e0000 */
[----:B0-----:R-:W-:Y:S01]  /*1bec0*/  FMNMX.FTZ R5, R5, R3, !PT ;  /* 0x0000000305057209 */ /* 0x001fe20007810000 */
[----:B------:R-:W-:Y:S01]  /*1bed0*/  IMAD.U32 R3, RZ, RZ, UR4 ;  /* 0x00000004ff037e24 */ /* 0x000fe2000f8e00ff */
[----:B------:R0:W1:Y:S01]  /*1bee0*/  MUFU.TANH R121, R126 ;  /* 0x0000007e00797308 */ /* 0x0000620000002400 */
[C---:B------:R-:W-:Y:S02]  /*1bef0*/  ISETP.GT.AND P4, PT, R146.reuse, 0x51, PT ;  /* 0x000000519200780c */ /* 0x040fe40003f84270 */
[C---:B------:R-:W-:Y:S01]  /*1bf00*/  FMUL.FTZ R120, R5.reuse, R3 ;  /* 0x0000000305787220 */ /* 0x040fe20000410000 */
[----:B------:R-:W-:Y:S02]  /*1bf10*/  FSETP.NEU.FTZ.AND P2, PT, R5, -INF , PT ;  /* 0xff8000000500780b */ /* 0x000fe40003f5d000 */
[----:B------:R-:W-:-:S02]  /*1bf20*/  ISETP.GT.AND P5, PT, R146, 0x58, PT ;  /* 0x000000589200780c */ /* 0x000fc40003fa4270 */
[----:B------:R-:W-:Y:S01]  /*1bf30*/  FSEL R120, R120, RZ, P2 ;  /* 0x000000ff78787208 */ /* 0x000fe20001000000 */
[----:B0-----:R-:W-:Y:S01]  /*1bf40*/  FMUL.FTZ R126, R127, UR43 ;  /* 0x0000002b7f7e7c20 */ /* 0x001fe20008410000 */
[----:B------:R-:W-:Y:S02]  /*1bf50*/  FSEL R131, R131, -INF , P4 ;  /* 0xff80000083837808 */ /* 0x000fe40002000000 */
[----:B------:R-:W-:Y:S01]  /*1bf60*/  FSEL R134, R134, -INF , P5 ;  /* 0xff80000086867808 */ /* 0x000fe20002800000 */
[-CC-:B------:R-:W-:Y:S01]  /*1bf70*/  FFMA.FTZ R127, R136, R3.reuse, -R120.reuse ;  /* 0x00000003887f7223 */ /* 0x180fe20000010878 */
[----:B------:R-:W-:Y:S01]  /*1bf80*/  FSEL R136, R4, -INF , P3 ;  /* 0xff80000004887808 */ /* 0x000fe20001800000 */
[-CC-:B------:R-:W-:Y:S01]  /*1bf90*/  FFMA.FTZ R200, R0, R3.reuse, -R120.reuse ;  /* 0x0000000300c87223 */ /* 0x180fe20000010878 */
[-CC-:B------:R-:W-:Y:S01]  /*1bfa0*/  FFMA.FTZ R202, R137, R3.reuse, -R120.reuse ;  /* 0x0000000389ca7223 */ /* 0x180fe20000010878 */
[----:B------:R-:W-:Y:S01]  /*1bfb0*/  ISETP.GT.AND P3, PT, R146, 0x10, PT ;  /* 0x000000109200780c */ /* 0x000fe20003f64270 */
[-CC-:B------:R-:W-:Y:S01]  /*1bfc0*/  FFMA.FTZ R196, R160, R3.reuse, -R120.reuse ;  /* 0x00000003a0c47223 */ /* 0x180fe20000010878 */
[----:B------:R-:W-:Y:S01]  /*1bfd0*/  FMNMX.FTZ R0, R136, R8, !PT ;  /* 0x0000000888007209 */ /* 0x000fe20007810000 */
[-CC-:B------:R-:W-:Y:S01]  /*1bfe0*/  FFMA.FTZ R198, R162, R3.reuse, -R120.reuse ;  /* 0x00000003a2c67223 */ /* 0x180fe20000010878 */
[----:B------:R-:W-:Y:S01]  /*1bff0*/  FSEL R137, R15, -INF , P6 ;  /* 0xff8000000f897808 */ /* 0x000fe20003000000 */
[-CC-:B------:R-:W-:Y:S01]  /*1c000*/  FFMA.FTZ R194, R155, R3.reuse, -R120.reuse ;  /* 0x000000039bc27223 */ /* 0x180fe20000010878 */
[----:B------:R-:W-:Y:S01]  /*1c010*/  FMNMX.FTZ R0, R12, R0, !PT ;  /* 0x000000000c007209 */ /* 0x000fe20007810000 */
[----:B------:R-:W0:Y:S01]  /*1c020*/  MUFU.TANH R126, R126 ;  /* 0x0000007e007e7308 */ /* 0x000e220000002400 */
[----:B------:R-:W-:Y:S01]  /*1c030*/  FSEL R21, R21, -INF , P3 ;  /* 0xff80000015157808 */ /* 0x000fe20001800000 */
[-CC-:B------:R-:W-:Y:S01]  /*1c040*/  FFMA.FTZ R157, R157, R3.reuse, -R120.reuse ;  /* 0x000000039d9d7223 */ /* 0x180fe20000010878 */
[----:B------:R-:W-:Y:S01]  /*1c050*/  FMNMX.FTZ R0, R14, R0, !PT ;  /* 0x000000000e007209 */ /* 0x000fe20007810000 */
[-CC-:B------:R-:W-:Y:S01]  /*1c060*/  FFMA.FTZ R190, R147, R3.reuse, -R120.reuse ;  /* 0x0000000393be7223 */ /* 0x180fe20000010878 */
[----:B------:R-:W-:Y:S01]  /*1c070*/  ISETP.GT.AND P6, PT, R146, 0x19, PT ;  /* 0x000000199200780c */ /* 0x000fe20003fc4270 */
[-CC-:B------:R-:W-:Y:S01]  /*1c080*/  FFMA.FTZ R188, R158, R3.reuse, -R120.reuse ;  /* 0x000000039ebc7223 */ /* 0x180fe20000010878 */
[----:B------:R-:W-:Y:S01]  /*1c090*/  FMNMX.FTZ R0, R137, R0, !PT ;  /* 0x0000000089007209 */ /* 0x000fe20007810000 */
        /* <DEDUP_REMOVED lines=10> */
[-CC-:B------:R-:W-:Y:S01]  /*1c140*/  FFMA.FTZ R159, R159, R3.reuse, -R120.reuse ;  /* 0x000000039f9f7223 */ /* 0x180fe20000010878 */
[----:B------:R-:W-:Y:S01]  /*1c150*/  FMNMX.FTZ R0, R163, R0, !PT ;  /* 0x00000000a3007209 */ /* 0x000fe20007810000 */
[----:B------:R-:W-:Y:S01]  /*1c160*/  FFMA.FTZ R124, R124, R3, -R120 ;  /* 0x000000037c7c7223 */ /* 0x000fe20000010878 */
[----:B------:R-:W-:Y:S01]  /*1c170*/  ISETP.GT.AND P6, PT, R146, 0x29, PT ;  /* 0x000000299200780c */ /* 0x000fe20003fc4270 */
[----:B------:R-:W-:Y:S01]  /*1c180*/  MUFU.EX2 R200, R200 ;  /* 0x000000c800c87308 */ /* 0x000fe20000000800 */
[----:B------:R-:W-:-:S02]  /*1c190*/  FMNMX.FTZ R0, R164, R0, !PT ;  /* 0x00000000a4007209 */ /* 0x000fc40007810000 */
[----:B------:R-:W-:Y:S02]  /*1c1a0*/  ISETP.GT.AND P3, PT, R146, 0x30, PT ;  /* 0x000000309200780c */ /* 0x000fe40003f64270 */
[----:B------:R-:W-:Y:S02]  /*1c1b0*/  FMNMX.FTZ R0, R152, R0, !PT ;  /* 0x0000000098007209 */ /* 0x000fe40007810000 */
[----:B------:R-:W-:Y:S01]  /*1c1c0*/  FSEL R156, R156, -INF , P6 ;  /* 0xff8000009c9c7808 */ /* 0x000fe20003000000 */
[----:B------:R-:W-:Y:S01]  /*1c1d0*/  MUFU.EX2 R127, R127 ;  /* 0x0000007f007f7308 */ /* 0x000fe20000000800 */
[----:B------:R-:W-:Y:S02]  /*1c1e0*/  FMNMX.FTZ R0, R153, R0, !PT ;  /* 0x0000000099007209 */ /* 0x000fe40007810000 */
[----:B------:R-:W-:Y:S02]  /*1c1f0*/  FSEL R160, R144, -INF , P3 ;  /* 0xff80000090a07808 */ /* 0x000fe40001800000 */
[----:B------:R-:W-:-:S02]  /*1c200*/  FMNMX.FTZ R0, R154, R0, !PT ;  /* 0x000000009a007209 */ /* 0x000fc40007810000 */
[----:B------:R-:W-:Y:S01]  /*1c210*/  ISETP.GT.AND P6, PT, R146, 0x39, PT ;  /* 0x000000399200780c */ /* 0x000fe20003fc4270 */
[----:B------:R-:W-:Y:S01]  /*1c220*/  MUFU.EX2 R202, R202 ;  /* 0x000000ca00ca7308 */ /* 0x000fe20000000800 */
[----:B------:R-:W-:Y:S02]  /*1c230*/  FMNMX.FTZ R0, R156, R0, !PT ;  /* 0x000000009c007209 */ /* 0x000fe40007810000 */
[----:B------:R-:W-:Y:S02]  /*1c240*/  ISETP.GT.AND P3, PT, R146, 0x40, PT ;  /* 0x000000409200780c */ /* 0x000fe40003f64270 */
[----:B------:R-:W-:Y:S02]  /*1c250*/  FMNMX.FTZ R0, R160, R0, !PT ;  /* 0x00000000a0007209 */ /* 0x000fe40007810000 */
[----:B--2---:R-:W-:Y:S01]  /*1c260*/  FSEL R171, R171, -INF , P6 ;  /* 0xff800000abab7808 */ /* 0x004fe20003000000 */
[----:B------:R-:W-:Y:S01]  /*1c270*/  MUFU.EX2 R15, R15 ;  /* 0x0000000f000f7308 */ /* 0x000fe20000000800 */
[----:B------:R-:W-:-:S02]  /*1c280*/  FMNMX.FTZ R0, R145, R0, !PT ;  /* 0x0000000091007209 */ /* 0x000fc40007810000 */
[----:B------:R-:W-:Y:S02]  /*1c290*/  FSEL R162, R138, -INF , P3 ;  /* 0xff8000008aa27808 */ /* 0x000fe40001800000 */
[----:B------:R-:W-:Y:S02]  /*1c2a0*/  FMNMX.FTZ R0, R170, R0, !PT ;  /* 0x00000000aa007209 */ /* 0x000fe40007810000 */
[C---:B------:R-:W-:Y:S01]  /*1c2b0*/  ISETP.GT.AND P6, PT, R146.reuse, 0x49, PT ;  /* 0x000000499200780c */ /* 0x040fe20003fc4270 */
[----:B------:R-:W-:Y:S01]  /*1c2c0*/  MUFU.EX2 R196, R196 ;  /* 0x000000c400c47308 */ /* 0x000fe20000000800 */
[----:B------:R-:W-:Y:S02]  /*1c2d0*/  FMNMX.FTZ R0, R171, R0, !PT ;  /* 0x00000000ab007209 */ /* 0x000fe40007810000 */
[----:B------:R-:W-:Y:S02]  /*1c2e0*/  ISETP.GT.AND P3, PT, R146, 0x50, PT ;  /* 0x000000509200780c */ /* 0x000fe40003f64270 */
[----:B------:R-:W-:-:S02]  /*1c2f0*/  FMNMX.FTZ R0, R162, R0, !PT ;  /* 0x00000000a2007209 */ /* 0x000fc40007810000 */
[----:B------:R-:W-:Y:S01]  /*1c300*/  FSEL R143, R143, -INF , P6 ;  /* 0xff8000008f8f7808 */ /* 0x000fe20003000000 */
[----:B------:R-:W-:Y:S01]  /*1c310*/  MUFU.EX2 R20, R20 ;  /* 0x0000001400147308 */ /* 0x000fe20000000800 */
[----:B------:R-:W-:Y:S02]  /*1c320*/  FMNMX.FTZ R0, R139, R0, !PT ;  /* 0x000000008b007209 */ /* 0x000fe40007810000 */
[----:B------:R-:W-:Y:S02]  /*1c330*/  FSEL R155, R130, -INF , P3 ;  /* 0xff800000829b7808 */ /* 0x000fe40001800000 */
[----:B------:R-:W-:Y:S02]  /*1c340*/  FMNMX.FTZ R0, R142, R0, !PT ;  /* 0x000000008e007209 */ /* 0x000fe40007810000 */
[----:B------:R-:W-:Y:S01]  /*1c350*/  ISETP.GT.AND P6, PT, R146, 0x59, PT ;  /* 0x000000599200780c */ /* 0x000fe20003fc4270 */
[----:B------:R2:W-:Y:S01]  /*1c360*/  MUFU.EX2 R130, R157 ;  /* 0x0000009d00827308 */ /* 0x0005e20000000800 */
[----:B------:R-:W-:-:S02]  /*1c370*/  FMNMX.FTZ R0, R143, R0, !PT ;  /* 0x000000008f007209 */ /* 0x000fc40007810000 */
[C---:B------:R-:W-:Y:S02]  /*1c380*/  ISETP.GT.AND P3, PT, R146.reuse, 0x60, PT ;  /* 0x000000609200780c */ /* 0x040fe40003f64270 */
[----:B------:R-:W-:Y:S02]  /*1c390*/  FMNMX.FTZ R0, R155, R0, !PT ;  /* 0x000000009b007209 */ /* 0x000fe40007810000 */
[----:B------:R-:W-:Y:S01]  /*1c3a0*/  FSEL R135, R135, -INF , P6 ;  /* 0xff80000087877808 */ /* 0x000fe20003000000 */
[----:B------:R-:W-:Y:S01]  /*1c3b0*/  MUFU.EX2 R198, R198 ;  /* 0x000000c600c67308 */ /* 0x000fe20000000800 */
[----:B------:R-:W-:Y:S02]  /*1c3c0*/  FMNMX.FTZ R0, R131, R0, !PT ;  /* 0x0000000083007209 */ /* 0x000fe40007810000 */
[----:B------:R-:W-:Y:S02]  /*1c3d0*/  ISETP.GT.AND P4, PT, R146, 0x61, PT ;  /* 0x000000619200780c */ /* 0x000fe40003f84270 */
[----:B------:R-:W-:-:S02]  /*1c3e0*/  FMNMX.FTZ R0, R134, R0, !PT ;  /* 0x0000000086007209 */ /* 0x000fc40007810000 */
[C---:B------:R-:W-:Y:S01]  /*1c3f0*/  ISETP.GT.AND P5, PT, R146.reuse, 0x68, PT ;  /* 0x000000689200780c */ /* 0x040fe20003fa4270 */
[----:B------:R-:W-:Y:S01]  /*1c400*/  MUFU.EX2 R144, R165 ;  /* 0x000000a500907308 */ /* 0x000fe20000000800 */
[----:B------:R-:W-:Y:S02]  /*1c410*/  ISETP.GT.AND P6, PT, R146, 0x69, PT ;  /* 0x000000699200780c */ /* 0x000fe40003fc4270 */
[----:B------:R-:W-:Y:S02]  /*1c420*/  FSEL R146, R122, -INF , P3 ;  /* 0xff8000007a927808 */ /* 0x000fe40001800000 */
[----:B------:R-:W-:Y:S02]  /*1c430*/  FMNMX.FTZ R0, R135, R0, !PT ;  /* 0x0000000087007209 */ /* 0x000fe40007810000 */
[----:B--2---:R-:W-:Y:S01]  /*1c440*/  FSEL R157, R123, -INF , P4 ;  /* 0xff8000007b9d7808 */ /* 0x004fe20002000000 */
[----:B------:R-:W-:Y:S01]  /*1c450*/  FFMA.FTZ R123, R148, R3, -R120 ;  /* 0x00000003947b7223 */ /* 0x000fe20000010878 */
[----:B------:R-:W-:Y:S01]  /*1c460*/  FMNMX.FTZ R0, R146, R0, !PT ;  /* 0x0000000092007209 */ /* 0x000fe20007810000 */
[----:B------:R-:W-:Y:S01]  /*1c470*/  MUFU.EX2 R192, R192 ;  /* 0x000000c000c07308 */ /* 0x000fe20000000800 */
[----:B-1----:R-:W-:-:S02]  /*1c480*/  FSEL R147, R121, -INF , P5 ;  /* 0xff80000079937808 */ /* 0x002fc40002800000 */
[----:B------:R-:W-:Y:S02]  /*1c490*/  FMNMX.FTZ R0, R157, R0, !PT ;  /* 0x000000009d007209 */ /* 0x000fe40007810000 */
[----:B0-----:R-:W-:Y:S01]  /*1c4a0*/  FSEL R158, R126, -INF , P6 ;  /* 0xff8000007e9e7808 */ /* 0x001fe20003000000 */
[-CC-:B------:R-:W-:Y:S01]  /*1c4b0*/  FFMA.FTZ R126, R129, R3.reuse, -R120.reuse ;  /* 0x00000003817e7223 */ /* 0x180fe20000010878 */
[----:B------:R-:W-:Y:S01]  /*1c4c0*/  FMNMX.FTZ R0, R147, R0, !PT ;  /* 0x0000000093007209 */ /* 0x000fe20007810000 */
[-CC-:B------:R-:W-:Y:S01]  /*1c4d0*/  FFMA.FTZ R129, R140, R3.reuse, -R120.reuse ;  /* 0x000000038c817223 */ /* 0x180fe20000010878 */
[----:B------:R-:W-:Y:S01]  /*1c4e0*/  FFMA.FTZ R140, R151, R3, -R120 ;  /* 0x00000003978c7223 */ /* 0x000fe20000010878 */
[----:B------:R-:W-:Y:S01]  /*1c4f0*/  MUFU.EX2 R138, R167 ;  /* 0x000000a7008a7308 */ /* 0x000fe20000000800 */
[----:B------:R-:W-:-:S05]  /*1c500*/  FMNMX.FTZ R0, R158, R0, !PT ;  /* 0x000000009e007209 */ /* 0x000fca0007810000 */
        /* <DEDUP_REMOVED lines=10> */
[----:B0-----:R-:W-:-:S02]  /*1c5b0*/  FMNMX.FTZ R4, R4, R0, !PT ;  /* 0x0000000004047209 */ /* 0x001fc40007810000 */
[----:B------:R-:W-:Y:S02]  /*1c5c0*/  FSEL R0, R5, RZ, P2 ;  /* 0x000000ff05007208 */ /* 0x000fe40001000000 */
[C---:B------:R-:W-:Y:S01]  /*1c5d0*/  FSETP.NEU.FTZ.AND P2, PT, R4.reuse, -INF , PT ;  /* 0xff8000000400780b */ /* 0x040fe20003f5d000 */
[-C--:B------:R-:W-:Y:S02]  /*1c5e0*/  FMUL.FTZ R148, R4, R3.reuse ;  /* 0x0000000304947220 */ /* 0x080fe40000410000 */
[----:B------:R-:W-:Y:S01]  /*1c5f0*/  MUFU.EX2 R129, R129 ;  /* 0x0000008100817308 */ /* 0x000fe20000000800 */
[----:B------:R-:W-:Y:S01]  /*1c600*/  FADD.FTZ R0, -R0, R9 ;  /* 0x0000000900007221 */ /* 0x000fe20000010100 */
[----:B------:R-:W-:Y:S01]  /*1c610*/  FSEL R121, R4, RZ, P2 ;  /* 0x000000ff04797208 */ /* 0x000fe20001000000 */
        /* <DEDUP_REMOVED lines=8> */
[----:B------:R-:W-:Y:S01]  /*1c6a0*/  FMUL.FTZ R0, R0, R3 ;  /* 0x0000000300007220 */ /* 0x000fe20000410000 */
[----:B------:R-:W-:Y:S01]  /*1c6b0*/  FSEL R148, R148, RZ, P2 ;  /* 0x000000ff94947208 */ /* 0x000fe20001000000 */
[----:B------:R-:W-:Y:S01]  /*1c6c0*/  MUFU.EX2 R184, R184 ;  /* 0x000000b800b87308 */ /* 0x000fe20000000800 */
[C---:B------:R-:W-:Y:S01]  /*1c6d0*/  ISETP.GT.AND P2, PT, R10.reuse, R218, PT ;  /* 0x000000da0a00720c */ /* 0x040fe20003f44270 */
[----:B------:R-:W-:-:S02]  /*1c6e0*/  VIADD R10, R10, 0xffffffff ;  /* 0xffffffff0a0a7836 */ /* 0x000fc40000000000 */
        /* <DEDUP_REMOVED lines=20> */
[----:B------:R-:W-:Y:S01]  /*1c830*/  MUFU.EX2 R12, R12 ;  /* 0x0000000c000c7308 */ /* 0x000fe20000000800 */
[----:B0-----:R-:W-:Y:S01]  /*1c840*/  FFMA.FTZ R7, R0, R7, R200 ;  /* 0x0000000700077223 */ /* 0x001fe200000100c8 */
[----:B------:R-:W-:Y:S01]  /*1c850*/  FFMA.FTZ R147, R147, R3, -R148 ;  /* 0x0000000393937223 */ /* 0x000fe20000010894 */
[----:B------:R-:W-:-:S02]  /*1c860*/  F2FP.F16.F32.PACK_AB R200, R127, R200 ;  /* 0x000000c87fc8723e */ /* 0x000fc400000000ff */
[----:B------:R-:W-:-:S03]  /*1c870*/  FADD.FTZ R7, R127, R7 ;  /* 0x000000077f077221 */ /* 0x000fc60000010000 */
[----:B------:R-:W-:Y:S01]  /*1c880*/  MUFU.EX2 R203, R203 ;  /* 0x000000cb00cb7308 */ /* 0x000fe20000000800 */
[----:B------:R-:W-:Y:S01]  /*1c890*/  FADD.FTZ R7, R202, R7 ;  /* 0x00000007ca077221 */ /* 0x000fe20000010000 */
[----:B------:R-:W-:-:S03]  /*1c8a0*/  F2FP.F16.F32.PACK_AB R202, R15, R202 ;  /* 0x000000ca0fca723e */ /* 0x000fc600000000ff */
[----:B------:R-:W-:-:S03]  /*1c8b0*/  FADD.FTZ R7, R15, R7 ;  /* 0x000000070f077221 */ /* 0x000fc60000010000 */
[----:B------:R-:W-:Y:S01]  /*1c8c0*/  MUFU.EX2 R14, R14 ;  /* 0x0000000e000e7308 */ /* 0x000fe20000000800 */
[----:B------:R-:W-:Y:S01]  /*1c8d0*/  FADD.FTZ R7, R196, R7 ;  /* 0x00000007c4077221 */ /* 0x000fe20000010000 */
        /* <DEDUP_REMOVED lines=21> */
[-CC-:B------:R-:W-:Y:S01]  /*1ca30*/  FFMA.FTZ R125, R141, R3.reuse, -R120.reuse ;  /* 0x000000038d7d7223 */ /* 0x180fe20000010878 */
[-C--:B------:R-:W-:Y:S01]  /*1ca40*/  FFMA.FTZ R120, R150, R3.reuse, -R120 ;  /* 0x0000000396787223 */ /* 0x080fe20000010878 */
[----:B------:R-:W-:Y:S01]  /*1ca50*/  WARPGROUP.ARRIVE ;  /* 0x00000000000079c5 */ /* 0x000fe20000000000 */
[-CC-:B------:R-:W-:Y:S01]  /*1ca60*/  FFMA.FTZ R141, R156, R3.reuse, -R148.reuse ;  /* 0x000000039c8d7223 */ /* 0x180fe20000010894 */
[-CC-:B------:R-:W-:Y:S01]  /*1ca70*/  FFMA.FTZ R183, R134, R3.reuse, -R148.reuse ;  /* 0x0000000386b77223 */ /* 0x180fe20000010894 */
[----:B------:R0:W-:Y:S01]  /*1ca80*/  MUFU.EX2 R9, R120 ;  /* 0x0000007800097308 */ /* 0x0001e20000000800 */
[----:B------:R-:W-:Y:S01]  /*1ca90*/  FFMA.FTZ R181, R155, R3, -R148 ;  /* 0x000000039bb57223 */ /* 0x000fe20000010894 */
[----:B------:R-:W-:-:S06]  /*1caa0*/  F2FP.F16.F32.PACK_AB R180, R129, R124 ;  /* 0x0000007c81b4723e */ /* 0x000fcc00000000ff */
[----:B------:R-:W-:Y:S01]  /*1cab0*/  MUFU.EX2 R141, R141 ;  /* 0x0000008d008d7308 */ /* 0x000fe20000000800 */
[----:B0-----:R-:W-:Y:S02]  /*1cac0*/  VIADD R120, R2, 0x300 ;  /* 0x0000030002787836 */ /* 0x001fe40000000000 */
[----:B------:R-:W-:Y:S01]  /*1cad0*/  FADD.FTZ R2, -R121, R8 ;  /* 0x0000000879027221 */ /* 0x000fe20000010100 */
[----:B------:R-:W-:Y:S02]  /*1cae0*/  IMAD.MOV.U32 R121, RZ, RZ, 0x40000040 ;  /* 0x40000040ff797424 */ /* 0x000fe400078e00ff */
[----:B------:R-:W-:Y:S01]  /*1caf0*/  R2UR UR6, R120 ;  /* 0x00000000780672ca */ /* 0x000fe200000e0000 */
[-C--:B------:R-:W-:Y:S02]  /*1cb00*/  FMUL.FTZ R2, R2, R3.reuse ;  /* 0x0000000302027220 */ /* 0x080fe40000410000 */
[----:B------:R-:W-:Y:S01]  /*1cb10*/  R2UR UR7, R121 ;  /* 0x00000000790772ca */ /* 0x000fe200000e0000 */
[----:B------:R-:W-:Y:S01]  /*1cb20*/  FADD.FTZ R121, R20, R7 ;  /* 0x0000000714797221 */ /* 0x000fe20000010000 */
[----:B------:R-:W-:Y:S01]  /*1cb30*/  MUFU.EX2 R8, R145 ;  /* 0x0000009100087308 */ /* 0x000fe20000000800 */
[----:B------:R-:W-:-:S02]  /*1cb40*/  FFMA.FTZ R120, R171, R3, -R148 ;  /* 0x00000003ab787223 */ /* 0x000fc40000010894 */
[----:B------:R-:W-:Y:S01]  /*1cb50*/  FADD.FTZ R121, R198, R121 ;  /* 0x00000079c6797221 */ /* 0x000fe20000010000 */
[----:B------:R-:W-:-:S03]  /*1cb60*/  F2FP.F16.F32.PACK_AB R198, R144, R198 ;  /* 0x000000c690c6723e */ /* 0x000fc600000000ff */
[----:B------:R-:W-:Y:S01]  /*1cb70*/  FADD.FTZ R121, R144, R121 ;  /* 0x0000007990797221 */ /* 0x000fe20000010000 */
[----:B------:R-:W0:Y:S03]  /*1cb80*/  MUFU.EX2 R2, R2 ;  /* 0x0000000200027308 */ /* 0x000e260000000800 */
[----:B------:R-:W-:Y:S01]  /*1cb90*/  HGMMA.64x192x16.F32 R24, R176, gdesc[UR4].tnspB, R24, gsb0 ;  /* 0x42e00004b0187df0 */ /* 0x000fe20008000818 */
[----:B------:R-:W-:Y:S01]  /*1cba0*/  FADD.FTZ R121, R192, R121 ;  /* 0x00000079c0797221 */ /* 0x000fe20000010000 */
[----:B------:R-:W-:-:S03]  /*1cbb0*/  F2FP.F16.F32.PACK_AB R192, R138, R192 ;  /* 0x000000c08ac0723e */ /* 0x000fc600000000ff */
[----:B------:R-:W-:Y:S01]  /*1cbc0*/  FADD.FTZ R121, R138, R121 ;  /* 0x000000798a797221 */ /* 0x000fe20000010000 */
[----:B------:R-:W1:Y:S03]  /*1cbd0*/  MUFU.EX2 R120, R120 ;  /* 0x0000007800787308 */ /* 0x000e660000000800 */
[----:B------:R-:W-:Y:S01]  /*1cbe0*/  FADD.FTZ R121, R194, R121 ;  /* 0x00000079c2797221 */ /* 0x000fe20000010000 */
[----:B------:R-:W-:-:S03]  /*1cbf0*/  F2FP.F16.F32.PACK_AB R194, R130, R194 ;  /* 0x000000c282c2723e */ /* 0x000fc600000000ff */
[----:B------:R-:W-:Y:S01]  /*1cc00*/  FADD.FTZ R121, R130, R121 ;  /* 0x0000007982797221 */ /* 0x000fe20000010000 */
[----:B0-----:R-:W-:Y:S01]  /*1cc10*/  FFMA.FTZ R7, R2, R6, R201 ;  /* 0x0000000602077223 */ /* 0x001fe200000100c9 */
[----:B------:R-:W-:Y:S01]  /*1cc20*/  FFMA.FTZ R6, R139, R3, -R148 ;  /* 0x000000038b067223 */ /* 0x000fe20000010894 */
[----:B------:R-:W0:Y:S01]  /*1cc30*/  MUFU.EX2 R182, R182 ;  /* 0x000000b600b67308 */ /* 0x000e220000000800 */
[----:B------:R-:W-:Y:S01]  /*1cc40*/  FADD.FTZ R121, R188, R121 ;  /* 0x00000079bc797221 */ /* 0x000fe20000010000 */
[----:B------:R-:W-:Y:S01]  /*1cc50*/  FADD.FTZ R150, R12, R7 ;  /* 0x000000070c967221 */ /* 0x000fe20000010000 */
[C---:B------:R-:W-:Y:S02]  /*1cc60*/  F2FP.F16.F32.PACK_AB R188, R122.reuse, R188 ;  /* 0x000000bc7abc723e */ /* 0x040fe400000000ff */
[----:B------:R-:W-:Y:S01]  /*1cc70*/  FADD.FTZ R121, R122, R121 ;  /* 0x000000797a797221 */ /* 0x000fe20000010000 */
[----:B------:R-:W-:Y:S01]  /*1cc80*/  FADD.FTZ R7, R203, R150 ;  /* 0x00000096cb077221 */ /* 0x000fe20000010000 */
[----:B------:R-:W-:Y:S01]  /*1cc90*/  F2FP.F16.F32.PACK_AB R201, R12, R201 ;  /* 0x000000c90cc9723e */ /* 0x000fe200000000ff */
[----:B------:R-:W2:Y:S01]  /*1cca0*/  MUFU.EX2 R6, R6 ;  /* 0x0000000600067308 */ /* 0x000ea20000000800 */
[C---:B------:R-:W-:Y:S01]  /*1ccb0*/  F2FP.F16.F32.PACK_AB R203, R14.reuse, R203 ;  /* 0x000000cb0ecb723e */ /* 0x040fe200000000ff */
[----:B------:R-:W-:Y:S01]  /*1ccc0*/  FADD.FTZ R150, R14, R7 ;  /* 0x000000070e967221 */ /* 0x000fe20000010000 */
[----:B------:R-:W-:-:S03]  /*1ccd0*/  IMAD.MOV.U32 R12, RZ, RZ, R205 ;  /* 0x000000ffff0c7224 */ /* 0x000fc600078e00cd */
[----:B------:R-:W-:Y:S01]  /*1cce0*/  FADD.FTZ R150, R197, R150 ;  /* 0x00000096c5967221 */ /* 0x000fe20000010000 */
[C---:B------:R-:W-:Y:S01]  /*1ccf0*/  F2FP.F16.F32.PACK_AB R197, R21.reuse, R197 ;  /* 0x000000c515c5723e */ /* 0x040fe200000000ff */
[----:B------:R-:W3:Y:S02]  /*1cd00*/  MUFU.EX2 R125, R125 ;  /* 0x0000007d007d7308 */ /* 0x000ee40000000800 */
[----:B------:R-:W-:-:S04]  /*1cd10*/  FADD.FTZ R150, R21, R150 ;  /* 0x0000009615967221 */ /* 0x000fc80000010000 */
[----:B------:R-:W-:Y:S01]  /*1cd20*/  FADD.FTZ R7, R199, R150 ;  /* 0x00000096c7077221 */ /* 0x000fe20000010000 */
[----:B------:R-:W-:Y:S01]  /*1cd30*/  FADD.FTZ R150, R190, R121 ;  /* 0x00000079be967221 */ /* 0x000fe20000010000 */
[----:B------:R-:W-:Y:S01]  /*1cd40*/  MUFU.EX2 R181, R181 ;  /* 0x000000b500b57308 */ /* 0x000fe20000000800 */
[C---:B------:R-:W-:Y:S01]  /*1cd50*/  F2FP.F16.F32.PACK_AB R190, R123.reuse, R190 ;  /* 0x000000be7bbe723e */ /* 0x040fe200000000ff */
[C---:B------:R-:W-:Y:S01]  /*1cd60*/  FADD.FTZ R142, R136.reuse, R7 ;  /* 0x00000007888e7221 */ /* 0x040fe20000010000 */
[----:B------:R-:W-:Y:S01]  /*1cd70*/  FADD.FTZ R7, R123, R150 ;  /* 0x000000967b077221 */ /* 0x000fe20000010000 */
[----:B------:R-:W-:Y:S02]  /*1cd80*/  F2FP.F16.F32.PACK_AB R199, R136, R199 ;  /* 0x000000c788c7723e */ /* 0x000fe400000000ff */
[----:B------:R-:W-:Y:S01]  /*1cd90*/  FADD.FTZ R142, R193, R142 ;  /* 0x0000008ec18e7221 */ /* 0x000fe20000010000 */
[----:B------:R-:W-:Y:S01]  /*1cda0*/  FADD.FTZ R7, R184, R7 ;  /* 0x00000007b8077221 */ /* 0x000fe20000010000 */
[----:B------:R-:W-:Y:S01]  /*1cdb0*/  MUFU.EX2 R183, R183 ;  /* 0x000000b700b77308 */ /* 0x000fe20000000800 */
[C---:B------:R-:W-:Y:S01]  /*1cdc0*/  F2FP.F16.F32.PACK_AB R184, R126.reuse, R184 ;  /* 0x000000b87eb8723e */ /* 0x040fe200000000ff */
        /* <DEDUP_REMOVED lines=10> */
[----:B------:R-:W-:-:S03]  /*1ce70*/  F2FP.F16.F32.PACK_AB R189, R8, R189 ;  /* 0x000000bd08bd723e */ /* 0x000fc600000000ff */
[----:B------:R-:W-:Y:S01]  /*1ce80*/  FADD.FTZ R134, R8, R7 ;  /* 0x0000000708867221 */ /* 0x000fe20000010000 */
[----:B------:R-:W-:-:S03]  /*1ce90*/  MOV R8, R4 ;  /* 0x0000000400087202 */ /* 0x000fc60000000f00 */
[----:B------:R-:W-:Y:S01]  /*1cea0*/  FADD.FTZ R7, R191, R134 ;  /* 0x00000086bf077221 */ /* 0x000fe20000010000 */
[----:B------:R-:W-:Y:S01]  /*1ceb0*/  FADD.FTZ R134, R124, R121 ;  /* 0x000000797c867221 */ /* 0x000fe20000010000 */
[C---:B-1----:R-:W-:Y:S02]  /*1cec0*/  F2FP.F16.F32.PACK_AB R191, R120.reuse, R191 ;  /* 0x000000bf78bf723e */ /* 0x042fe400000000ff */
[----:B------:R-:W-:Y:S01]  /*1ced0*/  FADD.FTZ R20, R120, R7 ;  /* 0x0000000778147221 */ /* 0x000fe20000010000 */
[----:B------:R-:W-:-:S03]  /*1cee0*/  FADD.FTZ R121, R129, R134 ;  /* 0x0000008681797221 */ /* 0x000fc60000010000 */
[----:B------:R-:W-:Y:S01]  /*1cef0*/  FADD.FTZ R7, R185, R20 ;  /* 0x00000014b9077221 */ /* 0x000fe20000010000 */
[----:B0-----:R-:W-:Y:S01]  /*1cf00*/  FADD.FTZ R130, R182, R121 ;  /* 0x00000079b6827221 */ /* 0x001fe20000010000 */
[C---:B--2---:R-:W-:Y:S02]  /*1cf10*/  F2FP.F16.F32.PACK_AB R185, R6.reuse, R185 ;  /* 0x000000b906b9723e */ /* 0x044fe400000000ff */
[----:B------:R-:W-:Y:S01]  /*1cf20*/  FADD.FTZ R20, R6, R7 ;  /* 0x0000000706147221 */ /* 0x000fe20000010000 */
[C---:B---3--:R-:W-:Y:S01]  /*1cf30*/  FADD.FTZ R7, R125.reuse, R130 ;  /* 0x000000827d077221 */ /* 0x048fe20000010000 */
[----:B------:R-:W-:Y:S02]  /*1cf40*/  F2FP.F16.F32.PACK_AB R182, R125, R182 ;  /* 0x000000b67db6723e */ /* 0x000fe400000000ff */
[----:B------:R-:W-:Y:S01]  /*1cf50*/  FADD.FTZ R122, R187, R20 ;  /* 0x00000014bb7a7221 */ /* 0x000fe20000010000 */
[----:B------:R-:W-:Y:S01]  /*1cf60*/  FADD.FTZ R126, R132, R7 ;  /* 0x00000007847e7221 */ /* 0x000fe20000010000 */
[----:B------:R-:W-:Y:S03]  /*1cf70*/  MUFU.EX2 R20, R157 ;  /* 0x0000009d00147308 */ /* 0x000fe60000000800 */
[----:B------:R-:W-:-:S04]  /*1cf80*/  FADD.FTZ R7, R133, R126 ;  /* 0x0000007e85077221 */ /* 0x000fc80000010000 */
[----:B------:R-:W-:-:S04]  /*1cf90*/  FADD.FTZ R124, R140, R7 ;  /* 0x000000078c7c7221 */ /* 0x000fc80000010000 */
[C---:B------:R-:W-:Y:S01]  /*1cfa0*/  FADD.FTZ R7, R9.reuse, R124 ;  /* 0x0000007c09077221 */ /* 0x040fe20000010000 */
[----:B------:R-:W-:Y:S02]  /*1cfb0*/  WARPGROUP.DEPBAR.LE gsb0, 0x0 ;  /* 0x00008000000079c5 */ /* 0x000fe40000010000 */
[----:B------:R0:W-:Y:S01]  /*1cfc0*/  @!P1 SYNCS.ARRIVE.TRANS64.RED.A1T0 RZ, [R13+URZ], RZ ;  /* 0x000000ff0dff99a7 */ /* 0x0001e2000810043f */
[----:B------:R-:W-:Y:S01]  /*1cfd0*/  FFMA.FTZ R177, R146, R3, -R148 ;  /* 0x0000000392b17223 */ /* 0x000fe20000010894 */
[----:B------:R-:W-:Y:S02]  /*1cfe0*/  F2FP.F16.F32.PACK_AB R178, R9, R140 ;  /* 0x0000008c09b2723e */ /* 0x000fe400000000ff */
[----:B------:R-:W-:-:S03]  /*1cff0*/  F2FP.F16.F32.PACK_AB R176, R133, R132 ;  /* 0x0000008485b0723e */ /* 0x000fc600000000ff */
[----:B------:R-:W-:Y:S01]  /*1d000*/  MUFU.EX2 R177, R177 ;  /* 0x000000b100b17308 */ /* 0x000fe20000000800 */
[----:B0-----:R-:W-:Y:S01]  /*1d010*/  @!P1 PRMT R13, RZ, 0x654, R11 ;  /* 0x00000654ff0d9816 */ /* 0x001fe2000000000b */
[----:B------:R-:W-:-:S03]  /*1d020*/  FFMA.FTZ R11, R143, R3, -R148 ;  /* 0x000000038f0b7223 */ /* 0x000fc60000010894 */
[----:B------:R0:W-:Y:S03]  /*1d030*/  @!P1 SYNCS.ARRIVE.TRANS64.RED.A1T0 RZ, [R13+URZ], RZ ;  /* 0x000000ff0dff99a7 */ /* 0x0001e6000810043f */
[----:B------:R-:W1:Y:S01]  /*1d040*/  MUFU.EX2 R11, R11 ;  /* 0x0000000b000b7308 */ /* 0x000e620000000800 */
[-CC-:B0-----:R-:W-:Y:S01]  /*1d050*/  FFMA.FTZ R13, R131, R3.reuse, -R148.reuse ;  /* 0x00000003830d7223 */ /* 0x181fe20000010894 */
[----:B------:R-:W-:-:S06]  /*1d060*/  FFMA.FTZ R148, R158, R3, -R148 ;  /* 0x000000039e947223 */ /* 0x000fcc0000010894 */
[----:B------:R-:W0:Y:S01]  /*1d070*/  MUFU.EX2 R13, R13 ;  /* 0x0000000d000d7308 */ /* 0x000e220000000800 */
[C---:B-1----:R-:W-:Y:S01]  /*1d080*/  FADD.FTZ R122, R11.reuse, R122 ;  /* 0x0000007a0b7a7221 */ /* 0x042fe20000010000 */
[----:B------:R-:W-:-:S06]  /*1d090*/  F2FP.F16.F32.PACK_AB R187, R11, R187 ;  /* 0x000000bb0bbb723e */ /* 0x000fcc00000000ff */
[----:B------:R-:W1:Y:S01]  /*1d0a0*/  MUFU.EX2 R148, R148 ;  /* 0x0000009400947308 */ /* 0x000e620000000800 */
[----:B------:R-:W-:Y:S01]  /*1d0b0*/  MOV R11, R208 ;  /* 0x000000d0000b7202 */ /* 0x000fe20000000f00 */
[----:B------:R-:W-:-:S04]  /*1d0c0*/  FADD.FTZ R122, R181, R122 ;  /* 0x0000007ab57a7221 */ /* 0x000fc80000010000 */
[C---:B0-----:R-:W-:Y:S01]  /*1d0d0*/  FADD.FTZ R122, R13.reuse, R122 ;  /* 0x0000007a0d7a7221 */ /* 0x041fe20000010000 */
[----:B------:R-:W-:-:S03]  /*1d0e0*/  F2FP.F16.F32.PACK_AB R181, R13, R181 ;  /* 0x000000b50db5723e */ /* 0x000fc600000000ff */
[----:B------:R-:W-:Y:S01]  /*1d0f0*/  FADD.FTZ R122, R183, R122 ;  /* 0x0000007ab77a7221 */ /* 0x000fe20000010000 */
[----:B------:R-:W-:-:S03]  /*1d100*/  F2FP.F16.F32.PACK_AB R183, R15, R183 ;  /* 0x000000b70fb7723e */ /* 0x000fc600000000ff */
[----:B------:R-:W-:Y:S01]  /*1d110*/  FADD.FTZ R122, R15, R122 ;  /* 0x0000007a0f7a7221 */ /* 0x000fe20000010000 */
[----:B-1----:R-:W-:-:S03]  /*1d120*/  F2FP.F16.F32.PACK_AB R179, R148, R147 ;  /* 0x0000009394b3723e */ /* 0x002fc600000000ff */
[----:B------:R-:W-:Y:S01]  /*1d130*/  FADD.FTZ R9, R177, R122 ;  /* 0x0000007ab1097221 */ /* 0x000fe20000010000 */
[----:B------:R-:W-:-:S03]  /*1d140*/  F2FP.F16.F32.PACK_AB R177, R20, R177 ;  /* 0x000000b114b1723e */ /* 0x000fc600000000ff */
[----:B------:R-:W-:Y:S01]  /*1d150*/  FADD.FTZ R6, R20, R9 ;  /* 0x0000000914067221 */ /* 0x000fe20000010000 */
[----:B------:R-:W-:-:S03]  /*1d160*/  IMAD.MOV.U32 R9, RZ, RZ, R5 ;  /* 0x000000ffff097224 */ /* 0x000fc600078e0005 */
[----:B------:R-:W-:-:S04]  /*1d170*/  FADD.FTZ R6, R147, R6 ;  /* 0x0000000693067221 */ /* 0x000fc80000010000 */
[----:B------:R-:W-:Y:S01]  /*1d180*/  FADD.FTZ R6, R148, R6 ;  /* 0x0000000694067221 */ /* 0x000fe20000010000 */
[----:B------:R-:W-:Y:S06]  /*1d190*/  @P2 BRA `(.L_x_5253) ;  /* 0xffffffa000e82947 */ /* 0x000fec000383ffff */
[----:B------:R-:W-:Y:S05]  /*1d1a0*/  BSYNC B1 ;  /* 0x0000000000017941 */ /* 0x000fea0003800000 */
.L_x_5242:
[----:B------:R-:W-:Y:S05]  /*1d1b0*/  BSYNC B0 ;  /* 0x0000000000007941 */ /* 0x000fea0003800000 */
.L_x_5241:
[----:B------:R-:W-:Y:S01]  /*1d1c0*/  ISETP.GE.AND P2, PT, R10, RZ, PT ;  /* 0x000000ff0a00720c */ /* 0x000fe20003f46270 */
[----:B------:R-:W-:-:S12]  /*1d1d0*/  BSSY B0, `(.L_x_5254) ;  /* 0x000054f000007945 */ /* 0x000fd80003800000 */
[----:B------:R-:W-:Y:S05]  /*1d1e0*/  @!P2 BRA `(.L_x_5255) ;  /* 0x000000540034a947 */ /* 0x000fea0003800000 */
[----:B------:R-:W-:Y:S01]  /*1d1f0*/  IMAD.MOV.U32 R8, RZ, RZ, R4 ;  /* 0x000000ffff087224 */ /* 0x000fe200078e0004 */
[----:B------:R-:W-:Y:S01]  /*1d200*/  MOV R11, R208 ;  /* 0x000000d0000b7202 */ /* 0x000fe20000000f00 */
[----:B------:R-:W-:Y:S02]  /*1d210*/  IMAD.MOV.U32 R9, RZ, RZ, R5 ;  /* 0x000000ffff097224 */ /* 0x000fe400078e0005 */
[----:B------:R-:W-:-:S07]  /*1d220*/  IMAD.MOV.U32 R12, RZ, RZ, R205 ;  /* 0x000000ffff0c7224 */ /* 0x000fce00078e00cd */
.L_x_5266:
        /* <DEDUP_REMOVED lines=8> */
.L_x_5256:
[----:B------:R-:W-:Y:S01]  /*1d2b0*/  IMAD R4, R205, 0x8, R18 ;  /* 0x00000008cd047824 */ /* 0x000fe200078e0212 */
[----:B------:R-:W-:-:S04]  /*1d2c0*/  SHF.L.U32 R5, R208, 0x1f, RZ ;  /* 0x0000001fd0057819 */ /* 0x000fc800000006ff */
[----:B------:R0:W1:Y:S01]  /*1d2d0*/  SYNCS.PHASECHK.TRANS64.TRYWAIT P2, [R4+URZ+0x36830], R5 ;  /* 0x03683005040075a7 */ /* 0x000062000804017f */
[----:B------:R-:W-:Y:S05]  /*1d2e0*/  @!P0 BRA `(.L_x_5257) ;  /* 0x0000000000048947 */ /* 0x000fea0003800000 */
[----:B------:R-:W-:Y:S01]  /*1d2f0*/  BPT.TRAP 0x1 ;  /* 0x000000040000795c */ /* 0x000fe20000300000 */
.L_x_5257:
[----:B------:R-:W-:Y:S01]  /*1d300*/  IMAD R3, R205, 0xa80, R216 ;  /* 0x00000a80cd037824 */ /* 0x000fe200078e02d8 */
[----:B------:R-:W-:Y:S03]  /*1d310*/  BSSY B1, `(.L_x_5258) ;  /* 0x0000006000017945 */ /* 0x000fe60003800000 */
[C---:B------:R-:W-:Y:S01]  /*1d320*/  VIADD R122, R3.reuse, 0x80 ;  /* 0x00000080037a7836 */ /* 0x040fe20000000000 */
[----:B------:R-:W-:Y:S01]  /*1d330*/  IADD3 R124, R3, 0x100, RZ ;  /* 0x00000100037c7810 */ /* 0x000fe20007ffe0ff */
[----:B-1----:R-:W-:Y:S06]  /*1d340*/  @P2 BRA `(.L_x_5259) ;  /* 0x0000000000082947 */ /* 0x002fec0003800000 */
[----:B------:R-:W1:Y:S02]  /*1d350*/  SYNCS.PHASECHK.TRANS64.TRYWAIT P2, [R4+URZ+0x36830], R5 ;  /* 0x03683005040075a7 */ /* 0x000e64000804017f */
[----:B-1----:R-:W-:Y:S05]  /*1d360*/  @!P2 BRA `(.L_x_5260) ;  /* 0x000000f800aca947 */ /* 0x002fea0003800000 */
.L_x_5259:
[----:B------:R-:W-:Y:S05]  /*1d370*/  BSYNC B1 ;  /* 0x0000000000017941 */ /* 0x000fea0003800000 */
.L_x_5258:
[----:B------:R-:W2:Y:S01]  /*1d380*/  LDL.64 R20, [R1+0x30] ;  /* 0x0000300001147983 */ /* 0x000ea20000100a00 */
[----:B------:R-:W-:Y:S02]  /*1d390*/  IMAD.MOV.U32 R120, RZ, RZ, R3 ;  /* 0x000000ffff787224 */ /* 0x000fe400078e0003 */
[----:B------:R-:W-:Y:S01]  /*1d3a0*/  IMAD.MOV.U32 R121, RZ, RZ, 0x40000040 ;  /* 0x40000040ff797424 */ /* 0x000fe200078e00ff */
[----:B------:R-:W3:Y:S02]  /*1d3b0*/  LDL.64 R14, [R1+0x28] ;  /* 0x00002800010e7983 */ /* 0x000ee40000100a00 */
[----:B------:R-:W-:Y:S02]  /*1d3c0*/  R2UR UR10, R120 ;  /* 0x00000000780a72ca */ /* 0x000fe400000e0000 */
[----:B------:R-:W-:Y:S01]  /*1d3d0*/  R2UR UR11, R121 ;  /* 0x00000000790b72ca */ /* 0x000fe200000e0000 */
[----:B------:R-:W-:Y:S01]  /*1d3e0*/  WARPGROUP.ARRIVE ;  /* 0x00000000000079c5 */ /* 0x000fe20000000000 */
[----:B------:R-:W-:Y:S01]  /*1d3f0*/  MOV R123, 0x40000040 ;  /* 0x40000040007b7802 */ /* 0x000fe20000000f00 */
[----:B------:R4:W-:Y:S01]  /*1d400*/  STL.64 [R1+0x78], R6 ;  /* 0x0000780601007387 */ /* 0x0009e20000100a00 */
[----:B------:R-:W-:-:S02]  /*1d410*/  R2UR UR6, R122 ;  /* 0x000000007a0672ca */ /* 0x000fc400000e0000 */
[----:B------:R-:W-:Y:S01]  /*1d420*/  R2UR UR7, R123 ;  /* 0x000000007b0772ca */ /* 0x000fe200000e0000 */
[----:B------:R-:W-:Y:S01]  /*1d430*/  IMAD.MOV.U32 R120, RZ, RZ, R124 ;  /* 0x000000ffff787224 */ /* 0x000fe200078e007c */
[----:B------:R-:W-:Y:S02]  /*1d440*/  R2UR UR19, R121 ;  /* 0x00000000791372ca */ /* 0x000fe400000e0000 */
[----:B------:R-:W-:Y:S01]  /*1d450*/  MOV R125, 0x40000040 ;  /* 0x40000040007d7802 */ /* 0x000fe20000000f00 */
[C---:B------:R-:W-:Y:S01]  /*1d460*/  VIADD R210, R3.reuse, 0x84 ;  /* 0x0000008403d27836 */ /* 0x040fe20000000000 */
[----:B------:R-:W-:Y:S01]  /*1d470*/  R2UR UR18, R120 ;  /* 0x00000000781272ca */ /* 0x000fe200000e0000 */
[----:B------:R-:W-:Y:S01]  /*1d480*/  VIADD R122, R3, 0x180 ;  /* 0x00000180037a7836 */ /* 0x000fe20000000000 */
[----:B------:R-:W-:Y:S01]  /*1d490*/  R2UR UR15, R123 ;  /* 0x000000007b0f72ca */ /* 0x000fe200000e0000 */
[----:B----4-:R-:W4:Y:S03]  /*1d4a0*/  LDL.64 R6, [R1+0x20] ;  /* 0x0000200001067983 */ /* 0x010f260000100a00 */
[----:B------:R-:W-:Y:S01]  /*1d4b0*/  R2UR UR14, R122 ;  /* 0x000000007a0e72ca */ /* 0x000fe200000e0000 */
[----:B------:R-:W4:Y:S01]  /*1d4c0*/  LDL.64 R218, [R1+0x18] ;  /* 0x0000180001da7983 */ /* 0x000f220000100a00 */
[----:B------:R-:W-:-:S02]  /*1d4d0*/  IADD3 R120, R3, 0x200, RZ ;  /* 0x0000020003787810 */ /* 0x000fc40007ffe0ff */
[----:B------:R-:W-:Y:S02]  /*1d4e0*/  R2UR UR35, R121 ;  /* 0x00000000792372ca */ /* 0x000fe400000e0000 */
[----:B------:R-:W-:Y:S02]  /*1d4f0*/  R2UR UR34, R120 ;  /* 0x00000000782272ca */ /* 0x000fe400000e0000 */
[----:B--2---:R-:W-:Y:S02]  /*1d500*/  R2UR UR20, R20 ;  /* 0x00000000141472ca */ /* 0x004fe400000e0000 */
[----:B------:R-:W-:Y:S02]  /*1d510*/  R2UR UR21, R21 ;  /* 0x00000000151572ca */ /* 0x000fe400000e0000 */
[----:B---3--:R-:W-:Y:S02]  /*1d520*/  R2UR UR46, R14 ;  /* 0x000000000e2e72ca */ /* 0x008fe400000e0000 */
[----:B------:R-:W-:-:S07]  /*1d530*/  R2UR UR47, R15 ;  /* 0x000000000f2f72ca */ /* 0x000fce00000e0000 */
        /* <DEDUP_REMOVED lines=28> */
[C---:B------:R-:W-:Y:S01]  /*1d700*/  VIADD R120, R3.reuse, 0x2 ;  /* 0x0000000203787836 */ /* 0x040fe20000000000 */
[----:B------:R-:W-:Y:S01]  /*1d710*/  MOV R121, 0x40000040 ;  /* 0x4000004000797802 */ /* 0x000fe20000000f00 */
[----:B------:R-:W-:-:S03]  /*1d720*/  VIADD R122, R3, 0x300 ;  /* 0x00000300037a7836 */ /* 0x000fc60000000000 */
[----:B------:R-:W-:Y:S01]  /*1d730*/  R2UR UR11, R121 ;  /* 0x00000000790b72ca */ /* 0x000fe200000e0000 */
[----:B------:R-:W-:Y:S01]  /*1d740*/  IMAD.MOV.U32 R121, RZ, RZ, 0x40000040 ;  /* 0x40000040ff797424 */ /* 0x000fe200078e00ff */
[----:B------:R-:W-:Y:S01]  /*1d750*/  R2UR UR10, R120 ;  /* 0x00000000780a72ca */ /* 0x000fe200000e0000 */
[----:B------:R-:W-:Y:S01]  /*1d760*/  VIADD R120, R3, 0x102 ;  /* 0x0000010203787836 */ /* 0x000fe20000000000 */
[----:B------:R-:W-:Y:S02]  /*1d770*/  WARPGROUP.DEPBAR.LE gsb0, 0x0 ;  /* 0x00008000000079c5 */ /* 0x000fe40000010000 */
[----:B------:R-:W-:-:S06]  /*1d780*/  WARPGROUP.ARRIVE ;  /* 0x00000000000079c5 */ /* 0x000fcc0000000000 */
[----:B------:R-:W-:Y:S01]  /*1d790*/  HGMMA.64x16x16.F32 R128, gdesc[UR28], RZ, !UPT, gsb0 ;  /* 0x002000001c8079f0 */ /* 0x000fe2000c0008ff */
        /* <DEDUP_REMOVED lines=12> */
[----:B------:R-:W-:Y:S02]  /*1d860*/  R2UR UR50, R120 ;  /* 0x00000000783272ca */ /* 0x000fe400000e0000 */
[C---:B------:R-:W-:Y:S02]  /*1d870*/  IADD3 R122, R3.reuse, 0x182, RZ ;  /* 0x00000182037a7810 */ /* 0x040fe40007ffe0ff */
[----:B------:R-:W-:Y:S02]  /*1d880*/  MOV R123, 0x40000040 ;  /* 0x40000040007b7802 */ /* 0x000fe40000000f00 */
[C---:B------:R-:W-:Y:S02]  /*1d890*/  IADD3 R120, R3.reuse, 0x302, RZ ;  /* 0x0000030203787810 */ /* 0x040fe40007ffe0ff */
[----:B------:R-:W-:Y:S01]  /*1d8a0*/  R2UR UR18, R122 ;  /* 0x000000007a1272ca */ /* 0x000fe200000e0000 */
[----:B------:R-:W-:Y:S01]  /*1d8b0*/  VIADD R122, R3, 0x282 ;  /* 0x00000282037a7836 */ /* 0x000fe20000000000 */
[----:B------:R-:W-:Y:S01]  /*1d8c0*/  R2UR UR19, R123 ;  /* 0x000000007b1372ca */ /* 0x000fe200000e0000 */
[----:B------:R-:W-:Y:S01]  /*1d8d0*/  IMAD.MOV.U32 R123, RZ, RZ, 0x40000040 ;  /* 0x40000040ff7b7424 */ /* 0x000fe200078e00ff */
[----:B------:R-:W-:-:S02]  /*1d8e0*/  R2UR UR34, R120 ;  /* 0x00000000782272ca */ /* 0x000fc400000e0000 */
[----:B------:R-:W-:Y:S01]  /*1d8f0*/  R2UR UR35, R121 ;  /* 0x00000000792372ca */ /* 0x000fe200000e0000 */
[----:B------:R-:W-:Y:S01]  /*1d900*/  IMAD.MOV.U32 R121, RZ, RZ, 0x40000040 ;  /* 0x40000040ff797424 */ /* 0x000fe200078e00ff */
[----:B------:R-:W-:Y:S02]  /*1d910*/  IADD3 R120, R3, 0x4, RZ ;  /* 0x0000000403787810 */ /* 0x000fe40007ffe0ff */
        /* <DEDUP_REMOVED lines=48> */
[----:B------:R-:W-:Y:S01]  /*1dc20*/  MOV R211, 0x40000040 ;  /* 0x4000004000d37802 */ /* 0x000fe20000000f00 */
[----:B------:R2:W5:Y:S08]  /*1dc30*/  LDL.LU.64 R6, [R1+0x78] ;  /* 0x0000780001067983 */ /* 0x0005700000300a00 */
[----:B------:R-:W-:-:S02]  /*1dc40*/  UMOV UR28, UR38 ;  /* 0x00000026001c7c82 */ /* 0x000fc40008000000 */
[----:B------:R-:W-:Y:S01]  /*1dc50*/  UMOV UR29, UR39 ;  /* 0x00000027001d7c82 */ /* 0x000fe20008000000 */
        /* <DEDUP_REMOVED lines=57> */
[----:B------:R-:W-:Y:S02]  /*1dff0*/  MOV R14, UR41 ;  /* 0x00000029000e7c02 */ /* 0x000fe40008000f00 */
[----:B------:R-:W-:Y:S02]  /*1e000*/  MOV R15, UR40 ;  /* 0x00000028000f7c02 */ /* 0x000fe40008000f00 */
[----:B------:R-:W-:Y:S02]  /*1e010*/  R2UR UR40, R218 ;  /* 0x00000000da2872ca */ /* 0x000fe400000e0000 */
[----:B------:R-:W-:-:S02]  /*1e020*/  R2UR UR41, R219 ;  /* 0x00000000db2972ca */ /* 0x000fc400000e0000 */
        /* <DEDUP_REMOVED lines=67> */
[----:B------:R-:W3:Y:S01]  /*1e460*/  LDL.64 R218, [R1] ;  /* 0x0000000001da7983 */ /* 0x000ee20000100a00 */
        /* <DEDUP_REMOVED lines=17> */
[----:B------:R-:W-:Y:S01]  /*1e580*/  R2UR UR49, R20 ;  /* 0x00000000143172ca */ /* 0x000fe200000e0000 */
[----:B------:R-:W-:Y:S01]  /*1e590*/  VIADD R20, R3, 0x480 ;  /* 0x0000048003147836 */ /* 0x000fe20000000000 */
[----:B------:R-:W-:Y:S02]  /*1e5a0*/  R2UR UR48, R21 ;  /* 0x00000000153072ca */ /* 0x000fe400000e0000 */
        /* <DEDUP_REMOVED lines=28> */
[----:B01----:R-:W-:Y:S02]  /*1e770*/  MOV R4, UR43 ;  /* 0x0000002b00047c02 */ /* 0x003fe40008000f00 */
        /* <DEDUP_REMOVED lines=329> */
[----:B------:R-:W-:Y:S01]  /*1fc10*/  IMAD.MOV.U32 R5, RZ, RZ, 0x40000040 ;  /* 0x40000040ff057424 */ /* 0x000fe200078e00ff */
        /* <DEDUP_REMOVED lines=221> */
[----:B--2---:R-:W-:Y:S06]  /*209f0*/  @!P0 BRA `(.L_x_5261) ;  /* 0x0000000000048947 */ /* 0x004fec0003800000 */
[----:B------:R-:W-:Y:S01]  /*20a00*/  BPT.TRAP 0x1 ;  /* 0x000000040000795c */ /* 0x000fe20000300000 */
.L_x_5261:
[----:B------:R-:W-:Y:S01]  /*20a10*/  SHF.L.U32 R0, R11, 0x1f, RZ ;  /* 0x0000001f0b007819 */ /* 0x000fe200000006ff */
[----:B------:R-:W-:-:S04]  /*20a20*/  IMAD R11, R12, 0x8, R18 ;  /* 0x000000080c0b7824 */ /* 0x000fc800078e0212 */
[----:B------:R0:W1:Y:S01]  /*20a30*/  SYNCS.PHASECHK.TRANS64.TRYWAIT P2, [R11+URZ+0x36850], R0 ;  /* 0x036850000b0075a7 */ /* 0x000062000804017f */
[----:B------:R-:W-:Y:S05]  /*20a40*/  @!P0 BRA `(.L_x_5262) ;  /* 0x0000000000048947 */ /* 0x000fea0003800000 */
[----:B------:R-:W-:Y:S01]  /*20a50*/  BPT.TRAP 0x1 ;  /* 0x000000040000795c */ /* 0x000fe20000300000 */
.L_x_5262:
[----:B------:R-:W-:Y:S04]  /*20a60*/  BSSY B1, `(.L_x_5263) ;  /* 0x0000004000017945 */ /* 0x000fe80003800000 */
[----:B-1----:R-:W-:Y:S05]  /*20a70*/  @P2 BRA `(.L_x_5264) ;  /* 0x0000000000082947 */ /* 0x002fea0003800000 */
[----:B------:R-:W1:Y:S02]  /*20a80*/  SYNCS.PHASECHK.TRANS64.TRYWAIT P2, [R11+URZ+0x36850], R0 ;  /* 0x036850000b0075a7 */ /* 0x000e64000804017f */
[----:B-1----:R-:W-:Y:S05]  /*20a90*/  @!P2 BRA `(.L_x_5265) ;  /* 0x000000c000f4a947 */ /* 0x002fea0003800000 */
.L_x_5264:
[----:B------:R-:W-:Y:S05]  /*20aa0*/  BSYNC B1 ;  /* 0x0000000000017941 */ /* 0x000fea0003800000 */
.L_x_5263:
        /* <DEDUP_REMOVED lines=36> */
[----:B------:R-:W-:Y:S01]  /*20cf0*/  HGMMA.64x192x16.F32 R24, R200, gdesc[UR4].tnspB, R24, gsb0 ;  /* 0x42e00004c8187df0 */ /* 0x000fe20008000818 */
        /* <DEDUP_REMOVED lines=23> */
[----:B------:R-:W-:Y:S01]  /*20e70*/  IMAD.MOV.U32 R121, RZ, RZ, 0x40000040 ;  /* 0x40000040ff797424 */ /* 0x000fe200078e00ff */
[----:B------:R-:W-:Y:S01]  /*20e80*/  IADD3 R120, R14, 0x200, RZ ;  /* 0x000002000e787810 */ /* 0x000fe20007ffe0ff */
[----:B------:R-:W-:Y:S01]  /*20e90*/  FMUL.FTZ R172, R124, UR42 ;  /* 0x0000002a7cac7c20 */ /* 0x000fe20008410000 */
[----:B------:R-:W-:Y:S01]  /*20ea0*/  FMUL.FTZ R125, R125, UR42 ;  /* 0x0000002a7d7d7c20 */ /* 0x000fe20008410000 */
[----:B------:R-:W-:Y:S01]  /*20eb0*/  FMUL.FTZ R21, R174, UR42 ;  /* 0x0000002aae157c20 */ /* 0x000fe20008410000 */
[----:B------:R-:W-:Y:S01]  /*20ec0*/  FMUL.FTZ R169, R175, UR42 ;  /* 0x0000002aafa97c20 */ /* 0x000fe20008410000 */
[----:B------:R-:W-:Y:S01]  /*20ed0*/  ULDC UR4, c[0x0][0x988] ;  /* 0x0002620000047ab9 */ /* 0x000fe20000000800 */
        /* <DEDUP_REMOVED lines=15> */
[----:B------:R-:W-:Y:S01]  /*20fd0*/  @!P1 LEA R13, R13, R18, 0x3 ;  /* 0x000000120d0d9211 */ /* 0x000fe200078e18ff */
[----:B------:R-:W-:Y:S01]  /*20fe0*/  MUFU.TANH R157, R157 ;  /* 0x0000009d009d7308 */ /* 0x000fe20000002400 */
[----:B------:R-:W-:Y:S01]  /*20ff0*/  @!P1 VIADD R11, R11, 0x36860 ;  /* 0x000368600b0b9836 */ /* 0x000fe20000000000 */
[----:B------:R-:W-:-:S02]  /*21000*/  ISETP.GT.AND P2, PT, R10, RZ, PT ;  /* 0x000000ff0a00720c */ /* 0x000fc40003f44270 */
[----:B------:R-:W-:Y:S01]  /*21010*/  @!P1 VIADD R13, R13, 0x36840 ;  /* 0x000368400d0d9836 */ /* 0x000fe20000000000 */
[----:B------:R-:W-:Y:S02]  /*21020*/  IADD3 R10, R10, -0x1, RZ ;  /* 0xffffffff0a0a7810 */ /* 0x000fe40007ffe0ff */
[----:B------:R-:W-:Y:S01]  /*21030*/  @!P1 PRMT R11, RZ, 0x654, R11 ;  /* 0x00000654ff0b9816 */ /* 0x000fe2000000000b */
        /* <DEDUP_REMOVED lines=23> */
[----:B------:R-:W-:Y:S02]  /*211b0*/  R2UR UR6, R2 ;  /* 0x00000000020672ca */ /* 0x000fe400000e0000 */
[----:B------:R-:W-:Y:S01]  /*211c0*/  R2UR UR7, R3 ;  /* 0x00000000030772ca */ /* 0x000fe200000e0000 */
[----:B------:R-:W-:Y:S01]  /*211d0*/  IMAD.MOV.U32 R3, RZ, RZ, 0x40000040 ;  /* 0x40000040ff037424 */ /* 0x000fe200078e00ff */
[----:B------:R-:W-:Y:S02]  /*211e0*/  IADD3 R2, R14, 0x180, RZ ;  /* 0x000001800e027810 */ /* 0x000fe40007ffe0ff */
        /* <DEDUP_REMOVED lines=28> */
[----:B------:R-:W-:Y:S01]  /*213b0*/  FMUL.FTZ R2, R168, UR42 ;  /* 0x0000002aa8027c20 */ /* 0x000fe20008410000 */
[----:B------:R-:W-:Y:S01]  /*213c0*/  R2UR UR7, R3 ;  /* 0x00000000030772ca */ /* 0x000fe200000e0000 */
[----:B------:R-:W-:Y:S01]  /*213d0*/  FMUL.FTZ R168, R173, UR42 ;  /* 0x0000002aada87c20 */ /* 0x000fe20008410000 */
[----:B------:R-:W-:-:S03]  /*213e0*/  IMAD.U32 R3, RZ, RZ, UR4 ;  /* 0x00000004ff037e24 */ /* 0x000fc6000f8e00ff */
[----:B------:R-:W0:Y:S08]  /*213f0*/  MUFU.TANH R2, R2 ;  /* 0x0000000200027308 */ /* 0x000e300000002400 */
[----:B------:R-:W1:Y:S01]  /*21400*/  MUFU.TANH R168, R168 ;  /* 0x000000a800a87308 */ /* 0x000e620000002400 */
[----:B0-----:R-:W-:-:S04]  /*21410*/  FMNMX.FTZ R0, R2, R9, !PT ;  /* 0x0000000902007209 */ /* 0x001fc80007810000 */
[----:B------:R-:W-:-:S04]  /*21420*/  FMNMX.FTZ R0, R4, R0, !PT ;  /* 0x0000000004007209 */ /* 0x000fc80007810000 */
[----:B------:R-:W-:-:S04]  /*21430*/  FMNMX.FTZ R0, R20, R0, !PT ;  /* 0x0000000014007209 */ /* 0x000fc80007810000 */
[----:B-1----:R-:W-:-:S04]  /*21440*/  FMNMX.FTZ R0, R168, R0, !PT ;  /* 0x00000000a8007209 */ /* 0x002fc80007810000 */
        /* <DEDUP_REMOVED lines=27> */
[----:B0-----:R-:W-:-:S05]  /*21600*/  FMNMX.FTZ R5, R5, R0, !PT ;  /* 0x0000000005057209 */ /* 0x001fca0007810000 */
[C---:B------:R-:W-:Y:S01]  /*21610*/  FMUL.FTZ R174, R5.reuse, R3 ;  /* 0x0000000305ae7220 */ /* 0x040fe20000410000 */
[----:B------:R-:W-:-:S03]  /*21620*/  FADD.FTZ R0, -R5, R9 ;  /* 0x0000000905007221 */ /* 0x000fc60000010100 */
[-CC-:B------:R-:W-:Y:S01]  /*21630*/  FFMA.FTZ R200, R2, R3.reuse, -R174.reuse ;  /* 0x0000000302c87223 */ /* 0x180fe200000108ae */
[----:B------:R-:W-:Y:S01]  /*21640*/  FMNMX.FTZ R2, R12, R8, !PT ;  /* 0x000000080c027209 */ /* 0x000fe20007810000 */
[-CC-:B------:R-:W-:Y:S01]  /*21650*/  FFMA.FTZ R9, R4, R3.reuse, -R174.reuse ;  /* 0x0000000304097223 */ /* 0x180fe200000108ae */
[-C--:B------:R-:W-:Y:S01]  /*21660*/  FMUL.FTZ R0, R0, R3.reuse ;  /* 0x0000000300007220 */ /* 0x080fe20000410000 */
[-CC-:B------:R-:W-:Y:S01]  /*21670*/  FFMA.FTZ R202, R20, R3.reuse, -R174.reuse ;  /* 0x0000000314ca7223 */ /* 0x180fe200000108ae */
[----:B------:R-:W-:Y:S01]  /*21680*/  FMNMX.FTZ R2, R15, R2, !PT ;  /* 0x000000020f027209 */ /* 0x000fe20007810000 */
[----:B------:R-:W-:Y:S02]  /*21690*/  WARPGROUP.DEPBAR.LE gsb0, 0x0 ;  /* 0x00008000000079c5 */ /* 0x000fe40000010000 */
[----:B------:R-:W-:Y:S01]  /*216a0*/  WARPGROUP.ARRIVE ;  /* 0x00000000000079c5 */ /* 0x000fe20000000000 */
[----:B------:R-:W-:Y:S01]  /*216b0*/  FMNMX.FTZ R2, R21, R2, !PT ;  /* 0x0000000215027209 */ /* 0x000fe20007810000 */
[----:B------:R-:W-:Y:S01]  /*216c0*/  MUFU.EX2 R0, R0 ;  /* 0x0000000000007308 */ /* 0x000fe20000000800 */
[-CC-:B------:R-:W-:Y:S01]  /*216d0*/  FFMA.FTZ R168, R168, R3.reuse, -R174.reuse ;  /* 0x00000003a8a87223 */ /* 0x180fe200000108ae */
[-CC-:B------:R-:W-:Y:S01]  /*216e0*/  FFMA.FTZ R196, R170, R3.reuse, -R174.reuse ;  /* 0x00000003aac47223 */ /* 0x180fe200000108ae */
[----:B------:R-:W-:Y:S01]  /*216f0*/  FMNMX.FTZ R2, R169, R2, !PT ;  /* 0x00000002a9027209 */ /* 0x000fe20007810000 */
[----:B------:R-:W-:Y:S01]  /*21700*/  HGMMA.64x192x16.F32 R24, R188, gdesc[UR4].tnspB, R24, gsb0 ;  /* 0x42e00004bc187df0 */ /* 0x000fe20008000818 */
[----:B------:R-:W-:Y:S01]  /*21710*/  R2UR UR6, R120 ;  /* 0x00000000780672ca */ /* 0x000fe200000e0000 */
[C---:B------:R-:W-:Y:S01]  /*21720*/  VIADD R120, R14.reuse, 0x280 ;  /* 0x000002800e787836 */ /* 0x040fe20000000000 */
[----:B------:R-:W-:Y:S01]  /*21730*/  R2UR UR7, R121 ;  /* 0x00000000790772ca */ /* 0x000fe200000e0000 */
[----:B------:R-:W-:Y:S01]  /*21740*/  VIADD R14, R14, 0x300 ;  /* 0x000003000e0e7836 */ /* 0x000fe20000000000 */
[----:B------:R-:W-:Y:S01]  /*21750*/  FMNMX.FTZ R2, R160, R2, !PT ;  /* 0x00000002a0027209 */ /* 0x000fe20007810000 */
[----:B------:R-:W0:Y:S01]  /*21760*/  MUFU.EX2 R200, R200 ;  /* 0x000000c800c87308 */ /* 0x000e220000000800 */
[----:B------:R-:W-:Y:S01]  /*21770*/  MOV R121, 0x40000040 ;  /* 0x4000004000797802 */ /* 0x000fe20000000f00 */
[-CC-:B------:R-:W-:Y:S01]  /*21780*/  FFMA.FTZ R161, R161, R3.reuse, -R174.reuse ;  /* 0x00000003a1a17223 */ /* 0x180fe200000108ae */
[----:B------:R-:W-:Y:S01]  /*21790*/  FMNMX.FTZ R2, R162, R2, !PT ;  /* 0x00000002a2027209 */ /* 0x000fe20007810000 */
[-CC-:B------:R-:W-:Y:S01]  /*217a0*/  FFMA.FTZ R198, R164, R3.reuse, -R174.reuse ;  /* 0x00000003a4c67223 */ /* 0x180fe200000108ae */
[-CC-:B------:R-:W-:Y:S01]  /*217b0*/  FFMA.FTZ R125, R125, R3.reuse, -R174.reuse ;  /* 0x000000037d7d7223 */ /* 0x180fe200000108ae */
[-CC-:B------:R-:W-:Y:S01]  /*217c0*/  FFMA.FTZ R20, R165, R3.reuse, -R174.reuse ;  /* 0x00000003a5147223 */ /* 0x180fe200000108ae */
[----:B------:R-:W-:Y:S01]  /*217d0*/  FMNMX.FTZ R2, R163, R2, !PT ;  /* 0x00000002a3027209 */ /* 0x000fe20007810000 */
[----:B------:R-:W-:Y:S01]  /*217e0*/  MUFU.EX2 R9, R9 ;  /* 0x0000000900097308 */ /* 0x000fe20000000800 */
        /* <DEDUP_REMOVED lines=37> */
[----:B------:R-:W-:Y:S01]  /*21a40*/  MUFU.EX2 R151, R151 ;  /* 0x0000009700977308 */ /* 0x000fe20000000800 */
[----:B-1----:R-:W-:-:S05]  /*21a50*/  FMNMX.FTZ R4, R2, R4, !PT ;  /* 0x0000000402047209 */ /* 0x002fca0007810000 */
[----:B------:R-:W1:Y:S02]  /*21a60*/  SHFL.BFLY PT, R2, R4, 0x1, 0x1f ;  /* 0x0c201f0004027f89 */ /* 0x000e6400000e0000 */
[----:B-1----:R-:W-:-:S05]  /*21a70*/  FMNMX.FTZ R4, R4, R2, !PT ;  /* 0x0000000204047209 */ /* 0x002fca0007810000 */
[----:B------:R-:W-:Y:S02]  /*21a80*/  FADD.FTZ R2, -R4, R8 ;  /* 0x0000000804027221 */ /* 0x000fe40000010100 */
[----:B------:R1:W-:Y:S02]  /*21a90*/  MUFU.EX2 R8, R125 ;  /* 0x0000007d00087308 */ /* 0x0003e40000000800 */
[----:B------:R-:W-:-:S06]  /*21aa0*/  FMUL.FTZ R2, R2, R3 ;  /* 0x0000000302027220 */ /* 0x000fcc0000410000 */
[----:B------:R-:W-:Y:S01]  /*21ab0*/  MUFU.EX2 R2, R2 ;  /* 0x0000000200027308 */ /* 0x000fe20000000800 */
[----:B------:R-:W-:Y:S02]  /*21ac0*/  WARPGROUP.DEPBAR.LE gsb0, 0x0 ;  /* 0x00008000000079c5 */ /* 0x000fe40000010000 */
[----:B------:R-:W-:Y:S01]  /*21ad0*/  WARPGROUP.ARRIVE ;  /* 0x00000000000079c5 */ /* 0x000fe20000000000 */
[-CC-:B------:R-:W-:Y:S01]  /*21ae0*/  FFMA.FTZ R190, R147, R3.reuse, -R174.reuse ;  /* 0x0000000393be7223 */ /* 0x180fe200000108ae */
[-CC-:B------:R-:W-:Y:S01]  /*21af0*/  FFMA.FTZ R147, R148, R3.reuse, -R174.reuse ;  /* 0x0000000394937223 */ /* 0x180fe200000108ae */
[----:B------:R-:W-:-:S03]  /*21b00*/  FFMA.FTZ R188, R159, R3, -R174 ;  /* 0x000000039fbc7223 */ /* 0x000fc600000108ae */
        /* <DEDUP_REMOVED lines=18> */
[-CC-:B------:R-:W-:Y:S01]  /*21c30*/  FFMA.FTZ R12, R15, R3.reuse, -R140.reuse ;  /* 0x000000030f0c7223 */ /* 0x180fe2000001088c */
[----:B------:R-:W-:Y:S01]  /*21c40*/  IMAD.MOV.U32 R15, RZ, RZ, 0x40000040 ;  /* 0x40000040ff0f7424 */ /* 0x000fe200078e00ff */
[----:B------:R-:W-:Y:S01]  /*21c50*/  R2UR UR6, R14 ;  /* 0x000000000e0672ca */ /* 0x000fe200000e0000 */
[-CC-:B------:R-:W-:Y:S01]  /*21c60*/  FFMA.FTZ R203, R21, R3.reuse, -R140.reuse ;  /* 0x0000000315cb7223 */ /* 0x180fe2000001088c */
[-CC-:B------:R-:W-:Y:S01]  /*21c70*/  FFMA.FTZ R21, R169, R3.reuse, -R140.reuse ;  /* 0x00000003a9157223 */ /* 0x180fe2000001088c */
[----:B------:R-:W2:Y:S01]  /*21c80*/  MUFU.EX2 R201, R201 ;  /* 0x000000c900c97308 */ /* 0x000ea20000000800 */
[----:B------:R-:W-:Y:S01]  /*21c90*/  R2UR UR7, R15 ;  /* 0x000000000f0772ca */ /* 0x000fe200000e0000 */
[-CC-:B------:R-:W-:Y:S01]  /*21ca0*/  FFMA.FTZ R197, R160, R3.reuse, -R140.reuse ;  /* 0x00000003a0c57223 */ /* 0x180fe2000001088c */
[-CC-:B------:R-:W-:Y:S01]  /*21cb0*/  FFMA.FTZ R141, R162, R3.reuse, -R140.reuse ;  /* 0x00000003a28d7223 */ /* 0x180fe2000001088c */
[----:B------:R-:W-:Y:S01]  /*21cc0*/  FFMA.FTZ R189, R144, R3, -R140 ;  /* 0x0000000390bd7223 */ /* 0x000fe2000001088c */
[----:B------:R-:W-:Y:S01]  /*21cd0*/  @!P1 PRMT R15, RZ, 0x654, R13 ;  /* 0x00000654ff0f9816 */ /* 0x000fe2000000000d */
[----:B0----5:R-:W-:Y:S01]  /*21ce0*/  FFMA.FTZ R144, R0, R7, R200 ;  /* 0x0000000700907223 */ /* 0x021fe200000100c8 */
[-CC-:B------:R-:W-:Y:S01]  /*21cf0*/  FFMA.FTZ R199, R163, R3.reuse, -R140.reuse ;  /* 0x00000003a3c77223 */ /* 0x180fe2000001088c */
[----:B------:R-:W0:Y:S01]  /*21d00*/  MUFU.EX2 R12, R12 ;  /* 0x0000000c000c7308 */ /* 0x000e220000000800 */
[-CC-:B------:R-:W-:Y:S01]  /*21d10*/  FFMA.FTZ R185, R138, R3.reuse, -R140.reuse ;  /* 0x000000038ab97223 */ /* 0x180fe2000001088c */
[-CC-:B-1----:R-:W-:Y:S01]  /*21d20*/  FFMA.FTZ R125, R166, R3.reuse, -R140.reuse ;  /* 0x00000003a67d7223 */ /* 0x182fe2000001088c */
[-CC-:B------:R-:W-:Y:S01]  /*21d30*/  FFMA.FTZ R193, R152, R3.reuse, -R140.reuse ;  /* 0x0000000398c17223 */ /* 0x180fe2000001088c */
[-CC-:B------:R-:W-:Y:S01]  /*21d40*/  FFMA.FTZ R124, R124, R3.reuse, -R140.reuse ;  /* 0x000000037c7c7223 */ /* 0x180fe2000001088c */
[-CC-:B------:R-:W-:Y:S01]  /*21d50*/  FFMA.FTZ R137, R154, R3.reuse, -R140.reuse ;  /* 0x000000039a897223 */ /* 0x180fe2000001088c */
[-CC-:B------:R-:W-:Y:S01]  /*21d60*/  FFMA.FTZ R195, R155, R3.reuse, -R140.reuse ;  /* 0x000000039bc37223 */ /* 0x180fe2000001088c */
[-CC-:B------:R-:W-:Y:S01]  /*21d70*/  FFMA.FTZ R148, R158, R3.reuse, -R140.reuse ;  /* 0x000000039e947223 */ /* 0x180fe2000001088c */
[----:B------:R-:W1:Y:S01]  /*21d80*/  MUFU.EX2 R203, R203 ;  /* 0x000000cb00cb7308 */ /* 0x000e620000000800 */
[----:B--2---:R-:W-:Y:S01]  /*21d90*/  FFMA.FTZ R7, R2, R6, R201 ;  /* 0x0000000602077223 */ /* 0x004fe200000100c9 */
[-CC-:B------:R-:W-:Y:S01]  /*21da0*/  FFMA.FTZ R14, R145, R3.reuse, -R140.reuse ;  /* 0x00000003910e7223 */ /* 0x180fe2000001088c */
[-CC-:B------:R-:W-:Y:S01]  /*21db0*/  FFMA.FTZ R191, R146, R3.reuse, -R140.reuse ;  /* 0x0000000392bf7223 */ /* 0x180fe2000001088c */
[-CC-:B------:R-:W-:Y:S01]  /*21dc0*/  FFMA.FTZ R6, R139, R3.reuse, -R140.reuse ;  /* 0x000000038b067223 */ /* 0x180fe2000001088c */
[-CC-:B------:R-:W-:Y:S01]  /*21dd0*/  FFMA.FTZ R187, R142, R3.reuse, -R140.reuse ;  /* 0x000000038ebb7223 */ /* 0x180fe2000001088c */
[-CC-:B------:R-:W-:Y:S01]  /*21de0*/  FFMA.FTZ R131, R131, R3.reuse, -R140.reuse ;  /* 0x0000000383837223 */ /* 0x180fe2000001088c */
[--C-:B------:R-:W-:Y:S01]  /*21df0*/  FFMA.FTZ R134, R134, R3, -R140.reuse ;  /* 0x0000000386867223 */ /* 0x100fe2000001088c */
[----:B------:R-:W2:Y:S01]  /*21e00*/  MUFU.EX2 R21, R21 ;  /* 0x0000001500157308 */ /* 0x000ea20000000800 */
[C---:B0-----:R-:W-:Y:S01]  /*21e10*/  FADD.FTZ R138, R12.reuse, R7 ;  /* 0x000000070c8a7221 */ /* 0x041fe20000010000 */
[----:B------:R-:W-:Y:S01]  /*21e20*/  F2FP.F16.F32.PACK_AB R201, R12, R201 ;  /* 0x000000c90cc9723e */ /* 0x000fe200000000ff */
[-CC-:B------:R-:W-:Y:S01]  /*21e30*/  FFMA.FTZ R7, R143, R3.reuse, -R140.reuse ;  /* 0x000000038f077223 */ /* 0x180fe2000001088c */
[----:B------:R-:W-:Y:S01]  /*21e40*/  F2FP.F16.F32.PACK_AB R200, R9, R200 ;  /* 0x000000c809c8723e */ /* 0x000fe200000000ff */
[-CC-:B------:R-:W-:Y:S01]  /*21e50*/  FFMA.FTZ R135, R135, R3.reuse, -R140.reuse ;  /* 0x0000000387877223 */ /* 0x180fe2000001088c */
[-CC-:B------:R-:W-:Y:S01]  /*21e60*/  FFMA.FTZ R122, R122, R3.reuse, -R140.reuse ;  /* 0x000000037a7a7223 */ /* 0x180fe2000001088c */
[-C--:B------:R-:W-:Y:S01]  /*21e70*/  FFMA.FTZ R123, R123, R3.reuse, -R140 ;  /* 0x000000037b7b7223 */ /* 0x080fe2000001088c */
[----:B------:R-:W0:Y:S01]  /*21e80*/  MUFU.EX2 R197, R197 ;  /* 0x000000c500c57308 */ /* 0x000e220000000800 */
[----:B-1----:R-:W-:Y:S01]  /*21e90*/  FADD.FTZ R138, R203, R138 ;  /* 0x0000008acb8a7221 */ /* 0x002fe20000010000 */
[-CC-:B------:R-:W-:Y:S01]  /*21ea0*/  FFMA.FTZ R126, R126, R3.reuse, -R140.reuse ;  /* 0x000000037e7e7223 */ /* 0x180fe2000001088c */
[----:B------:R-:W-:-:S05]  /*21eb0*/  FFMA.FTZ R127, R127, R3, -R140 ;  /* 0x000000037f7f7223 */ /* 0x000fca000001088c */
        /* <DEDUP_REMOVED lines=8> */
[----:B------:R-:W-:Y:S01]  /*21f40*/  MUFU.EX2 R13, R124 ;  /* 0x0000007c000d7308 */ /* 0x000fe20000000800 */
[----:B--2---:R-:W-:-:S07]  /*21f50*/  FADD.FTZ R138, R199, R138 ;  /* 0x0000008ac78a7221 */ /* 0x004fce0000010000 */
[----:B------:R-:W1:Y:S01]  /*21f60*/  MUFU.EX2 R193, R193 ;  /* 0x000000c100c17308 */ /* 0x000e620000000800 */
[C---:B0-----:R-:W-:Y:S01]  /*21f70*/  FADD.FTZ R138, R125.reuse, R138 ;  /* 0x0000008a7d8a7221 */ /* 0x041fe20000010000 */
[----:B------:R-:W-:-:S06]  /*21f80*/  F2FP.F16.F32.PACK_AB R199, R125, R199 ;  /* 0x000000c77dc7723e */ /* 0x000fcc00000000ff */
[----:B------:R-:W0:Y:S08]  /*21f90*/  MUFU.EX2 R137, R137 ;  /* 0x0000008900897308 */ /* 0x000e300000000800 */
[----:B------:R-:W-:Y:S01]  /*21fa0*/  MUFU.EX2 R195, R195 ;  /* 0x000000c300c37308 */ /* 0x000fe20000000800 */
[----:B-1----:R-:W-:-:S07]  /*21fb0*/  FADD.FTZ R138, R193, R138 ;  /* 0x0000008ac18a7221 */ /* 0x002fce0000010000 */
[----:B------:R-:W-:Y:S01]  /*21fc0*/  MUFU.EX2 R148, R148 ;  /* 0x0000009400947308 */ /* 0x000fe20000000800 */
[C---:B0-----:R-:W-:Y:S01]  /*21fd0*/  FADD.FTZ R138, R137.reuse, R138 ;  /* 0x0000008a898a7221 */ /* 0x041fe20000010000 */
        /* <DEDUP_REMOVED lines=14> */
[----:B------:R-:W-:Y:S01]  /*220c0*/  WARPGROUP.ARRIVE ;  /* 0x00000000000079c5 */ /* 0x000fe20000000000 */
[-C--:B------:R-:W-:Y:S01]  /*220d0*/  FFMA.FTZ R181, R130, R3.reuse, -R140 ;  /* 0x0000000382b57223 */ /* 0x080fe2000001088c */
[-CC-:B------:R-:W-:Y:S01]  /*220e0*/  FFMA.FTZ R180, R128, R3.reuse, -R174.reuse ;  /* 0x0000000380b47223 */ /* 0x180fe200000108ae */
[-CC-:B------:R-:W-:Y:S01]  /*220f0*/  FFMA.FTZ R128, R129, R3.reuse, -R174.reuse ;  /* 0x0000000381807223 */ /* 0x180fe200000108ae */
[-CC-:B------:R-:W-:Y:S01]  /*22100*/  FFMA.FTZ R182, R132, R3.reuse, -R174.reuse ;  /* 0x0000000384b67223 */ /* 0x180fe200000108ae */
[-CC-:B------:R-:W-:Y:S01]  /*22110*/  FFMA.FTZ R129, R133, R3.reuse, -R174.reuse ;  /* 0x0000000385817223 */ /* 0x180fe200000108ae */
[----:B------:R-:W-:Y:S01]  /*22120*/  HGMMA.64x192x16.F32 R24, R176, gdesc[UR4].tnspB, R24, gsb0 ;  /* 0x42e00004b0187df0 */ /* 0x000fe20008000818 */
[----:B------:R-:W-:Y:S01]  /*22130*/  MUFU.EX2 R181, R181 ;  /* 0x000000b500b57308 */ /* 0x000fe20000000800 */
[-CC-:B------:R-:W-:Y:S01]  /*22140*/  FFMA.FTZ R132, R150, R3.reuse, -R174.reuse ;  /* 0x0000000396847223 */ /* 0x180fe200000108ae */
[----:B------:R-:W-:Y:S01]  /*22150*/  FFMA.FTZ R133, R172, R3, -R174 ;  /* 0x00000003ac857223 */ /* 0x000fe200000108ae */
[----:B0-----:R-:W-:-:S05]  /*22160*/  F2FP.F16.F32.PACK_AB R183, R135, R134 ;  /* 0x0000008687b7723e */ /* 0x001fca00000000ff */
        /* <DEDUP_REMOVED lines=16> */
[----:B------:R0:W-:Y:S01]  /*22270*/  @!P1 SYNCS.ARRIVE.TRANS64.RED.A1T0 RZ, [R11+URZ], RZ ;  /* 0x000000ff0bff99a7 */ /* 0x0001e2000810043f */
[----:B------:R-:W1:Y:S02]  /*22280*/  MUFU.EX2 R9, R131 ;  /* 0x0000008300097308 */ /* 0x000e640000000800 */
[----:B------:R-:W-:Y:S01]  /*22290*/  FADD.FTZ R15, R202, R15 ;  /* 0x0000000fca0f7221 */ /* 0x000fe20000010000 */
[----:B------:R-:W-:-:S03]  /*222a0*/  F2FP.F16.F32.PACK_AB R202, R168, R202 ;  /* 0x000000caa8ca723e */ /* 0x000fc600000000ff */
[----:B------:R-:W-:-:S04]  /*222b0*/  FADD.FTZ R15, R168, R15 ;  /* 0x0000000fa80f7221 */ /* 0x000fc80000010000 */
[----:B------:R-:W-:Y:S01]  /*222c0*/  FADD.FTZ R124, R196, R15 ;  /* 0x0000000fc47c7221 */ /* 0x000fe20000010000 */
[----:B------:R-:W-:-:S03]  /*222d0*/  F2FP.F16.F32.PACK_AB R196, R161, R196 ;  /* 0x000000c4a1c4723e */ /* 0x000fc600000000ff */
[----:B0-----:R-:W-:-:S04]  /*222e0*/  FADD.FTZ R11, R161, R124 ;  /* 0x0000007ca10b7221 */ /* 0x001fc80000010000 */
        /* <DEDUP_REMOVED lines=38> */
[C---:B-1----:R-:W-:Y:S02]  /*22550*/  F2FP.F16.F32.PACK_AB R181, R9.reuse, R181 ;  /* 0x000000b509b5723e */ /* 0x042fe400000000ff */
[C---:B------:R-:W-:Y:S01]  /*22560*/  FADD.FTZ R11, R128.reuse, R11 ;  /* 0x0000000b800b7221 */ /* 0x040fe20000010000 */
[----:B------:R-:W-:Y:S01]  /*22570*/  FADD.FTZ R13, R9, R12 ;  /* 0x0000000c090d7221 */ /* 0x000fe20000010000 */
[----:B------:R-:W-:Y:S01]  /*22580*/  F2FP.F16.F32.PACK_AB R180, R128, R180 ;  /* 0x000000b480b4723e */ /* 0x000fe200000000ff */
[----:B------:R-:W-:-:S02]  /*22590*/  IMAD.MOV.U32 R9, RZ, RZ, R5 ;  /* 0x000000ffff097224 */ /* 0x000fc400078e0005 */
[----:B------:R-:W-:Y:S01]  /*225a0*/  FADD.FTZ R12, R182, R11 ;  /* 0x0000000bb60c7221 */ /* 0x000fe20000010000 */
[----:B------:R-:W-:Y:S01]  /*225b0*/  FADD.FTZ R6, R134, R13 ;  /* 0x0000000d86067221 */ /* 0x000fe20000010000 */
[C---:B------:R-:W-:Y:S02]  /*225c0*/  F2FP.F16.F32.PACK_AB R182, R129.reuse, R182 ;  /* 0x000000b681b6723e */ /* 0x040fe400000000ff */
[----:B------:R-:W-:Y:S01]  /*225d0*/  FADD.FTZ R12, R129, R12 ;  /* 0x0000000c810c7221 */ /* 0x000fe20000010000 */
[----:B------:R-:W-:-:S03]  /*225e0*/  FADD.FTZ R7, R135, R6 ;  /* 0x0000000687077221 */ /* 0x000fc60000010000 */
[----:B------:R-:W-:Y:S01]  /*225f0*/  FADD.FTZ R11, R121, R12 ;  /* 0x0000000c790b7221 */ /* 0x000fe20000010000 */
[----:B------:R-:W-:-:S03]  /*22600*/  FADD.FTZ R6, R122, R7 ;  /* 0x000000077a067221 */ /* 0x000fc60000010000 */
[----:B------:R-:W-:Y:S01]  /*22610*/  FADD.FTZ R12, R132, R11 ;  /* 0x0000000b840c7221 */ /* 0x000fe20000010000 */
[----:B------:R-:W-:Y:S01]  /*22620*/  FADD.FTZ R6, R123, R6 ;  /* 0x000000067b067221 */ /* 0x000fe20000010000 */
[----:B------:R-:W-:Y:S02]  /*22630*/  IMAD.MOV.U32 R11, RZ, RZ, R208 ;  /* 0x000000ffff0b7224 */ /* 0x000fe400078e00d0 */
[----:B------:R-:W-:Y:S01]  /*22640*/  FADD.FTZ R7, R133, R12 ;  /* 0x0000000c85077221 */ /* 0x000fe20000010000 */
[----:B------:R-:W-:Y:S01]  /*22650*/  FADD.FTZ R6, R179, R6 ;  /* 0x00000006b3067221 */ /* 0x000fe20000010000 */
[C---:B------:R-:W-:Y:S01]  /*22660*/  F2FP.F16.F32.PACK_AB R179, R127.reuse, R179 ;  /* 0x000000b37fb3723e */ /* 0x040fe200000000ff */
[----:B------:R-:W-:Y:S02]  /*22670*/  IMAD.MOV.U32 R12, RZ, RZ, R205 ;  /* 0x000000ffff0c7224 */ /* 0x000fe400078e00cd */
[----:B------:R-:W-:Y:S01]  /*22680*/  FADD.FTZ R7, R8, R7 ;  /* 0x0000000708077221 */ /* 0x000fe20000010000 */
[----:B------:R-:W-:Y:S01]  /*22690*/  FADD.FTZ R6, R127, R6 ;  /* 0x000000067f067221 */ /* 0x000fe20000010000 */
[----:B------:R-:W-:Y:S01]  /*226a0*/  MOV R8, R4 ;  /* 0x0000000400087202 */ /* 0x000fe20000000f00 */
[----:B------:R-:W-:Y:S06]  /*226b0*/  @P2 BRA `(.L_x_5266) ;  /* 0xffffffa800dc2947 */ /* 0x000fec000383ffff */
.L_x_5255:
[----:B------:R-:W-:Y:S05]  /*226c0*/  BSYNC B0 ;  /* 0x0000000000007941 */ /* 0x000fea0003800000 */
.L_x_5254:
        /* <DEDUP_REMOVED lines=99> */
.L_x_5267:
[----:B------:R-:W-:Y:S01]  /*22d00*/  IMAD R13, R205, 0x8, R18 ;  /* 0x00000008cd0d7824 */ /* 0x000fe200078e0212 */
[----:B------:R-:W-:-:S04]  /*22d10*/  SHF.L.U32 R2, R208, 0x1f, RZ ;  /* 0x0000001fd0027819 */ /* 0x000fc800000006ff */
[----:B------:R0:W1:Y:S01]  /*22d20*/  SYNCS.PHASECHK.TRANS64.TRYWAIT P2, [R13+URZ+0x36850], R2 ;  /* 0x036850020d0075a7 */ /* 0x000062000804017f */
[----:B------:R-:W-:Y:S05]  /*22d30*/  @!P0 BRA `(.L_x_5268) ;  /* 0x0000000000048947 */ /* 0x000fea0003800000 */
[----:B------:R-:W-:Y:S01]  /*22d40*/  BPT.TRAP 0x1 ;  /* 0x000000040000795c */ /* 0x000fe20000300000 */
.L_x_5268:
        /* <DEDUP_REMOVED lines=9> */
.L_x_5270:
[----:B------:R-:W-:Y:S05]  /*22de0*/  BSYNC B0 ;  /* 0x0000000000007941 */ /* 0x000fea0003800000 */
.L_x_5269:
[----:B------:R-:W-:Y:S01]  /*22df0*/  IMAD.MOV.U32 R8, RZ, RZ, R0 ;  /* 0x000000ffff087224 */ /* 0x000fe200078e0000 */
[----:B------:R-:W-:Y:S01]  /*22e00*/  WARPGROUP.ARRIVE ;  /* 0x00000000000079c5 */ /* 0x000fe20000000000 */
[----:B------:R-:W-:Y:S01]  /*22e10*/  IMAD.MOV.U32 R9, RZ, RZ, 0x40000040 ;  /* 0x40000040ff097424 */ /* 0x000fe200078e00ff */
[----:B------:R-:W-:Y:S01]  /*22e20*/  IADD3 R205, R205, 0x1, RZ ;  /* 0x00000001cdcd7810 */ /* 0x000fe20007ffe0ff */
[----:B------:R-:W-:Y:S01]  /*22e30*/  VIADD R232, R232, 0x1 ;  /* 0x00000001e8e87836 */ /* 0x000fe20000000000 */
[----:B------:R-:W-:Y:S02]  /*22e40*/  R2UR UR6, R8 ;  /* 0x00000000080672ca */ /* 0x000fe400000e0000 */
[----:B------:R-:W-:Y:S01]  /*22e50*/  R2UR UR7, R9 ;  /* 0x00000000090772ca */ /* 0x000fe200000e0000 */
[----:B------:R-:W-:Y:S01]  /*22e60*/  IMAD.MOV.U32 R9, RZ, RZ, 0x40000040 ;  /* 0x40000040ff097424 */ /* 0x000fe200078e00ff */
[----:B------:R-:W-:Y:S02]  /*22e70*/  IADD3 R8, R0, 0x80, RZ ;  /* 0x0000008000087810 */ /* 0x000fe40007ffe0ff */
[----:B------:R-:W-:-:S04]  /*22e80*/  ISETP.NE.AND P2, PT, R205, 0x2, PT ;  /* 0x00000002cd00780c */ /* 0x000fc80003f45270 */
[----:B------:R-:W-:-:S05]  /*22e90*/  SEL R205, R205, RZ, P2 ;  /* 0x000000ffcdcd7207 */ /* 0x000fca0001000000 */
        /* <DEDUP_REMOVED lines=33> */
[----:B------:R-:W2:Y:S02]  /*230b0*/  SHFL.BFLY PT, R0, R7, 0x2, 0x1f ;  /* 0x0c401f0007007f89 */ /* 0x000ea400000e0000 */
[----:B--2---:R-:W-:Y:S01]  /*230c0*/  FADD.FTZ R0, R0, R7 ;  /* 0x0000000700007221 */ /* 0x004fe20000010000 */
[----:B------:R-:W-:Y:S02]  /*230d0*/  WARPGROUP.DEPBAR.LE gsb0, 0x0 ;  /* 0x00008000000079c5 */ /* 0x000fe40000010000 */
[----:B------:R-:W-:-:S10]  /*230e0*/  WARPGROUP.ARRIVE ;  /* 0x00000000000079c5 */ /* 0x000fd40000000000 */
[----:B------:R-:W-:Y:S01]  /*230f0*/  HGMMA.64x192x16.F32 R24, R180, gdesc[UR4].tnspB, R24, gsb0 ;  /* 0x42e00004b4187df0 */ /* 0x000fe20008000818 */
[----:B------:R-:W-:Y:S02]  /*23100*/  R2UR UR6, R8 ;  /* 0x00000000080672ca */ /* 0x000fe400000e0000 */
[----:B------:R-:W-:Y:S02]  /*23110*/  R2UR UR7, R9 ;  /* 0x00000000090772ca */ /* 0x000fe400000e0000 */
[----:B------:R-:W0:Y:S02]  /*23120*/  SHFL.BFLY PT, R9, R6, 0x2, 0x1f ;  /* 0x0c401f0006097f89 */ /* 0x000e2400000e0000 */
[----:B01----:R-:W-:Y:S01]  /*23130*/  FADD.FTZ R2, R9, R6 ;  /* 0x0000000609027221 */ /* 0x003fe20000010000 */
[----:B------:R-:W-:Y:S01]  /*23140*/  CS2R R6, SRZ ;  /* 0x0000000000067805 */ /* 0x000fe2000001ff00 */
[----:B------:R-:W0:Y:S04]  /*23150*/  SHFL.BFLY PT, R9, R0, 0x1, 0x1f ;  /* 0x0c201f0000097f89 */ /* 0x000e2800000e0000 */
[----:B------:R-:W1:Y:S01]  /*23160*/  SHFL.BFLY PT, R11, R2, 0x1, 0x1f ;  /* 0x0c201f00020b7f89 */ /* 0x000e6200000e0000 */
[----:B0-----:R-:W-:Y:S01]  /*23170*/  FADD.FTZ R12, R0, R9 ;  /* 0x00000009000c7221 */ /* 0x001fe20000010000 */
[----:B------:R-:W-:Y:S01]  /*23180*/  MOV R0, 0xff800000 ;  /* 0xff80000000007802 */ /* 0x000fe20000000f00 */
[----:B-1----:R-:W-:-:S03]  /*23190*/  FADD.FTZ R14, R2, R11 ;  /* 0x0000000b020e7221 */ /* 0x002fc60000010000 */
[----:B------:R-:W-:Y:S01]  /*231a0*/  FSETP.NE.FTZ.AND P0, PT, R12, RZ, PT ;  /* 0x000000ff0c00720b */ /* 0x000fe20003f15000 */
[----:B------:R-:W-:Y:S01]  /*231b0*/  IMAD.MOV.U32 R2, RZ, RZ, -0x800000 ;  /* 0xff800000ff027424 */ /* 0x000fe200078e00ff */
[----:B------:R-:W-:Y:S02]  /*231c0*/  SEL R11, RZ, 0x1, P2 ;  /* 0x00000001ff0b7807 */ /* 0x000fe40001000000 */
[----:B------:R-:W-:Y:S02]  /*231d0*/  FSETP.NE.FTZ.AND P3, PT, R14, RZ, PT ;  /* 0x000000ff0e00720b */ /* 0x000fe40003f75000 */
[----:B------:R-:W-:Y:S01]  /*231e0*/  LOP3.LUT R208, R208, R11, RZ, 0x3c, !PT ;  /* 0x0000000bd0d07212 */ /* 0x000fe200078e3cff */
[----:B------:R-:W-:-:S05]  /*231f0*/  @!P1 VIADD R11, R13, 0x36860 ;  /* 0x000368600d0b9836 */ /* 0x000fca0000000000 */
[----:B------:R-:W-:Y:S01]  /*23200*/  @!P1 PRMT R11, RZ, 0x654, R11 ;  /* 0x00000654ff0b9816 */ /* 0x000fe2000000000b */
        /* <DEDUP_REMOVED lines=13> */
[----:B------:R-:W-:Y:S03]  /*232e0*/  HGMMA.64x192x16.F32 R24, R176, gdesc[UR4].tnspB, R24, gsb0 ;  /* 0x42e00004b0187df0 */ /* 0x000fe60008000818 */
        /* <DEDUP_REMOVED lines=98> */
.L_x_5166:
        /* <DEDUP_REMOVED lines=56> */
[----:B------:R-:W-:Y:S01]  /*23c90*/  BAR.SYNC.DEFER_BLOCKING 0x1, 0x100 ;  /* 0x0044000000007b1d */ /* 0x000fe20000010000 */
[----:B--2---:R-:W-:-:S03]  /*23ca0*/  IMAD.WIDE R26, R6, 0x2, R4 ;  /* 0x00000002061a7825 */ /* 0x004fc600078e0204 */
[C---:B------:R-:W-:Y:S02]  /*23cb0*/  IADD3 R137, P2, R26.reuse, 0x20, RZ ;  /* 0x000000201a897810 */ /* 0x040fe40007f5e0ff */
[C---:B------:R-:W-:Y:S02]  /*23cc0*/  IADD3 R145, P0, R26.reuse, 0x4020, RZ ;  /* 0x000040201a917810 */ /* 0x040fe40007f1e0ff */
[----:B------:R-:W-:Y:S02]  /*23cd0*/  LOP3.LUT R6, R137, 0x380, RZ, 0xc0, !PT ;  /* 0x0000038089067812 */ /* 0x000fe400078ec0ff */
[----:B------:R-:W-:Y:S01]  /*23ce0*/  LOP3.LUT R7, R26, 0x380, RZ, 0xc0, !PT ;  /* 0x000003801a077812 */ /* 0x000fe200078ec0ff */
[----:B------:R-:W-:Y:S01]  /*23cf0*/  IMAD.X R21, RZ, RZ, R27, P0 ;  /* 0x000000ffff157224 */ /* 0x000fe200000e061b */
[----:B------:R-:W-:Y:S02]  /*23d00*/  SHF.R.U64 R6, R6, 0x3, RZ ;  /* 0x0000000306067819 */ /* 0x000fe400000012ff */
[----:B------:R-:W-:-:S02]  /*23d10*/  IADD3 R139, P1, R26, 0x40, RZ ;  /* 0x000000401a8b7810 */ /* 0x000fc40007f3e0ff */
[C---:B------:R-:W-:Y:S02]  /*23d20*/  IADD3 R141, P6, R26.reuse, 0x60, RZ ;  /* 0x000000601a8d7810 */ /* 0x040fe40007fde0ff */
[----:B------:R-:W-:Y:S01]  /*23d30*/  IADD3 R143, P5, R26, 0x4000, RZ ;  /* 0x000040001a8f7810 */ /* 0x000fe20007fbe0ff */
[--C-:B------:R-:W-:Y:S01]  /*23d40*/  IMAD.X R11, RZ, RZ, R27.reuse, P1 ;  /* 0x000000ffff0b7224 */ /* 0x100fe200008e061b */
[----:B------:R-:W-:Y:S01]  /*23d50*/  LOP3.LUT R8, R6, R137, RZ, 0x3c, !PT ;  /* 0x0000008906087212 */ /* 0x000fe200078e3cff */
[----:B------:R-:W-:Y:S01]  /*23d60*/  IMAD.X R13, RZ, RZ, R27, P6 ;  /* 0x000000ffff0d7224 */ /* 0x000fe200030e061b */
[----:B------:R-:W-:Y:S02]  /*23d70*/  LOP3.LUT R6, R145, 0x380, RZ, 0xc0, !PT ;  /* 0x0000038091067812 */ /* 0x000fe400078ec0ff */
[----:B------:R-:W-:Y:S02]  /*23d80*/  SHF.R.U64 R7, R7, 0x3, RZ ;  /* 0x0000000307077819 */ /* 0x000fe400000012ff */
[----:B------:R-:W-:-:S02]  /*23d90*/  IADD3.X R9, RZ, R27, RZ, P2, !PT ;  /* 0x0000001bff097210 */ /* 0x000fc400017fe4ff */
[----:B------:R-:W-:Y:S02]  /*23da0*/  IADD3.X R15, RZ, R27, RZ, P5, !PT ;  /* 0x0000001bff0f7210 */ /* 0x000fe40002ffe4ff */
[C---:B------:R-:W-:Y:S02]  /*23db0*/  IADD3 R147, P4, R26.reuse, 0x4040, RZ ;  /* 0x000040401a937810 */ /* 0x040fe40007f9e0ff */
[C---:B------:R-:W-:Y:S02]  /*23dc0*/  IADD3 R149, P3, R26.reuse, 0x4060, RZ ;  /* 0x000040601a957810 */ /* 0x040fe40007f7e0ff */
[C---:B------:R-:W-:Y:S01]  /*23dd0*/  IADD3 R151, P2, R26.reuse, 0x8000, RZ ;  /* 0x000080001a977810 */ /* 0x040fe20007f5e0ff */
[--C-:B------:R-:W-:Y:S01]  /*23de0*/  IMAD.X R31, RZ, RZ, R27.reuse, P4 ;  /* 0x000000ffff1f7224 */ /* 0x100fe200020e061b */
[C---:B------:R-:W-:Y:S02]  /*23df0*/  IADD3 R153, P1, R26.reuse, 0x8020, RZ ;  /* 0x000080201a997810 */ /* 0x040fe40007f3e0ff */
[C---:B------:R-:W-:Y:S01]  /*23e00*/  IADD3 R155, P6, R26.reuse, 0x8040, RZ ;  /* 0x000080401a9b7810 */ /* 0x040fe20007fde0ff */
[--C-:B------:R-:W-:Y:S01]  /*23e10*/  IMAD.X R39, RZ, RZ, R27.reuse, P2 ;  /* 0x000000ffff277224 */ /* 0x100fe200010e061b */
[----:B------:R-:W-:Y:S01]  /*23e20*/  IADD3 R86, P5, R26, 0x8060, RZ ;  /* 0x000080601a567810 */ /* 0x000fe20007fbe0ff */
[----:B------:R-:W-:Y:S01]  /*23e30*/  IMAD.X R43, RZ, RZ, R27, P1 ;  /* 0x000000ffff2b7224 */ /* 0x000fe200008e061b */
[----:B------:R-:W-:-:S02]  /*23e40*/  SHF.R.U64 R6, R6, 0x3, RZ ;  /* 0x0000000306067819 */ /* 0x000fc400000012ff */
[----:B------:R-:W-:Y:S01]  /*23e50*/  LOP3.LUT R26, R7, R26, RZ, 0x3c, !PT ;  /* 0x0000001a071a7212 */ /* 0x000fe200078e3cff */
[----:B------:R-:W-:Y:S01]  /*23e60*/  IMAD.X R7, RZ, RZ, R27, P5 ;  /* 0x000000ffff077224 */ /* 0x000fe200028e061b */
[----:B------:R-:W-:Y:S02]  /*23e70*/  LOP3.LUT R10, R139, 0x380, RZ, 0xc0, !PT ;  /* 0x000003808b0a7812 */ /* 0x000fe400078ec0ff */
[----:B------:R-:W-:Y:S02]  /*23e80*/  LOP3.LUT R34, R149, 0x380, RZ, 0xc0, !PT ;  /* 0x0000038095227812 */ /* 0x000fe400078ec0ff */
[----:B------:R-:W-:Y:S02]  /*23e90*/  LOP3.LUT R20, R6, R145, RZ, 0x3c, !PT ;  /* 0x0000009106147212 */ /* 0x000fe400078e3cff */
[-C--:B------:R-:W-:Y:S02]  /*23ea0*/  IADD3.X R35, RZ, R27.reuse, RZ, P3, !PT ;  /* 0x0000001bff237210 */ /* 0x080fe40001ffe4ff */
[----:B------:R-:W-:-:S02]  /*23eb0*/  IADD3.X R47, RZ, R27, RZ, P6, !PT ;  /* 0x0000001bff2f7210 */ /* 0x000fc400037fe4ff */
[----:B------:R-:W-:Y:S02]  /*23ec0*/  MOV R78, R26 ;  /* 0x0000001a004e7202 */ /* 0x000fe40000000f00 */
[----:B------:R-:W-:Y:S02]  /*23ed0*/  LOP3.LUT R6, R153, 0x380, RZ, 0xc0, !PT ;  /* 0x0000038099067812 */ /* 0x000fe400078ec0ff */
[----:B------:R-:W-:Y:S02]  /*23ee0*/  LOP3.LUT R27, R155, 0x380, RZ, 0xc0, !PT ;  /* 0x000003809b1b7812 */ /* 0x000fe400078ec0ff */
[----:B------:R-:W-:Y:S02]  /*23ef0*/  LOP3.LUT R12, R141, 0x380, RZ, 0xc0, !PT ;  /* 0x000003808d0c7812 */ /* 0x000fe400078ec0ff */
[----:B------:R-:W-:Y:S02]  /*23f00*/  LOP3.LUT R14, R143, 0x380, RZ, 0xc0, !PT ;  /* 0x000003808f0e7812 */ /* 0x000fe400078ec0ff */
[----:B------:R-:W-:-:S02]  /*23f10*/  SHF.R.U64 R10, R10, 0x3, RZ ;  /* 0x000000030a0a7819 */ /* 0x000fc400000012ff */
[----:B------:R-:W-:Y:S02]  /*23f20*/  SHF.R.U64 R34, R34, 0x3, RZ ;  /* 0x0000000322227819 */ /* 0x000fe400000012ff */
[----:B------:R-:W-:Y:S02]  /*23f30*/  LOP3.LUT R42, R86, 0x380, RZ, 0xc0, !PT ;  /* 0x00000380562a7812 */ /* 0x000fe400078ec0ff */
[----:B------:R-:W-:Y:S02]  /*23f40*/  F2FP.F16.F32.PACK_AB R26, R29, R28 ;  /* 0x0000001c1d1a723e */ /* 0x000fe400000000ff */
[----:B------:R-:W-:Y:S02]  /*23f50*/  SHF.R.U64 R6, R6, 0x3, RZ ;  /* 0x0000000306067819 */ /* 0x000fe400000012ff */
[----:B------:R-:W-:Y:S02]  /*23f60*/  LOP3.LUT R30, R147, 0x380, RZ, 0xc0, !PT ;  /* 0x00000380931e7812 */ /* 0x000fe400078ec0ff */
[----:B------:R-:W-:-:S02]  /*23f70*/  SHF.R.U64 R28, R27, 0x3, RZ ;  /* 0x000000031b1c7819 */ /* 0x000fc400000012ff */
[----:B------:R-:W-:Y:S02]  /*23f80*/  SHF.R.U64 R12, R12, 0x3, RZ ;  /* 0x000000030c0c7819 */ /* 0x000fe400000012ff */
[----:B------:R-:W-:Y:S02]  /*23f90*/  SHF.R.U64 R14, R14, 0x3, RZ ;  /* 0x000000030e0e7819 */ /* 0x000fe400000012ff */
[----:B------:R-:W-:Y:S02]  /*23fa0*/  LOP3.LUT R10, R10, R139, RZ, 0x3c, !PT ;  /* 0x0000008b0a0a7212 */ /* 0x000fe400078e3cff */
[----:B------:R-:W-:Y:S02]  /*23fb0*/  LOP3.LUT R34, R34, R149, RZ, 0x3c, !PT ;  /* 0x0000009522227212 */ /* 0x000fe400078e3cff */
[----:B------:R-:W-:Y:S02]  /*23fc0*/  SHF.R.U64 R29, R42, 0x3, RZ ;  /* 0x000000032a1d7819 */ /* 0x000fe400000012ff */
[----:B------:R-:W-:-:S02]  /*23fd0*/  LOP3.LUT R42, R6, R153, RZ, 0x3c, !PT ;  /* 0x00000099062a7212 */ /* 0x000fc400078e3cff */
[----:B------:R-:W-:Y:S02]  /*23fe0*/  SHF.R.U64 R30, R30, 0x3, RZ ;  /* 0x000000031e1e7819 */ /* 0x000fe400000012ff */
[----:B------:R-:W-:Y:S02]  /*23ff0*/  LOP3.LUT R46, R28, R155, RZ, 0x3c, !PT ;  /* 0x0000009b1c2e7212 */ /* 0x000fe400078e3cff */
[----:B------:R-:W-:Y:S02]  /*24000*/  LOP3.LUT R12, R12, R141, RZ, 0x3c, !PT ;  /* 0x0000008d0c0c7212 */ /* 0x000fe400078e3cff */
[----:B------:R-:W-:Y:S02]  /*24010*/  MOV R28, R8 ;  /* 0x00000008001c7202 */ /* 0x000fe40000000f00 */
[----:B------:R-:W-:Y:S02]  /*24020*/  LOP3.LUT R14, R14, R143, RZ, 0x3c, !PT ;  /* 0x0000008f0e0e7212 */ /* 0x000fe400078e3cff */
[----:B------:R-:W-:-:S02]  /*24030*/  F2FP.F16.F32.PACK_AB R27, R134, R123 ;  /* 0x0000007b861b723e */ /* 0x000fc400000000ff */
[----:B------:R-:W-:Y:S02]  /*24040*/  MOV R9, R10 ;  /* 0x0000000a00097202 */ /* 0x000fe40000000f00 */
[----:B------:R-:W-:Y:S01]  /*24050*/  MOV R8, R34 ;  /* 0x0000002200087202 */ /* 0x000fe20000000f00 */
[----:B------:R-:W-:Y:S01]  /*24060*/  STSM.16.M88.4 [R78], R24 ;  /* 0x000000184e007844 */ /* 0x000fe20000000200 */
[----:B------:R-:W-:Y:S02]  /*24070*/  LOP3.LUT R38, R151, 0x380, RZ, 0xc0, !PT ;  /* 0x0000038097267812 */ /* 0x000fe400078ec0ff */
[----:B------:R-:W-:Y:S02]  /*24080*/  MOV R11, R42 ;  /* 0x0000002a000b7202 */ /* 0x000fe40000000f00 */
[----:B------:R-:W-:Y:S02]  /*24090*/  F2FP.F16.F32.PACK_AB R34, R37, R36 ;  /* 0x000000242522723e */ /* 0x000fe400000000ff */
[----:B------:R-:W-:-:S02]  /*240a0*/  F2FP.F16.F32.PACK_AB R35, R132, R121 ;  /* 0x000000798423723e */ /* 0x000fc400000000ff */
[----:B------:R-:W-:Y:S02]  /*240b0*/  LOP3.LUT R30, R30, R147, RZ, 0x3c, !PT ;  /* 0x000000931e1e7212 */ /* 0x000fe400078e3cff */
[----:B------:R-:W-:Y:S01]  /*240c0*/  F2FP.F16.F32.PACK_AB R42, R45, R44 ;  /* 0x0000002c2d2a723e */ /* 0x000fe200000000ff */
[----:B------:R-:W-:Y:S01]  /*240d0*/  STSM.16.M88.4 [R28], R32 ;  /* 0x000000201c007844 */ /* 0x000fe20000000200 */
[----:B------:R-:W-:Y:S02]  /*240e0*/  F2FP.F16.F32.PACK_AB R43, R130, R3 ;  /* 0x00000003822b723e */ /* 0x000fe400000000ff */
[----:B------:R-:W-:Y:S02]  /*240f0*/  MOV R12, R12 ;  /* 0x0000000c000c7202 */ /* 0x000fe40000000f00 */
[----:B------:R-:W-:Y:S01]  /*24100*/  MOV R14, R14 ;  /* 0x0000000e000e7202 */ /* 0x000fe20000000f00 */
[----:B------:R-:W-:Y:S01]  /*24110*/  STSM.16.M88.4 [R9], R40 ;  /* 0x0000002809007844 */ /* 0x000fe20000000200 */
[----:B------:R-:W-:-:S02]  /*24120*/  SHF.R.U64 R38, R38, 0x3, RZ ;  /* 0x0000000326267819 */ /* 0x000fc400000012ff */
[----:B------:R-:W-:Y:S01]  /*24130*/  MOV R20, R20 ;  /* 0x0000001400147202 */ /* 0x000fe20000000f00 */
[----:B------:R-:W-:Y:S01]  /*24140*/  STSM.16.M88.4 [R12], R48 ;  /* 0x000000300c007844 */ /* 0x000fe20000000200 */
[----:B------:R-:W-:Y:S02]  /*24150*/  MOV R30, R30 ;  /* 0x0000001e001e7202 */ /* 0x000fe40000000f00 */
[----:B------:R-:W-:Y:S01]  /*24160*/  LOP3.LUT R38, R38, R151, RZ, 0x3c, !PT ;  /* 0x0000009726267212 */ /* 0x000fe200078e3cff */
[----:B------:R-:W-:Y:S01]  /*24170*/  STSM.16.M88.4 [R14], R56 ;  /* 0x000000380e007844 */ /* 0x000fe20000000200 */
[----:B------:R-:W-:Y:S02]  /*24180*/  LOP3.LUT R6, R29, R86, RZ, 0x3c, !PT ;  /* 0x000000561d067212 */ /* 0x000fe400078e3cff */
[----:B------:R-:W-:Y:S01]  /*24190*/  MOV R38, R38 ;  /* 0x0000002600267202 */ /* 0x000fe20000000f00 */
[----:B------:R2:W-:Y:S01]  /*241a0*/  STSM.16.M88.4 [R20], R64 ;  /* 0x0000004014007844 */ /* 0x0005e20000000200 */
[----:B------:R-:W-:-:S02]  /*241b0*/  ISETP.NE.U32.AND P0, PT, RZ, UR4, PT ;  /* 0x00000004ff007c0c */ /* 0x000fc4000bf05070 */
[----:B------:R-:W-:Y:S01]  /*241c0*/  MOV R46, R46 ;  /* 0x0000002e002e7202 */ /* 0x000fe20000000f00 */
[----:B------:R-:W-:Y:S01]  /*241d0*/  STSM.16.M88.4 [R30], R72 ;  /* 0x000000481e007844 */ /* 0x000fe20000000200 */
[----:B------:R-:W-:Y:S02]  /*241e0*/  MOV R10, R6 ;  /* 0x00000006000a7202 */ /* 0x000fe40000000f00 */
[----:B------:R-:W-:Y:S01]  /*241f0*/  ISETP.NE.AND.EX P0, PT, RZ, UR5, PT, P0 ;  /* 0x00000005ff007c0c */ /* 0x000fe2000bf05300 */
[----:B------:R3:W-:Y:S04]  /*24200*/  STSM.16.M88.4 [R8], R80 ;  /* 0x0000005008007844 */ /* 0x0007e80000000200 */
[----:B------:R-:W-:Y:S04]  /*24210*/  STSM.16.M88.4 [R38], R88 ;  /* 0x0000005826007844 */ /* 0x000fe80000000200 */
[----:B------:R4:W-:Y:S01]  /*24220*/  STSM.16.M88.4 [R11], R96 ;  /* 0x000000600b007844 */ /* 0x0009e20000000200 */
[----:B--2---:R-:W-:-:S03]  /*24230*/  IMAD.MOV.U32 R20, RZ, RZ, RZ ;  /* 0x000000ffff147224 */ /* 0x004fc600078e00ff */
[----:B------:R2:W-:Y:S01]  /*24240*/  STSM.16.M88.4 [R46], R104 ;  /* 0x000000682e007844 */ /* 0x0005e20000000200 */
[----:B---3--:R-:W-:-:S03]  /*24250*/  IADD3 R8, P1, R229, UR4, RZ ;  /* 0x00000004e5087c10 */ /* 0x008fc6000ff3e0ff */
[----:B------:R2:W-:Y:S01]  /*24260*/  STSM.16.M88.4 [R10], R112 ;  /* 0x000000700a007844 */ /* 0x0005e20000000200 */
[----:B------:R-:W-:Y:S01]  /*24270*/  IADD3.X R9, R230, UR5, RZ, P1, !PT ;  /* 0x00000005e6097c10 */ /* 0x000fe20008ffe4ff */
[----:B------:R-:W-:Y:S01]  /*24280*/  ULDC.64 UR4, c[0x0][0xbe0] ;  /* 0x0002f80000047ab9 */ /* 0x000fe20000000a00 */
[----:B------:R-:W-:Y:S01]  /*24290*/  BAR.SYNC.DEFER_BLOCKING 0x1, 0x100 ;  /* 0x0044000000007b1d */ /* 0x000fe20000010000 */
[----:B------:R-:W-:-:S04]  /*242a0*/  ISETP.NE.U32.AND P1, PT, RZ, UR4, PT ;  /* 0x00000004ff007c0c */ /* 0x000fc8000bf25070 */
[----:B------:R-:W-:-:S13]  /*242b0*/  ISETP.NE.AND.EX P1, PT, RZ, UR5, PT, P1 ;  /* 0x00000005ff007c0c */ /* 0x000fda000bf25310 */
[----:B------:R-:W-:Y:S01]  /*242c0*/  @P1 IADD3 R6, P2, R229, UR4, RZ ;  /* 0x00000004e5061c10 */ /* 0x000fe2000ff5e0ff */
[----:B------:R-:W-:Y:S02]  /*242d0*/  ULDC UR4, c[0x0][0xa88] ;  /* 0x0002a20000047ab9 */ /* 0x000fe40000000800 */
[----:B------:R-:W-:Y:S01]  /*242e0*/  IMAD.U32 R60, RZ, RZ, UR4 ;  /* 0x00000004ff3c7e24 */ /* 0x000fe2000f8e00ff */
[----:B------:R-:W-:Y:S01]  /*242f0*/  @P1 IADD3.X R7, R230, UR5, RZ, P2, !PT ;  /* 0x00000005e6071c10 */ /* 0x000fe200097fe4ff */
[----:B------:R2:W5:Y:S01]  /*24300*/  @P0 LDG.E R20, desc[UR60][R8.64] ;  /* 0x0000003c08140981 */ /* 0x000562000c1e1900 */
[----:B------:R-:W-:-:S03]  /*24310*/  LEA R3, R224, R221, 0x6 ;  /* 0x000000dde0037211 */ /* 0x000fc600078e30ff */
[----:B------:R2:W5:Y:S02]  /*24320*/  @P1 LDG.E R60, desc[UR60][R6.64] ;  /* 0x0000003c063c1981 */ /* 0x000564000c1e1900 */
[----:B------:R-:W-:-:S03]  /*24330*/  IMAD.WIDE R4, R3, 0x2, R4 ;  /* 0x0000000203047825 */ /* 0x000fc600078e0204 */
[----:B----4-:R-:W-:-:S04]  /*24340*/  IADD3 R11, P4, R4, 0x1000, RZ ;  /* 0x00001000040b7810 */ /* 0x010fc80007f9e0ff */
[----:B------:R-:W-:Y:S01]  /*24350*/  LOP3.LUT R3, R11, 0x380, RZ, 0xc0, !PT ;  /* 0x000003800b037812 */ /* 0x000fe200078ec0ff */
[----:B--2---:R-:W-:Y:S08]  /*24360*/  @P1 BRA `(.L_x_5274) ;  /* 0x0000000000101947 */ /* 0x004ff00003800000 */
[----:B------:R-:W-:Y:S05]  /*24370*/  @!P0 BRA `(.L_x_5274) ;  /* 0x00000000000c8947 */ /* 0x000fea0003800000 */
[----:B------:R-:W2:Y:S04]  /*24380*/  LDG.E R7, desc[UR60][R8.64] ;  /* 0x0000003c08077981 */ /* 0x000ea8000c1e1900 */
[----:B-----5:R-:W2:Y:S02]  /*24390*/  LDG.E R60, desc[UR60][R8.64+0x4] ;  /* 0x0000043c083c7981 */ /* 0x020ea4000c1e1900 */
[----:B--2---:R-:W-:-:S07]  /*243a0*/  IMAD.IADD R60, R60, 0x1, -R7 ;  /* 0x000000013c3c7824 */ /* 0x004fce00078e0a07 */
.L_x_5274:
[----:B------:R-:W2:Y:S01]  /*243b0*/  LDL R10, [R1+0x4c] ;  /* 0x00004c00010a7983 */ /* 0x000ea20000100800 */
[----:B------:R-:W-:Y:S01]  /*243c0*/  SHF.R.S32.HI R61, RZ, 0x1f, R228 ;  /* 0x0000001fff3d7819 */ /* 0x000fe200000114e4 */
[----:B------:R-:W-:Y:S01]  /*243d0*/  ULDC.64 UR4, c[0x0][0xb70] ;  /* 0x0002dc0000047ab9 */ /* 0x000fe20000000a00 */
[----:B------:R-:W-:Y:S02]  /*243e0*/  SHF.R.U64 R8, R3, 0x3, RZ ;  /* 0x0000000303087819 */ /* 0x000fe400000012ff */
[--C-:B-----5:R-:W-:Y:S01]  /*243f0*/  SHF.R.S32.HI R21, RZ, 0x1f, R20.reuse ;  /* 0x0000001fff157819 */ /* 0x120fe20000011414 */
[----:B------:R-:W-:Y:S01]  /*24400*/  IMAD R3, R61, UR4, RZ ;  /* 0x000000043d037c24 */ /* 0x000fe2000f8e02ff */
[----:B------:R-:W-:Y:S02]  /*24410*/  SEL R237, R237, RZ, !P0 ;  /* 0x000000ffeded7207 */ /* 0x000fe40004000000 */
[----:B------:R-:W-:Y:S01]  /*24420*/  SEL R231, R231, RZ, !P0 ;  /* 0x000000ffe7e77207 */ /* 0x000fe20004000000 */
[----:B------:R-:W-:Y:S01]  /*24430*/  IMAD R3, R228, UR5, R3 ;  /* 0x00000005e4037c24 */ /* 0x000fe2000f8e0203 */
[----:B------:R-:W-:Y:S01]  /*24440*/  LOP3.LUT R8, R8, R11, RZ, 0x3c, !PT ;  /* 0x0000000b08087212 */ /* 0x000fe200078e3cff */
[----:B------:R-:W-:Y:S01]  /*24450*/  IMAD.WIDE.U32 R6, R228, UR4, R20 ;  /* 0x00000004e4067c25 */ /* 0x000fe2000f8e0014 */
[----:B------:R-:W-:Y:S01]  /*24460*/  ULDC.64 UR4, c[0x0][0xb78] ;  /* 0x0002de0000047ab9 */ /* 0x000fe20000000a00 */
[----:B------:R-:W-:-:S02]  /*24470*/  IADD3 R29, P0, R4, 0x4000, RZ ;  /* 0x00004000041d7810 */ /* 0x000fc40007f1e0ff */
[----:B------:R-:W-:Y:S01]  /*24480*/  IMAD R11, R235, 0x80, R227 ;  /* 0x00000080eb0b7824 */ /* 0x000fe200078e02e3 */
[----:B------:R-:W-:Y:S01]  /*24490*/  IADD3 R7, R7, R3, RZ ;  /* 0x0000000307077210 */ /* 0x000fe20007ffe0ff */
[----:B------:R-:W-:Y:S01]  /*244a0*/  IMAD R3, R237, UR4, RZ ;  /* 0x00000004ed037c24 */ /* 0x000fe2000f8e02ff */
[C---:B------:R-:W-:Y:S02]  /*244b0*/  IADD3 R13, P5, R4.reuse, 0x2000, RZ ;  /* 0x00002000040d7810 */ /* 0x040fe40007fbe0ff */
[C---:B------:R-:W-:Y:S01]  /*244c0*/  IADD3 R25, P6, R4.reuse, 0x3000, RZ ;  /* 0x0000300004197810 */ /* 0x040fe20007fde0ff */
[C---:B------:R-:W-:Y:S01]  /*244d0*/  IMAD.WIDE.U32 R6, R231.reuse, UR4, R6 ;  /* 0x00000004e7067c25 */ /* 0x040fe2000f8e0006 */
[C---:B------:R-:W-:Y:S02]  /*244e0*/  IADD3 R37, P2, R4.reuse, 0x6000, RZ ;  /* 0x0000600004257810 */ /* 0x040fe40007f5e0ff */
[----:B------:R-:W-:Y:S01]  /*244f0*/  IADD3 R33, P1, R4, 0x5000, RZ ;  /* 0x0000500004217810 */ /* 0x000fe20007f3e0ff */
[----:B------:R-:W-:Y:S01]  /*24500*/  IMAD R9, R231, UR5, R3 ;  /* 0x00000005e7097c24 */ /* 0x000fe2000f8e0203 */
[----:B------:R-:W-:Y:S01]  /*24510*/  SHF.R.S32.HI R3, RZ, 0x1f, R11 ;  /* 0x0000001fff037819 */ /* 0x000fe2000001140b */
[----:B------:R-:W-:Y:S01]  /*24520*/  ULDC.64 UR4, c[0x0][0xb40] ;  /* 0x0002d00000047ab9 */ /* 0x000fe20000000a00 */
[----:B------:R-:W-:-:S02]  /*24530*/  IADD3 R6, P3, R11, R6, RZ ;  /* 0x000000060b067210 */ /* 0x000fc40007f7e0ff */
[----:B------:R-:W-:Y:S02]  /*24540*/  LOP3.LUT R28, R29, 0x380, RZ, 0xc0, !PT ;  /* 0x000003801d1c7812 */ /* 0x000fe400078ec0ff */
[----:B------:R-:W-:Y:S02]  /*24550*/  LOP3.LUT R12, R13, 0x380, RZ, 0xc0, !PT ;  /* 0x000003800d0c7812 */ /* 0x000fe400078ec0ff */
[----:B------:R-:W-:Y:S02]  /*24560*/  LOP3.LUT R24, R25, 0x380, RZ, 0xc0, !PT ;  /* 0x0000038019187812 */ /* 0x000fe400078ec0ff */
[----:B------:R-:W-:Y:S02]  /*24570*/  LOP3.LUT R36, R37, 0x380, RZ, 0xc0, !PT ;  /* 0x0000038025247812 */ /* 0x000fe400078ec0ff */
[----:B------:R-:W-:Y:S02]  /*24580*/  LOP3.LUT R32, R33, 0x380, RZ, 0xc0, !PT ;  /* 0x0000038021207812 */ /* 0x000fe400078ec0ff */
[----:B------:R-:W-:Y:S01]  /*24590*/  IADD3.X R3, R3, R7, R9, P3, !PT ;  /* 0x0000000703037210 */ /* 0x000fe20001ffe409 */
[----:B------:R-:W-:Y:S01]  /*245a0*/  IMAD.X R9, RZ, RZ, R5, P4 ;  /* 0x000000ffff097224 */ /* 0x000fe200020e0605 */
[----:B------:R-:W-:-:S02]  /*245b0*/  SHF.R.U64 R28, R28, 0x3, RZ ;  /* 0x000000031c1c7819 */ /* 0x000fc400000012ff */
[----:B------:R-:W-:Y:S02]  /*245c0*/  SHF.R.U64 R12, R12, 0x3, RZ ;  /* 0x000000030c0c7819 */ /* 0x000fe400000012ff */
[----:B------:R-:W-:Y:S02]  /*245d0*/  SHF.R.U64 R24, R24, 0x3, RZ ;  /* 0x0000000318187819 */ /* 0x000fe400000012ff */
[----:B------:R-:W-:Y:S02]  /*245e0*/  LEA R54, P3, R6, UR4, 0x2 ;  /* 0x0000000406367c11 */ /* 0x000fe4000f8610ff */
[----:B------:R-:W-:Y:S02]  /*245f0*/  SHF.R.U64 R36, R36, 0x3, RZ ;  /* 0x0000000324247819 */ /* 0x000fe400000012ff */
[----:B------:R-:W-:Y:S02]  /*24600*/  SHF.R.U64 R32, R32, 0x3, RZ ;  /* 0x0000000320207819 */ /* 0x000fe400000012ff */
[----:B------:R-:W-:Y:S01]  /*24610*/  LOP3.LUT R28, R28, R29, RZ, 0x3c, !PT ;  /* 0x0000001d1c1c7212 */ /* 0x000fe200078e3cff */
[----:B------:R-:W-:Y:S01]  /*24620*/  IMAD.X R29, RZ, RZ, R5, P0 ;  /* 0x000000ffff1d7224 */ /* 0x000fe200000e0605 */
[----:B------:R-:W-:-:S02]  /*24630*/  LOP3.LUT R12, R12, R13, RZ, 0x3c, !PT ;  /* 0x0000000d0c0c7212 */ /* 0x000fc400078e3cff */
[----:B------:R-:W-:Y:S01]  /*24640*/  LOP3.LUT R24, R24, R25, RZ, 0x3c, !PT ;  /* 0x0000001918187212 */ /* 0x000fe200078e3cff */
[----:B------:R-:W-:Y:S01]  /*24650*/  IMAD.X R25, RZ, RZ, R5, P6 ;  /* 0x000000ffff197224 */ /* 0x000fe200030e0605 */
[----:B------:R-:W-:Y:S01]  /*24660*/  LEA.HI.X R55, R6, UR5, R3, 0x2, P3 ;  /* 0x0000000506377c11 */ /* 0x000fe200098f1403 */
[----:B------:R-:W-:Y:S01]  /*24670*/  VIADD R3, R11, 0x8 ;  /* 0x000000080b037836 */ /* 0x000fe20000000000 */
[----:B------:R-:W-:Y:S01]  /*24680*/  LOP3.LUT R36, R36, R37, RZ, 0x3c, !PT ;  /* 0x0000002524247212 */ /* 0x000fe200078e3cff */
[----:B------:R-:W-:Y:S01]  /*24690*/  IMAD.X R37, RZ, RZ, R5, P2 ;  /* 0x000000ffff257224 */ /* 0x000fe200010e0605 */
[----:B------:R-:W-:Y:S01]  /*246a0*/  IADD3.X R13, RZ, R5, RZ, P5, !PT ;  /* 0x00000005ff0d7210 */ /* 0x000fe20002ffe4ff */
[----:B------:R-:W-:Y:S01]  /*246b0*/  ULDC.64 UR4, c[0x0][0xaa0] ;  /* 0x0002a80000047ab9 */ /* 0x000fe20000000a00 */
[C---:B------:R-:W-:Y:S02]  /*246c0*/  IADD3 R41, P3, R4.reuse, 0x7000, RZ ;  /* 0x0000700004297810 */ /* 0x040fe40007f7e0ff */
[----:B------:R-:W-:-:S02]  /*246d0*/  IADD3 R45, P4, R4, 0x8000, RZ ;  /* 0x00008000042d7810 */ /* 0x000fc40007f9e0ff */
[C---:B------:R-:W-:Y:S02]  /*246e0*/  IADD3 R49, P5, R4.reuse, 0x9000, RZ ;  /* 0x0000900004317810 */ /* 0x040fe40007fbe0ff */
[----:B------:R-:W-:Y:S02]  /*246f0*/  IADD3 R53, P6, R4, 0xa000, RZ ;  /* 0x0000a00004357810 */ /* 0x000fe40007fde0ff */
[----:B------:R-:W-:Y:S02]  /*24700*/  LOP3.LUT R32, R32, R33, RZ, 0x3c, !PT ;  /* 0x0000002120207212 */ /* 0x000fe400078e3cff */
[----:B------:R-:W-:Y:S02]  /*24710*/  IADD3 R6, P2, R4, 0xb000, RZ ;  /* 0x0000b00004067810 */ /* 0x000fe40007f5e0ff */
[----:B------:R-:W-:Y:S02]  /*24720*/  IADD3.X R33, RZ, R5, RZ, P1, !PT ;  /* 0x00000005ff217210 */ /* 0x000fe40000ffe4ff */
[----:B------:R-:W-:Y:S01]  /*24730*/  LOP3.LUT R40, R41, 0x380, RZ, 0xc0, !PT ;  /* 0x0000038029287812 */ /* 0x000fe200078ec0ff */
[----:B------:R-:W-:Y:S01]  /*24740*/  IMAD.X R57, RZ, RZ, R5, P2 ;  /* 0x000000ffff397224 */ /* 0x000fe200010e0605 */
        /* <DEDUP_REMOVED lines=8> */
[----:B------:R-:W-:Y:S02]  /*247d0*/  SHF.R.U64 R7, R7, 0x3, RZ ;  /* 0x0000000307077819 */ /* 0x000fe400000012ff */
[----:B------:R-:W-:Y:S02]  /*247e0*/  LOP3.LUT R40, R40, R41, RZ, 0x3c, !PT ;  /* 0x0000002928287212 */ /* 0x000fe400078e3cff */
[----:B------:R-:W-:Y:S01]  /*247f0*/  LOP3.LUT R44, R44, R45, RZ, 0x3c, !PT ;  /* 0x0000002d2c2c7212 */ /* 0x000fe200078e3cff */
[--C-:B------:R-:W-:Y:S01]  /*24800*/  IMAD.X R45, RZ, RZ, R5.reuse, P4 ;  /* 0x000000ffff2d7224 */ /* 0x100fe200020e0605 */
[----:B------:R-:W-:Y:S01]  /*24810*/  LOP3.LUT R48, R48, R49, RZ, 0x3c, !PT ;  /* 0x0000003130307212 */ /* 0x000fe200078e3cff */
[----:B------:R-:W-:Y:S01]  /*24820*/  IMAD.X R49, RZ, RZ, R5, P5 ;  /* 0x000000ffff317224 */ /* 0x000fe200028e0605 */
[----:B------:R-:W-:-:S02]  /*24830*/  LOP3.LUT R52, R52, R53, RZ, 0x3c, !PT ;  /* 0x0000003534347212 */ /* 0x000fc400078e3cff */
[-C--:B------:R-:W-:Y:S02]  /*24840*/  IADD3.X R41, RZ, R5.reuse, RZ, P3, !PT ;  /* 0x00000005ff297210 */ /* 0x080fe40001ffe4ff */
[----:B------:R-:W-:Y:S02]  /*24850*/  LOP3.LUT R4, R7, R4, RZ, 0x3c, !PT ;  /* 0x0000000407047212 */ /* 0x000fe400078e3cff */
[----:B------:R-:W-:Y:S01]  /*24860*/  IADD3.X R53, RZ, R5, RZ, P6, !PT ;  /* 0x00000005ff357210 */ /* 0x000fe200037fe4ff */
[----:B------:R-:W-:-:S04]  /*24870*/  IMAD R21, R21, UR4, RZ ;  /* 0x0000000415157c24 */ /* 0x000fc8000f8e02ff */
[----:B------:R-:W-:Y:S02]  /*24880*/  IMAD R21, R20, UR5, R21 ;  /* 0x0000000514157c24 */ /* 0x000fe4000f8e0215 */
[----:B------:R-:W-:-:S05]  /*24890*/  IMAD R63, R235, -0x80, R60 ;  /* 0xffffff80eb3f7824 */ /* 0x000fca00078e023c */
[----:B------:R-:W-:Y:S02]  /*248a0*/  ISETP.GE.AND P3, PT, R224, R63, PT ;  /* 0x0000003fe000720c */ /* 0x000fe40003f66270 */
[----:B------:R-:W-:Y:S01]  /*248b0*/  SHF.R.S32.HI R225, RZ, 0x1f, R224 ;  /* 0x0000001fffe17819 */ /* 0x000fe200000114e0 */
[----:B------:R-:W-:Y:S01]  /*248c0*/  BSSY B1, `(.L_x_5275) ;  /* 0x0000047000017945 */ /* 0x000fe20003800000 */
[----:B--2---:R-:W-:-:S04]  /*248d0*/  LOP3.LUT P0, RZ, R10, 0x3, RZ, 0xc0, !PT ;  /* 0x000000030aff7812 */ /* 0x004fc8000780c0ff */
[-C--:B------:R-:W-:Y:S02]  /*248e0*/  ISETP.GE.OR P1, PT, R11, R60.reuse, P0 ;  /* 0x0000003c0b00720c */ /* 0x080fe40000726670 */
[----:B------:R-:W-:Y:S02]  /*248f0*/  ISETP.GE.OR P0, PT, R3, R60, P0 ;  /* 0x0000003c0300720c */ /* 0x000fe40000706670 */
[----:B------:R-:W-:-:S04]  /*24900*/  LOP3.LUT R3, R6, 0x380, RZ, 0xc0, !PT ;  /* 0x0000038006037812 */ /* 0x000fc800078ec0ff */
[----:B------:R-:W-:-:S04]  /*24910*/  SHF.R.U64 R3, R3, 0x3, RZ ;  /* 0x0000000303037819 */ /* 0x000fc800000012ff */
[----:B------:R-:W-:Y:S01]  /*24920*/  LOP3.LUT R56, R3, R6, RZ, 0x3c, !PT ;  /* 0x0000000603387212 */ /* 0x000fe200078e3cff */
[----:B------:R2:W-:Y:S01]  /*24930*/  @!P1 STG.E desc[UR60][R54.64], R2 ;  /* 0x0000000236009986 */ /* 0x0005e2000c10193c */
[----:B------:R-:W-:-:S03]  /*24940*/  SHF.R.S32.HI R3, RZ, 0x1f, R221 ;  /* 0x0000001fff037819 */ /* 0x000fc600000114dd */
[----:B------:R3:W-:Y:S04]  /*24950*/  @!P0 STG.E desc[UR60][R54.64+0x20], R0 ;  /* 0x0000200036008986 */ /* 0x0007e8000c10193c */
[----:B------:R-:W5:Y:S04]  /*24960*/  LD.E.128 R4, desc[UR60][R4.64] ;  /* 0x0000003c04047980 */ /* 0x000f68000c101d00 */
[----:B------:R-:W5:Y:S01]  /*24970*/  LD.E.128 R8, desc[UR60][R8.64] ;  /* 0x0000003c08087980 */ /* 0x000f62000c101d00 */
[----:B--2---:R-:W-:-:S03]  /*24980*/  IMAD.MOV.U32 R2, RZ, RZ, R221 ;  /* 0x000000ffff027224 */ /* 0x004fc600078e00dd */
        /* <DEDUP_REMOVED lines=8> */
[----:B---3--:R-:W5:Y:S04]  /*24a10*/  LD.E.128 R52, desc[UR60][R52.64] ;  /* 0x0000003c34347980 */ /* 0x008f68000c101d00 */
[----:B------:R-:W5:Y:S01]  /*24a20*/  LD.E.128 R56, desc[UR60][R56.64] ;  /* 0x0000003c38387980 */ /* 0x000f62000c101d00 */
[----:B------:R-:W-:Y:S01]  /*24a30*/  IMAD.WIDE.U32 R2, R20, UR4, R2 ;  /* 0x0000000414027c25 */ /* 0x000fe2000f8e0002 */
[----:B------:R-:W-:Y:S01]  /*24a40*/  ULDC.64 UR4, c[0x0][0xae0] ;  /* 0x0002b80000047ab9 */ /* 0x000fe20000000a00 */
[----:B------:R-:W-:Y:S01]  /*24a50*/  @!PT LDS RZ, [RZ] ;  /* 0x00000000fffff984 */ /* 0x000fe20000000800 */
[----:B------:R-:W-:Y:S01]  /*24a60*/  @!PT LDS RZ, [RZ] ;  /* 0x00000000fffff984 */ /* 0x000fe20000000800 */
[----:B------:R-:W-:Y:S01]  /*24a70*/  @!PT LDS RZ, [RZ] ;  /* 0x00000000fffff984 */ /* 0x000fe20000000800 */
[----:B------:R-:W-:Y:S01]  /*24a80*/  @!PT LDS RZ, [RZ] ;  /* 0x00000000fffff984 */ /* 0x000fe20000000800 */
[----:B------:R2:W-:Y:S06]  /*24a90*/  MEMBAR.ALL.CTA ;  /* 0x0000000000007992 */ /* 0x0005ec0000008000 */
[----:B--2---:R-:W2:Y:S01]  /*24aa0*/  FENCE.VIEW.ASYNC.S ;  /* 0x00000000000073c6 */ /* 0x004ea20000000000 */
[C---:B------:R-:W-:Y:S01]  /*24ab0*/  VIADD R0, R224.reuse, 0x20 ;  /* 0x00000020e0007836 */ /* 0x040fe20000000000 */
[----:B------:R-:W-:Y:S01]  /*24ac0*/  IADD3 R3, R3, R21, RZ ;  /* 0x0000001503037210 */ /* 0x000fe20007ffe0ff */
[----:B------:R-:W-:Y:S01]  /*24ad0*/  IMAD R61, R61, UR4, RZ ;  /* 0x000000043d3d7c24 */ /* 0x000fe2000f8e02ff */
[C---:B------:R-:W-:Y:S01]  /*24ae0*/  IADD3 R21, R224.reuse, 0x60, RZ ;  /* 0x00000060e0157810 */ /* 0x040fe20007ffe0ff */
[----:B------:R-:W-:Y:S01]  /*24af0*/  VIADD R20, R224, 0x40 ;  /* 0x00000040e0147836 */ /* 0x000fe20000000000 */
[-C--:B------:R-:W-:Y:S01]  /*24b00*/  ISETP.GE.AND P0, PT, R0, R63.reuse, PT ;  /* 0x0000003f0000720c */ /* 0x080fe20003f06270 */
[C---:B------:R-:W-:Y:S01]  /*24b10*/  IMAD R61, R228.reuse, UR5, R61 ;  /* 0x00000005e43d7c24 */ /* 0x040fe2000f8e023d */
[-C--:B------:R-:W-:Y:S01]  /*24b20*/  ISETP.GE.AND P2, PT, R21, R63.reuse, PT ;  /* 0x0000003f1500720c */ /* 0x080fe20003f46270 */
[----:B------:R-:W-:Y:S01]  /*24b30*/  IMAD.WIDE.U32 R2, R228, UR4, R2 ;  /* 0x00000004e4027c25 */ /* 0x000fe2000f8e0002 */
[----:B------:R-:W-:Y:S01]  /*24b40*/  ULDC.64 UR4, c[0x0][0xae8] ;  /* 0x0002ba0000047ab9 */ /* 0x000fe20000000a00 */
[----:B------:R-:W-:-:S02]  /*24b50*/  ISETP.GE.AND P1, PT, R20, R63, PT ;  /* 0x0000003f1400720c */ /* 0x000fc40003f26270 */
[----:B------:R-:W-:Y:S02]  /*24b60*/  VIADD R0, R18, 0x36820 ;  /* 0x0003682012007836 */ /* 0x000fe40000000000 */
[----:B------:R-:W-:Y:S02]  /*24b70*/  IMAD.IADD R3, R3, 0x1, R61 ;  /* 0x0000000103037824 */ /* 0x000fe400078e023d */
[----:B------:R-:W-:Y:S01]  /*24b80*/  IMAD R20, R237, UR4, RZ ;  /* 0x00000004ed147c24 */ /* 0x000fe2000f8e02ff */
[----:B------:R-:W-:Y:S01]  /*24b90*/  PRMT R0, RZ, 0x654, R0 ;  /* 0x00000654ff007816 */ /* 0x000fe20000000000 */
[----:B------:R-:W-:-:S04]  /*24ba0*/  IMAD.WIDE.U32 R60, R231, UR4, R2 ;  /* 0x00000004e73c7c25 */ /* 0x000fc8000f8e0002 */
[----:B------:R-:W-:Y:S01]  /*24bb0*/  IMAD R63, R231, UR5, R20 ;  /* 0x00000005e73f7c24 */ /* 0x000fe2000f8e0214 */
[----:B--2---:R2:W-:Y:S01]  /*24bc0*/  SYNCS.ARRIVE.TRANS64.RED.A1T0 RZ, [R0+URZ], RZ ;  /* 0x000000ff00ff79a7 */ /* 0x0045e2000810043f */
[----:B------:R-:W-:-:S03]  /*24bd0*/  IMAD.WIDE R20, R235, 0x80, R224 ;  /* 0x00000080eb147825 */ /* 0x000fc600078e02e0 */
        /* <DEDUP_REMOVED lines=21> */
.L_x_5276:
[----:B------:R-:W-:Y:S05]  /*24d30*/  BSYNC B1 ;  /* 0x0000000000017941 */ /* 0x000fea0003800000 */
.L_x_5275:
[----:B------:R-:W-:Y:S04]  /*24d40*/  BSSY B1, `(.L_x_5277) ;  /* 0x0000017000017945 */ /* 0x000fe80003800000 */
[----:B------:R-:W-:Y:S05]  /*24d50*/  @P0 BRA `(.L_x_5278) ;  /* 0x0000000000540947 */ /* 0x000fea0003800000 */
[----:B---3-5:R-:W-:Y:S01]  /*24d60*/  IADD3 R5, P0, R20, 0x20, RZ ;  /* 0x0000002014057810 */ /* 0x028fe20007f1e0ff */
[C---:B------:R-:W-:Y:S01]  /*24d70*/  VIADD R2, R221.reuse, 0x40 ;  /* 0x00000040dd027836 */ /* 0x040fe20000000000 */
[----:B------:R-:W-:Y:S01]  /*24d80*/  ULDC UR4, c[0x0][0xa8c] ;  /* 0x0002a30000047ab9 */ /* 0x000fe20000000800 */
[----:B------:R-:W-:Y:S01]  /*24d90*/  ULDC.64 UR6, c[0x0][0xad8] ;  /* 0x0002b60000067ab9 */ /* 0x000fe20000000a00 */
[----:B--2---:R-:W-:Y:S01]  /*24da0*/  IADD3.X R0, RZ, R21, RZ, P0, !PT ;  /* 0x00000015ff007210 */ /* 0x004fe200007fe4ff */
[----:B------:R-:W-:Y:S01]  /*24db0*/  IMAD.MOV.U32 R3, RZ, RZ, R65 ;  /* 0x000000ffff037224 */ /* 0x000fe200078e0041 */
[----:B------:R-:W-:Y:S01]  /*24dc0*/  ISETP.GE.AND P4, PT, R2, UR4, PT ;  /* 0x0000000402007c0c */ /* 0x000fe2000bf86270 */
[C---:B------:R-:W-:Y:S01]  /*24dd0*/  VIADD R4, R221.reuse, 0x80 ;  /* 0x00000080dd047836 */ /* 0x040fe20000000000 */
[----:B------:R-:W-:Y:S01]  /*24de0*/  MOV R2, R60 ;  /* 0x0000003c00027202 */ /* 0x000fe20000000f00 */
[----:B------:R-:W-:Y:S01]  /*24df0*/  IMAD R0, R0, UR6, RZ ;  /* 0x0000000600007c24 */ /* 0x000fe2000f8e02ff */
[----:B------:R-:W-:-:S02]  /*24e00*/  ISETP.GE.AND P3, PT, R221, UR4, PT ;  /* 0x00000004dd007c0c */ /* 0x000fc4000bf66270 */
        /* <DEDUP_REMOVED lines=10> */
.L_x_5278:
[----:B------:R-:W-:Y:S05]  /*24eb0*/  BSYNC B1 ;  /* 0x0000000000017941 */ /* 0x000fea0003800000 */
.L_x_5277:
[----:B------:R-:W-:Y:S04]  /*24ec0*/  BSSY B1, `(.L_x_5279) ;  /* 0x0000017000017945 */ /* 0x000fe80003800000 */
[----:B------:R-:W-:Y:S05]  /*24ed0*/  @P1 BRA `(.L_x_5280) ;  /* 0x0000000000541947 */ /* 0x000fea0003800000 */
[----:B---345:R-:W-:Y:S01]  /*24ee0*/  IADD3 R5, P0, R20, 0x40, RZ ;  /* 0x0000004014057810 */ /* 0x038fe20007f1e0ff */
        /* <DEDUP_REMOVED lines=20> */
.L_x_5280:
[----:B------:R-:W-:Y:S05]  /*25030*/  BSYNC B1 ;  /* 0x0000000000017941 */ /* 0x000fea0003800000 */
.L_x_5279:
[----:B------:R-:W-:Y:S05]  /*25040*/  @P2 BRA `(.L_x_5281) ;  /* 0x0000000c000c2947 */ /* 0x000fea0003800000 */
[----:B--2345:R-:W-:Y:S01]  /*25050*/  IADD3 R5, P0, R20, 0x60, RZ ;  /* 0x0000006014057810 */ /* 0x03cfe20007f1e0ff */
[----:B------:R-:W-:Y:S01]  /*25060*/  ULDC.64 UR4, c[0x0][0xad8] ;  /* 0x0002b60000047ab9 */ /* 0x000fe20000000a00 */
[----:B------:R-:W-:Y:S01]  /*25070*/  IMAD.MOV.U32 R2, RZ, RZ, R60 ;  /* 0x000000ffff027224 */ /* 0x000fe200078e003c */
[----:B------:R-:W-:Y:S01]  /*25080*/  IADD3 R0, R221, 0x40, RZ ;  /* 0x00000040dd007810 */ /* 0x000fe20007ffe0ff */
[----:B------:R-:W-:Y:S01]  /*25090*/  IMAD.MOV.U32 R3, RZ, RZ, R65 ;  /* 0x000000ffff037224 */ /* 0x000fe200078e0041 */
[----:B------:R-:W-:Y:S01]  /*250a0*/  IADD3.X R20, RZ, R21, RZ, P0, !PT ;  /* 0x00000015ff147210 */ /* 0x000fe200007fe4ff */
[----:B------:R-:W-:Y:S01]  /*250b0*/  ULDC.64 UR6, c[0x0][0xa80] ;  /* 0x0002a00000067ab9 */ /* 0x000fe20000000a00 */
[----:B------:R-:W-:-:S04]  /*250c0*/  IMAD.WIDE.U32 R2, R5, UR4, R2 ;  /* 0x0000000405027c25 */ /* 0x000fc8000f8e0002 */
[----:B------:R-:W-:Y:S01]  /*250d0*/  IMAD R20, R20, UR4, RZ ;  /* 0x0000000414147c24 */ /* 0x000fe2000f8e02ff */
[----:B------:R-:W-:Y:S01]  /*250e0*/  ULDC UR4, c[0x0][0xa8c] ;  /* 0x0002a30000047ab9 */ /* 0x000fe20000000800 */
[----:B------:R-:W-:Y:S02]  /*250f0*/  LEA R4, P0, R2, UR6, 0x1 ;  /* 0x0000000602047c11 */ /* 0x000fe4000f8008ff */
[----:B------:R-:W-:Y:S01]  /*25100*/  IMAD R5, R5, UR5, R20 ;  /* 0x0000000505057c24 */ /* 0x000fe2000f8e0214 */
[----:B------:R-:W-:Y:S02]  /*25110*/  ISETP.GE.AND P1, PT, R221, UR4, PT ;  /* 0x00000004dd007c0c */ /* 0x000fe4000bf26270 */
[----:B------:R-:W-:Y:S01]  /*25120*/  ISETP.GE.AND P2, PT, R0, UR4, PT ;  /* 0x0000000400007c0c */ /* 0x000fe2000bf46270 */
[----:B------:R-:W-:Y:S02]  /*25130*/  IMAD.IADD R3, R3, 0x1, R5 ;  /* 0x0000000103037824 */ /* 0x000fe400078e0205 */
[----:B------:R-:W-:-:S03]  /*25140*/  VIADD R0, R221, 0x80 ;  /* 0x00000080dd007836 */ /* 0x000fc60000000000 */
[----:B------:R-:W-:Y:S02]  /*25150*/  LEA.HI.X R5, R2, UR7, R3, 0x1, P0 ;  /* 0x0000000702057c11 */ /* 0x000fe400080f0c03 */
[----:B------:R-:W-:-:S03]  /*25160*/  ISETP.GE.AND P0, PT, R0, UR4, PT ;  /* 0x0000000400007c0c */ /* 0x000fc6000bf06270 */
[----:B------:R2:W-:Y:S04]  /*25170*/  @!P1 STG.E.128 desc[UR60][R4.64], R24 ;  /* 0x0000001804009986 */ /* 0x0005e8000c101d3c */
[----:B------:R2:W-:Y:S06]  /*25180*/  @!P2 STG.E.128 desc[UR60][R4.64+0x80], R40 ;  /* 0x000080280400a986 */ /* 0x0005ec000c101d3c */
[----:B------:R-:W-:Y:S05]  /*25190*/  @P0 BRA `(.L_x_5281) ;  /* 0x0000000800b80947 */ /* 0x000fea0003800000 */
[----:B------:R3:W-:Y:S01]  /*251a0*/  STG.E.128 desc[UR60][R4.64+0x100], R56 ;  /* 0x0001003804007986 */ /* 0x0007e2000c101d3c */
[----:B------:R-:W-:Y:S05]  /*251b0*/  BRA `(.L_x_5281) ;  /* 0x0000000800b07947 */ /* 0x000fea0003800000 */
.L_x_5273:
[----:B------:R-:W-:Y:S01]  /*251c0*/  ULDC.64 UR4, c[0x0][0xbd8] ;  /* 0x0002f60000047ab9 */ /* 0x000fe20000000a00 */
[----:B------:R-:W-:Y:S02]  /*251d0*/  MOV R7, RZ ;  /* 0x000000ff00077202 */ /* 0x000fe40000000f00 */
[----:B------:R-:W-:Y:S02]  /*251e0*/  ISETP.NE.U32.AND P0, PT, RZ, UR4, PT ;  /* 0x00000004ff007c0c */ /* 0x000fe4000bf05070 */
[----:B------:R-:W-:Y:S02]  /*251f0*/  IADD3 R2, P1, R229, UR4, RZ ;  /* 0x00000004e5027c10 */ /* 0x000fe4000ff3e0ff */
[----:B------:R-:W-:Y:S02]  /*25200*/  ISETP.NE.AND.EX P0, PT, RZ, UR5, PT, P0 ;  /* 0x00000005ff007c0c */ /* 0x000fe4000bf05300 */
[----:B------:R-:W-:Y:S01]  /*25210*/  IADD3.X R3, R230, UR5, RZ, P1, !PT ;  /* 0x00000005e6037c10 */ /* 0x000fe20008ffe4ff */
[----:B------:R-:W-:-:S02]  /*25220*/  ULDC.64 UR4, c[0x0][0xbe0] ;  /* 0x0002f80000047ab9 */ /* 0x000fc40000000a00 */
[----:B------:R-:W-:-:S04]  /*25230*/  ISETP.NE.U32.AND P1, PT, RZ, UR4, PT ;  /* 0x00000004ff007c0c */ /* 0x000fc8000bf25070 */
[----:B------:R-:W-:-:S04]  /*25240*/  ISETP.NE.AND.EX P1, PT, RZ, UR5, PT, P1 ;  /* 0x00000005ff007c0c */ /* 0x000fc8000bf25310 */
[----:B------:R2:W5:Y:S09]  /*25250*/  @P0 LDG.E R7, desc[UR60][R2.64] ;  /* 0x0000003c02070981 */ /* 0x000572000c1e1900 */
[----:B------:R-:W-:Y:S01]  /*25260*/  @P1 IADD3 R4, P2, R229, UR4, RZ ;  /* 0x00000004e5041c10 */ /* 0x000fe2000ff5e0ff */
[----:B------:R-:W-:-:S02]  /*25270*/  ULDC UR4, c[0x0][0xa88] ;  /* 0x0002a20000047ab9 */ /* 0x000fc40000000800 */
[----:B------:R-:W-:Y:S01]  /*25280*/  IMAD.U32 R0, RZ, RZ, UR4 ;  /* 0x00000004ff007e24 */ /* 0x000fe2000f8e00ff */
[----:B------:R-:W-:-:S05]  /*25290*/  @P1 IADD3.X R5, R230, UR5, RZ, P2, !PT ;  /* 0x00000005e6051c10 */ /* 0x000fca00097fe4ff */
        /* <DEDUP_REMOVED lines=8> */
[----:B--2---:R-:W-:-:S07]  /*25320*/  IADD3 R0, -R5, R0, RZ ;  /* 0x0000000005007210 */ /* 0x004fce0007ffe1ff */
.L_x_5282:
[----:B------:R-:W-:Y:S01]  /*25330*/  BSSY B1, `(.L_x_5283) ;  /* 0x000001c000017945 */ /* 0x000fe20003800000 */
[----:B------:R-:W-:Y:S02]  /*25340*/  SHF.R.S32.HI R9, RZ, 0x1f, R228 ;  /* 0x0000001fff097819 */ /* 0x000fe400000114e4 */
[----:B------:R-:W-:Y:S02]  /*25350*/  SHF.R.S32.HI R10, RZ, 0x1f, R221 ;  /* 0x0000001fff0a7819 */ /* 0x000fe400000114dd */
[----:B------:R-:W-:Y:S02]  /*25360*/  SEL R231, R231, RZ, !P0 ;  /* 0x000000ffe7e77207 */ /* 0x000fe40004000000 */
[----:B------:R-:W-:Y:S02]  /*25370*/  SEL R237, R237, RZ, !P0 ;  /* 0x000000ffeded7207 */ /* 0x000fe40004000000 */
[----:B-----5:R-:W-:Y:S01]  /*25380*/  SHF.R.S32.HI R6, RZ, 0x1f, R7 ;  /* 0x0000001fff067819 */ /* 0x020fe20000011407 */
[----:B------:R-:W-:Y:S06]  /*25390*/  @P2 BRA `(.L_x_5284) ;  /* 0x0000000000542947 */ /* 0x000fec0003800000 */
[----:B------:R-:W-:-:S04]  /*253a0*/  IMAD R2, R235, 0x80, R8 ;  /* 0x00000080eb027824 */ /* 0x000fc800078e0208 */
        /* <DEDUP_REMOVED lines=20> */
.L_x_5284:
[----:B------:R-:W-:Y:S05]  /*254f0*/  BSYNC B1 ;  /* 0x0000000000017941 */ /* 0x000fea0003800000 */
.L_x_5283:
[----:B------:R-:W-:Y:S01]  /*25500*/  ULDC.64 UR4, c[0x0][0xaa0] ;  /* 0x0002a80000047ab9 */ /* 0x000fe20000000a00 */
[----:B------:R-:W-:Y:S01]  /*25510*/  MOV R2, R221 ;  /* 0x000000dd00027202 */ /* 0x000fe20000000f00 */
[----:B--2---:R-:W-:Y:S01]  /*25520*/  IMAD.MOV.U32 R3, RZ, RZ, R10 ;  /* 0x000000ffff037224 */ /* 0x004fe200078e000a */
[----:B------:R-:W-:Y:S01]  /*25530*/  BSSY B1, `(.L_x_5285) ;  /* 0x000002e000017945 */ /* 0x000fe20003800000 */
[----:B------:R-:W-:Y:S02]  /*25540*/  IMAD R4, R6, UR4, RZ ;  /* 0x0000000406047c24 */ /* 0x000fe4000f8e02ff */
[----:B------:R-:W-:-:S04]  /*25550*/  IMAD.WIDE.U32 R2, R7, UR4, R2 ;  /* 0x0000000407027c25 */ /* 0x000fc8000f8e0002 */
[----:B------:R-:W-:Y:S01]  /*25560*/  IMAD R7, R7, UR5, R4 ;  /* 0x0000000507077c24 */ /* 0x000fe2000f8e0204 */
[----:B------:R-:W-:Y:S01]  /*25570*/  ULDC.64 UR4, c[0x0][0xae0] ;  /* 0x0002b80000047ab9 */ /* 0x000fe20000000a00 */
[----:B------:R-:W-:Y:S01]  /*25580*/  IADD3 R4, R224, 0x20, RZ ;  /* 0x00000020e0047810 */ /* 0x000fe20007ffe0ff */
[----:B------:R-:W-:Y:S02]  /*25590*/  IMAD R5, R9, UR4, RZ ;  /* 0x0000000409057c24 */ /* 0x000fe4000f8e02ff */
[----:B------:R-:W-:Y:S02]  /*255a0*/  IMAD.IADD R3, R3, 0x1, R7 ;  /* 0x0000000103037824 */ /* 0x000fe400078e0207 */
[----:B------:R-:W-:Y:S02]  /*255b0*/  IMAD R7, R235, -0x80, R0 ;  /* 0xffffff80eb077824 */ /* 0x000fe400078e0200 */
[C---:B------:R-:W-:Y:S02]  /*255c0*/  IMAD R5, R228.reuse, UR5, R5 ;  /* 0x00000005e4057c24 */ /* 0x040fe4000f8e0205 */
[----:B------:R-:W-:Y:S01]  /*255d0*/  IMAD.WIDE.U32 R2, R228, UR4, R2 ;  /* 0x00000004e4027c25 */ /* 0x000fe2000f8e0002 */
[-C--:B------:R-:W-:Y:S01]  /*255e0*/  ISETP.GE.AND P3, PT, R224, R7.reuse, PT ;  /* 0x00000007e000720c */ /* 0x080fe20003f66270 */
[----:B------:R-:W-:Y:S01]  /*255f0*/  ULDC.64 UR4, c[0x0][0xae8] ;  /* 0x0002ba0000047ab9 */ /* 0x000fe20000000a00 */
[----:B------:R-:W-:Y:S01]  /*25600*/  ISETP.GE.AND P2, PT, R4, R7, PT ;  /* 0x000000070400720c */ /* 0x000fe20003f46270 */
[C---:B------:R-:W-:Y:S01]  /*25610*/  VIADD R0, R224.reuse, 0x40 ;  /* 0x00000040e0007836 */ /* 0x040fe20000000000 */
[----:B------:R-:W-:Y:S01]  /*25620*/  IADD3 R3, R3, R5, RZ ;  /* 0x0000000503037210 */ /* 0x000fe20007ffe0ff */
[----:B------:R-:W-:-:S02]  /*25630*/  VIADD R4, R224, 0x60 ;  /* 0x00000060e0047836 */ /* 0x000fc40000000000 */
[----:B------:R-:W-:Y:S01]  /*25640*/  IMAD.MOV.U32 R6, RZ, RZ, R224 ;  /* 0x000000ffff067224 */ /* 0x000fe200078e00e0 */
[-C--:B------:R-:W-:Y:S01]  /*25650*/  ISETP.GE.AND P1, PT, R0, R7.reuse, PT ;  /* 0x000000070000720c */ /* 0x080fe20003f26270 */
        /* <DEDUP_REMOVED lines=27> */
.L_x_5286:
[----:B------:R-:W-:Y:S05]  /*25810*/  BSYNC B1 ;  /* 0x0000000000017941 */ /* 0x000fea0003800000 */
.L_x_5285:
[----:B------:R-:W-:Y:S04]  /*25820*/  BSSY B1, `(.L_x_5287) ;  /* 0x0000017000017945 */ /* 0x000fe80003800000 */
[----:B------:R-:W-:Y:S05]  /*25830*/  @P2 BRA `(.L_x_5288) ;  /* 0x0000000000542947 */ /* 0x000fea0003800000 */
[----:B--2---:R-:W-:Y:S01]  /*25840*/  IADD3 R9, P2, R6, 0x20, RZ ;  /* 0x0000002006097810 */ /* 0x004fe20007f5e0ff */
[----:B------:R-:W-:Y:S01]  /*25850*/  ULDC UR4, c[0x0][0xa8c] ;  /* 0x0002a30000047ab9 */ /* 0x000fe20000000800 */
[C---:B------:R-:W-:Y:S01]  /*25860*/  IADD3 R2, R221.reuse, 0x40, RZ ;  /* 0x00000040dd027810 */ /* 0x040fe20007ffe0ff */
[----:B------:R-:W-:Y:S01]  /*25870*/  ULDC.64 UR6, c[0x0][0xad8] ;  /* 0x0002b60000067ab9 */ /* 0x000fe20000000a00 */
[----:B------:R-:W-:Y:S01]  /*25880*/  MOV R3, R11 ;  /* 0x0000000b00037202 */ /* 0x000fe20000000f00 */
[----:B------:R-:W-:Y:S01]  /*25890*/  IMAD.X R0, RZ, RZ, R7, P2 ;  /* 0x000000ffff007224 */ /* 0x000fe200010e0607 */
[----:B------:R-:W-:Y:S01]  /*258a0*/  ISETP.GE.AND P4, PT, R2, UR4, PT ;  /* 0x0000000402007c0c */ /* 0x000fe2000bf86270 */
[----:B------:R-:W-:Y:S01]  /*258b0*/  IMAD.MOV.U32 R2, RZ, RZ, R4 ;  /* 0x000000ffff027224 */ /* 0x000fe200078e0004 */
[C---:B------:R-:W-:Y:S01]  /*258c0*/  ISETP.GE.AND P3, PT, R221.reuse, UR4, PT ;  /* 0x00000004dd007c0c */ /* 0x040fe2000bf66270 */
[----:B------:R-:W-:Y:S02]  /*258d0*/  VIADD R8, R221, 0x80 ;  /* 0x00000080dd087836 */ /* 0x000fe40000000000 */
        /* <DEDUP_REMOVED lines=11> */
.L_x_5288:
[----:B------:R-:W-:Y:S05]  /*25990*/  BSYNC B1 ;  /* 0x0000000000017941 */ /* 0x000fea0003800000 */
.L_x_5287:
[----:B------:R-:W-:Y:S04]  /*259a0*/  BSSY B1, `(.L_x_5289) ;  /* 0x0000017000017945 */ /* 0x000fe80003800000 */
[----:B------:R-:W-:Y:S05]  /*259b0*/  @P1 BRA `(.L_x_5290) ;  /* 0x0000000000541947 */ /* 0x000fea0003800000 */
[----:B--23--:R-:W-:Y:S01]  /*259c0*/  IADD3 R9, P1, R6, 0x40, RZ ;  /* 0x0000004006097810 */ /* 0x00cfe20007f3e0ff */
        /* <DEDUP_REMOVED lines=20> */
.L_x_5290:
[----:B------:R-:W-:Y:S05]  /*25b10*/  BSYNC B1 ;  /* 0x0000000000017941 */ /* 0x000fea0003800000 */
.L_x_5289:
[----:B------:R-:W-:Y:S05]  /*25b20*/  @P0 BRA `(.L_x_5281) ;  /* 0x0000000000540947 */ /* 0x000fea0003800000 */
[----:B------:R-:W-:Y:S01]  /*25b30*/  IADD3 R5, P0, R6, 0x60, RZ ;  /* 0x0000006006057810 */ /* 0x000fe20007f1e0ff */
[C---:B------:R-:W-:Y:S01]  /*25b40*/  VIADD R0, R221.reuse, 0x40 ;  /* 0x00000040dd007836 */ /* 0x040fe20000000000 */
[----:B------:R-:W-:Y:S01]  /*25b50*/  MOV R2, R4 ;  /* 0x0000000400027202 */ /* 0x000fe20000000f00 */
[----:B------:R-:W-:Y:S01]  /*25b60*/  ULDC.64 UR6, c[0x0][0xad8] ;  /* 0x0002b60000067ab9 */ /* 0x000fe20000000a00 */
[----:B------:R-:W-:Y:S01]  /*25b70*/  ULDC UR4, c[0x0][0xa8c] ;  /* 0x0002a30000047ab9 */ /* 0x000fe20000000800 */
[----:B------:R-:W-:Y:S01]  /*25b80*/  IMAD.X R6, RZ, RZ, R7, P0 ;  /* 0x000000ffff067224 */ /* 0x000fe200000e0607 */
[----:B------:R-:W-:Y:S01]  /*25b90*/  ISETP.GE.AND P2, PT, R0, UR4, PT ;  /* 0x0000000400007c0c */ /* 0x000fe2000bf46270 */
[----:B------:R-:W-:Y:S01]  /*25ba0*/  IMAD.MOV.U32 R3, RZ, RZ, R11 ;  /* 0x000000ffff037224 */ /* 0x000fe200078e000b */
[C---:B------:R-:W-:Y:S01]  /*25bb0*/  IADD3 R0, R221.reuse, 0x80, RZ ;  /* 0x00000080dd007810 */ /* 0x040fe20007ffe0ff */
[----:B------:R-:W-:Y:S01]  /*25bc0*/  IMAD R6, R6, UR6, RZ ;  /* 0x0000000606067c24 */ /* 0x000fe2000f8e02ff */
        /* <DEDUP_REMOVED lines=11> */
.L_x_5281:
[----:B------:R-:W-:Y:S05]  /*25c80*/  BSYNC B0 ;  /* 0x0000000000007941 */ /* 0x000fea0003800000 */
.L_x_5272:
[----:B------:R-:W-:Y:S02]  /*25c90*/  ULDC UR4, c[0x0][0xc14] ;  /* 0x0003050000047ab9 */ /* 0x000fe40000000800 */
[----:B-1----:R-:W-:-:S13]  /*25ca0*/  ISETP.GE.AND P0, PT, R219, UR4, PT ;  /* 0x00000004db007c0c */ /* 0x002fda000bf06270 */
[----:B------:R-:W-:Y:S05]  /*25cb0*/  @!P0 BRA `(.L_x_5291) ;  /* 0xfffffdb400708947 */ /* 0x000fea000383ffff */
[----:B------:R-:W-:Y:S05]  /*25cc0*/  BRA `(.L_x_5055) ;  /* 0x0000006400187947 */ /* 0x000fea0003800000 */
.L_x_5053:
        /* <DEDUP_REMOVED lines=9> */
[----:B------:R-:W-:Y:S01]  /*25d60*/  CS2R R16, SRZ ;  /* 0x0000000000107805 */ /* 0x000fe2000001ff00 */
        /* <DEDUP_REMOVED lines=37> */
[----:B------:R-:W-:-:S05]  /*25fc0*/  @P0 LOP3.LUT R6, R6, 0x4, RZ, 0xfc, !PT ;  /* 0x0000000406060812 */ /* 0x000fca00078efcff */
[----:B------:R-:W-:Y:S01]  /*25fd0*/  STL [R1+0x10], R6 ;  /* 0x0000100601007387 */ /* 0x000fe20000100800 */
[----:B-1----:R-:W-:-:S04]  /*25fe0*/  SEL R0, R0, RZ, P0 ;  /* 0x000000ff00007207 */ /* 0x002fc80000000000 */
[----:B------:R-:W-:-:S05]  /*25ff0*/  IADD3 R0, R3, R0, RZ ;  /* 0x0000000003007210 */ /* 0x000fca0007ffe0ff */
[----:B------:R-:W1:Y:S02]  /*26000*/  SHFL.IDX PT, R2, R0, 0x1f, 0x1f ;  /* 0x03e01f0000027f89 */ /* 0x000e6400000e0000 */
[----:B-1----:R-:W-:-:S04]  /*26010*/  IMAD R4, R2, UR4, RZ ;  /* 0x0000000402047c24 */ /* 0x002fc8000f8e02ff */
[----:B------:R-:W-:Y:S01]  /*26020*/  IMAD.MOV.U32 R5, RZ, RZ, R4 ;  /* 0x000000ffff057224 */ /* 0x000fe200078e0004 */
[----:B0-----:R-:W-:-:S13]  /*26030*/  ISETP.GT.AND P0, PT, R4, UR6, PT ;  /* 0x0000000604007c0c */ /* 0x001fda000bf04270 */
[----:B------:R-:W-:Y:S05]  /*26040*/  @P0 BRA `(.L_x_5292) ;  /* 0x0000000000bc0947 */ /* 0x000fea0003800000 */
[----:B------:R-:W-:Y:S01]  /*26050*/  MOV R4, R5 ;  /* 0x0000000500047202 */ /* 0x000fe20000000f00 */
[----:B------:R-:W-:Y:S01]  /*26060*/  IMAD.MOV.U32 R19, RZ, RZ, RZ ;  /* 0x000000ffff137224 */ /* 0x000fe200078e00ff */
[----:B------:R-:W-:Y:S01]  /*26070*/  ULDC UR5, c[0x0][0xc14] ;  /* 0x0003050000057ab9 */ /* 0x000fe20000000800 */
[----:B------:R-:W-:Y:S01]  /*26080*/  ULDC UR7, c[0x0][0xc14] ;  /* 0x0003050000077ab9 */ /* 0x000fe20000000800 */
[----:B------:R-:W-:-:S05]  /*26090*/  ULDC UR4, c[0x0][0xc10] ;  /* 0x0003040000047ab9 */ /* 0x000fca0000000800 */
.L_x_5296:
        /* <DEDUP_REMOVED lines=16> */
.L_x_5295:
[----:B------:R-:W-:Y:S05]  /*261a0*/  BSYNC B0 ;  /* 0x0000000000007941 */ /* 0x000fea0003800000 */
.L_x_5294:
        /* <DEDUP_REMOVED lines=25> */
.L_x_5292:
        /* <DEDUP_REMOVED lines=20> */
.L_x_5297:
        /* <DEDUP_REMOVED lines=56> */
.L_x_5293:
[----:B------:R-:W-:Y:S01]  /*26800*/  IMAD.MOV.U32 R17, RZ, RZ, RZ ;  /* 0x000000ffff117224 */ /* 0x000fe200078e00ff */
[----:B------:R-:W-:Y:S01]  /*26810*/  MOV R18, RZ ;  /* 0x000000ff00127202 */ /* 0x000fe20000000f00 */
[----:B------:R-:W-:-:S07]  /*26820*/  IMAD.U32 R16, RZ, RZ, UR6 ;  /* 0x00000006ff107e24 */ /* 0x000fce000f8e00ff */
.L_x_5298:
        /* <DEDUP_REMOVED lines=20> */
[----:B-1----:R-:W-:Y:S01]  /*26970*/  IMAD.MOV.U32 R0, RZ, RZ, 0x1 ;  /* 0x00000001ff007424 */ /* 0x002fe200078e00ff */
        /* <DEDUP_REMOVED lines=10> */
[----:B------:R-:W2:Y:S11]  /*26a20*/  S2R R4, SR_TID.X ;  /* 0x0000000000047919 */ /* 0x000eb60000002100 */
[----:B------:R-:W-:Y:S01]  /*26a30*/  ULOP3.LUT UR38, UR4, 0x2, URZ, 0xfc, !UPT ;  /* 0x0000000204267892 */ /* 0x000fe2000f8efc3f */
[----:B--2---:R-:W-:-:S04]  /*26a40*/  LOP3.LUT R4, R4, 0x7f, RZ, 0xc0, !PT ;  /* 0x0000007f04047812 */ /* 0x004fc800078ec0ff */
[C---:B------:R-:W-:Y:S02]  /*26a50*/  ISETP.NE.AND P2, PT, R4.reuse, RZ, PT ;  /* 0x000000ff0400720c */ /* 0x040fe40003f45270 */
[----:B------:R-:W-:-:S11]  /*26a60*/  ISETP.NE.OR P0, PT, R4, RZ, !P1 ;  /* 0x000000ff0400720c */ /* 0x000fd60004f05670 */
[----:B------:R-:W-:-:S04]  /*26a70*/  @P2 LOP3.LUT R2, R2, 0x2, RZ, 0xfc, !PT ;  /* 0x0000000202022812 */ /* 0x000fc800078efcff */
[----:B------:R-:W-:-:S05]  /*26a80*/  @P0 LOP3.LUT R2, R2, 0x40, RZ, 0xfc, !PT ;  /* 0x0000004002020812 */ /* 0x000fca00078efcff */
[----:B------:R1:W-:Y:S02]  /*26a90*/  STL [R1+0x10], R2 ;  /* 0x0000100201007387 */ /* 0x0003e40000100800 */
.L_x_5389:
[----:B-12---:R-:W1:Y:S02]  /*26aa0*/  LDC.64 R2, c[0x0][0xc60] ;  /* 0x00031800ff027b82 */ /* 0x006e640000000a00 */
[----:B-1----:R-:W-:-:S05]  /*26ab0*/  IMAD.WIDE R2, R19, 0x4, R2 ;  /* 0x0000000413027825 */ /* 0x002fca00078e0202 */
[----:B0-----:R-:W2:Y:S01]  /*26ac0*/  LDG.E R11, desc[UR60][R2.64] ;  /* 0x0000003c020b7981 */ /* 0x001ea2000c1e1900 */
[----:B------:R-:W-:Y:S05]  /*26ad0*/  YIELD ;  /* 0x0000000000007946 */ /* 0x000fea0003800000 */
[----:B------:R-:W-:Y:S01]  /*26ae0*/  ULDC.64 UR4, c[0x0][0xa28] ;  /* 0x00028a0000047ab9 */ /* 0x000fe20000000a00 */
[----:B------:R-:W-:Y:S01]  /*26af0*/  MOV R0, RZ ;  /* 0x000000ff00007202 */ /* 0x000fe20000000f00 */
[----:B------:R-:W-:Y:S01]  /*26b00*/  IMAD.MOV.U32 R10, RZ, RZ, RZ ;  /* 0x000000ffff0a7224 */ /* 0x000fe200078e00ff */
[----:B------:R-:W-:Y:S01]  /*26b10*/  ISETP.NE.U32.AND P0, PT, RZ, UR4, PT ;  /* 0x00000004ff007c0c */ /* 0x000fe2000bf05070 */
[----:B------:R-:W-:Y:S01]  /*26b20*/  ULDC.64 UR8, c[0x0][0xa08] ;  /* 0x0002820000087ab9 */ /* 0x000fe20000000a00 */
[----:B------:R-:W-:-:S02]  /*26b30*/  ULDC.64 UR10, c[0x0][0xa10] ;  /* 0x00028400000a7ab9 */ /* 0x000fc40000000a00 */
[----:B------:R-:W-:Y:S02]  /*26b40*/  ISETP.NE.AND.EX P0, PT, RZ, UR5, PT, P0 ;  /* 0x00000005ff007c0c */ /* 0x000fe4000bf05300 */
[----:B--2---:R-:W-:Y:S01]  /*26b50*/  SHF.R.S32.HI R4, RZ, 0x1f, R11 ;  /* 0x0000001fff047819 */ /* 0x004fe2000001140b */
[----:B------:R-:W-:-:S10]  /*26b60*/  IMAD.SHL.U32 R13, R11, 0x4, RZ ;  /* 0x000000040b0d7824 */ /* 0x000fd400078e00ff */
[C---:B------:R-:W-:Y:S01]  /*26b70*/  @P0 LEA R2, P1, R11.reuse, UR4, 0x2 ;  /* 0x000000040b020c11 */ /* 0x040fe2000f8210ff */
[----:B------:R-:W-:Y:S03]  /*26b80*/  STL [R1+0x20], R11 ;  /* 0x0000200b01007387 */ /* 0x000fe60000100800 */
[----:B------:R-:W-:Y:S01]  /*26b90*/  @P0 LEA.HI.X R3, R11, UR5, R4, 0x2, P1 ;  /* 0x000000050b030c11 */ /* 0x000fe200088f1404 */
[----:B------:R-:W-:-:S04]  /*26ba0*/  ULDC.64 UR4, c[0x0][0xa18] ;  /* 0x0002860000047ab9 */ /* 0x000fc80000000a00 */
[----:B------:R0:W5:Y:S01]  /*26bb0*/  @P0 LDG.E R0, desc[UR60][R2.64] ;  /* 0x0000003c02000981 */ /* 0x000162000c1e1900 */
[----:B------:R-:W-:Y:S02]  /*26bc0*/  ISETP.NE.U32.AND P0, PT, RZ, UR4, PT ;  /* 0x00000004ff007c0c */ /* 0x000fe4000bf05070 */
[----:B------:R-:W-:Y:S01]  /*26bd0*/  SHF.L.U64.HI R12, R11, 0x2, R4 ;  /* 0x000000020b0c7819 */ /* 0x000fe20000010204 */
[----:B------:R-:W-:Y:S01]  /*26be0*/  STL [R1+0x28], R13 ;  /* 0x0000280d01007387 */ /* 0x000fe20000100800 */
[----:B------:R-:W-:-:S03]  /*26bf0*/  ISETP.NE.AND.EX P0, PT, RZ, UR5, PT, P0 ;  /* 0x00000005ff007c0c */ /* 0x000fc6000bf05300 */
[----:B------:R-:W-:Y:S10]  /*26c00*/  STL [R1+0x2c], R12 ;  /* 0x00002c0c01007387 */ /* 0x000ff40000100800 */
        /* <DEDUP_REMOVED lines=8> */
[----:B------:R-:W-:-:S04]  /*26c90*/  IADD3 R6, P1, R13, UR8, RZ ;  /* 0x000000080d067c10 */ /* 0x000fc8000ff3e0ff */
[----:B------:R-:W-:Y:S02]  /*26ca0*/  IADD3.X R7, R12, UR9, RZ, P1, !PT ;  /* 0x000000090c077c10 */ /* 0x000fe40008ffe4ff */
[----:B------:R-:W-:-:S03]  /*26cb0*/  IADD3 R4, P1, R13, UR10, RZ ;  /* 0x0000000a0d047c10 */ /* 0x000fc6000ff3e0ff */
[----:B------:R-:W2:Y:S01]  /*26cc0*/  @P2 LDG.E R10, desc[UR60][R2.64] ;  /* 0x0000003c020a2981 */ /* 0x000ea2000c1e1900 */
[----:B------:R-:W-:Y:S02]  /*26cd0*/  IADD3.X R5, R12, UR11, RZ, P1, !PT ;  /* 0x0000000b0c057c10 */ /* 0x000fe40008ffe4ff */
[----:B------:R-:W-:Y:S01]  /*26ce0*/  ISETP.NE.U32.AND P1, PT, RZ, UR8, PT ;  /* 0x00000008ff007c0c */ /* 0x000fe2000bf25070 */
[----:B------:R-:W-:-:S03]  /*26cf0*/  ULDC UR6, c[0x0][0x338] ;  /* 0x0000ce0000067ab9 */ /* 0x000fc60000000800 */
[----:B------:R-:W-:Y:S02]  /*26d00*/  ISETP.NE.AND.EX P3, PT, RZ, UR9, PT, P1 ;  /* 0x00000009ff007c0c */ /* 0x000fe4000bf65310 */
[----:B------:R-:W-:-:S04]  /*26d10*/  ISETP.NE.U32.AND P1, PT, RZ, UR10, PT ;  /* 0x0000000aff007c0c */ /* 0x000fc8000bf25070 */
[----:B------:R-:W-:Y:S01]  /*26d20*/  ISETP.NE.AND.EX P1, PT, RZ, UR11, PT, P1 ;  /* 0x0000000bff007c0c */ /* 0x000fe2000bf25310 */
[----:B--2---:R0:W-:Y:S02]  /*26d30*/  STL [R1+0x34], R10 ;  /* 0x0000340a01007387 */ /* 0x0041e40000100800 */
[----:B0-----:R-:W-:Y:S01]  /*26d40*/  MOV R10, UR4 ;  /* 0x00000004000a7c02 */ /* 0x001fe20008000f00 */
[----:B------:R-:W-:Y:S02]  /*26d50*/  ULDC.64 UR4, c[0x0][0x3f8] ;  /* 0x0000fe0000047ab9 */ /* 0x000fe40000000a00 */
[----:B------:R-:W-:-:S03]  /*26d60*/  UISETP.NE.U32.AND UP0, UPT, UR4, URZ, UPT ;  /* 0x0000003f0400728c */ /* 0x000fc6000bf05070 */
[----:B------:R-:W-:Y:S01]  /*26d70*/  ULDC UR4, c[0x0][0x404] ;  /* 0x0001010000047ab9 */ /* 0x000fe20000000800 */
[----:B------:R-:W-:Y:S01]  /*26d80*/  UISETP.NE.AND.EX UP0, UPT, UR5, URZ, UPT, UP0 ;  /* 0x0000003f0500728c */ /* 0x000fe2000bf05300 */
[----:B------:R0:W5:Y:S02]  /*26d90*/  @P0 LDG.E R10, desc[UR60][R8.64] ;  /* 0x0000003c080a0981 */ /* 0x000164000c1e1900 */
[----:B------:R-:W-:Y:S01]  /*26da0*/  ULDC UR5, c[0x0][0x2e0] ;  /* 0x0000b80000057ab9 */ /* 0x000fe20000000800 */
[----:B------:R-:W-:-:S04]  /*26db0*/  USEL UR4, UR4, 0x1, UP0 ;  /* 0x0000000104047887 */ /* 0x000fc80008000000 */
[----:B------:R-:W-:Y:S01]  /*26dc0*/  UIMAD UR4, UR4, UR5, URZ ;  /* 0x00000005040472a4 */ /* 0x000fe2000f8e023f */
[----:B0-----:R-:W-:-:S05]  /*26dd0*/  IMAD.U32 R9, RZ, RZ, UR6 ;  /* 0x00000006ff097e24 */ /* 0x001fca000f8e00ff */
[----:B------:R-:W-:Y:S01]  /*26de0*/  IMAD.U32 R8, RZ, RZ, UR4 ;  /* 0x00000004ff087e24 */ /* 0x000fe2000f8e00ff */
[----:B------:R-:W-:Y:S06]  /*26df0*/  @P0 BRA `(.L_x_5300) ;  /* 0x0000000000100947 */ /* 0x000fec0003800000 */
[----:B------:R-:W-:Y:S05]  /*26e00*/  @!P2 BRA `(.L_x_5300) ;  /* 0x00000000000ca947 */ /* 0x000fea0003800000 */
[----:B-----5:R-:W2:Y:S04]  /*26e10*/  LDG.E R10, desc[UR60][R2.64] ;  /* 0x0000003c020a7981 */ /* 0x020ea8000c1e1900 */
[----:B------:R-:W2:Y:S02]  /*26e20*/  LDG.E R2, desc[UR60][R2.64+0x4] ;  /* 0x0000043c02027981 */ /* 0x000ea4000c1e1900 */
[----:B--2---:R-:W-:-:S07]  /*26e30*/  IADD3 R10, -R10, R2, RZ ;  /* 0x000000020a0a7210 */ /* 0x004fce0007ffe1ff */
.L_x_5300:
[----:B------:R-:W-:Y:S01]  /*26e40*/  IMAD.MOV.U32 R2, RZ, RZ, RZ ;  /* 0x000000ffff027224 */ /* 0x000fe200078e00ff */
[----:B------:R-:W-:-:S05]  /*26e50*/  ULDC.64 UR4, c[0x0][0xa20] ;  /* 0x0002880000047ab9 */ /* 0x000fca0000000a00 */
[----:B------:R-:W2:Y:S01]  /*26e60*/  @P3 LDG.E R2, desc[UR60][R6.64] ;  /* 0x0000003c06023981 */ /* 0x000ea2000c1e1900 */
[----:B------:R-:W-:-:S06]  /*26e70*/  IMAD.MOV.U32 R20, RZ, RZ, RZ ;  /* 0x000000ffff147224 */ /* 0x000fcc00078e00ff */
[----:B------:R0:W5:Y:S01]  /*26e80*/  @P1 LDG.E R20, desc[UR60][R4.64] ;  /* 0x0000003c04141981 */ /* 0x000162000c1e1900 */
[----:B------:R-:W-:-:S04]  /*26e90*/  ISETP.NE.U32.AND P0, PT, RZ, UR4, PT ;  /* 0x00000004ff007c0c */ /* 0x000fc8000bf05070 */
[----:B------:R-:W-:Y:S02]  /*26ea0*/  ISETP.NE.AND.EX P0, PT, RZ, UR5, PT, P0 ;  /* 0x00000005ff007c0c */ /* 0x000fe4000bf05300 */
[----:B--2--5:R-:W-:-:S05]  /*26eb0*/  IADD3 R2, R2, R0, RZ ;  /* 0x0000000002027210 */ /* 0x024fca0007ffe0ff */
[----:B------:R0:W-:Y:S06]  /*26ec0*/  STL [R1+0x4], R2 ;  /* 0x0000040201007387 */ /* 0x0001ec0000100800 */
[----:B------:R-:W-:Y:S05]  /*26ed0*/  @!P0 BRA `(.L_x_5301) ;  /* 0x0000000000108947 */ /* 0x000fea0003800000 */
[----:B0-----:R-:W-:-:S04]  /*26ee0*/  IADD3 R2, P0, R13, UR4, RZ ;  /* 0x000000040d027c10 */ /* 0x001fc8000ff1e0ff */
[----:B------:R-:W-:-:S05]  /*26ef0*/  IADD3.X R3, R12, UR5, RZ, P0, !PT ;  /* 0x000000050c037c10 */ /* 0x000fca00087fe4ff */
[----:B------:R0:W5:Y:S01]  /*26f00*/  LDG.E R8, desc[UR60][R2.64] ;  /* 0x0000003c02087981 */ /* 0x000162000c1e1900 */
[----:B------:R-:W-:Y:S05]  /*26f10*/  BRA `(.L_x_5302) ;  /* 0x0000000000107947 */ /* 0x000fea0003800000 */
.L_x_5301:
[----:B------:R-:W-:Y:S05]  /*26f20*/  @!P3 BRA `(.L_x_5302) ;  /* 0x00000000000cb947 */ /* 0x000fea0003800000 */
[----:B------:R-:W2:Y:S04]  /*26f30*/  LDG.E R8, desc[UR60][R6.64] ;  /* 0x0000003c06087981 */ /* 0x000ea8000c1e1900 */
[----:B------:R-:W2:Y:S02]  /*26f40*/  LDG.E R6, desc[UR60][R6.64+0x4] ;  /* 0x0000043c06067981 */ /* 0x000ea4000c1e1900 */
[----:B--2---:R-:W-:-:S07]  /*26f50*/  IMAD.IADD R8, R6, 0x1, -R8 ;  /* 0x0000000106087824 */ /* 0x004fce00078e0a08 */
.L_x_5302:
[----:B0-----:R-:W2:Y:S01]  /*26f60*/  @P1 LDG.E R2, desc[UR60][R4.64] ;  /* 0x0000003c04021981 */ /* 0x001ea2000c1e1900 */
[----:B-----5:R-:W-:-:S03]  /*26f70*/  IMAD.IADD R0, R8, 0x1, -R0 ;  /* 0x0000000108007824 */ /* 0x020fc600078e0a00 */
[----:B------:R-:W2:Y:S01]  /*26f80*/  @P1 LDG.E R4, desc[UR60][R4.64+0x4] ;  /* 0x0000043c04041981 */ /* 0x000ea2000c1e1900 */
[----:B------:R-:W-:Y:S01]  /*26f90*/  BSSY B0, `(.L_x_5303) ;  /* 0x00000f9000007945 */ /* 0x000fe20003800000 */
[----:B------:R-:W-:Y:S02]  /*26fa0*/  PLOP3.LUT P2, PT, PT, PT, PT, 0x80, 0x0 ;  /* 0x000000000000781c */ /* 0x000fe40003f4f070 */
[----:B--2---:R-:W-:Y:S02]  /*26fb0*/  @P1 IADD3 R9, -R2, R4, RZ ;  /* 0x0000000402091210 */ /* 0x004fe40007ffe1ff */
[----:B------:R-:W-:-:S03]  /*26fc0*/  LEA R2, R17, 0xef, 0x7 ;  /* 0x000000ef11027811 */ /* 0x000fc600078e38ff */
[----:B------:R-:W-:-:S04]  /*26fd0*/  IMAD.IADD R4, R0, 0x1, R9 ;  /* 0x0000000100047824 */ /* 0x000fc800078e0209 */
[C---:B------:R-:W-:Y:S01]  /*26fe0*/  VIADD R5, R4.reuse, 0x6f ;  /* 0x0000006f04057836 */ /* 0x040fe20000000000 */
[----:B------:R-:W-:Y:S02]  /*26ff0*/  IADD3 R3, R4, R2, -R10 ;  /* 0x0000000204037210 */ /* 0x000fe40007ffe80a */
[----:B------:R-:W-:Y:S01]  /*27000*/  MOV R4, RZ ;  /* 0x000000ff00047202 */ /* 0x000fe20000000f00 */
[----:B------:R-:W-:-:S04]  /*27010*/  IMAD.MOV.U32 R2, RZ, RZ, RZ ;  /* 0x000000ffff027224 */ /* 0x000fc800078e00ff */
[----:B------:R-:W-:-:S04]  /*27020*/  IMAD.HI R4, R5, -0x6db6db6d, R4 ;  /* 0x9249249305047827 */ /* 0x000fc800078e0204 */
[----:B------:R-:W-:Y:S01]  /*27030*/  IMAD.HI R2, R3, -0x6db6db6d, R2 ;  /* 0x9249249303027827 */ /* 0x000fe200078e0202 */
        /* <DEDUP_REMOVED lines=9> */
[----:B------:R-:W-:Y:S02]  /*270d0*/  ISETP.GT.AND P0, PT, R2, R0, PT ;  /* 0x000000000200720c */ /* 0x000fe40003f04270 */
[----:B------:R-:W-:-:S05]  /*270e0*/  SHF.R.U32.HI R4, RZ, 0x4, R0 ;  /* 0x00000004ff047819 */ /* 0x000fca0000011600 */
[----:B------:R-:W-:-:S06]  /*270f0*/  IMAD.WIDE.U32 R4, R4, 0x24924925, RZ ;  /* 0x2492492504047825 */ /* 0x000fcc00078e00ff */
[----:B------:R-:W-:Y:S01]  /*27100*/  @P0 IADD3 R3, R2, 0x6f, RZ ;  /* 0x0000006f02030810 */ /* 0x000fe20007ffe0ff */
[----:B------:R-:W-:-:S04]  /*27110*/  @P0 IMAD.MOV.U32 R2, RZ, RZ, RZ ;  /* 0x000000ffff020224 */ /* 0x000fc800078e00ff */
[----:B------:R-:W-:-:S04]  /*27120*/  @P0 IMAD.HI R2, R3, -0x6db6db6d, R2 ;  /* 0x9249249303020827 */ /* 0x000fc800078e0202 */
[----:B------:R-:W-:Y:S01]  /*27130*/  IMAD.MOV.U32 R0, RZ, RZ, R5 ;  /* 0x000000ffff007224 */ /* 0x000fe200078e0005 */
[----:B------:R-:W-:Y:S01]  /*27140*/  @P0 SHF.R.U32.HI R3, RZ, 0x1f, R2 ;  /* 0x0000001fff030819 */ /* 0x000fe20000011602 */
[----:B------:R0:W-:Y:S03]  /*27150*/  STL [R1+0x24], R6 ;  /* 0x0000240601007387 */ /* 0x0001e60000100800 */
        /* <DEDUP_REMOVED lines=14> */
.L_x_5456:
[----:B------:R-:W-:-:S03]  /*27240*/  UMOV UR4, 0xffffffff ;  /* 0xffffffff00047882 */ /* 0x000fc60000000000 */
[----:B------:R-:W-:Y:S05]  /*27250*/  BRA.DIV UR4, `(.L_x_5306) ;  /* 0x0000005e04607947 */ /* 0x000fea000b800000 */
[----:B------:R-:W-:-:S13]  /*27260*/  ELECT P6, URZ, PT ;  /* 0x00000000003f782f */ /* 0x000fda00038c0000 */
.L_x_5459:
        /* <DEDUP_REMOVED lines=12> */
.L_x_5460:
[----:B------:R-:W-:Y:S05]  /*27330*/  BSYNC B1 ;  /* 0x0000000000017941 */ /* 0x000fea0003800000 */
.L_x_5307:
        /* <DEDUP_REMOVED lines=8> */
.L_x_5461:
        /* <DEDUP_REMOVED lines=11> */
.L_x_5312:
        /* <DEDUP_REMOVED lines=29> */
.L_x_5462:
        /* <DEDUP_REMOVED lines=8> */
.L_x_5314:
        /* <DEDUP_REMOVED lines=24> */
.L_x_5310:
[----:B------:R-:W-:Y:S05]  /*27840*/  BSYNC B1 ;  /* 0x0000000000017941 */ /* 0x000fea0003800000 */
.L_x_5309:
        /* <DEDUP_REMOVED lines=16> */
.L_x_5321:
        /* <DEDUP_REMOVED lines=9> */
.L_x_5463:
        /* <DEDUP_REMOVED lines=11> */
.L_x_5318:
        /* <DEDUP_REMOVED lines=27> */
.L_x_5464:
        /* <DEDUP_REMOVED lines=8> */
.L_x_5320:
        /* <DEDUP_REMOVED lines=24> */
.L_x_5316:
[----:B------:R-:W-:Y:S05]  /*27e40*/  BSYNC B1 ;  /* 0x0000000000017941 */ /* 0x000fea0003800000 */
.L_x_5315:
        /* <DEDUP_REMOVED lines=13> */
.L_x_5304:
[----:B------:R-:W-:Y:S05]  /*27f20*/  BSYNC B0 ;  /* 0x0000000000007941 */ /* 0x000fea0003800000 */
.L_x_5303:
        /* <DEDUP_REMOVED lines=23> */
.L_x_5323:
        /* <DEDUP_REMOVED lines=23> */
.L_x_5325:
        /* <DEDUP_REMOVED lines=20> */
.L_x_5327:
        /* <DEDUP_REMOVED lines=16> */
.L_x_5326:
        /* <DEDUP_REMOVED lines=31> */
.L_x_5328:
        /* <DEDUP_REMOVED lines=16> */
.L_x_5329:
        /* <DEDUP_REMOVED lines=15> */
.L_x_5330:
        /* <DEDUP_REMOVED lines=18> */
.L_x_5467:
[----:B------:R-:W-:Y:S01]  /*28950*/  UMOV UR4, 0xffffffff ;  /* 0xffffffff00047882 */ /* 0x000fe20000000000 */
[----:B------:R-:W-:Y:S02]  /*28960*/  SHF.R.S32.HI R17, RZ, 0x1f, R0 ;  /* 0x0000001fff117819 */ /* 0x000fe40000011400 */
[----:B------:R-:W-:Y:S05]  /*28970*/  BRA.DIV UR4, `(.L_x_5332) ;  /* 0x0000004a04507947 */ /* 0x000fea000b800000 */
[----:B------:R-:W-:-:S13]  /*28980*/  ELECT P6, URZ, PT ;  /* 0x00000000003f782f */ /* 0x000fda00038c0000 */
.L_x_5470:
        /* <DEDUP_REMOVED lines=21> */
.L_x_5334:
        /* <DEDUP_REMOVED lines=9> */
.L_x_5471:
        /* <DEDUP_REMOVED lines=11> */
.L_x_5336:
        /* <DEDUP_REMOVED lines=33> */
.L_x_5333:
        /* <DEDUP_REMOVED lines=47> */
.L_x_5472:
[----:B------:R-:W-:Y:S05]  /*29120*/  BSYNC B0 ;  /* 0x0000000000007941 */ /* 0x000fea0003800000 */
.L_x_5337:
        /* <DEDUP_REMOVED lines=42> */
.L_x_5345:
[----:B0-----:R-:W0:Y:S01]  /*293d0*/  S2R R9, SR_CgaCtaId ;  /* 0x0000000000097919 */ /* 0x001e220000008800 */
[----:B------:R-:W-:-:S04]  /*293e0*/  MOV R8, 0x400 ;  /* 0x0000040000087802 */ /* 0x000fc80000000f00 */
[----:B0-----:R-:W-:Y:S02]  /*293f0*/  LEA R8, R9, R8, 0x18 ;  /* 0x0000000809087211 */ /* 0x001fe400078ec0ff */
[----:B------:R-:W-:-:S03]  /*29400*/  SHF.L.U32 R9, R13, 0x1f, RZ ;  /* 0x0000001f0d097819 */ /* 0x000fc600000006ff */
[----:B------:R-:W-:-:S04]  /*29410*/  IMAD R8, R12, 0x8, R8 ;  /* 0x000000080c087824 */ /* 0x000fc800078e0208 */
[----:B------:R-:W0:Y:S02]  /*29420*/  SYNCS.PHASECHK.TRANS64.TRYWAIT P0, [R8+URZ+0x36840], R9 ;  /* 0x03684009080075a7 */ /* 0x000e24000800017f */
[----:B0-----:R-:W-:Y:S05]  /*29430*/  @!P0 BRA `(.L_x_5346) ;  /* 0x0000003c00f48947 */ /* 0x001fea0003800000 */
.L_x_5473:
        /* <DEDUP_REMOVED lines=11> */
.L_x_5347:
        /* <DEDUP_REMOVED lines=37> */
.L_x_5474:
        /* <DEDUP_REMOVED lines=10> */
.L_x_5349:
[----:B------:R-:W2:Y:S02]  /*297e0*/  LDL R9, [R1+0x10] ;  /* 0x0000100001097983 */ /* 0x000ea40000100800 */
[----:B--2---:R-:W-:-:S13]  /*297f0*/  LOP3.LUT P0, RZ, R9, 0x40, RZ, 0xc0, !PT ;  /* 0x0000004009ff7812 */ /* 0x004fda000780c0ff */
[----:B------:R-:W-:Y:S05]  /*29800*/  @P0 BRA `(.L_x_5350) ;  /* 0x0000000000040947 */ /* 0x000fea0003800000 */
[----:B------:R-:W-:Y:S01]  /*29810*/  BPT.TRAP 0x1 ;  /* 0x000000040000795c */ /* 0x000fe20000300000 */
.L_x_5350:
        /* <DEDUP_REMOVED lines=23> */
[----:B------:R-:W-:-:S05]  /*29990*/  UIADD3 UR15, UR15, 0x7400, URZ ;  /* 0x000074000f0f7890 */ /* 0x000fca000fffe03f */
[----:B------:R0:W-:Y:S01]  /*299a0*/  UTMALDG.4D [UR8], [UR4], desc[UR6] ;  /* 0x00000608040075b4 */ /* 0x0001e20008019000 */
[----:B------:R-:W-:Y:S01]  /*299b0*/  IMAD.MOV.U32 R4, RZ, RZ, R3 ;  /* 0x000000ffff047224 */ /* 0x000fe200078e0003 */
        /* <DEDUP_REMOVED lines=8> */
.L_x_5344:
[----:B------:R-:W-:Y:S05]  /*29a40*/  BSYNC B2 ;  /* 0x0000000000027941 */ /* 0x000fea0003800000 */
.L_x_5343:
[----:B------:R-:W2:Y:S04]  /*29a50*/  LDL.LU R3, [R1+0x24] ;  /* 0x0000240001037983 */ /* 0x000ea80000300800 */
[----:B------:R0:W-:Y:S04]  /*29a60*/  STL [R1], R12 ;  /* 0x0000000c01007387 */ /* 0x0001e80000100800 */
[----:B------:R0:W-:Y:S02]  /*29a70*/  STL [R1+0x8], R13 ;  /* 0x0000080d01007387 */ /* 0x0001e40000100800 */
[----:B0-2---:R-:W-:-:S07]  /*29a80*/  VIADD R7, R3, 0xfffffffd ;  /* 0xfffffffd03077836 */ /* 0x005fce0000000000 */
.L_x_5342:
[----:B------:R-:W-:Y:S05]  /*29a90*/  BSYNC B1 ;  /* 0x0000000000017941 */ /* 0x000fea0003800000 */
.L_x_5341:
[----:B------:R-:W-:-:S13]  /*29aa0*/  ISETP.NE.AND P0, PT, R2, RZ, PT ;  /* 0x000000ff0200720c */ /* 0x000fda0003f05270 */
[----:B------:R-:W-:Y:S05]  /*29ab0*/  @!P0 BRA `(.L_x_5340) ;  /* 0x0000001000488947 */ /* 0x000fea0003800000 */
[----:B------:R-:W-:-:S07]  /*29ac0*/  MOV R11, R6 ;  /* 0x00000006000b7202 */ /* 0x000fce0000000f00 */
.L_x_5367:
        /* <DEDUP_REMOVED lines=32> */
.L_x_5353:
[----:B------:R-:W1:Y:S01]  /*29cd0*/  S2R R3, SR_CgaCtaId ;  /* 0x0000000000037919 */ /* 0x000e620000008800 */
[----:B------:R-:W-:-:S04]  /*29ce0*/  MOV R2, 0x400 ;  /* 0x0000040000027802 */ /* 0x000fc80000000f00 */
[----:B-1----:R-:W-:Y:S02]  /*29cf0*/  LEA R2, R3, R2, 0x18 ;  /* 0x0000000203027211 */ /* 0x002fe400078ec0ff */
[----:B------:R-:W-:Y:S02]  /*29d00*/  SHF.L.U32 R3, R9, 0x1f, RZ ;  /* 0x0000001f09037819 */ /* 0x000fe400000006ff */
[----:B------:R-:W-:-:S04]  /*29d10*/  LEA R2, R8, R2, 0x3 ;  /* 0x0000000208027211 */ /* 0x000fc800078e18ff */
[----:B------:R-:W1:Y:S02]  /*29d20*/  SYNCS.PHASECHK.TRANS64.TRYWAIT P0, [R2+URZ+0x36840], R3 ;  /* 0x03684003020075a7 */ /* 0x000e64000800017f */
[----:B-1----:R-:W-:Y:S05]  /*29d30*/  @!P0 BRA `(.L_x_5354) ;  /* 0x0000003400dc8947 */ /* 0x002fea0003800000 */
.L_x_5475:
        /* <DEDUP_REMOVED lines=11> */
.L_x_5355:
        /* <DEDUP_REMOVED lines=37> */
.L_x_5476:
        /* <DEDUP_REMOVED lines=10> */
.L_x_5357:
[----:B------:R-:W2:Y:S02]  /*2a0e0*/  LDL R3, [R1+0x10] ;  /* 0x0000100001037983 */ /* 0x000ea40000100800 */
[----:B--2---:R-:W-:-:S13]  /*2a0f0*/  LOP3.LUT P0, RZ, R3, 0x40, RZ, 0xc0, !PT ;  /* 0x0000004003ff7812 */ /* 0x004fda000780c0ff */
[----:B------:R-:W-:Y:S05]  /*2a100*/  @P0 BRA `(.L_x_5358) ;  /* 0x0000000000040947 */ /* 0x000fea0003800000 */
[----:B------:R-:W-:Y:S01]  /*2a110*/  BPT.TRAP 0x1 ;  /* 0x000000040000795c */ /* 0x000fe20000300000 */
.L_x_5358:
        /* <DEDUP_REMOVED lines=35> */
.L_x_5352:
[----:B------:R-:W-:Y:S05]  /*2a350*/  BSYNC B1 ;  /* 0x0000000000017941 */ /* 0x000fea0003800000 */
.L_x_5351:
        /* <DEDUP_REMOVED lines=31> */
.L_x_5361:
[----:B------:R-:W2:Y:S01]  /*2a550*/  S2R R3, SR_CgaCtaId ;  /* 0x0000000000037919 */ /* 0x000ea20000008800 */
[----:B------:R-:W-:-:S04]  /*2a560*/  MOV R2, 0x400 ;  /* 0x0000040000027802 */ /* 0x000fc80000000f00 */
[----:B--2---:R-:W-:Y:S02]  /*2a570*/  LEA R2, R3, R2, 0x18 ;  /* 0x0000000203027211 */ /* 0x004fe400078ec0ff */
[----:B------:R-:W-:-:S03]  /*2a580*/  SHF.L.U32 R3, R14, 0x1f, RZ ;  /* 0x0000001f0e037819 */ /* 0x000fc600000006ff */
[----:B------:R-:W-:-:S04]  /*2a590*/  IMAD R2, R15, 0x8, R2 ;  /* 0x000000080f027824 */ /* 0x000fc800078e0202 */
[----:B------:R-:W2:Y:S02]  /*2a5a0*/  SYNCS.PHASECHK.TRANS64.TRYWAIT P0, [R2+URZ+0x36840], R3 ;  /* 0x03684003020075a7 */ /* 0x000ea4000800017f */
[----:B--2---:R-:W-:Y:S05]  /*2a5b0*/  @!P0 BRA `(.L_x_5362) ;  /* 0x0000002c00e48947 */ /* 0x004fea0003800000 */
.L_x_5477:
        /* <DEDUP_REMOVED lines=11> */
.L_x_5363:
        /* <DEDUP_REMOVED lines=36> */
.L_x_5478:
        /* <DEDUP_REMOVED lines=10> */
.L_x_5365:
[----:B------:R-:W2:Y:S02]  /*2a950*/  LDL R3, [R1+0x10] ;  /* 0x0000100001037983 */ /* 0x000ea40000100800 */
[----:B--2---:R-:W-:-:S13]  /*2a960*/  LOP3.LUT P0, RZ, R3, 0x40, RZ, 0xc0, !PT ;  /* 0x0000004003ff7812 */ /* 0x004fda000780c0ff */
[----:B------:R-:W-:Y:S05]  /*2a970*/  @P0 BRA `(.L_x_5366) ;  /* 0x0000000000040947 */ /* 0x000fea0003800000 */
[----:B------:R-:W-:Y:S01]  /*2a980*/  BPT.TRAP 0x1 ;  /* 0x000000040000795c */ /* 0x000fe20000300000 */
.L_x_5366:
        /* <DEDUP_REMOVED lines=33> */
.L_x_5360:
[----:B------:R-:W-:Y:S05]  /*2aba0*/  BSYNC B1 ;  /* 0x0000000000017941 */ /* 0x000fea0003800000 */
.L_x_5359:
[C---:B------:R-:W-:Y:S01]  /*2abb0*/  ISETP.GT.AND P0, PT, R7.reuse, 0x1, PT ;  /* 0x000000010700780c */ /* 0x040fe20003f04270 */
[----:B------:R-:W-:-:S12]  /*2abc0*/  VIADD R7, R7, 0xfffffffe ;  /* 0xfffffffe07077836 */ /* 0x000fd80000000000 */
[----:B------:R-:W-:Y:S05]  /*2abd0*/  @P0 BRA `(.L_x_5367) ;  /* 0xffffffec00bc0947 */ /* 0x000fea000383ffff */
.L_x_5340:
[----:B------:R-:W-:Y:S05]  /*2abe0*/  BSYNC B0 ;  /* 0x0000000000007941 */ /* 0x000fea0003800000 */
.L_x_5339:
        /* <DEDUP_REMOVED lines=17> */
.L_x_5369:
[----:B------:R-:W-:Y:S05]  /*2ad00*/  BSYNC B0 ;  /* 0x0000000000007941 */ /* 0x000fea0003800000 */
.L_x_5368:
        /* <DEDUP_REMOVED lines=11> */
.L_x_5479:
        /* <DEDUP_REMOVED lines=10> */
.L_x_5373:
[----:B------:R-:W2:Y:S02]  /*2ae60*/  LDL R0, [R1+0x10] ;  /* 0x0000100001007983 */ /* 0x000ea40000100800 */
[----:B--2---:R-:W-:-:S13]  /*2ae70*/  LOP3.LUT P0, RZ, R0, 0x40, RZ, 0xc0, !PT ;  /* 0x0000004000ff7812 */ /* 0x004fda000780c0ff */
[----:B------:R-:W-:Y:S05]  /*2ae80*/  @P0 BRA `(.L_x_5374) ;  /* 0x0000000000040947 */ /* 0x000fea0003800000 */
[----:B------:R-:W-:Y:S01]  /*2ae90*/  BPT.TRAP 0x1 ;  /* 0x000000040000795c */ /* 0x000fe20000300000 */
.L_x_5374:
        /* <DEDUP_REMOVED lines=33> */
.L_x_5371:
[----:B------:R-:W-:Y:S05]  /*2b0b0*/  BSYNC B0 ;  /* 0x0000000000007941 */ /* 0x000fea0003800000 */
.L_x_5370:
        /* <DEDUP_REMOVED lines=9> */
.L_x_5324:
[----:B------:R-:W-:Y:S05]  /*2b150*/  BSYNC B6 ;  /* 0x0000000000067941 */ /* 0x000fea0003800000 */
.L_x_5322:
[----:B------:R-:W-:-:S03]  /*2b160*/  UMOV UR4, 0xffffffff ;  /* 0xffffffff00047882 */ /* 0x000fc60000000000 */
[----:B------:R-:W-:Y:S05]  /*2b170*/  BRA.DIV UR4, `(.L_x_5375) ;  /* 0x0000002604307947 */ /* 0x000fea000b800000 */
[----:B------:R2:W3:Y:S04]  /*2b180*/  SHFL.IDX PT, R4, R16, RZ, 0x1f ;  /* 0x00001fff10047589 */ /* 0x0004e800000e0000 */
[----:B------:R-:W4:Y:S02]  /*2b190*/  SHFL.IDX PT, R16, R16, 0x1, 0x1f ;  /* 0x00201f0010107f89 */ /* 0x000f2400000e0000 */
.L_x_5483:
[----:B0-----:R-:W0:Y:S01]  /*2b1a0*/  S2R R7, SR_TID.X ;  /* 0x0000000000077919 */ /* 0x001e220000002100 */
[----:B------:R-:W-:Y:S01]  /*2b1b0*/  ULDC UR4, c[0x0][0xc14] ;  /* 0x0003050000047ab9 */ /* 0x000fe20000000800 */
[----:B------:R-:W-:Y:S01]  /*2b1c0*/  BSSY B0, `(.L_x_5376) ;  /* 0x000000b000007945 */ /* 0x000fe20003800000 */
[----:B-1----:R-:W-:Y:S02]  /*2b1d0*/  IMAD.U32 R0, RZ, RZ, UR4 ;  /* 0x00000004ff007e24 */ /* 0x002fe4000f8e00ff */
[----:B------:R-:W-:Y:S01]  /*2b1e0*/  IMAD.MOV.U32 R17, RZ, RZ, RZ ;  /* 0x000000ffff117224 */ /* 0x000fe200078e00ff */
[----:B0-----:R-:W-:-:S04]  /*2b1f0*/  LOP3.LUT R7, R7, 0x1f, RZ, 0xc0, !PT ;  /* 0x0000001f07077812 */ /* 0x001fc800078ec0ff */
[C---:B------:R-:W-:Y:S02]  /*2b200*/  ISETP.NE.AND P0, PT, R7.reuse, 0x1f, PT ;  /* 0x0000001f0700780c */ /* 0x040fe40003f05270 */
[----:B------:R-:W-:-:S04]  /*2b210*/  IADD3 R5, R7, R19, RZ ;  /* 0x0000001307057210 */ /* 0x000fc80007ffe0ff */
[----:B------:R-:W-:-:S13]  /*2b220*/  ISETP.GE.OR P0, PT, R5, R0, !P0 ;  /* 0x000000000500720c */ /* 0x000fda0004706670 */
[----:B------:R-:W-:Y:S05]  /*2b230*/  @P0 BRA `(.L_x_5377) ;  /* 0x00000000000c0947 */ /* 0x000fea0003800000 */
[----:B------:R-:W0:Y:S02]  /*2b240*/  LDC.64 R2, c[0x0][0xc58] ;  /* 0x00031600ff027b82 */ /* 0x000e240000000a00 */
[----:B0-----:R-:W-:-:S05]  /*2b250*/  IMAD.WIDE R2, R5, 0x4, R2 ;  /* 0x0000000405027825 */ /* 0x001fca00078e0202 */
[----:B------:R0:W5:Y:S02]  /*2b260*/  LDG.E R17, desc[UR60][R2.64] ;  /* 0x0000003c02117981 */ /* 0x000164000c1e1900 */
.L_x_5377:
[----:B------:R-:W-:Y:S05]  /*2b270*/  BSYNC B0 ;  /* 0x0000000000007941 */ /* 0x000fea0003800000 */
.L_x_5376:
        /* <DEDUP_REMOVED lines=23> */
.L_x_5491:
[----:B------:R-:W-:Y:S02]  /*2b3f0*/  ULDC UR4, c[0x0][0xc10] ;  /* 0x0003040000047ab9 */ /* 0x000fe40000000800 */
[----:B------:R-:W-:-:S04]  /*2b400*/  IMAD.U32 R5, RZ, RZ, UR4 ;  /* 0x00000004ff057e24 */ /* 0x000fc8000f8e00ff */
[----:B-1----:R-:W-:-:S05]  /*2b410*/  IMAD R3, R14, R5, RZ ;  /* 0x000000050e037224 */ /* 0x002fca00078e02ff */
[----:B--2-4-:R-:W-:-:S04]  /*2b420*/  IADD3 R16, R16, R3, RZ ;  /* 0x0000000310107210 */ /* 0x014fc80007ffe0ff */
[----:B---3--:R-:W-:-:S13]  /*2b430*/  ISETP.GT.AND P0, PT, R16, R4, PT ;  /* 0x000000041000720c */ /* 0x008fda0003f04270 */
[----:B------:R-:W-:Y:S05]  /*2b440*/  @P0 BRA `(.L_x_5379) ;  /* 0x0000000000b40947 */ /* 0x000fea0003800000 */
[----:B------:R-:W1:Y:S02]  /*2b450*/  LDC R0, c[0x0][0xc14] ;  /* 0x00030500ff007b82 */ /* 0x000e640000000800 */
.L_x_5384:
[----:B------:R-:W-:-:S05]  /*2b460*/  VIADD R19, R19, 0x1f ;  /* 0x0000001f13137836 */ /* 0x000fca0000000000 */
        /* <DEDUP_REMOVED lines=11> */
[----:B0-----:R-:W-:-:S05]  /*2b520*/  IMAD.WIDE R2, R5, 0x4, R2 ;  /* 0x0000000405027825 */ /* 0x001fca00078e0202 */
[----:B------:R1:W5:Y:S02]  /*2b530*/  LDG.E R17, desc[UR60][R2.64] ;  /* 0x0000003c02117981 */ /* 0x000364000c1e1900 */
.L_x_5382:
[----:B------:R-:W-:Y:S05]  /*2b540*/  BSYNC B0 ;  /* 0x0000000000007941 */ /* 0x000fea0003800000 */
.L_x_5381:
[----:B------:R-:W-:-:S03]  /*2b550*/  UMOV UR4, 0xffffffff ;  /* 0xffffffff00047882 */ /* 0x000fc60000000000 */
[----:B------:R-:W-:Y:S05]  /*2b560*/  BRA.DIV UR4, `(.L_x_5383) ;  /* 0x0000002604507947 */ /* 0x000fea000b800000 */
[----:B-----5:R-:W2:Y:S01]  /*2b570*/  SHFL.UP PT, R14, R17, 0x1, RZ ;  /* 0x04200000110e7989 */ /* 0x020ea200000e00ff */
[C---:B------:R-:W-:Y:S02]  /*2b580*/  ISETP.NE.AND P0, PT, R7.reuse, RZ, PT ;  /* 0x000000ff0700720c */ /* 0x040fe40003f05270 */
[C---:B------:R-:W-:Y:S02]  /*2b590*/  ISETP.GE.U32.AND P1, PT, R7.reuse, 0x2, PT ;  /* 0x000000020700780c */ /* 0x040fe40003f26070 */
[----:B--2---:R-:W-:Y:S02]  /*2b5a0*/  SEL R14, R14, RZ, P0 ;  /* 0x000000ff0e0e7207 */ /* 0x004fe40000000000 */
[----:B------:R-:W-:-:S03]  /*2b5b0*/  ISETP.GE.U32.AND P0, PT, R7, 0x4, PT ;  /* 0x000000040700780c */ /* 0x000fc60003f06070 */
[----:B------:R-:W-:-:S05]  /*2b5c0*/  IMAD.IADD R13, R17, 0x1, R14 ;  /* 0x00000001110d7824 */ /* 0x000fca00078e020e */
[----:B------:R-:W2:Y:S02]  /*2b5d0*/  SHFL.UP PT, R14, R13, 0x2, RZ ;  /* 0x044000000d0e7989 */ /* 0x000ea400000e00ff */
[----:B--2---:R-:W-:Y:S02]  /*2b5e0*/  SEL R14, R14, RZ, P1 ;  /* 0x000000ff0e0e7207 */ /* 0x004fe40000800000 */
[----:B------:R-:W-:-:S03]  /*2b5f0*/  ISETP.GE.U32.AND P1, PT, R7, 0x8, PT ;  /* 0x000000080700780c */ /* 0x000fc60003f26070 */
[----:B-1----:R-:W-:-:S05]  /*2b600*/  IMAD.IADD R3, R13, 0x1, R14 ;  /* 0x000000010d037824 */ /* 0x002fca00078e020e */
        /* <DEDUP_REMOVED lines=8> */
[----:B-1----:R-:W-:-:S05]  /*2b690*/  SEL R7, R14, RZ, P0 ;  /* 0x000000ff0e077207 */ /* 0x002fca0000000000 */
[----:B0-----:R-:W-:-:S05]  /*2b6a0*/  IMAD.IADD R2, R6, 0x1, R7 ;  /* 0x0000000106027824 */ /* 0x001fca00078e0207 */
[----:B------:R0:W1:Y:S02]  /*2b6b0*/  SHFL.IDX PT, R14, R2, 0x1f, 0x1f ;  /* 0x03e01f00020e7f89 */ /* 0x00006400000e0000 */
.L_x_5499:
[----:B------:R-:W-:Y:S02]  /*2b6c0*/  ULDC UR4, c[0x0][0xc10] ;  /* 0x0003040000047ab9 */ /* 0x000fe40000000800 */
[----:B------:R-:W-:-:S05]  /*2b6d0*/  MOV R5, UR4 ;  /* 0x0000000400057c02 */ /* 0x000fca0008000f00 */
[----:B-1----:R-:W-:-:S04]  /*2b6e0*/  IMAD R3, R14, R5, RZ ;  /* 0x000000050e037224 */ /* 0x002fc800078e02ff */
[----:B------:R-:W-:-:S05]  /*2b6f0*/  IMAD.IADD R16, R3, 0x1, R16 ;  /* 0x0000000103107824 */ /* 0x000fca00078e0210 */
[----:B------:R-:W-:-:S13]  /*2b700*/  ISETP.GT.AND P0, PT, R16, R4, PT ;  /* 0x000000041000720c */ /* 0x000fda0003f04270 */
[----:B------:R-:W-:Y:S05]  /*2b710*/  @!P0 BRA `(.L_x_5384) ;  /* 0xfffffffc00508947 */ /* 0x000fea000383ffff */
.L_x_5379:
        /* <DEDUP_REMOVED lines=8> */
.L_x_5503:
[----:B------:R-:W-:Y:S02]  /*2b7a0*/  ISETP.NE.AND P0, PT, R3, RZ, PT ;  /* 0x000000ff0300720c */ /* 0x000fe40003f05270 */
[----:B------:R-:W-:-:S11]  /*2b7b0*/  MOV R7, RZ ;  /* 0x000000ff00077202 */ /* 0x000fd60000000f00 */
[----:B------:R-:W-:Y:S05]  /*2b7c0*/  @!P0 BRA `(.L_x_5386) ;  /* 0x0000000000108947 */ /* 0x000fea0003800000 */
[----:B------:R-:W-:Y:S01]  /*2b7d0*/  UMOV UR4, 0xffffffff ;  /* 0xffffffff00047882 */ /* 0x000fe20000000000 */
[----:B------:R-:W-:Y:S02]  /*2b7e0*/  VIADD R12, R6, 0xffffffff ;  /* 0xffffffff060c7836 */ /* 0x000fe40000000000 */
[----:B------:R-:W-:Y:S05]  /*2b7f0*/  BRA.DIV UR4, `(.L_x_5387) ;  /* 0x0000002604c47947 */ /* 0x000fea000b800000 */
[----:B------:R3:W4:Y:S02]  /*2b800*/  SHFL.IDX PT, R7, R2, R12, 0x1f ;  /* 0x00001f0c02077589 */ /* 0x00072400000e0000 */
.L_x_5386:
        /* <DEDUP_REMOVED lines=67> */
.L_x_5380:
[----:B------:R-:W-:Y:S01]  /*2bc40*/  UMOV UR4, URZ ;  /* 0x0000003f00047c82 */ /* 0x000fe20008000000 */
[----:B------:R-:W-:Y:S01]  /*2bc50*/  UMOV UR5, URZ ;  /* 0x0000003f00057c82 */ /* 0x000fe20008000000 */
[----:B------:R-:W-:Y:S01]  /*2bc60*/  ULDC UR6, c[0x0][0xc14] ;  /* 0x0003050000067ab9 */ /* 0x000fe20000000800 */
[----:B------:R-:W-:Y:S01]  /*2bc70*/  IMAD.MOV.U32 R16, RZ, RZ, R4 ;  /* 0x000000ffff107224 */ /* 0x000fe200078e0004 */
[----:B------:R-:W-:Y:S01]  /*2bc80*/  MOV R17, UR4 ;  /* 0x0000000400117c02 */ /* 0x000fe20008000f00 */
[----:B------:R-:W-:Y:S02]  /*2bc90*/  IMAD.U32 R18, RZ, RZ, UR5 ;  /* 0x00000005ff127e24 */ /* 0x000fe4000f8e00ff */
[----:B------:R-:W-:-:S07]  /*2bca0*/  IMAD.U32 R19, RZ, RZ, UR6 ;  /* 0x00000006ff137e24 */ /* 0x000fce000f8e00ff */
.L_x_5388:
        /* <DEDUP_REMOVED lines=12> */
.L_x_5299:
        /* <DEDUP_REMOVED lines=12> */
.L_x_5506:
[----:B------:R-:W-:Y:S05]  /*2be30*/  BSYNC B0 ;  /* 0x0000000000007941 */ /* 0x000fea0003800000 */
.L_x_5390:
[----:B------:R-:W-:-:S03]  /*2be40*/  UMOV UR4, 0xffffffff ;  /* 0xffffffff00047882 */ /* 0x000fc60000000000 */
[----:B------:R-:W-:Y:S05]  /*2be50*/  BRA.DIV UR4, `(.L_x_5392) ;  /* 0x0000002204687947 */ /* 0x000fea000b800000 */
[----:B------:R-:W2:Y:S02]  /*2be60*/  S2R R2, SR_TID.X ;  /* 0x0000000000027919 */ /* 0x000ea40000002100 */
[----:B--2---:R-:W-:-:S04]  /*2be70*/  SHF.R.U32.HI R2, RZ, 0x5, R2 ;  /* 0x00000005ff027819 */ /* 0x004fc80000011602 */
[----:B------:R-:W-:-:S05]  /*2be80*/  LOP3.LUT R2, R2, 0x3, RZ, 0xc0, !PT ;  /* 0x0000000302027812 */ /* 0x000fca00078ec0ff */
[----:B------:R2:W3:Y:S02]  /*2be90*/  SHFL.IDX PT, R14, R2, RZ, 0x1f ;  /* 0x00001fff020e7589 */ /* 0x0004e400000e0000 */
.L_x_5509:
[----:B---3--:R-:W-:-:S13]  /*2bea0*/  ISETP.NE.AND P0, PT, R14, RZ, PT ;  /* 0x000000ff0e00720c */ /* 0x008fda0003f05270 */
[----:B------:R-:W-:Y:S05]  /*2beb0*/  @P0 BRA `(.L_x_5055) ;  /* 0x00000000009c0947 */ /* 0x000fea0003800000 */
[----:B------:R-:W-:-:S03]  /*2bec0*/  UMOV UR4, 0xffffffff ;  /* 0xffffffff00047882 */ /* 0x000fc60000000000 */
[----:B------:R-:W-:Y:S05]  /*2bed0*/  BRA.DIV UR4, `(.L_x_5393) ;  /* 0x00000022047c7947 */ /* 0x000fea000b800000 */
[----:B------:R-:W-:-:S13]  /*2bee0*/  ELECT P6, URZ, PT ;  /* 0x00000000003f782f */ /* 0x000fda00038c0000 */
.L_x_5512:
        /* <DEDUP_REMOVED lines=8> */
.L_x_5394:
        /* <DEDUP_REMOVED lines=14> */
.L_x_5513:
[----:B------:R-:W2:Y:S02]  /*2c050*/  SYNCS.PHASECHK.TRANS64.TRYWAIT P0, [R7+URZ], R2 ;  /* 0x00000002070075a7 */ /* 0x000ea4000800017f */
[----:B--2---:R-:W-:Y:S05]  /*2c060*/  @!P0 BRA `(.L_x_5396) ;  /* 0x00000020004c8947 */ /* 0x004fea0003800000 */
.L_x_5514:
[----:B------:R-:W-:Y:S05]  /*2c070*/  @!P2 BRA `(.L_x_5397) ;  /* 0x000000000004a947 */ /* 0x000fea0003800000 */
[----:B------:R-:W-:Y:S01]  /*2c080*/  BPT.TRAP 0x1 ;  /* 0x000000040000795c */ /* 0x000fe20000300000 */
.L_x_5397:
[----:B------:R-:W3:Y:S01]  /*2c090*/  LDL.LU R4, [R1] ;  /* 0x0000000001047983 */ /* 0x000ee20000300800 */
[----:B------:R-:W-:-:S04]  /*2c0a0*/  VIADD R0, R0, 0x36860 ;  /* 0x0003686000007836 */ /* 0x000fc80000000000 */
[----:B---3--:R-:W-:-:S04]  /*2c0b0*/  IMAD R4, R4, 0x8, R0 ;  /* 0x0000000804047824 */ /* 0x008fc800078e0200 */
[----:B------:R-:W3:Y:S02]  /*2c0c0*/  SYNCS.PHASECHK.TRANS64.TRYWAIT P0, [R4+URZ], R5 ;  /* 0x00000005040075a7 */ /* 0x000ee4000800017f */
[----:B---3--:R-:W-:Y:S05]  /*2c0d0*/  @!P0 BRA `(.L_x_5398) ;  /* 0x0000002000448947 */ /* 0x008fea0003800000 */
.L_x_5515:
[----:B------:R-:W-:-:S07]  /*2c0e0*/  LEA R3, R3, R0, 0x3 ;  /* 0x0000000003037211 */ /* 0x000fce00078e18ff */
.L_x_5399:
[----:B----4-:R4:W0:Y:S02]  /*2c0f0*/  SYNCS.PHASECHK.TRANS64.TRYWAIT P0, [R3+URZ], R2 ;  /* 0x00000002030075a7 */ /* 0x010824000800017f */
[----:B0-----:R-:W-:Y:S05]  /*2c100*/  @!P0 NANOSLEEP.SYNCS 0x989680 ;  /* 0x009896800000895d */ /* 0x001fea0003900000 */
[----:B------:R-:W0:Y:S02]  /*2c110*/  @!P0 SYNCS.PHASECHK.TRANS64 P0, [R3+URZ], R2 ;  /* 0x00000002030085a7 */ /* 0x000e24000800007f */
[----:B0-----:R-:W-:Y:S05]  /*2c120*/  @!P0 BRA `(.L_x_5399) ;  /* 0xfffffffc00f08947 */ /* 0x001fea000383ffff */
.L_x_5055:
[----:B------:R-:W-:Y:S05]  /*2c130*/  BSYNC B7 ;  /* 0x0000000000077941 */ /* 0x000fea0003800000 */
.L_x_5052:
[----:B------:R-:W-:Y:S05]  /*2c140*/  EXIT ;  /* 0x000000000000794d */ /* 0x000fea0003800000 */
.L_x_5073:
[----:B0-----:R0:W1:Y:S02]  /*2c150*/  SYNCS.PHASECHK.TRANS64.TRYWAIT P5, [R43+URZ+0x36890], R100 ;  /* 0x036890642b0075a7 */ /* 0x00106400080a017f */
[----:B-1----:R-:W-:Y:S05]  /*2c160*/  @!P5 NANOSLEEP.SYNCS 0x989680 ;  /* 0x009896800000d95d */ /* 0x002fea0003900000 */
[----:B------:R-:W1:Y:S02]  /*2c170*/  @!P5 SYNCS.PHASECHK.TRANS64 P5, [R43+URZ+0x36890], R100 ;  /* 0x036890642b00d5a7 */ /* 0x000e6400080a007f */
[----:B-1----:R-:W-:Y:S05]  /*2c180*/  @!P5 BRA `(.L_x_5073) ;  /* 0xfffffffc00f0d947 */ /* 0x002fea000383ffff */
[----:B------:R-:W-:Y:S05]  /*2c190*/  BRA `(.L_x_5400) ;  /* 0xfffffd74008c7947 */ /* 0x000fea000383ffff */
.L_x_5127:
[----:B-1----:R1:W3:Y:S02]  /*2c1a0*/  SYNCS.PHASECHK.TRANS64.TRYWAIT P5, [R43+URZ+0x36890], R100 ;  /* 0x036890642b0075a7 */ /* 0x0022e400080a017f */
[----:B---3--:R-:W-:Y:S05]  /*2c1b0*/  @!P5 NANOSLEEP.SYNCS 0x989680 ;  /* 0x009896800000d95d */ /* 0x008fea0003900000 */
[----:B------:R-:W3:Y:S02]  /*2c1c0*/  @!P5 SYNCS.PHASECHK.TRANS64 P5, [R43+URZ+0x36890], R100 ;  /* 0x036890642b00d5a7 */ /* 0x000ee400080a007f */
[----:B---3--:R-:W-:Y:S05]  /*2c1d0*/  @!P5 BRA `(.L_x_5127) ;  /* 0xfffffffc00f0d947 */ /* 0x008fea000383ffff */
[----:B------:R-:W-:Y:S05]  /*2c1e0*/  BRA `(.L_x_5401) ;  /* 0xfffffda800247947 */ /* 0x000fea000383ffff */
.L_x_5152:
[----:B-1----:R1:W2:Y:S02]  /*2c1f0*/  SYNCS.PHASECHK.TRANS64.TRYWAIT P3, [R43+URZ+0x36890], R100 ;  /* 0x036890642b0075a7 */ /* 0x0022a4000806017f */
[----:B--2---:R-:W-:Y:S05]  /*2c200*/  @!P3 NANOSLEEP.SYNCS 0x989680 ;  /* 0x009896800000b95d */ /* 0x004fea0003900000 */
[----:B------:R-:W2:Y:S02]  /*2c210*/  @!P3 SYNCS.PHASECHK.TRANS64 P3, [R43+URZ+0x36890], R100 ;  /* 0x036890642b00b5a7 */ /* 0x000ea4000806007f */
[----:B--2---:R-:W-:Y:S05]  /*2c220*/  @!P3 BRA `(.L_x_5152) ;  /* 0xfffffffc00f0b947 */ /* 0x004fea000383ffff */
[----:B------:R-:W-:Y:S05]  /*2c230*/  BRA `(.L_x_5402) ;  /* 0xfffffdd800047947 */ /* 0x000fea000383ffff */
.L_x_5158:
[----:B0-----:R0:W1:Y:S02]  /*2c240*/  SYNCS.PHASECHK.TRANS64.TRYWAIT P2, [R43+URZ+0x368b0], R100 ;  /* 0x0368b0642b0075a7 */ /* 0x001064000804017f */
[----:B-1----:R-:W-:Y:S05]  /*2c250*/  @!P2 NANOSLEEP.SYNCS 0x989680 ;  /* 0x009896800000a95d */ /* 0x002fea0003900000 */
[----:B------:R-:W1:Y:S02]  /*2c260*/  @!P2 SYNCS.PHASECHK.TRANS64 P2, [R43+URZ+0x368b0], R100 ;  /* 0x0368b0642b00a5a7 */ /* 0x000e64000804007f */
[----:B-1----:R-:W-:Y:S05]  /*2c270*/  @!P2 BRA `(.L_x_5158) ;  /* 0xfffffffc00f0a947 */ /* 0x002fea000383ffff */
[----:B------:R-:W-:Y:S05]  /*2c280*/  BRA `(.L_x_5403) ;  /* 0xfffffddc001c7947 */ /* 0x000fea000383ffff */
.L_x_5180:
        /* <DEDUP_REMOVED lines=8> */
.L_x_5405:
[----:B------:R-:W-:Y:S05]  /*2c310*/  BSYNC B1 ;  /* 0x0000000000017941 */ /* 0x000fea0003800000 */
.L_x_5404:
[----:B------:R-:W-:Y:S05]  /*2c320*/  BRA `(.L_x_5406) ;  /* 0xfffffdf800ac7947 */ /* 0x000fea000383ffff */
.L_x_5181:
        /* <DEDUP_REMOVED lines=8> */
.L_x_5408:
[----:B------:R-:W-:Y:S05]  /*2c3b0*/  BSYNC B1 ;  /* 0x0000000000017941 */ /* 0x000fea0003800000 */
.L_x_5407:
[----:B------:R-:W-:Y:S05]  /*2c3c0*/  BRA `(.L_x_5409) ;  /* 0xfffffdf8008c7947 */ /* 0x000fea000383ffff */
.L_x_5182:
        /* <DEDUP_REMOVED lines=8> */
.L_x_5411:
[----:B------:R-:W-:Y:S05]  /*2c450*/  BSYNC B1 ;  /* 0x0000000000017941 */ /* 0x000fea0003800000 */
.L_x_5410:
[----:B------:R-:W-:Y:S05]  /*2c460*/  BRA `(.L_x_5412) ;  /* 0xfffffdf8006c7947 */ /* 0x000fea000383ffff */
.L_x_5183:
        /* <DEDUP_REMOVED lines=8> */
.L_x_5414:
[----:B------:R-:W-:Y:S05]  /*2c4f0*/  BSYNC B1 ;  /* 0x0000000000017941 */ /* 0x000fea0003800000 */
.L_x_5413:
[----:B------:R-:W-:Y:S05]  /*2c500*/  BRA `(.L_x_5415) ;  /* 0xfffffdf8004c7947 */ /* 0x000fea000383ffff */
.L_x_5184:
        /* <DEDUP_REMOVED lines=8> */
.L_x_5417:
[----:B------:R-:W-:Y:S05]  /*2c590*/  BSYNC B1 ;  /* 0x0000000000017941 */ /* 0x000fea0003800000 */
.L_x_5416:
[----:B------:R-:W-:Y:S05]  /*2c5a0*/  BRA `(.L_x_5418) ;  /* 0xfffffdf8002c7947 */ /* 0x000fea000383ffff */
.L_x_5185:
        /* <DEDUP_REMOVED lines=8> */
.L_x_5420:
[----:B------:R-:W-:Y:S05]  /*2c630*/  BSYNC B1 ;  /* 0x0000000000017941 */ /* 0x000fea0003800000 */
.L_x_5419:
[----:B------:R-:W-:Y:S05]  /*2c640*/  BRA `(.L_x_5421) ;  /* 0xfffffdf800107947 */ /* 0x000fea000383ffff */
.L_x_5186:
        /* <DEDUP_REMOVED lines=8> */
.L_x_5423:
[----:B------:R-:W-:Y:S05]  /*2c6d0*/  BSYNC B1 ;  /* 0x0000000000017941 */ /* 0x000fea0003800000 */
.L_x_5422:
[----:B------:R-:W-:Y:S05]  /*2c6e0*/  BRA `(.L_x_5424) ;  /* 0xfffffdf400f47947 */ /* 0x000fea000383ffff */
.L_x_5187:
        /* <DEDUP_REMOVED lines=8> */
.L_x_5426:
[----:B------:R-:W-:Y:S05]  /*2c770*/  BSYNC B1 ;  /* 0x0000000000017941 */ /* 0x000fea0003800000 */
.L_x_5425:
[----:B------:R-:W-:Y:S05]  /*2c780*/  BRA `(.L_x_5427) ;  /* 0xfffffdf400d87947 */ /* 0x000fea000383ffff */
.L_x_5189:
[----:B0-----:R0:W1:Y:S02]  /*2c790*/  SYNCS.PHASECHK.TRANS64.TRYWAIT P2, [R18+URZ+0x36800], R5 ;  /* 0x03680005120075a7 */ /* 0x001064000804017f */
[----:B-1----:R-:W-:Y:S05]  /*2c7a0*/  @!P2 NANOSLEEP.SYNCS 0x989680 ;  /* 0x009896800000a95d */ /* 0x002fea0003900000 */
[----:B------:R-:W1:Y:S02]  /*2c7b0*/  @!P2 SYNCS.PHASECHK.TRANS64 P2, [R18+URZ+0x36800], R5 ;  /* 0x036800051200a5a7 */ /* 0x000e64000804007f */
[----:B-1----:R-:W-:Y:S05]  /*2c7c0*/  @!P2 BRA `(.L_x_5189) ;  /* 0xfffffffc00f0a947 */ /* 0x002fea000383ffff */
[----:B------:R-:W-:Y:S05]  /*2c7d0*/  BRA `(.L_x_5428) ;  /* 0xfffffdf8003c7947 */ /* 0x000fea000383ffff */
.L_x_5217:
        /* <DEDUP_REMOVED lines=8> */
.L_x_5430:
[----:B------:R-:W-:Y:S05]  /*2c860*/  BSYNC B1 ;  /* 0x0000000000017941 */ /* 0x000fea0003800000 */
.L_x_5429:
[----:B------:R-:W-:Y:S05]  /*2c870*/  BRA `(.L_x_5431) ;  /* 0xfffffe2400b87947 */ /* 0x000fea000383ffff */
.L_x_5218:
        /* <DEDUP_REMOVED lines=8> */
.L_x_5433:
[----:B------:R-:W-:Y:S05]  /*2c900*/  BSYNC B1 ;  /* 0x0000000000017941 */ /* 0x000fea0003800000 */
.L_x_5432:
[----:B------:R-:W-:Y:S05]  /*2c910*/  BRA `(.L_x_5434) ;  /* 0xfffffe2400987947 */ /* 0x000fea000383ffff */
.L_x_5219:
        /* <DEDUP_REMOVED lines=8> */
.L_x_5436:
[----:B------:R-:W-:Y:S05]  /*2c9a0*/  BSYNC B1 ;  /* 0x0000000000017941 */ /* 0x000fea0003800000 */
.L_x_5435:
[----:B------:R-:W-:Y:S05]  /*2c9b0*/  BRA `(.L_x_5437) ;  /* 0xfffffe2400787947 */ /* 0x000fea000383ffff */
.L_x_5220:
        /* <DEDUP_REMOVED lines=8> */
.L_x_5439:
[----:B------:R-:W-:Y:S05]  /*2ca40*/  BSYNC B1 ;  /* 0x0000000000017941 */ /* 0x000fea0003800000 */
.L_x_5438:
[----:B------:R-:W-:Y:S05]  /*2ca50*/  BRA `(.L_x_5440) ;  /* 0xfffffe2400587947 */ /* 0x000fea000383ffff */
.L_x_5221:
        /* <DEDUP_REMOVED lines=8> */
.L_x_5442:
[----:B------:R-:W-:Y:S05]  /*2cae0*/  BSYNC B1 ;  /* 0x0000000000017941 */ /* 0x000fea0003800000 */
.L_x_5441:
[----:B------:R-:W-:Y:S05]  /*2caf0*/  BRA `(.L_x_5443) ;  /* 0xfffffe2400387947 */ /* 0x000fea000383ffff */
.L_x_5222:
        /* <DEDUP_REMOVED lines=8> */
.L_x_5445:
[----:B------:R-:W-:Y:S05]  /*2cb80*/  BSYNC B1 ;  /* 0x0000000000017941 */ /* 0x000fea0003800000 */
.L_x_5444:
[----:B------:R-:W-:Y:S05]  /*2cb90*/  BRA `(.L_x_5446) ;  /* 0xfffffe24001c7947 */ /* 0x000fea000383ffff */
.L_x_5223:
        /* <DEDUP_REMOVED lines=8> */
.L_x_5448:
[----:B------:R-:W-:Y:S05]  /*2cc20*/  BSYNC B1 ;  /* 0x0000000000017941 */ /* 0x000fea0003800000 */
.L_x_5447:
[----:B------:R-:W-:Y:S05]  /*2cc30*/  BRA `(.L_x_5449) ;  /* 0xfffffe2400007947 */ /* 0x000fea000383ffff */
.L_x_5224:
        /* <DEDUP_REMOVED lines=8> */
.L_x_5451:
[----:B------:R-:W-:Y:S05]  /*2ccc0*/  BSYNC B1 ;  /* 0x0000000000017941 */ /* 0x000fea0003800000 */
.L_x_5450:
[----:B------:R-:W-:Y:S05]  /*2ccd0*/  BRA `(.L_x_5452) ;  /* 0xfffffe2000e47947 */ /* 0x000fea000383ffff */
.L_x_5226:
[----:B0-----:R0:W1:Y:S02]  /*2cce0*/  SYNCS.PHASECHK.TRANS64.TRYWAIT P2, [R18+URZ+0x36800], R9 ;  /* 0x03680009120075a7 */ /* 0x001064000804017f */
[----:B-1----:R-:W-:Y:S05]  /*2ccf0*/  @!P2 NANOSLEEP.SYNCS 0x989680 ;  /* 0x009896800000a95d */ /* 0x002fea0003900000 */
[----:B------:R-:W1:Y:S02]  /*2cd00*/  @!P2 SYNCS.PHASECHK.TRANS64 P2, [R18+URZ+0x36800], R9 ;  /* 0x036800091200a5a7 */ /* 0x000e64000804007f */
[----:B-1----:R-:W-:Y:S05]  /*2cd10*/  @!P2 BRA `(.L_x_5226) ;  /* 0xfffffffc00f0a947 */ /* 0x002fea000383ffff */
[----:B------:R-:W-:Y:S05]  /*2cd20*/  BRA `(.L_x_5453) ;  /* 0xfffffe2400447947 */ /* 0x000fea000383ffff */
.L_x_5240:
[----:B-1----:R1:W2:Y:S02]  /*2cd30*/  SYNCS.PHASECHK.TRANS64.TRYWAIT P2, [R0+URZ+0x36830], R3 ;  /* 0x03683003000075a7 */ /* 0x0022a4000804017f */
[----:B--2---:R-:W-:Y:S05]  /*2cd40*/  @!P2 NANOSLEEP.SYNCS 0x989680 ;  /* 0x009896800000a95d */ /* 0x004fea0003900000 */
[----:B------:R-:W2:Y:S02]  /*2cd50*/  @!P2 SYNCS.PHASECHK.TRANS64 P2, [R0+URZ+0x36830], R3 ;  /* 0x036830030000a5a7 */ /* 0x000ea4000804007f */
[----:B--2---:R-:W-:Y:S05]  /*2cd60*/  @!P2 BRA `(.L_x_5240) ;  /* 0xfffffffc00f0a947 */ /* 0x004fea000383ffff */
[----:B------:R-:W-:Y:S05]  /*2cd70*/  BRA `(.L_x_5239) ;  /* 0xfffffe4c00147947 */ /* 0x000fea000383ffff */
.L_x_5247:
[----:B-1----:R1:W2:Y:S02]  /*2cd80*/  SYNCS.PHASECHK.TRANS64.TRYWAIT P2, [R13+URZ+0x36830], R4 ;  /* 0x036830040d0075a7 */ /* 0x0022a4000804017f */
[----:B--2---:R-:W-:Y:S05]  /*2cd90*/  @!P2 NANOSLEEP.SYNCS 0x989680 ;  /* 0x009896800000a95d */ /* 0x004fea0003900000 */
[----:B------:R-:W2:Y:S02]  /*2cda0*/  @!P2 SYNCS.PHASECHK.TRANS64 P2, [R13+URZ+0x36830], R4 ;  /* 0x036830040d00a5a7 */ /* 0x000ea4000804007f */
[----:B--2---:R-:W-:Y:S05]  /*2cdb0*/  @!P2 BRA `(.L_x_5247) ;  /* 0xfffffffc00f0a947 */ /* 0x004fea000383ffff */
[----:B------:R-:W-:Y:S05]  /*2cdc0*/  BRA `(.L_x_5246) ;  /* 0xfffffea800287947 */ /* 0x000fea000383ffff */
.L_x_5252:
[----:B-1----:R1:W2:Y:S02]  /*2cdd0*/  SYNCS.PHASECHK.TRANS64.TRYWAIT P2, [R11+URZ+0x36850], R0 ;  /* 0x036850000b0075a7 */ /* 0x0022a4000804017f */
[----:B--2---:R-:W-:Y:S05]  /*2cde0*/  @!P2 NANOSLEEP.SYNCS 0x989680 ;  /* 0x009896800000a95d */ /* 0x004fea0003900000 */
[----:B------:R-:W2:Y:S02]  /*2cdf0*/  @!P2 SYNCS.PHASECHK.TRANS64 P2, [R11+URZ+0x36850], R0 ;  /* 0x036850000b00a5a7 */ /* 0x000ea4000804007f */
[----:B--2---:R-:W-:Y:S05]  /*2ce00*/  @!P2 BRA `(.L_x_5252) ;  /* 0xfffffffc00f0a947 */ /* 0x004fea000383ffff */
[----:B------:R-:W-:Y:S05]  /*2ce10*/  BRA `(.L_x_5251) ;  /* 0xfffffedc00e87947 */ /* 0x000fea000383ffff */
.L_x_5260:
[----:B-1----:R1:W2:Y:S02]  /*2ce20*/  SYNCS.PHASECHK.TRANS64.TRYWAIT P2, [R4+URZ+0x36830], R5 ;  /* 0x03683005040075a7 */ /* 0x0022a4000804017f */
[----:B--2---:R-:W-:Y:S05]  /*2ce30*/  @!P2 NANOSLEEP.SYNCS 0x989680 ;  /* 0x009896800000a95d */ /* 0x004fea0003900000 */
[----:B------:R-:W2:Y:S02]  /*2ce40*/  @!P2 SYNCS.PHASECHK.TRANS64 P2, [R4+URZ+0x36830], R5 ;  /* 0x036830050400a5a7 */ /* 0x000ea4000804007f */
[----:B--2---:R-:W-:Y:S05]  /*2ce50*/  @!P2 BRA `(.L_x_5260) ;  /* 0xfffffffc00f0a947 */ /* 0x004fea000383ffff */
[----:B------:R-:W-:Y:S05]  /*2ce60*/  BRA `(.L_x_5259) ;  /* 0xffffff0400407947 */ /* 0x000fea000383ffff */
.L_x_5265:
[----:B-1----:R1:W2:Y:S02]  /*2ce70*/  SYNCS.PHASECHK.TRANS64.TRYWAIT P2, [R11+URZ+0x36850], R0 ;  /* 0x036850000b0075a7 */ /* 0x0022a4000804017f */
[----:B--2---:R-:W-:Y:S05]  /*2ce80*/  @!P2 NANOSLEEP.SYNCS 0x989680 ;  /* 0x009896800000a95d */ /* 0x004fea0003900000 */
[----:B------:R-:W2:Y:S02]  /*2ce90*/  @!P2 SYNCS.PHASECHK.TRANS64 P2, [R11+URZ+0x36850], R0 ;  /* 0x036850000b00a5a7 */ /* 0x000ea4000804007f */
[----:B--2---:R-:W-:Y:S05]  /*2cea0*/  @!P2 BRA `(.L_x_5265) ;  /* 0xfffffffc00f0a947 */ /* 0x004fea000383ffff */
[----:B------:R-:W-:Y:S05]  /*2ceb0*/  BRA `(.L_x_5264) ;  /* 0xffffff3800f87947 */ /* 0x000fea000383ffff */
.L_x_5271:
[----:B-1----:R1:W2:Y:S02]  /*2cec0*/  SYNCS.PHASECHK.TRANS64.TRYWAIT P0, [R13+URZ+0x36850], R2 ;  /* 0x036850020d0075a7 */ /* 0x0022a4000800017f */
[----:B--2---:R-:W-:Y:S05]  /*2ced0*/  @!P0 NANOSLEEP.SYNCS 0x989680 ;  /* 0x009896800000895d */ /* 0x004fea0003900000 */
[----:B------:R-:W2:Y:S02]  /*2cee0*/  @!P0 SYNCS.PHASECHK.TRANS64 P0, [R13+URZ+0x36850], R2 ;  /* 0x036850020d0085a7 */ /* 0x000ea4000800007f */
[----:B--2---:R-:W-:Y:S05]  /*2cef0*/  @!P0 BRA `(.L_x_5271) ;  /* 0xfffffffc00f08947 */ /* 0x004fea000383ffff */
[----:B------:R-:W-:Y:S05]  /*2cf00*/  BRA `(.L_x_5270) ;  /* 0xffffff5c00b47947 */ /* 0x000fea000383ffff */
.L_x_5305:
        /* <DEDUP_REMOVED lines=11> */
.L_x_5455:
[----:B------:R-:W-:Y:S05]  /*2cfc0*/  BSYNC B1 ;  /* 0x0000000000017941 */ /* 0x000fea0003800000 */
.L_x_5454:
[----:B------:R-:W-:Y:S05]  /*2cfd0*/  BRA `(.L_x_5456) ;  /* 0xffffffa000987947 */ /* 0x000fea000383ffff */
.L_x_5306:
[----:B------:R-:W-:Y:S01]  /*2cfe0*/  BSSY B1, `(.L_x_5457) ;  /* 0x0000006000017945 */ /* 0x000fe20003800000 */
[----:B------:R-:W-:-:S07]  /*2cff0*/  MOV R15, 0xffffffff ;  /* 0xffffffff000f7802 */ /* 0x000fce0000000f00 */
[----:B------:R-:W-:Y:S05]  /*2d000*/  WARPSYNC.COLLECTIVE R15, `(.L_x_5458) ;  /* 0x000000000f0c7348 */ /* 0x000fea0003c00000 */
[----:B------:R-:W-:Y:S02]  /*2d010*/  ELECT P6, UR62, PT ;  /* 0x00000000003e782f */ /* 0x000fe400038c0000 */
[----:B------:R-:W-:Y:S01]  /*2d020*/  MOV R14, UR62 ;  /* 0x0000003e000e7c02 */ /* 0x000fe20008000f00 */
[----:B------:R-:W-:Y:S10]  /*2d030*/  ENDCOLLECTIVE ;  /* 0x000000000000791b */ /* 0x000ff40003800000 */
.L_x_5458:
[----:B------:R-:W-:Y:S05]  /*2d040*/  BSYNC B1 ;  /* 0x0000000000017941 */ /* 0x000fea0003800000 */
.L_x_5457:
[----:B------:R-:W-:Y:S05]  /*2d050*/  BRA `(.L_x_5459) ;  /* 0xffffffa000847947 */ /* 0x000fea000383ffff */
.L_x_5308:
[----:B0-----:R0:W1:Y:S02]  /*2d060*/  SYNCS.PHASECHK.TRANS64.TRYWAIT P0, [R9+URZ+0x36820], R5 ;  /* 0x03682005090075a7 */ /* 0x001064000800017f */
[----:B-1----:R-:W-:Y:S05]  /*2d070*/  @!P0 NANOSLEEP.SYNCS 0x989680 ;  /* 0x009896800000895d */ /* 0x002fea0003900000 */
[----:B------:R-:W1:Y:S02]  /*2d080*/  @!P0 SYNCS.PHASECHK.TRANS64 P0, [R9+URZ+0x36820], R5 ;  /* 0x03682005090085a7 */ /* 0x000e64000800007f */
[----:B-1----:R-:W-:Y:S05]  /*2d090*/  @!P0 BRA `(.L_x_5308) ;  /* 0xfffffffc00f08947 */ /* 0x002fea000383ffff */
[----:B------:R-:W-:Y:S05]  /*2d0a0*/  BRA `(.L_x_5460) ;  /* 0xffffffa000a07947 */ /* 0x000fea000383ffff */
.L_x_5311:
[----:B0-----:R0:W1:Y:S02]  /*2d0b0*/  SYNCS.PHASECHK.TRANS64.TRYWAIT P0, [R5+URZ+0x368a0], R8 ;  /* 0x0368a008050075a7 */ /* 0x001064000800017f */
[----:B-1----:R-:W-:Y:S05]  /*2d0c0*/  @!P0 NANOSLEEP.SYNCS 0x989680 ;  /* 0x009896800000895d */ /* 0x002fea0003900000 */
[----:B------:R-:W1:Y:S02]  /*2d0d0*/  @!P0 SYNCS.PHASECHK.TRANS64 P0, [R5+URZ+0x368a0], R8 ;  /* 0x0368a008050085a7 */ /* 0x000e64000800007f */
[----:B-1----:R-:W-:Y:S05]  /*2d0e0*/  @!P0 BRA `(.L_x_5311) ;  /* 0xfffffffc00f08947 */ /* 0x002fea000383ffff */
[----:B------:R-:W-:Y:S05]  /*2d0f0*/  BRA `(.L_x_5461) ;  /* 0xffffffa000b07947 */ /* 0x000fea000383ffff */
.L_x_5313:
[----:B-1----:R1:W2:Y:S02]  /*2d100*/  SYNCS.PHASECHK.TRANS64.TRYWAIT P0, [R5+URZ+0x368c0], R8 ;  /* 0x0368c008050075a7 */ /* 0x0022a4000800017f */
[----:B--2---:R-:W-:Y:S05]  /*2d110*/  @!P0 NANOSLEEP.SYNCS 0x989680 ;  /* 0x009896800000895d */ /* 0x004fea0003900000 */
[----:B------:R-:W2:Y:S02]  /*2d120*/  @!P0 SYNCS.PHASECHK.TRANS64 P0, [R5+URZ+0x368c0], R8 ;  /* 0x0368c008050085a7 */ /* 0x000ea4000800007f */
[----:B--2---:R-:W-:Y:S05]  /*2d130*/  @!P0 BRA `(.L_x_5313) ;  /* 0xfffffffc00f08947 */ /* 0x004fea000383ffff */
[----:B------:R-:W-:Y:S05]  /*2d140*/  BRA `(.L_x_5462) ;  /* 0xffffffa4003c7947 */ /* 0x000fea000383ffff */
.L_x_5317:
[----:B0-----:R0:W1:Y:S02]  /*2d150*/  SYNCS.PHASECHK.TRANS64.TRYWAIT P0, [R6+URZ+0x368a0], R7 ;  /* 0x0368a007060075a7 */ /* 0x001064000800017f */
[----:B-1----:R-:W-:Y:S05]  /*2d160*/  @!P0 NANOSLEEP.SYNCS 0x989680 ;  /* 0x009896800000895d */ /* 0x002fea0003900000 */
[----:B------:R-:W1:Y:S02]  /*2d170*/  @!P0 SYNCS.PHASECHK.TRANS64 P0, [R6+URZ+0x368a0], R7 ;  /* 0x0368a007060085a7 */ /* 0x000e64000800007f */
[----:B-1----:R-:W-:Y:S05]  /*2d180*/  @!P0 BRA `(.L_x_5317) ;  /* 0xfffffffc00f08947 */ /* 0x002fea000383ffff */
[----:B------:R-:W-:Y:S05]  /*2d190*/  BRA `(.L_x_5463) ;  /* 0xffffffa800107947 */ /* 0x000fea000383ffff */
.L_x_5319:
[----:B-1----:R1:W2:Y:S02]  /*2d1a0*/  SYNCS.PHASECHK.TRANS64.TRYWAIT P1, [R6+URZ+0x368c0], R7 ;  /* 0x0368c007060075a7 */ /* 0x0022a4000802017f */
[----:B--2---:R-:W-:Y:S05]  /*2d1b0*/  @!P1 NANOSLEEP.SYNCS 0x989680 ;  /* 0x009896800000995d */ /* 0x004fea0003900000 */
[----:B------:R-:W2:Y:S02]  /*2d1c0*/  @!P1 SYNCS.PHASECHK.TRANS64 P1, [R6+URZ+0x368c0], R7 ;  /* 0x0368c007060095a7 */ /* 0x000ea4000802007f */
[----:B--2---:R-:W-:Y:S05]  /*2d1d0*/  @!P1 BRA `(.L_x_5319) ;  /* 0xfffffffc00f09947 */ /* 0x004fea000383ffff */
[----:B------:R-:W-:Y:S05]  /*2d1e0*/  BRA `(.L_x_5464) ;  /* 0xffffffa800947947 */ /* 0x000fea000383ffff */
.L_x_5331:
        /* <DEDUP_REMOVED lines=11> */
.L_x_5466:
[----:B------:R-:W-:Y:S05]  /*2d2a0*/  BSYNC B0 ;  /* 0x0000000000007941 */ /* 0x000fea0003800000 */
.L_x_5465:
[----:B------:R-:W-:Y:S05]  /*2d2b0*/  BRA `(.L_x_5467) ;  /* 0xffffffb400a47947 */ /* 0x000fea000383ffff */
.L_x_5332:
[----:B------:R-:W-:Y:S01]  /*2d2c0*/  BSSY B0, `(.L_x_5468) ;  /* 0x0000006000007945 */ /* 0x000fe20003800000 */
[----:B------:R-:W-:-:S07]  /*2d2d0*/  IMAD.MOV.U32 R15, RZ, RZ, -0x1 ;  /* 0xffffffffff0f7424 */ /* 0x000fce00078e00ff */
[----:B------:R-:W-:Y:S05]  /*2d2e0*/  WARPSYNC.COLLECTIVE R15, `(.L_x_5469) ;  /* 0x000000000f0c7348 */ /* 0x000fea0003c00000 */
[----:B------:R-:W-:Y:S02]  /*2d2f0*/  ELECT P6, UR62, PT ;  /* 0x00000000003e782f */ /* 0x000fe400038c0000 */
[----:B------:R-:W-:Y:S01]  /*2d300*/  MOV R14, UR62 ;  /* 0x0000003e000e7c02 */ /* 0x000fe20008000f00 */
[----:B------:R-:W-:Y:S10]  /*2d310*/  ENDCOLLECTIVE ;  /* 0x000000000000791b */ /* 0x000ff40003800000 */
.L_x_5469:
[----:B------:R-:W-:Y:S05]  /*2d320*/  BSYNC B0 ;  /* 0x0000000000007941 */ /* 0x000fea0003800000 */
.L_x_5468:
[----:B------:R-:W-:Y:S05]  /*2d330*/  BRA `(.L_x_5470) ;  /* 0xffffffb400947947 */ /* 0x000fea000383ffff */
.L_x_5335:
[----:B0-----:R0:W1:Y:S02]  /*2d340*/  SYNCS.PHASECHK.TRANS64.TRYWAIT P0, [R7+URZ+0x36840], R10 ;  /* 0x0368400a070075a7 */ /* 0x001064000800017f */
[----:B-1----:R-:W-:Y:S05]  /*2d350*/  @!P0 NANOSLEEP.SYNCS 0x989680 ;  /* 0x009896800000895d */ /* 0x002fea0003900000 */
[----:B------:R-:W1:Y:S02]  /*2d360*/  @!P0 SYNCS.PHASECHK.TRANS64 P0, [R7+URZ+0x36840], R10 ;  /* 0x0368400a070085a7 */ /* 0x000e64000800007f */
[----:B-1----:R-:W-:Y:S05]  /*2d370*/  @!P0 BRA `(.L_x_5335) ;  /* 0xfffffffc00f08947 */ /* 0x002fea000383ffff */
[----:B------:R-:W-:Y:S05]  /*2d380*/  BRA `(.L_x_5471) ;  /* 0xffffffb400f87947 */ /* 0x000fea000383ffff */
.L_x_5338:
        /* <DEDUP_REMOVED lines=8> */
.L_x_5346:
[----:B0-----:R0:W1:Y:S02]  /*2d410*/  SYNCS.PHASECHK.TRANS64.TRYWAIT P0, [R8+URZ+0x36840], R9 ;  /* 0x03684009080075a7 */ /* 0x001064000800017f */
[----:B-1----:R-:W-:Y:S05]  /*2d420*/  @!P0 NANOSLEEP.SYNCS 0x989680 ;  /* 0x009896800000895d */ /* 0x002fea0003900000 */
[----:B------:R-:W1:Y:S02]  /*2d430*/  @!P0 SYNCS.PHASECHK.TRANS64 P0, [R8+URZ+0x36840], R9 ;  /* 0x03684009080085a7 */ /* 0x000e64000800007f */
[----:B-1----:R-:W-:Y:S05]  /*2d440*/  @!P0 BRA `(.L_x_5346) ;  /* 0xfffffffc00f08947 */ /* 0x002fea000383ffff */
[----:B------:R-:W-:Y:S05]  /*2d450*/  BRA `(.L_x_5473) ;  /* 0xffffffbc00f87947 */ /* 0x000fea000383ffff */
.L_x_5348:
[----:B0-----:R0:W1:Y:S02]  /*2d460*/  SYNCS.PHASECHK.TRANS64.TRYWAIT P0, [R8+URZ+0x36860], R9 ;  /* 0x03686009080075a7 */ /* 0x001064000800017f */
[----:B-1----:R-:W-:Y:S05]  /*2d470*/  @!P0 NANOSLEEP.SYNCS 0x989680 ;  /* 0x009896800000895d */ /* 0x002fea0003900000 */
[----:B------:R-:W1:Y:S02]  /*2d480*/  @!P0 SYNCS.PHASECHK.TRANS64 P0, [R8+URZ+0x36860], R9 ;  /* 0x03686009080085a7 */ /* 0x000e64000800007f */
[----:B-1----:R-:W-:Y:S05]  /*2d490*/  @!P0 BRA `(.L_x_5348) ;  /* 0xfffffffc00f08947 */ /* 0x002fea000383ffff */
[----:B------:R-:W-:Y:S05]  /*2d4a0*/  BRA `(.L_x_5474) ;  /* 0xffffffc000a47947 */ /* 0x000fea000383ffff */
.L_x_5354:
[----:B-1----:R1:W2:Y:S02]  /*2d4b0*/  SYNCS.PHASECHK.TRANS64.TRYWAIT P0, [R2+URZ+0x36840], R3 ;  /* 0x03684003020075a7 */ /* 0x0022a4000800017f */
[----:B--2---:R-:W-:Y:S05]  /*2d4c0*/  @!P0 NANOSLEEP.SYNCS 0x989680 ;  /* 0x009896800000895d */ /* 0x004fea0003900000 */
[----:B------:R-:W2:Y:S02]  /*2d4d0*/  @!P0 SYNCS.PHASECHK.TRANS64 P0, [R2+URZ+0x36840], R3 ;  /* 0x03684003020085a7 */ /* 0x000ea4000800007f */
[----:B--2---:R-:W-:Y:S05]  /*2d4e0*/  @!P0 BRA `(.L_x_5354) ;  /* 0xfffffffc00f08947 */ /* 0x004fea000383ffff */
[----:B------:R-:W-:Y:S05]  /*2d4f0*/  BRA `(.L_x_5475) ;  /* 0xffffffc800107947 */ /* 0x000fea000383ffff */
.L_x_5356:
[----:B0-----:R0:W1:Y:S02]  /*2d500*/  SYNCS.PHASECHK.TRANS64.TRYWAIT P0, [R2+URZ+0x36860], R3 ;  /* 0x03686003020075a7 */ /* 0x001064000800017f */
[----:B-1----:R-:W-:Y:S05]  /*2d510*/  @!P0 NANOSLEEP.SYNCS 0x989680 ;  /* 0x009896800000895d */ /* 0x002fea0003900000 */
[----:B------:R-:W1:Y:S02]  /*2d520*/  @!P0 SYNCS.PHASECHK.TRANS64 P0, [R2+URZ+0x36860], R3 ;  /* 0x03686003020085a7 */ /* 0x000e64000800007f */
[----:B-1----:R-:W-:Y:S05]  /*2d530*/  @!P0 BRA `(.L_x_5356) ;  /* 0xfffffffc00f08947 */ /* 0x002fea000383ffff */
[----:B------:R-:W-:Y:S05]  /*2d540*/  BRA `(.L_x_5476) ;  /* 0xffffffc800bc7947 */ /* 0x000fea000383ffff */
.L_x_5362:
[----:B--2---:R2:W3:Y:S02]  /*2d550*/  SYNCS.PHASECHK.TRANS64.TRYWAIT P0, [R2+URZ+0x36840], R3 ;  /* 0x03684003020075a7 */ /* 0x0044e4000800017f */
[----:B---3--:R-:W-:Y:S05]  /*2d560*/  @!P0 NANOSLEEP.SYNCS 0x989680 ;  /* 0x009896800000895d */ /* 0x008fea0003900000 */
[----:B------:R-:W3:Y:S02]  /*2d570*/  @!P0 SYNCS.PHASECHK.TRANS64 P0, [R2+URZ+0x36840], R3 ;  /* 0x03684003020085a7 */ /* 0x000ee4000800007f */
[----:B---3--:R-:W-:Y:S05]  /*2d580*/  @!P0 BRA `(.L_x_5362) ;  /* 0xfffffffc00f08947 */ /* 0x008fea000383ffff */
[----:B------:R-:W-:Y:S05]  /*2d590*/  BRA `(.L_x_5477) ;  /* 0xffffffd000087947 */ /* 0x000fea000383ffff */
.L_x_5364:
[----:B0-----:R0:W1:Y:S02]  /*2d5a0*/  SYNCS.PHASECHK.TRANS64.TRYWAIT P0, [R2+URZ+0x36860], R9 ;  /* 0x03686009020075a7 */ /* 0x001064000800017f */
[----:B-1----:R-:W-:Y:S05]  /*2d5b0*/  @!P0 NANOSLEEP.SYNCS 0x989680 ;  /* 0x009896800000895d */ /* 0x002fea0003900000 */
[----:B------:R-:W1:Y:S02]  /*2d5c0*/  @!P0 SYNCS.PHASECHK.TRANS64 P0, [R2+URZ+0x36860], R9 ;  /* 0x03686009020085a7 */ /* 0x000e64000800007f */
[----:B-1----:R-:W-:Y:S05]  /*2d5d0*/  @!P0 BRA `(.L_x_5364) ;  /* 0xfffffffc00f08947 */ /* 0x002fea000383ffff */
[----:B------:R-:W-:Y:S05]  /*2d5e0*/  BRA `(.L_x_5478) ;  /* 0xffffffd000b07947 */ /* 0x000fea000383ffff */
.L_x_5372:
[----:B-1----:R1:W2:Y:S02]  /*2d5f0*/  SYNCS.PHASECHK.TRANS64.TRYWAIT P0, [R3+URZ+0x36860], R0 ;  /* 0x03686000030075a7 */ /* 0x0022a4000800017f */
[----:B--2---:R-:W-:Y:S05]  /*2d600*/  @!P0 NANOSLEEP.SYNCS 0x989680 ;  /* 0x009896800000895d */ /* 0x004fea0003900000 */
[----:B------:R-:W2:Y:S02]  /*2d610*/  @!P0 SYNCS.PHASECHK.TRANS64 P0, [R3+URZ+0x36860], R0 ;  /* 0x03686000030085a7 */ /* 0x000ea4000800007f */
[----:B--2---:R-:W-:Y:S05]  /*2d620*/  @!P0 BRA `(.L_x_5372) ;  /* 0xfffffffc00f08947 */ /* 0x004fea000383ffff */
[----:B------:R-:W-:Y:S05]  /*2d630*/  BRA `(.L_x_5479) ;  /* 0xffffffd400e07947 */ /* 0x000fea000383ffff */
.L_x_5375:
[----:B------:R-:W-:Y:S01]  /*2d640*/  BSSY B0, `(.L_x_5480) ;  /* 0x0000008000007945 */ /* 0x000fe20003800000 */
[----:B------:R-:W-:Y:S01]  /*2d650*/  MOV R13, R16 ;  /* 0x00000010000d7202 */ /* 0x000fe20000000f00 */
[----:B------:R-:W-:Y:S01]  /*2d660*/  IMAD.MOV.U32 R12, RZ, RZ, RZ ;  /* 0x000000ffff0c7224 */ /* 0x000fe200078e00ff */
[----:B0-----:R-:W-:Y:S01]  /*2d670*/  MOV R15, 0xffffffff ;  /* 0xffffffff000f7802 */ /* 0x001fe20000000f00 */
[----:B------:R-:W-:-:S07]  /*2d680*/  IMAD.MOV.U32 R11, RZ, RZ, 0x1f ;  /* 0x0000001fff0b7424 */ /* 0x000fce00078e00ff */
[----:B-1----:R-:W-:Y:S05]  /*2d690*/  WARPSYNC.COLLECTIVE R15, `(.L_x_5481) ;  /* 0x000000000f087348 */ /* 0x002fea0003c00000 */
[----:B------:R0:W2:Y:S02]  /*2d6a0*/  SHFL.IDX P6, R14, R13, R12, R11 ;  /* 0x0000000c0d0e7389 */ /* 0x0000a400000c000b */
[----:B012---:R-:W-:Y:S01]  /*2d6b0*/  ENDCOLLECTIVE ;  /* 0x000000000000791b */ /* 0x007fe20003800000 */
.L_x_5481:
[----:B------:R-:W-:Y:S05]  /*2d6c0*/  BSYNC B0 ;  /* 0x0000000000007941 */ /* 0x000fea0003800000 */
.L_x_5480:
        /* <DEDUP_REMOVED lines=8> */
.L_x_5482:
[----:B------:R-:W-:Y:S01]  /*2d750*/  MOV R16, R14 ;  /* 0x0000000e00107202 */ /* 0x000fe20000000f00 */
[----:B------:R-:W-:Y:S06]  /*2d760*/  BRA `(.L_x_5483) ;  /* 0xffffffd8008c7947 */ /* 0x000fec000383ffff */
.L_x_5378:
        /* <DEDUP_REMOVED lines=8> */
.L_x_5485:
[----:B------:R-:W-:Y:S05]  /*2d7f0*/  BSYNC B0 ;  /* 0x0000000000007941 */ /* 0x000fea0003800000 */
.L_x_5484:
        /* <DEDUP_REMOVED lines=10> */
.L_x_5486:
        /* <DEDUP_REMOVED lines=8> */
.L_x_5487:
        /* <DEDUP_REMOVED lines=8> */
.L_x_5488:
        /* <DEDUP_REMOVED lines=8> */
.L_x_5489:
        /* <DEDUP_REMOVED lines=8> */
.L_x_5490:
[----:B------:R-:W-:Y:S05]  /*2daa0*/  BRA `(.L_x_5491) ;  /* 0xffffffd800507947 */ /* 0x000fea000383ffff */
.L_x_5383:
[----:B------:R-:W-:Y:S01]  /*2dab0*/  BSSY B0, `(.L_x_5492) ;  /* 0x0000008000007945 */ /* 0x000fe20003800000 */
[----:B-----5:R-:W-:Y:S01]  /*2dac0*/  IMAD.MOV.U32 R13, RZ, RZ, R17 ;  /* 0x000000ffff0d7224 */ /* 0x020fe200078e0011 */
[----:B------:R-:W-:Y:S01]  /*2dad0*/  MOV R11, RZ ;  /* 0x000000ff000b7202 */ /* 0x000fe20000000f00 */
[----:B------:R-:W-:Y:S02]  /*2dae0*/  IMAD.MOV.U32 R12, RZ, RZ, 0x1 ;  /* 0x00000001ff0c7424 */ /* 0x000fe400078e00ff */
[----:B------:R-:W-:-:S07]  /*2daf0*/  IMAD.MOV.U32 R15, RZ, RZ, -0x1 ;  /* 0xffffffffff0f7424 */ /* 0x000fce00078e00ff */
[----:B01----:R-:W-:Y:S05]  /*2db00*/  WARPSYNC.COLLECTIVE R15, `(.L_x_5493) ;  /* 0x000000000f087348 */ /* 0x003fea0003c00000 */
[----:B------:R2:W3:Y:S02]  /*2db10*/  SHFL.UP P6, R14, R13, R12, R11 ;  /* 0x0400000c0d0e7389 */ /* 0x0004e400000c000b */
[----:B0123--:R-:W-:Y:S01]  /*2db20*/  ENDCOLLECTIVE ;  /* 0x000000000000791b */ /* 0x00ffe20003800000 */
.L_x_5493:
[----:B------:R-:W-:Y:S05]  /*2db30*/  BSYNC B0 ;  /* 0x0000000000007941 */ /* 0x000fea0003800000 */
.L_x_5492:
        /* <DEDUP_REMOVED lines=10> */
.L_x_5494:
        /* <DEDUP_REMOVED lines=8> */
.L_x_5495:
        /* <DEDUP_REMOVED lines=8> */
.L_x_5496:
        /* <DEDUP_REMOVED lines=8> */
.L_x_5497:
        /* <DEDUP_REMOVED lines=8> */
.L_x_5498:
[----:B------:R-:W-:Y:S05]  /*2dde0*/  BRA `(.L_x_5499) ;  /* 0xffffffd800347947 */ /* 0x000fea000383ffff */
.L_x_5385:
[----:B------:R-:W-:Y:S01]  /*2ddf0*/  BSSY B0, `(.L_x_5500) ;  /* 0x0000006000007945 */ /* 0x000fe20003800000 */
[----:B------:R-:W-:Y:S01]  /*2de00*/  PLOP3.LUT P6, PT, P6, PT, PT, 0x8, 0x0 ;  /* 0x000000000000781c */ /* 0x000fe200037ce170 */
[----:B------:R-:W-:-:S12]  /*2de10*/  IMAD.MOV.U32 R15, RZ, RZ, -0x1 ;  /* 0xffffffffff0f7424 */ /* 0x000fd800078e00ff */
[----:B0-----:R-:W-:Y:S05]  /*2de20*/  WARPSYNC.COLLECTIVE R15, `(.L_x_5501) ;  /* 0x000000000f087348 */ /* 0x001fea0003c00000 */
[----:B------:R-:W-:Y:S01]  /*2de30*/  VOTE.ANY R14, PT, P6 ;  /* 0x00000000000e7806 */ /* 0x000fe200030e0100 */
[----:B0-----:R-:W-:Y:S06]  /*2de40*/  ENDCOLLECTIVE ;  /* 0x000000000000791b */ /* 0x001fec0003800000 */
.L_x_5501:
[----:B------:R-:W-:Y:S05]  /*2de50*/  BSYNC B0 ;  /* 0x0000000000007941 */ /* 0x000fea0003800000 */
.L_x_5500:
        /* <DEDUP_REMOVED lines=9> */
.L_x_5502:
[----:B------:R-:W-:Y:S01]  /*2def0*/  IMAD.MOV.U32 R17, RZ, RZ, R14 ;  /* 0x000000ffff117224 */ /* 0x000fe200078e000e */
[----:B------:R-:W-:Y:S06]  /*2df00*/  BRA `(.L_x_5503) ;  /* 0xffffffd800247947 */ /* 0x000fec000383ffff */
.L_x_5387:
[----:B------:R-:W-:Y:S01]  /*2df10*/  BSSY B0, `(.L_x_5504) ;  /* 0x0000007000007945 */ /* 0x000fe20003800000 */
[----:B------:R-:W-:Y:S01]  /*2df20*/  IMAD.MOV.U32 R13, RZ, RZ, R2 ;  /* 0x000000ffff0d7224 */ /* 0x000fe200078e0002 */
[----:B------:R-:W-:Y:S01]  /*2df30*/  MOV R11, 0x1f ;  /* 0x0000001f000b7802 */ /* 0x000fe20000000f00 */
[----:B------:R-:W-:-:S07]  /*2df40*/  IMAD.MOV.U32 R15, RZ, RZ, -0x1 ;  /* 0xffffffffff0f7424 */ /* 0x000fce00078e00ff */
[----:B012---:R-:W-:Y:S05]  /*2df50*/  WARPSYNC.COLLECTIVE R15, `(.L_x_5505) ;  /* 0x000000000f087348 */ /* 0x007fea0003c00000 */
[----:B------:R3:W4:Y:S02]  /*2df60*/  SHFL.IDX P6, R14, R13, R12, R11 ;  /* 0x0000000c0d0e7389 */ /* 0x00072400000c000b */
[----:B01234-:R-:W-:Y:S01]  /*2df70*/  ENDCOLLECTIVE ;  /* 0x000000000000791b */ /* 0x01ffe20003800000 */
.L_x_5505:
[----:B------:R-:W-:Y:S05]  /*2df80*/  BSYNC B0 ;  /* 0x0000000000007941 */ /* 0x000fea0003800000 */
.L_x_5504:
[----:B------:R-:W-:Y:S01]  /*2df90*/  IMAD.MOV.U32 R7, RZ, RZ, R14 ;  /* 0x000000ffff077224 */ /* 0x000fe200078e000e */
[----:B------:R-:W-:Y:S06]  /*2dfa0*/  BRA `(.L_x_5386) ;  /* 0xffffffd800187947 */ /* 0x000fec000383ffff */
.L_x_5391:
[----:B-1----:R1:W2:Y:S02]  /*2dfb0*/  SYNCS.PHASECHK.TRANS64.TRYWAIT P0, [R0+URZ+0x36820], R3 ;  /* 0x03682003000075a7 */ /* 0x0022a4000800017f */
[----:B--2---:R-:W-:Y:S05]  /*2dfc0*/  @!P0 NANOSLEEP.SYNCS 0x989680 ;  /* 0x009896800000895d */ /* 0x004fea0003900000 */
[----:B------:R-:W2:Y:S02]  /*2dfd0*/  @!P0 SYNCS.PHASECHK.TRANS64 P0, [R0+URZ+0x36820], R3 ;  /* 0x03682003000085a7 */ /* 0x000ea4000800007f */
[----:B--2---:R-:W-:Y:S05]  /*2dfe0*/  @!P0 BRA `(.L_x_5391) ;  /* 0xfffffffc00f08947 */ /* 0x004fea000383ffff */
[----:B------:R-:W-:Y:S05]  /*2dff0*/  BRA `(.L_x_5506) ;  /* 0xffffffdc008c7947 */ /* 0x000fea000383ffff */
.L_x_5392:
        /* <DEDUP_REMOVED lines=11> */
.L_x_5508:
[----:B------:R-:W-:Y:S05]  /*2e0b0*/  BSYNC B0 ;  /* 0x0000000000007941 */ /* 0x000fea0003800000 */
.L_x_5507:
[----:B------:R-:W-:Y:S05]  /*2e0c0*/  BRA `(.L_x_5509) ;  /* 0xffffffdc00747947 */ /* 0x000fea000383ffff */
.L_x_5393:
[----:B------:R-:W-:Y:S01]  /*2e0d0*/  BSSY B0, `(.L_x_5510) ;  /* 0x0000006000007945 */ /* 0x000fe20003800000 */
[----:B------:R-:W-:-:S07]  /*2e0e0*/  IMAD.MOV.U32 R15, RZ, RZ, -0x1 ;  /* 0xffffffffff0f7424 */ /* 0x000fce00078e00ff */
[----:B012---:R-:W-:Y:S05]  /*2e0f0*/  WARPSYNC.COLLECTIVE R15, `(.L_x_5511) ;  /* 0x000000000f0c7348 */ /* 0x007fea0003c00000 */
[----:B------:R-:W-:Y:S02]  /*2e100*/  ELECT P6, UR62, PT ;  /* 0x00000000003e782f */ /* 0x000fe400038c0000 */
[----:B------:R-:W-:Y:S01]  /*2e110*/  MOV R14, UR62 ;  /* 0x0000003e000e7c02 */ /* 0x000fe20008000f00 */
[----:B012---:R-:W-:Y:S10]  /*2e120*/  ENDCOLLECTIVE ;  /* 0x000000000000791b */ /* 0x007ff40003800000 */
.L_x_5511:
[----:B------:R-:W-:Y:S05]  /*2e130*/  BSYNC B0 ;  /* 0x0000000000007941 */ /* 0x000fea0003800000 */
.L_x_5510:
[----:B------:R-:W-:Y:S05]  /*2e140*/  BRA `(.L_x_5512) ;  /* 0xffffffdc00687947 */ /* 0x000fea000383ffff */
.L_x_5395:
[----:B-1----:R1:W2:Y:S02]  /*2e150*/  SYNCS.PHASECHK.TRANS64.TRYWAIT P0, [R6+URZ], R5 ;  /* 0x00000005060075a7 */ /* 0x0022a4000800017f */
[----:B--2---:R-:W-:Y:S05]  /*2e160*/  @!P0 NANOSLEEP.SYNCS 0x989680 ;  /* 0x009896800000895d */ /* 0x004fea0003900000 */
[----:B------:R-:W2:Y:S02]  /*2e170*/  @!P0 SYNCS.PHASECHK.TRANS64 P0, [R6+URZ], R5 ;  /* 0x00000005060085a7 */ /* 0x000ea4000800007f */
[----:B--2---:R-:W-:Y:S05]  /*2e180*/  @!P0 BRA `(.L_x_5395) ;  /* 0xfffffffc00f08947 */ /* 0x004fea000383ffff */
[----:B------:R-:W-:Y:S05]  /*2e190*/  BRA `(.L_x_5513) ;  /* 0xffffffdc00ac7947 */ /* 0x000fea000383ffff */
.L_x_5396:
[----:B--2---:R2:W3:Y:S02]  /*2e1a0*/  SYNCS.PHASECHK.TRANS64.TRYWAIT P0, [R7+URZ], R2 ;  /* 0x00000002070075a7 */ /* 0x0044e4000800017f */
[----:B---3--:R-:W-:Y:S05]  /*2e1b0*/  @!P0 NANOSLEEP.SYNCS 0x989680 ;  /* 0x009896800000895d */ /* 0x008fea0003900000 */
[----:B------:R-:W3:Y:S02]  /*2e1c0*/  @!P0 SYNCS.PHASECHK.TRANS64 P0, [R7+URZ], R2 ;  /* 0x00000002070085a7 */ /* 0x000ee4000800007f */
[----:B---3--:R-:W-:Y:S05]  /*2e1d0*/  @!P0 BRA `(.L_x_5396) ;  /* 0xfffffffc00f08947 */ /* 0x008fea000383ffff */
[----:B------:R-:W-:Y:S05]  /*2e1e0*/  BRA `(.L_x_5514) ;  /* 0xffffffdc00a07947 */ /* 0x000fea000383ffff */
.L_x_5398:
[----:B---3--:R3:W4:Y:S02]  /*2e1f0*/  SYNCS.PHASECHK.TRANS64.TRYWAIT P0, [R4+URZ], R5 ;  /* 0x00000005040075a7 */ /* 0x008724000800017f */
[----:B----4-:R-:W-:Y:S05]  /*2e200*/  @!P0 NANOSLEEP.SYNCS 0x989680 ;  /* 0x009896800000895d */ /* 0x010fea0003900000 */
[----:B------:R-:W4:Y:S02]  /*2e210*/  @!P0 SYNCS.PHASECHK.TRANS64 P0, [R4+URZ], R5 ;  /* 0x00000005040085a7 */ /* 0x000f24000800007f */
[----:B----4-:R-:W-:Y:S05]  /*2e220*/  @!P0 BRA `(.L_x_5398) ;  /* 0xfffffffc00f08947 */ /* 0x010fea000383ffff */
[----:B------:R-:W-:Y:S05]  /*2e230*/  BRA `(.L_x_5515) ;  /* 0xffffffdc00a87947 */ /* 0x000fea000383ffff */
.L_x_5516:
        /* <DEDUP_REMOVED lines=12> */
.L_x_12765:


//--------------------- .text._ZN7cutlass13device_kernelIN5flash11enable_sm90INS1_16FlashAttnFwdSm90INS1_25CollectiveMainloopFwdSm90ILi2EN4cute5tupleIJNS5_1CILi1EEES8_S8_EEENS6_IJNS7_ILi128EEENS7_ILi176EEESA_EEELi128ENS_6half_tEfNS_4arch4Sm90ELb0ELb0ELb1ELb0ELb0ELb0ELb0ELb1ELb1ELb0ELb0ELb0EEENS1_21CollectiveEpilogueFwdINS6_IJSA_SA_SB_EEES9_SD_SF_Li256ELb0ELb0ELb0ELb0EEENS1_29StaticPersistentTileSchedulerILb0EEEEEEEEEvNT_6ParamsE --------------------------
	.section	.text._ZN7cutlass13device_kernelIN5flash11enable_sm90INS1_16FlashAttnFwdSm90INS1_25CollectiveMainloopFwdSm90ILi2EN4cute5tupleIJNS5_1CILi1EEES8_S8_EEENS6_IJNS7_ILi128EEENS7_ILi176EEESA_EEELi128ENS_6half_tEfNS_4arch4Sm90ELb0ELb0ELb1ELb0ELb0ELb0ELb0ELb1ELb1ELb0ELb0ELb0EEENS1_21CollectiveEpilogueFwdINS6_IJSA_SA_SB_EEES9_SD_SF_Li256ELb0ELb0ELb0ELb0EEENS1_29StaticPersistentTileSchedulerILb0EEEEEEEEEvNT_6ParamsE,"ax",@progbits
	.align	128
.text._ZN7cutlass13device_kernelIN5flash11enable_sm90INS1_16FlashAttnFwdSm90INS1_25CollectiveMainloopFwdSm90ILi2EN4cute5tupleIJNS5_1CILi1EEES8_S8_EEENS6_IJNS7_ILi128EEENS7_ILi176EEESA_EEELi128ENS_6half_tEfNS_4arch4Sm90ELb0ELb0ELb1ELb0ELb0ELb0ELb0ELb1ELb1ELb0ELb0ELb0EEENS1_21CollectiveEpilogueFwdINS6_IJSA_SA_SB_EEES9_SD_SF_Li256ELb0ELb0ELb0ELb0EEENS1_29StaticPersistentTileSchedulerILb0EEEEEEEEEvNT_6ParamsE:
        .type           _ZN7cutlass13device_kernelIN5flash11enable_sm90INS1_16FlashAttnFwdSm90INS1_25CollectiveMainloopFwdSm90ILi2EN4cute5tupleIJNS5_1CILi1EEES8_S8_EEENS6_IJNS7_ILi128EEENS7_ILi176EEESA_EEELi128ENS_6half_tEfNS_4arch4Sm90ELb0ELb0ELb1ELb0ELb0ELb0ELb0ELb1ELb1ELb0ELb0ELb0EEENS1_21CollectiveEpilogueFwdINS6_IJSA_SA_SB_EEES9_SD_SF_Li256ELb0ELb0ELb0ELb0EEENS1_29StaticPersistentTileSchedulerILb0EEEEEEEEEvNT_6ParamsE,@function
        .size           _ZN7cutlass13device_kernelIN5flash11enable_sm90INS1_16FlashAttnFwdSm90INS1_25CollectiveMainloopFwdSm90ILi2EN4cute5tupleIJNS5_1CILi1EEES8_S8_EEENS6_IJNS7_ILi128EEENS7_ILi176EEESA_EEELi128ENS_6half_tEfNS_4arch4Sm90ELb0ELb0ELb1ELb0ELb0ELb0ELb0ELb1ELb1ELb0ELb0ELb0EEENS1_21CollectiveEpilogueFwdINS6_IJSA_SA_SB_EEES9_SD_SF_Li256ELb0ELb0ELb0ELb0EEENS1_29StaticPersistentTileSchedulerILb0EEEEEEEEEvNT_6ParamsE,(.L_x_12766 - _ZN7cutlass13device_kernelIN5flash11enable_sm90INS1_16FlashAttnFwdSm90INS1_25CollectiveMainloopFwdSm90ILi2EN4cute5tupleIJNS5_1CILi1EEES8_S8_EEENS6_IJNS7_ILi128EEENS7_ILi176EEESA_EEELi128ENS_6half_tEfNS_4arch4Sm90ELb0ELb0ELb1ELb0ELb0ELb0ELb0ELb1ELb1ELb0ELb0ELb0EEENS1_21CollectiveEpilogueFwdINS6_IJSA_SA_SB_EEES9_SD_SF_Li256ELb0ELb0ELb0ELb0EEENS1_29StaticPersistentTileSchedulerILb0EEEEEEEEEvNT_6ParamsE)
        .other          _ZN7cutlass13device_kernelIN5flash11enable_sm90INS1_16FlashAttnFwdSm90INS1_25CollectiveMainloopFwdSm90ILi2EN4cute5tupleIJNS5_1CILi1EEES8_S8_EEENS6_IJNS7_ILi128EEENS7_ILi176EEESA_EEELi128ENS_6half_tEfNS_4arch4Sm90ELb0ELb0ELb1ELb0ELb0ELb0ELb0ELb1ELb1ELb0ELb0ELb0EEENS1_21CollectiveEpilogueFwdINS6_IJSA_SA_SB_EEES9_SD_SF_Li256ELb0ELb0ELb0ELb0EEENS1_29StaticPersistentTileSchedulerILb0EEEEEEEEEvNT_6ParamsE,@"STO_CUDA_ENTRY STV_DEFAULT"
_ZN7cutlass13device_kernelIN5flash11enable_sm90INS1_16FlashAttnFwdSm90INS1_25CollectiveMainloopFwdSm90ILi2EN4cute5tupleIJNS5_1CILi1EEES8_S8_EEENS6_IJNS7_ILi128EEENS7_ILi176EEESA_EEELi128ENS_6half_tEfNS_4arch4Sm90ELb0ELb0ELb1ELb0ELb0ELb0ELb0ELb1ELb1ELb0ELb0ELb0EEENS1_21CollectiveEpilogueFwdINS6_IJSA_SA_SB_EEES9_SD_SF_Li256ELb0ELb0ELb0ELb0EEENS1_29StaticPersistentTileSchedulerILb0EEEEEEEEEvNT_6ParamsE:
[----:B------:R-:W1:Y:S02]  /*0000*/  LDC R1, c[0x0][0x28] ;  /* 0x00000a00ff017b82 */ /* 0x000e640000000800 */
[----:B-1----:R-:W-:Y:S01]  /*0010*/  VIADD R1, R1, 0xffffffe0 ;  /* 0xffffffe001017836 */ /* 0x002fe20000000000 */
[----:B------:R-:W1:Y:S01]  /*0020*/  S2R R3, SR_TID.X ;  /* 0x0000000000037919 */ /* 0x000e620000002100 */
[----:B------:R-:W-:Y:S01]  /*0030*/  ELECT P0, URZ, PT ;  /* 0x00000000003f782f */ /* 0x000fe20003800000 */
[----:B------:R-:W-:Y:S01]  /*0040*/  BSSY B0, `(.L_x_5517) ;  /* 0x0000014000007945 */ /* 0x000fe20003800000 */
[--C-:B-1----:R-:W-:Y:S02]  /*0050*/  SHF.R.U32.HI R0, RZ, 0x5, R3.reuse ;  /* 0x00000005ff007819 */ /* 0x102fe40000011603 */
[----:B------:R-:W-:-:S03]  /*0060*/  SHF.R.U32.HI R4, RZ, 0x7, R3 ;  /* 0x00000007ff047819 */ /* 0x000fc60000011603 */
        /* <DEDUP_REMOVED lines=17> */
.L_x_5518:
[----:B------:R-:W-:Y:S05]  /*0180*/  BSYNC B0 ;  /* 0x0000000000007941 */ /* 0x000fea0003800000 */
.L_x_5517:
        /* <DEDUP_REMOVED lines=37> */
.L_x_5519:
        /* <DEDUP_REMOVED lines=22> */
.L_x_5520:
        /* <DEDUP_REMOVED lines=18> */
.L_x_5521:
        /* <DEDUP_REMOVED lines=22> */
.L_x_5522:
        /* <DEDUP_REMOVED lines=22> */
.L_x_5523:
        /* <DEDUP_REMOVED lines=8> */
.L_x_5525:
[----:B------:R-:W-:-:S08]  /*09a0*/  NOP ;  /* 0x0000000000007918 */ /* 0x000fd00000000000 */
[----:B------:R-:W2:Y:S02]  /*09b0*/  USETMAXREG.TRY_ALLOC.CTAPOOL UP0, 0xf0 ;  /* 0x000000f0000079c8 */ /* 0x000ea40008000600 */
[----:B--2---:R-:W-:-:S13]  /*09c0*/  PLOP3.LUT P0, PT, PT, PT, UP0, 0x80, 0x0 ;  /* 0x000000000000781c */ /* 0x004fda0003f0f008 */
[----:B------:R-:W-:Y:S05]  /*09d0*/  @!P0 BRA `(.L_x_5525) ;  /* 0xfffffffc00f08947 */ /* 0x000fea000383ffff */
[----:B------:R-:W-:Y:S01]  /*09e0*/  LOP3.LUT R0, R3, 0xffffff80, RZ, 0xc0, !PT ;  /* 0xffffff8003007812 */ /* 0x000fe200078ec0ff */
[----:B------:R-:W2:Y:S08]  /*09f0*/  S2UR UR7, SR_CTAID.X ;  /* 0x00000000000779c3 */ /* 0x000eb00000002500 */
[----:B------:R-:W-:Y:S06]  /*0a00*/  BAR.ARV 0x8, 0x120 ;  /* 0x0204800000007b1d */ /* 0x000fec0000002000 */
[----:B------:R-:W-:-:S02]  /*0a10*/  ISETP.NE.AND P0, PT, R0, 0x80, PT ;  /* 0x000000800000780c */ /* 0x000fc40003f05270 */
[----:B------:R-:W2:Y:S11]  /*0a20*/  LDC R0, c[0x0][0xda4] ;  /* 0x00036900ff007b82 */ /* 0x000eb60000000800 */
[----:B------:R-:W-:Y:S06]  /*0a30*/  @!P0 BAR.ARV 0x9, 0x100 ;  /* 0x0244000000008b1d */ /* 0x000fec0000002000 */
[----:B--2---:R-:W-:-:S13]  /*0a40*/  ISETP.LE.AND P0, PT, R0, UR7, PT ;  /* 0x0000000700007c0c */ /* 0x004fda000bf03270 */
[----:B------:R-:W-:Y:S05]  /*0a50*/  @P0 EXIT ;  /* 0x000000000000094d */ /* 0x000fea0003800000 */
[----:B-1----:R-:W2:Y:S01]  /*0a60*/  LDL R2, [R1+0x1c] ;  /* 0x00001c0001027983 */ /* 0x002ea20000100800 */
[----:B------:R-:W-:Y:S01]  /*0a70*/  VIADD R0, R3, 0xffffff80 ;  /* 0xffffff8003007836 */ /* 0x000fe20000000000 */
[----:B------:R-:W1:Y:S01]  /*0a80*/  S2UR UR4, SR_CgaCtaId ;  /* 0x00000000000479c3 */ /* 0x000e620000008800 */
[----:B------:R-:W-:Y:S01]  /*0a90*/  UMOV UR39, 0x400 ;  /* 0x0000040000277882 */ /* 0x000fe20000000000 */
[----:B------:R-:W-:Y:S01]  /*0aa0*/  IMAD.MOV.U32 R225, RZ, RZ, -0x2 ;  /* 0xfffffffeffe17424 */ /* 0x000fe200078e00ff */
[----:B------:R-:W-:Y:S01]  /*0ab0*/  UMOV UR38, URZ ;  /* 0x0000003f00267c82 */ /* 0x000fe20008000000 */
[----:B------:R-:W-:Y:S01]  /*0ac0*/  SHF.R.S32.HI R3, RZ, 0x1f, R0 ;  /* 0x0000001fff037819 */ /* 0x000fe20000011400 */
[----:B------:R-:W-:-:S03]  /*0ad0*/  IMAD.U32 R19, RZ, RZ, UR7 ;  /* 0x00000007ff137e24 */ /* 0x000fc6000f8e00ff */
[CC--:B------:R-:W-:Y:S01]  /*0ae0*/  LEA.HI R5, R3.reuse, R0.reuse, RZ, 0x7 ;  /* 0x0000000003057211 */ /* 0x0c0fe200078f38ff */
[----:B------:R-:W3:Y:S01]  /*0af0*/  S2UR UR6, SR_SWINHI ;  /* 0x00000000000679c3 */ /* 0x000ee20000002f00 */
[-C--:B------:R-:W-:Y:S02]  /*0b00*/  LEA.HI R6, R3, R0.reuse, RZ, 0x4 ;  /* 0x0000000003067211 */ /* 0x080fe400078f20ff */
[----:B------:R-:W-:Y:S02]  /*0b10*/  LOP3.LUT R23, R5, 0xffffff80, RZ, 0xc0, !PT ;  /* 0xffffff8005177812 */ /* 0x000fe400078ec0ff */
[----:B------:R-:W-:Y:S02]  /*0b20*/  SHF.R.S32.HI R7, RZ, 0x4, R6 ;  /* 0x00000004ff077819 */ /* 0x000fe40000011406 */
[----:B------:R-:W-:Y:S02]  /*0b30*/  IADD3 R23, R0, -R23, RZ ;  /* 0x8000001700177210 */ /* 0x000fe40007ffe0ff */
[----:B------:R-:W-:-:S02]  /*0b40*/  LEA.HI R223, R3, R0, RZ, 0x5 ;  /* 0x0000000003df7211 */ /* 0x000fc400078f28ff */
[C---:B------:R-:W-:Y:S02]  /*0b50*/  LEA.HI R8, R6.reuse, R7, RZ, 0x1 ;  /* 0x0000000706087211 */ /* 0x040fe400078f08ff */
[----:B------:R-:W-:Y:S02]  /*0b60*/  LOP3.LUT R3, R6, 0x3fffff0, RZ, 0xc0, !PT ;  /* 0x03fffff006037812 */ /* 0x000fe400078ec0ff */
[----:B------:R-:W-:Y:S01]  /*0b70*/  LOP3.LUT R8, R8, 0x1ffffffe, RZ, 0xc0, !PT ;  /* 0x1ffffffe08087812 */ /* 0x000fe200078ec0ff */
[----:B-1----:R-:W-:Y:S01]  /*0b80*/  ULEA UR39, UR4, UR39, 0x18 ;  /* 0x0000002704277291 */ /* 0x002fe2000f8ec03f */
[----:B------:R-:W-:Y:S01]  /*0b90*/  SHF.R.S32.HI R223, RZ, 0x5, R223 ;  /* 0x00000005ffdf7819 */ /* 0x000fe200000114df */
[----:B------:R-:W-:Y:S01]  /*0ba0*/  IMAD.IADD R0, R0, 0x1, -R3 ;  /* 0x0000000100007824 */ /* 0x000fe200078e0a03 */
[----:B------:R-:W-:Y:S01]  /*0bb0*/  SHF.R.S32.HI R222, RZ, 0x7, R5 ;  /* 0x00000007ffde7819 */ /* 0x000fe20000011405 */
[----:B------:R-:W-:Y:S02]  /*0bc0*/  IMAD.IADD R8, R7, 0x1, -R8 ;  /* 0x0000000107087824 */ /* 0x000fe400078e0a08 */
[----:B------:R-:W-:Y:S01]  /*0bd0*/  IMAD R3, R223, 0x10, R0 ;  /* 0x00000010df037824 */ /* 0x000fe200078e0200 */
[----:B------:R-:W-:Y:S01]  /*0be0*/  LEA.HI R5, R5, R222, RZ, 0x1 ;  /* 0x000000de05057211 */ /* 0x000fe200078f08ff */
[----:B------:R-:W-:Y:S01]  /*0bf0*/  UMOV UR4, UR39 ;  /* 0x0000002700047c82 */ /* 0x000fe20008000000 */
[----:B---3--:R-:W-:Y:S01]  /*0c00*/  UMOV UR5, UR6 ;  /* 0x0000000600057c82 */ /* 0x008fe20008000000 */
[----:B------:R-:W-:Y:S01]  /*0c10*/  MOV R16, UR4 ;  /* 0x0000000400107c02 */ /* 0x000fe20008000f00 */
[----:B------:R-:W-:Y:S01]  /*0c20*/  IMAD.U32 R17, RZ, RZ, UR5 ;  /* 0x00000005ff117e24 */ /* 0x000fe2000f8e00ff */
[----:B------:R-:W-:Y:S01]  /*0c30*/  LOP3.LUT R5, R5, 0x3fffffe, RZ, 0xc0, !PT ;  /* 0x03fffffe05057812 */ /* 0x000fe200078ec0ff */
[----:B------:R-:W-:Y:S01]  /*0c40*/  UMOV UR5, URZ ;  /* 0x0000003f00057c82 */ /* 0x000fe20008000000 */
[----:B------:R-:W-:-:S02]  /*0c50*/  LEA R3, R3, R8, 0x3 ;  /* 0x0000000803037211 */ /* 0x000fc400078e18ff */
[----:B------:R-:W-:Y:S02]  /*0c60*/  IADD3 R5, R222, -R5, RZ ;  /* 0x80000005de057210 */ /* 0x000fe40007ffe0ff */
[----:B------:R-:W-:Y:S01]  /*0c70*/  MOV R22, UR5 ;  /* 0x0000000500167c02 */ /* 0x000fe20008000f00 */
[----:B------:R-:W-:-:S04]  /*0c80*/  IMAD.SHL.U32 R3, R3, 0x8, RZ ;  /* 0x0000000803037824 */ /* 0x000fc800078e00ff */
[----:B------:R-:W-:Y:S01]  /*0c90*/  IMAD.WIDE R16, R3, 0x2, R16 ;  /* 0x0000000203107825 */ /* 0x000fe200078e0210 */
[----:B--2---:R-:W-:Y:S02]  /*0ca0*/  R2UR UR8, R2 ;  /* 0x00000000020872ca */ /* 0x004fe400000e0000 */
[----:B------:R-:W-:-:S04]  /*0cb0*/  SHF.R.S32.HI R2, RZ, 0x1f, R23 ;  /* 0x0000001fff027819 */ /* 0x000fc80000011417 */
[CC--:B------:R-:W-:Y:S02]  /*0cc0*/  LEA.HI R4, R2.reuse, R23.reuse, RZ, 0x2 ;  /* 0x0000001702047211 */ /* 0x0c0fe400078f10ff */
[----:B------:R-:W-:Y:S02]  /*0cd0*/  LEA.HI R2, R2, R23, RZ, 0x5 ;  /* 0x0000001702027211 */ /* 0x000fe400078f28ff */
[--C-:B------:R-:W-:Y:S02]  /*0ce0*/  SHF.R.S32.HI R6, RZ, 0x2, R4.reuse ;  /* 0x00000002ff067819 */ /* 0x100fe40000011404 */
[----:B------:R-:W-:Y:S01]  /*0cf0*/  SHF.R.S32.HI R9, RZ, 0x1f, R4 ;  /* 0x0000001fff097819 */ /* 0x000fe20000011404 */
[----:B------:R-:W-:Y:S01]  /*0d00*/  ULOP3.LUT UR4, UR8, 0x1, URZ, 0xfc, !UPT ;  /* 0x0000000108047892 */ /* 0x000fe2000f8efc3f */
[----:B------:R-:W-:Y:S02]  /*0d10*/  SHF.R.S32.HI R2, RZ, 0x5, R2 ;  /* 0x00000005ff027819 */ /* 0x000fe40000011402 */
[----:B------:R-:W-:-:S02]  /*0d20*/  LEA.HI R9, R9, R6, RZ, 0x3 ;  /* 0x0000000609097211 */ /* 0x000fc400078f18ff */
[----:B------:R-:W-:Y:S01]  /*0d30*/  LOP3.LUT R4, R4, 0x7ffffffc, RZ, 0xc0, !PT ;  /* 0x7ffffffc04047812 */ /* 0x000fe200078ec0ff */
[----:B------:R-:W-:Y:S01]  /*0d40*/  IMAD.U32 R226, RZ, RZ, UR4 ;  /* 0x00000004ffe27e24 */ /* 0x000fe2000f8e00ff */
[----:B------:R-:W-:Y:S01]  /*0d50*/  LOP3.LUT R9, R9, 0xfffffff8, RZ, 0xc0, !PT ;  /* 0xfffffff809097812 */ /* 0x000fe200078ec0ff */
[----:B------:R-:W-:Y:S02]  /*0d60*/  UMOV UR4, URZ ;  /* 0x0000003f00047c82 */ /* 0x000fe40008000000 */
[----:B------:R-:W-:Y:S02]  /*0d70*/  IMAD.IADD R4, R23, 0x1, -R4 ;  /* 0x0000000117047824 */ /* 0x000fe400078e0a04 */
[----:B------:R-:W-:Y:S02]  /*0d80*/  IMAD.IADD R9, R6, 0x1, -R9 ;  /* 0x0000000106097824 */ /* 0x000fe400078e0a09 */
[----:B------:R-:W-:Y:S02]  /*0d90*/  IMAD R225, R4, R225, 0xb0 ;  /* 0x000000b004e17424 */ /* 0x000fe400078e02e1 */
[----:B------:R-:W-:-:S04]  /*0da0*/  IMAD R2, R2, 0x10, R9 ;  /* 0x0000001002027824 */ /* 0x000fc800078e0209 */
[----:B------:R-:W-:Y:S02]  /*0db0*/  IMAD R224, R5, 0x40, R2 ;  /* 0x0000004005e07824 */ /* 0x000fe400078e0202 */
[----:B------:R-:W-:-:S07]  /*0dc0*/  IMAD.U32 R2, RZ, RZ, UR4 ;  /* 0x00000004ff027e24 */ /* 0x000fce000f8e00ff */
.L_x_5548:
[----:B------:R-:W1:Y:S01]  /*0dd0*/  SHFL.IDX PT, R0, R222, RZ, 0x1f ;  /* 0x00001fffde007589 */ /* 0x000e6200000e0000 */
        /* <DEDUP_REMOVED lines=8> */
[----:B------:R-:W-:-:S02]  /*0e60*/  UISETP.NE.AND UP2, UPT, UR4, 0x1, UPT ;  /* 0x000000010400788c */ /* 0x000fc4000bf45270 */
[----:B------:R-:W-:Y:S02]  /*0e70*/  UIADD3 UR11, UR39, 0x16400, URZ ;  /* 0x00016400270b7890 */ /* 0x000fe4000fffe03f */
[----:B------:R-:W-:Y:S01]  /*0e80*/  USEL UR37, UR37, 0x1, UP0 ;  /* 0x0000000125257887 */ /* 0x000fe20008000000 */
[----:B------:R-:W-:Y:S01]  /*0e90*/  ULDC UR9, c[0x0][0x2e0] ;  /* 0x0000b80000097ab9 */ /* 0x000fe20000000800 */
[----:B------:R-:W-:Y:S01]  /*0ea0*/  ULOP3.LUT UP0, URZ, UR11, 0x9f, URZ, 0xc0, !UPT ;  /* 0x0000009f0b3f7892 */ /* 0x000fe2000f80c03f */
[----:B------:R-:W-:Y:S01]  /*0eb0*/  @UP1 ULDC UR6, c[0x0][0xdac] ;  /* 0x00036b0000061ab9 */ /* 0x000fe20000000800 */
[----:B------:R-:W-:Y:S02]  /*0ec0*/  UIMAD UR37, UR37, UR9, URZ ;  /* 0x00000009252572a4 */ /* 0x000fe4000f8e023f */
[----:B------:R-:W-:Y:S01]  /*0ed0*/  UIMAD.WIDE.U32 UR6, UR12, UR6, URZ ;  /* 0x000000060c0672a5 */ /* 0x000fe2000f8e003f */
[----:B-1----:R-:W-:Y:S01]  /*0ee0*/  R2UR UR14, R0 ;  /* 0x00000000000e72ca */ /* 0x002fe200000e0000 */
[----:B------:R-:W-:Y:S01]  /*0ef0*/  @UP1 ULDC UR10, c[0x0][0xdb0] ;  /* 0x00036c00000a1ab9 */ /* 0x000fe20000000800 */
[----:B------:R-:W-:Y:S01]  /*0f00*/  PLOP3.LUT P0, PT, PT, PT, UP0, 0x80, 0x0 ;  /* 0x000000000000781c */ /* 0x000fe20003f0f008 */
[----:B------:R-:W-:Y:S01]  /*0f10*/  UMOV UR13, UR12 ;  /* 0x0000000c000d7c82 */ /* 0x000fe20008000000 */
[----:B------:R-:W-:-:S06]  /*0f20*/  @UP1 USHF.R.U32.HI UR13, URZ, UR10, UR7 ;  /* 0x0000000a3f0d1299 */ /* 0x000fcc0008011607 */
[----:B------:R-:W-:Y:S01]  /*0f30*/  IMAD.U32 R221, RZ, RZ, UR13 ;  /* 0x0000000dffdd7e24 */ /* 0x000fe2000f8e00ff */
[----:B------:R-:W-:Y:S02]  /*0f40*/  UMOV UR36, UR13 ;  /* 0x0000000d00247c82 */ /* 0x000fe40008000000 */
[----:B------:R-:W-:Y:S02]  /*0f50*/  ULEA.HI UR4, UR14, UR14, URZ, 0x1 ;  /* 0x0000000e0e047291 */ /* 0x000fe4000f8f083f */
[----:B------:R-:W-:Y:S02]  /*0f60*/  IMAD.U32 R18, RZ, RZ, UR14 ;  /* 0x0000000eff127e24 */ /* 0x000fe4000f8e00ff */
        /* <DEDUP_REMOVED lines=11> */
[----:B------:R-:W-:Y:S01]  /*1020*/  MOV R220, UR4 ;  /* 0x0000000400dc7c02 */ /* 0x000fe20008000f00 */
[----:B------:R-:W-:Y:S02]  /*1030*/  @UP2 USHF.R.U32.HI UR36, URZ, UR5, UR7 ;  /* 0x000000053f242299 */ /* 0x000fe40008011607 */
[----:B------:R-:W-:Y:S01]  /*1040*/  ULEA.HI.SX32 UR61, UR9, UR61, 0x1b ;  /* 0x0000003d093d7291 */ /* 0x000fe2000f8fda3f */
[----:B--2---:R-:W-:Y:S11]  /*1050*/  @!P0 BRA `(.L_x_5526) ;  /* 0x0000000000408947 */ /* 0x004ff60003800000 */
        /* <DEDUP_REMOVED lines=13> */
[----:B-1----:R-:W-:-:S07]  /*1130*/  IMAD.MOV.U32 R13, RZ, RZ, RZ ;  /* 0x000000ffff0d7224 */ /* 0x002fce00078e00ff */
[----:B------:R-:W-:-:S07]  /*1140*/  LEPC R20, `(.L_x_5526) ;  /* 0x000000001014794e */ /* 0x000fce0000000000 */
[----:B--2---:R-:W-:Y:S05]  /*1150*/  CALL.ABS.NOINC R14 ;  /* 0x000000000e007343 */ /* 0x004fea0003c00000 */
.L_x_5526:
[----:B------:R-:W-:Y:S02]  /*1160*/  R2UR UR4, R22 ;  /* 0x00000000160472ca */ /* 0x000fe400000e0000 */
[----:B------:R-:W-:-:S11]  /*1170*/  R2UR UR5, R226 ;  /* 0x00000000e20572ca */ /* 0x000fd600000e0000 */
[----:B------:R-:W-:Y:S02]  /*1180*/  ULOP3.LUT UR4, UR4, 0x1, URZ, 0xc0, !UPT ;  /* 0x0000000104047892 */ /* 0x000fe4000f8ec03f */
[----:B------:R-:W-:-:S04]  /*1190*/  IMAD.U32 R3, RZ, RZ, UR5 ;  /* 0x00000005ff037e24 */ /* 0x000fc8000f8e00ff */
[----:B------:R-:W-:Y:S01]  /*11a0*/  IMAD.U32 R0, RZ, RZ, UR4 ;  /* 0x00000004ff007e24 */ /* 0x000fe2000f8e00ff */
[----:B------:R-:W-:-:S04]  /*11b0*/  ISETP.NE.AND P0, PT, R3, 0x3, PT ;  /* 0x000000030300780c */ /* 0x000fc80003f05270 */
[----:B------:R-:W-:-:S04]  /*11c0*/  SHF.L.U32 R0, R0, 0x1f, RZ ;  /* 0x0000001f00007819 */ /* 0x000fc800000006ff */
[----:B------:R-:W1:Y:S02]  /*11d0*/  SYNCS.PHASECHK.TRANS64.TRYWAIT P1, [UR39+0x34800], R0 ;  /* 0x03480000ff0075a7 */ /* 0x000e640008020167 */
[----:B-1----:R-:W-:Y:S05]  /*11e0*/  @!P1 BRA `(.L_x_5527) ;  /* 0x000000f400dc9947 */ /* 0x002fea0003800000 */
.L_x_5605:
[----:B------:R-:W-:Y:S05]  /*11f0*/  @!P0 BRA `(.L_x_5528) ;  /* 0x0000000000048947 */ /* 0x000fea0003800000 */
[----:B------:R-:W-:Y:S01]  /*1200*/  BPT.TRAP 0x1 ;  /* 0x000000040000795c */ /* 0x000fe20000300000 */
.L_x_5528:
        /* <DEDUP_REMOVED lines=8> */
.L_x_5529:
[----:B------:R-:W3:Y:S01]  /*1290*/  S2R R4, SR_TID.X ;  /* 0x0000000000047919 */ /* 0x000ee20000002100 */
[----:B------:R-:W-:Y:S01]  /*12a0*/  IMAD.MOV.U32 R87, RZ, RZ, RZ ;  /* 0x000000ffff577224 */ /* 0x000fe200078e00ff */
[----:B---3--:R-:W-:-:S04]  /*12b0*/  LOP3.LUT R4, R4, 0x7f, RZ, 0xc0, !PT ;  /* 0x0000007f04047812 */ /* 0x008fc800078ec0ff */
[----:B------:R-:W-:Y:S01]  /*12c0*/  ISETP.NE.AND P1, PT, R4, RZ, PT ;  /* 0x000000ff0400720c */ /* 0x000fe20003f25270 */
[----:B--2---:R-:W-:-:S12]  /*12d0*/  @P2 BRA `(.L_x_5530) ;  /* 0x0000000000082947 */ /* 0x004fd80003800000 */
[----:B------:R-:W2:Y:S02]  /*12e0*/  SYNCS.PHASECHK.TRANS64.TRYWAIT P2, [R3+URZ+0x34830], R0 ;  /* 0x03483000030075a7 */ /* 0x000ea4000804017f */
[----:B--2---:R-:W-:Y:S05]  /*12f0*/  @!P2 BRA `(.L_x_5531) ;  /* 0x000000f400b0a947 */ /* 0x004fea0003800000 */
.L_x_5530:
[----:B------:R-:W-:Y:S05]  /*1300*/  WARPSYNC.ALL ;  /* 0x0000000000007948 */ /* 0x000fea0003800000 */
[----:B------:R-:W-:Y:S01]  /*1310*/  UIADD3 UR4, UR39, 0x1e400, URZ ;  /* 0x0001e40027047890 */ /* 0x000fe2000fffe03f */
[----:B------:R-:W-:Y:S01]  /*1320*/  WARPGROUP.ARRIVE ;  /* 0x00000000000079c5 */ /* 0x000fe20000000000 */
[----:B------:R-:W-:Y:S01]  /*1330*/  ULOP3.LUT UR21, UR40, 0x10000, URZ, 0xfc, !UPT ;  /* 0x0001000028157892 */ /* 0x000fe2000f8efc3f */
[----:B------:R-:W-:Y:S01]  /*1340*/  IMAD.U32 R123, RZ, RZ, UR61 ;  /* 0x0000003dff7b7e24 */ /* 0x000fe2000f8e00ff */
[----:B------:R-:W-:Y:S01]  /*1350*/  USHF.R.U32.HI UR4, URZ, 0x4, UR4 ;  /* 0x000000043f047899 */ /* 0x000fe20008011604 */
[----:B------:R-:W-:Y:S01]  /*1360*/  P2R R121, PR, RZ, 0x1 ;  /* 0x00000001ff797803 */ /* 0x000fe20000000000 */
[----:B------:R-:W-:Y:S01]  /*1370*/  UMOV UR7, 0x40000040 ;  /* 0x4000004000077882 */ /* 0x000fe20000000000 */
[----:B------:R-:W-:Y:S01]  /*1380*/  UMOV UR11, 0x40000040 ;  /* 0x40000040000b7882 */ /* 0x000fe20000000000 */
[----:B------:R-:W-:Y:S01]  /*1390*/  ULOP3.LUT UR4, UR4, 0x3fff, URZ, 0xc0, !UPT ;  /* 0x00003fff04047892 */ /* 0x000fe2000f8ec03f */
[----:B-12---:R-:W-:Y:S01]  /*13a0*/  @!P1 VIADD R3, R3, 0x34840 ;  /* 0x0003484003039836 */ /* 0x006fe20000000000 */
[----:B------:R-:W-:Y:S01]  /*13b0*/  UMOV UR15, 0x40000040 ;  /* 0x40000040000f7882 */ /* 0x000fe20000000000 */
[----:B------:R-:W-:Y:S01]  /*13c0*/  UMOV UR19, 0x40000040 ;  /* 0x4000004000137882 */ /* 0x000fe20000000000 */
[----:B------:R-:W-:Y:S01]  /*13d0*/  ULOP3.LUT UR5, UR4, 0x10000, URZ, 0xfc, !UPT ;  /* 0x0001000004057892 */ /* 0x000fe2000f8efc3f */
[----:B------:R-:W-:-:S02]  /*13e0*/  UMOV UR27, 0x40000040 ;  /* 0x40000040001b7882 */ /* 0x000fc40000000000 */
[----:B------:R-:W-:Y:S01]  /*13f0*/  UMOV UR4, UR21 ;  /* 0x0000001500047c82 */ /* 0x000fe20008000000 */
[----:B------:R-:W-:Y:S01]  /*1400*/  UIMAD UR20, UR38, 0xb00, UR5 ;  /* 0x00000b00261478a4 */ /* 0x000fe2000f8e0205 */
[----:B------:R-:W-:Y:S01]  /*1410*/  MOV R10, UR4 ;  /* 0x00000004000a7c02 */ /* 0x000fe20008000f00 */
[----:B------:R-:W-:Y:S01]  /*1420*/  IMAD.U32 R0, RZ, RZ, UR5 ;  /* 0x00000005ff007e24 */ /* 0x000fe2000f8e00ff */
[----:B------:R-:W-:Y:S01]  /*1430*/  UMOV UR5, 0x40000040 ;  /* 0x4000004000057882 */ /* 0x000fe20000000000 */
[----:B------:R-:W-:Y:S01]  /*1440*/  UMOV UR48, UR4 ;  /* 0x0000000400307c82 */ /* 0x000fe20008000000 */
[----:B------:R-:W-:Y:S01]  /*1450*/  UMOV UR49, UR5 ;  /* 0x0000000500317c82 */ /* 0x000fe20008000000 */
[----:B------:R-:W-:Y:S01]  /*1460*/  IMAD.U32 R11, RZ, RZ, UR5 ;  /* 0x00000005ff0b7e24 */ /* 0x000fe2000f8e00ff */
[----:B------:R-:W-:Y:S01]  /*1470*/  UMOV UR6, UR20 ;  /* 0x0000001400067c82 */ /* 0x000fe20008000000 */
[----:B------:R-:W-:Y:S01]  /*1480*/  UIADD3 UR10, UR20, 0x100, URZ ;  /* 0x00000100140a7890 */ /* 0x000fe2000fffe03f */
[----:B------:R-:W-:Y:S01]  /*1490*/  HGMMA.64x16x16.F32 R112, gdesc[UR4], RZ, !UPT, gsb0 ;  /* 0x00200000047079f0 */ /* 0x000fe2000c0008ff */
[----:B------:R-:W-:Y:S01]  /*14a0*/  UIADD3 UR6, UR20, 0x80, URZ ;  /* 0x0000008014067890 */ /* 0x000fe2000fffe03f */
[----:B------:R-:W-:Y:S01]  /*14b0*/  @!P1 PRMT R3, RZ, 0x654, R3 ;  /* 0x00000654ff039816 */ /* 0x000fe20000000003 */
[----:B------:R-:W-:Y:S01]  /*14c0*/  UMOV UR4, UR48 ;  /* 0x0000003000047c82 */ /* 0x000fe20008000000 */
[----:B------:R-:W-:Y:S01]  /*14d0*/  UMOV UR5, UR49 ;  /* 0x0000003100057c82 */ /* 0x000fe20008000000 */
[----:B------:R-:W-:Y:S01]  /*14e0*/  UMOV UR7, 0x40000040 ;  /* 0x4000004000077882 */ /* 0x000fe20000000000 */
[----:B------:R-:W-:Y:S01]  /*14f0*/  UMOV UR8, UR48 ;  /* 0x0000003000087c82 */ /* 0x000fe20008000000 */
[----:B------:R-:W-:Y:S01]  /*1500*/  UMOV UR9, UR49 ;  /* 0x0000003100097c82 */ /* 0x000fe20008000000 */
[----:B------:R-:W-:Y:S01]  /*1510*/  UIADD3 UR14, UR20, 0x180, URZ ;  /* 0x00000180140e7890 */ /* 0x000fe2000fffe03f */
        /* <DEDUP_REMOVED lines=11> */
[----:B------:R-:W-:Y:S01]  /*15d0*/  UMOV UR31, 0x40000040 ;  /* 0x40000040001f7882 */ /* 0x000fe20000000000 */
        /* <DEDUP_REMOVED lines=12> */
[----:B------:R-:W-:-:S02]  /*16a0*/  UIADD3 UR22, UR21, 0x2, URZ ;  /* 0x0000000215167890 */ /* 0x000fc4000fffe03f */
[----:B------:R-:W-:Y:S01]  /*16b0*/  UIADD3 UR50, UR20, 0x602, URZ ;  /* 0x0000060214327890 */ /* 0x000fe2000fffe03f */
[----:B------:R-:W-:Y:S01]  /*16c0*/  UMOV UR51, 0x40000040 ;  /* 0x4000004000337882 */ /* 0x000fe20000000000 */
[----:B------:R-:W-:Y:S01]  /*16d0*/  UIADD3 UR54, UR20, 0x604, URZ ;  /* 0x0000060414367890 */ /* 0x000fe2000fffe03f */
[----:B------:R-:W-:Y:S01]  /*16e0*/  UMOV UR55, 0x40000040 ;  /* 0x4000004000377882 */ /* 0x000fe20000000000 */
[----:B------:R-:W-:Y:S01]  /*16f0*/  UISETP.GE.AND UP0, UPT, UR37, 0xb1, UPT ;  /* 0x000000b12500788c */ /* 0x000fe2000bf06270 */
        /* <DEDUP_REMOVED lines=24> */
[----:B------:R-:W-:Y:S01]  /*1880*/  IMAD.U32 R8, RZ, RZ, UR12 ;  /* 0x0000000cff087e24 */ /* 0x000fe2000f8e00ff */
[----:B------:R-:W-:Y:S01]  /*1890*/  UIADD3 UR22, UR21, 0x4, URZ ;  /* 0x0000000415167890 */ /* 0x000fe2000fffe03f */
[----:B------:R-:W-:Y:S01]  /*18a0*/  IMAD.U32 R9, RZ, RZ, UR13 ;  /* 0x0000000dff097e24 */ /* 0x000fe2000f8e00ff */
        /* <DEDUP_REMOVED lines=80> */
[----:B------:R-:W-:Y:S01]  /*1db0*/  MOV R6, UR12 ;  /* 0x0000000c00067c02 */ /* 0x000fe20008000f00 */
        /* <DEDUP_REMOVED lines=415> */
[----:B------:R-:W-:Y:S01]  /*37b0*/  UMOV UR19, 0x40000040 ;  /* 0x4000004000137882 */ /* 0x000fe20000000000 */
[----:B------:R-:W-:Y:S01]  /*37c0*/  FMUL.FTZ R83, R119, UR6 ;  /* 0x0000000677537c20 */ /* 0x000fe20008410000 */
[----:B------:R-:W-:Y:S01]  /*37d0*/  FMUL.FTZ R20, R115, UR6 ;  /* 0x0000000673147c20 */ /* 0x000fe20008410000 */
[----:B------:R-:W-:-:S04]  /*37e0*/  FMUL.FTZ R82, R118, UR6 ;  /* 0x0000000676527c20 */ /* 0x000fc80008410000 */
[----:B------:R-:W-:Y:S08]  /*37f0*/  MUFU.TANH R14, R14 ;  /* 0x0000000e000e7308 */ /* 0x000ff00000002400 */
[----:B------:R-:W2:Y:S08]  /*3800*/  MUFU.TANH R21, R21 ;  /* 0x0000001500157308 */ /* 0x000eb00000002400 */
[----:B------:R-:W3:Y:S08]  /*3810*/  MUFU.TANH R15, R15 ;  /* 0x0000000f000f7308 */ /* 0x000ef00000002400 */
[----:B------:R-:W4:Y:S08]  /*3820*/  MUFU.TANH R12, R12 ;  /* 0x0000000c000c7308 */ /* 0x000f300000002400 */
        /* <DEDUP_REMOVED lines=11> */
[----:B------:R-:W5:Y:S01]  /*38e0*/  MUFU.TANH R80, R80 ;  /* 0x0000005000507308 */ /* 0x000f620000002400 */
[----:B------:R-:W-:Y:S01]  /*38f0*/  UMOV UR19, 0x40000040 ;  /* 0x4000004000137882 */ /* 0x000fe20000000000 */
[----:B------:R-:W-:Y:S01]  /*3900*/  FMUL.FTZ R104, R107, UR6 ;  /* 0x000000066b687c20 */ /* 0x000fe20008410000 */
[----:B------:R-:W-:Y:S01]  /*3910*/  FMUL.FTZ R110, R110, UR6 ;  /* 0x000000066e6e7c20 */ /* 0x000fe20008410000 */
[----:B------:R-:W-:-:S04]  /*3920*/  FMUL.FTZ R111, R111, UR6 ;  /* 0x000000066f6f7c20 */ /* 0x000fc80008410000 */
[----:B------:R-:W5:Y:S08]  /*3930*/  MUFU.TANH R81, R81 ;  /* 0x0000005100517308 */ /* 0x000f700000002400 */
[----:B------:R-:W-:Y:S08]  /*3940*/  MUFU.TANH R85, R85 ;  /* 0x0000005500557308 */ /* 0x000ff00000002400 */
        /* <DEDUP_REMOVED lines=10> */
[----:B------:R-:W5:Y:S01]  /*39f0*/  MUFU.TANH R106, R96 ;  /* 0x00000060006a7308 */ /* 0x000f620000002400 */
[----:B------:R-:W-:Y:S01]  /*3a00*/  HGMMA.64x16x16.F32 R88, gdesc[UR16], R88, gsb0 ;  /* 0x00200000105879f0 */ /* 0x000fe20008000858 */
[----:B------:R-:W-:Y:S01]  /*3a10*/  UIADD3 UR18, UR20, 0x786, URZ ;  /* 0x0000078614127890 */ /* 0x000fe2000fffe03f */
[----:B------:R-:W-:Y:S01]  /*3a20*/  FMUL.FTZ R101, R101, UR6 ;  /* 0x0000000665657c20 */ /* 0x000fe20008410000 */
[----:B------:R-:W-:Y:S01]  /*3a30*/  UMOV UR19, 0x40000040 ;  /* 0x4000004000137882 */ /* 0x000fe20000000000 */
[----:B------:R-:W-:Y:S01]  /*3a40*/  FMUL.FTZ R102, R102, UR6 ;  /* 0x0000000666667c20 */ /* 0x000fe20008410000 */
[----:B------:R-:W-:Y:S01]  /*3a50*/  FMUL.FTZ R99, R99, UR6 ;  /* 0x0000000663637c20 */ /* 0x000fe20008410000 */
[----:B------:R-:W-:Y:S01]  /*3a60*/  FMUL.FTZ R103, R103, UR6 ;  /* 0x0000000667677c20 */ /* 0x000fe20008410000 */
[----:B------:R-:W-:Y:S08]  /*3a70*/  MUFU.TANH R112, R112 ;  /* 0x0000007000707308 */ /* 0x000ff00000002400 */
[----:B------:R-:W5:Y:S08]  /*3a80*/  MUFU.TANH R97, R98 ;  /* 0x0000006200617308 */ /* 0x000f700000002400 */
        /* <DEDUP_REMOVED lines=14> */
[----:B------:R-:W-:Y:S01]  /*3b70*/  UMOV UR19, 0x40000040 ;  /* 0x4000004000137882 */ /* 0x000fe20000000000 */
[----:B------:R-:W-:Y:S01]  /*3b80*/  FMUL.FTZ R90, R90, UR6 ;  /* 0x000000065a5a7c20 */ /* 0x000fe20008410000 */
[----:B------:R-:W-:Y:S01]  /*3b90*/  FMUL.FTZ R91, R91, UR6 ;  /* 0x000000065b5b7c20 */ /* 0x000fe20008410000 */
[----:B------:R-:W-:Y:S01]  /*3ba0*/  MUFU.TANH R109, R94 ;  /* 0x0000005e006d7308 */ /* 0x000fe20000002400 */
[----:B------:R-:W-:-:S07]  /*3bb0*/  FMUL.FTZ R95, R95, UR6 ;  /* 0x000000065f5f7c20 */ /* 0x000fce0008410000 */
[----:B------:R-:W-:Y:S08]  /*3bc0*/  MUFU.TANH R118, R92 ;  /* 0x0000005c00767308 */ /* 0x000ff00000002400 */
[----:B------:R-:W-:Y:S08]  /*3bd0*/  MUFU.TANH R88, R88 ;  /* 0x0000005800587308 */ /* 0x000ff00000002400 */
[----:B------:R-:W-:Y:S08]  /*3be0*/  MUFU.TANH R99, R99 ;  /* 0x0000006300637308 */ /* 0x000ff00000002400 */
[----:B------:R-:W5:Y:S08]  /*3bf0*/  MUFU.TANH R89, R89 ;  /* 0x0000005900597308 */ /* 0x000f700000002400 */
[----:B------:R-:W-:Y:S01]  /*3c00*/  MUFU.TANH R103, R103 ;  /* 0x0000006700677308 */ /* 0x000fe20000002400 */
[----:B------:R-:W-:-:S02]  /*3c10*/  WARPGROUP.DEPBAR.LE gsb0, 0x0 ;  /* 0x00008000000079c5 */ /* 0x000fc40000010000 */
[----:B------:R-:W-:Y:S01]  /*3c20*/  WARPGROUP.ARRIVE ;  /* 0x00000000000079c5 */ /* 0x000fe20000000000 */
[----:B------:R-:W-:-:S04]  /*3c30*/  FMUL.FTZ R72, R72, UR6 ;  /* 0x0000000648487c20 */ /* 0x000fc80008410000 */
[----:B------:R-:W-:Y:S01]  /*3c40*/  MUFU.TANH R93, R93 ;  /* 0x0000005d005d7308 */ /* 0x000fe20000002400 */
[----:B------:R-:W-:Y:S01]  /*3c50*/  FMUL.FTZ R73, R73, UR6 ;  /* 0x0000000649497c20 */ /* 0x000fe20008410000 */
[----:B------:R-:W-:Y:S01]  /*3c60*/  FMUL.FTZ R76, R76, UR6 ;  /* 0x000000064c4c7c20 */ /* 0x000fe20008410000 */
[----:B------:R-:W-:Y:S01]  /*3c70*/  FMUL.FTZ R77, R77, UR6 ;  /* 0x000000064d4d7c20 */ /* 0x000fe20008410000 */
[----:B------:R-:W-:Y:S01]  /*3c80*/  HGMMA.64x16x16.F32 R64, gdesc[UR16], R64, gsb0 ;  /* 0x00200000104079f0 */ /* 0x000fe20008000840 */
[----:B------:R-:W-:Y:S01]  /*3c90*/  UIADD3 UR18, UR20, 0x886, URZ ;  /* 0x0000088614127890 */ /* 0x000fe2000fffe03f */
[----:B------:R-:W-:Y:S01]  /*3ca0*/  FMUL.FTZ R74, R74, UR6 ;  /* 0x000000064a4a7c20 */ /* 0x000fe20008410000 */
[----:B------:R-:W-:Y:S01]  /*3cb0*/  UMOV UR19, 0x40000040 ;  /* 0x4000004000137882 */ /* 0x000fe20000000000 */
[----:B------:R-:W-:Y:S01]  /*3cc0*/  MUFU.TANH R90, R90 ;  /* 0x0000005a005a7308 */ /* 0x000fe20000002400 */
[----:B------:R-:W-:Y:S01]  /*3cd0*/  FMUL.FTZ R75, R75, UR6 ;  /* 0x000000064b4b7c20 */ /* 0x000fe20008410000 */
[----:B------:R-:W-:Y:S01]  /*3ce0*/  FMUL.FTZ R78, R78, UR6 ;  /* 0x000000064e4e7c20 */ /* 0x000fe20008410000 */
[----:B------:R-:W-:-:S05]  /*3cf0*/  FMUL.FTZ R79, R79, UR6 ;  /* 0x000000064f4f7c20 */ /* 0x000fca0008410000 */
[----:B------:R-:W-:Y:S08]  /*3d00*/  MUFU.TANH R72, R72 ;  /* 0x0000004800487308 */ /* 0x000ff00000002400 */
[----:B------:R-:W5:Y:S08]  /*3d10*/  MUFU.TANH R91, R91 ;  /* 0x0000005b005b7308 */ /* 0x000f700000002400 */
[----:B------:R-:W-:Y:S08]  /*3d20*/  MUFU.TANH R73, R73 ;  /* 0x0000004900497308 */ /* 0x000ff00000002400 */
[----:B------:R-:W5:Y:S08]  /*3d30*/  MUFU.TANH R76, R76 ;  /* 0x0000004c004c7308 */ /* 0x000f700000002400 */
[----:B------:R-:W5:Y:S01]  /*3d40*/  MUFU.TANH R95, R95 ;  /* 0x0000005f005f7308 */ /* 0x000f620000002400 */
        /* <DEDUP_REMOVED lines=11> */
[----:B------:R-:W-:Y:S01]  /*3e00*/  FMUL.FTZ R66, R66, UR6 ;  /* 0x0000000642427c20 */ /* 0x000fe20008410000 */
[----:B------:R-:W-:-:S02]  /*3e10*/  FMUL.FTZ R67, R67, UR6 ;  /* 0x0000000643437c20 */ /* 0x000fc40008410000 */
[----:B------:R1:W-:Y:S08]  /*3e20*/  MUFU.TANH R132, R64 ;  /* 0x0000004000847308 */ /* 0x0003f00000002400 */
[----:B------:R-:W-:Y:S01]  /*3e30*/  MUFU.TANH R138, R68 ;  /* 0x00000044008a7308 */ /* 0x000fe20000002400 */
[----:B-1----:R-:W-:-:S07]  /*3e40*/  FMUL.FTZ R64, R71, UR6 ;  /* 0x0000000647407c20 */ /* 0x002fce0008410000 */
[----:B------:R-:W-:Y:S08]  /*3e50*/  MUFU.TANH R115, R64 ;  /* 0x0000004000737308 */ /* 0x000ff00000002400 */
[----:B------:R-:W-:Y:S08]  /*3e60*/  MUFU.TANH R71, R70 ;  /* 0x0000004600477308 */ /* 0x000ff00000002400 */
        /* <DEDUP_REMOVED lines=16> */
[----:B------:R3:W-:Y:S01]  /*3f70*/  MUFU.TANH R119, R57 ;  /* 0x0000003900777308 */ /* 0x0007e20000002400 */
[----:B--2---:R-:W-:-:S07]  /*3f80*/  IADD3 R56, R225, UR37, RZ ;  /* 0x00000025e1387c10 */ /* 0x004fce000fffe0ff */
[----:B------:R-:W2:Y:S01]  /*3f90*/  MUFU.TANH R75, R75 ;  /* 0x0000004b004b7308 */ /* 0x000ea20000002400 */
[----:B---3--:R-:W-:-:S05]  /*3fa0*/  IMAD R57, R123, -0xb0, R56 ;  /* 0xffffff507b397824 */ /* 0x008fca00078e0238 */
[C---:B------:R-:W-:Y:S02]  /*3fb0*/  ISETP.GT.AND P5, PT, R57.reuse, RZ, PT ;  /* 0x000000ff3900720c */ /* 0x040fe40003fa4270 */
[C---:B------:R-:W-:Y:S01]  /*3fc0*/  ISETP.GT.AND P4, PT, R57.reuse, 0x1, PT ;  /* 0x000000013900780c */ /* 0x040fe20003f84270 */
[----:B------:R-:W-:Y:S01]  /*3fd0*/  MUFU.TANH R117, R58 ;  /* 0x0000003a00757308 */ /* 0x000fe20000002400 */
[C---:B------:R-:W-:Y:S02]  /*3fe0*/  ISETP.GT.AND P3, PT, R57.reuse, 0x9, PT ;  /* 0x000000093900780c */ /* 0x040fe40003f64270 */
[----:B------:R-:W-:Y:S02]  /*3ff0*/  ISETP.GT.AND P2, PT, R57, 0x8, PT ;  /* 0x000000083900780c */ /* 0x000fe40003f44270 */
[----:B------:R-:W-:Y:S02]  /*4000*/  FSEL R86, R13, -INF , P5 ;  /* 0xff8000000d567808 */ /* 0x000fe40002800000 */
[----:B------:R-:W-:Y:S01]  /*4010*/  FSEL R94, R21, -INF , P3 ;  /* 0xff800000155e7808 */ /* 0x000fe20001800000 */
[----:B------:R-:W3:Y:S01]  /*4020*/  MUFU.TANH R78, R78 ;  /* 0x0000004e004e7308 */ /* 0x000ee20000002400 */
[----:B------:R-:W-:-:S02]  /*4030*/  FSEL R92, R15, -INF , P2 ;  /* 0xff8000000f5c7808 */ /* 0x000fc40001000000 */
[C---:B------:R-:W-:Y:S02]  /*4040*/  ISETP.GT.AND P6, PT, R57.reuse, 0x10, PT ;  /* 0x000000103900780c */ /* 0x040fe40003fc4270 */
[----:B----4-:R-:W-:Y:S02]  /*4050*/  FSEL R12, R12, -INF , P5 ;  /* 0xff8000000c0c7808 */ /* 0x010fe40002800000 */
[----:B------:R-:W-:Y:S01]  /*4060*/  ISETP.GT.AND P5, PT, R57, 0x11, PT ;  /* 0x000000113900780c */ /* 0x000fe20003fa4270 */
[----:B------:R-:W4:Y:S01]  /*4070*/  MUFU.TANH R79, R79 ;  /* 0x0000004f004f7308 */ /* 0x000f220000002400 */
[----:B-----5:R-:W-:Y:S02]  /*4080*/  FSEL R96, R80, -INF , P6 ;  /* 0xff80000050607808 */ /* 0x020fe40003000000 */
[----:B------:R-:W-:Y:S02]  /*4090*/  FSEL R13, R20, -INF , P4 ;  /* 0xff800000140d7808 */ /* 0x000fe40002000000 */
[----:B------:R-:W-:-:S02]  /*40a0*/  FSEL R98, R81, -INF , P5 ;  /* 0xff80000051627808 */ /* 0x000fc40002800000 */
[----:B------:R-:W-:Y:S01]  /*40b0*/  FSEL R20, R83, -INF , P3 ;  /* 0xff80000053147808 */ /* 0x000fe20001800000 */
[----:B------:R-:W-:Y:S01]  /*40c0*/  MUFU.TANH R61, R62 ;  /* 0x0000003e003d7308 */ /* 0x000fe20000002400 */
[----:B------:R-:W-:Y:S01]  /*40d0*/  ISETP.GT.AND P3, PT, R57, 0x20, PT ;  /* 0x000000203900780c */ /* 0x000fe20003f64270 */
[----:B------:R-:W-:Y:S01]  /*40e0*/  IMAD.MOV.U32 R83, RZ, RZ, R87 ;  /* 0x000000ffff537224 */ /* 0x000fe200078e0057 */
[----:B------:R-:W-:Y:S02]  /*40f0*/  WARPGROUP.DEPBAR.LE gsb0, 0x0 ;  /* 0x00008000000079c5 */ /* 0x000fe40000010000 */
[----:B------:R-:W-:Y:S01]  /*4100*/  WARPGROUP.ARRIVE ;  /* 0x00000000000079c5 */ /* 0x000fe20000000000 */
[----:B------:R-:W-:Y:S01]  /*4110*/  FSEL R106, R106, -INF , P3 ;  /* 0xff8000006a6a7808 */ /* 0x000fe20001800000 */
[----:B------:R-:W-:Y:S01]  /*4120*/  FMUL.FTZ R48, R48, UR6 ;  /* 0x0000000630307c20 */ /* 0x000fe20008410000 */
[----:B------:R-:W-:Y:S01]  /*4130*/  FMUL.FTZ R50, R50, UR6 ;  /* 0x0000000632327c20 */ /* 0x000fe20008410000 */
[----:B------:R-:W-:Y:S01]  /*4140*/  FMUL.FTZ R52, R52, UR6 ;  /* 0x0000000634347c20 */ /* 0x000fe20008410000 */
[----:B------:R-:W-:Y:S01]  /*4150*/  FMUL.FTZ R56, R54, UR6 ;  /* 0x0000000636387c20 */ /* 0x000fe20008410000 */
[----:B------:R-:W-:Y:S01]  /*4160*/  HGMMA.64x16x16.F32 R40, gdesc[UR16], R40, gsb0 ;  /* 0x00200000102879f0 */ /* 0x000fe20008000828 */
[----:B------:R-:W-:Y:S01]  /*4170*/  UIADD3 UR18, UR20, 0xa06, URZ ;  /* 0x00000a0614127890 */ /* 0x000fe2000fffe03f */
[----:B------:R5:W-:Y:S01]  /*4180*/  MUFU.TANH R154, R48 ;  /* 0x00000030009a7308 */ /* 0x000be20000002400 */
[----:B------:R-:W-:Y:S01]  /*4190*/  UMOV UR19, 0x40000040 ;  /* 0x4000004000137882 */ /* 0x000fe20000000000 */
[----:B------:R-:W-:Y:S01]  /*41a0*/  FMUL.FTZ R49, R49, UR6 ;  /* 0x0000000631317c20 */ /* 0x000fe20008410000 */
[----:B------:R-:W-:Y:S01]  /*41b0*/  FMUL.FTZ R53, R53, UR6 ;  /* 0x0000000635357c20 */ /* 0x000fe20008410000 */
[----:B------:R-:W-:Y:S01]  /*41c0*/  FMUL.FTZ R51, R51, UR6 ;  /* 0x0000000633337c20 */ /* 0x000fe20008410000 */
[----:B------:R-:W-:-:S03]  /*41d0*/  FMUL.FTZ R55, R55, UR6 ;  /* 0x0000000637377c20 */ /* 0x000fc60008410000 */
[----:B------:R-:W-:Y:S01]  /*41e0*/  MUFU.TANH R158, R52 ;  /* 0x00000034009e7308 */ /* 0x000fe20000002400 */
[----:B-----5:R-:W-:Y:S02]  /*41f0*/  FSEL R48, R97, -INF , P3 ;  /* 0xff80000061307808 */ /* 0x020fe40001800000 */
[----:B------:R-:W-:-:S04]  /*4200*/  ISETP.GT.AND P3, PT, R57, 0x31, PT ;  /* 0x000000313900780c */ /* 0x000fc80003f64270 */
[----:B------:R-:W-:Y:S01]  /*4210*/  FSEL R116, R89, -INF , P3 ;  /* 0xff80000059747808 */ /* 0x000fe20001800000 */
[----:B------:R-:W-:Y:S01]  /*4220*/  MUFU.TANH R15, R56 ;  /* 0x00000038000f7308 */ /* 0x000fe20000002400 */
[----:B------:R-:W-:Y:S01]  /*4230*/  FSEL R58, R91, -INF , P3 ;  /* 0xff8000005b3a7808 */ /* 0x000fe20001800000 */
[----:B------:R-:W-:Y:S01]  /*4240*/  IMAD.U32 R89, RZ, RZ, UR7 ;  /* 0x00000007ff597e24 */ /* 0x000fe2000f8e00ff */
[----:B------:R-:W-:-:S04]  /*4250*/  ISETP.GT.AND P3, PT, R57, 0x48, PT ;  /* 0x000000483900780c */ /* 0x000fc80003f64270 */
[----:B------:R-:W-:Y:S01]  /*4260*/  FSEL R126, R76, -INF , P3 ;  /* 0xff8000004c7e7808 */ /* 0x000fe20001800000 */
[----:B------:R-:W5:Y:S08]  /*4270*/  MUFU.TANH R69, R69 ;  /* 0x0000004500457308 */ /* 0x000f700000002400 */
[----:B------:R-:W5:Y:S08]  /*4280*/  MUFU.TANH R113, R66 ;  /* 0x0000004200717308 */ /* 0x000f700000002400 */
[----:B------:R-:W5:Y:S08]  /*4290*/  MUFU.TANH R67, R67 ;  /* 0x0000004300437308 */ /* 0x000f700000002400 */
[----:B------:R-:W5:Y:S01]  /*42a0*/  MUFU.TANH R65, R65 ;  /* 0x0000004100417308 */ /* 0x000f620000002400 */
[----:B------:R-:W-:-:S02]  /*42b0*/  WARPGROUP.DEPBAR.LE gsb0, 0x0 ;  /* 0x00008000000079c5 */ /* 0x000fc40000010000 */
[----:B------:R-:W-:Y:S01]  /*42c0*/  FMUL.FTZ R64, R41, UR6 ;  /* 0x0000000629407c20 */ /* 0x000fe20008410000 */
[----:B------:R-:W-:Y:S01]  /*42d0*/  FSEL R41, R14, -INF , P4 ;  /* 0xff8000000e297808 */ /* 0x000fe20002000000 */
[----:B------:R-:W-:Y:S01]  /*42e0*/  WARPGROUP.ARRIVE ;  /* 0x00000000000079c5 */ /* 0x000fe20000000000 */
[C---:B------:R-:W-:Y:S01]  /*42f0*/  ISETP.GT.AND P4, PT, R57.reuse, 0x18, PT ;  /* 0x000000183900780c */ /* 0x040fe20003f84270 */
[----:B------:R-:W-:Y:S01]  /*4300*/  FMUL.FTZ R60, R40, UR6 ;  /* 0x00000006283c7c20 */ /* 0x000fe20008410000 */
[----:B------:R-:W-:Y:S01]  /*4310*/  FMNMX.FTZ R21, R86, R41, !PT ;  /* 0x0000002956157209 */ /* 0x000fe20007810000 */
[----:B------:R-:W-:Y:S01]  /*4320*/  FMUL.FTZ R68, R42, UR6 ;  /* 0x000000062a447c20 */ /* 0x000fe20008410000 */
[----:B------:R-:W-:Y:S01]  /*4330*/  FSEL R14, R82, -INF , P2 ;  /* 0xff800000520e7808 */ /* 0x000fe20001000000 */
[----:B------:R-:W-:Y:S01]  /*4340*/  HGMMA.64x16x16.F32 R32, gdesc[UR16], R32, gsb0 ;  /* 0x00200000102079f0 */ /* 0x000fe20008000820 */
[----:B------:R-:W-:Y:S01]  /*4350*/  FMNMX.FTZ R21, R92, R21, !PT ;  /* 0x000000155c157209 */ /* 0x000fe20007810000 */
[----:B------:R-:W-:Y:S01]  /*4360*/  FMUL.FTZ R123, R44, UR6 ;  /* 0x000000062c7b7c20 */ /* 0x000fe20008410000 */
[----:B------:R-:W-:Y:S01]  /*4370*/  ISETP.GT.AND P2, PT, R57, 0x19, PT ;  /* 0x000000193900780c */ /* 0x000fe20003f44270 */
[----:B------:R-:W-:Y:S01]  /*4380*/  FMUL.FTZ R125, R46, UR6 ;  /* 0x000000062e7d7c20 */ /* 0x000fe20008410000 */
[----:B------:R-:W-:Y:S01]  /*4390*/  FMNMX.FTZ R21, R94, R21, !PT ;  /* 0x000000155e157209 */ /* 0x000fe20007810000 */
[----:B------:R-:W-:Y:S01]  /*43a0*/  FMUL.FTZ R70, R43, UR6 ;  /* 0x000000062b467c20 */ /* 0x000fe20008410000 */
[----:B------:R-:W-:Y:S01]  /*43b0*/  FSEL R100, R85, -INF , P4 ;  /* 0xff80000055647808 */ /* 0x000fe20002000000 */
[----:B------:R1:W-:Y:S01]  /*43c0*/  MUFU.TANH R43, R50 ;  /* 0x00000032002b7308 */ /* 0x0003e20000002400 */
[----:B------:R-:W-:Y:S01]  /*43d0*/  FMNMX.FTZ R21, R96, R21, !PT ;  /* 0x0000001560157209 */ /* 0x000fe20007810000 */
[----:B------:R-:W-:Y:S01]  /*43e0*/  UIADD3 UR18, UR20, 0xa86, URZ ;  /* 0x00000a8614127890 */ /* 0x000fe2000fffe03f */
[----:B------:R-:W-:Y:S01]  /*43f0*/  FSEL R102, R84, -INF , P2 ;  /* 0xff80000054667808 */ /* 0x000fe20001000000 */
[----:B------:R-:W-:Y:S01]  /*4400*/  UMOV UR19, 0x40000040 ;  /* 0x4000004000137882 */ /* 0x000fe20000000000 */
[----:B------:R-:W-:Y:S01]  /*4410*/  FMNMX.FTZ R81, R98, R21, !PT ;  /* 0x0000001562517209 */ /* 0x000fe20007810000 */
[----:B------:R-:W-:Y:S01]  /*4420*/  FMUL.FTZ R45, R45, UR6 ;  /* 0x000000062d2d7c20 */ /* 0x000fe20008410000 */
[----:B------:R-:W-:Y:S01]  /*4430*/  FSEL R40, R105, -INF , P6 ;  /* 0xff80000069287808 */ /* 0x000fe20003000000 */
[----:B------:R2:W-:Y:S01]  /*4440*/  MUFU.TANH R162, R60 ;  /* 0x0000003c00a27308 */ /* 0x0005e20000002400 */
[----:B------:R-:W-:Y:S01]  /*4450*/  FMNMX.FTZ R81, R100, R81, !PT ;  /* 0x0000005164517209 */ /* 0x000fe20007810000 */
[----:B------:R-:W-:Y:S01]  /*4460*/  FMUL.FTZ R47, R47, UR6 ;  /* 0x000000062f2f7c20 */ /* 0x000fe20008410000 */
[----:B------:R-:W-:Y:S01]  /*4470*/  ISETP.GT.AND P6, PT, R57, 0x21, PT ;  /* 0x000000213900780c */ /* 0x000fe20003fc4270 */
[----:B------:R-:W-:Y:S01]  /*4480*/  IMAD.MOV.U32 R85, RZ, RZ, R87 ;  /* 0x000000ffff557224 */ /* 0x000fe200078e0057 */
[----:B------:R-:W-:-:S02]  /*4490*/  FMNMX.FTZ R81, R102, R81, !PT ;  /* 0x0000005166517209 */ /* 0x000fc40007810000 */
[----:B------:R-:W-:Y:S01]  /*44a0*/  FSEL R42, R104, -INF , P5 ;  /* 0xff800000682a7808 */ /* 0x000fe20002800000 */
[----:B------:R3:W-:Y:S01]  /*44b0*/  MUFU.TANH R164, R64 ;  /* 0x0000004000a47308 */ /* 0x0007e20000002400 */
[C---:B------:R-:W-:Y:S02]  /*44c0*/  ISETP.GT.AND P5, PT, R57.reuse, 0x28, PT ;  /* 0x000000283900780c */ /* 0x040fe40003fa4270 */
[----:B------:R-:W-:Y:S02]  /*44d0*/  FSEL R112, R112, -INF , P6 ;  /* 0xff80000070707808 */ /* 0x000fe40003000000 */
[----:B------:R-:W-:Y:S02]  /*44e0*/  FMNMX.FTZ R81, R106, R81, !PT ;  /* 0x000000516a517209 */ /* 0x000fe40007810000 */
[----:B------:R-:W-:Y:S01]  /*44f0*/  FSEL R44, R110, -INF , P4 ;  /* 0xff8000006e2c7808 */ /* 0x000fe20002000000 */
[----:B------:R4:W-:Y:S01]  /*4500*/  MUFU.TANH R21, R68 ;  /* 0x0000004400157308 */ /* 0x0009e20000002400 */
[----:B------:R-:W-:-:S02]  /*4510*/  ISETP.GT.AND P4, PT, R57, 0x29, PT ;  /* 0x000000293900780c */ /* 0x000fc40003f84270 */
[----:B------:R-:W-:Y:S02]  /*4520*/  FSEL R108, R108, -INF , P5 ;  /* 0xff8000006c6c7808 */ /* 0x000fe40002800000 */
[----:B------:R-:W-:Y:S02]  /*4530*/  FMNMX.FTZ R81, R112, R81, !PT ;  /* 0x0000005170517209 */ /* 0x000fe40007810000 */
[----:B------:R-:W-:Y:S01]  /*4540*/  FSEL R46, R111, -INF , P2 ;  /* 0xff8000006f2e7808 */ /* 0x000fe20001000000 */
[----:B------:R-:W5:Y:S01]  /*4550*/  MUFU.TANH R150, R150 ;  /* 0x0000009600967308 */ /* 0x000f620000002400 */
[----:B------:R-:W-:Y:S02]  /*4560*/  ISETP.GT.AND P2, PT, R57, 0x30, PT ;  /* 0x000000303900780c */ /* 0x000fe40003f44270 */
[----:B------:R-:W-:Y:S02]  /*4570*/  FSEL R110, R101, -INF , P4 ;  /* 0xff800000656e7808 */ /* 0x000fe40002000000 */
[----:B------:R-:W-:-:S02]  /*4580*/  FMNMX.FTZ R81, R108, R81, !PT ;  /* 0x000000516c517209 */ /* 0x000fc40007810000 */
[----:B------:R-:W-:Y:S01]  /*4590*/  FSEL R114, R88, -INF , P2 ;  /* 0xff80000058727808 */ /* 0x000fe20001000000 */
[----:B------:R5:W-:Y:S01]  /*45a0*/  MUFU.TANH R104, R70 ;  /* 0x0000004600687308 */ /* 0x000be20000002400 */
[----:B------:R-:W-:Y:S02]  /*45b0*/  FMNMX.FTZ R81, R110, R81, !PT ;  /* 0x000000516e517209 */ /* 0x000fe40007810000 */
[----:B-1----:R-:W-:Y:S01]  /*45c0*/  FSEL R50, R99, -INF , P6 ;  /* 0xff80000063327808 */ /* 0x002fe20003000000 */
[----:B------:R-:W-:Y:S02]  /*45d0*/  WARPGROUP.DEPBAR.LE gsb0, 0x0 ;  /* 0x00008000000079c5 */ /* 0x000fe40000010000 */
[----:B------:R-:W-:Y:S01]  /*45e0*/  ISETP.GT.AND P6, PT, R57, 0x38, PT ;  /* 0x000000383900780c */ /* 0x000fe20003fc4270 */
[----:B------:R-:W-:Y:S01]  /*45f0*/  WARPGROUP.ARRIVE ;  /* 0x00000000000079c5 */ /* 0x000fe20000000000 */
[----:B------:R-:W-:Y:S01]  /*4600*/  FMNMX.FTZ R81, R114, R81, !PT ;  /* 0x0000005172517209 */ /* 0x000fe20007810000 */
[----:B------:R-:W1:Y:S01]  /*4610*/  MUFU.TANH R59, R59 ;  /* 0x0000003b003b7308 */ /* 0x000e620000002400 */
[----:B------:R-:W-:Y:S01]  /*4620*/  FSEL R52, R107, -INF , P5 ;  /* 0xff8000006b347808 */ /* 0x000fe20002800000 */
[----:B------:R-:W-:Y:S01]  /*4630*/  FMUL.FTZ R33, R33, UR6 ;  /* 0x0000000621217c20 */ /* 0x000fe20008410000 */
[----:B------:R-:W-:Y:S01]  /*4640*/  ISETP.GT.AND P5, PT, R57, 0x39, PT ;  /* 0x000000393900780c */ /* 0x000fe20003fa4270 */
[----:B------:R-:W-:Y:S01]  /*4650*/  HGMMA.64x16x16.F32 R24, gdesc[UR16], R24, gsb0 ;  /* 0x00200000101879f0 */ /* 0x000fe20008000818 */
[----:B------:R-:W-:Y:S01]  /*4660*/  FSEL R118, R118, -INF , P6 ;  /* 0xff80000076767808 */ /* 0x000fe20003000000 */
[----:B------:R-:W-:Y:S01]  /*4670*/  FMUL.FTZ R37, R37, UR6 ;  /* 0x0000000625257c20 */ /* 0x000fe20008410000 */
[----:B------:R-:W-:Y:S01]  /*4680*/  FMNMX.FTZ R81, R116, R81, !PT ;  /* 0x0000005174517209 */ /* 0x000fe20007810000 */
[----:B------:R-:W1:Y:S01]  /*4690*/  MUFU.TANH R49, R49 ;  /* 0x0000003100317308 */ /* 0x000e620000002400 */
[----:B------:R-:W-:Y:S01]  /*46a0*/  FSEL R54, R103, -INF , P4 ;  /* 0xff80000067367808 */ /* 0x000fe20002000000 */
[----:B------:R-:W-:Y:S01]  /*46b0*/  FMUL.FTZ R35, R35, UR6 ;  /* 0x0000000623237c20 */ /* 0x000fe20008410000 */
[----:B------:R-:W-:Y:S01]  /*46c0*/  ISETP.GT.AND P4, PT, R57, 0x40, PT ;  /* 0x000000403900780c */ /* 0x000fe20003f84270 */
[----:B------:R-:W-:Y:S01]  /*46d0*/  FMUL.FTZ R39, R39, UR6 ;  /* 0x0000000627277c20 */ /* 0x000fe20008410000 */
[----:B------:R-:W-:-:S02]  /*46e0*/  FSEL R120, R93, -INF , P5 ;  /* 0xff8000005d787808 */ /* 0x000fc40002800000 */
[----:B------:R-:W-:Y:S01]  /*46f0*/  FMNMX.FTZ R81, R118, R81, !PT ;  /* 0x0000005176517209 */ /* 0x000fe20007810000 */
[----:B------:R-:W1:Y:S01]  /*4700*/  MUFU.TANH R63, R63 ;  /* 0x0000003f003f7308 */ /* 0x000e620000002400 */
[----:B------:R-:W-:Y:S02]  /*4710*/  FSEL R56, R90, -INF , P2 ;  /* 0xff8000005a387808 */ /* 0x000fe40001000000 */
[----:B------:R-:W-:Y:S02]  /*4720*/  ISETP.GT.AND P2, PT, R57, 0x41, PT ;  /* 0x000000413900780c */ /* 0x000fe40003f44270 */
[----:B------:R-:W-:Y:S02]  /*4730*/  FSEL R122, R72, -INF , P4 ;  /* 0xff800000487a7808 */ /* 0x000fe40002000000 */
[----:B------:R-:W-:Y:S01]  /*4740*/  FMNMX.FTZ R81, R120, R81, !PT ;  /* 0x0000005178517209 */ /* 0x000fe20007810000 */
[----:B------:R-:W1:Y:S01]  /*4750*/  MUFU.TANH R53, R53 ;  /* 0x0000003500357308 */ /* 0x000e620000002400 */
[----:B------:R-:W-:Y:S01]  /*4760*/  FSEL R124, R73, -INF , P2 ;  /* 0xff800000497c7808 */ /* 0x000fe20001000000 */
[----:B------:R-:W-:Y:S01]  /*4770*/  IMAD.MOV.U32 R73, RZ, RZ, R87 ;  /* 0x000000ffff497224 */ /* 0x000fe200078e0057 */
[----:B------:R-:W-:-:S02]  /*4780*/  FMNMX.FTZ R81, R122, R81, !PT ;  /* 0x000000517a517209 */ /* 0x000fc40007810000 */
[----:B--2---:R-:W-:Y:S02]  /*4790*/  FSEL R60, R109, -INF , P6 ;  /* 0xff8000006d3c7808 */ /* 0x004fe40003000000 */
[----:B------:R-:W-:Y:S01]  /*47a0*/  ISETP.GT.AND P6, PT, R57, 0x49, PT ;  /* 0x000000493900780c */ /* 0x000fe20003fc4270 */
[----:B------:R-:W2:Y:S01]  /*47b0*/  MUFU.TANH R51, R51 ;  /* 0x0000003300337308 */ /* 0x000ea20000002400 */
[----:B------:R-:W-:Y:S02]  /*47c0*/  FMNMX.FTZ R81, R124, R81, !PT ;  /* 0x000000517c517209 */ /* 0x000fe40007810000 */
[----:B------:R-:W-:Y:S02]  /*47d0*/  FSEL R62, R95, -INF , P5 ;  /* 0xff8000005f3e7808 */ /* 0x000fe40002800000 */
[----:B------:R-:W-:Y:S02]  /*47e0*/  ISETP.GT.AND P5, PT, R57, 0x50, PT ;  /* 0x000000503900780c */ /* 0x000fe40003fa4270 */
[----:B------:R-:W-:Y:S01]  /*47f0*/  FSEL R130, R77, -INF , P6 ;  /* 0xff8000004d827808 */ /* 0x000fe20003000000 */
[----:B------:R-:W2:Y:S01]  /*4800*/  MUFU.TANH R123, R123 ;  /* 0x0000007b007b7308 */ /* 0x000ea20000002400 */
[----:B------:R-:W-:Y:S01]  /*4810*/  FMNMX.FTZ R81, R126, R81, !PT ;  /* 0x000000517e517209 */ /* 0x000fe20007810000 */
[----:B------:R-:W-:Y:S01]  /*4820*/  IMAD.MOV.U32 R77, RZ, RZ, R87 ;  /* 0x000000ffff4d7224 */ /* 0x000fe200078e0057 */
[----:B---3--:R-:W-:-:S02]  /*4830*/  FSEL R64, R74, -INF , P4 ;  /* 0xff8000004a407808 */ /* 0x008fc40002000000 */
[----:B------:R-:W-:Y:S02]  /*4840*/  ISETP.GT.AND P4, PT, R57, 0x51, PT ;  /* 0x000000513900780c */ /* 0x000fe40003f84270 */
[----:B------:R-:W-:Y:S01]  /*4850*/  FSEL R132, R132, -INF , P5 ;  /* 0xff80000084847808 */ /* 0x000fe20002800000 */
[----:B------:R-:W3:Y:S01]  /*4860*/  MUFU.TANH R55, R55 ;  /* 0x0000003700377308 */ /* 0x000ee20000002400 */
[----:B------:R-:W-:Y:S02]  /*4870*/  FMNMX.FTZ R81, R130, R81, !PT ;  /* 0x0000005182517209 */ /* 0x000fe40007810000 */
[----:B------:R-:W-:Y:S01]  /*4880*/  FSEL R66, R75, -INF , P2 ;  /* 0xff8000004b427808 */ /* 0x000fe20001000000 */
[----:B------:R-:W-:Y:S01]  /*4890*/  IMAD.MOV.U32 R75, RZ, RZ, R87 ;  /* 0x000000ffff4b7224 */ /* 0x000fe200078e0057 */
[----:B------:R-:W-:Y:S02]  /*48a0*/  ISETP.GT.AND P2, PT, R57, 0x58, PT ;  /* 0x000000583900780c */ /* 0x000fe40003f44270 */
[----:B------:R-:W-:Y:S01]  /*48b0*/  FSEL R134, R134, -INF , P4 ;  /* 0xff80000086867808 */ /* 0x000fe20002000000 */
[----:B------:R-:W3:Y:S01]  /*48c0*/  MUFU.TANH R45, R45 ;  /* 0x0000002d002d7308 */ /* 0x000ee20000002400 */
[----:B------:R-:W-:Y:S01]  /*48d0*/  FMNMX.FTZ R81, R132, R81, !PT ;  /* 0x0000005184517209 */ /* 0x000fe20007810000 */
[----:B------:R-:W-:-:S02]  /*48e0*/  WARPGROUP.DEPBAR.LE gsb0, 0x0 ;  /* 0x00008000000079c5 */ /* 0x000fc40000010000 */
[----:B----4-:R-:W-:Y:S01]  /*48f0*/  FSEL R68, R78, -INF , P3 ;  /* 0xff8000004e447808 */ /* 0x010fe20001800000 */
[----:B------:R-:W-:Y:S01]  /*4900*/  FMUL.FTZ R25, R25, UR6 ;  /* 0x0000000619197c20 */ /* 0x000fe20008410000 */
[----:B------:R-:W-:Y:S01]  /*4910*/  ISETP.GT.AND P3, PT, R57, 0x59, PT ;  /* 0x000000593900780c */ /* 0x000fe20003f64270 */
[----:B------:R-:W-:Y:S01]  /*4920*/  FMUL.FTZ R29, R29, UR6 ;  /* 0x000000061d1d7c20 */ /* 0x000fe20008410000 */
[----:B------:R-:W-:Y:S01]  /*4930*/  FSEL R138, R138, -INF , P2 ;  /* 0xff8000008a8a7808 */ /* 0x000fe20001000000 */
[----:B------:R-:W-:Y:S01]  /*4940*/  MUFU.TANH R33, R33 ;  /* 0x0000002100217308 */ /* 0x000fe20000002400 */
[----:B------:R-:W-:Y:S01]  /*4950*/  FMNMX.FTZ R81, R134, R81, !PT ;  /* 0x0000005186517209 */ /* 0x000fe20007810000 */
[----:B------:R-:W-:Y:S01]  /*4960*/  FMUL.FTZ R31, R31, UR6 ;  /* 0x000000061f1f7c20 */ /* 0x000fe20008410000 */
[----:B-----5:R-:W-:Y:S01]  /*4970*/  FSEL R70, R79, -INF , P6 ;  /* 0xff8000004f467808 */ /* 0x020fe20003000000 */
[----:B------:R-:W-:Y:S01]  /*4980*/  FMUL.FTZ R26, R26, UR6 ;  /* 0x000000061a1a7c20 */ /* 0x000fe20008410000 */
[----:B------:R-:W-:Y:S01]  /*4990*/  ISETP.GT.AND P6, PT, R57, 0x60, PT ;  /* 0x000000603900780c */ /* 0x000fe20003fc4270 */
[----:B------:R-:W-:Y:S01]  /*49a0*/  FMUL.FTZ R27, R27, UR6 ;  /* 0x000000061b1b7c20 */ /* 0x000fe20008410000 */
[----:B------:R-:W-:Y:S01]  /*49b0*/  FSEL R142, R69, -INF , P3 ;  /* 0xff800000458e7808 */ /* 0x000fe20001800000 */
[----:B------:R-:W-:Y:S01]  /*49c0*/  MUFU.TANH R125, R125 ;  /* 0x0000007d007d7308 */ /* 0x000fe20000002400 */
[----:B------:R-:W-:Y:S01]  /*49d0*/  FMNMX.FTZ R81, R138, R81, !PT ;  /* 0x000000518a517209 */ /* 0x000fe20007810000 */
[----:B------:R-:W-:Y:S01]  /*49e0*/  FMUL.FTZ R30, R30, UR6 ;  /* 0x000000061e1e7c20 */ /* 0x000fe20008410000 */
[----:B------:R-:W-:Y:S01]  /*49f0*/  FSEL R72, R113, -INF , P5 ;  /* 0xff80000071487808 */ /* 0x000fe20002800000 */
[----:B------:R4:W-:Y:S01]  /*4a00*/  @!P1 SYNCS.ARRIVE.TRANS64.RED.A1T0 RZ, [R3+URZ], RZ ;  /* 0x000000ff03ff99a7 */ /* 0x0009e2000810043f */
[----:B------:R-:W-:Y:S01]  /*4a10*/  ISETP.GT.AND P5, PT, R57, 0x61, PT ;  /* 0x000000613900780c */ /* 0x000fe20003fa4270 */
[--C-:B------:R-:W-:Y:S01]  /*4a20*/  IMAD.MOV.U32 R79, RZ, RZ, R87.reuse ;  /* 0x000000ffff4f7224 */ /* 0x100fe200078e0057 */
[----:B------:R-:W-:Y:S01]  /*4a30*/  FSEL R146, R146, -INF , P6 ;  /* 0xff80000092927808 */ /* 0x000fe20003000000 */
[----:B------:R-:W-:Y:S01]  /*4a40*/  MUFU.TANH R47, R47 ;  /* 0x0000002f002f7308 */ /* 0x000fe20000002400 */
[----:B------:R-:W-:Y:S01]  /*4a50*/  FMNMX.FTZ R81, R142, R81, !PT ;  /* 0x000000518e517209 */ /* 0x000fe20007810000 */
[----:B------:R-:W-:Y:S01]  /*4a60*/  IMAD.MOV.U32 R69, RZ, RZ, R87 ;  /* 0x000000ffff457224 */ /* 0x000fe200078e0057 */
[----:B------:R-:W-:Y:S01]  /*4a70*/  FSEL R74, R67, -INF , P4 ;  /* 0xff800000434a7808 */ /* 0x000fe20002000000 */
[----:B------:R-:W-:Y:S01]  /*4a80*/  FMUL.FTZ R67, R32, UR6 ;  /* 0x0000000620437c20 */ /* 0x000fe20008410000 */
[----:B------:R-:W-:-:S02]  /*4a90*/  ISETP.GT.AND P4, PT, R57, 0x68, PT ;  /* 0x000000683900780c */ /* 0x000fc40003f84270 */
[----:B------:R-:W-:Y:S01]  /*4aa0*/  FSEL R148, R65, -INF , P5 ;  /* 0xff80000041947808 */ /* 0x000fe20002800000 */
[----:B------:R-:W-:Y:S01]  /*4ab0*/  FMUL.FTZ R65, R34, UR6 ;  /* 0x0000000622417c20 */ /* 0x000fe20008410000 */
[----:B------:R-:W-:Y:S01]  /*4ac0*/  FMNMX.FTZ R81, R146, R81, !PT ;  /* 0x0000005192517209 */ /* 0x000fe20007810000 */
[----:B------:R-:W5:Y:S01]  /*4ad0*/  MUFU.TANH R67, R67 ;  /* 0x0000004300437308 */ /* 0x000f620000002400 */
[----:B------:R-:W-:Y:S01]  /*4ae0*/  FSEL R76, R71, -INF , P2 ;  /* 0xff800000474c7808 */ /* 0x000fe20001000000 */
[----:B------:R-:W-:Y:S01]  /*4af0*/  IMAD.MOV.U32 R71, RZ, RZ, R87 ;  /* 0x000000ffff477224 */ /* 0x000fe200078e0057 */
[----:B------:R-:W-:Y:S02]  /*4b00*/  ISETP.GT.AND P2, PT, R57, 0x69, PT ;  /* 0x000000693900780c */ /* 0x000fe40003f44270 */
[----:B------:R-:W-:Y:S02]  /*4b10*/  FSEL R150, R150, -INF , P4 ;  /* 0xff80000096967808 */ /* 0x000fe40002000000 */
[----:B------:R-:W-:Y:S01]  /*4b20*/  FMNMX.FTZ R81, R148, R81, !PT ;  /* 0x0000005194517209 */ /* 0x000fe20007810000 */
[----:B------:R-:W-:Y:S01]  /*4b30*/  MUFU.TANH R37, R37 ;  /* 0x0000002500257308 */ /* 0x000fe20000002400 */
[----:B------:R-:W-:-:S02]  /*4b40*/  FSEL R78, R115, -INF , P3 ;  /* 0xff800000734e7808 */ /* 0x000fc40001800000 */
[----:B------:R-:W-:Y:S02]  /*4b50*/  ISETP.GT.AND P3, PT, R57, 0x70, PT ;  /* 0x000000703900780c */ /* 0x000fe40003f64270 */
[----:B-1----:R-:W-:Y:S01]  /*4b60*/  FSEL R152, R59, -INF , P2 ;  /* 0xff8000003b987808 */ /* 0x002fe20001000000 */
[----:B------:R-:W-:Y:S01]  /*4b70*/  FMUL.FTZ R59, R36, UR6 ;  /* 0x00000006243b7c20 */ /* 0x000fe20008410000 */
[----:B------:R-:W-:Y:S01]  /*4b80*/  FMNMX.FTZ R81, R150, R81, !PT ;  /* 0x0000005196517209 */ /* 0x000fe20007810000 */
[----:B------:R-:W-:Y:S01]  /*4b90*/  MUFU.TANH R65, R65 ;  /* 0x0000004100417308 */ /* 0x000fe20000002400 */
[----:B------:R-:W-:Y:S02]  /*4ba0*/  FSEL R32, R117, -INF , P6 ;  /* 0xff80000075207808 */ /* 0x000fe40003000000 */
[----:B------:R-:W-:Y:S02]  /*4bb0*/  ISETP.GT.AND P6, PT, R57, 0x71, PT ;  /* 0x000000713900780c */ /* 0x000fe40003fc4270 */
[----:B------:R-:W-:-:S02]  /*4bc0*/  FSEL R154, R154, -INF , P3 ;  /* 0xff8000009a9a7808 */ /* 0x000fc40001800000 */
[----:B------:R-:W-:Y:S01]  /*4bd0*/  FMNMX.FTZ R81, R152, R81, !PT ;  /* 0x0000005198517209 */ /* 0x000fe20007810000 */
[----:B------:R-:W1:Y:S01]  /*4be0*/  MUFU.TANH R59, R59 ;  /* 0x0000003b003b7308 */ /* 0x000e620000002400 */
[----:B------:R-:W-:Y:S02]  /*4bf0*/  FSEL R80, R119, -INF , P5 ;  /* 0xff80000077507808 */ /* 0x000fe40002800000 */
[----:B------:R-:W-:Y:S02]  /*4c00*/  ISETP.GT.AND P5, PT, R57, 0x78, PT ;  /* 0x000000783900780c */ /* 0x000fe40003fa4270 */
[----:B------:R-:W-:Y:S02]  /*4c10*/  FSEL R156, R49, -INF , P6 ;  /* 0xff800000319c7808 */ /* 0x000fe40003000000 */
[----:B------:R-:W-:Y:S01]  /*4c20*/  FMNMX.FTZ R81, R154, R81, !PT ;  /* 0x000000519a517209 */ /* 0x000fe20007810000 */
[----:B------:R-:W-:Y:S01]  /*4c30*/  MUFU.TANH R35, R35 ;  /* 0x0000002300237308 */ /* 0x000fe20000002400 */
[----:B------:R-:W-:-:S02]  /*4c40*/  FSEL R34, R61, -INF , P4 ;  /* 0xff8000003d227808 */ /* 0x000fc40002000000 */
[----:B------:R-:W-:Y:S02]  /*4c50*/  ISETP.GT.AND P4, PT, R57, 0x79, PT ;  /* 0x000000793900780c */ /* 0x000fe40003f84270 */
[----:B------:R-:W-:Y:S02]  /*4c60*/  FSEL R158, R158, -INF , P5 ;  /* 0xff8000009e9e7808 */ /* 0x000fe40002800000 */
[----:B------:R-:W-:Y:S01]  /*4c70*/  FMNMX.FTZ R81, R156, R81, !PT ;  /* 0x000000519c517209 */ /* 0x000fe20007810000 */
[----:B------:R-:W-:Y:S01]  /*4c80*/  MUFU.TANH R25, R25 ;  /* 0x0000001900197308 */ /* 0x000fe20000002400 */
[----:B------:R-:W-:Y:S02]  /*4c90*/  FSEL R82, R63, -INF , P2 ;  /* 0xff8000003f527808 */ /* 0x000fe40001000000 */
[----:B------:R-:W-:Y:S02]  /*4ca0*/  ISETP.GT.AND P2, PT, R57, 0x80, PT ;  /* 0x000000803900780c */ /* 0x000fe40003f44270 */
[----:B------:R-:W-:-:S02]  /*4cb0*/  FSEL R160, R53, -INF , P4 ;  /* 0xff80000035a07808 */ /* 0x000fc40002000000 */
[----:B------:R-:W-:Y:S01]  /*4cc0*/  FMNMX.FTZ R81, R158, R81, !PT ;  /* 0x000000519e517209 */ /* 0x000fe20007810000 */
[----:B------:R-:W-:Y:S01]  /*4cd0*/  MUFU.TANH R29, R29 ;  /* 0x0000001d001d7308 */ /* 0x000fe20000002400 */
[----:B------:R-:W-:Y:S01]  /*4ce0*/  FSEL R36, R43, -INF , P3 ;  /* 0xff8000002b247808 */ /* 0x000fe20001800000 */
[----:B------:R-:W-:Y:S01]  /*4cf0*/  FMUL.FTZ R43, R24, UR6 ;  /* 0x00000006182b7c20 */ /* 0x000fe20008410000 */
[----:B------:R-:W-:Y:S02]  /*4d00*/  ISETP.GT.AND P3, PT, R57, 0x81, PT ;  /* 0x000000813900780c */ /* 0x000fe40003f64270 */
[----:B------:R-:W-:Y:S02]  /*4d10*/  FSEL R162, R162, -INF , P2 ;  /* 0xff800000a2a27808 */ /* 0x000fe40001000000 */
[----:B------:R-:W-:Y:S01]  /*4d20*/  FMNMX.FTZ R81, R160, R81, !PT ;  /* 0x00000051a0517209 */ /* 0x000fe20007810000 */
[----:B------:R-:W4:Y:S01]  /*4d30*/  MUFU.TANH R43, R43 ;  /* 0x0000002b002b7308 */ /* 0x000f220000002400 */
[----:B--2---:R-:W-:-:S02]  /*4d40*/  FSEL R84, R51, -INF , P6 ;  /* 0xff80000033547808 */ /* 0x004fc40003000000 */
[----:B------:R-:W-:Y:S02]  /*4d50*/  ISETP.GT.AND P6, PT, R57, 0x88, PT ;  /* 0x000000883900780c */ /* 0x000fe40003fc4270 */
[----:B------:R-:W-:Y:S02]  /*4d60*/  FSEL R164, R164, -INF , P3 ;  /* 0xff800000a4a47808 */ /* 0x000fe40001800000 */
[----:B------:R-:W-:Y:S01]  /*4d70*/  FMNMX.FTZ R81, R162, R81, !PT ;  /* 0x00000051a2517209 */ /* 0x000fe20007810000 */
[----:B------:R-:W-:Y:S01]  /*4d80*/  MUFU.TANH R49, R39 ;  /* 0x0000002700317308 */ /* 0x000fe20000002400 */
[----:B------:R-:W-:Y:S01]  /*4d90*/  FSEL R90, R15, -INF , P5 ;  /* 0xff8000000f5a7808 */ /* 0x000fe20002800000 */
[----:B------:R-:W-:Y:S01]  /*4da0*/  FMUL.FTZ R15, R38, UR6 ;  /* 0x00000006260f7c20 */ /* 0x000fe20008410000 */
[----:B------:R-:W-:Y:S02]  /*4db0*/  ISETP.GT.AND P5, PT, R57, 0x89, PT ;  /* 0x000000893900780c */ /* 0x000fe40003fa4270 */
[----:B------:R-:W-:-:S02]  /*4dc0*/  FSEL R166, R123, -INF , P6 ;  /* 0xff8000007ba67808 */ /* 0x000fc40003000000 */
[----:B------:R-:W-:Y:S01]  /*4dd0*/  FMNMX.FTZ R81, R164, R81, !PT ;  /* 0x00000051a4517209 */ /* 0x000fe20007810000 */
[----:B------:R-:W2:Y:S01]  /*4de0*/  MUFU.TANH R15, R15 ;  /* 0x0000000f000f7308 */ /* 0x000ea20000002400 */
[----:B---3--:R-:W-:Y:S02]  /*4df0*/  FSEL R38, R55, -INF , P4 ;  /* 0xff80000037267808 */ /* 0x008fe40002000000 */
[----:B------:R-:W-:Y:S02]  /*4e00*/  ISETP.GT.AND P4, PT, R57, 0x90, PT ;  /* 0x000000903900780c */ /* 0x000fe40003f84270 */
[----:B------:R-:W-:Y:S02]  /*4e10*/  FSEL R168, R45, -INF , P5 ;  /* 0xff8000002da87808 */ /* 0x000fe40002800000 */
[----:B------:R-:W-:Y:S01]  /*4e20*/  FMNMX.FTZ R81, R166, R81, !PT ;  /* 0x00000051a6517209 */ /* 0x000fe20007810000 */
[----:B------:R-:W-:Y:S01]  /*4e30*/  MUFU.TANH R51, R26 ;  /* 0x0000001a00337308 */ /* 0x000fe20000002400 */
[----:B------:R-:W-:-:S02]  /*4e40*/  FSEL R104, R104, -INF , P3 ;  /* 0xff80000068687808 */ /* 0x000fc40001800000 */
[----:B------:R-:W-:Y:S01]  /*4e50*/  FSEL R24, R21, -INF , P2 ;  /* 0xff80000015187808 */ /* 0x000fe20001000000 */
[----:B------:R-:W-:Y:S01]  /*4e60*/  FMUL.FTZ R21, R28, UR6 ;  /* 0x000000061c157c20 */ /* 0x000fe20008410000 */
[----:B------:R-:W-:Y:S02]  /*4e70*/  ISETP.GT.AND P3, PT, R57, 0x91, PT ;  /* 0x000000913900780c */ /* 0x000fe40003f64270 */
[----:B-----5:R-:W-:Y:S01]  /*4e80*/  FSEL R170, R67, -INF , P4 ;  /* 0xff80000043aa7808 */ /* 0x020fe20002000000 */
[----:B------:R-:W-:Y:S01]  /*4e90*/  MUFU.TANH R53, R27 ;  /* 0x0000001b00357308 */ /* 0x000fe20000002400 */
[----:B------:R-:W-:Y:S02]  /*4ea0*/  FMNMX.FTZ R81, R168, R81, !PT ;  /* 0x00000051a8517209 */ /* 0x000fe40007810000 */
[----:B------:R-:W-:Y:S02]  /*4eb0*/  ISETP.GT.AND P2, PT, R57, 0x98, PT ;  /* 0x000000983900780c */ /* 0x000fe40003f44270 */
[----:B------:R-:W-:-:S02]  /*4ec0*/  FSEL R172, R33, -INF , P3 ;  /* 0xff80000021ac7808 */ /* 0x000fc40001800000 */
[----:B------:R-:W-:Y:S01]  /*4ed0*/  FMNMX.FTZ R81, R170, R81, !PT ;  /* 0x00000051aa517209 */ /* 0x000fe20007810000 */
[----:B------:R-:W3:Y:S01]  /*4ee0*/  MUFU.TANH R21, R21 ;  /* 0x0000001500157308 */ /* 0x000ee20000002400 */
[----:B------:R-:W-:Y:S02]  /*4ef0*/  FSEL R28, R125, -INF , P6 ;  /* 0xff8000007d1c7808 */ /* 0x000fe40003000000 */
[----:B------:R-:W-:Y:S02]  /*4f00*/  ISETP.GT.AND P6, PT, R57, 0x99, PT ;  /* 0x000000993900780c */ /* 0x000fe40003fc4270 */
[----:B-1----:R-:W-:Y:S02]  /*4f10*/  FSEL R174, R59, -INF , P2 ;  /* 0xff8000003bae7808 */ /* 0x002fe40001000000 */
[----:B------:R-:W-:Y:S01]  /*4f20*/  FMNMX.FTZ R81, R172, R81, !PT ;  /* 0x00000051ac517209 */ /* 0x000fe20007810000 */
[----:B------:R-:W1:Y:S01]  /*4f30*/  MUFU.TANH R55, R30 ;  /* 0x0000001e00377308 */ /* 0x000e620000002400 */
[----:B------:R-:W-:-:S02]  /*4f40*/  FSEL R128, R47, -INF , P5 ;  /* 0xff8000002f807808 */ /* 0x000fc40002800000 */
[----:B------:R-:W-:Y:S02]  /*4f50*/  ISETP.GT.AND P5, PT, R57, 0xa0, PT ;  /* 0x000000a03900780c */ /* 0x000fe40003fa4270 */
[----:B------:R-:W-:Y:S02]  /*4f60*/  FSEL R188, R37, -INF , P6 ;  /* 0xff80000025bc7808 */ /* 0x000fe40003000000 */
[----:B------:R-:W-:Y:S02]  /*4f70*/  FMNMX.FTZ R81, R174, R81, !PT ;  /* 0x00000051ae517209 */ /* 0x000fe40007810000 */
[----:B------:R-:W-:Y:S02]  /*4f80*/  FSEL R136, R65, -INF , P4 ;  /* 0xff80000041887808 */ /* 0x000fe40002000000 */
[----:B------:R-:W-:Y:S02]  /*4f90*/  ISETP.GT.AND P4, PT, R57, 0xa1, PT ;  /* 0x000000a13900780c */ /* 0x000fe40003f84270 */
[----:B----4-:R-:W-:-:S02]  /*4fa0*/  FSEL R190, R43, -INF , P5 ;  /* 0xff8000002bbe7808 */ /* 0x010fc40002800000 */
[----:B------:R-:W-:Y:S02]  /*4fb0*/  FMNMX.FTZ R81, R188, R81, !PT ;  /* 0x00000051bc517209 */ /* 0x000fe40007810000 */
[----:B------:R-:W-:Y:S02]  /*4fc0*/  FSEL R140, R35, -INF , P3 ;  /* 0xff800000238c7808 */ /* 0x000fe40001800000 */
[----:B------:R-:W-:Y:S02]  /*4fd0*/  ISETP.GT.AND P3, PT, R57, 0xa8, PT ;  /* 0x000000a83900780c */ /* 0x000fe40003f64270 */
[----:B------:R-:W-:Y:S02]  /*4fe0*/  FSEL R192, R25, -INF , P4 ;  /* 0xff80000019c07808 */ /* 0x000fe40002000000 */
[----:B------:R-:W-:Y:S02]  /*4ff0*/  FMNMX.FTZ R81, R190, R81, !PT ;  /* 0x00000051be517209 */ /* 0x000fe40007810000 */
[----:B--2---:R-:W-:-:S02]  /*5000*/  FSEL R144, R15, -INF , P2 ;  /* 0xff8000000f907808 */ /* 0x004fc40001000000 */
[----:B------:R-:W-:Y:S02]  /*5010*/  ISETP.GT.AND P2, PT, R57, 0xa9, PT ;  /* 0x000000a93900780c */ /* 0x000fe40003f44270 */
[----:B---3--:R-:W-:Y:S01]  /*5020*/  FSEL R194, R21, -INF , P3 ;  /* 0xff80000015c27808 */ /* 0x008fe20001800000 */
[----:B------:R2:W3:Y:S01]  /*5030*/  MUFU.TANH R57, R31 ;  /* 0x0000001f00397308 */ /* 0x0004e20000002400 */
[----:B------:R-:W-:Y:S02]  /*5040*/  FMNMX.FTZ R81, R192, R81, !PT ;  /* 0x00000051c0517209 */ /* 0x000fe40007810000 */
[----:B------:R-:W-:Y:S02]  /*5050*/  FSEL R196, R29, -INF , P2 ;  /* 0xff8000001dc47808 */ /* 0x000fe40001000000 */
[----:B------:R-:W-:-:S04]  /*5060*/  FMNMX.FTZ R81, R194, R81, !PT ;  /* 0x00000051c2517209 */ /* 0x000fc80007810000 */
[----:B------:R-:W-:Y:S02]  /*5070*/  FMNMX.FTZ R81, R196, R81, !PT ;  /* 0x00000051c4517209 */ /* 0x000fe40007810000 */
[----:B--2---:R-:W-:-:S03]  /*5080*/  FMNMX.FTZ R31, R12, R13, !PT ;  /* 0x0000000d0c1f7209 */ /* 0x004fc60007810000 */
[----:B------:R-:W2:Y:S01]  /*5090*/  SHFL.BFLY PT, R88, R81, 0x2, 0x1f ;  /* 0x0c401f0051587f89 */ /* 0x000ea200000e0000 */
[----:B------:R-:W-:-:S04]  /*50a0*/  FMNMX.FTZ R31, R14, R31, !PT ;  /* 0x0000001f0e1f7209 */ /* 0x000fc80007810000 */
[----:B------:R-:W-:-:S04]  /*50b0*/  FMNMX.FTZ R31, R20, R31, !PT ;  /* 0x0000001f141f7209 */ /* 0x000fc80007810000 */
[----:B------:R-:W-:-:S04]  /*50c0*/  FMNMX.FTZ R31, R40, R31, !PT ;  /* 0x0000001f281f7209 */ /* 0x000fc80007810000 */
[----:B------:R-:W-:-:S04]  /*50d0*/  FMNMX.FTZ R35, R42, R31, !PT ;  /* 0x0000001f2a237209 */ /* 0x000fc80007810000 */
[----:B------:R-:W-:-:S04]  /*50e0*/  FMNMX.FTZ R35, R44, R35, !PT ;  /* 0x000000232c237209 */ /* 0x000fc80007810000 */
[----:B------:R-:W-:Y:S02]  /*50f0*/  FMNMX.FTZ R35, R46, R35, !PT ;  /* 0x000000232e237209 */ /* 0x000fe40007810000 */
[----:B--2---:R-:W-:Y:S01]  /*5100*/  FMNMX.FTZ R15, R81, R88, !PT ;  /* 0x00000058510f7209 */ /* 0x004fe20007810000 */
[----:B------:R-:W-:Y:S01]  /*5110*/  IMAD.MOV.U32 R81, RZ, RZ, R87 ;  /* 0x000000ffff517224 */ /* 0x000fe200078e0057 */
[----:B------:R-:W-:-:S03]  /*5120*/  FMNMX.FTZ R35, R48, R35, !PT ;  /* 0x0000002330237209 */ /* 0x000fc60007810000 */
[----:B------:R-:W2:Y:S01]  /*5130*/  SHFL.BFLY PT, R88, R15, 0x1, 0x1f ;  /* 0x0c201f000f587f89 */ /* 0x000ea200000e0000 */
[----:B------:R-:W-:-:S04]  /*5140*/  FMNMX.FTZ R37, R50, R35, !PT ;  /* 0x0000002332257209 */ /* 0x000fc80007810000 */
[----:B------:R-:W-:-:S04]  /*5150*/  FMNMX.FTZ R37, R52, R37, !PT ;  /* 0x0000002534257209 */ /* 0x000fc80007810000 */
[----:B------:R-:W-:-:S04]  /*5160*/  FMNMX.FTZ R37, R54, R37, !PT ;  /* 0x0000002536257209 */ /* 0x000fc80007810000 */
[----:B------:R-:W-:-:S04]  /*5170*/  FMNMX.FTZ R37, R56, R37, !PT ;  /* 0x0000002538257209 */ /* 0x000fc80007810000 */
[----:B------:R-:W-:-:S04]  /*5180*/  FMNMX.FTZ R39, R58, R37, !PT ;  /* 0x000000253a277209 */ /* 0x000fc80007810000 */
[----:B------:R-:W-:Y:S02]  /*5190*/  FMNMX.FTZ R39, R60, R39, !PT ;  /* 0x000000273c277209 */ /* 0x000fe40007810000 */
[----:B--2---:R-:W-:-:S04]  /*51a0*/  FMNMX.FTZ R88, R15, R88, !PT ;  /* 0x000000580f587209 */ /* 0x004fc80007810000 */
[C---:B------:R-:W-:Y:S01]  /*51b0*/  FSETP.NEU.FTZ.AND P0, PT, R88.reuse, -INF , PT ;  /* 0xff8000005800780b */ /* 0x040fe20003f1d000 */
[----:B------:R-:W-:-:S05]  /*51c0*/  FMUL.FTZ R33, R88, R89 ;  /* 0x0000005958217220 */ /* 0x000fca0000410000 */
[----:B------:R-:W-:Y:S02]  /*51d0*/  FSEL R33, R33, RZ, P0 ;  /* 0x000000ff21217208 */ /* 0x000fe40000000000 */
[----:B------:R-:W-:-:S03]  /*51e0*/  ISETP.NE.AND P0, PT, R121, RZ, PT ;  /* 0x000000ff7900720c */ /* 0x000fc60003f05270 */
        /* <DEDUP_REMOVED lines=14> */
[--C-:B------:R-:W-:Y:S01]  /*52d0*/  FFMA.FTZ R176, R86, R89, -R33.reuse ;  /* 0x0000005956b07223 */ /* 0x100fe20000010821 */
[----:B-1----:R-:W-:Y:S01]  /*52e0*/  FSEL R106, R55, -INF , P3 ;  /* 0xff800000376a7808 */ /* 0x002fe20001800000 */
        /* <DEDUP_REMOVED lines=8> */
[----:B------:R-:W-:Y:S01]  /*5370*/  MUFU.EX2 R176, R176 ;  /* 0x000000b000b07308 */ /* 0x000fe20000000800 */
[----:B------:R-:W-:Y:S01]  /*5380*/  FMNMX.FTZ R43, R74, R43, !PT ;  /* 0x0000002b4a2b7209 */ /* 0x000fe20007810000 */
[-CC-:B------:R-:W-:Y:S01]  /*5390*/  FFMA.FTZ R26, R114, R89.reuse, -R33.reuse ;  /* 0x00000059721a7223 */ /* 0x180fe20000010821 */
[-CC-:B------:R-:W-:Y:S01]  /*53a0*/  FFMA.FTZ R116, R116, R89.reuse, -R33.reuse ;  /* 0x0000005974747223 */ /* 0x180fe20000010821 */
        /* <DEDUP_REMOVED lines=60> */
[----:B------:R-:W-:-:S05]  /*5770*/  FMNMX.FTZ R59, R108, R59, !PT ;  /* 0x0000003b6c3b7209 */ /* 0x000fca0007810000 */
[----:B------:R-:W1:Y:S02]  /*5780*/  SHFL.BFLY PT, R92, R59, 0x2, 0x1f ;  /* 0x0c401f003b5c7f89 */ /* 0x000e6400000e0000 */
[----:B------:R-:W2:Y:S08]  /*5790*/  MUFU.EX2 R35, R116 ;  /* 0x0000007400237308 */ /* 0x000eb00000000800 */
[----:B------:R-:W-:Y:S08]  /*57a0*/  MUFU.EX2 R30, R30 ;  /* 0x0000001e001e7308 */ /* 0x000ff00000000800 */
[----:B------:R-:W3:Y:S01]  /*57b0*/  MUFU.EX2 R37, R120 ;  /* 0x0000007800257308 */ /* 0x000ee20000000800 */
[----:B--2---:R-:W-:-:S02]  /*57c0*/  F2FP.F16.F32.PACK_AB R188, R35, R26 ;  /* 0x0000001a23bc723e */ /* 0x004fc400000000ff */
[----:B-1----:R-:W-:Y:S01]  /*57d0*/  FMNMX.FTZ R63, R59, R92, !PT ;  /* 0x0000005c3b3f7209 */ /* 0x002fe20007810000 */
[----:B------:R-:W-:-:S04]  /*57e0*/  FFMA.FTZ R59, R172, R89, -R33 ;  /* 0x00000059ac3b7223 */ /* 0x000fc80000010821 */
[----:B------:R-:W-:Y:S01]  /*57f0*/  MUFU.EX2 R39, R122 ;  /* 0x0000007a00277308 */ /* 0x000fe20000000800 */
[----:B------:R-:W-:Y:S01]  /*5800*/  FFMA.FTZ R33, R196, R89, -R33 ;  /* 0x00000059c4217223 */ /* 0x000fe20000010821 */
[----:B------:R-:W1:Y:S06]  /*5810*/  SHFL.BFLY PT, R92, R63, 0x1, 0x1f ;  /* 0x0c201f003f5c7f89 */ /* 0x000e6c00000e0000 */
[----:B------:R-:W-:Y:S01]  /*5820*/  MUFU.EX2 R86, R86 ;  /* 0x0000005600567308 */ /* 0x000fe20000000800 */
[----:B---3--:R-:W-:-:S07]  /*5830*/  F2FP.F16.F32.PACK_AB R190, R37, R30 ;  /* 0x0000001e25be723e */ /* 0x008fce00000000ff */
[----:B------:R-:W-:Y:S08]  /*5840*/  MUFU.EX2 R41, R126 ;  /* 0x0000007e00297308 */ /* 0x000ff00000000800 */
[----:B------:R-:W-:Y:S01]  /*5850*/  MUFU.EX2 R94, R94 ;  /* 0x0000005e005e7308 */ /* 0x000fe20000000800 */
[----:B-1----:R-:W-:-:S04]  /*5860*/  FMNMX.FTZ R92, R63, R92, !PT ;  /* 0x0000005c3f5c7209 */ /* 0x002fc80007810000 */
[C---:B------:R-:W-:Y:S01]  /*5870*/  FSETP.NEU.FTZ.AND P2, PT, R92.reuse, -INF , PT ;  /* 0xff8000005c00780b */ /* 0x040fe20003f5d000 */
[----:B------:R-:W-:Y:S02]  /*5880*/  FMUL.FTZ R65, R92, R89 ;  /* 0x000000595c417220 */ /* 0x000fe40000410000 */
[----:B------:R-:W-:Y:S03]  /*5890*/  MUFU.EX2 R43, R132 ;  /* 0x00000084002b7308 */ /* 0x000fe60000000800 */
[----:B------:R-:W-:Y:S02]  /*58a0*/  FSEL R65, R65, RZ, P2 ;  /* 0x000000ff41417208 */ /* 0x000fe40001000000 */
[----:B------:R-:W-:-:S03]  /*58b0*/  PLOP3.LUT P2, PT, PT, PT, UP0, 0x80, 0x0 ;  /* 0x000000000000781c */ /* 0x000fc60003f4f008 */
[----:B------:R-:W-:Y:S01]  /*58c0*/  MUFU.EX2 R96, R96 ;  /* 0x0000006000607308 */ /* 0x000fe20000000800 */
[-CC-:B------:R-:W-:Y:S01]  /*58d0*/  FFMA.FTZ R177, R12, R89.reuse, -R65.reuse ;  /* 0x000000590cb17223 */ /* 0x180fe20000010841 */
[-C--:B------:R-:W-:Y:S01]  /*58e0*/  FFMA.FTZ R12, R13, R89.reuse, -R65 ;  /* 0x000000590d0c7223 */ /* 0x080fe20000010841 */
[----:B------:R-:W-:Y:S01]  /*58f0*/  FADD.FTZ R13, R176, R15 ;  /* 0x0000000fb00d7221 */ /* 0x000fe20000010000 */
[-CC-:B------:R-:W-:Y:S01]  /*5900*/  FFMA.FTZ R179, R14, R89.reuse, -R65.reuse ;  /* 0x000000590eb37223 */ /* 0x180fe20000010841 */
        /* <DEDUP_REMOVED lines=11> */
[----:B------:R-:W1:Y:S01]  /*59c0*/  MUFU.EX2 R12, R12 ;  /* 0x0000000c000c7308 */ /* 0x000e620000000800 */
[-CC-:B------:R-:W-:Y:S01]  /*59d0*/  FFMA.FTZ R191, R60, R89.reuse, -R65.reuse ;  /* 0x000000593cbf7223 */ /* 0x180fe20000010841 */
[-CC-:B------:R-:W-:Y:S01]  /*59e0*/  FFMA.FTZ R44, R50, R89.reuse, -R65.reuse ;  /* 0x00000059322c7223 */ /* 0x180fe20000010841 */
[----:B------:R-:W-:Y:S01]  /*59f0*/  FADD.FTZ R13, R25, R14 ;  /* 0x0000000e190d7221 */ /* 0x000fe20000010000 */
[-CC-:B------:R-:W-:Y:S01]  /*5a00*/  FFMA.FTZ R187, R52, R89.reuse, -R65.reuse ;  /* 0x0000005934bb7223 */ /* 0x180fe20000010841 */
[-CC-:B------:R-:W-:Y:S01]  /*5a10*/  FFMA.FTZ R203, R34, R89.reuse, -R65.reuse ;  /* 0x0000005922cb7223 */ /* 0x180fe20000010841 */
[-C--:B------:R-:W-:Y:S01]  /*5a20*/  FFMA.FTZ R46, R54, R89.reuse, -R65 ;  /* 0x00000059362e7223 */ /* 0x080fe20000010841 */
[----:B------:R-:W-:Y:S01]  /*5a30*/  FADD.FTZ R14, R182, R13 ;  /* 0x0000000db60e7221 */ /* 0x000fe20000010000 */
[----:B------:R-:W2:Y:S01]  /*5a40*/  MUFU.EX2 R179, R179 ;  /* 0x000000b300b37308 */ /* 0x000ea20000000800 */
[-CC-:B------:R-:W-:Y:S01]  /*5a50*/  FFMA.FTZ R189, R56, R89.reuse, -R65.reuse ;  /* 0x0000005938bd7223 */ /* 0x180fe20000010841 */
[-CC-:B------:R-:W-:Y:S01]  /*5a60*/  FFMA.FTZ R48, R58, R89.reuse, -R65.reuse ;  /* 0x000000593a307223 */ /* 0x180fe20000010841 */
[----:B------:R-:W-:Y:S01]  /*5a70*/  FADD.FTZ R13, R27, R14 ;  /* 0x0000000e1b0d7221 */ /* 0x000fe20000010000 */
[-CC-:B------:R-:W-:Y:S01]  /*5a80*/  FFMA.FTZ R50, R62, R89.reuse, -R65.reuse ;  /* 0x000000593e327223 */ /* 0x180fe20000010841 */
[-CC-:B------:R-:W-:Y:S01]  /*5a90*/  FFMA.FTZ R193, R64, R89.reuse, -R65.reuse ;  /* 0x0000005940c17223 */ /* 0x180fe20000010841 */
[-C--:B------:R-:W-:Y:S01]  /*5aa0*/  FFMA.FTZ R52, R66, R89.reuse, -R65 ;  /* 0x0000005942347223 */ /* 0x080fe20000010841 */
[----:B------:R-:W-:Y:S01]  /*5ab0*/  FADD.FTZ R32, R184, R13 ;  /* 0x0000000db8207221 */ /* 0x000fe20000010000 */
[----:B------:R-:W3:Y:S01]  /*5ac0*/  MUFU.EX2 R20, R20 ;  /* 0x0000001400147308 */ /* 0x000ee20000000800 */
[----:B-1----:R-:W-:Y:S01]  /*5ad0*/  FADD.FTZ R14, R177, R12 ;  /* 0x0000000cb10e7221 */ /* 0x002fe20000010000 */
[-CC-:B------:R-:W-:Y:S01]  /*5ae0*/  FFMA.FTZ R195, R68, R89.reuse, -R65.reuse ;  /* 0x0000005944c37223 */ /* 0x180fe20000010841 */
[----:B------:R-:W-:Y:S01]  /*5af0*/  FADD.FTZ R67, R29, R32 ;  /* 0x000000201d437221 */ /* 0x000fe20000010000 */
[-CC-:B------:R-:W-:Y:S01]  /*5b00*/  FFMA.FTZ R54, R70, R89.reuse, -R65.reuse ;  /* 0x0000005946367223 */ /* 0x180fe20000010841 */
[-CC-:B------:R-:W-:Y:S01]  /*5b10*/  FFMA.FTZ R197, R72, R89.reuse, -R65.reuse ;  /* 0x0000005948c57223 */ /* 0x180fe20000010841 */
[-C--:B------:R-:W-:Y:S01]  /*5b20*/  FFMA.FTZ R56, R74, R89.reuse, -R65 ;  /* 0x000000594a387223 */ /* 0x080fe20000010841 */
[----:B------:R-:W-:Y:S01]  /*5b30*/  FADD.FTZ R60, R186, R67 ;  /* 0x00000043ba3c7221 */ /* 0x000fe20000010000 */
[----:B------:R-:W1:Y:S01]  /*5b40*/  MUFU.EX2 R181, R181 ;  /* 0x000000b500b57308 */ /* 0x000e620000000800 */
[----:B--2---:R-:W-:Y:S01]  /*5b50*/  FADD.FTZ R13, R179, R14 ;  /* 0x0000000eb30d7221 */ /* 0x004fe20000010000 */
[-CC-:B------:R-:W-:Y:S01]  /*5b60*/  FFMA.FTZ R199, R76, R89.reuse, -R65.reuse ;  /* 0x000000594cc77223 */ /* 0x180fe20000010841 */
[----:B------:R-:W-:Y:S01]  /*5b70*/  FADD.FTZ R67, R31, R60 ;  /* 0x0000003c1f437221 */ /* 0x000fe20000010000 */
[-CC-:B------:R-:W-:Y:S01]  /*5b80*/  FFMA.FTZ R58, R78, R89.reuse, -R65.reuse ;  /* 0x000000594e3a7223 */ /* 0x180fe20000010841 */
[-CC-:B------:R-:W-:Y:S01]  /*5b90*/  FFMA.FTZ R38, R38, R89.reuse, -R65.reuse ;  /* 0x0000005926267223 */ /* 0x180fe20000010841 */
[-C--:B------:R-:W-:Y:S01]  /*5ba0*/  FFMA.FTZ R32, R80, R89.reuse, -R65 ;  /* 0x0000005950207223 */ /* 0x080fe20000010841 */
[----:B------:R-:W-:Y:S01]  /*5bb0*/  FADD.FTZ R34, R26, R67 ;  /* 0x000000431a227221 */ /* 0x000fe20000010000 */
[----:B------:R-:W2:Y:S01]  /*5bc0*/  MUFU.EX2 R40, R40 ;  /* 0x0000002800287308 */ /* 0x000ea20000000800 */
[----:B---3--:R-:W-:Y:S01]  /*5bd0*/  FADD.FTZ R14, R20, R13 ;  /* 0x0000000d140e7221 */ /* 0x008fe20000010000 */
        /* <DEDUP_REMOVED lines=16> */
[-C--:B------:R-:W-:Y:S01]  /*5ce0*/  FFMA.FTZ R136, R136, R89.reuse, -R65 ;  /* 0x0000005988887223 */ /* 0x080fe20000010841 */
[----:B------:R-:W-:Y:S01]  /*5cf0*/  FADD.FTZ R60, R86, R67 ;  /* 0x00000043563c7221 */ /* 0x000fe20000010000 */
[-CC-:B------:R-:W-:Y:S01]  /*5d00*/  FFMA.FTZ R140, R140, R89.reuse, -R65.reuse ;  /* 0x000000598c8c7223 */ /* 0x180fe20000010841 */
[-CC-:B------:R-:W-:Y:S01]  /*5d10*/  FFMA.FTZ R144, R144, R89.reuse, -R65.reuse ;  /* 0x0000005990907223 */ /* 0x180fe20000010841 */
[-CC-:B------:R-:W-:Y:S01]  /*5d20*/  FFMA.FTZ R98, R98, R89.reuse, -R65.reuse ;  /* 0x0000005962627223 */ /* 0x180fe20000010841 */
[----:B------:R-:W-:Y:S01]  /*5d30*/  FADD.FTZ R67, R41, R60 ;  /* 0x0000003c29437221 */ /* 0x000fe20000010000 */
[----:B------:R-:W2:Y:S01]  /*5d40*/  MUFU.EX2 R185, R185 ;  /* 0x000000b900b97308 */ /* 0x000ea20000000800 */
[----:B---3--:R-:W-:Y:S01]  /*5d50*/  FADD.FTZ R13, R183, R14 ;  /* 0x0000000eb70d7221 */ /* 0x008fe20000010000 */
[-C--:B------:R-:W-:Y:S01]  /*5d60*/  FFMA.FTZ R100, R100, R89.reuse, -R65 ;  /* 0x0000005964647223 */ /* 0x080fe20000010841 */
[----:B------:R-:W-:Y:S01]  /*5d70*/  FADD.FTZ R60, R94, R67 ;  /* 0x000000435e3c7221 */ /* 0x000fe20000010000 */
[--C-:B------:R-:W-:Y:S01]  /*5d80*/  FFMA.FTZ R102, R102, R89, -R65.reuse ;  /* 0x0000005966667223 */ /* 0x100fe20000010841 */
[----:B------:R-:W-:Y:S01]  /*5d90*/  F2FP.F16.F32.PACK_AB R177, R12, R177 ;  /* 0x000000b10cb1723e */ /* 0x000fe200000000ff */
[-CC-:B------:R-:W-:Y:S01]  /*5da0*/  FFMA.FTZ R106, R106, R89.reuse, -R65.reuse ;  /* 0x000000596a6a7223 */ /* 0x180fe20000010841 */
[----:B------:R-:W-:Y:S01]  /*5db0*/  FFMA.FTZ R65, R108, R89, -R65 ;  /* 0x000000596c417223 */ /* 0x000fe20000010841 */
[----:B------:R-:W3:Y:S01]  /*5dc0*/  MUFU.EX2 R44, R44 ;  /* 0x0000002c002c7308 */ /* 0x000ee20000000800 */
[----:B-1----:R-:W-:Y:S01]  /*5dd0*/  FADD.FTZ R14, R42, R13 ;  /* 0x0000000d2a0e7221 */ /* 0x002fe20000010000 */
[----:B------:R-:W-:Y:S01]  /*5de0*/  F2FP.F16.F32.PACK_AB R180, R25, R180 ;  /* 0x000000b419b4723e */ /* 0x000fe200000000ff */
[--C-:B------:R-:W-:Y:S01]  /*5df0*/  IMAD.MOV.U32 R84, RZ, RZ, R87.reuse ;  /* 0x000000ffff547224 */ /* 0x100fe200078e0057 */
[----:B------:R-:W-:Y:S01]  /*5e00*/  F2FP.F16.F32.PACK_AB R182, R27, R182 ;  /* 0x000000b61bb6723e */ /* 0x000fe200000000ff */
[--C-:B------:R-:W-:Y:S01]  /*5e10*/  IMAD.MOV.U32 R80, RZ, RZ, R87.reuse ;  /* 0x000000ffff507224 */ /* 0x100fe200078e0057 */
[----:B------:R-:W-:Y:S01]  /*5e20*/  F2FP.F16.F32.PACK_AB R184, R29, R184 ;  /* 0x000000b81db8723e */ /* 0x000fe200000000ff */
[--C-:B------:R-:W-:Y:S01]  /*5e30*/  IMAD.MOV.U32 R76, RZ, RZ, R87.reuse ;  /* 0x000000ffff4c7224 */ /* 0x100fe200078e0057 */
[----:B------:R-:W1:Y:S01]  /*5e40*/  MUFU.EX2 R187, R187 ;  /* 0x000000bb00bb7308 */ /* 0x000e620000000800 */
[----:B--2---:R-:W-:Y:S01]  /*5e50*/  FADD.FTZ R13, R185, R14 ;  /* 0x0000000eb90d7221 */ /* 0x004fe20000010000 */
[----:B------:R-:W-:Y:S01]  /*5e60*/  F2FP.F16.F32.PACK_AB R186, R31, R186 ;  /* 0x000000ba1fba723e */ /* 0x000fe200000000ff */
[--C-:B------:R-:W-:Y:S01]  /*5e70*/  IMAD.MOV.U32 R72, RZ, RZ, R87.reuse ;  /* 0x000000ffff487224 */ /* 0x100fe200078e0057 */
[----:B------:R-:W-:Y:S01]  /*5e80*/  F2FP.F16.F32.PACK_AB R194, R94, R41 ;  /* 0x000000295ec2723e */ /* 0x000fe200000000ff */
[--C-:B------:R-:W-:Y:S01]  /*5e90*/  IMAD.MOV.U32 R68, RZ, RZ, R87.reuse ;  /* 0x000000ffff447224 */ /* 0x100fe200078e0057 */
[----:B------:R-:W-:Y:S01]  /*5ea0*/  F2FP.F16.F32.PACK_AB R196, R96, R43 ;  /* 0x0000002b60c4723e */ /* 0x000fe200000000ff */
[----:B------:R-:W-:Y:S01]  /*5eb0*/  IMAD.MOV.U32 R67, RZ, RZ, R87 ;  /* 0x000000ffff437224 */ /* 0x000fe200078e0057 */
[----:B------:R-:W2:Y:S01]  /*5ec0*/  MUFU.EX2 R46, R46 ;  /* 0x0000002e002e7308 */ /* 0x000ea20000000800 */
[----:B---3--:R-:W-:Y:S01]  /*5ed0*/  FADD.FTZ R14, R44, R13 ;  /* 0x0000000d2c0e7221 */ /* 0x008fe20000010000 */
[----:B------:R-:W-:Y:S01]  /*5ee0*/  F2FP.F16.F32.PACK_AB R181, R40, R181 ;  /* 0x000000b528b5723e */ /* 0x000fe200000000ff */
[--C-:B------:R-:W-:Y:S01]  /*5ef0*/  IMAD.MOV.U32 R64, RZ, RZ, R87.reuse ;  /* 0x000000ffff407224 */ /* 0x100fe200078e0057 */
[----:B------:R-:W-:Y:S01]  /*5f00*/  F2FP.F16.F32.PACK_AB R183, R42, R183 ;  /* 0x000000b72ab7723e */ /* 0x000fe200000000ff */
[--C-:B------:R-:W-:Y:S01]  /*5f10*/  IMAD.MOV.U32 R41, RZ, RZ, R87.reuse ;  /* 0x000000ffff297224 */ /* 0x100fe200078e0057 */
[----:B------:R-:W-:Y:S01]  /*5f20*/  F2FP.F16.F32.PACK_AB R185, R44, R185 ;  /* 0x000000b92cb9723e */ /* 0x000fe200000000ff */
[--C-:B------:R-:W-:Y:S01]  /*5f30*/  IMAD.MOV.U32 R44, RZ, RZ, R87.reuse ;  /* 0x000000ffff2c7224 */ /* 0x100fe200078e0057 */
[----:B------:R-:W3:Y:S01]  /*5f40*/  MUFU.EX2 R189, R189 ;  /* 0x000000bd00bd7308 */ /* 0x000ee20000000800 */
[----:B-1----:R-:W-:Y:S01]  /*5f50*/  FADD.FTZ R13, R187, R14 ;  /* 0x0000000ebb0d7221 */ /* 0x002fe20000010000 */
[----:B------:R-:W-:Y:S01]  /*5f60*/  F2FP.F16.F32.PACK_AB R176, R15, R176 ;  /* 0x000000b00fb0723e */ /* 0x000fe200000000ff */
[--C-:B------:R-:W-:Y:S01]  /*5f70*/  IMAD.MOV.U32 R40, RZ, RZ, R87.reuse ;  /* 0x000000ffff287224 */ /* 0x100fe200078e0057 */
[----:B------:R-:W-:Y:S01]  /*5f80*/  F2FP.F16.F32.PACK_AB R178, R21, R178 ;  /* 0x000000b215b2723e */ /* 0x000fe200000000ff */
[--C-:B------:R-:W-:Y:S01]  /*5f90*/  IMAD.MOV.U32 R37, RZ, RZ, R87.reuse ;  /* 0x000000ffff257224 */ /* 0x100fe200078e0057 */
[----:B------:R-:W-:Y:S01]  /*5fa0*/  F2FP.F16.F32.PACK_AB R179, R20, R179 ;  /* 0x000000b314b3723e */ /* 0x000fe200000000ff */
[----:B------:R-:W-:Y:S01]  /*5fb0*/  IMAD.MOV.U32 R35, RZ, RZ, R87 ;  /* 0x000000ffff237224 */ /* 0x000fe200078e0057 */
[----:B------:R-:W1:Y:S01]  /*5fc0*/  MUFU.EX2 R48, R48 ;  /* 0x0000003000307308 */ /* 0x000e620000000800 */
[C---:B--2---:R-:W-:Y:S01]  /*5fd0*/  FADD.FTZ R14, R46.reuse, R13 ;  /* 0x0000000d2e0e7221 */ /* 0x044fe20000010000 */
[----:B------:R-:W-:Y:S01]  /*5fe0*/  FADD.FTZ R13, R43, R60 ;  /* 0x0000003c2b0d7221 */ /* 0x000fe20000010000 */
[----:B------:R-:W-:Y:S01]  /*5ff0*/  F2FP.F16.F32.PACK_AB R187, R46, R187 ;  /* 0x000000bb2ebb723e */ /* 0x000fe200000000ff */
[----:B------:R-:W-:Y:S01]  /*6000*/  IMAD.MOV.U32 R43, RZ, RZ, R87 ;  /* 0x000000ffff2b7224 */ /* 0x000fe200078e0057 */
[-C--:B------:R-:W-:Y:S01]  /*6010*/  MOV R82, R87.reuse ;  /* 0x0000005700527202 */ /* 0x080fe20000000f00 */
[----:B------:R-:W-:Y:S01]  /*6020*/  FADD.FTZ R13, R96, R13 ;  /* 0x0000000d600d7221 */ /* 0x000fe20000010000 */
[-C--:B------:R-:W-:Y:S01]  /*6030*/  MOV R78, R87.reuse ;  /* 0x00000057004e7202 */ /* 0x080fe20000000f00 */
[----:B------:R-:W2:Y:S01]  /*6040*/  MUFU.EX2 R191, R191 ;  /* 0x000000bf00bf7308 */ /* 0x000ea20000000800 */
[----:B---3--:R-:W-:Y:S01]  /*6050*/  FADD.FTZ R3, R189, R14 ;  /* 0x0000000ebd037221 */ /* 0x008fe20000010000 */
[-C--:B------:R-:W-:Y:S01]  /*6060*/  MOV R74, R87.reuse ;  /* 0x00000057004a7202 */ /* 0x080fe20000000f00 */
[--C-:B------:R-:W-:Y:S01]  /*6070*/  IMAD.MOV.U32 R31, RZ, RZ, R87.reuse ;  /* 0x000000ffff1f7224 */ /* 0x100fe200078e0057 */
[-C--:B------:R-:W-:Y:S01]  /*6080*/  MOV R70, R87.reuse ;  /* 0x0000005700467202 */ /* 0x080fe20000000f00 */
[--C-:B------:R-:W-:Y:S01]  /*6090*/  IMAD.MOV.U32 R29, RZ, RZ, R87.reuse ;  /* 0x000000ffff1d7224 */ /* 0x100fe200078e0057 */
[----:B------:R-:W-:Y:S01]  /*60a0*/  MOV R66, R87 ;  /* 0x0000005700427202 */ /* 0x000fe20000000f00 */
[----:B------:R-:W-:Y:S01]  /*60b0*/  IMAD.MOV.U32 R27, RZ, RZ, R87 ;  /* 0x000000ffff1b7224 */ /* 0x000fe200078e0057 */
[----:B------:R-:W3:Y:S01]  /*60c0*/  MUFU.EX2 R198, R198 ;  /* 0x000000c600c67308 */ /* 0x000ee20000000800 */
[C---:B-1----:R-:W-:Y:S01]  /*60d0*/  FADD.FTZ R14, R48.reuse, R3 ;  /* 0x00000003300e7221 */ /* 0x042fe20000010000 */
[----:B------:R-:W-:Y:S01]  /*60e0*/  F2FP.F16.F32.PACK_AB R189, R48, R189 ;  /* 0x000000bd30bd723e */ /* 0x000fe200000000ff */
[--C-:B------:R-:W-:Y:S01]  /*60f0*/  IMAD.MOV.U32 R48, RZ, RZ, R87.reuse ;  /* 0x000000ffff307224 */ /* 0x100fe200078e0057 */
[-C--:B------:R-:W-:Y:S01]  /*6100*/  MOV R62, R87.reuse ;  /* 0x00000057003e7202 */ /* 0x080fe20000000f00 */
[----:B------:R-:W-:Y:S01]  /*6110*/  IMAD.MOV.U32 R25, RZ, RZ, R87 ;  /* 0x000000ffff197224 */ /* 0x000fe200078e0057 */
[----:B------:R-:W-:-:S02]  /*6120*/  MOV R46, R87 ;  /* 0x00000057002e7202 */ /* 0x000fc40000000f00 */
[----:B------:R-:W1:Y:S01]  /*6130*/  MUFU.EX2 R50, R50 ;  /* 0x0000003200327308 */ /* 0x000e620000000800 */
[----:B--2---:R-:W-:Y:S01]  /*6140*/  FADD.FTZ R3, R191, R14 ;  /* 0x0000000ebf037221 */ /* 0x004fe20000010000 */
[-C--:B------:R-:W-:Y:S02]  /*6150*/  MOV R42, R87.reuse ;  /* 0x00000057002a7202 */ /* 0x080fe40000000f00 */
[----:B------:R-:W-:-:S04]  /*6160*/  MOV R30, R87 ;  /* 0x00000057001e7202 */ /* 0x000fc80000000f00 */
[----:B------:R-:W2:Y:S01]  /*6170*/  MUFU.EX2 R45, R142 ;  /* 0x0000008e002d7308 */ /* 0x000ea20000000800 */
[----:B---3--:R-:W-:-:S07]  /*6180*/  FADD.FTZ R60, R198, R13 ;  /* 0x0000000dc63c7221 */ /* 0x008fce0000010000 */
[----:B------:R-:W3:Y:S01]  /*6190*/  MUFU.EX2 R193, R193 ;  /* 0x000000c100c17308 */ /* 0x000ee20000000800 */
[C---:B-1----:R-:W-:Y:S01]  /*61a0*/  FADD.FTZ R14, R50.reuse, R3 ;  /* 0x00000003320e7221 */ /* 0x042fe20000010000 */
[----:B------:R-:W-:Y:S02]  /*61b0*/  F2FP.F16.F32.PACK_AB R191, R50, R191 ;  /* 0x000000bf32bf723e */ /* 0x000fe400000000ff */
[----:B------:R-:W-:-:S04]  /*61c0*/  MOV R50, R87 ;  /* 0x0000005700327202 */ /* 0x000fc80000000f00 */
[----:B------:R-:W1:Y:S01]  /*61d0*/  MUFU.EX2 R200, R200 ;  /* 0x000000c800c87308 */ /* 0x000e620000000800 */
[C---:B--2---:R-:W-:Y:S01]  /*61e0*/  FADD.FTZ R13, R45.reuse, R60 ;  /* 0x0000003c2d0d7221 */ /* 0x044fe20000010000 */
[----:B------:R-:W-:Y:S01]  /*61f0*/  F2FP.F16.F32.PACK_AB R198, R45, R198 ;  /* 0x000000c62dc6723e */ /* 0x000fe200000000ff */
[----:B------:R-:W-:-:S05]  /*6200*/  IMAD.MOV.U32 R45, RZ, RZ, R87 ;  /* 0x000000ffff2d7224 */ /* 0x000fca00078e0057 */
[----:B------:R-:W2:Y:S01]  /*6210*/  MUFU.EX2 R52, R52 ;  /* 0x0000003400347308 */ /* 0x000ea20000000800 */
[----:B---3--:R-:W-:-:S07]  /*6220*/  FADD.FTZ R3, R193, R14 ;  /* 0x0000000ec1037221 */ /* 0x008fce0000010000 */
[----:B------:R-:W3:Y:S01]  /*6230*/  MUFU.EX2 R47, R148 ;  /* 0x00000094002f7308 */ /* 0x000ee20000000800 */
[----:B-1----:R-:W-:-:S07]  /*6240*/  FADD.FTZ R60, R200, R13 ;  /* 0x0000000dc83c7221 */ /* 0x002fce0000010000 */
[----:B------:R-:W1:Y:S01]  /*6250*/  MUFU.EX2 R195, R195 ;  /* 0x000000c300c37308 */ /* 0x000e620000000800 */
[C---:B--2---:R-:W-:Y:S01]  /*6260*/  FADD.FTZ R14, R52.reuse, R3 ;  /* 0x00000003340e7221 */ /* 0x044fe20000010000 */
[----:B------:R-:W-:Y:S01]  /*6270*/  F2FP.F16.F32.PACK_AB R193, R52, R193 ;  /* 0x000000c134c1723e */ /* 0x000fe200000000ff */
[----:B------:R-:W-:-:S05]  /*6280*/  IMAD.MOV.U32 R52, RZ, RZ, R87 ;  /* 0x000000ffff347224 */ /* 0x000fca00078e0057 */
[----:B------:R-:W-:Y:S01]  /*6290*/  MUFU.EX2 R202, R202 ;  /* 0x000000ca00ca7308 */ /* 0x000fe20000000800 */
[C---:B---3--:R-:W-:Y:S01]  /*62a0*/  FADD.FTZ R13, R47.reuse, R60 ;  /* 0x0000003c2f0d7221 */ /* 0x048fe20000010000 */
[----:B------:R-:W-:Y:S01]  /*62b0*/  F2FP.F16.F32.PACK_AB R200, R47, R200 ;  /* 0x000000c82fc8723e */ /* 0x000fe200000000ff */
[--C-:B------:R-:W-:Y:S02]  /*62c0*/  IMAD.MOV.U32 R60, RZ, RZ, R87.reuse ;  /* 0x000000ffff3c7224 */ /* 0x100fe400078e0057 */
[----:B------:R-:W-:-:S03]  /*62d0*/  IMAD.MOV.U32 R47, RZ, RZ, R87 ;  /* 0x000000ffff2f7224 */ /* 0x000fc600078e0057 */
[----:B------:R-:W2:Y:S01]  /*62e0*/  MUFU.EX2 R54, R54 ;  /* 0x0000003600367308 */ /* 0x000ea20000000800 */
[----:B-1----:R-:W-:-:S07]  /*62f0*/  FADD.FTZ R3, R195, R14 ;  /* 0x0000000ec3037221 */ /* 0x002fce0000010000 */
[----:B------:R-:W-:Y:S08]  /*6300*/  MUFU.EX2 R49, R152 ;  /* 0x0000009800317308 */ /* 0x000ff00000000800 */
[----:B------:R-:W1:Y:S01]  /*6310*/  MUFU.EX2 R197, R197 ;  /* 0x000000c500c57308 */ /* 0x000e620000000800 */
[C---:B--2---:R-:W-:Y:S01]  /*6320*/  FADD.FTZ R14, R54.reuse, R3 ;  /* 0x00000003360e7221 */ /* 0x044fe20000010000 */
[----:B------:R-:W-:-:S02]  /*6330*/  F2FP.F16.F32.PACK_AB R195, R54, R195 ;  /* 0x000000c336c3723e */ /* 0x000fc400000000ff */
[----:B------:R-:W-:-:S04]  /*6340*/  MOV R54, R87 ;  /* 0x0000005700367202 */ /* 0x000fc80000000f00 */
[----:B------:R-:W-:Y:S08]  /*6350*/  MUFU.EX2 R204, R204 ;  /* 0x000000cc00cc7308 */ /* 0x000ff00000000800 */
[----:B------:R-:W2:Y:S01]  /*6360*/  MUFU.EX2 R56, R56 ;  /* 0x0000003800387308 */ /* 0x000ea20000000800 */
[----:B-1----:R-:W-:-:S07]  /*6370*/  FADD.FTZ R3, R197, R14 ;  /* 0x0000000ec5037221 */ /* 0x002fce0000010000 */
[----:B------:R-:W-:Y:S08]  /*6380*/  MUFU.EX2 R51, R51 ;  /* 0x0000003300337308 */ /* 0x000ff00000000800 */
[----:B------:R-:W1:Y:S01]  /*6390*/  MUFU.EX2 R199, R199 ;  /* 0x000000c700c77308 */ /* 0x000e620000000800 */
[C---:B--2---:R-:W-:Y:S01]  /*63a0*/  FADD.FTZ R14, R56.reuse, R3 ;  /* 0x00000003380e7221 */ /* 0x044fe20000010000 */
[----:B------:R-:W-:Y:S01]  /*63b0*/  F2FP.F16.F32.PACK_AB R197, R56, R197 ;  /* 0x000000c538c5723e */ /* 0x000fe200000000ff */
[----:B------:R-:W-:-:S05]  /*63c0*/  IMAD.MOV.U32 R56, RZ, RZ, R87 ;  /* 0x000000ffff387224 */ /* 0x000fca00078e0057 */
[----:B------:R-:W2:Y:S08]  /*63d0*/  MUFU.EX2 R206, R206 ;  /* 0x000000ce00ce7308 */ /* 0x000eb00000000800 */
[----:B------:R3:W-:Y:S01]  /*63e0*/  MUFU.EX2 R207, R38 ;  /* 0x0000002600cf7308 */ /* 0x0007e20000000800 */
[----:B-1----:R-:W-:-:S07]  /*63f0*/  FADD.FTZ R3, R199, R14 ;  /* 0x0000000ec7037221 */ /* 0x002fce0000010000 */
[----:B------:R-:W1:Y:S01]  /*6400*/  MUFU.EX2 R58, R58 ;  /* 0x0000003a003a7308 */ /* 0x000e620000000800 */
[----:B---3--:R-:W-:Y:S01]  /*6410*/  FADD.FTZ R38, R202, R13 ;  /* 0x0000000dca267221 */ /* 0x008fe20000010000 */
[----:B------:R-:W-:-:S03]  /*6420*/  F2FP.F16.F32.PACK_AB R202, R49, R202 ;  /* 0x000000ca31ca723e */ /* 0x000fc600000000ff */
[----:B------:R-:W-:Y:S01]  /*6430*/  FADD.FTZ R13, R49, R38 ;  /* 0x00000026310d7221 */ /* 0x000fe20000010000 */
[----:B------:R-:W-:Y:S02]  /*6440*/  IMAD.MOV.U32 R49, RZ, RZ, R87 ;  /* 0x000000ffff317224 */ /* 0x000fe400078e0057 */
[----:B------:R-:W3:Y:S01]  /*6450*/  MUFU.EX2 R53, R53 ;  /* 0x0000003500357308 */ /* 0x000ee20000000800 */
[----:B------:R-:W-:Y:S01]  /*6460*/  FADD.FTZ R38, R204, R13 ;  /* 0x0000000dcc267221 */ /* 0x000fe20000010000 */
[----:B------:R-:W-:-:S03]  /*6470*/  F2FP.F16.F32.PACK_AB R204, R51, R204 ;  /* 0x000000cc33cc723e */ /* 0x000fc600000000ff */
[----:B------:R-:W-:Y:S01]  /*6480*/  FADD.FTZ R13, R51, R38 ;  /* 0x00000026330d7221 */ /* 0x000fe20000010000 */
[----:B------:R-:W-:Y:S02]  /*6490*/  IMAD.MOV.U32 R51, RZ, RZ, R87 ;  /* 0x000000ffff337224 */ /* 0x000fe400078e0057 */
[----:B------:R-:W4:Y:S01]  /*64a0*/  MUFU.EX2 R201, R201 ;  /* 0x000000c900c97308 */ /* 0x000f220000000800 */
[----:B--2---:R-:W-:Y:S01]  /*64b0*/  FADD.FTZ R38, R206, R13 ;  /* 0x0000000dce267221 */ /* 0x004fe20000010000 */
[C---:B-1----:R-:W-:Y:S01]  /*64c0*/  FADD.FTZ R14, R58.reuse, R3 ;  /* 0x000000033a0e7221 */ /* 0x042fe20000010000 */
[----:B------:R-:W-:Y:S02]  /*64d0*/  F2FP.F16.F32.PACK_AB R199, R58, R199 ;  /* 0x000000c73ac7723e */ /* 0x000fe400000000ff */
[----:B------:R-:W-:-:S03]  /*64e0*/  MOV R58, R87 ;  /* 0x00000057003a7202 */ /* 0x000fc60000000f00 */
[----:B------:R-:W1:Y:S01]  /*64f0*/  MUFU.EX2 R208, R208 ;  /* 0x000000d000d07308 */ /* 0x000e620000000800 */
[C---:B---3--:R-:W-:Y:S01]  /*6500*/  FADD.FTZ R13, R53.reuse, R38 ;  /* 0x00000026350d7221 */ /* 0x048fe20000010000 */
[----:B------:R-:W-:Y:S01]  /*6510*/  F2FP.F16.F32.PACK_AB R206, R53, R206 ;  /* 0x000000ce35ce723e */ /* 0x000fe200000000ff */
[----:B------:R-:W-:-:S05]  /*6520*/  IMAD.MOV.U32 R53, RZ, RZ, R87 ;  /* 0x000000ffff357224 */ /* 0x000fca00078e0057 */
[----:B------:R-:W2:Y:S01]  /*6530*/  MUFU.EX2 R32, R32 ;  /* 0x0000002000207308 */ /* 0x000ea20000000800 */
[----:B----4-:R-:W-:-:S07]  /*6540*/  FADD.FTZ R3, R201, R14 ;  /* 0x0000000ec9037221 */ /* 0x010fce0000010000 */
[----:B------:R-:W3:Y:S01]  /*6550*/  MUFU.EX2 R55, R55 ;  /* 0x0000003700377308 */ /* 0x000ee20000000800 */
[----:B-1----:R-:W-:-:S07]  /*6560*/  FADD.FTZ R38, R208, R13 ;  /* 0x0000000dd0267221 */ /* 0x002fce0000010000 */
[----:B------:R-:W1:Y:S01]  /*6570*/  MUFU.EX2 R203, R203 ;  /* 0x000000cb00cb7308 */ /* 0x000e620000000800 */
[C---:B--2---:R-:W-:Y:S01]  /*6580*/  FADD.FTZ R14, R32.reuse, R3 ;  /* 0x00000003200e7221 */ /* 0x044fe20000010000 */
[----:B------:R-:W-:Y:S01]  /*6590*/  F2FP.F16.F32.PACK_AB R201, R32, R201 ;  /* 0x000000c920c9723e */ /* 0x000fe200000000ff */
[----:B------:R-:W-:-:S05]  /*65a0*/  IMAD.MOV.U32 R32, RZ, RZ, R87 ;  /* 0x000000ffff207224 */ /* 0x000fca00078e0057 */
        /* <DEDUP_REMOVED lines=11> */
[----:B------:R-:W-:Y:S02]  /*6660*/  F2FP.F16.F32.PACK_AB R203, R34, R203 ;  /* 0x000000cb22cb723e */ /* 0x000fe400000000ff */
[----:B------:R-:W-:-:S04]  /*6670*/  MOV R34, R87 ;  /* 0x0000005700227202 */ /* 0x000fc80000000f00 */
[----:B------:R-:W3:Y:S01]  /*6680*/  MUFU.EX2 R212, R212 ;  /* 0x000000d400d47308 */ /* 0x000ee20000000800 */
[C---:B-1----:R-:W-:Y:S01]  /*6690*/  FADD.FTZ R13, R57.reuse, R26 ;  /* 0x0000001a390d7221 */ /* 0x042fe20000010000 */
[----:B------:R-:W-:Y:S01]  /*66a0*/  F2FP.F16.F32.PACK_AB R210, R57, R210 ;  /* 0x000000d239d2723e */ /* 0x000fe200000000ff */
[----:B------:R-:W-:-:S05]  /*66b0*/  IMAD.MOV.U32 R57, RZ, RZ, R87 ;  /* 0x000000ffff397224 */ /* 0x000fca00078e0057 */
[----:B------:R-:W1:Y:S01]  /*66c0*/  MUFU.EX2 R36, R36 ;  /* 0x0000002400247308 */ /* 0x000e620000000800 */
[----:B--2---:R-:W-:-:S07]  /*66d0*/  FADD.FTZ R3, R205, R14 ;  /* 0x0000000ecd037221 */ /* 0x004fce0000010000 */
[----:B------:R-:W2:Y:S01]  /*66e0*/  MUFU.EX2 R59, R59 ;  /* 0x0000003b003b7308 */ /* 0x000ea20000000800 */
[----:B---3--:R-:W-:-:S07]  /*66f0*/  FADD.FTZ R14, R212, R13 ;  /* 0x0000000dd40e7221 */ /* 0x008fce0000010000 */
[----:B------:R-:W3:Y:S01]  /*6700*/  MUFU.EX2 R90, R90 ;  /* 0x0000005a005a7308 */ /* 0x000ee20000000800 */
[C---:B-1----:R-:W-:Y:S01]  /*6710*/  FADD.FTZ R3, R36.reuse, R3 ;  /* 0x0000000324037221 */ /* 0x042fe20000010000 */
[----:B------:R-:W-:Y:S01]  /*6720*/  F2FP.F16.F32.PACK_AB R205, R36, R205 ;  /* 0x000000cd24cd723e */ /* 0x000fe200000000ff */
[----:B------:R-:W-:-:S05]  /*6730*/  IMAD.MOV.U32 R36, RZ, RZ, R87 ;  /* 0x000000ffff247224 */ /* 0x000fca00078e0057 */
[----:B------:R-:W1:Y:S01]  /*6740*/  MUFU.EX2 R24, R24 ;  /* 0x0000001800187308 */ /* 0x000e620000000800 */
[C---:B--2---:R-:W-:Y:S01]  /*6750*/  FADD.FTZ R13, R59.reuse, R14 ;  /* 0x0000000e3b0d7221 */ /* 0x044fe20000010000 */
[----:B------:R-:W-:Y:S01]  /*6760*/  F2FP.F16.F32.PACK_AB R212, R59, R212 ;  /* 0x000000d43bd4723e */ /* 0x000fe200000000ff */
[----:B------:R-:W-:-:S05]  /*6770*/  IMAD.MOV.U32 R59, RZ, RZ, R87 ;  /* 0x000000ffff3b7224 */ /* 0x000fca00078e0057 */
[----:B------:R-:W2:Y:S01]  /*6780*/  MUFU.EX2 R209, R104 ;  /* 0x0000006800d17308 */ /* 0x000ea20000000800 */
[----:B---3--:R-:W-:-:S04]  /*6790*/  FADD.FTZ R14, R90, R3 ;  /* 0x000000035a0e7221 */ /* 0x008fc80000010000 */
[C---:B------:R-:W-:Y:S01]  /*67a0*/  FADD.FTZ R3, R207.reuse, R14 ;  /* 0x0000000ecf037221 */ /* 0x040fe20000010000 */
[----:B------:R-:W-:Y:S02]  /*67b0*/  F2FP.F16.F32.PACK_AB R207, R207, R90 ;  /* 0x0000005acfcf723e */ /* 0x000fe400000000ff */
        /* <DEDUP_REMOVED lines=9> */
[C---:B-1----:R-:W-:Y:S01]  /*6850*/  FADD.FTZ R3, R211.reuse, R14 ;  /* 0x0000000ed3037221 */ /* 0x042fe20000010000 */
[----:B------:R-:W-:Y:S01]  /*6860*/  F2FP.F16.F32.PACK_AB R211, R211, R28 ;  /* 0x0000001cd3d3723e */ /* 0x000fe200000000ff */
[----:B------:R-:W-:-:S05]  /*6870*/  IMAD.MOV.U32 R28, RZ, RZ, R87 ;  /* 0x000000ffff1c7224 */ /* 0x000fca00078e0057 */
        /* <DEDUP_REMOVED lines=8> */
[----:B--2---:R-:W-:-:S07]  /*6900*/  FADD.FTZ R12, R144, R3 ;  /* 0x00000003900c7221 */ /* 0x004fce0000010000 */
[----:B------:R-:W2:Y:S01]  /*6910*/  MUFU.EX2 R216, R216 ;  /* 0x000000d800d87308 */ /* 0x000ea20000000800 */
[C---:B---3--:R-:W-:Y:S01]  /*6920*/  FADD.FTZ R13, R61.reuse, R26 ;  /* 0x0000001a3d0d7221 */ /* 0x048fe20000010000 */
[----:B------:R-:W-:Y:S01]  /*6930*/  F2FP.F16.F32.PACK_AB R214, R61, R214 ;  /* 0x000000d63dd6723e */ /* 0x000fe200000000ff */
[----:B------:R-:W-:-:S05]  /*6940*/  IMAD.MOV.U32 R61, RZ, RZ, R87 ;  /* 0x000000ffff3d7224 */ /* 0x000fca00078e0057 */
[----:B------:R-:W3:Y:S01]  /*6950*/  MUFU.EX2 R100, R100 ;  /* 0x0000006400647308 */ /* 0x000ee20000000800 */
[C---:B-1----:R-:W-:Y:S01]  /*6960*/  FADD.FTZ R3, R215.reuse, R12 ;  /* 0x0000000cd7037221 */ /* 0x042fe20000010000 */
[----:B------:R-:W-:-:S06]  /*6970*/  F2FP.F16.F32.PACK_AB R215, R215, R144 ;  /* 0x00000090d7d7723e */ /* 0x000fcc00000000ff */
[----:B------:R1:W4:Y:S01]  /*6980*/  MUFU.EX2 R63, R192 ;  /* 0x000000c0003f7308 */ /* 0x0003220000000800 */
[----:B--2---:R-:W-:-:S07]  /*6990*/  FADD.FTZ R26, R216, R13 ;  /* 0x0000000dd81a7221 */ /* 0x004fce0000010000 */
[----:B------:R-:W2:Y:S01]  /*69a0*/  MUFU.EX2 R217, R102 ;  /* 0x0000006600d97308 */ /* 0x000ea20000000800 */
[----:B---3--:R-:W-:Y:S01]  /*69b0*/  FADD.FTZ R12, R100, R3 ;  /* 0x00000003640c7221 */ /* 0x008fe20000010000 */
[----:B-1----:R-:W-:Y:S01]  /*69c0*/  F2FP.F16.F32.PACK_AB R192, R86, R39 ;  /* 0x0000002756c0723e */ /* 0x002fe200000000ff */
[----:B------:R-:W-:Y:S01]  /*69d0*/  IMAD.MOV.U32 R39, RZ, RZ, R87 ;  /* 0x000000ffff277224 */ /* 0x000fe200078e0057 */
[----:B------:R-:W-:-:S04]  /*69e0*/  MOV R86, R87 ;  /* 0x0000005700567202 */ /* 0x000fc80000000f00 */
[----:B------:R-:W1:Y:S01]  /*69f0*/  MUFU.EX2 R218, R218 ;  /* 0x000000da00da7308 */ /* 0x000e620000000800 */
[C---:B----4-:R-:W-:Y:S01]  /*6a00*/  FADD.FTZ R13, R63.reuse, R26 ;  /* 0x0000001a3f0d7221 */ /* 0x050fe20000010000 */
[----:B------:R-:W-:Y:S01]  /*6a10*/  F2FP.F16.F32.PACK_AB R216, R63, R216 ;  /* 0x000000d83fd8723e */ /* 0x000fe200000000ff */
[----:B------:R-:W-:-:S05]  /*6a20*/  IMAD.MOV.U32 R63, RZ, RZ, R87 ;  /* 0x000000ffff3f7224 */ /* 0x000fca00078e0057 */
[----:B------:R-:W3:Y:S01]  /*6a30*/  MUFU.EX2 R106, R106 ;  /* 0x0000006a006a7308 */ /* 0x000ee20000000800 */
[C---:B--2---:R-:W-:Y:S01]  /*6a40*/  FADD.FTZ R3, R217.reuse, R12 ;  /* 0x0000000cd9037221 */ /* 0x044fe20000010000 */
[----:B------:R-:W-:-:S06]  /*6a50*/  F2FP.F16.F32.PACK_AB R217, R217, R100 ;  /* 0x00000064d9d9723e */ /* 0x000fcc00000000ff */
[----:B------:R-:W2:Y:S01]  /*6a60*/  MUFU.EX2 R33, R33 ;  /* 0x0000002100217308 */ /* 0x000ea20000000800 */
[----:B-1----:R-:W-:-:S07]  /*6a70*/  FADD.FTZ R26, R218, R13 ;  /* 0x0000000dda1a7221 */ /* 0x002fce0000010000 */
[----:B------:R-:W1:Y:S01]  /*6a80*/  MUFU.EX2 R65, R65 ;  /* 0x0000004100417308 */ /* 0x000e620000000800 */
[----:B---3--:R-:W-:Y:S01]  /*6a90*/  FADD.FTZ R12, R106, R3 ;  /* 0x000000036a0c7221 */ /* 0x008fe20000010000 */
[C---:B--2---:R-:W-:Y:S01]  /*6aa0*/  FADD.FTZ R14, R33.reuse, R26 ;  /* 0x0000001a210e7221 */ /* 0x044fe20000010000 */
[----:B------:R-:W-:Y:S01]  /*6ab0*/  F2FP.F16.F32.PACK_AB R218, R33, R218 ;  /* 0x000000da21da723e */ /* 0x000fe200000000ff */
[--C-:B------:R-:W-:Y:S01]  /*6ac0*/  IMAD.MOV.U32 R33, RZ, RZ, R87.reuse ;  /* 0x000000ffff217224 */ /* 0x100fe200078e0057 */
[----:B------:R-:W-:Y:S01]  /*6ad0*/  MOV R26, R87 ;  /* 0x00000057001a7202 */ /* 0x000fe20000000f00 */
[C---:B-1----:R-:W-:Y:S01]  /*6ae0*/  FADD.FTZ R13, R65.reuse, R12 ;  /* 0x0000000c410d7221 */ /* 0x042fe20000010000 */
[----:B------:R-:W-:Y:S01]  /*6af0*/  F2FP.F16.F32.PACK_AB R219, R65, R106 ;  /* 0x0000006a41db723e */ /* 0x000fe200000000ff */
[----:B------:R-:W-:Y:S01]  /*6b00*/  IMAD.MOV.U32 R65, RZ, RZ, R87 ;  /* 0x000000ffff417224 */ /* 0x000fe200078e0057 */
[----:B------:R-:W-:Y:S06]  /*6b10*/  @!P2 BRA `(.L_x_5532) ;  /* 0x000000580048a947 */ /* 0x000fec0003800000 */
[----:B------:R-:W-:Y:S01]  /*6b20*/  R2UR UR60, R2 ;  /* 0x00000000023c72ca */ /* 0x000fe200000e0000 */
[----:B------:R-:W-:Y:S01]  /*6b30*/  IMAD.MOV.U32 R3, RZ, RZ, R92 ;  /* 0x000000ffff037224 */ /* 0x000fe200078e005c */
[----:B------:R-:W-:Y:S02]  /*6b40*/  MOV R12, R88 ;  /* 0x00000058000c7202 */ /* 0x000fe40000000f00 */
        /* <DEDUP_REMOVED lines=33> */
[----:B------:R-:W-:Y:S01]  /*6d60*/  UMOV UR37, UR38 ;  /* 0x0000002600257c82 */ /* 0x000fe20008000000 */
[----:B------:R-:W-:-:S10]  /*6d70*/  ULDC UR7, c[0x0][0x9d8] ;  /* 0x0002760000077ab9 */ /* 0x000fd40000000800 */
.L_x_5541:
[----:B------:R-:W-:Y:S01]  /*6d80*/  R2UR UR10, R18 ;  /* 0x00000000120a72ca */ /* 0x000fe200000e0000 */
[----:B------:R-:W-:-:S04]  /*6d90*/  UIADD3 UR38, UR37, 0x1, URZ ;  /* 0x0000000125267890 */ /* 0x000fc8000fffe03f */
[----:B------:R-:W-:-:S04]  /*6da0*/  UISETP.NE.AND UP0, UPT, UR38, 0x2, UPT ;  /* 0x000000022600788c */ /* 0x000fc8000bf05270 */
[----:B------:R-:W-:Y:S02]  /*6db0*/  USEL UR6, URZ, 0x1, UP0 ;  /* 0x000000013f067887 */ /* 0x000fe40008000000 */
[----:B------:R-:W-:Y:S02]  /*6dc0*/  USEL UR38, UR38, URZ, UP0 ;  /* 0x0000003f26267287 */ /* 0x000fe40008000000 */
[----:B------:R-:W-:Y:S01]  /*6dd0*/  ISETP.NE.AND P3, PT, RZ, UR10, PT ;  /* 0x0000000aff007c0c */ /* 0x000fe2000bf65270 */
[----:B------:R-:W-:-:S06]  /*6de0*/  ULOP3.LUT UR6, UR60, UR6, URZ, 0x3c, !UPT ;  /* 0x000000063c067292 */ /* 0x000fcc000f8e3c3f */
[----:B------:R-:W-:-:S06]  /*6df0*/  IMAD.U32 R2, RZ, RZ, UR6 ;  /* 0x00000006ff027e24 */ /* 0x000fcc000f8e00ff */
[----:B------:R-:W-:Y:S05]  /*6e00*/  @P3 BRA `(.L_x_5533) ;  /* 0x0000000000303947 */ /* 0x000fea0003800000 */
[----:B------:R-:W-:Y:S05]  /*6e10*/  @!P0 BRA `(.L_x_5534) ;  /* 0x0000000000048947 */ /* 0x000fea0003800000 */
[----:B------:R-:W-:Y:S01]  /*6e20*/  BPT.TRAP 0x1 ;  /* 0x000000040000795c */ /* 0x000fe20000300000 */
.L_x_5534:
[----:B------:R-:W-:Y:S01]  /*6e30*/  R2UR UR10, R2 ;  /* 0x00000000020a72ca */ /* 0x000fe200000e0000 */
[----:B------:R-:W-:-:S12]  /*6e40*/  ULEA UR6, UR38, UR39, 0x3 ;  /* 0x0000002726067291 */ /* 0x000fd8000f8e183f */
[----:B------:R-:W-:-:S05]  /*6e50*/  IMAD.U32 R15, RZ, RZ, UR10 ;  /* 0x0000000aff0f7e24 */ /* 0x000fca000f8e00ff */
[----:B------:R-:W-:-:S04]  /*6e60*/  SHF.L.U32 R15, R15, 0x1f, RZ ;  /* 0x0000001f0f0f7819 */ /* 0x000fc800000006ff */
[----:B------:R1:W2:Y:S01]  /*6e70*/  SYNCS.PHASECHK.TRANS64.TRYWAIT P2, [UR6+0x34830], R15 ;  /* 0x0348300fff0075a7 */ /* 0x0002a20008040146 */
[----:B------:R-:W-:Y:S05]  /*6e80*/  @!P0 BRA `(.L_x_5535) ;  /* 0x0000000000048947 */ /* 0x000fea0003800000 */
[----:B------:R-:W-:Y:S01]  /*6e90*/  BPT.TRAP 0x1 ;  /* 0x000000040000795c */ /* 0x000fe20000300000 */
.L_x_5535:
[----:B--2---:R-:W-:Y:S05]  /*6ea0*/  @P2 BRA `(.L_x_5533) ;  /* 0x0000000000082947 */ /* 0x004fea0003800000 */
[----:B------:R-:W2:Y:S02]  /*6eb0*/  SYNCS.PHASECHK.TRANS64.TRYWAIT P2, [UR6+0x34830], R15 ;  /* 0x0348300fff0075a7 */ /* 0x000ea40008040146 */
[----:B--2---:R-:W-:Y:S05]  /*6ec0*/  @!P2 BRA `(.L_x_5536) ;  /* 0x0000009800d0a947 */ /* 0x004fea0003800000 */
.L_x_5533:
[----:B--2---:R-:W2:Y:S01]  /*6ed0*/  S2R R20, SR_TID.X ;  /* 0x0000000000147919 */ /* 0x004ea20000002100 */
[----:B------:R-:W-:Y:S01]  /*6ee0*/  R2UR UR6, R0 ;  /* 0x00000000000672ca */ /* 0x000fe200000e0000 */
[----:B------:R-:W-:Y:S01]  /*6ef0*/  UMOV UR59, 0x40000040 ;  /* 0x40000040003b7882 */ /* 0x000fe20000000000 */
[----:B------:R-:W-:Y:S01]  /*6f00*/  R2UR UR18, R10 ;  /* 0x000000000a1272ca */ /* 0x000fe200000e0000 */
[----:B------:R-:W-:Y:S01]  /*6f10*/  UMOV UR23, 0x40000040 ;  /* 0x4000004000177882 */ /* 0x000fe20000000000 */
        /* <DEDUP_REMOVED lines=8> */
[----:B------:R-:W-:Y:S01]  /*6fa0*/  R2UR UR14, R8 ;  /* 0x00000000080e72ca */ /* 0x000fe200000e0000 */
[----:B------:R-:W-:Y:S01]  /*6fb0*/  UIMAD UR6, UR38, 0xb00, UR6 ;  /* 0x00000b00260678a4 */ /* 0x000fe2000f8e0206 */
[----:B------:R-:W-:Y:S01]  /*6fc0*/  R2UR UR15, R9 ;  /* 0x00000000090f72ca */ /* 0x000fe200000e0000 */
[----:B------:R-:W-:Y:S01]  /*6fd0*/  UMOV UR56, UR18 ;  /* 0x0000001200387c82 */ /* 0x000fe20008000000 */
[----:B------:R-:W-:Y:S01]  /*6fe0*/  UMOV UR20, UR18 ;  /* 0x0000001200147c82 */ /* 0x000fe20008000000 */
[----:B------:R-:W-:Y:S01]  /*6ff0*/  UMOV UR57, UR19 ;  /* 0x0000001300397c82 */ /* 0x000fe20008000000 */
[----:B------:R-:W-:-:S02]  /*7000*/  UIADD3 UR22, UR6, 0x80, URZ ;  /* 0x0000008006167890 */ /* 0x000fc4000fffe03f */
        /* <DEDUP_REMOVED lines=9> */
[----:B--2---:R-:W-:Y:S01]  /*70a0*/  SHF.R.U32.HI R20, RZ, 0x7, R20 ;  /* 0x00000007ff147819 */ /* 0x004fe20000011614 */
[----:B------:R-:W-:Y:S01]  /*70b0*/  UMOV UR32, UR18 ;  /* 0x0000001200207c82 */ /* 0x000fe20008000000 */
[----:B------:R-:W-:Y:S01]  /*70c0*/  UMOV UR33, UR19 ;  /* 0x0000001300217c82 */ /* 0x000fe20008000000 */
[----:B------:R-:W-:-:S02]  /*70d0*/  UIADD3 UR42, UR6, 0x280, URZ ;  /* 0x00000280062a7890 */ /* 0x000fc4000fffe03f */
[----:B-1----:R-:W-:Y:S01]  /*70e0*/  VIADD R15, R20, 0x8 ;  /* 0x00000008140f7836 */ /* 0x002fe20000000000 */
[----:B------:R-:W-:Y:S01]  /*70f0*/  UMOV UR40, UR18 ;  /* 0x0000001200287c82 */ /* 0x000fe20008000000 */
[----:B------:R-:W-:Y:S01]  /*7100*/  UMOV UR41, UR19 ;  /* 0x0000001300297c82 */ /* 0x000fe20008000000 */
[----:B------:R-:W-:Y:S02]  /*7110*/  UIADD3 UR46, UR6, 0x300, URZ ;  /* 0x00000300062e7890 */ /* 0x000fe4000fffe03f */
[----:B------:R1:W-:Y:S01]  /*7120*/  BAR.SYNC.DEFER_BLOCKING R15, 0x100 ;  /* 0x0004000f0000751d */ /* 0x0003e20000010000 */
[----:B------:R-:W-:Y:S02]  /*7130*/  UIADD3 UR50, UR6, 0x380, URZ ;  /* 0x0000038006327890 */ /* 0x000fe4000fffe03f */
[----:B------:R-:W-:Y:S02]  /*7140*/  UIADD3 UR54, UR6, 0x400, URZ ;  /* 0x0000040006367890 */ /* 0x000fe4000fffe03f */
[----:B------:R-:W-:Y:S01]  /*7150*/  UIADD3 UR10, UR6, 0x500, URZ ;  /* 0x00000500060a7890 */ /* 0x000fe2000fffe03f */
[----:B------:R-:W-:Y:S01]  /*7160*/  UMOV UR44, UR18 ;  /* 0x00000012002c7c82 */ /* 0x000fe20008000000 */
[----:B------:R-:W-:Y:S01]  /*7170*/  UMOV UR45, UR19 ;  /* 0x00000013002d7c82 */ /* 0x000fe20008000000 */
[----:B------:R-:W-:Y:S01]  /*7180*/  UMOV UR48, UR18 ;  /* 0x0000001200307c82 */ /* 0x000fe20008000000 */
[----:B------:R-:W-:Y:S01]  /*7190*/  UMOV UR49, UR19 ;  /* 0x0000001300317c82 */ /* 0x000fe20008000000 */
[----:B------:R-:W-:Y:S01]  /*71a0*/  UMOV UR52, UR18 ;  /* 0x0000001200347c82 */ /* 0x000fe20008000000 */
[----:B------:R-:W-:Y:S01]  /*71b0*/  UMOV UR53, UR19 ;  /* 0x0000001300357c82 */ /* 0x000fe20008000000 */
[----:B------:R-:W-:Y:S01]  /*71c0*/  UMOV UR11, 0x40000040 ;  /* 0x40000040000b7882 */ /* 0x000fe20000000000 */
        /* <DEDUP_REMOVED lines=538> */
[----:B------:R-:W-:Y:S01]  /*9370*/  UIADD3 UR6, UR6, 0xa86, URZ ;  /* 0x00000a8606067890 */ /* 0x000fe2000fffe03f */
        /* <DEDUP_REMOVED lines=33> */
[----:B-1----:R-:W-:Y:S05]  /*9590*/  @P3 BRA `(.L_x_5537) ;  /* 0x00000000002c3947 */ /* 0x002fea0003800000 */
[----:B------:R-:W-:Y:S05]  /*95a0*/  @!P0 BRA `(.L_x_5538) ;  /* 0x0000000000048947 */ /* 0x000fea0003800000 */
[----:B------:R-:W-:Y:S01]  /*95b0*/  BPT.TRAP 0x1 ;  /* 0x000000040000795c */ /* 0x000fe20000300000 */
.L_x_5538:
[----:B------:R-:W-:Y:S01]  /*95c0*/  ULEA UR6, UR37, UR39, 0x3 ;  /* 0x0000002725067291 */ /* 0x000fe2000f8e183f */
[----:B------:R-:W-:-:S04]  /*95d0*/  MOV R15, UR60 ;  /* 0x0000003c000f7c02 */ /* 0x000fc80008000f00 */
[----:B------:R-:W-:-:S04]  /*95e0*/  SHF.L.U32 R15, R15, 0x1f, RZ ;  /* 0x0000001f0f0f7819 */ /* 0x000fc800000006ff */
[----:B------:R1:W2:Y:S01]  /*95f0*/  SYNCS.PHASECHK.TRANS64.TRYWAIT P2, [UR6+0x34850], R15 ;  /* 0x0348500fff0075a7 */ /* 0x0002a20008040146 */
[----:B------:R-:W-:Y:S05]  /*9600*/  @!P0 BRA `(.L_x_5539) ;  /* 0x0000000000048947 */ /* 0x000fea0003800000 */
[----:B------:R-:W-:Y:S01]  /*9610*/  BPT.TRAP 0x1 ;  /* 0x000000040000795c */ /* 0x000fe20000300000 */
.L_x_5539:
[----:B--2---:R-:W-:Y:S05]  /*9620*/  @P2 BRA `(.L_x_5537) ;  /* 0x0000000000082947 */ /* 0x004fea0003800000 */
[----:B------:R-:W2:Y:S02]  /*9630*/  SYNCS.PHASECHK.TRANS64.TRYWAIT P2, [UR6+0x34850], R15 ;  /* 0x0348500fff0075a7 */ /* 0x000ea40008040146 */
[----:B--2---:R-:W-:Y:S05]  /*9640*/  @!P2 BRA `(.L_x_5540) ;  /* 0x000000740008a947 */ /* 0x004fea0003800000 */
.L_x_5537:
        /* <DEDUP_REMOVED lines=9> */
[----:B------:R-:W1:Y:S01]  /*96e0*/  MUFU.TANH R15, R15 ;  /* 0x0000000f000f7308 */ /* 0x000e620000002400 */
[----:B------:R-:W-:Y:S01]  /*96f0*/  FMUL.FTZ R170, R173, UR7 ;  /* 0x00000007adaa7c20 */ /* 0x000fe20008410000 */
[----:B------:R-:W-:Y:S01]  /*9700*/  FMUL.FTZ R160, R160, UR7 ;  /* 0x00000007a0a07c20 */ /* 0x000fe20008410000 */
[----:B------:R-:W-:Y:S01]  /*9710*/  ULOP3.LUT UR6, UR6, 0x5800000, URZ, 0xfc, !UPT ;  /* 0x0580000006067892 */ /* 0x000fe2000f8efc3f */
[----:B------:R-:W-:Y:S01]  /*9720*/  FMUL.FTZ R161, R161, UR7 ;  /* 0x00000007a1a17c20 */ /* 0x000fe20008410000 */
[----:B------:R-:W-:Y:S01]  /*9730*/  FMUL.FTZ R164, R164, UR7 ;  /* 0x00000007a4a47c20 */ /* 0x000fe20008410000 */
[----:B------:R-:W-:Y:S01]  /*9740*/  FMUL.FTZ R21, R171, UR7 ;  /* 0x00000007ab157c20 */ /* 0x000fe20008410000 */
[----:B------:R-:W-:Y:S01]  /*9750*/  UIMAD UR6, UR37, 0xb00, UR6 ;  /* 0x00000b00250678a4 */ /* 0x000fe2000f8e0206 */
[----:B------:R-:W2:Y:S01]  /*9760*/  MUFU.TANH R20, R20 ;  /* 0x0000001400147308 */ /* 0x000ea20000002400 */
[----:B------:R-:W-:Y:S01]  /*9770*/  FMUL.FTZ R171, R174, UR7 ;  /* 0x00000007aeab7c20 */ /* 0x000fe20008410000 */
[----:B------:R-:W-:Y:S01]  /*9780*/  FMUL.FTZ R165, R165, UR7 ;  /* 0x00000007a5a57c20 */ /* 0x000fe20008410000 */
[----:B------:R-:W-:Y:S01]  /*9790*/  FMUL.FTZ R152, R152, UR7 ;  /* 0x0000000798987c20 */ /* 0x000fe20008410000 */
[----:B------:R-:W-:Y:S01]  /*97a0*/  FMUL.FTZ R153, R153, UR7 ;  /* 0x0000000799997c20 */ /* 0x000fe20008410000 */
[----:B------:R-:W-:Y:S01]  /*97b0*/  FMUL.FTZ R156, R156, UR7 ;  /* 0x000000079c9c7c20 */ /* 0x000fe20008410000 */
[----:B------:R-:W-:Y:S01]  /*97c0*/  UMOV UR10, UR6 ;  /* 0x00000006000a7c82 */ /* 0x000fe20008000000 */
[----:B------:R-:W-:Y:S01]  /*97d0*/  FMUL.FTZ R157, R157, UR7 ;  /* 0x000000079d9d7c20 */ /* 0x000fe20008410000 */
[----:B------:R-:W-:Y:S01]  /*97e0*/  HGMMA.64x128x16.F32 R24, R176, gdesc[UR8].tnspB, R24, gsb0 ;  /* 0x41e00008b0187df0 */ /* 0x000fe20008000818 */
[----:B------:R-:W-:Y:S01]  /*97f0*/  UIADD3 UR10, UR6, 0x80, URZ ;  /* 0x00000080060a7890 */ /* 0x000fe2000fffe03f */
[----:B------:R-:W3:Y:S01]  /*9800*/  MUFU.TANH R169, R169 ;  /* 0x000000a900a97308 */ /* 0x000ee20000002400 */
[----:B------:R-:W-:Y:S01]  /*9810*/  UMOV UR11, 0x40000040 ;  /* 0x40000040000b7882 */ /* 0x000fe20000000000 */
[----:B-1----:R-:W-:Y:S01]  /*9820*/  FMNMX.FTZ R173, R15, R12, !PT ;  /* 0x0000000c0fad7209 */ /* 0x002fe20007810000 */
[----:B------:R-:W-:Y:S01]  /*9830*/  FMUL.FTZ R144, R144, UR7 ;  /* 0x0000000790907c20 */ /* 0x000fe20008410000 */
[----:B------:R-:W-:Y:S01]  /*9840*/  FMUL.FTZ R145, R145, UR7 ;  /* 0x0000000791917c20 */ /* 0x000fe20008410000 */
[----:B------:R-:W-:Y:S01]  /*9850*/  FMUL.FTZ R148, R148, UR7 ;  /* 0x0000000794947c20 */ /* 0x000fe20008410000 */
[----:B------:R-:W-:Y:S01]  /*9860*/  FMUL.FTZ R149, R149, UR7 ;  /* 0x0000000795957c20 */ /* 0x000fe20008410000 */
[----:B--2---:R-:W-:Y:S01]  /*9870*/  FMNMX.FTZ R174, R20, R173, !PT ;  /* 0x000000ad14ae7209 */ /* 0x004fe20007810000 */
        /* <DEDUP_REMOVED lines=75> */
[----:B------:R-:W2:Y:S01]  /*9d30*/  S2R R227, SR_TID.X ;  /* 0x0000000000e37919 */ /* 0x000ea20000002100 */
[----:B------:R-:W-:-:S02]  /*9d40*/  ISETP.LT.AND P2, PT, RZ, UR61, PT ;  /* 0x0000003dff007c0c */ /* 0x000fc4000bf41270 */
[----:B------:R-:W-:Y:S02]  /*9d50*/  R2UR UR60, R2 ;  /* 0x00000000023c72ca */ /* 0x000fe400000e0000 */
[----:B------:R-:W4:Y:S01]  /*9d60*/  MUFU.TANH R145, R145 ;  /* 0x0000009100917308 */ /* 0x000f220000002400 */
[----:B---3--:R-:W-:-:S07]  /*9d70*/  FMNMX.FTZ R173, R157, R174, !PT ;  /* 0x000000ae9dad7209 */ /* 0x008fce0007810000 */
[----:B------:R-:W3:Y:S01]  /*9d80*/  MUFU.TANH R148, R148 ;  /* 0x0000009400947308 */ /* 0x000ee20000002400 */
[----:B-1----:R-:W-:-:S07]  /*9d90*/  FMNMX.FTZ R174, R144, R173, !PT ;  /* 0x000000ad90ae7209 */ /* 0x002fce0007810000 */
[----:B------:R-:W1:Y:S01]  /*9da0*/  MUFU.TANH R149, R149 ;  /* 0x0000009500957308 */ /* 0x000e620000002400 */
[----:B----4-:R-:W-:-:S07]  /*9db0*/  FMNMX.FTZ R173, R145, R174, !PT ;  /* 0x000000ae91ad7209 */ /* 0x010fce0007810000 */
[----:B------:R-:W4:Y:S01]  /*9dc0*/  MUFU.TANH R136, R136 ;  /* 0x0000008800887308 */ /* 0x000f220000002400 */
[----:B---3--:R-:W-:Y:S02]  /*9dd0*/  FMNMX.FTZ R174, R148, R173, !PT ;  /* 0x000000ad94ae7209 */ /* 0x008fe40007810000 */
[----:B--2---:R-:W-:-:S05]  /*9de0*/  SHF.R.U32.HI R227, RZ, 0x7, R227 ;  /* 0x00000007ffe37819 */ /* 0x004fca00000116e3 */
[----:B------:R-:W2:Y:S01]  /*9df0*/  MUFU.TANH R137, R137 ;  /* 0x0000008900897308 */ /* 0x000ea20000002400 */
[----:B-1----:R-:W-:Y:S01]  /*9e00*/  FMNMX.FTZ R173, R149, R174, !PT ;  /* 0x000000ae95ad7209 */ /* 0x002fe20007810000 */
[----:B------:R-:W-:-:S06]  /*9e10*/  FMUL.FTZ R174, R105, UR7 ;  /* 0x0000000769ae7c20 */ /* 0x000fcc0008410000 */
[----:B------:R-:W1:Y:S08]  /*9e20*/  MUFU.TANH R140, R140 ;  /* 0x0000008c008c7308 */ /* 0x000e700000002400 */
[----:B------:R-:W3:Y:S01]  /*9e30*/  MUFU.TANH R141, R141 ;  /* 0x0000008d008d7308 */ /* 0x000ee20000002400 */
[----:B------:R-:W-:Y:S02]  /*9e40*/  WARPGROUP.DEPBAR.LE gsb0, 0x0 ;  /* 0x00008000000079c5 */ /* 0x000fe40000010000 */
[----:B------:R-:W-:Y:S01]  /*9e50*/  WARPGROUP.ARRIVE ;  /* 0x00000000000079c5 */ /* 0x000fe20000000000 */
[----:B----4-:R-:W-:-:S04]  /*9e60*/  FMNMX.FTZ R176, R136, R173, !PT ;  /* 0x000000ad88b07209 */ /* 0x010fc80007810000 */
[----:B------:R-:W4:Y:S01]  /*9e70*/  MUFU.TANH R128, R128 ;  /* 0x0000008000807308 */ /* 0x000f220000002400 */
[----:B--2---:R-:W-:Y:S01]  /*9e80*/  FMNMX.FTZ R105, R137, R176, !PT ;  /* 0x000000b089697209 */ /* 0x004fe20007810000 */
[----:B------:R-:W-:Y:S01]  /*9e90*/  HGMMA.64x128x16.F32 R24, R180, gdesc[UR8].tnspB, R24, gsb0 ;  /* 0x41e00008b4187df0 */ /* 0x000fe20008000818 */
[----:B------:R-:W-:Y:S01]  /*9ea0*/  UIADD3 UR10, UR6, 0x100, URZ ;  /* 0x00000100060a7890 */ /* 0x000fe2000fffe03f */
[----:B------:R-:W-:-:S04]  /*9eb0*/  UMOV UR11, 0x40000040 ;  /* 0x40000040000b7882 */ /* 0x000fc80000000000 */
[----:B------:R-:W2:Y:S01]  /*9ec0*/  MUFU.TANH R129, R129 ;  /* 0x0000008100817308 */ /* 0x000ea20000002400 */
[----:B-1----:R-:W-:-:S04]  /*9ed0*/  FMNMX.FTZ R176, R140, R105, !PT ;  /* 0x000000698cb07209 */ /* 0x002fc80007810000 */
[----:B---3--:R-:W-:Y:S01]  /*9ee0*/  FMNMX.FTZ R105, R141, R176, !PT ;  /* 0x000000b08d697209 */ /* 0x008fe20007810000 */
[----:B------:R-:W-:Y:S02]  /*9ef0*/  FMUL.FTZ R176, R109, UR7 ;  /* 0x000000076db07c20 */ /* 0x000fe40008410000 */
[----:B------:R-:W1:Y:S01]  /*9f00*/  MUFU.TANH R132, R132 ;  /* 0x0000008400847308 */ /* 0x000e620000002400 */
[----:B----4-:R-:W-:-:S07]  /*9f10*/  FMNMX.FTZ R178, R128, R105, !PT ;  /* 0x0000006980b27209 */ /* 0x010fce0007810000 */
[----:B------:R-:W3:Y:S01]  /*9f20*/  MUFU.TANH R133, R133 ;  /* 0x0000008500857308 */ /* 0x000ee20000002400 */
[----:B--2---:R-:W-:-:S07]  /*9f30*/  FMNMX.FTZ R105, R129, R178, !PT ;  /* 0x000000b281697209 */ /* 0x004fce0007810000 */
[----:B------:R-:W2:Y:S01]  /*9f40*/  MUFU.TANH R120, R120 ;  /* 0x0000007800787308 */ /* 0x000ea20000002400 */
[----:B-1----:R-:W-:-:S07]  /*9f50*/  FMNMX.FTZ R178, R132, R105, !PT ;  /* 0x0000006984b27209 */ /* 0x002fce0007810000 */
[----:B------:R-:W1:Y:S01]  /*9f60*/  MUFU.TANH R121, R121 ;  /* 0x0000007900797308 */ /* 0x000e620000002400 */
[----:B---3--:R-:W-:Y:S01]  /*9f70*/  FMNMX.FTZ R105, R133, R178, !PT ;  /* 0x000000b285697209 */ /* 0x008fe20007810000 */
[----:B------:R-:W-:-:S06]  /*9f80*/  FMUL.FTZ R178, R97, UR7 ;  /* 0x0000000761b27c20 */ /* 0x000fcc0008410000 */
[----:B------:R-:W3:Y:S08]  /*9f90*/  MUFU.TANH R124, R124 ;  /* 0x0000007c007c7308 */ /* 0x000ef00000002400 */
[----:B------:R-:W4:Y:S08]  /*9fa0*/  MUFU.TANH R125, R125 ;  /* 0x0000007d007d7308 */ /* 0x000f300000002400 */
[----:B------:R-:W5:Y:S08]  /*9fb0*/  MUFU.TANH R112, R112 ;  /* 0x0000007000707308 */ /* 0x000f700000002400 */
        /* <DEDUP_REMOVED lines=9> */
[----:B------:R-:W5:Y:S01]  /*a050*/  MUFU.TANH R100, R100 ;  /* 0x0000006400647308 */ /* 0x000f620000002400 */
[----:B------:R-:W-:-:S02]  /*a060*/  WARPGROUP.DEPBAR.LE gsb0, 0x0 ;  /* 0x00008000000079c5 */ /* 0x000fc40000010000 */
[----:B------:R-:W-:Y:S01]  /*a070*/  WARPGROUP.ARRIVE ;  /* 0x00000000000079c5 */ /* 0x000fe20000000000 */
[----:B--2---:R-:W-:-:S04]  /*a080*/  FMNMX.FTZ R180, R120, R105, !PT ;  /* 0x0000006978b47209 */ /* 0x004fc80007810000 */
[----:B------:R-:W-:Y:S01]  /*a090*/  MUFU.TANH R92, R92 ;  /* 0x0000005c005c7308 */ /* 0x000fe20000002400 */
[----:B-1----:R-:W-:Y:S01]  /*a0a0*/  FMNMX.FTZ R97, R121, R180, !PT ;  /* 0x000000b479617209 */ /* 0x002fe20007810000 */
[----:B------:R-:W-:Y:S01]  /*a0b0*/  HGMMA.64x128x16.F32 R24, R184, gdesc[UR8].tnspB, R24, gsb0 ;  /* 0x41e00008b8187df0 */ /* 0x000fe20008000818 */
[----:B------:R-:W-:Y:S01]  /*a0c0*/  UIADD3 UR10, UR6, 0x180, URZ ;  /* 0x00000180060a7890 */ /* 0x000fe2000fffe03f */
[----:B------:R-:W-:Y:S01]  /*a0d0*/  UMOV UR11, 0x40000040 ;  /* 0x40000040000b7882 */ /* 0x000fe20000000000 */
[----:B---3--:R-:W-:-:S03]  /*a0e0*/  FMNMX.FTZ R180, R124, R97, !PT ;  /* 0x000000617cb47209 */ /* 0x008fc60007810000 */
[----:B------:R-:W-:Y:S01]  /*a0f0*/  MUFU.TANH R168, R168 ;  /* 0x000000a800a87308 */ /* 0x000fe20000002400 */
[----:B----4-:R-:W-:Y:S01]  /*a100*/  FMNMX.FTZ R97, R125, R180, !PT ;  /* 0x000000b47d617209 */ /* 0x010fe20007810000 */
[----:B------:R-:W-:-:S03]  /*a110*/  FMUL.FTZ R180, R101, UR7 ;  /* 0x0000000765b47c20 */ /* 0x000fc60008410000 */
[----:B-----5:R-:W-:-:S03]  /*a120*/  FMNMX.FTZ R182, R112, R97, !PT ;  /* 0x0000006170b67209 */ /* 0x020fc60007810000 */
[----:B------:R-:W-:Y:S01]  /*a130*/  MUFU.TANH R21, R21 ;  /* 0x0000001500157308 */ /* 0x000fe20000002400 */
[----:B------:R-:W-:Y:S01]  /*a140*/  FMNMX.FTZ R97, R113, R182, !PT ;  /* 0x000000b671617209 */ /* 0x000fe20007810000 */
[----:B------:R-:W-:-:S06]  /*a150*/  FMUL.FTZ R182, R88, UR7 ;  /* 0x0000000758b67c20 */ /* 0x000fcc0008410000 */
[----:B------:R-:W1:Y:S08]  /*a160*/  MUFU.TANH R180, R180 ;  /* 0x000000b400b47308 */ /* 0x000e700000002400 */
[----:B------:R-:W2:Y:S08]  /*a170*/  MUFU.TANH R182, R182 ;  /* 0x000000b600b67308 */ /* 0x000eb00000002400 */
        /* <DEDUP_REMOVED lines=16> */
[----:B------:R-:W-:-:S03]  /*a280*/  FMUL.FTZ R186, R93, UR7 ;  /* 0x000000075dba7c20 */ /* 0x000fc60008410000 */
[----:B------:R-:W-:Y:S01]  /*a290*/  MUFU.TANH R151, R151 ;  /* 0x0000009700977308 */ /* 0x000fe20000002400 */
[----:B------:R-:W-:Y:S01]  /*a2a0*/  FMNMX.FTZ R97, R117, R184, !PT ;  /* 0x000000b875617209 */ /* 0x000fe20007810000 */
[----:B------:R-:W-:Y:S01]  /*a2b0*/  HGMMA.64x128x16.F32 R24, R188, gdesc[UR8].tnspB, R24, gsb0 ;  /* 0x41e00008bc187df0 */ /* 0x000fe20008000818 */
[----:B------:R-:W-:Y:S01]  /*a2c0*/  UIADD3 UR10, UR6, 0x200, URZ ;  /* 0x00000200060a7890 */ /* 0x000fe2000fffe03f */
[----:B------:R-:W-:Y:S01]  /*a2d0*/  FMUL.FTZ R184, R89, UR7 ;  /* 0x0000000759b87c20 */ /* 0x000fe20008410000 */
[----:B------:R-:W-:Y:S01]  /*a2e0*/  UMOV UR11, 0x40000040 ;  /* 0x40000040000b7882 */ /* 0x000fe20000000000 */
[----:B------:R-:W-:Y:S02]  /*a2f0*/  FMNMX.FTZ R97, R104, R97, !PT ;  /* 0x0000006168617209 */ /* 0x000fe40007810000 */
[----:B------:R-:W-:Y:S01]  /*a300*/  MUFU.TANH R186, R186 ;  /* 0x000000ba00ba7308 */ /* 0x000fe20000002400 */
[----:B------:R-:W3:Y:S01]  /*a310*/  LDC R89, c[0x0][0x988] ;  /* 0x00026200ff597b82 */ /* 0x000ee20000000800 */
[----:B------:R-:W-:-:S04]  /*a320*/  FMNMX.FTZ R97, R174, R97, !PT ;  /* 0x00000061ae617209 */ /* 0x000fc80007810000 */
[----:B------:R-:W-:Y:S02]  /*a330*/  FMNMX.FTZ R97, R108, R97, !PT ;  /* 0x000000616c617209 */ /* 0x000fe40007810000 */
[----:B------:R-:W4:Y:S02]  /*a340*/  MUFU.TANH R184, R184 ;  /* 0x000000b800b87308 */ /* 0x000f240000002400 */
[----:B------:R-:W-:-:S04]  /*a350*/  FMNMX.FTZ R97, R176, R97, !PT ;  /* 0x00000061b0617209 */ /* 0x000fc80007810000 */
[----:B------:R-:W-:Y:S02]  /*a360*/  FMNMX.FTZ R97, R96, R97, !PT ;  /* 0x0000006160617209 */ /* 0x000fe40007810000 */
[----:B------:R-:W5:Y:S02]  /*a370*/  MUFU.TANH R138, R138 ;  /* 0x0000008a008a7308 */ /* 0x000f640000002400 */
[----:B------:R-:W-:-:S04]  /*a380*/  FMNMX.FTZ R97, R178, R97, !PT ;  /* 0x00000061b2617209 */ /* 0x000fc80007810000 */
[----:B------:R-:W-:Y:S02]  /*a390*/  FMNMX.FTZ R97, R100, R97, !PT ;  /* 0x0000006164617209 */ /* 0x000fe40007810000 */
[----:B------:R-:W5:Y:S02]  /*a3a0*/  MUFU.TANH R139, R139 ;  /* 0x0000008b008b7308 */ /* 0x000f640000002400 */
[----:B-1----:R-:W-:-:S04]  /*a3b0*/  FMNMX.FTZ R97, R180, R97, !PT ;  /* 0x00000061b4617209 */ /* 0x002fc80007810000 */
[----:B--2---:R-:W-:Y:S02]  /*a3c0*/  FMNMX.FTZ R97, R182, R97, !PT ;  /* 0x00000061b6617209 */ /* 0x004fe40007810000 */
[----:B------:R-:W1:Y:S02]  /*a3d0*/  MUFU.TANH R142, R142 ;  /* 0x0000008e008e7308 */ /* 0x000e640000002400 */
[----:B----4-:R-:W-:-:S04]  /*a3e0*/  FMNMX.FTZ R97, R184, R97, !PT ;  /* 0x00000061b8617209 */ /* 0x010fc80007810000 */
[----:B------:R-:W-:Y:S02]  /*a3f0*/  FMNMX.FTZ R97, R92, R97, !PT ;  /* 0x000000615c617209 */ /* 0x000fe40007810000 */
[----:B------:R-:W2:Y:S02]  /*a400*/  MUFU.TANH R143, R143 ;  /* 0x0000008f008f7308 */ /* 0x000ea40000002400 */
[----:B------:R-:W-:-:S05]  /*a410*/  FMNMX.FTZ R97, R186, R97, !PT ;  /* 0x00000061ba617209 */ /* 0x000fca0007810000 */
[----:B------:R-:W4:Y:S01]  /*a420*/  SHFL.BFLY PT, R88, R97, 0x2, 0x1f ;  /* 0x0c401f0061587f89 */ /* 0x000f2200000e0000 */
[----:B------:R-:W-:Y:S08]  /*a430*/  MUFU.TANH R130, R130 ;  /* 0x0000008200827308 */ /* 0x000ff00000002400 */
[----:B------:R-:W-:Y:S08]  /*a440*/  MUFU.TANH R131, R131 ;  /* 0x0000008300837308 */ /* 0x000ff00000002400 */
[----:B------:R-:W-:Y:S01]  /*a450*/  MUFU.TANH R134, R134 ;  /* 0x0000008600867308 */ /* 0x000fe20000002400 */
[----:B----4-:R-:W-:-:S07]  /*a460*/  FMNMX.FTZ R88, R97, R88, !PT ;  /* 0x0000005861587209 */ /* 0x010fce0007810000 */
[----:B------:R-:W-:Y:S01]  /*a470*/  MUFU.TANH R135, R135 ;  /* 0x0000008700877308 */ /* 0x000fe20000002400 */
[----:B------:R-:W4:Y:S07]  /*a480*/  SHFL.BFLY PT, R93, R88, 0x1, 0x1f ;  /* 0x0c201f00585d7f89 */ /* 0x000f2e00000e0000 */
[----:B------:R-:W-:Y:S08]  /*a490*/  MUFU.TANH R122, R122 ;  /* 0x0000007a007a7308 */ /* 0x000ff00000002400 */
[----:B------:R-:W-:Y:S08]  /*a4a0*/  MUFU.TANH R123, R123 ;  /* 0x0000007b007b7308 */ /* 0x000ff00000002400 */
[----:B------:R-:W-:Y:S01]  /*a4b0*/  MUFU.TANH R126, R126 ;  /* 0x0000007e007e7308 */ /* 0x000fe20000002400 */
[----:B----4-:R-:W-:-:S07]  /*a4c0*/  FMNMX.FTZ R88, R88, R93, !PT ;  /* 0x0000005d58587209 */ /* 0x010fce0007810000 */
[----:B------:R-:W-:Y:S01]  /*a4d0*/  MUFU.TANH R127, R127 ;  /* 0x0000007f007f7308 */ /* 0x000fe20000002400 */
[----:B------:R-:W-:-:S07]  /*a4e0*/  FADD.FTZ R12, -R88, R12 ;  /* 0x0000000c580c7221 */ /* 0x000fce0000010100 */
        /* <DEDUP_REMOVED lines=8> */
[----:B------:R-:W-:Y:S01]  /*a570*/  HGMMA.64x128x16.F32 R24, R192, gdesc[UR8].tnspB, R24, gsb0 ;  /* 0x41e00008c0187df0 */ /* 0x000fe20008000818 */
        /* <DEDUP_REMOVED lines=13> */
[----:B------:R-:W-:-:S04]  /*a650*/  FMUL.FTZ R192, R111, UR7 ;  /* 0x000000076fc07c20 */ /* 0x000fc80008410000 */
[----:B------:R-:W-:Y:S01]  /*a660*/  HGMMA.64x128x16.F32 R24, R196, gdesc[UR8].tnspB, R24, gsb0 ;  /* 0x41e00008c4187df0 */ /* 0x000fe20008000818 */
[----:B------:R-:W-:Y:S01]  /*a670*/  UIADD3 UR10, UR6, 0x300, URZ ;  /* 0x00000300060a7890 */ /* 0x000fe2000fffe03f */
[----:B------:R-:W-:Y:S01]  /*a680*/  MUFU.TANH R192, R192 ;  /* 0x000000c000c07308 */ /* 0x000fe20000002400 */
[----:B------:R-:W-:-:S07]  /*a690*/  UMOV UR11, 0x40000040 ;  /* 0x40000040000b7882 */ /* 0x000fce0000000000 */
[----:B------:R-:W-:Y:S01]  /*a6a0*/  MUFU.TANH R194, R194 ;  /* 0x000000c200c27308 */ /* 0x000fe20000002400 */
[----:B------:R-:W-:Y:S02]  /*a6b0*/  WARPGROUP.DEPBAR.LE gsb0, 0x0 ;  /* 0x00008000000079c5 */ /* 0x000fe40000010000 */
[----:B------:R-:W-:Y:S01]  /*a6c0*/  WARPGROUP.ARRIVE ;  /* 0x00000000000079c5 */ /* 0x000fe20000000000 */
[----:B------:R-:W-:Y:S01]  /*a6d0*/  FMUL.FTZ R198, R91, UR7 ;  /* 0x000000075bc67c20 */ /* 0x000fe20008410000 */
[-C--:B---3--:R-:W-:Y:S01]  /*a6e0*/  FMUL.FTZ R91, R12, R89.reuse ;  /* 0x000000590c5b7220 */ /* 0x088fe20000410000 */
[-C--:B------:R-:W-:Y:S01]  /*a6f0*/  FMUL.FTZ R12, R88, R89.reuse ;  /* 0x00000059580c7220 */ /* 0x080fe20000410000 */
[----:B------:R-:W-:Y:S02]  /*a700*/  FMUL.FTZ R196, R103, UR7 ;  /* 0x0000000767c47c20 */ /* 0x000fe40008410000 */
[----:B------:R-:W-:Y:S01]  /*a710*/  HGMMA.64x128x16.F32 R24, R200, gdesc[UR8].tnspB, R24, gsb0 ;  /* 0x41e00008c8187df0 */ /* 0x000fe20008000818 */
[----:B------:R-:W-:Y:S01]  /*a720*/  UIADD3 UR10, UR6, 0x380, URZ ;  /* 0x00000380060a7890 */ /* 0x000fe2000fffe03f */
[--C-:B------:R-:W-:Y:S01]  /*a730*/  FFMA.FTZ R101, R152, R89, -R12.reuse ;  /* 0x0000005998657223 */ /* 0x100fe2000001080c */
[----:B------:R-:W-:Y:S01]  /*a740*/  UMOV UR11, 0x40000040 ;  /* 0x40000040000b7882 */ /* 0x000fe20000000000 */
[----:B------:R-:W-:Y:S01]  /*a750*/  FMNMX.FTZ R152, R168, R3, !PT ;  /* 0x00000003a8987209 */ /* 0x000fe20007810000 */
[-CC-:B------:R-:W-:Y:S01]  /*a760*/  FFMA.FTZ R99, R156, R89.reuse, -R12.reuse ;  /* 0x000000599c637223 */ /* 0x180fe2000001080c */
[-CC-:B------:R-:W-:Y:S01]  /*a770*/  FFMA.FTZ R107, R148, R89.reuse, -R12.reuse ;  /* 0x00000059946b7223 */ /* 0x180fe2000001080c */
[-CC-:B------:R-:W-:Y:S01]  /*a780*/  FFMA.FTZ R119, R140, R89.reuse, -R12.reuse ;  /* 0x000000598c777223 */ /* 0x180fe2000001080c */
[----:B------:R-:W-:Y:S01]  /*a790*/  FMNMX.FTZ R152, R21, R152, !PT ;  /* 0x0000009815987209 */ /* 0x000fe20007810000 */
[-CC-:B------:R-:W-:Y:S01]  /*a7a0*/  FFMA.FTZ R111, R128, R89.reuse, -R12.reuse ;  /* 0x00000059806f7223 */ /* 0x180fe2000001080c */
[----:B------:R-:W-:Y:S01]  /*a7b0*/  MUFU.TANH R196, R196 ;  /* 0x000000c400c47308 */ /* 0x000fe20000002400 */
[-CC-:B------:R-:W-:Y:S01]  /*a7c0*/  FFMA.FTZ R133, R133, R89.reuse, -R12.reuse ;  /* 0x0000005985857223 */ /* 0x180fe2000001080c */
[----:B------:R-:W-:Y:S01]  /*a7d0*/  FMNMX.FTZ R97, R171, R152, !PT ;  /* 0x00000098ab617209 */ /* 0x000fe20007810000 */
[-CC-:B------:R-:W-:Y:S01]  /*a7e0*/  FFMA.FTZ R149, R149, R89.reuse, -R12.reuse ;  /* 0x0000005995957223 */ /* 0x180fe2000001080c */
[-CC-:B------:R-:W-:Y:S01]  /*a7f0*/  FFMA.FTZ R145, R145, R89.reuse, -R12.reuse ;  /* 0x0000005991917223 */ /* 0x180fe2000001080c */
[--C-:B------:R-:W-:Y:S01]  /*a800*/  FFMA.FTZ R137, R137, R89, -R12.reuse ;  /* 0x0000005989897223 */ /* 0x100fe2000001080c */
[----:B------:R-:W-:Y:S01]  /*a810*/  FMNMX.FTZ R97, R172, R97, !PT ;  /* 0x00000061ac617209 */ /* 0x000fe20007810000 */
[-CC-:B------:R-:W-:Y:S01]  /*a820*/  FFMA.FTZ R141, R141, R89.reuse, -R12.reuse ;  /* 0x000000598d8d7223 */ /* 0x180fe2000001080c */
[----:B------:R-:W-:Y:S01]  /*a830*/  MUFU.TANH R198, R198 ;  /* 0x000000c600c67308 */ /* 0x000fe20000002400 */
        /* <DEDUP_REMOVED lines=15> */
[----:B------:R3:W-:Y:S01]  /*a930*/  MUFU.EX2 R144, R145 ;  /* 0x0000009100907308 */ /* 0x0007e20000000800 */
        /* <DEDUP_REMOVED lines=8> */
[--C-:B---3--:R-:W-:Y:S01]  /*a9c0*/  FFMA.FTZ R145, R184, R89, -R12.reuse ;  /* 0x00000059b8917223 */ /* 0x108fe2000001080c */
[----:B------:R-:W-:Y:S01]  /*a9d0*/  FMNMX.FTZ R148, R158, R105, !PT ;  /* 0x000000699e947209 */ /* 0x000fe20007810000 */
[----:B------:R-:W-:Y:S01]  /*a9e0*/  FFMA.FTZ R186, R186, R89, -R12 ;  /* 0x00000059baba7223 */ /* 0x000fe2000001080c */
[----:B------:R-:W-:Y:S02]  /*a9f0*/  MUFU.EX2 R91, R91 ;  /* 0x0000005b005b7308 */ /* 0x000fe40000000800 */
[----:B------:R-:W-:-:S04]  /*aa00*/  FMNMX.FTZ R105, R159, R148, !PT ;  /* 0x000000949f697209 */ /* 0x000fc80007810000 */
[----:B------:R-:W-:Y:S01]  /*aa10*/  FMNMX.FTZ R156, R146, R105, !PT ;  /* 0x00000069929c7209 */ /* 0x000fe20007810000 */
[----:B------:R-:W-:Y:S01]  /*aa20*/  FFMA.FTZ R105, R136, R89, -R12 ;  /* 0x0000005988697223 */ /* 0x000fe2000001080c */
[----:B------:R-:W-:Y:S02]  /*aa30*/  MUFU.EX2 R148, R149 ;  /* 0x0000009500947308 */ /* 0x000fe40000000800 */
[----:B------:R-:W-:-:S04]  /*aa40*/  FMNMX.FTZ R109, R147, R156, !PT ;  /* 0x0000009c936d7209 */ /* 0x000fc80007810000 */
[----:B------:R-:W-:Y:S02]  /*aa50*/  FMNMX.FTZ R136, R150, R109, !PT ;  /* 0x0000006d96887209 */ /* 0x000fe40007810000 */
[----:B------:R-:W3:Y:S02]  /*aa60*/  MUFU.EX2 R230, R230 ;  /* 0x000000e600e67308 */ /* 0x000ee40000000800 */
[----:B------:R-:W-:-:S04]  /*aa70*/  FMNMX.FTZ R109, R151, R136, !PT ;  /* 0x00000088976d7209 */ /* 0x000fc80007810000 */
[----:B-----5:R-:W-:Y:S02]  /*aa80*/  FMNMX.FTZ R156, R138, R109, !PT ;  /* 0x0000006d8a9c7209 */ /* 0x020fe40007810000 */
[----:B------:R4:W-:Y:S02]  /*aa90*/  MUFU.EX2 R136, R137 ;  /* 0x0000008900887308 */ /* 0x0009e40000000800 */
[----:B------:R-:W-:-:S04]  /*aaa0*/  FMNMX.FTZ R109, R139, R156, !PT ;  /* 0x0000009c8b6d7209 */ /* 0x000fc80007810000 */
[----:B-1----:R-:W-:Y:S02]  /*aab0*/  FMNMX.FTZ R140, R142, R109, !PT ;  /* 0x0000006d8e8c7209 */ /* 0x002fe40007810000 */
[----:B------:R-:W1:Y:S01]  /*aac0*/  MUFU.EX2 R15, R15 ;  /* 0x0000000f000f7308 */ /* 0x000e620000000800 */
[----:B----4-:R-:W-:Y:S01]  /*aad0*/  FFMA.FTZ R137, R176, R89, -R12 ;  /* 0x00000059b0897223 */ /* 0x010fe2000001080c */
[----:B--2---:R-:W-:Y:S01]  /*aae0*/  FMNMX.FTZ R109, R143, R140, !PT ;  /* 0x0000008c8f6d7209 */ /* 0x004fe20007810000 */
[----:B---3--:R-:W-:-:S03]  /*aaf0*/  FFMA.FTZ R14, R91, R14, R230 ;  /* 0x0000000e5b0e7223 */ /* 0x008fc600000100e6 */
[----:B------:R-:W-:Y:S02]  /*ab00*/  FMNMX.FTZ R156, R130, R109, !PT ;  /* 0x0000006d829c7209 */ /* 0x000fe40007810000 */
[----:B------:R2:W-:Y:S02]  /*ab10*/  MUFU.EX2 R140, R141 ;  /* 0x0000008d008c7308 */ /* 0x0005e40000000800 */
[----:B------:R-:W-:Y:S01]  /*ab20*/  FMNMX.FTZ R109, R131, R156, !PT ;  /* 0x0000009c836d7209 */ /* 0x000fe20007810000 */
[----:B------:R-:W-:-:S03]  /*ab30*/  FFMA.FTZ R156, R129, R89, -R12 ;  /* 0x00000059819c7223 */ /* 0x000fc6000001080c */
[----:B------:R-:W-:Y:S02]  /*ab40*/  FMNMX.FTZ R128, R134, R109, !PT ;  /* 0x0000006d86807209 */ /* 0x000fe40007810000 */
[----:B------:R-:W-:Y:S01]  /*ab50*/  MUFU.EX2 R20, R20 ;  /* 0x0000001400147308 */ /* 0x000fe20000000800 */
[--C-:B--2---:R-:W-:Y:S01]  /*ab60*/  FFMA.FTZ R141, R180, R89, -R12.reuse ;  /* 0x00000059b48d7223 */ /* 0x104fe2000001080c */
[----:B------:R-:W-:Y:S02]  /*ab70*/  FMNMX.FTZ R109, R135, R128, !PT ;  /* 0x00000080876d7209 */ /* 0x000fe40007810000 */
[----:B-1----:R-:W-:Y:S02]  /*ab80*/  F2FP.F16.F32.PACK_AB R176, R15, R230 ;  /* 0x000000e60fb0723e */ /* 0x002fe400000000ff */
        /* <DEDUP_REMOVED lines=11> */
[----:B------:R-:W1:Y:S02]  /*ac40*/  MUFU.EX2 R170, R170 ;  /* 0x000000aa00aa7308 */ /* 0x000e640000000800 */
[----:B------:R-:W-:-:S04]  /*ac50*/  FMNMX.FTZ R129, R188, R129, !PT ;  /* 0x00000081bc817209 */ /* 0x000fc80007810000 */
[----:B------:R-:W-:Y:S02]  /*ac60*/  FMNMX.FTZ R129, R106, R129, !PT ;  /* 0x000000816a817209 */ /* 0x000fe40007810000 */
[----:B------:R-:W-:Y:S02]  /*ac70*/  MUFU.EX2 R103, R103 ;  /* 0x0000006700677308 */ /* 0x000fe40000000800 */
[----:B------:R-:W-:-:S04]  /*ac80*/  FMNMX.FTZ R129, R190, R129, !PT ;  /* 0x00000081be817209 */ /* 0x000fc80007810000 */
[----:B------:R-:W-:Y:S01]  /*ac90*/  FMNMX.FTZ R129, R110, R129, !PT ;  /* 0x000000816e817209 */ /* 0x000fe20007810000 */
[----:B------:R-:W-:Y:S02]  /*aca0*/  WARPGROUP.DEPBAR.LE gsb0, 0x0 ;  /* 0x00008000000079c5 */ /* 0x000fe40000010000 */
[----:B------:R-:W-:Y:S01]  /*acb0*/  WARPGROUP.ARRIVE ;  /* 0x00000000000079c5 */ /* 0x000fe20000000000 */
[----:B------:R-:W-:Y:S01]  /*acc0*/  FMNMX.FTZ R129, R192, R129, !PT ;  /* 0x00000081c0817209 */ /* 0x000fe20007810000 */
[-CC-:B------:R-:W-:Y:S01]  /*acd0*/  FFMA.FTZ R200, R120, R89.reuse, -R12.reuse ;  /* 0x0000005978c87223 */ /* 0x180fe2000001080c */
[----:B------:R-:W-:Y:S01]  /*ace0*/  FFMA.FTZ R202, R124, R89, -R12 ;  /* 0x000000597cca7223 */ /* 0x000fe2000001080c */
[----:B------:R-:W-:Y:S01]  /*acf0*/  MUFU.EX2 R160, R160 ;  /* 0x000000a000a07308 */ /* 0x000fe20000000800 */
[----:B------:R-:W-:Y:S01]  /*ad00*/  FMNMX.FTZ R129, R98, R129, !PT ;  /* 0x0000008162817209 */ /* 0x000fe20007810000 */
[----:B------:R-:W-:Y:S01]  /*ad10*/  HGMMA.64x128x16.F32 R24, R204, gdesc[UR8].tnspB, R24, gsb0 ;  /* 0x41e00008cc187df0 */ /* 0x000fe20008000818 */
[----:B------:R-:W-:Y:S01]  /*ad20*/  UIADD3 UR10, UR6, 0x400, URZ ;  /* 0x00000400060a7890 */ /* 0x000fe2000fffe03f */
[----:B-1----:R-:W-:Y:S01]  /*ad30*/  F2FP.F16.F32.PACK_AB R180, R170, R93 ;  /* 0x0000005daab4723e */ /* 0x002fe200000000ff */
[----:B------:R-:W-:Y:S01]  /*ad40*/  UMOV UR11, 0x40000040 ;  /* 0x40000040000b7882 */ /* 0x000fe20000000000 */
[----:B------:R-:W-:-:S02]  /*ad50*/  FMNMX.FTZ R129, R194, R129, !PT ;  /* 0x00000081c2817209 */ /* 0x000fc40007810000 */
[----:B------:R-:W-:Y:S02]  /*ad60*/  MUFU.EX2 R101, R101 ;  /* 0x0000006500657308 */ /* 0x000fe40000000800 */
[----:B------:R-:W-:-:S04]  /*ad70*/  FMNMX.FTZ R129, R102, R129, !PT ;  /* 0x0000008166817209 */ /* 0x000fc80007810000 */
[----:B------:R-:W-:Y:S02]  /*ad80*/  FMNMX.FTZ R129, R196, R129, !PT ;  /* 0x00000081c4817209 */ /* 0x000fe40007810000 */
[----:B------:R-:W1:Y:S02]  /*ad90*/  MUFU.EX2 R164, R164 ;  /* 0x000000a400a47308 */ /* 0x000e640000000800 */
[----:B------:R-:W-:-:S04]  /*ada0*/  FMNMX.FTZ R129, R90, R129, !PT ;  /* 0x000000815a817209 */ /* 0x000fc80007810000 */
[----:B------:R-:W-:Y:S02]  /*adb0*/  FMNMX.FTZ R129, R198, R129, !PT ;  /* 0x00000081c6817209 */ /* 0x000fe40007810000 */
[----:B------:R-:W-:Y:S02]  /*adc0*/  MUFU.EX2 R99, R99 ;  /* 0x0000006300637308 */ /* 0x000fe40000000800 */
[----:B------:R-:W-:-:S06]  /*add0*/  FMNMX.FTZ R129, R94, R129, !PT ;  /* 0x000000815e817209 */ /* 0x000fcc0007810000 */
        /* <DEDUP_REMOVED lines=18> */
[----:B------:R-:W-:Y:S01]  /*af00*/  FMNMX.FTZ R112, R228, R129, !PT ;  /* 0x00000081e4707209 */ /* 0x000fe20007810000 */
[-CC-:B------:R-:W-:Y:S01]  /*af10*/  FFMA.FTZ R206, R116, R89.reuse, -R12.reuse ;  /* 0x0000005974ce7223 */ /* 0x180fe2000001080c */
[-CC-:B------:R-:W-:Y:S01]  /*af20*/  FFMA.FTZ R116, R92, R89.reuse, -R12.reuse ;  /* 0x000000595c747223 */ /* 0x180fe2000001080c */
[----:B------:R-:W-:Y:S01]  /*af30*/  FFMA.FTZ R129, R174, R89, -R12 ;  /* 0x00000059ae817223 */ /* 0x000fe2000001080c */
[----:B------:R-:W-:Y:S01]  /*af40*/  HGMMA.64x128x16.F32 R24, R208, gdesc[UR8].tnspB, R24, gsb0 ;  /* 0x41e00008d0187df0 */ /* 0x000fe20008000818 */
[----:B------:R-:W-:Y:S01]  /*af50*/  UIADD3 UR10, UR6, 0x480, URZ ;  /* 0x00000480060a7890 */ /* 0x000fe2000fffe03f */
[----:B------:R-:W1:Y:S01]  /*af60*/  SHFL.BFLY PT, R133, R112, 0x2, 0x1f ;  /* 0x0c401f0070857f89 */ /* 0x000e6200000e0000 */
[----:B------:R-:W-:Y:S01]  /*af70*/  UMOV UR11, 0x40000040 ;  /* 0x40000040000b7882 */ /* 0x000fe20000000000 */
        /* <DEDUP_REMOVED lines=15> */
[----:B------:R-:W-:Y:S01]  /*b070*/  HGMMA.64x128x16.F32 R24, R212, gdesc[UR8].tnspB, R24, gsb0 ;  /* 0x41e00008d4187df0 */ /* 0x000fe20008000818 */
[----:B------:R-:W-:Y:S01]  /*b080*/  UIADD3 UR10, UR6, 0x500, URZ ;  /* 0x00000500060a7890 */ /* 0x000fe2000fffe03f */
[----:B------:R-:W1:Y:S01]  /*b090*/  SHFL.BFLY PT, R149, R108, 0x1, 0x1f ;  /* 0x0c201f006c957f89 */ /* 0x000e6200000e0000 */
[----:B------:R-:W-:Y:S01]  /*b0a0*/  UMOV UR11, 0x40000040 ;  /* 0x40000040000b7882 */ /* 0x000fe20000000000 */
[----:B------:R-:W-:Y:S01]  /*b0b0*/  F2FP.F16.F32.PACK_AB R178, R95, R20 ;  /* 0x000000145fb2723e */ /* 0x000fe200000000ff */
[----:B------:R-:W-:Y:S01]  /*b0c0*/  MUFU.EX2 R208, R208 ;  /* 0x000000d000d07308 */ /* 0x000fe20000000800 */
[----:B------:R-:W-:Y:S01]  /*b0d0*/  UIADD3 UR6, UR61, -0x1, URZ ;  /* 0xffffffff3d067890 */ /* 0x000fe2000fffe03f */
[----:B------:R-:W-:-:S06]  /*b0e0*/  F2FP.F16.F32.PACK_AB R182, R160, R103 ;  /* 0x00000067a0b6723e */ /* 0x000fcc00000000ff */
[----:B------:R-:W-:Y:S01]  /*b0f0*/  MUFU.EX2 R210, R210 ;  /* 0x000000d200d27308 */ /* 0x000fe20000000800 */
[----:B------:R-:W-:-:S07]  /*b100*/  UMOV UR61, UR6 ;  /* 0x00000006003d7c82 */ /* 0x000fce0008000000 */
[----:B------:R-:W-:Y:S01]  /*b110*/  MUFU.EX2 R133, R133 ;  /* 0x0000008500857308 */ /* 0x000fe20000000800 */
[----:B-1----:R-:W-:-:S07]  /*b120*/  FMNMX.FTZ R92, R108, R149, !PT ;  /* 0x000000956c5c7209 */ /* 0x002fce0007810000 */
[----:B------:R1:W-:Y:S01]  /*b130*/  MUFU.EX2 R108, R116 ;  /* 0x00000074006c7308 */ /* 0x0003e20000000800 */
[C---:B------:R-:W-:Y:S01]  /*b140*/  FADD.FTZ R12, -R92.reuse, R3 ;  /* 0x000000035c0c7221 */ /* 0x040fe20000010100 */
[----:B------:R-:W-:-:S03]  /*b150*/  FMUL.FTZ R120, R92, R89 ;  /* 0x000000595c787220 */ /* 0x000fc60000410000 */
[-C--:B------:R-:W-:Y:S01]  /*b160*/  FMUL.FTZ R12, R12, R89.reuse ;  /* 0x000000590c0c7220 */ /* 0x080fe20000410000 */
[-CC-:B------:R-:W-:Y:S01]  /*b170*/  FFMA.FTZ R177, R168, R89.reuse, -R120.reuse ;  /* 0x00000059a8b17223 */ /* 0x180fe20000010878 */
[-CC-:B------:R-:W-:Y:S01]  /*b180*/  FFMA.FTZ R112, R21, R89.reuse, -R120.reuse ;  /* 0x0000005915707223 */ /* 0x180fe20000010878 */
[----:B------:R-:W-:Y:S02]  /*b190*/  IMAD.U32 R21, RZ, RZ, UR38 ;  /* 0x00000026ff157e24 */ /* 0x000fe4000f8e00ff */
[-CC-:B------:R-:W-:Y:S01]  /*b1a0*/  FFMA.FTZ R179, R171, R89.reuse, -R120.reuse ;  /* 0x00000059abb37223 */ /* 0x180fe20000010878 */
[-CC-:B------:R-:W-:Y:S01]  /*b1b0*/  FFMA.FTZ R197, R130, R89.reuse, -R120.reuse ;  /* 0x0000005982c57223 */ /* 0x180fe20000010878 */
[----:B------:R-:W-:Y:S01]  /*b1c0*/  MUFU.EX2 R12, R12 ;  /* 0x0000000c000c7308 */ /* 0x000fe20000000800 */
[-CC-:B------:R-:W-:Y:S01]  /*b1d0*/  FFMA.FTZ R130, R131, R89.reuse, -R120.reuse ;  /* 0x0000005983827223 */ /* 0x180fe20000010878 */
[----:B------:R-:W-:Y:S01]  /*b1e0*/  @!P1 LEA R131, R21, UR39, 0x3 ;  /* 0x0000002715839c11 */ /* 0x000fe2000f8e18ff */
[-CC-:B-1----:R-:W-:Y:S01]  /*b1f0*/  FFMA.FTZ R116, R172, R89.reuse, -R120.reuse ;  /* 0x00000059ac747223 */ /* 0x182fe20000010878 */
[-CC-:B------:R-:W-:Y:S01]  /*b200*/  FFMA.FTZ R181, R162, R89.reuse, -R120.reuse ;  /* 0x00000059a2b57223 */ /* 0x180fe20000010878 */
[-CC-:B------:R-:W-:Y:S01]  /*b210*/  FFMA.FTZ R199, R134, R89.reuse, -R120.reuse ;  /* 0x0000005986c77223 */ /* 0x180fe20000010878 */
[----:B------:R-:W-:Y:S01]  /*b220*/  IADD3 R21, -R227, 0xb, RZ ;  /* 0x0000000be3157810 */ /* 0x000fe20007ffe1ff */
[----:B------:R-:W-:Y:S01]  /*b230*/  @!P1 VIADD R131, R131, 0x34840 ;  /* 0x0003484083839836 */ /* 0x000fe20000000000 */
[----:B------:R-:W1:Y:S01]  /*b240*/  MUFU.EX2 R177, R177 ;  /* 0x000000b100b17308 */ /* 0x000e620000000800 */
[-CC-:B------:R-:W-:Y:S01]  /*b250*/  FFMA.FTZ R124, R163, R89.reuse, -R120.reuse ;  /* 0x00000059a37c7223 */ /* 0x180fe20000010878 */
[-CC-:B------:R-:W-:Y:S01]  /*b260*/  FFMA.FTZ R134, R135, R89.reuse, -R120.reuse ;  /* 0x0000005987867223 */ /* 0x180fe20000010878 */
[----:B------:R-:W-:Y:S01]  /*b270*/  IMAD.U32 R135, RZ, RZ, UR37 ;  /* 0x00000025ff877e24 */ /* 0x000fe2000f8e00ff */
[----:B------:R-:W-:Y:S01]  /*b280*/  @!P1 PRMT R131, RZ, 0x654, R131 ;  /* 0x00000654ff839816 */ /* 0x000fe20000000083 */
[-CC-:B------:R-:W-:Y:S01]  /*b290*/  FFMA.FTZ R183, R166, R89.reuse, -R120.reuse ;  /* 0x00000059a6b77223 */ /* 0x180fe20000010878 */
[-CC-:B------:R-:W-:Y:S01]  /*b2a0*/  FFMA.FTZ R201, R122, R89.reuse, -R120.reuse ;  /* 0x000000597ac97223 */ /* 0x180fe20000010878 */
[-CC-:B------:R-:W-:Y:S01]  /*b2b0*/  FFMA.FTZ R132, R167, R89.reuse, -R120.reuse ;  /* 0x00000059a7847223 */ /* 0x180fe20000010878 */
[----:B------:R-:W2:Y:S01]  /*b2c0*/  MUFU.EX2 R112, R112 ;  /* 0x0000007000707308 */ /* 0x000ea20000000800 */
[----:B------:R-:W-:Y:S01]  /*b2d0*/  @!P1 LEA R135, R135, UR39, 0x3 ;  /* 0x0000002787879c11 */ /* 0x000fe2000f8e18ff */
[-CC-:B------:R-:W-:Y:S01]  /*b2e0*/  FFMA.FTZ R185, R154, R89.reuse, -R120.reuse ;  /* 0x000000599ab97223 */ /* 0x180fe20000010878 */
[-CC-:B------:R-:W-:Y:S01]  /*b2f0*/  FFMA.FTZ R154, R155, R89.reuse, -R120.reuse ;  /* 0x000000599b9a7223 */ /* 0x180fe20000010878 */
[-CC-:B------:R-:W-:Y:S01]  /*b300*/  FFMA.FTZ R187, R158, R89.reuse, -R120.reuse ;  /* 0x000000599ebb7223 */ /* 0x180fe20000010878 */
[-CC-:B------:R-:W-:Y:S01]  /*b310*/  FFMA.FTZ R203, R126, R89.reuse, -R120.reuse ;  /* 0x000000597ecb7223 */ /* 0x180fe20000010878 */
[-CC-:B------:R-:W-:Y:S01]  /*b320*/  FFMA.FTZ R158, R159, R89.reuse, -R120.reuse ;  /* 0x000000599f9e7223 */ /* 0x180fe20000010878 */
[--C-:B------:R-:W-:Y:S01]  /*b330*/  FFMA.FTZ R189, R146, R89, -R120.reuse ;  /* 0x0000005992bd7223 */ /* 0x100fe20000010878 */
[----:B------:R-:W3:Y:S01]  /*b340*/  MUFU.EX2 R179, R179 ;  /* 0x000000b300b37308 */ /* 0x000ee20000000800 */
        /* <DEDUP_REMOVED lines=8> */
[----:B--2---:R-:W-:Y:S01]  /*b3d0*/  FADD.FTZ R122, R112, R13 ;  /* 0x0000000d707a7221 */ /* 0x004fe20000010000 */
[-CC-:B------:R-:W-:Y:S01]  /*b3e0*/  FFMA.FTZ R195, R142, R89.reuse, -R120.reuse ;  /* 0x000000598ec37223 */ /* 0x180fe20000010878 */
[-CC-:B------:R-:W-:Y:S01]  /*b3f0*/  FFMA.FTZ R115, R115, R89.reuse, -R120.reuse ;  /* 0x0000005973737223 */ /* 0x180fe20000010878 */
[--C-:B------:R-:W-:Y:S01]  /*b400*/  FFMA.FTZ R142, R143, R89, -R120.reuse ;  /* 0x000000598f8e7223 */ /* 0x100fe20000010878 */
[----:B------:R-:W-:Y:S01]  /*b410*/  F2FP.F16.F32.PACK_AB R177, R112, R177 ;  /* 0x000000b170b1723e */ /* 0x000fe200000000ff */
[-CC-:B------:R-:W-:Y:S01]  /*b420*/  FFMA.FTZ R127, R127, R89.reuse, -R120.reuse ;  /* 0x000000597f7f7223 */ /* 0x180fe20000010878 */
[-C--:B------:R-:W-:Y:S01]  /*b430*/  FFMA.FTZ R205, R114, R89.reuse, -R120 ;  /* 0x0000005972cd7223 */ /* 0x080fe20000010878 */
[----:B------:R-:W2:Y:S01]  /*b440*/  MUFU.EX2 R181, R181 ;  /* 0x000000b500b57308 */ /* 0x000ea20000000800 */
[----:B---3--:R-:W-:Y:S01]  /*b450*/  FADD.FTZ R13, R179, R122 ;  /* 0x0000007ab30d7221 */ /* 0x008fe20000010000 */
[-CC-:B------:R-:W-:Y:S01]  /*b460*/  FFMA.FTZ R207, R118, R89.reuse, -R120.reuse ;  /* 0x0000005976cf7223 */ /* 0x180fe20000010878 */
[-CC-:B------:R-:W-:Y:S01]  /*b470*/  FFMA.FTZ R118, R188, R89.reuse, -R120.reuse ;  /* 0x00000059bc767223 */ /* 0x180fe20000010878 */
[-CC-:B------:R-:W-:Y:S01]  /*b480*/  FFMA.FTZ R190, R190, R89.reuse, -R120.reuse ;  /* 0x00000059bebe7223 */ /* 0x180fe20000010878 */
[-CC-:B------:R-:W-:Y:S01]  /*b490*/  FFMA.FTZ R211, R110, R89.reuse, -R120.reuse ;  /* 0x000000596ed37223 */ /* 0x180fe20000010878 */
[-CC-:B------:R-:W-:Y:S01]  /*b4a0*/  FFMA.FTZ R110, R194, R89.reuse, -R120.reuse ;  /* 0x00000059c26e7223 */ /* 0x180fe20000010878 */
[--C-:B------:R-:W-:Y:S01]  /*b4b0*/  FFMA.FTZ R192, R192, R89, -R120.reuse ;  /* 0x00000059c0c07223 */ /* 0x100fe20000010878 */
[----:B------:R-:W3:Y:S01]  /*b4c0*/  MUFU.EX2 R124, R124 ;  /* 0x0000007c007c7308 */ /* 0x000ee20000000800 */
[C---:B-1----:R-:W-:Y:S01]  /*b4d0*/  FADD.FTZ R122, R116.reuse, R13 ;  /* 0x0000000d747a7221 */ /* 0x042fe20000010000 */
[----:B------:R-:W-:Y:S01]  /*b4e0*/  F2FP.F16.F32.PACK_AB R179, R116, R179 ;  /* 0x000000b374b3723e */ /* 0x000fe200000000ff */
[-CC-:B------:R-:W-:Y:S01]  /*b4f0*/  FFMA.FTZ R102, R102, R89.reuse, -R120.reuse ;  /* 0x0000005966667223 */ /* 0x180fe20000010878 */
[-CC-:B------:R-:W-:Y:S01]  /*b500*/  FFMA.FTZ R90, R90, R89.reuse, -R120.reuse ;  /* 0x000000595a5a7223 */ /* 0x180fe20000010878 */
[----:B------:R-:W-:Y:S01]  /*b510*/  FFMA.FTZ R94, R94, R89, -R120 ;  /* 0x000000595e5e7223 */ /* 0x000fe20000010878 */
[----:B------:R-:W-:Y:S01]  /*b520*/  UMOV UR37, UR38 ;  /* 0x0000002600257c82 */ /* 0x000fe20008000000 */
[----:B------:R-:W-:Y:S01]  /*b530*/  F2FP.F16.F32.PACK_AB R188, R144, R97 ;  /* 0x0000006190bc723e */ /* 0x000fe200000000ff */
[----:B------:R-:W1:Y:S01]  /*b540*/  MUFU.EX2 R183, R183 ;  /* 0x000000b700b77308 */ /* 0x000e620000000800 */
[----:B------:R-:W-:-:S07]  /*b550*/  F2FP.F16.F32.PACK_AB R194, R140, R119 ;  /* 0x000000778cc2723e */ /* 0x000fce00000000ff */
[----:B------:R-:W4:Y:S08]  /*b560*/  MUFU.EX2 R132, R132 ;  /* 0x0000008400847308 */ /* 0x000f300000000800 */
[----:B------:R-:W5:Y:S08]  /*b570*/  MUFU.EX2 R185, R185 ;  /* 0x000000b900b97308 */ /* 0x000f700000000800 */
[----:B------:R-:W5:Y:S08]  /*b580*/  MUFU.EX2 R154, R154 ;  /* 0x0000009a009a7308 */ /* 0x000f700000000800 */
[----:B------:R-:W5:Y:S08]  /*b590*/  MUFU.EX2 R187, R187 ;  /* 0x000000bb00bb7308 */ /* 0x000f700000000800 */
[----:B------:R-:W5:Y:S01]  /*b5a0*/  MUFU.EX2 R158, R158 ;  /* 0x0000009e009e7308 */ /* 0x000f620000000800 */
[----:B------:R-:W-:-:S02]  /*b5b0*/  WARPGROUP.DEPBAR.LE gsb0, 0x0 ;  /* 0x00008000000079c5 */ /* 0x000fc40000010000 */
[----:B------:R-:W-:-:S05]  /*b5c0*/  WARPGROUP.ARRIVE ;  /* 0x00000000000079c5 */ /* 0x000fca0000000000 */
[----:B------:R-:W5:Y:S01]  /*b5d0*/  MUFU.EX2 R189, R189 ;  /* 0x000000bd00bd7308 */ /* 0x000f620000000800 */
[----:B------:R-:W-:Y:S02]  /*b5e0*/  F2FP.F16.F32.PACK_AB R212, R133, R96 ;  /* 0x0000006085d4723e */ /* 0x000fe400000000ff */
[----:B------:R-:W-:Y:S01]  /*b5f0*/  F2FP.F16.F32.PACK_AB R214, R141, R100 ;  /* 0x000000648dd6723e */ /* 0x000fe200000000ff */
[----:B------:R-:W-:Y:S04]  /*b600*/  HGMMA.64x128x16.F32 R24, R216, gdesc[UR8].tnspB, R24, gsb0 ;  /* 0x41e00008d8187df0 */ /* 0x000fe80008000818 */
[----:B------:R-:W5:Y:S08]  /*b610*/  MUFU.EX2 R146, R146 ;  /* 0x0000009200927308 */ /* 0x000f700000000800 */
        /* <DEDUP_REMOVED lines=11> */
[----:B------:R-:W-:Y:S08]  /*b6d0*/  MUFU.EX2 R203, R203 ;  /* 0x000000cb00cb7308 */ /* 0x000ff00000000800 */
[----:B------:R-:W-:Y:S08]  /*b6e0*/  MUFU.EX2 R114, R127 ;  /* 0x0000007f00727308 */ /* 0x000ff00000000800 */
[----:B------:R-:W-:Y:S08]  /*b6f0*/  MUFU.EX2 R205, R205 ;  /* 0x000000cd00cd7308 */ /* 0x000ff00000000800 */
[----:B------:R-:W-:Y:S08]  /*b700*/  MUFU.EX2 R207, R207 ;  /* 0x000000cf00cf7308 */ /* 0x000ff00000000800 */
[----:B------:R-:W-:Y:S08]  /*b710*/  MUFU.EX2 R118, R118 ;  /* 0x0000007600767308 */ /* 0x000ff00000000800 */
[----:B------:R-:W-:Y:S01]  /*b720*/  MUFU.EX2 R209, R209 ;  /* 0x000000d100d17308 */ /* 0x000fe20000000800 */
[----:B------:R-:W-:-:S02]  /*b730*/  WARPGROUP.DEPBAR.LE gsb0, 0x0 ;  /* 0x00008000000079c5 */ /* 0x000fc40000010000 */
[----:B------:R2:W-:Y:S06]  /*b740*/  BAR.ARV R21, 0x100 ;  /* 0x000400150000751d */ /* 0x0005ec0000002000 */
[----:B------:R3:W-:Y:S01]  /*b750*/  @!P1 SYNCS.ARRIVE.TRANS64.RED.A1T0 RZ, [R131+URZ], RZ ;  /* 0x000000ff83ff99a7 */ /* 0x0007e2000810043f */
[----:B------:R-:W-:Y:S01]  /*b760*/  MUFU.EX2 R213, R110 ;  /* 0x0000006e00d57308 */ /* 0x000fe20000000800 */
[----:B--2---:R-:W-:Y:S01]  /*b770*/  @!P1 IADD3 R21, R135, 0x34860, RZ ;  /* 0x0003486087159810 */ /* 0x004fe20007ffe0ff */
[-C--:B------:R-:W-:Y:S01]  /*b780*/  FMUL.FTZ R26, R26, R12.reuse ;  /* 0x0000000c1a1a7220 */ /* 0x080fe20000410000 */
[-C--:B------:R-:W-:Y:S01]  /*b790*/  FMUL.FTZ R27, R27, R12.reuse ;  /* 0x0000000c1b1b7220 */ /* 0x080fe20000410000 */
[-C--:B------:R-:W-:Y:S01]  /*b7a0*/  FMUL.FTZ R30, R30, R12.reuse ;  /* 0x0000000c1e1e7220 */ /* 0x080fe20000410000 */
[----:B------:R-:W-:Y:S01]  /*b7b0*/  @!P1 PRMT R21, RZ, 0x654, R21 ;  /* 0x00000654ff159816 */ /* 0x000fe20000000015 */
[-C--:B------:R-:W-:Y:S01]  /*b7c0*/  FMUL.FTZ R31, R31, R12.reuse ;  /* 0x0000000c1f1f7220 */ /* 0x080fe20000410000 */
[----:B---3--:R-:W-:Y:S01]  /*b7d0*/  FADD.FTZ R131, R15, R14 ;  /* 0x0000000e0f837221 */ /* 0x008fe20000010000 */
[----:B------:R-:W-:Y:S01]  /*b7e0*/  FFMA.FTZ R14, R123, R89, -R120 ;  /* 0x000000597b0e7223 */ /* 0x000fe20000010878 */
[----:B------:R2:W-:Y:S01]  /*b7f0*/  @!P1 SYNCS.ARRIVE.TRANS64.RED.A1T0 RZ, [R21+URZ], RZ ;  /* 0x000000ff15ff99a7 */ /* 0x0005e2000810043f */
[----:B------:R-:W-:Y:S01]  /*b800*/  MUFU.EX2 R211, R211 ;  /* 0x000000d300d37308 */ /* 0x000fe20000000800 */
[----:B------:R-:W-:Y:S01]  /*b810*/  FADD.FTZ R162, R20, R131 ;  /* 0x0000008314a27221 */ /* 0x000fe20000010000 */
[-C--:B------:R-:W-:Y:S01]  /*b820*/  FMUL.FTZ R34, R34, R12.reuse ;  /* 0x0000000c22227220 */ /* 0x080fe20000410000 */
[-C--:B------:R-:W-:Y:S01]  /*b830*/  FMUL.FTZ R35, R35, R12.reuse ;  /* 0x0000000c23237220 */ /* 0x080fe20000410000 */
[-C--:B------:R-:W-:Y:S01]  /*b840*/  FMUL.FTZ R38, R38, R12.reuse ;  /* 0x0000000c26267220 */ /* 0x080fe20000410000 */
[----:B------:R-:W-:Y:S01]  /*b850*/  FADD.FTZ R162, R95, R162 ;  /* 0x000000a25fa27221 */ /* 0x000fe20000010000 */
[-C--:B------:R-:W-:Y:S01]  /*b860*/  FMUL.FTZ R39, R39, R12.reuse ;  /* 0x0000000c27277220 */ /* 0x080fe20000410000 */
[----:B--2---:R-:W-:Y:S01]  /*b870*/  FADD.FTZ R21, R181, R122 ;  /* 0x0000007ab5157221 */ /* 0x004fe20000010000 */
[----:B------:R-:W2:Y:S01]  /*b880*/  MUFU.EX2 R14, R14 ;  /* 0x0000000e000e7308 */ /* 0x000ea20000000800 */
[----:B------:R-:W-:Y:S01]  /*b890*/  FADD.FTZ R13, R93, R162 ;  /* 0x000000a25d0d7221 */ /* 0x000fe20000010000 */
[C---:B------:R-:W-:Y:S01]  /*b8a0*/  F2FP.F16.F32.PACK_AB R181, R124.reuse, R181 ;  /* 0x000000b57cb5723e */ /* 0x040fe200000000ff */
[----:B------:R-:W-:Y:S01]  /*b8b0*/  FADD.FTZ R126, R124, R21 ;  /* 0x000000157c7e7221 */ /* 0x000fe20000010000 */
[-C--:B------:R-:W-:Y:S01]  /*b8c0*/  FMUL.FTZ R42, R42, R12.reuse ;  /* 0x0000000c2a2a7220 */ /* 0x080fe20000410000 */
[----:B------:R-:W-:Y:S01]  /*b8d0*/  FADD.FTZ R122, R170, R13 ;  /* 0x0000000daa7a7221 */ /* 0x000fe20000010000 */
[-C--:B------:R-:W-:Y:S01]  /*b8e0*/  FMUL.FTZ R43, R43, R12.reuse ;  /* 0x0000000c2b2b7220 */ /* 0x080fe20000410000 */
[----:B-1----:R-:W-:Y:S01]  /*b8f0*/  FADD.FTZ R21, R183, R126 ;  /* 0x0000007eb7157221 */ /* 0x002fe20000010000 */
[----:B------:R-:W-:Y:S01]  /*b900*/  MUFU.EX2 R104, R104 ;  /* 0x0000006800687308 */ /* 0x000fe20000000800 */
[----:B------:R-:W-:Y:S01]  /*b910*/  FADD.FTZ R13, R103, R122 ;  /* 0x0000007a670d7221 */ /* 0x000fe20000010000 */
[-C--:B------:R-:W-:Y:S01]  /*b920*/  FMUL.FTZ R46, R46, R12.reuse ;  /* 0x0000000c2e2e7220 */ /* 0x080fe20000410000 */
[----:B----4-:R-:W-:Y:S01]  /*b930*/  FADD.FTZ R126, R132, R21 ;  /* 0x00000015847e7221 */ /* 0x010fe20000010000 */
[-C--:B------:R-:W-:Y:S01]  /*b940*/  FMUL.FTZ R47, R47, R12.reuse ;  /* 0x0000000c2f2f7220 */ /* 0x080fe20000410000 */
[----:B------:R-:W-:Y:S01]  /*b950*/  FADD.FTZ R122, R160, R13 ;  /* 0x0000000da07a7221 */ /* 0x000fe20000010000 */
[-C--:B------:R-:W-:Y:S01]  /*b960*/  FMUL.FTZ R50, R50, R12.reuse ;  /* 0x0000000c32327220 */ /* 0x080fe20000410000 */
[----:B-----5:R-:W-:Y:S01]  /*b970*/  FADD.FTZ R21, R185, R126 ;  /* 0x0000007eb9157221 */ /* 0x020fe20000010000 */
[----:B------:R-:W-:Y:S01]  /*b980*/  MUFU.EX2 R90, R90 ;  /* 0x0000005a005a7308 */ /* 0x000fe20000000800 */
[----:B------:R-:W-:Y:S01]  /*b990*/  FADD.FTZ R13, R101, R122 ;  /* 0x0000007a650d7221 */ /* 0x000fe20000010000 */
[-C--:B------:R-:W-:Y:S01]  /*b9a0*/  FMUL.FTZ R51, R51, R12.reuse ;  /* 0x0000000c33337220 */ /* 0x080fe20000410000 */
[----:B------:R-:W-:Y:S01]  /*b9b0*/  FADD.FTZ R122, R154, R21 ;  /* 0x000000159a7a7221 */ /* 0x000fe20000010000 */
[-C--:B------:R-:W-:Y:S01]  /*b9c0*/  FMUL.FTZ R54, R54, R12.reuse ;  /* 0x0000000c36367220 */ /* 0x080fe20000410000 */
[----:B------:R-:W-:Y:S01]  /*b9d0*/  FADD.FTZ R106, R164, R13 ;  /* 0x0000000da46a7221 */ /* 0x000fe20000010000 */
[-C--:B------:R-:W-:Y:S01]  /*b9e0*/  FMUL.FTZ R55, R55, R12.reuse ;  /* 0x0000000c37377220 */ /* 0x080fe20000410000 */
[----:B------:R-:W-:Y:S01]  /*b9f0*/  FADD.FTZ R21, R187, R122 ;  /* 0x0000007abb157221 */ /* 0x000fe20000010000 */
[----:B------:R-:W-:Y:S01]  /*ba00*/  MUFU.EX2 R94, R94 ;  /* 0x0000005e005e7308 */ /* 0x000fe20000000800 */
[----:B------:R-:W-:Y:S01]  /*ba10*/  FADD.FTZ R13, R99, R106 ;  /* 0x0000006a630d7221 */ /* 0x000fe20000010000 */
[-CC-:B------:R-:W-:Y:S01]  /*ba20*/  FFMA.FTZ R106, R98, R89.reuse, -R120.reuse ;  /* 0x00000059626a7223 */ /* 0x180fe20000010878 */
[----:B------:R-:W-:Y:S01]  /*ba30*/  FADD.FTZ R126, R158, R21 ;  /* 0x000000159e7e7221 */ /* 0x000fe20000010000 */
[-C--:B------:R-:W-:Y:S01]  /*ba40*/  FMUL.FTZ R58, R58, R12.reuse ;  /* 0x0000000c3a3a7220 */ /* 0x080fe20000410000 */
[----:B------:R-:W-:Y:S01]  /*ba50*/  FADD.FTZ R122, R152, R13 ;  /* 0x0000000d987a7221 */ /* 0x000fe20000010000 */
[-C--:B------:R-:W-:Y:S01]  /*ba60*/  FFMA.FTZ R13, R196, R89.reuse, -R120 ;  /* 0x00000059c40d7223 */ /* 0x080fe20000010878 */
[----:B------:R-:W-:Y:S01]  /*ba70*/  FADD.FTZ R123, R189, R126 ;  /* 0x0000007ebd7b7221 */ /* 0x000fe20000010000 */
[----:B------:R1:W-:Y:S01]  /*ba80*/  MUFU.EX2 R98, R115 ;  /* 0x0000007300627308 */ /* 0x0003e20000000800 */
[----:B------:R-:W-:Y:S01]  /*ba90*/  FADD.FTZ R21, R97, R122 ;  /* 0x0000007a61157221 */ /* 0x000fe20000010000 */
[-C--:B------:R-:W-:Y:S01]  /*baa0*/  FMUL.FTZ R59, R59, R12.reuse ;  /* 0x0000000c3b3b7220 */ /* 0x080fe20000410000 */
[----:B------:R-:W-:Y:S01]  /*bab0*/  FADD.FTZ R126, R146, R123 ;  /* 0x0000007b927e7221 */ /* 0x000fe20000010000 */
[-C--:B------:R-:W-:Y:S01]  /*bac0*/  FMUL.FTZ R62, R62, R12.reuse ;  /* 0x0000000c3e3e7220 */ /* 0x080fe20000410000 */
[----:B------:R-:W-:Y:S01]  /*bad0*/  FADD.FTZ R122, R144, R21 ;  /* 0x00000015907a7221 */ /* 0x000fe20000010000 */
[-C--:B------:R-:W-:Y:S01]  /*bae0*/  FFMA.FTZ R21, R198, R89.reuse, -R120 ;  /* 0x00000059c6157223 */ /* 0x080fe20000010878 */
[----:B------:R-:W-:Y:S01]  /*baf0*/  FADD.FTZ R123, R191, R126 ;  /* 0x0000007ebf7b7221 */ /* 0x000fe20000010000 */
[----:B------:R-:W-:Y:S01]  /*bb00*/  MUFU.EX2 R124, R106 ;  /* 0x0000006a007c7308 */ /* 0x000fe20000000800 */
[----:B-1----:R-:W-:Y:S01]  /*bb10*/  FADD.FTZ R115, R107, R122 ;  /* 0x0000007a6b737221 */ /* 0x002fe20000010000 */
[----:B------:R-:W-:Y:S01]  /*bb20*/  FFMA.FTZ R120, R228, R89, -R120 ;  /* 0x00000059e4787223 */ /* 0x000fe20000010878 */
[----:B------:R-:W-:Y:S01]  /*bb30*/  FADD.FTZ R126, R150, R123 ;  /* 0x0000007b967e7221 */ /* 0x000fe20000010000 */
[-C--:B------:R-:W-:Y:S01]  /*bb40*/  FMUL.FTZ R63, R63, R12.reuse ;  /* 0x0000000c3f3f7220 */ /* 0x080fe20000410000 */
[----:B------:R-:W-:Y:S01]  /*bb50*/  FADD.FTZ R122, R148, R115 ;  /* 0x00000073947a7221 */ /* 0x000fe20000010000 */
[-C--:B------:R-:W-:Y:S01]  /*bb60*/  FMUL.FTZ R66, R66, R12.reuse ;  /* 0x0000000c42427220 */ /* 0x080fe20000410000 */
[----:B------:R-:W-:Y:S01]  /*bb70*/  FADD.FTZ R15, R193, R126 ;  /* 0x0000007ec10f7221 */ /* 0x000fe20000010000 */
        /* <DEDUP_REMOVED lines=24> */
[----:B------:R-:W1:Y:S01]  /*bd00*/  MUFU.EX2 R3, R186 ;  /* 0x000000ba00037308 */ /* 0x000e620000000800 */
[----:B------:R-:W-:Y:S01]  /*bd10*/  FADD.FTZ R15, R109, R112 ;  /* 0x000000706d0f7221 */ /* 0x000fe20000010000 */
[-C--:B------:R-:W-:Y:S01]  /*bd20*/  FMUL.FTZ R86, R86, R12.reuse ;  /* 0x0000000c56567220 */ /* 0x080fe20000410000 */
[----:B------:R-:W-:Y:S01]  /*bd30*/  FADD.FTZ R116, R134, R93 ;  /* 0x0000005d86747221 */ /* 0x000fe20000010000 */
[----:B------:R-:W-:Y:S01]  /*bd40*/  FMUL.FTZ R87, R87, R12 ;  /* 0x0000000c57577220 */ /* 0x000fe20000410000 */
[----:B------:R-:W-:Y:S01]  /*bd50*/  FADD.FTZ R15, R128, R15 ;  /* 0x0000000f800f7221 */ /* 0x000fe20000010000 */
[----:B------:R-:W-:Y:S01]  /*bd60*/  F2FP.F16.F32.PACK_AB R183, R132, R183 ;  /* 0x000000b784b7723e */ /* 0x000fe200000000ff */
[----:B------:R-:W-:Y:S01]  /*bd70*/  FMUL.FTZ R24, R24, R91 ;  /* 0x0000005b18187220 */ /* 0x000fe20000410000 */
[----:B------:R-:W3:Y:S01]  /*bd80*/  MUFU.EX2 R112, R192 ;  /* 0x000000c000707308 */ /* 0x000ee20000000800 */
[----:B------:R-:W-:Y:S01]  /*bd90*/  FADD.FTZ R122, R200, R15 ;  /* 0x0000000fc87a7221 */ /* 0x000fe20000010000 */
[----:B------:R-:W-:Y:S01]  /*bda0*/  FADD.FTZ R15, R201, R116 ;  /* 0x00000074c90f7221 */ /* 0x000fe20000010000 */
[C---:B--2---:R-:W-:Y:S01]  /*bdb0*/  F2FP.F16.F32.PACK_AB R201, R14.reuse, R201 ;  /* 0x000000c90ec9723e */ /* 0x044fe200000000ff */
[----:B------:R-:W-:Y:S01]  /*bdc0*/  FMUL.FTZ R25, R25, R91 ;  /* 0x0000005b19197220 */ /* 0x000fe20000410000 */
[----:B------:R-:W-:Y:S01]  /*bdd0*/  FADD.FTZ R93, R121, R122 ;  /* 0x0000007a795d7221 */ /* 0x000fe20000010000 */
[----:B------:R-:W-:Y:S01]  /*bde0*/  FADD.FTZ R116, R14, R15 ;  /* 0x0000000f0e747221 */ /* 0x000fe20000010000 */
[----:B------:R-:W-:Y:S01]  /*bdf0*/  F2FP.F16.F32.PACK_AB R185, R154, R185 ;  /* 0x000000b99ab9723e */ /* 0x000fe200000000ff */
[----:B------:R-:W-:Y:S01]  /*be00*/  MUFU.EX2 R120, R120 ;  /* 0x0000007800787308 */ /* 0x000fe20000000800 */
[----:B------:R-:W-:Y:S01]  /*be10*/  FADD.FTZ R122, R202, R93 ;  /* 0x0000005dca7a7221 */ /* 0x000fe20000010000 */
[----:B------:R-:W-:Y:S01]  /*be20*/  FADD.FTZ R15, R203, R116 ;  /* 0x00000074cb0f7221 */ /* 0x000fe20000010000 */
[----:B-1----:R-:W-:Y:S01]  /*be30*/  F2FP.F16.F32.PACK_AB R218, R3, R108 ;  /* 0x0000006c03da723e */ /* 0x002fe200000000ff */
[----:B------:R-:W-:Y:S01]  /*be40*/  FMUL.FTZ R28, R28, R91 ;  /* 0x0000005b1c1c7220 */ /* 0x000fe20000410000 */
[----:B------:R-:W-:Y:S01]  /*be50*/  FADD.FTZ R93, R125, R122 ;  /* 0x0000007a7d5d7221 */ /* 0x000fe20000010000 */
[----:B------:R-:W-:Y:S01]  /*be60*/  FADD.FTZ R116, R114, R15 ;  /* 0x0000000f72747221 */ /* 0x000fe20000010000 */
[----:B------:R-:W-:Y:S01]  /*be70*/  F2FP.F16.F32.PACK_AB R186, R152, R99 ;  /* 0x0000006398ba723e */ /* 0x000fe200000000ff */
[----:B------:R-:W-:Y:S01]  /*be80*/  FMUL.FTZ R29, R29, R91 ;  /* 0x0000005b1d1d7220 */ /* 0x000fe20000410000 */
[----:B------:R-:W-:Y:S01]  /*be90*/  FADD.FTZ R106, R204, R93 ;  /* 0x0000005dcc6a7221 */ /* 0x000fe20000010000 */
[----:B------:R-:W-:Y:S01]  /*bea0*/  FADD.FTZ R15, R205, R116 ;  /* 0x00000074cd0f7221 */ /* 0x000fe20000010000 */
[----:B------:R-:W-:Y:S01]  /*beb0*/  F2FP.F16.F32.PACK_AB R187, R158, R187 ;  /* 0x000000bb9ebb723e */ /* 0x000fe200000000ff */
[----:B------:R1:W2:Y:S01]  /*bec0*/  MUFU.EX2 R116, R102 ;  /* 0x0000006600747308 */ /* 0x0002a20000000800 */
[----:B------:R-:W-:Y:S01]  /*bed0*/  FADD.FTZ R93, R113, R106 ;  /* 0x0000006a715d7221 */ /* 0x000fe20000010000 */
[----:B------:R-:W-:Y:S01]  /*bee0*/  FADD.FTZ R106, R98, R15 ;  /* 0x0000000f626a7221 */ /* 0x000fe20000010000 */
[----:B------:R-:W-:Y:S01]  /*bef0*/  F2FP.F16.F32.PACK_AB R189, R146, R189 ;  /* 0x000000bd92bd723e */ /* 0x000fe200000000ff */
        /* <DEDUP_REMOVED lines=9> */
[----:B-1----:R-:W-:Y:S01]  /*bf90*/  FADD.FTZ R102, R208, R93 ;  /* 0x0000005dd0667221 */ /* 0x002fe20000010000 */
        /* <DEDUP_REMOVED lines=12> */
[----:B---3--:R-:W-:Y:S01]  /*c060*/  FADD.FTZ R13, R112, R13 ;  /* 0x0000000d700d7221 */ /* 0x008fe20000010000 */
        /* <DEDUP_REMOVED lines=11> */
[----:B--2---:R-:W-:Y:S01]  /*c120*/  FADD.FTZ R13, R116, R13 ;  /* 0x0000000d740d7221 */ /* 0x004fe20000010000 */
[----:B------:R-:W-:Y:S01]  /*c130*/  F2FP.F16.F32.PACK_AB R199, R134, R199 ;  /* 0x000000c786c7723e */ /* 0x000fe200000000ff */
[-C--:B------:R-:W-:Y:S01]  /*c140*/  FMUL.FTZ R49, R49, R91.reuse ;  /* 0x0000005b31317220 */ /* 0x080fe20000410000 */
[----:B------:R-:W-:Y:S01]  /*c150*/  FADD.FTZ R15, R141, R14 ;  /* 0x0000000e8d0f7221 */ /* 0x000fe20000010000 */
[----:B------:R-:W-:Y:S01]  /*c160*/  FADD.FTZ R13, R215, R13 ;  /* 0x0000000dd70d7221 */ /* 0x000fe20000010000 */
[----:B------:R-:W-:Y:S01]  /*c170*/  F2FP.F16.F32.PACK_AB R200, R121, R200 ;  /* 0x000000c879c8723e */ /* 0x000fe200000000ff */
[-C--:B------:R-:W-:Y:S01]  /*c180*/  FMUL.FTZ R52, R52, R91.reuse ;  /* 0x0000005b34347220 */ /* 0x080fe20000410000 */
[----:B------:R-:W-:Y:S01]  /*c190*/  FADD.FTZ R14, R104, R15 ;  /* 0x0000000f680e7221 */ /* 0x000fe20000010000 */
[----:B------:R-:W-:Y:S01]  /*c1a0*/  FADD.FTZ R13, R90, R13 ;  /* 0x0000000d5a0d7221 */ /* 0x000fe20000010000 */
[----:B------:R-:W-:Y:S01]  /*c1b0*/  F2FP.F16.F32.PACK_AB R202, R125, R202 ;  /* 0x000000ca7dca723e */ /* 0x000fe200000000ff */
[----:B------:R-:W-:Y:S01]  /*c1c0*/  FMUL.FTZ R53, R53, R91 ;  /* 0x0000005b35357220 */ /* 0x000fe20000410000 */
        /* <DEDUP_REMOVED lines=9> */
[----:B------:R-:W-:Y:S01]  /*c260*/  F2FP.F16.F32.PACK_AB R205, R98, R205 ;  /* 0x000000cd62cd723e */ /* 0x000fe200000000ff */
[----:B------:R-:W-:Y:S01]  /*c270*/  FADD.FTZ R13, R120, R13 ;  /* 0x0000000d780d7221 */ /* 0x000fe20000010000 */
        /* <DEDUP_REMOVED lines=25> */
[----:B------:R-:W-:-:S02]  /*c410*/  IMAD.MOV.U32 R3, RZ, RZ, R92 ;  /* 0x000000ffff037224 */ /* 0x000fc400078e005c */
[----:B------:R-:W-:Y:S01]  /*c420*/  IMAD.MOV.U32 R12, RZ, RZ, R88 ;  /* 0x000000ffff0c7224 */ /* 0x000fe200078e0058 */
[----:B------:R-:W-:Y:S06]  /*c430*/  @P2 BRA `(.L_x_5541) ;  /* 0xffffffa800502947 */ /* 0x000fec000383ffff */
.L_x_5532:
[----:B------:R-:W-:Y:S06]  /*c440*/  BAR.ARV 0x8, 0x120 ;  /* 0x0204800000007b1d */ /* 0x000fec0000002000 */
[----:B------:R-:W-:Y:S05]  /*c450*/  @!P0 BRA `(.L_x_5542) ;  /* 0x0000000000048947 */ /* 0x000fea0003800000 */
[----:B------:R-:W-:Y:S01]  /*c460*/  BPT.TRAP 0x1 ;  /* 0x000000040000795c */ /* 0x000fe20000300000 */
.L_x_5542:
[----:B------:R-:W-:Y:S01]  /*c470*/  R2UR UR4, R2 ;  /* 0x00000000020472ca */ /* 0x000fe200000e0000 */
[----:B------:R-:W-:-:S12]  /*c480*/  ULEA UR7, UR38, UR39, 0x3 ;  /* 0x0000002726077291 */ /* 0x000fd8000f8e183f */
[----:B------:R-:W-:-:S05]  /*c490*/  IMAD.U32 R0, RZ, RZ, UR4 ;  /* 0x00000004ff007e24 */ /* 0x000fca000f8e00ff */
[----:B------:R-:W-:-:S04]  /*c4a0*/  SHF.L.U32 R0, R0, 0x1f, RZ ;  /* 0x0000001f00007819 */ /* 0x000fc800000006ff */
[----:B------:R1:W2:Y:S01]  /*c4b0*/  SYNCS.PHASECHK.TRANS64.TRYWAIT P2, [UR7+0x34850], R0 ;  /* 0x03485000ff0075a7 */ /* 0x0002a20008040147 */
[----:B------:R-:W-:Y:S05]  /*c4c0*/  @!P0 BRA `(.L_x_5543) ;  /* 0x0000000000048947 */ /* 0x000fea0003800000 */
[----:B------:R-:W-:Y:S01]  /*c4d0*/  BPT.TRAP 0x1 ;  /* 0x000000040000795c */ /* 0x000fe20000300000 */
.L_x_5543:
[----:B--2---:R-:W-:Y:S05]  /*c4e0*/  @P2 BRA `(.L_x_5544) ;  /* 0x0000000000082947 */ /* 0x004fea0003800000 */
[----:B------:R-:W2:Y:S02]  /*c4f0*/  SYNCS.PHASECHK.TRANS64.TRYWAIT P0, [UR7+0x34850], R0 ;  /* 0x03485000ff0075a7 */ /* 0x000ea40008000147 */
[----:B--2---:R-:W-:Y:S05]  /*c500*/  @!P0 BRA `(.L_x_5545) ;  /* 0x0000004400708947 */ /* 0x004fea0003800000 */
.L_x_5544:
[----:B------:R-:W-:Y:S01]  /*c510*/  UIADD3 UR4, UR39, 0x400, URZ ;  /* 0x0000040027047890 */ /* 0x000fe2000fffe03f */
[----:B------:R-:W-:Y:S01]  /*c520*/  WARPGROUP.ARRIVE ;  /* 0x00000000000079c5 */ /* 0x000fe20000000000 */
[----:B------:R-:W-:Y:S01]  /*c530*/  UMOV UR11, 0x40000040 ;  /* 0x40000040000b7882 */ /* 0x000fe20000000000 */
[----:B--2---:R-:W2:Y:S01]  /*c540*/  SHFL.BFLY PT, R3, R14, 0x2, 0x1f ;  /* 0x0c401f000e037f89 */ /* 0x004ea200000e0000 */
[----:B------:R-:W-:Y:S01]  /*c550*/  USHF.R.U32.HI UR4, URZ, 0x4, UR4 ;  /* 0x000000043f047899 */ /* 0x000fe20008011604 */
[C---:B------:R-:W-:Y:S01]  /*c560*/  IADD3 R5, P6, R16.reuse, 0x60, RZ ;  /* 0x0000006010057810 */ /* 0x040fe20007fde0ff */
[----:B------:R-:W-:Y:S01]  /*c570*/  UIADD3 UR35, -UR36, URZ, URZ ;  /* 0x0000003f24237290 */ /* 0x000fe2000fffe13f */
[----:B------:R-:W3:Y:S01]  /*c580*/  SHFL.BFLY PT, R4, R13, 0x2, 0x1f ;  /* 0x0c401f000d047f89 */ /* 0x000ee200000e0000 */
[----:B------:R-:W-:Y:S01]  /*c590*/  ULOP3.LUT UR4, UR4, 0x3fff, URZ, 0xc0, !UPT ;  /* 0x00003fff04047892 */ /* 0x000fe2000f8ec03f */
[----:B------:R-:W-:Y:S01]  /*c5a0*/  LOP3.LUT R12, R5, 0x380, RZ, 0xc0, !PT ;  /* 0x00000380050c7812 */ /* 0x000fe200078ec0ff */
[----:B------:R-:W-:Y:S01]  /*c5b0*/  ULDC.64 UR8, c[0x0][0xb70] ;  /* 0x0002dc0000087ab9 */ /* 0x000fe20000000a00 */
[----:B------:R-:W-:Y:S01]  /*c5c0*/  IADD3 R15, P5, R16, 0x40, RZ ;  /* 0x00000040100f7810 */ /* 0x000fe20007fbe0ff */
[----:B------:R-:W-:Y:S01]  /*c5d0*/  ULOP3.LUT UR4, UR4, 0x5800000, URZ, 0xfc, !UPT ;  /* 0x0580000004047892 */ /* 0x000fe2000f8efc3f */
[----:B------:R-:W-:-:S02]  /*c5e0*/  SHF.R.U64 R12, R12, 0x3, RZ ;  /* 0x000000030c0c7819 */ /* 0x000fc400000012ff */
[----:B------:R-:W-:Y:S01]  /*c5f0*/  IADD3 R7, P3, R16, 0x4040, RZ ;  /* 0x0000404010077810 */ /* 0x000fe20007f7e0ff */
[----:B------:R-:W-:Y:S01]  /*c600*/  UIMAD UR4, UR38, 0xb00, UR4 ;  /* 0x00000b00260478a4 */ /* 0x000fe2000f8e0204 */
[----:B------:R-:W-:Y:S02]  /*c610*/  LOP3.LUT R12, R12, R5, RZ, 0x3c, !PT ;  /* 0x000000050c0c7212 */ /* 0x000fe400078e3cff */
[C---:B------:R-:W-:Y:S01]  /*c620*/  IADD3 R21, P4, R16.reuse, 0x20, RZ ;  /* 0x0000002010157810 */ /* 0x040fe20007f9e0ff */
[----:B------:R-:W-:Y:S01]  /*c630*/  UIADD3 UR6, UR4, 0x80, URZ ;  /* 0x0000008004067890 */ /* 0x000fe2000fffe03f */
[----:B------:R-:W-:Y:S02]  /*c640*/  IADD3 R11, P0, R16, 0x4000, RZ ;  /* 0x00004000100b7810 */ /* 0x000fe40007f1e0ff */
[----:B------:R-:W-:Y:S01]  /*c650*/  UMOV UR10, UR4 ;  /* 0x00000004000a7c82 */ /* 0x000fe20008000000 */
[----:B------:R-:W-:Y:S01]  /*c660*/  LOP3.LUT R6, R7, 0x380, RZ, 0xc0, !PT ;  /* 0x0000038007067812 */ /* 0x000fe200078ec0ff */
[----:B------:R-:W-:Y:S01]  /*c670*/  HGMMA.64x128x16.F32 R24, R176, gdesc[UR8].tnspB, R24, gsb0 ;  /* 0x41e00008b0187df0 */ /* 0x000fe20008000818 */
[----:B------:R-:W-:Y:S01]  /*c680*/  UMOV UR11, 0x40000040 ;  /* 0x40000040000b7882 */ /* 0x000fe20000000000 */
[----:B------:R-:W-:Y:S01]  /*c690*/  UMOV UR10, UR6 ;  /* 0x00000006000a7c82 */ /* 0x000fe20008000000 */
[----:B------:R-:W-:Y:S01]  /*c6a0*/  UIADD3 UR6, UR4, 0x100, URZ ;  /* 0x0000010004067890 */ /* 0x000fe2000fffe03f */
[----:B--2---:R-:W-:Y:S01]  /*c6b0*/  FADD.FTZ R3, R3, R14 ;  /* 0x0000000e03037221 */ /* 0x004fe20000010000 */
[----:B------:R-:W-:Y:S01]  /*c6c0*/  LOP3.LUT R14, R15, 0x380, RZ, 0xc0, !PT ;  /* 0x000003800f0e7812 */ /* 0x000fe200078ec0ff */
[----:B---3--:R-:W-:Y:S01]  /*c6d0*/  FADD.FTZ R18, R4, R13 ;  /* 0x0000000d04127221 */ /* 0x008fe20000010000 */
[----:B------:R-:W-:Y:S01]  /*c6e0*/  LOP3.LUT R20, R21, 0x380, RZ, 0xc0, !PT ;  /* 0x0000038015147812 */ /* 0x000fe200078ec0ff */
[----:B------:R-:W-:Y:S01]  /*c6f0*/  IMAD.X R13, RZ, RZ, R17, P6 ;  /* 0x000000ffff0d7224 */ /* 0x000fe200030e0611 */
[----:B-1----:R-:W1:Y:S01]  /*c700*/  SHFL.BFLY PT, R0, R3, 0x1, 0x1f ;  /* 0x0c201f0003007f89 */ /* 0x002e6200000e0000 */
[----:B------:R-:W-:-:S02]  /*c710*/  SHF.R.U64 R14, R14, 0x3, RZ ;  /* 0x000000030e0e7819 */ /* 0x000fc400000012ff */
[----:B------:R-:W-:Y:S01]  /*c720*/  IADD3 R9, P2, R16, 0x4020, RZ ;  /* 0x0000402010097810 */ /* 0x000fe20007f5e0ff */
[----:B------:R-:W2:Y:S01]  /*c730*/  SHFL.BFLY PT, R5, R18, 0x1, 0x1f ;  /* 0x0c201f0012057f89 */ /* 0x000ea200000e0000 */
[----:B------:R-:W-:Y:S02]  /*c740*/  LOP3.LUT R10, R11, 0x380, RZ, 0xc0, !PT ;  /* 0x000003800b0a7812 */ /* 0x000fe400078ec0ff */
[----:B------:R-:W-:Y:S02]  /*c750*/  SHF.R.U64 R6, R6, 0x3, RZ ;  /* 0x0000000306067819 */ /* 0x000fe400000012ff */
[----:B------:R-:W-:Y:S02]  /*c760*/  SHF.R.U64 R20, R20, 0x3, RZ ;  /* 0x0000000314147819 */ /* 0x000fe400000012ff */
[----:B------:R-:W-:Y:S01]  /*c770*/  LOP3.LUT R14, R14, R15, RZ, 0x3c, !PT ;  /* 0x0000000f0e0e7212 */ /* 0x000fe200078e3cff */
[----:B------:R-:W-:Y:S01]  /*c780*/  IMAD.X R15, RZ, RZ, R17, P5 ;  /* 0x000000ffff0f7224 */ /* 0x000fe200028e0611 */
[----:B------:R-:W-:-:S02]  /*c790*/  LOP3.LUT R91, R16, 0x380, RZ, 0xc0, !PT ;  /* 0x00000380105b7812 */ /* 0x000fc400078ec0ff */
[----:B------:R-:W-:Y:S02]  /*c7a0*/  LOP3.LUT R8, R9, 0x380, RZ, 0xc0, !PT ;  /* 0x0000038009087812 */ /* 0x000fe400078ec0ff */
[----:B------:R-:W-:Y:S02]  /*c7b0*/  SHF.R.U64 R10, R10, 0x3, RZ ;  /* 0x000000030a0a7819 */ /* 0x000fe400000012ff */
[----:B------:R-:W-:Y:S01]  /*c7c0*/  LOP3.LUT R6, R6, R7, RZ, 0x3c, !PT ;  /* 0x0000000706067212 */ /* 0x000fe200078e3cff */
[----:B------:R-:W-:Y:S01]  /*c7d0*/  IMAD.X R7, RZ, RZ, R17, P3 ;  /* 0x000000ffff077224 */ /* 0x000fe200018e0611 */
[----:B------:R-:W-:Y:S02]  /*c7e0*/  R2UR UR5, R221 ;  /* 0x00000000dd0572ca */ /* 0x000fe400000e0000 */
[----:B------:R-:W-:Y:S01]  /*c7f0*/  LOP3.LUT R20, R20, R21, RZ, 0x3c, !PT ;  /* 0x0000001514147212 */ /* 0x000fe200078e3cff */
[----:B-1----:R-:W-:Y:S01]  /*c800*/  FADD.FTZ R3, R3, R0 ;  /* 0x0000000003037221 */ /* 0x002fe20000010000 */
[----:B------:R-:W-:Y:S01]  /*c810*/  SHF.R.U64 R91, R91, 0x3, RZ ;  /* 0x000000035b5b7819 */ /* 0x000fe200000012ff */
[----:B------:R-:W-:Y:S01]  /*c820*/  IMAD.MOV.U32 R0, RZ, RZ, RZ ;  /* 0x000000ffff007224 */ /* 0x000fe200078e00ff */
[----:B------:R-:W-:Y:S01]  /*c830*/  SHF.R.U64 R8, R8, 0x3, RZ ;  /* 0x0000000308087819 */ /* 0x000fe200000012ff */
[----:B--2---:R-:W-:Y:S01]  /*c840*/  FADD.FTZ R18, R18, R5 ;  /* 0x0000000512127221 */ /* 0x004fe20000010000 */
[----:B------:R-:W-:-:S02]  /*c850*/  FSETP.NE.FTZ.AND P5, PT, R3, RZ, PT ;  /* 0x000000ff0300720b */ /* 0x000fc40003fb5000 */
[----:B------:R-:W-:Y:S02]  /*c860*/  LOP3.LUT R10, R10, R11, RZ, 0x3c, !PT ;  /* 0x0000000b0a0a7212 */ /* 0x000fe400078e3cff */
[----:B------:R-:W-:Y:S01]  /*c870*/  FSETP.NE.FTZ.AND P3, PT, R18, RZ, PT ;  /* 0x000000ff1200720b */ /* 0x000fe20003f75000 */
[----:B------:R-:W-:Y:S01]  /*c880*/  UIADD3 UR34, -UR5, URZ, URZ ;  /* 0x0000003f05227290 */ /* 0x000fe2000fffe13f */
[----:B------:R-:W-:Y:S02]  /*c890*/  IADD3.X R21, RZ, R17, RZ, P4, !PT ;  /* 0x00000011ff157210 */ /* 0x000fe400027fe4ff */
[----:B------:R-:W-:Y:S02]  /*c8a0*/  R2UR UR12, R220 ;  /* 0x00000000dc0c72ca */ /* 0x000fe400000e0000 */
[----:B------:R-:W-:Y:S02]  /*c8b0*/  IADD3 R11, P4, R16, 0x4060, RZ ;  /* 0x00004060100b7810 */ /* 0x000fe40007f9e0ff */
[----:B------:R-:W-:Y:S01]  /*c8c0*/  LOP3.LUT R90, R91, R16, RZ, 0x3c, !PT ;  /* 0x000000105b5a7212 */ /* 0x000fe200078e3cff */
[--C-:B------:R-:W-:Y:S01]  /*c8d0*/  IMAD.MOV.U32 R91, RZ, RZ, R17.reuse ;  /* 0x000000ffff5b7224 */ /* 0x100fe200078e0011 */
[----:B------:R-:W-:Y:S01]  /*c8e0*/  LOP3.LUT R8, R8, R9, RZ, 0x3c, !PT ;  /* 0x0000000908087212 */ /* 0x000fe200078e3cff */
[----:B------:R-:W-:Y:S01]  /*c8f0*/  IMAD.X R9, RZ, RZ, R17, P2 ;  /* 0x000000ffff097224 */ /* 0x000fe200010e0611 */
[----:B------:R-:W-:Y:S01]  /*c900*/  LOP3.LUT R4, R11, 0x380, RZ, 0xc0, !PT ;  /* 0x000003800b047812 */ /* 0x000fe200078ec0ff */
[----:B------:R-:W-:Y:S01]  /*c910*/  @P5 MUFU.RCP R0, R3 ;  /* 0x0000000300005308 */ /* 0x000fe20000001000 */
[----:B------:R-:W-:-:S02]  /*c920*/  MOV R98, R90 ;  /* 0x0000005a00627202 */ /* 0x000fc40000000f00 */
[----:B------:R-:W-:Y:S02]  /*c930*/  SHF.R.U64 R4, R4, 0x3, RZ ;  /* 0x0000000304047819 */ /* 0x000fe400000012ff */
[----:B------:R-:W-:Y:S01]  /*c940*/  MOV R96, R14 ;  /* 0x0000000e00607202 */ /* 0x000fe20000000f00 */
[----:B------:R-:W-:Y:S01]  /*c950*/  IMAD.MOV.U32 R14, RZ, RZ, RZ ;  /* 0x000000ffff0e7224 */ /* 0x000fe200078e00ff */
[----:B------:R-:W-:Y:S02]  /*c960*/  MOV R93, R8 ;  /* 0x00000008005d7202 */ /* 0x000fe40000000f00 */
[----:B------:R-:W1:Y:S01]  /*c970*/  @P5 MUFU.LG2 R8, R3 ;  /* 0x0000000300085308 */ /* 0x000e620000000c00 */
[----:B------:R-:W-:Y:S02]  /*c980*/  MOV R91, R6 ;  /* 0x00000006005b7202 */ /* 0x000fe40000000f00 */
[----:B------:R-:W-:Y:S02]  /*c990*/  LOP3.LUT R4, R4, R11, RZ, 0x3c, !PT ;  /* 0x0000000b04047212 */ /* 0x000fe400078e3cff */
[----:B------:R-:W-:-:S02]  /*c9a0*/  IADD3.X R5, RZ, R17, RZ, P4, !PT ;  /* 0x00000011ff057210 */ /* 0x000fc400027fe4ff */
[----:B------:R-:W-:Y:S01]  /*c9b0*/  IADD3.X R11, RZ, R17, RZ, P0, !PT ;  /* 0x00000011ff0b7210 */ /* 0x000fe200007fe4ff */
[----:B------:R-:W2:Y:S01]  /*c9c0*/  @P3 MUFU.LG2 R6, R18 ;  /* 0x0000001200063308 */ /* 0x000ea20000000c00 */
[----:B------:R-:W-:Y:S01]  /*c9d0*/  MOV R90, R4 ;  /* 0x00000004005a7202 */ /* 0x000fe20000000f00 */
[----:B------:R-:W-:Y:S01]  /*c9e0*/  IMAD.U32 R4, RZ, RZ, UR7 ;  /* 0x00000007ff047e24 */ /* 0x000fe2000f8e00ff */
[----:B------:R-:W-:Y:S01]  /*c9f0*/  MOV R94, R10 ;  /* 0x0000000a005e7202 */ /* 0x000fe20000000f00 */
[C---:B------:R-:W-:Y:S01]  /*ca00*/  @P5 FMUL.FTZ R5, R89.reuse, 0.69314718246459960938 ;  /* 0x3f31721859055820 */ /* 0x040fe20000410000 */
[----:B------:R-:W-:Y:S01]  /*ca10*/  @P3 FMUL.FTZ R10, R89, 0.69314718246459960938 ;  /* 0x3f317218590a3820 */ /* 0x000fe20000410000 */
[----:B------:R-:W-:Y:S01]  /*ca20*/  @!P1 VIADD R4, R4, 0x34860 ;  /* 0x0003486004049836 */ /* 0x000fe20000000000 */
[----:B------:R-:W-:Y:S01]  /*ca30*/  LOP3.LUT P0, RZ, R23, 0x3, RZ, 0xc0, !PT ;  /* 0x0000000317ff7812 */ /* 0x000fe2000780c0ff */
[----:B------:R-:W3:Y:S01]  /*ca40*/  @P3 MUFU.RCP R14, R18 ;  /* 0x00000012000e3308 */ /* 0x000ee20000001000 */
[----:B-1----:R-:W-:Y:S01]  /*ca50*/  @P5 FMUL.FTZ R8, R8, 0.69314718246459960938 ;  /* 0x3f31721808085820 */ /* 0x002fe20000410000 */
[----:B------:R-:W-:Y:S01]  /*ca60*/  MOV R97, R20 ;  /* 0x0000001400617202 */ /* 0x000fe20000000f00 */
[----:B------:R-:W-:Y:S01]  /*ca70*/  IMAD.MOV.U32 R3, RZ, RZ, -0x800000 ;  /* 0xff800000ff037424 */ /* 0x000fe200078e00ff */
[----:B------:R-:W-:Y:S01]  /*ca80*/  @!P1 PRMT R4, RZ, 0x654, R4 ;  /* 0x00000654ff049816 */ /* 0x000fe20000000004 */
[----:B------:R-:W-:Y:S01]  /*ca90*/  ULDC UR7, c[0x0][0xa88] ;  /* 0x0002a20000077ab9 */ /* 0x000fe20000000800 */
[----:B------:R-:W-:Y:S01]  /*caa0*/  MOV R21, 0xff800000 ;  /* 0xff80000000157802 */ /* 0x000fe20000000f00 */
[----:B------:R-:W-:Y:S01]  /*cab0*/  @P5 FFMA.FTZ R3, R5, R88, R8 ;  /* 0x0000005805035223 */ /* 0x000fe20000010008 */
[----:B------:R-:W-:Y:S01]  /*cac0*/  MOV R95, R12 ;  /* 0x0000000c005f7202 */ /* 0x000fe20000000f00 */
[----:B--2---:R-:W-:-:S04]  /*cad0*/  @P3 FMUL.FTZ R7, R6, 0.69314718246459960938 ;  /* 0x3f31721806073820 */ /* 0x004fc80000410000 */
[----:B------:R-:W-:Y:S01]  /*cae0*/  @P3 FFMA.FTZ R21, R10, R92, R7 ;  /* 0x0000005c0a153223 */ /* 0x000fe20000010007 */
[----:B------:R-:W-:Y:S02]  /*caf0*/  WARPGROUP.DEPBAR.LE gsb0, 0x0 ;  /* 0x00008000000079c5 */ /* 0x000fe40000010000 */
[----:B------:R-:W-:-:S06]  /*cb00*/  WARPGROUP.ARRIVE ;  /* 0x00000000000079c5 */ /* 0x000fcc0000000000 */
[----:B------:R-:W-:Y:S01]  /*cb10*/  HGMMA.64x128x16.F32 R24, R180, gdesc[UR8].tnspB, R24, gsb0 ;  /* 0x41e00008b4187df0 */ /* 0x000fe20008000818 */
[----:B------:R-:W-:Y:S01]  /*cb20*/  UMOV UR10, UR6 ;  /* 0x00000006000a7c82 */ /* 0x000fe20008000000 */
[----:B------:R-:W-:Y:S01]  /*cb30*/  UMOV UR11, 0x40000040 ;  /* 0x40000040000b7882 */ /* 0x000fe20000000000 */
[----:B------:R-:W-:Y:S01]  /*cb40*/  UIADD3 UR6, UR4, 0x180, URZ ;  /* 0x0000018004067890 */ /* 0x000fe2000fffe03f */
        /* <DEDUP_REMOVED lines=35> */
[----:B------:R-:W-:Y:S02]  /*cd80*/  UIADD3 UR6, UR4, 0x480, URZ ;  /* 0x0000048004067890 */ /* 0x000fe4000fffe03f */
[----:B------:R-:W-:Y:S01]  /*cd90*/  UIADD3 UR4, UR4, 0x500, URZ ;  /* 0x0000050004047890 */ /* 0x000fe2000fffe03f */
[----:B------:R-:W-:Y:S02]  /*cda0*/  WARPGROUP.DEPBAR.LE gsb0, 0x0 ;  /* 0x00008000000079c5 */ /* 0x000fe40000010000 */
[----:B------:R-:W-:-:S06]  /*cdb0*/  WARPGROUP.ARRIVE ;  /* 0x00000000000079c5 */ /* 0x000fcc0000000000 */
[----:B------:R-:W-:Y:S01]  /*cdc0*/  HGMMA.64x128x16.F32 R24, R208, gdesc[UR8].tnspB, R24, gsb0 ;  /* 0x41e00008d0187df0 */ /* 0x000fe20008000818 */
[----:B------:R-:W-:Y:S01]  /*cdd0*/  UMOV UR10, UR6 ;  /* 0x00000006000a7c82 */ /* 0x000fe20008000000 */
[----:B------:R-:W-:Y:S01]  /*cde0*/  UMOV UR11, 0x40000040 ;  /* 0x40000040000b7882 */ /* 0x000fe20000000000 */
[----:B------:R-:W-:Y:S02]  /*cdf0*/  WARPGROUP.DEPBAR.LE gsb0, 0x0 ;  /* 0x00008000000079c5 */ /* 0x000fe40000010000 */
[----:B------:R-:W-:-:S07]  /*ce00*/  WARPGROUP.ARRIVE ;  /* 0x00000000000079c5 */ /* 0x000fce0000000000 */
[----:B------:R-:W-:Y:S01]  /*ce10*/  HGMMA.64x128x16.F32 R24, R212, gdesc[UR8].tnspB, R24, gsb0 ;  /* 0x41e00008d4187df0 */ /* 0x000fe20008000818 */
        /* <DEDUP_REMOVED lines=11> */
[----:B------:R-:W-:Y:S01]  /*ced0*/  VIADD R99, R224, UR34 ;  /* 0x00000022e0637c36 */ /* 0x000fe20008000000 */
[----:B------:R-:W-:Y:S01]  /*cee0*/  ULDC.64 UR12, c[0x0][0x208] ;  /* 0x00008200000c7ab9 */ /* 0x000fe20000000a00 */
[----:B------:R-:W-:Y:S01]  /*cef0*/  IMAD.U32 R12, RZ, RZ, UR4 ;  /* 0x00000004ff0c7e24 */ /* 0x000fe2000f8e00ff */
[----:B------:R-:W-:Y:S01]  /*cf00*/  UIADD3 UR4, UR5, UR6, URZ ;  /* 0x0000000605047290 */ /* 0x000fe2000fffe03f */
[----:B------:R-:W-:Y:S01]  /*cf10*/  VIADD R9, R99, 0x8 ;  /* 0x0000000863097836 */ /* 0x000fe20000000000 */
[----:B------:R-:W-:-:S04]  /*cf20*/  MOV R13, UR5 ;  /* 0x00000005000d7c02 */ /* 0x000fc80008000f00 */
[----:B------:R-:W-:Y:S01]  /*cf30*/  ISETP.GE.OR P2, PT, R9, UR7, P0 ;  /* 0x0000000709007c0c */ /* 0x000fe20008746670 */
[----:B------:R-:W-:Y:S01]  /*cf40*/  IMAD.U32 R13, RZ, RZ, UR4 ;  /* 0x00000004ff0d7e24 */ /* 0x000fe2000f8e00ff */
[----:B------:R-:W-:Y:S01]  /*cf50*/  USHF.R.S32.HI UR4, URZ, 0x1f, UR36 ;  /* 0x0000001f3f047899 */ /* 0x000fe20008011424 */
[----:B------:R-:W-:Y:S01]  /*cf60*/  ISETP.GE.OR P0, PT, R99, UR7, P0 ;  /* 0x0000000763007c0c */ /* 0x000fe20008706670 */
[----:B------:R-:W-:Y:S02]  /*cf70*/  WARPGROUP.DEPBAR.LE gsb0, 0x0 ;  /* 0x00008000000079c5 */ /* 0x000fe40000010000 */
[----:B------:R-:W-:-:S06]  /*cf80*/  WARPGROUP.ARRIVE ;  /* 0x00000000000079c5 */ /* 0x000fcc0000000000 */
[----:B------:R-:W-:Y:S01]  /*cf90*/  HGMMA.64x128x16.F32 R24, R216, gdesc[UR8].tnspB, R24, gsb0 ;  /* 0x41e00008d8187df0 */ /* 0x000fe20008000818 */
[----:B------:R-:W-:Y:S02]  /*cfa0*/  R2UR UR10, R19 ;  /* 0x00000000130a72ca */ /* 0x000fe400000e0000 */
[----:B------:R-:W-:Y:S02]  /*cfb0*/  WARPGROUP.DEPBAR.LE gsb0, 0x0 ;  /* 0x00008000000079c5 */ /* 0x000fe40000010000 */
[----:B------:R1:W-:Y:S01]  /*cfc0*/  @!P1 SYNCS.ARRIVE.TRANS64.RED.A1T0 RZ, [R4+URZ], RZ ;  /* 0x000000ff04ff99a7 */ /* 0x0003e2000810043f */
[----:B------:R-:W-:Y:S01]  /*cfd0*/  FMUL.FTZ R5, R24, R0 ;  /* 0x0000000018057220 */ /* 0x000fe20000410000 */
[-C--:B---3--:R-:W-:Y:S01]  /*cfe0*/  FMUL.FTZ R6, R27, R14.reuse ;  /* 0x0000000e1b067220 */ /* 0x088fe20000410000 */
[----:B------:R-:W-:Y:S01]  /*cff0*/  FMUL.FTZ R7, R26, R14 ;  /* 0x0000000e1a077220 */ /* 0x000fe20000410000 */
[-C--:B------:R-:W-:Y:S01]  /*d000*/  FMUL.FTZ R8, R29, R0.reuse ;  /* 0x000000001d087220 */ /* 0x080fe20000410000 */
[-C--:B------:R-:W-:Y:S01]  /*d010*/  FMUL.FTZ R9, R28, R0.reuse ;  /* 0x000000001c097220 */ /* 0x080fe20000410000 */
[-C--:B------:R-:W-:Y:S01]  /*d020*/  FMUL.FTZ R10, R33, R0.reuse ;  /* 0x00000000210a7220 */ /* 0x080fe20000410000 */
[-C--:B------:R-:W-:Y:S01]  /*d030*/  FMUL.FTZ R11, R32, R0.reuse ;  /* 0x00000000200b7220 */ /* 0x080fe20000410000 */
[----:B-1----:R-:W-:Y:S01]  /*d040*/  FMUL.FTZ R4, R25, R0 ;  /* 0x0000000019047220 */ /* 0x002fe20000410000 */
[-C--:B------:R-:W-:Y:S01]  /*d050*/  FMUL.FTZ R18, R34, R14.reuse ;  /* 0x0000000e22127220 */ /* 0x080fe20000410000 */
[-C--:B------:R-:W-:Y:S01]  /*d060*/  FMUL.FTZ R19, R39, R14.reuse ;  /* 0x0000000e27137220 */ /* 0x080fe20000410000 */
[----:B------:R-:W-:Y:S01]  /*d070*/  FMUL.FTZ R24, R38, R14 ;  /* 0x0000000e26187220 */ /* 0x000fe20000410000 */
[-C--:B------:R-:W-:Y:S01]  /*d080*/  FMUL.FTZ R15, R37, R0.reuse ;  /* 0x00000000250f7220 */ /* 0x080fe20000410000 */
[----:B------:R-:W-:Y:S01]  /*d090*/  F2FP.F16.F32.PACK_AB R4, R4, R5 ;  /* 0x000000050404723e */ /* 0x000fe200000000ff */
[-C--:B------:R-:W-:Y:S01]  /*d0a0*/  FMUL.FTZ R20, R36, R0.reuse ;  /* 0x0000000024147220 */ /* 0x080fe20000410000 */
[----:B------:R-:W-:Y:S01]  /*d0b0*/  F2FP.F16.F32.PACK_AB R5, R6, R7 ;  /* 0x000000070605723e */ /* 0x000fe200000000ff */
[----:B------:R-:W-:Y:S01]  /*d0c0*/  FMUL.FTZ R25, R41, R0 ;  /* 0x0000000029197220 */ /* 0x000fe20000410000 */
[----:B------:R-:W-:Y:S01]  /*d0d0*/  F2FP.F16.F32.PACK_AB R6, R8, R9 ;  /* 0x000000090806723e */ /* 0x000fe200000000ff */
[----:B------:R-:W-:Y:S01]  /*d0e0*/  FMUL.FTZ R9, R35, R14 ;  /* 0x0000000e23097220 */ /* 0x000fe20000410000 */
[----:B------:R-:W-:Y:S01]  /*d0f0*/  F2FP.F16.F32.PACK_AB R8, R10, R11 ;  /* 0x0000000b0a08723e */ /* 0x000fe200000000ff */
[----:B------:R-:W-:Y:S01]  /*d100*/  FMUL.FTZ R26, R40, R0 ;  /* 0x00000000281a7220 */ /* 0x000fe20000410000 */
[----:B------:R-:W-:Y:S01]  /*d110*/  F2FP.F16.F32.PACK_AB R11, R19, R24 ;  /* 0x00000018130b723e */ /* 0x000fe200000000ff */
[----:B------:R-:W-:Y:S01]  /*d120*/  FMUL.FTZ R27, R45, R0 ;  /* 0x000000002d1b7220 */ /* 0x000fe20000410000 */
[----:B------:R-:W-:Y:S01]  /*d130*/  F2FP.F16.F32.PACK_AB R9, R9, R18 ;  /* 0x000000120909723e */ /* 0x000fe200000000ff */
[-C--:B------:R-:W-:Y:S01]  /*d140*/  FMUL.FTZ R28, R44, R0.reuse ;  /* 0x000000002c1c7220 */ /* 0x080fe20000410000 */
[----:B------:R-:W1:Y:S01]  /*d150*/  LDC.64 R18, c[0x0][0xb78] ;  /* 0x0002de00ff127b82 */ /* 0x000e620000000a00 */
        /* <DEDUP_REMOVED lines=21> */
[----:B------:R-:W-:Y:S01]  /*d2b0*/  FMUL.FTZ R0, R30, R14 ;  /* 0x0000000e1e007220 */ /* 0x000fe20000410000 */
[----:B------:R-:W-:Y:S01]  /*d2c0*/  F2FP.F16.F32.PACK_AB R10, R15, R20 ;  /* 0x000000140f0a723e */ /* 0x000fe200000000ff */
[-C--:B------:R-:W-:Y:S01]  /*d2d0*/  FMUL.FTZ R20, R47, R14.reuse ;  /* 0x0000000e2f147220 */ /* 0x080fe20000410000 */
[-C--:B------:R-:W-:Y:S01]  /*d2e0*/  FMUL.FTZ R29, R46, R14.reuse ;  /* 0x0000000e2e1d7220 */ /* 0x080fe20000410000 */
        /* <DEDUP_REMOVED lines=24> */
[----:B-1----:R-:W-:Y:S01]  /*d470*/  IMAD R14, R18, UR4, RZ ;  /* 0x00000004120e7c24 */ /* 0x002fe2000f8e02ff */
[----:B------:R-:W-:Y:S01]  /*d480*/  F2FP.F16.F32.PACK_AB R24, R32, R33 ;  /* 0x000000212018723e */ /* 0x000fe200000000ff */
[----:B------:R1:W-:Y:S01]  /*d490*/  STSM.16.M88.4 [R98], R4 ;  /* 0x0000000462007844 */ /* 0x0003e20000000200 */
[----:B------:R-:W-:Y:S01]  /*d4a0*/  F2FP.F16.F32.PACK_AB R40, R40, R41 ;  /* 0x000000292828723e */ /* 0x000fe200000000ff */
[----:B------:R-:W-:Y:S01]  /*d4b0*/  IMAD R70, R19, UR36, R14 ;  /* 0x0000002413467c24 */ /* 0x000fe2000f8e020e */
[----:B------:R-:W-:Y:S01]  /*d4c0*/  F2FP.F16.F32.PACK_AB R14, R27, R28 ;  /* 0x0000001c1b0e723e */ /* 0x000fe200000000ff */
[----:B------:R-:W-:Y:S01]  /*d4d0*/  IMAD.WIDE.U32 R18, R18, UR36, R12 ;  /* 0x0000002412127c25 */ /* 0x000fe2000f8e000c */
[----:B------:R-:W-:Y:S01]  /*d4e0*/  F2FP.F16.F32.PACK_AB R13, R0, R15 ;  /* 0x0000000f000d723e */ /* 0x000fe200000000ff */
[----:B------:R-:W-:Y:S01]  /*d4f0*/  STSM.16.M88.4 [R97], R8 ;  /* 0x0000000861007844 */ /* 0x000fe20000000200 */
[----:B------:R-:W-:Y:S01]  /*d500*/  F2FP.F16.F32.PACK_AB R12, R25, R26 ;  /* 0x0000001a190c723e */ /* 0x000fe200000000ff */
[----:B------:R-:W-:Y:S01]  /*d510*/  ULDC.64 UR4, c[0x0][0xb40] ;  /* 0x0002d00000047ab9 */ /* 0x000fe20000000a00 */
[----:B------:R-:W-:-:S02]  /*d520*/  F2FP.F16.F32.PACK_AB R15, R20, R29 ;  /* 0x0000001d140f723e */ /* 0x000fc400000000ff */
[----:B------:R-:W-:Y:S02]  /*d530*/  F2FP.F16.F32.PACK_AB R25, R30, R31 ;  /* 0x0000001f1e19723e */ /* 0x000fe400000000ff */
[----:B------:R-:W-:Y:S01]  /*d540*/  F2FP.F16.F32.PACK_AB R26, R36, R37 ;  /* 0x00000025241a723e */ /* 0x000fe200000000ff */
[----:B------:R-:W-:Y:S01]  /*d550*/  STSM.16.M88.4 [R96], R12 ;  /* 0x0000000c60007844 */ /* 0x000fe20000000200 */
        /* <DEDUP_REMOVED lines=9> */
[----:B-1----:R-:W-:Y:S02]  /*d5f0*/  SHF.R.S32.HI R5, RZ, 0x1f, R99 ;  /* 0x0000001fff057819 */ /* 0x002fe40000011463 */
[----:B------:R-:W-:Y:S02]  /*d600*/  IADD3 R0, P1, R99, R18, RZ ;  /* 0x0000001263007210 */ /* 0x000fe40007f3e0ff */
        /* <DEDUP_REMOVED lines=11> */
[----:B------:R-:W-:Y:S02]  /*d6c0*/  IADD3.X R5, R5, R19, R70, P1, !PT ;  /* 0x0000001305057210 */ /* 0x000fe40000ffe446 */
[C---:B------:R-:W-:Y:S01]  /*d6d0*/  LEA R4, P1, R0.reuse, UR4, 0x2 ;  /* 0x0000000400047c11 */ /* 0x040fe2000f8210ff */
[----:B------:R-:W-:Y:S01]  /*d6e0*/  STSM.16.M88.4 [R90], R64 ;  /* 0x000000405a007844 */ /* 0x000fe20000000200 */
[----:B------:R-:W-:Y:S02]  /*d6f0*/  ULDC UR4, c[0x0][0xc] ;  /* 0x0000030000047ab9 */ /* 0x000fe40000000800 */
[----:B------:R-:W-:Y:S01]  /*d700*/  LEA.HI.X R5, R0, UR5, R5, 0x2, P1 ;  /* 0x0000000500057c11 */ /* 0x000fe200088f1405 */
[----:B------:R-:W-:Y:S01]  /*d710*/  @!PT LDS RZ, [RZ] ;  /* 0x00000000fffff984 */ /* 0x000fe20000000800 */
[----:B------:R-:W-:Y:S01]  /*d720*/  @!PT LDS RZ, [RZ] ;  /* 0x00000000fffff984 */ /* 0x000fe20000000800 */
[----:B------:R-:W-:Y:S01]  /*d730*/  @!PT LDS RZ, [RZ] ;  /* 0x00000000fffff984 */ /* 0x000fe20000000800 */
[----:B------:R-:W-:Y:S01]  /*d740*/  @!PT LDS RZ, [RZ] ;  /* 0x00000000fffff984 */ /* 0x000fe20000000800 */
[----:B------:R1:W-:Y:S06]  /*d750*/  MEMBAR.ALL.CTA ;  /* 0x0000000000007992 */ /* 0x0003ec0000008000 */
[----:B-1----:R-:W1:Y:S01]  /*d760*/  FENCE.VIEW.ASYNC.S ;  /* 0x00000000000073c6 */ /* 0x002e620000000000 */
[----:B------:R-:W-:-:S03]  /*d770*/  UIADD3 UR10, UR4, UR10, URZ ;  /* 0x0000000a040a7290 */ /* 0x000fc6000fffe03f */
[----:B-1----:R-:W1:Y:S03]  /*d780*/  SHFL.IDX PT, R0, R223, RZ, 0x1f ;  /* 0x00001fffdf007589 */ /* 0x002e6600000e0000 */
[----:B------:R-:W-:Y:S01]  /*d790*/  IMAD.U32 R19, RZ, RZ, UR10 ;  /* 0x0000000aff137e24 */ /* 0x000fe2000f8e00ff */
        /* <DEDUP_REMOVED lines=10> */
[----:B------:R-:W-:Y:S01]  /*d840*/  UMOV UR33, URZ ;  /* 0x0000003f00217c82 */ /* 0x000fe20008000000 */
[----:B------:R-:W-:Y:S02]  /*d850*/  UIADD3 UR4, UP0, UR6, 0x9f0, URZ ;  /* 0x000009f006047890 */ /* 0x000fe4000ff1e03f */
[----:B------:R-:W-:Y:S02]  /*d860*/  UIADD3 UR6, UR39, 0x4000, URZ ;  /* 0x0000400027067890 */ /* 0x000fe4000fffe03f */
[----:B------:R-:W-:Y:S01]  /*d870*/  UIADD3.X UR5, URZ, UR7, URZ, UP0, !UPT ;  /* 0x000000073f057290 */ /* 0x000fe200087fe43f */
[----:B------:R-:W-:Y:S01]  /*d880*/  UMOV UR37, URZ ;  /* 0x0000003f00257c82 */ /* 0x000fe20008000000 */
[----:B------:R-:W-:Y:S01]  /*d890*/  UMOV UR32, UR39 ;  /* 0x0000002700207c82 */ /* 0x000fe20008000000 */
[----:B------:R-:W-:-:S06]  /*d8a0*/  UMOV UR7, 0x40 ;  /* 0x0000004000077882 */ /* 0x000fcc0000000000 */
        /* <DEDUP_REMOVED lines=9> */
.L_x_5547:
[----:B------:R-:W-:Y:S05]  /*d940*/  BSYNC B0 ;  /* 0x0000000000007941 */ /* 0x000fea0003800000 */
.L_x_5546:
        /* <DEDUP_REMOVED lines=8> */
[----:B------:R-:W-:Y:S01]  /*d9d0*/  MOV R22, UR4 ;  /* 0x0000000400167c02 */ /* 0x000fe20008000f00 */
[----:B------:R-:W-:Y:S01]  /*d9e0*/  USEL UR4, URZ, 0x1, UP0 ;  /* 0x000000013f047887 */ /* 0x000fe20008000000 */
[----:B-1----:R-:W-:-:S03]  /*d9f0*/  ISETP.LE.AND P0, PT, R0, UR6, PT ;  /* 0x0000000600007c0c */ /* 0x002fc6000bf03270 */
[----:B------:R-:W-:-:S06]  /*da00*/  ULOP3.LUT UR5, UR5, UR4, URZ, 0x3c, !UPT ;  /* 0x0000000405057292 */ /* 0x000fcc000f8e3c3f */
[----:B------:R-:W-:-:S04]  /*da10*/  IMAD.U32 R2, RZ, RZ, UR5 ;  /* 0x00000005ff027e24 */ /* 0x000fc8000f8e00ff */
[----:B------:R-:W-:Y:S05]  /*da20*/  @!P0 BRA `(.L_x_5548) ;  /* 0xffffff3000e88947 */ /* 0x000fea000383ffff */
[----:B------:R-:W-:Y:S05]  /*da30*/  EXIT ;  /* 0x000000000000794d */ /* 0x000fea0003800000 */
.L_x_5524:
        /* <DEDUP_REMOVED lines=13> */
[----:B------:R-:W-:Y:S01]  /*db10*/  IMAD.U32 R0, RZ, RZ, UR4 ;  /* 0x00000004ff007e24 */ /* 0x000fe2000f8e00ff */
[----:B------:R-:W-:Y:S01]  /*db20*/  ULDC.64 UR36, c[0x0][0x198] ;  /* 0x0000660000247ab9 */ /* 0x000fe20000000a00 */
[----:B------:R-:W-:Y:S01]  /*db30*/  IMAD.MOV.U32 R16, RZ, RZ, RZ ;  /* 0x000000ffff107224 */ /* 0x000fe200078e00ff */
[----:B------:R-:W-:Y:S01]  /*db40*/  ULDC UR38, c[0x0][0xc] ;  /* 0x0000030000267ab9 */ /* 0x000fe20000000800 */
[----:B------:R-:W-:Y:S01]  /*db50*/  IMAD.MOV.U32 R17, RZ, RZ, 0x1 ;  /* 0x00000001ff117424 */ /* 0x000fe200078e00ff */
[----:B------:R1:W-:Y:S04]  /*db60*/  STL [R1+0x10], R0 ;  /* 0x0000100001007387 */ /* 0x0003e80000100800 */
[----:B------:R1:W-:Y:S02]  /*db70*/  STL [R1+0x18], RZ ;  /* 0x000018ff01007387 */ /* 0x0003e40000100800 */
.L_x_5592:
        /* <DEDUP_REMOVED lines=24> */
[----:B------:R-:W-:Y:S02]  /*dd00*/  @P1 SHF.R.U32.HI R19, RZ, R3, R2 ;  /* 0x00000003ff131219 */ /* 0x000fe40000011602 */
[----:B------:R-:W-:Y:S02]  /*dd10*/  MOV R2, 0x400 ;  /* 0x0000040000027802 */ /* 0x000fe40000000f00 */
[----:B------:R-:W-:Y:S02]  /*dd20*/  IADD3 R3, -R19, RZ, RZ ;  /* 0x000000ff13037210 */ /* 0x000fe40007ffe1ff */
[----:B---3--:R-:W-:Y:S01]  /*dd30*/  LEA R7, R5, R2, 0x18 ;  /* 0x0000000205077211 */ /* 0x008fe200078ec0ff */
[----:B------:R-:W-:-:S04]  /*dd40*/  VIADD R2, R8, 0xaf ;  /* 0x000000af08027836 */ /* 0x000fc80000000000 */
[----:B------:R-:W-:Y:S01]  /*dd50*/  VIADD R4, R7, 0x1e400 ;  /* 0x0001e40007047836 */ /* 0x000fe20000000000 */
[----:B------:R4:W-:Y:S01]  /*dd60*/  STL [R1+0x4], R7 ;  /* 0x0000040701007387 */ /* 0x0009e20000100800 */
[----:B------:R-:W-:-:S03]  /*dd70*/  IMAD.HI R2, R2, 0x2e8ba2e9, RZ ;  /* 0x2e8ba2e902027827 */ /* 0x000fc600078e02ff */
[----:B------:R-:W-:Y:S01]  /*dd80*/  LOP3.LUT P0, RZ, R4, 0x3ff, RZ, 0xc0, !PT ;  /* 0x000003ff04ff7812 */ /* 0x000fe2000780c0ff */
[----:B------:R-:W-:Y:S01]  /*dd90*/  IMAD R4, R0, R3, R6 ;  /* 0x0000000300047224 */ /* 0x000fe200078e0206 */
[----:B------:R-:W-:-:S04]  /*dda0*/  SHF.R.U32.HI R3, RZ, 0x1f, R2 ;  /* 0x0000001fff037819 */ /* 0x000fc80000011602 */
[----:B------:R-:W-:Y:S01]  /*ddb0*/  LEA.HI.SX32 R0, R2, R3, 0x1b ;  /* 0x0000000302007211 */ /* 0x000fe200078fdaff */
[----:B------:R4:W-:Y:S04]  /*ddc0*/  STL [R1], R4 ;  /* 0x0000000401007387 */ /* 0x0009e80000100800 */
[----:B------:R4:W-:Y:S02]  /*ddd0*/  STL [R1+0xc], R0 ;  /* 0x00000c0001007387 */ /* 0x0009e40000100800 */
        /* <DEDUP_REMOVED lines=17> */
.L_x_5550:
        /* <DEDUP_REMOVED lines=20> */
.L_x_5552:
        /* <DEDUP_REMOVED lines=16> */
.L_x_5551:
        /* <DEDUP_REMOVED lines=24> */
[----:B----4-:R-:W-:-:S04]  /*e2b0*/  IMAD R8, R8, UR4, R5 ;  /* 0x0000000408087c24 */ /* 0x010fc8000f8e0205 */
[----:B------:R-:W-:-:S04]  /*e2c0*/  IMAD.SHL.U32 R8, R8, 0x80, RZ ;  /* 0x0000008008087824 */ /* 0x000fc800078e00ff */
[----:B------:R-:W-:-:S05]  /*e2d0*/  VOTEU.ALL UP1, P1 ;  /* 0x00000000003f7886 */ /* 0x000fca0000820000 */
[----:B------:R-:W-:-:S04]  /*e2e0*/  @!UP1 UIADD3 UR8, UP0, UR36, 0x270, URZ ;  /* 0x0000027024089890 */ /* 0x000fc8000ff1e03f */
[----:B------:R-:W-:-:S03]  /*e2f0*/  @!UP1 UIADD3.X UR9, URZ, UR37, URZ, UP0, !UPT ;  /* 0x000000253f099290 */ /* 0x000fc600087fe43f */
[----:B-1----:R-:W-:-:S09]  /*e300*/  VOTEU.ALL UP0, P1 ;  /* 0x00000000003f7886 */ /* 0x002fd20000800000 */
.L_x_5553:
        /* <DEDUP_REMOVED lines=14> */
.L_x_5554:
        /* <DEDUP_REMOVED lines=16> */
.L_x_5608:
[----:B------:R-:W2:Y:S01]  /*e4f0*/  LDL R6, [R1+0xc] ;  /* 0x00000c0001067983 */ /* 0x000ea20000100800 */
[----:B------:R-:W-:Y:S01]  /*e500*/  UMOV UR4, 0xffffffff ;  /* 0xffffffff00047882 */ /* 0x000fe20000000000 */
[----:B------:R-:W-:Y:S02]  /*e510*/  SHF.R.S32.HI R11, RZ, 0x1f, R4 ;  /* 0x0000001fff0b7819 */ /* 0x000fe40000011404 */
[----:B--2---:R-:W-:Y:S01]  /*e520*/  IADD3 R10, R6, -0x1, RZ ;  /* 0xffffffff060a7810 */ /* 0x004fe20007ffe0ff */
[----:B------:R-:W-:Y:S06]  /*e530*/  BRA.DIV UR4, `(.L_x_5556) ;  /* 0x0000002604b07947 */ /* 0x000fec000b800000 */
[----:B------:R-:W-:-:S13]  /*e540*/  ELECT P6, URZ, PT ;  /* 0x00000000003f782f */ /* 0x000fda00038c0000 */
.L_x_5611:
[----:B------:R-:W-:Y:S05]  /*e550*/  @!P6 BRA `(.L_x_5557) ;  /* 0x000000040000e947 */ /* 0x000fea0003800000 */
[----:B------:R-:W-:Y:S02]  /*e560*/  IMAD.MOV.U32 R18, RZ, RZ, R10 ;  /* 0x000000ffff127224 */ /* 0x000fe400078e000a */
        /* <DEDUP_REMOVED lines=14> */
[----:B------:R-:W-:Y:S02]  /*e650*/  IMAD R9, R4, UR5, R6 ;  /* 0x0000000504097c24 */ /* 0x000fe4000f8e0206 */
[----:B------:R-:W-:-:S04]  /*e660*/  IMAD.MOV.U32 R6, RZ, RZ, R5 ;  /* 0x000000ffff067224 */ /* 0x000fc800078e0005 */
[----:B------:R-:W-:-:S05]  /*e670*/  IMAD.WIDE.U32 R6, R4, UR4, R6 ;  /* 0x0000000404067c25 */ /* 0x000fca000f8e0006 */
[----:B------:R-:W-:Y:S02]  /*e680*/  IADD3 R5, R7, R9, RZ ;  /* 0x0000000907057210 */ /* 0x000fe40007ffe0ff */
[----:B------:R-:W-:-:S04]  /*e690*/  LEA R12, P1, R6, R2, 0x2 ;  /* 0x00000002060c7211 */ /* 0x000fc800078210ff */
[----:B------:R-:W-:-:S05]  /*e6a0*/  LEA.HI.X R13, R6, R3, R5, 0x2, P1 ;  /* 0x00000003060d7211 */ /* 0x000fca00008f1405 */
[----:B------:R1:W5:Y:S04]  /*e6b0*/  LDG.E R5, desc[UR6][R12.64] ;  /* 0x000000060c057981 */ /* 0x000368000c1e1900 */
.L_x_5558:
[----:B------:R-:W2:Y:S01]  /*e6c0*/  S2R R7, SR_CgaCtaId ;  /* 0x0000000000077919 */ /* 0x000ea20000008800 */
[----:B------:R-:W-:-:S04]  /*e6d0*/  MOV R6, 0x400 ;  /* 0x0000040000067802 */ /* 0x000fc80000000f00 */
[----:B--2---:R-:W-:Y:S02]  /*e6e0*/  LEA R6, R7, R6, 0x18 ;  /* 0x0000000607067211 */ /* 0x004fe400078ec0ff */
[----:B------:R-:W-:-:S03]  /*e6f0*/  SHF.L.U32 R7, R17, 0x1f, RZ ;  /* 0x0000001f11077819 */ /* 0x000fc600000006ff */
[----:B------:R-:W-:-:S04]  /*e700*/  IMAD R6, R16, 0x8, R6 ;  /* 0x0000000810067824 */ /* 0x000fc800078e0206 */
[----:B------:R-:W2:Y:S02]  /*e710*/  SYNCS.PHASECHK.TRANS64.TRYWAIT P1, [R6+URZ+0x34840], R7 ;  /* 0x03484007060075a7 */ /* 0x000ea4000802017f */
[----:B--2---:R-:W-:Y:S05]  /*e720*/  @!P1 BRA `(.L_x_5559) ;  /* 0x0000002400549947 */ /* 0x004fea0003800000 */
.L_x_5612:
        /* <DEDUP_REMOVED lines=11> */
.L_x_5560:
        /* <DEDUP_REMOVED lines=10> */
[----:B------:R-:W-:-:S06]  /*e880*/  UMOV UR15, 0x40 ;  /* 0x00000040000f7882 */ /* 0x000fcc0000000000 */
[----:B------:R-:W-:Y:S02]  /*e890*/  UIADD3 UR9, UR9, 0x34830, URZ ;  /* 0x0003483009097890 */ /* 0x000fe4000fffe03f */
[----:B------:R-:W-:Y:S01]  /*e8a0*/  UIMAD UR11, UR11, 0xb0, URZ ;  /* 0x000000b00b0b78a4 */ /* 0x000fe2000f8e023f */
[----:B---3--:R-:W-:-:S05]  /*e8b0*/  LEA R7, R9, R7, 0x18 ;  /* 0x0000000709077211 */ /* 0x008fca00078ec0ff */
[----:B------:R-:W-:-:S05]  /*e8c0*/  IMAD R6, R16, 0xb000, R7 ;  /* 0x0000b00010067824 */ /* 0x000fca00078e0207 */
[----:B------:R-:W-:-:S13]  /*e8d0*/  R2UR UR6, R6 ;  /* 0x00000000060672ca */ /* 0x000fda00000e0000 */
[----:B------:R-:W-:Y:S02]  /*e8e0*/  UIADD3 UR8, UR6, 0x1e400, URZ ;  /* 0x0001e40006087890 */ /* 0x000fe4000fffe03f */
[----:B------:R-:W-:-:S03]  /*e8f0*/  UIADD3 UR14, UR6, 0x23c00, URZ ;  /* 0x00023c00060e7890 */ /* 0x000fc6000fffe03f */
[----:B------:R-:W-:-:S04]  /*e900*/  UMOV UR6, 0x0 ;  /* 0x0000000000067882 */ /* 0x000fc80000000000 */
[----:B------:R2:W-:Y:S02]  /*e910*/  UTMALDG.4D [UR8], [UR4], desc[UR6] ;  /* 0x00000608040075b4 */ /* 0x0005e40008019000 */
[----:B--2---:R-:W-:Y:S01]  /*e920*/  UMOV UR8, UR14 ;  /* 0x0000000e00087c82 */ /* 0x004fe20008000000 */
[----:B------:R-:W-:Y:S02]  /*e930*/  UMOV UR10, UR15 ;  /* 0x0000000f000a7c82 */ /* 0x000fe40008000000 */
[----:B------:R2:W-:Y:S02]  /*e940*/  UTMALDG.4D [UR8], [UR4], desc[UR6] ;  /* 0x00000608040075b4 */ /* 0x0005e40008019000 */
[----:B--2---:R-:W-:Y:S01]  /*e950*/  NOP ;  /* 0x0000000000007918 */ /* 0x004fe20000000000 */
.L_x_5557:
[----:B------:R-:W2:Y:S04]  /*e960*/  LDL.LU R14, [R1] ;  /* 0x00000000010e7983 */ /* 0x000ea80000300800 */
[----:B-1----:R-:W3:Y:S01]  /*e970*/  LDL R13, [R1+0x18] ;  /* 0x00001800010d7983 */ /* 0x002ee20000100800 */
[----:B------:R-:W-:-:S03]  /*e980*/  MOV R9, 0x400 ;  /* 0x0000040000097802 */ /* 0x000fc60000000f00 */
[----:B------:R-:W4:Y:S01]  /*e990*/  LDL.LU R7, [R1+0x14] ;  /* 0x0000140001077983 */ /* 0x000f220000300800 */
[----:B------:R-:W1:Y:S01]  /*e9a0*/  S2R R12, SR_CgaCtaId ;  /* 0x00000000000c7919 */ /* 0x000e620000008800 */
[----:B------:R-:W-:Y:S05]  /*e9b0*/  WARPSYNC.ALL ;  /* 0x0000000000007948 */ /* 0x000fea0003800000 */
[----:B------:R-:W-:-:S13]  /*e9c0*/  ELECT P1, URZ, PT ;  /* 0x00000000003f782f */ /* 0x000fda0003820000 */
[C---:B------:R-:W-:Y:S01]  /*e9d0*/  @P1 R2UR UR13, R19.reuse ;  /* 0x00000000130d12ca */ /* 0x040fe200000e0000 */
[----:B------:R-:W-:Y:S01]  /*e9e0*/  UIADD3 UR4, UP0, UR36, 0x270, URZ ;  /* 0x0000027024047890 */ /* 0x000fe2000ff1e03f */
[C---:B------:R-:W-:Y:S02]  /*e9f0*/  @P1 R2UR UR11, R8.reuse ;  /* 0x00000000080b12ca */ /* 0x040fe400000e0000 */
[----:B------:R-:W-:Y:S02]  /*ea00*/  @P1 R2UR UR21, R19 ;  /* 0x00000000131512ca */ /* 0x000fe400000e0000 */
[----:B------:R-:W-:Y:S01]  /*ea10*/  @P1 R2UR UR19, R8 ;  /* 0x00000000081312ca */ /* 0x000fe200000e0000 */
[----:B------:R-:W-:Y:S01]  /*ea20*/  UIADD3.X UR5, URZ, UR37, URZ, UP0, !UPT ;  /* 0x000000253f057290 */ /* 0x000fe200087fe43f */
[----:B-1----:R-:W-:-:S04]  /*ea30*/  LEA R9, R12, R9, 0x18 ;  /* 0x000000090c097211 */ /* 0x002fc800078ec0ff */
[----:B------:R-:W-:Y:S02]  /*ea40*/  R2UR UR16, R9 ;  /* 0x00000000091072ca */ /* 0x000fe400000e0000 */
[----:B------:R-:W-:Y:S01]  /*ea50*/  @P1 MOV R6, 0x8000 ;  /* 0x0000800000061802 */ /* 0x000fe20000000f00 */
[----:B------:R-:W-:Y:S10]  /*ea60*/  BAR.SYNC.DEFER_BLOCKING 0x8, 0x120 ;  /* 0x0204800000007b1d */ /* 0x000ff40000010000 */
[----:B------:R-:W-:-:S02]  /*ea70*/  UIADD3 UR8, UR16, 0x16400, URZ ;  /* 0x0001640010087890 */ /* 0x000fc4000fffe03f */
[----:B------:R-:W-:Y:S02]  /*ea80*/  UIADD3 UR9, UR16, 0x34800, URZ ;  /* 0x0003480010097890 */ /* 0x000fe4000fffe03f */
[----:B------:R-:W-:Y:S01]  /*ea90*/  UIADD3 UR16, UR16, 0x1a400, URZ ;  /* 0x0001a40010107890 */ /* 0x000fe2000fffe03f */
[----:B------:R-:W-:Y:S01]  /*eaa0*/  UMOV UR6, 0x0 ;  /* 0x0000000000067882 */ /* 0x000fe20000000000 */
[----:B------:R-:W-:Y:S01]  /*eab0*/  UMOV UR7, 0x12f00000 ;  /* 0x12f0000000077882 */ /* 0x000fe20000000000 */
[----:B------:R-:W-:Y:S01]  /*eac0*/  UMOV UR10, URZ ;  /* 0x0000003f000a7c82 */ /* 0x000fe20008000000 */
[----:B------:R3:W-:Y:S01]  /*ead0*/  @P1 SYNCS.ARRIVE.TRANS64 RZ, [R9+URZ+0x34800], R6 ;  /* 0x0348000609ff19a7 */ /* 0x0007e2000800003f */
[----:B------:R-:W-:Y:S01]  /*eae0*/  UMOV UR14, 0x0 ;  /* 0x00000000000e7882 */ /* 0x000fe20000000000 */
[----:B------:R-:W-:Y:S01]  /*eaf0*/  UMOV UR15, 0x12f00000 ;  /* 0x12f00000000f7882 */ /* 0x000fe20000000000 */
[----:B------:R-:W-:Y:S01]  /*eb00*/  UMOV UR18, 0x40 ;  /* 0x0000004000127882 */ /* 0x000fe20000000000 */
[----:B------:R-:W-:Y:S01]  /*eb10*/  UMOV UR17, UR9 ;  /* 0x0000000900117c82 */ /* 0x000fe20008000000 */
[----:B------:R-:W-:Y:S01]  /*eb20*/  BSSY B0, `(.L_x_5561) ;  /* 0x000000a000007945 */ /* 0x000fe20003800000 */
[----:B--2---:R-:W-:-:S02]  /*eb30*/  @P1 R2UR UR12, R14 ;  /* 0x000000000e0c12ca */ /* 0x004fc400000e0000 */
[----:B------:R-:W-:Y:S02]  /*eb40*/  @P1 R2UR UR20, R14 ;  /* 0x000000000e1412ca */ /* 0x000fe400000e0000 */
[----:B---3--:R-:W-:-:S04]  /*eb50*/  LOP3.LUT R6, R13, 0x1, RZ, 0xc, !PT ;  /* 0x000000010d067812 */ /* 0x008fc800078e0cff */
[----:B------:R-:W-:-:S05]  /*eb60*/  SHF.L.U32 R6, R6, 0x1f, RZ ;  /* 0x0000001f06067819 */ /* 0x000fca00000006ff */
[----:B------:R1:W-:Y:S02]  /*eb70*/  UTMALDG.4D [UR8], [UR4], desc[UR6] ;  /* 0x00000608040075b4 */ /* 0x0003e40008019000 */
[----:B------:R1:W-:Y:S01]  /*eb80*/  UTMALDG.4D [UR16], [UR4], desc[UR14] ;  /* 0x00000e10040075b4 */ /* 0x0003e20008019000 */
[----:B------:R-:W2:Y:S01]  /*eb90*/  SYNCS.PHASECHK.TRANS64.TRYWAIT P1, [R9+URZ+0x34820], R6 ;  /* 0x03482006090075a7 */ /* 0x000ea2000802017f */
[----:B----4-:R-:W-:Y:S01]  /*eba0*/  ISETP.GE.AND P2, PT, R7, 0xb1, PT ;  /* 0x000000b10700780c */ /* 0x010fe20003f46270 */
[----:B-12---:R-:W-:-:S12]  /*ebb0*/  @!P1 BRA `(.L_x_5562) ;  /* 0x0000002000449947 */ /* 0x006fd80003800000 */
.L_x_5613:
[----:B------:R-:W-:Y:S05]  /*ebc0*/  BSYNC B0 ;  /* 0x0000000000007941 */ /* 0x000fea0003800000 */
.L_x_5561:
        /* <DEDUP_REMOVED lines=32> */
[----:B------:R-:W-:-:S03]  /*edd0*/  IMAD.WIDE.U32 R8, R4, UR4, R8 ;  /* 0x0000000404087c25 */ /* 0x000fc6000f8e0008 */
[----:B------:R-:W-:Y:S02]  /*ede0*/  LEA R2, P1, R8, R2, 0x2 ;  /* 0x0000000208027211 */ /* 0x000fe400078210ff */
[----:B------:R-:W-:-:S04]  /*edf0*/  IADD3 R9, R14, R9, RZ ;  /* 0x000000090e097210 */ /* 0x000fc80007ffe0ff */
[----:B------:R-:W-:-:S05]  /*ee00*/  LEA.HI.X R3, R8, R3, R9, 0x2, P1 ;  /* 0x0000000308037211 */ /* 0x000fca00008f1409 */
[----:B------:R1:W5:Y:S02]  /*ee10*/  LDG.E R8, desc[UR6][R2.64] ;  /* 0x0000000602087981 */ /* 0x000364000c1e1900 */
.L_x_5567:
[----:B-1----:R-:W1:Y:S01]  /*ee20*/  S2R R3, SR_CgaCtaId ;  /* 0x0000000000037919 */ /* 0x002e620000008800 */
[----:B------:R-:W-:-:S04]  /*ee30*/  MOV R2, 0x400 ;  /* 0x0000040000027802 */ /* 0x000fc80000000f00 */
[----:B-1----:R-:W-:Y:S02]  /*ee40*/  LEA R2, R3, R2, 0x18 ;  /* 0x0000000203027211 */ /* 0x002fe400078ec0ff */
[----:B------:R-:W-:-:S03]  /*ee50*/  SHF.L.U32 R3, R12, 0x1f, RZ ;  /* 0x0000001f0c037819 */ /* 0x000fc600000006ff */
[----:B------:R-:W-:-:S04]  /*ee60*/  IMAD R2, R7, 0x8, R2 ;  /* 0x0000000807027824 */ /* 0x000fc800078e0202 */
[----:B------:R-:W1:Y:S02]  /*ee70*/  SYNCS.PHASECHK.TRANS64.TRYWAIT P1, [R2+URZ+0x34840], R3 ;  /* 0x03484003020075a7 */ /* 0x000e64000802017f */
[----:B-1----:R-:W-:Y:S05]  /*ee80*/  @!P1 BRA `(.L_x_5568) ;  /* 0x0000001c00b09947 */ /* 0x002fea0003800000 */
.L_x_5614:
        /* <DEDUP_REMOVED lines=11> */
.L_x_5569:
        /* <DEDUP_REMOVED lines=14> */
[----:B--2---:R-:W-:-:S05]  /*f020*/  LEA R3, R9, R3, 0x18 ;  /* 0x0000000309037211 */ /* 0x004fca00078ec0ff */
[----:B------:R-:W-:-:S05]  /*f030*/  IMAD R2, R7, 0xb000, R3 ;  /* 0x0000b00007027824 */ /* 0x000fca00078e0203 */
[----:B------:R-:W-:Y:S02]  /*f040*/  R2UR UR8, R2 ;  /* 0x00000000020872ca */ /* 0x000fe400000e0000 */
[----:B------:R-:W-:Y:S02]  /*f050*/  IADD3 R2, R3, 0x34800, RZ ;  /* 0x0003480003027810 */ /* 0x000fe40007ffe0ff */
[----:B------:R-:W-:-:S03]  /*f060*/  SHF.L.U32 R3, R17, 0x1f, RZ ;  /* 0x0000001f11037819 */ /* 0x000fc600000006ff */
[----:B------:R-:W-:-:S06]  /*f070*/  IMAD R2, R16, 0x8, R2 ;  /* 0x0000000810027824 */ /* 0x000fcc00078e0202 */
[----:B------:R-:W-:Y:S02]  /*f080*/  UIADD3 UR14, UR8, 0x1e400, URZ ;  /* 0x0001e400080e7890 */ /* 0x000fe4000fffe03f */
[----:B------:R-:W-:-:S05]  /*f090*/  UIADD3 UR15, UR8, 0x23c00, URZ ;  /* 0x00023c00080f7890 */ /* 0x000fca000fffe03f */
[----:B------:R-:W-:Y:S02]  /*f0a0*/  UMOV UR8, UR14 ;  /* 0x0000000e00087c82 */ /* 0x000fe40008000000 */
[----:B------:R1:W-:Y:S02]  /*f0b0*/  UTMALDG.4D [UR8], [UR4], desc[UR6] ;  /* 0x00000608040075b4 */ /* 0x0003e40008019000 */
[----:B-1----:R-:W-:Y:S01]  /*f0c0*/  UMOV UR8, UR15 ;  /* 0x0000000f00087c82 */ /* 0x002fe20008000000 */
[----:B------:R-:W-:Y:S02]  /*f0d0*/  UMOV UR10, UR16 ;  /* 0x00000010000a7c82 */ /* 0x000fe40008000000 */
[----:B------:R1:W-:Y:S01]  /*f0e0*/  UTMALDG.4D [UR8], [UR4], desc[UR6] ;  /* 0x00000608040075b4 */ /* 0x0003e20008019000 */
[----:B------:R-:W2:Y:S02]  /*f0f0*/  SYNCS.PHASECHK.TRANS64.TRYWAIT P1, [R2+URZ+0x60], R3 ;  /* 0x00006003020075a7 */ /* 0x000ea4000802017f */
[----:B-12---:R-:W-:Y:S05]  /*f100*/  @!P1 BRA `(.L_x_5570) ;  /* 0x0000001c00249947 */ /* 0x006fea0003800000 */
.L_x_5615:
[----:B------:R-:W-:Y:S05]  /*f110*/  @P2 BRA `(.L_x_5571) ;  /* 0x00000000002c2947 */ /* 0x000fea0003800000 */
[----:B------:R-:W2:Y:S01]  /*f120*/  S2R R9, SR_TID.X ;  /* 0x0000000000097919 */ /* 0x000ea20000002100 */
[----:B------:R-:W-:Y:S02]  /*f130*/  MOV R14, 0x400 ;  /* 0x00000400000e7802 */ /* 0x000fe40000000f00 */
[----:B-1----:R-:W-:Y:S01]  /*f140*/  MOV R3, 0xb000 ;  /* 0x0000b00000037802 */ /* 0x002fe20000000f00 */
[----:B------:R-:W1:Y:S01]  /*f150*/  S2R R15, SR_CgaCtaId ;  /* 0x00000000000f7919 */ /* 0x000e620000008800 */
[----:B--2---:R-:W-:-:S04]  /*f160*/  LOP3.LUT R9, R9, 0x1f, RZ, 0xc0, !PT ;  /* 0x0000001f09097812 */ /* 0x004fc800078ec0ff */
[----:B------:R-:W-:Y:S02]  /*f170*/  ISETP.NE.AND P1, PT, R9, RZ, PT ;  /* 0x000000ff0900720c */ /* 0x000fe40003f25270 */
[----:B-1----:R-:W-:-:S05]  /*f180*/  LEA R14, R15, R14, 0x18 ;  /* 0x0000000e0f0e7211 */ /* 0x002fca00078ec0ff */
[----:B------:R-:W-:-:S04]  /*f190*/  IMAD R2, R16, 0x8, R14 ;  /* 0x0000000810027824 */ /* 0x000fc800078e020e */
[----:B------:R2:W-:Y:S02]  /*f1a0*/  SYNCS.ARRIVE.TRANS64 RZ, [R2+URZ+0x34850], R3 ;  /* 0x0348500302ff79a7 */ /* 0x0005e4000800003f */
[----:B------:R-:W-:Y:S05]  /*f1b0*/  @!P1 BRA `(.L_x_5571) ;  /* 0x0000000000049947 */ /* 0x000fea0003800000 */
[----:B------:R-:W-:Y:S01]  /*f1c0*/  BPT.TRAP 0x1 ;  /* 0x000000040000795c */ /* 0x000fe20000300000 */
.L_x_5571:
        /* <DEDUP_REMOVED lines=14> */
[----:B---3--:R-:W-:-:S05]  /*f2b0*/  LEA R3, R9, R3, 0x18 ;  /* 0x0000000309037211 */ /* 0x008fca00078ec0ff */
[----:B------:R-:W-:-:S05]  /*f2c0*/  IMAD R2, R16, 0x8, R3 ;  /* 0x0000000810027824 */ /* 0x000fca00078e0203 */
[----:B------:R-:W-:Y:S01]  /*f2d0*/  R2UR UR9, R2 ;  /* 0x00000000020972ca */ /* 0x000fe200000e0000 */
[----:B------:R-:W-:-:S05]  /*f2e0*/  IMAD R2, R16, 0xb000, R3 ;  /* 0x0000b00010027824 */ /* 0x000fca00078e0203 */
[----:B------:R-:W-:-:S07]  /*f2f0*/  R2UR UR14, R2 ;  /* 0x00000000020e72ca */ /* 0x000fce00000e0000 */
[----:B------:R-:W-:-:S06]  /*f300*/  UIADD3 UR9, UR9, 0x34850, URZ ;  /* 0x0003485009097890 */ /* 0x000fcc000fffe03f */
[----:B------:R-:W-:Y:S02]  /*f310*/  UIADD3 UR8, UR14, 0x400, URZ ;  /* 0x000004000e087890 */ /* 0x000fe4000fffe03f */
[----:B------:R-:W-:-:S07]  /*f320*/  UIADD3 UR14, UR14, 0x5c00, URZ ;  /* 0x00005c000e0e7890 */ /* 0x000fce000fffe03f */
[----:B------:R1:W-:Y:S02]  /*f330*/  UTMALDG.4D [UR8], [UR4], desc[UR6] ;  /* 0x00000608040075b4 */ /* 0x0003e40008019000 */
[----:B-1----:R-:W-:Y:S01]  /*f340*/  UMOV UR8, UR14 ;  /* 0x0000000e00087c82 */ /* 0x002fe20008000000 */
[----:B------:R-:W-:Y:S02]  /*f350*/  UMOV UR10, UR15 ;  /* 0x0000000f000a7c82 */ /* 0x000fe40008000000 */
[----:B------:R1:W-:Y:S02]  /*f360*/  UTMALDG.4D [UR8], [UR4], desc[UR6] ;  /* 0x00000608040075b4 */ /* 0x0003e40008019000 */
[----:B-1----:R-:W-:Y:S01]  /*f370*/  NOP ;  /* 0x0000000000007918 */ /* 0x002fe20000000000 */
.L_x_5566:
[----:B------:R-:W-:Y:S05]  /*f380*/  BSYNC B0 ;  /* 0x0000000000007941 */ /* 0x000fea0003800000 */
.L_x_5565:
[----:B------:R-:W2:Y:S01]  /*f390*/  LDL.LU R2, [R1+0xc] ;  /* 0x00000c0001027983 */ /* 0x000ea20000300800 */
[----:B------:R-:W-:Y:S01]  /*f3a0*/  IMAD.MOV.U32 R16, RZ, RZ, R7 ;  /* 0x000000ffff107224 */ /* 0x000fe200078e0007 */
[----:B------:R-:W-:Y:S01]  /*f3b0*/  MOV R17, R12 ;  /* 0x0000000c00117202 */ /* 0x000fe20000000f00 */
[----:B--2---:R-:W-:-:S07]  /*f3c0*/  VIADD R6, R2, 0xfffffffd ;  /* 0xfffffffd02067836 */ /* 0x004fce0000000000 */
.L_x_5564:
[----:B------:R-:W-:Y:S01]  /*f3d0*/  IMAD.MOV R13, RZ, RZ, -R13 ;  /* 0x000000ffff0d7224 */ /* 0x000fe200078e0a0d */
[----:B------:R-:W-:Y:S04]  /*f3e0*/  BSSY B0, `(.L_x_5563) ;  /* 0x00000e4000007945 */ /* 0x000fe80003800000 */
[----:B------:R-:W-:-:S13]  /*f3f0*/  ISETP.NE.AND P1, PT, R10, R13, PT ;  /* 0x0000000d0a00720c */ /* 0x000fda0003f25270 */
[----:B------:R-:W-:Y:S05]  /*f400*/  @!P1 BRA `(.L_x_5572) ;  /* 0x0000000c00849947 */ /* 0x000fea0003800000 */
[----:B------:R-:W-:-:S07]  /*f410*/  IMAD.MOV.U32 R8, RZ, RZ, R5 ;  /* 0x000000ffff087224 */ /* 0x000fce00078e0005 */
.L_x_5587:
        /* <DEDUP_REMOVED lines=28> */
.L_x_5575:
[----:B------:R-:W2:Y:S01]  /*f5e0*/  S2R R3, SR_CgaCtaId ;  /* 0x0000000000037919 */ /* 0x000ea20000008800 */
[----:B------:R-:W-:-:S04]  /*f5f0*/  MOV R2, 0x400 ;  /* 0x0000040000027802 */ /* 0x000fc80000000f00 */
[----:B--2---:R-:W-:Y:S02]  /*f600*/  LEA R2, R3, R2, 0x18 ;  /* 0x0000000203027211 */ /* 0x004fe400078ec0ff */
[----:B------:R-:W-:-:S03]  /*f610*/  SHF.L.U32 R3, R10, 0x1f, RZ ;  /* 0x0000001f0a037819 */ /* 0x000fc600000006ff */
[----:B------:R-:W-:-:S04]  /*f620*/  IMAD R2, R7, 0x8, R2 ;  /* 0x0000000807027824 */ /* 0x000fc800078e0202 */
[----:B------:R-:W2:Y:S02]  /*f630*/  SYNCS.PHASECHK.TRANS64.TRYWAIT P1, [R2+URZ+0x34840], R3 ;  /* 0x03484003020075a7 */ /* 0x000ea4000802017f */
[----:B--2---:R-:W-:Y:S05]  /*f640*/  @!P1 BRA `(.L_x_5576) ;  /* 0x0000001400e89947 */ /* 0x004fea0003800000 */
.L_x_5616:
        /* <DEDUP_REMOVED lines=11> */
.L_x_5577:
        /* <DEDUP_REMOVED lines=12> */
[----:B------:R-:W-:-:S04]  /*f7c0*/  SHF.L.U32 R17, R17, 0x1f, RZ ;  /* 0x0000001f11117819 */ /* 0x000fc800000006ff */
[----:B------:R-:W-:Y:S02]  /*f7d0*/  UIADD3 UR9, UR9, 0x34830, URZ ;  /* 0x0003483009097890 */ /* 0x000fe4000fffe03f */
[----:B------:R-:W-:Y:S01]  /*f7e0*/  UIMAD UR11, UR11, 0xb0, URZ ;  /* 0x000000b00b0b78a4 */ /* 0x000fe2000f8e023f */
[----:B-1----:R-:W-:-:S05]  /*f7f0*/  LEA R3, R9, R3, 0x18 ;  /* 0x0000000309037211 */ /* 0x002fca00078ec0ff */
[----:B------:R-:W-:Y:S02]  /*f800*/  IMAD R2, R7, 0xb000, R3 ;  /* 0x0000b00007027824 */ /* 0x000fe400078e0203 */
[----:B------:R-:W-:-:S03]  /*f810*/  VIADD R3, R3, 0x34800 ;  /* 0x0003480003037836 */ /* 0x000fc60000000000 */
[----:B------:R-:W-:Y:S01]  /*f820*/  R2UR UR8, R2 ;  /* 0x00000000020872ca */ /* 0x000fe200000e0000 */
[----:B------:R-:W-:-:S12]  /*f830*/  IMAD R2, R16, 0x8, R3 ;  /* 0x0000000810027824 */ /* 0x000fd800078e0203 */
        /* <DEDUP_REMOVED lines=9> */
.L_x_5617:
        /* <DEDUP_REMOVED lines=8> */
.L_x_5579:
        /* <DEDUP_REMOVED lines=11> */
[----:B------:R-:W-:-:S02]  /*fa00*/  IMAD.MOV.U32 R18, RZ, RZ, R12 ;  /* 0x000000ffff127224 */ /* 0x000fc400078e000c */
[----:B------:R-:W-:-:S03]  /*fa10*/  IMAD.MOV.U32 R5, RZ, RZ, R8 ;  /* 0x000000ffff057224 */ /* 0x000fc600078e0008 */
[----:B------:R-:W-:Y:S02]  /*fa20*/  UIMAD UR11, UR11, 0xb0, URZ ;  /* 0x000000b00b0b78a4 */ /* 0x000fe4000f8e023f */
[----:B------:R-:W-:Y:S01]  /*fa30*/  UIADD3 UR9, UR9, 0x50, URZ ;  /* 0x0000005009097890 */ /* 0x000fe2000fffe03f */
[----:B--2---:R-:W-:-:S05]  /*fa40*/  LEA R3, R9, R3, 0x18 ;  /* 0x0000000309037211 */ /* 0x004fca00078ec0ff */
        /* <DEDUP_REMOVED lines=10> */
.L_x_5574:
[----:B------:R-:W-:Y:S05]  /*faf0*/  BSYNC B1 ;  /* 0x0000000000017941 */ /* 0x000fea0003800000 */
.L_x_5573:
        /* <DEDUP_REMOVED lines=28> */
.L_x_5582:
[----:B------:R-:W2:Y:S01]  /*fcc0*/  S2R R3, SR_CgaCtaId ;  /* 0x0000000000037919 */ /* 0x000ea20000008800 */
[----:B------:R-:W-:-:S04]  /*fcd0*/  MOV R2, 0x400 ;  /* 0x0000040000027802 */ /* 0x000fc80000000f00 */
[----:B--2---:R-:W-:Y:S02]  /*fce0*/  LEA R2, R3, R2, 0x18 ;  /* 0x0000000203027211 */ /* 0x004fe400078ec0ff */
[----:B------:R-:W-:-:S03]  /*fcf0*/  SHF.L.U32 R3, R17, 0x1f, RZ ;  /* 0x0000001f11037819 */ /* 0x000fc600000006ff */
[----:B------:R-:W-:-:S04]  /*fd00*/  IMAD R2, R16, 0x8, R2 ;  /* 0x0000000810027824 */ /* 0x000fc800078e0202 */
[----:B------:R-:W2:Y:S02]  /*fd10*/  SYNCS.PHASECHK.TRANS64.TRYWAIT P1, [R2+URZ+0x34840], R3 ;  /* 0x03484003020075a7 */ /* 0x000ea4000802017f */
[----:B--2---:R-:W-:Y:S05]  /*fd20*/  @!P1 BRA `(.L_x_5583) ;  /* 0x0000001000589947 */ /* 0x004fea0003800000 */
.L_x_5618:
        /* <DEDUP_REMOVED lines=11> */
.L_x_5584:
        /* <DEDUP_REMOVED lines=10> */
[----:B------:R-:W-:-:S06]  /*fe80*/  UMOV UR16, 0x40 ;  /* 0x0000004000107882 */ /* 0x000fcc0000000000 */
[----:B------:R-:W-:Y:S01]  /*fe90*/  UIMAD UR11, UR11, 0xb0, URZ ;  /* 0x000000b00b0b78a4 */ /* 0x000fe2000f8e023f */
[----:B-1----:R-:W-:-:S05]  /*fea0*/  LEA R9, R13, R9, 0x18 ;  /* 0x000000090d097211 */ /* 0x002fca00078ec0ff */
[----:B--2---:R-:W-:-:S04]  /*feb0*/  VIADD R2, R9, 0x34800 ;  /* 0x0003480009027836 */ /* 0x004fc80000000000 */
[----:B------:R-:W-:Y:S01]  /*fec0*/  IMAD R3, R16, 0x8, R2 ;  /* 0x0000000810037824 */ /* 0x000fe200078e0202 */
[----:B------:R-:W-:-:S04]  /*fed0*/  LEA R2, R7, R2, 0x3 ;  /* 0x0000000207027211 */ /* 0x000fc800078e18ff */
[----:B------:R-:W-:Y:S01]  /*fee0*/  R2UR UR9, R3 ;  /* 0x00000000030972ca */ /* 0x000fe200000e0000 */
[----:B------:R-:W-:-:S05]  /*fef0*/  IMAD R3, R16, 0xb000, R9 ;  /* 0x0000b00010037824 */ /* 0x000fca00078e0209 */
[----:B------:R-:W-:Y:S02]  /*ff00*/  R2UR UR8, R3 ;  /* 0x00000000030872ca */ /* 0x000fe400000e0000 */
[----:B------:R-:W-:-:S05]  /*ff10*/  SHF.L.U32 R3, R10, 0x1f, RZ ;  /* 0x0000001f0a037819 */ /* 0x000fca00000006ff */
[----:B------:R-:W-:-:S06]  /*ff20*/  UIADD3 UR9, UR9, 0x30, URZ ;  /* 0x0000003009097890 */ /* 0x000fcc000fffe03f */
        /* <DEDUP_REMOVED lines=9> */
.L_x_5619:
        /* <DEDUP_REMOVED lines=8> */
.L_x_5586:
        /* <DEDUP_REMOVED lines=20> */
[----:B------:R-:W-:-:S07]  /*10180*/  UIADD3 UR14, UR14, 0x5c00, URZ ;  /* 0x00005c000e0e7890 */ /* 0x000fce000fffe03f */
[----:B------:R1:W-:Y:S02]  /*10190*/  UTMALDG.4D [UR8], [UR4], desc[UR6] ;  /* 0x00000608040075b4 */ /* 0x0003e40008019000 */
[----:B-1----:R-:W-:Y:S01]  /*101a0*/  UMOV UR8, UR14 ;  /* 0x0000000e00087c82 */ /* 0x002fe20008000000 */
[----:B------:R-:W-:Y:S02]  /*101b0*/  UMOV UR10, UR15 ;  /* 0x0000000f000a7c82 */ /* 0x000fe40008000000 */
[----:B------:R1:W-:Y:S02]  /*101c0*/  UTMALDG.4D [UR8], [UR4], desc[UR6] ;  /* 0x00000608040075b4 */ /* 0x0003e40008019000 */
[----:B-1----:R-:W-:Y:S01]  /*101d0*/  NOP ;  /* 0x0000000000007918 */ /* 0x002fe20000000000 */
.L_x_5581:
[----:B------:R-:W-:Y:S05]  /*101e0*/  BSYNC B1 ;  /* 0x0000000000017941 */ /* 0x000fea0003800000 */
.L_x_5580:
[C---:B------:R-:W-:Y:S01]  /*101f0*/  ISETP.GT.AND P1, PT, R6.reuse, 0x1, PT ;  /* 0x000000010600780c */ /* 0x040fe20003f24270 */
[----:B------:R-:W-:-:S12]  /*10200*/  VIADD R6, R6, 0xfffffffe ;  /* 0xfffffffe06067836 */ /* 0x000fd80000000000 */
[----:B------:R-:W-:Y:S05]  /*10210*/  @P1 BRA `(.L_x_5587) ;  /* 0xfffffff000801947 */ /* 0x000fea000383ffff */
.L_x_5572:
[----:B------:R-:W-:Y:S05]  /*10220*/  BSYNC B0 ;  /* 0x0000000000007941 */ /* 0x000fea0003800000 */
.L_x_5563:
        /* <DEDUP_REMOVED lines=12> */
.L_x_5620:
        /* <DEDUP_REMOVED lines=8> */
.L_x_5591:
        /* <DEDUP_REMOVED lines=24> */
.L_x_5589:
[----:B------:R-:W-:Y:S05]  /*104f0*/  BSYNC B0 ;  /* 0x0000000000007941 */ /* 0x000fea0003800000 */
.L_x_5588:
[----:B------:R-:W2:Y:S01]  /*10500*/  LDL.LU R0, [R1+0x10] ;  /* 0x0000100001007983 */ /* 0x000ea20000300800 */
[----:B------:R-:W-:-:S03]  /*10510*/  ULDC UR4, c[0x0][0xda4] ;  /* 0x0003690000047ab9 */ /* 0x000fc60000000800 */
[----:B------:R-:W3:Y:S01]  /*10520*/  LDL.LU R2, [R1+0x18] ;  /* 0x0000180001027983 */ /* 0x000ee20000300800 */
        /* <DEDUP_REMOVED lines=12> */
.L_x_5549:
[----:B------:R-:W2:Y:S01]  /*105f0*/  S2R R3, SR_CgaCtaId ;  /* 0x0000000000037919 */ /* 0x000ea20000008800 */
[----:B------:R-:W-:Y:S01]  /*10600*/  MOV R0, 0x400 ;  /* 0x0000040000007802 */ /* 0x000fe20000000f00 */
[----:B------:R-:W-:Y:S03]  /*10610*/  BSSY B0, `(.L_x_5593) ;  /* 0x0000005000007945 */ /* 0x000fe60003800000 */
[----:B--2---:R-:W-:Y:S02]  /*10620*/  LEA R0, R3, R0, 0x18 ;  /* 0x0000000003007211 */ /* 0x004fe400078ec0ff */
[----:B------:R-:W-:-:S04]  /*10630*/  SHF.L.U32 R3, R2, 0x1f, RZ ;  /* 0x0000001f02037819 */ /* 0x000fc800000006ff */
[----:B------:R-:W2:Y:S02]  /*10640*/  SYNCS.PHASECHK.TRANS64.TRYWAIT P0, [R0+URZ+0x34820], R3 ;  /* 0x03482003000075a7 */ /* 0x000ea4000800017f */
[----:B--2---:R-:W-:Y:S05]  /*10650*/  @!P0 BRA `(.L_x_5594) ;  /* 0x0000000800488947 */ /* 0x004fea0003800000 */
.L_x_5621:
[----:B------:R-:W-:Y:S05]  /*10660*/  BSYNC B0 ;  /* 0x0000000000007941 */ /* 0x000fea0003800000 */
.L_x_5593:
[----:B------:R-:W-:-:S03]  /*10670*/  UMOV UR4, 0xffffffff ;  /* 0xffffffff00047882 */ /* 0x000fc60000000000 */
[----:B------:R-:W-:Y:S05]  /*10680*/  BRA.DIV UR4, `(.L_x_5595) ;  /* 0x0000000a04507947 */ /* 0x000fea000b800000 */
[----:B------:R-:W3:Y:S02]  /*10690*/  S2R R2, SR_TID.X ;  /* 0x0000000000027919 */ /* 0x000ee40000002100 */
[----:B---3--:R-:W-:-:S04]  /*106a0*/  SHF.R.U32.HI R2, RZ, 0x5, R2 ;  /* 0x00000005ff027819 */ /* 0x008fc80000011602 */
[----:B------:R-:W-:-:S05]  /*106b0*/  LOP3.LUT R2, R2, 0x3, RZ, 0xc0, !PT ;  /* 0x0000000302027812 */ /* 0x000fca00078ec0ff */
[----:B------:R3:W4:Y:S02]  /*106c0*/  SHFL.IDX PT, R14, R2, RZ, 0x1f ;  /* 0x00001fff020e7589 */ /* 0x00072400000e0000 */
.L_x_5624:
[----:B----4-:R-:W-:Y:S01]  /*106d0*/  ISETP.NE.AND P0, PT, R14, RZ, PT ;  /* 0x000000ff0e00720c */ /* 0x010fe20003f05270 */
[----:B------:R-:W-:-:S12]  /*106e0*/  BSSY B0, `(.L_x_5596) ;  /* 0x0000026000007945 */ /* 0x000fd80003800000 */
[----:B------:R-:W-:Y:S05]  /*106f0*/  @P0 BRA `(.L_x_5597) ;  /* 0x0000000000900947 */ /* 0x000fea0003800000 */
[----:B------:R-:W-:-:S03]  /*10700*/  UMOV UR4, 0xffffffff ;  /* 0xffffffff00047882 */ /* 0x000fc60000000000 */
[----:B------:R-:W-:Y:S05]  /*10710*/  BRA.DIV UR4, `(.L_x_5598) ;  /* 0x0000000a04607947 */ /* 0x000fea000b800000 */
[----:B------:R-:W-:-:S13]  /*10720*/  ELECT P6, URZ, PT ;  /* 0x00000000003f782f */ /* 0x000fda00038c0000 */
.L_x_5627:
        /* <DEDUP_REMOVED lines=8> */
.L_x_5599:
[----:B--2---:R-:W-:Y:S01]  /*107b0*/  VIADD R3, R0, 0x34840 ;  /* 0x0003484000037836 */ /* 0x004fe20000000000 */
        /* <DEDUP_REMOVED lines=11> */
.L_x_5628:
[----:B------:R-:W2:Y:S02]  /*10870*/  SYNCS.PHASECHK.TRANS64.TRYWAIT P0, [R3+URZ], R2 ;  /* 0x00000002030075a7 */ /* 0x000ea4000800017f */
[----:B--2---:R-:W-:Y:S05]  /*10880*/  @!P0 BRA `(.L_x_5601) ;  /* 0x0000000800388947 */ /* 0x004fea0003800000 */
.L_x_5629:
[----:B------:R-:W-:Y:S05]  /*10890*/  @!P2 BRA `(.L_x_5602) ;  /* 0x000000000004a947 */ /* 0x000fea0003800000 */
[----:B------:R-:W-:Y:S01]  /*108a0*/  BPT.TRAP 0x1 ;  /* 0x000000040000795c */ /* 0x000fe20000300000 */
.L_x_5602:
[----:B--2---:R-:W-:-:S05]  /*108b0*/  IADD3 R3, R0, 0x34860, RZ ;  /* 0x0003486000037810 */ /* 0x004fca0007ffe0ff */
[----:B------:R-:W-:-:S04]  /*108c0*/  IMAD R16, R16, 0x8, R3 ;  /* 0x0000000810107824 */ /* 0x000fc800078e0203 */
[----:B------:R-:W2:Y:S02]  /*108d0*/  SYNCS.PHASECHK.TRANS64.TRYWAIT P0, [R16+URZ], R5 ;  /* 0x00000005100075a7 */ /* 0x000ea4000800017f */
[----:B--2---:R-:W-:Y:S05]  /*108e0*/  @!P0 BRA `(.L_x_5603) ;  /* 0x0000000800348947 */ /* 0x004fea0003800000 */
.L_x_5630:
[----:B------:R-:W-:-:S07]  /*108f0*/  IMAD R3, R4, 0x8, R3 ;  /* 0x0000000804037824 */ /* 0x000fce00078e0203 */
.L_x_5604:
[----:B---3--:R3:W4:Y:S02]  /*10900*/  SYNCS.PHASECHK.TRANS64.TRYWAIT P0, [R3+URZ], R2 ;  /* 0x00000002030075a7 */ /* 0x008724000800017f */
[----:B----4-:R-:W-:Y:S05]  /*10910*/  @!P0 NANOSLEEP.SYNCS 0x989680 ;  /* 0x009896800000895d */ /* 0x010fea0003900000 */
[----:B------:R-:W4:Y:S02]  /*10920*/  @!P0 SYNCS.PHASECHK.TRANS64 P0, [R3+URZ], R2 ;  /* 0x00000002030085a7 */ /* 0x000f24000800007f */
[----:B----4-:R-:W-:Y:S05]  /*10930*/  @!P0 BRA `(.L_x_5604) ;  /* 0xfffffffc00f08947 */ /* 0x010fea000383ffff */
.L_x_5597:
[----:B------:R-:W-:Y:S05]  /*10940*/  BSYNC B0 ;  /* 0x0000000000007941 */ /* 0x000fea0003800000 */
.L_x_5596:
[----:B------:R-:W-:Y:S05]  /*10950*/  EXIT ;  /* 0x000000000000794d */ /* 0x000fea0003800000 */
.L_x_5527:
[----:B-1----:R-:W-:-:S04]  /*10960*/  MOV R3, UR39 ;  /* 0x0000002700037c02 */ /* 0x002fc80008000f00 */
[----:B------:R1:W2:Y:S03]  /*10970*/  SYNCS.PHASECHK.TRANS64.TRYWAIT P1, [R3+URZ+0x34800], R0 ;  /* 0x03480000030075a7 */ /* 0x0002a6000802017f */
[----:B--2---:R-:W-:Y:S05]  /*10980*/  @!P1 NANOSLEEP.SYNCS 0x989680 ;  /* 0x009896800000995d */ /* 0x004fea0003900000 */
[----:B------:R-:W2:Y:S02]  /*10990*/  @!P1 SYNCS.PHASECHK.TRANS64 P1, [R3+URZ+0x34800], R0 ;  /* 0x03480000030095a7 */ /* 0x000ea4000802007f */
[----:B--2---:R-:W-:Y:S05]  /*109a0*/  @!P1 BRA `(.L_x_5527) ;  /* 0xfffffffc00ec9947 */ /* 0x004fea000383ffff */
[----:B------:R-:W-:Y:S05]  /*109b0*/  BRA `(.L_x_5605) ;  /* 0xffffff08000c7947 */ /* 0x000fea000383ffff */
.L_x_5531:
[----:B--2---:R2:W3:Y:S02]  /*109c0*/  SYNCS.PHASECHK.TRANS64.TRYWAIT P2, [R3+URZ+0x34830], R0 ;  /* 0x03483000030075a7 */ /* 0x0044e4000804017f */
[----:B---3--:R-:W-:Y:S05]  /*109d0*/  @!P2 NANOSLEEP.SYNCS 0x989680 ;  /* 0x009896800000a95d */ /* 0x008fea0003900000 */
[----:B------:R-:W3:Y:S02]  /*109e0*/  @!P2 SYNCS.PHASECHK.TRANS64 P2, [R3+URZ+0x34830], R0 ;  /* 0x034830000300a5a7 */ /* 0x000ee4000804007f */
[----:B---3--:R-:W-:Y:S05]  /*109f0*/  @!P2 BRA `(.L_x_5531) ;  /* 0xfffffffc00f0a947 */ /* 0x008fea000383ffff */
[----:B------:R-:W-:Y:S05]  /*10a00*/  BRA `(.L_x_5530) ;  /* 0xffffff08003c7947 */ /* 0x000fea000383ffff */
.L_x_5536:
[----:B--2---:R-:W-:-:S04]  /*10a10*/  IMAD.U32 R20, RZ, RZ, UR6 ;  /* 0x00000006ff147e24 */ /* 0x004fc8000f8e00ff */
[----:B------:R2:W3:Y:S03]  /*10a20*/  SYNCS.PHASECHK.TRANS64.TRYWAIT P2, [R20+URZ+0x34830], R15 ;  /* 0x0348300f140075a7 */ /* 0x0004e6000804017f */
[----:B---3--:R-:W-:Y:S05]  /*10a30*/  @!P2 NANOSLEEP.SYNCS 0x989680 ;  /* 0x009896800000a95d */ /* 0x008fea0003900000 */
[----:B------:R-:W3:Y:S02]  /*10a40*/  @!P2 SYNCS.PHASECHK.TRANS64 P2, [R20+URZ+0x34830], R15 ;  /* 0x0348300f1400a5a7 */ /* 0x000ee4000804007f */
[----:B---3--:R-:W-:Y:S05]  /*10a50*/  @!P2 BRA `(.L_x_5536) ;  /* 0xfffffffc00eca947 */ /* 0x008fea000383ffff */
[----:B------:R-:W-:Y:S05]  /*10a60*/  BRA `(.L_x_5533) ;  /* 0xffffff6400187947 */ /* 0x000fea000383ffff */
.L_x_5540:
[----:B--2---:R-:W-:-:S04]  /*10a70*/  IMAD.U32 R20, RZ, RZ, UR6 ;  /* 0x00000006ff147e24 */ /* 0x004fc8000f8e00ff */
[----:B------:R2:W3:Y:S03]  /*10a80*/  SYNCS.PHASECHK.TRANS64.TRYWAIT P2, [R20+URZ+0x34850], R15 ;  /* 0x0348500f140075a7 */ /* 0x0004e6000804017f */
[----:B---3--:R-:W-:Y:S05]  /*10a90*/  @!P2 NANOSLEEP.SYNCS 0x989680 ;  /* 0x009896800000a95d */ /* 0x008fea0003900000 */
[----:B------:R-:W3:Y:S02]  /*10aa0*/  @!P2 SYNCS.PHASECHK.TRANS64 P2, [R20+URZ+0x34850], R15 ;  /* 0x0348500f1400a5a7 */ /* 0x000ee4000804007f */
[----:B---3--:R-:W-:Y:S05]  /*10ab0*/  @!P2 BRA `(.L_x_5540) ;  /* 0xfffffffc00eca947 */ /* 0x008fea000383ffff */
[----:B------:R-:W-:Y:S05]  /*10ac0*/  BRA `(.L_x_5537) ;  /* 0xffffff8800e07947 */ /* 0x000fea000383ffff */
.L_x_5545:
[----:B--2---:R-:W-:-:S04]  /*10ad0*/  MOV R3, UR7 ;  /* 0x0000000700037c02 */ /* 0x004fc80008000f00 */
[----:B------:R2:W3:Y:S03]  /*10ae0*/  SYNCS.PHASECHK.TRANS64.TRYWAIT P0, [R3+URZ+0x34850], R0 ;  /* 0x03485000030075a7 */ /* 0x0004e6000800017f */
[----:B---3--:R-:W-:Y:S05]  /*10af0*/  @!P0 NANOSLEEP.SYNCS 0x989680 ;  /* 0x009896800000895d */ /* 0x008fea0003900000 */
[----:B------:R-:W3:Y:S02]  /*10b00*/  @!P0 SYNCS.PHASECHK.TRANS64 P0, [R3+URZ+0x34850], R0 ;  /* 0x03485000030085a7 */ /* 0x000ee4000800007f */
[----:B---3--:R-:W-:Y:S05]  /*10b10*/  @!P0 BRA `(.L_x_5545) ;  /* 0xfffffffc00ec8947 */ /* 0x008fea000383ffff */
[----:B------:R-:W-:Y:S05]  /*10b20*/  BRA `(.L_x_5544) ;  /* 0xffffffb800787947 */ /* 0x000fea000383ffff */
.L_x_5555:
        /* <DEDUP_REMOVED lines=11> */
.L_x_5607:
[----:B------:R-:W-:Y:S05]  /*10be0*/  BSYNC B0 ;  /* 0x0000000000007941 */ /* 0x000fea0003800000 */
.L_x_5606:
[----:B------:R-:W-:Y:S05]  /*10bf0*/  BRA `(.L_x_5608) ;  /* 0xffffffd8003c7947 */ /* 0x000fea000383ffff */
.L_x_5556:
[----:B------:R-:W-:Y:S01]  /*10c00*/  BSSY B0, `(.L_x_5609) ;  /* 0x0000006000007945 */ /* 0x000fe20003800000 */
[----:B------:R-:W-:-:S07]  /*10c10*/  IMAD.MOV.U32 R15, RZ, RZ, -0x1 ;  /* 0xffffffffff0f7424 */ /* 0x000fce00078e00ff */
[----:B------:R-:W-:Y:S05]  /*10c20*/  WARPSYNC.COLLECTIVE R15, `(.L_x_5610) ;  /* 0x000000000f0c7348 */ /* 0x000fea0003c00000 */
[----:B------:R-:W-:Y:S02]  /*10c30*/  ELECT P6, UR62, PT ;  /* 0x00000000003e782f */ /* 0x000fe400038c0000 */
[----:B------:R-:W-:Y:S01]  /*10c40*/  MOV R14, UR62 ;  /* 0x0000003e000e7c02 */ /* 0x000fe20008000f00 */
[----:B------:R-:W-:Y:S10]  /*10c50*/  ENDCOLLECTIVE ;  /* 0x000000000000791b */ /* 0x000ff40003800000 */
.L_x_5610:
[----:B------:R-:W-:Y:S05]  /*10c60*/  BSYNC B0 ;  /* 0x0000000000007941 */ /* 0x000fea0003800000 */
.L_x_5609:
[----:B------:R-:W-:Y:S05]  /*10c70*/  BRA `(.L_x_5611) ;  /* 0xffffffd800347947 */ /* 0x000fea000383ffff */
.L_x_5559:
[----:B--2---:R2:W3:Y:S02]  /*10c80*/  SYNCS.PHASECHK.TRANS64.TRYWAIT P1, [R6+URZ+0x34840], R7 ;  /* 0x03484007060075a7 */ /* 0x0044e4000802017f */
[----:B---3--:R-:W-:Y:S05]  /*10c90*/  @!P1 NANOSLEEP.SYNCS 0x989680 ;  /* 0x009896800000995d */ /* 0x008fea0003900000 */
[----:B------:R-:W3:Y:S02]  /*10ca0*/  @!P1 SYNCS.PHASECHK.TRANS64 P1, [R6+URZ+0x34840], R7 ;  /* 0x03484007060095a7 */ /* 0x000ee4000802007f */
[----:B---3--:R-:W-:Y:S05]  /*10cb0*/  @!P1 BRA `(.L_x_5559) ;  /* 0xfffffffc00f09947 */ /* 0x008fea000383ffff */
[----:B------:R-:W-:Y:S05]  /*10cc0*/  BRA `(.L_x_5612) ;  /* 0xffffffd800987947 */ /* 0x000fea000383ffff */
.L_x_5562:
        /* <DEDUP_REMOVED lines=8> */
.L_x_5568:
[----:B-1----:R1:W2:Y:S02]  /*10d50*/  SYNCS.PHASECHK.TRANS64.TRYWAIT P1, [R2+URZ+0x34840], R3 ;  /* 0x03484003020075a7 */ /* 0x0022a4000802017f */
[----:B--2---:R-:W-:Y:S05]  /*10d60*/  @!P1 NANOSLEEP.SYNCS 0x989680 ;  /* 0x009896800000995d */ /* 0x004fea0003900000 */
[----:B------:R-:W2:Y:S02]  /*10d70*/  @!P1 SYNCS.PHASECHK.TRANS64 P1, [R2+URZ+0x34840], R3 ;  /* 0x03484003020095a7 */ /* 0x000ea4000802007f */
[----:B--2---:R-:W-:Y:S05]  /*10d80*/  @!P1 BRA `(.L_x_5568) ;  /* 0xfffffffc00f09947 */ /* 0x004fea000383ffff */
[----:B------:R-:W-:Y:S05]  /*10d90*/  BRA `(.L_x_5614) ;  /* 0xffffffe0003c7947 */ /* 0x000fea000383ffff */
.L_x_5570:
[----:B-1----:R1:W2:Y:S02]  /*10da0*/  SYNCS.PHASECHK.TRANS64.TRYWAIT P1, [R2+URZ+0x60], R3 ;  /* 0x00006003020075a7 */ /* 0x0022a4000802017f */
[----:B--2---:R-:W-:Y:S05]  /*10db0*/  @!P1 NANOSLEEP.SYNCS 0x989680 ;  /* 0x009896800000995d */ /* 0x004fea0003900000 */
[----:B------:R-:W2:Y:S02]  /*10dc0*/  @!P1 SYNCS.PHASECHK.TRANS64 P1, [R2+URZ+0x60], R3 ;  /* 0x00006003020095a7 */ /* 0x000ea4000802007f */
[----:B--2---:R-:W-:Y:S05]  /*10dd0*/  @!P1 BRA `(.L_x_5570) ;  /* 0xfffffffc00f09947 */ /* 0x004fea000383ffff */
[----:B------:R-:W-:Y:S05]  /*10de0*/  BRA `(.L_x_5615) ;  /* 0xffffffe000c87947 */ /* 0x000fea000383ffff */
.L_x_5576:
[----:B--2---:R2:W3:Y:S02]  /*10df0*/  SYNCS.PHASECHK.TRANS64.TRYWAIT P1, [R2+URZ+0x34840], R3 ;  /* 0x03484003020075a7 */ /* 0x0044e4000802017f */
[----:B---3--:R-:W-:Y:S05]  /*10e00*/  @!P1 NANOSLEEP.SYNCS 0x989680 ;  /* 0x009896800000995d */ /* 0x008fea0003900000 */
[----:B------:R-:W3:Y:S02]  /*10e10*/  @!P1 SYNCS.PHASECHK.TRANS64 P1, [R2+URZ+0x34840], R3 ;  /* 0x03484003020095a7 */ /* 0x000ee4000802007f */
[----:B---3--:R-:W-:Y:S05]  /*10e20*/  @!P1 BRA `(.L_x_5576) ;  /* 0xfffffffc00f09947 */ /* 0x008fea000383ffff */
[----:B------:R-:W-:Y:S05]  /*10e30*/  BRA `(.L_x_5616) ;  /* 0xffffffe800047947 */ /* 0x000fea000383ffff */
.L_x_5578:
[----:B-1----:R1:W2:Y:S02]  /*10e40*/  SYNCS.PHASECHK.TRANS64.TRYWAIT P1, [R2+URZ+0x60], R17 ;  /* 0x00006011020075a7 */ /* 0x0022a4000802017f */
[----:B--2---:R-:W-:Y:S05]  /*10e50*/  @!P1 NANOSLEEP.SYNCS 0x989680 ;  /* 0x009896800000995d */ /* 0x004fea0003900000 */
[----:B------:R-:W2:Y:S02]  /*10e60*/  @!P1 SYNCS.PHASECHK.TRANS64 P1, [R2+URZ+0x60], R17 ;  /* 0x00006011020095a7 */ /* 0x000ea4000802007f */
[----:B--2---:R-:W-:Y:S05]  /*10e70*/  @!P1 BRA `(.L_x_5578) ;  /* 0xfffffffc00f09947 */ /* 0x004fea000383ffff */
[----:B------:R-:W-:Y:S05]  /*10e80*/  BRA `(.L_x_5617) ;  /* 0xffffffe800907947 */ /* 0x000fea000383ffff */
.L_x_5583:
[----:B--2---:R2:W3:Y:S02]  /*10e90*/  SYNCS.PHASECHK.TRANS64.TRYWAIT P1, [R2+URZ+0x34840], R3 ;  /* 0x03484003020075a7 */ /* 0x0044e4000802017f */
[----:B---3--:R-:W-:Y:S05]  /*10ea0*/  @!P1 NANOSLEEP.SYNCS 0x989680 ;  /* 0x009896800000995d */ /* 0x008fea0003900000 */
[----:B------:R-:W3:Y:S02]  /*10eb0*/  @!P1 SYNCS.PHASECHK.TRANS64 P1, [R2+URZ+0x34840], R3 ;  /* 0x03484003020095a7 */ /* 0x000ee4000802007f */
[----:B---3--:R-:W-:Y:S05]  /*10ec0*/  @!P1 BRA `(.L_x_5583) ;  /* 0xfffffffc00f09947 */ /* 0x008fea000383ffff */
[----:B------:R-:W-:Y:S05]  /*10ed0*/  BRA `(.L_x_5618) ;  /* 0xffffffec00947947 */ /* 0x000fea000383ffff */
.L_x_5585:
[----:B-1----:R1:W2:Y:S02]  /*10ee0*/  SYNCS.PHASECHK.TRANS64.TRYWAIT P1, [R2+URZ+0x60], R3 ;  /* 0x00006003020075a7 */ /* 0x0022a4000802017f */
[----:B--2---:R-:W-:Y:S05]  /*10ef0*/  @!P1 NANOSLEEP.SYNCS 0x989680 ;  /* 0x009896800000995d */ /* 0x004fea0003900000 */
[----:B------:R-:W2:Y:S02]  /*10f00*/  @!P1 SYNCS.PHASECHK.TRANS64 P1, [R2+URZ+0x60], R3 ;  /* 0x00006003020095a7 */ /* 0x000ea4000802007f */
[----:B--2---:R-:W-:Y:S05]  /*10f10*/  @!P1 BRA `(.L_x_5585) ;  /* 0xfffffffc00f09947 */ /* 0x004fea000383ffff */
[----:B------:R-:W-:Y:S05]  /*10f20*/  BRA `(.L_x_5619) ;  /* 0xfffffff000247947 */ /* 0x000fea000383ffff */
.L_x_5590:
[----:B--2---:R2:W3:Y:S02]  /*10f30*/  SYNCS.PHASECHK.TRANS64.TRYWAIT P0, [R3+URZ+0x34860], R2 ;  /* 0x03486002030075a7 */ /* 0x0044e4000800017f */
[----:B---3--:R-:W-:Y:S05]  /*10f40*/  @!P0 NANOSLEEP.SYNCS 0x989680 ;  /* 0x009896800000895d */ /* 0x008fea0003900000 */
[----:B------:R-:W3:Y:S02]  /*10f50*/  @!P0 SYNCS.PHASECHK.TRANS64 P0, [R3+URZ+0x34860], R2 ;  /* 0x03486002030085a7 */ /* 0x000ee4000800007f */
[----:B---3--:R-:W-:Y:S05]  /*10f60*/  @!P0 BRA `(.L_x_5590) ;  /* 0xfffffffc00f08947 */ /* 0x008fea000383ffff */
[----:B------:R-:W-:Y:S05]  /*10f70*/  BRA `(.L_x_5620) ;  /* 0xfffffff000dc7947 */ /* 0x000fea000383ffff */
.L_x_5594:
[----:B--2---:R2:W3:Y:S02]  /*10f80*/  SYNCS.PHASECHK.TRANS64.TRYWAIT P0, [R0+URZ+0x34820], R3 ;  /* 0x03482003000075a7 */ /* 0x0044e4000800017f */
[----:B---3--:R-:W-:Y:S05]  /*10f90*/  @!P0 NANOSLEEP.SYNCS 0x989680 ;  /* 0x009896800000895d */ /* 0x008fea0003900000 */
[----:B------:R-:W3:Y:S02]  /*10fa0*/  @!P0 SYNCS.PHASECHK.TRANS64 P0, [R0+URZ+0x34820], R3 ;  /* 0x03482003000085a7 */ /* 0x000ee4000800007f */
[----:B---3--:R-:W-:Y:S05]  /*10fb0*/  @!P0 BRA `(.L_x_5594) ;  /* 0xfffffffc00f08947 */ /* 0x008fea000383ffff */
[----:B------:R-:W-:Y:S05]  /*10fc0*/  BRA `(.L_x_5621) ;  /* 0xfffffff400a47947 */ /* 0x000fea000383ffff */
.L_x_5595:
[----:B------:R-:W3:Y:S01]  /*10fd0*/  S2R R2, SR_TID.X ;  /* 0x0000000000027919 */ /* 0x000ee20000002100 */
[----:B------:R-:W-:Y:S01]  /*10fe0*/  BSSY B0, `(.L_x_5622) ;  /* 0x000000a000007945 */ /* 0x000fe20003800000 */
[----:B------:R-:W-:Y:S01]  /*10ff0*/  IMAD.MOV.U32 R12, RZ, RZ, RZ ;  /* 0x000000ffff0c7224 */ /* 0x000fe200078e00ff */
[----:B------:R-:W-:Y:S01]  /*11000*/  MOV R15, 0xffffffff ;  /* 0xffffffff000f7802 */ /* 0x000fe20000000f00 */
[----:B------:R-:W-:Y:S01]  /*11010*/  IMAD.MOV.U32 R11, RZ, RZ, 0x1f ;  /* 0x0000001fff0b7424 */ /* 0x000fe200078e00ff */
[----:B---3--:R-:W-:-:S04]  /*11020*/  SHF.R.U32.HI R2, RZ, 0x5, R2 ;  /* 0x00000005ff027819 */ /* 0x008fc80000011602 */
[----:B------:R-:W-:-:S04]  /*11030*/  LOP3.LUT R2, R2, 0x3, RZ, 0xc0, !PT ;  /* 0x0000000302027812 */ /* 0x000fc800078ec0ff */
[----:B------:R-:W-:-:S07]  /*11040*/  MOV R13, R2 ;  /* 0x00000002000d7202 */ /* 0x000fce0000000f00 */
[----:B-12---:R-:W-:Y:S05]  /*11050*/  WARPSYNC.COLLECTIVE R15, `(.L_x_5623) ;  /* 0x000000000f087348 */ /* 0x006fea0003c00000 */
[----:B------:R3:W4:Y:S02]  /*11060*/  SHFL.IDX P6, R14, R13, R12, R11 ;  /* 0x0000000c0d0e7389 */ /* 0x00072400000c000b */
[----:B-1234-:R-:W-:Y:S01]  /*11070*/  ENDCOLLECTIVE ;  /* 0x000000000000791b */ /* 0x01efe20003800000 */
.L_x_5623:
[----:B------:R-:W-:Y:S05]  /*11080*/  BSYNC B0 ;  /* 0x0000000000007941 */ /* 0x000fea0003800000 */
.L_x_5622:
[----:B------:R-:W-:Y:S05]  /*11090*/  BRA `(.L_x_5624) ;  /* 0xfffffff4008c7947 */ /* 0x000fea000383ffff */
.L_x_5598:
[----:B------:R-:W-:Y:S01]  /*110a0*/  BSSY B1, `(.L_x_5625) ;  /* 0x0000006000017945 */ /* 0x000fe20003800000 */
[----:B------:R-:W-:-:S07]  /*110b0*/  IMAD.MOV.U32 R15, RZ, RZ, -0x1 ;  /* 0xffffffffff0f7424 */ /* 0x000fce00078e00ff */
[----:B-123--:R-:W-:Y:S05]  /*110c0*/  WARPSYNC.COLLECTIVE R15, `(.L_x_5626) ;  /* 0x000000000f0c7348 */ /* 0x00efea0003c00000 */
[----:B------:R-:W-:Y:S02]  /*110d0*/  ELECT P6, UR62, PT ;  /* 0x00000000003e782f */ /* 0x000fe400038c0000 */
[----:B------:R-:W-:Y:S01]  /*110e0*/  MOV R14, UR62 ;  /* 0x0000003e000e7c02 */ /* 0x000fe20008000f00 */
[----:B-123--:R-:W-:Y:S10]  /*110f0*/  ENDCOLLECTIVE ;  /* 0x000000000000791b */ /* 0x00eff40003800000 */
.L_x_5626:
[----:B------:R-:W-:Y:S05]  /*11100*/  BSYNC B1 ;  /* 0x0000000000017941 */ /* 0x000fea0003800000 */
.L_x_5625:
[----:B------:R-:W-:Y:S05]  /*11110*/  BRA `(.L_x_5627) ;  /* 0xfffffff400847947 */ /* 0x000fea000383ffff */
.L_x_5600:
[----:B-1----:R1:W2:Y:S02]  /*11120*/  SYNCS.PHASECHK.TRANS64.TRYWAIT P0, [R6+URZ], R5 ;  /* 0x00000005060075a7 */ /* 0x0022a4000800017f */
[----:B--2---:R-:W-:Y:S05]  /*11130*/  @!P0 NANOSLEEP.SYNCS 0x989680 ;  /* 0x009896800000895d */ /* 0x004fea0003900000 */
[----:B------:R-:W2:Y:S02]  /*11140*/  @!P0 SYNCS.PHASECHK.TRANS64 P0, [R6+URZ], R5 ;  /* 0x00000005060085a7 */ /* 0x000ea4000800007f */
[----:B--2---:R-:W-:Y:S05]  /*11150*/  @!P0 BRA `(.L_x_5600) ;  /* 0xfffffffc00f08947 */ /* 0x004fea000383ffff */
[----:B------:R-:W-:Y:S05]  /*11160*/  BRA `(.L_x_5628) ;  /* 0xfffffff400c07947 */ /* 0x000fea000383ffff */
.L_x_5601:
[----:B--2---:R2:W3:Y:S02]  /*11170*/  SYNCS.PHASECHK.TRANS64.TRYWAIT P0, [R3+URZ], R2 ;  /* 0x00000002030075a7 */ /* 0x0044e4000800017f */
[----:B---3--:R-:W-:Y:S05]  /*11180*/  @!P0 NANOSLEEP.SYNCS 0x989680 ;  /* 0x009896800000895d */ /* 0x008fea0003900000 */
[----:B------:R-:W3:Y:S02]  /*11190*/  @!P0 SYNCS.PHASECHK.TRANS64 P0, [R3+URZ], R2 ;  /* 0x00000002030085a7 */ /* 0x000ee4000800007f */
[----:B---3--:R-:W-:Y:S05]  /*111a0*/  @!P0 BRA `(.L_x_5601) ;  /* 0xfffffffc00f08947 */ /* 0x008fea000383ffff */
[----:B------:R-:W-:Y:S05]  /*111b0*/  BRA `(.L_x_5629) ;  /* 0xfffffff400b47947 */ /* 0x000fea000383ffff */
.L_x_5603:
[----:B--2---:R2:W3:Y:S02]  /*111c0*/  SYNCS.PHASECHK.TRANS64.TRYWAIT P0, [R16+URZ], R5 ;  /* 0x00000005100075a7 */ /* 0x0044e4000800017f */
[----:B---3--:R-:W-:Y:S05]  /*111d0*/  @!P0 NANOSLEEP.SYNCS 0x989680 ;  /* 0x009896800000895d */ /* 0x008fea0003900000 */
[----:B------:R-:W3:Y:S02]  /*111e0*/  @!P0 SYNCS.PHASECHK.TRANS64 P0, [R16+URZ], R5 ;  /* 0x00000005100085a7 */ /* 0x000ee4000800007f */
[----:B---3--:R-:W-:Y:S05]  /*111f0*/  @!P0 BRA `(.L_x_5603) ;  /* 0xfffffffc00f08947 */ /* 0x008fea000383ffff */
[----:B------:R-:W-:Y:S05]  /*11200*/  BRA `(.L_x_5630) ;  /* 0xfffffff400b87947 */ /* 0x000fea000383ffff */
.L_x_5631:
        /* <DEDUP_REMOVED lines=15> */
.L_x_12766:


//--------------------- .text._ZN7cutlass13device_kernelIN5flash11enable_sm90INS1_16FlashAttnFwdSm90INS1_25CollectiveMainloopFwdSm90ILi2EN4cute5tupleIJNS5_1CILi2EEENS7_ILi1EEES9_EEENS6_IJNS7_ILi128EEENS7_ILi176EEESB_EEELi128ENS_6half_tEfNS_4arch4Sm90ELb0ELb0ELb1ELb0ELb0ELb0ELb0ELb1ELb1ELb0ELb0ELb0EEENS1_21CollectiveEpilogueFwdINS6_IJSB_SB_SC_EEESA_SE_SG_Li256ELb0ELb0ELb0ELb0EEENS1_29StaticPersistentTileSchedulerILb0EEEEEEEEEvNT_6ParamsE --------------------------
	.section	.text._ZN7cutlass13device_kernelIN5flash11enable_sm90INS1_16FlashAttnFwdSm90INS1_25CollectiveMainloopFwdSm90ILi2EN4cute5tupleIJNS5_1CILi2EEENS7_ILi1EEES9_EEENS6_IJNS7_ILi128EEENS7_ILi176EEESB_EEELi128ENS_6half_tEfNS_4arch4Sm90ELb0ELb0ELb1ELb0ELb0ELb0ELb0ELb1ELb1ELb0ELb0ELb0EEENS1_21CollectiveEpilogueFwdINS6_IJSB_SB_SC_EEESA_SE_SG_Li256ELb0ELb0ELb0ELb0EEENS1_29StaticPersistentTileSchedulerILb0EEEEEEEEEvNT_6ParamsE,"ax",@progbits
	.align	128
.text._ZN7cutlass13device_kernelIN5flash11enable_sm90INS1_16FlashAttnFwdSm90INS1_25CollectiveMainloopFwdSm90ILi2EN4cute5tupleIJNS5_1CILi2EEENS7_ILi1EEES9_EEENS6_IJNS7_ILi128EEENS7_ILi176EEESB_EEELi128ENS_6half_tEfNS_4arch4Sm90ELb0ELb0ELb1ELb0ELb0ELb0ELb0ELb1ELb1ELb0ELb0ELb0EEENS1_21CollectiveEpilogueFwdINS6_IJSB_SB_SC_EEESA_SE_SG_Li256ELb0ELb0ELb0ELb0EEENS1_29StaticPersistentTileSchedulerILb0EEEEEEEEEvNT_6ParamsE:
        .type           _ZN7cutlass13device_kernelIN5flash11enable_sm90INS1_16FlashAttnFwdSm90INS1_25CollectiveMainloopFwdSm90ILi2EN4cute5tupleIJNS5_1CILi2EEENS7_ILi1EEES9_EEENS6_IJNS7_ILi128EEENS7_ILi176EEESB_EEELi128ENS_6half_tEfNS_4arch4Sm90ELb0ELb0ELb1ELb0ELb0ELb0ELb0ELb1ELb1ELb0ELb0ELb0EEENS1_21CollectiveEpilogueFwdINS6_IJSB_SB_SC_EEESA_SE_SG_Li256ELb0ELb0ELb0ELb0EEENS1_29StaticPersistentTileSchedulerILb0EEEEEEEEEvNT_6ParamsE,@function
        .size           _ZN7cutlass13device_kernelIN5flash11enable_sm90INS1_16FlashAttnFwdSm90INS1_25CollectiveMainloopFwdSm90ILi2EN4cute5tupleIJNS5_1CILi2EEENS7_ILi1EEES9_EEENS6_IJNS7_ILi128EEENS7_ILi176EEESB_EEELi128ENS_6half_tEfNS_4arch4Sm90ELb0ELb0ELb1ELb0ELb0ELb0ELb0ELb1ELb1ELb0ELb0ELb0EEENS1_21CollectiveEpilogueFwdINS6_IJSB_SB_SC_EEESA_SE_SG_Li256ELb0ELb0ELb0ELb0EEENS1_29StaticPersistentTileSchedulerILb0EEEEEEEEEvNT_6ParamsE,(.L_x_12767 - _ZN7cutlass13device_kernelIN5flash11enable_sm90INS1_16FlashAttnFwdSm90INS1_25CollectiveMainloopFwdSm90ILi2EN4cute5tupleIJNS5_1CILi2EEENS7_ILi1EEES9_EEENS6_IJNS7_ILi128EEENS7_ILi176EEESB_EEELi128ENS_6half_tEfNS_4arch4Sm90ELb0ELb0ELb1ELb0ELb0ELb0ELb0ELb1ELb1ELb0ELb0ELb0EEENS1_21CollectiveEpilogueFwdINS6_IJSB_SB_SC_EEESA_SE_SG_Li256ELb0ELb0ELb0ELb0EEENS1_29StaticPersistentTileSchedulerILb0EEEEEEEEEvNT_6ParamsE)
        .other          _ZN7cutlass13device_kernelIN5flash11enable_sm90INS1_16FlashAttnFwdSm90INS1_25CollectiveMainloopFwdSm90ILi2EN4cute5tupleIJNS5_1CILi2EEENS7_ILi1EEES9_EEENS6_IJNS7_ILi128EEENS7_ILi176EEESB_EEELi128ENS_6half_tEfNS_4arch4Sm90ELb0ELb0ELb1ELb0ELb0ELb0ELb0ELb1ELb1ELb0ELb0ELb0EEENS1_21CollectiveEpilogueFwdINS6_IJSB_SB_SC_EEESA_SE_SG_Li256ELb0ELb0ELb0ELb0EEENS1_29StaticPersistentTileSchedulerILb0EEEEEEEEEvNT_6ParamsE,@"STO_CUDA_ENTRY STV_DEFAULT"
_ZN7cutlass13device_kernelIN5flash11enable_sm90INS1_16FlashAttnFwdSm90INS1_25CollectiveMainloopFwdSm90ILi2EN4cute5tupleIJNS5_1CILi2EEENS7_ILi1EEES9_EEENS6_IJNS7_ILi128EEENS7_ILi176EEESB_EEELi128ENS_6half_tEfNS_4arch4Sm90ELb0ELb0ELb1ELb0ELb0ELb0ELb0ELb1ELb1ELb0ELb0ELb0EEENS1_21CollectiveEpilogueFwdINS6_IJSB_SB_SC_EEESA_SE_SG_Li256ELb0ELb0ELb0ELb0EEENS1_29StaticPersistentTileSchedulerILb0EEEEEEEEEvNT_6ParamsE:
        /* <DEDUP_REMOVED lines=23> */
.L_x_5633:
[----:B------:R-:W-:Y:S05]  /*0170*/  BSYNC B0 ;  /* 0x0000000000007941 */ /* 0x000fea0003800000 */
.L_x_5632:
        /* <DEDUP_REMOVED lines=11> */
[----:B------:R3:W4:Y:S01]  /*0230*/  SHFL.IDX PT, R12, R3, RZ, 0x1f ;  /* 0x00001fff030c7589 */ /* 0x00072200000e0000 */
[----:B-1----:R-:W-:Y:S01]  /*0240*/  ISETP.NE.AND P1, PT, R2, RZ, PT ;  /* 0x000000ff0200720c */ /* 0x002fe20003f25270 */
[----:B--2---:R-:W-:Y:S02]  /*0250*/  @UP0 ULEA UR8, UR8, UR6, 0x18 ;  /* 0x0000000608080291 */ /* 0x004fe4000f8ec03f */
[----:B------:R-:W-:-:S04]  /*0260*/  @UP0 UIADD3 UR6, -UR7, 0x100000, URZ ;  /* 0x0010000007060890 */ /* 0x000fc8000fffe13f */
[----:B------:R-:W-:Y:S02]  /*0270*/  @UP0 USHF.L.U32 UR7, UR6, 0xb, URZ ;  /* 0x0000000b06070899 */ /* 0x000fe4000800063f */
[----:B------:R-:W-:Y:S01]  /*0280*/  @UP0 USHF.L.U32 UR6, UR6, 0x1, URZ ;  /* 0x0000000106060899 */ /* 0x000fe2000800063f */
[----:B------:R-:W-:Y:S01]  /*0290*/  VOTEU.ANY UP0, P0 ;  /* 0x00000000003f7886 */ /* 0x000fe20000000100 */
[----:B------:R-:W1:Y:S04]  /*02a0*/  FENCE.VIEW.ASYNC.S ;  /* 0x00000000000073c6 */ /* 0x000e680000000000 */
[----:B-1----:R3:W1:Y:S06]  /*02b0*/  @UP0 SYNCS.EXCH.64 URZ, [UR8+0x34800], UR4 ;  /* 0x03480004083f05b2 */ /* 0x00266c0008000100 */
[----:B------:R3:W2:Y:S02]  /*02c0*/  @UP1 SYNCS.EXCH.64 URZ, [UR8+0x34820], UR6 ;  /* 0x03482006083f15b2 */ /* 0x0006a40008000100 */
[----:B---34-:R-:W-:Y:S05]  /*02d0*/  @P1 BRA `(.L_x_5634) ;  /* 0x0000000000481947 */ /* 0x018fea0003800000 */
[----:B------:R-:W3:Y:S01]  /*02e0*/  S2UR UR5, SR_CgaCtaId ;  /* 0x00000000000579c3 */ /* 0x000ee20000008800 */
[----:B------:R-:W-:Y:S01]  /*02f0*/  UMOV UR4, 0x400 ;  /* 0x0000040000047882 */ /* 0x000fe20000000000 */
[----:B------:R-:W-:Y:S01]  /*0300*/  UMOV UR6, 0x1 ;  /* 0x0000000100067882 */ /* 0x000fe20000000000 */
[----:B------:R-:W-:Y:S01]  /*0310*/  UMOV UR9, 0x4 ;  /* 0x0000000400097882 */ /* 0x000fe20000000000 */
[----:B------:R-:W-:-:S04]  /*0320*/  UIADD3 UR6, -UR6, 0x100000, URZ ;  /* 0x0010000006067890 */ /* 0x000fc8000fffe13f */
[----:B------:R-:W-:Y:S02]  /*0330*/  USHF.L.U32 UR7, UR6, 0xb, URZ ;  /* 0x0000000b06077899 */ /* 0x000fe4000800063f */
[----:B------:R-:W-:Y:S01]  /*0340*/  USHF.L.U32 UR6, UR6, 0x1, URZ ;  /* 0x0000000106067899 */ /* 0x000fe2000800063f */
[----:B------:R-:W-:Y:S01]  /*0350*/  ELECT P0, URZ, PT ;  /* 0x00000000003f782f */ /* 0x000fe20003800000 */
[----:B---3--:R-:W-:Y:S02]  /*0360*/  ULEA UR8, UR5, UR4, 0x18 ;  /* 0x0000000405087291 */ /* 0x008fe4000f8ec03f */
[----:B------:R-:W-:-:S04]  /*0370*/  UIADD3 UR4, -UR9, 0x100000, URZ ;  /* 0x0010000009047890 */ /* 0x000fc8000fffe13f */
[----:B------:R-:W-:Y:S02]  /*0380*/  USHF.L.U32 UR5, UR4, 0xb, URZ ;  /* 0x0000000b04057899 */ /* 0x000fe4000800063f */
[----:B------:R-:W-:Y:S01]  /*0390*/  USHF.L.U32 UR4, UR4, 0x1, URZ ;  /* 0x0000000104047899 */ /* 0x000fe2000800063f */
[----:B------:R-:W3:Y:S03]  /*03a0*/  FENCE.VIEW.ASYNC.S ;  /* 0x00000000000073c6 */ /* 0x000ee60000000000 */
[----:B---3--:R3:W4:Y:S08]  /*03b0*/  SYNCS.EXCH.64 URZ, [UR8+0x34830], UR6 ;  /* 0x03483006083f75b2 */ /* 0x0087300008000100 */
[----:B------:R3:W1:Y:S01]  /*03c0*/  SYNCS.EXCH.64 URZ, [UR8+0x34840], UR4 ;  /* 0x03484004083f75b2 */ /* 0x0006620008000100 */
[----:B------:R3:W1:Y:S01]  /*03d0*/  SYNCS.EXCH.64 URZ, [UR8+0x34838], UR6 ;  /* 0x03483806083f75b2 */ /* 0x0006620008000100 */
[----:B------:R3:W1:Y:S01]  /*03e0*/  SYNCS.EXCH.64 URZ, [UR8+0x34848], UR4 ;  /* 0x03484804083f75b2 */ /* 0x0006620008000100 */
[----:B------:R-:W-:Y:S01]  /*03f0*/  NOP ;  /* 0x0000000000007918 */ /* 0x000fe20000000000 */
.L_x_5634:
[----:B---3--:R-:W3:Y:S01]  /*0400*/  S2UR UR4, SR_CTAID.Y ;  /* 0x00000000000479c3 */ /* 0x008ee20000002600 */
[----:B------:R-:W5:Y:S01]  /*0410*/  SHFL.IDX PT, R6, R0, RZ, 0x1f ;  /* 0x00001fff00067589 */ /* 0x000f6200000e0000 */
[----:B------:R-:W-:Y:S01]  /*0420*/  ULDC UR5, c[0x0][0x154] ;  /* 0x0000550000057ab9 */ /* 0x000fe20000000800 */
[----:B------:R-:W-:-:S05]  /*0430*/  NOP ;  /* 0x0000000000007918 */ /* 0x000fca0000000000 */
[----:B------:R-:W4:Y:S08]  /*0440*/  S2UR UR6, SR_CTAID.X ;  /* 0x00000000000679c3 */ /* 0x000f300000002500 */
[----:B------:R-:W2:Y:S01]  /*0450*/  LDC R7, c[0x0][0x148] ;  /* 0x00005200ff077b82 */ /* 0x000ea20000000800 */
[----:B---3--:R-:W-:Y:S02]  /*0460*/  I2FP.F32.U32 R3, UR4 ;  /* 0x0000000400037c45 */ /* 0x008fe40008201000 */
[----:B-----5:R-:W-:-:S03]  /*0470*/  ISETP.NE.AND P0, PT, R6, RZ, PT ;  /* 0x000000ff0600720c */ /* 0x020fc60003f05270 */
[----:B------:R-:W-:Y:S01]  /*0480*/  FMUL R5, R3, UR5 ;  /* 0x0000000503057c20 */ /* 0x000fe20008400000 */
[----:B------:R-:W-:Y:S02]  /*0490*/  SHF.R.S32.HI R3, RZ, 0x1f, R10 ;  /* 0x0000001fff037819 */ /* 0x000fe4000001140a */
[----:B----4-:R-:W-:Y:S02]  /*04a0*/  I2FP.F32.U32 R4, UR6 ;  /* 0x0000000600047c45 */ /* 0x010fe40008201000 */
[----:B------:R-:W-:Y:S01]  /*04b0*/  LEA.HI R3, R3, R10, RZ, 0x7 ;  /* 0x0000000a03037211 */ /* 0x000fe200078f38ff */
[----:B------:R-:W3:Y:S02]  /*04c0*/  F2I.U32.TRUNC.NTZ R5, R5 ;  /* 0x0000000500057305 */ /* 0x000ee4000020f000 */
[----:B---3--:R-:W-:-:S04]  /*04d0*/  IMAD.MOV R8, RZ, RZ, -R5 ;  /* 0x000000ffff087224 */ /* 0x008fc800078e0a05 */
[----:B--2---:R-:W-:Y:S01]  /*04e0*/  IMAD R11, R7, R8, UR4 ;  /* 0x00000004070b7e24 */ /* 0x004fe2000f8e0208 */
[----:B------:R-:W-:Y:S02]  /*04f0*/  ULDC UR4, c[0x0][0x150] ;  /* 0x0000540000047ab9 */ /* 0x000fe40000000800 */
[----:B------:R-:W-:Y:S01]  /*0500*/  FMUL R8, R4, UR4 ;  /* 0x0000000404087c20 */ /* 0x000fe20008400000 */
[----:B------:R-:W-:Y:S06]  /*0510*/  @P0 BRA `(.L_x_5635) ;  /* 0x0000000000480947 */ /* 0x000fec0003800000 */
[----:B------:R-:W2:Y:S01]  /*0520*/  S2UR UR5, SR_CgaCtaId ;  /* 0x00000000000579c3 */ /* 0x000ea20000008800 */
        /* <DEDUP_REMOVED lines=12> */
[----:B--2---:R2:W3:Y:S08]  /*05f0*/  SYNCS.EXCH.64 URZ, [UR8+0x34850], UR4 ;  /* 0x03485004083f75b2 */ /* 0x0044f00008000100 */
[----:B------:R2:W4:Y:S01]  /*0600*/  SYNCS.EXCH.64 URZ, [UR8+0x34860], UR6 ;  /* 0x03486006083f75b2 */ /* 0x0005220008000100 */
[----:B------:R2:W1:Y:S01]  /*0610*/  SYNCS.EXCH.64 URZ, [UR8+0x34858], UR4 ;  /* 0x03485804083f75b2 */ /* 0x0004620008000100 */
[----:B------:R2:W1:Y:S01]  /*0620*/  SYNCS.EXCH.64 URZ, [UR8+0x34868], UR6 ;  /* 0x03486806083f75b2 */ /* 0x0004620008000100 */
[----:B------:R-:W-:Y:S01]  /*0630*/  NOP ;  /* 0x0000000000007918 */ /* 0x000fe20000000000 */
.L_x_5635:
        /* <DEDUP_REMOVED lines=37> */
.L_x_5636:
[----:B------:R-:W5:Y:S01]  /*0890*/  SHFL.IDX PT, R13, R0, RZ, 0x1f ;  /* 0x00001fff000d7589 */ /* 0x000f6200000e0000 */
[----:B--2---:R-:W2:Y:S01]  /*08a0*/  S2UR UR4, SR_CTAID.X ;  /* 0x00000000000479c3 */ /* 0x004ea20000002500 */
[----:B------:R-:W-:Y:S01]  /*08b0*/  LOP3.LUT R9, R9, 0x3ffffffc, RZ, 0xc0, !PT ;  /* 0x3ffffffc09097812 */ /* 0x000fe200078ec0ff */
[----:B------:R-:W-:Y:S01]  /*08c0*/  IMAD.IADD R4, R5, 0x1, -R4 ;  /* 0x0000000105047824 */ /* 0x000fe200078e0a04 */
[----:B------:R-:W-:Y:S01]  /*08d0*/  NOP ;  /* 0x0000000000007918 */ /* 0x000fe20000000000 */
[----:B------:R-:W-:Y:S02]  /*08e0*/  IMAD.IADD R7, R2, 0x1, -R7 ;  /* 0x0000000102077824 */ /* 0x000fe400078e0a07 */
[----:B------:R-:W-:Y:S02]  /*08f0*/  IMAD.IADD R9, R6, 0x1, -R9 ;  /* 0x0000000106097824 */ /* 0x000fe400078e0a09 */
[----:B------:R-:W3:Y:S01]  /*0900*/  LDC R6, c[0x0][0x140] ;  /* 0x00005000ff067b82 */ /* 0x000ee20000000800 */
[----:B------:R-:W-:Y:S01]  /*0910*/  LEA R7, R7, R4, 0x2 ;  /* 0x0000000407077211 */ /* 0x000fe200078e10ff */
[----:B------:R-:W-:-:S02]  /*0920*/  IMAD R9, R9, 0x4, R4 ;  /* 0x0000000409097824 */ /* 0x000fc400078e0204 */
[----:B-1----:R-:W-:Y:S01]  /*0930*/  IMAD.MOV R5, RZ, RZ, -R8 ;  /* 0x000000ffff057224 */ /* 0x002fe200078e0a08 */
[----:B------:R-:W-:Y:S02]  /*0940*/  LEA.HI R2, R7, R7, RZ, 0x1 ;  /* 0x0000000707027211 */ /* 0x000fe400078f08ff */
[----:B------:R-:W-:Y:S02]  /*0950*/  LEA.HI R4, R9, R9, RZ, 0x1 ;  /* 0x0000000909047211 */ /* 0x000fe400078f08ff */
[----:B------:R-:W-:Y:S02]  /*0960*/  LOP3.LUT R2, R2, 0xfffffffe, RZ, 0xc0, !PT ;  /* 0xfffffffe02027812 */ /* 0x000fe400078ec0ff */
[----:B------:R-:W-:-:S03]  /*0970*/  LOP3.LUT R4, R4, 0xfffffffe, RZ, 0xc0, !PT ;  /* 0xfffffffe04047812 */ /* 0x000fc600078ec0ff */
[----:B------:R-:W-:Y:S01]  /*0980*/  IMAD.IADD R2, R7, 0x1, -R2 ;  /* 0x0000000107027824 */ /* 0x000fe200078e0a02 */
[----:B-----5:R-:W-:Y:S01]  /*0990*/  ISETP.NE.AND P0, PT, R13, RZ, PT ;  /* 0x000000ff0d00720c */ /* 0x020fe20003f05270 */
[----:B--2---:R-:W-:Y:S02]  /*09a0*/  IMAD R5, R10, R5, UR4 ;  /* 0x000000040a057e24 */ /* 0x004fe4000f8e0205 */
[----:B------:R-:W-:-:S03]  /*09b0*/  IMAD.IADD R4, R9, 0x1, -R4 ;  /* 0x0000000109047824 */ /* 0x000fc600078e0a04 */
[-C--:B------:R-:W-:Y:S02]  /*09c0*/  ISETP.NE.AND P3, PT, R2, R5.reuse, PT ;  /* 0x000000050200720c */ /* 0x080fe40003f65270 */
[----:B------:R-:W-:-:S05]  /*09d0*/  ISETP.NE.AND P5, PT, R4, R5, PT ;  /* 0x000000050400720c */ /* 0x000fca0003fa5270 */
[----:B------:R-:W-:Y:S08]  /*09e0*/  @P0 BRA `(.L_x_5637) ;  /* 0x0000000000480947 */ /* 0x000ff00003800000 */
        /* <DEDUP_REMOVED lines=18> */
.L_x_5637:
[----:B------:R-:W5:Y:S01]  /*0b10*/  SHFL.IDX PT, R5, R0, RZ, 0x1f ;  /* 0x00001fff00057589 */ /* 0x000f6200000e0000 */
[----:B------:R-:W-:Y:S01]  /*0b20*/  IMAD.SHL.U32 R2, R7, 0x4, RZ ;  /* 0x0000000407027824 */ /* 0x000fe200078e00ff */
[----:B------:R-:W-:Y:S01]  /*0b30*/  MOV R23, 0x1 ;  /* 0x0000000100177802 */ /* 0x000fe20000000f00 */
[----:B------:R-:W-:Y:S01]  /*0b40*/  IMAD.SHL.U32 R4, R9, 0x4, RZ ;  /* 0x0000000409047824 */ /* 0x000fe200078e00ff */
        /* <DEDUP_REMOVED lines=17> */
[----:B---3--:R-:W-:Y:S02]  /*0c60*/  ISETP.EQ.U32.AND P1, PT, R6, 0x1, PT ;  /* 0x000000010600780c */ /* 0x008fe40003f22070 */
[----:B------:R-:W-:Y:S02]  /*0c70*/  ISETP.NE.AND P2, PT, R12, RZ, PT ;  /* 0x000000ff0c00720c */ /* 0x000fe40003f45270 */
        /* <DEDUP_REMOVED lines=17> */
[----:B-1----:R1:W3:Y:S08]  /*0d90*/  SYNCS.EXCH.64 URZ, [UR8+0x348b0], UR4 ;  /* 0x0348b004083f75b2 */ /* 0x0022f00008000100 */
[----:B------:R1:W1:Y:S01]  /*0da0*/  SYNCS.EXCH.64 URZ, [UR8+0x348c0], UR6 ;  /* 0x0348c006083f75b2 */ /* 0x0002620008000100 */
[----:B------:R1:W1:Y:S01]  /*0db0*/  SYNCS.EXCH.64 URZ, [UR8+0x348b8], UR4 ;  /* 0x0348b804083f75b2 */ /* 0x0002620008000100 */
[----:B------:R1:W1:Y:S01]  /*0dc0*/  SYNCS.EXCH.64 URZ, [UR8+0x348c8], UR6 ;  /* 0x0348c806083f75b2 */ /* 0x0002620008000100 */
[----:B------:R-:W-:Y:S01]  /*0dd0*/  NOP ;  /* 0x0000000000007918 */ /* 0x000fe20000000000 */
.L_x_5638:
[----:B------:R-:W-:Y:S01]  /*0de0*/  LOP3.LUT R23, R23, R2, RZ, 0xc0, !PT ;  /* 0x0000000217177212 */ /* 0x000fe200078ec0ff */
[----:B------:R-:W-:Y:S01]  /*0df0*/  NOP ;  /* 0x0000000000007918 */ /* 0x000fe20000000000 */
[----:B------:R-:W-:Y:S01]  /*0e00*/  LOP3.LUT R22, R22, R3, RZ, 0xc0, !PT ;  /* 0x0000000316167212 */ /* 0x000fe200078ec0ff */
[----:B------:R-:W-:Y:S06]  /*0e10*/  @!P1 BRA `(.L_x_5639) ;  /* 0x0000000000089947 */ /* 0x000fec0003800000 */
[----:B-1234-:R-:W-:Y:S01]  /*0e20*/  UCGABAR_ARV ;  /* 0x00000000000079c7 */ /* 0x01efe20008000000 */
[----:B------:R-:W-:Y:S05]  /*0e30*/  BRA `(.L_x_5640) ;  /* 0x0000000000047947 */ /* 0x000fea0003800000 */
.L_x_5639:
[----:B-1234-:R-:W-:Y:S01]  /*0e40*/  NOP ;  /* 0x0000000000007918 */ /* 0x01efe20000000000 */
.L_x_5640:
[----:B------:R-:W-:Y:S05]  /*0e50*/  @!P1 BRA `(.L_x_5641) ;  /* 0x00000000000c9947 */ /* 0x000fea0003800000 */
[----:B------:R-:W-:Y:S01]  /*0e60*/  UCGABAR_WAIT ;  /* 0x0000000000007dc7 */ /* 0x000fe20008000000 */
[----:B------:R-:W-:Y:S01]  /*0e70*/  CCTL.IVALL ;  /* 0x00000000ff00798f */ /* 0x000fe20002000000 */
[----:B------:R-:W-:Y:S05]  /*0e80*/  BRA `(.L_x_5642) ;  /* 0x0000000000047947 */ /* 0x000fea0003800000 */
.L_x_5641:
[----:B------:R-:W-:Y:S06]  /*0e90*/  BAR.SYNC.DEFER_BLOCKING 0x0 ;  /* 0x0000000000007b1d */ /* 0x000fec0000010000 */
.L_x_5642:
[----:B------:R-:W-:-:S05]  /*0ea0*/  IMAD.MOV.U32 R2, RZ, RZ, 0x1 ;  /* 0x00000001ff027424 */ /* 0x000fca00078e00ff */
[----:B------:R-:W-:-:S05]  /*0eb0*/  SEL R2, R2, 0x2, !P2 ;  /* 0x0000000202027807 */ /* 0x000fca0005000000 */
[----:B------:R1:W-:Y:S01]  /*0ec0*/  STL [R1+0x1c], R2 ;  /* 0x00001c0201007387 */ /* 0x0003e20000100800 */
[----:B------:R-:W-:Y:S05]  /*0ed0*/  @!P2 BRA `(.L_x_5643) ;  /* 0x000000cc0054a947 */ /* 0x000fea0003800000 */
.L_x_5644:
[----:B------:R-:W-:-:S08]  /*0ee0*/  NOP ;  /* 0x0000000000007918 */ /* 0x000fd00000000000 */
[----:B------:R-:W2:Y:S02]  /*0ef0*/  USETMAXREG.TRY_ALLOC.CTAPOOL UP0, 0xf0 ;  /* 0x000000f0000079c8 */ /* 0x000ea40008000600 */
[----:B--2---:R-:W-:-:S13]  /*0f00*/  PLOP3.LUT P0, PT, PT, PT, UP0, 0x80, 0x0 ;  /* 0x000000000000781c */ /* 0x004fda0003f0f008 */
[----:B------:R-:W-:Y:S05]  /*0f10*/  @!P0 BRA `(.L_x_5644) ;  /* 0xfffffffc00f08947 */ /* 0x000fea000383ffff */
[----:B-1----:R-:W1:Y:S01]  /*0f20*/  S2R R2, SR_TID.X ;  /* 0x0000000000027919 */ /* 0x002e620000002100 */
[----:B------:R-:W2:Y:S08]  /*0f30*/  S2UR UR7, SR_CTAID.X ;  /* 0x00000000000779c3 */ /* 0x000eb00000002500 */
[----:B------:R-:W-:Y:S06]  /*0f40*/  BAR.ARV 0x8, 0x120 ;  /* 0x0204800000007b1d */ /* 0x000fec0000002000 */
[----:B-1----:R-:W-:-:S04]  /*0f50*/  LOP3.LUT R0, R2, 0xffffff80, RZ, 0xc0, !PT ;  /* 0xffffff8002007812 */ /* 0x002fc800078ec0ff */
[----:B------:R-:W-:Y:S02]  /*0f60*/  ISETP.NE.AND P0, PT, R0, 0x80, PT ;  /* 0x000000800000780c */ /* 0x000fe40003f05270 */
[----:B------:R-:W2:Y:S11]  /*0f70*/  LDC R0, c[0x0][0xda4] ;  /* 0x00036900ff007b82 */ /* 0x000eb60000000800 */
[----:B------:R-:W-:Y:S06]  /*0f80*/  @!P0 BAR.ARV 0x9, 0x100 ;  /* 0x0244000000008b1d */ /* 0x000fec0000002000 */
[----:B--2---:R-:W-:-:S13]  /*0f90*/  ISETP.LE.AND P0, PT, R0, UR7, PT ;  /* 0x0000000700007c0c */ /* 0x004fda000bf03270 */
[----:B------:R-:W-:Y:S05]  /*0fa0*/  @P0 EXIT ;  /* 0x000000000000094d */ /* 0x000fea0003800000 */
[----:B------:R-:W2:Y:S01]  /*0fb0*/  LDL.LU R8, [R1+0x1c] ;  /* 0x00001c0001087983 */ /* 0x000ea20000300800 */
[----:B------:R-:W-:-:S05]  /*0fc0*/  VIADD R0, R2, 0xffffff80 ;  /* 0xffffff8002007836 */ /* 0x000fca0000000000 */
[----:B------:R-:W-:-:S04]  /*0fd0*/  SHF.R.S32.HI R3, RZ, 0x1f, R0 ;  /* 0x0000001fff037819 */ /* 0x000fc80000011400 */
[----:B------:R-:W-:-:S04]  /*0fe0*/  LEA.HI R2, R3, R0, RZ, 0x7 ;  /* 0x0000000003027211 */ /* 0x000fc800078f38ff */
[----:B------:R-:W-:Y:S01]  /*0ff0*/  LOP3.LUT R5, R2, 0xffffff80, RZ, 0xc0, !PT ;  /* 0xffffff8002057812 */ /* 0x000fe200078ec0ff */
[----:B------:R-:W1:Y:S01]  /*1000*/  S2UR UR4, SR_CgaCtaId ;  /* 0x00000000000479c3 */ /* 0x000e620000008800 */
[----:B------:R-:W-:-:S03]  /*1010*/  LEA.HI R6, R3, R0, RZ, 0x4 ;  /* 0x0000000003067211 */ /* 0x000fc600078f20ff */
[----:B------:R-:W-:Y:S01]  /*1020*/  IMAD.IADD R222, R0, 0x1, -R5 ;  /* 0x0000000100de7824 */ /* 0x000fe200078e0a05 */
[----:B------:R-:W-:-:S03]  /*1030*/  LOP3.LUT R7, R6, 0x3fffff0, RZ, 0xc0, !PT ;  /* 0x03fffff006077812 */ /* 0x000fc600078ec0ff */
[----:B------:R-:W3:Y:S01]  /*1040*/  S2UR UR6, SR_SWINHI ;  /* 0x00000000000679c3 */ /* 0x000ee20000002f00 */
        /* <DEDUP_REMOVED lines=16> */
[----:B-1----:R-:W-:Y:S01]  /*1150*/  ULEA UR39, UR4, UR39, 0x18 ;  /* 0x0000002704277291 */ /* 0x002fe2000f8ec03f */
        /* <DEDUP_REMOVED lines=8> */
[----:B---3--:R-:W-:Y:S01]  /*11e0*/  UMOV UR5, UR6 ;  /* 0x0000000600057c82 */ /* 0x008fe20008000000 */
[----:B------:R-:W-:Y:S01]  /*11f0*/  SHF.L.U32 R5, R6, 0x3, RZ ;  /* 0x0000000306057819 */ /* 0x000fe200000006ff */
[----:B------:R-:W-:-:S02]  /*1200*/  IMAD.MOV.U32 R228, RZ, RZ, -0x2 ;  /* 0xfffffffeffe47424 */ /* 0x000fc400078e00ff */
[----:B------:R-:W-:Y:S02]  /*1210*/  IMAD.U32 R16, RZ, RZ, UR4 ;  /* 0x00000004ff107e24 */ /* 0x000fe4000f8e00ff */
[----:B------:R-:W-:Y:S02]  /*1220*/  IMAD.U32 R17, RZ, RZ, UR5 ;  /* 0x00000005ff117e24 */ /* 0x000fe4000f8e00ff */
[----:B------:R-:W-:Y:S02]  /*1230*/  IMAD.IADD R3, R222, 0x1, -R3 ;  /* 0x00000001de037824 */ /* 0x000fe400078e0a03 */
[----:B------:R-:W-:Y:S02]  /*1240*/  IMAD R7, R0, 0x10, R7 ;  /* 0x0000001000077824 */ /* 0x000fe400078e0207 */
[----:B------:R-:W-:Y:S02]  /*1250*/  IMAD.IADD R2, R225, 0x1, -R2 ;  /* 0x00000001e1027824 */ /* 0x000fe400078e0a02 */
[----:B------:R-:W-:-:S02]  /*1260*/  IMAD R228, R3, R228, 0xb0 ;  /* 0x000000b003e47424 */ /* 0x000fc400078e02e4 */
[----:B------:R-:W-:Y:S01]  /*1270*/  IMAD.WIDE R16, R5, 0x2, R16 ;  /* 0x0000000205107825 */ /* 0x000fe200078e0210 */
[----:B------:R-:W-:-:S03]  /*1280*/  UMOV UR61, URZ ;  /* 0x0000003f003d7c82 */ /* 0x000fc60008000000 */
[----:B------:R-:W-:Y:S02]  /*1290*/  IMAD R227, R2, 0x40, R7 ;  /* 0x0000004002e37824 */ /* 0x000fe400078e0207 */
[----:B------:R-:W-:Y:S02]  /*12a0*/  IMAD.U32 R220, RZ, RZ, UR7 ;  /* 0x00000007ffdc7e24 */ /* 0x000fe4000f8e00ff */
[----:B------:R-:W-:Y:S01]  /*12b0*/  IMAD.MOV.U32 R221, RZ, RZ, RZ ;  /* 0x000000ffffdd7224 */ /* 0x000fe200078e00ff */
[----:B------:R-:W-:Y:S01]  /*12c0*/  UMOV UR38, URZ ;  /* 0x0000003f00267c82 */ /* 0x000fe20008000000 */
[----:B--2---:R-:W-:-:S07]  /*12d0*/  LOP3.LUT R18, R8, 0x1, RZ, 0xfc, !PT ;  /* 0x0000000108127812 */ /* 0x004fce00078efcff */
.L_x_5671:
[----:B------:R-:W1:Y:S01]  /*12e0*/  SHFL.IDX PT, R0, R225, RZ, 0x1f ;  /* 0x00001fffe1007589 */ /* 0x000e6200000e0000 */
[----:B------:R-:W2:Y:S01]  /*12f0*/  LDC R113, c[0x0][0x2e0] ;  /* 0x0000b800ff717b82 */ /* 0x000ea20000000800 */
[----:B------:R-:W-:Y:S01]  /*1300*/  ULDC UR4, c[0x0][0xda8] ;  /* 0x00036a0000047ab9 */ /* 0x000fe20000000800 */
[----:B------:R-:W-:Y:S01]  /*1310*/  ULDC.64 UR6, c[0x0][0x3f8] ;  /* 0x0000fe0000067ab9 */ /* 0x000fe20000000a00 */
[----:B------:R-:W-:Y:S01]  /*1320*/  R2UR UR10, R220 ;  /* 0x00000000dc0a72ca */ /* 0x000fe200000e0000 */
[----:B------:R-:W-:Y:S02]  /*1330*/  UISETP.NE.AND UP1, UPT, UR4, 0x1, UPT ;  /* 0x000000010400788c */ /* 0x000fe4000bf25270 */
[----:B------:R-:W-:Y:S01]  /*1340*/  UISETP.NE.U32.AND UP0, UPT, UR6, URZ, UPT ;  /* 0x0000003f0600728c */ /* 0x000fe2000bf05070 */
[----:B------:R-:W-:Y:S02]  /*1350*/  ULDC UR5, c[0x0][0xdb4] ;  /* 0x00036d0000057ab9 */ /* 0x000fe40000000800 */
[----:B------:R-:W-:Y:S01]  /*1360*/  ULDC UR6, c[0x0][0x404] ;  /* 0x0001010000067ab9 */ /* 0x000fe20000000800 */
[----:B------:R-:W-:-:S02]  /*1370*/  UISETP.NE.AND.EX UP0, UPT, UR7, URZ, UPT, UP0 ;  /* 0x0000003f0700728c */ /* 0x000fc4000bf05300 */
[----:B------:R-:W-:Y:S02]  /*1380*/  UIADD3 UR8, UR39, 0x16400, URZ ;  /* 0x0001640027087890 */ /* 0x000fe4000fffe03f */
[----:B------:R-:W-:Y:S02]  /*1390*/  UISETP.NE.AND UP2, UPT, UR5, 0x1, UPT ;  /* 0x000000010500788c */ /* 0x000fe4000bf45270 */
[----:B------:R-:W-:Y:S01]  /*13a0*/  USEL UR6, UR6, 0x1, UP0 ;  /* 0x0000000106067887 */ /* 0x000fe20008000000 */
[----:B------:R-:W-:Y:S01]  /*13b0*/  @UP1 ULDC UR5, c[0x0][0xdac] ;  /* 0x00036b0000051ab9 */ /* 0x000fe20000000800 */
[----:B------:R-:W-:Y:S01]  /*13c0*/  ULOP3.LUT UP0, URZ, UR8, 0x9f, URZ, 0xc0, !UPT ;  /* 0x0000009f083f7892 */ /* 0x000fe2000f80c03f */
[----:B------:R-:W-:Y:S01]  /*13d0*/  UMOV UR11, UR10 ;  /* 0x0000000a000b7c82 */ /* 0x000fe20008000000 */
[----:B-1----:R-:W-:Y:S02]  /*13e0*/  R2UR UR9, R0 ;  /* 0x00000000000972ca */ /* 0x002fe400000e0000 */
[----:B--2---:R-:W-:Y:S01]  /*13f0*/  IMAD R113, R113, UR6, RZ ;  /* 0x0000000671717c24 */ /* 0x004fe2000f8e02ff */
[----:B------:R-:W-:Y:S01]  /*1400*/  @UP1 ULDC UR6, c[0x0][0xdb0] ;  /* 0x00036c0000061ab9 */ /* 0x000fe20000000800 */
[----:B------:R-:W-:-:S03]  /*1410*/  PLOP3.LUT P0, PT, PT, PT, UP0, 0x80, 0x0 ;  /* 0x000000000000781c */ /* 0x000fc60003f0f008 */
[----:B------:R-:W-:-:S05]  /*1420*/  IADD3 R0, R113, 0xaf, RZ ;  /* 0x000000af71007810 */ /* 0x000fca0007ffe0ff */
[----:B------:R-:W-:Y:S01]  /*1430*/  IMAD.HI R0, R0, 0x2e8ba2e9, RZ ;  /* 0x2e8ba2e900007827 */ /* 0x000fe200078e02ff */
[----:B------:R-:W-:-:S03]  /*1440*/  ULEA.HI UR4, UR9, UR9, URZ, 0x1 ;  /* 0x0000000909047291 */ /* 0x000fc6000f8f083f */
[----:B------:R-:W-:Y:S01]  /*1450*/  IMAD.U32 R19, RZ, RZ, UR9 ;  /* 0x00000009ff137e24 */ /* 0x000fe2000f8e00ff */
[----:B------:R-:W-:Y:S01]  /*1460*/  SHF.R.U32.HI R3, RZ, 0x1f, R0 ;  /* 0x0000001fff037819 */ /* 0x000fe20000011600 */
[----:B------:R-:W-:Y:S02]  /*1470*/  ULOP3.LUT UR7, UR4, 0x1e, URZ, 0xc0, !UPT ;  /* 0x0000001e04077892 */ /* 0x000fe4000f8ec03f */
[----:B------:R-:W-:Y:S01]  /*1480*/  UIMAD.WIDE.U32 UR4, UR10, UR5, URZ ;  /* 0x000000050a0472a5 */ /* 0x000fe2000f8e003f */
[----:B------:R-:W-:Y:S01]  /*1490*/  LEA.HI.SX32 R112, R0, R3, 0x1b ;  /* 0x0000000300707211 */ /* 0x000fe200078fdaff */
[----:B------:R-:W-:Y:S02]  /*14a0*/  UIADD3 UR7, UR9, -UR7, URZ ;  /* 0x8000000709077290 */ /* 0x000fe4000fffe03f */
[----:B------:R-:W-:Y:S02]  /*14b0*/  @UP1 USHF.R.U32.HI UR11, URZ, UR6, UR5 ;  /* 0x000000063f0b1299 */ /* 0x000fe40008011605 */
[----:B------:R-:W-:-:S03]  /*14c0*/  ULEA UR7, UR7, UR8, 0xd ;  /* 0x0000000807077291 */ /* 0x000fc6000f8e683f */
[----:B------:R-:W-:Y:S01]  /*14d0*/  @UP2 ULDC.64 UR8, c[0x0][0xdb8] ;  /* 0x00036e0000082ab9 */ /* 0x000fe20000000a00 */
[----:B------:R-:W-:Y:S01]  /*14e0*/  USHF.R.U32.HI UR7, URZ, 0x4, UR7 ;  /* 0x000000043f077899 */ /* 0x000fe20008011607 */
[----:B------:R-:W-:Y:S01]  /*14f0*/  IMAD.U32 R224, RZ, RZ, UR11 ;  /* 0x0000000bffe07e24 */ /* 0x000fe2000f8e00ff */
[----:B------:R-:W-:Y:S02]  /*1500*/  UIMAD.WIDE.U32 UR4, UR11, UR8, URZ ;  /* 0x000000080b0472a5 */ /* 0x000fe4000f8e003f */
[----:B------:R-:W-:Y:S01]  /*1510*/  UMOV UR36, UR11 ;  /* 0x0000000b00247c82 */ /* 0x000fe20008000000 */
[----:B------:R-:W-:Y:S02]  /*1520*/  ULOP3.LUT UR48, UR7, 0x3fff, URZ, 0xc0, !UPT ;  /* 0x00003fff07307892 */ /* 0x000fe4000f8ec03f */
[----:B------:R-:W-:Y:S02]  /*1530*/  @UP2 USHF.R.U32.HI UR36, URZ, UR9, UR5 ;  /* 0x000000093f242299 */ /* 0x000fe40008011605 */
[----:B------:R-:W-:-:S02]  /*1540*/  UMOV UR4, UR10 ;  /* 0x0000000a00047c82 */ /* 0x000fc40008000000 */
[----:B------:R-:W-:Y:S01]  /*1550*/  IMAD.U32 R223, RZ, RZ, UR4 ;  /* 0x00000004ffdf7e24 */ /* 0x000fe2000f8e00ff */
[----:B------:R-:W-:Y:S07]  /*1560*/  @!P0 BRA `(.L_x_5645) ;  /* 0x0000000000408947 */ /* 0x000fee0003800000 */
[----:B------:R-:W-:Y:S01]  /*1570*/  MOV R0, 0x0 ;  /* 0x0000000000007802 */ /* 0x000fe20000000f00 */
[----:B------:R-:W-:Y:S01]  /*1580*/  ULDC.64 UR4, c[0x4][0x1b8] ;  /* 0x01006e0000047ab9 */ /* 0x000fe20000000a00 */
[----:B------:R-:W-:Y:S01]  /*1590*/  ULDC.64 UR6, c[0x4][0xc8] ;  /* 0x0100320000067ab9 */ /* 0x000fe20000000a00 */
[----:B------:R-:W-:Y:S01]  /*15a0*/  IMAD.U32 R4, RZ, RZ, UR4 ;  /* 0x00000004ff047e24 */ /* 0x000fe2000f8e00ff */
[----:B------:R1:W2:Y:S01]  /*15b0*/  LDC.64 R2, c[0x4][R0] ;  /* 0x0100000000027b82 */ /* 0x0002a20000000a00 */
        /* <DEDUP_REMOVED lines=11> */
.L_x_5645:
[----:B------:R-:W-:Y:S02]  /*1670*/  LOP3.LUT R0, R221, 0x1, RZ, 0xc0, !PT ;  /* 0x00000001dd007812 */ /* 0x000fe400078ec0ff */
[----:B------:R-:W-:Y:S02]  /*1680*/  ISETP.NE.AND P0, PT, R18, 0x3, PT ;  /* 0x000000031200780c */ /* 0x000fe40003f05270 */
[----:B------:R-:W-:-:S04]  /*1690*/  SHF.L.U32 R0, R0, 0x1f, RZ ;  /* 0x0000001f00007819 */ /* 0x000fc800000006ff */
[----:B------:R-:W1:Y:S02]  /*16a0*/  SYNCS.PHASECHK.TRANS64.TRYWAIT P1, [UR39+0x34800], R0 ;  /* 0x03480000ff0075a7 */ /* 0x000e640008020167 */
[----:B-1----:R-:W-:Y:S05]  /*16b0*/  @!P1 BRA `(.L_x_5646) ;  /* 0x000000f400c49947 */ /* 0x002fea0003800000 */
.L_x_5736:
[----:B------:R-:W-:Y:S05]  /*16c0*/  @!P0 BRA `(.L_x_5647) ;  /* 0x0000000000048947 */ /* 0x000fea0003800000 */
[----:B------:R-:W-:Y:S01]  /*16d0*/  BPT.TRAP 0x1 ;  /* 0x000000040000795c */ /* 0x000fe20000300000 */
.L_x_5647:
[----:B------:R-:W-:Y:S02]  /*16e0*/  IMAD.U32 R10, RZ, RZ, UR38 ;  /* 0x00000026ff0a7e24 */ /* 0x000fe4000f8e00ff */
[----:B-1----:R-:W-:-:S03]  /*16f0*/  IMAD.U32 R3, RZ, RZ, UR61 ;  /* 0x0000003dff037e24 */ /* 0x002fc6000f8e00ff */
[----:B------:R-:W-:Y:S02]  /*1700*/  LEA R10, R10, UR39, 0x3 ;  /* 0x000000270a0a7c11 */ /* 0x000fe4000f8e18ff */
[----:B------:R-:W-:-:S04]  /*1710*/  SHF.L.U32 R3, R3, 0x1f, RZ ;  /* 0x0000001f03037819 */ /* 0x000fc800000006ff */
[----:B------:R1:W2:Y:S01]  /*1720*/  SYNCS.PHASECHK.TRANS64.TRYWAIT P1, [R10+URZ+0x34830], R3 ;  /* 0x034830030a0075a7 */ /* 0x0002a2000802017f */
[----:B------:R-:W-:Y:S05]  /*1730*/  @!P0 BRA `(.L_x_5648) ;  /* 0x0000000000048947 */ /* 0x000fea0003800000 */
[----:B------:R-:W-:Y:S01]  /*1740*/  BPT.TRAP 0x1 ;  /* 0x000000040000795c */ /* 0x000fe20000300000 */
.L_x_5648:
[----:B--2---:R-:W-:Y:S05]  /*1750*/  @P1 BRA `(.L_x_5649) ;  /* 0x0000000000081947 */ /* 0x004fea0003800000 */
[----:B------:R-:W2:Y:S02]  /*1760*/  SYNCS.PHASECHK.TRANS64.TRYWAIT P1, [R10+URZ+0x34830], R3 ;  /* 0x034830030a0075a7 */ /* 0x000ea4000802017f */
[----:B--2---:R-:W-:Y:S05]  /*1770*/  @!P1 BRA `(.L_x_5650) ;  /* 0x000000f400ac9947 */ /* 0x004fea0003800000 */
.L_x_5649:
[----:B------:R-:W-:Y:S05]  /*1780*/  WARPSYNC.ALL ;  /* 0x0000000000007948 */ /* 0x000fea0003800000 */
[----:B------:R-:W-:Y:S01]  /*1790*/  UIADD3 UR4, UR39, 0x1e400, URZ ;  /* 0x0001e40027047890 */ /* 0x000fe2000fffe03f */
[----:B------:R-:W-:Y:S01]  /*17a0*/  WARPGROUP.ARRIVE ;  /* 0x00000000000079c5 */ /* 0x000fe20000000000 */
[----:B------:R-:W-:Y:S02]  /*17b0*/  ULOP3.LUT UR48, UR48, 0x10000, URZ, 0xfc, !UPT ;  /* 0x0001000030307892 */ /* 0x000fe4000f8efc3f */
[----:B------:R-:W-:Y:S01]  /*17c0*/  USHF.R.U32.HI UR4, URZ, 0x4, UR4 ;  /* 0x000000043f047899 */ /* 0x000fe20008011604 */
[----:B------:R-:W-:Y:S01]  /*17d0*/  UMOV UR41, 0x40000040 ;  /* 0x4000004000297882 */ /* 0x000fe20000000000 */
[----:B------:R-:W-:-:S02]  /*17e0*/  UMOV UR43, 0x40000040 ;  /* 0x40000040002b7882 */ /* 0x000fc40000000000 */
        /* <DEDUP_REMOVED lines=8> */
[----:B------:R-:W-:Y:S02]  /*1870*/  UIMAD UR37, UR38, 0xb00, UR7 ;  /* 0x00000b00262578a4 */ /* 0x000fe4000f8e0207 */
[----:B------:R-:W-:Y:S01]  /*1880*/  IMAD.U32 R0, RZ, RZ, UR7 ;  /* 0x00000007ff007e24 */ /* 0x000fe2000f8e00ff */
[----:B------:R-:W-:Y:S01]  /*1890*/  UMOV UR7, 0x40000040 ;  /* 0x4000004000077882 */ /* 0x000fe20000000000 */
[----:B------:R-:W-:-:S02]  /*18a0*/  UIADD3 UR6, UR37, 0x80, URZ ;  /* 0x0000008025067890 */ /* 0x000fc4000fffe03f */
[----:B------:R-:W-:Y:S02]  /*18b0*/  UIADD3 UR10, UR37, 0x100, URZ ;  /* 0x00000100250a7890 */ /* 0x000fe4000fffe03f */
[----:B------:R-:W-:Y:S01]  /*18c0*/  UMOV UR42, UR37 ;  /* 0x00000025002a7c82 */ /* 0x000fe20008000000 */
[----:B------:R-:W-:Y:S01]  /*18d0*/  UMOV UR9, UR41 ;  /* 0x0000002900097c82 */ /* 0x000fe20008000000 */
[----:B------:R-:W-:Y:S01]  /*18e0*/  HGMMA.64x16x16.F32 R104, gdesc[UR40], RZ, !UPT, gsb0 ;  /* 0x00200000286879f0 */ /* 0x000fe2000c0008ff */
        /* <DEDUP_REMOVED lines=25> */
[----:B------:R-:W-:Y:S01]  /*1a80*/  UMOV UR43, 0x40000040 ;  /* 0x40000040002b7882 */ /* 0x000fe20000000000 */
[----:B------:R-:W-:Y:S01]  /*1a90*/  UIADD3 UR46, UR37, 0x604, URZ ;  /* 0x00000604252e7890 */ /* 0x000fe2000fffe03f */
[----:B------:R-:W-:Y:S01]  /*1aa0*/  UMOV UR47, 0x40000040 ;  /* 0x40000040002f7882 */ /* 0x000fe20000000000 */
[----:B------:R-:W-:Y:S01]  /*1ab0*/  UIADD3 UR50, UR37, 0x606, URZ ;  /* 0x0000060625327890 */ /* 0x000fe2000fffe03f */
[----:B------:R-:W-:Y:S01]  /*1ac0*/  UMOV UR51, 0x40000040 ;  /* 0x4000004000337882 */ /* 0x000fe20000000000 */
        /* <DEDUP_REMOVED lines=50> */
[----:B------:R-:W-:Y:S02]  /*1df0*/  UMOV UR41, 0x40000040 ;  /* 0x4000004000297882 */ /* 0x000fe40000000000 */
[----:B------:R-:W-:Y:S01]  /*1e00*/  UMOV UR9, UR41 ;  /* 0x0000002900097c82 */ /* 0x000fe20008000000 */
[----:B------:R-:W-:Y:S01]  /*1e10*/  UMOV UR13, UR41 ;  /* 0x00000029000d7c82 */ /* 0x000fe20008000000 */
[----:B------:R-:W-:Y:S01]  /*1e20*/  UMOV UR17, UR41 ;  /* 0x0000002900117c82 */ /* 0x000fe20008000000 */
[----:B------:R-:W-:Y:S01]  /*1e30*/  UMOV UR21, UR41 ;  /* 0x0000002900157c82 */ /* 0x000fe20008000000 */
[----:B------:R-:W-:Y:S01]  /*1e40*/  UMOV UR25, UR41 ;  /* 0x0000002900197c82 */ /* 0x000fe20008000000 */
[----:B------:R-:W-:Y:S01]  /*1e50*/  UMOV UR29, UR41 ;  /* 0x00000029001d7c82 */ /* 0x000fe20008000000 */
[----:B------:R-:W-:Y:S01]  /*1e60*/  UMOV UR33, UR41 ;  /* 0x0000002900217c82 */ /* 0x000fe20008000000 */
[----:B------:R-:W-:Y:S01]  /*1e70*/  IMAD.U32 R7, RZ, RZ, UR41 ;  /* 0x00000029ff077e24 */ /* 0x000fe2000f8e00ff */
[----:B------:R-:W-:-:S02]  /*1e80*/  WARPGROUP.DEPBAR.LE gsb0, 0x0 ;  /* 0x00008000000079c5 */ /* 0x000fc40000010000 */
[----:B------:R-:W-:-:S06]  /*1e90*/  WARPGROUP.ARRIVE ;  /* 0x00000000000079c5 */ /* 0x000fcc0000000000 */
[----:B------:R-:W-:Y:S01]  /*1ea0*/  HGMMA.64x16x16.F32 R24, gdesc[UR4], RZ, !UPT, gsb0 ;  /* 0x00200000041879f0 */ /* 0x000fe2000c0008ff */
[----:B------:R-:W-:Y:S02]  /*1eb0*/  UIADD3 UR4, UR48, 0x2, URZ ;  /* 0x0000000230047890 */ /* 0x000fe4000fffe03f */
[----:B------:R-:W-:Y:S01]  /*1ec0*/  UIADD3 UR6, UR37, 0x2, URZ ;  /* 0x0000000225067890 */ /* 0x000fe2000fffe03f */
[----:B------:R-:W-:Y:S01]  /*1ed0*/  UMOV UR5, UR41 ;  /* 0x0000002900057c82 */ /* 0x000fe20008000000 */
[----:B------:R-:W-:-:S03]  /*1ee0*/  UMOV UR7, 0x40000040 ;  /* 0x4000004000077882 */ /* 0x000fc60000000000 */
[----:B------:R-:W-:Y:S02]  /*1ef0*/  UMOV UR40, UR4 ;  /* 0x0000000400287c82 */ /* 0x000fe40008000000 */
        /* <DEDUP_REMOVED lines=15> */
[----:B------:R-:W-:Y:S01]  /*1ff0*/  HGMMA.64x16x16.F32 R104, gdesc[UR40], R104, gsb0 ;  /* 0x00200000286879f0 */ /* 0x000fe20008000868 */
[----:B------:R-:W-:Y:S02]  /*2000*/  UMOV UR43, 0x40000040 ;  /* 0x40000040002b7882 */ /* 0x000fe40000000000 */
[----:B------:R-:W-:Y:S02]  /*2010*/  WARPGROUP.DEPBAR.LE gsb0, 0x0 ;  /* 0x00008000000079c5 */ /* 0x000fe40000010000 */
[----:B------:R-:W-:-:S06]  /*2020*/  WARPGROUP.ARRIVE ;  /* 0x00000000000079c5 */ /* 0x000fcc0000000000 */
[----:B------:R-:W-:Y:S01]  /*2030*/  HGMMA.64x16x16.F32 R96, gdesc[UR4], R96, gsb0 ;  /* 0x00200000046079f0 */ /* 0x000fe20008000860 */
[----:B------:R-:W-:Y:S02]  /*2040*/  UIADD3 UR4, UR37, 0x202, URZ ;  /* 0x0000020225047890 */ /* 0x000fe4000fffe03f */
[----:B------:R-:W-:Y:S01]  /*2050*/  UIADD3 UR6, UR37, 0x482, URZ ;  /* 0x0000048225067890 */ /* 0x000fe2000fffe03f */
[----:B------:R-:W-:Y:S01]  /*2060*/  UMOV UR5, UR41 ;  /* 0x0000002900057c82 */ /* 0x000fe20008000000 */
[----:B------:R-:W-:-:S03]  /*2070*/  UMOV UR7, 0x40000040 ;  /* 0x4000004000077882 */ /* 0x000fc60000000000 */
[----:B------:R-:W-:Y:S01]  /*2080*/  UMOV UR18, UR4 ;  /* 0x0000000400127c82 */ /* 0x000fe20008000000 */
[----:B------:R-:W-:Y:S01]  /*2090*/  UMOV UR4, UR40 ;  /* 0x0000002800047c82 */ /* 0x000fe20008000000 */
        /* <DEDUP_REMOVED lines=137> */
[----:B-12---:R-:W-:Y:S01]  /*2930*/  IMAD.U32 R3, RZ, RZ, UR41 ;  /* 0x00000029ff037e24 */ /* 0x006fe2000f8e00ff */
        /* <DEDUP_REMOVED lines=20> */
[----:B------:R-:W-:Y:S01]  /*2a80*/  MOV R2, UR40 ;  /* 0x0000002800027c02 */ /* 0x000fe20008000f00 */
        /* <DEDUP_REMOVED lines=94> */
[----:B------:R-:W-:-:S06]  /*3070*/  UMOV UR7, 0x40000040 ;  /* 0x4000004000077882 */ /* 0x000fcc0000000000 */
        /* <DEDUP_REMOVED lines=9> */
[----:B------:R-:W-:Y:S01]  /*3110*/  UMOV UR41, UR9 ;  /* 0x0000000900297c82 */ /* 0x000fe20008000000 */
[----:B------:R-:W-:Y:S01]  /*3120*/  UMOV UR33, UR9 ;  /* 0x0000000900217c82 */ /* 0x000fe20008000000 */
[----:B------:R-:W-:Y:S02]  /*3130*/  WARPGROUP.DEPBAR.LE gsb0, 0x0 ;  /* 0x00008000000079c5 */ /* 0x000fe40000010000 */
[----:B------:R-:W-:-:S06]  /*3140*/  WARPGROUP.ARRIVE ;  /* 0x00000000000079c5 */ /* 0x000fcc0000000000 */
[----:B------:R-:W-:Y:S01]  /*3150*/  HGMMA.64x16x16.F32 R72, gdesc[UR12], R72, gsb0 ;  /* 0x002000000c4879f0 */ /* 0x000fe20008000848 */
[----:B------:R-:W-:Y:S01]  /*3160*/  UIADD3 UR14, UR37, 0x782, URZ ;  /* 0x00000782250e7890 */ /* 0x000fe2000fffe03f */
[----:B------:R-:W-:Y:S01]  /*3170*/  UMOV UR13, UR9 ;  /* 0x00000009000d7c82 */ /* 0x000fe20008000000 */
[----:B------:R-:W-:Y:S01]  /*3180*/  UMOV UR15, 0x40000040 ;  /* 0x40000040000f7882 */ /* 0x000fe20000000000 */
        /* <DEDUP_REMOVED lines=224> */
.L_x_5651:
[----:B------:R-:W-:Y:S01]  /*3f90*/  ULDC UR6, c[0x0][0x9d8] ;  /* 0x0002760000067ab9 */ /* 0x000fe20000000800 */
[----:B------:R-:W-:Y:S01]  /*3fa0*/  ULDC UR7, c[0x0][0x988] ;  /* 0x0002620000077ab9 */ /* 0x000fe20000000800 */
[----:B------:R-:W-:Y:S01]  /*3fb0*/  FMUL.FTZ R13, R104, UR6 ;  /* 0x00000006680d7c20 */ /* 0x000fe20008410000 */
[----:B------:R-:W-:Y:S01]  /*3fc0*/  FMUL.FTZ R14, R105, UR6 ;  /* 0x00000006690e7c20 */ /* 0x000fe20008410000 */
[----:B------:R-:W-:Y:S01]  /*3fd0*/  FMUL.FTZ R21, R108, UR6 ;  /* 0x000000066c157c20 */ /* 0x000fe20008410000 */
[----:B------:R-:W-:Y:S01]  /*3fe0*/  FMUL.FTZ R104, R109, UR6 ;  /* 0x000000066d687c20 */ /* 0x000fe20008410000 */
[----:B------:R-:W2:Y:S01]  /*3ff0*/  LDL R134, [R1+0x4] ;  /* 0x0000040001867983 */ /* 0x000ea20000100800 */
[----:B------:R-:W-:Y:S01]  /*4000*/  FMUL.FTZ R122, R33, UR6 ;  /* 0x00000006217a7c20 */ /* 0x000fe20008410000 */
[----:B------:R-:W1:Y:S01]  /*4010*/  MUFU.TANH R13, R13 ;  /* 0x0000000d000d7308 */ /* 0x000e620000002400 */
[----:B------:R-:W-:Y:S02]  /*4020*/  IMAD.IADD R33, R228, 0x1, R113 ;  /* 0x00000001e4217824 */ /* 0x000fe400078e0271 */
[----:B------:R-:W-:Y:S01]  /*4030*/  FMUL.FTZ R105, R96, UR6 ;  /* 0x0000000660697c20 */ /* 0x000fe20008410000 */
[----:B------:R-:W-:Y:S01]  /*4040*/  FMUL.FTZ R126, R36, UR6 ;  /* 0x00000006247e7c20 */ /* 0x000fe20008410000 */
[----:B------:R-:W-:Y:S01]  /*4050*/  FMUL.FTZ R11, R106, UR6 ;  /* 0x000000066a0b7c20 */ /* 0x000fe20008410000 */
[----:B------:R-:W-:-:S02]  /*4060*/  IMAD R36, R112, -0xb0, R33 ;  /* 0xffffff5070247824 */ /* 0x000fc400078e0221 */
[----:B------:R-:W-:Y:S01]  /*4070*/  FMUL.FTZ R106, R97, UR6 ;  /* 0x00000006616a7c20 */ /* 0x000fe20008410000 */
[----:B------:R-:W-:Y:S01]  /*4080*/  FMUL.FTZ R12, R107, UR6 ;  /* 0x000000066b0c7c20 */ /* 0x000fe20008410000 */
[----:B------:R-:W3:Y:S01]  /*4090*/  MUFU.TANH R14, R14 ;  /* 0x0000000e000e7308 */ /* 0x000ee20000002400 */
[----:B------:R-:W-:Y:S01]  /*40a0*/  FMUL.FTZ R107, R100, UR6 ;  /* 0x00000006646b7c20 */ /* 0x000fe20008410000 */
[----:B------:R-:W-:Y:S01]  /*40b0*/  ISETP.GT.AND P2, PT, R36, RZ, PT ;  /* 0x000000ff2400720c */ /* 0x000fe20003f44270 */
[----:B------:R-:W-:Y:S01]  /*40c0*/  FMUL.FTZ R128, R24, UR6 ;  /* 0x0000000618807c20 */ /* 0x000fe20008410000 */
[----:B------:R-:W-:Y:S01]  /*40d0*/  ISETP.GT.AND P1, PT, R36, 0x1, PT ;  /* 0x000000012400780c */ /* 0x000fe20003f24270 */
[----:B------:R-:W-:Y:S01]  /*40e0*/  FMUL.FTZ R20, R110, UR6 ;  /* 0x000000066e147c20 */ /* 0x000fe20008410000 */
[----:B------:R-:W-:Y:S01]  /*40f0*/  ISETP.GT.AND P6, PT, R36, 0x8, PT ;  /* 0x000000082400780c */ /* 0x000fe20003fc4270 */
[----:B------:R-:W-:Y:S01]  /*4100*/  FMUL.FTZ R100, R101, UR6 ;  /* 0x0000000665647c20 */ /* 0x000fe20008410000 */
[----:B------:R-:W4:Y:S01]  /*4110*/  MUFU.TANH R21, R21 ;  /* 0x0000001500157308 */ /* 0x000f220000002400 */
[----:B-1----:R-:W-:Y:S01]  /*4120*/  FSEL R24, R13, -INF , P2 ;  /* 0xff8000000d187808 */ /* 0x002fe20001000000 */
[----:B------:R-:W-:Y:S01]  /*4130*/  FMUL.FTZ R15, R111, UR6 ;  /* 0x000000066f0f7c20 */ /* 0x000fe20008410000 */
[----:B------:R-:W-:Y:S01]  /*4140*/  FMUL.FTZ R97, R98, UR6 ;  /* 0x0000000662617c20 */ /* 0x000fe20008410000 */
[----:B------:R-:W-:Y:S01]  /*4150*/  FMUL.FTZ R98, R102, UR6 ;  /* 0x0000000666627c20 */ /* 0x000fe20008410000 */
[----:B------:R-:W-:Y:S01]  /*4160*/  ISETP.GT.AND P5, PT, R36, 0x9, PT ;  /* 0x000000092400780c */ /* 0x000fe20003fa4270 */
[----:B------:R-:W-:Y:S01]  /*4170*/  FMUL.FTZ R102, R88, UR6 ;  /* 0x0000000658667c20 */ /* 0x000fe20008410000 */
[----:B------:R-:W-:Y:S01]  /*4180*/  ISETP.GT.AND P4, PT, R36, 0x10, PT ;  /* 0x000000102400780c */ /* 0x000fe20003f84270 */
[----:B------:R-:W1:Y:S01]  /*4190*/  MUFU.TANH R104, R104 ;  /* 0x0000006800687308 */ /* 0x000e620000002400 */
[----:B---3--:R-:W-:Y:S01]  /*41a0*/  FSEL R109, R14, -INF , P1 ;  /* 0xff8000000e6d7808 */ /* 0x008fe20000800000 */
[----:B------:R-:W-:Y:S01]  /*41b0*/  FMUL.FTZ R101, R89, UR6 ;  /* 0x0000000659657c20 */ /* 0x000fe20008410000 */
[----:B------:R-:W-:Y:S01]  /*41c0*/  FMUL.FTZ R96, R99, UR6 ;  /* 0x0000000663607c20 */ /* 0x000fe20008410000 */
[----:B------:R-:W-:Y:S01]  /*41d0*/  FMUL.FTZ R99, R103, UR6 ;  /* 0x0000000667637c20 */ /* 0x000fe20008410000 */
[----:B------:R-:W-:Y:S01]  /*41e0*/  FMNMX.FTZ R132, R24, R109, !PT ;  /* 0x0000006d18847209 */ /* 0x000fe20007810000 */
[----:B------:R-:W-:Y:S01]  /*41f0*/  FMUL.FTZ R103, R92, UR6 ;  /* 0x000000065c677c20 */ /* 0x000fe20008410000 */
[----:B------:R-:W-:Y:S01]  /*4200*/  ISETP.GT.AND P3, PT, R36, 0x11, PT ;  /* 0x000000112400780c */ /* 0x000fe20003f64270 */
        /* <DEDUP_REMOVED lines=43> */
[----:B------:R-:W-:Y:S01]  /*44c0*/  ISETP.GT.AND P1, PT, R36, 0x19, PT ;  /* 0x000000192400780c */ /* 0x000fe20003f24270 */
[----:B------:R-:W-:Y:S01]  /*44d0*/  FMUL.FTZ R114, R41, UR6 ;  /* 0x0000000629727c20 */ /* 0x000fe20008410000 */
[----:B------:R-:W-:Y:S01]  /*44e0*/  FMUL.FTZ R52, R54, UR6 ;  /* 0x0000000636347c20 */ /* 0x000fe20008410000 */
        /* <DEDUP_REMOVED lines=13> */
[----:B------:R-:W-:Y:S01]  /*45c0*/  ISETP.GT.AND P6, PT, R36, 0x20, PT ;  /* 0x000000202400780c */ /* 0x000fe20003fc4270 */
[----:B------:R-:W-:Y:S01]  /*45d0*/  FMUL.FTZ R68, R69, UR6 ;  /* 0x0000000645447c20 */ /* 0x000fe20008410000 */
[----:B------:R-:W-:Y:S01]  /*45e0*/  FMUL.FTZ R69, R56, UR6 ;  /* 0x0000000638457c20 */ /* 0x000fe20008410000 */
        /* <DEDUP_REMOVED lines=37> */
[----:B------:R-:W-:Y:S01]  /*4840*/  P2R R116, PR, RZ, 0x1 ;  /* 0x00000001ff747803 */ /* 0x000fe20000000000 */
[----:B------:R-:W-:Y:S01]  /*4850*/  FMUL.FTZ R39, R39, UR6 ;  /* 0x0000000627277c20 */ /* 0x000fe20008410000 */
[----:B------:R-:W-:Y:S01]  /*4860*/  FMNMX.FTZ R132, R151, R132, !PT ;  /* 0x0000008497847209 */ /* 0x000fe20007810000 */
[----:B------:R-:W-:Y:S01]  /*4870*/  FMUL.FTZ R26, R26, UR6 ;  /* 0x000000061a1a7c20 */ /* 0x000fe20008410000 */
[----:B------:R-:W-:Y:S01]  /*4880*/  FMUL.FTZ R30, R30, UR6 ;  /* 0x000000061e1e7c20 */ /* 0x000fe20008410000 */
[----:B------:R-:W-:Y:S01]  /*4890*/  MUFU.TANH R98, R98 ;  /* 0x0000006200627308 */ /* 0x000fe20000002400 */
[----:B-1----:R-:W-:-:S02]  /*48a0*/  FSEL R25, R96, -INF , P3 ;  /* 0xff80000060197808 */ /* 0x002fc40001800000 */
[----:B------:R-:W-:-:S05]  /*48b0*/  ISETP.GT.AND P3, PT, R36, 0x29, PT ;  /* 0x000000292400780c */ /* 0x000fca0003f64270 */
[----:B------:R-:W1:Y:S01]  /*48c0*/  MUFU.TANH R92, R92 ;  /* 0x0000005c005c7308 */ /* 0x000e620000002400 */
[----:B---3--:R-:W-:-:S04]  /*48d0*/  FSEL R149, R103, -INF , P4 ;  /* 0xff80000067957808 */ /* 0x008fc80002000000 */
[----:B------:R-:W-:-:S03]  /*48e0*/  FMNMX.FTZ R132, R149, R132, !PT ;  /* 0x0000008495847209 */ /* 0x000fc60007810000 */
[----:B------:R-:W3:Y:S08]  /*48f0*/  MUFU.TANH R99, R99 ;  /* 0x0000006300637308 */ /* 0x000ef00000002400 */
[----:B------:R-:W-:Y:S01]  /*4900*/  MUFU.TANH R94, R94 ;  /* 0x0000005e005e7308 */ /* 0x000fe20000002400 */
[----:B-1----:R-:W-:-:S04]  /*4910*/  FSEL R103, R92, -INF , P3 ;  /* 0xff8000005c677808 */ /* 0x002fc80001800000 */
[----:B------:R-:W-:-:S03]  /*4920*/  FMNMX.FTZ R132, R103, R132, !PT ;  /* 0x0000008467847209 */ /* 0x000fc60007810000 */
[----:B------:R-:W1:Y:S01]  /*4930*/  MUFU.TANH R88, R88 ;  /* 0x0000005800587308 */ /* 0x000e620000002400 */
[----:B---3--:R-:W-:Y:S02]  /*4940*/  FSEL R33, R99, -INF , P1 ;  /* 0xff80000063217808 */ /* 0x008fe40000800000 */
[----:B------:R-:W-:-:S05]  /*4950*/  ISETP.GT.AND P1, PT, R36, 0x31, PT ;  /* 0x000000312400780c */ /* 0x000fca0003f24270 */
[----:B------:R-:W3:Y:S08]  /*4960*/  MUFU.TANH R93, R93 ;  /* 0x0000005d005d7308 */ /* 0x000ef00000002400 */
[----:B------:R-:W4:Y:S01]  /*4970*/  MUFU.TANH R89, R89 ;  /* 0x0000005900597308 */ /* 0x000f220000002400 */
[----:B-1----:R-:W-:Y:S01]  /*4980*/  FSEL R35, R88, -INF , P6 ;  /* 0xff80000058237808 */ /* 0x002fe20003000000 */
[----:B------:R-:W-:Y:S01]  /*4990*/  IMAD.U32 R88, RZ, RZ, UR7 ;  /* 0x00000007ff587e24 */ /* 0x000fe2000f8e00ff */
[----:B------:R-:W-:-:S05]  /*49a0*/  ISETP.GT.AND P6, PT, R36, 0x38, PT ;  /* 0x000000382400780c */ /* 0x000fca0003fc4270 */
[----:B------:R-:W1:Y:S01]  /*49b0*/  MUFU.TANH R95, R95 ;  /* 0x0000005f005f7308 */ /* 0x000e620000002400 */
[----:B---3--:R-:W-:-:S07]  /*49c0*/  FSEL R131, R93, -INF , P1 ;  /* 0xff8000005d837808 */ /* 0x008fce0000800000 */
[----:B------:R-:W3:Y:S01]  /*49d0*/  MUFU.TANH R90, R90 ;  /* 0x0000005a005a7308 */ /* 0x000ee20000002400 */
[----:B----4-:R-:W-:Y:S02]  /*49e0*/  FSEL R37, R89, -INF , P5 ;  /* 0xff80000059257808 */ /* 0x010fe40002800000 */
[----:B------:R-:W-:-:S05]  /*49f0*/  ISETP.GT.AND P5, PT, R36, 0x39, PT ;  /* 0x000000392400780c */ /* 0x000fca0003fa4270 */
[----:B------:R4:W-:Y:S01]  /*4a00*/  MUFU.TANH R185, R29 ;  /* 0x0000001d00b97308 */ /* 0x0009e20000002400 */
[----:B-1----:R-:W-:-:S07]  /*4a10*/  FSEL R145, R95, -INF , P6 ;  /* 0xff8000005f917808 */ /* 0x002fce0003000000 */
[----:B------:R-:W1:Y:S01]  /*4a20*/  MUFU.TANH R84, R84 ;  /* 0x0000005400547308 */ /* 0x000e620000002400 */
[----:B----4-:R-:W-:Y:S02]  /*4a30*/  FSEL R29, R98, -INF , P2 ;  /* 0xff800000621d7808 */ /* 0x010fe40001000000 */
[----:B------:R-:W-:Y:S02]  /*4a40*/  ISETP.GT.AND P2, PT, R36, 0x30, PT ;  /* 0x000000302400780c */ /* 0x000fe40003f44270 */
[----:B---3--:R-:W-:Y:S02]  /*4a50*/  FSEL R41, R90, -INF , P4 ;  /* 0xff8000005a297808 */ /* 0x008fe40002000000 */
[----:B------:R-:W-:Y:S01]  /*4a60*/  FSEL R147, R94, -INF , P2 ;  /* 0xff8000005e937808 */ /* 0x000fe20001000000 */
[----:B------:R-:W3:Y:S01]  /*4a70*/  MUFU.TANH R91, R91 ;  /* 0x0000005b005b7308 */ /* 0x000ee20000002400 */
[----:B------:R-:W-:Y:S02]  /*4a80*/  ISETP.GT.AND P4, PT, R36, 0x40, PT ;  /* 0x000000402400780c */ /* 0x000fe40003f84270 */
[----:B------:R-:W-:-:S04]  /*4a90*/  FMNMX.FTZ R132, R147, R132, !PT ;  /* 0x0000008493847209 */ /* 0x000fc80007810000 */
[----:B------:R-:W-:Y:S01]  /*4aa0*/  FMNMX.FTZ R132, R131, R132, !PT ;  /* 0x0000008483847209 */ /* 0x000fe20007810000 */
        /* <DEDUP_REMOVED lines=161> */
[----:B----4-:R-:W-:Y:S01]  /*54c0*/  FSEL R99, R32, -INF , P1 ;  /* 0xff80000020637808 */ /* 0x010fe20000800000 */
[----:B------:R-:W-:Y:S01]  /*54d0*/  FMUL.FTZ R32, R31, UR6 ;  /* 0x000000061f207c20 */ /* 0x000fe20008410000 */
[----:B------:R-:W-:-:S04]  /*54e0*/  ISETP.GT.AND P1, PT, R36, 0xa9, PT ;  /* 0x000000a92400780c */ /* 0x000fc80003f24270 */
[----:B------:R-:W-:Y:S01]  /*54f0*/  FSEL R185, R185, -INF , P1 ;  /* 0xff800000b9b97808 */ /* 0x000fe20000800000 */
[----:B------:R-:W4:Y:S01]  /*5500*/  MUFU.TANH R20, R39 ;  /* 0x0000002700147308 */ /* 0x000f220000002400 */
[----:B-1----:R-:W-:-:S04]  /*5510*/  FSEL R183, R14, -INF , P2 ;  /* 0xff8000000eb77808 */ /* 0x002fc80001000000 */
[----:B------:R-:W-:-:S03]  /*5520*/  FMNMX.FTZ R132, R183, R132, !PT ;  /* 0x00000084b7847209 */ /* 0x000fc60007810000 */
[----:B------:R-:W1:Y:S01]  /*5530*/  MUFU.TANH R26, R26 ;  /* 0x0000001a001a7308 */ /* 0x000e620000002400 */
[----:B------:R-:W-:-:S05]  /*5540*/  FMNMX.FTZ R132, R185, R132, !PT ;  /* 0x00000084b9847209 */ /* 0x000fca0007810000 */
[----:B------:R-:W5:Y:S02]  /*5550*/  SHFL.BFLY PT, R89, R132, 0x2, 0x1f ;  /* 0x0c401f0084597f89 */ /* 0x000f6400000e0000 */
[----:B------:R-:W-:Y:S08]  /*5560*/  MUFU.TANH R30, R30 ;  /* 0x0000001e001e7308 */ /* 0x000ff00000002400 */
[----:B------:R-:W-:Y:S01]  /*5570*/  MUFU.TANH R32, R32 ;  /* 0x0000002000207308 */ /* 0x000fe20000002400 */
[----:B-----5:R-:W-:-:S05]  /*5580*/  FMNMX.FTZ R28, R132, R89, !PT ;  /* 0x00000059841c7209 */ /* 0x020fca0007810000 */
[----:B------:R-:W5:Y:S02]  /*5590*/  SHFL.BFLY PT, R89, R28, 0x1, 0x1f ;  /* 0x0c201f001c597f89 */ /* 0x000f6400000e0000 */
[----:B-----5:R-:W-:Y:S01]  /*55a0*/  FMNMX.FTZ R89, R28, R89, !PT ;  /* 0x000000591c597209 */ /* 0x020fe20007810000 */
[----:B------:R-:W-:-:S03]  /*55b0*/  FMUL.FTZ R28, R27, UR6 ;  /* 0x000000061b1c7c20 */ /* 0x000fc60008410000 */
[C---:B------:R-:W-:Y:S01]  /*55c0*/  FSETP.NEU.FTZ.AND P0, PT, R89.reuse, -INF , PT ;  /* 0xff8000005900780b */ /* 0x040fe20003f1d000 */
[----:B------:R-:W-:Y:S02]  /*55d0*/  FMUL.FTZ R14, R89, R88 ;  /* 0x00000058590e7220 */ /* 0x000fe40000410000 */
[----:B------:R-:W5:Y:S03]  /*55e0*/  MUFU.TANH R28, R28 ;  /* 0x0000001c001c7308 */ /* 0x000f660000002400 */
[----:B------:R-:W-:Y:S02]  /*55f0*/  FSEL R14, R14, RZ, P0 ;  /* 0x000000ff0e0e7208 */ /* 0x000fe40000000000 */
[----:B------:R-:W-:-:S03]  /*5600*/  ISETP.NE.AND P0, PT, R116, RZ, PT ;  /* 0x000000ff7400720c */ /* 0x000fc60003f05270 */
[--C-:B------:R-:W-:Y:S01]  /*5610*/  FFMA.FTZ R176, R24, R88, -R14.reuse ;  /* 0x0000005818b07223 */ /* 0x100fe2000001080e */
[----:B------:R-:W-:Y:S01]  /*5620*/  FMNMX.FTZ R24, R11, R12, !PT ;  /* 0x0000000c0b187209 */ /* 0x000fe20007810000 */
[-CC-:B------:R-:W-:Y:S01]  /*5630*/  FFMA.FTZ R180, R105, R88.reuse, -R14.reuse ;  /* 0x0000005869b47223 */ /* 0x180fe2000001080e */
[-CC-:B------:R-:W-:Y:S01]  /*5640*/  FFMA.FTZ R105, R121, R88.reuse, -R14.reuse ;  /* 0x0000005879697223 */ /* 0x180fe2000001080e */
[--C-:B------:R-:W-:Y:S01]  /*5650*/  FFMA.FTZ R121, R127, R88, -R14.reuse ;  /* 0x000000587f797223 */ /* 0x100fe2000001080e */
[----:B------:R-:W-:Y:S01]  /*5660*/  FMNMX.FTZ R24, R13, R24, !PT ;  /* 0x000000180d187209 */ /* 0x000fe20007810000 */
[-CC-:B------:R-:W-:Y:S01]  /*5670*/  FFMA.FTZ R27, R109, R88.reuse, -R14.reuse ;  /* 0x000000586d1b7223 */ /* 0x180fe2000001080e */
[----:B---3--:R-:W-:Y:S01]  /*5680*/  FSEL R127, R38, -INF , P6 ;  /* 0xff800000267f7808 */ /* 0x008fe20003000000 */
[--C-:B------:R-:W-:Y:S01]  /*5690*/  FFMA.FTZ R109, R131, R88, -R14.reuse ;  /* 0x00000058836d7223 */ /* 0x100fe2000001080e */
[----:B------:R-:W-:Y:S01]  /*56a0*/  FMNMX.FTZ R24, R15, R24, !PT ;  /* 0x000000180f187209 */ /* 0x000fe20007810000 */
[-CC-:B------:R-:W-:Y:S01]  /*56b0*/  FFMA.FTZ R31, R115, R88.reuse, -R14.reuse ;  /* 0x00000058731f7223 */ /* 0x180fe2000001080e */
[----:B----4-:R-:W-:Y:S01]  /*56c0*/  FSEL R131, R20, -INF , P5 ;  /* 0xff80000014837808 */ /* 0x010fe20002800000 */
[--C-:B------:R-:W-:Y:S01]  /*56d0*/  FFMA.FTZ R115, R133, R88, -R14.reuse ;  /* 0x0000005885737223 */ /* 0x100fe2000001080e */
[----:B------:R-:W-:Y:S01]  /*56e0*/  FMNMX.FTZ R24, R21, R24, !PT ;  /* 0x0000001815187209 */ /* 0x000fe20007810000 */
[-CC-:B------:R-:W-:Y:S01]  /*56f0*/  FFMA.FTZ R196, R139, R88.reuse, -R14.reuse ;  /* 0x000000588bc47223 */ /* 0x180fe2000001080e */
[----:B-1----:R-:W-:Y:S01]  /*5700*/  FSEL R133, R26, -INF , P4 ;  /* 0xff8000001a857808 */ /* 0x002fe20002000000 */
[--C-:B------:R-:W-:Y:S01]  /*5710*/  FFMA.FTZ R194, R141, R88, -R14.reuse ;  /* 0x000000588dc27223 */ /* 0x100fe2000001080e */
[----:B------:R-:W-:Y:S01]  /*5720*/  FMNMX.FTZ R24, R25, R24, !PT ;  /* 0x0000001819187209 */ /* 0x000fe20007810000 */
[-CC-:B------:R-:W-:Y:S01]  /*5730*/  FFMA.FTZ R188, R147, R88.reuse, -R14.reuse ;  /* 0x0000005893bc7223 */ /* 0x180fe2000001080e */
[----:B-----5:R-:W-:Y:S01]  /*5740*/  FSEL R139, R28, -INF , P3 ;  /* 0xff8000001c8b7808 */ /* 0x020fe20001800000 */
[--C-:B------:R-:W-:Y:S01]  /*5750*/  FFMA.FTZ R39, R117, R88, -R14.reuse ;  /* 0x0000005875277223 */ /* 0x100fe2000001080e */
[----:B------:R-:W-:Y:S01]  /*5760*/  FMNMX.FTZ R24, R29, R24, !PT ;  /* 0x000000181d187209 */ /* 0x000fe20007810000 */
[-CC-:B------:R-:W-:Y:S01]  /*5770*/  FFMA.FTZ R117, R91, R88.reuse, -R14.reuse ;  /* 0x000000585b757223 */ /* 0x180fe2000001080e */
[----:B------:R-:W-:Y:S01]  /*5780*/  FSEL R141, R30, -INF , P2 ;  /* 0xff8000001e8d7808 */ /* 0x000fe20001000000 */
[--C-:B------:R-:W-:Y:S01]  /*5790*/  FFMA.FTZ R178, R111, R88, -R14.reuse ;  /* 0x000000586fb27223 */ /* 0x100fe2000001080e */
[----:B------:R-:W-:Y:S01]  /*57a0*/  FMNMX.FTZ R24, R33, R24, !PT ;  /* 0x0000001821187209 */ /* 0x000fe20007810000 */
[----:B------:R-:W-:Y:S01]  /*57b0*/  MUFU.EX2 R176, R176 ;  /* 0x000000b000b07308 */ /* 0x000fe20000000800 */
[----:B------:R-:W-:Y:S01]  /*57c0*/  FSEL R147, R32, -INF , P1 ;  /* 0xff80000020937808 */ /* 0x000fe20000800000 */
        /* <DEDUP_REMOVED lines=8> */
[--C-:B------:R-:W-:Y:S01]  /*5850*/  FFMA.FTZ R107, R151, R88, -R14.reuse ;  /* 0x00000058976b7223 */ /* 0x100fe2000001080e */
[----:B------:R-:W-:Y:S01]  /*5860*/  FMNMX.FTZ R24, R41, R24, !PT ;  /* 0x0000001829187209 */ /* 0x000fe20007810000 */
[-CC-:B------:R-:W-:Y:S01]  /*5870*/  FFMA.FTZ R186, R149, R88.reuse, -R14.reuse ;  /* 0x0000005895ba7223 */ /* 0x180fe2000001080e */
[-CC-:B------:R-:W-:Y:S01]  /*5880*/  FFMA.FTZ R192, R143, R88.reuse, -R14.reuse ;  /* 0x000000588fc07223 */ /* 0x180fe2000001080e */
[--C-:B------:R-:W-:Y:S01]  /*5890*/  FFMA.FTZ R111, R125, R88, -R14.reuse ;  /* 0x000000587d6f7223 */ /* 0x100fe2000001080e */
[----:B------:R-:W-:Y:S01]  /*58a0*/  FMNMX.FTZ R24, R43, R24, !PT ;  /* 0x000000182b187209 */ /* 0x000fe20007810000 */
[----:B------:R-:W3:Y:S01]  /*58b0*/  MUFU.EX2 R178, R178 ;  /* 0x000000b200b27308 */ /* 0x000ee20000000800 */
[-CC-:B------:R-:W-:Y:S01]  /*58c0*/  FFMA.FTZ R198, R137, R88.reuse, -R14.reuse ;  /* 0x0000005889c67223 */ /* 0x180fe2000001080e */
[--C-:B------:R-:W-:Y:S01]  /*58d0*/  FFMA.FTZ R200, R135, R88, -R14.reuse ;  /* 0x0000005887c87223 */ /* 0x100fe2000001080e */
[----:B------:R-:W-:Y:S01]  /*58e0*/  FMNMX.FTZ R24, R45, R24, !PT ;  /* 0x000000182d187209 */ /* 0x000fe20007810000 */
[-CC-:B------:R-:W-:Y:S01]  /*58f0*/  FFMA.FTZ R123, R129, R88.reuse, -R14.reuse ;  /* 0x00000058817b7223 */ /* 0x180fe2000001080e */
[-CC-:B------:R-:W-:Y:S01]  /*5900*/  FFMA.FTZ R103, R103, R88.reuse, -R14.reuse ;  /* 0x0000005867677223 */ /* 0x180fe2000001080e */
[--C-:B------:R-:W-:Y:S01]  /*5910*/  FFMA.FTZ R101, R101, R88, -R14.reuse ;  /* 0x0000005865657223 */ /* 0x100fe2000001080e */
[----:B------:R-:W-:Y:S01]  /*5920*/  FMNMX.FTZ R24, R81, R24, !PT ;  /* 0x0000001851187209 */ /* 0x000fe20007810000 */
[----:B------:R-:W4:Y:S01]  /*5930*/  MUFU.EX2 R31, R31 ;  /* 0x0000001f001f7308 */ /* 0x000f220000000800 */
[-CC-:B------:R-:W-:Y:S01]  /*5940*/  FFMA.FTZ R202, R153, R88.reuse, -R14.reuse ;  /* 0x0000005899ca7223 */ /* 0x180fe2000001080e */
[--C-:B------:R-:W-:Y:S01]  /*5950*/  FFMA.FTZ R125, R159, R88, -R14.reuse ;  /* 0x000000589f7d7223 */ /* 0x100fe2000001080e */
[----:B------:R-:W-:Y:S01]  /*5960*/  FMNMX.FTZ R24, R47, R24, !PT ;  /* 0x000000182f187209 */ /* 0x000fe20007810000 */
[-CC-:B------:R-:W-:Y:S01]  /*5970*/  FFMA.FTZ R204, R157, R88.reuse, -R14.reuse ;  /* 0x000000589dcc7223 */ /* 0x180fe2000001080e */
[-CC-:B------:R-:W-:Y:S01]  /*5980*/  FFMA.FTZ R129, R155, R88.reuse, -R14.reuse ;  /* 0x000000589b817223 */ /* 0x180fe2000001080e */
[--C-:B------:R-:W-:Y:S01]  /*5990*/  FFMA.FTZ R206, R161, R88, -R14.reuse ;  /* 0x00000058a1ce7223 */ /* 0x100fe2000001080e */
[----:B------:R-:W-:Y:S01]  /*59a0*/  FMNMX.FTZ R24, R83, R24, !PT ;  /* 0x0000001853187209 */ /* 0x000fe20007810000 */
[----:B------:R-:W5:Y:S01]  /*59b0*/  MUFU.EX2 R180, R180 ;  /* 0x000000b400b47308 */ /* 0x000f620000000800 */
[-CC-:B------:R-:W-:Y:S01]  /*59c0*/  FFMA.FTZ R135, R163, R88.reuse, -R14.reuse ;  /* 0x00000058a3877223 */ /* 0x180fe2000001080e */
[--C-:B------:R-:W-:Y:S01]  /*59d0*/  FFMA.FTZ R208, R165, R88, -R14.reuse ;  /* 0x00000058a5d07223 */ /* 0x100fe2000001080e */
[----:B------:R-:W-:Y:S01]  /*59e0*/  FMNMX.FTZ R24, R49, R24, !PT ;  /* 0x0000001831187209 */ /* 0x000fe20007810000 */
[-CC-:B------:R-:W-:Y:S01]  /*59f0*/  FFMA.FTZ R137, R167, R88.reuse, -R14.reuse ;  /* 0x00000058a7897223 */ /* 0x180fe2000001080e */
[-CC-:B------:R-:W-:Y:S01]  /*5a00*/  FFMA.FTZ R210, R169, R88.reuse, -R14.reuse ;  /* 0x00000058a9d27223 */ /* 0x180fe2000001080e */
[--C-:B------:R-:W-:Y:S01]  /*5a10*/  FFMA.FTZ R119, R119, R88, -R14.reuse ;  /* 0x0000005877777223 */ /* 0x100fe2000001080e */
[----:B------:R-:W-:Y:S01]  /*5a20*/  FMNMX.FTZ R24, R73, R24, !PT ;  /* 0x0000001849187209 */ /* 0x000fe20007810000 */
[----:B------:R-:W2:Y:S01]  /*5a30*/  MUFU.EX2 R39, R39 ;  /* 0x0000002700277308 */ /* 0x000ea20000000800 */
        /* <DEDUP_REMOVED lines=8> */
[----:B------:R-:W-:Y:S01]  /*5ac0*/  FFMA.FTZ R151, R185, R88, -R14 ;  /* 0x00000058b9977223 */ /* 0x000fe2000001080e */
[----:B------:R-:W-:-:S02]  /*5ad0*/  ISETP.GE.AND P2, PT, R113, 0xb1, PT ;  /* 0x000000b17100780c */ /* 0x000fc40003f46270 */
[----:B------:R-:W-:-:S04]  /*5ae0*/  FMNMX.FTZ R24, R53, R24, !PT ;  /* 0x0000001835187209 */ /* 0x000fc80007810000 */
[----:B------:R-:W-:Y:S01]  /*5af0*/  FMNMX.FTZ R24, R65, R24, !PT ;  /* 0x0000001841187209 */ /* 0x000fe20007810000 */
[----:B------:R-:W2:Y:S03]  /*5b00*/  MUFU.EX2 R105, R105 ;  /* 0x0000006900697308 */ /* 0x000ea60000000800 */
[----:B------:R-:W-:-:S04]  /*5b10*/  FMNMX.FTZ R24, R67, R24, !PT ;  /* 0x0000001843187209 */ /* 0x000fc80007810000 */
[----:B------:R-:W-:Y:S01]  /*5b20*/  FMNMX.FTZ R24, R55, R24, !PT ;  /* 0x0000001837187209 */ /* 0x000fe20007810000 */
[----:B------:R-:W2:Y:S03]  /*5b30*/  MUFU.EX2 R184, R184 ;  /* 0x000000b800b87308 */ /* 0x000ea60000000800 */
        /* <DEDUP_REMOVED lines=30> */
[----:B------:R-:W1:Y:S04]  /*5d20*/  SHFL.BFLY PT, R91, R24, 0x2, 0x1f ;  /* 0x0c401f00185b7f89 */ /* 0x000e6800000e0000 */
        /* <DEDUP_REMOVED lines=9> */
[----:B-1----:R-:W-:-:S04]  /*5dc0*/  FMNMX.FTZ R91, R20, R91, !PT ;  /* 0x0000005b145b7209 */ /* 0x002fc80007810000 */
[C---:B------:R-:W-:Y:S01]  /*5dd0*/  FSETP.NEU.FTZ.AND P1, PT, R91.reuse, -INF , PT ;  /* 0xff8000005b00780b */ /* 0x040fe20003f3d000 */
[----:B------:R-:W-:Y:S02]  /*5de0*/  FMUL.FTZ R38, R91, R88 ;  /* 0x000000585b267220 */ /* 0x000fe40000410000 */
[----:B------:R-:W-:Y:S03]  /*5df0*/  MUFU.EX2 R202, R202 ;  /* 0x000000ca00ca7308 */ /* 0x000fe60000000800 */
[----:B------:R-:W-:Y:S02]  /*5e00*/  FSEL R38, R38, RZ, P1 ;  /* 0x000000ff26267208 */ /* 0x000fe40000800000 */
[----:B------:R-:W-:-:S03]  /*5e10*/  ISETP.NE.AND P1, PT, R23, RZ, PT ;  /* 0x000000ff1700720c */ /* 0x000fc60003f25270 */
[-CC-:B------:R-:W-:Y:S01]  /*5e20*/  FFMA.FTZ R177, R11, R88.reuse, -R38.reuse ;  /* 0x000000580bb17223 */ /* 0x180fe20000010826 */
[----:B------:R-:W-:Y:S01]  /*5e30*/  FADD.FTZ R11, R176, R27 ;  /* 0x0000001bb00b7221 */ /* 0x000fe20000010000 */
[-CC-:B------:R-:W-:Y:S01]  /*5e40*/  FFMA.FTZ R12, R12, R88.reuse, -R38.reuse ;  /* 0x000000580c0c7223 */ /* 0x180fe20000010826 */
[-CC-:B------:R-:W-:Y:S01]  /*5e50*/  FFMA.FTZ R179, R13, R88.reuse, -R38.reuse ;  /* 0x000000580db37223 */ /* 0x180fe20000010826 */
[-CC-:B------:R-:W-:Y:S01]  /*5e60*/  FFMA.FTZ R14, R15, R88.reuse, -R38.reuse ;  /* 0x000000580f0e7223 */ /* 0x180fe20000010826 */
[----:B---3--:R-:W-:Y:S01]  /*5e70*/  FADD.FTZ R42, R178, R11 ;  /* 0x0000000bb22a7221 */ /* 0x008fe20000010000 */
[----:B------:R-:W-:Y:S01]  /*5e80*/  MUFU.EX2 R177, R177 ;  /* 0x000000b100b17308 */ /* 0x000fe20000000800 */
[-CC-:B------:R-:W-:Y:S01]  /*5e90*/  FFMA.FTZ R181, R21, R88.reuse, -R38.reuse ;  /* 0x0000005815b57223 */ /* 0x180fe20000010826 */
[-C--:B------:R-:W-:Y:S01]  /*5ea0*/  FFMA.FTZ R20, R25, R88.reuse, -R38 ;  /* 0x0000005819147223 */ /* 0x080fe20000010826 */
[----:B----4-:R-:W-:Y:S01]  /*5eb0*/  FADD.FTZ R11, R31, R42 ;  /* 0x0000002a1f0b7221 */ /* 0x010fe20000010000 */
[-CC-:B------:R-:W-:Y:S01]  /*5ec0*/  FFMA.FTZ R183, R29, R88.reuse, -R38.reuse ;  /* 0x000000581db77223 */ /* 0x180fe20000010826 */
[-CC-:B------:R-:W-:Y:S01]  /*5ed0*/  FFMA.FTZ R24, R33, R88.reuse, -R38.reuse ;  /* 0x0000005821187223 */ /* 0x180fe20000010826 */
[-CC-:B------:R-:W-:Y:S01]  /*5ee0*/  FFMA.FTZ R185, R35, R88.reuse, -R38.reuse ;  /* 0x0000005823b97223 */ /* 0x180fe20000010826 */
[----:B-----5:R-:W-:Y:S01]  /*5ef0*/  FADD.FTZ R42, R180, R11 ;  /* 0x0000000bb42a7221 */ /* 0x020fe20000010000 */
[----:B------:R-:W1:Y:S01]  /*5f00*/  MUFU.EX2 R12, R12 ;  /* 0x0000000c000c7308 */ /* 0x000e620000000800 */
[-CC-:B------:R-:W-:Y:S01]  /*5f10*/  FFMA.FTZ R26, R37, R88.reuse, -R38.reuse ;  /* 0x00000058251a7223 */ /* 0x180fe20000010826 */
[-C--:B------:R-:W-:Y:S01]  /*5f20*/  FFMA.FTZ R187, R41, R88.reuse, -R38 ;  /* 0x0000005829bb7223 */ /* 0x080fe20000010826 */
[----:B--2---:R-:W-:Y:S01]  /*5f30*/  FADD.FTZ R11, R39, R42 ;  /* 0x0000002a270b7221 */ /* 0x004fe20000010000 */
[-CC-:B------:R-:W-:Y:S01]  /*5f40*/  FFMA.FTZ R28, R43, R88.reuse, -R38.reuse ;  /* 0x000000582b1c7223 */ /* 0x180fe20000010826 */
[-CC-:B------:R-:W-:Y:S01]  /*5f50*/  FFMA.FTZ R189, R45, R88.reuse, -R38.reuse ;  /* 0x000000582dbd7223 */ /* 0x180fe20000010826 */
[-CC-:B------:R-:W-:Y:S01]  /*5f60*/  FFMA.FTZ R30, R81, R88.reuse, -R38.reuse ;  /* 0x00000058511e7223 */ /* 0x180fe20000010826 */
[----:B------:R-:W-:Y:S01]  /*5f70*/  FADD.FTZ R44, R182, R11 ;  /* 0x0000000bb62c7221 */ /* 0x000fe20000010000 */
[----:B------:R-:W2:Y:S01]  /*5f80*/  MUFU.EX2 R179, R179 ;  /* 0x000000b300b37308 */ /* 0x000ea20000000800 */
[-CC-:B------:R-:W-:Y:S01]  /*5f90*/  FFMA.FTZ R191, R47, R88.reuse, -R38.reuse ;  /* 0x000000582fbf7223 */ /* 0x180fe20000010826 */
[-C--:B------:R-:W-:Y:S01]  /*5fa0*/  FFMA.FTZ R32, R83, R88.reuse, -R38 ;  /* 0x0000005853207223 */ /* 0x080fe20000010826 */
[----:B------:R-:W-:Y:S01]  /*5fb0*/  FADD.FTZ R11, R105, R44 ;  /* 0x0000002c690b7221 */ /* 0x000fe20000010000 */
[----:B------:R-:W-:Y:S01]  /*5fc0*/  FFMA.FTZ R193, R49, R88, -R38 ;  /* 0x0000005831c17223 */ /* 0x000fe20000010826 */
[----:B------:R-:W-:-:S02]  /*5fd0*/  @P1 VIADD R10, R10, 0x34840 ;  /* 0x000348400a0a1836 */ /* 0x000fc40000000000 */
[-C--:B------:R-:W-:Y:S01]  /*5fe0*/  FFMA.FTZ R34, R73, R88.reuse, -R38 ;  /* 0x0000005849227223 */ /* 0x080fe20000010826 */
[----:B------:R-:W-:Y:S01]  /*5ff0*/  FADD.FTZ R44, R184, R11 ;  /* 0x0000000bb82c7221 */ /* 0x000fe20000010000 */
[----:B------:R-:W3:Y:S01]  /*6000*/  MUFU.EX2 R14, R14 ;  /* 0x0000000e000e7308 */ /* 0x000ee20000000800 */
[----:B-1----:R-:W-:Y:S01]  /*6010*/  FADD.FTZ R46, R177, R12 ;  /* 0x0000000cb12e7221 */ /* 0x002fe20000010000 */
[----:B------:R-:W-:Y:S01]  /*6020*/  @P1 PRMT R10, R134, 0x654, R10 ;  /* 0x00000654860a1816 */ /* 0x000fe2000000000a */
[----:B------:R-:W-:Y:S01]  /*6030*/  FADD.FTZ R13, R107, R44 ;  /* 0x0000002c6b0d7221 */ /* 0x000fe20000010000 */
[-CC-:B------:R-:W-:Y:S01]  /*6040*/  FFMA.FTZ R195, R51, R88.reuse, -R38.reuse ;  /* 0x0000005833c37223 */ /* 0x180fe20000010826 */
[-C--:B------:R-:W-:Y:S01]  /*6050*/  FFMA.FTZ R36, R75, R88.reuse, -R38 ;  /* 0x000000584b247223 */ /* 0x080fe20000010826 */
[----:B------:R1:W-:Y:S01]  /*6060*/  @P1 SYNCS.ARRIVE.TRANS64.RED.A1T0 RZ, [R10+URZ], RZ ;  /* 0x000000ff0aff19a7 */ /* 0x0003e2000810043f */
[----:B------:R-:W-:Y:S01]  /*6070*/  FADD.FTZ R48, R186, R13 ;  /* 0x0000000dba307221 */ /* 0x000fe20000010000 */
[----:B------:R-:W4:Y:S01]  /*6080*/  MUFU.EX2 R181, R181 ;  /* 0x000000b500b57308 */ /* 0x000f220000000800 */
[----:B--2---:R-:W-:Y:S01]  /*6090*/  FADD.FTZ R11, R179, R46 ;  /* 0x0000002eb30b7221 */ /* 0x004fe20000010000 */
[-C--:B------:R-:W-:Y:S01]  /*60a0*/  FFMA.FTZ R197, R53, R88.reuse, -R38 ;  /* 0x0000005835c57223 */ /* 0x080fe20000010826 */
[----:B------:R-:W-:Y:S01]  /*60b0*/  FADD.FTZ R13, R103, R48 ;  /* 0x00000030670d7221 */ /* 0x000fe20000010000 */
        /* <DEDUP_REMOVED lines=8> */
[-CC-:B------:R-:W-:Y:S01]  /*6140*/  FFMA.FTZ R205, R71, R88.reuse, -R38.reuse ;  /* 0x0000005847cd7223 */ /* 0x180fe20000010826 */
[-CC-:B------:R-:W-:Y:S01]  /*6150*/  FFMA.FTZ R77, R77, R88.reuse, -R38.reuse ;  /* 0x000000584d4d7223 */ /* 0x180fe20000010826 */
[-CC-:B------:R-:W-:Y:S01]  /*6160*/  FFMA.FTZ R79, R79, R88.reuse, -R38.reuse ;  /* 0x000000584f4f7223 */ /* 0x180fe20000010826 */
[-C--:B------:R-:W-:Y:S01]  /*6170*/  FFMA.FTZ R85, R85, R88.reuse, -R38 ;  /* 0x0000005855557223 */ /* 0x080fe20000010826 */
[----:B------:R-:W3:Y:S01]  /*6180*/  MUFU.EX2 R183, R183 ;  /* 0x000000b700b77308 */ /* 0x000ee20000000800 */
[----:B----4-:R-:W-:Y:S01]  /*6190*/  FADD.FTZ R11, R181, R46 ;  /* 0x0000002eb50b7221 */ /* 0x010fe20000010000 */
[----:B------:R-:W-:Y:S01]  /*61a0*/  FADD.FTZ R46, R188, R13 ;  /* 0x0000000dbc2e7221 */ /* 0x000fe20000010000 */
[-CC-:B------:R-:W-:Y:S01]  /*61b0*/  FFMA.FTZ R87, R87, R88.reuse, -R38.reuse ;  /* 0x0000005857577223 */ /* 0x180fe20000010826 */
[-CC-:B------:R-:W-:Y:S01]  /*61c0*/  FFMA.FTZ R93, R93, R88.reuse, -R38.reuse ;  /* 0x000000585d5d7223 */ /* 0x180fe20000010826 */
[-C--:B------:R-:W-:Y:S01]  /*61d0*/  FFMA.FTZ R95, R95, R88.reuse, -R38 ;  /* 0x000000585f5f7223 */ /* 0x080fe20000010826 */
[----:B------:R-:W-:Y:S01]  /*61e0*/  FADD.FTZ R13, R109, R46 ;  /* 0x0000002e6d0d7221 */ /* 0x000fe20000010000 */
[-CC-:B------:R-:W-:Y:S01]  /*61f0*/  FFMA.FTZ R46, R63, R88.reuse, -R38.reuse ;  /* 0x000000583f2e7223 */ /* 0x180fe20000010826 */
[----:B------:R-:W4:Y:S01]  /*6200*/  MUFU.EX2 R24, R24 ;  /* 0x0000001800187308 */ /* 0x000f220000000800 */
[----:B--2---:R-:W-:Y:S01]  /*6210*/  FADD.FTZ R48, R20, R11 ;  /* 0x0000000b14307221 */ /* 0x004fe20000010000 */
[----:B------:R-:W-:Y:S01]  /*6220*/  FADD.FTZ R50, R190, R13 ;  /* 0x0000000dbe327221 */ /* 0x000fe20000010000 */
[-CC-:B------:R-:W-:Y:S01]  /*6230*/  FFMA.FTZ R97, R97, R88.reuse, -R38.reuse ;  /* 0x0000005861617223 */ /* 0x180fe20000010826 */
[-CC-:B------:R-:W-:Y:S01]  /*6240*/  FFMA.FTZ R99, R99, R88.reuse, -R38.reuse ;  /* 0x0000005863637223 */ /* 0x180fe20000010826 */
[-C--:B------:R-:W-:Y:S01]  /*6250*/  FFMA.FTZ R127, R127, R88.reuse, -R38 ;  /* 0x000000587f7f7223 */ /* 0x080fe20000010826 */
[----:B------:R-:W-:Y:S01]  /*6260*/  FADD.FTZ R13, R101, R50 ;  /* 0x00000032650d7221 */ /* 0x000fe20000010000 */
[-C--:B------:R-:W-:Y:S01]  /*6270*/  FFMA.FTZ R131, R131, R88.reuse, -R38 ;  /* 0x0000005883837223 */ /* 0x080fe20000010826 */
[----:B------:R-:W2:Y:S01]  /*6280*/  MUFU.EX2 R185, R185 ;  /* 0x000000b900b97308 */ /* 0x000ea20000000800 */
[----:B---3--:R-:W-:Y:S01]  /*6290*/  FADD.FTZ R11, R183, R48 ;  /* 0x00000030b70b7221 */ /* 0x008fe20000010000 */
[-CC-:B------:R-:W-:Y:S01]  /*62a0*/  FFMA.FTZ R133, R133, R88.reuse, -R38.reuse ;  /* 0x0000005885857223 */ /* 0x180fe20000010826 */
[-CC-:B------:R-:W-:Y:S01]  /*62b0*/  FFMA.FTZ R139, R139, R88.reuse, -R38.reuse ;  /* 0x000000588b8b7223 */ /* 0x180fe20000010826 */
[-CC-:B------:R-:W-:Y:S01]  /*62c0*/  FFMA.FTZ R141, R141, R88.reuse, -R38.reuse ;  /* 0x000000588d8d7223 */ /* 0x180fe20000010826 */
[----:B------:R-:W-:Y:S01]  /*62d0*/  FFMA.FTZ R147, R147, R88, -R38 ;  /* 0x0000005893937223 */ /* 0x000fe20000010826 */
[----:B------:R-:W-:-:S02]  /*62e0*/  F2FP.F16.F32.PACK_AB R177, R12, R177 ;  /* 0x000000b10cb1723e */ /* 0x000fc400000000ff */
[----:B------:R-:W-:Y:S01]  /*62f0*/  CS2R R82, SRZ ;  /* 0x0000000000527805 */ /* 0x000fe2000001ff00 */
[----:B------:R-:W3:Y:S01]  /*6300*/  MUFU.EX2 R26, R26 ;  /* 0x0000001a001a7308 */ /* 0x000ee20000000800 */
[----:B----4-:R-:W-:Y:S01]  /*6310*/  FADD.FTZ R48, R24, R11 ;  /* 0x0000000b18307221 */ /* 0x010fe20000010000 */
[----:B------:R-:W-:Y:S02]  /*6320*/  F2FP.F16.F32.PACK_AB R179, R14, R179 ;  /* 0x000000b30eb3723e */ /* 0x000fe400000000ff */
[----:B------:R-:W-:Y:S02]  /*6330*/  CS2R R80, SRZ ;  /* 0x0000000000507805 */ /* 0x000fe4000001ff00 */
[----:B------:R-:W-:Y:S02]  /*6340*/  F2FP.F16.F32.PACK_AB R176, R27, R176 ;  /* 0x000000b01bb0723e */ /* 0x000fe400000000ff */
[----:B------:R-:W-:Y:S02]  /*6350*/  CS2R R74, SRZ ;  /* 0x00000000004a7805 */ /* 0x000fe4000001ff00 */
[----:B------:R-:W-:-:S02]  /*6360*/  F2FP.F16.F32.PACK_AB R178, R31, R178 ;  /* 0x000000b21fb2723e */ /* 0x000fc400000000ff */
[----:B------:R-:W-:Y:S01]  /*6370*/  CS2R R72, SRZ ;  /* 0x0000000000487805 */ /* 0x000fe2000001ff00 */
[----:B------:R-:W4:Y:S01]  /*6380*/  MUFU.EX2 R187, R187 ;  /* 0x000000bb00bb7308 */ /* 0x000f220000000800 */
[----:B--2---:R-:W-:Y:S01]  /*6390*/  FADD.FTZ R11, R185, R48 ;  /* 0x00000030b90b7221 */ /* 0x004fe20000010000 */
[----:B------:R-:W-:Y:S01]  /*63a0*/  FADD.FTZ R48, R192, R13 ;  /* 0x0000000dc0307221 */ /* 0x000fe20000010000 */
[----:B------:R-:W-:Y:S02]  /*63b0*/  F2FP.F16.F32.PACK_AB R180, R39, R180 ;  /* 0x000000b427b4723e */ /* 0x000fe400000000ff */
[----:B------:R-:W-:Y:S02]  /*63c0*/  CS2R R70, SRZ ;  /* 0x0000000000467805 */ /* 0x000fe4000001ff00 */
[----:B------:R-:W-:Y:S01]  /*63d0*/  F2FP.F16.F32.PACK_AB R183, R24, R183 ;  /* 0x000000b718b7723e */ /* 0x000fe200000000ff */
[----:B------:R-:W-:Y:S01]  /*63e0*/  FADD.FTZ R13, R111, R48 ;  /* 0x000000306f0d7221 */ /* 0x000fe20000010000 */
[----:B------:R-:W-:Y:S01]  /*63f0*/  FFMA.FTZ R48, R69, R88, -R38 ;  /* 0x0000005845307223 */ /* 0x000fe20000010826 */
[----:B------:R-:W2:Y:S01]  /*6400*/  MUFU.EX2 R28, R28 ;  /* 0x0000001c001c7308 */ /* 0x000ea20000000800 */
[----:B---3--:R-:W-:Y:S01]  /*6410*/  FADD.FTZ R50, R26, R11 ;  /* 0x0000000b1a327221 */ /* 0x008fe20000010000 */
[----:B------:R-:W-:Y:S01]  /*6420*/  FADD.FTZ R52, R194, R13 ;  /* 0x0000000dc2347221 */ /* 0x000fe20000010000 */
[----:B------:R-:W-:-:S02]  /*6430*/  F2FP.F16.F32.PACK_AB R185, R26, R185 ;  /* 0x000000b91ab9723e */ /* 0x000fc400000000ff */
[----:B------:R-:W-:Y:S02]  /*6440*/  CS2R R68, SRZ ;  /* 0x0000000000447805 */ /* 0x000fe4000001ff00 */
[----:B------:R-:W-:Y:S01]  /*6450*/  F2FP.F16.F32.PACK_AB R182, R105, R182 ;  /* 0x000000b669b6723e */ /* 0x000fe200000000ff */
[----:B------:R-:W-:Y:S01]  /*6460*/  FADD.FTZ R13, R115, R52 ;  /* 0x00000034730d7221 */ /* 0x000fe20000010000 */
[----:B------:R-:W-:Y:S01]  /*6470*/  F2FP.F16.F32.PACK_AB R184, R107, R184 ;  /* 0x000000b86bb8723e */ /* 0x000fe200000000ff */
[----:B------:R-:W3:Y:S01]  /*6480*/  MUFU.EX2 R189, R189 ;  /* 0x000000bd00bd7308 */ /* 0x000ee20000000800 */
[----:B----4-:R-:W-:Y:S01]  /*6490*/  FADD.FTZ R11, R187, R50 ;  /* 0x00000032bb0b7221 */ /* 0x010fe20000010000 */
[----:B------:R-:W-:Y:S02]  /*64a0*/  F2FP.F16.F32.PACK_AB R186, R103, R186 ;  /* 0x000000ba67ba723e */ /* 0x000fe400000000ff */
[----:B------:R-:W-:Y:S02]  /*64b0*/  CS2R R66, SRZ ;  /* 0x0000000000427805 */ /* 0x000fe4000001ff00 */
[----:B------:R-:W-:-:S02]  /*64c0*/  F2FP.F16.F32.PACK_AB R188, R109, R188 ;  /* 0x000000bc6dbc723e */ /* 0x000fc400000000ff */
[----:B------:R-:W-:Y:S02]  /*64d0*/  CS2R R64, SRZ ;  /* 0x0000000000407805 */ /* 0x000fe4000001ff00 */
[----:B------:R-:W-:Y:S02]  /*64e0*/  F2FP.F16.F32.PACK_AB R190, R101, R190 ;  /* 0x000000be65be723e */ /* 0x000fe400000000ff */
[----:B------:R-:W-:Y:S01]  /*64f0*/  CS2R R62, SRZ ;  /* 0x00000000003e7805 */ /* 0x000fe2000001ff00 */
[----:B------:R-:W1:Y:S01]  /*6500*/  MUFU.EX2 R30, R30 ;  /* 0x0000001e001e7308 */ /* 0x000e620000000800 */
[C---:B--2---:R-:W-:Y:S01]  /*6510*/  FADD.FTZ R50, R28.reuse, R11 ;  /* 0x0000000b1c327221 */ /* 0x044fe20000010000 */
[----:B------:R-:W-:Y:S02]  /*6520*/  F2FP.F16.F32.PACK_AB R187, R28, R187 ;  /* 0x000000bb1cbb723e */ /* 0x000fe400000000ff */
[----:B------:R-:W-:Y:S02]  /*6530*/  CS2R R28, SRZ ;  /* 0x00000000001c7805 */ /* 0x000fe4000001ff00 */
[----:B------:R-:W-:-:S02]  /*6540*/  F2FP.F16.F32.PACK_AB R192, R111, R192 ;  /* 0x000000c06fc0723e */ /* 0x000fc400000000ff */
[----:B------:R-:W-:Y:S02]  /*6550*/  CS2R R26, SRZ ;  /* 0x00000000001a7805 */ /* 0x000fe4000001ff00 */
[----:B------:R-:W-:Y:S02]  /*6560*/  F2FP.F16.F32.PACK_AB R194, R115, R194 ;  /* 0x000000c273c2723e */ /* 0x000fe400000000ff */
[----:B------:R-:W-:Y:S01]  /*6570*/  CS2R R24, SRZ ;  /* 0x0000000000187805 */ /* 0x000fe2000001ff00 */
[----:B------:R-:W2:Y:S01]  /*6580*/  MUFU.EX2 R191, R191 ;  /* 0x000000bf00bf7308 */ /* 0x000ea20000000800 */
[----:B---3--:R-:W-:Y:S01]  /*6590*/  FADD.FTZ R11, R189, R50 ;  /* 0x00000032bd0b7221 */ /* 0x008fe20000010000 */
[----:B------:R-:W-:Y:S01]  /*65a0*/  FADD.FTZ R50, R196, R13 ;  /* 0x0000000dc4327221 */ /* 0x000fe20000010000 */
[C---:B------:R-:W-:Y:S02]  /*65b0*/  F2FP.F16.F32.PACK_AB R196, R117.reuse, R196 ;  /* 0x000000c475c4723e */ /* 0x040fe400000000ff */
[----:B------:R-:W-:Y:S01]  /*65c0*/  F2FP.F16.F32.PACK_AB R181, R20, R181 ;  /* 0x000000b514b5723e */ /* 0x000fe200000000ff */
[----:B------:R-:W-:-:S02]  /*65d0*/  FADD.FTZ R13, R117, R50 ;  /* 0x00000032750d7221 */ /* 0x000fc40000010000 */
[----:B------:R-:W3:Y:S01]  /*65e0*/  MUFU.EX2 R32, R32 ;  /* 0x0000002000207308 */ /* 0x000ee20000000800 */
[----:B-1----:R-:W-:Y:S01]  /*65f0*/  FADD.FTZ R10, R30, R11 ;  /* 0x0000000b1e0a7221 */ /* 0x002fe20000010000 */
[----:B------:R-:W-:Y:S01]  /*6600*/  FADD.FTZ R52, R198, R13 ;  /* 0x0000000dc6347221 */ /* 0x000fe20000010000 */
[----:B------:R-:W-:Y:S02]  /*6610*/  F2FP.F16.F32.PACK_AB R189, R30, R189 ;  /* 0x000000bd1ebd723e */ /* 0x000fe400000000ff */
[----:B------:R-:W-:Y:S02]  /*6620*/  CS2R R30, SRZ ;  /* 0x00000000001e7805 */ /* 0x000fe4000001ff00 */
[C---:B------:R-:W-:Y:S01]  /*6630*/  F2FP.F16.F32.PACK_AB R198, R121.reuse, R198 ;  /* 0x000000c679c6723e */ /* 0x040fe200000000ff */
[----:B------:R-:W-:Y:S01]  /*6640*/  FADD.FTZ R13, R121, R52 ;  /* 0x00000034790d7221 */ /* 0x000fe20000010000 */
[----:B------:R-:W1:Y:S01]  /*6650*/  MUFU.EX2 R193, R193 ;  /* 0x000000c100c17308 */ /* 0x000e620000000800 */
[----:B--2---:R-:W-:-:S02]  /*6660*/  FADD.FTZ R11, R191, R10 ;  /* 0x0000000abf0b7221 */ /* 0x004fc40000010000 */
[----:B------:R-:W-:Y:S01]  /*6670*/  FADD.FTZ R52, R200, R13 ;  /* 0x0000000dc8347221 */ /* 0x000fe20000010000 */
[----:B------:R-:W-:-:S03]  /*6680*/  F2FP.F16.F32.PACK_AB R200, R123, R200 ;  /* 0x000000c87bc8723e */ /* 0x000fc600000000ff */
[----:B------:R-:W-:Y:S01]  /*6690*/  FADD.FTZ R13, R123, R52 ;  /* 0x000000347b0d7221 */ /* 0x000fe20000010000 */
[----:B------:R-:W2:Y:S01]  /*66a0*/  MUFU.EX2 R34, R34 ;  /* 0x0000002200227308 */ /* 0x000ea20000000800 */
[----:B---3--:R-:W-:Y:S02]  /*66b0*/  FADD.FTZ R10, R32, R11 ;  /* 0x0000000b200a7221 */ /* 0x008fe40000010000 */
[----:B------:R-:W-:Y:S01]  /*66c0*/  FADD.FTZ R54, R202, R13 ;  /* 0x0000000dca367221 */ /* 0x000fe20000010000 */
[----:B------:R-:W-:Y:S02]  /*66d0*/  F2FP.F16.F32.PACK_AB R191, R32, R191 ;  /* 0x000000bf20bf723e */ /* 0x000fe400000000ff */
[----:B------:R-:W-:Y:S02]  /*66e0*/  CS2R R32, SRZ ;  /* 0x0000000000207805 */ /* 0x000fe4000001ff00 */
        /* <DEDUP_REMOVED lines=13> */
[----:B--2---:R-:W-:-:S07]  /*67c0*/  FADD.FTZ R11, R197, R10 ;  /* 0x0000000ac50b7221 */ /* 0x004fce0000010000 */
        /* <DEDUP_REMOVED lines=8> */
[----:B------:R-:W-:-:S06]  /*6850*/  F2FP.F16.F32.PACK_AB R202, R125, R202 ;  /* 0x000000ca7dca723e */ /* 0x000fcc00000000ff */
[----:B------:R-:W2:Y:S01]  /*6860*/  MUFU.EX2 R201, R201 ;  /* 0x000000c900c97308 */ /* 0x000ea20000000800 */
[C---:B---3--:R-:W-:Y:S01]  /*6870*/  FADD.FTZ R10, R42.reuse, R11 ;  /* 0x0000000b2a0a7221 */ /* 0x048fe20000010000 */
[----:B------:R-:W-:Y:S02]  /*6880*/  F2FP.F16.F32.PACK_AB R199, R42, R199 ;  /* 0x000000c72ac7723e */ /* 0x000fe400000000ff */
[----:B------:R-:W-:-:S04]  /*6890*/  CS2R R42, SRZ ;  /* 0x00000000002a7805 */ /* 0x000fc8000001ff00 */
        /* <DEDUP_REMOVED lines=9> */
[----:B------:R-:W-:Y:S02]  /*6930*/  F2FP.F16.F32.PACK_AB R201, R44, R201 ;  /* 0x000000c92cc9723e */ /* 0x000fe400000000ff */
[----:B------:R-:W-:-:S04]  /*6940*/  CS2R R44, SRZ ;  /* 0x00000000002c7805 */ /* 0x000fc8000001ff00 */
        /* <DEDUP_REMOVED lines=24> */
[----:B------:R1:W4:Y:S01]  /*6ad0*/  MUFU.EX2 R50, R79 ;  /* 0x0000004f00327308 */ /* 0x0003220000000800 */
[----:B--2---:R-:W-:-:S07]  /*6ae0*/  FADD.FTZ R11, R77, R10 ;  /* 0x0000000a4d0b7221 */ /* 0x004fce0000010000 */
[----:B------:R-:W2:Y:S01]  /*6af0*/  MUFU.EX2 R212, R212 ;  /* 0x000000d400d47308 */ /* 0x000ea20000000800 */
[C---:B---3--:R-:W-:Y:S01]  /*6b00*/  FADD.FTZ R13, R119.reuse, R56 ;  /* 0x00000038770d7221 */ /* 0x048fe20000010000 */
[----:B------:R-:W-:Y:S02]  /*6b10*/  F2FP.F16.F32.PACK_AB R210, R119, R210 ;  /* 0x000000d277d2723e */ /* 0x000fe400000000ff */
[----:B-1----:R-:W-:-:S04]  /*6b20*/  CS2R R78, SRZ ;  /* 0x00000000004e7805 */ /* 0x002fc8000001ff00 */
[----:B------:R-:W1:Y:S01]  /*6b30*/  MUFU.EX2 R85, R85 ;  /* 0x0000005500557308 */ /* 0x000e620000000800 */
[C---:B----4-:R-:W-:Y:S01]  /*6b40*/  FADD.FTZ R10, R50.reuse, R11 ;  /* 0x0000000b320a7221 */ /* 0x050fe20000010000 */
[----:B------:R-:W-:Y:S02]  /*6b50*/  F2FP.F16.F32.PACK_AB R207, R50, R77 ;  /* 0x0000004d32cf723e */ /* 0x000fe400000000ff */
[----:B------:R-:W-:Y:S02]  /*6b60*/  CS2R R76, SRZ ;  /* 0x00000000004c7805 */ /* 0x000fe4000001ff00 */
[----:B------:R-:W-:Y:S02]  /*6b70*/  CS2R R50, SRZ ;  /* 0x0000000000327805 */ /* 0x000fe4000001ff00 */
[----:B------:R-:W3:Y:S01]  /*6b80*/  MUFU.EX2 R143, R143 ;  /* 0x0000008f008f7308 */ /* 0x000ee20000000800 */
[----:B--2---:R-:W-:-:S07]  /*6b90*/  FADD.FTZ R56, R212, R13 ;  /* 0x0000000dd4387221 */ /* 0x004fce0000010000 */
[----:B------:R2:W4:Y:S01]  /*6ba0*/  MUFU.EX2 R52, R87 ;  /* 0x0000005700347308 */ /* 0x0005220000000800 */
[----:B-1----:R-:W-:-:S07]  /*6bb0*/  FADD.FTZ R11, R85, R10 ;  /* 0x0000000a550b7221 */ /* 0x002fce0000010000 */
[----:B------:R-:W1:Y:S01]  /*6bc0*/  MUFU.EX2 R214, R214 ;  /* 0x000000d600d67308 */ /* 0x000e620000000800 */
[C---:B---3--:R-:W-:Y:S01]  /*6bd0*/  FADD.FTZ R13, R143.reuse, R56 ;  /* 0x000000388f0d7221 */ /* 0x048fe20000010000 */
[----:B------:R-:W-:Y:S02]  /*6be0*/  F2FP.F16.F32.PACK_AB R212, R143, R212 ;  /* 0x000000d48fd4723e */ /* 0x000fe400000000ff */
[----:B--2---:R-:W-:-:S04]  /*6bf0*/  CS2R R86, SRZ ;  /* 0x0000000000567805 */ /* 0x004fc8000001ff00 */
[----:B------:R-:W2:Y:S01]  /*6c00*/  MUFU.EX2 R93, R93 ;  /* 0x0000005d005d7308 */ /* 0x000ea20000000800 */
[C---:B----4-:R-:W-:Y:S01]  /*6c10*/  FADD.FTZ R10, R52.reuse, R11 ;  /* 0x0000000b340a7221 */ /* 0x050fe20000010000 */
[----:B------:R-:W-:Y:S02]  /*6c20*/  F2FP.F16.F32.PACK_AB R209, R52, R85 ;  /* 0x0000005534d1723e */ /* 0x000fe400000000ff */
[----:B------:R-:W-:Y:S02]  /*6c30*/  CS2R R84, SRZ ;  /* 0x0000000000547805 */ /* 0x000fe4000001ff00 */
[----:B------:R-:W-:Y:S02]  /*6c40*/  CS2R R52, SRZ ;  /* 0x0000000000347805 */ /* 0x000fe4000001ff00 */
        /* <DEDUP_REMOVED lines=14> */
[----:B---3--:R-:W-:Y:S01]  /*6d30*/  FADD.FTZ R11, R97, R60 ;  /* 0x0000003c610b7221 */ /* 0x008fe20000010000 */
[----:B------:R-:W-:-:S06]  /*6d40*/  CS2R R60, SRZ ;  /* 0x00000000003c7805 */ /* 0x000fcc000001ff00 */
        /* <DEDUP_REMOVED lines=22> */
[----:B--2---:R-:W-:Y:S01]  /*6eb0*/  FADD.FTZ R11, R141, R14 ;  /* 0x0000000e8d0b7221 */ /* 0x004fe20000010000 */
[C---:B---3--:R-:W-:Y:S01]  /*6ec0*/  FADD.FTZ R10, R151.reuse, R10 ;  /* 0x0000000a970a7221 */ /* 0x048fe20000010000 */
[----:B------:R-:W-:Y:S02]  /*6ed0*/  F2FP.F16.F32.PACK_AB R218, R151, R218 ;  /* 0x000000da97da723e */ /* 0x000fe400000000ff */
[C---:B-1----:R-:W-:Y:S01]  /*6ee0*/  FADD.FTZ R11, R12.reuse, R11 ;  /* 0x0000000b0c0b7221 */ /* 0x042fe20000010000 */
[----:B------:R-:W-:Y:S01]  /*6ef0*/  F2FP.F16.F32.PACK_AB R219, R12, R141 ;  /* 0x0000008d0cdb723e */ /* 0x000fe200000000ff */
[----:B------:R-:W-:Y:S06]  /*6f00*/  @!P2 BRA `(.L_x_5652) ;  /* 0x0000005400e4a947 */ /* 0x000fec0003800000 */
[----:B------:R-:W-:Y:S01]  /*6f10*/  VIADD R13, R112, 0xfffffffe ;  /* 0xfffffffe700d7836 */ /* 0x000fe20000000000 */
[----:B------:R-:W-:Y:S01]  /*6f20*/  MOV R12, R89 ;  /* 0x00000059000c7202 */ /* 0x000fe20000000f00 */
[----:B------:R-:W-:Y:S01]  /*6f30*/  IMAD.MOV.U32 R14, RZ, RZ, R91 ;  /* 0x000000ffff0e7224 */ /* 0x000fe200078e005b */
[----:B------:R-:W-:Y:S01]  /*6f40*/  UMOV UR60, UR61 ;  /* 0x0000003d003c7c82 */ /* 0x000fe20008000000 */
[----:B------:R-:W-:Y:S01]  /*6f50*/  IMAD.MOV.U32 R87, RZ, RZ, RZ ;  /* 0x000000ffff577224 */ /* 0x000fe200078e00ff */
[----:B------:R-:W-:Y:S01]  /*6f60*/  UMOV UR37, UR38 ;  /* 0x0000002600257c82 */ /* 0x000fe20008000000 */
[----:B------:R-:W-:-:S05]  /*6f70*/  ULDC UR7, c[0x0][0x9d8] ;  /* 0x0002760000077ab9 */ /* 0x000fca0000000800 */
.L_x_5663:
[----:B------:R-:W-:Y:S01]  /*6f80*/  R2UR UR6, R19 ;  /* 0x00000000130672ca */ /* 0x000fe200000e0000 */
[----:B------:R-:W-:-:S04]  /*6f90*/  UIADD3 UR38, UR37, 0x1, URZ ;  /* 0x0000000125267890 */ /* 0x000fc8000fffe03f */
[----:B------:R-:W-:-:S04]  /*6fa0*/  UISETP.NE.AND UP0, UPT, UR38, 0x2, UPT ;  /* 0x000000022600788c */ /* 0x000fc8000bf05270 */
[----:B------:R-:W-:Y:S02]  /*6fb0*/  USEL UR61, URZ, 0x1, UP0 ;  /* 0x000000013f3d7887 */ /* 0x000fe40008000000 */
[----:B------:R-:W-:Y:S02]  /*6fc0*/  USEL UR38, UR38, URZ, UP0 ;  /* 0x0000003f26267287 */ /* 0x000fe40008000000 */
[----:B------:R-:W-:Y:S01]  /*6fd0*/  ISETP.NE.AND P2, PT, RZ, UR6, PT ;  /* 0x00000006ff007c0c */ /* 0x000fe2000bf45270 */
[----:B------:R-:W-:-:S12]  /*6fe0*/  ULOP3.LUT UR61, UR60, UR61, URZ, 0x3c, !UPT ;  /* 0x0000003d3c3d7292 */ /* 0x000fd8000f8e3c3f */
[----:B------:R-:W-:Y:S05]  /*6ff0*/  @P2 BRA `(.L_x_5653) ;  /* 0x00000000002c2947 */ /* 0x000fea0003800000 */
[----:B------:R-:W-:Y:S05]  /*7000*/  @!P0 BRA `(.L_x_5654) ;  /* 0x0000000000048947 */ /* 0x000fea0003800000 */
[----:B------:R-:W-:Y:S01]  /*7010*/  BPT.TRAP 0x1 ;  /* 0x000000040000795c */ /* 0x000fe20000300000 */
.L_x_5654:
[----:B------:R-:W-:Y:S01]  /*7020*/  ULEA UR6, UR38, UR39, 0x3 ;  /* 0x0000002726067291 */ /* 0x000fe2000f8e183f */
[----:B------:R-:W-:-:S05]  /*7030*/  IMAD.U32 R15, RZ, RZ, UR61 ;  /* 0x0000003dff0f7e24 */ /* 0x000fca000f8e00ff */
[----:B------:R-:W-:-:S04]  /*7040*/  SHF.L.U32 R15, R15, 0x1f, RZ ;  /* 0x0000001f0f0f7819 */ /* 0x000fc800000006ff */
[----:B------:R1:W2:Y:S01]  /*7050*/  SYNCS.PHASECHK.TRANS64.TRYWAIT P1, [UR6+0x34830], R15 ;  /* 0x0348300fff0075a7 */ /* 0x0002a20008020146 */
[----:B------:R-:W-:Y:S05]  /*7060*/  @!P0 BRA `(.L_x_5655) ;  /* 0x0000000000048947 */ /* 0x000fea0003800000 */
[----:B------:R-:W-:Y:S01]  /*7070*/  BPT.TRAP 0x1 ;  /* 0x000000040000795c */ /* 0x000fe20000300000 */
.L_x_5655:
[----:B--2---:R-:W-:Y:S05]  /*7080*/  @P1 BRA `(.L_x_5653) ;  /* 0x0000000000081947 */ /* 0x004fea0003800000 */
[----:B------:R-:W2:Y:S02]  /*7090*/  SYNCS.PHASECHK.TRANS64.TRYWAIT P1, [UR6+0x34830], R15 ;  /* 0x0348300fff0075a7 */ /* 0x000ea40008020146 */
[----:B--2---:R-:W-:Y:S05]  /*70a0*/  @!P1 BRA `(.L_x_5656) ;  /* 0x0000009c00749947 */ /* 0x004fea0003800000 */
.L_x_5653:
        /* <DEDUP_REMOVED lines=623> */
.L_x_5658:
[----:B------:R-:W-:Y:S01]  /*97a0*/  ULEA UR6, UR37, UR39, 0x3 ;  /* 0x0000002725067291 */ /* 0x000fe2000f8e183f */
[----:B------:R-:W-:-:S05]  /*97b0*/  IMAD.U32 R15, RZ, RZ, UR60 ;  /* 0x0000003cff0f7e24 */ /* 0x000fca000f8e00ff */
[----:B------:R-:W-:-:S04]  /*97c0*/  SHF.L.U32 R15, R15, 0x1f, RZ ;  /* 0x0000001f0f0f7819 */ /* 0x000fc800000006ff */
[----:B------:R1:W2:Y:S01]  /*97d0*/  SYNCS.PHASECHK.TRANS64.TRYWAIT P1, [UR6+0x34850], R15 ;  /* 0x0348500fff0075a7 */ /* 0x0002a20008020146 */
[----:B------:R-:W-:Y:S05]  /*97e0*/  @!P0 BRA `(.L_x_5659) ;  /* 0x0000000000048947 */ /* 0x000fea0003800000 */
[----:B------:R-:W-:Y:S01]  /*97f0*/  BPT.TRAP 0x1 ;  /* 0x000000040000795c */ /* 0x000fe20000300000 */
.L_x_5659:
[----:B--2---:R-:W-:Y:S05]  /*9800*/  @P1 BRA `(.L_x_5657) ;  /* 0x0000000000081947 */ /* 0x004fea0003800000 */
[----:B------:R-:W2:Y:S02]  /*9810*/  SYNCS.PHASECHK.TRANS64.TRYWAIT P1, [UR6+0x34850], R15 ;  /* 0x0348500fff0075a7 */ /* 0x000ea40008020146 */
[----:B--2---:R-:W-:Y:S05]  /*9820*/  @!P1 BRA `(.L_x_5660) ;  /* 0x0000007400ac9947 */ /* 0x004fea0003800000 */
.L_x_5657:
[----:B------:R-:W-:Y:S01]  /*9830*/  UIADD3 UR6, UR39, 0x400, URZ ;  /* 0x0000040027067890 */ /* 0x000fe2000fffe03f */
[----:B------:R-:W-:Y:S01]  /*9840*/  WARPGROUP.ARRIVE ;  /* 0x00000000000079c5 */ /* 0x000fe20000000000 */
[----:B------:R-:W-:-:S05]  /*9850*/  UMOV UR11, 0x40000040 ;  /* 0x40000040000b7882 */ /* 0x000fca0000000000 */
[----:B--2---:R-:W2:Y:S01]  /*9860*/  S2R R20, SR_TID.X ;  /* 0x0000000000147919 */ /* 0x004ea20000002100 */
[----:B------:R-:W-:-:S04]  /*9870*/  USHF.R.U32.HI UR6, URZ, 0x4, UR6 ;  /* 0x000000043f067899 */ /* 0x000fc80008011606 */
[----:B------:R-:W-:-:S04]  /*9880*/  ULOP3.LUT UR6, UR6, 0x3fff, URZ, 0xc0, !UPT ;  /* 0x00003fff06067892 */ /* 0x000fc8000f8ec03f */
[----:B------:R-:W-:-:S04]  /*9890*/  ULOP3.LUT UR6, UR6, 0x5800000, URZ, 0xfc, !UPT ;  /* 0x0580000006067892 */ /* 0x000fc8000f8efc3f */
[----:B------:R-:W-:-:S07]  /*98a0*/  UIMAD UR6, UR37, 0xb00, UR6 ;  /* 0x00000b00250678a4 */ /* 0x000fce000f8e0206 */
[----:B------:R-:W-:Y:S02]  /*98b0*/  UMOV UR10, UR6 ;  /* 0x00000006000a7c82 */ /* 0x000fe40008000000 */
[----:B------:R-:W-:Y:S01]  /*98c0*/  HGMMA.64x128x16.F32 R24, R176, gdesc[UR8].tnspB, R24, gsb0 ;  /* 0x41e00008b0187df0 */ /* 0x000fe20008000818 */
[----:B------:R-:W-:Y:S01]  /*98d0*/  UIADD3 UR10, UR6, 0x80, URZ ;  /* 0x00000080060a7890 */ /* 0x000fe2000fffe03f */
[----:B------:R-:W-:Y:S01]  /*98e0*/  UMOV UR11, 0x40000040 ;  /* 0x40000040000b7882 */ /* 0x000fe20000000000 */
[----:B--2---:R-:W-:-:S04]  /*98f0*/  SHF.R.U32.HI R20, RZ, 0x7, R20 ;  /* 0x00000007ff147819 */ /* 0x004fc80000011614 */
[----:B-1----:R-:W-:Y:S01]  /*9900*/  IADD3 R15, -R20, 0xb, RZ ;  /* 0x0000000b140f7810 */ /* 0x002fe20007ffe1ff */
[----:B------:R-:W-:Y:S02]  /*9910*/  WARPGROUP.DEPBAR.LE gsb0, 0x0 ;  /* 0x00008000000079c5 */ /* 0x000fe40000010000 */
[----:B------:R-:W-:-:S06]  /*9920*/  WARPGROUP.ARRIVE ;  /* 0x00000000000079c5 */ /* 0x000fcc0000000000 */
[----:B------:R-:W-:Y:S01]  /*9930*/  HGMMA.64x128x16.F32 R24, R180, gdesc[UR8].tnspB, R24, gsb0 ;  /* 0x41e00008b4187df0 */ /* 0x000fe20008000818 */
[----:B------:R-:W-:Y:S01]  /*9940*/  UIADD3 UR10, UR6, 0x100, URZ ;  /* 0x00000100060a7890 */ /* 0x000fe2000fffe03f */
[----:B------:R-:W-:Y:S01]  /*9950*/  UMOV UR11, 0x40000040 ;  /* 0x40000040000b7882 */ /* 0x000fe20000000000 */
[----:B------:R-:W-:Y:S02]  /*9960*/  WARPGROUP.DEPBAR.LE gsb0, 0x0 ;  /* 0x00008000000079c5 */ /* 0x000fe40000010000 */
[----:B------:R-:W-:-:S07]  /*9970*/  WARPGROUP.ARRIVE ;  /* 0x00000000000079c5 */ /* 0x000fce0000000000 */
        /* <DEDUP_REMOVED lines=41> */
[----:B------:R-:W-:Y:S03]  /*9c10*/  HGMMA.64x128x16.F32 R24, R216, gdesc[UR8].tnspB, R24, gsb0 ;  /* 0x41e00008d8187df0 */ /* 0x000fe60008000818 */
[----:B------:R-:W-:Y:S02]  /*9c20*/  WARPGROUP.DEPBAR.LE gsb0, 0x0 ;  /* 0x00008000000079c5 */ /* 0x000fe40000010000 */
[----:B------:R1:W-:Y:S06]  /*9c30*/  BAR.ARV R15, 0x100 ;  /* 0x0004000f0000751d */ /* 0x0003ec0000002000 */
[----:B------:R-:W-:Y:S05]  /*9c40*/  @!P0 BRA `(.L_x_5661) ;  /* 0x0000000000048947 */ /* 0x000fea0003800000 */
[----:B------:R-:W-:Y:S01]  /*9c50*/  BPT.TRAP 0x1 ;  /* 0x000000040000795c */ /* 0x000fe20000300000 */
.L_x_5661:
[----:B-1----:R-:W-:Y:S01]  /*9c60*/  FMUL.FTZ R15, R168, UR7 ;  /* 0x00000007a80f7c20 */ /* 0x002fe20008410000 */
[----:B------:R-:W-:Y:S01]  /*9c70*/  FMUL.FTZ R21, R170, UR7 ;  /* 0x00000007aa157c20 */ /* 0x000fe20008410000 */
[----:B------:R-:W-:Y:S01]  /*9c80*/  FMUL.FTZ R20, R169, UR7 ;  /* 0x00000007a9147c20 */ /* 0x000fe20008410000 */
[----:B------:R-:W-:Y:S01]  /*9c90*/  FMUL.FTZ R168, R171, UR7 ;  /* 0x00000007aba87c20 */ /* 0x000fe20008410000 */
[----:B------:R-:W-:Y:S01]  /*9ca0*/  FMUL.FTZ R169, R172, UR7 ;  /* 0x00000007aca97c20 */ /* 0x000fe20008410000 */
[----:B------:R-:W2:Y:S01]  /*9cb0*/  LDL R230, [R1+0x4] ;  /* 0x0000040001e67983 */ /* 0x000ea20000100800 */
        /* <DEDUP_REMOVED lines=33> */
[----:B----4-:R-:W-:Y:S01]  /*9ed0*/  FMNMX.FTZ R104, R20, R217, !PT ;  /* 0x000000d914687209 */ /* 0x010fe20007810000 */
        /* <DEDUP_REMOVED lines=69> */
[----:B------:R-:W-:Y:S01]  /*a330*/  ISETP.NE.AND P1, PT, R23, RZ, PT ;  /* 0x000000ff1700720c */ /* 0x000fe20003f25270 */
[----:B------:R-:W3:Y:S01]  /*a340*/  MUFU.TANH R166, R166 ;  /* 0x000000a600a67308 */ /* 0x000ee20000002400 */
[----:B----4-:R-:W-:-:S07]  /*a350*/  FMNMX.FTZ R229, R163, R106, !PT ;  /* 0x0000006aa3e57209 */ /* 0x010fce0007810000 */
[----:B------:R-:W4:Y:S01]  /*a360*/  MUFU.TANH R165, R165 ;  /* 0x000000a500a57308 */ /* 0x000f220000002400 */
[----:B-1----:R-:W-:-:S07]  /*a370*/  FMNMX.FTZ R104, R164, R219, !PT ;  /* 0x000000dba4687209 */ /* 0x002fce0007810000 */
[----:B------:R-:W1:Y:S01]  /*a380*/  MUFU.TANH R167, R167 ;  /* 0x000000a700a77308 */ /* 0x000e620000002400 */
[----:B---3--:R-:W-:-:S07]  /*a390*/  FMNMX.FTZ R106, R166, R229, !PT ;  /* 0x000000e5a66a7209 */ /* 0x008fce0007810000 */
[----:B------:R-:W3:Y:S01]  /*a3a0*/  MUFU.TANH R152, R152 ;  /* 0x0000009800987308 */ /* 0x000ee20000002400 */
[----:B----4-:R-:W-:-:S07]  /*a3b0*/  FMNMX.FTZ R219, R165, R104, !PT ;  /* 0x00000068a5db7209 */ /* 0x010fce0007810000 */
[----:B------:R-:W4:Y:S01]  /*a3c0*/  MUFU.TANH R154, R154 ;  /* 0x0000009a009a7308 */ /* 0x000f220000002400 */
[----:B-1----:R-:W-:-:S07]  /*a3d0*/  FMNMX.FTZ R229, R167, R106, !PT ;  /* 0x0000006aa7e57209 */ /* 0x002fce0007810000 */
[----:B------:R-:W1:Y:S01]  /*a3e0*/  MUFU.TANH R153, R153 ;  /* 0x0000009900997308 */ /* 0x000e620000002400 */
[----:B---3--:R-:W-:Y:S01]  /*a3f0*/  FMNMX.FTZ R104, R152, R219, !PT ;  /* 0x000000db98687209 */ /* 0x008fe20007810000 */
[----:B------:R-:W-:-:S06]  /*a400*/  FMUL.FTZ R219, R96, UR7 ;  /* 0x0000000760db7c20 */ /* 0x000fcc0008410000 */
[----:B------:R-:W3:Y:S01]  /*a410*/  MUFU.TANH R155, R155 ;  /* 0x0000009b009b7308 */ /* 0x000ee20000002400 */
[----:B----4-:R-:W-:-:S07]  /*a420*/  FMNMX.FTZ R96, R154, R229, !PT ;  /* 0x000000e59a607209 */ /* 0x010fce0007810000 */
[----:B------:R-:W4:Y:S01]  /*a430*/  MUFU.TANH R156, R156 ;  /* 0x0000009c009c7308 */ /* 0x000f220000002400 */
[----:B-1----:R-:W-:-:S07]  /*a440*/  FMNMX.FTZ R229, R153, R104, !PT ;  /* 0x0000006899e57209 */ /* 0x002fce0007810000 */
[----:B------:R-:W1:Y:S01]  /*a450*/  MUFU.TANH R157, R157 ;  /* 0x0000009d009d7308 */ /* 0x000e620000002400 */
[----:B---3--:R-:W-:-:S07]  /*a460*/  FMNMX.FTZ R231, R155, R96, !PT ;  /* 0x000000609be77209 */ /* 0x008fce0007810000 */
[----:B------:R-:W3:Y:S01]  /*a470*/  MUFU.TANH R158, R158 ;  /* 0x0000009e009e7308 */ /* 0x000ee20000002400 */
[----:B----4-:R-:W-:Y:S01]  /*a480*/  FMNMX.FTZ R96, R156, R229, !PT ;  /* 0x000000e59c607209 */ /* 0x010fe20007810000 */
[----:B------:R-:W-:-:S06]  /*a490*/  FMUL.FTZ R229, R97, UR7 ;  /* 0x0000000761e57c20 */ /* 0x000fcc0008410000 */
[----:B------:R-:W4:Y:S01]  /*a4a0*/  MUFU.TANH R144, R144 ;  /* 0x0000009000907308 */ /* 0x000f220000002400 */
[----:B-1----:R-:W-:-:S07]  /*a4b0*/  FMNMX.FTZ R97, R157, R96, !PT ;  /* 0x000000609d617209 */ /* 0x002fce0007810000 */
[----:B------:R-:W1:Y:S01]  /*a4c0*/  MUFU.TANH R159, R159 ;  /* 0x0000009f009f7308 */ /* 0x000e620000002400 */
[----:B---3--:R-:W-:Y:S01]  /*a4d0*/  FMNMX.FTZ R104, R158, R231, !PT ;  /* 0x000000e79e687209 */ /* 0x008fe20007810000 */
[----:B------:R-:W-:-:S06]  /*a4e0*/  FMUL.FTZ R231, R100, UR7 ;  /* 0x0000000764e77c20 */ /* 0x000fcc0008410000 */
[----:B------:R-:W3:Y:S01]  /*a4f0*/  MUFU.TANH R145, R145 ;  /* 0x0000009100917308 */ /* 0x000ee20000002400 */
[----:B----4-:R-:W-:Y:S01]  /*a500*/  FMNMX.FTZ R96, R144, R97, !PT ;  /* 0x0000006190607209 */ /* 0x010fe20007810000 */
[----:B------:R-:W-:-:S06]  /*a510*/  FMUL.FTZ R97, R98, UR7 ;  /* 0x0000000762617c20 */ /* 0x000fcc0008410000 */
        /* <DEDUP_REMOVED lines=123> */
[----:B---3--:R-:W-:-:S05]  /*acd0*/  FMNMX.FTZ R92, R116, R89, !PT ;  /* 0x00000059745c7209 */ /* 0x008fca0007810000 */
[----:B------:R-:W3:Y:S01]  /*ace0*/  SHFL.BFLY PT, R89, R92, 0x2, 0x1f ;  /* 0x0c401f005c597f89 */ /* 0x000ee200000e0000 */
[----:B----4-:R-:W-:-:S04]  /*acf0*/  FMNMX.FTZ R88, R90, R91, !PT ;  /* 0x0000005b5a587209 */ /* 0x010fc80007810000 */
[----:B-1----:R-:W-:-:S05]  /*ad00*/  FMNMX.FTZ R93, R95, R88, !PT ;  /* 0x000000585f5d7209 */ /* 0x002fca0007810000 */
[----:B------:R-:W1:Y:S01]  /*ad10*/  SHFL.BFLY PT, R88, R93, 0x2, 0x1f ;  /* 0x0c401f005d587f89 */ /* 0x000e6200000e0000 */
[----:B---3--:R-:W-:-:S05]  /*ad20*/  FMNMX.FTZ R94, R92, R89, !PT ;  /* 0x000000595c5e7209 */ /* 0x008fca0007810000 */
[----:B------:R-:W3:Y:S01]  /*ad30*/  SHFL.BFLY PT, R89, R94, 0x1, 0x1f ;  /* 0x0c201f005e597f89 */ /* 0x000ee200000e0000 */
[----:B-1----:R-:W-:Y:S02]  /*ad40*/  FMNMX.FTZ R96, R93, R88, !PT ;  /* 0x000000585d607209 */ /* 0x002fe40007810000 */
[----:B------:R-:W1:Y:S03]  /*ad50*/  LDC R88, c[0x0][0x988] ;  /* 0x00026200ff587b82 */ /* 0x000e660000000800 */
[----:B------:R-:W4:Y:S01]  /*ad60*/  SHFL.BFLY PT, R91, R96, 0x1, 0x1f ;  /* 0x0c201f00605b7f89 */ /* 0x000f2200000e0000 */
[----:B---3--:R-:W-:-:S05]  /*ad70*/  FMNMX.FTZ R89, R94, R89, !PT ;  /* 0x000000595e597209 */ /* 0x008fca0007810000 */
[C---:B------:R-:W-:Y:S01]  /*ad80*/  FADD.FTZ R12, -R89.reuse, R12 ;  /* 0x0000000c590c7221 */ /* 0x040fe20000010100 */
[----:B-1----:R-:W-:-:S03]  /*ad90*/  FMUL.FTZ R118, R89, R88 ;  /* 0x0000005859767220 */ /* 0x002fc60000410000 */
[-C--:B------:R-:W-:Y:S01]  /*ada0*/  FMUL.FTZ R98, R12, R88.reuse ;  /* 0x000000580c627220 */ /* 0x080fe20000410000 */
[----:B----4-:R-:W-:Y:S01]  /*adb0*/  FMNMX.FTZ R91, R96, R91, !PT ;  /* 0x0000005b605b7209 */ /* 0x010fe20007810000 */
[-CC-:B------:R-:W-:Y:S01]  /*adc0*/  FFMA.FTZ R216, R110, R88.reuse, -R118.reuse ;  /* 0x000000586ed87223 */ /* 0x180fe20000010876 */
[-CC-:B------:R-:W-:Y:S01]  /*add0*/  FFMA.FTZ R176, R15, R88.reuse, -R118.reuse ;  /* 0x000000580fb07223 */ /* 0x180fe20000010876 */
[-CC-:B------:R-:W-:Y:S01]  /*ade0*/  FFMA.FTZ R108, R20, R88.reuse, -R118.reuse ;  /* 0x00000058146c7223 */ /* 0x180fe20000010876 */
[-C--:B------:R-:W-:Y:S01]  /*adf0*/  FFMA.FTZ R15, R112, R88.reuse, -R118 ;  /* 0x00000058700f7223 */ /* 0x080fe20000010876 */
[C---:B------:R-:W-:Y:S01]  /*ae00*/  FADD.FTZ R12, -R91.reuse, R14 ;  /* 0x0000000e5b0c7221 */ /* 0x040fe20000010100 */
[-C--:B------:R-:W-:Y:S01]  /*ae10*/  FMUL.FTZ R110, R91, R88.reuse ;  /* 0x000000585b6e7220 */ /* 0x080fe20000410000 */
[----:B------:R-:W-:Y:S01]  /*ae20*/  MUFU.EX2 R93, R98 ;  /* 0x00000062005d7308 */ /* 0x000fe20000000800 */
[-C--:B------:R-:W-:Y:S01]  /*ae30*/  FFMA.FTZ R178, R169, R88.reuse, -R118 ;  /* 0x00000058a9b27223 */ /* 0x080fe20000010876 */
[-C--:B------:R-:W-:Y:S01]  /*ae40*/  FMUL.FTZ R12, R12, R88.reuse ;  /* 0x000000580c0c7220 */ /* 0x080fe20000410000 */
[-CC-:B------:R-:W-:Y:S01]  /*ae50*/  FFMA.FTZ R21, R21, R88.reuse, -R110.reuse ;  /* 0x0000005815157223 */ /* 0x180fe2000001086e */
[-C--:B------:R-:W-:Y:S01]  /*ae60*/  FFMA.FTZ R112, R168, R88.reuse, -R110 ;  /* 0x00000058a8707223 */ /* 0x080fe2000001086e */
[-C--:B------:R-:W-:Y:S01]  /*ae70*/  FFMA.FTZ R192, R179, R88.reuse, -R118 ;  /* 0x00000058b3c07223 */ /* 0x080fe20000010876 */
[-C--:B------:R-:W-:Y:S01]  /*ae80*/  FFMA.FTZ R179, R171, R88.reuse, -R110 ;  /* 0x00000058abb37223 */ /* 0x080fe2000001086e */
[-CC-:B------:R-:W-:Y:S01]  /*ae90*/  FFMA.FTZ R106, R170, R88.reuse, -R118.reuse ;  /* 0x00000058aa6a7223 */ /* 0x180fe20000010876 */
[----:B------:R-:W1:Y:S01]  /*aea0*/  MUFU.EX2 R176, R176 ;  /* 0x000000b000b07308 */ /* 0x000e620000000800 */
[-C--:B------:R-:W-:Y:S01]  /*aeb0*/  FFMA.FTZ R218, R114, R88.reuse, -R118 ;  /* 0x0000005872da7223 */ /* 0x080fe20000010876 */
[-C--:B------:R-:W-:Y:S01]  /*aec0*/  FFMA.FTZ R114, R172, R88.reuse, -R110 ;  /* 0x00000058ac727223 */ /* 0x080fe2000001086e */
[-CC-:B------:R-:W-:Y:S01]  /*aed0*/  FFMA.FTZ R212, R219, R88.reuse, -R118.reuse ;  /* 0x00000058dbd47223 */ /* 0x180fe20000010876 */
[-CC-:B------:R-:W-:Y:S01]  /*aee0*/  FFMA.FTZ R180, R160, R88.reuse, -R118.reuse ;  /* 0x00000058a0b47223 */ /* 0x180fe20000010876 */
[-C--:B------:R-:W-:Y:S01]  /*aef0*/  FFMA.FTZ R219, R116, R88.reuse, -R118 ;  /* 0x0000005874db7223 */ /* 0x080fe20000010876 */
[-C--:B------:R-:W-:Y:S01]  /*af00*/  FFMA.FTZ R116, R162, R88.reuse, -R110 ;  /* 0x00000058a2747223 */ /* 0x080fe2000001086e */
[-CC-:B------:R-:W-:Y:S01]  /*af10*/  FFMA.FTZ R104, R161, R88.reuse, -R118.reuse ;  /* 0x00000058a1687223 */ /* 0x180fe20000010876 */
[----:B------:R-:W-:Y:S01]  /*af20*/  MUFU.EX2 R12, R12 ;  /* 0x0000000c000c7308 */ /* 0x000fe20000000800 */
[-CC-:B------:R-:W-:Y:S01]  /*af30*/  FFMA.FTZ R102, R165, R88.reuse, -R118.reuse ;  /* 0x00000058a5667223 */ /* 0x180fe20000010876 */
[-C--:B------:R-:W-:Y:S01]  /*af40*/  FFMA.FTZ R165, R201, R88.reuse, -R118 ;  /* 0x00000058c9a57223 */ /* 0x080fe20000010876 */
[-CC-:B------:R-:W-:Y:S01]  /*af50*/  FFMA.FTZ R163, R163, R88.reuse, -R110.reuse ;  /* 0x00000058a3a37223 */ /* 0x180fe2000001086e */
[-C--:B------:R-:W-:Y:S01]  /*af60*/  FFMA.FTZ R201, R121, R88.reuse, -R110 ;  /* 0x0000005879c97223 */ /* 0x080fe2000001086e */
[-CC-:B------:R-:W-:Y:S01]  /*af70*/  FFMA.FTZ R182, R164, R88.reuse, -R118.reuse ;  /* 0x00000058a4b67223 */ /* 0x180fe20000010876 */
[-C--:B------:R-:W-:Y:S01]  /*af80*/  FFMA.FTZ R194, R183, R88.reuse, -R118 ;  /* 0x00000058b7c27223 */ /* 0x080fe20000010876 */
[----:B------:R-:W-:Y:S01]  /*af90*/  FFMA.FTZ R183, R166, R88, -R110 ;  /* 0x00000058a6b77223 */ /* 0x000fe2000001086e */
        /* <DEDUP_REMOVED lines=16> */
[----:B------:R-:W4:Y:S01]  /*b0a0*/  MUFU.EX2 R112, R112 ;  /* 0x0000007000707308 */ /* 0x000f220000000800 */
        /* <DEDUP_REMOVED lines=8> */
[----:B-1----:R-:W-:Y:S01]  /*b130*/  FADD.FTZ R121, R108, R121 ;  /* 0x000000796c797221 */ /* 0x002fe20000010000 */
        /* <DEDUP_REMOVED lines=9> */
[-C--:B------:R-:W-:Y:S01]  /*b1d0*/  FFMA.FTZ R137, R233, R88.reuse, -R118 ;  /* 0x00000058e9897223 */ /* 0x080fe20000010876 */
[----:B----4-:R-:W-:Y:S01]  /*b1e0*/  FADD.FTZ R10, R112, R11 ;  /* 0x0000000b700a7221 */ /* 0x010fe20000010000 */
[-CC-:B------:R-:W-:Y:S01]  /*b1f0*/  FFMA.FTZ R118, R167, R88.reuse, -R110.reuse ;  /* 0x00000058a7767223 */ /* 0x180fe2000001086e */
[-CC-:B------:R-:W-:Y:S01]  /*b200*/  FFMA.FTZ R185, R154, R88.reuse, -R110.reuse ;  /* 0x000000589ab97223 */ /* 0x180fe2000001086e */
[-CC-:B------:R-:W-:Y:S01]  /*b210*/  FFMA.FTZ R120, R155, R88.reuse, -R110.reuse ;  /* 0x000000589b787223 */ /* 0x180fe2000001086e */
[----:B------:R-:W4:Y:S01]  /*b220*/  MUFU.EX2 R106, R106 ;  /* 0x0000006a006a7308 */ /* 0x000f220000000800 */
        /* <DEDUP_REMOVED lines=16> */
[----:B----4-:R-:W-:Y:S01]  /*b330*/  FADD.FTZ R121, R106, R121 ;  /* 0x000000796a797221 */ /* 0x010fe20000010000 */
[-CC-:B------:R-:W-:Y:S01]  /*b340*/  FFMA.FTZ R199, R133, R88.reuse, -R110.reuse ;  /* 0x0000005885c77223 */ /* 0x180fe2000001086e */
[-CC-:B------:R-:W-:Y:S01]  /*b350*/  FFMA.FTZ R134, R135, R88.reuse, -R110.reuse ;  /* 0x0000005887867223 */ /* 0x180fe2000001086e */
[-CC-:B------:R-:W-:Y:S01]  /*b360*/  FFMA.FTZ R136, R123, R88.reuse, -R110.reuse ;  /* 0x000000587b887223 */ /* 0x180fe2000001086e */
        /* <DEDUP_REMOVED lines=18> */
[----:B------:R-:W-:Y:S01]  /*b490*/  FFMA.FTZ R95, R95, R88, -R110 ;  /* 0x000000585f5f7223 */ /* 0x000fe2000001086e */
[----:B------:R-:W1:Y:S01]  /*b4a0*/  MUFU.EX2 R163, R163 ;  /* 0x000000a300a37308 */ /* 0x000e620000000800 */
[----:B----4-:R-:W-:-:S07]  /*b4b0*/  FADD.FTZ R10, R116, R11 ;  /* 0x0000000b740a7221 */ /* 0x010fce0000010000 */
[----:B------:R-:W4:Y:S01]  /*b4c0*/  MUFU.EX2 R182, R182 ;  /* 0x000000b600b67308 */ /* 0x000f220000000800 */
[----:B---3--:R-:W-:-:S07]  /*b4d0*/  FADD.FTZ R121, R104, R121 ;  /* 0x0000007968797221 */ /* 0x008fce0000010000 */
[----:B------:R-:W3:Y:S01]  /*b4e0*/  MUFU.EX2 R183, R183 ;  /* 0x000000b700b77308 */ /* 0x000ee20000000800 */
[----:B-1----:R-:W-:-:S07]  /*b4f0*/  FADD.FTZ R10, R163, R10 ;  /* 0x0000000aa30a7221 */ /* 0x002fce0000010000 */
        /* <DEDUP_REMOVED lines=77> */
[----:B-1----:R-:W-:Y:S01]  /*b9d0*/  FADD.FTZ R97, R169, R148 ;  /* 0x00000094a9617221 */ /* 0x002fe20000010000 */
[----:B------:R-:W-:Y:S01]  /*b9e0*/  FFMA.FTZ R148, R99, R88, -R110 ;  /* 0x0000005863947223 */ /* 0x000fe2000001086e */
[----:B------:R-:W-:-:S05]  /*b9f0*/  IMAD.U32 R99, RZ, RZ, UR38 ;  /* 0x00000026ff637e24 */ /* 0x000fca000f8e00ff */
[----:B------:R-:W1:Y:S01]  /*ba00*/  MUFU.EX2 R203, R203 ;  /* 0x000000cb00cb7308 */ /* 0x000e620000000800 */
[----:B----4-:R-:W-:Y:S01]  /*ba10*/  FADD.FTZ R10, R136, R11 ;  /* 0x0000000b880a7221 */ /* 0x010fe20000010000 */
[----:B------:R-:W-:-:S06]  /*ba20*/  @P1 LEA R99, R99, UR39, 0x3 ;  /* 0x0000002763631c11 */ /* 0x000fcc000f8e18ff */
        /* <DEDUP_REMOVED lines=13> */
[----:B---3--:R-:W-:Y:S01]  /*bb00*/  FADD.FTZ R97, R161, R150 ;  /* 0x00000096a1617221 */ /* 0x008fe20000010000 */
[----:B------:R-:W-:-:S06]  /*bb10*/  FFMA.FTZ R150, R103, R88, -R110 ;  /* 0x0000005867967223 */ /* 0x000fcc000001086e */
        /* <DEDUP_REMOVED lines=15> */
[----:B----4-:R-:W-:Y:S01]  /*bc10*/  FADD.FTZ R97, R153, R152 ;  /* 0x0000009899617221 */ /* 0x010fe20000010000 */
[----:B------:R-:W-:-:S06]  /*bc20*/  FFMA.FTZ R152, R237, R88, -R110 ;  /* 0x00000058ed987223 */ /* 0x000fcc000001086e */
        /* <DEDUP_REMOVED lines=14> */
[----:B------:R-:W-:-:S05]  /*bd10*/  @P1 VIADD R10, R99, 0x34840 ;  /* 0x00034840630a1836 */ /* 0x000fca0000000000 */
[----:B--2---:R-:W-:Y:S01]  /*bd20*/  @P1 PRMT R10, R230, 0x654, R10 ;  /* 0x00000654e60a1816 */ /* 0x004fe2000000000a */
[----:B------:R-:W2:Y:S01]  /*bd30*/  MUFU.EX2 R214, R214 ;  /* 0x000000d600d67308 */ /* 0x000ea20000000800 */
[----:B-1----:R-:W-:Y:S02]  /*bd40*/  FADD.FTZ R97, R145, R154 ;  /* 0x0000009a91617221 */ /* 0x002fe40000010000 */
[----:B------:R1:W-:Y:S05]  /*bd50*/  @P1 SYNCS.ARRIVE.TRANS64.RED.A1T0 RZ, [R10+URZ], RZ ;  /* 0x000000ff0aff19a7 */ /* 0x0003ea000810043f */
[----:B------:R-:W3:Y:S01]  /*bd60*/  MUFU.EX2 R215, R215 ;  /* 0x000000d700d77308 */ /* 0x000ee20000000800 */
[----:B----4-:R-:W-:-:S07]  /*bd70*/  FADD.FTZ R154, R148, R11 ;  /* 0x0000000b949a7221 */ /* 0x010fce0000010000 */
[----:B------:R-:W4:Y:S01]  /*bd80*/  MUFU.EX2 R137, R137 ;  /* 0x0000008900897308 */ /* 0x000f220000000800 */
[----:B--2---:R-:W-:-:S07]  /*bd90*/  FADD.FTZ R110, R214, R97 ;  /* 0x00000061d66e7221 */ /* 0x004fce0000010000 */
[----:B------:R-:W1:Y:S01]  /*bda0*/  MUFU.EX2 R150, R150 ;  /* 0x0000009600967308 */ /* 0x000e620000000800 */
[----:B---3--:R-:W-:-:S07]  /*bdb0*/  FADD.FTZ R11, R215, R154 ;  /* 0x0000009ad70b7221 */ /* 0x008fce0000010000 */
[----:B------:R-:W2:Y:S01]  /*bdc0*/  MUFU.EX2 R216, R216 ;  /* 0x000000d800d87308 */ /* 0x000ea20000000800 */
[----:B----4-:R-:W-:-:S07]  /*bdd0*/  FADD.FTZ R97, R137, R110 ;  /* 0x0000006e89617221 */ /* 0x010fce0000010000 */
        /* <DEDUP_REMOVED lines=14> */
[----:B--2---:R-:W-:-:S03]  /*bec0*/  FADD.FTZ R10, R219, R10 ;  /* 0x0000000adb0a7221 */ /* 0x004fc60000010000 */
[----:B---3--:R-:W-:Y:S01]  /*bed0*/  FADD.FTZ R11, R95, R110 ;  /* 0x0000006e5f0b7221 */ /* 0x008fe20000010000 */
[----:B------:R-:W-:Y:S06]  /*bee0*/  @!P0 BRA `(.L_x_5662) ;  /* 0x0000000000048947 */ /* 0x000fec0003800000 */
[----:B------:R-:W-:Y:S01]  /*bef0*/  BPT.TRAP 0x1 ;  /* 0x000000040000795c */ /* 0x000fe20000300000 */
.L_x_5662:
[----:B------:R-:W2:Y:S01]  /*bf00*/  LDL R99, [R1] ;  /* 0x0000000001637983 */ /* 0x000ea20000100800 */
[----:B------:R-:W-:Y:S01]  /*bf10*/  ISETP.NE.AND P1, PT, R22, RZ, PT ;  /* 0x000000ff1600720c */ /* 0x000fe20003f25270 */
[----:B------:R-:W-:Y:S01]  /*bf20*/  UMOV UR60, UR61 ;  /* 0x0000003d003c7c82 */ /* 0x000fe20008000000 */
[----:B------:R-:W-:Y:S01]  /*bf30*/  MOV R97, UR37 ;  /* 0x0000002500617c02 */ /* 0x000fe20008000f00 */
[----:B------:R-:W-:Y:S01]  /*bf40*/  UMOV UR37, UR38 ;  /* 0x0000002600257c82 */ /* 0x000fe20008000000 */
        /* <DEDUP_REMOVED lines=9> */
[----:B------:R-:W-:Y:S01]  /*bfe0*/  @P1 LEA R97, R97, UR39, 0x3 ;  /* 0x0000002761611c11 */ /* 0x000fe2000f8e18ff */
[-C--:B------:R-:W-:Y:S01]  /*bff0*/  FMUL.FTZ R39, R39, R12.reuse ;  /* 0x0000000c27277220 */ /* 0x080fe20000410000 */
[-C--:B------:R-:W-:Y:S01]  /*c000*/  FMUL.FTZ R42, R42, R12.reuse ;  /* 0x0000000c2a2a7220 */ /* 0x080fe20000410000 */
[-C--:B------:R-:W-:Y:S01]  /*c010*/  FMUL.FTZ R43, R43, R12.reuse ;  /* 0x0000000c2b2b7220 */ /* 0x080fe20000410000 */
[----:B------:R-:W-:Y:S01]  /*c020*/  FMUL.FTZ R46, R46, R12 ;  /* 0x0000000c2e2e7220 */ /* 0x000fe20000410000 */
[----:B------:R-:W-:-:S02]  /*c030*/  @P1 VIADD R97, R97, 0x34860 ;  /* 0x0003486061611836 */ /* 0x000fc40000000000 */
        /* <DEDUP_REMOVED lines=86> */
[----:B------:R-:W-:Y:S01]  /*c5a0*/  IMAD.MOV.U32 R14, RZ, RZ, R91 ;  /* 0x000000ffff0e7224 */ /* 0x000fe200078e005b */
[----:B------:R-:W-:Y:S01]  /*c5b0*/  F2FP.F16.F32.PACK_AB R210, R149, R210 ;  /* 0x000000d295d2723e */ /* 0x000fe200000000ff */
[----:B------:R-:W-:Y:S01]  /*c5c0*/  IMAD.MOV.U32 R12, RZ, RZ, R89 ;  /* 0x000000ffff0c7224 */ /* 0x000fe200078e0059 */
        /* <DEDUP_REMOVED lines=8> */
[----:B--2---:R-:W-:-:S04]  /*c650*/  @P1 PRMT R97, R99, 0x654, R97 ;  /* 0x0000065463611816 */ /* 0x004fc80000000061 */
[----:B------:R1:W-:Y:S01]  /*c660*/  @P1 SYNCS.ARRIVE.TRANS64.RED.A1T0 RZ, [R97+URZ], RZ ;  /* 0x000000ff61ff19a7 */ /* 0x0003e2000810043f */
[C---:B------:R-:W-:Y:S01]  /*c670*/  ISETP.GT.AND P1, PT, R13.reuse, RZ, PT ;  /* 0x000000ff0d00720c */ /* 0x040fe20003f24270 */
[----:B------:R-:W-:-:S12]  /*c680*/  VIADD R13, R13, 0xffffffff ;  /* 0xffffffff0d0d7836 */ /* 0x000fd80000000000 */
[----:B-1----:R-:W-:Y:S05]  /*c690*/  @P1 BRA `(.L_x_5663) ;  /* 0xffffffa800381947 */ /* 0x002fea000383ffff */
.L_x_5652:
[----:B------:R-:W-:Y:S06]  /*c6a0*/  BAR.ARV 0x8, 0x120 ;  /* 0x0204800000007b1d */ /* 0x000fec0000002000 */
[----:B------:R-:W-:Y:S05]  /*c6b0*/  @!P0 BRA `(.L_x_5664) ;  /* 0x0000000000048947 */ /* 0x000fea0003800000 */
[----:B------:R-:W-:Y:S01]  /*c6c0*/  BPT.TRAP 0x1 ;  /* 0x000000040000795c */ /* 0x000fe20000300000 */
.L_x_5664:
[----:B------:R-:W-:Y:S01]  /*c6d0*/  ULEA UR5, UR38, UR39, 0x3 ;  /* 0x0000002726057291 */ /* 0x000fe2000f8e183f */
[----:B------:R-:W-:-:S05]  /*c6e0*/  IMAD.U32 R0, RZ, RZ, UR61 ;  /* 0x0000003dff007e24 */ /* 0x000fca000f8e00ff */
[----:B------:R-:W-:-:S04]  /*c6f0*/  SHF.L.U32 R0, R0, 0x1f, RZ ;  /* 0x0000001f00007819 */ /* 0x000fc800000006ff */
[----:B------:R1:W2:Y:S01]  /*c700*/  SYNCS.PHASECHK.TRANS64.TRYWAIT P1, [UR5+0x34850], R0 ;  /* 0x03485000ff0075a7 */ /* 0x0002a20008020145 */
[----:B------:R-:W-:Y:S05]  /*c710*/  @!P0 BRA `(.L_x_5665) ;  /* 0x0000000000048947 */ /* 0x000fea0003800000 */
[----:B------:R-:W-:Y:S01]  /*c720*/  BPT.TRAP 0x1 ;  /* 0x000000040000795c */ /* 0x000fe20000300000 */
.L_x_5665:
[----:B--2---:R-:W-:Y:S05]  /*c730*/  @P1 BRA `(.L_x_5666) ;  /* 0x0000000000081947 */ /* 0x004fea0003800000 */
[----:B------:R-:W2:Y:S02]  /*c740*/  SYNCS.PHASECHK.TRANS64.TRYWAIT P1, [UR5+0x34850], R0 ;  /* 0x03485000ff0075a7 */ /* 0x000ea40008020145 */
[----:B--2---:R-:W-:Y:S05]  /*c750*/  @!P1 BRA `(.L_x_5667) ;  /* 0x0000004400f89947 */ /* 0x004fea0003800000 */
.L_x_5666:
[----:B------:R-:W-:Y:S01]  /*c760*/  UIADD3 UR4, UR39, 0x400, URZ ;  /* 0x0000040027047890 */ /* 0x000fe2000fffe03f */
[----:B------:R-:W-:Y:S01]  /*c770*/  WARPGROUP.ARRIVE ;  /* 0x00000000000079c5 */ /* 0x000fe20000000000 */
[----:B------:R-:W-:Y:S01]  /*c780*/  UMOV UR7, 0x40000040 ;  /* 0x4000004000077882 */ /* 0x000fe20000000000 */
[----:B--2---:R-:W2:Y:S01]  /*c790*/  SHFL.BFLY PT, R3, R10, 0x2, 0x1f ;  /* 0x0c401f000a037f89 */ /* 0x004ea200000e0000 */
[----:B------:R-:W-:Y:S01]  /*c7a0*/  USHF.R.U32.HI UR4, URZ, 0x4, UR4 ;  /* 0x000000043f047899 */ /* 0x000fe20008011604 */
[----:B------:R-:W-:Y:S01]  /*c7b0*/  IMAD.MOV.U32 R4, RZ, RZ, RZ ;  /* 0x000000ffff047224 */ /* 0x000fe200078e00ff */
[----:B------:R-:W-:Y:S01]  /*c7c0*/  MOV R7, RZ ;  /* 0x000000ff00077202 */ /* 0x000fe20000000f00 */
[----:B-1----:R-:W1:Y:S01]  /*c7d0*/  SHFL.BFLY PT, R0, R11, 0x2, 0x1f ;  /* 0x0c401f000b007f89 */ /* 0x002e6200000e0000 */
[----:B------:R-:W-:-:S04]  /*c7e0*/  ULOP3.LUT UR4, UR4, 0x3fff, URZ, 0xc0, !UPT ;  /* 0x00003fff04047892 */ /* 0x000fc8000f8ec03f */
[----:B------:R-:W-:-:S04]  /*c7f0*/  ULOP3.LUT UR4, UR4, 0x5800000, URZ, 0xfc, !UPT ;  /* 0x0580000004047892 */ /* 0x000fc8000f8efc3f */
[----:B------:R-:W-:-:S07]  /*c800*/  UIMAD UR4, UR38, 0xb00, UR4 ;  /* 0x00000b00260478a4 */ /* 0x000fce000f8e0204 */
[----:B------:R-:W-:Y:S02]  /*c810*/  UMOV UR6, UR4 ;  /* 0x0000000400067c82 */ /* 0x000fe40008000000 */
[----:B------:R-:W-:Y:S01]  /*c820*/  HGMMA.64x128x16.F32 R24, R176, gdesc[UR4].tnspB, R24, gsb0 ;  /* 0x41e00004b0187df0 */ /* 0x000fe20008000818 */
[----:B------:R-:W-:Y:S01]  /*c830*/  UIADD3 UR6, UR4, 0x80, URZ ;  /* 0x0000008004067890 */ /* 0x000fe2000fffe03f */
[----:B--2---:R-:W-:Y:S01]  /*c840*/  FADD.FTZ R3, R3, R10 ;  /* 0x0000000a03037221 */ /* 0x004fe20000010000 */
[----:B------:R-:W-:Y:S01]  /*c850*/  UMOV UR7, 0x40000040 ;  /* 0x4000004000077882 */ /* 0x000fe20000000000 */
[----:B-1----:R-:W-:-:S03]  /*c860*/  FADD.FTZ R2, R0, R11 ;  /* 0x0000000b00027221 */ /* 0x002fc60000010000 */
[----:B------:R-:W1:Y:S04]  /*c870*/  SHFL.BFLY PT, R0, R3, 0x1, 0x1f ;  /* 0x0c201f0003007f89 */ /* 0x000e6800000e0000 */
[----:B------:R-:W2:Y:S01]  /*c880*/  SHFL.BFLY PT, R5, R2, 0x1, 0x1f ;  /* 0x0c201f0002057f89 */ /* 0x000ea200000e0000 */
[----:B-1----:R-:W-:Y:S01]  /*c890*/  FADD.FTZ R9, R3, R0 ;  /* 0x0000000003097221 */ /* 0x002fe20000010000 */
[----:B------:R-:W-:Y:S02]  /*c8a0*/  IMAD.MOV.U32 R0, RZ, RZ, -0x800000 ;  /* 0xff800000ff007424 */ /* 0x000fe400078e00ff */
[----:B--2---:R-:W-:Y:S02]  /*c8b0*/  FADD.FTZ R12, R2, R5 ;  /* 0x00000005020c7221 */ /* 0x004fe40000010000 */
[----:B------:R-:W-:Y:S01]  /*c8c0*/  FSETP.NE.FTZ.AND P1, PT, R9, RZ, PT ;  /* 0x000000ff0900720b */ /* 0x000fe20003f35000 */
[----:B------:R-:W-:-:S02]  /*c8d0*/  IMAD.MOV.U32 R2, RZ, RZ, -0x800000 ;  /* 0xff800000ff027424 */ /* 0x000fc400078e00ff */
        /* <DEDUP_REMOVED lines=61> */
[----:B-1-34-:R-:W-:Y:S05]  /*ccb0*/  @!P0 BRA `(.L_x_5668) ;  /* 0x0000000000048947 */ /* 0x01afea0003800000 */
[----:B------:R-:W-:Y:S01]  /*ccc0*/  BPT.TRAP 0x1 ;  /* 0x000000040000795c */ /* 0x000fe20000300000 */
.L_x_5668:
[----:B------:R-:W2:Y:S01]  /*ccd0*/  LDL R9, [R1] ;  /* 0x0000000001097983 */ /* 0x000ea20000100800 */
[----:B------:R-:W-:Y:S01]  /*cce0*/  IADD3 R5, P0, R16, 0x20, RZ ;  /* 0x0000002010057810 */ /* 0x000fe20007f1e0ff */
[-C--:B------:R-:W-:Y:S01]  /*ccf0*/  FMUL.FTZ R8, R26, R7.reuse ;  /* 0x000000071a087220 */ /* 0x080fe20000410000 */
[----:B------:R-:W-:Y:S01]  /*cd00*/  ISETP.NE.AND P3, PT, R22, RZ, PT ;  /* 0x000000ff1600720c */ /* 0x000fe20003f65270 */
[----:B------:R-:W-:Y:S01]  /*cd10*/  IMAD.U32 R3, RZ, RZ, UR5 ;  /* 0x00000005ff037e24 */ /* 0x000fe2000f8e00ff */
[----:B------:R-:W-:Y:S01]  /*cd20*/  LOP3.LUT R26, R5, 0x380, RZ, 0xc0, !PT ;  /* 0x00000380051a7812 */ /* 0x000fe200078ec0ff */
[-C--:B------:R-:W-:Y:S01]  /*cd30*/  FMUL.FTZ R27, R27, R7.reuse ;  /* 0x000000071b1b7220 */ /* 0x080fe20000410000 */
[-C--:B------:R-:W-:Y:S01]  /*cd40*/  FMUL.FTZ R31, R31, R7.reuse ;  /* 0x000000071f1f7220 */ /* 0x080fe20000410000 */
[-C--:B------:R-:W-:Y:S01]  /*cd50*/  FMUL.FTZ R30, R30, R7.reuse ;  /* 0x000000071e1e7220 */ /* 0x080fe20000410000 */
[----:B------:R-:W-:Y:S01]  /*cd60*/  SHF.R.U64 R26, R26, 0x3, RZ ;  /* 0x000000031a1a7819 */ /* 0x000fe200000012ff */
[-C--:B------:R-:W-:Y:S01]  /*cd70*/  FMUL.FTZ R35, R35, R7.reuse ;  /* 0x0000000723237220 */ /* 0x080fe20000410000 */
[-C--:B------:R-:W-:Y:S01]  /*cd80*/  FMUL.FTZ R34, R34, R7.reuse ;  /* 0x0000000722227220 */ /* 0x080fe20000410000 */
[----:B------:R-:W-:Y:S01]  /*cd90*/  FMUL.FTZ R39, R39, R7 ;  /* 0x0000000727277220 */ /* 0x000fe20000410000 */
[----:B------:R-:W-:Y:S01]  /*cda0*/  LOP3.LUT R26, R26, R5, RZ, 0x3c, !PT ;  /* 0x000000051a1a7212 */ /* 0x000fe200078e3cff */
[----:B------:R-:W-:Y:S01]  /*cdb0*/  FMUL.FTZ R38, R38, R7 ;  /* 0x0000000726267220 */ /* 0x000fe20000410000 */
[----:B------:R-:W-:Y:S01]  /*cdc0*/  LOP3.LUT R5, R16, 0x380, RZ, 0xc0, !PT ;  /* 0x0000038010057812 */ /* 0x000fe200078ec0ff */
[----:B------:R-:W-:-:S02]  /*cdd0*/  @P3 VIADD R3, R3, 0x34860 ;  /* 0x0003486003033836 */ /* 0x000fc40000000000 */
[-C--:B------:R-:W-:Y:S01]  /*cde0*/  FMUL.FTZ R43, R43, R7.reuse ;  /* 0x000000072b2b7220 */ /* 0x080fe20000410000 */
[-C--:B------:R-:W-:Y:S01]  /*cdf0*/  FMUL.FTZ R42, R42, R7.reuse ;  /* 0x000000072a2a7220 */ /* 0x080fe20000410000 */
[----:B------:R-:W-:Y:S01]  /*ce00*/  SHF.R.U64 R5, R5, 0x3, RZ ;  /* 0x0000000305057819 */ /* 0x000fe200000012ff */
        /* <DEDUP_REMOVED lines=56> */
[----:B------:R-:W-:Y:S01]  /*d190*/  LOP3.LUT R4, R5, R16, RZ, 0x3c, !PT ;  /* 0x0000001005047212 */ /* 0x000fe200078e3cff */
[--C-:B------:R-:W-:Y:S01]  /*d1a0*/  IMAD.MOV.U32 R5, RZ, RZ, R17.reuse ;  /* 0x000000ffff057224 */ /* 0x100fe200078e0011 */
[----:B------:R-:W-:Y:S01]  /*d1b0*/  LOP3.LUT R14, R15, 0x380, RZ, 0xc0, !PT ;  /* 0x000003800f0e7812 */ /* 0x000fe200078ec0ff */
[----:B------:R-:W-:Y:S01]  /*d1c0*/  UIADD3 UR35, -UR36, URZ, URZ ;  /* 0x0000003f24237290 */ /* 0x000fe2000fffe13f */
[----:B------:R-:W-:Y:S01]  /*d1d0*/  LOP3.LUT R24, R7, 0x380, RZ, 0xc0, !PT ;  /* 0x0000038007187812 */ /* 0x000fe200078ec0ff */
[----:B------:R-:W-:Y:S01]  /*d1e0*/  ULDC UR4, c[0x0][0xdb4] ;  /* 0x00036d0000047ab9 */ /* 0x000fe20000000800 */
[----:B------:R-:W-:Y:S01]  /*d1f0*/  SHF.R.U64 R14, R14, 0x3, RZ ;  /* 0x000000030e0e7819 */ /* 0x000fe200000012ff */
[----:B------:R-:W-:Y:S01]  /*d200*/  ULDC UR5, c[0x0][0xda8] ;  /* 0x00036a0000057ab9 */ /* 0x000fe20000000800 */
[----:B------:R-:W-:Y:S01]  /*d210*/  R2UR UR7, R224 ;  /* 0x00000000e00772ca */ /* 0x000fe200000e0000 */
[----:B------:R-:W-:Y:S01]  /*d220*/  ULDC.64 UR8, c[0x0][0xb70] ;  /* 0x0002dc0000087ab9 */ /* 0x000fe20000000a00 */
[----:B------:R-:W-:Y:S01]  /*d230*/  SHF.R.U64 R24, R24, 0x3, RZ ;  /* 0x0000000318187819 */ /* 0x000fe200000012ff */
[----:B------:R-:W-:Y:S01]  /*d240*/  ULDC.64 UR12, c[0x0][0x208] ;  /* 0x00008200000c7ab9 */ /* 0x000fe20000000a00 */
[----:B------:R-:W-:Y:S01]  /*d250*/  LOP3.LUT R14, R14, R15, RZ, 0x3c, !PT ;  /* 0x0000000f0e0e7212 */ /* 0x000fe200078e3cff */
[----:B------:R-:W-:Y:S01]  /*d260*/  IMAD.X R15, RZ, RZ, R17, P6 ;  /* 0x000000ffff0f7224 */ /* 0x000fe200030e0611 */
[----:B------:R-:W-:-:S02]  /*d270*/  LOP3.LUT R24, R24, R7, RZ, 0x3c, !PT ;  /* 0x0000000718187212 */ /* 0x000fc400078e3cff */
[----:B------:R-:W-:Y:S02]  /*d280*/  R2UR UR6, R223 ;  /* 0x00000000df0672ca */ /* 0x000fe400000e0000 */
[C---:B------:R-:W-:Y:S02]  /*d290*/  IADD3 R21, P2, R16.reuse, 0x60, RZ ;  /* 0x0000006010157810 */ /* 0x040fe40007f5e0ff */
[C---:B------:R-:W-:Y:S01]  /*d2a0*/  IADD3 R11, P4, R16.reuse, 0x4040, RZ ;  /* 0x00004040100b7810 */ /* 0x040fe20007f9e0ff */
[----:B------:R-:W-:Y:S01]  /*d2b0*/  UIMAD UR35, UR4, UR35, UR7 ;  /* 0x00000023042372a4 */ /* 0x000fe2000f8e0207 */
[----:B------:R-:W-:Y:S01]  /*d2c0*/  LOP3.LUT R20, R21, 0x380, RZ, 0xc0, !PT ;  /* 0x0000038015147812 */ /* 0x000fe200078ec0ff */
[----:B------:R-:W-:Y:S01]  /*d2d0*/  UIADD3 UR34, -UR7, URZ, URZ ;  /* 0x0000003f07227290 */ /* 0x000fe2000fffe13f */
[----:B------:R-:W-:Y:S01]  /*d2e0*/  IADD3 R13, P5, R16, 0x4020, RZ ;  /* 0x00004020100d7810 */ /* 0x000fe20007fbe0ff */
[----:B------:R-:W-:Y:S01]  /*d2f0*/  USHF.R.S32.HI UR4, URZ, 0x1f, UR35 ;  /* 0x0000001f3f047899 */ /* 0x000fe20008011423 */
[----:B------:R-:W-:Y:S01]  /*d300*/  SHF.R.U64 R20, R20, 0x3, RZ ;  /* 0x0000000314147819 */ /* 0x000fe200000012ff */
[----:B------:R-:W-:Y:S01]  /*d310*/  USHF.R.S32.HI UR7, URZ, 0x1f, UR36 ;  /* 0x0000001f3f077899 */ /* 0x000fe20008011424 */
[----:B------:R-:W-:Y:S01]  /*d320*/  LOP3.LUT R10, R11, 0x380, RZ, 0xc0, !PT ;  /* 0x000003800b0a7812 */ /* 0x000fe200078ec0ff */
[----:B------:R-:W-:Y:S01]  /*d330*/  UIMAD UR34, UR5, UR34, UR6 ;  /* 0x00000022052272a4 */ /* 0x000fe2000f8e0206 */
[----:B------:R-:W-:Y:S01]  /*d340*/  LOP3.LUT R12, R13, 0x380, RZ, 0xc0, !PT ;  /* 0x000003800d0c7812 */ /* 0x000fe200078ec0ff */
[----:B------:R-:W-:Y:S01]  /*d350*/  UIMAD UR6, UR4, UR8, URZ ;  /* 0x00000008040672a4 */ /* 0x000fe2000f8e023f */
[----:B------:R-:W-:Y:S01]  /*d360*/  LOP3.LUT R20, R20, R21, RZ, 0x3c, !PT ;  /* 0x0000001514147212 */ /* 0x000fe200078e3cff */
[----:B------:R-:W-:Y:S01]  /*d370*/  USHF.L.U32 UR34, UR34, 0x7, URZ ;  /* 0x0000000722227899 */ /* 0x000fe2000800063f */
[----:B------:R-:W-:Y:S01]  /*d380*/  SHF.R.U64 R10, R10, 0x3, RZ ;  /* 0x000000030a0a7819 */ /* 0x000fe200000012ff */
[----:B------:R-:W-:Y:S01]  /*d390*/  UIMAD.WIDE.U32 UR4, UR35, UR8, URZ ;  /* 0x00000008230472a5 */ /* 0x000fe2000f8e003f */
[----:B------:R-:W-:Y:S01]  /*d3a0*/  IMAD.X R21, RZ, RZ, R17, P2 ;  /* 0x000000ffff157224 */ /* 0x000fe200010e0611 */
[----:B------:R-:W-:Y:S01]  /*d3b0*/  UIMAD UR6, UR35, UR9, UR6 ;  /* 0x00000009230672a4 */ /* 0x000fe2000f8e0206 */
[----:B------:R-:W-:-:S02]  /*d3c0*/  SHF.R.U64 R12, R12, 0x3, RZ ;  /* 0x000000030c0c7819 */ /* 0x000fc400000012ff */
[----:B------:R-:W-:Y:S01]  /*d3d0*/  LOP3.LUT R10, R10, R11, RZ, 0x3c, !PT ;  /* 0x0000000b0a0a7212 */ /* 0x000fe200078e3cff */
[----:B------:R-:W-:Y:S01]  /*d3e0*/  UIADD3 UR6, UR5, UR6, URZ ;  /* 0x0000000605067290 */ /* 0x000fe2000fffe03f */
[----:B------:R-:W-:Y:S01]  /*d3f0*/  LOP3.LUT R12, R12, R13, RZ, 0x3c, !PT ;  /* 0x0000000d0c0c7212 */ /* 0x000fe200078e3cff */
[--C-:B------:R-:W-:Y:S01]  /*d400*/  IMAD.X R11, RZ, RZ, R17.reuse, P4 ;  /* 0x000000ffff0b7224 */ /* 0x100fe200020e0611 */
[----:B------:R-:W-:Y:S01]  /*d410*/  F2FP.F16.F32.PACK_AB R64, R65, R64 ;  /* 0x000000404140723e */ /* 0x000fe200000000ff */
[----:B------:R-:W-:Y:S01]  /*d420*/  IMAD.X R13, RZ, RZ, R17, P5 ;  /* 0x000000ffff0d7224 */ /* 0x000fe200028e0611 */
[----:B------:R-:W-:Y:S02]  /*d430*/  F2FP.F16.F32.PACK_AB R65, R67, R66 ;  /* 0x000000424341723e */ /* 0x000fe400000000ff */
[----:B------:R-:W-:Y:S02]  /*d440*/  MOV R19, R10 ;  /* 0x0000000a00137202 */ /* 0x000fe40000000f00 */
        /* <DEDUP_REMOVED lines=13> */
[----:B--2---:R-:W-:-:S04]  /*d520*/  @P3 PRMT R3, R9, 0x654, R3 ;  /* 0x0000065409033816 */ /* 0x004fc80000000003 */
[----:B------:R1:W-:Y:S01]  /*d530*/  @P3 SYNCS.ARRIVE.TRANS64.RED.A1T0 RZ, [R3+URZ], RZ ;  /* 0x000000ff03ff39a7 */ /* 0x0003e2000810043f */
[----:B------:R-:W-:Y:S01]  /*d540*/  BAR.SYNC.DEFER_BLOCKING 0x1, 0x100 ;  /* 0x0044000000007b1d */ /* 0x000fe20000010000 */
[----:B------:R-:W-:-:S04]  /*d550*/  IADD3 R9, P3, R16, 0x4060, RZ ;  /* 0x0000406010097810 */ /* 0x000fc80007f7e0ff */
[----:B------:R-:W-:Y:S02]  /*d560*/  LOP3.LUT R7, R9, 0x380, RZ, 0xc0, !PT ;  /* 0x0000038009077812 */ /* 0x000fe400078ec0ff */
[----:B-1----:R-:W-:Y:S02]  /*d570*/  MOV R3, R4 ;  /* 0x0000000400037202 */ /* 0x002fe40000000f00 */
[----:B------:R-:W-:Y:S01]  /*d580*/  F2FP.F16.F32.PACK_AB R5, R27, R8 ;  /* 0x000000081b05723e */ /* 0x000fe200000000ff */
[----:B------:R-:W-:Y:S01]  /*d590*/  IMAD.X R27, RZ, RZ, R17, P0 ;  /* 0x000000ffff1b7224 */ /* 0x000fe200000e0611 */
[----:B------:R-:W-:Y:S02]  /*d5a0*/  F2FP.F16.F32.PACK_AB R4, R25, R6 ;  /* 0x000000061904723e */ /* 0x000fe400000000ff */
[----:B------:R-:W-:Y:S02]  /*d5b0*/  IADD3.X R25, RZ, R17, RZ, P1, !PT ;  /* 0x00000011ff197210 */ /* 0x000fe40000ffe4ff */
[----:B------:R-:W-:-:S02]  /*d5c0*/  F2FP.F16.F32.PACK_AB R6, R29, R28 ;  /* 0x0000001c1d06723e */ /* 0x000fc400000000ff */
[----:B------:R-:W-:Y:S02]  /*d5d0*/  MOV R28, R26 ;  /* 0x0000001a001c7202 */ /* 0x000fe40000000f00 */
[----:B------:R-:W-:Y:S02]  /*d5e0*/  MOV R27, R24 ;  /* 0x00000018001b7202 */ /* 0x000fe40000000f00 */
[----:B------:R-:W-:Y:S02]  /*d5f0*/  MOV R25, R14 ;  /* 0x0000000e00197202 */ /* 0x000fe40000000f00 */
[----:B------:R-:W1:Y:S01]  /*d600*/  LDC.64 R14, c[0x0][0xb78] ;  /* 0x0002de00ff0e7b82 */ /* 0x000e620000000a00 */
[----:B------:R-:W-:Y:S02]  /*d610*/  SHF.R.U64 R8, R7, 0x3, RZ ;  /* 0x0000000307087819 */ /* 0x000fe400000012ff */
[----:B------:R-:W-:Y:S01]  /*d620*/  F2FP.F16.F32.PACK_AB R7, R31, R30 ;  /* 0x0000001e1f07723e */ /* 0x000fe200000000ff */
[----:B------:R-:W-:Y:S01]  /*d630*/  VIADD R31, R227, UR34 ;  /* 0x00000022e31f7c36 */ /* 0x000fe20008000000 */
[----:B------:R-:W-:Y:S01]  /*d640*/  LOP3.LUT R8, R8, R9, RZ, 0x3c, !PT ;  /* 0x0000000908087212 */ /* 0x000fe200078e3cff */
[----:B------:R-:W-:Y:S01]  /*d650*/  IMAD.X R9, RZ, RZ, R17, P3 ;  /* 0x000000ffff097224 */ /* 0x000fe200018e0611 */
[----:B------:R-:W-:Y:S01]  /*d660*/  MOV R26, R20 ;  /* 0x00000014001a7202 */ /* 0x000fe20000000f00 */
[----:B------:R2:W-:Y:S01]  /*d670*/  STSM.16.M88.4 [R3], R4 ;  /* 0x0000000403007844 */ /* 0x0005e20000000200 */
[----:B------:R-:W-:Y:S01]  /*d680*/  LOP3.LUT P0, RZ, R222, 0x3, RZ, 0xc0, !PT ;  /* 0x00000003deff7812 */ /* 0x000fe2000780c0ff */
[----:B------:R-:W-:Y:S01]  /*d690*/  IMAD.U32 R21, RZ, RZ, UR5 ;  /* 0x00000005ff157e24 */ /* 0x000fe2000f8e00ff */
[----:B------:R-:W-:Y:S01]  /*d6a0*/  MOV R20, UR4 ;  /* 0x0000000400147c02 */ /* 0x000fe20008000f00 */
[----:B------:R-:W-:Y:S01]  /*d6b0*/  IMAD.U32 R21, RZ, RZ, UR6 ;  /* 0x00000006ff157e24 */ /* 0x000fe2000f8e00ff */
[----:B------:R-:W-:Y:S01]  /*d6c0*/  ULDC UR4, c[0x0][0xa88] ;  /* 0x0002a20000047ab9 */ /* 0x000fe20000000800 */
[----:B------:R-:W-:-:S02]  /*d6d0*/  MOV R24, R12 ;  /* 0x0000000c00187202 */ /* 0x000fc40000000f00 */
[----:B------:R-:W-:Y:S02]  /*d6e0*/  F2FP.F16.F32.PACK_AB R12, R49, R48 ;  /* 0x00000030310c723e */ /* 0x000fe400000000ff */
[----:B------:R-:W-:Y:S02]  /*d6f0*/  F2FP.F16.F32.PACK_AB R13, R51, R50 ;  /* 0x00000032330d723e */ /* 0x000fe400000000ff */
[----:B------:R-:W-:Y:S02]  /*d700*/  SHF.R.S32.HI R29, RZ, 0x1f, R31 ;  /* 0x0000001fff1d7819 */ /* 0x000fe4000001141f */
[----:B--2---:R-:W-:Y:S01]  /*d710*/  MOV R3, R8 ;  /* 0x0000000800037202 */ /* 0x004fe20000000f00 */
[----:B------:R-:W-:Y:S01]  /*d720*/  VIADD R9, R31, 0x8 ;  /* 0x000000081f097836 */ /* 0x000fe20000000000 */
[----:B------:R-:W-:Y:S01]  /*d730*/  F2FP.F16.F32.PACK_AB R4, R33, R32 ;  /* 0x000000202104723e */ /* 0x000fe200000000ff */
[C---:B-1----:R-:W-:Y:S01]  /*d740*/  IMAD R8, R14.reuse, UR7, RZ ;  /* 0x000000070e087c24 */ /* 0x042fe2000f8e02ff */
[----:B------:R-:W-:Y:S01]  /*d750*/  F2FP.F16.F32.PACK_AB R5, R35, R34 ;  /* 0x000000222305723e */ /* 0x000fe200000000ff */
[----:B------:R-:W-:Y:S01]  /*d760*/  IMAD.WIDE.U32 R20, R14, UR36, R20 ;  /* 0x000000240e147c25 */ /* 0x000fe2000f8e0014 */
[----:B------:R-:W-:-:S02]  /*d770*/  F2FP.F16.F32.PACK_AB R6, R37, R36 ;  /* 0x000000242506723e */ /* 0x000fc400000000ff */
[----:B------:R-:W-:Y:S01]  /*d780*/  F2FP.F16.F32.PACK_AB R7, R39, R38 ;  /* 0x000000262707723e */ /* 0x000fe200000000ff */
[----:B------:R-:W-:Y:S01]  /*d790*/  IMAD R30, R15, UR36, R8 ;  /* 0x000000240f1e7c24 */ /* 0x000fe2000f8e0208 */
[----:B------:R-:W-:Y:S02]  /*d7a0*/  ISETP.GE.OR P1, PT, R9, UR4, P0 ;  /* 0x0000000409007c0c */ /* 0x000fe40008726670 */
[----:B------:R-:W-:Y:S01]  /*d7b0*/  F2FP.F16.F32.PACK_AB R8, R41, R40 ;  /* 0x000000282908723e */ /* 0x000fe200000000ff */
[----:B------:R1:W-:Y:S01]  /*d7c0*/  STSM.16.M88.4 [R28], R4 ;  /* 0x000000041c007844 */ /* 0x0003e20000000200 */
[----:B------:R-:W-:Y:S02]  /*d7d0*/  F2FP.F16.F32.PACK_AB R9, R43, R42 ;  /* 0x0000002a2b09723e */ /* 0x000fe400000000ff */
[----:B------:R-:W-:Y:S02]  /*d7e0*/  F2FP.F16.F32.PACK_AB R14, R53, R52 ;  /* 0x00000034350e723e */ /* 0x000fe400000000ff */
[----:B------:R-:W-:Y:S01]  /*d7f0*/  F2FP.F16.F32.PACK_AB R15, R55, R54 ;  /* 0x00000036370f723e */ /* 0x000fe200000000ff */
[----:B------:R-:W-:Y:S01]  /*d800*/  STSM.16.M88.4 [R27], R8 ;  /* 0x000000081b007844 */ /* 0x000fe20000000200 */
[----:B------:R-:W-:-:S02]  /*d810*/  IADD3 R20, P2, R31, R20, RZ ;  /* 0x000000141f147210 */ /* 0x000fc40007f5e0ff */
[----:B------:R-:W-:Y:S01]  /*d820*/  ISETP.GE.OR P0, PT, R31, UR4, P0 ;  /* 0x000000041f007c0c */ /* 0x000fe20008706670 */
[----:B------:R-:W-:Y:S01]  /*d830*/  STSM.16.M88.4 [R26], R12 ;  /* 0x0000000c1a007844 */ /* 0x000fe20000000200 */
[----:B------:R-:W-:Y:S01]  /*d840*/  ULDC.64 UR4, c[0x0][0xb40] ;  /* 0x0002d00000047ab9 */ /* 0x000fe20000000a00 */
[----:B------:R-:W-:Y:S02]  /*d850*/  IADD3.X R29, R29, R21, R30, P2, !PT ;  /* 0x000000151d1d7210 */ /* 0x000fe400017fe41e */
[----:B-1----:R-:W-:Y:S02]  /*d860*/  F2FP.F16.F32.PACK_AB R4, R57, R56 ;  /* 0x000000383904723e */ /* 0x002fe400000000ff */
[----:B------:R-:W-:Y:S02]  /*d870*/  F2FP.F16.F32.PACK_AB R5, R59, R58 ;  /* 0x0000003a3b05723e */ /* 0x000fe400000000ff */
[----:B------:R-:W-:Y:S02]  /*d880*/  F2FP.F16.F32.PACK_AB R6, R61, R60 ;  /* 0x0000003c3d06723e */ /* 0x000fe400000000ff */
[----:B------:R-:W-:-:S05]  /*d890*/  F2FP.F16.F32.PACK_AB R7, R63, R62 ;  /* 0x0000003e3f07723e */ /* 0x000fca00000000ff */
[----:B------:R1:W-:Y:S04]  /*d8a0*/  STSM.16.M88.4 [R25], R4 ;  /* 0x0000000419007844 */ /* 0x0003e80000000200 */
[----:B------:R-:W-:Y:S04]  /*d8b0*/  STSM.16.M88.4 [R24], R64 ;  /* 0x0000004018007844 */ /* 0x000fe80000000200 */
[----:B------:R-:W-:Y:S04]  /*d8c0*/  STSM.16.M88.4 [R19], R72 ;  /* 0x0000004813007844 */ /* 0x000fe80000000200 */
[----:B------:R-:W-:Y:S01]  /*d8d0*/  STSM.16.M88.4 [R3], R80 ;  /* 0x0000005003007844 */ /* 0x000fe20000000200 */
[----:B------:R-:W-:Y:S01]  /*d8e0*/  @!PT LDS RZ, [RZ] ;  /* 0x00000000fffff984 */ /* 0x000fe20000000800 */
[----:B------:R-:W-:Y:S01]  /*d8f0*/  @!PT LDS RZ, [RZ] ;  /* 0x00000000fffff984 */ /* 0x000fe20000000800 */
[----:B------:R-:W-:Y:S01]  /*d900*/  @!PT LDS RZ, [RZ] ;  /* 0x00000000fffff984 */ /* 0x000fe20000000800 */
[----:B------:R-:W-:Y:S01]  /*d910*/  @!PT LDS RZ, [RZ] ;  /* 0x00000000fffff984 */ /* 0x000fe20000000800 */
[----:B------:R2:W-:Y:S06]  /*d920*/  MEMBAR.ALL.CTA ;  /* 0x0000000000007992 */ /* 0x0005ec0000008000 */
[----:B--2---:R-:W2:Y:S02]  /*d930*/  FENCE.VIEW.ASYNC.S ;  /* 0x00000000000073c6 */ /* 0x004ea40000000000 */
[----:B--2---:R-:W-:Y:S06]  /*d940*/  BAR.ARV 0x1, 0x120 ;  /* 0x0044800000007b1d */ /* 0x004fec0000002000 */
[C---:B-1----:R-:W-:Y:S01]  /*d950*/  LEA R4, P2, R20.reuse, UR4, 0x2 ;  /* 0x0000000414047c11 */ /* 0x042fe2000f8410ff */
[----:B------:R-:W-:Y:S01]  /*d960*/  ULDC UR4, c[0x0][0xc] ;  /* 0x0000030000047ab9 */ /* 0x000fe20000000800 */
[----:B------:R-:W1:Y:S01]  /*d970*/  SHFL.IDX PT, R6, R226, RZ, 0x1f ;  /* 0x00001fffe2067589 */ /* 0x000e6200000e0000 */
[----:B------:R-:W-:Y:S01]  /*d980*/  UIADD3 UR10, UR4, UR10, URZ ;  /* 0x0000000a040a7290 */ /* 0x000fe2000fffe03f */
[----:B------:R-:W-:-:S05]  /*d990*/  LEA.HI.X R5, R20, UR5, R29, 0x2, P2 ;  /* 0x0000000514057c11 */ /* 0x000fca00090f141d */
[----:B------:R2:W-:Y:S01]  /*d9a0*/  @!P0 STG.E desc[UR12][R4.64], R2 ;  /* 0x0000000204008986 */ /* 0x0005e2000c10190c */
[----:B------:R-:W-:-:S03]  /*d9b0*/  IMAD.U32 R220, RZ, RZ, UR10 ;  /* 0x0000000affdc7e24 */ /* 0x000fc6000f8e00ff */
        /* <DEDUP_REMOVED lines=14> */
[----:B------:R-:W-:Y:S01]  /*daa0*/  UMOV UR7, 0x40 ;  /* 0x0000004000077882 */ /* 0x000fe20000000000 */
[----:B------:R-:W-:-:S05]  /*dab0*/  UMOV UR8, 0x1 ;  /* 0x0000000100087882 */ /* 0x000fca0000000000 */
[----:B------:R1:W-:Y:S02]  /*dac0*/  UTMASTG.5D [UR32], [UR4] ;  /* 0x00000020040073b5 */ /* 0x0003e40008020000 */
[----:B-1----:R-:W-:Y:S01]  /*dad0*/  UMOV UR32, UR6 ;  /* 0x0000000600207c82 */ /* 0x002fe20008000000 */
[----:B------:R-:W-:Y:S01]  /*dae0*/  UMOV UR33, UR7 ;  /* 0x0000000700217c82 */ /* 0x000fe20008000000 */
[----:B------:R-:W-:Y:S01]  /*daf0*/  UIADD3 UR6, UR39, 0x34820, URZ ;  /* 0x0003482027067890 */ /* 0x000fe2000fffe03f */
[----:B------:R1:W-:Y:S03]  /*db00*/  UTMASTG.5D [UR32], [UR4] ;  /* 0x00000020040073b5 */ /* 0x0003e60008020000 */
[----:B------:R-:W-:Y:S02]  /*db10*/  UPRMT UR7, URZ, 0x654, UR6 ;  /* 0x000006543f077896 */ /* 0x000fe40008000006 */
[----:B------:R-:W-:Y:S01]  /*db20*/  UPRMT UR6, UR8, 0x654, UR6 ;  /* 0x0000065408067896 */ /* 0x000fe20008000006 */
[----:B------:R0:W-:Y:S01]  /*db30*/  UTMACMDFLUSH ;  /* 0x00000000000079b7 */ /* 0x0001e20000000000 */
[----:B------:R-:W-:-:S05]  /*db40*/  DEPBAR.LE SB0, 0x0 ;  /* 0x000080000000791a */ /* 0x000fca0000000000 */
[----:B------:R-:W-:Y:S02]  /*db50*/  SYNCS.ARRIVE.TRANS64.RED.A1T0 RZ, [UR7], RZ ;  /* 0x000000ffffff79a7 */ /* 0x000fe40008100407 */
[----:B-1----:R-:W-:Y:S03]  /*db60*/  SYNCS.ARRIVE.TRANS64.RED.A1T0 RZ, [UR6], RZ ;  /* 0x000000ffffff79a7 */ /* 0x002fe60008100406 */
.L_x_5670:
[----:B------:R-:W-:Y:S05]  /*db70*/  BSYNC B0 ;  /* 0x0000000000007941 */ /* 0x000fea0003800000 */
.L_x_5669:
[----:B------:R-:W1:Y:S01]  /*db80*/  LDC R0, c[0x0][0xda4] ;  /* 0x00036900ff007b82 */ /* 0x000e620000000800 */
[----:B------:R-:W-:Y:S01]  /*db90*/  R2UR UR5, R220 ;  /* 0x00000000dc0572ca */ /* 0x000fe200000e0000 */
[----:B------:R-:W-:Y:S01]  /*dba0*/  UIADD3 UR38, UR38, 0x1, URZ ;  /* 0x0000000126267890 */ /* 0x000fe2000fffe03f */
[----:B------:R-:W-:-:S03]  /*dbb0*/  VIADD R221, R221, 0x1 ;  /* 0x00000001dddd7836 */ /* 0x000fc60000000000 */
[----:B------:R-:W-:-:S04]  /*dbc0*/  UISETP.NE.AND UP0, UPT, UR38, 0x2, UPT ;  /* 0x000000022600788c */ /* 0x000fc8000bf05270 */
[----:B------:R-:W-:Y:S02]  /*dbd0*/  USEL UR4, URZ, 0x1, UP0 ;  /* 0x000000013f047887 */ /* 0x000fe40008000000 */
[----:B------:R-:W-:Y:S02]  /*dbe0*/  USEL UR38, UR38, URZ, UP0 ;  /* 0x0000003f26267287 */ /* 0x000fe40008000000 */
[----:B------:R-:W-:Y:S01]  /*dbf0*/  ULOP3.LUT UR61, UR61, UR4, URZ, 0x3c, !UPT ;  /* 0x000000043d3d7292 */ /* 0x000fe2000f8e3c3f */
[----:B-1----:R-:W-:-:S13]  /*dc00*/  ISETP.LE.AND P0, PT, R0, UR5, PT ;  /* 0x0000000500007c0c */ /* 0x002fda000bf03270 */
[----:B------:R-:W-:Y:S05]  /*dc10*/  @!P0 BRA `(.L_x_5671) ;  /* 0xffffff3400b08947 */ /* 0x000fea000383ffff */
[----:B------:R-:W-:Y:S05]  /*dc20*/  EXIT ;  /* 0x000000000000794d */ /* 0x000fea0003800000 */
.L_x_5643:
        /* <DEDUP_REMOVED lines=30> */
.L_x_5723:
        /* <DEDUP_REMOVED lines=14> */
[----:B--2---:R-:W-:-:S04]  /*def0*/  @P0 IMAD.HI.U32 R2, R4, R2, RZ ;  /* 0x0000000204020227 */ /* 0x004fc800078e00ff */
[----:B------:R-:W-:Y:S01]  /*df00*/  IMAD.MOV.U32 R6, RZ, RZ, R4 ;  /* 0x000000ffff067224 */ /* 0x000fe200078e0004 */
[----:B----4-:R-:W-:Y:S01]  /*df10*/  @P0 SHF.R.U32.HI R6, RZ, R3, R2 ;  /* 0x00000003ff060219 */ /* 0x010fe20000011602 */
[----:B------:R-:W1:Y:S04]  /*df20*/  LDC R4, c[0x0][0x2e0] ;  /* 0x0000b800ff047b82 */ /* 0x000e680000000800 */
[----:B------:R-:W-:Y:S01]  /*df30*/  IMAD.MOV.U32 R7, RZ, RZ, R6 ;  /* 0x000000ffff077224 */ /* 0x000fe200078e0006 */
[----:B------:R2:W-:Y:S03]  /*df40*/  STL [R1+0x10], R6 ;  /* 0x0000100601007387 */ /* 0x0005e60000100800 */
[----:B------:R-:W4:Y:S01]  /*df50*/  @P1 LDC.64 R2, c[0x0][0xdb8] ;  /* 0x00036e00ff021b82 */ /* 0x000f220000000a00 */
[----:B-1----:R-:W-:-:S02]  /*df60*/  IMAD R9, R4, UR4, RZ ;  /* 0x0000000404097c24 */ /* 0x002fc4000f8e02ff */
[----:B----4-:R-:W-:-:S05]  /*df70*/  @P1 IMAD.HI.U32 R2, R6, R2, RZ ;  /* 0x0000000206021227 */ /* 0x010fca00078e00ff */
[----:B------:R-:W-:Y:S02]  /*df80*/  @P1 SHF.R.U32.HI R7, RZ, R3, R2 ;  /* 0x00000003ff071219 */ /* 0x000fe40000011602 */
[----:B------:R-:W-:-:S03]  /*df90*/  MOV R2, 0x400 ;  /* 0x0000040000027802 */ /* 0x000fc60000000f00 */
[----:B------:R-:W-:Y:S01]  /*dfa0*/  IMAD.MOV R3, RZ, RZ, -R7 ;  /* 0x000000ffff037224 */ /* 0x000fe200078e0a07 */
[----:B---3--:R-:W-:Y:S01]  /*dfb0*/  LEA R8, R5, R2, 0x18 ;  /* 0x0000000205087211 */ /* 0x008fe200078ec0ff */
[----:B------:R2:W-:Y:S01]  /*dfc0*/  STL [R1], R7 ;  /* 0x0000000701007387 */ /* 0x0005e20000100800 */
[----:B------:R-:W-:-:S03]  /*dfd0*/  IADD3 R2, R9, 0xaf, RZ ;  /* 0x000000af09027810 */ /* 0x000fc60007ffe0ff */
[----:B------:R-:W-:Y:S01]  /*dfe0*/  VIADD R4, R8, 0x1e400 ;  /* 0x0001e40008047836 */ /* 0x000fe20000000000 */
[----:B------:R2:W-:Y:S01]  /*dff0*/  STL [R1+0x20], R9 ;  /* 0x0000200901007387 */ /* 0x0005e20000100800 */
[----:B------:R-:W-:-:S03]  /*e000*/  IMAD.HI R2, R2, 0x2e8ba2e9, RZ ;  /* 0x2e8ba2e902027827 */ /* 0x000fc600078e02ff */
[----:B------:R-:W-:Y:S01]  /*e010*/  LOP3.LUT P0, RZ, R4, 0x3ff, RZ, 0xc0, !PT ;  /* 0x000003ff04ff7812 */ /* 0x000fe2000780c0ff */
[----:B------:R-:W-:Y:S01]  /*e020*/  IMAD R4, R0, R3, R6 ;  /* 0x0000000300047224 */ /* 0x000fe200078e0206 */
[----:B------:R-:W-:Y:S01]  /*e030*/  SHF.R.U32.HI R3, RZ, 0x1f, R2 ;  /* 0x0000001fff037819 */ /* 0x000fe20000011602 */
[----:B------:R2:W-:Y:S03]  /*e040*/  STL [R1+0x8], R8 ;  /* 0x0000080801007387 */ /* 0x0005e60000100800 */
[----:B------:R-:W-:Y:S01]  /*e050*/  LEA.HI.SX32 R0, R2, R3, 0x1b ;  /* 0x0000000302007211 */ /* 0x000fe200078fdaff */
[----:B------:R2:W-:Y:S04]  /*e060*/  STL [R1+0x4], R4 ;  /* 0x0000040401007387 */ /* 0x0005e80000100800 */
        /* <DEDUP_REMOVED lines=17> */
[----:B-1----:R-:W-:Y:S05]  /*e180*/  CALL.ABS.NOINC R2 ;  /* 0x0000000002007343 */ /* 0x002fea0003c00000 */
.L_x_5673:
        /* <DEDUP_REMOVED lines=12> */
[----:B------:R-:W-:Y:S01]  /*e250*/  MOV R13, RZ ;  /* 0x000000ff000d7202 */ /* 0x000fe20000000f00 */
[----:B------:R-:W-:Y:S02]  /*e260*/  IMAD.U32 R7, RZ, RZ, UR9 ;  /* 0x00000009ff077e24 */ /* 0x000fe4000f8e00ff */
[----:B------:R-:W-:-:S02]  /*e270*/  IMAD.U32 R10, RZ, RZ, UR4 ;  /* 0x00000004ff0a7e24 */ /* 0x000fc4000f8e00ff */
[----:B------:R-:W-:Y:S02]  /*e280*/  IMAD.U32 R11, RZ, RZ, UR5 ;  /* 0x00000005ff0b7e24 */ /* 0x000fe4000f8e00ff */
[----:B------:R-:W-:Y:S02]  /*e290*/  IMAD.MOV.U32 R8, RZ, RZ, 0x70 ;  /* 0x00000070ff087424 */ /* 0x000fe400078e00ff */
[----:B-1----:R-:W-:-:S07]  /*e2a0*/  IMAD.MOV.U32 R12, RZ, RZ, 0x1 ;  /* 0x00000001ff0c7424 */ /* 0x002fce00078e00ff */
[----:B------:R-:W-:-:S07]  /*e2b0*/  LEPC R20, `(.L_x_5675) ;  /* 0x000000001014794e */ /* 0x000fce0000000000 */
[----:B--2---:R-:W-:Y:S05]  /*e2c0*/  CALL.ABS.NOINC R2 ;  /* 0x0000000002007343 */ /* 0x004fea0003c00000 */
.L_x_5675:
[----:B------:R-:W-:Y:S01]  /*e2d0*/  MOV R2, 0x0 ;  /* 0x0000000000027802 */ /* 0x000fe20000000f00 */
[----:B------:R-:W-:Y:S01]  /*e2e0*/  ULDC.64 UR6, c[0x4][0x1b8] ;  /* 0x01006e0000067ab9 */ /* 0x000fe20000000a00 */
[----:B------:R-:W-:Y:S01]  /*e2f0*/  ULDC.64 UR8, c[0x4][0x1c0] ;  /* 0x0100700000087ab9 */ /* 0x000fe20000000a00 */
[----:B------:R-:W-:Y:S01]  /*e300*/  ULDC.64 UR4, c[0x4][0xc0] ;  /* 0x0100300000047ab9 */ /* 0x000fe20000000a00 */
[----:B------:R-:W-:Y:S01]  /*e310*/  IMAD.U32 R4, RZ, RZ, UR6 ;  /* 0x00000006ff047e24 */ /* 0x000fe2000f8e00ff */
[----:B------:R-:W-:Y:S01]  /*e320*/  MOV R8, 0x70 ;  /* 0x0000007000087802 */ /* 0x000fe20000000f00 */
[----:B------:R-:W1:Y:S01]  /*e330*/  LDC.64 R2, c[0x4][R2] ;  /* 0x0100000002027b82 */ /* 0x000e620000000a00 */
[----:B------:R-:W-:Y:S02]  /*e340*/  IMAD.U32 R5, RZ, RZ, UR7 ;  /* 0x00000007ff057e24 */ /* 0x000fe4000f8e00ff */
[----:B------:R-:W-:Y:S02]  /*e350*/  IMAD.U32 R6, RZ, RZ, UR8 ;  /* 0x00000008ff067e24 */ /* 0x000fe4000f8e00ff */
[----:B------:R-:W-:-:S02]  /*e360*/  IMAD.U32 R7, RZ, RZ, UR9 ;  /* 0x00000009ff077e24 */ /* 0x000fc4000f8e00ff */
[----:B------:R-:W-:Y:S02]  /*e370*/  IMAD.U32 R10, RZ, RZ, UR4 ;  /* 0x00000004ff0a7e24 */ /* 0x000fe4000f8e00ff */
[----:B------:R-:W-:Y:S02]  /*e380*/  IMAD.U32 R11, RZ, RZ, UR5 ;  /* 0x00000005ff0b7e24 */ /* 0x000fe4000f8e00ff */
[----:B------:R-:W-:Y:S02]  /*e390*/  IMAD.MOV.U32 R12, RZ, RZ, 0x1 ;  /* 0x00000001ff0c7424 */ /* 0x000fe400078e00ff */
[----:B------:R-:W-:-:S07]  /*e3a0*/  IMAD.MOV.U32 R13, RZ, RZ, RZ ;  /* 0x000000ffff0d7224 */ /* 0x000fce00078e00ff */
[----:B------:R-:W-:-:S07]  /*e3b0*/  LEPC R20, `(.L_x_5674) ;  /* 0x000000001014794e */ /* 0x000fce0000000000 */
[----:B-1----:R-:W-:Y:S05]  /*e3c0*/  CALL.ABS.NOINC R2 ;  /* 0x0000000002007343 */ /* 0x002fea0003c00000 */
.L_x_5674:
        /* <DEDUP_REMOVED lines=24> */
[----:B------:R-:W-:-:S04]  /*e550*/  IMAD R7, R7, UR4, R4 ;  /* 0x0000000407077c24 */ /* 0x000fc8000f8e0204 */
[----:B------:R-:W-:-:S04]  /*e560*/  IMAD.SHL.U32 R7, R7, 0x80, RZ ;  /* 0x0000008007077824 */ /* 0x000fc800078e00ff */
[----:B------:R-:W-:-:S05]  /*e570*/  VOTEU.ALL UP1, P1 ;  /* 0x00000000003f7886 */ /* 0x000fca0000820000 */
[----:B------:R-:W-:-:S04]  /*e580*/  @!UP1 UIADD3 UR8, UP0, UR36, 0x270, URZ ;  /* 0x0000027024089890 */ /* 0x000fc8000ff1e03f */
[----:B------:R-:W-:-:S03]  /*e590*/  @!UP1 UIADD3.X UR9, URZ, UR37, URZ, UP0, !UPT ;  /* 0x000000253f099290 */ /* 0x000fc600087fe43f */
[----:B-1----:R-:W-:-:S09]  /*e5a0*/  VOTEU.ALL UP0, P1 ;  /* 0x00000000003f7886 */ /* 0x002fd20000800000 */
.L_x_5676:
        /* <DEDUP_REMOVED lines=15> */
.L_x_5677:
        /* <DEDUP_REMOVED lines=20> */
.L_x_5739:
[----:B------:R-:W2:Y:S01]  /*e7e0*/  LDL R8, [R1+0x14] ;  /* 0x0000140001087983 */ /* 0x000ea20000100800 */
[----:B------:R-:W-:Y:S01]  /*e7f0*/  UMOV UR4, 0xffffffff ;  /* 0xffffffff00047882 */ /* 0x000fe20000000000 */
[--C-:B------:R-:W-:Y:S01]  /*e800*/  SHF.R.S32.HI R12, RZ, 0x1f, R6.reuse ;  /* 0x0000001fff0c7819 */ /* 0x100fe20000011406 */
[----:B------:R-:W-:Y:S01]  /*e810*/  IMAD.MOV.U32 R4, RZ, RZ, R6 ;  /* 0x000000ffff047224 */ /* 0x000fe200078e0006 */
[----:B--2---:R-:W-:Y:S01]  /*e820*/  IADD3 R8, R8, -0x1, RZ ;  /* 0xffffffff08087810 */ /* 0x004fe20007ffe0ff */
[----:B------:R-:W-:Y:S06]  /*e830*/  BRA.DIV UR4, `(.L_x_5679) ;  /* 0x0000002a040c7947 */ /* 0x000fec000b800000 */
[----:B------:R-:W-:-:S13]  /*e840*/  ELECT P6, URZ, PT ;  /* 0x00000000003f782f */ /* 0x000fda00038c0000 */
.L_x_5742:
[----:B------:R-:W-:Y:S05]  /*e850*/  @!P6 BRA `(.L_x_5680) ;  /* 0x000000040010e947 */ /* 0x000fea0003800000 */
        /* <DEDUP_REMOVED lines=21> */
.L_x_5681:
[----:B------:R-:W2:Y:S01]  /*e9b0*/  S2R R9, SR_CgaCtaId ;  /* 0x0000000000097919 */ /* 0x000ea20000008800 */
[----:B------:R-:W-:-:S04]  /*e9c0*/  MOV R5, 0x400 ;  /* 0x0000040000057802 */ /* 0x000fc80000000f00 */
[----:B--2---:R-:W-:Y:S02]  /*e9d0*/  LEA R5, R9, R5, 0x18 ;  /* 0x0000000509057211 */ /* 0x004fe400078ec0ff */
[----:B------:R-:W-:-:S03]  /*e9e0*/  SHF.L.U32 R9, R17, 0x1f, RZ ;  /* 0x0000001f11097819 */ /* 0x000fc600000006ff */
[----:B------:R-:W-:-:S04]  /*e9f0*/  IMAD R5, R16, 0x8, R5 ;  /* 0x0000000810057824 */ /* 0x000fc800078e0205 */
[----:B------:R-:W2:Y:S02]  /*ea00*/  SYNCS.PHASECHK.TRANS64.TRYWAIT P1, [R5+URZ+0x34840], R9 ;  /* 0x03484009050075a7 */ /* 0x000ea4000802017f */
[----:B--2---:R-:W-:Y:S05]  /*ea10*/  @!P1 BRA `(.L_x_5682) ;  /* 0x0000002400b49947 */ /* 0x004fea0003800000 */
.L_x_5743:
[----:B------:R-:W3:Y:S01]  /*ea20*/  LDL R10, [R1+0xc] ;  /* 0x00000c00010a7983 */ /* 0x000ee20000100800 */
[----:B------:R-:W4:Y:S02]  /*ea30*/  S2R R11, SR_TID.X ;  /* 0x00000000000b7919 */ /* 0x000f240000002100 */
[----:B----4-:R-:W-:-:S13]  /*ea40*/  LOP3.LUT P1, RZ, R11, 0x7f, RZ, 0xc0, !PT ;  /* 0x0000007f0bff7812 */ /* 0x010fda000782c0ff */
[----:B--2---:R-:W-:-:S04]  /*ea50*/  @!P1 MOV R9, 0xb000 ;  /* 0x0000b00000099802 */ /* 0x004fc80000000f00 */
[----:B------:R3:W-:Y:S02]  /*ea60*/  @!P1 SYNCS.ARRIVE.TRANS64 RZ, [R5+URZ+0x34830], R9 ;  /* 0x0348300905ff99a7 */ /* 0x0007e4000800003f */
[----:B---3--:R-:W-:-:S04]  /*ea70*/  PRMT R9, R10, 0x9910, RZ ;  /* 0x000099100a097816 */ /* 0x008fc800000000ff */
[----:B------:R-:W-:-:S13]  /*ea80*/  ISETP.NE.AND P1, PT, R9, 0x2, PT ;  /* 0x000000020900780c */ /* 0x000fda0003f25270 */
[----:B------:R-:W-:Y:S05]  /*ea90*/  @P1 BRA `(.L_x_5683) ;  /* 0x0000000000041947 */ /* 0x000fea0003800000 */
[----:B------:R-:W-:Y:S01]  /*eaa0*/  BPT.TRAP 0x1 ;  /* 0x000000040000795c */ /* 0x000fe20000300000 */
.L_x_5683:
[----:B------:R-:W-:-:S13]  /*eab0*/  ISETP.NE.AND P1, PT, R19, RZ, PT ;  /* 0x000000ff1300720c */ /* 0x000fda0003f25270 */
[----:B------:R-:W-:Y:S05]  /*eac0*/  @P1 BRA `(.L_x_5684) ;  /* 0x0000000000041947 */ /* 0x000fea0003800000 */
[----:B------:R-:W-:Y:S01]  /*ead0*/  BPT.TRAP 0x1 ;  /* 0x000000040000795c */ /* 0x000fe20000300000 */
.L_x_5684:
        /* <DEDUP_REMOVED lines=12> */
[----:B------:R-:W-:-:S04]  /*eba0*/  UMOV UR15, 0x40 ;  /* 0x00000040000f7882 */ /* 0x000fc80000000000 */
        /* <DEDUP_REMOVED lines=8> */
[----:B------:R-:W-:-:S03]  /*ec30*/  UIADD3 UR14, UR6, 0x23c00, URZ ;  /* 0x00023c00060e7890 */ /* 0x000fc6000fffe03f */
[----:B------:R-:W-:-:S04]  /*ec40*/  UMOV UR6, 0x0 ;  /* 0x0000000000067882 */ /* 0x000fc80000000000 */
[----:B------:R2:W-:Y:S02]  /*ec50*/  UTMALDG.4D.MULTICAST [UR8], [UR4], UR16, desc[UR6] ;  /* 0x00000608040073b4 */ /* 0x0005e40008019810 */
[----:B--2---:R-:W-:Y:S01]  /*ec60*/  UMOV UR8, UR14 ;  /* 0x0000000e00087c82 */ /* 0x004fe20008000000 */
[----:B------:R-:W-:Y:S02]  /*ec70*/  UMOV UR10, UR15 ;  /* 0x0000000f000a7c82 */ /* 0x000fe40008000000 */
[----:B------:R2:W-:Y:S02]  /*ec80*/  UTMALDG.4D.MULTICAST [UR8], [UR4], UR16, desc[UR6] ;  /* 0x00000608040073b4 */ /* 0x0005e40008019810 */
[----:B--2---:R-:W-:Y:S01]  /*ec90*/  NOP ;  /* 0x0000000000007918 */ /* 0x004fe20000000000 */
.L_x_5680:
        /* <DEDUP_REMOVED lines=8> */
[C---:B------:R-:W-:Y:S01]  /*ed20*/  @P1 R2UR UR11, R7.reuse ;  /* 0x00000000070b12ca */ /* 0x040fe200000e0000 */
[----:B------:R-:W-:Y:S01]  /*ed30*/  UIADD3 UR4, UP0, UR36, 0x270, URZ ;  /* 0x0000027024047890 */ /* 0x000fe2000ff1e03f */
[----:B------:R-:W-:-:S03]  /*ed40*/  @P1 R2UR UR19, R7 ;  /* 0x00000000071312ca */ /* 0x000fc600000e0000 */
[----:B------:R-:W-:Y:S01]  /*ed50*/  UIADD3.X UR5, URZ, UR37, URZ, UP0, !UPT ;  /* 0x000000253f057290 */ /* 0x000fe200087fe43f */
[----:B-1----:R-:W-:-:S04]  /*ed60*/  LEA R10, R11, R10, 0x18 ;  /* 0x0000000a0b0a7211 */ /* 0x002fc800078ec0ff */
[----:B------:R-:W-:Y:S01]  /*ed70*/  R2UR UR16, R10 ;  /* 0x000000000a1072ca */ /* 0x000fe200000e0000 */
[----:B------:R-:W-:Y:S01]  /*ed80*/  @P1 IMAD.MOV.U32 R6, RZ, RZ, 0x8000 ;  /* 0x00008000ff061424 */ /* 0x000fe200078e00ff */
[----:B------:R-:W-:Y:S11]  /*ed90*/  BAR.SYNC.DEFER_BLOCKING 0x8, 0x120 ;  /* 0x0204800000007b1d */ /* 0x000ff60000010000 */
        /* <DEDUP_REMOVED lines=14> */
[C---:B---3--:R-:W-:Y:S02]  /*ee80*/  @P1 R2UR UR12, R14.reuse ;  /* 0x000000000e0c12ca */ /* 0x048fe400000e0000 */
[----:B------:R-:W-:Y:S02]  /*ee90*/  @P1 R2UR UR20, R14 ;  /* 0x000000000e1412ca */ /* 0x000fe400000e0000 */
[----:B----4-:R-:W-:-:S04]  /*eea0*/  LOP3.LUT R6, R13, 0x1, RZ, 0xc, !PT ;  /* 0x000000010d067812 */ /* 0x010fc800078e0cff */
[----:B------:R-:W-:-:S05]  /*eeb0*/  SHF.L.U32 R6, R6, 0x1f, RZ ;  /* 0x0000001f06067819 */ /* 0x000fca00000006ff */
[----:B------:R1:W-:Y:S02]  /*eec0*/  UTMALDG.4D [UR8], [UR4], desc[UR6] ;  /* 0x00000608040075b4 */ /* 0x0003e40008019000 */
[----:B------:R1:W-:Y:S01]  /*eed0*/  UTMALDG.4D [UR16], [UR4], desc[UR14] ;  /* 0x00000e10040075b4 */ /* 0x0003e20008019000 */
[----:B------:R-:W2:Y:S01]  /*eee0*/  SYNCS.PHASECHK.TRANS64.TRYWAIT P1, [R10+URZ+0x34820], R6 ;  /* 0x034820060a0075a7 */ /* 0x000ea2000802017f */
[----:B-----5:R-:W-:Y:S01]  /*eef0*/  ISETP.GE.AND P2, PT, R9, 0xb1, PT ;  /* 0x000000b10900780c */ /* 0x020fe20003f46270 */
[----:B-12---:R-:W-:-:S12]  /*ef00*/  @!P1 BRA `(.L_x_5686) ;  /* 0x00000020008c9947 */ /* 0x006fd80003800000 */
.L_x_5744:
[----:B------:R-:W-:Y:S05]  /*ef10*/  BSYNC B0 ;  /* 0x0000000000007941 */ /* 0x000fea0003800000 */
.L_x_5685:
        /* <DEDUP_REMOVED lines=38> */
.L_x_5691:
[----:B-1----:R-:W1:Y:S01]  /*f180*/  S2R R3, SR_CgaCtaId ;  /* 0x0000000000037919 */ /* 0x002e620000008800 */
[----:B------:R-:W-:-:S04]  /*f190*/  MOV R2, 0x400 ;  /* 0x0000040000027802 */ /* 0x000fc80000000f00 */
[----:B-1----:R-:W-:Y:S02]  /*f1a0*/  LEA R2, R3, R2, 0x18 ;  /* 0x0000000203027211 */ /* 0x002fe400078ec0ff */
[----:B------:R-:W-:Y:S02]  /*f1b0*/  SHF.L.U32 R3, R13, 0x1f, RZ ;  /* 0x0000001f0d037819 */ /* 0x000fe400000006ff */
[----:B------:R-:W-:-:S04]  /*f1c0*/  LEA R2, R9, R2, 0x3 ;  /* 0x0000000209027211 */ /* 0x000fc800078e18ff */
[----:B------:R-:W1:Y:S02]  /*f1d0*/  SYNCS.PHASECHK.TRANS64.TRYWAIT P1, [R2+URZ+0x34840], R3 ;  /* 0x03484003020075a7 */ /* 0x000e64000802017f */
[----:B-1----:R-:W-:Y:S05]  /*f1e0*/  @!P1 BRA `(.L_x_5692) ;  /* 0x0000001c00f49947 */ /* 0x002fea0003800000 */
.L_x_5745:
[----:B------:R-:W2:Y:S01]  /*f1f0*/  LDL R10, [R1+0xc] ;  /* 0x00000c00010a7983 */ /* 0x000ea20000100800 */
[----:B------:R-:W3:Y:S02]  /*f200*/  S2R R11, SR_TID.X ;  /* 0x00000000000b7919 */ /* 0x000ee40000002100 */
[----:B---3--:R-:W-:-:S13]  /*f210*/  LOP3.LUT P1, RZ, R11, 0x7f, RZ, 0xc0, !PT ;  /* 0x0000007f0bff7812 */ /* 0x008fda000782c0ff */
[----:B-1----:R-:W-:-:S04]  /*f220*/  @!P1 IMAD.MOV.U32 R3, RZ, RZ, 0xb000 ;  /* 0x0000b000ff039424 */ /* 0x002fc800078e00ff */
[----:B------:R2:W-:Y:S02]  /*f230*/  @!P1 SYNCS.ARRIVE.TRANS64 RZ, [R2+URZ+0x34830], R3 ;  /* 0x0348300302ff99a7 */ /* 0x0005e4000800003f */
[----:B--2---:R-:W-:-:S04]  /*f240*/  PRMT R3, R10, 0x9910, RZ ;  /* 0x000099100a037816 */ /* 0x004fc800000000ff */
[----:B------:R-:W-:-:S13]  /*f250*/  ISETP.NE.AND P2, PT, R3, 0x2, PT ;  /* 0x000000020300780c */ /* 0x000fda0003f45270 */
[----:B------:R-:W-:Y:S05]  /*f260*/  @P2 BRA `(.L_x_5693) ;  /* 0x0000000000042947 */ /* 0x000fea0003800000 */
[----:B------:R-:W-:Y:S01]  /*f270*/  BPT.TRAP 0x1 ;  /* 0x000000040000795c */ /* 0x000fe20000300000 */
.L_x_5693:
[----:B------:R-:W-:-:S13]  /*f280*/  ISETP.NE.AND P1, PT, R19, RZ, PT ;  /* 0x000000ff1300720c */ /* 0x000fda0003f25270 */
[----:B------:R-:W-:Y:S05]  /*f290*/  @P1 BRA `(.L_x_5694) ;  /* 0x0000000000041947 */ /* 0x000fea0003800000 */
[----:B------:R-:W-:Y:S01]  /*f2a0*/  BPT.TRAP 0x1 ;  /* 0x000000040000795c */ /* 0x000fe20000300000 */
.L_x_5694:
        /* <DEDUP_REMOVED lines=14> */
[----:B------:R-:W-:-:S02]  /*f390*/  SHF.L.U32 R3, R17, 0x1f, RZ ;  /* 0x0000001f11037819 */ /* 0x000fc400000006ff */
        /* <DEDUP_REMOVED lines=8> */
[----:B------:R-:W-:-:S05]  /*f420*/  UIADD3 UR15, UR8, 0x23c00, URZ ;  /* 0x00023c00080f7890 */ /* 0x000fca000fffe03f */
[----:B------:R-:W-:Y:S02]  /*f430*/  UMOV UR8, UR14 ;  /* 0x0000000e00087c82 */ /* 0x000fe40008000000 */
[----:B------:R1:W-:Y:S02]  /*f440*/  UTMALDG.4D.MULTICAST [UR8], [UR4], UR17, desc[UR6] ;  /* 0x00000608040073b4 */ /* 0x0003e40008019811 */
[----:B-1----:R-:W-:Y:S01]  /*f450*/  UMOV UR8, UR15 ;  /* 0x0000000f00087c82 */ /* 0x002fe20008000000 */
[----:B------:R-:W-:Y:S02]  /*f460*/  UMOV UR10, UR16 ;  /* 0x00000010000a7c82 */ /* 0x000fe40008000000 */
[----:B------:R1:W-:Y:S01]  /*f470*/  UTMALDG.4D.MULTICAST [UR8], [UR4], UR17, desc[UR6] ;  /* 0x00000608040073b4 */ /* 0x0003e20008019811 */
[----:B------:R-:W2:Y:S02]  /*f480*/  SYNCS.PHASECHK.TRANS64.TRYWAIT P1, [R2+URZ+0x34860], R3 ;  /* 0x03486003020075a7 */ /* 0x000ea4000802017f */
[----:B-12---:R-:W-:Y:S05]  /*f490*/  @!P1 BRA `(.L_x_5695) ;  /* 0x0000001c005c9947 */ /* 0x006fea0003800000 */
.L_x_5746:
[----:B------:R-:W2:Y:S02]  /*f4a0*/  S2R R10, SR_TID.X ;  /* 0x00000000000a7919 */ /* 0x000ea40000002100 */
[----:B--2---:R-:W-:-:S13]  /*f4b0*/  LOP3.LUT P1, RZ, R10, 0x7f, RZ, 0xc0, !PT ;  /* 0x0000007f0aff7812 */ /* 0x004fda000782c0ff */
[----:B-1----:R-:W-:-:S04]  /*f4c0*/  @!P1 IMAD.MOV.U32 R3, RZ, RZ, 0xb000 ;  /* 0x0000b000ff039424 */ /* 0x002fc800078e00ff */
[----:B------:R1:W-:Y:S01]  /*f4d0*/  @!P1 SYNCS.ARRIVE.TRANS64 RZ, [R2+URZ+0x34850], R3 ;  /* 0x0348500302ff99a7 */ /* 0x0003e2000800003f */
[----:B------:R-:W-:Y:S05]  /*f4e0*/  @P2 BRA `(.L_x_5696) ;  /* 0x0000000000042947 */ /* 0x000fea0003800000 */
[----:B------:R-:W-:Y:S01]  /*f4f0*/  BPT.TRAP 0x1 ;  /* 0x000000040000795c */ /* 0x000fe20000300000 */
.L_x_5696:
[----:B------:R-:W-:-:S13]  /*f500*/  ISETP.NE.AND P1, PT, R19, RZ, PT ;  /* 0x000000ff1300720c */ /* 0x000fda0003f25270 */
[----:B------:R-:W-:Y:S05]  /*f510*/  @P1 BRA `(.L_x_5697) ;  /* 0x0000000000041947 */ /* 0x000fea0003800000 */
[----:B------:R-:W-:Y:S01]  /*f520*/  BPT.TRAP 0x1 ;  /* 0x000000040000795c */ /* 0x000fe20000300000 */
.L_x_5697:
        /* <DEDUP_REMOVED lines=19> */
[----:B--2---:R-:W-:-:S05]  /*f660*/  LEA R10, R11, R10, 0x18 ;  /* 0x0000000a0b0a7211 */ /* 0x004fca00078ec0ff */
[----:B------:R-:W-:-:S05]  /*f670*/  IMAD R3, R3, 0x2, R10 ;  /* 0x0000000203037824 */ /* 0x000fca00078e020a */
[----:B------:R-:W-:-:S13]  /*f680*/  R2UR UR14, R3 ;  /* 0x00000000030e72ca */ /* 0x000fda00000e0000 */
[----:B------:R-:W-:Y:S02]  /*f690*/  UIADD3 UR8, UR14, 0x400, URZ ;  /* 0x000004000e087890 */ /* 0x000fe4000fffe03f */
[----:B------:R-:W-:-:S07]  /*f6a0*/  UIADD3 UR14, UR14, 0x5c00, URZ ;  /* 0x00005c000e0e7890 */ /* 0x000fce000fffe03f */
[----:B------:R1:W-:Y:S02]  /*f6b0*/  UTMALDG.4D.MULTICAST [UR8], [UR4], UR16, desc[UR6] ;  /* 0x00000608040073b4 */ /* 0x0003e40008019810 */
[----:B-1----:R-:W-:Y:S01]  /*f6c0*/  UMOV UR8, UR14 ;  /* 0x0000000e00087c82 */ /* 0x002fe20008000000 */
[----:B------:R-:W-:Y:S02]  /*f6d0*/  UMOV UR10, UR15 ;  /* 0x0000000f000a7c82 */ /* 0x000fe40008000000 */
[----:B------:R1:W-:Y:S02]  /*f6e0*/  UTMALDG.4D.MULTICAST [UR8], [UR4], UR16, desc[UR6] ;  /* 0x00000608040073b4 */ /* 0x0003e40008019810 */
[----:B-1----:R-:W-:Y:S01]  /*f6f0*/  NOP ;  /* 0x0000000000007918 */ /* 0x002fe20000000000 */
.L_x_5690:
[----:B------:R-:W-:Y:S05]  /*f700*/  BSYNC B0 ;  /* 0x0000000000007941 */ /* 0x000fea0003800000 */
.L_x_5689:
[----:B------:R-:W2:Y:S01]  /*f710*/  LDL.LU R2, [R1+0x14] ;  /* 0x0000140001027983 */ /* 0x000ea20000300800 */
[----:B------:R-:W-:Y:S02]  /*f720*/  IMAD.MOV.U32 R16, RZ, RZ, R9 ;  /* 0x000000ffff107224 */ /* 0x000fe400078e0009 */
[----:B------:R-:W-:Y:S02]  /*f730*/  IMAD.MOV.U32 R17, RZ, RZ, R13 ;  /* 0x000000ffff117224 */ /* 0x000fe400078e000d */
[----:B--2---:R-:W-:-:S07]  /*f740*/  VIADD R6, R2, 0xfffffffd ;  /* 0xfffffffd02067836 */ /* 0x004fce0000000000 */
.L_x_5688:
[----:B------:R-:W-:Y:S01]  /*f750*/  IMAD.MOV R3, RZ, RZ, -R14 ;  /* 0x000000ffff037224 */ /* 0x000fe200078e0a0e */
[----:B------:R-:W-:Y:S04]  /*f760*/  BSSY B0, `(.L_x_5687) ;  /* 0x00000f1000007945 */ /* 0x000fe80003800000 */
[----:B------:R-:W-:-:S13]  /*f770*/  ISETP.NE.AND P1, PT, R8, R3, PT ;  /* 0x000000030800720c */ /* 0x000fda0003f25270 */
[----:B------:R-:W-:Y:S05]  /*f780*/  @!P1 BRA `(.L_x_5698) ;  /* 0x0000000c00b89947 */ /* 0x000fea0003800000 */
[----:B------:R-:W-:-:S07]  /*f790*/  IMAD.MOV.U32 R8, RZ, RZ, R5 ;  /* 0x000000ffff087224 */ /* 0x000fce00078e0005 */
.L_x_5717:
[----:B------:R-:W-:Y:S01]  /*f7a0*/  VIADD R7, R16, 0x1 ;  /* 0x0000000110077836 */ /* 0x000fe20000000000 */
[----:B------:R-:W-:Y:S04]  /*f7b0*/  BSSY B1, `(.L_x_5699) ;  /* 0x0000073000017945 */ /* 0x000fe80003800000 */
[----:B------:R-:W-:-:S04]  /*f7c0*/  ISETP.NE.AND P1, PT, R7, 0x2, PT ;  /* 0x000000020700780c */ /* 0x000fc80003f25270 */
[----:B-1----:R-:W-:Y:S02]  /*f7d0*/  SEL R10, RZ, 0x1, P1 ;  /* 0x00000001ff0a7807 */ /* 0x002fe40000800000 */
        /* <DEDUP_REMOVED lines=24> */
.L_x_5701:
[----:B------:R-:W2:Y:S01]  /*f960*/  S2R R3, SR_CgaCtaId ;  /* 0x0000000000037919 */ /* 0x000ea20000008800 */
[----:B------:R-:W-:-:S04]  /*f970*/  MOV R2, 0x400 ;  /* 0x0000040000027802 */ /* 0x000fc80000000f00 */
[----:B--2---:R-:W-:Y:S02]  /*f980*/  LEA R2, R3, R2, 0x18 ;  /* 0x0000000203027211 */ /* 0x004fe400078ec0ff */
[----:B------:R-:W-:-:S03]  /*f990*/  SHF.L.U32 R3, R10, 0x1f, RZ ;  /* 0x0000001f0a037819 */ /* 0x000fc600000006ff */
[----:B------:R-:W-:-:S04]  /*f9a0*/  IMAD R2, R7, 0x8, R2 ;  /* 0x0000000807027824 */ /* 0x000fc800078e0202 */
[----:B------:R-:W2:Y:S02]  /*f9b0*/  SYNCS.PHASECHK.TRANS64.TRYWAIT P1, [R2+URZ+0x34840], R3 ;  /* 0x03484003020075a7 */ /* 0x000ea4000802017f */
[----:B--2---:R-:W-:Y:S05]  /*f9c0*/  @!P1 BRA `(.L_x_5702) ;  /* 0x0000001800249947 */ /* 0x004fea0003800000 */
.L_x_5747:
        /* <DEDUP_REMOVED lines=9> */
.L_x_5703:
[----:B------:R-:W-:-:S13]  /*fa60*/  ISETP.NE.AND P1, PT, R19, RZ, PT ;  /* 0x000000ff1300720c */ /* 0x000fda0003f25270 */
[----:B------:R-:W-:Y:S05]  /*fa70*/  @P1 BRA `(.L_x_5704) ;  /* 0x0000000000041947 */ /* 0x000fea0003800000 */
[----:B------:R-:W-:Y:S01]  /*fa80*/  BPT.TRAP 0x1 ;  /* 0x000000040000795c */ /* 0x000fe20000300000 */
.L_x_5704:
        /* <DEDUP_REMOVED lines=31> */
.L_x_5748:
[----:B------:R-:W2:Y:S02]  /*fc80*/  S2R R3, SR_TID.X ;  /* 0x0000000000037919 */ /* 0x000ea40000002100 */
[----:B--2---:R-:W-:-:S13]  /*fc90*/  LOP3.LUT P1, RZ, R3, 0x7f, RZ, 0xc0, !PT ;  /* 0x0000007f03ff7812 */ /* 0x004fda000782c0ff */
[----:B------:R-:W-:-:S04]  /*fca0*/  @!P1 IMAD.MOV.U32 R3, RZ, RZ, 0xb000 ;  /* 0x0000b000ff039424 */ /* 0x000fc800078e00ff */
[----:B------:R2:W-:Y:S01]  /*fcb0*/  @!P1 SYNCS.ARRIVE.TRANS64 RZ, [R2+URZ+0x34850], R3 ;  /* 0x0348500302ff99a7 */ /* 0x0005e2000800003f */
[----:B------:R-:W-:Y:S05]  /*fcc0*/  @P2 BRA `(.L_x_5706) ;  /* 0x0000000000042947 */ /* 0x000fea0003800000 */
[----:B------:R-:W-:Y:S01]  /*fcd0*/  BPT.TRAP 0x1 ;  /* 0x000000040000795c */ /* 0x000fe20000300000 */
.L_x_5706:
[----:B------:R-:W-:-:S13]  /*fce0*/  ISETP.NE.AND P1, PT, R19, RZ, PT ;  /* 0x000000ff1300720c */ /* 0x000fda0003f25270 */
[----:B------:R-:W-:Y:S05]  /*fcf0*/  @P1 BRA `(.L_x_5707) ;  /* 0x0000000000041947 */ /* 0x000fea0003800000 */
[----:B------:R-:W-:Y:S01]  /*fd00*/  BPT.TRAP 0x1 ;  /* 0x000000040000795c */ /* 0x000fe20000300000 */
.L_x_5707:
        /* <DEDUP_REMOVED lines=13> */
[----:B------:R-:W-:-:S02]  /*fde0*/  IMAD.MOV.U32 R18, RZ, RZ, R11 ;  /* 0x000000ffff127224 */ /* 0x000fc400078e000b */
        /* <DEDUP_REMOVED lines=15> */
.L_x_5700:
[----:B------:R-:W-:Y:S05]  /*fee0*/  BSYNC B1 ;  /* 0x0000000000017941 */ /* 0x000fea0003800000 */
.L_x_5699:
        /* <DEDUP_REMOVED lines=28> */
.L_x_5710:
[----:B------:R-:W2:Y:S01]  /*100b0*/  S2R R3, SR_CgaCtaId ;  /* 0x0000000000037919 */ /* 0x000ea20000008800 */
[----:B------:R-:W-:-:S04]  /*100c0*/  MOV R2, 0x400 ;  /* 0x0000040000027802 */ /* 0x000fc80000000f00 */
[----:B--2---:R-:W-:Y:S02]  /*100d0*/  LEA R2, R3, R2, 0x18 ;  /* 0x0000000203027211 */ /* 0x004fe400078ec0ff */
[----:B------:R-:W-:-:S03]  /*100e0*/  SHF.L.U32 R3, R17, 0x1f, RZ ;  /* 0x0000001f11037819 */ /* 0x000fc600000006ff */
[----:B------:R-:W-:-:S04]  /*100f0*/  IMAD R2, R16, 0x8, R2 ;  /* 0x0000000810027824 */ /* 0x000fc800078e0202 */
[----:B------:R-:W2:Y:S02]  /*10100*/  SYNCS.PHASECHK.TRANS64.TRYWAIT P1, [R2+URZ+0x34840], R3 ;  /* 0x03484003020075a7 */ /* 0x000ea4000802017f */
[----:B--2---:R-:W-:Y:S05]  /*10110*/  @!P1 BRA `(.L_x_5711) ;  /* 0x0000001000789947 */ /* 0x004fea0003800000 */
.L_x_5749:
[----:B-1----:R-:W3:Y:S01]  /*10120*/  LDL R9, [R1+0xc] ;  /* 0x00000c0001097983 */ /* 0x002ee20000100800 */
[----:B------:R-:W1:Y:S02]  /*10130*/  S2R R13, SR_TID.X ;  /* 0x00000000000d7919 */ /* 0x000e640000002100 */
[----:B-1----:R-:W-:-:S13]  /*10140*/  LOP3.LUT P1, RZ, R13, 0x7f, RZ, 0xc0, !PT ;  /* 0x0000007f0dff7812 */ /* 0x002fda000782c0ff */
[----:B--2---:R-:W-:-:S04]  /*10150*/  @!P1 MOV R3, 0xb000 ;  /* 0x0000b00000039802 */ /* 0x004fc80000000f00 */
[----:B------:R3:W-:Y:S02]  /*10160*/  @!P1 SYNCS.ARRIVE.TRANS64 RZ, [R2+URZ+0x34830], R3 ;  /* 0x0348300302ff99a7 */ /* 0x0007e4000800003f */
[----:B---3--:R-:W-:-:S04]  /*10170*/  PRMT R3, R9, 0x9910, RZ ;  /* 0x0000991009037816 */ /* 0x008fc800000000ff */
[----:B------:R-:W-:-:S13]  /*10180*/  ISETP.NE.AND P2, PT, R3, 0x2, PT ;  /* 0x000000020300780c */ /* 0x000fda0003f45270 */
[----:B------:R-:W-:Y:S05]  /*10190*/  @P2 BRA `(.L_x_5712) ;  /* 0x0000000000042947 */ /* 0x000fea0003800000 */
[----:B------:R-:W-:Y:S01]  /*101a0*/  BPT.TRAP 0x1 ;  /* 0x000000040000795c */ /* 0x000fe20000300000 */
.L_x_5712:
[----:B------:R-:W-:-:S13]  /*101b0*/  ISETP.NE.AND P1, PT, R19, RZ, PT ;  /* 0x000000ff1300720c */ /* 0x000fda0003f25270 */
[----:B------:R-:W-:Y:S05]  /*101c0*/  @P1 BRA `(.L_x_5713) ;  /* 0x0000000000041947 */ /* 0x000fea0003800000 */
[----:B------:R-:W-:Y:S01]  /*101d0*/  BPT.TRAP 0x1 ;  /* 0x000000040000795c */ /* 0x000fe20000300000 */
.L_x_5713:
        /* <DEDUP_REMOVED lines=31> */
.L_x_5750:
[----:B------:R-:W2:Y:S02]  /*103d0*/  S2R R3, SR_TID.X ;  /* 0x0000000000037919 */ /* 0x000ea40000002100 */
[----:B--2---:R-:W-:-:S13]  /*103e0*/  LOP3.LUT P1, RZ, R3, 0x7f, RZ, 0xc0, !PT ;  /* 0x0000007f03ff7812 */ /* 0x004fda000782c0ff */
[----:B------:R-:W-:-:S04]  /*103f0*/  @!P1 IMAD.MOV.U32 R3, RZ, RZ, 0xb000 ;  /* 0x0000b000ff039424 */ /* 0x000fc800078e00ff */
[----:B------:R2:W-:Y:S01]  /*10400*/  @!P1 SYNCS.ARRIVE.TRANS64 RZ, [R2+URZ+0x34850], R3 ;  /* 0x0348500302ff99a7 */ /* 0x0005e2000800003f */
[----:B------:R-:W-:Y:S05]  /*10410*/  @P2 BRA `(.L_x_5715) ;  /* 0x0000000000042947 */ /* 0x000fea0003800000 */
[----:B------:R-:W-:Y:S01]  /*10420*/  BPT.TRAP 0x1 ;  /* 0x000000040000795c */ /* 0x000fe20000300000 */
.L_x_5715:
[----:B------:R-:W-:-:S13]  /*10430*/  ISETP.NE.AND P1, PT, R19, RZ, PT ;  /* 0x000000ff1300720c */ /* 0x000fda0003f25270 */
[----:B------:R-:W-:Y:S05]  /*10440*/  @P1 BRA `(.L_x_5716) ;  /* 0x0000000000041947 */ /* 0x000fea0003800000 */
[----:B------:R-:W-:Y:S01]  /*10450*/  BPT.TRAP 0x1 ;  /* 0x000000040000795c */ /* 0x000fe20000300000 */
.L_x_5716:
        /* <DEDUP_REMOVED lines=23> */
[----:B------:R-:W-:-:S07]  /*105d0*/  UIADD3 UR14, UR14, 0x5c00, URZ ;  /* 0x00005c000e0e7890 */ /* 0x000fce000fffe03f */
[----:B------:R2:W-:Y:S02]  /*105e0*/  UTMALDG.4D.MULTICAST [UR8], [UR4], UR16, desc[UR6] ;  /* 0x00000608040073b4 */ /* 0x0005e40008019810 */
[----:B--2---:R-:W-:Y:S01]  /*105f0*/  UMOV UR8, UR14 ;  /* 0x0000000e00087c82 */ /* 0x004fe20008000000 */
[----:B------:R-:W-:Y:S02]  /*10600*/  UMOV UR10, UR15 ;  /* 0x0000000f000a7c82 */ /* 0x000fe40008000000 */
[----:B------:R2:W-:Y:S02]  /*10610*/  UTMALDG.4D.MULTICAST [UR8], [UR4], UR16, desc[UR6] ;  /* 0x00000608040073b4 */ /* 0x0005e40008019810 */
[----:B--2---:R-:W-:Y:S01]  /*10620*/  NOP ;  /* 0x0000000000007918 */ /* 0x004fe20000000000 */
.L_x_5709:
[----:B------:R-:W-:Y:S05]  /*10630*/  BSYNC B1 ;  /* 0x0000000000017941 */ /* 0x000fea0003800000 */
.L_x_5708:
[C---:B------:R-:W-:Y:S01]  /*10640*/  ISETP.GT.AND P1, PT, R6.reuse, 0x1, PT ;  /* 0x000000010600780c */ /* 0x040fe20003f24270 */
[----:B------:R-:W-:-:S12]  /*10650*/  VIADD R6, R6, 0xfffffffe ;  /* 0xfffffffe06067836 */ /* 0x000fd80000000000 */
[----:B------:R-:W-:Y:S05]  /*10660*/  @P1 BRA `(.L_x_5717) ;  /* 0xfffffff0004c1947 */ /* 0x000fea000383ffff */
.L_x_5698:
[----:B------:R-:W-:Y:S05]  /*10670*/  BSYNC B0 ;  /* 0x0000000000007941 */ /* 0x000fea0003800000 */
.L_x_5687:
        /* <DEDUP_REMOVED lines=9> */
.L_x_5751:
        /* <DEDUP_REMOVED lines=9> */
.L_x_5721:
[----:B------:R-:W-:-:S13]  /*107a0*/  ISETP.NE.AND P0, PT, R19, RZ, PT ;  /* 0x000000ff1300720c */ /* 0x000fda0003f05270 */
[----:B------:R-:W-:Y:S05]  /*107b0*/  @P0 BRA `(.L_x_5722) ;  /* 0x0000000000040947 */ /* 0x000fea0003800000 */
[----:B------:R-:W-:Y:S01]  /*107c0*/  BPT.TRAP 0x1 ;  /* 0x000000040000795c */ /* 0x000fe20000300000 */
.L_x_5722:
        /* <DEDUP_REMOVED lines=12> */
[----:B------:R-:W-:-:S06]  /*10890*/  UMOV UR15, 0x40 ;  /* 0x00000040000f7882 */ /* 0x000fcc0000000000 */
[----:B------:R-:W-:Y:S02]  /*108a0*/  UIMAD UR11, UR11, 0xb0, UR5 ;  /* 0x000000b00b0b78a4 */ /* 0x000fe4000f8e0205 */
[----:B------:R-:W-:Y:S02]  /*108b0*/  UIADD3 UR9, UR9, 0x34850, URZ ;  /* 0x0003485009097890 */ /* 0x000fe4000fffe03f */
[----:B------:R-:W-:Y:S01]  /*108c0*/  UIADD3.X UR5, URZ, UR37, URZ, UP0, !UPT ;  /* 0x000000253f057290 */ /* 0x000fe200087fe43f */
[----:B-1----:R-:W-:-:S05]  /*108d0*/  LEA R3, R4, R3, 0x18 ;  /* 0x0000000304037211 */ /* 0x002fca00078ec0ff */
[----:B------:R-:W-:-:S05]  /*108e0*/  IMAD R21, R21, 0x2, R3 ;  /* 0x0000000215157824 */ /* 0x000fca00078e0203 */
[----:B------:R-:W-:-:S13]  /*108f0*/  R2UR UR6, R21 ;  /* 0x00000000150672ca */ /* 0x000fda00000e0000 */
[----:B------:R-:W-:Y:S02]  /*10900*/  UIADD3 UR8, UR6, 0x400, URZ ;  /* 0x0000040006087890 */ /* 0x000fe4000fffe03f */
[----:B------:R-:W-:-:S03]  /*10910*/  UIADD3 UR14, UR6, 0x5c00, URZ ;  /* 0x00005c00060e7890 */ /* 0x000fc6000fffe03f */
[----:B------:R-:W-:-:S04]  /*10920*/  UMOV UR6, 0x0 ;  /* 0x0000000000067882 */ /* 0x000fc80000000000 */
[----:B------:R1:W-:Y:S02]  /*10930*/  UTMALDG.4D.MULTICAST [UR8], [UR4], UR16, desc[UR6] ;  /* 0x00000608040073b4 */ /* 0x0003e40008019810 */
[----:B-1----:R-:W-:Y:S01]  /*10940*/  UMOV UR8, UR14 ;  /* 0x0000000e00087c82 */ /* 0x002fe20008000000 */
[----:B------:R-:W-:Y:S02]  /*10950*/  UMOV UR10, UR15 ;  /* 0x0000000f000a7c82 */ /* 0x000fe40008000000 */
[----:B------:R2:W-:Y:S02]  /*10960*/  UTMALDG.4D.MULTICAST [UR8], [UR4], UR16, desc[UR6] ;  /* 0x00000608040073b4 */ /* 0x0005e40008019810 */
[----:B--2---:R-:W-:Y:S01]  /*10970*/  NOP ;  /* 0x0000000000007918 */ /* 0x004fe20000000000 */
.L_x_5719:
[----:B------:R-:W-:Y:S05]  /*10980*/  BSYNC B0 ;  /* 0x0000000000007941 */ /* 0x000fea0003800000 */
.L_x_5718:
[----:B------:R-:W2:Y:S01]  /*10990*/  LDL.LU R0, [R1+0x18] ;  /* 0x0000180001007983 */ /* 0x000ea20000300800 */
[----:B------:R-:W-:-:S03]  /*109a0*/  ULDC UR4, c[0x0][0xda4] ;  /* 0x0003690000047ab9 */ /* 0x000fc60000000800 */
[----:B-1----:R-:W3:Y:S01]  /*109b0*/  LDL.LU R2, [R1+0x24] ;  /* 0x0000240001027983 */ /* 0x002ee20000300800 */
        /* <DEDUP_REMOVED lines=8> */
[----:B-1----:R-:W-:-:S04]  /*10a40*/  SEL R0, RZ, 0x1, P0 ;  /* 0x00000001ff007807 */ /* 0x002fc80000000000 */
[----:B------:R-:W-:-:S05]  /*10a50*/  LOP3.LUT R17, R17, R0, RZ, 0x3c, !PT ;  /* 0x0000000011117212 */ /* 0x000fca00078e3cff */
[----:B--2---:R-:W-:Y:S05]  /*10a60*/  @!P1 BRA `(.L_x_5723) ;  /* 0xffffffd000e89947 */ /* 0x004fea000383ffff */
[----:B------:R-:W-:-:S07]  /*10a70*/  LOP3.LUT R2, R2, 0x1, RZ, 0xc, !PT ;  /* 0x0000000102027812 */ /* 0x000fce00078e0cff */
.L_x_5672:
[----:B------:R-:W1:Y:S01]  /*10a80*/  S2R R3, SR_CgaCtaId ;  /* 0x0000000000037919 */ /* 0x000e620000008800 */
[----:B------:R-:W-:Y:S01]  /*10a90*/  MOV R0, 0x400 ;  /* 0x0000040000007802 */ /* 0x000fe20000000f00 */
[----:B------:R-:W-:Y:S03]  /*10aa0*/  BSSY B0, `(.L_x_5724) ;  /* 0x0000005000007945 */ /* 0x000fe60003800000 */
[----:B-1----:R-:W-:Y:S02]  /*10ab0*/  LEA R0, R3, R0, 0x18 ;  /* 0x0000000003007211 */ /* 0x002fe400078ec0ff */
[----:B------:R-:W-:-:S04]  /*10ac0*/  SHF.L.U32 R3, R2, 0x1f, RZ ;  /* 0x0000001f02037819 */ /* 0x000fc800000006ff */
[----:B------:R-:W1:Y:S02]  /*10ad0*/  SYNCS.PHASECHK.TRANS64.TRYWAIT P0, [R0+URZ+0x34820], R3 ;  /* 0x03482003000075a7 */ /* 0x000e64000800017f */
[----:B-1----:R-:W-:Y:S05]  /*10ae0*/  @!P0 BRA `(.L_x_5725) ;  /* 0x0000000800408947 */ /* 0x002fea0003800000 */
.L_x_5752:
[----:B------:R-:W-:Y:S05]  /*10af0*/  BSYNC B0 ;  /* 0x0000000000007941 */ /* 0x000fea0003800000 */
.L_x_5724:
[----:B------:R-:W-:-:S03]  /*10b00*/  UMOV UR4, 0xffffffff ;  /* 0xffffffff00047882 */ /* 0x000fc60000000000 */
[----:B------:R-:W-:Y:S05]  /*10b10*/  BRA.DIV UR4, `(.L_x_5726) ;  /* 0x0000000a04487947 */ /* 0x000fea000b800000 */
[----:B------:R-:W2:Y:S02]  /*10b20*/  S2R R2, SR_TID.X ;  /* 0x0000000000027919 */ /* 0x000ea40000002100 */
[----:B--2---:R-:W-:-:S04]  /*10b30*/  SHF.R.U32.HI R2, RZ, 0x5, R2 ;  /* 0x00000005ff027819 */ /* 0x004fc80000011602 */
[----:B------:R-:W-:-:S05]  /*10b40*/  LOP3.LUT R2, R2, 0x3, RZ, 0xc0, !PT ;  /* 0x0000000302027812 */ /* 0x000fca00078ec0ff */
[----:B------:R2:W3:Y:S02]  /*10b50*/  SHFL.IDX PT, R14, R2, RZ, 0x1f ;  /* 0x00001fff020e7589 */ /* 0x0004e400000e0000 */
.L_x_5755:
[----:B---3--:R-:W-:Y:S01]  /*10b60*/  ISETP.NE.AND P0, PT, R14, RZ, PT ;  /* 0x000000ff0e00720c */ /* 0x008fe20003f05270 */
[----:B------:R-:W-:-:S12]  /*10b70*/  BSSY B0, `(.L_x_5727) ;  /* 0x0000024000007945 */ /* 0x000fd80003800000 */
[----:B------:R-:W-:Y:S05]  /*10b80*/  @P0 BRA `(.L_x_5728) ;  /* 0x0000000000880947 */ /* 0x000fea0003800000 */
[----:B------:R-:W-:-:S03]  /*10b90*/  UMOV UR4, 0xffffffff ;  /* 0xffffffff00047882 */ /* 0x000fc60000000000 */
[----:B------:R-:W-:Y:S05]  /*10ba0*/  BRA.DIV UR4, `(.L_x_5729) ;  /* 0x0000000a04587947 */ /* 0x000fea000b800000 */
[----:B------:R-:W-:-:S13]  /*10bb0*/  ELECT P6, URZ, PT ;  /* 0x00000000003f782f */ /* 0x000fda00038c0000 */
.L_x_5758:
[----:B------:R-:W-:Y:S05]  /*10bc0*/  @!P6 BRA `(.L_x_5728) ;  /* 0x000000000078e947 */ /* 0x000fea0003800000 */
[----:B--2---:R-:W2:Y:S02]  /*10bd0*/  LDL.LU R2, [R1+0x1c] ;  /* 0x00001c0001027983 */ /* 0x004ea40000300800 */
[----:B--2---:R-:W-:-:S04]  /*10be0*/  LOP3.LUT R2, R2, 0x2, RZ, 0xfc, !PT ;  /* 0x0000000202027812 */ /* 0x004fc800078efcff */
[----:B------:R-:W-:-:S13]  /*10bf0*/  ISETP.NE.AND P2, PT, R2, 0x3, PT ;  /* 0x000000030200780c */ /* 0x000fda0003f45270 */
[----:B------:R-:W-:Y:S05]  /*10c00*/  @!P2 BRA `(.L_x_5730) ;  /* 0x000000000004a947 */ /* 0x000fea0003800000 */
[----:B------:R-:W-:Y:S01]  /*10c10*/  BPT.TRAP 0x1 ;  /* 0x000000040000795c */ /* 0x000fe20000300000 */
.L_x_5730:
        /* <DEDUP_REMOVED lines=12> */
.L_x_5759:
[----:B------:R-:W2:Y:S02]  /*10ce0*/  SYNCS.PHASECHK.TRANS64.TRYWAIT P0, [R3+URZ], R2 ;  /* 0x00000002030075a7 */ /* 0x000ea4000800017f */
[----:B--2---:R-:W-:Y:S05]  /*10cf0*/  @!P0 BRA `(.L_x_5732) ;  /* 0x0000000800388947 */ /* 0x004fea0003800000 */
.L_x_5760:
[----:B------:R-:W-:Y:S05]  /*10d00*/  @!P2 BRA `(.L_x_5733) ;  /* 0x000000000004a947 */ /* 0x000fea0003800000 */
[----:B------:R-:W-:Y:S01]  /*10d10*/  BPT.TRAP 0x1 ;  /* 0x000000040000795c */ /* 0x000fe20000300000 */
.L_x_5733:
[----:B--2---:R-:W-:-:S05]  /*10d20*/  IADD3 R3, R0, 0x34860, RZ ;  /* 0x0003486000037810 */ /* 0x004fca0007ffe0ff */
[----:B------:R-:W-:-:S04]  /*10d30*/  IMAD R16, R16, 0x8, R3 ;  /* 0x0000000810107824 */ /* 0x000fc800078e0203 */
[----:B------:R-:W2:Y:S02]  /*10d40*/  SYNCS.PHASECHK.TRANS64.TRYWAIT P0, [R16+URZ], R5 ;  /* 0x00000005100075a7 */ /* 0x000ea4000800017f */
[----:B--2---:R-:W-:Y:S05]  /*10d50*/  @!P0 BRA `(.L_x_5734) ;  /* 0x0000000800348947 */ /* 0x004fea0003800000 */
.L_x_5761:
[----:B------:R-:W-:-:S07]  /*10d60*/  IMAD R3, R4, 0x8, R3 ;  /* 0x0000000804037824 */ /* 0x000fce00078e0203 */
.L_x_5735:
[----:B---3--:R3:W4:Y:S02]  /*10d70*/  SYNCS.PHASECHK.TRANS64.TRYWAIT P0, [R3+URZ], R2 ;  /* 0x00000002030075a7 */ /* 0x008724000800017f */
[----:B----4-:R-:W-:Y:S05]  /*10d80*/  @!P0 NANOSLEEP.SYNCS 0x989680 ;  /* 0x009896800000895d */ /* 0x010fea0003900000 */
[----:B------:R-:W4:Y:S02]  /*10d90*/  @!P0 SYNCS.PHASECHK.TRANS64 P0, [R3+URZ], R2 ;  /* 0x00000002030085a7 */ /* 0x000f24000800007f */
[----:B----4-:R-:W-:Y:S05]  /*10da0*/  @!P0 BRA `(.L_x_5735) ;  /* 0xfffffffc00f08947 */ /* 0x010fea000383ffff */
.L_x_5728:
[----:B------:R-:W-:Y:S05]  /*10db0*/  BSYNC B0 ;  /* 0x0000000000007941 */ /* 0x000fea0003800000 */
.L_x_5727:
[----:B------:R-:W-:Y:S05]  /*10dc0*/  EXIT ;  /* 0x000000000000794d */ /* 0x000fea0003800000 */
.L_x_5646:
[----:B-1----:R-:W-:-:S04]  /*10dd0*/  IMAD.U32 R3, RZ, RZ, UR39 ;  /* 0x00000027ff037e24 */ /* 0x002fc8000f8e00ff */
[----:B------:R1:W2:Y:S03]  /*10de0*/  SYNCS.PHASECHK.TRANS64.TRYWAIT P1, [R3+URZ+0x34800], R0 ;  /* 0x03480000030075a7 */ /* 0x0002a6000802017f */
[----:B--2---:R-:W-:Y:S05]  /*10df0*/  @!P1 NANOSLEEP.SYNCS 0x989680 ;  /* 0x009896800000995d */ /* 0x004fea0003900000 */
[----:B------:R-:W2:Y:S02]  /*10e00*/  @!P1 SYNCS.PHASECHK.TRANS64 P1, [R3+URZ+0x34800], R0 ;  /* 0x03480000030095a7 */ /* 0x000ea4000802007f */
[----:B--2---:R-:W-:Y:S05]  /*10e10*/  @!P1 BRA `(.L_x_5646) ;  /* 0xfffffffc00ec9947 */ /* 0x004fea000383ffff */
[----:B------:R-:W-:Y:S05]  /*10e20*/  BRA `(.L_x_5736) ;  /* 0xffffff0800247947 */ /* 0x000fea000383ffff */
.L_x_5650:
[----:B--2---:R2:W3:Y:S02]  /*10e30*/  SYNCS.PHASECHK.TRANS64.TRYWAIT P1, [R10+URZ+0x34830], R3 ;  /* 0x034830030a0075a7 */ /* 0x0044e4000802017f */
[----:B---3--:R-:W-:Y:S05]  /*10e40*/  @!P1 NANOSLEEP.SYNCS 0x989680 ;  /* 0x009896800000995d */ /* 0x008fea0003900000 */
[----:B------:R-:W3:Y:S02]  /*10e50*/  @!P1 SYNCS.PHASECHK.TRANS64 P1, [R10+URZ+0x34830], R3 ;  /* 0x034830030a0095a7 */ /* 0x000ee4000802007f */
[----:B---3--:R-:W-:Y:S05]  /*10e60*/  @!P1 BRA `(.L_x_5650) ;  /* 0xfffffffc00f09947 */ /* 0x008fea000383ffff */
[----:B------:R-:W-:Y:S05]  /*10e70*/  BRA `(.L_x_5649) ;  /* 0xffffff0800407947 */ /* 0x000fea000383ffff */
.L_x_5656:
[----:B--2---:R-:W-:-:S04]  /*10e80*/  IMAD.U32 R20, RZ, RZ, UR6 ;  /* 0x00000006ff147e24 */ /* 0x004fc8000f8e00ff */
[----:B------:R2:W3:Y:S03]  /*10e90*/  SYNCS.PHASECHK.TRANS64.TRYWAIT P1, [R20+URZ+0x34830], R15 ;  /* 0x0348300f140075a7 */ /* 0x0004e6000802017f */
[----:B---3--:R-:W-:Y:S05]  /*10ea0*/  @!P1 NANOSLEEP.SYNCS 0x989680 ;  /* 0x009896800000995d */ /* 0x008fea0003900000 */
[----:B------:R-:W3:Y:S02]  /*10eb0*/  @!P1 SYNCS.PHASECHK.TRANS64 P1, [R20+URZ+0x34830], R15 ;  /* 0x0348300f140095a7 */ /* 0x000ee4000802007f */
[----:B---3--:R-:W-:Y:S05]  /*10ec0*/  @!P1 BRA `(.L_x_5656) ;  /* 0xfffffffc00ec9947 */ /* 0x008fea000383ffff */
[----:B------:R-:W-:Y:S05]  /*10ed0*/  BRA `(.L_x_5653) ;  /* 0xffffff6000747947 */ /* 0x000fea000383ffff */
.L_x_5660:
[----:B--2---:R-:W-:-:S04]  /*10ee0*/  IMAD.U32 R20, RZ, RZ, UR6 ;  /* 0x00000006ff147e24 */ /* 0x004fc8000f8e00ff */
[----:B------:R2:W3:Y:S03]  /*10ef0*/  SYNCS.PHASECHK.TRANS64.TRYWAIT P1, [R20+URZ+0x34850], R15 ;  /* 0x0348500f140075a7 */ /* 0x0004e6000802017f */
[----:B---3--:R-:W-:Y:S05]  /*10f00*/  @!P1 NANOSLEEP.SYNCS 0x989680 ;  /* 0x009896800000995d */ /* 0x008fea0003900000 */
[----:B------:R-:W3:Y:S02]  /*10f10*/  @!P1 SYNCS.PHASECHK.TRANS64 P1, [R20+URZ+0x34850], R15 ;  /* 0x0348500f140095a7 */ /* 0x000ee4000802007f */
[----:B---3--:R-:W-:Y:S05]  /*10f20*/  @!P1 BRA `(.L_x_5660) ;  /* 0xfffffffc00ec9947 */ /* 0x008fea000383ffff */
[----:B------:R-:W-:Y:S05]  /*10f30*/  BRA `(.L_x_5657) ;  /* 0xffffff88003c7947 */ /* 0x000fea000383ffff */
.L_x_5667:
[----:B--2---:R-:W-:-:S04]  /*10f40*/  MOV R3, UR5 ;  /* 0x0000000500037c02 */ /* 0x004fc80008000f00 */
[----:B------:R2:W3:Y:S03]  /*10f50*/  SYNCS.PHASECHK.TRANS64.TRYWAIT P1, [R3+URZ+0x34850], R0 ;  /* 0x03485000030075a7 */ /* 0x0004e6000802017f */
[----:B---3--:R-:W-:Y:S05]  /*10f60*/  @!P1 NANOSLEEP.SYNCS 0x989680 ;  /* 0x009896800000995d */ /* 0x008fea0003900000 */
[----:B------:R-:W3:Y:S02]  /*10f70*/  @!P1 SYNCS.PHASECHK.TRANS64 P1, [R3+URZ+0x34850], R0 ;  /* 0x03485000030095a7 */ /* 0x000ee4000802007f */
[----:B---3--:R-:W-:Y:S05]  /*10f80*/  @!P1 BRA `(.L_x_5667) ;  /* 0xfffffffc00ec9947 */ /* 0x008fea000383ffff */
[----:B------:R-:W-:Y:S05]  /*10f90*/  BRA `(.L_x_5666) ;  /* 0xffffffb400f07947 */ /* 0x000fea000383ffff */
.L_x_5678:
[----:B------:R-:W1:Y:S01]  /*10fa0*/  S2R R4, SR_TID.X ;  /* 0x0000000000047919 */ /* 0x000e620000002100 */
[----:B------:R-:W-:Y:S01]  /*10fb0*/  BSSY B0, `(.L_x_5737) ;  /* 0x000000a000007945 */ /* 0x000fe20003800000 */
        /* <DEDUP_REMOVED lines=9> */
.L_x_5738:
[----:B------:R-:W-:Y:S05]  /*11050*/  BSYNC B0 ;  /* 0x0000000000007941 */ /* 0x000fea0003800000 */
.L_x_5737:
[----:B------:R-:W-:Y:S05]  /*11060*/  BRA `(.L_x_5739) ;  /* 0xffffffd400dc7947 */ /* 0x000fea000383ffff */
.L_x_5679:
[----:B------:R-:W-:Y:S01]  /*11070*/  BSSY B0, `(.L_x_5740) ;  /* 0x0000006000007945 */ /* 0x000fe20003800000 */
[----:B------:R-:W-:-:S07]  /*11080*/  IMAD.MOV.U32 R15, RZ, RZ, -0x1 ;  /* 0xffffffffff0f7424 */ /* 0x000fce00078e00ff */
[----:B------:R-:W-:Y:S05]  /*11090*/  WARPSYNC.COLLECTIVE R15, `(.L_x_5741) ;  /* 0x000000000f0c7348 */ /* 0x000fea0003c00000 */
[----:B------:R-:W-:Y:S02]  /*110a0*/  ELECT P6, UR62, PT ;  /* 0x00000000003e782f */ /* 0x000fe400038c0000 */
[----:B------:R-:W-:Y:S01]  /*110b0*/  MOV R14, UR62 ;  /* 0x0000003e000e7c02 */ /* 0x000fe20008000f00 */
[----:B------:R-:W-:Y:S10]  /*110c0*/  ENDCOLLECTIVE ;  /* 0x000000000000791b */ /* 0x000ff40003800000 */
.L_x_5741:
[----:B------:R-:W-:Y:S05]  /*110d0*/  BSYNC B0 ;  /* 0x0000000000007941 */ /* 0x000fea0003800000 */
.L_x_5740:
[----:B------:R-:W-:Y:S05]  /*110e0*/  BRA `(.L_x_5742) ;  /* 0xffffffd400d87947 */ /* 0x000fea000383ffff */
.L_x_5682:
[----:B--2---:R2:W3:Y:S02]  /*110f0*/  SYNCS.PHASECHK.TRANS64.TRYWAIT P1, [R5+URZ+0x34840], R9 ;  /* 0x03484009050075a7 */ /* 0x0044e4000802017f */
[----:B---3--:R-:W-:Y:S05]  /*11100*/  @!P1 NANOSLEEP.SYNCS 0x989680 ;  /* 0x009896800000995d */ /* 0x008fea0003900000 */
[----:B------:R-:W3:Y:S02]  /*11110*/  @!P1 SYNCS.PHASECHK.TRANS64 P1, [R5+URZ+0x34840], R9 ;  /* 0x03484009050095a7 */ /* 0x000ee4000802007f */
[----:B---3--:R-:W-:Y:S05]  /*11120*/  @!P1 BRA `(.L_x_5682) ;  /* 0xfffffffc00f09947 */ /* 0x008fea000383ffff */
[----:B------:R-:W-:Y:S05]  /*11130*/  BRA `(.L_x_5743) ;  /* 0xffffffd800387947 */ /* 0x000fea000383ffff */
.L_x_5686:
        /* <DEDUP_REMOVED lines=8> */
.L_x_5692:
[----:B-1----:R1:W2:Y:S02]  /*111c0*/  SYNCS.PHASECHK.TRANS64.TRYWAIT P1, [R2+URZ+0x34840], R3 ;  /* 0x03484003020075a7 */ /* 0x0022a4000802017f */
[----:B--2---:R-:W-:Y:S05]  /*111d0*/  @!P1 NANOSLEEP.SYNCS 0x989680 ;  /* 0x009896800000995d */ /* 0x004fea0003900000 */
[----:B------:R-:W2:Y:S02]  /*111e0*/  @!P1 SYNCS.PHASECHK.TRANS64 P1, [R2+URZ+0x34840], R3 ;  /* 0x03484003020095a7 */ /* 0x000ea4000802007f */
[----:B--2---:R-:W-:Y:S05]  /*111f0*/  @!P1 BRA `(.L_x_5692) ;  /* 0xfffffffc00f09947 */ /* 0x004fea000383ffff */
[----:B------:R-:W-:Y:S05]  /*11200*/  BRA `(.L_x_5745) ;  /* 0xffffffdc00f87947 */ /* 0x000fea000383ffff */
.L_x_5695:
[----:B-1----:R1:W2:Y:S02]  /*11210*/  SYNCS.PHASECHK.TRANS64.TRYWAIT P1, [R2+URZ+0x34860], R3 ;  /* 0x03486003020075a7 */ /* 0x0022a4000802017f */
[----:B--2---:R-:W-:Y:S05]  /*11220*/  @!P1 NANOSLEEP.SYNCS 0x989680 ;  /* 0x009896800000995d */ /* 0x004fea0003900000 */
[----:B------:R-:W2:Y:S02]  /*11230*/  @!P1 SYNCS.PHASECHK.TRANS64 P1, [R2+URZ+0x34860], R3 ;  /* 0x03486003020095a7 */ /* 0x000ea4000802007f */
[----:B--2---:R-:W-:Y:S05]  /*11240*/  @!P1 BRA `(.L_x_5695) ;  /* 0xfffffffc00f09947 */ /* 0x004fea000383ffff */
[----:B------:R-:W-:Y:S05]  /*11250*/  BRA `(.L_x_5746) ;  /* 0xffffffe000907947 */ /* 0x000fea000383ffff */
.L_x_5702:
[----:B--2---:R2:W3:Y:S02]  /*11260*/  SYNCS.PHASECHK.TRANS64.TRYWAIT P1, [R2+URZ+0x34840], R3 ;  /* 0x03484003020075a7 */ /* 0x0044e4000802017f */
[----:B---3--:R-:W-:Y:S05]  /*11270*/  @!P1 NANOSLEEP.SYNCS 0x989680 ;  /* 0x009896800000995d */ /* 0x008fea0003900000 */
[----:B------:R-:W3:Y:S02]  /*11280*/  @!P1 SYNCS.PHASECHK.TRANS64 P1, [R2+URZ+0x34840], R3 ;  /* 0x03484003020095a7 */ /* 0x000ee4000802007f */
[----:B---3--:R-:W-:Y:S05]  /*11290*/  @!P1 BRA `(.L_x_5702) ;  /* 0xfffffffc00f09947 */ /* 0x008fea000383ffff */
[----:B------:R-:W-:Y:S05]  /*112a0*/  BRA `(.L_x_5747) ;  /* 0xffffffe400c87947 */ /* 0x000fea000383ffff */
.L_x_5705:
[----:B-1----:R1:W2:Y:S02]  /*112b0*/  SYNCS.PHASECHK.TRANS64.TRYWAIT P1, [R2+URZ+0x34860], R17 ;  /* 0x03486011020075a7 */ /* 0x0022a4000802017f */
[----:B--2---:R-:W-:Y:S05]  /*112c0*/  @!P1 NANOSLEEP.SYNCS 0x989680 ;  /* 0x009896800000995d */ /* 0x004fea0003900000 */
[----:B------:R-:W2:Y:S02]  /*112d0*/  @!P1 SYNCS.PHASECHK.TRANS64 P1, [R2+URZ+0x34860], R17 ;  /* 0x03486011020095a7 */ /* 0x000ea4000802007f */
[----:B--2---:R-:W-:Y:S05]  /*112e0*/  @!P1 BRA `(.L_x_5705) ;  /* 0xfffffffc00f09947 */ /* 0x004fea000383ffff */
[----:B------:R-:W-:Y:S05]  /*112f0*/  BRA `(.L_x_5748) ;  /* 0xffffffe800607947 */ /* 0x000fea000383ffff */
.L_x_5711:
[----:B--2---:R2:W3:Y:S02]  /*11300*/  SYNCS.PHASECHK.TRANS64.TRYWAIT P1, [R2+URZ+0x34840], R3 ;  /* 0x03484003020075a7 */ /* 0x0044e4000802017f */
[----:B---3--:R-:W-:Y:S05]  /*11310*/  @!P1 NANOSLEEP.SYNCS 0x989680 ;  /* 0x009896800000995d */ /* 0x008fea0003900000 */
[----:B------:R-:W3:Y:S02]  /*11320*/  @!P1 SYNCS.PHASECHK.TRANS64 P1, [R2+URZ+0x34840], R3 ;  /* 0x03484003020095a7 */ /* 0x000ee4000802007f */
[----:B---3--:R-:W-:Y:S05]  /*11330*/  @!P1 BRA `(.L_x_5711) ;  /* 0xfffffffc00f09947 */ /* 0x008fea000383ffff */
[----:B------:R-:W-:Y:S05]  /*11340*/  BRA `(.L_x_5749) ;  /* 0xffffffec00747947 */ /* 0x000fea000383ffff */
.L_x_5714:
[----:B-1----:R1:W2:Y:S02]  /*11350*/  SYNCS.PHASECHK.TRANS64.TRYWAIT P1, [R2+URZ+0x34860], R10 ;  /* 0x0348600a020075a7 */ /* 0x0022a4000802017f */
[----:B--2---:R-:W-:Y:S05]  /*11360*/  @!P1 NANOSLEEP.SYNCS 0x989680 ;  /* 0x009896800000995d */ /* 0x004fea0003900000 */
[----:B------:R-:W2:Y:S02]  /*11370*/  @!P1 SYNCS.PHASECHK.TRANS64 P1, [R2+URZ+0x34860], R10 ;  /* 0x0348600a020095a7 */ /* 0x000ea4000802007f */
[----:B--2---:R-:W-:Y:S05]  /*11380*/  @!P1 BRA `(.L_x_5714) ;  /* 0xfffffffc00f09947 */ /* 0x004fea000383ffff */
[----:B------:R-:W-:Y:S05]  /*11390*/  BRA `(.L_x_5750) ;  /* 0xfffffff0000c7947 */ /* 0x000fea000383ffff */
.L_x_5720:
[----:B-1----:R1:W2:Y:S02]  /*113a0*/  SYNCS.PHASECHK.TRANS64.TRYWAIT P0, [R2+URZ+0x34860], R3 ;  /* 0x03486003020075a7 */ /* 0x0022a4000800017f */
[----:B--2---:R-:W-:Y:S05]  /*113b0*/  @!P0 NANOSLEEP.SYNCS 0x989680 ;  /* 0x009896800000895d */ /* 0x004fea0003900000 */
[----:B------:R-:W2:Y:S02]  /*113c0*/  @!P0 SYNCS.PHASECHK.TRANS64 P0, [R2+URZ+0x34860], R3 ;  /* 0x03486003020085a7 */ /* 0x000ea4000800007f */
[----:B--2---:R-:W-:Y:S05]  /*113d0*/  @!P0 BRA `(.L_x_5720) ;  /* 0xfffffffc00f08947 */ /* 0x004fea000383ffff */
[----:B------:R-:W-:Y:S05]  /*113e0*/  BRA `(.L_x_5751) ;  /* 0xfffffff000c87947 */ /* 0x000fea000383ffff */
.L_x_5725:
[----:B-1----:R1:W2:Y:S02]  /*113f0*/  SYNCS.PHASECHK.TRANS64.TRYWAIT P0, [R0+URZ+0x34820], R3 ;  /* 0x03482003000075a7 */ /* 0x0022a4000800017f */
[----:B--2---:R-:W-:Y:S05]  /*11400*/  @!P0 NANOSLEEP.SYNCS 0x989680 ;  /* 0x009896800000895d */ /* 0x004fea0003900000 */
[----:B------:R-:W2:Y:S02]  /*11410*/  @!P0 SYNCS.PHASECHK.TRANS64 P0, [R0+URZ+0x34820], R3 ;  /* 0x03482003000085a7 */ /* 0x000ea4000800007f */
[----:B--2---:R-:W-:Y:S05]  /*11420*/  @!P0 BRA `(.L_x_5725) ;  /* 0xfffffffc00f08947 */ /* 0x004fea000383ffff */
[----:B------:R-:W-:Y:S05]  /*11430*/  BRA `(.L_x_5752) ;  /* 0xfffffff400ac7947 */ /* 0x000fea000383ffff */
.L_x_5726:
[----:B------:R-:W2:Y:S01]  /*11440*/  S2R R2, SR_TID.X ;  /* 0x0000000000027919 */ /* 0x000ea20000002100 */
[----:B------:R-:W-:Y:S01]  /*11450*/  BSSY B0, `(.L_x_5753) ;  /* 0x000000a000007945 */ /* 0x000fe20003800000 */
[----:B------:R-:W-:Y:S02]  /*11460*/  IMAD.MOV.U32 R12, RZ, RZ, RZ ;  /* 0x000000ffff0c7224 */ /* 0x000fe400078e00ff */
[----:B------:R-:W-:Y:S02]  /*11470*/  IMAD.MOV.U32 R11, RZ, RZ, 0x1f ;  /* 0x0000001fff0b7424 */ /* 0x000fe400078e00ff */
[----:B------:R-:W-:Y:S01]  /*11480*/  IMAD.MOV.U32 R15, RZ, RZ, -0x1 ;  /* 0xffffffffff0f7424 */ /* 0x000fe200078e00ff */
[----:B--2---:R-:W-:-:S04]  /*11490*/  SHF.R.U32.HI R2, RZ, 0x5, R2 ;  /* 0x00000005ff027819 */ /* 0x004fc80000011602 */
[----:B------:R-:W-:-:S04]  /*114a0*/  LOP3.LUT R2, R2, 0x3, RZ, 0xc0, !PT ;  /* 0x0000000302027812 */ /* 0x000fc800078ec0ff */
[----:B------:R-:W-:-:S07]  /*114b0*/  MOV R13, R2 ;  /* 0x00000002000d7202 */ /* 0x000fce0000000f00 */
[----:B-1----:R-:W-:Y:S05]  /*114c0*/  WARPSYNC.COLLECTIVE R15, `(.L_x_5754) ;  /* 0x000000000f087348 */ /* 0x002fea0003c00000 */
[----:B------:R2:W3:Y:S02]  /*114d0*/  SHFL.IDX P6, R14, R13, R12, R11 ;  /* 0x0000000c0d0e7389 */ /* 0x0004e400000c000b */
[----:B-123--:R-:W-:Y:S01]  /*114e0*/  ENDCOLLECTIVE ;  /* 0x000000000000791b */ /* 0x00efe20003800000 */
.L_x_5754:
[----:B------:R-:W-:Y:S05]  /*114f0*/  BSYNC B0 ;  /* 0x0000000000007941 */ /* 0x000fea0003800000 */
.L_x_5753:
[----:B------:R-:W-:Y:S05]  /*11500*/  BRA `(.L_x_5755) ;  /* 0xfffffff400947947 */ /* 0x000fea000383ffff */
.L_x_5729:
[----:B------:R-:W-:Y:S01]  /*11510*/  BSSY B1, `(.L_x_5756) ;  /* 0x0000006000017945 */ /* 0x000fe20003800000 */
[----:B------:R-:W-:-:S07]  /*11520*/  IMAD.MOV.U32 R15, RZ, RZ, -0x1 ;  /* 0xffffffffff0f7424 */ /* 0x000fce00078e00ff */
[----:B-12---:R-:W-:Y:S05]  /*11530*/  WARPSYNC.COLLECTIVE R15, `(.L_x_5757) ;  /* 0x000000000f0c7348 */ /* 0x006fea0003c00000 */
[----:B------:R-:W-:Y:S02]  /*11540*/  ELECT P6, UR62, PT ;  /* 0x00000000003e782f */ /* 0x000fe400038c0000 */
[----:B------:R-:W-:Y:S01]  /*11550*/  MOV R14, UR62 ;  /* 0x0000003e000e7c02 */ /* 0x000fe20008000f00 */
[----:B-12---:R-:W-:Y:S10]  /*11560*/  ENDCOLLECTIVE ;  /* 0x000000000000791b */ /* 0x006ff40003800000 */
.L_x_5757:
[----:B------:R-:W-:Y:S05]  /*11570*/  BSYNC B1 ;  /* 0x0000000000017941 */ /* 0x000fea0003800000 */
.L_x_5756:
[----:B------:R-:W-:Y:S05]  /*11580*/  BRA `(.L_x_5758) ;  /* 0xfffffff4008c7947 */ /* 0x000fea000383ffff */
.L_x_5731:
[----:B-1----:R1:W2:Y:S02]  /*11590*/  SYNCS.PHASECHK.TRANS64.TRYWAIT P0, [R6+URZ], R5 ;  /* 0x00000005060075a7 */ /* 0x0022a4000800017f */
[----:B--2---:R-:W-:Y:S05]  /*115a0*/  @!P0 NANOSLEEP.SYNCS 0x989680 ;  /* 0x009896800000895d */ /* 0x004fea0003900000 */
[----:B------:R-:W2:Y:S02]  /*115b0*/  @!P0 SYNCS.PHASECHK.TRANS64 P0, [R6+URZ], R5 ;  /* 0x00000005060085a7 */ /* 0x000ea4000800007f */
[----:B--2---:R-:W-:Y:S05]  /*115c0*/  @!P0 BRA `(.L_x_5731) ;  /* 0xfffffffc00f08947 */ /* 0x004fea000383ffff */
[----:B------:R-:W-:Y:S05]  /*115d0*/  BRA `(.L_x_5759) ;  /* 0xfffffff400c07947 */ /* 0x000fea000383ffff */
.L_x_5732:
[----:B--2---:R2:W3:Y:S02]  /*115e0*/  SYNCS.PHASECHK.TRANS64.TRYWAIT P0, [R3+URZ], R2 ;  /* 0x00000002030075a7 */ /* 0x0044e4000800017f */
[----:B---3--:R-:W-:Y:S05]  /*115f0*/  @!P0 NANOSLEEP.SYNCS 0x989680 ;  /* 0x009896800000895d */ /* 0x008fea0003900000 */
[----:B------:R-:W3:Y:S02]  /*11600*/  @!P0 SYNCS.PHASECHK.TRANS64 P0, [R3+URZ], R2 ;  /* 0x00000002030085a7 */ /* 0x000ee4000800007f */
[----:B---3--:R-:W-:Y:S05]  /*11610*/  @!P0 BRA `(.L_x_5732) ;  /* 0xfffffffc00f08947 */ /* 0x008fea000383ffff */
[----:B------:R-:W-:Y:S05]  /*11620*/  BRA `(.L_x_5760) ;  /* 0xfffffff400b47947 */ /* 0x000fea000383ffff */
.L_x_5734:
[----:B--2---:R2:W3:Y:S02]  /*11630*/  SYNCS.PHASECHK.TRANS64.TRYWAIT P0, [R16+URZ], R5 ;  /* 0x00000005100075a7 */ /* 0x0044e4000800017f */
[----:B---3--:R-:W-:Y:S05]  /*11640*/  @!P0 NANOSLEEP.SYNCS 0x989680 ;  /* 0x009896800000895d */ /* 0x008fea0003900000 */
[----:B------:R-:W3:Y:S02]  /*11650*/  @!P0 SYNCS.PHASECHK.TRANS64 P0, [R16+URZ], R5 ;  /* 0x00000005100085a7 */ /* 0x000ee4000800007f */
[----:B---3--:R-:W-:Y:S05]  /*11660*/  @!P0 BRA `(.L_x_5734) ;  /* 0xfffffffc00f08947 */ /* 0x008fea000383ffff */
[----:B------:R-:W-:Y:S05]  /*11670*/  BRA `(.L_x_5761) ;  /* 0xfffffff400b87947 */ /* 0x000fea000383ffff */
.L_x_5762:
        /* <DEDUP_REMOVED lines=16> */
.L_x_12767:


//--------------------- .text._ZN7cutlass13device_kernelIN5flash11enable_sm90INS1_16FlashAttnFwdSm90INS1_25CollectiveMainloopFwdSm90ILi2EN4cute5tupleIJNS5_1CILi1EEES8_S8_EEENS6_IJNS7_ILi128EEENS7_ILi176EEESA_EEELi128ENS_6half_tEfNS_4arch4Sm90ELb0ELb0ELb1ELb1ELb0ELb0ELb0ELb1ELb1ELb0ELb0ELb0EEENS1_21CollectiveEpilogueFwdINS6_IJSA_SA_SB_EEES9_SD_SF_Li256ELb1ELb0ELb0ELb0EEENS1_36VarlenDynamicPersistentTileSchedulerILi128ELi176ELi256ELi32ELb0ELb0ELb1ELb0ELb1ELb1EEEEEEEEEvNT_6ParamsE --------------------------
	.section	.text._ZN7cutlass13device_kernelIN5flash11enable_sm90INS1_16FlashAttnFwdSm90INS1_25CollectiveMainloopFwdSm90ILi2EN4cute5tupleIJNS5_1CILi1EEES8_S8_EEENS6_IJNS7_ILi128EEENS7_ILi176EEESA_EEELi128ENS_6half_tEfNS_4arch4Sm90ELb0ELb0ELb1ELb1ELb0ELb0ELb0ELb1ELb1ELb0ELb0ELb0EEENS1_21CollectiveEpilogueFwdINS6_IJSA_SA_SB_EEES9_SD_SF_Li256ELb1ELb0ELb0ELb0EEENS1_36VarlenDynamicPersistentTileSchedulerILi128ELi176ELi256ELi32ELb0ELb0ELb1ELb0ELb1ELb1EEEEEEEEEvNT_6ParamsE,"ax",@progbits
	.align	128
.text._ZN7cutlass13device_kernelIN5flash11enable_sm90INS1_16FlashAttnFwdSm90INS1_25CollectiveMainloopFwdSm90ILi2EN4cute5tupleIJNS5_1CILi1EEES8_S8_EEENS6_IJNS7_ILi128EEENS7_ILi176EEESA_EEELi128ENS_6half_tEfNS_4arch4Sm90ELb0ELb0ELb1ELb1ELb0ELb0ELb0ELb1ELb1ELb0ELb0ELb0EEENS1_21CollectiveEpilogueFwdINS6_IJSA_SA_SB_EEES9_SD_SF_Li256ELb1ELb0ELb0ELb0EEENS1_36VarlenDynamicPersistentTileSchedulerILi128ELi176ELi256ELi32ELb0ELb0ELb1ELb0ELb1ELb1EEEEEEEEEvNT_6ParamsE:
        .type           _ZN7cutlass13device_kernelIN5flash11enable_sm90INS1_16FlashAttnFwdSm90INS1_25CollectiveMainloopFwdSm90ILi2EN4cute5tupleIJNS5_1CILi1EEES8_S8_EEENS6_IJNS7_ILi128EEENS7_ILi176EEESA_EEELi128ENS_6half_tEfNS_4arch4Sm90ELb0ELb0ELb1ELb1ELb0ELb0ELb0ELb1ELb1ELb0ELb0ELb0EEENS1_21CollectiveEpilogueFwdINS6_IJSA_SA_SB_EEES9_SD_SF_Li256ELb1ELb0ELb0ELb0EEENS1_36VarlenDynamicPersistentTileSchedulerILi128ELi176ELi256ELi32ELb0ELb0ELb1ELb0ELb1ELb1EEEEEEEEEvNT_6ParamsE,@function
        .size           _ZN7cutlass13device_kernelIN5flash11enable_sm90INS1_16FlashAttnFwdSm90INS1_25CollectiveMainloopFwdSm90ILi2EN4cute5tupleIJNS5_1CILi1EEES8_S8_EEENS6_IJNS7_ILi128EEENS7_ILi176EEESA_EEELi128ENS_6half_tEfNS_4arch4Sm90ELb0ELb0ELb1ELb1ELb0ELb0ELb0ELb1ELb1ELb0ELb0ELb0EEENS1_21CollectiveEpilogueFwdINS6_IJSA_SA_SB_EEES9_SD_SF_Li256ELb1ELb0ELb0ELb0EEENS1_36VarlenDynamicPersistentTileSchedulerILi128ELi176ELi256ELi32ELb0ELb0ELb1ELb0ELb1ELb1EEEEEEEEEvNT_6ParamsE,(.L_x_12768 - _ZN7cutlass13device_kernelIN5flash11enable_sm90INS1_16FlashAttnFwdSm90INS1_25CollectiveMainloopFwdSm90ILi2EN4cute5tupleIJNS5_1CILi1EEES8_S8_EEENS6_IJNS7_ILi128EEENS7_ILi176EEESA_EEELi128ENS_6half_tEfNS_4arch4Sm90ELb0ELb0ELb1ELb1ELb0ELb0ELb0ELb1ELb1ELb0ELb0ELb0EEENS1_21CollectiveEpilogueFwdINS6_IJSA_SA_SB_EEES9_SD_SF_Li256ELb1ELb0ELb0ELb0EEENS1_36VarlenDynamicPersistentTileSchedulerILi128ELi176ELi256ELi32ELb0ELb0ELb1ELb0ELb1ELb1EEEEEEEEEvNT_6ParamsE)
        .other          _ZN7cutlass13device_kernelIN5flash11enable_sm90INS1_16FlashAttnFwdSm90INS1_25CollectiveMainloopFwdSm90ILi2EN4cute5tupleIJNS5_1CILi1EEES8_S8_EEENS6_IJNS7_ILi128EEENS7_ILi176EEESA_EEELi128ENS_6half_tEfNS_4arch4Sm90ELb0ELb0ELb1ELb1ELb0ELb0ELb0ELb1ELb1ELb0ELb0ELb0EEENS1_21CollectiveEpilogueFwdINS6_IJSA_SA_SB_EEES9_SD_SF_Li256ELb1ELb0ELb0ELb0EEENS1_36VarlenDynamicPersistentTileSchedulerILi128ELi176ELi256ELi32ELb0ELb0ELb1ELb0ELb1ELb1EEEEEEEEEvNT_6ParamsE,@"STO_CUDA_ENTRY STV_DEFAULT"
_ZN7cutlass13device_kernelIN5flash11enable_sm90INS1_16FlashAttnFwdSm90INS1_25CollectiveMainloopFwdSm90ILi2EN4cute5tupleIJNS5_1CILi1EEES8_S8_EEENS6_IJNS7_ILi128EEENS7_ILi176EEESA_EEELi128ENS_6half_tEfNS_4arch4Sm90ELb0ELb0ELb1ELb1ELb0ELb0ELb0ELb1ELb1ELb0ELb0ELb0EEENS1_21CollectiveEpilogueFwdINS6_IJSA_SA_SB_EEES9_SD_SF_Li256ELb1ELb0ELb0ELb0EEENS1_36VarlenDynamicPersistentTileSchedulerILi128ELi176ELi256ELi32ELb0ELb0ELb1ELb0ELb1ELb1EEEEEEEEEvNT_6ParamsE:
        /* <DEDUP_REMOVED lines=20> */
.L_x_5764:
[----:B------:R-:W-:Y:S05]  /*0140*/  BSYNC B0 ;  /* 0x0000000000007941 */ /* 0x000fea0003800000 */
.L_x_5763:
[----:B------:R-:W-:Y:S01]  /*0150*/  VOTEU.ANY UP0, P0 ;  /* 0x00000000003f7886 */ /* 0x000fe20000000100 */
[----:B------:R-:W0:Y:S01]  /*0160*/  SHFL.IDX PT, R2, R0, RZ, 0x1f ;  /* 0x00001fff00027589 */ /* 0x000e2200000e0000 */
[----:B------:R-:W-:Y:S01]  /*0170*/  UMOV UR4, 0x1 ;  /* 0x0000000100047882 */ /* 0x000fe20000000000 */
[----:B------:R-:W-:Y:S01]  /*0180*/  UMOV UR7, 0x100 ;  /* 0x0000010000077882 */ /* 0x000fe20000000000 */
[----:B------:R-:W-:Y:S01]  /*0190*/  SHF.R.U32.HI R3, RZ, 0x7, R3 ;  /* 0x00000007ff037819 */ /* 0x000fe20000011603 */
[----:B------:R-:W1:Y:S01]  /*01a0*/  @UP0 S2UR UR8, SR_CgaCtaId ;  /* 0x00000000000809c3 */ /* 0x000e620000008800 */
[----:B------:R-:W-:Y:S01]  /*01b0*/  @UP0 UMOV UR6, 0x400 ;  /* 0x0000040000060882 */ /* 0x000fe20000000000 */
[----:B------:R-:W-:-:S04]  /*01c0*/  @UP0 UIADD3 UR4, -UR4, 0x100000, URZ ;  /* 0x0010000004040890 */ /* 0x000fc8000fffe13f */
[----:B------:R-:W-:Y:S02]  /*01d0*/  @UP0 USHF.L.U32 UR5, UR4, 0xb, URZ ;  /* 0x0000000b04050899 */ /* 0x000fe4000800063f */
[----:B------:R-:W-:Y:S01]  /*01e0*/  @UP0 USHF.L.U32 UR4, UR4, 0x1, URZ ;  /* 0x0000000104040899 */ /* 0x000fe2000800063f */
[----:B------:R-:W-:Y:S01]  /*01f0*/  VOTEU.ANY UP1, P0 ;  /* 0x00000000003f7886 */ /* 0x000fe20000020100 */
[----:B0-----:R-:W-:Y:S02]  /*0200*/  ISETP.NE.AND P1, PT, R2, RZ, PT ;  /* 0x000000ff0200720c */ /* 0x001fe40003f25270 */
[----:B------:R0:W2:Y:S01]  /*0210*/  SHFL.IDX PT, R2, R3, RZ, 0x1f ;  /* 0x00001fff03027589 */ /* 0x0000a200000e0000 */
[----:B-1----:R-:W-:Y:S02]  /*0220*/  @UP0 ULEA UR8, UR8, UR6, 0x18 ;  /* 0x0000000608080291 */ /* 0x002fe4000f8ec03f */
[----:B------:R-:W-:-:S04]  /*0230*/  @UP0 UIADD3 UR6, -UR7, 0x100000, URZ ;  /* 0x0010000007060890 */ /* 0x000fc8000fffe13f */
[----:B------:R-:W-:Y:S02]  /*0240*/  @UP0 USHF.L.U32 UR7, UR6, 0xb, URZ ;  /* 0x0000000b06070899 */ /* 0x000fe4000800063f */
[----:B------:R-:W-:Y:S01]  /*0250*/  @UP0 USHF.L.U32 UR6, UR6, 0x1, URZ ;  /* 0x0000000106060899 */ /* 0x000fe2000800063f */
[----:B------:R-:W-:Y:S01]  /*0260*/  VOTEU.ANY UP0, P0 ;  /* 0x00000000003f7886 */ /* 0x000fe20000000100 */
[----:B------:R-:W1:Y:S04]  /*0270*/  FENCE.VIEW.ASYNC.S ;  /* 0x00000000000073c6 */ /* 0x000e680000000000 */
[----:B-1----:R0:W1:Y:S06]  /*0280*/  @UP0 SYNCS.EXCH.64 URZ, [UR8+0x34800], UR4 ;  /* 0x03480004083f05b2 */ /* 0x00206c0008000100 */
[----:B------:R0:W3:Y:S02]  /*0290*/  @UP1 SYNCS.EXCH.64 URZ, [UR8+0x34820], UR6 ;  /* 0x03482006083f15b2 */ /* 0x0000e40008000100 */
[----:B0-----:R-:W-:Y:S05]  /*02a0*/  @P1 BRA `(.L_x_5765) ;  /* 0x0000000000481947 */ /* 0x001fea0003800000 */
[----:B------:R-:W0:Y:S01]  /*02b0*/  S2UR UR5, SR_CgaCtaId ;  /* 0x00000000000579c3 */ /* 0x000e220000008800 */
        /* <DEDUP_REMOVED lines=15> */
[----:B------:R0:W0:Y:S01]  /*03b0*/  SYNCS.EXCH.64 URZ, [UR8+0x34848], UR4 ;  /* 0x03484804083f75b2 */ /* 0x0000220008000100 */
[----:B------:R-:W-:Y:S01]  /*03c0*/  NOP ;  /* 0x0000000000007918 */ /* 0x000fe20000000000 */
.L_x_5765:
[----:B------:R-:W5:Y:S01]  /*03d0*/  SHFL.IDX PT, R3, R0, RZ, 0x1f ;  /* 0x00001fff00037589 */ /* 0x000f6200000e0000 */
[----:B------:R-:W-:Y:S01]  /*03e0*/  NOP ;  /* 0x0000000000007918 */ /* 0x000fe20000000000 */
[----:B-----5:R-:W-:-:S13]  /*03f0*/  ISETP.NE.AND P0, PT, R3, RZ, PT ;  /* 0x000000ff0300720c */ /* 0x020fda0003f05270 */
        /* <DEDUP_REMOVED lines=17> */
[----:B------:R0:W0:Y:S01]  /*0510*/  SYNCS.EXCH.64 URZ, [UR8+0x34868], UR6 ;  /* 0x03486806083f75b2 */ /* 0x0000220008000100 */
[----:B------:R-:W-:Y:S01]  /*0520*/  NOP ;  /* 0x0000000000007918 */ /* 0x000fe20000000000 */
.L_x_5766:
[----:B------:R-:W5:Y:S01]  /*0530*/  SHFL.IDX PT, R3, R0, RZ, 0x1f ;  /* 0x00001fff00037589 */ /* 0x000f6200000e0000 */
[----:B------:R-:W-:Y:S01]  /*0540*/  NOP ;  /* 0x0000000000007918 */ /* 0x000fe20000000000 */
[----:B-----5:R-:W-:-:S13]  /*0550*/  ISETP.NE.AND P0, PT, R3, RZ, PT ;  /* 0x000000ff0300720c */ /* 0x020fda0003f05270 */
        /* <DEDUP_REMOVED lines=13> */
[----:B------:R0:W0:Y:S01]  /*0630*/  SYNCS.EXCH.64 URZ, [UR6+0x34888], UR4 ;  /* 0x03488804063f75b2 */ /* 0x0000220008000100 */
[----:B------:R-:W-:Y:S01]  /*0640*/  NOP ;  /* 0x0000000000007918 */ /* 0x000fe20000000000 */
.L_x_5767:
        /* <DEDUP_REMOVED lines=22> */
.L_x_5768:
        /* <DEDUP_REMOVED lines=22> */
.L_x_5769:
[----:B--2---:R-:W-:Y:S01]  /*0910*/  ISETP.NE.AND P0, PT, R2, RZ, PT ;  /* 0x000000ff0200720c */ /* 0x004fe20003f05270 */
[----:B------:R-:W-:Y:S01]  /*0920*/  IMAD.MOV.U32 R2, RZ, RZ, 0x1 ;  /* 0x00000001ff027424 */ /* 0x000fe200078e00ff */
[----:B------:R-:W-:-:S04]  /*0930*/  NOP ;  /* 0x0000000000007918 */ /* 0x000fc80000000000 */
[----:B------:R-:W-:-:S05]  /*0940*/  SEL R2, R2, 0x2, !P0 ;  /* 0x0000000202027807 */ /* 0x000fca0004000000 */
[----:B------:R2:W-:Y:S01]  /*0950*/  STL [R1+0x30], R2 ;  /* 0x0000300201007387 */ /* 0x0005e20000100800 */
[----:B01-34-:R-:W-:Y:S06]  /*0960*/  BAR.SYNC.DEFER_BLOCKING 0x0 ;  /* 0x0000000000007b1d */ /* 0x01bfec0000010000 */
[----:B------:R-:W-:Y:S05]  /*0970*/  @!P0 BRA `(.L_x_5770) ;  /* 0x000000e800008947 */ /* 0x000fea0003800000 */
.L_x_5771:
[----:B------:R-:W-:-:S08]  /*0980*/  NOP ;  /* 0x0000000000007918 */ /* 0x000fd00000000000 */
[----:B------:R-:W0:Y:S02]  /*0990*/  USETMAXREG.TRY_ALLOC.CTAPOOL UP0, 0xf0 ;  /* 0x000000f0000079c8 */ /* 0x000e240008000600 */
[----:B0-----:R-:W-:-:S13]  /*09a0*/  PLOP3.LUT P0, PT, PT, PT, UP0, 0x80, 0x0 ;  /* 0x000000000000781c */ /* 0x001fda0003f0f008 */
[----:B------:R-:W-:Y:S05]  /*09b0*/  @!P0 BRA `(.L_x_5771) ;  /* 0xfffffffc00f08947 */ /* 0x000fea000383ffff */
[----:B--2---:R-:W0:Y:S01]  /*09c0*/  S2R R2, SR_TID.X ;  /* 0x0000000000027919 */ /* 0x004e220000002100 */
[----:B------:R-:W1:Y:S01]  /*09d0*/  S2UR UR5, SR_CgaCtaId ;  /* 0x00000000000579c3 */ /* 0x000e620000008800 */
[----:B------:R-:W-:-:S07]  /*09e0*/  UMOV UR4, 0x400 ;  /* 0x0000040000047882 */ /* 0x000fce0000000000 */
[----:B------:R-:W-:Y:S06]  /*09f0*/  BAR.ARV 0x8, 0x120 ;  /* 0x0204800000007b1d */ /* 0x000fec0000002000 */
[----:B-1----:R-:W-:Y:S01]  /*0a00*/  ULEA UR4, UR5, UR4, 0x18 ;  /* 0x0000000405047291 */ /* 0x002fe2000f8ec03f */
[----:B0-----:R-:W-:-:S04]  /*0a10*/  LOP3.LUT R0, R2, 0xffffff80, RZ, 0xc0, !PT ;  /* 0xffffff8002007812 */ /* 0x001fc800078ec0ff */
[----:B------:R-:W-:-:S13]  /*0a20*/  ISETP.NE.AND P0, PT, R0, 0x80, PT ;  /* 0x000000800000780c */ /* 0x000fda0003f05270 */
[----:B------:R-:W-:Y:S08]  /*0a30*/  @!P0 BAR.ARV 0x9, 0x100 ;  /* 0x0244000000008b1d */ /* 0x000ff00000002000 */
[----:B------:R-:W-:Y:S06]  /*0a40*/  BAR.SYNC.DEFER_BLOCKING 0x5, 0x120 ;  /* 0x0144800000007b1d */ /* 0x000fec0000010000 */
[----:B------:R-:W0:Y:S01]  /*0a50*/  LDS.128 R48, [UR4+0x348d0] ;  /* 0x0348d004ff307984 */ /* 0x000e220008000c00 */
[----:B------:R-:W-:Y:S01]  /*0a60*/  ULDC UR4, c[0x0][0xc14] ;  /* 0x0003050000047ab9 */ /* 0x000fe20000000800 */
[----:B------:R-:W-:Y:S06]  /*0a70*/  BAR.ARV 0x4, 0x120 ;  /* 0x0104800000007b1d */ /* 0x000fec0000002000 */
[----:B0-----:R-:W-:-:S13]  /*0a80*/  ISETP.GE.AND P0, PT, R51, UR4, PT ;  /* 0x0000000433007c0c */ /* 0x001fda000bf06270 */
[----:B------:R-:W-:Y:S05]  /*0a90*/  @P0 EXIT ;  /* 0x000000000000094d */ /* 0x000fea0003800000 */
[----:B------:R-:W2:Y:S01]  /*0aa0*/  LDL.LU R11, [R1+0x30] ;  /* 0x00003000010b7983 */ /* 0x000ea20000300800 */
[----:B------:R-:W-:-:S05]  /*0ab0*/  VIADD R229, R2, 0xffffff80 ;  /* 0xffffff8002e57836 */ /* 0x000fca0000000000 */
        /* <DEDUP_REMOVED lines=10> */
[CC--:B------:R-:W-:Y:S02]  /*0b60*/  LEA.HI R4, R0.reuse, R229.reuse, RZ, 0x5 ;  /* 0x000000e500047211 */ /* 0x0c0fe400078f28ff */
[----:B------:R-:W-:-:S02]  /*0b70*/  LEA.HI R3, R0, R229, RZ, 0x4 ;  /* 0x000000e500037211 */ /* 0x000fc400078f20ff */
[----:B------:R-:W-:Y:S02]  /*0b80*/  LOP3.LUT R10, R10, 0xfffffff8, RZ, 0xc0, !PT ;  /* 0xfffffff80a0a7812 */ /* 0x000fe400078ec0ff */
[----:B------:R-:W-:Y:S02]  /*0b90*/  LEA.HI R7, R7, R224, RZ, 0x5 ;  /* 0x000000e007077211 */ /* 0x000fe400078f28ff */
[----:B------:R-:W-:Y:S01]  /*0ba0*/  LEA.HI R2, R2, R225, RZ, 0x1 ;  /* 0x000000e102027211 */ /* 0x000fe200078f08ff */
[----:B------:R-:W-:Y:S01]  /*0bb0*/  IMAD.SHL.U32 R5, R4, 0x20, RZ ;  /* 0x0000002004057824 */ /* 0x000fe200078e00ff */
[----:B------:R-:W-:Y:S02]  /*0bc0*/  LOP3.LUT R4, R3, 0x3fffff0, RZ, 0xc0, !PT ;  /* 0x03fffff003047812 */ /* 0x000fe400078ec0ff */
[----:B------:R-:W-:Y:S02]  /*0bd0*/  IADD3 R10, R9, -R10, RZ ;  /* 0x8000000a090a7210 */ /* 0x000fe40007ffe0ff */
[----:B------:R-:W-:-:S02]  /*0be0*/  SHF.R.S32.HI R7, RZ, 0x5, R7 ;  /* 0x00000005ff077819 */ /* 0x000fc40000011407 */
[----:B------:R-:W-:Y:S02]  /*0bf0*/  LOP3.LUT R2, R2, 0x3fffffe, RZ, 0xc0, !PT ;  /* 0x03fffffe02027812 */ /* 0x000fe400078ec0ff */
[----:B------:R-:W-:Y:S01]  /*0c00*/  SHF.R.S32.HI R6, RZ, 0x4, R3 ;  /* 0x00000004ff067819 */ /* 0x000fe20000011403 */
[----:B------:R-:W-:Y:S01]  /*0c10*/  IMAD.IADD R4, R229, 0x1, -R4 ;  /* 0x00000001e5047824 */ /* 0x000fe200078e0a04 */
[----:B------:R-:W-:Y:S01]  /*0c20*/  LOP3.LUT R5, R5, 0xfffffc00, RZ, 0xc0, !PT ;  /* 0xfffffc0005057812 */ /* 0x000fe200078ec0ff */
[----:B------:R-:W-:Y:S01]  /*0c30*/  IMAD R7, R7, 0x10, R10 ;  /* 0x0000001007077824 */ /* 0x000fe200078e020a */
[----:B------:R-:W-:Y:S01]  /*0c40*/  LEA.HI R3, R3, R6, RZ, 0x1 ;  /* 0x0000000603037211 */ /* 0x000fe200078f08ff */
[----:B------:R-:W-:Y:S01]  /*0c50*/  IMAD.IADD R2, R225, 0x1, -R2 ;  /* 0x00000001e1027824 */ /* 0x000fe200078e0a02 */
[----:B------:R-:W-:Y:S01]  /*0c60*/  LEA.HI R0, R0, R229, RZ, 0x3 ;  /* 0x000000e500007211 */ /* 0x000fe200078f18ff */
[----:B------:R-:W-:Y:S01]  /*0c70*/  IMAD R4, R4, 0x40, R5 ;  /* 0x0000004004047824 */ /* 0x000fe200078e0205 */
[----:B------:R-:W-:Y:S01]  /*0c80*/  LOP3.LUT R3, R3, 0x1ffffffe, RZ, 0xc0, !PT ;  /* 0x1ffffffe03037812 */ /* 0x000fe200078ec0ff */
[----:B------:R-:W-:Y:S01]  /*0c90*/  IMAD R227, R2, 0x40, R7 ;  /* 0x0000004002e37824 */ /* 0x000fe200078e0207 */
[----:B------:R-:W-:-:S02]  /*0ca0*/  LOP3.LUT R5, R8, 0x7ffffffc, RZ, 0xc0, !PT ;  /* 0x7ffffffc08057812 */ /* 0x000fc400078ec0ff */
[----:B------:R-:W-:Y:S01]  /*0cb0*/  LOP3.LUT R2, R0, 0x1ffffff8, RZ, 0xc0, !PT ;  /* 0x1ffffff800027812 */ /* 0x000fe200078ec0ff */
[----:B------:R-:W-:Y:S02]  /*0cc0*/  IMAD.IADD R3, R6, 0x1, -R3 ;  /* 0x0000000106037824 */ /* 0x000fe400078e0a03 */
[----:B------:R-:W-:Y:S02]  /*0cd0*/  IMAD.MOV.U32 R226, RZ, RZ, -0x2 ;  /* 0xfffffffeffe27424 */ /* 0x000fe400078e00ff */
[----:B------:R-:W-:Y:S02]  /*0ce0*/  IMAD.IADD R5, R224, 0x1, -R5 ;  /* 0x00000001e0057824 */ /* 0x000fe400078e0a05 */
[----:B------:R-:W-:Y:S01]  /*0cf0*/  IMAD.IADD R17, R229, 0x1, -R2 ;  /* 0x00000001e5117824 */ /* 0x000fe200078e0a02 */
[----:B------:R-:W-:Y:S01]  /*0d00*/  MOV R16, RZ ;  /* 0x000000ff00107202 */ /* 0x000fe20000000f00 */
[----:B------:R-:W-:Y:S01]  /*0d10*/  IMAD R228, R3, 0x8, R4 ;  /* 0x0000000803e47824 */ /* 0x000fe200078e0204 */
[----:B------:R-:W-:Y:S01]  /*0d20*/  SHF.R.S32.HI R18, RZ, 0x3, R0 ;  /* 0x00000003ff127819 */ /* 0x000fe20000011400 */
[----:B------:R-:W-:-:S02]  /*0d30*/  IMAD R226, R5, R226, 0xb0 ;  /* 0x000000b005e27424 */ /* 0x000fc400078e02e2 */
[----:B------:R-:W-:Y:S02]  /*0d40*/  IMAD.MOV.U32 R223, RZ, RZ, RZ ;  /* 0x000000ffffdf7224 */ /* 0x000fe400078e00ff */
[----:B------:R-:W-:Y:S02]  /*0d50*/  IMAD.MOV.U32 R2, RZ, RZ, RZ ;  /* 0x000000ffff027224 */ /* 0x000fe400078e00ff */
[----:B------:R-:W-:Y:S01]  /*0d60*/  IMAD.SHL.U32 R17, R17, 0x8, RZ ;  /* 0x0000000811117824 */ /* 0x000fe200078e00ff */
[----:B--2---:R-:W-:-:S07]  /*0d70*/  LOP3.LUT R22, R11, 0x1, RZ, 0xfc, !PT ;  /* 0x000000010b167812 */ /* 0x004fce00078efcff */
.L_x_5814:
[----:B0---45:R-:W0:Y:S01]  /*0d80*/  LDC.64 R4, c[0x0][0xc60] ;  /* 0x00031800ff047b82 */ /* 0x031e220000000a00 */
[----:B------:R-:W-:Y:S01]  /*0d90*/  ULDC.64 UR8, c[0x0][0x208] ;  /* 0x0000820000087ab9 */ /* 0x000fe20000000a00 */
[----:B------:R-:W-:Y:S01]  /*0da0*/  ULDC.64 UR4, c[0x0][0xa28] ;  /* 0x00028a0000047ab9 */ /* 0x000fe20000000a00 */
[----:B------:R-:W-:Y:S01]  /*0db0*/  IMAD.MOV.U32 R0, RZ, RZ, RZ ;  /* 0x000000ffff007224 */ /* 0x000fe200078e00ff */
[----:B------:R-:W-:Y:S01]  /*0dc0*/  ULDC.64 UR6, c[0x0][0xa20] ;  /* 0x0002880000067ab9 */ /* 0x000fe20000000a00 */
[----:B0-----:R-:W-:-:S05]  /*0dd0*/  IMAD.WIDE R4, R51, 0x4, R4 ;  /* 0x0000000433047825 */ /* 0x001fca00078e0204 */
        /* <DEDUP_REMOVED lines=16> */
[C---:B------:R-:W-:Y:S02]  /*0ee0*/  @P0 LEA R4, P1, R23.reuse, UR6, 0x2 ;  /* 0x0000000617040c11 */ /* 0x040fe4000f8210ff */
[----:B------:R-:W-:Y:S02]  /*0ef0*/  IMAD.U32 R81, RZ, RZ, UR4 ;  /* 0x00000004ff517e24 */ /* 0x000fe4000f8e00ff */
[----:B------:R-:W-:-:S05]  /*0f00*/  @P0 LEA.HI.X R5, R23, UR7, R222, 0x2, P1 ;  /* 0x0000000717050c11 */ /* 0x000fca00088f14de */
[----:B------:R0:W5:Y:S01]  /*0f10*/  @P0 LDG.E R81, desc[UR8][R4.64] ;  /* 0x0000000804510981 */ /* 0x000162000c1e1900 */
[----:B---3--:R-:W-:Y:S05]  /*0f20*/  @P0 BRA `(.L_x_5772) ;  /* 0x0000000000280947 */ /* 0x008fea0003800000 */
        /* <DEDUP_REMOVED lines=10> */
.L_x_5772:
[----:B-----5:R-:W-:Y:S01]  /*0fd0*/  IMAD.IADD R81, R81, 0x1, -R0 ;  /* 0x0000000151517824 */ /* 0x020fe200078e0a00 */
[----:B------:R-:W-:Y:S01]  /*0fe0*/  MOV R220, R50 ;  /* 0x0000003200dc7202 */ /* 0x000fe20000000f00 */
[----:B------:R-:W-:Y:S01]  /*0ff0*/  IMAD.MOV.U32 R221, RZ, RZ, R49 ;  /* 0x000000ffffdd7224 */ /* 0x000fe200078e0031 */
[----:B------:R-:W-:Y:S01]  /*1000*/  PLOP3.LUT P0, PT, PT, PT, PT, 0x80, 0x0 ;  /* 0x000000000000781c */ /* 0x000fe20003f0f070 */
[C---:B------:R-:W-:Y:S01]  /*1010*/  VIADD R0, R81.reuse, 0xaf ;  /* 0x000000af51007836 */ /* 0x040fe20000000000 */
[----:B------:R-:W-:Y:S01]  /*1020*/  ISETP.GE.AND P1, PT, R81, 0x1, PT ;  /* 0x000000015100780c */ /* 0x000fe20003f26270 */
[----:B------:R-:W-:Y:S01]  /*1030*/  IMAD.MOV.U32 R87, RZ, RZ, RZ ;  /* 0x000000ffff577224 */ /* 0x000fe200078e00ff */
[----:B------:R-:W-:Y:S01]  /*1040*/  CS2R R32, SRZ ;  /* 0x0000000000207805 */ /* 0x000fe2000001ff00 */
[----:B------:R-:W-:Y:S01]  /*1050*/  IMAD.HI R0, R0, 0x2e8ba2e9, RZ ;  /* 0x2e8ba2e900007827 */ /* 0x000fe200078e02ff */
[----:B------:R-:W-:Y:S02]  /*1060*/  CS2R R36, SRZ ;  /* 0x0000000000247805 */ /* 0x000fe4000001ff00 */
[----:B------:R-:W-:-:S02]  /*1070*/  CS2R R34, SRZ ;  /* 0x0000000000227805 */ /* 0x000fc4000001ff00 */
[----:B------:R-:W-:Y:S01]  /*1080*/  CS2R R40, SRZ ;  /* 0x0000000000287805 */ /* 0x000fe2000001ff00 */
[----:B------:R-:W-:Y:S01]  /*1090*/  IMAD.MOV.U32 R29, RZ, RZ, RZ ;  /* 0x000000ffff1d7224 */ /* 0x000fe200078e00ff */
[----:B------:R-:W-:Y:S02]  /*10a0*/  SHF.R.U32.HI R3, RZ, 0x1f, R0 ;  /* 0x0000001fff037819 */ /* 0x000fe40000011600 */
[----:B------:R-:W-:Y:S02]  /*10b0*/  CS2R R38, SRZ ;  /* 0x0000000000267805 */ /* 0x000fe4000001ff00 */
[----:B------:R-:W-:Y:S02]  /*10c0*/  CS2R R44, SRZ ;  /* 0x00000000002c7805 */ /* 0x000fe4000001ff00 */
[----:B------:R-:W-:Y:S02]  /*10d0*/  CS2R R42, SRZ ;  /* 0x00000000002a7805 */ /* 0x000fe4000001ff00 */
[----:B------:R-:W-:Y:S01]  /*10e0*/  LEA.HI.SX32 R120, R0, R3, 0x1b ;  /* 0x0000000300787211 */ /* 0x000fe200078fdaff */
[----:B------:R-:W-:Y:S01]  /*10f0*/  IMAD.MOV.U32 R3, RZ, RZ, RZ ;  /* 0x000000ffff037224 */ /* 0x000fe200078e00ff */
        /* <DEDUP_REMOVED lines=22> */
[----:B0-----:R-:W-:Y:S01]  /*1260*/  CS2R R6, SRZ ;  /* 0x0000000000067805 */ /* 0x001fe2000001ff00 */
[----:B------:R-:W-:Y:S01]  /*1270*/  IMAD.MOV.U32 R8, RZ, RZ, RZ ;  /* 0x000000ffff087224 */ /* 0x000fe200078e00ff */
[----:B------:R-:W-:Y:S01]  /*1280*/  CS2R R106, SRZ ;  /* 0x00000000006a7805 */ /* 0x000fe2000001ff00 */
        /* <DEDUP_REMOVED lines=34> */
.L_x_5774:
[----:B------:R-:W0:Y:S01]  /*14b0*/  S2UR UR5, SR_CgaCtaId ;  /* 0x00000000000579c3 */ /* 0x000e220000008800 */
[----:B------:R-:W-:Y:S01]  /*14c0*/  LEA.HI R0, R223, R223, RZ, 0x1 ;  /* 0x000000dfdf007211 */ /* 0x000fe200078f08ff */
[----:B------:R-:W-:Y:S01]  /*14d0*/  UMOV UR4, 0x400 ;  /* 0x0000040000047882 */ /* 0x000fe20000000000 */
[----:B------:R-:W-:Y:S01]  /*14e0*/  BSSY B0, `(.L_x_5775) ;  /* 0x0000009000007945 */ /* 0x000fe20003800000 */
[----:B------:R-:W-:Y:S02]  /*14f0*/  ISETP.NE.AND P0, PT, R22, 0x3, PT ;  /* 0x000000031600780c */ /* 0x000fe40003f05270 */
[----:B------:R-:W-:-:S04]  /*1500*/  LOP3.LUT R0, R0, 0xfffffffe, RZ, 0xc0, !PT ;  /* 0xfffffffe00007812 */ /* 0x000fc800078ec0ff */
[----:B------:R-:W-:-:S04]  /*1510*/  IADD3 R3, R223, -R0, RZ ;  /* 0x80000000df037210 */ /* 0x000fc80007ffe0ff */
[----:B------:R-:W-:Y:S01]  /*1520*/  SHF.L.U32 R3, R3, 0x1f, RZ ;  /* 0x0000001f03037819 */ /* 0x000fe200000006ff */
[----:B0-----:R-:W-:-:S06]  /*1530*/  ULEA UR4, UR5, UR4, 0x18 ;  /* 0x0000000405047291 */ /* 0x001fcc000f8ec03f */
[----:B------:R-:W-:-:S04]  /*1540*/  IMAD.U32 R0, RZ, RZ, UR4 ;  /* 0x00000004ff007e24 */ /* 0x000fc8000f8e00ff */
[----:B------:R-:W0:Y:S02]  /*1550*/  SYNCS.PHASECHK.TRANS64.TRYWAIT P1, [R0+URZ+0x34800], R3 ;  /* 0x03480003000075a7 */ /* 0x000e24000802017f */
[----:B0-----:R-:W-:Y:S05]  /*1560*/  @!P1 BRA `(.L_x_5776) ;  /* 0x0000012400a89947 */ /* 0x001fea0003800000 */
.L_x_5899:
[----:B------:R-:W-:Y:S05]  /*1570*/  BSYNC B0 ;  /* 0x0000000000007941 */ /* 0x000fea0003800000 */
.L_x_5775:
[----:B------:R-:W-:Y:S05]  /*1580*/  @!P0 BRA `(.L_x_5777) ;  /* 0x0000000000048947 */ /* 0x000fea0003800000 */
[----:B------:R-:W-:Y:S01]  /*1590*/  BPT.TRAP 0x1 ;  /* 0x000000040000795c */ /* 0x000fe20000300000 */
.L_x_5777:
[----:B------:R-:W-:Y:S01]  /*15a0*/  IMAD R10, R2, 0x8, R0 ;  /* 0x00000008020a7824 */ /* 0x000fe200078e0200 */
[----:B0-----:R-:W-:-:S04]  /*15b0*/  SHF.L.U32 R3, R16, 0x1f, RZ ;  /* 0x0000001f10037819 */ /* 0x001fc800000006ff */
[----:B------:R0:W1:Y:S01]  /*15c0*/  SYNCS.PHASECHK.TRANS64.TRYWAIT P2, [R10+URZ+0x34830], R3 ;  /* 0x034830030a0075a7 */ /* 0x000062000804017f */
[----:B------:R-:W-:Y:S05]  /*15d0*/  @!P0 BRA `(.L_x_5778) ;  /* 0x0000000000048947 */ /* 0x000fea0003800000 */
[----:B------:R-:W-:Y:S01]  /*15e0*/  BPT.TRAP 0x1 ;  /* 0x000000040000795c */ /* 0x000fe20000300000 */
.L_x_5778:
[----:B------:R-:W2:Y:S01]  /*15f0*/  S2R R4, SR_TID.X ;  /* 0x0000000000047919 */ /* 0x000ea20000002100 */
[----:B------:R-:W-:Y:S01]  /*1600*/  IMAD.MOV.U32 R87, RZ, RZ, RZ ;  /* 0x000000ffff577224 */ /* 0x000fe200078e00ff */
[----:B--2---:R-:W-:Y:S01]  /*1610*/  LOP3.LUT P1, RZ, R4, 0x7f, RZ, 0xc0, !PT ;  /* 0x0000007f04ff7812 */ /* 0x004fe2000782c0ff */
[----:B-1----:R-:W-:-:S12]  /*1620*/  @P2 BRA `(.L_x_5779) ;  /* 0x0000000000082947 */ /* 0x002fd80003800000 */
[----:B------:R-:W1:Y:S02]  /*1630*/  SYNCS.PHASECHK.TRANS64.TRYWAIT P2, [R10+URZ+0x34830], R3 ;  /* 0x034830030a0075a7 */ /* 0x000e64000804017f */
[----:B-1----:R-:W-:Y:S05]  /*1640*/  @!P2 BRA `(.L_x_5780) ;  /* 0x000001240084a947 */ /* 0x002fea0003800000 */
.L_x_5779:
        /* <DEDUP_REMOVED lines=8> */
[----:B------:R-:W-:Y:S01]  /*16d0*/  IMAD.U32 R9, RZ, RZ, UR5 ;  /* 0x00000005ff097e24 */ /* 0x000fe2000f8e00ff */
[----:B------:R-:W-:Y:S01]  /*16e0*/  UMOV UR4, UR25 ;  /* 0x0000001900047c82 */ /* 0x000fe20008000000 */
[----:B------:R-:W-:Y:S01]  /*16f0*/  LOP3.LUT R3, R3, 0x3fff, RZ, 0xc0, !PT ;  /* 0x00003fff03037812 */ /* 0x000fe200078ec0ff */
[----:B------:R-:W-:Y:S01]  /*1700*/  UMOV UR44, UR4 ;  /* 0x00000004002c7c82 */ /* 0x000fe20008000000 */
[----:B------:R-:W-:Y:S01]  /*1710*/  IMAD.U32 R8, RZ, RZ, UR4 ;  /* 0x00000004ff087e24 */ /* 0x000fe2000f8e00ff */
[----:B------:R-:W-:Y:S01]  /*1720*/  UMOV UR8, UR44 ;  /* 0x0000002c00087c82 */ /* 0x000fe20008000000 */
[----:B------:R-:W-:Y:S01]  /*1730*/  LOP3.LUT R3, R3, 0x10000, RZ, 0xfc, !PT ;  /* 0x0001000003037812 */ /* 0x000fe200078efcff */
[----:B------:R-:W-:Y:S01]  /*1740*/  UMOV UR9, UR45 ;  /* 0x0000002d00097c82 */ /* 0x000fe20008000000 */
[----:B------:R-:W-:Y:S01]  /*1750*/  UMOV UR11, 0x40000040 ;  /* 0x40000040000b7882 */ /* 0x000fe20000000000 */
[----:B------:R-:W-:Y:S01]  /*1760*/  UMOV UR12, UR44 ;  /* 0x0000002c000c7c82 */ /* 0x000fe20008000000 */
[----:B------:R-:W-:Y:S01]  /*1770*/  UMOV UR13, UR45 ;  /* 0x0000002d000d7c82 */ /* 0x000fe20008000000 */
[----:B------:R-:W-:Y:S01]  /*1780*/  IMAD R4, R2, 0xb00, R3 ;  /* 0x00000b0002047824 */ /* 0x000fe200078e0203 */
[----:B------:R-:W-:Y:S01]  /*1790*/  UMOV UR15, 0x40000040 ;  /* 0x40000040000f7882 */ /* 0x000fe20000000000 */
[----:B------:R-:W-:Y:S01]  /*17a0*/  UMOV UR32, UR44 ;  /* 0x0000002c00207c82 */ /* 0x000fe20008000000 */
[----:B------:R-:W-:Y:S01]  /*17b0*/  UMOV UR33, UR45 ;  /* 0x0000002d00217c82 */ /* 0x000fe20008000000 */
[----:B------:R-:W-:Y:S01]  /*17c0*/  UMOV UR35, 0x40000040 ;  /* 0x4000004000237882 */ /* 0x000fe20000000000 */
[----:B------:R-:W-:Y:S01]  /*17d0*/  R2UR UR24, R4 ;  /* 0x00000000041872ca */ /* 0x000fe200000e0000 */
[----:B------:R-:W-:Y:S01]  /*17e0*/  UMOV UR28, UR44 ;  /* 0x0000002c001c7c82 */ /* 0x000fe20008000000 */
[----:B------:R-:W-:Y:S01]  /*17f0*/  UMOV UR29, UR45 ;  /* 0x0000002d001d7c82 */ /* 0x000fe20008000000 */
[----:B------:R-:W-:Y:S01]  /*1800*/  UMOV UR31, 0x40000040 ;  /* 0x40000040001f7882 */ /* 0x000fe20000000000 */
        /* <DEDUP_REMOVED lines=10> */
[----:B------:R-:W-:Y:S01]  /*18b0*/  UIADD3 UR10, UR24, 0x100, URZ ;  /* 0x00000100180a7890 */ /* 0x000fe2000fffe03f */
[----:B------:R-:W-:Y:S01]  /*18c0*/  HGMMA.64x16x16.F32 R112, gdesc[UR4], RZ, !UPT, gsb0 ;  /* 0x00200000047079f0 */ /* 0x000fe2000c0008ff */
[----:B------:R-:W-:Y:S01]  /*18d0*/  UIADD3 UR6, UR24, 0x80, URZ ;  /* 0x0000008018067890 */ /* 0x000fe2000fffe03f */
[----:B------:R-:W-:Y:S01]  /*18e0*/  P2R R122, PR, RZ, 0x1 ;  /* 0x00000001ff7a7803 */ /* 0x000fe20000000000 */
[----:B------:R-:W-:Y:S01]  /*18f0*/  UMOV UR4, UR44 ;  /* 0x0000002c00047c82 */ /* 0x000fe20008000000 */
[----:B------:R-:W-:Y:S01]  /*1900*/  UMOV UR5, UR45 ;  /* 0x0000002d00057c82 */ /* 0x000fe20008000000 */
[----:B------:R-:W-:Y:S01]  /*1910*/  UMOV UR7, 0x40000040 ;  /* 0x4000004000077882 */ /* 0x000fe20000000000 */
[----:B------:R-:W-:Y:S01]  /*1920*/  UIADD3 UR14, UR24, 0x180, URZ ;  /* 0x00000180180e7890 */ /* 0x000fe2000fffe03f */
[----:B------:R-:W-:Y:S01]  /*1930*/  @!P1 VIADD R10, R10, 0x34840 ;  /* 0x000348400a0a9836 */ /* 0x000fe20000000000 */
[----:B------:R-:W-:-:S02]  /*1940*/  UIADD3 UR34, UR24, 0x200, URZ ;  /* 0x0000020018227890 */ /* 0x000fc4000fffe03f */
[----:B------:R-:W-:Y:S02]  /*1950*/  UIADD3 UR30, UR24, 0x280, URZ ;  /* 0x00000280181e7890 */ /* 0x000fe4000fffe03f */
[----:B------:R-:W-:Y:S02]  /*1960*/  UIADD3 UR22, UR24, 0x300, URZ ;  /* 0x0000030018167890 */ /* 0x000fe4000fffe03f */
[----:B------:R-:W-:Y:S02]  /*1970*/  UIADD3 UR18, UR24, 0x380, URZ ;  /* 0x0000038018127890 */ /* 0x000fe4000fffe03f */
[----:B------:R-:W-:Y:S02]  /*1980*/  UIADD3 UR38, UR24, 0x400, URZ ;  /* 0x0000040018267890 */ /* 0x000fe4000fffe03f */
        /* <DEDUP_REMOVED lines=527> */
[----:B------:R-:W-:Y:S08]  /*3a80*/  MUFU.TANH R13, R13 ;  /* 0x0000000d000d7308 */ /* 0x000ff00000002400 */
[----:B------:R-:W1:Y:S08]  /*3a90*/  MUFU.TANH R14, R14 ;  /* 0x0000000e000e7308 */ /* 0x000e700000002400 */
[----:B------:R-:W2:Y:S08]  /*3aa0*/  MUFU.TANH R20, R20 ;  /* 0x0000001400147308 */ /* 0x000eb00000002400 */
[----:B------:R-:W3:Y:S08]  /*3ab0*/  MUFU.TANH R11, R11 ;  /* 0x0000000b000b7308 */ /* 0x000ef00000002400 */
        /* <DEDUP_REMOVED lines=34> */
[----:B------:R-:W-:Y:S01]  /*3ce0*/  FMUL.FTZ R98, R98, UR6 ;  /* 0x0000000662627c20 */ /* 0x000fe20008410000 */
[----:B------:R-:W-:Y:S01]  /*3cf0*/  FMUL.FTZ R102, R102, UR6 ;  /* 0x0000000666667c20 */ /* 0x000fe20008410000 */
[----:B------:R-:W5:Y:S08]  /*3d00*/  MUFU.TANH R105, R105 ;  /* 0x0000006900697308 */ /* 0x000f700000002400 */
        /* <DEDUP_REMOVED lines=9> */
[----:B------:R-:W-:Y:S02]  /*3da0*/  FMUL.FTZ R88, R88, UR6 ;  /* 0x0000000658587c20 */ /* 0x000fe40008410000 */
[----:B------:R-:W5:Y:S01]  /*3db0*/  MUFU.TANH R106, R106 ;  /* 0x0000006a006a7308 */ /* 0x000f620000002400 */
        /* <DEDUP_REMOVED lines=10> */
[----:B------:R-:W5:Y:S08]  /*3e60*/  MUFU.TANH R98, R98 ;  /* 0x0000006200627308 */ /* 0x000f700000002400 */
[----:B------:R-:W5:Y:S08]  /*3e70*/  MUFU.TANH R88, R88 ;  /* 0x0000005800587308 */ /* 0x000f700000002400 */
[----:B------:R-:W5:Y:S08]  /*3e80*/  MUFU.TANH R89, R89 ;  /* 0x0000005900597308 */ /* 0x000f700000002400 */
[----:B------:R-:W5:Y:S01]  /*3e90*/  MUFU.TANH R102, R102 ;  /* 0x0000006600667308 */ /* 0x000f620000002400 */
[----:B------:R-:W-:-:S02]  /*3ea0*/  WARPGROUP.DEPBAR.LE gsb0, 0x0 ;  /* 0x00008000000079c5 */ /* 0x000fc40000010000 */
[----:B------:R-:W-:-:S05]  /*3eb0*/  WARPGROUP.ARRIVE ;  /* 0x00000000000079c5 */ /* 0x000fca0000000000 */
[----:B------:R-:W5:Y:S01]  /*3ec0*/  MUFU.TANH R92, R92 ;  /* 0x0000005c005c7308 */ /* 0x000f620000002400 */
[----:B------:R-:W-:Y:S01]  /*3ed0*/  FMUL.FTZ R72, R72, UR6 ;  /* 0x0000000648487c20 */ /* 0x000fe20008410000 */
[----:B------:R-:W-:Y:S01]  /*3ee0*/  FMUL.FTZ R73, R73, UR6 ;  /* 0x0000000649497c20 */ /* 0x000fe20008410000 */
[----:B------:R-:W-:Y:S01]  /*3ef0*/  FMUL.FTZ R76, R76, UR6 ;  /* 0x000000064c4c7c20 */ /* 0x000fe20008410000 */
[----:B------:R-:W-:Y:S01]  /*3f00*/  FMUL.FTZ R77, R77, UR6 ;  /* 0x000000064d4d7c20 */ /* 0x000fe20008410000 */
[----:B------:R-:W-:Y:S01]  /*3f10*/  HGMMA.64x16x16.F32 R64, gdesc[UR20], R64, gsb0 ;  /* 0x00200000144079f0 */ /* 0x000fe20008000840 */
[----:B------:R-:W-:Y:S01]  /*3f20*/  UIADD3 UR22, UR24, 0x886, URZ ;  /* 0x0000088618167890 */ /* 0x000fe2000fffe03f */
[----:B------:R-:W-:Y:S01]  /*3f30*/  FMUL.FTZ R74, R74, UR6 ;  /* 0x000000064a4a7c20 */ /* 0x000fe20008410000 */
[----:B------:R-:W-:Y:S01]  /*3f40*/  UMOV UR23, 0x40000040 ;  /* 0x4000004000177882 */ /* 0x000fe20000000000 */
[----:B------:R-:W5:Y:S01]  /*3f50*/  MUFU.TANH R93, R93 ;  /* 0x0000005d005d7308 */ /* 0x000f620000002400 */
[----:B------:R-:W-:Y:S01]  /*3f60*/  FMUL.FTZ R75, R75, UR6 ;  /* 0x000000064b4b7c20 */ /* 0x000fe20008410000 */
[----:B------:R-:W-:Y:S01]  /*3f70*/  FMUL.FTZ R78, R78, UR6 ;  /* 0x000000064e4e7c20 */ /* 0x000fe20008410000 */
[----:B------:R-:W-:-:S05]  /*3f80*/  FMUL.FTZ R79, R79, UR6 ;  /* 0x000000064f4f7c20 */ /* 0x000fca0008410000 */
[----:B------:R-:W5:Y:S08]  /*3f90*/  MUFU.TANH R90, R90 ;  /* 0x0000005a005a7308 */ /* 0x000f700000002400 */
[----:B------:R-:W5:Y:S08]  /*3fa0*/  MUFU.TANH R72, R72 ;  /* 0x0000004800487308 */ /* 0x000f700000002400 */
[----:B------:R-:W5:Y:S08]  /*3fb0*/  MUFU.TANH R73, R73 ;  /* 0x0000004900497308 */ /* 0x000f700000002400 */
        /* <DEDUP_REMOVED lines=17> */
[----:B------:R-:W-:Y:S08]  /*40d0*/  MUFU.TANH R64, R69 ;  /* 0x0000004500407308 */ /* 0x000ff00000002400 */
[----:B------:R-:W-:Y:S08]  /*40e0*/  MUFU.TANH R116, R67 ;  /* 0x0000004300747308 */ /* 0x000ff00000002400 */
[----:B------:R-:W5:Y:S08]  /*40f0*/  MUFU.TANH R77, R77 ;  /* 0x0000004d004d7308 */ /* 0x000f700000002400 */
[----:B------:R-:W5:Y:S08]  /*4100*/  MUFU.TANH R74, R74 ;  /* 0x0000004a004a7308 */ /* 0x000f700000002400 */
[----:B------:R-:W5:Y:S01]  /*4110*/  MUFU.TANH R75, R75 ;  /* 0x0000004b004b7308 */ /* 0x000f620000002400 */
[----:B------:R-:W-:-:S02]  /*4120*/  WARPGROUP.DEPBAR.LE gsb0, 0x0 ;  /* 0x00008000000079c5 */ /* 0x000fc40000010000 */
[----:B------:R-:W-:Y:S01]  /*4130*/  WARPGROUP.ARRIVE ;  /* 0x00000000000079c5 */ /* 0x000fe20000000000 */
[----:B0-----:R-:W-:Y:S01]  /*4140*/  FMUL.FTZ R66, R56, UR6 ;  /* 0x0000000638427c20 */ /* 0x001fe20008410000 */
[----:B------:R-:W-:Y:S01]  /*4150*/  FMUL.FTZ R56, R57, UR6 ;  /* 0x0000000639387c20 */ /* 0x000fe20008410000 */
[----:B------:R-:W-:Y:S01]  /*4160*/  FMUL.FTZ R57, R58, UR6 ;  /* 0x000000063a397c20 */ /* 0x000fe20008410000 */
[----:B------:R-:W-:Y:S01]  /*4170*/  FMUL.FTZ R58, R61, UR6 ;  /* 0x000000063d3a7c20 */ /* 0x000fe20008410000 */
[----:B------:R-:W-:Y:S01]  /*4180*/  IMAD.IADD R61, R226, 0x1, R81 ;  /* 0x00000001e23d7824 */ /* 0x000fe200078e0251 */
        /* <DEDUP_REMOVED lines=8> */
[----:B------:R-:W-:Y:S08]  /*4210*/  MUFU.TANH R128, R63 ;  /* 0x0000003f00807308 */ /* 0x000ff00000002400 */
[----:B------:R1:W-:Y:S08]  /*4220*/  MUFU.TANH R126, R59 ;  /* 0x0000003b007e7308 */ /* 0x0003f00000002400 */
[----:B------:R-:W5:Y:S08]  /*4230*/  MUFU.TANH R141, R65 ;  /* 0x00000041008d7308 */ /* 0x000f700000002400 */
[----:B------:R-:W5:Y:S08]  /*4240*/  MUFU.TANH R78, R78 ;  /* 0x0000004e004e7308 */ /* 0x000f700000002400 */
[----:B------:R-:W5:Y:S08]  /*4250*/  MUFU.TANH R68, R68 ;  /* 0x0000004400447308 */ /* 0x000f700000002400 */
[----:B------:R-:W5:Y:S01]  /*4260*/  MUFU.TANH R79, R79 ;  /* 0x0000004f004f7308 */ /* 0x000f620000002400 */
[----:B------:R-:W-:-:S02]  /*4270*/  WARPGROUP.DEPBAR.LE gsb0, 0x0 ;  /* 0x00008000000079c5 */ /* 0x000fc40000010000 */
[----:B------:R-:W-:Y:S01]  /*4280*/  WARPGROUP.ARRIVE ;  /* 0x00000000000079c5 */ /* 0x000fe20000000000 */
[----:B0-----:R-:W-:Y:S01]  /*4290*/  FMUL.FTZ R57, R48, UR6 ;  /* 0x0000000630397c20 */ /* 0x001fe20008410000 */
[----:B------:R-:W-:Y:S02]  /*42a0*/  IMAD R48, R120, -0xb0, R61 ;  /* 0xffffff5078307824 */ /* 0x000fe400078e023d */
[----:B------:R-:W-:Y:S01]  /*42b0*/  FMUL.FTZ R49, R49, UR6 ;  /* 0x0000000631317c20 */ /* 0x000fe20008410000 */
[----:B------:R-:W-:Y:S01]  /*42c0*/  FMUL.FTZ R51, R51, UR6 ;  /* 0x0000000633337c20 */ /* 0x000fe20008410000 */
[----:B------:R-:W-:Y:S01]  /*42d0*/  FMUL.FTZ R53, R53, UR6 ;  /* 0x0000000635357c20 */ /* 0x000fe20008410000 */
[----:B------:R-:W-:Y:S01]  /*42e0*/  HGMMA.64x16x16.F32 R40, gdesc[UR20], R40, gsb0 ;  /* 0x00200000142879f0 */ /* 0x000fe20008000828 */
[C---:B------:R-:W-:Y:S01]  /*42f0*/  ISETP.GT.AND P5, PT, R48.reuse, RZ, PT ;  /* 0x000000ff3000720c */ /* 0x040fe20003fa4270 */
[----:B------:R-:W-:Y:S01]  /*4300*/  UIADD3 UR22, UR24, 0xa06, URZ ;  /* 0x00000a0618167890 */ /* 0x000fe2000fffe03f */
[C---:B------:R-:W-:Y:S01]  /*4310*/  ISETP.GT.AND P4, PT, R48.reuse, 0x1, PT ;  /* 0x000000013000780c */ /* 0x040fe20003f84270 */
[----:B------:R-:W-:Y:S01]  /*4320*/  UMOV UR23, 0x40000040 ;  /* 0x4000004000177882 */ /* 0x000fe20000000000 */
[----:B------:R-:W-:Y:S01]  /*4330*/  ISETP.GT.AND P2, PT, R48, 0x8, PT ;  /* 0x000000083000780c */ /* 0x000fe20003f44270 */
[----:B------:R0:W-:Y:S01]  /*4340*/  MUFU.TANH R161, R49 ;  /* 0x0000003100a17308 */ /* 0x0001e20000002400 */
[----:B------:R-:W-:Y:S01]  /*4350*/  FSEL R91, R12, -INF , P5 ;  /* 0xff8000000c5b7808 */ /* 0x000fe20002800000 */
[----:B-1----:R-:W-:Y:S01]  /*4360*/  FMUL.FTZ R59, R55, UR6 ;  /* 0x00000006373b7c20 */ /* 0x002fe20008410000 */
[----:B------:R-:W-:Y:S01]  /*4370*/  FSEL R95, R14, -INF , P2 ;  /* 0xff8000000e5f7808 */ /* 0x000fe20001000000 */
[----:B------:R-:W-:Y:S01]  /*4380*/  FMUL.FTZ R52, R52, UR6 ;  /* 0x0000000634347c20 */ /* 0x000fe20008410000 */
[----:B------:R-:W-:Y:S01]  /*4390*/  ISETP.GT.AND P3, PT, R48, 0x9, PT ;  /* 0x000000093000780c */ /* 0x000fe20003f64270 */
[----:B------:R-:W-:Y:S01]  /*43a0*/  FMUL.FTZ R50, R50, UR6 ;  /* 0x0000000632327c20 */ /* 0x000fe20008410000 */
[----:B------:R-:W-:Y:S01]  /*43b0*/  ISETP.GT.AND P6, PT, R48, 0x10, PT ;  /* 0x000000103000780c */ /* 0x000fe20003fc4270 */
[----:B------:R-:W-:Y:S01]  /*43c0*/  MUFU.TANH R165, R53 ;  /* 0x0000003500a57308 */ /* 0x000fe20000002400 */
[----:B--2---:R-:W-:Y:S01]  /*43d0*/  FSEL R99, R20, -INF , P3 ;  /* 0xff80000014637808 */ /* 0x004fe20001800000 */
[----:B------:R-:W-:Y:S01]  /*43e0*/  FMUL.FTZ R54, R54, UR6 ;  /* 0x0000000636367c20 */ /* 0x000fe20008410000 */
[----:B---3--:R-:W-:-:S02]  /*43f0*/  FSEL R11, R11, -INF , P5 ;  /* 0xff8000000b0b7808 */ /* 0x008fc40002800000 */
[----:B------:R-:W-:Y:S02]  /*4400*/  ISETP.GT.AND P5, PT, R48, 0x11, PT ;  /* 0x000000113000780c */ /* 0x000fe40003fa4270 */
[----:B----4-:R-:W-:Y:S01]  /*4410*/  FSEL R101, R80, -INF , P6 ;  /* 0xff80000050657808 */ /* 0x010fe20003000000 */
[----:B------:R-:W-:Y:S01]  /*4420*/  MUFU.TANH R159, R57 ;  /* 0x00000039009f7308 */ /* 0x000fe20000002400 */
[----:B------:R-:W-:Y:S01]  /*4430*/  FSEL R12, R15, -INF , P4 ;  /* 0xff8000000f0c7808 */ /* 0x000fe20002000000 */
[----:B------:R-:W-:Y:S01]  /*4440*/  IMAD.MOV.U32 R80, RZ, RZ, R87 ;  /* 0x000000ffff507224 */ /* 0x000fe200078e0057 */
[----:B-----5:R-:W-:Y:S02]  /*4450*/  FSEL R103, R82, -INF , P5 ;  /* 0xff80000052677808 */ /* 0x020fe40002800000 */
[----:B------:R-:W-:Y:S02]  /*4460*/  FSEL R15, R83, -INF , P3 ;  /* 0xff800000530f7808 */ /* 0x000fe40001800000 */
[----:B------:R-:W-:Y:S01]  /*4470*/  ISETP.GT.AND P3, PT, R48, 0x20, PT ;  /* 0x000000203000780c */ /* 0x000fe20003f64270 */
[----:B------:R-:W1:Y:S01]  /*4480*/  MUFU.TANH R56, R56 ;  /* 0x0000003800387308 */ /* 0x000e620000002400 */
[----:B------:R-:W-:-:S02]  /*4490*/  MOV R82, R87 ;  /* 0x0000005700527202 */ /* 0x000fc40000000f00 */
[----:B------:R-:W-:-:S05]  /*44a0*/  FSEL R113, R105, -INF , P3 ;  /* 0xff80000069717808 */ /* 0x000fca0001800000 */
[----:B------:R-:W-:Y:S08]  /*44b0*/  MUFU.TANH R60, R60 ;  /* 0x0000003c003c7308 */ /* 0x000ff00000002400 */
[----:B------:R-:W2:Y:S01]  /*44c0*/  MUFU.TANH R62, R62 ;  /* 0x0000003e003e7308 */ /* 0x000ea20000002400 */
[----:B------:R-:W-:Y:S02]  /*44d0*/  WARPGROUP.DEPBAR.LE gsb0, 0x0 ;  /* 0x00008000000079c5 */ /* 0x000fe40000010000 */
        /* <DEDUP_REMOVED lines=24> */
[----:B------:R-:W-:Y:S01]  /*4660*/  MUFU.TANH R167, R61 ;  /* 0x0000003d00a77308 */ /* 0x000fe20000002400 */
[----:B------:R-:W-:Y:S01]  /*4670*/  FMNMX.FTZ R14, R107, R14, !PT ;  /* 0x0000000e6b0e7209 */ /* 0x000fe20007810000 */
[----:B------:R-:W-:Y:S01]  /*4680*/  FMUL.FTZ R46, R46, UR6 ;  /* 0x000000062e2e7c20 */ /* 0x000fe20008410000 */
[----:B------:R-:W-:Y:S01]  /*4690*/  ISETP.GT.AND P6, PT, R48, 0x21, PT ;  /* 0x000000213000780c */ /* 0x000fe20003fc4270 */
[----:B------:R-:W-:Y:S01]  /*46a0*/  IMAD.MOV.U32 R84, RZ, RZ, R87 ;  /* 0x000000ffff547224 */ /* 0x000fe200078e0057 */
[----:B------:R-:W-:-:S02]  /*46b0*/  FMNMX.FTZ R14, R111, R14, !PT ;  /* 0x0000000e6f0e7209 */ /* 0x000fc40007810000 */
[----:B------:R-:W-:Y:S01]  /*46c0*/  FSEL R41, R86, -INF , P5 ;  /* 0xff80000056297808 */ /* 0x000fe20002800000 */
[----:B------:R-:W-:Y:S01]  /*46d0*/  MUFU.TANH R169, R63 ;  /* 0x0000003f00a97308 */ /* 0x000fe20000002400 */
[----:B------:R-:W-:Y:S01]  /*46e0*/  ISETP.GT.AND P5, PT, R48, 0x28, PT ;  /* 0x000000283000780c */ /* 0x000fe20003fa4270 */
[----:B------:R-:W-:Y:S01]  /*46f0*/  IMAD.MOV.U32 R86, RZ, RZ, R87 ;  /* 0x000000ffff567224 */ /* 0x000fe200078e0057 */
[----:B------:R-:W-:Y:S02]  /*4700*/  FSEL R115, R96, -INF , P6 ;  /* 0xff80000060737808 */ /* 0x000fe40003000000 */
[----:B------:R-:W-:Y:S02]  /*4710*/  FMNMX.FTZ R14, R113, R14, !PT ;  /* 0x0000000e710e7209 */ /* 0x000fe40007810000 */
[----:B------:R-:W-:Y:S01]  /*4720*/  FSEL R43, R110, -INF , P4 ;  /* 0xff8000006e2b7808 */ /* 0x000fe20002000000 */
[----:B------:R-:W4:Y:S01]  /*4730*/  MUFU.TANH R66, R66 ;  /* 0x0000004200427308 */ /* 0x000f220000002400 */
[----:B------:R-:W-:-:S02]  /*4740*/  ISETP.GT.AND P4, PT, R48, 0x29, PT ;  /* 0x000000293000780c */ /* 0x000fc40003f84270 */
[----:B------:R-:W-:Y:S02]  /*4750*/  FSEL R117, R100, -INF , P5 ;  /* 0xff80000064757808 */ /* 0x000fe40002800000 */
[----:B------:R-:W-:Y:S02]  /*4760*/  FMNMX.FTZ R14, R115, R14, !PT ;  /* 0x0000000e730e7209 */ /* 0x000fe40007810000 */
[----:B------:R-:W-:Y:S01]  /*4770*/  FSEL R45, R106, -INF , P2 ;  /* 0xff8000006a2d7808 */ /* 0x000fe20001000000 */
[----:B------:R-:W-:Y:S01]  /*4780*/  MUFU.TANH R118, R71 ;  /* 0x0000004700767308 */ /* 0x000fe20000002400 */
[----:B------:R-:W-:Y:S02]  /*4790*/  ISETP.GT.AND P2, PT, R48, 0x30, PT ;  /* 0x000000303000780c */ /* 0x000fe40003f44270 */
[----:B------:R-:W-:Y:S02]  /*47a0*/  FSEL R119, R119, -INF , P4 ;  /* 0xff80000077777808 */ /* 0x000fe40002000000 */
[----:B------:R-:W-:-:S02]  /*47b0*/  FMNMX.FTZ R14, R117, R14, !PT ;  /* 0x0000000e750e7209 */ /* 0x000fc40007810000 */
[----:B------:R-:W-:Y:S01]  /*47c0*/  FSEL R47, R98, -INF , P3 ;  /* 0xff800000622f7808 */ /* 0x000fe20001800000 */
[----:B------:R-:W-:Y:S01]  /*47d0*/  MUFU.TANH R70, R70 ;  /* 0x0000004600467308 */ /* 0x000fe20000002400 */
[----:B------:R-:W-:Y:S02]  /*47e0*/  ISETP.GT.AND P3, PT, R48, 0x31, PT ;  /* 0x000000313000780c */ /* 0x000fe40003f64270 */
[----:B------:R-:W-:Y:S01]  /*47f0*/  FSEL R121, R88, -INF , P2 ;  /* 0xff80000058797808 */ /* 0x000fe20001000000 */
[----:B------:R-:W-:Y:S02]  /*4800*/  WARPGROUP.DEPBAR.LE gsb0, 0x0 ;  /* 0x00008000000079c5 */ /* 0x000fe40000010000 */
[----:B------:R-:W-:Y:S01]  /*4810*/  FMNMX.FTZ R14, R119, R14, !PT ;  /* 0x0000000e770e7209 */ /* 0x000fe20007810000 */
[----:B------:R-:W-:Y:S01]  /*4820*/  FMUL.FTZ R32, R32, UR6 ;  /* 0x0000000620207c20 */ /* 0x000fe20008410000 */
[----:B0-----:R-:W-:Y:S01]  /*4830*/  FSEL R49, R97, -INF , P6 ;  /* 0xff80000061317808 */ /* 0x001fe20003000000 */
[----:B------:R-:W-:Y:S01]  /*4840*/  WARPGROUP.ARRIVE ;  /* 0x00000000000079c5 */ /* 0x000fe20000000000 */
[----:B------:R-:W-:Y:S01]  /*4850*/  ISETP.GT.AND P6, PT, R48, 0x38, PT ;  /* 0x000000383000780c */ /* 0x000fe20003fc4270 */
[----:B------:R0:W5:Y:S01]  /*4860*/  MUFU.TANH R97, R59 ;  /* 0x0000003b00617308 */ /* 0x0001620000002400 */
[----:B------:R-:W-:Y:S01]  /*4870*/  FSEL R123, R89, -INF , P3 ;  /* 0xff800000597b7808 */ /* 0x000fe20001800000 */
[----:B------:R-:W-:Y:S01]  /*4880*/  FMUL.FTZ R36, R36, UR6 ;  /* 0x0000000624247c20 */ /* 0x000fe20008410000 */
[----:B------:R-:W-:Y:S01]  /*4890*/  FMNMX.FTZ R14, R121, R14, !PT ;  /* 0x0000000e790e7209 */ /* 0x000fe20007810000 */
[----:B------:R-:W-:Y:S01]  /*48a0*/  HGMMA.64x16x16.F32 R24, gdesc[UR20], R24, gsb0 ;  /* 0x00200000141879f0 */ /* 0x000fe20008000818 */
[----:B---3--:R-:W-:Y:S01]  /*48b0*/  FSEL R51, R102, -INF , P5 ;  /* 0xff80000066337808 */ /* 0x008fe20002800000 */
[----:B------:R-:W-:Y:S01]  /*48c0*/  FMUL.FTZ R34, R34, UR6 ;  /* 0x0000000622227c20 */ /* 0x000fe20008410000 */
[----:B------:R-:W-:Y:S01]  /*48d0*/  ISETP.GT.AND P5, PT, R48, 0x39, PT ;  /* 0x000000393000780c */ /* 0x000fe20003fa4270 */
[----:B------:R-:W3:Y:S01]  /*48e0*/  MUFU.TANH R32, R32 ;  /* 0x0000002000207308 */ /* 0x000ee20000002400 */
[----:B------:R-:W-:Y:S01]  /*48f0*/  FSEL R125, R92, -INF , P6 ;  /* 0xff8000005c7d7808 */ /* 0x000fe20003000000 */
[----:B------:R-:W-:Y:S01]  /*4900*/  FMUL.FTZ R38, R38, UR6 ;  /* 0x0000000626267c20 */ /* 0x000fe20008410000 */
[----:B------:R-:W-:Y:S01]  /*4910*/  FMNMX.FTZ R14, R123, R14, !PT ;  /* 0x0000000e7b0e7209 */ /* 0x000fe20007810000 */
[----:B------:R-:W-:Y:S01]  /*4920*/  FMUL.FTZ R39, R39, UR6 ;  /* 0x0000000627277c20 */ /* 0x000fe20008410000 */
[----:B------:R-:W-:Y:S01]  /*4930*/  FSEL R53, R108, -INF , P4 ;  /* 0xff8000006c357808 */ /* 0x000fe20002000000 */
[----:B------:R-:W-:Y:S01]  /*4940*/  IMAD.U32 R88, RZ, RZ, UR7 ;  /* 0x00000007ff587e24 */ /* 0x000fe2000f8e00ff */
[----:B------:R-:W-:Y:S01]  /*4950*/  ISETP.GT.AND P4, PT, R48, 0x40, PT ;  /* 0x000000403000780c */ /* 0x000fe20003f84270 */
[----:B------:R1:W-:Y:S01]  /*4960*/  MUFU.TANH R105, R67 ;  /* 0x0000004300697308 */ /* 0x0003e20000002400 */
[----:B------:R-:W-:-:S02]  /*4970*/  FSEL R127, R93, -INF , P5 ;  /* 0xff8000005d7f7808 */ /* 0x000fc40002800000 */
[----:B------:R-:W-:Y:S02]  /*4980*/  FMNMX.FTZ R14, R125, R14, !PT ;  /* 0x0000000e7d0e7209 */ /* 0x000fe40007810000 */
[----:B------:R-:W-:Y:S02]  /*4990*/  FSEL R55, R90, -INF , P2 ;  /* 0xff8000005a377808 */ /* 0x000fe40001000000 */
[----:B------:R-:W-:Y:S01]  /*49a0*/  ISETP.GT.AND P2, PT, R48, 0x41, PT ;  /* 0x000000413000780c */ /* 0x000fe20003f44270 */
[----:B------:R-:W3:Y:S01]  /*49b0*/  MUFU.TANH R58, R58 ;  /* 0x0000003a003a7308 */ /* 0x000ee20000002400 */
[----:B------:R-:W-:Y:S01]  /*49c0*/  FSEL R129, R72, -INF , P4 ;  /* 0xff80000048817808 */ /* 0x000fe20002000000 */
[----:B------:R-:W-:Y:S01]  /*49d0*/  IMAD.MOV.U32 R72, RZ, RZ, R87 ;  /* 0x000000ffff487224 */ /* 0x000fe200078e0057 */
[----:B------:R-:W-:Y:S02]  /*49e0*/  FMNMX.FTZ R14, R127, R14, !PT ;  /* 0x0000000e7f0e7209 */ /* 0x000fe40007810000 */
[----:B------:R-:W-:-:S02]  /*49f0*/  FSEL R57, R109, -INF , P3 ;  /* 0xff8000006d397808 */ /* 0x000fc40001800000 */
[----:B------:R-:W-:Y:S01]  /*4a00*/  ISETP.GT.AND P3, PT, R48, 0x48, PT ;  /* 0x000000483000780c */ /* 0x000fe20003f64270 */
[----:B------:R2:W-:Y:S01]  /*4a10*/  MUFU.TANH R109, R69 ;  /* 0x00000045006d7308 */ /* 0x0005e20000002400 */
[----:B------:R-:W-:Y:S02]  /*4a20*/  FSEL R131, R73, -INF , P2 ;  /* 0xff80000049837808 */ /* 0x000fe40001000000 */
[----:B------:R-:W-:Y:S02]  /*4a30*/  FMNMX.FTZ R14, R129, R14, !PT ;  /* 0x0000000e810e7209 */ /* 0x000fe40007810000 */
[----:B0-----:R-:W-:Y:S02]  /*4a40*/  FSEL R59, R94, -INF , P6 ;  /* 0xff8000005e3b7808 */ /* 0x001fe40003000000 */
[----:B------:R-:W-:Y:S01]  /*4a50*/  ISETP.GT.AND P6, PT, R48, 0x49, PT ;  /* 0x000000493000780c */ /* 0x000fe20003fc4270 */
[----:B------:R-:W0:Y:S01]  /*4a60*/  MUFU.TANH R52, R52 ;  /* 0x0000003400347308 */ /* 0x000e220000002400 */
[----:B------:R-:W-:Y:S01]  /*4a70*/  FSEL R133, R76, -INF , P3 ;  /* 0xff8000004c857808 */ /* 0x000fe20001800000 */
[----:B------:R-:W-:Y:S01]  /*4a80*/  IMAD.MOV.U32 R76, RZ, RZ, R87 ;  /* 0x000000ffff4c7224 */ /* 0x000fe200078e0057 */
[----:B------:R-:W-:-:S02]  /*4a90*/  FMNMX.FTZ R14, R131, R14, !PT ;  /* 0x0000000e830e7209 */ /* 0x000fc40007810000 */
[----:B------:R-:W-:Y:S02]  /*4aa0*/  FSEL R61, R112, -INF , P5 ;  /* 0xff800000703d7808 */ /* 0x000fe40002800000 */
[----:B------:R-:W-:Y:S01]  /*4ab0*/  ISETP.GT.AND P5, PT, R48, 0x50, PT ;  /* 0x000000503000780c */ /* 0x000fe20003fa4270 */
[----:B------:R-:W0:Y:S01]  /*4ac0*/  MUFU.TANH R50, R50 ;  /* 0x0000003200327308 */ /* 0x000e220000002400 */
[----:B------:R-:W-:Y:S02]  /*4ad0*/  FSEL R135, R77, -INF , P6 ;  /* 0xff8000004d877808 */ /* 0x000fe40003000000 */
[----:B------:R-:W-:Y:S01]  /*4ae0*/  FMNMX.FTZ R20, R133, R14, !PT ;  /* 0x0000000e85147209 */ /* 0x000fe20007810000 */
[----:B------:R-:W-:Y:S01]  /*4af0*/  FMUL.FTZ R14, R33, UR6 ;  /* 0x00000006210e7c20 */ /* 0x000fe20008410000 */
[----:B------:R-:W-:Y:S01]  /*4b00*/  FSEL R63, R74, -INF , P4 ;  /* 0xff8000004a3f7808 */ /* 0x000fe20002000000 */
[----:B------:R-:W-:Y:S01]  /*4b10*/  IMAD.MOV.U32 R74, RZ, RZ, R87 ;  /* 0x000000ffff4a7224 */ /* 0x000fe200078e0057 */
[----:B------:R-:W-:Y:S01]  /*4b20*/  ISETP.GT.AND P4, PT, R48, 0x51, PT ;  /* 0x000000513000780c */ /* 0x000fe20003f84270 */
[----:B------:R-:W0:Y:S01]  /*4b30*/  MUFU.TANH R54, R54 ;  /* 0x0000003600367308 */ /* 0x000e220000002400 */
[----:B------:R-:W-:Y:S01]  /*4b40*/  FSEL R137, R137, -INF , P5 ;  /* 0xff80000089897808 */ /* 0x000fe20002800000 */
[----:B------:R-:W-:-:S02]  /*4b50*/  WARPGROUP.DEPBAR.LE gsb0, 0x0 ;  /* 0x00008000000079c5 */ /* 0x000fc40000010000 */
[----:B------:R-:W-:Y:S01]  /*4b60*/  FMNMX.FTZ R20, R135, R20, !PT ;  /* 0x0000001487147209 */ /* 0x000fe20007810000 */
[----:B------:R-:W-:Y:S01]  /*4b70*/  FMUL.FTZ R24, R24, UR6 ;  /* 0x0000000618187c20 */ /* 0x000fe20008410000 */
[----:B------:R-:W-:Y:S01]  /*4b80*/  FSEL R65, R75, -INF , P2 ;  /* 0xff8000004b417808 */ /* 0x000fe20001000000 */
[----:B------:R-:W-:Y:S01]  /*4b90*/  FMUL.FTZ R28, R28, UR6 ;  /* 0x000000061c1c7c20 */ /* 0x000fe20008410000 */
[----:B------:R-:W-:Y:S01]  /*4ba0*/  ISETP.GT.AND P2, PT, R48, 0x58, PT ;  /* 0x000000583000780c */ /* 0x000fe20003f44270 */
[----:B------:R-:W0:Y:S01]  /*4bb0*/  MUFU.TANH R44, R44 ;  /* 0x0000002c002c7308 */ /* 0x000e220000002400 */
[----:B------:R-:W-:Y:S01]  /*4bc0*/  FSEL R141, R141, -INF , P4 ;  /* 0xff8000008d8d7808 */ /* 0x000fe20002000000 */
[----:B------:R-:W-:Y:S01]  /*4bd0*/  FMUL.FTZ R26, R26, UR6 ;  /* 0x000000061a1a7c20 */ /* 0x000fe20008410000 */
[----:B------:R-:W-:Y:S01]  /*4be0*/  FMNMX.FTZ R20, R137, R20, !PT ;  /* 0x0000001489147209 */ /* 0x000fe20007810000 */
[----:B------:R-:W-:Y:S01]  /*4bf0*/  FMUL.FTZ R30, R30, UR6 ;  /* 0x000000061e1e7c20 */ /* 0x000fe20008410000 */
[----:B------:R-:W-:-:S02]  /*4c00*/  FSEL R71, R114, -INF , P5 ;  /* 0xff80000072477808 */ /* 0x000fc40002800000 */
[----:B------:R-:W-:Y:S01]  /*4c10*/  FSEL R73, R116, -INF , P4 ;  /* 0xff80000074497808 */ /* 0x000fe20002000000 */
[----:B------:R-:W0:Y:S01]  /*4c20*/  MUFU.TANH R130, R130 ;  /* 0x0000008200827308 */ /* 0x000e220000002400 */
[----:B-1----:R-:W-:Y:S01]  /*4c30*/  FSEL R67, R78, -INF , P3 ;  /* 0xff8000004e437808 */ /* 0x002fe20001800000 */
[--C-:B------:R-:W-:Y:S01]  /*4c40*/  IMAD.MOV.U32 R78, RZ, RZ, R87.reuse ;  /* 0x000000ffff4e7224 */ /* 0x100fe200078e0057 */
[C---:B------:R-:W-:Y:S02]  /*4c50*/  ISETP.GT.AND P5, PT, R48.reuse, 0x61, PT ;  /* 0x000000613000780c */ /* 0x040fe40003fa4270 */
[C---:B------:R-:W-:Y:S02]  /*4c60*/  ISETP.GT.AND P4, PT, R48.reuse, 0x68, PT ;  /* 0x000000683000780c */ /* 0x040fe40003f84270 */
[----:B------:R-:W-:Y:S01]  /*4c70*/  ISETP.GT.AND P3, PT, R48, 0x59, PT ;  /* 0x000000593000780c */ /* 0x000fe20003f64270 */
[----:B------:R-:W1:Y:S01]  /*4c80*/  MUFU.TANH R14, R14 ;  /* 0x0000000e000e7308 */ /* 0x000e620000002400 */
[----:B------:R-:W-:Y:S01]  /*4c90*/  FSEL R145, R68, -INF , P2 ;  /* 0xff80000044917808 */ /* 0x000fe20001000000 */
[----:B------:R-:W-:Y:S01]  /*4ca0*/  IMAD.MOV.U32 R68, RZ, RZ, R87 ;  /* 0x000000ffff447224 */ /* 0x000fe200078e0057 */
[----:B------:R-:W-:-:S02]  /*4cb0*/  FMNMX.FTZ R20, R141, R20, !PT ;  /* 0x000000148d147209 */ /* 0x000fc40007810000 */
[----:B--2---:R-:W-:Y:S02]  /*4cc0*/  FSEL R69, R79, -INF , P6 ;  /* 0xff8000004f457808 */ /* 0x004fe40003000000 */
[----:B------:R-:W-:Y:S01]  /*4cd0*/  FSEL R153, R56, -INF , P5 ;  /* 0xff80000038997808 */ /* 0x000fe20002800000 */
[----:B------:R-:W2:Y:S01]  /*4ce0*/  MUFU.TANH R46, R46 ;  /* 0x0000002e002e7308 */ /* 0x000ea20000002400 */
[----:B------:R-:W-:Y:S01]  /*4cf0*/  FSEL R83, R62, -INF , P4 ;  /* 0xff8000003e537808 */ /* 0x000fe20002000000 */
[----:B------:R-:W-:Y:S01]  /*4d00*/  IMAD.MOV.U32 R62, RZ, RZ, R87 ;  /* 0x000000ffff3e7224 */ /* 0x000fe200078e0057 */
[----:B------:R-:W-:Y:S02]  /*4d10*/  FSEL R155, R60, -INF , P4 ;  /* 0xff8000003c9b7808 */ /* 0x000fe40002000000 */
[----:B------:R-:W-:Y:S02]  /*4d20*/  ISETP.GT.AND P6, PT, R48, 0x60, PT ;  /* 0x000000603000780c */ /* 0x000fe40003fc4270 */
[----:B------:R-:W-:Y:S01]  /*4d30*/  FSEL R149, R64, -INF , P3 ;  /* 0xff80000040957808 */ /* 0x000fe20001800000 */
[----:B------:R-:W2:Y:S01]  /*4d40*/  MUFU.TANH R36, R36 ;  /* 0x0000002400247308 */ /* 0x000ea20000002400 */
[----:B------:R-:W-:Y:S01]  /*4d50*/  FMNMX.FTZ R56, R145, R20, !PT ;  /* 0x0000001491387209 */ /* 0x000fe20007810000 */
[----:B------:R-:W-:Y:S01]  /*4d60*/  FMUL.FTZ R20, R35, UR6 ;  /* 0x0000000623147c20 */ /* 0x000fe20008410000 */
[----:B------:R-:W-:-:S02]  /*4d70*/  ISETP.GT.AND P4, PT, R48, 0x79, PT ;  /* 0x000000793000780c */ /* 0x000fc40003f84270 */
[----:B----4-:R-:W-:Y:S01]  /*4d80*/  FSEL R151, R66, -INF , P6 ;  /* 0xff80000042977808 */ /* 0x010fe20003000000 */
[----:B------:R-:W-:Y:S01]  /*4d90*/  IMAD.MOV.U32 R66, RZ, RZ, R87 ;  /* 0x000000ffff427224 */ /* 0x000fe200078e0057 */
[----:B------:R-:W-:Y:S01]  /*4da0*/  FMNMX.FTZ R56, R149, R56, !PT ;  /* 0x0000003895387209 */ /* 0x000fe20007810000 */
[----:B------:R-:W4:Y:S01]  /*4db0*/  MUFU.TANH R132, R132 ;  /* 0x0000008400847308 */ /* 0x000f220000002400 */
[----:B-----5:R-:W-:Y:S02]  /*4dc0*/  FSEL R97, R97, -INF , P4 ;  /* 0xff80000061617808 */ /* 0x020fe40002000000 */
[----:B------:R-:W-:Y:S02]  /*4dd0*/  FSEL R165, R165, -INF , P4 ;  /* 0xff800000a5a57808 */ /* 0x000fe40002000000 */
[----:B------:R-:W-:Y:S02]  /*4de0*/  ISETP.GT.AND P4, PT, R48, 0x90, PT ;  /* 0x000000903000780c */ /* 0x000fe40003f84270 */
[----:B------:R-:W-:Y:S01]  /*4df0*/  FMNMX.FTZ R56, R151, R56, !PT ;  /* 0x0000003897387209 */ /* 0x000fe20007810000 */
[----:B------:R-:W-:Y:S01]  /*4e00*/  MUFU.TANH R34, R34 ;  /* 0x0000002200227308 */ /* 0x000fe20000002400 */
[----:B---3--:R-:W-:-:S02]  /*4e10*/  FSEL R175, R32, -INF , P4 ;  /* 0xff80000020af7808 */ /* 0x008fc40002000000 */
[----:B------:R-:W-:Y:S02]  /*4e20*/  FMNMX.FTZ R32, R11, R12, !PT ;  /* 0x0000000c0b207209 */ /* 0x000fe40007810000 */
[----:B------:R-:W-:Y:S01]  /*4e30*/  FSEL R75, R70, -INF , P2 ;  /* 0xff800000464b7808 */ /* 0x000fe20001000000 */
[----:B------:R-:W-:Y:S01]  /*4e40*/  IMAD.MOV.U32 R70, RZ, RZ, R87 ;  /* 0x000000ffff467224 */ /* 0x000fe200078e0057 */
[----:B------:R-:W-:Y:S01]  /*4e50*/  ISETP.GT.AND P2, PT, R48, 0x69, PT ;  /* 0x000000693000780c */ /* 0x000fe20003f44270 */
[----:B------:R-:W-:Y:S01]  /*4e60*/  MUFU.TANH R24, R24 ;  /* 0x0000001800187308 */ /* 0x000fe20000002400 */
[----:B------:R-:W-:Y:S02]  /*4e70*/  FMNMX.FTZ R56, R153, R56, !PT ;  /* 0x0000003899387209 */ /* 0x000fe40007810000 */
[----:B------:R-:W-:Y:S02]  /*4e80*/  FMNMX.FTZ R32, R13, R32, !PT ;  /* 0x000000200d207209 */ /* 0x000fe40007810000 */
[----:B------:R-:W-:-:S02]  /*4e90*/  FSEL R77, R118, -INF , P3 ;  /* 0xff800000764d7808 */ /* 0x000fc40001800000 */
[----:B------:R-:W-:Y:S01]  /*4ea0*/  ISETP.GT.AND P3, PT, R48, 0x70, PT ;  /* 0x000000703000780c */ /* 0x000fe20003f64270 */
[----:B------:R-:W-:Y:S01]  /*4eb0*/  MUFU.TANH R20, R20 ;  /* 0x0000001400147308 */ /* 0x000fe20000002400 */
[----:B------:R-:W-:Y:S02]  /*4ec0*/  FSEL R157, R58, -INF , P2 ;  /* 0xff8000003a9d7808 */ /* 0x000fe40001000000 */
[----:B------:R-:W-:Y:S02]  /*4ed0*/  FMNMX.FTZ R56, R155, R56, !PT ;  /* 0x000000389b387209 */ /* 0x000fe40007810000 */
[----:B------:R-:W-:Y:S02]  /*4ee0*/  FMNMX.FTZ R32, R15, R32, !PT ;  /* 0x000000200f207209 */ /* 0x000fe40007810000 */
[----:B------:R-:W-:Y:S01]  /*4ef0*/  FSEL R79, R124, -INF , P6 ;  /* 0xff8000007c4f7808 */ /* 0x000fe20003000000 */
[----:B------:R-:W-:Y:S01]  /*4f00*/  MUFU.TANH R38, R38 ;  /* 0x0000002600267308 */ /* 0x000fe20000002400 */
[----:B------:R-:W-:-:S02]  /*4f10*/  ISETP.GT.AND P6, PT, R48, 0x71, PT ;  /* 0x000000713000780c */ /* 0x000fc40003fc4270 */
[----:B------:R-:W-:Y:S02]  /*4f20*/  FSEL R159, R159, -INF , P3 ;  /* 0xff8000009f9f7808 */ /* 0x000fe40001800000 */
[----:B------:R-:W-:Y:S02]  /*4f30*/  FMNMX.FTZ R56, R157, R56, !PT ;  /* 0x000000389d387209 */ /* 0x000fe40007810000 */
[----:B------:R-:W-:Y:S01]  /*4f40*/  FMNMX.FTZ R32, R21, R32, !PT ;  /* 0x0000002015207209 */ /* 0x000fe20007810000 */
[----:B------:R-:W-:Y:S01]  /*4f50*/  MUFU.TANH R28, R28 ;  /* 0x0000001c001c7308 */ /* 0x000fe20000002400 */
[----:B------:R-:W-:Y:S02]  /*4f60*/  FSEL R33, R126, -INF , P5 ;  /* 0xff8000007e217808 */ /* 0x000fe40002800000 */
[----:B------:R-:W-:Y:S02]  /*4f70*/  ISETP.GT.AND P5, PT, R48, 0x78, PT ;  /* 0x000000783000780c */ /* 0x000fe40003fa4270 */
[----:B------:R-:W-:-:S02]  /*4f80*/  FSEL R161, R161, -INF , P6 ;  /* 0xff800000a1a17808 */ /* 0x000fc40003000000 */
[----:B------:R-:W-:Y:S01]  /*4f90*/  FMNMX.FTZ R56, R159, R56, !PT ;  /* 0x000000389f387209 */ /* 0x000fe20007810000 */
[----:B------:R-:W-:Y:S01]  /*4fa0*/  MUFU.TANH R26, R26 ;  /* 0x0000001a001a7308 */ /* 0x000fe20000002400 */
[----:B------:R-:W-:Y:S02]  /*4fb0*/  FMNMX.FTZ R32, R41, R32, !PT ;  /* 0x0000002029207209 */ /* 0x000fe40007810000 */
[----:B0-----:R-:W-:Y:S02]  /*4fc0*/  FSEL R163, R52, -INF , P5 ;  /* 0xff80000034a37808 */ /* 0x001fe40002800000 */
[----:B------:R-:W-:Y:S02]  /*4fd0*/  FMNMX.FTZ R56, R161, R56, !PT ;  /* 0x00000038a1387209 */ /* 0x000fe40007810000 */
[----:B------:R-:W-:Y:S01]  /*4fe0*/  FMNMX.FTZ R32, R43, R32, !PT ;  /* 0x000000202b207209 */ /* 0x000fe20007810000 */
[----:B------:R-:W-:Y:S01]  /*4ff0*/  MUFU.TANH R30, R30 ;  /* 0x0000001e001e7308 */ /* 0x000fe20000002400 */
[----:B------:R-:W-:-:S02]  /*5000*/  FSEL R35, R128, -INF , P2 ;  /* 0xff80000080237808 */ /* 0x000fc40001000000 */
[----:B------:R-:W-:Y:S02]  /*5010*/  ISETP.GT.AND P2, PT, R48, 0x80, PT ;  /* 0x000000803000780c */ /* 0x000fe40003f44270 */
[----:B------:R-:W-:Y:S02]  /*5020*/  FMNMX.FTZ R56, R163, R56, !PT ;  /* 0x00000038a3387209 */ /* 0x000fe40007810000 */
[----:B------:R-:W-:Y:S02]  /*5030*/  FMNMX.FTZ R32, R45, R32, !PT ;  /* 0x000000202d207209 */ /* 0x000fe40007810000 */
[----:B------:R-:W-:Y:S01]  /*5040*/  FSEL R85, R50, -INF , P3 ;  /* 0xff80000032557808 */ /* 0x000fe20001800000 */
[----:B------:R-:W-:Y:S01]  /*5050*/  FMUL.FTZ R50, R37, UR6 ;  /* 0x0000000625327c20 */ /* 0x000fe20008410000 */
[----:B------:R-:W-:Y:S02]  /*5060*/  ISETP.GT.AND P3, PT, R48, 0x81, PT ;  /* 0x000000813000780c */ /* 0x000fe40003f64270 */
[----:B------:R-:W-:-:S02]  /*5070*/  FSEL R167, R167, -INF , P2 ;  /* 0xff800000a7a77808 */ /* 0x000fc40001000000 */
[----:B------:R-:W-:Y:S01]  /*5080*/  FMNMX.FTZ R56, R165, R56, !PT ;  /* 0x00000038a5387209 */ /* 0x000fe20007810000 */
[----:B------:R-:W0:Y:S01]  /*5090*/  MUFU.TANH R50, R50 ;  /* 0x0000003200327308 */ /* 0x000e220000002400 */
[----:B------:R-:W-:Y:S02]  /*50a0*/  FMNMX.FTZ R32, R47, R32, !PT ;  /* 0x000000202f207209 */ /* 0x000fe40007810000 */
[----:B------:R-:W-:Y:S01]  /*50b0*/  FSEL R37, R42, -INF , P6 ;  /* 0xff8000002a257808 */ /* 0x000fe20003000000 */
[----:B------:R-:W-:Y:S01]  /*50c0*/  FMUL.FTZ R42, R25, UR6 ;  /* 0x00000006192a7c20 */ /* 0x000fe20008410000 */
[----:B------:R-:W-:Y:S02]  /*50d0*/  ISETP.GT.AND P6, PT, R48, 0x88, PT ;  /* 0x000000883000780c */ /* 0x000fe40003fc4270 */
[----:B------:R-:W-:Y:S02]  /*50e0*/  FSEL R169, R169, -INF , P3 ;  /* 0xff800000a9a97808 */ /* 0x000fe40001800000 */
[----:B------:R-:W-:Y:S01]  /*50f0*/  FMNMX.FTZ R56, R167, R56, !PT ;  /* 0x00000038a7387209 */ /* 0x000fe20007810000 */
[----:B------:R-:W3:Y:S01]  /*5100*/  MUFU.TANH R42, R42 ;  /* 0x0000002a002a7308 */ /* 0x000ee20000002400 */
[----:B------:R-:W-:-:S02]  /*5110*/  FMNMX.FTZ R32, R49, R32, !PT ;  /* 0x0000002031207209 */ /* 0x000fc40007810000 */
[----:B------:R-:W-:Y:S02]  /*5120*/  FSEL R93, R54, -INF , P5 ;  /* 0xff800000365d7808 */ /* 0x000fe40002800000 */
[----:B------:R-:W-:Y:S02]  /*5130*/  ISETP.GT.AND P5, PT, R48, 0x89, PT ;  /* 0x000000893000780c */ /* 0x000fe40003fa4270 */
[----:B------:R-:W-:Y:S02]  /*5140*/  FSEL R171, R44, -INF , P6 ;  /* 0xff8000002cab7808 */ /* 0x000fe40003000000 */
[----:B------:R-:W-:Y:S02]  /*5150*/  FMNMX.FTZ R56, R169, R56, !PT ;  /* 0x00000038a9387209 */ /* 0x000fe40007810000 */
[----:B------:R-:W-:Y:S02]  /*5160*/  FMNMX.FTZ R32, R51, R32, !PT ;  /* 0x0000002033207209 */ /* 0x000fe40007810000 */
[----:B------:R-:W-:-:S02]  /*5170*/  FSEL R173, R130, -INF , P5 ;  /* 0xff80000082ad7808 */ /* 0x000fc40002800000 */
[----:B------:R-:W-:Y:S02]  /*5180*/  FMNMX.FTZ R56, R171, R56, !PT ;  /* 0x00000038ab387209 */ /* 0x000fe40007810000 */
[----:B------:R-:W-:Y:S02]  /*5190*/  FMNMX.FTZ R32, R53, R32, !PT ;  /* 0x0000002035207209 */ /* 0x000fe40007810000 */
[----:B------:R-:W-:Y:S02]  /*51a0*/  FSEL R109, R109, -INF , P3 ;  /* 0xff8000006d6d7808 */ /* 0x000fe40001800000 */
[----:B------:R-:W-:Y:S02]  /*51b0*/  ISETP.GT.AND P3, PT, R48, 0x91, PT ;  /* 0x000000913000780c */ /* 0x000fe40003f64270 */
[----:B------:R-:W-:Y:S02]  /*51c0*/  FMNMX.FTZ R56, R173, R56, !PT ;  /* 0x00000038ad387209 */ /* 0x000fe40007810000 */
[----:B------:R-:W-:-:S02]  /*51d0*/  FMNMX.FTZ R32, R55, R32, !PT ;  /* 0x0000002037207209 */ /* 0x000fc40007810000 */
[----:B------:R-:W-:Y:S02]  /*51e0*/  FSEL R105, R105, -INF , P2 ;  /* 0xff80000069697808 */ /* 0x000fe40001000000 */
[----:B------:R-:W-:Y:S02]  /*51f0*/  ISETP.GT.AND P2, PT, R48, 0x98, PT ;  /* 0x000000983000780c */ /* 0x000fe40003f44270 */
[----:B-1----:R-:W-:Y:S01]  /*5200*/  FSEL R177, R14, -INF , P3 ;  /* 0xff8000000eb17808 */ /* 0x002fe20001800000 */
[----:B------:R-:W-:Y:S01]  /*5210*/  FMUL.FTZ R14, R29, UR6 ;  /* 0x000000061d0e7c20 */ /* 0x000fe20008410000 */
[----:B------:R-:W-:Y:S02]  /*5220*/  FMNMX.FTZ R56, R175, R56, !PT ;  /* 0x00000038af387209 */ /* 0x000fe40007810000 */
[----:B------:R-:W-:Y:S02]  /*5230*/  FMNMX.FTZ R32, R57, R32, !PT ;  /* 0x0000002039207209 */ /* 0x000fe40007810000 */
[----:B--2---:R-:W-:Y:S01]  /*5240*/  FSEL R25, R46, -INF , P6 ;  /* 0xff8000002e197808 */ /* 0x004fe20003000000 */
[----:B------:R-:W1:Y:S01]  /*5250*/  MUFU.TANH R14, R14 ;  /* 0x0000000e000e7308 */ /* 0x000e620000002400 */
[----:B------:R-:W-:-:S02]  /*5260*/  ISETP.GT.AND P6, PT, R48, 0x99, PT ;  /* 0x000000993000780c */ /* 0x000fc40003fc4270 */
[----:B------:R-:W-:Y:S02]  /*5270*/  FSEL R179, R36, -INF , P2 ;  /* 0xff80000024b37808 */ /* 0x000fe40001000000 */
[----:B------:R-:W-:Y:S02]  /*5280*/  FMNMX.FTZ R56, R177, R56, !PT ;  /* 0x00000038b1387209 */ /* 0x000fe40007810000 */
[----:B------:R-:W-:Y:S02]  /*5290*/  FMNMX.FTZ R32, R59, R32, !PT ;  /* 0x000000203b207209 */ /* 0x000fe40007810000 */
[----:B----4-:R-:W-:Y:S02]  /*52a0*/  FSEL R29, R132, -INF , P5 ;  /* 0xff800000841d7808 */ /* 0x010fe40002800000 */
[----:B------:R-:W-:Y:S02]  /*52b0*/  ISETP.GT.AND P5, PT, R48, 0xa0, PT ;  /* 0x000000a03000780c */ /* 0x000fe40003fa4270 */
[----:B0-----:R-:W-:-:S02]  /*52c0*/  FSEL R181, R50, -INF , P6 ;  /* 0xff80000032b57808 */ /* 0x001fc40003000000 */
[----:B------:R-:W-:Y:S02]  /*52d0*/  FMNMX.FTZ R56, R179, R56, !PT ;  /* 0x00000038b3387209 */ /* 0x000fe40007810000 */
[----:B------:R-:W-:Y:S02]  /*52e0*/  FMNMX.FTZ R32, R61, R32, !PT ;  /* 0x000000203d207209 */ /* 0x000fe40007810000 */
[----:B------:R-:W-:Y:S02]  /*52f0*/  FSEL R139, R34, -INF , P4 ;  /* 0xff800000228b7808 */ /* 0x000fe40002000000 */
[----:B------:R-:W-:Y:S02]  /*5300*/  ISETP.GT.AND P4, PT, R48, 0xa1, PT ;  /* 0x000000a13000780c */ /* 0x000fe40003f84270 */
[----:B------:R-:W-:Y:S02]  /*5310*/  FSEL R183, R24, -INF , P5 ;  /* 0xff80000018b77808 */ /* 0x000fe40002800000 */
[----:B------:R-:W-:-:S02]  /*5320*/  FMNMX.FTZ R56, R181, R56, !PT ;  /* 0x00000038b5387209 */ /* 0x000fc40007810000 */
[----:B------:R-:W-:Y:S02]  /*5330*/  FMNMX.FTZ R32, R63, R32, !PT ;  /* 0x000000203f207209 */ /* 0x000fe40007810000 */
[----:B------:R-:W-:Y:S02]  /*5340*/  FSEL R143, R20, -INF , P3 ;  /* 0xff800000148f7808 */ /* 0x000fe40001800000 */
[----:B------:R-:W-:Y:S01]  /*5350*/  ISETP.GT.AND P3, PT, R48, 0xa8, PT ;  /* 0x000000a83000780c */ /* 0x000fe20003f64270 */
[----:B------:R-:W0:Y:S01]  /*5360*/  MUFU.TANH R20, R39 ;  /* 0x0000002700147308 */ /* 0x000e220000002400 */
[----:B---3--:R-:W-:Y:S02]  /*5370*/  FSEL R185, R42, -INF , P4 ;  /* 0xff8000002ab97808 */ /* 0x008fe40002000000 */
[----:B------:R-:W-:Y:S02]  /*5380*/  FMNMX.FTZ R56, R183, R56, !PT ;  /* 0x00000038b7387209 */ /* 0x000fe40007810000 */
[----:B------:R-:W-:-:S02]  /*5390*/  FMNMX.FTZ R32, R65, R32, !PT ;  /* 0x0000002041207209 */ /* 0x000fc40007810000 */
[----:B------:R-:W-:Y:S02]  /*53a0*/  FSEL R147, R38, -INF , P2 ;  /* 0xff80000026937808 */ /* 0x000fe40001000000 */
[----:B------:R-:W-:Y:S02]  /*53b0*/  ISETP.GT.AND P2, PT, R48, 0xa9, PT ;  /* 0x000000a93000780c */ /* 0x000fe40003f44270 */
[----:B------:R-:W-:Y:S01]  /*53c0*/  FSEL R187, R28, -INF , P3 ;  /* 0xff8000001cbb7808 */ /* 0x000fe20001800000 */
[----:B------:R-:W-:Y:S01]  /*53d0*/  FMUL.FTZ R28, R31, UR6 ;  /* 0x000000061f1c7c20 */ /* 0x000fe20008410000 */
[----:B------:R-:W-:Y:S02]  /*53e0*/  FMNMX.FTZ R56, R185, R56, !PT ;  /* 0x00000038b9387209 */ /* 0x000fe40007810000 */
[----:B------:R-:W-:Y:S02]  /*53f0*/  FMNMX.FTZ R32, R67, R32, !PT ;  /* 0x0000002043207209 */ /* 0x000fe40007810000 */
[----:B-1----:R-:W-:Y:S01]  /*5400*/  FSEL R189, R14, -INF , P2 ;  /* 0xff8000000ebd7808 */ /* 0x002fe20001000000 */
[----:B------:R-:W-:Y:S01]  /*5410*/  MUFU.TANH R28, R28 ;  /* 0x0000001c001c7308 */ /* 0x000fe20000002400 */
[----:B------:R-:W-:-:S02]  /*5420*/  FMNMX.FTZ R56, R187, R56, !PT ;  /* 0x00000038bb387209 */ /* 0x000fc40007810000 */
[----:B------:R-:W-:Y:S02]  /*5430*/  FMNMX.FTZ R32, R69, R32, !PT ;  /* 0x0000002045207209 */ /* 0x000fe40007810000 */
[----:B------:R-:W-:Y:S02]  /*5440*/  FMNMX.FTZ R56, R189, R56, !PT ;  /* 0x00000038bd387209 */ /* 0x000fe40007810000 */
[----:B------:R-:W-:Y:S02]  /*5450*/  FMNMX.FTZ R32, R71, R32, !PT ;  /* 0x0000002047207209 */ /* 0x000fe40007810000 */
[----:B------:R-:W-:Y:S01]  /*5460*/  MOV R64, R87 ;  /* 0x0000005700407202 */ /* 0x000fe20000000f00 */
[----:B------:R-:W1:Y:S01]  /*5470*/  SHFL.BFLY PT, R89, R56, 0x2, 0x1f ;  /* 0x0c401f0038597f89 */ /* 0x000e6200000e0000 */
[----:B------:R-:W-:-:S04]  /*5480*/  FMNMX.FTZ R32, R73, R32, !PT ;  /* 0x0000002049207209 */ /* 0x000fc80007810000 */
[----:B------:R-:W-:-:S04]  /*5490*/  FMNMX.FTZ R32, R75, R32, !PT ;  /* 0x000000204b207209 */ /* 0x000fc80007810000 */
[----:B------:R-:W-:-:S04]  /*54a0*/  FMNMX.FTZ R32, R77, R32, !PT ;  /* 0x000000204d207209 */ /* 0x000fc80007810000 */
[----:B------:R-:W-:-:S04]  /*54b0*/  FMNMX.FTZ R32, R79, R32, !PT ;  /* 0x000000204f207209 */ /* 0x000fc80007810000 */
[----:B------:R-:W-:-:S04]  /*54c0*/  FMNMX.FTZ R32, R33, R32, !PT ;  /* 0x0000002021207209 */ /* 0x000fc80007810000 */
[----:B------:R-:W-:Y:S02]  /*54d0*/  FMNMX.FTZ R32, R83, R32, !PT ;  /* 0x0000002053207209 */ /* 0x000fe40007810000 */
[----:B-1----:R-:W-:Y:S02]  /*54e0*/  FMNMX.FTZ R24, R56, R89, !PT ;  /* 0x0000005938187209 */ /* 0x002fe40007810000 */
[----:B------:R-:W-:-:S03]  /*54f0*/  FMNMX.FTZ R32, R35, R32, !PT ;  /* 0x0000002023207209 */ /* 0x000fc60007810000 */
[----:B------:R-:W1:Y:S01]  /*5500*/  SHFL.BFLY PT, R89, R24, 0x1, 0x1f ;  /* 0x0c201f0018597f89 */ /* 0x000e6200000e0000 */
[----:B------:R-:W-:-:S04]  /*5510*/  FMNMX.FTZ R32, R85, R32, !PT ;  /* 0x0000002055207209 */ /* 0x000fc80007810000 */
[----:B------:R-:W-:-:S04]  /*5520*/  FMNMX.FTZ R32, R37, R32, !PT ;  /* 0x0000002025207209 */ /* 0x000fc80007810000 */
[----:B------:R-:W-:-:S04]  /*5530*/  FMNMX.FTZ R32, R93, R32, !PT ;  /* 0x000000205d207209 */ /* 0x000fc80007810000 */
[----:B------:R-:W-:-:S04]  /*5540*/  FMNMX.FTZ R32, R97, R32, !PT ;  /* 0x0000002061207209 */ /* 0x000fc80007810000 */
[----:B------:R-:W-:-:S04]  /*5550*/  FMNMX.FTZ R32, R105, R32, !PT ;  /* 0x0000002069207209 */ /* 0x000fc80007810000 */
[----:B------:R-:W-:Y:S02]  /*5560*/  FMNMX.FTZ R32, R109, R32, !PT ;  /* 0x000000206d207209 */ /* 0x000fe40007810000 */
[----:B-1----:R-:W-:Y:S01]  /*5570*/  FMNMX.FTZ R89, R24, R89, !PT ;  /* 0x0000005918597209 */ /* 0x002fe20007810000 */
[----:B------:R-:W-:Y:S01]  /*5580*/  FMUL.FTZ R24, R27, UR6 ;  /* 0x000000061b187c20 */ /* 0x000fe20008410000 */
[----:B------:R-:W-:Y:S02]  /*5590*/  FMNMX.FTZ R32, R25, R32, !PT ;  /* 0x0000002019207209 */ /* 0x000fe40007810000 */
[C---:B------:R-:W-:Y:S01]  /*55a0*/  FSETP.NEU.FTZ.AND P0, PT, R89.reuse, -INF , PT ;  /* 0xff8000005900780b */ /* 0x040fe20003f1d000 */
[----:B------:R-:W-:Y:S01]  /*55b0*/  FMUL.FTZ R14, R89, R88 ;  /* 0x00000058590e7220 */ /* 0x000fe20000410000 */
[----:B------:R-:W-:Y:S01]  /*55c0*/  FMNMX.FTZ R32, R29, R32, !PT ;  /* 0x000000201d207209 */ /* 0x000fe20007810000 */
[----:B------:R-:W1:Y:S03]  /*55d0*/  MUFU.TANH R24, R24 ;  /* 0x0000001800187308 */ /* 0x000e660000002400 */
[----:B------:R-:W-:-:S02]  /*55e0*/  FMNMX.FTZ R32, R139, R32, !PT ;  /* 0x000000208b207209 */ /* 0x000fc40007810000 */
[----:B------:R-:W-:Y:S02]  /*55f0*/  FSEL R14, R14, RZ, P0 ;  /* 0x000000ff0e0e7208 */ /* 0x000fe40000000000 */
[----:B------:R-:W-:Y:S02]  /*5600*/  FMNMX.FTZ R32, R143, R32, !PT ;  /* 0x000000208f207209 */ /* 0x000fe40007810000 */
[----:B------:R-:W-:Y:S01]  /*5610*/  ISETP.NE.AND P0, PT, R122, RZ, PT ;  /* 0x000000ff7a00720c */ /* 0x000fe20003f05270 */
[-CC-:B------:R-:W-:Y:S01]  /*5620*/  FFMA.FTZ R190, R125, R88.reuse, -R14.reuse ;  /* 0x000000587dbe7223 */ /* 0x180fe2000001080e */
[----:B0-----:R-:W-:Y:S01]  /*5630*/  FSEL R125, R20, -INF , P6 ;  /* 0xff800000147d7808 */ /* 0x001fe20003000000 */
[--C-:B------:R-:W-:Y:S01]  /*5640*/  FFMA.FTZ R182, R107, R88, -R14.reuse ;  /* 0x000000586bb67223 */ /* 0x100fe2000001080e */
[----:B------:R-:W-:Y:S01]  /*5650*/  FMNMX.FTZ R32, R147, R32, !PT ;  /* 0x0000002093207209 */ /* 0x000fe20007810000 */
[-CC-:B------:R-:W-:Y:S01]  /*5660*/  FFMA.FTZ R107, R127, R88.reuse, -R14.reuse ;  /* 0x000000587f6b7223 */ /* 0x180fe2000001080e */
[----:B------:R-:W-:Y:S01]  /*5670*/  FSEL R127, R26, -INF , P5 ;  /* 0xff8000001a7f7808 */ /* 0x000fe20002800000 */
[--C-:B------:R-:W-:Y:S01]  /*5680*/  FFMA.FTZ R194, R133, R88, -R14.reuse ;  /* 0x0000005885c27223 */ /* 0x100fe2000001080e */
[----:B------:R-:W-:Y:S01]  /*5690*/  FMNMX.FTZ R32, R125, R32, !PT ;  /* 0x000000207d207209 */ /* 0x000fe20007810000 */
[-CC-:B------:R-:W-:Y:S01]  /*56a0*/  FFMA.FTZ R196, R137, R88.reuse, -R14.reuse ;  /* 0x0000005889c47223 */ /* 0x180fe2000001080e */
[----:B-1----:R-:W-:Y:S01]  /*56b0*/  FSEL R133, R24, -INF , P4 ;  /* 0xff80000018857808 */ /* 0x002fe20002000000 */
        /* <DEDUP_REMOVED lines=16> */
[-CC-:B------:R-:W-:Y:S01]  /*57c0*/  FFMA.FTZ R115, R141, R88.reuse, -R14.reuse ;  /* 0x000000588d737223 */ /* 0x180fe2000001080e */
[-CC-:B------:R-:W-:Y:S01]  /*57d0*/  FFMA.FTZ R141, R177, R88.reuse, -R14.reuse ;  /* 0x00000058b18d7223 */ /* 0x180fe2000001080e */
[----:B------:R-:W0:Y:S01]  /*57e0*/  SHFL.BFLY PT, R101, R32, 0x2, 0x1f ;  /* 0x0c401f0020657f89 */ /* 0x000e2200000e0000 */
        /* <DEDUP_REMOVED lines=22> */
[-CC-:B------:R-:W-:Y:S01]  /*5950*/  FFMA.FTZ R131, R169, R88.reuse, -R14.reuse ;  /* 0x00000058a9837223 */ /* 0x180fe2000001080e */
[----:B0-----:R-:W-:Y:S01]  /*5960*/  FMNMX.FTZ R20, R32, R101, !PT ;  /* 0x0000006520147209 */ /* 0x001fe20007810000 */
[-CC-:B------:R-:W-:Y:S01]  /*5970*/  FFMA.FTZ R210, R171, R88.reuse, -R14.reuse ;  /* 0x00000058abd27223 */ /* 0x180fe2000001080e */
[----:B------:R-:W0:Y:S01]  /*5980*/  MUFU.EX2 R180, R180 ;  /* 0x000000b400b47308 */ /* 0x000e220000000800 */
[-CC-:B------:R-:W-:Y:S01]  /*5990*/  FFMA.FTZ R135, R173, R88.reuse, -R14.reuse ;  /* 0x00000058ad877223 */ /* 0x180fe2000001080e */
[-CC-:B------:R-:W-:Y:S01]  /*59a0*/  FFMA.FTZ R212, R175, R88.reuse, -R14.reuse ;  /* 0x00000058afd47223 */ /* 0x180fe2000001080e */
[----:B------:R-:W4:Y:S01]  /*59b0*/  SHFL.BFLY PT, R101, R20, 0x1, 0x1f ;  /* 0x0c201f0014657f89 */ /* 0x000f2200000e0000 */
[-CC-:B------:R-:W-:Y:S01]  /*59c0*/  FFMA.FTZ R145, R181, R88.reuse, -R14.reuse ;  /* 0x00000058b5917223 */ /* 0x180fe2000001080e */
[-CC-:B------:R-:W-:Y:S01]  /*59d0*/  FFMA.FTZ R216, R183, R88.reuse, -R14.reuse ;  /* 0x00000058b7d87223 */ /* 0x180fe2000001080e */
[-CC-:B------:R-:W-:Y:S01]  /*59e0*/  FFMA.FTZ R151, R185, R88.reuse, -R14.reuse ;  /* 0x00000058b9977223 */ /* 0x180fe2000001080e */
[-CC-:B------:R-:W-:Y:S01]  /*59f0*/  FFMA.FTZ R218, R187, R88.reuse, -R14.reuse ;  /* 0x00000058bbda7223 */ /* 0x180fe2000001080e */
[----:B------:R-:W5:Y:S01]  /*5a00*/  MUFU.EX2 R39, R39 ;  /* 0x0000002700277308 */ /* 0x000f620000000800 */
[----:B------:R-:W-:-:S07]  /*5a10*/  FFMA.FTZ R153, R189, R88, -R14 ;  /* 0x00000058bd997223 */ /* 0x000fce000001080e */
[----:B------:R-:W5:Y:S08]  /*5a20*/  MUFU.EX2 R182, R182 ;  /* 0x000000b600b67308 */ /* 0x000f700000000800 */
[----:B------:R-:W5:Y:S01]  /*5a30*/  MUFU.EX2 R91, R91 ;  /* 0x0000005b005b7308 */ /* 0x000f620000000800 */
[----:B----4-:R-:W-:-:S04]  /*5a40*/  FMNMX.FTZ R101, R20, R101, !PT ;  /* 0x0000006514657209 */ /* 0x010fc80007810000 */
[C---:B------:R-:W-:Y:S01]  /*5a50*/  FSETP.NEU.FTZ.AND P2, PT, R101.reuse, -INF , PT ;  /* 0xff8000006500780b */ /* 0x040fe20003f5d000 */
[-C--:B------:R-:W-:Y:S02]  /*5a60*/  FMUL.FTZ R38, R101, R88.reuse ;  /* 0x0000005865267220 */ /* 0x080fe40000410000 */
[----:B------:R-:W4:Y:S03]  /*5a70*/  MUFU.EX2 R184, R184 ;  /* 0x000000b800b87308 */ /* 0x000f260000000800 */
[----:B------:R-:W-:Y:S02]  /*5a80*/  FSEL R38, R38, RZ, P2 ;  /* 0x000000ff26267208 */ /* 0x000fe40001000000 */
[----:B------:R-:W-:Y:S01]  /*5a90*/  ISETP.GE.AND P2, PT, R81, 0xb1, PT ;  /* 0x000000b15100780c */ /* 0x000fe20003f46270 */
[----:B------:R-:W-:Y:S02]  /*5aa0*/  IMAD.MOV.U32 R81, RZ, RZ, R87 ;  /* 0x000000ffff517224 */ /* 0x000fe400078e0057 */
[----:B------:R-:W-:Y:S01]  /*5ab0*/  MUFU.EX2 R95, R95 ;  /* 0x0000005f005f7308 */ /* 0x000fe20000000800 */
[-CC-:B------:R-:W-:Y:S01]  /*5ac0*/  FFMA.FTZ R177, R11, R88.reuse, -R38.reuse ;  /* 0x000000580bb17223 */ /* 0x180fe20000010826 */
[----:B-1----:R-:W-:Y:S01]  /*5ad0*/  FADD.FTZ R11, R176, R27 ;  /* 0x0000001bb00b7221 */ /* 0x002fe20000010000 */
[-CC-:B------:R-:W-:Y:S01]  /*5ae0*/  FFMA.FTZ R12, R12, R88.reuse, -R38.reuse ;  /* 0x000000580c0c7223 */ /* 0x180fe20000010826 */
[-CC-:B------:R-:W-:Y:S01]  /*5af0*/  FFMA.FTZ R179, R13, R88.reuse, -R38.reuse ;  /* 0x000000580db37223 */ /* 0x180fe20000010826 */
[-CC-:B------:R-:W-:Y:S01]  /*5b00*/  FFMA.FTZ R14, R15, R88.reuse, -R38.reuse ;  /* 0x000000580f0e7223 */ /* 0x180fe20000010826 */
[----:B--2---:R-:W-:Y:S01]  /*5b10*/  FADD.FTZ R42, R178, R11 ;  /* 0x0000000bb22a7221 */ /* 0x004fe20000010000 */
[-CC-:B------:R-:W-:Y:S01]  /*5b20*/  FFMA.FTZ R181, R21, R88.reuse, -R38.reuse ;  /* 0x0000005815b57223 */ /* 0x180fe20000010826 */
[----:B------:R-:W-:Y:S01]  /*5b30*/  MUFU.EX2 R177, R177 ;  /* 0x000000b100b17308 */ /* 0x000fe20000000800 */
[-C--:B------:R-:W-:Y:S01]  /*5b40*/  FFMA.FTZ R20, R41, R88.reuse, -R38 ;  /* 0x0000005829147223 */ /* 0x080fe20000010826 */
[----:B---3--:R-:W-:Y:S01]  /*5b50*/  FADD.FTZ R11, R31, R42 ;  /* 0x0000002a1f0b7221 */ /* 0x008fe20000010000 */
[-CC-:B------:R-:W-:Y:S01]  /*5b60*/  FFMA.FTZ R183, R43, R88.reuse, -R38.reuse ;  /* 0x000000582bb77223 */ /* 0x180fe20000010826 */
[-CC-:B------:R-:W-:Y:S01]  /*5b70*/  FFMA.FTZ R24, R45, R88.reuse, -R38.reuse ;  /* 0x000000582d187223 */ /* 0x180fe20000010826 */
[-CC-:B------:R-:W-:Y:S01]  /*5b80*/  FFMA.FTZ R185, R47, R88.reuse, -R38.reuse ;  /* 0x000000582fb97223 */ /* 0x180fe20000010826 */
[----:B0-----:R-:W-:Y:S01]  /*5b90*/  FADD.FTZ R42, R180, R11 ;  /* 0x0000000bb42a7221 */ /* 0x001fe20000010000 */
[-CC-:B------:R-:W-:Y:S01]  /*5ba0*/  FFMA.FTZ R26, R49, R88.reuse, -R38.reuse ;  /* 0x00000058311a7223 */ /* 0x180fe20000010826 */
[----:B------:R-:W0:Y:S01]  /*5bb0*/  MUFU.EX2 R12, R12 ;  /* 0x0000000c000c7308 */ /* 0x000e220000000800 */
[-C--:B------:R-:W-:Y:S01]  /*5bc0*/  FFMA.FTZ R187, R51, R88.reuse, -R38 ;  /* 0x0000005833bb7223 */ /* 0x080fe20000010826 */
[----:B-----5:R-:W-:Y:S01]  /*5bd0*/  FADD.FTZ R11, R39, R42 ;  /* 0x0000002a270b7221 */ /* 0x020fe20000010000 */
[-CC-:B------:R-:W-:Y:S01]  /*5be0*/  FFMA.FTZ R28, R53, R88.reuse, -R38.reuse ;  /* 0x00000058351c7223 */ /* 0x180fe20000010826 */
[-CC-:B------:R-:W-:Y:S01]  /*5bf0*/  FFMA.FTZ R189, R55, R88.reuse, -R38.reuse ;  /* 0x0000005837bd7223 */ /* 0x180fe20000010826 */
[-CC-:B------:R-:W-:Y:S01]  /*5c00*/  FFMA.FTZ R30, R57, R88.reuse, -R38.reuse ;  /* 0x00000058391e7223 */ /* 0x180fe20000010826 */
[----:B------:R-:W-:Y:S01]  /*5c10*/  FADD.FTZ R44, R182, R11 ;  /* 0x0000000bb62c7221 */ /* 0x000fe20000010000 */
[-CC-:B------:R-:W-:Y:S01]  /*5c20*/  FFMA.FTZ R191, R59, R88.reuse, -R38.reuse ;  /* 0x000000583bbf7223 */ /* 0x180fe20000010826 */
[----:B------:R-:W1:Y:S01]  /*5c30*/  MUFU.EX2 R179, R179 ;  /* 0x000000b300b37308 */ /* 0x000e620000000800 */
[-C--:B------:R-:W-:Y:S01]  /*5c40*/  FFMA.FTZ R32, R61, R88.reuse, -R38 ;  /* 0x000000583d207223 */ /* 0x080fe20000010826 */
[----:B------:R-:W-:Y:S01]  /*5c50*/  FADD.FTZ R11, R91, R44 ;  /* 0x0000002c5b0b7221 */ /* 0x000fe20000010000 */
[-CC-:B------:R-:W-:Y:S01]  /*5c60*/  FFMA.FTZ R193, R63, R88.reuse, -R38.reuse ;  /* 0x000000583fc17223 */ /* 0x180fe20000010826 */
[-CC-:B------:R-:W-:Y:S01]  /*5c70*/  FFMA.FTZ R34, R65, R88.reuse, -R38.reuse ;  /* 0x0000005841227223 */ /* 0x180fe20000010826 */
[-CC-:B------:R-:W-:Y:S01]  /*5c80*/  FFMA.FTZ R195, R67, R88.reuse, -R38.reuse ;  /* 0x0000005843c37223 */ /* 0x180fe20000010826 */
[----:B----4-:R-:W-:Y:S01]  /*5c90*/  FADD.FTZ R44, R184, R11 ;  /* 0x0000000bb82c7221 */ /* 0x010fe20000010000 */
[-C--:B------:R-:W-:Y:S01]  /*5ca0*/  FFMA.FTZ R36, R69, R88.reuse, -R38 ;  /* 0x0000005845247223 */ /* 0x080fe20000010826 */
[----:B------:R-:W2:Y:S01]  /*5cb0*/  MUFU.EX2 R186, R186 ;  /* 0x000000ba00ba7308 */ /* 0x000ea20000000800 */
[----:B0-----:R-:W-:Y:S01]  /*5cc0*/  FADD.FTZ R46, R177, R12 ;  /* 0x0000000cb12e7221 */ /* 0x001fe20000010000 */
[----:B------:R-:W-:Y:S01]  /*5cd0*/  FADD.FTZ R13, R95, R44 ;  /* 0x0000002c5f0d7221 */ /* 0x000fe20000010000 */
[-CC-:B------:R-:W-:Y:S01]  /*5ce0*/  FFMA.FTZ R197, R71, R88.reuse, -R38.reuse ;  /* 0x0000005847c57223 */ /* 0x180fe20000010826 */
[-CC-:B------:R-:W-:Y:S01]  /*5cf0*/  FFMA.FTZ R40, R73, R88.reuse, -R38.reuse ;  /* 0x0000005849287223 */ /* 0x180fe20000010826 */
[-CC-:B------:R-:W-:Y:S01]  /*5d00*/  FFMA.FTZ R199, R75, R88.reuse, -R38.reuse ;  /* 0x000000584bc77223 */ /* 0x180fe20000010826 */
[-CC-:B------:R-:W-:Y:S01]  /*5d10*/  FFMA.FTZ R42, R77, R88.reuse, -R38.reuse ;  /* 0x000000584d2a7223 */ /* 0x180fe20000010826 */
[-C--:B------:R-:W-:Y:S01]  /*5d20*/  FFMA.FTZ R201, R79, R88.reuse, -R38 ;  /* 0x000000584fc97223 */ /* 0x080fe20000010826 */
[----:B------:R-:W0:Y:S01]  /*5d30*/  MUFU.EX2 R14, R14 ;  /* 0x0000000e000e7308 */ /* 0x000e220000000800 */
        /* <DEDUP_REMOVED lines=11> */
[-CC-:B------:R-:W-:Y:S01]  /*5df0*/  FFMA.FTZ R25, R25, R88.reuse, -R38.reuse ;  /* 0x0000005819197223 */ /* 0x180fe20000010826 */
[-CC-:B------:R-:W-:Y:S01]  /*5e00*/  FFMA.FTZ R29, R29, R88.reuse, -R38.reuse ;  /* 0x000000581d1d7223 */ /* 0x180fe20000010826 */
[-CC-:B------:R-:W-:Y:S01]  /*5e10*/  FFMA.FTZ R139, R139, R88.reuse, -R38.reuse ;  /* 0x000000588b8b7223 */ /* 0x180fe20000010826 */
[-CC-:B------:R-:W-:Y:S01]  /*5e20*/  FFMA.FTZ R143, R143, R88.reuse, -R38.reuse ;  /* 0x000000588f8f7223 */ /* 0x180fe20000010826 */
[----:B------:R-:W2:Y:S01]  /*5e30*/  MUFU.EX2 R181, R181 ;  /* 0x000000b500b57308 */ /* 0x000ea20000000800 */
[----:B0-----:R-:W-:Y:S01]  /*5e40*/  FADD.FTZ R46, R14, R11 ;  /* 0x0000000b0e2e7221 */ /* 0x001fe20000010000 */
[-CC-:B------:R-:W-:Y:S01]  /*5e50*/  FFMA.FTZ R147, R147, R88.reuse, -R38.reuse ;  /* 0x0000005893937223 */ /* 0x180fe20000010826 */
[-CC-:B------:R-:W-:Y:S01]  /*5e60*/  FFMA.FTZ R125, R125, R88.reuse, -R38.reuse ;  /* 0x000000587d7d7223 */ /* 0x180fe20000010826 */
[-CC-:B------:R-:W-:Y:S01]  /*5e70*/  FFMA.FTZ R127, R127, R88.reuse, -R38.reuse ;  /* 0x000000587f7f7223 */ /* 0x180fe20000010826 */
[-CC-:B------:R-:W-:Y:S01]  /*5e80*/  FFMA.FTZ R133, R133, R88.reuse, -R38.reuse ;  /* 0x0000005885857223 */ /* 0x180fe20000010826 */
[-CC-:B------:R-:W-:Y:S01]  /*5e90*/  FFMA.FTZ R137, R137, R88.reuse, -R38.reuse ;  /* 0x0000005889897223 */ /* 0x180fe20000010826 */
[----:B------:R-:W-:Y:S01]  /*5ea0*/  FFMA.FTZ R149, R149, R88, -R38 ;  /* 0x0000005895957223 */ /* 0x000fe20000010826 */
[----:B------:R-:W0:Y:S01]  /*5eb0*/  MUFU.EX2 R188, R188 ;  /* 0x000000bc00bc7308 */ /* 0x000e220000000800 */
        /* <DEDUP_REMOVED lines=16> */
[----:B0-----:R-:W-:Y:S01]  /*5fc0*/  FADD.FTZ R46, R188, R13 ;  /* 0x0000000dbc2e7221 */ /* 0x001fe20000010000 */
[----:B------:R-:W-:Y:S01]  /*5fd0*/  F2FP.F16.F32.PACK_AB R184, R95, R184 ;  /* 0x000000b85fb8723e */ /* 0x000fe200000000ff */
[--C-:B------:R-:W-:Y:S01]  /*5fe0*/  IMAD.MOV.U32 R69, RZ, RZ, R87.reuse ;  /* 0x000000ffff457224 */ /* 0x100fe200078e0057 */
[----:B------:R-:W-:Y:S01]  /*5ff0*/  F2FP.F16.F32.PACK_AB R186, R99, R186 ;  /* 0x000000ba63ba723e */ /* 0x000fe200000000ff */
[--C-:B------:R-:W-:Y:S01]  /*6000*/  IMAD.MOV.U32 R67, RZ, RZ, R87.reuse ;  /* 0x000000ffff437224 */ /* 0x100fe200078e0057 */
[----:B------:R-:W-:Y:S01]  /*6010*/  MOV R73, R87 ;  /* 0x0000005700497202 */ /* 0x000fe20000000f00 */
[----:B------:R-:W-:Y:S01]  /*6020*/  IMAD.MOV.U32 R65, RZ, RZ, R87 ;  /* 0x000000ffff417224 */ /* 0x000fe200078e0057 */
[----:B------:R-:W0:Y:S01]  /*6030*/  MUFU.EX2 R183, R183 ;  /* 0x000000b700b77308 */ /* 0x000e220000000800 */
[C---:B-1----:R-:W-:Y:S01]  /*6040*/  FADD.FTZ R48, R20.reuse, R11 ;  /* 0x0000000b14307221 */ /* 0x042fe20000010000 */
[----:B------:R-:W-:Y:S01]  /*6050*/  F2FP.F16.F32.PACK_AB R181, R20, R181 ;  /* 0x000000b514b5723e */ /* 0x000fe200000000ff */
[--C-:B------:R-:W-:Y:S01]  /*6060*/  IMAD.MOV.U32 R63, RZ, RZ, R87.reuse ;  /* 0x000000ffff3f7224 */ /* 0x100fe200078e0057 */
[----:B------:R-:W-:Y:S01]  /*6070*/  MOV R55, R87 ;  /* 0x0000005700377202 */ /* 0x000fe20000000f00 */
[----:B------:R-:W-:-:S02]  /*6080*/  IMAD.MOV.U32 R61, RZ, RZ, R87 ;  /* 0x000000ffff3d7224 */ /* 0x000fc400078e0057 */
[--C-:B------:R-:W-:Y:S01]  /*6090*/  IMAD.MOV.U32 R59, RZ, RZ, R87.reuse ;  /* 0x000000ffff3b7224 */ /* 0x100fe200078e0057 */
[----:B------:R-:W1:Y:S01]  /*60a0*/  MUFU.EX2 R190, R190 ;  /* 0x000000be00be7308 */ /* 0x000e620000000800 */
[----:B--2---:R-:W-:Y:S01]  /*60b0*/  FADD.FTZ R13, R103, R46 ;  /* 0x0000002e670d7221 */ /* 0x004fe20000010000 */
[----:B------:R-:W-:Y:S01]  /*60c0*/  FFMA.FTZ R46, R35, R88, -R38 ;  /* 0x00000058232e7223 */ /* 0x000fe20000010826 */
[----:B------:R-:W-:Y:S01]  /*60d0*/  F2FP.F16.F32.PACK_AB R188, R103, R188 ;  /* 0x000000bc67bc723e */ /* 0x000fe200000000ff */
[--C-:B------:R-:W-:Y:S02]  /*60e0*/  IMAD.MOV.U32 R57, RZ, RZ, R87.reuse ;  /* 0x000000ffff397224 */ /* 0x100fe400078e0057 */
[--C-:B------:R-:W-:Y:S02]  /*60f0*/  IMAD.MOV.U32 R53, RZ, RZ, R87.reuse ;  /* 0x000000ffff357224 */ /* 0x100fe400078e0057 */
[----:B------:R-:W2:Y:S01]  /*6100*/  MUFU.EX2 R24, R24 ;  /* 0x0000001800187308 */ /* 0x000ea20000000800 */
[----:B0-----:R-:W-:Y:S01]  /*6110*/  FADD.FTZ R11, R183, R48 ;  /* 0x00000030b70b7221 */ /* 0x001fe20000010000 */
[----:B------:R-:W-:-:S02]  /*6120*/  IMAD.MOV.U32 R51, RZ, RZ, R87 ;  /* 0x000000ffff337224 */ /* 0x000fc400078e0057 */
[--C-:B------:R-:W-:Y:S02]  /*6130*/  IMAD.MOV.U32 R49, RZ, RZ, R87.reuse ;  /* 0x000000ffff317224 */ /* 0x100fe400078e0057 */
[----:B------:R-:W-:Y:S02]  /*6140*/  IMAD.MOV.U32 R47, RZ, RZ, R87 ;  /* 0x000000ffff2f7224 */ /* 0x000fe400078e0057 */
[----:B------:R-:W0:Y:S01]  /*6150*/  MUFU.EX2 R107, R107 ;  /* 0x0000006b006b7308 */ /* 0x000e220000000800 */
[----:B-1----:R-:W-:Y:S01]  /*6160*/  FADD.FTZ R50, R190, R13 ;  /* 0x0000000dbe327221 */ /* 0x002fe20000010000 */
[--C-:B------:R-:W-:Y:S02]  /*6170*/  IMAD.MOV.U32 R45, RZ, RZ, R87.reuse ;  /* 0x000000ffff2d7224 */ /* 0x100fe400078e0057 */
[--C-:B------:R-:W-:Y:S02]  /*6180*/  IMAD.MOV.U32 R43, RZ, RZ, R87.reuse ;  /* 0x000000ffff2b7224 */ /* 0x100fe400078e0057 */
[----:B------:R-:W-:-:S02]  /*6190*/  IMAD.MOV.U32 R41, RZ, RZ, R87 ;  /* 0x000000ffff297224 */ /* 0x000fc400078e0057 */
[----:B------:R-:W1:Y:S01]  /*61a0*/  MUFU.EX2 R185, R185 ;  /* 0x000000b900b97308 */ /* 0x000e620000000800 */
[C---:B--2---:R-:W-:Y:S01]  /*61b0*/  FADD.FTZ R48, R24.reuse, R11 ;  /* 0x0000000b18307221 */ /* 0x044fe20000010000 */
[----:B------:R-:W-:Y:S01]  /*61c0*/  F2FP.F16.F32.PACK_AB R183, R24, R183 ;  /* 0x000000b718b7723e */ /* 0x000fe200000000ff */
[--C-:B------:R-:W-:Y:S02]  /*61d0*/  IMAD.MOV.U32 R39, RZ, RZ, R87.reuse ;  /* 0x000000ffff277224 */ /* 0x100fe400078e0057 */
[--C-:B------:R-:W-:Y:S02]  /*61e0*/  IMAD.MOV.U32 R35, RZ, RZ, R87.reuse ;  /* 0x000000ffff237224 */ /* 0x100fe400078e0057 */
[--C-:B------:R-:W-:Y:S01]  /*61f0*/  IMAD.MOV.U32 R33, RZ, RZ, R87.reuse ;  /* 0x000000ffff217224 */ /* 0x100fe200078e0057 */
[----:B------:R-:W2:Y:S01]  /*6200*/  MUFU.EX2 R192, R192 ;  /* 0x000000c000c07308 */ /* 0x000ea20000000800 */
[C---:B0-----:R-:W-:Y:S01]  /*6210*/  FADD.FTZ R13, R107.reuse, R50 ;  /* 0x000000326b0d7221 */ /* 0x041fe20000010000 */
[----:B------:R-:W-:Y:S01]  /*6220*/  F2FP.F16.F32.PACK_AB R190, R107, R190 ;  /* 0x000000be6bbe723e */ /* 0x000fe200000000ff */
[----:B------:R-:W-:-:S02]  /*6230*/  IMAD.MOV.U32 R31, RZ, RZ, R87 ;  /* 0x000000ffff1f7224 */ /* 0x000fc400078e0057 */
[--C-:B------:R-:W-:Y:S02]  /*6240*/  IMAD.MOV.U32 R27, RZ, RZ, R87.reuse ;  /* 0x000000ffff1b7224 */ /* 0x100fe400078e0057 */
[----:B------:R-:W-:Y:S01]  /*6250*/  IMAD.MOV.U32 R24, RZ, RZ, R87 ;  /* 0x000000ffff187224 */ /* 0x000fe200078e0057 */
        /* <DEDUP_REMOVED lines=10> */
[----:B------:R-:W-:-:S06]  /*6300*/  F2FP.F16.F32.PACK_AB R192, R111, R192 ;  /* 0x000000c06fc0723e */ /* 0x000fcc00000000ff */
[----:B------:R-:W1:Y:S01]  /*6310*/  MUFU.EX2 R28, R28 ;  /* 0x0000001c001c7308 */ /* 0x000e620000000800 */
[----:B--2---:R-:W-:-:S07]  /*6320*/  FADD.FTZ R13, R187, R48 ;  /* 0x00000030bb0d7221 */ /* 0x004fce0000010000 */
[----:B------:R-:W2:Y:S01]  /*6330*/  MUFU.EX2 R189, R189 ;  /* 0x000000bd00bd7308 */ /* 0x000ea20000000800 */
[----:B0-----:R-:W-:Y:S01]  /*6340*/  FADD.FTZ R50, R194, R11 ;  /* 0x0000000bc2327221 */ /* 0x001fe20000010000 */
[----:B------:R-:W-:-:S04]  /*6350*/  @!P1 PRMT R11, RZ, 0x654, R10 ;  /* 0x00000654ff0b9816 */ /* 0x000fc8000000000a */
[----:B------:R2:W-:Y:S02]  /*6360*/  @!P1 SYNCS.ARRIVE.TRANS64.RED.A1T0 RZ, [R11+URZ], RZ ;  /* 0x000000ff0bff99a7 */ /* 0x0005e4000810043f */
[----:B------:R-:W0:Y:S01]  /*6370*/  MUFU.EX2 R113, R113 ;  /* 0x0000007100717308 */ /* 0x000e220000000800 */
[C---:B-1----:R-:W-:Y:S01]  /*6380*/  FADD.FTZ R48, R28.reuse, R13 ;  /* 0x0000000d1c307221 */ /* 0x042fe20000010000 */
[----:B------:R-:W-:Y:S02]  /*6390*/  F2FP.F16.F32.PACK_AB R187, R28, R187 ;  /* 0x000000bb1cbb723e */ /* 0x000fe400000000ff */
[----:B------:R-:W-:-:S04]  /*63a0*/  MOV R28, R87 ;  /* 0x00000057001c7202 */ /* 0x000fc80000000f00 */
[----:B------:R-:W1:Y:S01]  /*63b0*/  MUFU.EX2 R30, R30 ;  /* 0x0000001e001e7308 */ /* 0x000e620000000800 */
[----:B--2---:R-:W-:-:S07]  /*63c0*/  FADD.FTZ R11, R189, R48 ;  /* 0x00000030bd0b7221 */ /* 0x004fce0000010000 */
[----:B------:R-:W2:Y:S01]  /*63d0*/  MUFU.EX2 R196, R196 ;  /* 0x000000c400c47308 */ /* 0x000ea20000000800 */
[C---:B0-----:R-:W-:Y:S01]  /*63e0*/  FADD.FTZ R13, R113.reuse, R50 ;  /* 0x00000032710d7221 */ /* 0x041fe20000010000 */
[----:B------:R-:W-:-:S06]  /*63f0*/  F2FP.F16.F32.PACK_AB R194, R113, R194 ;  /* 0x000000c271c2723e */ /* 0x000fcc00000000ff */
[----:B------:R-:W0:Y:S01]  /*6400*/  MUFU.EX2 R191, R191 ;  /* 0x000000bf00bf7308 */ /* 0x000e220000000800 */
[C---:B-1----:R-:W-:Y:S01]  /*6410*/  FADD.FTZ R48, R30.reuse, R11 ;  /* 0x0000000b1e307221 */ /* 0x042fe20000010000 */
[----:B------:R-:W-:Y:S01]  /*6420*/  F2FP.F16.F32.PACK_AB R189, R30, R189 ;  /* 0x000000bd1ebd723e */ /* 0x000fe200000000ff */
[----:B------:R-:W-:-:S05]  /*6430*/  IMAD.MOV.U32 R30, RZ, RZ, R87 ;  /* 0x000000ffff1e7224 */ /* 0x000fca00078e0057 */
        /* <DEDUP_REMOVED lines=9> */
[----:B------:R-:W-:Y:S01]  /*64d0*/  F2FP.F16.F32.PACK_AB R191, R32, R191 ;  /* 0x000000bf20bf723e */ /* 0x000fe200000000ff */
[----:B------:R-:W-:-:S05]  /*64e0*/  IMAD.MOV.U32 R32, RZ, RZ, R87 ;  /* 0x000000ffff207224 */ /* 0x000fca00078e0057 */
        /* <DEDUP_REMOVED lines=64> */
[----:B------:R-:W-:Y:S02]  /*68f0*/  F2FP.F16.F32.PACK_AB R203, R46, R203 ;  /* 0x000000cb2ecb723e */ /* 0x000fe400000000ff */
[----:B------:R-:W-:-:S04]  /*6900*/  MOV R46, R87 ;  /* 0x00000057002e7202 */ /* 0x000fc80000000f00 */
[----:B------:R-:W2:Y:S01]  /*6910*/  MUFU.EX2 R135, R135 ;  /* 0x0000008700877308 */ /* 0x000ea20000000800 */
[----:B0-----:R-:W-:-:S07]  /*6920*/  FADD.FTZ R56, R210, R13 ;  /* 0x0000000dd2387221 */ /* 0x001fce0000010000 */
[----:B------:R0:W3:Y:S01]  /*6930*/  MUFU.EX2 R10, R37 ;  /* 0x00000025000a7308 */ /* 0x0000e20000000800 */
[----:B-1----:R-:W-:-:S07]  /*6940*/  FADD.FTZ R11, R205, R54 ;  /* 0x00000036cd0b7221 */ /* 0x002fce0000010000 */
[----:B------:R-:W1:Y:S01]  /*6950*/  MUFU.EX2 R212, R212 ;  /* 0x000000d400d47308 */ /* 0x000e620000000800 */
[C---:B--2---:R-:W-:Y:S01]  /*6960*/  FADD.FTZ R13, R135.reuse, R56 ;  /* 0x00000038870d7221 */ /* 0x044fe20000010000 */
[----:B------:R-:W-:Y:S02]  /*6970*/  F2FP.F16.F32.PACK_AB R210, R135, R210 ;  /* 0x000000d287d2723e */ /* 0x000fe400000000ff */
[----:B0-----:R-:W-:-:S04]  /*6980*/  MOV R37, R87 ;  /* 0x0000005700257202 */ /* 0x001fc80000000f00 */
[----:B------:R-:W0:Y:S01]  /*6990*/  MUFU.EX2 R93, R93 ;  /* 0x0000005d005d7308 */ /* 0x000e220000000800 */
[C---:B---3--:R-:W-:Y:S01]  /*69a0*/  FADD.FTZ R54, R10.reuse, R11 ;  /* 0x0000000b0a367221 */ /* 0x048fe20000010000 */
[----:B------:R-:W-:-:S06]  /*69b0*/  F2FP.F16.F32.PACK_AB R205, R10, R205 ;  /* 0x000000cd0acd723e */ /* 0x000fcc00000000ff */
[----:B------:R-:W2:Y:S01]  /*69c0*/  MUFU.EX2 R141, R141 ;  /* 0x0000008d008d7308 */ /* 0x000ea20000000800 */
[----:B-1----:R-:W-:-:S07]  /*69d0*/  FADD.FTZ R56, R212, R13 ;  /* 0x0000000dd4387221 */ /* 0x002fce0000010000 */
[----:B------:R-:W1:Y:S01]  /*69e0*/  MUFU.EX2 R48, R97 ;  /* 0x0000006100307308 */ /* 0x000e620000000800 */
[----:B0-----:R-:W-:-:S07]  /*69f0*/  FADD.FTZ R11, R93, R54 ;  /* 0x000000365d0b7221 */ /* 0x001fce0000010000 */
[----:B------:R-:W0:Y:S01]  /*6a00*/  MUFU.EX2 R214, R214 ;  /* 0x000000d600d67308 */ /* 0x000e220000000800 */
[C---:B--2---:R-:W-:Y:S01]  /*6a10*/  FADD.FTZ R13, R141.reuse, R56 ;  /* 0x000000388d0d7221 */ /* 0x044fe20000010000 */
[----:B------:R-:W-:-:S06]  /*6a20*/  F2FP.F16.F32.PACK_AB R212, R141, R212 ;  /* 0x000000d48dd4723e */ /* 0x000fcc00000000ff */
[----:B------:R-:W2:Y:S01]  /*6a30*/  MUFU.EX2 R105, R105 ;  /* 0x0000006900697308 */ /* 0x000ea20000000800 */
[C---:B-1----:R-:W-:Y:S01]  /*6a40*/  FADD.FTZ R56, R48.reuse, R11 ;  /* 0x0000000b30387221 */ /* 0x042fe20000010000 */
[----:B------:R-:W-:Y:S01]  /*6a50*/  F2FP.F16.F32.PACK_AB R207, R48, R93 ;  /* 0x0000005d30cf723e */ /* 0x000fe200000000ff */
[----:B------:R-:W-:-:S05]  /*6a60*/  IMAD.MOV.U32 R48, RZ, RZ, R87 ;  /* 0x000000ffff307224 */ /* 0x000fca00078e0057 */
        /* <DEDUP_REMOVED lines=12> */
[----:B--2---:R-:W-:-:S07]  /*6b30*/  FADD.FTZ R58, R216, R13 ;  /* 0x0000000dd83a7221 */ /* 0x004fce0000010000 */
[----:B------:R2:W3:Y:S01]  /*6b40*/  MUFU.EX2 R38, R29 ;  /* 0x0000001d00267308 */ /* 0x0004e20000000800 */
[----:B-1----:R-:W-:-:S07]  /*6b50*/  FADD.FTZ R11, R25, R56 ;  /* 0x00000038190b7221 */ /* 0x002fce0000010000 */
[----:B------:R-:W1:Y:S01]  /*6b60*/  MUFU.EX2 R218, R218 ;  /* 0x000000da00da7308 */ /* 0x000e620000000800 */
[C---:B0-----:R-:W-:Y:S01]  /*6b70*/  FADD.FTZ R13, R151.reuse, R58 ;  /* 0x0000003a970d7221 */ /* 0x041fe20000010000 */
[----:B------:R-:W-:Y:S01]  /*6b80*/  F2FP.F16.F32.PACK_AB R216, R151, R216 ;  /* 0x000000d897d8723e */ /* 0x000fe200000000ff */
[----:B--2---:R-:W-:-:S05]  /*6b90*/  IMAD.MOV.U32 R29, RZ, RZ, R87 ;  /* 0x000000ffff1d7224 */ /* 0x004fca00078e0057 */
[----:B------:R-:W0:Y:S01]  /*6ba0*/  MUFU.EX2 R139, R139 ;  /* 0x0000008b008b7308 */ /* 0x000e220000000800 */
[C---:B---3--:R-:W-:Y:S01]  /*6bb0*/  FADD.FTZ R58, R38.reuse, R11 ;  /* 0x0000000b263a7221 */ /* 0x048fe20000010000 */
[----:B------:R-:W-:Y:S01]  /*6bc0*/  F2FP.F16.F32.PACK_AB R211, R38, R25 ;  /* 0x0000001926d3723e */ /* 0x000fe200000000ff */
[--C-:B------:R-:W-:Y:S02]  /*6bd0*/  IMAD.MOV.U32 R38, RZ, RZ, R87.reuse ;  /* 0x000000ffff267224 */ /* 0x100fe400078e0057 */
[----:B------:R-:W-:-:S03]  /*6be0*/  IMAD.MOV.U32 R25, RZ, RZ, R87 ;  /* 0x000000ffff197224 */ /* 0x000fc600078e0057 */
[----:B------:R-:W2:Y:S01]  /*6bf0*/  MUFU.EX2 R52, R143 ;  /* 0x0000008f00347308 */ /* 0x000ea20000000800 */
[----:B-1----:R-:W-:-:S07]  /*6c00*/  FADD.FTZ R60, R218, R13 ;  /* 0x0000000dda3c7221 */ /* 0x002fce0000010000 */
[----:B------:R-:W1:Y:S01]  /*6c10*/  MUFU.EX2 R147, R147 ;  /* 0x0000009300937308 */ /* 0x000e620000000800 */
[----:B0-----:R-:W-:Y:S01]  /*6c20*/  FADD.FTZ R13, R139, R58 ;  /* 0x0000003a8b0d7221 */ /* 0x001fe20000010000 */
[----:B------:R-:W-:-:S06]  /*6c30*/  IMAD.MOV.U32 R58, RZ, RZ, R87 ;  /* 0x000000ffff3a7224 */ /* 0x000fcc00078e0057 */
[----:B------:R-:W0:Y:S01]  /*6c40*/  MUFU.EX2 R54, R125 ;  /* 0x0000007d00367308 */ /* 0x000e220000000800 */
[C---:B--2---:R-:W-:Y:S01]  /*6c50*/  FADD.FTZ R12, R52.reuse, R13 ;  /* 0x0000000d340c7221 */ /* 0x044fe20000010000 */
[----:B------:R-:W-:Y:S01]  /*6c60*/  F2FP.F16.F32.PACK_AB R213, R52, R139 ;  /* 0x0000008b34d5723e */ /* 0x000fe200000000ff */
[----:B------:R-:W-:-:S05]  /*6c70*/  IMAD.MOV.U32 R52, RZ, RZ, R87 ;  /* 0x000000ffff347224 */ /* 0x000fca00078e0057 */
[----:B------:R-:W2:Y:S01]  /*6c80*/  MUFU.EX2 R127, R127 ;  /* 0x0000007f007f7308 */ /* 0x000ea20000000800 */
[----:B-1----:R-:W-:-:S07]  /*6c90*/  FADD.FTZ R13, R147, R12 ;  /* 0x0000000c930d7221 */ /* 0x002fce0000010000 */
[----:B------:R-:W1:Y:S01]  /*6ca0*/  MUFU.EX2 R56, R133 ;  /* 0x0000008500387308 */ /* 0x000e620000000800 */
[C---:B0-----:R-:W-:Y:S01]  /*6cb0*/  FADD.FTZ R14, R54.reuse, R13 ;  /* 0x0000000d360e7221 */ /* 0x041fe20000010000 */
[----:B------:R-:W-:Y:S01]  /*6cc0*/  F2FP.F16.F32.PACK_AB R215, R54, R147 ;  /* 0x0000009336d7723e */ /* 0x000fe200000000ff */
[----:B------:R-:W-:-:S05]  /*6cd0*/  IMAD.MOV.U32 R54, RZ, RZ, R87 ;  /* 0x000000ffff367224 */ /* 0x000fca00078e0057 */
[----:B------:R-:W0:Y:S01]  /*6ce0*/  MUFU.EX2 R137, R137 ;  /* 0x0000008900897308 */ /* 0x000e220000000800 */
[----:B--2---:R-:W-:-:S07]  /*6cf0*/  FADD.FTZ R13, R127, R14 ;  /* 0x0000000e7f0d7221 */ /* 0x004fce0000010000 */
[----:B------:R-:W2:Y:S01]  /*6d00*/  MUFU.EX2 R153, R153 ;  /* 0x0000009900997308 */ /* 0x000ea20000000800 */
[C---:B-1----:R-:W-:Y:S01]  /*6d10*/  FADD.FTZ R10, R56.reuse, R13 ;  /* 0x0000000d380a7221 */ /* 0x042fe20000010000 */
[----:B------:R-:W-:Y:S01]  /*6d20*/  F2FP.F16.F32.PACK_AB R217, R56, R127 ;  /* 0x0000007f38d9723e */ /* 0x000fe200000000ff */
[----:B------:R-:W-:-:S05]  /*6d30*/  IMAD.MOV.U32 R56, RZ, RZ, R87 ;  /* 0x000000ffff387224 */ /* 0x000fca00078e0057 */
[----:B------:R-:W1:Y:S01]  /*6d40*/  MUFU.EX2 R12, R149 ;  /* 0x00000095000c7308 */ /* 0x000e620000000800 */
[----:B0-----:R-:W-:Y:S01]  /*6d50*/  FADD.FTZ R13, R137, R10 ;  /* 0x0000000a890d7221 */ /* 0x001fe20000010000 */
[C---:B--2---:R-:W-:Y:S01]  /*6d60*/  FADD.FTZ R11, R153.reuse, R60 ;  /* 0x0000003c990b7221 */ /* 0x044fe20000010000 */
[----:B------:R-:W-:Y:S01]  /*6d70*/  F2FP.F16.F32.PACK_AB R218, R153, R218 ;  /* 0x000000da99da723e */ /* 0x000fe200000000ff */
[----:B------:R-:W-:Y:S02]  /*6d80*/  IMAD.MOV.U32 R60, RZ, RZ, R87 ;  /* 0x000000ffff3c7224 */ /* 0x000fe400078e0057 */
[C---:B-1----:R-:W-:Y:S01]  /*6d90*/  FADD.FTZ R10, R12.reuse, R13 ;  /* 0x0000000d0c0a7221 */ /* 0x042fe20000010000 */
[----:B------:R-:W-:Y:S01]  /*6da0*/  F2FP.F16.F32.PACK_AB R219, R12, R137 ;  /* 0x000000890cdb723e */ /* 0x000fe200000000ff */
        /* <DEDUP_REMOVED lines=38> */
[----:B------:R-:W-:-:S06]  /*7010*/  ULDC UR7, c[0x0][0x9d8] ;  /* 0x0002760000077ab9 */ /* 0x000fcc0000000800 */
.L_x_5790:
[----:B------:R-:W-:Y:S01]  /*7020*/  UIADD3 UR6, UR60, 0x1, URZ ;  /* 0x000000013c067890 */ /* 0x000fe2000fffe03f */
[----:B------:R-:W-:-:S03]  /*7030*/  ISETP.NE.AND P3, PT, RZ, UR61, PT ;  /* 0x0000003dff007c0c */ /* 0x000fc6000bf65270 */
[----:B------:R-:W-:-:S04]  /*7040*/  UISETP.NE.AND UP0, UPT, UR6, 0x2, UPT ;  /* 0x000000020600788c */ /* 0x000fc8000bf05270 */
[----:B------:R-:W-:Y:S02]  /*7050*/  USEL UR10, URZ, 0x1, UP0 ;  /* 0x000000013f0a7887 */ /* 0x000fe40008000000 */
[----:B------:R-:W-:-:S04]  /*7060*/  USEL UR6, UR6, URZ, UP0 ;  /* 0x0000003f06067287 */ /* 0x000fc80008000000 */
[----:B------:R-:W-:Y:S02]  /*7070*/  LOP3.LUT R16, R15, UR10, RZ, 0x3c, !PT ;  /* 0x0000000a0f107c12 */ /* 0x000fe4000f8e3cff */
[----:B------:R-:W-:Y:S01]  /*7080*/  MOV R2, UR6 ;  /* 0x0000000600027c02 */ /* 0x000fe20008000f00 */
[----:B------:R-:W-:Y:S06]  /*7090*/  @P3 BRA `(.L_x_5782) ;  /* 0x0000000000343947 */ /* 0x000fec0003800000 */
[----:B------:R-:W-:Y:S05]  /*70a0*/  @!P0 BRA `(.L_x_5783) ;  /* 0x0000000000048947 */ /* 0x000fea0003800000 */
[----:B------:R-:W-:Y:S01]  /*70b0*/  BPT.TRAP 0x1 ;  /* 0x000000040000795c */ /* 0x000fe20000300000 */
.L_x_5783:
[----:B------:R-:W0:Y:S01]  /*70c0*/  S2UR UR10, SR_CgaCtaId ;  /* 0x00000000000a79c3 */ /* 0x000e220000008800 */
[----:B------:R-:W-:Y:S01]  /*70d0*/  UMOV UR6, 0x400 ;  /* 0x0000040000067882 */ /* 0x000fe20000000000 */
[----:B------:R-:W-:Y:S01]  /*70e0*/  SHF.L.U32 R21, R16, 0x1f, RZ ;  /* 0x0000001f10157819 */ /* 0x000fe200000006ff */
[----:B0-----:R-:W-:-:S06]  /*70f0*/  ULEA UR6, UR10, UR6, 0x18 ;  /* 0x000000060a067291 */ /* 0x001fcc000f8ec03f */
[----:B------:R-:W-:-:S04]  /*7100*/  LEA R0, R2, UR6, 0x3 ;  /* 0x0000000602007c11 */ /* 0x000fc8000f8e18ff */
[----:B------:R0:W1:Y:S01]  /*7110*/  SYNCS.PHASECHK.TRANS64.TRYWAIT P2, [R0+URZ+0x34830], R21 ;  /* 0x03483015000075a7 */ /* 0x000062000804017f */
[----:B------:R-:W-:Y:S05]  /*7120*/  @!P0 BRA `(.L_x_5784) ;  /* 0x0000000000048947 */ /* 0x000fea0003800000 */
[----:B------:R-:W-:Y:S01]  /*7130*/  BPT.TRAP 0x1 ;  /* 0x000000040000795c */ /* 0x000fe20000300000 */
.L_x_5784:
[----:B-1----:R-:W-:Y:S05]  /*7140*/  @P2 BRA `(.L_x_5782) ;  /* 0x0000000000082947 */ /* 0x002fea0003800000 */
[----:B------:R-:W1:Y:S02]  /*7150*/  SYNCS.PHASECHK.TRANS64.TRYWAIT P2, [R0+URZ+0x34830], R21 ;  /* 0x03483015000075a7 */ /* 0x000e64000804017f */
[----:B-1----:R-:W-:Y:S05]  /*7160*/  @!P2 BRA `(.L_x_5785) ;  /* 0x000000c800d0a947 */ /* 0x002fea0003800000 */
.L_x_5782:
[----:B------:R-:W2:Y:S01]  /*7170*/  S2R R20, SR_TID.X ;  /* 0x0000000000147919 */ /* 0x000ea20000002100 */
[----:B01----:R-:W-:Y:S01]  /*7180*/  IMAD R0, R2, 0xb00, R3 ;  /* 0x00000b0002007824 */ /* 0x003fe200078e0203 */
        /* <DEDUP_REMOVED lines=13> */
[----:B------:R-:W-:Y:S01]  /*7260*/  UMOV UR56, UR14 ;  /* 0x0000000e00387c82 */ /* 0x000fe20008000000 */
[----:B------:R-:W-:Y:S01]  /*7270*/  UMOV UR24, UR14 ;  /* 0x0000000e00187c82 */ /* 0x000fe20008000000 */
[----:B------:R-:W-:Y:S01]  /*7280*/  UMOV UR57, UR15 ;  /* 0x0000000f00397c82 */ /* 0x000fe20008000000 */
[----:B------:R-:W-:Y:S01]  /*7290*/  UMOV UR25, UR15 ;  /* 0x0000000f00197c82 */ /* 0x000fe20008000000 */
[----:B------:R-:W-:Y:S01]  /*72a0*/  UMOV UR58, UR6 ;  /* 0x00000006003a7c82 */ /* 0x000fe20008000000 */
[----:B------:R-:W-:Y:S01]  /*72b0*/  UIADD3 UR26, UR6, 0x80, URZ ;  /* 0x00000080061a7890 */ /* 0x000fe2000fffe03f */
[----:B------:R-:W-:Y:S01]  /*72c0*/  R2UR UR19, R7 ;  /* 0x00000000071372ca */ /* 0x000fe200000e0000 */
        /* <DEDUP_REMOVED lines=11> */
[----:B------:R-:W-:Y:S01]  /*7380*/  VIADD R0, R20, 0x8 ;  /* 0x0000000814007836 */ /* 0x000fe20000000000 */
        /* <DEDUP_REMOVED lines=578> */
[----:B0-----:R-:W-:Y:S05]  /*97b0*/  @P3 BRA `(.L_x_5786) ;  /* 0x0000000000343947 */ /* 0x001fea0003800000 */
[----:B------:R-:W-:Y:S05]  /*97c0*/  @!P0 BRA `(.L_x_5787) ;  /* 0x0000000000048947 */ /* 0x000fea0003800000 */
[----:B------:R-:W-:Y:S01]  /*97d0*/  BPT.TRAP 0x1 ;  /* 0x000000040000795c */ /* 0x000fe20000300000 */
.L_x_5787:
[----:B------:R-:W0:Y:S01]  /*97e0*/  S2UR UR10, SR_CgaCtaId ;  /* 0x00000000000a79c3 */ /* 0x000e220000008800 */
[----:B------:R-:W-:Y:S01]  /*97f0*/  UMOV UR6, 0x400 ;  /* 0x0000040000067882 */ /* 0x000fe20000000000 */
[----:B------:R-:W-:Y:S01]  /*9800*/  SHF.L.U32 R0, R15, 0x1f, RZ ;  /* 0x0000001f0f007819 */ /* 0x000fe200000006ff */
[----:B0-----:R-:W-:-:S04]  /*9810*/  ULEA UR6, UR10, UR6, 0x18 ;  /* 0x000000060a067291 */ /* 0x001fc8000f8ec03f */
[----:B------:R-:W-:-:S09]  /*9820*/  ULEA UR6, UR60, UR6, 0x3 ;  /* 0x000000063c067291 */ /* 0x000fd2000f8e183f */
[----:B------:R0:W1:Y:S01]  /*9830*/  SYNCS.PHASECHK.TRANS64.TRYWAIT P2, [UR6+0x34850], R0 ;  /* 0x03485000ff0075a7 */ /* 0x0000620008040146 */
[----:B------:R-:W-:Y:S05]  /*9840*/  @!P0 BRA `(.L_x_5788) ;  /* 0x0000000000048947 */ /* 0x000fea0003800000 */
[----:B------:R-:W-:Y:S01]  /*9850*/  BPT.TRAP 0x1 ;  /* 0x000000040000795c */ /* 0x000fe20000300000 */
.L_x_5788:
[----:B-1----:R-:W-:Y:S05]  /*9860*/  @P2 BRA `(.L_x_5786) ;  /* 0x0000000000082947 */ /* 0x002fea0003800000 */
[----:B------:R-:W1:Y:S02]  /*9870*/  SYNCS.PHASECHK.TRANS64.TRYWAIT P2, [UR6+0x34850], R0 ;  /* 0x03485000ff0075a7 */ /* 0x000e640008040146 */
[----:B-1----:R-:W-:Y:S05]  /*9880*/  @!P2 BRA `(.L_x_5789) ;  /* 0x000000a4001ca947 */ /* 0x002fea0003800000 */
.L_x_5786:
[----:B------:R-:W2:Y:S01]  /*9890*/  S2UR UR10, SR_CgaCtaId ;  /* 0x00000000000a79c3 */ /* 0x000ea20000008800 */
[----:B------:R-:W-:Y:S01]  /*98a0*/  UMOV UR6, 0x400 ;  /* 0x0000040000067882 */ /* 0x000fe20000000000 */
[----:B------:R-:W-:Y:S01]  /*98b0*/  WARPGROUP.ARRIVE ;  /* 0x00000000000079c5 */ /* 0x000fe20000000000 */
[----:B------:R-:W-:Y:S01]  /*98c0*/  UMOV UR11, 0x40000040 ;  /* 0x40000040000b7882 */ /* 0x000fe20000000000 */
[----:B-1----:R-:W-:Y:S01]  /*98d0*/  FMUL.FTZ R15, R168, UR7 ;  /* 0x00000007a80f7c20 */ /* 0x002fe20008410000 */
        /* <DEDUP_REMOVED lines=19> */
[----:B--2---:R-:W-:Y:S01]  /*9a10*/  ULEA UR6, UR10, UR6, 0x18 ;  /* 0x000000060a067291 */ /* 0x004fe2000f8ec03f */
[----:B------:R-:W-:Y:S01]  /*9a20*/  FMUL.FTZ R149, R149, UR7 ;  /* 0x0000000795957c20 */ /* 0x000fe20008410000 */
[----:B------:R-:W2:Y:S01]  /*9a30*/  MUFU.TANH R169, R169 ;  /* 0x000000a900a97308 */ /* 0x000ea20000002400 */
[----:B-1----:R-:W-:Y:S01]  /*9a40*/  FMNMX.FTZ R173, R15, R12, !PT ;  /* 0x0000000c0fad7209 */ /* 0x002fe20007810000 */
[----:B------:R-:W-:Y:S01]  /*9a50*/  FMUL.FTZ R136, R136, UR7 ;  /* 0x0000000788887c20 */ /* 0x000fe20008410000 */
[----:B------:R-:W-:Y:S01]  /*9a60*/  FMUL.FTZ R137, R137, UR7 ;  /* 0x0000000789897c20 */ /* 0x000fe20008410000 */
[----:B0-----:R-:W-:-:S02]  /*9a70*/  IMAD.U32 R0, RZ, RZ, UR6 ;  /* 0x00000006ff007e24 */ /* 0x001fc4000f8e00ff */
[----:B------:R-:W-:Y:S01]  /*9a80*/  FMUL.FTZ R140, R140, UR7 ;  /* 0x000000078c8c7c20 */ /* 0x000fe20008410000 */
[----:B------:R-:W-:Y:S01]  /*9a90*/  FMUL.FTZ R172, R175, UR7 ;  /* 0x00000007afac7c20 */ /* 0x000fe20008410000 */
[----:B------:R-:W-:Y:S01]  /*9aa0*/  FMUL.FTZ R141, R141, UR7 ;  /* 0x000000078d8d7c20 */ /* 0x000fe20008410000 */
[----:B------:R-:W0:Y:S01]  /*9ab0*/  MUFU.TANH R170, R170 ;  /* 0x000000aa00aa7308 */ /* 0x000e220000002400 */
[----:B------:R-:W-:Y:S01]  /*9ac0*/  R2UR UR6, R0 ;  /* 0x00000000000672ca */ /* 0x000fe200000e0000 */
[----:B------:R-:W-:Y:S01]  /*9ad0*/  FMUL.FTZ R128, R128, UR7 ;  /* 0x0000000780807c20 */ /* 0x000fe20008410000 */
[----:B---3--:R-:W-:Y:S01]  /*9ae0*/  FMNMX.FTZ R174, R20, R173, !PT ;  /* 0x000000ad14ae7209 */ /* 0x008fe20007810000 */
        /* <DEDUP_REMOVED lines=10> */
[----:B------:R-:W-:Y:S01]  /*9b90*/  UIADD3 UR6, UR6, 0x400, URZ ;  /* 0x0000040006067890 */ /* 0x000fe2000fffe03f */
[----:B------:R-:W-:Y:S01]  /*9ba0*/  FMUL.FTZ R113, R113, UR7 ;  /* 0x0000000771717c20 */ /* 0x000fe20008410000 */
[----:B------:R-:W2:Y:S01]  /*9bb0*/  MUFU.TANH R161, R161 ;  /* 0x000000a100a17308 */ /* 0x000ea20000002400 */
[----:B0-----:R-:W-:Y:S01]  /*9bc0*/  FMNMX.FTZ R173, R170, R173, !PT ;  /* 0x000000adaaad7209 */ /* 0x001fe20007810000 */
[----:B------:R-:W-:Y:S01]  /*9bd0*/  USHF.R.U32.HI UR6, URZ, 0x4, UR6 ;  /* 0x000000043f067899 */ /* 0x000fe20008011606 */
[----:B------:R-:W-:Y:S01]  /*9be0*/  FMUL.FTZ R116, R116, UR7 ;  /* 0x0000000774747c20 */ /* 0x000fe20008410000 */
[----:B------:R-:W-:Y:S01]  /*9bf0*/  FMUL.FTZ R117, R117, UR7 ;  /* 0x0000000775757c20 */ /* 0x000fe20008410000 */
[----:B------:R-:W-:Y:S01]  /*9c00*/  FMUL.FTZ R105, R105, UR7 ;  /* 0x0000000769697c20 */ /* 0x000fe20008410000 */
[----:B------:R-:W-:Y:S01]  /*9c10*/  ULOP3.LUT UR6, UR6, 0x3fff, URZ, 0xc0, !UPT ;  /* 0x00003fff06067892 */ /* 0x000fe2000f8ec03f */
[----:B------:R-:W-:Y:S01]  /*9c20*/  FMUL.FTZ R109, R109, UR7 ;  /* 0x000000076d6d7c20 */ /* 0x000fe20008410000 */
[----:B------:R-:W0:Y:S01]  /*9c30*/  MUFU.TANH R164, R164 ;  /* 0x000000a400a47308 */ /* 0x000e220000002400 */
[----:B-1----:R-:W-:Y:S01]  /*9c40*/  FMNMX.FTZ R174, R160, R173, !PT ;  /* 0x000000ada0ae7209 */ /* 0x002fe20007810000 */
[----:B------:R-:W-:Y:S01]  /*9c50*/  ULOP3.LUT UR6, UR6, 0x5800000, URZ, 0xfc, !UPT ;  /* 0x0580000006067892 */ /* 0x000fe2000f8efc3f */
[----:B------:R-:W-:Y:S01]  /*9c60*/  FMUL.FTZ R97, R97, UR7 ;  /* 0x0000000761617c20 */ /* 0x000fe20008410000 */
[----:B------:R-:W-:Y:S01]  /*9c70*/  FMUL.FTZ R101, R101, UR7 ;  /* 0x0000000765657c20 */ /* 0x000fe20008410000 */
[----:B------:R-:W-:Y:S01]  /*9c80*/  FMUL.FTZ R93, R93, UR7 ;  /* 0x000000075d5d7c20 */ /* 0x000fe20008410000 */
[----:B------:R-:W-:Y:S01]  /*9c90*/  UIMAD UR6, UR60, 0xb00, UR6 ;  /* 0x00000b003c0678a4 */ /* 0x000fe2000f8e0206 */
[----:B------:R-:W-:Y:S01]  /*9ca0*/  FMUL.FTZ R162, R162, UR7 ;  /* 0x00000007a2a27c20 */ /* 0x000fe20008410000 */
[----:B------:R-:W1:Y:S01]  /*9cb0*/  MUFU.TANH R165, R165 ;  /* 0x000000a500a57308 */ /* 0x000e620000002400 */
[----:B--2---:R-:W-:Y:S01]  /*9cc0*/  FMNMX.FTZ R173, R161, R174, !PT ;  /* 0x000000aea1ad7209 */ /* 0x004fe20007810000 */
[----:B------:R-:W-:Y:S01]  /*9cd0*/  FMUL.FTZ R163, R163, UR7 ;  /* 0x00000007a3a37c20 */ /* 0x000fe20008410000 */
[----:B------:R-:W-:Y:S01]  /*9ce0*/  FMUL.FTZ R166, R166, UR7 ;  /* 0x00000007a6a67c20 */ /* 0x000fe20008410000 */
[----:B------:R-:W-:Y:S01]  /*9cf0*/  FMUL.FTZ R167, R167, UR7 ;  /* 0x00000007a7a77c20 */ /* 0x000fe20008410000 */
[----:B------:R-:W-:Y:S01]  /*9d00*/  UMOV UR10, UR6 ;  /* 0x00000006000a7c82 */ /* 0x000fe20008000000 */
[----:B------:R-:W-:Y:S01]  /*9d10*/  FMUL.FTZ R154, R154, UR7 ;  /* 0x000000079a9a7c20 */ /* 0x000fe20008410000 */
[----:B------:R-:W-:Y:S01]  /*9d20*/  HGMMA.64x128x16.F32 R24, R176, gdesc[UR8].tnspB, R24, gsb0 ;  /* 0x41e00008b0187df0 */ /* 0x000fe20008000818 */
[----:B------:R-:W-:Y:S01]  /*9d30*/  UIADD3 UR10, UR6, 0x80, URZ ;  /* 0x00000080060a7890 */ /* 0x000fe2000fffe03f */
[----:B------:R-:W2:Y:S01]  /*9d40*/  MUFU.TANH R152, R152 ;  /* 0x0000009800987308 */ /* 0x000ea20000002400 */
[----:B------:R-:W-:Y:S01]  /*9d50*/  UMOV UR11, 0x40000040 ;  /* 0x40000040000b7882 */ /* 0x000fe20000000000 */
[----:B0-----:R-:W-:Y:S01]  /*9d60*/  FMNMX.FTZ R174, R164, R173, !PT ;  /* 0x000000ada4ae7209 */ /* 0x001fe20007810000 */
        /* <DEDUP_REMOVED lines=36> */
[----:B------:R-:W1:Y:S01]  /*9fb0*/  S2R R230, SR_TID.X ;  /* 0x0000000000e67919 */ /* 0x000e620000002100 */
[----:B------:R-:W3:Y:S01]  /*9fc0*/  MUFU.TANH R145, R145 ;  /* 0x0000009100917308 */ /* 0x000ee20000002400 */
[----:B--2---:R-:W-:-:S02]  /*9fd0*/  FMNMX.FTZ R173, R157, R174, !PT ;  /* 0x000000ae9dad7209 */ /* 0x004fc40007810000 */
[C---:B------:R-:W-:Y:S01]  /*9fe0*/  ISETP.GT.AND P2, PT, R14.reuse, RZ, PT ;  /* 0x000000ff0e00720c */ /* 0x040fe20003f44270 */
[----:B------:R-:W-:-:S04]  /*9ff0*/  VIADD R14, R14, 0xffffffff ;  /* 0xffffffff0e0e7836 */ /* 0x000fc80000000000 */
[----:B------:R-:W2:Y:S01]  /*a000*/  MUFU.TANH R148, R148 ;  /* 0x0000009400947308 */ /* 0x000ea20000002400 */
[----:B0-----:R-:W-:Y:S01]  /*a010*/  FMNMX.FTZ R174, R144, R173, !PT ;  /* 0x000000ad90ae7209 */ /* 0x001fe20007810000 */
[----:B------:R-:W-:-:S06]  /*a020*/  FMUL.FTZ R173, R118, UR7 ;  /* 0x0000000776ad7c20 */ /* 0x000fcc0008410000 */
[----:B------:R-:W0:Y:S01]  /*a030*/  MUFU.TANH R149, R149 ;  /* 0x0000009500957308 */ /* 0x000e220000002400 */
[----:B---3--:R-:W-:-:S07]  /*a040*/  FMNMX.FTZ R175, R145, R174, !PT ;  /* 0x000000ae91af7209 */ /* 0x008fce0007810000 */
[----:B------:R-:W3:Y:S01]  /*a050*/  MUFU.TANH R136, R136 ;  /* 0x0000008800887308 */ /* 0x000ee20000002400 */
[----:B--2---:R-:W-:Y:S01]  /*a060*/  FMNMX.FTZ R118, R148, R175, !PT ;  /* 0x000000af94767209 */ /* 0x004fe20007810000 */
[----:B------:R-:W-:Y:S01]  /*a070*/  FMUL.FTZ R175, R104, UR7 ;  /* 0x0000000768af7c20 */ /* 0x000fe20008410000 */
[----:B-1----:R-:W-:-:S05]  /*a080*/  SHF.R.U32.HI R230, RZ, 0x7, R230 ;  /* 0x00000007ffe67819 */ /* 0x002fca00000116e6 */
[----:B------:R-:W1:Y:S08]  /*a090*/  MUFU.TANH R137, R137 ;  /* 0x0000008900897308 */ /* 0x000e700000002400 */
[----:B------:R-:W2:Y:S08]  /*a0a0*/  MUFU.TANH R140, R140 ;  /* 0x0000008c008c7308 */ /* 0x000eb00000002400 */
[----:B------:R-:W4:Y:S08]  /*a0b0*/  MUFU.TANH R141, R141 ;  /* 0x0000008d008d7308 */ /* 0x000f300000002400 */
        /* <DEDUP_REMOVED lines=8> */
[----:B0-----:R-:W-:-:S04]  /*a140*/  FMNMX.FTZ R177, R149, R118, !PT ;  /* 0x0000007695b17209 */ /* 0x001fc80007810000 */
[----:B------:R-:W0:Y:S01]  /*a150*/  MUFU.TANH R124, R124 ;  /* 0x0000007c007c7308 */ /* 0x000e220000002400 */
[----:B---3--:R-:W-:Y:S01]  /*a160*/  FMNMX.FTZ R104, R136, R177, !PT ;  /* 0x000000b188687209 */ /* 0x008fe20007810000 */
[----:B------:R-:W-:Y:S01]  /*a170*/  HGMMA.64x128x16.F32 R24, R180, gdesc[UR8].tnspB, R24, gsb0 ;  /* 0x41e00008b4187df0 */ /* 0x000fe20008000818 */
[----:B------:R-:W-:Y:S01]  /*a180*/  UIADD3 UR10, UR6, 0x100, URZ ;  /* 0x00000100060a7890 */ /* 0x000fe2000fffe03f */
[----:B------:R-:W-:Y:S01]  /*a190*/  UMOV UR11, 0x40000040 ;  /* 0x40000040000b7882 */ /* 0x000fe20000000000 */
[----:B-1----:R-:W-:-:S03]  /*a1a0*/  FMNMX.FTZ R177, R137, R104, !PT ;  /* 0x0000006889b17209 */ /* 0x002fc60007810000 */
[----:B------:R-:W1:Y:S01]  /*a1b0*/  MUFU.TANH R125, R125 ;  /* 0x0000007d007d7308 */ /* 0x000e620000002400 */
[----:B--2---:R-:W-:Y:S01]  /*a1c0*/  FMNMX.FTZ R104, R140, R177, !PT ;  /* 0x000000b18c687209 */ /* 0x004fe20007810000 */
[----:B------:R-:W-:-:S03]  /*a1d0*/  FMUL.FTZ R177, R108, UR7 ;  /* 0x000000076cb17c20 */ /* 0x000fc60008410000 */
[----:B----4-:R-:W-:-:S03]  /*a1e0*/  FMNMX.FTZ R179, R141, R104, !PT ;  /* 0x000000688db37209 */ /* 0x010fc60007810000 */
[----:B------:R-:W2:Y:S01]  /*a1f0*/  MUFU.TANH R112, R112 ;  /* 0x0000007000707308 */ /* 0x000ea20000002400 */
[----:B-----5:R-:W-:-:S04]  /*a200*/  FMNMX.FTZ R104, R128, R179, !PT ;  /* 0x000000b380687209 */ /* 0x020fc80007810000 */
[----:B------:R-:W-:-:S03]  /*a210*/  FMNMX.FTZ R179, R129, R104, !PT ;  /* 0x0000006881b37209 */ /* 0x000fc60007810000 */
[----:B------:R-:W3:Y:S01]  /*a220*/  MUFU.TANH R113, R113 ;  /* 0x0000007100717308 */ /* 0x000ee20000002400 */
[----:B------:R-:W-:Y:S01]  /*a230*/  FMNMX.FTZ R104, R132, R179, !PT ;  /* 0x000000b384687209 */ /* 0x000fe20007810000 */
[----:B------:R-:W-:-:S06]  /*a240*/  FMUL.FTZ R179, R96, UR7 ;  /* 0x0000000760b37c20 */ /* 0x000fcc0008410000 */
        /* <DEDUP_REMOVED lines=17> */
[----:B------:R-:W-:-:S04]  /*a360*/  FMNMX.FTZ R181, R133, R104, !PT ;  /* 0x0000006885b57209 */ /* 0x000fc80007810000 */
[----:B------:R-:W-:Y:S01]  /*a370*/  FMNMX.FTZ R96, R120, R181, !PT ;  /* 0x000000b578607209 */ /* 0x000fe20007810000 */
[----:B------:R-:W-:Y:S01]  /*a380*/  HGMMA.64x128x16.F32 R24, R184, gdesc[UR8].tnspB, R24, gsb0 ;  /* 0x41e00008b8187df0 */ /* 0x000fe20008000818 */
[----:B------:R-:W-:Y:S01]  /*a390*/  UIADD3 UR10, UR6, 0x180, URZ ;  /* 0x00000180060a7890 */ /* 0x000fe2000fffe03f */
[----:B------:R-:W-:Y:S01]  /*a3a0*/  MUFU.TANH R163, R163 ;  /* 0x000000a300a37308 */ /* 0x000fe20000002400 */
[----:B------:R-:W-:Y:S01]  /*a3b0*/  UMOV UR11, 0x40000040 ;  /* 0x40000040000b7882 */ /* 0x000fe20000000000 */
[----:B------:R-:W-:-:S04]  /*a3c0*/  FMNMX.FTZ R181, R121, R96, !PT ;  /* 0x0000006079b57209 */ /* 0x000fc80007810000 */
[----:B0-----:R-:W-:Y:S01]  /*a3d0*/  FMNMX.FTZ R96, R124, R181, !PT ;  /* 0x000000b57c607209 */ /* 0x001fe20007810000 */
[----:B------:R-:W-:Y:S01]  /*a3e0*/  FMUL.FTZ R181, R100, UR7 ;  /* 0x0000000764b57c20 */ /* 0x000fe20008410000 */
[----:B------:R-:W-:Y:S02]  /*a3f0*/  MUFU.TANH R166, R166 ;  /* 0x000000a600a67308 */ /* 0x000fe40000002400 */
[----:B-1----:R-:W-:-:S04]  /*a400*/  FMNMX.FTZ R183, R125, R96, !PT ;  /* 0x000000607db77209 */ /* 0x002fc80007810000 */
[----:B--2---:R-:W-:Y:S02]  /*a410*/  FMNMX.FTZ R96, R112, R183, !PT ;  /* 0x000000b770607209 */ /* 0x004fe40007810000 */
[----:B------:R-:W0:Y:S02]  /*a420*/  MUFU.TANH R181, R181 ;  /* 0x000000b500b57308 */ /* 0x000e240000002400 */
[----:B---3--:R-:W-:-:S04]  /*a430*/  FMNMX.FTZ R183, R113, R96, !PT ;  /* 0x0000006071b77209 */ /* 0x008fc80007810000 */
[----:B----4-:R-:W-:Y:S01]  /*a440*/  FMNMX.FTZ R96, R116, R183, !PT ;  /* 0x000000b774607209 */ /* 0x010fe20007810000 */
[----:B------:R-:W-:Y:S01]  /*a450*/  FMUL.FTZ R183, R88, UR7 ;  /* 0x0000000758b77c20 */ /* 0x000fe20008410000 */
[----:B------:R-:W-:Y:S01]  /*a460*/  MUFU.TANH R167, R167 ;  /* 0x000000a700a77308 */ /* 0x000fe20000002400 */
[----:B------:R-:W1:Y:S01]  /*a470*/  LDC R88, c[0x0][0x988] ;  /* 0x00026200ff587b82 */ /* 0x000e620000000800 */
[----:B-----5:R-:W-:-:S04]  /*a480*/  FMNMX.FTZ R96, R117, R96, !PT ;  /* 0x0000006075607209 */ /* 0x020fc80007810000 */
[----:B------:R-:W-:Y:S02]  /*a490*/  FMNMX.FTZ R96, R175, R96, !PT ;  /* 0x00000060af607209 */ /* 0x000fe40007810000 */
[----:B------:R-:W2:Y:S02]  /*a4a0*/  MUFU.TANH R183, R183 ;  /* 0x000000b700b77308 */ /* 0x000ea40000002400 */
[----:B------:R-:W-:-:S04]  /*a4b0*/  FMNMX.FTZ R96, R105, R96, !PT ;  /* 0x0000006069607209 */ /* 0x000fc80007810000 */
[----:B------:R-:W-:Y:S02]  /*a4c0*/  FMNMX.FTZ R96, R177, R96, !PT ;  /* 0x00000060b1607209 */ /* 0x000fe40007810000 */
[----:B------:R-:W-:Y:S02]  /*a4d0*/  MUFU.TANH R154, R154 ;  /* 0x0000009a009a7308 */ /* 0x000fe40000002400 */
[----:B------:R-:W-:-:S04]  /*a4e0*/  FMNMX.FTZ R96, R109, R96, !PT ;  /* 0x000000606d607209 */ /* 0x000fc80007810000 */
[----:B------:R-:W-:Y:S02]  /*a4f0*/  FMNMX.FTZ R96, R179, R96, !PT ;  /* 0x00000060b3607209 */ /* 0x000fe40007810000 */
[----:B------:R-:W-:Y:S02]  /*a500*/  MUFU.TANH R155, R155 ;  /* 0x0000009b009b7308 */ /* 0x000fe40000002400 */
[----:B------:R-:W-:-:S04]  /*a510*/  FMNMX.FTZ R96, R97, R96, !PT ;  /* 0x0000006061607209 */ /* 0x000fc80007810000 */
[----:B0-----:R-:W-:Y:S02]  /*a520*/  FMNMX.FTZ R96, R181, R96, !PT ;  /* 0x00000060b5607209 */ /* 0x001fe40007810000 */
[----:B------:R-:W-:Y:S02]  /*a530*/  MUFU.TANH R158, R158 ;  /* 0x0000009e009e7308 */ /* 0x000fe40000002400 */
[----:B------:R-:W-:-:S04]  /*a540*/  FMNMX.FTZ R96, R101, R96, !PT ;  /* 0x0000006065607209 */ /* 0x000fc80007810000 */
[----:B--2---:R-:W-:Y:S02]  /*a550*/  FMNMX.FTZ R96, R183, R96, !PT ;  /* 0x00000060b7607209 */ /* 0x004fe40007810000 */
        /* <DEDUP_REMOVED lines=18> */
[----:B------:R-:W0:Y:S08]  /*a680*/  MUFU.TANH R185, R185 ;  /* 0x000000b900b97308 */ /* 0x000e300000002400 */
[----:B------:R-:W2:Y:S08]  /*a690*/  MUFU.TANH R187, R187 ;  /* 0x000000bb00bb7308 */ /* 0x000eb00000002400 */
[----:B------:R-:W-:Y:S01]  /*a6a0*/  MUFU.TANH R134, R134 ;  /* 0x0000008600867308 */ /* 0x000fe20000002400 */
[----:B0-----:R-:W-:-:S07]  /*a6b0*/  FMNMX.FTZ R96, R185, R96, !PT ;  /* 0x00000060b9607209 */ /* 0x001fce0007810000 */
[----:B------:R-:W-:Y:S01]  /*a6c0*/  MUFU.TANH R135, R135 ;  /* 0x0000008700877308 */ /* 0x000fe20000002400 */
[----:B--2---:R-:W-:-:S04]  /*a6d0*/  FMNMX.FTZ R96, R187, R96, !PT ;  /* 0x00000060bb607209 */ /* 0x004fc80007810000 */
[----:B------:R-:W-:-:S03]  /*a6e0*/  FMNMX.FTZ R96, R93, R96, !PT ;  /* 0x000000605d607209 */ /* 0x000fc60007810000 */
[----:B------:R-:W-:Y:S02]  /*a6f0*/  MUFU.TANH R122, R122 ;  /* 0x0000007a007a7308 */ /* 0x000fe40000002400 */
[----:B------:R-:W0:Y:S06]  /*a700*/  SHFL.BFLY PT, R89, R96, 0x2, 0x1f ;  /* 0x0c401f0060597f89 */ /* 0x000e2c00000e0000 */
[----:B------:R-:W-:Y:S08]  /*a710*/  MUFU.TANH R123, R123 ;  /* 0x0000007b007b7308 */ /* 0x000ff00000002400 */
[----:B------:R-:W-:Y:S08]  /*a720*/  MUFU.TANH R126, R126 ;  /* 0x0000007e007e7308 */ /* 0x000ff00000002400 */
[----:B------:R-:W-:Y:S01]  /*a730*/  MUFU.TANH R127, R127 ;  /* 0x0000007f007f7308 */ /* 0x000fe20000002400 */
[----:B0-----:R-:W-:-:S05]  /*a740*/  FMNMX.FTZ R89, R96, R89, !PT ;  /* 0x0000005960597209 */ /* 0x001fca0007810000 */
[----:B------:R-:W0:Y:S02]  /*a750*/  SHFL.BFLY PT, R92, R89, 0x1, 0x1f ;  /* 0x0c201f00595c7f89 */ /* 0x000e2400000e0000 */
[----:B------:R-:W-:Y:S08]  /*a760*/  MUFU.TANH R114, R114 ;  /* 0x0000007200727308 */ /* 0x000ff00000002400 */
[----:B------:R-:W-:Y:S08]  /*a770*/  MUFU.TANH R115, R115 ;  /* 0x0000007300737308 */ /* 0x000ff00000002400 */
[----:B------:R-:W-:Y:S01]  /*a780*/  MUFU.TANH R173, R173 ;  /* 0x000000ad00ad7308 */ /* 0x000fe20000002400 */
[----:B0-----:R-:W-:-:S07]  /*a790*/  FMNMX.FTZ R89, R89, R92, !PT ;  /* 0x0000005c59597209 */ /* 0x001fce0007810000 */
[----:B------:R-:W-:Y:S01]  /*a7a0*/  MUFU.TANH R119, R119 ;  /* 0x0000007700777308 */ /* 0x000fe20000002400 */
[----:B------:R-:W-:-:S04]  /*a7b0*/  FADD.FTZ R231, -R89, R12 ;  /* 0x0000000c59e77221 */ /* 0x000fc80000010100 */
[-C--:B-1----:R-:W-:Y:S01]  /*a7c0*/  FMUL.FTZ R12, R231, R88.reuse ;  /* 0x00000058e70c7220 */ /* 0x082fe20000410000 */
[-C--:B------:R-:W-:Y:S02]  /*a7d0*/  FMUL.FTZ R231, R89, R88.reuse ;  /* 0x0000005859e77220 */ /* 0x080fe40000410000 */
[----:B------:R-:W-:Y:S02]  /*a7e0*/  MUFU.TANH R107, R107 ;  /* 0x0000006b006b7308 */ /* 0x000fe40000002400 */
[-CC-:B------:R-:W-:Y:S01]  /*a7f0*/  FFMA.FTZ R176, R20, R88.reuse, -R231.reuse ;  /* 0x0000005814b07223 */ /* 0x180fe200000108e7 */
[----:B------:R-:W-:Y:S01]  /*a800*/  FMNMX.FTZ R20, R168, R13, !PT ;  /* 0x0000000da8147209 */ /* 0x000fe20007810000 */
[-CC-:B------:R-:W-:Y:S01]  /*a810*/  FFMA.FTZ R178, R169, R88.reuse, -R231.reuse ;  /* 0x00000058a9b27223 */ /* 0x180fe200000108e7 */
[-CC-:B------:R-:W-:Y:S01]  /*a820*/  FFMA.FTZ R15, R15, R88.reuse, -R231.reuse ;  /* 0x000000580f0f7223 */ /* 0x180fe200000108e7 */
[--C-:B------:R-:W-:Y:S01]  /*a830*/  FFMA.FTZ R169, R170, R88, -R231.reuse ;  /* 0x00000058aaa97223 */ /* 0x100fe200000108e7 */
[----:B------:R-:W-:Y:S01]  /*a840*/  FMNMX.FTZ R20, R21, R20, !PT ;  /* 0x0000001415147209 */ /* 0x000fe20007810000 */
[----:B------:R-:W-:Y:S01]  /*a850*/  MUFU.TANH R111, R111 ;  /* 0x0000006f006f7308 */ /* 0x000fe20000002400 */
[-CC-:B------:R-:W-:Y:S01]  /*a860*/  FFMA.FTZ R180, R160, R88.reuse, -R231.reuse ;  /* 0x00000058a0b47223 */ /* 0x180fe200000108e7 */
[-CC-:B------:R-:W-:Y:S01]  /*a870*/  FFMA.FTZ R182, R164, R88.reuse, -R231.reuse ;  /* 0x00000058a4b67223 */ /* 0x180fe200000108e7 */
[-CC-:B------:R-:W-:Y:S01]  /*a880*/  FFMA.FTZ R184, R152, R88.reuse, -R231.reuse ;  /* 0x0000005898b87223 */ /* 0x180fe200000108e7 */
[-CC-:B------:R-:W-:Y:S01]  /*a890*/  FFMA.FTZ R186, R156, R88.reuse, -R231.reuse ;  /* 0x000000589cba7223 */ /* 0x180fe200000108e7 */
[-CC-:B------:R-:W-:Y:S01]  /*a8a0*/  FFMA.FTZ R145, R145, R88.reuse, -R231.reuse ;  /* 0x0000005891917223 */ /* 0x180fe200000108e7 */
[-CC-:B------:R-:W-:Y:S01]  /*a8b0*/  FFMA.FTZ R149, R149, R88.reuse, -R231.reuse ;  /* 0x0000005895957223 */ /* 0x180fe200000108e7 */
[-CC-:B------:R-:W-:Y:S01]  /*a8c0*/  FFMA.FTZ R137, R137, R88.reuse, -R231.reuse ;  /* 0x0000005889897223 */ /* 0x180fe200000108e7 */
        /* <DEDUP_REMOVED lines=11> */
[----:B------:R-:W-:-:S05]  /*a980*/  FFMA.FTZ R187, R187, R88, -R231 ;  /* 0x00000058bbbb7223 */ /* 0x000fca00000108e7 */
[----:B------:R-:W-:Y:S01]  /*a990*/  MUFU.TANH R91, R91 ;  /* 0x0000005b005b7308 */ /* 0x000fe20000002400 */
[----:B------:R-:W-:Y:S02]  /*a9a0*/  WARPGROUP.DEPBAR.LE gsb0, 0x0 ;  /* 0x00008000000079c5 */ /* 0x000fe40000010000 */
[----:B------:R-:W-:Y:S01]  /*a9b0*/  WARPGROUP.ARRIVE ;  /* 0x00000000000079c5 */ /* 0x000fe20000000000 */
[----:B------:R-:W-:Y:S01]  /*a9c0*/  FMUL.FTZ R189, R106, UR7 ;  /* 0x000000076abd7c20 */ /* 0x000fe20008410000 */
[----:B------:R-:W-:-:S03]  /*a9d0*/  FMUL.FTZ R191, R110, UR7 ;  /* 0x000000076ebf7c20 */ /* 0x000fc60008410000 */
[----:B------:R-:W-:Y:S01]  /*a9e0*/  MUFU.TANH R95, R95 ;  /* 0x0000005f005f7308 */ /* 0x000fe20000002400 */
[-CC-:B------:R-:W-:Y:S01]  /*a9f0*/  FFMA.FTZ R188, R144, R88.reuse, -R231.reuse ;  /* 0x0000005890bc7223 */ /* 0x180fe200000108e7 */
[----:B------:R-:W-:Y:S01]  /*aa00*/  FFMA.FTZ R190, R148, R88, -R231 ;  /* 0x0000005894be7223 */ /* 0x000fe200000108e7 */
[----:B------:R-:W-:Y:S01]  /*aa10*/  HGMMA.64x128x16.F32 R24, R192, gdesc[UR8].tnspB, R24, gsb0 ;  /* 0x41e00008c0187df0 */ /* 0x000fe20008000818 */
[----:B------:R-:W-:Y:S01]  /*aa20*/  UIADD3 UR10, UR6, 0x280, URZ ;  /* 0x00000280060a7890 */ /* 0x000fe2000fffe03f */
[----:B------:R-:W-:-:S03]  /*aa30*/  UMOV UR11, 0x40000040 ;  /* 0x40000040000b7882 */ /* 0x000fc60000000000 */
[----:B------:R-:W-:Y:S08]  /*aa40*/  MUFU.TANH R189, R189 ;  /* 0x000000bd00bd7308 */ /* 0x000ff00000002400 */
[----:B------:R-:W-:Y:S08]  /*aa50*/  MUFU.TANH R191, R191 ;  /* 0x000000bf00bf7308 */ /* 0x000ff00000002400 */
[----:B------:R-:W-:Y:S08]  /*aa60*/  MUFU.EX2 R12, R12 ;  /* 0x0000000c000c7308 */ /* 0x000ff00000000800 */
[----:B------:R-:W0:Y:S08]  /*aa70*/  MUFU.EX2 R15, R15 ;  /* 0x0000000f000f7308 */ /* 0x000e300000000800 */
[----:B------:R-:W1:Y:S08]  /*aa80*/  MUFU.EX2 R176, R176 ;  /* 0x000000b000b07308 */ /* 0x000e700000000800 */
[----:B------:R-:W-:Y:S01]  /*aa90*/  MUFU.EX2 R178, R178 ;  /* 0x000000b200b27308 */ /* 0x000fe20000000800 */
[----:B0-----:R-:W-:-:S07]  /*aaa0*/  FFMA.FTZ R11, R12, R11, R15 ;  /* 0x0000000b0c0b7223 */ /* 0x001fce000001000f */
[----:B------:R-:W-:Y:S01]  /*aab0*/  MUFU.EX2 R169, R169 ;  /* 0x000000a900a97308 */ /* 0x000fe20000000800 */
[C---:B-1----:R-:W-:Y:S01]  /*aac0*/  FADD.FTZ R11, R176.reuse, R11 ;  /* 0x0000000bb00b7221 */ /* 0x042fe20000010000 */
        /* <DEDUP_REMOVED lines=14> */
[----:B------:R-:W-:Y:S01]  /*abb0*/  FMUL.FTZ R193, R98, UR7 ;  /* 0x0000000762c17c20 */ /* 0x000fe20008410000 */
[----:B------:R-:W-:Y:S01]  /*abc0*/  FMUL.FTZ R195, R102, UR7 ;  /* 0x0000000766c37c20 */ /* 0x000fe20008410000 */
[-CC-:B------:R-:W-:Y:S01]  /*abd0*/  FFMA.FTZ R192, R136, R88.reuse, -R231.reuse ;  /* 0x0000005888c07223 */ /* 0x180fe200000108e7 */
[----:B------:R-:W-:Y:S01]  /*abe0*/  FFMA.FTZ R194, R140, R88, -R231 ;  /* 0x000000588cc27223 */ /* 0x000fe200000108e7 */
[----:B------:R-:W-:Y:S01]  /*abf0*/  MUFU.EX2 R125, R125 ;  /* 0x0000007d007d7308 */ /* 0x000fe20000000800 */
[----:B------:R-:W-:Y:S01]  /*ac00*/  HGMMA.64x128x16.F32 R24, R196, gdesc[UR8].tnspB, R24, gsb0 ;  /* 0x41e00008c4187df0 */ /* 0x000fe20008000818 */
[----:B------:R-:W-:Y:S01]  /*ac10*/  UIADD3 UR10, UR6, 0x300, URZ ;  /* 0x00000300060a7890 */ /* 0x000fe2000fffe03f */
[----:B------:R-:W-:-:S05]  /*ac20*/  UMOV UR11, 0x40000040 ;  /* 0x40000040000b7882 */ /* 0x000fca0000000000 */
[----:B------:R-:W0:Y:S08]  /*ac30*/  MUFU.TANH R193, R193 ;  /* 0x000000c100c17308 */ /* 0x000e300000002400 */
[----:B------:R-:W1:Y:S08]  /*ac40*/  MUFU.TANH R195, R195 ;  /* 0x000000c300c37308 */ /* 0x000e700000002400 */
        /* <DEDUP_REMOVED lines=11> */
[-CC-:B------:R-:W-:Y:S01]  /*ad00*/  FFMA.FTZ R90, R157, R88.reuse, -R231.reuse ;  /* 0x000000589d5a7223 */ /* 0x180fe200000108e7 */
[----:B------:R-:W-:Y:S01]  /*ad10*/  FMUL.FTZ R199, R94, UR7 ;  /* 0x000000075ec77c20 */ /* 0x000fe20008410000 */
[-CC-:B------:R-:W-:Y:S01]  /*ad20*/  FFMA.FTZ R196, R128, R88.reuse, -R231.reuse ;  /* 0x0000005880c47223 */ /* 0x180fe200000108e7 */
[----:B------:R-:W-:Y:S01]  /*ad30*/  FFMA.FTZ R198, R132, R88, -R231 ;  /* 0x0000005884c67223 */ /* 0x000fe200000108e7 */
[----:B------:R-:W-:Y:S01]  /*ad40*/  HGMMA.64x128x16.F32 R24, R200, gdesc[UR8].tnspB, R24, gsb0 ;  /* 0x41e00008c8187df0 */ /* 0x000fe20008000818 */
[----:B------:R-:W-:Y:S01]  /*ad50*/  UIADD3 UR10, UR6, 0x380, URZ ;  /* 0x00000380060a7890 */ /* 0x000fe2000fffe03f */
[----:B------:R-:W2:Y:S01]  /*ad60*/  MUFU.TANH R197, R197 ;  /* 0x000000c500c57308 */ /* 0x000ea20000002400 */
[----:B------:R-:W-:-:S07]  /*ad70*/  UMOV UR11, 0x40000040 ;  /* 0x40000040000b7882 */ /* 0x000fce0000000000 */
[----:B------:R-:W3:Y:S08]  /*ad80*/  MUFU.TANH R199, R199 ;  /* 0x000000c700c77308 */ /* 0x000ef00000002400 */
[----:B------:R-:W-:Y:S08]  /*ad90*/  MUFU.EX2 R196, R196 ;  /* 0x000000c400c47308 */ /* 0x000ff00000000800 */
[----:B------:R-:W-:Y:S01]  /*ada0*/  MUFU.EX2 R198, R198 ;  /* 0x000000c600c67308 */ /* 0x000fe20000000800 */
[----:B------:R-:W-:-:S02]  /*adb0*/  WARPGROUP.DEPBAR.LE gsb0, 0x0 ;  /* 0x00008000000079c5 */ /* 0x000fc40000010000 */
[----:B------:R-:W-:Y:S01]  /*adc0*/  WARPGROUP.ARRIVE ;  /* 0x00000000000079c5 */ /* 0x000fe20000000000 */
[-CC-:B------:R-:W-:Y:S01]  /*add0*/  FFMA.FTZ R201, R161, R88.reuse, -R231.reuse ;  /* 0x00000058a1c97223 */ /* 0x180fe200000108e7 */
[-CC-:B------:R-:W-:Y:S01]  /*ade0*/  FFMA.FTZ R161, R165, R88.reuse, -R231.reuse ;  /* 0x00000058a5a17223 */ /* 0x180fe200000108e7 */
[--C-:B------:R-:W-:Y:S01]  /*adf0*/  FFMA.FTZ R165, R153, R88, -R231.reuse ;  /* 0x0000005899a57223 */ /* 0x100fe200000108e7 */
[----:B------:R-:W-:Y:S01]  /*ae00*/  FMNMX.FTZ R153, R171, R20, !PT ;  /* 0x00000014ab997209 */ /* 0x000fe20007810000 */
[-CC-:B------:R-:W-:Y:S01]  /*ae10*/  FFMA.FTZ R200, R120, R88.reuse, -R231.reuse ;  /* 0x0000005878c87223 */ /* 0x180fe200000108e7 */
[----:B------:R-:W-:Y:S01]  /*ae20*/  HGMMA.64x128x16.F32 R24, R204, gdesc[UR8].tnspB, R24, gsb0 ;  /* 0x41e00008cc187df0 */ /* 0x000fe20008000818 */
[----:B------:R-:W-:Y:S01]  /*ae30*/  UIADD3 UR10, UR6, 0x400, URZ ;  /* 0x00000400060a7890 */ /* 0x000fe2000fffe03f */
[----:B------:R-:W-:Y:S01]  /*ae40*/  FMNMX.FTZ R157, R172, R153, !PT ;  /* 0x00000099ac9d7209 */ /* 0x000fe20007810000 */
[----:B------:R-:W-:Y:S01]  /*ae50*/  UMOV UR11, 0x40000040 ;  /* 0x40000040000b7882 */ /* 0x000fe20000000000 */
[----:B------:R4:W-:Y:S01]  /*ae60*/  MUFU.EX2 R153, R90 ;  /* 0x0000005a00997308 */ /* 0x0009e20000000800 */
[----:B------:R-:W-:Y:S01]  /*ae70*/  FFMA.FTZ R202, R124, R88, -R231 ;  /* 0x000000587cca7223 */ /* 0x000fe200000108e7 */
[----:B------:R-:W-:Y:S01]  /*ae80*/  FMNMX.FTZ R20, R162, R157, !PT ;  /* 0x0000009da2147209 */ /* 0x000fe20007810000 */
[----:B------:R-:W-:Y:S01]  /*ae90*/  @!P1 IMAD R120, R2, 0x8, R0 ;  /* 0x0000000802789824 */ /* 0x000fe200078e0200 */
[----:B------:R-:W-:-:S02]  /*aea0*/  IADD3 R124, -R230, 0xb, RZ ;  /* 0x0000000be67c7810 */ /* 0x000fc40007ffe1ff */
[----:B------:R-:W-:Y:S01]  /*aeb0*/  FMNMX.FTZ R157, R163, R20, !PT ;  /* 0x00000014a39d7209 */ /* 0x000fe20007810000 */
[----:B------:R-:W-:Y:S01]  /*aec0*/  @!P1 VIADD R120, R120, 0x34840 ;  /* 0x0003484078789836 */ /* 0x000fe20000000000 */
[----:B------:R-:W-:Y:S02]  /*aed0*/  MUFU.EX2 R201, R201 ;  /* 0x000000c900c97308 */ /* 0x000fe40000000800 */
[----:B------:R-:W-:Y:S02]  /*aee0*/  FMNMX.FTZ R20, R166, R157, !PT ;  /* 0x0000009da6147209 */ /* 0x000fe40007810000 */
[----:B------:R-:W-:Y:S02]  /*aef0*/  @!P1 PRMT R128, RZ, 0x654, R120 ;  /* 0x00000654ff809816 */ /* 0x000fe40000000078 */
        /* <DEDUP_REMOVED lines=20> */
[----:B------:R-:W-:-:S03]  /*b040*/  FFMA.FTZ R157, R129, R88, -R231 ;  /* 0x00000058819d7223 */ /* 0x000fc600000108e7 */
[----:B------:R-:W-:-:S03]  /*b050*/  FMNMX.FTZ R129, R135, R20, !PT ;  /* 0x0000001487817209 */ /* 0x000fc60007810000 */
[----:B------:R-:W-:Y:S01]  /*b060*/  MUFU.EX2 R157, R157 ;  /* 0x0000009d009d7308 */ /* 0x000fe20000000800 */
        /* <DEDUP_REMOVED lines=15> */
[----:B------:R-:W-:Y:S01]  /*b160*/  FMNMX.FTZ R20, R99, R20, !PT ;  /* 0x0000001463147209 */ /* 0x000fe20007810000 */
[----:B------:R-:W-:Y:S02]  /*b170*/  WARPGROUP.DEPBAR.LE gsb0, 0x0 ;  /* 0x00008000000079c5 */ /* 0x000fe40000010000 */
[----:B------:R-:W-:Y:S01]  /*b180*/  WARPGROUP.ARRIVE ;  /* 0x00000000000079c5 */ /* 0x000fe20000000000 */
[----:B-1----:R-:W-:Y:S01]  /*b190*/  FMNMX.FTZ R20, R195, R20, !PT ;  /* 0x00000014c3147209 */ /* 0x002fe20007810000 */
[-CC-:B------:R-:W-:Y:S01]  /*b1a0*/  FFMA.FTZ R204, R112, R88.reuse, -R231.reuse ;  /* 0x0000005870cc7223 */ /* 0x180fe200000108e7 */
[----:B------:R-:W-:Y:S02]  /*b1b0*/  FFMA.FTZ R206, R116, R88, -R231 ;  /* 0x0000005874ce7223 */ /* 0x000fe400000108e7 */
[----:B------:R-:W-:Y:S01]  /*b1c0*/  FMNMX.FTZ R20, R103, R20, !PT ;  /* 0x0000001467147209 */ /* 0x000fe20007810000 */
[----:B------:R-:W-:Y:S01]  /*b1d0*/  HGMMA.64x128x16.F32 R24, R208, gdesc[UR8].tnspB, R24, gsb0 ;  /* 0x41e00008d0187df0 */ /* 0x000fe20008000818 */
[----:B------:R-:W-:Y:S01]  /*b1e0*/  UIADD3 UR10, UR6, 0x480, URZ ;  /* 0x00000480060a7890 */ /* 0x000fe2000fffe03f */
[----:B------:R-:W-:Y:S01]  /*b1f0*/  MUFU.EX2 R204, R204 ;  /* 0x000000cc00cc7308 */ /* 0x000fe20000000800 */
[----:B------:R-:W-:Y:S01]  /*b200*/  UMOV UR11, 0x40000040 ;  /* 0x40000040000b7882 */ /* 0x000fe20000000000 */
[----:B------:R-:W-:Y:S01]  /*b210*/  UIADD3 UR6, UR6, 0x500, URZ ;  /* 0x0000050006067890 */ /* 0x000fe2000fffe03f */
[----:B--2---:R-:W-:-:S04]  /*b220*/  FMNMX.FTZ R20, R197, R20, !PT ;  /* 0x00000014c5147209 */ /* 0x004fc80007810000 */
[----:B------:R-:W-:Y:S01]  /*b230*/  FMNMX.FTZ R20, R91, R20, !PT ;  /* 0x000000145b147209 */ /* 0x000fe20007810000 */
[----:B------:R-:W-:Y:S03]  /*b240*/  MUFU.EX2 R206, R206 ;  /* 0x000000ce00ce7308 */ /* 0x000fe60000000800 */
[----:B---3--:R-:W-:-:S04]  /*b250*/  FMNMX.FTZ R20, R199, R20, !PT ;  /* 0x00000014c7147209 */ /* 0x008fc80007810000 */
[----:B----4-:R-:W-:Y:S01]  /*b260*/  FMNMX.FTZ R90, R95, R20, !PT ;  /* 0x000000145f5a7209 */ /* 0x010fe20007810000 */
[----:B------:R-:W-:-:S04]  /*b270*/  FFMA.FTZ R20, R179, R88, -R231 ;  /* 0x00000058b3147223 */ /* 0x000fc800000108e7 */
[----:B------:R-:W0:Y:S02]  /*b280*/  SHFL.BFLY PT, R133, R90, 0x2, 0x1f ;  /* 0x0c401f005a857f89 */ /* 0x000e2400000e0000 */
[----:B------:R-:W1:Y:S01]  /*b290*/  MUFU.EX2 R20, R20 ;  /* 0x0000001400147308 */ /* 0x000e620000000800 */
[----:B0-----:R-:W-:Y:S01]  /*b2a0*/  FMNMX.FTZ R94, R90, R133, !PT ;  /* 0x000000855a5e7209 */ /* 0x001fe20007810000 */
[-CC-:B------:R-:W-:Y:S01]  /*b2b0*/  FFMA.FTZ R133, R101, R88.reuse, -R231.reuse ;  /* 0x0000005865857223 */ /* 0x180fe200000108e7 */
[----:B------:R-:W-:-:S05]  /*b2c0*/  FFMA.FTZ R90, R181, R88, -R231 ;  /* 0x00000058b55a7223 */ /* 0x000fca00000108e7 */
[----:B------:R-:W-:Y:S08]  /*b2d0*/  MUFU.EX2 R133, R133 ;  /* 0x0000008500857308 */ /* 0x000ff00000000800 */
[----:B------:R-:W0:Y:S01]  /*b2e0*/  MUFU.EX2 R90, R90 ;  /* 0x0000005a005a7308 */ /* 0x000e220000000800 */
[----:B------:R-:W-:Y:S02]  /*b2f0*/  WARPGROUP.DEPBAR.LE gsb0, 0x0 ;  /* 0x00008000000079c5 */ /* 0x000fe40000010000 */
[----:B------:R-:W-:Y:S01]  /*b300*/  WARPGROUP.ARRIVE ;  /* 0x00000000000079c5 */ /* 0x000fe20000000000 */
[-CC-:B------:R-:W-:Y:S01]  /*b310*/  FFMA.FTZ R210, R177, R88.reuse, -R231.reuse ;  /* 0x00000058b1d27223 */ /* 0x180fe200000108e7 */
[-CC-:B------:R-:W-:Y:S01]  /*b320*/  FFMA.FTZ R208, R175, R88.reuse, -R231.reuse ;  /* 0x00000058afd07223 */ /* 0x180fe200000108e7 */
[----:B------:R-:W2:Y:S01]  /*b330*/  SHFL.BFLY PT, R177, R94, 0x1, 0x1f ;  /* 0x0c201f005eb17f89 */ /* 0x000ea200000e0000 */
[-CC-:B------:R-:W-:Y:S01]  /*b340*/  FFMA.FTZ R175, R185, R88.reuse, -R231.reuse ;  /* 0x00000058b9af7223 */ /* 0x180fe200000108e7 */
[----:B------:R-:W-:Y:S01]  /*b350*/  FFMA.FTZ R231, R93, R88, -R231 ;  /* 0x000000585de77223 */ /* 0x000fe200000108e7 */
[----:B------:R-:W-:Y:S01]  /*b360*/  HGMMA.64x128x16.F32 R24, R212, gdesc[UR8].tnspB, R24, gsb0 ;  /* 0x41e00008d4187df0 */ /* 0x000fe20008000818 */
[----:B------:R-:W-:Y:S01]  /*b370*/  UMOV UR10, UR6 ;  /* 0x00000006000a7c82 */ /* 0x000fe20008000000 */
[----:B------:R-:W-:Y:S01]  /*b380*/  UMOV UR11, 0x40000040 ;  /* 0x40000040000b7882 */ /* 0x000fe20000000000 */
[----:B------:R-:W-:Y:S08]  /*b390*/  MUFU.EX2 R208, R208 ;  /* 0x000000d000d07308 */ /* 0x000ff00000000800 */
[----:B------:R-:W-:Y:S08]  /*b3a0*/  MUFU.EX2 R210, R210 ;  /* 0x000000d200d27308 */ /* 0x000ff00000000800 */
[----:B------:R-:W-:Y:S01]  /*b3b0*/  MUFU.EX2 R175, R175 ;  /* 0x000000af00af7308 */ /* 0x000fe20000000800 */
[----:B--2---:R-:W-:-:S05]  /*b3c0*/  FMNMX.FTZ R101, R94, R177, !PT ;  /* 0x000000b15e657209 */ /* 0x004fca0007810000 */
[C---:B------:R-:W-:Y:S01]  /*b3d0*/  FADD.FTZ R93, -R101.reuse, R13 ;  /* 0x0000000d655d7221 */ /* 0x040fe20000010100 */
[-C--:B------:R-:W-:Y:S01]  /*b3e0*/  FMUL.FTZ R181, R101, R88.reuse ;  /* 0x0000005865b57220 */ /* 0x080fe20000410000 */
[----:B------:R2:W-:Y:S02]  /*b3f0*/  MUFU.EX2 R94, R187 ;  /* 0x000000bb005e7308 */ /* 0x0005e40000000800 */
        /* <DEDUP_REMOVED lines=11> */
[----:B------:R-:W-:Y:S01]  /*b4b0*/  FFMA.FTZ R131, R135, R88, -R181 ;  /* 0x0000005887837223 */ /* 0x000fe200000108b5 */
[----:B------:R-:W-:-:S02]  /*b4c0*/  IMAD.U32 R135, RZ, RZ, UR60 ;  /* 0x0000003cff877e24 */ /* 0x000fc4000f8e00ff */
[-CC-:B------:R-:W-:Y:S01]  /*b4d0*/  FFMA.FTZ R185, R154, R88.reuse, -R181.reuse ;  /* 0x000000589ab97223 */ /* 0x180fe200000108b5 */
[----:B------:R-:W-:Y:S01]  /*b4e0*/  MUFU.EX2 R96, R96 ;  /* 0x0000006000607308 */ /* 0x000fe20000000800 */
[-CC-:B------:R-:W-:Y:S01]  /*b4f0*/  FFMA.FTZ R21, R130, R88.reuse, -R181.reuse ;  /* 0x0000005882157223 */ /* 0x180fe200000108b5 */
[-CC-:B------:R-:W-:Y:S01]  /*b500*/  FFMA.FTZ R122, R122, R88.reuse, -R181.reuse ;  /* 0x000000587a7a7223 */ /* 0x180fe200000108b5 */
[----:B------:R-:W-:Y:S02]  /*b510*/  @!P1 IMAD R130, R135, 0x8, R0 ;  /* 0x0000000887829824 */ /* 0x000fe400078e0200 */
[-CC-:B------:R-:W-:Y:S01]  /*b520*/  FFMA.FTZ R110, R155, R88.reuse, -R181.reuse ;  /* 0x000000589b6e7223 */ /* 0x180fe200000108b5 */
[-CC-:B--2---:R-:W-:Y:S01]  /*b530*/  FFMA.FTZ R187, R158, R88.reuse, -R181.reuse ;  /* 0x000000589ebb7223 */ /* 0x184fe200000108b5 */
[-CC-:B------:R-:W-:Y:S01]  /*b540*/  FFMA.FTZ R106, R159, R88.reuse, -R181.reuse ;  /* 0x000000589f6a7223 */ /* 0x180fe200000108b5 */
[-CC-:B------:R-:W-:Y:S01]  /*b550*/  FFMA.FTZ R205, R114, R88.reuse, -R181.reuse ;  /* 0x0000005872cd7223 */ /* 0x180fe200000108b5 */
[----:B------:R-:W-:Y:S01]  /*b560*/  MUFU.EX2 R177, R177 ;  /* 0x000000b100b17308 */ /* 0x000fe20000000800 */
[-CC-:B------:R-:W-:Y:S01]  /*b570*/  FFMA.FTZ R104, R146, R88.reuse, -R181.reuse ;  /* 0x0000005892687223 */ /* 0x180fe200000108b5 */
[-CC-:B------:R-:W-:Y:S01]  /*b580*/  FFMA.FTZ R203, R126, R88.reuse, -R181.reuse ;  /* 0x000000587ecb7223 */ /* 0x180fe200000108b5 */
[----:B------:R-:W-:Y:S01]  /*b590*/  FFMA.FTZ R155, R147, R88, -R181 ;  /* 0x00000058939b7223 */ /* 0x000fe200000108b5 */
[----:B------:R-:W-:-:S02]  /*b5a0*/  @!P1 VIADD R130, R130, 0x34860 ;  /* 0x0003486082829836 */ /* 0x000fc40000000000 */
[-CC-:B------:R-:W-:Y:S01]  /*b5b0*/  FFMA.FTZ R102, R150, R88.reuse, -R181.reuse ;  /* 0x0000005896667223 */ /* 0x180fe200000108b5 */
[-CC-:B------:R-:W-:Y:S01]  /*b5c0*/  FFMA.FTZ R147, R151, R88.reuse, -R181.reuse ;  /* 0x0000005897937223 */ /* 0x180fe200000108b5 */
[-CC-:B------:R-:W-:Y:S01]  /*b5d0*/  FFMA.FTZ R127, R127, R88.reuse, -R181.reuse ;  /* 0x000000587f7f7223 */ /* 0x180fe200000108b5 */
[----:B------:R-:W-:Y:S01]  /*b5e0*/  MUFU.EX2 R179, R179 ;  /* 0x000000b300b37308 */ /* 0x000fe20000000800 */
[----:B------:R-:W-:Y:S01]  /*b5f0*/  @!P1 PRMT R130, RZ, 0x654, R130 ;  /* 0x00000654ff829816 */ /* 0x000fe20000000082 */
        /* <DEDUP_REMOVED lines=11> */
[----:B------:R-:W-:-:S03]  /*b6b0*/  R2UR UR60, R2 ;  /* 0x00000000023c72ca */ /* 0x000fc600000e0000 */
        /* <DEDUP_REMOVED lines=11> */
[----:B-1----:R-:W-:Y:S02]  /*b770*/  F2FP.F16.F32.PACK_AB R212, R97, R20 ;  /* 0x0000001461d4723e */ /* 0x002fe400000000ff */
[----:B0-----:R-:W-:Y:S02]  /*b780*/  F2FP.F16.F32.PACK_AB R214, R133, R90 ;  /* 0x0000005a85d6723e */ /* 0x001fe400000000ff */
[----:B------:R-:W0:Y:S01]  /*b790*/  MUFU.EX2 R155, R155 ;  /* 0x0000009b009b7308 */ /* 0x000e220000000800 */
[----:B------:R-:W-:Y:S07]  /*b7a0*/  HGMMA.64x128x16.F32 R24, R216, gdesc[UR8].tnspB, R24, gsb0 ;  /* 0x41e00008d8187df0 */ /* 0x000fee0008000818 */
[----:B------:R-:W-:Y:S08]  /*b7b0*/  MUFU.EX2 R102, R102 ;  /* 0x0000006600667308 */ /* 0x000ff00000000800 */
[----:B------:R-:W1:Y:S01]  /*b7c0*/  MUFU.EX2 R147, R147 ;  /* 0x0000009300937308 */ /* 0x000e620000000800 */
[----:B0-----:R-:W-:-:S07]  /*b7d0*/  F2FP.F16.F32.PACK_AB R189, R155, R104 ;  /* 0x000000689bbd723e */ /* 0x001fce00000000ff */
[----:B------:R-:W-:Y:S08]  /*b7e0*/  MUFU.EX2 R100, R100 ;  /* 0x0000006400647308 */ /* 0x000ff00000000800 */
        /* <DEDUP_REMOVED lines=16> */
[----:B------:R1:W-:Y:S06]  /*b8f0*/  BAR.ARV R124, 0x100 ;  /* 0x0004007c0000751d */ /* 0x0003ec0000002000 */
[----:B------:R2:W-:Y:S01]  /*b900*/  @!P1 SYNCS.ARRIVE.TRANS64.RED.A1T0 RZ, [R128+URZ], RZ ;  /* 0x000000ff80ff99a7 */ /* 0x0005e2000810043f */
[----:B------:R-:W-:Y:S01]  /*b910*/  MUFU.EX2 R95, R95 ;  /* 0x0000005f005f7308 */ /* 0x000fe20000000800 */
[----:B-1----:R-:W-:Y:S01]  /*b920*/  FADD.FTZ R124, R178, R11 ;  /* 0x0000000bb27c7221 */ /* 0x002fe20000010000 */
[----:B------:R-:W-:Y:S01]  /*b930*/  FFMA.FTZ R11, R123, R88, -R181 ;  /* 0x000000587b0b7223 */ /* 0x000fe200000108b5 */
[----:B0-----:R-:W-:Y:S01]  /*b940*/  F2FP.F16.F32.PACK_AB R218, R13, R94 ;  /* 0x0000005e0dda723e */ /* 0x001fe200000000ff */
[-C--:B------:R-:W-:Y:S01]  /*b950*/  FMUL.FTZ R24, R24, R12.reuse ;  /* 0x0000000c18187220 */ /* 0x080fe20000410000 */
[----:B------:R-:W-:Y:S01]  /*b960*/  FADD.FTZ R135, R169, R124 ;  /* 0x0000007ca9877221 */ /* 0x000fe20000010000 */
[----:B------:R-:W-:Y:S01]  /*b970*/  FMUL.FTZ R25, R25, R12 ;  /* 0x0000000c19197220 */ /* 0x000fe20000410000 */
[----:B--2---:R-:W-:Y:S01]  /*b980*/  FFMA.FTZ R128, R93, R10, R96 ;  /* 0x0000000a5d807223 */ /* 0x004fe20000010060 */
[----:B------:R0:W-:Y:S01]  /*b990*/  @!P1 SYNCS.ARRIVE.TRANS64.RED.A1T0 RZ, [R130+URZ], RZ ;  /* 0x000000ff82ff99a7 */ /* 0x0001e2000810043f */
[----:B------:R1:W-:Y:S01]  /*b9a0*/  MUFU.EX2 R10, R122 ;  /* 0x0000007a000a7308 */ /* 0x0003e20000000800 */
[----:B------:R-:W-:Y:S01]  /*b9b0*/  FMUL.FTZ R28, R28, R12 ;  /* 0x0000000c1c1c7220 */ /* 0x000fe20000410000 */
[C---:B------:R-:W-:Y:S01]  /*b9c0*/  FADD.FTZ R128, R177.reuse, R128 ;  /* 0x00000080b1807221 */ /* 0x040fe20000010000 */
[----:B------:R-:W-:Y:S01]  /*b9d0*/  F2FP.F16.F32.PACK_AB R177, R177, R96 ;  /* 0x00000060b1b1723e */ /* 0x000fe200000000ff */
[-C--:B------:R-:W-:Y:S01]  /*b9e0*/  FMUL.FTZ R29, R29, R12.reuse ;  /* 0x0000000c1d1d7220 */ /* 0x080fe20000410000 */
[----:B------:R-:W-:Y:S01]  /*b9f0*/  FMUL.FTZ R32, R32, R12 ;  /* 0x0000000c20207220 */ /* 0x000fe20000410000 */
[----:B------:R-:W-:Y:S01]  /*ba00*/  FADD.FTZ R123, R179, R128 ;  /* 0x00000080b37b7221 */ /* 0x000fe20000010000 */
[----:B------:R-:W-:Y:S01]  /*ba10*/  F2FP.F16.F32.PACK_AB R179, R116, R179 ;  /* 0x000000b374b3723e */ /* 0x000fe200000000ff */
[----:B------:R-:W2:Y:S01]  /*ba20*/  MUFU.EX2 R11, R11 ;  /* 0x0000000b000b7308 */ /* 0x000ea20000000800 */
[----:B-1----:R-:W-:Y:S01]  /*ba30*/  FADD.FTZ R122, R180, R135 ;  /* 0x00000087b47a7221 */ /* 0x002fe20000010000 */
[----:B------:R-:W-:Y:S01]  /*ba40*/  FADD.FTZ R123, R116, R123 ;  /* 0x0000007b747b7221 */ /* 0x000fe20000010000 */
[----:B------:R-:W-:Y:S01]  /*ba50*/  F2FP.F16.F32.PACK_AB R180, R201, R180 ;  /* 0x000000b4c9b4723e */ /* 0x000fe200000000ff */
[-C--:B------:R-:W-:Y:S01]  /*ba60*/  FMUL.FTZ R33, R33, R12.reuse ;  /* 0x0000000c21217220 */ /* 0x080fe20000410000 */
[----:B------:R-:W-:Y:S01]  /*ba70*/  FMUL.FTZ R36, R36, R12 ;  /* 0x0000000c24247220 */ /* 0x000fe20000410000 */
[----:B------:R-:W-:Y:S01]  /*ba80*/  FADD.FTZ R124, R112, R123 ;  /* 0x0000007b707c7221 */ /* 0x000fe20000010000 */
[----:B------:R-:W-:Y:S01]  /*ba90*/  FADD.FTZ R123, R201, R122 ;  /* 0x0000007ac97b7221 */ /* 0x000fe20000010000 */
[----:B------:R-:W-:Y:S01]  /*baa0*/  FFMA.FTZ R122, R115, R88, -R181 ;  /* 0x00000058737a7223 */ /* 0x000fe200000108b5 */
[-C--:B------:R-:W-:Y:S01]  /*bab0*/  FMUL.FTZ R37, R37, R12.reuse ;  /* 0x0000000c25257220 */ /* 0x080fe20000410000 */
[----:B------:R-:W-:Y:S01]  /*bac0*/  FADD.FTZ R124, R163, R124 ;  /* 0x0000007ca37c7221 */ /* 0x000fe20000010000 */
[----:B------:R-:W-:Y:S01]  /*bad0*/  FADD.FTZ R114, R182, R123 ;  /* 0x0000007bb6727221 */ /* 0x000fe20000010000 */
[-C--:B------:R-:W-:Y:S01]  /*bae0*/  FMUL.FTZ R40, R40, R12.reuse ;  /* 0x0000000c28287220 */ /* 0x080fe20000410000 */
[----:B------:R-:W-:Y:S01]  /*baf0*/  FMUL.FTZ R41, R41, R12 ;  /* 0x0000000c29297220 */ /* 0x000fe20000410000 */
[----:B------:R-:W-:Y:S01]  /*bb00*/  FADD.FTZ R115, R183, R124 ;  /* 0x0000007cb7737221 */ /* 0x000fe20000010000 */
[----:B------:R-:W-:Y:S01]  /*bb10*/  FADD.FTZ R123, R161, R114 ;  /* 0x00000072a17b7221 */ /* 0x000fe20000010000 */
[-C--:B------:R-:W-:Y:S01]  /*bb20*/  FFMA.FTZ R124, R119, R88.reuse, -R181 ;  /* 0x00000058777c7223 */ /* 0x080fe200000108b5 */
[----:B------:R1:W3:Y:S01]  /*bb30*/  MUFU.EX2 R114, R127 ;  /* 0x0000007f00727308 */ /* 0x0002e20000000800 */
[----:B------:R-:W-:Y:S01]  /*bb40*/  FADD.FTZ R126, R118, R115 ;  /* 0x00000073767e7221 */ /* 0x000fe20000010000 */
[----:B------:R-:W-:Y:S01]  /*bb50*/  FADD.FTZ R128, R184, R123 ;  /* 0x0000007bb8807221 */ /* 0x000fe20000010000 */
[-CC-:B------:R-:W-:Y:S01]  /*bb60*/  FFMA.FTZ R123, R111, R88.reuse, -R181.reuse ;  /* 0x000000586f7b7223 */ /* 0x180fe200000108b5 */
[-CC-:B------:R-:W-:Y:S01]  /*bb70*/  FFMA.FTZ R119, R99, R88.reuse, -R181.reuse ;  /* 0x0000005863777223 */ /* 0x180fe200000108b5 */
[----:B------:R-:W-:Y:S01]  /*bb80*/  FADD.FTZ R115, R185, R126 ;  /* 0x0000007eb9737221 */ /* 0x000fe20000010000 */
[-C--:B------:R-:W-:Y:S01]  /*bb90*/  FFMA.FTZ R126, R107, R88.reuse, -R181 ;  /* 0x000000586b7e7223 */ /* 0x080fe200000108b5 */
[----:B------:R-:W-:Y:S01]  /*bba0*/  FADD.FTZ R107, R165, R128 ;  /* 0x00000080a56b7221 */ /* 0x000fe20000010000 */
[----:B------:R-:W4:Y:S01]  /*bbb0*/  MUFU.EX2 R122, R122 ;  /* 0x0000007a007a7308 */ /* 0x000f220000000800 */
[C---:B------:R-:W-:Y:S01]  /*bbc0*/  FADD.FTZ R128, R110.reuse, R115 ;  /* 0x000000736e807221 */ /* 0x040fe20000010000 */
[----:B------:R-:W-:Y:S01]  /*bbd0*/  F2FP.F16.F32.PACK_AB R185, R110, R185 ;  /* 0x000000b96eb9723e */ /* 0x000fe200000000ff */
[----:B0-----:R-:W-:Y:S01]  /*bbe0*/  FADD.FTZ R130, R186, R107 ;  /* 0x0000006bba827221 */ /* 0x001fe20000010000 */
[-C--:B------:R-:W-:Y:S01]  /*bbf0*/  FFMA.FTZ R107, R193, R88.reuse, -R181 ;  /* 0x00000058c16b7223 */ /* 0x080fe200000108b5 */
[----:B------:R-:W-:Y:S01]  /*bc00*/  FADD.FTZ R111, R187, R128 ;  /* 0x00000080bb6f7221 */ /* 0x000fe20000010000 */
[C---:B------:R-:W-:Y:S01]  /*bc10*/  F2FP.F16.F32.PACK_AB R187, R106.reuse, R187 ;  /* 0x000000bb6abb723e */ /* 0x040fe200000000ff */
[----:B------:R-:W-:Y:S01]  /*bc20*/  FADD.FTZ R115, R153, R130 ;  /* 0x0000008299737221 */ /* 0x000fe20000010000 */
[----:B------:R0:W-:Y:S01]  /*bc30*/  MUFU.EX2 R110, R123 ;  /* 0x0000007b006e7308 */ /* 0x0001e20000000800 */
[----:B-1----:R-:W-:Y:S01]  /*bc40*/  FADD.FTZ R127, R106, R111 ;  /* 0x0000006f6a7f7221 */ /* 0x002fe20000010000 */
[-C--:B------:R-:W-:Y:S01]  /*bc50*/  FFMA.FTZ R111, R195, R88.reuse, -R181 ;  /* 0x00000058c36f7223 */ /* 0x080fe200000108b5 */
[----:B------:R-:W-:Y:S01]  /*bc60*/  FADD.FTZ R128, R188, R115 ;  /* 0x00000073bc807221 */ /* 0x000fe20000010000 */
[----:B------:R-:W-:Y:S01]  /*bc70*/  FFMA.FTZ R115, R197, R88, -R181 ;  /* 0x00000058c5737223 */ /* 0x000fe200000108b5 */
[----:B------:R-:W-:Y:S01]  /*bc80*/  FADD.FTZ R130, R104, R127 ;  /* 0x0000007f68827221 */ /* 0x000fe20000010000 */
[----:B------:R-:W-:Y:S01]  /*bc90*/  F2FP.F16.F32.PACK_AB R193, R139, R100 ;  /* 0x000000648bc1723e */ /* 0x000fe200000000ff */
[----:B------:R-:W-:Y:S01]  /*bca0*/  FADD.FTZ R99, R145, R128 ;  /* 0x0000008091637221 */ /* 0x000fe20000010000 */
[----:B------:R-:W1:Y:S01]  /*bcb0*/  MUFU.EX2 R124, R124 ;  /* 0x0000007c007c7308 */ /* 0x000e620000000800 */
[----:B------:R-:W-:Y:S01]  /*bcc0*/  FADD.FTZ R127, R155, R130 ;  /* 0x000000829b7f7221 */ /* 0x000fe20000010000 */
[----:B------:R-:W-:Y:S01]  /*bcd0*/  F2FP.F16.F32.PACK_AB R195, R143, R98 ;  /* 0x000000628fc3723e */ /* 0x000fe200000000ff */
[----:B------:R-:W-:Y:S01]  /*bce0*/  FADD.FTZ R128, R190, R99 ;  /* 0x00000063be807221 */ /* 0x000fe20000010000 */
[-C--:B------:R-:W-:Y:S01]  /*bcf0*/  FFMA.FTZ R99, R91, R88.reuse, -R181 ;  /* 0x000000585b637223 */ /* 0x080fe200000108b5 */
[----:B------:R-:W-:Y:S01]  /*bd00*/  FADD.FTZ R130, R102, R127 ;  /* 0x0000007f66827221 */ /* 0x000fe20000010000 */
[----:B------:R-:W-:Y:S01]  /*bd10*/  FFMA.FTZ R91, R199, R88, -R181 ;  /* 0x00000058c75b7223 */ /* 0x000fe200000108b5 */
[----:B------:R-:W-:Y:S01]  /*bd20*/  FADD.FTZ R127, R149, R128 ;  /* 0x00000080957f7221 */ /* 0x000fe20000010000 */
[----:B------:R-:W-:Y:S01]  /*bd30*/  F2FP.F16.F32.PACK_AB R181, R163, R112 ;  /* 0x00000070a3b5723e */ /* 0x000fe200000000ff */
[----:B------:R-:W-:Y:S01]  /*bd40*/  FADD.FTZ R135, R147, R130 ;  /* 0x0000008293877221 */ /* 0x000fe20000010000 */
[----:B------:R-:W5:Y:S01]  /*bd50*/  MUFU.EX2 R96, R126 ;  /* 0x0000007e00607308 */ /* 0x000f620000000800 */
[----:B------:R-:W-:Y:S01]  /*bd60*/  FADD.FTZ R128, R192, R127 ;  /* 0x0000007fc0807221 */ /* 0x000fe20000010000 */
[----:B------:R-:W-:Y:S01]  /*bd70*/  F2FP.F16.F32.PACK_AB R197, R108, R21 ;  /* 0x000000156cc5723e */ /* 0x000fe200000000ff */
[----:B------:R-:W-:Y:S01]  /*bd80*/  FADD.FTZ R130, R100, R135 ;  /* 0x0000008764827221 */ /* 0x000fe20000010000 */
[----:B--2---:R-:W-:Y:S01]  /*bd90*/  F2FP.F16.F32.PACK_AB R201, R11, R10 ;  /* 0x0000000a0bc9723e */ /* 0x004fe200000000ff */
        /* <DEDUP_REMOVED lines=35> */
[----:B------:R2:W5:Y:S01]  /*bfd0*/  MUFU.EX2 R106, R107 ;  /* 0x0000006b006a7308 */ /* 0x0005620000000800 */
[----:B------:R-:W-:Y:S01]  /*bfe0*/  FADD.FTZ R104, R202, R15 ;  /* 0x0000000fca687221 */ /* 0x000fe20000010000 */
[-C--:B------:R-:W-:Y:S01]  /*bff0*/  FMUL.FTZ R73, R73, R12.reuse ;  /* 0x0000000c49497220 */ /* 0x080fe20000410000 */
[----:B------:R-:W-:Y:S01]  /*c000*/  FADD.FTZ R15, R203, R112 ;  /* 0x00000070cb0f7221 */ /* 0x000fe20000010000 */
[-C--:B------:R-:W-:Y:S01]  /*c010*/  FMUL.FTZ R76, R76, R12.reuse ;  /* 0x0000000c4c4c7220 */ /* 0x080fe20000410000 */
[----:B0-----:R-:W-:Y:S01]  /*c020*/  FADD.FTZ R123, R125, R104 ;  /* 0x000000687d7b7221 */ /* 0x001fe20000010000 */
[-C--:B------:R-:W-:Y:S01]  /*c030*/  FMUL.FTZ R77, R77, R12.reuse ;  /* 0x0000000c4d4d7220 */ /* 0x080fe20000410000 */
[----:B---3--:R-:W-:Y:S01]  /*c040*/  FADD.FTZ R102, R114, R15 ;  /* 0x0000000f72667221 */ /* 0x008fe20000010000 */
[-C--:B------:R-:W-:Y:S01]  /*c050*/  FMUL.FTZ R80, R80, R12.reuse ;  /* 0x0000000c50507220 */ /* 0x080fe20000410000 */
[----:B------:R-:W-:Y:S01]  /*c060*/  FADD.FTZ R100, R204, R123 ;  /* 0x0000007bcc647221 */ /* 0x000fe20000010000 */
[-C--:B------:R-:W-:Y:S01]  /*c070*/  FMUL.FTZ R81, R81, R12.reuse ;  /* 0x0000000c51517220 */ /* 0x080fe20000410000 */
[----:B------:R-:W-:Y:S01]  /*c080*/  FADD.FTZ R15, R205, R102 ;  /* 0x00000066cd0f7221 */ /* 0x000fe20000010000 */
[-C--:B------:R-:W-:Y:S01]  /*c090*/  FMUL.FTZ R84, R84, R12.reuse ;  /* 0x0000000c54547220 */ /* 0x080fe20000410000 */
[----:B--2---:R-:W-:Y:S01]  /*c0a0*/  FADD.FTZ R107, R113, R100 ;  /* 0x00000064716b7221 */ /* 0x004fe20000010000 */
[----:B------:R-:W0:Y:S01]  /*c0b0*/  MUFU.EX2 R102, R111 ;  /* 0x0000006f00667308 */ /* 0x000e220000000800 */
[----:B----4-:R-:W-:Y:S01]  /*c0c0*/  FADD.FTZ R98, R122, R15 ;  /* 0x0000000f7a627221 */ /* 0x010fe20000010000 */
[----:B------:R-:W-:Y:S01]  /*c0d0*/  FMUL.FTZ R85, R85, R12 ;  /* 0x0000000c55557220 */ /* 0x000fe20000410000 */
[----:B------:R-:W-:Y:S01]  /*c0e0*/  FADD.FTZ R100, R206, R107 ;  /* 0x0000006bce647221 */ /* 0x000fe20000010000 */
[----:B------:R-:W-:Y:S01]  /*c0f0*/  F2FP.F16.F32.PACK_AB R178, R169, R178 ;  /* 0x000000b2a9b2723e */ /* 0x000fe200000000ff */
[----:B------:R-:W-:Y:S01]  /*c100*/  FADD.FTZ R15, R207, R98 ;  /* 0x00000062cf0f7221 */ /* 0x000fe20000010000 */
[----:B------:R-:W-:Y:S01]  /*c110*/  F2FP.F16.F32.PACK_AB R182, R161, R182 ;  /* 0x000000b6a1b6723e */ /* 0x000fe200000000ff */
[----:B------:R-:W-:Y:S01]  /*c120*/  FADD.FTZ R21, R117, R100 ;  /* 0x0000006475157221 */ /* 0x000fe20000010000 */
[----:B------:R-:W-:Y:S01]  /*c130*/  F2FP.F16.F32.PACK_AB R183, R118, R183 ;  /* 0x000000b776b7723e */ /* 0x000fe200000000ff */
[----:B-1----:R-:W-:Y:S01]  /*c140*/  FADD.FTZ R98, R124, R15 ;  /* 0x0000000f7c627221 */ /* 0x002fe20000010000 */
[----:B------:R-:W-:Y:S01]  /*c150*/  F2FP.F16.F32.PACK_AB R184, R165, R184 ;  /* 0x000000b8a5b8723e */ /* 0x000fe200000000ff */
[----:B------:R-:W-:Y:S01]  /*c160*/  FADD.FTZ R100, R208, R21 ;  /* 0x00000015d0647221 */ /* 0x000fe20000010000 */
[----:B------:R-:W-:Y:S01]  /*c170*/  F2FP.F16.F32.PACK_AB R186, R153, R186 ;  /* 0x000000ba99ba723e */ /* 0x000fe200000000ff */
[----:B------:R-:W-:Y:S01]  /*c180*/  FADD.FTZ R15, R209, R98 ;  /* 0x00000062d10f7221 */ /* 0x000fe20000010000 */
[----:B------:R-:W-:Y:S01]  /*c190*/  F2FP.F16.F32.PACK_AB R188, R145, R188 ;  /* 0x000000bc91bc723e */ /* 0x000fe200000000ff */
[----:B------:R-:W-:Y:S01]  /*c1a0*/  FADD.FTZ R11, R105, R100 ;  /* 0x00000064690b7221 */ /* 0x000fe20000010000 */
[----:B------:R-:W-:Y:S01]  /*c1b0*/  F2FP.F16.F32.PACK_AB R190, R149, R190 ;  /* 0x000000be95be723e */ /* 0x000fe200000000ff */
[----:B-----5:R-:W-:Y:S01]  /*c1c0*/  FADD.FTZ R10, R96, R15 ;  /* 0x0000000f600a7221 */ /* 0x020fe20000010000 */
        /* <DEDUP_REMOVED lines=8> */
[----:B------:R-:W2:Y:S01]  /*c250*/  MUFU.EX2 R98, R91 ;  /* 0x0000005b00627308 */ /* 0x000ea20000000800 */
        /* <DEDUP_REMOVED lines=10> */
[----:B0-----:R-:W-:Y:S01]  /*c300*/  FADD.FTZ R11, R102, R11 ;  /* 0x0000000b660b7221 */ /* 0x001fe20000010000 */
[----:B------:R-:W-:Y:S01]  /*c310*/  F2FP.F16.F32.PACK_AB R204, R113, R204 ;  /* 0x000000cc71cc723e */ /* 0x000fe200000000ff */
        /* <DEDUP_REMOVED lines=14> */
[----:B--2---:R-:W-:Y:S01]  /*c400*/  FADD.FTZ R15, R98, R11 ;  /* 0x0000000b620f7221 */ /* 0x004fe20000010000 */
[----:B------:R-:W-:Y:S01]  /*c410*/  F2FP.F16.F32.PACK_AB R213, R119, R106 ;  /* 0x0000006a77d5723e */ /* 0x000fe200000000ff */
[----:B------:R-:W-:Y:S01]  /*c420*/  FADD.FTZ R11, R13, R10 ;  /* 0x0000000a0d0b7221 */ /* 0x000fe20000010000 */
[----:B------:R-:W-:Y:S01]  /*c430*/  F2FP.F16.F32.PACK_AB R215, R103, R102 ;  /* 0x0000006667d7723e */ /* 0x000fe200000000ff */
[----:B------:R-:W-:Y:S01]  /*c440*/  FADD.FTZ R10, R95, R15 ;  /* 0x0000000f5f0a7221 */ /* 0x000fe20000010000 */
        /* <DEDUP_REMOVED lines=35> */
[----:B------:R-:W-:Y:S01]  /*c680*/  MOV R15, R16 ;  /* 0x00000010000f7202 */ /* 0x000fe20000000f00 */
[----:B------:R-:W-:-:S02]  /*c690*/  IMAD.MOV.U32 R13, RZ, RZ, R101 ;  /* 0x000000ffff0d7224 */ /* 0x000fc400078e0065 */
[----:B------:R-:W-:Y:S01]  /*c6a0*/  IMAD.MOV.U32 R12, RZ, RZ, R89 ;  /* 0x000000ffff0c7224 */ /* 0x000fe200078e0059 */
[----:B------:R-:W-:Y:S06]  /*c6b0*/  @P2 BRA `(.L_x_5790) ;  /* 0xffffffa800582947 */ /* 0x000fec000383ffff */
.L_x_5781:
[----:B------:R-:W-:Y:S06]  /*c6c0*/  BAR.ARV 0x8, 0x120 ;  /* 0x0204800000007b1d */ /* 0x000fec0000002000 */
[----:B------:R-:W-:Y:S05]  /*c6d0*/  @!P0 BRA `(.L_x_5791) ;  /* 0x0000000000048947 */ /* 0x000fea0003800000 */
[----:B------:R-:W-:Y:S01]  /*c6e0*/  BPT.TRAP 0x1 ;  /* 0x000000040000795c */ /* 0x000fe20000300000 */
.L_x_5791:
[----:B------:R-:W-:Y:S01]  /*c6f0*/  IMAD R8, R2, 0x8, R0 ;  /* 0x0000000802087824 */ /* 0x000fe200078e0200 */
[----:B------:R-:W-:-:S04]  /*c700*/  SHF.L.U32 R3, R16, 0x1f, RZ ;  /* 0x0000001f10037819 */ /* 0x000fc800000006ff */
[----:B------:R0:W1:Y:S01]  /*c710*/  SYNCS.PHASECHK.TRANS64.TRYWAIT P2, [R8+URZ+0x34850], R3 ;  /* 0x03485003080075a7 */ /* 0x000062000804017f */
[----:B------:R-:W-:Y:S05]  /*c720*/  @!P0 BRA `(.L_x_5792) ;  /* 0x0000000000048947 */ /* 0x000fea0003800000 */
[----:B------:R-:W-:Y:S01]  /*c730*/  BPT.TRAP 0x1 ;  /* 0x000000040000795c */ /* 0x000fe20000300000 */
.L_x_5792:
[----:B-1----:R-:W-:Y:S05]  /*c740*/  @P2 BRA `(.L_x_5793) ;  /* 0x0000000000082947 */ /* 0x002fea0003800000 */
[----:B------:R-:W1:Y:S02]  /*c750*/  SYNCS.PHASECHK.TRANS64.TRYWAIT P0, [R8+URZ+0x34850], R3 ;  /* 0x03485003080075a7 */ /* 0x000e64000800017f */
[----:B-1----:R-:W-:Y:S05]  /*c760*/  @!P0 BRA `(.L_x_5794) ;  /* 0x00000074007c8947 */ /* 0x002fea0003800000 */
.L_x_5793:
[----:B------:R-:W-:Y:S05]  /*c770*/  WARPSYNC.ALL ;  /* 0x0000000000007948 */ /* 0x000fea0003800000 */
[----:B------:R-:W-:Y:S01]  /*c780*/  VIADD R0, R0, 0x400 ;  /* 0x0000040000007836 */ /* 0x000fe20000000000 */
[----:B------:R-:W-:Y:S01]  /*c790*/  WARPGROUP.ARRIVE ;  /* 0x00000000000079c5 */ /* 0x000fe20000000000 */
[----:B------:R-:W-:Y:S01]  /*c7a0*/  IMAD.MOV.U32 R7, RZ, RZ, 0x40000040 ;  /* 0x40000040ff077424 */ /* 0x000fe200078e00ff */
[----:B01----:R-:W-:Y:S01]  /*c7b0*/  SHFL.BFLY PT, R3, R10, 0x2, 0x1f ;  /* 0x0c401f000a037f89 */ /* 0x003fe200000e0000 */
[----:B------:R-:W-:Y:S01]  /*c7c0*/  IMAD.MOV.U32 R9, RZ, RZ, RZ ;  /* 0x000000ffff097224 */ /* 0x000fe200078e00ff */
[----:B------:R-:W-:Y:S01]  /*c7d0*/  SHF.R.U32.HI R0, RZ, 0x4, R0 ;  /* 0x00000004ff007819 */ /* 0x000fe20000011600 */
[----:B------:R-:W-:-:S03]  /*c7e0*/  VIADD R223, R223, 0x1 ;  /* 0x00000001dfdf7836 */ /* 0x000fc60000000000 */
[----:B------:R-:W-:-:S04]  /*c7f0*/  LOP3.LUT R0, R0, 0x3fff, RZ, 0xc0, !PT ;  /* 0x00003fff00007812 */ /* 0x000fc800078ec0ff */
[----:B------:R-:W-:Y:S02]  /*c800*/  LOP3.LUT R5, R0, 0x5800000, RZ, 0xfc, !PT ;  /* 0x0580000000057812 */ /* 0x000fe400078efcff */
[----:B------:R-:W0:Y:S03]  /*c810*/  SHFL.BFLY PT, R0, R11, 0x2, 0x1f ;  /* 0x0c401f000b007f89 */ /* 0x000e2600000e0000 */
[----:B------:R-:W-:Y:S02]  /*c820*/  IMAD R4, R2, 0xb00, R5 ;  /* 0x00000b0002047824 */ /* 0x000fe400078e0205 */
[----:B------:R-:W-:Y:S02]  /*c830*/  IMAD.MOV.U32 R5, RZ, RZ, 0x40000040 ;  /* 0x40000040ff057424 */ /* 0x000fe400078e00ff */
[C---:B------:R-:W-:Y:S01]  /*c840*/  VIADD R6, R4.reuse, 0x80 ;  /* 0x0000008004067836 */ /* 0x040fe20000000000 */
[----:B------:R-:W-:-:S02]  /*c850*/  R2UR UR6, R4 ;  /* 0x00000000040672ca */ /* 0x000fc400000e0000 */
[----:B------:R-:W-:Y:S01]  /*c860*/  R2UR UR7, R5 ;  /* 0x00000000050772ca */ /* 0x000fe200000e0000 */
[----:B------:R-:W-:-:S12]  /*c870*/  IMAD.MOV.U32 R5, RZ, RZ, 0x40000040 ;  /* 0x40000040ff057424 */ /* 0x000fd800078e00ff */
[----:B------:R-:W-:Y:S01]  /*c880*/  HGMMA.64x128x16.F32 R24, R176, gdesc[UR4].tnspB, R24, gsb0 ;  /* 0x41e00004b0187df0 */ /* 0x000fe20008000818 */
[----:B------:R-:W-:Y:S01]  /*c890*/  R2UR UR6, R6 ;  /* 0x00000000060672ca */ /* 0x000fe200000e0000 */
[----:B------:R-:W-:Y:S01]  /*c8a0*/  VIADD R6, R4, 0x100 ;  /* 0x0000010004067836 */ /* 0x000fe20000000000 */
[----:B------:R-:W-:Y:S01]  /*c8b0*/  R2UR UR7, R7 ;  /* 0x00000000070772ca */ /* 0x000fe200000e0000 */
[----:B0-----:R-:W-:Y:S01]  /*c8c0*/  FADD.FTZ R0, R0, R11 ;  /* 0x0000000b00007221 */ /* 0x001fe20000010000 */
[----:B------:R-:W-:Y:S01]  /*c8d0*/  MOV R7, 0x40000040 ;  /* 0x4000004000077802 */ /* 0x000fe20000000f00 */
[----:B------:R-:W-:Y:S01]  /*c8e0*/  VIADD R11, R2, 0x1 ;  /* 0x00000001020b7836 */ /* 0x000fe20000000000 */
[----:B------:R-:W-:-:S04]  /*c8f0*/  MOV R2, RZ ;  /* 0x000000ff00027202 */ /* 0x000fc80000000f00 */
[----:B------:R-:W-:Y:S01]  /*c900*/  ISETP.NE.AND P2, PT, R11, 0x2, PT ;  /* 0x000000020b00780c */ /* 0x000fe20003f45270 */
[----:B------:R-:W-:Y:S02]  /*c910*/  WARPGROUP.DEPBAR.LE gsb0, 0x0 ;  /* 0x00008000000079c5 */ /* 0x000fe40000010000 */
[----:B------:R-:W-:-:S06]  /*c920*/  WARPGROUP.ARRIVE ;  /* 0x00000000000079c5 */ /* 0x000fcc0000000000 */
[----:B------:R-:W-:Y:S01]  /*c930*/  HGMMA.64x128x16.F32 R24, R180, gdesc[UR4].tnspB, R24, gsb0 ;  /* 0x41e00004b4187df0 */ /* 0x000fe20008000818 */
[----:B------:R-:W-:Y:S01]  /*c940*/  R2UR UR6, R6 ;  /* 0x00000000060672ca */ /* 0x000fe200000e0000 */
[----:B------:R-:W-:Y:S01]  /*c950*/  VIADD R6, R4, 0x180 ;  /* 0x0000018004067836 */ /* 0x000fe20000000000 */
[----:B------:R-:W-:Y:S01]  /*c960*/  R2UR UR7, R7 ;  /* 0x00000000070772ca */ /* 0x000fe200000e0000 */
[----:B------:R-:W-:Y:S01]  /*c970*/  IMAD.MOV.U32 R7, RZ, RZ, 0x40000040 ;  /* 0x40000040ff077424 */ /* 0x000fe200078e00ff */
[----:B------:R-:W-:Y:S02]  /*c980*/  WARPGROUP.DEPBAR.LE gsb0, 0x0 ;  /* 0x00008000000079c5 */ /* 0x000fe40000010000 */
[----:B------:R-:W-:-:S09]  /*c990*/  WARPGROUP.ARRIVE ;  /* 0x00000000000079c5 */ /* 0x000fd20000000000 */
        /* <DEDUP_REMOVED lines=22> */
[----:B------:R-:W-:Y:S02]  /*cb00*/  R2UR UR6, R6 ;  /* 0x00000000060672ca */ /* 0x000fe400000e0000 */
[----:B------:R-:W-:Y:S01]  /*cb10*/  R2UR UR7, R7 ;  /* 0x00000000070772ca */ /* 0x000fe200000e0000 */
[----:B------:R-:W-:Y:S01]  /*cb20*/  IMAD.MOV.U32 R7, RZ, RZ, 0x40000040 ;  /* 0x40000040ff077424 */ /* 0x000fe200078e00ff */
[----:B------:R-:W-:Y:S01]  /*cb30*/  IADD3 R6, R4, 0x380, RZ ;  /* 0x0000038004067810 */ /* 0x000fe20007ffe0ff */
[----:B------:R-:W-:Y:S02]  /*cb40*/  WARPGROUP.DEPBAR.LE gsb0, 0x0 ;  /* 0x00008000000079c5 */ /* 0x000fe40000010000 */
[----:B------:R-:W-:-:S08]  /*cb50*/  WARPGROUP.ARRIVE ;  /* 0x00000000000079c5 */ /* 0x000fd00000000000 */
        /* <DEDUP_REMOVED lines=9> */
[C---:B------:R-:W-:Y:S01]  /*cbf0*/  VIADD R6, R4.reuse, 0x480 ;  /* 0x0000048004067836 */ /* 0x040fe20000000000 */
[----:B------:R-:W-:Y:S01]  /*cc00*/  R2UR UR7, R7 ;  /* 0x00000000070772ca */ /* 0x000fe200000e0000 */
[----:B------:R-:W-:Y:S02]  /*cc10*/  IMAD.MOV.U32 R7, RZ, RZ, 0x40000040 ;  /* 0x40000040ff077424 */ /* 0x000fe400078e00ff */
[----:B------:R-:W-:Y:S01]  /*cc20*/  VIADD R4, R4, 0x500 ;  /* 0x0000050004047836 */ /* 0x000fe20000000000 */
[----:B------:R-:W-:Y:S02]  /*cc30*/  WARPGROUP.DEPBAR.LE gsb0, 0x0 ;  /* 0x00008000000079c5 */ /* 0x000fe40000010000 */
[----:B------:R-:W-:-:S07]  /*cc40*/  WARPGROUP.ARRIVE ;  /* 0x00000000000079c5 */ /* 0x000fce0000000000 */
[----:B------:R-:W-:Y:S01]  /*cc50*/  HGMMA.64x128x16.F32 R24, R208, gdesc[UR4].tnspB, R24, gsb0 ;  /* 0x41e00004d0187df0 */ /* 0x000fe20008000818 */
[----:B------:R-:W-:Y:S02]  /*cc60*/  R2UR UR6, R6 ;  /* 0x00000000060672ca */ /* 0x000fe400000e0000 */
[----:B------:R-:W-:Y:S01]  /*cc70*/  R2UR UR7, R7 ;  /* 0x00000000070772ca */ /* 0x000fe200000e0000 */
[----:B------:R-:W-:-:S05]  /*cc80*/  @!P1 VIADD R7, R8, 0x34860 ;  /* 0x0003486008079836 */ /* 0x000fca0000000000 */
[----:B------:R-:W-:Y:S01]  /*cc90*/  @!P1 PRMT R7, RZ, 0x654, R7 ;  /* 0x00000654ff079816 */ /* 0x000fe20000000007 */
[----:B------:R-:W-:Y:S02]  /*cca0*/  WARPGROUP.DEPBAR.LE gsb0, 0x0 ;  /* 0x00008000000079c5 */ /* 0x000fe40000010000 */
[----:B------:R-:W-:-:S06]  /*ccb0*/  WARPGROUP.ARRIVE ;  /* 0x00000000000079c5 */ /* 0x000fcc0000000000 */
[----:B------:R-:W-:Y:S01]  /*ccc0*/  HGMMA.64x128x16.F32 R24, R212, gdesc[UR4].tnspB, R24, gsb0 ;  /* 0x41e00004d4187df0 */ /* 0x000fe20008000818 */
        /* <DEDUP_REMOVED lines=10> */
[----:B------:R-:W-:Y:S01]  /*cd70*/  LOP3.LUT R16, R16, R3, RZ, 0x3c, !PT ;  /* 0x0000000310107212 */ /* 0x000fe200078e3cff */
[----:B------:R-:W-:Y:S01]  /*cd80*/  IMAD.MOV.U32 R3, RZ, RZ, -0x800000 ;  /* 0xff800000ff037424 */ /* 0x000fe200078e00ff */
[----:B------:R-:W-:-:S09]  /*cd90*/  FSETP.NE.FTZ.AND P3, PT, R13, RZ, PT ;  /* 0x000000ff0d00720b */ /* 0x000fd20003f75000 */
[----:B------:R-:W0:Y:S01]  /*cda0*/  @P0 MUFU.LG2 R5, R12 ;  /* 0x0000000c00050308 */ /* 0x000e220000000c00 */
[----:B------:R-:W-:-:S03]  /*cdb0*/  @P0 FMUL.FTZ R4, R88, 0.69314718246459960938 ;  /* 0x3f31721858040820 */ /* 0x000fc60000410000 */
[----:B------:R-:W-:-:S04]  /*cdc0*/  @P3 FMUL.FTZ R15, R88, 0.69314718246459960938 ;  /* 0x3f317218580f3820 */ /* 0x000fc80000410000 */
        /* <DEDUP_REMOVED lines=10> */
[----:B------:R-:W-:Y:S03]  /*ce70*/  HGMMA.64x128x16.F32 R24, R216, gdesc[UR4].tnspB, R24, gsb0 ;  /* 0x41e00004d8187df0 */ /* 0x000fe60008000818 */
[----:B------:R-:W-:Y:S02]  /*ce80*/  WARPGROUP.DEPBAR.LE gsb0, 0x0 ;  /* 0x00008000000079c5 */ /* 0x000fe40000010000 */
        /* <DEDUP_REMOVED lines=65> */
[----:B------:R-:W-:-:S07]  /*d2a0*/  SEL R2, R11, RZ, P2 ;  /* 0x000000ff0b027207 */ /* 0x000fce0001000000 */
.L_x_5773:
        /* <DEDUP_REMOVED lines=11> */
[----:B------:R-:W-:Y:S01]  /*d360*/  F2FP.F16.F32.PACK_AB R6, R6, R105 ;  /* 0x000000690606723e */ /* 0x000fe200000000ff */
[----:B------:R-:W-:Y:S01]  /*d370*/  ULDC.64 UR6, c[0x0][0x208] ;  /* 0x0000820000067ab9 */ /* 0x000fe20000000a00 */
[----:B------:R-:W-:Y:S02]  /*d380*/  F2FP.F16.F32.PACK_AB R60, R57, R60 ;  /* 0x0000003c393c723e */ /* 0x000fe400000000ff */
[----:B------:R-:W-:Y:S02]  /*d390*/  F2FP.F16.F32.PACK_AB R52, R45, R52 ;  /* 0x000000342d34723e */ /* 0x000fe400000000ff */
[----:B------:R-:W-:Y:S02]  /*d3a0*/  F2FP.F16.F32.PACK_AB R40, R37, R40 ;  /* 0x000000282528723e */ /* 0x000fe400000000ff */
[----:B------:R-:W-:-:S02]  /*d3b0*/  MOV R20, R28 ;  /* 0x0000001c00147202 */ /* 0x000fc40000000f00 */
[----:B--2---:R-:W-:-:S03]  /*d3c0*/  MOV R21, R5 ;  /* 0x0000000500157202 */ /* 0x004fc60000000f00 */
[----:B------:R-:W-:-:S03]  /*d3d0*/  IMAD.WIDE R4, R228, 0x2, R20 ;  /* 0x00000002e4047825 */ /* 0x000fc600078e0214 */
[C---:B------:R-:W-:Y:S02]  /*d3e0*/  LOP3.LUT R9, R4.reuse, 0x380, RZ, 0xc0, !PT ;  /* 0x0000038004097812 */ /* 0x040fe400078ec0ff */
[C---:B------:R-:W-:Y:S02]  /*d3f0*/  IADD3 R63, P6, R4.reuse, 0x20, RZ ;  /* 0x00000020043f7810 */ /* 0x040fe40007fde0ff */
[----:B------:R-:W-:Y:S02]  /*d400*/  SHF.R.U64 R9, R9, 0x3, RZ ;  /* 0x0000000309097819 */ /* 0x000fe400000012ff */
        /* <DEDUP_REMOVED lines=8> */
[----:B------:R-:W-:Y:S01]  /*d490*/  BAR.SYNC.DEFER_BLOCKING 0x1, 0x100 ;  /* 0x0044000000007b1d */ /* 0x000fe20000010000 */
[----:B------:R-:W-:Y:S01]  /*d4a0*/  IADD3 R83, P0, R4, 0x4060, RZ ;  /* 0x0000406004537810 */ /* 0x000fe20007f1e0ff */
[--C-:B------:R-:W-:Y:S01]  /*d4b0*/  IMAD.X R11, RZ, RZ, R5.reuse, P2 ;  /* 0x000000ffff0b7224 */ /* 0x100fe200010e0605 */
[----:B------:R-:W-:Y:S01]  /*d4c0*/  LOP3.LUT R4, R9, R4, RZ, 0x3c, !PT ;  /* 0x0000000409047212 */ /* 0x000fe200078e3cff */
[--C-:B------:R-:W-:Y:S01]  /*d4d0*/  IMAD.X R9, RZ, RZ, R5.reuse, P1 ;  /* 0x000000ffff097224 */ /* 0x100fe200008e0605 */
[----:B------:R-:W-:Y:S01]  /*d4e0*/  IADD3.X R13, RZ, R5, RZ, P3, !PT ;  /* 0x00000005ff0d7210 */ /* 0x000fe20001ffe4ff */
[----:B------:R-:W-:Y:S01]  /*d4f0*/  IMAD.X R31, RZ, RZ, R5, P0 ;  /* 0x000000ffff1f7224 */ /* 0x000fe200000e0605 */
[----:B------:R-:W-:-:S02]  /*d500*/  LOP3.LUT R14, R67, 0x380, RZ, 0xc0, !PT ;  /* 0x00000380430e7812 */ /* 0x000fc400078ec0ff */
[----:B------:R-:W-:Y:S02]  /*d510*/  MOV R62, R4 ;  /* 0x00000004003e7202 */ /* 0x000fe40000000f00 */
[----:B------:R-:W-:Y:S02]  /*d520*/  LOP3.LUT R30, R71, 0x380, RZ, 0xc0, !PT ;  /* 0x00000380471e7812 */ /* 0x000fe400078ec0ff */
[----:B------:R-:W-:Y:S02]  /*d530*/  F2FP.F16.F32.PACK_AB R5, R10, R107 ;  /* 0x0000006b0a05723e */ /* 0x000fe400000000ff */
[----:B------:R-:W-:Y:S02]  /*d540*/  LOP3.LUT R10, R79, 0x380, RZ, 0xc0, !PT ;  /* 0x000003804f0a7812 */ /* 0x000fe400078ec0ff */
[----:B------:R-:W-:Y:S02]  /*d550*/  SHF.R.U64 R14, R14, 0x3, RZ ;  /* 0x000000030e0e7819 */ /* 0x000fe400000012ff */
[----:B------:R-:W-:-:S02]  /*d560*/  SHF.R.U64 R30, R30, 0x3, RZ ;  /* 0x000000031e1e7819 */ /* 0x000fc400000012ff */
[----:B------:R-:W-:Y:S02]  /*d570*/  SHF.R.U64 R10, R10, 0x3, RZ ;  /* 0x000000030a0a7819 */ /* 0x000fe400000012ff */
[----:B------:R-:W-:Y:S02]  /*d580*/  LOP3.LUT R24, R14, R67, RZ, 0x3c, !PT ;  /* 0x000000430e187212 */ /* 0x000fe400078e3cff */
[----:B------:R-:W-:Y:S02]  /*d590*/  LOP3.LUT R14, R30, R71, RZ, 0x3c, !PT ;  /* 0x000000471e0e7212 */ /* 0x000fe400078e3cff */
[----:B------:R-:W-:Y:S02]  /*d5a0*/  LOP3.LUT R30, R81, 0x380, RZ, 0xc0, !PT ;  /* 0x00000380511e7812 */ /* 0x000fe400078ec0ff */
[----:B------:R-:W-:Y:S02]  /*d5b0*/  LOP3.LUT R10, R10, R79, RZ, 0x3c, !PT ;  /* 0x0000004f0a0a7212 */ /* 0x000fe400078e3cff */
[----:B------:R-:W-:Y:S01]  /*d5c0*/  LOP3.LUT R12, R63, 0x380, RZ, 0xc0, !PT ;  /* 0x000003803f0c7812 */ /* 0x000fe200078ec0ff */
[----:B------:R-:W2:Y:S01]  /*d5d0*/  LDC.64 R78, c[0x0][0xbd8] ;  /* 0x0002f600ff4e7b82 */ /* 0x000ea20000000a00 */
[----:B-1----:R-:W-:-:S02]  /*d5e0*/  LOP3.LUT R48, R75, 0x380, RZ, 0xc0, !PT ;  /* 0x000003804b307812 */ /* 0x002fc400078ec0ff */
[----:B------:R-:W-:Y:S02]  /*d5f0*/  SHF.R.U64 R30, R30, 0x3, RZ ;  /* 0x000000031e1e7819 */ /* 0x000fe400000012ff */
[----:B------:R-:W-:Y:S02]  /*d600*/  SHF.R.U64 R12, R12, 0x3, RZ ;  /* 0x000000030c0c7819 */ /* 0x000fe400000012ff */
[----:B------:R-:W-:Y:S02]  /*d610*/  SHF.R.U64 R48, R48, 0x3, RZ ;  /* 0x0000000330307819 */ /* 0x000fe400000012ff */
[----:B------:R-:W-:Y:S02]  /*d620*/  F2FP.F16.F32.PACK_AB R4, R106, R109 ;  /* 0x0000006d6a04723e */ /* 0x000fe400000000ff */
[----:B------:R-:W-:Y:S02]  /*d630*/  LOP3.LUT R8, R30, R81, RZ, 0x3c, !PT ;  /* 0x000000511e087212 */ /* 0x000fe400078e3cff */
[----:B------:R-:W-:Y:S01]  /*d640*/  LOP3.LUT R26, R12, R63, RZ, 0x3c, !PT ;  /* 0x0000003f0c1a7212 */ /* 0x000fe200078e3cff */
[----:B------:R1:W-:Y:S01]  /*d650*/  STSM.16.M88.4 [R62], R4 ;  /* 0x000000043e007844 */ /* 0x0003e20000000200 */
[----:B------:R-:W-:-:S02]  /*d660*/  LOP3.LUT R12, R48, R75, RZ, 0x3c, !PT ;  /* 0x0000004b300c7212 */ /* 0x000fc400078e3cff */
[----:B------:R-:W-:Y:S02]  /*d670*/  MOV R67, R10 ;  /* 0x0000000a00437202 */ /* 0x000fe40000000f00 */
[----:B------:R-:W-:Y:S02]  /*d680*/  MOV R66, R8 ;  /* 0x0000000800427202 */ /* 0x000fe40000000f00 */
[----:B------:R-:W-:Y:S02]  /*d690*/  LOP3.LUT R48, R83, 0x380, RZ, 0xc0, !PT ;  /* 0x0000038053307812 */ /* 0x000fe400078ec0ff */
[----:B------:R-:W-:Y:S02]  /*d6a0*/  MOV R74, R26 ;  /* 0x0000001a004a7202 */ /* 0x000fe40000000f00 */
[----:B------:R-:W-:Y:S02]  /*d6b0*/  F2FP.F16.F32.PACK_AB R8, R103, R104 ;  /* 0x000000686708723e */ /* 0x000fe400000000ff */
[----:B------:R-:W-:-:S02]  /*d6c0*/  F2FP.F16.F32.PACK_AB R9, R101, R102 ;  /* 0x000000666509723e */ /* 0x000fc400000000ff */
[----:B------:R-:W-:Y:S02]  /*d6d0*/  F2FP.F16.F32.PACK_AB R10, R99, R100 ;  /* 0x00000064630a723e */ /* 0x000fe400000000ff */
[----:B------:R-:W-:Y:S02]  /*d6e0*/  F2FP.F16.F32.PACK_AB R11, R84, R85 ;  /* 0x00000055540b723e */ /* 0x000fe400000000ff */
[----:B------:R-:W-:Y:S02]  /*d6f0*/  MOV R71, R24 ;  /* 0x0000001800477202 */ /* 0x000fe40000000f00 */
[----:B-1----:R-:W-:Y:S01]  /*d700*/  F2FP.F16.F32.PACK_AB R4, R97, R98 ;  /* 0x000000626104723e */ /* 0x002fe200000000ff */
[----:B------:R-:W-:Y:S01]  /*d710*/  STSM.16.M88.4 [R74], R8 ;  /* 0x000000084a007844 */ /* 0x000fe20000000200 */
[----:B------:R-:W-:Y:S02]  /*d720*/  F2FP.F16.F32.PACK_AB R5, R77, R80 ;  /* 0x000000504d05723e */ /* 0x000fe400000000ff */
[----:B------:R-:W-:-:S02]  /*d730*/  F2FP.F16.F32.PACK_AB R6, R95, R96 ;  /* 0x000000605f06723e */ /* 0x000fc400000000ff */
[----:B------:R-:W-:Y:S02]  /*d740*/  F2FP.F16.F32.PACK_AB R7, R73, R76 ;  /* 0x0000004c4907723e */ /* 0x000fe400000000ff */
[----:B------:R-:W-:Y:S02]  /*d750*/  SHF.R.U64 R48, R48, 0x3, RZ ;  /* 0x0000000330307819 */ /* 0x000fe400000012ff */
[----:B------:R-:W-:Y:S01]  /*d760*/  MOV R70, R14 ;  /* 0x0000000e00467202 */ /* 0x000fe20000000f00 */
[----:B------:R1:W-:Y:S01]  /*d770*/  STSM.16.M88.4 [R71], R4 ;  /* 0x0000000447007844 */ /* 0x0003e20000000200 */
[----:B------:R-:W-:Y:S02]  /*d780*/  LOP3.LUT R30, R48, R83, RZ, 0x3c, !PT ;  /* 0x00000053301e7212 */ /* 0x000fe400078e3cff */
[----:B------:R-:W-:Y:S02]  /*d790*/  MOV R48, R12 ;  /* 0x0000000c00307202 */ /* 0x000fe40000000f00 */
[----:B------:R-:W-:-:S02]  /*d7a0*/  F2FP.F16.F32.PACK_AB R12, R93, R94 ;  /* 0x0000005e5d0c723e */ /* 0x000fc400000000ff */
[----:B------:R-:W-:Y:S02]  /*d7b0*/  F2FP.F16.F32.PACK_AB R13, R69, R72 ;  /* 0x00000048450d723e */ /* 0x000fe400000000ff */
[----:B------:R-:W-:Y:S02]  /*d7c0*/  F2FP.F16.F32.PACK_AB R14, R91, R92 ;  /* 0x0000005c5b0e723e */ /* 0x000fe400000000ff */
[----:B------:R-:W-:Y:S02]  /*d7d0*/  F2FP.F16.F32.PACK_AB R15, R65, R68 ;  /* 0x00000044410f723e */ /* 0x000fe400000000ff */
[----:B------:R-:W-:Y:S02]  /*d7e0*/  F2FP.F16.F32.PACK_AB R24, R89, R90 ;  /* 0x0000005a5918723e */ /* 0x000fe400000000ff */
[----:B------:R-:W-:Y:S01]  /*d7f0*/  F2FP.F16.F32.PACK_AB R25, R59, R64 ;  /* 0x000000403b19723e */ /* 0x000fe200000000ff */
[----:B-1----:R-:W-:Y:S01]  /*d800*/  IMAD.SHL.U32 R5, R23, 0x4, RZ ;  /* 0x0000000417057824 */ /* 0x002fe200078e00ff */
[----:B------:R-:W-:Y:S01]  /*d810*/  F2FP.F16.F32.PACK_AB R26, R61, R88 ;  /* 0x000000583d1a723e */ /* 0x000fe200000000ff */
[----:B------:R-:W-:Y:S01]  /*d820*/  STSM.16.M88.4 [R70], R12 ;  /* 0x0000000c46007844 */ /* 0x000fe20000000200 */
[----:B------:R-:W-:-:S02]  /*d830*/  F2FP.F16.F32.PACK_AB R27, R55, R58 ;  /* 0x0000003a371b723e */ /* 0x000fc400000000ff */
[----:B------:R-:W-:Y:S02]  /*d840*/  F2FP.F16.F32.PACK_AB R61, R47, R54 ;  /* 0x000000362f3d723e */ /* 0x000fe400000000ff */
[----:B------:R-:W-:Y:S01]  /*d850*/  F2FP.F16.F32.PACK_AB R62, R53, R56 ;  /* 0x00000038353e723e */ /* 0x000fe200000000ff */
[----:B------:R1:W-:Y:S01]  /*d860*/  STSM.16.M88.4 [R48], R24 ;  /* 0x0000001830007844 */ /* 0x0003e20000000200 */
[----:B------:R-:W-:Y:S02]  /*d870*/  F2FP.F16.F32.PACK_AB R63, R43, R46 ;  /* 0x0000002e2b3f723e */ /* 0x000fe400000000ff */
[----:B------:R-:W-:Y:S02]  /*d880*/  SHF.L.U64.HI R8, R23, 0x2, R222 ;  /* 0x0000000217087819 */ /* 0x000fe400000102de */
[----:B--2---:R-:W-:Y:S01]  /*d890*/  IADD3 R6, P1, R5, R78, RZ ;  /* 0x0000004e05067210 */ /* 0x004fe20007f3e0ff */
[----:B------:R2:W-:Y:S01]  /*d8a0*/  STSM.16.M88.4 [R67], R60 ;  /* 0x0000003c43007844 */ /* 0x0005e20000000200 */
[----:B------:R-:W-:-:S02]  /*d8b0*/  F2FP.F16.F32.PACK_AB R53, R39, R42 ;  /* 0x0000002a2735723e */ /* 0x000fc400000000ff */
[----:B------:R-:W-:Y:S01]  /*d8c0*/  F2FP.F16.F32.PACK_AB R54, R41, R44 ;  /* 0x0000002c2936723e */ /* 0x000fe200000000ff */
[----:B------:R-:W-:Y:S01]  /*d8d0*/  IMAD.X R7, R8, 0x1, R79, P1 ;  /* 0x0000000108077824 */ /* 0x000fe200008e064f */
[----:B------:R-:W-:Y:S02]  /*d8e0*/  F2FP.F16.F32.PACK_AB R55, R35, R38 ;  /* 0x000000262337723e */ /* 0x000fe400000000ff */
[----:B------:R-:W-:Y:S01]  /*d8f0*/  MOV R31, R30 ;  /* 0x0000001e001f7202 */ /* 0x000fe20000000f00 */
[----:B------:R-:W-:Y:S01]  /*d900*/  IMAD.MOV.U32 R30, RZ, RZ, RZ ;  /* 0x000000ffff1e7224 */ /* 0x000fe200078e00ff */
[----:B------:R-:W-:Y:S01]  /*d910*/  F2FP.F16.F32.PACK_AB R41, R33, R34 ;  /* 0x000000222129723e */ /* 0x000fe200000000ff */
[----:B------:R2:W-:Y:S01]  /*d920*/  STSM.16.M88.4 [R66], R52 ;  /* 0x0000003442007844 */ /* 0x0005e20000000200 */
[----:B------:R-:W-:Y:S02]  /*d930*/  F2FP.F16.F32.PACK_AB R42, R29, R36 ;  /* 0x000000241d2a723e */ /* 0x000fe400000000ff */
[----:B------:R-:W-:-:S02]  /*d940*/  F2FP.F16.F32.PACK_AB R43, R87, R32 ;  /* 0x00000020572b723e */ /* 0x000fc400000000ff */
[----:B------:R-:W-:Y:S01]  /*d950*/  ISETP.NE.U32.AND P1, PT, RZ, UR4, PT ;  /* 0x00000004ff007c0c */ /* 0x000fe2000bf25070 */
[----:B-1----:R-:W1:Y:S01]  /*d960*/  LDC R48, c[0x0][0xa88] ;  /* 0x0002a200ff307b82 */ /* 0x002e620000000800 */
[----:B------:R-:W-:Y:S01]  /*d970*/  ISETP.NE.U32.AND P0, PT, R78, RZ, PT ;  /* 0x000000ff4e00720c */ /* 0x000fe20003f05070 */
[----:B------:R2:W-:Y:S06]  /*d980*/  STSM.16.M88.4 [R31], R40 ;  /* 0x000000281f007844 */ /* 0x0005ec0000000200 */
[----:B------:R-:W-:Y:S01]  /*d990*/  BAR.SYNC.DEFER_BLOCKING 0x1, 0x100 ;  /* 0x0044000000007b1d */ /* 0x000fe20000010000 */
[----:B------:R-:W-:-:S02]  /*d9a0*/  ISETP.NE.AND.EX P1, PT, RZ, UR5, PT, P1 ;  /* 0x00000005ff007c0c */ /* 0x000fc4000bf25310 */
[----:B------:R-:W-:Y:S01]  /*d9b0*/  ISETP.NE.AND.EX P0, PT, R79, RZ, PT, P0 ;  /* 0x000000ff4f00720c */ /* 0x000fe20003f05300 */
[----:B------:R-:W-:-:S10]  /*d9c0*/  IMAD R9, R18, 0x40, R17 ;  /* 0x0000004012097824 */ /* 0x000fd400078e0211 */
[----:B------:R-:W-:-:S04]  /*d9d0*/  @P1 IADD3 R4, P2, R5, UR4, RZ ;  /* 0x0000000405041c10 */ /* 0x000fc8000ff5e0ff */
[----:B------:R-:W-:Y:S01]  /*d9e0*/  @P1 IADD3.X R5, R8, UR5, RZ, P2, !PT ;  /* 0x0000000508051c10 */ /* 0x000fe200097fe4ff */
[----:B------:R-:W-:Y:S01]  /*d9f0*/  IMAD.WIDE R20, R9, 0x2, R20 ;  /* 0x0000000209147825 */ /* 0x000fe200078e0214 */
[----:B------:R2:W5:Y:S04]  /*da00*/  @P0 LDG.E R30, desc[UR6][R6.64] ;  /* 0x00000006061e0981 */ /* 0x000568000c1e1900 */
[----:B-1----:R2:W5:Y:S01]  /*da10*/  @P1 LDG.E R48, desc[UR6][R4.64] ;  /* 0x0000000604301981 */ /* 0x002562000c1e1900 */
[----:B------:R-:W-:Y:S05]  /*da20*/  @P1 BRA `(.L_x_5797) ;  /* 0x0000000000141947 */ /* 0x000fea0003800000 */
[----:B------:R-:W-:Y:S05]  /*da30*/  @!P0 BRA `(.L_x_5797) ;  /* 0x0000000000108947 */ /* 0x000fea0003800000 */
[----:B------:R-:W-:Y:S02]  /*da40*/  ULDC.64 UR4, c[0x0][0x208] ;  /* 0x0000820000047ab9 */ /* 0x000fe40000000a00 */
[----:B--2---:R-:W2:Y:S04]  /*da50*/  LDG.E R5, desc[UR4][R6.64] ;  /* 0x0000000406057981 */ /* 0x004ea8000c1e1900 */
[----:B-----5:R-:W2:Y:S02]  /*da60*/  LDG.E R48, desc[UR4][R6.64+0x4] ;  /* 0x0000040406307981 */ /* 0x020ea4000c1e1900 */
[----:B--2---:R-:W-:-:S07]  /*da70*/  IMAD.IADD R48, R48, 0x1, -R5 ;  /* 0x0000000130307824 */ /* 0x004fce00078e0a05 */
.L_x_5797:
[----:B------:R-:W-:Y:S01]  /*da80*/  SHF.R.S32.HI R19, RZ, 0x1f, R220 ;  /* 0x0000001fff137819 */ /* 0x000fe200000114dc */
[----:B------:R-:W-:Y:S01]  /*da90*/  ULDC.64 UR4, c[0x0][0xb70] ;  /* 0x0002dc0000047ab9 */ /* 0x000fe20000000a00 */
[--C-:B--2--5:R-:W-:Y:S01]  /*daa0*/  SHF.R.S32.HI R31, RZ, 0x1f, R30.reuse ;  /* 0x0000001fff1f7819 */ /* 0x124fe2000001141e */
[----:B------:R-:W-:Y:S01]  /*dab0*/  IMAD R11, R221, 0x80, R227 ;  /* 0x00000080dd0b7824 */ /* 0x000fe200078e02e3 */
[----:B------:R-:W-:Y:S01]  /*dac0*/  SEL R222, R222, RZ, !P0 ;  /* 0x000000ffdede7207 */ /* 0x000fe20004000000 */
[----:B------:R-:W-:Y:S01]  /*dad0*/  IMAD R5, R19, UR4, RZ ;  /* 0x0000000413057c24 */ /* 0x000fe2000f8e02ff */
[----:B------:R-:W-:Y:S01]  /*dae0*/  SEL R29, R23, RZ, !P0 ;  /* 0x000000ff171d7207 */ /* 0x000fe20004000000 */
[----:B------:R-:W-:Y:S01]  /*daf0*/  ULDC.64 UR6, c[0x0][0x208] ;  /* 0x0000820000067ab9 */ /* 0x000fe20000000a00 */
[----:B------:R-:W-:Y:S01]  /*db00*/  IADD3 R13, P2, R20, 0x2000, RZ ;  /* 0x00002000140d7810 */ /* 0x000fe20007f5e0ff */
[----:B------:R-:W-:Y:S01]  /*db10*/  IMAD R7, R220, UR5, R5 ;  /* 0x00000005dc077c24 */ /* 0x000fe2000f8e0205 */
[----:B------:R-:W-:Y:S01]  /*db20*/  IADD3 R33, P3, R20, 0x1000, RZ ;  /* 0x0000100014217810 */ /* 0x000fe20007f7e0ff */
[----:B------:R-:W-:Y:S01]  /*db30*/  IMAD.WIDE.U32 R4, R220, UR4, R30 ;  /* 0x00000004dc047c25 */ /* 0x000fe2000f8e001e */
[----:B------:R-:W-:Y:S01]  /*db40*/  ULDC.64 UR4, c[0x0][0xb78] ;  /* 0x0002de0000047ab9 */ /* 0x000fe20000000a00 */
[----:B------:R-:W-:-:S02]  /*db50*/  LOP3.LUT R12, R13, 0x380, RZ, 0xc0, !PT ;  /* 0x000003800d0c7812 */ /* 0x000fc400078ec0ff */
[----:B------:R-:W-:Y:S02]  /*db60*/  IADD3 R9, P1, R20, 0x3000, RZ ;  /* 0x0000300014097810 */ /* 0x000fe40007f3e0ff */
[----:B------:R-:W-:Y:S01]  /*db70*/  IADD3 R5, R5, R7, RZ ;  /* 0x0000000705057210 */ /* 0x000fe20007ffe0ff */
[----:B------:R-:W-:Y:S01]  /*db80*/  IMAD R7, R222, UR4, RZ ;  /* 0x00000004de077c24 */ /* 0x000fe2000f8e02ff */
[----:B------:R-:W-:Y:S02]  /*db90*/  LOP3.LUT R32, R33, 0x380, RZ, 0xc0, !PT ;  /* 0x0000038021207812 */ /* 0x000fe400078ec0ff */
[----:B------:R-:W-:Y:S01]  /*dba0*/  SHF.R.U64 R12, R12, 0x3, RZ ;  /* 0x000000030c0c7819 */ /* 0x000fe200000012ff */
[----:B------:R-:W-:Y:S01]  /*dbb0*/  IMAD.WIDE.U32 R4, R29, UR4, R4 ;  /* 0x000000041d047c25 */ /* 0x000fe2000f8e0004 */
[----:B------:R-:W-:Y:S02]  /*dbc0*/  LOP3.LUT R6, R9, 0x380, RZ, 0xc0, !PT ;  /* 0x0000038009067812 */ /* 0x000fe400078ec0ff */
[----:B------:R-:W-:Y:S01]  /*dbd0*/  SHF.R.U64 R32, R32, 0x3, RZ ;  /* 0x0000000320207819 */ /* 0x000fe200000012ff */
[----:B------:R-:W-:Y:S01]  /*dbe0*/  IMAD R10, R29, UR5, R7 ;  /* 0x000000051d0a7c24 */ /* 0x000fe2000f8e0207 */
[----:B------:R-:W-:Y:S01]  /*dbf0*/  SHF.R.S32.HI R7, RZ, 0x1f, R11 ;  /* 0x0000001fff077819 */ /* 0x000fe2000001140b */
[----:B------:R-:W-:Y:S01]  /*dc00*/  ULDC.64 UR4, c[0x0][0xb40] ;  /* 0x0002d00000047ab9 */ /* 0x000fe20000000a00 */
[----:B------:R-:W-:-:S02]  /*dc10*/  IADD3 R8, P0, R11, R4, RZ ;  /* 0x000000040b087210 */ /* 0x000fc40007f1e0ff */
[----:B------:R-:W-:Y:S01]  /*dc20*/  LOP3.LUT R12, R12, R13, RZ, 0x3c, !PT ;  /* 0x0000000d0c0c7212 */ /* 0x000fe200078e3cff */
[----:B------:R-:W-:Y:S01]  /*dc30*/  IMAD.X R13, RZ, RZ, R21, P2 ;  /* 0x000000ffff0d7224 */ /* 0x000fe200010e0615 */
[----:B------:R-:W-:Y:S01]  /*dc40*/  IADD3.X R7, R7, R5, R10, P0, !PT ;  /* 0x0000000507077210 */ /* 0x000fe200007fe40a */
[----:B------:R-:W-:Y:S01]  /*dc50*/  VIADD R5, R11, 0x8 ;  /* 0x000000080b057836 */ /* 0x000fe20000000000 */
[----:B------:R-:W-:Y:S02]  /*dc60*/  LEA R54, P0, R8, UR4, 0x2 ;  /* 0x0000000408367c11 */ /* 0x000fe4000f8010ff */
[----:B------:R-:W-:Y:S02]  /*dc70*/  SHF.R.U64 R6, R6, 0x3, RZ ;  /* 0x0000000306067819 */ /* 0x000fe400000012ff */
[----:B------:R-:W-:Y:S01]  /*dc80*/  LEA.HI.X R55, R8, UR5, R7, 0x2, P0 ;  /* 0x0000000508377c11 */ /* 0x000fe200080f1407 */
[----:B------:R-:W-:Y:S01]  /*dc90*/  ULDC.64 UR4, c[0x0][0xaa0] ;  /* 0x0002a80000047ab9 */ /* 0x000fe20000000a00 */
[----:B------:R-:W-:-:S02]  /*dca0*/  IADD3 R45, P6, R20, 0x4000, RZ ;  /* 0x00004000142d7810 */ /* 0x000fc40007fde0ff */
[C---:B------:R-:W-:Y:S02]  /*dcb0*/  IADD3 R37, P5, R20.reuse, 0x5000, RZ ;  /* 0x0000500014257810 */ /* 0x040fe40007fbe0ff */
[----:B------:R-:W-:Y:S02]  /*dcc0*/  IADD3 R25, P4, R20, 0x6000, RZ ;  /* 0x0000600014197810 */ /* 0x000fe40007f9e0ff */
[----:B------:R-:W-:Y:S02]  /*dcd0*/  LOP3.LUT P0, RZ, R224, 0x3, RZ, 0xc0, !PT ;  /* 0x00000003e0ff7812 */ /* 0x000fe4000780c0ff */
[----:B------:R-:W-:Y:S02]  /*dce0*/  IADD3 R7, P2, R20, 0x7000, RZ ;  /* 0x0000700014077810 */ /* 0x000fe40007f5e0ff */
[----:B------:R-:W-:Y:S01]  /*dcf0*/  LOP3.LUT R32, R32, R33, RZ, 0x3c, !PT ;  /* 0x0000002120207212 */ /* 0x000fe200078e3cff */
[----:B------:R-:W-:Y:S01]  /*dd00*/  IMAD.X R33, RZ, RZ, R21, P3 ;  /* 0x000000ffff217224 */ /* 0x000fe200018e0615 */
[----:B------:R-:W-:-:S02]  /*dd10*/  LOP3.LUT R4, R6, R9, RZ, 0x3c, !PT ;  /* 0x0000000906047212 */ /* 0x000fc400078e3cff */
[----:B------:R-:W-:Y:S02]  /*dd20*/  LOP3.LUT R44, R45, 0x380, RZ, 0xc0, !PT ;  /* 0x000003802d2c7812 */ /* 0x000fe400078ec0ff */
[----:B------:R-:W-:Y:S02]  /*dd30*/  LOP3.LUT R36, R37, 0x380, RZ, 0xc0, !PT ;  /* 0x0000038025247812 */ /* 0x000fe400078ec0ff */
[----:B------:R-:W-:Y:S02]  /*dd40*/  LOP3.LUT R24, R25, 0x380, RZ, 0xc0, !PT ;  /* 0x0000038019187812 */ /* 0x000fe400078ec0ff */
[-C--:B------:R-:W-:Y:S02]  /*dd50*/  ISETP.GE.OR P3, PT, R11, R48.reuse, P0 ;  /* 0x000000300b00720c */ /* 0x080fe40000766670 */
[----:B------:R-:W-:Y:S02]  /*dd60*/  LOP3.LUT R9, R20, 0x380, RZ, 0xc0, !PT ;  /* 0x0000038014097812 */ /* 0x000fe400078ec0ff */
[----:B------:R-:W-:Y:S01]  /*dd70*/  ISETP.GE.OR P0, PT, R5, R48, P0 ;  /* 0x000000300500720c */ /* 0x000fe20000706670 */
[----:B------:R-:W-:Y:S01]  /*dd80*/  IMAD.X R5, RZ, RZ, R21, P1 ;  /* 0x000000ffff057224 */ /* 0x000fe200008e0615 */
[----:B------:R-:W-:-:S02]  /*dd90*/  LOP3.LUT R6, R7, 0x380, RZ, 0xc0, !PT ;  /* 0x0000038007067812 */ /* 0x000fc400078ec0ff */
[----:B------:R-:W-:Y:S02]  /*dda0*/  SHF.R.U64 R44, R44, 0x3, RZ ;  /* 0x000000032c2c7819 */ /* 0x000fe400000012ff */
[----:B------:R-:W-:Y:S02]  /*ddb0*/  SHF.R.U64 R36, R36, 0x3, RZ ;  /* 0x0000000324247819 */ /* 0x000fe400000012ff */
[----:B------:R-:W-:Y:S01]  /*ddc0*/  SHF.R.U64 R24, R24, 0x3, RZ ;  /* 0x0000000318187819 */ /* 0x000fe200000012ff */
[----:B------:R-:W-:Y:S01]  /*ddd0*/  @!P3 STG.E desc[UR6][R54.64], R0 ;  /* 0x000000003600b986 */ /* 0x000fe2000c101906 */
[----:B------:R-:W-:Y:S02]  /*dde0*/  SHF.R.U64 R9, R9, 0x3, RZ ;  /* 0x0000000309097819 */ /* 0x000fe400000012ff */
[----:B------:R-:W-:Y:S01]  /*ddf0*/  SHF.R.U64 R6, R6, 0x3, RZ ;  /* 0x0000000306067819 */ /* 0x000fe200000012ff */
[----:B------:R1:W-:Y:S01]  /*de00*/  @!P0 STG.E desc[UR6][R54.64+0x20], R3 ;  /* 0x0000200336008986 */ /* 0x0003e2000c101906 */
        /* <DEDUP_REMOVED lines=8> */
[----:B------:R-:W-:-:S02]  /*de90*/  IADD3.X R9, RZ, R21, RZ, P2, !PT ;  /* 0x00000015ff097210 */ /* 0x000fc400017fe4ff */
[----:B------:R-:W-:Y:S01]  /*dea0*/  LOP3.LUT R8, R6, R7, RZ, 0x3c, !PT ;  /* 0x0000000706087212 */ /* 0x000fe200078e3cff */
[----:B------:R2:W5:Y:S01]  /*deb0*/  LD.E.128 R40, desc[UR6][R20.64] ;  /* 0x0000000614287980 */ /* 0x000562000c101d00 */
[--C-:B------:R-:W-:Y:S01]  /*dec0*/  SHF.R.S32.HI R53, RZ, 0x1f, R17.reuse ;  /* 0x0000001fff357819 */ /* 0x100fe20000011411 */
[----:B-1----:R-:W-:Y:S02]  /*ded0*/  IMAD R3, R31, UR4, RZ ;  /* 0x000000041f037c24 */ /* 0x002fe4000f8e02ff */
[----:B------:R-:W5:Y:S01]  /*dee0*/  LD.E.128 R12, desc[UR6][R12.64] ;  /* 0x000000060c0c7980 */ /* 0x000f62000c101d00 */
[----:B------:R-:W-:-:S03]  /*def0*/  IMAD.MOV.U32 R52, RZ, RZ, R17 ;  /* 0x000000ffff347224 */ /* 0x000fc600078e0011 */
        /* <DEDUP_REMOVED lines=11> */
[----:B--2---:R-:W-:-:S04]  /*dfb0*/  IMAD.WIDE.U32 R20, R30, UR4, R52 ;  /* 0x000000041e147c25 */ /* 0x004fc8000f8e0034 */
[----:B------:R-:W-:Y:S01]  /*dfc0*/  IMAD R3, R30, UR5, R3 ;  /* 0x000000051e037c24 */ /* 0x000fe2000f8e0203 */
[----:B------:R-:W-:Y:S01]  /*dfd0*/  ULDC.64 UR4, c[0x0][0xae0] ;  /* 0x0002b80000047ab9 */ /* 0x000fe20000000a00 */
[----:B------:R-:W-:Y:S02]  /*dfe0*/  IMAD R48, R221, -0x80, R48 ;  /* 0xffffff80dd307824 */ /* 0x000fe400078e0230 */
[----:B------:R-:W-:Y:S02]  /*dff0*/  IMAD.IADD R21, R21, 0x1, R3 ;  /* 0x0000000115157824 */ /* 0x000fe400078e0203 */
[----:B------:R-:W-:Y:S02]  /*e000*/  IMAD R23, R19, UR4, RZ ;  /* 0x0000000413177c24 */ /* 0x000fe4000f8e02ff */
[C---:B------:R-:W-:Y:S01]  /*e010*/  VIADD R0, R18.reuse, 0x20 ;  /* 0x0000002012007836 */ /* 0x040fe20000000000 */
[----:B------:R-:W-:Y:S01]  /*e020*/  ISETP.GE.AND P2, PT, R18, R48, PT ;  /* 0x000000301200720c */ /* 0x000fe20003f46270 */
[----:B------:R-:W-:-:S02]  /*e030*/  IMAD R23, R220, UR5, R23 ;  /* 0x00000005dc177c24 */ /* 0x000fc4000f8e0217 */
[----:B------:R-:W-:Y:S01]  /*e040*/  IMAD.WIDE.U32 R20, R220, UR4, R20 ;  /* 0x00000004dc147c25 */ /* 0x000fe2000f8e0014 */
[----:B------:R-:W-:Y:S01]  /*e050*/  ULDC.64 UR4, c[0x0][0xae8] ;  /* 0x0002ba0000047ab9 */ /* 0x000fe20000000a00 */
[-C--:B------:R-:W-:Y:S02]  /*e060*/  ISETP.GE.AND P4, PT, R0, R48.reuse, PT ;  /* 0x000000300000720c */ /* 0x080fe40003f86270 */
[----:B------:R-:W-:Y:S02]  /*e070*/  VIADD R3, R18, 0x40 ;  /* 0x0000004012037836 */ /* 0x000fe40000000000 */
[----:B------:R-:W-:Y:S02]  /*e080*/  IMAD R0, R222, UR4, RZ ;  /* 0x00000004de007c24 */ /* 0x000fe4000f8e02ff */
[----:B0-----:R-:W-:Y:S02]  /*e090*/  VIADD R28, R28, 0x34820 ;  /* 0x000348201c1c7836 */ /* 0x001fe40000000000 */
[----:B------:R-:W-:Y:S01]  /*e0a0*/  VIADD R19, R18, 0x60 ;  /* 0x0000006012137836 */ /* 0x000fe20000000000 */
[----:B------:R-:W-:Y:S01]  /*e0b0*/  ISETP.GE.AND P0, PT, R3, R48, PT ;  /* 0x000000300300720c */ /* 0x000fe20003f06270 */
[----:B------:R-:W-:-:S02]  /*e0c0*/  IMAD.IADD R21, R21, 0x1, R23 ;  /* 0x0000000115157824 */ /* 0x000fc400078e0217 */
[----:B------:R-:W-:Y:S01]  /*e0d0*/  IMAD R3, R29, UR5, R0 ;  /* 0x000000051d037c24 */ /* 0x000fe2000f8e0200 */
[----:B------:R-:W-:Y:S02]  /*e0e0*/  PRMT R0, RZ, 0x654, R28 ;  /* 0x00000654ff007816 */ /* 0x000fe4000000001c */
[----:B------:R-:W-:Y:S01]  /*e0f0*/  ISETP.GE.AND P1, PT, R19, R48, PT ;  /* 0x000000301300720c */ /* 0x000fe20003f26270 */
[----:B------:R-:W-:Y:S01]  /*e100*/  IMAD.WIDE.U32 R30, R29, UR4, R20 ;  /* 0x000000041d1e7c25 */ /* 0x000fe2000f8e0014 */
[--C-:B------:R-:W-:Y:S01]  /*e110*/  SHF.R.S32.HI R19, RZ, 0x1f, R18.reuse ;  /* 0x0000001fff137819 */ /* 0x100fe20000011412 */
[----:B-1----:R0:W-:Y:S01]  /*e120*/  SYNCS.ARRIVE.TRANS64.RED.A1T0 RZ, [R0+URZ], RZ ;  /* 0x000000ff00ff79a7 */ /* 0x0021e2000810043f */
[----:B------:R-:W-:Y:S01]  /*e130*/  BSSY B1, `(.L_x_5798) ;  /* 0x0000015000017945 */ /* 0x000fe20003800000 */
[----:B------:R-:W-:Y:S02]  /*e140*/  IMAD.IADD R23, R31, 0x1, R3 ;  /* 0x000000011f177824 */ /* 0x000fe400078e0203 */
[----:B------:R-:W-:Y:S01]  /*e150*/  IMAD.WIDE R28, R221, 0x80, R18 ;  /* 0x00000080dd1c7825 */ /* 0x000fe200078e0212 */
[----:B------:R-:W-:Y:S06]  /*e160*/  @P2 BRA `(.L_x_5799) ;  /* 0x0000000000442947 */ /* 0x000fec0003800000 */
[----:B------:R-:W-:Y:S01]  /*e170*/  ULDC.64 UR4, c[0x0][0xad8] ;  /* 0x0002b60000047ab9 */ /* 0x000fe20000000a00 */
[----:B------:R-:W-:Y:S01]  /*e180*/  IMAD.MOV.U32 R20, RZ, RZ, R30 ;  /* 0x000000ffff147224 */ /* 0x000fe200078e001e */
[----:B0-----:R-:W-:Y:S01]  /*e190*/  IADD3 R0, R17, 0x40, RZ ;  /* 0x0000004011007810 */ /* 0x001fe20007ffe0ff */
[----:B------:R-:W-:Y:S01]  /*e1a0*/  IMAD.MOV.U32 R21, RZ, RZ, R23 ;  /* 0x000000ffff157224 */ /* 0x000fe200078e0017 */
[----:B------:R-:W-:Y:S01]  /*e1b0*/  ULDC.64 UR6, c[0x0][0xa80] ;  /* 0x0002a00000067ab9 */ /* 0x000fe20000000a00 */
[----:B------:R-:W-:Y:S01]  /*e1c0*/  IMAD R3, R29, UR4, RZ ;  /* 0x000000041d037c24 */ /* 0x000fe2000f8e02ff */
[----:B------:R-:W-:Y:S01]  /*e1d0*/  ULDC.64 UR8, c[0x0][0x208] ;  /* 0x0000820000087ab9 */ /* 0x000fe20000000a00 */
[C---:B------:R-:W-:Y:S01]  /*e1e0*/  IMAD.WIDE.U32 R20, R28.reuse, UR4, R20 ;  /* 0x000000041c147c25 */ /* 0x040fe2000f8e0014 */
[----:B------:R-:W-:Y:S02]  /*e1f0*/  ULDC UR4, c[0x0][0xa8c] ;  /* 0x0002a30000047ab9 */ /* 0x000fe40000000800 */
[----:B------:R-:W-:Y:S01]  /*e200*/  ISETP.GE.AND P2, PT, R17, UR4, PT ;  /* 0x0000000411007c0c */ /* 0x000fe2000bf46270 */
[----:B------:R-:W-:Y:S01]  /*e210*/  IMAD R3, R28, UR5, R3 ;  /* 0x000000051c037c24 */ /* 0x000fe2000f8e0203 */
[----:B------:R-:W-:-:S02]  /*e220*/  ISETP.GE.AND P3, PT, R0, UR4, PT ;  /* 0x0000000400007c0c */ /* 0x000fc4000bf66270 */
[----:B------:R-:W-:Y:S01]  /*e230*/  LEA R52, P5, R20, UR6, 0x1 ;  /* 0x0000000614347c11 */ /* 0x000fe2000f8a08ff */
[----:B------:R-:W-:-:S05]  /*e240*/  IMAD.IADD R3, R21, 0x1, R3 ;  /* 0x0000000115037824 */ /* 0x000fca00078e0203 */
[----:B------:R-:W-:-:S05]  /*e250*/  LEA.HI.X R53, R20, UR7, R3, 0x1, P5 ;  /* 0x0000000714357c11 */ /* 0x000fca000a8f0c03 */
[----:B-----5:R1:W-:Y:S04]  /*e260*/  @!P2 STG.E.128 desc[UR8][R52.64], R40 ;  /* 0x000000283400a986 */ /* 0x0203e8000c101d08 */
[----:B------:R1:W-:Y:S02]  /*e270*/  @!P3 STG.E.128 desc[UR8][R52.64+0x80], R44 ;  /* 0x0000802c3400b986 */ /* 0x0003e4000c101d08 */
.L_x_5799:
[----:B------:R-:W-:Y:S05]  /*e280*/  BSYNC B1 ;  /* 0x0000000000017941 */ /* 0x000fea0003800000 */
.L_x_5798:
[----:B------:R-:W-:Y:S04]  /*e290*/  BSSY B1, `(.L_x_5800) ;  /* 0x0000015000017945 */ /* 0x000fe80003800000 */
[----:B------:R-:W-:Y:S05]  /*e2a0*/  @P4 BRA `(.L_x_5801) ;  /* 0x00000000004c4947 */ /* 0x000fea0003800000 */
[----:B------:R-:W-:Y:S01]  /*e2b0*/  IADD3 R3, P2, R28, 0x20, RZ ;  /* 0x000000201c037810 */ /* 0x000fe20007f5e0ff */
[----:B------:R-:W-:Y:S01]  /*e2c0*/  ULDC.64 UR4, c[0x0][0xad8] ;  /* 0x0002b60000047ab9 */ /* 0x000fe20000000a00 */
[----:B------:R-:W-:Y:S01]  /*e2d0*/  IMAD.MOV.U32 R20, RZ, RZ, R30 ;  /* 0x000000ffff147224 */ /* 0x000fe200078e001e */
[----:B------:R-:W-:Y:S01]  /*e2e0*/  ULDC.64 UR6, c[0x0][0xa80] ;  /* 0x0002a00000067ab9 */ /* 0x000fe20000000a00 */
[----:B------:R-:W-:Y:S01]  /*e2f0*/  IMAD.MOV.U32 R21, RZ, RZ, R23 ;  /* 0x000000ffff157224 */ /* 0x000fe200078e0017 */
[----:B------:R-:W-:Y:S01]  /*e300*/  ULDC.64 UR8, c[0x0][0x208] ;  /* 0x0000820000087ab9 */ /* 0x000fe20000000a00 */
[----:B0-----:R-:W-:Y:S02]  /*e310*/  IMAD.X R0, RZ, RZ, R29, P2 ;  /* 0x000000ffff007224 */ /* 0x001fe400010e061d */
[----:B-1---5:R-:W-:Y:S02]  /*e320*/  VIADD R40, R17, 0x40 ;  /* 0x0000004011287836 */ /* 0x022fe40000000000 */
[----:B------:R-:W-:-:S02]  /*e330*/  IMAD R0, R0, UR4, RZ ;  /* 0x0000000400007c24 */ /* 0x000fc4000f8e02ff */
[----:B------:R-:W-:Y:S01]  /*e340*/  IMAD.WIDE.U32 R20, R3, UR4, R20 ;  /* 0x0000000403147c25 */ /* 0x000fe2000f8e0014 */
[----:B------:R-:W-:Y:S02]  /*e350*/  ULDC UR4, c[0x0][0xa8c] ;  /* 0x0002a30000047ab9 */ /* 0x000fe40000000800 */
[----:B------:R-:W-:Y:S01]  /*e360*/  ISETP.GE.AND P3, PT, R17, UR4, PT ;  /* 0x0000000411007c0c */ /* 0x000fe2000bf66270 */
[----:B------:R-:W-:Y:S01]  /*e370*/  IMAD R3, R3, UR5, R0 ;  /* 0x0000000503037c24 */ /* 0x000fe2000f8e0200 */
[----:B------:R-:W-:Y:S02]  /*e380*/  ISETP.GE.AND P4, PT, R40, UR4, PT ;  /* 0x0000000428007c0c */ /* 0x000fe4000bf86270 */
[----:B------:R-:W-:Y:S01]  /*e390*/  LEA R40, P2, R20, UR6, 0x1 ;  /* 0x0000000614287c11 */ /* 0x000fe2000f8408ff */
[----:B------:R-:W-:-:S05]  /*e3a0*/  IMAD.IADD R3, R21, 0x1, R3 ;  /* 0x0000000115037824 */ /* 0x000fca00078e0203 */
[----:B------:R-:W-:-:S05]  /*e3b0*/  LEA.HI.X R41, R20, UR7, R3, 0x1, P2 ;  /* 0x0000000714297c11 */ /* 0x000fca00090f0c03 */
[----:B------:R2:W-:Y:S04]  /*e3c0*/  @!P3 STG.E.128 desc[UR8][R40.64], R32 ;  /* 0x000000202800b986 */ /* 0x0005e8000c101d08 */
[----:B------:R2:W-:Y:S02]  /*e3d0*/  @!P4 STG.E.128 desc[UR8][R40.64+0x80], R36 ;  /* 0x000080242800c986 */ /* 0x0005e4000c101d08 */
.L_x_5801:
[----:B------:R-:W-:Y:S05]  /*e3e0*/  BSYNC B1 ;  /* 0x0000000000017941 */ /* 0x000fea0003800000 */
.L_x_5800:
[----:B------:R-:W-:Y:S04]  /*e3f0*/  BSSY B1, `(.L_x_5802) ;  /* 0x0000015000017945 */ /* 0x000fe80003800000 */
[----:B------:R-:W-:Y:S05]  /*e400*/  @P0 BRA `(.L_x_5803) ;  /* 0x00000000004c0947 */ /* 0x000fea0003800000 */
[----:B------:R-:W-:Y:S01]  /*e410*/  IADD3 R3, P0, R28, 0x40, RZ ;  /* 0x000000401c037810 */ /* 0x000fe20007f1e0ff */
[----:B------:R-:W-:Y:S01]  /*e420*/  ULDC.64 UR4, c[0x0][0xad8] ;  /* 0x0002b60000047ab9 */ /* 0x000fe20000000a00 */
[----:B------:R-:W-:Y:S01]  /*e430*/  IMAD.MOV.U32 R20, RZ, RZ, R30 ;  /* 0x000000ffff147224 */ /* 0x000fe200078e001e */
[----:B------:R-:W-:Y:S01]  /*e440*/  ULDC.64 UR6, c[0x0][0xa80] ;  /* 0x0002a00000067ab9 */ /* 0x000fe20000000a00 */
[----:B0-----:R-:W-:Y:S01]  /*e450*/  IADD3.X R0, RZ, R29, RZ, P0, !PT ;  /* 0x0000001dff007210 */ /* 0x001fe200007fe4ff */
[----:B------:R-:W-:Y:S01]  /*e460*/  IMAD.MOV.U32 R21, RZ, RZ, R23 ;  /* 0x000000ffff157224 */ /* 0x000fe200078e0017 */
[----:B------:R-:W-:Y:S01]  /*e470*/  ULDC.64 UR8, c[0x0][0x208] ;  /* 0x0000820000087ab9 */ /* 0x000fe20000000a00 */
[----:B--2--5:R-:W-:Y:S02]  /*e480*/  VIADD R32, R17, 0x40 ;  /* 0x0000004011207836 */ /* 0x024fe40000000000 */
[----:B------:R-:W-:Y:S02]  /*e490*/  IMAD R0, R0, UR4, RZ ;  /* 0x0000000400007c24 */ /* 0x000fe4000f8e02ff */
[----:B------:R-:W-:Y:S01]  /*e4a0*/  IMAD.WIDE.U32 R20, R3, UR4, R20 ;  /* 0x0000000403147c25 */ /* 0x000fe2000f8e0014 */
[----:B------:R-:W-:-:S02]  /*e4b0*/  ULDC UR4, c[0x0][0xa8c] ;  /* 0x0002a30000047ab9 */ /* 0x000fc40000000800 */
        /* <DEDUP_REMOVED lines=8> */
.L_x_5803:
[----:B------:R-:W-:Y:S05]  /*e540*/  BSYNC B1 ;  /* 0x0000000000017941 */ /* 0x000fea0003800000 */
.L_x_5802:
[----:B------:R-:W-:Y:S05]  /*e550*/  @P1 BRA `(.L_x_5804) ;  /* 0x0000000800f41947 */ /* 0x000fea0003800000 */
[----:B------:R-:W-:Y:S01]  /*e560*/  IADD3 R3, P0, R28, 0x60, RZ ;  /* 0x000000601c037810 */ /* 0x000fe20007f1e0ff */
[----:B------:R-:W-:Y:S01]  /*e570*/  ULDC.64 UR6, c[0x0][0xad8] ;  /* 0x0002b60000067ab9 */ /* 0x000fe20000000a00 */
[----:B---3-5:R-:W-:Y:S01]  /*e580*/  IMAD.MOV.U32 R12, RZ, RZ, R30 ;  /* 0x000000ffff0c7224 */ /* 0x028fe200078e001e */
[C---:B0-----:R-:W-:Y:S01]  /*e590*/  IADD3 R0, R17.reuse, 0x40, RZ ;  /* 0x0000004011007810 */ /* 0x041fe20007ffe0ff */
[----:B------:R-:W-:Y:S01]  /*e5a0*/  IMAD.MOV.U32 R13, RZ, RZ, R23 ;  /* 0x000000ffff0d7224 */ /* 0x000fe200078e0017 */
[----:B------:R-:W-:Y:S01]  /*e5b0*/  ULDC UR4, c[0x0][0xa8c] ;  /* 0x0002a30000047ab9 */ /* 0x000fe20000000800 */
[----:B------:R-:W-:Y:S01]  /*e5c0*/  IMAD.X R28, RZ, RZ, R29, P0 ;  /* 0x000000ffff1c7224 */ /* 0x000fe200000e061d */
[----:B------:R-:W-:Y:S01]  /*e5d0*/  ISETP.GE.AND P1, PT, R17, UR4, PT ;  /* 0x0000000411007c0c */ /* 0x000fe2000bf26270 */
[----:B------:R-:W-:Y:S01]  /*e5e0*/  IMAD.WIDE.U32 R12, R3, UR6, R12 ;  /* 0x00000006030c7c25 */ /* 0x000fe2000f8e000c */
[----:B------:R-:W-:-:S03]  /*e5f0*/  ULDC.64 UR8, c[0x0][0x208] ;  /* 0x0000820000087ab9 */ /* 0x000fc60000000a00 */
[----:B------:R-:W-:-:S04]  /*e600*/  IMAD R28, R28, UR6, RZ ;  /* 0x000000061c1c7c24 */ /* 0x000fc8000f8e02ff */
[----:B------:R-:W-:Y:S01]  /*e610*/  IMAD R3, R3, UR7, R28 ;  /* 0x0000000703037c24 */ /* 0x000fe2000f8e021c */
[----:B------:R-:W-:Y:S02]  /*e620*/  ULDC.64 UR6, c[0x0][0xa80] ;  /* 0x0002a00000067ab9 */ /* 0x000fe40000000a00 */
[----:B------:R-:W-:Y:S01]  /*e630*/  LEA R14, P0, R12, UR6, 0x1 ;  /* 0x000000060c0e7c11 */ /* 0x000fe2000f8008ff */
[----:B------:R-:W-:-:S05]  /*e640*/  IMAD.IADD R3, R13, 0x1, R3 ;  /* 0x000000010d037824 */ /* 0x000fca00078e0203 */
[----:B------:R-:W-:Y:S02]  /*e650*/  LEA.HI.X R15, R12, UR7, R3, 0x1, P0 ;  /* 0x000000070c0f7c11 */ /* 0x000fe400080f0c03 */
[----:B------:R-:W-:-:S03]  /*e660*/  ISETP.GE.AND P0, PT, R0, UR4, PT ;  /* 0x0000000400007c0c */ /* 0x000fc6000bf06270 */
[----:B------:R4:W-:Y:S10]  /*e670*/  @!P1 STG.E.128 desc[UR8][R14.64], R4 ;  /* 0x000000040e009986 */ /* 0x0009f4000c101d08 */
[----:B------:R-:W-:Y:S05]  /*e680*/  @P0 BRA `(.L_x_5804) ;  /* 0x0000000800a80947 */ /* 0x000fea0003800000 */
[----:B------:R-:W-:Y:S02]  /*e690*/  ULDC.64 UR4, c[0x0][0x208] ;  /* 0x0000820000047ab9 */ /* 0x000fe40000000a00 */
[----:B------:R0:W-:Y:S01]  /*e6a0*/  STG.E.128 desc[UR4][R14.64+0x80], R8 ;  /* 0x000080080e007986 */ /* 0x0001e2000c101d04 */
[----:B------:R-:W-:Y:S05]  /*e6b0*/  BRA `(.L_x_5804) ;  /* 0x00000008009c7947 */ /* 0x000fea0003800000 */
.L_x_5796:
[----:B------:R-:W2:Y:S01]  /*e6c0*/  LDC.64 R6, c[0x0][0xbd8] ;  /* 0x0002f600ff067b82 */ /* 0x000ea20000000a00 */
[C---:B------:R-:W-:Y:S01]  /*e6d0*/  IMAD.SHL.U32 R5, R23.reuse, 0x4, RZ ;  /* 0x0000000417057824 */ /* 0x040fe200078e00ff */
[----:B------:R-:W-:Y:S01]  /*e6e0*/  SHF.L.U64.HI R8, R23, 0x2, R222 ;  /* 0x0000000217087819 */ /* 0x000fe200000102de */
[----:B------:R-:W-:Y:S01]  /*e6f0*/  ULDC.64 UR4, c[0x0][0xbe0] ;  /* 0x0002f80000047ab9 */ /* 0x000fe20000000a00 */
[----:B------:R-:W-:Y:S01]  /*e700*/  IMAD.MOV.U32 R3, RZ, RZ, RZ ;  /* 0x000000ffff037224 */ /* 0x000fe200078e00ff */
[----:B------:R-:W-:-:S03]  /*e710*/  ULDC.64 UR6, c[0x0][0x208] ;  /* 0x0000820000067ab9 */ /* 0x000fc60000000a00 */
        /* <DEDUP_REMOVED lines=9> */
[----:B------:R-:W-:Y:S02]  /*e7b0*/  @P1 IADD3.X R5, R8, UR5, RZ, P2, !PT ;  /* 0x0000000508051c10 */ /* 0x000fe400097fe4ff */
[----:B------:R-:W-:-:S03]  /*e7c0*/  ISETP.GE.AND P2, PT, R229, 0x80, PT ;  /* 0x00000080e500780c */ /* 0x000fc60003f46270 */
[----:B---3--:R2:W5:Y:S01]  /*e7d0*/  @P1 LDG.E R0, desc[UR6][R4.64] ;  /* 0x0000000604001981 */ /* 0x008562000c1e1900 */
[----:B------:R-:W-:Y:S09]  /*e7e0*/  @P1 BRA `(.L_x_5805) ;  /* 0x0000000000141947 */ /* 0x000ff20003800000 */
[----:B------:R-:W-:Y:S05]  /*e7f0*/  @!P0 BRA `(.L_x_5805) ;  /* 0x0000000000108947 */ /* 0x000fea0003800000 */
[----:B------:R-:W-:Y:S02]  /*e800*/  ULDC.64 UR4, c[0x0][0x208] ;  /* 0x0000820000047ab9 */ /* 0x000fe40000000a00 */
[----:B--2---:R-:W2:Y:S04]  /*e810*/  LDG.E R5, desc[UR4][R6.64] ;  /* 0x0000000406057981 */ /* 0x004ea8000c1e1900 */
[----:B-----5:R-:W2:Y:S02]  /*e820*/  LDG.E R0, desc[UR4][R6.64+0x4] ;  /* 0x0000040406007981 */ /* 0x020ea4000c1e1900 */
[----:B--2---:R-:W-:-:S07]  /*e830*/  IMAD.IADD R0, R0, 0x1, -R5 ;  /* 0x0000000100007824 */ /* 0x004fce00078e0a05 */
.L_x_5805:
[----:B------:R-:W-:Y:S01]  /*e840*/  BSSY B1, `(.L_x_5806) ;  /* 0x000001e000017945 */ /* 0x000fe20003800000 */
[----:B------:R-:W-:Y:S02]  /*e850*/  SHF.R.S32.HI R9, RZ, 0x1f, R220 ;  /* 0x0000001fff097819 */ /* 0x000fe400000114dc */
[----:B------:R-:W-:Y:S02]  /*e860*/  SHF.R.S32.HI R10, RZ, 0x1f, R17 ;  /* 0x0000001fff0a7819 */ /* 0x000fe40000011411 */
[----:B------:R-:W-:Y:S02]  /*e870*/  SEL R23, R23, RZ, !P0 ;  /* 0x000000ff17177207 */ /* 0x000fe40004000000 */
[----:B------:R-:W-:Y:S02]  /*e880*/  SEL R222, R222, RZ, !P0 ;  /* 0x000000ffdede7207 */ /* 0x000fe40004000000 */
[----:B-----5:R-:W-:Y:S01]  /*e890*/  SHF.R.S32.HI R8, RZ, 0x1f, R3 ;  /* 0x0000001fff087819 */ /* 0x020fe20000011403 */
[----:B------:R-:W-:Y:S06]  /*e8a0*/  @P2 BRA `(.L_x_5807) ;  /* 0x00000000005c2947 */ /* 0x000fec0003800000 */
[----:B--2---:R-:W2:Y:S02]  /*e8b0*/  S2R R4, SR_TID.X ;  /* 0x0000000000047919 */ /* 0x004ea40000002100 */
[----:B--2---:R-:W-:-:S04]  /*e8c0*/  IMAD R4, R221, 0x80, R4 ;  /* 0x00000080dd047824 */ /* 0x004fc800078e0204 */
        /* <DEDUP_REMOVED lines=21> */
.L_x_5807:
[----:B------:R-:W-:Y:S05]  /*ea20*/  BSYNC B1 ;  /* 0x0000000000017941 */ /* 0x000fea0003800000 */
.L_x_5806:
        /* <DEDUP_REMOVED lines=9> */
[----:B------:R-:W-:Y:S02]  /*eac0*/  IMAD.IADD R5, R5, 0x1, R3 ;  /* 0x0000000105057824 */ /* 0x000fe400078e0203 */
[----:B------:R-:W-:Y:S01]  /*ead0*/  IMAD R3, R9, UR4, RZ ;  /* 0x0000000409037c24 */ /* 0x000fe2000f8e02ff */
[C---:B------:R-:W-:Y:S01]  /*eae0*/  ISETP.GE.AND P2, PT, R18.reuse, R7, PT ;  /* 0x000000071200720c */ /* 0x040fe20003f46270 */
[C---:B------:R-:W-:Y:S01]  /*eaf0*/  VIADD R6, R18.reuse, 0x20 ;  /* 0x0000002012067836 */ /* 0x040fe20000000000 */
[----:B------:R-:W-:Y:S01]  /*eb00*/  SHF.R.S32.HI R9, RZ, 0x1f, R18 ;  /* 0x0000001fff097819 */ /* 0x000fe20000011412 */
[----:B------:R-:W-:-:S02]  /*eb10*/  VIADD R0, R18, 0x40 ;  /* 0x0000004012007836 */ /* 0x000fc40000000000 */
[----:B------:R-:W-:Y:S01]  /*eb20*/  IMAD R3, R220, UR5, R3 ;  /* 0x00000005dc037c24 */ /* 0x000fe2000f8e0203 */
[-C--:B------:R-:W-:Y:S01]  /*eb30*/  ISETP.GE.AND P3, PT, R6, R7.reuse, PT ;  /* 0x000000070600720c */ /* 0x080fe20003f66270 */
[----:B------:R-:W-:Y:S01]  /*eb40*/  IMAD.WIDE.U32 R4, R220, UR4, R4 ;  /* 0x00000004dc047c25 */ /* 0x000fe2000f8e0004 */
[----:B------:R-:W-:Y:S01]  /*eb50*/  ULDC.64 UR4, c[0x0][0xae8] ;  /* 0x0002ba0000047ab9 */ /* 0x000fe20000000a00 */
[-C--:B------:R-:W-:Y:S02]  /*eb60*/  ISETP.GE.AND P1, PT, R0, R7.reuse, PT ;  /* 0x000000070000720c */ /* 0x080fe40003f26270 */
[----:B------:R-:W-:Y:S02]  /*eb70*/  VIADD R6, R18, 0x60 ;  /* 0x0000006012067836 */ /* 0x000fe40000000000 */
[----:B------:R-:W-:Y:S02]  /*eb80*/  IMAD.IADD R5, R5, 0x1, R3 ;  /* 0x0000000105057824 */ /* 0x000fe400078e0203 */
[----:B------:R-:W-:Y:S01]  /*eb90*/  IMAD R0, R222, UR4, RZ ;  /* 0x00000004de007c24 */ /* 0x000fe2000f8e02ff */
[----:B------:R-:W-:Y:S01]  /*eba0*/  ISETP.GE.AND P0, PT, R6, R7, PT ;  /* 0x000000070600720c */ /* 0x000fe20003f06270 */
[----:B------:R-:W-:-:S04]  /*ebb0*/  IMAD.WIDE.U32 R6, R23, UR4, R4 ;  /* 0x0000000417067c25 */ /* 0x000fc8000f8e0004 */
[----:B------:R-:W-:Y:S02]  /*ebc0*/  IMAD R3, R23, UR5, R0 ;  /* 0x0000000517037c24 */ /* 0x000fe4000f8e0200 */
[----:B------:R-:W-:-:S03]  /*ebd0*/  IMAD.MOV.U32 R8, RZ, RZ, R18 ;  /* 0x000000ffff087224 */ /* 0x000fc600078e0012 */
[----:B------:R-:W-:Y:S01]  /*ebe0*/  IADD3 R11, R7, R3, RZ ;  /* 0x00000003070b7210 */ /* 0x000fe20007ffe0ff */
[----:B------:R-:W-:Y:S01]  /*ebf0*/  IMAD.WIDE R8, R221, 0x80, R8 ;  /* 0x00000080dd087825 */ /* 0x000fe200078e0208 */
[----:B------:R-:W-:Y:S06]  /*ec00*/  @P2 BRA `(.L_x_5809) ;  /* 0x0000000000442947 */ /* 0x000fec0003800000 */
[----:B------:R-:W-:Y:S01]  /*ec10*/  ULDC.64 UR4, c[0x0][0xad8] ;  /* 0x0002b60000047ab9 */ /* 0x000fe20000000a00 */
[----:B------:R-:W-:Y:S01]  /*ec20*/  IMAD.MOV.U32 R4, RZ, RZ, R6 ;  /* 0x000000ffff047224 */ /* 0x000fe200078e0006 */
[----:B------:R-:W-:Y:S01]  /*ec30*/  ULDC.64 UR6, c[0x0][0xa80] ;  /* 0x0002a00000067ab9 */ /* 0x000fe20000000a00 */
[----:B------:R-:W-:Y:S01]  /*ec40*/  IMAD.MOV.U32 R5, RZ, RZ, R11 ;  /* 0x000000ffff057224 */ /* 0x000fe200078e000b */
[----:B------:R-:W-:Y:S01]  /*ec50*/  ULDC.64 UR8, c[0x0][0x208] ;  /* 0x0000820000087ab9 */ /* 0x000fe20000000a00 */
[----:B------:R-:W-:Y:S02]  /*ec60*/  IMAD R3, R9, UR4, RZ ;  /* 0x0000000409037c24 */ /* 0x000fe4000f8e02ff */
[----:B------:R-:W-:Y:S02]  /*ec70*/  VIADD R0, R17, 0x40 ;  /* 0x0000004011007836 */ /* 0x000fe40000000000 */
        /* <DEDUP_REMOVED lines=8> */
[----:B------:R2:W-:Y:S04]  /*ed00*/  @!P4 STG.E.128 desc[UR8][R12.64], RZ ;  /* 0x000000ff0c00c986 */ /* 0x0005e8000c101d08 */
[----:B------:R2:W-:Y:S02]  /*ed10*/  @!P5 STG.E.128 desc[UR8][R12.64+0x80], RZ ;  /* 0x000080ff0c00d986 */ /* 0x0005e4000c101d08 */
.L_x_5809:
[----:B------:R-:W-:Y:S05]  /*ed20*/  BSYNC B1 ;  /* 0x0000000000017941 */ /* 0x000fea0003800000 */
.L_x_5808:
        /* <DEDUP_REMOVED lines=8> */
[----:B------:R-:W-:Y:S02]  /*edb0*/  IMAD.X R0, RZ, RZ, R9, P2 ;  /* 0x000000ffff007224 */ /* 0x000fe400010e0609 */
[----:B------:R-:W-:Y:S02]  /*edc0*/  VIADD R10, R17, 0x40 ;  /* 0x00000040110a7836 */ /* 0x000fe40000000000 */
[----:B------:R-:W-:-:S02]  /*edd0*/  IMAD R0, R0, UR4, RZ ;  /* 0x0000000400007c24 */ /* 0x000fc4000f8e02ff */
[----:B------:R-:W-:Y:S01]  /*ede0*/  IMAD.WIDE.U32 R4, R3, UR4, R4 ;  /* 0x0000000403047c25 */ /* 0x000fe2000f8e0004 */
[----:B------:R-:W-:Y:S02]  /*edf0*/  ULDC UR4, c[0x0][0xa8c] ;  /* 0x0002a30000047ab9 */ /* 0x000fe40000000800 */
[----:B------:R-:W-:Y:S01]  /*ee00*/  ISETP.GE.AND P3, PT, R17, UR4, PT ;  /* 0x0000000411007c0c */ /* 0x000fe2000bf66270 */
[----:B------:R-:W-:Y:S01]  /*ee10*/  IMAD R3, R3, UR5, R0 ;  /* 0x0000000503037c24 */ /* 0x000fe2000f8e0200 */
[----:B------:R-:W-:Y:S02]  /*ee20*/  ISETP.GE.AND P4, PT, R10, UR4, PT ;  /* 0x000000040a007c0c */ /* 0x000fe4000bf86270 */
[----:B--2---:R-:W-:Y:S02]  /*ee30*/  LEA R12, P2, R4, UR6, 0x1 ;  /* 0x00000006040c7c11 */ /* 0x004fe4000f8408ff */
[----:B------:R-:W-:-:S04]  /*ee40*/  IADD3 R3, R5, R3, RZ ;  /* 0x0000000305037210 */ /* 0x000fc80007ffe0ff */
[----:B------:R-:W-:-:S05]  /*ee50*/  LEA.HI.X R13, R4, UR7, R3, 0x1, P2 ;  /* 0x00000007040d7c11 */ /* 0x000fca00090f0c03 */
[----:B------:R3:W-:Y:S04]  /*ee60*/  @!P3 STG.E.128 desc[UR8][R12.64], RZ ;  /* 0x000000ff0c00b986 */ /* 0x0007e8000c101d08 */
[----:B------:R3:W-:Y:S02]  /*ee70*/  @!P4 STG.E.128 desc[UR8][R12.64+0x80], RZ ;  /* 0x000080ff0c00c986 */ /* 0x0007e4000c101d08 */
.L_x_5811:
[----:B------:R-:W-:Y:S05]  /*ee80*/  BSYNC B1 ;  /* 0x0000000000017941 */ /* 0x000fea0003800000 */
.L_x_5810:
        /* <DEDUP_REMOVED lines=16> */
[----:B--23--:R-:W-:Y:S01]  /*ef90*/  LEA R12, P1, R4, UR6, 0x1 ;  /* 0x00000006040c7c11 */ /* 0x00cfe2000f8208ff */
[----:B------:R-:W-:-:S05]  /*efa0*/  IMAD.IADD R3, R5, 0x1, R3 ;  /* 0x0000000105037824 */ /* 0x000fca00078e0203 */
[----:B------:R-:W-:-:S05]  /*efb0*/  LEA.HI.X R13, R4, UR7, R3, 0x1, P1 ;  /* 0x00000007040d7c11 */ /* 0x000fca00088f0c03 */
[----:B------:R4:W-:Y:S04]  /*efc0*/  @!P2 STG.E.128 desc[UR8][R12.64], RZ ;  /* 0x000000ff0c00a986 */ /* 0x0009e8000c101d08 */
[----:B------:R4:W-:Y:S02]  /*efd0*/  @!P3 STG.E.128 desc[UR8][R12.64+0x80], RZ ;  /* 0x000080ff0c00b986 */ /* 0x0009e4000c101d08 */
.L_x_5813:
[----:B------:R-:W-:Y:S05]  /*efe0*/  BSYNC B1 ;  /* 0x0000000000017941 */ /* 0x000fea0003800000 */
.L_x_5812:
[----:B------:R-:W-:Y:S05]  /*eff0*/  @P0 BRA `(.L_x_5804) ;  /* 0x00000000004c0947 */ /* 0x000fea0003800000 */
[----:B------:R-:W-:Y:S01]  /*f000*/  IADD3 R3, P0, R8, 0x60, RZ ;  /* 0x0000006008037810 */ /* 0x000fe20007f1e0ff */
[----:B------:R-:W-:Y:S01]  /*f010*/  ULDC.64 UR4, c[0x0][0xad8] ;  /* 0x0002b60000047ab9 */ /* 0x000fe20000000a00 */
[----:B------:R-:W-:Y:S01]  /*f020*/  IMAD.MOV.U32 R4, RZ, RZ, R6 ;  /* 0x000000ffff047224 */ /* 0x000fe200078e0006 */
[----:B------:R-:W-:Y:S01]  /*f030*/  IADD3 R0, R17, 0x40, RZ ;  /* 0x0000004011007810 */ /* 0x000fe20007ffe0ff */
[----:B------:R-:W-:Y:S01]  /*f040*/  IMAD.MOV.U32 R5, RZ, RZ, R11 ;  /* 0x000000ffff057224 */ /* 0x000fe200078e000b */
[----:B------:R-:W-:Y:S01]  /*f050*/  ULDC.64 UR6, c[0x0][0xa80] ;  /* 0x0002a00000067ab9 */ /* 0x000fe20000000a00 */
[----:B------:R-:W-:Y:S01]  /*f060*/  IMAD.X R8, RZ, RZ, R9, P0 ;  /* 0x000000ffff087224 */ /* 0x000fe200000e0609 */
        /* <DEDUP_REMOVED lines=8> */
[----:B------:R-:W-:-:S05]  /*f0f0*/  IMAD.IADD R3, R5, 0x1, R3 ;  /* 0x0000000105037824 */ /* 0x000fca00078e0203 */
[----:B------:R-:W-:-:S05]  /*f100*/  LEA.HI.X R7, R4, UR7, R3, 0x1, P0 ;  /* 0x0000000704077c11 */ /* 0x000fca00080f0c03 */
[----:B------:R0:W-:Y:S04]  /*f110*/  @!P1 STG.E.128 desc[UR8][R6.64], RZ ;  /* 0x000000ff06009986 */ /* 0x0001e8000c101d08 */
[----:B------:R0:W-:Y:S02]  /*f120*/  @!P2 STG.E.128 desc[UR8][R6.64+0x80], RZ ;  /* 0x000080ff0600a986 */ /* 0x0001e4000c101d08 */
.L_x_5804:
[----:B------:R-:W-:Y:S05]  /*f130*/  BSYNC B0 ;  /* 0x0000000000007941 */ /* 0x000fea0003800000 */
.L_x_5795:
[----:B------:R-:W-:Y:S02]  /*f140*/  ULDC UR4, c[0x0][0xc14] ;  /* 0x0003050000047ab9 */ /* 0x000fe40000000800 */
[----:B-1----:R-:W-:-:S13]  /*f150*/  ISETP.GE.AND P0, PT, R51, UR4, PT ;  /* 0x0000000433007c0c */ /* 0x002fda000bf06270 */
[----:B------:R-:W-:Y:S05]  /*f160*/  @!P0 BRA `(.L_x_5814) ;  /* 0xffffff1c00048947 */ /* 0x000fea000383ffff */
[----:B------:R-:W-:Y:S05]  /*f170*/  EXIT ;  /* 0x000000000000794d */ /* 0x000fea0003800000 */
.L_x_5770:
[----:B------:R-:W-:-:S08]  /*f180*/  NOP ;  /* 0x0000000000007918 */ /* 0x000fd00000000000 */
[----:B--2---:R-:W0:-:S00]  /*f190*/  USETMAXREG.DEALLOC.CTAPOOL 0x18 ;  /* 0x00000018000079c8 */ /* 0x004e0000080e0500 */
        /* <DEDUP_REMOVED lines=60> */
.L_x_5819:
        /* <DEDUP_REMOVED lines=17> */
.L_x_5818:
[----:B------:R-:W-:Y:S05]  /*f670*/  BSYNC B0 ;  /* 0x0000000000007941 */ /* 0x000fea0003800000 */
.L_x_5817:
        /* <DEDUP_REMOVED lines=26> */
.L_x_5815:
        /* <DEDUP_REMOVED lines=16> */
.L_x_5820:
[----:B-1----:R-:W-:Y:S01]  /*f920*/  IMAD R16, R16, UR4, R7 ;  /* 0x0000000410107c24 */ /* 0x002fe2000f8e0207 */
[----:B------:R-:W-:Y:S01]  /*f930*/  IADD3 R19, R5, R19, RZ ;  /* 0x0000001305137210 */ /* 0x000fe20007ffe0ff */
[----:B------:R-:W-:Y:S02]  /*f940*/  IMAD R7, R11, R6, RZ ;  /* 0x000000060b077224 */ /* 0x000fe400078e02ff */
[----:B0-----:R-:W-:Y:S01]  /*f950*/  IMAD.MOV.U32 R2, RZ, RZ, RZ ;  /* 0x000000ffff027224 */ /* 0x001fe200078e00ff */
[----:B------:R-:W-:-:S03]  /*f960*/  IADD3 R17, -R16, UR6, RZ ;  /* 0x0000000610117c10 */ /* 0x000fc6000fffe1ff */
        /* <DEDUP_REMOVED lines=20> */
.L_x_5816:
[----:B------:R-:W-:Y:S02]  /*fab0*/  IMAD.MOV.U32 R17, RZ, RZ, RZ ;  /* 0x000000ffff117224 */ /* 0x000fe400078e00ff */
[----:B------:R-:W-:Y:S02]  /*fac0*/  IMAD.U32 R16, RZ, RZ, UR6 ;  /* 0x00000006ff107e24 */ /* 0x000fe4000f8e00ff */
[----:B------:R-:W-:-:S07]  /*fad0*/  IMAD.MOV.U32 R18, RZ, RZ, RZ ;  /* 0x000000ffff127224 */ /* 0x000fce00078e00ff */
.L_x_5821:
        /* <DEDUP_REMOVED lines=20> */
.L_x_5886:
        /* <DEDUP_REMOVED lines=9> */
[----:B------:R-:W-:Y:S01]  /*fcb0*/  ISETP.NE.AND.EX P0, PT, RZ, UR5, PT, P0 ;  /* 0x00000005ff007c0c */ /* 0x000fe2000bf05300 */
[----:B------:R-:W-:Y:S01]  /*fcc0*/  IMAD.MOV.U32 R6, RZ, RZ, RZ ;  /* 0x000000ffff067224 */ /* 0x000fe200078e00ff */
        /* <DEDUP_REMOVED lines=12> */
[----:B------:R-:W-:Y:S02]  /*fd90*/  ISETP.NE.U32.AND P0, PT, RZ, UR4, PT ;  /* 0x00000004ff007c0c */ /* 0x000fe4000bf05070 */
[C---:B------:R-:W-:Y:S02]  /*fda0*/  SHF.L.U32 R7, R5.reuse, 0x2, RZ ;  /* 0x0000000205077819 */ /* 0x040fe400000006ff */
        /* <DEDUP_REMOVED lines=29> */
.L_x_5823:
[--C-:B-1---5:R-:W-:Y:S01]  /*ff80*/  IMAD.IADD R2, R6, 0x1, -R0.reuse ;  /* 0x0000000106027824 */ /* 0x122fe200078e0a00 */
[----:B------:R-:W-:Y:S01]  /*ff90*/  BSSY B6, `(.L_x_5824) ;  /* 0x00002eb000067945 */ /* 0x000fe20003800000 */
[----:B------:R-:W-:Y:S02]  /*ffa0*/  IMAD.IADD R3, R7, 0x1, R0 ;  /* 0x0000000107037824 */ /* 0x000fe400078e0200 */
[C---:B------:R-:W-:Y:S01]  /*ffb0*/  VIADD R0, R2.reuse, 0xaf ;  /* 0x000000af02007836 */ /* 0x040fe20000000000 */
[----:B------:R-:W-:Y:S01]  /*ffc0*/  STL [R1+0x24], R2 ;  /* 0x0000240201007387 */ /* 0x000fe20000100800 */
[----:B------:R-:W-:Y:S02]  /*ffd0*/  ISETP.GT.AND P0, PT, R2, RZ, PT ;  /* 0x000000ff0200720c */ /* 0x000fe40003f04270 */
        /* <DEDUP_REMOVED lines=24> */
.L_x_5825:
        /* <DEDUP_REMOVED lines=23> */
.L_x_5827:
        /* <DEDUP_REMOVED lines=9> */
[----:B------:R-:W-:Y:S01]  /*10360*/  MOV R4, UR6 ;  /* 0x0000000600047c02 */ /* 0x000fe20008000f00 */
[----:B------:R-:W-:Y:S02]  /*10370*/  IMAD.U32 R5, RZ, RZ, UR7 ;  /* 0x00000007ff057e24 */ /* 0x000fe4000f8e00ff */
[----:B------:R-:W-:Y:S02]  /*10380*/  IMAD.U32 R6, RZ, RZ, UR8 ;  /* 0x00000008ff067e24 */ /* 0x000fe4000f8e00ff */
[----:B------:R-:W-:-:S02]  /*10390*/  IMAD.U32 R7, RZ, RZ, UR9 ;  /* 0x00000009ff077e24 */ /* 0x000fc4000f8e00ff */
[----:B------:R-:W-:Y:S02]  /*103a0*/  IMAD.U32 R10, RZ, RZ, UR4 ;  /* 0x00000004ff0a7e24 */ /* 0x000fe4000f8e00ff */
[----:B------:R-:W-:Y:S02]  /*103b0*/  IMAD.U32 R11, RZ, RZ, UR5 ;  /* 0x00000005ff0b7e24 */ /* 0x000fe4000f8e00ff */
[----:B------:R-:W-:Y:S02]  /*103c0*/  IMAD.MOV.U32 R8, RZ, RZ, 0x70 ;  /* 0x00000070ff087424 */ /* 0x000fe400078e00ff */
[----:B------:R-:W-:Y:S02]  /*103d0*/  IMAD.MOV.U32 R12, RZ, RZ, 0x1 ;  /* 0x00000001ff0c7424 */ /* 0x000fe400078e00ff */
[----:B0-----:R-:W-:-:S07]  /*103e0*/  IMAD.MOV.U32 R13, RZ, RZ, RZ ;  /* 0x000000ffff0d7224 */ /* 0x001fce00078e00ff */
[----:B------:R-:W-:-:S07]  /*103f0*/  LEPC R20, `(.L_x_5829) ;  /* 0x000000001014794e */ /* 0x000fce0000000000 */
[----:B-1----:R-:W-:Y:S05]  /*10400*/  CALL.ABS.NOINC R2 ;  /* 0x0000000002007343 */ /* 0x002fea0003c00000 */
.L_x_5829:
[----:B------:R-:W-:Y:S01]  /*10410*/  MOV R2, 0x0 ;  /* 0x0000000000027802 */ /* 0x000fe20000000f00 */
[----:B------:R-:W-:Y:S01]  /*10420*/  ULDC.64 UR6, c[0x4][0x1b8] ;  /* 0x01006e0000067ab9 */ /* 0x000fe20000000a00 */
[----:B------:R-:W-:Y:S01]  /*10430*/  ULDC.64 UR8, c[0x4][0x1c0] ;  /* 0x0100700000087ab9 */ /* 0x000fe20000000a00 */
[----:B------:R-:W-:Y:S01]  /*10440*/  ULDC.64 UR4, c[0x4][0xc0] ;  /* 0x0100300000047ab9 */ /* 0x000fe20000000a00 */
[----:B------:R-:W-:Y:S01]  /*10450*/  MOV R4, UR6 ;  /* 0x0000000600047c02 */ /* 0x000fe20008000f00 */
[----:B------:R-:W-:Y:S01]  /*10460*/  IMAD.U32 R5, RZ, RZ, UR7 ;  /* 0x00000007ff057e24 */ /* 0x000fe2000f8e00ff */
        /* <DEDUP_REMOVED lines=10> */
.L_x_5828:
        /* <DEDUP_REMOVED lines=20> */
[----:B------:R-:W-:-:S06]  /*10650*/  MOV R0, R8 ;  /* 0x0000000800007202 */ /* 0x000fcc0000000f00 */
        /* <DEDUP_REMOVED lines=11> */
.L_x_5830:
        /* <DEDUP_REMOVED lines=16> */
.L_x_5831:
        /* <DEDUP_REMOVED lines=16> */
.L_x_5902:
[----:B------:R-:W2:Y:S01]  /*10910*/  LDL R7, [R1+0x18] ;  /* 0x0000180001077983 */ /* 0x000ea20000100800 */
[----:B------:R-:W-:Y:S01]  /*10920*/  UMOV UR4, 0xffffffff ;  /* 0xffffffff00047882 */ /* 0x000fe20000000000 */
[----:B------:R-:W-:Y:S01]  /*10930*/  SHF.R.S32.HI R12, RZ, 0x1f, R0 ;  /* 0x0000001fff0c7819 */ /* 0x000fe20000011400 */
[----:B--2---:R-:W-:Y:S01]  /*10940*/  VIADD R7, R7, 0xffffffff ;  /* 0xffffffff07077836 */ /* 0x004fe20000000000 */
[----:B------:R-:W-:Y:S06]  /*10950*/  BRA.DIV UR4, `(.L_x_5833) ;  /* 0x0000003604487947 */ /* 0x000fec000b800000 */
[----:B------:R-:W-:-:S13]  /*10960*/  ELECT P6, URZ, PT ;  /* 0x00000000003f782f */ /* 0x000fda00038c0000 */
.L_x_5905:
        /* <DEDUP_REMOVED lines=25> */
.L_x_5835:
        /* <DEDUP_REMOVED lines=9> */
.L_x_5906:
        /* <DEDUP_REMOVED lines=11> */
.L_x_5837:
        /* <DEDUP_REMOVED lines=21> */
[----:B------:R-:W-:-:S03]  /*10d90*/  UIADD3 UR14, UR6, 0x23c00, URZ ;  /* 0x00023c00060e7890 */ /* 0x000fc6000fffe03f */
[----:B------:R-:W-:-:S04]  /*10da0*/  UMOV UR6, 0x0 ;  /* 0x0000000000067882 */ /* 0x000fc80000000000 */
[----:B------:R0:W-:Y:S02]  /*10db0*/  UTMALDG.4D [UR8], [UR4], desc[UR6] ;  /* 0x00000608040075b4 */ /* 0x0001e40008019000 */
[----:B0-----:R-:W-:Y:S01]  /*10dc0*/  UMOV UR8, UR14 ;  /* 0x0000000e00087c82 */ /* 0x001fe20008000000 */
[----:B------:R-:W-:Y:S02]  /*10dd0*/  UMOV UR10, UR15 ;  /* 0x0000000f000a7c82 */ /* 0x000fe40008000000 */
[----:B------:R0:W-:Y:S02]  /*10de0*/  UTMALDG.4D [UR8], [UR4], desc[UR6] ;  /* 0x00000608040075b4 */ /* 0x0001e40008019000 */
[----:B0-----:R-:W-:Y:S01]  /*10df0*/  NOP ;  /* 0x0000000000007918 */ /* 0x001fe20000000000 */
.L_x_5834:
        /* <DEDUP_REMOVED lines=9> */
[----:B------:R-:W-:Y:S01]  /*10e90*/  @P0 R2UR UR11, R17 ;  /* 0x00000000110b02ca */ /* 0x000fe200000e0000 */
[----:B------:R-:W-:Y:S01]  /*10ea0*/  UIADD3.X UR5, URZ, UR37, URZ, UP0, !UPT ;  /* 0x000000253f057290 */ /* 0x000fe200087fe43f */
[----:B------:R-:W-:Y:S01]  /*10eb0*/  BSSY B0, `(.L_x_5838) ;  /* 0x000001b000007945 */ /* 0x000fe20003800000 */
[----:B------:R-:W-:Y:S01]  /*10ec0*/  UMOV UR7, 0x12f00000 ;  /* 0x12f0000000077882 */ /* 0x000fe20000000000 */
[----:B------:R-:W-:Y:S01]  /*10ed0*/  UMOV UR10, URZ ;  /* 0x0000003f000a7c82 */ /* 0x000fe20008000000 */
[----:B------:R-:W-:Y:S01]  /*10ee0*/  UMOV UR14, 0x0 ;  /* 0x00000000000e7882 */ /* 0x000fe20000000000 */
[----:B------:R-:W-:Y:S01]  /*10ef0*/  UMOV UR15, 0x12f00000 ;  /* 0x12f00000000f7882 */ /* 0x000fe20000000000 */
[----:B------:R-:W-:Y:S01]  /*10f00*/  @P0 IMAD.MOV.U32 R8, RZ, RZ, 0x8000 ;  /* 0x00008000ff080424 */ /* 0x000fe200078e00ff */
[----:B0-----:R-:W-:Y:S01]  /*10f10*/  LEA R9, R10, R9, 0x18 ;  /* 0x000000090a097211 */ /* 0x001fe200078ec0ff */
[----:B------:R-:W-:Y:S03]  /*10f20*/  BAR.SYNC.DEFER_BLOCKING 0x8, 0x120 ;  /* 0x0204800000007b1d */ /* 0x000fe60000010000 */
[----:B------:R-:W-:-:S13]  /*10f30*/  R2UR UR16, R9 ;  /* 0x00000000091072ca */ /* 0x000fda00000e0000 */
[----:B------:R-:W-:Y:S02]  /*10f40*/  UIADD3 UR8, UR16, 0x16400, URZ ;  /* 0x0001640010087890 */ /* 0x000fe4000fffe03f */
[----:B------:R-:W-:Y:S01]  /*10f50*/  UIADD3 UR9, UR16, 0x34800, URZ ;  /* 0x0003480010097890 */ /* 0x000fe2000fffe03f */
[----:B------:R0:W-:Y:S08]  /*10f60*/  @P0 SYNCS.ARRIVE.TRANS64 RZ, [R9+URZ+0x34800], R8 ;  /* 0x0348000809ff09a7 */ /* 0x0001f0000800003f */
        /* <DEDUP_REMOVED lines=15> */
.L_x_5907:
[----:B------:R-:W-:Y:S05]  /*11060*/  BSYNC B0 ;  /* 0x0000000000007941 */ /* 0x000fea0003800000 */
.L_x_5838:
        /* <DEDUP_REMOVED lines=45> */
.L_x_5846:
[----:B0-----:R-:W0:Y:S01]  /*11340*/  S2R R3, SR_CgaCtaId ;  /* 0x0000000000037919 */ /* 0x001e220000008800 */
[----:B------:R-:W-:-:S04]  /*11350*/  MOV R2, 0x400 ;  /* 0x0000040000027802 */ /* 0x000fc80000000f00 */
[----:B0-----:R-:W-:Y:S02]  /*11360*/  LEA R2, R3, R2, 0x18 ;  /* 0x0000000203027211 */ /* 0x001fe400078ec0ff */
[----:B------:R-:W-:-:S03]  /*11370*/  SHF.L.U32 R3, R15, 0x1f, RZ ;  /* 0x0000001f0f037819 */ /* 0x000fc600000006ff */
[----:B------:R-:W-:-:S04]  /*11380*/  IMAD R2, R13, 0x8, R2 ;  /* 0x000000080d027824 */ /* 0x000fc800078e0202 */
[----:B------:R-:W0:Y:S02]  /*11390*/  SYNCS.PHASECHK.TRANS64.TRYWAIT P0, [R2+URZ+0x34840], R3 ;  /* 0x03484003020075a7 */ /* 0x000e24000800017f */
[----:B0-----:R-:W-:Y:S05]  /*113a0*/  @!P0 BRA `(.L_x_5847) ;  /* 0x0000002c00088947 */ /* 0x001fea0003800000 */
.L_x_5908:
        /* <DEDUP_REMOVED lines=11> */
.L_x_5848:
[----:B------:R-:W2:Y:S01]  /*11460*/  LDL R17, [R1+0x4] ;  /* 0x0000040001117983 */ /* 0x000ea20000100800 */
[----:B0-----:R-:W-:-:S03]  /*11470*/  MOV R3, 0x400 ;  /* 0x0000040000037802 */ /* 0x001fc60000000f00 */
[----:B------:R-:W3:Y:S04]  /*11480*/  LDL.LU R10, [R1+0x8] ;  /* 0x00000800010a7983 */ /* 0x000ee80000300800 */
[----:B------:R-:W4:Y:S01]  /*11490*/  LDL R9, [R1] ;  /* 0x0000000001097983 */ /* 0x000f220000100800 */
[----:B------:R-:W0:Y:S01]  /*114a0*/  S2R R11, SR_CgaCtaId ;  /* 0x00000000000b7919 */ /* 0x000e220000008800 */
[----:B------:R-:W-:Y:S02]  /*114b0*/  R2UR UR14, R2 ;  /* 0x00000000020e72ca */ /* 0x000fe400000e0000 */
[----:B------:R-:W-:Y:S01]  /*114c0*/  R2UR UR11, R6 ;  /* 0x00000000060b72ca */ /* 0x000fe200000e0000 */
[----:B------:R-:W-:Y:S01]  /*114d0*/  UIADD3 UR4, UP0, UR36, 0x370, URZ ;  /* 0x0000037024047890 */ /* 0x000fe2000ff1e03f */
[----:B------:R-:W-:-:S02]  /*114e0*/  R2UR UR12, R4 ;  /* 0x00000000040c72ca */ /* 0x000fc400000e0000 */
[----:B-----5:R-:W-:Y:S01]  /*114f0*/  R2UR UR13, R8 ;  /* 0x00000000080d72ca */ /* 0x020fe200000e0000 */
[----:B------:R-:W-:Y:S01]  /*11500*/  UIADD3.X UR5, URZ, UR37, URZ, UP0, !UPT ;  /* 0x000000253f057290 */ /* 0x000fe200087fe43f */
[----:B0-----:R-:W-:-:S05]  /*11510*/  LEA R3, R11, R3, 0x18 ;  /* 0x000000030b037211 */ /* 0x001fca00078ec0ff */
[----:B------:R-:W-:-:S05]  /*11520*/  IMAD R2, R13, 0xb000, R3 ;  /* 0x0000b0000d027824 */ /* 0x000fca00078e0203 */
[----:B------:R-:W-:Y:S01]  /*11530*/  R2UR UR8, R2 ;  /* 0x00000000020872ca */ /* 0x000fe200000e0000 */
[----:B------:R-:W-:Y:S01]  /*11540*/  VIADD R3, R3, 0x34800 ;  /* 0x0003480003037836 */ /* 0x000fe20000000000 */
[----:B------:R-:W-:Y:S01]  /*11550*/  UMOV UR10, URZ ;  /* 0x0000003f000a7c82 */ /* 0x000fe20008000000 */
[----:B------:R-:W-:Y:S01]  /*11560*/  UMOV UR6, 0x0 ;  /* 0x0000000000067882 */ /* 0x000fe20000000000 */
[----:B------:R-:W-:Y:S01]  /*11570*/  UMOV UR7, 0x14f00000 ;  /* 0x14f0000000077882 */ /* 0x000fe20000000000 */
[----:B------:R-:W-:-:S08]  /*11580*/  UMOV UR16, 0x40 ;  /* 0x0000004000107882 */ /* 0x000fd00000000000 */
[----:B------:R-:W-:Y:S01]  /*11590*/  UIADD3 UR15, UR8, 0x23c00, URZ ;  /* 0x00023c00080f7890 */ /* 0x000fe2000fffe03f */
[----:B--2---:R-:W-:-:S13]  /*115a0*/  R2UR UR9, R17 ;  /* 0x00000000110972ca */ /* 0x004fda00000e0000 */
[----:B------:R-:W-:Y:S02]  /*115b0*/  UIMAD UR11, UR11, 0xb0, UR9 ;  /* 0x000000b00b0b78a4 */ /* 0x000fe4000f8e0209 */
[----:B------:R-:W-:Y:S02]  /*115c0*/  UIADD3 UR9, UR14, 0x34830, URZ ;  /* 0x000348300e097890 */ /* 0x000fe4000fffe03f */
[----:B------:R-:W-:Y:S01]  /*115d0*/  UIADD3 UR14, UR8, 0x1e400, URZ ;  /* 0x0001e400080e7890 */ /* 0x000fe2000fffe03f */
[----:B---3--:R-:W-:Y:S01]  /*115e0*/  SHF.L.U32 R2, R10, 0x1f, RZ ;  /* 0x0000001f0a027819 */ /* 0x008fe200000006ff */
[----:B----4-:R-:W-:-:S05]  /*115f0*/  IMAD R3, R9, 0x8, R3 ;  /* 0x0000000809037824 */ /* 0x010fca00078e0203 */
[----:B------:R-:W-:Y:S02]  /*11600*/  UMOV UR8, UR14 ;  /* 0x0000000e00087c82 */ /* 0x000fe40008000000 */
[----:B------:R0:W-:Y:S02]  /*11610*/  UTMALDG.4D [UR8], [UR4], desc[UR6] ;  /* 0x00000608040075b4 */ /* 0x0001e40008019000 */
[----:B0-----:R-:W-:Y:S01]  /*11620*/  UMOV UR8, UR15 ;  /* 0x0000000f00087c82 */ /* 0x001fe20008000000 */
[----:B------:R-:W-:Y:S02]  /*11630*/  UMOV UR10, UR16 ;  /* 0x00000010000a7c82 */ /* 0x000fe40008000000 */
[----:B------:R0:W-:Y:S01]  /*11640*/  UTMALDG.4D [UR8], [UR4], desc[UR6] ;  /* 0x00000608040075b4 */ /* 0x0001e20008019000 */
[----:B------:R-:W1:Y:S02]  /*11650*/  SYNCS.PHASECHK.TRANS64.TRYWAIT P0, [R3+URZ+0x60], R2 ;  /* 0x00006002030075a7 */ /* 0x000e64000800017f */
[----:B01----:R-:W-:Y:S05]  /*11660*/  @!P0 BRA `(.L_x_5849) ;  /* 0x00000028006c8947 */ /* 0x003fea0003800000 */
.L_x_5909:
[----:B------:R-:W-:Y:S05]  /*11670*/  @P1 BRA `(.L_x_5850) ;  /* 0x0000000000301947 */ /* 0x000fea0003800000 */
[----:B------:R-:W1:Y:S01]  /*11680*/  S2R R9, SR_TID.X ;  /* 0x0000000000097919 */ /* 0x000e620000002100 */
[----:B------:R-:W-:Y:S01]  /*11690*/  MOV R10, 0x400 ;  /* 0x00000400000a7802 */ /* 0x000fe20000000f00 */
[----:B------:R-:W2:Y:S01]  /*116a0*/  S2R R11, SR_CgaCtaId ;  /* 0x00000000000b7919 */ /* 0x000ea20000008800 */
[----:B-1----:R-:W-:Y:S02]  /*116b0*/  LOP3.LUT R17, R9, 0x1f, RZ, 0xc0, !PT ;  /* 0x0000001f09117812 */ /* 0x002fe400078ec0ff */
[----:B------:R-:W3:Y:S02]  /*116c0*/  LDL R9, [R1] ;  /* 0x0000000001097983 */ /* 0x000ee40000100800 */
[----:B------:R-:W-:Y:S02]  /*116d0*/  ISETP.NE.AND P0, PT, R17, RZ, PT ;  /* 0x000000ff1100720c */ /* 0x000fe40003f05270 */
[----:B--2---:R-:W-:Y:S02]  /*116e0*/  LEA R10, R11, R10, 0x18 ;  /* 0x0000000a0b0a7211 */ /* 0x004fe400078ec0ff */
[----:B0-----:R-:W-:-:S03]  /*116f0*/  MOV R3, 0xb000 ;  /* 0x0000b00000037802 */ /* 0x001fc60000000f00 */
[----:B---3--:R-:W-:-:S04]  /*11700*/  IMAD R2, R9, 0x8, R10 ;  /* 0x0000000809027824 */ /* 0x008fc800078e020a */
[----:B------:R1:W-:Y:S02]  /*11710*/  SYNCS.ARRIVE.TRANS64 RZ, [R2+URZ+0x34850], R3 ;  /* 0x0348500302ff79a7 */ /* 0x0003e4000800003f */
[----:B------:R-:W-:Y:S05]  /*11720*/  @!P0 BRA `(.L_x_5850) ;  /* 0x0000000000048947 */ /* 0x000fea0003800000 */
[----:B------:R-:W-:Y:S01]  /*11730*/  BPT.TRAP 0x1 ;  /* 0x000000040000795c */ /* 0x000fe20000300000 */
.L_x_5850:
        /* <DEDUP_REMOVED lines=25> */
[----:B------:R-:W-:-:S07]  /*118d0*/  UIADD3 UR14, UR14, 0x5c00, URZ ;  /* 0x00005c000e0e7890 */ /* 0x000fce000fffe03f */
[----:B------:R1:W-:Y:S02]  /*118e0*/  UTMALDG.4D [UR8], [UR4], desc[UR6] ;  /* 0x00000608040075b4 */ /* 0x0003e40008019000 */
[----:B-1----:R-:W-:Y:S01]  /*118f0*/  UMOV UR8, UR14 ;  /* 0x0000000e00087c82 */ /* 0x002fe20008000000 */
[----:B------:R-:W-:Y:S02]  /*11900*/  UMOV UR10, UR15 ;  /* 0x0000000f000a7c82 */ /* 0x000fe40008000000 */
[----:B------:R0:W-:Y:S02]  /*11910*/  UTMALDG.4D [UR8], [UR4], desc[UR6] ;  /* 0x00000608040075b4 */ /* 0x0001e40008019000 */
[----:B0-----:R-:W-:Y:S01]  /*11920*/  NOP ;  /* 0x0000000000007918 */ /* 0x001fe20000000000 */
.L_x_5845:
[----:B------:R-:W-:Y:S05]  /*11930*/  BSYNC B2 ;  /* 0x0000000000027941 */ /* 0x000fea0003800000 */
.L_x_5844:
[----:B------:R-:W2:Y:S04]  /*11940*/  LDL.LU R2, [R1+0x18] ;  /* 0x0000180001027983 */ /* 0x000ea80000300800 */
[----:B------:R0:W-:Y:S04]  /*11950*/  STL [R1], R13 ;  /* 0x0000000d01007387 */ /* 0x0001e80000100800 */
[----:B------:R0:W-:Y:S02]  /*11960*/  STL [R1+0x8], R15 ;  /* 0x0000080f01007387 */ /* 0x0001e40000100800 */
[----:B0-2---:R-:W-:-:S07]  /*11970*/  VIADD R6, R2, 0xfffffffd ;  /* 0xfffffffd02067836 */ /* 0x005fce0000000000 */
.L_x_5843:
[----:B------:R-:W-:Y:S05]  /*11980*/  BSYNC B1 ;  /* 0x0000000000017941 */ /* 0x000fea0003800000 */
.L_x_5842:
[----:B------:R-:W-:-:S05]  /*11990*/  IMAD.MOV R14, RZ, RZ, -R14 ;  /* 0x000000ffff0e7224 */ /* 0x000fca00078e0a0e */
[----:B------:R-:W-:-:S13]  /*119a0*/  ISETP.NE.AND P0, PT, R7, R14, PT ;  /* 0x0000000e0700720c */ /* 0x000fda0003f05270 */
[----:B------:R-:W-:Y:S05]  /*119b0*/  @!P0 BRA `(.L_x_5841) ;  /* 0x0000000c00e08947 */ /* 0x000fea0003800000 */
[----:B------:R-:W-:-:S07]  /*119c0*/  IMAD.MOV.U32 R10, RZ, RZ, R5 ;  /* 0x000000ffff0a7224 */ /* 0x000fce00078e0005 */
.L_x_5865:
        /* <DEDUP_REMOVED lines=33> */
.L_x_5853:
[----:B------:R-:W1:Y:S01]  /*11be0*/  S2R R3, SR_CgaCtaId ;  /* 0x0000000000037919 */ /* 0x000e620000008800 */
[----:B------:R-:W-:-:S04]  /*11bf0*/  MOV R2, 0x400 ;  /* 0x0000040000027802 */ /* 0x000fc80000000f00 */
[----:B-1----:R-:W-:Y:S02]  /*11c00*/  LEA R2, R3, R2, 0x18 ;  /* 0x0000000203027211 */ /* 0x002fe400078ec0ff */
[----:B------:R-:W-:-:S03]  /*11c10*/  SHF.L.U32 R3, R8, 0x1f, RZ ;  /* 0x0000001f08037819 */ /* 0x000fc600000006ff */
[----:B------:R-:W-:-:S04]  /*11c20*/  IMAD R2, R7, 0x8, R2 ;  /* 0x0000000807027824 */ /* 0x000fc800078e0202 */
[----:B------:R-:W1:Y:S02]  /*11c30*/  SYNCS.PHASECHK.TRANS64.TRYWAIT P0, [R2+URZ+0x34840], R3 ;  /* 0x03484003020075a7 */ /* 0x000e64000800017f */
[----:B-1----:R-:W-:Y:S05]  /*11c40*/  @!P0 BRA `(.L_x_5854) ;  /* 0x0000002400088947 */ /* 0x002fea0003800000 */
.L_x_5910:
        /* <DEDUP_REMOVED lines=11> */
.L_x_5855:
[----:B------:R-:W2:Y:S01]  /*11d00*/  LDL R15, [R1+0x4] ;  /* 0x00000400010f7983 */ /* 0x000ea20000100800 */
[----:B------:R-:W-:-:S03]  /*11d10*/  MOV R13, 0x400 ;  /* 0x00000400000d7802 */ /* 0x000fc60000000f00 */
[----:B-1----:R-:W3:Y:S04]  /*11d20*/  LDL.LU R3, [R1+0x8] ;  /* 0x0000080001037983 */ /* 0x002ee80000300800 */
        /* <DEDUP_REMOVED lines=30> */
.L_x_5911:
        /* <DEDUP_REMOVED lines=8> */
.L_x_5857:
        /* <DEDUP_REMOVED lines=23> */
[----:B------:R-:W-:-:S03]  /*12100*/  UIADD3 UR14, UR6, 0x5c00, URZ ;  /* 0x00005c00060e7890 */ /* 0x000fc6000fffe03f */
[----:B------:R-:W-:-:S04]  /*12110*/  UMOV UR6, 0x0 ;  /* 0x0000000000067882 */ /* 0x000fc80000000000 */
[----:B------:R1:W-:Y:S02]  /*12120*/  UTMALDG.4D [UR8], [UR4], desc[UR6] ;  /* 0x00000608040075b4 */ /* 0x0003e40008019000 */
[----:B-1----:R-:W-:Y:S01]  /*12130*/  UMOV UR8, UR14 ;  /* 0x0000000e00087c82 */ /* 0x002fe20008000000 */
[----:B------:R-:W-:Y:S02]  /*12140*/  UMOV UR10, UR15 ;  /* 0x0000000f000a7c82 */ /* 0x000fe40008000000 */
[----:B------:R0:W-:Y:S02]  /*12150*/  UTMALDG.4D [UR8], [UR4], desc[UR6] ;  /* 0x00000608040075b4 */ /* 0x0001e40008019000 */
[----:B0-----:R-:W-:Y:S01]  /*12160*/  NOP ;  /* 0x0000000000007918 */ /* 0x001fe20000000000 */
.L_x_5852:
[----:B------:R-:W-:Y:S05]  /*12170*/  BSYNC B1 ;  /* 0x0000000000017941 */ /* 0x000fea0003800000 */
.L_x_5851:
        /* <DEDUP_REMOVED lines=32> */
.L_x_5860:
[----:B------:R-:W2:Y:S01]  /*12380*/  S2R R3, SR_CgaCtaId ;  /* 0x0000000000037919 */ /* 0x000ea20000008800 */
[----:B------:R-:W-:-:S04]  /*12390*/  MOV R2, 0x400 ;  /* 0x0000040000027802 */ /* 0x000fc80000000f00 */
[----:B--2---:R-:W-:Y:S02]  /*123a0*/  LEA R2, R3, R2, 0x18 ;  /* 0x0000000203027211 */ /* 0x004fe400078ec0ff */
[----:B------:R-:W-:-:S03]  /*123b0*/  SHF.L.U32 R3, R13, 0x1f, RZ ;  /* 0x0000001f0d037819 */ /* 0x000fc600000006ff */
[----:B------:R-:W-:-:S04]  /*123c0*/  IMAD R2, R14, 0x8, R2 ;  /* 0x000000080e027824 */ /* 0x000fc800078e0202 */
[----:B------:R-:W2:Y:S02]  /*123d0*/  SYNCS.PHASECHK.TRANS64.TRYWAIT P0, [R2+URZ+0x34840], R3 ;  /* 0x03484003020075a7 */ /* 0x000ea4000800017f */
[----:B--2---:R-:W-:Y:S05]  /*123e0*/  @!P0 BRA `(.L_x_5861) ;  /* 0x0000001c00488947 */ /* 0x004fea0003800000 */
.L_x_5912:
        /* <DEDUP_REMOVED lines=11> */
.L_x_5862:
        /* <DEDUP_REMOVED lines=24> */
[----:B------:R-:W-:Y:S01]  /*12620*/  UIADD3 UR15, UR8, 0x23c00, URZ ;  /* 0x00023c00080f7890 */ /* 0x000fe2000fffe03f */
[----:B------:R-:W-:-:S04]  /*12630*/  IMAD R2, R7, 0x8, R2 ;  /* 0x0000000807027824 */ /* 0x000fc800078e0202 */
[----:B------:R-:W-:Y:S02]  /*12640*/  UMOV UR8, UR14 ;  /* 0x0000000e00087c82 */ /* 0x000fe40008000000 */
[----:B------:R0:W-:Y:S02]  /*12650*/  UTMALDG.4D [UR8], [UR4], desc[UR6] ;  /* 0x00000608040075b4 */ /* 0x0001e40008019000 */
[----:B0-----:R-:W-:Y:S01]  /*12660*/  UMOV UR8, UR15 ;  /* 0x0000000f00087c82 */ /* 0x001fe20008000000 */
[----:B------:R-:W-:Y:S02]  /*12670*/  UMOV UR10, UR16 ;  /* 0x00000010000a7c82 */ /* 0x000fe40008000000 */
[----:B------:R0:W-:Y:S01]  /*12680*/  UTMALDG.4D [UR8], [UR4], desc[UR6] ;  /* 0x00000608040075b4 */ /* 0x0001e20008019000 */
[----:B------:R-:W1:Y:S02]  /*12690*/  SYNCS.PHASECHK.TRANS64.TRYWAIT P1, [R2+URZ+0x60], R8 ;  /* 0x00006008020075a7 */ /* 0x000e64000802017f */
[----:B01----:R-:W-:Y:S05]  /*126a0*/  @!P1 BRA `(.L_x_5863) ;  /* 0x0000001800ac9947 */ /* 0x003fea0003800000 */
.L_x_5913:
        /* <DEDUP_REMOVED lines=8> */
.L_x_5864:
        /* <DEDUP_REMOVED lines=26> */
[----:B------:R-:W-:Y:S02]  /*128d0*/  UMOV UR10, UR15 ;  /* 0x0000000f000a7c82 */ /* 0x000fe40008000000 */
[----:B------:R1:W-:Y:S02]  /*128e0*/  UTMALDG.4D [UR8], [UR4], desc[UR6] ;  /* 0x00000608040075b4 */ /* 0x0003e40008019000 */
[----:B-1----:R-:W-:Y:S01]  /*128f0*/  NOP ;  /* 0x0000000000007918 */ /* 0x002fe20000000000 */
.L_x_5859:
[----:B------:R-:W-:Y:S05]  /*12900*/  BSYNC B1 ;  /* 0x0000000000017941 */ /* 0x000fea0003800000 */
.L_x_5858:
[C---:B------:R-:W-:Y:S01]  /*12910*/  ISETP.GT.AND P0, PT, R6.reuse, 0x1, PT ;  /* 0x000000010600780c */ /* 0x040fe20003f04270 */
[----:B------:R-:W-:-:S12]  /*12920*/  VIADD R6, R6, 0xfffffffe ;  /* 0xfffffffe06067836 */ /* 0x000fd80000000000 */
[----:B------:R-:W-:Y:S05]  /*12930*/  @P0 BRA `(.L_x_5865) ;  /* 0xfffffff000240947 */ /* 0x000fea000383ffff */
.L_x_5841:
[----:B------:R-:W-:Y:S05]  /*12940*/  BSYNC B0 ;  /* 0x0000000000007941 */ /* 0x000fea0003800000 */
.L_x_5840:
        /* <DEDUP_REMOVED lines=18> */
.L_x_5867:
[----:B------:R-:W-:Y:S05]  /*12a70*/  BSYNC B0 ;  /* 0x0000000000007941 */ /* 0x000fea0003800000 */
.L_x_5866:
        /* <DEDUP_REMOVED lines=11> */
.L_x_5914:
        /* <DEDUP_REMOVED lines=11> */
.L_x_5871:
        /* <DEDUP_REMOVED lines=24> */
[----:B-1----:R-:W-:Y:S01]  /*12d60*/  UMOV UR8, UR14 ;  /* 0x0000000e00087c82 */ /* 0x002fe20008000000 */
[----:B------:R-:W-:Y:S02]  /*12d70*/  UMOV UR10, UR15 ;  /* 0x0000000f000a7c82 */ /* 0x000fe40008000000 */
[----:B------:R1:W-:Y:S02]  /*12d80*/  UTMALDG.4D [UR8], [UR4], desc[UR6] ;  /* 0x00000608040075b4 */ /* 0x0003e40008019000 */
[----:B-1----:R-:W-:Y:S01]  /*12d90*/  NOP ;  /* 0x0000000000007918 */ /* 0x002fe20000000000 */
.L_x_5869:
[----:B------:R-:W-:Y:S05]  /*12da0*/  BSYNC B0 ;  /* 0x0000000000007941 */ /* 0x000fea0003800000 */
.L_x_5868:
        /* <DEDUP_REMOVED lines=9> */
.L_x_5826:
[----:B------:R-:W-:Y:S05]  /*12e40*/  BSYNC B6 ;  /* 0x0000000000067941 */ /* 0x000fea0003800000 */
.L_x_5824:
[----:B------:R-:W-:-:S03]  /*12e50*/  UMOV UR4, 0xffffffff ;  /* 0xffffffff00047882 */ /* 0x000fc60000000000 */
[----:B------:R-:W-:Y:S05]  /*12e60*/  BRA.DIV UR4, `(.L_x_5872) ;  /* 0x0000001204e47947 */ /* 0x000fea000b800000 */
[----:B------:R2:W3:Y:S04]  /*12e70*/  SHFL.IDX PT, R4, R16, RZ, 0x1f ;  /* 0x00001fff10047589 */ /* 0x0004e800000e0000 */
[----:B------:R2:W4:Y:S02]  /*12e80*/  SHFL.IDX PT, R5, R16, 0x1, 0x1f ;  /* 0x00201f0010057f89 */ /* 0x00052400000e0000 */
.L_x_5918:
[----:B01----:R-:W0:Y:S01]  /*12e90*/  S2R R0, SR_TID.X ;  /* 0x0000000000007919 */ /* 0x003e220000002100 */
[----:B------:R-:W-:Y:S01]  /*12ea0*/  ULDC UR4, c[0x0][0xc14] ;  /* 0x0003050000047ab9 */ /* 0x000fe20000000800 */
[----:B------:R-:W-:Y:S01]  /*12eb0*/  BSSY B0, `(.L_x_5873) ;  /* 0x000000c000007945 */ /* 0x000fe20003800000 */
[----:B------:R-:W-:Y:S02]  /*12ec0*/  MOV R3, RZ ;  /* 0x000000ff00037202 */ /* 0x000fe40000000f00 */
        /* <DEDUP_REMOVED lines=10> */
.L_x_5874:
[----:B------:R-:W-:Y:S05]  /*12f70*/  BSYNC B0 ;  /* 0x0000000000007941 */ /* 0x000fea0003800000 */
.L_x_5873:
        /* <DEDUP_REMOVED lines=23> */
.L_x_5926:
[----:B------:R-:W-:Y:S02]  /*130f0*/  ULDC UR4, c[0x0][0xc10] ;  /* 0x0003040000047ab9 */ /* 0x000fe40000000800 */
[----:B--2---:R-:W-:-:S04]  /*13100*/  IMAD.U32 R16, RZ, RZ, UR4 ;  /* 0x00000004ff107e24 */ /* 0x004fc8000f8e00ff */
[----:B-1----:R-:W-:-:S04]  /*13110*/  IMAD R6, R14, R16, RZ ;  /* 0x000000100e067224 */ /* 0x002fc800078e02ff */
[----:B----4-:R-:W-:-:S05]  /*13120*/  IMAD.IADD R5, R5, 0x1, R6 ;  /* 0x0000000105057824 */ /* 0x010fca00078e0206 */
[----:B---3--:R-:W-:-:S13]  /*13130*/  ISETP.GT.AND P0, PT, R5, R4, PT ;  /* 0x000000040500720c */ /* 0x008fda0003f04270 */
[----:B------:R-:W-:Y:S05]  /*13140*/  @P0 BRA `(.L_x_5876) ;  /* 0x0000000000b80947 */ /* 0x000fea0003800000 */
[----:B------:R-:W1:Y:S02]  /*13150*/  LDC R0, c[0x0][0xc14] ;  /* 0x00030500ff007b82 */ /* 0x000e640000000800 */
.L_x_5881:
        /* <DEDUP_REMOVED lines=15> */
.L_x_5879:
[----:B------:R-:W-:Y:S05]  /*13250*/  BSYNC B0 ;  /* 0x0000000000007941 */ /* 0x000fea0003800000 */
.L_x_5878:
        /* <DEDUP_REMOVED lines=23> */
.L_x_5934:
[----:B------:R-:W-:Y:S02]  /*133d0*/  ULDC UR4, c[0x0][0xc10] ;  /* 0x0003040000047ab9 */ /* 0x000fe40000000800 */
[----:B------:R-:W-:-:S05]  /*133e0*/  MOV R16, UR4 ;  /* 0x0000000400107c02 */ /* 0x000fca0008000f00 */
[----:B-1----:R-:W-:-:S04]  /*133f0*/  IMAD R6, R14, R16, RZ ;  /* 0x000000100e067224 */ /* 0x002fc800078e02ff */
[----:B------:R-:W-:-:S05]  /*13400*/  IMAD.IADD R5, R6, 0x1, R5 ;  /* 0x0000000106057824 */ /* 0x000fca00078e0205 */
[----:B------:R-:W-:-:S13]  /*13410*/  ISETP.GT.AND P0, PT, R5, R4, PT ;  /* 0x000000040500720c */ /* 0x000fda0003f04270 */
[----:B------:R-:W-:Y:S05]  /*13420*/  @!P0 BRA `(.L_x_5881) ;  /* 0xfffffffc004c8947 */ /* 0x000fea000383ffff */
.L_x_5876:
        /* <DEDUP_REMOVED lines=8> */
.L_x_5938:
[----:B------:R-:W-:Y:S01]  /*134b0*/  ISETP.NE.AND P0, PT, R7, RZ, PT ;  /* 0x000000ff0700720c */ /* 0x000fe20003f05270 */
[----:B------:R-:W-:-:S12]  /*134c0*/  IMAD.MOV.U32 R14, RZ, RZ, RZ ;  /* 0x000000ffff0e7224 */ /* 0x000fd800078e00ff */
[----:B------:R-:W-:Y:S05]  /*134d0*/  @!P0 BRA `(.L_x_5883) ;  /* 0x0000000000108947 */ /* 0x000fea0003800000 */
[----:B------:R-:W-:Y:S01]  /*134e0*/  UMOV UR4, 0xffffffff ;  /* 0xffffffff00047882 */ /* 0x000fe20000000000 */
[----:B------:R-:W-:Y:S02]  /*134f0*/  VIADD R12, R5, 0xffffffff ;  /* 0xffffffff050c7836 */ /* 0x000fe40000000000 */
[----:B------:R-:W-:Y:S05]  /*13500*/  BRA.DIV UR4, `(.L_x_5884) ;  /* 0x0000001604707947 */ /* 0x000fea000b800000 */
[----:B------:R3:W4:Y:S02]  /*13510*/  SHFL.IDX PT, R14, R2, R12, 0x1f ;  /* 0x00001f0c020e7589 */ /* 0x00072400000e0000 */
.L_x_5883:
        /* <DEDUP_REMOVED lines=12> */
[----:B------:R-:W-:Y:S01]  /*135e0*/  IMAD.HI.U32 R3, R3, R11, R2 ;  /* 0x0000000b03037227 */ /* 0x000fe200078e0002 */
[----:B------:R-:W-:-:S04]  /*135f0*/  IADD3 R2, R4, -R16, RZ ;  /* 0x8000001004027210 */ /* 0x000fc80007ffe0ff */
        /* <DEDUP_REMOVED lines=17> */
.L_x_5877:
[----:B------:R-:W-:Y:S01]  /*13710*/  UMOV UR4, URZ ;  /* 0x0000003f00047c82 */ /* 0x000fe20008000000 */
[----:B------:R-:W-:Y:S01]  /*13720*/  UMOV UR5, URZ ;  /* 0x0000003f00057c82 */ /* 0x000fe20008000000 */
[----:B------:R-:W-:Y:S01]  /*13730*/  ULDC UR6, c[0x0][0xc14] ;  /* 0x0003050000067ab9 */ /* 0x000fe20000000800 */
[----:B------:R-:W-:Y:S02]  /*13740*/  IMAD.MOV.U32 R16, RZ, RZ, R4 ;  /* 0x000000ffff107224 */ /* 0x000fe400078e0004 */
[----:B------:R-:W-:Y:S02]  /*13750*/  IMAD.U32 R17, RZ, RZ, UR4 ;  /* 0x00000004ff117e24 */ /* 0x000fe4000f8e00ff */
[----:B------:R-:W-:Y:S02]  /*13760*/  IMAD.U32 R18, RZ, RZ, UR5 ;  /* 0x00000005ff127e24 */ /* 0x000fe4000f8e00ff */
[----:B------:R-:W-:-:S07]  /*13770*/  IMAD.U32 R19, RZ, RZ, UR6 ;  /* 0x00000006ff137e24 */ /* 0x000fce000f8e00ff */
.L_x_5885:
        /* <DEDUP_REMOVED lines=12> */
.L_x_5822:
        /* <DEDUP_REMOVED lines=12> */
.L_x_5941:
[----:B------:R-:W-:Y:S05]  /*13900*/  BSYNC B0 ;  /* 0x0000000000007941 */ /* 0x000fea0003800000 */
.L_x_5887:
[----:B------:R-:W-:-:S03]  /*13910*/  UMOV UR4, 0xffffffff ;  /* 0xffffffff00047882 */ /* 0x000fc60000000000 */
[----:B------:R-:W-:Y:S05]  /*13920*/  BRA.DIV UR4, `(.L_x_5889) ;  /* 0x0000001204a07947 */ /* 0x000fea000b800000 */
[----:B------:R-:W1:Y:S02]  /*13930*/  S2R R2, SR_TID.X ;  /* 0x0000000000027919 */ /* 0x000e640000002100 */
[----:B-1----:R-:W-:-:S04]  /*13940*/  SHF.R.U32.HI R2, RZ, 0x5, R2 ;  /* 0x00000005ff027819 */ /* 0x002fc80000011602 */
[----:B------:R-:W-:-:S05]  /*13950*/  LOP3.LUT R2, R2, 0x3, RZ, 0xc0, !PT ;  /* 0x0000000302027812 */ /* 0x000fca00078ec0ff */
[----:B------:R1:W2:Y:S02]  /*13960*/  SHFL.IDX PT, R14, R2, RZ, 0x1f ;  /* 0x00001fff020e7589 */ /* 0x0002a400000e0000 */
.L_x_5944:
[----:B--2---:R-:W-:Y:S01]  /*13970*/  ISETP.NE.AND P0, PT, R14, RZ, PT ;  /* 0x000000ff0e00720c */ /* 0x004fe20003f05270 */
[----:B------:R-:W-:-:S12]  /*13980*/  BSSY B0, `(.L_x_5890) ;  /* 0x0000027000007945 */ /* 0x000fd80003800000 */
[----:B------:R-:W-:Y:S05]  /*13990*/  @P0 BRA `(.L_x_5891) ;  /* 0x0000000000940947 */ /* 0x000fea0003800000 */
[----:B------:R-:W-:-:S03]  /*139a0*/  UMOV UR4, 0xffffffff ;  /* 0xffffffff00047882 */ /* 0x000fc60000000000 */
[----:B------:R-:W-:Y:S05]  /*139b0*/  BRA.DIV UR4, `(.L_x_5892) ;  /* 0x0000001204b07947 */ /* 0x000fea000b800000 */
[----:B------:R-:W-:-:S13]  /*139c0*/  ELECT P6, URZ, PT ;  /* 0x00000000003f782f */ /* 0x000fda00038c0000 */
.L_x_5947:
[----:B------:R-:W-:Y:S05]  /*139d0*/  @!P6 BRA `(.L_x_5891) ;  /* 0x000000000084e947 */ /* 0x000fea0003800000 */
[----:B-1----:R-:W2:Y:S02]  /*139e0*/  LDL.LU R2, [R1+0x30] ;  /* 0x0000300001027983 */ /* 0x002ea40000300800 */
[----:B--2---:R-:W-:-:S04]  /*139f0*/  LOP3.LUT R2, R2, 0x2, RZ, 0xfc, !PT ;  /* 0x0000000202027812 */ /* 0x004fc800078efcff */
[----:B------:R-:W-:-:S13]  /*13a00*/  ISETP.NE.AND P2, PT, R2, 0x3, PT ;  /* 0x000000030200780c */ /* 0x000fda0003f45270 */
[----:B------:R-:W-:Y:S05]  /*13a10*/  @!P2 BRA `(.L_x_5893) ;  /* 0x000000000004a947 */ /* 0x000fea0003800000 */
[----:B------:R-:W-:Y:S01]  /*13a20*/  BPT.TRAP 0x1 ;  /* 0x000000040000795c */ /* 0x000fe20000300000 */
.L_x_5893:
        /* <DEDUP_REMOVED lines=14> */
.L_x_5948:
[----:B------:R-:W1:Y:S02]  /*13b10*/  SYNCS.PHASECHK.TRANS64.TRYWAIT P0, [R7+URZ], R2 ;  /* 0x00000002070075a7 */ /* 0x000e64000800017f */
[----:B-1----:R-:W-:Y:S05]  /*13b20*/  @!P0 BRA `(.L_x_5895) ;  /* 0x0000001000888947 */ /* 0x002fea0003800000 */
.L_x_5949:
[----:B------:R-:W-:Y:S05]  /*13b30*/  @!P2 BRA `(.L_x_5896) ;  /* 0x000000000004a947 */ /* 0x000fea0003800000 */
[----:B------:R-:W-:Y:S01]  /*13b40*/  BPT.TRAP 0x1 ;  /* 0x000000040000795c */ /* 0x000fe20000300000 */
.L_x_5896:
[----:B------:R-:W2:Y:S01]  /*13b50*/  LDL.LU R4, [R1] ;  /* 0x0000000001047983 */ /* 0x000ea20000300800 */
[----:B------:R-:W-:-:S04]  /*13b60*/  VIADD R0, R0, 0x34860 ;  /* 0x0003486000007836 */ /* 0x000fc80000000000 */
[----:B--2---:R-:W-:-:S04]  /*13b70*/  IMAD R4, R4, 0x8, R0 ;  /* 0x0000000804047824 */ /* 0x004fc800078e0200 */
[----:B------:R-:W2:Y:S02]  /*13b80*/  SYNCS.PHASECHK.TRANS64.TRYWAIT P0, [R4+URZ], R5 ;  /* 0x00000005040075a7 */ /* 0x000ea4000800017f */
[----:B--2---:R-:W-:Y:S05]  /*13b90*/  @!P0 BRA `(.L_x_5897) ;  /* 0x0000001000808947 */ /* 0x004fea0003800000 */
.L_x_5950:
[----:B------:R-:W-:-:S07]  /*13ba0*/  IMAD R3, R3, 0x8, R0 ;  /* 0x0000000803037824 */ /* 0x000fce00078e0200 */
.L_x_5898:
[----:B---3--:R3:W4:Y:S02]  /*13bb0*/  SYNCS.PHASECHK.TRANS64.TRYWAIT P0, [R3+URZ], R2 ;  /* 0x00000002030075a7 */ /* 0x008724000800017f */
[----:B----4-:R-:W-:Y:S05]  /*13bc0*/  @!P0 NANOSLEEP.SYNCS 0x989680 ;  /* 0x009896800000895d */ /* 0x010fea0003900000 */
[----:B------:R-:W4:Y:S02]  /*13bd0*/  @!P0 SYNCS.PHASECHK.TRANS64 P0, [R3+URZ], R2 ;  /* 0x00000002030085a7 */ /* 0x000f24000800007f */
[----:B----4-:R-:W-:Y:S05]  /*13be0*/  @!P0 BRA `(.L_x_5898) ;  /* 0xfffffffc00f08947 */ /* 0x010fea000383ffff */
.L_x_5891:
[----:B------:R-:W-:Y:S05]  /*13bf0*/  BSYNC B0 ;  /* 0x0000000000007941 */ /* 0x000fea0003800000 */
.L_x_5890:
[----:B------:R-:W-:Y:S05]  /*13c00*/  EXIT ;  /* 0x000000000000794d */ /* 0x000fea0003800000 */
.L_x_5776:
[----:B0-----:R0:W1:Y:S02]  /*13c10*/  SYNCS.PHASECHK.TRANS64.TRYWAIT P1, [R0+URZ+0x34800], R3 ;  /* 0x03480003000075a7 */ /* 0x001064000802017f */
[----:B-1----:R-:W-:Y:S05]  /*13c20*/  @!P1 NANOSLEEP.SYNCS 0x989680 ;  /* 0x009896800000995d */ /* 0x002fea0003900000 */
[----:B------:R-:W1:Y:S02]  /*13c30*/  @!P1 SYNCS.PHASECHK.TRANS64 P1, [R0+URZ+0x34800], R3 ;  /* 0x03480003000095a7 */ /* 0x000e64000802007f */
[----:B-1----:R-:W-:Y:S05]  /*13c40*/  @!P1 BRA `(.L_x_5776) ;  /* 0xfffffffc00f09947 */ /* 0x002fea000383ffff */
[----:B------:R-:W-:Y:S05]  /*13c50*/  BRA `(.L_x_5899) ;  /* 0xfffffed800447947 */ /* 0x000fea000383ffff */
.L_x_5780:
[----:B-1----:R1:W2:Y:S02]  /*13c60*/  SYNCS.PHASECHK.TRANS64.TRYWAIT P2, [R10+URZ+0x34830], R3 ;  /* 0x034830030a0075a7 */ /* 0x0022a4000804017f */
[----:B--2---:R-:W-:Y:S05]  /*13c70*/  @!P2 NANOSLEEP.SYNCS 0x989680 ;  /* 0x009896800000a95d */ /* 0x004fea0003900000 */
[----:B------:R-:W2:Y:S02]  /*13c80*/  @!P2 SYNCS.PHASECHK.TRANS64 P2, [R10+URZ+0x34830], R3 ;  /* 0x034830030a00a5a7 */ /* 0x000ea4000804007f */
[----:B--2---:R-:W-:Y:S05]  /*13c90*/  @!P2 BRA `(.L_x_5780) ;  /* 0xfffffffc00f0a947 */ /* 0x004fea000383ffff */
[----:B------:R-:W-:Y:S05]  /*13ca0*/  BRA `(.L_x_5779) ;  /* 0xfffffed800687947 */ /* 0x000fea000383ffff */
.L_x_5785:
[----:B-1----:R1:W2:Y:S02]  /*13cb0*/  SYNCS.PHASECHK.TRANS64.TRYWAIT P2, [R0+URZ+0x34830], R21 ;  /* 0x03483015000075a7 */ /* 0x0022a4000804017f */
[----:B--2---:R-:W-:Y:S05]  /*13cc0*/  @!P2 NANOSLEEP.SYNCS 0x989680 ;  /* 0x009896800000a95d */ /* 0x004fea0003900000 */
[----:B------:R-:W2:Y:S02]  /*13cd0*/  @!P2 SYNCS.PHASECHK.TRANS64 P2, [R0+URZ+0x34830], R21 ;  /* 0x034830150000a5a7 */ /* 0x000ea4000804007f */
[----:B--2---:R-:W-:Y:S05]  /*13ce0*/  @!P2 BRA `(.L_x_5785) ;  /* 0xfffffffc00f0a947 */ /* 0x004fea000383ffff */
[----:B------:R-:W-:Y:S05]  /*13cf0*/  BRA `(.L_x_5782) ;  /* 0xffffff34001c7947 */ /* 0x000fea000383ffff */
.L_x_5789:
[----:B-1----:R-:W-:-:S04]  /*13d00*/  IMAD.U32 R15, RZ, RZ, UR6 ;  /* 0x00000006ff0f7e24 */ /* 0x002fc8000f8e00ff */
[----:B------:R1:W2:Y:S03]  /*13d10*/  SYNCS.PHASECHK.TRANS64.TRYWAIT P2, [R15+URZ+0x34850], R0 ;  /* 0x034850000f0075a7 */ /* 0x0002a6000804017f */
[----:B--2---:R-:W-:Y:S05]  /*13d20*/  @!P2 NANOSLEEP.SYNCS 0x989680 ;  /* 0x009896800000a95d */ /* 0x004fea0003900000 */
[----:B------:R-:W2:Y:S02]  /*13d30*/  @!P2 SYNCS.PHASECHK.TRANS64 P2, [R15+URZ+0x34850], R0 ;  /* 0x034850000f00a5a7 */ /* 0x000ea4000804007f */
[----:B--2---:R-:W-:Y:S05]  /*13d40*/  @!P2 BRA `(.L_x_5789) ;  /* 0xfffffffc00eca947 */ /* 0x004fea000383ffff */
[----:B------:R-:W-:Y:S05]  /*13d50*/  BRA `(.L_x_5786) ;  /* 0xffffff5800cc7947 */ /* 0x000fea000383ffff */
.L_x_5794:
[----:B-1----:R1:W2:Y:S02]  /*13d60*/  SYNCS.PHASECHK.TRANS64.TRYWAIT P0, [R8+URZ+0x34850], R3 ;  /* 0x03485003080075a7 */ /* 0x0022a4000800017f */
[----:B--2---:R-:W-:Y:S05]  /*13d70*/  @!P0 NANOSLEEP.SYNCS 0x989680 ;  /* 0x009896800000895d */ /* 0x004fea0003900000 */
[----:B------:R-:W2:Y:S02]  /*13d80*/  @!P0 SYNCS.PHASECHK.TRANS64 P0, [R8+URZ+0x34850], R3 ;  /* 0x03485003080085a7 */ /* 0x000ea4000800007f */
[----:B--2---:R-:W-:Y:S05]  /*13d90*/  @!P0 BRA `(.L_x_5794) ;  /* 0xfffffffc00f08947 */ /* 0x004fea000383ffff */
[----:B------:R-:W-:Y:S05]  /*13da0*/  BRA `(.L_x_5793) ;  /* 0xffffff8800707947 */ /* 0x000fea000383ffff */
.L_x_5832:
        /* <DEDUP_REMOVED lines=11> */
.L_x_5901:
[----:B------:R-:W-:Y:S05]  /*13e60*/  BSYNC B0 ;  /* 0x0000000000007941 */ /* 0x000fea0003800000 */
.L_x_5900:
[----:B------:R-:W-:Y:S05]  /*13e70*/  BRA `(.L_x_5902) ;  /* 0xffffffc800a47947 */ /* 0x000fea000383ffff */
.L_x_5833:
[----:B------:R-:W-:Y:S01]  /*13e80*/  BSSY B0, `(.L_x_5903) ;  /* 0x0000006000007945 */ /* 0x000fe20003800000 */
[----:B------:R-:W-:-:S07]  /*13e90*/  IMAD.MOV.U32 R15, RZ, RZ, -0x1 ;  /* 0xffffffffff0f7424 */ /* 0x000fce00078e00ff */
[----:B------:R-:W-:Y:S05]  /*13ea0*/  WARPSYNC.COLLECTIVE R15, `(.L_x_5904) ;  /* 0x000000000f0c7348 */ /* 0x000fea0003c00000 */
[----:B------:R-:W-:Y:S02]  /*13eb0*/  ELECT P6, UR62, PT ;  /* 0x00000000003e782f */ /* 0x000fe400038c0000 */
[----:B------:R-:W-:Y:S01]  /*13ec0*/  MOV R14, UR62 ;  /* 0x0000003e000e7c02 */ /* 0x000fe20008000f00 */
[----:B------:R-:W-:Y:S10]  /*13ed0*/  ENDCOLLECTIVE ;  /* 0x000000000000791b */ /* 0x000ff40003800000 */
.L_x_5904:
[----:B------:R-:W-:Y:S05]  /*13ee0*/  BSYNC B0 ;  /* 0x0000000000007941 */ /* 0x000fea0003800000 */
.L_x_5903:
[----:B------:R-:W-:Y:S05]  /*13ef0*/  BRA `(.L_x_5905) ;  /* 0xffffffc8009c7947 */ /* 0x000fea000383ffff */
.L_x_5836:
[----:B0-----:R0:W1:Y:S02]  /*13f00*/  SYNCS.PHASECHK.TRANS64.TRYWAIT P0, [R8+URZ+0x34840], R9 ;  /* 0x03484009080075a7 */ /* 0x001064000800017f */
[----:B-1----:R-:W-:Y:S05]  /*13f10*/  @!P0 NANOSLEEP.SYNCS 0x989680 ;  /* 0x009896800000895d */ /* 0x002fea0003900000 */
[----:B------:R-:W1:Y:S02]  /*13f20*/  @!P0 SYNCS.PHASECHK.TRANS64 P0, [R8+URZ+0x34840], R9 ;  /* 0x03484009080085a7 */ /* 0x000e64000800007f */
[----:B-1----:R-:W-:Y:S05]  /*13f30*/  @!P0 BRA `(.L_x_5836) ;  /* 0xfffffffc00f08947 */ /* 0x002fea000383ffff */
[----:B------:R-:W-:Y:S05]  /*13f40*/  BRA `(.L_x_5906) ;  /* 0xffffffcc00107947 */ /* 0x000fea000383ffff */
.L_x_5839:
        /* <DEDUP_REMOVED lines=8> */
.L_x_5847:
[----:B0-----:R0:W1:Y:S02]  /*13fd0*/  SYNCS.PHASECHK.TRANS64.TRYWAIT P0, [R2+URZ+0x34840], R3 ;  /* 0x03484003020075a7 */ /* 0x001064000800017f */
[----:B-1----:R-:W-:Y:S05]  /*13fe0*/  @!P0 NANOSLEEP.SYNCS 0x989680 ;  /* 0x009896800000895d */ /* 0x002fea0003900000 */
[----:B------:R-:W1:Y:S02]  /*13ff0*/  @!P0 SYNCS.PHASECHK.TRANS64 P0, [R2+URZ+0x34840], R3 ;  /* 0x03484003020085a7 */ /* 0x000e64000800007f */
[----:B-1----:R-:W-:Y:S05]  /*14000*/  @!P0 BRA `(.L_x_5847) ;  /* 0xfffffffc00f08947 */ /* 0x002fea000383ffff */
[----:B------:R-:W-:Y:S05]  /*14010*/  BRA `(.L_x_5908) ;  /* 0xffffffd000e47947 */ /* 0x000fea000383ffff */
.L_x_5849:
[----:B0-----:R0:W1:Y:S02]  /*14020*/  SYNCS.PHASECHK.TRANS64.TRYWAIT P0, [R3+URZ+0x60], R2 ;  /* 0x00006002030075a7 */ /* 0x001064000800017f */
[----:B-1----:R-:W-:Y:S05]  /*14030*/  @!P0 NANOSLEEP.SYNCS 0x989680 ;  /* 0x009896800000895d */ /* 0x002fea0003900000 */
[----:B------:R-:W1:Y:S02]  /*14040*/  @!P0 SYNCS.PHASECHK.TRANS64 P0, [R3+URZ+0x60], R2 ;  /* 0x00006002030085a7 */ /* 0x000e64000800007f */
[----:B-1----:R-:W-:Y:S05]  /*14050*/  @!P0 BRA `(.L_x_5849) ;  /* 0xfffffffc00f08947 */ /* 0x002fea000383ffff */
[----:B------:R-:W-:Y:S05]  /*14060*/  BRA `(.L_x_5909) ;  /* 0xffffffd400807947 */ /* 0x000fea000383ffff */
.L_x_5854:
[----:B-1----:R1:W2:Y:S02]  /*14070*/  SYNCS.PHASECHK.TRANS64.TRYWAIT P0, [R2+URZ+0x34840], R3 ;  /* 0x03484003020075a7 */ /* 0x0022a4000800017f */
[----:B--2---:R-:W-:Y:S05]  /*14080*/  @!P0 NANOSLEEP.SYNCS 0x989680 ;  /* 0x009896800000895d */ /* 0x004fea0003900000 */
[----:B------:R-:W2:Y:S02]  /*14090*/  @!P0 SYNCS.PHASECHK.TRANS64 P0, [R2+URZ+0x34840], R3 ;  /* 0x03484003020085a7 */ /* 0x000ea4000800007f */
[----:B--2---:R-:W-:Y:S05]  /*140a0*/  @!P0 BRA `(.L_x_5854) ;  /* 0xfffffffc00f08947 */ /* 0x004fea000383ffff */
[----:B------:R-:W-:Y:S05]  /*140b0*/  BRA `(.L_x_5910) ;  /* 0xffffffd800e47947 */ /* 0x000fea000383ffff */
.L_x_5856:
[----:B0-----:R0:W1:Y:S02]  /*140c0*/  SYNCS.PHASECHK.TRANS64.TRYWAIT P1, [R2+URZ+0x60], R3 ;  /* 0x00006003020075a7 */ /* 0x001064000802017f */
[----:B-1----:R-:W-:Y:S05]  /*140d0*/  @!P1 NANOSLEEP.SYNCS 0x989680 ;  /* 0x009896800000995d */ /* 0x002fea0003900000 */
[----:B------:R-:W1:Y:S02]  /*140e0*/  @!P1 SYNCS.PHASECHK.TRANS64 P1, [R2+URZ+0x60], R3 ;  /* 0x00006003020095a7 */ /* 0x000e64000802007f */
[----:B-1----:R-:W-:Y:S05]  /*140f0*/  @!P1 BRA `(.L_x_5856) ;  /* 0xfffffffc00f09947 */ /* 0x002fea000383ffff */
[----:B------:R-:W-:Y:S05]  /*14100*/  BRA `(.L_x_5911) ;  /* 0xffffffdc00807947 */ /* 0x000fea000383ffff */
.L_x_5861:
[----:B--2---:R2:W3:Y:S02]  /*14110*/  SYNCS.PHASECHK.TRANS64.TRYWAIT P0, [R2+URZ+0x34840], R3 ;  /* 0x03484003020075a7 */ /* 0x0044e4000800017f */
[----:B---3--:R-:W-:Y:S05]  /*14120*/  @!P0 NANOSLEEP.SYNCS 0x989680 ;  /* 0x009896800000895d */ /* 0x008fea0003900000 */
[----:B------:R-:W3:Y:S02]  /*14130*/  @!P0 SYNCS.PHASECHK.TRANS64 P0, [R2+URZ+0x34840], R3 ;  /* 0x03484003020085a7 */ /* 0x000ee4000800007f */
[----:B---3--:R-:W-:Y:S05]  /*14140*/  @!P0 BRA `(.L_x_5861) ;  /* 0xfffffffc00f08947 */ /* 0x008fea000383ffff */
[----:B------:R-:W-:Y:S05]  /*14150*/  BRA `(.L_x_5912) ;  /* 0xffffffe000a47947 */ /* 0x000fea000383ffff */
.L_x_5863:
[----:B0-----:R0:W1:Y:S02]  /*14160*/  SYNCS.PHASECHK.TRANS64.TRYWAIT P1, [R2+URZ+0x60], R8 ;  /* 0x00006008020075a7 */ /* 0x001064000802017f */
[----:B-1----:R-:W-:Y:S05]  /*14170*/  @!P1 NANOSLEEP.SYNCS 0x989680 ;  /* 0x009896800000995d */ /* 0x002fea0003900000 */
[----:B------:R-:W1:Y:S02]  /*14180*/  @!P1 SYNCS.PHASECHK.TRANS64 P1, [R2+URZ+0x60], R8 ;  /* 0x00006008020095a7 */ /* 0x000e64000802007f */
[----:B-1----:R-:W-:Y:S05]  /*14190*/  @!P1 BRA `(.L_x_5863) ;  /* 0xfffffffc00f09947 */ /* 0x002fea000383ffff */
[----:B------:R-:W-:Y:S05]  /*141a0*/  BRA `(.L_x_5913) ;  /* 0xffffffe400407947 */ /* 0x000fea000383ffff */
.L_x_5870:
[----:B-1----:R1:W2:Y:S02]  /*141b0*/  SYNCS.PHASECHK.TRANS64.TRYWAIT P0, [R3+URZ+0x34860], R0 ;  /* 0x03486000030075a7 */ /* 0x0022a4000800017f */
[----:B--2---:R-:W-:Y:S05]  /*141c0*/  @!P0 NANOSLEEP.SYNCS 0x989680 ;  /* 0x009896800000895d */ /* 0x004fea0003900000 */
[----:B------:R-:W2:Y:S02]  /*141d0*/  @!P0 SYNCS.PHASECHK.TRANS64 P0, [R3+URZ+0x34860], R0 ;  /* 0x03486000030085a7 */ /* 0x000ea4000800007f */
[----:B--2---:R-:W-:Y:S05]  /*141e0*/  @!P0 BRA `(.L_x_5870) ;  /* 0xfffffffc00f08947 */ /* 0x004fea000383ffff */
[----:B------:R-:W-:Y:S05]  /*141f0*/  BRA `(.L_x_5914) ;  /* 0xffffffe8004c7947 */ /* 0x000fea000383ffff */
.L_x_5872:
        /* <DEDUP_REMOVED lines=8> */
.L_x_5916:
[----:B------:R-:W-:Y:S05]  /*14280*/  BSYNC B0 ;  /* 0x0000000000007941 */ /* 0x000fea0003800000 */
.L_x_5915:
        /* <DEDUP_REMOVED lines=8> */
.L_x_5917:
[----:B------:R-:W-:Y:S01]  /*14310*/  IMAD.MOV.U32 R5, RZ, RZ, R14 ;  /* 0x000000ffff057224 */ /* 0x000fe200078e000e */
[----:B------:R-:W-:Y:S06]  /*14320*/  BRA `(.L_x_5918) ;  /* 0xffffffe800d87947 */ /* 0x000fec000383ffff */
.L_x_5875:
        /* <DEDUP_REMOVED lines=8> */
.L_x_5920:
[----:B------:R-:W-:Y:S05]  /*143b0*/  BSYNC B0 ;  /* 0x0000000000007941 */ /* 0x000fea0003800000 */
.L_x_5919:
[C---:B------:R-:W-:Y:S01]  /*143c0*/  ISETP.NE.AND P0, PT, R9.reuse, RZ, PT ;  /* 0x000000ff0900720c */ /* 0x040fe20003f05270 */
        /* <DEDUP_REMOVED lines=9> */
.L_x_5921:
        /* <DEDUP_REMOVED lines=8> */
.L_x_5922:
        /* <DEDUP_REMOVED lines=8> */
.L_x_5923:
        /* <DEDUP_REMOVED lines=8> */
.L_x_5924:
        /* <DEDUP_REMOVED lines=8> */
.L_x_5925:
[----:B------:R-:W-:Y:S05]  /*14660*/  BRA `(.L_x_5926) ;  /* 0xffffffe800a07947 */ /* 0x000fea000383ffff */
.L_x_5880:
        /* <DEDUP_REMOVED lines=8> */
.L_x_5928:
[----:B------:R-:W-:Y:S05]  /*146f0*/  BSYNC B0 ;  /* 0x0000000000007941 */ /* 0x000fea0003800000 */
.L_x_5927:
        /* <DEDUP_REMOVED lines=10> */
.L_x_5929:
        /* <DEDUP_REMOVED lines=8> */
.L_x_5930:
        /* <DEDUP_REMOVED lines=8> */
.L_x_5931:
        /* <DEDUP_REMOVED lines=8> */
.L_x_5932:
        /* <DEDUP_REMOVED lines=8> */
.L_x_5933:
[----:B------:R-:W-:Y:S05]  /*149a0*/  BRA `(.L_x_5934) ;  /* 0xffffffe800887947 */ /* 0x000fea000383ffff */
.L_x_5882:
[----:B------:R-:W-:Y:S01]  /*149b0*/  BSSY B0, `(.L_x_5935) ;  /* 0x0000006000007945 */ /* 0x000fe20003800000 */
[----:B------:R-:W-:Y:S02]  /*149c0*/  PLOP3.LUT P6, PT, P6, PT, PT, 0x8, 0x0 ;  /* 0x000000000000781c */ /* 0x000fe400037ce170 */
[----:B------:R-:W-:-:S11]  /*149d0*/  MOV R15, 0xffffffff ;  /* 0xffffffff000f7802 */ /* 0x000fd60000000f00 */
[----:B0-----:R-:W-:Y:S05]  /*149e0*/  WARPSYNC.COLLECTIVE R15, `(.L_x_5936) ;  /* 0x000000000f087348 */ /* 0x001fea0003c00000 */
[----:B------:R-:W-:Y:S01]  /*149f0*/  VOTE.ANY R14, PT, P6 ;  /* 0x00000000000e7806 */ /* 0x000fe200030e0100 */
[----:B0-----:R-:W-:Y:S06]  /*14a00*/  ENDCOLLECTIVE ;  /* 0x000000000000791b */ /* 0x001fec0003800000 */
.L_x_5936:
[----:B------:R-:W-:Y:S05]  /*14a10*/  BSYNC B0 ;  /* 0x0000000000007941 */ /* 0x000fea0003800000 */
.L_x_5935:
        /* <DEDUP_REMOVED lines=9> */
.L_x_5937:
[----:B------:R-:W-:Y:S01]  /*14ab0*/  IMAD.MOV.U32 R17, RZ, RZ, R14 ;  /* 0x000000ffff117224 */ /* 0x000fe200078e000e */
[----:B------:R-:W-:Y:S06]  /*14ac0*/  BRA `(.L_x_5938) ;  /* 0xffffffe800787947 */ /* 0x000fec000383ffff */
.L_x_5884:
[----:B------:R-:W-:Y:S01]  /*14ad0*/  BSSY B0, `(.L_x_5939) ;  /* 0x0000007000007945 */ /* 0x000fe20003800000 */
[----:B------:R-:W-:Y:S01]  /*14ae0*/  IMAD.MOV.U32 R13, RZ, RZ, R2 ;  /* 0x000000ffff0d7224 */ /* 0x000fe200078e0002 */
[----:B------:R-:W-:Y:S01]  /*14af0*/  MOV R11, 0x1f ;  /* 0x0000001f000b7802 */ /* 0x000fe20000000f00 */
[----:B------:R-:W-:-:S07]  /*14b00*/  IMAD.MOV.U32 R15, RZ, RZ, -0x1 ;  /* 0xffffffffff0f7424 */ /* 0x000fce00078e00ff */
[----:B012---:R-:W-:Y:S05]  /*14b10*/  WARPSYNC.COLLECTIVE R15, `(.L_x_5940) ;  /* 0x000000000f087348 */ /* 0x007fea0003c00000 */
[----:B------:R3:W4:Y:S02]  /*14b20*/  SHFL.IDX P6, R14, R13, R12, R11 ;  /* 0x0000000c0d0e7389 */ /* 0x00072400000c000b */
[----:B01234-:R-:W-:Y:S01]  /*14b30*/  ENDCOLLECTIVE ;  /* 0x000000000000791b */ /* 0x01ffe20003800000 */
.L_x_5940:
[----:B------:R-:W-:Y:S05]  /*14b40*/  BSYNC B0 ;  /* 0x0000000000007941 */ /* 0x000fea0003800000 */
.L_x_5939:
[----:B------:R-:W-:Y:S05]  /*14b50*/  BRA `(.L_x_5883) ;  /* 0xffffffe800707947 */ /* 0x000fea000383ffff */
.L_x_5888:
[----:B0-----:R0:W1:Y:S02]  /*14b60*/  SYNCS.PHASECHK.TRANS64.TRYWAIT P0, [R0+URZ+0x34820], R3 ;  /* 0x03482003000075a7 */ /* 0x001064000800017f */
[----:B-1----:R-:W-:Y:S05]  /*14b70*/  @!P0 NANOSLEEP.SYNCS 0x989680 ;  /* 0x009896800000895d */ /* 0x002fea0003900000 */
[----:B------:R-:W1:Y:S02]  /*14b80*/  @!P0 SYNCS.PHASECHK.TRANS64 P0, [R0+URZ+0x34820], R3 ;  /* 0x03482003000085a7 */ /* 0x000e64000800007f */
[----:B-1----:R-:W-:Y:S05]  /*14b90*/  @!P0 BRA `(.L_x_5888) ;  /* 0xfffffffc00f08947 */ /* 0x002fea000383ffff */
[----:B------:R-:W-:Y:S05]  /*14ba0*/  BRA `(.L_x_5941) ;  /* 0xffffffec00547947 */ /* 0x000fea000383ffff */
.L_x_5889:
        /* <DEDUP_REMOVED lines=8> */
[----:B0-----:R-:W-:Y:S05]  /*14c30*/  WARPSYNC.COLLECTIVE R15, `(.L_x_5943) ;  /* 0x000000000f087348 */ /* 0x001fea0003c00000 */
[----:B------:R1:W2:Y:S02]  /*14c40*/  SHFL.IDX P6, R14, R13, R12, R11 ;  /* 0x0000000c0d0e7389 */ /* 0x0002a400000c000b */
[----:B012---:R-:W-:Y:S01]  /*14c50*/  ENDCOLLECTIVE ;  /* 0x000000000000791b */ /* 0x007fe20003800000 */
.L_x_5943:
[----:B------:R-:W-:Y:S05]  /*14c60*/  BSYNC B0 ;  /* 0x0000000000007941 */ /* 0x000fea0003800000 */
.L_x_5942:
[----:B------:R-:W-:Y:S05]  /*14c70*/  BRA `(.L_x_5944) ;  /* 0xffffffec003c7947 */ /* 0x000fea000383ffff */
.L_x_5892:
[----:B------:R-:W-:Y:S01]  /*14c80*/  BSSY B1, `(.L_x_5945) ;  /* 0x0000006000017945 */ /* 0x000fe20003800000 */
[----:B------:R-:W-:-:S07]  /*14c90*/  IMAD.MOV.U32 R15, RZ, RZ, -0x1 ;  /* 0xffffffffff0f7424 */ /* 0x000fce00078e00ff */
[----:B01----:R-:W-:Y:S05]  /*14ca0*/  WARPSYNC.COLLECTIVE R15, `(.L_x_5946) ;  /* 0x000000000f0c7348 */ /* 0x003fea0003c00000 */
[----:B------:R-:W-:Y:S02]  /*14cb0*/  ELECT P6, UR62, PT ;  /* 0x00000000003e782f */ /* 0x000fe400038c0000 */
[----:B------:R-:W-:Y:S01]  /*14cc0*/  MOV R14, UR62 ;  /* 0x0000003e000e7c02 */ /* 0x000fe20008000f00 */
[----:B01----:R-:W-:Y:S10]  /*14cd0*/  ENDCOLLECTIVE ;  /* 0x000000000000791b */ /* 0x003ff40003800000 */
.L_x_5946:
[----:B------:R-:W-:Y:S05]  /*14ce0*/  BSYNC B1 ;  /* 0x0000000000017941 */ /* 0x000fea0003800000 */
.L_x_5945:
[----:B------:R-:W-:Y:S05]  /*14cf0*/  BRA `(.L_x_5947) ;  /* 0xffffffec00347947 */ /* 0x000fea000383ffff */
.L_x_5894:
[----:B0-----:R0:W1:Y:S02]  /*14d00*/  SYNCS.PHASECHK.TRANS64.TRYWAIT P0, [R6+URZ], R5 ;  /* 0x00000005060075a7 */ /* 0x001064000800017f */
[----:B-1----:R-:W-:Y:S05]  /*14d10*/  @!P0 NANOSLEEP.SYNCS 0x989680 ;  /* 0x009896800000895d */ /* 0x002fea0003900000 */
[----:B------:R-:W1:Y:S02]  /*14d20*/  @!P0 SYNCS.PHASECHK.TRANS64 P0, [R6+URZ], R5 ;  /* 0x00000005060085a7 */ /* 0x000e64000800007f */
[----:B-1----:R-:W-:Y:S05]  /*14d30*/  @!P0 BRA `(.L_x_5894) ;  /* 0xfffffffc00f08947 */ /* 0x002fea000383ffff */
[----:B------:R-:W-:Y:S05]  /*14d40*/  BRA `(.L_x_5948) ;  /* 0xffffffec00707947 */ /* 0x000fea000383ffff */
.L_x_5895:
[----:B-1----:R1:W2:Y:S02]  /*14d50*/  SYNCS.PHASECHK.TRANS64.TRYWAIT P0, [R7+URZ], R2 ;  /* 0x00000002070075a7 */ /* 0x0022a4000800017f */
[----:B--2---:R-:W-:Y:S05]  /*14d60*/  @!P0 NANOSLEEP.SYNCS 0x989680 ;  /* 0x009896800000895d */ /* 0x004fea0003900000 */
[----:B------:R-:W2:Y:S02]  /*14d70*/  @!P0 SYNCS.PHASECHK.TRANS64 P0, [R7+URZ], R2 ;  /* 0x00000002070085a7 */ /* 0x000ea4000800007f */
[----:B--2---:R-:W-:Y:S05]  /*14d80*/  @!P0 BRA `(.L_x_5895) ;  /* 0xfffffffc00f08947 */ /* 0x004fea000383ffff */
[----:B------:R-:W-:Y:S05]  /*14d90*/  BRA `(.L_x_5949) ;  /* 0xffffffec00647947 */ /* 0x000fea000383ffff */
.L_x_5897:
[----:B--2---:R2:W3:Y:S02]  /*14da0*/  SYNCS.PHASECHK.TRANS64.TRYWAIT P0, [R4+URZ], R5 ;  /* 0x00000005040075a7 */ /* 0x0044e4000800017f */
[----:B---3--:R-:W-:Y:S05]  /*14db0*/  @!P0 NANOSLEEP.SYNCS 0x989680 ;  /* 0x009896800000895d */ /* 0x008fea0003900000 */
[----:B------:R-:W3:Y:S02]  /*14dc0*/  @!P0 SYNCS.PHASECHK.TRANS64 P0, [R4+URZ], R5 ;  /* 0x00000005040085a7 */ /* 0x000ee4000800007f */
[----:B---3--:R-:W-:Y:S05]  /*14dd0*/  @!P0 BRA `(.L_x_5897) ;  /* 0xfffffffc00f08947 */ /* 0x008fea000383ffff */
[----:B------:R-:W-:Y:S05]  /*14de0*/  BRA `(.L_x_5950) ;  /* 0xffffffec006c7947 */ /* 0x000fea000383ffff */
.L_x_5951:
        /* <DEDUP_REMOVED lines=9> */
.L_x_12768:


//--------------------- .text._ZN7cutlass13device_kernelIN5flash11enable_sm90INS1_16FlashAttnFwdSm90INS1_25CollectiveMainloopFwdSm90ILi2EN4cute5tupleIJNS5_1CILi1EEES8_S8_EEENS6_IJNS7_ILi128EEENS7_ILi176EEESA_EEELi128ENS_6half_tEfNS_4arch4Sm90ELb0ELb0ELb1ELb1ELb0ELb1ELb0ELb1ELb1ELb0ELb0ELb0EEENS1_21CollectiveEpilogueFwdINS6_IJSA_SA_SB_EEES9_SD_SF_Li256ELb1ELb0ELb0ELb0EEENS1_36VarlenDynamicPersistentTileSchedulerILi128ELi176ELi256ELi32ELb0ELb0ELb1ELb0ELb1ELb1EEEEEEEEEvNT_6ParamsE --------------------------
	.section	.text._ZN7cutlass13device_kernelIN5flash11enable_sm90INS1_16FlashAttnFwdSm90INS1_25CollectiveMainloopFwdSm90ILi2EN4cute5tupleIJNS5_1CILi1EEES8_S8_EEENS6_IJNS7_ILi128EEENS7_ILi176EEESA_EEELi128ENS_6half_tEfNS_4arch4Sm90ELb0ELb0ELb1ELb1ELb0ELb1ELb0ELb1ELb1ELb0ELb0ELb0EEENS1_21CollectiveEpilogueFwdINS6_IJSA_SA_SB_EEES9_SD_SF_Li256ELb1ELb0ELb0ELb0EEENS1_36VarlenDynamicPersistentTileSchedulerILi128ELi176ELi256ELi32ELb0ELb0ELb1ELb0ELb1ELb1EEEEEEEEEvNT_6ParamsE,"ax",@progbits
	.align	128
.text._ZN7cutlass13device_kernelIN5flash11enable_sm90INS1_16FlashAttnFwdSm90INS1_25CollectiveMainloopFwdSm90ILi2EN4cute5tupleIJNS5_1CILi1EEES8_S8_EEENS6_IJNS7_ILi128EEENS7_ILi176EEESA_EEELi128ENS_6half_tEfNS_4arch4Sm90ELb0ELb0ELb1ELb1ELb0ELb1ELb0ELb1ELb1ELb0ELb0ELb0EEENS1_21CollectiveEpilogueFwdINS6_IJSA_SA_SB_EEES9_SD_SF_Li256ELb1ELb0ELb0ELb0EEENS1_36VarlenDynamicPersistentTileSchedulerILi128ELi176ELi256ELi32ELb0ELb0ELb1ELb0ELb1ELb1EEEEEEEEEvNT_6ParamsE:
        .type           _ZN7cutlass13device_kernelIN5flash11enable_sm90INS1_16FlashAttnFwdSm90INS1_25CollectiveMainloopFwdSm90ILi2EN4cute5tupleIJNS5_1CILi1EEES8_S8_EEENS6_IJNS7_ILi128EEENS7_ILi176EEESA_EEELi128ENS_6half_tEfNS_4arch4Sm90ELb0ELb0ELb1ELb1ELb0ELb1ELb0ELb1ELb1ELb0ELb0ELb0EEENS1_21CollectiveEpilogueFwdINS6_IJSA_SA_SB_EEES9_SD_SF_Li256ELb1ELb0ELb0ELb0EEENS1_36VarlenDynamicPersistentTileSchedulerILi128ELi176ELi256ELi32ELb0ELb0ELb1ELb0ELb1ELb1EEEEEEEEEvNT_6ParamsE,@function
        .size           _ZN7cutlass13device_kernelIN5flash11enable_sm90INS1_16FlashAttnFwdSm90INS1_25CollectiveMainloopFwdSm90ILi2EN4cute5tupleIJNS5_1CILi1EEES8_S8_EEENS6_IJNS7_ILi128EEENS7_ILi176EEESA_EEELi128ENS_6half_tEfNS_4arch4Sm90ELb0ELb0ELb1ELb1ELb0ELb1ELb0ELb1ELb1ELb0ELb0ELb0EEENS1_21CollectiveEpilogueFwdINS6_IJSA_SA_SB_EEES9_SD_SF_Li256ELb1ELb0ELb0ELb0EEENS1_36VarlenDynamicPersistentTileSchedulerILi128ELi176ELi256ELi32ELb0ELb0ELb1ELb0ELb1ELb1EEEEEEEEEvNT_6ParamsE,(.L_x_12769 - _ZN7cutlass13device_kernelIN5flash11enable_sm90INS1_16FlashAttnFwdSm90INS1_25CollectiveMainloopFwdSm90ILi2EN4cute5tupleIJNS5_1CILi1EEES8_S8_EEENS6_IJNS7_ILi128EEENS7_ILi176EEESA_EEELi128ENS_6half_tEfNS_4arch4Sm90ELb0ELb0ELb1ELb1ELb0ELb1ELb0ELb1ELb1ELb0ELb0ELb0EEENS1_21CollectiveEpilogueFwdINS6_IJSA_SA_SB_EEES9_SD_SF_Li256ELb1ELb0ELb0ELb0EEENS1_36VarlenDynamicPersistentTileSchedulerILi128ELi176ELi256ELi32ELb0ELb0ELb1ELb0ELb1ELb1EEEEEEEEEvNT_6ParamsE)
        .other          _ZN7cutlass13device_kernelIN5flash11enable_sm90INS1_16FlashAttnFwdSm90INS1_25CollectiveMainloopFwdSm90ILi2EN4cute5tupleIJNS5_1CILi1EEES8_S8_EEENS6_IJNS7_ILi128EEENS7_ILi176EEESA_EEELi128ENS_6half_tEfNS_4arch4Sm90ELb0ELb0ELb1ELb1ELb0ELb1ELb0ELb1ELb1ELb0ELb0ELb0EEENS1_21CollectiveEpilogueFwdINS6_IJSA_SA_SB_EEES9_SD_SF_Li256ELb1ELb0ELb0ELb0EEENS1_36VarlenDynamicPersistentTileSchedulerILi128ELi176ELi256ELi32ELb0ELb0ELb1ELb0ELb1ELb1EEEEEEEEEvNT_6ParamsE,@"STO_CUDA_ENTRY STV_DEFAULT"
_ZN7cutlass13device_kernelIN5flash11enable_sm90INS1_16FlashAttnFwdSm90INS1_25CollectiveMainloopFwdSm90ILi2EN4cute5tupleIJNS5_1CILi1EEES8_S8_EEENS6_IJNS7_ILi128EEENS7_ILi176EEESA_EEELi128ENS_6half_tEfNS_4arch4Sm90ELb0ELb0ELb1ELb1ELb0ELb1ELb0ELb1ELb1ELb0ELb0ELb0EEENS1_21CollectiveEpilogueFwdINS6_IJSA_SA_SB_EEES9_SD_SF_Li256ELb1ELb0ELb0ELb0EEENS1_36VarlenDynamicPersistentTileSchedulerILi128ELi176ELi256ELi32ELb0ELb0ELb1ELb0ELb1ELb1EEEEEEEEEvNT_6ParamsE:
[----:B------:R-:W0:Y:S02]  /*0000*/  LDC R1, c[0x0][0x28] ;  /* 0x00000a00ff017b82 */ /* 0x000e240000000800 */
[----:B0-----:R-:W-:Y:S01]  /*0010*/  VIADD R1, R1, 0xffffff60 ;  /* 0xffffff6001017836 */ /* 0x001fe20000000000 */
[----:B------:R-:W0:Y:S01]  /*0020*/  S2R R3, SR_TID.X ;  /* 0x0000000000037919 */ /* 0x000e220000002100 */
[----:B------:R-:W-:Y:S01]  /*0030*/  ELECT P0, URZ, PT ;  /* 0x00000000003f782f */ /* 0x000fe20003800000 */
[----:B------:R-:W-:Y:S01]  /*0040*/  BSSY B0, `(.L_x_5952) ;  /* 0x0000017000007945 */ /* 0x000fe20003800000 */
[--C-:B0-----:R-:W-:Y:S02]  /*0050*/  SHF.R.U32.HI R0, RZ, 0x5, R3.reuse ;  /* 0x00000005ff007819 */ /* 0x101fe40000011603 */
[----:B------:R-:W-:-:S03]  /*0060*/  SHF.R.U32.HI R4, RZ, 0x7, R3 ;  /* 0x00000007ff047819 */ /* 0x000fc60000011603 */
[----:B------:R-:W0:Y:S02]  /*0070*/  SHFL.IDX PT, R2, R0, RZ, 0x1f ;  /* 0x00001fff00027589 */ /* 0x000e2400000e0000 */
[----:B0-----:R-:W-:-:S13]  /*0080*/  ISETP.EQ.AND P0, PT, R2, RZ, P0 ;  /* 0x000000ff0200720c */ /* 0x001fda0000702270 */
        /* <DEDUP_REMOVED lines=18> */
.L_x_5953:
[----:B------:R-:W-:Y:S05]  /*01b0*/  BSYNC B0 ;  /* 0x0000000000007941 */ /* 0x000fea0003800000 */
.L_x_5952:
        /* <DEDUP_REMOVED lines=41> */
.L_x_5954:
        /* <DEDUP_REMOVED lines=22> */
.L_x_5955:
        /* <DEDUP_REMOVED lines=18> */
.L_x_5956:
        /* <DEDUP_REMOVED lines=22> */
.L_x_5957:
        /* <DEDUP_REMOVED lines=22> */
.L_x_5958:
[----:B------:R-:W-:Y:S01]  /*0990*/  PLOP3.LUT P0, PT, PT, PT, UP0, 0x80, 0x0 ;  /* 0x000000000000781c */ /* 0x000fe20003f0f008 */
[----:B------:R-:W-:Y:S01]  /*09a0*/  UMOV UR60, 0x1 ;  /* 0x00000001003c7882 */ /* 0x000fe20000000000 */
[----:B------:R-:W-:Y:S01]  /*09b0*/  NOP ;  /* 0x0000000000007918 */ /* 0x000fe20000000000 */
[----:B------:R-:W-:Y:S01]  /*09c0*/  USEL UR60, UR60, 0x2, !UP0 ;  /* 0x000000023c3c7887 */ /* 0x000fe2000c000000 */
[----:B------:R-:W-:Y:S01]  /*09d0*/  BSSY B7, `(.L_x_5959) ;  /* 0x0002485000077945 */ /* 0x000fe20003800000 */
[----:B012-4-:R-:W-:Y:S08]  /*09e0*/  BAR.SYNC.DEFER_BLOCKING 0x0 ;  /* 0x0000000000007b1d */ /* 0x017ff00000010000 */
[----:B------:R-:W-:Y:S05]  /*09f0*/  @!P0 BRA `(.L_x_5960) ;  /* 0x000001ec005c8947 */ /* 0x000fea0003800000 */
.L_x_5961:
[----:B------:R-:W-:-:S08]  /*0a00*/  NOP ;  /* 0x0000000000007918 */ /* 0x000fd00000000000 */
[----:B------:R-:W0:Y:S02]  /*0a10*/  USETMAXREG.TRY_ALLOC.CTAPOOL UP0, 0xf0 ;  /* 0x000000f0000079c8 */ /* 0x000e240008000600 */
[----:B0-----:R-:W-:-:S13]  /*0a20*/  PLOP3.LUT P0, PT, PT, PT, UP0, 0x80, 0x0 ;  /* 0x000000000000781c */ /* 0x001fda0003f0f008 */
[----:B------:R-:W-:Y:S05]  /*0a30*/  @!P0 BRA `(.L_x_5961) ;  /* 0xfffffffc00f08947 */ /* 0x000fea000383ffff */
[----:B------:R-:W2:Y:S01]  /*0a40*/  LDL.LU R0, [R1] ;  /* 0x0000000001007983 */ /* 0x000ea20000300800 */
[----:B------:R-:W-:Y:S01]  /*0a50*/  SHF.R.U32.HI R2, RZ, 0x7, R3 ;  /* 0x00000007ff027819 */ /* 0x000fe20000011603 */
[----:B------:R-:W0:Y:S01]  /*0a60*/  S2UR UR5, SR_CgaCtaId ;  /* 0x00000000000579c3 */ /* 0x000e220000008800 */
[----:B------:R-:W-:-:S07]  /*0a70*/  UMOV UR4, 0x400 ;  /* 0x0000040000047882 */ /* 0x000fce0000000000 */
[----:B------:R-:W-:Y:S06]  /*0a80*/  BAR.ARV 0x8, 0x120 ;  /* 0x0204800000007b1d */ /* 0x000fec0000002000 */
[----:B------:R-:W-:-:S13]  /*0a90*/  ISETP.NE.AND P0, PT, R2, 0x1, PT ;  /* 0x000000010200780c */ /* 0x000fda0003f05270 */
[----:B------:R-:W-:Y:S06]  /*0aa0*/  @!P0 BAR.ARV 0x9, 0x100 ;  /* 0x0244000000008b1d */ /* 0x000fec0000002000 */
[----:B0-----:R-:W-:Y:S02]  /*0ab0*/  ULEA UR4, UR5, UR4, 0x18 ;  /* 0x0000000405047291 */ /* 0x001fe4000f8ec03f */
[----:B------:R-:W-:Y:S04]  /*0ac0*/  BAR.SYNC.DEFER_BLOCKING 0x5, 0x120 ;  /* 0x0144800000007b1d */ /* 0x000fe80000010000 */
[----:B------:R-:W-:-:S02]  /*0ad0*/  IMAD.U32 R2, RZ, RZ, UR4 ;  /* 0x00000004ff027e24 */ /* 0x000fc4000f8e00ff */
[----:B------:R-:W-:-:S03]  /*0ae0*/  ULDC UR4, c[0x0][0xc14] ;  /* 0x0003050000047ab9 */ /* 0x000fc60000000800 */
[----:B------:R-:W0:Y:S01]  /*0af0*/  LDS.128 R156, [R2+0x348d0] ;  /* 0x0348d000029c7984 */ /* 0x000e220000000c00 */
[----:B------:R-:W-:Y:S06]  /*0b00*/  BAR.ARV 0x4, 0x120 ;  /* 0x0104800000007b1d */ /* 0x000fec0000002000 */
[----:B--2---:R-:W-:-:S04]  /*0b10*/  LOP3.LUT R0, R0, 0xffffffdf, RZ, 0xc0, !PT ;  /* 0xffffffdf00007812 */ /* 0x004fc800078ec0ff */
[----:B------:R-:W-:Y:S02]  /*0b20*/  @P0 LOP3.LUT R0, R0, 0x20, RZ, 0xfc, !PT ;  /* 0x0000002000000812 */ /* 0x000fe400078efcff */
[----:B0-----:R-:W-:-:S03]  /*0b30*/  ISETP.GE.AND P0, PT, R159, UR4, PT ;  /* 0x000000049f007c0c */ /* 0x001fc6000bf06270 */
[----:B------:R0:W-:Y:S10]  /*0b40*/  STL [R1], R0 ;  /* 0x0000000001007387 */ /* 0x0001f40000100800 */
[----:B0-----:R-:W-:Y:S05]  /*0b50*/  @P0 BRA `(.L_x_5962) ;  /* 0x0000024400b00947 */ /* 0x001fea0003800000 */
[----:B------:R-:W-:Y:S01]  /*0b60*/  VIADD R7, R3, 0xffffff80 ;  /* 0xffffff8003077836 */ /* 0x000fe20000000000 */
[----:B------:R-:W-:Y:S01]  /*0b70*/  R2UR UR4, R2 ;  /* 0x00000000020472ca */ /* 0x000fe200000e0000 */
[----:B------:R-:W-:Y:S01]  /*0b80*/  ULOP3.LUT UR5, UR60, 0x1, URZ, 0xfc, !UPT ;  /* 0x000000013c057892 */ /* 0x000fe2000f8efc3f */
[----:B------:R-:W-:Y:S01]  /*0b90*/  IMAD.MOV.U32 R220, RZ, RZ, RZ ;  /* 0x000000ffffdc7224 */ /* 0x000fe200078e00ff */
[----:B------:R-:W-:Y:S02]  /*0ba0*/  CS2R R228, SRZ ;  /* 0x0000000000e47805 */ /* 0x000fe4000001ff00 */
[----:B------:R-:W-:-:S04]  /*0bb0*/  SHF.R.S32.HI R0, RZ, 0x1f, R7 ;  /* 0x0000001fff007819 */ /* 0x000fc80000011407 */
[----:B------:R-:W-:-:S04]  /*0bc0*/  LEA.HI R3, R0, R7, RZ, 0x7 ;  /* 0x0000000700037211 */ /* 0x000fc800078f38ff */
[----:B------:R-:W-:Y:S01]  /*0bd0*/  LOP3.LUT R4, R3, 0xffffff80, RZ, 0xc0, !PT ;  /* 0xffffff8003047812 */ /* 0x000fe200078ec0ff */
[----:B------:R-:W-:Y:S01]  /*0be0*/  UIADD3 UR4, UR4, 0x16400, URZ ;  /* 0x0001640004047890 */ /* 0x000fe2000fffe03f */
[----:B------:R-:W-:Y:S02]  /*0bf0*/  SHF.R.S32.HI R8, RZ, 0x7, R3 ;  /* 0x00000007ff087819 */ /* 0x000fe40000011403 */
[----:B------:R-:W-:Y:S02]  /*0c00*/  IADD3 R9, R7, -R4, RZ ;  /* 0x8000000407097210 */ /* 0x000fe40007ffe0ff */
[----:B------:R-:W-:Y:S02]  /*0c10*/  LEA.HI R3, R3, R8, RZ, 0x1 ;  /* 0x0000000803037211 */ /* 0x000fe400078f08ff */
[----:B------:R-:W-:Y:S02]  /*0c20*/  SHF.R.S32.HI R4, RZ, 0x1f, R9 ;  /* 0x0000001fff047819 */ /* 0x000fe40000011409 */
[----:B------:R-:W-:-:S02]  /*0c30*/  LOP3.LUT R3, R3, 0x3fffffe, RZ, 0xc0, !PT ;  /* 0x03fffffe03037812 */ /* 0x000fc400078ec0ff */
[CC--:B------:R-:W-:Y:S02]  /*0c40*/  LEA.HI R5, R4.reuse, R9.reuse, RZ, 0x2 ;  /* 0x0000000904057211 */ /* 0x0c0fe400078f10ff */
[----:B------:R-:W-:Y:S01]  /*0c50*/  LEA.HI R4, R4, R9, RZ, 0x5 ;  /* 0x0000000904047211 */ /* 0x000fe200078f28ff */
[----:B------:R-:W-:Y:S01]  /*0c60*/  IMAD.IADD R3, R8, 0x1, -R3 ;  /* 0x0000000108037824 */ /* 0x000fe200078e0a03 */
[--C-:B------:R-:W-:Y:S02]  /*0c70*/  SHF.R.S32.HI R6, RZ, 0x2, R5.reuse ;  /* 0x00000002ff067819 */ /* 0x100fe40000011405 */
[----:B------:R-:W-:Y:S02]  /*0c80*/  SHF.R.S32.HI R5, RZ, 0x1f, R5 ;  /* 0x0000001fff057819 */ /* 0x000fe40000011405 */
[----:B------:R-:W-:Y:S02]  /*0c90*/  SHF.R.S32.HI R4, RZ, 0x5, R4 ;  /* 0x00000005ff047819 */ /* 0x000fe40000011404 */
[----:B------:R-:W-:-:S04]  /*0ca0*/  LEA.HI R5, R5, R6, RZ, 0x3 ;  /* 0x0000000605057211 */ /* 0x000fc800078f18ff */
[----:B------:R-:W-:-:S05]  /*0cb0*/  LOP3.LUT R5, R5, 0xfffffff8, RZ, 0xc0, !PT ;  /* 0xfffffff805057812 */ /* 0x000fca00078ec0ff */
[----:B------:R-:W-:-:S04]  /*0cc0*/  IMAD.IADD R5, R6, 0x1, -R5 ;  /* 0x0000000106057824 */ /* 0x000fc800078e0a05 */
[----:B------:R-:W-:-:S05]  /*0cd0*/  IMAD R4, R4, 0x10, R5 ;  /* 0x0000001004047824 */ /* 0x000fca00078e0205 */
[----:B------:R-:W-:Y:S01]  /*0ce0*/  LEA R3, R3, R4, 0x6 ;  /* 0x0000000403037211 */ /* 0x000fe200078e30ff */
[----:B------:R-:W-:-:S04]  /*0cf0*/  IMAD.U32 R4, RZ, RZ, UR5 ;  /* 0x00000005ff047e24 */ /* 0x000fc8000f8e00ff */
[----:B------:R0:W-:Y:S04]  /*0d00*/  STL [R1+0x90], R3 ;  /* 0x0000900301007387 */ /* 0x0001e80000100800 */
[----:B------:R-:W-:Y:S04]  /*0d10*/  STL [R1+0x84], RZ ;  /* 0x000084ff01007387 */ /* 0x000fe80000100800 */
[----:B------:R-:W-:Y:S01]  /*0d20*/  STL [R1+0x4], RZ ;  /* 0x000004ff01007387 */ /* 0x000fe20000100800 */
[CC--:B0-----:R-:W-:Y:S02]  /*0d30*/  LEA.HI R3, R0.reuse, R7.reuse, RZ, 0x6 ;  /* 0x0000000700037211 */ /* 0x0c1fe400078f30ff */
[----:B------:R-:W-:-:S03]  /*0d40*/  LEA.HI R0, R0, R7, RZ, 0x3 ;  /* 0x0000000700007211 */ /* 0x000fc600078f18ff */
[----:B------:R-:W-:Y:S01]  /*0d50*/  IMAD.SHL.U32 R4, R3, 0x8, RZ ;  /* 0x0000000803047824 */ /* 0x000fe200078e00ff */
[----:B------:R-:W-:Y:S02]  /*0d60*/  LOP3.LUT R3, R0, 0xfffffff8, RZ, 0xc0, !PT ;  /* 0xfffffff800037812 */ /* 0x000fe400078ec0ff */
[----:B------:R-:W-:Y:S02]  /*0d70*/  SHF.R.S32.HI R22, RZ, 0x3, R0 ;  /* 0x00000003ff167819 */ /* 0x000fe40000011400 */
[----:B------:R-:W-:Y:S01]  /*0d80*/  LOP3.LUT R14, R4, 0xfffffe00, RZ, 0xc0, !PT ;  /* 0xfffffe00040e7812 */ /* 0x000fe200078ec0ff */
[----:B------:R-:W-:Y:S01]  /*0d90*/  IMAD.U32 R4, RZ, RZ, UR4 ;  /* 0x00000004ff047e24 */ /* 0x000fe2000f8e00ff */
[----:B------:R-:W-:Y:S01]  /*0da0*/  IADD3 R3, R7, -R3, RZ ;  /* 0x8000000307037210 */ /* 0x000fe20007ffe0ff */
[C---:B------:R-:W-:Y:S01]  /*0db0*/  IMAD.SHL.U32 R0, R22.reuse, 0x40, RZ ;  /* 0x0000004016007824 */ /* 0x040fe200078e00ff */
[C---:B------:R-:W-:Y:S01]  /*0dc0*/  IADD3 R222, R22.reuse, 0x40, RZ ;  /* 0x0000004016de7810 */ /* 0x040fe20007ffe0ff */
[----:B------:R-:W-:Y:S01]  /*0dd0*/  VIADD R223, R22, 0x20 ;  /* 0x0000002016df7836 */ /* 0x000fe20000000000 */
[----:B------:R0:W-:Y:S01]  /*0de0*/  STL [R1+0x8c], R4 ;  /* 0x00008c0401007387 */ /* 0x0001e20000100800 */
[C---:B------:R-:W-:Y:S01]  /*0df0*/  SHF.L.U32 R16, R3.reuse, 0x3, RZ ;  /* 0x0000000303107819 */ /* 0x040fe200000006ff */
[----:B------:R-:W-:Y:S01]  /*0e00*/  IMAD.SHL.U32 R18, R3, 0x4, RZ ;  /* 0x0000000403127824 */ /* 0x000fe200078e00ff */
[----:B------:R-:W-:Y:S01]  /*0e10*/  LOP3.LUT R3, R0, 0x1c0, RZ, 0xc0, !PT ;  /* 0x000001c000037812 */ /* 0x000fe200078ec0ff */
[----:B------:R1:W-:Y:S01]  /*0e20*/  STL [R1+0x3c], R0 ;  /* 0x00003c0001007387 */ /* 0x0003e20000100800 */
[C---:B------:R-:W-:Y:S01]  /*0e30*/  VIADD R225, R22.reuse, 0x80 ;  /* 0x0000008016e17836 */ /* 0x040fe20000000000 */
[--C-:B------:R-:W-:Y:S01]  /*0e40*/  SHF.R.S32.HI R15, RZ, 0x1f, R222.reuse ;  /* 0x0000001fff0f7819 */ /* 0x100fe200000114de */
[C---:B------:R-:W-:Y:S01]  /*0e50*/  VIADD R224, R22.reuse, 0x60 ;  /* 0x0000006016e07836 */ /* 0x040fe20000000000 */
[--C-:B------:R-:W-:Y:S01]  /*0e60*/  SHF.R.S32.HI R6, RZ, 0x1f, R223.reuse ;  /* 0x0000001fff067819 */ /* 0x100fe200000114df */
[----:B------:R-:W-:Y:S01]  /*0e70*/  VIADD R226, R22, 0xa0 ;  /* 0x000000a016e27836 */ /* 0x000fe20000000000 */
[----:B------:R-:W-:Y:S01]  /*0e80*/  SHF.R.S32.HI R7, RZ, 0x1f, R222 ;  /* 0x0000001fff077819 */ /* 0x000fe200000114de */
[----:B0-----:R-:W-:Y:S01]  /*0e90*/  IMAD.SHL.U32 R4, R223, 0x40, RZ ;  /* 0x00000040df047824 */ /* 0x001fe200078e00ff */
[----:B------:R-:W-:Y:S01]  /*0ea0*/  SHF.R.S32.HI R20, RZ, 0x1f, R224 ;  /* 0x0000001fff147819 */ /* 0x000fe200000114e0 */
[----:B------:R-:W-:Y:S01]  /*0eb0*/  IMAD.SHL.U32 R10, R225, 0x40, RZ ;  /* 0x00000040e10a7824 */ /* 0x000fe200078e00ff */
[----:B-1----:R-:W-:Y:S01]  /*0ec0*/  SHF.R.S32.HI R0, RZ, 0x1f, R223 ;  /* 0x0000001fff007819 */ /* 0x002fe200000114df */
[----:B------:R-:W-:Y:S01]  /*0ed0*/  IMAD.SHL.U32 R5, R222, 0x40, RZ ;  /* 0x00000040de057824 */ /* 0x000fe200078e00ff */
[----:B------:R-:W-:Y:S01]  /*0ee0*/  SHF.L.U32 R8, R224, 0x6, RZ ;  /* 0x00000006e0087819 */ /* 0x000fe200000006ff */
[----:B------:R-:W-:Y:S01]  /*0ef0*/  IMAD.SHL.U32 R11, R226, 0x40, RZ ;  /* 0x00000040e20b7824 */ /* 0x000fe200078e00ff */
[----:B------:R-:W-:Y:S01]  /*0f00*/  LOP3.LUT R4, R4, 0x1c0, RZ, 0xc0, !PT ;  /* 0x000001c004047812 */ /* 0x000fe200078ec0ff */
[----:B------:R0:W-:Y:S01]  /*0f10*/  STL [R1+0x78], R0 ;  /* 0x0000780001007387 */ /* 0x0001e20000100800 */
[----:B------:R-:W-:Y:S01]  /*0f20*/  LOP3.LUT R10, R10, 0x1c0, RZ, 0xc0, !PT ;  /* 0x000001c00a0a7812 */ /* 0x000fe200078ec0ff */
[----:B------:R-:W-:Y:S01]  /*0f30*/  VIADD R221, R18, 0x20 ;  /* 0x0000002012dd7836 */ /* 0x000fe20000000000 */
[----:B------:R-:W-:Y:S01]  /*0f40*/  LOP3.LUT R5, R5, 0x1c0, RZ, 0xc0, !PT ;  /* 0x000001c005057812 */ /* 0x000fe200078ec0ff */
[----:B------:R1:W-:Y:S01]  /*0f50*/  STL [R1+0x74], R15 ;  /* 0x0000740f01007387 */ /* 0x0003e20000100800 */
[----:B------:R-:W-:-:S02]  /*0f60*/  LOP3.LUT R8, R8, 0x1c0, RZ, 0xc0, !PT ;  /* 0x000001c008087812 */ /* 0x000fc400078ec0ff */
[----:B------:R-:W-:Y:S01]  /*0f70*/  LEA.HI R6, R6, R223, RZ, 0x3 ;  /* 0x000000df06067211 */ /* 0x000fe200078f18ff */
[----:B------:R-:W-:Y:S01]  /*0f80*/  STL [R1+0x70], R20 ;  /* 0x0000701401007387 */ /* 0x000fe20000100800 */
[----:B------:R-:W-:Y:S02]  /*0f90*/  LEA.HI R7, R7, R222, RZ, 0x3 ;  /* 0x000000de07077211 */ /* 0x000fe400078f18ff */
[----:B0-----:R-:W-:Y:S01]  /*0fa0*/  LOP3.LUT R0, R3, 0x38, R16, 0xf8, !PT ;  /* 0x0000003803007812 */ /* 0x001fe200078ef810 */
[----:B------:R-:W-:Y:S01]  /*0fb0*/  IMAD.SHL.U32 R6, R6, 0x40, RZ ;  /* 0x0000004006067824 */ /* 0x000fe200078e00ff */
[----:B------:R-:W-:Y:S01]  /*0fc0*/  SHF.R.S32.HI R9, RZ, 0x1f, R224 ;  /* 0x0000001fff097819 */ /* 0x000fe200000114e0 */
[----:B------:R-:W-:Y:S01]  /*0fd0*/  IMAD.SHL.U32 R7, R7, 0x40, RZ ;  /* 0x0000004007077824 */ /* 0x000fe200078e00ff */
[----:B-1----:R-:W-:Y:S02]  /*0fe0*/  SHF.R.U32.HI R15, RZ, 0x3, R3 ;  /* 0x00000003ff0f7819 */ /* 0x002fe40000011603 */
[----:B------:R-:W-:-:S02]  /*0ff0*/  LOP3.LUT R3, R11, 0x1c0, RZ, 0xc0, !PT ;  /* 0x000001c00b037812 */ /* 0x000fc400078ec0ff */
[----:B------:R-:W-:Y:S01]  /*1000*/  LOP3.LUT R0, R14, R0, R15, 0xf6, !PT ;  /* 0x000000000e007212 */ /* 0x000fe200078ef60f */
[----:B------:R-:W-:Y:S01]  /*1010*/  STL [R1+0x64], R15 ;  /* 0x0000640f01007387 */ /* 0x000fe20000100800 */
[----:B------:R-:W-:Y:S02]  /*1020*/  SHF.R.S32.HI R13, RZ, 0x1f, R226 ;  /* 0x0000001fff0d7819 */ /* 0x000fe400000114e2 */
[----:B------:R-:W-:Y:S01]  /*1030*/  SHF.R.S32.HI R12, RZ, 0x1f, R225 ;  /* 0x0000001fff0c7819 */ /* 0x000fe200000114e1 */
[----:B------:R-:W-:Y:S01]  /*1040*/  STL [R1+0x38], R4 ;  /* 0x0000380401007387 */ /* 0x000fe20000100800 */
[----:B------:R-:W-:Y:S02]  /*1050*/  LEA.HI R9, R9, R224, RZ, 0x3 ;  /* 0x000000e009097211 */ /* 0x000fe400078f18ff */
[----:B------:R-:W-:Y:S01]  /*1060*/  LEA.HI R13, R13, R226, RZ, 0x3 ;  /* 0x000000e20d0d7211 */ /* 0x000fe200078f18ff */
[----:B------:R-:W-:Y:S01]  /*1070*/  STL [R1+0x44], R10 ;  /* 0x0000440a01007387 */ /* 0x000fe20000100800 */
[----:B------:R-:W-:Y:S01]  /*1080*/  LEA.HI R12, R12, R225, RZ, 0x3 ;  /* 0x000000e10c0c7211 */ /* 0x000fe200078f18ff */
[----:B------:R-:W-:Y:S01]  /*1090*/  IMAD.SHL.U32 R9, R9, 0x40, RZ ;  /* 0x0000004009097824 */ /* 0x000fe200078e00ff */
[----:B------:R-:W-:Y:S01]  /*10a0*/  SHF.R.S32.HI R23, RZ, 0x1f, R22 ;  /* 0x0000001fff177819 */ /* 0x000fe20000011416 */
[----:B------:R-:W-:Y:S01]  /*10b0*/  STL [R1+0x34], R5 ;  /* 0x0000340501007387 */ /* 0x000fe20000100800 */
[----:B------:R-:W-:Y:S01]  /*10c0*/  IMAD.SHL.U32 R13, R13, 0x40, RZ ;  /* 0x000000400d0d7824 */ /* 0x000fe200078e00ff */
[----:B------:R-:W-:-:S02]  /*10d0*/  SHF.L.U32 R12, R12, 0x6, RZ ;  /* 0x000000060c0c7819 */ /* 0x000fc400000006ff */
[----:B------:R0:W-:Y:S01]  /*10e0*/  STL [R1+0x40], R3 ;  /* 0x0000400301007387 */ /* 0x0001e20000100800 */
[----:B------:R-:W-:Y:S02]  /*10f0*/  SHF.R.S32.HI R17, RZ, 0x1f, R16 ;  /* 0x0000001fff117819 */ /* 0x000fe40000011410 */
[----:B------:R-:W-:Y:S01]  /*1100*/  IADD3 R227, R16, 0x40, RZ ;  /* 0x0000004010e37810 */ /* 0x000fe20007ffe0ff */
[----:B------:R-:W-:Y:S04]  /*1110*/  STL [R1+0x30], R8 ;  /* 0x0000300801007387 */ /* 0x000fe80000100800 */
[----:B------:R1:W-:Y:S01]  /*1120*/  STL [R1+0x60], R0 ;  /* 0x0000600001007387 */ /* 0x0003e20000100800 */
[----:B0-----:R-:W-:Y:S02]  /*1130*/  SHF.R.U32.HI R3, RZ, 0x3, R4 ;  /* 0x00000003ff037819 */ /* 0x001fe40000011604 */
[----:B------:R-:W-:-:S03]  /*1140*/  SHF.R.U32.HI R4, RZ, 0x3, R8 ;  /* 0x00000003ff047819 */ /* 0x000fc60000011608 */
[----:B------:R0:W-:Y:S01]  /*1150*/  STL [R1+0x5c], R3 ;  /* 0x00005c0301007387 */ /* 0x0001e20000100800 */
[----:B-1----:R-:W-:-:S05]  /*1160*/  SHF.R.U32.HI R0, RZ, 0x3, R5 ;  /* 0x00000003ff007819 */ /* 0x002fca0000011605 */
[----:B------:R1:W-:Y:S01]  /*1170*/  STL [R1+0x58], R0 ;  /* 0x0000580001007387 */ /* 0x0003e20000100800 */
[----:B0-----:R-:W-:-:S03]  /*1180*/  LOP3.LUT R3, R6, 0xfffffe00, RZ, 0xc0, !PT ;  /* 0xfffffe0006037812 */ /* 0x001fc600078ec0ff */
[----:B------:R0:W-:Y:S04]  /*1190*/  STL [R1+0x50], R4 ;  /* 0x0000500401007387 */ /* 0x0001e80000100800 */
[----:B------:R2:W-:Y:S01]  /*11a0*/  STL [R1+0x4c], R3 ;  /* 0x00004c0301007387 */ /* 0x0005e20000100800 */
[----:B-1----:R-:W-:Y:S02]  /*11b0*/  LOP3.LUT R0, R7, 0xfffffe00, RZ, 0xc0, !PT ;  /* 0xfffffe0007007812 */ /* 0x002fe400078ec0ff */
[----:B0-----:R-:W-:-:S03]  /*11c0*/  LOP3.LUT R4, R9, 0xfffffe00, RZ, 0xc0, !PT ;  /* 0xfffffe0009047812 */ /* 0x001fc600078ec0ff */
[----:B------:R0:W-:Y:S01]  /*11d0*/  STL [R1+0x48], R0 ;  /* 0x0000480001007387 */ /* 0x0001e20000100800 */
[----:B--2---:R-:W-:-:S03]  /*11e0*/  LOP3.LUT R3, R12, 0xfffffe00, RZ, 0xc0, !PT ;  /* 0xfffffe000c037812 */ /* 0x004fc600078ec0ff */
[----:B------:R1:W-:Y:S01]  /*11f0*/  STL [R1+0x54], R4 ;  /* 0x0000540401007387 */ /* 0x0003e20000100800 */
[----:B0-----:R-:W-:-:S05]  /*1200*/  LOP3.LUT R0, R13, 0xfffffe00, RZ, 0xc0, !PT ;  /* 0xfffffe000d007812 */ /* 0x001fca00078ec0ff */
[----:B------:R1:W-:Y:S04]  /*1210*/  STL [R1+0x68], R0 ;  /* 0x0000680001007387 */ /* 0x0003e80000100800 */
[----:B------:R1:W-:Y:S02]  /*1220*/  STL [R1+0x6c], R3 ;  /* 0x00006c0301007387 */ /* 0x0003e40000100800 */
.L_x_6180:
[----:B01---5:R-:W0:Y:S01]  /*1230*/  LDC.64 R4, c[0x0][0xc60] ;  /* 0x00031800ff047b82 */ /* 0x023e220000000a00 */
[----:B------:R-:W-:Y:S01]  /*1240*/  ULDC.64 UR4, c[0x0][0x208] ;  /* 0x0000820000047ab9 */ /* 0x000fe20000000a00 */
[----:B0-----:R-:W-:-:S05]  /*1250*/  IMAD.WIDE R4, R159, 0x4, R4 ;  /* 0x000000049f047825 */ /* 0x001fca00078e0204 */
[----:B--2---:R-:W2:Y:S01]  /*1260*/  LDG.E R10, desc[UR4][R4.64] ;  /* 0x00000004040a7981 */ /* 0x004ea2000c1e1900 */
[----:B------:R-:W-:Y:S05]  /*1270*/  YIELD ;  /* 0x0000000000007946 */ /* 0x000fea0003800000 */
[----:B------:R-:W-:Y:S01]  /*1280*/  ULDC.64 UR4, c[0x0][0xa28] ;  /* 0x00028a0000047ab9 */ /* 0x000fe20000000a00 */
[----:B------:R-:W-:Y:S01]  /*1290*/  ULDC.64 UR8, c[0x0][0xa18] ;  /* 0x0002860000087ab9 */ /* 0x000fe20000000a00 */
[----:B------:R-:W-:Y:S01]  /*12a0*/  ISETP.NE.U32.AND P1, PT, RZ, UR4, PT ;  /* 0x00000004ff007c0c */ /* 0x000fe2000bf25070 */
[----:B------:R-:W-:Y:S01]  /*12b0*/  ULDC.64 UR6, c[0x0][0xa08] ;  /* 0x0002820000067ab9 */ /* 0x000fe20000000a00 */
[----:B------:R-:W-:Y:S01]  /*12c0*/  IMAD.MOV.U32 R3, RZ, RZ, RZ ;  /* 0x000000ffff037224 */ /* 0x000fe200078e00ff */
[----:B------:R-:W-:Y:S01]  /*12d0*/  ISETP.NE.U32.AND P0, PT, RZ, UR6, PT ;  /* 0x00000006ff007c0c */ /* 0x000fe2000bf05070 */
[----:B------:R-:W-:Y:S01]  /*12e0*/  ULDC.64 UR10, c[0x0][0x208] ;  /* 0x00008200000a7ab9 */ /* 0x000fe20000000a00 */
[----:B------:R-:W-:-:S02]  /*12f0*/  ISETP.NE.AND.EX P1, PT, RZ, UR5, PT, P1 ;  /* 0x00000005ff007c0c */ /* 0x000fc4000bf25310 */
[----:B------:R-:W-:Y:S02]  /*1300*/  ISETP.NE.AND.EX P0, PT, RZ, UR7, PT, P0 ;  /* 0x00000007ff007c0c */ /* 0x000fe4000bf05300 */
[----:B------:R-:W-:Y:S02]  /*1310*/  MOV R29, RZ ;  /* 0x000000ff001d7202 */ /* 0x000fe40000000f00 */
[----:B--2---:R-:W-:Y:S01]  /*1320*/  SHF.R.S32.HI R0, RZ, 0x1f, R10 ;  /* 0x0000001fff007819 */ /* 0x004fe2000001140a */
[----:B------:R0:W-:Y:S06]  /*1330*/  STL [R1+0x7c], R10 ;  /* 0x00007c0a01007387 */ /* 0x0001ec0000100800 */
[C---:B---34-:R-:W-:Y:S01]  /*1340*/  @P1 LEA R6, P2, R10.reuse, UR4, 0x2 ;  /* 0x000000040a061c11 */ /* 0x058fe2000f8410ff */
[C---:B------:R-:W-:Y:S01]  /*1350*/  IMAD.SHL.U32 R28, R10.reuse, 0x4, RZ ;  /* 0x000000040a1c7824 */ /* 0x040fe200078e00ff */
[----:B------:R-:W-:-:S02]  /*1360*/  SHF.L.U64.HI R30, R10, 0x2, R0 ;  /* 0x000000020a1e7819 */ /* 0x000fc40000010200 */
[----:B------:R-:W-:Y:S02]  /*1370*/  @P1 LEA.HI.X R7, R10, UR5, R0, 0x2, P2 ;  /* 0x000000050a071c11 */ /* 0x000fe400090f1400 */
[----:B------:R-:W-:Y:S01]  /*1380*/  ISETP.NE.U32.AND P2, PT, RZ, UR8, PT ;  /* 0x00000008ff007c0c */ /* 0x000fe2000bf45070 */
[----:B------:R-:W-:Y:S01]  /*1390*/  ULDC UR4, c[0x0][0x288] ;  /* 0x0000a20000047ab9 */ /* 0x000fe20000000800 */
[----:B------:R-:W-:Y:S01]  /*13a0*/  IADD3 R8, P3, R28, UR6, RZ ;  /* 0x000000061c087c10 */ /* 0x000fe2000ff7e0ff */
[----:B------:R-:W-:Y:S01]  /*13b0*/  IMAD.U32 R156, RZ, RZ, UR4 ;  /* 0x00000004ff9c7e24 */ /* 0x000fe2000f8e00ff */
[----:B------:R-:W-:Y:S01]  /*13c0*/  ISETP.NE.AND.EX P2, PT, RZ, UR9, PT, P2 ;  /* 0x00000009ff007c0c */ /* 0x000fe2000bf45320 */
[----:B------:R-:W-:Y:S01]  /*13d0*/  ULDC.64 UR4, c[0x0][0x3f8] ;  /* 0x0000fe0000047ab9 */ /* 0x000fe20000000a00 */
[----:B------:R0:W5:Y:S01]  /*13e0*/  @P1 LDG.E R3, desc[UR10][R6.64] ;  /* 0x0000000a06031981 */ /* 0x000162000c1e1900 */
[----:B------:R-:W-:Y:S01]  /*13f0*/  UISETP.NE.U32.AND UP0, UPT, UR4, URZ, UPT ;  /* 0x0000003f0400728c */ /* 0x000fe2000bf05070 */
[----:B------:R-:W-:-:S02]  /*1400*/  IADD3.X R9, R30, UR7, RZ, P3, !PT ;  /* 0x000000071e097c10 */ /* 0x000fc40009ffe4ff */
[----:B------:R-:W-:Y:S01]  /*1410*/  ULDC UR4, c[0x0][0x404] ;  /* 0x0001010000047ab9 */ /* 0x000fe20000000800 */
[----:B------:R-:W-:Y:S02]  /*1420*/  UISETP.NE.AND.EX UP0, UPT, UR5, URZ, UPT, UP0 ;  /* 0x0000003f0500728c */ /* 0x000fe4000bf05300 */
[----:B------:R0:W5:Y:S01]  /*1430*/  @P0 LDG.E R29, desc[UR10][R8.64] ;  /* 0x0000000a081d0981 */ /* 0x000162000c1e1900 */
[----:B------:R-:W-:Y:S01]  /*1440*/  ULDC UR5, c[0x0][0x2e0] ;  /* 0x0000b80000057ab9 */ /* 0x000fe20000000800 */
[----:B------:R-:W-:Y:S02]  /*1450*/  USEL UR4, UR4, 0x1, UP0 ;  /* 0x0000000104047887 */ /* 0x000fe40008000000 */
[----:B------:R-:W-:Y:S02]  /*1460*/  @P2 IADD3 R4, P1, R28, UR8, RZ ;  /* 0x000000081c042c10 */ /* 0x000fe4000ff3e0ff */
[----:B------:R-:W-:Y:S02]  /*1470*/  UIMAD UR4, UR4, UR5, URZ ;  /* 0x00000005040472a4 */ /* 0x000fe4000f8e023f */
[----:B------:R-:W-:Y:S01]  /*1480*/  @P2 IADD3.X R5, R30, UR9, RZ, P1, !PT ;  /* 0x000000091e052c10 */ /* 0x000fe20008ffe4ff */
[----:B------:R-:W-:-:S02]  /*1490*/  ULDC UR5, c[0x0][0x338] ;  /* 0x0000ce0000057ab9 */ /* 0x000fc40000000800 */
[----:B------:R-:W-:Y:S01]  /*14a0*/  IMAD.U32 R25, RZ, RZ, UR5 ;  /* 0x00000005ff197e24 */ /* 0x000fe2000f8e00ff */
[----:B------:R-:W-:Y:S01]  /*14b0*/  MOV R26, UR4 ;  /* 0x00000004001a7c02 */ /* 0x000fe20008000f00 */
[----:B------:R0:W5:Y:S01]  /*14c0*/  @P2 LDG.E R156, desc[UR10][R4.64] ;  /* 0x0000000a049c2981 */ /* 0x000162000c1e1900 */
[----:B------:R-:W-:Y:S01]  /*14d0*/  IMAD.MOV.U32 R27, RZ, RZ, R10 ;  /* 0x000000ffff1b7224 */ /* 0x000fe200078e000a */
[----:B------:R-:W-:Y:S06]  /*14e0*/  @P2 BRA `(.L_x_5963) ;  /* 0x0000000000282947 */ /* 0x000fec0003800000 */
        /* <DEDUP_REMOVED lines=10> */
.L_x_5963:
[----:B------:R-:W-:Y:S01]  /*1590*/  ULDC.64 UR4, c[0x0][0xa20] ;  /* 0x0002880000047ab9 */ /* 0x000fe20000000a00 */
[----:B------:R1:W-:Y:S01]  /*15a0*/  STL [R1+0x88], R157 ;  /* 0x0000889d01007387 */ /* 0x0003e20000100800 */
[----:B------:R-:W-:-:S03]  /*15b0*/  ISETP.NE.U32.AND P1, PT, RZ, UR4, PT ;  /* 0x00000004ff007c0c */ /* 0x000fc6000bf25070 */
[----:B------:R1:W-:Y:S01]  /*15c0*/  STL [R1+0x80], R158 ;  /* 0x0000809e01007387 */ /* 0x0003e20000100800 */
[----:B------:R-:W-:-:S13]  /*15d0*/  ISETP.NE.AND.EX P1, PT, RZ, UR5, PT, P1 ;  /* 0x00000005ff007c0c */ /* 0x000fda000bf25310 */
[----:B-1----:R-:W-:Y:S05]  /*15e0*/  @!P1 BRA `(.L_x_5964) ;  /* 0x0000000000149947 */ /* 0x002fea0003800000 */
[----:B0-----:R-:W-:Y:S01]  /*15f0*/  IADD3 R4, P0, R28, UR4, RZ ;  /* 0x000000041c047c10 */ /* 0x001fe2000ff1e0ff */
[----:B------:R-:W-:-:S03]  /*1600*/  ULDC.64 UR6, c[0x0][0x208] ;  /* 0x0000820000067ab9 */ /* 0x000fc60000000a00 */
[----:B------:R-:W-:-:S05]  /*1610*/  IADD3.X R5, R30, UR5, RZ, P0, !PT ;  /* 0x000000051e057c10 */ /* 0x000fca00087fe4ff */
[----:B------:R1:W5:Y:S01]  /*1620*/  LDG.E R26, desc[UR6][R4.64] ;  /* 0x00000006041a7981 */ /* 0x000362000c1e1900 */
[----:B------:R-:W-:Y:S05]  /*1630*/  BRA `(.L_x_5965) ;  /* 0x0000000000147947 */ /* 0x000fea0003800000 */
.L_x_5964:
[----:B------:R-:W-:Y:S05]  /*1640*/  @!P0 BRA `(.L_x_5965) ;  /* 0x0000000000108947 */ /* 0x000fea0003800000 */
[----:B------:R-:W-:Y:S02]  /*1650*/  ULDC.64 UR4, c[0x0][0x208] ;  /* 0x0000820000047ab9 */ /* 0x000fe40000000a00 */
[----:B0-----:R-:W2:Y:S04]  /*1660*/  LDG.E R5, desc[UR4][R8.64] ;  /* 0x0000000408057981 */ /* 0x001ea8000c1e1900 */
[----:B------:R-:W2:Y:S02]  /*1670*/  LDG.E R26, desc[UR4][R8.64+0x4] ;  /* 0x00000404081a7981 */ /* 0x000ea4000c1e1900 */
[----:B--2---:R-:W-:-:S07]  /*1680*/  IMAD.IADD R26, R26, 0x1, -R5 ;  /* 0x000000011a1a7824 */ /* 0x004fce00078e0a05 */
.L_x_5965:
[----:B------:R-:W-:Y:S01]  /*1690*/  ULDC.64 UR4, c[0x0][0xa10] ;  /* 0x0002840000047ab9 */ /* 0x000fe20000000a00 */
[----:B------:R-:W-:Y:S01]  /*16a0*/  ULDC.64 UR6, c[0x0][0x208] ;  /* 0x0000820000067ab9 */ /* 0x000fe20000000a00 */
[----:B------:R-:W-:-:S04]  /*16b0*/  ISETP.NE.U32.AND P0, PT, RZ, UR4, PT ;  /* 0x00000004ff007c0c */ /* 0x000fc8000bf05070 */
[----:B------:R-:W-:Y:S01]  /*16c0*/  ISETP.NE.AND.EX P0, PT, RZ, UR5, PT, P0 ;  /* 0x00000005ff007c0c */ /* 0x000fe2000bf05300 */
[----:B------:R-:W-:-:S12]  /*16d0*/  ULDC.64 UR4, c[0x0][0xa30] ;  /* 0x00028c0000047ab9 */ /* 0x000fd80000000a00 */
[----:B01----:R-:W0:Y:S02]  /*16e0*/  @P0 LDC.64 R4, c[0x0][0xa10] ;  /* 0x00028400ff040b82 */ /* 0x003e240000000a00 */
[----:B0-----:R-:W-:-:S05]  /*16f0*/  @P0 IMAD.WIDE R4, R27, 0x4, R4 ;  /* 0x000000041b040825 */ /* 0x001fca00078e0204 */
[----:B------:R-:W2:Y:S04]  /*1700*/  @P0 LDG.E R0, desc[UR6][R4.64] ;  /* 0x0000000604000981 */ /* 0x000ea8000c1e1900 */
[----:B------:R0:W2:Y:S01]  /*1710*/  @P0 LDG.E R9, desc[UR6][R4.64+0x4] ;  /* 0x0000040604090981 */ /* 0x0000a2000c1e1900 */
[----:B-----5:R-:W-:Y:S01]  /*1720*/  IADD3 R8, -R3, R26, RZ ;  /* 0x0000001a03087210 */ /* 0x020fe20007ffe1ff */
[----:B------:R-:W-:Y:S01]  /*1730*/  IMAD.MOV.U32 R155, RZ, RZ, R26 ;  /* 0x000000ffff9b7224 */ /* 0x000fe200078e001a */
[----:B------:R-:W-:-:S04]  /*1740*/  ISETP.NE.U32.AND P1, PT, RZ, UR4, PT ;  /* 0x00000004ff007c0c */ /* 0x000fc8000bf25070 */
[----:B------:R-:W-:Y:S02]  /*1750*/  ISETP.NE.AND.EX P1, PT, RZ, UR5, PT, P1 ;  /* 0x00000005ff007c0c */ /* 0x000fe4000bf25310 */
[----:B0-----:R-:W-:-:S04]  /*1760*/  IADD3 R4, -R8, RZ, RZ ;  /* 0x000000ff08047210 */ /* 0x001fc80007ffe1ff */
[----:B------:R-:W-:-:S07]  /*1770*/  VIMNMX R4, RZ, R4, !PT ;  /* 0x00000004ff047248 */ /* 0x000fce0007fe0100 */
[----:B------:R-:W-:-:S04]  /*1780*/  @P1 IADD3 R6, P2, R28, UR4, RZ ;  /* 0x000000041c061c10 */ /* 0x000fc8000ff5e0ff */
[----:B------:R-:W-:-:S05]  /*1790*/  @P1 IADD3.X R7, R30, UR5, RZ, P2, !PT ;  /* 0x000000051e071c10 */ /* 0x000fca00097fe4ff */
[----:B------:R0:W5:Y:S01]  /*17a0*/  @P1 LDG.E R155, desc[UR6][R6.64] ;  /* 0x00000006069b1981 */ /* 0x000162000c1e1900 */
[----:B--2---:R-:W-:-:S04]  /*17b0*/  @P0 IMAD.IADD R25, R9, 0x1, -R0 ;  /* 0x0000000109190824 */ /* 0x004fc800078e0a00 */
[----:B------:R-:W-:-:S04]  /*17c0*/  IMAD.IADD R160, R8, 0x1, R25 ;  /* 0x0000000108a07824 */ /* 0x000fc800078e0219 */
[----:B------:R-:W-:-:S04]  /*17d0*/  VIADD R0, R160, 0xaf ;  /* 0x000000afa0007836 */ /* 0x000fc80000000000 */
[----:B------:R-:W-:-:S05]  /*17e0*/  IMAD.HI R0, R0, 0x2e8ba2e9, RZ ;  /* 0x2e8ba2e900007827 */ /* 0x000fca00078e02ff */
[----:B------:R-:W-:-:S04]  /*17f0*/  SHF.R.U32.HI R3, RZ, 0x1f, R0 ;  /* 0x0000001fff037819 */ /* 0x000fc80000011600 */
[----:B------:R-:W-:-:S05]  /*1800*/  LEA.HI.SX32 R162, R0, R3, 0x1b ;  /* 0x0000000300a27211 */ /* 0x000fca00078fdaff */
[----:B------:R-:W-:-:S05]  /*1810*/  IMAD R0, R162, 0xb0, -R8 ;  /* 0x000000b0a2007824 */ /* 0x000fca00078e0a08 */
[----:B------:R-:W-:-:S04]  /*1820*/  VIMNMX R3, R0, R25, PT ;  /* 0x0000001900037248 */ /* 0x000fc80003fe0100 */
[----:B------:R-:W-:Y:S01]  /*1830*/  ISETP.GT.AND P0, PT, R3, R4, PT ;  /* 0x000000040300720c */ /* 0x000fe20003f04270 */
[----:B------:R-:W-:-:S05]  /*1840*/  IMAD.WIDE.U32 R4, R4, -0x45d1745d, RZ ;  /* 0xba2e8ba304047825 */ /* 0x000fca00078e00ff */
[----:B------:R-:W-:-:S05]  /*1850*/  SHF.R.U32.HI R129, RZ, 0x7, R5 ;  /* 0x00000007ff817819 */ /* 0x000fca0000011605 */
[----:B------:R-:W-:Y:S02]  /*1860*/  IMAD.MOV.U32 R24, RZ, RZ, R129 ;  /* 0x000000ffff187224 */ /* 0x000fe400078e0081 */
[----:B------:R-:W-:-:S04]  /*1870*/  @P0 VIADD R0, R3, 0xaf ;  /* 0x000000af03000836 */ /* 0x000fc80000000000 */
[----:B------:R-:W-:-:S05]  /*1880*/  @P0 IMAD.HI R0, R0, 0x2e8ba2e9, RZ ;  /* 0x2e8ba2e900000827 */ /* 0x000fca00078e02ff */
[----:B------:R-:W-:-:S04]  /*1890*/  @P0 SHF.R.U32.HI R3, RZ, 0x1f, R0 ;  /* 0x0000001fff030819 */ /* 0x000fc80000011600 */
[----:B------:R-:W-:Y:S02]  /*18a0*/  @P0 LEA.HI.SX32 R24, R0, R3, 0x1b ;  /* 0x0000000300180211 */ /* 0x000fe400078fdaff */
[----:B------:R-:W-:Y:S02]  /*18b0*/  PLOP3.LUT P0, PT, PT, PT, PT, 0x80, 0x0 ;  /* 0x000000000000781c */ /* 0x000fe40003f0f070 */
        /* <DEDUP_REMOVED lines=22> */
.L_x_5968:
[----:B------:R-:W-:Y:S05]  /*1a20*/  BSYNC B6 ;  /* 0x0000000000067941 */ /* 0x000fea0003800000 */
.L_x_5967:
        /* <DEDUP_REMOVED lines=20> */
.L_x_5970:
[----:B------:R-:W-:Y:S05]  /*1b70*/  BSYNC B6 ;  /* 0x0000000000067941 */ /* 0x000fea0003800000 */
.L_x_5969:
[----:B------:R-:W2:Y:S01]  /*1b80*/  LDL.LU R21, [R1] ;  /* 0x0000000001157983 */ /* 0x000ea20000300800 */
[----:B------:R-:W-:Y:S01]  /*1b90*/  ULDC.64 UR4, c[0x0][0x9f8] ;  /* 0x00027e0000047ab9 */ /* 0x000fe20000000a00 */
[----:B------:R-:W-:Y:S01]  /*1ba0*/  ULDC.64 UR6, c[0x0][0x208] ;  /* 0x0000820000067ab9 */ /* 0x000fe20000000a00 */
[----:B------:R-:W-:Y:S01]  /*1bb0*/  ISETP.NE.U32.AND P0, PT, RZ, UR4, PT ;  /* 0x00000004ff007c0c */ /* 0x000fe2000bf05070 */
[----:B------:R-:W0:Y:S01]  /*1bc0*/  LDC R11, c[0x0][0x3d4] ;  /* 0x0000f500ff0b7b82 */ /* 0x000e220000000800 */
[----:B------:R-:W3:Y:S02]  /*1bd0*/  LDL R36, [R1+0x34] ;  /* 0x0000340001247983 */ /* 0x000ee40000100800 */
[----:B------:R-:W-:Y:S02]  /*1be0*/  ISETP.NE.AND.EX P0, PT, RZ, UR5, PT, P0 ;  /* 0x00000005ff007c0c */ /* 0x000fe4000bf05300 */
[----:B------:R-:W4:Y:S03]  /*1bf0*/  LDL R37, [R1+0x38] ;  /* 0x0000380001257983 */ /* 0x000f260000100800 */
[----:B------:R-:W1:Y:S01]  /*1c00*/  LDC R0, c[0x0][0x428] ;  /* 0x00010a00ff007b82 */ /* 0x000e620000000800 */
[----:B------:R-:W4:Y:S07]  /*1c10*/  LDL R35, [R1+0x5c] ;  /* 0x00005c0001237983 */ /* 0x000f2e0000100800 */
[----:B------:R-:W-:Y:S01]  /*1c20*/  @P0 IADD3 R4, P1, R28, UR4, RZ ;  /* 0x000000041c040c10 */ /* 0x000fe2000ff3e0ff */
[----:B------:R-:W-:Y:S01]  /*1c30*/  IMAD.IADD R123, R29, 0x1, R26 ;  /* 0x000000011d7b7824 */ /* 0x000fe200078e021a */
[----:B------:R-:W1:Y:S01]  /*1c40*/  S2R R20, SR_TID.X ;  /* 0x0000000000147919 */ /* 0x000e620000002100 */
[----:B------:R-:W1:Y:S01]  /*1c50*/  LDC.64 R96, c[0x0][0x2f0] ;  /* 0x0000bc00ff607b82 */ /* 0x000e620000000a00 */
[----:B------:R-:W-:Y:S01]  /*1c60*/  @P0 IADD3.X R5, R30, UR5, RZ, P1, !PT ;  /* 0x000000051e050c10 */ /* 0x000fe20008ffe4ff */
[----:B------:R-:W-:-:S04]  /*1c70*/  ULDC.64 UR4, c[0x0][0x2f8] ;  /* 0x0000be0000047ab9 */ /* 0x000fc80000000a00 */
[----:B------:R1:W3:Y:S01]  /*1c80*/  @P0 LDG.E R27, desc[UR6][R4.64] ;  /* 0x00000006041b0981 */ /* 0x0002e2000c1e1900 */
[----:B0-----:R-:W-:Y:S01]  /*1c90*/  ISETP.GE.AND P2, PT, R16, R11, PT ;  /* 0x0000000b1000720c */ /* 0x001fe20003f46270 */
[----:B------:R-:W-:Y:S01]  /*1ca0*/  ULDC.64 UR6, c[0x0][0xa08] ;  /* 0x0002820000067ab9 */ /* 0x000fe20000000a00 */
[----:B------:R-:W-:Y:S01]  /*1cb0*/  SHF.R.S32.HI R13, RZ, 0x1f, R123 ;  /* 0x0000001fff0d7819 */ /* 0x000fe2000001147b */
[----:B------:R-:W0:Y:S01]  /*1cc0*/  LDC.64 R106, c[0x0][0x3d8] ;  /* 0x0000f600ff6a7b82 */ /* 0x000e220000000a00 */
[----:B------:R-:W-:Y:S02]  /*1cd0*/  SHF.R.S32.HI R19, RZ, 0x1f, R18 ;  /* 0x0000001fff137819 */ /* 0x000fe40000011412 */
[----:B-1----:R-:W-:-:S05]  /*1ce0*/  ISETP.NE.AND P0, PT, R0, 0x1, PT ;  /* 0x000000010000780c */ /* 0x002fca0003f05270 */
[----:B------:R-:W1:Y:S01]  /*1cf0*/  LDC.64 R112, c[0x0][0x3e8] ;  /* 0x0000fa00ff707b82 */ /* 0x000e620000000a00 */
[----:B------:R-:W-:-:S07]  /*1d00*/  IMAD R6, R13, R96, RZ ;  /* 0x000000600d067224 */ /* 0x000fce00078e02ff */
[----:B------:R-:W1:Y:S01]  /*1d10*/  @P0 LDC R3, c[0x0][0x42c] ;  /* 0x00010b00ff030b82 */ /* 0x000e620000000800 */
[----:B------:R-:W-:Y:S01]  /*1d20*/  IMAD.WIDE.U32 R4, R123, R96, RZ ;  /* 0x000000607b047225 */ /* 0x000fe200078e00ff */
[----:B------:R-:W-:-:S06]  /*1d30*/  SHF.R.U32.HI R20, RZ, 0x7, R20 ;  /* 0x00000007ff147819 */ /* 0x000fcc0000011614 */
[----:B------:R-:W1:Y:S01]  /*1d40*/  @P0 LDC R7, c[0x0][0x430] ;  /* 0x00010c00ff070b82 */ /* 0x000e620000000800 */
[----:B------:R-:W-:Y:S01]  /*1d50*/  ISETP.NE.AND P6, PT, R20, 0x1, PT ;  /* 0x000000011400780c */ /* 0x000fe20003fc5270 */
[----:B0-----:R-:W-:-:S04]  /*1d60*/  IMAD.WIDE.U32 R102, R22, R106, R18 ;  /* 0x0000006a16667225 */ /* 0x001fc800078e0012 */
[----:B-1----:R-:W-:-:S04]  /*1d70*/  @P0 IMAD.HI.U32 R0, R158, R3, RZ ;  /* 0x000000039e000227 */ /* 0x002fc800078e00ff */
[----:B------:R-:W-:Y:S01]  /*1d80*/  IMAD R3, R123, R97, R6 ;  /* 0x000000617b037224 */ /* 0x000fe200078e0206 */
[----:B------:R-:W-:Y:S02]  /*1d90*/  @P0 SHF.R.U32.HI R158, RZ, R7, R0 ;  /* 0x00000007ff9e0219 */ /* 0x000fe40000011600 */
[----:B------:R-:W-:Y:S02]  /*1da0*/  ISETP.NE.U32.AND P0, PT, RZ, UR6, PT ;  /* 0x00000006ff007c0c */ /* 0x000fe4000bf05070 */
[----:B------:R-:W-:Y:S02]  /*1db0*/  SHF.R.S32.HI R6, RZ, 0x1f, R158 ;  /* 0x0000001fff067819 */ /* 0x000fe4000001149e */
[----:B------:R-:W-:Y:S02]  /*1dc0*/  ISETP.NE.AND.EX P0, PT, RZ, UR7, PT, P0 ;  /* 0x00000007ff007c0c */ /* 0x000fe4000bf05300 */
[----:B------:R-:W-:Y:S01]  /*1dd0*/  IADD3 R5, R5, R3, RZ ;  /* 0x0000000305057210 */ /* 0x000fe20007ffe0ff */
[----:B------:R-:W-:-:S04]  /*1de0*/  IMAD R3, R6, UR4, RZ ;  /* 0x0000000406037c24 */ /* 0x000fc8000f8e02ff */
[C---:B------:R-:W-:Y:S02]  /*1df0*/  IMAD R3, R158.reuse, UR5, R3 ;  /* 0x000000059e037c24 */ /* 0x040fe4000f8e0203 */
[----:B------:R-:W-:Y:S01]  /*1e00*/  IMAD.WIDE.U32 R4, R158, UR4, R4 ;  /* 0x000000049e047c25 */ /* 0x000fe2000f8e0004 */
[----:B------:R-:W-:-:S03]  /*1e10*/  ULDC.64 UR4, c[0x0][0x300] ;  /* 0x0000c00000047ab9 */ /* 0x000fc60000000a00 */
[----:B------:R-:W-:Y:S01]  /*1e20*/  IMAD.IADD R5, R5, 0x1, R3 ;  /* 0x0000000105057824 */ /* 0x000fe200078e0203 */
[----:B--2---:R-:W-:-:S04]  /*1e30*/  LOP3.LUT R21, R21, 0xfffffffe, RZ, 0xc0, !PT ;  /* 0xfffffffe15157812 */ /* 0x004fc800078ec0ff */
[----:B------:R-:W-:-:S05]  /*1e40*/  @P2 LOP3.LUT R21, R21, 0x1, RZ, 0xfc, !PT ;  /* 0x0000000115152812 */ /* 0x000fca00078efcff */
[----:B------:R0:W-:Y:S04]  /*1e50*/  STL [R1], R21 ;  /* 0x0000001501007387 */ /* 0x0001e80000100800 */
[----:B------:R-:W2:Y:S04]  /*1e60*/  LDL R31, [R1+0x58] ;  /* 0x00005800011f7983 */ /* 0x000ea80000100800 */
[----:B------:R-:W2:Y:S04]  /*1e70*/  LDL R33, [R1+0x48] ;  /* 0x0000480001217983 */ /* 0x000ea80000100800 */
[----:B------:R-:W2:Y:S04]  /*1e80*/  LDL R34, [R1+0x4c] ;  /* 0x00004c0001227983 */ /* 0x000ea80000100800 */
[----:B------:R-:W2:Y:S01]  /*1e90*/  LDL R29, [R1+0x3c] ;  /* 0x00003c00011d7983 */ /* 0x000ea20000100800 */
[----:B---3--:R-:W-:-:S03]  /*1ea0*/  SHF.R.S32.HI R0, RZ, 0x1f, R27 ;  /* 0x0000001fff007819 */ /* 0x008fc6000001141b */
[----:B------:R-:W3:Y:S01]  /*1eb0*/  LDL R26, [R1+0x54] ;  /* 0x00005400011a7983 */ /* 0x000ee20000100800 */
[----:B------:R-:W-:Y:S02]  /*1ec0*/  SEL R9, R27, RZ, !P0 ;  /* 0x000000ff1b097207 */ /* 0x000fe40004000000 */
[----:B------:R-:W-:Y:S01]  /*1ed0*/  SEL R8, R0, RZ, !P0 ;  /* 0x000000ff00087207 */ /* 0x000fe20004000000 */
[----:B------:R-:W3:Y:S02]  /*1ee0*/  LDL R27, [R1+0x44] ;  /* 0x00004400011b7983 */ /* 0x000ee40000100800 */
[----:B------:R-:W-:Y:S02]  /*1ef0*/  IMAD.WIDE.U32 R98, R9, UR4, R4 ;  /* 0x0000000409627c25 */ /* 0x000fe4000f8e0004 */
[----:B0-----:R-:W3:Y:S02]  /*1f00*/  LDL R21, [R1+0x6c] ;  /* 0x00006c0001157983 */ /* 0x001ee40000100800 */
[----:B------:R-:W-:-:S02]  /*1f10*/  IMAD R0, R8, UR4, RZ ;  /* 0x0000000408007c24 */ /* 0x000fc4000f8e02ff */
[----:B------:R-:W3:Y:S02]  /*1f20*/  LDL R14, [R1+0x68] ;  /* 0x00006800010e7983 */ /* 0x000ee40000100800 */
[----:B------:R-:W-:Y:S01]  /*1f30*/  IMAD R15, R9, UR5, R0 ;  /* 0x00000005090f7c24 */ /* 0x000fe2000f8e0200 */
[----:B------:R-:W-:Y:S05]  /*1f40*/  @!P6 WARPSYNC.ALL ;  /* 0x000000000000e948 */ /* 0x000fea0003800000 */
[----:B------:R-:W3:Y:S01]  /*1f50*/  LDL R12, [R1+0x64] ;  /* 0x00006400010c7983 */ /* 0x000ee20000100800 */
[----:B------:R-:W-:Y:S01]  /*1f60*/  ULDC.64 UR4, c[0x0][0x320] ;  /* 0x0000c80000047ab9 */ /* 0x000fe20000000a00 */
[----:B------:R-:W-:-:S02]  /*1f70*/  IMAD R0, R23, R106, RZ ;  /* 0x0000006a17007224 */ /* 0x000fc400078e02ff */
[----:B------:R-:W3:Y:S01]  /*1f80*/  LDL R32, [R1+0x30] ;  /* 0x0000300001207983 */ /* 0x000ee20000100800 */
[----:B------:R-:W-:Y:S02]  /*1f90*/  IMAD R3, R6, UR4, RZ ;  /* 0x0000000406037c24 */ /* 0x000fe4000f8e02ff */
[C---:B------:R-:W-:Y:S01]  /*1fa0*/  IMAD.WIDE.U32 R4, R158.reuse, UR4, R16 ;  /* 0x000000049e047c25 */ /* 0x040fe2000f8e0010 */
[----:B------:R-:W3:Y:S03]  /*1fb0*/  LDL R30, [R1+0x40] ;  /* 0x00004000011e7983 */ /* 0x000ee60000100800 */
[----:B------:R-:W-:Y:S01]  /*1fc0*/  IMAD R3, R158, UR5, R3 ;  /* 0x000000059e037c24 */ /* 0x000fe2000f8e0203 */
[----:B------:R-:W3:Y:S01]  /*1fd0*/  LDL R28, [R1+0x50] ;  /* 0x00005000011c7983 */ /* 0x000ee20000100800 */
[----:B------:R-:W-:Y:S01]  /*1fe0*/  ULDC.64 UR4, c[0x0][0x328] ;  /* 0x0000ca0000047ab9 */ /* 0x000fe20000000a00 */
[----:B------:R-:W-:-:S02]  /*1ff0*/  IMAD R7, R22, R107, R0 ;  /* 0x0000006b16077224 */ /* 0x000fc400078e0200 */
[----:B------:R-:W-:Y:S01]  /*2000*/  IMAD.IADD R101, R5, 0x1, R3 ;  /* 0x0000000105657824 */ /* 0x000fe200078e0203 */
[----:B------:R-:W-:Y:S01]  /*2010*/  SEL R3, R11, RZ, P2 ;  /* 0x000000ff0b037207 */ /* 0x000fe20001000000 */
[----:B------:R-:W-:-:S04]  /*2020*/  IMAD R0, R8, UR4, RZ ;  /* 0x0000000408007c24 */ /* 0x000fc8000f8e02ff */
[----:B------:R-:W-:Y:S02]  /*2030*/  IMAD.IADD R3, R16, 0x1, R3 ;  /* 0x0000000110037824 */ /* 0x000fe400078e0203 */
[----:B------:R-:W-:Y:S02]  /*2040*/  IMAD R41, R9, UR5, R0 ;  /* 0x0000000509297c24 */ /* 0x000fe4000f8e0200 */
[----:B------:R-:W-:Y:S01]  /*2050*/  IMAD.MOV.U32 R100, RZ, RZ, R4 ;  /* 0x000000ffff647224 */ /* 0x000fe200078e0004 */
[----:B------:R-:W-:Y:S01]  /*2060*/  SHF.R.S32.HI R0, RZ, 0x1f, R3 ;  /* 0x0000001fff007819 */ /* 0x000fe20000011403 */
[----:B------:R-:W-:Y:S01]  /*2070*/  IMAD.WIDE.U32 R4, R22, R106, R16 ;  /* 0x0000006a16047225 */ /* 0x000fe200078e0010 */
[----:B------:R-:W-:-:S03]  /*2080*/  IADD3 R103, R103, R7, RZ ;  /* 0x0000000767677210 */ /* 0x000fc60007ffe0ff */
[-C--:B------:R-:W-:Y:S01]  /*2090*/  IMAD R6, R23, R112.reuse, RZ ;  /* 0x0000007017067224 */ /* 0x080fe200078e02ff */
[----:B------:R-:W-:Y:S01]  /*20a0*/  LEA.HI R10, R0, R3, RZ, 0x3 ;  /* 0x00000003000a7211 */ /* 0x000fe200078f18ff */
[----:B------:R-:W-:Y:S02]  /*20b0*/  IMAD.IADD R5, R7, 0x1, R5 ;  /* 0x0000000107057824 */ /* 0x000fe400078e0205 */
[C---:B------:R-:W-:Y:S02]  /*20c0*/  IMAD R7, R22.reuse, R113, R6 ;  /* 0x0000007116077224 */ /* 0x040fe400078e0206 */
[----:B------:R-:W-:Y:S01]  /*20d0*/  IMAD.WIDE.U32 R110, R22, R112, R16 ;  /* 0x00000070166e7225 */ /* 0x000fe200078e0010 */
[----:B------:R-:W-:-:S03]  /*20e0*/  LOP3.LUT R6, R36, 0x38, R10, 0xf8, !PT ;  /* 0x0000003824067812 */ /* 0x000fc600078ef80a */
[----:B------:R-:W-:Y:S01]  /*20f0*/  IMAD.WIDE.U32 R108, R22, R112, R18 ;  /* 0x00000070166c7225 */ /* 0x000fe200078e0012 */
[----:B------:R-:W-:-:S03]  /*2100*/  IADD3 R111, R7, R111, RZ ;  /* 0x0000006f076f7210 */ /* 0x000fc60007ffe0ff */
[----:B------:R-:W-:Y:S01]  /*2110*/  IMAD.IADD R109, R109, 0x1, R7 ;  /* 0x000000016d6d7824 */ /* 0x000fe200078e0207 */
[----:B------:R-:W-:-:S04]  /*2120*/  LEA.HI R0, R0, R3, RZ, 0x6 ;  /* 0x0000000300007211 */ /* 0x000fc800078f30ff */
[----:B------:R-:W-:Y:S02]  /*2130*/  SHF.R.S32.HI R3, RZ, 0x6, R0 ;  /* 0x00000006ff037819 */ /* 0x000fe40000011400 */
[----:B----4-:R-:W-:-:S04]  /*2140*/  LOP3.LUT R0, R37, 0x38, R10, 0xf8, !PT ;  /* 0x0000003825007812 */ /* 0x010fc800078ef80a */
[----:B------:R-:W-:Y:S01]  /*2150*/  LOP3.LUT R0, R0, R35, RZ, 0x3c, !PT ;  /* 0x0000002300007212 */ /* 0x000fe200078e3cff */
[----:B------:R-:W-:Y:S01]  /*2160*/  IMAD.WIDE.U32 R100, R9, UR4, R100 ;  /* 0x0000000409647c25 */ /* 0x000fe2000f8e0064 */
[----:B-----5:R-:W-:Y:S01]  /*2170*/  SHF.R.S32.HI R9, RZ, 0x1f, R155 ;  /* 0x0000001fff097819 */ /* 0x020fe2000001149b */
[----:B------:R-:W-:Y:S01]  /*2180*/  ULDC UR4, c[0x0][0x2e4] ;  /* 0x0000b90000047ab9 */ /* 0x000fe20000000800 */
[C---:B------:R-:W-:Y:S01]  /*2190*/  SHF.L.U64.HI R115, R96.reuse, 0x5, R97 ;  /* 0x0000000560737819 */ /* 0x040fe20000010261 */
[----:B------:R-:W-:Y:S01]  /*21a0*/  IMAD.SHL.U32 R114, R96, 0x20, RZ ;  /* 0x0000002060727824 */ /* 0x000fe200078e00ff */
[----:B------:R-:W-:-:S03]  /*21b0*/  IADD3 R122, P0, R22, R123, RZ ;  /* 0x0000007b167a7210 */ /* 0x000fc60007f1e0ff */
[----:B------:R-:W-:-:S03]  /*21c0*/  IMAD.WIDE.U32 R116, R22, R96, R114 ;  /* 0x0000006016747225 */ /* 0x000fc600078e0072 */
[----:B------:R-:W-:Y:S01]  /*21d0*/  IADD3 R127, P1, R114, R116, RZ ;  /* 0x00000074727f7210 */ /* 0x000fe20007f3e0ff */
[----:B------:R-:W-:-:S03]  /*21e0*/  IMAD.X R123, R23, 0x1, R13, P0 ;  /* 0x00000001177b7824 */ /* 0x000fc600000e060d */
[----:B------:R-:W-:Y:S01]  /*21f0*/  IADD3 R130, P0, R127, R114, RZ ;  /* 0x000000727f827210 */ /* 0x000fe20007f1e0ff */
[----:B------:R-:W-:Y:S01]  /*2200*/  IMAD.WIDE.U32 R118, R22, R96, R16 ;  /* 0x0000006016767225 */ /* 0x000fe200078e0010 */
[----:B------:R-:W-:-:S03]  /*2210*/  SHF.L.U64.HI R144, R96, 0x6, R97 ;  /* 0x0000000660907819 */ /* 0x000fc60000010261 */
[----:B------:R-:W-:Y:S01]  /*2220*/  IMAD.IADD R15, R99, 0x1, R15 ;  /* 0x00000001630f7824 */ /* 0x000fe200078e020f */
[----:B------:R-:W-:Y:S01]  /*2230*/  SHF.L.U64.HI R139, R96, 0x7, R97 ;  /* 0x00000007608b7819 */ /* 0x000fe20000010261 */
[----:B------:R-:W-:Y:S01]  /*2240*/  IMAD R39, R97, 0xb0, RZ ;  /* 0x000000b061277824 */ /* 0x000fe200078e02ff */
[C---:B------:R-:W-:Y:S01]  /*2250*/  SHF.L.U64.HI R38, R106.reuse, 0x5, R107 ;  /* 0x000000056a267819 */ /* 0x040fe2000001026b */
[C---:B------:R-:W-:Y:S01]  /*2260*/  IMAD.WIDE.U32 R104, R155.reuse, R106, R4 ;  /* 0x0000006a9b687225 */ /* 0x040fe200078e0004 */
[C-C-:B------:R-:W-:Y:S02]  /*2270*/  SHF.L.U64.HI R37, R106.reuse, 0x6, R107.reuse ;  /* 0x000000066a257819 */ /* 0x140fe4000001026b */
[----:B------:R-:W-:Y:S01]  /*2280*/  SHF.L.U64.HI R36, R106, 0x7, R107 ;  /* 0x000000076a247819 */ /* 0x000fe2000001026b */
[----:B------:R-:W-:Y:S01]  /*2290*/  IMAD.WIDE.U32 R108, R155, R112, R108 ;  /* 0x000000709b6c7225 */ /* 0x000fe200078e006c */
[----:B------:R-:W-:Y:S02]  /*22a0*/  SHF.L.U64.HI R120, R112, 0x7, R113 ;  /* 0x0000000770787819 */ /* 0x000fe40000010271 */
[----:B------:R-:W-:Y:S01]  /*22b0*/  IADD3 R161, R20, 0x8, RZ ;  /* 0x0000000814a17810 */ /* 0x000fe20007ffe0ff */
[----:B------:R-:W-:Y:S01]  /*22c0*/  IMAD R143, R107, 0xb0, RZ ;  /* 0x000000b06b8f7824 */ /* 0x000fe200078e02ff */
[----:B------:R-:W-:Y:S01]  /*22d0*/  IADD3 R13, P2, R98, 0x40, RZ ;  /* 0x00000040620d7810 */ /* 0x000fe20007f5e0ff */
[----:B------:R-:W-:Y:S01]  /*22e0*/  IMAD.SHL.U32 R35, R106, 0x20, RZ ;  /* 0x000000206a237824 */ /* 0x000fe200078e00ff */
[----:B------:R-:W-:Y:S01]  /*22f0*/  LOP3.LUT R20, R10, 0xfffffff8, RZ, 0xc0, !PT ;  /* 0xfffffff80a147812 */ /* 0x000fe200078ec0ff */
[----:B------:R-:W-:-:S04]  /*2300*/  IMAD.WIDE.U32 R102, R155, R106, R102 ;  /* 0x0000006a9b667225 */ /* 0x000fc800078e0066 */
[----:B------:R-:W-:Y:S02]  /*2310*/  IMAD R5, R113, 0xb0, RZ ;  /* 0x000000b071057824 */ /* 0x000fe400078e02ff */
[----:B------:R-:W-:Y:S02]  /*2320*/  IMAD.SHL.U32 R121, R112, 0x80, RZ ;  /* 0x0000008070797824 */ /* 0x000fe400078e00ff */
[----:B------:R-:W-:-:S04]  /*2330*/  IMAD.WIDE.U32 R110, R155, R112, R110 ;  /* 0x000000709b6e7225 */ /* 0x000fc800078e006e */
[----:B------:R-:W-:Y:S01]  /*2340*/  IMAD.WIDE.U32 R158, R96, 0xb0, RZ ;  /* 0x000000b0609e7825 */ /* 0x000fe200078e00ff */
[----:B------:R-:W-:Y:S02]  /*2350*/  SHF.R.S32.HI R146, RZ, 0x1f, R225 ;  /* 0x0000001fff927819 */ /* 0x000fe400000114e1 */
[----:B------:R-:W-:Y:S02]  /*2360*/  SHF.R.S32.HI R145, RZ, 0x1f, R226 ;  /* 0x0000001fff917819 */ /* 0x000fe400000114e2 */
[----:B------:R-:W-:Y:S02]  /*2370*/  IADD3 R39, R159, R39, RZ ;  /* 0x000000279f277210 */ /* 0x000fe40007ffe0ff */
[----:B--2---:R-:W-:Y:S02]  /*2380*/  LOP3.LUT R7, R6, R31, RZ, 0x3c, !PT ;  /* 0x0000001f06077212 */ /* 0x004fe400078e3cff */
[----:B------:R-:W0:Y:S01]  /*2390*/  S2R R31, SR_TID.X ;  /* 0x00000000001f7919 */ /* 0x000e220000002100 */
[----:B------:R-:W-:-:S04]  /*23a0*/  IMAD R150, R3, 0x2c00, R33 ;  /* 0x00002c0003967824 */ /* 0x000fc800078e0221 */
[----:B------:R-:W-:Y:S02]  /*23b0*/  IMAD.IADD R150, R150, 0x1, R7 ;  /* 0x0000000196967824 */ /* 0x000fe400078e0207 */
[----:B------:R-:W-:Y:S01]  /*23c0*/  IMAD R151, R3, 0x2c00, R34 ;  /* 0x00002c0003977824 */ /* 0x000fe200078e0222 */
[----:B---3--:R-:W-:Y:S02]  /*23d0*/  SHF.R.U32.HI R138, RZ, 0x3, R27 ;  /* 0x00000003ff8a7819 */ /* 0x008fe4000001161b */
[----:B------:R-:W-:Y:S01]  /*23e0*/  LOP3.LUT R7, R27, 0x38, R10, 0xf8, !PT ;  /* 0x000000381b077812 */ /* 0x000fe200078ef80a */
[----:B0-----:R-:W-:-:S05]  /*23f0*/  VIADD R31, R31, 0xffffff80 ;  /* 0xffffff801f1f7836 */ /* 0x001fca0000000000 */
[----:B------:R-:W-:-:S04]  /*2400*/  SHF.R.S32.HI R27, RZ, 0x1f, R31 ;  /* 0x0000001fff1b7819 */ /* 0x000fc8000001141f */
[----:B------:R-:W-:Y:S01]  /*2410*/  LEA.HI R27, R27, R31, RZ, 0x6 ;  /* 0x0000001f1b1b7211 */ /* 0x000fe200078f30ff */
[----:B------:R-:W-:Y:S01]  /*2420*/  IMAD.IADD R151, R151, 0x1, R0 ;  /* 0x0000000197977824 */ /* 0x000fe200078e0200 */
[----:B------:R-:W-:Y:S02]  /*2430*/  LOP3.LUT R0, R10, 0x38, RZ, 0xc0, !PT ;  /* 0x000000380a007812 */ /* 0x000fe400078ec0ff */
[----:B------:R-:W-:Y:S02]  /*2440*/  SHF.L.U32 R27, R27, 0x3, RZ ;  /* 0x000000031b1b7819 */ /* 0x000fe400000006ff */
[----:B------:R-:W-:Y:S02]  /*2450*/  LOP3.LUT R0, R0, 0x1c0, R29, 0xf8, !PT ;  /* 0x000001c000007812 */ /* 0x000fe400078ef81d */
[----:B------:R-:W-:Y:S01]  /*2460*/  LOP3.LUT R27, R27, 0xfffffe00, RZ, 0xc0, !PT ;  /* 0xfffffe001b1b7812 */ /* 0x000fe200078ec0ff */
[C---:B------:R-:W-:Y:S02]  /*2470*/  IMAD R149, R3.reuse, 0x2c00, R26 ;  /* 0x00002c0003957824 */ /* 0x040fe400078e021a */
[----:B------:R-:W-:-:S02]  /*2480*/  IMAD R148, R3, 0x2c00, R21 ;  /* 0x00002c0003947824 */ /* 0x000fc400078e0215 */
[C---:B------:R-:W-:Y:S02]  /*2490*/  IMAD R154, R3.reuse, 0x2c00, R27 ;  /* 0x00002c00039a7824 */ /* 0x040fe400078e021b */
[----:B------:R-:W-:Y:S01]  /*24a0*/  IMAD R147, R3, 0x2c00, R14 ;  /* 0x00002c0003937824 */ /* 0x000fe200078e020e */
[----:B------:R-:W-:Y:S01]  /*24b0*/  LOP3.LUT R3, R0, R12, RZ, 0x3c, !PT ;  /* 0x0000000c00037212 */ /* 0x000fe200078e3cff */
[----:B------:R-:W-:-:S04]  /*24c0*/  IMAD R0, R9, R106, RZ ;  /* 0x0000006a09007224 */ /* 0x000fc800078e02ff */
[----:B------:R-:W-:Y:S02]  /*24d0*/  IMAD R27, R155, R107, R0 ;  /* 0x0000006b9b1b7224 */ /* 0x000fe400078e0200 */
[----:B------:R-:W-:-:S04]  /*24e0*/  IMAD R0, R9, R112, RZ ;  /* 0x0000007009007224 */ /* 0x000fc800078e02ff */
[----:B------:R-:W-:Y:S02]  /*24f0*/  IMAD R21, R155, R113, R0 ;  /* 0x000000719b157224 */ /* 0x000fe400078e0200 */
[----:B------:R-:W-:Y:S01]  /*2500*/  IMAD R0, R23, R96, RZ ;  /* 0x0000006017007224 */ /* 0x000fe200078e02ff */
[----:B------:R-:W-:-:S03]  /*2510*/  IADD3 R154, R154, R3, RZ ;  /* 0x000000039a9a7210 */ /* 0x000fc60007ffe0ff */
[----:B------:R-:W-:-:S04]  /*2520*/  IMAD R3, R22, R97, R0 ;  /* 0x0000006116037224 */ /* 0x000fc800078e0200 */
[----:B------:R-:W-:-:S04]  /*2530*/  IMAD.IADD R125, R3, 0x1, R117 ;  /* 0x00000001037d7824 */ /* 0x000fc800078e0275 */
[----:B------:R-:W-:-:S04]  /*2540*/  IMAD.X R126, R125, 0x1, R115, P1 ;  /* 0x000000017d7e7824 */ /* 0x000fc800008e0673 */
[--C-:B------:R-:W-:Y:S01]  /*2550*/  IMAD.X R128, R126, 0x1, R115.reuse, P0 ;  /* 0x000000017e807824 */ /* 0x100fe200000e0673 */
[----:B------:R-:W-:Y:S02]  /*2560*/  IADD3 R136, P0, R130, R114, RZ ;  /* 0x0000007282887210 */ /* 0x000fe40007f1e0ff */
[----:B------:R-:W-:Y:S02]  /*2570*/  SHF.R.U32.HI R137, RZ, 0x3, R30 ;  /* 0x00000003ff897819 */ /* 0x000fe4000001161e */
[--C-:B------:R-:W-:Y:S01]  /*2580*/  LOP3.LUT R6, R32, 0x38, R10.reuse, 0xf8, !PT ;  /* 0x0000003820067812 */ /* 0x100fe200078ef80a */
[----:B------:R-:W-:Y:S01]  /*2590*/  IMAD.X R131, R128, 0x1, R115, P0 ;  /* 0x0000000180837824 */ /* 0x000fe200000e0673 */
[----:B------:R-:W-:Y:S02]  /*25a0*/  LOP3.LUT R8, R30, 0x38, R10, 0xf8, !PT ;  /* 0x000000381e087812 */ /* 0x000fe400078ef80a */
[----:B------:R-:W-:Y:S02]  /*25b0*/  IADD3 R124, R119, R3, RZ ;  /* 0x00000003777c7210 */ /* 0x000fe40007ffe0ff */
[----:B------:R-:W-:Y:S01]  /*25c0*/  IADD3 R14, P0, R98, R118, RZ ;  /* 0x00000076620e7210 */ /* 0x000fe20007f1e0ff */
[----:B------:R-:W-:Y:S01]  /*25d0*/  IMAD.SHL.U32 R97, R11, 0x2, RZ ;  /* 0x000000020b617824 */ /* 0x000fe200078e00ff */
[----:B------:R-:W-:Y:S01]  /*25e0*/  LOP3.LUT R6, R6, R28, RZ, 0x3c, !PT ;  /* 0x0000001c06067212 */ /* 0x000fe200078e3cff */
[C---:B------:R-:W-:Y:S01]  /*25f0*/  IMAD.SHL.U32 R34, R106.reuse, 0x40, RZ ;  /* 0x000000406a227824 */ /* 0x040fe200078e00ff */
[----:B------:R-:W-:Y:S01]  /*2600*/  LOP3.LUT R7, R7, R138, RZ, 0x3c, !PT ;  /* 0x0000008a07077212 */ /* 0x000fe200078e3cff */
[----:B------:R-:W-:Y:S01]  /*2610*/  IMAD.SHL.U32 R33, R106, 0x80, RZ ;  /* 0x000000806a217824 */ /* 0x000fe200078e00ff */
[----:B------:R-:W-:Y:S01]  /*2620*/  LOP3.LUT R8, R8, R137, RZ, 0x3c, !PT ;  /* 0x0000008908087212 */ /* 0x000fe200078e3cff */
[C---:B------:R-:W-:Y:S01]  /*2630*/  IMAD.SHL.U32 R29, R112.reuse, 0x40, RZ ;  /* 0x00000040701d7824 */ /* 0x040fe200078e00ff */
[--C-:B------:R-:W-:Y:S01]  /*2640*/  SHF.L.U64.HI R32, R112, 0x5, R113.reuse ;  /* 0x0000000570207819 */ /* 0x100fe20000010271 */
[----:B------:R-:W-:Y:S01]  /*2650*/  IMAD.WIDE.U32 R106, R106, 0xb0, RZ ;  /* 0x000000b06a6a7825 */ /* 0x000fe200078e00ff */
[----:B------:R-:W-:-:S02]  /*2660*/  SHF.L.U64.HI R31, R112, 0x6, R113 ;  /* 0x00000006701f7819 */ /* 0x000fc40000010271 */
[C---:B------:R-:W-:Y:S01]  /*2670*/  SHF.L.U32 R30, R112.reuse, 0x5, RZ ;  /* 0x00000005701e7819 */ /* 0x040fe200000006ff */
[----:B------:R-:W-:Y:S01]  /*2680*/  IMAD.WIDE.U32 R112, R112, 0xb0, RZ ;  /* 0x000000b070707825 */ /* 0x000fe200078e00ff */
[----:B------:R-:W-:Y:S02]  /*2690*/  IADD3 R141, P3, R136, R114, RZ ;  /* 0x00000072888d7210 */ /* 0x000fe40007f7e0ff */
[----:B------:R-:W-:Y:S02]  /*26a0*/  IADD3.X R12, R124, R15, RZ, P0, !PT ;  /* 0x0000000f7c0c7210 */ /* 0x000fe400007fe4ff */
[----:B------:R-:W-:Y:S01]  /*26b0*/  IADD3 R11, P4, R14, 0x40, RZ ;  /* 0x000000400e0b7810 */ /* 0x000fe20007f9e0ff */
[----:B------:R-:W-:Y:S01]  /*26c0*/  IMAD.IADD R149, R149, 0x1, R6 ;  /* 0x0000000195957824 */ /* 0x000fe200078e0206 */
[----:B------:R-:W-:Y:S01]  /*26d0*/  IADD3 R26, R109, R21, RZ ;  /* 0x000000156d1a7210 */ /* 0x000fe20007ffe0ff */
[----:B------:R-:W-:Y:S01]  /*26e0*/  IMAD.IADD R148, R148, 0x1, R7 ;  /* 0x0000000194947824 */ /* 0x000fe200078e0207 */
[----:B------:R-:W-:Y:S01]  /*26f0*/  ISETP.GE.AND P0, PT, R16, UR4, PT ;  /* 0x0000000410007c0c */ /* 0x000fe2000bf06270 */
[----:B------:R-:W-:Y:S01]  /*2700*/  IMAD.IADD R147, R147, 0x1, R8 ;  /* 0x0000000193937824 */ /* 0x000fe200078e0208 */
[----:B------:R-:W-:Y:S01]  /*2710*/  ISETP.GE.AND P1, PT, R227, UR4, PT ;  /* 0x00000004e3007c0c */ /* 0x000fe2000bf26270 */
[----:B------:R-:W-:Y:S01]  /*2720*/  IMAD.IADD R28, R103, 0x1, R27 ;  /* 0x00000001671c7824 */ /* 0x000fe200078e021b */
[----:B------:R-:W-:Y:S01]  /*2730*/  SHF.R.S32.HI R10, RZ, 0x3, R10 ;  /* 0x00000003ff0a7819 */ /* 0x000fe2000001140a */
[----:B------:R-:W-:Y:S01]  /*2740*/  IMAD.IADD R143, R107, 0x1, R143 ;  /* 0x000000016b8f7824 */ /* 0x000fe200078e028f */
[----:B------:R-:W-:Y:S01]  /*2750*/  SHF.R.S32.HI R9, RZ, 0x1f, R20 ;  /* 0x0000001fff097819 */ /* 0x000fe20000011414 */
[----:B------:R-:W-:Y:S01]  /*2760*/  IMAD.IADD R142, R113, 0x1, R5 ;  /* 0x00000001718e7824 */ /* 0x000fe200078e0205 */
[----:B------:R-:W-:Y:S01]  /*2770*/  IADD3 R6, R101, R41, RZ ;  /* 0x0000002965067210 */ /* 0x000fe20007ffe0ff */
[----:B------:R-:W-:-:S02]  /*2780*/  IMAD.IADD R27, R27, 0x1, R105 ;  /* 0x000000011b1b7824 */ /* 0x000fc400078e0269 */
[----:B------:R-:W-:Y:S02]  /*2790*/  IMAD.IADD R21, R21, 0x1, R111 ;  /* 0x0000000115157824 */ /* 0x000fe400078e026f */
[----:B------:R-:W-:Y:S02]  /*27a0*/  IMAD.X R140, R131, 0x1, R115, P3 ;  /* 0x00000001838c7824 */ /* 0x000fe400018e0673 */
[----:B------:R-:W-:Y:S02]  /*27b0*/  IMAD.X R8, RZ, RZ, R15, P2 ;  /* 0x000000ffff087224 */ /* 0x000fe400010e060f */
[----:B------:R-:W-:Y:S01]  /*27c0*/  IMAD.X R7, RZ, RZ, R12, P4 ;  /* 0x000000ffff077224 */ /* 0x000fe200020e060c */
[----:B------:R-:W-:Y:S06]  /*27d0*/  @!P6 BAR.SYNC.DEFER_BLOCKING 0x9, 0x100 ;  /* 0x024400000000eb1d */ /* 0x000fec0000010000 */
.L_x_6094:
[----:B------:R-:W2:Y:S01]  /*27e0*/  LDL R0, [R1+0x60] ;  /* 0x0000600001007983 */ /* 0x000ea20000100800 */
[----:B------:R-:W0:Y:S03]  /*27f0*/  LDC R80, c[0x0][0x3d4] ;  /* 0x0000f500ff507b82 */ /* 0x000e260000000800 */
[----:B---34-:R-:W3:Y:S01]  /*2800*/  LDL.LU R46, [R1] ;  /* 0x00000000012e7983 */ /* 0x018ee20000300800 */
[----:B------:R-:W-:Y:S01]  /*2810*/  VIADD R24, R24, 0xffffffff ;  /* 0xffffffff18187836 */ /* 0x000fe20000000000 */
[----:B------:R-:W-:Y:S05]  /*2820*/  YIELD ;  /* 0x0000000000007946 */ /* 0x000fea0003800000 */
[----:B------:R-:W-:Y:S01]  /*2830*/  ISETP.GT.AND P3, PT, R24, R129, PT ;  /* 0x000000811800720c */ /* 0x000fe20003f64270 */
[----:B------:R-:W-:Y:S01]  /*2840*/  BSSY B0, `(.L_x_5971) ;  /* 0x000089d000007945 */ /* 0x000fe20003800000 */
[----:B0-----:R-:W-:Y:S01]  /*2850*/  ISETP.GE.AND P2, PT, R80, 0x1, PT ;  /* 0x000000015000780c */ /* 0x001fe20003f46270 */
[----:B--2---:R-:W-:Y:S01]  /*2860*/  IMAD R5, R220, 0x5800, R0 ;  /* 0x00005800dc057824 */ /* 0x004fe200078e0200 */
[----:B---3--:R-:W-:-:S03]  /*2870*/  LOP3.LUT R46, R46, 0xffffffef, RZ, 0xc0, !PT ;  /* 0xffffffef2e2e7812 */ /* 0x008fc600078ec0ff */
[----:B------:R-:W-:-:S06]  /*2880*/  IMAD R5, R5, 0x2, R2 ;  /* 0x0000000205057824 */ /* 0x000fcc00078e0202 */
[----:B------:R-:W-:-:S05]  /*2890*/  @P3 LOP3.LUT R46, R46, 0x10, RZ, 0xfc, !PT ;  /* 0x000000102e2e3812 */ /* 0x000fca00078efcff */
[----:B------:R0:W-:Y:S01]  /*28a0*/  STL [R1], R46 ;  /* 0x0000002e01007387 */ /* 0x0001e20000100800 */
[----:B-1----:R-:W-:Y:S05]  /*28b0*/  @!P2 BRA `(.L_x_5972) ;  /* 0x000000800008a947 */ /* 0x002fea0003800000 */
[----:B------:R-:W-:Y:S01]  /*28c0*/  ULDC.U8 UR4, c[0x0][0x3f0] ;  /* 0x0000fc0000047ab9 */ /* 0x000fe20000000000 */
[----:B------:R-:W-:Y:S01]  /*28d0*/  SHF.R.S32.HI R3, RZ, 0x1f, R24 ;  /* 0x0000001fff037819 */ /* 0x000fe20000011418 */
[-C--:B------:R-:W-:Y:S01]  /*28e0*/  IMAD R4, R143, R24.reuse, RZ ;  /* 0x000000188f047224 */ /* 0x080fe200078e02ff */
[----:B------:R-:W-:Y:S01]  /*28f0*/  ISETP.NE.AND P2, PT, RZ, UR4, PT ;  /* 0x00000004ff007c0c */ /* 0x000fe2000bf45270 */
[-C--:B------:R-:W-:Y:S02]  /*2900*/  IMAD R0, R39, R24.reuse, RZ ;  /* 0x0000001827007224 */ /* 0x080fe400078e02ff */
[----:B------:R-:W-:Y:S02]  /*2910*/  IMAD R40, R142, R24, RZ ;  /* 0x000000188e287224 */ /* 0x000fe400078e02ff */
[----:B------:R-:W-:Y:S02]  /*2920*/  IMAD R43, R3, R106, R4 ;  /* 0x0000006a032b7224 */ /* 0x000fe400078e0204 */
[----:B------:R-:W-:-:S02]  /*2930*/  IMAD R4, R24, -0xb0, R25 ;  /* 0xffffff5018047824 */ /* 0x000fc400078e0219 */
[----:B------:R-:W-:-:S03]  /*2940*/  IMAD.WIDE.U32 R92, R106, R24, RZ ;  /* 0x000000186a5c7225 */ /* 0x000fc600078e00ff */
[----:B------:R-:W-:Y:S01]  /*2950*/  VIMNMX R4, R4, 0xb0, PT ;  /* 0x000000b004047848 */ /* 0x000fe20003fe0100 */
[C---:B------:R-:W-:Y:S02]  /*2960*/  IMAD R41, R3.reuse, R158, R0 ;  /* 0x0000009e03297224 */ /* 0x040fe400078e0200 */
[----:B------:R-:W-:Y:S01]  /*2970*/  IMAD R45, R3, R112, R40 ;  /* 0x00000070032d7224 */ /* 0x000fe200078e0228 */
[----:B------:R-:W-:Y:S01]  /*2980*/  IADD3 R3, R93, R43, RZ ;  /* 0x0000002b5d037210 */ /* 0x000fe20007ffe0ff */
        /* <DEDUP_REMOVED lines=11> */
[----:B------:R-:W-:-:S03]  /*2a40*/  CS2R R152, SRZ ;  /* 0x0000000000987805 */ /* 0x000fc6000001ff00 */
[----:B------:R-:W-:Y:S05]  /*2a50*/  @P3 BRA `(.L_x_5975) ;  /* 0x0000000000543947 */ /* 0x000fea0003800000 */
        /* <DEDUP_REMOVED lines=21> */
.L_x_5975:
[----:B------:R-:W-:Y:S05]  /*2bb0*/  BSYNC B1 ;  /* 0x0000000000017941 */ /* 0x000fea0003800000 */
.L_x_5974:
[----:B------:R-:W-:Y:S01]  /*2bc0*/  ISETP.GE.AND P4, PT, R223, R4, PT ;  /* 0x00000004df00720c */ /* 0x000fe20003f86270 */
[----:B-1---5:R-:W-:Y:S01]  /*2bd0*/  IMAD.MOV.U32 R41, RZ, RZ, R87 ;  /* 0x000000ffff297224 */ /* 0x022fe200078e0057 */
[----:B------:R-:W-:Y:S01]  /*2be0*/  MOV R40, R86 ;  /* 0x0000005600287202 */ /* 0x000fe20000000f00 */
[----:B------:R-:W-:Y:S01]  /*2bf0*/  IMAD.MOV.U32 R42, RZ, RZ, R134 ;  /* 0x000000ffff2a7224 */ /* 0x000fe200078e0086 */
        /* <DEDUP_REMOVED lines=10> */
[----:B------:R-:W-:Y:S02]  /*2ca0*/  CS2R R78, SRZ ;  /* 0x00000000004e7805 */ /* 0x000fe4000001ff00 */
[----:B------:R-:W-:Y:S02]  /*2cb0*/  CS2R R84, SRZ ;  /* 0x0000000000547805 */ /* 0x000fe4000001ff00 */
[----:B------:R-:W-:Y:S02]  /*2cc0*/  PRMT R179, R42, 0x7610, R179 ;  /* 0x000076102ab37816 */ /* 0x000fe400000000b3 */
[----:B------:R-:W-:Y:S01]  /*2cd0*/  PRMT R189, R43, 0x7610, R189 ;  /* 0x000076102bbd7816 */ /* 0x000fe200000000bd */
        /* <DEDUP_REMOVED lines=22> */
.L_x_5977:
[----:B------:R-:W-:Y:S05]  /*2e40*/  BSYNC B1 ;  /* 0x0000000000017941 */ /* 0x000fea0003800000 */
.L_x_5976:
[----:B------:R-:W-:Y:S01]  /*2e50*/  ISETP.GE.AND P2, PT, R222, R4, PT ;  /* 0x00000004de00720c */ /* 0x000fe20003f46270 */
[----:B-1---5:R-:W-:Y:S01]  /*2e60*/  IMAD.MOV.U32 R40, RZ, RZ, R76 ;  /* 0x000000ffff287224 */ /* 0x022fe200078e004c */
[----:B------:R-:W-:Y:S01]  /*2e70*/  MOV R45, R46 ;  /* 0x0000002e002d7202 */ /* 0x000fe20000000f00 */
[----:B------:R-:W-:Y:S01]  /*2e80*/  IMAD.MOV.U32 R41, RZ, RZ, R77 ;  /* 0x000000ffff297224 */ /* 0x000fe200078e004d */
[----:B------:R-:W-:Y:S01]  /*2e90*/  MOV R43, R83 ;  /* 0x00000053002b7202 */ /* 0x000fe20000000f00 */
[----:B------:R-:W-:Y:S01]  /*2ea0*/  IMAD.MOV.U32 R42, RZ, RZ, R82 ;  /* 0x000000ffff2a7224 */ /* 0x000fe200078e0052 */
[----:B------:R-:W-:Y:S01]  /*2eb0*/  LOP3.LUT R45, R45, 0xfffffffb, RZ, 0xc0, !PT ;  /* 0xfffffffb2d2d7812 */ /* 0x000fe200078ec0ff */
[----:B------:R-:W-:Y:S01]  /*2ec0*/  BSSY B1, `(.L_x_5978) ;  /* 0x0000026000017945 */ /* 0x000fe20003800000 */
[----:B------:R-:W-:Y:S01]  /*2ed0*/  PRMT R182, R41, 0x5410, R40 ;  /* 0x0000541029b67816 */ /* 0x000fe20000000028 */
[----:B------:R-:W-:Y:S01]  /*2ee0*/  IMAD.MOV.U32 R40, RZ, RZ, R78 ;  /* 0x000000ffff287224 */ /* 0x000fe200078e004e */
[----:B------:R-:W-:Y:S01]  /*2ef0*/  PRMT R184, R43, 0x5410, R42 ;  /* 0x000054102bb87816 */ /* 0x000fe2000000002a */
[----:B------:R-:W-:Y:S01]  /*2f00*/  IMAD.MOV.U32 R41, RZ, RZ, R79 ;  /* 0x000000ffff297224 */ /* 0x000fe200078e004f */
[----:B------:R-:W-:Y:S01]  /*2f10*/  MOV R43, R85 ;  /* 0x00000055002b7202 */ /* 0x000fe20000000f00 */
[----:B------:R-:W-:Y:S01]  /*2f20*/  IMAD.MOV.U32 R42, RZ, RZ, R84 ;  /* 0x000000ffff2a7224 */ /* 0x000fe200078e0054 */
[----:B------:R-:W-:-:S02]  /*2f30*/  @P2 LOP3.LUT R45, R45, 0x4, RZ, 0xfc, !PT ;  /* 0x000000042d2d2812 */ /* 0x000fc400078efcff */
[----:B------:R-:W-:Y:S02]  /*2f40*/  CS2R R60, SRZ ;  /* 0x00000000003c7805 */ /* 0x000fe4000001ff00 */
[----:B------:R-:W-:Y:S02]  /*2f50*/  PRMT R183, R41, 0x5410, R40 ;  /* 0x0000541029b77816 */ /* 0x000fe40000000028 */
[----:B------:R-:W-:Y:S02]  /*2f60*/  CS2R R68, SRZ ;  /* 0x0000000000447805 */ /* 0x000fe4000001ff00 */
[----:B------:R-:W-:Y:S01]  /*2f70*/  PRMT R185, R42, 0x5410, R43 ;  /* 0x000054102ab97816 */ /* 0x000fe2000000002b */
[----:B------:R1:W-:Y:S01]  /*2f80*/  STL [R1], R45 ;  /* 0x0000002d01007387 */ /* 0x0003e20000100800 */
[----:B------:R-:W-:Y:S02]  /*2f90*/  CS2R R72, SRZ ;  /* 0x0000000000487805 */ /* 0x000fe4000001ff00 */
[----:B------:R-:W-:-:S02]  /*2fa0*/  CS2R R70, SRZ ;  /* 0x0000000000467805 */ /* 0x000fc4000001ff00 */
[----:B------:R-:W-:Y:S01]  /*2fb0*/  CS2R R74, SRZ ;  /* 0x00000000004a7805 */ /* 0x000fe2000001ff00 */
        /* <DEDUP_REMOVED lines=22> */
.L_x_5979:
[----:B------:R-:W-:Y:S05]  /*3120*/  BSYNC B1 ;  /* 0x0000000000017941 */ /* 0x000fea0003800000 */
.L_x_5978:
[----:B------:R-:W-:Y:S01]  /*3130*/  ISETP.GE.AND P2, PT, R224, R4, PT ;  /* 0x00000004e000720c */ /* 0x000fe20003f46270 */
[----:B------:R-:W-:Y:S01]  /*3140*/  IMAD.MOV.U32 R47, RZ, RZ, R45 ;  /* 0x000000ffff2f7224 */ /* 0x000fe200078e002d */
[----:B--2--5:R-:W-:Y:S01]  /*3150*/  MOV R42, R72 ;  /* 0x00000048002a7202 */ /* 0x024fe20000000f00 */
[----:B------:R-:W-:Y:S01]  /*3160*/  IMAD.MOV.U32 R40, RZ, RZ, R68 ;  /* 0x000000ffff287224 */ /* 0x000fe200078e0044 */
[----:B------:R-:W-:Y:S01]  /*3170*/  BSSY B1, `(.L_x_5980) ;  /* 0x0000031000017945 */ /* 0x000fe20003800000 */
[----:B------:R-:W-:Y:S01]  /*3180*/  IMAD.MOV.U32 R41, RZ, RZ, R69 ;  /* 0x000000ffff297224 */ /* 0x000fe200078e0045 */
[----:B------:R-:W-:Y:S01]  /*3190*/  LOP3.LUT R47, R47, 0xfffffff7, RZ, 0xc0, !PT ;  /* 0xfffffff72f2f7812 */ /* 0x000fe200078ec0ff */
[----:B------:R-:W-:Y:S01]  /*31a0*/  IMAD.MOV.U32 R43, RZ, RZ, R73 ;  /* 0x000000ffff2b7224 */ /* 0x000fe200078e0049 */
[----:B------:R-:W-:Y:S02]  /*31b0*/  CS2R R64, SRZ ;  /* 0x0000000000407805 */ /* 0x000fe4000001ff00 */
[----:B------:R-:W-:-:S02]  /*31c0*/  CS2R R62, SRZ ;  /* 0x00000000003e7805 */ /* 0x000fc4000001ff00 */
[----:B------:R-:W-:Y:S01]  /*31d0*/  PRMT R81, R41, 0x5410, R40 ;  /* 0x0000541029517816 */ /* 0x000fe20000000028 */
[----:B------:R-:W-:Y:S01]  /*31e0*/  IMAD.MOV.U32 R40, RZ, RZ, R70 ;  /* 0x000000ffff287224 */ /* 0x000fe200078e0046 */
[----:B------:R-:W-:Y:S01]  /*31f0*/  PRMT R166, R43, 0x5410, R42 ;  /* 0x000054102ba67816 */ /* 0x000fe2000000002a */
[----:B------:R-:W-:Y:S01]  /*3200*/  IMAD.MOV.U32 R41, RZ, RZ, R71 ;  /* 0x000000ffff297224 */ /* 0x000fe200078e0047 */
[----:B------:R-:W-:Y:S01]  /*3210*/  @P2 LOP3.LUT R47, R47, 0x8, RZ, 0xfc, !PT ;  /* 0x000000082f2f2812 */ /* 0x000fe200078efcff */
[----:B------:R-:W-:Y:S01]  /*3220*/  IMAD.MOV.U32 R43, RZ, RZ, R75 ;  /* 0x000000ffff2b7224 */ /* 0x000fe200078e004b */
[----:B------:R-:W-:Y:S02]  /*3230*/  MOV R42, R74 ;  /* 0x0000004a002a7202 */ /* 0x000fe40000000f00 */
[----:B------:R-:W-:Y:S02]  /*3240*/  CS2R R66, SRZ ;  /* 0x0000000000427805 */ /* 0x000fe4000001ff00 */
[----:B------:R-:W-:Y:S01]  /*3250*/  PRMT R89, R40, 0x5410, R41 ;  /* 0x0000541028597816 */ /* 0x000fe20000000029 */
[----:B------:R2:W-:Y:S01]  /*3260*/  STL [R1], R47 ;  /* 0x0000002f01007387 */ /* 0x0005e20000100800 */
[----:B------:R-:W-:Y:S01]  /*3270*/  PRMT R165, R43, 0x5410, R42 ;  /* 0x000054102ba57816 */ /* 0x000fe2000000002a */
[----:B------:R-:W-:Y:S06]  /*3280*/  @P2 BRA `(.L_x_5981) ;  /* 0x00000000007c2947 */ /* 0x000fec0003800000 */
[----:B------:R-:W3:Y:S01]  /*3290*/  LDC.64 R40, c[0x0][0x3d8] ;  /* 0x0000f600ff287b82 */ /* 0x000ee20000000a00 */
[----:B------:R-:W-:Y:S01]  /*32a0*/  IMAD.MOV.U32 R42, RZ, RZ, R92 ;  /* 0x000000ffff2a7224 */ /* 0x000fe200078e005c */
[----:B------:R-:W-:Y:S01]  /*32b0*/  ULDC.64 UR4, c[0x0][0x3c8] ;  /* 0x0000f20000047ab9 */ /* 0x000fe20000000a00 */
[----:B------:R-:W-:Y:S01]  /*32c0*/  IMAD.MOV.U32 R43, RZ, RZ, R3 ;  /* 0x000000ffff2b7224 */ /* 0x000fe200078e0003 */
[----:B------:R-:W-:Y:S02]  /*32d0*/  CS2R R64, SRZ ;  /* 0x0000000000407805 */ /* 0x000fe4000001ff00 */
[----:B------:R-:W-:Y:S01]  /*32e0*/  CS2R R66, SRZ ;  /* 0x0000000000427805 */ /* 0x000fe2000001ff00 */
[----:B------:R-:W-:Y:S01]  /*32f0*/  ULDC.64 UR6, c[0x0][0x208] ;  /* 0x0000820000067ab9 */ /* 0x000fe20000000a00 */
[----:B---3--:R-:W-:-:S04]  /*3300*/  IMAD.WIDE.U32 R42, R40, 0x60, R42 ;  /* 0x00000060282a7825 */ /* 0x008fc800078e002a */
[----:B------:R-:W-:Y:S01]  /*3310*/  IMAD R41, R41, 0x60, RZ ;  /* 0x0000006029297824 */ /* 0x000fe200078e02ff */
[----:B-1----:R-:W-:Y:S02]  /*3320*/  IADD3 R45, P2, R102, R42, RZ ;  /* 0x0000002a662d7210 */ /* 0x002fe40007f5e0ff */
[----:B------:R-:W-:Y:S02]  /*3330*/  MOV R42, R90 ;  /* 0x0000005a002a7202 */ /* 0x000fe40000000f00 */
[----:B0-----:R-:W-:Y:S01]  /*3340*/  IADD3.X R46, R28, R43, R41, P2, !PT ;  /* 0x0000002b1c2e7210 */ /* 0x001fe200017fe429 */
[----:B------:R-:W-:Y:S01]  /*3350*/  IMAD.MOV.U32 R43, RZ, RZ, R0 ;  /* 0x000000ffff2b7224 */ /* 0x000fe200078e0000 */
[----:B------:R-:W0:Y:S02]  /*3360*/  LDC.64 R40, c[0x0][0x3e8] ;  /* 0x0000fa00ff287b82 */ /* 0x000e240000000a00 */
[----:B0-----:R-:W-:-:S04]  /*3370*/  IMAD.WIDE.U32 R42, R40, 0x60, R42 ;  /* 0x00000060282a7825 */ /* 0x001fc800078e002a */
[----:B------:R-:W-:Y:S01]  /*3380*/  IMAD R41, R41, 0x60, RZ ;  /* 0x0000006029297824 */ /* 0x000fe200078e02ff */
[----:B------:R-:W-:-:S04]  /*3390*/  IADD3 R44, P2, R108, R42, RZ ;  /* 0x0000002a6c2c7210 */ /* 0x000fc80007f5e0ff */
[----:B------:R-:W-:Y:S02]  /*33a0*/  IADD3.X R43, R26, R43, R41, P2, !PT ;  /* 0x0000002b1a2b7210 */ /* 0x000fe400017fe429 */
        /* <DEDUP_REMOVED lines=13> */
.L_x_5981:
[----:B------:R-:W-:Y:S05]  /*3480*/  BSYNC B1 ;  /* 0x0000000000017941 */ /* 0x000fea0003800000 */
.L_x_5980:
[----:B------:R-:W-:Y:S01]  /*3490*/  ISETP.GE.AND P2, PT, R225, R4, PT ;  /* 0x00000004e100720c */ /* 0x000fe20003f46270 */
[----:B------:R-:W-:Y:S01]  /*34a0*/  IMAD.MOV.U32 R169, RZ, RZ, R47 ;  /* 0x000000ffffa97224 */ /* 0x000fe200078e002f */
[----:B---3-5:R-:W-:Y:S01]  /*34b0*/  MOV R41, R61 ;  /* 0x0000003d00297202 */ /* 0x028fe20000000f00 */
[----:B------:R-:W-:Y:S01]  /*34c0*/  IMAD.MOV.U32 R40, RZ, RZ, R60 ;  /* 0x000000ffff287224 */ /* 0x000fe200078e003c */
[----:B------:R-:W-:Y:S01]  /*34d0*/  BSSY B1, `(.L_x_5982) ;  /* 0x000002c000017945 */ /* 0x000fe20003800000 */
[----:B------:R-:W-:Y:S01]  /*34e0*/  IMAD.MOV.U32 R42, RZ, RZ, R64 ;  /* 0x000000ffff2a7224 */ /* 0x000fe200078e0040 */
[----:B------:R-:W-:Y:S01]  /*34f0*/  LOP3.LUT R169, R169, 0xfffffffd, RZ, 0xc0, !PT ;  /* 0xfffffffda9a97812 */ /* 0x000fe200078ec0ff */
[----:B------:R-:W-:Y:S01]  /*3500*/  IMAD.MOV.U32 R43, RZ, RZ, R65 ;  /* 0x000000ffff2b7224 */ /* 0x000fe200078e0041 */
[----:B------:R-:W-:Y:S01]  /*3510*/  PRMT R164, R41, 0x5410, R40 ;  /* 0x0000541029a47816 */ /* 0x000fe20000000028 */
[----:B------:R-:W-:Y:S01]  /*3520*/  IMAD.MOV.U32 R40, RZ, RZ, R62 ;  /* 0x000000ffff287224 */ /* 0x000fe200078e003e */
[----:B------:R-:W-:-:S02]  /*3530*/  MOV R41, R63 ;  /* 0x0000003f00297202 */ /* 0x000fc40000000f00 */
[----:B-1----:R-:W-:Y:S02]  /*3540*/  CS2R R44, SRZ ;  /* 0x00000000002c7805 */ /* 0x002fe4000001ff00 */
[----:B------:R-:W-:Y:S01]  /*3550*/  PRMT R168, R43, 0x5410, R42 ;  /* 0x000054102ba87816 */ /* 0x000fe2000000002a */
[----:B------:R-:W-:Y:S01]  /*3560*/  IMAD.MOV.U32 R42, RZ, RZ, R66 ;  /* 0x000000ffff2a7224 */ /* 0x000fe200078e0042 */
[----:B------:R-:W-:Y:S01]  /*3570*/  @P2 LOP3.LUT R169, R169, 0x2, RZ, 0xfc, !PT ;  /* 0x00000002a9a92812 */ /* 0x000fe200078efcff */
[----:B------:R-:W-:Y:S01]  /*3580*/  IMAD.MOV.U32 R43, RZ, RZ, R67 ;  /* 0x000000ffff2b7224 */ /* 0x000fe200078e0043 */
[----:B------:R-:W-:Y:S02]  /*3590*/  PRMT R163, R41, 0x5410, R40 ;  /* 0x0000541029a37816 */ /* 0x000fe40000000028 */
[----:B------:R-:W-:Y:S02]  /*35a0*/  CS2R R52, SRZ ;  /* 0x0000000000347805 */ /* 0x000fe4000001ff00 */
[----:B------:R-:W-:Y:S01]  /*35b0*/  CS2R R56, SRZ ;  /* 0x0000000000387805 */ /* 0x000fe2000001ff00 */
[----:B------:R1:W-:Y:S01]  /*35c0*/  STL [R1], R169 ;  /* 0x000000a901007387 */ /* 0x0003e20000100800 */
[----:B------:R-:W-:-:S02]  /*35d0*/  PRMT R167, R43, 0x5410, R42 ;  /* 0x000054102ba77816 */ /* 0x000fc4000000002a */
[----:B------:R-:W-:Y:S02]  /*35e0*/  CS2R R54, SRZ ;  /* 0x0000000000367805 */ /* 0x000fe4000001ff00 */
[----:B------:R-:W-:Y:S02]  /*35f0*/  CS2R R58, SRZ ;  /* 0x00000000003a7805 */ /* 0x000fe4000001ff00 */
[----:B------:R-:W-:Y:S02]  /*3600*/  CS2R R48, SRZ ;  /* 0x0000000000307805 */ /* 0x000fe4000001ff00 */
[----:B0-2---:R-:W-:Y:S02]  /*3610*/  CS2R R46, SRZ ;  /* 0x00000000002e7805 */ /* 0x005fe4000001ff00 */
[----:B------:R-:W-:Y:S01]  /*3620*/  CS2R R50, SRZ ;  /* 0x0000000000327805 */ /* 0x000fe2000001ff00 */
[----:B-1----:R-:W-:Y:S06]  /*3630*/  @P2 BRA `(.L_x_5983) ;  /* 0x0000000000542947 */ /* 0x002fec0003800000 */
        /* <DEDUP_REMOVED lines=21> */
.L_x_5983:
[----:B------:R-:W-:Y:S05]  /*3790*/  BSYNC B1 ;  /* 0x0000000000017941 */ /* 0x000fea0003800000 */
.L_x_5982:
[----:B------:R-:W-:Y:S01]  /*37a0*/  ISETP.GE.AND P5, PT, R226, R4, PT ;  /* 0x00000004e200720c */ /* 0x000fe20003fa6270 */
[----:B------:R-:W-:-:S12]  /*37b0*/  BSSY B1, `(.L_x_5984) ;  /* 0x000001f000017945 */ /* 0x000fd80003800000 */
[----:B------:R-:W-:Y:S05]  /*37c0*/  @P5 BRA `(.L_x_5985) ;  /* 0x0000000000745947 */ /* 0x000fea0003800000 */
[----:B0-----:R-:W0:Y:S01]  /*37d0*/  LDC.64 R40, c[0x0][0x3d8] ;  /* 0x0000f600ff287b82 */ /* 0x001e220000000a00 */
[----:B------:R-:W-:Y:S01]  /*37e0*/  IMAD.MOV.U32 R93, RZ, RZ, R3 ;  /* 0x000000ffff5d7224 */ /* 0x000fe200078e0003 */
[----:B------:R-:W-:Y:S01]  /*37f0*/  MOV R91, R0 ;  /* 0x00000000005b7202 */ /* 0x000fe20000000f00 */
[----:B------:R-:W-:Y:S01]  /*3800*/  ULDC.64 UR4, c[0x0][0x3c8] ;  /* 0x0000f20000047ab9 */ /* 0x000fe20000000a00 */
[----:B------:R-:W-:Y:S02]  /*3810*/  CS2R R48, SRZ ;  /* 0x0000000000307805 */ /* 0x000fe4000001ff00 */
[----:B------:R-:W-:Y:S01]  /*3820*/  CS2R R50, SRZ ;  /* 0x0000000000327805 */ /* 0x000fe2000001ff00 */
[----:B------:R-:W-:Y:S01]  /*3830*/  ULDC.64 UR6, c[0x0][0x208] ;  /* 0x0000820000067ab9 */ /* 0x000fe20000000a00 */
[----:B0-----:R-:W-:-:S04]  /*3840*/  IMAD.WIDE.U32 R92, R40, 0xa0, R92 ;  /* 0x000000a0285c7825 */ /* 0x001fc800078e005c */
[----:B------:R-:W-:Y:S01]  /*3850*/  IMAD R41, R41, 0xa0, RZ ;  /* 0x000000a029297824 */ /* 0x000fe200078e02ff */
[----:B------:R-:W-:-:S04]  /*3860*/  IADD3 R3, P2, R102, R92, RZ ;  /* 0x0000005c66037210 */ /* 0x000fc80007f5e0ff */
[----:B------:R-:W-:Y:S02]  /*3870*/  IADD3.X R92, R28, R93, R41, P2, !PT ;  /* 0x0000005d1c5c7210 */ /* 0x000fe400017fe429 */
        /* <DEDUP_REMOVED lines=18> */
.L_x_5985:
[----:B------:R-:W-:Y:S05]  /*39a0*/  BSYNC B1 ;  /* 0x0000000000017941 */ /* 0x000fea0003800000 */
.L_x_5984:
[----:B------:R-:W-:Y:S01]  /*39b0*/  ULOP3.LUT UR4, UR60, 0x1, URZ, 0xfc, !UPT ;  /* 0x000000013c047892 */ /* 0x000fe2000f8efc3f */
[----:B-----5:R-:W-:Y:S01]  /*39c0*/  IMAD.MOV.U32 R0, RZ, RZ, R52 ;  /* 0x000000ffff007224 */ /* 0x020fe200078e0034 */
[----:B01----:R-:W-:Y:S01]  /*39d0*/  MOV R41, R57 ;  /* 0x0000003900297202 */ /* 0x003fe20000000f00 */
[----:B------:R-:W-:Y:S01]  /*39e0*/  IMAD.MOV.U32 R3, RZ, RZ, R53 ;  /* 0x000000ffff037224 */ /* 0x000fe200078e0035 */
[----:B------:R-:W-:Y:S01]  /*39f0*/  UISETP.NE.AND UP0, UPT, UR4, 0x3, UPT ;  /* 0x000000030400788c */ /* 0x000fe2000bf05270 */
[----:B------:R-:W-:-:S03]  /*3a00*/  IMAD.MOV.U32 R40, RZ, RZ, R56 ;  /* 0x000000ffff287224 */ /* 0x000fc600078e0038 */
        /* <DEDUP_REMOVED lines=23> */
.L_x_5986:
[----:B------:R-:W-:Y:S01]  /*3b80*/  IMAD R3, R220, 0x8, R2 ;  /* 0x00000008dc037824 */ /* 0x000fe200078e0202 */
[----:B------:R-:W-:Y:S01]  /*3b90*/  SHF.L.U32 R0, R229, 0x1f, RZ ;  /* 0x0000001fe5007819 */ /* 0x000fe200000006ff */
[----:B------:R-:W-:Y:S03]  /*3ba0*/  BSSY B1, `(.L_x_5987) ;  /* 0x0000003000017945 */ /* 0x000fe60003800000 */
[----:B------:R-:W0:Y:S02]  /*3bb0*/  SYNCS.PHASECHK.TRANS64.TRYWAIT P6, [R3+URZ+0x34890], R0 ;  /* 0x03489000030075a7 */ /* 0x000e2400080c017f */
[----:B0-----:R-:W-:Y:S05]  /*3bc0*/  @!P6 BRA `(.L_x_5988) ;  /* 0x00000214009ce947 */ /* 0x001fea0003800000 */
.L_x_6286:
[----:B------:R-:W-:Y:S05]  /*3bd0*/  BSYNC B1 ;  /* 0x0000000000017941 */ /* 0x000fea0003800000 */
.L_x_5987:
[----:B------:R-:W-:Y:S04]  /*3be0*/  BSSY B1, `(.L_x_5989) ;  /* 0x0000074000017945 */ /* 0x000fe80003800000 */
[----:B------:R-:W-:Y:S05]  /*3bf0*/  @P3 BRA `(.L_x_5990) ;  /* 0x0000000400c83947 */ /* 0x000fea0003800000 */
[----:B------:R-:W-:Y:S01]  /*3c00*/  IADD3 R173, P3, R118, R132, RZ ;  /* 0x0000008476ad7210 */ /* 0x000fe20007f7e0ff */
[----:B------:R-:W-:Y:S04]  /*3c10*/  BSSY B2, `(.L_x_5991) ;  /* 0x000003b000027945 */ /* 0x000fe80003800000 */
[----:B------:R-:W-:Y:S01]  /*3c20*/  IMAD.X R174, R88, 0x1, R124, P3 ;  /* 0x0000000158ae7824 */ /* 0x000fe200018e067c */
[----:B------:R-:W-:Y:S07]  /*3c30*/  @P0 BRA `(.L_x_5992) ;  /* 0x0000000000e00947 */ /* 0x000fee0003800000 */
[----:B------:R1:W2:Y:S01]  /*3c40*/  LDS.128 R40, [R5+0x1e400] ;  /* 0x01e4000005287984 */ /* 0x0002a20000000c00 */
[----:B------:R-:W-:Y:S01]  /*3c50*/  IADD3 R91, P3, R173, R98, RZ ;  /* 0x00000062ad5b7210 */ /* 0x000fe20007f7e0ff */
[----:B------:R-:W-:Y:S04]  /*3c60*/  BSSY B3, `(.L_x_5993) ;  /* 0x0000030000037945 */ /* 0x000fe80003800000 */
[----:B------:R-:W-:Y:S01]  /*3c70*/  IMAD.X R176, R174, 0x1, R15, P3 ;  /* 0x00000001aeb07824 */ /* 0x000fe200018e060f */
[----:B------:R-:W-:-:S13]  /*3c80*/  ISETP.GE.AND P3, PT, R18, R80, PT ;  /* 0x000000501200720c */ /* 0x000fda0003f66270 */
[----:B-1----:R-:W-:Y:S05]  /*3c90*/  @P3 BRA `(.L_x_5994) ;  /* 0x0000000000b03947 */ /* 0x002fea0003800000 */
[----:B------:R-:W-:Y:S01]  /*3ca0*/  SHF.R.U64 R152, R152, 0x10, R153 ;  /* 0x0000001098987819 */ /* 0x000fe20000001299 */
[----:B------:R-:W-:Y:S01]  /*3cb0*/  HADD2.F32 R179, -RZ, R179.H0_H0 ;  /* 0x200000b3ffb37230 */ /* 0x000fe20000004100 */
[----:B--2---:R-:W-:Y:S02]  /*3cc0*/  MOV R175, R41 ;  /* 0x0000002900af7202 */ /* 0x004fe40000000f00 */
[--C-:B------:R-:W-:Y:S01]  /*3cd0*/  SHF.R.U64 R90, R134, 0x10, R135.reuse ;  /* 0x00000010865a7819 */ /* 0x100fe20000001287 */
[----:B------:R-:W-:Y:S01]  /*3ce0*/  HADD2.F32 R152, -RZ, R152.H0_H0 ;  /* 0x20000098ff987230 */ /* 0x000fe20000004100 */
[----:B------:R-:W-:Y:S01]  /*3cf0*/  SHF.R.U32.HI R135, RZ, 0x10, R135 ;  /* 0x00000010ff877819 */ /* 0x000fe20000011687 */
[--C-:B------:R-:W-:Y:S02]  /*3d00*/  HADD2.F32 R41, -RZ, R175.reuse.H1_H1 ;  /* 0x300000afff297230 */ /* 0x100fe40000004100 */
[----:B------:R-:W-:Y:S02]  /*3d10*/  HADD2.F32 R175, -RZ, R175.H0_H0 ;  /* 0x200000afffaf7230 */ /* 0x000fe40000004100 */
[----:B------:R-:W-:-:S02]  /*3d20*/  HADD2.F32 R90, -RZ, R90.H0_H0 ;  /* 0x2000005aff5a7230 */ /* 0x000fc40000004100 */
[-C--:B------:R-:W-:Y:S01]  /*3d30*/  FMUL.FTZ R134, R41, R152.reuse ;  /* 0x0000009829867220 */ /* 0x080fe20000410000 */
[----:B------:R-:W-:-:S03]  /*3d40*/  FMUL.FTZ R152, R175, R152 ;  /* 0x00000098af987220 */ /* 0x000fc60000410000 */
[-C--:B------:R-:W-:Y:S01]  /*3d50*/  FFMA.FTZ R134, R175, R90.reuse, -R134 ;  /* 0x0000005aaf867223 */ /* 0x080fe20000010886 */
[----:B------:R-:W-:Y:S02]  /*3d60*/  HADD2.F32 R175, -RZ, R187.H0_H0 ;  /* 0x200000bbffaf7230 */ /* 0x000fe40000004100 */
[----:B------:R-:W-:Y:S01]  /*3d70*/  FFMA.FTZ R41, R41, R90, R152 ;  /* 0x0000005a29297223 */ /* 0x000fe20000010098 */
[----:B------:R-:W-:Y:S01]  /*3d80*/  SHF.R.U32.HI R152, RZ, 0x10, R153 ;  /* 0x00000010ff987819 */ /* 0x000fe20000011699 */
[----:B------:R-:W-:Y:S02]  /*3d90*/  IMAD.MOV.U32 R153, RZ, RZ, R43 ;  /* 0x000000ffff997224 */ /* 0x000fe400078e002b */
[----:B------:R-:W-:Y:S01]  /*3da0*/  IMAD.MOV.U32 R90, RZ, RZ, R40 ;  /* 0x000000ffff5a7224 */ /* 0x000fe200078e0028 */
[----:B------:R-:W-:Y:S01]  /*3db0*/  F2FP.F16.F32.PACK_AB R41, R41, R134 ;  /* 0x000000862929723e */ /* 0x000fe200000000ff */
[----:B------:R-:W-:Y:S02]  /*3dc0*/  HADD2.F32 R40, -RZ, R152.H0_H0 ;  /* 0x20000098ff287230 */ /* 0x000fe40000004100 */
[----:B------:R-:W-:-:S02]  /*3dd0*/  HADD2.F32 R43, -RZ, R153.H1_H1 ;  /* 0x30000099ff2b7230 */ /* 0x000fc40000004100 */
[----:B------:R-:W-:Y:S02]  /*3de0*/  HADD2.F32 R153, -RZ, R153.H0_H0 ;  /* 0x20000099ff997230 */ /* 0x000fe40000004100 */
[----:B------:R-:W-:Y:S02]  /*3df0*/  HADD2.F32 R152, -RZ, R135.H0_H0 ;  /* 0x20000087ff987230 */ /* 0x000fe40000004100 */
[-C--:B------:R-:W-:Y:S01]  /*3e00*/  FMUL.FTZ R178, R43, R40.reuse ;  /* 0x000000282bb27220 */ /* 0x080fe20000410000 */
[----:B------:R-:W-:-:S03]  /*3e10*/  FMUL.FTZ R180, R153, R40 ;  /* 0x0000002899b47220 */ /* 0x000fc60000410000 */
[-C--:B------:R-:W-:Y:S01]  /*3e20*/  FFMA.FTZ R40, R153, R152.reuse, -R178 ;  /* 0x0000009899287223 */ /* 0x080fe200000108b2 */
[----:B------:R-:W-:Y:S02]  /*3e30*/  IMAD.MOV.U32 R153, RZ, RZ, R42 ;  /* 0x000000ffff997224 */ /* 0x000fe400078e002a */
[----:B------:R-:W-:Y:S01]  /*3e40*/  FFMA.FTZ R43, R43, R152, R180 ;  /* 0x000000982b2b7223 */ /* 0x000fe200000100b4 */
[--C-:B------:R-:W-:Y:S02]  /*3e50*/  HADD2.F32 R42, -RZ, R90.reuse.H1_H1 ;  /* 0x3000005aff2a7230 */ /* 0x100fe40000004100 */
[----:B------:R-:W-:Y:S02]  /*3e60*/  HADD2.F32 R152, -RZ, R90.H0_H0 ;  /* 0x2000005aff987230 */ /* 0x000fe40000004100 */
[----:B------:R-:W-:Y:S02]  /*3e70*/  HADD2.F32 R90, -RZ, R153.H1_H1 ;  /* 0x30000099ff5a7230 */ /* 0x000fe40000004100 */
[-C--:B------:R-:W-:Y:S01]  /*3e80*/  FMUL.FTZ R135, R42, R179.reuse ;  /* 0x000000b32a877220 */ /* 0x080fe20000410000 */
[----:B------:R-:W-:Y:S01]  /*3e90*/  F2FP.F16.F32.PACK_AB R43, R43, R40 ;  /* 0x000000282b2b723e */ /* 0x000fe200000000ff */
[----:B------:R-:W-:-:S02]  /*3ea0*/  FMUL.FTZ R179, R152, R179 ;  /* 0x000000b398b37220 */ /* 0x000fc40000410000 */
[-C--:B------:R-:W-:Y:S01]  /*3eb0*/  FFMA.FTZ R135, R152, R175.reuse, -R135 ;  /* 0x000000af98877223 */ /* 0x080fe20000010887 */
[----:B------:R-:W-:Y:S02]  /*3ec0*/  HADD2.F32 R152, -RZ, R153.H0_H0 ;  /* 0x20000099ff987230 */ /* 0x000fe40000004100 */
[----:B------:R-:W-:Y:S01]  /*3ed0*/  FFMA.FTZ R42, R42, R175, R179 ;  /* 0x000000af2a2a7223 */ /* 0x000fe200000100b3 */
[----:B------:R-:W-:Y:S02]  /*3ee0*/  HADD2.F32 R179, -RZ, R189.H0_H0 ;  /* 0x200000bdffb37230 */ /* 0x000fe40000004100 */
[----:B------:R-:W-:Y:S02]  /*3ef0*/  HADD2.F32 R153, -RZ, R187.H1_H1 ;  /* 0x300000bbff997230 */ /* 0x000fe40000004100 */
[----:B------:R-:W-:Y:S01]  /*3f00*/  F2FP.F16.F32.PACK_AB R40, R42, R135 ;  /* 0x000000872a28723e */ /* 0x000fe200000000ff */
[-C--:B------:R-:W-:Y:S01]  /*3f10*/  FMUL.FTZ R175, R90, R179.reuse ;  /* 0x000000b35aaf7220 */ /* 0x080fe20000410000 */
[----:B------:R-:W-:-:S03]  /*3f20*/  FMUL.FTZ R179, R152, R179 ;  /* 0x000000b398b37220 */ /* 0x000fc60000410000 */
[-C--:B------:R-:W-:Y:S01]  /*3f30*/  FFMA.FTZ R175, R152, R153.reuse, -R175 ;  /* 0x0000009998af7223 */ /* 0x080fe200000108af */
[----:B------:R-:W-:-:S05]  /*3f40*/  FFMA.FTZ R90, R90, R153, R179 ;  /* 0x000000995a5a7223 */ /* 0x000fca00000100b3 */
[----:B------:R-:W-:-:S07]  /*3f50*/  F2FP.F16.F32.PACK_AB R42, R90, R175 ;  /* 0x000000af5a2a723e */ /* 0x000fce00000000ff */
.L_x_5994:
[----:B------:R-:W-:Y:S05]  /*3f60*/  BSYNC B3 ;  /* 0x0000000000037941 */ /* 0x000fea0003800000 */
.L_x_5993:
[----:B------:R-:W-:Y:S01]  /*3f70*/  ULDC.64 UR4, c[0x0][0x2d8] ;  /* 0x0000b60000047ab9 */ /* 0x000fe20000000a00 */
[----:B------:R-:W-:Y:S01]  /*3f80*/  ULDC.64 UR6, c[0x0][0x208] ;  /* 0x0000820000067ab9 */ /* 0x000fe20000000a00 */
[----:B------:R-:W-:-:S04]  /*3f90*/  LEA R90, P3, R91, UR4, 0x1 ;  /* 0x000000045b5a7c11 */ /* 0x000fc8000f8608ff */
[----:B------:R-:W-:-:S05]  /*3fa0*/  LEA.HI.X R91, R91, UR5, R176, 0x1, P3 ;  /* 0x000000055b5b7c11 */ /* 0x000fca00098f0cb0 */
[----:B--2---:R1:W-:Y:S04]  /*3fb0*/  STG.E.128 desc[UR6][R90.64], R40 ;  /* 0x000000285a007986 */ /* 0x0043e8000c101d06 */
.L_x_5992:
[----:B------:R-:W-:Y:S05]  /*3fc0*/  BSYNC B2 ;  /* 0x0000000000027941 */ /* 0x000fea0003800000 */
.L_x_5991:
[----:B------:R-:W-:Y:S05]  /*3fd0*/  @P1 BRA `(.L_x_5990) ;  /* 0x0000000000d01947 */ /* 0x000fea0003800000 */
[----:B-1----:R1:W2:Y:S01]  /*3fe0*/  LDS.128 R40, [R5+0x23c00] ;  /* 0x023c000005287984 */ /* 0x0022a20000000c00 */
[----:B------:R-:W-:Y:S01]  /*3ff0*/  IADD3 R173, P3, R173, R13, RZ ;  /* 0x0000000dadad7210 */ /* 0x000fe20007f7e0ff */
[----:B------:R-:W-:Y:S03]  /*4000*/  BSSY B2, `(.L_x_5995) ;  /* 0x000002c000027945 */ /* 0x000fe60003800000 */
[----:B------:R-:W-:Y:S02]  /*4010*/  IADD3.X R174, R174, R8, RZ, P3, !PT ;  /* 0x00000008aeae7210 */ /* 0x000fe40001ffe4ff */
[----:B------:R-:W-:-:S13]  /*4020*/  ISETP.GE.AND P3, PT, R221, R80, PT ;  /* 0x00000050dd00720c */ /* 0x000fda0003f66270 */
[----:B-1----:R-:W-:Y:S05]  /*4030*/  @P3 BRA `(.L_x_5996) ;  /* 0x0000000000a03947 */ /* 0x002fea0003800000 */
[----:B------:R-:W-:Y:S01]  /*4040*/  SHF.R.U64 R90, R94, 0x10, R95 ;  /* 0x000000105e5a7819 */ /* 0x000fe2000000125f */
[--C-:B--2---:R-:W-:Y:S01]  /*4050*/  HADD2.F32 R134, -RZ, R41.reuse.H0_H0 ;  /* 0x20000029ff867230 */ /* 0x104fe20000004100 */
[----:B------:R-:W-:Y:S02]  /*4060*/  SHF.R.U64 R86, R86, 0x10, R87 ;  /* 0x0000001056567819 */ /* 0x000fe40000001257 */
[----:B------:R-:W-:Y:S01]  /*4070*/  SHF.R.U32.HI R94, RZ, 0x10, R95 ;  /* 0x00000010ff5e7819 */ /* 0x000fe2000001165f */
[----:B------:R-:W-:Y:S01]  /*4080*/  HADD2.F32 R91, -RZ, R90.H0_H0 ;  /* 0x2000005aff5b7230 */ /* 0x000fe20000004100 */
[----:B------:R-:W-:Y:S01]  /*4090*/  SHF.R.U32.HI R87, RZ, 0x10, R87 ;  /* 0x00000010ff577819 */ /* 0x000fe20000011657 */
[----:B------:R-:W-:Y:S02]  /*40a0*/  HADD2.F32 R90, -RZ, R41.H1_H1 ;  /* 0x30000029ff5a7230 */ /* 0x000fe40000004100 */
[----:B------:R-:W-:Y:S02]  /*40b0*/  HADD2.F32 R135, -RZ, R86.H0_H0 ;  /* 0x20000056ff877230 */ /* 0x000fe40000004100 */
[----:B------:R-:W-:-:S02]  /*40c0*/  HADD2.F32 R95, -RZ, R94.H0_H0 ;  /* 0x2000005eff5f7230 */ /* 0x000fc40000004100 */
[-C--:B------:R-:W-:Y:S01]  /*40d0*/  FMUL.FTZ R41, R90, R91.reuse ;  /* 0x0000005b5a297220 */ /* 0x080fe20000410000 */
[----:B------:R-:W-:Y:S02]  /*40e0*/  HADD2.F32 R94, -RZ, R43.H1_H1 ;  /* 0x3000002bff5e7230 */ /* 0x000fe40000004100 */
[C---:B------:R-:W-:Y:S01]  /*40f0*/  FMUL.FTZ R91, R134.reuse, R91 ;  /* 0x0000005b865b7220 */ /* 0x040fe20000410000 */
[----:B------:R-:W-:Y:S02]  /*4100*/  HADD2.F32 R153, -RZ, R87.H0_H0 ;  /* 0x20000057ff997230 */ /* 0x000fe40000004100 */
[----:B------:R-:W-:Y:S01]  /*4110*/  FFMA.FTZ R41, R134, R135, -R41 ;  /* 0x0000008786297223 */ /* 0x000fe20000010829 */
[----:B------:R-:W-:Y:S02]  /*4120*/  HADD2.F32 R134, -RZ, R43.H0_H0 ;  /* 0x2000002bff867230 */ /* 0x000fe40000004100 */
[----:B------:R-:W-:Y:S01]  /*4130*/  FMUL.FTZ R43, R94, R95 ;  /* 0x0000005f5e2b7220 */ /* 0x000fe20000410000 */
[----:B------:R-:W-:Y:S01]  /*4140*/  FFMA.FTZ R86, R90, R135, R91 ;  /* 0x000000875a567223 */ /* 0x000fe2000001005b */
[----:B------:R-:W-:-:S02]  /*4150*/  HADD2.F32 R87, -RZ, R188.H0_H0 ;  /* 0x200000bcff577230 */ /* 0x000fc40000004100 */
[C---:B------:R-:W-:Y:S01]  /*4160*/  FMUL.FTZ R95, R134.reuse, R95 ;  /* 0x0000005f865f7220 */ /* 0x040fe20000410000 */
[----:B------:R-:W-:Y:S02]  /*4170*/  HADD2.F32 R90, -RZ, R40.H1_H1 ;  /* 0x30000028ff5a7230 */ /* 0x000fe40000004100 */
        /* <DEDUP_REMOVED lines=8> */
[C---:B------:R-:W-:Y:S01]  /*4200*/  FMUL.FTZ R87, R134.reuse, R87 ;  /* 0x0000005786577220 */ /* 0x040fe20000410000 */
[----:B------:R-:W-:Y:S02]  /*4210*/  HADD2.F32 R153, -RZ, R42.H0_H0 ;  /* 0x2000002aff997230 */ /* 0x000fe40000004100 */
[-C--:B------:R-:W-:Y:S01]  /*4220*/  FFMA.FTZ R135, R134, R91.reuse, -R135 ;  /* 0x0000005b86877223 */ /* 0x080fe20000010887 */
[----:B------:R-:W-:Y:S02]  /*4230*/  HADD2.F32 R134, -RZ, R186.H1_H1 ;  /* 0x300000baff867230 */ /* 0x000fe40000004100 */
[-C--:B------:R-:W-:Y:S01]  /*4240*/  FMUL.FTZ R42, R95, R40.reuse ;  /* 0x000000285f2a7220 */ /* 0x080fe20000410000 */
[----:B------:R-:W-:Y:S01]  /*4250*/  FFMA.FTZ R90, R90, R91, R87 ;  /* 0x0000005b5a5a7223 */ /* 0x000fe20000010057 */
[C---:B------:R-:W-:Y:S01]  /*4260*/  FMUL.FTZ R40, R153.reuse, R40 ;  /* 0x0000002899287220 */ /* 0x040fe20000410000 */
[----:B------:R-:W-:Y:S01]  /*4270*/  F2FP.F16.F32.PACK_AB R43, R94, R43 ;  /* 0x0000002b5e2b723e */ /* 0x000fe200000000ff */
[----:B------:R-:W-:-:S02]  /*4280*/  FFMA.FTZ R42, R153, R134, -R42 ;  /* 0x00000086992a7223 */ /* 0x000fc4000001082a */
[----:B------:R-:W-:Y:S01]  /*4290*/  FFMA.FTZ R95, R95, R134, R40 ;  /* 0x000000865f5f7223 */ /* 0x000fe20000010028 */
[----:B------:R-:W-:-:S04]  /*42a0*/  F2FP.F16.F32.PACK_AB R40, R90, R135 ;  /* 0x000000875a28723e */ /* 0x000fc800000000ff */
[----:B------:R-:W-:-:S07]  /*42b0*/  F2FP.F16.F32.PACK_AB R42, R95, R42 ;  /* 0x0000002a5f2a723e */ /* 0x000fce00000000ff */
.L_x_5996:
[----:B------:R-:W-:Y:S05]  /*42c0*/  BSYNC B2 ;  /* 0x0000000000027941 */ /* 0x000fea0003800000 */
.L_x_5995:
[----:B------:R-:W-:Y:S01]  /*42d0*/  ULDC.64 UR4, c[0x0][0x2d8] ;  /* 0x0000b60000047ab9 */ /* 0x000fe20000000a00 */
[----:B------:R-:W-:Y:S01]  /*42e0*/  ULDC.64 UR6, c[0x0][0x208] ;  /* 0x0000820000067ab9 */ /* 0x000fe20000000a00 */
[----:B------:R-:W-:-:S04]  /*42f0*/  LEA R86, P3, R173, UR4, 0x1 ;  /* 0x00000004ad567c11 */ /* 0x000fc8000f8608ff */
[----:B------:R-:W-:-:S05]  /*4300*/  LEA.HI.X R87, R173, UR5, R174, 0x1, P3 ;  /* 0x00000005ad577c11 */ /* 0x000fca00098f0cae */
[----:B--2---:R2:W-:Y:S04]  /*4310*/  STG.E.128 desc[UR6][R86.64], R40 ;  /* 0x0000002856007986 */ /* 0x0045e8000c101d06 */
.L_x_5990:
[----:B------:R-:W-:Y:S05]  /*4320*/  BSYNC B1 ;  /* 0x0000000000017941 */ /* 0x000fea0003800000 */
.L_x_5989:
[----:B------:R-:W-:Y:S04]  /*4330*/  BSSY B1, `(.L_x_5997) ;  /* 0x0000072000017945 */ /* 0x000fe80003800000 */
[----:B------:R-:W-:Y:S05]  /*4340*/  @P4 BRA `(.L_x_5998) ;  /* 0x0000000400c04947 */ /* 0x000fea0003800000 */
[----:B--2---:R-:W-:Y:S01]  /*4350*/  IADD3 R86, P3, P4, R116, R132, R16 ;  /* 0x0000008474567210 */ /* 0x004fe20007c7e010 */
[----:B------:R-:W-:Y:S03]  /*4360*/  BSSY B2, `(.L_x_5999) ;  /* 0x0000038000027945 */ /* 0x000fe60003800000 */
[----:B------:R-:W-:Y:S01]  /*4370*/  IADD3.X R87, R125, R88, R17, P3, P4 ;  /* 0x000000587d577210 */ /* 0x000fe20001fe8411 */
[----:B------:R-:W-:Y:S08]  /*4380*/  @P0 BRA `(.L_x_6000) ;  /* 0x0000000000d40947 */ /* 0x000ff00003800000 */
[----:B-1----:R1:W2:Y:S01]  /*4390*/  LDS.128 R40, [R5+0x1f400] ;  /* 0x01f4000005287984 */ /* 0x0022a20000000c00 */
[----:B------:R-:W-:Y:S01]  /*43a0*/  IADD3 R90, P3, R86, R98, RZ ;  /* 0x00000062565a7210 */ /* 0x000fe20007f7e0ff */
[----:B------:R-:W-:Y:S04]  /*43b0*/  BSSY B3, `(.L_x_6001) ;  /* 0x000002d000037945 */ /* 0x000fe80003800000 */
[----:B------:R-:W-:Y:S01]  /*43c0*/  IMAD.X R91, R87, 0x1, R15, P3 ;  /* 0x00000001575b7824 */ /* 0x000fe200018e060f */
[----:B------:R-:W-:-:S13]  /*43d0*/  ISETP.GE.AND P3, PT, R18, R80, PT ;  /* 0x000000501200720c */ /* 0x000fda0003f66270 */
[----:B-1----:R-:W-:Y:S05]  /*43e0*/  @P3 BRA `(.L_x_6002) ;  /* 0x0000000000a43947 */ /* 0x002fea0003800000 */
[----:B------:R-:W-:Y:S01]  /*43f0*/  SHF.R.U64 R94, R82, 0x10, R83 ;  /* 0x00000010525e7819 */ /* 0x000fe20000001253 */
[----:B--2---:R-:W-:Y:S01]  /*4400*/  HADD2.F32 R134, -RZ, R43.H0_H0 ;  /* 0x2000002bff867230 */ /* 0x004fe20000004100 */
[----:B------:R-:W-:Y:S01]  /*4410*/  SHF.R.U32.HI R95, RZ, 0x10, R85 ;  /* 0x00000010ff5f7819 */ /* 0x000fe20000011655 */
[----:B------:R-:W-:Y:S01]  /*4420*/  HADD2.F32 R153, -RZ, R184.H0_H0 ;  /* 0x200000b8ff997230 */ /* 0x000fe20000004100 */
        /* <DEDUP_REMOVED lines=25> */
[----:B------:R-:W-:Y:S01]  /*45c0*/  HADD2.F32 R94, -RZ, R184.H1_H1 ;  /* 0x300000b8ff5e7230 */ /* 0x000fe20000004100 */
        /* <DEDUP_REMOVED lines=11> */
.L_x_6002:
[----:B------:R-:W-:Y:S05]  /*4680*/  BSYNC B3 ;  /* 0x0000000000037941 */ /* 0x000fea0003800000 */
.L_x_6001:
[----:B------:R-:W-:Y:S01]  /*4690*/  ULDC.64 UR4, c[0x0][0x2d8] ;  /* 0x0000b60000047ab9 */ /* 0x000fe20000000a00 */
[----:B------:R-:W-:Y:S01]  /*46a0*/  ULDC.64 UR6, c[0x0][0x208] ;  /* 0x0000820000067ab9 */ /* 0x000fe20000000a00 */
[----:B------:R-:W-:-:S04]  /*46b0*/  LEA R82, P3, R90, UR4, 0x1 ;  /* 0x000000045a527c11 */ /* 0x000fc8000f8608ff */
[----:B------:R-:W-:-:S05]  /*46c0*/  LEA.HI.X R83, R90, UR5, R91, 0x1, P3 ;  /* 0x000000055a537c11 */ /* 0x000fca00098f0c5b */
[----:B--2---:R2:W-:Y:S04]  /*46d0*/  STG.E.128 desc[UR6][R82.64], R40 ;  /* 0x0000002852007986 */ /* 0x0045e8000c101d06 */
.L_x_6000:
[----:B------:R-:W-:Y:S05]  /*46e0*/  BSYNC B2 ;  /* 0x0000000000027941 */ /* 0x000fea0003800000 */
.L_x_5999:
[----:B------:R-:W-:Y:S05]  /*46f0*/  @P1 BRA `(.L_x_5998) ;  /* 0x0000000000d41947 */ /* 0x000fea0003800000 */
[----:B-12---:R1:W2:Y:S01]  /*4700*/  LDS.128 R40, [R5+0x24c00] ;  /* 0x024c000005287984 */ /* 0x0062a20000000c00 */
[----:B------:R-:W-:Y:S01]  /*4710*/  IADD3 R86, P3, R86, R13, RZ ;  /* 0x0000000d56567210 */ /* 0x000fe20007f7e0ff */
[----:B------:R-:W-:Y:S04]  /*4720*/  BSSY B2, `(.L_x_6003) ;  /* 0x000002d000027945 */ /* 0x000fe80003800000 */
[----:B------:R-:W-:Y:S01]  /*4730*/  IMAD.X R87, R87, 0x1, R8, P3 ;  /* 0x0000000157577824 */ /* 0x000fe200018e0608 */
[----:B------:R-:W-:-:S13]  /*4740*/  ISETP.GE.AND P3, PT, R221, R80, PT ;  /* 0x00000050dd00720c */ /* 0x000fda0003f66270 */
[----:B-1----:R-:W-:Y:S05]  /*4750*/  @P3 BRA `(.L_x_6004) ;  /* 0x0000000000a43947 */ /* 0x002fea0003800000 */
[----:B------:R-:W-:Y:S02]  /*4760*/  SHF.R.U64 R82, R76, 0x10, R77 ;  /* 0x000000104c527819 */ /* 0x000fe4000000124d */
[----:B------:R-:W-:Y:S01]  /*4770*/  SHF.R.U64 R83, R78, 0x10, R79 ;  /* 0x000000104e537819 */ /* 0x000fe2000000124f */
[----:B--2---:R-:W-:Y:S01]  /*4780*/  HADD2.F32 R78, -RZ, R41.H0_H0 ;  /* 0x20000029ff4e7230 */ /* 0x004fe20000004100 */
[----:B------:R-:W-:Y:S02]  /*4790*/  SHF.R.U32.HI R76, RZ, 0x10, R77 ;  /* 0x00000010ff4c7819 */ /* 0x000fe4000001164d */
[----:B------:R-:W-:Y:S01]  /*47a0*/  SHF.R.U32.HI R90, RZ, 0x10, R79 ;  /* 0x00000010ff5a7819 */ /* 0x000fe2000001164f */
[----:B------:R-:W-:Y:S01]  /*47b0*/  HADD2.F32 R83, -RZ, R83.H0_H0 ;  /* 0x20000053ff537230 */ /* 0x000fe20000004100 */
[----:B------:R-:W-:Y:S01]  /*47c0*/  MOV R77, R43 ;  /* 0x0000002b004d7202 */ /* 0x000fe20000000f00 */
[----:B------:R-:W-:Y:S02]  /*47d0*/  HADD2.F32 R43, -RZ, R82.H0_H0 ;  /* 0x20000052ff2b7230 */ /* 0x000fe40000004100 */
[----:B------:R-:W-:-:S02]  /*47e0*/  HADD2.F32 R82, -RZ, R41.H1_H1 ;  /* 0x30000029ff527230 */ /* 0x000fc40000004100 */
[----:B------:R-:W-:Y:S02]  /*47f0*/  HADD2.F32 R90, -RZ, R90.H0_H0 ;  /* 0x2000005aff5a7230 */ /* 0x000fe40000004100 */
[--C-:B------:R-:W-:Y:S02]  /*4800*/  HADD2.F32 R79, -RZ, R77.reuse.H1_H1 ;  /* 0x3000004dff4f7230 */ /* 0x100fe40000004100 */
[-C--:B------:R-:W-:Y:S01]  /*4810*/  FMUL.FTZ R41, R82, R83.reuse ;  /* 0x0000005352297220 */ /* 0x080fe20000410000 */
[----:B------:R-:W-:Y:S02]  /*4820*/  HADD2.F32 R77, -RZ, R77.H0_H0 ;  /* 0x2000004dff4d7230 */ /* 0x000fe40000004100 */
[C---:B------:R-:W-:Y:S01]  /*4830*/  FMUL.FTZ R83, R78.reuse, R83 ;  /* 0x000000534e537220 */ /* 0x040fe20000410000 */
[----:B------:R-:W-:Y:S02]  /*4840*/  HADD2.F32 R84, -RZ, R76.H0_H0 ;  /* 0x2000004cff547230 */ /* 0x000fe40000004100 */
[-C--:B------:R-:W-:Y:S01]  /*4850*/  FMUL.FTZ R94, R79, R90.reuse ;  /* 0x0000005a4f5e7220 */ /* 0x080fe20000410000 */
[-C--:B------:R-:W-:Y:S01]  /*4860*/  FFMA.FTZ R41, R78, R43.reuse, -R41 ;  /* 0x0000002b4e297223 */ /* 0x080fe20000010829 */
[C---:B------:R-:W-:Y:S01]  /*4870*/  FMUL.FTZ R90, R77.reuse, R90 ;  /* 0x0000005a4d5a7220 */ /* 0x040fe20000410000 */
[----:B------:R-:W-:Y:S01]  /*4880*/  FFMA.FTZ R76, R82, R43, R83 ;  /* 0x0000002b524c7223 */ /* 0x000fe20000010053 */
[----:B------:R-:W-:Y:S01]  /*4890*/  FFMA.FTZ R43, R77, R84, -R94 ;  /* 0x000000544d2b7223 */ /* 0x000fe2000001085e */
[----:B------:R-:W-:-:S02]  /*48a0*/  HADD2.F32 R77, -RZ, R40.H1_H1 ;  /* 0x30000028ff4d7230 */ /* 0x000fc40000004100 */
[----:B------:R-:W-:Y:S01]  /*48b0*/  FFMA.FTZ R78, R79, R84, R90 ;  /* 0x000000544f4e7223 */ /* 0x000fe2000001005a */
[--C-:B------:R-:W-:Y:S01]  /*48c0*/  HADD2.F32 R83, -RZ, R183.reuse.H1_H1 ;  /* 0x300000b7ff537230 */ /* 0x100fe20000004100 */
[----:B------:R-:W-:Y:S01]  /*48d0*/  F2FP.F16.F32.PACK_AB R41, R76, R41 ;  /* 0x000000294c29723e */ /* 0x000fe200000000ff */
[----:B------:R-:W-:Y:S02]  /*48e0*/  HADD2.F32 R40, -RZ, R40.H0_H0 ;  /* 0x20000028ff287230 */ /* 0x000fe40000004100 */
[--C-:B------:R-:W-:Y:S02]  /*48f0*/  HADD2.F32 R79, -RZ, R42.reuse.H1_H1 ;  /* 0x3000002aff4f7230 */ /* 0x100fe40000004100 */
[-C--:B------:R-:W-:Y:S01]  /*4900*/  FMUL.FTZ R85, R77, R83.reuse ;  /* 0x000000534d557220 */ /* 0x080fe20000410000 */
[----:B------:R-:W-:Y:S02]  /*4910*/  HADD2.F32 R183, -RZ, R183.H0_H0 ;  /* 0x200000b7ffb77230 */ /* 0x000fe40000004100 */
        /* <DEDUP_REMOVED lines=13> */
.L_x_6004:
[----:B------:R-:W-:Y:S05]  /*49f0*/  BSYNC B2 ;  /* 0x0000000000027941 */ /* 0x000fea0003800000 */
.L_x_6003:
[----:B------:R-:W-:Y:S01]  /*4a00*/  ULDC.64 UR4, c[0x0][0x2d8] ;  /* 0x0000b60000047ab9 */ /* 0x000fe20000000a00 */
[----:B------:R-:W-:Y:S01]  /*4a10*/  ULDC.64 UR6, c[0x0][0x208] ;  /* 0x0000820000067ab9 */ /* 0x000fe20000000a00 */
[----:B------:R-:W-:-:S04]  /*4a20*/  LEA R76, P3, R86, UR4, 0x1 ;  /* 0x00000004564c7c11 */ /* 0x000fc8000f8608ff */
[----:B------:R-:W-:-:S05]  /*4a30*/  LEA.HI.X R77, R86, UR5, R87, 0x1, P3 ;  /* 0x00000005564d7c11 */ /* 0x000fca00098f0c57 */
[----:B--2---:R3:W-:Y:S04]  /*4a40*/  STG.E.128 desc[UR6][R76.64], R40 ;  /* 0x000000284c007986 */ /* 0x0047e8000c101d06 */
.L_x_5998:
[----:B------:R-:W-:Y:S05]  /*4a50*/  BSYNC B1 ;  /* 0x0000000000017941 */ /* 0x000fea0003800000 */
.L_x_5997:
[----:B-1----:R-:W4:Y:S01]  /*4a60*/  LDL R91, [R1] ;  /* 0x00000000015b7983 */ /* 0x002f220000100800 */
[----:B------:R-:W-:Y:S01]  /*4a70*/  BSSY B1, `(.L_x_6005) ;  /* 0x0000074000017945 */ /* 0x000fe20003800000 */
[----:B----4-:R-:W-:-:S13]  /*4a80*/  LOP3.LUT P3, RZ, R91, 0x4, RZ, 0xc0, !PT ;  /* 0x000000045bff7812 */ /* 0x010fda000786c0ff */
[----:B------:R-:W-:Y:S05]  /*4a90*/  @P3 BRA `(.L_x_6006) ;  /* 0x0000000400c43947 */ /* 0x000fea0003800000 */
[----:B---3--:R-:W-:Y:S01]  /*4aa0*/  IADD3 R77, P3, P4, R127, R132, R16 ;  /* 0x000000847f4d7210 */ /* 0x008fe20007c7e010 */
[----:B------:R-:W-:Y:S03]  /*4ab0*/  BSSY B2, `(.L_x_6007) ;  /* 0x0000039000027945 */ /* 0x000fe60003800000 */
[----:B------:R-:W-:Y:S01]  /*4ac0*/  IADD3.X R76, R126, R88, R17, P3, P4 ;  /* 0x000000587e4c7210 */ /* 0x000fe20001fe8411 */
[----:B------:R-:W-:Y:S08]  /*4ad0*/  @P0 BRA `(.L_x_6008) ;  /* 0x0000000000d80947 */ /* 0x000ff00003800000 */
[----:B--2---:R1:W2:Y:S01]  /*4ae0*/  LDS.128 R40, [R5+0x20400] ;  /* 0x0204000005287984 */ /* 0x0042a20000000c00 */
[----:B------:R-:W-:Y:S01]  /*4af0*/  IADD3 R78, P3, R77, R98, RZ ;  /* 0x000000624d4e7210 */ /* 0x000fe20007f7e0ff */
[----:B------:R-:W-:Y:S04]  /*4b00*/  BSSY B3, `(.L_x_6009) ;  /* 0x000002e000037945 */ /* 0x000fe80003800000 */
[----:B------:R-:W-:Y:S01]  /*4b10*/  IMAD.X R79, R76, 0x1, R15, P3 ;  /* 0x000000014c4f7824 */ /* 0x000fe200018e060f */
        /* <DEDUP_REMOVED lines=27> */
[----:B------:R-:W-:Y:S01]  /*4cd0*/  HADD2.F32 R73, -RZ, R72.H1_H1 ;  /* 0x30000048ff497230 */ /* 0x000fe20000004100 */
[----:B------:R-:W-:Y:S01]  /*4ce0*/  F2FP.F16.F32.PACK_AB R43, R84, R43 ;  /* 0x0000002b542b723e */ /* 0x000fe200000000ff */
[----:B------:R-:W-:Y:S02]  /*4cf0*/  HADD2.F32 R74, -RZ, R42.H1_H1 ;  /* 0x3000002aff4a7230 */ /* 0x000fe40000004100 */
[----:B------:R-:W-:Y:S02]  /*4d00*/  HADD2.F32 R72, -RZ, R72.H0_H0 ;  /* 0x20000048ff487230 */ /* 0x000fe40000004100 */
[----:B------:R-:W-:Y:S01]  /*4d10*/  FMUL.FTZ R85, R73, R82 ;  /* 0x0000005249557220 */ /* 0x000fe20000410000 */
[----:B------:R-:W-:Y:S02]  /*4d20*/  HADD2.F32 R42, -RZ, R42.H0_H0 ;  /* 0x2000002aff2a7230 */ /* 0x000fe40000004100 */
[----:B------:R-:W-:Y:S01]  /*4d30*/  FMUL.FTZ R87, R74, R165 ;  /* 0x000000a54a577220 */ /* 0x000fe20000410000 */
[----:B------:R-:W-:-:S02]  /*4d40*/  HADD2.F32 R75, -RZ, R166.H1_H1 ;  /* 0x300000a6ff4b7230 */ /* 0x000fc40000004100 */
[----:B------:R-:W-:Y:S01]  /*4d50*/  FMUL.FTZ R82, R72, R82 ;  /* 0x0000005248527220 */ /* 0x000fe20000410000 */
        /* <DEDUP_REMOVED lines=8> */
.L_x_6010:
[----:B------:R-:W-:Y:S05]  /*4de0*/  BSYNC B3 ;  /* 0x0000000000037941 */ /* 0x000fea0003800000 */
.L_x_6009:
[----:B------:R-:W-:Y:S01]  /*4df0*/  ULDC.64 UR4, c[0x0][0x2d8] ;  /* 0x0000b60000047ab9 */ /* 0x000fe20000000a00 */
[----:B------:R-:W-:Y:S01]  /*4e00*/  ULDC.64 UR6, c[0x0][0x208] ;  /* 0x0000820000067ab9 */ /* 0x000fe20000000a00 */
[----:B------:R-:W-:-:S04]  /*4e10*/  LEA R72, P3, R78, UR4, 0x1 ;  /* 0x000000044e487c11 */ /* 0x000fc8000f8608ff */
[----:B------:R-:W-:-:S05]  /*4e20*/  LEA.HI.X R73, R78, UR5, R79, 0x1, P3 ;  /* 0x000000054e497c11 */ /* 0x000fca00098f0c4f */
[----:B--2---:R1:W-:Y:S04]  /*4e30*/  STG.E.128 desc[UR6][R72.64], R40 ;  /* 0x0000002848007986 */ /* 0x0043e8000c101d06 */
.L_x_6008:
[----:B------:R-:W-:Y:S05]  /*4e40*/  BSYNC B2 ;  /* 0x0000000000027941 */ /* 0x000fea0003800000 */
.L_x_6007:
[----:B------:R-:W-:Y:S05]  /*4e50*/  @P1 BRA `(.L_x_6006) ;  /* 0x0000000000d41947 */ /* 0x000fea0003800000 */
[----:B-12---:R1:W2:Y:S01]  /*4e60*/  LDS.128 R40, [R5+0x25c00] ;  /* 0x025c000005287984 */ /* 0x0062a20000000c00 */
[----:B------:R-:W-:Y:S01]  /*4e70*/  IADD3 R77, P3, R77, R13, RZ ;  /* 0x0000000d4d4d7210 */ /* 0x000fe20007f7e0ff */
[----:B------:R-:W-:Y:S03]  /*4e80*/  BSSY B2, `(.L_x_6011) ;  /* 0x000002d000027945 */ /* 0x000fe60003800000 */
[----:B------:R-:W-:Y:S02]  /*4e90*/  IADD3.X R76, R76, R8, RZ, P3, !PT ;  /* 0x000000084c4c7210 */ /* 0x000fe40001ffe4ff */
        /* <DEDUP_REMOVED lines=43> */
.L_x_6012:
[----:B------:R-:W-:Y:S05]  /*5150*/  BSYNC B2 ;  /* 0x0000000000027941 */ /* 0x000fea0003800000 */
.L_x_6011:
[----:B------:R-:W-:Y:S01]  /*5160*/  ULDC.64 UR4, c[0x0][0x2d8] ;  /* 0x0000b60000047ab9 */ /* 0x000fe20000000a00 */
[----:B------:R-:W-:Y:S01]  /*5170*/  ULDC.64 UR6, c[0x0][0x208] ;  /* 0x0000820000067ab9 */ /* 0x000fe20000000a00 */
[----:B------:R-:W-:-:S04]  /*5180*/  LEA R68, P3, R77, UR4, 0x1 ;  /* 0x000000044d447c11 */ /* 0x000fc8000f8608ff */
[----:B------:R-:W-:-:S05]  /*5190*/  LEA.HI.X R69, R77, UR5, R76, 0x1, P3 ;  /* 0x000000054d457c11 */ /* 0x000fca00098f0c4c */
[----:B--2---:R4:W-:Y:S04]  /*51a0*/  STG.E.128 desc[UR6][R68.64], R40 ;  /* 0x0000002844007986 */ /* 0x0049e8000c101d06 */
.L_x_6006:
[----:B------:R-:W-:Y:S05]  /*51b0*/  BSYNC B1 ;  /* 0x0000000000017941 */ /* 0x000fea0003800000 */
.L_x_6005:
[----:B------:R-:W-:Y:S01]  /*51c0*/  LOP3.LUT P3, RZ, R91, 0x8, RZ, 0xc0, !PT ;  /* 0x000000085bff7812 */ /* 0x000fe2000786c0ff */
[----:B------:R-:W-:-:S12]  /*51d0*/  BSSY B1, `(.L_x_6013) ;  /* 0x0000072000017945 */ /* 0x000fd80003800000 */
[----:B------:R-:W-:Y:S05]  /*51e0*/  @P3 BRA `(.L_x_6014) ;  /* 0x0000000400c03947 */ /* 0x000fea0003800000 */
[----:B----4-:R-:W-:Y:S01]  /*51f0*/  IADD3 R69, P3, P4, R130, R132, R16 ;  /* 0x0000008482457210 */ /* 0x010fe20007c7e010 */
[----:B------:R-:W-:Y:S03]  /*5200*/  BSSY B2, `(.L_x_6015) ;  /* 0x0000038000027945 */ /* 0x000fe60003800000 */
[----:B------:R-:W-:Y:S01]  /*5210*/  IADD3.X R68, R128, R88, R17, P3, P4 ;  /* 0x0000005880447210 */ /* 0x000fe20001fe8411 */
[----:B------:R-:W-:Y:S08]  /*5220*/  @P0 BRA `(.L_x_6016) ;  /* 0x0000000000d40947 */ /* 0x000ff00003800000 */
[----:B-123--:R1:W2:Y:S01]  /*5230*/  LDS.128 R40, [R5+0x21400] ;  /* 0x0214000005287984 */ /* 0x00e2a20000000c00 */
        /* <DEDUP_REMOVED lines=46> */
.L_x_6018:
[----:B------:R-:W-:Y:S05]  /*5520*/  BSYNC B3 ;  /* 0x0000000000037941 */ /* 0x000fea0003800000 */
.L_x_6017:
[----:B------:R-:W-:Y:S01]  /*5530*/  ULDC.64 UR4, c[0x0][0x2d8] ;  /* 0x0000b60000047ab9 */ /* 0x000fe20000000a00 */
[----:B------:R-:W-:Y:S01]  /*5540*/  ULDC.64 UR6, c[0x0][0x208] ;  /* 0x0000820000067ab9 */ /* 0x000fe20000000a00 */
[----:B------:R-:W-:-:S04]  /*5550*/  LEA R64, P3, R70, UR4, 0x1 ;  /* 0x0000000446407c11 */ /* 0x000fc8000f8608ff */
[----:B------:R-:W-:-:S05]  /*5560*/  LEA.HI.X R65, R70, UR5, R71, 0x1, P3 ;  /* 0x0000000546417c11 */ /* 0x000fca00098f0c47 */
[----:B--2---:R4:W-:Y:S04]  /*5570*/  STG.E.128 desc[UR6][R64.64], R40 ;  /* 0x0000002840007986 */ /* 0x0049e8000c101d06 */
.L_x_6016:
[----:B------:R-:W-:Y:S05]  /*5580*/  BSYNC B2 ;  /* 0x0000000000027941 */ /* 0x000fea0003800000 */
.L_x_6015:
[----:B------:R-:W-:Y:S05]  /*5590*/  @P1 BRA `(.L_x_6014) ;  /* 0x0000000000d41947 */ /* 0x000fea0003800000 */
[----:B-1234-:R1:W2:Y:S01]  /*55a0*/  LDS.128 R40, [R5+0x26c00] ;  /* 0x026c000005287984 */ /* 0x01e2a20000000c00 */
        /* <DEDUP_REMOVED lines=46> */
.L_x_6020:
[----:B------:R-:W-:Y:S05]  /*5890*/  BSYNC B2 ;  /* 0x0000000000027941 */ /* 0x000fea0003800000 */
.L_x_6019:
[----:B------:R-:W-:Y:S01]  /*58a0*/  ULDC.64 UR4, c[0x0][0x2d8] ;  /* 0x0000b60000047ab9 */ /* 0x000fe20000000a00 */
[----:B------:R-:W-:Y:S01]  /*58b0*/  ULDC.64 UR6, c[0x0][0x208] ;  /* 0x0000820000067ab9 */ /* 0x000fe20000000a00 */
[----:B------:R-:W-:-:S04]  /*58c0*/  LEA R60, P3, R69, UR4, 0x1 ;  /* 0x00000004453c7c11 */ /* 0x000fc8000f8608ff */
[----:B------:R-:W-:-:S05]  /*58d0*/  LEA.HI.X R61, R69, UR5, R68, 0x1, P3 ;  /* 0x00000005453d7c11 */ /* 0x000fca00098f0c44 */
[----:B--2---:R1:W-:Y:S04]  /*58e0*/  STG.E.128 desc[UR6][R60.64], R40 ;  /* 0x000000283c007986 */ /* 0x0043e8000c101d06 */
.L_x_6014:
[----:B------:R-:W-:Y:S05]  /*58f0*/  BSYNC B1 ;  /* 0x0000000000017941 */ /* 0x000fea0003800000 */
.L_x_6013:
[----:B------:R-:W-:Y:S01]  /*5900*/  LOP3.LUT P3, RZ, R91, 0x2, RZ, 0xc0, !PT ;  /* 0x000000025bff7812 */ /* 0x000fe2000786c0ff */
[----:B------:R-:W-:-:S12]  /*5910*/  BSSY B1, `(.L_x_6021) ;  /* 0x0000072000017945 */ /* 0x000fd80003800000 */
[----:B------:R-:W-:Y:S05]  /*5920*/  @P3 BRA `(.L_x_6022) ;  /* 0x0000000400c03947 */ /* 0x000fea0003800000 */
[----:B------:R-:W-:Y:S01]  /*5930*/  IADD3 R67, P3, P4, R136, R132, R16 ;  /* 0x0000008488437210 */ /* 0x000fe20007c7e010 */
[----:B------:R-:W-:Y:S03]  /*5940*/  BSSY B2, `(.L_x_6023) ;  /* 0x0000038000027945 */ /* 0x000fe60003800000 */
[----:B----4-:R-:W-:Y:S01]  /*5950*/  IADD3.X R69, R131, R88, R17, P3, P4 ;  /* 0x0000005883457210 */ /* 0x010fe20001fe8411 */
        /* <DEDUP_REMOVED lines=48> */
.L_x_6026:
[----:B------:R-:W-:Y:S05]  /*5c60*/  BSYNC B3 ;  /* 0x0000000000037941 */ /* 0x000fea0003800000 */
.L_x_6025:
[----:B------:R-:W-:Y:S01]  /*5c70*/  ULDC.64 UR4, c[0x0][0x2d8] ;  /* 0x0000b60000047ab9 */ /* 0x000fe20000000a00 */
[----:B------:R-:W-:Y:S01]  /*5c80*/  ULDC.64 UR6, c[0x0][0x208] ;  /* 0x0000820000067ab9 */ /* 0x000fe20000000a00 */
[----:B------:R-:W-:-:S04]  /*5c90*/  LEA R56, P3, R65, UR4, 0x1 ;  /* 0x0000000441387c11 */ /* 0x000fc8000f8608ff */
[----:B------:R-:W-:-:S05]  /*5ca0*/  LEA.HI.X R57, R65, UR5, R68, 0x1, P3 ;  /* 0x0000000541397c11 */ /* 0x000fca00098f0c44 */
[----:B--2---:R4:W-:Y:S04]  /*5cb0*/  STG.E.128 desc[UR6][R56.64], R40 ;  /* 0x0000002838007986 */ /* 0x0049e8000c101d06 */
.L_x_6024:
[----:B------:R-:W-:Y:S05]  /*5cc0*/  BSYNC B2 ;  /* 0x0000000000027941 */ /* 0x000fea0003800000 */
.L_x_6023:
        /* <DEDUP_REMOVED lines=48> */
.L_x_6028:
[----:B------:R-:W-:Y:S05]  /*5fd0*/  BSYNC B2 ;  /* 0x0000000000027941 */ /* 0x000fea0003800000 */
.L_x_6027:
[----:B------:R-:W-:Y:S01]  /*5fe0*/  ULDC.64 UR4, c[0x0][0x2d8] ;  /* 0x0000b60000047ab9 */ /* 0x000fe20000000a00 */
[----:B------:R-:W-:Y:S01]  /*5ff0*/  ULDC.64 UR6, c[0x0][0x208] ;  /* 0x0000820000067ab9 */ /* 0x000fe20000000a00 */
[----:B------:R-:W-:-:S04]  /*6000*/  LEA R52, P3, R63, UR4, 0x1 ;  /* 0x000000043f347c11 */ /* 0x000fc8000f8608ff */
[----:B------:R-:W-:-:S05]  /*6010*/  LEA.HI.X R53, R63, UR5, R64, 0x1, P3 ;  /* 0x000000053f357c11 */ /* 0x000fca00098f0c40 */
[----:B--2---:R1:W-:Y:S04]  /*6020*/  STG.E.128 desc[UR6][R52.64], R40 ;  /* 0x0000002834007986 */ /* 0x0043e8000c101d06 */
.L_x_6022:
[----:B------:R-:W-:Y:S05]  /*6030*/  BSYNC B1 ;  /* 0x0000000000017941 */ /* 0x000fea0003800000 */
.L_x_6021:
[----:B------:R-:W-:Y:S05]  /*6040*/  @P5 BRA `(.L_x_6029) ;  /* 0x0000005000705947 */ /* 0x000fea0003800000 */
[----:B------:R-:W-:Y:S01]  /*6050*/  IADD3 R132, P3, P4, R141, R132, R16 ;  /* 0x000000848d847210 */ /* 0x000fe20007c7e010 */
[----:B------:R-:W-:Y:S03]  /*6060*/  BSSY B1, `(.L_x_6030) ;  /* 0x0000038000017945 */ /* 0x000fe60003800000 */
[----:B------:R-:W-:Y:S01]  /*6070*/  IADD3.X R88, R140, R88, R17, P3, P4 ;  /* 0x000000588c587210 */ /* 0x000fe20001fe8411 */
[----:B------:R-:W-:Y:S08]  /*6080*/  @P0 BRA `(.L_x_6031) ;  /* 0x0000000000d40947 */ /* 0x000ff00003800000 */
[----:B-1234-:R1:W2:Y:S01]  /*6090*/  LDS.128 R40, [R5+0x23400] ;  /* 0x0234000005287984 */ /* 0x01e2a20000000c00 */
[----:B------:R-:W-:Y:S01]  /*60a0*/  ISETP.GE.AND P4, PT, R18, R80, PT ;  /* 0x000000501200720c */ /* 0x000fe20003f86270 */
[----:B------:R-:W-:Y:S01]  /*60b0*/  BSSY B2, `(.L_x_6032) ;  /* 0x000002c000027945 */ /* 0x000fe20003800000 */
[----:B------:R-:W-:-:S11]  /*60c0*/  IADD3 R59, P3, R132, R98, RZ ;  /* 0x00000062843b7210 */ /* 0x000fd60007f7e0ff */
        /* <DEDUP_REMOVED lines=42> */
.L_x_6033:
[----:B------:R-:W-:Y:S05]  /*6370*/  BSYNC B2 ;  /* 0x0000000000027941 */ /* 0x000fea0003800000 */
.L_x_6032:
[----:B------:R-:W-:Y:S01]  /*6380*/  ULDC.64 UR4, c[0x0][0x2d8] ;  /* 0x0000b60000047ab9 */ /* 0x000fe20000000a00 */
[----:B------:R-:W-:Y:S01]  /*6390*/  IMAD.X R50, R88, 0x1, R15, P3 ;  /* 0x0000000158327824 */ /* 0x000fe200018e060f */
[----:B------:R-:W-:Y:S01]  /*63a0*/  LEA R48, P3, R59, UR4, 0x1 ;  /* 0x000000043b307c11 */ /* 0x000fe2000f8608ff */
[----:B------:R-:W-:-:S03]  /*63b0*/  ULDC.64 UR6, c[0x0][0x208] ;  /* 0x0000820000067ab9 */ /* 0x000fc60000000a00 */
[----:B------:R-:W-:-:S05]  /*63c0*/  LEA.HI.X R49, R59, UR5, R50, 0x1, P3 ;  /* 0x000000053b317c11 */ /* 0x000fca00098f0c32 */
[----:B--2---:R1:W-:Y:S04]  /*63d0*/  STG.E.128 desc[UR6][R48.64], R40 ;  /* 0x0000002830007986 */ /* 0x0043e8000c101d06 */
.L_x_6031:
[----:B------:R-:W-:Y:S05]  /*63e0*/  BSYNC B1 ;  /* 0x0000000000017941 */ /* 0x000fea0003800000 */
.L_x_6030:
[----:B------:R-:W-:Y:S05]  /*63f0*/  @P1 BRA `(.L_x_6029) ;  /* 0x0000004c00841947 */ /* 0x000fea0003800000 */
[----:B-1234-:R1:W2:Y:S01]  /*6400*/  LDS.128 R40, [R5+0x28c00] ;  /* 0x028c000005287984 */ /* 0x01e2a20000000c00 */
[----:B------:R-:W-:Y:S01]  /*6410*/  ISETP.GE.AND P4, PT, R221, R80, PT ;  /* 0x00000050dd00720c */ /* 0x000fe20003f86270 */
[----:B------:R-:W-:Y:S01]  /*6420*/  BSSY B1, `(.L_x_6034) ;  /* 0x000002c000017945 */ /* 0x000fe20003800000 */
[----:B------:R-:W-:-:S11]  /*6430*/  IADD3 R55, P3, R132, R13, RZ ;  /* 0x0000000d84377210 */ /* 0x000fd60007f7e0ff */
        /* <DEDUP_REMOVED lines=42> */
.L_x_6035:
[----:B------:R-:W-:Y:S05]  /*66e0*/  BSYNC B1 ;  /* 0x0000000000017941 */ /* 0x000fea0003800000 */
.L_x_6034:
[----:B------:R-:W-:Y:S01]  /*66f0*/  ULDC.64 UR4, c[0x0][0x2d8] ;  /* 0x0000b60000047ab9 */ /* 0x000fe20000000a00 */
[----:B------:R-:W-:Y:S01]  /*6700*/  IMAD.X R88, R88, 0x1, R8, P3 ;  /* 0x0000000158587824 */ /* 0x000fe200018e0608 */
[----:B------:R-:W-:Y:S01]  /*6710*/  LEA R44, P3, R55, UR4, 0x1 ;  /* 0x00000004372c7c11 */ /* 0x000fe2000f8608ff */
[----:B------:R-:W-:-:S03]  /*6720*/  ULDC.64 UR6, c[0x0][0x208] ;  /* 0x0000820000067ab9 */ /* 0x000fc60000000a00 */
[----:B------:R-:W-:-:S05]  /*6730*/  LEA.HI.X R45, R55, UR5, R88, 0x1, P3 ;  /* 0x00000005372d7c11 */ /* 0x000fca00098f0c58 */
[----:B--2---:R1:W-:Y:S01]  /*6740*/  STG.E.128 desc[UR6][R44.64], R40 ;  /* 0x000000282c007986 */ /* 0x0043e2000c101d06 */
[----:B------:R-:W-:Y:S05]  /*6750*/  BRA `(.L_x_6029) ;  /* 0x0000004800ac7947 */ /* 0x000fea0003800000 */
.L_x_5973:
[----:B------:R-:W-:Y:S01]  /*6760*/  ISETP.GE.AND P4, PT, R223, R4, PT ;  /* 0x00000004df00720c */ /* 0x000fe20003f86270 */
[----:B------:R-:W-:-:S03]  /*6770*/  ULDC.64 UR4, c[0x0][0x208] ;  /* 0x0000820000047ab9 */ /* 0x000fc60000000a00 */
[----:B------:R-:W-:-:S13]  /*6780*/  ISETP.GE.OR P4, PT, R16, R80, P4 ;  /* 0x000000501000720c */ /* 0x000fda0002786670 */
[----:B0-----:R-:W-:Y:S01]  /*6790*/  @!P4 IADD3 R46, P2, P3, R104, R92, R35 ;  /* 0x0000005c682ec210 */ /* 0x001fe20007b5e023 */
[----:B------:R-:W0:Y:S03]  /*67a0*/  @!P4 LDC.64 R56, c[0x0][0x3c8] ;  /* 0x0000f200ff38cb82 */ /* 0x000e260000000a00 */
[----:B------:R-:W-:Y:S02]  /*67b0*/  @!P4 IADD3.X R47, R27, R3, R38, P2, P3 ;  /* 0x000000031b2fc210 */ /* 0x000fe400017e6426 */
[----:B------:R-:W-:-:S03]  /*67c0*/  @!P4 IADD3 R44, P2, P3, R110, R90, R30 ;  /* 0x0000005a6e2cc210 */ /* 0x000fc60007b5e01e */
[----:B------:R-:W1:Y:S01]  /*67d0*/  @!P4 LDC.64 R58, c[0x0][0x3e0] ;  /* 0x0000f800ff3acb82 */ /* 0x000e620000000a00 */
[----:B------:R-:W-:Y:S02]  /*67e0*/  @!P4 IADD3.X R45, R21, R0, R32, P2, P3 ;  /* 0x00000000152dc210 */ /* 0x000fe400017e6420 */
[----:B------:R-:W-:-:S04]  /*67f0*/  ISETP.GE.AND P3, PT, R222, R4, PT ;  /* 0x00000004de00720c */ /* 0x000fc80003f66270 */
[----:B------:R-:W-:-:S13]  /*6800*/  ISETP.GE.OR P3, PT, R16, R80, P3 ;  /* 0x000000501000720c */ /* 0x000fda0001f66670 */
[----:B------:R-:W-:Y:S01]  /*6810*/  @!P3 IADD3 R42, P2, P5, R104, R34, R92 ;  /* 0x00000022682ab210 */ /* 0x000fe20007d5e05c */
[----:B------:R-:W2:Y:S03]  /*6820*/  @!P3 LDC.64 R64, c[0x0][0x3c8] ;  /* 0x0000f200ff40bb82 */ /* 0x000ea60000000a00 */
[----:B------:R-:W-:Y:S02]  /*6830*/  @!P3 IADD3.X R43, R27, R37, R3, P2, P5 ;  /* 0x000000251b2bb210 */ /* 0x000fe400017ea403 */
[----:B------:R-:W-:-:S03]  /*6840*/  @!P3 IADD3 R40, P2, P5, R110, R29, R90 ;  /* 0x0000001d6e28b210 */ /* 0x000fc60007d5e05a */
[----:B------:R-:W3:Y:S01]  /*6850*/  @!P3 LDC.64 R66, c[0x0][0x3e0] ;  /* 0x0000f800ff42bb82 */ /* 0x000ee20000000a00 */
[----:B------:R-:W-:Y:S02]  /*6860*/  @!P3 IADD3.X R41, R21, R31, R0, P2, P5 ;  /* 0x0000001f1529b210 */ /* 0x000fe400017ea400 */
[----:B------:R-:W-:-:S04]  /*6870*/  ISETP.GE.AND P2, PT, R225, R4, PT ;  /* 0x00000004e100720c */ /* 0x000fc80003f46270 */
[----:B------:R-:W-:-:S13]  /*6880*/  ISETP.GE.OR P2, PT, R16, R80, P2 ;  /* 0x000000501000720c */ /* 0x000fda0001746670 */
[----:B------:R-:W-:Y:S01]  /*6890*/  @!P2 IADD3 R70, P5, P6, R104, R33, R92 ;  /* 0x000000216846a210 */ /* 0x000fe20007ebe05c */
[----:B------:R-:W4:Y:S03]  /*68a0*/  @!P2 LDC.64 R72, c[0x0][0x3c8] ;  /* 0x0000f200ff48ab82 */ /* 0x000f260000000a00 */
[----:B------:R-:W-:Y:S02]  /*68b0*/  @!P2 IADD3.X R71, R27, R36, R3, P5, P6 ;  /* 0x000000241b47a210 */ /* 0x000fe40002fec403 */
[----:B------:R-:W-:-:S03]  /*68c0*/  @!P2 IADD3 R68, P5, P6, R110, R121, R90 ;  /* 0x000000796e44a210 */ /* 0x000fc60007ebe05a */
[----:B------:R-:W4:Y:S01]  /*68d0*/  @!P2 LDC.64 R74, c[0x0][0x3e0] ;  /* 0x0000f800ff4aab82 */ /* 0x000f220000000a00 */
[----:B------:R-:W-:Y:S02]  /*68e0*/  @!P2 IADD3.X R69, R21, R120, R0, P5, P6 ;  /* 0x000000781545a210 */ /* 0x000fe40002fec400 */
[----:B------:R-:W-:-:S04]  /*68f0*/  ISETP.GE.AND P5, PT, R22, R4, PT ;  /* 0x000000041600720c */ /* 0x000fc80003fa6270 */
[----:B------:R-:W-:-:S13]  /*6900*/  ISETP.GE.OR P5, PT, R16, R80, P5 ;  /* 0x000000501000720c */ /* 0x000fda0002fa6670 */
[----:B------:R-:W0:Y:S01]  /*6910*/  @!P5 LDC.64 R48, c[0x0][0x3c8] ;  /* 0x0000f200ff30db82 */ /* 0x000e220000000a00 */
[----:B------:R-:W-:-:S05]  /*6920*/  @!P5 IADD3 R50, P6, R104, R92, RZ ;  /* 0x0000005c6832d210 */ /* 0x000fca0007fde0ff */
[----:B------:R-:W-:Y:S01]  /*6930*/  @!P5 IMAD.X R51, R3, 0x1, R27, P6 ;  /* 0x000000010333d824 */ /* 0x000fe200030e061b */
[----:B0-----:R-:W-:-:S04]  /*6940*/  @!P5 LEA R48, P6, R50, R48, 0x1 ;  /* 0x000000303230d211 */ /* 0x001fc800078c08ff */
[----:B------:R-:W-:Y:S02]  /*6950*/  @!P5 LEA.HI.X R49, R50, R49, R51, 0x1, P6 ;  /* 0x000000313231d211 */ /* 0x000fe400030f0c33 */
[----:B------:R-:W0:Y:S01]  /*6960*/  @!P5 LDC.64 R50, c[0x0][0x3e0] ;  /* 0x0000f800ff32db82 */ /* 0x000e220000000a00 */
[----:B------:R-:W-:-:S05]  /*6970*/  @!P5 IADD3 R52, P6, R110, R90, RZ ;  /* 0x0000005a6e34d210 */ /* 0x000fca0007fde0ff */
[----:B------:R-:W-:Y:S01]  /*6980*/  @!P5 IMAD.X R53, R0, 0x1, R21, P6 ;  /* 0x000000010035d824 */ /* 0x000fe200030e0615 */
[----:B0-----:R-:W-:-:S04]  /*6990*/  @!P5 LEA R50, P6, R52, R50, 0x1 ;  /* 0x000000323432d211 */ /* 0x001fc800078c08ff */
[----:B------:R-:W-:Y:S02]  /*69a0*/  @!P5 LEA.HI.X R51, R52, R51, R53, 0x1, P6 ;  /* 0x000000333433d211 */ /* 0x000fe400030f0c35 */
[----:B------:R-:W-:-:S04]  /*69b0*/  @!P4 LEA R56, P6, R46, R56, 0x1 ;  /* 0x000000382e38c211 */ /* 0x000fc800078c08ff */
[----:B------:R-:W-:Y:S02]  /*69c0*/  @!P4 LEA.HI.X R57, R46, R57, R47, 0x1, P6 ;  /* 0x000000392e39c211 */ /* 0x000fe400030f0c2f */
[----:B------:R-:W-:Y:S02]  /*69d0*/  CS2R R46, SRZ ;  /* 0x00000000002e7805 */ /* 0x000fe4000001ff00 */
[----:B-1----:R-:W-:-:S04]  /*69e0*/  @!P4 LEA R58, P6, R44, R58, 0x1 ;  /* 0x0000003a2c3ac211 */ /* 0x002fc800078c08ff */
[----:B------:R-:W-:Y:S02]  /*69f0*/  @!P4 LEA.HI.X R59, R44, R59, R45, 0x1, P6 ;  /* 0x0000003b2c3bc211 */ /* 0x000fe400030f0c2d */
[----:B------:R-:W-:Y:S02]  /*6a00*/  CS2R R44, SRZ ;  /* 0x00000000002c7805 */ /* 0x000fe4000001ff00 */
[----:B--2---:R-:W-:-:S04]  /*6a10*/  @!P3 LEA R64, P6, R42, R64, 0x1 ;  /* 0x000000402a40b211 */ /* 0x004fc800078c08ff */
[----:B------:R-:W-:Y:S02]  /*6a20*/  @!P3 LEA.HI.X R65, R42, R65, R43, 0x1, P6 ;  /* 0x000000412a41b211 */ /* 0x000fe400030f0c2b */
[----:B------:R-:W-:Y:S02]  /*6a30*/  CS2R R42, SRZ ;  /* 0x00000000002a7805 */ /* 0x000fe4000001ff00 */
[C---:B---3--:R-:W-:Y:S01]  /*6a40*/  @!P3 LEA R66, P6, R40.reuse, R66, 0x1 ;  /* 0x000000422842b211 */ /* 0x048fe200078c08ff */
[----:B------:R0:W5:Y:S03]  /*6a50*/  @!P5 LDG.E.128 R44, desc[UR4][R50.64] ;  /* 0x00000004322cd981 */ /* 0x000166000c1e1d00 */
[----:B------:R-:W-:Y:S02]  /*6a60*/  @!P3 LEA.HI.X R67, R40, R67, R41, 0x1, P6 ;  /* 0x000000432843b211 */ /* 0x000fe400030f0c29 */
[----:B------:R-:W-:-:S02]  /*6a70*/  CS2R R40, SRZ ;  /* 0x0000000000287805 */ /* 0x000fc4000001ff00 */
[----:B------:R-:W-:Y:S02]  /*6a80*/  CS2R R54, SRZ ;  /* 0x0000000000367805 */ /* 0x000fe4000001ff00 */
[----:B------:R-:W-:Y:S02]  /*6a90*/  CS2R R52, SRZ ;  /* 0x0000000000347805 */ /* 0x000fe4000001ff00 */
[----:B------:R1:W5:Y:S01]  /*6aa0*/  @!P5 LDG.E.128 R40, desc[UR4][R48.64] ;  /* 0x000000043028d981 */ /* 0x000362000c1e1d00 */
[----:B0-----:R-:W-:Y:S02]  /*6ab0*/  CS2R R50, SRZ ;  /* 0x0000000000327805 */ /* 0x001fe4000001ff00 */
[----:B------:R-:W-:Y:S02]  /*6ac0*/  CS2R R62, SRZ ;  /* 0x00000000003e7805 */ /* 0x000fe4000001ff00 */
[----:B------:R-:W-:Y:S01]  /*6ad0*/  CS2R R60, SRZ ;  /* 0x00000000003c7805 */ /* 0x000fe2000001ff00 */
[----:B------:R0:W5:Y:S05]  /*6ae0*/  @!P4 LDG.E.128 R52, desc[UR4][R58.64] ;  /* 0x000000043a34c981 */ /* 0x00016a000c1e1d00 */
[----:B------:R-:W5:Y:S01]  /*6af0*/  @!P3 LDG.E.128 R60, desc[UR4][R66.64] ;  /* 0x00000004423cb981 */ /* 0x000f62000c1e1d00 */
[----:B-1----:R-:W-:-:S02]  /*6b00*/  CS2R R48, SRZ ;  /* 0x0000000000307805 */ /* 0x002fc4000001ff00 */
[----:B0-----:R-:W-:-:S04]  /*6b10*/  CS2R R58, SRZ ;  /* 0x00000000003a7805 */ /* 0x001fc8000001ff00 */
[----:B------:R0:W5:Y:S02]  /*6b20*/  @!P4 LDG.E.128 R48, desc[UR4][R56.64] ;  /* 0x000000043830c981 */ /* 0x000164000c1e1d00 */
[----:B0-----:R-:W-:-:S06]  /*6b30*/  CS2R R56, SRZ ;  /* 0x0000000000387805 */ /* 0x001fcc000001ff00 */
[----:B------:R0:W5:Y:S01]  /*6b40*/  @!P3 LDG.E.128 R56, desc[UR4][R64.64] ;  /* 0x000000044038b981 */ /* 0x000162000c1e1d00 */
[----:B----4-:R-:W-:-:S04]  /*6b50*/  @!P2 LEA R72, P3, R70, R72, 0x1 ;  /* 0x000000484648a211 */ /* 0x010fc800078608ff */
[----:B------:R-:W-:Y:S02]  /*6b60*/  @!P2 LEA.HI.X R73, R70, R73, R71, 0x1, P3 ;  /* 0x000000494649a211 */ /* 0x000fe400018f0c47 */
[----:B------:R-:W-:-:S04]  /*6b70*/  @!P2 LEA R74, P3, R68, R74, 0x1 ;  /* 0x0000004a444aa211 */ /* 0x000fc800078608ff */
[----:B------:R-:W-:Y:S02]  /*6b80*/  @!P2 LEA.HI.X R75, R68, R75, R69, 0x1, P3 ;  /* 0x0000004b444ba211 */ /* 0x000fe400018f0c45 */
[----:B------:R-:W-:-:S04]  /*6b90*/  ISETP.GE.AND P3, PT, R224, R4, PT ;  /* 0x00000004e000720c */ /* 0x000fc80003f66270 */
[----:B------:R-:W-:Y:S02]  /*6ba0*/  ISETP.GE.OR P3, PT, R16, R80, P3 ;  /* 0x000000501000720c */ /* 0x000fe40001f66670 */
[----:B------:R-:W-:Y:S02]  /*6bb0*/  CS2R R66, SRZ ;  /* 0x0000000000427805 */ /* 0x000fe4000001ff00 */
[----:B0-----:R-:W-:Y:S02]  /*6bc0*/  CS2R R64, SRZ ;  /* 0x0000000000407805 */ /* 0x001fe4000001ff00 */
[----:B------:R-:W-:Y:S02]  /*6bd0*/  CS2R R70, SRZ ;  /* 0x0000000000467805 */ /* 0x000fe4000001ff00 */
[----:B------:R-:W-:Y:S01]  /*6be0*/  CS2R R68, SRZ ;  /* 0x0000000000447805 */ /* 0x000fe2000001ff00 */
[----:B------:R-:W-:Y:S01]  /*6bf0*/  BSSY B1, `(.L_x_6036) ;  /* 0x0000021000017945 */ /* 0x000fe20003800000 */
[----:B------:R0:W5:Y:S04]  /*6c00*/  @!P2 LDG.E.128 R64, desc[UR4][R72.64] ;  /* 0x000000044840a981 */ /* 0x000168000c1e1d00 */
[----:B------:R1:W5:Y:S01]  /*6c10*/  @!P2 LDG.E.128 R68, desc[UR4][R74.64] ;  /* 0x000000044a44a981 */ /* 0x000362000c1e1d00 */
[----:B------:R-:W-:-:S02]  /*6c20*/  ISETP.GE.AND P2, PT, R226, R4, PT ;  /* 0x00000004e200720c */ /* 0x000fc40003f46270 */
[----:B------:R-:W-:Y:S02]  /*6c30*/  CS2R R78, SRZ ;  /* 0x00000000004e7805 */ /* 0x000fe4000001ff00 */
[----:B------:R-:W-:Y:S02]  /*6c40*/  CS2R R76, SRZ ;  /* 0x00000000004c7805 */ /* 0x000fe4000001ff00 */
[----:B------:R-:W-:Y:S02]  /*6c50*/  ISETP.GE.OR P2, PT, R16, R80, P2 ;  /* 0x000000501000720c */ /* 0x000fe40001746670 */
[----:B0-----:R-:W-:Y:S02]  /*6c60*/  CS2R R72, SRZ ;  /* 0x0000000000487805 */ /* 0x001fe4000001ff00 */
[----:B-1----:R-:W-:Y:S01]  /*6c70*/  CS2R R74, SRZ ;  /* 0x00000000004a7805 */ /* 0x002fe2000001ff00 */
[----:B------:R-:W-:Y:S08]  /*6c80*/  @P3 BRA `(.L_x_6037) ;  /* 0x00000000005c3947 */ /* 0x000ff00003800000 */
[----:B------:R-:W0:Y:S01]  /*6c90*/  LDC.64 R76, c[0x0][0x3d8] ;  /* 0x0000f600ff4c7b82 */ /* 0x000e220000000a00 */
[----:B------:R-:W-:Y:S01]  /*6ca0*/  MOV R74, R92 ;  /* 0x0000005c004a7202 */ /* 0x000fe20000000f00 */
[----:B------:R-:W-:Y:S01]  /*6cb0*/  IMAD.MOV.U32 R75, RZ, RZ, R3 ;  /* 0x000000ffff4b7224 */ /* 0x000fe200078e0003 */
[----:B------:R-:W-:Y:S01]  /*6cc0*/  ULDC.64 UR4, c[0x0][0x3c8] ;  /* 0x0000f20000047ab9 */ /* 0x000fe20000000a00 */
[----:B------:R-:W-:Y:S01]  /*6cd0*/  IMAD.MOV.U32 R78, RZ, RZ, R90 ;  /* 0x000000ffff4e7224 */ /* 0x000fe200078e005a */
[----:B------:R-:W-:Y:S01]  /*6ce0*/  ULDC.64 UR6, c[0x0][0x3e0] ;  /* 0x0000f80000067ab9 */ /* 0x000fe20000000a00 */
[----:B------:R-:W-:Y:S01]  /*6cf0*/  IMAD.MOV.U32 R79, RZ, RZ, R0 ;  /* 0x000000ffff4f7224 */ /* 0x000fe200078e0000 */
[----:B------:R-:W-:Y:S01]  /*6d00*/  ULDC.64 UR8, c[0x0][0x208] ;  /* 0x0000820000087ab9 */ /* 0x000fe20000000a00 */
[----:B------:R-:W1:Y:S01]  /*6d10*/  LDC.64 R72, c[0x0][0x3e8] ;  /* 0x0000fa00ff487b82 */ /* 0x000e620000000a00 */
[----:B0-----:R-:W-:-:S04]  /*6d20*/  IMAD.WIDE.U32 R74, R76, 0x60, R74 ;  /* 0x000000604c4a7825 */ /* 0x001fc800078e004a */
[----:B------:R-:W-:Y:S01]  /*6d30*/  IMAD R77, R77, 0x60, RZ ;  /* 0x000000604d4d7824 */ /* 0x000fe200078e02ff */
[----:B------:R-:W-:Y:S01]  /*6d40*/  IADD3 R76, P3, R104, R74, RZ ;  /* 0x0000004a684c7210 */ /* 0x000fe20007f7e0ff */
[----:B-1----:R-:W-:-:S03]  /*6d50*/  IMAD.WIDE.U32 R78, R72, 0x60, R78 ;  /* 0x00000060484e7825 */ /* 0x002fc600078e004e */
[----:B------:R-:W-:Y:S01]  /*6d60*/  IADD3.X R75, R27, R75, R77, P3, !PT ;  /* 0x0000004b1b4b7210 */ /* 0x000fe20001ffe44d */
[----:B------:R-:W-:Y:S01]  /*6d70*/  IMAD R73, R73, 0x60, RZ ;  /* 0x0000006049497824 */ /* 0x000fe200078e02ff */
[----:B------:R-:W-:-:S04]  /*6d80*/  IADD3 R74, P3, R110, R78, RZ ;  /* 0x0000004e6e4a7210 */ /* 0x000fc80007f7e0ff */
[----:B------:R-:W-:Y:S02]  /*6d90*/  IADD3.X R79, R21, R79, R73, P3, !PT ;  /* 0x0000004f154f7210 */ /* 0x000fe40001ffe449 */
[----:B------:R-:W-:-:S04]  /*6da0*/  LEA R72, P3, R76, UR4, 0x1 ;  /* 0x000000044c487c11 */ /* 0x000fc8000f8608ff */
[----:B------:R-:W-:Y:S02]  /*6db0*/  LEA.HI.X R73, R76, UR5, R75, 0x1, P3 ;  /* 0x000000054c497c11 */ /* 0x000fe400098f0c4b */
[----:B------:R-:W-:-:S04]  /*6dc0*/  LEA R76, P3, R74, UR6, 0x1 ;  /* 0x000000064a4c7c11 */ /* 0x000fc8000f8608ff */
[----:B------:R-:W-:Y:S02]  /*6dd0*/  LEA.HI.X R77, R74, UR7, R79, 0x1, P3 ;  /* 0x000000074a4d7c11 */ /* 0x000fe400098f0c4f */
[----:B------:R-:W5:Y:S04]  /*6de0*/  LDG.E.128 R72, desc[UR8][R72.64] ;  /* 0x0000000848487981 */ /* 0x000f68000c1e1d00 */
[----:B------:R-:W5:Y:S03]  /*6df0*/  LDG.E.128 R76, desc[UR8][R76.64] ;  /* 0x000000084c4c7981 */ /* 0x000f66000c1e1d00 */
.L_x_6037:
[----:B------:R-:W-:Y:S05]  /*6e00*/  BSYNC B1 ;  /* 0x0000000000017941 */ /* 0x000fea0003800000 */
.L_x_6036:
[----:B------:R-:W-:Y:S01]  /*6e10*/  BSSY B1, `(.L_x_6038) ;  /* 0x000001d000017945 */ /* 0x000fe20003800000 */
[----:B------:R-:W-:Y:S02]  /*6e20*/  ISETP.GE.AND P3, PT, R16, R80, PT ;  /* 0x000000501000720c */ /* 0x000fe40003f66270 */
[----:B------:R-:W-:Y:S02]  /*6e30*/  CS2R R82, SRZ ;  /* 0x0000000000527805 */ /* 0x000fe4000001ff00 */
[----:B------:R-:W-:Y:S02]  /*6e40*/  CS2R R80, SRZ ;  /* 0x0000000000507805 */ /* 0x000fe4000001ff00 */
[----:B------:R-:W-:Y:S02]  /*6e50*/  CS2R R86, SRZ ;  /* 0x0000000000567805 */ /* 0x000fe4000001ff00 */
[----:B-----5:R-:W-:Y:S02]  /*6e60*/  MOV R89, R74 ;  /* 0x0000004a00597202 */ /* 0x020fe40000000f00 */
[----:B------:R-:W-:Y:S01]  /*6e70*/  CS2R R84, SRZ ;  /* 0x0000000000547805 */ /* 0x000fe2000001ff00 */
[----:B------:R-:W-:Y:S06]  /*6e80*/  @P2 BRA `(.L_x_6039) ;  /* 0x0000000000542947 */ /* 0x000fec0003800000 */
[----:B------:R-:W0:Y:S01]  /*6e90*/  LDC.64 R82, c[0x0][0x3d8] ;  /* 0x0000f600ff527b82 */ /* 0x000e220000000a00 */
[----:B------:R-:W-:Y:S01]  /*6ea0*/  IMAD.MOV.U32 R93, RZ, RZ, R3 ;  /* 0x000000ffff5d7224 */ /* 0x000fe200078e0003 */
[----:B------:R-:W-:Y:S01]  /*6eb0*/  ULDC.64 UR4, c[0x0][0x3c8] ;  /* 0x0000f20000047ab9 */ /* 0x000fe20000000a00 */
[----:B------:R-:W-:Y:S01]  /*6ec0*/  IMAD.MOV.U32 R91, RZ, RZ, R0 ;  /* 0x000000ffff5b7224 */ /* 0x000fe200078e0000 */
[----:B------:R-:W-:Y:S01]  /*6ed0*/  ULDC.64 UR6, c[0x0][0x3e0] ;  /* 0x0000f80000067ab9 */ /* 0x000fe20000000a00 */
[----:B------:R-:W-:-:S03]  /*6ee0*/  ULDC.64 UR8, c[0x0][0x208] ;  /* 0x0000820000087ab9 */ /* 0x000fc60000000a00 */
        /* <DEDUP_REMOVED lines=12> */
[----:B------:R-:W-:Y:S01]  /*6fb0*/  LEA.HI.X R85, R0, UR7, R91, 0x1, P2 ;  /* 0x0000000700557c11 */ /* 0x000fe200090f0c5b */
[----:B------:R-:W5:Y:S05]  /*6fc0*/  LDG.E.128 R80, desc[UR8][R80.64] ;  /* 0x0000000850507981 */ /* 0x000f6a000c1e1d00 */
[----:B------:R-:W5:Y:S03]  /*6fd0*/  LDG.E.128 R84, desc[UR8][R84.64] ;  /* 0x0000000854547981 */ /* 0x000f66000c1e1d00 */
.L_x_6039:
[----:B------:R-:W-:Y:S05]  /*6fe0*/  BSYNC B1 ;  /* 0x0000000000017941 */ /* 0x000fea0003800000 */
.L_x_6038:
[----:B------:R-:W-:Y:S01]  /*6ff0*/  PRMT R171, R89, 0x7610, R171 ;  /* 0x0000761059ab7816 */ /* 0x000fe200000000ab */
[----:B------:R-:W-:Y:S01]  /*7000*/  IMAD.MOV.U32 R0, RZ, RZ, R75 ;  /* 0x000000ffff007224 */ /* 0x000fe200078e004b */
[----:B------:R-:W-:Y:S01]  /*7010*/  MOV R3, R72 ;  /* 0x0000004800037202 */ /* 0x000fe20000000f00 */
[----:B------:R-:W-:Y:S01]  /*7020*/  IMAD.MOV.U32 R90, RZ, RZ, R78 ;  /* 0x000000ffff5a7224 */ /* 0x000fe200078e004e */
[----:B------:R-:W-:Y:S01]  /*7030*/  ULOP3.LUT UR4, UR60, 0x1, URZ, 0xfc, !UPT ;  /* 0x000000013c047892 */ /* 0x000fe2000f8efc3f */
[----:B------:R-:W-:Y:S01]  /*7040*/  IMAD.MOV.U32 R89, RZ, RZ, R73 ;  /* 0x000000ffff597224 */ /* 0x000fe200078e0049 */
[----:B------:R-:W-:Y:S01]  /*7050*/  PRMT R171, R171, 0x5410, R0 ;  /* 0x00005410abab7816 */ /* 0x000fe20000000000 */
[----:B------:R-:W-:Y:S01]  /*7060*/  IMAD.MOV.U32 R0, RZ, RZ, R79 ;  /* 0x000000ffff007224 */ /* 0x000fe200078e004f */
[----:B------:R-:W-:Y:S01]  /*7070*/  PRMT R173, R90, 0x7610, R173 ;  /* 0x000076105aad7816 */ /* 0x000fe200000000ad */
[----:B-----5:R-:W-:Y:S01]  /*7080*/  IMAD.MOV.U32 R90, RZ, RZ, R82 ;  /* 0x000000ffff5a7224 */ /* 0x020fe200078e0052 */
        /* <DEDUP_REMOVED lines=30> */
[----:B------:R-:W-:Y:S01]  /*7270*/  PRMT R191, R90, 0x7610, R191 ;  /* 0x000076105abf7816 */ /* 0x000fe200000000bf */
[----:B------:R-:W-:Y:S01]  /*7280*/  IMAD.MOV.U32 R90, RZ, RZ, R50 ;  /* 0x000000ffff5a7224 */ /* 0x000fe200078e0032 */
[----:B------:R-:W-:Y:S02]  /*7290*/  MOV R3, R44 ;  /* 0x0000002c00037202 */ /* 0x000fe40000000f00 */
        /* <DEDUP_REMOVED lines=43> */
[----:B------:R-:W-:Y:S02]  /*7550*/  PRMT R167, R3, 0x5410, R89 ;  /* 0x0000541003a77816 */ /* 0x000fe40000000059 */
[----:B------:R-:W-:Y:S01]  /*7560*/  PRMT R170, R170, 0x5410, R0 ;  /* 0x00005410aaaa7816 */ /* 0x000fe20000000000 */
[----:B------:R-:W-:Y:S06]  /*7570*/  @!P2 BRA `(.L_x_6040) ;  /* 0x000000000004a947 */ /* 0x000fec0003800000 */
[----:B------:R-:W-:Y:S01]  /*7580*/  BPT.TRAP 0x1 ;  /* 0x000000040000795c */ /* 0x000fe20000300000 */
.L_x_6040:
[----:B------:R-:W-:Y:S01]  /*7590*/  IMAD R3, R220, 0x8, R2 ;  /* 0x00000008dc037824 */ /* 0x000fe200078e0202 */
[----:B------:R-:W-:Y:S01]  /*75a0*/  SHF.L.U32 R0, R229, 0x1f, RZ ;  /* 0x0000001fe5007819 */ /* 0x000fe200000006ff */
[----:B------:R-:W0:Y:S01]  /*75b0*/  LDC R152, c[0x0][0x2e4] ;  /* 0x0000b900ff987b82 */ /* 0x000e220000000800 */
[----:B------:R-:W-:Y:S01]  /*75c0*/  BSSY B1, `(.L_x_6041) ;  /* 0x0000006000017945 */ /* 0x000fe20003800000 */
[----:B------:R-:W-:Y:S01]  /*75d0*/  IMAD.MOV.U32 R133, RZ, RZ, R88 ;  /* 0x000000ffff857224 */ /* 0x000fe200078e0058 */
[----:B------:R-:W1:Y:S05]  /*75e0*/  SYNCS.PHASECHK.TRANS64.TRYWAIT P4, [R3+URZ+0x34890], R0 ;  /* 0x03489000030075a7 */ /* 0x000e6a000808017f */
[----:B------:R-:W2:Y:S01]  /*75f0*/  LDC.64 R134, c[0x0][0x2f0] ;  /* 0x0000bc00ff867b82 */ /* 0x000ea20000000a00 */
[----:B0-----:R-:W-:Y:S01]  /*7600*/  IADD3 R153, -R97, R152, RZ ;  /* 0x0000009861997210 */ /* 0x001fe20007ffe1ff */
[----:B-1----:R-:W-:Y:S06]  /*7610*/  @!P4 BRA `(.L_x_6042) ;  /* 0x000001dc001cc947 */ /* 0x002fec0003800000 */
.L_x_6287:
[----:B------:R-:W-:Y:S05]  /*7620*/  BSYNC B1 ;  /* 0x0000000000017941 */ /* 0x000fea0003800000 */
.L_x_6041:
[----:B------:R-:W-:Y:S01]  /*7630*/  ISETP.GE.OR P4, PT, R22, R4, P0 ;  /* 0x000000041600720c */ /* 0x000fe20000786670 */
[----:B------:R-:W-:-:S12]  /*7640*/  BSSY B1, `(.L_x_6043) ;  /* 0x000008a000017945 */ /* 0x000fd80003800000 */
[----:B------:R-:W-:Y:S05]  /*7650*/  @P4 BRA `(.L_x_6044) ;  /* 0x0000000800204947 */ /* 0x000fea0003800000 */
[----:B------:R-:W3:Y:S04]  /*7660*/  LDL R88, [R1] ;  /* 0x0000000001587983 */ /* 0x000ee80000100800 */
[----:B------:R-:W4:Y:S04]  /*7670*/  LDL R92, [R1+0x3c] ;  /* 0x00003c00015c7983 */ /* 0x000f280000100800 */
[----:B------:R-:W5:Y:S01]  /*7680*/  LDL R90, [R1+0x64] ;  /* 0x00006400015a7983 */ /* 0x000f620000100800 */
[----:B------:R-:W-:Y:S01]  /*7690*/  BSSY B2, `(.L_x_6045) ;  /* 0x0000072000027945 */ /* 0x000fe20003800000 */
[----:B------:R-:W1:Y:S02]  /*76a0*/  S2R R93, SR_TID.X ;  /* 0x00000000005d7919 */ /* 0x000e640000002100 */
[----:B-1----:R-:W-:-:S05]  /*76b0*/  VIADD R93, R93, 0xffffff80 ;  /* 0xffffff805d5d7836 */ /* 0x002fca0000000000 */
[----:B------:R-:W-:-:S04]  /*76c0*/  SHF.R.S32.HI R91, RZ, 0x1f, R93 ;  /* 0x0000001fff5b7819 */ /* 0x000fc8000001145d */
[----:B------:R-:W-:-:S05]  /*76d0*/  LEA.HI R91, R91, R93, RZ, 0x6 ;  /* 0x0000005d5b5b7211 */ /* 0x000fca00078f30ff */
[----:B------:R-:W-:-:S05]  /*76e0*/  IMAD.SHL.U32 R91, R91, 0x8, RZ ;  /* 0x000000085b5b7824 */ /* 0x000fca00078e00ff */
[----:B------:R-:W-:Y:S02]  /*76f0*/  LOP3.LUT R91, R91, 0xfffffe00, RZ, 0xc0, !PT ;  /* 0xfffffe005b5b7812 */ /* 0x000fe400078ec0ff */
[----:B---3--:R-:W-:-:S04]  /*7700*/  LOP3.LUT P5, RZ, R88, 0x1, RZ, 0xc0, !PT ;  /* 0x0000000158ff7812 */ /* 0x008fc800078ac0ff */
[----:B------:R-:W-:-:S04]  /*7710*/  SEL R88, R97, R153, !P5 ;  /* 0x0000009961587207 */ /* 0x000fc80006800000 */
[----:B------:R-:W-:-:S04]  /*7720*/  SHF.R.S32.HI R89, RZ, 0x1f, R88 ;  /* 0x0000001fff597819 */ /* 0x000fc80000011458 */
[----:B------:R-:W-:-:S04]  /*7730*/  LEA.HI R89, R89, R88, RZ, 0x4 ;  /* 0x0000005859597211 */ /* 0x000fc800078f20ff */
[----:B------:R-:W-:-:S04]  /*7740*/  LEA.HI.SX32 R88, R89, R10, 0x1c ;  /* 0x0000000a59587211 */ /* 0x000fc800078fe2ff */
[----:B------:R-:W-:Y:S01]  /*7750*/  SHF.R.S32.HI R89, RZ, 0x1f, R88 ;  /* 0x0000001fff597819 */ /* 0x000fe20000011458 */
[----:B------:R-:W-:-:S03]  /*7760*/  IMAD.SHL.U32 R175, R88, 0x8, RZ ;  /* 0x0000000858af7824 */ /* 0x000fc600078e00ff */
[----:B------:R-:W-:Y:S02]  /*7770*/  LEA.HI R88, R89, R88, RZ, 0x3 ;  /* 0x0000005859587211 */ /* 0x000fe400078f18ff */
[----:B------:R-:W-:Y:S02]  /*7780*/  LOP3.LUT R89, R175, 0x38, RZ, 0xc0, !PT ;  /* 0x00000038af597812 */ /* 0x000fe400078ec0ff */
[----:B------:R-:W-:Y:S02]  /*7790*/  SHF.R.S32.HI R88, RZ, 0x3, R88 ;  /* 0x00000003ff587819 */ /* 0x000fe40000011458 */
[----:B----4-:R-:W-:-:S03]  /*77a0*/  LOP3.LUT R89, R89, 0x1c0, R92, 0xf8, !PT ;  /* 0x000001c059597812 */ /* 0x010fc600078ef85c */
[----:B------:R-:W-:Y:S01]  /*77b0*/  IMAD R88, R88, 0x2c00, R91 ;  /* 0x00002c0058587824 */ /* 0x000fe200078e025b */
[----:B-----5:R-:W-:Y:S01]  /*77c0*/  LOP3.LUT R89, R89, R90, RZ, 0x3c, !PT ;  /* 0x0000005a59597212 */ /* 0x020fe200078e3cff */
[----:B------:R-:W-:-:S03]  /*77d0*/  IMAD R91, R220, 0x5800, R154 ;  /* 0x00005800dc5b7824 */ /* 0x000fc600078e029a */
[----:B------:R-:W-:Y:S01]  /*77e0*/  IADD3 R89, R88, R89, RZ ;  /* 0x0000005958597210 */ /* 0x000fe20007ffe0ff */
[----:B------:R-:W-:-:S04]  /*77f0*/  IMAD R88, R91, 0x2, R2 ;  /* 0x000000025b587824 */ /* 0x000fc800078e0202 */
[----:B------:R-:W-:-:S04]  /*7800*/  IMAD R89, R220, 0x5800, R89 ;  /* 0x00005800dc597824 */ /* 0x000fc800078e0259 */
[----:B------:R-:W-:Y:S02]  /*7810*/  IMAD R92, R89, 0x2, R2 ;  /* 0x00000002595c7824 */ /* 0x000fe400078e0202 */
[----:B------:R-:W1:Y:S04]  /*7820*/  LDS.128 R88, [R88+0x1e400] ;  /* 0x01e4000058587984 */ /* 0x000e680000000c00 */
[----:B------:R-:W3:Y:S01]  /*7830*/  LDS.128 R92, [R92+0x1e400] ;  /* 0x01e400005c5c7984 */ /* 0x000ee20000000c00 */
[----:B------:R-:W-:Y:S05]  /*7840*/  @P3 BRA `(.L_x_6046) ;  /* 0x0000000400583947 */ /* 0x000fea0003800000 */
[----:B---3--:R-:W-:Y:S01]  /*7850*/  IMAD.MOV.U32 R178, RZ, RZ, R93 ;  /* 0x000000ffffb27224 */ /* 0x008fe200078e005d */
[----:B-1----:R-:W-:Y:S01]  /*7860*/  MOV R93, R89 ;  /* 0x00000059005d7202 */ /* 0x002fe20000000f00 */
[----:B------:R-:W-:Y:S01]  /*7870*/  HADD2.F32 R179, -RZ, R179.H0_H0 ;  /* 0x200000b3ffb37230 */ /* 0x000fe20000004100 */
[--C-:B------:R-:W-:Y:S01]  /*7880*/  SHF.R.U64 R44, R44, 0x10, R45.reuse ;  /* 0x000000102c2c7819 */ /* 0x100fe2000000122d */
[----:B------:R-:W-:Y:S01]  /*7890*/  HADD2.F32 R89, -RZ, R180.H0_H0 ;  /* 0x200000b4ff597230 */ /* 0x000fe20000004100 */
[----:B------:R-:W-:Y:S01]  /*78a0*/  SHF.R.U32.HI R180, RZ, 0x10, R45 ;  /* 0x00000010ffb47819 */ /* 0x000fe2000001162d */
        /* <DEDUP_REMOVED lines=8> */
[----:B------:R-:W-:Y:S02]  /*7930*/  HADD2.F32 R45, -RZ, R95.H0_H0 ;  /* 0x2000005fff2d7230 */ /* 0x000fe40000004100 */
[-C--:B------:R-:W-:Y:S01]  /*7940*/  FFMA.FTZ R176, R176, R89.reuse, -R181 ;  /* 0x00000059b0b07223 */ /* 0x080fe200000108b5 */
[----:B------:R-:W-:Y:S02]  /*7950*/  HADD2.F32 R44, -RZ, R44.H0_H0 ;  /* 0x2000002cff2c7230 */ /* 0x000fe40000004100 */
[----:B------:R-:W-:Y:S01]  /*7960*/  FFMA.FTZ R174, R174, R89, R179 ;  /* 0x00000059aeae7223 */ /* 0x000fe200000100b3 */
[----:B------:R-:W-:Y:S01]  /*7970*/  HADD2.F32 R89, -RZ, R178.H1_H1 ;  /* 0x300000b2ff597230 */ /* 0x000fe20000004100 */
[----:B------:R-:W-:Y:S01]  /*7980*/  SHF.R.U32.HI R178, RZ, 0x10, R41 ;  /* 0x00000010ffb27819 */ /* 0x000fe20000011629 */
[--C-:B------:R-:W-:Y:S01]  /*7990*/  HADD2.F32 R41, -RZ, R91.reuse.H0_H0 ;  /* 0x2000005bff297230 */ /* 0x100fe20000004100 */
[----:B------:R-:W-:Y:S01]  /*79a0*/  SHF.R.U64 R42, R42, 0x10, R43 ;  /* 0x000000102a2a7819 */ /* 0x000fe2000000122b */
[----:B------:R-:W-:-:S02]  /*79b0*/  HADD2.F32 R91, -RZ, R91.H1_H1 ;  /* 0x3000005bff5b7230 */ /* 0x000fc40000004100 */
[-C--:B------:R-:W-:Y:S01]  /*79c0*/  FMUL.FTZ R182, R89, R180.reuse ;  /* 0x000000b459b67220 */ /* 0x080fe20000410000 */
[----:B------:R-:W-:Y:S02]  /*79d0*/  HADD2.F32 R178, -RZ, R178.H0_H0 ;  /* 0x200000b2ffb27230 */ /* 0x000fe40000004100 */
[----:B------:R-:W-:Y:S01]  /*79e0*/  FMUL.FTZ R180, R93, R180 ;  /* 0x000000b45db47220 */ /* 0x000fe20000410000 */
[----:B------:R-:W-:Y:S02]  /*79f0*/  HADD2.F32 R40, -RZ, R40.H0_H0 ;  /* 0x20000028ff287230 */ /* 0x000fe40000004100 */
[----:B------:R-:W-:Y:S02]  /*7a00*/  HADD2.F32 R181, -RZ, R191.H0_H0 ;  /* 0x200000bfffb57230 */ /* 0x000fe40000004100 */
[-C--:B------:R-:W-:Y:S01]  /*7a10*/  FFMA.FTZ R89, R89, R178.reuse, R180 ;  /* 0x000000b259597223 */ /* 0x080fe200000100b4 */
[--C-:B------:R-:W-:Y:S02]  /*7a20*/  HADD2.F32 R180, -RZ, R184.reuse.H1_H1 ;  /* 0x300000b8ffb47230 */ /* 0x100fe40000004100 */
[----:B------:R-:W-:Y:S01]  /*7a30*/  FFMA.FTZ R93, R93, R178, -R182 ;  /* 0x000000b25d5d7223 */ /* 0x000fe200000108b6 */
[----:B------:R-:W-:-:S02]  /*7a40*/  HADD2.F32 R178, -RZ, R184.H0_H0 ;  /* 0x200000b8ffb27230 */ /* 0x000fc40000004100 */
[----:B------:R-:W-:Y:S02]  /*7a50*/  HADD2.F32 R46, -RZ, R46.H0_H0 ;  /* 0x2000002eff2e7230 */ /* 0x000fe40000004100 */
[-C--:B------:R-:W-:Y:S01]  /*7a60*/  FMUL.FTZ R182, R45, R180.reuse ;  /* 0x000000b42db67220 */ /* 0x080fe20000410000 */
[----:B------:R-:W-:Y:S01]  /*7a70*/  FMUL.FTZ R180, R41, R180 ;  /* 0x000000b429b47220 */ /* 0x000fe20000410000 */
[----:B------:R-:W-:Y:S01]  /*7a80*/  HADD2.F32 R42, -RZ, R42.H0_H0 ;  /* 0x2000002aff2a7230 */ /* 0x000fe20000004100 */
[----:B------:R-:W-:Y:S01]  /*7a90*/  F2FP.F16.F32.PACK_AB R93, R93, R176 ;  /* 0x000000b05d5d723e */ /* 0x000fe200000000ff */
[-C--:B------:R-:W-:Y:S01]  /*7aa0*/  FFMA.FTZ R41, R41, R178.reuse, -R182 ;  /* 0x000000b229297223 */ /* 0x080fe200000108b6 */
[----:B------:R-:W-:Y:S01]  /*7ab0*/  FFMA.FTZ R180, R45, R178, R180 ;  /* 0x000000b22db47223 */ /* 0x000fe200000100b4 */
[----:B------:R-:W-:Y:S01]  /*7ac0*/  SHF.R.U32.HI R178, RZ, 0x10, R47 ;  /* 0x00000010ffb27819 */ /* 0x000fe2000001162f */
[----:B------:R-:W-:Y:S01]  /*7ad0*/  HADD2.F32 R45, -RZ, R95.H1_H1 ;  /* 0x3000005fff2d7230 */ /* 0x000fe20000004100 */
[----:B------:R-:W-:Y:S01]  /*7ae0*/  SHF.R.U32.HI R182, RZ, 0x10, R43 ;  /* 0x00000010ffb67819 */ /* 0x000fe2000001162b */
[----:B------:R-:W-:Y:S01]  /*7af0*/  HADD2.F32 R95, -RZ, R88.H0_H0 ;  /* 0x20000058ff5f7230 */ /* 0x000fe20000004100 */
[----:B------:R-:W-:Y:S01]  /*7b00*/  F2FP.F16.F32.PACK_AB R174, R89, R174 ;  /* 0x000000ae59ae723e */ /* 0x000fe200000000ff */
[----:B------:R-:W-:-:S02]  /*7b10*/  HADD2.F32 R178, -RZ, R178.H0_H0 ;  /* 0x200000b2ffb27230 */ /* 0x000fc40000004100 */
[----:B------:R-:W-:Y:S02]  /*7b20*/  HADD2.F32 R182, -RZ, R182.H0_H0 ;  /* 0x200000b6ffb67230 */ /* 0x000fe40000004100 */
[----:B------:R-:W-:Y:S02]  /*7b30*/  HADD2.F32 R47, -RZ, R190.H0_H0 ;  /* 0x200000beff2f7230 */ /* 0x000fe40000004100 */
[-C--:B------:R-:W-:Y:S01]  /*7b40*/  FMUL.FTZ R184, R45, R178.reuse ;  /* 0x000000b22db87220 */ /* 0x080fe20000410000 */
[C---:B------:R-:W-:Y:S01]  /*7b50*/  FMUL.FTZ R186, R91.reuse, R178 ;  /* 0x000000b25bba7220 */ /* 0x040fe20000410000 */
[----:B------:R-:W-:Y:S02]  /*7b60*/  HADD2.F32 R43, -RZ, R94.H1_H1 ;  /* 0x3000005eff2b7230 */ /* 0x000fe40000004100 */
[-C--:B------:R-:W-:Y:S01]  /*7b70*/  FFMA.FTZ R178, R91, R182.reuse, -R184 ;  /* 0x000000b65bb27223 */ /* 0x080fe200000108b8 */
[----:B------:R-:W-:Y:S01]  /*7b80*/  FFMA.FTZ R45, R45, R182, R186 ;  /* 0x000000b62d2d7223 */ /* 0x000fe200000100ba */
[----:B------:R-:W-:-:S02]  /*7b90*/  HADD2.F32 R186, -RZ, R191.H1_H1 ;  /* 0x300000bfffba7230 */ /* 0x000fc40000004100 */
[----:B------:R-:W-:Y:S01]  /*7ba0*/  HADD2.F32 R91, -RZ, R92.H0_H0 ;  /* 0x2000005cff5b7230 */ /* 0x000fe20000004100 */
[----:B------:R-:W-:Y:S01]  /*7bb0*/  F2FP.F16.F32.PACK_AB R41, R178, R41 ;  /* 0x00000029b229723e */ /* 0x000fe200000000ff */
[----:B------:R-:W-:Y:S01]  /*7bc0*/  HADD2.F32 R182, -RZ, R190.H1_H1 ;  /* 0x300000beffb67230 */ /* 0x000fe20000004100 */
[----:B------:R-:W-:Y:S01]  /*7bd0*/  F2FP.F16.F32.PACK_AB R45, R45, R180 ;  /* 0x000000b42d2d723e */ /* 0x000fe200000000ff */
[----:B------:R-:W-:Y:S02]  /*7be0*/  IMAD.MOV.U32 R89, RZ, RZ, R93 ;  /* 0x000000ffff597224 */ /* 0x000fe400078e005d */
[-C--:B------:R-:W-:Y:S01]  /*7bf0*/  FMUL.FTZ R184, R91, R186.reuse ;  /* 0x000000ba5bb87220 */ /* 0x080fe20000410000 */
[C---:B------:R-:W-:Y:S01]  /*7c00*/  FMUL.FTZ R186, R95.reuse, R186 ;  /* 0x000000ba5fba7220 */ /* 0x040fe20000410000 */
[----:B------:R-:W-:Y:S02]  /*7c10*/  IMAD.MOV.U32 R93, RZ, RZ, R174 ;  /* 0x000000ffff5d7224 */ /* 0x000fe400078e00ae */
[-C--:B------:R-:W-:Y:S01]  /*7c20*/  FFMA.FTZ R184, R95, R182.reuse, -R184 ;  /* 0x000000b65fb87223 */ /* 0x080fe200000108b8 */
[----:B------:R-:W-:Y:S01]  /*7c30*/  FFMA.FTZ R186, R91, R182, R186 ;  /* 0x000000b65bba7223 */ /* 0x000fe200000100ba */
[----:B------:R-:W-:-:S02]  /*7c40*/  HADD2.F32 R91, -RZ, R92.H1_H1 ;  /* 0x3000005cff5b7230 */ /* 0x000fc40000004100 */
[----:B------:R-:W-:-:S03]  /*7c50*/  HADD2.F32 R95, -RZ, R88.H1_H1 ;  /* 0x30000058ff5f7230 */ /* 0x000fc60000004100 */
[-C--:B------:R-:W-:Y:S02]  /*7c60*/  FMUL.FTZ R88, R91, R44.reuse ;  /* 0x0000002c5b587220 */ /* 0x080fe40000410000 */
[C---:B------:R-:W-:Y:S02]  /*7c70*/  FMUL.FTZ R44, R95.reuse, R44 ;  /* 0x0000002c5f2c7220 */ /* 0x040fe40000410000 */
[-C--:B------:R-:W-:Y:S02]  /*7c80*/  FFMA.FTZ R95, R95, R40.reuse, -R88 ;  /* 0x000000285f5f7223 */ /* 0x080fe40000010858 */
[----:B------:R-:W-:Y:S01]  /*7c90*/  FFMA.FTZ R91, R91, R40, R44 ;  /* 0x000000285b5b7223 */ /* 0x000fe2000001002c */
[----:B------:R-:W-:Y:S02]  /*7ca0*/  HADD2.F32 R40, -RZ, R94.H0_H0 ;  /* 0x2000005eff287230 */ /* 0x000fe40000004100 */
[----:B------:R-:W-:Y:S01]  /*7cb0*/  HADD2.F32 R44, -RZ, R90.H0_H0 ;  /* 0x2000005aff2c7230 */ /* 0x000fe20000004100 */
[----:B------:R-:W-:-:S02]  /*7cc0*/  F2FP.F16.F32.PACK_AB R88, R95, R184 ;  /* 0x000000b85f58723e */ /* 0x000fc400000000ff */
[-C--:B------:R-:W-:Y:S01]  /*7cd0*/  FMUL.FTZ R179, R40, R181.reuse ;  /* 0x000000b528b37220 */ /* 0x080fe20000410000 */
[----:B------:R-:W-:Y:S01]  /*7ce0*/  F2FP.F16.F32.PACK_AB R92, R91, R186 ;  /* 0x000000ba5b5c723e */ /* 0x000fe200000000ff */
[C---:B------:R-:W-:Y:S01]  /*7cf0*/  FMUL.FTZ R181, R44.reuse, R181 ;  /* 0x000000b52cb57220 */ /* 0x040fe20000410000 */
[----:B------:R-:W-:Y:S02]  /*7d00*/  IMAD.MOV.U32 R91, RZ, RZ, R41 ;  /* 0x000000ffff5b7224 */ /* 0x000fe400078e0029 */
[----:B------:R-:W-:Y:S01]  /*7d10*/  FFMA.FTZ R179, R44, R47, -R179 ;  /* 0x0000002f2cb37223 */ /* 0x000fe200000108b3 */
[----:B------:R-:W-:Y:S01]  /*7d20*/  MOV R95, R45 ;  /* 0x0000002d005f7202 */ /* 0x000fe20000000f00 */
[----:B------:R-:W-:Y:S01]  /*7d30*/  FFMA.FTZ R181, R40, R47, R181 ;  /* 0x0000002f28b57223 */ /* 0x000fe200000100b5 */
[----:B------:R-:W-:Y:S02]  /*7d40*/  HADD2.F32 R47, -RZ, R90.H1_H1 ;  /* 0x3000005aff2f7230 */ /* 0x000fe40000004100 */
[----:B------:R-:W-:-:S03]  /*7d50*/  FMUL.FTZ R40, R43, R46 ;  /* 0x0000002e2b287220 */ /* 0x000fc60000410000 */
[C---:B------:R-:W-:Y:S01]  /*7d60*/  FMUL.FTZ R46, R47.reuse, R46 ;  /* 0x0000002e2f2e7220 */ /* 0x040fe20000410000 */
[----:B------:R-:W-:-:S03]  /*7d70*/  FFMA.FTZ R40, R47, R42, -R40 ;  /* 0x0000002a2f287223 */ /* 0x000fc60000010828 */
[----:B------:R-:W-:Y:S02]  /*7d80*/  FFMA.FTZ R46, R43, R42, R46 ;  /* 0x0000002a2b2e7223 */ /* 0x000fe4000001002e */
[----:B------:R-:W-:-:S03]  /*7d90*/  F2FP.F16.F32.PACK_AB R90, R40, R179 ;  /* 0x000000b3285a723e */ /* 0x000fc600000000ff */
[----:B------:R-:W-:-:S07]  /*7da0*/  F2FP.F16.F32.PACK_AB R94, R46, R181 ;  /* 0x000000b52e5e723e */ /* 0x000fce00000000ff */
.L_x_6046:
[----:B------:R-:W-:Y:S05]  /*7db0*/  BSYNC B2 ;  /* 0x0000000000027941 */ /* 0x000fea0003800000 */
.L_x_6045:
[-C--:B--2---:R-:W-:Y:S01]  /*7dc0*/  IMAD R42, R23, R134.reuse, RZ ;  /* 0x00000086172a7224 */ /* 0x084fe200078e02ff */
[----:B------:R-:W-:Y:S01]  /*7dd0*/  ULDC.64 UR4, c[0x0][0x2d8] ;  /* 0x0000b60000047ab9 */ /* 0x000fe20000000a00 */
[----:B------:R-:W-:Y:S01]  /*7de0*/  IMAD.WIDE.U32 R40, R22, R134, R132 ;  /* 0x0000008616287225 */ /* 0x000fe200078e0084 */
[----:B------:R-:W-:-:S03]  /*7df0*/  ULDC.64 UR6, c[0x0][0x208] ;  /* 0x0000820000067ab9 */ /* 0x000fc60000000a00 */
[----:B------:R-:W-:-:S04]  /*7e00*/  IMAD R43, R22, R135, R42 ;  /* 0x00000087162b7224 */ /* 0x000fc800078e022a */
[----:B------:R-:W-:Y:S01]  /*7e10*/  IMAD.IADD R44, R43, 0x1, R41 ;  /* 0x000000012b2c7824 */ /* 0x000fe200078e0229 */
[----:B------:R-:W-:-:S04]  /*7e20*/  IADD3 R41, P4, P5, R98, R40, R20 ;  /* 0x0000002862297210 */ /* 0x000fc80007d9e014 */
[----:B------:R-:W-:Y:S02]  /*7e30*/  IADD3.X R42, R15, R44, R9, P4, P5 ;  /* 0x0000002c0f2a7210 */ /* 0x000fe400027ea409 */
[----:B------:R-:W-:-:S13]  /*7e40*/  ISETP.GE.AND P4, PT, R175, R152, PT ;  /* 0x00000098af00720c */ /* 0x000fda0003f86270 */
[--C-:B------:R-:W-:Y:S02]  /*7e50*/  @!P4 SHF.R.S32.HI R43, RZ, 0x1f, R175.reuse ;  /* 0x0000001fff2bc819 */ /* 0x100fe400000114af */
[----:B------:R-:W-:-:S04]  /*7e60*/  @!P4 IADD3 R175, P5, P6, R98, R40, R175 ;  /* 0x0000002862afc210 */ /* 0x000fc80007ebe0af */
[----:B------:R-:W-:Y:S02]  /*7e70*/  @!P4 IADD3.X R44, R15, R44, R43, P5, P6 ;  /* 0x0000002c0f2cc210 */ /* 0x000fe40002fec42b */
[----:B------:R-:W-:-:S04]  /*7e80*/  LEA R40, P5, R41, UR4, 0x1 ;  /* 0x0000000429287c11 */ /* 0x000fc8000f8a08ff */
[----:B------:R-:W-:Y:S02]  /*7e90*/  LEA.HI.X R41, R41, UR5, R42, 0x1, P5 ;  /* 0x0000000529297c11 */ /* 0x000fe4000a8f0c2a */
[----:B------:R-:W-:-:S03]  /*7ea0*/  @!P4 LEA R42, P5, R175, UR4, 0x1 ;  /* 0x00000004af2acc11 */ /* 0x000fc6000f8a08ff */
[----:B-1----:R1:W-:Y:S01]  /*7eb0*/  STG.E.128 desc[UR6][R40.64], R88 ;  /* 0x0000005828007986 */ /* 0x0023e2000c101d06 */
[----:B------:R-:W-:-:S05]  /*7ec0*/  @!P4 LEA.HI.X R43, R175, UR5, R44, 0x1, P5 ;  /* 0x00000005af2bcc11 */ /* 0x000fca000a8f0c2c */
[----:B---3--:R1:W-:Y:S04]  /*7ed0*/  @!P4 STG.E.128 desc[UR6][R42.64], R92 ;  /* 0x0000005c2a00c986 */ /* 0x0083e8000c101d06 */
.L_x_6044:
[----:B------:R-:W-:Y:S05]  /*7ee0*/  BSYNC B1 ;  /* 0x0000000000017941 */ /* 0x000fea0003800000 */
.L_x_6043:
[----:B------:R-:W-:Y:S01]  /*7ef0*/  ISETP.GE.OR P4, PT, R223, R4, P0 ;  /* 0x00000004df00720c */ /* 0x000fe20000786670 */
[----:B------:R-:W-:-:S12]  /*7f00*/  BSSY B1, `(.L_x_6047) ;  /* 0x0000088000017945 */ /* 0x000fd80003800000 */
[----:B------:R-:W-:Y:S05]  /*7f10*/  @P4 BRA `(.L_x_6048) ;  /* 0x0000000800184947 */ /* 0x000fea0003800000 */
[----:B-1----:R-:W3:Y:S04]  /*7f20*/  LDL R40, [R1+0x78] ;  /* 0x0000780001287983 */ /* 0x002ee80000100800 */
[----:B------:R-:W4:Y:S04]  /*7f30*/  LDL R41, [R1] ;  /* 0x0000000001297983 */ /* 0x000f280000100800 */
[----:B------:R-:W5:Y:S04]  /*7f40*/  LDL R44, [R1+0x38] ;  /* 0x00003800012c7983 */ /* 0x000f680000100800 */
[----:B------:R-:W5:Y:S04]  /*7f50*/  LDL R43, [R1+0x4c] ;  /* 0x00004c00012b7983 */ /* 0x000f680000100800 */
[----:B------:R-:W5:Y:S01]  /*7f60*/  LDL R42, [R1+0x5c] ;  /* 0x00005c00012a7983 */ /* 0x000f620000100800 */
[----:B--2---:R-:W-:Y:S01]  /*7f70*/  IMAD.WIDE.U32 R88, R223, R134, R132 ;  /* 0x00000086df587225 */ /* 0x004fe200078e0084 */
[----:B------:R-:W-:Y:S02]  /*7f80*/  BSSY B2, `(.L_x_6049) ;  /* 0x0000073000027945 */ /* 0x000fe40003800000 */
[----:B------:R-:W-:Y:S01]  /*7f90*/  IADD3 R90, P4, P5, R98, R88, R20 ;  /* 0x00000058625a7210 */ /* 0x000fe20007d9e014 */
[----:B---3--:R-:W-:Y:S01]  /*7fa0*/  IMAD R40, R40, R134, RZ ;  /* 0x0000008628287224 */ /* 0x008fe200078e02ff */
[----:B----4-:R-:W-:-:S03]  /*7fb0*/  LOP3.LUT P6, RZ, R41, 0x1, RZ, 0xc0, !PT ;  /* 0x0000000129ff7812 */ /* 0x010fc600078cc0ff */
[----:B------:R-:W-:Y:S01]  /*7fc0*/  IMAD R41, R223, R135, R40 ;  /* 0x00000087df297224 */ /* 0x000fe200078e0228 */
[----:B------:R-:W-:-:S03]  /*7fd0*/  SEL R40, R97, R153, !P6 ;  /* 0x0000009961287207 */ /* 0x000fc60007000000 */
[----:B------:R-:W-:Y:S01]  /*7fe0*/  IMAD.IADD R92, R89, 0x1, R41 ;  /* 0x00000001595c7824 */ /* 0x000fe200078e0229 */
[----:B------:R-:W-:-:S04]  /*7ff0*/  SHF.R.S32.HI R41, RZ, 0x1f, R40 ;  /* 0x0000001fff297819 */ /* 0x000fc80000011428 */
[----:B------:R-:W-:-:S04]  /*8000*/  LEA.HI R41, R41, R40, RZ, 0x4 ;  /* 0x0000002829297211 */ /* 0x000fc800078f20ff */
[----:B------:R-:W-:-:S04]  /*8010*/  LEA.HI.SX32 R93, R41, R10, 0x1c ;  /* 0x0000000a295d7211 */ /* 0x000fc800078fe2ff */
[----:B------:R-:W-:-:S04]  /*8020*/  SHF.R.S32.HI R40, RZ, 0x1f, R93 ;  /* 0x0000001fff287819 */ /* 0x000fc8000001145d */
[----:B------:R-:W-:Y:S01]  /*8030*/  LEA.HI R41, R40, R93, RZ, 0x3 ;  /* 0x0000005d28297211 */ /* 0x000fe200078f18ff */
[----:B------:R-:W-:-:S03]  /*8040*/  IMAD.SHL.U32 R93, R93, 0x8, RZ ;  /* 0x000000085d5d7824 */ /* 0x000fc600078e00ff */
[----:B------:R-:W-:Y:S02]  /*8050*/  SHF.R.S32.HI R41, RZ, 0x3, R41 ;  /* 0x00000003ff297819 */ /* 0x000fe40000011429 */
[----:B-----5:R-:W-:-:S03]  /*8060*/  LOP3.LUT R40, R44, 0x38, R93, 0xf8, !PT ;  /* 0x000000382c287812 */ /* 0x020fc600078ef85d */
[----:B------:R-:W-:Y:S01]  /*8070*/  IMAD R41, R41, 0x2c00, R43 ;  /* 0x00002c0029297824 */ /* 0x000fe200078e022b */
[----:B------:R-:W-:-:S04]  /*8080*/  LOP3.LUT R40, R40, R42, RZ, 0x3c, !PT ;  /* 0x0000002a28287212 */ /* 0x000fc800078e3cff */
[----:B------:R-:W-:Y:S01]  /*8090*/  IADD3 R41, R41, R40, RZ ;  /* 0x0000002829297210 */ /* 0x000fe20007ffe0ff */
[----:B------:R-:W-:-:S04]  /*80a0*/  IMAD R43, R220, 0x5800, R151 ;  /* 0x00005800dc2b7824 */ /* 0x000fc800078e0297 */
[----:B------:R-:W-:Y:S02]  /*80b0*/  IMAD R41, R220, 0x5800, R41 ;  /* 0x00005800dc297824 */ /* 0x000fe400078e0229 */
[--C-:B------:R-:W-:Y:S02]  /*80c0*/  IMAD R40, R43, 0x2, R2.reuse ;  /* 0x000000022b287824 */ /* 0x100fe400078e0202 */
[----:B------:R-:W-:-:S04]  /*80d0*/  IMAD R44, R41, 0x2, R2 ;  /* 0x00000002292c7824 */ /* 0x000fc800078e0202 */
[----:B------:R-:W1:Y:S04]  /*80e0*/  LDS.128 R40, [R40+0x1e400] ;  /* 0x01e4000028287984 */ /* 0x000e680000000c00 */
[----:B------:R-:W2:Y:S01]  /*80f0*/  LDS.128 R44, [R44+0x1e400] ;  /* 0x01e400002c2c7984 */ /* 0x000ea20000000c00 */
[----:B------:R-:W-:Y:S01]  /*8100*/  IADD3.X R91, R15, R92, R9, P4, P5 ;  /* 0x0000005c0f5b7210 */ /* 0x000fe200027ea409 */
[----:B------:R-:W-:Y:S06]  /*8110*/  @P3 BRA `(.L_x_6050) ;  /* 0x0000000400643947 */ /* 0x000fec0003800000 */
[----:B--2---:R-:W-:Y:S01]  /*8120*/  IMAD.MOV.U32 R95, RZ, RZ, R45 ;  /* 0x000000ffff5f7224 */ /* 0x004fe200078e002d */
[----:B-1----:R-:W-:Y:S01]  /*8130*/  MOV R45, R41 ;  /* 0x00000029002d7202 */ /* 0x002fe20000000f00 */
[----:B------:R-:W-:Y:S01]  /*8140*/  HADD2.F32 R175, -RZ, R194.H1_H1 ;  /* 0x300000c2ffaf7230 */ /* 0x000fe20000004100 */
[----:B------:R-:W-:Y:S01]  /*8150*/  SHF.R.U32.HI R178, RZ, 0x10, R53 ;  /* 0x00000010ffb27819 */ /* 0x000fe20000011635 */
        /* <DEDUP_REMOVED lines=15> */
[----:B------:R-:W-:Y:S01]  /*8250*/  SHF.R.U64 R50, R50, 0x10, R51 ;  /* 0x0000001032327819 */ /* 0x000fe20000001233 */
[----:B------:R-:W-:Y:S01]  /*8260*/  IMAD.MOV.U32 R95, RZ, RZ, R47 ;  /* 0x000000ffff5f7224 */ /* 0x000fe200078e002f */
[----:B------:R-:W-:Y:S01]  /*8270*/  SHF.R.U64 R54, R54, 0x10, R55 ;  /* 0x0000001036367819 */ /* 0x000fe20000001237 */
[----:B------:R-:W-:-:S02]  /*8280*/  HADD2.F32 R47, -RZ, R43.H0_H0 ;  /* 0x2000002bff2f7230 */ /* 0x000fc40000004100 */
[-C--:B------:R-:W-:Y:S01]  /*8290*/  FMUL.FTZ R180, R41, R178.reuse ;  /* 0x000000b229b47220 */ /* 0x080fe20000410000 */
[C---:B------:R-:W-:Y:S01]  /*82a0*/  FMUL.FTZ R178, R45.reuse, R178 ;  /* 0x000000b22db27220 */ /* 0x040fe20000410000 */
[----:B------:R-:W-:Y:S02]  /*82b0*/  HADD2.F32 R175, -RZ, R95.H0_H0 ;  /* 0x2000005fffaf7230 */ /* 0x000fe40000004100 */
[-C--:B------:R-:W-:Y:S01]  /*82c0*/  FFMA.FTZ R45, R45, R176.reuse, -R180 ;  /* 0x000000b02d2d7223 */ /* 0x080fe200000108b4 */
[----:B------:R-:W-:Y:S01]  /*82d0*/  FFMA.FTZ R41, R41, R176, R178 ;  /* 0x000000b029297223 */ /* 0x000fe200000100b2 */
[----:B------:R-:W-:Y:S02]  /*82e0*/  HADD2.F32 R178, -RZ, R193.H1_H1 ;  /* 0x300000c1ffb27230 */ /* 0x000fe40000004100 */
[----:B------:R-:W-:Y:S01]  /*82f0*/  HADD2.F32 R176, -RZ, R192.H0_H0 ;  /* 0x200000c0ffb07230 */ /* 0x000fe20000004100 */
[----:B------:R-:W-:Y:S01]  /*8300*/  F2FP.F16.F32.PACK_AB R45, R45, R174 ;  /* 0x000000ae2d2d723e */ /* 0x000fe200000000ff */
[----:B------:R-:W-:-:S02]  /*8310*/  HADD2.F32 R95, -RZ, R95.H1_H1 ;  /* 0x3000005fff5f7230 */ /* 0x000fc40000004100 */
[-C--:B------:R-:W-:Y:S01]  /*8320*/  FMUL.FTZ R180, R175, R178.reuse ;  /* 0x000000b2afb47220 */ /* 0x080fe20000410000 */
[----:B------:R-:W-:Y:S01]  /*8330*/  FMUL.FTZ R178, R47, R178 ;  /* 0x000000b22fb27220 */ /* 0x000fe20000410000 */
[----:B------:R-:W-:Y:S01]  /*8340*/  HADD2.F32 R43, -RZ, R43.H1_H1 ;  /* 0x3000002bff2b7230 */ /* 0x000fe20000004100 */
[----:B------:R-:W-:Y:S01]  /*8350*/  F2FP.F16.F32.PACK_AB R94, R41, R94 ;  /* 0x0000005e295e723e */ /* 0x000fe200000000ff */
[-C--:B------:R-:W-:Y:S01]  /*8360*/  FFMA.FTZ R47, R47, R176.reuse, -R180 ;  /* 0x000000b02f2f7223 */ /* 0x080fe200000108b4 */
[----:B------:R-:W-:Y:S01]  /*8370*/  FFMA.FTZ R178, R175, R176, R178 ;  /* 0x000000b0afb27223 */ /* 0x000fe200000100b2 */
[----:B------:R-:W-:Y:S01]  /*8380*/  SHF.R.U32.HI R176, RZ, 0x10, R55 ;  /* 0x00000010ffb07819 */ /* 0x000fe20000011637 */
[----:B------:R-:W-:Y:S01]  /*8390*/  HADD2.F32 R53, -RZ, R40.H0_H0 ;  /* 0x20000028ff357230 */ /* 0x000fe20000004100 */
[----:B------:R-:W-:Y:S01]  /*83a0*/  SHF.R.U32.HI R180, RZ, 0x10, R51 ;  /* 0x00000010ffb47819 */ /* 0x000fe20000011633 */
[----:B------:R-:W-:Y:S02]  /*83b0*/  HADD2.F32 R52, -RZ, R52.H0_H0 ;  /* 0x20000034ff347230 */ /* 0x000fe40000004100 */
[----:B------:R-:W-:-:S02]  /*83c0*/  HADD2.F32 R176, -RZ, R176.H0_H0 ;  /* 0x200000b0ffb07230 */ /* 0x000fc40000004100 */
[----:B------:R-:W-:Y:S02]  /*83d0*/  HADD2.F32 R180, -RZ, R180.H0_H0 ;  /* 0x200000b4ffb47230 */ /* 0x000fe40000004100 */
[----:B------:R-:W-:Y:S02]  /*83e0*/  HADD2.F32 R49, -RZ, R40.H1_H1 ;  /* 0x30000028ff317230 */ /* 0x000fe40000004100 */
[-C--:B------:R-:W-:Y:S01]  /*83f0*/  FMUL.FTZ R182, R95, R176.reuse ;  /* 0x000000b05fb67220 */ /* 0x080fe20000410000 */
[C---:B------:R-:W-:Y:S01]  /*8400*/  FMUL.FTZ R176, R43.reuse, R176 ;  /* 0x000000b02bb07220 */ /* 0x040fe20000410000 */
[----:B------:R-:W-:Y:S02]  /*8410*/  HADD2.F32 R48, -RZ, R48.H0_H0 ;  /* 0x20000030ff307230 */ /* 0x000fe40000004100 */
[-C--:B------:R-:W-:Y:S01]  /*8420*/  FFMA.FTZ R182, R43, R180.reuse, -R182 ;  /* 0x000000b42bb67223 */ /* 0x080fe200000108b6 */
[----:B------:R-:W-:Y:S02]  /*8430*/  HADD2.F32 R43, -RZ, R44.H0_H0 ;  /* 0x2000002cff2b7230 */ /* 0x000fe40000004100 */
[----:B------:R-:W-:Y:S01]  /*8440*/  FFMA.FTZ R95, R95, R180, R176 ;  /* 0x000000b45f5f7223 */ /* 0x000fe200000100b0 */
[----:B------:R-:W-:-:S02]  /*8450*/  HADD2.F32 R176, -RZ, R192.H1_H1 ;  /* 0x300000c0ffb07230 */ /* 0x000fc40000004100 */
[----:B------:R-:W-:Y:S02]  /*8460*/  HADD2.F32 R51, -RZ, R46.H0_H0 ;  /* 0x2000002eff337230 */ /* 0x000fe40000004100 */
[-C--:B------:R-:W-:Y:S01]  /*8470*/  FMUL.FTZ R180, R43, R184.reuse ;  /* 0x000000b82bb47220 */ /* 0x080fe20000410000 */
[C---:B------:R-:W-:Y:S01]  /*8480*/  FMUL.FTZ R184, R53.reuse, R184 ;  /* 0x000000b835b87220 */ /* 0x040fe20000410000 */
[----:B------:R-:W-:Y:S01]  /*8490*/  HADD2.F32 R54, -RZ, R54.H0_H0 ;  /* 0x20000036ff367230 */ /* 0x000fe20000004100 */
[----:B------:R-:W-:Y:S01]  /*84a0*/  F2FP.F16.F32.PACK_AB R47, R182, R47 ;  /* 0x0000002fb62f723e */ /* 0x000fe200000000ff */
[-C--:B------:R-:W-:Y:S01]  /*84b0*/  FFMA.FTZ R180, R53, R176.reuse, -R180 ;  /* 0x000000b035b47223 */ /* 0x080fe200000108b4 */
[----:B------:R-:W-:Y:S01]  /*84c0*/  FFMA.FTZ R184, R43, R176, R184 ;  /* 0x000000b02bb87223 */ /* 0x000fe200000100b8 */
[----:B------:R-:W-:Y:S01]  /*84d0*/  HADD2.F32 R43, -RZ, R44.H1_H1 ;  /* 0x3000002cff2b7230 */ /* 0x000fe20000004100 */
[----:B------:R-:W-:Y:S01]  /*84e0*/  F2FP.F16.F32.PACK_AB R95, R95, R178 ;  /* 0x000000b25f5f723e */ /* 0x000fe200000000ff */
[----:B------:R-:W-:-:S02]  /*84f0*/  HADD2.F32 R53, -RZ, R42.H0_H0 ;  /* 0x2000002aff357230 */ /* 0x000fc40000004100 */
[--C-:B------:R-:W-:Y:S02]  /*8500*/  HADD2.F32 R44, -RZ, R189.reuse.H0_H0 ;  /* 0x200000bdff2c7230 */ /* 0x100fe40000004100 */
[-C--:B------:R-:W-:Y:S01]  /*8510*/  FMUL.FTZ R40, R43, R52.reuse ;  /* 0x000000342b287220 */ /* 0x080fe20000410000 */
[C---:B------:R-:W-:Y:S01]  /*8520*/  FMUL.FTZ R52, R49.reuse, R52 ;  /* 0x0000003431347220 */ /* 0x040fe20000410000 */
[----:B------:R-:W-:Y:S02]  /*8530*/  HADD2.F32 R55, -RZ, R42.H1_H1 ;  /* 0x3000002aff377230 */ /* 0x000fe40000004100 */
[-C--:B------:R-:W-:Y:S01]  /*8540*/  FFMA.FTZ R49, R49, R48.reuse, -R40 ;  /* 0x0000003031317223 */ /* 0x080fe20000010828 */
[----:B------:R-:W-:Y:S02]  /*8550*/  HADD2.F32 R40, -RZ, R189.H1_H1 ;  /* 0x300000bdff287230 */ /* 0x000fe40000004100 */
[----:B------:R-:W-:Y:S01]  /*8560*/  FFMA.FTZ R43, R43, R48, R52 ;  /* 0x000000302b2b7223 */ /* 0x000fe20000010034 */
[----:B------:R-:W-:-:S02]  /*8570*/  HADD2.F32 R50, -RZ, R50.H0_H0 ;  /* 0x20000032ff327230 */ /* 0x000fc40000004100 */
[----:B------:R-:W-:Y:S02]  /*8580*/  IMAD.MOV.U32 R41, RZ, RZ, R45 ;  /* 0x000000ffff297224 */ /* 0x000fe400078e002d */
[-C--:B------:R-:W-:Y:S01]  /*8590*/  FMUL.FTZ R48, R51, R40.reuse ;  /* 0x0000002833307220 */ /* 0x080fe20000410000 */
[----:B------:R-:W-:Y:S01]  /*85a0*/  FMUL.FTZ R40, R53, R40 ;  /* 0x0000002835287220 */ /* 0x000fe20000410000 */
[----:B------:R-:W-:Y:S01]  /*85b0*/  F2FP.F16.F32.PACK_AB R43, R43, R184 ;  /* 0x000000b82b2b723e */ /* 0x000fe200000000ff */
[----:B------:R-:W-:Y:S02]  /*85c0*/  IMAD.MOV.U32 R45, RZ, RZ, R94 ;  /* 0x000000ffff2d7224 */ /* 0x000fe400078e005e */
[-C--:B------:R-:W-:Y:S01]  /*85d0*/  FFMA.FTZ R48, R53, R44.reuse, -R48 ;  /* 0x0000002c35307223 */ /* 0x080fe20000010830 */
[----:B------:R-:W-:Y:S02]  /*85e0*/  HADD2.F32 R53, -RZ, R46.H1_H1 ;  /* 0x3000002eff357230 */ /* 0x000fe40000004100 */
[----:B------:R-:W-:Y:S01]  /*85f0*/  FFMA.FTZ R40, R51, R44, R40 ;  /* 0x0000002c33287223 */ /* 0x000fe20000010028 */
[----:B------:R-:W-:-:S02]  /*8600*/  F2FP.F16.F32.PACK_AB R44, R49, R180 ;  /* 0x000000b4312c723e */ /* 0x000fc400000000ff */
[-C--:B------:R-:W-:Y:S01]  /*8610*/  FMUL.FTZ R42, R53, R54.reuse ;  /* 0x00000036352a7220 */ /* 0x080fe20000410000 */
[----:B------:R-:W-:-:S03]  /*8620*/  FMUL.FTZ R54, R55, R54 ;  /* 0x0000003637367220 */ /* 0x000fc60000410000 */
[-C--:B------:R-:W-:Y:S01]  /*8630*/  FFMA.FTZ R55, R55, R50.reuse, -R42 ;  /* 0x0000003237377223 */ /* 0x080fe2000001082a */
[----:B------:R-:W-:-:S04]  /*8640*/  FFMA.FTZ R53, R53, R50, R54 ;  /* 0x0000003235357223 */ /* 0x000fc80000010036 */
[----:B------:R-:W-:Y:S02]  /*8650*/  F2FP.F16.F32.PACK_AB R42, R55, R48 ;  /* 0x00000030372a723e */ /* 0x000fe400000000ff */
[----:B------:R-:W-:Y:S01]  /*8660*/  F2FP.F16.F32.PACK_AB R46, R53, R40 ;  /* 0x00000028352e723e */ /* 0x000fe200000000ff */
[----:B------:R-:W-:Y:S01]  /*8670*/  IMAD.MOV.U32 R40, RZ, RZ, R44 ;  /* 0x000000ffff287224 */ /* 0x000fe200078e002c */
[----:B------:R-:W-:Y:S01]  /*8680*/  MOV R44, R43 ;  /* 0x0000002b002c7202 */ /* 0x000fe20000000f00 */
[----:B------:R-:W-:Y:S02]  /*8690*/  IMAD.MOV.U32 R43, RZ, RZ, R47 ;  /* 0x000000ffff2b7224 */ /* 0x000fe400078e002f */
[----:B------:R-:W-:-:S07]  /*86a0*/  IMAD.MOV.U32 R47, RZ, RZ, R95 ;  /* 0x000000ffff2f7224 */ /* 0x000fce00078e005f */
.L_x_6050:
[----:B------:R-:W-:Y:S05]  /*86b0*/  BSYNC B2 ;  /* 0x0000000000027941 */ /* 0x000fea0003800000 */
.L_x_6049:
[----:B------:R-:W-:Y:S01]  /*86c0*/  ISETP.GE.AND P4, PT, R93, R152, PT ;  /* 0x000000985d00720c */ /* 0x000fe20003f86270 */
[----:B------:R-:W-:Y:S01]  /*86d0*/  ULDC.64 UR4, c[0x0][0x2d8] ;  /* 0x0000b60000047ab9 */ /* 0x000fe20000000a00 */
[----:B------:R-:W-:-:S11]  /*86e0*/  ULDC.64 UR6, c[0x0][0x208] ;  /* 0x0000820000067ab9 */ /* 0x000fd60000000a00 */
        /* <DEDUP_REMOVED lines=8> */
[----:B--2---:R3:W-:Y:S04]  /*8770*/  @!P4 STG.E.128 desc[UR6][R50.64], R44 ;  /* 0x0000002c3200c986 */ /* 0x0047e8000c101d06 */
.L_x_6048:
[----:B------:R-:W-:Y:S05]  /*8780*/  BSYNC B1 ;  /* 0x0000000000017941 */ /* 0x000fea0003800000 */
.L_x_6047:
[----:B------:R-:W-:Y:S01]  /*8790*/  ISETP.GE.OR P4, PT, R222, R4, P0 ;  /* 0x00000004de00720c */ /* 0x000fe20000786670 */
[----:B------:R-:W-:-:S12]  /*87a0*/  BSSY B1, `(.L_x_6051) ;  /* 0x0000080000017945 */ /* 0x000fd80003800000 */
[----:B------:R-:W-:Y:S05]  /*87b0*/  @P4 BRA `(.L_x_6052) ;  /* 0x0000000400f84947 */ /* 0x000fea0003800000 */
[----:B-1-3--:R-:W3:Y:S04]  /*87c0*/  LDL R40, [R1+0x74] ;  /* 0x0000740001287983 */ /* 0x00aee80000100800 */
        /* <DEDUP_REMOVED lines=10> */
[----:B------:R-:W-:-:S04]  /*8870*/  SEL R40, R97, R153, !P6 ;  /* 0x0000009961287207 */ /* 0x000fc80007000000 */
[----:B------:R-:W-:Y:S02]  /*8880*/  IADD3 R52, R49, R41, RZ ;  /* 0x0000002931347210 */ /* 0x000fe40007ffe0ff */
[----:B------:R-:W-:-:S04]  /*8890*/  SHF.R.S32.HI R41, RZ, 0x1f, R40 ;  /* 0x0000001fff297819 */ /* 0x000fc80000011428 */
[----:B------:R-:W-:-:S04]  /*88a0*/  LEA.HI R41, R41, R40, RZ, 0x4 ;  /* 0x0000002829297211 */ /* 0x000fc800078f20ff */
[----:B------:R-:W-:-:S04]  /*88b0*/  LEA.HI.SX32 R41, R41, R10, 0x1c ;  /* 0x0000000a29297211 */ /* 0x000fc800078fe2ff */
[----:B------:R-:W-:Y:S01]  /*88c0*/  SHF.R.S32.HI R40, RZ, 0x1f, R41 ;  /* 0x0000001fff287819 */ /* 0x000fe20000011429 */
[----:B------:R-:W-:-:S03]  /*88d0*/  IMAD.SHL.U32 R53, R41, 0x8, RZ ;  /* 0x0000000829357824 */ /* 0x000fc600078e00ff */
[----:B------:R-:W-:-:S04]  /*88e0*/  LEA.HI R40, R40, R41, RZ, 0x3 ;  /* 0x0000002928287211 */ /* 0x000fc800078f18ff */
[----:B------:R-:W-:Y:S02]  /*88f0*/  SHF.R.S32.HI R41, RZ, 0x3, R40 ;  /* 0x00000003ff297819 */ /* 0x000fe40000011428 */
[----:B-----5:R-:W-:-:S03]  /*8900*/  LOP3.LUT R40, R44, 0x38, R53, 0xf8, !PT ;  /* 0x000000382c287812 */ /* 0x020fc600078ef835 */
[----:B------:R-:W-:Y:S01]  /*8910*/  IMAD R41, R41, 0x2c00, R43 ;  /* 0x00002c0029297824 */ /* 0x000fe200078e022b */
[----:B------:R-:W-:-:S05]  /*8920*/  LOP3.LUT R40, R40, R42, RZ, 0x3c, !PT ;  /* 0x0000002a28287212 */ /* 0x000fca00078e3cff */
[----:B------:R-:W-:Y:S02]  /*8930*/  IMAD.IADD R43, R41, 0x1, R40 ;  /* 0x00000001292b7824 */ /* 0x000fe400078e0228 */
[C---:B------:R-:W-:Y:S02]  /*8940*/  IMAD R41, R220.reuse, 0x5800, R150 ;  /* 0x00005800dc297824 */ /* 0x040fe400078e0296 */
[----:B------:R-:W-:Y:S02]  /*8950*/  IMAD R43, R220, 0x5800, R43 ;  /* 0x00005800dc2b7824 */ /* 0x000fe400078e022b */
[----:B------:R-:W-:-:S03]  /*8960*/  IMAD R41, R41, 0x2, R2 ;  /* 0x0000000229297824 */ /* 0x000fc600078e0202 */
[----:B------:R-:W-:-:S03]  /*8970*/  LEA R44, R43, R2, 0x1 ;  /* 0x000000022b2c7211 */ /* 0x000fc600078e08ff */
[----:B------:R-:W1:Y:S04]  /*8980*/  LDS.128 R40, [R41+0x1e400] ;  /* 0x01e4000029287984 */ /* 0x000e680000000c00 */
[----:B------:R-:W2:Y:S01]  /*8990*/  LDS.128 R44, [R44+0x1e400] ;  /* 0x01e400002c2c7984 */ /* 0x000ea20000000c00 */
[----:B------:R-:W-:Y:S01]  /*89a0*/  IADD3.X R51, R15, R52, R9, P4, P5 ;  /* 0x000000340f337210 */ /* 0x000fe200027ea409 */
[----:B------:R-:W-:Y:S06]  /*89b0*/  @P3 BRA `(.L_x_6054) ;  /* 0x0000000400443947 */ /* 0x000fec0003800000 */
[--C-:B------:R-:W-:Y:S01]  /*89c0*/  SHF.R.U64 R55, R60, 0x10, R61.reuse ;  /* 0x000000103c377819 */ /* 0x100fe2000000123d */
[----:B------:R-:W-:Y:S01]  /*89d0*/  HADD2.F32 R89, -RZ, R188.H1_H1 ;  /* 0x300000bcff597230 */ /* 0x000fe20000004100 */
[----:B------:R-:W-:Y:S01]  /*89e0*/  SHF.R.U32.HI R60, RZ, 0x10, R61 ;  /* 0x00000010ff3c7819 */ /* 0x000fe2000001163d */
[----:B--2---:R-:W-:Y:S01]  /*89f0*/  IMAD.MOV.U32 R61, RZ, RZ, R45 ;  /* 0x000000ffff3d7224 */ /* 0x004fe200078e002d */
[--C-:B------:R-:W-:Y:S01]  /*8a00*/  SHF.R.U64 R54, R56, 0x10, R57.reuse ;  /* 0x0000001038367819 */ /* 0x100fe20000001239 */
[----:B-1----:R-:W-:Y:S01]  /*8a10*/  HADD2.F32 R90, -RZ, R41.H0_H0 ;  /* 0x20000029ff5a7230 */ /* 0x002fe20000004100 */
[----:B------:R-:W-:Y:S01]  /*8a20*/  SHF.R.U32.HI R56, RZ, 0x10, R57 ;  /* 0x00000010ff387819 */ /* 0x000fe20000011639 */
[----:B------:R-:W-:Y:S01]  /*8a30*/  HADD2.F32 R91, -RZ, R60.H0_H0 ;  /* 0x2000003cff5b7230 */ /* 0x000fe20000004100 */
[--C-:B------:R-:W-:Y:S01]  /*8a40*/  SHF.R.U64 R57, R58, 0x10, R59.reuse ;  /* 0x000000103a397819 */ /* 0x100fe2000000123b */
[--C-:B------:R-:W-:Y:S01]  /*8a50*/  HADD2.F32 R88, -RZ, R61.reuse.H0_H0 ;  /* 0x2000003dff587230 */ /* 0x100fe20000004100 */
[----:B------:R-:W-:Y:S01]  /*8a60*/  SHF.R.U32.HI R58, RZ, 0x10, R59 ;  /* 0x00000010ff3a7819 */ /* 0x000fe2000001163b */
[----:B------:R-:W-:Y:S01]  /*8a70*/  HADD2.F32 R61, -RZ, R61.H1_H1 ;  /* 0x3000003dff3d7230 */ /* 0x000fe20000004100 */
[--C-:B------:R-:W-:Y:S01]  /*8a80*/  SHF.R.U64 R59, R62, 0x10, R63.reuse ;  /* 0x000000103e3b7819 */ /* 0x100fe2000000123f */
[----:B------:R-:W-:Y:S01]  /*8a90*/  HADD2.F32 R60, -RZ, R41.H1_H1 ;  /* 0x30000029ff3c7230 */ /* 0x000fe20000004100 */
[----:B------:R-:W-:Y:S01]  /*8aa0*/  SHF.R.U32.HI R62, RZ, 0x10, R63 ;  /* 0x00000010ff3e7819 */ /* 0x000fe2000001163f */
[----:B------:R-:W-:-:S02]  /*8ab0*/  HADD2.F32 R63, -RZ, R56.H0_H0 ;  /* 0x20000038ff3f7230 */ /* 0x000fc40000004100 */
[C---:B------:R-:W-:Y:S01]  /*8ac0*/  FMUL.FTZ R93, R61.reuse, R91 ;  /* 0x0000005b3d5d7220 */ /* 0x040fe20000410000 */
[----:B------:R-:W-:Y:S02]  /*8ad0*/  HADD2.F32 R45, -RZ, R185.H1_H1 ;  /* 0x300000b9ff2d7230 */ /* 0x000fe40000004100 */
[----:B------:R-:W-:Y:S01]  /*8ae0*/  FMUL.FTZ R41, R88, R89 ;  /* 0x0000005958297220 */ /* 0x000fe20000410000 */
[----:B------:R-:W-:Y:S01]  /*8af0*/  FMUL.FTZ R92, R60, R91 ;  /* 0x0000005b3c5c7220 */ /* 0x000fe20000410000 */
[----:B------:R-:W-:Y:S01]  /*8b00*/  FMUL.FTZ R89, R90, R89 ;  /* 0x000000595a597220 */ /* 0x000fe20000410000 */
[----:B------:R-:W-:Y:S01]  /*8b10*/  FFMA.FTZ R56, R60, R63, -R93 ;  /* 0x0000003f3c387223 */ /* 0x000fe2000001085d */
[----:B------:R-:W-:Y:S01]  /*8b20*/  FFMA.FTZ R41, R90, R45, -R41 ;  /* 0x0000002d5a297223 */ /* 0x000fe20000010829 */
[----:B------:R-:W-:Y:S01]  /*8b30*/  FFMA.FTZ R60, R61, R63, R92 ;  /* 0x0000003f3d3c7223 */ /* 0x000fe2000001005c */
[--C-:B------:R-:W-:Y:S02]  /*8b40*/  HADD2.F32 R90, -RZ, R47.reuse.H0_H0 ;  /* 0x2000002fff5a7230 */ /* 0x100fe40000004100 */
[----:B------:R-:W-:Y:S01]  /*8b50*/  FFMA.FTZ R45, R88, R45, R89 ;  /* 0x0000002d582d7223 */ /* 0x000fe20000010059 */
[----:B------:R-:W-:Y:S01]  /*8b60*/  HADD2.F32 R61, -RZ, R47.H1_H1 ;  /* 0x3000002fff3d7230 */ /* 0x000fe20000004100 */
[----:B------:R-:W-:Y:S01]  /*8b70*/  F2FP.F16.F32.PACK_AB R41, R56, R41 ;  /* 0x000000293829723e */ /* 0x000fe200000000ff */
[----:B------:R-:W-:-:S02]  /*8b80*/  HADD2.F32 R47, -RZ, R62.H0_H0 ;  /* 0x2000003eff2f7230 */ /* 0x000fc40000004100 */
[----:B------:R-:W-:Y:S01]  /*8b90*/  HADD2.F32 R91, -RZ, R187.H1_H1 ;  /* 0x300000bbff5b7230 */ /* 0x000fe20000004100 */
[----:B------:R-:W-:Y:S01]  /*8ba0*/  F2FP.F16.F32.PACK_AB R45, R60, R45 ;  /* 0x0000002d3c2d723e */ /* 0x000fe200000000ff */
[--C-:B------:R-:W-:Y:S02]  /*8bb0*/  HADD2.F32 R62, -RZ, R43.reuse.H1_H1 ;  /* 0x3000002bff3e7230 */ /* 0x100fe40000004100 */
[----:B------:R-:W-:Y:S01]  /*8bc0*/  FMUL.FTZ R93, R61, R47 ;  /* 0x0000002f3d5d7220 */ /* 0x000fe20000410000 */
[----:B------:R-:W-:Y:S02]  /*8bd0*/  HADD2.F32 R88, -RZ, R43.H0_H0 ;  /* 0x2000002bff587230 */ /* 0x000fe40000004100 */
[----:B------:R-:W-:Y:S01]  /*8be0*/  FMUL.FTZ R43, R90, R91 ;  /* 0x0000005b5a2b7220 */ /* 0x000fe20000410000 */
[----:B------:R-:W-:Y:S02]  /*8bf0*/  HADD2.F32 R89, -RZ, R58.H0_H0 ;  /* 0x2000003aff597230 */ /* 0x000fe40000004100 */
[----:B------:R-:W-:Y:S01]  /*8c00*/  FMUL.FTZ R92, R62, R47 ;  /* 0x0000002f3e5c7220 */ /* 0x000fe20000410000 */
[----:B------:R-:W-:-:S02]  /*8c10*/  HADD2.F32 R63, -RZ, R183.H1_H1 ;  /* 0x300000b7ff3f7230 */ /* 0x000fc40000004100 */
[----:B------:R-:W-:Y:S01]  /*8c20*/  FMUL.FTZ R91, R88, R91 ;  /* 0x0000005b585b7220 */ /* 0x000fe20000410000 */
[----:B------:R-:W-:Y:S02]  /*8c30*/  HADD2.F32 R188, -RZ, R188.H0_H0 ;  /* 0x200000bcffbc7230 */ /* 0x000fe40000004100 */
[-C--:B------:R-:W-:Y:S01]  /*8c40*/  FFMA.FTZ R58, R62, R89.reuse, -R93 ;  /* 0x000000593e3a7223 */ /* 0x080fe2000001085d */
[----:B------:R-:W-:Y:S01]  /*8c50*/  FFMA.FTZ R62, R61, R89, R92 ;  /* 0x000000593d3e7223 */ /* 0x000fe2000001005c */
[-C--:B------:R-:W-:Y:S01]  /*8c60*/  FFMA.FTZ R43, R88, R63.reuse, -R43 ;  /* 0x0000003f582b7223 */ /* 0x080fe2000001082b */
        /* <DEDUP_REMOVED lines=8> */
[-C--:B------:R-:W-:Y:S01]  /*8cf0*/  FMUL.FTZ R40, R63, R188.reuse ;  /* 0x000000bc3f287220 */ /* 0x080fe20000410000 */
[----:B------:R-:W-:Y:S02]  /*8d00*/  HADD2.F32 R90, -RZ, R185.H0_H0 ;  /* 0x200000b9ff5a7230 */ /* 0x000fe40000004100 */
[----:B------:R-:W-:Y:S01]  /*8d10*/  FMUL.FTZ R44, R55, R188 ;  /* 0x000000bc372c7220 */ /* 0x000fe20000410000 */
[----:B------:R-:W-:Y:S02]  /*8d20*/  HADD2.F32 R54, -RZ, R54.H0_H0 ;  /* 0x20000036ff367230 */ /* 0x000fe40000004100 */
[-C--:B------:R-:W-:Y:S01]  /*8d30*/  FMUL.FTZ R92, R88, R89.reuse ;  /* 0x00000059585c7220 */ /* 0x080fe20000410000 */
[----:B------:R-:W-:Y:S01]  /*8d40*/  FMUL.FTZ R89, R61, R89 ;  /* 0x000000593d597220 */ /* 0x000fe20000410000 */
        /* <DEDUP_REMOVED lines=10> */
[----:B------:R-:W-:Y:S02]  /*8df0*/  HADD2.F32 R187, -RZ, R187.H0_H0 ;  /* 0x200000bbffbb7230 */ /* 0x000fe40000004100 */
[----:B------:R-:W-:Y:S02]  /*8e00*/  HADD2.F32 R42, -RZ, R42.H1_H1 ;  /* 0x3000002aff2a7230 */ /* 0x000fe40000004100 */
        /* <DEDUP_REMOVED lines=9> */
[----:B------:R-:W-:-:S04]  /*8ea0*/  FFMA.FTZ R63, R46, R57, R63 ;  /* 0x000000392e3f7223 */ /* 0x000fc8000001003f */
[----:B------:R-:W-:Y:S02]  /*8eb0*/  F2FP.F16.F32.PACK_AB R42, R42, R89 ;  /* 0x000000592a2a723e */ /* 0x000fe400000000ff */
[----:B------:R-:W-:-:S07]  /*8ec0*/  F2FP.F16.F32.PACK_AB R46, R63, R88 ;  /* 0x000000583f2e723e */ /* 0x000fce00000000ff */
.L_x_6054:
[----:B------:R-:W-:Y:S05]  /*8ed0*/  BSYNC B2 ;  /* 0x0000000000027941 */ /* 0x000fea0003800000 */
.L_x_6053:
        /* <DEDUP_REMOVED lines=12> */
.L_x_6052:
[----:B------:R-:W-:Y:S05]  /*8fa0*/  BSYNC B1 ;  /* 0x0000000000017941 */ /* 0x000fea0003800000 */
.L_x_6051:
[----:B------:R-:W-:Y:S01]  /*8fb0*/  ISETP.GE.OR P4, PT, R224, R4, P0 ;  /* 0x00000004e000720c */ /* 0x000fe20000786670 */
[----:B------:R-:W-:-:S12]  /*8fc0*/  BSSY B1, `(.L_x_6055) ;  /* 0x0000083000017945 */ /* 0x000fd80003800000 */
[----:B------:R-:W-:Y:S05]  /*8fd0*/  @P4 BRA `(.L_x_6056) ;  /* 0x0000000800044947 */ /* 0x000fea0003800000 */
[----:B-1-34-:R-:W3:Y:S04]  /*8fe0*/  LDL R40, [R1+0x70] ;  /* 0x0000700001287983 */ /* 0x01aee80000100800 */
        /* <DEDUP_REMOVED lines=31> */
[----:B------:R-:W-:Y:S01]  /*91e0*/  SHF.R.U32.HI R63, RZ, 0x10, R77 ;  /* 0x00000010ff3f7819 */ /* 0x000fe2000001164d */
[----:B--2---:R-:W-:Y:S01]  /*91f0*/  IMAD.MOV.U32 R58, RZ, RZ, R45 ;  /* 0x000000ffff3a7224 */ /* 0x004fe200078e002d */
[----:B------:R-:W-:Y:S01]  /*9200*/  SHF.R.U64 R54, R72, 0x10, R73 ;  /* 0x0000001048367819 */ /* 0x000fe20000001249 */
[----:B------:R-:W-:Y:S01]  /*9210*/  IMAD.MOV.U32 R59, RZ, RZ, R47 ;  /* 0x000000ffff3b7224 */ /* 0x000fe200078e002f */
[----:B------:R-:W-:Y:S01]  /*9220*/  SHF.R.U32.HI R61, RZ, 0x10, R73 ;  /* 0x00000010ff3d7819 */ /* 0x000fe20000011649 */
[----:B------:R-:W-:Y:S01]  /*9230*/  HADD2.F32 R63, -RZ, R63.H0_H0 ;  /* 0x2000003fff3f7230 */ /* 0x000fe20000004100 */
[----:B-1----:R-:W-:Y:S01]  /*9240*/  MOV R45, R43 ;  /* 0x0000002b002d7202 */ /* 0x002fe20000000f00 */
[--C-:B------:R-:W-:Y:S01]  /*9250*/  HADD2.F32 R47, -RZ, R58.reuse.H0_H0 ;  /* 0x2000003aff2f7230 */ /* 0x100fe20000004100 */
[----:B------:R-:W-:Y:S01]  /*9260*/  SHF.R.U64 R56, R76, 0x10, R77 ;  /* 0x000000104c387819 */ /* 0x000fe2000000124d */
[----:B------:R-:W-:Y:S01]  /*9270*/  HADD2.F32 R60, -RZ, R58.H1_H1 ;  /* 0x3000003aff3c7230 */ /* 0x000fe20000004100 */
[--C-:B------:R-:W-:Y:S01]  /*9280*/  SHF.R.U64 R57, R78, 0x10, R79.reuse ;  /* 0x000000104e397819 */ /* 0x100fe2000000124f */
[----:B------:R-:W-:Y:S01]  /*9290*/  HADD2.F32 R72, -RZ, R177.H1_H1 ;  /* 0x300000b1ff487230 */ /* 0x000fe20000004100 */
[----:B------:R-:W-:Y:S01]  /*92a0*/  SHF.R.U32.HI R78, RZ, 0x10, R79 ;  /* 0x00000010ff4e7819 */ /* 0x000fe2000001164f */
[----:B------:R-:W-:-:S02]  /*92b0*/  HADD2.F32 R58, -RZ, R41.H1_H1 ;  /* 0x30000029ff3a7230 */ /* 0x000fc40000004100 */
[-C--:B------:R-:W-:Y:S01]  /*92c0*/  FMUL.FTZ R73, R60, R63.reuse ;  /* 0x0000003f3c497220 */ /* 0x080fe20000410000 */
[----:B------:R-:W-:Y:S02]  /*92d0*/  HADD2.F32 R43, -RZ, R41.H0_H0 ;  /* 0x20000029ff2b7230 */ /* 0x000fe40000004100 */
[-C--:B------:R-:W-:Y:S01]  /*92e0*/  FMUL.FTZ R76, R47, R72.reuse ;  /* 0x000000482f4c7220 */ /* 0x080fe20000410000 */
[----:B------:R-:W-:Y:S02]  /*92f0*/  HADD2.F32 R62, -RZ, R172.H1_H1 ;  /* 0x300000acff3e7230 */ /* 0x000fe40000004100 */
[----:B------:R-:W-:Y:S01]  /*9300*/  FMUL.FTZ R63, R58, R63 ;  /* 0x0000003f3a3f7220 */ /* 0x000fe20000410000 */
[----:B------:R-:W-:Y:S02]  /*9310*/  HADD2.F32 R61, -RZ, R61.H0_H0 ;  /* 0x2000003dff3d7230 */ /* 0x000fe40000004100 */
[C---:B------:R-:W-:Y:S01]  /*9320*/  FMUL.FTZ R72, R43.reuse, R72 ;  /* 0x000000482b487220 */ /* 0x040fe20000410000 */
[----:B------:R-:W-:Y:S01]  /*9330*/  SHF.R.U64 R55, R74, 0x10, R75 ;  /* 0x000000104a377819 */ /* 0x000fe2000000124b */
[----:B------:R-:W-:Y:S01]  /*9340*/  FFMA.FTZ R41, R43, R62, -R76 ;  /* 0x0000003e2b297223 */ /* 0x000fe2000001084c */
[----:B------:R-:W-:-:S02]  /*9350*/  HADD2.F32 R76, -RZ, R173.H1_H1 ;  /* 0x300000adff4c7230 */ /* 0x000fc40000004100 */
[-C--:B------:R-:W-:Y:S01]  /*9360*/  FFMA.FTZ R58, R58, R61.reuse, -R73 ;  /* 0x0000003d3a3a7223 */ /* 0x080fe20000010849 */
[----:B------:R-:W-:Y:S01]  /*9370*/  FFMA.FTZ R60, R60, R61, R63 ;  /* 0x0000003d3c3c7223 */ /* 0x000fe2000001003f */
[----:B------:R-:W-:Y:S01]  /*9380*/  FFMA.FTZ R43, R47, R62, R72 ;  /* 0x0000003e2f2b7223 */ /* 0x000fe20000010048 */
[--C-:B------:R-:W-:Y:S01]  /*9390*/  HADD2.F32 R61, -RZ, R59.reuse.H0_H0 ;  /* 0x2000003bff3d7230 */ /* 0x100fe20000004100 */
[----:B------:R-:W-:Y:S01]  /*93a0*/  SHF.R.U32.HI R74, RZ, 0x10, R75 ;  /* 0x00000010ff4a7819 */ /* 0x000fe2000001164b */
[----:B------:R-:W-:Y:S01]  /*93b0*/  HADD2.F32 R59, -RZ, R59.H1_H1 ;  /* 0x3000003bff3b7230 */ /* 0x000fe20000004100 */
[----:B------:R-:W-:Y:S01]  /*93c0*/  F2FP.F16.F32.PACK_AB R41, R58, R41 ;  /* 0x000000293a29723e */ /* 0x000fe200000000ff */
[----:B------:R-:W-:Y:S02]  /*93d0*/  HADD2.F32 R47, -RZ, R45.H0_H0 ;  /* 0x2000002dff2f7230 */ /* 0x000fe40000004100 */
[----:B------:R-:W-:Y:S01]  /*93e0*/  FMUL.FTZ R88, R61, R76 ;  /* 0x0000004c3d587220 */ /* 0x000fe20000410000 */
[----:B------:R-:W-:-:S02]  /*93f0*/  HADD2.F32 R78, -RZ, R78.H0_H0 ;  /* 0x2000004eff4e7230 */ /* 0x000fc40000004100 */
[----:B------:R-:W-:Y:S02]  /*9400*/  HADD2.F32 R62, -RZ, R45.H1_H1 ;  /* 0x3000002dff3e7230 */ /* 0x000fe40000004100 */
        /* <DEDUP_REMOVED lines=19> */
[----:B------:R-:W-:Y:S02]  /*9540*/  HADD2.F32 R172, -RZ, R172.H0_H0 ;  /* 0x200000acffac7230 */ /* 0x000fe40000004100 */
[----:B------:R-:W-:Y:S01]  /*9550*/  FMUL.FTZ R75, R44, R63 ;  /* 0x0000003f2c4b7220 */ /* 0x000fe20000410000 */
[----:B------:R-:W-:-:S02]  /*9560*/  HADD2.F32 R61, -RZ, R54.H0_H0 ;  /* 0x20000036ff3d7230 */ /* 0x000fc40000004100 */
[----:B------:R-:W-:Y:S01]  /*9570*/  FMUL.FTZ R63, R40, R63 ;  /* 0x0000003f283f7220 */ /* 0x000fe20000410000 */
[C---:B------:R-:W-:Y:S01]  /*9580*/  FMUL.FTZ R54, R56.reuse, R177 ;  /* 0x000000b138367220 */ /* 0x040fe20000410000 */
[-C--:B------:R-:W-:Y:S01]  /*9590*/  FFMA.FTZ R73, R56, R172.reuse, -R73 ;  /* 0x000000ac38497223 */ /* 0x080fe20000010849 */
[----:B------:R-:W-:Y:S02]  /*95a0*/  HADD2.F32 R173, -RZ, R173.H0_H0 ;  /* 0x200000adffad7230 */ /* 0x000fe40000004100 */
[-C--:B------:R-:W-:Y:S01]  /*95b0*/  FFMA.FTZ R63, R44, R61.reuse, R63 ;  /* 0x0000003d2c3f7223 */ /* 0x080fe2000001003f */
[----:B------:R-:W-:Y:S01]  /*95c0*/  FFMA.FTZ R56, R40, R61, -R75 ;  /* 0x0000003d28387223 */ /* 0x000fe2000001084b */
        /* <DEDUP_REMOVED lines=21> */
.L_x_6058:
[----:B------:R-:W-:Y:S05]  /*9720*/  BSYNC B2 ;  /* 0x0000000000027941 */ /* 0x000fea0003800000 */
.L_x_6057:
        /* <DEDUP_REMOVED lines=12> */
.L_x_6056:
[----:B------:R-:W-:Y:S05]  /*97f0*/  BSYNC B1 ;  /* 0x0000000000017941 */ /* 0x000fea0003800000 */
.L_x_6055:
[----:B------:R-:W-:Y:S01]  /*9800*/  ISETP.GE.OR P4, PT, R225, R4, P0 ;  /* 0x00000004e100720c */ /* 0x000fe20000786670 */
[----:B------:R-:W-:-:S12]  /*9810*/  BSSY B1, `(.L_x_6059) ;  /* 0x0000084000017945 */ /* 0x000fd80003800000 */
[----:B------:R-:W-:Y:S05]  /*9820*/  @P4 BRA `(.L_x_6060) ;  /* 0x0000000800084947 */ /* 0x000fea0003800000 */
[----:B-1-34-:R-:W3:Y:S04]  /*9830*/  LDL R40, [R1] ;  /* 0x0000000001287983 */ /* 0x01aee80000100800 */
[----:B------:R-:W4:Y:S04]  /*9840*/  LDL R43, [R1+0x44] ;  /* 0x00004400012b7983 */ /* 0x000f280000100800 */
[----:B------:R-:W5:Y:S01]  /*9850*/  LDL R42, [R1+0x6c] ;  /* 0x00006c00012a7983 */ /* 0x000f620000100800 */
[----:B--2---:R-:W-:Y:S01]  /*9860*/  IMAD.WIDE.U32 R48, R225, R134, R132 ;  /* 0x00000086e1307225 */ /* 0x004fe200078e0084 */
[----:B------:R-:W-:Y:S02]  /*9870*/  BSSY B2, `(.L_x_6061) ;  /* 0x0000071000027945 */ /* 0x000fe40003800000 */
[----:B------:R-:W-:-:S02]  /*9880*/  IADD3 R50, P4, P5, R98, R48, R20 ;  /* 0x0000003062327210 */ /* 0x000fc40007d9e014 */
[----:B---3--:R-:W-:Y:S01]  /*9890*/  LOP3.LUT P6, RZ, R40, 0x1, RZ, 0xc0, !PT ;  /* 0x0000000128ff7812 */ /* 0x008fe200078cc0ff */
[----:B------:R-:W-:-:S04]  /*98a0*/  IMAD R40, R146, R134, RZ ;  /* 0x0000008692287224 */ /* 0x000fc800078e02ff */
[----:B------:R-:W-:Y:S01]  /*98b0*/  IMAD R41, R225, R135, R40 ;  /* 0x00000087e1297224 */ /* 0x000fe200078e0228 */
[----:B------:R-:W-:-:S03]  /*98c0*/  SEL R40, R97, R153, !P6 ;  /* 0x0000009961287207 */ /* 0x000fc60007000000 */
[----:B------:R-:W-:Y:S01]  /*98d0*/  IMAD.IADD R52, R49, 0x1, R41 ;  /* 0x0000000131347824 */ /* 0x000fe200078e0229 */
[----:B------:R-:W-:-:S04]  /*98e0*/  SHF.R.S32.HI R41, RZ, 0x1f, R40 ;  /* 0x0000001fff297819 */ /* 0x000fc80000011428 */
[----:B------:R-:W-:Y:S02]  /*98f0*/  LEA.HI R41, R41, R40, RZ, 0x4 ;  /* 0x0000002829297211 */ /* 0x000fe400078f20ff */
[----:B------:R-:W-:Y:S02]  /*9900*/  IADD3.X R51, R15, R52, R9, P4, P5 ;  /* 0x000000340f337210 */ /* 0x000fe400027ea409 */
[----:B------:R-:W-:-:S04]  /*9910*/  LEA.HI.SX32 R41, R41, R10, 0x1c ;  /* 0x0000000a29297211 */ /* 0x000fc800078fe2ff */
[----:B------:R-:W-:Y:S02]  /*9920*/  SHF.R.S32.HI R40, RZ, 0x1f, R41 ;  /* 0x0000001fff287819 */ /* 0x000fe40000011429 */
[----:B------:R-:W-:Y:S02]  /*9930*/  SHF.L.U32 R53, R41, 0x3, RZ ;  /* 0x0000000329357819 */ /* 0x000fe400000006ff */
[----:B------:R-:W-:Y:S02]  /*9940*/  LEA.HI R40, R40, R41, RZ, 0x3 ;  /* 0x0000002928287211 */ /* 0x000fe400078f18ff */
[----:B----4-:R-:W-:Y:S02]  /*9950*/  LOP3.LUT R41, R43, 0x38, R53, 0xf8, !PT ;  /* 0x000000382b297812 */ /* 0x010fe400078ef835 */
[----:B------:R-:W-:Y:S02]  /*9960*/  SHF.R.S32.HI R40, RZ, 0x3, R40 ;  /* 0x00000003ff287819 */ /* 0x000fe40000011428 */
[----:B------:R-:W-:-:S03]  /*9970*/  LOP3.LUT R41, R41, R138, RZ, 0x3c, !PT ;  /* 0x0000008a29297212 */ /* 0x000fc600078e3cff */
[----:B-----5:R-:W-:-:S04]  /*9980*/  IMAD R40, R40, 0x2c00, R42 ;  /* 0x00002c0028287824 */ /* 0x020fc800078e022a */
[----:B------:R-:W-:Y:S02]  /*9990*/  IMAD.IADD R43, R40, 0x1, R41 ;  /* 0x00000001282b7824 */ /* 0x000fe400078e0229 */
[C---:B------:R-:W-:Y:S02]  /*99a0*/  IMAD R41, R220.reuse, 0x5800, R148 ;  /* 0x00005800dc297824 */ /* 0x040fe400078e0294 */
[----:B------:R-:W-:Y:S02]  /*99b0*/  IMAD R43, R220, 0x5800, R43 ;  /* 0x00005800dc2b7824 */ /* 0x000fe400078e022b */
[--C-:B------:R-:W-:Y:S02]  /*99c0*/  IMAD R41, R41, 0x2, R2.reuse ;  /* 0x0000000229297824 */ /* 0x100fe400078e0202 */
[----:B------:R-:W-:-:S04]  /*99d0*/  IMAD R44, R43, 0x2, R2 ;  /* 0x000000022b2c7824 */ /* 0x000fc800078e0202 */
[----:B------:R-:W1:Y:S04]  /*99e0*/  LDS.128 R40, [R41+0x1e400] ;  /* 0x01e4000029287984 */ /* 0x000e680000000c00 */
[----:B------:R-:W2:Y:S01]  /*99f0*/  LDS.128 R44, [R44+0x1e400] ;  /* 0x01e400002c2c7984 */ /* 0x000ea20000000c00 */
[----:B------:R-:W-:Y:S05]  /*9a00*/  @P3 BRA `(.L_x_6062) ;  /* 0x00000004005c3947 */ /* 0x000fea0003800000 */
[----:B-1----:R-:W-:Y:S01]  /*9a10*/  MOV R58, R40 ;  /* 0x00000028003a7202 */ /* 0x002fe20000000f00 */
[----:B--2---:R-:W-:Y:S01]  /*9a20*/  IMAD.MOV.U32 R40, RZ, RZ, R45 ;  /* 0x000000ffff287224 */ /* 0x004fe200078e002d */
[----:B------:R-:W-:Y:S01]  /*9a30*/  SHF.R.U64 R56, R64, 0x10, R65 ;  /* 0x0000001040387819 */ /* 0x000fe20000001241 */
[----:B------:R-:W-:Y:S01]  /*9a40*/  IMAD.MOV.U32 R59, RZ, RZ, R44 ;  /* 0x000000ffff3b7224 */ /* 0x000fe200078e002c */
[----:B------:R-:W-:Y:S01]  /*9a50*/  SHF.R.U32.HI R64, RZ, 0x10, R69 ;  /* 0x00000010ff407819 */ /* 0x000fe20000011645 */
[----:B------:R-:W-:Y:S01]  /*9a60*/  HADD2.F32 R63, -RZ, R170.H1_H1 ;  /* 0x300000aaff3f7230 */ /* 0x000fe20000004100 */
[----:B------:R-:W-:Y:S01]  /*9a70*/  MOV R60, R47 ;  /* 0x0000002f003c7202 */ /* 0x000fe20000000f00 */
[--C-:B------:R-:W-:Y:S01]  /*9a80*/  HADD2.F32 R44, -RZ, R40.reuse.H0_H0 ;  /* 0x20000028ff2c7230 */ /* 0x100fe20000004100 */
[----:B------:R-:W-:Y:S01]  /*9a90*/  SHF.R.U32.HI R62, RZ, 0x10, R65 ;  /* 0x00000010ff3e7819 */ /* 0x000fe20000011641 */
[----:B------:R-:W-:Y:S01]  /*9aa0*/  HADD2.F32 R47, -RZ, R40.H1_H1 ;  /* 0x30000028ff2f7230 */ /* 0x000fe20000004100 */
[----:B------:R-:W-:Y:S01]  /*9ab0*/  SHF.R.U64 R54, R66, 0x10, R67 ;  /* 0x0000001042367819 */ /* 0x000fe20000001243 */
[----:B------:R-:W-:Y:S01]  /*9ac0*/  IMAD.MOV.U32 R45, RZ, RZ, R43 ;  /* 0x000000ffff2d7224 */ /* 0x000fe200078e002b */
[----:B------:R-:W-:Y:S01]  /*9ad0*/  SHF.R.U32.HI R65, RZ, 0x10, R71 ;  /* 0x00000010ff417819 */ /* 0x000fe20000011647 */
        /* <DEDUP_REMOVED lines=10> */
[----:B------:R-:W-:Y:S01]  /*9b80*/  FMUL.FTZ R64, R43, R64 ;  /* 0x000000402b407220 */ /* 0x000fe20000410000 */
[-C--:B------:R-:W-:Y:S01]  /*9b90*/  FFMA.FTZ R40, R40, R61.reuse, -R41 ;  /* 0x0000003d28287223 */ /* 0x080fe20000010829 */
[----:B------:R-:W-:Y:S01]  /*9ba0*/  FFMA.FTZ R41, R44, R61, R63 ;  /* 0x0000003d2c297223 */ /* 0x000fe2000001003f */
[----:B------:R-:W-:-:S02]  /*9bb0*/  HADD2.F32 R61, -RZ, R60.H0_H0 ;  /* 0x2000003cff3d7230 */ /* 0x000fc40000004100 */
[-C--:B------:R-:W-:Y:S01]  /*9bc0*/  FFMA.FTZ R44, R47, R62.reuse, R64 ;  /* 0x0000003e2f2c7223 */ /* 0x080fe20000010040 */
[----:B------:R-:W-:Y:S02]  /*9bd0*/  HADD2.F32 R64, -RZ, R167.H1_H1 ;  /* 0x300000a7ff407230 */ /* 0x000fe40000004100 */
[----:B------:R-:W-:Y:S01]  /*9be0*/  FFMA.FTZ R43, R43, R62, -R66 ;  /* 0x0000003e2b2b7223 */ /* 0x000fe20000010842 */
[----:B------:R-:W-:Y:S01]  /*9bf0*/  HADD2.F32 R47, -RZ, R45.H0_H0 ;  /* 0x2000002dff2f7230 */ /* 0x000fe20000004100 */
[----:B------:R-:W-:Y:S01]  /*9c00*/  SHF.R.U64 R55, R70, 0x10, R71 ;  /* 0x0000001046377819 */ /* 0x000fe20000001247 */
[----:B------:R-:W-:Y:S02]  /*9c10*/  HADD2.F32 R60, -RZ, R60.H1_H1 ;  /* 0x3000003cff3c7230 */ /* 0x000fe40000004100 */
[-C--:B------:R-:W-:Y:S01]  /*9c20*/  FMUL.FTZ R66, R61, R64.reuse ;  /* 0x000000403d427220 */ /* 0x080fe20000410000 */
[----:B------:R-:W-:Y:S02]  /*9c30*/  HADD2.F32 R65, -RZ, R65.H0_H0 ;  /* 0x20000041ff417230 */ /* 0x000fe40000004100 */
[----:B------:R-:W-:Y:S01]  /*9c40*/  FMUL.FTZ R64, R47, R64 ;  /* 0x000000402f407220 */ /* 0x000fe20000410000 */
[----:B------:R-:W-:Y:S01]  /*9c50*/  HADD2.F32 R45, -RZ, R45.H1_H1 ;  /* 0x3000002dff2d7230 */ /* 0x000fe20000004100 */
[----:B------:R-:W-:Y:S01]  /*9c60*/  F2FP.F16.F32.PACK_AB R43, R43, R40 ;  /* 0x000000282b2b723e */ /* 0x000fe200000000ff */
[----:B------:R-:W-:-:S02]  /*9c70*/  HADD2.F32 R62, -RZ, R169.H1_H1 ;  /* 0x300000a9ff3e7230 */ /* 0x000fc40000004100 */
[CC--:B------:R-:W-:Y:S01]  /*9c80*/  FMUL.FTZ R68, R60.reuse, R65.reuse ;  /* 0x000000413c447220 */ /* 0x0c0fe20000410000 */
[----:B------:R-:W-:Y:S02]  /*9c90*/  HADD2.F32 R63, -RZ, R67.H0_H0 ;  /* 0x20000043ff3f7230 */ /* 0x000fe40000004100 */
[----:B------:R-:W-:Y:S01]  /*9ca0*/  FMUL.FTZ R69, R45, R65 ;  /* 0x000000412d457220 */ /* 0x000fe20000410000 */
[----:B------:R-:W-:Y:S02]  /*9cb0*/  HADD2.F32 R57, -RZ, R57.H0_H0 ;  /* 0x20000039ff397230 */ /* 0x000fe40000004100 */
[-C--:B------:R-:W-:Y:S01]  /*9cc0*/  FFMA.FTZ R65, R47, R62.reuse, -R66 ;  /* 0x0000003e2f417223 */ /* 0x080fe20000010842 */
[----:B------:R-:W-:Y:S01]  /*9cd0*/  FFMA.FTZ R67, R61, R62, R64 ;  /* 0x0000003e3d437223 */ /* 0x000fe20000010040 */
[-C--:B------:R-:W-:Y:S01]  /*9ce0*/  FFMA.FTZ R68, R45, R63.reuse, -R68 ;  /* 0x0000003f2d447223 */ /* 0x080fe20000010844 */
[----:B------:R-:W-:Y:S02]  /*9cf0*/  HADD2.F32 R62, -RZ, R167.H0_H0 ;  /* 0x200000a7ff3e7230 */ /* 0x000fe40000004100 */
[----:B------:R-:W-:Y:S01]  /*9d00*/  FFMA.FTZ R70, R60, R63, R69 ;  /* 0x0000003f3c467223 */ /* 0x000fe20000010045 */
[----:B------:R-:W-:-:S02]  /*9d10*/  HADD2.F32 R47, -RZ, R59.H0_H0 ;  /* 0x2000003bff2f7230 */ /* 0x000fc40000004100 */
[--C-:B------:R-:W-:Y:S01]  /*9d20*/  HADD2.F32 R45, -RZ, R58.reuse.H0_H0 ;  /* 0x2000003aff2d7230 */ /* 0x100fe20000004100 */
[----:B------:R-:W-:Y:S01]  /*9d30*/  F2FP.F16.F32.PACK_AB R65, R68, R65 ;  /* 0x000000414441723e */ /* 0x000fe200000000ff */
[----:B------:R-:W-:Y:S02]  /*9d40*/  HADD2.F32 R60, -RZ, R169.H0_H0 ;  /* 0x200000a9ff3c7230 */ /* 0x000fe40000004100 */
[-C--:B------:R-:W-:Y:S01]  /*9d50*/  FMUL.FTZ R64, R47, R62.reuse ;  /* 0x0000003e2f407220 */ /* 0x080fe20000410000 */
[----:B------:R-:W-:Y:S02]  /*9d60*/  HADD2.F32 R59, -RZ, R59.H1_H1 ;  /* 0x3000003bff3b7230 */ /* 0x000fe40000004100 */
[C---:B------:R-:W-:Y:S01]  /*9d70*/  FMUL.FTZ R62, R45.reuse, R62 ;  /* 0x0000003e2d3e7220 */ /* 0x040fe20000410000 */
[----:B------:R-:W-:Y:S02]  /*9d80*/  HADD2.F32 R58, -RZ, R58.H1_H1 ;  /* 0x3000003aff3a7230 */ /* 0x000fe40000004100 */
[----:B------:R-:W-:Y:S01]  /*9d90*/  FFMA.FTZ R64, R45, R60, -R64 ;  /* 0x0000003c2d407223 */ /* 0x000fe20000010840 */
[----:B------:R-:W-:-:S02]  /*9da0*/  HADD2.F32 R168, -RZ, R168.H0_H0 ;  /* 0x200000a8ffa87230 */ /* 0x000fc40000004100 */
[----:B------:R-:W-:Y:S01]  /*9db0*/  FFMA.FTZ R62, R47, R60, R62 ;  /* 0x0000003c2f3e7223 */ /* 0x000fe2000001003e */
[-C--:B------:R-:W-:Y:S01]  /*9dc0*/  FMUL.FTZ R61, R59, R57.reuse ;  /* 0x000000393b3d7220 */ /* 0x080fe20000410000 */
[----:B------:R-:W-:Y:S01]  /*9dd0*/  FMUL.FTZ R66, R58, R57 ;  /* 0x000000393a427220 */ /* 0x000fe20000410000 */
[----:B------:R-:W-:Y:S02]  /*9de0*/  HADD2.F32 R47, -RZ, R46.H0_H0 ;  /* 0x2000002eff2f7230 */ /* 0x000fe40000004100 */
[----:B------:R-:W-:Y:S02]  /*9df0*/  HADD2.F32 R57, -RZ, R55.H0_H0 ;  /* 0x20000037ff397230 */ /* 0x000fe40000004100 */
[----:B------:R-:W-:Y:S02]  /*9e00*/  HADD2.F32 R45, -RZ, R42.H0_H0 ;  /* 0x2000002aff2d7230 */ /* 0x000fe40000004100 */
[----:B------:R-:W-:Y:S02]  /*9e10*/  HADD2.F32 R46, -RZ, R46.H1_H1 ;  /* 0x3000002eff2e7230 */ /* 0x000fe40000004100 */
[----:B------:R-:W-:-:S02]  /*9e20*/  HADD2.F32 R42, -RZ, R42.H1_H1 ;  /* 0x3000002aff2a7230 */ /* 0x000fc40000004100 */
[----:B------:R-:W-:Y:S02]  /*9e30*/  HADD2.F32 R55, -RZ, R54.H0_H0 ;  /* 0x20000036ff377230 */ /* 0x000fe40000004100 */
[-C--:B------:R-:W-:Y:S01]  /*9e40*/  FMUL.FTZ R54, R47, R168.reuse ;  /* 0x000000a82f367220 */ /* 0x080fe20000410000 */
[----:B------:R-:W-:Y:S02]  /*9e50*/  HADD2.F32 R56, -RZ, R56.H0_H0 ;  /* 0x20000038ff387230 */ /* 0x000fe40000004100 */
[-C--:B------:R-:W-:Y:S01]  /*9e60*/  FMUL.FTZ R63, R46, R57.reuse ;  /* 0x000000392e3f7220 */ /* 0x080fe20000410000 */
[----:B------:R-:W-:Y:S02]  /*9e70*/  HADD2.F32 R170, -RZ, R170.H0_H0 ;  /* 0x200000aaffaa7230 */ /* 0x000fe40000004100 */
[----:B------:R-:W-:Y:S01]  /*9e80*/  FMUL.FTZ R168, R45, R168 ;  /* 0x000000a82da87220 */ /* 0x000fe20000410000 */
[----:B------:R-:W-:Y:S01]  /*9e90*/  FMUL.FTZ R57, R42, R57 ;  /* 0x000000392a397220 */ /* 0x000fe20000410000 */
[-C--:B------:R-:W-:Y:S01]  /*9ea0*/  FFMA.FTZ R61, R58, R56.reuse, -R61 ;  /* 0x000000383a3d7223 */ /* 0x080fe2000001083d */
[----:B------:R-:W-:Y:S01]  /*9eb0*/  FFMA.FTZ R59, R59, R56, R66 ;  /* 0x000000383b3b7223 */ /* 0x000fe20000010042 */
        /* <DEDUP_REMOVED lines=10> */
[----:B------:R-:W-:Y:S02]  /*9f60*/  F2FP.F16.F32.PACK_AB R42, R63, R54 ;  /* 0x000000363f2a723e */ /* 0x000fe400000000ff */
[----:B------:R-:W-:-:S07]  /*9f70*/  F2FP.F16.F32.PACK_AB R46, R57, R168 ;  /* 0x000000a8392e723e */ /* 0x000fce00000000ff */
.L_x_6062:
[----:B------:R-:W-:Y:S05]  /*9f80*/  BSYNC B2 ;  /* 0x0000000000027941 */ /* 0x000fea0003800000 */
.L_x_6061:
        /* <DEDUP_REMOVED lines=12> */
.L_x_6060:
[----:B------:R-:W-:Y:S05]  /*a050*/  BSYNC B1 ;  /* 0x0000000000017941 */ /* 0x000fea0003800000 */
.L_x_6059:
[C---:B------:R-:W-:Y:S01]  /*a060*/  ISETP.GE.OR P4, PT, R226.reuse, R4, P0 ;  /* 0x00000004e200720c */ /* 0x040fe20000786670 */
[-C--:B-1234-:R-:W-:Y:S02]  /*a070*/  IMAD R40, R145, R134.reuse, RZ ;  /* 0x0000008691287224 */ /* 0x09efe400078e02ff */
[----:B------:R-:W-:-:S04]  /*a080*/  IMAD.WIDE.U32 R132, R226, R134, R132 ;  /* 0x00000086e2847225 */ /* 0x000fc800078e0084 */
[----:B------:R-:W-:-:S06]  /*a090*/  IMAD R135, R226, R135, R40 ;  /* 0x00000087e2877224 */ /* 0x000fcc00078e0228 */
[----:B------:R-:W-:Y:S05]  /*a0a0*/  @P4 BRA `(.L_x_6029) ;  /* 0x0000001000584947 */ /* 0x000fea0003800000 */
[----:B------:R-:W2:Y:S01]  /*a0b0*/  LDL R41, [R1] ;  /* 0x0000000001297983 */ /* 0x000ea20000100800 */
[----:B------:R-:W1:Y:S03]  /*a0c0*/  LDC.64 R48, c[0x0][0x2d8] ;  /* 0x0000b600ff307b82 */ /* 0x000e660000000a00 */
[----:B------:R-:W3:Y:S04]  /*a0d0*/  LDL R43, [R1+0x40] ;  /* 0x00004000012b7983 */ /* 0x000ee80000100800 */
[----:B------:R-:W4:Y:S01]  /*a0e0*/  LDL R42, [R1+0x68] ;  /* 0x00006800012a7983 */ /* 0x000f220000100800 */
[----:B------:R-:W-:Y:S01]  /*a0f0*/  IMAD.IADD R52, R133, 0x1, R135 ;  /* 0x0000000185347824 */ /* 0x000fe200078e0287 */
[----:B------:R-:W-:Y:S01]  /*a100*/  IADD3 R40, P4, P5, R98, R132, R20 ;  /* 0x0000008462287210 */ /* 0x000fe20007d9e014 */
[----:B------:R-:W-:Y:S01]  /*a110*/  BSSY B1, `(.L_x_6063) ;  /* 0x0000070000017945 */ /* 0x000fe20003800000 */
[----:B--2---:R-:W-:-:S02]  /*a120*/  LOP3.LUT P6, RZ, R41, 0x1, RZ, 0xc0, !PT ;  /* 0x0000000129ff7812 */ /* 0x004fc400078cc0ff */
[----:B------:R-:W-:Y:S02]  /*a130*/  IADD3.X R41, R15, R52, R9, P4, P5 ;  /* 0x000000340f297210 */ /* 0x000fe400027ea409 */
[C---:B-1----:R-:W-:Y:S02]  /*a140*/  LEA R50, P4, R40.reuse, R48, 0x1 ;  /* 0x0000003028327211 */ /* 0x042fe400078808ff */
[----:B------:R-:W-:Y:S02]  /*a150*/  SEL R153, R97, R153, !P6 ;  /* 0x0000009961997207 */ /* 0x000fe40007000000 */
[----:B------:R-:W-:Y:S02]  /*a160*/  LEA.HI.X R51, R40, R49, R41, 0x1, P4 ;  /* 0x0000003128337211 */ /* 0x000fe400020f0c29 */
[----:B------:R-:W-:-:S04]  /*a170*/  SHF.R.S32.HI R40, RZ, 0x1f, R153 ;  /* 0x0000001fff287819 */ /* 0x000fc80000011499 */
[----:B------:R-:W-:-:S04]  /*a180*/  LEA.HI R153, R40, R153, RZ, 0x4 ;  /* 0x0000009928997211 */ /* 0x000fc800078f20ff */
[----:B------:R-:W-:-:S04]  /*a190*/  LEA.HI.SX32 R153, R153, R10, 0x1c ;  /* 0x0000000a99997211 */ /* 0x000fc800078fe2ff */
[----:B------:R-:W-:Y:S02]  /*a1a0*/  SHF.R.S32.HI R40, RZ, 0x1f, R153 ;  /* 0x0000001fff287819 */ /* 0x000fe40000011499 */
[----:B------:R-:W-:Y:S02]  /*a1b0*/  SHF.L.U32 R53, R153, 0x3, RZ ;  /* 0x0000000399357819 */ /* 0x000fe400000006ff */
[----:B------:R-:W-:-:S04]  /*a1c0*/  LEA.HI R40, R40, R153, RZ, 0x3 ;  /* 0x0000009928287211 */ /* 0x000fc800078f18ff */
[----:B------:R-:W-:Y:S02]  /*a1d0*/  SHF.R.S32.HI R41, RZ, 0x3, R40 ;  /* 0x00000003ff297819 */ /* 0x000fe40000011428 */
[----:B---3--:R-:W-:-:S03]  /*a1e0*/  LOP3.LUT R40, R43, 0x38, R53, 0xf8, !PT ;  /* 0x000000382b287812 */ /* 0x008fc600078ef835 */
[----:B----4-:R-:W-:Y:S01]  /*a1f0*/  IMAD R41, R41, 0x2c00, R42 ;  /* 0x00002c0029297824 */ /* 0x010fe200078e022a */
[----:B------:R-:W-:-:S05]  /*a200*/  LOP3.LUT R40, R40, R137, RZ, 0x3c, !PT ;  /* 0x0000008928287212 */ /* 0x000fca00078e3cff */
        /* <DEDUP_REMOVED lines=8> */
[----:B------:R-:W-:Y:S01]  /*a290*/  SHF.R.U32.HI R60, RZ, 0x10, R85 ;  /* 0x00000010ff3c7819 */ /* 0x000fe20000011655 */
[----:B--2---:R-:W-:Y:S01]  /*a2a0*/  IMAD.MOV.U32 R56, RZ, RZ, R46 ;  /* 0x000000ffff387224 */ /* 0x004fe200078e002e */
[----:B------:R-:W-:Y:S01]  /*a2b0*/  MOV R55, R44 ;  /* 0x0000002c00377202 */ /* 0x000fe20000000f00 */
[----:B-1----:R-:W-:Y:S01]  /*a2c0*/  IMAD.MOV.U32 R44, RZ, RZ, R42 ;  /* 0x000000ffff2c7224 */ /* 0x002fe200078e002a */
        /* <DEDUP_REMOVED lines=44> */
[-C--:B------:R-:W-:Y:S01]  /*a590*/  FMUL.FTZ R46, R42, R166.reuse ;  /* 0x000000a62a2e7220 */ /* 0x080fe20000410000 */
[----:B------:R-:W-:Y:S01]  /*a5a0*/  HADD2.F32 R164, -RZ, R164.H0_H0 ;  /* 0x200000a4ffa47230 */ /* 0x000fe20000004100 */
[----:B------:R-:W-:Y:S01]  /*a5b0*/  F2FP.F16.F32.PACK_AB R65, R66, R65 ;  /* 0x000000414241723e */ /* 0x000fe200000000ff */
        /* <DEDUP_REMOVED lines=37> */
.L_x_6064:
[----:B------:R-:W-:Y:S05]  /*a810*/  BSYNC B1 ;  /* 0x0000000000017941 */ /* 0x000fea0003800000 */
.L_x_6063:
[----:B------:R-:W-:Y:S01]  /*a820*/  ISETP.GE.AND P3, PT, R53, R152, PT ;  /* 0x000000983500720c */ /* 0x000fe20003f66270 */
[----:B------:R-:W-:Y:S02]  /*a830*/  ULDC.64 UR4, c[0x0][0x208] ;  /* 0x0000820000047ab9 */ /* 0x000fe40000000a00 */
[----:B-1----:R1:W-:Y:S10]  /*a840*/  STG.E.128 desc[UR4][R50.64], R40 ;  /* 0x0000002832007986 */ /* 0x0023f4000c101d04 */
[----:B------:R-:W-:Y:S05]  /*a850*/  @P3 BRA `(.L_x_6029) ;  /* 0x00000008006c3947 */ /* 0x000fea0003800000 */
[--C-:B-1----:R-:W-:Y:S01]  /*a860*/  SHF.R.S32.HI R40, RZ, 0x1f, R53.reuse ;  /* 0x0000001fff287819 */ /* 0x102fe20000011435 */
[----:B------:R-:W-:Y:S01]  /*a870*/  ULDC.64 UR4, c[0x0][0x208] ;  /* 0x0000820000047ab9 */ /* 0x000fe20000000a00 */
[----:B------:R-:W-:-:S04]  /*a880*/  IADD3 R53, P3, P4, R98, R132, R53 ;  /* 0x0000008462357210 */ /* 0x000fc80007c7e035 */
[----:B------:R-:W-:Y:S02]  /*a890*/  IADD3.X R52, R15, R52, R40, P3, P4 ;  /* 0x000000340f347210 */ /* 0x000fe40001fe8428 */
[----:B------:R-:W-:-:S04]  /*a8a0*/  LEA R48, P3, R53, R48, 0x1 ;  /* 0x0000003035307211 */ /* 0x000fc800078608ff */
[----:B------:R-:W-:-:S05]  /*a8b0*/  LEA.HI.X R49, R53, R49, R52, 0x1, P3 ;  /* 0x0000003135317211 */ /* 0x000fca00018f0c34 */
[----:B--2---:R1:W-:Y:S01]  /*a8c0*/  STG.E.128 desc[UR4][R48.64], R44 ;  /* 0x0000002c30007986 */ /* 0x0043e2000c101d04 */
[----:B------:R-:W-:Y:S05]  /*a8d0*/  BRA `(.L_x_6029) ;  /* 0x00000008004c7947 */ /* 0x000fea0003800000 */
.L_x_5972:
[----:B------:R-:W-:-:S04]  /*a8e0*/  ULOP3.LUT UR4, UR60, 0x1, URZ, 0xfc, !UPT ;  /* 0x000000013c047892 */ /* 0x000fc8000f8efc3f */
[----:B------:R-:W-:-:S06]  /*a8f0*/  UISETP.NE.AND UP0, UPT, UR4, 0x3, UPT ;  /* 0x000000030400788c */ /* 0x000fcc000bf05270 */
[----:B------:R-:W-:-:S13]  /*a900*/  PLOP3.LUT P2, PT, PT, PT, UP0, 0x80, 0x0 ;  /* 0x000000000000781c */ /* 0x000fda0003f4f008 */
[----:B------:R-:W-:Y:S05]  /*a910*/  @!P2 BRA `(.L_x_6065) ;  /* 0x000000000004a947 */ /* 0x000fea0003800000 */
[----:B------:R-:W-:Y:S01]  /*a920*/  BPT.TRAP 0x1 ;  /* 0x000000040000795c */ /* 0x000fe20000300000 */
.L_x_6065:
[----:B------:R-:W-:Y:S01]  /*a930*/  LEA R3, R220, R2, 0x3 ;  /* 0x00000002dc037211 */ /* 0x000fe200078e18ff */
[----:B------:R-:W-:Y:S01]  /*a940*/  IMAD R4, R24, -0xb0, R25 ;  /* 0xffffff5018047824 */ /* 0x000fe200078e0219 */
[----:B------:R-:W-:Y:S01]  /*a950*/  SHF.L.U32 R0, R229, 0x1f, RZ ;  /* 0x0000001fe5007819 */ /* 0x000fe200000006ff */
[----:B------:R-:W-:Y:S01]  /*a960*/  BSSY B1, `(.L_x_6066) ;  /* 0x0000006000017945 */ /* 0x000fe20003800000 */
[----:B------:R-:W-:Y:S01]  /*a970*/  SHF.R.S32.HI R41, RZ, 0x1f, R24 ;  /* 0x0000001fff297819 */ /* 0x000fe20000011418 */
[----:B------:R-:W-:Y:S01]  /*a980*/  IMAD R40, R39, R24, RZ ;  /* 0x0000001827287224 */ /* 0x000fe200078e02ff */
[----:B------:R-:W1:Y:S01]  /*a990*/  SYNCS.PHASECHK.TRANS64.TRYWAIT P3, [R3+URZ+0x34890], R0 ;  /* 0x03489000030075a7 */ /* 0x000e62000806017f */
[----:B------:R-:W-:Y:S01]  /*a9a0*/  VIMNMX R4, R4, 0xb0, PT ;  /* 0x000000b004047848 */ /* 0x000fe20003fe0100 */
[----:B-1----:R-:W-:Y:S06]  /*a9b0*/  @!P3 BRA `(.L_x_6067) ;  /* 0x000001a80048b947 */ /* 0x002fec0003800000 */
.L_x_6288:
[----:B------:R-:W-:Y:S05]  /*a9c0*/  BSYNC B1 ;  /* 0x0000000000017941 */ /* 0x000fea0003800000 */
.L_x_6066:
[----:B------:R-:W-:Y:S01]  /*a9d0*/  ISETP.GE.AND P3, PT, R22, R4, PT ;  /* 0x000000041600720c */ /* 0x000fe20003f66270 */
[----:B------:R-:W-:Y:S01]  /*a9e0*/  IMAD R41, R41, R158, R40 ;  /* 0x0000009e29297224 */ /* 0x000fe200078e0228 */
[----:B------:R-:W-:Y:S01]  /*a9f0*/  BSSY B1, `(.L_x_6068) ;  /* 0x0000013000017945 */ /* 0x000fe20003800000 */
[----:B------:R-:W-:-:S04]  /*aa00*/  IMAD.WIDE.U32 R48, R158, R24, RZ ;  /* 0x000000189e307225 */ /* 0x000fc800078e00ff */
[----:B------:R-:W-:-:S06]  /*aa10*/  IMAD.IADD R58, R41, 0x1, R49 ;  /* 0x00000001293a7824 */ /* 0x000fcc00078e0231 */
[----:B------:R-:W-:Y:S05]  /*aa20*/  @P3 BRA `(.L_x_6069) ;  /* 0x00000000003c3947 */ /* 0x000fea0003800000 */
[----:B------:R-:W2:Y:S01]  /*aa30*/  @!P0 LDC.64 R50, c[0x0][0x2d8] ;  /* 0x0000b600ff328b82 */ /* 0x000ea20000000a00 */
[----:B------:R-:W3:Y:S01]  /*aa40*/  @!P0 LDS.128 R40, [R5+0x1e400] ;  /* 0x01e4000005288984 */ /* 0x000ee20000000c00 */
[----:B------:R-:W-:Y:S01]  /*aa50*/  @!P0 IADD3 R54, P3, R14, R48, RZ ;  /* 0x000000300e368210 */ /* 0x000fe20007f7e0ff */
[----:B------:R-:W-:Y:S02]  /*aa60*/  ULDC.64 UR4, c[0x0][0x208] ;  /* 0x0000820000047ab9 */ /* 0x000fe40000000a00 */
[----:B0-----:R-:W0:Y:S02]  /*aa70*/  @!P1 LDS.128 R44, [R5+0x23c00] ;  /* 0x023c0000052c9984 */ /* 0x001e240000000c00 */
[----:B------:R-:W-:Y:S01]  /*aa80*/  @!P0 IMAD.X R55, R58, 0x1, R12, P3 ;  /* 0x000000013a378824 */ /* 0x000fe200018e060c */
[----:B------:R-:W4:Y:S01]  /*aa90*/  @!P1 LDC.64 R52, c[0x0][0x2d8] ;  /* 0x0000b600ff349b82 */ /* 0x000f220000000a00 */
[----:B--2---:R-:W-:-:S04]  /*aaa0*/  @!P0 LEA R50, P3, R54, R50, 0x1 ;  /* 0x0000003236328211 */ /* 0x004fc800078608ff */
[----:B------:R-:W-:Y:S02]  /*aab0*/  @!P0 LEA.HI.X R51, R54, R51, R55, 0x1, P3 ;  /* 0x0000003336338211 */ /* 0x000fe400018f0c37 */
[----:B------:R-:W-:-:S05]  /*aac0*/  @!P1 IADD3 R54, P3, R11, R48, RZ ;  /* 0x000000300b369210 */ /* 0x000fca0007f7e0ff */
[----:B------:R-:W-:Y:S01]  /*aad0*/  @!P1 IMAD.X R55, R58, 0x1, R7, P3 ;  /* 0x000000013a379824 */ /* 0x000fe200018e0607 */
[----:B----4-:R-:W-:-:S04]  /*aae0*/  @!P1 LEA R52, P3, R54, R52, 0x1 ;  /* 0x0000003436349211 */ /* 0x010fc800078608ff */
[----:B------:R-:W-:Y:S01]  /*aaf0*/  @!P1 LEA.HI.X R53, R54, R53, R55, 0x1, P3 ;  /* 0x0000003536359211 */ /* 0x000fe200018f0c37 */
[----:B---3--:R2:W-:Y:S04]  /*ab00*/  @!P0 STG.E.128 desc[UR4][R50.64], R40 ;  /* 0x0000002832008986 */ /* 0x0085e8000c101d04 */
[----:B0-----:R2:W-:Y:S04]  /*ab10*/  @!P1 STG.E.128 desc[UR4][R52.64], R44 ;  /* 0x0000002c34009986 */ /* 0x0015e8000c101d04 */
.L_x_6069:
[----:B------:R-:W-:Y:S05]  /*ab20*/  BSYNC B1 ;  /* 0x0000000000017941 */ /* 0x000fea0003800000 */
.L_x_6068:
[----:B------:R-:W-:Y:S01]  /*ab30*/  ISETP.GE.AND P3, PT, R223, R4, PT ;  /* 0x00000004df00720c */ /* 0x000fe20003f66270 */
[----:B------:R-:W-:-:S12]  /*ab40*/  BSSY B1, `(.L_x_6070) ;  /* 0x0000013000017945 */ /* 0x000fd80003800000 */
[----:B------:R-:W-:Y:S05]  /*ab50*/  @P3 BRA `(.L_x_6071) ;  /* 0x0000000000443947 */ /* 0x000fea0003800000 */
[----:B--2---:R-:W2:Y:S01]  /*ab60*/  @!P0 LDC.64 R50, c[0x0][0x2d8] ;  /* 0x0000b600ff328b82 */ /* 0x004ea20000000a00 */
[----:B------:R-:W3:Y:S01]  /*ab70*/  @!P0 LDS.128 R40, [R5+0x1f400] ;  /* 0x01f4000005288984 */ /* 0x000ee20000000c00 */
[----:B------:R-:W-:Y:S01]  /*ab80*/  IADD3 R56, P3, R114, R48, RZ ;  /* 0x0000003072387210 */ /* 0x000fe20007f7e0ff */
[----:B------:R-:W-:Y:S02]  /*ab90*/  ULDC.64 UR4, c[0x0][0x208] ;  /* 0x0000820000047ab9 */ /* 0x000fe40000000a00 */
[----:B0-----:R-:W0:Y:S01]  /*aba0*/  @!P1 LDS.128 R44, [R5+0x24c00] ;  /* 0x024c0000052c9984 */ /* 0x001e220000000c00 */
[----:B------:R-:W-:Y:S02]  /*abb0*/  IADD3.X R57, R58, R115, RZ, P3, !PT ;  /* 0x000000733a397210 */ /* 0x000fe40001ffe4ff */
[----:B------:R-:W4:Y:S01]  /*abc0*/  @!P1 LDC.64 R52, c[0x0][0x2d8] ;  /* 0x0000b600ff349b82 */ /* 0x000f220000000a00 */
[----:B------:R-:W-:-:S05]  /*abd0*/  @!P0 IADD3 R54, P3, R56, R14, RZ ;  /* 0x0000000e38368210 */ /* 0x000fca0007f7e0ff */
[----:B------:R-:W-:Y:S01]  /*abe0*/  @!P0 IMAD.X R55, R57, 0x1, R12, P3 ;  /* 0x0000000139378824 */ /* 0x000fe200018e060c */
        /* <DEDUP_REMOVED lines=8> */
.L_x_6071:
[----:B------:R-:W-:Y:S05]  /*ac70*/  BSYNC B1 ;  /* 0x0000000000017941 */ /* 0x000fea0003800000 */
.L_x_6070:
[----:B------:R-:W-:Y:S01]  /*ac80*/  ISETP.GE.AND P3, PT, R222, R4, PT ;  /* 0x00000004de00720c */ /* 0x000fe20003f66270 */
[----:B------:R-:W-:-:S12]  /*ac90*/  BSSY B1, `(.L_x_6072) ;  /* 0x0000013000017945 */ /* 0x000fd80003800000 */
[----:B------:R-:W-:Y:S05]  /*aca0*/  @P3 BRA `(.L_x_6073) ;  /* 0x0000000000443947 */ /* 0x000fea0003800000 */
[----:B--23--:R-:W2:Y:S01]  /*acb0*/  @!P0 LDC.64 R50, c[0x0][0x2d8] ;  /* 0x0000b600ff328b82 */ /* 0x00cea20000000a00 */
[----:B------:R-:W3:Y:S01]  /*acc0*/  @!P0 LDS.128 R40, [R5+0x20400] ;  /* 0x0204000005288984 */ /* 0x000ee20000000c00 */
[----:B------:R-:W-:Y:S01]  /*acd0*/  LEA R56, P3, R96, R48, 0x6 ;  /* 0x0000003060387211 */ /* 0x000fe200078630ff */
[----:B------:R-:W-:Y:S02]  /*ace0*/  ULDC.64 UR4, c[0x0][0x208] ;  /* 0x0000820000047ab9 */ /* 0x000fe40000000a00 */
[----:B0-----:R-:W0:Y:S02]  /*acf0*/  @!P1 LDS.128 R44, [R5+0x25c00] ;  /* 0x025c0000052c9984 */ /* 0x001e240000000c00 */
[----:B------:R-:W-:Y:S01]  /*ad00*/  IMAD.X R57, R58, 0x1, R144, P3 ;  /* 0x000000013a397824 */ /* 0x000fe200018e0690 */
[----:B------:R-:W4:Y:S01]  /*ad10*/  @!P1 LDC.64 R52, c[0x0][0x2d8] ;  /* 0x0000b600ff349b82 */ /* 0x000f220000000a00 */
[----:B------:R-:W-:-:S04]  /*ad20*/  @!P0 IADD3 R54, P3, R56, R14, RZ ;  /* 0x0000000e38368210 */ /* 0x000fc80007f7e0ff */
[----:B------:R-:W-:Y:S02]  /*ad30*/  @!P0 IADD3.X R55, R57, R12, RZ, P3, !PT ;  /* 0x0000000c39378210 */ /* 0x000fe40001ffe4ff */
        /* <DEDUP_REMOVED lines=8> */
.L_x_6073:
[----:B------:R-:W-:Y:S05]  /*adc0*/  BSYNC B1 ;  /* 0x0000000000017941 */ /* 0x000fea0003800000 */
.L_x_6072:
[----:B------:R-:W-:Y:S01]  /*add0*/  ISETP.GE.AND P3, PT, R224, R4, PT ;  /* 0x00000004e000720c */ /* 0x000fe20003f66270 */
[----:B------:R-:W-:-:S12]  /*ade0*/  BSSY B1, `(.L_x_6074) ;  /* 0x0000017000017945 */ /* 0x000fd80003800000 */
[----:B------:R-:W-:Y:S05]  /*adf0*/  @P3 BRA `(.L_x_6075) ;  /* 0x0000000000543947 */ /* 0x000fea0003800000 */
[----:B------:R-:W5:Y:S01]  /*ae00*/  LDC.64 R54, c[0x0][0x2f0] ;  /* 0x0000bc00ff367b82 */ /* 0x000f620000000a00 */
[----:B--234-:R-:W2:Y:S01]  /*ae10*/  @!P0 LDS.128 R40, [R5+0x21400] ;  /* 0x0214000005288984 */ /* 0x01cea20000000c00 */
[----:B------:R-:W-:Y:S01]  /*ae20*/  IMAD.MOV.U32 R56, RZ, RZ, R48 ;  /* 0x000000ffff387224 */ /* 0x000fe200078e0030 */
[----:B------:R-:W-:Y:S01]  /*ae30*/  ULDC.64 UR4, c[0x0][0x208] ;  /* 0x0000820000047ab9 */ /* 0x000fe20000000a00 */
[----:B------:R-:W-:Y:S01]  /*ae40*/  IMAD.MOV.U32 R57, RZ, RZ, R58 ;  /* 0x000000ffff397224 */ /* 0x000fe200078e003a */
[----:B0-----:R-:W0:Y:S03]  /*ae50*/  @!P1 LDS.128 R44, [R5+0x26c00] ;  /* 0x026c0000052c9984 */ /* 0x001e260000000c00 */
[----:B------:R-:W3:Y:S08]  /*ae60*/  @!P0 LDC.64 R50, c[0x0][0x2d8] ;  /* 0x0000b600ff328b82 */ /* 0x000ef00000000a00 */
[----:B------:R-:W4:Y:S01]  /*ae70*/  @!P1 LDC.64 R52, c[0x0][0x2d8] ;  /* 0x0000b600ff349b82 */ /* 0x000f220000000a00 */
[----:B-----5:R-:W-:-:S04]  /*ae80*/  IMAD.WIDE.U32 R56, R54, 0x60, R56 ;  /* 0x0000006036387825 */ /* 0x020fc800078e0038 */
[----:B------:R-:W-:Y:S01]  /*ae90*/  IMAD R55, R55, 0x60, RZ ;  /* 0x0000006037377824 */ /* 0x000fe200078e02ff */
[----:B------:R-:W-:-:S04]  /*aea0*/  @!P0 IADD3 R54, P3, R14, R56, RZ ;  /* 0x000000380e368210 */ /* 0x000fc80007f7e0ff */
[----:B------:R-:W-:-:S05]  /*aeb0*/  IADD3 R57, R57, R55, RZ ;  /* 0x0000003739397210 */ /* 0x000fca0007ffe0ff */
[----:B------:R-:W-:Y:S01]  /*aec0*/  @!P0 IMAD.X R55, R57, 0x1, R12, P3 ;  /* 0x0000000139378824 */ /* 0x000fe200018e060c */
[----:B---3--:R-:W-:-:S04]  /*aed0*/  @!P0 LEA R50, P3, R54, R50, 0x1 ;  /* 0x0000003236328211 */ /* 0x008fc800078608ff */
[----:B------:R-:W-:Y:S02]  /*aee0*/  @!P0 LEA.HI.X R51, R54, R51, R55, 0x1, P3 ;  /* 0x0000003336338211 */ /* 0x000fe400018f0c37 */
[----:B------:R-:W-:-:S03]  /*aef0*/  @!P1 IADD3 R56, P3, R11, R56, RZ ;  /* 0x000000380b389210 */ /* 0x000fc60007f7e0ff */
[----:B--2---:R2:W-:Y:S02]  /*af00*/  @!P0 STG.E.128 desc[UR4][R50.64], R40 ;  /* 0x0000002832008986 */ /* 0x0045e4000c101d04 */
[----:B------:R-:W-:Y:S01]  /*af10*/  @!P1 IMAD.X R54, R57, 0x1, R7, P3 ;  /* 0x0000000139369824 */ /* 0x000fe200018e0607 */
[----:B----4-:R-:W-:-:S04]  /*af20*/  @!P1 LEA R52, P3, R56, R52, 0x1 ;  /* 0x0000003438349211 */ /* 0x010fc800078608ff */
[----:B------:R-:W-:-:S05]  /*af30*/  @!P1 LEA.HI.X R53, R56, R53, R54, 0x1, P3 ;  /* 0x0000003538359211 */ /* 0x000fca00018f0c36 */
[----:B0-----:R2:W-:Y:S04]  /*af40*/  @!P1 STG.E.128 desc[UR4][R52.64], R44 ;  /* 0x0000002c34009986 */ /* 0x0015e8000c101d04 */
.L_x_6075:
[----:B------:R-:W-:Y:S05]  /*af50*/  BSYNC B1 ;  /* 0x0000000000017941 */ /* 0x000fea0003800000 */
.L_x_6074:
[----:B------:R-:W-:Y:S01]  /*af60*/  ISETP.GE.AND P3, PT, R225, R4, PT ;  /* 0x00000004e100720c */ /* 0x000fe20003f66270 */
[----:B------:R-:W-:-:S12]  /*af70*/  BSSY B1, `(.L_x_6076) ;  /* 0x0000013000017945 */ /* 0x000fd80003800000 */
[----:B------:R-:W-:Y:S05]  /*af80*/  @P3 BRA `(.L_x_6077) ;  /* 0x0000000000443947 */ /* 0x000fea0003800000 */
[----:B--234-:R-:W2:Y:S01]  /*af90*/  @!P0 LDC.64 R50, c[0x0][0x2d8] ;  /* 0x0000b600ff328b82 */ /* 0x01cea20000000a00 */
        /* <DEDUP_REMOVED lines=16> */
.L_x_6077:
[----:B------:R-:W-:Y:S05]  /*b0a0*/  BSYNC B1 ;  /* 0x0000000000017941 */ /* 0x000fea0003800000 */
.L_x_6076:
[----:B------:R-:W-:-:S13]  /*b0b0*/  ISETP.GE.AND P3, PT, R226, R4, PT ;  /* 0x00000004e200720c */ /* 0x000fda0003f66270 */
[----:B------:R-:W-:Y:S05]  /*b0c0*/  @P3 BRA `(.L_x_6029) ;  /* 0x0000000000503947 */ /* 0x000fea0003800000 */
[----:B------:R-:W5:Y:S01]  /*b0d0*/  LDC.64 R54, c[0x0][0x2f0] ;  /* 0x0000bc00ff367b82 */ /* 0x000f620000000a00 */
[----:B--234-:R-:W2:Y:S01]  /*b0e0*/  @!P0 LDS.128 R40, [R5+0x23400] ;  /* 0x0234000005288984 */ /* 0x01cea20000000c00 */
[----:B------:R-:W-:Y:S01]  /*b0f0*/  IMAD.MOV.U32 R49, RZ, RZ, R58 ;  /* 0x000000ffff317224 */ /* 0x000fe200078e003a */
[----:B------:R-:W-:Y:S02]  /*b100*/  ULDC.64 UR4, c[0x0][0x208] ;  /* 0x0000820000047ab9 */ /* 0x000fe40000000a00 */
[----:B0-----:R-:W0:Y:S03]  /*b110*/  @!P1 LDS.128 R44, [R5+0x28c00] ;  /* 0x028c0000052c9984 */ /* 0x001e260000000c00 */
[----:B------:R-:W3:Y:S08]  /*b120*/  @!P0 LDC.64 R50, c[0x0][0x2d8] ;  /* 0x0000b600ff328b82 */ /* 0x000ef00000000a00 */
[----:B------:R-:W4:Y:S01]  /*b130*/  @!P1 LDC.64 R52, c[0x0][0x2d8] ;  /* 0x0000b600ff349b82 */ /* 0x000f220000000a00 */
[----:B-----5:R-:W-:-:S04]  /*b140*/  IMAD.WIDE.U32 R48, R54, 0xa0, R48 ;  /* 0x000000a036307825 */ /* 0x020fc800078e0030 */
[----:B------:R-:W-:-:S04]  /*b150*/  IMAD R55, R55, 0xa0, RZ ;  /* 0x000000a037377824 */ /* 0x000fc800078e02ff */
[----:B------:R-:W-:Y:S01]  /*b160*/  IMAD.IADD R55, R49, 0x1, R55 ;  /* 0x0000000131377824 */ /* 0x000fe200078e0237 */
[----:B------:R-:W-:-:S04]  /*b170*/  @!P0 IADD3 R49, P3, R14, R48, RZ ;  /* 0x000000300e318210 */ /* 0x000fc80007f7e0ff */
[----:B------:R-:W-:Y:S02]  /*b180*/  @!P0 IADD3.X R54, R55, R12, RZ, P3, !PT ;  /* 0x0000000c37368210 */ /* 0x000fe40001ffe4ff */
        /* <DEDUP_REMOVED lines=8> */
.L_x_6029:
[----:B------:R-:W-:Y:S05]  /*b210*/  BSYNC B0 ;  /* 0x0000000000007941 */ /* 0x000fea0003800000 */
.L_x_5971:
        /* <DEDUP_REMOVED lines=17> */
.L_x_6079:
[----:B------:R-:W-:Y:S05]  /*b330*/  BSYNC B0 ;  /* 0x0000000000007941 */ /* 0x000fea0003800000 */
.L_x_6078:
[----:B------:R-:W2:Y:S01]  /*b340*/  SYNCS.PHASECHK.TRANS64.TRYWAIT P2, [R3+URZ+0x348b0], R0 ;  /* 0x0348b000030075a7 */ /* 0x000ea2000804017f */
[----:B------:R-:W-:Y:S01]  /*b350*/  ULDC UR61, c[0x0][0x2e4] ;  /* 0x0000b900003d7ab9 */ /* 0x000fe20000000800 */
[----:B------:R-:W-:Y:S01]  /*b360*/  ULDC.64 UR38, c[0x0][0x318] ;  /* 0x0000c60000267ab9 */ /* 0x000fe20000000a00 */
[----:B------:R-:W-:Y:S01]  /*b370*/  ULDC.64 UR36, c[0x0][0x308] ;  /* 0x0000c20000247ab9 */ /* 0x000fe20000000a00 */
[----:B------:R-:W-:Y:S04]  /*b380*/  BSSY B0, `(.L_x_6080) ;  /* 0x0000002000007945 */ /* 0x000fe80003800000 */
[----:B--2---:R-:W-:Y:S05]  /*b390*/  @!P2 BRA `(.L_x_6081) ;  /* 0x0000019c00e4a947 */ /* 0x004fea0003800000 */
.L_x_6289:
[----:B------:R-:W-:Y:S05]  /*b3a0*/  BSYNC B0 ;  /* 0x0000000000007941 */ /* 0x000fea0003800000 */
.L_x_6080:
[----:B------:R-:W-:Y:S01]  /*b3b0*/  ISETP.GE.AND P2, PT, R22, R4, PT ;  /* 0x000000041600720c */ /* 0x000fe20003f46270 */
[----:B------:R-:W-:Y:S01]  /*b3c0*/  BSSY B0, `(.L_x_6082) ;  /* 0x0000012000007945 */ /* 0x000fe20003800000 */
[----:B------:R-:W-:-:S11]  /*b3d0*/  IMAD.WIDE R44, R24, 0xb0, R122 ;  /* 0x000000b0182c7825 */ /* 0x000fd600078e027a */
[----:B------:R-:W-:Y:S05]  /*b3e0*/  @P2 BRA `(.L_x_6083) ;  /* 0x00000000003c2947 */ /* 0x000fea0003800000 */
[----:B------:R-:W-:Y:S01]  /*b3f0*/  MOV R41, R6 ;  /* 0x0000000600297202 */ /* 0x000fe20000000f00 */
[----:B------:R-:W-:Y:S01]  /*b400*/  IMAD R43, R45, UR38, RZ ;  /* 0x000000262d2b7c24 */ /* 0x000fe2000f8e02ff */
[----:B------:R-:W-:Y:S01]  /*b410*/  ULDC.64 UR4, c[0x0][0x208] ;  /* 0x0000820000047ab9 */ /* 0x000fe20000000a00 */
[----:B-1----:R-:W-:Y:S02]  /*b420*/  IMAD.MOV.U32 R40, RZ, RZ, R100 ;  /* 0x000000ffff287224 */ /* 0x002fe400078e0064 */
[C---:B------:R-:W-:Y:S02]  /*b430*/  IMAD R43, R44.reuse, UR39, R43 ;  /* 0x000000272c2b7c24 */ /* 0x040fe4000f8e022b */
[----:B------:R-:W-:-:S04]  /*b440*/  IMAD.WIDE.U32 R40, R44, UR38, R40 ;  /* 0x000000262c287c25 */ /* 0x000fc8000f8e0028 */
[----:B------:R-:W-:Y:S01]  /*b450*/  IMAD.IADD R41, R41, 0x1, R43 ;  /* 0x0000000129297824 */ /* 0x000fe200078e022b */
[----:B0-----:R-:W-:-:S04]  /*b460*/  LEA R46, P2, R40, UR36, 0x1 ;  /* 0x00000024282e7c11 */ /* 0x001fc8000f8408ff */
[----:B------:R-:W-:Y:S02]  /*b470*/  LEA.HI.X R47, R40, UR37, R41, 0x1, P2 ;  /* 0x00000025282f7c11 */ /* 0x000fe400090f0c29 */
[----:B------:R-:W-:-:S13]  /*b480*/  ISETP.GE.AND P2, PT, R16, UR61, PT ;  /* 0x0000003d10007c0c */ /* 0x000fda000bf46270 */
[----:B------:R-:W0:Y:S04]  /*b490*/  @!P2 LDS.128 R40, [R5+0x400] ;  /* 0x000400000528a984 */ /* 0x000e280000000c00 */
[----:B0-----:R-:W-:Y:S01]  /*b4a0*/  @!P2 STG.E.128 desc[UR4][R46.64], R40 ;  /* 0x000000282e00a986 */ /* 0x001fe2000c101d04 */
[----:B------:R-:W-:-:S13]  /*b4b0*/  ISETP.GE.AND P2, PT, R227, UR61, PT ;  /* 0x0000003de3007c0c */ /* 0x000fda000bf46270 */
[----:B------:R-:W0:Y:S04]  /*b4c0*/  @!P2 LDS.128 R40, [R5+0x5c00] ;  /* 0x005c00000528a984 */ /* 0x000e280000000c00 */
[----:B0-----:R3:W-:Y:S02]  /*b4d0*/  @!P2 STG.E.128 desc[UR4][R46.64+0x80], R40 ;  /* 0x000080282e00a986 */ /* 0x0017e4000c101d04 */
.L_x_6083:
[----:B------:R-:W-:Y:S05]  /*b4e0*/  BSYNC B0 ;  /* 0x0000000000007941 */ /* 0x000fea0003800000 */
.L_x_6082:
[----:B------:R-:W-:Y:S01]  /*b4f0*/  ISETP.GE.AND P2, PT, R223, R4, PT ;  /* 0x00000004df00720c */ /* 0x000fe20003f46270 */
[----:B------:R-:W-:-:S12]  /*b500*/  BSSY B0, `(.L_x_6084) ;  /* 0x0000013000007945 */ /* 0x000fd80003800000 */
[----:B------:R-:W-:Y:S05]  /*b510*/  @P2 BRA `(.L_x_6085) ;  /* 0x0000000000442947 */ /* 0x000fea0003800000 */
[----:B---3--:R-:W-:Y:S01]  /*b520*/  IADD3 R43, P2, R44, 0x20, RZ ;  /* 0x000000202c2b7810 */ /* 0x008fe20007f5e0ff */
[----:B-1----:R-:W-:Y:S01]  /*b530*/  IMAD.MOV.U32 R40, RZ, RZ, R100 ;  /* 0x000000ffff287224 */ /* 0x002fe200078e0064 */
[----:B------:R-:W-:Y:S01]  /*b540*/  MOV R41, R6 ;  /* 0x0000000600297202 */ /* 0x000fe20000000f00 */
[----:B------:R-:W-:Y:S02]  /*b550*/  ULDC.64 UR4, c[0x0][0x208] ;  /* 0x0000820000047ab9 */ /* 0x000fe40000000a00 */
[----:B0-2---:R-:W-:Y:S02]  /*b560*/  IMAD.X R0, RZ, RZ, R45, P2 ;  /* 0x000000ffff007224 */ /* 0x005fe400010e062d */
[----:B------:R-:W-:-:S04]  /*b570*/  IMAD.WIDE.U32 R40, R43, UR38, R40 ;  /* 0x000000262b287c25 */ /* 0x000fc8000f8e0028 */
[----:B------:R-:W-:Y:S01]  /*b580*/  IMAD R0, R0, UR38, RZ ;  /* 0x0000002600007c24 */ /* 0x000fe2000f8e02ff */
[----:B------:R-:W-:-:S03]  /*b590*/  LEA R46, P2, R40, UR36, 0x1 ;  /* 0x00000024282e7c11 */ /* 0x000fc6000f8408ff */
[----:B------:R-:W-:-:S04]  /*b5a0*/  IMAD R43, R43, UR39, R0 ;  /* 0x000000272b2b7c24 */ /* 0x000fc8000f8e0200 */
[----:B------:R-:W-:-:S05]  /*b5b0*/  IMAD.IADD R41, R41, 0x1, R43 ;  /* 0x0000000129297824 */ /* 0x000fca00078e022b */
[----:B------:R-:W-:Y:S02]  /*b5c0*/  LEA.HI.X R47, R40, UR37, R41, 0x1, P2 ;  /* 0x00000025282f7c11 */ /* 0x000fe400090f0c29 */
[----:B------:R-:W-:-:S13]  /*b5d0*/  ISETP.GE.AND P2, PT, R16, UR61, PT ;  /* 0x0000003d10007c0c */ /* 0x000fda000bf46270 */
[----:B------:R-:W0:Y:S04]  /*b5e0*/  @!P2 LDS.128 R40, [R5+0x1400] ;  /* 0x001400000528a984 */ /* 0x000e280000000c00 */
[----:B0-----:R-:W-:Y:S01]  /*b5f0*/  @!P2 STG.E.128 desc[UR4][R46.64], R40 ;  /* 0x000000282e00a986 */ /* 0x001fe2000c101d04 */
[----:B------:R-:W-:-:S13]  /*b600*/  ISETP.GE.AND P2, PT, R227, UR61, PT ;  /* 0x0000003de3007c0c */ /* 0x000fda000bf46270 */
[----:B------:R-:W0:Y:S04]  /*b610*/  @!P2 LDS.128 R40, [R5+0x6c00] ;  /* 0x006c00000528a984 */ /* 0x000e280000000c00 */
[----:B0-----:R4:W-:Y:S02]  /*b620*/  @!P2 STG.E.128 desc[UR4][R46.64+0x80], R40 ;  /* 0x000080282e00a986 */ /* 0x0019e4000c101d04 */
.L_x_6085:
[----:B------:R-:W-:Y:S05]  /*b630*/  BSYNC B0 ;  /* 0x0000000000007941 */ /* 0x000fea0003800000 */
.L_x_6084:
[----:B------:R-:W-:Y:S01]  /*b640*/  ISETP.GE.AND P2, PT, R222, R4, PT ;  /* 0x00000004de00720c */ /* 0x000fe20003f46270 */
[----:B------:R-:W-:-:S12]  /*b650*/  BSSY B0, `(.L_x_6086) ;  /* 0x0000013000007945 */ /* 0x000fd80003800000 */
[----:B------:R-:W-:Y:S05]  /*b660*/  @P2 BRA `(.L_x_6087) ;  /* 0x0000000000442947 */ /* 0x000fea0003800000 */
[----:B---34-:R-:W-:Y:S01]  /*b670*/  IADD3 R43, P2, R44, 0x40, RZ ;  /* 0x000000402c2b7810 */ /* 0x018fe20007f5e0ff */
        /* <DEDUP_REMOVED lines=16> */
.L_x_6087:
[----:B------:R-:W-:Y:S05]  /*b780*/  BSYNC B0 ;  /* 0x0000000000007941 */ /* 0x000fea0003800000 */
.L_x_6086:
[----:B------:R-:W-:Y:S01]  /*b790*/  ISETP.GE.AND P2, PT, R224, R4, PT ;  /* 0x00000004e000720c */ /* 0x000fe20003f46270 */
[----:B------:R-:W-:-:S12]  /*b7a0*/  BSSY B0, `(.L_x_6088) ;  /* 0x0000013000007945 */ /* 0x000fd80003800000 */
[----:B------:R-:W-:Y:S05]  /*b7b0*/  @P2 BRA `(.L_x_6089) ;  /* 0x0000000000442947 */ /* 0x000fea0003800000 */
[----:B0--34-:R-:W-:Y:S01]  /*b7c0*/  IADD3 R43, P2, R44, 0x60, RZ ;  /* 0x000000602c2b7810 */ /* 0x019fe20007f5e0ff */
[----:B-1----:R-:W-:Y:S01]  /*b7d0*/  IMAD.MOV.U32 R40, RZ, RZ, R100 ;  /* 0x000000ffff287224 */ /* 0x002fe200078e0064 */
[----:B------:R-:W-:Y:S01]  /*b7e0*/  MOV R41, R6 ;  /* 0x0000000600297202 */ /* 0x000fe20000000f00 */
[----:B------:R-:W-:Y:S02]  /*b7f0*/  ULDC.64 UR4, c[0x0][0x208] ;  /* 0x0000820000047ab9 */ /* 0x000fe40000000a00 */
[----:B--2---:R-:W-:Y:S02]  /*b800*/  IMAD.X R0, RZ, RZ, R45, P2 ;  /* 0x000000ffff007224 */ /* 0x004fe400010e062d */
        /* <DEDUP_REMOVED lines=12> */
.L_x_6089:
[----:B------:R-:W-:Y:S05]  /*b8d0*/  BSYNC B0 ;  /* 0x0000000000007941 */ /* 0x000fea0003800000 */
.L_x_6088:
        /* <DEDUP_REMOVED lines=20> */
.L_x_6091:
[----:B------:R-:W-:Y:S05]  /*ba20*/  BSYNC B0 ;  /* 0x0000000000007941 */ /* 0x000fea0003800000 */
.L_x_6090:
[----:B------:R-:W-:Y:S01]  /*ba30*/  ISETP.GE.AND P2, PT, R226, R4, PT ;  /* 0x00000004e200720c */ /* 0x000fe20003f46270 */
[----:B------:R-:W-:-:S12]  /*ba40*/  BSSY B0, `(.L_x_6092) ;  /* 0x0000013000007945 */ /* 0x000fd80003800000 */
[----:B------:R-:W-:Y:S05]  /*ba50*/  @P2 BRA `(.L_x_6093) ;  /* 0x0000000000442947 */ /* 0x000fea0003800000 */
[----:B0--34-:R-:W-:Y:S01]  /*ba60*/  IADD3 R43, P2, R44, 0xa0, RZ ;  /* 0x000000a02c2b7810 */ /* 0x019fe20007f5e0ff */
[----:B-1----:R-:W-:Y:S01]  /*ba70*/  IMAD.MOV.U32 R40, RZ, RZ, R100 ;  /* 0x000000ffff287224 */ /* 0x002fe200078e0064 */
[----:B------:R-:W-:Y:S01]  /*ba80*/  MOV R41, R6 ;  /* 0x0000000600297202 */ /* 0x000fe20000000f00 */
        /* <DEDUP_REMOVED lines=14> */
.L_x_6093:
[----:B------:R-:W-:Y:S05]  /*bb70*/  BSYNC B0 ;  /* 0x0000000000007941 */ /* 0x000fea0003800000 */
.L_x_6092:
[----:B0-2---:R-:W2:Y:S01]  /*bb80*/  LDL R0, [R1] ;  /* 0x0000000001007983 */ /* 0x005ea20000100800 */
[----:B------:R-:W-:Y:S02]  /*bb90*/  VIADD R220, R220, 0x1 ;  /* 0x00000001dcdc7836 */ /* 0x000fe40000000000 */
[----:B------:R-:W-:Y:S01]  /*bba0*/  @!P3 VIADD R3, R3, 0x348c0 ;  /* 0x000348c00303b836 */ /* 0x000fe20000000000 */
[----:B------:R-:W-:Y:S01]  /*bbb0*/  @!PT LDS RZ, [RZ] ;  /* 0x00000000fffff984 */ /* 0x000fe20000000800 */
[----:B------:R-:W-:Y:S01]  /*bbc0*/  @!PT LDS RZ, [RZ] ;  /* 0x00000000fffff984 */ /* 0x000fe20000000800 */
[----:B------:R-:W-:Y:S01]  /*bbd0*/  @!PT LDS RZ, [RZ] ;  /* 0x00000000fffff984 */ /* 0x000fe20000000800 */
[----:B------:R-:W-:Y:S01]  /*bbe0*/  @!PT LDS RZ, [RZ] ;  /* 0x00000000fffff984 */ /* 0x000fe20000000800 */
[----:B------:R0:W-:Y:S06]  /*bbf0*/  MEMBAR.ALL.CTA ;  /* 0x0000000000007992 */ /* 0x0001ec0000008000 */
[----:B0-----:R-:W0:Y:S02]  /*bc00*/  FENCE.VIEW.ASYNC.S ;  /* 0x00000000000073c6 */ /* 0x001e240000000000 */
[----:B0-----:R0:W-:Y:S01]  /*bc10*/  BAR.SYNC.DEFER_BLOCKING R161, 0x80 ;  /* 0x000200a10000751d */ /* 0x0011e20000010000 */
[----:B------:R-:W-:-:S02]  /*bc20*/  ISETP.NE.AND P2, PT, R220, 0x2, PT ;  /* 0x00000002dc00780c */ /* 0x000fc40003f45270 */
[----:B------:R-:W-:Y:S02]  /*bc30*/  @!P3 PRMT R3, RZ, 0x654, R3 ;  /* 0x00000654ff03b816 */ /* 0x000fe40000000003 */
[----:B------:R-:W-:Y:S02]  /*bc40*/  SEL R220, R220, RZ, P2 ;  /* 0x000000ffdcdc7207 */ /* 0x000fe40001000000 */
[----:B------:R0:W-:Y:S01]  /*bc50*/  @!P3 SYNCS.ARRIVE.TRANS64.RED.A1T0 RZ, [R3+URZ], RZ ;  /* 0x000000ff03ffb9a7 */ /* 0x0001e2000810043f */
[----:B--2---:R-:W-:Y:S02]  /*bc60*/  LOP3.LUT P4, RZ, R0, 0x10, RZ, 0xc0, !PT ;  /* 0x0000001000ff7812 */ /* 0x004fe4000788c0ff */
[----:B------:R-:W-:-:S04]  /*bc70*/  SEL R0, RZ, 0x1, P2 ;  /* 0x00000001ff007807 */ /* 0x000fc80001000000 */
[----:B------:R-:W-:-:S07]  /*bc80*/  LOP3.LUT R229, R229, R0, RZ, 0x3c, !PT ;  /* 0x00000000e5e57212 */ /* 0x000fce00078e3cff */
[----:B0-----:R-:W-:Y:S05]  /*bc90*/  @P4 BRA `(.L_x_6094) ;  /* 0xffffff6800d04947 */ /* 0x001fea000383ffff */
[----:B------:R-:W0:Y:S01]  /*bca0*/  S2R R4, SR_TID.X ;  /* 0x0000000000047919 */ /* 0x000e220000002100 */
[----:B------:R-:W-:Y:S02]  /*bcb0*/  PLOP3.LUT P0, PT, PT, PT, PT, 0x8, 0x0 ;  /* 0x000000000000781c */ /* 0x000fe40003f0e170 */
[----:B0-----:R-:W-:-:S04]  /*bcc0*/  SHF.R.U32.HI R4, RZ, 0x7, R4 ;  /* 0x00000007ff047819 */ /* 0x001fc80000011604 */
[----:B------:R-:W-:-:S13]  /*bcd0*/  ISETP.NE.AND P4, PT, R4, 0x1, PT ;  /* 0x000000010400780c */ /* 0x000fda0003f85270 */
[----:B------:R-:W-:Y:S06]  /*bce0*/  @!P4 BAR.ARV 0x9, 0x100 ;  /* 0x024400000000cb1d */ /* 0x000fec0000002000 */
.L_x_5966:
[----:B------:R-:W-:Y:S01]  /*bcf0*/  ISETP.GE.AND P2, PT, R160, 0x1, PT ;  /* 0x00000001a000780c */ /* 0x000fe20003f46270 */
[----:B------:R-:W-:Y:S01]  /*bd00*/  IMAD.MOV.U32 R3, RZ, RZ, RZ ;  /* 0x000000ffff037224 */ /* 0x000fe200078e00ff */
[----:B------:R-:W-:Y:S01]  /*bd10*/  PLOP3.LUT P1, PT, PT, PT, PT, 0x80, 0x0 ;  /* 0x000000000000781c */ /* 0x000fe20003f2f070 */
[----:B------:R-:W-:Y:S01]  /*bd20*/  IMAD.MOV.U32 R87, RZ, RZ, RZ ;  /* 0x000000ffff577224 */ /* 0x000fe200078e00ff */
[----:B------:R-:W-:Y:S02]  /*bd30*/  MOV R0, RZ ;  /* 0x000000ff00007202 */ /* 0x000fe40000000f00 */
[----:B---34-:R-:W-:Y:S02]  /*bd40*/  CS2R R42, SRZ ;  /* 0x00000000002a7805 */ /* 0x018fe4000001ff00 */
[----:B------:R-:W-:Y:S01]  /*bd50*/  CS2R R36, SRZ ;  /* 0x0000000000247805 */ /* 0x000fe2000001ff00 */
[----:B------:R-:W-:Y:S01]  /*bd60*/  IMAD.MOV.U32 R39, RZ, RZ, RZ ;  /* 0x000000ffff277224 */ /* 0x000fe200078e00ff */
[----:B------:R-:W-:-:S02]  /*bd70*/  CS2R R46, SRZ ;  /* 0x00000000002e7805 */ /* 0x000fc4000001ff00 */
[----:B------:R-:W-:Y:S02]  /*bd80*/  CS2R R44, SRZ ;  /* 0x00000000002c7805 */ /* 0x000fe4000001ff00 */
[----:B-1----:R-:W-:Y:S02]  /*bd90*/  CS2R R40, SRZ ;  /* 0x0000000000287805 */ /* 0x002fe4000001ff00 */
        /* <DEDUP_REMOVED lines=24> */
[----:B------:R-:W-:Y:S02]  /*bf20*/  IMAD.MOV.U32 R102, RZ, RZ, RZ ;  /* 0x000000ffff667224 */ /* 0x000fe400078e00ff */
[----:B------:R-:W-:Y:S02]  /*bf30*/  IMAD.MOV.U32 R7, RZ, RZ, RZ ;  /* 0x000000ffff077224 */ /* 0x000fe400078e00ff */
[----:B------:R-:W-:Y:S01]  /*bf40*/  IMAD.MOV.U32 R106, RZ, RZ, RZ ;  /* 0x000000ffff6a7224 */ /* 0x000fe200078e00ff */
[----:B------:R-:W-:Y:S06]  /*bf50*/  @P0 BRA `(.L_x_6095) ;  /* 0x00000000000c0947 */ /* 0x000fec0003800000 */
[----:B------:R-:W0:Y:S01]  /*bf60*/  FENCE.VIEW.ASYNC.G ;  /* 0x00000000000073c6 */ /* 0x000e220000000100 */
[----:B------:R-:W-:Y:S05]  /*bf70*/  WARPSYNC.ALL ;  /* 0x0000000000007948 */ /* 0x000fea0003800000 */
[----:B0-----:R-:W-:Y:S06]  /*bf80*/  BAR.ARV 0xc, 0x120 ;  /* 0x0304800000007b1d */ /* 0x001fec0000002000 */
.L_x_6095:
[----:B------:R-:W-:Y:S01]  /*bf90*/  MOV R103, RZ ;  /* 0x000000ff00677202 */ /* 0x000fe20000000f00 */
[----:B------:R-:W-:Y:S01]  /*bfa0*/  IMAD.MOV.U32 R6, RZ, RZ, RZ ;  /* 0x000000ffff067224 */ /* 0x000fe200078e00ff */
[----:B------:R-:W-:Y:S06]  /*bfb0*/  @!P2 BRA `(.L_x_6096) ;  /* 0x0000011400f4a947 */ /* 0x000fec0003800000 */
[----:B------:R-:W-:-:S03]  /*bfc0*/  UMOV UR4, 0xffffffff ;  /* 0xffffffff00047882 */ /* 0x000fc60000000000 */
[----:B------:R-:W-:Y:S05]  /*bfd0*/  BRA.DIV UR4, `(.L_x_6097) ;  /* 0x0000019204e87947 */ /* 0x000fea000b800000 */
[----:B------:R-:W0:Y:S02]  /*bfe0*/  S2R R3, SR_TID.X ;  /* 0x0000000000037919 */ /* 0x000e240000002100 */
[----:B0-----:R-:W-:-:S05]  /*bff0*/  VIADD R3, R3, 0xffffff80 ;  /* 0xffffff8003037836 */ /* 0x001fca0000000000 */
[----:B------:R-:W-:-:S04]  /*c000*/  SHF.R.S32.HI R0, RZ, 0x1f, R3 ;  /* 0x0000001fff007819 */ /* 0x000fc80000011403 */
[----:B------:R-:W-:-:S04]  /*c010*/  LEA.HI R0, R0, R3, RZ, 0x7 ;  /* 0x0000000300007211 */ /* 0x000fc800078f38ff */
[----:B------:R-:W-:-:S06]  /*c020*/  SHF.R.S32.HI R0, RZ, 0x7, R0 ;  /* 0x00000007ff007819 */ /* 0x000fcc0000011400 */
[----:B------:R-:W0:Y:S04]  /*c030*/  SHFL.IDX PT, R0, R0, RZ, 0x1f ;  /* 0x00001fff00007589 */ /* 0x000e2800000e0000 */
[----:B0-----:R0:W-:Y:S02]  /*c040*/  STL [R1+0x28], R0 ;  /* 0x0000280001007387 */ /* 0x0011e40000100800 */
.L_x_6292:
[----:B0-----:R-:W2:Y:S04]  /*c050*/  LDL R0, [R1+0x8c] ;  /* 0x00008c0001007983 */ /* 0x001ea80000100800 */
[----:B------:R-:W3:Y:S01]  /*c060*/  LDL R3, [R1+0x28] ;  /* 0x0000280001037983 */ /* 0x000ee20000100800 */
[----:B--2---:R-:W-:Y:S02]  /*c070*/  R2UR UR4, R0 ;  /* 0x00000000000472ca */ /* 0x004fe400000e0000 */
[----:B---3--:R-:W-:-:S04]  /*c080*/  LEA.HI R0, R3, R3, RZ, 0x1 ;  /* 0x0000000303007211 */ /* 0x008fc800078f08ff */
[----:B------:R-:W-:-:S07]  /*c090*/  LOP3.LUT R0, R0, 0x1e, RZ, 0xc0, !PT ;  /* 0x0000001e00007812 */ /* 0x000fce00078ec0ff */
[----:B------:R-:W-:Y:S01]  /*c0a0*/  ULOP3.LUT UP0, URZ, UR4, 0x9f, URZ, 0xc0, !UPT ;  /* 0x0000009f043f7892 */ /* 0x000fe2000f80c03f */
[----:B------:R-:W-:-:S05]  /*c0b0*/  IMAD.IADD R0, R3, 0x1, -R0 ;  /* 0x0000000103007824 */ /* 0x000fca00078e0a00 */
[----:B------:R-:W-:Y:S02]  /*c0c0*/  PLOP3.LUT P0, PT, PT, PT, UP0, 0x80, 0x0 ;  /* 0x000000000000781c */ /* 0x000fe40003f0f008 */
[----:B------:R-:W-:-:S04]  /*c0d0*/  LEA R0, R0, UR4, 0xd ;  /* 0x0000000400007c11 */ /* 0x000fc8000f8e68ff */
[----:B------:R-:W-:-:S04]  /*c0e0*/  SHF.R.U32.HI R0, RZ, 0x4, R0 ;  /* 0x00000004ff007819 */ /* 0x000fc80000011600 */
[----:B------:R-:W-:-:S03]  /*c0f0*/  LOP3.LUT R32, R0, 0x3fff, RZ, 0xc0, !PT ;  /* 0x00003fff00207812 */ /* 0x000fc600078ec0ff */
[----:B------:R-:W-:Y:S05]  /*c100*/  @!P0 BRA `(.L_x_6098) ;  /* 0x0000000000408947 */ /* 0x000fea0003800000 */
[----:B------:R-:W-:Y:S01]  /*c110*/  MOV R0, 0x0 ;  /* 0x0000000000007802 */ /* 0x000fe20000000f00 */
[----:B------:R-:W-:Y:S01]  /*c120*/  ULDC.64 UR4, c[0x4][0x1b8] ;  /* 0x01006e0000047ab9 */ /* 0x000fe20000000a00 */
[----:B------:R-:W-:Y:S01]  /*c130*/  ULDC.64 UR6, c[0x4][0x1c0] ;  /* 0x0100700000067ab9 */ /* 0x000fe20000000a00 */
[----:B------:R-:W-:Y:S01]  /*c140*/  MOV R4, UR4 ;  /* 0x0000000400047c02 */ /* 0x000fe20008000f00 */
[----:B-1----:R0:W1:Y:S01]  /*c150*/  LDC.64 R14, c[0x4][R0] ;  /* 0x01000000000e7b82 */ /* 0x0020620000000a00 */
        /* <DEDUP_REMOVED lines=11> */
.L_x_6098:
        /* <DEDUP_REMOVED lines=8> */
[----:B------:R0:W2:Y:S03]  /*c290*/  SYNCS.PHASECHK.TRANS64.TRYWAIT P0, [R2+URZ+0x34800], R3 ;  /* 0x03480003020075a7 */ /* 0x0000a6000800017f */
[----:B--2---:R-:W-:Y:S05]  /*c2a0*/  @!P0 NANOSLEEP.SYNCS 0x989680 ;  /* 0x009896800000895d */ /* 0x004fea0003900000 */
[----:B------:R-:W2:Y:S01]  /*c2b0*/  @!P0 SYNCS.PHASECHK.TRANS64 P0, [R2+URZ+0x34800], R3 ;  /* 0x03480003020085a7 */ /* 0x000ea2000800007f */
[----:B------:R-:W-:Y:S04]  /*c2c0*/  BSSY B0, `(.L_x_6100) ;  /* 0x0000006000007945 */ /* 0x000fe80003800000 */
[----:B--2---:R-:W-:Y:S05]  /*c2d0*/  @P0 BRA `(.L_x_6101) ;  /* 0x0000000000100947 */ /* 0x004fea0003800000 */
.L_x_6102:
[----:B--2---:R2:W3:Y:S02]  /*c2e0*/  SYNCS.PHASECHK.TRANS64.TRYWAIT P0, [R2+URZ+0x34800], R3 ;  /* 0x03480003020075a7 */ /* 0x0044e4000800017f */
[----:B---3--:R-:W-:Y:S05]  /*c2f0*/  @!P0 NANOSLEEP.SYNCS 0x989680 ;  /* 0x009896800000895d */ /* 0x008fea0003900000 */
[----:B------:R-:W3:Y:S02]  /*c300*/  @!P0 SYNCS.PHASECHK.TRANS64 P0, [R2+URZ+0x34800], R3 ;  /* 0x03480003020085a7 */ /* 0x000ee4000800007f */
[----:B---3--:R-:W-:Y:S05]  /*c310*/  @!P0 BRA `(.L_x_6102) ;  /* 0xfffffffc00f08947 */ /* 0x008fea000383ffff */
.L_x_6101:
[----:B------:R-:W-:Y:S05]  /*c320*/  BSYNC B0 ;  /* 0x0000000000007941 */ /* 0x000fea0003800000 */
.L_x_6100:
[----:B------:R-:W-:Y:S05]  /*c330*/  BRA `(.L_x_6103) ;  /* 0x0000003800887947 */ /* 0x000fea0003800000 */
.L_x_6099:
[----:B------:R-:W2:Y:S01]  /*c340*/  LDL R33, [R1+0x8c] ;  /* 0x00008c0001217983 */ /* 0x000ea20000100800 */
[----:B-----5:R-:W-:Y:S01]  /*c350*/  SHF.R.S32.HI R0, RZ, 0x1f, R155 ;  /* 0x0000001fff007819 */ /* 0x020fe2000001149b */
[----:B------:R-:W-:Y:S01]  /*c360*/  ULDC.64 UR4, c[0x0][0x3d8] ;  /* 0x0000f60000047ab9 */ /* 0x000fe20000000a00 */
[----:B------:R-:W-:Y:S01]  /*c370*/  ULDC.64 UR6, c[0x0][0x3e8] ;  /* 0x0000fa0000067ab9 */ /* 0x000fe20000000a00 */
[----:B------:R-:W-:Y:S01]  /*c380*/  IMAD.WIDE.U32 R4, R155, UR4, RZ ;  /* 0x000000049b047c25 */ /* 0x000fe2000f8e00ff */
[----:B------:R-:W-:-:S03]  /*c390*/  SHF.R.S32.HI R10, RZ, 0x1f, R18 ;  /* 0x0000001fff0a7819 */ /* 0x000fc60000011412 */
[C---:B------:R-:W-:Y:S02]  /*c3a0*/  IMAD R6, R0.reuse, UR4, RZ ;  /* 0x0000000400067c24 */ /* 0x040fe4000f8e02ff */
[----:B------:R-:W-:Y:S02]  /*c3b0*/  IMAD R0, R0, UR6, RZ ;  /* 0x0000000600007c24 */ /* 0x000fe4000f8e02ff */
[C---:B------:R-:W-:Y:S01]  /*c3c0*/  IMAD R9, R155.reuse, UR5, R6 ;  /* 0x000000059b097c24 */ /* 0x040fe2000f8e0206 */
[----:B------:R-:W-:Y:S01]  /*c3d0*/  ULDC.64 UR4, c[0x0][0x3c8] ;  /* 0x0000f20000047ab9 */ /* 0x000fe20000000a00 */
[----:B------:R-:W-:Y:S01]  /*c3e0*/  IMAD R27, R155, UR7, R0 ;  /* 0x000000079b1b7c24 */ /* 0x000fe2000f8e0200 */
[-C--:B------:R-:W-:Y:S01]  /*c3f0*/  IADD3 R0, P0, R18, R4.reuse, RZ ;  /* 0x0000000412007210 */ /* 0x080fe20007f1e0ff */
[----:B------:R-:W-:Y:S01]  /*c400*/  IMAD.IADD R9, R9, 0x1, R5 ;  /* 0x0000000109097824 */ /* 0x000fe200078e0205 */
[----:B------:R-:W-:Y:S01]  /*c410*/  LEA R24, P1, R4, UR4, 0x1 ;  /* 0x0000000404187c11 */ /* 0x000fe2000f8208ff */
[----:B------:R-:W-:Y:S01]  /*c420*/  IMAD.WIDE.U32 R6, R155, UR6, RZ ;  /* 0x000000069b067c25 */ /* 0x000fe2000f8e00ff */
[----:B------:R-:W-:Y:S01]  /*c430*/  LEA R28, P2, R0, UR4, 0x1 ;  /* 0x00000004001c7c11 */ /* 0x000fe2000f8408ff */
[----:B------:R-:W-:Y:S01]  /*c440*/  ULDC.64 UR6, c[0x0][0x3e0] ;  /* 0x0000f80000067ab9 */ /* 0x000fe20000000a00 */
[--C-:B------:R-:W-:Y:S01]  /*c450*/  LEA.HI.X R25, R4, UR5, R9.reuse, 0x1, P1 ;  /* 0x0000000504197c11 */ /* 0x100fe200088f0c09 */
[----:B------:R-:W-:Y:S01]  /*c460*/  IMAD.X R3, R10, 0x1, R9, P0 ;  /* 0x000000010a037824 */ /* 0x000fe200000e0609 */
[----:B------:R-:W-:-:S02]  /*c470*/  IADD3 R5, P0, R16, R4, RZ ;  /* 0x0000000410057210 */ /* 0x000fc40007f1e0ff */
[-C--:B------:R-:W-:Y:S02]  /*c480*/  IADD3 R8, P4, R18, R6.reuse, RZ ;  /* 0x0000000612087210 */ /* 0x080fe40007f9e0ff */
[----:B------:R-:W-:Y:S01]  /*c490*/  LEA.HI.X R29, R0, UR5, R3, 0x1, P2 ;  /* 0x00000005001d7c11 */ /* 0x000fe200090f0c03 */
[----:B------:R-:W-:Y:S01]  /*c4a0*/  IMAD.X R4, R17, 0x1, R9, P0 ;  /* 0x0000000111047824 */ /* 0x000fe200000e0609 */
[----:B------:R-:W-:Y:S02]  /*c4b0*/  IADD3 R27, R27, R7, RZ ;  /* 0x000000071b1b7210 */ /* 0x000fe40007ffe0ff */
[----:B------:R-:W-:Y:S02]  /*c4c0*/  IADD3 R0, P3, R16, R6, RZ ;  /* 0x0000000610007210 */ /* 0x000fe40007f7e0ff */
[----:B------:R-:W-:Y:S01]  /*c4d0*/  LEA R26, P2, R6, UR6, 0x1 ;  /* 0x00000006061a7c11 */ /* 0x000fe2000f8408ff */
[--C-:B------:R-:W-:Y:S01]  /*c4e0*/  IMAD.X R7, R10, 0x1, R27.reuse, P4 ;  /* 0x000000010a077824 */ /* 0x100fe200020e061b */
[----:B------:R-:W-:Y:S01]  /*c4f0*/  LEA R30, P5, R8, UR6, 0x1 ;  /* 0x00000006081e7c11 */ /* 0x000fe2000f8a08ff */
[----:B------:R-:W-:Y:S01]  /*c500*/  IMAD.X R3, R17, 0x1, R27, P3 ;  /* 0x0000000111037824 */ /* 0x000fe200018e061b */
[----:B------:R-:W-:-:S02]  /*c510*/  LEA R34, P4, R5, UR4, 0x1 ;  /* 0x0000000405227c11 */ /* 0x000fc4000f8808ff */
[----:B------:R-:W-:Y:S02]  /*c520*/  LEA R36, P0, R0, UR6, 0x1 ;  /* 0x0000000600247c11 */ /* 0x000fe4000f8008ff */
[----:B------:R-:W-:Y:S02]  /*c530*/  LEA.HI.X R31, R8, UR7, R7, 0x1, P5 ;  /* 0x00000007081f7c11 */ /* 0x000fe4000a8f0c07 */
[----:B------:R-:W-:Y:S02]  /*c540*/  LEA.HI.X R27, R6, UR7, R27, 0x1, P2 ;  /* 0x00000007061b7c11 */ /* 0x000fe400090f0c1b */
        /* <DEDUP_REMOVED lines=21> */
[----:B-1----:R-:W-:Y:S05]  /*c6a0*/  CALL.ABS.NOINC R14 ;  /* 0x000000000e007343 */ /* 0x002fea0003c00000 */
.L_x_6104:
[----:B------:R-:W2:Y:S01]  /*c6b0*/  LDL R20, [R1+0x60] ;  /* 0x0000600001147983 */ /* 0x000ea20000100800 */
[----:B------:R-:W-:Y:S01]  /*c6c0*/  ULDC.U8 UR4, c[0x0][0x3f0] ;  /* 0x0000fc0000047ab9 */ /* 0x000fe20000000000 */
[----:B------:R-:W-:Y:S01]  /*c6d0*/  R2UR UR5, R33 ;  /* 0x00000000210572ca */ /* 0x000fe200000e0000 */
[----:B------:R-:W-:Y:S01]  /*c6e0*/  BSSY B0, `(.L_x_6105) ;  /* 0x000035f000007945 */ /* 0x000fe20003800000 */
[----:B------:R-:W-:-:S11]  /*c6f0*/  ISETP.NE.AND P0, PT, RZ, UR4, PT ;  /* 0x00000004ff007c0c */ /* 0x000fd6000bf05270 */
[----:B--2---:R-:W-:Y:S02]  /*c700*/  LEA R0, R20, UR5, 0x1 ;  /* 0x0000000514007c11 */ /* 0x004fe4000f8e08ff */
[----:B------:R-:W-:Y:S05]  /*c710*/  @!P0 BRA `(.L_x_6106) ;  /* 0x0000001800648947 */ /* 0x000fea0003800000 */
[----:B------:R-:W2:Y:S01]  /*c720*/  LDL R20, [R1+0x84] ;  /* 0x0000840001147983 */ /* 0x000ea20000100800 */
[----:B------:R-:W-:Y:S01]  /*c730*/  IMAD R3, R157, -0x80, R156 ;  /* 0xffffff809d037824 */ /* 0x000fe200078e029c */
[----:B------:R-:W-:Y:S01]  /*c740*/  BSSY B1, `(.L_x_6107) ;  /* 0x0000018000017945 */ /* 0x000fe20003800000 */
[----:B------:R-:W-:Y:S02]  /*c750*/  CS2R R6, SRZ ;  /* 0x0000000000067805 */ /* 0x000fe4000001ff00 */
[----:B------:R-:W-:Y:S02]  /*c760*/  CS2R R8, SRZ ;  /* 0x0000000000087805 */ /* 0x000fe4000001ff00 */
[----:B------:R-:W-:-:S04]  /*c770*/  VIMNMX R3, R3, 0x80, PT ;  /* 0x0000008003037848 */ /* 0x000fc80003fe0100 */
[----:B------:R-:W-:Y:S02]  /*c780*/  ISETP.GE.AND P1, PT, R22, R3, PT ;  /* 0x000000031600720c */ /* 0x000fe40003f26270 */
[----:B--2---:R-:W-:-:S04]  /*c790*/  LEA.HI R4, R20, R20, RZ, 0x1 ;  /* 0x0000001414047211 */ /* 0x004fc800078f08ff */
[----:B------:R-:W-:-:S05]  /*c7a0*/  LOP3.LUT R4, R4, 0xfffffffe, RZ, 0xc0, !PT ;  /* 0xfffffffe04047812 */ /* 0x000fca00078ec0ff */
[----:B------:R-:W-:Y:S01]  /*c7b0*/  IMAD.IADD R33, R20, 0x1, -R4 ;  /* 0x0000000114217824 */ /* 0x000fe200078e0a04 */
[----:B------:R-:W-:Y:S02]  /*c7c0*/  CS2R R4, SRZ ;  /* 0x0000000000047805 */ /* 0x000fe4000001ff00 */
[----:B------:R-:W-:Y:S02]  /*c7d0*/  CS2R R20, SRZ ;  /* 0x0000000000147805 */ /* 0x000fe4000001ff00 */
[----:B------:R-:W-:Y:S01]  /*c7e0*/  SHF.L.U32 R33, R33, 0x1f, RZ ;  /* 0x0000001f21217819 */ /* 0x000fe200000006ff */
[----:B------:R-:W-:Y:S06]  /*c7f0*/  @P1 BRA `(.L_x_6108) ;  /* 0x0000000000301947 */ /* 0x000fec0003800000 */
[----:B------:R-:W-:Y:S01]  /*c800*/  ULDC UR4, c[0x0][0x3d4] ;  /* 0x0000f50000047ab9 */ /* 0x000fe20000000800 */
[----:B------:R-:W-:Y:S02]  /*c810*/  CS2R R8, SRZ ;  /* 0x0000000000087805 */ /* 0x000fe4000001ff00 */
[----:B------:R-:W-:Y:S02]  /*c820*/  ISETP.GE.AND P0, PT, R18, UR4, PT ;  /* 0x0000000412007c0c */ /* 0x000fe4000bf06270 */
[----:B------:R-:W-:Y:S02]  /*c830*/  CS2R R20, SRZ ;  /* 0x0000000000147805 */ /* 0x000fe4000001ff00 */
[----:B------:R-:W-:Y:S02]  /*c840*/  ISETP.GE.AND P2, PT, R221, UR4, PT ;  /* 0x00000004dd007c0c */ /* 0x000fe4000bf46270 */
[----:B------:R-:W-:Y:S02]  /*c850*/  CS2R R4, SRZ ;  /* 0x0000000000047805 */ /* 0x000fe4000001ff00 */
[----:B------:R-:W-:Y:S01]  /*c860*/  CS2R R6, SRZ ;  /* 0x0000000000067805 */ /* 0x000fe2000001ff00 */
[----:B------:R-:W-:-:S04]  /*c870*/  ULDC.64 UR6, c[0x0][0x208] ;  /* 0x0000820000067ab9 */ /* 0x000fc80000000a00 */
[----:B------:R0:W5:Y:S04]  /*c880*/  @!P0 LDG.E.64 R8, desc[UR6][R28.64] ;  /* 0x000000061c088981 */ /* 0x000168000c1e1b00 */
[----:B------:R0:W5:Y:S04]  /*c890*/  @!P2 LDG.E.64 R20, desc[UR6][R28.64+0x40] ;  /* 0x000040061c14a981 */ /* 0x000168000c1e1b00 */
[----:B------:R0:W5:Y:S04]  /*c8a0*/  @!P0 LDG.E.64 R4, desc[UR6][R30.64] ;  /* 0x000000061e048981 */ /* 0x000168000c1e1b00 */
[----:B------:R0:W5:Y:S02]  /*c8b0*/  @!P2 LDG.E.64 R6, desc[UR6][R30.64+0x40] ;  /* 0x000040061e06a981 */ /* 0x000164000c1e1b00 */
.L_x_6108:
[----:B------:R-:W-:Y:S05]  /*c8c0*/  BSYNC B1 ;  /* 0x0000000000017941 */ /* 0x000fea0003800000 */
.L_x_6107:
[----:B------:R-:W-:-:S03]  /*c8d0*/  UMOV UR4, 0xffffffff ;  /* 0xffffffff00047882 */ /* 0x000fc60000000000 */
[----:B------:R-:W-:Y:S05]  /*c8e0*/  BRA.DIV UR4, `(.L_x_6109) ;  /* 0x0000018a04e47947 */ /* 0x000fea000b800000 */
.L_x_6295:
[----:B------:R-:W-:-:S03]  /*c8f0*/  UMOV UR4, 0xffffffff ;  /* 0xffffffff00047882 */ /* 0x000fc60000000000 */
[----:B------:R-:W-:Y:S05]  /*c900*/  BRA.DIV UR4, `(.L_x_6110) ;  /* 0x0000018e04047947 */ /* 0x000fea000b800000 */
.L_x_6298:
[----:B------:R-:W-:-:S03]  /*c910*/  UMOV UR4, 0xffffffff ;  /* 0xffffffff00047882 */ /* 0x000fc60000000000 */
[----:B------:R-:W-:Y:S05]  /*c920*/  BRA.DIV UR4, `(.L_x_6111) ;  /* 0x0000018e04247947 */ /* 0x000fea000b800000 */
.L_x_6301:
[----:B------:R-:W-:-:S03]  /*c930*/  UMOV UR4, 0xffffffff ;  /* 0xffffffff00047882 */ /* 0x000fc60000000000 */
[----:B------:R-:W-:Y:S05]  /*c940*/  BRA.DIV UR4, `(.L_x_6112) ;  /* 0x0000018e04447947 */ /* 0x000fea000b800000 */
.L_x_6304:
[----:B------:R-:W2:Y:S01]  /*c950*/  SYNCS.PHASECHK.TRANS64.TRYWAIT P0, [R2+URZ+0x34800], R33 ;  /* 0x03480021020075a7 */ /* 0x000ea2000800017f */
[----:B-----5:R-:W-:Y:S01]  /*c960*/  IMAD.MOV.U32 R12, RZ, RZ, R8 ;  /* 0x000000ffff0c7224 */ /* 0x020fe200078e0008 */
[--C-:B------:R-:W-:Y:S01]  /*c970*/  SHF.R.U64 R13, R8, 0x10, R9.reuse ;  /* 0x00000010080d7819 */ /* 0x100fe20000001209 */
[--C-:B------:R-:W-:Y:S01]  /*c980*/  IMAD.MOV.U32 R11, RZ, RZ, R9.reuse ;  /* 0x000000ffff0b7224 */ /* 0x100fe200078e0009 */
[----:B------:R-:W-:Y:S01]  /*c990*/  SHF.R.U32.HI R15, RZ, 0x10, R9 ;  /* 0x00000010ff0f7819 */ /* 0x000fe20000011609 */
[----:B------:R-:W-:Y:S01]  /*c9a0*/  IMAD.MOV.U32 R9, RZ, RZ, R21 ;  /* 0x000000ffff097224 */ /* 0x000fe200078e0015 */
[----:B------:R-:W-:Y:S01]  /*c9b0*/  MOV R8, R20 ;  /* 0x0000001400087202 */ /* 0x000fe20000000f00 */
[----:B-1----:R-:W-:Y:S01]  /*c9c0*/  IMAD.MOV.U32 R14, RZ, RZ, R4 ;  /* 0x000000ffff0e7224 */ /* 0x002fe200078e0004 */
[--C-:B------:R-:W-:Y:S01]  /*c9d0*/  SHF.R.U64 R24, R4, 0x10, R5.reuse ;  /* 0x0000001004187819 */ /* 0x100fe20000001205 */
[--C-:B------:R-:W-:Y:S01]  /*c9e0*/  IMAD.MOV.U32 R10, RZ, RZ, R5.reuse ;  /* 0x000000ffff0a7224 */ /* 0x100fe200078e0005 */
[----:B------:R-:W-:Y:S01]  /*c9f0*/  SHF.R.U32.HI R25, RZ, 0x10, R5 ;  /* 0x00000010ff197819 */ /* 0x000fe20000011605 */
[----:B------:R-:W-:Y:S01]  /*ca00*/  IMAD.MOV.U32 R5, RZ, RZ, R7 ;  /* 0x000000ffff057224 */ /* 0x000fe200078e0007 */
[--C-:B------:R-:W-:Y:S01]  /*ca10*/  SHF.R.U64 R20, R20, 0x10, R21.reuse ;  /* 0x0000001014147819 */ /* 0x100fe20000001215 */
[----:B------:R-:W-:Y:S01]  /*ca20*/  BSSY B1, `(.L_x_6113) ;  /* 0x000000d000017945 */ /* 0x000fe20003800000 */
[----:B------:R-:W-:-:S02]  /*ca30*/  SHF.R.U32.HI R21, RZ, 0x10, R21 ;  /* 0x00000010ff157819 */ /* 0x000fc40000011615 */
[----:B------:R-:W-:Y:S02]  /*ca40*/  MOV R4, R6 ;  /* 0x0000000600047202 */ /* 0x000fe40000000f00 */
[----:B------:R-:W-:Y:S02]  /*ca50*/  SHF.R.U64 R6, R6, 0x10, R7 ;  /* 0x0000001006067819 */ /* 0x000fe40000001207 */
[----:B------:R-:W-:Y:S02]  /*ca60*/  PRMT R13, R13, 0x5410, R15 ;  /* 0x000054100d0d7816 */ /* 0x000fe4000000000f */
[----:B------:R-:W-:Y:S02]  /*ca70*/  PRMT R8, R8, 0x5410, R9 ;  /* 0x0000541008087816 */ /* 0x000fe40000000009 */
[----:B------:R-:W-:Y:S02]  /*ca80*/  PRMT R14, R14, 0x5410, R10 ;  /* 0x000054100e0e7816 */ /* 0x000fe4000000000a */
[----:B------:R-:W-:-:S02]  /*ca90*/  SHF.R.U32.HI R7, RZ, 0x10, R7 ;  /* 0x00000010ff077819 */ /* 0x000fc40000011607 */
[----:B------:R-:W-:Y:S02]  /*caa0*/  PRMT R12, R12, 0x5410, R11 ;  /* 0x000054100c0c7816 */ /* 0x000fe4000000000b */
[----:B------:R-:W-:Y:S02]  /*cab0*/  PRMT R9, R20, 0x5410, R21 ;  /* 0x0000541014097816 */ /* 0x000fe40000000015 */
[----:B------:R-:W-:Y:S02]  /*cac0*/  PRMT R15, R24, 0x5410, R25 ;  /* 0x00005410180f7816 */ /* 0x000fe40000000019 */
[----:B------:R-:W-:Y:S01]  /*cad0*/  PRMT R10, R4, 0x5410, R5 ;  /* 0x00005410040a7816 */ /* 0x000fe20000000005 */
[----:B--2---:R-:W-:Y:S06]  /*cae0*/  @!P0 BRA `(.L_x_6114) ;  /* 0x0000018c00048947 */ /* 0x004fec0003800000 */
.L_x_6305:
[----:B------:R-:W-:Y:S05]  /*caf0*/  BSYNC B1 ;  /* 0x0000000000017941 */ /* 0x000fea0003800000 */
.L_x_6113:
[----:B------:R-:W-:Y:S01]  /*cb00*/  BSSY B1, `(.L_x_6115) ;  /* 0x0000056000017945 */ /* 0x000fe20003800000 */
[----:B------:R-:W-:-:S03]  /*cb10*/  PRMT R11, R6, 0x5410, R7 ;  /* 0x00005410060b7816 */ /* 0x000fc60000000007 */
[----:B------:R-:W-:Y:S05]  /*cb20*/  @P1 BRA `(.L_x_6116) ;  /* 0x00000004004c1947 */ /* 0x000fea0003800000 */
[----:B------:R-:W2:Y:S01]  /*cb30*/  LDC R4, c[0x0][0x3d4] ;  /* 0x0000f500ff047b82 */ /* 0x000ea20000000800 */
[----:B------:R-:W-:Y:S01]  /*cb40*/  BSSY B2, `(.L_x_6117) ;  /* 0x000002a000027945 */ /* 0x000fe20003800000 */
[-C--:B--2---:R-:W-:Y:S02]  /*cb50*/  ISETP.GE.AND P0, PT, R18, R4.reuse, PT ;  /* 0x000000041200720c */ /* 0x084fe40003f06270 */
[----:B------:R-:W-:-:S11]  /*cb60*/  ISETP.GE.AND P1, PT, R221, R4, PT ;  /* 0x00000004dd00720c */ /* 0x000fd60003f26270 */
[----:B------:R-:W-:Y:S05]  /*cb70*/  @P0 BRA `(.L_x_6118) ;  /* 0x0000000000980947 */ /* 0x000fea0003800000 */
[----:B------:R-:W2:Y:S01]  /*cb80*/  LDS.128 R4, [R0] ;  /* 0x0000000000047984 */ /* 0x000ea20000000c00 */
[----:B0-----:R-:W-:Y:S02]  /*cb90*/  HADD2.F32 R29, -RZ, R14.H0_H0 ;  /* 0x2000000eff1d7230 */ /* 0x001fe40000004100 */
[----:B------:R-:W-:Y:S02]  /*cba0*/  HADD2.F32 R27, -RZ, R12.H0_H0 ;  /* 0x2000000cff1b7230 */ /* 0x000fe40000004100 */
[----:B------:R-:W-:Y:S02]  /*cbb0*/  HADD2.F32 R26, -RZ, R13.H0_H0 ;  /* 0x2000000dff1a7230 */ /* 0x000fe40000004100 */
[----:B------:R-:W-:Y:S02]  /*cbc0*/  HADD2.F32 R28, -RZ, R15.H0_H0 ;  /* 0x2000000fff1c7230 */ /* 0x000fe40000004100 */
[--C-:B--2---:R-:W-:Y:S02]  /*cbd0*/  HADD2.F32 R20, -RZ, R4.reuse.H0_H0 ;  /* 0x20000004ff147230 */ /* 0x104fe40000004100 */
        /* <DEDUP_REMOVED lines=23> */
[-C--:B-1----:R-:W-:Y:S01]  /*cd50*/  FMUL.FTZ R33, R7, R4.reuse ;  /* 0x0000000407217220 */ /* 0x082fe20000410000 */
        /* <DEDUP_REMOVED lines=8> */
.L_x_6118:
[----:B------:R-:W-:Y:S05]  /*cde0*/  BSYNC B2 ;  /* 0x0000000000027941 */ /* 0x000fea0003800000 */
.L_x_6117:
[----:B------:R-:W-:Y:S05]  /*cdf0*/  @P1 BRA `(.L_x_6116) ;  /* 0x0000000000981947 */ /* 0x000fea0003800000 */
[----:B--2---:R-:W2:Y:S01]  /*ce00*/  LDS.128 R4, [R0+0x4000] ;  /* 0x0040000000047984 */ /* 0x004ea20000000c00 */
        /* <DEDUP_REMOVED lines=37> */
.L_x_6116:
[----:B------:R-:W-:Y:S05]  /*d060*/  BSYNC B1 ;  /* 0x0000000000017941 */ /* 0x000fea0003800000 */
.L_x_6115:
[----:B------:R-:W-:Y:S01]  /*d070*/  ISETP.GE.AND P0, PT, R223, R3, PT ;  /* 0x00000003df00720c */ /* 0x000fe20003f06270 */
[----:B------:R-:W-:-:S12]  /*d080*/  BSSY B1, `(.L_x_6119) ;  /* 0x0000055000017945 */ /* 0x000fd80003800000 */
[----:B------:R-:W-:Y:S05]  /*d090*/  @P0 BRA `(.L_x_6120) ;  /* 0x00000004004c0947 */ /* 0x000fea0003800000 */
[----:B--23--:R-:W2:Y:S01]  /*d0a0*/  LDC R4, c[0x0][0x3d4] ;  /* 0x0000f500ff047b82 */ /* 0x00cea20000000800 */
[----:B------:R-:W-:Y:S01]  /*d0b0*/  BSSY B2, `(.L_x_6121) ;  /* 0x000002a000027945 */ /* 0x000fe20003800000 */
[-C--:B--2---:R-:W-:Y:S02]  /*d0c0*/  ISETP.GE.AND P0, PT, R18, R4.reuse, PT ;  /* 0x000000041200720c */ /* 0x084fe40003f06270 */
[----:B------:R-:W-:-:S11]  /*d0d0*/  ISETP.GE.AND P1, PT, R221, R4, PT ;  /* 0x00000004dd00720c */ /* 0x000fd60003f26270 */
[----:B------:R-:W-:Y:S05]  /*d0e0*/  @P0 BRA `(.L_x_6122) ;  /* 0x0000000000980947 */ /* 0x000fea0003800000 */
[----:B------:R-:W2:Y:S01]  /*d0f0*/  LDS.128 R4, [R0+0x1000] ;  /* 0x0010000000047984 */ /* 0x000ea20000000c00 */
[----:B0-----:R-:W-:Y:S02]  /*d100*/  HADD2.F32 R28, -RZ, R12.H0_H0 ;  /* 0x2000000cff1c7230 */ /* 0x001fe40000004100 */
[--C-:B------:R-:W-:Y:S02]  /*d110*/  HADD2.F32 R30, -RZ, R14.reuse.H0_H0 ;  /* 0x2000000eff1e7230 */ /* 0x100fe40000004100 */
[----:B-1----:R-:W-:Y:S02]  /*d120*/  HADD2.F32 R33, -RZ, R15.H0_H0 ;  /* 0x2000000fff217230 */ /* 0x002fe40000004100 */
[----:B------:R-:W-:Y:S02]  /*d130*/  HADD2.F32 R31, -RZ, R13.H0_H0 ;  /* 0x2000000dff1f7230 */ /* 0x000fe40000004100 */
[----:B------:R-:W-:Y:S02]  /*d140*/  HADD2.F32 R34, -RZ, R14.H1_H1 ;  /* 0x3000000eff227230 */ /* 0x000fe40000004100 */
[----:B------:R-:W-:-:S02]  /*d150*/  HADD2.F32 R35, -RZ, R15.H1_H1 ;  /* 0x3000000fff237230 */ /* 0x000fc40000004100 */
[--C-:B--2---:R-:W-:Y:S02]  /*d160*/  HADD2.F32 R20, -RZ, R4.reuse.H0_H0 ;  /* 0x20000004ff147230 */ /* 0x104fe40000004100 */
        /* <DEDUP_REMOVED lines=30> */
.L_x_6122:
[----:B------:R-:W-:Y:S05]  /*d350*/  BSYNC B2 ;  /* 0x0000000000027941 */ /* 0x000fea0003800000 */
.L_x_6121:
[----:B------:R-:W-:Y:S05]  /*d360*/  @P1 BRA `(.L_x_6120) ;  /* 0x0000000000981947 */ /* 0x000fea0003800000 */
[----:B--2---:R-:W2:Y:S01]  /*d370*/  LDS.128 R4, [R0+0x5000] ;  /* 0x0050000000047984 */ /* 0x004ea20000000c00 */
        /* <DEDUP_REMOVED lines=37> */
.L_x_6120:
[----:B------:R-:W-:Y:S05]  /*d5d0*/  BSYNC B1 ;  /* 0x0000000000017941 */ /* 0x000fea0003800000 */
.L_x_6119:
[----:B------:R-:W-:Y:S01]  /*d5e0*/  ISETP.GE.AND P0, PT, R222, R3, PT ;  /* 0x00000003de00720c */ /* 0x000fe20003f06270 */
[----:B------:R-:W-:-:S12]  /*d5f0*/  BSSY B1, `(.L_x_6123) ;  /* 0x0000055000017945 */ /* 0x000fd80003800000 */
[----:B------:R-:W-:Y:S05]  /*d600*/  @P0 BRA `(.L_x_6124) ;  /* 0x00000004004c0947 */ /* 0x000fea0003800000 */
[----:B--234-:R-:W2:Y:S01]  /*d610*/  LDC R4, c[0x0][0x3d4] ;  /* 0x0000f500ff047b82 */ /* 0x01cea20000000800 */
        /* <DEDUP_REMOVED lines=42> */
.L_x_6126:
[----:B------:R-:W-:Y:S05]  /*d8c0*/  BSYNC B2 ;  /* 0x0000000000027941 */ /* 0x000fea0003800000 */
.L_x_6125:
        /* <DEDUP_REMOVED lines=39> */
.L_x_6124:
[----:B------:R-:W-:Y:S05]  /*db40*/  BSYNC B1 ;  /* 0x0000000000017941 */ /* 0x000fea0003800000 */
.L_x_6123:
[----:B------:R-:W-:-:S13]  /*db50*/  ISETP.GE.AND P0, PT, R224, R3, PT ;  /* 0x00000003e000720c */ /* 0x000fda0003f06270 */
[----:B------:R-:W-:Y:S05]  /*db60*/  @P0 BRA `(.L_x_6127) ;  /* 0x0000002000580947 */ /* 0x000fea0003800000 */
[----:B------:R-:W5:Y:S01]  /*db70*/  LDC R3, c[0x0][0x3d4] ;  /* 0x0000f500ff037b82 */ /* 0x000f620000000800 */
[----:B------:R-:W-:Y:S01]  /*db80*/  BSSY B1, `(.L_x_6128) ;  /* 0x000002a000017945 */ /* 0x000fe20003800000 */
[-C--:B-----5:R-:W-:Y:S02]  /*db90*/  ISETP.GE.AND P0, PT, R18, R3.reuse, PT ;  /* 0x000000031200720c */ /* 0x0a0fe40003f06270 */
[----:B------:R-:W-:-:S11]  /*dba0*/  ISETP.GE.AND P1, PT, R221, R3, PT ;  /* 0x00000003dd00720c */ /* 0x000fd60003f26270 */
[----:B------:R-:W-:Y:S05]  /*dbb0*/  @P0 BRA `(.L_x_6129) ;  /* 0x0000000000980947 */ /* 0x000fea0003800000 */
[----:B0-234-:R-:W0:Y:S01]  /*dbc0*/  LDS.128 R4, [R0+0x3000] ;  /* 0x0030000000047984 */ /* 0x01de220000000c00 */
        /* <DEDUP_REMOVED lines=11> */
[----:B------:R-:W-:Y:S01]  /*dc80*/  FMUL.FTZ R25, R34, R5 ;  /* 0x0000000522197220 */ /* 0x000fe20000410000 */
[----:B------:R-:W-:Y:S01]  /*dc90*/  FFMA.FTZ R4, R27, R3, -R26 ;  /* 0x000000031b047223 */ /* 0x000fe2000001081a */
[----:B------:R-:W-:-:S02]  /*dca0*/  HADD2.F32 R24, -RZ, R7.H0_H0 ;  /* 0x20000007ff187230 */ /* 0x000fc40000004100 */
[----:B------:R-:W-:Y:S01]  /*dcb0*/  FFMA.FTZ R3, R29, R3, R28 ;  /* 0x000000031d037223 */ /* 0x000fe2000001001c */
[C---:B------:R-:W-:Y:S01]  /*dcc0*/  FMUL.FTZ R27, R30.reuse, R5 ;  /* 0x000000051e1b7220 */ /* 0x040fe20000410000 */
[----:B------:R-:W-:Y:S02]  /*dcd0*/  HADD2.F32 R6, -RZ, R6.H1_H1 ;  /* 0x30000006ff067230 */ /* 0x000fe40000004100 */
[-C--:B------:R-:W-:Y:S01]  /*dce0*/  FFMA.FTZ R5, R30, R20.reuse, -R25 ;  /* 0x000000141e057223 */ /* 0x080fe20000010819 */
[----:B------:R-:W-:Y:S02]  /*dcf0*/  HADD2.F32 R7, -RZ, R7.H1_H1 ;  /* 0x30000007ff077230 */ /* 0x000fe40000004100 */
[----:B------:R-:W-:Y:S01]  /*dd00*/  FFMA.FTZ R20, R34, R20, R27 ;  /* 0x0000001422147223 */ /* 0x000fe2000001001b */
[----:B------:R-:W-:Y:S01]  /*dd10*/  HADD2.F32 R29, -RZ, R14.H1_H1 ;  /* 0x3000000eff1d7230 */ /* 0x000fe20000004100 */
[----:B------:R-:W-:Y:S01]  /*dd20*/  F2FP.F16.F32.PACK_AB R4, R3, R4 ;  /* 0x000000040304723e */ /* 0x000fe200000000ff */
[----:B------:R-:W-:-:S02]  /*dd30*/  HADD2.F32 R28, -RZ, R15.H1_H1 ;  /* 0x3000000fff1c7230 */ /* 0x000fc40000004100 */
[----:B------:R-:W-:Y:S02]  /*dd40*/  HADD2.F32 R25, -RZ, R12.H1_H1 ;  /* 0x3000000cff197230 */ /* 0x000fe40000004100 */
[-C--:B------:R-:W-:Y:S01]  /*dd50*/  FMUL.FTZ R12, R29, R6.reuse ;  /* 0x000000061d0c7220 */ /* 0x080fe20000410000 */
[----:B------:R-:W-:Y:S02]  /*dd60*/  HADD2.F32 R26, -RZ, R13.H1_H1 ;  /* 0x3000000dff1a7230 */ /* 0x000fe40000004100 */
[----:B------:R-:W-:Y:S01]  /*dd70*/  FMUL.FTZ R13, R28, R7 ;  /* 0x000000071c0d7220 */ /* 0x000fe20000410000 */
[----:B------:R-:W-:Y:S01]  /*dd80*/  F2FP.F16.F32.PACK_AB R5, R20, R5 ;  /* 0x000000051405723e */ /* 0x000fe200000000ff */
[C---:B------:R-:W-:Y:S01]  /*dd90*/  FMUL.FTZ R14, R25.reuse, R6 ;  /* 0x00000006190e7220 */ /* 0x040fe20000410000 */
[----:B------:R-:W-:Y:S01]  /*dda0*/  FFMA.FTZ R6, R25, R21, -R12 ;  /* 0x0000001519067223 */ /* 0x000fe2000001080c */
[C---:B------:R-:W-:Y:S01]  /*ddb0*/  FMUL.FTZ R15, R26.reuse, R7 ;  /* 0x000000071a0f7220 */ /* 0x040fe20000410000 */
[----:B------:R-:W-:Y:S01]  /*ddc0*/  FFMA.FTZ R7, R26, R24, -R13 ;  /* 0x000000181a077223 */ /* 0x000fe2000001080d */
[----:B------:R-:W-:-:S02]  /*ddd0*/  FFMA.FTZ R21, R29, R21, R14 ;  /* 0x000000151d157223 */ /* 0x000fc4000001000e */
[----:B------:R-:W-:-:S03]  /*dde0*/  FFMA.FTZ R24, R28, R24, R15 ;  /* 0x000000181c187223 */ /* 0x000fc6000001000f */
[----:B------:R-:W-:Y:S02]  /*ddf0*/  F2FP.F16.F32.PACK_AB R6, R21, R6 ;  /* 0x000000061506723e */ /* 0x000fe400000000ff */
[----:B------:R-:W-:-:S05]  /*de00*/  F2FP.F16.F32.PACK_AB R7, R24, R7 ;  /* 0x000000071807723e */ /* 0x000fca00000000ff */
[----:B------:R0:W-:Y:S02]  /*de10*/  STS.128 [R0+0x3000], R4 ;  /* 0x0030000400007388 */ /* 0x0001e40000000c00 */
.L_x_6129:
[----:B------:R-:W-:Y:S05]  /*de20*/  BSYNC B1 ;  /* 0x0000000000017941 */ /* 0x000fea0003800000 */
.L_x_6128:
        /* <DEDUP_REMOVED lines=38> */
[----:B------:R0:W-:Y:S01]  /*e090*/  STS.128 [R0+0x7000], R4 ;  /* 0x0070000400007388 */ /* 0x0001e20000000c00 */
[----:B------:R-:W-:Y:S05]  /*e0a0*/  BRA `(.L_x_6127) ;  /* 0x0000001c00087947 */ /* 0x000fea0003800000 */
.L_x_6106:
[----:B------:R-:W0:Y:S01]  /*e0b0*/  LDC R3, c[0x0][0x3d4] ;  /* 0x0000f500ff037b82 */ /* 0x000e220000000800 */
[----:B------:R-:W-:Y:S01]  /*e0c0*/  IMAD R156, R157, -0x80, R156 ;  /* 0xffffff809d9c7824 */ /* 0x000fe200078e029c */
[----:B------:R-:W-:Y:S02]  /*e0d0*/  CS2R R4, SRZ ;  /* 0x0000000000047805 */ /* 0x000fe4000001ff00 */
[----:B------:R-:W-:Y:S02]  /*e0e0*/  CS2R R6, SRZ ;  /* 0x0000000000067805 */ /* 0x000fe4000001ff00 */
[----:B------:R-:W-:Y:S02]  /*e0f0*/  CS2R R28, SRZ ;  /* 0x00000000001c7805 */ /* 0x000fe4000001ff00 */
[----:B------:R-:W-:Y:S02]  /*e100*/  CS2R R30, SRZ ;  /* 0x00000000001e7805 */ /* 0x000fe4000001ff00 */
[----:B------:R-:W-:Y:S01]  /*e110*/  VIMNMX R21, R156, 0x80, PT ;  /* 0x000000809c157848 */ /* 0x000fe20003fe0100 */
[----:B------:R-:W-:Y:S01]  /*e120*/  ULDC.64 UR4, c[0x0][0x208] ;  /* 0x0000820000047ab9 */ /* 0x000fe20000000a00 */
[----:B0-----:R-:W-:-:S04]  /*e130*/  ISETP.GE.AND P0, PT, R16, R3, PT ;  /* 0x000000031000720c */ /* 0x001fc80003f06270 */
[----:B------:R-:W-:-:S13]  /*e140*/  ISETP.GE.OR P1, PT, R22, R21, P0 ;  /* 0x000000151600720c */ /* 0x000fda0000726670 */
[----:B------:R0:W5:Y:S04]  /*e150*/  @!P1 LDG.E.128 R4, desc[UR4][R34.64] ;  /* 0x0000000422049981 */ /* 0x000168000c1e1d00 */
[----:B------:R0:W5:Y:S01]  /*e160*/  @!P1 LDG.E.128 R28, desc[UR4][R36.64] ;  /* 0x00000004241c9981 */ /* 0x000162000c1e1d00 */
[----:B------:R-:W-:-:S03]  /*e170*/  UMOV UR4, 0xffffffff ;  /* 0xffffffff00047882 */ /* 0x000fc60000000000 */
[----:B------:R-:W-:Y:S05]  /*e180*/  BRA.DIV UR4, `(.L_x_6130) ;  /* 0x0000017604707947 */ /* 0x000fea000b800000 */
.L_x_6308:
[----:B------:R-:W2:Y:S01]  /*e190*/  LDL R9, [R1+0x84] ;  /* 0x0000840001097983 */ /* 0x000ea20000100800 */
[----:B------:R-:W-:Y:S01]  /*e1a0*/  UMOV UR4, 0xffffffff ;  /* 0xffffffff00047882 */ /* 0x000fe20000000000 */
[----:B--2---:R-:W-:Y:S02]  /*e1b0*/  LEA.HI R8, R9, R9, RZ, 0x1 ;  /* 0x0000000909087211 */ /* 0x004fe400078f08ff */
[----:B------:R-:W-:Y:S05]  /*e1c0*/  BRA.DIV UR4, `(.L_x_6131) ;  /* 0x0000017604887947 */ /* 0x000fea000b800000 */
.L_x_6311:
[----:B------:R-:W-:Y:S01]  /*e1d0*/  UMOV UR4, 0xffffffff ;  /* 0xffffffff00047882 */ /* 0x000fe20000000000 */
[----:B------:R-:W-:Y:S02]  /*e1e0*/  LOP3.LUT R8, R8, 0xfffffffe, RZ, 0xc0, !PT ;  /* 0xfffffffe08087812 */ /* 0x000fe400078ec0ff */
[----:B------:R-:W-:Y:S05]  /*e1f0*/  BRA.DIV UR4, `(.L_x_6132) ;  /* 0x0000017604a47947 */ /* 0x000fea000b800000 */
.L_x_6314:
[----:B------:R-:W-:Y:S01]  /*e200*/  UMOV UR4, 0xffffffff ;  /* 0xffffffff00047882 */ /* 0x000fe20000000000 */
[----:B------:R-:W-:Y:S02]  /*e210*/  IMAD.IADD R8, R9, 0x1, -R8 ;  /* 0x0000000109087824 */ /* 0x000fe400078e0a08 */
[----:B------:R-:W-:Y:S05]  /*e220*/  BRA.DIV UR4, `(.L_x_6133) ;  /* 0x0000017604c07947 */ /* 0x000fea000b800000 */
.L_x_6317:
[----:B------:R-:W-:Y:S01]  /*e230*/  SHF.L.U32 R9, R8, 0x1f, RZ ;  /* 0x0000001f08097819 */ /* 0x000fe200000006ff */
[----:B------:R-:W2:Y:S01]  /*e240*/  S2R R10, SR_TID.X ;  /* 0x00000000000a7919 */ /* 0x000ea20000002100 */
[----:B-----5:R-:W-:Y:S01]  /*e250*/  IMAD.MOV.U32 R13, RZ, RZ, R4 ;  /* 0x000000ffff0d7224 */ /* 0x020fe200078e0004 */
[----:B-1----:R-:W-:Y:S01]  /*e260*/  SHF.R.U64 R14, R4, 0x10, R5 ;  /* 0x00000010040e7819 */ /* 0x002fe20000001205 */
[----:B------:R-:W1:Y:S01]  /*e270*/  SYNCS.PHASECHK.TRANS64.TRYWAIT P4, [R2+URZ+0x34800], R9 ;  /* 0x03480009020075a7 */ /* 0x000e62000808017f */
[----:B------:R-:W-:Y:S01]  /*e280*/  IMAD.MOV.U32 R15, RZ, RZ, R6 ;  /* 0x000000ffff0f7224 */ /* 0x000fe200078e0006 */
[-C--:B------:R-:W-:Y:S01]  /*e290*/  ISETP.GE.OR P1, PT, R22, R21.reuse, P0 ;  /* 0x000000151600720c */ /* 0x080fe20000726670 */
[----:B------:R-:W-:Y:S01]  /*e2a0*/  IMAD.MOV.U32 R4, RZ, RZ, R7 ;  /* 0x000000ffff047224 */ /* 0x000fe200078e0007 */
[-C--:B------:R-:W-:Y:S01]  /*e2b0*/  ISETP.GE.OR P2, PT, R223, R21.reuse, P0 ;  /* 0x00000015df00720c */ /* 0x080fe20000746670 */
[----:B------:R-:W-:Y:S01]  /*e2c0*/  IMAD.MOV.U32 R25, RZ, RZ, R30 ;  /* 0x000000ffff197224 */ /* 0x000fe200078e001e */
[-C--:B------:R-:W-:Y:S01]  /*e2d0*/  ISETP.GE.OR P3, PT, R222, R21.reuse, P0 ;  /* 0x00000015de00720c */ /* 0x080fe20000766670 */
[----:B------:R-:W-:Y:S01]  /*e2e0*/  BSSY B1, `(.L_x_6134) ;  /* 0x000001a000017945 */ /* 0x000fe20003800000 */
[----:B------:R-:W-:Y:S01]  /*e2f0*/  ISETP.GE.OR P0, PT, R224, R21, P0 ;  /* 0x00000015e000720c */ /* 0x000fe20000706670 */
[----:B------:R-:W-:Y:S01]  /*e300*/  IMAD.MOV.U32 R21, RZ, RZ, R28 ;  /* 0x000000ffff157224 */ /* 0x000fe200078e001c */
[----:B------:R-:W-:-:S02]  /*e310*/  PRMT R15, R15, 0x5410, R4 ;  /* 0x000054100f0f7816 */ /* 0x000fc40000000004 */
[----:B------:R-:W-:Y:S02]  /*e320*/  MOV R4, R29 ;  /* 0x0000001d00047202 */ /* 0x000fe40000000f00 */
[----:B------:R-:W-:Y:S02]  /*e330*/  MOV R8, R5 ;  /* 0x0000000500087202 */ /* 0x000fe40000000f00 */
[----:B------:R-:W-:Y:S02]  /*e340*/  SHF.R.U32.HI R5, RZ, 0x10, R5 ;  /* 0x00000010ff057819 */ /* 0x000fe40000011605 */
[--C-:B------:R-:W-:Y:S02]  /*e350*/  SHF.R.U64 R20, R6, 0x10, R7.reuse ;  /* 0x0000001006147819 */ /* 0x100fe40000001207 */
[----:B------:R-:W-:Y:S02]  /*e360*/  SHF.R.U32.HI R6, RZ, 0x10, R7 ;  /* 0x00000010ff067819 */ /* 0x000fe40000011607 */
[----:B------:R-:W-:-:S02]  /*e370*/  PRMT R21, R21, 0x5410, R4 ;  /* 0x0000541015157816 */ /* 0x000fc40000000004 */
[----:B------:R-:W-:Y:S01]  /*e380*/  PRMT R14, R14, 0x5410, R5 ;  /* 0x000054100e0e7816 */ /* 0x000fe20000000005 */
[----:B------:R-:W-:Y:S01]  /*e390*/  IMAD.MOV.U32 R5, RZ, RZ, R31 ;  /* 0x000000ffff057224 */ /* 0x000fe200078e001f */
[----:B------:R-:W-:Y:S02]  /*e3a0*/  PRMT R20, R20, 0x5410, R6 ;  /* 0x0000541014147816 */ /* 0x000fe40000000006 */
[--C-:B------:R-:W-:Y:S01]  /*e3b0*/  SHF.R.U64 R24, R28, 0x10, R29.reuse ;  /* 0x000000101c187819 */ /* 0x100fe2000000121d */
[----:B--2---:R-:W-:Y:S01]  /*e3c0*/  VIADD R10, R10, 0xffffff80 ;  /* 0xffffff800a0a7836 */ /* 0x004fe20000000000 */
[----:B------:R-:W-:Y:S02]  /*e3d0*/  SHF.R.U32.HI R6, RZ, 0x10, R29 ;  /* 0x00000010ff067819 */ /* 0x000fe4000001161d */
[----:B------:R-:W-:Y:S02]  /*e3e0*/  SHF.R.U64 R26, R30, 0x10, R31 ;  /* 0x000000101e1a7819 */ /* 0x000fe4000000121f */
[----:B------:R-:W-:-:S02]  /*e3f0*/  SHF.R.S32.HI R4, RZ, 0x1f, R10 ;  /* 0x0000001fff047819 */ /* 0x000fc4000001140a */
[----:B------:R-:W-:Y:S02]  /*e400*/  SHF.R.U32.HI R7, RZ, 0x10, R31 ;  /* 0x00000010ff077819 */ /* 0x000fe4000001161f */
[----:B------:R-:W-:Y:S02]  /*e410*/  LEA.HI R4, R4, R10, RZ, 0x3 ;  /* 0x0000000a04047211 */ /* 0x000fe400078f18ff */
[----:B------:R-:W-:Y:S02]  /*e420*/  PRMT R13, R13, 0x5410, R8 ;  /* 0x000054100d0d7816 */ /* 0x000fe40000000008 */
[----:B------:R-:W-:Y:S02]  /*e430*/  PRMT R24, R24, 0x5410, R6 ;  /* 0x0000541018187816 */ /* 0x000fe40000000006 */
[----:B------:R-:W-:Y:S02]  /*e440*/  PRMT R25, R25, 0x5410, R5 ;  /* 0x0000541019197816 */ /* 0x000fe40000000005 */
[----:B------:R-:W-:-:S02]  /*e450*/  PRMT R26, R26, 0x5410, R7 ;  /* 0x000054101a1a7816 */ /* 0x000fc40000000007 */
[----:B------:R-:W-:Y:S01]  /*e460*/  LOP3.LUT R4, R4, 0xfffffff8, RZ, 0xc0, !PT ;  /* 0xfffffff804047812 */ /* 0x000fe200078ec0ff */
[----:B-1----:R-:W-:Y:S06]  /*e470*/  @!P4 BRA `(.L_x_6135) ;  /* 0x000001740054c947 */ /* 0x002fec0003800000 */
.L_x_6318:
[----:B------:R-:W-:Y:S05]  /*e480*/  BSYNC B1 ;  /* 0x0000000000017941 */ /* 0x000fea0003800000 */
.L_x_6134:
[----:B------:R-:W2:Y:S01]  /*e490*/  S2R R8, SR_TID.X ;  /* 0x0000000000087919 */ /* 0x000ea20000002100 */
[----:B------:R-:W-:Y:S01]  /*e4a0*/  BSSY B1, `(.L_x_6136) ;  /* 0x0000061000017945 */ /* 0x000fe20003800000 */
[----:B--2---:R-:W-:-:S05]  /*e4b0*/  IADD3 R8, R8, -0x80, RZ ;  /* 0xffffff8008087810 */ /* 0x004fca0007ffe0ff */
[----:B------:R-:W-:Y:S01]  /*e4c0*/  IMAD.IADD R12, R8, 0x1, -R4 ;  /* 0x00000001080c7824 */ /* 0x000fe200078e0a04 */
[----:B------:R-:W-:Y:S06]  /*e4d0*/  @P1 BRA `(.L_x_6137) ;  /* 0x0000000400741947 */ /* 0x000fec0003800000 */
[----:B------:R-:W2:Y:S04]  /*e4e0*/  LDL R10, [R1+0x3c] ;  /* 0x00003c00010a7983 */ /* 0x000ea80000100800 */
[----:B------:R-:W1:Y:S01]  /*e4f0*/  LDL R6, [R1+0x64] ;  /* 0x0000640001067983 */ /* 0x000e620000100800 */
[----:B------:R-:W-:Y:S01]  /*e500*/  LEA.HI R4, R3, R12, RZ, 0x1d ;  /* 0x0000000c03047211 */ /* 0x000fe200078fe8ff */
[----:B0-----:R-:W-:Y:S02]  /*e510*/  HADD2.F32 R37, -RZ, R13.H0_H0 ;  /* 0x2000000dff257230 */ /* 0x001fe40000004100 */
[----:B------:R-:W-:Y:S01]  /*e520*/  HADD2.F32 R38, -RZ, R21.H0_H0 ;  /* 0x20000015ff267230 */ /* 0x000fe20000004100 */
[----:B------:R-:W-:Y:S01]  /*e530*/  SHF.R.S32.HI R7, RZ, 0x1f, R4 ;  /* 0x0000001fff077819 */ /* 0x000fe20000011404 */
[----:B------:R-:W-:-:S02]  /*e540*/  IMAD.SHL.U32 R5, R4, 0x8, RZ ;  /* 0x0000000804057824 */ /* 0x000fc400078e00ff */
[----:B------:R-:W-:Y:S01]  /*e550*/  HADD2.F32 R39, -RZ, R24.H0_H0 ;  /* 0x20000018ff277230 */ /* 0x000fe20000004100 */
[----:B------:R-:W-:Y:S02]  /*e560*/  LEA.HI R7, R7, R4, RZ, 0x3 ;  /* 0x0000000407077211 */ /* 0x000fe400078f18ff */
[----:B------:R-:W-:-:S03]  /*e570*/  LOP3.LUT R5, R5, 0x38, RZ, 0xc0, !PT ;  /* 0x0000003805057812 */ /* 0x000fc600078ec0ff */
[----:B------:R-:W-:Y:S01]  /*e580*/  IMAD.SHL.U32 R7, R7, 0x400, RZ ;  /* 0x0000040007077824 */ /* 0x000fe200078e00ff */
[----:B--2---:R-:W-:Y:S02]  /*e590*/  LOP3.LUT R5, R5, 0x1c0, R10, 0xf8, !PT ;  /* 0x000001c005057812 */ /* 0x004fe400078ef80a */
[----:B------:R-:W-:Y:S02]  /*e5a0*/  SHF.R.S32.HI R10, RZ, 0x1f, R8 ;  /* 0x0000001fff0a7819 */ /* 0x000fe40000011408 */
[----:B-1----:R-:W-:Y:S02]  /*e5b0*/  LOP3.LUT R9, R5, R6, RZ, 0x3c, !PT ;  /* 0x0000000605097212 */ /* 0x002fe400078e3cff */
[----:B------:R-:W-:Y:S02]  /*e5c0*/  LEA.HI R10, R10, R8, RZ, 0x6 ;  /* 0x000000080a0a7211 */ /* 0x000fe400078f30ff */
[----:B------:R-:W-:Y:S02]  /*e5d0*/  LOP3.LUT R8, R7, 0x7fffe000, RZ, 0xc0, !PT ;  /* 0x7fffe00007087812 */ /* 0x000fe400078ec0ff */
[----:B------:R-:W-:Y:S01]  /*e5e0*/  SHF.L.U32 R10, R10, 0x3, RZ ;  /* 0x000000030a0a7819 */ /* 0x000fe200000006ff */
[----:B------:R-:W0:Y:S03]  /*e5f0*/  LDS.128 R4, [R0] ;  /* 0x0000000000047984 */ /* 0x000e260000000c00 */
[----:B------:R-:W-:-:S04]  /*e600*/  LOP3.LUT R10, R10, 0xfffffe00, RZ, 0xc0, !PT ;  /* 0xfffffe000a0a7812 */ /* 0x000fc800078ec0ff */
[----:B------:R-:W-:-:S05]  /*e610*/  IADD3 R9, R9, R8, R10 ;  /* 0x0000000809097210 */ /* 0x000fca0007ffe00a */
[----:B------:R-:W-:-:S05]  /*e620*/  IMAD R27, R9, 0x2, R2 ;  /* 0x00000002091b7824 */ /* 0x000fca00078e0202 */
        /* <DEDUP_REMOVED lines=18> */
[----:B------:R-:W-:Y:S02]  /*e750*/  HADD2.F32 R37, -RZ, R21.H1_H1 ;  /* 0x30000015ff257230 */ /* 0x000fe40000004100 */
[-C--:B------:R-:W-:Y:S01]  /*e760*/  FMUL.FTZ R47, R8, R33.reuse ;  /* 0x00000021082f7220 */ /* 0x080fe20000410000 */
[----:B------:R-:W-:Y:S02]  /*e770*/  HADD2.F32 R28, -RZ, R13.H1_H1 ;  /* 0x3000000dff1c7230 */ /* 0x000fe40000004100 */
[----:B------:R-:W-:Y:S01]  /*e780*/  FFMA.FTZ R40, R4, R33, -R45 ;  /* 0x0000002104287223 */ /* 0x000fe2000001082d */
[----:B------:R-:W-:Y:S02]  /*e790*/  HADD2.F32 R9, -RZ, R9.H1_H1 ;  /* 0x30000009ff097230 */ /* 0x000fe40000004100 */
[----:B------:R-:W-:Y:S01]  /*e7a0*/  FMUL.FTZ R8, R34, R37 ;  /* 0x0000002522087220 */ /* 0x000fe20000410000 */
[----:B------:R-:W-:-:S02]  /*e7b0*/  HADD2.F32 R38, -RZ, R24.H1_H1 ;  /* 0x30000018ff267230 */ /* 0x000fc40000004100 */
[-C--:B------:R-:W-:Y:S01]  /*e7c0*/  FMUL.FTZ R42, R34, R28.reuse ;  /* 0x0000001c222a7220 */ /* 0x080fe20000410000 */
[----:B------:R-:W-:Y:S01]  /*e7d0*/  FFMA.FTZ R34, R4, R39, R47 ;  /* 0x0000002704227223 */ /* 0x000fe2000001002f */
[----:B------:R-:W-:Y:S02]  /*e7e0*/  HADD2.F32 R4, -RZ, R14.H1_H1 ;  /* 0x3000000eff047230 */ /* 0x000fe40000004100 */
        /* <DEDUP_REMOVED lines=8> */
[C---:B------:R-:W-:Y:S01]  /*e870*/  FMUL.FTZ R39, R35.reuse, R8 ;  /* 0x0000000823277220 */ /* 0x040fe20000410000 */
[----:B------:R-:W-:Y:S02]  /*e880*/  HADD2.F32 R29, -RZ, R26.H0_H0 ;  /* 0x2000001aff1d7230 */ /* 0x000fe40000004100 */
[----:B------:R-:W-:Y:S01]  /*e890*/  FMUL.FTZ R37, R35, R28 ;  /* 0x0000001c23257220 */ /* 0x000fe20000410000 */
[C---:B------:R-:W-:Y:S01]  /*e8a0*/  FFMA.FTZ R44, R5.reuse, R4, -R44 ;  /* 0x00000004052c7223 */ /* 0x040fe2000001082c */
[----:B------:R-:W-:Y:S02]  /*e8b0*/  HADD2.F32 R9, -RZ, R20.H0_H0 ;  /* 0x20000014ff097230 */ /* 0x000fe40000004100 */
[----:B------:R-:W-:Y:S01]  /*e8c0*/  FFMA.FTZ R35, R5, R38, R46 ;  /* 0x0000002605237223 */ /* 0x000fe2000001002e */
[----:B------:R-:W-:Y:S01]  /*e8d0*/  FMUL.FTZ R5, R10, R29 ;  /* 0x0000001d0a057220 */ /* 0x000fe20000410000 */
[----:B------:R-:W-:Y:S01]  /*e8e0*/  FFMA.FTZ R39, R30, R28, R39 ;  /* 0x0000001c1e277223 */ /* 0x000fe20000010027 */
[----:B------:R-:W-:-:S02]  /*e8f0*/  HADD2.F32 R36, -RZ, R11.H0_H0 ;  /* 0x2000000bff247230 */ /* 0x000fc40000004100 */
[-C--:B------:R-:W-:Y:S01]  /*e900*/  FMUL.FTZ R45, R10, R9.reuse ;  /* 0x000000090a2d7220 */ /* 0x080fe20000410000 */
[----:B------:R-:W-:Y:S01]  /*e910*/  FFMA.FTZ R28, R6, R9, -R5 ;  /* 0x00000009061c7223 */ /* 0x000fe20000010805 */
[----:B------:R-:W-:Y:S02]  /*e920*/  HADD2.F32 R11, -RZ, R11.H1_H1 ;  /* 0x3000000bff0b7230 */ /* 0x000fe40000004100 */
[----:B------:R-:W-:Y:S01]  /*e930*/  FFMA.FTZ R37, R30, R8, -R37 ;  /* 0x000000081e257223 */ /* 0x000fe20000010825 */
[----:B------:R-:W-:Y:S02]  /*e940*/  HADD2.F32 R5, -RZ, R25.H1_H1 ;  /* 0x30000019ff057230 */ /* 0x000fe40000004100 */
[----:B------:R-:W-:Y:S01]  /*e950*/  FFMA.FTZ R30, R6, R29, R45 ;  /* 0x0000001d061e7223 */ /* 0x000fe2000001002d */
[----:B------:R-:W-:Y:S02]  /*e960*/  HADD2.F32 R10, -RZ, R26.H1_H1 ;  /* 0x3000001aff0a7230 */ /* 0x000fe40000004100 */
[----:B------:R-:W-:-:S02]  /*e970*/  HADD2.F32 R4, -RZ, R15.H1_H1 ;  /* 0x3000000fff047230 */ /* 0x000fc40000004100 */
[CC--:B------:R-:W-:Y:S01]  /*e980*/  FMUL.FTZ R6, R36.reuse, R5.reuse ;  /* 0x0000000524067220 */ /* 0x0c0fe20000410000 */
[----:B------:R-:W-:Y:S02]  /*e990*/  HADD2.F32 R8, -RZ, R20.H1_H1 ;  /* 0x30000014ff087230 */ /* 0x000fe40000004100 */
[C---:B------:R-:W-:Y:S01]  /*e9a0*/  FMUL.FTZ R38, R11.reuse, R10 ;  /* 0x0000000a0b267220 */ /* 0x040fe20000410000 */
[----:B------:R-:W-:Y:S02]  /*e9b0*/  FMUL.FTZ R36, R36, R4 ;  /* 0x0000000424247220 */ /* 0x000fe40000410000 */
        /* <DEDUP_REMOVED lines=15> */
.L_x_6137:
[----:B------:R-:W-:Y:S05]  /*eab0*/  BSYNC B1 ;  /* 0x0000000000017941 */ /* 0x000fea0003800000 */
.L_x_6136:
[----:B------:R-:W-:Y:S04]  /*eac0*/  BSSY B1, `(.L_x_6138) ;  /* 0x0000060000017945 */ /* 0x000fe80003800000 */
[----:B------:R-:W-:Y:S05]  /*ead0*/  @P2 BRA `(.L_x_6139) ;  /* 0x0000000400782947 */ /* 0x000fea0003800000 */
[----:B--2---:R-:W2:Y:S04]  /*eae0*/  LDL R0, [R1+0x8c] ;  /* 0x00008c0001007983 */ /* 0x004ea80000100800 */
[----:B-1----:R-:W3:Y:S04]  /*eaf0*/  LDL R9, [R1+0x38] ;  /* 0x0000380001097983 */ /* 0x002ee80000100800 */
[----:B------:R-:W4:Y:S04]  /*eb00*/  LDL R7, [R1+0x5c] ;  /* 0x00005c0001077983 */ /* 0x000f280000100800 */
[----:B------:R-:W4:Y:S01]  /*eb10*/  LDL R8, [R1+0x4c] ;  /* 0x00004c0001087983 */ /* 0x000f220000100800 */
[----:B0-----:R-:W-:-:S02]  /*eb20*/  HADD2.F32 R37, -RZ, R13.H0_H0 ;  /* 0x2000000dff257230 */ /* 0x001fc40000004100 */
[--C-:B------:R-:W-:Y:S02]  /*eb30*/  HADD2.F32 R39, -RZ, R21.reuse.H0_H0 ;  /* 0x20000015ff277230 */ /* 0x100fe40000004100 */
[----:B------:R-:W-:Y:S02]  /*eb40*/  HADD2.F32 R44, -RZ, R24.H0_H0 ;  /* 0x20000018ff2c7230 */ /* 0x000fe40000004100 */
[----:B------:R-:W-:Y:S02]  /*eb50*/  HADD2.F32 R40, -RZ, R14.H0_H0 ;  /* 0x2000000eff287230 */ /* 0x000fe40000004100 */
[----:B------:R-:W-:Y:S02]  /*eb60*/  HADD2.F32 R46, -RZ, R21.H1_H1 ;  /* 0x30000015ff2e7230 */ /* 0x000fe40000004100 */
[----:B------:R-:W-:Y:S02]  /*eb70*/  HADD2.F32 R42, -RZ, R13.H1_H1 ;  /* 0x3000000dff2a7230 */ /* 0x000fe40000004100 */
[----:B------:R-:W-:-:S02]  /*eb80*/  HADD2.F32 R43, -RZ, R24.H1_H1 ;  /* 0x30000018ff2b7230 */ /* 0x000fc40000004100 */
[----:B------:R-:W-:Y:S02]  /*eb90*/  HADD2.F32 R41, -RZ, R15.H0_H0 ;  /* 0x2000000fff297230 */ /* 0x000fe40000004100 */
[----:B------:R-:W-:Y:S01]  /*eba0*/  HADD2.F32 R45, -RZ, R25.H0_H0 ;  /* 0x20000019ff2d7230 */ /* 0x000fe20000004100 */
[----:B--2---:R-:W-:Y:S02]  /*ebb0*/  R2UR UR4, R0 ;  /* 0x00000000000472ca */ /* 0x004fe400000e0000 */
[----:B------:R-:W-:Y:S02]  /*ebc0*/  LEA.HI R0, R3, R12, RZ, 0x1d ;  /* 0x0000000c03007211 */ /* 0x000fe400078fe8ff */
[----:B---3--:R-:W-:Y:S02]  /*ebd0*/  LOP3.LUT R6, R9, 0x38, R16, 0xf8, !PT ;  /* 0x0000003809067812 */ /* 0x008fe400078ef810 */
[----:B------:R-:W-:Y:S01]  /*ebe0*/  SHF.R.S32.HI R5, RZ, 0x1f, R0 ;  /* 0x0000001fff057819 */ /* 0x000fe20000011400 */
[----:B------:R-:W-:-:S03]  /*ebf0*/  IMAD.SHL.U32 R4, R0, 0x8, RZ ;  /* 0x0000000800047824 */ /* 0x000fc600078e00ff */
[----:B------:R-:W-:Y:S02]  /*ec00*/  LEA.HI R5, R5, R0, RZ, 0x3 ;  /* 0x0000000005057211 */ /* 0x000fe400078f18ff */
[----:B------:R-:W-:Y:S02]  /*ec10*/  LOP3.LUT R0, R9, 0x38, R4, 0xf8, !PT ;  /* 0x0000003809007812 */ /* 0x000fe400078ef804 */
[----:B----4-:R-:W-:Y:S01]  /*ec20*/  LOP3.LUT R6, R8, R6, R7, 0xf6, !PT ;  /* 0x0000000608067212 */ /* 0x010fe200078ef607 */
[----:B------:R-:W-:Y:S01]  /*ec30*/  IMAD.SHL.U32 R5, R5, 0x400, RZ ;  /* 0x0000040005057824 */ /* 0x000fe200078e00ff */
[----:B------:R-:W-:Y:S02]  /*ec40*/  LOP3.LUT R0, R0, R7, RZ, 0x3c, !PT ;  /* 0x0000000700007212 */ /* 0x000fe400078e3cff */
[----:B------:R-:W-:Y:S02]  /*ec50*/  LEA R47, R6, UR4, 0x1 ;  /* 0x00000004062f7c11 */ /* 0x000fe4000f8e08ff */
[----:B------:R-:W-:-:S03]  /*ec60*/  LOP3.LUT R9, R5, 0x7fffe000, RZ, 0xc0, !PT ;  /* 0x7fffe00005097812 */ /* 0x000fc600078ec0ff */
[----:B------:R-:W0:Y:S01]  /*ec70*/  LDS.128 R4, [R47] ;  /* 0x000000002f047984 */ /* 0x000e220000000c00 */
[----:B------:R-:W-:-:S04]  /*ec80*/  IADD3 R9, R0, R9, R8 ;  /* 0x0000000900097210 */ /* 0x000fc80007ffe008 */
[----:B------:R-:W-:-:S05]  /*ec90*/  LEA R0, R9, R2, 0x1 ;  /* 0x0000000209007211 */ /* 0x000fca00078e08ff */
[----:B------:R-:W1:Y:S01]  /*eca0*/  LDS.128 R8, [R0+0x16400] ;  /* 0x0164000000087984 */ /* 0x000e620000000c00 */
[--C-:B0-----:R-:W-:Y:S02]  /*ecb0*/  HADD2.F32 R27, -RZ, R4.reuse.H0_H0 ;  /* 0x20000004ff1b7230 */ /* 0x101fe40000004100 */
[----:B------:R-:W-:Y:S02]  /*ecc0*/  HADD2.F32 R4, -RZ, R4.H1_H1 ;  /* 0x30000004ff047230 */ /* 0x000fe40000004100 */
[--C-:B------:R-:W-:Y:S02]  /*ecd0*/  HADD2.F32 R28, -RZ, R5.reuse.H0_H0 ;  /* 0x20000005ff1c7230 */ /* 0x100fe40000004100 */
[----:B------:R-:W-:Y:S02]  /*ece0*/  HADD2.F32 R5, -RZ, R5.H1_H1 ;  /* 0x30000005ff057230 */ /* 0x000fe40000004100 */
[----:B------:R-:W-:Y:S02]  /*ecf0*/  HADD2.F32 R29, -RZ, R6.H0_H0 ;  /* 0x20000006ff1d7230 */ /* 0x000fe40000004100 */
[----:B-1----:R-:W-:-:S02]  /*ed00*/  HADD2.F32 R31, -RZ, R8.H0_H0 ;  /* 0x20000008ff1f7230 */ /* 0x002fc40000004100 */
        /* <DEDUP_REMOVED lines=9> */
[----:B------:R-:W-:-:S02]  /*eda0*/  HADD2.F32 R39, -RZ, R14.H1_H1 ;  /* 0x3000000eff277230 */ /* 0x000fc40000004100 */
[-C--:B------:R-:W-:Y:S01]  /*edb0*/  FMUL.FTZ R37, R46, R33.reuse ;  /* 0x000000212e257220 */ /* 0x080fe20000410000 */
[-C--:B------:R-:W-:Y:S01]  /*edc0*/  FFMA.FTZ R31, R40, R4.reuse, -R31 ;  /* 0x00000004281f7223 */ /* 0x080fe2000001081f */
[----:B------:R-:W-:Y:S01]  /*edd0*/  FMUL.FTZ R33, R42, R33 ;  /* 0x000000212a217220 */ /* 0x000fe20000410000 */
[----:B------:R-:W-:Y:S01]  /*ede0*/  FFMA.FTZ R27, R44, R4, R27 ;  /* 0x000000042c1b7223 */ /* 0x000fe2000001001b */
[--C-:B------:R-:W-:Y:S02]  /*edf0*/  HADD2.F32 R34, -RZ, R10.reuse.H0_H0 ;  /* 0x2000000aff227230 */ /* 0x100fe40000004100 */
[-C--:B------:R-:W-:Y:S01]  /*ee00*/  FMUL.FTZ R4, R43, R9.reuse ;  /* 0x000000092b047220 */ /* 0x080fe20000410000 */
[----:B------:R-:W-:Y:S02]  /*ee10*/  HADD2.F32 R10, -RZ, R10.H1_H1 ;  /* 0x3000000aff0a7230 */ /* 0x000fe40000004100 */
[----:B------:R-:W-:Y:S01]  /*ee20*/  FMUL.FTZ R8, R39, R9 ;  /* 0x0000000927087220 */ /* 0x000fe20000410000 */
[----:B------:R-:W-:-:S02]  /*ee30*/  HADD2.F32 R44, -RZ, R26.H0_H0 ;  /* 0x2000001aff2c7230 */ /* 0x000fc40000004100 */
[-C--:B------:R-:W-:Y:S01]  /*ee40*/  FFMA.FTZ R37, R42, R28.reuse, -R37 ;  /* 0x0000001c2a257223 */ /* 0x080fe20000010825 */
[----:B------:R-:W-:Y:S01]  /*ee50*/  FFMA.FTZ R33, R46, R28, R33 ;  /* 0x0000001c2e217223 */ /* 0x000fe20000010021 */
[-C--:B------:R-:W-:Y:S01]  /*ee60*/  FFMA.FTZ R28, R39, R5.reuse, -R4 ;  /* 0x00000005271c7223 */ /* 0x080fe20000010804 */
[----:B------:R-:W-:Y:S02]  /*ee70*/  HADD2.F32 R42, -RZ, R20.H0_H0 ;  /* 0x20000014ff2a7230 */ /* 0x000fe40000004100 */
[-C--:B------:R-:W-:Y:S01]  /*ee80*/  FMUL.FTZ R4, R45, R34.reuse ;  /* 0x000000222d047220 */ /* 0x080fe20000410000 */
[----:B------:R-:W-:Y:S01]  /*ee90*/  FMUL.FTZ R40, R41, R34 ;  /* 0x0000002229287220 */ /* 0x000fe20000410000 */
[----:B------:R-:W-:Y:S02]  /*eea0*/  HADD2.F32 R6, -RZ, R6.H1_H1 ;  /* 0x30000006ff067230 */ /* 0x000fe40000004100 */
[----:B------:R-:W-:Y:S01]  /*eeb0*/  FFMA.FTZ R34, R43, R5, R8 ;  /* 0x000000052b227223 */ /* 0x000fe20000010008 */
[-C--:B------:R-:W-:Y:S01]  /*eec0*/  FMUL.FTZ R5, R44, R10.reuse ;  /* 0x0000000a2c057220 */ /* 0x080fe20000410000 */
[----:B------:R-:W-:Y:S01]  /*eed0*/  FMUL.FTZ R9, R42, R10 ;  /* 0x0000000a2a097220 */ /* 0x000fe20000410000 */
[----:B------:R-:W-:-:S02]  /*eee0*/  HADD2.F32 R35, -RZ, R11.H0_H0 ;  /* 0x2000000bff237230 */ /* 0x000fc40000004100 */
[-C--:B------:R-:W-:Y:S01]  /*eef0*/  FFMA.FTZ R39, R41, R29.reuse, -R4 ;  /* 0x0000001d29277223 */ /* 0x080fe20000010804 */
[-C--:B------:R-:W-:Y:S01]  /*ef00*/  FFMA.FTZ R10, R42, R6.reuse, -R5 ;  /* 0x000000062a0a7223 */ /* 0x080fe20000010805 */
[----:B------:R-:W-:Y:S02]  /*ef10*/  HADD2.F32 R42, -RZ, R25.H1_H1 ;  /* 0x30000019ff2a7230 */ /* 0x000fe40000004100 */
[----:B------:R-:W-:Y:S01]  /*ef20*/  FFMA.FTZ R40, R45, R29, R40 ;  /* 0x0000001d2d287223 */ /* 0x000fe20000010028 */
[----:B------:R-:W-:Y:S02]  /*ef30*/  HADD2.F32 R8, -RZ, R15.H1_H1 ;  /* 0x3000000fff087230 */ /* 0x000fe40000004100 */
[----:B------:R-:W-:Y:S01]  /*ef40*/  FFMA.FTZ R29, R44, R6, R9 ;  /* 0x000000062c1d7223 */ /* 0x000fe20000010009 */
[----:B------:R-:W-:Y:S02]  /*ef50*/  HADD2.F32 R11, -RZ, R11.H1_H1 ;  /* 0x3000000bff0b7230 */ /* 0x000fe40000004100 */
[----:B------:R-:W-:Y:S01]  /*ef60*/  FMUL.FTZ R5, R42, R35 ;  /* 0x000000232a057220 */ /* 0x000fe20000410000 */
[----:B------:R-:W-:-:S02]  /*ef70*/  HADD2.F32 R43, -RZ, R26.H1_H1 ;  /* 0x3000001aff2b7230 */ /* 0x000fc40000004100 */
[----:B------:R-:W-:Y:S01]  /*ef80*/  FMUL.FTZ R35, R8, R35 ;  /* 0x0000002308237220 */ /* 0x000fe20000410000 */
[----:B------:R-:W-:Y:S01]  /*ef90*/  HADD2.F32 R41, -RZ, R20.H1_H1 ;  /* 0x30000014ff297230 */ /* 0x000fe20000004100 */
[----:B------:R-:W-:Y:S01]  /*efa0*/  F2FP.F16.F32.PACK_AB R9, R34, R33 ;  /* 0x000000212209723e */ /* 0x000fe200000000ff */
[--C-:B------:R-:W-:Y:S02]  /*efb0*/  HADD2.F32 R30, -RZ, R7.reuse.H0_H0 ;  /* 0x20000007ff1e7230 */ /* 0x100fe40000004100 */
[-C--:B------:R-:W-:Y:S01]  /*efc0*/  FMUL.FTZ R4, R43, R11.reuse ;  /* 0x0000000b2b047220 */ /* 0x080fe20000410000 */
[----:B------:R-:W-:Y:S02]  /*efd0*/  HADD2.F32 R7, -RZ, R7.H1_H1 ;  /* 0x30000007ff077230 */ /* 0x000fe40000004100 */
        /* <DEDUP_REMOVED lines=14> */
.L_x_6139:
[----:B------:R-:W-:Y:S05]  /*f0c0*/  BSYNC B1 ;  /* 0x0000000000017941 */ /* 0x000fea0003800000 */
.L_x_6138:
[----:B------:R-:W-:Y:S04]  /*f0d0*/  BSSY B1, `(.L_x_6140) ;  /* 0x0000060000017945 */ /* 0x000fe80003800000 */
[----:B------:R-:W-:Y:S05]  /*f0e0*/  @P3 BRA `(.L_x_6141) ;  /* 0x0000000400783947 */ /* 0x000fea0003800000 */
[----:B--23--:R-:W2:Y:S04]  /*f0f0*/  LDL R0, [R1+0x8c] ;  /* 0x00008c0001007983 */ /* 0x00cea80000100800 */
        /* <DEDUP_REMOVED lines=93> */
.L_x_6141:
[----:B------:R-:W-:Y:S05]  /*f6d0*/  BSYNC B1 ;  /* 0x0000000000017941 */ /* 0x000fea0003800000 */
.L_x_6140:
[----:B------:R-:W-:Y:S05]  /*f6e0*/  @P0 BRA `(.L_x_6127) ;  /* 0x0000000400780947 */ /* 0x000fea0003800000 */
[----:B--234-:R-:W2:Y:S04]  /*f6f0*/  LDL R0, [R1+0x8c] ;  /* 0x00008c0001007983 */ /* 0x01cea80000100800 */
[----:B------:R-:W3:Y:S04]  /*f700*/  LDL R7, [R1+0x30] ;  /* 0x0000300001077983 */ /* 0x000ee80000100800 */
[----:B------:R-:W4:Y:S04]  /*f710*/  LDL R6, [R1+0x50] ;  /* 0x0000500001067983 */ /* 0x000f280000100800 */
[----:B------:R-:W5:Y:S01]  /*f720*/  LDL R8, [R1+0x54] ;  /* 0x0000540001087983 */ /* 0x000f620000100800 */
[----:B------:R-:W-:Y:S01]  /*f730*/  LEA.HI R3, R3, R12, RZ, 0x1d ;  /* 0x0000000c03037211 */ /* 0x000fe200078fe8ff */
[----:B0-----:R-:W-:-:S02]  /*f740*/  HADD2.F32 R36, -RZ, R21.H0_H0 ;  /* 0x20000015ff247230 */ /* 0x001fc40000004100 */
[----:B------:R-:W-:Y:S01]  /*f750*/  HADD2.F32 R34, -RZ, R13.H0_H0 ;  /* 0x2000000dff227230 */ /* 0x000fe20000004100 */
[----:B------:R-:W-:Y:S01]  /*f760*/  SHF.R.S32.HI R4, RZ, 0x1f, R3 ;  /* 0x0000001fff047819 */ /* 0x000fe20000011403 */
[--C-:B------:R-:W-:Y:S02]  /*f770*/  HADD2.F32 R38, -RZ, R24.reuse.H0_H0 ;  /* 0x20000018ff267230 */ /* 0x100fe40000004100 */
[----:B------:R-:W-:Y:S01]  /*f780*/  HADD2.F32 R40, -RZ, R21.H1_H1 ;  /* 0x30000015ff287230 */ /* 0x000fe20000004100 */
[----:B------:R-:W-:Y:S01]  /*f790*/  LEA.HI R4, R4, R3, RZ, 0x3 ;  /* 0x0000000304047211 */ /* 0x000fe200078f18ff */
[----:B------:R-:W-:Y:S02]  /*f7a0*/  HADD2.F32 R41, -RZ, R24.H1_H1 ;  /* 0x30000018ff297230 */ /* 0x000fe40000004100 */
[----:B------:R-:W-:Y:S02]  /*f7b0*/  HADD2.F32 R39, -RZ, R15.H0_H0 ;  /* 0x2000000fff277230 */ /* 0x000fe40000004100 */
[----:B------:R-:W-:-:S02]  /*f7c0*/  IMAD.SHL.U32 R4, R4, 0x400, RZ ;  /* 0x0000040004047824 */ /* 0x000fc400078e00ff */
[----:B------:R-:W-:Y:S01]  /*f7d0*/  HADD2.F32 R43, -RZ, R25.H0_H0 ;  /* 0x20000019ff2b7230 */ /* 0x000fe20000004100 */
[----:B--2---:R-:W-:Y:S02]  /*f7e0*/  R2UR UR4, R0 ;  /* 0x00000000000472ca */ /* 0x004fe400000e0000 */
[----:B------:R-:W-:Y:S02]  /*f7f0*/  SHF.L.U32 R0, R3, 0x3, RZ ;  /* 0x0000000303007819 */ /* 0x000fe400000006ff */
[----:B------:R-:W-:Y:S02]  /*f800*/  LOP3.LUT R3, R4, 0x7fffe000, RZ, 0xc0, !PT ;  /* 0x7fffe00004037812 */ /* 0x000fe400078ec0ff */
[C---:B---3--:R-:W-:Y:S02]  /*f810*/  LOP3.LUT R0, R7.reuse, 0x38, R0, 0xf8, !PT ;  /* 0x0000003807007812 */ /* 0x048fe400078ef800 */
[----:B------:R-:W-:Y:S02]  /*f820*/  LOP3.LUT R5, R7, 0x38, R16, 0xf8, !PT ;  /* 0x0000003807057812 */ /* 0x000fe400078ef810 */
[----:B----4-:R-:W-:-:S02]  /*f830*/  LOP3.LUT R0, R0, R6, RZ, 0x3c, !PT ;  /* 0x0000000600007212 */ /* 0x010fc400078e3cff */
[----:B-----5:R-:W-:Y:S02]  /*f840*/  LOP3.LUT R5, R8, R5, R6, 0xf6, !PT ;  /* 0x0000000508057212 */ /* 0x020fe400078ef606 */
[----:B------:R-:W-:Y:S02]  /*f850*/  IADD3 R3, R0, R3, R8 ;  /* 0x0000000300037210 */ /* 0x000fe40007ffe008 */
[----:B------:R-:W-:-:S03]  /*f860*/  LEA R42, R5, UR4, 0x1 ;  /* 0x00000004052a7c11 */ /* 0x000fc6000f8e08ff */
[----:B------:R-:W-:Y:S02]  /*f870*/  IMAD R3, R3, 0x2, R2 ;  /* 0x0000000203037824 */ /* 0x000fe400078e0202 */
[----:B------:R-:W0:Y:S04]  /*f880*/  LDS.128 R4, [R42] ;  /* 0x000000002a047984 */ /* 0x000e280000000c00 */
[----:B-1----:R-:W1:Y:S01]  /*f890*/  LDS.128 R8, [R3+0x16400] ;  /* 0x0164000003087984 */ /* 0x002e620000000c00 */
[--C-:B0-----:R-:W-:Y:S02]  /*f8a0*/  HADD2.F32 R0, -RZ, R4.reuse.H0_H0 ;  /* 0x20000004ff007230 */ /* 0x101fe40000004100 */
[----:B------:R-:W-:Y:S02]  /*f8b0*/  HADD2.F32 R4, -RZ, R4.H1_H1 ;  /* 0x30000004ff047230 */ /* 0x000fe40000004100 */
[----:B-1----:R-:W-:-:S02]  /*f8c0*/  HADD2.F32 R29, -RZ, R8.H0_H0 ;  /* 0x20000008ff1d7230 */ /* 0x002fc40000004100 */
[----:B------:R-:W-:Y:S02]  /*f8d0*/  HADD2.F32 R8, -RZ, R8.H1_H1 ;  /* 0x30000008ff087230 */ /* 0x000fe40000004100 */
[--C-:B------:R-:W-:Y:S02]  /*f8e0*/  HADD2.F32 R30, -RZ, R9.reuse.H0_H0 ;  /* 0x20000009ff1e7230 */ /* 0x100fe40000004100 */
[-C--:B------:R-:W-:Y:S01]  /*f8f0*/  FMUL.FTZ R35, R36, R29.reuse ;  /* 0x0000001d24237220 */ /* 0x080fe20000410000 */
[----:B------:R-:W-:Y:S01]  /*f900*/  FMUL.FTZ R29, R34, R29 ;  /* 0x0000001d221d7220 */ /* 0x000fe20000410000 */
[----:B------:R-:W-:Y:S01]  /*f910*/  FMUL.FTZ R21, R38, R8 ;  /* 0x0000000826157220 */ /* 0x000fe20000410000 */
[----:B------:R-:W-:Y:S02]  /*f920*/  HADD2.F32 R9, -RZ, R9.H1_H1 ;  /* 0x30000009ff097230 */ /* 0x000fe40000004100 */
[----:B------:R-:W-:Y:S01]  /*f930*/  FFMA.FTZ R35, R34, R0, -R35 ;  /* 0x0000000022237223 */ /* 0x000fe20000010823 */
[----:B------:R-:W-:-:S02]  /*f940*/  HADD2.F32 R34, -RZ, R14.H0_H0 ;  /* 0x2000000eff227230 */ /* 0x000fc40000004100 */
[----:B------:R-:W-:Y:S01]  /*f950*/  FFMA.FTZ R29, R36, R0, R29 ;  /* 0x00000000241d7223 */ /* 0x000fe2000001001d */
[----:B------:R-:W-:Y:S02]  /*f960*/  HADD2.F32 R36, -RZ, R13.H1_H1 ;  /* 0x3000000dff247230 */ /* 0x000fe40000004100 */
[--C-:B------:R-:W-:Y:S02]  /*f970*/  HADD2.F32 R12, -RZ, R5.reuse.H0_H0 ;  /* 0x20000005ff0c7230 */ /* 0x100fe40000004100 */
[C---:B------:R-:W-:Y:S01]  /*f980*/  FMUL.FTZ R13, R34.reuse, R8 ;  /* 0x00000008220d7220 */ /* 0x040fe20000410000 */
[----:B------:R-:W-:Y:S01]  /*f990*/  FFMA.FTZ R0, R34, R4, -R21 ;  /* 0x0000000422007223 */ /* 0x000fe20000010815 */
[----:B------:R-:W-:Y:S02]  /*f9a0*/  HADD2.F32 R5, -RZ, R5.H1_H1 ;  /* 0x30000005ff057230 */ /* 0x000fe40000004100 */
[----:B------:R-:W-:Y:S01]  /*f9b0*/  FMUL.FTZ R21, R40, R30 ;  /* 0x0000001e28157220 */ /* 0x000fe20000410000 */
[----:B------:R-:W-:Y:S01]  /*f9c0*/  FFMA.FTZ R8, R38, R4, R13 ;  /* 0x0000000426087223 */ /* 0x000fe2000001000d */
[----:B------:R-:W-:-:S02]  /*f9d0*/  HADD2.F32 R13, -RZ, R14.H1_H1 ;  /* 0x3000000eff0d7230 */ /* 0x000fc40000004100 */
[C---:B------:R-:W-:Y:S01]  /*f9e0*/  FMUL.FTZ R37, R36.reuse, R30 ;  /* 0x0000001e24257220 */ /* 0x040fe20000410000 */
[--C-:B------:R-:W-:Y:S02]  /*f9f0*/  HADD2.F32 R31, -RZ, R10.reuse.H0_H0 ;  /* 0x2000000aff1f7230 */ /* 0x100fe40000004100 */
[-C--:B------:R-:W-:Y:S01]  /*fa00*/  FMUL.FTZ R4, R41, R9.reuse ;  /* 0x0000000929047220 */ /* 0x080fe20000410000 */
[----:B------:R-:W-:Y:S02]  /*fa10*/  HADD2.F32 R10, -RZ, R10.H1_H1 ;  /* 0x3000000aff0a7230 */ /* 0x000fe40000004100 */
[----:B------:R-:W-:Y:S01]  /*fa20*/  FMUL.FTZ R14, R13, R9 ;  /* 0x000000090d0e7220 */ /* 0x000fe20000410000 */
[----:B------:R-:W-:Y:S02]  /*fa30*/  HADD2.F32 R34, -RZ, R26.H0_H0 ;  /* 0x2000001aff227230 */ /* 0x000fe40000004100 */
[-C--:B------:R-:W-:Y:S01]  /*fa40*/  FFMA.FTZ R21, R36, R12.reuse, -R21 ;  /* 0x0000000c24157223 */ /* 0x080fe20000010815 */
[----:B------:R-:W-:Y:S01]  /*fa50*/  FFMA.FTZ R37, R40, R12, R37 ;  /* 0x0000000c28257223 */ /* 0x000fe20000010025 */
[----:B------:R-:W-:-:S02]  /*fa60*/  HADD2.F32 R27, -RZ, R6.H0_H0 ;  /* 0x20000006ff1b7230 */ /* 0x000fc40000004100 */
[----:B------:R-:W-:Y:S01]  /*fa70*/  FFMA.FTZ R12, R13, R5, -R4 ;  /* 0x000000050d0c7223 */ /* 0x000fe20000010804 */
[----:B------:R-:W-:Y:S02]  /*fa80*/  HADD2.F32 R30, -RZ, R20.H0_H0 ;  /* 0x20000014ff1e7230 */ /* 0x000fe40000004100 */
[-C--:B------:R-:W-:Y:S01]  /*fa90*/  FMUL.FTZ R4, R43, R31.reuse ;  /* 0x0000001f2b047220 */ /* 0x080fe20000410000 */
[----:B------:R-:W-:Y:S02]  /*faa0*/  HADD2.F32 R6, -RZ, R6.H1_H1 ;  /* 0x30000006ff067230 */ /* 0x000fe40000004100 */
[----:B------:R-:W-:Y:S01]  /*fab0*/  FMUL.FTZ R24, R39, R31 ;  /* 0x0000001f27187220 */ /* 0x000fe20000410000 */
[----:B------:R-:W-:Y:S01]  /*fac0*/  FFMA.FTZ R14, R41, R5, R14 ;  /* 0x00000005290e7223 */ /* 0x000fe2000001000e */
[-C--:B------:R-:W-:Y:S01]  /*fad0*/  FMUL.FTZ R5, R34, R10.reuse ;  /* 0x0000000a22057220 */ /* 0x080fe20000410000 */
[--C-:B------:R-:W-:Y:S02]  /*fae0*/  HADD2.F32 R33, -RZ, R11.reuse.H0_H0 ;  /* 0x2000000bff217230 */ /* 0x100fe40000004100 */
[-C--:B------:R-:W-:Y:S01]  /*faf0*/  FFMA.FTZ R13, R39, R27.reuse, -R4 ;  /* 0x0000001b270d7223 */ /* 0x080fe20000010804 */
[----:B------:R-:W-:Y:S01]  /*fb00*/  FFMA.FTZ R24, R43, R27, R24 ;  /* 0x0000001b2b187223 */ /* 0x000fe20000010018 */
[----:B------:R-:W-:Y:S01]  /*fb10*/  FMUL.FTZ R9, R30, R10 ;  /* 0x0000000a1e097220 */ /* 0x000fe20000410000 */
[----:B------:R-:W-:-:S02]  /*fb20*/  HADD2.F32 R11, -RZ, R11.H1_H1 ;  /* 0x3000000bff0b7230 */ /* 0x000fc40000004100 */
[-C--:B------:R-:W-:Y:S01]  /*fb30*/  FFMA.FTZ R10, R30, R6.reuse, -R5 ;  /* 0x000000061e0a7223 */ /* 0x080fe20000010805 */
[----:B------:R-:W-:Y:S01]  /*fb40*/  HADD2.F32 R36, -RZ, R25.H1_H1 ;  /* 0x30000019ff247230 */ /* 0x000fe20000004100 */
[----:B------:R-:W-:Y:S01]  /*fb50*/  F2FP.F16.F32.PACK_AB R8, R8, R29 ;  /* 0x0000001d0808723e */ /* 0x000fe200000000ff */
[----:B------:R-:W-:Y:S02]  /*fb60*/  HADD2.F32 R27, -RZ, R26.H1_H1 ;  /* 0x3000001aff1b7230 */ /* 0x000fe40000004100 */
[----:B------:R-:W-:Y:S02]  /*fb70*/  HADD2.F32 R30, -RZ, R15.H1_H1 ;  /* 0x3000000fff1e7230 */ /* 0x000fe40000004100 */
[----:B------:R-:W-:Y:S01]  /*fb80*/  FFMA.FTZ R15, R34, R6, R9 ;  /* 0x00000006220f7223 */ /* 0x000fe20000010009 */
[----:B------:R-:W-:Y:S02]  /*fb90*/  HADD2.F32 R25, -RZ, R20.H1_H1 ;  /* 0x30000014ff197230 */ /* 0x000fe40000004100 */
[----:B------:R-:W-:Y:S01]  /*fba0*/  FMUL.FTZ R5, R36, R33 ;  /* 0x0000002124057220 */ /* 0x000fe20000410000 */
[----:B------:R-:W-:-:S02]  /*fbb0*/  HADD2.F32 R28, -RZ, R7.H0_H0 ;  /* 0x20000007ff1c7230 */ /* 0x000fc40000004100 */
[----:B------:R-:W-:Y:S01]  /*fbc0*/  FMUL.FTZ R4, R27, R11 ;  /* 0x0000000b1b047220 */ /* 0x000fe20000410000 */
        /* <DEDUP_REMOVED lines=16> */
.L_x_6127:
[----:B------:R-:W-:Y:S05]  /*fcd0*/  BSYNC B0 ;  /* 0x0000000000007941 */ /* 0x000fea0003800000 */
.L_x_6105:
        /* <DEDUP_REMOVED lines=8> */
.L_x_6103:
[----:B------:R-:W-:-:S06]  /*fd60*/  ULOP3.LUT UR4, UR60, 0x1, URZ, 0xfc, !UPT ;  /* 0x000000013c047892 */ /* 0x000fcc000f8efc3f */
[----:B0-234-:R-:W-:-:S05]  /*fd70*/  IMAD.U32 R0, RZ, RZ, UR4 ;  /* 0x00000004ff007e24 */ /* 0x01dfca000f8e00ff */
[----:B------:R-:W-:-:S13]  /*fd80*/  ISETP.NE.AND P0, PT, R0, 0x3, PT ;  /* 0x000000030000780c */ /* 0x000fda0003f05270 */
[----:B------:R-:W-:Y:S05]  /*fd90*/  @!P0 BRA `(.L_x_6142) ;  /* 0x0000000000048947 */ /* 0x000fea0003800000 */
[----:B------:R-:W-:Y:S01]  /*fda0*/  BPT.TRAP 0x1 ;  /* 0x000000040000795c */ /* 0x000fe20000300000 */
.L_x_6142:
[----:B------:R-:W2:Y:S01]  /*fdb0*/  LDL R3, [R1+0x4] ;  /* 0x0000040001037983 */ /* 0x000ea20000100800 */
[----:B------:R-:W-:Y:S02]  /*fdc0*/  LEA R0, R228, R2, 0x3 ;  /* 0x00000002e4007211 */ /* 0x000fe400078e18ff */
[----:B--2---:R-:W-:-:S04]  /*fdd0*/  SHF.L.U32 R3, R3, 0x1f, RZ ;  /* 0x0000001f03037819 */ /* 0x004fc800000006ff */
[----:B------:R0:W2:Y:S01]  /*fde0*/  SYNCS.PHASECHK.TRANS64.TRYWAIT P2, [R0+URZ+0x34830], R3 ;  /* 0x03483003000075a7 */ /* 0x0000a2000804017f */
[----:B------:R-:W-:Y:S05]  /*fdf0*/  @!P0 BRA `(.L_x_6143) ;  /* 0x0000000000048947 */ /* 0x000fea0003800000 */
[----:B------:R-:W-:Y:S01]  /*fe00*/  BPT.TRAP 0x1 ;  /* 0x000000040000795c */ /* 0x000fe20000300000 */
.L_x_6143:
[----:B------:R-:W3:Y:S01]  /*fe10*/  S2R R4, SR_TID.X ;  /* 0x0000000000047919 */ /* 0x000ee20000002100 */
[----:B------:R-:W-:Y:S01]  /*fe20*/  IMAD.MOV.U32 R87, RZ, RZ, RZ ;  /* 0x000000ffff577224 */ /* 0x000fe200078e00ff */
[----:B---3--:R-:W-:-:S04]  /*fe30*/  LOP3.LUT R4, R4, 0x7f, RZ, 0xc0, !PT ;  /* 0x0000007f04047812 */ /* 0x008fc800078ec0ff */
[----:B------:R-:W-:Y:S01]  /*fe40*/  ISETP.NE.AND P1, PT, R4, RZ, PT ;  /* 0x000000ff0400720c */ /* 0x000fe20003f25270 */
[----:B--2---:R-:W-:-:S12]  /*fe50*/  @P2 BRA `(.L_x_6144) ;  /* 0x0000000000082947 */ /* 0x004fd80003800000 */
[----:B------:R-:W2:Y:S02]  /*fe60*/  SYNCS.PHASECHK.TRANS64.TRYWAIT P2, [R0+URZ+0x34830], R3 ;  /* 0x03483003000075a7 */ /* 0x000ea4000804017f */
[----:B--2---:R-:W-:Y:S05]  /*fe70*/  @!P2 BRA `(.L_x_6145) ;  /* 0x0000015800e8a947 */ /* 0x004fea0003800000 */
.L_x_6144:
[----:B------:R-:W-:Y:S05]  /*fe80*/  WARPSYNC.ALL ;  /* 0x0000000000007948 */ /* 0x000fea0003800000 */
[----:B0-2---:R-:W-:Y:S01]  /*fe90*/  VIADD R3, R2, 0x1e400 ;  /* 0x0001e40002037836 */ /* 0x005fe20000000000 */
[----:B------:R-:W-:Y:S01]  /*fea0*/  R2UR UR56, R32 ;  /* 0x00000000203872ca */ /* 0x000fe200000e0000 */
[----:B------:R-:W-:Y:S01]  /*feb0*/  IMAD.MOV.U32 R5, RZ, RZ, 0x40000040 ;  /* 0x40000040ff057424 */ /* 0x000fe200078e00ff */
[----:B------:R-:W-:Y:S01]  /*fec0*/  WARPGROUP.ARRIVE ;  /* 0x00000000000079c5 */ /* 0x000fe20000000000 */
[----:B------:R-:W-:Y:S01]  /*fed0*/  UMOV UR9, 0x40000040 ;  /* 0x4000004000097882 */ /* 0x000fe20000000000 */
[----:B------:R-:W-:Y:S01]  /*fee0*/  SHF.R.U32.HI R3, RZ, 0x4, R3 ;  /* 0x00000004ff037819 */ /* 0x000fe20000011603 */
[----:B------:R-:W-:Y:S01]  /*fef0*/  IMAD.MOV.U32 R11, RZ, RZ, 0x40000040 ;  /* 0x40000040ff0b7424 */ /* 0x000fe200078e00ff */
[----:B------:R-:W-:Y:S01]  /*ff00*/  R2UR UR11, R5 ;  /* 0x00000000050b72ca */ /* 0x000fe200000e0000 */
[----:B------:R-:W-:Y:S01]  /*ff10*/  IMAD.MOV.U32 R15, RZ, RZ, 0x40000040 ;  /* 0x40000040ff0f7424 */ /* 0x000fe200078e00ff */
[----:B------:R-:W-:Y:S01]  /*ff20*/  LOP3.LUT R3, R3, 0x3fff, RZ, 0xc0, !PT ;  /* 0x00003fff03037812 */ /* 0x000fe200078ec0ff */
[----:B------:R-:W0:Y:S01]  /*ff30*/  S2R R122, SR_TID.X ;  /* 0x00000000007a7919 */ /* 0x000e220000002100 */
[----:B------:R-:W-:Y:S01]  /*ff40*/  R2UR UR15, R11 ;  /* 0x000000000b0f72ca */ /* 0x000fe200000e0000 */
[----:B------:R-:W-:Y:S01]  /*ff50*/  @!P1 VIADD R0, R0, 0x34840 ;  /* 0x0003484000009836 */ /* 0x000fe20000000000 */
[----:B------:R-:W-:Y:S01]  /*ff60*/  LOP3.LUT R4, R3, 0x10000, RZ, 0xfc, !PT ;  /* 0x0001000003047812 */ /* 0x000fe200078efcff */
[----:B------:R-:W-:Y:S01]  /*ff70*/  ULOP3.LUT UR56, UR56, 0x10000, URZ, 0xfc, !UPT ;  /* 0x0001000038387892 */ /* 0x000fe2000f8efc3f */
[----:B------:R-:W-:Y:S01]  /*ff80*/  MOV R8, UR37 ;  /* 0x0000002500087c02 */ /* 0x000fe20008000f00 */
[----:B------:R-:W-:Y:S01]  /*ff90*/  UMOV UR37, UR9 ;  /* 0x0000000900257c82 */ /* 0x000fe20008000000 */
[----:B-1----:R-:W-:Y:S01]  /*ffa0*/  MOV R9, UR36 ;  /* 0x0000002400097c02 */ /* 0x002fe20008000f00 */
[----:B------:R1:W-:Y:S01]  /*ffb0*/  STL [R1+0x2c], R4 ;  /* 0x00002c0401007387 */ /* 0x0003e20000100800 */
[----:B------:R-:W-:Y:S01]  /*ffc0*/  UMOV UR13, UR37 ;  /* 0x00000025000d7c82 */ /* 0x000fe20008000000 */
[----:B------:R-:W-:Y:S01]  /*ffd0*/  MOV R13, 0x40000040 ;  /* 0x40000040000d7802 */ /* 0x000fe20000000f00 */
[----:B------:R-:W-:Y:S01]  /*ffe0*/  UMOV UR8, UR56 ;  /* 0x0000003800087c82 */ /* 0x000fe20008000000 */
[----:B------:R-:W-:Y:S01]  /*fff0*/  UMOV UR21, UR37 ;  /* 0x0000002500157c82 */ /* 0x000fe20008000000 */
[----:B------:R-:W-:Y:S01]  /*10000*/  UMOV UR36, UR8 ;  /* 0x0000000800247c82 */ /* 0x000fe20008000000 */
[----:B------:R-:W-:Y:S01]  /*10010*/  R2UR UR23, R13 ;  /* 0x000000000d1772ca */ /* 0x000fe200000e0000 */
[----:B------:R-:W-:Y:S01]  /*10020*/  UMOV UR12, UR36 ;  /* 0x00000024000c7c82 */ /* 0x000fe20008000000 */
[----:B------:R-:W-:Y:S01]  /*10030*/  UMOV UR20, UR36 ;  /* 0x0000002400147c82 */ /* 0x000fe20008000000 */
[----:B------:R-:W-:Y:S01]  /*10040*/  R2UR UR55, R15 ;  /* 0x000000000f3772ca */ /* 0x000fe200000e0000 */
[----:B-1----:R-:W-:Y:S01]  /*10050*/  IMAD R4, R228, 0xb00, R4 ;  /* 0x00000b00e4047824 */ /* 0x002fe200078e0204 */
[----:B------:R-:W-:Y:S01]  /*10060*/  UMOV UR52, UR36 ;  /* 0x0000002400347c82 */ /* 0x000fe20008000000 */
[----:B------:R-:W-:Y:S01]  /*10070*/  UMOV UR53, UR37 ;  /* 0x0000002500357c82 */ /* 0x000fe20008000000 */
[----:B------:R-:W-:Y:S01]  /*10080*/  R2UR UR35, R11 ;  /* 0x000000000b2372ca */ /* 0x000fe200000e0000 */
[C---:B------:R-:W-:Y:S01]  /*10090*/  VIADD R10, R4.reuse, 0x80 ;  /* 0x00000080040a7836 */ /* 0x040fe20000000000 */
[C---:B------:R-:W-:Y:S01]  /*100a0*/  R2UR UR10, R4.reuse ;  /* 0x00000000040a72ca */ /* 0x040fe200000e0000 */
[C---:B------:R-:W-:Y:S01]  /*100b0*/  VIADD R14, R4.reuse, 0x180 ;  /* 0x00000180040e7836 */ /* 0x040fe20000000000 */
[----:B------:R-:W-:Y:S01]  /*100c0*/  IADD3 R12, R4, 0x100, RZ ;  /* 0x00000100040c7810 */ /* 0x000fe20007ffe0ff */
[----:B------:R-:W-:Y:S01]  /*100d0*/  UMOV UR32, UR36 ;  /* 0x0000002400207c82 */ /* 0x000fe20008000000 */
[----:B------:R-:W-:Y:S01]  /*100e0*/  R2UR UR14, R10 ;  /* 0x000000000a0e72ca */ /* 0x000fe200000e0000 */
[----:B------:R-:W-:Y:S01]  /*100f0*/  VIADD R10, R4, 0x200 ;  /* 0x00000200040a7836 */ /* 0x000fe20000000000 */
[----:B------:R-:W-:Y:S01]  /*10100*/  R2UR UR22, R12 ;  /* 0x000000000c1672ca */ /* 0x000fe200000e0000 */
[----:B------:R-:W-:Y:S01]  /*10110*/  UMOV UR33, UR37 ;  /* 0x0000002500217c82 */ /* 0x000fe20008000000 */
[----:B------:R-:W-:Y:S01]  /*10120*/  R2UR UR54, R14 ;  /* 0x000000000e3672ca */ /* 0x000fe200000e0000 */
[----:B------:R-:W-:Y:S01]  /*10130*/  VIADD R12, R4, 0x280 ;  /* 0x00000280040c7836 */ /* 0x000fe20000000000 */
[----:B------:R-:W-:Y:S01]  /*10140*/  R2UR UR34, R10 ;  /* 0x000000000a2272ca */ /* 0x000fe200000e0000 */
[----:B------:R-:W-:Y:S01]  /*10150*/  UMOV UR28, UR36 ;  /* 0x00000024001c7c82 */ /* 0x000fe20008000000 */
[----:B------:R-:W-:Y:S01]  /*10160*/  R2UR UR31, R13 ;  /* 0x000000000d1f72ca */ /* 0x000fe200000e0000 */
[----:B------:R-:W-:Y:S01]  /*10170*/  HGMMA.64x16x16.F32 R112, gdesc[UR8], RZ, !UPT, gsb0 ;  /* 0x00200000087079f0 */ /* 0x000fe2000c0008ff */
[----:B------:R-:W-:Y:S01]  /*10180*/  R2UR UR30, R12 ;  /* 0x000000000c1e72ca */ /* 0x000fe200000e0000 */
[----:B------:R-:W-:Y:S01]  /*10190*/  UMOV UR29, UR37 ;  /* 0x00000025001d7c82 */ /* 0x000fe20008000000 */
[----:B------:R-:W-:Y:S01]  /*101a0*/  IADD3 R14, R4, 0x300, RZ ;  /* 0x00000300040e7810 */ /* 0x000fe20007ffe0ff */
[----:B------:R-:W-:Y:S01]  /*101b0*/  UMOV UR44, UR36 ;  /* 0x00000024002c7c82 */ /* 0x000fe20008000000 */
[----:B------:R-:W-:Y:S01]  /*101c0*/  R2UR UR47, R15 ;  /* 0x000000000f2f72ca */ /* 0x000fe200000e0000 */
[----:B------:R-:W-:Y:S01]  /*101d0*/  UMOV UR45, UR37 ;  /* 0x00000025002d7c82 */ /* 0x000fe20008000000 */
[----:B------:R-:W-:Y:S01]  /*101e0*/  R2UR UR46, R14 ;  /* 0x000000000e2e72ca */ /* 0x000fe200000e0000 */
[C---:B------:R-:W-:Y:S01]  /*101f0*/  VIADD R10, R4.reuse, 0x380 ;  /* 0x00000380040a7836 */ /* 0x040fe20000000000 */
[----:B------:R-:W-:Y:S01]  /*10200*/  R2UR UR27, R11 ;  /* 0x000000000b1b72ca */ /* 0x000fe200000e0000 */
[----:B------:R-:W-:Y:S01]  /*10210*/  UMOV UR24, UR36 ;  /* 0x0000002400187c82 */ /* 0x000fe20008000000 */
[----:B------:R-:W-:Y:S01]  /*10220*/  UMOV UR25, UR37 ;  /* 0x0000002500197c82 */ /* 0x000fe20008000000 */
[----:B------:R-:W-:Y:S01]  /*10230*/  VIADD R12, R4, 0x400 ;  /* 0x00000400040c7836 */ /* 0x000fe20000000000 */
[----:B------:R-:W-:Y:S01]  /*10240*/  R2UR UR26, R10 ;  /* 0x000000000a1a72ca */ /* 0x000fe200000e0000 */
        /* <DEDUP_REMOVED lines=8> */
[----:B------:R-:W-:Y:S01]  /*102d0*/  IADD3 R12, R4, 0x500, RZ ;  /* 0x00000500040c7810 */ /* 0x000fe20007ffe0ff */
[----:B------:R-:W-:Y:S01]  /*102e0*/  UMOV UR40, UR36 ;  /* 0x0000002400287c82 */ /* 0x000fe20008000000 */
[----:B------:R-:W-:Y:S01]  /*102f0*/  R2UR UR6, R10 ;  /* 0x000000000a0672ca */ /* 0x000fe200000e0000 */
[----:B------:R-:W-:Y:S01]  /*10300*/  UMOV UR41, UR37 ;  /* 0x0000002500297c82 */ /* 0x000fe20008000000 */
[----:B------:R-:W-:Y:S01]  /*10310*/  R2UR UR42, R12 ;  /* 0x000000000c2a72ca */ /* 0x000fe200000e0000 */
[----:B------:R-:W-:Y:S01]  /*10320*/  VIADD R10, R4, 0x2 ;  /* 0x00000002040a7836 */ /* 0x000fe20000000000 */
[----:B------:R-:W-:Y:S01]  /*10330*/  R2UR UR43, R13 ;  /* 0x000000000d2b72ca */ /* 0x000fe200000e0000 */
[----:B------:R-:W-:Y:S01]  /*10340*/  IMAD.MOV.U32 R11, RZ, RZ, 0x40000040 ;  /* 0x40000040ff0b7424 */ /* 0x000fe200078e00ff */
[----:B------:R-:W-:Y:S01]  /*10350*/  MOV R6, UR39 ;  /* 0x0000002700067c02 */ /* 0x000fe20008000f00 */
[----:B------:R-:W-:Y:S01]  /*10360*/  IMAD.U32 R20, RZ, RZ, UR8 ;  /* 0x00000008ff147e24 */ /* 0x000fe2000f8e00ff */
[----:B------:R-:W-:Y:S01]  /*10370*/  MOV R7, UR38 ;  /* 0x0000002600077c02 */ /* 0x000fe20008000f00 */
[----:B------:R-:W-:Y:S01]  /*10380*/  UIADD3 UR8, UR56, 0x2, URZ ;  /* 0x0000000238087890 */ /* 0x000fe2000fffe03f */
[----:B------:R-:W-:Y:S01]  /*10390*/  R2UR UR38, R10 ;  /* 0x000000000a2672ca */ /* 0x000fe200000e0000 */
[----:B------:R-:W-:Y:S01]  /*103a0*/  UMOV UR37, 0x40000040 ;  /* 0x4000004000257882 */ /* 0x000fe20000000000 */
[----:B------:R-:W-:Y:S01]  /*103b0*/  R2UR UR39, R11 ;  /* 0x000000000b2772ca */ /* 0x000fe200000e0000 */
[C---:B------:R-:W-:Y:S01]  /*103c0*/  VIADD R14, R4.reuse, 0x82 ;  /* 0x00000082040e7836 */ /* 0x040fe20000000000 */
[----:B------:R-:W-:Y:S01]  /*103d0*/  MOV R21, UR9 ;  /* 0x0000000900157c02 */ /* 0x000fe20008000f00 */
[----:B------:R-:W-:Y:S01]  /*103e0*/  IMAD.MOV.U32 R15, RZ, RZ, 0x40000040 ;  /* 0x40000040ff0f7424 */ /* 0x000fe200078e00ff */
[----:B------:R-:W-:Y:S01]  /*103f0*/  UMOV UR36, UR8 ;  /* 0x0000000800247c82 */ /* 0x000fe20008000000 */
[----:B------:R-:W-:Y:S01]  /*10400*/  VIADD R12, R4, 0x102 ;  /* 0x00000102040c7836 */ /* 0x000fe20000000000 */
[----:B------:R-:W-:Y:S01]  /*10410*/  R2UR UR10, R14 ;  /* 0x000000000e0a72ca */ /* 0x000fe200000e0000 */
[C---:B------:R-:W-:Y:S01]  /*10420*/  VIADD R10, R4.reuse, 0x182 ;  /* 0x00000182040a7836 */ /* 0x040fe20000000000 */
[----:B------:R-:W-:Y:S01]  /*10430*/  R2UR UR11, R15 ;  /* 0x000000000f0b72ca */ /* 0x000fe200000e0000 */
[----:B------:R-:W-:Y:S01]  /*10440*/  IMAD.MOV.U32 R11, RZ, RZ, 0x40000040 ;  /* 0x40000040ff0b7424 */ /* 0x000fe200078e00ff */
[----:B------:R-:W-:Y:S01]  /*10450*/  MOV R13, 0x40000040 ;  /* 0x40000040000d7802 */ /* 0x000fe20000000f00 */
[----:B------:R-:W-:Y:S01]  /*10460*/  VIADD R14, R4, 0x4 ;  /* 0x00000004040e7836 */ /* 0x000fe20000000000 */
[----:B------:R-:W-:Y:S01]  /*10470*/  R2UR UR50, R12 ;  /* 0x000000000c3272ca */ /* 0x000fe200000e0000 */
[----:B------:R-:W-:Y:S01]  /*10480*/  VIADD R12, R4, 0x202 ;  /* 0x00000202040c7836 */ /* 0x000fe20000000000 */
[----:B------:R-:W-:Y:S01]  /*10490*/  R2UR UR51, R13 ;  /* 0x000000000d3372ca */ /* 0x000fe200000e0000 */
[----:B------:R-:W-:Y:S01]  /*104a0*/  IMAD.MOV.U32 R15, RZ, RZ, 0x40000040 ;  /* 0x40000040ff0f7424 */ /* 0x000fe200078e00ff */
[----:B------:R-:W-:-:S02]  /*104b0*/  WARPGROUP.DEPBAR.LE gsb0, 0x0 ;  /* 0x00008000000079c5 */ /* 0x000fc40000010000 */
[----:B------:R-:W-:Y:S01]  /*104c0*/  WARPGROUP.ARRIVE ;  /* 0x00000000000079c5 */ /* 0x000fe20000000000 */
[----:B------:R-:W-:Y:S01]  /*104d0*/  MOV R13, 0x40000040 ;  /* 0x40000040000d7802 */ /* 0x000fe20000000f00 */
[----:B------:R1:W-:Y:S01]  /*104e0*/  STL.64 [R1+0x20], R20 ;  /* 0x0000201401007387 */ /* 0x0003e20000100a00 */
[----:B0-----:R-:W-:-:S03]  /*104f0*/  VIADD R122, R122, 0xffffff80 ;  /* 0xffffff807a7a7836 */ /* 0x001fc60000000000 */
[----:B------:R-:W-:Y:S01]  /*10500*/  HGMMA.64x16x16.F32 R104, gdesc[UR12], RZ, !UPT, gsb0 ;  /* 0x002000000c6879f0 */ /* 0x000fe2000c0008ff */
[----:B------:R-:W-:Y:S01]  /*10510*/  R2UR UR14, R10 ;  /* 0x000000000a0e72ca */ /* 0x000fe200000e0000 */
[----:B------:R-:W-:Y:S01]  /*10520*/  VIADD R10, R4, 0x282 ;  /* 0x00000282040a7836 */ /* 0x000fe20000000000 */
[----:B------:R-:W-:Y:S01]  /*10530*/  R2UR UR15, R11 ;  /* 0x000000000b0f72ca */ /* 0x000fe200000e0000 */
[----:B------:R-:W-:Y:S01]  /*10540*/  IMAD.MOV.U32 R11, RZ, RZ, 0x40000040 ;  /* 0x40000040ff0b7424 */ /* 0x000fe200078e00ff */
[----:B------:R-:W-:Y:S01]  /*10550*/  SHF.R.S32.HI R121, RZ, 0x1f, R122 ;  /* 0x0000001fff797819 */ /* 0x000fe2000001147a */
[----:B-1----:R-:W-:Y:S01]  /*10560*/  IMAD.U32 R21, RZ, RZ, UR37 ;  /* 0x00000025ff157e24 */ /* 0x002fe2000f8e00ff */
[----:B------:R-:W-:Y:S02]  /*10570*/  MOV R20, UR36 ;  /* 0x0000002400147c02 */ /* 0x000fe40008000f00 */
[----:B------:R-:W-:-:S03]  /*10580*/  LEA.HI R121, R121, R122, RZ, 0x7 ;  /* 0x0000007a79797211 */ /* 0x000fc600078f38ff */
[----:B------:R-:W-:Y:S01]  /*10590*/  STL.64 [R1+0x18], R20 ;  /* 0x0000181401007387 */ /* 0x000fe20000100a00 */
[----:B------:R-:W-:-:S05]  /*105a0*/  LOP3.LUT R121, R121, 0xffffff80, RZ, 0xc0, !PT ;  /* 0xffffff8079797812 */ /* 0x000fca00078ec0ff */
[----:B------:R-:W-:-:S05]  /*105b0*/  IMAD.IADD R121, R122, 0x1, -R121 ;  /* 0x000000017a797824 */ /* 0x000fca00078e0a79 */
[----:B------:R-:W-:-:S04]  /*105c0*/  SHF.R.S32.HI R5, RZ, 0x1f, R121 ;  /* 0x0000001fff057819 */ /* 0x000fc80000011479 */
[----:B------:R-:W-:-:S04]  /*105d0*/  LEA.HI R5, R5, R121, RZ, 0x2 ;  /* 0x0000007905057211 */ /* 0x000fc800078f10ff */
[----:B------:R-:W-:-:S04]  /*105e0*/  LOP3.LUT R5, R5, 0x7ffffffc, RZ, 0xc0, !PT ;  /* 0x7ffffffc05057812 */ /* 0x000fc800078ec0ff */
[----:B------:R-:W-:Y:S01]  /*105f0*/  IADD3 R5, R121, -R5, RZ ;  /* 0x8000000579057210 */ /* 0x000fe20007ffe0ff */
[----:B------:R-:W-:Y:S02]  /*10600*/  WARPGROUP.DEPBAR.LE gsb0, 0x0 ;  /* 0x00008000000079c5 */ /* 0x000fe40000010000 */
[----:B------:R-:W-:-:S06]  /*10610*/  WARPGROUP.ARRIVE ;  /* 0x00000000000079c5 */ /* 0x000fcc0000000000 */
[----:B------:R-:W-:Y:S01]  /*10620*/  HGMMA.64x16x16.F32 R96, gdesc[UR20], RZ, !UPT, gsb0 ;  /* 0x00200000146079f0 */ /* 0x000fe2000c0008ff */
        /* <DEDUP_REMOVED lines=8> */
[----:B------:R-:W-:Y:S01]  /*106b0*/  UMOV UR53, 0x40000040 ;  /* 0x4000004000357882 */ /* 0x000fe20000000000 */
[----:B------:R-:W-:Y:S01]  /*106c0*/  R2UR UR55, R15 ;  /* 0x000000000f3772ca */ /* 0x000fe200000e0000 */
[----:B------:R-:W-:Y:S02]  /*106d0*/  WARPGROUP.DEPBAR.LE gsb0, 0x0 ;  /* 0x00008000000079c5 */ /* 0x000fe40000010000 */
[----:B------:R-:W-:-:S06]  /*106e0*/  WARPGROUP.ARRIVE ;  /* 0x00000000000079c5 */ /* 0x000fcc0000000000 */
[----:B------:R-:W-:Y:S01]  /*106f0*/  HGMMA.64x16x16.F32 R72, gdesc[UR32], RZ, !UPT, gsb0 ;  /* 0x00200000204879f0 */ /* 0x000fe2000c0008ff */
[----:B------:R-:W-:Y:S01]  /*10700*/  R2UR UR34, R10 ;  /* 0x000000000a2272ca */ /* 0x000fe200000e0000 */
[----:B------:R-:W-:Y:S01]  /*10710*/  VIADD R10, R4, 0x382 ;  /* 0x00000382040a7836 */ /* 0x000fe20000000000 */
[----:B------:R-:W-:Y:S01]  /*10720*/  R2UR UR35, R11 ;  /* 0x000000000b2372ca */ /* 0x000fe200000e0000 */
[----:B------:R-:W-:Y:S01]  /*10730*/  IMAD.MOV.U32 R11, RZ, RZ, 0x40000040 ;  /* 0x40000040ff0b7424 */ /* 0x000fe200078e00ff */
        /* <DEDUP_REMOVED lines=44> */
[----:B------:R-:W-:Y:S01]  /*10a00*/  IMAD.U32 R13, RZ, RZ, UR53 ;  /* 0x00000035ff0d7e24 */ /* 0x000fe2000f8e00ff */
        /* <DEDUP_REMOVED lines=20> */
[----:B------:R-:W-:Y:S01]  /*10b50*/  IMAD.MOV.U32 R7, RZ, RZ, 0x40000040 ;  /* 0x40000040ff077424 */ /* 0x000fe200078e00ff */
[----:B------:R-:W-:Y:S02]  /*10b60*/  R2UR UR39, R6 ;  /* 0x00000000062772ca */ /* 0x000fe400000e0000 */
[----:B------:R-:W-:Y:S02]  /*10b70*/  IADD3 R6, R4, 0x84, RZ ;  /* 0x0000008404067810 */ /* 0x000fe40007ffe0ff */
[----:B------:R-:W-:Y:S01]  /*10b80*/  R2UR UR7, R7 ;  /* 0x00000000070772ca */ /* 0x000fe200000e0000 */
[----:B------:R-:W-:Y:S01]  /*10b90*/  IMAD.MOV.U32 R7, RZ, RZ, 0x40000040 ;  /* 0x40000040ff077424 */ /* 0x000fe200078e00ff */
[----:B------:R-:W-:Y:S01]  /*10ba0*/  R2UR UR6, R6 ;  /* 0x00000000060672ca */ /* 0x000fe200000e0000 */
[----:B------:R-:W-:Y:S01]  /*10bb0*/  VIADD R6, R4, 0x184 ;  /* 0x0000018404067836 */ /* 0x000fe20000000000 */
[----:B------:R-:W-:Y:S01]  /*10bc0*/  R2UR UR37, R8 ;  /* 0x00000000082572ca */ /* 0x000fe200000e0000 */
[----:B------:R-:W-:Y:S01]  /*10bd0*/  VIADD R8, R4, 0x104 ;  /* 0x0000010404087836 */ /* 0x000fe20000000000 */
[----:B------:R-:W-:-:S02]  /*10be0*/  R2UR UR36, R9 ;  /* 0x00000000092472ca */ /* 0x000fc400000e0000 */
[----:B------:R-:W-:Y:S01]  /*10bf0*/  MOV R9, 0x40000040 ;  /* 0x4000004000097802 */ /* 0x000fe20000000f00 */
        /* <DEDUP_REMOVED lines=10> */
[----:B------:R-:W-:Y:S02]  /*10ca0*/  UMOV UR49, 0x40000040 ;  /* 0x4000004000317882 */ /* 0x000fe40000000000 */
[----:B0-----:R-:W-:Y:S01]  /*10cb0*/  IMAD.U32 R13, RZ, RZ, UR49 ;  /* 0x00000031ff0d7e24 */ /* 0x001fe2000f8e00ff */
        /* <DEDUP_REMOVED lines=157> */
[----:B------:R-:W-:-:S02]  /*11690*/  R2UR UR47, R9 ;  /* 0x00000000092f72ca */ /* 0x000fc400000e0000 */
        /* <DEDUP_REMOVED lines=29> */
[----:B------:R-:W-:Y:S01]  /*11870*/  UMOV UR45, 0x40000040 ;  /* 0x40000040002d7882 */ /* 0x000fe20000000000 */
[----:B------:R-:W-:Y:S02]  /*11880*/  VIADD R6, R4, 0x600 ;  /* 0x0000060004067836 */ /* 0x000fe40000000000 */
[----:B------:R-:W-:Y:S02]  /*11890*/  IMAD.MOV.U32 R7, RZ, RZ, 0x40000040 ;  /* 0x40000040ff077424 */ /* 0x000fe400078e00ff */
[----:B------:R-:W-:Y:S01]  /*118a0*/  IMAD.U32 R237, RZ, RZ, UR45 ;  /* 0x0000002dffed7e24 */ /* 0x000fe2000f8e00ff */
[----:B------:R-:W-:-:S02]  /*118b0*/  WARPGROUP.DEPBAR.LE gsb0, 0x0 ;  /* 0x00008000000079c5 */ /* 0x000fc40000010000 */
        /* <DEDUP_REMOVED lines=15> */
[----:B------:R-:W-:Y:S01]  /*119b0*/  MOV R236, UR44 ;  /* 0x0000002c00ec7c02 */ /* 0x000fe20008000f00 */
        /* <DEDUP_REMOVED lines=87> */
[----:B------:R-:W-:Y:S01]  /*11f30*/  IMAD.MOV.U32 R7, RZ, RZ, 0x40000040 ;  /* 0x40000040ff077424 */ /* 0x000fe200078e00ff */
[----:B------:R-:W-:Y:S01]  /*11f40*/  IADD3 R6, R4, 0x602, RZ ;  /* 0x0000060204067810 */ /* 0x000fe20007ffe0ff */
[----:B------:R-:W-:Y:S01]  /*11f50*/  IMAD.U32 R235, RZ, RZ, UR41 ;  /* 0x00000029ffeb7e24 */ /* 0x000fe2000f8e00ff */
[----:B------:R-:W-:Y:S02]  /*11f60*/  WARPGROUP.DEPBAR.LE gsb0, 0x0 ;  /* 0x00008000000079c5 */ /* 0x000fe40000010000 */
[----:B------:R-:W-:-:S06]  /*11f70*/  WARPGROUP.ARRIVE ;  /* 0x00000000000079c5 */ /* 0x000fcc0000000000 */
[----:B------:R-:W-:Y:S01]  /*11f80*/  HGMMA.64x16x16.F32 R88, gdesc[UR16], R88, gsb0 ;  /* 0x00200000105879f0 */ /* 0x000fe20008000858 */
[----:B------:R-:W-:Y:S02]  /*11f90*/  UMOV UR17, UR41 ;  /* 0x0000002900117c82 */ /* 0x000fe40008000000 */
        /* <DEDUP_REMOVED lines=11> */
[----:B------:R-:W-:Y:S01]  /*12050*/  UIADD3 UR4, UR56, 0x402, URZ ;  /* 0x0000040238047890 */ /* 0x000fe2000fffe03f */
[----:B------:R-:W-:Y:S01]  /*12060*/  R2UR UR6, R6 ;  /* 0x00000000060672ca */ /* 0x000fe200000e0000 */
[----:B------:R-:W-:Y:S01]  /*12070*/  UMOV UR5, UR41 ;  /* 0x0000002900057c82 */ /* 0x000fe20008000000 */
[----:B------:R-:W-:Y:S01]  /*12080*/  R2UR UR7, R7 ;  /* 0x00000000070772ca */ /* 0x000fe200000e0000 */
[----:B------:R-:W-:Y:S02]  /*12090*/  VIADD R6, R4, 0x682 ;  /* 0x0000068204067836 */ /* 0x000fe40000000000 */
[----:B------:R-:W-:Y:S01]  /*120a0*/  IMAD.MOV.U32 R7, RZ, RZ, 0x40000040 ;  /* 0x40000040ff077424 */ /* 0x000fe200078e00ff */
[----:B------:R-:W-:Y:S02]  /*120b0*/  UMOV UR40, UR4 ;  /* 0x0000000400287c82 */ /* 0x000fe40008000000 */
[----:B------:R-:W-:Y:S01]  /*120c0*/  UMOV UR4, UR40 ;  /* 0x0000002800047c82 */ /* 0x000fe20008000000 */
[----:B------:R-:W-:Y:S01]  /*120d0*/  R2UR UR18, R6 ;  /* 0x00000000061272ca */ /* 0x000fe200000e0000 */
[----:B------:R-:W-:Y:S01]  /*120e0*/  UMOV UR16, UR40 ;  /* 0x0000002800107c82 */ /* 0x000fe20008000000 */
[----:B------:R-:W-:Y:S01]  /*120f0*/  R2UR UR19, R7 ;  /* 0x00000000071372ca */ /* 0x000fe200000e0000 */
[----:B------:R-:W-:Y:S01]  /*12100*/  VIADD R6, R4, 0x782 ;  /* 0x0000078204067836 */ /* 0x000fe20000000000 */
[----:B------:R-:W-:Y:S01]  /*12110*/  MOV R7, 0x40000040 ;  /* 0x4000004000077802 */ /* 0x000fe20000000f00 */
[----:B------:R-:W-:Y:S01]  /*12120*/  UMOV UR20, UR40 ;  /* 0x0000002800147c82 */ /* 0x000fe20008000000 */
[----:B------:R-:W-:Y:S01]  /*12130*/  UMOV UR32, UR40 ;  /* 0x0000002800207c82 */ /* 0x000fe20008000000 */
[----:B------:R-:W-:Y:S01]  /*12140*/  IMAD.U32 R234, RZ, RZ, UR40 ;  /* 0x00000028ffea7e24 */ /* 0x000fe2000f8e00ff */
[----:B------:R-:W-:-:S02]  /*12150*/  WARPGROUP.DEPBAR.LE gsb0, 0x0 ;  /* 0x00008000000079c5 */ /* 0x000fc40000010000 */
        /* <DEDUP_REMOVED lines=169> */
[----:B------:R-:W-:Y:S01]  /*12bf0*/  UIADD3 UR20, UR56, 0x406, URZ ;  /* 0x0000040638147890 */ /* 0x000fe2000fffe03f */
[----:B------:R-:W-:Y:S01]  /*12c00*/  R2UR UR23, R9 ;  /* 0x00000000091772ca */ /* 0x000fe200000e0000 */
[----:B------:R-:W-:Y:S01]  /*12c10*/  UMOV UR21, 0x40000040 ;  /* 0x4000004000157882 */ /* 0x000fe20000000000 */
[----:B------:R-:W-:Y:S02]  /*12c20*/  WARPGROUP.DEPBAR.LE gsb0, 0x0 ;  /* 0x00008000000079c5 */ /* 0x000fe40000010000 */
[----:B------:R-:W-:-:S06]  /*12c30*/  WARPGROUP.ARRIVE ;  /* 0x00000000000079c5 */ /* 0x000fcc0000000000 */
[----:B------:R-:W-:Y:S03]  /*12c40*/  HGMMA.64x16x16.F32 R56, gdesc[UR24], R56, gsb0 ;  /* 0x00200000183879f0 */ /* 0x000fe60008000838 */
        /* <DEDUP_REMOVED lines=24> */
[----:B------:R-:W-:Y:S01]  /*12dd0*/  WARPGROUP.ARRIVE ;  /* 0x00000000000079c5 */ /* 0x000fe20000000000 */
[----:B------:R-:W-:Y:S01]  /*12de0*/  FMUL.FTZ R15, R112, UR6 ;  /* 0x00000006700f7c20 */ /* 0x000fe20008410000 */
[----:B0-----:R-:W-:Y:S01]  /*12df0*/  FMUL.FTZ R13, R113, UR6 ;  /* 0x00000006710d7c20 */ /* 0x001fe20008410000 */
[----:B------:R-:W-:Y:S01]  /*12e00*/  FMUL.FTZ R12, R117, UR6 ;  /* 0x00000006750c7c20 */ /* 0x000fe20008410000 */
[----:B------:R-:W-:Y:S01]  /*12e10*/  FMUL.FTZ R112, R119, UR6 ;  /* 0x0000000677707c20 */ /* 0x000fe20008410000 */
[----:B------:R-:W-:-:S04]  /*12e20*/  FMUL.FTZ R14, R116, UR6 ;  /* 0x00000006740e7c20 */ /* 0x000fc80008410000 */
[----:B------:R-:W-:Y:S01]  /*12e30*/  HGMMA.64x16x16.F32 R104, gdesc[UR20], R104, gsb0 ;  /* 0x00200000146879f0 */ /* 0x000fe20008000868 */
[----:B------:R-:W-:Y:S01]  /*12e40*/  R2UR UR22, R6 ;  /* 0x00000000061672ca */ /* 0x000fe200000e0000 */
[----:B------:R-:W-:Y:S01]  /*12e50*/  VIADD R6, R4, 0x706 ;  /* 0x0000070604067836 */ /* 0x000fe20000000000 */
[----:B------:R-:W-:Y:S01]  /*12e60*/  R2UR UR23, R7 ;  /* 0x00000000071772ca */ /* 0x000fe200000e0000 */
[----:B------:R-:W0:Y:S01]  /*12e70*/  MUFU.TANH R13, R13 ;  /* 0x0000000d000d7308 */ /* 0x000e220000002400 */
[----:B------:R-:W-:Y:S01]  /*12e80*/  MOV R7, 0x40000040 ;  /* 0x4000004000077802 */ /* 0x000fe20000000f00 */
[----:B------:R-:W-:Y:S01]  /*12e90*/  FMUL.FTZ R120, R114, UR6 ;  /* 0x0000000672787c20 */ /* 0x000fe20008410000 */
[----:B------:R-:W-:Y:S01]  /*12ea0*/  FMUL.FTZ R113, R115, UR6 ;  /* 0x0000000673717c20 */ /* 0x000fe20008410000 */
[----:B------:R-:W-:-:S04]  /*12eb0*/  FMUL.FTZ R114, R118, UR6 ;  /* 0x0000000676727c20 */ /* 0x000fc80008410000 */
[----:B------:R-:W-:Y:S08]  /*12ec0*/  MUFU.TANH R12, R12 ;  /* 0x0000000c000c7308 */ /* 0x000ff00000002400 */
[----:B------:R-:W1:Y:S08]  /*12ed0*/  MUFU.TANH R112, R112 ;  /* 0x0000007000707308 */ /* 0x000e700000002400 */
[----:B------:R-:W2:Y:S08]  /*12ee0*/  MUFU.TANH R15, R15 ;  /* 0x0000000f000f7308 */ /* 0x000eb00000002400 */
        /* <DEDUP_REMOVED lines=10> */
[----:B------:R-:W-:Y:S01]  /*12f90*/  R2UR UR22, R6 ;  /* 0x00000000061672ca */ /* 0x000fe200000e0000 */
[----:B------:R-:W-:Y:S01]  /*12fa0*/  VIADD R6, R4, 0x786 ;  /* 0x0000078604067836 */ /* 0x000fe20000000000 */
[----:B------:R-:W-:Y:S01]  /*12fb0*/  R2UR UR23, R7 ;  /* 0x00000000071772ca */ /* 0x000fe200000e0000 */
[----:B------:R-:W-:-:S02]  /*12fc0*/  IMAD.MOV.U32 R7, RZ, RZ, 0x40000040 ;  /* 0x40000040ff077424 */ /* 0x000fc400078e00ff */
[----:B------:R-:W-:Y:S01]  /*12fd0*/  FMUL.FTZ R106, R106, UR6 ;  /* 0x000000066a6a7c20 */ /* 0x000fe20008410000 */
[----:B------:R-:W3:Y:S01]  /*12fe0*/  MUFU.TANH R10, R10 ;  /* 0x0000000a000a7308 */ /* 0x000ee20000002400 */
[----:B------:R-:W-:Y:S01]  /*12ff0*/  FMUL.FTZ R105, R107, UR6 ;  /* 0x000000066b697c20 */ /* 0x000fe20008410000 */
[----:B------:R-:W-:Y:S01]  /*13000*/  FMUL.FTZ R107, R110, UR6 ;  /* 0x000000066e6b7c20 */ /* 0x000fe20008410000 */
[----:B------:R-:W-:-:S05]  /*13010*/  FMUL.FTZ R104, R111, UR6 ;  /* 0x000000066f687c20 */ /* 0x000fca0008410000 */
[----:B------:R-:W4:Y:S08]  /*13020*/  MUFU.TANH R20, R20 ;  /* 0x0000001400147308 */ /* 0x000f300000002400 */
[----:B------:R-:W4:Y:S08]  /*13030*/  MUFU.TANH R114, R114 ;  /* 0x0000007200727308 */ /* 0x000f300000002400 */
[----:B------:R-:W4:Y:S08]  /*13040*/  MUFU.TANH R11, R11 ;  /* 0x0000000b000b7308 */ /* 0x000f300000002400 */
[----:B------:R-:W4:Y:S08]  /*13050*/  MUFU.TANH R82, R82 ;  /* 0x0000005200527308 */ /* 0x000f300000002400 */
[----:B------:R-:W4:Y:S01]  /*13060*/  MUFU.TANH R106, R106 ;  /* 0x0000006a006a7308 */ /* 0x000f220000002400 */
[----:B------:R-:W-:-:S02]  /*13070*/  WARPGROUP.DEPBAR.LE gsb0, 0x0 ;  /* 0x00008000000079c5 */ /* 0x000fc40000010000 */
[----:B------:R-:W-:Y:S01]  /*13080*/  WARPGROUP.ARRIVE ;  /* 0x00000000000079c5 */ /* 0x000fe20000000000 */
[----:B------:R-:W-:Y:S01]  /*13090*/  FMUL.FTZ R9, R97, UR6 ;  /* 0x0000000661097c20 */ /* 0x000fe20008410000 */
[----:B------:R-:W-:Y:S01]  /*130a0*/  FMUL.FTZ R97, R98, UR6 ;  /* 0x0000000662617c20 */ /* 0x000fe20008410000 */
[----:B------:R-:W-:Y:S02]  /*130b0*/  IMAD.MOV.U32 R98, RZ, RZ, -0x2 ;  /* 0xfffffffeff627424 */ /* 0x000fe400078e00ff */
[----:B------:R-:W-:Y:S01]  /*130c0*/  FMUL.FTZ R81, R100, UR6 ;  /* 0x0000000664517c20 */ /* 0x000fe20008410000 */
[----:B------:R-:W-:Y:S01]  /*130d0*/  FMUL.FTZ R86, R103, UR6 ;  /* 0x0000000667567c20 */ /* 0x000fe20008410000 */
[----:B------:R-:W-:Y:S01]  /*130e0*/  HGMMA.64x16x16.F32 R88, gdesc[UR20], R88, gsb0 ;  /* 0x00200000145879f0 */ /* 0x000fe20008000858 */
[----:B------:R-:W-:Y:S01]  /*130f0*/  R2UR UR22, R6 ;  /* 0x00000000061672ca */ /* 0x000fe200000e0000 */
[----:B------:R-:W-:Y:S01]  /*13100*/  VIADD R6, R4, 0x806 ;  /* 0x0000080604067836 */ /* 0x000fe20000000000 */
[----:B------:R-:W-:Y:S01]  /*13110*/  R2UR UR23, R7 ;  /* 0x00000000071772ca */ /* 0x000fe200000e0000 */
[----:B------:R-:W-:Y:S01]  /*13120*/  IMAD R5, R5, R98, 0xb0 ;  /* 0x000000b005057424 */ /* 0x000fe200078e0262 */
[----:B------:R-:W-:Y:S01]  /*13130*/  MOV R7, 0x40000040 ;  /* 0x4000004000077802 */ /* 0x000fe20000000f00 */
[----:B------:R-:W-:Y:S01]  /*13140*/  FMUL.FTZ R21, R96, UR6 ;  /* 0x0000000660157c20 */ /* 0x000fe20008410000 */
[----:B------:R-:W4:Y:S01]  /*13150*/  MUFU.TANH R105, R105 ;  /* 0x0000006900697308 */ /* 0x000f220000002400 */
[----:B------:R-:W-:-:S02]  /*13160*/  IMAD.IADD R5, R5, 0x1, R160 ;  /* 0x0000000105057824 */ /* 0x000fc400078e02a0 */
[----:B------:R-:W-:Y:S01]  /*13170*/  FMUL.FTZ R85, R99, UR6 ;  /* 0x0000000663557c20 */ /* 0x000fe20008410000 */
[----:B------:R-:W-:Y:S01]  /*13180*/  FMUL.FTZ R3, R101, UR6 ;  /* 0x0000000665037c20 */ /* 0x000fe20008410000 */
[----:B------:R-:W-:-:S03]  /*13190*/  FMUL.FTZ R96, R102, UR6 ;  /* 0x0000000666607c20 */ /* 0x000fc60008410000 */
        /* <DEDUP_REMOVED lines=8> */
[----:B------:R-:W-:-:S03]  /*13220*/  FMUL.FTZ R83, R88, UR6 ;  /* 0x0000000658537c20 */ /* 0x000fc60008410000 */
[----:B------:R-:W4:Y:S01]  /*13230*/  MUFU.TANH R97, R97 ;  /* 0x0000006100617308 */ /* 0x000f220000002400 */
[----:B------:R-:W-:Y:S01]  /*13240*/  FMUL.FTZ R8, R89, UR6 ;  /* 0x0000000659087c20 */ /* 0x000fe20008410000 */
[----:B------:R-:W-:Y:S01]  /*13250*/  FMUL.FTZ R90, R90, UR6 ;  /* 0x000000065a5a7c20 */ /* 0x000fe20008410000 */
[----:B------:R-:W-:Y:S01]  /*13260*/  HGMMA.64x16x16.F32 R72, gdesc[UR20], R72, gsb0 ;  /* 0x00200000144879f0 */ /* 0x000fe20008000848 */
        /* <DEDUP_REMOVED lines=8> */
[----:B------:R-:W-:-:S04]  /*132f0*/  FMUL.FTZ R91, R95, UR6 ;  /* 0x000000065f5b7c20 */ /* 0x000fc80008410000 */
[----:B------:R-:W4:Y:S08]  /*13300*/  MUFU.TANH R85, R85 ;  /* 0x0000005500557308 */ /* 0x000f300000002400 */
[----:B------:R-:W4:Y:S08]  /*13310*/  MUFU.TANH R83, R83 ;  /* 0x0000005300537308 */ /* 0x000f300000002400 */
[----:B------:R-:W4:Y:S08]  /*13320*/  MUFU.TANH R96, R96 ;  /* 0x0000006000607308 */ /* 0x000f300000002400 */
[----:B------:R-:W4:Y:S08]  /*13330*/  MUFU.TANH R8, R8 ;  /* 0x0000000800087308 */ /* 0x000f300000002400 */
[----:B------:R-:W4:Y:S01]  /*13340*/  MUFU.TANH R86, R86 ;  /* 0x0000005600567308 */ /* 0x000f220000002400 */
[----:B------:R-:W-:-:S02]  /*13350*/  WARPGROUP.DEPBAR.LE gsb0, 0x0 ;  /* 0x00008000000079c5 */ /* 0x000fc40000010000 */
[----:B------:R-:W-:Y:S01]  /*13360*/  WARPGROUP.ARRIVE ;  /* 0x00000000000079c5 */ /* 0x000fe20000000000 */
[----:B------:R-:W-:-:S04]  /*13370*/  FMUL.FTZ R92, R75, UR6 ;  /* 0x000000064b5c7c20 */ /* 0x000fc80008410000 */
[----:B------:R-:W4:Y:S01]  /*13380*/  MUFU.TANH R80, R80 ;  /* 0x0000005000507308 */ /* 0x000f220000002400 */
[----:B------:R-:W-:Y:S01]  /*13390*/  FMUL.FTZ R89, R72, UR6 ;  /* 0x0000000648597c20 */ /* 0x000fe20008410000 */
[----:B------:R-:W-:Y:S01]  /*133a0*/  FMUL.FTZ R72, R73, UR6 ;  /* 0x0000000649487c20 */ /* 0x000fe20008410000 */
[----:B------:R-:W-:Y:S01]  /*133b0*/  FMUL.FTZ R73, R76, UR6 ;  /* 0x000000064c497c20 */ /* 0x000fe20008410000 */
[----:B------:R-:W-:Y:S01]  /*133c0*/  HGMMA.64x16x16.F32 R64, gdesc[UR20], R64, gsb0 ;  /* 0x00200000144079f0 */ /* 0x000fe20008000840 */
[----:B------:R-:W-:Y:S01]  /*133d0*/  R2UR UR22, R6 ;  /* 0x00000000061672ca */ /* 0x000fe200000e0000 */
[----:B------:R-:W-:Y:S01]  /*133e0*/  VIADD R6, R4, 0x906 ;  /* 0x0000090604067836 */ /* 0x000fe20000000000 */
[----:B------:R-:W-:Y:S01]  /*133f0*/  R2UR UR23, R7 ;  /* 0x00000000071772ca */ /* 0x000fe200000e0000 */
[----:B------:R-:W4:Y:S01]  /*13400*/  MUFU.TANH R90, R90 ;  /* 0x0000005a005a7308 */ /* 0x000f220000002400 */
[----:B------:R-:W-:Y:S01]  /*13410*/  MOV R7, 0x40000040 ;  /* 0x4000004000077802 */ /* 0x000fe20000000f00 */
[----:B------:R-:W-:Y:S01]  /*13420*/  FMUL.FTZ R94, R74, UR6 ;  /* 0x000000064a5e7c20 */ /* 0x000fe20008410000 */
        /* <DEDUP_REMOVED lines=34> */
[----:B------:R-:W-:Y:S01]  /*13650*/  FMUL.FTZ R57, R60, UR6 ;  /* 0x000000063c397c20 */ /* 0x000fe20008410000 */
[----:B------:R-:W-:Y:S01]  /*13660*/  FMUL.FTZ R60, R63, UR6 ;  /* 0x000000063f3c7c20 */ /* 0x000fe20008410000 */
[----:B------:R-:W4:Y:S01]  /*13670*/  MUFU.TANH R65, R65 ;  /* 0x0000004100417308 */ /* 0x000f220000002400 */
[----:B------:R-:W-:Y:S01]  /*13680*/  HGMMA.64x16x16.F32 R48, gdesc[UR20], R48, gsb0 ;  /* 0x00200000143079f0 */ /* 0x000fe20008000830 */
[----:B------:R-:W-:Y:S01]  /*13690*/  R2UR UR22, R6 ;  /* 0x00000000061672ca */ /* 0x000fe200000e0000 */
[C---:B------:R-:W-:Y:S01]  /*136a0*/  VIADD R6, R4.reuse, 0xa06 ;  /* 0x00000a0604067836 */ /* 0x040fe20000000000 */
[----:B------:R-:W-:Y:S01]  /*136b0*/  R2UR UR23, R7 ;  /* 0x00000000071772ca */ /* 0x000fe200000e0000 */
[----:B------:R-:W-:Y:S01]  /*136c0*/  VIADD R4, R4, 0xa86 ;  /* 0x00000a8604047836 */ /* 0x000fe20000000000 */
[----:B------:R-:W-:Y:S01]  /*136d0*/  MOV R7, 0x40000040 ;  /* 0x4000004000077802 */ /* 0x000fe20000000f00 */
[----:B------:R-:W-:Y:S01]  /*136e0*/  FMUL.FTZ R58, R58, UR6 ;  /* 0x000000063a3a7c20 */ /* 0x000fe20008410000 */
[----:B------:R-:W-:Y:S01]  /*136f0*/  R2UR UR10, R6 ;  /* 0x00000000060a72ca */ /* 0x000fe200000e0000 */
[----:B------:R-:W-:Y:S01]  /*13700*/  FMUL.FTZ R6, R61, UR6 ;  /* 0x000000063d067c20 */ /* 0x000fe20008410000 */
[----:B------:R-:W-:Y:S01]  /*13710*/  R2UR UR11, R7 ;  /* 0x00000000070b72ca */ /* 0x000fe200000e0000 */
[----:B------:R-:W4:Y:S01]  /*13720*/  MUFU.TANH R76, R76 ;  /* 0x0000004c004c7308 */ /* 0x000f220000002400 */
[----:B------:R-:W-:Y:S01]  /*13730*/  FMUL.FTZ R71, R59, UR6 ;  /* 0x000000063b477c20 */ /* 0x000fe20008410000 */
[----:B------:R-:W-:-:S06]  /*13740*/  FMUL.FTZ R62, R62, UR6 ;  /* 0x000000063e3e7c20 */ /* 0x000fcc0008410000 */
        /* <DEDUP_REMOVED lines=13> */
[----:B------:R-:W-:Y:S01]  /*13820*/  R2UR UR22, R4 ;  /* 0x00000000041672ca */ /* 0x000fe200000e0000 */
[----:B------:R-:W-:Y:S01]  /*13830*/  FMUL.FTZ R53, R53, UR6 ;  /* 0x0000000635357c20 */ /* 0x000fe20008410000 */
[----:B------:R-:W-:Y:S01]  /*13840*/  FMUL.FTZ R48, R48, UR6 ;  /* 0x0000000630307c20 */ /* 0x000fe20008410000 */
[----:B------:R-:W-:Y:S01]  /*13850*/  FMUL.FTZ R55, R55, UR6 ;  /* 0x0000000637377c20 */ /* 0x000fe20008410000 */
[----:B------:R-:W-:-:S02]  /*13860*/  FMUL.FTZ R59, R52, UR6 ;  /* 0x00000006343b7c20 */ /* 0x000fc40008410000 */
[----:B------:R-:W4:Y:S08]  /*13870*/  MUFU.TANH R70, R70 ;  /* 0x0000004600467308 */ /* 0x000f300000002400 */
[----:B------:R-:W4:Y:S08]  /*13880*/  MUFU.TANH R56, R56 ;  /* 0x0000003800387308 */ /* 0x000f300000002400 */
[----:B------:R-:W4:Y:S08]  /*13890*/  MUFU.TANH R68, R68 ;  /* 0x0000004400447308 */ /* 0x000f300000002400 */
[----:B------:R-:W4:Y:S08]  /*138a0*/  MUFU.TANH R57, R57 ;  /* 0x0000003900397308 */ /* 0x000f300000002400 */
[----:B------:R-:W4:Y:S08]  /*138b0*/  MUFU.TANH R58, R58 ;  /* 0x0000003a003a7308 */ /* 0x000f300000002400 */
[----:B------:R-:W4:Y:S01]  /*138c0*/  MUFU.TANH R6, R6 ;  /* 0x0000000600067308 */ /* 0x000f220000002400 */
[----:B------:R-:W-:-:S02]  /*138d0*/  WARPGROUP.DEPBAR.LE gsb0, 0x0 ;  /* 0x00008000000079c5 */ /* 0x000fc40000010000 */
[----:B------:R-:W-:Y:S01]  /*138e0*/  WARPGROUP.ARRIVE ;  /* 0x00000000000079c5 */ /* 0x000fe20000000000 */
[----:B0-----:R-:W-:Y:S01]  /*138f0*/  FMUL.FTZ R49, R45, UR6 ;  /* 0x000000062d317c20 */ /* 0x001fe20008410000 */
[----:B------:R-:W-:Y:S01]  /*13900*/  FMUL.FTZ R161, R41, UR6 ;  /* 0x0000000629a17c20 */ /* 0x000fe20008410000 */
[----:B------:R-:W-:Y:S01]  /*13910*/  FMUL.FTZ R99, R47, UR6 ;  /* 0x000000062f637c20 */ /* 0x000fe20008410000 */
[----:B------:R-:W-:Y:S01]  /*13920*/  FMUL.FTZ R159, R40, UR6 ;  /* 0x00000006289f7c20 */ /* 0x000fe20008410000 */
[----:B------:R-:W-:Y:S01]  /*13930*/  FMUL.FTZ R61, R42, UR6 ;  /* 0x000000062a3d7c20 */ /* 0x000fe20008410000 */
[----:B------:R-:W-:Y:S01]  /*13940*/  HGMMA.64x16x16.F32 R32, gdesc[UR8], R32, gsb0 ;  /* 0x00200000082079f0 */ /* 0x000fe20008000820 */
[----:B------:R0:W-:Y:S01]  /*13950*/  MUFU.TANH R40, R7 ;  /* 0x0000000700287308 */ /* 0x0001e20000002400 */
[----:B------:R-:W-:Y:S01]  /*13960*/  FMUL.FTZ R98, R46, UR6 ;  /* 0x000000062e627c20 */ /* 0x000fe20008410000 */
[----:B------:R-:W-:Y:S01]  /*13970*/  FMUL.FTZ R43, R43, UR6 ;  /* 0x000000062b2b7c20 */ /* 0x000fe20008410000 */
[----:B------:R-:W-:-:S05]  /*13980*/  FMUL.FTZ R163, R44, UR6 ;  /* 0x000000062ca37c20 */ /* 0x000fca0008410000 */
[----:B------:R0:W-:Y:S08]  /*13990*/  MUFU.TANH R42, R51 ;  /* 0x00000033002a7308 */ /* 0x0001f00000002400 */
[----:B------:R-:W-:Y:S08]  /*139a0*/  MUFU.TANH R165, R49 ;  /* 0x0000003100a57308 */ /* 0x000ff00000002400 */
[----:B------:R-:W-:Y:S08]  /*139b0*/  MUFU.TANH R44, R53 ;  /* 0x00000035002c7308 */ /* 0x000ff00000002400 */
[----:B------:R-:W0:Y:S08]  /*139c0*/  MUFU.TANH R71, R71 ;  /* 0x0000004700477308 */ /* 0x000e300000002400 */
[----:B------:R-:W0:Y:S08]  /*139d0*/  MUFU.TANH R48, R48 ;  /* 0x0000003000307308 */ /* 0x000e300000002400 */
[----:B------:R-:W0:Y:S01]  /*139e0*/  MUFU.TANH R62, R62 ;  /* 0x0000003e003e7308 */ /* 0x000e220000002400 */
[----:B------:R-:W-:-:S02]  /*139f0*/  WARPGROUP.DEPBAR.LE gsb0, 0x0 ;  /* 0x00008000000079c5 */ /* 0x000fc40000010000 */
[----:B------:R-:W-:Y:S01]  /*13a00*/  FMUL.FTZ R100, R32, UR6 ;  /* 0x0000000620647c20 */ /* 0x000fe20008410000 */
[----:B------:R-:W-:Y:S02]  /*13a10*/  IMAD R32, R162, -0xb0, R5 ;  /* 0xffffff50a2207824 */ /* 0x000fe400078e0205 */
[----:B------:R-:W-:Y:S01]  /*13a20*/  FMUL.FTZ R63, R33, UR6 ;  /* 0x00000006213f7c20 */ /* 0x000fe20008410000 */
[----:B------:R-:W-:Y:S02]  /*13a30*/  IMAD.MOV.U32 R5, RZ, RZ, 0x40000040 ;  /* 0x40000040ff057424 */ /* 0x000fe400078e00ff */
[----:B------:R-:W-:Y:S01]  /*13a40*/  FMUL.FTZ R54, R35, UR6 ;  /* 0x0000000623367c20 */ /* 0x000fe20008410000 */
[----:B------:R-:W-:Y:S01]  /*13a50*/  FMUL.FTZ R46, R37, UR6 ;  /* 0x00000006252e7c20 */ /* 0x000fe20008410000 */
[----:B------:R-:W-:Y:S01]  /*13a60*/  ISETP.GT.AND P3, PT, R32, 0x1, PT ;  /* 0x000000012000780c */ /* 0x000fe20003f64270 */
[----:B------:R-:W-:Y:S01]  /*13a70*/  FMUL.FTZ R95, R34, UR6 ;  /* 0x00000006225f7c20 */ /* 0x000fe20008410000 */
[C---:B------:R-:W-:Y:S01]  /*13a80*/  ISETP.GT.AND P5, PT, R32.reuse, 0x9, PT ;  /* 0x000000092000780c */ /* 0x040fe20003fa4270 */
[----:B------:R-:W-:Y:S01]  /*13a90*/  FMUL.FTZ R34, R39, UR6 ;  /* 0x0000000627227c20 */ /* 0x000fe20008410000 */
[----:B------:R-:W-:Y:S01]  /*13aa0*/  ISETP.GT.AND P2, PT, R32, RZ, PT ;  /* 0x000000ff2000720c */ /* 0x000fe20003f44270 */
[----:B------:R-:W-:Y:S01]  /*13ab0*/  WARPGROUP.ARRIVE ;  /* 0x00000000000079c5 */ /* 0x000fe20000000000 */
[----:B------:R-:W-:Y:S01]  /*13ac0*/  FSEL R4, R13, -INF , P3 ;  /* 0xff8000000d047808 */ /* 0x000fe20001800000 */
[----:B------:R-:W-:Y:S01]  /*13ad0*/  FMUL.FTZ R52, R36, UR6 ;  /* 0x0000000624347c20 */ /* 0x000fe20008410000 */
[----:B-1----:R-:W-:Y:S01]  /*13ae0*/  FSEL R13, R112, -INF , P5 ;  /* 0xff800000700d7808 */ /* 0x002fe20002800000 */
[----:B------:R-:W1:Y:S01]  /*13af0*/  MUFU.TANH R60, R60 ;  /* 0x0000003c003c7308 */ /* 0x000e620000002400 */
[----:B------:R-:W-:Y:S01]  /*13b00*/  FSEL R45, R12, -INF , P5 ;  /* 0xff8000000c2d7808 */ /* 0x000fe20002800000 */
[----:B------:R-:W-:Y:S01]  /*13b10*/  FMUL.FTZ R38, R38, UR6 ;  /* 0x0000000626267c20 */ /* 0x000fe20008410000 */
[----:B------:R-:W-:-:S02]  /*13b20*/  ISETP.GT.AND P5, PT, R32, 0x19, PT ;  /* 0x000000192000780c */ /* 0x000fc40003fa4270 */
[----:B------:R-:W-:Y:S02]  /*13b30*/  ISETP.GT.AND P4, PT, R32, 0x8, PT ;  /* 0x000000082000780c */ /* 0x000fe40003f84270 */
[----:B--2---:R-:W-:Y:S01]  /*13b40*/  FSEL R33, R15, -INF , P2 ;  /* 0xff8000000f217808 */ /* 0x004fe20001000000 */
[----:B------:R-:W-:Y:S01]  /*13b50*/  MUFU.TANH R12, R55 ;  /* 0x00000037000c7308 */ /* 0x000fe20000002400 */
[----:B---3--:R-:W-:Y:S02]  /*13b60*/  FSEL R103, R10, -INF , P5 ;  /* 0xff8000000a677808 */ /* 0x008fe40002800000 */
[----:B------:R-:W-:Y:S02]  /*13b70*/  FSEL R41, R14, -INF , P4 ;  /* 0xff8000000e297808 */ /* 0x000fe40002000000 */
[----:B------:R-:W-:Y:S02]  /*13b80*/  FMNMX.FTZ R10, R33, R4, !PT ;  /* 0x00000004210a7209 */ /* 0x000fe40007810000 */
[----:B------:R-:W-:Y:S01]  /*13b90*/  R2UR UR23, R5 ;  /* 0x00000000051772ca */ /* 0x000fe200000e0000 */
[----:B------:R-:W2:Y:S01]  /*13ba0*/  MUFU.TANH R36, R59 ;  /* 0x0000003b00247308 */ /* 0x000ea20000002400 */
[----:B------:R-:W-:-:S02]  /*13bb0*/  FSEL R5, R120, -INF , P2 ;  /* 0xff80000078057808 */ /* 0x000fc40001000000 */
[C---:B------:R-:W-:Y:S02]  /*13bc0*/  ISETP.GT.AND P2, PT, R32.reuse, 0x10, PT ;  /* 0x000000102000780c */ /* 0x040fe40003f44270 */
[----:B------:R-:W-:Y:S02]  /*13bd0*/  FMNMX.FTZ R10, R41, R10, !PT ;  /* 0x0000000a290a7209 */ /* 0x000fe40007810000 */
[----:B------:R-:W-:Y:S01]  /*13be0*/  FSEL R113, R113, -INF , P3 ;  /* 0xff80000071717808 */ /* 0x000fe20001800000 */
[----:B------:R-:W-:Y:S01]  /*13bf0*/  MUFU.TANH R169, R63 ;  /* 0x0000003f00a97308 */ /* 0x000fe20000002400 */
[----:B------:R-:W-:Y:S02]  /*13c00*/  ISETP.GT.AND P3, PT, R32, 0x11, PT ;  /* 0x000000112000780c */ /* 0x000fe40003f64270 */
[----:B----4-:R-:W-:Y:S01]  /*13c10*/  FSEL R47, R20, -INF , P2 ;  /* 0xff800000142f7808 */ /* 0x010fe20001000000 */
[----:B------:R-:W-:Y:S01]  /*13c20*/  HGMMA.64x16x16.F32 R24, gdesc[UR20], R24, gsb0 ;  /* 0x00200000141879f0 */ /* 0x000fe20008000818 */
[----:B------:R-:W-:-:S02]  /*13c30*/  FMNMX.FTZ R14, R45, R10, !PT ;  /* 0x0000000a2d0e7209 */ /* 0x000fc40007810000 */
[----:B0-----:R-:W-:Y:S01]  /*13c40*/  FSEL R7, R114, -INF , P4 ;  /* 0xff80000072077808 */ /* 0x001fe20002000000 */
[----:B------:R-:W-:Y:S01]  /*13c50*/  MUFU.TANH R10, R61 ;  /* 0x0000003d000a7308 */ /* 0x000fe20000002400 */
[----:B------:R-:W-:Y:S02]  /*13c60*/  ISETP.GT.AND P4, PT, R32, 0x18, PT ;  /* 0x000000182000780c */ /* 0x000fe40003f84270 */
[----:B------:R-:W-:Y:S02]  /*13c70*/  FSEL R51, R11, -INF , P3 ;  /* 0xff8000000b337808 */ /* 0x000fe40001800000 */
[----:B------:R-:W-:Y:S02]  /*13c80*/  FMNMX.FTZ R14, R47, R14, !PT ;  /* 0x0000000e2f0e7209 */ /* 0x000fe40007810000 */
[----:B------:R-:W-:Y:S01]  /*13c90*/  FSEL R101, R82, -INF , P4 ;  /* 0xff80000052657808 */ /* 0x000fe20002000000 */
[----:B------:R-:W0:Y:S01]  /*13ca0*/  MUFU.TANH R159, R159 ;  /* 0x0000009f009f7308 */ /* 0x000e220000002400 */
[----:B------:R-:W-:Y:S01]  /*13cb0*/  FMNMX.FTZ R14, R51, R14, !PT ;  /* 0x0000000e330e7209 */ /* 0x000fe20007810000 */
[----:B------:R-:W-:Y:S01]  /*13cc0*/  IMAD.MOV.U32 R82, RZ, RZ, R87 ;  /* 0x000000ffff527224 */ /* 0x000fe200078e0057 */
[----:B------:R-:W-:-:S02]  /*13cd0*/  FSEL R15, R106, -INF , P2 ;  /* 0xff8000006a0f7808 */ /* 0x000fc40001000000 */
[C---:B------:R-:W-:Y:S02]  /*13ce0*/  ISETP.GT.AND P2, PT, R32.reuse, 0x20, PT ;  /* 0x000000202000780c */ /* 0x040fe40003f44270 */
[----:B------:R-:W-:Y:S01]  /*13cf0*/  FMNMX.FTZ R14, R101, R14, !PT ;  /* 0x0000000e650e7209 */ /* 0x000fe20007810000 */
[----:B------:R-:W3:Y:S01]  /*13d00*/  MUFU.TANH R79, R79 ;  /* 0x0000004f004f7308 */ /* 0x000ee20000002400 */
[----:B------:R-:W-:Y:S02]  /*13d10*/  FSEL R105, R105, -INF , P3 ;  /* 0xff80000069697808 */ /* 0x000fe40001800000 */
[----:B------:R-:W-:Y:S02]  /*13d20*/  ISETP.GT.AND P3, PT, R32, 0x21, PT ;  /* 0x000000212000780c */ /* 0x000fe40003f64270 */
[----:B------:R-:W-:Y:S02]  /*13d30*/  FSEL R109, R21, -INF , P2 ;  /* 0xff800000156d7808 */ /* 0x000fe40001000000 */
[----:B------:R-:W-:Y:S01]  /*13d40*/  FMNMX.FTZ R14, R103, R14, !PT ;  /* 0x0000000e670e7209 */ /* 0x000fe20007810000 */
[----:B------:R-:W4:Y:S01]  /*13d50*/  MUFU.TANH R161, R161 ;  /* 0x000000a100a17308 */ /* 0x000f220000002400 */
[----:B------:R-:W-:-:S02]  /*13d60*/  FSEL R107, R107, -INF , P4 ;  /* 0xff8000006b6b7808 */ /* 0x000fc40002000000 */
[----:B------:R-:W-:Y:S02]  /*13d70*/  ISETP.GT.AND P4, PT, R32, 0x28, PT ;  /* 0x000000282000780c */ /* 0x000fe40003f84270 */
[----:B------:R-:W-:Y:S02]  /*13d80*/  FSEL R111, R9, -INF , P3 ;  /* 0xff800000096f7808 */ /* 0x000fe40001800000 */
[----:B------:R-:W-:Y:S01]  /*13d90*/  FMNMX.FTZ R14, R109, R14, !PT ;  /* 0x0000000e6d0e7209 */ /* 0x000fe20007810000 */
[----:B------:R-:W4:Y:S01]  /*13da0*/  MUFU.TANH R163, R163 ;  /* 0x000000a300a37308 */ /* 0x000f220000002400 */
[----:B------:R-:W-:Y:S02]  /*13db0*/  FSEL R11, R104, -INF , P5 ;  /* 0xff800000680b7808 */ /* 0x000fe40002800000 */
[----:B------:R-:W-:Y:S02]  /*13dc0*/  ISETP.GT.AND P5, PT, R32, 0x29, PT ;  /* 0x000000292000780c */ /* 0x000fe40003fa4270 */
[----:B------:R-:W-:-:S02]  /*13dd0*/  FSEL R115, R81, -INF , P4 ;  /* 0xff80000051737808 */ /* 0x000fc40002000000 */
[----:B------:R-:W-:Y:S01]  /*13de0*/  FMNMX.FTZ R14, R111, R14, !PT ;  /* 0x0000000e6f0e7209 */ /* 0x000fe20007810000 */
[----:B------:R1:W4:Y:S01]  /*13df0*/  MUFU.TANH R81, R43 ;  /* 0x0000002b00517308 */ /* 0x0003220000002400 */
[----:B------:R-:W-:Y:S02]  /*13e00*/  FSEL R97, R97, -INF , P2 ;  /* 0xff80000061617808 */ /* 0x000fe40001000000 */
[----:B------:R-:W-:Y:S02]  /*13e10*/  ISETP.GT.AND P2, PT, R32, 0x30, PT ;  /* 0x000000302000780c */ /* 0x000fe40003f44270 */
[----:B------:R-:W-:Y:S02]  /*13e20*/  FSEL R117, R3, -INF , P5 ;  /* 0xff80000003757808 */ /* 0x000fe40002800000 */
[----:B------:R-:W-:Y:S01]  /*13e30*/  FMNMX.FTZ R14, R115, R14, !PT ;  /* 0x0000000e730e7209 */ /* 0x000fe20007810000 */
[----:B------:R-:W4:Y:S01]  /*13e40*/  MUFU.TANH R100, R100 ;  /* 0x0000006400647308 */ /* 0x000f220000002400 */
[----:B------:R-:W-:Y:S01]  /*13e50*/  FSEL R85, R85, -INF , P3 ;  /* 0xff80000055557808 */ /* 0x000fe20001800000 */
[----:B------:R-:W-:-:S02]  /*13e60*/  WARPGROUP.DEPBAR.LE gsb0, 0x0 ;  /* 0x00008000000079c5 */ /* 0x000fc40000010000 */
[----:B------:R-:W-:Y:S01]  /*13e70*/  ISETP.GT.AND P3, PT, R32, 0x31, PT ;  /* 0x000000312000780c */ /* 0x000fe20003f64270 */
[----:B------:R-:W-:Y:S01]  /*13e80*/  FMUL.FTZ R24, R24, UR6 ;  /* 0x0000000618187c20 */ /* 0x000fe20008410000 */
[----:B------:R-:W-:Y:S01]  /*13e90*/  FSEL R119, R83, -INF , P2 ;  /* 0xff80000053777808 */ /* 0x000fe20001000000 */
[----:B------:R-:W-:Y:S01]  /*13ea0*/  FMUL.FTZ R28, R28, UR6 ;  /* 0x000000061c1c7c20 */ /* 0x000fe20008410000 */
[----:B------:R-:W-:Y:S01]  /*13eb0*/  FMNMX.FTZ R14, R117, R14, !PT ;  /* 0x0000000e750e7209 */ /* 0x000fe20007810000 */
[----:B------:R-:W4:Y:S01]  /*13ec0*/  MUFU.TANH R98, R98 ;  /* 0x0000006200627308 */ /* 0x000f220000002400 */
[----:B------:R-:W-:Y:S02]  /*13ed0*/  FSEL R9, R96, -INF , P4 ;  /* 0xff80000060097808 */ /* 0x000fe40002000000 */
[----:B------:R-:W-:Y:S02]  /*13ee0*/  ISETP.GT.AND P4, PT, R32, 0x38, PT ;  /* 0x000000382000780c */ /* 0x000fe40003f84270 */
[----:B------:R-:W-:Y:S01]  /*13ef0*/  FSEL R121, R8, -INF , P3 ;  /* 0xff80000008797808 */ /* 0x000fe20001800000 */
[----:B------:R-:W-:Y:S01]  /*13f00*/  FMUL.FTZ R8, R29, UR6 ;  /* 0x000000061d087c20 */ /* 0x000fe20008410000 */
[----:B------:R-:W-:Y:S01]  /*13f10*/  FMNMX.FTZ R14, R119, R14, !PT ;  /* 0x0000000e770e7209 */ /* 0x000fe20007810000 */
[----:B------:R-:W4:Y:S01]  /*13f20*/  MUFU.TANH R83, R99 ;  /* 0x0000006300537308 */ /* 0x000f220000002400 */
[----:B------:R-:W-:Y:S01]  /*13f30*/  FSEL R21, R86, -INF , P5 ;  /* 0xff80000056157808 */ /* 0x000fe20002800000 */
[----:B------:R-:W-:Y:S01]  /*13f40*/  IMAD.MOV.U32 R86, RZ, RZ, R87 ;  /* 0x000000ffff567224 */ /* 0x000fe200078e0057 */
[----:B------:R-:W-:-:S02]  /*13f50*/  ISETP.GT.AND P5, PT, R32, 0x39, PT ;  /* 0x000000392000780c */ /* 0x000fc40003fa4270 */
[----:B------:R-:W-:Y:S02]  /*13f60*/  FSEL R123, R80, -INF , P4 ;  /* 0xff800000507b7808 */ /* 0x000fe40002000000 */
[----:B------:R-:W-:Y:S01]  /*13f70*/  FMNMX.FTZ R14, R121, R14, !PT ;  /* 0x0000000e790e7209 */ /* 0x000fe20007810000 */
[----:B------:R-:W4:Y:S01]  /*13f80*/  MUFU.TANH R52, R52 ;  /* 0x0000003400347308 */ /* 0x000f220000002400 */
[----:B------:R-:W-:Y:S02]  /*13f90*/  FSEL R3, R90, -INF , P2 ;  /* 0xff8000005a037808 */ /* 0x000fe40001000000 */
[----:B------:R-:W-:Y:S02]  /*13fa0*/  ISETP.GT.AND P2, PT, R32, 0x40, PT ;  /* 0x000000402000780c */ /* 0x000fe40003f44270 */
[----:B------:R-:W-:Y:S02]  /*13fb0*/  FSEL R125, R84, -INF , P5 ;  /* 0xff800000547d7808 */ /* 0x000fe40002800000 */
[----:B------:R-:W-:Y:S01]  /*13fc0*/  FMNMX.FTZ R14, R123, R14, !PT ;  /* 0x0000000e7b0e7209 */ /* 0x000fe20007810000 */
[----:B------:R-:W4:Y:S01]  /*13fd0*/  MUFU.TANH R95, R95 ;  /* 0x0000005f005f7308 */ /* 0x000f220000002400 */
[----:B------:R-:W-:-:S02]  /*13fe0*/  FSEL R35, R88, -INF , P3 ;  /* 0xff80000058237808 */ /* 0x000fc40001800000 */
[C---:B------:R-:W-:Y:S02]  /*13ff0*/  ISETP.GT.AND P3, PT, R32.reuse, 0x41, PT ;  /* 0x000000412000780c */ /* 0x040fe40003f64270 */
[----:B------:R-:W-:Y:S02]  /*14000*/  FSEL R127, R89, -INF , P2 ;  /* 0xff800000597f7808 */ /* 0x000fe40001000000 */
[----:B------:R-:W-:Y:S01]  /*14010*/  FMNMX.FTZ R14, R125, R14, !PT ;  /* 0x0000000e7d0e7209 */ /* 0x000fe20007810000 */
[----:B------:R-:W4:Y:S01]  /*14020*/  MUFU.TANH R46, R46 ;  /* 0x0000002e002e7308 */ /* 0x000f220000002400 */
[----:B------:R-:W-:Y:S02]  /*14030*/  FSEL R93, R93, -INF , P4 ;  /* 0xff8000005d5d7808 */ /* 0x000fe40002000000 */
[----:B------:R-:W-:Y:S02]  /*14040*/  ISETP.GT.AND P4, PT, R32, 0x48, PT ;  /* 0x000000482000780c */ /* 0x000fe40003f84270 */
[----:B------:R-:W-:-:S02]  /*14050*/  FSEL R129, R72, -INF , P3 ;  /* 0xff80000048817808 */ /* 0x000fc40001800000 */
        /* <DEDUP_REMOVED lines=8> */
[----:B------:R-:W-:Y:S02]  /*140e0*/  ISETP.GT.AND P2, PT, R32, 0x50, PT ;  /* 0x000000502000780c */ /* 0x000fe40003f44270 */
[----:B------:R-:W-:Y:S01]  /*140f0*/  FSEL R133, R74, -INF , P5 ;  /* 0xff8000004a857808 */ /* 0x000fe20002800000 */
[----:B------:R-:W-:Y:S01]  /*14100*/  IMAD.MOV.U32 R74, RZ, RZ, R87 ;  /* 0x000000ffff4a7224 */ /* 0x000fe200078e0057 */
[----:B------:R-:W-:Y:S01]  /*14110*/  FMNMX.FTZ R14, R131, R14, !PT ;  /* 0x0000000e830e7209 */ /* 0x000fe20007810000 */
[----:B------:R-:W4:Y:S01]  /*14120*/  MUFU.TANH R38, R38 ;  /* 0x0000002600267308 */ /* 0x000f220000002400 */
[----:B-1----:R-:W-:Y:S02]  /*14130*/  FSEL R43, R92, -INF , P3 ;  /* 0xff8000005c2b7808 */ /* 0x002fe40001800000 */
[----:B------:R-:W-:Y:S02]  /*14140*/  ISETP.GT.AND P3, PT, R32, 0x51, PT ;  /* 0x000000512000780c */ /* 0x000fe40003f64270 */
[----:B------:R-:W-:-:S02]  /*14150*/  FSEL R135, R75, -INF , P2 ;  /* 0xff8000004b877808 */ /* 0x000fc40001000000 */
[----:B------:R-:W-:Y:S01]  /*14160*/  FMNMX.FTZ R14, R133, R14, !PT ;  /* 0x0000000e850e7209 */ /* 0x000fe20007810000 */
[----:B------:R-:W-:Y:S01]  /*14170*/  MUFU.TANH R34, R34 ;  /* 0x0000002200227308 */ /* 0x000fe20000002400 */
        /* <DEDUP_REMOVED lines=8> */
[----:B------:R-:W-:Y:S01]  /*14200*/  FSEL R139, R66, -INF , P4 ;  /* 0xff800000428b7808 */ /* 0x000fe20002000000 */
[----:B------:R-:W-:Y:S01]  /*14210*/  IMAD.MOV.U32 R66, RZ, RZ, R87 ;  /* 0x000000ffff427224 */ /* 0x000fe200078e0057 */
[----:B------:R-:W-:Y:S01]  /*14220*/  FMNMX.FTZ R14, R137, R14, !PT ;  /* 0x0000000e890e7209 */ /* 0x000fe20007810000 */
[----:B------:R-:W-:Y:S01]  /*14230*/  MUFU.TANH R8, R8 ;  /* 0x0000000800087308 */ /* 0x000fe20000002400 */
[----:B------:R-:W-:Y:S02]  /*14240*/  FSEL R77, R77, -INF , P2 ;  /* 0xff8000004d4d7808 */ /* 0x000fe40001000000 */
[----:B------:R-:W-:Y:S02]  /*14250*/  ISETP.GT.AND P2, PT, R32, 0x60, PT ;  /* 0x000000602000780c */ /* 0x000fe40003f44270 */
[----:B------:R-:W-:-:S02]  /*14260*/  FSEL R141, R64, -INF , P5 ;  /* 0xff800000408d7808 */ /* 0x000fc40002800000 */
[----:B------:R-:W-:Y:S02]  /*14270*/  FMNMX.FTZ R14, R139, R14, !PT ;  /* 0x0000000e8b0e7209 */ /* 0x000fe40007810000 */
[----:B------:R-:W-:Y:S02]  /*14280*/  FSEL R67, R67, -INF , P3 ;  /* 0xff80000043437808 */ /* 0x000fe40001800000 */
[----:B------:R-:W-:Y:S02]  /*14290*/  ISETP.GT.AND P3, PT, R32, 0x61, PT ;  /* 0x000000612000780c */ /* 0x000fe40003f64270 */
[----:B------:R-:W-:Y:S02]  /*142a0*/  FSEL R143, R69, -INF , P2 ;  /* 0xff800000458f7808 */ /* 0x000fe40001000000 */
[----:B------:R-:W-:Y:S02]  /*142b0*/  FMNMX.FTZ R14, R141, R14, !PT ;  /* 0x0000000e8d0e7209 */ /* 0x000fe40007810000 */
[----:B------:R-:W-:Y:S01]  /*142c0*/  FSEL R55, R70, -INF , P4 ;  /* 0xff80000046377808 */ /* 0x000fe20002000000 */
[----:B------:R-:W-:Y:S01]  /*142d0*/  IMAD.MOV.U32 R70, RZ, RZ, R87 ;  /* 0x000000ffff467224 */ /* 0x000fe200078e0057 */
[----:B------:R-:W-:-:S02]  /*142e0*/  ISETP.GT.AND P4, PT, R32, 0x68, PT ;  /* 0x000000682000780c */ /* 0x000fc40003f84270 */
[----:B------:R-:W-:Y:S02]  /*142f0*/  FSEL R145, R56, -INF , P3 ;  /* 0xff80000038917808 */ /* 0x000fe40001800000 */
[----:B------:R-:W-:Y:S02]  /*14300*/  FMNMX.FTZ R14, R143, R14, !PT ;  /* 0x0000000e8f0e7209 */ /* 0x000fe40007810000 */
[----:B------:R-:W-:Y:S02]  /*14310*/  FSEL R59, R68, -INF , P5 ;  /* 0xff800000443b7808 */ /* 0x000fe40002800000 */
[----:B------:R-:W-:Y:S02]  /*14320*/  ISETP.GT.AND P5, PT, R32, 0x69, PT ;  /* 0x000000692000780c */ /* 0x000fe40003fa4270 */
[----:B------:R-:W-:Y:S02]  /*14330*/  FSEL R147, R57, -INF , P4 ;  /* 0xff80000039937808 */ /* 0x000fe40002000000 */
[----:B------:R-:W-:-:S02]  /*14340*/  FMNMX.FTZ R14, R145, R14, !PT ;  /* 0x0000000e910e7209 */ /* 0x000fc40007810000 */
[----:B------:R-:W-:Y:S01]  /*14350*/  FSEL R61, R58, -INF , P2 ;  /* 0xff8000003a3d7808 */ /* 0x000fe20001000000 */
[----:B------:R-:W-:Y:S01]  /*14360*/  IMAD.MOV.U32 R58, RZ, RZ, R87 ;  /* 0x000000ffff3a7224 */ /* 0x000fe200078e0057 */
[----:B------:R-:W-:Y:S02]  /*14370*/  ISETP.GT.AND P2, PT, R32, 0x70, PT ;  /* 0x000000702000780c */ /* 0x000fe40003f44270 */
[----:B------:R-:W-:Y:S01]  /*14380*/  FSEL R149, R6, -INF , P5 ;  /* 0xff80000006957808 */ /* 0x000fe20002800000 */
[----:B------:R-:W-:Y:S01]  /*14390*/  FMUL.FTZ R6, R25, UR6 ;  /* 0x0000000619067c20 */ /* 0x000fe20008410000 */
[----:B------:R-:W-:Y:S02]  /*143a0*/  FMNMX.FTZ R14, R147, R14, !PT ;  /* 0x0000000e930e7209 */ /* 0x000fe40007810000 */
[----:B------:R-:W-:Y:S02]  /*143b0*/  FSEL R63, R71, -INF , P3 ;  /* 0xff800000473f7808 */ /* 0x000fe40001800000 */
[----:B------:R-:W-:Y:S01]  /*143c0*/  ISETP.GT.AND P3, PT, R32, 0x71, PT ;  /* 0x000000712000780c */ /* 0x000fe20003f64270 */
[----:B------:R-:W1:Y:S01]  /*143d0*/  MUFU.TANH R6, R6 ;  /* 0x0000000600067308 */ /* 0x000e620000002400 */
[----:B------:R-:W-:-:S02]  /*143e0*/  FSEL R153, R48, -INF , P2 ;  /* 0xff80000030997808 */ /* 0x000fc40001000000 */
[----:B------:R-:W-:Y:S02]  /*143f0*/  FMNMX.FTZ R14, R149, R14, !PT ;  /* 0x0000000e950e7209 */ /* 0x000fe40007810000 */
[----:B------:R-:W-:Y:S01]  /*14400*/  FSEL R65, R62, -INF , P4 ;  /* 0xff8000003e417808 */ /* 0x000fe20002000000 */
[----:B------:R-:W-:Y:S01]  /*14410*/  IMAD.MOV.U32 R62, RZ, RZ, R87 ;  /* 0x000000ffff3e7224 */ /* 0x000fe200078e0057 */
[----:B------:R-:W-:Y:S02]  /*14420*/  ISETP.GT.AND P4, PT, R32, 0x78, PT ;  /* 0x000000782000780c */ /* 0x000fe40003f84270 */
[----:B------:R-:W-:Y:S02]  /*14430*/  FSEL R151, R50, -INF , P3 ;  /* 0xff80000032977808 */ /* 0x000fe40001800000 */
[----:B------:R-:W-:Y:S02]  /*14440*/  FMNMX.FTZ R14, R153, R14, !PT ;  /* 0x0000000e990e7209 */ /* 0x000fe40007810000 */
[----:B------:R-:W-:-:S02]  /*14450*/  FSEL R57, R60, -INF , P5 ;  /* 0xff8000003c397808 */ /* 0x000fc40002800000 */
[----:B------:R-:W-:Y:S02]  /*14460*/  ISETP.GT.AND P5, PT, R32, 0x79, PT ;  /* 0x000000792000780c */ /* 0x000fe40003fa4270 */
[----:B--2--5:R-:W-:Y:S02]  /*14470*/  FSEL R155, R36, -INF , P4 ;  /* 0xff800000249b7808 */ /* 0x024fe40002000000 */
[----:B------:R-:W-:Y:S02]  /*14480*/  FMNMX.FTZ R14, R151, R14, !PT ;  /* 0x0000000e970e7209 */ /* 0x000fe40007810000 */
[----:B------:R-:W-:Y:S02]  /*14490*/  FSEL R69, R40, -INF , P2 ;  /* 0xff80000028457808 */ /* 0x000fe40001000000 */
[----:B------:R-:W-:Y:S02]  /*144a0*/  ISETP.GT.AND P2, PT, R32, 0x80, PT ;  /* 0x000000802000780c */ /* 0x000fe40003f44270 */
[----:B------:R-:W-:-:S02]  /*144b0*/  FSEL R157, R44, -INF , P5 ;  /* 0xff8000002c9d7808 */ /* 0x000fc40002800000 */
[----:B------:R-:W-:Y:S02]  /*144c0*/  FMNMX.FTZ R14, R155, R14, !PT ;  /* 0x0000000e9b0e7209 */ /* 0x000fe40007810000 */
[----:B------:R-:W-:Y:S02]  /*144d0*/  FSEL R71, R42, -INF , P3 ;  /* 0xff8000002a477808 */ /* 0x000fe40001800000 */
[----:B------:R-:W-:Y:S02]  /*144e0*/  ISETP.GT.AND P3, PT, R32, 0x81, PT ;  /* 0x000000812000780c */ /* 0x000fe40003f64270 */
[----:B0-----:R-:W-:Y:S02]  /*144f0*/  FSEL R159, R159, -INF , P2 ;  /* 0xff8000009f9f7808 */ /* 0x001fe40001000000 */
[----:B------:R-:W-:Y:S02]  /*14500*/  FMNMX.FTZ R14, R157, R14, !PT ;  /* 0x0000000e9d0e7209 */ /* 0x000fe40007810000 */
[----:B---3--:R-:W-:-:S02]  /*14510*/  FSEL R73, R79, -INF , P4 ;  /* 0xff8000004f497808 */ /* 0x008fc40002000000 */
[----:B------:R-:W-:Y:S02]  /*14520*/  ISETP.GT.AND P4, PT, R32, 0x88, PT ;  /* 0x000000882000780c */ /* 0x000fe40003f84270 */
[----:B----4-:R-:W-:Y:S02]  /*14530*/  FSEL R161, R161, -INF , P3 ;  /* 0xff800000a1a17808 */ /* 0x010fe40001800000 */
[----:B------:R-:W-:Y:S02]  /*14540*/  FMNMX.FTZ R14, R159, R14, !PT ;  /* 0x0000000e9f0e7209 */ /* 0x000fe40007810000 */
[----:B------:R-:W-:Y:S01]  /*14550*/  FSEL R75, R12, -INF , P5 ;  /* 0xff8000000c4b7808 */ /* 0x000fe20002800000 */
[----:B------:R-:W-:Y:S01]  /*14560*/  FMUL.FTZ R12, R26, UR6 ;  /* 0x000000061a0c7c20 */ /* 0x000fe20008410000 */
[----:B------:R-:W-:Y:S02]  /*14570*/  ISETP.GT.AND P5, PT, R32, 0x89, PT ;  /* 0x000000892000780c */ /* 0x000fe40003fa4270 */
[----:B------:R-:W-:-:S02]  /*14580*/  FSEL R163, R163, -INF , P4 ;  /* 0xff800000a3a37808 */ /* 0x000fc40002000000 */
[----:B------:R-:W-:Y:S01]  /*14590*/  FMNMX.FTZ R14, R161, R14, !PT ;  /* 0x0000000ea10e7209 */ /* 0x000fe20007810000 */
[----:B------:R-:W0:Y:S01]  /*145a0*/  MUFU.TANH R12, R12 ;  /* 0x0000000c000c7308 */ /* 0x000e220000002400 */
[----:B------:R-:W-:Y:S01]  /*145b0*/  FSEL R79, R10, -INF , P2 ;  /* 0xff8000000a4f7808 */ /* 0x000fe20001000000 */
[----:B------:R-:W-:Y:S01]  /*145c0*/  FMUL.FTZ R10, R31, UR6 ;  /* 0x000000061f0a7c20 */ /* 0x000fe20008410000 */
[----:B------:R-:W-:Y:S02]  /*145d0*/  ISETP.GT.AND P2, PT, R32, 0x90, PT ;  /* 0x000000902000780c */ /* 0x000fe40003f44270 */
[----:B------:R-:W-:Y:S02]  /*145e0*/  FSEL R165, R165, -INF , P5 ;  /* 0xff800000a5a57808 */ /* 0x000fe40002800000 */
[----:B------:R-:W-:Y:S01]  /*145f0*/  FMNMX.FTZ R14, R163, R14, !PT ;  /* 0x0000000ea30e7209 */ /* 0x000fe20007810000 */
[----:B------:R-:W-:Y:S01]  /*14600*/  MUFU.TANH R10, R10 ;  /* 0x0000000a000a7308 */ /* 0x000fe20000002400 */
[----:B------:R-:W-:-:S02]  /*14610*/  FSEL R81, R81, -INF , P3 ;  /* 0xff80000051517808 */ /* 0x000fc40001800000 */
[----:B------:R-:W-:Y:S02]  /*14620*/  ISETP.GT.AND P3, PT, R32, 0x91, PT ;  /* 0x000000912000780c */ /* 0x000fe40003f64270 */
[----:B------:R-:W-:Y:S02]  /*14630*/  FSEL R167, R100, -INF , P2 ;  /* 0xff80000064a77808 */ /* 0x000fe40001000000 */
[----:B------:R-:W-:Y:S02]  /*14640*/  FMNMX.FTZ R14, R165, R14, !PT ;  /* 0x0000000ea50e7209 */ /* 0x000fe40007810000 */
        /* <DEDUP_REMOVED lines=8> */
[----:B------:R-:W-:-:S02]  /*146d0*/  FSEL R29, R95, -INF , P2 ;  /* 0xff8000005f1d7808 */ /* 0x000fc40001000000 */
[----:B------:R-:W-:Y:S02]  /*146e0*/  ISETP.GT.AND P2, PT, R32, 0xa0, PT ;  /* 0x000000a02000780c */ /* 0x000fe40003f44270 */
[----:B------:R-:W-:Y:S02]  /*146f0*/  FSEL R173, R46, -INF , P5 ;  /* 0xff8000002ead7808 */ /* 0x000fe40002800000 */
[----:B------:R-:W-:Y:S02]  /*14700*/  FMNMX.FTZ R14, R171, R14, !PT ;  /* 0x0000000eab0e7209 */ /* 0x000fe40007810000 */
[----:B------:R-:W-:Y:S01]  /*14710*/  FSEL R95, R54, -INF , P3 ;  /* 0xff800000365f7808 */ /* 0x000fe20001800000 */
[----:B------:R-:W-:Y:S01]  /*14720*/  IMAD.MOV.U32 R54, RZ, RZ, R87 ;  /* 0x000000ffff367224 */ /* 0x000fe200078e0057 */
[----:B------:R-:W-:Y:S02]  /*14730*/  ISETP.GT.AND P3, PT, R32, 0xa1, PT ;  /* 0x000000a12000780c */ /* 0x000fe40003f64270 */
[----:B------:R-:W-:-:S02]  /*14740*/  FSEL R175, R24, -INF , P2 ;  /* 0xff80000018af7808 */ /* 0x000fc40001000000 */
[----:B------:R-:W-:Y:S02]  /*14750*/  FMNMX.FTZ R14, R173, R14, !PT ;  /* 0x0000000ead0e7209 */ /* 0x000fe40007810000 */
[----:B------:R-:W-:Y:S02]  /*14760*/  FSEL R99, R38, -INF , P4 ;  /* 0xff80000026637808 */ /* 0x000fe40002000000 */
[----:B------:R-:W-:Y:S02]  /*14770*/  ISETP.GT.AND P4, PT, R32, 0xa8, PT ;  /* 0x000000a82000780c */ /* 0x000fe40003f84270 */
[----:B-1----:R-:W-:Y:S02]  /*14780*/  FSEL R177, R6, -INF , P3 ;  /* 0xff80000006b17808 */ /* 0x002fe40001800000 */
[----:B------:R-:W-:Y:S02]  /*14790*/  FMNMX.FTZ R14, R175, R14, !PT ;  /* 0x0000000eaf0e7209 */ /* 0x000fe40007810000 */
[----:B------:R-:W-:-:S02]  /*147a0*/  FSEL R89, R34, -INF , P5 ;  /* 0xff80000022597808 */ /* 0x000fc40002800000 */
[----:B------:R-:W-:Y:S02]  /*147b0*/  ISETP.GT.AND P5, PT, R32, 0xa9, PT ;  /* 0x000000a92000780c */ /* 0x000fe40003fa4270 */
[----:B------:R-:W-:Y:S02]  /*147c0*/  FSEL R181, R28, -INF , P4 ;  /* 0xff8000001cb57808 */ /* 0x000fe40002000000 */
[----:B------:R-:W-:Y:S02]  /*147d0*/  FMNMX.FTZ R14, R177, R14, !PT ;  /* 0x0000000eb10e7209 */ /* 0x000fe40007810000 */
[----:B------:R-:W-:Y:S02]  /*147e0*/  FSEL R179, R8, -INF , P5 ;  /* 0xff80000008b37808 */ /* 0x000fe40002800000 */
[----:B------:R-:W-:Y:S02]  /*147f0*/  FMNMX.FTZ R14, R181, R14, !PT ;  /* 0x0000000eb50e7209 */ /* 0x000fe40007810000 */
[----:B------:R-:W-:-:S02]  /*14800*/  MOV R90, UR7 ;  /* 0x00000007005a7c02 */ /* 0x000fc40008000f00 */
[----:B------:R-:W-:Y:S02]  /*14810*/  FMNMX.FTZ R14, R179, R14, !PT ;  /* 0x0000000eb30e7209 */ /* 0x000fe40007810000 */
[-C--:B------:R-:W-:Y:S02]  /*14820*/  MOV R84, R87.reuse ;  /* 0x0000005700547202 */ /* 0x080fe40000000f00 */
[-C--:B------:R-:W-:Y:S01]  /*14830*/  MOV R80, R87.reuse ;  /* 0x0000005700507202 */ /* 0x080fe20000000f00 */
[----:B------:R-:W1:Y:S01]  /*14840*/  SHFL.BFLY PT, R91, R14, 0x2, 0x1f ;  /* 0x0c401f000e5b7f89 */ /* 0x000e6200000e0000 */
[-C--:B------:R-:W-:Y:S02]  /*14850*/  MOV R76, R87.reuse ;  /* 0x00000057004c7202 */ /* 0x080fe40000000f00 */
[-C--:B------:R-:W-:Y:S02]  /*14860*/  MOV R72, R87.reuse ;  /* 0x0000005700487202 */ /* 0x080fe40000000f00 */
[----:B------:R-:W-:-:S02]  /*14870*/  MOV R68, R87 ;  /* 0x0000005700447202 */ /* 0x000fc40000000f00 */
[-C--:B------:R-:W-:Y:S02]  /*14880*/  MOV R64, R87.reuse ;  /* 0x0000005700407202 */ /* 0x080fe40000000f00 */
[-C--:B------:R-:W-:Y:S02]  /*14890*/  MOV R60, R87.reuse ;  /* 0x00000057003c7202 */ /* 0x080fe40000000f00 */
[----:B------:R-:W-:Y:S02]  /*148a0*/  MOV R56, R87 ;  /* 0x0000005700387202 */ /* 0x000fe40000000f00 */
[----:B-1----:R-:W-:Y:S01]  /*148b0*/  FMNMX.FTZ R8, R14, R91, !PT ;  /* 0x0000005b0e087209 */ /* 0x002fe20007810000 */
[----:B------:R-:W-:-:S04]  /*148c0*/  FMUL.FTZ R14, R27, UR6 ;  /* 0x000000061b0e7c20 */ /* 0x000fc80008410000 */
[----:B------:R-:W1:Y:S02]  /*148d0*/  SHFL.BFLY PT, R91, R8, 0x1, 0x1f ;  /* 0x0c201f00085b7f89 */ /* 0x000e6400000e0000 */
[----:B------:R-:W2:Y:S01]  /*148e0*/  MUFU.TANH R14, R14 ;  /* 0x0000000e000e7308 */ /* 0x000ea20000002400 */
[----:B-1----:R-:W-:Y:S01]  /*148f0*/  FMNMX.FTZ R91, R8, R91, !PT ;  /* 0x0000005b085b7209 */ /* 0x002fe20007810000 */
[----:B------:R-:W-:-:S03]  /*14900*/  FMUL.FTZ R8, R30, UR6 ;  /* 0x000000061e087c20 */ /* 0x000fc60008410000 */
[C---:B------:R-:W-:Y:S01]  /*14910*/  FSETP.NEU.FTZ.AND P6, PT, R91.reuse, -INF , PT ;  /* 0xff8000005b00780b */ /* 0x040fe20003fdd000 */
[----:B------:R-:W-:Y:S02]  /*14920*/  FMUL.FTZ R6, R91, R90 ;  /* 0x0000005a5b067220 */ /* 0x000fe40000410000 */
[----:B------:R-:W1:Y:S03]  /*14930*/  MUFU.TANH R8, R8 ;  /* 0x0000000800087308 */ /* 0x000e660000002400 */
[----:B------:R-:W-:-:S05]  /*14940*/  FSEL R6, R6, RZ, P6 ;  /* 0x000000ff06067208 */ /* 0x000fca0003000000 */
[-CC-:B------:R-:W-:Y:S01]  /*14950*/  FFMA.FTZ R27, R4, R90.reuse, -R6.reuse ;  /* 0x0000005a041b7223 */ /* 0x180fe20000010806 */
[----:B------:R-:W-:Y:S01]  /*14960*/  FMNMX.FTZ R4, R5, R113, !PT ;  /* 0x0000007105047209 */ /* 0x000fe20007810000 */
[-CC-:B------:R-:W-:Y:S01]  /*14970*/  FFMA.FTZ R182, R101, R90.reuse, -R6.reuse ;  /* 0x0000005a65b67223 */ /* 0x180fe20000010806 */
[-CC-:B------:R-:W-:Y:S01]  /*14980*/  FFMA.FTZ R101, R125, R90.reuse, -R6.reuse ;  /* 0x0000005a7d657223 */ /* 0x180fe20000010806 */
[----:B0-----:R-:W-:Y:S01]  /*14990*/  FSEL R125, R12, -INF , P2 ;  /* 0xff8000000c7d7808 */ /* 0x001fe20001000000 */
[--C-:B------:R-:W-:Y:S01]  /*149a0*/  FFMA.FTZ R178, R41, R90, -R6.reuse ;  /* 0x0000005a29b27223 */ /* 0x100fe20000010806 */
[----:B------:R-:W-:Y:S01]  /*149b0*/  FMNMX.FTZ R4, R7, R4, !PT ;  /* 0x0000000407047209 */ /* 0x000fe20007810000 */
[-CC-:B------:R-:W-:Y:S01]  /*149c0*/  FFMA.FTZ R41, R103, R90.reuse, -R6.reuse ;  /* 0x0000005a67297223 */ /* 0x180fe20000010806 */
[-CC-:B------:R-:W-:Y:S01]  /*149d0*/  FFMA.FTZ R103, R129, R90.reuse, -R6.reuse ;  /* 0x0000005a81677223 */ /* 0x180fe20000010806 */
[----:B--2---:R-:W-:Y:S01]  /*149e0*/  FSEL R129, R14, -INF , P3 ;  /* 0xff8000000e817808 */ /* 0x004fe20001800000 */
        /* <DEDUP_REMOVED lines=39> */
[----:B------:R-:W2:Y:S01]  /*14c60*/  MUFU.EX2 R31, R31 ;  /* 0x0000001f001f7308 */ /* 0x000ea20000000800 */
[--C-:B------:R-:W-:Y:S01]  /*14c70*/  FFMA.FTZ R121, R151, R90, -R6.reuse ;  /* 0x0000005a97797223 */ /* 0x100fe20000010806 */
[----:B------:R-:W-:Y:S01]  /*14c80*/  FMNMX.FTZ R4, R35, R4, !PT ;  /* 0x0000000423047209 */ /* 0x000fe20007810000 */
[-CC-:B------:R-:W-:Y:S01]  /*14c90*/  FFMA.FTZ R206, R155, R90.reuse, -R6.reuse ;  /* 0x0000005a9bce7223 */ /* 0x180fe20000010806 */
[-CC-:B------:R-:W-:Y:S01]  /*14ca0*/  FFMA.FTZ R123, R157, R90.reuse, -R6.reuse ;  /* 0x0000005a9d7b7223 */ /* 0x180fe20000010806 */
[--C-:B------:R-:W-:Y:S01]  /*14cb0*/  FFMA.FTZ R208, R159, R90, -R6.reuse ;  /* 0x0000005a9fd07223 */ /* 0x100fe20000010806 */
[----:B------:R-:W-:Y:S01]  /*14cc0*/  FMNMX.FTZ R4, R93, R4, !PT ;  /* 0x000000045d047209 */ /* 0x000fe20007810000 */
[-CC-:B------:R-:W-:Y:S01]  /*14cd0*/  FFMA.FTZ R127, R161, R90.reuse, -R6.reuse ;  /* 0x0000005aa17f7223 */ /* 0x180fe20000010806 */
[----:B------:R-:W3:Y:S01]  /*14ce0*/  MUFU.EX2 R180, R180 ;  /* 0x000000b400b47308 */ /* 0x000ee20000000800 */
[--C-:B------:R-:W-:Y:S01]  /*14cf0*/  FFMA.FTZ R210, R163, R90, -R6.reuse ;  /* 0x0000005aa3d27223 */ /* 0x100fe20000010806 */
[----:B------:R-:W-:Y:S01]  /*14d00*/  FMNMX.FTZ R4, R37, R4, !PT ;  /* 0x0000000425047209 */ /* 0x000fe20007810000 */
[-CC-:B------:R-:W-:Y:S01]  /*14d10*/  FFMA.FTZ R131, R165, R90.reuse, -R6.reuse ;  /* 0x0000005aa5837223 */ /* 0x180fe20000010806 */
[-CC-:B------:R-:W-:Y:S01]  /*14d20*/  FFMA.FTZ R212, R167, R90.reuse, -R6.reuse ;  /* 0x0000005aa7d47223 */ /* 0x180fe20000010806 */
[--C-:B------:R-:W-:Y:S01]  /*14d30*/  FFMA.FTZ R214, R171, R90, -R6.reuse ;  /* 0x0000005aabd67223 */ /* 0x100fe20000010806 */
[----:B------:R-:W-:Y:S01]  /*14d40*/  FMNMX.FTZ R4, R39, R4, !PT ;  /* 0x0000000427047209 */ /* 0x000fe20007810000 */
[-CC-:B------:R-:W-:Y:S01]  /*14d50*/  FFMA.FTZ R139, R173, R90.reuse, -R6.reuse ;  /* 0x0000005aad8b7223 */ /* 0x180fe20000010806 */
[----:B------:R-:W4:Y:S01]  /*14d60*/  MUFU.EX2 R33, R33 ;  /* 0x0000002100217308 */ /* 0x000f220000000800 */
[--C-:B------:R-:W-:Y:S01]  /*14d70*/  FFMA.FTZ R216, R175, R90, -R6.reuse ;  /* 0x0000005aafd87223 */ /* 0x100fe20000010806 */
[----:B------:R-:W-:Y:S01]  /*14d80*/  FMNMX.FTZ R4, R43, R4, !PT ;  /* 0x000000042b047209 */ /* 0x000fe20007810000 */
[----:B------:R-:W-:-:S03]  /*14d90*/  FFMA.FTZ R218, R181, R90, -R6 ;  /* 0x0000005ab5da7223 */ /* 0x000fc60000010806 */
[----:B------:R-:W-:Y:S02]  /*14da0*/  FMNMX.FTZ R4, R49, R4, !PT ;  /* 0x0000000431047209 */ /* 0x000fe40007810000 */
[----:B------:R-:W4:Y:S02]  /*14db0*/  MUFU.EX2 R182, R182 ;  /* 0x000000b600b67308 */ /* 0x000f240000000800 */
[----:B------:R-:W-:-:S04]  /*14dc0*/  FMNMX.FTZ R4, R53, R4, !PT ;  /* 0x0000000435047209 */ /* 0x000fc80007810000 */
[----:B------:R-:W-:Y:S02]  /*14dd0*/  FMNMX.FTZ R4, R77, R4, !PT ;  /* 0x000000044d047209 */ /* 0x000fe40007810000 */
[----:B------:R-:W4:Y:S02]  /*14de0*/  MUFU.EX2 R41, R41 ;  /* 0x0000002900297308 */ /* 0x000f240000000800 */
[----:B------:R-:W-:-:S04]  /*14df0*/  FMNMX.FTZ R4, R67, R4, !PT ;  /* 0x0000000443047209 */ /* 0x000fc80007810000 */
[----:B------:R-:W-:Y:S02]  /*14e00*/  FMNMX.FTZ R4, R55, R4, !PT ;  /* 0x0000000437047209 */ /* 0x000fe40007810000 */
[----:B------:R-:W4:Y:S02]  /*14e10*/  MUFU.EX2 R184, R184 ;  /* 0x000000b800b87308 */ /* 0x000f240000000800 */
        /* <DEDUP_REMOVED lines=30> */
[----:B------:R-:W-:-:S05]  /*15000*/  FMNMX.FTZ R4, R135, R4, !PT ;  /* 0x0000000487047209 */ /* 0x000fca0007810000 */
[----:B------:R-:W0:Y:S01]  /*15010*/  SHFL.BFLY PT, R137, R4, 0x2, 0x1f ;  /* 0x0c401f0004897f89 */ /* 0x000e2200000e0000 */
[----:B------:R-:W-:Y:S08]  /*15020*/  MUFU.EX2 R109, R109 ;  /* 0x0000006d006d7308 */ /* 0x000ff00000000800 */
[----:B------:R-:W-:Y:S08]  /*15030*/  MUFU.EX2 R196, R196 ;  /* 0x000000c400c47308 */ /* 0x000ff00000000800 */
[----:B------:R-:W-:Y:S01]  /*15040*/  MUFU.EX2 R111, R111 ;  /* 0x0000006f006f7308 */ /* 0x000fe20000000800 */
[----:B0-----:R-:W-:Y:S01]  /*15050*/  FMNMX.FTZ R8, R4, R137, !PT ;  /* 0x0000008904087209 */ /* 0x001fe20007810000 */
[-CC-:B------:R-:W-:Y:S01]  /*15060*/  FFMA.FTZ R4, R177, R90.reuse, -R6.reuse ;  /* 0x0000005ab1047223 */ /* 0x180fe20000010806 */
[----:B------:R-:W-:-:S05]  /*15070*/  FFMA.FTZ R137, R169, R90, -R6 ;  /* 0x0000005aa9897223 */ /* 0x000fca0000010806 */
[----:B------:R-:W-:Y:S01]  /*15080*/  MUFU.EX2 R198, R198 ;  /* 0x000000c600c67308 */ /* 0x000fe20000000800 */
[----:B------:R-:W0:Y:S07]  /*15090*/  SHFL.BFLY PT, R141, R8, 0x1, 0x1f ;  /* 0x0c201f00088d7f89 */ /* 0x000e2e00000e0000 */
[----:B------:R-:W-:Y:S08]  /*150a0*/  MUFU.EX2 R115, R115 ;  /* 0x0000007300737308 */ /* 0x000ff00000000800 */
[----:B------:R-:W-:Y:S08]  /*150b0*/  MUFU.EX2 R200, R200 ;  /* 0x000000c800c87308 */ /* 0x000ff00000000800 */
[----:B------:R-:W-:Y:S01]  /*150c0*/  MUFU.EX2 R117, R117 ;  /* 0x0000007500757308 */ /* 0x000fe20000000800 */
[----:B0-----:R-:W-:-:S04]  /*150d0*/  FMNMX.FTZ R92, R8, R141, !PT ;  /* 0x0000008d085c7209 */ /* 0x001fc80007810000 */
[C---:B------:R-:W-:Y:S01]  /*150e0*/  FSETP.NEU.FTZ.AND P2, PT, R92.reuse, -INF , PT ;  /* 0xff8000005c00780b */ /* 0x040fe20003f5d000 */
[----:B------:R-:W-:Y:S02]  /*150f0*/  FMUL.FTZ R26, R92, R90 ;  /* 0x0000005a5c1a7220 */ /* 0x000fe40000410000 */
[----:B------:R-:W-:Y:S03]  /*15100*/  MUFU.EX2 R141, R4 ;  /* 0x00000004008d7308 */ /* 0x000fe60000000800 */
[----:B------:R-:W-:Y:S02]  /*15110*/  FSEL R26, R26, RZ, P2 ;  /* 0x000000ff1a1a7208 */ /* 0x000fe40001000000 */
[----:B------:R-:W-:-:S03]  /*15120*/  ISETP.GE.AND P2, PT, R160, 0xb1, PT ;  /* 0x000000b1a000780c */ /* 0x000fc60003f46270 */
[----:B------:R-:W-:Y:S01]  /*15130*/  MUFU.EX2 R202, R202 ;  /* 0x000000ca00ca7308 */ /* 0x000fe20000000800 */
[-CC-:B------:R-:W-:Y:S01]  /*15140*/  FFMA.FTZ R189, R3, R90.reuse, -R26.reuse ;  /* 0x0000005a03bd7223 */ /* 0x180fe2000001081a */
[----:B------:R-:W-:Y:S01]  /*15150*/  FADD.FTZ R3, R176, R27 ;  /* 0x0000001bb0037221 */ /* 0x000fe20000010000 */
[-CC-:B------:R-:W-:Y:S01]  /*15160*/  FFMA.FTZ R177, R5, R90.reuse, -R26.reuse ;  /* 0x0000005a05b17223 */ /* 0x180fe2000001081a */
[-CC-:B------:R-:W-:Y:S01]  /*15170*/  FFMA.FTZ R113, R113, R90.reuse, -R26.reuse ;  /* 0x0000005a71717223 */ /* 0x180fe2000001081a */
[-CC-:B------:R-:W-:Y:S01]  /*15180*/  FFMA.FTZ R179, R7, R90.reuse, -R26.reuse ;  /* 0x0000005a07b37223 */ /* 0x180fe2000001081a */
[----:B-1----:R-:W-:Y:S01]  /*15190*/  FADD.FTZ R34, R178, R3 ;  /* 0x00000003b2227221 */ /* 0x002fe20000010000 */
[-CC-:B------:R-:W-:Y:S01]  /*151a0*/  FFMA.FTZ R6, R13, R90.reuse, -R26.reuse ;  /* 0x0000005a0d067223 */ /* 0x180fe2000001081a */
[----:B------:R-:W-:Y:S01]  /*151b0*/  MUFU.EX2 R4, R113 ;  /* 0x0000007100047308 */ /* 0x000fe20000000800 */
[-C--:B------:R-:W-:Y:S01]  /*151c0*/  FFMA.FTZ R181, R15, R90.reuse, -R26 ;  /* 0x0000005a0fb57223 */ /* 0x080fe2000001081a */
[----:B--2---:R-:W-:Y:S01]  /*151d0*/  FADD.FTZ R3, R31, R34 ;  /* 0x000000221f037221 */ /* 0x004fe20000010000 */
[-CC-:B------:R-:W-:Y:S01]  /*151e0*/  FFMA.FTZ R8, R105, R90.reuse, -R26.reuse ;  /* 0x0000005a69087223 */ /* 0x180fe2000001081a */
[-CC-:B------:R-:W-:Y:S01]  /*151f0*/  FFMA.FTZ R183, R107, R90.reuse, -R26.reuse ;  /* 0x0000005a6bb77223 */ /* 0x180fe2000001081a */
[-CC-:B------:R-:W-:Y:S01]  /*15200*/  FFMA.FTZ R10, R11, R90.reuse, -R26.reuse ;  /* 0x0000005a0b0a7223 */ /* 0x180fe2000001081a */
[----:B---3--:R-:W-:Y:S01]  /*15210*/  FADD.FTZ R34, R180, R3 ;  /* 0x00000003b4227221 */ /* 0x008fe20000010000 */
[-CC-:B------:R-:W-:Y:S01]  /*15220*/  FFMA.FTZ R185, R97, R90.reuse, -R26.reuse ;  /* 0x0000005a61b97223 */ /* 0x180fe2000001081a */
[----:B------:R-:W0:Y:S01]  /*15230*/  MUFU.EX2 R177, R177 ;  /* 0x000000b100b17308 */ /* 0x000e220000000800 */
[-C--:B------:R-:W-:Y:S01]  /*15240*/  FFMA.FTZ R12, R85, R90.reuse, -R26 ;  /* 0x0000005a550c7223 */ /* 0x080fe2000001081a */
[----:B----4-:R-:W-:Y:S01]  /*15250*/  FADD.FTZ R3, R33, R34 ;  /* 0x0000002221037221 */ /* 0x010fe20000010000 */
        /* <DEDUP_REMOVED lines=11> */
[----:B------:R-:W-:Y:S01]  /*15310*/  FADD.FTZ R36, R184, R3 ;  /* 0x00000003b8247221 */ /* 0x000fe20000010000 */
[-C--:B------:R-:W-:Y:S01]  /*15320*/  FFMA.FTZ R30, R53, R90.reuse, -R26 ;  /* 0x0000005a351e7223 */ /* 0x080fe2000001081a */
[----:B------:R-:W2:Y:S01]  /*15330*/  MUFU.EX2 R6, R6 ;  /* 0x0000000600067308 */ /* 0x000ea20000000800 */
[----:B0-----:R-:W-:Y:S01]  /*15340*/  FADD.FTZ R38, R177, R4 ;  /* 0x00000004b1267221 */ /* 0x001fe20000010000 */
[----:B------:R-:W-:Y:S01]  /*15350*/  FADD.FTZ R5, R45, R36 ;  /* 0x000000242d057221 */ /* 0x000fe20000010000 */
[-CC-:B------:R-:W-:Y:S01]  /*15360*/  FFMA.FTZ R197, R77, R90.reuse, -R26.reuse ;  /* 0x0000005a4dc57223 */ /* 0x180fe2000001081a */
[-CC-:B------:R-:W-:Y:S01]  /*15370*/  FFMA.FTZ R32, R67, R90.reuse, -R26.reuse ;  /* 0x0000005a43207223 */ /* 0x180fe2000001081a */
[-CC-:B------:R-:W-:Y:S01]  /*15380*/  FFMA.FTZ R199, R55, R90.reuse, -R26.reuse ;  /* 0x0000005a37c77223 */ /* 0x180fe2000001081a */
[----:B------:R-:W-:Y:S01]  /*15390*/  FADD.FTZ R40, R186, R5 ;  /* 0x00000005ba287221 */ /* 0x000fe20000010000 */
[-C--:B------:R-:W-:Y:S01]  /*153a0*/  FFMA.FTZ R34, R59, R90.reuse, -R26 ;  /* 0x0000005a3b227223 */ /* 0x080fe2000001081a */
[----:B------:R-:W0:Y:S01]  /*153b0*/  MUFU.EX2 R181, R181 ;  /* 0x000000b500b57308 */ /* 0x000e220000000800 */
[----:B-1----:R-:W-:Y:S01]  /*153c0*/  FADD.FTZ R3, R179, R38 ;  /* 0x00000026b3037221 */ /* 0x002fe20000010000 */
[----:B------:R-:W-:Y:S01]  /*153d0*/  FADD.FTZ R5, R47, R40 ;  /* 0x000000282f057221 */ /* 0x000fe20000010000 */
        /* <DEDUP_REMOVED lines=15> */
[----:B------:R-:W-:Y:S01]  /*154d0*/  FADD.FTZ R38, R188, R5 ;  /* 0x00000005bc267221 */ /* 0x000fe20000010000 */
[-CC-:B------:R-:W-:Y:S01]  /*154e0*/  FFMA.FTZ R99, R99, R90.reuse, -R26.reuse ;  /* 0x0000005a63637223 */ /* 0x180fe2000001081a */
[-CC-:B------:R-:W-:Y:S01]  /*154f0*/  FFMA.FTZ R89, R89, R90.reuse, -R26.reuse ;  /* 0x0000005a59597223 */ /* 0x180fe2000001081a */
[-C--:B------:R-:W-:Y:S01]  /*15500*/  FFMA.FTZ R125, R125, R90.reuse, -R26 ;  /* 0x0000005a7d7d7223 */ /* 0x080fe2000001081a */
[----:B------:R-:W-:Y:S01]  /*15510*/  FADD.FTZ R5, R51, R38 ;  /* 0x0000002633057221 */ /* 0x000fe20000010000 */
[-CC-:B------:R-:W-:Y:S01]  /*15520*/  FFMA.FTZ R38, R57, R90.reuse, -R26.reuse ;  /* 0x0000005a39267223 */ /* 0x180fe2000001081a */
[----:B------:R-:W0:Y:S01]  /*15530*/  MUFU.EX2 R10, R10 ;  /* 0x0000000a000a7308 */ /* 0x000e220000000800 */
[----:B-1----:R-:W-:Y:S01]  /*15540*/  FADD.FTZ R40, R8, R3 ;  /* 0x0000000308287221 */ /* 0x002fe20000010000 */
[----:B------:R-:W-:Y:S01]  /*15550*/  FADD.FTZ R42, R190, R5 ;  /* 0x00000005be2a7221 */ /* 0x000fe20000010000 */
[-CC-:B------:R-:W-:Y:S01]  /*15560*/  FFMA.FTZ R129, R129, R90.reuse, -R26.reuse ;  /* 0x0000005a81817223 */ /* 0x180fe2000001081a */
[-CC-:B------:R-:W-:Y:S01]  /*15570*/  FFMA.FTZ R133, R133, R90.reuse, -R26.reuse ;  /* 0x0000005a85857223 */ /* 0x180fe2000001081a */
[----:B------:R-:W-:Y:S01]  /*15580*/  FFMA.FTZ R135, R135, R90, -R26 ;  /* 0x0000005a87877223 */ /* 0x000fe2000001081a */
[----:B------:R-:W-:Y:S01]  /*15590*/  FADD.FTZ R5, R101, R42 ;  /* 0x0000002a65057221 */ /* 0x000fe20000010000 */
[----:B------:R-:W-:Y:S01]  /*155a0*/  F2FP.F16.F32.PACK_AB R177, R4, R177 ;  /* 0x000000b104b1723e */ /* 0x000fe200000000ff */
[----:B------:R-:W1:Y:S01]  /*155b0*/  MUFU.EX2 R185, R185 ;  /* 0x000000b900b97308 */ /* 0x000e620000000800 */
[----:B--2---:R-:W-:Y:S01]  /*155c0*/  FADD.FTZ R3, R183, R40 ;  /* 0x00000028b7037221 */ /* 0x004fe20000010000 */
[----:B------:R-:W-:Y:S01]  /*155d0*/  FADD.FTZ R42, R192, R5 ;  /* 0x00000005c02a7221 */ /* 0x000fe20000010000 */
[----:B------:R-:W-:Y:S01]  /*155e0*/  F2FP.F16.F32.PACK_AB R179, R6, R179 ;  /* 0x000000b306b3723e */ /* 0x000fe200000000ff */
[--C-:B------:R-:W-:Y:S01]  /*155f0*/  IMAD.MOV.U32 R85, RZ, RZ, R87.reuse ;  /* 0x000000ffff557224 */ /* 0x100fe200078e0057 */
[----:B------:R-:W-:Y:S01]  /*15600*/  F2FP.F16.F32.PACK_AB R176, R27, R176 ;  /* 0x000000b01bb0723e */ /* 0x000fe200000000ff */
[----:B------:R-:W-:Y:S01]  /*15610*/  IMAD.MOV.U32 R79, RZ, RZ, R87 ;  /* 0x000000ffff4f7224 */ /* 0x000fe200078e0057 */
[----:B------:R-:W-:Y:S01]  /*15620*/  F2FP.F16.F32.PACK_AB R178, R31, R178 ;  /* 0x000000b21fb2723e */ /* 0x000fe200000000ff */
[----:B------:R-:W2:Y:S01]  /*15630*/  MUFU.EX2 R12, R12 ;  /* 0x0000000c000c7308 */ /* 0x000ea20000000800 */
[----:B0-----:R-:W-:Y:S01]  /*15640*/  FADD.FTZ R40, R10, R3 ;  /* 0x000000030a287221 */ /* 0x001fe20000010000 */
[----:B------:R-:W-:Y:S01]  /*15650*/  F2FP.F16.F32.PACK_AB R180, R33, R180 ;  /* 0x000000b421b4723e */ /* 0x000fe200000000ff */
[--C-:B------:R-:W-:Y:S01]  /*15660*/  IMAD.MOV.U32 R77, RZ, RZ, R87.reuse ;  /* 0x000000ffff4d7224 */ /* 0x100fe200078e0057 */
[----:B------:R-:W-:Y:S01]  /*15670*/  F2FP.F16.F32.PACK_AB R182, R41, R182 ;  /* 0x000000b629b6723e */ /* 0x000fe200000000ff */
[--C-:B------:R-:W-:Y:S01]  /*15680*/  IMAD.MOV.U32 R73, RZ, RZ, R87.reuse ;  /* 0x000000ffff497224 */ /* 0x100fe200078e0057 */
[----:B------:R-:W-:Y:S01]  /*15690*/  F2FP.F16.F32.PACK_AB R184, R45, R184 ;  /* 0x000000b82db8723e */ /* 0x000fe200000000ff */
[--C-:B------:R-:W-:Y:S01]  /*156a0*/  IMAD.MOV.U32 R69, RZ, RZ, R87.reuse ;  /* 0x000000ffff457224 */ /* 0x100fe200078e0057 */
[----:B------:R-:W0:Y:S01]  /*156b0*/  MUFU.EX2 R187, R187 ;  /* 0x000000bb00bb7308 */ /* 0x000e220000000800 */
        /* <DEDUP_REMOVED lines=9> */
[C---:B------:R-:W-:Y:S01]  /*15750*/  FADD.FTZ R3, R103.reuse, R42 ;  /* 0x0000002a67037221 */ /* 0x040fe20000010000 */
[----:B------:R-:W-:Y:S01]  /*15760*/  F2FP.F16.F32.PACK_AB R185, R12, R185 ;  /* 0x000000b90cb9723e */ /* 0x000fe200000000ff */
[----:B------:R-:W-:Y:S01]  /*15770*/  IMAD.MOV.U32 R61, RZ, RZ, R87 ;  /* 0x000000ffff3d7224 */ /* 0x000fe200078e0057 */
[----:B------:R-:W-:Y:S01]  /*15780*/  F2FP.F16.F32.PACK_AB R192, R103, R192 ;  /* 0x000000c067c0723e */ /* 0x000fe200000000ff */
[----:B------:R-:W-:Y:S01]  /*15790*/  FADD.FTZ R42, R194, R3 ;  /* 0x00000003c22a7221 */ /* 0x000fe20000010000 */
[----:B------:R-:W-:Y:S01]  /*157a0*/  @!P1 PRMT R3, RZ, 0x654, R0 ;  /* 0x00000654ff039816 */ /* 0x000fe20000000000 */
[----:B------:R-:W2:Y:S01]  /*157b0*/  MUFU.EX2 R189, R189 ;  /* 0x000000bd00bd7308 */ /* 0x000ea20000000800 */
[----:B0-----:R-:W-:Y:S01]  /*157c0*/  FADD.FTZ R5, R187, R40 ;  /* 0x00000028bb057221 */ /* 0x001fe20000010000 */
[C---:B------:R-:W-:Y:S01]  /*157d0*/  F2FP.F16.F32.PACK_AB R194, R109.reuse, R194 ;  /* 0x000000c26dc2723e */ /* 0x040fe200000000ff */
[----:B------:R2:W-:Y:S01]  /*157e0*/  @!P1 SYNCS.ARRIVE.TRANS64.RED.A1T0 RZ, [R3+URZ], RZ ;  /* 0x000000ff03ff99a7 */ /* 0x0005e2000810043f */
[----:B------:R-:W-:Y:S01]  /*157f0*/  F2FP.F16.F32.PACK_AB R181, R8, R181 ;  /* 0x000000b508b5723e */ /* 0x000fe200000000ff */
[--C-:B------:R-:W-:Y:S01]  /*15800*/  IMAD.MOV.U32 R59, RZ, RZ, R87.reuse ;  /* 0x000000ffff3b7224 */ /* 0x100fe200078e0057 */
[----:B------:R-:W-:Y:S01]  /*15810*/  F2FP.F16.F32.PACK_AB R183, R10, R183 ;  /* 0x000000b70ab7723e */ /* 0x000fe200000000ff */
[----:B------:R-:W-:Y:S01]  /*15820*/  IMAD.MOV.U32 R57, RZ, RZ, R87 ;  /* 0x000000ffff397224 */ /* 0x000fe200078e0057 */
[----:B------:R-:W0:Y:S01]  /*15830*/  MUFU.EX2 R20, R20 ;  /* 0x0000001400147308 */ /* 0x000e220000000800 */
[C---:B-1----:R-:W-:Y:S01]  /*15840*/  FADD.FTZ R40, R14.reuse, R5 ;  /* 0x000000050e287221 */ /* 0x042fe20000010000 */
[----:B------:R-:W-:Y:S01]  /*15850*/  FADD.FTZ R5, R109, R42 ;  /* 0x0000002a6d057221 */ /* 0x000fe20000010000 */
[----:B------:R-:W-:Y:S01]  /*15860*/  F2FP.F16.F32.PACK_AB R187, R14, R187 ;  /* 0x000000bb0ebb723e */ /* 0x000fe200000000ff */
[----:B------:R-:W-:-:S02]  /*15870*/  IMAD.MOV.U32 R55, RZ, RZ, R87 ;  /* 0x000000ffff377224 */ /* 0x000fc400078e0057 */
[----:B------:R-:W-:Y:S01]  /*15880*/  FADD.FTZ R42, R196, R5 ;  /* 0x00000005c42a7221 */ /* 0x000fe20000010000 */
[----:B------:R-:W-:Y:S01]  /*15890*/  F2FP.F16.F32.PACK_AB R196, R111, R196 ;  /* 0x000000c46fc4723e */ /* 0x000fe200000000ff */
[----:B------:R-:W1:Y:S01]  /*158a0*/  MUFU.EX2 R191, R191 ;  /* 0x000000bf00bf7308 */ /* 0x000e620000000800 */
[----:B--2---:R-:W-:Y:S01]  /*158b0*/  FADD.FTZ R3, R189, R40 ;  /* 0x00000028bd037221 */ /* 0x004fe20000010000 */
[----:B------:R-:W-:Y:S01]  /*158c0*/  FADD.FTZ R5, R111, R42 ;  /* 0x0000002a6f057221 */ /* 0x000fe20000010000 */
[-CC-:B------:R-:W-:Y:S01]  /*158d0*/  FFMA.FTZ R40, R75, R90.reuse, -R26.reuse ;  /* 0x0000005a4b287223 */ /* 0x180fe2000001081a */
[----:B------:R-:W-:Y:S01]  /*158e0*/  FFMA.FTZ R42, R81, R90, -R26 ;  /* 0x0000005a512a7223 */ /* 0x000fe2000001081a */
[----:B------:R-:W-:Y:S02]  /*158f0*/  IMAD.MOV.U32 R81, RZ, RZ, R87 ;  /* 0x000000ffff517224 */ /* 0x000fe400078e0057 */
[----:B------:R-:W-:Y:S01]  /*15900*/  FADD.FTZ R46, R198, R5 ;  /* 0x00000005c62e7221 */ /* 0x000fe20000010000 */
[C---:B------:R-:W-:Y:S01]  /*15910*/  F2FP.F16.F32.PACK_AB R198, R115.reuse, R198 ;  /* 0x000000c673c6723e */ /* 0x040fe200000000ff */
[----:B------:R-:W2:Y:S01]  /*15920*/  MUFU.EX2 R24, R24 ;  /* 0x0000001800187308 */ /* 0x000ea20000000800 */
[C---:B0-----:R-:W-:Y:S01]  /*15930*/  FADD.FTZ R44, R20.reuse, R3 ;  /* 0x00000003142c7221 */ /* 0x041fe20000010000 */
[----:B------:R-:W-:Y:S01]  /*15940*/  FADD.FTZ R5, R115, R46 ;  /* 0x0000002e73057221 */ /* 0x000fe20000010000 */
[----:B------:R-:W-:Y:S01]  /*15950*/  F2FP.F16.F32.PACK_AB R189, R20, R189 ;  /* 0x000000bd14bd723e */ /* 0x000fe200000000ff */
[----:B------:R-:W-:-:S02]  /*15960*/  IMAD.MOV.U32 R75, RZ, RZ, R87 ;  /* 0x000000ffff4b7224 */ /* 0x000fc400078e0057 */
[----:B------:R-:W-:Y:S01]  /*15970*/  FADD.FTZ R46, R200, R5 ;  /* 0x00000005c82e7221 */ /* 0x000fe20000010000 */
[----:B------:R-:W-:Y:S01]  /*15980*/  F2FP.F16.F32.PACK_AB R200, R117, R200 ;  /* 0x000000c875c8723e */ /* 0x000fe200000000ff */
[----:B------:R-:W0:Y:S01]  /*15990*/  MUFU.EX2 R193, R193 ;  /* 0x000000c100c17308 */ /* 0x000e220000000800 */
[----:B-1----:R-:W-:Y:S01]  /*159a0*/  FADD.FTZ R3, R191, R44 ;  /* 0x0000002cbf037221 */ /* 0x002fe20000010000 */
[----:B------:R-:W-:Y:S01]  /*159b0*/  FADD.FTZ R5, R117, R46 ;  /* 0x0000002e75057221 */ /* 0x000fe20000010000 */
[--C-:B------:R-:W-:Y:S02]  /*159c0*/  IMAD.MOV.U32 R53, RZ, RZ, R87.reuse ;  /* 0x000000ffff357224 */ /* 0x100fe400078e0057 */
[----:B------:R-:W-:Y:S02]  /*159d0*/  IMAD.MOV.U32 R51, RZ, RZ, R87 ;  /* 0x000000ffff337224 */ /* 0x000fe400078e0057 */
[----:B------:R-:W-:Y:S01]  /*159e0*/  FADD.FTZ R46, R202, R5 ;  /* 0x00000005ca2e7221 */ /* 0x000fe20000010000 */
[----:B------:R-:W-:Y:S01]  /*159f0*/  IMAD.MOV.U32 R49, RZ, RZ, R87 ;  /* 0x000000ffff317224 */ /* 0x000fe200078e0057 */
[----:B------:R-:W1:Y:S01]  /*15a00*/  MUFU.EX2 R28, R28 ;  /* 0x0000001c001c7308 */ /* 0x000e620000000800 */
[C---:B--2---:R-:W-:Y:S01]  /*15a10*/  FADD.FTZ R44, R24.reuse, R3 ;  /* 0x00000003182c7221 */ /* 0x044fe20000010000 */
[----:B------:R-:W-:Y:S01]  /*15a20*/  F2FP.F16.F32.PACK_AB R191, R24, R191 ;  /* 0x000000bf18bf723e */ /* 0x000fe200000000ff */
[--C-:B------:R-:W-:Y:S01]  /*15a30*/  IMAD.MOV.U32 R47, RZ, RZ, R87.reuse ;  /* 0x000000ffff2f7224 */ /* 0x100fe200078e0057 */
[----:B------:R-:W-:Y:S01]  /*15a40*/  MOV R24, R87 ;  /* 0x0000005700187202 */ /* 0x000fe20000000f00 */
[----:B------:R-:W-:-:S02]  /*15a50*/  IMAD.MOV.U32 R45, RZ, RZ, R87 ;  /* 0x000000ffff2d7224 */ /* 0x000fc400078e0057 */
[--C-:B------:R-:W-:Y:S01]  /*15a60*/  IMAD.MOV.U32 R43, RZ, RZ, R87.reuse ;  /* 0x000000ffff2b7224 */ /* 0x100fe200078e0057 */
[----:B------:R-:W2:Y:S01]  /*15a70*/  MUFU.EX2 R195, R195 ;  /* 0x000000c300c37308 */ /* 0x000ea20000000800 */
[----:B0-----:R-:W-:Y:S01]  /*15a80*/  FADD.FTZ R3, R193, R44 ;  /* 0x0000002cc1037221 */ /* 0x001fe20000010000 */
[--C-:B------:R-:W-:Y:S02]  /*15a90*/  IMAD.MOV.U32 R41, RZ, RZ, R87.reuse ;  /* 0x000000ffff297224 */ /* 0x100fe400078e0057 */
[--C-:B------:R-:W-:Y:S02]  /*15aa0*/  IMAD.MOV.U32 R39, RZ, RZ, R87.reuse ;  /* 0x000000ffff277224 */ /* 0x100fe400078e0057 */
[----:B------:R-:W-:Y:S02]  /*15ab0*/  IMAD.MOV.U32 R37, RZ, RZ, R87 ;  /* 0x000000ffff257224 */ /* 0x000fe400078e0057 */
        /* <DEDUP_REMOVED lines=9> */
[--C-:B------:R-:W-:Y:S02]  /*15b50*/  IMAD.MOV.U32 R27, RZ, RZ, R87.reuse ;  /* 0x000000ffff1b7224 */ /* 0x100fe400078e0057 */
[----:B------:R-:W-:-:S04]  /*15b60*/  IMAD.MOV.U32 R25, RZ, RZ, R87 ;  /* 0x000000ffff197224 */ /* 0x000fc800078e0057 */
[----:B------:R-:W2:Y:S01]  /*15b70*/  MUFU.EX2 R119, R119 ;  /* 0x0000007700777308 */ /* 0x000ea20000000800 */
[C---:B0-----:R-:W-:Y:S01]  /*15b80*/  FADD.FTZ R44, R30.reuse, R3 ;  /* 0x000000031e2c7221 */ /* 0x041fe20000010000 */
[----:B------:R-:W-:Y:S01]  /*15b90*/  F2FP.F16.F32.PACK_AB R195, R30, R195 ;  /* 0x000000c31ec3723e */ /* 0x000fe200000000ff */
[----:B------:R-:W-:-:S05]  /*15ba0*/  IMAD.MOV.U32 R30, RZ, RZ, R87 ;  /* 0x000000ffff1e7224 */ /* 0x000fca00078e0057 */
[----:B------:R-:W0:Y:S01]  /*15bb0*/  MUFU.EX2 R32, R32 ;  /* 0x0000002000207308 */ /* 0x000e220000000800 */
[----:B-1----:R-:W-:-:S07]  /*15bc0*/  FADD.FTZ R3, R197, R44 ;  /* 0x0000002cc5037221 */ /* 0x002fce0000010000 */
[----:B------:R-:W1:Y:S01]  /*15bd0*/  MUFU.EX2 R204, R204 ;  /* 0x000000cc00cc7308 */ /* 0x000e620000000800 */
[C---:B--2---:R-:W-:Y:S01]  /*15be0*/  FADD.FTZ R5, R119.reuse, R46 ;  /* 0x0000002e77057221 */ /* 0x044fe20000010000 */
[----:B------:R-:W-:-:S06]  /*15bf0*/  F2FP.F16.F32.PACK_AB R202, R119, R202 ;  /* 0x000000ca77ca723e */ /* 0x000fcc00000000ff */
[----:B------:R-:W2:Y:S01]  /*15c00*/  MUFU.EX2 R199, R199 ;  /* 0x000000c700c77308 */ /* 0x000ea20000000800 */
[C---:B0-----:R-:W-:Y:S01]  /*15c10*/  FADD.FTZ R26, R32.reuse, R3 ;  /* 0x00000003201a7221 */ /* 0x041fe20000010000 */
[----:B------:R-:W-:Y:S02]  /*15c20*/  F2FP.F16.F32.PACK_AB R197, R32, R197 ;  /* 0x000000c520c5723e */ /* 0x000fe400000000ff */
[----:B------:R-:W-:-:S04]  /*15c30*/  MOV R32, R87 ;  /* 0x0000005700207202 */ /* 0x000fc80000000f00 */
        /* <DEDUP_REMOVED lines=35> */
[----:B------:R1:W3:Y:S01]  /*15e70*/  MUFU.EX2 R0, R71 ;  /* 0x0000004700007308 */ /* 0x0002e20000000800 */
[----:B--2---:R-:W-:-:S07]  /*15e80*/  FADD.FTZ R3, R205, R46 ;  /* 0x0000002ecd037221 */ /* 0x004fce0000010000 */
[----:B------:R-:W2:Y:S01]  /*15e90*/  MUFU.EX2 R212, R212 ;  /* 0x000000d400d47308 */ /* 0x000ea20000000800 */
[C---:B0-----:R-:W-:Y:S01]  /*15ea0*/  FADD.FTZ R5, R131.reuse, R48 ;  /* 0x0000003083057221 */ /* 0x041fe20000010000 */
[----:B------:R-:W-:Y:S01]  /*15eb0*/  F2FP.F16.F32.PACK_AB R210, R131, R210 ;  /* 0x000000d283d2723e */ /* 0x000fe200000000ff */
[----:B-1----:R-:W-:-:S05]  /*15ec0*/  IMAD.MOV.U32 R71, RZ, RZ, R87 ;  /* 0x000000ffff477224 */ /* 0x002fca00078e0057 */
[----:B------:R-:W0:Y:S01]  /*15ed0*/  MUFU.EX2 R207, R207 ;  /* 0x000000cf00cf7308 */ /* 0x000e220000000800 */
[C---:B---3--:R-:W-:Y:S01]  /*15ee0*/  FADD.FTZ R46, R0.reuse, R3 ;  /* 0x00000003002e7221 */ /* 0x048fe20000010000 */
        /* <DEDUP_REMOVED lines=23> */
[----:B------:R0:W3:Y:S01]  /*16060*/  MUFU.EX2 R26, R83 ;  /* 0x00000053001a7308 */ /* 0x0000e20000000800 */
[----:B-1----:R-:W-:Y:S01]  /*16070*/  FADD.FTZ R50, R216, R5 ;  /* 0x00000005d8327221 */ /* 0x002fe20000010000 */
[----:B------:R-:W-:-:S03]  /*16080*/  F2FP.F16.F32.PACK_AB R216, R141, R216 ;  /* 0x000000d88dd8723e */ /* 0x000fc600000000ff */
[----:B------:R-:W-:-:S03]  /*16090*/  FADD.FTZ R5, R141, R50 ;  /* 0x000000328d057221 */ /* 0x000fc60000010000 */
[----:B------:R-:W1:Y:S01]  /*160a0*/  MUFU.EX2 R29, R29 ;  /* 0x0000001d001d7308 */ /* 0x000e620000000800 */
[----:B--2---:R-:W-:Y:S01]  /*160b0*/  FADD.FTZ R3, R211, R48 ;  /* 0x00000030d3037221 */ /* 0x004fe20000010000 */
[----:B0-----:R-:W-:-:S06]  /*160c0*/  IMAD.MOV.U32 R83, RZ, RZ, R87 ;  /* 0x000000ffff537224 */ /* 0x001fcc00078e0057 */
[----:B------:R-:W0:Y:S01]  /*160d0*/  MUFU.EX2 R44, R95 ;  /* 0x0000005f002c7308 */ /* 0x000e220000000800 */
[C---:B---3--:R-:W-:Y:S01]  /*160e0*/  FADD.FTZ R50, R26.reuse, R3 ;  /* 0x000000031a327221 */ /* 0x048fe20000010000 */
[----:B------:R-:W-:Y:S01]  /*160f0*/  F2FP.F16.F32.PACK_AB R211, R26, R211 ;  /* 0x000000d31ad3723e */ /* 0x000fe200000000ff */
[----:B------:R-:W-:-:S05]  /*16100*/  IMAD.MOV.U32 R26, RZ, RZ, R87 ;  /* 0x000000ffff1a7224 */ /* 0x000fca00078e0057 */
[----:B------:R-:W2:Y:S01]  /*16110*/  MUFU.EX2 R99, R99 ;  /* 0x0000006300637308 */ /* 0x000ea20000000800 */
[----:B-1----:R-:W-:Y:S01]  /*16120*/  FADD.FTZ R3, R29, R50 ;  /* 0x000000321d037221 */ /* 0x002fe20000010000 */
[----:B------:R-:W-:-:S06]  /*16130*/  IMAD.MOV.U32 R50, RZ, RZ, R87 ;  /* 0x000000ffff327224 */ /* 0x000fcc00078e0057 */
[----:B------:R-:W1:Y:S01]  /*16140*/  MUFU.EX2 R46, R89 ;  /* 0x00000059002e7308 */ /* 0x000e620000000800 */
[C---:B0-----:R-:W-:Y:S01]  /*16150*/  FADD.FTZ R4, R44.reuse, R3 ;  /* 0x000000032c047221 */ /* 0x041fe20000010000 */
[----:B------:R-:W-:Y:S01]  /*16160*/  F2FP.F16.F32.PACK_AB R213, R44, R29 ;  /* 0x0000001d2cd5723e */ /* 0x000fe200000000ff */
[----:B------:R-:W-:Y:S01]  /*16170*/  IMAD.MOV.U32 R29, RZ, RZ, R87 ;  /* 0x000000ffff1d7224 */ /* 0x000fe200078e0057 */
[----:B------:R-:W-:-:S04]  /*16180*/  MOV R44, R87 ;  /* 0x00000057002c7202 */ /* 0x000fc80000000f00 */
[----:B------:R-:W0:Y:S01]  /*16190*/  MUFU.EX2 R125, R125 ;  /* 0x0000007d007d7308 */ /* 0x000e220000000800 */
[----:B--2---:R-:W-:-:S07]  /*161a0*/  FADD.FTZ R3, R99, R4 ;  /* 0x0000000463037221 */ /* 0x004fce0000010000 */
[----:B------:R-:W2:Y:S01]  /*161b0*/  MUFU.EX2 R48, R129 ;  /* 0x0000008100307308 */ /* 0x000ea20000000800 */
[C---:B-1----:R-:W-:Y:S01]  /*161c0*/  FADD.FTZ R6, R46.reuse, R3 ;  /* 0x000000032e067221 */ /* 0x042fe20000010000 */
[----:B------:R-:W-:Y:S01]  /*161d0*/  F2FP.F16.F32.PACK_AB R215, R46, R99 ;  /* 0x000000632ed7723e */ /* 0x000fe200000000ff */
[----:B------:R-:W-:-:S05]  /*161e0*/  IMAD.MOV.U32 R46, RZ, RZ, R87 ;  /* 0x000000ffff2e7224 */ /* 0x000fca00078e0057 */
[----:B------:R-:W1:Y:S01]  /*161f0*/  MUFU.EX2 R218, R218 ;  /* 0x000000da00da7308 */ /* 0x000e620000000800 */
[----:B0-----:R-:W-:-:S07]  /*16200*/  FADD.FTZ R3, R125, R6 ;  /* 0x000000067d037221 */ /* 0x001fce0000010000 */
[----:B------:R-:W0:Y:S01]  /*16210*/  MUFU.EX2 R133, R133 ;  /* 0x0000008500857308 */ /* 0x000e220000000800 */
[C---:B--2---:R-:W-:Y:S01]  /*16220*/  FADD.FTZ R0, R48.reuse, R3 ;  /* 0x0000000330007221 */ /* 0x044fe20000010000 */
[----:B------:R-:W-:Y:S02]  /*16230*/  F2FP.F16.F32.PACK_AB R217, R48, R125 ;  /* 0x0000007d30d9723e */ /* 0x000fe400000000ff */
[----:B------:R-:W-:-:S04]  /*16240*/  MOV R48, R87 ;  /* 0x0000005700307202 */ /* 0x000fc80000000f00 */
[----:B------:R-:W2:Y:S01]  /*16250*/  MUFU.EX2 R143, R143 ;  /* 0x0000008f008f7308 */ /* 0x000ea20000000800 */
[----:B-1----:R-:W-:-:S07]  /*16260*/  FADD.FTZ R52, R218, R5 ;  /* 0x00000005da347221 */ /* 0x002fce0000010000 */
[----:B------:R-:W1:Y:S01]  /*16270*/  MUFU.EX2 R4, R135 ;  /* 0x0000008700047308 */ /* 0x000e620000000800 */
[----:B0-----:R-:W-:Y:S01]  /*16280*/  FADD.FTZ R3, R133, R0 ;  /* 0x0000000085037221 */ /* 0x001fe20000010000 */
[C---:B--2---:R-:W-:Y:S01]  /*16290*/  FADD.FTZ R15, R143.reuse, R52 ;  /* 0x000000348f0f7221 */ /* 0x044fe20000010000 */
[----:B------:R-:W-:Y:S02]  /*162a0*/  F2FP.F16.F32.PACK_AB R218, R143, R218 ;  /* 0x000000da8fda723e */ /* 0x000fe400000000ff */
[----:B------:R-:W-:Y:S01]  /*162b0*/  MOV R52, R87 ;  /* 0x0000005700347202 */ /* 0x000fe20000000f00 */
[C---:B-1----:R-:W-:Y:S01]  /*162c0*/  FADD.FTZ R12, R4.reuse, R3 ;  /* 0x00000003040c7221 */ /* 0x042fe20000010000 */
[----:B------:R-:W-:Y:S01]  /*162d0*/  F2FP.F16.F32.PACK_AB R219, R4, R133 ;  /* 0x0000008504db723e */ /* 0x000fe200000000ff */
[----:B------:R-:W-:Y:S06]  /*162e0*/  @!P2 BRA `(.L_x_6146) ;  /* 0x000000680014a947 */ /* 0x000fec0003800000 */
[----:B------:R0:W5:Y:S01]  /*162f0*/  LDL.LU R4, [R1+0x4] ;  /* 0x0000040001047983 */ /* 0x0001620000300800 */
[----:B------:R-:W-:Y:S01]  /*16300*/  VIADD R10, R162, 0xfffffffe ;  /* 0xfffffffea20a7836 */ /* 0x000fe20000000000 */
[----:B------:R-:W-:Y:S01]  /*16310*/  MOV R5, R228 ;  /* 0x000000e400057202 */ /* 0x000fe20000000f00 */
        /* <DEDUP_REMOVED lines=33> */
[----:B0-----:R-:W-:-:S07]  /*16530*/  CS2R R24, SRZ ;  /* 0x0000000000187805 */ /* 0x001fce000001ff00 */
.L_x_6156:
[----:B------:R-:W2:Y:S01]  /*16540*/  LDL R6, [R1+0x28] ;  /* 0x0000280001067983 */ /* 0x000ea20000100800 */
[----:B------:R-:W-:Y:S01]  /*16550*/  VIADD R228, R5, 0x1 ;  /* 0x0000000105e47836 */ /* 0x000fe20000000000 */
[----:B------:R-:W-:Y:S05]  /*16560*/  YIELD ;  /* 0x0000000000007946 */ /* 0x000fea0003800000 */
[----:B------:R-:W-:-:S04]  /*16570*/  ISETP.NE.AND P3, PT, R228, 0x2, PT ;  /* 0x00000002e400780c */ /* 0x000fc80003f65270 */
[----:B------:R-:W-:Y:S02]  /*16580*/  SEL R7, RZ, 0x1, P3 ;  /* 0x00000001ff077807 */ /* 0x000fe40001800000 */
[----:B------:R-:W-:Y:S02]  /*16590*/  SEL R228, R228, RZ, P3 ;  /* 0x000000ffe4e47207 */ /* 0x000fe40001800000 */
[----:B-----5:R-:W-:-:S05]  /*165a0*/  LOP3.LUT R7, R4, R7, RZ, 0x3c, !PT ;  /* 0x0000000704077212 */ /* 0x020fca00078e3cff */
[----:B------:R0:W-:Y:S01]  /*165b0*/  STL [R1+0x4], R7 ;  /* 0x0000040701007387 */ /* 0x0001e20000100800 */
[----:B--2---:R-:W-:-:S13]  /*165c0*/  ISETP.NE.AND P2, PT, R6, RZ, PT ;  /* 0x000000ff0600720c */ /* 0x004fda0003f45270 */
[----:B0-----:R-:W-:Y:S05]  /*165d0*/  @P2 BRA `(.L_x_6147) ;  /* 0x0000000000302947 */ /* 0x001fea0003800000 */
[----:B------:R-:W-:Y:S05]  /*165e0*/  @!P0 BRA `(.L_x_6148) ;  /* 0x0000000000048947 */ /* 0x000fea0003800000 */
[----:B------:R-:W-:Y:S01]  /*165f0*/  BPT.TRAP 0x1 ;  /* 0x000000040000795c */ /* 0x000fe20000300000 */
.L_x_6148:
[----:B------:R-:W-:Y:S01]  /*16600*/  IMAD R6, R228, 0x8, R2 ;  /* 0x00000008e4067824 */ /* 0x000fe200078e0202 */
[----:B------:R-:W-:-:S04]  /*16610*/  SHF.L.U32 R7, R7, 0x1f, RZ ;  /* 0x0000001f07077819 */ /* 0x000fc800000006ff */
[----:B------:R0:W1:Y:S01]  /*16620*/  SYNCS.PHASECHK.TRANS64.TRYWAIT P3, [R6+URZ+0x34830], R7 ;  /* 0x03483007060075a7 */ /* 0x000062000806017f */
[----:B------:R-:W-:Y:S05]  /*16630*/  @!P0 BRA `(.L_x_6149) ;  /* 0x0000000000048947 */ /* 0x000fea0003800000 */
[----:B------:R-:W-:Y:S01]  /*16640*/  BPT.TRAP 0x1 ;  /* 0x000000040000795c */ /* 0x000fe20000300000 */
.L_x_6149:
[----:B------:R-:W-:Y:S04]  /*16650*/  BSSY B0, `(.L_x_6147) ;  /* 0x0000004000007945 */ /* 0x000fe80003800000 */
[----:B-1----:R-:W-:Y:S05]  /*16660*/  @P3 BRA `(.L_x_6150) ;  /* 0x0000000000083947 */ /* 0x002fea0003800000 */
[----:B------:R-:W1:Y:S02]  /*16670*/  SYNCS.PHASECHK.TRANS64.TRYWAIT P3, [R6+URZ+0x34830], R7 ;  /* 0x03483007060075a7 */ /* 0x000e64000806017f */
[----:B-1----:R-:W-:Y:S05]  /*16680*/  @!P3 BRA `(.L_x_6151) ;  /* 0x000000f000f8b947 */ /* 0x002fea0003800000 */
.L_x_6150:
[----:B------:R-:W-:Y:S05]  /*16690*/  BSYNC B0 ;  /* 0x0000000000007941 */ /* 0x000fea0003800000 */
.L_x_6147:
[----:B01----:R-:W2:Y:S04]  /*166a0*/  LDL R6, [R1+0x2c] ;  /* 0x00002c0001067983 */ /* 0x003ea80000100800 */
[----:B------:R-:W3:Y:S01]  /*166b0*/  LDL.64 R20, [R1+0x20] ;  /* 0x0000200001147983 */ /* 0x000ee20000100a00 */
[----:B------:R-:W0:Y:S01]  /*166c0*/  S2R R8, SR_TID.X ;  /* 0x0000000000087919 */ /* 0x000e220000002100 */
[----:B------:R-:W-:Y:S05]  /*166d0*/  WARPSYNC.ALL ;  /* 0x0000000000007948 */ /* 0x000fea0003800000 */
[----:B------:R-:W-:Y:S01]  /*166e0*/  IMAD.MOV.U32 R7, RZ, RZ, 0x40000040 ;  /* 0x40000040ff077424 */ /* 0x000fe200078e00ff */
[----:B0-----:R-:W-:-:S05]  /*166f0*/  SHF.R.U32.HI R8, RZ, 0x7, R8 ;  /* 0x00000007ff087819 */ /* 0x001fca0000011608 */
[----:B------:R-:W-:-:S05]  /*16700*/  VIADD R11, R8, 0x8 ;  /* 0x00000008080b7836 */ /* 0x000fca0000000000 */
[----:B------:R0:W-:Y:S01]  /*16710*/  BAR.SYNC.DEFER_BLOCKING R11, 0x100 ;  /* 0x0004000b0000751d */ /* 0x0001e20000010000 */
[----:B------:R-:W-:-:S05]  /*16720*/  R2UR UR55, R7 ;  /* 0x00000000073772ca */ /* 0x000fca00000e0000 */
[----:B------:R-:W-:Y:S01]  /*16730*/  WARPGROUP.ARRIVE ;  /* 0x00000000000079c5 */ /* 0x000fe20000000000 */
[----:B------:R-:W-:Y:S02]  /*16740*/  IMAD.MOV.U32 R89, RZ, RZ, 0x40000040 ;  /* 0x40000040ff597424 */ /* 0x000fe400078e00ff */
[----:B------:R-:W-:-:S03]  /*16750*/  IMAD.MOV.U32 R9, RZ, RZ, 0x40000040 ;  /* 0x40000040ff097424 */ /* 0x000fc600078e00ff */
[----:B------:R-:W-:Y:S02]  /*16760*/  R2UR UR59, R89 ;  /* 0x00000000593b72ca */ /* 0x000fe400000e0000 */
[----:B------:R-:W-:-:S11]  /*16770*/  R2UR UR7, R9 ;  /* 0x00000000090772ca */ /* 0x000fd600000e0000 */
[----:B------:R-:W-:Y:S02]  /*16780*/  MOV R7, UR59 ;  /* 0x0000003b00077c02 */ /* 0x000fe40008000f00 */
[----:B------:R-:W-:Y:S01]  /*16790*/  UMOV UR59, UR7 ;  /* 0x00000007003b7c82 */ /* 0x000fe20008000000 */
[C---:B------:R-:W-:Y:S02]  /*167a0*/  R2UR UR7, R9.reuse ;  /* 0x00000000090772ca */ /* 0x040fe400000e0000 */
[C---:B------:R-:W-:Y:S02]  /*167b0*/  R2UR UR19, R9.reuse ;  /* 0x00000000091372ca */ /* 0x040fe400000e0000 */
[C---:B------:R-:W-:Y:S02]  /*167c0*/  R2UR UR31, R9.reuse ;  /* 0x00000000091f72ca */ /* 0x040fe400000e0000 */
[----:B------:R-:W-:Y:S01]  /*167d0*/  R2UR UR43, R9 ;  /* 0x00000000092b72ca */ /* 0x000fe200000e0000 */
[----:B--2---:R-:W-:Y:S01]  /*167e0*/  IMAD R6, R228, 0xb00, R6 ;  /* 0x00000b00e4067824 */ /* 0x004fe200078e0206 */
[----:B---3--:R-:W-:-:S02]  /*167f0*/  R2UR UR22, R20 ;  /* 0x00000000141672ca */ /* 0x008fc400000e0000 */
[----:B------:R-:W-:Y:S02]  /*16800*/  R2UR UR23, R21 ;  /* 0x00000000151772ca */ /* 0x000fe400000e0000 */
[----:B------:R-:W-:-:S09]  /*16810*/  R2UR UR54, R6 ;  /* 0x00000000063672ca */ /* 0x000fd200000e0000 */
[----:B------:R-:W-:Y:S02]  /*16820*/  UMOV UR52, UR22 ;  /* 0x0000001600347c82 */ /* 0x000fe40008000000 */
[----:B------:R-:W-:Y:S02]  /*16830*/  UMOV UR53, UR23 ;  /* 0x0000001700357c82 */ /* 0x000fe40008000000 */
[----:B------:R-:W-:Y:S01]  /*16840*/  HGMMA.64x16x16.F32 R168, gdesc[UR52], RZ, !UPT, gsb0 ;  /* 0x0020000034a879f0 */ /* 0x000fe2000c0008ff */
[C---:B------:R-:W-:Y:S01]  /*16850*/  VIADD R88, R6.reuse, 0x100 ;  /* 0x0000010006587836 */ /* 0x040fe20000000000 */
[----:B------:R-:W-:-:S04]  /*16860*/  IADD3 R8, R6, 0x80, RZ ;  /* 0x0000008006087810 */ /* 0x000fc80007ffe0ff */
[----:B------:R-:W-:Y:S02]  /*16870*/  R2UR UR58, R88 ;  /* 0x00000000583a72ca */ /* 0x000fe400000e0000 */
[----:B------:R-:W-:Y:S01]  /*16880*/  R2UR UR6, R8 ;  /* 0x00000000080672ca */ /* 0x000fe200000e0000 */
[----:B------:R-:W-:Y:S01]  /*16890*/  UMOV UR56, UR22 ;  /* 0x0000001600387c82 */ /* 0x000fe20008000000 */
[----:B------:R-:W-:-:S09]  /*168a0*/  UMOV UR57, UR23 ;  /* 0x0000001700397c82 */ /* 0x000fd20008000000 */
[----:B0-----:R-:W-:Y:S02]  /*168b0*/  MOV R11, UR58 ;  /* 0x0000003a000b7c02 */ /* 0x001fe40008000f00 */
        /* <DEDUP_REMOVED lines=8> */
[----:B------:R-:W-:-:S04]  /*16940*/  IADD3 R8, R6, 0x180, RZ ;  /* 0x0000018006087810 */ /* 0x000fc80007ffe0ff */
[----:B------:R-:W-:Y:S01]  /*16950*/  R2UR UR6, R8 ;  /* 0x00000000080672ca */ /* 0x000fe200000e0000 */
[----:B------:R-:W-:-:S05]  /*16960*/  VIADD R8, R6, 0x300 ;  /* 0x0000030006087836 */ /* 0x000fca0000000000 */
[----:B------:R-:W-:Y:S02]  /*16970*/  R2UR UR18, R8 ;  /* 0x00000000081272ca */ /* 0x000fe400000e0000 */
[----:B------:R-:W-:Y:S01]  /*16980*/  IADD3 R8, R6, 0x480, RZ ;  /* 0x0000048006087810 */ /* 0x000fe20007ffe0ff */
[----:B------:R-:W-:Y:S02]  /*16990*/  WARPGROUP.DEPBAR.LE gsb0, 0x0 ;  /* 0x00008000000079c5 */ /* 0x000fe40000010000 */
[----:B------:R-:W-:-:S06]  /*169a0*/  WARPGROUP.ARRIVE ;  /* 0x00000000000079c5 */ /* 0x000fcc0000000000 */
[----:B------:R-:W-:Y:S01]  /*169b0*/  HGMMA.64x16x16.F32 R152, gdesc[UR56], RZ, !UPT, gsb0 ;  /* 0x00200000389879f0 */ /* 0x000fe2000c0008ff */
[----:B------:R-:W-:Y:S01]  /*169c0*/  R2UR UR30, R8 ;  /* 0x00000000081e72ca */ /* 0x000fe200000e0000 */
[----:B------:R-:W-:-:S05]  /*169d0*/  VIADD R8, R6, 0x2 ;  /* 0x0000000206087836 */ /* 0x000fca0000000000 */
[----:B------:R-:W-:Y:S01]  /*169e0*/  R2UR UR42, R8 ;  /* 0x00000000082a72ca */ /* 0x000fe200000e0000 */
[----:B------:R-:W-:Y:S01]  /*169f0*/  VIADD R8, R6, 0x182 ;  /* 0x0000018206087836 */ /* 0x000fe20000000000 */
[----:B------:R-:W-:Y:S01]  /*16a00*/  R2UR UR55, R9 ;  /* 0x00000000093772ca */ /* 0x000fe200000e0000 */
[----:B------:R-:W-:-:S03]  /*16a10*/  IMAD.MOV.U32 R9, RZ, RZ, 0x40000040 ;  /* 0x40000040ff097424 */ /* 0x000fc600078e00ff */
[----:B------:R-:W-:Y:S01]  /*16a20*/  R2UR UR54, R8 ;  /* 0x00000000083672ca */ /* 0x000fe200000e0000 */
[----:B------:R-:W-:Y:S01]  /*16a30*/  VIADD R8, R6, 0x282 ;  /* 0x0000028206087836 */ /* 0x000fe20000000000 */
[----:B------:R-:W-:-:S04]  /*16a40*/  R2UR UR59, R9 ;  /* 0x00000000093b72ca */ /* 0x000fc800000e0000 */
[----:B------:R-:W-:Y:S01]  /*16a50*/  R2UR UR58, R8 ;  /* 0x00000000083a72ca */ /* 0x000fe200000e0000 */
[----:B------:R-:W-:Y:S01]  /*16a60*/  UMOV UR56, UR22 ;  /* 0x0000001600387c82 */ /* 0x000fe20008000000 */
[----:B------:R-:W-:-:S07]  /*16a70*/  UMOV UR57, UR23 ;  /* 0x0000001700397c82 */ /* 0x000fce0008000000 */
[----:B------:R-:W-:Y:S01]  /*16a80*/  MOV R7, UR59 ;  /* 0x0000003b00077c02 */ /* 0x000fe20008000f00 */
[----:B------:R-:W-:-:S03]  /*16a90*/  UMOV UR59, UR7 ;  /* 0x00000007003b7c82 */ /* 0x000fc60008000000 */
[----:B------:R-:W-:Y:S01]  /*16aa0*/  MOV R11, UR58 ;  /* 0x0000003a000b7c02 */ /* 0x000fe20008000f00 */
[----:B------:R-:W-:Y:S01]  /*16ab0*/  UMOV UR58, UR6 ;  /* 0x00000006003a7c82 */ /* 0x000fe20008000000 */
[----:B------:R-:W-:Y:S02]  /*16ac0*/  WARPGROUP.DEPBAR.LE gsb0, 0x0 ;  /* 0x00008000000079c5 */ /* 0x000fe40000010000 */
[----:B------:R-:W-:-:S06]  /*16ad0*/  WARPGROUP.ARRIVE ;  /* 0x00000000000079c5 */ /* 0x000fcc0000000000 */
[----:B------:R-:W-:Y:S01]  /*16ae0*/  HGMMA.64x16x16.F32 R144, gdesc[UR56], RZ, !UPT, gsb0 ;  /* 0x00200000389079f0 */ /* 0x000fe2000c0008ff */
        /* <DEDUP_REMOVED lines=8> */
[----:B------:R-:W-:Y:S01]  /*16b70*/  HGMMA.64x16x16.F32 R136, gdesc[UR8], RZ, !UPT, gsb0 ;  /* 0x00200000088879f0 */ /* 0x000fe2000c0008ff */
[----:B------:R-:W-:Y:S01]  /*16b80*/  VIADD R88, R6, 0x280 ;  /* 0x0000028006587836 */ /* 0x000fe20000000000 */
[----:B------:R-:W-:-:S04]  /*16b90*/  R2UR UR15, R89 ;  /* 0x00000000590f72ca */ /* 0x000fc800000e0000 */
[----:B------:R-:W-:Y:S01]  /*16ba0*/  R2UR UR14, R88 ;  /* 0x00000000580e72ca */ /* 0x000fe200000e0000 */
[----:B------:R-:W-:Y:S01]  /*16bb0*/  UMOV UR12, UR22 ;  /* 0x00000016000c7c82 */ /* 0x000fe20008000000 */
[----:B------:R-:W-:Y:S01]  /*16bc0*/  UMOV UR13, UR23 ;  /* 0x00000017000d7c82 */ /* 0x000fe20008000000 */
[----:B------:R-:W-:Y:S02]  /*16bd0*/  WARPGROUP.DEPBAR.LE gsb0, 0x0 ;  /* 0x00008000000079c5 */ /* 0x000fe40000010000 */
[----:B------:R-:W-:-:S08]  /*16be0*/  WARPGROUP.ARRIVE ;  /* 0x00000000000079c5 */ /* 0x000fd00000000000 */
[----:B------:R-:W-:Y:S01]  /*16bf0*/  HGMMA.64x16x16.F32 R128, gdesc[UR12], RZ, !UPT, gsb0 ;  /* 0x002000000c8079f0 */ /* 0x000fe2000c0008ff */
[----:B------:R0:W-:Y:S04]  /*16c00*/  STL.64 [R1+0x98], R2 ;  /* 0x0000980201007387 */ /* 0x0001e80000100a00 */
[----:B0-----:R-:W2:Y:S01]  /*16c10*/  LDL.64 R2, [R1+0x18] ;  /* 0x0000180001027983 */ /* 0x001ea20000100a00 */
[----:B------:R-:W-:Y:S01]  /*16c20*/  UMOV UR16, UR22 ;  /* 0x0000001600107c82 */ /* 0x000fe20008000000 */
[----:B------:R-:W-:Y:S01]  /*16c30*/  UMOV UR17, UR23 ;  /* 0x0000001700117c82 */ /* 0x000fe20008000000 */
[----:B------:R-:W-:Y:S02]  /*16c40*/  WARPGROUP.DEPBAR.LE gsb0, 0x0 ;  /* 0x00008000000079c5 */ /* 0x000fe40000010000 */
[----:B------:R-:W-:-:S06]  /*16c50*/  WARPGROUP.ARRIVE ;  /* 0x00000000000079c5 */ /* 0x000fcc0000000000 */
[----:B------:R-:W-:Y:S01]  /*16c60*/  HGMMA.64x16x16.F32 R120, gdesc[UR16], RZ, !UPT, gsb0 ;  /* 0x00200000107879f0 */ /* 0x000fe2000c0008ff */
[----:B------:R-:W-:Y:S01]  /*16c70*/  VIADD R88, R6, 0x380 ;  /* 0x0000038006587836 */ /* 0x000fe20000000000 */
[----:B------:R-:W-:Y:S02]  /*16c80*/  MOV R233, UR39 ;  /* 0x0000002700e97c02 */ /* 0x000fe40008000f00 */
[----:B------:R-:W-:Y:S02]  /*16c90*/  MOV R232, UR38 ;  /* 0x0000002600e87c02 */ /* 0x000fe40008000f00 */
[----:B------:R-:W-:Y:S02]  /*16ca0*/  R2UR UR38, R88 ;  /* 0x00000000582672ca */ /* 0x000fe400000e0000 */
[----:B------:R-:W-:Y:S02]  /*16cb0*/  R2UR UR39, R89 ;  /* 0x00000000592772ca */ /* 0x000fe400000e0000 */
[----:B------:R-:W-:Y:S01]  /*16cc0*/  MOV R231, UR37 ;  /* 0x0000002500e77c02 */ /* 0x000fe20008000f00 */
[----:B------:R-:W-:Y:S01]  /*16cd0*/  UMOV UR37, UR23 ;  /* 0x0000001700257c82 */ /* 0x000fe20008000000 */
[----:B------:R-:W-:Y:S01]  /*16ce0*/  MOV R230, UR36 ;  /* 0x0000002400e67c02 */ /* 0x000fe20008000f00 */
[----:B------:R-:W-:Y:S01]  /*16cf0*/  UMOV UR36, UR22 ;  /* 0x0000001600247c82 */ /* 0x000fe20008000000 */
[----:B------:R-:W-:-:S02]  /*16d00*/  WARPGROUP.DEPBAR.LE gsb0, 0x0 ;  /* 0x00008000000079c5 */ /* 0x000fc40000010000 */
[----:B------:R-:W-:-:S06]  /*16d10*/  WARPGROUP.ARRIVE ;  /* 0x00000000000079c5 */ /* 0x000fcc0000000000 */
        /* <DEDUP_REMOVED lines=11> */
[----:B------:R-:W-:-:S05]  /*16dd0*/  VIADD R88, R6, 0x500 ;  /* 0x0000050006587836 */ /* 0x000fca0000000000 */
[----:B------:R-:W-:Y:S02]  /*16de0*/  R2UR UR34, R88 ;  /* 0x00000000582272ca */ /* 0x000fe400000e0000 */
[----:B------:R-:W-:Y:S02]  /*16df0*/  IADD3 R88, R6, 0x102, RZ ;  /* 0x0000010206587810 */ /* 0x000fe40007ffe0ff */
[----:B------:R-:W-:Y:S02]  /*16e00*/  R2UR UR35, R89 ;  /* 0x00000000592372ca */ /* 0x000fe400000e0000 */
[----:B------:R-:W-:Y:S01]  /*16e10*/  R2UR UR50, R88 ;  /* 0x00000000583272ca */ /* 0x000fe200000e0000 */
[----:B------:R-:W-:Y:S01]  /*16e20*/  VIADD R88, R6, 0x202 ;  /* 0x0000020206587836 */ /* 0x000fe20000000000 */
[----:B------:R-:W-:Y:S02]  /*16e30*/  WARPGROUP.DEPBAR.LE gsb0, 0x0 ;  /* 0x00008000000079c5 */ /* 0x000fe40000010000 */
[----:B------:R-:W-:-:S06]  /*16e40*/  WARPGROUP.ARRIVE ;  /* 0x00000000000079c5 */ /* 0x000fcc0000000000 */
[----:B------:R-:W-:Y:S01]  /*16e50*/  HGMMA.64x16x16.F32 R96, gdesc[UR28], RZ, !UPT, gsb0 ;  /* 0x002000001c6079f0 */ /* 0x000fe2000c0008ff */
[----:B------:R-:W-:Y:S02]  /*16e60*/  R2UR UR51, R89 ;  /* 0x00000000593372ca */ /* 0x000fe400000e0000 */
[----:B------:R-:W-:Y:S02]  /*16e70*/  MOV R89, 0x40000040 ;  /* 0x4000004000597802 */ /* 0x000fe40000000f00 */
[----:B------:R-:W-:Y:S02]  /*16e80*/  MOV R13, UR4 ;  /* 0x00000004000d7c02 */ /* 0x000fe40008000f00 */
[----:B------:R-:W-:Y:S02]  /*16e90*/  MOV R14, UR5 ;  /* 0x00000005000e7c02 */ /* 0x000fe40008000f00 */
[----:B------:R-:W-:Y:S01]  /*16ea0*/  R2UR UR4, R88 ;  /* 0x00000000580472ca */ /* 0x000fe200000e0000 */
[----:B------:R-:W-:Y:S01]  /*16eb0*/  VIADD R88, R6, 0x302 ;  /* 0x0000030206587836 */ /* 0x000fe20000000000 */
[----:B------:R-:W-:-:S02]  /*16ec0*/  R2UR UR5, R89 ;  /* 0x00000000590572ca */ /* 0x000fc400000e0000 */
[----:B------:R-:W-:Y:S02]  /*16ed0*/  MOV R89, 0x40000040 ;  /* 0x4000004000597802 */ /* 0x000fe40000000f00 */
[----:B------:R-:W-:Y:S01]  /*16ee0*/  R2UR UR6, R88 ;  /* 0x00000000580672ca */ /* 0x000fe200000e0000 */
[C---:B------:R-:W-:Y:S01]  /*16ef0*/  VIADD R88, R6.reuse, 0x402 ;  /* 0x0000040206587836 */ /* 0x040fe20000000000 */
[----:B------:R-:W-:Y:S01]  /*16f00*/  R2UR UR7, R89 ;  /* 0x00000000590772ca */ /* 0x000fe200000e0000 */
[----:B------:R-:W-:Y:S02]  /*16f10*/  IMAD.MOV.U32 R89, RZ, RZ, 0x40000040 ;  /* 0x40000040ff597424 */ /* 0x000fe400078e00ff */
[----:B------:R-:W-:Y:S01]  /*16f20*/  VIADD R90, R6, 0x82 ;  /* 0x00000082065a7836 */ /* 0x000fe20000000000 */
[----:B------:R-:W-:Y:S01]  /*16f30*/  R2UR UR14, R88 ;  /* 0x00000000580e72ca */ /* 0x000fe200000e0000 */
[----:B------:R-:W-:Y:S01]  /*16f40*/  VIADD R88, R6, 0x502 ;  /* 0x0000050206587836 */ /* 0x000fe20000000000 */
[----:B------:R-:W-:Y:S01]  /*16f50*/  R2UR UR15, R89 ;  /* 0x00000000590f72ca */ /* 0x000fe200000e0000 */
[----:B------:R-:W-:Y:S01]  /*16f60*/  IMAD.MOV.U32 R89, RZ, RZ, 0x40000040 ;  /* 0x40000040ff597424 */ /* 0x000fe200078e00ff */
[----:B------:R-:W-:-:S02]  /*16f70*/  R2UR UR46, R90 ;  /* 0x000000005a2e72ca */ /* 0x000fc400000e0000 */
        /* <DEDUP_REMOVED lines=8> */
[----:B------:R-:W-:Y:S02]  /*17000*/  MOV R21, UR21 ;  /* 0x0000001500157c02 */ /* 0x000fe40008000f00 */
[----:B------:R-:W-:Y:S02]  /*17010*/  MOV R20, UR20 ;  /* 0x0000001400147c02 */ /* 0x000fe40008000f00 */
[----:B--2---:R-:W-:Y:S02]  /*17020*/  R2UR UR20, R2 ;  /* 0x00000000021472ca */ /* 0x004fe400000e0000 */
[----:B------:R-:W-:Y:S01]  /*17030*/  R2UR UR21, R3 ;  /* 0x00000000031572ca */ /* 0x000fe200000e0000 */
[----:B------:R-:W-:Y:S01]  /*17040*/  UMOV UR58, UR4 ;  /* 0x00000004003a7c82 */ /* 0x000fe20008000000 */
[----:B------:R-:W-:Y:S01]  /*17050*/  UMOV UR59, UR5 ;  /* 0x00000005003b7c82 */ /* 0x000fe20008000000 */
[----:B------:R-:W2:Y:S08]  /*17060*/  LDL.64 R2, [R1+0x10] ;  /* 0x0000100001027983 */ /* 0x000eb00000100a00 */
[----:B------:R-:W-:-:S02]  /*17070*/  UMOV UR40, UR20 ;  /* 0x0000001400287c82 */ /* 0x000fc40008000000 */
        /* <DEDUP_REMOVED lines=47> */
[----:B------:R-:W-:Y:S01]  /*17370*/  IADD3 R8, R6, 0x482, RZ ;  /* 0x0000048206087810 */ /* 0x000fe20007ffe0ff */
[----:B------:R-:W-:Y:S02]  /*17380*/  WARPGROUP.DEPBAR.LE gsb0, 0x0 ;  /* 0x00008000000079c5 */ /* 0x000fe40000010000 */
[----:B------:R-:W-:-:S06]  /*17390*/  WARPGROUP.ARRIVE ;  /* 0x00000000000079c5 */ /* 0x000fcc0000000000 */
        /* <DEDUP_REMOVED lines=107> */
[----:B------:R-:W-:-:S09]  /*17a50*/  UMOV UR9, UR5 ;  /* 0x0000000500097c82 */ /* 0x000fd20008000000 */
[----:B------:R-:W-:Y:S01]  /*17a60*/  MOV R7, UR10 ;  /* 0x0000000a00077c02 */ /* 0x000fe20008000f00 */
[----:B------:R-:W-:Y:S01]  /*17a70*/  UMOV UR10, UR6 ;  /* 0x00000006000a7c82 */ /* 0x000fe20008000000 */
[----:B------:R-:W-:Y:S01]  /*17a80*/  MOV R11, UR11 ;  /* 0x0000000b000b7c02 */ /* 0x000fe20008000f00 */
        /* <DEDUP_REMOVED lines=119> */
[----:B------:R-:W-:Y:S02]  /*18200*/  R2UR UR7, R9 ;  /* 0x00000000090772ca */ /* 0x000fe400000e0000 */
        /* <DEDUP_REMOVED lines=8> */
[----:B------:R-:W-:Y:S02]  /*18290*/  IADD3 R8, R6, 0x780, RZ ;  /* 0x0000078006087810 */ /* 0x000fe40007ffe0ff */
[----:B------:R-:W-:Y:S02]  /*182a0*/  R2UR UR4, R236 ;  /* 0x00000000ec0472ca */ /* 0x000fe400000e0000 */
[----:B------:R-:W-:Y:S02]  /*182b0*/  R2UR UR5, R237 ;  /* 0x00000000ed0572ca */ /* 0x000fe400000e0000 */
[----:B------:R-:W-:Y:S01]  /*182c0*/  R2UR UR18, R8 ;  /* 0x00000000081272ca */ /* 0x000fe200000e0000 */
[----:B------:R-:W-:Y:S01]  /*182d0*/  VIADD R8, R6, 0x800 ;  /* 0x0000080006087836 */ /* 0x000fe20000000000 */
[----:B------:R-:W-:-:S02]  /*182e0*/  R2UR UR19, R9 ;  /* 0x00000000091372ca */ /* 0x000fc400000e0000 */
[----:B------:R-:W-:Y:S02]  /*182f0*/  MOV R9, 0x40000040 ;  /* 0x4000004000097802 */ /* 0x000fe40000000f00 */
[----:B------:R-:W-:Y:S01]  /*18300*/  R2UR UR38, R8 ;  /* 0x00000000082672ca */ /* 0x000fe200000e0000 */
[----:B------:R-:W-:Y:S01]  /*18310*/  VIADD R8, R6, 0x880 ;  /* 0x0000088006087836 */ /* 0x000fe20000000000 */
[----:B------:R-:W-:Y:S01]  /*18320*/  R2UR UR39, R9 ;  /* 0x00000000092772ca */ /* 0x000fe200000e0000 */
[----:B------:R-:W-:Y:S01]  /*18330*/  IMAD.MOV.U32 R9, RZ, RZ, 0x40000040 ;  /* 0x40000040ff097424 */ /* 0x000fe200078e00ff */
[----:B------:R-:W-:Y:S01]  /*18340*/  UMOV UR56, UR4 ;  /* 0x0000000400387c82 */ /* 0x000fe20008000000 */
[----:B------:R-:W-:Y:S01]  /*18350*/  UMOV UR57, UR5 ;  /* 0x0000000500397c82 */ /* 0x000fe20008000000 */
[----:B------:R-:W-:Y:S02]  /*18360*/  R2UR UR26, R8 ;  /* 0x00000000081a72ca */ /* 0x000fe400000e0000 */
[----:B------:R-:W-:Y:S01]  /*18370*/  R2UR UR27, R9 ;  /* 0x00000000091b72ca */ /* 0x000fe200000e0000 */
[----:B------:R-:W-:Y:S01]  /*18380*/  IMAD.MOV.U32 R9, RZ, RZ, 0x40000040 ;  /* 0x40000040ff097424 */ /* 0x000fe200078e00ff */
[----:B------:R-:W-:Y:S01]  /*18390*/  IADD3 R8, R6, 0x900, RZ ;  /* 0x0000090006087810 */ /* 0x000fe20007ffe0ff */
[----:B------:R-:W-:-:S02]  /*183a0*/  WARPGROUP.DEPBAR.LE gsb0, 0x0 ;  /* 0x00008000000079c5 */ /* 0x000fc40000010000 */
[----:B------:R-:W-:Y:S01]  /*183b0*/  WARPGROUP.ARRIVE ;  /* 0x00000000000079c5 */ /* 0x000fe20000000000 */
[----:B------:R-:W-:Y:S01]  /*183c0*/  R2UR UR30, R8 ;  /* 0x00000000081e72ca */ /* 0x000fe200000e0000 */
[----:B------:R-:W-:-:S04]  /*183d0*/  VIADD R8, R6, 0x980 ;  /* 0x0000098006087836 */ /* 0x000fc80000000000 */
[----:B------:R-:W-:Y:S01]  /*183e0*/  HGMMA.64x16x16.F32 R168, gdesc[UR56], R168, gsb0 ;  /* 0x0020000038a879f0 */ /* 0x000fe200080008a8 */
        /* <DEDUP_REMOVED lines=9> */
[----:B------:R-:W-:-:S04]  /*18480*/  IADD3 R8, R6, 0xa80, RZ ;  /* 0x00000a8006087810 */ /* 0x000fc80007ffe0ff */
        /* <DEDUP_REMOVED lines=16> */
[----:B------:R-:W-:Y:S02]  /*18590*/  R2UR UR58, R8 ;  /* 0x00000000083a72ca */ /* 0x000fe400000e0000 */
[----:B------:R-:W-:Y:S01]  /*185a0*/  R2UR UR59, R9 ;  /* 0x00000000093b72ca */ /* 0x000fe200000e0000 */
[----:B------:R-:W-:Y:S02]  /*185b0*/  WARPGROUP.DEPBAR.LE gsb0, 0x0 ;  /* 0x00008000000079c5 */ /* 0x000fe40000010000 */
[----:B------:R-:W-:Y:S01]  /*185c0*/  WARPGROUP.ARRIVE ;  /* 0x00000000000079c5 */ /* 0x000fe20000000000 */
[----:B------:R-:W-:Y:S01]  /*185d0*/  UMOV UR56, UR4 ;  /* 0x0000000400387c82 */ /* 0x000fe20008000000 */
[----:B------:R-:W-:-:S06]  /*185e0*/  UMOV UR57, UR5 ;  /* 0x0000000500397c82 */ /* 0x000fcc0008000000 */
[----:B------:R-:W-:Y:S01]  /*185f0*/  MOV R7, UR58 ;  /* 0x0000003a00077c02 */ /* 0x000fe20008000f00 */
[----:B------:R-:W-:Y:S01]  /*18600*/  UMOV UR58, UR6 ;  /* 0x00000006003a7c82 */ /* 0x000fe20008000000 */
[----:B------:R-:W-:Y:S01]  /*18610*/  MOV R11, UR59 ;  /* 0x0000003b000b7c02 */ /* 0x000fe20008000f00 */
[----:B------:R-:W-:Y:S02]  /*18620*/  UMOV UR59, UR7 ;  /* 0x00000007003b7c82 */ /* 0x000fe40008000000 */
        /* <DEDUP_REMOVED lines=236> */
[----:B------:R-:W-:Y:S02]  /*194f0*/  R2UR UR21, R21 ;  /* 0x00000000151572ca */ /* 0x000fe400000e0000 */
[----:B------:R-:W-:Y:S02]  /*19500*/  R2UR UR20, R20 ;  /* 0x00000000141472ca */ /* 0x000fe400000e0000 */
[----:B------:R-:W-:Y:S02]  /*19510*/  R2UR UR22, R8 ;  /* 0x00000000081672ca */ /* 0x000fe400000e0000 */
[----:B------:R-:W-:Y:S01]  /*19520*/  R2UR UR23, R9 ;  /* 0x00000000091772ca */ /* 0x000fe200000e0000 */
[----:B------:R-:W-:-:S02]  /*19530*/  WARPGROUP.DEPBAR.LE gsb0, 0x0 ;  /* 0x00008000000079c5 */ /* 0x000fc40000010000 */
        /* <DEDUP_REMOVED lines=93> */
[----:B------:R-:W-:Y:S02]  /*19b10*/  R2UR UR38, R232 ;  /* 0x00000000e82672ca */ /* 0x000fe400000e0000 */
[----:B------:R-:W-:Y:S02]  /*19b20*/  R2UR UR37, R231 ;  /* 0x00000000e72572ca */ /* 0x000fe400000e0000 */
[----:B------:R-:W-:Y:S01]  /*19b30*/  R2UR UR36, R230 ;  /* 0x00000000e62472ca */ /* 0x000fe200000e0000 */
[----:B------:R-:W-:Y:S02]  /*19b40*/  WARPGROUP.DEPBAR.LE gsb0, 0x0 ;  /* 0x00008000000079c5 */ /* 0x000fe40000010000 */
[----:B0-----:R-:W-:-:S12]  /*19b50*/  @P2 BRA `(.L_x_6152) ;  /* 0x0000000000282947 */ /* 0x001fd80003800000 */
[----:B------:R-:W-:Y:S05]  /*19b60*/  @!P0 BRA `(.L_x_6153) ;  /* 0x0000000000048947 */ /* 0x000fea0003800000 */
[----:B------:R-:W-:Y:S01]  /*19b70*/  BPT.TRAP 0x1 ;  /* 0x000000040000795c */ /* 0x000fe20000300000 */
.L_x_6153:
[----:B------:R-:W-:Y:S01]  /*19b80*/  SHF.L.U32 R4, R4, 0x1f, RZ ;  /* 0x0000001f04047819 */ /* 0x000fe200000006ff */
[----:B-----5:R-:W-:-:S04]  /*19b90*/  IMAD R6, R5, 0x8, R2 ;  /* 0x0000000805067824 */ /* 0x020fc800078e0202 */
[----:B------:R0:W1:Y:S01]  /*19ba0*/  SYNCS.PHASECHK.TRANS64.TRYWAIT P2, [R6+URZ+0x34850], R4 ;  /* 0x03485004060075a7 */ /* 0x000062000804017f */
[----:B------:R-:W-:Y:S05]  /*19bb0*/  @!P0 BRA `(.L_x_6154) ;  /* 0x0000000000048947 */ /* 0x000fea0003800000 */
[----:B------:R-:W-:Y:S01]  /*19bc0*/  BPT.TRAP 0x1 ;  /* 0x000000040000795c */ /* 0x000fe20000300000 */
.L_x_6154:
[----:B-1----:R-:W-:Y:S05]  /*19bd0*/  @P2 BRA `(.L_x_6152) ;  /* 0x0000000000082947 */ /* 0x002fea0003800000 */
[----:B------:R-:W1:Y:S02]  /*19be0*/  SYNCS.PHASECHK.TRANS64.TRYWAIT P2, [R6+URZ+0x34850], R4 ;  /* 0x03485004060075a7 */ /* 0x000e64000804017f */
[----:B-1----:R-:W-:Y:S05]  /*19bf0*/  @!P2 BRA `(.L_x_6155) ;  /* 0x000000bc00b0a947 */ /* 0x002fea0003800000 */
.L_x_6152:
[----:B01---5:R-:W-:Y:S01]  /*19c00*/  IADD3 R4, R2, 0x400, RZ ;  /* 0x0000040002047810 */ /* 0x023fe20007ffe0ff */
[----:B------:R-:W-:Y:S01]  /*19c10*/  IMAD.MOV.U32 R7, RZ, RZ, 0x40000040 ;  /* 0x40000040ff077424 */ /* 0x000fe200078e00ff */
[----:B------:R-:W-:Y:S05]  /*19c20*/  WARPSYNC.ALL ;  /* 0x0000000000007948 */ /* 0x000fea0003800000 */
[----:B------:R-:W-:Y:S01]  /*19c30*/  SHF.R.U32.HI R4, RZ, 0x4, R4 ;  /* 0x00000004ff047819 */ /* 0x000fe20000011604 */
[----:B------:R-:W-:Y:S01]  /*19c40*/  WARPGROUP.ARRIVE ;  /* 0x00000000000079c5 */ /* 0x000fe20000000000 */
[----:B------:R-:W-:Y:S01]  /*19c50*/  R2UR UR7, R7 ;  /* 0x00000000070772ca */ /* 0x000fe200000e0000 */
[----:B------:R-:W-:Y:S01]  /*19c60*/  ULDC UR9, c[0x0][0x9d8] ;  /* 0x0002760000097ab9 */ /* 0x000fe20000000800 */
[----:B------:R-:W-:Y:S01]  /*19c70*/  LOP3.LUT R4, R4, 0x3fff, RZ, 0xc0, !PT ;  /* 0x00003fff04047812 */ /* 0x000fe200078ec0ff */
[----:B------:R-:W-:Y:S01]  /*19c80*/  FMUL.FTZ R7, R169, UR9 ;  /* 0x00000009a9077c20 */ /* 0x000fe20008410000 */
[----:B------:R-:W-:Y:S01]  /*19c90*/  MOV R9, 0x40000040 ;  /* 0x4000004000097802 */ /* 0x000fe20000000f00 */
        /* <DEDUP_REMOVED lines=8> */
[----:B------:R-:W-:Y:S01]  /*19d20*/  FMUL.FTZ R161, R162, UR9 ;  /* 0x00000009a2a17c20 */ /* 0x000fe20008410000 */
[----:B------:R-:W-:Y:S01]  /*19d30*/  FMUL.FTZ R162, R163, UR9 ;  /* 0x00000009a3a27c20 */ /* 0x000fe20008410000 */
[C---:B------:R-:W-:Y:S01]  /*19d40*/  VIADD R8, R6.reuse, 0x80 ;  /* 0x0000008006087836 */ /* 0x040fe20000000000 */
[----:B------:R-:W-:Y:S01]  /*19d50*/  R2UR UR6, R6 ;  /* 0x00000000060672ca */ /* 0x000fe200000e0000 */
        /* <DEDUP_REMOVED lines=12> */
[----:B------:R-:W-:Y:S01]  /*19e20*/  HGMMA.64x128x16.F32 R24, R176, gdesc[UR4].tnspB, R24, gsb0 ;  /* 0x41e00004b0187df0 */ /* 0x000fe20008000818 */
[----:B------:R-:W-:Y:S01]  /*19e30*/  R2UR UR6, R8 ;  /* 0x00000000080672ca */ /* 0x000fe200000e0000 */
[----:B------:R-:W-:Y:S01]  /*19e40*/  VIADD R8, R6, 0x100 ;  /* 0x0000010006087836 */ /* 0x000fe20000000000 */
[----:B------:R-:W-:Y:S01]  /*19e50*/  R2UR UR7, R9 ;  /* 0x00000000090772ca */ /* 0x000fe200000e0000 */
[----:B------:R-:W-:Y:S01]  /*19e60*/  IMAD.MOV.U32 R9, RZ, RZ, 0x40000040 ;  /* 0x40000040ff097424 */ /* 0x000fe200078e00ff */
        /* <DEDUP_REMOVED lines=44> */
[----:B------:R-:W-:Y:S01]  /*1a130*/  ULDC UR8, c[0x0][0x988] ;  /* 0x0002620000087ab9 */ /* 0x000fe20000000800 */
        /* <DEDUP_REMOVED lines=47> */
[----:B------:R-:W1:Y:S01]  /*1a430*/  S2R R230, SR_TID.X ;  /* 0x0000000000e67919 */ /* 0x000e620000002100 */
[----:B------:R-:W-:-:S02]  /*1a440*/  ISETP.GT.AND P2, PT, R10, RZ, PT ;  /* 0x000000ff0a00720c */ /* 0x000fc40003f44270 */
[----:B------:R-:W-:Y:S01]  /*1a450*/  IADD3 R10, R10, -0x1, RZ ;  /* 0xffffffff0a0a7810 */ /* 0x000fe20007ffe0ff */
[----:B------:R-:W3:Y:S01]  /*1a460*/  MUFU.TANH R149, R149 ;  /* 0x0000009500957308 */ /* 0x000ee20000002400 */
[----:B--2---:R-:W-:-:S07]  /*1a470*/  FMNMX.FTZ R167, R145, R167, !PT ;  /* 0x000000a791a77209 */ /* 0x004fce0007810000 */
[----:B------:R-:W2:Y:S01]  /*1a480*/  MUFU.TANH R136, R136 ;  /* 0x0000008800887308 */ /* 0x000ea20000002400 */
[----:B0-----:R-:W-:-:S07]  /*1a490*/  FMNMX.FTZ R167, R148, R167, !PT ;  /* 0x000000a794a77209 */ /* 0x001fce0007810000 */
[----:B------:R-:W0:Y:S01]  /*1a4a0*/  MUFU.TANH R137, R137 ;  /* 0x0000008900897308 */ /* 0x000e220000002400 */
[----:B---3--:R-:W-:-:S07]  /*1a4b0*/  FMNMX.FTZ R167, R149, R167, !PT ;  /* 0x000000a795a77209 */ /* 0x008fce0007810000 */
[----:B------:R-:W3:Y:S01]  /*1a4c0*/  MUFU.TANH R140, R140 ;  /* 0x0000008c008c7308 */ /* 0x000ee20000002400 */
[----:B--2---:R-:W-:Y:S02]  /*1a4d0*/  FMNMX.FTZ R167, R136, R167, !PT ;  /* 0x000000a788a77209 */ /* 0x004fe40007810000 */
[----:B-1----:R-:W-:-:S05]  /*1a4e0*/  SHF.R.U32.HI R230, RZ, 0x7, R230 ;  /* 0x00000007ffe67819 */ /* 0x002fca00000116e6 */
[----:B------:R-:W1:Y:S01]  /*1a4f0*/  MUFU.TANH R141, R141 ;  /* 0x0000008d008d7308 */ /* 0x000e620000002400 */
[----:B0-----:R-:W-:-:S07]  /*1a500*/  FMNMX.FTZ R167, R137, R167, !PT ;  /* 0x000000a789a77209 */ /* 0x001fce0007810000 */
[----:B------:R-:W0:Y:S01]  /*1a510*/  MUFU.TANH R128, R128 ;  /* 0x0000008000807308 */ /* 0x000e220000002400 */
[----:B------:R-:W-:Y:S02]  /*1a520*/  WARPGROUP.DEPBAR.LE gsb0, 0x0 ;  /* 0x00008000000079c5 */ /* 0x000fe40000010000 */
[----:B------:R-:W-:Y:S01]  /*1a530*/  WARPGROUP.ARRIVE ;  /* 0x00000000000079c5 */ /* 0x000fe20000000000 */
[----:B---3--:R-:W-:-:S04]  /*1a540*/  FMNMX.FTZ R167, R140, R167, !PT ;  /* 0x000000a78ca77209 */ /* 0x008fc80007810000 */
[----:B------:R-:W2:Y:S01]  /*1a550*/  MUFU.TANH R129, R129 ;  /* 0x0000008100817308 */ /* 0x000ea20000002400 */
[----:B------:R-:W-:Y:S01]  /*1a560*/  HGMMA.64x128x16.F32 R24, R180, gdesc[UR4].tnspB, R24, gsb0 ;  /* 0x41e00004b4187df0 */ /* 0x000fe20008000818 */
[----:B------:R-:W-:Y:S02]  /*1a570*/  R2UR UR6, R8 ;  /* 0x00000000080672ca */ /* 0x000fe400000e0000 */
[----:B------:R-:W-:Y:S01]  /*1a580*/  R2UR UR7, R9 ;  /* 0x00000000090772ca */ /* 0x000fe200000e0000 */
[----:B------:R-:W-:Y:S01]  /*1a590*/  IMAD.MOV.U32 R9, RZ, RZ, 0x40000040 ;  /* 0x40000040ff097424 */ /* 0x000fe200078e00ff */
[----:B------:R-:W-:Y:S02]  /*1a5a0*/  IADD3 R8, R6, 0x180, RZ ;  /* 0x0000018006087810 */ /* 0x000fe40007ffe0ff */
[----:B------:R-:W3:Y:S01]  /*1a5b0*/  MUFU.TANH R132, R132 ;  /* 0x0000008400847308 */ /* 0x000ee20000002400 */
[----:B-1----:R-:W-:-:S04]  /*1a5c0*/  FMNMX.FTZ R167, R141, R167, !PT ;  /* 0x000000a78da77209 */ /* 0x002fc80007810000 */
[----:B0-----:R-:W-:-:S03]  /*1a5d0*/  FMNMX.FTZ R167, R128, R167, !PT ;  /* 0x000000a780a77209 */ /* 0x001fc60007810000 */
[----:B------:R-:W0:Y:S01]  /*1a5e0*/  MUFU.TANH R133, R133 ;  /* 0x0000008500857308 */ /* 0x000e220000002400 */
[----:B--2---:R-:W-:-:S07]  /*1a5f0*/  FMNMX.FTZ R167, R129, R167, !PT ;  /* 0x000000a781a77209 */ /* 0x004fce0007810000 */
[----:B------:R-:W1:Y:S01]  /*1a600*/  MUFU.TANH R120, R120 ;  /* 0x0000007800787308 */ /* 0x000e620000002400 */
[----:B---3--:R-:W-:-:S07]  /*1a610*/  FMNMX.FTZ R167, R132, R167, !PT ;  /* 0x000000a784a77209 */ /* 0x008fce0007810000 */
        /* <DEDUP_REMOVED lines=20> */
[----:B------:R-:W0:Y:S08]  /*1a760*/  MUFU.TANH R109, R109 ;  /* 0x0000006d006d7308 */ /* 0x000e300000002400 */
[----:B------:R-:W3:Y:S08]  /*1a770*/  MUFU.TANH R96, R96 ;  /* 0x0000006000607308 */ /* 0x000ef00000002400 */
[----:B------:R-:W4:Y:S08]  /*1a780*/  MUFU.TANH R97, R97 ;  /* 0x0000006100617308 */ /* 0x000f300000002400 */
[----:B------:R1:W-:Y:S01]  /*1a790*/  MUFU.TANH R167, R88 ;  /* 0x0000005800a77308 */ /* 0x0003e20000002400 */
[----:B------:R-:W-:-:S02]  /*1a7a0*/  WARPGROUP.DEPBAR.LE gsb0, 0x0 ;  /* 0x00008000000079c5 */ /* 0x000fc40000010000 */
[----:B------:R-:W-:Y:S01]  /*1a7b0*/  WARPGROUP.ARRIVE ;  /* 0x00000000000079c5 */ /* 0x000fe20000000000 */
[----:B-1----:R-:W-:-:S04]  /*1a7c0*/  FMNMX.FTZ R88, R105, R168, !PT ;  /* 0x000000a869587209 */ /* 0x002fc80007810000 */
[----:B------:R-:W1:Y:S01]  /*1a7d0*/  MUFU.TANH R100, R100 ;  /* 0x0000006400647308 */ /* 0x000e620000002400 */
[----:B--2---:R-:W-:Y:S01]  /*1a7e0*/  FMNMX.FTZ R88, R108, R88, !PT ;  /* 0x000000586c587209 */ /* 0x004fe20007810000 */
[----:B------:R-:W-:Y:S01]  /*1a7f0*/  HGMMA.64x128x16.F32 R24, R184, gdesc[UR4].tnspB, R24, gsb0 ;  /* 0x41e00004b8187df0 */ /* 0x000fe20008000818 */
[----:B------:R-:W-:Y:S01]  /*1a800*/  R2UR UR6, R8 ;  /* 0x00000000080672ca */ /* 0x000fe200000e0000 */
[----:B------:R-:W-:Y:S01]  /*1a810*/  VIADD R8, R6, 0x200 ;  /* 0x0000020006087836 */ /* 0x000fe20000000000 */
[----:B------:R-:W-:-:S03]  /*1a820*/  R2UR UR7, R9 ;  /* 0x00000000090772ca */ /* 0x000fc600000e0000 */
[----:B------:R-:W2:Y:S01]  /*1a830*/  MUFU.TANH R101, R101 ;  /* 0x0000006500657308 */ /* 0x000ea20000002400 */
[----:B------:R-:W-:Y:S02]  /*1a840*/  MOV R9, 0x40000040 ;  /* 0x4000004000097802 */ /* 0x000fe40000000f00 */
[----:B0-----:R-:W-:-:S04]  /*1a850*/  FMNMX.FTZ R88, R109, R88, !PT ;  /* 0x000000586d587209 */ /* 0x001fc80007810000 */
[----:B---3--:R-:W-:Y:S01]  /*1a860*/  FMNMX.FTZ R88, R96, R88, !PT ;  /* 0x0000005860587209 */ /* 0x008fe20007810000 */
[----:B------:R0:W3:Y:S03]  /*1a870*/  MUFU.TANH R168, R89 ;  /* 0x0000005900a87308 */ /* 0x0000e60000002400 */
[----:B----4-:R-:W-:-:S04]  /*1a880*/  FMNMX.FTZ R88, R97, R88, !PT ;  /* 0x0000005861587209 */ /* 0x010fc80007810000 */
[----:B-1----:R-:W-:Y:S01]  /*1a890*/  FMNMX.FTZ R88, R100, R88, !PT ;  /* 0x0000005864587209 */ /* 0x002fe20007810000 */
[----:B------:R-:W1:Y:S03]  /*1a8a0*/  MUFU.TANH R92, R92 ;  /* 0x0000005c005c7308 */ /* 0x000e660000002400 */
[----:B--2---:R-:W-:-:S04]  /*1a8b0*/  FMNMX.FTZ R88, R101, R88, !PT ;  /* 0x0000005865587209 */ /* 0x004fc80007810000 */
[----:B0-----:R-:W-:Y:S01]  /*1a8c0*/  FMNMX.FTZ R89, R167, R88, !PT ;  /* 0x00000058a7597209 */ /* 0x001fe20007810000 */
[----:B------:R-:W-:Y:S01]  /*1a8d0*/  VIADD R88, R6, 0x280 ;  /* 0x0000028006587836 */ /* 0x000fe20000000000 */
[----:B------:R-:W0:Y:S02]  /*1a8e0*/  MUFU.TANH R93, R93 ;  /* 0x0000005d005d7308 */ /* 0x000e240000002400 */
[----:B---3--:R-:W-:Y:S01]  /*1a8f0*/  FMNMX.FTZ R169, R168, R89, !PT ;  /* 0x00000059a8a97209 */ /* 0x008fe20007810000 */
[----:B------:R-:W-:-:S03]  /*1a900*/  IMAD.MOV.U32 R89, RZ, RZ, 0x40000040 ;  /* 0x40000040ff597424 */ /* 0x000fc600078e00ff */
[----:B-1----:R-:W-:Y:S02]  /*1a910*/  FMNMX.FTZ R169, R92, R169, !PT ;  /* 0x000000a95ca97209 */ /* 0x002fe40007810000 */
        /* <DEDUP_REMOVED lines=16> */
[----:B------:R-:W-:Y:S01]  /*1aa20*/  HGMMA.64x128x16.F32 R24, R188, gdesc[UR4].tnspB, R24, gsb0 ;  /* 0x41e00004bc187df0 */ /* 0x000fe20008000818 */
[----:B------:R-:W-:Y:S01]  /*1aa30*/  R2UR UR6, R8 ;  /* 0x00000000080672ca */ /* 0x000fe200000e0000 */
[----:B------:R-:W-:Y:S01]  /*1aa40*/  FMUL.FTZ R8, R170, UR9 ;  /* 0x00000009aa087c20 */ /* 0x000fe20008410000 */
[----:B------:R-:W-:Y:S01]  /*1aa50*/  R2UR UR7, R9 ;  /* 0x00000000090772ca */ /* 0x000fe200000e0000 */
[----:B------:R-:W-:Y:S01]  /*1aa60*/  FMUL.FTZ R170, R91, UR9 ;  /* 0x000000095baa7c20 */ /* 0x000fe20008410000 */
[----:B------:R-:W-:Y:S02]  /*1aa70*/  FMUL.FTZ R9, R171, UR9 ;  /* 0x00000009ab097c20 */ /* 0x000fe40008410000 */
[----:B------:R-:W-:Y:S08]  /*1aa80*/  MUFU.TANH R138, R138 ;  /* 0x0000008a008a7308 */ /* 0x000ff00000002400 */
        /* <DEDUP_REMOVED lines=20> */
[----:B------:R-:W-:Y:S02]  /*1abd0*/  R2UR UR6, R88 ;  /* 0x00000000580672ca */ /* 0x000fe400000e0000 */
[----:B------:R-:W-:-:S04]  /*1abe0*/  R2UR UR7, R89 ;  /* 0x00000000590772ca */ /* 0x000fc800000e0000 */
[----:B------:R-:W-:Y:S01]  /*1abf0*/  MUFU.TANH R106, R106 ;  /* 0x0000006a006a7308 */ /* 0x000fe20000002400 */
[----:B0-----:R-:W-:Y:S01]  /*1ac00*/  FMNMX.FTZ R88, R93, R169, !PT ;  /* 0x000000a95d587209 */ /* 0x001fe20007810000 */
[----:B------:R-:W-:Y:S01]  /*1ac10*/  FMUL.FTZ R169, R90, UR9 ;  /* 0x000000095aa97c20 */ /* 0x000fe20008410000 */
[----:B------:R-:W-:-:S03]  /*1ac20*/  MOV R90, UR8 ;  /* 0x00000008005a7c02 */ /* 0x000fc60008000f00 */
[----:B------:R-:W0:Y:S02]  /*1ac30*/  SHFL.BFLY PT, R89, R88, 0x2, 0x1f ;  /* 0x0c401f0058597f89 */ /* 0x000e2400000e0000 */
[----:B------:R-:W-:Y:S08]  /*1ac40*/  MUFU.TANH R107, R107 ;  /* 0x0000006b006b7308 */ /* 0x000ff00000002400 */
[----:B------:R-:W-:Y:S08]  /*1ac50*/  MUFU.TANH R110, R110 ;  /* 0x0000006e006e7308 */ /* 0x000ff00000002400 */
[----:B------:R-:W-:Y:S01]  /*1ac60*/  MUFU.TANH R111, R111 ;  /* 0x0000006f006f7308 */ /* 0x000fe20000002400 */
[----:B0-----:R-:W-:-:S07]  /*1ac70*/  FMNMX.FTZ R89, R88, R89, !PT ;  /* 0x0000005958597209 */ /* 0x001fce0007810000 */
[----:B------:R-:W-:Y:S01]  /*1ac80*/  MUFU.TANH R98, R98 ;  /* 0x0000006200627308 */ /* 0x000fe20000002400 */
[----:B------:R-:W0:Y:S07]  /*1ac90*/  SHFL.BFLY PT, R88, R89, 0x1, 0x1f ;  /* 0x0c201f0059587f89 */ /* 0x000e2e00000e0000 */
[----:B------:R-:W-:Y:S08]  /*1aca0*/  MUFU.TANH R99, R99 ;  /* 0x0000006300637308 */ /* 0x000ff00000002400 */
[----:B------:R-:W-:Y:S08]  /*1acb0*/  MUFU.TANH R102, R102 ;  /* 0x0000006600667308 */ /* 0x000ff00000002400 */
[----:B------:R-:W-:Y:S01]  /*1acc0*/  MUFU.TANH R103, R103 ;  /* 0x0000006700677308 */ /* 0x000fe20000002400 */
[----:B0-----:R-:W-:Y:S01]  /*1acd0*/  FMNMX.FTZ R91, R89, R88, !PT ;  /* 0x00000058595b7209 */ /* 0x001fe20007810000 */
[----:B------:R-:W-:-:S02]  /*1ace0*/  VIADD R88, R6, 0x300 ;  /* 0x0000030006587836 */ /* 0x000fc40000000000 */
[----:B------:R-:W-:Y:S02]  /*1acf0*/  IMAD.MOV.U32 R89, RZ, RZ, 0x40000040 ;  /* 0x40000040ff597424 */ /* 0x000fe400078e00ff */
[CC--:B------:R-:W-:Y:S02]  /*1ad00*/  FMUL.FTZ R171, R91.reuse, R90.reuse ;  /* 0x0000005a5bab7220 */ /* 0x0c0fe40000410000 */
[----:B------:R-:W-:Y:S01]  /*1ad10*/  MUFU.TANH R169, R169 ;  /* 0x000000a900a97308 */ /* 0x000fe20000002400 */
[----:B------:R-:W-:Y:S01]  /*1ad20*/  FADD.FTZ R3, -R91, R3 ;  /* 0x000000035b037221 */ /* 0x000fe20000010100 */
[-CC-:B------:R-:W-:Y:S01]  /*1ad30*/  FFMA.FTZ R176, R4, R90.reuse, -R171.reuse ;  /* 0x0000005a04b07223 */ /* 0x180fe200000108ab */
[-CC-:B------:R-:W-:Y:S01]  /*1ad40*/  FFMA.FTZ R4, R7, R90.reuse, -R171.reuse ;  /* 0x0000005a07047223 */ /* 0x180fe200000108ab */
[--C-:B------:R-:W-:Y:S01]  /*1ad50*/  FFMA.FTZ R7, R13, R90, -R171.reuse ;  /* 0x0000005a0d077223 */ /* 0x100fe200000108ab */
[----:B-1----:R-:W-:Y:S01]  /*1ad60*/  FMNMX.FTZ R13, R8, R0, !PT ;  /* 0x00000000080d7209 */ /* 0x002fe20007810000 */
[----:B------:R-:W-:-:S02]  /*1ad70*/  FFMA.FTZ R188, R144, R90, -R171 ;  /* 0x0000005a90bc7223 */ /* 0x000fc400000108ab */
[----:B------:R-:W-:Y:S01]  /*1ad80*/  MUFU.TANH R170, R170 ;  /* 0x000000aa00aa7308 */ /* 0x000fe20000002400 */
[-CC-:B------:R-:W-:Y:S01]  /*1ad90*/  FFMA.FTZ R178, R11, R90.reuse, -R171.reuse ;  /* 0x0000005a0bb27223 */ /* 0x180fe200000108ab */
[----:B--2---:R-:W-:Y:S01]  /*1ada0*/  FMNMX.FTZ R13, R9, R13, !PT ;  /* 0x0000000d090d7209 */ /* 0x004fe20007810000 */
[-CC-:B------:R-:W-:Y:S01]  /*1adb0*/  FFMA.FTZ R180, R21, R90.reuse, -R171.reuse ;  /* 0x0000005a15b47223 */ /* 0x180fe200000108ab */
[-CC-:B------:R-:W-:Y:S01]  /*1adc0*/  FFMA.FTZ R184, R152, R90.reuse, -R171.reuse ;  /* 0x0000005a98b87223 */ /* 0x180fe200000108ab */
[-CC-:B------:R-:W-:Y:S01]  /*1add0*/  FFMA.FTZ R144, R145, R90.reuse, -R171.reuse ;  /* 0x0000005a91907223 */ /* 0x180fe200000108ab */
[----:B------:R-:W-:Y:S01]  /*1ade0*/  FMNMX.FTZ R13, R14, R13, !PT ;  /* 0x0000000d0e0d7209 */ /* 0x000fe20007810000 */
        /* <DEDUP_REMOVED lines=11> */
[-C--:B------:R-:W-:Y:S01]  /*1aea0*/  FFMA.FTZ R129, R129, R90.reuse, -R171 ;  /* 0x0000005a81817223 */ /* 0x080fe200000108ab */
[----:B------:R-:W-:-:S05]  /*1aeb0*/  FMUL.FTZ R3, R3, R90 ;  /* 0x0000005a03037220 */ /* 0x000fca0000410000 */
[----:B------:R-:W-:Y:S08]  /*1aec0*/  MUFU.EX2 R176, R176 ;  /* 0x000000b000b07308 */ /* 0x000ff00000000800 */
[----:B------:R-:W0:Y:S08]  /*1aed0*/  MUFU.EX2 R3, R3 ;  /* 0x0000000300037308 */ /* 0x000e300000000800 */
[----:B------:R-:W1:Y:S08]  /*1aee0*/  MUFU.EX2 R4, R4 ;  /* 0x0000000400047308 */ /* 0x000e700000000800 */
[----:B------:R-:W2:Y:S01]  /*1aef0*/  MUFU.EX2 R178, R178 ;  /* 0x000000b200b27308 */ /* 0x000ea20000000800 */
[----:B0-----:R-:W-:-:S07]  /*1af00*/  FFMA.FTZ R15, R3, R15, R176 ;  /* 0x0000000f030f7223 */ /* 0x001fce00000100b0 */
[----:B------:R-:W0:Y:S01]  /*1af10*/  MUFU.EX2 R7, R7 ;  /* 0x0000000700077308 */ /* 0x000e220000000800 */
[C---:B-1----:R-:W-:Y:S01]  /*1af20*/  FADD.FTZ R15, R4.reuse, R15 ;  /* 0x0000000f040f7221 */ /* 0x042fe20000010000 */
[----:B------:R-:W-:-:S06]  /*1af30*/  F2FP.F16.F32.PACK_AB R176, R4, R176 ;  /* 0x000000b004b0723e */ /* 0x000fcc00000000ff */
[----:B------:R-:W-:Y:S01]  /*1af40*/  MUFU.EX2 R180, R180 ;  /* 0x000000b400b47308 */ /* 0x000fe20000000800 */
[----:B------:R-:W-:Y:S02]  /*1af50*/  WARPGROUP.DEPBAR.LE gsb0, 0x0 ;  /* 0x00008000000079c5 */ /* 0x000fe40000010000 */
[----:B------:R-:W-:Y:S01]  /*1af60*/  WARPGROUP.ARRIVE ;  /* 0x00000000000079c5 */ /* 0x000fe20000000000 */
[-CC-:B------:R-:W-:Y:S01]  /*1af70*/  FFMA.FTZ R192, R136, R90.reuse, -R171.reuse ;  /* 0x0000005a88c07223 */ /* 0x180fe200000108ab */
[-CC-:B------:R-:W-:Y:S01]  /*1af80*/  FFMA.FTZ R136, R137, R90.reuse, -R171.reuse ;  /* 0x0000005a89887223 */ /* 0x180fe200000108ab */
[----:B------:R-:W-:Y:S02]  /*1af90*/  FFMA.FTZ R194, R140, R90, -R171 ;  /* 0x0000005a8cc27223 */ /* 0x000fe400000108ab */
[----:B------:R-:W-:Y:S01]  /*1afa0*/  MUFU.EX2 R11, R11 ;  /* 0x0000000b000b7308 */ /* 0x000fe20000000800 */
[----:B------:R-:W-:Y:S01]  /*1afb0*/  HGMMA.64x128x16.F32 R24, R196, gdesc[UR4].tnspB, R24, gsb0 ;  /* 0x41e00004c4187df0 */ /* 0x000fe20008000818 */
[----:B------:R-:W-:-:S02]  /*1afc0*/  R2UR UR6, R88 ;  /* 0x00000000580672ca */ /* 0x000fc400000e0000 */
[----:B------:R-:W-:Y:S02]  /*1afd0*/  R2UR UR7, R89 ;  /* 0x00000000590772ca */ /* 0x000fe400000e0000 */
        /* <DEDUP_REMOVED lines=16> */
[----:B------:R-:W-:Y:S01]  /*1b0e0*/  IADD3 R88, R6, 0x380, RZ ;  /* 0x0000038006587810 */ /* 0x000fe20007ffe0ff */
[----:B------:R-:W-:Y:S01]  /*1b0f0*/  MUFU.EX2 R13, R157 ;  /* 0x0000009d000d7308 */ /* 0x000fe20000000800 */
[----:B------:R-:W-:-:S04]  /*1b100*/  FMNMX.FTZ R89, R150, R89, !PT ;  /* 0x0000005996597209 */ /* 0x000fc80007810000 */
[----:B------:R-:W-:Y:S01]  /*1b110*/  FMNMX.FTZ R137, R151, R89, !PT ;  /* 0x0000005997897209 */ /* 0x000fe20007810000 */
[----:B------:R-:W-:Y:S02]  /*1b120*/  IMAD.MOV.U32 R89, RZ, RZ, 0x40000040 ;  /* 0x40000040ff597424 */ /* 0x000fe400078e00ff */
[----:B------:R-:W-:Y:S01]  /*1b130*/  MUFU.EX2 R188, R188 ;  /* 0x000000bc00bc7308 */ /* 0x000fe20000000800 */
[----:B------:R-:W-:-:S04]  /*1b140*/  FMNMX.FTZ R137, R138, R137, !PT ;  /* 0x000000898a897209 */ /* 0x000fc80007810000 */
[----:B------:R-:W-:-:S03]  /*1b150*/  FMNMX.FTZ R137, R139, R137, !PT ;  /* 0x000000898b897209 */ /* 0x000fc60007810000 */
[----:B------:R-:W-:Y:S01]  /*1b160*/  MUFU.EX2 R144, R144 ;  /* 0x0000009000907308 */ /* 0x000fe20000000800 */
[----:B------:R-:W-:-:S07]  /*1b170*/  FMNMX.FTZ R137, R142, R137, !PT ;  /* 0x000000898e897209 */ /* 0x000fce0007810000 */
        /* <DEDUP_REMOVED lines=10> */
[----:B------:R-:W-:-:S03]  /*1b220*/  FFMA.FTZ R128, R133, R90, -R171 ;  /* 0x0000005a85807223 */ /* 0x000fc600000108ab */
[----:B------:R-:W-:Y:S01]  /*1b230*/  HGMMA.64x128x16.F32 R24, R200, gdesc[UR4].tnspB, R24, gsb0 ;  /* 0x41e00004c8187df0 */ /* 0x000fe20008000818 */
[----:B------:R-:W-:Y:S01]  /*1b240*/  R2UR UR6, R88 ;  /* 0x00000000580672ca */ /* 0x000fe200000e0000 */
[----:B------:R-:W-:Y:S01]  /*1b250*/  MUFU.EX2 R196, R196 ;  /* 0x000000c400c47308 */ /* 0x000fe20000000800 */
[----:B------:R-:W-:Y:S02]  /*1b260*/  R2UR UR7, R89 ;  /* 0x00000000590772ca */ /* 0x000fe400000e0000 */
[----:B------:R-:W-:-:S04]  /*1b270*/  FMNMX.FTZ R88, R143, R137, !PT ;  /* 0x000000898f587209 */ /* 0x000fc80007810000 */
[----:B------:R-:W-:Y:S01]  /*1b280*/  FMNMX.FTZ R88, R130, R88, !PT ;  /* 0x0000005882587209 */ /* 0x000fe20007810000 */
[----:B------:R1:W-:Y:S03]  /*1b290*/  MUFU.EX2 R137, R141 ;  /* 0x0000008d00897308 */ /* 0x0003e60000000800 */
        /* <DEDUP_REMOVED lines=20> */
[----:B------:R-:W-:-:S03]  /*1b3e0*/  VIADD R88, R6, 0x400 ;  /* 0x0000040006587836 */ /* 0x000fc60000000000 */
[----:B------:R-:W-:Y:S01]  /*1b3f0*/  FMNMX.FTZ R89, R103, R89, !PT ;  /* 0x0000005967597209 */ /* 0x000fe20007810000 */
[----:B------:R-:W-:Y:S02]  /*1b400*/  WARPGROUP.DEPBAR.LE gsb0, 0x0 ;  /* 0x00008000000079c5 */ /* 0x000fe40000010000 */
[----:B------:R-:W-:Y:S01]  /*1b410*/  WARPGROUP.ARRIVE ;  /* 0x00000000000079c5 */ /* 0x000fe20000000000 */
[-CC-:B------:R-:W-:Y:S01]  /*1b420*/  FFMA.FTZ R200, R120, R90.reuse, -R171.reuse ;  /* 0x0000005a78c87223 */ /* 0x180fe200000108ab */
[-CC-:B------:R-:W-:Y:S01]  /*1b430*/  FFMA.FTZ R120, R121, R90.reuse, -R171.reuse ;  /* 0x0000005a79787223 */ /* 0x180fe200000108ab */
[-CC-:B------:R-:W-:Y:S01]  /*1b440*/  FFMA.FTZ R202, R124, R90.reuse, -R171.reuse ;  /* 0x0000005a7cca7223 */ /* 0x180fe200000108ab */
[-CC-:B------:R-:W-:Y:S02]  /*1b450*/  FFMA.FTZ R121, R125, R90.reuse, -R171.reuse ;  /* 0x0000005a7d797223 */ /* 0x180fe400000108ab */
[----:B------:R-:W-:Y:S01]  /*1b460*/  HGMMA.64x128x16.F32 R24, R204, gdesc[UR4].tnspB, R24, gsb0 ;  /* 0x41e00004cc187df0 */ /* 0x000fe20008000818 */
[----:B------:R-:W-:Y:S01]  /*1b470*/  R2UR UR6, R88 ;  /* 0x00000000580672ca */ /* 0x000fe200000e0000 */
[----:B------:R-:W-:Y:S01]  /*1b480*/  FFMA.FTZ R88, R117, R90, -R171 ;  /* 0x0000005a75587223 */ /* 0x000fe200000108ab */
        /* <DEDUP_REMOVED lines=8> */
[----:B------:R-:W-:Y:S01]  /*1b510*/  FMNMX.FTZ R113, R169, R89, !PT ;  /* 0x00000059a9717209 */ /* 0x000fe20007810000 */
[----:B------:R-:W-:Y:S01]  /*1b520*/  WARPGROUP.ARRIVE ;  /* 0x00000000000079c5 */ /* 0x000fe20000000000 */
[----:B------:R-:W-:Y:S01]  /*1b530*/  MOV R89, 0x40000040 ;  /* 0x4000004000597802 */ /* 0x000fe20000000f00 */
[-CC-:B------:R-:W-:Y:S01]  /*1b540*/  FFMA.FTZ R206, R116, R90.reuse, -R171.reuse ;  /* 0x0000005a74ce7223 */ /* 0x180fe200000108ab */
[----:B------:R-:W-:Y:S01]  /*1b550*/  FMNMX.FTZ R113, R170, R113, !PT ;  /* 0x00000071aa717209 */ /* 0x000fe20007810000 */
[----:B------:R-:W-:Y:S01]  /*1b560*/  MUFU.EX2 R204, R204 ;  /* 0x000000cc00cc7308 */ /* 0x000fe20000000800 */
[----:B------:R-:W-:Y:S01]  /*1b570*/  R2UR UR7, R89 ;  /* 0x00000000590772ca */ /* 0x000fe200000e0000 */
[-CC-:B------:R-:W-:Y:S01]  /*1b580*/  FFMA.FTZ R89, R96, R90.reuse, -R171.reuse ;  /* 0x0000005a60597223 */ /* 0x180fe200000108ab */
[----:B------:R-:W-:Y:S01]  /*1b590*/  FMNMX.FTZ R113, R94, R113, !PT ;  /* 0x000000715e717209 */ /* 0x000fe20007810000 */
[-CC-:B------:R-:W-:Y:S01]  /*1b5a0*/  FFMA.FTZ R96, R97, R90.reuse, -R171.reuse ;  /* 0x0000005a61607223 */ /* 0x180fe200000108ab */
[-CC-:B------:R-:W-:Y:S01]  /*1b5b0*/  FFMA.FTZ R97, R100, R90.reuse, -R171.reuse ;  /* 0x0000005a64617223 */ /* 0x180fe200000108ab */
[-CC-:B------:R-:W-:Y:S01]  /*1b5c0*/  FFMA.FTZ R100, R101, R90.reuse, -R171.reuse ;  /* 0x0000005a65647223 */ /* 0x180fe200000108ab */
[----:B------:R-:W-:Y:S01]  /*1b5d0*/  FMNMX.FTZ R113, R95, R113, !PT ;  /* 0x000000715f717209 */ /* 0x000fe20007810000 */
[--C-:B------:R-:W-:Y:S01]  /*1b5e0*/  FFMA.FTZ R101, R167, R90, -R171.reuse ;  /* 0x0000005aa7657223 */ /* 0x100fe200000108ab */
[----:B------:R-:W-:Y:S03]  /*1b5f0*/  MUFU.EX2 R112, R112 ;  /* 0x0000007000707308 */ /* 0x000fe60000000800 */
[----:B------:R-:W3:Y:S02]  /*1b600*/  SHFL.BFLY PT, R116, R113, 0x2, 0x1f ;  /* 0x0c401f0071747f89 */ /* 0x000ee400000e0000 */
[----:B------:R-:W-:Y:S03]  /*1b610*/  HGMMA.64x128x16.F32 R24, R208, gdesc[UR4].tnspB, R24, gsb0 ;  /* 0x41e00004d0187df0 */ /* 0x000fe60008000818 */
[----:B------:R-:W-:Y:S08]  /*1b620*/  MUFU.EX2 R206, R206 ;  /* 0x000000ce00ce7308 */ /* 0x000ff00000000800 */
[----:B------:R-:W-:Y:S08]  /*1b630*/  MUFU.EX2 R89, R89 ;  /* 0x0000005900597308 */ /* 0x000ff00000000800 */
[----:B------:R-:W-:Y:S01]  /*1b640*/  MUFU.EX2 R96, R96 ;  /* 0x0000006000607308 */ /* 0x000fe20000000800 */
[----:B---3--:R-:W-:Y:S01]  /*1b650*/  FMNMX.FTZ R113, R113, R116, !PT ;  /* 0x0000007471717209 */ /* 0x008fe20007810000 */
[----:B------:R-:W-:-:S06]  /*1b660*/  FFMA.FTZ R116, R92, R90, -R171 ;  /* 0x0000005a5c747223 */ /* 0x000fcc00000108ab */
[----:B------:R-:W-:Y:S08]  /*1b670*/  MUFU.EX2 R97, R97 ;  /* 0x0000006100617308 */ /* 0x000ff00000000800 */
[----:B------:R-:W-:Y:S08]  /*1b680*/  MUFU.EX2 R100, R100 ;  /* 0x0000006400647308 */ /* 0x000ff00000000800 */
[----:B------:R-:W-:Y:S01]  /*1b690*/  MUFU.EX2 R101, R101 ;  /* 0x0000006500657308 */ /* 0x000fe20000000800 */
[----:B------:R-:W-:-:S02]  /*1b6a0*/  WARPGROUP.DEPBAR.LE gsb0, 0x0 ;  /* 0x00008000000079c5 */ /* 0x000fc40000010000 */
[-CC-:B------:R-:W-:Y:S01]  /*1b6b0*/  FFMA.FTZ R208, R104, R90.reuse, -R171.reuse ;  /* 0x0000005a68d07223 */ /* 0x180fe200000108ab */
[-CC-:B------:R-:W-:Y:S01]  /*1b6c0*/  FFMA.FTZ R104, R105, R90.reuse, -R171.reuse ;  /* 0x0000005a69687223 */ /* 0x180fe200000108ab */
[-CC-:B------:R-:W-:Y:S01]  /*1b6d0*/  FFMA.FTZ R105, R109, R90.reuse, -R171.reuse ;  /* 0x0000005a6d697223 */ /* 0x180fe200000108ab */
[----:B------:R-:W-:Y:S01]  /*1b6e0*/  WARPGROUP.ARRIVE ;  /* 0x00000000000079c5 */ /* 0x000fe20000000000 */
[----:B------:R-:W3:Y:S01]  /*1b6f0*/  SHFL.BFLY PT, R109, R113, 0x1, 0x1f ;  /* 0x0c201f00716d7f89 */ /* 0x000ee200000e0000 */
[-CC-:B------:R-:W-:Y:S01]  /*1b700*/  FFMA.FTZ R210, R108, R90.reuse, -R171.reuse ;  /* 0x0000005a6cd27223 */ /* 0x180fe200000108ab */
[-CC-:B------:R-:W-:Y:S01]  /*1b710*/  FFMA.FTZ R108, R168, R90.reuse, -R171.reuse ;  /* 0x0000005aa86c7223 */ /* 0x180fe200000108ab */
[----:B------:R-:W-:Y:S01]  /*1b720*/  FFMA.FTZ R171, R93, R90, -R171 ;  /* 0x0000005a5dab7223 */ /* 0x000fe200000108ab */
[----:B------:R-:W-:Y:S08]  /*1b730*/  MUFU.EX2 R208, R208 ;  /* 0x000000d000d07308 */ /* 0x000ff00000000800 */
[----:B------:R-:W-:Y:S08]  /*1b740*/  MUFU.EX2 R104, R104 ;  /* 0x0000006800687308 */ /* 0x000ff00000000800 */
[----:B------:R-:W-:Y:S01]  /*1b750*/  MUFU.EX2 R210, R210 ;  /* 0x000000d200d27308 */ /* 0x000fe20000000800 */
[----:B---3--:R-:W-:-:S07]  /*1b760*/  FMNMX.FTZ R92, R113, R109, !PT ;  /* 0x0000006d715c7209 */ /* 0x008fce0007810000 */
[----:B------:R-:W-:Y:S01]  /*1b770*/  MUFU.EX2 R109, R116 ;  /* 0x00000074006d7308 */ /* 0x000fe20000000800 */
[C---:B------:R-:W-:Y:S01]  /*1b780*/  FMUL.FTZ R113, R92.reuse, R90 ;  /* 0x0000005a5c717220 */ /* 0x040fe20000410000 */
[----:B------:R-:W-:-:S03]  /*1b790*/  FADD.FTZ R93, -R92, R0 ;  /* 0x000000005c5d7221 */ /* 0x000fc60000010100 */
[-CC-:B------:R-:W-:Y:S01]  /*1b7a0*/  FFMA.FTZ R177, R8, R90.reuse, -R113.reuse ;  /* 0x0000005a08b17223 */ /* 0x180fe20000010871 */
[-CC-:B------:R-:W-:Y:S01]  /*1b7b0*/  FFMA.FTZ R117, R9, R90.reuse, -R113.reuse ;  /* 0x0000005a09757223 */ /* 0x180fe20000010871 */
[----:B------:R-:W-:Y:S02]  /*1b7c0*/  VIADD R8, R6, 0x480 ;  /* 0x0000048006087836 */ /* 0x000fe40000000000 */
[-C--:B------:R-:W-:Y:S01]  /*1b7d0*/  FMUL.FTZ R93, R93, R90.reuse ;  /* 0x0000005a5d5d7220 */ /* 0x080fe20000410000 */
[----:B------:R-:W-:Y:S02]  /*1b7e0*/  IMAD.MOV.U32 R9, RZ, RZ, 0x40000040 ;  /* 0x40000040ff097424 */ /* 0x000fe400078e00ff */
[-CC-:B------:R-:W-:Y:S01]  /*1b7f0*/  FFMA.FTZ R179, R14, R90.reuse, -R113.reuse ;  /* 0x0000005a0eb37223 */ /* 0x180fe20000010871 */
[----:B------:R-:W-:Y:S01]  /*1b800*/  MUFU.EX2 R177, R177 ;  /* 0x000000b100b17308 */ /* 0x000fe20000000800 */
[----:B------:R-:W-:Y:S01]  /*1b810*/  R2UR UR6, R8 ;  /* 0x00000000080672ca */ /* 0x000fe200000e0000 */
[-CC-:B------:R-:W-:Y:S01]  /*1b820*/  FFMA.FTZ R14, R20, R90.reuse, -R113.reuse ;  /* 0x0000005a140e7223 */ /* 0x180fe20000010871 */
[----:B------:R-:W-:Y:S01]  /*1b830*/  R2UR UR7, R9 ;  /* 0x00000000090772ca */ /* 0x000fe200000e0000 */
[----:B------:R-:W-:Y:S01]  /*1b840*/  IMAD.MOV.U32 R9, RZ, RZ, 0x40000040 ;  /* 0x40000040ff097424 */ /* 0x000fe200078e00ff */
[----:B------:R-:W-:Y:S01]  /*1b850*/  IADD3 R8, R6, 0x500, RZ ;  /* 0x0000050006087810 */ /* 0x000fe20007ffe0ff */
[-CC-:B------:R-:W-:Y:S01]  /*1b860*/  FFMA.FTZ R181, R161, R90.reuse, -R113.reuse ;  /* 0x0000005aa1b57223 */ /* 0x180fe20000010871 */
[-CC-:B------:R-:W-:Y:S01]  /*1b870*/  FFMA.FTZ R20, R162, R90.reuse, -R113.reuse ;  /* 0x0000005aa2147223 */ /* 0x180fe20000010871 */
[----:B------:R-:W3:Y:S01]  /*1b880*/  MUFU.EX2 R93, R93 ;  /* 0x0000005d005d7308 */ /* 0x000ee20000000800 */
[-CC-:B------:R-:W-:Y:S01]  /*1b890*/  FFMA.FTZ R6, R131, R90.reuse, -R113.reuse ;  /* 0x0000005a83067223 */ /* 0x180fe20000010871 */
[-CC-:B------:R-:W-:Y:S01]  /*1b8a0*/  FFMA.FTZ R183, R165, R90.reuse, -R113.reuse ;  /* 0x0000005aa5b77223 */ /* 0x180fe20000010871 */
[-CC-:B-1----:R-:W-:Y:S01]  /*1b8b0*/  FFMA.FTZ R141, R166, R90.reuse, -R113.reuse ;  /* 0x0000005aa68d7223 */ /* 0x182fe20000010871 */
[-C--:B------:R-:W-:Y:S01]  /*1b8c0*/  FFMA.FTZ R201, R122, R90.reuse, -R113 ;  /* 0x0000005a7ac97223 */ /* 0x080fe20000010871 */
[----:B--2---:R-:W-:Y:S01]  /*1b8d0*/  FADD.FTZ R122, R178, R15 ;  /* 0x0000000fb27a7221 */ /* 0x004fe20000010000 */
[-CC-:B------:R-:W-:Y:S01]  /*1b8e0*/  FFMA.FTZ R185, R154, R90.reuse, -R113.reuse ;  /* 0x0000005a9ab97223 */ /* 0x180fe20000010871 */
[-CC-:B------:R-:W-:Y:S01]  /*1b8f0*/  FFMA.FTZ R197, R130, R90.reuse, -R113.reuse ;  /* 0x0000005a82c57223 */ /* 0x180fe20000010871 */
[----:B------:R-:W-:Y:S01]  /*1b900*/  HGMMA.64x128x16.F32 R24, R212, gdesc[UR4].tnspB, R24, gsb0 ;  /* 0x41e00004d4187df0 */ /* 0x000fe20008000818 */
[----:B------:R-:W-:Y:S01]  /*1b910*/  R2UR UR6, R8 ;  /* 0x00000000080672ca */ /* 0x000fe200000e0000 */
[----:B------:R1:W2:Y:S01]  /*1b920*/  MUFU.EX2 R116, R117 ;  /* 0x0000007500747308 */ /* 0x0002a20000000800 */
[----:B------:R-:W-:Y:S01]  /*1b930*/  R2UR UR7, R9 ;  /* 0x00000000090772ca */ /* 0x000fe200000e0000 */
[----:B------:R-:W-:Y:S01]  /*1b940*/  @!P1 IMAD R8, R228, 0x8, R2 ;  /* 0x00000008e4089824 */ /* 0x000fe200078e0202 */
[----:B------:R-:W-:Y:S01]  /*1b950*/  IADD3 R9, -R230, 0xb, RZ ;  /* 0x0000000be6097810 */ /* 0x000fe20007ffe1ff */
[----:B0-----:R-:W-:Y:S01]  /*1b960*/  FADD.FTZ R15, R7, R122 ;  /* 0x0000007a070f7221 */ /* 0x001fe20000010000 */
[-CC-:B------:R-:W-:Y:S01]  /*1b970*/  FFMA.FTZ R187, R158, R90.reuse, -R113.reuse ;  /* 0x0000005a9ebb7223 */ /* 0x180fe20000010871 */
[----:B------:R-:W-:Y:S01]  /*1b980*/  FFMA.FTZ R124, R159, R90, -R113 ;  /* 0x0000005a9f7c7223 */ /* 0x000fe20000010871 */
[----:B---3--:R-:W-:Y:S01]  /*1b990*/  FFMA.FTZ R131, R93, R12, R177 ;  /* 0x0000000c5d837223 */ /* 0x008fe200000100b1 */
[----:B------:R-:W-:Y:S01]  /*1b9a0*/  MUFU.EX2 R179, R179 ;  /* 0x000000b300b37308 */ /* 0x000fe20000000800 */
[----:B------:R-:W-:Y:S01]  /*1b9b0*/  @!P1 IADD3 R8, R8, 0x34840, RZ ;  /* 0x0003484008089810 */ /* 0x000fe20007ffe0ff */
[-C--:B-1----:R-:W-:Y:S01]  /*1b9c0*/  FFMA.FTZ R117, R155, R90.reuse, -R113 ;  /* 0x0000005a9b757223 */ /* 0x082fe20000010871 */
[----:B------:R-:W-:Y:S01]  /*1b9d0*/  FADD.FTZ R122, R180, R15 ;  /* 0x0000000fb47a7221 */ /* 0x000fe20000010000 */
[-CC-:B------:R-:W-:Y:S01]  /*1b9e0*/  FFMA.FTZ R205, R114, R90.reuse, -R113.reuse ;  /* 0x0000005a72cd7223 */ /* 0x180fe20000010871 */
[----:B------:R-:W-:Y:S01]  /*1b9f0*/  @!P1 PRMT R130, RZ, 0x654, R8 ;  /* 0x00000654ff829816 */ /* 0x000fe20000000008 */
[-CC-:B------:R-:W-:Y:S01]  /*1ba00*/  FFMA.FTZ R189, R146, R90.reuse, -R113.reuse ;  /* 0x0000005a92bd7223 */ /* 0x180fe20000010871 */
[-C--:B------:R-:W-:Y:S01]  /*1ba10*/  FFMA.FTZ R140, R147, R90.reuse, -R113 ;  /* 0x0000005a938c7223 */ /* 0x080fe20000010871 */
[----:B------:R-:W-:Y:S01]  /*1ba20*/  MUFU.EX2 R14, R14 ;  /* 0x0000000e000e7308 */ /* 0x000fe20000000800 */
[----:B--2---:R-:W-:Y:S01]  /*1ba30*/  FADD.FTZ R12, R116, R131 ;  /* 0x00000083740c7221 */ /* 0x004fe20000010000 */
        /* <DEDUP_REMOVED lines=24> */
[----:B------:R-:W-:Y:S01]  /*1bbc0*/  FFMA.FTZ R95, R95, R90, -R113 ;  /* 0x0000005a5f5f7223 */ /* 0x000fe20000010871 */
[----:B------:R-:W-:-:S02]  /*1bbd0*/  F2FP.F16.F32.PACK_AB R178, R7, R178 ;  /* 0x000000b207b2723e */ /* 0x000fc400000000ff */
[----:B------:R-:W-:Y:S02]  /*1bbe0*/  F2FP.F16.F32.PACK_AB R180, R11, R180 ;  /* 0x000000b40bb4723e */ /* 0x000fe400000000ff */
[----:B------:R-:W-:Y:S01]  /*1bbf0*/  F2FP.F16.F32.PACK_AB R177, R116, R177 ;  /* 0x000000b174b1723e */ /* 0x000fe200000000ff */
        /* <DEDUP_REMOVED lines=14> */
[----:B------:R-:W-:-:S04]  /*1bce0*/  F2FP.F16.F32.PACK_AB R212, R96, R89 ;  /* 0x0000005960d4723e */ /* 0x000fc800000000ff */
[----:B------:R-:W-:Y:S01]  /*1bcf0*/  MUFU.EX2 R133, R133 ;  /* 0x0000008500857308 */ /* 0x000fe20000000800 */
[----:B------:R-:W-:Y:S01]  /*1bd00*/  F2FP.F16.F32.PACK_AB R214, R100, R97 ;  /* 0x0000006164d6723e */ /* 0x000fe200000000ff */
[----:B------:R-:W-:Y:S06]  /*1bd10*/  HGMMA.64x128x16.F32 R24, R216, gdesc[UR4].tnspB, R24, gsb0 ;  /* 0x41e00004d8187df0 */ /* 0x000fec0008000818 */
        /* <DEDUP_REMOVED lines=13> */
[----:B------:R-:W1:Y:S01]  /*1bdf0*/  MUFU.EX2 R103, R103 ;  /* 0x0000006700677308 */ /* 0x000e620000000800 */
[----:B0-----:R-:W-:-:S07]  /*1be00*/  F2FP.F16.F32.PACK_AB R213, R99, R98 ;  /* 0x0000006263d5723e */ /* 0x001fce00000000ff */
[----:B------:R-:W-:Y:S08]  /*1be10*/  MUFU.EX2 R169, R169 ;  /* 0x000000a900a97308 */ /* 0x000ff00000000800 */
[----:B------:R-:W-:Y:S01]  /*1be20*/  MUFU.EX2 R170, R170 ;  /* 0x000000aa00aa7308 */ /* 0x000fe20000000800 */
[----:B-1----:R-:W-:-:S07]  /*1be30*/  F2FP.F16.F32.PACK_AB R215, R103, R102 ;  /* 0x0000006667d7723e */ /* 0x002fce00000000ff */
[----:B------:R-:W-:Y:S08]  /*1be40*/  MUFU.EX2 R95, R95 ;  /* 0x0000005f005f7308 */ /* 0x000ff00000000800 */
[----:B------:R-:W-:Y:S01]  /*1be50*/  MUFU.EX2 R105, R105 ;  /* 0x0000006900697308 */ /* 0x000fe20000000800 */
[----:B------:R-:W-:Y:S02]  /*1be60*/  WARPGROUP.DEPBAR.LE gsb0, 0x0 ;  /* 0x00008000000079c5 */ /* 0x000fe40000010000 */
[----:B------:R0:W-:Y:S06]  /*1be70*/  BAR.ARV R9, 0x100 ;  /* 0x000400090000751d */ /* 0x0001ec0000002000 */
[----:B------:R1:W-:Y:S01]  /*1be80*/  @!P1 SYNCS.ARRIVE.TRANS64.RED.A1T0 RZ, [R130+URZ], RZ ;  /* 0x000000ff82ff99a7 */ /* 0x0003e2000810043f */
[----:B------:R-:W-:Y:S01]  /*1be90*/  MUFU.EX2 R219, R94 ;  /* 0x0000005e00db7308 */ /* 0x000fe20000000800 */
[----:B0-----:R-:W-:Y:S01]  /*1bea0*/  FADD.FTZ R9, R179, R12 ;  /* 0x0000000cb3097221 */ /* 0x001fe20000010000 */
[----:B------:R-:W-:Y:S01]  /*1beb0*/  F2FP.F16.F32.PACK_AB R179, R14, R179 ;  /* 0x000000b30eb3723e */ /* 0x000fe200000000ff */
[-C--:B------:R-:W-:Y:S01]  /*1bec0*/  FMUL.FTZ R24, R24, R3.reuse ;  /* 0x0000000318187220 */ /* 0x080fe20000410000 */
[----:B------:R-:W-:Y:S01]  /*1bed0*/  FMUL.FTZ R25, R25, R3 ;  /* 0x0000000319197220 */ /* 0x000fe20000410000 */
[----:B------:R-:W-:Y:S01]  /*1bee0*/  FADD.FTZ R12, R14, R9 ;  /* 0x000000090e0c7221 */ /* 0x000fe20000010000 */
[----:B------:R-:W-:Y:S01]  /*1bef0*/  FFMA.FTZ R9, R127, R90, -R113 ;  /* 0x0000005a7f097223 */ /* 0x000fe20000010871 */
[----:B-1----:R-:W-:-:S02]  /*1bf00*/  @!P1 IMAD R130, R5, 0x8, R2 ;  /* 0x0000000805829824 */ /* 0x002fc400078e0202 */
[-CC-:B------:R-:W-:Y:S01]  /*1bf10*/  FFMA.FTZ R5, R123, R90.reuse, -R113.reuse ;  /* 0x0000005a7b057223 */ /* 0x180fe20000010871 */
[----:B------:R-:W-:Y:S01]  /*1bf20*/  FADD.FTZ R15, R181, R12 ;  /* 0x0000000cb50f7221 */ /* 0x000fe20000010000 */
[----:B------:R-:W-:Y:S01]  /*1bf30*/  FADD.FTZ R123, R11, R122 ;  /* 0x0000007a0b7b7221 */ /* 0x000fe20000010000 */
[-C--:B------:R-:W-:Y:S01]  /*1bf40*/  FFMA.FTZ R12, R115, R90.reuse, -R113 ;  /* 0x0000005a730c7223 */ /* 0x080fe20000010871 */
[C---:B------:R-:W-:Y:S01]  /*1bf50*/  F2FP.F16.F32.PACK_AB R181, R20.reuse, R181 ;  /* 0x000000b514b5723e */ /* 0x040fe200000000ff */
[----:B------:R-:W-:Y:S01]  /*1bf60*/  FADD.FTZ R122, R20, R15 ;  /* 0x0000000f147a7221 */ /* 0x000fe20000010000 */
[----:B------:R-:W-:Y:S01]  /*1bf70*/  FADD.FTZ R114, R182, R123 ;  /* 0x0000007bb6727221 */ /* 0x000fe20000010000 */
[----:B------:R-:W-:Y:S01]  /*1bf80*/  FFMA.FTZ R15, R119, R90, -R113 ;  /* 0x0000005a770f7223 */ /* 0x000fe20000010871 */
[----:B------:R-:W-:Y:S01]  /*1bf90*/  MUFU.EX2 R5, R5 ;  /* 0x0000000500057308 */ /* 0x000fe20000000800 */
[----:B------:R-:W-:Y:S01]  /*1bfa0*/  FADD.FTZ R122, R183, R122 ;  /* 0x0000007ab77a7221 */ /* 0x000fe20000010000 */
[----:B------:R-:W-:Y:S01]  /*1bfb0*/  FADD.FTZ R115, R21, R114 ;  /* 0x0000007215737221 */ /* 0x000fe20000010000 */
[----:B------:R-:W-:-:S02]  /*1bfc0*/  @!P1 VIADD R130, R130, 0x34860 ;  /* 0x0003486082829836 */ /* 0x000fc40000000000 */
[-C--:B------:R-:W-:Y:S01]  /*1bfd0*/  FMUL.FTZ R28, R28, R3.reuse ;  /* 0x000000031c1c7220 */ /* 0x080fe20000410000 */
[----:B------:R-:W-:Y:S01]  /*1bfe0*/  FADD.FTZ R122, R141, R122 ;  /* 0x0000007a8d7a7221 */ /* 0x000fe20000010000 */
[----:B------:R-:W-:Y:S01]  /*1bff0*/  FADD.FTZ R115, R184, R115 ;  /* 0x00000073b8737221 */ /* 0x000fe20000010000 */
[-C--:B------:R-:W-:Y:S01]  /*1c000*/  FMUL.FTZ R29, R29, R3.reuse ;  /* 0x000000031d1d7220 */ /* 0x080fe20000410000 */
[----:B------:R-:W-:Y:S01]  /*1c010*/  MUFU.EX2 R9, R9 ;  /* 0x0000000900097308 */ /* 0x000fe20000000800 */
[----:B------:R-:W-:Y:S01]  /*1c020*/  FADD.FTZ R122, R185, R122 ;  /* 0x0000007ab97a7221 */ /* 0x000fe20000010000 */
[----:B------:R-:W-:Y:S01]  /*1c030*/  FADD.FTZ R115, R152, R115 ;  /* 0x0000007398737221 */ /* 0x000fe20000010000 */
[----:B------:R-:W-:Y:S01]  /*1c040*/  @!P1 PRMT R130, RZ, 0x654, R130 ;  /* 0x00000654ff829816 */ /* 0x000fe20000000082 */
[-C--:B------:R-:W-:Y:S01]  /*1c050*/  FMUL.FTZ R32, R32, R3.reuse ;  /* 0x0000000320207220 */ /* 0x080fe20000410000 */
[----:B------:R-:W-:Y:S01]  /*1c060*/  FADD.FTZ R122, R117, R122 ;  /* 0x0000007a757a7221 */ /* 0x000fe20000010000 */
[----:B------:R-:W-:Y:S01]  /*1c070*/  FADD.FTZ R106, R186, R115 ;  /* 0x00000073ba6a7221 */ /* 0x000fe20000010000 */
[----:B------:R0:W-:Y:S01]  /*1c080*/  @!P1 SYNCS.ARRIVE.TRANS64.RED.A1T0 RZ, [R130+URZ], RZ ;  /* 0x000000ff82ff99a7 */ /* 0x0001e2000810043f */
[----:B------:R-:W-:Y:S01]  /*1c090*/  MUFU.EX2 R12, R12 ;  /* 0x0000000c000c7308 */ /* 0x000fe20000000800 */
[----:B------:R-:W-:Y:S01]  /*1c0a0*/  FADD.FTZ R115, R187, R122 ;  /* 0x0000007abb737221 */ /* 0x000fe20000010000 */
[----:B------:R-:W-:Y:S01]  /*1c0b0*/  FADD.FTZ R119, R13, R106 ;  /* 0x0000006a0d777221 */ /* 0x000fe20000010000 */
[-C--:B------:R-:W-:Y:S01]  /*1c0c0*/  FMUL.FTZ R33, R33, R3.reuse ;  /* 0x0000000321217220 */ /* 0x080fe20000410000 */
[-C--:B------:R-:W-:Y:S01]  /*1c0d0*/  FMUL.FTZ R36, R36, R3.reuse ;  /* 0x0000000324247220 */ /* 0x080fe20000410000 */
[----:B------:R-:W-:Y:S01]  /*1c0e0*/  FADD.FTZ R106, R124, R115 ;  /* 0x000000737c6a7221 */ /* 0x000fe20000010000 */
[----:B------:R-:W-:Y:S01]  /*1c0f0*/  FADD.FTZ R119, R188, R119 ;  /* 0x00000077bc777221 */ /* 0x000fe20000010000 */
[-C--:B------:R-:W-:Y:S01]  /*1c100*/  FMUL.FTZ R37, R37, R3.reuse ;  /* 0x0000000325257220 */ /* 0x080fe20000410000 */
        /* <DEDUP_REMOVED lines=16> */
[----:B------:R-:W1:Y:S01]  /*1c210*/  MUFU.EX2 R0, R171 ;  /* 0x000000ab00007308 */ /* 0x000e620000000800 */
[----:B------:R-:W-:Y:S01]  /*1c220*/  FADD.FTZ R113, R193, R106 ;  /* 0x0000006ac1717221 */ /* 0x000fe20000010000 */
[----:B------:R-:W-:Y:S01]  /*1c230*/  FADD.FTZ R115, R136, R115 ;  /* 0x0000007388737221 */ /* 0x000fe20000010000 */
[-C--:B------:R-:W-:Y:S01]  /*1c240*/  FMUL.FTZ R52, R52, R3.reuse ;  /* 0x0000000334347220 */ /* 0x080fe20000410000 */
[-C--:B------:R-:W-:Y:S01]  /*1c250*/  FMUL.FTZ R53, R53, R3.reuse ;  /* 0x0000000335357220 */ /* 0x080fe20000410000 */
[----:B------:R-:W-:Y:S01]  /*1c260*/  FADD.FTZ R4, R132, R113 ;  /* 0x0000007184047221 */ /* 0x000fe20000010000 */
[----:B------:R-:W-:Y:S01]  /*1c270*/  FADD.FTZ R106, R194, R115 ;  /* 0x00000073c26a7221 */ /* 0x000fe20000010000 */
[-C--:B------:R-:W-:Y:S01]  /*1c280*/  FMUL.FTZ R56, R56, R3.reuse ;  /* 0x0000000338387220 */ /* 0x080fe20000410000 */
[-C--:B------:R-:W-:Y:S01]  /*1c290*/  FMUL.FTZ R57, R57, R3.reuse ;  /* 0x0000000339397220 */ /* 0x080fe20000410000 */
[----:B------:R-:W-:Y:S01]  /*1c2a0*/  FADD.FTZ R14, R195, R4 ;  /* 0x00000004c30e7221 */ /* 0x000fe20000010000 */
[----:B------:R-:W-:Y:S01]  /*1c2b0*/  FADD.FTZ R7, R137, R106 ;  /* 0x0000006a89077221 */ /* 0x000fe20000010000 */
[----:B------:R-:W2:Y:S01]  /*1c2c0*/  MUFU.EX2 R4, R107 ;  /* 0x0000006b00047308 */ /* 0x000ea20000000800 */
[-C--:B------:R-:W-:Y:S01]  /*1c2d0*/  FMUL.FTZ R60, R60, R3.reuse ;  /* 0x000000033c3c7220 */ /* 0x080fe20000410000 */
[----:B------:R-:W-:Y:S01]  /*1c2e0*/  FADD.FTZ R14, R133, R14 ;  /* 0x0000000e850e7221 */ /* 0x000fe20000010000 */
[----:B------:R-:W-:Y:S01]  /*1c2f0*/  FADD.FTZ R20, R196, R7 ;  /* 0x00000007c4147221 */ /* 0x000fe20000010000 */
[-C--:B------:R-:W-:Y:S01]  /*1c300*/  FMUL.FTZ R61, R61, R3.reuse ;  /* 0x000000033d3d7220 */ /* 0x080fe20000410000 */
[----:B------:R-:W-:Y:S01]  /*1c310*/  FMUL.FTZ R64, R64, R3 ;  /* 0x0000000340407220 */ /* 0x000fe20000410000 */
[----:B------:R-:W-:Y:S01]  /*1c320*/  FADD.FTZ R7, R197, R14 ;  /* 0x0000000ec5077221 */ /* 0x000fe20000010000 */
[----:B------:R-:W-:Y:S01]  /*1c330*/  FADD.FTZ R11, R129, R20 ;  /* 0x00000014810b7221 */ /* 0x000fe20000010000 */
[C---:B------:R-:W-:Y:S01]  /*1c340*/  F2FP.F16.F32.PACK_AB R197, R6.reuse, R197 ;  /* 0x000000c506c5723e */ /* 0x040fe200000000ff */
[----:B------:R-:W-:Y:S01]  /*1c350*/  FMUL.FTZ R65, R65, R3 ;  /* 0x0000000341417220 */ /* 0x000fe20000410000 */
[----:B------:R-:W-:Y:S01]  /*1c360*/  FADD.FTZ R14, R6, R7 ;  /* 0x00000007060e7221 */ /* 0x000fe20000010000 */
[----:B------:R-:W-:Y:S01]  /*1c370*/  FADD.FTZ R11, R198, R11 ;  /* 0x0000000bc60b7221 */ /* 0x000fe20000010000 */
[----:B-1----:R-:W-:Y:S01]  /*1c380*/  F2FP.F16.F32.PACK_AB R218, R0, R109 ;  /* 0x0000006d00da723e */ /* 0x002fe200000000ff */
[----:B------:R-:W-:Y:S01]  /*1c390*/  FMUL.FTZ R68, R68, R3 ;  /* 0x0000000344447220 */ /* 0x000fe20000410000 */
[----:B------:R-:W-:Y:S01]  /*1c3a0*/  FADD.FTZ R7, R199, R14 ;  /* 0x0000000ec7077221 */ /* 0x000fe20000010000 */
[----:B------:R-:W-:Y:S01]  /*1c3b0*/  FADD.FTZ R11, R128, R11 ;  /* 0x0000000b800b7221 */ /* 0x000fe20000010000 */
[----:B------:R-:W1:Y:S01]  /*1c3c0*/  MUFU.EX2 R14, R111 ;  /* 0x0000006f000e7308 */ /* 0x000e620000000800 */
[C---:B------:R-:W-:Y:S01]  /*1c3d0*/  F2FP.F16.F32.PACK_AB R199, R8.reuse, R199 ;  /* 0x000000c708c7723e */ /* 0x040fe200000000ff */
[----:B------:R-:W-:Y:S01]  /*1c3e0*/  FADD.FTZ R20, R8, R7 ;  /* 0x0000000708147221 */ /* 0x000fe20000010000 */
[----:B------:R-:W-:Y:S01]  /*1c3f0*/  FADD.FTZ R11, R200, R11 ;  /* 0x0000000bc80b7221 */ /* 0x000fe20000010000 */
[-C--:B------:R-:W-:Y:S01]  /*1c400*/  FMUL.FTZ R69, R69, R3.reuse ;  /* 0x0000000345457220 */ /* 0x080fe20000410000 */
[----:B------:R-:W-:Y:S01]  /*1c410*/  FMUL.FTZ R72, R72, R3 ;  /* 0x0000000348487220 */ /* 0x000fe20000410000 */
[----:B------:R-:W-:Y:S01]  /*1c420*/  FADD.FTZ R20, R201, R20 ;  /* 0x00000014c9147221 */ /* 0x000fe20000010000 */
[----:B------:R-:W-:Y:S01]  /*1c430*/  FADD.FTZ R11, R120, R11 ;  /* 0x0000000b780b7221 */ /* 0x000fe20000010000 */
[----:B------:R-:W-:Y:S01]  /*1c440*/  F2FP.F16.F32.PACK_AB R201, R5, R201 ;  /* 0x000000c905c9723e */ /* 0x000fe200000000ff */
[-C--:B------:R-:W-:Y:S01]  /*1c450*/  FMUL.FTZ R73, R73, R3.reuse ;  /* 0x0000000349497220 */ /* 0x080fe20000410000 */
        /* <DEDUP_REMOVED lines=11> */
[----:B------:R-:W-:Y:S01]  /*1c510*/  FMUL.FTZ R85, R85, R3 ;  /* 0x0000000355557220 */ /* 0x000fe20000410000 */
        /* <DEDUP_REMOVED lines=17> */
[----:B--2---:R-:W-:Y:S01]  /*1c630*/  F2FP.F16.F32.PACK_AB R209, R4, R209 ;  /* 0x000000d104d1723e */ /* 0x004fe200000000ff */
        /* <DEDUP_REMOVED lines=43> */
[-C--:B------:R-:W-:Y:S01]  /*1c8f0*/  FMUL.FTZ R26, R26, R93.reuse ;  /* 0x0000005d1a1a7220 */ /* 0x080fe20000410000 */
[----:B------:R0:W5:Y:S01]  /*1c900*/  LDL R4, [R1+0x4] ;  /* 0x0000040001047983 */ /* 0x0001620000100800 */
        /* <DEDUP_REMOVED lines=31> */
[----:B------:R-:W-:Y:S01]  /*1cb00*/  IMAD.MOV.U32 R5, RZ, RZ, R228 ;  /* 0x000000ffff057224 */ /* 0x000fe200078e00e4 */
[----:B------:R-:W-:Y:S01]  /*1cb10*/  MOV R3, R91 ;  /* 0x0000005b00037202 */ /* 0x000fe20000000f00 */
[----:B------:R-:W-:Y:S01]  /*1cb20*/  IMAD.MOV.U32 R0, RZ, RZ, R92 ;  /* 0x000000ffff007224 */ /* 0x000fe200078e005c */
[----:B0-----:R-:W-:Y:S06]  /*1cb30*/  @P2 BRA `(.L_x_6156) ;  /* 0xffffff9800802947 */ /* 0x001fec000383ffff */
.L_x_6146:
[----:B------:R-:W-:Y:S05]  /*1cb40*/  WARPSYNC.ALL ;  /* 0x0000000000007948 */ /* 0x000fea0003800000 */
[----:B------:R-:W-:Y:S06]  /*1cb50*/  BAR.ARV 0x8, 0x120 ;  /* 0x0204800000007b1d */ /* 0x000fec0000002000 */
[----:B------:R-:W-:Y:S05]  /*1cb60*/  @!P0 BRA `(.L_x_6157) ;  /* 0x0000000000048947 */ /* 0x000fea0003800000 */
[----:B------:R-:W-:Y:S01]  /*1cb70*/  BPT.TRAP 0x1 ;  /* 0x000000040000795c */ /* 0x000fe20000300000 */
.L_x_6157:
[----:B------:R-:W2:Y:S01]  /*1cb80*/  LDL R0, [R1+0x4] ;  /* 0x0000040001007983 */ /* 0x000ea20000100800 */
[----:B------:R-:W-:Y:S01]  /*1cb90*/  IMAD R9, R228, 0x8, R2 ;  /* 0x00000008e4097824 */ /* 0x000fe200078e0202 */
[----:B--2---:R-:W-:-:S04]  /*1cba0*/  SHF.L.U32 R0, R0, 0x1f, RZ ;  /* 0x0000001f00007819 */ /* 0x004fc800000006ff */
[----:B------:R0:W1:Y:S01]  /*1cbb0*/  SYNCS.PHASECHK.TRANS64.TRYWAIT P2, [R9+URZ+0x34850], R0 ;  /* 0x03485000090075a7 */ /* 0x000062000804017f */
[----:B------:R-:W-:Y:S05]  /*1cbc0*/  @!P0 BRA `(.L_x_6158) ;  /* 0x0000000000048947 */ /* 0x000fea0003800000 */
[----:B------:R-:W-:Y:S01]  /*1cbd0*/  BPT.TRAP 0x1 ;  /* 0x000000040000795c */ /* 0x000fe20000300000 */
.L_x_6158:
[----:B------:R-:W-:-:S05]  /*1cbe0*/  VIADD R2, R2, 0x400 ;  /* 0x0000040002027836 */ /* 0x000fca0000000000 */
[----:B------:R-:W-:-:S04]  /*1cbf0*/  SHF.R.U32.HI R2, RZ, 0x4, R2 ;  /* 0x00000004ff027819 */ /* 0x000fc80000011602 */
[----:B------:R-:W-:-:S04]  /*1cc00*/  LOP3.LUT R2, R2, 0x3fff, RZ, 0xc0, !PT ;  /* 0x00003fff02027812 */ /* 0x000fc800078ec0ff */
[----:B------:R-:W-:Y:S01]  /*1cc10*/  LOP3.LUT R3, R2, 0x5800000, RZ, 0xfc, !PT ;  /* 0x0580000002037812 */ /* 0x000fe200078efcff */
[----:B-1----:R-:W-:Y:S06]  /*1cc20*/  @P2 BRA `(.L_x_6159) ;  /* 0x0000000000082947 */ /* 0x002fec0003800000 */
[----:B------:R-:W1:Y:S02]  /*1cc30*/  SYNCS.PHASECHK.TRANS64.TRYWAIT P0, [R9+URZ+0x34850], R0 ;  /* 0x03485000090075a7 */ /* 0x000e64000800017f */
[----:B-1----:R-:W-:Y:S05]  /*1cc40*/  @!P0 BRA `(.L_x_6160) ;  /* 0x0000008c00b08947 */ /* 0x002fea0003800000 */
.L_x_6159:
[----:B------:R-:W-:Y:S01]  /*1cc50*/  IMAD R2, R228, 0xb00, R3 ;  /* 0x00000b00e4027824 */ /* 0x000fe200078e0203 */
[----:B------:R-:W-:Y:S01]  /*1cc60*/  MOV R3, 0x40000040 ;  /* 0x4000004000037802 */ /* 0x000fe20000000f00 */
[----:B------:R-:W-:Y:S05]  /*1cc70*/  WARPSYNC.ALL ;  /* 0x0000000000007948 */ /* 0x000fea0003800000 */
[C---:B------:R-:W-:Y:S01]  /*1cc80*/  R2UR UR6, R2.reuse ;  /* 0x00000000020672ca */ /* 0x040fe200000e0000 */
[----:B------:R-:W2:Y:S01]  /*1cc90*/  LDL.LU R7, [R1+0x4] ;  /* 0x0000040001077983 */ /* 0x000ea20000300800 */
[----:B------:R-:W-:Y:S01]  /*1cca0*/  R2UR UR7, R3 ;  /* 0x00000000030772ca */ /* 0x000fe200000e0000 */
[----:B------:R-:W-:Y:S01]  /*1ccb0*/  WARPGROUP.ARRIVE ;  /* 0x00000000000079c5 */ /* 0x000fe20000000000 */
[----:B-----5:R-:W-:Y:S01]  /*1ccc0*/  VIADD R4, R2, 0x80 ;  /* 0x0000008002047836 */ /* 0x020fe20000000000 */
[----:B01----:R-:W0:Y:S01]  /*1ccd0*/  SHFL.BFLY PT, R0, R15, 0x2, 0x1f ;  /* 0x0c401f000f007f89 */ /* 0x003e2200000e0000 */
[----:B------:R-:W-:Y:S01]  /*1cce0*/  IMAD.MOV.U32 R5, RZ, RZ, 0x40000040 ;  /* 0x40000040ff057424 */ /* 0x000fe200078e00ff */
[----:B------:R-:W-:Y:S01]  /*1ccf0*/  IADD3 R228, R228, 0x1, RZ ;  /* 0x00000001e4e47810 */ /* 0x000fe20007ffe0ff */
[----:B------:R-:W-:-:S03]  /*1cd00*/  IMAD.MOV.U32 R3, RZ, RZ, 0x40000040 ;  /* 0x40000040ff037424 */ /* 0x000fc600078e00ff */
[----:B------:R-:W-:-:S04]  /*1cd10*/  ISETP.NE.AND P0, PT, R228, 0x2, PT ;  /* 0x00000002e400780c */ /* 0x000fc80003f05270 */
[----:B------:R-:W-:Y:S01]  /*1cd20*/  HGMMA.64x128x16.F32 R24, R176, gdesc[UR4].tnspB, R24, gsb0 ;  /* 0x41e00004b0187df0 */ /* 0x000fe20008000818 */
[----:B------:R-:W-:Y:S02]  /*1cd30*/  R2UR UR6, R4 ;  /* 0x00000000040672ca */ /* 0x000fe400000e0000 */
[----:B------:R-:W-:Y:S01]  /*1cd40*/  R2UR UR7, R5 ;  /* 0x00000000050772ca */ /* 0x000fe200000e0000 */
[----:B------:R-:W-:Y:S01]  /*1cd50*/  IMAD.MOV.U32 R5, RZ, RZ, 0x40000040 ;  /* 0x40000040ff057424 */ /* 0x000fe200078e00ff */
[----:B------:R-:W-:Y:S01]  /*1cd60*/  IADD3 R4, R2, 0x100, RZ ;  /* 0x0000010002047810 */ /* 0x000fe20007ffe0ff */
[----:B0-----:R-:W-:Y:S01]  /*1cd70*/  FADD.FTZ R0, R0, R15 ;  /* 0x0000000f00007221 */ /* 0x001fe20000010000 */
[----:B------:R-:W-:Y:S02]  /*1cd80*/  WARPGROUP.DEPBAR.LE gsb0, 0x0 ;  /* 0x00008000000079c5 */ /* 0x000fe40000010000 */
[----:B------:R-:W-:-:S07]  /*1cd90*/  WARPGROUP.ARRIVE ;  /* 0x00000000000079c5 */ /* 0x000fce0000000000 */
[----:B------:R-:W-:Y:S01]  /*1cda0*/  HGMMA.64x128x16.F32 R24, R180, gdesc[UR4].tnspB, R24, gsb0 ;  /* 0x41e00004b4187df0 */ /* 0x000fe20008000818 */
[----:B------:R-:W-:Y:S01]  /*1cdb0*/  R2UR UR6, R4 ;  /* 0x00000000040672ca */ /* 0x000fe200000e0000 */
[----:B------:R-:W-:Y:S01]  /*1cdc0*/  VIADD R4, R2, 0x180 ;  /* 0x0000018002047836 */ /* 0x000fe20000000000 */
[----:B------:R-:W-:Y:S02]  /*1cdd0*/  R2UR UR7, R5 ;  /* 0x00000000050772ca */ /* 0x000fe400000e0000 */
[----:B------:R-:W-:Y:S01]  /*1cde0*/  MOV R5, 0x40000040 ;  /* 0x4000004000057802 */ /* 0x000fe20000000f00 */
        /* <DEDUP_REMOVED lines=39> */
[C---:B------:R-:W-:Y:S01]  /*1d060*/  VIADD R4, R2.reuse, 0x480 ;  /* 0x0000048002047836 */ /* 0x040fe20000000000 */
[----:B------:R-:W-:Y:S01]  /*1d070*/  R2UR UR7, R5 ;  /* 0x00000000050772ca */ /* 0x000fe200000e0000 */
[----:B------:R-:W-:Y:S01]  /*1d080*/  VIADD R2, R2, 0x500 ;  /* 0x0000050002027836 */ /* 0x000fe20000000000 */
[----:B------:R-:W-:Y:S01]  /*1d090*/  MOV R5, 0x40000040 ;  /* 0x4000004000057802 */ /* 0x000fe20000000f00 */
[----:B------:R-:W-:Y:S02]  /*1d0a0*/  WARPGROUP.DEPBAR.LE gsb0, 0x0 ;  /* 0x00008000000079c5 */ /* 0x000fe40000010000 */
[----:B------:R-:W-:-:S08]  /*1d0b0*/  WARPGROUP.ARRIVE ;  /* 0x00000000000079c5 */ /* 0x000fd00000000000 */
[----:B------:R-:W-:Y:S01]  /*1d0c0*/  HGMMA.64x128x16.F32 R24, R208, gdesc[UR4].tnspB, R24, gsb0 ;  /* 0x41e00004d0187df0 */ /* 0x000fe20008000818 */
[----:B------:R-:W-:Y:S01]  /*1d0d0*/  R2UR UR6, R4 ;  /* 0x00000000040672ca */ /* 0x000fe200000e0000 */
[----:B------:R-:W-:Y:S01]  /*1d0e0*/  IMAD.MOV.U32 R4, RZ, RZ, RZ ;  /* 0x000000ffff047224 */ /* 0x000fe200078e00ff */
[----:B------:R-:W-:Y:S01]  /*1d0f0*/  R2UR UR7, R5 ;  /* 0x00000000050772ca */ /* 0x000fe200000e0000 */
[----:B------:R-:W-:Y:S02]  /*1d100*/  WARPGROUP.DEPBAR.LE gsb0, 0x0 ;  /* 0x00008000000079c5 */ /* 0x000fe40000010000 */
[----:B------:R-:W-:-:S10]  /*1d110*/  WARPGROUP.ARRIVE ;  /* 0x00000000000079c5 */ /* 0x000fd40000000000 */
[----:B------:R-:W-:Y:S01]  /*1d120*/  HGMMA.64x128x16.F32 R24, R212, gdesc[UR4].tnspB, R24, gsb0 ;  /* 0x41e00004d4187df0 */ /* 0x000fe20008000818 */
[----:B------:R-:W-:Y:S02]  /*1d130*/  R2UR UR7, R3 ;  /* 0x00000000030772ca */ /* 0x000fe400000e0000 */
[----:B------:R-:W0:Y:S01]  /*1d140*/  SHFL.BFLY PT, R3, R12, 0x2, 0x1f ;  /* 0x0c401f000c037f89 */ /* 0x000e2200000e0000 */
[----:B------:R-:W-:Y:S01]  /*1d150*/  R2UR UR6, R2 ;  /* 0x00000000020672ca */ /* 0x000fe200000e0000 */
[----:B0-----:R-:W-:Y:S02]  /*1d160*/  FADD.FTZ R2, R3, R12 ;  /* 0x0000000c03027221 */ /* 0x001fe40000010000 */
[----:B------:R-:W0:Y:S04]  /*1d170*/  SHFL.BFLY PT, R3, R0, 0x1, 0x1f ;  /* 0x0c201f0000037f89 */ /* 0x000e2800000e0000 */
[----:B------:R-:W1:Y:S01]  /*1d180*/  SHFL.BFLY PT, R5, R2, 0x1, 0x1f ;  /* 0x0c201f0002057f89 */ /* 0x000e6200000e0000 */
[----:B0-----:R-:W-:Y:S01]  /*1d190*/  FADD.FTZ R10, R0, R3 ;  /* 0x00000003000a7221 */ /* 0x001fe20000010000 */
[----:B------:R-:W-:Y:S01]  /*1d1a0*/  SEL R0, RZ, 0x1, P0 ;  /* 0x00000001ff007807 */ /* 0x000fe20000000000 */
[----:B-1----:R-:W-:-:S03]  /*1d1b0*/  FADD.FTZ R11, R2, R5 ;  /* 0x00000005020b7221 */ /* 0x002fc60000010000 */
[----:B------:R-:W-:Y:S02]  /*1d1c0*/  FSETP.NE.FTZ.AND P2, PT, R10, RZ, PT ;  /* 0x000000ff0a00720b */ /* 0x000fe40003f55000 */
[----:B--2---:R-:W-:Y:S02]  /*1d1d0*/  LOP3.LUT R7, R7, R0, RZ, 0x3c, !PT ;  /* 0x0000000007077212 */ /* 0x004fe400078e3cff */
[----:B------:R-:W-:-:S09]  /*1d1e0*/  FSETP.NE.FTZ.AND P3, PT, R11, RZ, PT ;  /* 0x000000ff0b00720b */ /* 0x000fd20003f75000 */
[----:B------:R-:W0:Y:S08]  /*1d1f0*/  @P2 MUFU.LG2 R5, R10 ;  /* 0x0000000a00052308 */ /* 0x000e300000000c00 */
[----:B------:R1:W-:Y:S01]  /*1d200*/  @P2 MUFU.RCP R4, R10 ;  /* 0x0000000a00042308 */ /* 0x0003e20000001000 */
[----:B------:R-:W-:-:S07]  /*1d210*/  IMAD.MOV.U32 R8, RZ, RZ, RZ ;  /* 0x000000ffff087224 */ /* 0x000fce00078e00ff */
[----:B------:R-:W2:Y:S01]  /*1d220*/  @P3 MUFU.LG2 R6, R11 ;  /* 0x0000000b00063308 */ /* 0x000ea20000000c00 */
[----:B-1----:R-:W3:Y:S01]  /*1d230*/  LDL.LU R10, [R1+0x84] ;  /* 0x00008400010a7983 */ /* 0x002ee20000300800 */
[----:B------:R-:W-:Y:S02]  /*1d240*/  WARPGROUP.DEPBAR.LE gsb0, 0x0 ;  /* 0x00008000000079c5 */ /* 0x000fe40000010000 */
[----:B------:R-:W-:-:S06]  /*1d250*/  WARPGROUP.ARRIVE ;  /* 0x00000000000079c5 */ /* 0x000fcc0000000000 */
[----:B------:R-:W-:Y:S01]  /*1d260*/  HGMMA.64x128x16.F32 R24, R216, gdesc[UR4].tnspB, R24, gsb0 ;  /* 0x41e00004d8187df0 */ /* 0x000fe20008000818 */
[----:B------:R2:W-:Y:S01]  /*1d270*/  STL [R1+0x4], R7 ;  /* 0x0000040701007387 */ /* 0x0005e20000100800 */
[----:B------:R-:W1:Y:S01]  /*1d280*/  @P3 MUFU.RCP R8, R11 ;  /* 0x0000000b00083308 */ /* 0x000e620000001000 */
[----:B------:R-:W-:Y:S02]  /*1d290*/  @!P1 VIADD R9, R9, 0x34860 ;  /* 0x0003486009099836 */ /* 0x000fe40000000000 */
[C---:B------:R-:W-:Y:S01]  /*1d2a0*/  @P2 FMUL.FTZ R2, R90.reuse, 0.69314718246459960938 ;  /* 0x3f3172185a022820 */ /* 0x040fe20000410000 */
[----:B------:R-:W-:Y:S01]  /*1d2b0*/  @P3 FMUL.FTZ R90, R90, 0.69314718246459960938 ;  /* 0x3f3172185a5a3820 */ /* 0x000fe20000410000 */
[----:B0-----:R-:W-:Y:S01]  /*1d2c0*/  @P2 FMUL.FTZ R5, R5, 0.69314718246459960938 ;  /* 0x3f31721805052820 */ /* 0x001fe20000410000 */
[----:B------:R-:W-:Y:S01]  /*1d2d0*/  MOV R3, 0xff800000 ;  /* 0xff80000000037802 */ /* 0x000fe20000000f00 */
[----:B------:R-:W-:Y:S02]  /*1d2e0*/  IMAD.MOV.U32 R0, RZ, RZ, -0x800000 ;  /* 0xff800000ff007424 */ /* 0x000fe400078e00ff */
[----:B--2---:R-:W-:Y:S01]  /*1d2f0*/  @P3 FMUL.FTZ R7, R6, 0.69314718246459960938 ;  /* 0x3f31721806073820 */ /* 0x004fe20000410000 */
[----:B------:R-:W-:Y:S01]  /*1d300*/  @!P1 PRMT R9, RZ, 0x654, R9 ;  /* 0x00000654ff099816 */ /* 0x000fe20000000009 */
[----:B------:R-:W-:-:S02]  /*1d310*/  @P2 FFMA.FTZ R3, R2, R91, R5 ;  /* 0x0000005b02032223 */ /* 0x000fc40000010005 */
[----:B------:R-:W-:Y:S01]  /*1d320*/  @P3 FFMA.FTZ R0, R90, R92, R7 ;  /* 0x0000005c5a003223 */ /* 0x000fe20000010007 */
[----:B------:R-:W-:Y:S01]  /*1d330*/  SEL R228, R228, RZ, P0 ;  /* 0x000000ffe4e47207 */ /* 0x000fe20000000000 */
        /* <DEDUP_REMOVED lines=29> */
[----:B------:R-:W-:Y:S01]  /*1d510*/  FMUL.FTZ R40, R80, R4 ;  /* 0x0000000450287220 */ /* 0x000fe20000410000 */
        /* <DEDUP_REMOVED lines=17> */
[----:B------:R-:W-:Y:S01]  /*1d630*/  FMUL.FTZ R102, R29, R4 ;  /* 0x000000041d667220 */ /* 0x000fe20000410000 */
[----:B------:R-:W-:Y:S01]  /*1d640*/  PLOP3.LUT P1, PT, PT, PT, PT, 0x8, 0x0 ;  /* 0x000000000000781c */ /* 0x000fe20003f2e170 */
        /* <DEDUP_REMOVED lines=18> */
[----:B---3--:R-:W-:-:S05]  /*1d770*/  IADD3 R10, R10, 0x1, RZ ;  /* 0x000000010a0a7810 */ /* 0x008fca0007ffe0ff */
[----:B------:R0:W-:Y:S02]  /*1d780*/  STL [R1+0x84], R10 ;  /* 0x0000840a01007387 */ /* 0x0001e40000100800 */
.L_x_6096:
[----:B------:R-:W2:Y:S01]  /*1d790*/  LDL R82, [R1+0x7c] ;  /* 0x00007c0001527983 */ /* 0x000ea20000100800 */
[----:B------:R-:W-:Y:S05]  /*1d7a0*/  WARPSYNC.ALL ;  /* 0x0000000000007948 */ /* 0x000fea0003800000 */
[----:B------:R-:W1:Y:S01]  /*1d7b0*/  S2UR UR5, SR_CgaCtaId ;  /* 0x00000000000579c3 */ /* 0x000e620000008800 */
[----:B------:R-:W-:Y:S01]  /*1d7c0*/  UMOV UR4, 0x400 ;  /* 0x0000040000047882 */ /* 0x000fe20000000000 */
[----:B------:R-:W-:Y:S01]  /*1d7d0*/  BSSY B0, `(.L_x_6161) ;  /* 0x00001f5000007945 */ /* 0x000fe20003800000 */
[----:B-1----:R-:W-:-:S06]  /*1d7e0*/  ULEA UR4, UR5, UR4, 0x18 ;  /* 0x0000000405047291 */ /* 0x002fcc000f8ec03f */
[----:B------:R-:W-:Y:S01]  /*1d7f0*/  IMAD.U32 R2, RZ, RZ, UR4 ;  /* 0x00000004ff027e24 */ /* 0x000fe2000f8e00ff */
[----:B------:R-:W-:Y:S06]  /*1d800*/  BAR.SYNC.DEFER_BLOCKING 0x5, 0x120 ;  /* 0x0144800000007b1d */ /* 0x000fec0000010000 */
[----:B------:R1:W3:Y:S02]  /*1d810*/  LDS.128 R156, [R2+0x348d0] ;  /* 0x0348d000029c7984 */ /* 0x0002e40000000c00 */
[----:B------:R-:W-:Y:S06]  /*1d820*/  BAR.ARV 0x4, 0x120 ;  /* 0x0104800000007b1d */ /* 0x000fec0000002000 */
[----:B--2---:R-:W-:Y:S01]  /*1d830*/  SHF.R.S32.HI R38, RZ, 0x1f, R82 ;  /* 0x0000001fff267819 */ /* 0x004fe20000011452 */
[----:B------:R-:W-:-:S03]  /*1d840*/  IMAD.SHL.U32 R74, R82, 0x4, RZ ;  /* 0x00000004524a7824 */ /* 0x000fc600078e00ff */
[----:B------:R-:W-:Y:S01]  /*1d850*/  SHF.L.U64.HI R78, R82, 0x2, R38 ;  /* 0x00000002524e7819 */ /* 0x000fe20000010226 */
[----:B-1-3--:R-:W-:Y:S06]  /*1d860*/  @P1 BRA `(.L_x_6162) ;  /* 0x0000001400241947 */ /* 0x00afec0003800000 */
[----:B------:R-:W2:Y:S01]  /*1d870*/  LDL R107, [R1+0x3c] ;  /* 0x00003c00016b7983 */ /* 0x000ea20000100800 */
[----:B------:R-:W-:Y:S05]  /*1d880*/  WARPSYNC.ALL ;  /* 0x0000000000007948 */ /* 0x000fea0003800000 */
[----:B------:R-:W1:Y:S01]  /*1d890*/  S2R R86, SR_TID.X ;  /* 0x0000000000567919 */ /* 0x000e620000002100 */
[----:B------:R-:W-:Y:S01]  /*1d8a0*/  ULDC.64 UR4, c[0x0][0xbd8] ;  /* 0x0002f60000047ab9 */ /* 0x000fe20000000a00 */
[----:B------:R-:W-:Y:S01]  /*1d8b0*/  F2FP.F16.F32.PACK_AB R31, R31, R54 ;  /* 0x000000361f1f723e */ /* 0x000fe200000000ff */
[----:B------:R-:W-:Y:S01]  /*1d8c0*/  ULDC.64 UR6, c[0x0][0x208] ;  /* 0x0000820000067ab9 */ /* 0x000fe20000000a00 */
[----:B------:R-:W3:Y:S01]  /*1d8d0*/  S2R R5, SR_SWINHI ;  /* 0x0000000000057919 */ /* 0x000ee20000002f00 */
[----:B------:R-:W-:-:S02]  /*1d8e0*/  F2FP.F16.F32.PACK_AB R32, R49, R32 ;  /* 0x000000203120723e */ /* 0x000fc400000000ff */
[----:B------:R-:W-:Y:S02]  /*1d8f0*/  F2FP.F16.F32.PACK_AB R35, R35, R50 ;  /* 0x000000322323723e */ /* 0x000fe400000000ff */
[----:B-1----:R-:W-:-:S04]  /*1d900*/  IADD3 R86, R86, -0x80, RZ ;  /* 0xffffff8056567810 */ /* 0x002fc80007ffe0ff */
[----:B------:R-:W-:Y:S02]  /*1d910*/  SHF.R.S32.HI R4, RZ, 0x1f, R86 ;  /* 0x0000001fff047819 */ /* 0x000fe40000011456 */
[----:B------:R-:W-:Y:S02]  /*1d920*/  MOV R20, R2 ;  /* 0x0000000200147202 */ /* 0x000fe40000000f00 */
[----:B---3--:R-:W-:Y:S02]  /*1d930*/  MOV R21, R5 ;  /* 0x0000000500157202 */ /* 0x008fe40000000f00 */
[CC--:B------:R-:W-:Y:S02]  /*1d940*/  LEA.HI R8, R4.reuse, R86.reuse, RZ, 0x4 ;  /* 0x0000005604087211 */ /* 0x0c0fe400078f20ff */
[----:B------:R-:W-:Y:S02]  /*1d950*/  LEA.HI R4, R4, R86, RZ, 0x5 ;  /* 0x0000005604047211 */ /* 0x000fe400078f28ff */
[----:B0-----:R-:W-:-:S03]  /*1d960*/  SHF.R.S32.HI R9, RZ, 0x4, R8 ;  /* 0x00000004ff097819 */ /* 0x001fc60000011408 */
[----:B------:R-:W-:Y:S01]  /*1d970*/  IMAD.SHL.U32 R10, R4, 0x20, RZ ;  /* 0x00000020040a7824 */ /* 0x000fe200078e00ff */
[C---:B------:R-:W-:Y:S02]  /*1d980*/  LOP3.LUT R4, R8.reuse, 0x3fffff0, RZ, 0xc0, !PT ;  /* 0x03fffff008047812 */ /* 0x040fe400078ec0ff */
[----:B------:R-:W-:Y:S02]  /*1d990*/  LEA.HI R8, R8, R9, RZ, 0x1 ;  /* 0x0000000908087211 */ /* 0x000fe400078f08ff */
[----:B------:R-:W-:Y:S01]  /*1d9a0*/  LOP3.LUT R11, R10, 0xfffffc00, RZ, 0xc0, !PT ;  /* 0xfffffc000a0b7812 */ /* 0x000fe200078ec0ff */
[----:B------:R-:W-:Y:S01]  /*1d9b0*/  IMAD.IADD R4, R86, 0x1, -R4 ;  /* 0x0000000156047824 */ /* 0x000fe200078e0a04 */
[----:B------:R-:W-:-:S04]  /*1d9c0*/  LOP3.LUT R8, R8, 0x1ffffffe, RZ, 0xc0, !PT ;  /* 0x1ffffffe08087812 */ /* 0x000fc800078ec0ff */
[----:B------:R-:W-:Y:S01]  /*1d9d0*/  LEA R11, R4, R11, 0x6 ;  /* 0x0000000b040b7211 */ /* 0x000fe200078e30ff */
[----:B------:R-:W-:-:S04]  /*1d9e0*/  IMAD.IADD R8, R9, 0x1, -R8 ;  /* 0x0000000109087824 */ /* 0x000fc800078e0a08 */
[----:B------:R-:W-:-:S04]  /*1d9f0*/  IMAD R5, R8, 0x8, R11 ;  /* 0x0000000808057824 */ /* 0x000fc800078e020b */
[----:B------:R-:W-:Y:S01]  /*1da00*/  IMAD.WIDE R4, R5, 0x2, R20 ;  /* 0x0000000205047825 */ /* 0x000fe200078e0214 */
[----:B------:R-:W-:Y:S02]  /*1da10*/  BAR.SYNC.DEFER_BLOCKING 0x1, 0x100 ;  /* 0x0044000000007b1d */ /* 0x000fe40000010000 */
[C---:B------:R-:W-:Y:S02]  /*1da20*/  IADD3 R71, P2, R4.reuse, 0x4000, RZ ;  /* 0x0000400004477810 */ /* 0x040fe40007f5e0ff */
[C---:B------:R-:W-:Y:S02]  /*1da30*/  LOP3.LUT R29, R4.reuse, 0x380, RZ, 0xc0, !PT ;  /* 0x00000380041d7812 */ /* 0x040fe400078ec0ff */
[C---:B------:R-:W-:Y:S02]  /*1da40*/  IADD3 R59, P5, R4.reuse, 0x20, RZ ;  /* 0x00000020043b7810 */ /* 0x040fe40007fbe0ff */
[----:B------:R-:W-:Y:S02]  /*1da50*/  IADD3 R63, P0, R4, 0x40, RZ ;  /* 0x00000040043f7810 */ /* 0x000fe40007f1e0ff */
[----:B------:R-:W-:-:S02]  /*1da60*/  LOP3.LUT R14, R71, 0x380, RZ, 0xc0, !PT ;  /* 0x00000380470e7812 */ /* 0x000fc400078ec0ff */
[C---:B------:R-:W-:Y:S01]  /*1da70*/  IADD3 R67, P1, R4.reuse, 0x60, RZ ;  /* 0x0000006004437810 */ /* 0x040fe20007f3e0ff */
[--C-:B------:R-:W-:Y:S01]  /*1da80*/  IMAD.X R11, RZ, RZ, R5.reuse, P0 ;  /* 0x000000ffff0b7224 */ /* 0x100fe200000e0605 */
[----:B------:R-:W-:Y:S02]  /*1da90*/  IADD3 R79, P4, R4, 0x4040, RZ ;  /* 0x00004040044f7810 */ /* 0x000fe40007f9e0ff */
[----:B------:R-:W-:Y:S01]  /*1daa0*/  SHF.R.U64 R29, R29, 0x3, RZ ;  /* 0x000000031d1d7819 */ /* 0x000fe200000012ff */
[--C-:B------:R-:W-:Y:S01]  /*1dab0*/  IMAD.X R13, RZ, RZ, R5.reuse, P1 ;  /* 0x000000ffff0d7224 */ /* 0x100fe200008e0605 */
[----:B------:R-:W-:Y:S01]  /*1dac0*/  IADD3.X R9, RZ, R5, RZ, P5, !PT ;  /* 0x00000005ff097210 */ /* 0x000fe20002ffe4ff */
[----:B------:R-:W-:Y:S01]  /*1dad0*/  IMAD.X R27, RZ, RZ, R5, P4 ;  /* 0x000000ffff1b7224 */ /* 0x000fe200020e0605 */
[----:B------:R-:W-:Y:S02]  /*1dae0*/  LOP3.LUT R8, R59, 0x380, RZ, 0xc0, !PT ;  /* 0x000003803b087812 */ /* 0x000fe400078ec0ff */
[----:B------:R-:W-:-:S02]  /*1daf0*/  LOP3.LUT R10, R63, 0x380, RZ, 0xc0, !PT ;  /* 0x000003803f0a7812 */ /* 0x000fc400078ec0ff */
[C---:B------:R-:W-:Y:S02]  /*1db00*/  IADD3 R83, P5, R4.reuse, 0x4060, RZ ;  /* 0x0000406004537810 */ /* 0x040fe40007fbe0ff */
[----:B------:R-:W-:Y:S02]  /*1db10*/  IADD3 R75, P3, R4, 0x4020, RZ ;  /* 0x00004020044b7810 */ /* 0x000fe40007f7e0ff */
[----:B------:R-:W-:Y:S02]  /*1db20*/  SHF.R.U64 R14, R14, 0x3, RZ ;  /* 0x000000030e0e7819 */ /* 0x000fe400000012ff */
[----:B------:R-:W-:Y:S01]  /*1db30*/  LOP3.LUT R12, R67, 0x380, RZ, 0xc0, !PT ;  /* 0x00000380430c7812 */ /* 0x000fe200078ec0ff */
[----:B------:R-:W-:Y:S01]  /*1db40*/  IMAD.X R25, RZ, RZ, R5, P3 ;  /* 0x000000ffff197224 */ /* 0x000fe200018e0605 */
[----:B------:R-:W-:Y:S02]  /*1db50*/  LOP3.LUT R4, R29, R4, RZ, 0x3c, !PT ;  /* 0x000000041d047212 */ /* 0x000fe400078e3cff */
[----:B------:R-:W-:-:S02]  /*1db60*/  LOP3.LUT R26, R79, 0x380, RZ, 0xc0, !PT ;  /* 0x000003804f1a7812 */ /* 0x000fc400078ec0ff */
[----:B------:R-:W-:Y:S02]  /*1db70*/  SHF.R.U64 R8, R8, 0x3, RZ ;  /* 0x0000000308087819 */ /* 0x000fe400000012ff */
[----:B------:R-:W-:Y:S02]  /*1db80*/  SHF.R.U64 R10, R10, 0x3, RZ ;  /* 0x000000030a0a7819 */ /* 0x000fe400000012ff */
[----:B------:R-:W-:Y:S02]  /*1db90*/  LOP3.LUT R28, R83, 0x380, RZ, 0xc0, !PT ;  /* 0x00000380531c7812 */ /* 0x000fe400078ec0ff */
[----:B------:R-:W-:Y:S02]  /*1dba0*/  LOP3.LUT R24, R75, 0x380, RZ, 0xc0, !PT ;  /* 0x000003804b187812 */ /* 0x000fe400078ec0ff */
[----:B------:R-:W-:Y:S02]  /*1dbb0*/  LOP3.LUT R14, R14, R71, RZ, 0x3c, !PT ;  /* 0x000000470e0e7212 */ /* 0x000fe400078e3cff */
[----:B------:R-:W-:-:S02]  /*1dbc0*/  SHF.R.U64 R12, R12, 0x3, RZ ;  /* 0x000000030c0c7819 */ /* 0x000fc400000012ff */
[----:B------:R-:W-:Y:S02]  /*1dbd0*/  SHF.R.U64 R26, R26, 0x3, RZ ;  /* 0x000000031a1a7819 */ /* 0x000fe400000012ff */
[----:B------:R-:W-:Y:S02]  /*1dbe0*/  MOV R71, R4 ;  /* 0x0000000400477202 */ /* 0x000fe40000000f00 */
[----:B------:R-:W-:Y:S02]  /*1dbf0*/  LOP3.LUT R8, R8, R59, RZ, 0x3c, !PT ;  /* 0x0000003b08087212 */ /* 0x000fe400078e3cff */
[----:B------:R-:W-:Y:S02]  /*1dc00*/  LOP3.LUT R10, R10, R63, RZ, 0x3c, !PT ;  /* 0x0000003f0a0a7212 */ /* 0x000fe400078e3cff */
[----:B------:R-:W-:Y:S02]  /*1dc10*/  F2FP.F16.F32.PACK_AB R4, R103, R6 ;  /* 0x000000066704723e */ /* 0x000fe400000000ff */
[----:B------:R-:W-:-:S02]  /*1dc20*/  IADD3.X R15, RZ, R5, RZ, P2, !PT ;  /* 0x00000005ff0f7210 */ /* 0x000fc400017fe4ff */
[----:B------:R-:W-:Y:S02]  /*1dc30*/  IADD3.X R29, RZ, R5, RZ, P5, !PT ;  /* 0x00000005ff1d7210 */ /* 0x000fe40002ffe4ff */
[----:B------:R-:W-:Y:S02]  /*1dc40*/  SHF.R.U64 R28, R28, 0x3, RZ ;  /* 0x000000031c1c7819 */ /* 0x000fe400000012ff */
[----:B------:R-:W-:Y:S02]  /*1dc50*/  F2FP.F16.F32.PACK_AB R6, R102, R7 ;  /* 0x000000076606723e */ /* 0x000fe400000000ff */
[----:B------:R-:W-:Y:S02]  /*1dc60*/  SHF.R.U64 R24, R24, 0x3, RZ ;  /* 0x0000000318187819 */ /* 0x000fe400000012ff */
[----:B------:R-:W-:Y:S02]  /*1dc70*/  F2FP.F16.F32.PACK_AB R5, R105, R106 ;  /* 0x0000006a6905723e */ /* 0x000fe400000000ff */
[----:B------:R-:W-:-:S02]  /*1dc80*/  F2FP.F16.F32.PACK_AB R7, R85, R104 ;  /* 0x000000685507723e */ /* 0x000fc400000000ff */
[----:B------:R-:W-:Y:S02]  /*1dc90*/  LOP3.LUT R12, R12, R67, RZ, 0x3c, !PT ;  /* 0x000000430c0c7212 */ /* 0x000fe400078e3cff */
[----:B------:R-:W-:Y:S01]  /*1dca0*/  LOP3.LUT R26, R26, R79, RZ, 0x3c, !PT ;  /* 0x0000004f1a1a7212 */ /* 0x000fe200078e3cff */
[----:B------:R0:W-:Y:S01]  /*1dcb0*/  STSM.16.M88.4 [R71], R4 ;  /* 0x0000000447007844 */ /* 0x0001e20000000200 */
[----:B------:R-:W-:Y:S02]  /*1dcc0*/  MOV R70, R8 ;  /* 0x0000000800467202 */ /* 0x000fe40000000f00 */
[----:B------:R-:W-:Y:S02]  /*1dcd0*/  MOV R67, R10 ;  /* 0x0000000a00437202 */ /* 0x000fe40000000f00 */
[----:B------:R-:W-:Y:S02]  /*1dce0*/  LOP3.LUT R28, R28, R83, RZ, 0x3c, !PT ;  /* 0x000000531c1c7212 */ /* 0x000fe400078e3cff */
[----:B------:R-:W-:-:S02]  /*1dcf0*/  F2FP.F16.F32.PACK_AB R8, R95, R94 ;  /* 0x0000005e5f08723e */ /* 0x000fc400000000ff */
[----:B------:R-:W-:Y:S02]  /*1dd00*/  F2FP.F16.F32.PACK_AB R9, R81, R84 ;  /* 0x000000545109723e */ /* 0x000fe400000000ff */
[----:B------:R-:W-:Y:S02]  /*1dd10*/  F2FP.F16.F32.PACK_AB R10, R100, R93 ;  /* 0x0000005d640a723e */ /* 0x000fe400000000ff */
[----:B------:R-:W-:Y:S02]  /*1dd20*/  F2FP.F16.F32.PACK_AB R11, R77, R80 ;  /* 0x000000504d0b723e */ /* 0x000fe400000000ff */
[----:B------:R-:W-:Y:S02]  /*1dd30*/  LOP3.LUT R24, R24, R75, RZ, 0x3c, !PT ;  /* 0x0000004b18187212 */ /* 0x000fe400078e3cff */
[----:B------:R-:W-:Y:S01]  /*1dd40*/  MOV R59, R26 ;  /* 0x0000001a003b7202 */ /* 0x000fe20000000f00 */
[----:B------:R1:W-:Y:S01]  /*1dd50*/  STSM.16.M88.4 [R70], R8 ;  /* 0x0000000846007844 */ /* 0x0003e20000000200 */
[----:B0-----:R-:W-:-:S02]  /*1dd60*/  F2FP.F16.F32.PACK_AB R4, R101, R92 ;  /* 0x0000005c6504723e */ /* 0x001fc400000000ff */
[----:B------:R-:W-:Y:S02]  /*1dd70*/  F2FP.F16.F32.PACK_AB R5, R73, R76 ;  /* 0x0000004c4905723e */ /* 0x000fe400000000ff */
[----:B------:R-:W-:Y:S02]  /*1dd80*/  F2FP.F16.F32.PACK_AB R6, R98, R91 ;  /* 0x0000005b6206723e */ /* 0x000fe400000000ff */
[----:B------:R-:W-:Y:S02]  /*1dd90*/  F2FP.F16.F32.PACK_AB R7, R69, R72 ;  /* 0x000000484507723e */ /* 0x000fe400000000ff */
[----:B------:R-:W-:Y:S02]  /*1dda0*/  F2FP.F16.F32.PACK_AB R27, R51, R58 ;  /* 0x0000003a331b723e */ /* 0x000fe400000000ff */
[----:B------:R-:W-:Y:S01]  /*1ddb0*/  MOV R66, R12 ;  /* 0x0000000c00427202 */ /* 0x000fe20000000f00 */
[----:B------:R0:W-:Y:S01]  /*1ddc0*/  STSM.16.M88.4 [R67], R4 ;  /* 0x0000000443007844 */ /* 0x0001e20000000200 */
[----:B------:R-:W-:-:S02]  /*1ddd0*/  MOV R63, R14 ;  /* 0x0000000e003f7202 */ /* 0x000fc40000000f00 */
[----:B------:R-:W-:Y:S02]  /*1dde0*/  MOV R51, R28 ;  /* 0x0000001c00337202 */ /* 0x000fe40000000f00 */
[----:B------:R-:W-:Y:S02]  /*1ddf0*/  MOV R62, R24 ;  /* 0x00000018003e7202 */ /* 0x000fe40000000f00 */
[----:B------:R-:W-:Y:S02]  /*1de00*/  F2FP.F16.F32.PACK_AB R12, R99, R90 ;  /* 0x0000005a630c723e */ /* 0x000fe400000000ff */
[----:B------:R-:W-:Y:S02]  /*1de10*/  F2FP.F16.F32.PACK_AB R13, R65, R68 ;  /* 0x00000044410d723e */ /* 0x000fe400000000ff */
[----:B------:R-:W-:Y:S02]  /*1de20*/  F2FP.F16.F32.PACK_AB R14, R96, R89 ;  /* 0x00000059600e723e */ /* 0x000fe400000000ff */
[----:B------:R-:W-:-:S02]  /*1de30*/  F2FP.F16.F32.PACK_AB R15, R61, R64 ;  /* 0x000000403d0f723e */ /* 0x000fc400000000ff */
[----:B------:R-:W-:Y:S01]  /*1de40*/  F2FP.F16.F32.PACK_AB R29, R30, R47 ;  /* 0x0000002f1e1d723e */ /* 0x000fe200000000ff */
[----:B------:R-:W-:Y:S01]  /*1de50*/  IMAD.MOV.U32 R47, RZ, RZ, RZ ;  /* 0x000000ffff2f7224 */ /* 0x000fe200078e00ff */
[----:B------:R-:W-:Y:S01]  /*1de60*/  F2FP.F16.F32.PACK_AB R24, R97, R88 ;  /* 0x000000586118723e */ /* 0x000fe200000000ff */
[----:B------:R2:W-:Y:S01]  /*1de70*/  STSM.16.M88.4 [R66], R12 ;  /* 0x0000000c42007844 */ /* 0x0005e20000000200 */
[----:B------:R-:W-:Y:S02]  /*1de80*/  F2FP.F16.F32.PACK_AB R25, R55, R60 ;  /* 0x0000003c3719723e */ /* 0x000fe400000000ff */
[----:B------:R-:W-:Y:S02]  /*1de90*/  F2FP.F16.F32.PACK_AB R26, R57, R56 ;  /* 0x00000038391a723e */ /* 0x000fe400000000ff */
[----:B------:R-:W-:Y:S02]  /*1dea0*/  F2FP.F16.F32.PACK_AB R30, R52, R33 ;  /* 0x00000021341e723e */ /* 0x000fe400000000ff */
[----:B------:R-:W-:Y:S01]  /*1deb0*/  ISETP.NE.U32.AND P2, PT, RZ, UR4, PT ;  /* 0x00000004ff007c0c */ /* 0x000fe2000bf45070 */
[----:B------:R-:W-:Y:S01]  /*1dec0*/  STSM.16.M88.4 [R63], R24 ;  /* 0x000000183f007844 */ /* 0x000fe20000000200 */
[----:B-1----:R-:W-:-:S02]  /*1ded0*/  IADD3 R10, P0, R74, UR4, RZ ;  /* 0x000000044a0a7c10 */ /* 0x002fc4000ff1e0ff */
[----:B------:R-:W-:Y:S02]  /*1dee0*/  F2FP.F16.F32.PACK_AB R28, R53, R44 ;  /* 0x0000002c351c723e */ /* 0x000fe400000000ff */
[----:B------:R-:W-:Y:S02]  /*1def0*/  F2FP.F16.F32.PACK_AB R33, R34, R43 ;  /* 0x0000002b2221723e */ /* 0x000fe400000000ff */
[----:B------:R-:W-:Y:S01]  /*1df00*/  F2FP.F16.F32.PACK_AB R34, R48, R41 ;  /* 0x000000293022723e */ /* 0x000fe200000000ff */
[----:B------:R-:W-:Y:S01]  /*1df10*/  STSM.16.M88.4 [R62], R28 ;  /* 0x0000001c3e007844 */ /* 0x000fe20000000200 */
[----:B0-----:R-:W-:Y:S02]  /*1df20*/  F2FP.F16.F32.PACK_AB R4, R45, R40 ;  /* 0x000000282d04723e */ /* 0x001fe400000000ff */
[----:B------:R-:W-:Y:S01]  /*1df30*/  F2FP.F16.F32.PACK_AB R5, R39, R46 ;  /* 0x0000002e2705723e */ /* 0x000fe200000000ff */
[----:B------:R-:W-:Y:S01]  /*1df40*/  STSM.16.M88.4 [R59], R32 ;  /* 0x000000203b007844 */ /* 0x000fe20000000200 */
[----:B------:R-:W-:-:S02]  /*1df50*/  F2FP.F16.F32.PACK_AB R6, R37, R36 ;  /* 0x000000242506723e */ /* 0x000fc400000000ff */
[----:B------:R-:W-:Y:S02]  /*1df60*/  F2FP.F16.F32.PACK_AB R7, R87, R42 ;  /* 0x0000002a5707723e */ /* 0x000fe400000000ff */
[----:B------:R-:W-:Y:S02]  /*1df70*/  ISETP.NE.AND.EX P2, PT, RZ, UR5, PT, P2 ;  /* 0x00000005ff007c0c */ /* 0x000fe4000bf45320 */
[----:B------:R-:W-:Y:S01]  /*1df80*/  IADD3.X R11, R78, UR5, RZ, P0, !PT ;  /* 0x000000054e0b7c10 */ /* 0x000fe200087fe4ff */
[----:B------:R-:W-:Y:S01]  /*1df90*/  ULDC.64 UR4, c[0x0][0xbe0] ;  /* 0x0002f80000047ab9 */ /* 0x000fe20000000a00 */
        /* <DEDUP_REMOVED lines=8> */
[----:B------:R1:W5:Y:S04]  /*1e020*/  @P2 LDG.E R47, desc[UR6][R10.64] ;  /* 0x000000060a2f2981 */ /* 0x000368000c1e1900 */
[----:B------:R1:W5:Y:S01]  /*1e030*/  @P0 LDG.E R46, desc[UR6][R8.64] ;  /* 0x00000006082e0981 */ /* 0x000362000c1e1900 */
[----:B--2---:R-:W-:-:S04]  /*1e040*/  IMAD.IADD R13, R16, 0x1, R107 ;  /* 0x00000001100d7824 */ /* 0x004fc800078e026b */
[----:B0-----:R-:W-:Y:S01]  /*1e050*/  IMAD.WIDE R4, R13, 0x2, R20 ;  /* 0x000000020d047825 */ /* 0x001fe200078e0214 */
[----:B-1----:R-:W-:Y:S06]  /*1e060*/  @P0 BRA `(.L_x_6163) ;  /* 0x0000000000140947 */ /* 0x002fec0003800000 */
[----:B------:R-:W-:Y:S05]  /*1e070*/  @!P2 BRA `(.L_x_6163) ;  /* 0x000000000010a947 */ /* 0x000fea0003800000 */
[----:B------:R-:W-:Y:S02]  /*1e080*/  ULDC.64 UR4, c[0x0][0x208] ;  /* 0x0000820000047ab9 */ /* 0x000fe40000000a00 */
[----:B------:R-:W2:Y:S04]  /*1e090*/  LDG.E R7, desc[UR4][R10.64] ;  /* 0x000000040a077981 */ /* 0x000ea8000c1e1900 */
[----:B-----5:R-:W2:Y:S02]  /*1e0a0*/  LDG.E R46, desc[UR4][R10.64+0x4] ;  /* 0x000004040a2e7981 */ /* 0x020ea4000c1e1900 */
[----:B--2---:R-:W-:-:S07]  /*1e0b0*/  IMAD.IADD R46, R46, 0x1, -R7 ;  /* 0x000000012e2e7824 */ /* 0x004fce00078e0a07 */
.L_x_6163:
[----:B------:R-:W2:Y:S01]  /*1e0c0*/  LDL R12, [R1+0x90] ;  /* 0x00009000010c7983 */ /* 0x000ea20000100800 */
[----:B------:R-:W-:-:S03]  /*1e0d0*/  ULDC.64 UR4, c[0x0][0xb70] ;  /* 0x0002dc0000047ab9 */ /* 0x000fc60000000a00 */
[----:B------:R-:W3:Y:S04]  /*1e0e0*/  LDL.LU R53, [R1+0x80] ;  /* 0x0000800001357983 */ /* 0x000ee80000300800 */
[----:B------:R-:W2:Y:S01]  /*1e0f0*/  LDL.LU R52, [R1+0x88] ;  /* 0x0000880001347983 */ /* 0x000ea20000300800 */
[--C-:B-----5:R-:W-:Y:S01]  /*1e100*/  SHF.R.S32.HI R21, RZ, 0x1f, R47.reuse ;  /* 0x0000001fff157819 */ /* 0x120fe2000001142f */
[----:B------:R-:W-:Y:S01]  /*1e110*/  IMAD.MOV.U32 R20, RZ, RZ, R47 ;  /* 0x000000ffff147224 */ /* 0x000fe200078e002f */
[----:B------:R-:W-:Y:S01]  /*1e120*/  IADD3 R9, P0, R4, 0x1000, RZ ;  /* 0x0000100004097810 */ /* 0x000fe20007f1e0ff */
[----:B------:R-:W-:Y:S01]  /*1e130*/  ULDC.64 UR6, c[0x0][0x208] ;  /* 0x0000820000067ab9 */ /* 0x000fe20000000a00 */
[----:B------:R-:W-:Y:S02]  /*1e140*/  SEL R50, R38, RZ, !P2 ;  /* 0x000000ff26327207 */ /* 0x000fe40005000000 */
[----:B------:R-:W-:-:S02]  /*1e150*/  LOP3.LUT R8, R9, 0x380, RZ, 0xc0, !PT ;  /* 0x0000038009087812 */ /* 0x000fc400078ec0ff */
[----:B------:R-:W-:Y:S02]  /*1e160*/  SEL R51, R82, RZ, !P2 ;  /* 0x000000ff52337207 */ /* 0x000fe40005000000 */
[----:B------:R-:W-:Y:S02]  /*1e170*/  SHF.R.U64 R8, R8, 0x3, RZ ;  /* 0x0000000308087819 */ /* 0x000fe400000012ff */
[----:B------:R-:W-:Y:S02]  /*1e180*/  SHF.R.S32.HI R14, RZ, 0x1f, R86 ;  /* 0x0000001fff0e7819 */ /* 0x000fe40000011456 */
[----:B------:R-:W-:Y:S02]  /*1e190*/  LOP3.LUT R8, R8, R9, RZ, 0x3c, !PT ;  /* 0x0000000908087212 */ /* 0x000fe400078e3cff */
[----:B------:R-:W-:Y:S02]  /*1e1a0*/  LEA.HI R14, R14, R86, RZ, 0x7 ;  /* 0x000000560e0e7211 */ /* 0x000fe400078f38ff */
[----:B------:R-:W-:-:S02]  /*1e1b0*/  IADD3 R13, P1, R4, 0x2000, RZ ;  /* 0x00002000040d7810 */ /* 0x000fc40007f3e0ff */
[----:B------:R-:W-:Y:S02]  /*1e1c0*/  LOP3.LUT R14, R14, 0xffffff80, RZ, 0xc0, !PT ;  /* 0xffffff800e0e7812 */ /* 0x000fe400078ec0ff */
[C---:B------:R-:W-:Y:S02]  /*1e1d0*/  IADD3 R25, P2, R4.reuse, 0x3000, RZ ;  /* 0x0000300004197810 */ /* 0x040fe40007f5e0ff */
[----:B------:R-:W-:Y:S01]  /*1e1e0*/  IADD3 R29, P3, R4, 0x4000, RZ ;  /* 0x00004000041d7810 */ /* 0x000fe20007f7e0ff */
[----:B------:R-:W-:Y:S01]  /*1e1f0*/  IMAD.IADD R14, R86, 0x1, -R14 ;  /* 0x00000001560e7824 */ /* 0x000fe200078e0a0e */
[----:B------:R-:W-:Y:S02]  /*1e200*/  LOP3.LUT R24, R25, 0x380, RZ, 0xc0, !PT ;  /* 0x0000038019187812 */ /* 0x000fe400078ec0ff */
[----:B------:R-:W-:Y:S02]  /*1e210*/  LOP3.LUT R28, R29, 0x380, RZ, 0xc0, !PT ;  /* 0x000003801d1c7812 */ /* 0x000fe400078ec0ff */
[----:B------:R-:W-:-:S02]  /*1e220*/  SHF.R.U64 R24, R24, 0x3, RZ ;  /* 0x0000000318187819 */ /* 0x000fc400000012ff */
[----:B------:R-:W-:Y:S02]  /*1e230*/  SHF.R.U64 R28, R28, 0x3, RZ ;  /* 0x000000031c1c7819 */ /* 0x000fe400000012ff */
[----:B------:R-:W-:Y:S02]  /*1e240*/  LOP3.LUT R24, R24, R25, RZ, 0x3c, !PT ;  /* 0x0000001918187212 */ /* 0x000fe400078e3cff */
[----:B------:R-:W-:Y:S02]  /*1e250*/  IADD3.X R25, RZ, R5, RZ, P2, !PT ;  /* 0x00000005ff197210 */ /* 0x000fe400017fe4ff */
[----:B------:R-:W-:Y:S01]  /*1e260*/  LOP3.LUT R28, R28, R29, RZ, 0x3c, !PT ;  /* 0x0000001d1c1c7212 */ /* 0x000fe200078e3cff */
[----:B------:R-:W-:Y:S01]  /*1e270*/  IMAD.X R29, RZ, RZ, R5, P3 ;  /* 0x000000ffff1d7224 */ /* 0x000fe200018e0605 */
[----:B------:R-:W-:Y:S01]  /*1e280*/  BSSY B1, `(.L_x_6164) ;  /* 0x0000067000017945 */ /* 0x000fe20003800000 */
[----:B---3--:R-:W-:Y:S01]  /*1e290*/  SHF.R.S32.HI R49, RZ, 0x1f, R53 ;  /* 0x0000001fff317819 */ /* 0x008fe20000011435 */
[----:B------:R-:W-:-:S04]  /*1e2a0*/  IMAD.WIDE.U32 R6, R53, UR4, R20 ;  /* 0x0000000435067c25 */ /* 0x000fc8000f8e0014 */
[----:B------:R-:W-:-:S04]  /*1e2b0*/  IMAD R10, R49, UR4, RZ ;  /* 0x00000004310a7c24 */ /* 0x000fc8000f8e02ff */
[----:B------:R-:W-:Y:S01]  /*1e2c0*/  IMAD R11, R53, UR5, R10 ;  /* 0x00000005350b7c24 */ /* 0x000fe2000f8e020a */
[----:B------:R-:W-:Y:S02]  /*1e2d0*/  ULDC.64 UR4, c[0x0][0xb78] ;  /* 0x0002de0000047ab9 */ /* 0x000fe40000000a00 */
[----:B------:R-:W-:Y:S02]  /*1e2e0*/  IMAD R9, R50, UR4, RZ ;  /* 0x0000000432097c24 */ /* 0x000fe4000f8e02ff */
[----:B------:R-:W-:Y:S01]  /*1e2f0*/  IADD3 R7, R7, R11, RZ ;  /* 0x0000000b07077210 */ /* 0x000fe20007ffe0ff */
[----:B--2---:R-:W-:Y:S01]  /*1e300*/  IMAD R11, R52, 0x80, R12 ;  /* 0x00000080340b7824 */ /* 0x004fe200078e020c */
[----:B------:R-:W-:Y:S01]  /*1e310*/  LOP3.LUT R12, R13, 0x380, RZ, 0xc0, !PT ;  /* 0x000003800d0c7812 */ /* 0x000fe200078ec0ff */
[C---:B------:R-:W-:Y:S02]  /*1e320*/  IMAD R10, R51.reuse, UR5, R9 ;  /* 0x00000005330a7c24 */ /* 0x040fe4000f8e0209 */
[----:B------:R-:W-:Y:S01]  /*1e330*/  IMAD.WIDE.U32 R6, R51, UR4, R6 ;  /* 0x0000000433067c25 */ /* 0x000fe2000f8e0006 */
[----:B------:R-:W-:Y:S01]  /*1e340*/  SHF.R.S32.HI R9, RZ, 0x1f, R11 ;  /* 0x0000001fff097819 */ /* 0x000fe2000001140b */
[----:B------:R-:W-:Y:S01]  /*1e350*/  ULDC.64 UR4, c[0x0][0xb40] ;  /* 0x0002d00000047ab9 */ /* 0x000fe20000000a00 */
[----:B------:R-:W-:-:S02]  /*1e360*/  SHF.R.U64 R12, R12, 0x3, RZ ;  /* 0x000000030c0c7819 */ /* 0x000fc400000012ff */
[----:B------:R-:W-:Y:S02]  /*1e370*/  IADD3 R6, P4, R11, R6, RZ ;  /* 0x000000060b067210 */ /* 0x000fe40007f9e0ff */
[----:B------:R-:W-:Y:S01]  /*1e380*/  LOP3.LUT R12, R12, R13, RZ, 0x3c, !PT ;  /* 0x0000000d0c0c7212 */ /* 0x000fe200078e3cff */
[----:B------:R-:W-:Y:S01]  /*1e390*/  IMAD.X R13, RZ, RZ, R5, P1 ;  /* 0x000000ffff0d7224 */ /* 0x000fe200008e0605 */
[----:B------:R-:W-:Y:S01]  /*1e3a0*/  IADD3.X R9, R9, R7, R10, P4, !PT ;  /* 0x0000000709097210 */ /* 0x000fe200027fe40a */
[----:B------:R-:W-:Y:S01]  /*1e3b0*/  VIADD R7, R11, 0x8 ;  /* 0x000000080b077836 */ /* 0x000fe20000000000 */
[----:B------:R-:W-:Y:S02]  /*1e3c0*/  LEA R44, P5, R6, UR4, 0x2 ;  /* 0x00000004062c7c11 */ /* 0x000fe4000f8a10ff */
[----:B------:R-:W-:Y:S02]  /*1e3d0*/  IADD3 R33, P4, R4, 0x5000, RZ ;  /* 0x0000500004217810 */ /* 0x000fe40007f9e0ff */
[----:B------:R-:W-:Y:S01]  /*1e3e0*/  LEA.HI.X R45, R6, UR5, R9, 0x2, P5 ;  /* 0x00000005062d7c11 */ /* 0x000fe2000a8f1409 */
[----:B------:R-:W-:Y:S01]  /*1e3f0*/  ULDC.64 UR4, c[0x0][0xaa0] ;  /* 0x0002a80000047ab9 */ /* 0x000fe20000000a00 */
[----:B------:R-:W-:-:S02]  /*1e400*/  IADD3.X R9, RZ, R5, RZ, P0, !PT ;  /* 0x00000005ff097210 */ /* 0x000fc400007fe4ff */
[----:B------:R-:W-:Y:S02]  /*1e410*/  LOP3.LUT P0, RZ, R14, 0x3, RZ, 0xc0, !PT ;  /* 0x000000030eff7812 */ /* 0x000fe4000780c0ff */
[C---:B------:R-:W-:Y:S02]  /*1e420*/  IADD3 R37, P5, R4.reuse, 0x6000, RZ ;  /* 0x0000600004257810 */ /* 0x040fe40007fbe0ff */
[-C--:B------:R-:W-:Y:S02]  /*1e430*/  ISETP.GE.OR P1, PT, R11, R46.reuse, P0 ;  /* 0x0000002e0b00720c */ /* 0x080fe40000726670 */
[C---:B------:R-:W-:Y:S02]  /*1e440*/  LOP3.LUT R6, R4.reuse, 0x380, RZ, 0xc0, !PT ;  /* 0x0000038004067812 */ /* 0x040fe400078ec0ff */
[----:B------:R-:W-:Y:S02]  /*1e450*/  IADD3 R11, P2, R4, 0x7000, RZ ;  /* 0x00007000040b7810 */ /* 0x000fe40007f5e0ff */
[----:B------:R-:W-:-:S02]  /*1e460*/  ISETP.GE.OR P0, PT, R7, R46, P0 ;  /* 0x0000002e0700720c */ /* 0x000fc40000706670 */
[----:B------:R-:W-:Y:S01]  /*1e470*/  LOP3.LUT R32, R33, 0x380, RZ, 0xc0, !PT ;  /* 0x0000038021207812 */ /* 0x000fe200078ec0ff */
[----:B------:R-:W-:Y:S01]  /*1e480*/  IMAD.X R41, RZ, RZ, R5, P2 ;  /* 0x000000ffff297224 */ /* 0x000fe200010e0605 */
[----:B------:R-:W-:Y:S02]  /*1e490*/  LOP3.LUT R36, R37, 0x380, RZ, 0xc0, !PT ;  /* 0x0000038025247812 */ /* 0x000fe400078ec0ff */
[----:B------:R-:W-:Y:S01]  /*1e4a0*/  SHF.R.U64 R7, R6, 0x3, RZ ;  /* 0x0000000306077819 */ /* 0x000fe200000012ff */
[----:B------:R-:W-:Y:S01]  /*1e4b0*/  @!P1 STG.E desc[UR6][R44.64], R3 ;  /* 0x000000032c009986 */ /* 0x000fe2000c101906 */
[----:B------:R-:W-:Y:S02]  /*1e4c0*/  LOP3.LUT R6, R11, 0x380, RZ, 0xc0, !PT ;  /* 0x000003800b067812 */ /* 0x000fe400078ec0ff */
[----:B------:R-:W-:Y:S02]  /*1e4d0*/  SHF.R.U64 R32, R32, 0x3, RZ ;  /* 0x0000000320207819 */ /* 0x000fe400000012ff */
[----:B------:R-:W-:Y:S01]  /*1e4e0*/  SHF.R.U64 R36, R36, 0x3, RZ ;  /* 0x0000000324247819 */ /* 0x000fe200000012ff */
[----:B------:R0:W-:Y:S01]  /*1e4f0*/  @!P0 STG.E desc[UR6][R44.64+0x20], R0 ;  /* 0x000020002c008986 */ /* 0x0001e2000c101906 */
[----:B------:R-:W-:-:S02]  /*1e500*/  SHF.R.U64 R6, R6, 0x3, RZ ;  /* 0x0000000306067819 */ /* 0x000fc400000012ff */
[----:B------:R-:W-:Y:S01]  /*1e510*/  LOP3.LUT R32, R32, R33, RZ, 0x3c, !PT ;  /* 0x0000002120207212 */ /* 0x000fe200078e3cff */
[----:B------:R-:W-:Y:S01]  /*1e520*/  IMAD.X R33, RZ, RZ, R5, P4 ;  /* 0x000000ffff217224 */ /* 0x000fe200020e0605 */
[----:B------:R-:W-:Y:S01]  /*1e530*/  LOP3.LUT R36, R36, R37, RZ, 0x3c, !PT ;  /* 0x0000002524247212 */ /* 0x000fe200078e3cff */
[----:B------:R-:W5:Y:S01]  /*1e540*/  LD.E.128 R12, desc[UR6][R12.64] ;  /* 0x000000060c0c7980 */ /* 0x000f62000c101d00 */
[----:B------:R-:W-:Y:S02]  /*1e550*/  LOP3.LUT R4, R7, R4, RZ, 0x3c, !PT ;  /* 0x0000000407047212 */ /* 0x000fe400078e3cff */
[----:B------:R-:W-:Y:S01]  /*1e560*/  IADD3.X R37, RZ, R5, RZ, P5, !PT ;  /* 0x00000005ff257210 */ /* 0x000fe20002ffe4ff */
[----:B------:R-:W5:Y:S01]  /*1e570*/  LD.E.128 R24, desc[UR6][R24.64] ;  /* 0x0000000618187980 */ /* 0x000f62000c101d00 */
[----:B------:R-:W-:Y:S01]  /*1e580*/  LOP3.LUT R40, R6, R11, RZ, 0x3c, !PT ;  /* 0x0000000b06287212 */ /* 0x000fe200078e3cff */
[----:B------:R-:W-:Y:S02]  /*1e590*/  IMAD R48, R21, UR4, RZ ;  /* 0x0000000415307c24 */ /* 0x000fe4000f8e02ff */
[----:B------:R-:W5:Y:S01]  /*1e5a0*/  LD.E.128 R4, desc[UR6][R4.64] ;  /* 0x0000000604047980 */ /* 0x000f62000c101d00 */
[----:B------:R-:W-:-:S03]  /*1e5b0*/  MOV R21, R17 ;  /* 0x0000001100157202 */ /* 0x000fc60000000f00 */
[----:B------:R-:W5:Y:S01]  /*1e5c0*/  LD.E.128 R8, desc[UR6][R8.64] ;  /* 0x0000000608087980 */ /* 0x000f62000c101d00 */
[----:B------:R-:W-:-:S03]  /*1e5d0*/  IMAD.MOV.U32 R20, RZ, RZ, R16 ;  /* 0x000000ffff147224 */ /* 0x000fc600078e0010 */
        /* <DEDUP_REMOVED lines=10> */
[----:B------:R-:W-:-:S04]  /*1e680*/  IMAD.WIDE.U32 R20, R47, UR4, R20 ;  /* 0x000000042f147c25 */ /* 0x000fc8000f8e0014 */
[----:B------:R-:W-:Y:S01]  /*1e690*/  IMAD R47, R47, UR5, R48 ;  /* 0x000000052f2f7c24 */ /* 0x000fe2000f8e0230 */
[----:B------:R-:W-:Y:S01]  /*1e6a0*/  ULDC.64 UR4, c[0x0][0xae0] ;  /* 0x0002b80000047ab9 */ /* 0x000fe20000000a00 */
[----:B0-----:R-:W-:Y:S02]  /*1e6b0*/  IMAD R45, R52, -0x80, R46 ;  /* 0xffffff80342d7824 */ /* 0x001fe400078e022e */
[----:B------:R-:W-:Y:S02]  /*1e6c0*/  IMAD.IADD R21, R21, 0x1, R47 ;  /* 0x0000000115157824 */ /* 0x000fe400078e022f */
[----:B------:R-:W-:Y:S01]  /*1e6d0*/  IMAD R0, R49, UR4, RZ ;  /* 0x0000000431007c24 */ /* 0x000fe2000f8e02ff */
[----:B------:R-:W-:Y:S01]  /*1e6e0*/  ISETP.GE.AND P3, PT, R22, R45, PT ;  /* 0x0000002d1600720c */ /* 0x000fe20003f66270 */
[----:B------:R-:W-:-:S04]  /*1e6f0*/  IMAD.WIDE.U32 R20, R53, UR4, R20 ;  /* 0x0000000435147c25 */ /* 0x000fc8000f8e0014 */
[----:B------:R-:W-:Y:S01]  /*1e700*/  IMAD R3, R53, UR5, R0 ;  /* 0x0000000535037c24 */ /* 0x000fe2000f8e0200 */
[----:B------:R-:W-:Y:S01]  /*1e710*/  IADD3 R0, R2, 0x34820, RZ ;  /* 0x0003482002007810 */ /* 0x000fe20007ffe0ff */
[----:B------:R-:W-:Y:S02]  /*1e720*/  ULDC.64 UR4, c[0x0][0xae8] ;  /* 0x0002ba0000047ab9 */ /* 0x000fe40000000a00 */
[----:B------:R-:W-:Y:S01]  /*1e730*/  IMAD R44, R50, UR4, RZ ;  /* 0x00000004322c7c24 */ /* 0x000fe2000f8e02ff */
[----:B------:R-:W-:Y:S01]  /*1e740*/  PRMT R0, RZ, 0x654, R0 ;  /* 0x00000654ff007816 */ /* 0x000fe20000000000 */
[----:B------:R-:W-:Y:S02]  /*1e750*/  IMAD.IADD R21, R21, 0x1, R3 ;  /* 0x0000000115157824 */ /* 0x000fe400078e0203 */
[C---:B------:R-:W-:Y:S01]  /*1e760*/  IMAD R3, R51.reuse, UR5, R44 ;  /* 0x0000000533037c24 */ /* 0x040fe2000f8e022c */
[----:B-1----:R0:W-:Y:S01]  /*1e770*/  SYNCS.ARRIVE.TRANS64.RED.A1T0 RZ, [R0+URZ], RZ ;  /* 0x000000ff00ff79a7 */ /* 0x0021e2000810043f */
[----:B------:R-:W-:Y:S01]  /*1e780*/  IMAD.WIDE.U32 R46, R51, UR4, R20 ;  /* 0x00000004332e7c25 */ /* 0x000fe2000f8e0014 */
[----:B------:R-:W-:-:S02]  /*1e790*/  ISETP.GE.AND P0, PT, R223, R45, PT ;  /* 0x0000002ddf00720c */ /* 0x000fc40003f06270 */
[-C--:B------:R-:W-:Y:S01]  /*1e7a0*/  ISETP.GE.AND P1, PT, R222, R45.reuse, PT ;  /* 0x0000002dde00720c */ /* 0x080fe20003f26270 */
[----:B------:R-:W-:Y:S01]  /*1e7b0*/  IMAD.IADD R51, R47, 0x1, R3 ;  /* 0x000000012f337824 */ /* 0x000fe200078e0203 */
[----:B------:R-:W-:Y:S01]  /*1e7c0*/  ISETP.GE.AND P2, PT, R224, R45, PT ;  /* 0x0000002de000720c */ /* 0x000fe20003f46270 */
[----:B------:R-:W-:Y:S01]  /*1e7d0*/  IMAD.WIDE R44, R52, 0x80, R22 ;  /* 0x00000080342c7825 */ /* 0x000fe200078e0216 */
[----:B0-----:R-:W-:Y:S11]  /*1e7e0*/  @P3 BRA `(.L_x_6165) ;  /* 0x0000000000403947 */ /* 0x001ff60003800000 */
        /* <DEDUP_REMOVED lines=9> */
[----:B------:R-:W-:Y:S01]  /*1e880*/  ULDC.64 UR6, c[0x0][0xa80] ;  /* 0x0002a00000067ab9 */ /* 0x000fe20000000a00 */
[----:B------:R-:W-:-:S02]  /*1e890*/  ULDC.64 UR8, c[0x0][0x208] ;  /* 0x0000820000087ab9 */ /* 0x000fc40000000a00 */
[----:B------:R-:W-:Y:S01]  /*1e8a0*/  IMAD.IADD R3, R21, 0x1, R3 ;  /* 0x0000000115037824 */ /* 0x000fe200078e0203 */
[----:B------:R-:W-:-:S04]  /*1e8b0*/  LEA R48, P5, R20, UR6, 0x1 ;  /* 0x0000000614307c11 */ /* 0x000fc8000f8a08ff */
[----:B------:R-:W-:-:S05]  /*1e8c0*/  LEA.HI.X R49, R20, UR7, R3, 0x1, P5 ;  /* 0x0000000714317c11 */ /* 0x000fca000a8f0c03 */
[----:B-----5:R0:W-:Y:S04]  /*1e8d0*/  @!P3 STG.E.128 desc[UR8][R48.64], R4 ;  /* 0x000000043000b986 */ /* 0x0201e8000c101d08 */
[----:B------:R0:W-:Y:S02]  /*1e8e0*/  @!P4 STG.E.128 desc[UR8][R48.64+0x80], R28 ;  /* 0x0000801c3000c986 */ /* 0x0001e4000c101d08 */
.L_x_6165:
[----:B------:R-:W-:Y:S05]  /*1e8f0*/  BSYNC B1 ;  /* 0x0000000000017941 */ /* 0x000fea0003800000 */
.L_x_6164:
[----:B------:R-:W-:Y:S04]  /*1e900*/  BSSY B1, `(.L_x_6166) ;  /* 0x0000014000017945 */ /* 0x000fe80003800000 */
[----:B------:R-:W-:Y:S05]  /*1e910*/  @P0 BRA `(.L_x_6167) ;  /* 0x0000000000480947 */ /* 0x000fea0003800000 */
[----:B------:R-:W-:Y:S01]  /*1e920*/  IADD3 R3, P0, R44, 0x20, RZ ;  /* 0x000000202c037810 */ /* 0x000fe20007f1e0ff */
[----:B------:R-:W-:Y:S01]  /*1e930*/  ULDC.64 UR6, c[0x0][0xad8] ;  /* 0x0002b60000067ab9 */ /* 0x000fe20000000a00 */
[----:B0----5:R-:W-:Y:S01]  /*1e940*/  MOV R4, R46 ;  /* 0x0000002e00047202 */ /* 0x021fe20000000f00 */
[----:B------:R-:W-:Y:S01]  /*1e950*/  IMAD.MOV.U32 R5, RZ, RZ, R51 ;  /* 0x000000ffff057224 */ /* 0x000fe200078e0033 */
[----:B------:R-:W-:Y:S01]  /*1e960*/  ULDC UR4, c[0x0][0xa8c] ;  /* 0x0002a30000047ab9 */ /* 0x000fe20000000800 */
[----:B------:R-:W-:Y:S01]  /*1e970*/  IMAD.X R0, RZ, RZ, R45, P0 ;  /* 0x000000ffff007224 */ /* 0x000fe200000e062d */
[----:B------:R-:W-:Y:S01]  /*1e980*/  ISETP.GE.AND P3, PT, R16, UR4, PT ;  /* 0x0000000410007c0c */ /* 0x000fe2000bf66270 */
[----:B------:R-:W-:Y:S01]  /*1e990*/  IMAD.WIDE.U32 R4, R3, UR6, R4 ;  /* 0x0000000603047c25 */ /* 0x000fe2000f8e0004 */
[----:B------:R-:W-:Y:S01]  /*1e9a0*/  ISETP.GE.AND P4, PT, R227, UR4, PT ;  /* 0x00000004e3007c0c */ /* 0x000fe2000bf86270 */
[----:B------:R-:W-:Y:S02]  /*1e9b0*/  ULDC.64 UR8, c[0x0][0x208] ;  /* 0x0000820000087ab9 */ /* 0x000fe40000000a00 */
[----:B------:R-:W-:-:S04]  /*1e9c0*/  IMAD R0, R0, UR6, RZ ;  /* 0x0000000600007c24 */ /* 0x000fc8000f8e02ff */
[----:B------:R-:W-:Y:S01]  /*1e9d0*/  IMAD R3, R3, UR7, R0 ;  /* 0x0000000703037c24 */ /* 0x000fe2000f8e0200 */
[----:B------:R-:W-:Y:S02]  /*1e9e0*/  ULDC.64 UR6, c[0x0][0xa80] ;  /* 0x0002a00000067ab9 */ /* 0x000fe40000000a00 */
[----:B------:R-:W-:Y:S01]  /*1e9f0*/  LEA R6, P0, R4, UR6, 0x1 ;  /* 0x0000000604067c11 */ /* 0x000fe2000f8008ff */
[----:B------:R-:W-:-:S05]  /*1ea00*/  IMAD.IADD R3, R5, 0x1, R3 ;  /* 0x0000000105037824 */ /* 0x000fca00078e0203 */
[----:B------:R-:W-:-:S05]  /*1ea10*/  LEA.HI.X R7, R4, UR7, R3, 0x1, P0 ;  /* 0x0000000704077c11 */ /* 0x000fca00080f0c03 */
[----:B------:R1:W-:Y:S04]  /*1ea20*/  @!P3 STG.E.128 desc[UR8][R6.64], R8 ;  /* 0x000000080600b986 */ /* 0x0003e8000c101d08 */
[----:B------:R1:W-:Y:S02]  /*1ea30*/  @!P4 STG.E.128 desc[UR8][R6.64+0x80], R32 ;  /* 0x000080200600c986 */ /* 0x0003e4000c101d08 */
.L_x_6167:
[----:B------:R-:W-:Y:S05]  /*1ea40*/  BSYNC B1 ;  /* 0x0000000000017941 */ /* 0x000fea0003800000 */
.L_x_6166:
[----:B------:R-:W-:Y:S04]  /*1ea50*/  BSSY B1, `(.L_x_6168) ;  /* 0x0000014000017945 */ /* 0x000fe80003800000 */
[----:B------:R-:W-:Y:S05]  /*1ea60*/  @P1 BRA `(.L_x_6169) ;  /* 0x0000000000481947 */ /* 0x000fea0003800000 */
[----:B------:R-:W-:Y:S01]  /*1ea70*/  IADD3 R3, P0, R44, 0x40, RZ ;  /* 0x000000402c037810 */ /* 0x000fe20007f1e0ff */
[----:B------:R-:W-:Y:S01]  /*1ea80*/  ULDC.64 UR6, c[0x0][0xad8] ;  /* 0x0002b60000067ab9 */ /* 0x000fe20000000a00 */
[----:B0----5:R-:W-:Y:S01]  /*1ea90*/  IMAD.MOV.U32 R4, RZ, RZ, R46 ;  /* 0x000000ffff047224 */ /* 0x021fe200078e002e */
[----:B------:R-:W-:Y:S01]  /*1eaa0*/  ULDC UR4, c[0x0][0xa8c] ;  /* 0x0002a30000047ab9 */ /* 0x000fe20000000800 */
[----:B------:R-:W-:Y:S01]  /*1eab0*/  IADD3.X R0, RZ, R45, RZ, P0, !PT ;  /* 0x0000002dff007210 */ /* 0x000fe200007fe4ff */
[----:B------:R-:W-:Y:S01]  /*1eac0*/  IMAD.MOV.U32 R5, RZ, RZ, R51 ;  /* 0x000000ffff057224 */ /* 0x000fe200078e0033 */
[----:B------:R-:W-:Y:S01]  /*1ead0*/  ISETP.GE.AND P1, PT, R16, UR4, PT ;  /* 0x0000000410007c0c */ /* 0x000fe2000bf26270 */
[----:B------:R-:W-:Y:S01]  /*1eae0*/  ULDC.64 UR8, c[0x0][0x208] ;  /* 0x0000820000087ab9 */ /* 0x000fe20000000a00 */
[----:B------:R-:W-:Y:S01]  /*1eaf0*/  ISETP.GE.AND P3, PT, R227, UR4, PT ;  /* 0x00000004e3007c0c */ /* 0x000fe2000bf66270 */
[----:B------:R-:W-:Y:S02]  /*1eb00*/  IMAD R0, R0, UR6, RZ ;  /* 0x0000000600007c24 */ /* 0x000fe4000f8e02ff */
[----:B------:R-:W-:-:S04]  /*1eb10*/  IMAD.WIDE.U32 R4, R3, UR6, R4 ;  /* 0x0000000603047c25 */ /* 0x000fc8000f8e0004 */
[----:B------:R-:W-:Y:S01]  /*1eb20*/  IMAD R3, R3, UR7, R0 ;  /* 0x0000000703037c24 */ /* 0x000fe2000f8e0200 */
[----:B------:R-:W-:Y:S02]  /*1eb30*/  ULDC.64 UR6, c[0x0][0xa80] ;  /* 0x0002a00000067ab9 */ /* 0x000fe40000000a00 */
[----:B-1----:R-:W-:Y:S02]  /*1eb40*/  LEA R6, P0, R4, UR6, 0x1 ;  /* 0x0000000604067c11 */ /* 0x002fe4000f8008ff */
[----:B------:R-:W-:-:S04]  /*1eb50*/  IADD3 R3, R5, R3, RZ ;  /* 0x0000000305037210 */ /* 0x000fc80007ffe0ff */
[----:B------:R-:W-:-:S05]  /*1eb60*/  LEA.HI.X R7, R4, UR7, R3, 0x1, P0 ;  /* 0x0000000704077c11 */ /* 0x000fca00080f0c03 */
[----:B------:R2:W-:Y:S04]  /*1eb70*/  @!P1 STG.E.128 desc[UR8][R6.64], R12 ;  /* 0x0000000c06009986 */ /* 0x0005e8000c101d08 */
[----:B------:R2:W-:Y:S02]  /*1eb80*/  @!P3 STG.E.128 desc[UR8][R6.64+0x80], R36 ;  /* 0x000080240600b986 */ /* 0x0005e4000c101d08 */
.L_x_6169:
[----:B------:R-:W-:Y:S05]  /*1eb90*/  BSYNC B1 ;  /* 0x0000000000017941 */ /* 0x000fea0003800000 */
.L_x_6168:
        /* <DEDUP_REMOVED lines=13> */
[----:B-12---:R-:W-:Y:S01]  /*1ec70*/  LEA R6, P0, R4, UR6, 0x1 ;  /* 0x0000000604067c11 */ /* 0x006fe2000f8008ff */
        /* <DEDUP_REMOVED lines=8> */
.L_x_6162:
[----:B------:R-:W-:Y:S01]  /*1ed00*/  ULDC.64 UR4, c[0x0][0xbd8] ;  /* 0x0002f60000047ab9 */ /* 0x000fe20000000a00 */
[----:B------:R-:W1:Y:S01]  /*1ed10*/  S2R R8, SR_TID.X ;  /* 0x0000000000087919 */ /* 0x000e620000002100 */
[----:B------:R-:W-:Y:S01]  /*1ed20*/  ISETP.NE.U32.AND P0, PT, RZ, UR4, PT ;  /* 0x00000004ff007c0c */ /* 0x000fe2000bf05070 */
[----:B------:R-:W-:Y:S01]  /*1ed30*/  IMAD.MOV.U32 R3, RZ, RZ, RZ ;  /* 0x000000ffff037224 */ /* 0x000fe200078e00ff */
[----:B------:R-:W-:Y:S01]  /*1ed40*/  IADD3 R4, P1, R74, UR4, RZ ;  /* 0x000000044a047c10 */ /* 0x000fe2000ff3e0ff */
[----:B------:R-:W-:Y:S01]  /*1ed50*/  ULDC.64 UR6, c[0x0][0x208] ;  /* 0x0000820000067ab9 */ /* 0x000fe20000000a00 */
[----:B------:R-:W-:Y:S02]  /*1ed60*/  ISETP.NE.AND.EX P0, PT, RZ, UR5, PT, P0 ;  /* 0x00000005ff007c0c */ /* 0x000fe4000bf05300 */
[----:B------:R-:W-:Y:S01]  /*1ed70*/  IADD3.X R5, R78, UR5, RZ, P1, !PT ;  /* 0x000000054e057c10 */ /* 0x000fe20008ffe4ff */
[----:B------:R-:W-:Y:S02]  /*1ed80*/  ULDC.64 UR4, c[0x0][0xbe0] ;  /* 0x0002f80000047ab9 */ /* 0x000fe40000000a00 */
[----:B------:R-:W-:-:S04]  /*1ed90*/  ISETP.NE.U32.AND P1, PT, RZ, UR4, PT ;  /* 0x00000004ff007c0c */ /* 0x000fc8000bf25070 */
[----:B------:R-:W-:-:S04]  /*1eda0*/  ISETP.NE.AND.EX P1, PT, RZ, UR5, PT, P1 ;  /* 0x00000005ff007c0c */ /* 0x000fc8000bf25310 */
[----:B------:R2:W5:Y:S09]  /*1edb0*/  @P0 LDG.E R3, desc[UR6][R4.64] ;  /* 0x0000000604030981 */ /* 0x000572000c1e1900 */
[----:B------:R-:W-:Y:S01]  /*1edc0*/  @P1 IADD3 R6, P2, R74, UR4, RZ ;  /* 0x000000044a061c10 */ /* 0x000fe2000ff5e0ff */
[----:B------:R-:W-:-:S02]  /*1edd0*/  ULDC UR4, c[0x0][0xa88] ;  /* 0x0002a20000047ab9 */ /* 0x000fc40000000800 */
[----:B------:R-:W-:Y:S01]  /*1ede0*/  IMAD.U32 R0, RZ, RZ, UR4 ;  /* 0x00000004ff007e24 */ /* 0x000fe2000f8e00ff */
[----:B------:R-:W-:Y:S02]  /*1edf0*/  @P1 IADD3.X R7, R78, UR5, RZ, P2, !PT ;  /* 0x000000054e071c10 */ /* 0x000fe400097fe4ff */
[----:B-1----:R-:W-:-:S03]  /*1ee00*/  IADD3 R8, R8, -0x80, RZ ;  /* 0xffffff8008087810 */ /* 0x002fc60007ffe0ff */
[----:B------:R2:W5:Y:S01]  /*1ee10*/  @P1 LDG.E R0, desc[UR6][R6.64] ;  /* 0x0000000606001981 */ /* 0x000562000c1e1900 */
[----:B------:R-:W-:Y:S01]  /*1ee20*/  ISETP.GE.AND P2, PT, R8, 0x80, PT ;  /* 0x000000800800780c */ /* 0x000fe20003f46270 */
[----:B------:R-:W-:-:S12]  /*1ee30*/  @P1 BRA `(.L_x_6171) ;  /* 0x0000000000141947 */ /* 0x000fd80003800000 */
[----:B------:R-:W-:Y:S05]  /*1ee40*/  @!P0 BRA `(.L_x_6171) ;  /* 0x0000000000108947 */ /* 0x000fea0003800000 */
[----:B------:R-:W-:Y:S02]  /*1ee50*/  ULDC.64 UR4, c[0x0][0x208] ;  /* 0x0000820000047ab9 */ /* 0x000fe40000000a00 */
[----:B--2---:R-:W2:Y:S04]  /*1ee60*/  LDG.E R7, desc[UR4][R4.64] ;  /* 0x0000000404077981 */ /* 0x004ea8000c1e1900 */
[----:B-----5:R-:W2:Y:S02]  /*1ee70*/  LDG.E R0, desc[UR4][R4.64+0x4] ;  /* 0x0000040404007981 */ /* 0x020ea4000c1e1900 */
[----:B--2---:R-:W-:-:S07]  /*1ee80*/  IMAD.IADD R0, R0, 0x1, -R7 ;  /* 0x0000000100007824 */ /* 0x004fce00078e0a07 */
.L_x_6171:
[----:B------:R-:W3:Y:S04]  /*1ee90*/  LDL R12, [R1+0x80] ;  /* 0x00008000010c7983 */ /* 0x000ee80000100800 */
[----:B0-----:R0:W5:Y:S01]  /*1eea0*/  LDL R10, [R1+0x88] ;  /* 0x00008800010a7983 */ /* 0x0011620000100800 */
[----:B------:R-:W-:Y:S01]  /*1eeb0*/  BSSY B1, `(.L_x_6172) ;  /* 0x000001d000017945 */ /* 0x000fe20003800000 */
[----:B------:R-:W-:Y:S02]  /*1eec0*/  SEL R11, R82, RZ, !P0 ;  /* 0x000000ff520b7207 */ /* 0x000fe40004000000 */
[----:B------:R-:W-:Y:S02]  /*1eed0*/  SEL R38, R38, RZ, !P0 ;  /* 0x000000ff26267207 */ /* 0x000fe40004000000 */
[----:B-----5:R-:W-:-:S02]  /*1eee0*/  SHF.R.S32.HI R8, RZ, 0x1f, R3 ;  /* 0x0000001fff087819 */ /* 0x020fc40000011403 */
[----:B---3--:R-:W-:Y:S01]  /*1eef0*/  SHF.R.S32.HI R9, RZ, 0x1f, R12 ;  /* 0x0000001fff097819 */ /* 0x008fe2000001140c */
[----:B0-----:R-:W-:Y:S06]  /*1ef00*/  @P2 BRA `(.L_x_6173) ;  /* 0x00000000005c2947 */ /* 0x001fec0003800000 */
[----:B--2---:R-:W0:Y:S02]  /*1ef10*/  S2R R4, SR_TID.X ;  /* 0x0000000000047919 */ /* 0x004e240000002100 */
[----:B0-----:R-:W-:-:S05]  /*1ef20*/  LEA R4, R10, R4, 0x7 ;  /* 0x000000040a047211 */ /* 0x001fca00078e38ff */
        /* <DEDUP_REMOVED lines=21> */
.L_x_6173:
[----:B------:R-:W-:Y:S05]  /*1f080*/  BSYNC B1 ;  /* 0x0000000000017941 */ /* 0x000fea0003800000 */
.L_x_6172:
[----:B------:R-:W-:Y:S01]  /*1f090*/  ULDC.64 UR4, c[0x0][0xaa0] ;  /* 0x0002a80000047ab9 */ /* 0x000fe20000000a00 */
[----:B0-2---:R-:W-:Y:S01]  /*1f0a0*/  MOV R5, R17 ;  /* 0x0000001100057202 */ /* 0x005fe20000000f00 */
        /* <DEDUP_REMOVED lines=11> */
[-C--:B------:R-:W-:Y:S01]  /*1f160*/  ISETP.GE.AND P2, PT, R223, R7.reuse, PT ;  /* 0x00000007df00720c */ /* 0x080fe20003f46270 */
[----:B------:R-:W-:Y:S01]  /*1f170*/  IMAD.WIDE.U32 R4, R12, UR4, R4 ;  /* 0x000000040c047c25 */ /* 0x000fe2000f8e0004 */
[----:B------:R-:W-:Y:S01]  /*1f180*/  ULDC.64 UR4, c[0x0][0xae8] ;  /* 0x0002ba0000047ab9 */ /* 0x000fe20000000a00 */
[----:B------:R-:W-:-:S02]  /*1f190*/  ISETP.GE.AND P0, PT, R222, R7, PT ;  /* 0x00000007de00720c */ /* 0x000fc40003f06270 */
[----:B------:R-:W-:Y:S01]  /*1f1a0*/  IMAD.IADD R5, R5, 0x1, R3 ;  /* 0x0000000105057824 */ /* 0x000fe200078e0203 */
[----:B------:R-:W-:Y:S01]  /*1f1b0*/  ISETP.GE.AND P1, PT, R224, R7, PT ;  /* 0x00000007e000720c */ /* 0x000fe20003f26270 */
[----:B------:R-:W-:Y:S02]  /*1f1c0*/  IMAD R0, R38, UR4, RZ ;  /* 0x0000000426007c24 */ /* 0x000fe4000f8e02ff */
[----:B------:R-:W-:Y:S01]  /*1f1d0*/  IMAD.WIDE.U32 R6, R11, UR4, R4 ;  /* 0x000000040b067c25 */ /* 0x000fe2000f8e0004 */
[----:B------:R-:W-:-:S03]  /*1f1e0*/  MOV R4, R22 ;  /* 0x0000001600047202 */ /* 0x000fc60000000f00 */
[----:B------:R-:W-:Y:S02]  /*1f1f0*/  IMAD R3, R11, UR5, R0 ;  /* 0x000000050b037c24 */ /* 0x000fe4000f8e0200 */
[----:B------:R-:W-:Y:S02]  /*1f200*/  IMAD.MOV.U32 R5, RZ, RZ, R23 ;  /* 0x000000ffff057224 */ /* 0x000fe400078e0017 */
[----:B------:R-:W-:Y:S02]  /*1f210*/  IMAD.IADD R11, R7, 0x1, R3 ;  /* 0x00000001070b7824 */ /* 0x000fe400078e0203 */
[----:B------:R-:W-:Y:S01]  /*1f220*/  IMAD.WIDE R8, R10, 0x80, R4 ;  /* 0x000000800a087825 */ /* 0x000fe200078e0204 */
        /* <DEDUP_REMOVED lines=16> */
[----:B------:R0:W-:Y:S02]  /*1f330*/  @!P5 STG.E.128 desc[UR8][R12.64+0x80], RZ ;  /* 0x000080ff0c00d986 */ /* 0x0001e4000c101d08 */
.L_x_6175:
[----:B------:R-:W-:Y:S05]  /*1f340*/  BSYNC B1 ;  /* 0x0000000000017941 */ /* 0x000fea0003800000 */
.L_x_6174:
[----:B------:R-:W-:Y:S04]  /*1f350*/  BSSY B1, `(.L_x_6176) ;  /* 0x0000014000017945 */ /* 0x000fe80003800000 */
        /* <DEDUP_REMOVED lines=14> */
[----:B0-----:R-:W-:Y:S02]  /*1f440*/  LEA R12, P2, R4, UR6, 0x1 ;  /* 0x00000006040c7c11 */ /* 0x001fe4000f8408ff */
[----:B------:R-:W-:-:S04]  /*1f450*/  IADD3 R3, R5, R3, RZ ;  /* 0x0000000305037210 */ /* 0x000fc80007ffe0ff */
[----:B------:R-:W-:-:S05]  /*1f460*/  LEA.HI.X R13, R4, UR7, R3, 0x1, P2 ;  /* 0x00000007040d7c11 */ /* 0x000fca00090f0c03 */
[----:B------:R1:W-:Y:S04]  /*1f470*/  @!P3 STG.E.128 desc[UR8][R12.64], RZ ;  /* 0x000000ff0c00b986 */ /* 0x0003e8000c101d08 */
[----:B------:R1:W-:Y:S02]  /*1f480*/  @!P4 STG.E.128 desc[UR8][R12.64+0x80], RZ ;  /* 0x000080ff0c00c986 */ /* 0x0003e4000c101d08 */
.L_x_6177:
[----:B------:R-:W-:Y:S05]  /*1f490*/  BSYNC B1 ;  /* 0x0000000000017941 */ /* 0x000fea0003800000 */
.L_x_6176:
[----:B------:R-:W-:Y:S04]  /*1f4a0*/  BSSY B1, `(.L_x_6178) ;  /* 0x0000014000017945 */ /* 0x000fe80003800000 */
        /* <DEDUP_REMOVED lines=14> */
[----:B01----:R-:W-:Y:S01]  /*1f590*/  LEA R12, P0, R4, UR6, 0x1 ;  /* 0x00000006040c7c11 */ /* 0x003fe2000f8008ff */
[----:B------:R-:W-:-:S05]  /*1f5a0*/  IMAD.IADD R3, R5, 0x1, R3 ;  /* 0x0000000105037824 */ /* 0x000fca00078e0203 */
[----:B------:R-:W-:-:S05]  /*1f5b0*/  LEA.HI.X R13, R4, UR7, R3, 0x1, P0 ;  /* 0x00000007040d7c11 */ /* 0x000fca00080f0c03 */
[----:B------:R2:W-:Y:S04]  /*1f5c0*/  @!P2 STG.E.128 desc[UR8][R12.64], RZ ;  /* 0x000000ff0c00a986 */ /* 0x0005e8000c101d08 */
[----:B------:R2:W-:Y:S02]  /*1f5d0*/  @!P3 STG.E.128 desc[UR8][R12.64+0x80], RZ ;  /* 0x000080ff0c00b986 */ /* 0x0005e4000c101d08 */
.L_x_6179:
[----:B------:R-:W-:Y:S05]  /*1f5e0*/  BSYNC B1 ;  /* 0x0000000000017941 */ /* 0x000fea0003800000 */
.L_x_6178:
        /* <DEDUP_REMOVED lines=17> */
[----:B------:R3:W-:Y:S04]  /*1f700*/  @!P1 STG.E.128 desc[UR8][R6.64], RZ ;  /* 0x000000ff06009986 */ /* 0x0007e8000c101d08 */
[----:B------:R3:W-:Y:S02]  /*1f710*/  @!P2 STG.E.128 desc[UR8][R6.64+0x80], RZ ;  /* 0x000080ff0600a986 */ /* 0x0007e4000c101d08 */
.L_x_6170:
[----:B------:R-:W-:Y:S05]  /*1f720*/  BSYNC B0 ;  /* 0x0000000000007941 */ /* 0x000fea0003800000 */
.L_x_6161:
[----:B------:R-:W-:Y:S02]  /*1f730*/  ULDC UR4, c[0x0][0xc14] ;  /* 0x0003050000047ab9 */ /* 0x000fe40000000800 */
[----:B------:R-:W-:-:S13]  /*1f740*/  ISETP.GE.AND P0, PT, R159, UR4, PT ;  /* 0x000000049f007c0c */ /* 0x000fda000bf06270 */
[----:B------:R-:W-:Y:S05]  /*1f750*/  @!P0 BRA `(.L_x_6180) ;  /* 0xfffffe1800b48947 */ /* 0x000fea000383ffff */
[----:B------:R-:W-:Y:S05]  /*1f760*/  BRA `(.L_x_5962) ;  /* 0x0000005800ac7947 */ /* 0x000fea0003800000 */
.L_x_5960:
[----:B------:R-:W-:-:S08]  /*1f770*/  NOP ;  /* 0x0000000000007918 */ /* 0x000fd00000000000 */
[----:B------:R-:W0:-:S00]  /*1f780*/  USETMAXREG.DEALLOC.CTAPOOL 0x18 ;  /* 0x00000018000079c8 */ /* 0x000e0000080e0500 */
[----:B0-----:R-:W-:-:S06]  /*1f790*/  LOP3.LUT R0, R0, 0x3, RZ, 0xc0, !PT ;  /* 0x0000000300007812 */ /* 0x001fcc00078ec0ff */
[----:B------:R-:W0:Y:S02]  /*1f7a0*/  SHFL.IDX PT, R0, R0, RZ, 0x1f ;  /* 0x00001fff00007589 */ /* 0x000e2400000e0000 */
[----:B0-----:R-:W-:-:S13]  /*1f7b0*/  ISETP.NE.AND P0, PT, R0, RZ, PT ;  /* 0x000000ff0000720c */ /* 0x001fda0003f05270 */
[----:B------:R-:W-:Y:S05]  /*1f7c0*/  @P0 BRA `(.L_x_5962) ;  /* 0x0000005800940947 */ /* 0x000fea0003800000 */
[----:B------:R-:W2:Y:S01]  /*1f7d0*/  LDL.LU R7, [R1] ;  /* 0x0000000001077983 */ /* 0x000ea20000300800 */
        /* <DEDUP_REMOVED lines=42> */
[----:B------:R-:W-:-:S05]  /*1fa80*/  @P0 LOP3.LUT R7, R7, 0x4, RZ, 0xfc, !PT ;  /* 0x0000000407070812 */ /* 0x000fca00078efcff */
[----:B------:R-:W-:Y:S01]  /*1fa90*/  STL [R1], R7 ;  /* 0x0000000701007387 */ /* 0x000fe20000100800 */
[----:B-1----:R-:W-:-:S05]  /*1faa0*/  SEL R2, R2, RZ, P0 ;  /* 0x000000ff02027207 */ /* 0x002fca0000000000 */
[----:B------:R-:W-:-:S05]  /*1fab0*/  IMAD.IADD R2, R5, 0x1, R2 ;  /* 0x0000000105027824 */ /* 0x000fca00078e0202 */
        /* <DEDUP_REMOVED lines=10> */
.L_x_6185:
        /* <DEDUP_REMOVED lines=17> */
.L_x_6184:
[----:B------:R-:W-:Y:S05]  /*1fc70*/  BSYNC B0 ;  /* 0x0000000000007941 */ /* 0x000fea0003800000 */
.L_x_6183:
        /* <DEDUP_REMOVED lines=25> */
[----:B------:R-:W-:Y:S02]  /*1fe10*/  IMAD.MOV.U32 R2, RZ, RZ, R7 ;  /* 0x000000ffff027224 */ /* 0x000fe400078e0007 */
[----:B------:R-:W-:-:S07]  /*1fe20*/  IMAD.MOV.U32 R7, RZ, RZ, R3 ;  /* 0x000000ffff077224 */ /* 0x000fce00078e0003 */
.L_x_6181:
        /* <DEDUP_REMOVED lines=14> */
[----:B------:R-:W-:-:S05]  /*1ff10*/  IADD3 R9, R4, -0x1, RZ ;  /* 0xffffffff04097810 */ /* 0x000fca0007ffe0ff */
[----:B------:R0:W1:Y:S02]  /*1ff20*/  SHFL.IDX PT, R16, R2, R9, 0x1f ;  /* 0x00001f0902107589 */ /* 0x00006400000e0000 */
.L_x_6186:
[----:B-1----:R-:W-:Y:S01]  /*1ff30*/  IMAD R16, R16, UR4, R7 ;  /* 0x0000000410107c24 */ /* 0x002fe2000f8e0207 */
[----:B------:R-:W-:Y:S01]  /*1ff40*/  IABS R6, R0 ;  /* 0x0000000000067213 */ /* 0x000fe20000000000 */
[----:B------:R-:W-:Y:S02]  /*1ff50*/  IMAD R7, R10, R5, RZ ;  /* 0x000000050a077224 */ /* 0x000fe400078e02ff */
[----:B0-----:R-:W-:Y:S02]  /*1ff60*/  IMAD.MOV.U32 R2, RZ, RZ, RZ ;  /* 0x000000ffff027224 */ /* 0x001fe400078e00ff */
[----:B------:R-:W-:Y:S02]  /*1ff70*/  IMAD.MOV R6, RZ, RZ, -R6 ;  /* 0x000000ffff067224 */ /* 0x000fe400078e0a06 */
[----:B------:R-:W-:Y:S01]  /*1ff80*/  IMAD.HI.U32 R2, R3, R7, R2 ;  /* 0x0000000703027227 */ /* 0x000fe200078e0002 */
[----:B------:R-:W-:-:S03]  /*1ff90*/  IADD3 R7, -R16, UR6, RZ ;  /* 0x0000000610077c10 */ /* 0x000fc6000fffe1ff */
[----:B------:R-:W-:Y:S01]  /*1ffa0*/  IMAD.IADD R19, R4, 0x1, R19 ;  /* 0x0000000104137824 */ /* 0x000fe200078e0213 */
        /* <DEDUP_REMOVED lines=12> */
[----:B------:R-:W-:-:S04]  /*20070*/  @!P0 LOP3.LUT R2, RZ, R0, RZ, 0x33, !PT ;  /* 0x00000000ff028212 */ /* 0x000fc800078e33ff */
[----:B------:R-:W-:Y:S01]  /*20080*/  MOV R18, R2 ;  /* 0x0000000200127202 */ /* 0x000fe20000000f00 */
[----:B------:R-:W-:-:S04]  /*20090*/  IMAD.MOV R17, RZ, RZ, -R2 ;  /* 0x000000ffff117224 */ /* 0x000fc800078e0a02 */
[----:B------:R-:W-:Y:S01]  /*200a0*/  IMAD R17, R0, R17, R7 ;  /* 0x0000001100117224 */ /* 0x000fe200078e0207 */
[----:B------:R-:W-:Y:S06]  /*200b0*/  BRA `(.L_x_6187) ;  /* 0x00000000000c7947 */ /* 0x000fec0003800000 */
.L_x_6182:
[----:B------:R-:W-:Y:S01]  /*200c0*/  IMAD.MOV.U32 R17, RZ, RZ, RZ ;  /* 0x000000ffff117224 */ /* 0x000fe200078e00ff */
[----:B------:R-:W-:Y:S01]  /*200d0*/  MOV R18, RZ ;  /* 0x000000ff00127202 */ /* 0x000fe20000000f00 */
[----:B------:R-:W-:-:S07]  /*200e0*/  IMAD.U32 R16, RZ, RZ, UR6 ;  /* 0x00000006ff107e24 */ /* 0x000fce000f8e00ff */
.L_x_6187:
[----:B------:R-:W2:Y:S01]  /*200f0*/  LDL.LU R2, [R1] ;  /* 0x0000000001027983 */ /* 0x000ea20000300800 */
[----:B------:R-:W0:Y:S02]  /*20100*/  S2R R5, SR_TID.X ;  /* 0x0000000000057919 */ /* 0x000e240000002100 */
[----:B0-----:R-:W-:-:S04]  /*20110*/  LOP3.LUT R5, R5, 0x1f, RZ, 0xc0, !PT ;  /* 0x0000001f05057812 */ /* 0x001fc800078ec0ff */
[----:B------:R-:W-:-:S13]  /*20120*/  ISETP.NE.AND P0, PT, R5, RZ, PT ;  /* 0x000000ff0500720c */ /* 0x000fda0003f05270 */
[----:B------:R-:W0:Y:S01]  /*20130*/  @!P0 S2R R3, SR_CgaCtaId ;  /* 0x0000000000038919 */ /* 0x000e220000008800 */
[----:B------:R-:W-:-:S04]  /*20140*/  @!P0 MOV R0, 0x400 ;  /* 0x0000040000008802 */ /* 0x000fc80000000f00 */
[----:B0-----:R-:W-:-:S05]  /*20150*/  @!P0 LEA R0, R3, R0, 0x18 ;  /* 0x0000000003008211 */ /* 0x001fca00078ec0ff */
[----:B------:R0:W-:Y:S02]  /*20160*/  @!P0 STS.128 [R0+0x348d0], R16 ;  /* 0x0348d01000008388 */ /* 0x0001e40000000c00 */
[----:B0-----:R-:W-:Y:S01]  /*20170*/  IMAD.MOV.U32 R0, RZ, RZ, 0x1 ;  /* 0x00000001ff007424 */ /* 0x001fe200078e00ff */
[----:B--2---:R-:W-:-:S04]  /*20180*/  LOP3.LUT R2, R2, 0xfffffeff, RZ, 0xc0, !PT ;  /* 0xfffffeff02027812 */ /* 0x004fc800078ec0ff */
[----:B------:R-:W-:Y:S01]  /*20190*/  @P0 LOP3.LUT R2, R2, 0x100, RZ, 0xfc, !PT ;  /* 0x0000010002020812 */ /* 0x000fe200078efcff */
[----:B------:R-:W-:Y:S06]  /*201a0*/  BAR.ARV 0x5, 0x120 ;  /* 0x0144800000007b1d */ /* 0x000fec0000002000 */
[----:B------:R-:W-:Y:S01]  /*201b0*/  ISETP.GE.AND P0, PT, R19, UR5, PT ;  /* 0x0000000513007c0c */ /* 0x000fe2000bf06270 */
[----:B------:R0:W-:Y:S04]  /*201c0*/  STL [R1], R2 ;  /* 0x0000000201007387 */ /* 0x0001e80000100800 */
[----:B------:R0:W-:Y:S04]  /*201d0*/  STL [R1+0x4], RZ ;  /* 0x000004ff01007387 */ /* 0x0001e80000100800 */
        /* <DEDUP_REMOVED lines=14> */
[----:B------:R0:W-:Y:S04]  /*202c0*/  STL [R1+0x4], RZ ;  /* 0x000004ff01007387 */ /* 0x0001e80000100800 */
[----:B------:R0:W-:Y:S01]  /*202d0*/  STL [R1+0xc], R0 ;  /* 0x00000c0001007387 */ /* 0x0001e20000100800 */
[----:B-1----:R-:W-:-:S04]  /*202e0*/  LOP3.LUT R4, R4, 0x7f, RZ, 0xc0, !PT ;  /* 0x0000007f04047812 */ /* 0x002fc800078ec0ff */
[C---:B------:R-:W-:Y:S02]  /*202f0*/  ISETP.NE.AND P2, PT, R4.reuse, RZ, PT ;  /* 0x000000ff0400720c */ /* 0x040fe40003f45270 */
[----:B------:R-:W-:-:S11]  /*20300*/  ISETP.NE.OR P0, PT, R4, RZ, !P1 ;  /* 0x000000ff0400720c */ /* 0x000fd60004f05670 */
[----:B------:R-:W-:-:S04]  /*20310*/  @P2 LOP3.LUT R2, R2, 0x2, RZ, 0xfc, !PT ;  /* 0x0000000202022812 */ /* 0x000fc800078efcff */
[----:B------:R-:W-:-:S05]  /*20320*/  @P0 LOP3.LUT R2, R2, 0x40, RZ, 0xfc, !PT ;  /* 0x0000004002020812 */ /* 0x000fca00078efcff */
[----:B------:R0:W-:Y:S02]  /*20330*/  STL [R1], R2 ;  /* 0x0000000201007387 */ /* 0x0001e40000100800 */
.L_x_6275:
        /* <DEDUP_REMOVED lines=49> */
[----:B0-----:R-:W-:Y:S01]  /*20650*/  IMAD.U32 R4, RZ, RZ, UR4 ;  /* 0x00000004ff047e24 */ /* 0x001fe2000f8e00ff */
[----:B------:R-:W-:Y:S01]  /*20660*/  ULDC UR4, c[0x0][0x338] ;  /* 0x0000ce0000047ab9 */ /* 0x000fe20000000800 */
[----:B------:R-:W-:Y:S02]  /*20670*/  ISETP.NE.AND.EX P0, PT, RZ, UR7, PT, P0 ;  /* 0x00000007ff007c0c */ /* 0x000fe4000bf05300 */
[----:B-1----:R-:W-:Y:S02]  /*20680*/  MOV R0, UR4 ;  /* 0x0000000400007c02 */ /* 0x002fe40008000f00 */
[----:B------:R2:W5:Y:S01]  /*20690*/  @P1 LDG.E R4, desc[UR8][R8.64] ;  /* 0x0000000808041981 */ /* 0x000562000c1e1900 */
[----:B------:R-:W-:Y:S08]  /*206a0*/  @P1 BRA `(.L_x_6189) ;  /* 0x0000000000141947 */ /* 0x000ff00003800000 */
[----:B------:R-:W-:Y:S05]  /*206b0*/  @!P2 BRA `(.L_x_6189) ;  /* 0x000000000010a947 */ /* 0x000fea0003800000 */
[----:B------:R-:W-:Y:S02]  /*206c0*/  ULDC.64 UR4, c[0x0][0x208] ;  /* 0x0000820000047ab9 */ /* 0x000fe40000000a00 */
[----:B-----5:R-:W3:Y:S04]  /*206d0*/  LDG.E R4, desc[UR4][R2.64] ;  /* 0x0000000402047981 */ /* 0x020ee8000c1e1900 */
[----:B--2---:R-:W3:Y:S02]  /*206e0*/  LDG.E R2, desc[UR4][R2.64+0x4] ;  /* 0x0000040402027981 */ /* 0x004ee4000c1e1900 */
[----:B---3--:R-:W-:-:S07]  /*206f0*/  IMAD.IADD R4, R2, 0x1, -R4 ;  /* 0x0000000102047824 */ /* 0x008fce00078e0a04 */
.L_x_6189:
[----:B------:R-:W-:Y:S02]  /*20700*/  ULDC.64 UR4, c[0x0][0x208] ;  /* 0x0000820000047ab9 */ /* 0x000fe40000000a00 */
[----:B--2---:R-:W2:Y:S04]  /*20710*/  @P0 LDG.E R2, desc[UR4][R6.64] ;  /* 0x0000000406020981 */ /* 0x004ea8000c1e1900 */
[----:B------:R-:W2:Y:S01]  /*20720*/  @P0 LDG.E R3, desc[UR4][R6.64+0x4] ;  /* 0x0000040406030981 */ /* 0x000ea2000c1e1900 */
[----:B-----5:R-:W-:Y:S01]  /*20730*/  IADD3 R4, -R5, R4, RZ ;  /* 0x0000000405047210 */ /* 0x020fe20007ffe1ff */
[----:B------:R-:W-:Y:S01]  /*20740*/  BSSY B0, `(.L_x_6190) ;  /* 0x00000e0000007945 */ /* 0x000fe20003800000 */
[----:B------:R-:W-:Y:S01]  /*20750*/  PLOP3.LUT P2, PT, PT, PT, PT, 0x80, 0x0 ;  /* 0x000000000000781c */ /* 0x000fe20003f4f070 */
[----:B--2---:R-:W-:-:S04]  /*20760*/  @P0 IMAD.IADD R0, R3, 0x1, -R2 ;  /* 0x0000000103000824 */ /* 0x004fc800078e0a02 */
[----:B------:R-:W-:-:S04]  /*20770*/  IMAD.IADD R8, R4, 0x1, R0 ;  /* 0x0000000104087824 */ /* 0x000fc800078e0200 */
[----:B------:R-:W-:Y:S01]  /*20780*/  VIADD R2, R8, 0xaf ;  /* 0x000000af08027836 */ /* 0x000fe20000000000 */
[----:B------:R0:W-:Y:S03]  /*20790*/  STL [R1+0x38], R8 ;  /* 0x0000380801007387 */ /* 0x0001e60000100800 */
[----:B------:R-:W-:-:S05]  /*207a0*/  IMAD.HI R2, R2, 0x2e8ba2e9, RZ ;  /* 0x2e8ba2e902027827 */ /* 0x000fca00078e02ff */
[----:B------:R-:W-:-:S04]  /*207b0*/  SHF.R.U32.HI R3, RZ, 0x1f, R2 ;  /* 0x0000001fff037819 */ /* 0x000fc80000011602 */
[----:B0-----:R-:W-:-:S05]  /*207c0*/  LEA.HI.SX32 R8, R2, R3, 0x1b ;  /* 0x0000000302087211 */ /* 0x001fca00078fdaff */
[----:B------:R-:W-:Y:S01]  /*207d0*/  IMAD R2, R8, 0xb0, -R4 ;  /* 0x000000b008027824 */ /* 0x000fe200078e0a04 */
[----:B------:R-:W-:Y:S01]  /*207e0*/  IADD3 R4, -R4, RZ, RZ ;  /* 0x000000ff04047210 */ /* 0x000fe20007ffe1ff */
[----:B------:R0:W-:Y:S03]  /*207f0*/  STL [R1+0x28], R8 ;  /* 0x0000280801007387 */ /* 0x0001e60000100800 */
[----:B------:R-:W-:Y:S02]  /*20800*/  VIMNMX R0, R2, R0, PT ;  /* 0x0000000002007248 */ /* 0x000fe40003fe0100 */
[----:B------:R-:W-:-:S04]  /*20810*/  VIMNMX R2, RZ, R4, !PT ;  /* 0x00000004ff027248 */ /* 0x000fc80007fe0100 */
[----:B------:R-:W-:Y:S01]  /*20820*/  ISETP.GT.AND P1, PT, R0, R2, PT ;  /* 0x000000020000720c */ /* 0x000fe20003f24270 */
[----:B0-----:R-:W-:Y:S01]  /*20830*/  IMAD.WIDE.U32 R8, R2, -0x45d1745d, RZ ;  /* 0xba2e8ba302087825 */ /* 0x001fe200078e00ff */
[----:B------:R-:W-:-:S06]  /*20840*/  MOV R8, RZ ;  /* 0x000000ff00087202 */ /* 0x000fcc0000000f00 */
[----:B------:R0:W5:Y:S05]  /*20850*/  @P0 LDG.E R8, desc[UR4][R6.64] ;  /* 0x0000000406080981 */ /* 0x00016a000c1e1900 */
[----:B------:R-:W-:Y:S01]  /*20860*/  @P1 VIADD R3, R0, 0xaf ;  /* 0x000000af00031836 */ /* 0x000fe20000000000 */
        /* <DEDUP_REMOVED lines=19> */
.L_x_6321:
[----:B------:R-:W-:-:S03]  /*209a0*/  UMOV UR4, 0xffffffff ;  /* 0xffffffff00047882 */ /* 0x000fc60000000000 */
[----:B------:R-:W-:Y:S05]  /*209b0*/  BRA.DIV UR4, `(.L_x_6193) ;  /* 0x00000052049c7947 */ /* 0x000fea000b800000 */
[----:B------:R-:W-:-:S13]  /*209c0*/  ELECT P6, URZ, PT ;  /* 0x00000000003f782f */ /* 0x000fda00038c0000 */
.L_x_6324:
        /* <DEDUP_REMOVED lines=12> */
.L_x_6325:
[----:B------:R-:W-:Y:S05]  /*20a90*/  BSYNC B1 ;  /* 0x0000000000017941 */ /* 0x000fea0003800000 */
.L_x_6194:
        /* <DEDUP_REMOVED lines=8> */
.L_x_6326:
        /* <DEDUP_REMOVED lines=11> */
.L_x_6199:
[----:B-1----:R-:W2:Y:S01]  /*20bd0*/  LDL R6, [R1+0x14] ;  /* 0x0000140001067983 */ /* 0x002ea20000100800 */
[----:B------:R-:W-:Y:S01]  /*20be0*/  R2UR UR9, R5 ;  /* 0x00000000050972ca */ /* 0x000fe200000e0000 */
[----:B-----5:R-:W-:Y:S01]  /*20bf0*/  IMAD R7, R4, 0xb0, R8 ;  /* 0x000000b004077824 */ /* 0x020fe200078e0208 */
[----:B------:R-:W-:Y:S01]  /*20c00*/  R2UR UR12, R2 ;  /* 0x00000000020c72ca */ /* 0x000fe200000e0000 */
[----:B------:R-:W-:Y:S01]  /*20c10*/  UIADD3 UR4, UP0, UR38, 0x570, URZ ;  /* 0x0000057026047890 */ /* 0x000fe2000ff1e03f */
[----:B------:R-:W-:Y:S01]  /*20c20*/  R2UR UR13, R3 ;  /* 0x00000000030d72ca */ /* 0x000fe200000e0000 */
[----:B------:R-:W-:Y:S01]  /*20c30*/  VIADD R7, R7, 0xffffff50 ;  /* 0xffffff5007077836 */ /* 0x000fe20000000000 */
[----:B------:R-:W-:Y:S01]  /*20c40*/  UMOV UR10, URZ ;  /* 0x0000003f000a7c82 */ /* 0x000fe20008000000 */
        /* <DEDUP_REMOVED lines=9> */
[----:B------:R-:W-:-:S07]  /*20ce0*/  UIADD3 UR14, UR14, 0x23c00, URZ ;  /* 0x00023c000e0e7890 */ /* 0x000fce000fffe03f */
[----:B------:R1:W-:Y:S02]  /*20cf0*/  UTMALDG.4D [UR8], [UR4], desc[UR6] ;  /* 0x00000608040075b4 */ /* 0x0003e40008019000 */
[----:B-1----:R-:W-:Y:S01]  /*20d00*/  UMOV UR8, UR14 ;  /* 0x0000000e00087c82 */ /* 0x002fe20008000000 */
[----:B------:R-:W-:Y:S02]  /*20d10*/  UMOV UR10, UR15 ;  /* 0x0000000f000a7c82 */ /* 0x000fe40008000000 */
[----:B------:R1:W-:Y:S01]  /*20d20*/  UTMALDG.4D [UR8], [UR4], desc[UR6] ;  /* 0x00000608040075b4 */ /* 0x0003e20008019000 */
[----:B------:R-:W2:Y:S02]  /*20d30*/  SYNCS.PHASECHK.TRANS64.TRYWAIT P0, [R5+URZ+0x348c0], R10 ;  /* 0x0348c00a050075a7 */ /* 0x000ea4000800017f */
[----:B-12---:R-:W-:Y:S05]  /*20d40*/  @!P0 BRA `(.L_x_6200) ;  /* 0x0000005000008947 */ /* 0x006fea0003800000 */
.L_x_6327:
        /* <DEDUP_REMOVED lines=8> */
.L_x_6201:
        /* <DEDUP_REMOVED lines=13> */
[----:B------:R-:W-:-:S07]  /*20ea0*/  UIADD3 UR14, UR14, 0x5c00, URZ ;  /* 0x00005c000e0e7890 */ /* 0x000fce000fffe03f */
[----:B------:R2:W-:Y:S02]  /*20eb0*/  UTMALDG.4D [UR8], [UR4], desc[UR6] ;  /* 0x00000608040075b4 */ /* 0x0005e40008019000 */
[----:B--2---:R-:W-:Y:S01]  /*20ec0*/  UMOV UR8, UR14 ;  /* 0x0000000e00087c82 */ /* 0x004fe20008000000 */
[----:B------:R-:W-:Y:S02]  /*20ed0*/  UMOV UR10, UR15 ;  /* 0x0000000f000a7c82 */ /* 0x000fe40008000000 */
[----:B------:R2:W-:Y:S02]  /*20ee0*/  UTMALDG.4D [UR8], [UR4], desc[UR6] ;  /* 0x00000608040075b4 */ /* 0x0005e40008019000 */
[----:B--2---:R-:W-:Y:S01]  /*20ef0*/  NOP ;  /* 0x0000000000007918 */ /* 0x004fe20000000000 */
.L_x_6197:
[----:B------:R-:W-:Y:S05]  /*20f00*/  BSYNC B1 ;  /* 0x0000000000017941 */ /* 0x000fea0003800000 */
.L_x_6196:
        /* <DEDUP_REMOVED lines=13> */
[C---:B-----5:R-:W-:Y:S02]  /*20fe0*/  IMAD R5, R4.reuse, 0xb0, R8 ;  /* 0x000000b004057824 */ /* 0x060fe400078e0208 */
[----:B------:R-:W-:-:S03]  /*20ff0*/  VIADD R4, R4, 0xffffffff ;  /* 0xffffffff04047836 */ /* 0x000fc60000000000 */
[----:B------:R-:W-:-:S07]  /*21000*/  IADD3 R5, R5, -0x160, RZ ;  /* 0xfffffea005057810 */ /* 0x000fce0007ffe0ff */
.L_x_6208:
        /* <DEDUP_REMOVED lines=9> */
.L_x_6328:
        /* <DEDUP_REMOVED lines=11> */
.L_x_6205:
        /* <DEDUP_REMOVED lines=22> */
.L_x_6329:
        /* <DEDUP_REMOVED lines=8> */
.L_x_6207:
        /* <DEDUP_REMOVED lines=19> */
.L_x_6203:
[----:B------:R-:W-:Y:S05]  /*21460*/  BSYNC B1 ;  /* 0x0000000000017941 */ /* 0x000fea0003800000 */
.L_x_6202:
[----:B01----:R-:W2:Y:S04]  /*21470*/  LDL.LU R6, [R1+0x14] ;  /* 0x0000140001067983 */ /* 0x003ea80000300800 */
[----:B------:R-:W3:Y:S01]  /*21480*/  LDL.LU R7, [R1+0x18] ;  /* 0x0000180001077983 */ /* 0x000ee20000300800 */
[----:B------:R-:W-:Y:S01]  /*21490*/  VIADD R4, R4, 0xffffffff ;  /* 0xffffffff04047836 */ /* 0x000fe20000000000 */
[----:B------:R-:W-:Y:S01]  /*214a0*/  IADD3 R5, R5, -0xb0, RZ ;  /* 0xffffff5005057810 */ /* 0x000fe20007ffe0ff */
        /* <DEDUP_REMOVED lines=9> */
.L_x_6191:
[----:B------:R-:W-:Y:S05]  /*21540*/  BSYNC B0 ;  /* 0x0000000000007941 */ /* 0x000fea0003800000 */
.L_x_6190:
        /* <DEDUP_REMOVED lines=24> */
.L_x_6210:
        /* <DEDUP_REMOVED lines=17> */
[----:B------:R-:W-:Y:S01]  /*217e0*/  MOV R12, 0x1 ;  /* 0x00000001000c7802 */ /* 0x000fe20000000f00 */
[----:B------:R-:W-:-:S02]  /*217f0*/  IMAD.U32 R11, RZ, RZ, UR5 ;  /* 0x00000005ff0b7e24 */ /* 0x000fc4000f8e00ff */
[----:B-----5:R-:W-:Y:S02]  /*21800*/  IMAD.MOV.U32 R8, RZ, RZ, 0x70 ;  /* 0x00000070ff087424 */ /* 0x020fe400078e00ff */
[----:B------:R-:W-:-:S07]  /*21810*/  IMAD.MOV.U32 R13, RZ, RZ, RZ ;  /* 0x000000ffff0d7224 */ /* 0x000fce00078e00ff */
[----:B------:R-:W-:-:S07]  /*21820*/  LEPC R20, `(.L_x_6212) ;  /* 0x000000001014794e */ /* 0x000fce0000000000 */
[----:B-1----:R-:W-:Y:S05]  /*21830*/  CALL.ABS.NOINC R2 ;  /* 0x0000000002007343 */ /* 0x002fea0003c00000 */
.L_x_6212:
        /* <DEDUP_REMOVED lines=11> */
[----:B0-----:R-:W-:Y:S01]  /*218f0*/  MOV R7, UR9 ;  /* 0x0000000900077c02 */ /* 0x001fe20008000f00 */
[----:B------:R-:W-:Y:S01]  /*21900*/  IMAD.U32 R6, RZ, RZ, UR8 ;  /* 0x00000008ff067e24 */ /* 0x000fe2000f8e00ff */
[----:B-----5:R-:W-:Y:S01]  /*21910*/  MOV R8, 0x70 ;  /* 0x0000007000087802 */ /* 0x020fe20000000f00 */
[----:B------:R-:W-:-:S02]  /*21920*/  IMAD.U32 R10, RZ, RZ, UR4 ;  /* 0x00000004ff0a7e24 */ /* 0x000fc4000f8e00ff */
[----:B------:R-:W-:Y:S02]  /*21930*/  IMAD.U32 R11, RZ, RZ, UR5 ;  /* 0x00000005ff0b7e24 */ /* 0x000fe4000f8e00ff */
[----:B------:R-:W-:Y:S02]  /*21940*/  IMAD.MOV.U32 R12, RZ, RZ, 0x1 ;  /* 0x00000001ff0c7424 */ /* 0x000fe400078e00ff */
[----:B-1----:R-:W-:-:S07]  /*21950*/  IMAD.MOV.U32 R13, RZ, RZ, RZ ;  /* 0x000000ffff0d7224 */ /* 0x002fce00078e00ff */
[----:B------:R-:W-:-:S07]  /*21960*/  LEPC R20, `(.L_x_6214) ;  /* 0x000000001014794e */ /* 0x000fce0000000000 */
[----:B--2---:R-:W-:Y:S05]  /*21970*/  CALL.ABS.NOINC R2 ;  /* 0x0000000002007343 */ /* 0x004fea0003c00000 */
.L_x_6214:
        /* <DEDUP_REMOVED lines=16> */
.L_x_6213:
        /* <DEDUP_REMOVED lines=23> */
[----:B-1----:R-:W-:Y:S01]  /*21bf0*/  ISETP.NE.AND P0, PT, R4, 0x1, PT ;  /* 0x000000010400780c */ /* 0x002fe20003f05270 */
[----:B------:R-:W-:-:S12]  /*21c00*/  IMAD.MOV.U32 R4, RZ, RZ, R18 ;  /* 0x000000ffff047224 */ /* 0x000fd800078e0012 */
[----:B--2---:R-:W1:Y:S08]  /*21c10*/  @P0 LDC R3, c[0x0][0x42c] ;  /* 0x00010b00ff030b82 */ /* 0x004e700000000800 */
[----:B------:R-:W2:Y:S01]  /*21c20*/  @P0 LDC R2, c[0x0][0x430] ;  /* 0x00010c00ff020b82 */ /* 0x000ea20000000800 */
[----:B-1----:R-:W-:-:S05]  /*21c30*/  @P0 IMAD.HI.U32 R3, R18, R3, RZ ;  /* 0x0000000312030227 */ /* 0x002fca00078e00ff */
[----:B--2---:R-:W-:Y:S02]  /*21c40*/  @P0 SHF.R.U32.HI R4, RZ, R2, R3 ;  /* 0x00000002ff040219 */ /* 0x004fe40000011603 */
[----:B------:R-:W-:-:S04]  /*21c50*/  ISETP.NE.U32.AND P0, PT, RZ, UR4, PT ;  /* 0x00000004ff007c0c */ /* 0x000fc8000bf05070 */
[----:B------:R-:W-:-:S04]  /*21c60*/  ISETP.NE.AND.EX P0, PT, RZ, UR5, PT, P0 ;  /* 0x00000005ff007c0c */ /* 0x000fc8000bf05300 */
[----:B------:R-:W-:-:S09]  /*21c70*/  SEL R2, R5, RZ, !P0 ;  /* 0x000000ff05027207 */ /* 0x000fd20004000000 */
.L_x_6215:
        /* <DEDUP_REMOVED lines=16> */
.L_x_6216:
        /* <DEDUP_REMOVED lines=16> */
.L_x_6332:
[----:B------:R-:W2:Y:S01]  /*21e80*/  LDL R3, [R1+0x28] ;  /* 0x0000280001037983 */ /* 0x000ea20000100800 */
[----:B------:R-:W-:Y:S01]  /*21e90*/  UMOV UR4, 0xffffffff ;  /* 0xffffffff00047882 */ /* 0x000fe20000000000 */
[----:B------:R-:W-:Y:S02]  /*21ea0*/  SHF.R.S32.HI R12, RZ, 0x1f, R0 ;  /* 0x0000001fff0c7819 */ /* 0x000fe40000011400 */
[----:B--2---:R-:W-:Y:S01]  /*21eb0*/  IADD3 R3, R3, -0x1, RZ ;  /* 0xffffffff03037810 */ /* 0x004fe20007ffe0ff */
[----:B------:R-:W-:Y:S06]  /*21ec0*/  BRA.DIV UR4, `(.L_x_6218) ;  /* 0x0000004204107947 */ /* 0x000fec000b800000 */
[----:B------:R-:W-:-:S13]  /*21ed0*/  ELECT P6, URZ, PT ;  /* 0x00000000003f782f */ /* 0x000fda00038c0000 */
.L_x_6335:
        /* <DEDUP_REMOVED lines=25> */
.L_x_6220:
[----:B------:R-:W2:Y:S01]  /*22070*/  LDL R6, [R1+0x4] ;  /* 0x0000040001067983 */ /* 0x000ea20000100800 */
        /* <DEDUP_REMOVED lines=8> */
.L_x_6336:
        /* <DEDUP_REMOVED lines=11> */
.L_x_6222:
[----:B------:R-:W2:Y:S01]  /*221b0*/  LDL R11, [R1+0x4] ;  /* 0x00000400010b7983 */ /* 0x000ea20000100800 */
        /* <DEDUP_REMOVED lines=27> */
.L_x_6219:
[----:B------:R-:W2:Y:S01]  /*22370*/  LDL.LU R11, [R1+0x34] ;  /* 0x00003400010b7983 */ /* 0x000ea20000300800 */
[----:B------:R-:W-:Y:S01]  /*22380*/  MOV R7, 0x400 ;  /* 0x0000040000077802 */ /* 0x000fe20000000f00 */
[----:B------:R-:W-:Y:S05]  /*22390*/  WARPSYNC.ALL ;  /* 0x0000000000007948 */ /* 0x000fea0003800000 */
[----:B------:R-:W0:Y:S01]  /*223a0*/  S2R R10, SR_CgaCtaId ;  /* 0x00000000000a7919 */ /* 0x000e220000008800 */
[----:B------:R-:W-:-:S13]  /*223b0*/  ELECT P0, URZ, PT ;  /* 0x00000000003f782f */ /* 0x000fda0003800000 */
[C---:B------:R-:W-:Y:S01]  /*223c0*/  @P0 R2UR UR13, R2.reuse ;  /* 0x00000000020d02ca */ /* 0x040fe200000e0000 */
[----:B------:R-:W-:Y:S01]  /*223d0*/  UIADD3 UR4, UP0, UR38, 0x270, URZ ;  /* 0x0000027026047890 */ /* 0x000fe2000ff1e03f */
[----:B------:R-:W-:Y:S01]  /*223e0*/  @P0 R2UR UR21, R2 ;  /* 0x00000000021502ca */ /* 0x000fe200000e0000 */
[----:B------:R-:W-:Y:S01]  /*223f0*/  UMOV UR6, 0x0 ;  /* 0x0000000000067882 */ /* 0x000fe20000000000 */
[C---:B------:R-:W-:Y:S01]  /*22400*/  @P0 R2UR UR12, R18.reuse ;  /* 0x00000000120c02ca */ /* 0x040fe200000e0000 */
[----:B------:R-:W-:Y:S01]  /*22410*/  UIADD3.X UR5, URZ, UR39, URZ, UP0, !UPT ;  /* 0x000000273f057290 */ /* 0x000fe200087fe43f */
[C---:B------:R-:W-:Y:S01]  /*22420*/  @P0 R2UR UR11, R17.reuse ;  /* 0x00000000110b02ca */ /* 0x040fe200000e0000 */
[----:B------:R-:W-:Y:S01]  /*22430*/  UMOV UR7, 0x12f00000 ;  /* 0x12f0000000077882 */ /* 0x000fe20000000000 */
[----:B------:R-:W-:Y:S01]  /*22440*/  @P0 R2UR UR20, R18 ;  /* 0x00000000121402ca */ /* 0x000fe200000e0000 */
[----:B------:R-:W-:Y:S01]  /*22450*/  UMOV UR10, URZ ;  /* 0x0000003f000a7c82 */ /* 0x000fe20008000000 */
[----:B------:R-:W-:Y:S01]  /*22460*/  @P0 R2UR UR19, R17 ;  /* 0x00000000111302ca */ /* 0x000fe200000e0000 */
        /* <DEDUP_REMOVED lines=23> */
.L_x_6337:
[----:B------:R-:W-:Y:S05]  /*225e0*/  BSYNC B0 ;  /* 0x0000000000007941 */ /* 0x000fea0003800000 */
.L_x_6223:
        /* <DEDUP_REMOVED lines=8> */
[----:B------:R-:W-:-:S04]  /*22670*/  VIADDMNMX R13, R13, R2, 0xffffffff, !PT ;  /* 0xffffffff0d0d7446 */ /* 0x000fc80007800102 */
[C---:B------:R-:W-:Y:S01]  /*22680*/  IADD3 R2, R6.reuse, R13, RZ ;  /* 0x0000000d06027210 */ /* 0x040fe20007ffe0ff */
[----:B------:R-:W-:-:S03]  /*22690*/  VIADD R6, R6, 0xfffffffe ;  /* 0xfffffffe06067836 */ /* 0x000fc60000000000 */
[----:B------:R-:W-:-:S04]  /*226a0*/  LOP3.LUT R2, R2, 0x1, RZ, 0xc0, !PT ;  /* 0x0000000102027812 */ /* 0x000fc800078ec0ff */
[----:B------:R-:W-:-:S13]  /*226b0*/  ISETP.NE.U32.AND P0, PT, R2, 0x1, PT ;  /* 0x000000010200780c */ /* 0x000fda0003f05070 */
[----:B------:R-:W-:Y:S05]  /*226c0*/  @P0 BRA `(.L_x_6228) ;  /* 0x00000008000c0947 */ /* 0x000fea0003800000 */
[----:B------:R-:W2:Y:S04]  /*226d0*/  LDL R7, [R1+0x4] ;  /* 0x0000040001077983 */ /* 0x000ea80000100800 */
        /* <DEDUP_REMOVED lines=31> */
.L_x_6231:
[----:B0-----:R-:W0:Y:S01]  /*228d0*/  S2R R9, SR_CgaCtaId ;  /* 0x0000000000097919 */ /* 0x001e220000008800 */
[----:B------:R-:W-:-:S04]  /*228e0*/  MOV R8, 0x400 ;  /* 0x0000040000087802 */ /* 0x000fc80000000f00 */
[----:B0-----:R-:W-:Y:S02]  /*228f0*/  LEA R8, R9, R8, 0x18 ;  /* 0x0000000809087211 */ /* 0x001fe400078ec0ff */
[----:B------:R-:W-:-:S03]  /*22900*/  SHF.L.U32 R9, R14, 0x1f, RZ ;  /* 0x0000001f0e097819 */ /* 0x000fc600000006ff */
[----:B------:R-:W-:-:S04]  /*22910*/  IMAD R8, R7, 0x8, R8 ;  /* 0x0000000807087824 */ /* 0x000fc800078e0208 */
[----:B------:R-:W0:Y:S02]  /*22920*/  SYNCS.PHASECHK.TRANS64.TRYWAIT P0, [R8+URZ+0x34840], R9 ;  /* 0x03484009080075a7 */ /* 0x000e24000800017f */
[----:B0-----:R-:W-:Y:S05]  /*22930*/  @!P0 BRA `(.L_x_6232) ;  /* 0x0000003400c88947 */ /* 0x001fea0003800000 */
.L_x_6338:
        /* <DEDUP_REMOVED lines=11> */
.L_x_6233:
[----:B------:R-:W2:Y:S04]  /*229f0*/  LDL R17, [R1+0x8] ;  /* 0x0000080001117983 */ /* 0x000ea80000100800 */
[----:B0-----:R-:W3:Y:S01]  /*22a00*/  LDL.LU R9, [R1+0xc] ;  /* 0x00000c0001097983 */ /* 0x001ee20000300800 */
[----:B------:R-:W-:-:S03]  /*22a10*/  MOV R11, 0x400 ;  /* 0x00000400000b7802 */ /* 0x000fc60000000f00 */
[----:B------:R-:W4:Y:S01]  /*22a20*/  LDL R10, [R1+0x4] ;  /* 0x00000400010a7983 */ /* 0x000f220000100800 */
        /* <DEDUP_REMOVED lines=15> */
[----:B------:R-:W-:-:S04]  /*22b20*/  UMOV UR16, 0x40 ;  /* 0x0000004000107882 */ /* 0x000fc80000000000 */
[----:B------:R-:W-:Y:S01]  /*22b30*/  UMOV UR8, UR14 ;  /* 0x0000000e00087c82 */ /* 0x000fe20008000000 */
        /* <DEDUP_REMOVED lines=9> */
[----:B------:R-:W1:Y:S02]  /*22bd0*/  SYNCS.PHASECHK.TRANS64.TRYWAIT P0, [R8+URZ+0x34860], R9 ;  /* 0x03486009080075a7 */ /* 0x000e64000800017f */
[----:B01----:R-:W-:Y:S05]  /*22be0*/  @!P0 BRA `(.L_x_6234) ;  /* 0x0000003400308947 */ /* 0x003fea0003800000 */
.L_x_6339:
        /* <DEDUP_REMOVED lines=10> */
.L_x_6235:
[----:B------:R-:W2:Y:S02]  /*22c90*/  LDL R9, [R1] ;  /* 0x0000000001097983 */ /* 0x000ea40000100800 */
[----:B--2---:R-:W-:-:S13]  /*22ca0*/  LOP3.LUT P0, RZ, R9, 0x40, RZ, 0xc0, !PT ;  /* 0x0000004009ff7812 */ /* 0x004fda000780c0ff */
[----:B------:R-:W-:Y:S05]  /*22cb0*/  @P0 BRA `(.L_x_6236) ;  /* 0x0000000000040947 */ /* 0x000fea0003800000 */
[----:B------:R-:W-:Y:S01]  /*22cc0*/  BPT.TRAP 0x1 ;  /* 0x000000040000795c */ /* 0x000fe20000300000 */
.L_x_6236:
[----:B------:R-:W2:Y:S01]  /*22cd0*/  LDL.LU R17, [R1+0x10] ;  /* 0x0000100001117983 */ /* 0x000ea20000300800 */
[----:B------:R-:W-:-:S03]  /*22ce0*/  MOV R11, 0x400 ;  /* 0x00000400000b7802 */ /* 0x000fc60000000f00 */
[----:B------:R-:W3:Y:S04]  /*22cf0*/  LDL.LU R9, [R1+0x4] ;  /* 0x0000040001097983 */ /* 0x000ee80000300800 */
        /* <DEDUP_REMOVED lines=21> */
[----:B------:R-:W-:-:S07]  /*22e50*/  UIADD3 UR14, UR14, 0x5c00, URZ ;  /* 0x00005c000e0e7890 */ /* 0x000fce000fffe03f */
[----:B------:R1:W-:Y:S02]  /*22e60*/  UTMALDG.4D [UR8], [UR4], desc[UR6] ;  /* 0x00000608040075b4 */ /* 0x0003e40008019000 */
[----:B-1----:R-:W-:Y:S01]  /*22e70*/  UMOV UR8, UR14 ;  /* 0x0000000e00087c82 */ /* 0x002fe20008000000 */
[----:B------:R-:W-:Y:S02]  /*22e80*/  UMOV UR10, UR15 ;  /* 0x0000000f000a7c82 */ /* 0x000fe40008000000 */
[----:B------:R0:W-:Y:S02]  /*22e90*/  UTMALDG.4D [UR8], [UR4], desc[UR6] ;  /* 0x00000608040075b4 */ /* 0x0001e40008019000 */
[----:B0-----:R-:W-:Y:S01]  /*22ea0*/  NOP ;  /* 0x0000000000007918 */ /* 0x001fe20000000000 */
.L_x_6230:
[----:B------:R-:W-:Y:S05]  /*22eb0*/  BSYNC B2 ;  /* 0x0000000000027941 */ /* 0x000fea0003800000 */
.L_x_6229:
[----:B------:R-:W2:Y:S04]  /*22ec0*/  LDL.LU R2, [R1+0x28] ;  /* 0x0000280001027983 */ /* 0x000ea80000300800 */
[----:B------:R0:W-:Y:S04]  /*22ed0*/  STL [R1+0x4], R7 ;  /* 0x0000040701007387 */ /* 0x0001e80000100800 */
[----:B------:R0:W-:Y:S02]  /*22ee0*/  STL [R1+0xc], R14 ;  /* 0x00000c0e01007387 */ /* 0x0001e40000100800 */
[----:B0-2---:R-:W-:-:S07]  /*22ef0*/  VIADD R6, R2, 0xfffffffd ;  /* 0xfffffffd02067836 */ /* 0x005fce0000000000 */
.L_x_6228:
[----:B------:R-:W-:Y:S05]  /*22f00*/  BSYNC B1 ;  /* 0x0000000000017941 */ /* 0x000fea0003800000 */
.L_x_6227:
[----:B------:R-:W-:-:S05]  /*22f10*/  IMAD.MOV R2, RZ, RZ, -R13 ;  /* 0x000000ffff027224 */ /* 0x000fca00078e0a0d */
[----:B------:R-:W-:-:S13]  /*22f20*/  ISETP.NE.AND P0, PT, R3, R2, PT ;  /* 0x000000020300720c */ /* 0x000fda0003f05270 */
[----:B------:R-:W-:Y:S05]  /*22f30*/  @!P0 BRA `(.L_x_6226) ;  /* 0x0000001000048947 */ /* 0x000fea0003800000 */
[----:B------:R-:W-:-:S07]  /*22f40*/  MOV R10, R5 ;  /* 0x00000005000a7202 */ /* 0x000fce0000000f00 */
.L_x_6253:
[----:B------:R-:W2:Y:S04]  /*22f50*/  LDL R3, [R1+0x4] ;  /* 0x0000040001037983 */ /* 0x000ea80000100800 */
        /* <DEDUP_REMOVED lines=32> */
.L_x_6239:
[----:B------:R-:W1:Y:S01]  /*23160*/  S2R R3, SR_CgaCtaId ;  /* 0x0000000000037919 */ /* 0x000e620000008800 */
[----:B------:R-:W-:-:S04]  /*23170*/  MOV R2, 0x400 ;  /* 0x0000040000027802 */ /* 0x000fc80000000f00 */
[----:B-1----:R-:W-:Y:S02]  /*23180*/  LEA R2, R3, R2, 0x18 ;  /* 0x0000000203027211 */ /* 0x002fe400078ec0ff */
[----:B------:R-:W-:Y:S02]  /*23190*/  SHF.L.U32 R3, R8, 0x1f, RZ ;  /* 0x0000001f08037819 */ /* 0x000fe400000006ff */
[----:B------:R-:W-:-:S04]  /*231a0*/  LEA R2, R7, R2, 0x3 ;  /* 0x0000000207027211 */ /* 0x000fc800078e18ff */
[----:B------:R-:W1:Y:S02]  /*231b0*/  SYNCS.PHASECHK.TRANS64.TRYWAIT P0, [R2+URZ+0x34840], R3 ;  /* 0x03484003020075a7 */ /* 0x000e64000800017f */
[----:B-1----:R-:W-:Y:S05]  /*231c0*/  @!P0 BRA `(.L_x_6240) ;  /* 0x0000002c00cc8947 */ /* 0x002fea0003800000 */
.L_x_6340:
        /* <DEDUP_REMOVED lines=11> */
.L_x_6241:
[----:B------:R-:W2:Y:S04]  /*23280*/  LDL R15, [R1+0x8] ;  /* 0x00000800010f7983 */ /* 0x000ea80000100800 */
[----:B-1----:R-:W3:Y:S01]  /*23290*/  LDL.LU R3, [R1+0xc] ;  /* 0x00000c0001037983 */ /* 0x002ee20000300800 */
        /* <DEDUP_REMOVED lines=30> */
.L_x_6341:
        /* <DEDUP_REMOVED lines=10> */
.L_x_6243:
[----:B------:R-:W2:Y:S02]  /*23520*/  LDL R3, [R1] ;  /* 0x0000000001037983 */ /* 0x000ea40000100800 */
[----:B--2---:R-:W-:-:S13]  /*23530*/  LOP3.LUT P0, RZ, R3, 0x40, RZ, 0xc0, !PT ;  /* 0x0000004003ff7812 */ /* 0x004fda000780c0ff */
[----:B------:R-:W-:Y:S05]  /*23540*/  @P0 BRA `(.L_x_6244) ;  /* 0x0000000000040947 */ /* 0x000fea0003800000 */
[----:B------:R-:W-:Y:S01]  /*23550*/  BPT.TRAP 0x1 ;  /* 0x000000040000795c */ /* 0x000fe20000300000 */
.L_x_6244:
        /* <DEDUP_REMOVED lines=30> */
.L_x_6238:
[----:B------:R-:W-:Y:S05]  /*23740*/  BSYNC B1 ;  /* 0x0000000000017941 */ /* 0x000fea0003800000 */
.L_x_6237:
[----:B------:R-:W-:Y:S01]  /*23750*/  VIADD R3, R7, 0x1 ;  /* 0x0000000107037836 */ /* 0x000fe20000000000 */
[----:B------:R-:W-:Y:S04]  /*23760*/  BSSY B1, `(.L_x_6245) ;  /* 0x000007b000017945 */ /* 0x000fe80003800000 */
[----:B------:R-:W-:-:S04]  /*23770*/  ISETP.NE.AND P0, PT, R3, 0x2, PT ;  /* 0x000000020300780c */ /* 0x000fc80003f05270 */
[----:B------:R-:W-:Y:S02]  /*23780*/  SEL R2, RZ, 0x1, P0 ;  /* 0x00000001ff027807 */ /* 0x000fe40000000000 */
[----:B------:R-:W-:Y:S02]  /*23790*/  SEL R14, R3, RZ, P0 ;  /* 0x000000ff030e7207 */ /* 0x000fe40000000000 */
[----:B------:R-:W-:-:S05]  /*237a0*/  LOP3.LUT R13, R8, R2, RZ, 0x3c, !PT ;  /* 0x00000002080d7212 */ /* 0x000fca00078e3cff */
[----:B------:R0:W-:Y:S04]  /*237b0*/  STL [R1+0xc], R13 ;  /* 0x00000c0d01007387 */ /* 0x0001e80000100800 */
[----:B------:R0:W-:Y:S01]  /*237c0*/  STL [R1+0x4], R14 ;  /* 0x0000040e01007387 */ /* 0x0001e20000100800 */
        /* <DEDUP_REMOVED lines=24> */
.L_x_6247:
[----:B------:R-:W2:Y:S01]  /*23950*/  S2R R3, SR_CgaCtaId ;  /* 0x0000000000037919 */ /* 0x000ea20000008800 */
[----:B------:R-:W-:-:S04]  /*23960*/  MOV R2, 0x400 ;  /* 0x0000040000027802 */ /* 0x000fc80000000f00 */
[----:B--2---:R-:W-:Y:S02]  /*23970*/  LEA R2, R3, R2, 0x18 ;  /* 0x0000000203027211 */ /* 0x004fe400078ec0ff */
[----:B------:R-:W-:-:S03]  /*23980*/  SHF.L.U32 R3, R13, 0x1f, RZ ;  /* 0x0000001f0d037819 */ /* 0x000fc600000006ff */
[----:B------:R-:W-:-:S04]  /*23990*/  IMAD R2, R14, 0x8, R2 ;  /* 0x000000080e027824 */ /* 0x000fc800078e0202 */
[----:B------:R-:W2:Y:S02]  /*239a0*/  SYNCS.PHASECHK.TRANS64.TRYWAIT P0, [R2+URZ+0x34840], R3 ;  /* 0x03484003020075a7 */ /* 0x000ea4000800017f */
[----:B--2---:R-:W-:Y:S05]  /*239b0*/  @!P0 BRA `(.L_x_6248) ;  /* 0x0000002400f88947 */ /* 0x004fea0003800000 */
.L_x_6342:
        /* <DEDUP_REMOVED lines=11> */
.L_x_6249:
[----:B0-----:R-:W3:Y:S04]  /*23a70*/  LDL R14, [R1+0x4] ;  /* 0x00000400010e7983 */ /* 0x001ee80000100800 */
        /* <DEDUP_REMOVED lines=12> */
[----:B------:R-:W-:-:S04]  /*23b40*/  SHF.L.U32 R8, R8, 0x1f, RZ ;  /* 0x0000001f08087819 */ /* 0x000fc800000006ff */
        /* <DEDUP_REMOVED lines=9> */
[----:B------:R-:W-:-:S03]  /*23be0*/  UIADD3 UR15, UR8, 0x23c00, URZ ;  /* 0x00023c00080f7890 */ /* 0x000fc6000fffe03f */
[----:B------:R-:W-:-:S04]  /*23bf0*/  UMOV UR8, UR14 ;  /* 0x0000000e00087c82 */ /* 0x000fc80008000000 */
[----:B------:R0:W-:Y:S02]  /*23c00*/  UTMALDG.4D [UR8], [UR4], desc[UR6] ;  /* 0x00000608040075b4 */ /* 0x0001e40008019000 */
[----:B0-----:R-:W-:Y:S01]  /*23c10*/  UMOV UR8, UR15 ;  /* 0x0000000f00087c82 */ /* 0x001fe20008000000 */
[----:B------:R-:W-:Y:S02]  /*23c20*/  UMOV UR10, UR16 ;  /* 0x00000010000a7c82 */ /* 0x000fe40008000000 */
[----:B------:R0:W-:Y:S01]  /*23c30*/  UTMALDG.4D [UR8], [UR4], desc[UR6] ;  /* 0x00000608040075b4 */ /* 0x0001e20008019000 */
[----:B------:R-:W1:Y:S02]  /*23c40*/  SYNCS.PHASECHK.TRANS64.TRYWAIT P0, [R2+URZ+0x34860], R8 ;  /* 0x03486008020075a7 */ /* 0x000e64000800017f */
[----:B01----:R-:W-:Y:S05]  /*23c50*/  @!P0 BRA `(.L_x_6250) ;  /* 0x0000002400648947 */ /* 0x003fea0003800000 */
.L_x_6343:
        /* <DEDUP_REMOVED lines=10> */
.L_x_6251:
[----:B------:R-:W2:Y:S02]  /*23d00*/  LDL R3, [R1] ;  /* 0x0000000001037983 */ /* 0x000ea40000100800 */
[----:B--2---:R-:W-:-:S13]  /*23d10*/  LOP3.LUT P0, RZ, R3, 0x40, RZ, 0xc0, !PT ;  /* 0x0000004003ff7812 */ /* 0x004fda000780c0ff */
[----:B------:R-:W-:Y:S05]  /*23d20*/  @P0 BRA `(.L_x_6252) ;  /* 0x0000000000040947 */ /* 0x000fea0003800000 */
[----:B------:R-:W-:Y:S01]  /*23d30*/  BPT.TRAP 0x1 ;  /* 0x000000040000795c */ /* 0x000fe20000300000 */
.L_x_6252:
        /* <DEDUP_REMOVED lines=29> */
.L_x_6246:
[----:B------:R-:W-:Y:S05]  /*23f10*/  BSYNC B1 ;  /* 0x0000000000017941 */ /* 0x000fea0003800000 */
.L_x_6245:
[C---:B------:R-:W-:Y:S02]  /*23f20*/  ISETP.GT.AND P0, PT, R6.reuse, 0x1, PT ;  /* 0x000000010600780c */ /* 0x040fe40003f04270 */
[----:B------:R-:W-:-:S11]  /*23f30*/  IADD3 R6, R6, -0x2, RZ ;  /* 0xfffffffe06067810 */ /* 0x000fd60007ffe0ff */
[----:B------:R-:W-:Y:S05]  /*23f40*/  @P0 BRA `(.L_x_6253) ;  /* 0xfffffff000000947 */ /* 0x000fea000383ffff */
.L_x_6226:
[----:B------:R-:W-:Y:S05]  /*23f50*/  BSYNC B0 ;  /* 0x0000000000007941 */ /* 0x000fea0003800000 */
.L_x_6225:
        /* <DEDUP_REMOVED lines=18> */
.L_x_6255:
[----:B------:R-:W-:Y:S05]  /*24080*/  BSYNC B0 ;  /* 0x0000000000007941 */ /* 0x000fea0003800000 */
.L_x_6254:
[----:B------:R-:W-:Y:S04]  /*24090*/  BSSY B0, `(.L_x_6256) ;  /* 0x0000035000007945 */ /* 0x000fe80003800000 */
[----:B------:R-:W-:Y:S05]  /*240a0*/  @!P6 BRA `(.L_x_6257) ;  /* 0x0000000000cce947 */ /* 0x000fea0003800000 */
[----:B------:R-:W2:Y:S01]  /*240b0*/  LDL R2, [R1+0x4] ;  /* 0x0000040001027983 */ /* 0x000ea20000100800 */
        /* <DEDUP_REMOVED lines=8> */
.L_x_6344:
        /* <DEDUP_REMOVED lines=10> */
.L_x_6259:
[----:B------:R-:W2:Y:S02]  /*241e0*/  LDL R0, [R1] ;  /* 0x0000000001007983 */ /* 0x000ea40000100800 */
[----:B--2---:R-:W-:-:S13]  /*241f0*/  LOP3.LUT P0, RZ, R0, 0x40, RZ, 0xc0, !PT ;  /* 0x0000004000ff7812 */ /* 0x004fda000780c0ff */
[----:B------:R-:W-:Y:S05]  /*24200*/  @P0 BRA `(.L_x_6260) ;  /* 0x0000000000040947 */ /* 0x000fea0003800000 */
[----:B------:R-:W-:Y:S01]  /*24210*/  BPT.TRAP 0x1 ;  /* 0x000000040000795c */ /* 0x000fe20000300000 */
.L_x_6260:
[----:B------:R-:W2:Y:S01]  /*24220*/  LDL R0, [R1+0x4] ;  /* 0x0000040001007983 */ /* 0x000ea20000100800 */
        /* <DEDUP_REMOVED lines=27> */
.L_x_6257:
[----:B------:R-:W-:Y:S05]  /*243e0*/  BSYNC B0 ;  /* 0x0000000000007941 */ /* 0x000fea0003800000 */
.L_x_6256:
[----:B------:R-:W2:Y:S04]  /*243f0*/  LDL.LU R0, [R1+0x4] ;  /* 0x0000040001007983 */ /* 0x000ea80000300800 */
[----:B------:R-:W3:Y:S01]  /*24400*/  LDL.LU R3, [R1+0xc] ;  /* 0x00000c0001037983 */ /* 0x000ee20000300800 */
[----:B--2---:R-:W-:-:S04]  /*24410*/  IADD3 R0, R0, 0x1, RZ ;  /* 0x0000000100007810 */ /* 0x004fc80007ffe0ff */
[----:B------:R-:W-:-:S04]  /*24420*/  ISETP.NE.AND P0, PT, R0, 0x2, PT ;  /* 0x000000020000780c */ /* 0x000fc80003f05270 */
[----:B------:R-:W-:Y:S02]  /*24430*/  SEL R2, RZ, 0x1, P0 ;  /* 0x00000001ff027807 */ /* 0x000fe40000000000 */
[----:B------:R-:W-:Y:S02]  /*24440*/  SEL R0, R0, RZ, P0 ;  /* 0x000000ff00007207 */ /* 0x000fe40000000000 */
[----:B---3--:R-:W-:-:S05]  /*24450*/  LOP3.LUT R3, R3, R2, RZ, 0x3c, !PT ;  /* 0x0000000203037212 */ /* 0x008fca00078e3cff */
[----:B------:R1:W-:Y:S04]  /*24460*/  STL [R1+0xc], R3 ;  /* 0x00000c0301007387 */ /* 0x0003e80000100800 */
[----:B------:R1:W-:Y:S02]  /*24470*/  STL [R1+0x4], R0 ;  /* 0x0000040001007387 */ /* 0x0003e40000100800 */
.L_x_6211:
[----:B------:R-:W-:Y:S05]  /*24480*/  BSYNC B6 ;  /* 0x0000000000067941 */ /* 0x000fea0003800000 */
.L_x_6209:
[----:B------:R-:W-:-:S03]  /*24490*/  UMOV UR4, 0xffffffff ;  /* 0xffffffff00047882 */ /* 0x000fc60000000000 */
[----:B------:R-:W-:Y:S05]  /*244a0*/  BRA.DIV UR4, `(.L_x_6261) ;  /* 0x0000001e04787947 */ /* 0x000fea000b800000 */
[----:B------:R2:W3:Y:S04]  /*244b0*/  SHFL.IDX PT, R4, R16, RZ, 0x1f ;  /* 0x00001fff10047589 */ /* 0x0004e800000e0000 */
[----:B------:R2:W4:Y:S02]  /*244c0*/  SHFL.IDX PT, R5, R16, 0x1, 0x1f ;  /* 0x00201f0010057f89 */ /* 0x00052400000e0000 */
.L_x_6348:
[----:B------:R-:W0:Y:S01]  /*244d0*/  S2R R9, SR_TID.X ;  /* 0x0000000000097919 */ /* 0x000e220000002100 */
[----:B------:R-:W-:Y:S01]  /*244e0*/  ULDC UR4, c[0x0][0xc14] ;  /* 0x0003050000047ab9 */ /* 0x000fe20000000800 */
[----:B------:R-:W-:Y:S01]  /*244f0*/  BSSY B0, `(.L_x_6262) ;  /* 0x000000c000007945 */ /* 0x000fe20003800000 */
[----:B-1----:R-:W-:Y:S01]  /*24500*/  IMAD.U32 R0, RZ, RZ, UR4 ;  /* 0x00000004ff007e24 */ /* 0x002fe2000f8e00ff */
[----:B------:R-:W-:Y:S02]  /*24510*/  MOV R3, RZ ;  /* 0x000000ff00037202 */ /* 0x000fe40000000f00 */
        /* <DEDUP_REMOVED lines=9> */
.L_x_6263:
[----:B------:R-:W-:Y:S05]  /*245b0*/  BSYNC B0 ;  /* 0x0000000000007941 */ /* 0x000fea0003800000 */
.L_x_6262:
        /* <DEDUP_REMOVED lines=23> */
.L_x_6356:
[----:B------:R-:W-:Y:S02]  /*24730*/  ULDC UR4, c[0x0][0xc10] ;  /* 0x0003040000047ab9 */ /* 0x000fe40000000800 */
[----:B--2---:R-:W-:-:S05]  /*24740*/  MOV R16, UR4 ;  /* 0x0000000400107c02 */ /* 0x004fca0008000f00 */
[----:B-1----:R-:W-:-:S04]  /*24750*/  IMAD R14, R14, R16, RZ ;  /* 0x000000100e0e7224 */ /* 0x002fc800078e02ff */
[----:B----4-:R-:W-:-:S05]  /*24760*/  IMAD.IADD R5, R5, 0x1, R14 ;  /* 0x0000000105057824 */ /* 0x010fca00078e020e */
[----:B---3--:R-:W-:-:S13]  /*24770*/  ISETP.GT.AND P0, PT, R5, R4, PT ;  /* 0x000000040500720c */ /* 0x008fda0003f04270 */
[----:B------:R-:W-:Y:S05]  /*24780*/  @P0 BRA `(.L_x_6265) ;  /* 0x0000000000b80947 */ /* 0x000fea0003800000 */
[----:B------:R-:W1:Y:S02]  /*24790*/  LDC R0, c[0x0][0xc14] ;  /* 0x00030500ff007b82 */ /* 0x000e640000000800 */
.L_x_6270:
        /* <DEDUP_REMOVED lines=15> */
.L_x_6268:
[----:B------:R-:W-:Y:S05]  /*24890*/  BSYNC B0 ;  /* 0x0000000000007941 */ /* 0x000fea0003800000 */
.L_x_6267:
        /* <DEDUP_REMOVED lines=17> */
[----:B--2---:R-:W-:-:S05]  /*249b0*/  SEL R8, R14, RZ, P1 ;  /* 0x000000ff0e087207 */ /* 0x004fca0000800000 */
[----:B------:R-:W-:-:S05]  /*249c0*/  IMAD.IADD R8, R7, 0x1, R8 ;  /* 0x0000000107087824 */ /* 0x000fca00078e0208 */
[----:B------:R-:W2:Y:S02]  /*249d0*/  SHFL.UP PT, R14, R8, 0x10, RZ ;  /* 0x06000000080e7989 */ /* 0x000ea400000e00ff */
[----:B--2---:R-:W-:-:S04]  /*249e0*/  SEL R9, R14, RZ, P0 ;  /* 0x000000ff0e097207 */ /* 0x004fc80000000000 */
[----:B01----:R-:W-:-:S05]  /*249f0*/  IADD3 R2, R8, R9, RZ ;  /* 0x0000000908027210 */ /* 0x003fca0007ffe0ff */
[----:B------:R0:W1:Y:S02]  /*24a00*/  SHFL.IDX PT, R14, R2, 0x1f, 0x1f ;  /* 0x03e01f00020e7f89 */ /* 0x00006400000e0000 */
.L_x_6364:
[----:B------:R-:W-:Y:S02]  /*24a10*/  ULDC UR4, c[0x0][0xc10] ;  /* 0x0003040000047ab9 */ /* 0x000fe40000000800 */
[----:B------:R-:W-:-:S04]  /*24a20*/  IMAD.U32 R16, RZ, RZ, UR4 ;  /* 0x00000004ff107e24 */ /* 0x000fc8000f8e00ff */
[----:B-1----:R-:W-:-:S04]  /*24a30*/  IMAD R14, R14, R16, RZ ;  /* 0x000000100e0e7224 */ /* 0x002fc800078e02ff */
[----:B------:R-:W-:-:S05]  /*24a40*/  IMAD.IADD R5, R14, 0x1, R5 ;  /* 0x000000010e057824 */ /* 0x000fca00078e0205 */
[----:B------:R-:W-:-:S13]  /*24a50*/  ISETP.GT.AND P0, PT, R5, R4, PT ;  /* 0x000000040500720c */ /* 0x000fda0003f04270 */
[----:B------:R-:W-:Y:S05]  /*24a60*/  @!P0 BRA `(.L_x_6270) ;  /* 0xfffffffc004c8947 */ /* 0x000fea000383ffff */
.L_x_6265:
        /* <DEDUP_REMOVED lines=8> */
.L_x_6368:
[----:B------:R-:W-:Y:S01]  /*24af0*/  ISETP.NE.AND P0, PT, R6, RZ, PT ;  /* 0x000000ff0600720c */ /* 0x000fe20003f05270 */
[----:B------:R-:W-:-:S12]  /*24b00*/  IMAD.MOV.U32 R14, RZ, RZ, RZ ;  /* 0x000000ffff0e7224 */ /* 0x000fd800078e00ff */
[----:B------:R-:W-:Y:S05]  /*24b10*/  @!P0 BRA `(.L_x_6272) ;  /* 0x0000000000108947 */ /* 0x000fea0003800000 */
[----:B------:R-:W-:Y:S01]  /*24b20*/  UMOV UR4, 0xffffffff ;  /* 0xffffffff00047882 */ /* 0x000fe20000000000 */
[----:B------:R-:W-:Y:S02]  /*24b30*/  VIADD R12, R5, 0xffffffff ;  /* 0xffffffff050c7836 */ /* 0x000fe40000000000 */
[----:B------:R-:W-:Y:S05]  /*24b40*/  BRA.DIV UR4, `(.L_x_6273) ;  /* 0x0000002204047947 */ /* 0x000fea000b800000 */
[----:B------:R3:W4:Y:S02]  /*24b50*/  SHFL.IDX PT, R14, R2, R12, 0x1f ;  /* 0x00001f0c020e7589 */ /* 0x00072400000e0000 */
.L_x_6272:
[----:B--2---:R-:W-:Y:S01]  /*24b60*/  IABS R6, R17 ;  /* 0x0000001100067213 */ /* 0x004fe20000000000 */
[----:B----4-:R-:W-:Y:S02]  /*24b70*/  IMAD R16, R14, R16, R7 ;  /* 0x000000100e107224 */ /* 0x010fe400078e0207 */
[----:B0--3--:R-:W-:Y:S01]  /*24b80*/  IMAD.MOV.U32 R2, RZ, RZ, RZ ;  /* 0x000000ffff027224 */ /* 0x009fe200078e00ff */
[----:B------:R-:W0:Y:S01]  /*24b90*/  I2F.RP R7, R6 ;  /* 0x0000000600077306 */ /* 0x000e220000209400 */
[----:B------:R-:W-:-:S07]  /*24ba0*/  IMAD.IADD R19, R5, 0x1, R19 ;  /* 0x0000000105137824 */ /* 0x000fce00078e0213 */
[----:B0-----:R-:W0:Y:S02]  /*24bb0*/  MUFU.RCP R7, R7 ;  /* 0x0000000700077308 */ /* 0x001e240000001000 */
[----:B0-----:R-:W-:-:S06]  /*24bc0*/  IADD3 R8, R7, 0xffffffe, RZ ;  /* 0x0ffffffe07087810 */ /* 0x001fcc0007ffe0ff */
[----:B-1----:R-:W0:Y:S02]  /*24bd0*/  F2I.FTZ.U32.TRUNC.NTZ R3, R8 ;  /* 0x0000000800037305 */ /* 0x002e24000021f000 */
[----:B0-----:R-:W-:-:S04]  /*24be0*/  IMAD.MOV R9, RZ, RZ, -R3 ;  /* 0x000000ffff097224 */ /* 0x001fc800078e0a03 */
[----:B------:R-:W-:-:S04]  /*24bf0*/  IMAD R9, R9, R6, RZ ;  /* 0x0000000609097224 */ /* 0x000fc800078e02ff */
[----:B------:R-:W-:Y:S01]  /*24c00*/  IMAD.HI.U32 R3, R3, R9, R2 ;  /* 0x0000000903037227 */ /* 0x000fe200078e0002 */
[----:B------:R-:W-:Y:S02]  /*24c10*/  IADD3 R2, R4, -R16, RZ ;  /* 0x8000001004027210 */ /* 0x000fe40007ffe0ff */
[----:B------:R-:W-:Y:S02]  /*24c20*/  IABS R9, R17 ;  /* 0x0000001100097213 */ /* 0x000fe40000000000 */
[----:B------:R-:W-:-:S03]  /*24c30*/  IABS R4, R2 ;  /* 0x0000000200047213 */ /* 0x000fc60000000000 */
[----:B------:R-:W-:Y:S02]  /*24c40*/  IMAD.MOV R7, RZ, RZ, -R9 ;  /* 0x000000ffff077224 */ /* 0x000fe400078e0a09 */
        /* <DEDUP_REMOVED lines=16> */
.L_x_6266:
[----:B------:R-:W-:Y:S01]  /*24d50*/  UMOV UR4, URZ ;  /* 0x0000003f00047c82 */ /* 0x000fe20008000000 */
[----:B------:R-:W-:Y:S01]  /*24d60*/  UMOV UR5, URZ ;  /* 0x0000003f00057c82 */ /* 0x000fe20008000000 */
[----:B------:R-:W-:Y:S01]  /*24d70*/  ULDC UR6, c[0x0][0xc14] ;  /* 0x0003050000067ab9 */ /* 0x000fe20000000800 */
[----:B------:R-:W-:Y:S01]  /*24d80*/  MOV R16, R4 ;  /* 0x0000000400107202 */ /* 0x000fe20000000f00 */
[----:B------:R-:W-:Y:S01]  /*24d90*/  IMAD.U32 R17, RZ, RZ, UR4 ;  /* 0x00000004ff117e24 */ /* 0x000fe2000f8e00ff */
[----:B------:R-:W-:Y:S01]  /*24da0*/  MOV R19, UR6 ;  /* 0x0000000600137c02 */ /* 0x000fe20008000f00 */
[----:B------:R-:W-:-:S07]  /*24db0*/  IMAD.U32 R18, RZ, RZ, UR5 ;  /* 0x00000005ff127e24 */ /* 0x000fce000f8e00ff */
.L_x_6274:
        /* <DEDUP_REMOVED lines=12> */
.L_x_6188:
        /* <DEDUP_REMOVED lines=12> */
.L_x_6371:
[----:B------:R-:W-:Y:S05]  /*24f40*/  BSYNC B0 ;  /* 0x0000000000007941 */ /* 0x000fea0003800000 */
.L_x_6276:
[----:B------:R-:W-:-:S03]  /*24f50*/  UMOV UR4, 0xffffffff ;  /* 0xffffffff00047882 */ /* 0x000fc60000000000 */
[----:B------:R-:W-:Y:S05]  /*24f60*/  BRA.DIV UR4, `(.L_x_6278) ;  /* 0x0000001e04347947 */ /* 0x000fea000b800000 */
[----:B------:R-:W1:Y:S02]  /*24f70*/  S2R R2, SR_TID.X ;  /* 0x0000000000027919 */ /* 0x000e640000002100 */
[----:B-1----:R-:W-:-:S04]  /*24f80*/  SHF.R.U32.HI R2, RZ, 0x5, R2 ;  /* 0x00000005ff027819 */ /* 0x002fc80000011602 */
[----:B------:R-:W-:-:S05]  /*24f90*/  LOP3.LUT R2, R2, 0x3, RZ, 0xc0, !PT ;  /* 0x0000000302027812 */ /* 0x000fca00078ec0ff */
[----:B------:R1:W2:Y:S02]  /*24fa0*/  SHFL.IDX PT, R14, R2, RZ, 0x1f ;  /* 0x00001fff020e7589 */ /* 0x0002a400000e0000 */
.L_x_6374:
[----:B--2---:R-:W-:-:S13]  /*24fb0*/  ISETP.NE.AND P0, PT, R14, RZ, PT ;  /* 0x000000ff0e00720c */ /* 0x004fda0003f05270 */
[----:B------:R-:W-:Y:S05]  /*24fc0*/  @P0 BRA `(.L_x_5962) ;  /* 0x0000000000940947 */ /* 0x000fea0003800000 */
[----:B------:R-:W-:-:S03]  /*24fd0*/  UMOV UR4, 0xffffffff ;  /* 0xffffffff00047882 */ /* 0x000fc60000000000 */
[----:B------:R-:W-:Y:S05]  /*24fe0*/  BRA.DIV UR4, `(.L_x_6279) ;  /* 0x0000001e04487947 */ /* 0x000fea000b800000 */
[----:B------:R-:W-:-:S13]  /*24ff0*/  ELECT P6, URZ, PT ;  /* 0x00000000003f782f */ /* 0x000fda00038c0000 */
.L_x_6377:
[----:B------:R-:W-:Y:S05]  /*25000*/  @!P6 BRA `(.L_x_5962) ;  /* 0x000000000084e947 */ /* 0x000fea0003800000 */
[----:B------:R-:W-:-:S06]  /*25010*/  ULOP3.LUT UR4, UR60, 0x2, URZ, 0xfc, !UPT ;  /* 0x000000023c047892 */ /* 0x000fcc000f8efc3f */
[----:B-1----:R-:W-:-:S04]  /*25020*/  MOV R2, UR4 ;  /* 0x0000000400027c02 */ /* 0x002fc80008000f00 */
[----:B------:R-:W-:-:S13]  /*25030*/  ISETP.NE.AND P2, PT, R2, 0x3, PT ;  /* 0x000000030200780c */ /* 0x000fda0003f45270 */
[----:B------:R-:W-:Y:S05]  /*25040*/  @!P2 BRA `(.L_x_6280) ;  /* 0x000000000004a947 */ /* 0x000fea0003800000 */
[----:B------:R-:W-:Y:S01]  /*25050*/  BPT.TRAP 0x1 ;  /* 0x000000040000795c */ /* 0x000fe20000300000 */
.L_x_6280:
[----:B0-----:R-:W2:Y:S04]  /*25060*/  LDL R3, [R1+0x4] ;  /* 0x0000040001037983 */ /* 0x001ea80000100800 */
        /* <DEDUP_REMOVED lines=13> */
.L_x_6378:
[----:B------:R-:W1:Y:S02]  /*25140*/  SYNCS.PHASECHK.TRANS64.TRYWAIT P0, [R7+URZ], R2 ;  /* 0x00000002070075a7 */ /* 0x000e64000800017f */
[----:B-1----:R-:W-:Y:S05]  /*25150*/  @!P0 BRA `(.L_x_6282) ;  /* 0x0000001c00208947 */ /* 0x002fea0003800000 */
.L_x_6379:
[----:B------:R-:W-:Y:S05]  /*25160*/  @!P2 BRA `(.L_x_6283) ;  /* 0x000000000004a947 */ /* 0x000fea0003800000 */
[----:B------:R-:W-:Y:S01]  /*25170*/  BPT.TRAP 0x1 ;  /* 0x000000040000795c */ /* 0x000fe20000300000 */
.L_x_6283:
[----:B------:R-:W2:Y:S01]  /*25180*/  LDL.LU R4, [R1+0x4] ;  /* 0x0000040001047983 */ /* 0x000ea20000300800 */
[----:B------:R-:W-:-:S05]  /*25190*/  VIADD R0, R0, 0x34860 ;  /* 0x0003486000007836 */ /* 0x000fca0000000000 */
[----:B--2---:R-:W-:-:S04]  /*251a0*/  LEA R4, R4, R0, 0x3 ;  /* 0x0000000004047211 */ /* 0x004fc800078e18ff */
[----:B------:R-:W2:Y:S02]  /*251b0*/  SYNCS.PHASECHK.TRANS64.TRYWAIT P0, [R4+URZ], R5 ;  /* 0x00000005040075a7 */ /* 0x000ea4000800017f */
[----:B--2---:R-:W-:Y:S05]  /*251c0*/  @!P0 BRA `(.L_x_6284) ;  /* 0x0000001c00188947 */ /* 0x004fea0003800000 */
.L_x_6380:
[----:B------:R-:W-:-:S07]  /*251d0*/  IMAD R3, R3, 0x8, R0 ;  /* 0x0000000803037824 */ /* 0x000fce00078e0200 */
.L_x_6285:
[----:B---3--:R3:W4:Y:S02]  /*251e0*/  SYNCS.PHASECHK.TRANS64.TRYWAIT P0, [R3+URZ], R2 ;  /* 0x00000002030075a7 */ /* 0x008724000800017f */
[----:B----4-:R-:W-:Y:S05]  /*251f0*/  @!P0 NANOSLEEP.SYNCS 0x989680 ;  /* 0x009896800000895d */ /* 0x010fea0003900000 */
[----:B------:R-:W4:Y:S02]  /*25200*/  @!P0 SYNCS.PHASECHK.TRANS64 P0, [R3+URZ], R2 ;  /* 0x00000002030085a7 */ /* 0x000f24000800007f */
[----:B----4-:R-:W-:Y:S05]  /*25210*/  @!P0 BRA `(.L_x_6285) ;  /* 0xfffffffc00f08947 */ /* 0x010fea000383ffff */
.L_x_5962:
[----:B------:R-:W-:Y:S05]  /*25220*/  BSYNC B7 ;  /* 0x0000000000077941 */ /* 0x000fea0003800000 */
.L_x_5959:
[----:B------:R-:W-:Y:S05]  /*25230*/  EXIT ;  /* 0x000000000000794d */ /* 0x000fea0003800000 */
.L_x_5988:
[----:B0-----:R0:W1:Y:S02]  /*25240*/  SYNCS.PHASECHK.TRANS64.TRYWAIT P6, [R3+URZ+0x34890], R0 ;  /* 0x03489000030075a7 */ /* 0x00106400080c017f */
[----:B-1----:R-:W-:Y:S05]  /*25250*/  @!P6 NANOSLEEP.SYNCS 0x989680 ;  /* 0x009896800000e95d */ /* 0x002fea0003900000 */
[----:B------:R-:W1:Y:S02]  /*25260*/  @!P6 SYNCS.PHASECHK.TRANS64 P6, [R3+URZ+0x34890], R0 ;  /* 0x034890000300e5a7 */ /* 0x000e6400080c007f */
[----:B-1----:R-:W-:Y:S05]  /*25270*/  @!P6 BRA `(.L_x_5988) ;  /* 0xfffffffc00f0e947 */ /* 0x002fea000383ffff */
[----:B------:R-:W-:Y:S05]  /*25280*/  BRA `(.L_x_6286) ;  /* 0xfffffde800507947 */ /* 0x000fea000383ffff */
.L_x_6042:
[----:B0-----:R0:W1:Y:S02]  /*25290*/  SYNCS.PHASECHK.TRANS64.TRYWAIT P4, [R3+URZ+0x34890], R0 ;  /* 0x03489000030075a7 */ /* 0x001064000808017f */
[----:B-1----:R-:W-:Y:S05]  /*252a0*/  @!P4 NANOSLEEP.SYNCS 0x989680 ;  /* 0x009896800000c95d */ /* 0x002fea0003900000 */
[----:B------:R-:W1:Y:S02]  /*252b0*/  @!P4 SYNCS.PHASECHK.TRANS64 P4, [R3+URZ+0x34890], R0 ;  /* 0x034890000300c5a7 */ /* 0x000e64000808007f */
[----:B-1----:R-:W-:Y:S05]  /*252c0*/  @!P4 BRA `(.L_x_6042) ;  /* 0xfffffffc00f0c947 */ /* 0x002fea000383ffff */
[----:B------:R-:W-:Y:S05]  /*252d0*/  BRA `(.L_x_6287) ;  /* 0xfffffe2000d07947 */ /* 0x000fea000383ffff */
.L_x_6067:
[----:B-1----:R1:W2:Y:S02]  /*252e0*/  SYNCS.PHASECHK.TRANS64.TRYWAIT P3, [R3+URZ+0x34890], R0 ;  /* 0x03489000030075a7 */ /* 0x0022a4000806017f */
[----:B--2---:R-:W-:Y:S05]  /*252f0*/  @!P3 NANOSLEEP.SYNCS 0x989680 ;  /* 0x009896800000b95d */ /* 0x004fea0003900000 */
[----:B------:R-:W2:Y:S02]  /*25300*/  @!P3 SYNCS.PHASECHK.TRANS64 P3, [R3+URZ+0x34890], R0 ;  /* 0x034890000300b5a7 */ /* 0x000ea4000806007f */
[----:B--2---:R-:W-:Y:S05]  /*25310*/  @!P3 BRA `(.L_x_6067) ;  /* 0xfffffffc00f0b947 */ /* 0x004fea000383ffff */
[----:B------:R-:W-:Y:S05]  /*25320*/  BRA `(.L_x_6288) ;  /* 0xfffffe5400a47947 */ /* 0x000fea000383ffff */
.L_x_6081:
[----:B--2---:R2:W3:Y:S02]  /*25330*/  SYNCS.PHASECHK.TRANS64.TRYWAIT P2, [R3+URZ+0x348b0], R0 ;  /* 0x0348b000030075a7 */ /* 0x0044e4000804017f */
[----:B---3--:R-:W-:Y:S05]  /*25340*/  @!P2 NANOSLEEP.SYNCS 0x989680 ;  /* 0x009896800000a95d */ /* 0x008fea0003900000 */
[----:B------:R-:W3:Y:S02]  /*25350*/  @!P2 SYNCS.PHASECHK.TRANS64 P2, [R3+URZ+0x348b0], R0 ;  /* 0x0348b0000300a5a7 */ /* 0x000ee4000804007f */
[----:B---3--:R-:W-:Y:S05]  /*25360*/  @!P2 BRA `(.L_x_6081) ;  /* 0xfffffffc00f0a947 */ /* 0x008fea000383ffff */
[----:B------:R-:W-:Y:S05]  /*25370*/  BRA `(.L_x_6289) ;  /* 0xfffffe6000087947 */ /* 0x000fea000383ffff */
.L_x_6097:
[----:B------:R-:W0:Y:S01]  /*25380*/  S2R R5, SR_TID.X ;  /* 0x0000000000057919 */ /* 0x000e220000002100 */
[----:B------:R-:W-:Y:S01]  /*25390*/  BSSY B0, `(.L_x_6290) ;  /* 0x000000c000007945 */ /* 0x000fe20003800000 */
[----:B------:R-:W-:Y:S01]  /*253a0*/  IMAD.MOV.U32 R12, RZ, RZ, RZ ;  /* 0x000000ffff0c7224 */ /* 0x000fe200078e00ff */
[----:B------:R-:W-:Y:S01]  /*253b0*/  MOV R15, 0xffffffff ;  /* 0xffffffff000f7802 */ /* 0x000fe20000000f00 */
[----:B------:R-:W-:Y:S02]  /*253c0*/  IMAD.MOV.U32 R11, RZ, RZ, 0x1f ;  /* 0x0000001fff0b7424 */ /* 0x000fe400078e00ff */
[----:B0-----:R-:W-:-:S05]  /*253d0*/  VIADD R5, R5, 0xffffff80 ;  /* 0xffffff8005057836 */ /* 0x001fca0000000000 */
[----:B------:R-:W-:-:S04]  /*253e0*/  SHF.R.S32.HI R4, RZ, 0x1f, R5 ;  /* 0x0000001fff047819 */ /* 0x000fc80000011405 */
[----:B------:R-:W-:-:S04]  /*253f0*/  LEA.HI R4, R4, R5, RZ, 0x7 ;  /* 0x0000000504047211 */ /* 0x000fc800078f38ff */
[----:B------:R-:W-:-:S04]  /*25400*/  SHF.R.S32.HI R4, RZ, 0x7, R4 ;  /* 0x00000007ff047819 */ /* 0x000fc80000011404 */
[----:B------:R-:W-:-:S07]  /*25410*/  MOV R13, R4 ;  /* 0x00000004000d7202 */ /* 0x000fce0000000f00 */
[----:B-----5:R-:W-:Y:S05]  /*25420*/  WARPSYNC.COLLECTIVE R15, `(.L_x_6291) ;  /* 0x000000000f087348 */ /* 0x020fea0003c00000 */
[----:B------:R0:W1:Y:S02]  /*25430*/  SHFL.IDX P6, R14, R13, R12, R11 ;  /* 0x0000000c0d0e7389 */ /* 0x00006400000c000b */
[----:B01---5:R-:W-:Y:S01]  /*25440*/  ENDCOLLECTIVE ;  /* 0x000000000000791b */ /* 0x023fe20003800000 */
.L_x_6291:
[----:B------:R-:W-:Y:S05]  /*25450*/  BSYNC B0 ;  /* 0x0000000000007941 */ /* 0x000fea0003800000 */
.L_x_6290:
[----:B------:R1:W-:Y:S01]  /*25460*/  STL [R1+0x28], R14 ;  /* 0x0000280e01007387 */ /* 0x0003e20000100800 */
[----:B------:R-:W-:Y:S05]  /*25470*/  BRA `(.L_x_6292) ;  /* 0xfffffe6800f47947 */ /* 0x000fea000383ffff */
.L_x_6109:
[----:B------:R-:W-:Y:S01]  /*25480*/  BSSY B1, `(.L_x_6293) ;  /* 0x0000008000017945 */ /* 0x000fe20003800000 */
[----:B------:R-:W-:Y:S01]  /*25490*/  IMAD.MOV.U32 R13, RZ, RZ, R25 ;  /* 0x000000ffff0d7224 */ /* 0x000fe200078e0019 */
[----:B------:R-:W-:Y:S01]  /*254a0*/  MOV R11, 0x181f ;  /* 0x0000181f000b7802 */ /* 0x000fe20000000f00 */
[----:B------:R-:W-:Y:S02]  /*254b0*/  IMAD.MOV.U32 R12, RZ, RZ, RZ ;  /* 0x000000ffff0c7224 */ /* 0x000fe400078e00ff */
[----:B------:R-:W-:-:S07]  /*254c0*/  IMAD.MOV.U32 R15, RZ, RZ, -0x1 ;  /* 0xffffffffff0f7424 */ /* 0x000fce00078e00ff */
[----:B01---5:R-:W-:Y:S05]  /*254d0*/  WARPSYNC.COLLECTIVE R15, `(.L_x_6294) ;  /* 0x000000000f087348 */ /* 0x023fea0003c00000 */
[----:B-1----:R1:W2:Y:S02]  /*254e0*/  SHFL.IDX P6, R14, R13, R12, R11 ;  /* 0x0000000c0d0e7389 */ /* 0x0022a400000c000b */
[----:B012--5:R-:W-:Y:S01]  /*254f0*/  ENDCOLLECTIVE ;  /* 0x000000000000791b */ /* 0x027fe20003800000 */
.L_x_6294:
[----:B------:R-:W-:Y:S05]  /*25500*/  BSYNC B1 ;  /* 0x0000000000017941 */ /* 0x000fea0003800000 */
.L_x_6293:
[----:B------:R-:W-:Y:S05]  /*25510*/  BRA `(.L_x_6295) ;  /* 0xfffffe7000f47947 */ /* 0x000fea000383ffff */
.L_x_6110:
[----:B------:R-:W-:Y:S01]  /*25520*/  BSSY B1, `(.L_x_6296) ;  /* 0x0000008000017945 */ /* 0x000fe20003800000 */
[----:B------:R-:W-:Y:S01]  /*25530*/  IMAD.MOV.U32 R13, RZ, RZ, R24 ;  /* 0x000000ffff0d7224 */ /* 0x000fe200078e0018 */
[----:B------:R-:W-:Y:S01]  /*25540*/  MOV R12, RZ ;  /* 0x000000ff000c7202 */ /* 0x000fe20000000f00 */
[----:B------:R-:W-:Y:S02]  /*25550*/  IMAD.MOV.U32 R11, RZ, RZ, 0x181f ;  /* 0x0000181fff0b7424 */ /* 0x000fe400078e00ff */
[----:B------:R-:W-:-:S07]  /*25560*/  IMAD.MOV.U32 R15, RZ, RZ, -0x1 ;  /* 0xffffffffff0f7424 */ /* 0x000fce00078e00ff */
[----:B01---5:R-:W-:Y:S05]  /*25570*/  WARPSYNC.COLLECTIVE R15, `(.L_x_6297) ;  /* 0x000000000f087348 */ /* 0x023fea0003c00000 */
[----:B-1----:R1:W2:Y:S02]  /*25580*/  SHFL.IDX P6, R14, R13, R12, R11 ;  /* 0x0000000c0d0e7389 */ /* 0x0022a400000c000b */
[----:B012--5:R-:W-:Y:S01]  /*25590*/  ENDCOLLECTIVE ;  /* 0x000000000000791b */ /* 0x027fe20003800000 */
.L_x_6297:
[----:B------:R-:W-:Y:S05]  /*255a0*/  BSYNC B1 ;  /* 0x0000000000017941 */ /* 0x000fea0003800000 */
.L_x_6296:
[----:B------:R-:W-:Y:S05]  /*255b0*/  BRA `(.L_x_6298) ;  /* 0xfffffe7000d47947 */ /* 0x000fea000383ffff */
.L_x_6111:
[----:B------:R-:W-:Y:S01]  /*255c0*/  BSSY B1, `(.L_x_6299) ;  /* 0x0000008000017945 */ /* 0x000fe20003800000 */
[----:B------:R-:W-:Y:S01]  /*255d0*/  MOV R13, R27 ;  /* 0x0000001b000d7202 */ /* 0x000fe20000000f00 */
[----:B------:R-:W-:Y:S01]  /*255e0*/  IMAD.MOV.U32 R12, RZ, RZ, RZ ;  /* 0x000000ffff0c7224 */ /* 0x000fe200078e00ff */
[----:B------:R-:W-:Y:S01]  /*255f0*/  MOV R15, 0xffffffff ;  /* 0xffffffff000f7802 */ /* 0x000fe20000000f00 */
[----:B------:R-:W-:-:S07]  /*25600*/  IMAD.MOV.U32 R11, RZ, RZ, 0x181f ;  /* 0x0000181fff0b7424 */ /* 0x000fce00078e00ff */
[----:B01---5:R-:W-:Y:S05]  /*25610*/  WARPSYNC.COLLECTIVE R15, `(.L_x_6300) ;  /* 0x000000000f087348 */ /* 0x023fea0003c00000 */
[----:B-1----:R1:W2:Y:S02]  /*25620*/  SHFL.IDX P6, R14, R13, R12, R11 ;  /* 0x0000000c0d0e7389 */ /* 0x0022a400000c000b */
[----:B012--5:R-:W-:Y:S01]  /*25630*/  ENDCOLLECTIVE ;  /* 0x000000000000791b */ /* 0x027fe20003800000 */
.L_x_6300:
[----:B------:R-:W-:Y:S05]  /*25640*/  BSYNC B1 ;  /* 0x0000000000017941 */ /* 0x000fea0003800000 */
.L_x_6299:
[----:B------:R-:W-:Y:S05]  /*25650*/  BRA `(.L_x_6301) ;  /* 0xfffffe7000b47947 */ /* 0x000fea000383ffff */
.L_x_6112:
        /* <DEDUP_REMOVED lines=8> */
.L_x_6303:
[----:B------:R-:W-:Y:S05]  /*256e0*/  BSYNC B1 ;  /* 0x0000000000017941 */ /* 0x000fea0003800000 */
.L_x_6302:
[----:B------:R-:W-:Y:S05]  /*256f0*/  BRA `(.L_x_6304) ;  /* 0xfffffe7000947947 */ /* 0x000fea000383ffff */
.L_x_6114:
[----:B-1----:R1:W2:Y:S02]  /*25700*/  SYNCS.PHASECHK.TRANS64.TRYWAIT P0, [R2+URZ+0x34800], R33 ;  /* 0x03480021020075a7 */ /* 0x0022a4000800017f */
[----:B--2---:R-:W-:Y:S05]  /*25710*/  @!P0 NANOSLEEP.SYNCS 0x989680 ;  /* 0x009896800000895d */ /* 0x004fea0003900000 */
[----:B------:R-:W2:Y:S02]  /*25720*/  @!P0 SYNCS.PHASECHK.TRANS64 P0, [R2+URZ+0x34800], R33 ;  /* 0x03480021020085a7 */ /* 0x000ea4000800007f */
[----:B--2---:R-:W-:Y:S05]  /*25730*/  @!P0 BRA `(.L_x_6114) ;  /* 0xfffffffc00f08947 */ /* 0x004fea000383ffff */
[----:B------:R-:W-:Y:S05]  /*25740*/  BRA `(.L_x_6305) ;  /* 0xfffffe7000e87947 */ /* 0x000fea000383ffff */
.L_x_6130:
        /* <DEDUP_REMOVED lines=8> */
.L_x_6307:
[----:B------:R-:W-:Y:S05]  /*257d0*/  BSYNC B1 ;  /* 0x0000000000017941 */ /* 0x000fea0003800000 */
.L_x_6306:
[----:B------:R-:W-:Y:S05]  /*257e0*/  BRA `(.L_x_6308) ;  /* 0xfffffe8800687947 */ /* 0x000fea000383ffff */
.L_x_6131:
        /* <DEDUP_REMOVED lines=8> */
.L_x_6310:
[----:B------:R-:W-:Y:S05]  /*25870*/  BSYNC B1 ;  /* 0x0000000000017941 */ /* 0x000fea0003800000 */
.L_x_6309:
[----:B------:R-:W-:Y:S05]  /*25880*/  BRA `(.L_x_6311) ;  /* 0xfffffe8800507947 */ /* 0x000fea000383ffff */
.L_x_6132:
        /* <DEDUP_REMOVED lines=8> */
.L_x_6313:
[----:B------:R-:W-:Y:S05]  /*25910*/  BSYNC B1 ;  /* 0x0000000000017941 */ /* 0x000fea0003800000 */
.L_x_6312:
[----:B------:R-:W-:Y:S05]  /*25920*/  BRA `(.L_x_6314) ;  /* 0xfffffe8800347947 */ /* 0x000fea000383ffff */
.L_x_6133:
        /* <DEDUP_REMOVED lines=8> */
.L_x_6316:
[----:B------:R-:W-:Y:S05]  /*259b0*/  BSYNC B1 ;  /* 0x0000000000017941 */ /* 0x000fea0003800000 */
.L_x_6315:
[----:B------:R-:W-:Y:S05]  /*259c0*/  BRA `(.L_x_6317) ;  /* 0xfffffe8800187947 */ /* 0x000fea000383ffff */
.L_x_6135:
[----:B-1----:R1:W2:Y:S02]  /*259d0*/  SYNCS.PHASECHK.TRANS64.TRYWAIT P4, [R2+URZ+0x34800], R9 ;  /* 0x03480009020075a7 */ /* 0x0022a4000808017f */
[----:B--2---:R-:W-:Y:S05]  /*259e0*/  @!P4 NANOSLEEP.SYNCS 0x989680 ;  /* 0x009896800000c95d */ /* 0x004fea0003900000 */
[----:B------:R-:W2:Y:S02]  /*259f0*/  @!P4 SYNCS.PHASECHK.TRANS64 P4, [R2+URZ+0x34800], R9 ;  /* 0x034800090200c5a7 */ /* 0x000ea4000808007f */
[----:B--2---:R-:W-:Y:S05]  /*25a00*/  @!P4 BRA `(.L_x_6135) ;  /* 0xfffffffc00f0c947 */ /* 0x004fea000383ffff */
[----:B------:R-:W-:Y:S05]  /*25a10*/  BRA `(.L_x_6318) ;  /* 0xfffffe8800987947 */ /* 0x000fea000383ffff */
.L_x_6145:
[----:B--2---:R2:W3:Y:S02]  /*25a20*/  SYNCS.PHASECHK.TRANS64.TRYWAIT P2, [R0+URZ+0x34830], R3 ;  /* 0x03483003000075a7 */ /* 0x0044e4000804017f */
[----:B---3--:R-:W-:Y:S05]  /*25a30*/  @!P2 NANOSLEEP.SYNCS 0x989680 ;  /* 0x009896800000a95d */ /* 0x008fea0003900000 */
[----:B------:R-:W3:Y:S02]  /*25a40*/  @!P2 SYNCS.PHASECHK.TRANS64 P2, [R0+URZ+0x34830], R3 ;  /* 0x034830030000a5a7 */ /* 0x000ee4000804007f */
[----:B---3--:R-:W-:Y:S05]  /*25a50*/  @!P2 BRA `(.L_x_6145) ;  /* 0xfffffffc00f0a947 */ /* 0x008fea000383ffff */
[----:B------:R-:W-:Y:S05]  /*25a60*/  BRA `(.L_x_6144) ;  /* 0xfffffea400047947 */ /* 0x000fea000383ffff */
.L_x_6151:
[----:B-1----:R1:W2:Y:S02]  /*25a70*/  SYNCS.PHASECHK.TRANS64.TRYWAIT P3, [R6+URZ+0x34830], R7 ;  /* 0x03483007060075a7 */ /* 0x0022a4000806017f */
[----:B--2---:R-:W-:Y:S05]  /*25a80*/  @!P3 NANOSLEEP.SYNCS 0x989680 ;  /* 0x009896800000b95d */ /* 0x004fea0003900000 */
[----:B------:R-:W2:Y:S02]  /*25a90*/  @!P3 SYNCS.PHASECHK.TRANS64 P3, [R6+URZ+0x34830], R7 ;  /* 0x034830070600b5a7 */ /* 0x000ea4000806007f */
[----:B--2---:R-:W-:Y:S05]  /*25aa0*/  @!P3 BRA `(.L_x_6151) ;  /* 0xfffffffc00f0b947 */ /* 0x004fea000383ffff */
[----:B------:R-:W-:Y:S05]  /*25ab0*/  BRA `(.L_x_6150) ;  /* 0xffffff0800f47947 */ /* 0x000fea000383ffff */
.L_x_6155:
[----:B-1----:R1:W2:Y:S02]  /*25ac0*/  SYNCS.PHASECHK.TRANS64.TRYWAIT P2, [R6+URZ+0x34850], R4 ;  /* 0x03485004060075a7 */ /* 0x0022a4000804017f */
[----:B--2---:R-:W-:Y:S05]  /*25ad0*/  @!P2 NANOSLEEP.SYNCS 0x989680 ;  /* 0x009896800000a95d */ /* 0x004fea0003900000 */
[----:B------:R-:W2:Y:S02]  /*25ae0*/  @!P2 SYNCS.PHASECHK.TRANS64 P2, [R6+URZ+0x34850], R4 ;  /* 0x034850040600a5a7 */ /* 0x000ea4000804007f */
[----:B--2---:R-:W-:Y:S05]  /*25af0*/  @!P2 BRA `(.L_x_6155) ;  /* 0xfffffffc00f0a947 */ /* 0x004fea000383ffff */
[----:B------:R-:W-:Y:S05]  /*25b00*/  BRA `(.L_x_6152) ;  /* 0xffffff40003c7947 */ /* 0x000fea000383ffff */
.L_x_6160:
[----:B-1----:R1:W2:Y:S02]  /*25b10*/  SYNCS.PHASECHK.TRANS64.TRYWAIT P0, [R9+URZ+0x34850], R0 ;  /* 0x03485000090075a7 */ /* 0x0022a4000800017f */
[----:B--2---:R-:W-:Y:S05]  /*25b20*/  @!P0 NANOSLEEP.SYNCS 0x989680 ;  /* 0x009896800000895d */ /* 0x004fea0003900000 */
[----:B------:R-:W2:Y:S02]  /*25b30*/  @!P0 SYNCS.PHASECHK.TRANS64 P0, [R9+URZ+0x34850], R0 ;  /* 0x03485000090085a7 */ /* 0x000ea4000800007f */
[----:B--2---:R-:W-:Y:S05]  /*25b40*/  @!P0 BRA `(.L_x_6160) ;  /* 0xfffffffc00f08947 */ /* 0x004fea000383ffff */
[----:B------:R-:W-:Y:S05]  /*25b50*/  BRA `(.L_x_6159) ;  /* 0xffffff70003c7947 */ /* 0x000fea000383ffff */
.L_x_6192:
[----:B------:R-:W0:Y:S01]  /*25b60*/  S2R R11, SR_TID.X ;  /* 0x00000000000b7919 */ /* 0x000e220000002100 */
[----:B------:R-:W-:Y:S01]  /*25b70*/  BSSY B1, `(.L_x_6319) ;  /* 0x000000a000017945 */ /* 0x000fe20003800000 */
[----:B------:R-:W-:Y:S01]  /*25b80*/  IMAD.MOV.U32 R12, RZ, RZ, RZ ;  /* 0x000000ffff0c7224 */ /* 0x000fe200078e00ff */
[----:B------:R-:W-:Y:S02]  /*25b90*/  MOV R15, 0xffffffff ;  /* 0xffffffff000f7802 */ /* 0x000fe40000000f00 */
[----:B0-----:R-:W-:-:S04]  /*25ba0*/  SHF.R.U32.HI R11, RZ, 0x5, R11 ;  /* 0x00000005ff0b7819 */ /* 0x001fc8000001160b */
[----:B------:R-:W-:-:S04]  /*25bb0*/  LOP3.LUT R11, R11, 0x3, RZ, 0xc0, !PT ;  /* 0x000000030b0b7812 */ /* 0x000fc800078ec0ff */
[----:B------:R-:W-:Y:S01]  /*25bc0*/  MOV R13, R11 ;  /* 0x0000000b000d7202 */ /* 0x000fe20000000f00 */
[----:B------:R-:W-:-:S07]  /*25bd0*/  IMAD.MOV.U32 R11, RZ, RZ, 0x1f ;  /* 0x0000001fff0b7424 */ /* 0x000fce00078e00ff */
[----:B-----5:R-:W-:Y:S05]  /*25be0*/  WARPSYNC.COLLECTIVE R15, `(.L_x_6320) ;  /* 0x000000000f087348 */ /* 0x020fea0003c00000 */
[----:B------:R0:W1:Y:S02]  /*25bf0*/  SHFL.IDX P6, R14, R13, R12, R11 ;  /* 0x0000000c0d0e7389 */ /* 0x00006400000c000b */
[----:B01---5:R-:W-:Y:S01]  /*25c00*/  ENDCOLLECTIVE ;  /* 0x000000000000791b */ /* 0x023fe20003800000 */
.L_x_6320:
[----:B------:R-:W-:Y:S05]  /*25c10*/  BSYNC B1 ;  /* 0x0000000000017941 */ /* 0x000fea0003800000 */
.L_x_6319:
[----:B------:R-:W-:Y:S05]  /*25c20*/  BRA `(.L_x_6321) ;  /* 0xffffffac005c7947 */ /* 0x000fea000383ffff */
.L_x_6193:
[----:B------:R-:W-:Y:S01]  /*25c30*/  BSSY B1, `(.L_x_6322) ;  /* 0x0000006000017945 */ /* 0x000fe20003800000 */
[----:B------:R-:W-:-:S07]  /*25c40*/  IMAD.MOV.U32 R15, RZ, RZ, -0x1 ;  /* 0xffffffffff0f7424 */ /* 0x000fce00078e00ff */
[----:B-----5:R-:W-:Y:S05]  /*25c50*/  WARPSYNC.COLLECTIVE R15, `(.L_x_6323) ;  /* 0x000000000f0c7348 */ /* 0x020fea0003c00000 */
[----:B------:R-:W-:Y:S02]  /*25c60*/  ELECT P6, UR62, PT ;  /* 0x00000000003e782f */ /* 0x000fe400038c0000 */
[----:B------:R-:W-:Y:S01]  /*25c70*/  MOV R14, UR62 ;  /* 0x0000003e000e7c02 */ /* 0x000fe20008000f00 */
[----:B-----5:R-:W-:Y:S10]  /*25c80*/  ENDCOLLECTIVE ;  /* 0x000000000000791b */ /* 0x020ff40003800000 */
.L_x_6323:
[----:B------:R-:W-:Y:S05]  /*25c90*/  BSYNC B1 ;  /* 0x0000000000017941 */ /* 0x000fea0003800000 */
.L_x_6322:
[----:B------:R-:W-:Y:S05]  /*25ca0*/  BRA `(.L_x_6324) ;  /* 0xffffffac00487947 */ /* 0x000fea000383ffff */
.L_x_6195:
[----:B0-----:R0:W1:Y:S02]  /*25cb0*/  SYNCS.PHASECHK.TRANS64.TRYWAIT P0, [R9+URZ+0x34820], R5 ;  /* 0x03482005090075a7 */ /* 0x001064000800017f */
[----:B-1----:R-:W-:Y:S05]  /*25cc0*/  @!P0 NANOSLEEP.SYNCS 0x989680 ;  /* 0x009896800000895d */ /* 0x002fea0003900000 */
[----:B------:R-:W1:Y:S02]  /*25cd0*/  @!P0 SYNCS.PHASECHK.TRANS64 P0, [R9+URZ+0x34820], R5 ;  /* 0x03482005090085a7 */ /* 0x000e64000800007f */
[----:B-1----:R-:W-:Y:S05]  /*25ce0*/  @!P0 BRA `(.L_x_6195) ;  /* 0xfffffffc00f08947 */ /* 0x002fea000383ffff */
[----:B------:R-:W-:Y:S05]  /*25cf0*/  BRA `(.L_x_6325) ;  /* 0xffffffac00647947 */ /* 0x000fea000383ffff */
.L_x_6198:
[----:B0-----:R0:W1:Y:S02]  /*25d00*/  SYNCS.PHASECHK.TRANS64.TRYWAIT P0, [R5+URZ+0x348a0], R10 ;  /* 0x0348a00a050075a7 */ /* 0x001064000800017f */
[----:B-1----:R-:W-:Y:S05]  /*25d10*/  @!P0 NANOSLEEP.SYNCS 0x989680 ;  /* 0x009896800000895d */ /* 0x002fea0003900000 */
[----:B------:R-:W1:Y:S02]  /*25d20*/  @!P0 SYNCS.PHASECHK.TRANS64 P0, [R5+URZ+0x348a0], R10 ;  /* 0x0348a00a050085a7 */ /* 0x000e64000800007f */
[----:B-1----:R-:W-:Y:S05]  /*25d30*/  @!P0 BRA `(.L_x_6198) ;  /* 0xfffffffc00f08947 */ /* 0x002fea000383ffff */
[----:B------:R-:W-:Y:S05]  /*25d40*/  BRA `(.L_x_6326) ;  /* 0xffffffac00747947 */ /* 0x000fea000383ffff */
.L_x_6200:
[----:B-1----:R1:W2:Y:S02]  /*25d50*/  SYNCS.PHASECHK.TRANS64.TRYWAIT P0, [R5+URZ+0x348c0], R10 ;  /* 0x0348c00a050075a7 */ /* 0x0022a4000800017f */
[----:B--2---:R-:W-:Y:S05]  /*25d60*/  @!P0 NANOSLEEP.SYNCS 0x989680 ;  /* 0x009896800000895d */ /* 0x004fea0003900000 */
[----:B------:R-:W2:Y:S02]  /*25d70*/  @!P0 SYNCS.PHASECHK.TRANS64 P0, [R5+URZ+0x348c0], R10 ;  /* 0x0348c00a050085a7 */ /* 0x000ea4000800007f */
[----:B--2---:R-:W-:Y:S05]  /*25d80*/  @!P0 BRA `(.L_x_6200) ;  /* 0xfffffffc00f08947 */ /* 0x004fea000383ffff */
[----:B------:R-:W-:Y:S05]  /*25d90*/  BRA `(.L_x_6327) ;  /* 0xffffffac00ec7947 */ /* 0x000fea000383ffff */
.L_x_6204:
[----:B0-----:R0:W1:Y:S02]  /*25da0*/  SYNCS.PHASECHK.TRANS64.TRYWAIT P0, [R6+URZ+0x348a0], R7 ;  /* 0x0348a007060075a7 */ /* 0x001064000800017f */
[----:B-1----:R-:W-:Y:S05]  /*25db0*/  @!P0 NANOSLEEP.SYNCS 0x989680 ;  /* 0x009896800000895d */ /* 0x002fea0003900000 */
[----:B------:R-:W1:Y:S02]  /*25dc0*/  @!P0 SYNCS.PHASECHK.TRANS64 P0, [R6+URZ+0x348a0], R7 ;  /* 0x0348a007060085a7 */ /* 0x000e64000800007f */
[----:B-1----:R-:W-:Y:S05]  /*25dd0*/  @!P0 BRA `(.L_x_6204) ;  /* 0xfffffffc00f08947 */ /* 0x002fea000383ffff */
[----:B------:R-:W-:Y:S05]  /*25de0*/  BRA `(.L_x_6328) ;  /* 0xffffffb000ac7947 */ /* 0x000fea000383ffff */
.L_x_6206:
[----:B-1----:R1:W2:Y:S02]  /*25df0*/  SYNCS.PHASECHK.TRANS64.TRYWAIT P1, [R6+URZ+0x348c0], R7 ;  /* 0x0348c007060075a7 */ /* 0x0022a4000802017f */
[----:B--2---:R-:W-:Y:S05]  /*25e00*/  @!P1 NANOSLEEP.SYNCS 0x989680 ;  /* 0x009896800000995d */ /* 0x004fea0003900000 */
[----:B------:R-:W2:Y:S02]  /*25e10*/  @!P1 SYNCS.PHASECHK.TRANS64 P1, [R6+URZ+0x348c0], R7 ;  /* 0x0348c007060095a7 */ /* 0x000ea4000802007f */
[----:B--2---:R-:W-:Y:S05]  /*25e20*/  @!P1 BRA `(.L_x_6206) ;  /* 0xfffffffc00f09947 */ /* 0x004fea000383ffff */
[----:B------:R-:W-:Y:S05]  /*25e30*/  BRA `(.L_x_6329) ;  /* 0xffffffb4001c7947 */ /* 0x000fea000383ffff */
.L_x_6217:
        /* <DEDUP_REMOVED lines=11> */
.L_x_6331:
[----:B------:R-:W-:Y:S05]  /*25ef0*/  BSYNC B0 ;  /* 0x0000000000007941 */ /* 0x000fea0003800000 */
.L_x_6330:
[----:B------:R-:W-:Y:S05]  /*25f00*/  BRA `(.L_x_6332) ;  /* 0xffffffbc00dc7947 */ /* 0x000fea000383ffff */
.L_x_6218:
[----:B------:R-:W-:Y:S01]  /*25f10*/  BSSY B0, `(.L_x_6333) ;  /* 0x0000006000007945 */ /* 0x000fe20003800000 */
[----:B------:R-:W-:-:S07]  /*25f20*/  MOV R15, 0xffffffff ;  /* 0xffffffff000f7802 */ /* 0x000fce0000000f00 */
[----:B------:R-:W-:Y:S05]  /*25f30*/  WARPSYNC.COLLECTIVE R15, `(.L_x_6334) ;  /* 0x000000000f0c7348 */ /* 0x000fea0003c00000 */
[----:B------:R-:W-:Y:S02]  /*25f40*/  ELECT P6, UR62, PT ;  /* 0x00000000003e782f */ /* 0x000fe400038c0000 */
[----:B------:R-:W-:Y:S01]  /*25f50*/  MOV R14, UR62 ;  /* 0x0000003e000e7c02 */ /* 0x000fe20008000f00 */
[----:B------:R-:W-:Y:S10]  /*25f60*/  ENDCOLLECTIVE ;  /* 0x000000000000791b */ /* 0x000ff40003800000 */
.L_x_6334:
[----:B------:R-:W-:Y:S05]  /*25f70*/  BSYNC B0 ;  /* 0x0000000000007941 */ /* 0x000fea0003800000 */
.L_x_6333:
[----:B------:R-:W-:Y:S05]  /*25f80*/  BRA `(.L_x_6335) ;  /* 0xffffffbc00d47947 */ /* 0x000fea000383ffff */
.L_x_6221:
[----:B0-----:R0:W1:Y:S02]  /*25f90*/  SYNCS.PHASECHK.TRANS64.TRYWAIT P0, [R6+URZ+0x34840], R7 ;  /* 0x03484007060075a7 */ /* 0x001064000800017f */
[----:B-1----:R-:W-:Y:S05]  /*25fa0*/  @!P0 NANOSLEEP.SYNCS 0x989680 ;  /* 0x009896800000895d */ /* 0x002fea0003900000 */
[----:B------:R-:W1:Y:S02]  /*25fb0*/  @!P0 SYNCS.PHASECHK.TRANS64 P0, [R6+URZ+0x34840], R7 ;  /* 0x03484007060085a7 */ /* 0x000e64000800007f */
[----:B-1----:R-:W-:Y:S05]  /*25fc0*/  @!P0 BRA `(.L_x_6221) ;  /* 0xfffffffc00f08947 */ /* 0x002fea000383ffff */
[----:B------:R-:W-:Y:S05]  /*25fd0*/  BRA `(.L_x_6336) ;  /* 0xffffffc000487947 */ /* 0x000fea000383ffff */
.L_x_6224:
        /* <DEDUP_REMOVED lines=8> */
.L_x_6232:
[----:B0-----:R0:W1:Y:S02]  /*26060*/  SYNCS.PHASECHK.TRANS64.TRYWAIT P0, [R8+URZ+0x34840], R9 ;  /* 0x03484009080075a7 */ /* 0x001064000800017f */
[----:B-1----:R-:W-:Y:S05]  /*26070*/  @!P0 NANOSLEEP.SYNCS 0x989680 ;  /* 0x009896800000895d */ /* 0x002fea0003900000 */
[----:B------:R-:W1:Y:S02]  /*26080*/  @!P0 SYNCS.PHASECHK.TRANS64 P0, [R8+URZ+0x34840], R9 ;  /* 0x03484009080085a7 */ /* 0x000e64000800007f */
[----:B-1----:R-:W-:Y:S05]  /*26090*/  @!P0 BRA `(.L_x_6232) ;  /* 0xfffffffc00f08947 */ /* 0x002fea000383ffff */
[----:B------:R-:W-:Y:S05]  /*260a0*/  BRA `(.L_x_6338) ;  /* 0xffffffc800247947 */ /* 0x000fea000383ffff */
.L_x_6234:
[----:B0-----:R0:W1:Y:S02]  /*260b0*/  SYNCS.PHASECHK.TRANS64.TRYWAIT P0, [R8+URZ+0x34860], R9 ;  /* 0x03486009080075a7 */ /* 0x001064000800017f */
[----:B-1----:R-:W-:Y:S05]  /*260c0*/  @!P0 NANOSLEEP.SYNCS 0x989680 ;  /* 0x009896800000895d */ /* 0x002fea0003900000 */
[----:B------:R-:W1:Y:S02]  /*260d0*/  @!P0 SYNCS.PHASECHK.TRANS64 P0, [R8+URZ+0x34860], R9 ;  /* 0x03486009080085a7 */ /* 0x000e64000800007f */
[----:B-1----:R-:W-:Y:S05]  /*260e0*/  @!P0 BRA `(.L_x_6234) ;  /* 0xfffffffc00f08947 */ /* 0x002fea000383ffff */
[----:B------:R-:W-:Y:S05]  /*260f0*/  BRA `(.L_x_6339) ;  /* 0xffffffc800bc7947 */ /* 0x000fea000383ffff */
.L_x_6240:
[----:B-1----:R1:W2:Y:S02]  /*26100*/  SYNCS.PHASECHK.TRANS64.TRYWAIT P0, [R2+URZ+0x34840], R3 ;  /* 0x03484003020075a7 */ /* 0x0022a4000800017f */
[----:B--2---:R-:W-:Y:S05]  /*26110*/  @!P0 NANOSLEEP.SYNCS 0x989680 ;  /* 0x009896800000895d */ /* 0x004fea0003900000 */
[----:B------:R-:W2:Y:S02]  /*26120*/  @!P0 SYNCS.PHASECHK.TRANS64 P0, [R2+URZ+0x34840], R3 ;  /* 0x03484003020085a7 */ /* 0x000ea4000800007f */
[----:B--2---:R-:W-:Y:S05]  /*26130*/  @!P0 BRA `(.L_x_6240) ;  /* 0xfffffffc00f08947 */ /* 0x004fea000383ffff */
[----:B------:R-:W-:Y:S05]  /*26140*/  BRA `(.L_x_6340) ;  /* 0xffffffd000207947 */ /* 0x000fea000383ffff */
.L_x_6242:
[----:B0-----:R0:W1:Y:S02]  /*26150*/  SYNCS.PHASECHK.TRANS64.TRYWAIT P0, [R2+URZ+0x34860], R3 ;  /* 0x03486003020075a7 */ /* 0x001064000800017f */
[----:B-1----:R-:W-:Y:S05]  /*26160*/  @!P0 NANOSLEEP.SYNCS 0x989680 ;  /* 0x009896800000895d */ /* 0x002fea0003900000 */
[----:B------:R-:W1:Y:S02]  /*26170*/  @!P0 SYNCS.PHASECHK.TRANS64 P0, [R2+URZ+0x34860], R3 ;  /* 0x03486003020085a7 */ /* 0x000e64000800007f */
[----:B-1----:R-:W-:Y:S05]  /*26180*/  @!P0 BRA `(.L_x_6242) ;  /* 0xfffffffc00f08947 */ /* 0x002fea000383ffff */
[----:B------:R-:W-:Y:S05]  /*26190*/  BRA `(.L_x_6341) ;  /* 0xffffffd000b87947 */ /* 0x000fea000383ffff */
.L_x_6248:
[----:B--2---:R2:W3:Y:S02]  /*261a0*/  SYNCS.PHASECHK.TRANS64.TRYWAIT P0, [R2+URZ+0x34840], R3 ;  /* 0x03484003020075a7 */ /* 0x0044e4000800017f */
[----:B---3--:R-:W-:Y:S05]  /*261b0*/  @!P0 NANOSLEEP.SYNCS 0x989680 ;  /* 0x009896800000895d */ /* 0x008fea0003900000 */
[----:B------:R-:W3:Y:S02]  /*261c0*/  @!P0 SYNCS.PHASECHK.TRANS64 P0, [R2+URZ+0x34840], R3 ;  /* 0x03484003020085a7 */ /* 0x000ee4000800007f */
[----:B---3--:R-:W-:Y:S05]  /*261d0*/  @!P0 BRA `(.L_x_6248) ;  /* 0xfffffffc00f08947 */ /* 0x008fea000383ffff */
[----:B------:R-:W-:Y:S05]  /*261e0*/  BRA `(.L_x_6342) ;  /* 0xffffffd400f47947 */ /* 0x000fea000383ffff */
.L_x_6250:
[----:B0-----:R0:W1:Y:S02]  /*261f0*/  SYNCS.PHASECHK.TRANS64.TRYWAIT P0, [R2+URZ+0x34860], R8 ;  /* 0x03486008020075a7 */ /* 0x001064000800017f */
[----:B-1----:R-:W-:Y:S05]  /*26200*/  @!P0 NANOSLEEP.SYNCS 0x989680 ;  /* 0x009896800000895d */ /* 0x002fea0003900000 */
[----:B------:R-:W1:Y:S02]  /*26210*/  @!P0 SYNCS.PHASECHK.TRANS64 P0, [R2+URZ+0x34860], R8 ;  /* 0x03486008020085a7 */ /* 0x000e64000800007f */
[----:B-1----:R-:W-:Y:S05]  /*26220*/  @!P0 BRA `(.L_x_6250) ;  /* 0xfffffffc00f08947 */ /* 0x002fea000383ffff */
[----:B------:R-:W-:Y:S05]  /*26230*/  BRA `(.L_x_6343) ;  /* 0xffffffd800887947 */ /* 0x000fea000383ffff */
.L_x_6258:
[----:B-1----:R1:W2:Y:S02]  /*26240*/  SYNCS.PHASECHK.TRANS64.TRYWAIT P0, [R3+URZ+0x34860], R0 ;  /* 0x03486000030075a7 */ /* 0x0022a4000800017f */
[----:B--2---:R-:W-:Y:S05]  /*26250*/  @!P0 NANOSLEEP.SYNCS 0x989680 ;  /* 0x009896800000895d */ /* 0x004fea0003900000 */
[----:B------:R-:W2:Y:S02]  /*26260*/  @!P0 SYNCS.PHASECHK.TRANS64 P0, [R3+URZ+0x34860], R0 ;  /* 0x03486000030085a7 */ /* 0x000ea4000800007f */
[----:B--2---:R-:W-:Y:S05]  /*26270*/  @!P0 BRA `(.L_x_6258) ;  /* 0xfffffffc00f08947 */ /* 0x004fea000383ffff */
[----:B------:R-:W-:Y:S05]  /*26280*/  BRA `(.L_x_6344) ;  /* 0xffffffdc00ac7947 */ /* 0x000fea000383ffff */
.L_x_6261:
[----:B------:R-:W-:Y:S01]  /*26290*/  BSSY B0, `(.L_x_6345) ;  /* 0x0000008000007945 */ /* 0x000fe20003800000 */
[----:B0-----:R-:W-:Y:S01]  /*262a0*/  IMAD.MOV.U32 R13, RZ, RZ, R16 ;  /* 0x000000ffff0d7224 */ /* 0x001fe200078e0010 */
[----:B------:R-:W-:Y:S01]  /*262b0*/  MOV R11, 0x1f ;  /* 0x0000001f000b7802 */ /* 0x000fe20000000f00 */
[----:B------:R-:W-:Y:S02]  /*262c0*/  IMAD.MOV.U32 R12, RZ, RZ, RZ ;  /* 0x000000ffff0c7224 */ /* 0x000fe400078e00ff */
[----:B------:R-:W-:-:S07]  /*262d0*/  IMAD.MOV.U32 R15, RZ, RZ, -0x1 ;  /* 0xffffffffff0f7424 */ /* 0x000fce00078e00ff */
[----:B-1---5:R-:W-:Y:S05]  /*262e0*/  WARPSYNC.COLLECTIVE R15, `(.L_x_6346) ;  /* 0x000000000f087348 */ /* 0x022fea0003c00000 */
[----:B------:R0:W2:Y:S02]  /*262f0*/  SHFL.IDX P6, R14, R13, R12, R11 ;  /* 0x0000000c0d0e7389 */ /* 0x0000a400000c000b */
[----:B012--5:R-:W-:Y:S01]  /*26300*/  ENDCOLLECTIVE ;  /* 0x000000000000791b */ /* 0x027fe20003800000 */
.L_x_6346:
[----:B------:R-:W-:Y:S05]  /*26310*/  BSYNC B0 ;  /* 0x0000000000007941 */ /* 0x000fea0003800000 */
.L_x_6345:
[----:B------:R-:W-:Y:S01]  /*26320*/  MOV R13, R16 ;  /* 0x00000010000d7202 */ /* 0x000fe20000000f00 */
[----:B------:R-:W-:Y:S01]  /*26330*/  IMAD.MOV.U32 R12, RZ, RZ, 0x1 ;  /* 0x00000001ff0c7424 */ /* 0x000fe200078e00ff */
[----:B------:R-:W-:Y:S01]  /*26340*/  MOV R15, 0xffffffff ;  /* 0xffffffff000f7802 */ /* 0x000fe20000000f00 */
[----:B------:R-:W-:Y:S02]  /*26350*/  IMAD.MOV.U32 R11, RZ, RZ, 0x1f ;  /* 0x0000001fff0b7424 */ /* 0x000fe400078e00ff */
[----:B------:R-:W-:-:S07]  /*26360*/  IMAD.MOV.U32 R4, RZ, RZ, R14 ;  /* 0x000000ffff047224 */ /* 0x000fce00078e000e */
[----:B------:R-:W-:Y:S05]  /*26370*/  WARPSYNC.COLLECTIVE R15, `(.L_x_6347) ;  /* 0x000000000f087348 */ /* 0x000fea0003c00000 */
[----:B------:R0:W1:Y:S02]  /*26380*/  SHFL.IDX P6, R14, R13, R12, R11 ;  /* 0x0000000c0d0e7389 */ /* 0x00006400000c000b */
[----:B01----:R-:W-:Y:S01]  /*26390*/  ENDCOLLECTIVE ;  /* 0x000000000000791b */ /* 0x003fe20003800000 */
.L_x_6347:
[----:B------:R-:W-:Y:S01]  /*263a0*/  IMAD.MOV.U32 R5, RZ, RZ, R14 ;  /* 0x000000ffff057224 */ /* 0x000fe200078e000e */
[----:B------:R-:W-:Y:S06]  /*263b0*/  BRA `(.L_x_6348) ;  /* 0xffffffe000447947 */ /* 0x000fec000383ffff */
.L_x_6264:
[----:B------:R-:W-:Y:S01]  /*263c0*/  BSSY B0, `(.L_x_6349) ;  /* 0x0000008000007945 */ /* 0x000fe20003800000 */
[----:B-----5:R-:W-:Y:S01]  /*263d0*/  IMAD.MOV.U32 R13, RZ, RZ, R3 ;  /* 0x000000ffff0d7224 */ /* 0x020fe200078e0003 */
[----:B------:R-:W-:Y:S01]  /*263e0*/  MOV R12, 0x1 ;  /* 0x00000001000c7802 */ /* 0x000fe20000000f00 */
[----:B------:R-:W-:Y:S02]  /*263f0*/  IMAD.MOV.U32 R11, RZ, RZ, RZ ;  /* 0x000000ffff0b7224 */ /* 0x000fe400078e00ff */
[----:B------:R-:W-:-:S07]  /*26400*/  IMAD.MOV.U32 R15, RZ, RZ, -0x1 ;  /* 0xffffffffff0f7424 */ /* 0x000fce00078e00ff */
[----:B0-234-:R-:W-:Y:S05]  /*26410*/  WARPSYNC.COLLECTIVE R15, `(.L_x_6350) ;  /* 0x000000000f087348 */ /* 0x01dfea0003c00000 */
[----:B------:R1:W0:Y:S02]  /*26420*/  SHFL.UP P6, R14, R13, R12, R11 ;  /* 0x0400000c0d0e7389 */ /* 0x00022400000c000b */
[----:B01234-:R-:W-:Y:S01]  /*26430*/  ENDCOLLECTIVE ;  /* 0x000000000000791b */ /* 0x01ffe20003800000 */
.L_x_6350:
[----:B------:R-:W-:Y:S05]  /*26440*/  BSYNC B0 ;  /* 0x0000000000007941 */ /* 0x000fea0003800000 */
.L_x_6349:
[C---:B------:R-:W-:Y:S01]  /*26450*/  ISETP.NE.AND P0, PT, R9.reuse, RZ, PT ;  /* 0x000000ff0900720c */ /* 0x040fe20003f05270 */
[----:B------:R-:W-:Y:S01]  /*26460*/  IMAD.MOV.U32 R12, RZ, RZ, 0x2 ;  /* 0x00000002ff0c7424 */ /* 0x000fe200078e00ff */
[----:B------:R-:W-:Y:S01]  /*26470*/  MOV R15, 0xffffffff ;  /* 0xffffffff000f7802 */ /* 0x000fe20000000f00 */
[----:B------:R-:W-:Y:S01]  /*26480*/  IMAD.MOV.U32 R11, RZ, RZ, RZ ;  /* 0x000000ffff0b7224 */ /* 0x000fe200078e00ff */
[----:B------:R-:W-:Y:S02]  /*26490*/  SEL R14, R14, RZ, P0 ;  /* 0x000000ff0e0e7207 */ /* 0x000fe40000000000 */
[----:B------:R-:W-:Y:S02]  /*264a0*/  ISETP.GE.U32.AND P0, PT, R9, 0x2, PT ;  /* 0x000000020900780c */ /* 0x000fe40003f06070 */
[----:B------:R-:W-:-:S11]  /*264b0*/  IADD3 R13, R3, R14, RZ ;  /* 0x0000000e030d7210 */ /* 0x000fd60007ffe0ff */
[----:B------:R-:W-:Y:S05]  /*264c0*/  WARPSYNC.COLLECTIVE R15, `(.L_x_6351) ;  /* 0x000000000f087348 */ /* 0x000fea0003c00000 */
[----:B------:R0:W1:Y:S02]  /*264d0*/  SHFL.UP P6, R14, R13, R12, R11 ;  /* 0x0400000c0d0e7389 */ /* 0x00006400000c000b */
[----:B01----:R-:W-:Y:S01]  /*264e0*/  ENDCOLLECTIVE ;  /* 0x000000000000791b */ /* 0x003fe20003800000 */
.L_x_6351:
        /* <DEDUP_REMOVED lines=8> */
.L_x_6352:
        /* <DEDUP_REMOVED lines=8> */
.L_x_6353:
        /* <DEDUP_REMOVED lines=8> */
.L_x_6354:
        /* <DEDUP_REMOVED lines=8> */
.L_x_6355:
[----:B------:R-:W-:Y:S05]  /*266f0*/  BRA `(.L_x_6356) ;  /* 0xffffffe0000c7947 */ /* 0x000fea000383ffff */
.L_x_6269:
[----:B------:R-:W-:Y:S01]  /*26700*/  BSSY B0, `(.L_x_6357) ;  /* 0x0000008000007945 */ /* 0x000fe20003800000 */
[----:B-----5:R-:W-:Y:S01]  /*26710*/  IMAD.MOV.U32 R13, RZ, RZ, R3 ;  /* 0x000000ffff0d7224 */ /* 0x020fe200078e0003 */
[----:B------:R-:W-:Y:S01]  /*26720*/  MOV R12, 0x1 ;  /* 0x00000001000c7802 */ /* 0x000fe20000000f00 */
[----:B------:R-:W-:Y:S02]  /*26730*/  IMAD.MOV.U32 R11, RZ, RZ, RZ ;  /* 0x000000ffff0b7224 */ /* 0x000fe400078e00ff */
[----:B------:R-:W-:-:S07]  /*26740*/  IMAD.MOV.U32 R15, RZ, RZ, -0x1 ;  /* 0xffffffffff0f7424 */ /* 0x000fce00078e00ff */
[----:B01----:R-:W-:Y:S05]  /*26750*/  WARPSYNC.COLLECTIVE R15, `(.L_x_6358) ;  /* 0x000000000f087348 */ /* 0x003fea0003c00000 */
[----:B------:R2:W3:Y:S02]  /*26760*/  SHFL.UP P6, R14, R13, R12, R11 ;  /* 0x0400000c0d0e7389 */ /* 0x0004e400000c000b */
[----:B0123--:R-:W-:Y:S01]  /*26770*/  ENDCOLLECTIVE ;  /* 0x000000000000791b */ /* 0x00ffe20003800000 */
.L_x_6358:
[----:B------:R-:W-:Y:S05]  /*26780*/  BSYNC B0 ;  /* 0x0000000000007941 */ /* 0x000fea0003800000 */
.L_x_6357:
        /* <DEDUP_REMOVED lines=10> */
.L_x_6359:
        /* <DEDUP_REMOVED lines=8> */
.L_x_6360:
        /* <DEDUP_REMOVED lines=8> */
.L_x_6361:
        /* <DEDUP_REMOVED lines=8> */
.L_x_6362:
        /* <DEDUP_REMOVED lines=8> */
.L_x_6363:
[----:B------:R-:W-:Y:S05]  /*26a30*/  BRA `(.L_x_6364) ;  /* 0xffffffdc00f47947 */ /* 0x000fea000383ffff */
.L_x_6271:
[----:B------:R-:W-:Y:S01]  /*26a40*/  BSSY B0, `(.L_x_6365) ;  /* 0x0000006000007945 */ /* 0x000fe20003800000 */
[----:B------:R-:W-:Y:S01]  /*26a50*/  PLOP3.LUT P6, PT, P6, PT, PT, 0x8, 0x0 ;  /* 0x000000000000781c */ /* 0x000fe200037ce170 */
[----:B------:R-:W-:-:S12]  /*26a60*/  IMAD.MOV.U32 R15, RZ, RZ, -0x1 ;  /* 0xffffffffff0f7424 */ /* 0x000fd800078e00ff */
[----:B0-----:R-:W-:Y:S05]  /*26a70*/  WARPSYNC.COLLECTIVE R15, `(.L_x_6366) ;  /* 0x000000000f087348 */ /* 0x001fea0003c00000 */
[----:B------:R-:W-:Y:S01]  /*26a80*/  VOTE.ANY R14, PT, P6 ;  /* 0x00000000000e7806 */ /* 0x000fe200030e0100 */
[----:B0-----:R-:W-:Y:S06]  /*26a90*/  ENDCOLLECTIVE ;  /* 0x000000000000791b */ /* 0x001fec0003800000 */
.L_x_6366:
[----:B------:R-:W-:Y:S05]  /*26aa0*/  BSYNC B0 ;  /* 0x0000000000007941 */ /* 0x000fea0003800000 */
.L_x_6365:
[----:B------:R-:W-:Y:S01]  /*26ab0*/  MOV R6, R14 ;  /* 0x0000000e00067202 */ /* 0x000fe20000000f00 */
[----:B------:R-:W-:Y:S01]  /*26ac0*/  IMAD.MOV.U32 R13, RZ, RZ, R3 ;  /* 0x000000ffff0d7224 */ /* 0x000fe200078e0003 */
[----:B------:R-:W-:Y:S01]  /*26ad0*/  MOV R11, 0x1f ;  /* 0x0000001f000b7802 */ /* 0x000fe20000000f00 */
[----:B------:R-:W-:Y:S01]  /*26ae0*/  IMAD.MOV.U32 R15, RZ, RZ, -0x1 ;  /* 0xffffffffff0f7424 */ /* 0x000fe200078e00ff */
[----:B------:R-:W0:Y:S02]  /*26af0*/  POPC R5, R6 ;  /* 0x0000000600057309 */ /* 0x000e240000000000 */
[----:B0-----:R-:W-:-:S07]  /*26b00*/  IMAD.MOV.U32 R12, RZ, RZ, R5 ;  /* 0x000000ffff0c7224 */ /* 0x001fce00078e0005 */
[----:B------:R-:W-:Y:S05]  /*26b10*/  WARPSYNC.COLLECTIVE R15, `(.L_x_6367) ;  /* 0x000000000f087348 */ /* 0x000fea0003c00000 */
[----:B------:R0:W1:Y:S02]  /*26b20*/  SHFL.IDX P6, R14, R13, R12, R11 ;  /* 0x0000000c0d0e7389 */ /* 0x00006400000c000b */
[----:B01----:R-:W-:Y:S01]  /*26b30*/  ENDCOLLECTIVE ;  /* 0x000000000000791b */ /* 0x003fe20003800000 */
.L_x_6367:
[----:B------:R-:W-:Y:S01]  /*26b40*/  IMAD.MOV.U32 R17, RZ, RZ, R14 ;  /* 0x000000ffff117224 */ /* 0x000fe200078e000e */
[----:B------:R-:W-:Y:S06]  /*26b50*/  BRA `(.L_x_6368) ;  /* 0xffffffdc00e47947 */ /* 0x000fec000383ffff */
.L_x_6273:
[----:B------:R-:W-:Y:S01]  /*26b60*/  BSSY B0, `(.L_x_6369) ;  /* 0x0000007000007945 */ /* 0x000fe20003800000 */
[----:B------:R-:W-:Y:S01]  /*26b70*/  MOV R13, R2 ;  /* 0x00000002000d7202 */ /* 0x000fe20000000f00 */
[----:B------:R-:W-:Y:S02]  /*26b80*/  IMAD.MOV.U32 R11, RZ, RZ, 0x1f ;  /* 0x0000001fff0b7424 */ /* 0x000fe400078e00ff */
[----:B------:R-:W-:-:S07]  /*26b90*/  IMAD.MOV.U32 R15, RZ, RZ, -0x1 ;  /* 0xffffffffff0f7424 */ /* 0x000fce00078e00ff */
[----:B012---:R-:W-:Y:S05]  /*26ba0*/  WARPSYNC.COLLECTIVE R15, `(.L_x_6370) ;  /* 0x000000000f087348 */ /* 0x007fea0003c00000 */
[----:B------:R3:W4:Y:S02]  /*26bb0*/  SHFL.IDX P6, R14, R13, R12, R11 ;  /* 0x0000000c0d0e7389 */ /* 0x00072400000c000b */
[----:B01234-:R-:W-:Y:S01]  /*26bc0*/  ENDCOLLECTIVE ;  /* 0x000000000000791b */ /* 0x01ffe20003800000 */
.L_x_6370:
[----:B------:R-:W-:Y:S05]  /*26bd0*/  BSYNC B0 ;  /* 0x0000000000007941 */ /* 0x000fea0003800000 */
.L_x_6369:
[----:B------:R-:W-:Y:S05]  /*26be0*/  BRA `(.L_x_6272) ;  /* 0xffffffdc00dc7947 */ /* 0x000fea000383ffff */
.L_x_6277:
[----:B0-----:R0:W1:Y:S02]  /*26bf0*/  SYNCS.PHASECHK.TRANS64.TRYWAIT P0, [R0+URZ+0x34820], R3 ;  /* 0x03482003000075a7 */ /* 0x001064000800017f */
[----:B-1----:R-:W-:Y:S05]  /*26c00*/  @!P0 NANOSLEEP.SYNCS 0x989680 ;  /* 0x009896800000895d */ /* 0x002fea0003900000 */
[----:B------:R-:W1:Y:S02]  /*26c10*/  @!P0 SYNCS.PHASECHK.TRANS64 P0, [R0+URZ+0x34820], R3 ;  /* 0x03482003000085a7 */ /* 0x000e64000800007f */
[----:B-1----:R-:W-:Y:S05]  /*26c20*/  @!P0 BRA `(.L_x_6277) ;  /* 0xfffffffc00f08947 */ /* 0x002fea000383ffff */
[----:B------:R-:W-:Y:S05]  /*26c30*/  BRA `(.L_x_6371) ;  /* 0xffffffe000c07947 */ /* 0x000fea000383ffff */
.L_x_6278:
        /* <DEDUP_REMOVED lines=11> */
.L_x_6373:
[----:B------:R-:W-:Y:S05]  /*26cf0*/  BSYNC B0 ;  /* 0x0000000000007941 */ /* 0x000fea0003800000 */
.L_x_6372:
[----:B------:R-:W-:Y:S05]  /*26d00*/  BRA `(.L_x_6374) ;  /* 0xffffffe000a87947 */ /* 0x000fea000383ffff */
.L_x_6279:
[----:B------:R-:W-:Y:S01]  /*26d10*/  BSSY B0, `(.L_x_6375) ;  /* 0x0000006000007945 */ /* 0x000fe20003800000 */
[----:B------:R-:W-:-:S07]  /*26d20*/  IMAD.MOV.U32 R15, RZ, RZ, -0x1 ;  /* 0xffffffffff0f7424 */ /* 0x000fce00078e00ff */
[----:B01----:R-:W-:Y:S05]  /*26d30*/  WARPSYNC.COLLECTIVE R15, `(.L_x_6376) ;  /* 0x000000000f0c7348 */ /* 0x003fea0003c00000 */
[----:B------:R-:W-:Y:S02]  /*26d40*/  ELECT P6, UR62, PT ;  /* 0x00000000003e782f */ /* 0x000fe400038c0000 */
[----:B------:R-:W-:Y:S01]  /*26d50*/  MOV R14, UR62 ;  /* 0x0000003e000e7c02 */ /* 0x000fe20008000f00 */
[----:B01----:R-:W-:Y:S10]  /*26d60*/  ENDCOLLECTIVE ;  /* 0x000000000000791b */ /* 0x003ff40003800000 */
.L_x_6376:
[----:B------:R-:W-:Y:S05]  /*26d70*/  BSYNC B0 ;  /* 0x0000000000007941 */ /* 0x000fea0003800000 */
.L_x_6375:
[----:B------:R-:W-:Y:S05]  /*26d80*/  BRA `(.L_x_6377) ;  /* 0xffffffe0009c7947 */ /* 0x000fea000383ffff */
.L_x_6281:
[----:B0-----:R0:W1:Y:S02]  /*26d90*/  SYNCS.PHASECHK.TRANS64.TRYWAIT P0, [R6+URZ], R5 ;  /* 0x00000005060075a7 */ /* 0x001064000800017f */
[----:B-1----:R-:W-:Y:S05]  /*26da0*/  @!P0 NANOSLEEP.SYNCS 0x989680 ;  /* 0x009896800000895d */ /* 0x002fea0003900000 */
[----:B------:R-:W1:Y:S02]  /*26db0*/  @!P0 SYNCS.PHASECHK.TRANS64 P0, [R6+URZ], R5 ;  /* 0x00000005060085a7 */ /* 0x000e64000800007f */
[----:B-1----:R-:W-:Y:S05]  /*26dc0*/  @!P0 BRA `(.L_x_6281) ;  /* 0xfffffffc00f08947 */ /* 0x002fea000383ffff */
[----:B------:R-:W-:Y:S05]  /*26dd0*/  BRA `(.L_x_6378) ;  /* 0xffffffe000d87947 */ /* 0x000fea000383ffff */
.L_x_6282:
[----:B-1----:R1:W2:Y:S02]  /*26de0*/  SYNCS.PHASECHK.TRANS64.TRYWAIT P0, [R7+URZ], R2 ;  /* 0x00000002070075a7 */ /* 0x0022a4000800017f */
[----:B--2---:R-:W-:Y:S05]  /*26df0*/  @!P0 NANOSLEEP.SYNCS 0x989680 ;  /* 0x009896800000895d */ /* 0x004fea0003900000 */
[----:B------:R-:W2:Y:S02]  /*26e00*/  @!P0 SYNCS.PHASECHK.TRANS64 P0, [R7+URZ], R2 ;  /* 0x00000002070085a7 */ /* 0x000ea4000800007f */
[----:B--2---:R-:W-:Y:S05]  /*26e10*/  @!P0 BRA `(.L_x_6282) ;  /* 0xfffffffc00f08947 */ /* 0x004fea000383ffff */
[----:B------:R-:W-:Y:S05]  /*26e20*/  BRA `(.L_x_6379) ;  /* 0xffffffe000cc7947 */ /* 0x000fea000383ffff */
.L_x_6284:
[----:B--2---:R2:W3:Y:S02]  /*26e30*/  SYNCS.PHASECHK.TRANS64.TRYWAIT P0, [R4+URZ], R5 ;  /* 0x00000005040075a7 */ /* 0x0044e4000800017f */
[----:B---3--:R-:W-:Y:S05]  /*26e40*/  @!P0 NANOSLEEP.SYNCS 0x989680 ;  /* 0x009896800000895d */ /* 0x008fea0003900000 */
[----:B------:R-:W3:Y:S02]  /*26e50*/  @!P0 SYNCS.PHASECHK.TRANS64 P0, [R4+URZ], R5 ;  /* 0x00000005040085a7 */ /* 0x000ee4000800007f */
[----:B---3--:R-:W-:Y:S05]  /*26e60*/  @!P0 BRA `(.L_x_6284) ;  /* 0xfffffffc00f08947 */ /* 0x008fea000383ffff */
[----:B------:R-:W-:Y:S05]  /*26e70*/  BRA `(.L_x_6380) ;  /* 0xffffffe000d47947 */ /* 0x000fea000383ffff */
.L_x_6381:
        /* <DEDUP_REMOVED lines=16> */
.L_x_12769:


//--------------------- .text._ZN7cutlass13device_kernelIN5flash11enable_sm90INS1_16FlashAttnFwdSm90INS1_25CollectiveMainloopFwdSm90ILi2EN4cute5tupleIJNS5_1CILi1EEES8_S8_EEENS6_IJNS7_ILi128EEESA_SA_EEELi128ENS_6half_tEfNS_4arch4Sm90ELb0ELb1ELb1ELb0ELb0ELb0ELb0ELb1ELb1ELb0ELb0ELb0EEENS1_21CollectiveEpilogueFwdISB_S9_SC_SE_Li256ELb0ELb0ELb0ELb0EEENS1_30DynamicPersistentTileSchedulerILi256ELi32ELb0ELb0ELb1EEEEEEEEEvNT_6ParamsE --------------------------
	.section	.text._ZN7cutlass13device_kernelIN5flash11enable_sm90INS1_16FlashAttnFwdSm90INS1_25CollectiveMainloopFwdSm90ILi2EN4cute5tupleIJNS5_1CILi1EEES8_S8_EEENS6_IJNS7_ILi128EEESA_SA_EEELi128ENS_6half_tEfNS_4arch4Sm90ELb0ELb1ELb1ELb0ELb0ELb0ELb0ELb1ELb1ELb0ELb0ELb0EEENS1_21CollectiveEpilogueFwdISB_S9_SC_SE_Li256ELb0ELb0ELb0ELb0EEENS1_30DynamicPersistentTileSchedulerILi256ELi32ELb0ELb0ELb1EEEEEEEEEvNT_6ParamsE,"ax",@progbits
	.align	128
.text._ZN7cutlass13device_kernelIN5flash11enable_sm90INS1_16FlashAttnFwdSm90INS1_25CollectiveMainloopFwdSm90ILi2EN4cute5tupleIJNS5_1CILi1EEES8_S8_EEENS6_IJNS7_ILi128EEESA_SA_EEELi128ENS_6half_tEfNS_4arch4Sm90ELb0ELb1ELb1ELb0ELb0ELb0ELb0ELb1ELb1ELb0ELb0ELb0EEENS1_21CollectiveEpilogueFwdISB_S9_SC_SE_Li256ELb0ELb0ELb0ELb0EEENS1_30DynamicPersistentTileSchedulerILi256ELi32ELb0ELb0ELb1EEEEEEEEEvNT_6ParamsE:
        .type           _ZN7cutlass13device_kernelIN5flash11enable_sm90INS1_16FlashAttnFwdSm90INS1_25CollectiveMainloopFwdSm90ILi2EN4cute5tupleIJNS5_1CILi1EEES8_S8_EEENS6_IJNS7_ILi128EEESA_SA_EEELi128ENS_6half_tEfNS_4arch4Sm90ELb0ELb1ELb1ELb0ELb0ELb0ELb0ELb1ELb1ELb0ELb0ELb0EEENS1_21CollectiveEpilogueFwdISB_S9_SC_SE_Li256ELb0ELb0ELb0ELb0EEENS1_30DynamicPersistentTileSchedulerILi256ELi32ELb0ELb0ELb1EEEEEEEEEvNT_6ParamsE,@function
        .size           _ZN7cutlass13device_kernelIN5flash11enable_sm90INS1_16FlashAttnFwdSm90INS1_25CollectiveMainloopFwdSm90ILi2EN4cute5tupleIJNS5_1CILi1EEES8_S8_EEENS6_IJNS7_ILi128EEESA_SA_EEELi128ENS_6half_tEfNS_4arch4Sm90ELb0ELb1ELb1ELb0ELb0ELb0ELb0ELb1ELb1ELb0ELb0ELb0EEENS1_21CollectiveEpilogueFwdISB_S9_SC_SE_Li256ELb0ELb0ELb0ELb0EEENS1_30DynamicPersistentTileSchedulerILi256ELi32ELb0ELb0ELb1EEEEEEEEEvNT_6ParamsE,(.L_x_12770 - _ZN7cutlass13device_kernelIN5flash11enable_sm90INS1_16FlashAttnFwdSm90INS1_25CollectiveMainloopFwdSm90ILi2EN4cute5tupleIJNS5_1CILi1EEES8_S8_EEENS6_IJNS7_ILi128EEESA_SA_EEELi128ENS_6half_tEfNS_4arch4Sm90ELb0ELb1ELb1ELb0ELb0ELb0ELb0ELb1ELb1ELb0ELb0ELb0EEENS1_21CollectiveEpilogueFwdISB_S9_SC_SE_Li256ELb0ELb0ELb0ELb0EEENS1_30DynamicPersistentTileSchedulerILi256ELi32ELb0ELb0ELb1EEEEEEEEEvNT_6ParamsE)
        .other          _ZN7cutlass13device_kernelIN5flash11enable_sm90INS1_16FlashAttnFwdSm90INS1_25CollectiveMainloopFwdSm90ILi2EN4cute5tupleIJNS5_1CILi1EEES8_S8_EEENS6_IJNS7_ILi128EEESA_SA_EEELi128ENS_6half_tEfNS_4arch4Sm90ELb0ELb1ELb1ELb0ELb0ELb0ELb0ELb1ELb1ELb0ELb0ELb0EEENS1_21CollectiveEpilogueFwdISB_S9_SC_SE_Li256ELb0ELb0ELb0ELb0EEENS1_30DynamicPersistentTileSchedulerILi256ELi32ELb0ELb0ELb1EEEEEEEEEvNT_6ParamsE,@"STO_CUDA_ENTRY STV_DEFAULT"
_ZN7cutlass13device_kernelIN5flash11enable_sm90INS1_16FlashAttnFwdSm90INS1_25CollectiveMainloopFwdSm90ILi2EN4cute5tupleIJNS5_1CILi1EEES8_S8_EEENS6_IJNS7_ILi128EEESA_SA_EEELi128ENS_6half_tEfNS_4arch4Sm90ELb0ELb1ELb1ELb0ELb0ELb0ELb0ELb1ELb1ELb0ELb0ELb0EEENS1_21CollectiveEpilogueFwdISB_S9_SC_SE_Li256ELb0ELb0ELb0ELb0EEENS1_30DynamicPersistentTileSchedulerILi256ELi32ELb0ELb0ELb1EEEEEEEEEvNT_6ParamsE:
[----:B------:R-:W1:Y:S01]  /*0000*/  LDC R1, c[0x0][0x28] ;  /* 0x00000a00ff017b82 */ /* 0x000e620000000800 */
[----:B------:R-:W2:Y:S01]  /*0010*/  S2R R3, SR_TID.X ;  /* 0x0000000000037919 */ /* 0x000ea20000002100 */
[----:B------:R-:W-:Y:S01]  /*0020*/  ELECT P0, URZ, PT ;  /* 0x00000000003f782f */ /* 0x000fe20003800000 */
[----:B------:R-:W-:Y:S01]  /*0030*/  BSSY B0, `(.L_x_6382) ;  /* 0x0000014000007945 */ /* 0x000fe20003800000 */
[--C-:B--2---:R-:W-:Y:S02]  /*0040*/  SHF.R.U32.HI R0, RZ, 0x5, R3.reuse ;  /* 0x00000005ff007819 */ /* 0x104fe40000011603 */
[----:B------:R-:W-:-:S03]  /*0050*/  SHF.R.U32.HI R17, RZ, 0x7, R3 ;  /* 0x00000007ff117819 */ /* 0x000fc60000011603 */
[----:B------:R-:W2:Y:S02]  /*0060*/  SHFL.IDX PT, R2, R0, RZ, 0x1f ;  /* 0x00001fff00027589 */ /* 0x000ea400000e0000 */
[----:B--2---:R-:W-:-:S13]  /*0070*/  ISETP.EQ.AND P0, PT, R2, RZ, P0 ;  /* 0x000000ff0200720c */ /* 0x004fda0000702270 */
[----:B-1----:R-:W-:Y:S05]  /*0080*/  @!P0 BRA `(.L_x_6383) ;  /* 0x0000000000388947 */ /* 0x002fea0003800000 */
        /* <DEDUP_REMOVED lines=14> */
.L_x_6383:
[----:B------:R-:W-:Y:S05]  /*0170*/  BSYNC B0 ;  /* 0x0000000000007941 */ /* 0x000fea0003800000 */
.L_x_6382:
        /* <DEDUP_REMOVED lines=37> */
.L_x_6384:
        /* <DEDUP_REMOVED lines=22> */
.L_x_6385:
        /* <DEDUP_REMOVED lines=18> */
.L_x_6386:
        /* <DEDUP_REMOVED lines=22> */
.L_x_6387:
        /* <DEDUP_REMOVED lines=22> */
.L_x_6388:
[----:B------:R-:W-:Y:S01]  /*0910*/  PLOP3.LUT P0, PT, PT, PT, UP0, 0x80, 0x0 ;  /* 0x000000000000781c */ /* 0x000fe20003f0f008 */
[----:B------:R-:W-:Y:S01]  /*0920*/  UMOV UR38, 0x1 ;  /* 0x0000000100267882 */ /* 0x000fe20000000000 */
[----:B------:R-:W-:Y:S01]  /*0930*/  NOP ;  /* 0x0000000000007918 */ /* 0x000fe20000000000 */
[----:B------:R-:W-:Y:S01]  /*0940*/  USEL UR38, UR38, 0x2, !UP0 ;  /* 0x0000000226267887 */ /* 0x000fe2000c000000 */
[----:B------:R-:W-:Y:S01]  /*0950*/  ULDC.64 UR50, c[0x0][0x208] ;  /* 0x0000820000327ab9 */ /* 0x000fe20000000a00 */
[----:B-123--:R-:W-:Y:S08]  /*0960*/  BAR.SYNC.DEFER_BLOCKING 0x0 ;  /* 0x0000000000007b1d */ /* 0x00eff00000010000 */
[----:B------:R-:W-:Y:S05]  /*0970*/  @!P0 BRA `(.L_x_6389) ;  /* 0x000000fc00e88947 */ /* 0x000fea0003800000 */
.L_x_6390:
[----:B------:R-:W-:-:S08]  /*0980*/  NOP ;  /* 0x0000000000007918 */ /* 0x000fd00000000000 */
[----:B------:R-:W1:Y:S02]  /*0990*/  USETMAXREG.TRY_ALLOC.CTAPOOL UP0, 0xf0 ;  /* 0x000000f0000079c8 */ /* 0x000e640008000600 */
[----:B-1----:R-:W-:-:S13]  /*09a0*/  PLOP3.LUT P0, PT, PT, PT, UP0, 0x80, 0x0 ;  /* 0x000000000000781c */ /* 0x002fda0003f0f008 */
[----:B------:R-:W-:Y:S05]  /*09b0*/  @!P0 BRA `(.L_x_6390) ;  /* 0xfffffffc00f08947 */ /* 0x000fea000383ffff */
[----:B------:R-:W1:Y:S01]  /*09c0*/  S2R R2, SR_TID.X ;  /* 0x0000000000027919 */ /* 0x000e620000002100 */
[----:B------:R-:W2:Y:S08]  /*09d0*/  S2UR UR7, SR_CTAID.X ;  /* 0x00000000000779c3 */ /* 0x000eb00000002500 */
[----:B------:R-:W-:Y:S08]  /*09e0*/  BAR.ARV 0x4, 0x120 ;  /* 0x0104800000007b1d */ /* 0x000ff00000002000 */
[----:B------:R-:W-:Y:S06]  /*09f0*/  BAR.ARV 0x8, 0x120 ;  /* 0x0204800000007b1d */ /* 0x000fec0000002000 */
[----:B-1----:R-:W-:-:S04]  /*0a00*/  LOP3.LUT R0, R2, 0xffffff80, RZ, 0xc0, !PT ;  /* 0xffffff8002007812 */ /* 0x002fc800078ec0ff */
[----:B------:R-:W-:Y:S02]  /*0a10*/  ISETP.NE.AND P0, PT, R0, 0x80, PT ;  /* 0x000000800000780c */ /* 0x000fe40003f05270 */
[----:B------:R-:W2:Y:S11]  /*0a20*/  LDC R0, c[0x0][0xda8] ;  /* 0x00036a00ff007b82 */ /* 0x000eb60000000800 */
[----:B------:R-:W-:Y:S06]  /*0a30*/  @!P0 BAR.ARV 0x9, 0x100 ;  /* 0x0244000000008b1d */ /* 0x000fec0000002000 */
[----:B--2---:R-:W-:-:S13]  /*0a40*/  ISETP.LE.AND P0, PT, R0, UR7, PT ;  /* 0x0000000700007c0c */ /* 0x004fda000bf03270 */
[----:B------:R-:W-:Y:S05]  /*0a50*/  @P0 EXIT ;  /* 0x000000000000094d */ /* 0x000fea0003800000 */
[----:B------:R-:W-:Y:S01]  /*0a60*/  VIADD R190, R2, 0xffffff80 ;  /* 0xffffff8002be7836 */ /* 0x000fe20000000000 */
[----:B------:R-:W1:Y:S01]  /*0a70*/  S2UR UR4, SR_CgaCtaId ;  /* 0x00000000000479c3 */ /* 0x000e620000008800 */
[----:B------:R-:W-:Y:S01]  /*0a80*/  UMOV UR39, 0x400 ;  /* 0x0000040000277882 */ /* 0x000fe20000000000 */
[----:B------:R-:W-:Y:S02]  /*0a90*/  ULOP3.LUT UR47, UR38, 0x1, URZ, 0xfc, !UPT ;  /* 0x00000001262f7892 */ /* 0x000fe4000f8efc3f */
[----:B------:R-:W-:Y:S01]  /*0aa0*/  SHF.R.S32.HI R3, RZ, 0x1f, R190 ;  /* 0x0000001fff037819 */ /* 0x000fe200000114be */
[----:B------:R-:W-:Y:S01]  /*0ab0*/  ULDC.64 UR54, c[0x0][0x198] ;  /* 0x0000660000367ab9 */ /* 0x000fe20000000a00 */
[----:B------:R-:W-:Y:S01]  /*0ac0*/  UMOV UR46, URZ ;  /* 0x0000003f002e7c82 */ /* 0x000fe20008000000 */
[----:B------:R-:W-:Y:S01]  /*0ad0*/  UMOV UR36, URZ ;  /* 0x0000003f00247c82 */ /* 0x000fe20008000000 */
[CC--:B------:R-:W-:Y:S01]  /*0ae0*/  LEA.HI R0, R3.reuse, R190.reuse, RZ, 0x4 ;  /* 0x000000be03007211 */ /* 0x0c0fe200078f20ff */
[----:B------:R-:W2:Y:S01]  /*0af0*/  S2UR UR6, SR_SWINHI ;  /* 0x00000000000679c3 */ /* 0x000ea20000002f00 */
[----:B------:R-:W-:Y:S01]  /*0b00*/  LEA.HI R5, R3, R190, RZ, 0x7 ;  /* 0x000000be03057211 */ /* 0x000fe200078f38ff */
[----:B------:R-:W-:Y:S01]  /*0b10*/  UMOV UR37, URZ ;  /* 0x0000003f00257c82 */ /* 0x000fe20008000000 */
[----:B------:R-:W-:-:S02]  /*0b20*/  SHF.R.S32.HI R7, RZ, 0x4, R0 ;  /* 0x00000004ff077819 */ /* 0x000fc40000011400 */
[----:B------:R-:W-:Y:S02]  /*0b30*/  LOP3.LUT R9, R5, 0xffffff80, RZ, 0xc0, !PT ;  /* 0xffffff8005097812 */ /* 0x000fe400078ec0ff */
[----:B------:R-:W-:Y:S02]  /*0b40*/  LEA.HI R2, R0, R7, RZ, 0x1 ;  /* 0x0000000700027211 */ /* 0x000fe400078f08ff */
[----:B------:R-:W-:Y:S01]  /*0b50*/  LEA.HI R189, R3, R190, RZ, 0x5 ;  /* 0x000000be03bd7211 */ /* 0x000fe200078f28ff */
[----:B------:R-:W-:Y:S01]  /*0b60*/  IMAD.IADD R186, R190, 0x1, -R9 ;  /* 0x00000001beba7824 */ /* 0x000fe200078e0a09 */
[----:B------:R-:W-:Y:S02]  /*0b70*/  LOP3.LUT R2, R2, 0x1ffffffe, RZ, 0xc0, !PT ;  /* 0x1ffffffe02027812 */ /* 0x000fe400078ec0ff */
[----:B------:R-:W-:Y:S02]  /*0b80*/  SHF.R.S32.HI R189, RZ, 0x5, R189 ;  /* 0x00000005ffbd7819 */ /* 0x000fe400000114bd */
[----:B------:R-:W-:Y:S01]  /*0b90*/  SHF.R.S32.HI R9, RZ, 0x1f, R186 ;  /* 0x0000001fff097819 */ /* 0x000fe200000114ba */
[----:B------:R-:W-:Y:S01]  /*0ba0*/  IMAD.IADD R2, R7, 0x1, -R2 ;  /* 0x0000000107027824 */ /* 0x000fe200078e0a02 */
[----:B------:R-:W-:Y:S01]  /*0bb0*/  LOP3.LUT R7, R0, 0x3fffff0, RZ, 0xc0, !PT ;  /* 0x03fffff000077812 */ /* 0x000fe200078ec0ff */
[----:B-1----:R-:W-:Y:S01]  /*0bc0*/  ULEA UR39, UR4, UR39, 0x18 ;  /* 0x0000002704277291 */ /* 0x002fe2000f8ec03f */
[----:B------:R-:W-:-:S02]  /*0bd0*/  LEA.HI R4, R9, R186, RZ, 0x2 ;  /* 0x000000ba09047211 */ /* 0x000fc400078f10ff */
[----:B------:R-:W-:Y:S01]  /*0be0*/  SHF.R.S32.HI R188, RZ, 0x7, R5 ;  /* 0x00000007ffbc7819 */ /* 0x000fe20000011405 */
[----:B------:R-:W-:Y:S01]  /*0bf0*/  IMAD.IADD R0, R190, 0x1, -R7 ;  /* 0x00000001be007824 */ /* 0x000fe200078e0a07 */
[--C-:B------:R-:W-:Y:S02]  /*0c00*/  SHF.R.S32.HI R6, RZ, 0x2, R4.reuse ;  /* 0x00000002ff067819 */ /* 0x100fe40000011404 */
[----:B------:R-:W-:Y:S01]  /*0c10*/  SHF.R.S32.HI R7, RZ, 0x1f, R4 ;  /* 0x0000001fff077819 */ /* 0x000fe20000011404 */
[----:B------:R-:W-:Y:S01]  /*0c20*/  IMAD R11, R189, 0x10, R0 ;  /* 0x00000010bd0b7824 */ /* 0x000fe200078e0200 */
[----:B------:R-:W-:Y:S01]  /*0c30*/  LEA.HI R9, R9, R186, RZ, 0x5 ;  /* 0x000000ba09097211 */ /* 0x000fe200078f28ff */
[----:B------:R-:W-:Y:S01]  /*0c40*/  UMOV UR4, UR39 ;  /* 0x0000002700047c82 */ /* 0x000fe20008000000 */
[----:B--2---:R-:W-:Y:S01]  /*0c50*/  UMOV UR5, UR6 ;  /* 0x0000000600057c82 */ /* 0x004fe20008000000 */
[----:B------:R-:W-:Y:S01]  /*0c60*/  LEA.HI R7, R7, R6, RZ, 0x3 ;  /* 0x0000000607077211 */ /* 0x000fe200078f18ff */
[----:B------:R-:W-:Y:S01]  /*0c70*/  IMAD R2, R11, 0x8, R2 ;  /* 0x000000080b027824 */ /* 0x000fe200078e0202 */
[----:B------:R-:W-:Y:S01]  /*0c80*/  LEA.HI R5, R5, R188, RZ, 0x1 ;  /* 0x000000bc05057211 */ /* 0x000fe200078f08ff */
[----:B------:R-:W-:Y:S01]  /*0c90*/  IMAD.U32 R18, RZ, RZ, UR4 ;  /* 0x00000004ff127e24 */ /* 0x000fe2000f8e00ff */
[----:B------:R-:W-:Y:S01]  /*0ca0*/  LOP3.LUT R7, R7, 0xfffffff8, RZ, 0xc0, !PT ;  /* 0xfffffff807077812 */ /* 0x000fe200078ec0ff */
[----:B------:R-:W-:Y:S01]  /*0cb0*/  IMAD.U32 R19, RZ, RZ, UR5 ;  /* 0x00000005ff137e24 */ /* 0x000fe2000f8e00ff */
[----:B------:R-:W-:Y:S01]  /*0cc0*/  SHF.R.S32.HI R9, RZ, 0x5, R9 ;  /* 0x00000005ff097819 */ /* 0x000fe20000011409 */
[----:B------:R-:W-:Y:S01]  /*0cd0*/  UMOV UR4, UR7 ;  /* 0x0000000700047c82 */ /* 0x000fe20008000000 */
[----:B------:R-:W-:Y:S01]  /*0ce0*/  LEA.HI R3, R3, R190, RZ, 0x3 ;  /* 0x000000be03037211 */ /* 0x000fe200078f18ff */
[----:B------:R-:W-:Y:S01]  /*0cf0*/  IMAD.IADD R6, R6, 0x1, -R7 ;  /* 0x0000000106067824 */ /* 0x000fe200078e0a07 */
[----:B------:R-:W-:Y:S01]  /*0d00*/  LOP3.LUT R7, R5, 0x3fffffe, RZ, 0xc0, !PT ;  /* 0x03fffffe05077812 */ /* 0x000fe200078ec0ff */
[----:B------:R-:W-:Y:S01]  /*0d10*/  IMAD.SHL.U32 R5, R2, 0x8, RZ ;  /* 0x0000000802057824 */ /* 0x000fe200078e00ff */
[----:B------:R-:W-:Y:S01]  /*0d20*/  SHF.R.S32.HI R184, RZ, 0x3, R3 ;  /* 0x00000003ffb87819 */ /* 0x000fe20000011403 */
[----:B------:R-:W-:-:S02]  /*0d30*/  IMAD R6, R9, 0x10, R6 ;  /* 0x0000001009067824 */ /* 0x000fc400078e0206 */
[----:B------:R-:W-:Y:S02]  /*0d40*/  IMAD.IADD R7, R188, 0x1, -R7 ;  /* 0x00000001bc077824 */ /* 0x000fe400078e0a07 */
[----:B------:R-:W-:Y:S01]  /*0d50*/  IMAD.WIDE R18, R5, 0x2, R18 ;  /* 0x0000000205127825 */ /* 0x000fe200078e0212 */
[----:B------:R-:W-:-:S03]  /*0d60*/  LOP3.LUT R5, R3, 0x1ffffff8, RZ, 0xc0, !PT ;  /* 0x1ffffff803057812 */ /* 0x000fc600078ec0ff */
[----:B------:R-:W-:Y:S01]  /*0d70*/  IMAD R187, R7, 0x40, R6 ;  /* 0x0000004007bb7824 */ /* 0x000fe200078e0206 */
[----:B------:R-:W-:Y:S01]  /*0d80*/  LOP3.LUT R7, R4, 0x7ffffffc, RZ, 0xc0, !PT ;  /* 0x7ffffffc04077812 */ /* 0x000fe200078ec0ff */
[----:B------:R-:W-:-:S04]  /*0d90*/  IMAD.IADD R5, R190, 0x1, -R5 ;  /* 0x00000001be057824 */ /* 0x000fc800078e0a05 */
[----:B------:R-:W-:Y:S02]  /*0da0*/  IMAD.SHL.U32 R22, R5, 0x8, RZ ;  /* 0x0000000805167824 */ /* 0x000fe400078e00ff */
[----:B------:R-:W-:-:S07]  /*0db0*/  IMAD.IADD R16, R186, 0x1, -R7 ;  /* 0x00000001ba107824 */ /* 0x000fce00078e0a07 */
.L_x_6483:
        /* <DEDUP_REMOVED lines=20> */
.L_x_6391:
[----:B------:R-:W-:Y:S01]  /*0f00*/  ULDC UR6, c[0x0][0xdc4] ;  /* 0x0003710000067ab9 */ /* 0x000fe20000000800 */
[----:B------:R-:W-:Y:S01]  /*0f10*/  UMOV UR48, UR7 ;  /* 0x0000000700307c82 */ /* 0x000fe20008000000 */
[----:B------:R-:W-:-:S11]  /*0f20*/  UISETP.NE.AND UP0, UPT, UR6, 0x1, UPT ;  /* 0x000000010600788c */ /* 0x000fd6000bf05270 */
[----:B------:R-:W-:Y:S02]  /*0f30*/  @UP0 ULDC.64 UR10, c[0x0][0xdc8] ;  /* 0x00037200000a0ab9 */ /* 0x000fe40000000a00 */
[----:B------:R-:W-:-:S04]  /*0f40*/  UIMAD.WIDE.U32 UR4, UR7, UR10, URZ ;  /* 0x0000000a070472a5 */ /* 0x000fc8000f8e003f */
[----:B------:R-:W-:-:S04]  /*0f50*/  @UP0 USHF.R.U32.HI UR48, URZ, UR11, UR5 ;  /* 0x0000000b3f300299 */ /* 0x000fc80008011605 */
[----:B------:R-:W-:-:S12]  /*0f60*/  UIMAD UR4, UR48, UR6, URZ ;  /* 0x00000006300472a4 */ /* 0x000fd8000f8e023f */
.L_x_6392:
[----:B------:R-:W-:Y:S01]  /*0f70*/  UIADD3 UR6, UR7, -UR4, URZ ;  /* 0x8000000407067290 */ /* 0x000fe2000fffe03f */
[----:B------:R-:W-:Y:S01]  /*0f80*/  ULDC UR43, c[0x0][0xdb8] ;  /* 0x00036e00002b7ab9 */ /* 0x000fe20000000800 */
[----:B------:R-:W-:Y:S02]  /*0f90*/  ULOP3.LUT UR7, URZ, UR48, URZ, 0x33, !UPT ;  /* 0x000000303f077292 */ /* 0x000fe4000f8e333f */
[----:B------:R-:W-:Y:S01]  /*0fa0*/  UISETP.NE.AND UP1, UPT, UR43, 0x1, UPT ;  /* 0x000000012b00788c */ /* 0x000fe2000bf25270 */
[----:B------:R-:W-:Y:S01]  /*0fb0*/  ULDC.64 UR12, c[0x0][0x3f8] ;  /* 0x0000fe00000c7ab9 */ /* 0x000fe20000000a00 */
[----:B------:R-:W-:Y:S01]  /*0fc0*/  ULDC UR42, c[0x0][0xdac] ;  /* 0x00036b00002a7ab9 */ /* 0x000fe20000000800 */
[----:B------:R-:W-:Y:S02]  /*0fd0*/  UISETP.NE.U32.AND UP0, UPT, UR12, URZ, UPT ;  /* 0x0000003f0c00728c */ /* 0x000fe4000bf05070 */
[----:B------:R-:W-:Y:S01]  /*0fe0*/  UIADD3 UR42, UR7, UR42, URZ ;  /* 0x0000002a072a7290 */ /* 0x000fe2000fffe03f */
[----:B------:R-:W-:Y:S01]  /*0ff0*/  ULDC.64 UR4, c[0x0][0x9e0] ;  /* 0x0002780000047ab9 */ /* 0x000fe20000000a00 */
[----:B------:R-:W-:Y:S01]  /*1000*/  ULDC UR11, c[0x0][0xdc4] ;  /* 0x00037100000b7ab9 */ /* 0x000fe20000000800 */
[----:B------:R-:W-:-:S02]  /*1010*/  UISETP.NE.AND.EX UP0, UPT, UR13, URZ, UPT, UP0 ;  /* 0x0000003f0d00728c */ /* 0x000fc4000bf05300 */
[----:B------:R-:W-:Y:S02]  /*1020*/  UISETP.GE.AND UP2, UPT, UR5, 0x1, UPT ;  /* 0x000000010500788c */ /* 0x000fe4000bf46270 */
[----:B------:R-:W-:Y:S01]  /*1030*/  USHF.L.U32 UR42, UR42, 0x7, URZ ;  /* 0x000000072a2a7899 */ /* 0x000fe2000800063f */
[----:B------:R-:W-:Y:S01]  /*1040*/  ULDC UR45, c[0x0][0x404] ;  /* 0x00010100002d7ab9 */ /* 0x000fe20000000800 */
[----:B------:R-:W-:Y:S01]  /*1050*/  ULDC UR9, c[0x0][0x288] ;  /* 0x0000a20000097ab9 */ /* 0x000fe20000000800 */
[----:B------:R-:W-:Y:S01]  /*1060*/  UIMAD UR8, UR8, UR11, UR6 ;  /* 0x0000000b080872a4 */ /* 0x000fe2000f8e0206 */
[----:B------:R-:W-:Y:S01]  /*1070*/  PLOP3.LUT P1, PT, PT, PT, UP2, 0x80, 0x0 ;  /* 0x000000000000781c */ /* 0x000fe20003f2f028 */
[----:B------:R-:W-:Y:S01]  /*1080*/  USEL UR45, UR45, 0x1, UP0 ;  /* 0x000000012d2d7887 */ /* 0x000fe20008000000 */
[----:B------:R-:W-:Y:S01]  /*1090*/  @UP1 ULDC UR6, c[0x0][0xdbc] ;  /* 0x00036f0000061ab9 */ /* 0x000fe20000000800 */
[----:B------:R-:W-:Y:S01]  /*10a0*/  UIADD3 UR53, UR42, 0x80, -UR9 ;  /* 0x000000802a357890 */ /* 0x000fe2000fffe809 */
[----:B------:R-:W-:Y:S01]  /*10b0*/  ULDC UR10, c[0x0][0x2e0] ;  /* 0x0000b800000a7ab9 */ /* 0x000fe20000000800 */
[----:B------:R-:W-:Y:S01]  /*10c0*/  UIMAD.WIDE.U32 UR6, UR8, UR6, URZ ;  /* 0x00000006080672a5 */ /* 0x000fe2000f8e003f */
[----:B------:R-:W-:Y:S01]  /*10d0*/  @UP1 ULDC UR11, c[0x0][0xdc0] ;  /* 0x00037000000b1ab9 */ /* 0x000fe20000000800 */
[----:B------:R-:W-:Y:S01]  /*10e0*/  UIMAD UR53, UR45, UR10, UR53 ;  /* 0x0000000a2d3572a4 */ /* 0x000fe2000f8e0235 */
[----:B------:R-:W-:Y:S01]  /*10f0*/  UMOV UR44, UR8 ;  /* 0x00000008002c7c82 */ /* 0x000fe20008000000 */
[----:B------:R-:W-:-:S02]  /*1100*/  @UP1 USHF.R.U32.HI UR44, URZ, UR11, UR7 ;  /* 0x0000000b3f2c1299 */ /* 0x000fc40008011607 */
[----:B------:R-:W-:Y:S02]  /*1110*/  UIADD3 UR4, UR53, UR4, URZ ;  /* 0x0000000435047290 */ /* 0x000fe4000fffe03f */
        /* <DEDUP_REMOVED lines=14> */
.L_x_6394:
[----:B------:R-:W-:-:S11]  /*1200*/  UISETP.NE.AND UP0, UPT, UR5, 0x1, UPT ;  /* 0x000000010500788c */ /* 0x000fd6000bf05270 */
[----:B------:R-:W-:Y:S02]  /*1210*/  @UP0 ULDC.64 UR12, c[0x0][0x9e8] ;  /* 0x00027a00000c0ab9 */ /* 0x000fe40000000a00 */
[----:B------:R-:W-:-:S04]  /*1220*/  UIMAD.WIDE.U32 UR6, UR4, UR12, URZ ;  /* 0x0000000c040672a5 */ /* 0x000fc8000f8e003f */
[----:B------:R-:W-:-:S12]  /*1230*/  @UP0 USHF.R.U32.HI UR4, URZ, UR13, UR7 ;  /* 0x0000000d3f040299 */ /* 0x000fd80008011607 */
.L_x_6395:
[----:B------:R-:W-:-:S06]  /*1240*/  UIMAD UR4, UR4, UR5, UR5 ;  /* 0x00000005040472a4 */ /* 0x000fcc000f8e0205 */
[----:B------:R-:W-:-:S07]  /*1250*/  VIMNMX R0, R0, UR4, PT ;  /* 0x0000000400007c48 */ /* 0x000fce000bfe0100 */
.L_x_6393:
[----:B------:R-:W-:Y:S01]  /*1260*/  UIMAD UR4, UR45, UR10, 0x7f ;  /* 0x0000007f2d0474a4 */ /* 0x000fe2000f8e020a */
[----:B------:R-:W-:Y:S01]  /*1270*/  VIADD R0, R0, 0x7f ;  /* 0x0000007f00007836 */ /* 0x000fe20000000000 */
[----:B------:R-:W-:Y:S02]  /*1280*/  UIADD3 UR7, UR42, -UR9, URZ ;  /* 0x800000092a077290 */ /* 0x000fe4000fffe03f */
[----:B------:R-:W-:Y:S02]  /*1290*/  USHF.R.S32.HI UR6, URZ, 0x1f, UR4 ;  /* 0x0000001f3f067899 */ /* 0x000fe40008011404 */
        /* <DEDUP_REMOVED lines=21> */
.L_x_6397:
[----:B------:R-:W-:-:S11]  /*13f0*/  UISETP.NE.AND UP0, UPT, UR5, 0x1, UPT ;  /* 0x000000010500788c */ /* 0x000fd6000bf05270 */
[----:B------:R-:W-:Y:S02]  /*1400*/  @UP0 ULDC.64 UR10, c[0x0][0x9e8] ;  /* 0x00027a00000a0ab9 */ /* 0x000fe40000000a00 */
[----:B------:R-:W-:-:S04]  /*1410*/  UIMAD.WIDE.U32 UR6, UR4, UR10, URZ ;  /* 0x0000000a040672a5 */ /* 0x000fc8000f8e003f */
[----:B------:R-:W-:-:S12]  /*1420*/  @UP0 USHF.R.U32.HI UR4, URZ, UR11, UR7 ;  /* 0x0000000b3f040299 */ /* 0x000fd80008011607 */
.L_x_6398:
[----:B------:R-:W-:-:S04]  /*1430*/  UIMAD UR4, UR4, UR5, URZ ;  /* 0x00000005040472a4 */ /* 0x000fc8000f8e023f */
[----:B------:R-:W-:-:S04]  /*1440*/  UISETP.LT.AND UP0, UPT, UR8, UR4, UPT ;  /* 0x000000040800728c */ /* 0x000fc8000bf01270 */
[----:B------:R-:W-:-:S12]  /*1450*/  USEL UR8, UR8, UR4, !UP0 ;  /* 0x0000000408087287 */ /* 0x000fd8000c000000 */
.L_x_6396:
        /* <DEDUP_REMOVED lines=39> */
[----:B------:R-:W-:Y:S01]  /*16d0*/  CS2R R90, SRZ ;  /* 0x00000000005a7805 */ /* 0x000fe2000001ff00 */
[----:B------:R-:W-:Y:S02]  /*16e0*/  IMAD.MOV.U32 R89, RZ, RZ, RZ ;  /* 0x000000ffff597224 */ /* 0x000fe400078e00ff */
        /* <DEDUP_REMOVED lines=30> */
.L_x_6400:
[----:B------:R-:W-:Y:S01]  /*18d0*/  ULEA.HI UR4, UR46, UR46, URZ, 0x1 ;  /* 0x0000002e2e047291 */ /* 0x000fe2000f8f083f */
[----:B------:R-:W-:-:S03]  /*18e0*/  IMAD.U32 R2, RZ, RZ, UR47 ;  /* 0x0000002fff027e24 */ /* 0x000fc6000f8e00ff */
[----:B------:R-:W-:Y:S02]  /*18f0*/  ULOP3.LUT UR4, UR4, 0xfffffffe, URZ, 0xc0, !UPT ;  /* 0xfffffffe04047892 */ /* 0x000fe4000f8ec03f */
[----:B------:R-:W-:Y:S02]  /*1900*/  ISETP.NE.AND P0, PT, R2, 0x3, PT ;  /* 0x000000030200780c */ /* 0x000fe40003f05270 */
[----:B------:R-:W-:-:S06]  /*1910*/  UIADD3 UR4, UR46, -UR4, URZ ;  /* 0x800000042e047290 */ /* 0x000fcc000fffe03f */
[----:B------:R-:W-:-:S05]  /*1920*/  IMAD.U32 R0, RZ, RZ, UR4 ;  /* 0x00000004ff007e24 */ /* 0x000fca000f8e00ff */
[----:B------:R-:W-:-:S04]  /*1930*/  SHF.L.U32 R0, R0, 0x1f, RZ ;  /* 0x0000001f00007819 */ /* 0x000fc800000006ff */
[----:B------:R-:W1:Y:S02]  /*1940*/  SYNCS.PHASECHK.TRANS64.TRYWAIT P1, [UR39+0x28800], R0 ;  /* 0x02880000ff0075a7 */ /* 0x000e640008020167 */
[----:B-1----:R-:W-:Y:S05]  /*1950*/  @!P1 BRA `(.L_x_6401) ;  /* 0x0000012000609947 */ /* 0x002fea0003800000 */
.L_x_6548:
[----:B------:R-:W-:Y:S05]  /*1960*/  @!P0 BRA `(.L_x_6402) ;  /* 0x0000000000048947 */ /* 0x000fea0003800000 */
[----:B------:R-:W-:Y:S01]  /*1970*/  BPT.TRAP 0x1 ;  /* 0x000000040000795c */ /* 0x000fe20000300000 */
.L_x_6402:
[----:B------:R-:W-:Y:S02]  /*1980*/  IMAD.U32 R89, RZ, RZ, UR37 ;  /* 0x00000025ff597e24 */ /* 0x000fe4000f8e00ff */
[----:B-1----:R-:W-:-:S03]  /*1990*/  IMAD.U32 R0, RZ, RZ, UR36 ;  /* 0x00000024ff007e24 */ /* 0x002fc6000f8e00ff */
[----:B------:R-:W-:Y:S02]  /*19a0*/  LEA R89, R89, UR39, 0x3 ;  /* 0x0000002759597c11 */ /* 0x000fe4000f8e18ff */
[----:B------:R-:W-:-:S04]  /*19b0*/  SHF.L.U32 R0, R0, 0x1f, RZ ;  /* 0x0000001f00007819 */ /* 0x000fc800000006ff */
[----:B------:R1:W2:Y:S01]  /*19c0*/  SYNCS.PHASECHK.TRANS64.TRYWAIT P2, [R89+URZ+0x28830], R0 ;  /* 0x02883000590075a7 */ /* 0x0002a2000804017f */
[----:B------:R-:W-:Y:S05]  /*19d0*/  @!P0 BRA `(.L_x_6403) ;  /* 0x0000000000048947 */ /* 0x000fea0003800000 */
[----:B------:R-:W-:Y:S01]  /*19e0*/  BPT.TRAP 0x1 ;  /* 0x000000040000795c */ /* 0x000fe20000300000 */
.L_x_6403:
[----:B------:R-:W3:Y:S02]  /*19f0*/  S2R R2, SR_TID.X ;  /* 0x0000000000027919 */ /* 0x000ee40000002100 */
[----:B---3--:R-:W-:Y:S01]  /*1a00*/  LOP3.LUT P1, RZ, R2, 0x7f, RZ, 0xc0, !PT ;  /* 0x0000007f02ff7812 */ /* 0x008fe2000782c0ff */
[----:B--2---:R-:W-:-:S12]  /*1a10*/  @P2 BRA `(.L_x_6404) ;  /* 0x0000000000082947 */ /* 0x004fd80003800000 */
[----:B------:R-:W2:Y:S02]  /*1a20*/  SYNCS.PHASECHK.TRANS64.TRYWAIT P2, [R89+URZ+0x28830], R0 ;  /* 0x02883000590075a7 */ /* 0x000ea4000804017f */
[----:B--2---:R-:W-:Y:S05]  /*1a30*/  @!P2 BRA `(.L_x_6405) ;  /* 0x000001200040a947 */ /* 0x004fea0003800000 */
.L_x_6404:
[----:B------:R-:W-:Y:S05]  /*1a40*/  WARPSYNC.ALL ;  /* 0x0000000000007948 */ /* 0x000fea0003800000 */
[----:B------:R-:W-:Y:S01]  /*1a50*/  UIADD3 UR4, UR39, 0x18400, URZ ;  /* 0x0001840027047890 */ /* 0x000fe2000fffe03f */
[----:B------:R-:W-:Y:S01]  /*1a60*/  WARPGROUP.ARRIVE ;  /* 0x00000000000079c5 */ /* 0x000fe20000000000 */
[----:B------:R-:W-:Y:S01]  /*1a70*/  ULOP3.LUT UR32, UR52, 0x10000, URZ, 0xfc, !UPT ;  /* 0x0001000034207892 */ /* 0x000fe2000f8efc3f */
[----:B------:R-:W3:Y:S01]  /*1a80*/  LDC R5, c[0x0][0x2e0] ;  /* 0x0000b800ff057b82 */ /* 0x000ee20000000800 */
[----:B------:R-:W-:Y:S01]  /*1a90*/  USHF.R.U32.HI UR4, URZ, 0x4, UR4 ;  /* 0x000000043f047899 */ /* 0x000fe20008011604 */
[----:B------:R-:W-:Y:S01]  /*1aa0*/  UMOV UR33, 0x40000040 ;  /* 0x4000004000217882 */ /* 0x000fe20000000000 */
[----:B------:R-:W-:-:S02]  /*1ab0*/  UMOV UR35, 0x40000040 ;  /* 0x4000004000237882 */ /* 0x000fc40000000000 */
[----:B------:R-:W-:Y:S01]  /*1ac0*/  ULOP3.LUT UR4, UR4, 0x3fff, URZ, 0xc0, !UPT ;  /* 0x00003fff04047892 */ /* 0x000fe2000f8ec03f */
[----:B------:R-:W-:Y:S01]  /*1ad0*/  UMOV UR5, 0x40000040 ;  /* 0x4000004000057882 */ /* 0x000fe20000000000 */
[----:B------:R-:W-:Y:S02]  /*1ae0*/  UMOV UR7, 0x40000040 ;  /* 0x4000004000077882 */ /* 0x000fe40000000000 */
[----:B------:R-:W-:Y:S01]  /*1af0*/  ULOP3.LUT UR49, UR4, 0x10000, URZ, 0xfc, !UPT ;  /* 0x0001000004317892 */ /* 0x000fe2000f8efc3f */
[----:B------:R-:W4:Y:S01]  /*1b00*/  LDC.64 R10, c[0x0][0x9e0] ;  /* 0x00027800ff0a7b82 */ /* 0x000f220000000a00 */
[----:B------:R-:W-:Y:S02]  /*1b10*/  UIADD3 UR4, UR32, 0x2, URZ ;  /* 0x0000000220047890 */ /* 0x000fe4000fffe03f */
[----:B------:R-:W-:Y:S02]  /*1b20*/  ULEA UR34, UR37, UR49, 0xb ;  /* 0x0000003125227291 */ /* 0x000fe4000f8e583f */
[----:B------:R-:W-:-:S02]  /*1b30*/  UIADD3 UR8, UR32, 0x4, URZ ;  /* 0x0000000420087890 */ /* 0x000fc4000fffe03f */
[----:B------:R-:W-:Y:S02]  /*1b40*/  UIADD3 UR6, UR34, 0x2, URZ ;  /* 0x0000000222067890 */ /* 0x000fe4000fffe03f */
[----:B------:R-:W-:Y:S01]  /*1b50*/  UIADD3 UR10, UR34, 0x4, URZ ;  /* 0x00000004220a7890 */ /* 0x000fe2000fffe03f */
[----:B------:R-:W-:Y:S02]  /*1b60*/  UMOV UR9, 0x40000040 ;  /* 0x4000004000097882 */ /* 0x000fe40000000000 */
[----:B------:R-:W-:Y:S01]  /*1b70*/  HGMMA.64x128x16.F32 R24, gdesc[UR32], RZ, !UPT, gsb0 ;  /* 0x01e00000201879f0 */ /* 0x000fe2000c0008ff */
        /* <DEDUP_REMOVED lines=10> */
[----:B----4-:R-:W-:Y:S01]  /*1c20*/  ISETP.GE.AND P2, PT, R11, 0x1, PT ;  /* 0x000000010b00780c */ /* 0x010fe20003f46270 */
        /* <DEDUP_REMOVED lines=13> */
[----:B------:R-:W-:Y:S01]  /*1d00*/  HGMMA.64x128x16.F32 R24, gdesc[UR4], R24, gsb0 ;  /* 0x01e00000041879f0 */ /* 0x000fe20008000818 */
[----:B------:R-:W-:Y:S02]  /*1d10*/  ULDC.64 UR6, c[0x0][0x9d8] ;  /* 0x0002760000067ab9 */ /* 0x000fe40000000a00 */
[----:B------:R-:W-:Y:S01]  /*1d20*/  ULOP3.LUT UR52, URZ, UR7, URZ, 0x33, !UPT ;  /* 0x000000073f347292 */ /* 0x000fe2000f8e333f */
[----:B------:R-:W-:Y:S02]  /*1d30*/  WARPGROUP.DEPBAR.LE gsb0, 0x0 ;  /* 0x00008000000079c5 */ /* 0x000fe40000010000 */
[----:B------:R-:W-:-:S06]  /*1d40*/  WARPGROUP.ARRIVE ;  /* 0x00000000000079c5 */ /* 0x000fcc0000000000 */
[----:B------:R-:W-:Y:S03]  /*1d50*/  HGMMA.64x128x16.F32 R24, gdesc[UR8], R24, gsb0 ;  /* 0x01e00000081879f0 */ /* 0x000fe60008000818 */
[----:B------:R-:W-:Y:S02]  /*1d60*/  WARPGROUP.DEPBAR.LE gsb0, 0x0 ;  /* 0x00008000000079c5 */ /* 0x000fe40000010000 */
[----:B------:R-:W-:-:S07]  /*1d70*/  WARPGROUP.ARRIVE ;  /* 0x00000000000079c5 */ /* 0x000fce0000000000 */
        /* <DEDUP_REMOVED lines=14> */
[----:B------:R-:W-:Y:S01]  /*1e60*/  FMUL.FTZ R4, R45, UR6 ;  /* 0x000000062d047c20 */ /* 0x000fe20008410000 */
[----:B-12---:R-:W-:Y:S01]  /*1e70*/  FMUL.FTZ R0, R41, UR6 ;  /* 0x0000000629007c20 */ /* 0x006fe20008410000 */
        /* <DEDUP_REMOVED lines=11> */
[----:B-1----:R-:W-:Y:S01]  /*1f30*/  FMUL.FTZ R4, R53, UR6 ;  /* 0x0000000635047c20 */ /* 0x002fe20008410000 */
[----:B------:R-:W-:Y:S01]  /*1f40*/  FMUL.FTZ R7, R27, UR6 ;  /* 0x000000061b077c20 */ /* 0x000fe20008410000 */
[----:B------:R-:W-:Y:S01]  /*1f50*/  FMUL.FTZ R51, R55, UR6 ;  /* 0x0000000637337c20 */ /* 0x000fe20008410000 */
[----:B------:R-:W-:Y:S01]  /*1f60*/  FMUL.FTZ R21, R35, UR6 ;  /* 0x0000000623157c20 */ /* 0x000fe20008410000 */
[----:B------:R-:W-:Y:S01]  /*1f70*/  FMUL.FTZ R27, R39, UR6 ;  /* 0x00000006271b7c20 */ /* 0x000fe20008410000 */
[----:B------:R-:W-:Y:S01]  /*1f80*/  FMUL.FTZ R55, R59, UR6 ;  /* 0x000000063b377c20 */ /* 0x000fe20008410000 */
[----:B------:R-:W-:Y:S01]  /*1f90*/  FMUL.FTZ R2, R24, UR6 ;  /* 0x0000000618027c20 */ /* 0x000fe20008410000 */
[----:B------:R1:W2:Y:S01]  /*1fa0*/  MUFU.TANH R102, R4 ;  /* 0x0000000400667308 */ /* 0x0002a20000002400 */
[----:B----4-:R-:W-:Y:S01]  /*1fb0*/  FMUL.FTZ R0, R49, UR6 ;  /* 0x0000000631007c20 */ /* 0x010fe20008410000 */
        /* <DEDUP_REMOVED lines=15> */
[----:B----4-:R-:W-:-:S02]  /*20b0*/  IMAD.MOV.U32 R37, RZ, RZ, -0x80 ;  /* 0xffffff80ff257424 */ /* 0x010fc400078e00ff */
[----:B------:R-:W-:Y:S01]  /*20c0*/  FMUL.FTZ R52, R52, UR6 ;  /* 0x0000000634347c20 */ /* 0x000fe20008410000 */
[----:B------:R-:W-:Y:S01]  /*20d0*/  FMUL.FTZ R49, R54, UR6 ;  /* 0x0000000636317c20 */ /* 0x000fe20008410000 */
[----:B------:R-:W-:Y:S01]  /*20e0*/  FMUL.FTZ R56, R56, UR6 ;  /* 0x0000000638387c20 */ /* 0x000fe20008410000 */
[----:B------:R-:W-:Y:S01]  /*20f0*/  FMUL.FTZ R53, R58, UR6 ;  /* 0x000000063a357c20 */ /* 0x000fe20008410000 */
[----:B------:R-:W-:Y:S01]  /*2100*/  FMUL.FTZ R60, R60, UR6 ;  /* 0x000000063c3c7c20 */ /* 0x000fe20008410000 */
[----:B------:R-:W-:Y:S01]  /*2110*/  FMUL.FTZ R59, R62, UR6 ;  /* 0x000000063e3b7c20 */ /* 0x000fe20008410000 */
[----:B------:R4:W2:Y:S01]  /*2120*/  MUFU.TANH R12, R29 ;  /* 0x0000001d000c7308 */ /* 0x0008a20000002400 */
[----:B-1----:R-:W1:Y:S01]  /*2130*/  LDC R4, c[0x0][0x288] ;  /* 0x0000a200ff047b82 */ /* 0x002e620000000800 */
[----:B------:R-:W-:Y:S01]  /*2140*/  FMUL.FTZ R64, R64, UR6 ;  /* 0x0000000640407c20 */ /* 0x000fe20008410000 */
[----:B------:R-:W-:Y:S01]  /*2150*/  FMUL.FTZ R68, R68, UR6 ;  /* 0x0000000644447c20 */ /* 0x000fe20008410000 */
[----:B------:R-:W-:Y:S01]  /*2160*/  FMUL.FTZ R67, R70, UR6 ;  /* 0x0000000646437c20 */ /* 0x000fe20008410000 */
[----:B------:R-:W-:Y:S01]  /*2170*/  FMUL.FTZ R72, R72, UR6 ;  /* 0x0000000648487c20 */ /* 0x000fe20008410000 */
[----:B------:R-:W-:Y:S01]  /*2180*/  FMUL.FTZ R74, R74, UR6 ;  /* 0x000000064a4a7c20 */ /* 0x000fe20008410000 */
[----:B------:R-:W-:Y:S01]  /*2190*/  FMUL.FTZ R75, R75, UR6 ;  /* 0x000000064b4b7c20 */ /* 0x000fe20008410000 */
[----:B------:R5:W1:Y:S01]  /*21a0*/  MUFU.TANH R106, R0 ;  /* 0x00000000006a7308 */ /* 0x000a620000002400 */
[----:B----4-:R-:W-:Y:S01]  /*21b0*/  FMUL.FTZ R29, R42, UR6 ;  /* 0x000000062a1d7c20 */ /* 0x010fe20008410000 */
[----:B------:R-:W-:-:S02]  /*21c0*/  IMAD R42, R88, R37, 0x80 ;  /* 0x00000080582a7424 */ /* 0x000fc400078e0225 */
[----:B------:R-:W-:Y:S01]  /*21d0*/  FMUL.FTZ R76, R76, UR6 ;  /* 0x000000064c4c7c20 */ /* 0x000fe20008410000 */
[----:B------:R-:W-:Y:S01]  /*21e0*/  FMUL.FTZ R79, R79, UR6 ;  /* 0x000000064f4f7c20 */ /* 0x000fe20008410000 */
[----:B------:R-:W-:Y:S01]  /*21f0*/  FMUL.FTZ R80, R80, UR6 ;  /* 0x0000000650507c20 */ /* 0x000fe20008410000 */
[----:B------:R-:W-:Y:S01]  /*2200*/  FMUL.FTZ R81, R81, UR6 ;  /* 0x0000000651517c20 */ /* 0x000fe20008410000 */
[----:B------:R-:W-:Y:S01]  /*2210*/  FMUL.FTZ R35, R82, UR6 ;  /* 0x0000000652237c20 */ /* 0x000fe20008410000 */
[----:B------:R3:W4:Y:S01]  /*2220*/  MUFU.TANH R98, R57 ;  /* 0x0000003900627308 */ /* 0x0007220000002400 */
[----:B-----5:R-:W-:Y:S01]  /*2230*/  FMUL.FTZ R0, R61, UR6 ;  /* 0x000000063d007c20 */ /* 0x020fe20008410000 */
[----:B------:R-:W-:Y:S01]  /*2240*/  FMUL.FTZ R61, R63, UR6 ;  /* 0x000000063f3d7c20 */ /* 0x000fe20008410000 */
[----:B------:R-:W-:Y:S01]  /*2250*/  FMUL.FTZ R63, R66, UR6 ;  /* 0x00000006423f7c20 */ /* 0x000fe20008410000 */
[----:B------:R-:W-:Y:S01]  /*2260*/  FMUL.FTZ R85, R85, UR6 ;  /* 0x0000000655557c20 */ /* 0x000fe20008410000 */
[----:B------:R-:W-:Y:S01]  /*2270*/  FMUL.FTZ R37, R86, UR6 ;  /* 0x0000000656257c20 */ /* 0x000fe20008410000 */
[----:B------:R-:W-:Y:S01]  /*2280*/  FMUL.FTZ R39, R87, UR6 ;  /* 0x0000000657277c20 */ /* 0x000fe20008410000 */
[----:B------:R-:W-:Y:S01]  /*2290*/  FMUL.FTZ R78, R78, UR6 ;  /* 0x000000064e4e7c20 */ /* 0x000fe20008410000 */
[----:B------:R5:W1:Y:S01]  /*22a0*/  MUFU.TANH R94, R0 ;  /* 0x00000000005e7308 */ /* 0x000a620000002400 */
[----:B---3--:R-:W-:-:S02]  /*22b0*/  IMAD R57, R5, UR45, R42 ;  /* 0x0000002d05397c24 */ /* 0x008fc4000f8e022a */
[----:B------:R-:W-:Y:S01]  /*22c0*/  FMUL.FTZ R84, R84, UR6 ;  /* 0x0000000654547c20 */ /* 0x000fe20008410000 */
[----:B------:R-:W-:Y:S01]  /*22d0*/  FMUL.FTZ R77, R77, UR6 ;  /* 0x000000064d4d7c20 */ /* 0x000fe20008410000 */
[----:B------:R-:W-:-:S03]  /*22e0*/  FMUL.FTZ R73, R73, UR6 ;  /* 0x0000000649497c20 */ /* 0x000fc60008410000 */
[----:B------:R3:W2:Y:S01]  /*22f0*/  MUFU.TANH R8, R25 ;  /* 0x0000001900087308 */ /* 0x0006a20000002400 */
[----:B-----5:R-:W-:Y:S01]  /*2300*/  FMUL.FTZ R0, R69, UR6 ;  /* 0x0000000645007c20 */ /* 0x020fe20008410000 */
[----:B------:R-:W-:Y:S01]  /*2310*/  FMUL.FTZ R69, R71, UR6 ;  /* 0x0000000647457c20 */ /* 0x000fe20008410000 */
[----:B-1----:R-:W-:-:S05]  /*2320*/  IADD3 R71, R57, 0x1, -R4 ;  /* 0x0000000139477810 */ /* 0x002fca0007ffe804 */
[----:B------:R1:W2:Y:S01]  /*2330*/  MUFU.TANH R124, R33 ;  /* 0x00000021007c7308 */ /* 0x0002a20000002400 */
[----:B---3--:R-:W-:Y:S01]  /*2340*/  FMUL.FTZ R25, R38, UR6 ;  /* 0x0000000626197c20 */ /* 0x008fe20008410000 */
[----:B------:R-:W-:Y:S01]  /*2350*/  IMAD R71, R16, -0x2, R71 ;  /* 0xfffffffe10477824 */ /* 0x000fe200078e0247 */
[----:B------:R-:W-:-:S05]  /*2360*/  LEA R38, R88, 0xffffff80, 0x7 ;  /* 0xffffff8058267811 */ /* 0x000fca00078e38ff */
[----:B------:R3:W2:Y:S01]  /*2370*/  MUFU.TANH R14, R0 ;  /* 0x00000000000e7308 */ /* 0x0006a20000002400 */
[----:B-1----:R-:W-:-:S07]  /*2380*/  FMUL.FTZ R33, R83, UR6 ;  /* 0x0000000653217c20 */ /* 0x002fce0008410000 */
[----:B------:R-:W1:Y:S01]  /*2390*/  MUFU.TANH R2, R2 ;  /* 0x0000000200027308 */ /* 0x000e620000002400 */
[----:B---3--:R-:W-:-:S05]  /*23a0*/  @!P1 VIADD R0, R89, 0x28840 ;  /* 0x0002884059009836 */ /* 0x008fca0000000000 */
[----:B------:R-:W-:Y:S02]  /*23b0*/  @!P1 PRMT R0, RZ, 0x654, R0 ;  /* 0x00000654ff009816 */ /* 0x000fe40000000000 */
[----:B------:R-:W3:Y:S02]  /*23c0*/  MUFU.TANH R3, R3 ;  /* 0x0000000300037308 */ /* 0x000ee40000002400 */
[----:B------:R5:W-:Y:S06]  /*23d0*/  @!P1 SYNCS.ARRIVE.TRANS64.RED.A1T0 RZ, [R0+URZ], RZ ;  /* 0x000000ff00ff99a7 */ /* 0x000bec000810043f */
[----:B------:R-:W1:Y:S01]  /*23e0*/  MUFU.TANH R7, R7 ;  /* 0x0000000700077308 */ /* 0x000e620000002400 */
[----:B-----5:R-:W-:-:S07]  /*23f0*/  VIADD R0, R187, UR42 ;  /* 0x0000002abb007c36 */ /* 0x020fce0008000000 */
        /* <DEDUP_REMOVED lines=49> */
[----:B-----5:R-:W-:-:S02]  /*2710*/  VIADD R77, R71, UR52 ;  /* 0x00000034474d7c36 */ /* 0x020fc40008000000 */
[----:B------:R-:W-:Y:S02]  /*2720*/  IMAD.IADD R71, R71, 0x1, R10 ;  /* 0x0000000147477824 */ /* 0x000fe400078e020a */
[----:B------:R-:W-:Y:S02]  /*2730*/  IMAD.IADD R30, R77, 0x1, R0 ;  /* 0x000000014d1e7824 */ /* 0x000fe400078e0200 */
[----:B----4-:R-:W-:-:S05]  /*2740*/  IMAD R73, R16, -0x2, R57 ;  /* 0xfffffffe10497824 */ /* 0x010fca00078e0239 */
[----:B------:R-:W-:Y:S01]  /*2750*/  VIADDMNMX R26, R0, R71, R73, PT ;  /* 0x00000047001a7246 */ /* 0x000fe20003800149 */
[----:B--23--:R-:W-:Y:S06]  /*2760*/  @!P2 BRA `(.L_x_6406) ;  /* 0x000000000054a947 */ /* 0x00cfec0003800000 */
[----:B------:R-:W-:Y:S01]  /*2770*/  IMAD R57, R5, UR45, R0 ;  /* 0x0000002d05397c24 */ /* 0x000fe2000f8e0200 */
[----:B------:R-:W-:Y:S03]  /*2780*/  BSSY B0, `(.L_x_6407) ;  /* 0x000000f000007945 */ /* 0x000fe60003800000 */
[----:B------:R-:W-:-:S05]  /*2790*/  IMAD.IADD R57, R57, 0x1, -R4 ;  /* 0x0000000139397824 */ /* 0x000fca00078e0a04 */
        /* <DEDUP_REMOVED lines=9> */
.L_x_6408:
[----:B------:R-:W-:-:S13]  /*2830*/  ISETP.NE.AND P3, PT, R11, 0x1, PT ;  /* 0x000000010b00780c */ /* 0x000fda0003f65270 */
[----:B------:R-:W2:Y:S02]  /*2840*/  @P3 LDC.64 R82, c[0x0][0x9e8] ;  /* 0x00027a00ff523b82 */ /* 0x000ea40000000a00 */
[----:B--2---:R-:W-:-:S05]  /*2850*/  @P3 IMAD.HI.U32 R6, R57, R82, RZ ;  /* 0x0000005239063227 */ /* 0x004fca00078e00ff */
[----:B------:R-:W-:-:S07]  /*2860*/  @P3 SHF.R.U32.HI R57, RZ, R83, R6 ;  /* 0x00000053ff393219 */ /* 0x000fce0000011606 */
.L_x_6409:
[----:B------:R-:W-:Y:S05]  /*2870*/  BSYNC B0 ;  /* 0x0000000000007941 */ /* 0x000fea0003800000 */
.L_x_6407:
[----:B------:R-:W-:-:S04]  /*2880*/  IMAD R57, R57, R11, -R38 ;  /* 0x0000000b39397224 */ /* 0x000fc800078e0a26 */
[----:B------:R-:W-:-:S05]  /*2890*/  IMAD R57, R16, -0x2, R57 ;  /* 0xfffffffe10397824 */ /* 0x000fca00078e0239 */
[----:B------:R-:W-:Y:S02]  /*28a0*/  VIMNMX R30, R30, R57, !PT ;  /* 0x000000391e1e7248 */ /* 0x000fe40007fe0100 */
[----:B------:R-:W-:-:S07]  /*28b0*/  VIADDMNMX R26, R57, R11, R26, PT ;  /* 0x0000000b391a7246 */ /* 0x000fce000380011a */
.L_x_6406:
[C---:B------:R-:W-:Y:S02]  /*28c0*/  ISETP.GE.AND P4, PT, R42.reuse, 0x9, PT ;  /* 0x000000092a00780c */ /* 0x040fe40003f86270 */
[----:B------:R-:W-:Y:S02]  /*28d0*/  ISETP.GE.AND P3, PT, R42, 0x2, PT ;  /* 0x000000022a00780c */ /* 0x000fe40003f66270 */
[----:B------:R-:W-:Y:S02]  /*28e0*/  P2R R46, PR, RZ, 0x10 ;  /* 0x00000010ff2e7803 */ /* 0x000fe40000000000 */
[C---:B------:R-:W-:Y:S02]  /*28f0*/  ISETP.GT.AND P4, PT, R30.reuse, 0x8, !P4 ;  /* 0x000000081e00780c */ /* 0x040fe40006784270 */
[----:B------:R-:W-:Y:S02]  /*2900*/  ISETP.GT.AND P5, PT, R30, 0x1, !P3 ;  /* 0x000000011e00780c */ /* 0x000fe40005fa4270 */
[----:B------:R-:W-:-:S02]  /*2910*/  ISETP.LT.OR P4, PT, R26, 0x9, P4 ;  /* 0x000000091a00780c */ /* 0x000fc40002781670 */
[----:B------:R-:W-:Y:S02]  /*2920*/  ISETP.GE.AND P6, PT, R42, 0xa, PT ;  /* 0x0000000a2a00780c */ /* 0x000fe40003fc6270 */
[----:B-1----:R-:W-:Y:S02]  /*2930*/  FSEL R182, R28, -INF , !P4 ;  /* 0xff8000001cb67808 */ /* 0x002fe40006000000 */
[----:B------:R-:W-:Y:S02]  /*2940*/  ISETP.LT.OR P5, PT, R26, 0x2, P5 ;  /* 0x000000021a00780c */ /* 0x000fe40002fa1670 */
[----:B------:R-:W-:Y:S02]  /*2950*/  ISETP.GT.AND P4, PT, R30, 0x9, !P6 ;  /* 0x000000091e00780c */ /* 0x000fe40007784270 */
[----:B------:R-:W-:Y:S02]  /*2960*/  FSEL R128, R8, -INF , !P5 ;  /* 0xff80000008807808 */ /* 0x000fe40006800000 */
        /* <DEDUP_REMOVED lines=126> */
[----:B------:R-:W-:-:S02]  /*3150*/  P2R R50, PR, RZ, 0x40 ;  /* 0x00000040ff327803 */ /* 0x000fc40000000000 */
        /* <DEDUP_REMOVED lines=14> */
[----:B------:R-:W-:Y:S01]  /*3240*/  VIADD R2, R0, 0x8 ;  /* 0x0000000800027836 */ /* 0x000fe20000000000 */
[----:B------:R-:W-:-:S03]  /*3250*/  ISETP.GE.AND P6, PT, R42, 0x7a, PT ;  /* 0x0000007a2a00780c */ /* 0x000fc60003fc6270 */
[----:B------:R-:W-:Y:S01]  /*3260*/  IMAD.IADD R57, R77, 0x1, R2 ;  /* 0x000000014d397824 */ /* 0x000fe200078e0202 */
[----:B------:R-:W-:Y:S02]  /*3270*/  P2R R117, PR, RZ, 0x40 ;  /* 0x00000040ff757803 */ /* 0x000fe40000000000 */
[----:B------:R-:W-:Y:S02]  /*3280*/  ISETP.GT.AND P6, PT, R30, 0x79, !P6 ;  /* 0x000000791e00780c */ /* 0x000fe400077c4270 */
[----:B------:R-:W-:Y:S02]  /*3290*/  VIADDMNMX R110, R2, R71, R73, PT ;  /* 0x00000047026e7246 */ /* 0x000fe40003800149 */
[----:B------:R-:W-:-:S04]  /*32a0*/  ISETP.LT.OR P6, PT, R26, 0x7a, P6 ;  /* 0x0000007a1a00780c */ /* 0x000fc800037c1670 */
[----:B------:R-:W-:Y:S01]  /*32b0*/  FSEL R26, R85, -INF , !P6 ;  /* 0xff800000551a7808 */ /* 0x000fe20007000000 */
[----:B------:R-:W-:Y:S08]  /*32c0*/  @!P2 BRA `(.L_x_6410) ;  /* 0x000000000054a947 */ /* 0x000ff00003800000 */
[----:B------:R-:W-:Y:S01]  /*32d0*/  IMAD R71, R5, UR45, R2 ;  /* 0x0000002d05477c24 */ /* 0x000fe2000f8e0202 */
[----:B------:R-:W-:Y:S03]  /*32e0*/  BSSY B0, `(.L_x_6411) ;  /* 0x000000f000007945 */ /* 0x000fe60003800000 */
[----:B------:R-:W-:-:S05]  /*32f0*/  IMAD.IADD R71, R71, 0x1, -R4 ;  /* 0x0000000147477824 */ /* 0x000fca00078e0a04 */
        /* <DEDUP_REMOVED lines=9> */
.L_x_6412:
[----:B------:R-:W-:-:S13]  /*3390*/  ISETP.NE.AND P6, PT, R11, 0x1, PT ;  /* 0x000000010b00780c */ /* 0x000fda0003fc5270 */
[----:B------:R-:W1:Y:S02]  /*33a0*/  @P6 LDC.64 R72, c[0x0][0x9e8] ;  /* 0x00027a00ff486b82 */ /* 0x000e640000000a00 */
[----:B-1----:R-:W-:-:S05]  /*33b0*/  @P6 IMAD.HI.U32 R30, R71, R72, RZ ;  /* 0x00000048471e6227 */ /* 0x002fca00078e00ff */
[----:B------:R-:W-:-:S07]  /*33c0*/  @P6 SHF.R.U32.HI R71, RZ, R73, R30 ;  /* 0x00000049ff476219 */ /* 0x000fce000001161e */
.L_x_6413:
[----:B------:R-:W-:Y:S05]  /*33d0*/  BSYNC B0 ;  /* 0x0000000000007941 */ /* 0x000fea0003800000 */
.L_x_6411:
[----:B------:R-:W-:-:S04]  /*33e0*/  IMAD R71, R71, R11, -R38 ;  /* 0x0000000b47477224 */ /* 0x000fc800078e0a26 */
[----:B------:R-:W-:-:S05]  /*33f0*/  IMAD R30, R16, -0x2, R71 ;  /* 0xfffffffe101e7824 */ /* 0x000fca00078e0247 */
[----:B------:R-:W-:Y:S02]  /*3400*/  VIMNMX R57, R57, R30, !PT ;  /* 0x0000001e39397248 */ /* 0x000fe40007fe0100 */
[----:B------:R-:W-:-:S07]  /*3410*/  VIADDMNMX R110, R30, R11, R110, PT ;  /* 0x0000000b1e6e7246 */ /* 0x000fce000380016e */
.L_x_6410:
[----:B------:R-:W-:Y:S01]  /*3420*/  ISETP.GT.AND P3, PT, R57, 0x1, !P3 ;  /* 0x000000013900780c */ /* 0x000fe20005f64270 */
[----:B------:R-:W-:Y:S01]  /*3430*/  ULDC UR6, c[0x0][0x988] ;  /* 0x0002620000067ab9 */ /* 0x000fe20000000800 */
[----:B------:R-:W-:Y:S01]  /*3440*/  ISETP.NE.AND P6, PT, R32, RZ, PT ;  /* 0x000000ff2000720c */ /* 0x000fe20003fc5270 */
[----:B------:R-:W-:Y:S01]  /*3450*/  IMAD R5, R5, UR45, -R4 ;  /* 0x0000002d05057c24 */ /* 0x000fe2000f8e0a04 */
[----:B------:R-:W-:Y:S02]  /*3460*/  ISETP.LT.OR P3, PT, R110, 0x2, P3 ;  /* 0x000000026e00780c */ /* 0x000fe40001f61670 */
[----:B------:R-:W-:Y:S02]  /*3470*/  ISETP.GT.AND P4, PT, R57, 0x71, !P4 ;  /* 0x000000713900780c */ /* 0x000fe40006784270 */
[----:B------:R-:W-:Y:S02]  /*3480*/  FSEL R30, R7, -INF , !P3 ;  /* 0xff800000071e7808 */ /* 0x000fe40005800000 */
[----:B------:R-:W-:-:S02]  /*3490*/  ISETP.NE.AND P3, PT, R46, RZ, PT ;  /* 0x000000ff2e00720c */ /* 0x000fc40003f65270 */
[----:B------:R-:W-:Y:S02]  /*34a0*/  FMNMX.FTZ R7, R180, R128, !PT ;  /* 0x00000080b4077209 */ /* 0x000fe40007810000 */
[----:B------:R-:W-:Y:S02]  /*34b0*/  ISETP.GT.AND P3, PT, R57, 0x8, !P3 ;  /* 0x000000083900780c */ /* 0x000fe40005f64270 */
[----:B------:R-:W-:Y:S02]  /*34c0*/  FMNMX.FTZ R7, R182, R7, !PT ;  /* 0x00000007b6077209 */ /* 0x000fe40007810000 */
[----:B------:R-:W-:Y:S02]  /*34d0*/  ISETP.LT.OR P3, PT, R110, 0x9, P3 ;  /* 0x000000096e00780c */ /* 0x000fe40001f61670 */
[----:B------:R-:W-:Y:S02]  /*34e0*/  FMNMX.FTZ R7, R130, R7, !PT ;  /* 0x0000000782077209 */ /* 0x000fe40007810000 */
[----:B------:R-:W-:Y:S01]  /*34f0*/  FSEL R32, R9, -INF , !P3 ;  /* 0xff80000009207808 */ /* 0x000fe20005800000 */
[----:B------:R-:W-:Y:S01]  /*3500*/  IMAD.U32 R9, RZ, RZ, UR6 ;  /* 0x00000006ff097e24 */ /* 0x000fe2000f8e00ff */
        /* <DEDUP_REMOVED lines=15> */
[----:B------:R-:W-:Y:S02]  /*3600*/  ISETP.NE.AND P6, PT, R40, RZ, PT ;  /* 0x000000ff2800720c */ /* 0x000fe40003fc5270 */
        /* <DEDUP_REMOVED lines=54> */
[C---:B------:R-:W-:Y:S02]  /*3970*/  ISETP.GT.AND P5, PT, R57.reuse, 0x78, !P5 ;  /* 0x000000783900780c */ /* 0x040fe40006fa4270 */
[----:B------:R-:W-:Y:S02]  /*3980*/  ISETP.GT.AND P3, PT, R57, 0x31, !P3 ;  /* 0x000000313900780c */ /* 0x000fe40005f64270 */
[C---:B------:R-:W-:Y:S02]  /*3990*/  ISETP.LT.OR P4, PT, R110.reuse, 0x72, P4 ;  /* 0x000000726e00780c */ /* 0x040fe40002781670 */
[----:B------:R-:W-:-:S02]  /*39a0*/  ISETP.LT.OR P3, PT, R110, 0x32, P3 ;  /* 0x000000326e00780c */ /* 0x000fc40001f61670 */
[----:B------:R-:W-:Y:S02]  /*39b0*/  ISETP.LT.OR P5, PT, R110, 0x79, P5 ;  /* 0x000000796e00780c */ /* 0x000fe40002fa1670 */
[----:B------:R-:W-:Y:S02]  /*39c0*/  FSEL R54, R47, -INF , !P3 ;  /* 0xff8000002f367808 */ /* 0x000fe40005800000 */
[----:B------:R-:W-:-:S04]  /*39d0*/  ISETP.NE.AND P3, PT, R89, RZ, PT ;  /* 0x000000ff5900720c */ /* 0x000fc80003f65270 */
[----:B------:R-:W-:-:S04]  /*39e0*/  ISETP.GT.AND P3, PT, R57, 0x38, !P3 ;  /* 0x000000383900780c */ /* 0x000fc80005f64270 */
[----:B------:R-:W-:Y:S02]  /*39f0*/  ISETP.LT.OR P3, PT, R110, 0x39, P3 ;  /* 0x000000396e00780c */ /* 0x000fe40001f61670 */
[----:B-1----:R-:W-:Y:S02]  /*3a00*/  FMNMX.FTZ R126, R13, R126, !PT ;  /* 0x0000007e0d7e7209 */ /* 0x002fe40007810000 */
[----:B------:R-:W-:Y:S02]  /*3a10*/  FSEL R56, R49, -INF , !P3 ;  /* 0xff80000031387808 */ /* 0x000fe40005800000 */
[----:B------:R-:W-:Y:S01]  /*3a20*/  ISETP.NE.AND P3, PT, R93, RZ, PT ;  /* 0x000000ff5d00720c */ /* 0x000fe20003f65270 */
[----:B------:R-:W1:Y:S03]  /*3a30*/  SHFL.BFLY PT, R7, R126, 0x1, 0x1f ;  /* 0x0c201f007e077f89 */ /* 0x000e6600000e0000 */
[----:B------:R-:W-:-:S04]  /*3a40*/  ISETP.GT.AND P3, PT, R57, 0x39, !P3 ;  /* 0x000000393900780c */ /* 0x000fc80005f64270 */
[----:B------:R-:W-:-:S04]  /*3a50*/  ISETP.LT.OR P3, PT, R110, 0x3a, P3 ;  /* 0x0000003a6e00780c */ /* 0x000fc80001f61670 */
[----:B------:R-:W-:Y:S02]  /*3a60*/  FSEL R58, R51, -INF , !P3 ;  /* 0xff800000333a7808 */ /* 0x000fe40005800000 */
[----:B------:R-:W-:Y:S02]  /*3a70*/  ISETP.GT.AND P3, PT, R57, 0x40, !P6 ;  /* 0x000000403900780c */ /* 0x000fe40007764270 */
[----:B------:R-:W-:Y:S02]  /*3a80*/  ISETP.NE.AND P6, PT, R60, RZ, PT ;  /* 0x000000ff3c00720c */ /* 0x000fe40003fc5270 */
[----:B------:R-:W-:-:S04]  /*3a90*/  ISETP.LT.OR P3, PT, R110, 0x41, P3 ;  /* 0x000000416e00780c */ /* 0x000fc80001f61670 */
[----:B------:R-:W-:Y:S02]  /*3aa0*/  FSEL R60, R53, -INF , !P3 ;  /* 0xff800000353c7808 */ /* 0x000fe40005800000 */
[----:B------:R-:W-:Y:S02]  /*3ab0*/  ISETP.NE.AND P3, PT, R95, RZ, PT ;  /* 0x000000ff5f00720c */ /* 0x000fe40003f65270 */
[----:B-1----:R-:W-:Y:S02]  /*3ac0*/  FMNMX.FTZ R7, R126, R7, !PT ;  /* 0x000000077e077209 */ /* 0x002fe40007810000 */
[----:B------:R-:W-:-:S03]  /*3ad0*/  ISETP.GT.AND P3, PT, R57, 0x41, !P3 ;  /* 0x000000413900780c */ /* 0x000fc60005f64270 */
[----:B------:R-:W-:Y:S01]  /*3ae0*/  FMUL.FTZ R15, R7, R9 ;  /* 0x00000009070f7220 */ /* 0x000fe20000410000 */
        /* <DEDUP_REMOVED lines=40> */
[----:B------:R-:W-:-:S04]  /*3d70*/  ISETP.LT.OR P3, PT, R110, 0x6a, P3 ;  /* 0x0000006a6e00780c */ /* 0x000fc80001f61670 */
[----:B------:R-:W-:Y:S02]  /*3d80*/  FSEL R72, R79, -INF , !P3 ;  /* 0xff8000004f487808 */ /* 0x000fe40005800000 */
[----:B------:R-:W-:-:S04]  /*3d90*/  FSETP.NEU.FTZ.AND P3, PT, R7, -INF , PT ;  /* 0xff8000000700780b */ /* 0x000fc80003f7d000 */
[----:B------:R-:W-:Y:S02]  /*3da0*/  FSEL R45, R15, RZ, P3 ;  /* 0x000000ff0f2d7208 */ /* 0x000fe40001800000 */
[----:B------:R-:W-:Y:S02]  /*3db0*/  ISETP.GT.AND P3, PT, R57, RZ, !P6 ;  /* 0x000000ff3900720c */ /* 0x000fe40007764270 */
[----:B------:R-:W-:Y:S01]  /*3dc0*/  ISETP.NE.AND P6, PT, R117, RZ, PT ;  /* 0x000000ff7500720c */ /* 0x000fe20003fc5270 */
[-CC-:B------:R-:W-:Y:S01]  /*3dd0*/  FFMA.FTZ R102, R102, R9.reuse, -R45.reuse ;  /* 0x0000000966667223 */ /* 0x180fe2000001082d */
[----:B------:R-:W-:Y:S01]  /*3de0*/  ISETP.LT.OR P3, PT, R110, 0x1, P3 ;  /* 0x000000016e00780c */ /* 0x000fe20001f61670 */
[-CC-:B------:R-:W-:Y:S01]  /*3df0*/  FFMA.FTZ R164, R100, R9.reuse, -R45.reuse ;  /* 0x0000000964a47223 */ /* 0x180fe2000001082d */
[----:B------:R-:W-:Y:S01]  /*3e00*/  ISETP.GT.AND P6, PT, R57, 0x79, !P6 ;  /* 0x000000793900780c */ /* 0x000fe200077c4270 */
[-CC-:B------:R-:W-:Y:S01]  /*3e10*/  FFMA.FTZ R170, R104, R9.reuse, -R45.reuse ;  /* 0x0000000968aa7223 */ /* 0x180fe2000001082d */
[----:B------:R-:W-:Y:S01]  /*3e20*/  FSEL R41, R3, -INF , !P3 ;  /* 0xff80000003297808 */ /* 0x000fe20005800000 */
[-CC-:B------:R-:W-:Y:S01]  /*3e30*/  FFMA.FTZ R180, R180, R9.reuse, -R45.reuse ;  /* 0x00000009b4b47223 */ /* 0x180fe2000001082d */
[----:B------:R-:W-:Y:S01]  /*3e40*/  ISETP.NE.AND P3, PT, R115, RZ, PT ;  /* 0x000000ff7300720c */ /* 0x000fe20003f65270 */
[-CC-:B------:R-:W-:Y:S01]  /*3e50*/  FFMA.FTZ R3, R128, R9.reuse, -R45.reuse ;  /* 0x0000000980037223 */ /* 0x180fe2000001082d */
        /* <DEDUP_REMOVED lines=13> */
[----:B------:R-:W1:Y:S01]  /*3f30*/  MUFU.EX2 R3, R3 ;  /* 0x0000000300037308 */ /* 0x000e620000000800 */
[----:B------:R-:W-:Y:S01]  /*3f40*/  ISETP.LT.OR P6, PT, R110, 0x7a, P6 ;  /* 0x0000007a6e00780c */ /* 0x000fe200037c1670 */
[--C-:B------:R-:W-:Y:S01]  /*3f50*/  FFMA.FTZ R176, R176, R9, -R45.reuse ;  /* 0x00000009b0b07223 */ /* 0x100fe2000001082d */
[----:B------:R-:W-:Y:S01]  /*3f60*/  FMNMX.FTZ R21, R38, R21, !PT ;  /* 0x0000001526157209 */ /* 0x000fe20007810000 */
[-CC-:B------:R-:W-:Y:S01]  /*3f70*/  FFMA.FTZ R124, R124, R9.reuse, -R45.reuse ;  /* 0x000000097c7c7223 */ /* 0x180fe2000001082d */
[----:B------:R-:W-:Y:S01]  /*3f80*/  FSEL R104, R39, -INF , !P6 ;  /* 0xff80000027687808 */ /* 0x000fe20007000000 */
        /* <DEDUP_REMOVED lines=28> */
[----:B------:R-:W4:Y:S01]  /*4150*/  MUFU.EX2 R176, R176 ;  /* 0x000000b000b07308 */ /* 0x000f220000000800 */
[----:B------:R-:W-:Y:S01]  /*4160*/  FMNMX.FTZ R27, R54, R27, !PT ;  /* 0x0000001b361b7209 */ /* 0x000fe20007810000 */
[----:B-1----:R-:W-:Y:S01]  /*4170*/  FADD.FTZ R53, R180, R3 ;  /* 0x00000003b4357221 */ /* 0x002fe20000010000 */
[----:B------:R-:W-:-:S02]  /*4180*/  F2FP.F16.F32.PACK_AB R180, R3, R180 ;  /* 0x000000b403b4723e */ /* 0x000fc400000000ff */
[----:B------:R-:W-:-:S03]  /*4190*/  FMNMX.FTZ R27, R56, R27, !PT ;  /* 0x0000001b381b7209 */ /* 0x000fc60007810000 */
[----:B------:R-:W1:Y:S01]  /*41a0*/  MUFU.EX2 R15, R124 ;  /* 0x0000007c000f7308 */ /* 0x000e620000000800 */
[----:B------:R-:W-:-:S04]  /*41b0*/  FMNMX.FTZ R27, R58, R27, !PT ;  /* 0x0000001b3a1b7209 */ /* 0x000fc80007810000 */
[----:B------:R-:W-:-:S03]  /*41c0*/  FMNMX.FTZ R29, R60, R27, !PT ;  /* 0x0000001b3c1d7209 */ /* 0x000fc60007810000 */
[----:B------:R-:W5:Y:S01]  /*41d0*/  MUFU.EX2 R178, R178 ;  /* 0x000000b200b27308 */ /* 0x000f620000000800 */
[----:B------:R-:W-:-:S04]  /*41e0*/  FMNMX.FTZ R29, R62, R29, !PT ;  /* 0x0000001d3e1d7209 */ /* 0x000fc80007810000 */
[----:B------:R-:W-:-:S03]  /*41f0*/  FMNMX.FTZ R29, R64, R29, !PT ;  /* 0x0000001d401d7209 */ /* 0x000fc60007810000 */
[----:B------:R2:W-:Y:S01]  /*4200*/  MUFU.EX2 R49, R20 ;  /* 0x0000001400317308 */ /* 0x0005e20000000800 */
[----:B------:R-:W-:-:S04]  /*4210*/  FMNMX.FTZ R29, R66, R29, !PT ;  /* 0x0000001d421d7209 */ /* 0x000fc80007810000 */
[----:B------:R-:W-:-:S03]  /*4220*/  FMNMX.FTZ R31, R68, R29, !PT ;  /* 0x0000001d441f7209 */ /* 0x000fc60007810000 */
[----:B------:R-:W5:Y:S01]  /*4230*/  MUFU.EX2 R21, R120 ;  /* 0x0000007800157308 */ /* 0x000f620000000800 */
[----:B------:R-:W-:Y:S01]  /*4240*/  FMNMX.FTZ R31, R70, R31, !PT ;  /* 0x0000001f461f7209 */ /* 0x000fe20007810000 */
[----:B--2---:R-:W-:Y:S01]  /*4250*/  FADD.FTZ R20, R182, R53 ;  /* 0x00000035b6147221 */ /* 0x004fe20000010000 */
[C---:B---3--:R-:W-:Y:S02]  /*4260*/  F2FP.F16.F32.PACK_AB R182, R13.reuse, R182 ;  /* 0x000000b60db6723e */ /* 0x048fe400000000ff */
[----:B------:R-:W-:Y:S01]  /*4270*/  FMNMX.FTZ R31, R82, R31, !PT ;  /* 0x0000001f521f7209 */ /* 0x000fe20007810000 */
[----:B------:R-:W-:Y:S02]  /*4280*/  FADD.FTZ R53, R13, R20 ;  /* 0x000000140d357221 */ /* 0x000fe40000010000 */
[----:B------:R-:W2:Y:S01]  /*4290*/  MUFU.EX2 R172, R172 ;  /* 0x000000ac00ac7308 */ /* 0x000ea20000000800 */
[----:B------:R-:W-:Y:S01]  /*42a0*/  FMNMX.FTZ R31, R78, R31, !PT ;  /* 0x0000001f4e1f7209 */ /* 0x000fe20007810000 */
[----:B----4-:R-:W-:Y:S01]  /*42b0*/  FADD.FTZ R20, R176, R53 ;  /* 0x00000035b0147221 */ /* 0x010fe20000010000 */
[----:B-1----:R-:W-:-:S02]  /*42c0*/  F2FP.F16.F32.PACK_AB R176, R15, R176 ;  /* 0x000000b00fb0723e */ /* 0x002fc400000000ff */
[----:B------:R-:W-:Y:S01]  /*42d0*/  FMNMX.FTZ R43, R76, R31, !PT ;  /* 0x0000001f4c2b7209 */ /* 0x000fe20007810000 */
[----:B------:R-:W-:Y:S02]  /*42e0*/  FADD.FTZ R53, R15, R20 ;  /* 0x000000140f357221 */ /* 0x000fe40000010000 */
[----:B------:R1:W-:Y:S01]  /*42f0*/  MUFU.EX2 R31, R102 ;  /* 0x00000066001f7308 */ /* 0x0003e20000000800 */
[----:B------:R-:W-:Y:S01]  /*4300*/  FMNMX.FTZ R43, R74, R43, !PT ;  /* 0x0000002b4a2b7209 */ /* 0x000fe20007810000 */
[----:B-----5:R-:W-:Y:S01]  /*4310*/  FADD.FTZ R20, R178, R53 ;  /* 0x00000035b2147221 */ /* 0x020fe20000010000 */
[C---:B------:R-:W-:Y:S02]  /*4320*/  F2FP.F16.F32.PACK_AB R178, R21.reuse, R178 ;  /* 0x000000b215b2723e */ /* 0x040fe400000000ff */
[----:B------:R-:W-:Y:S01]  /*4330*/  FMNMX.FTZ R43, R80, R43, !PT ;  /* 0x0000002b502b7209 */ /* 0x000fe20007810000 */
[----:B------:R-:W-:Y:S02]  /*4340*/  FADD.FTZ R55, R21, R20 ;  /* 0x0000001415377221 */ /* 0x000fe40000010000 */
[----:B------:R-:W3:Y:S01]  /*4350*/  MUFU.EX2 R25, R116 ;  /* 0x0000007400197308 */ /* 0x000ee20000000800 */
[----:B------:R-:W-:-:S02]  /*4360*/  FMNMX.FTZ R43, R72, R43, !PT ;  /* 0x0000002b482b7209 */ /* 0x000fc40007810000 */
[----:B-1----:R-:W-:Y:S01]  /*4370*/  FSEL R102, R33, -INF , !P4 ;  /* 0xff80000021667808 */ /* 0x002fe20006000000 */
[----:B------:R-:W-:Y:S01]  /*4380*/  FFMA.FTZ R33, R98, R9, -R45 ;  /* 0x0000000962217223 */ /* 0x000fe2000001082d */
[----:B------:R-:W-:Y:S02]  /*4390*/  FMNMX.FTZ R43, R100, R43, !PT ;  /* 0x0000002b642b7209 */ /* 0x000fe40007810000 */
[----:B------:R-:W-:Y:S01]  /*43a0*/  FSEL R98, R37, -INF , !P5 ;  /* 0xff80000025627808 */ /* 0x000fe20006800000 */
[----:B------:R-:W1:Y:S01]  /*43b0*/  MUFU.EX2 R174, R174 ;  /* 0x000000ae00ae7308 */ /* 0x000e620000000800 */
[----:B------:R-:W-:-:S04]  /*43c0*/  FMNMX.FTZ R43, R102, R43, !PT ;  /* 0x0000002b662b7209 */ /* 0x000fc80007810000 */
[----:B------:R-:W-:-:S03]  /*43d0*/  FMNMX.FTZ R43, R98, R43, !PT ;  /* 0x0000002b622b7209 */ /* 0x000fc60007810000 */
[----:B------:R-:W4:Y:S01]  /*43e0*/  MUFU.EX2 R27, R112 ;  /* 0x00000070001b7308 */ /* 0x000f220000000800 */
[----:B------:R-:W-:-:S05]  /*43f0*/  FMNMX.FTZ R43, R104, R43, !PT ;  /* 0x0000002b682b7209 */ /* 0x000fca0007810000 */
[----:B------:R-:W5:Y:S02]  /*4400*/  SHFL.BFLY PT, R94, R43, 0x2, 0x1f ;  /* 0x0c401f002b5e7f89 */ /* 0x000f6400000e0000 */
[----:B------:R-:W4:Y:S08]  /*4410*/  MUFU.EX2 R168, R168 ;  /* 0x000000a800a87308 */ /* 0x000f300000000800 */
[----:B------:R-:W4:Y:S08]  /*4420*/  MUFU.EX2 R29, R106 ;  /* 0x0000006a001d7308 */ /* 0x000f300000000800 */
[----:B------:R-:W-:Y:S01]  /*4430*/  MUFU.EX2 R170, R170 ;  /* 0x000000aa00aa7308 */ /* 0x000fe20000000800 */
[----:B-----5:R-:W-:-:S07]  /*4440*/  FMNMX.FTZ R94, R43, R94, !PT ;  /* 0x0000005e2b5e7209 */ /* 0x020fce0007810000 */
[----:B------:R5:W-:Y:S01]  /*4450*/  MUFU.EX2 R43, R24 ;  /* 0x00000018002b7308 */ /* 0x000be20000000800 */
[----:B------:R-:W2:Y:S07]  /*4460*/  SHFL.BFLY PT, R37, R94, 0x1, 0x1f ;  /* 0x0c201f005e257f89 */ /* 0x000eae00000e0000 */
[----:B------:R-:W-:Y:S08]  /*4470*/  MUFU.EX2 R164, R164 ;  /* 0x000000a400a47308 */ /* 0x000ff00000000800 */
[----:B------:R-:W-:Y:S08]  /*4480*/  MUFU.EX2 R33, R33 ;  /* 0x0000002100217308 */ /* 0x000ff00000000800 */
[----:B------:R-:W-:Y:S01]  /*4490*/  MUFU.EX2 R166, R166 ;  /* 0x000000a600a67308 */ /* 0x000fe20000000800 */
[----:B--2---:R-:W-:-:S04]  /*44a0*/  FMNMX.FTZ R8, R94, R37, !PT ;  /* 0x000000255e087209 */ /* 0x004fc80007810000 */
[C---:B------:R-:W-:Y:S01]  /*44b0*/  FSETP.NEU.FTZ.AND P3, PT, R8.reuse, -INF , PT ;  /* 0xff8000000800780b */ /* 0x040fe20003f7d000 */
[----:B-----5:R-:W-:Y:S02]  /*44c0*/  FMUL.FTZ R24, R8, R9 ;  /* 0x0000000908187220 */ /* 0x020fe40000410000 */
[----:B------:R-:W-:Y:S03]  /*44d0*/  MUFU.EX2 R35, R35 ;  /* 0x0000002300237308 */ /* 0x000fe60000000800 */
[----:B------:R-:W-:Y:S01]  /*44e0*/  FSEL R45, R24, RZ, P3 ;  /* 0x000000ff182d7208 */ /* 0x000fe20001800000 */
[----:B------:R-:W-:Y:S01]  /*44f0*/  FADD.FTZ R24, R172, R55 ;  /* 0x00000037ac187221 */ /* 0x000fe20000010000 */
[----:B---3--:R-:W-:-:S03]  /*4500*/  F2FP.F16.F32.PACK_AB R172, R25, R172 ;  /* 0x000000ac19ac723e */ /* 0x008fc600000000ff */
        /* <DEDUP_REMOVED lines=13> */
[----:B------:R-:W-:Y:S01]  /*45e0*/  FADD.FTZ R55, R25, R24 ;  /* 0x0000001819377221 */ /* 0x000fe20000010000 */
[-CC-:B------:R-:W-:Y:S01]  /*45f0*/  FFMA.FTZ R50, R50, R9.reuse, -R45.reuse ;  /* 0x0000000932327223 */ /* 0x180fe2000001082d */
[-C--:B------:R-:W-:Y:S01]  /*4600*/  FFMA.FTZ R52, R52, R9.reuse, -R45 ;  /* 0x0000000934347223 */ /* 0x080fe2000001082d */
[----:B------:R-:W2:Y:S01]  /*4610*/  MUFU.EX2 R30, R30 ;  /* 0x0000001e001e7308 */ /* 0x000ea20000000800 */
[----:B-1----:R-:W-:Y:S01]  /*4620*/  FADD.FTZ R24, R174, R55 ;  /* 0x00000037ae187221 */ /* 0x002fe20000010000 */
[-CC-:B------:R-:W-:Y:S01]  /*4630*/  FFMA.FTZ R54, R54, R9.reuse, -R45.reuse ;  /* 0x0000000936367223 */ /* 0x180fe2000001082d */
[-CC-:B------:R-:W-:Y:S01]  /*4640*/  FFMA.FTZ R56, R56, R9.reuse, -R45.reuse ;  /* 0x0000000938387223 */ /* 0x180fe2000001082d */
[-CC-:B------:R-:W-:Y:S01]  /*4650*/  FFMA.FTZ R58, R58, R9.reuse, -R45.reuse ;  /* 0x000000093a3a7223 */ /* 0x180fe2000001082d */
[----:B----4-:R-:W-:Y:S01]  /*4660*/  FADD.FTZ R55, R27, R24 ;  /* 0x000000181b377221 */ /* 0x010fe20000010000 */
        /* <DEDUP_REMOVED lines=9> */
[-C--:B------:R-:W-:Y:S01]  /*4700*/  FFMA.FTZ R82, R82, R9.reuse, -R45 ;  /* 0x0000000952527223 */ /* 0x080fe2000001082d */
[----:B------:R-:W3:Y:S01]  /*4710*/  MUFU.EX2 R183, R34 ;  /* 0x0000002200b77308 */ /* 0x000ee20000000800 */
[----:B--2---:R-:W-:Y:S01]  /*4720*/  FADD.FTZ R53, R41, R30 ;  /* 0x0000001e29357221 */ /* 0x004fe20000010000 */
[----:B------:R-:W-:Y:S01]  /*4730*/  FADD.FTZ R24, R170, R55 ;  /* 0x00000037aa187221 */ /* 0x000fe20000010000 */
[-CC-:B------:R-:W-:Y:S01]  /*4740*/  FFMA.FTZ R78, R78, R9.reuse, -R45.reuse ;  /* 0x000000094e4e7223 */ /* 0x180fe2000001082d */
[-CC-:B------:R-:W-:Y:S01]  /*4750*/  FFMA.FTZ R76, R76, R9.reuse, -R45.reuse ;  /* 0x000000094c4c7223 */ /* 0x180fe2000001082d */
[-CC-:B------:R-:W-:Y:S01]  /*4760*/  FFMA.FTZ R74, R74, R9.reuse, -R45.reuse ;  /* 0x000000094a4a7223 */ /* 0x180fe2000001082d */
[----:B------:R-:W-:Y:S01]  /*4770*/  FADD.FTZ R55, R31, R24 ;  /* 0x000000181f377221 */ /* 0x000fe20000010000 */
[-C--:B------:R-:W-:Y:S01]  /*4780*/  FFMA.FTZ R80, R80, R9.reuse, -R45 ;  /* 0x0000000950507223 */ /* 0x080fe2000001082d */
[----:B------:R-:W2:Y:S01]  /*4790*/  MUFU.EX2 R36, R36 ;  /* 0x0000002400247308 */ /* 0x000ea20000000800 */
[----:B-1----:R-:W-:Y:S01]  /*47a0*/  FADD.FTZ R20, R32, R53 ;  /* 0x0000003520147221 */ /* 0x002fe20000010000 */
[-CC-:B------:R-:W-:Y:S01]  /*47b0*/  FFMA.FTZ R72, R72, R9.reuse, -R45.reuse ;  /* 0x0000000948487223 */ /* 0x180fe2000001082d */
[-CC-:B------:R-:W-:Y:S01]  /*47c0*/  FFMA.FTZ R100, R100, R9.reuse, -R45.reuse ;  /* 0x0000000964647223 */ /* 0x180fe2000001082d */
[-CC-:B------:R-:W-:Y:S01]  /*47d0*/  FFMA.FTZ R102, R102, R9.reuse, -R45.reuse ;  /* 0x0000000966667223 */ /* 0x180fe2000001082d */
[-CC-:B------:R-:W-:Y:S01]  /*47e0*/  FFMA.FTZ R98, R98, R9.reuse, -R45.reuse ;  /* 0x0000000962627223 */ /* 0x180fe2000001082d */
[----:B------:R-:W-:Y:S01]  /*47f0*/  FFMA.FTZ R45, R104, R9, -R45 ;  /* 0x00000009682d7223 */ /* 0x000fe2000001082d */
[----:B------:R-:W-:Y:S01]  /*4800*/  F2FP.F16.F32.PACK_AB R174, R27, R174 ;  /* 0x000000ae1bae723e */ /* 0x000fe200000000ff */
[----:B------:R-:W1:Y:S01]  /*4810*/  MUFU.EX2 R177, R38 ;  /* 0x0000002600b17308 */ /* 0x000e620000000800 */
[----:B---3--:R-:W-:Y:S01]  /*4820*/  FADD.FTZ R53, R183, R20 ;  /* 0x00000014b7357221 */ /* 0x008fe20000010000 */
[----:B------:R-:W-:-:S02]  /*4830*/  F2FP.F16.F32.PACK_AB R168, R29, R168 ;  /* 0x000000a81da8723e */ /* 0x000fc400000000ff */
[----:B------:R-:W-:Y:S02]  /*4840*/  F2FP.F16.F32.PACK_AB R170, R31, R170 ;  /* 0x000000aa1faa723e */ /* 0x000fe400000000ff */
[----:B------:R-:W-:Y:S02]  /*4850*/  F2FP.F16.F32.PACK_AB R181, R30, R41 ;  /* 0x000000291eb5723e */ /* 0x000fe400000000ff */
[----:B------:R-:W3:Y:S01]  /*4860*/  MUFU.EX2 R40, R40 ;  /* 0x0000002800287308 */ /* 0x000ee20000000800 */
[----:B--2---:R-:W-:Y:S01]  /*4870*/  FADD.FTZ R20, R36, R53 ;  /* 0x0000003524147221 */ /* 0x004fe20000010000 */
[----:B------:R-:W-:-:S06]  /*4880*/  F2FP.F16.F32.PACK_AB R183, R183, R32 ;  /* 0x00000020b7b7723e */ /* 0x000fcc00000000ff */
[----:B------:R-:W2:Y:S01]  /*4890*/  MUFU.EX2 R179, R42 ;  /* 0x0000002a00b37308 */ /* 0x000ea20000000800 */
[C---:B-1----:R-:W-:Y:S01]  /*48a0*/  FADD.FTZ R53, R177.reuse, R20 ;  /* 0x00000014b1357221 */ /* 0x042fe20000010000 */
[----:B------:R-:W-:-:S06]  /*48b0*/  F2FP.F16.F32.PACK_AB R177, R177, R36 ;  /* 0x00000024b1b1723e */ /* 0x000fcc00000000ff */
        /* <DEDUP_REMOVED lines=8> */
[----:B---3--:R-:W-:Y:S01]  /*4940*/  FADD.FTZ R53, R173, R20 ;  /* 0x00000014ad357221 */ /* 0x008fe20000010000 */
[----:B------:R-:W-:Y:S01]  /*4950*/  FADD.FTZ R20, R164, R55 ;  /* 0x00000037a4147221 */ /* 0x000fe20000010000 */
[----:B------:R-:W-:Y:S02]  /*4960*/  F2FP.F16.F32.PACK_AB R164, R33, R164 ;  /* 0x000000a421a4723e */ /* 0x000fe400000000ff */
[----:B------:R-:W-:Y:S01]  /*4970*/  F2FP.F16.F32.PACK_AB R173, R173, R44 ;  /* 0x0000002cadad723e */ /* 0x000fe200000000ff */
[----:B------:R-:W-:Y:S02]  /*4980*/  FADD.FTZ R55, R33, R20 ;  /* 0x0000001421377221 */ /* 0x000fe40000010000 */
[----:B------:R-:W3:Y:S01]  /*4990*/  MUFU.EX2 R52, R52 ;  /* 0x0000003400347308 */ /* 0x000ee20000000800 */
[----:B--2---:R-:W-:Y:S01]  /*49a0*/  FADD.FTZ R4, R48, R53 ;  /* 0x0000003530047221 */ /* 0x004fe20000010000 */
[----:B------:R-:W-:Y:S01]  /*49b0*/  FADD.FTZ R20, R166, R55 ;  /* 0x00000037a6147221 */ /* 0x000fe20000010000 */
[----:B------:R-:W-:-:S03]  /*49c0*/  F2FP.F16.F32.PACK_AB R166, R35, R166 ;  /* 0x000000a623a6723e */ /* 0x000fc600000000ff */
[----:B------:R-:W-:Y:S02]  /*49d0*/  FADD.FTZ R55, R35, R20 ;  /* 0x0000001423377221 */ /* 0x000fe40000010000 */
[----:B------:R-:W2:Y:S01]  /*49e0*/  MUFU.EX2 R169, R54 ;  /* 0x0000003600a97308 */ /* 0x000ea20000000800 */
[C---:B-1----:R-:W-:Y:S01]  /*49f0*/  FADD.FTZ R53, R175.reuse, R4 ;  /* 0x00000004af357221 */ /* 0x042fe20000010000 */
[----:B------:R-:W-:Y:S01]  /*4a00*/  FADD.FTZ R20, R92, R55 ;  /* 0x000000375c147221 */ /* 0x000fe20000010000 */
[----:B------:R-:W-:-:S05]  /*4a10*/  F2FP.F16.F32.PACK_AB R175, R175, R48 ;  /* 0x00000030afaf723e */ /* 0x000fca00000000ff */
        /* <DEDUP_REMOVED lines=19> */
[----:B--2---:R-:W-:-:S07]  /*4b50*/  FADD.FTZ R20, R86, R55 ;  /* 0x0000003756147221 */ /* 0x004fce0000010000 */
[----:B------:R-:W2:Y:S01]  /*4b60*/  MUFU.EX2 R167, R66 ;  /* 0x0000004200a77308 */ /* 0x000ea20000000800 */
[----:B-1----:R-:W-:-:S07]  /*4b70*/  FADD.FTZ R4, R64, R3 ;  /* 0x0000000340047221 */ /* 0x002fce0000010000 */
[----:B------:R-:W1:Y:S01]  /*4b80*/  MUFU.EX2 R28, R28 ;  /* 0x0000001c001c7308 */ /* 0x000e620000000800 */
[C---:B---3--:R-:W-:Y:S01]  /*4b90*/  FADD.FTZ R13, R47.reuse, R20 ;  /* 0x000000142f0d7221 */ /* 0x048fe20000010000 */
[----:B------:R-:W-:-:S06]  /*4ba0*/  F2FP.F16.F32.PACK_AB R162, R47, R86 ;  /* 0x000000562fa2723e */ /* 0x000fcc00000000ff */
[----:B------:R-:W3:Y:S01]  /*4bb0*/  MUFU.EX2 R68, R68 ;  /* 0x0000004400447308 */ /* 0x000ee20000000800 */
[C---:B--2---:R-:W-:Y:S01]  /*4bc0*/  FADD.FTZ R3, R167.reuse, R4 ;  /* 0x00000004a7037221 */ /* 0x044fe20000010000 */
[----:B------:R-:W-:-:S06]  /*4bd0*/  F2FP.F16.F32.PACK_AB R167, R167, R64 ;  /* 0x00000040a7a7723e */ /* 0x000fcc00000000ff */
[----:B------:R-:W2:Y:S01]  /*4be0*/  MUFU.EX2 R161, R70 ;  /* 0x0000004600a17308 */ /* 0x000ea20000000800 */
[----:B-1----:R-:W-:Y:S01]  /*4bf0*/  FADD.FTZ R20, R28, R13 ;  /* 0x0000000d1c147221 */ /* 0x002fe20000010000 */
[----:B------:R-:W-:-:S03]  /*4c00*/  F2FP.F16.F32.PACK_AB R156, R43, R28 ;  /* 0x0000001c2b9c723e */ /* 0x000fc600000000ff */
[----:B------:R-:W-:-:S03]  /*4c10*/  FADD.FTZ R13, R43, R20 ;  /* 0x000000142b0d7221 */ /* 0x000fc60000010000 */
[----:B------:R-:W1:Y:S01]  /*4c20*/  MUFU.EX2 R12, R12 ;  /* 0x0000000c000c7308 */ /* 0x000e620000000800 */
[----:B---3--:R-:W-:-:S07]  /*4c30*/  FADD.FTZ R4, R68, R3 ;  /* 0x0000000344047221 */ /* 0x008fce0000010000 */
        /* <DEDUP_REMOVED lines=15> */
[----:B---3--:R-:W-:-:S07]  /*4d30*/  FADD.FTZ R4, R76, R3 ;  /* 0x000000034c047221 */ /* 0x008fce0000010000 */
[----:B------:R-:W3:Y:S01]  /*4d40*/  MUFU.EX2 R6, R6 ;  /* 0x0000000600067308 */ /* 0x000ee20000000800 */
[C---:B--2---:R-:W-:Y:S01]  /*4d50*/  FADD.FTZ R13, R14.reuse, R13 ;  /* 0x0000000d0e0d7221 */ /* 0x044fe20000010000 */
[----:B------:R-:W-:-:S06]  /*4d60*/  F2FP.F16.F32.PACK_AB R152, R14, R51 ;  /* 0x000000330e98723e */ /* 0x000fcc00000000ff */
[----:B------:R-:W2:Y:S01]  /*4d70*/  MUFU.EX2 R37, R26 ;  /* 0x0000001a00257308 */ /* 0x000ea20000000800 */
[C---:B-1----:R-:W-:Y:S01]  /*4d80*/  FADD.FTZ R3, R157.reuse, R4 ;  /* 0x000000049d037221 */ /* 0x042fe20000010000 */
[----:B------:R-:W-:-:S06]  /*4d90*/  F2FP.F16.F32.PACK_AB R157, R157, R76 ;  /* 0x0000004c9d9d723e */ /* 0x000fcc00000000ff */
[----:B------:R-:W1:Y:S01]  /*4da0*/  MUFU.EX2 R80, R80 ;  /* 0x0000005000507308 */ /* 0x000e620000000800 */
[----:B---3--:R-:W-:Y:S01]  /*4db0*/  FADD.FTZ R12, R6, R13 ;  /* 0x0000000d060c7221 */ /* 0x008fe20000010000 */
[----:B------:R-:W-:-:S04]  /*4dc0*/  VIADD R13, R5, UR42 ;  /* 0x0000002a050d7c36 */ /* 0x000fc80008000000 */
[----:B------:R-:W-:Y:S02]  /*4dd0*/  IMAD.IADD R10, R13, 0x1, R10 ;  /* 0x000000010d0a7824 */ /* 0x000fe400078e020a */
[----:B------:R-:W3:Y:S01]  /*4de0*/  MUFU.EX2 R159, R72 ;  /* 0x00000048009f7308 */ /* 0x000ee20000000800 */
[C---:B--2---:R-:W-:Y:S01]  /*4df0*/  F2FP.F16.F32.PACK_AB R154, R37.reuse, R6 ;  /* 0x00000006259a723e */ /* 0x044fe200000000ff */
[----:B------:R-:W-:-:S06]  /*4e00*/  FADD.FTZ R4, R37, R12 ;  /* 0x0000000c25047221 */ /* 0x000fcc0000010000 */
        /* <DEDUP_REMOVED lines=9> */
[----:B------:R-:W-:-:S03]  /*4ea0*/  F2FP.F16.F32.PACK_AB R153, R153, R100 ;  /* 0x000000649999723e */ /* 0x000fc600000000ff */
[----:B---3--:R-:W-:-:S04]  /*4eb0*/  FADD.FTZ R6, R98, R3 ;  /* 0x0000000362067221 */ /* 0x008fc80000010000 */
[C---:B--2---:R-:W-:Y:S01]  /*4ec0*/  FADD.FTZ R3, R45.reuse, R6 ;  /* 0x000000062d037221 */ /* 0x044fe20000010000 */
[----:B------:R-:W-:Y:S01]  /*4ed0*/  F2FP.F16.F32.PACK_AB R155, R45, R98 ;  /* 0x000000622d9b723e */ /* 0x000fe200000000ff */
[----:B------:R-:W-:Y:S01]  /*4ee0*/  VIADD R6, R88, 0xfffffffe ;  /* 0xfffffffe58067836 */ /* 0x000fe20000000000 */
        /* <DEDUP_REMOVED lines=11> */
.L_x_6415:
[----:B------:R-:W-:-:S13]  /*4fa0*/  ISETP.NE.AND P3, PT, R11, 0x1, PT ;  /* 0x000000010b00780c */ /* 0x000fda0003f65270 */
[----:B------:R-:W1:Y:S02]  /*4fb0*/  @P3 LDC.64 R14, c[0x0][0x9e8] ;  /* 0x00027a00ff0e3b82 */ /* 0x000e640000000a00 */
[----:B-1----:R-:W-:-:S05]  /*4fc0*/  @P3 IMAD.HI.U32 R14, R12, R14, RZ ;  /* 0x0000000e0c0e3227 */ /* 0x002fca00078e00ff */
[----:B------:R-:W-:-:S07]  /*4fd0*/  @P3 SHF.R.U32.HI R12, RZ, R15, R14 ;  /* 0x0000000fff0c3219 */ /* 0x000fce000001160e */
.L_x_6416:
[----:B------:R-:W-:-:S05]  /*4fe0*/  IMAD R11, R12, R11, R11 ;  /* 0x0000000b0c0b7224 */ /* 0x000fca00078e020b */
[----:B------:R-:W-:-:S07]  /*4ff0*/  VIMNMX R10, R10, R11, PT ;  /* 0x0000000b0a0a7248 */ /* 0x000fce0003fe0100 */
.L_x_6414:
[----:B------:R-:W-:Y:S02]  /*5000*/  SHF.R.S32.HI R11, RZ, 0x1f, R10 ;  /* 0x0000001fff0b7819 */ /* 0x000fe4000001140a */
[----:B------:R-:W-:Y:S02]  /*5010*/  CS2R R150, SRZ ;  /* 0x0000000000967805 */ /* 0x000fe4000001ff00 */
[----:B------:R-:W-:Y:S02]  /*5020*/  CS2R R148, SRZ ;  /* 0x0000000000947805 */ /* 0x000fe4000001ff00 */
[----:B------:R-:W-:Y:S02]  /*5030*/  CS2R R146, SRZ ;  /* 0x0000000000927805 */ /* 0x000fe4000001ff00 */
[----:B------:R-:W-:Y:S02]  /*5040*/  LEA.HI R11, R11, R10, RZ, 0x7 ;  /* 0x0000000a0b0b7211 */ /* 0x000fe400078f38ff */
[----:B------:R-:W-:-:S02]  /*5050*/  CS2R R144, SRZ ;  /* 0x0000000000907805 */ /* 0x000fc4000001ff00 */
[----:B------:R-:W-:Y:S02]  /*5060*/  CS2R R142, SRZ ;  /* 0x00000000008e7805 */ /* 0x000fe4000001ff00 */
[----:B------:R-:W-:Y:S02]  /*5070*/  CS2R R140, SRZ ;  /* 0x00000000008c7805 */ /* 0x000fe4000001ff00 */
[----:B------:R-:W-:Y:S02]  /*5080*/  SHF.R.S32.HI R11, RZ, 0x7, R11 ;  /* 0x00000007ff0b7819 */ /* 0x000fe4000001140b */
[----:B------:R-:W-:Y:S02]  /*5090*/  CS2R R138, SRZ ;  /* 0x00000000008a7805 */ /* 0x000fe4000001ff00 */
[----:B------:R-:W-:Y:S02]  /*50a0*/  CS2R R136, SRZ ;  /* 0x0000000000887805 */ /* 0x000fe4000001ff00 */
[----:B------:R-:W-:-:S02]  /*50b0*/  CS2R R134, SRZ ;  /* 0x0000000000867805 */ /* 0x000fc4000001ff00 */
[----:B------:R-:W-:Y:S02]  /*50c0*/  VIMNMX R11, R11, UR40, !PT ;  /* 0x000000280b0b7c48 */ /* 0x000fe4000ffe0100 */
[----:B------:R-:W-:Y:S02]  /*50d0*/  CS2R R132, SRZ ;  /* 0x0000000000847805 */ /* 0x000fe4000001ff00 */
[----:B------:R-:W-:Y:S02]  /*50e0*/  CS2R R130, SRZ ;  /* 0x0000000000827805 */ /* 0x000fe4000001ff00 */
[----:B------:R-:W-:Y:S02]  /*50f0*/  CS2R R128, SRZ ;  /* 0x0000000000807805 */ /* 0x000fe4000001ff00 */
[----:B------:R-:W-:Y:S02]  /*5100*/  ISETP.GE.AND P3, PT, R6, R11, PT ;  /* 0x0000000b0600720c */ /* 0x000fe40003f66270 */
        /* <DEDUP_REMOVED lines=20> */
[----:B------:R-:W-:Y:S06]  /*5250*/  @!P3 BRA `(.L_x_6417) ;  /* 0x000000380014b947 */ /* 0x000fec0003800000 */
[----:B------:R-:W-:Y:S01]  /*5260*/  IMAD.IADD R10, R0, 0x1, R5 ;  /* 0x00000001000a7824 */ /* 0x000fe200078e0205 */
[----:B------:R-:W-:Y:S01]  /*5270*/  ULDC UR56, c[0x0][0x9e4] ;  /* 0x0002790000387ab9 */ /* 0x000fe20000000800 */
[----:B------:R-:W-:Y:S01]  /*5280*/  IMAD.MOV.U32 R151, RZ, RZ, RZ ;  /* 0x000000ffff977224 */ /* 0x000fe200078e00ff */
[----:B------:R-:W-:Y:S01]  /*5290*/  ULDC UR58, c[0x0][0x288] ;  /* 0x0000a200003a7ab9 */ /* 0x000fe20000000800 */
[----:B------:R-:W-:Y:S01]  /*52a0*/  ULDC UR59, c[0x0][0x9d8] ;  /* 0x00027600003b7ab9 */ /* 0x000fe20000000800 */
[----:B------:R-:W-:-:S05]  /*52b0*/  ULDC UR57, c[0x0][0x9e0] ;  /* 0x0002780000397ab9 */ /* 0x000fca0000000800 */
.L_x_6434:
[----:B------:R-:W-:Y:S01]  /*52c0*/  UIADD3 UR61, UR37, 0x1, URZ ;  /* 0x00000001253d7890 */ /* 0x000fe2000fffe03f */
[----:B------:R-:W-:-:S03]  /*52d0*/  ISETP.NE.AND P4, PT, RZ, UR41, PT ;  /* 0x00000029ff007c0c */ /* 0x000fc6000bf85270 */
[----:B------:R-:W-:-:S04]  /*52e0*/  UISETP.NE.AND UP0, UPT, UR61, 0x2, UPT ;  /* 0x000000023d00788c */ /* 0x000fc8000bf05270 */
[----:B------:R-:W-:Y:S02]  /*52f0*/  USEL UR60, URZ, 0x1, UP0 ;  /* 0x000000013f3c7887 */ /* 0x000fe40008000000 */
[----:B------:R-:W-:Y:S02]  /*5300*/  USEL UR61, UR61, URZ, UP0 ;  /* 0x0000003f3d3d7287 */ /* 0x000fe40008000000 */
[----:B------:R-:W-:Y:S02]  /*5310*/  ULOP3.LUT UR60, UR36, UR60, URZ, 0x3c, !UPT ;  /* 0x0000003c243c7292 */ /* 0x000fe4000f8e3c3f */
[----:B------:R-:W-:Y:S10]  /*5320*/  @P4 BRA `(.L_x_6418) ;  /* 0x00000000002c4947 */ /* 0x000ff40003800000 */
[----:B------:R-:W-:Y:S05]  /*5330*/  @!P0 BRA `(.L_x_6419) ;  /* 0x0000000000048947 */ /* 0x000fea0003800000 */
[----:B------:R-:W-:Y:S01]  /*5340*/  BPT.TRAP 0x1 ;  /* 0x000000040000795c */ /* 0x000fe20000300000 */
.L_x_6419:
[----:B------:R-:W-:Y:S01]  /*5350*/  ULEA UR6, UR61, UR39, 0x3 ;  /* 0x000000273d067291 */ /* 0x000fe2000f8e183f */
[----:B------:R-:W-:-:S05]  /*5360*/  IMAD.U32 R9, RZ, RZ, UR60 ;  /* 0x0000003cff097e24 */ /* 0x000fca000f8e00ff */
[----:B------:R-:W-:-:S04]  /*5370*/  SHF.L.U32 R9, R9, 0x1f, RZ ;  /* 0x0000001f09097819 */ /* 0x000fc800000006ff */
[----:B------:R1:W2:Y:S01]  /*5380*/  SYNCS.PHASECHK.TRANS64.TRYWAIT P3, [UR6+0x28830], R9 ;  /* 0x02883009ff0075a7 */ /* 0x0002a20008060146 */
[----:B------:R-:W-:Y:S05]  /*5390*/  @!P0 BRA `(.L_x_6420) ;  /* 0x0000000000048947 */ /* 0x000fea0003800000 */
[----:B------:R-:W-:Y:S01]  /*53a0*/  BPT.TRAP 0x1 ;  /* 0x000000040000795c */ /* 0x000fe20000300000 */
.L_x_6420:
[----:B--2---:R-:W-:Y:S05]  /*53b0*/  @P3 BRA `(.L_x_6418) ;  /* 0x0000000000083947 */ /* 0x004fea0003800000 */
[----:B------:R-:W2:Y:S02]  /*53c0*/  SYNCS.PHASECHK.TRANS64.TRYWAIT P3, [UR6+0x28830], R9 ;  /* 0x02883009ff0075a7 */ /* 0x000ea40008060146 */
[----:B--2---:R-:W-:Y:S05]  /*53d0*/  @!P3 BRA `(.L_x_6421) ;  /* 0x000000e400ecb947 */ /* 0x004fea0003800000 */
.L_x_6418:
[----:B-12---:R-:W-:Y:S01]  /*53e0*/  VIADD R9, R17, 0x8 ;  /* 0x0000000811097836 */ /* 0x006fe20000000000 */
[----:B------:R-:W-:Y:S01]  /*53f0*/  ULEA UR34, UR61, UR49, 0xb ;  /* 0x000000313d227291 */ /* 0x000fe2000f8e583f */
[----:B------:R-:W-:Y:S01]  /*5400*/  UMOV UR35, 0x40000040 ;  /* 0x4000004000237882 */ /* 0x000fe20000000000 */
[----:B------:R-:W-:Y:S02]  /*5410*/  UMOV UR7, 0x40000040 ;  /* 0x4000004000077882 */ /* 0x000fe40000000000 */
[----:B------:R1:W-:Y:S01]  /*5420*/  BAR.SYNC.DEFER_BLOCKING R9, 0x100 ;  /* 0x000400090000751d */ /* 0x0003e20000010000 */
[----:B------:R-:W-:Y:S02]  /*5430*/  UIADD3 UR6, UR34, 0x2, URZ ;  /* 0x0000000222067890 */ /* 0x000fe4000fffe03f */
[----:B------:R-:W-:Y:S02]  /*5440*/  UIADD3 UR10, UR34, 0x4, URZ ;  /* 0x00000004220a7890 */ /* 0x000fe4000fffe03f */
[----:B------:R-:W-:Y:S01]  /*5450*/  UIADD3 UR14, UR34, 0x6, URZ ;  /* 0x00000006220e7890 */ /* 0x000fe2000fffe03f */
[----:B------:R-:W-:Y:S01]  /*5460*/  UMOV UR11, 0x40000040 ;  /* 0x40000040000b7882 */ /* 0x000fe20000000000 */
[----:B------:R-:W-:Y:S01]  /*5470*/  UMOV UR15, 0x40000040 ;  /* 0x40000040000f7882 */ /* 0x000fe20000000000 */
[----:B------:R-:W-:Y:S01]  /*5480*/  UIADD3 UR18, UR34, 0x400, URZ ;  /* 0x0000040022127890 */ /* 0x000fe2000fffe03f */
[----:B------:R-:W-:Y:S01]  /*5490*/  UMOV UR19, 0x40000040 ;  /* 0x4000004000137882 */ /* 0x000fe20000000000 */
[----:B------:R-:W-:Y:S01]  /*54a0*/  UIADD3 UR22, UR34, 0x402, URZ ;  /* 0x0000040222167890 */ /* 0x000fe2000fffe03f */
[----:B------:R-:W-:Y:S01]  /*54b0*/  UMOV UR23, 0x40000040 ;  /* 0x4000004000177882 */ /* 0x000fe20000000000 */
[----:B------:R-:W-:Y:S01]  /*54c0*/  UIADD3 UR26, UR34, 0x404, URZ ;  /* 0x00000404221a7890 */ /* 0x000fe2000fffe03f */
[----:B------:R-:W-:Y:S01]  /*54d0*/  UMOV UR27, 0x40000040 ;  /* 0x40000040001b7882 */ /* 0x000fe20000000000 */
[----:B------:R-:W-:Y:S01]  /*54e0*/  UIADD3 UR30, UR34, 0x406, URZ ;  /* 0x00000406221e7890 */ /* 0x000fe2000fffe03f */
[----:B------:R-:W-:Y:S01]  /*54f0*/  UMOV UR31, 0x40000040 ;  /* 0x40000040001f7882 */ /* 0x000fe20000000000 */
[----:B------:R-:W-:-:S06]  /*5500*/  WARPGROUP.ARRIVE ;  /* 0x00000000000079c5 */ /* 0x000fcc0000000000 */
[----:B------:R-:W-:Y:S03]  /*5510*/  HGMMA.64x128x16.F32 R24, gdesc[UR32], RZ, !UPT, gsb0 ;  /* 0x01e00000201879f0 */ /* 0x000fe6000c0008ff */
        /* <DEDUP_REMOVED lines=22> */
[----:B-1----:R-:W-:Y:S05]  /*5680*/  @P4 BRA `(.L_x_6422) ;  /* 0x00000000002c4947 */ /* 0x002fea0003800000 */
[----:B------:R-:W-:Y:S05]  /*5690*/  @!P0 BRA `(.L_x_6423) ;  /* 0x0000000000048947 */ /* 0x000fea0003800000 */
[----:B------:R-:W-:Y:S01]  /*56a0*/  BPT.TRAP 0x1 ;  /* 0x000000040000795c */ /* 0x000fe20000300000 */
.L_x_6423:
[----:B------:R-:W-:Y:S01]  /*56b0*/  ULEA UR6, UR37, UR39, 0x3 ;  /* 0x0000002725067291 */ /* 0x000fe2000f8e183f */
[----:B------:R-:W-:-:S05]  /*56c0*/  IMAD.U32 R9, RZ, RZ, UR36 ;  /* 0x00000024ff097e24 */ /* 0x000fca000f8e00ff */
[----:B------:R-:W-:-:S04]  /*56d0*/  SHF.L.U32 R9, R9, 0x1f, RZ ;  /* 0x0000001f09097819 */ /* 0x000fc800000006ff */
[----:B------:R1:W2:Y:S01]  /*56e0*/  SYNCS.PHASECHK.TRANS64.TRYWAIT P3, [UR6+0x28850], R9 ;  /* 0x02885009ff0075a7 */ /* 0x0002a20008060146 */
[----:B------:R-:W-:Y:S05]  /*56f0*/  @!P0 BRA `(.L_x_6424) ;  /* 0x0000000000048947 */ /* 0x000fea0003800000 */
[----:B------:R-:W-:Y:S01]  /*5700*/  BPT.TRAP 0x1 ;  /* 0x000000040000795c */ /* 0x000fe20000300000 */
.L_x_6424:
[----:B--2---:R-:W-:Y:S05]  /*5710*/  @P3 BRA `(.L_x_6422) ;  /* 0x0000000000083947 */ /* 0x004fea0003800000 */
[----:B------:R-:W2:Y:S02]  /*5720*/  SYNCS.PHASECHK.TRANS64.TRYWAIT P3, [UR6+0x28850], R9 ;  /* 0x02885009ff0075a7 */ /* 0x000ea40008060146 */
[----:B--2---:R-:W-:Y:S05]  /*5730*/  @!P3 BRA `(.L_x_6425) ;  /* 0x000000e4002cb947 */ /* 0x004fea0003800000 */
.L_x_6422:
        /* <DEDUP_REMOVED lines=9> */
[----:B--2---:R-:W-:Y:S01]  /*57d0*/  FMUL.FTZ R12, R26, UR59 ;  /* 0x0000003b1a0c7c20 */ /* 0x004fe20008410000 */
[----:B------:R-:W-:Y:S01]  /*57e0*/  FMUL.FTZ R13, R27, UR59 ;  /* 0x0000003b1b0d7c20 */ /* 0x000fe20008410000 */
[----:B------:R-:W-:Y:S01]  /*57f0*/  FMUL.FTZ R21, R34, UR59 ;  /* 0x0000003b22157c20 */ /* 0x000fe20008410000 */
[----:B------:R-:W-:Y:S01]  /*5800*/  ULOP3.LUT UR6, UR6, 0x4000000, URZ, 0xfc, !UPT ;  /* 0x0400000006067892 */ /* 0x000fe2000f8efc3f */
[----:B------:R-:W-:Y:S01]  /*5810*/  FMUL.FTZ R20, R35, UR59 ;  /* 0x0000003b23147c20 */ /* 0x000fe20008410000 */
[----:B-1----:R-:W-:Y:S01]  /*5820*/  FMUL.FTZ R9, R24, UR59 ;  /* 0x0000003b18097c20 */ /* 0x002fe20008410000 */
[----:B------:R-:W-:Y:S01]  /*5830*/  FMUL.FTZ R15, R31, UR59 ;  /* 0x0000003b1f0f7c20 */ /* 0x000fe20008410000 */
[----:B------:R-:W-:Y:S01]  /*5840*/  ULEA UR10, UR37, UR6, 0xb ;  /* 0x00000006250a7291 */ /* 0x000fe2000f8e583f */
        /* <DEDUP_REMOVED lines=10> */
[----:B------:R-:W-:Y:S01]  /*58f0*/  FMUL.FTZ R37, R59, UR59 ;  /* 0x0000003b3b257c20 */ /* 0x000fe20008410000 */
[----:B------:R-:W-:Y:S01]  /*5900*/  UMOV UR7, 0x40000040 ;  /* 0x4000004000077882 */ /* 0x000fe20000000000 */
        /* <DEDUP_REMOVED lines=17> */
[----:B------:R-:W1:Y:S08]  /*5a20*/  MUFU.TANH R9, R9 ;  /* 0x0000000900097308 */ /* 0x000e700000002400 */
[----:B------:R-:W2:Y:S08]  /*5a30*/  MUFU.TANH R12, R12 ;  /* 0x0000000c000c7308 */ /* 0x000eb00000002400 */
[----:B------:R-:W3:Y:S08]  /*5a40*/  MUFU.TANH R13, R13 ;  /* 0x0000000d000d7308 */ /* 0x000ef00000002400 */
        /* <DEDUP_REMOVED lines=14> */
[----:B------:R-:W-:-:S05]  /*5b30*/  WARPGROUP.ARRIVE ;  /* 0x00000000000079c5 */ /* 0x000fca0000000000 */
[----:B------:R-:W1:Y:S01]  /*5b40*/  MUFU.TANH R54, R54 ;  /* 0x0000003600367308 */ /* 0x000e620000002400 */
[----:B------:R-:W-:Y:S01]  /*5b50*/  HGMMA.64x128x16.F32 R88, R176, gdesc[UR4].tnspB, R88, gsb0 ;  /* 0x41e00004b0587df0 */ /* 0x000fe20008000858 */
[----:B------:R-:W-:Y:S01]  /*5b60*/  UIADD3 UR6, UR10, 0x100, URZ ;  /* 0x000001000a067890 */ /* 0x000fe2000fffe03f */
[----:B------:R-:W-:-:S05]  /*5b70*/  UMOV UR7, 0x40000040 ;  /* 0x4000004000077882 */ /* 0x000fca0000000000 */
        /* <DEDUP_REMOVED lines=26> */
[----:B------:R-:W-:Y:S01]  /*5d20*/  WARPGROUP.ARRIVE ;  /* 0x00000000000079c5 */ /* 0x000fe20000000000 */
[----:B------:R-:W-:Y:S01]  /*5d30*/  FMUL.FTZ R169, R48, UR59 ;  /* 0x0000003b30a97c20 */ /* 0x000fe20008410000 */
[----:B------:R-:W-:Y:S01]  /*5d40*/  FMUL.FTZ R48, R83, UR59 ;  /* 0x0000003b53307c20 */ /* 0x000fe20008410000 */
[----:B------:R-:W-:Y:S02]  /*5d50*/  IMAD.SHL.U32 R83, R6, 0x80, RZ ;  /* 0x0000008006537824 */ /* 0x000fe400078e00ff */
[----:B------:R-:W-:Y:S01]  /*5d60*/  FMUL.FTZ R168, R33, UR59 ;  /* 0x0000003b21a87c20 */ /* 0x000fe20008410000 */
[----:B------:R-:W-:Y:S01]  /*5d70*/  FMUL.FTZ R33, R46, UR59 ;  /* 0x0000003b2e217c20 */ /* 0x000fe20008410000 */
[----:B------:R-:W-:Y:S01]  /*5d80*/  HGMMA.64x128x16.F32 R88, R164, gdesc[UR4].tnspB, R88, gsb0 ;  /* 0x41e00004a4587df0 */ /* 0x000fe20008000858 */
[----:B------:R-:W-:Y:S01]  /*5d90*/  UIADD3 UR6, UR10, 0x280, URZ ;  /* 0x000002800a067890 */ /* 0x000fe2000fffe03f */
[----:B------:R-:W-:Y:S01]  /*5da0*/  IADD3 R60, -R83, 0x1, RZ ;  /* 0x00000001533c7810 */ /* 0x000fe20007ffe1ff */
[----:B------:R-:W-:Y:S01]  /*5db0*/  UMOV UR7, 0x40000040 ;  /* 0x4000004000077882 */ /* 0x000fe20000000000 */
        /* <DEDUP_REMOVED lines=10> */
[----:B------:R1:W1:Y:S01]  /*5e60*/  MUFU.TANH R79, R84 ;  /* 0x00000054004f7308 */ /* 0x0002620000002400 */
[----:B------:R-:W-:-:S02]  /*5e70*/  WARPGROUP.DEPBAR.LE gsb0, 0x0 ;  /* 0x00008000000079c5 */ /* 0x000fc40000010000 */
[----:B------:R-:W-:Y:S01]  /*5e80*/  WARPGROUP.ARRIVE ;  /* 0x00000000000079c5 */ /* 0x000fe20000000000 */
[----:B------:R-:W-:Y:S01]  /*5e90*/  FMUL.FTZ R166, R29, UR59 ;  /* 0x0000003b1da67c20 */ /* 0x000fe20008410000 */
[----:B------:R-:W-:Y:S01]  /*5ea0*/  FMUL.FTZ R29, R55, UR59 ;  /* 0x0000003b371d7c20 */ /* 0x000fe20008410000 */
[----:B------:R-:W-:Y:S01]  /*5eb0*/  FMUL.FTZ R55, R57, UR59 ;  /* 0x0000003b39377c20 */ /* 0x000fe20008410000 */
[----:B------:R-:W-:Y:S01]  /*5ec0*/  FMUL.FTZ R57, R61, UR59 ;  /* 0x0000003b3d397c20 */ /* 0x000fe20008410000 */
[----:B------:R-:W-:Y:S01]  /*5ed0*/  FMUL.FTZ R165, R28, UR59 ;  /* 0x0000003b1ca57c20 */ /* 0x000fe20008410000 */
[----:B------:R-:W-:Y:S01]  /*5ee0*/  HGMMA.64x128x16.F32 R88, R160, gdesc[UR4].tnspB, R88, gsb0 ;  /* 0x41e00004a0587df0 */ /* 0x000fe20008000858 */
[----:B------:R-:W-:Y:S01]  /*5ef0*/  UIADD3 UR6, UR10, 0x300, URZ ;  /* 0x000003000a067890 */ /* 0x000fe2000fffe03f */
[----:B------:R-:W5:Y:S01]  /*5f00*/  LDC R61, c[0x0][0x2e0] ;  /* 0x0000b800ff3d7b82 */ /* 0x000f620000000800 */
[----:B------:R-:W-:Y:S01]  /*5f10*/  UMOV UR7, 0x40000040 ;  /* 0x4000004000077882 */ /* 0x000fe20000000000 */
[----:B------:R-:W-:Y:S01]  /*5f20*/  FMUL.FTZ R28, R51, UR59 ;  /* 0x0000003b331c7c20 */ /* 0x000fe20008410000 */
[----:B------:R-:W-:-:S02]  /*5f30*/  IMAD.U32 R51, RZ, RZ, UR61 ;  /* 0x0000003dff337e24 */ /* 0x000fc4000f8e00ff */
[----:B------:R-:W-:Y:S01]  /*5f40*/  FMUL.FTZ R167, R32, UR59 ;  /* 0x0000003b20a77c20 */ /* 0x000fe20008410000 */
[----:B------:R-:W-:Y:S01]  /*5f50*/  FMUL.FTZ R164, R25, UR59 ;  /* 0x0000003b19a47c20 */ /* 0x000fe20008410000 */
[----:B------:R-:W-:Y:S01]  /*5f60*/  FMUL.FTZ R32, R42, UR59 ;  /* 0x0000003b2a207c20 */ /* 0x000fe20008410000 */
[----:B------:R-:W-:Y:S01]  /*5f70*/  FMUL.FTZ R25, R43, UR59 ;  /* 0x0000003b2b197c20 */ /* 0x000fe20008410000 */
[----:B------:R-:W-:Y:S01]  /*5f80*/  @!P1 LEA R51, R51, UR39, 0x3 ;  /* 0x0000002733339c11 */ /* 0x000fe2000f8e18ff */
[----:B------:R-:W-:Y:S01]  /*5f90*/  FMUL.FTZ R42, R66, UR59 ;  /* 0x0000003b422a7c20 */ /* 0x000fe20008410000 */
[----:B------:R-:W-:Y:S01]  /*5fa0*/  FMUL.FTZ R43, R70, UR59 ;  /* 0x0000003b462b7c20 */ /* 0x000fe20008410000 */
[----:B------:R-:W-:Y:S01]  /*5fb0*/  FMUL.FTZ R66, R72, UR59 ;  /* 0x0000003b48427c20 */ /* 0x000fe20008410000 */
[----:B------:R-:W1:Y:S01]  /*5fc0*/  MUFU.TANH R164, R164 ;  /* 0x000000a400a47308 */ /* 0x000e620000002400 */
[----:B------:R-:W-:-:S05]  /*5fd0*/  @!P1 VIADD R51, R51, 0x28840 ;  /* 0x0002884033339836 */ /* 0x000fca0000000000 */
[----:B------:R-:W-:Y:S02]  /*5fe0*/  @!P1 PRMT R51, RZ, 0x654, R51 ;  /* 0x00000654ff339816 */ /* 0x000fe40000000033 */
[----:B------:R-:W1:Y:S01]  /*5ff0*/  MUFU.TANH R165, R165 ;  /* 0x000000a500a57308 */ /* 0x000e620000002400 */
[----:B-----5:R-:W-:Y:S01]  /*6000*/  IMAD R61, R61, UR45, R60 ;  /* 0x0000002d3d3d7c24 */ /* 0x020fe2000f8e023c */
[----:B------:R-:W-:-:S06]  /*6010*/  IADD3 R60, -R17, 0xb, RZ ;  /* 0x0000000b113c7810 */ /* 0x000fcc0007ffe1ff */
[----:B------:R-:W1:Y:S01]  /*6020*/  MUFU.TANH R166, R166 ;  /* 0x000000a600a67308 */ /* 0x000e620000002400 */
[----:B------:R-:W-:-:S04]  /*6030*/  VIADD R61, R61, -UR58 ;  /* 0x8000003a3d3d7c36 */ /* 0x000fc80008000000 */
[----:B------:R-:W-:-:S03]  /*6040*/  IMAD R61, R16, -0x2, R61 ;  /* 0xfffffffe103d7824 */ /* 0x000fc600078e023d */
        /* <DEDUP_REMOVED lines=19> */
[----:B------:R-:W-:Y:S01]  /*6180*/  FMUL.FTZ R41, R71, UR59 ;  /* 0x0000003b47297c20 */ /* 0x000fe20008410000 */
[----:B------:R-:W-:Y:S01]  /*6190*/  UMOV UR7, 0x40000040 ;  /* 0x4000004000077882 */ /* 0x000fe20000000000 */
        /* <DEDUP_REMOVED lines=12> */
[----:B------:R-:W-:-:S02]  /*6260*/  WARPGROUP.DEPBAR.LE gsb0, 0x0 ;  /* 0x00008000000079c5 */ /* 0x000fc40000010000 */
[----:B------:R-:W-:-:S06]  /*6270*/  WARPGROUP.ARRIVE ;  /* 0x00000000000079c5 */ /* 0x000fcc0000000000 */
[----:B------:R-:W-:Y:S03]  /*6280*/  HGMMA.64x128x16.F32 R88, R152, gdesc[UR4].tnspB, R88, gsb0 ;  /* 0x41e0000498587df0 */ /* 0x000fe60008000858 */
[----:B------:R-:W-:Y:S02]  /*6290*/  WARPGROUP.DEPBAR.LE gsb0, 0x0 ;  /* 0x00008000000079c5 */ /* 0x000fe40000010000 */
[----:B------:R1:W-:Y:S06]  /*62a0*/  BAR.ARV R60, 0x100 ;  /* 0x0004003c0000751d */ /* 0x0003ec0000002000 */
[----:B------:R5:W-:Y:S01]  /*62b0*/  @!P1 SYNCS.ARRIVE.TRANS64.RED.A1T0 RZ, [R51+URZ], RZ ;  /* 0x000000ff33ff99a7 */ /* 0x000be2000810043f */
[----:B------:R-:W-:-:S04]  /*62c0*/  VIADD R153, R61, UR52 ;  /* 0x000000343d997c36 */ /* 0x000fc80008000000 */
[----:B------:R-:W-:Y:S02]  /*62d0*/  IMAD.IADD R67, R0, 0x1, R153 ;  /* 0x0000000100437824 */ /* 0x000fe400078e0299 */
[----:B-----5:R-:W-:Y:S01]  /*62e0*/  FMUL.FTZ R51, R87, UR59 ;  /* 0x0000003b57337c20 */ /* 0x020fe20008410000 */
[----:B------:R-:W-:-:S04]  /*62f0*/  VIADD R87, R61, UR57 ;  /* 0x000000393d577c36 */ /* 0x000fc80008000000 */
[----:B------:R-:W-:Y:S01]  /*6300*/  IMAD.IADD R65, R0, 0x1, R87 ;  /* 0x0000000100417824 */ /* 0x000fe200078e0257 */
        /* <DEDUP_REMOVED lines=13> */
.L_x_6428:
[----:B------:R-:W-:-:S05]  /*63e0*/  IMAD.U32 R68, RZ, RZ, UR56 ;  /* 0x00000038ff447e24 */ /* 0x000fca000f8e00ff */
[----:B------:R-:W-:-:S13]  /*63f0*/  ISETP.NE.AND P3, PT, R68, 0x1, PT ;  /* 0x000000014400780c */ /* 0x000fda0003f65270 */
[----:B-1----:R-:W1:Y:S01]  /*6400*/  @P3 LDC.64 R60, c[0x0][0x9e8] ;  /* 0x00027a00ff3c3b82 */ /* 0x002e620000000a00 */
[----:B------:R-:W-:-:S04]  /*6410*/  @P3 IMAD.IADD R69, R0, 0x1, R5 ;  /* 0x0000000100453824 */ /* 0x000fc800078e0205 */
[----:B-1----:R-:W-:-:S04]  /*6420*/  @P3 IMAD.HI.U32 R64, R69, R60, RZ ;  /* 0x0000003c45403227 */ /* 0x002fc800078e00ff */
[----:B------:R-:W-:Y:S01]  /*6430*/  IMAD.MOV.U32 R60, RZ, RZ, R10 ;  /* 0x000000ffff3c7224 */ /* 0x000fe200078e000a */
[----:B------:R-:W-:-:S07]  /*6440*/  @P3 SHF.R.U32.HI R60, RZ, R61, R64 ;  /* 0x0000003dff3c3219 */ /* 0x000fce0000011640 */
.L_x_6429:
[----:B------:R-:W-:Y:S05]  /*6450*/  BSYNC B0 ;  /* 0x0000000000007941 */ /* 0x000fea0003800000 */
.L_x_6427:
[----:B------:R-:W-:-:S04]  /*6460*/  IMAD R61, R60, R68, -R83 ;  /* 0x000000443c3d7224 */ /* 0x000fc800078e0a53 */
[----:B------:R-:W-:-:S05]  /*6470*/  IMAD R60, R16, -0x2, R61 ;  /* 0xfffffffe103c7824 */ /* 0x000fca00078e023d */
[----:B------:R-:W-:Y:S02]  /*6480*/  VIADDMNMX R65, R60, R68, R65, PT ;  /* 0x000000443c417246 */ /* 0x000fe40003800141 */
[----:B------:R-:W-:-:S07]  /*6490*/  VIMNMX R67, R67, R60, !PT ;  /* 0x0000003c43437248 */ /* 0x000fce0007fe0100 */
.L_x_6426:
[----:B------:R-:W-:-:S04]  /*64a0*/  ISETP.GT.AND P3, PT, R6, -0x1, PT ;  /* 0xffffffff0600780c */ /* 0x000fc80003f64270 */
[C---:B------:R-:W-:Y:S02]  /*64b0*/  ISETP.GT.AND P5, PT, R67.reuse, RZ, P3 ;  /* 0x000000ff4300720c */ /* 0x040fe40001fa4270 */
[----:B------:R-:W-:Y:S02]  /*64c0*/  ISETP.GT.AND P6, PT, R67, 0x1, P3 ;  /* 0x000000014300780c */ /* 0x000fe40001fc4270 */
[C---:B------:R-:W-:Y:S02]  /*64d0*/  ISETP.LT.OR P5, PT, R65.reuse, 0x1, P5 ;  /* 0x000000014100780c */ /* 0x040fe40002fa1670 */
[----:B------:R-:W-:Y:S02]  /*64e0*/  ISETP.LT.OR P6, PT, R65, 0x2, P6 ;  /* 0x000000024100780c */ /* 0x000fe400037c1670 */
[----:B-1----:R-:W-:Y:S02]  /*64f0*/  FSEL R182, R9, -INF , !P5 ;  /* 0xff80000009b67808 */ /* 0x002fe40006800000 */
        /* <DEDUP_REMOVED lines=44> */
[----:B------:R-:W-:Y:S01]  /*67c0*/  FSEL R84, R53, -INF , !P5 ;  /* 0xff80000035547808 */ /* 0x000fe20006800000 */
[----:B------:R-:W-:Y:S01]  /*67d0*/  IMAD.IADD R53, R2, 0x1, R87 ;  /* 0x0000000102357824 */ /* 0x000fe200078e0257 */
[----:B------:R-:W-:Y:S02]  /*67e0*/  FSEL R82, R54, -INF , !P6 ;  /* 0xff80000036527808 */ /* 0x000fe40007000000 */
[C---:B------:R-:W-:Y:S02]  /*67f0*/  ISETP.GT.AND P4, PT, R67.reuse, 0x41, P3 ;  /* 0x000000414300780c */ /* 0x040fe40001f84270 */
[C---:B------:R-:W-:Y:S02]  /*6800*/  ISETP.GT.AND P5, PT, R67.reuse, 0x48, P3 ;  /* 0x000000484300780c */ /* 0x040fe40001fa4270 */
[----:B------:R-:W-:-:S02]  /*6810*/  ISETP.GT.AND P6, PT, R67, 0x49, P3 ;  /* 0x000000494300780c */ /* 0x000fc40001fc4270 */
[C---:B------:R-:W-:Y:S02]  /*6820*/  ISETP.LT.OR P4, PT, R65.reuse, 0x42, P4 ;  /* 0x000000424100780c */ /* 0x040fe40002781670 */
[C---:B------:R-:W-:Y:S02]  /*6830*/  ISETP.LT.OR P5, PT, R65.reuse, 0x49, P5 ;  /* 0x000000494100780c */ /* 0x040fe40002fa1670 */
[----:B------:R-:W-:Y:S02]  /*6840*/  ISETP.LT.OR P6, PT, R65, 0x4a, P6 ;  /* 0x0000004a4100780c */ /* 0x000fe400037c1670 */
[----:B------:R-:W-:Y:S01]  /*6850*/  FSEL R80, R55, -INF , !P4 ;  /* 0xff80000037507808 */ /* 0x000fe20006000000 */
[----:B------:R-:W-:Y:S01]  /*6860*/  IMAD.IADD R55, R2, 0x1, R153 ;  /* 0x0000000102377824 */ /* 0x000fe200078e0299 */
        /* <DEDUP_REMOVED lines=51> */
.L_x_6432:
[----:B------:R-:W-:-:S05]  /*6ba0*/  IMAD.U32 R158, RZ, RZ, UR56 ;  /* 0x00000038ff9e7e24 */ /* 0x000fca000f8e00ff */
[----:B------:R-:W-:-:S13]  /*6bb0*/  ISETP.NE.AND P4, PT, R158, 0x1, PT ;  /* 0x000000019e00780c */ /* 0x000fda0003f85270 */
[----:B------:R-:W1:Y:S02]  /*6bc0*/  @P4 LDC.64 R34, c[0x0][0x9e8] ;  /* 0x00027a00ff224b82 */ /* 0x000e640000000a00 */
[----:B-1----:R-:W-:-:S05]  /*6bd0*/  @P4 IMAD.HI.U32 R34, R9, R34, RZ ;  /* 0x0000002209224227 */ /* 0x002fca00078e00ff */
[----:B------:R-:W-:-:S07]  /*6be0*/  @P4 SHF.R.U32.HI R9, RZ, R35, R34 ;  /* 0x00000023ff094219 */ /* 0x000fce0000011622 */
.L_x_6433:
[----:B------:R-:W-:Y:S05]  /*6bf0*/  BSYNC B0 ;  /* 0x0000000000007941 */ /* 0x000fea0003800000 */
.L_x_6431:
[----:B------:R-:W-:-:S04]  /*6c00*/  IMAD R9, R9, R158, -R83 ;  /* 0x0000009e09097224 */ /* 0x000fc800078e0a53 */
[----:B------:R-:W-:-:S05]  /*6c10*/  IMAD R34, R16, -0x2, R9 ;  /* 0xfffffffe10227824 */ /* 0x000fca00078e0209 */
[----:B------:R-:W-:Y:S02]  /*6c20*/  VIADDMNMX R53, R34, R158, R53, PT ;  /* 0x0000009e22357246 */ /* 0x000fe40003800135 */
[----:B------:R-:W-:-:S07]  /*6c30*/  VIMNMX R55, R55, R34, !PT ;  /* 0x0000002237377248 */ /* 0x000fce0007fe0100 */
.L_x_6430:
[----:B------:R-:W-:Y:S01]  /*6c40*/  FMNMX.FTZ R9, R182, R7, !PT ;  /* 0x00000007b6097209 */ /* 0x000fe20007810000 */
[----:B------:R-:W-:Y:S01]  /*6c50*/  UMOV UR36, UR60 ;  /* 0x0000003c00247c82 */ /* 0x000fe20008000000 */
[----:B------:R-:W-:Y:S02]  /*6c60*/  ISETP.GT.AND P5, PT, R55, 0x8, P3 ;  /* 0x000000083700780c */ /* 0x000fe40001fa4270 */
[----:B------:R-:W-:Y:S02]  /*6c70*/  FMNMX.FTZ R9, R180, R9, !PT ;  /* 0x00000009b4097209 */ /* 0x000fe40007810000 */
[----:B------:R-:W-:Y:S02]  /*6c80*/  ISETP.LT.OR P5, PT, R53, 0x9, P5 ;  /* 0x000000093500780c */ /* 0x000fe40002fa1670 */
[----:B------:R-:W-:Y:S02]  /*6c90*/  FMNMX.FTZ R9, R174, R9, !PT ;  /* 0x00000009ae097209 */ /* 0x000fe40007810000 */
[----:B------:R-:W-:-:S02]  /*6ca0*/  FSEL R158, R14, -INF , !P5 ;  /* 0xff8000000e9e7808 */ /* 0x000fc40006800000 */
[----:B------:R-:W-:Y:S02]  /*6cb0*/  FMNMX.FTZ R9, R196, R9, !PT ;  /* 0x00000009c4097209 */ /* 0x000fe40007810000 */
[C---:B------:R-:W-:Y:S02]  /*6cc0*/  ISETP.GT.AND P5, PT, R55.reuse, 0x11, P3 ;  /* 0x000000113700780c */ /* 0x040fe40001fa4270 */
[----:B------:R-:W-:Y:S02]  /*6cd0*/  FMNMX.FTZ R9, R176, R9, !PT ;  /* 0x00000009b0097209 */ /* 0x000fe40007810000 */
[----:B------:R-:W-:Y:S02]  /*6ce0*/  ISETP.GT.AND P4, PT, R55, 0x9, P3 ;  /* 0x000000093700780c */ /* 0x000fe40001f84270 */
[----:B------:R-:W-:Y:S02]  /*6cf0*/  FMNMX.FTZ R9, R194, R9, !PT ;  /* 0x00000009c2097209 */ /* 0x000fe40007810000 */
[----:B------:R-:W-:-:S02]  /*6d00*/  ISETP.LT.OR P5, PT, R53, 0x12, P5 ;  /* 0x000000123500780c */ /* 0x000fc40002fa1670 */
[----:B------:R-:W-:Y:S02]  /*6d10*/  FMNMX.FTZ R9, R178, R9, !PT ;  /* 0x00000009b2097209 */ /* 0x000fe40007810000 */
[----:B------:R-:W-:Y:S02]  /*6d20*/  ISETP.LT.OR P4, PT, R53, 0xa, P4 ;  /* 0x0000000a3500780c */ /* 0x000fe40002781670 */
[----:B------:R-:W-:Y:S02]  /*6d30*/  FMNMX.FTZ R9, R192, R9, !PT ;  /* 0x00000009c0097209 */ /* 0x000fe40007810000 */
[----:B------:R-:W-:Y:S02]  /*6d40*/  FSEL R20, R20, -INF , !P5 ;  /* 0xff80000014147808 */ /* 0x000fe40006800000 */
[----:B------:R-:W-:Y:S02]  /*6d50*/  FMNMX.FTZ R9, R172, R9, !PT ;  /* 0x00000009ac097209 */ /* 0x000fe40007810000 */
[----:B------:R-:W-:-:S02]  /*6d60*/  ISETP.GT.AND P5, PT, R55, 0x19, P3 ;  /* 0x000000193700780c */ /* 0x000fc40001fa4270 */
[----:B------:R-:W-:Y:S02]  /*6d70*/  FMNMX.FTZ R9, R156, R9, !PT ;  /* 0x000000099c097209 */ /* 0x000fe40007810000 */
[----:B------:R-:W-:Y:S02]  /*6d80*/  ISETP.GT.AND P6, PT, R55, 0x1, P3 ;  /* 0x000000013700780c */ /* 0x000fe40001fc4270 */
[----:B------:R-:W-:Y:S02]  /*6d90*/  FMNMX.FTZ R9, R162, R9, !PT ;  /* 0x00000009a2097209 */ /* 0x000fe40007810000 */
[----:B------:R-:W-:Y:S02]  /*6da0*/  FSEL R160, R15, -INF , !P4 ;  /* 0xff8000000fa07808 */ /* 0x000fe40006000000 */
[----:B------:R-:W-:Y:S02]  /*6db0*/  FMNMX.FTZ R9, R154, R9, !PT ;  /* 0x000000099a097209 */ /* 0x000fe40007810000 */
[----:B------:R-:W-:-:S02]  /*6dc0*/  ISETP.GT.AND P4, PT, R55, 0x18, P3 ;  /* 0x000000183700780c */ /* 0x000fc40001f84270 */
[----:B------:R-:W-:Y:S02]  /*6dd0*/  FMNMX.FTZ R9, R152, R9, !PT ;  /* 0x0000000998097209 */ /* 0x000fe40007810000 */
[C---:B------:R-:W-:Y:S02]  /*6de0*/  ISETP.LT.OR P5, PT, R53.reuse, 0x1a, P5 ;  /* 0x0000001a3500780c */ /* 0x040fe40002fa1670 */
[----:B------:R-:W-:Y:S02]  /*6df0*/  FMNMX.FTZ R9, R170, R9, !PT ;  /* 0x00000009aa097209 */ /* 0x000fe40007810000 */
[C---:B------:R-:W-:Y:S02]  /*6e00*/  ISETP.LT.OR P6, PT, R53.reuse, 0x2, P6 ;  /* 0x000000023500780c */ /* 0x040fe400037c1670 */
[----:B------:R-:W-:Y:S02]  /*6e10*/  FMNMX.FTZ R9, R86, R9, !PT ;  /* 0x0000000956097209 */ /* 0x000fe40007810000 */
[----:B------:R-:W-:-:S02]  /*6e20*/  ISETP.LT.OR P4, PT, R53, 0x19, P4 ;  /* 0x000000193500780c */ /* 0x000fc40002781670 */
[----:B------:R-:W-:Y:S02]  /*6e30*/  FMNMX.FTZ R9, R84, R9, !PT ;  /* 0x0000000954097209 */ /* 0x000fe40007810000 */
[----:B------:R-:W-:Y:S02]  /*6e40*/  FSEL R26, R26, -INF , !P5 ;  /* 0xff8000001a1a7808 */ /* 0x000fe40006800000 */
        /* <DEDUP_REMOVED lines=21> */
[----:B------:R-:W-:-:S02]  /*6fa0*/  ISETP.GT.AND P5, PT, R55, RZ, P3 ;  /* 0x000000ff3700720c */ /* 0x000fc40001fa4270 */
[----:B------:R-:W-:Y:S02]  /*6fb0*/  FMNMX.FTZ R9, R60, R9, !PT ;  /* 0x000000093c097209 */ /* 0x000fe40007810000 */
[----:B------:R-:W-:Y:S02]  /*6fc0*/  FSEL R32, R32, -INF , !P4 ;  /* 0xff80000020207808 */ /* 0x000fe40006000000 */
[----:B------:R-:W-:Y:S02]  /*6fd0*/  FMNMX.FTZ R9, R56, R9, !PT ;  /* 0x0000000938097209 */ /* 0x000fe40007810000 */
[----:B------:R-:W-:Y:S02]  /*6fe0*/  ISETP.GT.AND P4, PT, R55, 0x28, P3 ;  /* 0x000000283700780c */ /* 0x000fe40001f84270 */
[----:B------:R-:W-:Y:S02]  /*6ff0*/  FMNMX.FTZ R9, R58, R9, !PT ;  /* 0x000000093a097209 */ /* 0x000fe40007810000 */
[----:B------:R-:W-:-:S02]  /*7000*/  ISETP.LT.OR P5, PT, R53, 0x1, P5 ;  /* 0x000000013500780c */ /* 0x000fc40002fa1670 */
[----:B------:R-:W-:Y:S02]  /*7010*/  FMNMX.FTZ R9, R54, R9, !PT ;  /* 0x0000000936097209 */ /* 0x000fe40007810000 */
[----:B------:R-:W-:Y:S02]  /*7020*/  ISETP.LT.OR P4, PT, R53, 0x29, P4 ;  /* 0x000000293500780c */ /* 0x000fe40002781670 */
[----:B------:R-:W-:Y:S02]  /*7030*/  FMNMX.FTZ R35, R52, R9, !PT ;  /* 0x0000000934237209 */ /* 0x000fe40007810000 */
[----:B------:R-:W1:Y:S01]  /*7040*/  LDC R9, c[0x0][0x988] ;  /* 0x00026200ff097b82 */ /* 0x000e620000000800 */
[----:B------:R-:W-:Y:S02]  /*7050*/  FSEL R27, R12, -INF , !P5 ;  /* 0xff8000000c1b7808 */ /* 0x000fe40006800000 */
[----:B------:R-:W2:Y:S01]  /*7060*/  SHFL.BFLY PT, R34, R35, 0x2, 0x1f ;  /* 0x0c401f0023227f89 */ /* 0x000ea200000e0000 */
        /* <DEDUP_REMOVED lines=12> */
[----:B--2---:R-:W-:-:S02]  /*7130*/  FMNMX.FTZ R57, R35, R34, !PT ;  /* 0x0000002223397209 */ /* 0x004fc40007810000 */
[----:B------:R-:W-:Y:S02]  /*7140*/  FMNMX.FTZ R25, R166, R25, !PT ;  /* 0x00000019a6197209 */ /* 0x000fe40007810000 */
[----:B------:R-:W-:Y:S01]  /*7150*/  ISETP.GT.AND P5, PT, R55, 0x40, P3 ;  /* 0x000000403700780c */ /* 0x000fe20001fa4270 */
[----:B------:R-:W2:Y:S03]  /*7160*/  SHFL.BFLY PT, R34, R57, 0x1, 0x1f ;  /* 0x0c201f0039227f89 */ /* 0x000ea600000e0000 */
[----:B------:R-:W-:Y:S02]  /*7170*/  ISETP.LT.OR P5, PT, R53, 0x41, P5 ;  /* 0x000000413500780c */ /* 0x000fe40002fa1670 */
[----:B--2---:R-:W-:-:S04]  /*7180*/  FMNMX.FTZ R34, R57, R34, !PT ;  /* 0x0000002239227209 */ /* 0x004fc80007810000 */
[C---:B------:R-:W-:Y:S01]  /*7190*/  FSETP.NEU.FTZ.AND P6, PT, R34.reuse, -INF , PT ;  /* 0xff8000002200780b */ /* 0x040fe20003fdd000 */
[----:B-1----:R-:W-:-:S05]  /*71a0*/  FMUL.FTZ R35, R34, R9 ;  /* 0x0000000922237220 */ /* 0x002fca0000410000 */
[----:B------:R-:W-:-:S05]  /*71b0*/  FSEL R35, R35, RZ, P6 ;  /* 0x000000ff23237208 */ /* 0x000fca0003000000 */
[-CC-:B------:R-:W-:Y:S01]  /*71c0*/  FFMA.FTZ R13, R182, R9.reuse, -R35.reuse ;  /* 0x00000009b60d7223 */ /* 0x180fe20000010823 */
[-CC-:B------:R-:W-:Y:S01]  /*71d0*/  FFMA.FTZ R182, R174, R9.reuse, -R35.reuse ;  /* 0x00000009aeb67223 */ /* 0x180fe20000010823 */
[----:B------:R-:W-:Y:S01]  /*71e0*/  FSEL R174, R33, -INF , !P4 ;  /* 0xff80000021ae7808 */ /* 0x000fe20006000000 */
[-CC-:B------:R-:W-:Y:S01]  /*71f0*/  FFMA.FTZ R31, R194, R9.reuse, -R35.reuse ;  /* 0x00000009c21f7223 */ /* 0x180fe20000010823 */
[----:B------:R-:W-:Y:S01]  /*7200*/  ISETP.GT.AND P4, PT, R55, 0x29, P3 ;  /* 0x000000293700780c */ /* 0x000fe20001f84270 */
[-CC-:B------:R-:W-:Y:S01]  /*7210*/  FFMA.FTZ R15, R196, R9.reuse, -R35.reuse ;  /* 0x00000009c40f7223 */ /* 0x180fe20000010823 */
[-CC-:B------:R-:W-:Y:S01]  /*7220*/  FFMA.FTZ R162, R162, R9.reuse, -R35.reuse ;  /* 0x00000009a2a27223 */ /* 0x180fe20000010823 */
[----:B------:R1:W-:Y:S01]  /*7230*/  MUFU.EX2 R21, R31 ;  /* 0x0000001f00157308 */ /* 0x0003e20000000800 */
[----:B------:R-:W-:Y:S01]  /*7240*/  ISETP.LT.OR P4, PT, R53, 0x2a, P4 ;  /* 0x0000002a3500780c */ /* 0x000fe20002781670 */
[-CC-:B------:R-:W-:Y:S01]  /*7250*/  FFMA.FTZ R84, R84, R9.reuse, -R35.reuse ;  /* 0x0000000954547223 */ /* 0x180fe20000010823 */
[-CC-:B------:R-:W-:Y:S01]  /*7260*/  FFMA.FTZ R180, R180, R9.reuse, -R35.reuse ;  /* 0x00000009b4b47223 */ /* 0x180fe20000010823 */
[-CC-:B------:R-:W-:Y:S01]  /*7270*/  FFMA.FTZ R176, R176, R9.reuse, -R35.reuse ;  /* 0x00000009b0b07223 */ /* 0x180fe20000010823 */
[----:B------:R-:W-:Y:S01]  /*7280*/  FSEL R24, R24, -INF , !P4 ;  /* 0xff80000018187808 */ /* 0x000fe20006000000 */
[-CC-:B------:R-:W-:Y:S01]  /*7290*/  FFMA.FTZ R178, R178, R9.reuse, -R35.reuse ;  /* 0x00000009b2b27223 */ /* 0x180fe20000010823 */
[----:B------:R-:W-:Y:S01]  /*72a0*/  ISETP.GT.AND P4, PT, R55, 0x31, P3 ;  /* 0x000000313700780c */ /* 0x000fe20001f84270 */
[----:B------:R-:W-:Y:S01]  /*72b0*/  MUFU.EX2 R13, R13 ;  /* 0x0000000d000d7308 */ /* 0x000fe20000000800 */
[-CC-:B-1----:R-:W-:Y:S01]  /*72c0*/  FFMA.FTZ R31, R192, R9.reuse, -R35.reuse ;  /* 0x00000009c01f7223 */ /* 0x182fe20000010823 */
[----:B------:R-:W-:Y:S01]  /*72d0*/  FSEL R192, R39, -INF , !P5 ;  /* 0xff80000027c07808 */ /* 0x000fe20006800000 */
[-CC-:B------:R-:W-:Y:S01]  /*72e0*/  FFMA.FTZ R39, R152, R9.reuse, -R35.reuse ;  /* 0x0000000998277223 */ /* 0x180fe20000010823 */
[----:B------:R-:W-:Y:S01]  /*72f0*/  ISETP.LT.OR P4, PT, R53, 0x32, P4 ;  /* 0x000000323500780c */ /* 0x000fe20002781670 */
[-CC-:B------:R-:W-:Y:S01]  /*7300*/  FFMA.FTZ R172, R172, R9.reuse, -R35.reuse ;  /* 0x00000009acac7223 */ /* 0x180fe20000010823 */
[C---:B------:R-:W-:Y:S01]  /*7310*/  ISETP.GT.AND P5, PT, R55.reuse, 0x48, P3 ;  /* 0x000000483700780c */ /* 0x040fe20001fa4270 */
[-CC-:B------:R-:W-:Y:S01]  /*7320*/  FFMA.FTZ R64, R64, R9.reuse, -R35.reuse ;  /* 0x0000000940407223 */ /* 0x180fe20000010823 */
[----:B------:R-:W-:Y:S01]  /*7330*/  FSEL R28, R28, -INF , !P4 ;  /* 0xff8000001c1c7808 */ /* 0x000fe20006000000 */
[----:B------:R-:W-:Y:S01]  /*7340*/  MUFU.EX2 R180, R180 ;  /* 0x000000b400b47308 */ /* 0x000fe20000000800 */
[----:B------:R-:W-:Y:S01]  /*7350*/  ISETP.GT.AND P4, PT, R55, 0x39, P3 ;  /* 0x000000393700780c */ /* 0x000fe20001f84270 */
[-CC-:B------:R-:W-:Y:S01]  /*7360*/  FFMA.FTZ R60, R60, R9.reuse, -R35.reuse ;  /* 0x000000093c3c7223 */ /* 0x180fe20000010823 */
[C---:B------:R-:W-:Y:S01]  /*7370*/  ISETP.LT.OR P5, PT, R53.reuse, 0x49, P5 ;  /* 0x000000493500780c */ /* 0x040fe20002fa1670 */
[----:B------:R-:W-:Y:S01]  /*7380*/  FFMA.FTZ R52, R52, R9, -R35 ;  /* 0x0000000934347223 */ /* 0x000fe20000010823 */
[----:B------:R-:W-:-:S02]  /*7390*/  ISETP.LT.OR P4, PT, R53, 0x3a, P4 ;  /* 0x0000003a3500780c */ /* 0x000fc40002781670 */
[----:B------:R-:W-:Y:S01]  /*73a0*/  FSEL R38, R38, -INF , !P5 ;  /* 0xff80000026267808 */ /* 0x000fe20006800000 */
[----:B------:R-:W-:Y:S01]  /*73b0*/  MUFU.EX2 R182, R182 ;  /* 0x000000b600b67308 */ /* 0x000fe20000000800 */
[----:B------:R-:W-:Y:S02]  /*73c0*/  FSEL R194, R29, -INF , !P4 ;  /* 0xff8000001dc27808 */ /* 0x000fe40006000000 */
[----:B------:R-:W-:Y:S02]  /*73d0*/  FMNMX.FTZ R29, R26, R25, !PT ;  /* 0x000000191a1d7209 */ /* 0x000fe40007810000 */
[----:B------:R-:W-:Y:S02]  /*73e0*/  ISETP.GT.AND P4, PT, R55, 0x41, P3 ;  /* 0x000000413700780c */ /* 0x000fe40001f84270 */
[----:B------:R-:W-:Y:S01]  /*73f0*/  FMNMX.FTZ R29, R32, R29, !PT ;  /* 0x0000001d201d7209 */ /* 0x000fe20007810000 */
[----:B------:R1:W-:Y:S01]  /*7400*/  MUFU.EX2 R25, R31 ;  /* 0x0000001f00197308 */ /* 0x0003e20000000800 */
[----:B------:R-:W-:-:S02]  /*7410*/  ISETP.LT.OR P4, PT, R53, 0x42, P4 ;  /* 0x000000423500780c */ /* 0x000fc40002781670 */
[----:B------:R-:W-:Y:S02]  /*7420*/  FMNMX.FTZ R29, R168, R29, !PT ;  /* 0x0000001da81d7209 */ /* 0x000fe40007810000 */
[----:B------:R-:W-:Y:S01]  /*7430*/  FSEL R196, R37, -INF , !P4 ;  /* 0xff80000025c47808 */ /* 0x000fe20006000000 */
[----:B------:R-:W-:Y:S01]  /*7440*/  FFMA.FTZ R37, R156, R9, -R35 ;  /* 0x000000099c257223 */ /* 0x000fe20000010823 */
[----:B------:R-:W-:Y:S01]  /*7450*/  FMNMX.FTZ R29, R174, R29, !PT ;  /* 0x0000001dae1d7209 */ /* 0x000fe20007810000 */
[----:B------:R-:W-:Y:S01]  /*7460*/  MUFU.EX2 R15, R15 ;  /* 0x0000000f000f7308 */ /* 0x000fe20000000800 */
[C---:B------:R-:W-:Y:S02]  /*7470*/  ISETP.GT.AND P4, PT, R55.reuse, 0x49, P3 ;  /* 0x000000493700780c */ /* 0x040fe40001f84270 */
[----:B-1----:R-:W-:Y:S02]  /*7480*/  FMNMX.FTZ R31, R24, R29, !PT ;  /* 0x0000001d181f7209 */ /* 0x002fe40007810000 */
[----:B------:R-:W-:-:S02]  /*7490*/  ISETP.GT.AND P5, PT, R55, 0x50, P3 ;  /* 0x000000503700780c */ /* 0x000fc40001fa4270 */
[----:B------:R-:W-:Y:S01]  /*74a0*/  FMNMX.FTZ R31, R12, R31, !PT ;  /* 0x0000001f0c1f7209 */ /* 0x000fe20007810000 */
[----:B------:R1:W-:Y:S01]  /*74b0*/  MUFU.EX2 R29, R37 ;  /* 0x00000025001d7308 */ /* 0x0003e20000000800 */
[C---:B------:R-:W-:Y:S02]  /*74c0*/  ISETP.LT.OR P4, PT, R53.reuse, 0x4a, P4 ;  /* 0x0000004a3500780c */ /* 0x040fe40002781670 */
[----:B------:R-:W-:Y:S02]  /*74d0*/  FMNMX.FTZ R33, R28, R31, !PT ;  /* 0x0000001f1c217209 */ /* 0x000fe40007810000 */
[----:B------:R-:W-:Y:S02]  /*74e0*/  ISETP.LT.OR P5, PT, R53, 0x51, P5 ;  /* 0x000000513500780c */ /* 0x000fe40002fa1670 */
[----:B------:R-:W-:Y:S01]  /*74f0*/  FMNMX.FTZ R33, R30, R33, !PT ;  /* 0x000000211e217209 */ /* 0x000fe20007810000 */
[----:B------:R2:W-:Y:S01]  /*7500*/  MUFU.EX2 R31, R162 ;  /* 0x000000a2001f7308 */ /* 0x0005e20000000800 */
[----:B------:R-:W-:Y:S01]  /*7510*/  FSEL R156, R36, -INF , !P4 ;  /* 0xff800000249c7808 */ /* 0x000fe20006000000 */
[----:B------:R-:W-:Y:S01]  /*7520*/  FFMA.FTZ R36, R154, R9, -R35 ;  /* 0x000000099a247223 */ /* 0x000fe20000010823 */
[----:B------:R-:W-:-:S02]  /*7530*/  FMNMX.FTZ R33, R194, R33, !PT ;  /* 0x00000021c2217209 */ /* 0x000fc40007810000 */
[C---:B------:R-:W-:Y:S02]  /*7540*/  ISETP.GT.AND P4, PT, R55.reuse, 0x51, P3 ;  /* 0x000000513700780c */ /* 0x040fe40001f84270 */
[----:B------:R-:W-:Y:S01]  /*7550*/  FMNMX.FTZ R33, R192, R33, !PT ;  /* 0x00000021c0217209 */ /* 0x000fe20007810000 */
[----:B------:R-:W-:Y:S01]  /*7560*/  MUFU.EX2 R176, R176 ;  /* 0x000000b000b07308 */ /* 0x000fe20000000800 */
[----:B------:R-:W-:Y:S02]  /*7570*/  FSEL R42, R42, -INF , !P5 ;  /* 0xff8000002a2a7808 */ /* 0x000fe40006800000 */
[----:B-1----:R-:W-:Y:S02]  /*7580*/  FMNMX.FTZ R37, R196, R33, !PT ;  /* 0x00000021c4257209 */ /* 0x002fe40007810000 */
[----:B------:R-:W-:Y:S02]  /*7590*/  ISETP.GT.AND P5, PT, R55, 0x58, P3 ;  /* 0x000000583700780c */ /* 0x000fe40001fa4270 */
[----:B------:R-:W-:Y:S01]  /*75a0*/  ISETP.LT.OR P4, PT, R53, 0x52, P4 ;  /* 0x000000523500780c */ /* 0x000fe20002781670 */
[----:B------:R1:W-:Y:S01]  /*75b0*/  MUFU.EX2 R33, R39 ;  /* 0x0000002700217308 */ /* 0x0003e20000000800 */
[----:B------:R-:W-:-:S02]  /*75c0*/  FMNMX.FTZ R37, R38, R37, !PT ;  /* 0x0000002526257209 */ /* 0x000fc40007810000 */
[----:B------:R-:W-:Y:S02]  /*75d0*/  ISETP.LT.OR P5, PT, R53, 0x59, P5 ;  /* 0x000000593500780c */ /* 0x000fe40002fa1670 */
[----:B------:R-:W-:Y:S02]  /*75e0*/  FSEL R40, R40, -INF , !P4 ;  /* 0xff80000028287808 */ /* 0x000fe40006000000 */
[----:B------:R-:W-:Y:S01]  /*75f0*/  FMNMX.FTZ R37, R156, R37, !PT ;  /* 0x000000259c257209 */ /* 0x000fe20007810000 */
[----:B------:R-:W-:Y:S01]  /*7600*/  MUFU.EX2 R178, R178 ;  /* 0x000000b200b27308 */ /* 0x000fe20000000800 */
[----:B------:R-:W-:Y:S02]  /*7610*/  ISETP.GT.AND P4, PT, R55, 0x59, P3 ;  /* 0x000000593700780c */ /* 0x000fe40001f84270 */
[----:B------:R-:W-:Y:S01]  /*7620*/  FSEL R154, R43, -INF , !P5 ;  /* 0xff8000002b9a7808 */ /* 0x000fe20006800000 */
[----:B------:R-:W-:Y:S01]  /*7630*/  FFMA.FTZ R43, R82, R9, -R35 ;  /* 0x00000009522b7223 */ /* 0x000fe20000010823 */
[----:B------:R-:W-:-:S02]  /*7640*/  FMNMX.FTZ R37, R42, R37, !PT ;  /* 0x000000252a257209 */ /* 0x000fc40007810000 */
[----:B------:R-:W-:Y:S01]  /*7650*/  ISETP.GT.AND P5, PT, R55, 0x60, P3 ;  /* 0x000000603700780c */ /* 0x000fe20001fa4270 */
[----:B------:R-:W-:Y:S01]  /*7660*/  MUFU.EX2 R172, R172 ;  /* 0x000000ac00ac7308 */ /* 0x000fe20000000800 */
[C---:B------:R-:W-:Y:S02]  /*7670*/  ISETP.LT.OR P4, PT, R53.reuse, 0x5a, P4 ;  /* 0x0000005a3500780c */ /* 0x040fe40002781670 */
[----:B------:R-:W-:Y:S02]  /*7680*/  FMNMX.FTZ R37, R40, R37, !PT ;  /* 0x0000002528257209 */ /* 0x000fe40007810000 */
[----:B------:R-:W-:Y:S02]  /*7690*/  ISETP.LT.OR P5, PT, R53, 0x61, P5 ;  /* 0x000000613500780c */ /* 0x000fe40002fa1670 */
[----:B------:R-:W-:Y:S01]  /*76a0*/  FSEL R152, R41, -INF , !P4 ;  /* 0xff80000029987808 */ /* 0x000fe20006000000 */
[-CC-:B------:R-:W-:Y:S01]  /*76b0*/  FFMA.FTZ R41, R170, R9.reuse, -R35.reuse ;  /* 0x00000009aa297223 */ /* 0x180fe20000010823 */
[----:B------:R-:W-:Y:S01]  /*76c0*/  ISETP.GT.AND P4, PT, R55, 0x61, P3 ;  /* 0x000000613700780c */ /* 0x000fe20001f84270 */
[----:B------:R-:W-:Y:S01]  /*76d0*/  FFMA.FTZ R170, R86, R9, -R35 ;  /* 0x0000000956aa7223 */ /* 0x000fe20000010823 */
[----:B------:R-:W-:Y:S01]  /*76e0*/  FMNMX.FTZ R37, R154, R37, !PT ;  /* 0x000000259a257209 */ /* 0x000fe20007810000 */
[----:B------:R-:W-:Y:S01]  /*76f0*/  MUFU.EX2 R36, R36 ;  /* 0x0000002400247308 */ /* 0x000fe20000000800 */
[----:B--2---:R-:W-:-:S02]  /*7700*/  FSEL R162, R44, -INF , !P5 ;  /* 0xff8000002ca27808 */ /* 0x004fc40006800000 */
[----:B------:R-:W-:Y:S02]  /*7710*/  ISETP.GT.AND P5, PT, R55, 0x68, P3 ;  /* 0x000000683700780c */ /* 0x000fe40001fa4270 */
[C---:B------:R-:W-:Y:S02]  /*7720*/  ISETP.LT.OR P4, PT, R53.reuse, 0x62, P4 ;  /* 0x000000623500780c */ /* 0x040fe40002781670 */
[----:B-1----:R-:W-:Y:S01]  /*7730*/  FMNMX.FTZ R39, R152, R37, !PT ;  /* 0x0000002598277209 */ /* 0x002fe20007810000 */
[----:B------:R1:W-:Y:S01]  /*7740*/  MUFU.EX2 R44, R41 ;  /* 0x00000029002c7308 */ /* 0x0003e20000000800 */
[----:B------:R-:W-:Y:S02]  /*7750*/  ISETP.LT.OR P5, PT, R53, 0x69, P5 ;  /* 0x000000693500780c */ /* 0x000fe40002fa1670 */
[----:B------:R-:W-:Y:S01]  /*7760*/  FSEL R86, R45, -INF , !P4 ;  /* 0xff8000002d567808 */ /* 0x000fe20006000000 */
[----:B------:R-:W-:Y:S01]  /*7770*/  FFMA.FTZ R45, R80, R9, -R35 ;  /* 0x00000009502d7223 */ /* 0x000fe20000010823 */
[----:B------:R-:W-:-:S02]  /*7780*/  ISETP.GT.AND P4, PT, R55, 0x69, P3 ;  /* 0x000000693700780c */ /* 0x000fc40001f84270 */
[----:B------:R-:W-:Y:S01]  /*7790*/  FMNMX.FTZ R39, R162, R39, !PT ;  /* 0x00000027a2277209 */ /* 0x000fe20007810000 */
[----:B------:R2:W-:Y:S01]  /*77a0*/  MUFU.EX2 R37, R84 ;  /* 0x0000005400257308 */ /* 0x0005e20000000800 */
[----:B------:R-:W-:Y:S01]  /*77b0*/  FSEL R198, R47, -INF , !P5 ;  /* 0xff8000002fc67808 */ /* 0x000fe20006800000 */
[----:B------:R-:W-:Y:S01]  /*77c0*/  FFMA.FTZ R47, R78, R9, -R35 ;  /* 0x000000094e2f7223 */ /* 0x000fe20000010823 */
[----:B------:R-:W-:Y:S02]  /*77d0*/  ISETP.GT.AND P5, PT, R55, 0x70, P3 ;  /* 0x000000703700780c */ /* 0x000fe40001fa4270 */
[C---:B------:R-:W-:Y:S02]  /*77e0*/  ISETP.LT.OR P4, PT, R53.reuse, 0x6a, P4 ;  /* 0x0000006a3500780c */ /* 0x040fe40002781670 */
[----:B-1----:R-:W-:Y:S01]  /*77f0*/  FMNMX.FTZ R41, R86, R39, !PT ;  /* 0x0000002756297209 */ /* 0x002fe20007810000 */
[----:B------:R-:W-:Y:S01]  /*7800*/  MUFU.EX2 R170, R170 ;  /* 0x000000aa00aa7308 */ /* 0x000fe20000000800 */
[----:B------:R-:W-:-:S02]  /*7810*/  ISETP.LT.OR P5, PT, R53, 0x71, P5 ;  /* 0x000000713500780c */ /* 0x000fc40002fa1670 */
[----:B------:R-:W-:Y:S02]  /*7820*/  FSEL R46, R46, -INF , !P4 ;  /* 0xff8000002e2e7808 */ /* 0x000fe40006000000 */
[----:B------:R-:W-:Y:S02]  /*7830*/  ISETP.GT.AND P4, PT, R55, 0x71, P3 ;  /* 0x000000713700780c */ /* 0x000fe40001f84270 */
[----:B------:R-:W-:Y:S01]  /*7840*/  FMNMX.FTZ R41, R198, R41, !PT ;  /* 0x00000029c6297209 */ /* 0x000fe20007810000 */
[----:B------:R1:W-:Y:S01]  /*7850*/  MUFU.EX2 R39, R43 ;  /* 0x0000002b00277308 */ /* 0x0003e20000000800 */
[----:B------:R-:W-:Y:S02]  /*7860*/  FSEL R82, R49, -INF , !P5 ;  /* 0xff80000031527808 */ /* 0x000fe40006800000 */
[----:B------:R-:W-:Y:S02]  /*7870*/  ISETP.GT.AND P5, PT, R55, 0x78, P3 ;  /* 0x000000783700780c */ /* 0x000fe40001fa4270 */
[----:B------:R-:W-:-:S02]  /*7880*/  ISETP.LT.OR P4, PT, R53, 0x72, P4 ;  /* 0x000000723500780c */ /* 0x000fc40002781670 */
[----:B------:R-:W-:Y:S01]  /*7890*/  FMNMX.FTZ R41, R46, R41, !PT ;  /* 0x000000292e297209 */ /* 0x000fe20007810000 */
[----:B------:R-:W-:Y:S01]  /*78a0*/  MUFU.EX2 R64, R64 ;  /* 0x0000004000407308 */ /* 0x000fe20000000800 */
[----:B------:R-:W-:Y:S01]  /*78b0*/  ISETP.GT.AND P3, PT, R55, 0x79, P3 ;  /* 0x000000793700780c */ /* 0x000fe20001f64270 */
[----:B------:R-:W-:Y:S01]  /*78c0*/  FFMA.FTZ R55, R54, R9, -R35 ;  /* 0x0000000936377223 */ /* 0x000fe20000010823 */
[C---:B------:R-:W-:Y:S02]  /*78d0*/  ISETP.LT.OR P5, PT, R53.reuse, 0x79, P5 ;  /* 0x000000793500780c */ /* 0x040fe40002fa1670 */
[----:B------:R-:W-:Y:S02]  /*78e0*/  FSEL R80, R48, -INF , !P4 ;  /* 0xff80000030507808 */ /* 0x000fe40006000000 */
[----:B------:R-:W-:Y:S01]  /*78f0*/  FMNMX.FTZ R41, R82, R41, !PT ;  /* 0x0000002952297209 */ /* 0x000fe20007810000 */
[----:B------:R3:W-:Y:S01]  /*7900*/  MUFU.EX2 R48, R45 ;  /* 0x0000002d00307308 */ /* 0x0007e20000000800 */
[----:B------:R-:W-:-:S02]  /*7910*/  ISETP.LT.OR P3, PT, R53, 0x7a, P3 ;  /* 0x0000007a3500780c */ /* 0x000fc40001f61670 */
[----:B--2---:R-:W-:Y:S01]  /*7920*/  FSEL R84, R50, -INF , !P5 ;  /* 0xff80000032547808 */ /* 0x004fe20006800000 */
[--C-:B------:R-:W-:Y:S01]  /*7930*/  FFMA.FTZ R50, R72, R9, -R35.reuse ;  /* 0x0000000948327223 */ /* 0x100fe20000010823 */
[----:B-1----:R-:W-:Y:S02]  /*7940*/  FMNMX.FTZ R43, R80, R41, !PT ;  /* 0x00000029502b7209 */ /* 0x002fe40007810000 */
[----:B------:R-:W-:Y:S01]  /*7950*/  FSEL R78, R51, -INF , !P3 ;  /* 0xff800000334e7808 */ /* 0x000fe20005800000 */
[--C-:B------:R-:W-:Y:S01]  /*7960*/  FFMA.FTZ R51, R56, R9, -R35.reuse ;  /* 0x0000000938337223 */ /* 0x100fe20000010823 */
[----:B------:R-:W-:Y:S01]  /*7970*/  FMNMX.FTZ R43, R84, R43, !PT ;  /* 0x0000002b542b7209 */ /* 0x000fe20007810000 */
[--C-:B------:R-:W-:Y:S01]  /*7980*/  FFMA.FTZ R56, R58, R9, -R35.reuse ;  /* 0x000000093a387223 */ /* 0x100fe20000010823 */
[----:B------:R-:W-:Y:S01]  /*7990*/  FSEL R58, R34, RZ, P6 ;  /* 0x000000ff223a7208 */ /* 0x000fe20003000000 */
[----:B------:R1:W-:Y:S01]  /*79a0*/  MUFU.EX2 R41, R47 ;  /* 0x0000002f00297308 */ /* 0x0003e20000000800 */
[----:B------:R-:W-:Y:S01]  /*79b0*/  FMNMX.FTZ R49, R78, R43, !PT ;  /* 0x0000002b4e317209 */ /* 0x000fe20007810000 */
[-CC-:B------:R-:W-:Y:S01]  /*79c0*/  FFMA.FTZ R43, R68, R9.reuse, -R35.reuse ;  /* 0x00000009442b7223 */ /* 0x180fe20000010823 */
[-C--:B---3--:R-:W-:Y:S01]  /*79d0*/  FFMA.FTZ R45, R70, R9.reuse, -R35 ;  /* 0x00000009462d7223 */ /* 0x088fe20000010823 */
[----:B------:R-:W-:Y:S01]  /*79e0*/  FADD.FTZ R58, -R58, R7 ;  /* 0x000000073a3a7221 */ /* 0x000fe20000010100 */
[-CC-:B------:R-:W-:Y:S01]  /*79f0*/  FFMA.FTZ R68, R76, R9.reuse, -R35.reuse ;  /* 0x000000094c447223 */ /* 0x180fe20000010823 */
[----:B------:R-:W2:Y:S01]  /*7a00*/  SHFL.BFLY PT, R72, R49, 0x2, 0x1f ;  /* 0x0c401f0031487f89 */ /* 0x000ea200000e0000 */
[-CC-:B------:R-:W-:Y:S01]  /*7a10*/  FFMA.FTZ R70, R74, R9.reuse, -R35.reuse ;  /* 0x000000094a467223 */ /* 0x180fe20000010823 */
[-C--:B------:R-:W-:Y:S01]  /*7a20*/  FMUL.FTZ R58, R58, R9.reuse ;  /* 0x000000093a3a7220 */ /* 0x080fe20000410000 */
[-CC-:B-1----:R-:W-:Y:S01]  /*7a30*/  FFMA.FTZ R47, R66, R9.reuse, -R35.reuse ;  /* 0x00000009422f7223 */ /* 0x182fe20000010823 */
[----:B------:R-:W-:Y:S08]  /*7a40*/  MUFU.EX2 R50, R50 ;  /* 0x0000003200327308 */ /* 0x000ff00000000800 */
[----:B------:R-:W1:Y:S08]  /*7a50*/  MUFU.EX2 R58, R58 ;  /* 0x0000003a003a7308 */ /* 0x000e700000000800 */
[----:B------:R-:W-:Y:S01]  /*7a60*/  MUFU.EX2 R43, R43 ;  /* 0x0000002b002b7308 */ /* 0x000fe20000000800 */
[----:B--2---:R-:W-:Y:S01]  /*7a70*/  FMNMX.FTZ R72, R49, R72, !PT ;  /* 0x0000004831487209 */ /* 0x004fe20007810000 */
[----:B------:R-:W-:-:S06]  /*7a80*/  FFMA.FTZ R49, R62, R9, -R35 ;  /* 0x000000093e317223 */ /* 0x000fcc0000010823 */
[----:B------:R-:W-:Y:S01]  /*7a90*/  MUFU.EX2 R68, R68 ;  /* 0x0000004400447308 */ /* 0x000fe20000000800 */
[----:B------:R-:W2:Y:S01]  /*7aa0*/  SHFL.BFLY PT, R53, R72, 0x1, 0x1f ;  /* 0x0c201f0048357f89 */ /* 0x000ea200000e0000 */
[----:B-1----:R-:W-:Y:S01]  /*7ab0*/  FFMA.FTZ R7, R58, R4, R13 ;  /* 0x000000043a077223 */ /* 0x002fe2000001000d */
[-C--:B------:R-:W-:Y:S01]  /*7ac0*/  FMUL.FTZ R88, R88, R58.reuse ;  /* 0x0000003a58587220 */ /* 0x080fe20000410000 */
[-C--:B------:R-:W-:Y:S01]  /*7ad0*/  FMUL.FTZ R89, R89, R58.reuse ;  /* 0x0000003a59597220 */ /* 0x080fe20000410000 */
[-C--:B------:R-:W-:Y:S01]  /*7ae0*/  FMUL.FTZ R92, R92, R58.reuse ;  /* 0x0000003a5c5c7220 */ /* 0x080fe20000410000 */
[C---:B------:R-:W-:Y:S01]  /*7af0*/  FADD.FTZ R7, R180.reuse, R7 ;  /* 0x00000007b4077221 */ /* 0x040fe20000010000 */
[----:B------:R-:W-:Y:S01]  /*7b00*/  F2FP.F16.F32.PACK_AB R180, R180, R13 ;  /* 0x0000000db4b4723e */ /* 0x000fe200000000ff */
[----:B------:R-:W-:Y:S01]  /*7b10*/  MUFU.EX2 R45, R45 ;  /* 0x0000002d002d7308 */ /* 0x000fe20000000800 */
[----:B------:R-:W-:Y:S01]  /*7b20*/  FMUL.FTZ R93, R93, R58 ;  /* 0x0000003a5d5d7220 */ /* 0x000fe20000410000 */
[----:B------:R-:W-:Y:S01]  /*7b30*/  FADD.FTZ R4, R182, R7 ;  /* 0x00000007b6047221 */ /* 0x000fe20000010000 */
[----:B------:R-:W-:Y:S01]  /*7b40*/  F2FP.F16.F32.PACK_AB R182, R15, R182 ;  /* 0x000000b60fb6723e */ /* 0x000fe200000000ff */
[-C--:B------:R-:W-:Y:S01]  /*7b50*/  FMUL.FTZ R96, R96, R58.reuse ;  /* 0x0000003a60607220 */ /* 0x080fe20000410000 */
[-C--:B------:R-:W-:Y:S01]  /*7b60*/  FMUL.FTZ R97, R97, R58.reuse ;  /* 0x0000003a61617220 */ /* 0x080fe20000410000 */
[----:B------:R-:W-:Y:S01]  /*7b70*/  FADD.FTZ R7, R15, R4 ;  /* 0x000000040f077221 */ /* 0x000fe20000010000 */
[-C--:B------:R-:W-:Y:S01]  /*7b80*/  FMUL.FTZ R100, R100, R58.reuse ;  /* 0x0000003a64647220 */ /* 0x080fe20000410000 */
[----:B------:R-:W-:Y:S01]  /*7b90*/  MUFU.EX2 R70, R70 ;  /* 0x0000004600467308 */ /* 0x000fe20000000800 */
[----:B------:R-:W-:Y:S01]  /*7ba0*/  FMUL.FTZ R101, R101, R58 ;  /* 0x0000003a65657220 */ /* 0x000fe20000410000 */
[----:B------:R-:W-:Y:S01]  /*7bb0*/  FADD.FTZ R4, R176, R7 ;  /* 0x00000007b0047221 */ /* 0x000fe20000010000 */
[----:B------:R-:W-:Y:S01]  /*7bc0*/  F2FP.F16.F32.PACK_AB R176, R21, R176 ;  /* 0x000000b015b0723e */ /* 0x000fe200000000ff */
[-C--:B------:R-:W-:Y:S01]  /*7bd0*/  FMUL.FTZ R104, R104, R58.reuse ;  /* 0x0000003a68687220 */ /* 0x080fe20000410000 */
[-C--:B------:R-:W-:Y:S01]  /*7be0*/  FMUL.FTZ R105, R105, R58.reuse ;  /* 0x0000003a69697220 */ /* 0x080fe20000410000 */
[----:B------:R-:W-:Y:S01]  /*7bf0*/  FADD.FTZ R7, R21, R4 ;  /* 0x0000000415077221 */ /* 0x000fe20000010000 */
[----:B------:R-:W-:Y:S01]  /*7c00*/  FMUL.FTZ R108, R108, R58 ;  /* 0x0000003a6c6c7220 */ /* 0x000fe20000410000 */
[----:B------:R-:W-:Y:S01]  /*7c10*/  MUFU.EX2 R47, R47 ;  /* 0x0000002f002f7308 */ /* 0x000fe20000000800 */
[----:B--2---:R-:W-:Y:S01]  /*7c20*/  FMNMX.FTZ R54, R72, R53, !PT ;  /* 0x0000003548367209 */ /* 0x004fe20007810000 */
[----:B------:R-:W-:Y:S01]  /*7c30*/  FADD.FTZ R4, R178, R7 ;  /* 0x00000007b2047221 */ /* 0x000fe20000010000 */
[----:B------:R-:W-:Y:S01]  /*7c40*/  F2FP.F16.F32.PACK_AB R178, R25, R178 ;  /* 0x000000b219b2723e */ /* 0x000fe200000000ff */
[-C--:B------:R-:W-:Y:S01]  /*7c50*/  FMUL.FTZ R109, R109, R58.reuse ;  /* 0x0000003a6d6d7220 */ /* 0x080fe20000410000 */
[C---:B------:R-:W-:Y:S01]  /*7c60*/  FSETP.NEU.FTZ.AND P3, PT, R54.reuse, -INF , PT ;  /* 0xff8000003600780b */ /* 0x040fe20003f7d000 */
[----:B------:R-:W-:Y:S01]  /*7c70*/  FADD.FTZ R7, R25, R4 ;  /* 0x0000000419077221 */ /* 0x000fe20000010000 */
[-C--:B------:R-:W-:Y:S01]  /*7c80*/  FMUL.FTZ R35, R54, R9.reuse ;  /* 0x0000000936237220 */ /* 0x080fe20000410000 */
[----:B------:R1:W-:Y:S01]  /*7c90*/  MUFU.EX2 R53, R55 ;  /* 0x0000003700357308 */ /* 0x0003e20000000800 */
[----:B------:R-:W-:Y:S01]  /*7ca0*/  FMUL.FTZ R112, R112, R58 ;  /* 0x0000003a70707220 */ /* 0x000fe20000410000 */
[----:B------:R-:W-:Y:S01]  /*7cb0*/  FADD.FTZ R4, R172, R7 ;  /* 0x00000007ac047221 */ /* 0x000fe20000010000 */
[----:B------:R-:W-:Y:S01]  /*7cc0*/  IMAD.U32 R7, RZ, RZ, UR37 ;  /* 0x00000025ff077e24 */ /* 0x000fe2000f8e00ff */
[----:B------:R-:W-:Y:S01]  /*7cd0*/  FSEL R35, R35, RZ, P3 ;  /* 0x000000ff23237208 */ /* 0x000fe20001800000 */
[----:B------:R-:W-:Y:S01]  /*7ce0*/  UMOV UR37, UR61 ;  /* 0x0000003d00257c82 */ /* 0x000fe20008000000 */
[C---:B------:R-:W-:Y:S01]  /*7cf0*/  FADD.FTZ R4, R29.reuse, R4 ;  /* 0x000000041d047221 */ /* 0x040fe20000010000 */
[----:B------:R-:W-:Y:S01]  /*7d00*/  F2FP.F16.F32.PACK_AB R172, R29, R172 ;  /* 0x000000ac1dac723e */ /* 0x000fe200000000ff */
[----:B------:R-:W-:Y:S01]  /*7d10*/  MUFU.EX2 R49, R49 ;  /* 0x0000003100317308 */ /* 0x000fe20000000800 */
[-CC-:B------:R-:W-:Y:S01]  /*7d20*/  FFMA.FTZ R62, R27, R9.reuse, -R35.reuse ;  /* 0x000000091b3e7223 */ /* 0x180fe20000010823 */
[-CC-:B------:R-:W-:Y:S01]  /*7d30*/  FFMA.FTZ R171, R30, R9.reuse, -R35.reuse ;  /* 0x000000091eab7223 */ /* 0x180fe20000010823 */
[----:B------:R-:W-:Y:S01]  /*7d40*/  FADD.FTZ R27, R31, R4 ;  /* 0x000000041f1b7221 */ /* 0x000fe20000010000 */
[----:B------:R-:W-:Y:S01]  /*7d50*/  @!P1 LEA R30, R7, UR39, 0x3 ;  /* 0x00000027071e9c11 */ /* 0x000fe2000f8e18ff */
[-CC-:B------:R-:W-:Y:S01]  /*7d60*/  FFMA.FTZ R169, R12, R9.reuse, -R35.reuse ;  /* 0x000000090ca97223 */ /* 0x180fe20000010823 */
[----:B------:R-:W-:Y:S01]  /*7d70*/  FSEL R7, R54, RZ, P3 ;  /* 0x000000ff36077208 */ /* 0x000fe20001800000 */
[----:B------:R-:W-:Y:S01]  /*7d80*/  FFMA.FTZ R12, R28, R9, -R35 ;  /* 0x000000091c0c7223 */ /* 0x000fe20000010823 */
[----:B------:R-:W-:Y:S01]  /*7d90*/  FADD.FTZ R28, R36, R27 ;  /* 0x0000001b241c7221 */ /* 0x000fe20000010000 */
[----:B------:R-:W-:-:S02]  /*7da0*/  @!P1 VIADD R27, R30, 0x28860 ;  /* 0x000288601e1b9836 */ /* 0x000fc40000000000 */
[-C--:B------:R-:W-:Y:S01]  /*7db0*/  FFMA.FTZ R181, R164, R9.reuse, -R35 ;  /* 0x00000009a4b57223 */ /* 0x080fe20000010823 */
[----:B------:R-:W-:Y:S01]  /*7dc0*/  FADD.FTZ R4, -R7, R8 ;  /* 0x0000000807047221 */ /* 0x000fe20000010100 */
[----:B------:R-:W-:Y:S01]  /*7dd0*/  FADD.FTZ R7, R33, R28 ;  /* 0x0000001c21077221 */ /* 0x000fe20000010000 */
[----:B------:R-:W-:Y:S01]  /*7de0*/  MUFU.EX2 R62, R62 ;  /* 0x0000003e003e7308 */ /* 0x000fe20000000800 */
[----:B------:R-:W-:Y:S01]  /*7df0*/  @!P1 PRMT R28, RZ, 0x654, R27 ;  /* 0x00000654ff1c9816 */ /* 0x000fe2000000001b */
[-C--:B------:R-:W-:Y:S01]  /*7e00*/  FMUL.FTZ R4, R4, R9.reuse ;  /* 0x0000000904047220 */ /* 0x080fe20000410000 */
[----:B------:R-:W-:Y:S01]  /*7e10*/  FADD.FTZ R27, R44, R7 ;  /* 0x000000072c1b7221 */ /* 0x000fe20000010000 */
[-CC-:B------:R-:W-:Y:S01]  /*7e20*/  FFMA.FTZ R183, R158, R9.reuse, -R35.reuse ;  /* 0x000000099eb77223 */ /* 0x180fe20000010823 */
[-CC-:B------:R-:W-:Y:S01]  /*7e30*/  FFMA.FTZ R66, R160, R9.reuse, -R35.reuse ;  /* 0x00000009a0427223 */ /* 0x180fe20000010823 */
[-C--:B------:R-:W-:Y:S01]  /*7e40*/  FFMA.FTZ R177, R14, R9.reuse, -R35 ;  /* 0x000000090eb17223 */ /* 0x080fe20000010823 */
[----:B------:R-:W-:Y:S01]  /*7e50*/  FADD.FTZ R30, R170, R27 ;  /* 0x0000001baa1e7221 */ /* 0x000fe20000010000 */
[----:B------:R2:W3:Y:S01]  /*7e60*/  MUFU.EX2 R7, R4 ;  /* 0x0000000400077308 */ /* 0x0004e20000000800 */
[-CC-:B------:R-:W-:Y:S01]  /*7e70*/  FFMA.FTZ R14, R20, R9.reuse, -R35.reuse ;  /* 0x00000009140e7223 */ /* 0x180fe20000010823 */
[-CC-:B------:R-:W-:Y:S01]  /*7e80*/  FFMA.FTZ R179, R166, R9.reuse, -R35.reuse ;  /* 0x00000009a6b37223 */ /* 0x180fe20000010823 */
[----:B------:R-:W-:Y:S01]  /*7e90*/  FADD.FTZ R30, R37, R30 ;  /* 0x0000001e251e7221 */ /* 0x000fe20000010000 */
[-CC-:B------:R-:W-:Y:S01]  /*7ea0*/  FFMA.FTZ R20, R26, R9.reuse, -R35.reuse ;  /* 0x000000091a147223 */ /* 0x180fe20000010823 */
[-CC-:B------:R-:W-:Y:S01]  /*7eb0*/  FFMA.FTZ R173, R32, R9.reuse, -R35.reuse ;  /* 0x0000000920ad7223 */ /* 0x180fe20000010823 */
[-CC-:B------:R-:W-:Y:S01]  /*7ec0*/  FFMA.FTZ R26, R168, R9.reuse, -R35.reuse ;  /* 0x00000009a81a7223 */ /* 0x180fe20000010823 */
[----:B-1----:R-:W-:Y:S01]  /*7ed0*/  FADD.FTZ R55, R39, R30 ;  /* 0x0000001e27377221 */ /* 0x002fe20000010000 */
[----:B------:R-:W1:Y:S01]  /*7ee0*/  MUFU.EX2 R181, R181 ;  /* 0x000000b500b57308 */ /* 0x000e620000000800 */
[-CC-:B------:R-:W-:Y:S01]  /*7ef0*/  FFMA.FTZ R175, R174, R9.reuse, -R35.reuse ;  /* 0x00000009aeaf7223 */ /* 0x180fe20000010823 */
[-C--:B------:R-:W-:Y:S01]  /*7f00*/  FFMA.FTZ R24, R24, R9.reuse, -R35 ;  /* 0x0000000918187223 */ /* 0x080fe20000010823 */
[----:B--2---:R-:W-:Y:S01]  /*7f10*/  FADD.FTZ R4, R48, R55 ;  /* 0x0000003730047221 */ /* 0x004fe20000010000 */
[-CC-:B------:R-:W-:Y:S01]  /*7f20*/  FFMA.FTZ R194, R194, R9.reuse, -R35.reuse ;  /* 0x00000009c2c27223 */ /* 0x180fe20000010823 */
[--C-:B------:R-:W-:Y:S01]  /*7f30*/  FFMA.FTZ R165, R192, R9, -R35.reuse ;  /* 0x00000009c0a57223 */ /* 0x100fe20000010823 */
[----:B------:R2:W-:Y:S01]  /*7f40*/  @!P1 SYNCS.ARRIVE.TRANS64.RED.A1T0 RZ, [R28+URZ], RZ ;  /* 0x000000ff1cff99a7 */ /* 0x0005e2000810043f */
[----:B------:R-:W-:Y:S01]  /*7f50*/  FADD.FTZ R55, R41, R4 ;  /* 0x0000000429377221 */ /* 0x000fe20000010000 */
[----:B------:R-:W4:Y:S01]  /*7f60*/  MUFU.EX2 R183, R183 ;  /* 0x000000b700b77308 */ /* 0x000f220000000800 */
[----:B---3--:R-:W-:Y:S01]  /*7f70*/  FFMA.FTZ R4, R7, R3, R62 ;  /* 0x0000000307047223 */ /* 0x008fe2000001003e */
[-C--:B------:R-:W-:Y:S01]  /*7f80*/  FFMA.FTZ R38, R38, R9.reuse, -R35 ;  /* 0x0000000926267223 */ /* 0x080fe20000010823 */
[----:B------:R-:W-:Y:S01]  /*7f90*/  FADD.FTZ R32, R50, R55 ;  /* 0x0000003732207221 */ /* 0x000fe20000010000 */
[-CC-:B------:R-:W-:Y:S01]  /*7fa0*/  FFMA.FTZ R156, R156, R9.reuse, -R35.reuse ;  /* 0x000000099c9c7223 */ /* 0x180fe20000010823 */
[-CC-:B------:R-:W-:Y:S01]  /*7fb0*/  FFMA.FTZ R42, R42, R9.reuse, -R35.reuse ;  /* 0x000000092a2a7223 */ /* 0x180fe20000010823 */
[-CC-:B--2---:R-:W-:Y:S01]  /*7fc0*/  FFMA.FTZ R28, R196, R9.reuse, -R35.reuse ;  /* 0x00000009c41c7223 */ /* 0x184fe20000010823 */
[----:B------:R-:W-:Y:S01]  /*7fd0*/  FADD.FTZ R55, R43, R32 ;  /* 0x000000202b377221 */ /* 0x000fe20000010000 */
[----:B------:R-:W2:Y:S01]  /*7fe0*/  MUFU.EX2 R66, R66 ;  /* 0x0000004200427308 */ /* 0x000ea20000000800 */
[----:B-1----:R-:W-:Y:S01]  /*7ff0*/  FADD.FTZ R4, R181, R4 ;  /* 0x00000004b5047221 */ /* 0x002fe20000010000 */
[-C--:B------:R-:W-:Y:S01]  /*8000*/  FFMA.FTZ R40, R40, R9.reuse, -R35 ;  /* 0x0000000928287223 */ /* 0x080fe20000010823 */
[----:B------:R-:W-:Y:S01]  /*8010*/  FADD.FTZ R32, R68, R55 ;  /* 0x0000003744207221 */ /* 0x000fe20000010000 */
[-CC-:B------:R-:W-:Y:S01]  /*8020*/  FFMA.FTZ R154, R154, R9.reuse, -R35.reuse ;  /* 0x000000099a9a7223 */ /* 0x180fe20000010823 */
[--C-:B------:R-:W-:Y:S01]  /*8030*/  FFMA.FTZ R27, R152, R9, -R35.reuse ;  /* 0x00000009981b7223 */ /* 0x100fe20000010823 */
[----:B------:R-:W-:Y:S01]  /*8040*/  F2FP.F16.F32.PACK_AB R174, R36, R31 ;  /* 0x0000001f24ae723e */ /* 0x000fe200000000ff */
[----:B------:R-:W-:Y:S01]  /*8050*/  FADD.FTZ R13, R45, R32 ;  /* 0x000000202d0d7221 */ /* 0x000fe20000010000 */
[----:B------:R-:W1:Y:S01]  /*8060*/  MUFU.EX2 R177, R177 ;  /* 0x000000b100b17308 */ /* 0x000e620000000800 */
[----:B----4-:R-:W-:Y:S01]  /*8070*/  FADD.FTZ R3, R183, R4 ;  /* 0x00000004b7037221 */ /* 0x010fe20000010000 */
[-C--:B------:R-:W-:Y:S01]  /*8080*/  FFMA.FTZ R30, R162, R9.reuse, -R35 ;  /* 0x00000009a21e7223 */ /* 0x080fe20000010823 */
[----:B------:R-:W-:Y:S01]  /*8090*/  FADD.FTZ R32, R70, R13 ;  /* 0x0000000d46207221 */ /* 0x000fe20000010000 */
[-CC-:B------:R-:W-:Y:S01]  /*80a0*/  FFMA.FTZ R86, R86, R9.reuse, -R35.reuse ;  /* 0x0000000956567223 */ /* 0x180fe20000010823 */
[-CC-:B------:R-:W-:Y:S01]  /*80b0*/  FFMA.FTZ R198, R198, R9.reuse, -R35.reuse ;  /* 0x00000009c6c67223 */ /* 0x180fe20000010823 */
[-C--:B------:R-:W-:Y:S01]  /*80c0*/  FFMA.FTZ R46, R46, R9.reuse, -R35 ;  /* 0x000000092e2e7223 */ /* 0x080fe20000010823 */
[----:B------:R-:W-:Y:S01]  /*80d0*/  FADD.FTZ R13, R47, R32 ;  /* 0x000000202f0d7221 */ /* 0x000fe20000010000 */
[----:B------:R-:W3:Y:S01]  /*80e0*/  MUFU.EX2 R14, R14 ;  /* 0x0000000e000e7308 */ /* 0x000ee20000000800 */
[----:B--2---:R-:W-:Y:S01]  /*80f0*/  FADD.FTZ R4, R66, R3 ;  /* 0x0000000342047221 */ /* 0x004fe20000010000 */
[-C--:B------:R-:W-:Y:S01]  /*8100*/  FFMA.FTZ R82, R82, R9.reuse, -R35 ;  /* 0x0000000952527223 */ /* 0x080fe20000010823 */
[----:B------:R-:W-:Y:S01]  /*8110*/  FADD.FTZ R32, R64, R13 ;  /* 0x0000000d40207221 */ /* 0x000fe20000010000 */
[-CC-:B------:R-:W-:Y:S01]  /*8120*/  FFMA.FTZ R80, R80, R9.reuse, -R35.reuse ;  /* 0x0000000950507223 */ /* 0x180fe20000010823 */
[-CC-:B------:R-:W-:Y:S01]  /*8130*/  FFMA.FTZ R84, R84, R9.reuse, -R35.reuse ;  /* 0x0000000954547223 */ /* 0x180fe20000010823 */
[----:B------:R-:W-:Y:S01]  /*8140*/  FFMA.FTZ R35, R78, R9, -R35 ;  /* 0x000000094e237223 */ /* 0x000fe20000010823 */
[----:B------:R-:W-:Y:S01]  /*8150*/  FADD.FTZ R13, R49, R32 ;  /* 0x00000020310d7221 */ /* 0x000fe20000010000 */
[----:B------:R-:W2:Y:S01]  /*8160*/  MUFU.EX2 R179, R179 ;  /* 0x000000b300b37308 */ /* 0x000ea20000000800 */
[----:B-1----:R-:W-:Y:S01]  /*8170*/  FADD.FTZ R3, R177, R4 ;  /* 0x00000004b1037221 */ /* 0x002fe20000010000 */
[----:B------:R-:W-:Y:S01]  /*8180*/  ISETP.GT.AND P3, PT, R6, R11, PT ;  /* 0x0000000b0600720c */ /* 0x000fe20003f64270 */
[-C--:B------:R-:W-:Y:S01]  /*8190*/  FMUL.FTZ R90, R90, R7.reuse ;  /* 0x000000075a5a7220 */ /* 0x080fe20000410000 */
[-C--:B------:R-:W-:Y:S01]  /*81a0*/  FMUL.FTZ R91, R91, R7.reuse ;  /* 0x000000075b5b7220 */ /* 0x080fe20000410000 */
[-C--:B------:R-:W-:Y:S01]  /*81b0*/  FMUL.FTZ R94, R94, R7.reuse ;  /* 0x000000075e5e7220 */ /* 0x080fe20000410000 */
[-C--:B------:R-:W-:Y:S01]  /*81c0*/  FMUL.FTZ R95, R95, R7.reuse ;  /* 0x000000075f5f7220 */ /* 0x080fe20000410000 */
[-C--:B------:R-:W-:Y:S01]  /*81d0*/  FMUL.FTZ R98, R98, R7.reuse ;  /* 0x0000000762627220 */ /* 0x080fe20000410000 */
[----:B------:R-:W1:Y:S01]  /*81e0*/  MUFU.EX2 R20, R20 ;  /* 0x0000001400147308 */ /* 0x000e620000000800 */
[----:B---3--:R-:W-:Y:S01]  /*81f0*/  FADD.FTZ R4, R14, R3 ;  /* 0x000000030e047221 */ /* 0x008fe20000010000 */
[-C--:B------:R-:W-:Y:S01]  /*8200*/  FMUL.FTZ R99, R99, R7.reuse ;  /* 0x0000000763637220 */ /* 0x080fe20000410000 */
[-C--:B------:R-:W-:Y:S01]  /*8210*/  FMUL.FTZ R102, R102, R7.reuse ;  /* 0x0000000766667220 */ /* 0x080fe20000410000 */
[-C--:B------:R-:W-:Y:S01]  /*8220*/  FMUL.FTZ R103, R103, R7.reuse ;  /* 0x0000000767677220 */ /* 0x080fe20000410000 */
[-C--:B------:R-:W-:Y:S01]  /*8230*/  FMUL.FTZ R106, R106, R7.reuse ;  /* 0x000000076a6a7220 */ /* 0x080fe20000410000 */
[-C--:B------:R-:W-:Y:S01]  /*8240*/  FMUL.FTZ R107, R107, R7.reuse ;  /* 0x000000076b6b7220 */ /* 0x080fe20000410000 */
[-C--:B------:R-:W-:Y:S01]  /*8250*/  FMUL.FTZ R110, R110, R7.reuse ;  /* 0x000000076e6e7220 */ /* 0x080fe20000410000 */
[----:B------:R-:W3:Y:S01]  /*8260*/  MUFU.EX2 R173, R173 ;  /* 0x000000ad00ad7308 */ /* 0x000ee20000000800 */
[----:B--2---:R-:W-:Y:S01]  /*8270*/  FADD.FTZ R3, R179, R4 ;  /* 0x00000004b3037221 */ /* 0x004fe20000010000 */
[-C--:B------:R-:W-:Y:S01]  /*8280*/  FMUL.FTZ R111, R111, R7.reuse ;  /* 0x000000076f6f7220 */ /* 0x080fe20000410000 */
[-C--:B------:R-:W-:Y:S01]  /*8290*/  FMUL.FTZ R114, R114, R7.reuse ;  /* 0x0000000772727220 */ /* 0x080fe20000410000 */
[-C--:B------:R-:W-:Y:S01]  /*82a0*/  FMUL.FTZ R115, R115, R7.reuse ;  /* 0x0000000773737220 */ /* 0x080fe20000410000 */
[-C--:B------:R-:W-:Y:S01]  /*82b0*/  FMUL.FTZ R118, R118, R7.reuse ;  /* 0x0000000776767220 */ /* 0x080fe20000410000 */
[-C--:B------:R-:W-:Y:S01]  /*82c0*/  FMUL.FTZ R119, R119, R7.reuse ;  /* 0x0000000777777220 */ /* 0x080fe20000410000 */
[-C--:B------:R-:W-:Y:S01]  /*82d0*/  FMUL.FTZ R122, R122, R7.reuse ;  /* 0x000000077a7a7220 */ /* 0x080fe20000410000 */
[----:B------:R-:W2:Y:S01]  /*82e0*/  MUFU.EX2 R26, R26 ;  /* 0x0000001a001a7308 */ /* 0x000ea20000000800 */
[----:B-1----:R-:W-:Y:S01]  /*82f0*/  FADD.FTZ R4, R20, R3 ;  /* 0x0000000314047221 */ /* 0x002fe20000010000 */
[-C--:B------:R-:W-:Y:S01]  /*8300*/  FMUL.FTZ R123, R123, R7.reuse ;  /* 0x000000077b7b7220 */ /* 0x080fe20000410000 */
        /* <DEDUP_REMOVED lines=17> */
[----:B------:R-:W-:Y:S01]  /*8420*/  FMUL.FTZ R151, R151, R7 ;  /* 0x0000000797977220 */ /* 0x000fe20000410000 */
[----:B------:R-:W-:Y:S01]  /*8430*/  F2FP.F16.F32.PACK_AB R168, R44, R33 ;  /* 0x000000212ca8723e */ /* 0x000fe200000000ff */
[----:B------:R-:W-:Y:S01]  /*8440*/  FMUL.FTZ R113, R113, R58 ;  /* 0x0000003a71717220 */ /* 0x000fe20000410000 */
[----:B------:R-:W-:Y:S01]  /*8450*/  F2FP.F16.F32.PACK_AB R170, R37, R170 ;  /* 0x000000aa25aa723e */ /* 0x000fe200000000ff */
[----:B------:R-:W2:Y:S01]  /*8460*/  MUFU.EX2 R51, R51 ;  /* 0x0000003300337308 */ /* 0x000ea20000000800 */
[----:B-1----:R-:W-:Y:S01]  /*8470*/  FADD.FTZ R32, R60, R13 ;  /* 0x0000000d3c207221 */ /* 0x002fe20000010000 */
[----:B------:R-:W-:Y:S01]  /*8480*/  F2FP.F16.F32.PACK_AB R164, R48, R39 ;  /* 0x0000002730a4723e */ /* 0x000fe200000000ff */
[-C--:B------:R-:W-:Y:S01]  /*8490*/  FMUL.FTZ R116, R116, R58.reuse ;  /* 0x0000003a74747220 */ /* 0x080fe20000410000 */
[----:B------:R-:W-:Y:S01]  /*84a0*/  F2FP.F16.F32.PACK_AB R166, R50, R41 ;  /* 0x0000002932a6723e */ /* 0x000fe200000000ff */
[-C--:B------:R-:W-:Y:S01]  /*84b0*/  FMUL.FTZ R117, R117, R58.reuse ;  /* 0x0000003a75757220 */ /* 0x080fe20000410000 */
[----:B------:R-:W-:Y:S01]  /*84c0*/  F2FP.F16.F32.PACK_AB R160, R68, R43 ;  /* 0x0000002b44a0723e */ /* 0x000fe200000000ff */
[-C--:B------:R-:W-:Y:S01]  /*84d0*/  FMUL.FTZ R120, R120, R58.reuse ;  /* 0x0000003a78787220 */ /* 0x080fe20000410000 */
[----:B------:R-:W1:Y:S01]  /*84e0*/  MUFU.EX2 R24, R24 ;  /* 0x0000001800187308 */ /* 0x000e620000000800 */
[----:B---3--:R-:W-:Y:S01]  /*84f0*/  FADD.FTZ R3, R175, R4 ;  /* 0x00000004af037221 */ /* 0x008fe20000010000 */
[----:B------:R-:W-:Y:S01]  /*8500*/  F2FP.F16.F32.PACK_AB R162, R70, R45 ;  /* 0x0000002d46a2723e */ /* 0x000fe200000000ff */
[-C--:B------:R-:W-:Y:S01]  /*8510*/  FMUL.FTZ R121, R121, R58.reuse ;  /* 0x0000003a79797220 */ /* 0x080fe20000410000 */
[----:B------:R-:W-:Y:S01]  /*8520*/  F2FP.F16.F32.PACK_AB R158, R60, R49 ;  /* 0x000000313c9e723e */ /* 0x000fe200000000ff */
        /* <DEDUP_REMOVED lines=17> */
[----:B------:R-:W-:Y:S01]  /*8640*/  FMUL.FTZ R149, R149, R58 ;  /* 0x0000003a95957220 */ /* 0x000fe20000410000 */
[----:B------:R-:W-:Y:S01]  /*8650*/  F2FP.F16.F32.PACK_AB R181, R181, R62 ;  /* 0x0000003eb5b5723e */ /* 0x000fe200000000ff */
[----:B------:R-:W1:Y:S01]  /*8660*/  MUFU.EX2 R12, R12 ;  /* 0x0000000c000c7308 */ /* 0x000e620000000800 */
[C---:B---3--:R-:W-:Y:S01]  /*8670*/  FADD.FTZ R32, R56.reuse, R13 ;  /* 0x0000000d38207221 */ /* 0x048fe20000010000 */
[----:B------:R-:W-:Y:S01]  /*8680*/  F2FP.F16.F32.PACK_AB R152, R56, R51 ;  /* 0x000000333898723e */ /* 0x000fe200000000ff */
[----:B------:R-:W-:Y:S01]  /*8690*/  VIADD R6, R6, 0xffffffff ;  /* 0xffffffff06067836 */ /* 0x000fe20000000000 */
[----:B------:R-:W-:Y:S01]  /*86a0*/  F2FP.F16.F32.PACK_AB R183, R66, R183 ;  /* 0x000000b742b7723e */ /* 0x000fe200000000ff */
[----:B------:R-:W-:Y:S01]  /*86b0*/  FADD.FTZ R13, R53, R32 ;  /* 0x00000020350d7221 */ /* 0x000fe20000010000 */
[----:B------:R-:W-:Y:S01]  /*86c0*/  F2FP.F16.F32.PACK_AB R177, R14, R177 ;  /* 0x000000b10eb1723e */ /* 0x000fe200000000ff */
[----:B------:R-:W-:Y:S01]  /*86d0*/  IMAD.MOV.U32 R7, RZ, RZ, R34 ;  /* 0x000000ffff077224 */ /* 0x000fe200078e0022 */
[----:B------:R-:W3:Y:S01]  /*86e0*/  MUFU.EX2 R171, R171 ;  /* 0x000000ab00ab7308 */ /* 0x000ee20000000800 */
[----:B--2---:R-:W-:Y:S01]  /*86f0*/  FADD.FTZ R3, R169, R4 ;  /* 0x00000004a9037221 */ /* 0x004fe20000010000 */
[----:B------:R-:W-:-:S02]  /*8700*/  F2FP.F16.F32.PACK_AB R179, R20, R179 ;  /* 0x000000b314b3723e */ /* 0x000fc400000000ff */
[----:B------:R-:W-:Y:S02]  /*8710*/  F2FP.F16.F32.PACK_AB R173, R26, R173 ;  /* 0x000000ad1aad723e */ /* 0x000fe400000000ff */
[----:B------:R-:W-:Y:S02]  /*8720*/  F2FP.F16.F32.PACK_AB R175, R24, R175 ;  /* 0x000000af18af723e */ /* 0x000fe400000000ff */
[----:B------:R-:W2:Y:S01]  /*8730*/  MUFU.EX2 R8, R194 ;  /* 0x000000c200087308 */ /* 0x000ea20000000800 */
[C---:B-1----:R-:W-:Y:S01]  /*8740*/  FADD.FTZ R32, R12.reuse, R3 ;  /* 0x000000030c207221 */ /* 0x042fe20000010000 */
[----:B------:R-:W-:-:S06]  /*8750*/  F2FP.F16.F32.PACK_AB R169, R12, R169 ;  /* 0x000000a90ca9723e */ /* 0x000fcc00000000ff */
[----:B------:R-:W1:Y:S01]  /*8760*/  MUFU.EX2 R165, R165 ;  /* 0x000000a500a57308 */ /* 0x000e620000000800 */
[----:B---3--:R-:W-:-:S07]  /*8770*/  FADD.FTZ R3, R171, R32 ;  /* 0x00000020ab037221 */ /* 0x008fce0000010000 */
[----:B------:R-:W3:Y:S01]  /*8780*/  MUFU.EX2 R28, R28 ;  /* 0x0000001c001c7308 */ /* 0x000ee20000000800 */
[C---:B--2---:R-:W-:Y:S01]  /*8790*/  FADD.FTZ R32, R8.reuse, R3 ;  /* 0x0000000308207221 */ /* 0x044fe20000010000 */
[----:B------:R-:W-:Y:S01]  /*87a0*/  F2FP.F16.F32.PACK_AB R171, R8, R171 ;  /* 0x000000ab08ab723e */ /* 0x000fe200000000ff */
[----:B------:R-:W-:-:S05]  /*87b0*/  IMAD.MOV.U32 R8, RZ, RZ, R54 ;  /* 0x000000ffff087224 */ /* 0x000fca00078e0036 */
[----:B------:R-:W2:Y:S01]  /*87c0*/  MUFU.EX2 R38, R38 ;  /* 0x0000002600267308 */ /* 0x000ea20000000800 */
[----:B-1----:R-:W-:-:S07]  /*87d0*/  FADD.FTZ R3, R165, R32 ;  /* 0x00000020a5037221 */ /* 0x002fce0000010000 */
[----:B------:R1:W4:Y:S01]  /*87e0*/  MUFU.EX2 R167, R156 ;  /* 0x0000009c00a77308 */ /* 0x0003220000000800 */
[C---:B---3--:R-:W-:Y:S01]  /*87f0*/  FADD.FTZ R3, R28.reuse, R3 ;  /* 0x000000031c037221 */ /* 0x048fe20000010000 */
[----:B------:R-:W-:-:S06]  /*8800*/  F2FP.F16.F32.PACK_AB R165, R28, R165 ;  /* 0x000000a51ca5723e */ /* 0x000fcc00000000ff */
[----:B------:R-:W3:Y:S01]  /*8810*/  MUFU.EX2 R42, R42 ;  /* 0x0000002a002a7308 */ /* 0x000ee20000000800 */
[----:B--2---:R-:W-:Y:S01]  /*8820*/  FADD.FTZ R3, R38, R3 ;  /* 0x0000000326037221 */ /* 0x004fe20000010000 */
[----:B-1----:R-:W-:-:S06]  /*8830*/  F2FP.F16.F32.PACK_AB R156, R64, R47 ;  /* 0x0000002f409c723e */ /* 0x002fcc00000000ff */
[----:B------:R-:W1:Y:S01]  /*8840*/  MUFU.EX2 R40, R40 ;  /* 0x0000002800287308 */ /* 0x000e620000000800 */
[C---:B----4-:R-:W-:Y:S01]  /*8850*/  FADD.FTZ R3, R167.reuse, R3 ;  /* 0x00000003a7037221 */ /* 0x050fe20000010000 */
        /* <DEDUP_REMOVED lines=27> */
[----:B-1----:R-:W-:Y:S01]  /*8a10*/  FADD.FTZ R3, R84, R3 ;  /* 0x0000000354037221 */ /* 0x002fe20000010000 */
[C---:B--2---:R-:W-:Y:S01]  /*8a20*/  FADD.FTZ R4, R52.reuse, R13 ;  /* 0x0000000d34047221 */ /* 0x044fe20000010000 */
[----:B------:R-:W-:Y:S02]  /*8a30*/  F2FP.F16.F32.PACK_AB R154, R52, R53 ;  /* 0x00000035349a723e */ /* 0x000fe400000000ff */
[C---:B---3--:R-:W-:Y:S01]  /*8a40*/  FADD.FTZ R3, R35.reuse, R3 ;  /* 0x0000000323037221 */ /* 0x048fe20000010000 */
[----:B------:R-:W-:Y:S01]  /*8a50*/  F2FP.F16.F32.PACK_AB R155, R35, R84 ;  /* 0x00000054239b723e */ /* 0x000fe200000000ff */
[----:B------:R-:W-:Y:S06]  /*8a60*/  @P3 BRA `(.L_x_6434) ;  /* 0xffffffc800143947 */ /* 0x000fec000383ffff */
[----:B------:R-:W-:Y:S01]  /*8a70*/  IMAD.MOV.U32 R8, RZ, RZ, R54 ;  /* 0x000000ffff087224 */ /* 0x000fe200078e0036 */
[----:B------:R-:W-:Y:S01]  /*8a80*/  UMOV UR37, UR61 ;  /* 0x0000003d00257c82 */ /* 0x000fe20008000000 */
[----:B------:R-:W-:Y:S01]  /*8a90*/  IMAD.MOV.U32 R7, RZ, RZ, R34 ;  /* 0x000000ffff077224 */ /* 0x000fe200078e0022 */
[----:B------:R-:W-:-:S06]  /*8aa0*/  UMOV UR36, UR60 ;  /* 0x0000003c00247c82 */ /* 0x000fcc0008000000 */
.L_x_6417:
        /* <DEDUP_REMOVED lines=16> */
.L_x_6436:
[----:B------:R-:W-:-:S11]  /*8bb0*/  UISETP.NE.AND UP0, UPT, UR15, 0x1, UPT ;  /* 0x000000010f00788c */ /* 0x000fd6000bf05270 */
[----:B------:R-:W-:Y:S02]  /*8bc0*/  @UP0 ULDC.64 UR6, c[0x0][0x9e8] ;  /* 0x00027a0000060ab9 */ /* 0x000fe40000000a00 */
[----:B------:R-:W-:-:S04]  /*8bd0*/  UIMAD.WIDE.U32 UR10, UR53, UR6, URZ ;  /* 0x00000006350a72a5 */ /* 0x000fc8000f8e003f */
[----:B------:R-:W-:-:S12]  /*8be0*/  @UP0 USHF.R.U32.HI UR53, URZ, UR7, UR11 ;  /* 0x000000073f350299 */ /* 0x000fd8000801160b */
.L_x_6437:
[----:B------:R-:W-:-:S04]  /*8bf0*/  UIMAD UR53, UR53, UR15, URZ ;  /* 0x0000000f353572a4 */ /* 0x000fc8000f8e023f */
[----:B------:R-:W-:-:S04]  /*8c00*/  UISETP.LT.AND UP0, UPT, UR14, UR53, UPT ;  /* 0x000000350e00728c */ /* 0x000fc8000bf01270 */
[----:B------:R-:W-:-:S12]  /*8c10*/  USEL UR14, UR14, UR53, !UP0 ;  /* 0x000000350e0e7287 */ /* 0x000fd8000c000000 */
.L_x_6435:
        /* <DEDUP_REMOVED lines=13> */
.L_x_6447:
        /* <DEDUP_REMOVED lines=9> */
.L_x_6440:
[----:B------:R-:W-:Y:S01]  /*8d80*/  ULEA UR6, UR37, UR39, 0x3 ;  /* 0x0000002725067291 */ /* 0x000fe2000f8e183f */
[----:B------:R-:W-:-:S05]  /*8d90*/  IMAD.U32 R7, RZ, RZ, UR36 ;  /* 0x00000024ff077e24 */ /* 0x000fca000f8e00ff */
[----:B------:R-:W-:-:S04]  /*8da0*/  SHF.L.U32 R7, R7, 0x1f, RZ ;  /* 0x0000001f07077819 */ /* 0x000fc800000006ff */
[----:B------:R1:W2:Y:S01]  /*8db0*/  SYNCS.PHASECHK.TRANS64.TRYWAIT P2, [UR6+0x28830], R7 ;  /* 0x02883007ff0075a7 */ /* 0x0002a20008040146 */
[----:B------:R-:W-:Y:S05]  /*8dc0*/  @!P0 BRA `(.L_x_6441) ;  /* 0x0000000000048947 */ /* 0x000fea0003800000 */
[----:B------:R-:W-:Y:S01]  /*8dd0*/  BPT.TRAP 0x1 ;  /* 0x000000040000795c */ /* 0x000fe20000300000 */
.L_x_6441:
[----:B--2---:R-:W-:Y:S05]  /*8de0*/  @P2 BRA `(.L_x_6439) ;  /* 0x0000000000082947 */ /* 0x004fea0003800000 */
[----:B------:R-:W2:Y:S02]  /*8df0*/  SYNCS.PHASECHK.TRANS64.TRYWAIT P2, [UR6+0x28830], R7 ;  /* 0x02883007ff0075a7 */ /* 0x000ea40008040146 */
[----:B--2---:R-:W-:Y:S05]  /*8e00*/  @!P2 BRA `(.L_x_6442) ;  /* 0x000000ac0090a947 */ /* 0x004fea0003800000 */
.L_x_6439:
        /* <DEDUP_REMOVED lines=45> */
.L_x_6444:
[----:B------:R-:W-:Y:S01]  /*90e0*/  ULEA UR6, UR57, UR39, 0x3 ;  /* 0x0000002739067291 */ /* 0x000fe2000f8e183f */
[----:B------:R-:W-:-:S05]  /*90f0*/  IMAD.U32 R7, RZ, RZ, UR58 ;  /* 0x0000003aff077e24 */ /* 0x000fca000f8e00ff */
[----:B------:R-:W-:-:S04]  /*9100*/  SHF.L.U32 R7, R7, 0x1f, RZ ;  /* 0x0000001f07077819 */ /* 0x000fc800000006ff */
[----:B------:R1:W2:Y:S01]  /*9110*/  SYNCS.PHASECHK.TRANS64.TRYWAIT P2, [UR6+0x28850], R7 ;  /* 0x02885007ff0075a7 */ /* 0x0002a20008040146 */
[----:B------:R-:W-:Y:S05]  /*9120*/  @!P0 BRA `(.L_x_6445) ;  /* 0x0000000000048947 */ /* 0x000fea0003800000 */
[----:B------:R-:W-:Y:S01]  /*9130*/  BPT.TRAP 0x1 ;  /* 0x000000040000795c */ /* 0x000fe20000300000 */
.L_x_6445:
[----:B--2---:R-:W-:Y:S05]  /*9140*/  @P2 BRA `(.L_x_6443) ;  /* 0x0000000000082947 */ /* 0x004fea0003800000 */
[----:B------:R-:W2:Y:S02]  /*9150*/  SYNCS.PHASECHK.TRANS64.TRYWAIT P2, [UR6+0x28850], R7 ;  /* 0x02885007ff0075a7 */ /* 0x000ea40008040146 */
[----:B--2---:R-:W-:Y:S05]  /*9160*/  @!P2 BRA `(.L_x_6446) ;  /* 0x000000a800d0a947 */ /* 0x004fea0003800000 */
.L_x_6443:
[----:B------:R-:W-:Y:S01]  /*9170*/  UIADD3 UR6, UR39, 0x400, URZ ;  /* 0x0000040027067890 */ /* 0x000fe2000fffe03f */
[----:B------:R-:W-:Y:S01]  /*9180*/  WARPGROUP.ARRIVE ;  /* 0x00000000000079c5 */ /* 0x000fe20000000000 */
[----:B------:R-:W-:Y:S01]  /*9190*/  UMOV UR7, 0x40000040 ;  /* 0x4000004000077882 */ /* 0x000fe20000000000 */
[----:B--2---:R-:W-:Y:S01]  /*91a0*/  FMUL.FTZ R8, R24, UR53 ;  /* 0x0000003518087c20 */ /* 0x004fe20008410000 */
        /* <DEDUP_REMOVED lines=12> */
[----:B------:R-:W-:Y:S01]  /*9270*/  ULEA UR10, UR57, UR6, 0xb ;  /* 0x00000006390a7291 */ /* 0x000fe2000f8e583f */
        /* <DEDUP_REMOVED lines=56> */
[----:B------:R-:W1:Y:S01]  /*9600*/  LDC R9, c[0x0][0x988] ;  /* 0x00026200ff097b82 */ /* 0x000e620000000800 */
[----:B------:R-:W-:Y:S01]  /*9610*/  FMUL.FTZ R86, R86, UR53 ;  /* 0x0000003556567c20 */ /* 0x000fe20008410000 */
[----:B------:R-:W-:Y:S01]  /*9620*/  MUFU.TANH R198, R198 ;  /* 0x000000c600c67308 */ /* 0x000fe20000002400 */
[C---:B------:R-:W-:Y:S01]  /*9630*/  ISETP.GT.AND P2, PT, R6.reuse, UR56, PT ;  /* 0x0000003806007c0c */ /* 0x040fe2000bf44270 */
[----:B------:R-:W-:Y:S01]  /*9640*/  UMOV UR58, UR36 ;  /* 0x00000024003a7c82 */ /* 0x000fe20008000000 */
[----:B------:R-:W-:-:S05]  /*9650*/  VIADD R6, R6, 0xffffffff ;  /* 0xffffffff06067836 */ /* 0x000fca0000000000 */
[----:B------:R-:W-:Y:S08]  /*9660*/  MUFU.TANH R200, R200 ;  /* 0x000000c800c87308 */ /* 0x000ff00000002400 */
[----:B------:R-:W-:Y:S08]  /*9670*/  MUFU.TANH R202, R202 ;  /* 0x000000ca00ca7308 */ /* 0x000ff00000002400 */
[----:B------:R-:W-:Y:S08]  /*9680*/  MUFU.TANH R204, R204 ;  /* 0x000000cc00cc7308 */ /* 0x000ff00000002400 */
[----:B------:R-:W-:Y:S08]  /*9690*/  MUFU.TANH R206, R206 ;  /* 0x000000ce00ce7308 */ /* 0x000ff00000002400 */
[----:B------:R-:W-:Y:S08]  /*96a0*/  MUFU.TANH R208, R208 ;  /* 0x000000d000d07308 */ /* 0x000ff00000002400 */
[----:B------:R-:W-:Y:S08]  /*96b0*/  MUFU.TANH R210, R210 ;  /* 0x000000d200d27308 */ /* 0x000ff00000002400 */
[----:B------:R-:W-:Y:S08]  /*96c0*/  MUFU.TANH R212, R212 ;  /* 0x000000d400d47308 */ /* 0x000ff00000002400 */
[----:B------:R-:W2:Y:S08]  /*96d0*/  MUFU.TANH R14, R14 ;  /* 0x0000000e000e7308 */ /* 0x000eb00000002400 */
[----:B------:R-:W-:Y:S08]  /*96e0*/  MUFU.TANH R214, R214 ;  /* 0x000000d600d67308 */ /* 0x000ff00000002400 */
[----:B------:R-:W3:Y:S01]  /*96f0*/  MUFU.TANH R20, R20 ;  /* 0x0000001400147308 */ /* 0x000ee20000002400 */
[----:B--2---:R-:W-:-:S07]  /*9700*/  FMNMX.FTZ R25, R14, R11, !PT ;  /* 0x0000000b0e197209 */ /* 0x004fce0007810000 */
[----:B------:R-:W2:Y:S01]  /*9710*/  MUFU.TANH R26, R26 ;  /* 0x0000001a001a7308 */ /* 0x000ea20000002400 */
[----:B------:R-:W-:Y:S02]  /*9720*/  WARPGROUP.DEPBAR.LE gsb0, 0x0 ;  /* 0x00008000000079c5 */ /* 0x000fe40000010000 */
[----:B------:R-:W-:Y:S01]  /*9730*/  WARPGROUP.ARRIVE ;  /* 0x00000000000079c5 */ /* 0x000fe20000000000 */
[----:B------:R-:W-:-:S04]  /*9740*/  FMUL.FTZ R180, R33, UR53 ;  /* 0x0000003521b47c20 */ /* 0x000fc80008410000 */
[----:B------:R-:W4:Y:S01]  /*9750*/  MUFU.TANH R30, R30 ;  /* 0x0000001e001e7308 */ /* 0x000f220000002400 */
[----:B------:R-:W-:Y:S01]  /*9760*/  FMUL.FTZ R182, R35, UR53 ;  /* 0x0000003523b67c20 */ /* 0x000fe20008410000 */
[----:B---3--:R-:W-:Y:S01]  /*9770*/  FMNMX.FTZ R25, R20, R25, !PT ;  /* 0x0000001914197209 */ /* 0x008fe20007810000 */
[----:B------:R-:W-:Y:S01]  /*9780*/  HGMMA.64x128x16.F32 R88, R176, gdesc[UR4].tnspB, R88, gsb0 ;  /* 0x41e00004b0587df0 */ /* 0x000fe20008000858 */
[----:B------:R-:W-:Y:S01]  /*9790*/  UIADD3 UR6, UR10, 0x100, URZ ;  /* 0x000001000a067890 */ /* 0x000fe2000fffe03f */
[----:B------:R-:W-:-:S03]  /*97a0*/  UMOV UR7, 0x40000040 ;  /* 0x4000004000077882 */ /* 0x000fc60000000000 */
[----:B------:R-:W3:Y:S01]  /*97b0*/  MUFU.TANH R180, R180 ;  /* 0x000000b400b47308 */ /* 0x000ee20000002400 */
[----:B--2---:R-:W-:-:S07]  /*97c0*/  FMNMX.FTZ R25, R26, R25, !PT ;  /* 0x000000191a197209 */ /* 0x004fce0007810000 */
[----:B------:R-:W-:Y:S01]  /*97d0*/  MUFU.TANH R216, R216 ;  /* 0x000000d800d87308 */ /* 0x000fe20000002400 */
[----:B----4-:R-:W-:-:S07]  /*97e0*/  FMNMX.FTZ R25, R30, R25, !PT ;  /* 0x000000191e197209 */ /* 0x010fce0007810000 */
[----:B------:R-:W2:Y:S01]  /*97f0*/  MUFU.TANH R34, R34 ;  /* 0x0000002200227308 */ /* 0x000ea20000002400 */
[----:B---3--:R-:W-:-:S04]  /*9800*/  FMNMX.FTZ R7, R180, R7, !PT ;  /* 0x00000007b4077209 */ /* 0x008fc80007810000 */
[----:B------:R-:W-:-:S03]  /*9810*/  FMNMX.FTZ R7, R194, R7, !PT ;  /* 0x00000007c2077209 */ /* 0x000fc60007810000 */
[----:B------:R-:W-:Y:S01]  /*9820*/  MUFU.TANH R218, R218 ;  /* 0x000000da00da7308 */ /* 0x000fe20000002400 */
[----:B------:R-:W-:-:S04]  /*9830*/  FMNMX.FTZ R7, R192, R7, !PT ;  /* 0x00000007c0077209 */ /* 0x000fc80007810000 */
[----:B------:R-:W-:-:S03]  /*9840*/  FMNMX.FTZ R7, R196, R7, !PT ;  /* 0x00000007c4077209 */ /* 0x000fc60007810000 */
[----:B------:R-:W3:Y:S01]  /*9850*/  MUFU.TANH R182, R182 ;  /* 0x000000b600b67308 */ /* 0x000ee20000002400 */
[----:B------:R-:W-:Y:S02]  /*9860*/  FMNMX.FTZ R7, R198, R7, !PT ;  /* 0x00000007c6077209 */ /* 0x000fe40007810000 */
[----:B--2---:R-:W-:Y:S02]  /*9870*/  FMNMX.FTZ R25, R34, R25, !PT ;  /* 0x0000001922197209 */ /* 0x004fe40007810000 */
[----:B------:R-:W-:-:S03]  /*9880*/  FMNMX.FTZ R7, R200, R7, !PT ;  /* 0x00000007c8077209 */ /* 0x000fc60007810000 */
[----:B------:R-:W-:Y:S08]  /*9890*/  MUFU.TANH R220, R220 ;  /* 0x000000dc00dc7308 */ /* 0x000ff00000002400 */
[----:B------:R-:W2:Y:S01]  /*98a0*/  MUFU.TANH R36, R36 ;  /* 0x0000002400247308 */ /* 0x000ea20000002400 */
[----:B---3--:R-:W-:-:S07]  /*98b0*/  FMNMX.FTZ R29, R182, R25, !PT ;  /* 0x00000019b61d7209 */ /* 0x008fce0007810000 */
        /* <DEDUP_REMOVED lines=15> */
[----:B------:R-:W-:Y:S01]  /*99b0*/  MUFU.TANH R230, R230 ;  /* 0x000000e600e67308 */ /* 0x000fe20000002400 */
[----:B------:R-:W-:Y:S02]  /*99c0*/  WARPGROUP.DEPBAR.LE gsb0, 0x0 ;  /* 0x00008000000079c5 */ /* 0x000fe40000010000 */
[----:B------:R-:W-:Y:S01]  /*99d0*/  WARPGROUP.ARRIVE ;  /* 0x00000000000079c5 */ /* 0x000fe20000000000 */
[----:B------:R-:W-:Y:S01]  /*99e0*/  FMUL.FTZ R176, R45, UR53 ;  /* 0x000000352db07c20 */ /* 0x000fe20008410000 */
[----:B------:R-:W-:Y:S01]  /*99f0*/  FMUL.FTZ R178, R48, UR53 ;  /* 0x0000003530b27c20 */ /* 0x000fe20008410000 */
[----:B------:R-:W-:Y:S01]  /*9a00*/  FMUL.FTZ R48, R50, UR53 ;  /* 0x0000003532307c20 */ /* 0x000fe20008410000 */
[----:B------:R-:W-:Y:S01]  /*9a10*/  FMUL.FTZ R50, R51, UR53 ;  /* 0x0000003533327c20 */ /* 0x000fe20008410000 */
[----:B------:R-:W-:Y:S01]  /*9a20*/  MUFU.TANH R84, R84 ;  /* 0x0000005400547308 */ /* 0x000fe20000002400 */
[----:B------:R-:W-:Y:S01]  /*9a30*/  HGMMA.64x128x16.F32 R88, R172, gdesc[UR4].tnspB, R88, gsb0 ;  /* 0x41e00004ac587df0 */ /* 0x000fe20008000858 */
[----:B------:R-:W-:Y:S01]  /*9a40*/  UIADD3 UR6, UR10, 0x180, URZ ;  /* 0x000001800a067890 */ /* 0x000fe2000fffe03f */
[----:B---3--:R-:W-:Y:S01]  /*9a50*/  FMNMX.FTZ R31, R46, R31, !PT ;  /* 0x0000001f2e1f7209 */ /* 0x008fe20007810000 */
[----:B------:R-:W-:-:S04]  /*9a60*/  UMOV UR7, 0x40000040 ;  /* 0x4000004000077882 */ /* 0x000fc80000000000 */
[----:B------:R-:W2:Y:S08]  /*9a70*/  MUFU.TANH R176, R176 ;  /* 0x000000b000b07308 */ /* 0x000eb00000002400 */
[----:B------:R-:W3:Y:S08]  /*9a80*/  MUFU.TANH R178, R178 ;  /* 0x000000b200b27308 */ /* 0x000ef00000002400 */
[----:B------:R-:W4:Y:S01]  /*9a90*/  MUFU.TANH R48, R48 ;  /* 0x0000003000307308 */ /* 0x000f220000002400 */
[----:B--2---:R-:W-:-:S07]  /*9aa0*/  FMNMX.FTZ R7, R176, R7, !PT ;  /* 0x00000007b0077209 */ /* 0x004fce0007810000 */
[----:B------:R-:W2:Y:S01]  /*9ab0*/  MUFU.TANH R50, R50 ;  /* 0x0000003200327308 */ /* 0x000ea20000002400 */
[----:B---3--:R-:W-:-:S04]  /*9ac0*/  FMNMX.FTZ R7, R178, R7, !PT ;  /* 0x00000007b2077209 */ /* 0x008fc80007810000 */
[----:B------:R-:W-:-:S03]  /*9ad0*/  FMNMX.FTZ R7, R202, R7, !PT ;  /* 0x00000007ca077209 */ /* 0x000fc60007810000 */
[----:B------:R-:W3:Y:S01]  /*9ae0*/  MUFU.TANH R52, R52 ;  /* 0x0000003400347308 */ /* 0x000ee20000002400 */
[----:B------:R-:W-:Y:S02]  /*9af0*/  FMNMX.FTZ R7, R204, R7, !PT ;  /* 0x00000007cc077209 */ /* 0x000fe40007810000 */
[----:B----4-:R-:W-:Y:S02]  /*9b00*/  FMNMX.FTZ R31, R48, R31, !PT ;  /* 0x0000001f301f7209 */ /* 0x010fe40007810000 */
[----:B------:R-:W-:-:S03]  /*9b10*/  FMNMX.FTZ R7, R206, R7, !PT ;  /* 0x00000007ce077209 */ /* 0x000fc60007810000 */
[----:B------:R-:W4:Y:S01]  /*9b20*/  MUFU.TANH R54, R54 ;  /* 0x0000003600367308 */ /* 0x000f220000002400 */
[----:B------:R-:W-:Y:S02]  /*9b30*/  FMNMX.FTZ R7, R208, R7, !PT ;  /* 0x00000007d0077209 */ /* 0x000fe40007810000 */
[----:B--2---:R-:W-:Y:S02]  /*9b40*/  FMNMX.FTZ R33, R50, R31, !PT ;  /* 0x0000001f32217209 */ /* 0x004fe40007810000 */
[----:B------:R-:W-:-:S03]  /*9b50*/  FMNMX.FTZ R7, R210, R7, !PT ;  /* 0x00000007d2077209 */ /* 0x000fc60007810000 */
[----:B------:R-:W2:Y:S01]  /*9b60*/  MUFU.TANH R56, R56 ;  /* 0x0000003800387308 */ /* 0x000ea20000002400 */
[----:B------:R-:W-:Y:S02]  /*9b70*/  FMNMX.FTZ R7, R212, R7, !PT ;  /* 0x00000007d4077209 */ /* 0x000fe40007810000 */
[----:B---3--:R-:W-:Y:S02]  /*9b80*/  FMNMX.FTZ R33, R52, R33, !PT ;  /* 0x0000002134217209 */ /* 0x008fe40007810000 */
[----:B------:R-:W-:-:S03]  /*9b90*/  FMNMX.FTZ R7, R214, R7, !PT ;  /* 0x00000007d6077209 */ /* 0x000fc60007810000 */
[----:B------:R-:W3:Y:S01]  /*9ba0*/  MUFU.TANH R58, R58 ;  /* 0x0000003a003a7308 */ /* 0x000ee20000002400 */
[----:B----4-:R-:W-:-:S07]  /*9bb0*/  FMNMX.FTZ R33, R54, R33, !PT ;  /* 0x0000002136217209 */ /* 0x010fce0007810000 */
[----:B------:R-:W4:Y:S01]  /*9bc0*/  MUFU.TANH R60, R60 ;  /* 0x0000003c003c7308 */ /* 0x000f220000002400 */
[----:B--2---:R-:W-:-:S07]  /*9bd0*/  FMNMX.FTZ R33, R56, R33, !PT ;  /* 0x0000002138217209 */ /* 0x004fce0007810000 */
[----:B------:R-:W2:Y:S01]  /*9be0*/  MUFU.TANH R62, R62 ;  /* 0x0000003e003e7308 */ /* 0x000ea20000002400 */
[----:B---3--:R-:W-:-:S07]  /*9bf0*/  FMNMX.FTZ R37, R58, R33, !PT ;  /* 0x000000213a257209 */ /* 0x008fce0007810000 */
[----:B------:R-:W-:Y:S01]  /*9c00*/  MUFU.TANH R68, R68 ;  /* 0x0000004400447308 */ /* 0x000fe20000002400 */
[----:B----4-:R-:W-:-:S07]  /*9c10*/  FMNMX.FTZ R37, R60, R37, !PT ;  /* 0x000000253c257209 */ /* 0x010fce0007810000 */
[----:B------:R-:W-:Y:S01]  /*9c20*/  MUFU.TANH R70, R70 ;  /* 0x0000004600467308 */ /* 0x000fe20000002400 */
[----:B--2---:R-:W-:-:S07]  /*9c30*/  FMNMX.FTZ R37, R62, R37, !PT ;  /* 0x000000253e257209 */ /* 0x004fce0007810000 */
        /* <DEDUP_REMOVED lines=10> */
[----:B------:R-:W-:Y:S01]  /*9ce0*/  HGMMA.64x128x16.F32 R88, R168, gdesc[UR4].tnspB, R88, gsb0 ;  /* 0x41e00004a8587df0 */ /* 0x000fe20008000858 */
[----:B------:R-:W-:Y:S01]  /*9cf0*/  UIADD3 UR6, UR10, 0x200, URZ ;  /* 0x000002000a067890 */ /* 0x000fe2000fffe03f */
[----:B------:R-:W2:Y:S01]  /*9d00*/  MUFU.TANH R172, R172 ;  /* 0x000000ac00ac7308 */ /* 0x000ea20000002400 */
[----:B------:R-:W-:-:S07]  /*9d10*/  UMOV UR7, 0x40000040 ;  /* 0x4000004000077882 */ /* 0x000fce0000000000 */
[----:B------:R-:W3:Y:S08]  /*9d20*/  MUFU.TANH R174, R174 ;  /* 0x000000ae00ae7308 */ /* 0x000ef00000002400 */
[----:B------:R-:W4:Y:S01]  /*9d30*/  MUFU.TANH R64, R64 ;  /* 0x0000004000407308 */ /* 0x000f220000002400 */
[----:B--2---:R-:W-:-:S07]  /*9d40*/  FMNMX.FTZ R7, R172, R7, !PT ;  /* 0x00000007ac077209 */ /* 0x004fce0007810000 */
[----:B------:R-:W2:Y:S01]  /*9d50*/  MUFU.TANH R66, R66 ;  /* 0x0000004200427308 */ /* 0x000ea20000002400 */
[----:B---3--:R-:W-:-:S04]  /*9d60*/  FMNMX.FTZ R7, R174, R7, !PT ;  /* 0x00000007ae077209 */ /* 0x008fc80007810000 */
[----:B------:R-:W-:-:S04]  /*9d70*/  FMNMX.FTZ R7, R216, R7, !PT ;  /* 0x00000007d8077209 */ /* 0x000fc80007810000 */
[----:B------:R-:W-:Y:S02]  /*9d80*/  FMNMX.FTZ R7, R218, R7, !PT ;  /* 0x00000007da077209 */ /* 0x000fe40007810000 */
[----:B----4-:R-:W-:Y:S02]  /*9d90*/  FMNMX.FTZ R37, R64, R37, !PT ;  /* 0x0000002540257209 */ /* 0x010fe40007810000 */
[----:B------:R-:W-:-:S04]  /*9da0*/  FMNMX.FTZ R7, R220, R7, !PT ;  /* 0x00000007dc077209 */ /* 0x000fc80007810000 */
[----:B------:R-:W-:Y:S02]  /*9db0*/  FMNMX.FTZ R7, R222, R7, !PT ;  /* 0x00000007de077209 */ /* 0x000fe40007810000 */
[----:B--2---:R-:W-:Y:S02]  /*9dc0*/  FMNMX.FTZ R39, R66, R37, !PT ;  /* 0x0000002542277209 */ /* 0x004fe40007810000 */
        /* <DEDUP_REMOVED lines=8> */
[----:B------:R-:W-:-:S04]  /*9e50*/  FMNMX.FTZ R7, R230, R7, !PT ;  /* 0x00000007e6077209 */ /* 0x000fc80007810000 */
[----:B------:R-:W-:-:S05]  /*9e60*/  FMNMX.FTZ R7, R84, R7, !PT ;  /* 0x0000000754077209 */ /* 0x000fca0007810000 */
[----:B------:R-:W2:Y:S02]  /*9e70*/  SHFL.BFLY PT, R76, R7, 0x2, 0x1f ;  /* 0x0c401f00074c7f89 */ /* 0x000ea400000e0000 */
[----:B--2---:R-:W-:Y:S01]  /*9e80*/  FMNMX.FTZ R13, R7, R76, !PT ;  /* 0x0000004c070d7209 */ /* 0x004fe20007810000 */
[----:B------:R-:W-:Y:S01]  /*9e90*/  FMUL.FTZ R76, R78, UR53 ;  /* 0x000000354e4c7c20 */ /* 0x000fe20008410000 */
[----:B------:R-:W-:-:S03]  /*9ea0*/  FMUL.FTZ R78, R79, UR53 ;  /* 0x000000354f4e7c20 */ /* 0x000fc60008410000 */
[----:B------:R-:W2:Y:S02]  /*9eb0*/  SHFL.BFLY PT, R232, R13, 0x1, 0x1f ;  /* 0x0c201f000de87f89 */ /* 0x000ea400000e0000 */
[----:B------:R-:W3:Y:S08]  /*9ec0*/  MUFU.TANH R76, R76 ;  /* 0x0000004c004c7308 */ /* 0x000ef00000002400 */
[----:B------:R-:W4:Y:S01]  /*9ed0*/  MUFU.TANH R78, R78 ;  /* 0x0000004e004e7308 */ /* 0x000f220000002400 */
[----:B---3--:R-:W-:-:S02]  /*9ee0*/  FMNMX.FTZ R41, R76, R41, !PT ;  /* 0x000000294c297209 */ /* 0x008fc40007810000 */
[----:B--2---:R-:W-:Y:S02]  /*9ef0*/  FMNMX.FTZ R7, R13, R232, !PT ;  /* 0x000000e80d077209 */ /* 0x004fe40007810000 */
[----:B----4-:R-:W-:-:S03]  /*9f00*/  FMNMX.FTZ R41, R78, R41, !PT ;  /* 0x000000294e297209 */ /* 0x010fc60007810000 */
[C---:B------:R-:W-:Y:S01]  /*9f10*/  FADD.FTZ R10, -R7.reuse, R10 ;  /* 0x0000000a070a7221 */ /* 0x040fe20000010100 */
[----:B-1----:R-:W-:Y:S01]  /*9f20*/  FMUL.FTZ R35, R7, R9 ;  /* 0x0000000907237220 */ /* 0x002fe20000410000 */
[----:B------:R-:W-:Y:S02]  /*9f30*/  FMNMX.FTZ R41, R82, R41, !PT ;  /* 0x0000002952297209 */ /* 0x000fe40007810000 */
[-C--:B------:R-:W-:Y:S01]  /*9f40*/  FMUL.FTZ R13, R10, R9.reuse ;  /* 0x000000090a0d7220 */ /* 0x080fe20000410000 */
[-CC-:B------:R-:W-:Y:S01]  /*9f50*/  FFMA.FTZ R10, R8, R9.reuse, -R35.reuse ;  /* 0x00000009080a7223 */ /* 0x180fe20000010823 */
[-CC-:B------:R-:W-:Y:S01]  /*9f60*/  FFMA.FTZ R194, R194, R9.reuse, -R35.reuse ;  /* 0x00000009c2c27223 */ /* 0x180fe20000010823 */
[-CC-:B------:R-:W-:Y:S01]  /*9f70*/  FFMA.FTZ R196, R196, R9.reuse, -R35.reuse ;  /* 0x00000009c4c47223 */ /* 0x180fe20000010823 */
[-CC-:B------:R-:W-:Y:S01]  /*9f80*/  FFMA.FTZ R200, R200, R9.reuse, -R35.reuse ;  /* 0x00000009c8c87223 */ /* 0x180fe20000010823 */
[-CC-:B------:R-:W-:Y:S01]  /*9f90*/  FFMA.FTZ R15, R12, R9.reuse, -R35.reuse ;  /* 0x000000090c0f7223 */ /* 0x180fe20000010823 */
[-CC-:B------:R-:W-:Y:S01]  /*9fa0*/  FFMA.FTZ R12, R24, R9.reuse, -R35.reuse ;  /* 0x00000009180c7223 */ /* 0x180fe20000010823 */
[----:B------:R-:W-:Y:S01]  /*9fb0*/  FFMA.FTZ R21, R28, R9, -R35 ;  /* 0x000000091c157223 */ /* 0x000fe20000010823 */
[----:B------:R-:W-:-:S02]  /*9fc0*/  WARPGROUP.DEPBAR.LE gsb0, 0x0 ;  /* 0x00008000000079c5 */ /* 0x000fc40000010000 */
[----:B------:R-:W-:Y:S01]  /*9fd0*/  WARPGROUP.ARRIVE ;  /* 0x00000000000079c5 */ /* 0x000fe20000000000 */
[----:B------:R-:W-:Y:S01]  /*9fe0*/  FMUL.FTZ R168, R83, UR53 ;  /* 0x0000003553a87c20 */ /* 0x000fe20008410000 */
[----:B------:R-:W-:Y:S01]  /*9ff0*/  FMUL.FTZ R170, R87, UR53 ;  /* 0x0000003557aa7c20 */ /* 0x000fe20008410000 */
[-CC-:B------:R-:W-:Y:S01]  /*a000*/  FFMA.FTZ R24, R32, R9.reuse, -R35.reuse ;  /* 0x0000000920187223 */ /* 0x180fe20000010823 */
[----:B------:R1:W-:Y:S01]  /*a010*/  MUFU.EX2 R25, R194 ;  /* 0x000000c200197308 */ /* 0x0003e20000000800 */
[-CC-:B------:R-:W-:Y:S01]  /*a020*/  FFMA.FTZ R28, R192, R9.reuse, -R35.reuse ;  /* 0x00000009c01c7223 */ /* 0x180fe20000010823 */
[----:B------:R-:W-:Y:S01]  /*a030*/  HGMMA.64x128x16.F32 R88, R164, gdesc[UR4].tnspB, R88, gsb0 ;  /* 0x41e00004a4587df0 */ /* 0x000fe20008000858 */
[----:B------:R-:W-:Y:S01]  /*a040*/  UIADD3 UR6, UR10, 0x280, URZ ;  /* 0x000002800a067890 */ /* 0x000fe2000fffe03f */
[-CC-:B------:R-:W-:Y:S01]  /*a050*/  FFMA.FTZ R32, R198, R9.reuse, -R35.reuse ;  /* 0x00000009c6207223 */ /* 0x180fe20000010823 */
[----:B------:R-:W-:Y:S01]  /*a060*/  UMOV UR7, 0x40000040 ;  /* 0x4000004000077882 */ /* 0x000fe20000000000 */
[-CC-:B------:R-:W-:Y:S01]  /*a070*/  FFMA.FTZ R51, R80, R9.reuse, -R35.reuse ;  /* 0x0000000950337223 */ /* 0x180fe20000010823 */
[-CC-:B------:R-:W-:Y:S01]  /*a080*/  FFMA.FTZ R27, R180, R9.reuse, -R35.reuse ;  /* 0x00000009b41b7223 */ /* 0x180fe20000010823 */
[----:B------:R-:W2:Y:S01]  /*a090*/  MUFU.TANH R168, R168 ;  /* 0x000000a800a87308 */ /* 0x000ea20000002400 */
[-CC-:B------:R-:W-:Y:S01]  /*a0a0*/  FFMA.FTZ R178, R178, R9.reuse, -R35.reuse ;  /* 0x00000009b2b27223 */ /* 0x180fe20000010823 */
[-CC-:B------:R-:W-:Y:S01]  /*a0b0*/  FFMA.FTZ R204, R204, R9.reuse, -R35.reuse ;  /* 0x00000009cccc7223 */ /* 0x180fe20000010823 */
[-CC-:B------:R-:W-:Y:S01]  /*a0c0*/  FFMA.FTZ R208, R208, R9.reuse, -R35.reuse ;  /* 0x00000009d0d07223 */ /* 0x180fe20000010823 */
[-CC-:B------:R-:W-:Y:S01]  /*a0d0*/  FFMA.FTZ R212, R212, R9.reuse, -R35.reuse ;  /* 0x00000009d4d47223 */ /* 0x180fe20000010823 */
[-CC-:B------:R-:W-:Y:S01]  /*a0e0*/  FFMA.FTZ R192, R214, R9.reuse, -R35.reuse ;  /* 0x00000009d6c07223 */ /* 0x180fe20000010823 */
[-CC-:B-1----:R-:W-:Y:S01]  /*a0f0*/  FFMA.FTZ R194, R174, R9.reuse, -R35.reuse ;  /* 0x00000009aec27223 */ /* 0x182fe20000010823 */
[-CC-:B------:R-:W-:Y:S01]  /*a100*/  FFMA.FTZ R45, R216, R9.reuse, -R35.reuse ;  /* 0x00000009d82d7223 */ /* 0x180fe20000010823 */
[----:B------:R-:W1:Y:S01]  /*a110*/  MUFU.TANH R170, R170 ;  /* 0x000000aa00aa7308 */ /* 0x000e620000002400 */
[-CC-:B------:R-:W-:Y:S01]  /*a120*/  FFMA.FTZ R47, R220, R9.reuse, -R35.reuse ;  /* 0x00000009dc2f7223 */ /* 0x180fe20000010823 */
[-CC-:B------:R-:W-:Y:S01]  /*a130*/  FFMA.FTZ R198, R222, R9.reuse, -R35.reuse ;  /* 0x00000009dec67223 */ /* 0x180fe20000010823 */
[-CC-:B------:R-:W-:Y:S01]  /*a140*/  FFMA.FTZ R80, R228, R9.reuse, -R35.reuse ;  /* 0x00000009e4507223 */ /* 0x180fe20000010823 */
[-CC-:B------:R-:W-:Y:S01]  /*a150*/  FFMA.FTZ R230, R230, R9.reuse, -R35.reuse ;  /* 0x00000009e6e67223 */ /* 0x180fe20000010823 */
[----:B------:R-:W-:-:S03]  /*a160*/  FFMA.FTZ R84, R84, R9, -R35 ;  /* 0x0000000954547223 */ /* 0x000fc60000010823 */
[----:B------:R3:W-:Y:S01]  /*a170*/  MUFU.EX2 R29, R196 ;  /* 0x000000c4001d7308 */ /* 0x0007e20000000800 */
[----:B--2---:R-:W-:-:S04]  /*a180*/  FMNMX.FTZ R43, R168, R41, !PT ;  /* 0x00000029a82b7209 */ /* 0x004fc80007810000 */
[----:B------:R-:W-:-:S03]  /*a190*/  FMNMX.FTZ R43, R86, R43, !PT ;  /* 0x0000002b562b7209 */ /* 0x000fc60007810000 */
[----:B------:R2:W-:Y:S01]  /*a1a0*/  MUFU.EX2 R31, R200 ;  /* 0x000000c8001f7308 */ /* 0x0005e20000000800 */
[----:B-1----:R-:W-:Y:S01]  /*a1b0*/  FMNMX.FTZ R8, R170, R43, !PT ;  /* 0x0000002baa087209 */ /* 0x002fe20007810000 */
[-CC-:B------:R-:W-:Y:S01]  /*a1c0*/  FFMA.FTZ R43, R172, R9.reuse, -R35.reuse ;  /* 0x00000009ac2b7223 */ /* 0x180fe20000010823 */
[----:B---3--:R-:W-:-:S03]  /*a1d0*/  FFMA.FTZ R196, R218, R9, -R35 ;  /* 0x00000009dac47223 */ /* 0x008fc60000010823 */
[----:B------:R-:W1:Y:S02]  /*a1e0*/  SHFL.BFLY PT, R49, R8, 0x2, 0x1f ;  /* 0x0c401f0008317f89 */ /* 0x000e6400000e0000 */
[----:B------:R-:W-:Y:S01]  /*a1f0*/  MUFU.EX2 R13, R13 ;  /* 0x0000000d000d7308 */ /* 0x000fe20000000800 */
[----:B--2---:R-:W-:-:S07]  /*a200*/  FFMA.FTZ R200, R226, R9, -R35 ;  /* 0x00000009e2c87223 */ /* 0x004fce0000010823 */
[----:B------:R-:W2:Y:S08]  /*a210*/  MUFU.EX2 R10, R10 ;  /* 0x0000000a000a7308 */ /* 0x000eb00000000800 */
[----:B------:R-:W3:Y:S01]  /*a220*/  MUFU.EX2 R15, R15 ;  /* 0x0000000f000f7308 */ /* 0x000ee20000000800 */
[----:B-1----:R-:W-:Y:S01]  /*a230*/  FMNMX.FTZ R53, R8, R49, !PT ;  /* 0x0000003108357209 */ /* 0x002fe20007810000 */
[----:B------:R-:W-:-:S06]  /*a240*/  FFMA.FTZ R49, R224, R9, -R35 ;  /* 0x00000009e0317223 */ /* 0x000fcc0000010823 */
[----:B------:R-:W-:Y:S01]  /*a250*/  MUFU.EX2 R12, R12 ;  /* 0x0000000c000c7308 */ /* 0x000fe20000000800 */
[----:B--2---:R-:W-:Y:S01]  /*a260*/  FFMA.FTZ R4, R13, R4, R10 ;  /* 0x000000040d047223 */ /* 0x004fe2000001000a */
[----:B------:R-:W1:Y:S06]  /*a270*/  SHFL.BFLY PT, R8, R53, 0x1, 0x1f ;  /* 0x0c201f0035087f89 */ /* 0x000e6c00000e0000 */
[----:B------:R-:W-:Y:S01]  /*a280*/  MUFU.EX2 R21, R21 ;  /* 0x0000001500157308 */ /* 0x000fe20000000800 */
[----:B---3--:R-:W-:-:S07]  /*a290*/  F2FP.F16.F32.PACK_AB R180, R15, R10 ;  /* 0x0000000a0fb4723e */ /* 0x008fce00000000ff */
[----:B------:R-:W-:Y:S08]  /*a2a0*/  MUFU.EX2 R24, R24 ;  /* 0x0000001800187308 */ /* 0x000ff00000000800 */
[----:B------:R-:W-:Y:S01]  /*a2b0*/  MUFU.EX2 R27, R27 ;  /* 0x0000001b001b7308 */ /* 0x000fe20000000800 */
[----:B-1----:R-:W-:-:S07]  /*a2c0*/  FMNMX.FTZ R8, R53, R8, !PT ;  /* 0x0000000835087209 */ /* 0x002fce0007810000 */
[----:B------:R-:W1:Y:S08]  /*a2d0*/  MUFU.EX2 R28, R28 ;  /* 0x0000001c001c7308 */ /* 0x000e700000000800 */
[----:B------:R-:W2:Y:S08]  /*a2e0*/  MUFU.EX2 R32, R32 ;  /* 0x0000002000207308 */ /* 0x000eb00000000800 */
[----:B------:R1:W-:Y:S08]  /*a2f0*/  MUFU.EX2 R33, R178 ;  /* 0x000000b200217308 */ /* 0x0003f00000000800 */
[----:B------:R-:W-:Y:S01]  /*a300*/  MUFU.EX2 R37, R204 ;  /* 0x000000cc00257308 */ /* 0x000fe20000000800 */
[----:B-1----:R-:W-:-:S02]  /*a310*/  F2FP.F16.F32.PACK_AB R178, R28, R25 ;  /* 0x000000191cb2723e */ /* 0x002fc400000000ff */
[----:B--2---:R-:W-:-:S05]  /*a320*/  F2FP.F16.F32.PACK_AB R172, R32, R29 ;  /* 0x0000001d20ac723e */ /* 0x004fca00000000ff */
[----:B------:R-:W-:Y:S08]  /*a330*/  MUFU.EX2 R39, R208 ;  /* 0x000000d000277308 */ /* 0x000ff00000000800 */
[----:B------:R-:W-:Y:S01]  /*a340*/  MUFU.EX2 R41, R212 ;  /* 0x000000d400297308 */ /* 0x000fe20000000800 */
[----:B------:R-:W-:Y:S02]  /*a350*/  WARPGROUP.DEPBAR.LE gsb0, 0x0 ;  /* 0x00008000000079c5 */ /* 0x000fe40000010000 */
[----:B------:R-:W-:Y:S01]  /*a360*/  WARPGROUP.ARRIVE ;  /* 0x00000000000079c5 */ /* 0x000fe20000000000 */
[-CC-:B------:R-:W-:Y:S01]  /*a370*/  FFMA.FTZ R164, R176, R9.reuse, -R35.reuse ;  /* 0x00000009b0a47223 */ /* 0x180fe20000010823 */
[----:B------:R-:W-:-:S03]  /*a380*/  FFMA.FTZ R166, R202, R9, -R35 ;  /* 0x00000009caa67223 */ /* 0x000fc60000010823 */
[----:B------:R-:W-:Y:S01]  /*a390*/  MUFU.EX2 R192, R192 ;  /* 0x000000c000c07308 */ /* 0x000fe20000000800 */
[----:B------:R-:W-:Y:S01]  /*a3a0*/  F2FP.F16.F32.PACK_AB R176, R27, R24 ;  /* 0x000000181bb0723e */ /* 0x000fe200000000ff */
[----:B------:R-:W-:Y:S01]  /*a3b0*/  HGMMA.64x128x16.F32 R88, R160, gdesc[UR4].tnspB, R88, gsb0 ;  /* 0x41e00004a0587df0 */ /* 0x000fe20008000858 */
[----:B------:R-:W-:Y:S01]  /*a3c0*/  UIADD3 UR6, UR10, 0x300, URZ ;  /* 0x000003000a067890 */ /* 0x000fe2000fffe03f */
[----:B------:R-:W-:-:S04]  /*a3d0*/  UMOV UR7, 0x40000040 ;  /* 0x4000004000077882 */ /* 0x000fc80000000000 */
[----:B------:R-:W1:Y:S08]  /*a3e0*/  MUFU.EX2 R164, R164 ;  /* 0x000000a400a47308 */ /* 0x000e700000000800 */
        /* <DEDUP_REMOVED lines=12> */
[----:B------:R-:W-:Y:S08]  /*a4b0*/  MUFU.EX2 R53, R230 ;  /* 0x000000e600357308 */ /* 0x000ff00000000800 */
[----:B------:R-:W-:Y:S01]  /*a4c0*/  MUFU.EX2 R84, R84 ;  /* 0x0000005400547308 */ /* 0x000fe20000000800 */
[----:B------:R-:W-:-:S02]  /*a4d0*/  WARPGROUP.DEPBAR.LE gsb0, 0x0 ;  /* 0x00008000000079c5 */ /* 0x000fc40000010000 */
[----:B------:R-:W-:Y:S01]  /*a4e0*/  WARPGROUP.ARRIVE ;  /* 0x00000000000079c5 */ /* 0x000fe20000000000 */
[-CC-:B------:R-:W-:Y:S01]  /*a4f0*/  FFMA.FTZ R160, R206, R9.reuse, -R35.reuse ;  /* 0x00000009cea07223 */ /* 0x180fe20000010823 */
[----:B------:R-:W-:Y:S01]  /*a500*/  FFMA.FTZ R162, R210, R9, -R35 ;  /* 0x00000009d2a27223 */ /* 0x000fe20000010823 */
[----:B------:R-:W-:-:S03]  /*a510*/  IMAD.U32 R35, RZ, RZ, UR37 ;  /* 0x00000025ff237e24 */ /* 0x000fc6000f8e00ff */
[----:B------:R-:W-:Y:S01]  /*a520*/  HGMMA.64x128x16.F32 R88, R156, gdesc[UR4].tnspB, R88, gsb0 ;  /* 0x41e000049c587df0 */ /* 0x000fe20008000858 */
[----:B------:R-:W-:Y:S01]  /*a530*/  UIADD3 UR6, UR10, 0x380, URZ ;  /* 0x000003800a067890 */ /* 0x000fe2000fffe03f */
[----:B------:R-:W-:Y:S01]  /*a540*/  @!P1 LEA R35, R35, UR39, 0x3 ;  /* 0x0000002723239c11 */ /* 0x000fe2000f8e18ff */
[----:B------:R-:W-:Y:S01]  /*a550*/  UMOV UR7, 0x40000040 ;  /* 0x4000004000077882 */ /* 0x000fe20000000000 */
[----:B------:R-:W-:Y:S03]  /*a560*/  MUFU.EX2 R160, R160 ;  /* 0x000000a000a07308 */ /* 0x000fe60000000800 */
[----:B------:R-:W-:-:S05]  /*a570*/  @!P1 VIADD R35, R35, 0x28840 ;  /* 0x0002884023239836 */ /* 0x000fca0000000000 */
[----:B------:R-:W-:Y:S01]  /*a580*/  @!P1 PRMT R35, RZ, 0x654, R35 ;  /* 0x00000654ff239816 */ /* 0x000fe20000000023 */
[----:B------:R-:W-:Y:S01]  /*a590*/  MUFU.EX2 R162, R162 ;  /* 0x000000a200a27308 */ /* 0x000fe20000000800 */
[----:B------:R-:W-:Y:S02]  /*a5a0*/  WARPGROUP.DEPBAR.LE gsb0, 0x0 ;  /* 0x00008000000079c5 */ /* 0x000fe40000010000 */
[----:B------:R-:W-:Y:S01]  /*a5b0*/  WARPGROUP.ARRIVE ;  /* 0x00000000000079c5 */ /* 0x000fe20000000000 */
[C---:B------:R-:W-:Y:S01]  /*a5c0*/  FADD.FTZ R156, -R8.reuse, R11 ;  /* 0x0000000b089c7221 */ /* 0x040fe20000010100 */
[----:B------:R-:W-:Y:S01]  /*a5d0*/  FMUL.FTZ R11, R8, R9 ;  /* 0x00000009080b7220 */ /* 0x000fe20000410000 */
[----:B-1----:R-:W-:Y:S02]  /*a5e0*/  F2FP.F16.F32.PACK_AB R158, R200, R49 ;  /* 0x00000031c89e723e */ /* 0x002fe400000000ff */
[-C--:B------:R-:W-:Y:S01]  /*a5f0*/  FMUL.FTZ R156, R156, R9.reuse ;  /* 0x000000099c9c7220 */ /* 0x080fe20000410000 */
[----:B------:R-:W-:Y:S01]  /*a600*/  HGMMA.64x128x16.F32 R88, R152, gdesc[UR4].tnspB, R88, gsb0 ;  /* 0x41e0000498587df0 */ /* 0x000fe20008000858 */
[-CC-:B------:R-:W-:Y:S01]  /*a610*/  FFMA.FTZ R181, R14, R9.reuse, -R11.reuse ;  /* 0x000000090eb57223 */ /* 0x180fe2000001080b */
[-CC-:B------:R-:W-:Y:S01]  /*a620*/  FFMA.FTZ R14, R20, R9.reuse, -R11.reuse ;  /* 0x00000009140e7223 */ /* 0x180fe2000001080b */
[----:B------:R1:W-:Y:S01]  /*a630*/  MUFU.EX2 R202, R156 ;  /* 0x0000009c00ca7308 */ /* 0x0003e20000000800 */
[-CC-:B------:R-:W-:Y:S01]  /*a640*/  FFMA.FTZ R183, R26, R9.reuse, -R11.reuse ;  /* 0x000000091ab77223 */ /* 0x180fe2000001080b */
[-CC-:B------:R-:W-:Y:S01]  /*a650*/  FFMA.FTZ R20, R30, R9.reuse, -R11.reuse ;  /* 0x000000091e147223 */ /* 0x180fe2000001080b */
[-CC-:B------:R-:W-:Y:S01]  /*a660*/  FFMA.FTZ R177, R34, R9.reuse, -R11.reuse ;  /* 0x0000000922b17223 */ /* 0x180fe2000001080b */
[-CC-:B------:R-:W-:Y:S01]  /*a670*/  FFMA.FTZ R175, R44, R9.reuse, -R11.reuse ;  /* 0x000000092caf7223 */ /* 0x180fe2000001080b */
[----:B------:R-:W-:Y:S01]  /*a680*/  IADD3 R44, -R17, 0xb, RZ ;  /* 0x0000000b112c7810 */ /* 0x000fe20007ffe1ff */
[-CC-:B------:R-:W-:Y:S01]  /*a690*/  FFMA.FTZ R179, R36, R9.reuse, -R11.reuse ;  /* 0x0000000924b37223 */ /* 0x180fe2000001080b */
[-CC-:B------:R-:W-:Y:S01]  /*a6a0*/  FFMA.FTZ R26, R42, R9.reuse, -R11.reuse ;  /* 0x000000092a1a7223 */ /* 0x180fe2000001080b */
[----:B------:R-:W2:Y:S01]  /*a6b0*/  MUFU.EX2 R181, R181 ;  /* 0x000000b500b57308 */ /* 0x000ea20000000800 */
[-CC-:B-1----:R-:W-:Y:S01]  /*a6c0*/  FFMA.FTZ R156, R182, R9.reuse, -R11.reuse ;  /* 0x00000009b69c7223 */ /* 0x182fe2000001080b */
        /* <DEDUP_REMOVED lines=11> */
[----:B------:R-:W-:Y:S01]  /*a780*/  F2FP.F16.F32.PACK_AB R182, R21, R12 ;  /* 0x0000000c15b6723e */ /* 0x000fe200000000ff */
[-CC-:B------:R-:W-:Y:S01]  /*a790*/  FFMA.FTZ R64, R64, R9.reuse, -R11.reuse ;  /* 0x0000000940407223 */ /* 0x180fe2000001080b */
[----:B------:R-:W-:Y:S01]  /*a7a0*/  FFMA.FTZ R66, R66, R9, -R11 ;  /* 0x0000000942427223 */ /* 0x000fe2000001080b */
[----:B------:R-:W3:Y:S01]  /*a7b0*/  MUFU.EX2 R183, R183 ;  /* 0x000000b700b77308 */ /* 0x000ee20000000800 */
[----:B--2---:R-:W-:Y:S01]  /*a7c0*/  FFMA.FTZ R3, R202, R3, R181 ;  /* 0x00000003ca037223 */ /* 0x004fe200000100b5 */
        /* <DEDUP_REMOVED lines=9> */
[----:B------:R-:W-:Y:S01]  /*a860*/  FFMA.FTZ R86, R86, R9, -R11 ;  /* 0x0000000956567223 */ /* 0x000fe2000001080b */
[----:B------:R-:W-:Y:S01]  /*a870*/  IMAD.U32 R46, RZ, RZ, UR57 ;  /* 0x00000039ff2e7e24 */ /* 0x000fe2000f8e00ff */
[----:B------:R-:W-:Y:S01]  /*a880*/  UMOV UR57, UR37 ;  /* 0x0000002500397c82 */ /* 0x000fe20008000000 */
[----:B------:R-:W-:-:S02]  /*a890*/  F2FP.F16.F32.PACK_AB R181, R14, R181 ;  /* 0x000000b50eb5723e */ /* 0x000fc400000000ff */
[----:B------:R-:W1:Y:S01]  /*a8a0*/  MUFU.EX2 R177, R177 ;  /* 0x000000b100b17308 */ /* 0x000e620000000800 */
[----:B---3--:R-:W-:Y:S01]  /*a8b0*/  FADD.FTZ R3, R183, R42 ;  /* 0x0000002ab7037221 */ /* 0x008fe20000010000 */
[----:B------:R-:W-:-:S05]  /*a8c0*/  @!P1 LEA R46, R46, UR39, 0x3 ;  /* 0x000000272e2e9c11 */ /* 0x000fca000f8e18ff */
[----:B------:R-:W-:Y:S01]  /*a8d0*/  @!P1 VIADD R46, R46, 0x28860 ;  /* 0x000288602e2e9836 */ /* 0x000fe20000000000 */
[----:B------:R-:W3:Y:S01]  /*a8e0*/  MUFU.EX2 R156, R156 ;  /* 0x0000009c009c7308 */ /* 0x000ee20000000800 */
[C---:B--2---:R-:W-:Y:S01]  /*a8f0*/  FADD.FTZ R42, R20.reuse, R3 ;  /* 0x00000003142a7221 */ /* 0x044fe20000010000 */
[----:B------:R-:W-:Y:S02]  /*a900*/  F2FP.F16.F32.PACK_AB R183, R20, R183 ;  /* 0x000000b714b7723e */ /* 0x000fe400000000ff */
[----:B------:R-:W-:-:S04]  /*a910*/  @!P1 PRMT R46, RZ, 0x654, R46 ;  /* 0x00000654ff2e9816 */ /* 0x000fc8000000002e */
[----:B------:R-:W2:Y:S01]  /*a920*/  MUFU.EX2 R179, R179 ;  /* 0x000000b300b37308 */ /* 0x000ea20000000800 */
[----:B-1----:R-:W-:-:S07]  /*a930*/  FADD.FTZ R3, R177, R42 ;  /* 0x0000002ab1037221 */ /* 0x002fce0000010000 */
[----:B------:R-:W1:Y:S01]  /*a940*/  MUFU.EX2 R38, R38 ;  /* 0x0000002600267308 */ /* 0x000e620000000800 */
[C---:B---3--:R-:W-:Y:S01]  /*a950*/  FADD.FTZ R42, R156.reuse, R3 ;  /* 0x000000039c2a7221 */ /* 0x048fe20000010000 */
[----:B------:R-:W-:Y:S02]  /*a960*/  F2FP.F16.F32.PACK_AB R177, R156, R177 ;  /* 0x000000b19cb1723e */ /* 0x000fe400000000ff */
[----:B------:R-:W-:-:S04]  /*a970*/  F2FP.F16.F32.PACK_AB R156, R198, R47 ;  /* 0x0000002fc69c723e */ /* 0x000fc800000000ff */
[----:B------:R-:W3:Y:S08]  /*a980*/  MUFU.EX2 R173, R173 ;  /* 0x000000ad00ad7308 */ /* 0x000ef00000000800 */
[----:B------:R-:W4:Y:S08]  /*a990*/  MUFU.EX2 R26, R26 ;  /* 0x0000001a001a7308 */ /* 0x000f300000000800 */
        /* <DEDUP_REMOVED lines=8> */
[----:B------:R2:W-:Y:S06]  /*aa20*/  BAR.ARV R44, 0x100 ;  /* 0x0004002c0000751d */ /* 0x0005ec0000002000 */
[----:B------:R1:W-:Y:S01]  /*aa30*/  @!P1 SYNCS.ARRIVE.TRANS64.RED.A1T0 RZ, [R35+URZ], RZ ;  /* 0x000000ff23ff99a7 */ /* 0x0003e2000810043f */
[----:B------:R-:W5:Y:S01]  /*aa40*/  MUFU.EX2 R40, R40 ;  /* 0x0000002800287308 */ /* 0x000f620000000800 */
[----:B------:R-:W-:Y:S01]  /*aa50*/  F2FP.F16.F32.PACK_AB R152, R80, R51 ;  /* 0x000000335098723e */ /* 0x000fe200000000ff */
[----:B------:R-:W-:Y:S01]  /*aa60*/  FMUL.FTZ R88, R88, R13 ;  /* 0x0000000d58587220 */ /* 0x000fe20000410000 */
[----:B------:R-:W-:Y:S01]  /*aa70*/  F2FP.F16.F32.PACK_AB R154, R84, R53 ;  /* 0x00000035549a723e */ /* 0x000fe200000000ff */
[-C--:B------:R-:W-:Y:S01]  /*aa80*/  FMUL.FTZ R89, R89, R13.reuse ;  /* 0x0000000d59597220 */ /* 0x080fe20000410000 */
[-C--:B------:R-:W-:Y:S01]  /*aa90*/  FMUL.FTZ R92, R92, R13.reuse ;  /* 0x0000000d5c5c7220 */ /* 0x080fe20000410000 */
[----:B------:R-:W-:Y:S01]  /*aaa0*/  FMUL.FTZ R93, R93, R13 ;  /* 0x0000000d5d5d7220 */ /* 0x000fe20000410000 */
[----:B-1----:R-:W-:Y:S01]  /*aab0*/  FADD.FTZ R35, R15, R4 ;  /* 0x000000040f237221 */ /* 0x002fe20000010000 */
[----:B------:R-:W-:Y:S01]  /*aac0*/  FFMA.FTZ R4, R62, R9, -R11 ;  /* 0x000000093e047223 */ /* 0x000fe2000001080b */
[----:B------:R-:W1:Y:S01]  /*aad0*/  MUFU.EX2 R167, R167 ;  /* 0x000000a700a77308 */ /* 0x000e620000000800 */
[----:B------:R1:W-:Y:S01]  /*aae0*/  @!P1 SYNCS.ARRIVE.TRANS64.RED.A1T0 RZ, [R46+URZ], RZ ;  /* 0x000000ff2eff99a7 */ /* 0x0003e2000810043f */
[----:B--2---:R-:W-:Y:S01]  /*aaf0*/  FADD.FTZ R44, R12, R35 ;  /* 0x000000230c2c7221 */ /* 0x004fe20000010000 */
[-C--:B------:R-:W-:Y:S01]  /*ab00*/  FMUL.FTZ R96, R96, R13.reuse ;  /* 0x0000000d60607220 */ /* 0x080fe20000410000 */
[-C--:B------:R-:W-:Y:S01]  /*ab10*/  FMUL.FTZ R97, R97, R13.reuse ;  /* 0x0000000d61617220 */ /* 0x080fe20000410000 */
[-C--:B------:R-:W-:Y:S01]  /*ab20*/  FMUL.FTZ R100, R100, R13.reuse ;  /* 0x0000000d64647220 */ /* 0x080fe20000410000 */
[----:B------:R-:W-:Y:S01]  /*ab30*/  FADD.FTZ R35, R21, R44 ;  /* 0x0000002c15237221 */ /* 0x000fe20000010000 */
[-C--:B------:R-:W-:Y:S01]  /*ab40*/  FMUL.FTZ R101, R101, R13.reuse ;  /* 0x0000000d65657220 */ /* 0x080fe20000410000 */
[----:B------:R-:W2:Y:S01]  /*ab50*/  MUFU.EX2 R4, R4 ;  /* 0x0000000400047308 */ /* 0x000ea20000000800 */
[----:B------:R-:W-:Y:S01]  /*ab60*/  FMUL.FTZ R104, R104, R13 ;  /* 0x0000000d68687220 */ /* 0x000fe20000410000 */
[----:B------:R-:W-:Y:S01]  /*ab70*/  FADD.FTZ R44, R24, R35 ;  /* 0x00000023182c7221 */ /* 0x000fe20000010000 */
[----:B------:R-:W-:Y:S01]  /*ab80*/  FADD.FTZ R35, R179, R42 ;  /* 0x0000002ab3237221 */ /* 0x000fe20000010000 */
[----:B------:R-:W-:Y:S01]  /*ab90*/  F2FP.F16.F32.PACK_AB R179, R38, R179 ;  /* 0x000000b326b3723e */ /* 0x000fe200000000ff */
[-C--:B------:R-:W-:Y:S01]  /*aba0*/  FMUL.FTZ R105, R105, R13.reuse ;  /* 0x0000000d69697220 */ /* 0x080fe20000410000 */
[----:B------:R-:W-:Y:S01]  /*abb0*/  FADD.FTZ R44, R27, R44 ;  /* 0x0000002c1b2c7221 */ /* 0x000fe20000010000 */
[-C--:B------:R-:W-:Y:S01]  /*abc0*/  FMUL.FTZ R108, R108, R13.reuse ;  /* 0x0000000d6c6c7220 */ /* 0x080fe20000410000 */
[----:B------:R-:W2:Y:S01]  /*abd0*/  MUFU.EX2 R64, R64 ;  /* 0x0000004000407308 */ /* 0x000ea20000000800 */
[-C--:B------:R-:W-:Y:S01]  /*abe0*/  FMUL.FTZ R109, R109, R13.reuse ;  /* 0x0000000d6d6d7220 */ /* 0x080fe20000410000 */
[----:B------:R-:W-:Y:S01]  /*abf0*/  FADD.FTZ R3, R25, R44 ;  /* 0x0000002c19037221 */ /* 0x000fe20000010000 */
[----:B------:R-:W-:Y:S01]  /*ac00*/  FADD.FTZ R44, R38, R35 ;  /* 0x00000023262c7221 */ /* 0x000fe20000010000 */
[-C--:B------:R-:W-:Y:S01]  /*ac10*/  FMUL.FTZ R112, R112, R13.reuse ;  /* 0x0000000d70707220 */ /* 0x080fe20000410000 */
[----:B------:R-:W-:Y:S01]  /*ac20*/  FMUL.FTZ R113, R113, R13 ;  /* 0x0000000d71717220 */ /* 0x000fe20000410000 */
[----:B------:R-:W-:Y:S01]  /*ac30*/  FADD.FTZ R42, R28, R3 ;  /* 0x000000031c2a7221 */ /* 0x000fe20000010000 */
[----:B---3--:R-:W-:Y:S01]  /*ac40*/  FADD.FTZ R35, R173, R44 ;  /* 0x0000002cad237221 */ /* 0x008fe20000010000 */
[----:B------:R-:W3:Y:S01]  /*ac50*/  MUFU.EX2 R66, R66 ;  /* 0x0000004200427308 */ /* 0x000ee20000000800 */
[C---:B----4-:R-:W-:Y:S01]  /*ac60*/  F2FP.F16.F32.PACK_AB R173, R26.reuse, R173 ;  /* 0x000000ad1aad723e */ /* 0x050fe200000000ff */
[----:B------:R-:W-:Y:S01]  /*ac70*/  FADD.FTZ R3, R29, R42 ;  /* 0x0000002a1d037221 */ /* 0x000fe20000010000 */
[----:B------:R-:W-:Y:S01]  /*ac80*/  FADD.FTZ R44, R26, R35 ;  /* 0x000000231a2c7221 */ /* 0x000fe20000010000 */
[-C--:B------:R-:W-:Y:S01]  /*ac90*/  FMUL.FTZ R116, R116, R13.reuse ;  /* 0x0000000d74747220 */ /* 0x080fe20000410000 */
[----:B------:R-:W-:Y:S01]  /*aca0*/  FMUL.FTZ R117, R117, R13 ;  /* 0x0000000d75757220 */ /* 0x000fe20000410000 */
[----:B------:R-:W-:Y:S01]  /*acb0*/  FADD.FTZ R42, R32, R3 ;  /* 0x00000003202a7221 */ /* 0x000fe20000010000 */
[----:B-----5:R-:W-:Y:S01]  /*acc0*/  FADD.FTZ R55, R175, R44 ;  /* 0x0000002caf377221 */ /* 0x020fe20000010000 */
[----:B------:R-:W4:Y:S01]  /*acd0*/  MUFU.EX2 R68, R68 ;  /* 0x0000004400447308 */ /* 0x000f220000000800 */
[-C--:B------:R-:W-:Y:S01]  /*ace0*/  FFMA.FTZ R3, R168, R9.reuse, -R11 ;  /* 0x00000009a8037223 */ /* 0x080fe2000001080b */
[----:B------:R-:W-:Y:S01]  /*acf0*/  FADD.FTZ R35, R31, R42 ;  /* 0x0000002a1f237221 */ /* 0x000fe20000010000 */
[----:B------:R-:W-:Y:S01]  /*ad00*/  FADD.FTZ R44, R30, R55 ;  /* 0x000000371e2c7221 */ /* 0x000fe20000010000 */
[----:B------:R-:W-:Y:S01]  /*ad10*/  FFMA.FTZ R11, R170, R9, -R11 ;  /* 0x00000009aa0b7223 */ /* 0x000fe2000001080b */
[----:B------:R-:W-:Y:S01]  /*ad20*/  F2FP.F16.F32.PACK_AB R168, R166, R33 ;  /* 0x00000021a6a8723e */ /* 0x000fe200000000ff */
[----:B------:R-:W-:Y:S01]  /*ad30*/  FADD.FTZ R42, R164, R35 ;  /* 0x00000023a42a7221 */ /* 0x000fe20000010000 */
[----:B------:R-:W-:Y:S01]  /*ad40*/  FADD.FTZ R15, R169, R44 ;  /* 0x0000002ca90f7221 */ /* 0x000fe20000010000 */
[----:B------:R-:W5:Y:S01]  /*ad50*/  MUFU.EX2 R70, R70 ;  /* 0x0000004600467308 */ /* 0x000f620000000800 */
[----:B------:R-:W-:Y:S01]  /*ad60*/  F2FP.F16.F32.PACK_AB R170, R160, R37 ;  /* 0x00000025a0aa723e */ /* 0x000fe200000000ff */
[----:B------:R-:W-:Y:S01]  /*ad70*/  FADD.FTZ R35, R33, R42 ;  /* 0x0000002a21237221 */ /* 0x000fe20000010000 */
[----:B------:R-:W-:Y:S01]  /*ad80*/  FADD.FTZ R12, R34, R15 ;  /* 0x0000000f220c7221 */ /* 0x000fe20000010000 */
[----:B------:R-:W-:Y:S01]  /*ad90*/  F2FP.F16.F32.PACK_AB R164, R162, R39 ;  /* 0x00000027a2a4723e */ /* 0x000fe200000000ff */
[----:B------:R-:W-:Y:S01]  /*ada0*/  FMUL.FTZ R120, R120, R13 ;  /* 0x0000000d78787220 */ /* 0x000fe20000410000 */
        /* <DEDUP_REMOVED lines=13> */
[C---:B------:R-:W-:Y:S01]  /*ae80*/  FADD.FTZ R12, R40.reuse, R21 ;  /* 0x00000015280c7221 */ /* 0x040fe20000010000 */
[----:B------:R-:W-:Y:S01]  /*ae90*/  F2FP.F16.F32.PACK_AB R165, R40, R165 ;  /* 0x000000a528a5723e */ /* 0x000fe200000000ff */
[----:B------:R-:W-:Y:S01]  /*aea0*/  FMUL.FTZ R124, R124, R13 ;  /* 0x0000000d7c7c7220 */ /* 0x000fe20000410000 */
[----:B------:R-:W-:Y:S01]  /*aeb0*/  FADD.FTZ R10, R162, R15 ;  /* 0x0000000fa20a7221 */ /* 0x000fe20000010000 */
[----:B-1----:R-:W-:Y:S01]  /*aec0*/  FADD.FTZ R21, R167, R12 ;  /* 0x0000000ca7157221 */ /* 0x002fe20000010000 */
[----:B------:R-:W-:Y:S01]  /*aed0*/  MUFU.EX2 R76, R76 ;  /* 0x0000004c004c7308 */ /* 0x000fe20000000800 */
[C---:B--2---:R-:W-:Y:S01]  /*aee0*/  F2FP.F16.F32.PACK_AB R167, R4.reuse, R167 ;  /* 0x000000a704a7723e */ /* 0x044fe200000000ff */
[----:B------:R-:W-:Y:S01]  /*aef0*/  FADD.FTZ R15, R41, R10 ;  /* 0x0000000a290f7221 */ /* 0x000fe20000010000 */
[----:B------:R-:W-:Y:S01]  /*af00*/  FADD.FTZ R21, R4, R21 ;  /* 0x0000001504157221 */ /* 0x000fe20000010000 */
[C---:B------:R-:W-:Y:S01]  /*af10*/  F2FP.F16.F32.PACK_AB R166, R192.reuse, R41 ;  /* 0x00000029c0a6723e */ /* 0x040fe200000000ff */
[----:B------:R-:W-:Y:S01]  /*af20*/  FMUL.FTZ R125, R125, R13 ;  /* 0x0000000d7d7d7220 */ /* 0x000fe20000410000 */
[----:B------:R-:W-:Y:S01]  /*af30*/  FADD.FTZ R10, R192, R15 ;  /* 0x0000000fc00a7221 */ /* 0x000fe20000010000 */
[----:B------:R-:W-:Y:S01]  /*af40*/  FADD.FTZ R21, R64, R21 ;  /* 0x0000001540157221 */ /* 0x000fe20000010000 */
[----:B------:R-:W1:Y:S01]  /*af50*/  MUFU.EX2 R78, R78 ;  /* 0x0000004e004e7308 */ /* 0x000e620000000800 */
[----:B------:R-:W-:Y:S01]  /*af60*/  F2FP.F16.F32.PACK_AB R160, R194, R43 ;  /* 0x0000002bc2a0723e */ /* 0x000fe200000000ff */
[----:B------:R-:W-:Y:S01]  /*af70*/  FADD.FTZ R15, R43, R10 ;  /* 0x0000000a2b0f7221 */ /* 0x000fe20000010000 */
[C---:B---3--:R-:W-:Y:S01]  /*af80*/  FADD.FTZ R21, R66.reuse, R21 ;  /* 0x0000001542157221 */ /* 0x048fe20000010000 */
[----:B------:R-:W-:Y:S01]  /*af90*/  F2FP.F16.F32.PACK_AB R161, R66, R64 ;  /* 0x0000004042a1723e */ /* 0x000fe200000000ff */
[----:B------:R-:W-:Y:S01]  /*afa0*/  FMUL.FTZ R128, R128, R13 ;  /* 0x0000000d80807220 */ /* 0x000fe20000410000 */
[----:B------:R-:W-:Y:S01]  /*afb0*/  FADD.FTZ R10, R194, R15 ;  /* 0x0000000fc20a7221 */ /* 0x000fe20000010000 */
[----:B----4-:R-:W-:Y:S01]  /*afc0*/  FADD.FTZ R21, R68, R21 ;  /* 0x0000001544157221 */ /* 0x010fe20000010000 */
[----:B------:R-:W2:Y:S01]  /*afd0*/  MUFU.EX2 R82, R82 ;  /* 0x0000005200527308 */ /* 0x000ea20000000800 */
[----:B------:R-:W-:Y:S01]  /*afe0*/  F2FP.F16.F32.PACK_AB R162, R196, R45 ;  /* 0x0000002dc4a2723e */ /* 0x000fe200000000ff */
[----:B------:R-:W-:Y:S01]  /*aff0*/  FADD.FTZ R15, R45, R10 ;  /* 0x0000000a2d0f7221 */ /* 0x000fe20000010000 */
[C---:B-----5:R-:W-:Y:S01]  /*b000*/  FADD.FTZ R21, R70.reuse, R21 ;  /* 0x0000001546157221 */ /* 0x060fe20000010000 */
[----:B------:R-:W-:Y:S01]  /*b010*/  F2FP.F16.F32.PACK_AB R163, R70, R68 ;  /* 0x0000004446a3723e */ /* 0x000fe200000000ff */
[-C--:B------:R-:W-:Y:S01]  /*b020*/  FMUL.FTZ R129, R129, R13.reuse ;  /* 0x0000000d81817220 */ /* 0x080fe20000410000 */
[----:B------:R-:W-:Y:S01]  /*b030*/  FADD.FTZ R10, R196, R15 ;  /* 0x0000000fc40a7221 */ /* 0x000fe20000010000 */
[----:B------:R-:W-:Y:S01]  /*b040*/  FADD.FTZ R21, R72, R21 ;  /* 0x0000001548157221 */ /* 0x000fe20000010000 */
[----:B------:R3:W4:Y:S01]  /*b050*/  MUFU.EX2 R153, R3 ;  /* 0x0000000300997308 */ /* 0x0007220000000800 */
[C---:B------:R-:W-:Y:S01]  /*b060*/  F2FP.F16.F32.PACK_AB R157, R74.reuse, R72 ;  /* 0x000000484a9d723e */ /* 0x040fe200000000ff */
[----:B------:R-:W-:Y:S01]  /*b070*/  FADD.FTZ R15, R47, R10 ;  /* 0x0000000a2f0f7221 */ /* 0x000fe20000010000 */
[----:B------:R-:W-:Y:S01]  /*b080*/  FADD.FTZ R21, R74, R21 ;  /* 0x000000154a157221 */ /* 0x000fe20000010000 */
[----:B-1----:R-:W-:Y:S01]  /*b090*/  F2FP.F16.F32.PACK_AB R159, R78, R76 ;  /* 0x0000004c4e9f723e */ /* 0x002fe200000000ff */
[-C--:B------:R-:W-:Y:S01]  /*b0a0*/  FMUL.FTZ R132, R132, R13.reuse ;  /* 0x0000000d84847220 */ /* 0x080fe20000410000 */
[----:B------:R-:W-:Y:S01]  /*b0b0*/  FADD.FTZ R4, R198, R15 ;  /* 0x0000000fc6047221 */ /* 0x000fe20000010000 */
[----:B------:R-:W-:Y:S01]  /*b0c0*/  FADD.FTZ R21, R76, R21 ;  /* 0x000000154c157221 */ /* 0x000fe20000010000 */
[----:B------:R-:W1:Y:S01]  /*b0d0*/  MUFU.EX2 R86, R86 ;  /* 0x0000005600567308 */ /* 0x000e620000000800 */
[-C--:B------:R-:W-:Y:S01]  /*b0e0*/  FMUL.FTZ R133, R133, R13.reuse ;  /* 0x0000000d85857220 */ /* 0x080fe20000410000 */
[----:B---3--:R-:W-:Y:S01]  /*b0f0*/  FADD.FTZ R3, R49, R4 ;  /* 0x0000000431037221 */ /* 0x008fe20000010000 */
[----:B------:R-:W-:Y:S01]  /*b100*/  FADD.FTZ R21, R78, R21 ;  /* 0x000000154e157221 */ /* 0x000fe20000010000 */
[-C--:B------:R-:W-:Y:S01]  /*b110*/  FMUL.FTZ R136, R136, R13.reuse ;  /* 0x0000000d88887220 */ /* 0x080fe20000410000 */
[-C--:B------:R-:W-:Y:S01]  /*b120*/  FMUL.FTZ R137, R137, R13.reuse ;  /* 0x0000000d89897220 */ /* 0x080fe20000410000 */
[----:B------:R-:W-:Y:S01]  /*b130*/  FADD.FTZ R4, R200, R3 ;  /* 0x00000003c8047221 */ /* 0x000fe20000010000 */
[----:B--2---:R-:W-:Y:S01]  /*b140*/  FADD.FTZ R21, R82, R21 ;  /* 0x0000001552157221 */ /* 0x004fe20000010000 */
[----:B------:R-:W2:Y:S01]  /*b150*/  MUFU.EX2 R11, R11 ;  /* 0x0000000b000b7308 */ /* 0x000ea20000000800 */
[-C--:B------:R-:W-:Y:S01]  /*b160*/  FMUL.FTZ R140, R140, R13.reuse ;  /* 0x0000000d8c8c7220 */ /* 0x080fe20000410000 */
[----:B------:R-:W-:Y:S01]  /*b170*/  FADD.FTZ R3, R51, R4 ;  /* 0x0000000433037221 */ /* 0x000fe20000010000 */
[C---:B----4-:R-:W-:Y:S01]  /*b180*/  FADD.FTZ R21, R153.reuse, R21 ;  /* 0x0000001599157221 */ /* 0x050fe20000010000 */
[----:B------:R-:W-:Y:S01]  /*b190*/  F2FP.F16.F32.PACK_AB R153, R153, R82 ;  /* 0x000000529999723e */ /* 0x000fe200000000ff */
[-C--:B------:R-:W-:Y:S01]  /*b1a0*/  FMUL.FTZ R141, R141, R13.reuse ;  /* 0x0000000d8d8d7220 */ /* 0x080fe20000410000 */
[----:B------:R-:W-:Y:S01]  /*b1b0*/  FADD.FTZ R4, R80, R3 ;  /* 0x0000000350047221 */ /* 0x000fe20000010000 */
[-C--:B------:R-:W-:Y:S01]  /*b1c0*/  FMUL.FTZ R144, R144, R13.reuse ;  /* 0x0000000d90907220 */ /* 0x080fe20000410000 */
[-C--:B------:R-:W-:Y:S01]  /*b1d0*/  FMUL.FTZ R145, R145, R13.reuse ;  /* 0x0000000d91917220 */ /* 0x080fe20000410000 */
[----:B-1----:R-:W-:Y:S01]  /*b1e0*/  FADD.FTZ R21, R86, R21 ;  /* 0x0000001556157221 */ /* 0x002fe20000010000 */
[----:B------:R-:W-:Y:S01]  /*b1f0*/  FADD.FTZ R3, R53, R4 ;  /* 0x0000000435037221 */ /* 0x000fe20000010000 */
[-C--:B------:R-:W-:Y:S01]  /*b200*/  FMUL.FTZ R148, R148, R13.reuse ;  /* 0x0000000d94947220 */ /* 0x080fe20000410000 */
[----:B------:R-:W-:Y:S01]  /*b210*/  FMUL.FTZ R149, R149, R13 ;  /* 0x0000000d95957220 */ /* 0x000fe20000410000 */
[-C--:B------:R-:W-:Y:S01]  /*b220*/  FMUL.FTZ R90, R90, R202.reuse ;  /* 0x000000ca5a5a7220 */ /* 0x080fe20000410000 */
[----:B------:R-:W-:Y:S01]  /*b230*/  FADD.FTZ R4, R84, R3 ;  /* 0x0000000354047221 */ /* 0x000fe20000010000 */
[-C--:B------:R-:W-:Y:S01]  /*b240*/  FMUL.FTZ R91, R91, R202.reuse ;  /* 0x000000ca5b5b7220 */ /* 0x080fe20000410000 */
[----:B------:R-:W-:Y:S01]  /*b250*/  FMUL.FTZ R94, R94, R202 ;  /* 0x000000ca5e5e7220 */ /* 0x000fe20000410000 */
[C---:B--2---:R-:W-:Y:S01]  /*b260*/  FADD.FTZ R3, R11.reuse, R21 ;  /* 0x000000150b037221 */ /* 0x044fe20000010000 */
        /* <DEDUP_REMOVED lines=30> */
[----:B------:R-:W-:-:S02]  /*b450*/  IMAD.MOV.U32 R11, RZ, RZ, R8 ;  /* 0x000000ffff0b7224 */ /* 0x000fc400078e0008 */
[----:B------:R-:W-:Y:S01]  /*b460*/  IMAD.MOV.U32 R10, RZ, RZ, R7 ;  /* 0x000000ffff0a7224 */ /* 0x000fe200078e0007 */
[----:B------:R-:W-:Y:S06]  /*b470*/  @P2 BRA `(.L_x_6447) ;  /* 0xffffffd8001c2947 */ /* 0x000fec000383ffff */
.L_x_6438:
        /* <DEDUP_REMOVED lines=11> */
.L_x_6465:
        /* <DEDUP_REMOVED lines=9> */
.L_x_6450:
[----:B------:R-:W-:Y:S01]  /*b5c0*/  ULEA UR6, UR37, UR39, 0x3 ;  /* 0x0000002725067291 */ /* 0x000fe2000f8e183f */
[----:B------:R-:W-:-:S05]  /*b5d0*/  IMAD.U32 R7, RZ, RZ, UR36 ;  /* 0x00000024ff077e24 */ /* 0x000fca000f8e00ff */
[----:B------:R-:W-:-:S04]  /*b5e0*/  SHF.L.U32 R7, R7, 0x1f, RZ ;  /* 0x0000001f07077819 */ /* 0x000fc800000006ff */
[----:B------:R1:W2:Y:S01]  /*b5f0*/  SYNCS.PHASECHK.TRANS64.TRYWAIT P2, [UR6+0x28830], R7 ;  /* 0x02883007ff0075a7 */ /* 0x0002a20008040146 */
[----:B------:R-:W-:Y:S05]  /*b600*/  @!P0 BRA `(.L_x_6451) ;  /* 0x0000000000048947 */ /* 0x000fea0003800000 */
[----:B------:R-:W-:Y:S01]  /*b610*/  BPT.TRAP 0x1 ;  /* 0x000000040000795c */ /* 0x000fe20000300000 */
.L_x_6451:
[----:B--2---:R-:W-:Y:S05]  /*b620*/  @P2 BRA `(.L_x_6449) ;  /* 0x0000000000082947 */ /* 0x004fea0003800000 */
[----:B------:R-:W2:Y:S02]  /*b630*/  SYNCS.PHASECHK.TRANS64.TRYWAIT P2, [UR6+0x28830], R7 ;  /* 0x02883007ff0075a7 */ /* 0x000ea40008040146 */
[----:B--2---:R-:W-:Y:S05]  /*b640*/  @!P2 BRA `(.L_x_6452) ;  /* 0x0000008400b0a947 */ /* 0x004fea0003800000 */
.L_x_6449:
        /* <DEDUP_REMOVED lines=45> */
.L_x_6454:
[----:B------:R-:W-:Y:S01]  /*b920*/  ULEA UR6, UR59, UR39, 0x3 ;  /* 0x000000273b067291 */ /* 0x000fe2000f8e183f */
[----:B------:R-:W-:-:S05]  /*b930*/  IMAD.U32 R7, RZ, RZ, UR60 ;  /* 0x0000003cff077e24 */ /* 0x000fca000f8e00ff */
[----:B------:R-:W-:-:S04]  /*b940*/  SHF.L.U32 R7, R7, 0x1f, RZ ;  /* 0x0000001f07077819 */ /* 0x000fc800000006ff */
[----:B------:R1:W2:Y:S01]  /*b950*/  SYNCS.PHASECHK.TRANS64.TRYWAIT P2, [UR6+0x28850], R7 ;  /* 0x02885007ff0075a7 */ /* 0x0002a20008040146 */
[----:B------:R-:W-:Y:S05]  /*b960*/  @!P0 BRA `(.L_x_6455) ;  /* 0x0000000000048947 */ /* 0x000fea0003800000 */
[----:B------:R-:W-:Y:S01]  /*b970*/  BPT.TRAP 0x1 ;  /* 0x000000040000795c */ /* 0x000fe20000300000 */
.L_x_6455:
[----:B--2---:R-:W-:Y:S05]  /*b980*/  @P2 BRA `(.L_x_6453) ;  /* 0x0000000000082947 */ /* 0x004fea0003800000 */
[----:B------:R-:W2:Y:S02]  /*b990*/  SYNCS.PHASECHK.TRANS64.TRYWAIT P2, [UR6+0x28850], R7 ;  /* 0x02885007ff0075a7 */ /* 0x000ea40008040146 */
[----:B--2---:R-:W-:Y:S05]  /*b9a0*/  @!P2 BRA `(.L_x_6456) ;  /* 0x0000008000f0a947 */ /* 0x004fea0003800000 */
.L_x_6453:
        /* <DEDUP_REMOVED lines=9> */
[----:B------:R-:W-:Y:S01]  /*ba40*/  FMUL.FTZ R57, R60, UR58 ;  /* 0x0000003a3c397c20 */ /* 0x000fe20008410000 */
[----:B------:R-:W-:-:S02]  /*ba50*/  IMAD.U32 R60, RZ, RZ, UR37 ;  /* 0x00000025ff3c7e24 */ /* 0x000fc4000f8e00ff */
[----:B------:R-:W-:Y:S01]  /*ba60*/  FMUL.FTZ R15, R30, UR58 ;  /* 0x0000003a1e0f7c20 */ /* 0x000fe20008410000 */
[----:B------:R-:W-:Y:S01]  /*ba70*/  ULOP3.LUT UR6, UR6, 0x4000000, URZ, 0xfc, !UPT ;  /* 0x0400000006067892 */ /* 0x000fe2000f8efc3f */
[----:B------:R-:W-:Y:S01]  /*ba80*/  FMUL.FTZ R30, R54, UR58 ;  /* 0x0000003a361e7c20 */ /* 0x000fe20008410000 */
[----:B------:R-:W-:Y:S01]  /*ba90*/  FMUL.FTZ R21, R34, UR58 ;  /* 0x0000003a22157c20 */ /* 0x000fe20008410000 */
[----:B------:R-:W-:Y:S01]  /*baa0*/  @!P1 LEA R60, R60, UR39, 0x3 ;  /* 0x000000273c3c9c11 */ /* 0x000fe2000f8e18ff */
[----:B------:R-:W-:Y:S01]  /*bab0*/  ULEA UR10, UR59, UR6, 0xb ;  /* 0x000000063b0a7291 */ /* 0x000fe2000f8e583f */
[----:B--2---:R-:W-:Y:S01]  /*bac0*/  FMUL.FTZ R8, R26, UR58 ;  /* 0x0000003a1a087c20 */ /* 0x004fe20008410000 */
[----:B------:R-:W-:Y:S01]  /*bad0*/  FMUL.FTZ R34, R59, UR58 ;  /* 0x0000003a3b227c20 */ /* 0x000fe20008410000 */
[----:B------:R-:W-:Y:S01]  /*bae0*/  FMUL.FTZ R26, R51, UR58 ;  /* 0x0000003a331a7c20 */ /* 0x000fe20008410000 */
[----:B------:R-:W-:Y:S01]  /*baf0*/  FMUL.FTZ R59, R64, UR58 ;  /* 0x0000003a403b7c20 */ /* 0x000fe20008410000 */
[----:B-1----:R-:W-:Y:S01]  /*bb00*/  FMUL.FTZ R7, R24, UR58 ;  /* 0x0000003a18077c20 */ /* 0x002fe20008410000 */
        /* <DEDUP_REMOVED lines=75> */
[----:B------:R-:W1:Y:S01]  /*bfc0*/  MUFU.TANH R53, R53 ;  /* 0x0000003500357308 */ /* 0x000e620000002400 */
[----:B------:R-:W-:Y:S02]  /*bfd0*/  WARPGROUP.DEPBAR.LE gsb0, 0x0 ;  /* 0x00008000000079c5 */ /* 0x000fe40000010000 */
[----:B------:R-:W-:-:S06]  /*bfe0*/  WARPGROUP.ARRIVE ;  /* 0x00000000000079c5 */ /* 0x000fcc0000000000 */
[----:B------:R-:W-:Y:S01]  /*bff0*/  HGMMA.64x128x16.F32 R88, R168, gdesc[UR4].tnspB, R88, gsb0 ;  /* 0x41e00004a8587df0 */ /* 0x000fe20008000858 */
[----:B------:R-:W-:Y:S01]  /*c000*/  UIADD3 UR6, UR10, 0x200, URZ ;  /* 0x000002000a067890 */ /* 0x000fe2000fffe03f */
[----:B------:R-:W-:Y:S01]  /*c010*/  UMOV UR7, 0x40000040 ;  /* 0x4000004000077882 */ /* 0x000fe20000000000 */
[----:B------:R-:W-:Y:S02]  /*c020*/  WARPGROUP.DEPBAR.LE gsb0, 0x0 ;  /* 0x00008000000079c5 */ /* 0x000fe40000010000 */
[----:B------:R-:W-:Y:S01]  /*c030*/  WARPGROUP.ARRIVE ;  /* 0x00000000000079c5 */ /* 0x000fe20000000000 */
[----:B------:R-:W-:Y:S01]  /*c040*/  FMUL.FTZ R168, R36, UR58 ;  /* 0x0000003a24a87c20 */ /* 0x000fe20008410000 */
[----:B------:R-:W-:Y:S02]  /*c050*/  FMUL.FTZ R36, R71, UR58 ;  /* 0x0000003a47247c20 */ /* 0x000fe40008410000 */
[----:B------:R1:W1:Y:S03]  /*c060*/  MUFU.TANH R71, R76 ;  /* 0x0000004c00477308 */ /* 0x0002660000002400 */
[----:B------:R-:W-:Y:S01]  /*c070*/  HGMMA.64x128x16.F32 R88, R164, gdesc[UR4].tnspB, R88, gsb0 ;  /* 0x41e00004a4587df0 */ /* 0x000fe20008000858 */
[----:B------:R-:W-:Y:S01]  /*c080*/  UIADD3 UR6, UR10, 0x280, URZ ;  /* 0x000002800a067890 */ /* 0x000fe2000fffe03f */
[----:B------:R-:W-:-:S03]  /*c090*/  UMOV UR7, 0x40000040 ;  /* 0x4000004000077882 */ /* 0x000fc60000000000 */
        /* <DEDUP_REMOVED lines=14> */
[----:B------:R-:W-:Y:S01]  /*c180*/  FMUL.FTZ R46, R79, UR58 ;  /* 0x0000003a4f2e7c20 */ /* 0x000fe20008410000 */
[----:B------:R-:W-:-:S02]  /*c190*/  IMAD.SHL.U32 R79, R6, 0x80, RZ ;  /* 0x00000080064f7824 */ /* 0x000fc400078e00ff */
[----:B------:R-:W-:Y:S01]  /*c1a0*/  FMUL.FTZ R164, R28, UR58 ;  /* 0x0000003a1ca47c20 */ /* 0x000fe20008410000 */
[----:B------:R-:W-:Y:S01]  /*c1b0*/  FMUL.FTZ R28, R39, UR58 ;  /* 0x0000003a271c7c20 */ /* 0x000fe20008410000 */
[----:B------:R-:W-:Y:S01]  /*c1c0*/  FMUL.FTZ R39, R58, UR58 ;  /* 0x0000003a3a277c20 */ /* 0x000fe20008410000 */
[----:B------:R-:W-:Y:S01]  /*c1d0*/  FMUL.FTZ R58, R61, UR58 ;  /* 0x0000003a3d3a7c20 */ /* 0x000fe20008410000 */
[----:B------:R-:W-:Y:S01]  /*c1e0*/  IADD3 R54, -R79, 0x1, RZ ;  /* 0x000000014f367810 */ /* 0x000fe20007ffe1ff */
[----:B------:R-:W-:Y:S02]  /*c1f0*/  @!P1 VIADD R61, R60, 0x28840 ;  /* 0x000288403c3d9836 */ /* 0x000fe40000000000 */
[----:B------:R-:W-:Y:S01]  /*c200*/  FMUL.FTZ R166, R32, UR58 ;  /* 0x0000003a20a67c20 */ /* 0x000fe20008410000 */
[----:B------:R-:W-:Y:S01]  /*c210*/  FMUL.FTZ R32, R42, UR58 ;  /* 0x0000003a2a207c20 */ /* 0x000fe20008410000 */
[----:B------:R-:W-:Y:S01]  /*c220*/  FMUL.FTZ R42, R66, UR58 ;  /* 0x0000003a422a7c20 */ /* 0x000fe20008410000 */
[----:B------:R-:W1:Y:S01]  /*c230*/  MUFU.TANH R164, R164 ;  /* 0x000000a400a47308 */ /* 0x000e620000002400 */
[----:B------:R-:W-:-:S07]  /*c240*/  @!P1 PRMT R61, RZ, 0x654, R61 ;  /* 0x00000654ff3d9816 */ /* 0x000fce000000003d */
[----:B------:R1:W1:Y:S01]  /*c250*/  MUFU.TANH R66, R73 ;  /* 0x0000004900427308 */ /* 0x0002620000002400 */
[----:B-----5:R-:W-:Y:S02]  /*c260*/  IMAD R60, R65, UR45, R54 ;  /* 0x0000002d413c7c24 */ /* 0x020fe4000f8e0236 */
[----:B------:R-:W-:-:S05]  /*c270*/  FMUL.FTZ R54, R87, UR58 ;  /* 0x0000003a57367c20 */ /* 0x000fca0008410000 */
        /* <DEDUP_REMOVED lines=36> */
[----:B------:R-:W1:Y:S01]  /*c4c0*/  MUFU.TANH R54, R54 ;  /* 0x0000003600367308 */ /* 0x000e620000002400 */
[----:B------:R-:W-:-:S02]  /*c4d0*/  WARPGROUP.DEPBAR.LE gsb0, 0x0 ;  /* 0x00008000000079c5 */ /* 0x000fc40000010000 */
[----:B------:R-:W-:-:S06]  /*c4e0*/  WARPGROUP.ARRIVE ;  /* 0x00000000000079c5 */ /* 0x000fcc0000000000 */
[----:B------:R-:W-:Y:S03]  /*c4f0*/  HGMMA.64x128x16.F32 R88, R152, gdesc[UR4].tnspB, R88, gsb0 ;  /* 0x41e0000498587df0 */ /* 0x000fe60008000858 */
[----:B------:R-:W-:Y:S02]  /*c500*/  WARPGROUP.DEPBAR.LE gsb0, 0x0 ;  /* 0x00008000000079c5 */ /* 0x000fe40000010000 */
[----:B------:R1:W-:Y:S06]  /*c510*/  BAR.ARV R69, 0x100 ;  /* 0x000400450000751d */ /* 0x0003ec0000002000 */
[----:B------:R5:W-:Y:S02]  /*c520*/  @!P1 SYNCS.ARRIVE.TRANS64.RED.A1T0 RZ, [R61+URZ], RZ ;  /* 0x000000ff3dff99a7 */ /* 0x000be4000810043f */
[----:B-----5:R-:W-:-:S04]  /*c530*/  VIADD R61, R60, -UR57 ;  /* 0x800000393c3d7c36 */ /* 0x020fc80008000000 */
[----:B------:R-:W-:-:S04]  /*c540*/  IMAD R61, R16, -0x2, R61 ;  /* 0xfffffffe103d7824 */ /* 0x000fc800078e023d */
[C---:B------:R-:W-:Y:S02]  /*c550*/  VIADD R83, R61.reuse, UR56 ;  /* 0x000000383d537c36 */ /* 0x040fe40008000000 */
[----:B------:R-:W-:Y:S02]  /*c560*/  VIADD R87, R61, UR52 ;  /* 0x000000343d577c36 */ /* 0x000fe40008000000 */
[C---:B------:R-:W-:Y:S02]  /*c570*/  IMAD.IADD R65, R0.reuse, 0x1, R83 ;  /* 0x0000000100417824 */ /* 0x040fe400078e0253 */
[----:B------:R-:W-:Y:S01]  /*c580*/  IMAD.IADD R67, R0, 0x1, R87 ;  /* 0x0000000100437824 */ /* 0x000fe200078e0257 */
[----:B-1234-:R-:W-:Y:S06]  /*c590*/  @!P6 BRA `(.L_x_6457) ;  /* 0x00000000005ce947 */ /* 0x01efec0003800000 */
        /* <DEDUP_REMOVED lines=11> */
.L_x_6459:
[----:B------:R-:W-:-:S05]  /*c650*/  IMAD.U32 R70, RZ, RZ, UR53 ;  /* 0x00000035ff467e24 */ /* 0x000fca000f8e00ff */
[----:B------:R-:W-:-:S13]  /*c660*/  ISETP.NE.AND P2, PT, R70, 0x1, PT ;  /* 0x000000014600780c */ /* 0x000fda0003f45270 */
[----:B------:R-:W1:Y:S01]  /*c670*/  @P2 LDC.64 R60, c[0x0][0x9e8] ;  /* 0x00027a00ff3c2b82 */ /* 0x000e620000000a00 */
[----:B------:R-:W-:-:S04]  /*c680*/  @P2 IMAD.IADD R69, R0, 0x1, R5 ;  /* 0x0000000100452824 */ /* 0x000fc800078e0205 */
[----:B-1----:R-:W-:-:S04]  /*c690*/  @P2 IMAD.HI.U32 R72, R69, R60, RZ ;  /* 0x0000003c45482227 */ /* 0x002fc800078e00ff */
[----:B------:R-:W-:Y:S01]  /*c6a0*/  IMAD.MOV.U32 R60, RZ, RZ, R10 ;  /* 0x000000ffff3c7224 */ /* 0x000fe200078e000a */
[----:B------:R-:W-:-:S07]  /*c6b0*/  @P2 SHF.R.U32.HI R60, RZ, R61, R72 ;  /* 0x0000003dff3c2219 */ /* 0x000fce0000011648 */
.L_x_6460:
[----:B------:R-:W-:Y:S05]  /*c6c0*/  BSYNC B0 ;  /* 0x0000000000007941 */ /* 0x000fea0003800000 */
.L_x_6458:
[----:B------:R-:W-:-:S04]  /*c6d0*/  IMAD R61, R60, R70, -R79 ;  /* 0x000000463c3d7224 */ /* 0x000fc800078e0a4f */
[----:B------:R-:W-:-:S05]  /*c6e0*/  IMAD R60, R16, -0x2, R61 ;  /* 0xfffffffe103c7824 */ /* 0x000fca00078e023d */
[----:B------:R-:W-:Y:S02]  /*c6f0*/  VIADDMNMX R65, R60, R70, R65, PT ;  /* 0x000000463c417246 */ /* 0x000fe40003800141 */
[----:B------:R-:W-:-:S07]  /*c700*/  VIMNMX R67, R67, R60, !PT ;  /* 0x0000003c43437248 */ /* 0x000fce0007fe0100 */
.L_x_6457:
[----:B------:R-:W-:-:S04]  /*c710*/  ISETP.GT.AND P2, PT, R6, -0x1, PT ;  /* 0xffffffff0600780c */ /* 0x000fc80003f44270 */
[C---:B------:R-:W-:Y:S02]  /*c720*/  ISETP.GT.AND P4, PT, R67.reuse, RZ, P2 ;  /* 0x000000ff4300720c */ /* 0x040fe40001784270 */
[----:B------:R-:W-:Y:S02]  /*c730*/  ISETP.GT.AND P5, PT, R67, 0x1, P2 ;  /* 0x000000014300780c */ /* 0x000fe400017a4270 */
[C---:B------:R-:W-:Y:S02]  /*c740*/  ISETP.LT.OR P4, PT, R65.reuse, 0x1, P4 ;  /* 0x000000014100780c */ /* 0x040fe40002781670 */
[----:B------:R-:W-:Y:S02]  /*c750*/  ISETP.LT.OR P5, PT, R65, 0x2, P5 ;  /* 0x000000024100780c */ /* 0x000fe40002fa1670 */
        /* <DEDUP_REMOVED lines=38> */
[----:B------:R-:W-:Y:S01]  /*c9c0*/  IMAD.IADD R49, R2, 0x1, R83 ;  /* 0x0000000102317824 */ /* 0x000fe200078e0253 */
[----:B------:R-:W-:-:S02]  /*c9d0*/  ISETP.GT.AND P3, PT, R67, 0x38, P2 ;  /* 0x000000384300780c */ /* 0x000fc40001764270 */
[C---:B------:R-:W-:Y:S02]  /*c9e0*/  ISETP.GT.AND P4, PT, R67.reuse, 0x39, P2 ;  /* 0x000000394300780c */ /* 0x040fe40001784270 */
[----:B------:R-:W-:Y:S02]  /*c9f0*/  ISETP.GT.AND P5, PT, R67, 0x40, P2 ;  /* 0x000000404300780c */ /* 0x000fe400017a4270 */
[C---:B------:R-:W-:Y:S02]  /*ca00*/  ISETP.LT.OR P3, PT, R65.reuse, 0x39, P3 ;  /* 0x000000394100780c */ /* 0x040fe40001f61670 */
[C---:B------:R-:W-:Y:S02]  /*ca10*/  ISETP.LT.OR P4, PT, R65.reuse, 0x3a, P4 ;  /* 0x0000003a4100780c */ /* 0x040fe40002781670 */
[----:B------:R-:W-:Y:S02]  /*ca20*/  ISETP.LT.OR P5, PT, R65, 0x41, P5 ;  /* 0x000000414100780c */ /* 0x000fe40002fa1670 */
[----:B------:R-:W-:Y:S01]  /*ca30*/  FSEL R152, R51, -INF , !P3 ;  /* 0xff80000033987808 */ /* 0x000fe20005800000 */
[----:B------:R-:W-:Y:S01]  /*ca40*/  IMAD.IADD R51, R2, 0x1, R87 ;  /* 0x0000000102337824 */ /* 0x000fe200078e0257 */
[----:B------:R-:W-:-:S02]  /*ca50*/  FSEL R86, R52, -INF , !P4 ;  /* 0xff80000034567808 */ /* 0x000fc40006000000 */
[----:B------:R-:W-:Y:S02]  /*ca60*/  FSEL R84, R55, -INF , !P5 ;  /* 0xff80000037547808 */ /* 0x000fe40006800000 */
[C---:B------:R-:W-:Y:S02]  /*ca70*/  ISETP.GT.AND P3, PT, R67.reuse, 0x41, P2 ;  /* 0x000000414300780c */ /* 0x040fe40001764270 */
[C---:B------:R-:W-:Y:S02]  /*ca80*/  ISETP.GT.AND P4, PT, R67.reuse, 0x48, P2 ;  /* 0x000000484300780c */ /* 0x040fe40001784270 */
[----:B------:R-:W-:Y:S02]  /*ca90*/  ISETP.GT.AND P5, PT, R67, 0x49, P2 ;  /* 0x000000494300780c */ /* 0x000fe400017a4270 */
        /* <DEDUP_REMOVED lines=11> */
[----:B------:R-:W-:Y:S02]  /*cb50*/  ISETP.LT.OR P5, PT, R65, 0x59, P5 ;  /* 0x000000594100780c */ /* 0x000fe40002fa1670 */
[----:B------:R-:W-:Y:S02]  /*cb60*/  FSEL R70, R59, -INF , !P3 ;  /* 0xff8000003b467808 */ /* 0x000fe40005800000 */
        /* <DEDUP_REMOVED lines=42> */
.L_x_6463:
[----:B------:R-:W-:-:S05]  /*ce10*/  IMAD.U32 R160, RZ, RZ, UR53 ;  /* 0x00000035ffa07e24 */ /* 0x000fca000f8e00ff */
[----:B------:R-:W-:-:S13]  /*ce20*/  ISETP.NE.AND P3, PT, R160, 0x1, PT ;  /* 0x00000001a000780c */ /* 0x000fda0003f65270 */
[----:B------:R-:W1:Y:S02]  /*ce30*/  @P3 LDC.64 R40, c[0x0][0x9e8] ;  /* 0x00027a00ff283b82 */ /* 0x000e640000000a00 */
[----:B-1----:R-:W-:-:S05]  /*ce40*/  @P3 IMAD.HI.U32 R40, R7, R40, RZ ;  /* 0x0000002807283227 */ /* 0x002fca00078e00ff */
[----:B------:R-:W-:-:S07]  /*ce50*/  @P3 SHF.R.U32.HI R7, RZ, R41, R40 ;  /* 0x00000029ff073219 */ /* 0x000fce0000011628 */
.L_x_6464:
[----:B------:R-:W-:Y:S05]  /*ce60*/  BSYNC B0 ;  /* 0x0000000000007941 */ /* 0x000fea0003800000 */
.L_x_6462:
[----:B------:R-:W-:-:S04]  /*ce70*/  IMAD R7, R7, R160, -R79 ;  /* 0x000000a007077224 */ /* 0x000fc800078e0a4f */
[----:B------:R-:W-:-:S05]  /*ce80*/  IMAD R40, R16, -0x2, R7 ;  /* 0xfffffffe10287824 */ /* 0x000fca00078e0207 */
[----:B------:R-:W-:Y:S02]  /*ce90*/  VIADDMNMX R49, R40, R160, R49, PT ;  /* 0x000000a028317246 */ /* 0x000fe40003800131 */
[----:B------:R-:W-:-:S07]  /*cea0*/  VIMNMX R51, R51, R40, !PT ;  /* 0x0000002833337248 */ /* 0x000fce0007fe0100 */
.L_x_6461:
[----:B------:R-:W-:Y:S01]  /*ceb0*/  FMNMX.FTZ R7, R180, R11, !PT ;  /* 0x0000000bb4077209 */ /* 0x000fe20007810000 */
[----:B------:R-:W1:Y:S01]  /*cec0*/  LDC R9, c[0x0][0x988] ;  /* 0x00026200ff097b82 */ /* 0x000e620000000800 */
[----:B------:R-:W-:Y:S01]  /*ced0*/  ISETP.GT.AND P4, PT, R51, 0x8, P2 ;  /* 0x000000083300780c */ /* 0x000fe20001784270 */
[----:B------:R-:W-:Y:S01]  /*cee0*/  UMOV UR60, UR36 ;  /* 0x00000024003c7c82 */ /* 0x000fe20008000000 */
[----:B------:R-:W-:Y:S02]  /*cef0*/  FMNMX.FTZ R7, R170, R7, !PT ;  /* 0x00000007aa077209 */ /* 0x000fe40007810000 */
[----:B------:R-:W-:Y:S02]  /*cf00*/  ISETP.LT.OR P4, PT, R49, 0x9, P4 ;  /* 0x000000093100780c */ /* 0x000fe40002781670 */
[----:B------:R-:W-:Y:S02]  /*cf10*/  FMNMX.FTZ R7, R172, R7, !PT ;  /* 0x00000007ac077209 */ /* 0x000fe40007810000 */
[----:B------:R-:W-:-:S02]  /*cf20*/  ISETP.GT.AND P5, PT, R51, 0x1, P2 ;  /* 0x000000013300780c */ /* 0x000fc400017a4270 */
[----:B------:R-:W-:Y:S02]  /*cf30*/  FMNMX.FTZ R7, R192, R7, !PT ;  /* 0x00000007c0077209 */ /* 0x000fe40007810000 */
[----:B------:R-:W-:Y:S02]  /*cf40*/  ISETP.LT.OR P5, PT, R49, 0x2, P5 ;  /* 0x000000023100780c */ /* 0x000fe40002fa1670 */
[----:B------:R-:W-:Y:S02]  /*cf50*/  FMNMX.FTZ R7, R176, R7, !PT ;  /* 0x00000007b0077209 */ /* 0x000fe40007810000 */
[----:B------:R-:W-:Y:S02]  /*cf60*/  ISETP.GT.AND P3, PT, R51, 0x9, P2 ;  /* 0x000000093300780c */ /* 0x000fe40001764270 */
[----:B------:R-:W-:Y:S02]  /*cf70*/  FMNMX.FTZ R7, R196, R7, !PT ;  /* 0x00000007c4077209 */ /* 0x000fe40007810000 */
[----:B------:R-:W-:-:S02]  /*cf80*/  FSEL R164, R13, -INF , !P5 ;  /* 0xff8000000da47808 */ /* 0x000fc40006800000 */
[----:B------:R-:W-:Y:S02]  /*cf90*/  FMNMX.FTZ R7, R178, R7, !PT ;  /* 0x00000007b2077209 */ /* 0x000fe40007810000 */
[----:B------:R-:W-:Y:S02]  /*cfa0*/  ISETP.GT.AND P5, PT, R51, 0x10, P2 ;  /* 0x000000103300780c */ /* 0x000fe400017a4270 */
[----:B------:R-:W-:Y:S02]  /*cfb0*/  FMNMX.FTZ R7, R194, R7, !PT ;  /* 0x00000007c2077209 */ /* 0x000fe40007810000 */
[C---:B------:R-:W-:Y:S02]  /*cfc0*/  ISETP.LT.OR P3, PT, R49.reuse, 0xa, P3 ;  /* 0x0000000a3100780c */ /* 0x040fe40001f61670 */
[----:B------:R-:W-:Y:S02]  /*cfd0*/  FMNMX.FTZ R7, R174, R7, !PT ;  /* 0x00000007ae077209 */ /* 0x000fe40007810000 */
[----:B------:R-:W-:-:S02]  /*cfe0*/  ISETP.LT.OR P5, PT, R49, 0x11, P5 ;  /* 0x000000113100780c */ /* 0x000fc40002fa1670 */
        /* <DEDUP_REMOVED lines=23> */
[----:B------:R-:W2:Y:S02]  /*d160*/  SHFL.BFLY PT, R7, R40, 0x2, 0x1f ;  /* 0x0c401f0028077f89 */ /* 0x000ea400000e0000 */
[----:B--2---:R-:W-:Y:S02]  /*d170*/  FMNMX.FTZ R41, R40, R7, !PT ;  /* 0x0000000728297209 */ /* 0x004fe40007810000 */
[----:B------:R-:W-:Y:S02]  /*d180*/  FSEL R40, R15, -INF , !P4 ;  /* 0xff8000000f287808 */ /* 0x000fe40006000000 */
[----:B------:R-:W-:Y:S01]  /*d190*/  ISETP.GT.AND P4, PT, R51, 0x11, P2 ;  /* 0x000000113300780c */ /* 0x000fe20001784270 */
[----:B------:R-:W2:Y:S03]  /*d1a0*/  SHFL.BFLY PT, R160, R41, 0x1, 0x1f ;  /* 0x0c201f0029a07f89 */ /* 0x000ea600000e0000 */
[----:B------:R-:W-:-:S04]  /*d1b0*/  ISETP.LT.OR P4, PT, R49, 0x12, P4 ;  /* 0x000000123100780c */ /* 0x000fc80002781670 */
[----:B------:R-:W-:Y:S02]  /*d1c0*/  FSEL R20, R20, -INF , !P4 ;  /* 0xff80000014147808 */ /* 0x000fe40006000000 */
[----:B------:R-:W-:-:S04]  /*d1d0*/  ISETP.GT.AND P4, PT, R51, 0x19, P2 ;  /* 0x000000193300780c */ /* 0x000fc80001784270 */
[----:B------:R-:W-:-:S04]  /*d1e0*/  ISETP.LT.OR P4, PT, R49, 0x1a, P4 ;  /* 0x0000001a3100780c */ /* 0x000fc80002781670 */
[----:B------:R-:W-:Y:S02]  /*d1f0*/  FSEL R28, R28, -INF , !P4 ;  /* 0xff8000001c1c7808 */ /* 0x000fe40006000000 */
[----:B------:R-:W-:-:S04]  /*d200*/  ISETP.GT.AND P4, PT, R51, 0x21, P2 ;  /* 0x000000213300780c */ /* 0x000fc80001784270 */
[----:B------:R-:W-:Y:S02]  /*d210*/  ISETP.LT.OR P4, PT, R49, 0x22, P4 ;  /* 0x000000223100780c */ /* 0x000fe40002781670 */
[----:B--2---:R-:W-:Y:S02]  /*d220*/  FMNMX.FTZ R7, R41, R160, !PT ;  /* 0x000000a029077209 */ /* 0x004fe40007810000 */
[----:B------:R-:W-:Y:S02]  /*d230*/  FSEL R160, R14, -INF , !P3 ;  /* 0xff8000000ea07808 */ /* 0x000fe40005800000 */
[----:B------:R-:W-:Y:S01]  /*d240*/  FSEL R14, R21, -INF , !P5 ;  /* 0xff800000150e7808 */ /* 0x000fe20006800000 */
[C---:B-1----:R-:W-:Y:S01]  /*d250*/  FMUL.FTZ R41, R7.reuse, R9 ;  /* 0x0000000907297220 */ /* 0x042fe20000410000 */
[----:B------:R-:W-:Y:S02]  /*d260*/  FSETP.NEU.FTZ.AND P5, PT, R7, -INF , PT ;  /* 0xff8000000700780b */ /* 0x000fe40003fbd000 */
[----:B------:R-:W-:-:S02]  /*d270*/  ISETP.GT.AND P3, PT, R51, 0x18, P2 ;  /* 0x000000183300780c */ /* 0x000fc40001764270 */
[----:B------:R-:W-:Y:S02]  /*d280*/  FSEL R41, R41, RZ, P5 ;  /* 0x000000ff29297208 */ /* 0x000fe40002800000 */
[----:B------:R-:W-:-:S03]  /*d290*/  ISETP.LT.OR P3, PT, R49, 0x19, P3 ;  /* 0x000000193100780c */ /* 0x000fc60001f61670 */
[-CC-:B------:R-:W-:Y:S01]  /*d2a0*/  FFMA.FTZ R13, R180, R9.reuse, -R41.reuse ;  /* 0x00000009b40d7223 */ /* 0x180fe20000010829 */
[-CC-:B------:R-:W-:Y:S01]  /*d2b0*/  FFMA.FTZ R180, R170, R9.reuse, -R41.reuse ;  /* 0x00000009aab47223 */ /* 0x180fe20000010829 */
[----:B------:R-:W-:Y:S01]  /*d2c0*/  FSEL R170, R27, -INF , !P4 ;  /* 0xff8000001baa7808 */ /* 0x000fe20006000000 */
[-CC-:B------:R-:W-:Y:S01]  /*d2d0*/  FFMA.FTZ R182, R172, R9.reuse, -R41.reuse ;  /* 0x00000009acb67223 */ /* 0x180fe20000010829 */
[----:B------:R-:W-:Y:S01]  /*d2e0*/  ISETP.GT.AND P4, PT, R51, RZ, P2 ;  /* 0x000000ff3300720c */ /* 0x000fe20001784270 */
[-CC-:B------:R-:W-:Y:S01]  /*d2f0*/  FFMA.FTZ R15, R192, R9.reuse, -R41.reuse ;  /* 0x00000009c00f7223 */ /* 0x180fe20000010829 */
[----:B------:R-:W-:Y:S01]  /*d300*/  FSEL R168, R29, -INF , !P3 ;  /* 0xff8000001da87808 */ /* 0x000fe20005800000 */
[-CC-:B------:R-:W-:Y:S01]  /*d310*/  FFMA.FTZ R84, R84, R9.reuse, -R41.reuse ;  /* 0x0000000954547223 */ /* 0x180fe20000010829 */
[----:B------:R-:W-:Y:S01]  /*d320*/  ISETP.LT.OR P4, PT, R49, 0x1, P4 ;  /* 0x000000013100780c */ /* 0x000fe20002781670 */
[-CC-:B------:R-:W-:Y:S01]  /*d330*/  FFMA.FTZ R55, R56, R9.reuse, -R41.reuse ;  /* 0x0000000938377223 */ /* 0x180fe20000010829 */
[----:B------:R-:W-:Y:S01]  /*d340*/  ISETP.GT.AND P3, PT, R51, 0x20, P2 ;  /* 0x000000203300780c */ /* 0x000fe20001764270 */
[----:B------:R-:W-:Y:S01]  /*d350*/  MUFU.EX2 R13, R13 ;  /* 0x0000000d000d7308 */ /* 0x000fe20000000800 */
[----:B------:R-:W-:Y:S01]  /*d360*/  FSEL R29, R8, -INF , !P4 ;  /* 0xff800000081d7808 */ /* 0x000fe20006000000 */
[-CC-:B------:R-:W-:Y:S01]  /*d370*/  FFMA.FTZ R8, R196, R9.reuse, -R41.reuse ;  /* 0x00000009c4087223 */ /* 0x180fe20000010829 */
[----:B------:R-:W-:Y:S01]  /*d380*/  ISETP.LT.OR P3, PT, R49, 0x21, P3 ;  /* 0x000000213100780c */ /* 0x000fe20001f61670 */
[-CC-:B------:R-:W-:Y:S01]  /*d390*/  FFMA.FTZ R176, R176, R9.reuse, -R41.reuse ;  /* 0x00000009b0b07223 */ /* 0x180fe20000010829 */
[----:B------:R-:W-:Y:S01]  /*d3a0*/  FMNMX.FTZ R21, R29, R12, !PT ;  /* 0x0000000c1d157209 */ /* 0x000fe20007810000 */
[--C-:B------:R-:W-:Y:S01]  /*d3b0*/  FFMA.FTZ R178, R178, R9, -R41.reuse ;  /* 0x00000009b2b27223 */ /* 0x100fe20000010829 */
[----:B------:R-:W-:Y:S01]  /*d3c0*/  FSEL R32, R32, -INF , !P3 ;  /* 0xff80000020207808 */ /* 0x000fe20005800000 */
[----:B------:R-:W-:Y:S01]  /*d3d0*/  MUFU.EX2 R180, R180 ;  /* 0x000000b400b47308 */ /* 0x000fe20000000800 */
[----:B------:R-:W-:Y:S01]  /*d3e0*/  FMNMX.FTZ R21, R164, R21, !PT ;  /* 0x00000015a4157209 */ /* 0x000fe20007810000 */
[-CC-:B------:R-:W-:Y:S01]  /*d3f0*/  FFMA.FTZ R86, R86, R9.reuse, -R41.reuse ;  /* 0x0000000956567223 */ /* 0x180fe20000010829 */
[----:B------:R-:W-:Y:S01]  /*d400*/  ISETP.GT.AND P3, PT, R51, 0x28, P2 ;  /* 0x000000283300780c */ /* 0x000fe20001764270 */
[--C-:B------:R-:W-:Y:S01]  /*d410*/  FFMA.FTZ R66, R66, R9, -R41.reuse ;  /* 0x0000000942427223 */ /* 0x100fe20000010829 */
[----:B------:R-:W-:Y:S01]  /*d420*/  FMNMX.FTZ R21, R40, R21, !PT ;  /* 0x0000001528157209 */ /* 0x000fe20007810000 */
[--C-:B------:R-:W-:Y:S01]  /*d430*/  FFMA.FTZ R62, R62, R9, -R41.reuse ;  /* 0x000000093e3e7223 */ /* 0x100fe20000010829 */
[----:B------:R-:W-:Y:S01]  /*d440*/  ISETP.LT.OR P3, PT, R49, 0x29, P3 ;  /* 0x000000293100780c */ /* 0x000fe20001f61670 */
[----:B------:R-:W-:Y:S01]  /*d450*/  MUFU.EX2 R182, R182 ;  /* 0x000000b600b67308 */ /* 0x000fe20000000800 */
[----:B------:R-:W-:Y:S01]  /*d460*/  FMNMX.FTZ R27, R160, R21, !PT ;  /* 0x00000015a01b7209 */ /* 0x000fe20007810000 */
[----:B------:R-:W-:Y:S01]  /*d470*/  FFMA.FTZ R52, R52, R9, -R41 ;  /* 0x0000000934347223 */ /* 0x000fe20000010829 */
[----:B------:R-:W-:-:S02]  /*d480*/  FSEL R172, R33, -INF , !P3 ;  /* 0xff80000021ac7808 */ /* 0x000fc40005800000 */
[----:B------:R-:W-:Y:S02]  /*d490*/  FMNMX.FTZ R27, R14, R27, !PT ;  /* 0x0000001b0e1b7209 */ /* 0x000fe40007810000 */
[C---:B------:R-:W-:Y:S01]  /*d4a0*/  ISETP.GT.AND P3, PT, R51.reuse, 0x29, P2 ;  /* 0x000000293300780c */ /* 0x040fe20001764270 */
[----:B------:R1:W-:Y:S01]  /*d4b0*/  MUFU.EX2 R21, R8 ;  /* 0x0000000800157308 */ /* 0x0003e20000000800 */
[----:B------:R-:W-:Y:S02]  /*d4c0*/  FMNMX.FTZ R27, R20, R27, !PT ;  /* 0x0000001b141b7209 */ /* 0x000fe40007810000 */
[----:B------:R-:W-:Y:S02]  /*d4d0*/  ISETP.GT.AND P4, PT, R51, 0x30, P2 ;  /* 0x000000303300780c */ /* 0x000fe40001784270 */
[----:B------:R-:W-:Y:S02]  /*d4e0*/  FMNMX.FTZ R27, R168, R27, !PT ;  /* 0x0000001ba81b7209 */ /* 0x000fe40007810000 */
[C---:B------:R-:W-:Y:S01]  /*d4f0*/  ISETP.LT.OR P3, PT, R49.reuse, 0x2a, P3 ;  /* 0x0000002a3100780c */ /* 0x040fe20001f61670 */
[----:B------:R-:W-:Y:S01]  /*d500*/  MUFU.EX2 R15, R15 ;  /* 0x0000000f000f7308 */ /* 0x000fe20000000800 */
[----:B------:R-:W-:Y:S01]  /*d510*/  FMNMX.FTZ R27, R28, R27, !PT ;  /* 0x0000001b1c1b7209 */ /* 0x000fe20007810000 */
[----:B-1----:R-:W-:Y:S01]  /*d520*/  FFMA.FTZ R8, R174, R9, -R41 ;  /* 0x00000009ae087223 */ /* 0x002fe20000010829 */
[----:B------:R-:W-:-:S02]  /*d530*/  ISETP.LT.OR P4, PT, R49, 0x31, P4 ;  /* 0x000000313100780c */ /* 0x000fc40002781670 */
[----:B------:R-:W-:Y:S02]  /*d540*/  FSEL R24, R24, -INF , !P3 ;  /* 0xff80000018187808 */ /* 0x000fe40005800000 */
[----:B------:R-:W-:Y:S01]  /*d550*/  ISETP.GT.AND P3, PT, R51, 0x31, P2 ;  /* 0x000000313300780c */ /* 0x000fe20001764270 */
[----:B------:R-:W-:Y:S01]  /*d560*/  MUFU.EX2 R176, R176 ;  /* 0x000000b000b07308 */ /* 0x000fe20000000800 */
[----:B------:R-:W-:Y:S02]  /*d570*/  FMNMX.FTZ R27, R32, R27, !PT ;  /* 0x0000001b201b7209 */ /* 0x000fe40007810000 */
[----:B------:R-:W-:Y:S02]  /*d580*/  FSEL R192, R31, -INF , !P4 ;  /* 0xff8000001fc07808 */ /* 0x000fe40006000000 */
[----:B------:R-:W-:Y:S02]  /*d590*/  ISETP.GT.AND P4, PT, R51, 0x38, P2 ;  /* 0x000000383300780c */ /* 0x000fe40001784270 */
[----:B------:R-:W-:Y:S01]  /*d5a0*/  ISETP.LT.OR P3, PT, R49, 0x32, P3 ;  /* 0x000000323100780c */ /* 0x000fe20001f61670 */
[----:B------:R-:W-:Y:S01]  /*d5b0*/  MUFU.EX2 R178, R178 ;  /* 0x000000b200b27308 */ /* 0x000fe20000000800 */
[----:B------:R-:W-:-:S02]  /*d5c0*/  FMNMX.FTZ R31, R170, R27, !PT ;  /* 0x0000001baa1f7209 */ /* 0x000fc40007810000 */
[----:B------:R-:W-:Y:S02]  /*d5d0*/  ISETP.LT.OR P4, PT, R49, 0x39, P4 ;  /* 0x000000393100780c */ /* 0x000fe40002781670 */
[----:B------:R-:W-:Y:S02]  /*d5e0*/  FSEL R26, R26, -INF , !P3 ;  /* 0xff8000001a1a7808 */ /* 0x000fe40005800000 */
[----:B------:R-:W-:Y:S01]  /*d5f0*/  FMNMX.FTZ R31, R172, R31, !PT ;  /* 0x0000001fac1f7209 */ /* 0x000fe20007810000 */
[----:B------:R1:W-:Y:S01]  /*d600*/  MUFU.EX2 R27, R8 ;  /* 0x00000008001b7308 */ /* 0x0003e20000000800 */
[----:B------:R-:W-:Y:S02]  /*d610*/  ISETP.GT.AND P3, PT, R51, 0x39, P2 ;  /* 0x000000393300780c */ /* 0x000fe40001764270 */
[----:B------:R-:W-:Y:S02]  /*d620*/  FSEL R30, R30, -INF , !P4 ;  /* 0xff8000001e1e7808 */ /* 0x000fe40006000000 */
[----:B------:R-:W-:-:S02]  /*d630*/  FMNMX.FTZ R31, R24, R31, !PT ;  /* 0x0000001f181f7209 */ /* 0x000fc40007810000 */
[----:B------:R-:W-:Y:S01]  /*d640*/  ISETP.GT.AND P4, PT, R51, 0x40, P2 ;  /* 0x000000403300780c */ /* 0x000fe20001784270 */
[----:B------:R-:W-:Y:S01]  /*d650*/  MUFU.EX2 R86, R86 ;  /* 0x0000005600567308 */ /* 0x000fe20000000800 */
[C---:B------:R-:W-:Y:S01]  /*d660*/  ISETP.LT.OR P3, PT, R49.reuse, 0x3a, P3 ;  /* 0x0000003a3100780c */ /* 0x040fe20001f61670 */
[--C-:B-1----:R-:W-:Y:S01]  /*d670*/  FFMA.FTZ R8, R158, R9, -R41.reuse ;  /* 0x000000099e087223 */ /* 0x102fe20000010829 */
[----:B------:R-:W-:Y:S02]  /*d680*/  FMNMX.FTZ R31, R192, R31, !PT ;  /* 0x0000001fc01f7209 */ /* 0x000fe40007810000 */
[----:B------:R-:W-:Y:S02]  /*d690*/  ISETP.LT.OR P4, PT, R49, 0x41, P4 ;  /* 0x000000413100780c */ /* 0x000fe40002781670 */
[----:B------:R-:W-:Y:S01]  /*d6a0*/  FSEL R196, R25, -INF , !P3 ;  /* 0xff80000019c47808 */ /* 0x000fe20005800000 */
[----:B------:R-:W-:Y:S01]  /*d6b0*/  FFMA.FTZ R25, R194, R9, -R41 ;  /* 0x00000009c2197223 */ /* 0x000fe20000010829 */
[----:B------:R-:W-:Y:S01]  /*d6c0*/  ISETP.GT.AND P3, PT, R51, 0x41, P2 ;  /* 0x000000413300780c */ /* 0x000fe20001764270 */
[----:B------:R-:W-:Y:S01]  /*d6d0*/  MUFU.EX2 R66, R66 ;  /* 0x0000004200427308 */ /* 0x000fe20000000800 */
[----:B------:R-:W-:-:S02]  /*d6e0*/  FMNMX.FTZ R33, R26, R31, !PT ;  /* 0x0000001f1a217209 */ /* 0x000fc40007810000 */
[----:B------:R-:W-:Y:S02]  /*d6f0*/  FSEL R194, R39, -INF , !P4 ;  /* 0xff80000027c27808 */ /* 0x000fe40006000000 */
[----:B------:R-:W-:Y:S02]  /*d700*/  ISETP.GT.AND P4, PT, R51, 0x48, P2 ;  /* 0x000000483300780c */ /* 0x000fe40001784270 */
[C---:B------:R-:W-:Y:S01]  /*d710*/  ISETP.LT.OR P3, PT, R49.reuse, 0x42, P3 ;  /* 0x000000423100780c */ /* 0x040fe20001f61670 */
[----:B------:R1:W-:Y:S01]  /*d720*/  MUFU.EX2 R31, R8 ;  /* 0x00000008001f7308 */ /* 0x0003e20000000800 */
[----:B------:R-:W-:Y:S02]  /*d730*/  FMNMX.FTZ R33, R30, R33, !PT ;  /* 0x000000211e217209 */ /* 0x000fe40007810000 */
[----:B------:R-:W-:Y:S02]  /*d740*/  ISETP.LT.OR P4, PT, R49, 0x49, P4 ;  /* 0x000000493100780c */ /* 0x000fe40002781670 */
[----:B------:R-:W-:Y:S01]  /*d750*/  FSEL R174, R34, -INF , !P3 ;  /* 0xff80000022ae7808 */ /* 0x000fe20005800000 */
[--C-:B------:R-:W-:Y:S01]  /*d760*/  FFMA.FTZ R34, R166, R9, -R41.reuse ;  /* 0x00000009a6227223 */ /* 0x100fe20000010829 */
[----:B------:R-:W-:Y:S01]  /*d770*/  ISETP.GT.AND P3, PT, R51, 0x49, P2 ;  /* 0x000000493300780c */ /* 0x000fe20001764270 */
[----:B------:R-:W-:Y:S01]  /*d780*/  MUFU.EX2 R25, R25 ;  /* 0x0000001900197308 */ /* 0x000fe20000000800 */
[----:B------:R-:W-:Y:S01]  /*d790*/  FMNMX.FTZ R33, R196, R33, !PT ;  /* 0x00000021c4217209 */ /* 0x000fe20007810000 */
[----:B-1----:R-:W-:Y:S01]  /*d7a0*/  FFMA.FTZ R8, R156, R9, -R41 ;  /* 0x000000099c087223 */ /* 0x002fe20000010829 */
[----:B------:R-:W-:-:S02]  /*d7b0*/  FSEL R38, R38, -INF , !P4 ;  /* 0xff80000026267808 */ /* 0x000fc40006000000 */
[----:B------:R-:W-:Y:S02]  /*d7c0*/  ISETP.GT.AND P4, PT, R51, 0x50, P2 ;  /* 0x000000503300780c */ /* 0x000fe40001784270 */
[C---:B------:R-:W-:Y:S01]  /*d7d0*/  ISETP.LT.OR P3, PT, R49.reuse, 0x4a, P3 ;  /* 0x0000004a3100780c */ /* 0x040fe20001f61670 */
[----:B------:R-:W-:Y:S01]  /*d7e0*/  MUFU.EX2 R34, R34 ;  /* 0x0000002200227308 */ /* 0x000fe20000000800 */
[----:B------:R-:W-:Y:S02]  /*d7f0*/  FMNMX.FTZ R33, R194, R33, !PT ;  /* 0x00000021c2217209 */ /* 0x000fe40007810000 */
[----:B------:R-:W-:Y:S02]  /*d800*/  ISETP.LT.OR P4, PT, R49, 0x51, P4 ;  /* 0x000000513100780c */ /* 0x000fe40002781670 */
[----:B------:R-:W-:Y:S02]  /*d810*/  FSEL R166, R35, -INF , !P3 ;  /* 0xff80000023a67808 */ /* 0x000fe40005800000 */
[----:B------:R-:W-:Y:S01]  /*d820*/  ISETP.GT.AND P3, PT, R51, 0x51, P2 ;  /* 0x000000513300780c */ /* 0x000fe20001764270 */
[----:B------:R-:W-:Y:S01]  /*d830*/  MUFU.EX2 R62, R62 ;  /* 0x0000003e003e7308 */ /* 0x000fe20000000800 */
[----:B------:R-:W-:-:S02]  /*d840*/  FMNMX.FTZ R35, R174, R33, !PT ;  /* 0x00000021ae237209 */ /* 0x000fc40007810000 */
[----:B------:R-:W-:Y:S01]  /*d850*/  FSEL R158, R42, -INF , !P4 ;  /* 0xff8000002a9e7808 */ /* 0x000fe20006000000 */
[----:B------:R-:W-:Y:S01]  /*d860*/  FFMA.FTZ R42, R162, R9, -R41 ;  /* 0x00000009a22a7223 */ /* 0x000fe20000010829 */
[----:B------:R-:W-:Y:S02]  /*d870*/  ISETP.GT.AND P4, PT, R51, 0x58, P2 ;  /* 0x000000583300780c */ /* 0x000fe40001784270 */
[C---:B------:R-:W-:Y:S01]  /*d880*/  ISETP.LT.OR P3, PT, R49.reuse, 0x52, P3 ;  /* 0x000000523100780c */ /* 0x040fe20001f61670 */
[----:B------:R1:W-:Y:S01]  /*d890*/  MUFU.EX2 R33, R8 ;  /* 0x0000000800217308 */ /* 0x0003e20000000800 */
[----:B------:R-:W-:Y:S02]  /*d8a0*/  FMNMX.FTZ R35, R38, R35, !PT ;  /* 0x0000002326237209 */ /* 0x000fe40007810000 */
[----:B------:R-:W-:Y:S02]  /*d8b0*/  ISETP.LT.OR P4, PT, R49, 0x59, P4 ;  /* 0x000000593100780c */ /* 0x000fe40002781670 */
[----:B------:R-:W-:-:S02]  /*d8c0*/  FSEL R162, R37, -INF , !P3 ;  /* 0xff80000025a27808 */ /* 0x000fc40005800000 */
[----:B------:R-:W-:Y:S01]  /*d8d0*/  FMNMX.FTZ R35, R166, R35, !PT ;  /* 0x00000023a6237209 */ /* 0x000fe20007810000 */
[----:B------:R-:W-:Y:S01]  /*d8e0*/  MUFU.EX2 R42, R42 ;  /* 0x0000002a002a7308 */ /* 0x000fe20000000800 */
[----:B------:R-:W-:Y:S01]  /*d8f0*/  ISETP.GT.AND P3, PT, R51, 0x59, P2 ;  /* 0x000000593300780c */ /* 0x000fe20001764270 */
[----:B-1----:R-:W-:Y:S01]  /*d900*/  FFMA.FTZ R8, R152, R9, -R41 ;  /* 0x0000000998087223 */ /* 0x002fe20000010829 */
[----:B------:R-:W-:Y:S02]  /*d910*/  FSEL R198, R43, -INF , !P4 ;  /* 0xff8000002bc67808 */ /* 0x000fe40006000000 */
[----:B------:R-:W-:Y:S02]  /*d920*/  FMNMX.FTZ R35, R158, R35, !PT ;  /* 0x000000239e237209 */ /* 0x000fe40007810000 */
[----:B------:R-:W-:Y:S01]  /*d930*/  ISETP.GT.AND P4, PT, R51, 0x60, P2 ;  /* 0x000000603300780c */ /* 0x000fe20001784270 */
[----:B------:R-:W-:Y:S01]  /*d940*/  MUFU.EX2 R52, R52 ;  /* 0x0000003400347308 */ /* 0x000fe20000000800 */
[----:B------:R-:W-:-:S02]  /*d950*/  ISETP.LT.OR P3, PT, R49, 0x5a, P3 ;  /* 0x0000005a3100780c */ /* 0x000fc40001f61670 */
[----:B------:R-:W-:Y:S02]  /*d960*/  FMNMX.FTZ R37, R162, R35, !PT ;  /* 0x00000023a2257209 */ /* 0x000fe40007810000 */
[----:B------:R-:W-:Y:S02]  /*d970*/  ISETP.LT.OR P4, PT, R49, 0x61, P4 ;  /* 0x000000613100780c */ /* 0x000fe40002781670 */
[----:B------:R-:W-:Y:S01]  /*d980*/  FSEL R156, R36, -INF , !P3 ;  /* 0xff800000249c7808 */ /* 0x000fe20005800000 */
[----:B------:R-:W-:Y:S01]  /*d990*/  FFMA.FTZ R36, R154, R9, -R41 ;  /* 0x000000099a247223 */ /* 0x000fe20000010829 */
[----:B------:R-:W-:Y:S01]  /*d9a0*/  ISETP.GT.AND P3, PT, R51, 0x61, P2 ;  /* 0x000000613300780c */ /* 0x000fe20001764270 */
[----:B------:R-:W-:Y:S01]  /*d9b0*/  MUFU.EX2 R35, R8 ;  /* 0x0000000800237308 */ /* 0x000fe20000000800 */
[----:B------:R-:W-:Y:S02]  /*d9c0*/  FMNMX.FTZ R37, R198, R37, !PT ;  /* 0x00000025c6257209 */ /* 0x000fe40007810000 */
[----:B------:R-:W-:-:S02]  /*d9d0*/  FSEL R44, R44, -INF , !P4 ;  /* 0xff8000002c2c7808 */ /* 0x000fc40006000000 */
[----:B------:R-:W-:Y:S02]  /*d9e0*/  ISETP.GT.AND P4, PT, R51, 0x68, P2 ;  /* 0x000000683300780c */ /* 0x000fe40001784270 */
[C---:B------:R-:W-:Y:S01]  /*d9f0*/  ISETP.LT.OR P3, PT, R49.reuse, 0x62, P3 ;  /* 0x000000623100780c */ /* 0x040fe20001f61670 */
[----:B------:R-:W-:Y:S01]  /*da00*/  MUFU.EX2 R36, R36 ;  /* 0x0000002400247308 */ /* 0x000fe20000000800 */
[----:B------:R-:W-:Y:S02]  /*da10*/  FMNMX.FTZ R37, R156, R37, !PT ;  /* 0x000000259c257209 */ /* 0x000fe40007810000 */
[----:B------:R-:W-:Y:S02]  /*da20*/  ISETP.LT.OR P4, PT, R49, 0x69, P4 ;  /* 0x000000693100780c */ /* 0x000fe40002781670 */
[----:B------:R-:W-:Y:S01]  /*da30*/  FSEL R152, R45, -INF , !P3 ;  /* 0xff8000002d987808 */ /* 0x000fe20005800000 */
[----:B------:R-:W-:Y:S01]  /*da40*/  FFMA.FTZ R45, R82, R9, -R41 ;  /* 0x00000009522d7223 */ /* 0x000fe20000010829 */
[----:B------:R-:W-:-:S02]  /*da50*/  ISETP.GT.AND P3, PT, R51, 0x69, P2 ;  /* 0x000000693300780c */ /* 0x000fc40001764270 */
[----:B------:R-:W-:Y:S02]  /*da60*/  FMNMX.FTZ R37, R44, R37, !PT ;  /* 0x000000252c257209 */ /* 0x000fe40007810000 */
[----:B------:R-:W-:Y:S01]  /*da70*/  FSEL R154, R47, -INF , !P4 ;  /* 0xff8000002f9a7808 */ /* 0x000fe20006000000 */
[----:B------:R-:W-:Y:S01]  /*da80*/  FFMA.FTZ R47, R80, R9, -R41 ;  /* 0x00000009502f7223 */ /* 0x000fe20000010829 */
[----:B------:R-:W-:Y:S02]  /*da90*/  ISETP.GT.AND P4, PT, R51, 0x70, P2 ;  /* 0x000000703300780c */ /* 0x000fe40001784270 */
[C---:B------:R-:W-:Y:S02]  /*daa0*/  ISETP.LT.OR P3, PT, R49.reuse, 0x6a, P3 ;  /* 0x0000006a3100780c */ /* 0x040fe40001f61670 */
[----:B------:R-:W-:Y:S02]  /*dab0*/  FMNMX.FTZ R39, R152, R37, !PT ;  /* 0x0000002598277209 */ /* 0x000fe40007810000 */
[----:B------:R-:W-:Y:S01]  /*dac0*/  ISETP.LT.OR P4, PT, R49, 0x71, P4 ;  /* 0x000000713100780c */ /* 0x000fe20002781670 */
[----:B------:R1:W-:Y:S01]  /*dad0*/  MUFU.EX2 R37, R84 ;  /* 0x0000005400257308 */ /* 0x0003e20000000800 */
[----:B------:R-:W-:-:S02]  /*dae0*/  FSEL R46, R46, -INF , !P3 ;  /* 0xff8000002e2e7808 */ /* 0x000fc40005800000 */
[C---:B------:R-:W-:Y:S02]  /*daf0*/  ISETP.GT.AND P3, PT, R51.reuse, 0x71, P2 ;  /* 0x000000713300780c */ /* 0x040fe40001764270 */
[----:B------:R-:W-:Y:S02]  /*db00*/  FMNMX.FTZ R39, R154, R39, !PT ;  /* 0x000000279a277209 */ /* 0x000fe40007810000 */
[----:B------:R-:W-:Y:S02]  /*db10*/  FSEL R50, R50, -INF , !P4 ;  /* 0xff80000032327808 */ /* 0x000fe40006000000 */
[----:B------:R-:W-:Y:S02]  /*db20*/  ISETP.GT.AND P4, PT, R51, 0x78, P2 ;  /* 0x000000783300780c */ /* 0x000fe40001784270 */
[----:B------:R-:W-:Y:S02]  /*db30*/  ISETP.LT.OR P3, PT, R49, 0x72, P3 ;  /* 0x000000723100780c */ /* 0x000fe40001f61670 */
[----:B------:R-:W-:-:S02]  /*db40*/  FMNMX.FTZ R39, R46, R39, !PT ;  /* 0x000000272e277209 */ /* 0x000fc40007810000 */
[----:B------:R-:W-:Y:S01]  /*db50*/  ISETP.GT.AND P2, PT, R51, 0x79, P2 ;  /* 0x000000793300780c */ /* 0x000fe20001744270 */
[-CC-:B------:R-:W-:Y:S01]  /*db60*/  FFMA.FTZ R51, R58, R9.reuse, -R41.reuse ;  /* 0x000000093a337223 */ /* 0x180fe20000010829 */
[C---:B------:R-:W-:Y:S01]  /*db70*/  ISETP.LT.OR P4, PT, R49.reuse, 0x79, P4 ;  /* 0x000000793100780c */ /* 0x040fe20002781670 */
[----:B------:R-:W-:Y:S01]  /*db80*/  FFMA.FTZ R58, R60, R9, -R41 ;  /* 0x000000093c3a7223 */ /* 0x000fe20000010829 */
[----:B------:R-:W-:Y:S02]  /*db90*/  FSEL R82, R48, -INF , !P3 ;  /* 0xff80000030527808 */ /* 0x000fe40005800000 */
[----:B------:R-:W-:Y:S01]  /*dba0*/  FMNMX.FTZ R39, R50, R39, !PT ;  /* 0x0000002732277209 */ /* 0x000fe20007810000 */
[----:B------:R2:W-:Y:S01]  /*dbb0*/  MUFU.EX2 R48, R45 ;  /* 0x0000002d00307308 */ /* 0x0005e20000000800 */
[----:B------:R-:W-:Y:S02]  /*dbc0*/  ISETP.LT.OR P2, PT, R49, 0x7a, P2 ;  /* 0x0000007a3100780c */ /* 0x000fe40001741670 */
[----:B-1----:R-:W-:-:S02]  /*dbd0*/  FSEL R84, R53, -INF , !P4 ;  /* 0xff80000035547808 */ /* 0x002fc40006000000 */
[----:B------:R-:W-:Y:S02]  /*dbe0*/  FMNMX.FTZ R43, R82, R39, !PT ;  /* 0x00000027522b7209 */ /* 0x000fe40007810000 */
[----:B------:R-:W-:Y:S01]  /*dbf0*/  FSEL R80, R54, -INF , !P2 ;  /* 0xff80000036507808 */ /* 0x000fe20005000000 */
[----:B------:R1:W-:Y:S01]  /*dc00*/  MUFU.EX2 R39, R47 ;  /* 0x0000002f00277308 */ /* 0x0003e20000000800 */
[----:B------:R-:W-:Y:S01]  /*dc10*/  FMNMX.FTZ R43, R84, R43, !PT ;  /* 0x0000002b542b7209 */ /* 0x000fe20007810000 */
[-CC-:B--2---:R-:W-:Y:S01]  /*dc20*/  FFMA.FTZ R45, R72, R9.reuse, -R41.reuse ;  /* 0x00000009482d7223 */ /* 0x184fe20000010829 */
[----:B------:R-:W-:Y:S01]  /*dc30*/  FSEL R60, R7, RZ, P5 ;  /* 0x000000ff073c7208 */ /* 0x000fe20002800000 */
[--C-:B------:R-:W-:Y:S01]  /*dc40*/  FFMA.FTZ R54, R74, R9, -R41.reuse ;  /* 0x000000094a367223 */ /* 0x100fe20000010829 */
[----:B------:R-:W-:Y:S01]  /*dc50*/  FMNMX.FTZ R8, R80, R43, !PT ;  /* 0x0000002b50087209 */ /* 0x000fe20007810000 */
[-CC-:B------:R-:W-:Y:S01]  /*dc60*/  FFMA.FTZ R43, R70, R9.reuse, -R41.reuse ;  /* 0x00000009462b7223 */ /* 0x180fe20000010829 */
[-C--:B------:R-:W-:Y:S01]  /*dc70*/  FFMA.FTZ R70, R78, R9.reuse, -R41 ;  /* 0x000000094e467223 */ /* 0x080fe20000010829 */
[----:B------:R-:W-:Y:S01]  /*dc80*/  FADD.FTZ R60, -R60, R11 ;  /* 0x0000000b3c3c7221 */ /* 0x000fe20000010100 */
[-CC-:B------:R-:W-:Y:S01]  /*dc90*/  FFMA.FTZ R72, R76, R9.reuse, -R41.reuse ;  /* 0x000000094c487223 */ /* 0x180fe20000010829 */
[----:B------:R-:W2:Y:S01]  /*dca0*/  SHFL.BFLY PT, R49, R8, 0x2, 0x1f ;  /* 0x0c401f0008317f89 */ /* 0x000ea200000e0000 */
[-CC-:B-1----:R-:W-:Y:S01]  /*dcb0*/  FFMA.FTZ R47, R68, R9.reuse, -R41.reuse ;  /* 0x00000009442f7223 */ /* 0x182fe20000010829 */
[----:B------:R-:W-:Y:S01]  /*dcc0*/  FMUL.FTZ R56, R60, R9 ;  /* 0x000000093c387220 */ /* 0x000fe20000410000 */
[----:B------:R-:W-:Y:S08]  /*dcd0*/  MUFU.EX2 R54, R54 ;  /* 0x0000003600367308 */ /* 0x000ff00000000800 */
[----:B------:R-:W1:Y:S08]  /*dce0*/  MUFU.EX2 R56, R56 ;  /* 0x0000003800387308 */ /* 0x000e700000000800 */
[----:B------:R-:W-:Y:S01]  /*dcf0*/  MUFU.EX2 R43, R43 ;  /* 0x0000002b002b7308 */ /* 0x000fe20000000800 */
[----:B--2---:R-:W-:Y:S01]  /*dd00*/  FMNMX.FTZ R53, R8, R49, !PT ;  /* 0x0000003108357209 */ /* 0x004fe20007810000 */
[----:B------:R-:W-:-:S06]  /*dd10*/  FFMA.FTZ R49, R64, R9, -R41 ;  /* 0x0000000940317223 */ /* 0x000fcc0000010829 */
[----:B------:R-:W-:Y:S01]  /*dd20*/  MUFU.EX2 R70, R70 ;  /* 0x0000004600467308 */ /* 0x000fe20000000800 */
[-C--:B-1----:R-:W-:Y:S01]  /*dd30*/  FMUL.FTZ R88, R88, R56.reuse ;  /* 0x0000003858587220 */ /* 0x082fe20000410000 */
[----:B------:R-:W1:Y:S01]  /*dd40*/  SHFL.BFLY PT, R8, R53, 0x1, 0x1f ;  /* 0x0c201f0035087f89 */ /* 0x000e6200000e0000 */
[-C--:B------:R-:W-:Y:S01]  /*dd50*/  FMUL.FTZ R89, R89, R56.reuse ;  /* 0x0000003859597220 */ /* 0x080fe20000410000 */
[-C--:B------:R-:W-:Y:S01]  /*dd60*/  FMUL.FTZ R92, R92, R56.reuse ;  /* 0x000000385c5c7220 */ /* 0x080fe20000410000 */
[-C--:B------:R-:W-:Y:S01]  /*dd70*/  FMUL.FTZ R93, R93, R56.reuse ;  /* 0x000000385d5d7220 */ /* 0x080fe20000410000 */
[-C--:B------:R-:W-:Y:S01]  /*dd80*/  FMUL.FTZ R96, R96, R56.reuse ;  /* 0x0000003860607220 */ /* 0x080fe20000410000 */
[-C--:B------:R-:W-:Y:S01]  /*dd90*/  FMUL.FTZ R97, R97, R56.reuse ;  /* 0x0000003861617220 */ /* 0x080fe20000410000 */
[----:B------:R-:W-:Y:S01]  /*dda0*/  MUFU.EX2 R45, R45 ;  /* 0x0000002d002d7308 */ /* 0x000fe20000000800 */
[-C--:B------:R-:W-:Y:S01]  /*ddb0*/  FMUL.FTZ R100, R100, R56.reuse ;  /* 0x0000003864647220 */ /* 0x080fe20000410000 */
[-C--:B------:R-:W-:Y:S01]  /*ddc0*/  FMUL.FTZ R101, R101, R56.reuse ;  /* 0x0000003865657220 */ /* 0x080fe20000410000 */
        /* <DEDUP_REMOVED lines=14> */
[----:B------:R-:W-:Y:S01]  /*deb0*/  FMUL.FTZ R128, R128, R56 ;  /* 0x0000003880807220 */ /* 0x000fe20000410000 */
[----:B-1----:R-:W-:Y:S01]  /*dec0*/  FMNMX.FTZ R8, R53, R8, !PT ;  /* 0x0000000835087209 */ /* 0x002fe20007810000 */
[-C--:B------:R-:W-:Y:S01]  /*ded0*/  FMUL.FTZ R129, R129, R56.reuse ;  /* 0x0000003881817220 */ /* 0x080fe20000410000 */
[-C--:B------:R-:W-:Y:S01]  /*dee0*/  FMUL.FTZ R132, R132, R56.reuse ;  /* 0x0000003884847220 */ /* 0x080fe20000410000 */
[-C--:B------:R-:W-:Y:S01]  /*def0*/  FMUL.FTZ R133, R133, R56.reuse ;  /* 0x0000003885857220 */ /* 0x080fe20000410000 */
[C---:B------:R-:W-:Y:S01]  /*df00*/  FSETP.NEU.FTZ.AND P2, PT, R8.reuse, -INF , PT ;  /* 0xff8000000800780b */ /* 0x040fe20003f5d000 */
[-C--:B------:R-:W-:Y:S01]  /*df10*/  FMUL.FTZ R11, R8, R9.reuse ;  /* 0x00000009080b7220 */ /* 0x080fe20000410000 */
[----:B------:R1:W-:Y:S01]  /*df20*/  MUFU.EX2 R53, R55 ;  /* 0x0000003700357308 */ /* 0x0003e20000000800 */
[-C--:B------:R-:W-:Y:S01]  /*df30*/  FMUL.FTZ R136, R136, R56.reuse ;  /* 0x0000003888887220 */ /* 0x080fe20000410000 */
[-C--:B------:R-:W-:Y:S01]  /*df40*/  FMUL.FTZ R137, R137, R56.reuse ;  /* 0x0000003889897220 */ /* 0x080fe20000410000 */
[----:B------:R-:W-:Y:S01]  /*df50*/  FMUL.FTZ R140, R140, R56 ;  /* 0x000000388c8c7220 */ /* 0x000fe20000410000 */
[----:B------:R-:W-:Y:S01]  /*df60*/  FSEL R41, R11, RZ, P2 ;  /* 0x000000ff0b297208 */ /* 0x000fe20001000000 */
[----:B------:R-:W-:Y:S01]  /*df70*/  FFMA.FTZ R11, R56, R4, R13 ;  /* 0x00000004380b7223 */ /* 0x000fe2000001000d */
[-C--:B------:R-:W-:Y:S01]  /*df80*/  FMUL.FTZ R141, R141, R56.reuse ;  /* 0x000000388d8d7220 */ /* 0x080fe20000410000 */
[----:B------:R-:W-:Y:S01]  /*df90*/  FMUL.FTZ R144, R144, R56 ;  /* 0x0000003890907220 */ /* 0x000fe20000410000 */
[----:B------:R-:W-:Y:S01]  /*dfa0*/  MUFU.EX2 R49, R49 ;  /* 0x0000003100317308 */ /* 0x000fe20000000800 */
[----:B------:R-:W-:Y:S01]  /*dfb0*/  FADD.FTZ R11, R180, R11 ;  /* 0x0000000bb40b7221 */ /* 0x000fe20000010000 */
[----:B------:R-:W-:Y:S01]  /*dfc0*/  FFMA.FTZ R173, R32, R9, -R41 ;  /* 0x0000000920ad7223 */ /* 0x000fe20000010829 */
[----:B------:R-:W-:-:S02]  /*dfd0*/  IMAD.U32 R32, RZ, RZ, UR59 ;  /* 0x0000003bff207e24 */ /* 0x000fc4000f8e00ff */
[-C--:B------:R-:W-:Y:S01]  /*dfe0*/  FFMA.FTZ R60, R29, R9.reuse, -R41 ;  /* 0x000000091d3c7223 */ /* 0x080fe20000010829 */
[----:B------:R-:W-:Y:S01]  /*dff0*/  FADD.FTZ R4, R182, R11 ;  /* 0x0000000bb6047221 */ /* 0x000fe20000010000 */
[-CC-:B------:R-:W-:Y:S01]  /*e000*/  FFMA.FTZ R171, R30, R9.reuse, -R41.reuse ;  /* 0x000000091eab7223 */ /* 0x180fe20000010829 */
[-CC-:B------:R-:W-:Y:S01]  /*e010*/  FFMA.FTZ R181, R164, R9.reuse, -R41.reuse ;  /* 0x00000009a4b57223 */ /* 0x180fe20000010829 */
[----:B------:R-:W-:Y:S01]  /*e020*/  @!P1 LEA R32, R32, UR39, 0x3 ;  /* 0x0000002720209c11 */ /* 0x000fe2000f8e18ff */
[----:B------:R-:W-:Y:S01]  /*e030*/  FADD.FTZ R11, R15, R4 ;  /* 0x000000040f0b7221 */ /* 0x000fe20000010000 */
[----:B------:R-:W-:Y:S01]  /*e040*/  MUFU.EX2 R60, R60 ;  /* 0x0000003c003c7308 */ /* 0x000fe20000000800 */
[-CC-:B------:R-:W-:Y:S01]  /*e050*/  FFMA.FTZ R183, R40, R9.reuse, -R41.reuse ;  /* 0x0000000928b77223 */ /* 0x180fe20000010829 */
[-C--:B------:R-:W-:Y:S01]  /*e060*/  FFMA.FTZ R40, R160, R9.reuse, -R41 ;  /* 0x00000009a0287223 */ /* 0x080fe20000010829 */
[----:B------:R-:W-:Y:S01]  /*e070*/  FADD.FTZ R4, R176, R11 ;  /* 0x0000000bb0047221 */ /* 0x000fe20000010000 */
[-CC-:B------:R-:W-:Y:S01]  /*e080*/  FFMA.FTZ R177, R14, R9.reuse, -R41.reuse ;  /* 0x000000090eb17223 */ /* 0x180fe20000010829 */
[-CC-:B------:R-:W-:Y:S01]  /*e090*/  FFMA.FTZ R14, R20, R9.reuse, -R41.reuse ;  /* 0x00000009140e7223 */ /* 0x180fe20000010829 */
[-CC-:B------:R-:W-:Y:S01]  /*e0a0*/  FFMA.FTZ R179, R168, R9.reuse, -R41.reuse ;  /* 0x00000009a8b37223 */ /* 0x180fe20000010829 */
[----:B------:R-:W-:Y:S01]  /*e0b0*/  FADD.FTZ R11, R21, R4 ;  /* 0x00000004150b7221 */ /* 0x000fe20000010000 */
[----:B------:R-:W-:Y:S01]  /*e0c0*/  MUFU.EX2 R181, R181 ;  /* 0x000000b500b57308 */ /* 0x000fe20000000800 */
[-CC-:B------:R-:W-:Y:S01]  /*e0d0*/  FFMA.FTZ R20, R28, R9.reuse, -R41.reuse ;  /* 0x000000091c147223 */ /* 0x180fe20000010829 */
[-C--:B------:R-:W-:Y:S01]  /*e0e0*/  FFMA.FTZ R28, R170, R9.reuse, -R41 ;  /* 0x00000009aa1c7223 */ /* 0x080fe20000010829 */
[----:B------:R-:W-:Y:S01]  /*e0f0*/  FADD.FTZ R4, R178, R11 ;  /* 0x0000000bb2047221 */ /* 0x000fe20000010000 */
[-CC-:B------:R-:W-:Y:S01]  /*e100*/  FFMA.FTZ R175, R172, R9.reuse, -R41.reuse ;  /* 0x00000009acaf7223 */ /* 0x180fe20000010829 */
[--C-:B------:R-:W-:Y:S01]  /*e110*/  FFMA.FTZ R38, R38, R9, -R41.reuse ;  /* 0x0000000926267223 */ /* 0x100fe20000010829 */
[----:B------:R-:W-:Y:S01]  /*e120*/  F2FP.F16.F32.PACK_AB R180, R180, R13 ;  /* 0x0000000db4b4723e */ /* 0x000fe200000000ff */
[----:B------:R-:W-:Y:S01]  /*e130*/  FADD.FTZ R4, R25, R4 ;  /* 0x0000000419047221 */ /* 0x000fe20000010000 */
[----:B------:R-:W-:Y:S01]  /*e140*/  MUFU.EX2 R183, R183 ;  /* 0x000000b700b77308 */ /* 0x000fe20000000800 */
[-CC-:B------:R-:W-:Y:S01]  /*e150*/  FFMA.FTZ R24, R24, R9.reuse, -R41.reuse ;  /* 0x0000000918187223 */ /* 0x180fe20000010829 */
[-CC-:B------:R-:W-:Y:S01]  /*e160*/  FFMA.FTZ R169, R192, R9.reuse, -R41.reuse ;  /* 0x00000009c0a97223 */ /* 0x180fe20000010829 */
[----:B------:R-:W-:Y:S01]  /*e170*/  FADD.FTZ R11, R27, R4 ;  /* 0x000000041b0b7221 */ /* 0x000fe20000010000 */
[--C-:B------:R-:W-:Y:S01]  /*e180*/  FFMA.FTZ R26, R26, R9, -R41.reuse ;  /* 0x000000091a1a7223 */ /* 0x100fe20000010829 */
[----:B------:R-:W-:Y:S01]  /*e190*/  F2FP.F16.F32.PACK_AB R172, R34, R27 ;  /* 0x0000001b22ac723e */ /* 0x000fe200000000ff */
[-C--:B------:R-:W-:Y:S01]  /*e1a0*/  FFMA.FTZ R196, R196, R9.reuse, -R41 ;  /* 0x00000009c4c47223 */ /* 0x080fe20000010829 */
[----:B------:R-:W-:Y:S01]  /*e1b0*/  FADD.FTZ R4, R34, R11 ;  /* 0x0000000b22047221 */ /* 0x000fe20000010000 */
[----:B------:R-:W-:Y:S01]  /*e1c0*/  FSEL R11, R8, RZ, P2 ;  /* 0x000000ff080b7208 */ /* 0x000fe20001000000 */
[----:B------:R-:W-:Y:S01]  /*e1d0*/  MUFU.EX2 R40, R40 ;  /* 0x0000002800287308 */ /* 0x000fe20000000800 */
[-CC-:B------:R-:W-:Y:S01]  /*e1e0*/  FFMA.FTZ R165, R194, R9.reuse, -R41.reuse ;  /* 0x00000009c2a57223 */ /* 0x180fe20000010829 */
[----:B------:R-:W-:Y:S01]  /*e1f0*/  FADD.FTZ R29, R31, R4 ;  /* 0x000000041f1d7221 */ /* 0x000fe20000010000 */
[-CC-:B------:R-:W-:Y:S01]  /*e200*/  FFMA.FTZ R166, R166, R9.reuse, -R41.reuse ;  /* 0x00000009a6a67223 */ /* 0x180fe20000010829 */
[----:B------:R-:W-:Y:S01]  /*e210*/  FADD.FTZ R4, -R11, R12 ;  /* 0x0000000c0b047221 */ /* 0x000fe20000010100 */
[----:B------:R-:W-:Y:S01]  /*e220*/  FFMA.FTZ R158, R158, R9, -R41 ;  /* 0x000000099e9e7223 */ /* 0x000fe20000010829 */
[----:B------:R-:W-:Y:S01]  /*e230*/  FADD.FTZ R30, R42, R29 ;  /* 0x0000001d2a1e7221 */ /* 0x000fe20000010000 */
[----:B------:R-:W-:-:S02]  /*e240*/  @!P1 VIADD R29, R32, 0x28860 ;  /* 0x00028860201d9836 */ /* 0x000fc40000000000 */
[-C--:B------:R-:W-:Y:S01]  /*e250*/  FMUL.FTZ R4, R4, R9.reuse ;  /* 0x0000000904047220 */ /* 0x080fe20000410000 */
[----:B------:R-:W-:Y:S01]  /*e260*/  MUFU.EX2 R177, R177 ;  /* 0x000000b100b17308 */ /* 0x000fe20000000800 */
[----:B------:R-:W-:Y:S01]  /*e270*/  FADD.FTZ R11, R33, R30 ;  /* 0x0000001e210b7221 */ /* 0x000fe20000010000 */
[-C--:B------:R-:W-:Y:S01]  /*e280*/  FFMA.FTZ R162, R162, R9.reuse, -R41 ;  /* 0x00000009a2a27223 */ /* 0x080fe20000010829 */
[----:B------:R-:W-:Y:S01]  /*e290*/  @!P1 PRMT R29, RZ, 0x654, R29 ;  /* 0x00000654ff1d9816 */ /* 0x000fe2000000001d */
[-C--:B------:R-:W-:Y:S01]  /*e2a0*/  FFMA.FTZ R198, R198, R9.reuse, -R41 ;  /* 0x00000009c6c67223 */ /* 0x080fe20000010829 */
[----:B------:R-:W-:Y:S01]  /*e2b0*/  FADD.FTZ R30, R36, R11 ;  /* 0x0000000b241e7221 */ /* 0x000fe20000010000 */
[-CC-:B------:R-:W-:Y:S01]  /*e2c0*/  FFMA.FTZ R44, R44, R9.reuse, -R41.reuse ;  /* 0x000000092c2c7223 */ /* 0x180fe20000010829 */
[----:B------:R2:W-:Y:S01]  /*e2d0*/  @!P1 SYNCS.ARRIVE.TRANS64.RED.A1T0 RZ, [R29+URZ], RZ ;  /* 0x000000ff1dff99a7 */ /* 0x0005e2000810043f */
[----:B------:R-:W3:Y:S01]  /*e2e0*/  MUFU.EX2 R11, R4 ;  /* 0x00000004000b7308 */ /* 0x000ee20000000800 */
[-CC-:B------:R-:W-:Y:S01]  /*e2f0*/  FFMA.FTZ R46, R46, R9.reuse, -R41.reuse ;  /* 0x000000092e2e7223 */ /* 0x180fe20000010829 */
[-CC-:B------:R-:W-:Y:S01]  /*e300*/  FFMA.FTZ R50, R50, R9.reuse, -R41.reuse ;  /* 0x0000000932327223 */ /* 0x180fe20000010829 */
[-CC-:B------:R-:W-:Y:S01]  /*e310*/  FFMA.FTZ R82, R82, R9.reuse, -R41.reuse ;  /* 0x0000000952527223 */ /* 0x180fe20000010829 */
[-CC-:B------:R-:W-:Y:S01]  /*e320*/  FFMA.FTZ R84, R84, R9.reuse, -R41.reuse ;  /* 0x0000000954547223 */ /* 0x180fe20000010829 */
[----:B------:R-:W-:Y:S01]  /*e330*/  ISETP.GT.AND P2, PT, R6, UR40, PT ;  /* 0x0000002806007c0c */ /* 0x000fe2000bf44270 */
[----:B------:R-:W-:Y:S01]  /*e340*/  UMOV UR59, UR37 ;  /* 0x00000025003b7c82 */ /* 0x000fe20008000000 */
[----:B--2---:R-:W-:Y:S01]  /*e350*/  FADD.FTZ R29, R35, R30 ;  /* 0x0000001e231d7221 */ /* 0x004fe20000010000 */
[----:B------:R-:W2:Y:S01]  /*e360*/  MUFU.EX2 R14, R14 ;  /* 0x0000000e000e7308 */ /* 0x000ea20000000800 */
[-C--:B------:R-:W-:Y:S01]  /*e370*/  FFMA.FTZ R30, R174, R9.reuse, -R41 ;  /* 0x00000009ae1e7223 */ /* 0x080fe20000010829 */
[----:B------:R-:W-:Y:S01]  /*e380*/  F2FP.F16.F32.PACK_AB R182, R15, R182 ;  /* 0x000000b60fb6723e */ /* 0x000fe200000000ff */
[----:B------:R-:W-:Y:S01]  /*e390*/  FADD.FTZ R32, R86, R29 ;  /* 0x0000001d56207221 */ /* 0x000fe20000010000 */
[-CC-:B------:R-:W-:Y:S01]  /*e3a0*/  FFMA.FTZ R29, R156, R9.reuse, -R41.reuse ;  /* 0x000000099c1d7223 */ /* 0x180fe20000010829 */
[----:B------:R-:W-:Y:S01]  /*e3b0*/  F2FP.F16.F32.PACK_AB R176, R21, R176 ;  /* 0x000000b015b0723e */ /* 0x000fe200000000ff */
[----:B------:R-:W-:Y:S01]  /*e3c0*/  FMUL.FTZ R145, R145, R56 ;  /* 0x0000003891917220 */ /* 0x000fe20000410000 */
[----:B-1----:R-:W-:Y:S01]  /*e3d0*/  FADD.FTZ R55, R37, R32 ;  /* 0x0000002025377221 */ /* 0x002fe20000010000 */
[----:B------:R-:W1:Y:S01]  /*e3e0*/  MUFU.EX2 R179, R179 ;  /* 0x000000b300b37308 */ /* 0x000e620000000800 */
[----:B------:R-:W-:Y:S01]  /*e3f0*/  FFMA.FTZ R32, R152, R9, -R41 ;  /* 0x0000000998207223 */ /* 0x000fe20000010829 */
[----:B---3--:R-:W-:Y:S01]  /*e400*/  FMUL.FTZ R90, R90, R11 ;  /* 0x0000000b5a5a7220 */ /* 0x008fe20000410000 */
[----:B------:R-:W-:Y:S01]  /*e410*/  FADD.FTZ R4, R48, R55 ;  /* 0x0000003730047221 */ /* 0x000fe20000010000 */
[-CC-:B------:R-:W-:Y:S01]  /*e420*/  FFMA.FTZ R55, R154, R9.reuse, -R41.reuse ;  /* 0x000000099a377223 */ /* 0x180fe20000010829 */
[----:B------:R-:W-:Y:S01]  /*e430*/  FFMA.FTZ R41, R80, R9, -R41 ;  /* 0x0000000950297223 */ /* 0x000fe20000010829 */
[----:B------:R-:W-:Y:S01]  /*e440*/  FMUL.FTZ R91, R91, R11 ;  /* 0x0000000b5b5b7220 */ /* 0x000fe20000410000 */
[----:B------:R-:W-:Y:S01]  /*e450*/  FADD.FTZ R57, R39, R4 ;  /* 0x0000000427397221 */ /* 0x000fe20000010000 */
[----:B------:R-:W-:Y:S01]  /*e460*/  FFMA.FTZ R4, R11, R3, R60 ;  /* 0x000000030b047223 */ /* 0x000fe2000001003c */
[----:B------:R-:W3:Y:S01]  /*e470*/  MUFU.EX2 R20, R20 ;  /* 0x0000001400147308 */ /* 0x000ee20000000800 */
[-C--:B------:R-:W-:Y:S01]  /*e480*/  FMUL.FTZ R94, R94, R11.reuse ;  /* 0x0000000b5e5e7220 */ /* 0x080fe20000410000 */
[----:B------:R-:W-:Y:S01]  /*e490*/  FADD.FTZ R64, R54, R57 ;  /* 0x0000003936407221 */ /* 0x000fe20000010000 */
[----:B------:R-:W-:Y:S01]  /*e4a0*/  FADD.FTZ R4, R181, R4 ;  /* 0x00000004b5047221 */ /* 0x000fe20000010000 */
[-C--:B------:R-:W-:Y:S01]  /*e4b0*/  FMUL.FTZ R95, R95, R11.reuse ;  /* 0x0000000b5f5f7220 */ /* 0x080fe20000410000 */
[-C--:B------:R-:W-:Y:S01]  /*e4c0*/  FMUL.FTZ R98, R98, R11.reuse ;  /* 0x0000000b62627220 */ /* 0x080fe20000410000 */
[----:B------:R-:W-:Y:S01]  /*e4d0*/  FADD.FTZ R57, R43, R64 ;  /* 0x000000402b397221 */ /* 0x000fe20000010000 */
[----:B------:R-:W-:Y:S01]  /*e4e0*/  FADD.FTZ R3, R183, R4 ;  /* 0x00000004b7037221 */ /* 0x000fe20000010000 */
[----:B------:R-:W4:Y:S01]  /*e4f0*/  MUFU.EX2 R173, R173 ;  /* 0x000000ad00ad7308 */ /* 0x000f220000000800 */
[-C--:B------:R-:W-:Y:S01]  /*e500*/  FMUL.FTZ R99, R99, R11.reuse ;  /* 0x0000000b63637220 */ /* 0x080fe20000410000 */
[----:B------:R-:W-:Y:S01]  /*e510*/  FADD.FTZ R64, R70, R57 ;  /* 0x0000003946407221 */ /* 0x000fe20000010000 */
[----:B------:R-:W-:Y:S01]  /*e520*/  FADD.FTZ R4, R40, R3 ;  /* 0x0000000328047221 */ /* 0x000fe20000010000 */
[-C--:B------:R-:W-:Y:S01]  /*e530*/  FMUL.FTZ R102, R102, R11.reuse ;  /* 0x0000000b66667220 */ /* 0x080fe20000410000 */
[-C--:B------:R-:W-:Y:S01]  /*e540*/  FMUL.FTZ R103, R103, R11.reuse ;  /* 0x0000000b67677220 */ /* 0x080fe20000410000 */
[----:B------:R-:W-:Y:S01]  /*e550*/  FADD.FTZ R13, R45, R64 ;  /* 0x000000402d0d7221 */ /* 0x000fe20000010000 */
[----:B------:R-:W-:Y:S01]  /*e560*/  FADD.FTZ R3, R177, R4 ;  /* 0x00000004b1037221 */ /* 0x000fe20000010000 */
[----:B------:R-:W5:Y:S01]  /*e570*/  MUFU.EX2 R28, R28 ;  /* 0x0000001c001c7308 */ /* 0x000f620000000800 */
[-C--:B------:R-:W-:Y:S01]  /*e580*/  FMUL.FTZ R106, R106, R11.reuse ;  /* 0x0000000b6a6a7220 */ /* 0x080fe20000410000 */
[-C--:B------:R-:W-:Y:S01]  /*e590*/  FMUL.FTZ R107, R107, R11.reuse ;  /* 0x0000000b6b6b7220 */ /* 0x080fe20000410000 */
[----:B--2---:R-:W-:Y:S01]  /*e5a0*/  FADD.FTZ R4, R14, R3 ;  /* 0x000000030e047221 */ /* 0x004fe20000010000 */
[-C--:B------:R-:W-:Y:S01]  /*e5b0*/  FMUL.FTZ R110, R110, R11.reuse ;  /* 0x0000000b6e6e7220 */ /* 0x080fe20000410000 */
[-C--:B------:R-:W-:Y:S01]  /*e5c0*/  FMUL.FTZ R111, R111, R11.reuse ;  /* 0x0000000b6f6f7220 */ /* 0x080fe20000410000 */
[-C--:B------:R-:W-:Y:S01]  /*e5d0*/  FMUL.FTZ R114, R114, R11.reuse ;  /* 0x0000000b72727220 */ /* 0x080fe20000410000 */
[----:B-1----:R-:W-:Y:S01]  /*e5e0*/  FADD.FTZ R3, R179, R4 ;  /* 0x00000004b3037221 */ /* 0x002fe20000010000 */
[----:B------:R1:W-:Y:S01]  /*e5f0*/  MUFU.EX2 R68, R38 ;  /* 0x0000002600447308 */ /* 0x0003e20000000800 */
[-C--:B------:R-:W-:Y:S01]  /*e600*/  FMUL.FTZ R115, R115, R11.reuse ;  /* 0x0000000b73737220 */ /* 0x080fe20000410000 */
[-C--:B------:R-:W-:Y:S01]  /*e610*/  FMUL.FTZ R118, R118, R11.reuse ;  /* 0x0000000b76767220 */ /* 0x080fe20000410000 */
[----:B---3--:R-:W-:Y:S01]  /*e620*/  FADD.FTZ R4, R20, R3 ;  /* 0x0000000314047221 */ /* 0x008fe20000010000 */
[-C--:B------:R-:W-:Y:S01]  /*e630*/  FMUL.FTZ R119, R119, R11.reuse ;  /* 0x0000000b77777220 */ /* 0x080fe20000410000 */
[-C--:B------:R-:W-:Y:S01]  /*e640*/  FMUL.FTZ R122, R122, R11.reuse ;  /* 0x0000000b7a7a7220 */ /* 0x080fe20000410000 */
[-C--:B------:R-:W-:Y:S01]  /*e650*/  FMUL.FTZ R123, R123, R11.reuse ;  /* 0x0000000b7b7b7220 */ /* 0x080fe20000410000 */
[----:B----4-:R-:W-:Y:S01]  /*e660*/  FADD.FTZ R3, R173, R4 ;  /* 0x00000004ad037221 */ /* 0x010fe20000010000 */
[----:B------:R-:W2:Y:S01]  /*e670*/  MUFU.EX2 R175, R175 ;  /* 0x000000af00af7308 */ /* 0x000ea20000000800 */
[----:B-1----:R-:W-:Y:S01]  /*e680*/  FADD.FTZ R38, R72, R13 ;  /* 0x0000000d48267221 */ /* 0x002fe20000010000 */
[-C--:B------:R-:W-:Y:S01]  /*e690*/  FMUL.FTZ R126, R126, R11.reuse ;  /* 0x0000000b7e7e7220 */ /* 0x080fe20000410000 */
[----:B-----5:R-:W-:Y:S01]  /*e6a0*/  FADD.FTZ R4, R28, R3 ;  /* 0x000000031c047221 */ /* 0x020fe20000010000 */
[-C--:B------:R-:W-:Y:S01]  /*e6b0*/  FMUL.FTZ R127, R127, R11.reuse ;  /* 0x0000000b7f7f7220 */ /* 0x080fe20000410000 */
[----:B------:R-:W-:Y:S01]  /*e6c0*/  FADD.FTZ R13, R47, R38 ;  /* 0x000000262f0d7221 */ /* 0x000fe20000010000 */
[-C--:B------:R-:W-:Y:S01]  /*e6d0*/  FMUL.FTZ R130, R130, R11.reuse ;  /* 0x0000000b82827220 */ /* 0x080fe20000410000 */
[-C--:B------:R-:W-:Y:S01]  /*e6e0*/  FMUL.FTZ R131, R131, R11.reuse ;  /* 0x0000000b83837220 */ /* 0x080fe20000410000 */
[----:B------:R-:W1:Y:S01]  /*e6f0*/  MUFU.EX2 R51, R51 ;  /* 0x0000003300337308 */ /* 0x000e620000000800 */
[----:B------:R-:W-:Y:S01]  /*e700*/  FADD.FTZ R34, R66, R13 ;  /* 0x0000000d42227221 */ /* 0x000fe20000010000 */
[-C--:B------:R-:W-:Y:S01]  /*e710*/  FMUL.FTZ R134, R134, R11.reuse ;  /* 0x0000000b86867220 */ /* 0x080fe20000410000 */
[-C--:B------:R-:W-:Y:S01]  /*e720*/  FMUL.FTZ R135, R135, R11.reuse ;  /* 0x0000000b87877220 */ /* 0x080fe20000410000 */
[-C--:B------:R-:W-:Y:S01]  /*e730*/  FMUL.FTZ R138, R138, R11.reuse ;  /* 0x0000000b8a8a7220 */ /* 0x080fe20000410000 */
[----:B------:R-:W-:Y:S01]  /*e740*/  FADD.FTZ R13, R49, R34 ;  /* 0x00000022310d7221 */ /* 0x000fe20000010000 */
[-C--:B------:R-:W-:Y:S01]  /*e750*/  FMUL.FTZ R139, R139, R11.reuse ;  /* 0x0000000b8b8b7220 */ /* 0x080fe20000410000 */
[-C--:B------:R-:W-:Y:S01]  /*e760*/  FMUL.FTZ R142, R142, R11.reuse ;  /* 0x0000000b8e8e7220 */ /* 0x080fe20000410000 */
[----:B------:R-:W3:Y:S01]  /*e770*/  MUFU.EX2 R24, R24 ;  /* 0x0000001800187308 */ /* 0x000ee20000000800 */
[----:B------:R-:W-:Y:S01]  /*e780*/  FADD.FTZ R34, R62, R13 ;  /* 0x0000000d3e227221 */ /* 0x000fe20000010000 */
[----:B--2---:R-:W-:Y:S01]  /*e790*/  FADD.FTZ R3, R175, R4 ;  /* 0x00000004af037221 */ /* 0x004fe20000010000 */
[-C--:B------:R-:W-:Y:S01]  /*e7a0*/  FMUL.FTZ R143, R143, R11.reuse ;  /* 0x0000000b8f8f7220 */ /* 0x080fe20000410000 */
[-C--:B------:R-:W-:Y:S01]  /*e7b0*/  FMUL.FTZ R146, R146, R11.reuse ;  /* 0x0000000b92927220 */ /* 0x080fe20000410000 */
[-C--:B------:R-:W-:Y:S01]  /*e7c0*/  FMUL.FTZ R147, R147, R11.reuse ;  /* 0x0000000b93937220 */ /* 0x080fe20000410000 */
[-C--:B------:R-:W-:Y:S01]  /*e7d0*/  FMUL.FTZ R150, R150, R11.reuse ;  /* 0x0000000b96967220 */ /* 0x080fe20000410000 */
[----:B------:R-:W-:Y:S01]  /*e7e0*/  FMUL.FTZ R151, R151, R11 ;  /* 0x0000000b97977220 */ /* 0x000fe20000410000 */
[----:B------:R-:W2:Y:S01]  /*e7f0*/  MUFU.EX2 R58, R58 ;  /* 0x0000003a003a7308 */ /* 0x000ea20000000800 */
[----:B-1----:R-:W-:Y:S01]  /*e800*/  FADD.FTZ R13, R51, R34 ;  /* 0x00000022330d7221 */ /* 0x002fe20000010000 */
[----:B------:R-:W-:Y:S01]  /*e810*/  F2FP.F16.F32.PACK_AB R178, R25, R178 ;  /* 0x000000b219b2723e */ /* 0x000fe200000000ff */
[-C--:B------:R-:W-:Y:S01]  /*e820*/  FMUL.FTZ R148, R148, R56.reuse ;  /* 0x0000003894947220 */ /* 0x080fe20000410000 */
[----:B------:R-:W-:Y:S01]  /*e830*/  F2FP.F16.F32.PACK_AB R174, R42, R31 ;  /* 0x0000001f2aae723e */ /* 0x000fe200000000ff */
[----:B------:R-:W-:Y:S01]  /*e840*/  FMUL.FTZ R149, R149, R56 ;  /* 0x0000003895957220 */ /* 0x000fe20000410000 */
[----:B------:R-:W-:Y:S01]  /*e850*/  F2FP.F16.F32.PACK_AB R168, R36, R33 ;  /* 0x0000002124a8723e */ /* 0x000fe200000000ff */
[----:B------:R-:W-:Y:S01]  /*e860*/  VIADD R6, R6, 0xffffffff ;  /* 0xffffffff06067836 */ /* 0x000fe20000000000 */
[----:B------:R-:W1:Y:S01]  /*e870*/  MUFU.EX2 R169, R169 ;  /* 0x000000a900a97308 */ /* 0x000e620000000800 */
[----:B---3--:R-:W-:Y:S01]  /*e880*/  FADD.FTZ R4, R24, R3 ;  /* 0x0000000318047221 */ /* 0x008fe20000010000 */
[----:B------:R-:W-:Y:S01]  /*e890*/  F2FP.F16.F32.PACK_AB R170, R86, R35 ;  /* 0x0000002356aa723e */ /* 0x000fe200000000ff */
[----:B------:R-:W-:Y:S01]  /*e8a0*/  IMAD.MOV.U32 R11, RZ, RZ, R7 ;  /* 0x000000ffff0b7224 */ /* 0x000fe200078e0007 */
[----:B------:R-:W-:-:S02]  /*e8b0*/  F2FP.F16.F32.PACK_AB R164, R48, R37 ;  /* 0x0000002530a4723e */ /* 0x000fc400000000ff */
[----:B------:R-:W-:Y:S02]  /*e8c0*/  F2FP.F16.F32.PACK_AB R160, R70, R43 ;  /* 0x0000002b46a0723e */ /* 0x000fe400000000ff */
[----:B------:R-:W3:Y:S01]  /*e8d0*/  MUFU.EX2 R26, R26 ;  /* 0x0000001a001a7308 */ /* 0x000ee20000000800 */
[----:B--2---:R-:W-:Y:S01]  /*e8e0*/  FADD.FTZ R34, R58, R13 ;  /* 0x0000000d3a227221 */ /* 0x004fe20000010000 */
[----:B------:R-:W-:Y:S02]  /*e8f0*/  F2FP.F16.F32.PACK_AB R156, R66, R47 ;  /* 0x0000002f429c723e */ /* 0x000fe400000000ff */
[----:B------:R-:W-:Y:S01]  /*e900*/  F2FP.F16.F32.PACK_AB R152, R58, R51 ;  /* 0x000000333a98723e */ /* 0x000fe200000000ff */
[----:B------:R-:W-:Y:S01]  /*e910*/  FADD.FTZ R13, R53, R34 ;  /* 0x00000022350d7221 */ /* 0x000fe20000010000 */
[C---:B------:R-:W-:Y:S02]  /*e920*/  F2FP.F16.F32.PACK_AB R154, R52.reuse, R53 ;  /* 0x00000035349a723e */ /* 0x040fe400000000ff */
[----:B------:R-:W2:Y:S01]  /*e930*/  MUFU.EX2 R171, R171 ;  /* 0x000000ab00ab7308 */ /* 0x000ea20000000800 */
[----:B-1----:R-:W-:Y:S01]  /*e940*/  FADD.FTZ R3, R169, R4 ;  /* 0x00000004a9037221 */ /* 0x002fe20000010000 */
[----:B------:R-:W-:Y:S01]  /*e950*/  FADD.FTZ R4, R52, R13 ;  /* 0x0000000d34047221 */ /* 0x000fe20000010000 */
[----:B------:R-:W-:-:S02]  /*e960*/  F2FP.F16.F32.PACK_AB R181, R181, R60 ;  /* 0x0000003cb5b5723e */ /* 0x000fc400000000ff */
[----:B------:R-:W-:Y:S02]  /*e970*/  F2FP.F16.F32.PACK_AB R183, R40, R183 ;  /* 0x000000b728b7723e */ /* 0x000fe400000000ff */
[----:B------:R-:W-:Y:S01]  /*e980*/  F2FP.F16.F32.PACK_AB R177, R14, R177 ;  /* 0x000000b10eb1723e */ /* 0x000fe200000000ff */
[----:B------:R-:W1:Y:S01]  /*e990*/  MUFU.EX2 R12, R196 ;  /* 0x000000c4000c7308 */ /* 0x000e620000000800 */
[----:B---3--:R-:W-:Y:S01]  /*e9a0*/  FADD.FTZ R34, R26, R3 ;  /* 0x000000031a227221 */ /* 0x008fe20000010000 */
[----:B------:R-:W-:Y:S02]  /*e9b0*/  F2FP.F16.F32.PACK_AB R179, R20, R179 ;  /* 0x000000b314b3723e */ /* 0x000fe400000000ff */
[----:B------:R-:W-:Y:S02]  /*e9c0*/  F2FP.F16.F32.PACK_AB R173, R28, R173 ;  /* 0x000000ad1cad723e */ /* 0x000fe400000000ff */
[----:B------:R-:W-:Y:S02]  /*e9d0*/  F2FP.F16.F32.PACK_AB R175, R24, R175 ;  /* 0x000000af18af723e */ /* 0x000fe400000000ff */
[----:B------:R-:W3:Y:S01]  /*e9e0*/  MUFU.EX2 R165, R165 ;  /* 0x000000a500a57308 */ /* 0x000ee20000000800 */
[----:B--2---:R-:W-:Y:S01]  /*e9f0*/  FADD.FTZ R3, R171, R34 ;  /* 0x00000022ab037221 */ /* 0x004fe20000010000 */
[----:B------:R-:W-:-:S06]  /*ea00*/  F2FP.F16.F32.PACK_AB R169, R26, R169 ;  /* 0x000000a91aa9723e */ /* 0x000fcc00000000ff */
[----:B------:R-:W2:Y:S01]  /*ea10*/  MUFU.EX2 R30, R30 ;  /* 0x0000001e001e7308 */ /* 0x000ea20000000800 */
[C---:B-1----:R-:W-:Y:S01]  /*ea20*/  FADD.FTZ R34, R12.reuse, R3 ;  /* 0x000000030c227221 */ /* 0x042fe20000010000 */
[----:B------:R-:W-:Y:S01]  /*ea30*/  F2FP.F16.F32.PACK_AB R171, R12, R171 ;  /* 0x000000ab0cab723e */ /* 0x000fe200000000ff */
[----:B------:R-:W-:-:S05]  /*ea40*/  IMAD.MOV.U32 R12, RZ, RZ, R8 ;  /* 0x000000ffff0c7224 */ /* 0x000fca00078e0008 */
[----:B------:R1:W4:Y:S01]  /*ea50*/  MUFU.EX2 R167, R166 ;  /* 0x000000a600a77308 */ /* 0x0003220000000800 */
[----:B---3--:R-:W-:-:S07]  /*ea60*/  FADD.FTZ R3, R165, R34 ;  /* 0x00000022a5037221 */ /* 0x008fce0000010000 */
[----:B------:R3:W5:Y:S01]  /*ea70*/  MUFU.EX2 R64, R158 ;  /* 0x0000009e00407308 */ /* 0x0007620000000800 */
[----:B--2---:R-:W-:Y:S01]  /*ea80*/  FADD.FTZ R3, R30, R3 ;  /* 0x000000031e037221 */ /* 0x004fe20000010000 */
[----:B-1----:R-:W-:Y:S02]  /*ea90*/  F2FP.F16.F32.PACK_AB R166, R54, R39 ;  /* 0x0000002736a6723e */ /* 0x002fe400000000ff */
[----:B------:R-:W-:Y:S01]  /*eaa0*/  F2FP.F16.F32.PACK_AB R165, R30, R165 ;  /* 0x000000a51ea5723e */ /* 0x000fe200000000ff */
[----:B------:R-:W-:-:S03]  /*eab0*/  FADD.FTZ R3, R68, R3 ;  /* 0x0000000344037221 */ /* 0x000fc60000010000 */
[----:B------:R1:W2:Y:S01]  /*eac0*/  MUFU.EX2 R161, R162 ;  /* 0x000000a200a17308 */ /* 0x0002a20000000800 */
[C---:B----4-:R-:W-:Y:S01]  /*ead0*/  FADD.FTZ R3, R167.reuse, R3 ;  /* 0x00000003a7037221 */ /* 0x050fe20000010000 */
[----:B---3--:R-:W-:Y:S02]  /*eae0*/  F2FP.F16.F32.PACK_AB R158, R62, R49 ;  /* 0x000000313e9e723e */ /* 0x008fe400000000ff */
[----:B------:R-:W-:-:S04]  /*eaf0*/  F2FP.F16.F32.PACK_AB R167, R167, R68 ;  /* 0x00000044a7a7723e */ /* 0x000fc800000000ff */
[----:B------:R-:W3:Y:S01]  /*eb00*/  MUFU.EX2 R198, R198 ;  /* 0x000000c600c67308 */ /* 0x000ee20000000800 */
[----:B-----5:R-:W-:Y:S01]  /*eb10*/  FADD.FTZ R3, R64, R3 ;  /* 0x0000000340037221 */ /* 0x020fe20000010000 */
[----:B-1----:R-:W-:-:S06]  /*eb20*/  F2FP.F16.F32.PACK_AB R162, R72, R45 ;  /* 0x0000002d48a2723e */ /* 0x002fcc00000000ff */
        /* <DEDUP_REMOVED lines=22> */
[----:B------:R-:W-:-:S03]  /*ec90*/  F2FP.F16.F32.PACK_AB R153, R82, R50 ;  /* 0x000000325299723e */ /* 0x000fc600000000ff */
[----:B--2---:R-:W-:-:S04]  /*eca0*/  FADD.FTZ R3, R84, R3 ;  /* 0x0000000354037221 */ /* 0x004fc80000010000 */
[C---:B---3--:R-:W-:Y:S01]  /*ecb0*/  FADD.FTZ R3, R41.reuse, R3 ;  /* 0x0000000329037221 */ /* 0x048fe20000010000 */
[----:B------:R-:W-:Y:S01]  /*ecc0*/  F2FP.F16.F32.PACK_AB R155, R41, R84 ;  /* 0x00000054299b723e */ /* 0x000fe200000000ff */
[----:B------:R-:W-:Y:S06]  /*ecd0*/  @P2 BRA `(.L_x_6465) ;  /* 0xffffffc800142947 */ /* 0x000fec000383ffff */
.L_x_6448:
[----:B------:R-:W-:Y:S06]  /*ece0*/  BAR.ARV 0x8, 0x120 ;  /* 0x0204800000007b1d */ /* 0x000fec0000002000 */
[----:B------:R-:W-:Y:S05]  /*ecf0*/  @!P0 BRA `(.L_x_6466) ;  /* 0x0000000000048947 */ /* 0x000fea0003800000 */
[----:B------:R-:W-:Y:S01]  /*ed00*/  BPT.TRAP 0x1 ;  /* 0x000000040000795c */ /* 0x000fe20000300000 */
.L_x_6466:
[----:B------:R-:W-:Y:S01]  /*ed10*/  ULEA UR5, UR37, UR39, 0x3 ;  /* 0x0000002725057291 */ /* 0x000fe2000f8e183f */
[----:B------:R-:W-:-:S05]  /*ed20*/  IMAD.U32 R0, RZ, RZ, UR36 ;  /* 0x00000024ff007e24 */ /* 0x000fca000f8e00ff */
[----:B------:R-:W-:-:S04]  /*ed30*/  SHF.L.U32 R0, R0, 0x1f, RZ ;  /* 0x0000001f00007819 */ /* 0x000fc800000006ff */
[----:B------:R1:W2:Y:S01]  /*ed40*/  SYNCS.PHASECHK.TRANS64.TRYWAIT P2, [UR5+0x28850], R0 ;  /* 0x02885000ff0075a7 */ /* 0x0002a20008040145 */
[----:B------:R-:W-:Y:S05]  /*ed50*/  @!P0 BRA `(.L_x_6467) ;  /* 0x0000000000048947 */ /* 0x000fea0003800000 */
[----:B------:R-:W-:Y:S01]  /*ed60*/  BPT.TRAP 0x1 ;  /* 0x000000040000795c */ /* 0x000fe20000300000 */
.L_x_6467:
[----:B--2---:R-:W-:Y:S05]  /*ed70*/  @P2 BRA `(.L_x_6468) ;  /* 0x0000000000082947 */ /* 0x004fea0003800000 */
[----:B------:R-:W2:Y:S02]  /*ed80*/  SYNCS.PHASECHK.TRANS64.TRYWAIT P0, [UR5+0x28850], R0 ;  /* 0x02885000ff0075a7 */ /* 0x000ea40008000145 */
[----:B--2---:R-:W-:Y:S05]  /*ed90*/  @!P0 BRA `(.L_x_6469) ;  /* 0x00000050000c8947 */ /* 0x004fea0003800000 */
.L_x_6468:
[----:B------:R-:W-:Y:S01]  /*eda0*/  UIADD3 UR39, UR39, 0x400, URZ ;  /* 0x0000040027277890 */ /* 0x000fe2000fffe03f */
[----:B------:R-:W-:Y:S01]  /*edb0*/  WARPGROUP.ARRIVE ;  /* 0x00000000000079c5 */ /* 0x000fe20000000000 */
[----:B------:R-:W-:Y:S01]  /*edc0*/  UMOV UR7, 0x40000040 ;  /* 0x4000004000077882 */ /* 0x000fe20000000000 */
[----:B--2---:R-:W2:Y:S01]  /*edd0*/  SHFL.BFLY PT, R5, R4, 0x2, 0x1f ;  /* 0x0c401f0004057f89 */ /* 0x004ea200000e0000 */
[----:B------:R-:W-:Y:S01]  /*ede0*/  USHF.R.U32.HI UR39, URZ, 0x4, UR39 ;  /* 0x000000043f277899 */ /* 0x000fe20008011627 */
[----:B------:R-:W-:Y:S01]  /*edf0*/  IMAD.U32 R15, RZ, RZ, UR5 ;  /* 0x00000005ff0f7e24 */ /* 0x000fe2000f8e00ff */
[----:B------:R-:W-:Y:S01]  /*ee00*/  UIADD3 UR46, UR46, 0x1, URZ ;  /* 0x000000012e2e7890 */ /* 0x000fe2000fffe03f */
[----:B-1----:R-:W1:Y:S01]  /*ee10*/  SHFL.BFLY PT, R0, R3, 0x2, 0x1f ;  /* 0x0c401f0003007f89 */ /* 0x002e6200000e0000 */
[----:B------:R-:W-:-:S04]  /*ee20*/  ULOP3.LUT UR39, UR39, 0x3fff, URZ, 0xc0, !UPT ;  /* 0x00003fff27277892 */ /* 0x000fc8000f8ec03f */
[----:B------:R-:W-:-:S04]  /*ee30*/  ULOP3.LUT UR4, UR39, 0x4000000, URZ, 0xfc, !UPT ;  /* 0x0400000027047892 */ /* 0x000fc8000f8efc3f */
[----:B------:R-:W-:Y:S02]  /*ee40*/  ULEA UR4, UR37, UR4, 0xb ;  /* 0x0000000425047291 */ /* 0x000fe4000f8e583f */
[----:B------:R-:W-:-:S04]  /*ee50*/  UIADD3 UR37, UR37, 0x1, URZ ;  /* 0x0000000125257890 */ /* 0x000fc8000fffe03f */
[----:B------:R-:W-:Y:S01]  /*ee60*/  UISETP.NE.AND UP0, UPT, UR37, 0x2, UPT ;  /* 0x000000022500788c */ /* 0x000fe2000bf05270 */
[----:B------:R-:W-:Y:S02]  /*ee70*/  UMOV UR6, UR4 ;  /* 0x0000000400067c82 */ /* 0x000fe40008000000 */
[----:B------:R-:W-:Y:S01]  /*ee80*/  HGMMA.64x128x16.F32 R88, R180, gdesc[UR4].tnspB, R88, gsb0 ;  /* 0x41e00004b4587df0 */ /* 0x000fe20008000858 */
[----:B------:R-:W-:Y:S01]  /*ee90*/  UIADD3 UR6, UR4, 0x80, URZ ;  /* 0x0000008004067890 */ /* 0x000fe2000fffe03f */
[----:B--2---:R-:W-:Y:S01]  /*eea0*/  FADD.FTZ R5, R5, R4 ;  /* 0x0000000405057221 */ /* 0x004fe20000010000 */
[----:B------:R-:W-:Y:S01]  /*eeb0*/  UMOV UR7, 0x40000040 ;  /* 0x4000004000077882 */ /* 0x000fe20000000000 */
[----:B------:R-:W-:Y:S02]  /*eec0*/  IMAD.MOV.U32 R4, RZ, RZ, RZ ;  /* 0x000000ffff047224 */ /* 0x000fe400078e00ff */
[----:B-1----:R-:W-:Y:S01]  /*eed0*/  FADD.FTZ R2, R0, R3 ;  /* 0x0000000300027221 */ /* 0x002fe20000010000 */
[----:B------:R-:W-:Y:S01]  /*eee0*/  USEL UR37, UR37, URZ, UP0 ;  /* 0x0000003f25257287 */ /* 0x000fe20008000000 */
[----:B------:R-:W1:Y:S04]  /*eef0*/  SHFL.BFLY PT, R0, R5, 0x1, 0x1f ;  /* 0x0c201f0005007f89 */ /* 0x000e6800000e0000 */
[----:B------:R-:W2:Y:S01]  /*ef00*/  SHFL.BFLY PT, R11, R2, 0x1, 0x1f ;  /* 0x0c201f00020b7f89 */ /* 0x000ea200000e0000 */
[----:B-1----:R-:W-:Y:S01]  /*ef10*/  FADD.FTZ R13, R5, R0 ;  /* 0x00000000050d7221 */ /* 0x002fe20000010000 */
[----:B------:R-:W-:-:S02]  /*ef20*/  IMAD.MOV.U32 R0, RZ, RZ, -0x800000 ;  /* 0xff800000ff007424 */ /* 0x000fc400078e00ff */
[----:B--2---:R-:W-:Y:S02]  /*ef30*/  FADD.FTZ R14, R2, R11 ;  /* 0x0000000b020e7221 */ /* 0x004fe40000010000 */
[----:B------:R-:W-:Y:S01]  /*ef40*/  FSETP.NE.FTZ.AND P0, PT, R13, RZ, PT ;  /* 0x000000ff0d00720b */ /* 0x000fe20003f15000 */
[----:B------:R-:W-:Y:S02]  /*ef50*/  IMAD.MOV.U32 R11, RZ, RZ, RZ ;  /* 0x000000ffff0b7224 */ /* 0x000fe400078e00ff */
[----:B------:R-:W-:Y:S01]  /*ef60*/  IMAD.MOV.U32 R2, RZ, RZ, -0x800000 ;  /* 0xff800000ff027424 */ /* 0x000fe200078e00ff */
[----:B------:R-:W-:-:S09]  /*ef70*/  FSETP.NE.FTZ.AND P2, PT, R14, RZ, PT ;  /* 0x000000ff0e00720b */ /* 0x000fd20003f55000 */
[C---:B------:R-:W-:Y:S01]  /*ef80*/  @P0 FMUL.FTZ R6, R9.reuse, 0.69314718246459960938 ;  /* 0x3f31721809060820 */ /* 0x040fe20000410000 */
[----:B------:R-:W1:Y:S03]  /*ef90*/  @P0 MUFU.LG2 R10, R13 ;  /* 0x0000000d000a0308 */ /* 0x000e660000000c00 */
[----:B------:R-:W-:Y:S01]  /*efa0*/  @P2 FMUL.FTZ R20, R9, 0.69314718246459960938 ;  /* 0x3f31721809142820 */ /* 0x000fe20000410000 */
[----:B------:R-:W-:-:S04]  /*efb0*/  @!P1 VIADD R9, R15, 0x28860 ;  /* 0x000288600f099836 */ /* 0x000fc80000000000 */
[----:B------:R-:W2:Y:S01]  /*efc0*/  @P2 MUFU.LG2 R12, R14 ;  /* 0x0000000e000c2308 */ /* 0x000ea20000000c00 */
[----:B------:R-:W-:-:S07]  /*efd0*/  @!P1 PRMT R9, RZ, 0x654, R9 ;  /* 0x00000654ff099816 */ /* 0x000fce0000000009 */
[----:B------:R-:W3:Y:S01]  /*efe0*/  @P0 MUFU.RCP R4, R13 ;  /* 0x0000000d00040308 */ /* 0x000ee20000001000 */
[----:B-1----:R-:W-:-:S04]  /*eff0*/  @P0 FMUL.FTZ R3, R10, 0.69314718246459960938 ;  /* 0x3f3172180a030820 */ /* 0x002fc80000410000 */
[----:B------:R-:W-:Y:S01]  /*f000*/  @P0 FFMA.FTZ R2, R6, R7, R3 ;  /* 0x0000000706020223 */ /* 0x000fe20000010003 */
[----:B------:R-:W-:Y:S02]  /*f010*/  PLOP3.LUT P0, PT, PT, PT, PT, 0x8, 0x0 ;  /* 0x000000000000781c */ /* 0x000fe40003f0e170 */
[----:B------:R-:W1:Y:S01]  /*f020*/  @P2 MUFU.RCP R11, R14 ;  /* 0x0000000e000b2308 */ /* 0x000e620000001000 */
        /* <DEDUP_REMOVED lines=33> */
[----:B------:R-:W-:-:S04]  /*f240*/  USEL UR4, URZ, 0x1, UP0 ;  /* 0x000000013f047887 */ /* 0x000fc80008000000 */
[----:B------:R-:W-:Y:S01]  /*f250*/  ULOP3.LUT UR36, UR36, UR4, URZ, 0x3c, !UPT ;  /* 0x0000000424247292 */ /* 0x000fe2000f8e3c3f */
[----:B------:R-:W-:Y:S02]  /*f260*/  WARPGROUP.DEPBAR.LE gsb0, 0x0 ;  /* 0x00008000000079c5 */ /* 0x000fe40000010000 */
[----:B------:R-:W-:-:S06]  /*f270*/  WARPGROUP.ARRIVE ;  /* 0x00000000000079c5 */ /* 0x000fcc0000000000 */
[----:B------:R-:W-:Y:S03]  /*f280*/  HGMMA.64x128x16.F32 R88, R152, gdesc[UR4].tnspB, R88, gsb0 ;  /* 0x41e0000498587df0 */ /* 0x000fe60008000858 */
[----:B------:R-:W-:Y:S02]  /*f290*/  WARPGROUP.DEPBAR.LE gsb0, 0x0 ;  /* 0x00008000000079c5 */ /* 0x000fe40000010000 */
[----:B------:R2:W-:Y:S01]  /*f2a0*/  @!P1 SYNCS.ARRIVE.TRANS64.RED.A1T0 RZ, [R9+URZ], RZ ;  /* 0x000000ff09ff99a7 */ /* 0x0005e2000810043f */
[-C--:B---3--:R-:W-:Y:S01]  /*f2b0*/  FMUL.FTZ R8, R88, R4.reuse ;  /* 0x0000000458087220 */ /* 0x088fe20000410000 */
        /* <DEDUP_REMOVED lines=63> */
.L_x_6399:
        /* <DEDUP_REMOVED lines=11> */
[----:B------:R-:W-:Y:S01]  /*f760*/  BAR.SYNC.DEFER_BLOCKING 0x1, 0x100 ;  /* 0x0044000000007b1d */ /* 0x000fe20000010000 */
[----:B------:R-:W-:Y:S01]  /*f770*/  LOP3.LUT R26, R27, 0x380, RZ, 0xc0, !PT ;  /* 0x000003801b1a7812 */ /* 0x000fe200078ec0ff */
[----:B------:R-:W-:Y:S01]  /*f780*/  VIADD R4, R31, 0x8 ;  /* 0x000000081f047836 */ /* 0x000fe20000000000 */
[C---:B------:R-:W-:Y:S01]  /*f790*/  IADD3 R15, P4, R18.reuse, 0x4000, RZ ;  /* 0x00004000120f7810 */ /* 0x040fe20007f9e0ff */
[----:B------:R-:W-:Y:S01]  /*f7a0*/  USHF.R.S32.HI UR5, URZ, 0x1f, UR43 ;  /* 0x0000001f3f057899 */ /* 0x000fe2000801142b */
[----:B------:R-:W-:-:S03]  /*f7b0*/  LOP3.LUT R5, R18, 0x380, RZ, 0xc0, !PT ;  /* 0x0000038012057812 */ /* 0x000fc600078ec0ff */
[----:B------:R-:W1:Y:S01]  /*f7c0*/  LDC.64 R32, c[0x0][0xb78] ;  /* 0x0002de00ff207b82 */ /* 0x000e620000000a00 */
[----:B------:R-:W-:Y:S01]  /*f7d0*/  SHF.R.U64 R26, R26, 0x3, RZ ;  /* 0x000000031a1a7819 */ /* 0x000fe200000012ff */
[----:B------:R-:W-:Y:S01]  /*f7e0*/  ULDC UR10, c[0x0][0xa88] ;  /* 0x0002a200000a7ab9 */ /* 0x000fe20000000800 */
[----:B------:R-:W-:Y:S01]  /*f7f0*/  LOP3.LUT R24, R25, 0x380, RZ, 0xc0, !PT ;  /* 0x0000038019187812 */ /* 0x000fe200078ec0ff */
[----:B------:R-:W-:Y:S01]  /*f800*/  ULDC.64 UR8, c[0x0][0xb70] ;  /* 0x0002dc0000087ab9 */ /* 0x000fe20000000a00 */
[----:B------:R-:W-:Y:S01]  /*f810*/  LOP3.LUT P0, RZ, R186, 0x3, RZ, 0xc0, !PT ;  /* 0x00000003baff7812 */ /* 0x000fe2000780c0ff */
[----:B------:R-:W-:Y:S01]  /*f820*/  UIMAD UR5, UR5, UR8, URZ ;  /* 0x00000008050572a4 */ /* 0x000fe2000f8e023f */
[----:B------:R-:W-:Y:S01]  /*f830*/  LOP3.LUT R14, R15, 0x380, RZ, 0xc0, !PT ;  /* 0x000003800f0e7812 */ /* 0x000fe200078ec0ff */
[----:B------:R-:W-:Y:S01]  /*f840*/  UIMAD.WIDE.U32 UR6, UR43, UR8, URZ ;  /* 0x000000082b0672a5 */ /* 0x000fe2000f8e003f */
[----:B------:R-:W-:Y:S01]  /*f850*/  SHF.R.U64 R5, R5, 0x3, RZ ;  /* 0x0000000305057819 */ /* 0x000fe200000012ff */
[----:B------:R-:W-:Y:S01]  /*f860*/  UIMAD UR5, UR43, UR9, UR5 ;  /* 0x000000092b0572a4 */ /* 0x000fe2000f8e0205 */
[----:B------:R-:W-:Y:S01]  /*f870*/  LOP3.LUT R26, R26, R27, RZ, 0x3c, !PT ;  /* 0x0000001b1a1a7212 */ /* 0x000fe200078e3cff */
[----:B------:R-:W-:Y:S01]  /*f880*/  IMAD.X R27, RZ, RZ, R19, P2 ;  /* 0x000000ffff1b7224 */ /* 0x000fe200010e0613 */
[----:B------:R-:W-:Y:S01]  /*f890*/  SHF.R.U64 R24, R24, 0x3, RZ ;  /* 0x0000000318187819 */ /* 0x000fe200000012ff */
[----:B------:R-:W-:Y:S01]  /*f8a0*/  USHF.R.S32.HI UR8, URZ, 0x1f, UR44 ;  /* 0x0000001f3f087899 */ /* 0x000fe2000801142c */
[----:B------:R-:W-:Y:S01]  /*f8b0*/  IADD3 R11, P2, R18, 0x4040, RZ ;  /* 0x00004040120b7810 */ /* 0x000fe20007f5e0ff */
[----:B------:R-:W-:Y:S01]  /*f8c0*/  UIADD3 UR5, UR7, UR5, URZ ;  /* 0x0000000507057290 */ /* 0x000fe2000fffe03f */
[----:B------:R-:W-:-:S02]  /*f8d0*/  ISETP.GE.OR P1, PT, R4, UR10, P0 ;  /* 0x0000000a04007c0c */ /* 0x000fc40008726670 */
[----:B------:R-:W-:Y:S02]  /*f8e0*/  SHF.R.U64 R14, R14, 0x3, RZ ;  /* 0x000000030e0e7819 */ /* 0x000fe400000012ff */
[----:B------:R-:W-:Y:S02]  /*f8f0*/  IADD3 R21, P5, R18, 0x60, RZ ;  /* 0x0000006012157810 */ /* 0x000fe40007fbe0ff */
[----:B------:R-:W-:Y:S01]  /*f900*/  LOP3.LUT R4, R5, R18, RZ, 0x3c, !PT ;  /* 0x0000001205047212 */ /* 0x000fe200078e3cff */
[--C-:B------:R-:W-:Y:S01]  /*f910*/  IMAD.MOV.U32 R5, RZ, RZ, R19.reuse ;  /* 0x000000ffff057224 */ /* 0x100fe200078e0013 */
[----:B------:R-:W-:Y:S01]  /*f920*/  LOP3.LUT R24, R24, R25, RZ, 0x3c, !PT ;  /* 0x0000001918187212 */ /* 0x000fe200078e3cff */
[----:B------:R-:W-:Y:S01]  /*f930*/  IMAD.X R25, RZ, RZ, R19, P6 ;  /* 0x000000ffff197224 */ /* 0x000fe200030e0613 */
[----:B------:R-:W-:Y:S02]  /*f940*/  LOP3.LUT R10, R11, 0x380, RZ, 0xc0, !PT ;  /* 0x000003800b0a7812 */ /* 0x000fe400078ec0ff */
[----:B------:R-:W-:-:S02]  /*f950*/  LOP3.LUT R14, R14, R15, RZ, 0x3c, !PT ;  /* 0x0000000f0e0e7212 */ /* 0x000fc400078e3cff */
[----:B------:R-:W-:Y:S02]  /*f960*/  LOP3.LUT R20, R21, 0x380, RZ, 0xc0, !PT ;  /* 0x0000038015147812 */ /* 0x000fe400078ec0ff */
[C---:B------:R-:W-:Y:S02]  /*f970*/  IADD3 R13, P3, R18.reuse, 0x4020, RZ ;  /* 0x00004020120d7810 */ /* 0x040fe40007f7e0ff */
[----:B------:R-:W-:Y:S02]  /*f980*/  IADD3 R15, P6, R18, 0x4060, RZ ;  /* 0x00004060120f7810 */ /* 0x000fe40007fde0ff */
[----:B------:R-:W-:Y:S02]  /*f990*/  MOV R9, R4 ;  /* 0x0000000400097202 */ /* 0x000fe40000000f00 */
[----:B------:R-:W-:Y:S02]  /*f9a0*/  SHF.R.U64 R10, R10, 0x3, RZ ;  /* 0x000000030a0a7819 */ /* 0x000fe400000012ff */
[----:B------:R-:W-:-:S02]  /*f9b0*/  F2FP.F16.F32.PACK_AB R4, R89, R8 ;  /* 0x000000085904723e */ /* 0x000fc400000000ff */
[----:B------:R-:W-:Y:S02]  /*f9c0*/  SHF.R.U64 R20, R20, 0x3, RZ ;  /* 0x0000000314147819 */ /* 0x000fe400000012ff */
[----:B------:R-:W-:Y:S02]  /*f9d0*/  LOP3.LUT R12, R13, 0x380, RZ, 0xc0, !PT ;  /* 0x000003800d0c7812 */ /* 0x000fe400078ec0ff */
[----:B------:R-:W-:Y:S02]  /*f9e0*/  LOP3.LUT R8, R15, 0x380, RZ, 0xc0, !PT ;  /* 0x000003800f087812 */ /* 0x000fe400078ec0ff */
[----:B------:R-:W-:Y:S02]  /*f9f0*/  F2FP.F16.F32.PACK_AB R5, R91, R90 ;  /* 0x0000005a5b05723e */ /* 0x000fe400000000ff */
[----:B------:R-:W-:Y:S02]  /*fa00*/  F2FP.F16.F32.PACK_AB R6, R6, R3 ;  /* 0x000000030606723e */ /* 0x000fe400000000ff */
[----:B------:R-:W-:-:S02]  /*fa10*/  F2FP.F16.F32.PACK_AB R7, R7, R94 ;  /* 0x0000005e0707723e */ /* 0x000fc400000000ff */
[----:B------:R-:W-:Y:S01]  /*fa20*/  LOP3.LUT R10, R10, R11, RZ, 0x3c, !PT ;  /* 0x0000000b0a0a7212 */ /* 0x000fe200078e3cff */
[--C-:B------:R-:W-:Y:S01]  /*fa30*/  IMAD.X R11, RZ, RZ, R19.reuse, P2 ;  /* 0x000000ffff0b7224 */ /* 0x100fe200010e0613 */
[----:B------:R-:W-:Y:S01]  /*fa40*/  LOP3.LUT R20, R20, R21, RZ, 0x3c, !PT ;  /* 0x0000001514147212 */ /* 0x000fe200078e3cff */
[--C-:B------:R-:W-:Y:S01]  /*fa50*/  IMAD.X R21, RZ, RZ, R19.reuse, P5 ;  /* 0x000000ffff157224 */ /* 0x100fe200028e0613 */
[----:B------:R-:W-:Y:S01]  /*fa60*/  SHF.R.U64 R12, R12, 0x3, RZ ;  /* 0x000000030c0c7819 */ /* 0x000fe200000012ff */
[----:B------:R2:W-:Y:S01]  /*fa70*/  STSM.16.M88.4 [R9], R4 ;  /* 0x0000000409007844 */ /* 0x0005e20000000200 */
[----:B------:R-:W-:Y:S02]  /*fa80*/  SHF.R.U64 R8, R8, 0x3, RZ ;  /* 0x0000000308087819 */ /* 0x000fe400000012ff */
[----:B------:R-:W-:Y:S02]  /*fa90*/  MOV R28, R24 ;  /* 0x00000018001c7202 */ /* 0x000fe40000000f00 */
[----:B------:R-:W-:Y:S01]  /*faa0*/  LOP3.LUT R12, R12, R13, RZ, 0x3c, !PT ;  /* 0x0000000d0c0c7212 */ /* 0x000fe200078e3cff */
[--C-:B------:R-:W-:Y:S01]  /*fab0*/  IMAD.X R13, RZ, RZ, R19.reuse, P3 ;  /* 0x000000ffff0d7224 */ /* 0x100fe200018e0613 */
[----:B------:R-:W-:Y:S01]  /*fac0*/  LOP3.LUT R8, R8, R15, RZ, 0x3c, !PT ;  /* 0x0000000f08087212 */ /* 0x000fe200078e3cff */
[----:B------:R-:W-:Y:S01]  /*fad0*/  IMAD.X R15, RZ, RZ, R19, P4 ;  /* 0x000000ffff0f7224 */ /* 0x000fe200020e0613 */
[----:B------:R-:W-:Y:S01]  /*fae0*/  MOV R24, R10 ;  /* 0x0000000a00187202 */ /* 0x000fe20000000f00 */
[----:B-1----:R-:W-:Y:S01]  /*faf0*/  IMAD R10, R32, UR8, RZ ;  /* 0x00000008200a7c24 */ /* 0x002fe2000f8e02ff */
[----:B------:R-:W-:-:S02]  /*fb00*/  MOV R29, R26 ;  /* 0x0000001a001d7202 */ /* 0x000fc40000000f00 */
[----:B------:R-:W-:Y:S01]  /*fb10*/  MOV R27, R20 ;  /* 0x00000014001b7202 */ /* 0x000fe20000000f00 */
[----:B------:R-:W-:Y:S01]  /*fb20*/  IMAD.U32 R21, RZ, RZ, UR7 ;  /* 0x00000007ff157e24 */ /* 0x000fe2000f8e00ff */
[----:B------:R-:W-:Y:S01]  /*fb30*/  MOV R26, R14 ;  /* 0x0000000e001a7202 */ /* 0x000fe20000000f00 */
[----:B--2---:R-:W-:Y:S01]  /*fb40*/  IMAD.X R9, RZ, RZ, R19, P6 ;  /* 0x000000ffff097224 */ /* 0x004fe200030e0613 */
[----:B------:R-:W-:Y:S01]  /*fb50*/  F2FP.F16.F32.PACK_AB R4, R97, R96 ;  /* 0x000000606104723e */ /* 0x000fe200000000ff */
[----:B------:R-:W-:Y:S01]  /*fb60*/  IMAD.U32 R20, RZ, RZ, UR6 ;  /* 0x00000006ff147e24 */ /* 0x000fe2000f8e00ff */
[----:B------:R-:W-:Y:S01]  /*fb70*/  F2FP.F16.F32.PACK_AB R5, R99, R98 ;  /* 0x000000626305723e */ /* 0x000fe200000000ff */
[----:B------:R-:W-:Y:S01]  /*fb80*/  IMAD.U32 R21, RZ, RZ, UR5 ;  /* 0x00000005ff157e24 */ /* 0x000fe2000f8e00ff */
[----:B------:R-:W-:Y:S01]  /*fb90*/  F2FP.F16.F32.PACK_AB R6, R101, R100 ;  /* 0x000000646506723e */ /* 0x000fe200000000ff */
[----:B------:R-:W-:Y:S01]  /*fba0*/  IMAD R30, R33, UR44, R10 ;  /* 0x0000002c211e7c24 */ /* 0x000fe2000f8e020a */
[----:B------:R-:W-:Y:S01]  /*fbb0*/  F2FP.F16.F32.PACK_AB R7, R103, R102 ;  /* 0x000000666707723e */ /* 0x000fe200000000ff */
[----:B------:R-:W-:Y:S01]  /*fbc0*/  IMAD.WIDE.U32 R20, R32, UR44, R20 ;  /* 0x0000002c20147c25 */ /* 0x000fe2000f8e0014 */
[----:B------:R-:W-:Y:S01]  /*fbd0*/  MOV R3, R8 ;  /* 0x0000000800037202 */ /* 0x000fe20000000f00 */
[----:B------:R-:W-:Y:S01]  /*fbe0*/  ULDC.64 UR6, c[0x0][0xb40] ;  /* 0x0002d00000067ab9 */ /* 0x000fe20000000a00 */
[----:B------:R-:W-:Y:S01]  /*fbf0*/  MOV R25, R12 ;  /* 0x0000000c00197202 */ /* 0x000fe20000000f00 */
[----:B------:R1:W-:Y:S01]  /*fc00*/  STSM.16.M88.4 [R29], R4 ;  /* 0x000000041d007844 */ /* 0x0003e20000000200 */
        /* <DEDUP_REMOVED lines=68> */
.L_x_6473:
[----:B------:R-:W-:Y:S05]  /*10050*/  BSYNC B0 ;  /* 0x0000000000007941 */ /* 0x000fea0003800000 */
.L_x_6472:
[----:B------:R-:W-:Y:S05]  /*10060*/  BRA `(.L_x_6471) ;  /* 0x00000008001c7947 */ /* 0x000fea0003800000 */
.L_x_6470:
        /* <DEDUP_REMOVED lines=10> */
[----:B------:R-:W-:Y:S01]  /*10110*/  IMAD.U32 R2, RZ, RZ, UR42 ;  /* 0x0000002aff027e24 */ /* 0x000fe2000f8e00ff */
[----:B------:R-:W-:-:S04]  /*10120*/  ULDC UR5, c[0x0][0xa88] ;  /* 0x0002a20000057ab9 */ /* 0x000fc80000000800 */
        /* <DEDUP_REMOVED lines=19> */
.L_x_6475:
[----:B------:R-:W-:Y:S05]  /*10260*/  BSYNC B0 ;  /* 0x0000000000007941 */ /* 0x000fea0003800000 */
.L_x_6474:
[----:B------:R-:W-:Y:S01]  /*10270*/  ULDC UR5, c[0x0][0xa88] ;  /* 0x0002a20000057ab9 */ /* 0x000fe20000000800 */
[C---:B--2---:R-:W-:Y:S01]  /*10280*/  IMAD R0, R6.reuse, UR6, RZ ;  /* 0x0000000606007c24 */ /* 0x044fe2000f8e02ff */
[----:B------:R-:W-:Y:S01]  /*10290*/  UIADD3 UR42, -UR42, UR5, URZ ;  /* 0x000000052a2a7290 */ /* 0x000fe2000fffe13f */
[----:B----4-:R-:W-:Y:S01]  /*102a0*/  IMAD.WIDE.U32 R2, R6, UR43, R22 ;  /* 0x0000002b06027c25 */ /* 0x010fe2000f8e0016 */
[----:B------:R-:W-:Y:S01]  /*102b0*/  ULOP3.LUT UR48, URZ, UR48, URZ, 0x33, !UPT ;  /* 0x000000303f307292 */ /* 0x000fe2000f8e333f */
[----:B------:R-:W-:Y:S01]  /*102c0*/  SHF.R.S32.HI R185, RZ, 0x1f, R184 ;  /* 0x0000001fffb97819 */ /* 0x000fe200000114b8 */
[----:B------:R-:W-:Y:S01]  /*102d0*/  BSSY B0, `(.L_x_6476) ;  /* 0x0000021000007945 */ /* 0x000fe20003800000 */
[----:B------:R-:W-:Y:S01]  /*102e0*/  IMAD R5, R7, UR43, R0 ;  /* 0x0000002b07057c24 */ /* 0x000fe2000f8e0200 */
[C---:B------:R-:W-:Y:S01]  /*102f0*/  ISETP.GE.AND P2, PT, R184.reuse, UR42, PT ;  /* 0x0000002ab8007c0c */ /* 0x040fe2000bf46270 */
[C---:B------:R-:W-:Y:S02]  /*10300*/  VIADD R0, R184.reuse, 0x40 ;  /* 0x00000040b8007836 */ /* 0x040fe40000000000 */
[----:B------:R-:W-:-:S02]  /*10310*/  VIADD R4, R184, 0x20 ;  /* 0x00000020b8047836 */ /* 0x000fc40000000000 */
        /* <DEDUP_REMOVED lines=15> */
[----:B------:R-:W-:Y:S01]  /*10410*/  IMAD R9, R5, UR6, RZ ;  /* 0x0000000605097c24 */ /* 0x000fe2000f8e02ff */
[----:B------:R-:W-:Y:S01]  /*10420*/  ISETP.GE.AND P2, PT, R22, UR5, PT ;  /* 0x0000000516007c0c */ /* 0x000fe2000bf46270 */
[----:B------:R-:W-:Y:S01]  /*10430*/  IMAD.MOV.U32 R2, RZ, RZ, R6 ;  /* 0x000000ffff027224 */ /* 0x000fe200078e0006 */
[----:B------:R-:W-:Y:S01]  /*10440*/  ISETP.GE.AND P3, PT, R0, UR5, PT ;  /* 0x0000000500007c0c */ /* 0x000fe2000bf66270 */
[----:B------:R-:W-:Y:S02]  /*10450*/  IMAD.MOV.U32 R3, RZ, RZ, R11 ;  /* 0x000000ffff037224 */ /* 0x000fe400078e000b */
[C---:B------:R-:W-:Y:S02]  /*10460*/  IMAD R9, R4.reuse, UR7, R9 ;  /* 0x0000000704097c24 */ /* 0x040fe4000f8e0209 */
[----:B------:R-:W-:Y:S01]  /*10470*/  IMAD.WIDE.U32 R2, R4, UR6, R2 ;  /* 0x0000000604027c25 */ /* 0x000fe2000f8e0002 */
[----:B------:R-:W-:-:S03]  /*10480*/  ULDC.64 UR6, c[0x0][0xa80] ;  /* 0x0002a00000067ab9 */ /* 0x000fc60000000a00 */
[----:B------:R-:W-:Y:S01]  /*10490*/  IMAD.IADD R3, R3, 0x1, R9 ;  /* 0x0000000103037824 */ /* 0x000fe200078e0209 */
[----:B------:R-:W-:-:S04]  /*104a0*/  LEA R8, P5, R2, UR6, 0x1 ;  /* 0x0000000602087c11 */ /* 0x000fc8000f8a08ff */
[----:B------:R-:W-:-:S05]  /*104b0*/  LEA.HI.X R9, R2, UR7, R3, 0x1, P5 ;  /* 0x0000000702097c11 */ /* 0x000fca000a8f0c03 */
[----:B------:R1:W-:Y:S04]  /*104c0*/  @!P2 STG.E.128 desc[UR50][R8.64], RZ ;  /* 0x000000ff0800a986 */ /* 0x0003e8000c101d32 */
[----:B------:R1:W-:Y:S02]  /*104d0*/  @!P3 STG.E.128 desc[UR50][R8.64+0x80], RZ ;  /* 0x000080ff0800b986 */ /* 0x0003e4000c101d32 */
.L_x_6477:
[----:B------:R-:W-:Y:S05]  /*104e0*/  BSYNC B0 ;  /* 0x0000000000007941 */ /* 0x000fea0003800000 */
.L_x_6476:
[----:B------:R-:W-:Y:S04]  /*104f0*/  BSSY B0, `(.L_x_6478) ;  /* 0x0000014000007945 */ /* 0x000fe80003800000 */
[----:B------:R-:W-:Y:S05]  /*10500*/  @P4 BRA `(.L_x_6479) ;  /* 0x0000000000484947 */ /* 0x000fea0003800000 */
[----:B-1----:R-:W-:Y:S01]  /*10510*/  IADD3 R9, P2, R4, 0x20, RZ ;  /* 0x0000002004097810 */ /* 0x002fe20007f5e0ff */
[----:B------:R-:W-:Y:S01]  /*10520*/  ULDC.64 UR6, c[0x0][0xad8] ;  /* 0x0002b60000067ab9 */ /* 0x000fe20000000a00 */
[----:B------:R-:W-:Y:S01]  /*10530*/  IMAD.MOV.U32 R2, RZ, RZ, R6 ;  /* 0x000000ffff027224 */ /* 0x000fe200078e0006 */
[----:B------:R-:W-:Y:S01]  /*10540*/  ULDC UR5, c[0x0][0xa8c] ;  /* 0x0002a30000057ab9 */ /* 0x000fe20000000800 */
[----:B------:R-:W-:Y:S01]  /*10550*/  IMAD.MOV.U32 R3, RZ, RZ, R11 ;  /* 0x000000ffff037224 */ /* 0x000fe200078e000b */
[C---:B------:R-:W-:Y:S01]  /*10560*/  ISETP.GE.AND P3, PT, R22.reuse, UR5, PT ;  /* 0x0000000516007c0c */ /* 0x040fe2000bf66270 */
[----:B------:R-:W-:Y:S02]  /*10570*/  IMAD.X R0, RZ, RZ, R5, P2 ;  /* 0x000000ffff007224 */ /* 0x000fe400010e0605 */
        /* <DEDUP_REMOVED lines=10> */
[----:B------:R2:W-:Y:S02]  /*10620*/  @!P4 STG.E.128 desc[UR50][R8.64+0x80], RZ ;  /* 0x000080ff0800c986 */ /* 0x0005e4000c101d32 */
.L_x_6479:
[----:B------:R-:W-:Y:S05]  /*10630*/  BSYNC B0 ;  /* 0x0000000000007941 */ /* 0x000fea0003800000 */
.L_x_6478:
[----:B------:R-:W-:Y:S04]  /*10640*/  BSSY B0, `(.L_x_6480) ;  /* 0x0000014000007945 */ /* 0x000fe80003800000 */
[----:B------:R-:W-:Y:S05]  /*10650*/  @P0 BRA `(.L_x_6481) ;  /* 0x0000000000480947 */ /* 0x000fea0003800000 */
[----:B-12---:R-:W-:Y:S01]  /*10660*/  IADD3 R9, P0, R4, 0x40, RZ ;  /* 0x0000004004097810 */ /* 0x006fe20007f1e0ff */
        /* <DEDUP_REMOVED lines=17> */
.L_x_6481:
[----:B------:R-:W-:Y:S05]  /*10780*/  BSYNC B0 ;  /* 0x0000000000007941 */ /* 0x000fea0003800000 */
.L_x_6480:
[----:B------:R-:W-:Y:S04]  /*10790*/  BSSY B0, `(.L_x_6471) ;  /* 0x0000014000007945 */ /* 0x000fe80003800000 */
[----:B------:R-:W-:Y:S05]  /*107a0*/  @P1 BRA `(.L_x_6482) ;  /* 0x0000000000481947 */ /* 0x000fea0003800000 */
[----:B------:R-:W-:Y:S01]  /*107b0*/  IADD3 R7, P0, R4, 0x60, RZ ;  /* 0x0000006004077810 */ /* 0x000fe20007f1e0ff */
        /* <DEDUP_REMOVED lines=17> */
.L_x_6482:
[----:B------:R-:W-:Y:S05]  /*108d0*/  BSYNC B0 ;  /* 0x0000000000007941 */ /* 0x000fea0003800000 */
.L_x_6471:
[----:B------:R-:W5:Y:S02]  /*108e0*/  LDC R0, c[0x0][0xda8] ;  /* 0x00036a00ff007b82 */ /* 0x000f640000000800 */
[----:B-----5:R-:W-:-:S13]  /*108f0*/  ISETP.LE.AND P0, PT, R0, UR4, PT ;  /* 0x0000000400007c0c */ /* 0x020fda000bf03270 */
[----:B------:R-:W-:Y:S05]  /*10900*/  @!P0 BRA `(.L_x_6483) ;  /* 0xffffff04002c8947 */ /* 0x000fea000383ffff */
[----:B------:R-:W-:Y:S05]  /*10910*/  EXIT ;  /* 0x000000000000794d */ /* 0x000fea0003800000 */
.L_x_6389:
[----:B------:R-:W-:-:S08]  /*10920*/  NOP ;  /* 0x0000000000007918 */ /* 0x000fd00000000000 */
[----:B------:R-:W1:-:S00]  /*10930*/  USETMAXREG.DEALLOC.CTAPOOL 0x18 ;  /* 0x00000018000079c8 */ /* 0x000e4000080e0500 */
        /* <DEDUP_REMOVED lines=17> */
.L_x_6538:
        /* <DEDUP_REMOVED lines=21> */
.L_x_6485:
[----:B------:R-:W-:Y:S01]  /*10ba0*/  ULDC UR9, c[0x0][0xdc4] ;  /* 0x0003710000097ab9 */ /* 0x000fe20000000800 */
[----:B------:R-:W-:Y:S01]  /*10bb0*/  UMOV UR7, UR8 ;  /* 0x0000000800077c82 */ /* 0x000fe20008000000 */
[----:B------:R-:W-:-:S11]  /*10bc0*/  UISETP.NE.AND UP0, UPT, UR9, 0x1, UPT ;  /* 0x000000010900788c */ /* 0x000fd6000bf05270 */
[----:B------:R-:W-:Y:S02]  /*10bd0*/  @UP0 ULDC.64 UR10, c[0x0][0xdc8] ;  /* 0x00037200000a0ab9 */ /* 0x000fe40000000a00 */
[----:B------:R-:W-:-:S04]  /*10be0*/  UIMAD.WIDE.U32 UR4, UR8, UR10, URZ ;  /* 0x0000000a080472a5 */ /* 0x000fc8000f8e003f */
[----:B------:R-:W-:-:S04]  /*10bf0*/  @UP0 USHF.R.U32.HI UR7, URZ, UR11, UR5 ;  /* 0x0000000b3f070299 */ /* 0x000fc80008011605 */
[----:B------:R-:W-:-:S12]  /*10c00*/  UIMAD UR4, UR7, UR9, URZ ;  /* 0x00000009070472a4 */ /* 0x000fd8000f8e023f */
.L_x_6486:
        /* <DEDUP_REMOVED lines=40> */
.L_x_6488:
[----:B------:R-:W-:-:S11]  /*10e90*/  UISETP.NE.AND UP0, UPT, UR5, 0x1, UPT ;  /* 0x000000010500788c */ /* 0x000fd6000bf05270 */
[----:B------:R-:W-:Y:S02]  /*10ea0*/  @UP0 ULDC.64 UR14, c[0x0][0x9e8] ;  /* 0x00027a00000e0ab9 */ /* 0x000fe40000000a00 */
[----:B------:R-:W-:-:S04]  /*10eb0*/  UIMAD.WIDE.U32 UR6, UR8, UR14, URZ ;  /* 0x0000000e080672a5 */ /* 0x000fc8000f8e003f */
[----:B------:R-:W-:-:S12]  /*10ec0*/  @UP0 USHF.R.U32.HI UR8, URZ, UR15, UR7 ;  /* 0x0000000f3f080299 */ /* 0x000fd80008011607 */
.L_x_6489:
[----:B------:R-:W-:-:S04]  /*10ed0*/  UIMAD UR8, UR8, UR5, UR5 ;  /* 0x00000005080872a4 */ /* 0x000fc8000f8e0205 */
[----:B------:R-:W-:-:S04]  /*10ee0*/  UISETP.LT.AND UP0, UPT, UR4, UR8, UPT ;  /* 0x000000080400728c */ /* 0x000fc8000bf01270 */
[----:B------:R-:W-:-:S12]  /*10ef0*/  USEL UR4, UR4, UR8, UP0 ;  /* 0x0000000804047287 */ /* 0x000fd80008000000 */
.L_x_6487:
        /* <DEDUP_REMOVED lines=25> */
.L_x_6491:
[----:B------:R-:W-:-:S11]  /*11090*/  UISETP.NE.AND UP0, UPT, UR5, 0x1, UPT ;  /* 0x000000010500788c */ /* 0x000fd6000bf05270 */
[----:B------:R-:W-:Y:S02]  /*110a0*/  @UP0 ULDC.64 UR10, c[0x0][0x9e8] ;  /* 0x00027a00000a0ab9 */ /* 0x000fe40000000a00 */
[----:B------:R-:W-:-:S04]  /*110b0*/  UIMAD.WIDE.U32 UR6, UR4, UR10, URZ ;  /* 0x0000000a040672a5 */ /* 0x000fc8000f8e003f */
[----:B------:R-:W-:-:S12]  /*110c0*/  @UP0 USHF.R.U32.HI UR4, URZ, UR11, UR7 ;  /* 0x0000000b3f040299 */ /* 0x000fd80008011607 */
.L_x_6492:
[----:B------:R-:W-:-:S04]  /*110d0*/  UIMAD UR4, UR4, UR5, URZ ;  /* 0x00000005040472a4 */ /* 0x000fc8000f8e023f */
[----:B------:R-:W-:-:S04]  /*110e0*/  UISETP.LT.AND UP0, UPT, UR8, UR4, UPT ;  /* 0x000000040800728c */ /* 0x000fc8000bf01270 */
[----:B------:R-:W-:-:S12]  /*110f0*/  USEL UR8, UR8, UR4, !UP0 ;  /* 0x0000000408087287 */ /* 0x000fd8000c000000 */
.L_x_6490:
        /* <DEDUP_REMOVED lines=27> */
.L_x_6494:
        /* <DEDUP_REMOVED lines=23> */
.L_x_6496:
        /* <DEDUP_REMOVED lines=20> */
.L_x_6498:
        /* <DEDUP_REMOVED lines=15> */
.L_x_6497:
        /* <DEDUP_REMOVED lines=20> */
[----:B------:R-:W-:-:S07]  /*11790*/  UMOV UR6, 0xffffffff ;  /* 0xffffffff00067882 */ /* 0x000fce0000000000 */
        /* <DEDUP_REMOVED lines=10> */
[----:B-1----:R-:W-:-:S03]  /*11840*/  ISETP.NE.U32.AND P0, PT, R2, RZ, PT ;  /* 0x000000ff0200720c */ /* 0x002fc60003f05070 */
[----:B------:R-:W-:Y:S01]  /*11850*/  VIADD R5, R5, 0xffffffff ;  /* 0xffffffff05057836 */ /* 0x000fe20000000000 */
[----:B------:R-:W-:-:S04]  /*11860*/  ISETP.NE.AND.EX P0, PT, R3, RZ, PT, P0 ;  /* 0x000000ff0300720c */ /* 0x000fc80003f05300 */
[----:B----4-:R-:W-:Y:S01]  /*11870*/  SEL R6, R0, RZ, !P0 ;  /* 0x000000ff00067207 */ /* 0x010fe20004000000 */
[----:B--2---:R-:W-:Y:S08]  /*11880*/  BRA.DIV UR6, `(.L_x_6499) ;  /* 0x0000002606687947 */ /* 0x004ff0000b800000 */
.L_x_6550:
[----:B------:R-:W-:Y:S01]  /*11890*/  UMOV UR4, 0xffffffff ;  /* 0xffffffff00047882 */ /* 0x000fe20000000000 */
[----:B------:R-:W-:Y:S02]  /*118a0*/  SHF.R.S32.HI R18, RZ, 0x1f, R0 ;  /* 0x0000001fff127819 */ /* 0x000fe40000011400 */
[----:B------:R-:W-:Y:S05]  /*118b0*/  BRA.DIV UR4, `(.L_x_6500) ;  /* 0x0000002604887947 */ /* 0x000fea000b800000 */
[----:B------:R-:W-:-:S13]  /*118c0*/  ELECT P6, URZ, PT ;  /* 0x00000000003f782f */ /* 0x000fda00038c0000 */
.L_x_6553:
        /* <DEDUP_REMOVED lines=21> */
.L_x_6502:
[----:B------:R-:W2:Y:S01]  /*11a20*/  S2R R7, SR_TID.X ;  /* 0x0000000000077919 */ /* 0x000ea20000002100 */
[----:B-1----:R-:W-:Y:S02]  /*11a30*/  LEA R8, R16, UR39, 0x3 ;  /* 0x0000002710087c11 */ /* 0x002fe4000f8e18ff */
[----:B--2---:R-:W-:Y:S02]  /*11a40*/  LOP3.LUT R9, R7, 0x7f, RZ, 0xc0, !PT ;  /* 0x0000007f07097812 */ /* 0x004fe400078ec0ff */
[----:B------:R-:W-:Y:S02]  /*11a50*/  SHF.L.U32 R7, R17, 0x1f, RZ ;  /* 0x0000001f11077819 */ /* 0x000fe400000006ff */
[----:B------:R-:W-:Y:S02]  /*11a60*/  ISETP.NE.AND P3, PT, R9, RZ, PT ;  /* 0x000000ff0900720c */ /* 0x000fe40003f65270 */
[----:B------:R-:W1:Y:S02]  /*11a70*/  SYNCS.PHASECHK.TRANS64.TRYWAIT P2, [R8+URZ+0x28840], R7 ;  /* 0x02884007080075a7 */ /* 0x000e64000804017f */
[----:B-1----:R-:W-:Y:S09]  /*11a80*/  @!P2 BRA `(.L_x_6503) ;  /* 0x000000240034a947 */ /* 0x002ff20003800000 */
.L_x_6554:
        /* <DEDUP_REMOVED lines=8> */
.L_x_6504:
        /* <DEDUP_REMOVED lines=9> */
[----:B------:R-:W-:-:S04]  /*11ba0*/  UMOV UR15, 0x40 ;  /* 0x00000040000f7882 */ /* 0x000fc80000000000 */
[----:B------:R-:W-:Y:S02]  /*11bb0*/  ULEA UR6, UR6, UR39, 0xf ;  /* 0x0000002706067291 */ /* 0x000fe4000f8e783f */
[----:B------:R-:W-:Y:S02]  /*11bc0*/  UIADD3 UR9, UR9, 0x28830, URZ ;  /* 0x0002883009097890 */ /* 0x000fe4000fffe03f */
[----:B------:R-:W-:Y:S02]  /*11bd0*/  USHF.L.U32 UR11, UR11, 0x7, URZ ;  /* 0x000000070b0b7899 */ /* 0x000fe4000800063f */
        /* <DEDUP_REMOVED lines=8> */
.L_x_6501:
        /* <DEDUP_REMOVED lines=12> */
[----:B------:R-:W-:Y:S01]  /*11d20*/  UIADD3 UR16, UR39, 0x14400, URZ ;  /* 0x0001440027107890 */ /* 0x000fe2000fffe03f */
[----:B------:R-:W-:Y:S01]  /*11d30*/  UMOV UR11, UR41 ;  /* 0x00000029000b7c82 */ /* 0x000fe20008000000 */
[----:B------:R-:W-:Y:S01]  /*11d40*/  UMOV UR12, UR42 ;  /* 0x0000002a000c7c82 */ /* 0x000fe20008000000 */
[----:B------:R-:W-:Y:S01]  /*11d50*/  UMOV UR13, UR43 ;  /* 0x0000002b000d7c82 */ /* 0x000fe20008000000 */
[----:B------:R1:W-:Y:S01]  /*11d60*/  @P2 SYNCS.ARRIVE.TRANS64 RZ, [UR39+0x28800], R7 ;  /* 0x02880007ffff29a7 */ /* 0x0003e20008000027 */
[----:B------:R-:W-:Y:S01]  /*11d70*/  UMOV UR14, 0x0 ;  /* 0x00000000000e7882 */ /* 0x000fe20000000000 */
[----:B------:R-:W-:Y:S01]  /*11d80*/  UMOV UR15, 0x12f00000 ;  /* 0x12f00000000f7882 */ /* 0x000fe20000000000 */
[----:B------:R-:W-:Y:S01]  /*11d90*/  UMOV UR10, URZ ;  /* 0x0000003f000a7c82 */ /* 0x000fe20008000000 */
[----:B------:R-:W-:Y:S01]  /*11da0*/  UMOV UR19, UR41 ;  /* 0x0000002900137c82 */ /* 0x000fe20008000000 */
[----:B------:R-:W-:Y:S01]  /*11db0*/  UMOV UR20, UR42 ;  /* 0x0000002a00147c82 */ /* 0x000fe20008000000 */
[----:B------:R-:W-:Y:S01]  /*11dc0*/  UMOV UR21, UR43 ;  /* 0x0000002b00157c82 */ /* 0x000fe20008000000 */
[----:B------:R-:W-:Y:S01]  /*11dd0*/  UMOV UR18, 0x40 ;  /* 0x0000004000127882 */ /* 0x000fe20000000000 */
[----:B-1----:R-:W-:Y:S01]  /*11de0*/  IMAD.U32 R7, RZ, RZ, UR4 ;  /* 0x00000004ff077e24 */ /* 0x002fe2000f8e00ff */
[----:B------:R-:W-:Y:S01]  /*11df0*/  UMOV UR17, UR9 ;  /* 0x0000000900117c82 */ /* 0x000fe20008000000 */
[----:B------:R1:W-:Y:S03]  /*11e00*/  UTMALDG.4D [UR8], [UR6], desc[UR14] ;  /* 0x00000e08060075b4 */ /* 0x0003e60008019000 */
[----:B------:R-:W-:Y:S01]  /*11e10*/  SHF.L.U32 R7, R7, 0x1f, RZ ;  /* 0x0000001f07077819 */ /* 0x000fe200000006ff */
[----:B------:R1:W-:Y:S03]  /*11e20*/  UTMALDG.4D [UR16], [UR6], desc[UR14] ;  /* 0x00000e10060075b4 */ /* 0x0003e60008019000 */
[----:B------:R-:W2:Y:S02]  /*11e30*/  SYNCS.PHASECHK.TRANS64.TRYWAIT P2, [UR39+0x28820], R7 ;  /* 0x02882007ff0075a7 */ /* 0x000ea40008040167 */
[----:B-12---:R-:W-:Y:S05]  /*11e40*/  @!P2 BRA `(.L_x_6505) ;  /* 0x000000200058a947 */ /* 0x006fea0003800000 */
.L_x_6555:
        /* <DEDUP_REMOVED lines=23> */
[----:B------:R-:W-:Y:S02]  /*11fc0*/  ULDC.64 UR4, c[0x0][0x408] ;  /* 0x0001020000047ab9 */ /* 0x000fe40000000a00 */
        /* <DEDUP_REMOVED lines=9> */
[----:B------:R-:W-:-:S03]  /*12060*/  SHF.R.S32.HI R9, RZ, 0x1f, R8 ;  /* 0x0000001fff097819 */ /* 0x000fc60000011408 */
[----:B------:R-:W-:-:S04]  /*12070*/  IMAD.WIDE.U32 R8, R0, UR4, R8 ;  /* 0x0000000400087c25 */ /* 0x000fc8000f8e0008 */
[----:B------:R-:W-:Y:S01]  /*12080*/  IMAD.IADD R13, R13, 0x1, R9 ;  /* 0x000000010d0d7824 */ /* 0x000fe200078e0209 */
[----:B------:R-:W-:-:S04]  /*12090*/  LEA R2, P2, R8, R2, 0x2 ;  /* 0x0000000208027211 */ /* 0x000fc800078410ff */
[----:B------:R-:W-:-:S05]  /*120a0*/  LEA.HI.X R3, R8, R3, R13, 0x2, P2 ;  /* 0x0000000308037211 */ /* 0x000fca00010f140d */
[----:B------:R1:W5:Y:S04]  /*120b0*/  LDG.E R8, desc[UR50][R2.64] ;  /* 0x0000003202087981 */ /* 0x000368000c1e1900 */
.L_x_6510:
[----:B-1----:R-:W1:Y:S01]  /*120c0*/  S2R R2, SR_TID.X ;  /* 0x0000000000027919 */ /* 0x002e620000002100 */
[----:B------:R-:W-:Y:S02]  /*120d0*/  LEA R3, R10, UR39, 0x3 ;  /* 0x000000270a037c11 */ /* 0x000fe4000f8e18ff */
[----:B-1----:R-:W-:Y:S02]  /*120e0*/  LOP3.LUT R9, R2, 0x7f, RZ, 0xc0, !PT ;  /* 0x0000007f02097812 */ /* 0x002fe400078ec0ff */
[----:B------:R-:W-:Y:S02]  /*120f0*/  SHF.L.U32 R2, R12, 0x1f, RZ ;  /* 0x0000001f0c027819 */ /* 0x000fe400000006ff */
[----:B------:R-:W-:Y:S02]  /*12100*/  ISETP.NE.AND P2, PT, R9, RZ, PT ;  /* 0x000000ff0900720c */ /* 0x000fe40003f45270 */
[----:B------:R-:W1:Y:S02]  /*12110*/  SYNCS.PHASECHK.TRANS64.TRYWAIT P3, [R3+URZ+0x28840], R2 ;  /* 0x02884002030075a7 */ /* 0x000e64000806017f */
[----:B-1----:R-:W-:Y:S09]  /*12120*/  @!P3 BRA `(.L_x_6511) ;  /* 0x0000001c00b8b947 */ /* 0x002ff20003800000 */
.L_x_6556:
        /* <DEDUP_REMOVED lines=8> */
.L_x_6512:
        /* <DEDUP_REMOVED lines=12> */
[----:B-1----:R-:W-:Y:S01]  /*12270*/  SHF.L.U32 R3, R17, 0x1f, RZ ;  /* 0x0000001f11037819 */ /* 0x002fe200000006ff */
[----:B------:R-:W-:Y:S01]  /*12280*/  ULEA UR8, UR8, UR39, 0xf ;  /* 0x0000002708087291 */ /* 0x000fe2000f8e783f */
[----:B------:R-:W-:Y:S01]  /*12290*/  LEA R2, R16, UR17, 0x3 ;  /* 0x0000001110027c11 */ /* 0x000fe2000f8e18ff */
[----:B------:R-:W-:-:S02]  /*122a0*/  UIADD3 UR9, UR9, 0x28830, URZ ;  /* 0x0002883009097890 */ /* 0x000fc4000fffe03f */
[----:B------:R-:W-:Y:S02]  /*122b0*/  USHF.L.U32 UR11, UR11, 0x7, URZ ;  /* 0x000000070b0b7899 */ /* 0x000fe4000800063f */
        /* <DEDUP_REMOVED lines=9> */
.L_x_6557:
        /* <DEDUP_REMOVED lines=9> */
.L_x_6514:
        /* <DEDUP_REMOVED lines=12> */
[----:B------:R-:W-:Y:S02]  /*124a0*/  ULEA UR14, UR9, UR39, 0xf ;  /* 0x00000027090e7291 */ /* 0x000fe4000f8e783f */
[----:B------:R-:W-:Y:S02]  /*124b0*/  ULEA UR9, UR9, UR39, 0x3 ;  /* 0x0000002709097291 */ /* 0x000fe4000f8e183f */
[----:B------:R-:W-:Y:S02]  /*124c0*/  USHF.L.U32 UR11, UR11, 0x7, URZ ;  /* 0x000000070b0b7899 */ /* 0x000fe4000800063f */
        /* <DEDUP_REMOVED lines=8> */
.L_x_6509:
[----:B------:R-:W-:Y:S05]  /*12550*/  BSYNC B0 ;  /* 0x0000000000007941 */ /* 0x000fea0003800000 */
.L_x_6508:
[----:B------:R-:W-:Y:S01]  /*12560*/  UIADD3 UR4, UR45, -0x3, URZ ;  /* 0xfffffffd2d047890 */ /* 0x000fe2000fffe03f */
[----:B------:R-:W-:Y:S02]  /*12570*/  IMAD.MOV.U32 R16, RZ, RZ, R10 ;  /* 0x000000ffff107224 */ /* 0x000fe400078e000a */
[----:B------:R-:W-:-:S03]  /*12580*/  IMAD.MOV.U32 R17, RZ, RZ, R12 ;  /* 0x000000ffff117224 */ /* 0x000fc600078e000c */
[----:B------:R-:W-:-:S07]  /*12590*/  IMAD.U32 R7, RZ, RZ, UR4 ;  /* 0x00000004ff077e24 */ /* 0x000fce000f8e00ff */
.L_x_6507:
[----:B------:R-:W-:Y:S01]  /*125a0*/  ULOP3.LUT UR4, URZ, UR45, URZ, 0x33, !UPT ;  /* 0x0000002d3f047292 */ /* 0x000fe2000f8e333f */
[----:B------:R-:W-:Y:S01]  /*125b0*/  VIADD R11, R11, 0xfffffffe ;  /* 0xfffffffe0b0b7836 */ /* 0x000fe20000000000 */
[----:B------:R-:W-:Y:S04]  /*125c0*/  BSSY B0, `(.L_x_6506) ;  /* 0x00000cf000007945 */ /* 0x000fe80003800000 */
[----:B------:R-:W-:-:S13]  /*125d0*/  ISETP.NE.AND P2, PT, R11, UR4, PT ;  /* 0x000000040b007c0c */ /* 0x000fda000bf45270 */
[----:B------:R-:W-:Y:S05]  /*125e0*/  @!P2 BRA `(.L_x_6515) ;  /* 0x0000000c0030a947 */ /* 0x000fea0003800000 */
[----:B------:R-:W-:-:S07]  /*125f0*/  IMAD.MOV.U32 R8, RZ, RZ, R6 ;  /* 0x000000ffff087224 */ /* 0x000fce00078e0006 */
.L_x_6530:
        /* <DEDUP_REMOVED lines=27> */
.L_x_6518:
[----:B------:R-:W1:Y:S01]  /*127b0*/  S2R R2, SR_TID.X ;  /* 0x0000000000027919 */ /* 0x000e620000002100 */
[----:B------:R-:W-:Y:S02]  /*127c0*/  LEA R3, R10, UR39, 0x3 ;  /* 0x000000270a037c11 */ /* 0x000fe4000f8e18ff */
[----:B-1----:R-:W-:Y:S02]  /*127d0*/  LOP3.LUT R9, R2, 0x7f, RZ, 0xc0, !PT ;  /* 0x0000007f02097812 */ /* 0x002fe400078ec0ff */
[----:B------:R-:W-:Y:S02]  /*127e0*/  SHF.L.U32 R2, R11, 0x1f, RZ ;  /* 0x0000001f0b027819 */ /* 0x000fe400000006ff */
[----:B------:R-:W-:Y:S02]  /*127f0*/  ISETP.NE.AND P2, PT, R9, RZ, PT ;  /* 0x000000ff0900720c */ /* 0x000fe40003f45270 */
[----:B------:R-:W1:Y:S02]  /*12800*/  SYNCS.PHASECHK.TRANS64.TRYWAIT P3, [R3+URZ+0x28840], R2 ;  /* 0x02884002030075a7 */ /* 0x000e64000806017f */
[----:B-1----:R-:W-:Y:S09]  /*12810*/  @!P3 BRA `(.L_x_6519) ;  /* 0x000000180024b947 */ /* 0x002ff20003800000 */
.L_x_6558:
        /* <DEDUP_REMOVED lines=8> */
.L_x_6520:
        /* <DEDUP_REMOVED lines=12> */
[----:B------:R-:W-:Y:S01]  /*12960*/  SHF.L.U32 R17, R17, 0x1f, RZ ;  /* 0x0000001f11117819 */ /* 0x000fe200000006ff */
[----:B------:R-:W-:Y:S01]  /*12970*/  ULEA UR8, UR8, UR39, 0xf ;  /* 0x0000002708087291 */ /* 0x000fe2000f8e783f */
[----:B-1----:R-:W-:Y:S01]  /*12980*/  LEA R2, R16, UR17, 0x3 ;  /* 0x0000001110027c11 */ /* 0x002fe2000f8e18ff */
        /* <DEDUP_REMOVED lines=11> */
.L_x_6559:
        /* <DEDUP_REMOVED lines=8> */
.L_x_6522:
        /* <DEDUP_REMOVED lines=11> */
[----:B------:R-:W-:Y:S01]  /*12b70*/  IMAD.MOV.U32 R6, RZ, RZ, R8 ;  /* 0x000000ffff067224 */ /* 0x000fe200078e0008 */
[----:B------:R-:W-:Y:S02]  /*12b80*/  ULEA UR6, UR6, UR39, 0xf ;  /* 0x0000002706067291 */ /* 0x000fe4000f8e783f */
[----:B------:R-:W-:Y:S02]  /*12b90*/  USHF.L.U32 UR11, UR11, 0x7, URZ ;  /* 0x000000070b0b7899 */ /* 0x000fe4000800063f */
[----:B------:R-:W-:Y:S02]  /*12ba0*/  UIADD3 UR9, UR9, 0x50, URZ ;  /* 0x0000005009097890 */ /* 0x000fe4000fffe03f */
        /* <DEDUP_REMOVED lines=8> */
.L_x_6517:
[----:B------:R-:W-:Y:S05]  /*12c30*/  BSYNC B1 ;  /* 0x0000000000017941 */ /* 0x000fea0003800000 */
.L_x_6516:
        /* <DEDUP_REMOVED lines=27> */
.L_x_6525:
[----:B------:R-:W-:Y:S02]  /*12df0*/  LEA R2, R16, UR39, 0x3 ;  /* 0x0000002710027c11 */ /* 0x000fe4000f8e18ff */
[----:B------:R-:W-:-:S04]  /*12e00*/  SHF.L.U32 R3, R17, 0x1f, RZ ;  /* 0x0000001f11037819 */ /* 0x000fc800000006ff */
[----:B------:R-:W2:Y:S02]  /*12e10*/  SYNCS.PHASECHK.TRANS64.TRYWAIT P2, [R2+URZ+0x28840], R3 ;  /* 0x02884003020075a7 */ /* 0x000ea4000804017f */
[----:B--2---:R-:W-:Y:S05]  /*12e20*/  @!P2 BRA `(.L_x_6526) ;  /* 0x0000001000c8a947 */ /* 0x004fea0003800000 */
.L_x_6560:
        /* <DEDUP_REMOVED lines=11> */
.L_x_6527:
        /* <DEDUP_REMOVED lines=12> */
[----:B--2---:R-:W-:Y:S01]  /*12fa0*/  LEA R2, R10, UR17, 0x3 ;  /* 0x000000110a027c11 */ /* 0x004fe2000f8e18ff */
[----:B------:R-:W-:-:S02]  /*12fb0*/  ULEA UR8, UR9, UR39, 0xf ;  /* 0x0000002709087291 */ /* 0x000fc4000f8e783f */
[----:B------:R-:W-:Y:S02]  /*12fc0*/  ULEA UR9, UR9, UR17, 0x3 ;  /* 0x0000001109097291 */ /* 0x000fe4000f8e183f */
[----:B------:R-:W-:Y:S02]  /*12fd0*/  USHF.L.U32 UR11, UR11, 0x7, URZ ;  /* 0x000000070b0b7899 */ /* 0x000fe4000800063f */
[----:B------:R-:W-:Y:S02]  /*12fe0*/  UIADD3 UR14, UR8, 0x18400, URZ ;  /* 0x00018400080e7890 */ /* 0x000fe4000fffe03f */
[----:B------:R-:W-:Y:S02]  /*12ff0*/  UIADD3 UR9, UR9, 0x30, URZ ;  /* 0x0000003009097890 */ /* 0x000fe4000fffe03f */
[----:B------:R-:W-:-:S03]  /*13000*/  UIADD3 UR15, UR8, 0x1c400, URZ ;  /* 0x0001c400080f7890 */ /* 0x000fc6000fffe03f */
[----:B------:R-:W-:-:S04]  /*13010*/  UMOV UR8, UR14 ;  /* 0x0000000e00087c82 */ /* 0x000fc80008000000 */
[----:B------:R1:W-:Y:S02]  /*13020*/  UTMALDG.4D [UR8], [UR4], desc[UR6] ;  /* 0x00000608040075b4 */ /* 0x0003e40008019000 */
[----:B-1----:R-:W-:Y:S01]  /*13030*/  UMOV UR8, UR15 ;  /* 0x0000000f00087c82 */ /* 0x002fe20008000000 */
[----:B------:R-:W-:Y:S02]  /*13040*/  UMOV UR10, UR16 ;  /* 0x00000010000a7c82 */ /* 0x000fe40008000000 */
[----:B------:R1:W-:Y:S01]  /*13050*/  UTMALDG.4D [UR8], [UR4], desc[UR6] ;  /* 0x00000608040075b4 */ /* 0x0003e20008019000 */
[----:B------:R-:W2:Y:S02]  /*13060*/  SYNCS.PHASECHK.TRANS64.TRYWAIT P2, [R2+URZ+0x60], R11 ;  /* 0x0000600b020075a7 */ /* 0x000ea4000804017f */
[----:B-12---:R-:W-:Y:S05]  /*13070*/  @!P2 BRA `(.L_x_6528) ;  /* 0x000000100048a947 */ /* 0x006fea0003800000 */
.L_x_6561:
        /* <DEDUP_REMOVED lines=8> */
.L_x_6529:
        /* <DEDUP_REMOVED lines=23> */
.L_x_6524:
[----:B------:R-:W-:Y:S05]  /*13270*/  BSYNC B1 ;  /* 0x0000000000017941 */ /* 0x000fea0003800000 */
.L_x_6523:
[----:B------:R-:W-:Y:S01]  /*13280*/  ISETP.GT.AND P2, PT, R12, UR44, PT ;  /* 0x0000002c0c007c0c */ /* 0x000fe2000bf44270 */
[----:B------:R-:W-:-:S12]  /*13290*/  VIADD R7, R7, 0xfffffffe ;  /* 0xfffffffe07077836 */ /* 0x000fd80000000000 */
[----:B------:R-:W-:Y:S05]  /*132a0*/  @P2 BRA `(.L_x_6530) ;  /* 0xfffffff000d42947 */ /* 0x000fea000383ffff */
.L_x_6515:
[----:B------:R-:W-:Y:S05]  /*132b0*/  BSYNC B0 ;  /* 0x0000000000007941 */ /* 0x000fea0003800000 */
.L_x_6506:
        /* <DEDUP_REMOVED lines=14> */
.L_x_6532:
[----:B------:R-:W-:Y:S05]  /*133a0*/  BSYNC B0 ;  /* 0x0000000000007941 */ /* 0x000fea0003800000 */
.L_x_6531:
        /* <DEDUP_REMOVED lines=9> */
.L_x_6562:
        /* <DEDUP_REMOVED lines=8> */
.L_x_6536:
        /* <DEDUP_REMOVED lines=9> */
[----:B------:R-:W-:-:S04]  /*13550*/  UMOV UR15, 0x40 ;  /* 0x00000040000f7882 */ /* 0x000fc80000000000 */
        /* <DEDUP_REMOVED lines=11> */
.L_x_6534:
[----:B------:R-:W-:Y:S05]  /*13610*/  BSYNC B0 ;  /* 0x0000000000007941 */ /* 0x000fea0003800000 */
.L_x_6533:
[----:B------:R-:W-:Y:S02]  /*13620*/  VIADD R16, R16, 0x1 ;  /* 0x0000000110107836 */ /* 0x000fe40000000000 */
[----:B------:R-:W-:-:S03]  /*13630*/  IMAD.MOV.U32 R13, RZ, RZ, R19 ;  /* 0x000000ffff0d7224 */ /* 0x000fc600078e0013 */
[----:B------:R-:W-:-:S04]  /*13640*/  ISETP.NE.AND P0, PT, R16, 0x2, PT ;  /* 0x000000021000780c */ /* 0x000fc80003f05270 */
[----:B-1----:R-:W-:Y:S02]  /*13650*/  SEL R0, RZ, 0x1, P0 ;  /* 0x00000001ff007807 */ /* 0x002fe40000000000 */
[----:B------:R-:W-:Y:S02]  /*13660*/  SEL R16, R16, RZ, P0 ;  /* 0x000000ff10107207 */ /* 0x000fe40000000000 */
[----:B------:R-:W-:-:S07]  /*13670*/  LOP3.LUT R17, R17, R0, RZ, 0x3c, !PT ;  /* 0x0000000011117212 */ /* 0x000fce00078e3cff */
.L_x_6495:
[----:B------:R-:W-:Y:S05]  /*13680*/  BSYNC B6 ;  /* 0x0000000000067941 */ /* 0x000fea0003800000 */
.L_x_6493:
[----:B------:R-:W-:-:S03]  /*13690*/  UMOV UR4, 0xffffffff ;  /* 0xffffffff00047882 */ /* 0x000fc60000000000 */
[----:B------:R-:W-:Y:S05]  /*136a0*/  BRA.DIV UR4, `(.L_x_6537) ;  /* 0x0000000a04e47947 */ /* 0x000fea000b800000 */
[----:B------:R1:W2:Y:S02]  /*136b0*/  SHFL.IDX PT, R14, R13, RZ, 0x1f ;  /* 0x00001fff0d0e7589 */ /* 0x0002a400000e0000 */
.L_x_6565:
        /* <DEDUP_REMOVED lines=14> */
.L_x_6484:
        /* <DEDUP_REMOVED lines=11> */
.L_x_6566:
        /* <DEDUP_REMOVED lines=9> */
[----:B------:R-:W-:-:S06]  /*138e0*/  ULOP3.LUT UR4, UR38, 0x2, URZ, 0xfc, !UPT ;  /* 0x0000000226047892 */ /* 0x000fcc000f8efc3f */
[----:B------:R-:W-:-:S05]  /*138f0*/  IMAD.U32 R0, RZ, RZ, UR4 ;  /* 0x00000004ff007e24 */ /* 0x000fca000f8e00ff */
[----:B------:R-:W-:-:S13]  /*13900*/  ISETP.NE.AND P2, PT, R0, 0x3, PT ;  /* 0x000000030000780c */ /* 0x000fda0003f45270 */
[----:B------:R-:W-:Y:S05]  /*13910*/  @!P2 BRA `(.L_x_6542) ;  /* 0x000000000004a947 */ /* 0x000fea0003800000 */
[----:B------:R-:W-:Y:S01]  /*13920*/  BPT.TRAP 0x1 ;  /* 0x000000040000795c */ /* 0x000fe20000300000 */
.L_x_6542:
        /* <DEDUP_REMOVED lines=12> */
.L_x_6567:
[----:B------:R-:W3:Y:S02]  /*139f0*/  SYNCS.PHASECHK.TRANS64.TRYWAIT P0, [R3+URZ], R0 ;  /* 0x00000000030075a7 */ /* 0x000ee4000800017f */
[----:B---3--:R-:W-:Y:S05]  /*13a00*/  @!P0 BRA `(.L_x_6544) ;  /* 0x0000000800588947 */ /* 0x008fea0003800000 */
.L_x_6568:
[----:B------:R-:W-:Y:S05]  /*13a10*/  @!P2 BRA `(.L_x_6545) ;  /* 0x000000000004a947 */ /* 0x000fea0003800000 */
[----:B------:R-:W-:Y:S01]  /*13a20*/  BPT.TRAP 0x1 ;  /* 0x000000040000795c */ /* 0x000fe20000300000 */
.L_x_6545:
[----:B---3--:R-:W-:-:S04]  /*13a30*/  VIADD R3, R7, 0x28860 ;  /* 0x0002886007037836 */ /* 0x008fc80000000000 */
[----:B--2---:R-:W-:-:S04]  /*13a40*/  IMAD R5, R16, 0x8, R3 ;  /* 0x0000000810057824 */ /* 0x004fc800078e0203 */
[----:B------:R-:W2:Y:S02]  /*13a50*/  SYNCS.PHASECHK.TRANS64.TRYWAIT P0, [R5+URZ], R4 ;  /* 0x00000004050075a7 */ /* 0x000ea4000800017f */
[----:B--2---:R-:W-:Y:S05]  /*13a60*/  @!P0 BRA `(.L_x_6546) ;  /* 0x0000000800548947 */ /* 0x004fea0003800000 */
.L_x_6569:
[----:B------:R-:W-:-:S07]  /*13a70*/  IMAD R3, R2, 0x8, R3 ;  /* 0x0000000802037824 */ /* 0x000fce00078e0203 */
.L_x_6547:
[----:B---3--:R3:W4:Y:S02]  /*13a80*/  SYNCS.PHASECHK.TRANS64.TRYWAIT P0, [R3+URZ], R0 ;  /* 0x00000000030075a7 */ /* 0x008724000800017f */
[----:B----4-:R-:W-:Y:S05]  /*13a90*/  @!P0 NANOSLEEP.SYNCS 0x989680 ;  /* 0x009896800000895d */ /* 0x010fea0003900000 */
[----:B------:R-:W4:Y:S02]  /*13aa0*/  @!P0 SYNCS.PHASECHK.TRANS64 P0, [R3+URZ], R0 ;  /* 0x00000000030085a7 */ /* 0x000f24000800007f */
[----:B----4-:R-:W-:Y:S05]  /*13ab0*/  @!P0 BRA `(.L_x_6547) ;  /* 0xfffffffc00f08947 */ /* 0x010fea000383ffff */
.L_x_6541:
[----:B------:R-:W-:Y:S05]  /*13ac0*/  BSYNC B0 ;  /* 0x0000000000007941 */ /* 0x000fea0003800000 */
.L_x_6540:
[----:B------:R-:W-:Y:S05]  /*13ad0*/  EXIT ;  /* 0x000000000000794d */ /* 0x000fea0003800000 */
.L_x_6401:
[----:B-1----:R-:W-:-:S04]  /*13ae0*/  IMAD.U32 R3, RZ, RZ, UR39 ;  /* 0x00000027ff037e24 */ /* 0x002fc8000f8e00ff */
[----:B------:R1:W2:Y:S03]  /*13af0*/  SYNCS.PHASECHK.TRANS64.TRYWAIT P1, [R3+URZ+0x28800], R0 ;  /* 0x02880000030075a7 */ /* 0x0002a6000802017f */
[----:B--2---:R-:W-:Y:S05]  /*13b00*/  @!P1 NANOSLEEP.SYNCS 0x989680 ;  /* 0x009896800000995d */ /* 0x004fea0003900000 */
[----:B------:R-:W2:Y:S02]  /*13b10*/  @!P1 SYNCS.PHASECHK.TRANS64 P1, [R3+URZ+0x28800], R0 ;  /* 0x02880000030095a7 */ /* 0x000ea4000802007f */
[----:B--2---:R-:W-:Y:S05]  /*13b20*/  @!P1 BRA `(.L_x_6401) ;  /* 0xfffffffc00ec9947 */ /* 0x004fea000383ffff */
[----:B------:R-:W-:Y:S05]  /*13b30*/  BRA `(.L_x_6548) ;  /* 0xfffffedc00887947 */ /* 0x000fea000383ffff */
.L_x_6405:
[----:B--2---:R2:W3:Y:S02]  /*13b40*/  SYNCS.PHASECHK.TRANS64.TRYWAIT P2, [R89+URZ+0x28830], R0 ;  /* 0x02883000590075a7 */ /* 0x0044e4000804017f */
[----:B---3--:R-:W-:Y:S05]  /*13b50*/  @!P2 NANOSLEEP.SYNCS 0x989680 ;  /* 0x009896800000a95d */ /* 0x008fea0003900000 */
[----:B------:R-:W3:Y:S02]  /*13b60*/  @!P2 SYNCS.PHASECHK.TRANS64 P2, [R89+URZ+0x28830], R0 ;  /* 0x028830005900a5a7 */ /* 0x000ee4000804007f */
[----:B---3--:R-:W-:Y:S05]  /*13b70*/  @!P2 BRA `(.L_x_6405) ;  /* 0xfffffffc00f0a947 */ /* 0x008fea000383ffff */
[----:B------:R-:W-:Y:S05]  /*13b80*/  BRA `(.L_x_6404) ;  /* 0xfffffedc00ac7947 */ /* 0x000fea000383ffff */
.L_x_6421:
[----:B--2---:R-:W-:-:S04]  /*13b90*/  IMAD.U32 R12, RZ, RZ, UR6 ;  /* 0x00000006ff0c7e24 */ /* 0x004fc8000f8e00ff */
[----:B------:R2:W3:Y:S03]  /*13ba0*/  SYNCS.PHASECHK.TRANS64.TRYWAIT P3, [R12+URZ+0x28830], R9 ;  /* 0x028830090c0075a7 */ /* 0x0004e6000806017f */
[----:B---3--:R-:W-:Y:S05]  /*13bb0*/  @!P3 NANOSLEEP.SYNCS 0x989680 ;  /* 0x009896800000b95d */ /* 0x008fea0003900000 */
[----:B------:R-:W3:Y:S02]  /*13bc0*/  @!P3 SYNCS.PHASECHK.TRANS64 P3, [R12+URZ+0x28830], R9 ;  /* 0x028830090c00b5a7 */ /* 0x000ee4000806007f */
[----:B---3--:R-:W-:Y:S05]  /*13bd0*/  @!P3 BRA `(.L_x_6421) ;  /* 0xfffffffc00ecb947 */ /* 0x008fea000383ffff */
[----:B------:R-:W-:Y:S05]  /*13be0*/  BRA `(.L_x_6418) ;  /* 0xffffff1400fc7947 */ /* 0x000fea000383ffff */
.L_x_6425:
[----:B--2---:R-:W-:-:S04]  /*13bf0*/  IMAD.U32 R12, RZ, RZ, UR6 ;  /* 0x00000006ff0c7e24 */ /* 0x004fc8000f8e00ff */
[----:B------:R2:W3:Y:S03]  /*13c00*/  SYNCS.PHASECHK.TRANS64.TRYWAIT P3, [R12+URZ+0x28850], R9 ;  /* 0x028850090c0075a7 */ /* 0x0004e6000806017f */
[----:B---3--:R-:W-:Y:S05]  /*13c10*/  @!P3 NANOSLEEP.SYNCS 0x989680 ;  /* 0x009896800000b95d */ /* 0x008fea0003900000 */
[----:B------:R-:W3:Y:S02]  /*13c20*/  @!P3 SYNCS.PHASECHK.TRANS64 P3, [R12+URZ+0x28850], R9 ;  /* 0x028850090c00b5a7 */ /* 0x000ee4000806007f */
[----:B---3--:R-:W-:Y:S05]  /*13c30*/  @!P3 BRA `(.L_x_6425) ;  /* 0xfffffffc00ecb947 */ /* 0x008fea000383ffff */
[----:B------:R-:W-:Y:S05]  /*13c40*/  BRA `(.L_x_6422) ;  /* 0xffffff1800bc7947 */ /* 0x000fea000383ffff */
.L_x_6442:
[----:B--2---:R-:W-:-:S04]  /*13c50*/  IMAD.U32 R8, RZ, RZ, UR6 ;  /* 0x00000006ff087e24 */ /* 0x004fc8000f8e00ff */
[----:B------:R2:W3:Y:S03]  /*13c60*/  SYNCS.PHASECHK.TRANS64.TRYWAIT P2, [R8+URZ+0x28830], R7 ;  /* 0x02883007080075a7 */ /* 0x0004e6000804017f */
[----:B---3--:R-:W-:Y:S05]  /*13c70*/  @!P2 NANOSLEEP.SYNCS 0x989680 ;  /* 0x009896800000a95d */ /* 0x008fea0003900000 */
[----:B------:R-:W3:Y:S02]  /*13c80*/  @!P2 SYNCS.PHASECHK.TRANS64 P2, [R8+URZ+0x28830], R7 ;  /* 0x028830070800a5a7 */ /* 0x000ee4000804007f */
[----:B---3--:R-:W-:Y:S05]  /*13c90*/  @!P2 BRA `(.L_x_6442) ;  /* 0xfffffffc00eca947 */ /* 0x008fea000383ffff */
[----:B------:R-:W-:Y:S05]  /*13ca0*/  BRA `(.L_x_6439) ;  /* 0xffffff5000587947 */ /* 0x000fea000383ffff */
.L_x_6446:
[----:B--2---:R-:W-:-:S04]  /*13cb0*/  IMAD.U32 R8, RZ, RZ, UR6 ;  /* 0x00000006ff087e24 */ /* 0x004fc8000f8e00ff */
[----:B------:R2:W3:Y:S03]  /*13cc0*/  SYNCS.PHASECHK.TRANS64.TRYWAIT P2, [R8+URZ+0x28850], R7 ;  /* 0x02885007080075a7 */ /* 0x0004e6000804017f */
[----:B---3--:R-:W-:Y:S05]  /*13cd0*/  @!P2 NANOSLEEP.SYNCS 0x989680 ;  /* 0x009896800000a95d */ /* 0x008fea0003900000 */
[----:B------:R-:W3:Y:S02]  /*13ce0*/  @!P2 SYNCS.PHASECHK.TRANS64 P2, [R8+URZ+0x28850], R7 ;  /* 0x028850070800a5a7 */ /* 0x000ee4000804007f */
[----:B---3--:R-:W-:Y:S05]  /*13cf0*/  @!P2 BRA `(.L_x_6446) ;  /* 0xfffffffc00eca947 */ /* 0x008fea000383ffff */
[----:B------:R-:W-:Y:S05]  /*13d00*/  BRA `(.L_x_6443) ;  /* 0xffffff5400187947 */ /* 0x000fea000383ffff */
.L_x_6452:
[----:B--2---:R-:W-:-:S04]  /*13d10*/  IMAD.U32 R8, RZ, RZ, UR6 ;  /* 0x00000006ff087e24 */ /* 0x004fc8000f8e00ff */
[----:B------:R2:W3:Y:S03]  /*13d20*/  SYNCS.PHASECHK.TRANS64.TRYWAIT P2, [R8+URZ+0x28830], R7 ;  /* 0x02883007080075a7 */ /* 0x0004e6000804017f */
[----:B---3--:R-:W-:Y:S05]  /*13d30*/  @!P2 NANOSLEEP.SYNCS 0x989680 ;  /* 0x009896800000a95d */ /* 0x008fea0003900000 */
[----:B------:R-:W3:Y:S02]  /*13d40*/  @!P2 SYNCS.PHASECHK.TRANS64 P2, [R8+URZ+0x28830], R7 ;  /* 0x028830070800a5a7 */ /* 0x000ee4000804007f */
[----:B---3--:R-:W-:Y:S05]  /*13d50*/  @!P2 BRA `(.L_x_6452) ;  /* 0xfffffffc00eca947 */ /* 0x008fea000383ffff */
[----:B------:R-:W-:Y:S05]  /*13d60*/  BRA `(.L_x_6449) ;  /* 0xffffff7800387947 */ /* 0x000fea000383ffff */
.L_x_6456:
[----:B--2---:R-:W-:-:S04]  /*13d70*/  IMAD.U32 R8, RZ, RZ, UR6 ;  /* 0x00000006ff087e24 */ /* 0x004fc8000f8e00ff */
[----:B------:R2:W3:Y:S03]  /*13d80*/  SYNCS.PHASECHK.TRANS64.TRYWAIT P2, [R8+URZ+0x28850], R7 ;  /* 0x02885007080075a7 */ /* 0x0004e6000804017f */
[----:B---3--:R-:W-:Y:S05]  /*13d90*/  @!P2 NANOSLEEP.SYNCS 0x989680 ;  /* 0x009896800000a95d */ /* 0x008fea0003900000 */
[----:B------:R-:W3:Y:S02]  /*13da0*/  @!P2 SYNCS.PHASECHK.TRANS64 P2, [R8+URZ+0x28850], R7 ;  /* 0x028850070800a5a7 */ /* 0x000ee4000804007f */
[----:B---3--:R-:W-:Y:S05]  /*13db0*/  @!P2 BRA `(.L_x_6456) ;  /* 0xfffffffc00eca947 */ /* 0x008fea000383ffff */
[----:B------:R-:W-:Y:S05]  /*13dc0*/  BRA `(.L_x_6453) ;  /* 0xffffff7800f87947 */ /* 0x000fea000383ffff */
.L_x_6469:
[----:B--2---:R-:W-:-:S04]  /*13dd0*/  IMAD.U32 R5, RZ, RZ, UR5 ;  /* 0x00000005ff057e24 */ /* 0x004fc8000f8e00ff */
[----:B------:R2:W3:Y:S03]  /*13de0*/  SYNCS.PHASECHK.TRANS64.TRYWAIT P0, [R5+URZ+0x28850], R0 ;  /* 0x02885000050075a7 */ /* 0x0004e6000800017f */
[----:B---3--:R-:W-:Y:S05]  /*13df0*/  @!P0 NANOSLEEP.SYNCS 0x989680 ;  /* 0x009896800000895d */ /* 0x008fea0003900000 */
[----:B------:R-:W3:Y:S02]  /*13e00*/  @!P0 SYNCS.PHASECHK.TRANS64 P0, [R5+URZ+0x28850], R0 ;  /* 0x02885000050085a7 */ /* 0x000ee4000800007f */
[----:B---3--:R-:W-:Y:S05]  /*13e10*/  @!P0 BRA `(.L_x_6469) ;  /* 0xfffffffc00ec8947 */ /* 0x008fea000383ffff */
[----:B------:R-:W-:Y:S05]  /*13e20*/  BRA `(.L_x_6468) ;  /* 0xffffffac00dc7947 */ /* 0x000fea000383ffff */
.L_x_6499:
        /* <DEDUP_REMOVED lines=10> */
.L_x_6549:
[----:B------:R-:W-:Y:S05]  /*13ed0*/  BRA `(.L_x_6550) ;  /* 0xffffffd8006c7947 */ /* 0x000fea000383ffff */
.L_x_6500:
[----:B------:R-:W-:Y:S01]  /*13ee0*/  BSSY B0, `(.L_x_6551) ;  /* 0x0000006000007945 */ /* 0x000fe20003800000 */
[----:B------:R-:W-:-:S07]  /*13ef0*/  IMAD.MOV.U32 R15, RZ, RZ, -0x1 ;  /* 0xffffffffff0f7424 */ /* 0x000fce00078e00ff */
[----:B------:R-:W-:Y:S05]  /*13f00*/  WARPSYNC.COLLECTIVE R15, `(.L_x_6552) ;  /* 0x000000000f0c7348 */ /* 0x000fea0003c00000 */
[----:B------:R-:W-:Y:S02]  /*13f10*/  ELECT P6, UR62, PT ;  /* 0x00000000003e782f */ /* 0x000fe400038c0000 */
[----:B------:R-:W-:Y:S01]  /*13f20*/  MOV R14, UR62 ;  /* 0x0000003e000e7c02 */ /* 0x000fe20008000f00 */
[----:B------:R-:W-:Y:S10]  /*13f30*/  ENDCOLLECTIVE ;  /* 0x000000000000791b */ /* 0x000ff40003800000 */
.L_x_6552:
[----:B------:R-:W-:Y:S05]  /*13f40*/  BSYNC B0 ;  /* 0x0000000000007941 */ /* 0x000fea0003800000 */
.L_x_6551:
[----:B------:R-:W-:Y:S05]  /*13f50*/  BRA `(.L_x_6553) ;  /* 0xffffffd8005c7947 */ /* 0x000fea000383ffff */
.L_x_6503:
[----:B-1----:R1:W2:Y:S02]  /*13f60*/  SYNCS.PHASECHK.TRANS64.TRYWAIT P2, [R8+URZ+0x28840], R7 ;  /* 0x02884007080075a7 */ /* 0x0022a4000804017f */
[----:B--2---:R-:W-:Y:S05]  /*13f70*/  @!P2 NANOSLEEP.SYNCS 0x989680 ;  /* 0x009896800000a95d */ /* 0x004fea0003900000 */
[----:B------:R-:W2:Y:S02]  /*13f80*/  @!P2 SYNCS.PHASECHK.TRANS64 P2, [R8+URZ+0x28840], R7 ;  /* 0x028840070800a5a7 */ /* 0x000ea4000804007f */
[----:B--2---:R-:W-:Y:S05]  /*13f90*/  @!P2 BRA `(.L_x_6503) ;  /* 0xfffffffc00f0a947 */ /* 0x004fea000383ffff */
[----:B------:R-:W-:Y:S05]  /*13fa0*/  BRA `(.L_x_6554) ;  /* 0xffffffd800b87947 */ /* 0x000fea000383ffff */
.L_x_6505:
[----:B-1----:R-:W-:-:S04]  /*13fb0*/  IMAD.U32 R8, RZ, RZ, UR39 ;  /* 0x00000027ff087e24 */ /* 0x002fc8000f8e00ff */
[----:B------:R1:W2:Y:S03]  /*13fc0*/  SYNCS.PHASECHK.TRANS64.TRYWAIT P2, [R8+URZ+0x28820], R7 ;  /* 0x02882007080075a7 */ /* 0x0002a6000804017f */
[----:B--2---:R-:W-:Y:S05]  /*13fd0*/  @!P2 NANOSLEEP.SYNCS 0x989680 ;  /* 0x009896800000a95d */ /* 0x004fea0003900000 */
[----:B------:R-:W2:Y:S02]  /*13fe0*/  @!P2 SYNCS.PHASECHK.TRANS64 P2, [R8+URZ+0x28820], R7 ;  /* 0x028820070800a5a7 */ /* 0x000ea4000804007f */
[----:B--2---:R-:W-:Y:S05]  /*13ff0*/  @!P2 BRA `(.L_x_6505) ;  /* 0xfffffffc00eca947 */ /* 0x004fea000383ffff */
[----:B------:R-:W-:Y:S05]  /*14000*/  BRA `(.L_x_6555) ;  /* 0xffffffdc00907947 */ /* 0x000fea000383ffff */
.L_x_6511:
[----:B-1----:R1:W2:Y:S02]  /*14010*/  SYNCS.PHASECHK.TRANS64.TRYWAIT P3, [R3+URZ+0x28840], R2 ;  /* 0x02884002030075a7 */ /* 0x0022a4000806017f */
[----:B--2---:R-:W-:Y:S05]  /*14020*/  @!P3 NANOSLEEP.SYNCS 0x989680 ;  /* 0x009896800000b95d */ /* 0x004fea0003900000 */
[----:B------:R-:W2:Y:S02]  /*14030*/  @!P3 SYNCS.PHASECHK.TRANS64 P3, [R3+URZ+0x28840], R2 ;  /* 0x028840020300b5a7 */ /* 0x000ea4000806007f */
[----:B--2---:R-:W-:Y:S05]  /*14040*/  @!P3 BRA `(.L_x_6511) ;  /* 0xfffffffc00f0b947 */ /* 0x004fea000383ffff */
[----:B------:R-:W-:Y:S05]  /*14050*/  BRA `(.L_x_6556) ;  /* 0xffffffe000347947 */ /* 0x000fea000383ffff */
.L_x_6513:
[----:B-1----:R1:W2:Y:S02]  /*14060*/  SYNCS.PHASECHK.TRANS64.TRYWAIT P3, [R2+URZ+0x60], R3 ;  /* 0x00006003020075a7 */ /* 0x0022a4000806017f */
[----:B--2---:R-:W-:Y:S05]  /*14070*/  @!P3 NANOSLEEP.SYNCS 0x989680 ;  /* 0x009896800000b95d */ /* 0x004fea0003900000 */
[----:B------:R-:W2:Y:S02]  /*14080*/  @!P3 SYNCS.PHASECHK.TRANS64 P3, [R2+URZ+0x60], R3 ;  /* 0x000060030200b5a7 */ /* 0x000ea4000806007f */
[----:B--2---:R-:W-:Y:S05]  /*14090*/  @!P3 BRA `(.L_x_6513) ;  /* 0xfffffffc00f0b947 */ /* 0x004fea000383ffff */
[----:B------:R-:W-:Y:S05]  /*140a0*/  BRA `(.L_x_6557) ;  /* 0xffffffe000a87947 */ /* 0x000fea000383ffff */
.L_x_6519:
[----:B-1----:R1:W2:Y:S02]  /*140b0*/  SYNCS.PHASECHK.TRANS64.TRYWAIT P3, [R3+URZ+0x28840], R2 ;  /* 0x02884002030075a7 */ /* 0x0022a4000806017f */
[----:B--2---:R-:W-:Y:S05]  /*140c0*/  @!P3 NANOSLEEP.SYNCS 0x989680 ;  /* 0x009896800000b95d */ /* 0x004fea0003900000 */
[----:B------:R-:W2:Y:S02]  /*140d0*/  @!P3 SYNCS.PHASECHK.TRANS64 P3, [R3+URZ+0x28840], R2 ;  /* 0x028840020300b5a7 */ /* 0x000ea4000806007f */
[----:B--2---:R-:W-:Y:S05]  /*140e0*/  @!P3 BRA `(.L_x_6519) ;  /* 0xfffffffc00f0b947 */ /* 0x004fea000383ffff */
[----:B------:R-:W-:Y:S05]  /*140f0*/  BRA `(.L_x_6558) ;  /* 0xffffffe400c87947 */ /* 0x000fea000383ffff */
.L_x_6521:
[----:B-1----:R1:W2:Y:S02]  /*14100*/  SYNCS.PHASECHK.TRANS64.TRYWAIT P3, [R2+URZ+0x60], R17 ;  /* 0x00006011020075a7 */ /* 0x0022a4000806017f */
[----:B--2---:R-:W-:Y:S05]  /*14110*/  @!P3 NANOSLEEP.SYNCS 0x989680 ;  /* 0x009896800000b95d */ /* 0x004fea0003900000 */
[----:B------:R-:W2:Y:S02]  /*14120*/  @!P3 SYNCS.PHASECHK.TRANS64 P3, [R2+URZ+0x60], R17 ;  /* 0x000060110200b5a7 */ /* 0x000ea4000806007f */
[----:B--2---:R-:W-:Y:S05]  /*14130*/  @!P3 BRA `(.L_x_6521) ;  /* 0xfffffffc00f0b947 */ /* 0x004fea000383ffff */
[----:B------:R-:W-:Y:S05]  /*14140*/  BRA `(.L_x_6559) ;  /* 0xffffffe8003c7947 */ /* 0x000fea000383ffff */
.L_x_6526:
[----:B--2---:R2:W3:Y:S02]  /*14150*/  SYNCS.PHASECHK.TRANS64.TRYWAIT P2, [R2+URZ+0x28840], R3 ;  /* 0x02884003020075a7 */ /* 0x0044e4000804017f */
[----:B---3--:R-:W-:Y:S05]  /*14160*/  @!P2 NANOSLEEP.SYNCS 0x989680 ;  /* 0x009896800000a95d */ /* 0x008fea0003900000 */
[----:B------:R-:W3:Y:S02]  /*14170*/  @!P2 SYNCS.PHASECHK.TRANS64 P2, [R2+URZ+0x28840], R3 ;  /* 0x028840030200a5a7 */ /* 0x000ee4000804007f */
[----:B---3--:R-:W-:Y:S05]  /*14180*/  @!P2 BRA `(.L_x_6526) ;  /* 0xfffffffc00f0a947 */ /* 0x008fea000383ffff */
[----:B------:R-:W-:Y:S05]  /*14190*/  BRA `(.L_x_6560) ;  /* 0xffffffec00247947 */ /* 0x000fea000383ffff */
.L_x_6528:
[----:B-1----:R1:W2:Y:S02]  /*141a0*/  SYNCS.PHASECHK.TRANS64.TRYWAIT P2, [R2+URZ+0x60], R11 ;  /* 0x0000600b020075a7 */ /* 0x0022a4000804017f */
[----:B--2---:R-:W-:Y:S05]  /*141b0*/  @!P2 NANOSLEEP.SYNCS 0x989680 ;  /* 0x009896800000a95d */ /* 0x004fea0003900000 */
[----:B------:R-:W2:Y:S02]  /*141c0*/  @!P2 SYNCS.PHASECHK.TRANS64 P2, [R2+URZ+0x60], R11 ;  /* 0x0000600b0200a5a7 */ /* 0x000ea4000804007f */
[----:B--2---:R-:W-:Y:S05]  /*141d0*/  @!P2 BRA `(.L_x_6528) ;  /* 0xfffffffc00f0a947 */ /* 0x004fea000383ffff */
[----:B------:R-:W-:Y:S05]  /*141e0*/  BRA `(.L_x_6561) ;  /* 0xffffffec00a47947 */ /* 0x000fea000383ffff */
.L_x_6535:
[----:B-1----:R1:W2:Y:S02]  /*141f0*/  SYNCS.PHASECHK.TRANS64.TRYWAIT P0, [R3+URZ+0x28860], R0 ;  /* 0x02886000030075a7 */ /* 0x0022a4000800017f */
[----:B--2---:R-:W-:Y:S05]  /*14200*/  @!P0 NANOSLEEP.SYNCS 0x989680 ;  /* 0x009896800000895d */ /* 0x004fea0003900000 */
[----:B------:R-:W2:Y:S02]  /*14210*/  @!P0 SYNCS.PHASECHK.TRANS64 P0, [R3+URZ+0x28860], R0 ;  /* 0x02886000030085a7 */ /* 0x000ea4000800007f */
[----:B--2---:R-:W-:Y:S05]  /*14220*/  @!P0 BRA `(.L_x_6535) ;  /* 0xfffffffc00f08947 */ /* 0x004fea000383ffff */
[----:B------:R-:W-:Y:S05]  /*14230*/  BRA `(.L_x_6562) ;  /* 0xfffffff000807947 */ /* 0x000fea000383ffff */
.L_x_6537:
[----:B------:R-:W-:Y:S01]  /*14240*/  BSSY B0, `(.L_x_6563) ;  /* 0x0000007000007945 */ /* 0x000fe20003800000 */
[----:B------:R-:W-:Y:S02]  /*14250*/  IMAD.MOV.U32 R12, RZ, RZ, RZ ;  /* 0x000000ffff0c7224 */ /* 0x000fe400078e00ff */
[----:B------:R-:W-:Y:S02]  /*14260*/  IMAD.MOV.U32 R11, RZ, RZ, 0x1f ;  /* 0x0000001fff0b7424 */ /* 0x000fe400078e00ff */
[----:B------:R-:W-:-:S07]  /*14270*/  IMAD.MOV.U32 R15, RZ, RZ, -0x1 ;  /* 0xffffffffff0f7424 */ /* 0x000fce00078e00ff */
[----:B------:R-:W-:Y:S05]  /*14280*/  WARPSYNC.COLLECTIVE R15, `(.L_x_6564) ;  /* 0x000000000f087348 */ /* 0x000fea0003c00000 */
[----:B------:R1:W2:Y:S02]  /*14290*/  SHFL.IDX P6, R14, R13, R12, R11 ;  /* 0x0000000c0d0e7389 */ /* 0x0002a400000c000b */
[----:B-12---:R-:W-:Y:S01]  /*142a0*/  ENDCOLLECTIVE ;  /* 0x000000000000791b */ /* 0x006fe20003800000 */
.L_x_6564:
[----:B------:R-:W-:Y:S05]  /*142b0*/  BSYNC B0 ;  /* 0x0000000000007941 */ /* 0x000fea0003800000 */
.L_x_6563:
[----:B------:R-:W-:Y:S05]  /*142c0*/  BRA `(.L_x_6565) ;  /* 0xfffffff000fc7947 */ /* 0x000fea000383ffff */
.L_x_6539:
[----:B--2---:R2:W3:Y:S02]  /*142d0*/  SYNCS.PHASECHK.TRANS64.TRYWAIT P0, [R7+URZ+0x28820], R0 ;  /* 0x02882000070075a7 */ /* 0x0044e4000800017f */
[----:B---3--:R-:W-:Y:S05]  /*142e0*/  @!P0 NANOSLEEP.SYNCS 0x989680 ;  /* 0x009896800000895d */ /* 0x008fea0003900000 */
[----:B------:R-:W3:Y:S02]  /*142f0*/  @!P0 SYNCS.PHASECHK.TRANS64 P0, [R7+URZ+0x28820], R0 ;  /* 0x02882000070085a7 */ /* 0x000ee4000800007f */
[----:B---3--:R-:W-:Y:S05]  /*14300*/  @!P0 BRA `(.L_x_6539) ;  /* 0xfffffffc00f08947 */ /* 0x008fea000383ffff */
[----:B------:R-:W-:Y:S05]  /*14310*/  BRA `(.L_x_6566) ;  /* 0xfffffff4004c7947 */ /* 0x000fea000383ffff */
.L_x_6543:
[----:B--2---:R2:W3:Y:S02]  /*14320*/  SYNCS.PHASECHK.TRANS64.TRYWAIT P0, [R5+URZ], R4 ;  /* 0x00000004050075a7 */ /* 0x0044e4000800017f */
[----:B---3--:R-:W-:Y:S05]  /*14330*/  @!P0 NANOSLEEP.SYNCS 0x989680 ;  /* 0x009896800000895d */ /* 0x008fea0003900000 */
[----:B------:R-:W3:Y:S02]  /*14340*/  @!P0 SYNCS.PHASECHK.TRANS64 P0, [R5+URZ], R4 ;  /* 0x00000004050085a7 */ /* 0x000ee4000800007f */
[----:B---3--:R-:W-:Y:S05]  /*14350*/  @!P0 BRA `(.L_x_6543) ;  /* 0xfffffffc00f08947 */ /* 0x008fea000383ffff */
[----:B------:R-:W-:Y:S05]  /*14360*/  BRA `(.L_x_6567) ;  /* 0xfffffff400a07947 */ /* 0x000fea000383ffff */
.L_x_6544:
[----:B---3--:R3:W4:Y:S02]  /*14370*/  SYNCS.PHASECHK.TRANS64.TRYWAIT P0, [R3+URZ], R0 ;  /* 0x00000000030075a7 */ /* 0x008724000800017f */
[----:B----4-:R-:W-:Y:S05]  /*14380*/  @!P0 NANOSLEEP.SYNCS 0x989680 ;  /* 0x009896800000895d */ /* 0x010fea0003900000 */
[----:B------:R-:W4:Y:S02]  /*14390*/  @!P0 SYNCS.PHASECHK.TRANS64 P0, [R3+URZ], R0 ;  /* 0x00000000030085a7 */ /* 0x000f24000800007f */
[----:B----4-:R-:W-:Y:S05]  /*143a0*/  @!P0 BRA `(.L_x_6544) ;  /* 0xfffffffc00f08947 */ /* 0x010fea000383ffff */
[----:B------:R-:W-:Y:S05]  /*143b0*/  BRA `(.L_x_6568) ;  /* 0xfffffff400947947 */ /* 0x000fea000383ffff */
.L_x_6546:
[----:B--2---:R2:W3:Y:S02]  /*143c0*/  SYNCS.PHASECHK.TRANS64.TRYWAIT P0, [R5+URZ], R4 ;  /* 0x00000004050075a7 */ /* 0x0044e4000800017f */
[----:B---3--:R-:W-:Y:S05]  /*143d0*/  @!P0 NANOSLEEP.SYNCS 0x989680 ;  /* 0x009896800000895d */ /* 0x008fea0003900000 */
[----:B------:R-:W3:Y:S02]  /*143e0*/  @!P0 SYNCS.PHASECHK.TRANS64 P0, [R5+URZ], R4 ;  /* 0x00000004050085a7 */ /* 0x000ee4000800007f */
[----:B---3--:R-:W-:Y:S05]  /*143f0*/  @!P0 BRA `(.L_x_6546) ;  /* 0xfffffffc00f08947 */ /* 0x008fea000383ffff */
[----:B------:R-:W-:Y:S05]  /*14400*/  BRA `(.L_x_6569) ;  /* 0xfffffff400987947 */ /* 0x000fea000383ffff */
.L_x_6570:
        /* <DEDUP_REMOVED lines=15> */
.L_x_12770:


//--------------------- .text._ZN7cutlass13device_kernelIN5flash11enable_sm90INS1_16FlashAttnFwdSm90INS1_25CollectiveMainloopFwdSm90ILi2EN4cute5tupleIJNS5_1CILi1EEES8_S8_EEENS6_IJNS7_ILi128EEESA_SA_EEELi128ENS_6half_tEfNS_4arch4Sm90ELb0ELb1ELb1ELb1ELb0ELb0ELb0ELb1ELb1ELb0ELb0ELb0EEENS1_21CollectiveEpilogueFwdISB_S9_SC_SE_Li256ELb1ELb0ELb0ELb0EEENS1_36VarlenDynamicPersistentTileSchedulerILi128ELi128ELi256ELi32ELb0ELb0ELb1ELb1ELb0ELb1EEEEEEEEEvNT_6ParamsE --------------------------
	.section	.text._ZN7cutlass13device_kernelIN5flash11enable_sm90INS1_16FlashAttnFwdSm90INS1_25CollectiveMainloopFwdSm90ILi2EN4cute5tupleIJNS5_1CILi1EEES8_S8_EEENS6_IJNS7_ILi128EEESA_SA_EEELi128ENS_6half_tEfNS_4arch4Sm90ELb0ELb1ELb1ELb1ELb0ELb0ELb0ELb1ELb1ELb0ELb0ELb0EEENS1_21CollectiveEpilogueFwdISB_S9_SC_SE_Li256ELb1ELb0ELb0ELb0EEENS1_36VarlenDynamicPersistentTileSchedulerILi128ELi128ELi256ELi32ELb0ELb0ELb1ELb1ELb0ELb1EEEEEEEEEvNT_6ParamsE,"ax",@progbits
	.align	128
.text._ZN7cutlass13device_kernelIN5flash11enable_sm90INS1_16FlashAttnFwdSm90INS1_25CollectiveMainloopFwdSm90ILi2EN4cute5tupleIJNS5_1CILi1EEES8_S8_EEENS6_IJNS7_ILi128EEESA_SA_EEELi128ENS_6half_tEfNS_4arch4Sm90ELb0ELb1ELb1ELb1ELb0ELb0ELb0ELb1ELb1ELb0ELb0ELb0EEENS1_21CollectiveEpilogueFwdISB_S9_SC_SE_Li256ELb1ELb0ELb0ELb0EEENS1_36VarlenDynamicPersistentTileSchedulerILi128ELi128ELi256ELi32ELb0ELb0ELb1ELb1ELb0ELb1EEEEEEEEEvNT_6ParamsE:
        .type           _ZN7cutlass13device_kernelIN5flash11enable_sm90INS1_16FlashAttnFwdSm90INS1_25CollectiveMainloopFwdSm90ILi2EN4cute5tupleIJNS5_1CILi1EEES8_S8_EEENS6_IJNS7_ILi128EEESA_SA_EEELi128ENS_6half_tEfNS_4arch4Sm90ELb0ELb1ELb1ELb1ELb0ELb0ELb0ELb1ELb1ELb0ELb0ELb0EEENS1_21CollectiveEpilogueFwdISB_S9_SC_SE_Li256ELb1ELb0ELb0ELb0EEENS1_36VarlenDynamicPersistentTileSchedulerILi128ELi128ELi256ELi32ELb0ELb0ELb1ELb1ELb0ELb1EEEEEEEEEvNT_6ParamsE,@function
        .size           _ZN7cutlass13device_kernelIN5flash11enable_sm90INS1_16FlashAttnFwdSm90INS1_25CollectiveMainloopFwdSm90ILi2EN4cute5tupleIJNS5_1CILi1EEES8_S8_EEENS6_IJNS7_ILi128EEESA_SA_EEELi128ENS_6half_tEfNS_4arch4Sm90ELb0ELb1ELb1ELb1ELb0ELb0ELb0ELb1ELb1ELb0ELb0ELb0EEENS1_21CollectiveEpilogueFwdISB_S9_SC_SE_Li256ELb1ELb0ELb0ELb0EEENS1_36VarlenDynamicPersistentTileSchedulerILi128ELi128ELi256ELi32ELb0ELb0ELb1ELb1ELb0ELb1EEEEEEEEEvNT_6ParamsE,(.L_x_12771 - _ZN7cutlass13device_kernelIN5flash11enable_sm90INS1_16FlashAttnFwdSm90INS1_25CollectiveMainloopFwdSm90ILi2EN4cute5tupleIJNS5_1CILi1EEES8_S8_EEENS6_IJNS7_ILi128EEESA_SA_EEELi128ENS_6half_tEfNS_4arch4Sm90ELb0ELb1ELb1ELb1ELb0ELb0ELb0ELb1ELb1ELb0ELb0ELb0EEENS1_21CollectiveEpilogueFwdISB_S9_SC_SE_Li256ELb1ELb0ELb0ELb0EEENS1_36VarlenDynamicPersistentTileSchedulerILi128ELi128ELi256ELi32ELb0ELb0ELb1ELb1ELb0ELb1EEEEEEEEEvNT_6ParamsE)
        .other          _ZN7cutlass13device_kernelIN5flash11enable_sm90INS1_16FlashAttnFwdSm90INS1_25CollectiveMainloopFwdSm90ILi2EN4cute5tupleIJNS5_1CILi1EEES8_S8_EEENS6_IJNS7_ILi128EEESA_SA_EEELi128ENS_6half_tEfNS_4arch4Sm90ELb0ELb1ELb1ELb1ELb0ELb0ELb0ELb1ELb1ELb0ELb0ELb0EEENS1_21CollectiveEpilogueFwdISB_S9_SC_SE_Li256ELb1ELb0ELb0ELb0EEENS1_36VarlenDynamicPersistentTileSchedulerILi128ELi128ELi256ELi32ELb0ELb0ELb1ELb1ELb0ELb1EEEEEEEEEvNT_6ParamsE,@"STO_CUDA_ENTRY STV_DEFAULT"
_ZN7cutlass13device_kernelIN5flash11enable_sm90INS1_16FlashAttnFwdSm90INS1_25CollectiveMainloopFwdSm90ILi2EN4cute5tupleIJNS5_1CILi1EEES8_S8_EEENS6_IJNS7_ILi128EEESA_SA_EEELi128ENS_6half_tEfNS_4arch4Sm90ELb0ELb1ELb1ELb1ELb0ELb0ELb0ELb1ELb1ELb0ELb0ELb0EEENS1_21CollectiveEpilogueFwdISB_S9_SC_SE_Li256ELb1ELb0ELb0ELb0EEENS1_36VarlenDynamicPersistentTileSchedulerILi128ELi128ELi256ELi32ELb0ELb0ELb1ELb1ELb0ELb1EEEEEEEEEvNT_6ParamsE:
        /* <DEDUP_REMOVED lines=21> */
.L_x_6572:
[----:B------:R-:W-:Y:S05]  /*0150*/  BSYNC B0 ;  /* 0x0000000000007941 */ /* 0x000fea0003800000 */
.L_x_6571:
        /* <DEDUP_REMOVED lines=41> */
.L_x_6573:
        /* <DEDUP_REMOVED lines=22> */
.L_x_6574:
        /* <DEDUP_REMOVED lines=18> */
.L_x_6575:
        /* <DEDUP_REMOVED lines=22> */
.L_x_6576:
        /* <DEDUP_REMOVED lines=22> */
.L_x_6577:
[----:B------:R-:W-:Y:S01]  /*0930*/  PLOP3.LUT P0, PT, PT, PT, UP0, 0x80, 0x0 ;  /* 0x000000000000781c */ /* 0x000fe20003f0f008 */
[----:B------:R-:W-:Y:S01]  /*0940*/  UMOV UR36, 0x1 ;  /* 0x0000000100247882 */ /* 0x000fe20000000000 */
[----:B------:R-:W-:Y:S01]  /*0950*/  NOP ;  /* 0x0000000000007918 */ /* 0x000fe20000000000 */
[----:B------:R-:W-:Y:S01]  /*0960*/  USEL UR36, UR36, 0x2, !UP0 ;  /* 0x0000000224247887 */ /* 0x000fe2000c000000 */
[----:B------:R-:W-:Y:S01]  /*0970*/  ULDC.64 UR48, c[0x0][0x208] ;  /* 0x0000820000307ab9 */ /* 0x000fe20000000a00 */
[----:B012-4-:R-:W-:Y:S08]  /*0980*/  BAR.SYNC.DEFER_BLOCKING 0x0 ;  /* 0x0000000000007b1d */ /* 0x017ff00000010000 */
[----:B------:R-:W-:Y:S05]  /*0990*/  @!P0 BRA `(.L_x_6578) ;  /* 0x0000010c00ac8947 */ /* 0x000fea0003800000 */
.L_x_6579:
[----:B------:R-:W-:-:S08]  /*09a0*/  NOP ;  /* 0x0000000000007918 */ /* 0x000fd00000000000 */
[----:B------:R-:W0:Y:S02]  /*09b0*/  USETMAXREG.TRY_ALLOC.CTAPOOL UP0, 0xf0 ;  /* 0x000000f0000079c8 */ /* 0x000e240008000600 */
[----:B0-----:R-:W-:-:S13]  /*09c0*/  PLOP3.LUT P0, PT, PT, PT, UP0, 0x80, 0x0 ;  /* 0x000000000000781c */ /* 0x001fda0003f0f008 */
[----:B------:R-:W-:Y:S05]  /*09d0*/  @!P0 BRA `(.L_x_6579) ;  /* 0xfffffffc00f08947 */ /* 0x000fea000383ffff */
[----:B------:R-:W0:Y:S01]  /*09e0*/  S2R R2, SR_TID.X ;  /* 0x0000000000027919 */ /* 0x000e220000002100 */
        /* <DEDUP_REMOVED lines=13> */
[----:B------:R-:W-:Y:S01]  /*0ac0*/  VIADD R193, R2, 0xffffff80 ;  /* 0xffffff8002c17836 */ /* 0x000fe20000000000 */
[----:B------:R-:W-:Y:S01]  /*0ad0*/  R2UR UR6, R186 ;  /* 0x00000000ba0672ca */ /* 0x000fe200000e0000 */
[----:B------:R-:W-:Y:S01]  /*0ae0*/  ULOP3.LUT UR45, UR36, 0x1, URZ, 0xfc, !UPT ;  /* 0x00000001242d7892 */ /* 0x000fe2000f8efc3f */
[----:B------:R-:W-:Y:S01]  /*0af0*/  R2UR UR5, R187 ;  /* 0x00000000bb0572ca */ /* 0x000fe200000e0000 */
[----:B------:R-:W-:Y:S01]  /*0b00*/  UMOV UR44, URZ ;  /* 0x0000003f002c7c82 */ /* 0x000fe20008000000 */
[----:B------:R-:W-:Y:S01]  /*0b10*/  SHF.R.S32.HI R0, RZ, 0x1f, R193 ;  /* 0x0000001fff007819 */ /* 0x000fe200000114c1 */
[----:B------:R-:W-:Y:S01]  /*0b20*/  UMOV UR43, URZ ;  /* 0x0000003f002b7c82 */ /* 0x000fe20008000000 */
[----:B------:R-:W-:Y:S02]  /*0b30*/  UMOV UR42, URZ ;  /* 0x0000003f002a7c82 */ /* 0x000fe40008000000 */
[CC--:B------:R-:W-:Y:S02]  /*0b40*/  LEA.HI R2, R0.reuse, R193.reuse, RZ, 0x7 ;  /* 0x000000c100027211 */ /* 0x0c0fe400078f38ff */
[----:B------:R-:W-:-:S02]  /*0b50*/  LEA.HI R3, R0, R193, RZ, 0x4 ;  /* 0x000000c100037211 */ /* 0x000fc400078f20ff */
        /* <DEDUP_REMOVED lines=9> */
[--C-:B------:R-:W-:Y:S02]  /*0bf0*/  SHF.R.S32.HI R5, RZ, 0x2, R7.reuse ;  /* 0x00000002ff057819 */ /* 0x100fe40000011407 */
        /* <DEDUP_REMOVED lines=9> */
[----:B------:R-:W-:Y:S01]  /*0c90*/  SHF.R.S32.HI R6, RZ, 0x4, R3 ;  /* 0x00000004ff067819 */ /* 0x000fe20000011403 */
[----:B------:R-:W-:Y:S01]  /*0ca0*/  IMAD.SHL.U32 R5, R4, 0x20, RZ ;  /* 0x0000002004057824 */ /* 0x000fe200078e00ff */
[C---:B------:R-:W-:Y:S01]  /*0cb0*/  LOP3.LUT R4, R3.reuse, 0x3fffff0, RZ, 0xc0, !PT ;  /* 0x03fffff003047812 */ /* 0x040fe200078ec0ff */
[----:B------:R-:W-:Y:S01]  /*0cc0*/  IMAD R9, R8, 0x10, R9 ;  /* 0x0000001008097824 */ /* 0x000fe200078e0209 */
[----:B------:R-:W-:-:S02]  /*0cd0*/  LEA.HI R3, R3, R6, RZ, 0x1 ;  /* 0x0000000603037211 */ /* 0x000fc400078f08ff */
[----:B------:R-:W-:Y:S01]  /*0ce0*/  LOP3.LUT R5, R5, 0xfffffc00, RZ, 0xc0, !PT ;  /* 0xfffffc0005057812 */ /* 0x000fe200078ec0ff */
[----:B------:R-:W-:Y:S01]  /*0cf0*/  IMAD.IADD R4, R193, 0x1, -R4 ;  /* 0x00000001c1047824 */ /* 0x000fe200078e0a04 */
[----:B------:R-:W-:Y:S01]  /*0d00*/  LOP3.LUT R3, R3, 0x1ffffffe, RZ, 0xc0, !PT ;  /* 0x1ffffffe03037812 */ /* 0x000fe200078ec0ff */
[----:B------:R-:W-:Y:S01]  /*0d10*/  IMAD R190, R190, 0x40, R9 ;  /* 0x00000040bebe7824 */ /* 0x000fe200078e0209 */
[----:B------:R-:W-:Y:S01]  /*0d20*/  LOP3.LUT R2, R0, 0x1ffffff8, RZ, 0xc0, !PT ;  /* 0x1ffffff800027812 */ /* 0x000fe200078ec0ff */
[----:B------:R-:W-:Y:S01]  /*0d30*/  IMAD R4, R4, 0x40, R5 ;  /* 0x0000004004047824 */ /* 0x000fe200078e0205 */
[----:B------:R-:W-:Y:S01]  /*0d40*/  SHF.R.S32.HI R22, RZ, 0x3, R0 ;  /* 0x00000003ff167819 */ /* 0x000fe20000011400 */
[----:B------:R-:W-:Y:S02]  /*0d50*/  IMAD.IADD R3, R6, 0x1, -R3 ;  /* 0x0000000106037824 */ /* 0x000fe400078e0a03 */
[----:B------:R-:W-:Y:S02]  /*0d60*/  IMAD.IADD R2, R193, 0x1, -R2 ;  /* 0x00000001c1027824 */ /* 0x000fe400078e0a02 */
[----:B------:R-:W-:-:S02]  /*0d70*/  IMAD R192, R3, 0x8, R4 ;  /* 0x0000000803c07824 */ /* 0x000fc400078e0204 */
[----:B------:R-:W-:-:S07]  /*0d80*/  IMAD.SHL.U32 R19, R2, 0x8, RZ ;  /* 0x0000000802137824 */ /* 0x000fce00078e00ff */
.L_x_6679:
[----:B------:R-:W-:Y:S01]  /*0d90*/  ULDC.64 UR8, c[0x0][0xa28] ;  /* 0x00028a0000087ab9 */ /* 0x000fe20000000a00 */
[----:B0-----:R-:W0:Y:S01]  /*0da0*/  LDC R18, c[0x0][0x288] ;  /* 0x0000a200ff127b82 */ /* 0x001e220000000800 */
[----:B------:R-:W-:Y:S01]  /*0db0*/  UISETP.NE.U32.AND UP0, UPT, UR8, URZ, UPT ;  /* 0x0000003f0800728c */ /* 0x000fe2000bf05070 */
[----:B----45:R-:W-:-:S03]  /*0dc0*/  IMAD.MOV.U32 R6, RZ, RZ, RZ ;  /* 0x000000ffff067224 */ /* 0x030fc600078e00ff */
[----:B------:R-:W-:-:S03]  /*0dd0*/  UISETP.NE.AND.EX UP0, UPT, UR9, URZ, UPT, UP0 ;  /* 0x0000003f0900728c */ /* 0x000fc6000bf05300 */
[----:B------:R-:W-:Y:S01]  /*0de0*/  ULDC.64 UR8, c[0x0][0xa18] ;  /* 0x0002860000087ab9 */ /* 0x000fe20000000a00 */
[----:B-12---:R-:W1:Y:S01]  /*0df0*/  LDC.64 R8, c[0x0][0x3f8] ;  /* 0x0000fe00ff087b82 */ /* 0x006e620000000a00 */
        /* <DEDUP_REMOVED lines=8> */
[----:B------:R-:W-:Y:S01]  /*0e80*/  IMAD.U32 R2, RZ, RZ, UR8 ;  /* 0x00000008ff027e24 */ /* 0x000fe2000f8e00ff */
[----:B---3--:R-:W3:Y:S01]  /*0e90*/  LDC R17, c[0x0][0x2e0] ;  /* 0x0000b800ff117b82 */ /* 0x008ee20000000800 */
[----:B------:R-:W-:Y:S01]  /*0ea0*/  IMAD.U32 R3, RZ, RZ, UR9 ;  /* 0x00000009ff037e24 */ /* 0x000fe2000f8e00ff */
[----:B------:R-:W-:-:S04]  /*0eb0*/  @UP1 UIMAD.WIDE UR8, UR5, 0x4, UR10 ;  /* 0x00000004050818a5 */ /* 0x000fc8000f8e020a */
[----:B------:R4:W5:Y:S02]  /*0ec0*/  @P0 LDG.E R6, desc[UR48][R2.64] ;  /* 0x0000003002060981 */ /* 0x000964000c1e1900 */
[----:B------:R-:W-:Y:S02]  /*0ed0*/  IMAD.U32 R4, RZ, RZ, UR8 ;  /* 0x00000008ff047e24 */ /* 0x000fe4000f8e00ff */
[----:B------:R-:W-:Y:S01]  /*0ee0*/  IMAD.U32 R5, RZ, RZ, UR9 ;  /* 0x00000009ff057e24 */ /* 0x000fe2000f8e00ff */
[----:B------:R-:W-:-:S04]  /*0ef0*/  ULDC.64 UR8, c[0x0][0xa20] ;  /* 0x0002880000087ab9 */ /* 0x000fc80000000a00 */
[----:B0-----:R4:W5:Y:S01]  /*0f00*/  @P2 LDG.E R18, desc[UR48][R4.64] ;  /* 0x0000003004122981 */ /* 0x001962000c1e1900 */
[----:B-1----:R-:W-:Y:S01]  /*0f10*/  ISETP.NE.U32.AND P0, PT, R8, RZ, PT ;  /* 0x000000ff0800720c */ /* 0x002fe20003f05070 */
[----:B------:R-:W-:Y:S01]  /*0f20*/  UMOV UR37, UR6 ;  /* 0x0000000600257c82 */ /* 0x000fe20008000000 */
[----:B------:R-:W-:Y:S02]  /*0f30*/  ISETP.NE.U32.AND P1, PT, RZ, UR8, PT ;  /* 0x00000008ff007c0c */ /* 0x000fe4000bf25070 */
[----:B------:R-:W-:Y:S02]  /*0f40*/  ISETP.NE.AND.EX P0, PT, R9, RZ, PT, P0 ;  /* 0x000000ff0900720c */ /* 0x000fe40003f05300 */
[----:B------:R-:W-:Y:S02]  /*0f50*/  ISETP.NE.AND.EX P1, PT, RZ, UR9, PT, P1 ;  /* 0x00000009ff007c0c */ /* 0x000fe4000bf25310 */
[----:B--2---:R-:W-:Y:S01]  /*0f60*/  SEL R0, R0, 0x1, P0 ;  /* 0x0000000100007807 */ /* 0x004fe20000000000 */
[----:B----4-:R-:W-:Y:S10]  /*0f70*/  @P2 BRA `(.L_x_6580) ;  /* 0x00000000002c2947 */ /* 0x010ff40003800000 */
[----:B------:R-:W-:Y:S02]  /*0f80*/  ULDC.64 UR6, c[0x0][0xa00] ;  /* 0x0002800000067ab9 */ /* 0x000fe40000000a00 */
[----:B------:R-:W-:-:S04]  /*0f90*/  ISETP.NE.U32.AND P0, PT, RZ, UR6, PT ;  /* 0x00000006ff007c0c */ /* 0x000fc8000bf05070 */
[----:B------:R-:W-:-:S13]  /*0fa0*/  ISETP.NE.AND.EX P0, PT, RZ, UR7, PT, P0 ;  /* 0x00000007ff007c0c */ /* 0x000fda000bf05300 */
[----:B------:R-:W-:Y:S05]  /*0fb0*/  @!P0 BRA `(.L_x_6580) ;  /* 0x00000000001c8947 */ /* 0x000fea0003800000 */
[----:B------:R-:W-:Y:S02]  /*0fc0*/  ULDC.64 UR6, c[0x0][0xa00] ;  /* 0x0002800000067ab9 */ /* 0x000fe40000000a00 */
[----:B------:R-:W-:-:S06]  /*0fd0*/  UIMAD.WIDE UR6, UR5, 0x4, UR6 ;  /* 0x00000004050678a5 */ /* 0x000fcc000f8e0206 */
[----:B------:R-:W-:Y:S02]  /*0fe0*/  IMAD.U32 R2, RZ, RZ, UR6 ;  /* 0x00000006ff027e24 */ /* 0x000fe4000f8e00ff */
[----:B------:R-:W-:-:S05]  /*0ff0*/  IMAD.U32 R3, RZ, RZ, UR7 ;  /* 0x00000007ff037e24 */ /* 0x000fca000f8e00ff */
[----:B-----5:R-:W2:Y:S04]  /*1000*/  LDG.E R18, desc[UR48][R2.64] ;  /* 0x0000003002127981 */ /* 0x020ea8000c1e1900 */
[----:B------:R-:W2:Y:S02]  /*1010*/  LDG.E R5, desc[UR48][R2.64+0x4] ;  /* 0x0000043002057981 */ /* 0x000ea4000c1e1900 */
[----:B--2---:R-:W-:-:S07]  /*1020*/  IMAD.IADD R18, R5, 0x1, -R18 ;  /* 0x0000000105127824 */ /* 0x004fce00078e0a12 */
.L_x_6580:
[----:B------:R-:W-:Y:S01]  /*1030*/  UMOV UR38, UR5 ;  /* 0x0000000500267c82 */ /* 0x000fe20008000000 */
[----:B---3--:R-:W-:Y:S02]  /*1040*/  IMAD R17, R0, R17, RZ ;  /* 0x0000001100117224 */ /* 0x008fe400078e02ff */
[----:B------:R-:W-:Y:S01]  /*1050*/  IMAD.MOV.U32 R188, RZ, RZ, R185 ;  /* 0x000000ffffbc7224 */ /* 0x000fe200078e00b9 */
[----:B------:R-:W-:Y:S06]  /*1060*/  @!P1 BRA `(.L_x_6581) ;  /* 0x0000000000189947 */ /* 0x000fec0003800000 */
[----:B------:R-:W-:Y:S02]  /*1070*/  ULDC.64 UR6, c[0x0][0xa20] ;  /* 0x0002880000067ab9 */ /* 0x000fe40000000a00 */
[----:B------:R-:W-:-:S06]  /*1080*/  UIMAD.WIDE UR4, UR5, 0x4, UR6 ;  /* 0x00000004050478a5 */ /* 0x000fcc000f8e0206 */
[----:B------:R-:W-:Y:S02]  /*1090*/  IMAD.U32 R2, RZ, RZ, UR4 ;  /* 0x00000004ff027e24 */ /* 0x000fe4000f8e00ff */
[----:B------:R-:W-:-:S05]  /*10a0*/  IMAD.U32 R3, RZ, RZ, UR5 ;  /* 0x00000005ff037e24 */ /* 0x000fca000f8e00ff */
[----:B------:R0:W5:Y:S01]  /*10b0*/  LDG.E R17, desc[UR48][R2.64] ;  /* 0x0000003002117981 */ /* 0x000162000c1e1900 */
[----:B------:R-:W-:Y:S05]  /*10c0*/  BRA `(.L_x_6582) ;  /* 0x00000000002c7947 */ /* 0x000fea0003800000 */
.L_x_6581:
        /* <DEDUP_REMOVED lines=8> */
[----:B------:R-:W2:Y:S04]  /*1150*/  LDG.E R17, desc[UR48][R2.64] ;  /* 0x0000003002117981 */ /* 0x000ea8000c1e1900 */
[----:B------:R-:W2:Y:S02]  /*1160*/  LDG.E R0, desc[UR48][R2.64+0x4] ;  /* 0x0000043002007981 */ /* 0x000ea4000c1e1900 */
[----:B--2---:R-:W-:-:S07]  /*1170*/  IMAD.IADD R17, R0, 0x1, -R17 ;  /* 0x0000000100117824 */ /* 0x004fce00078e0a11 */
.L_x_6582:
        /* <DEDUP_REMOVED lines=17> */
.L_x_6584:
[----:B------:R-:W-:-:S13]  /*1290*/  ISETP.NE.AND P0, PT, R9, 0x1, PT ;  /* 0x000000010900780c */ /* 0x000fda0003f05270 */
[----:B------:R-:W0:Y:S02]  /*12a0*/  @P0 LDC.64 R4, c[0x0][0x9e8] ;  /* 0x00027a00ff040b82 */ /* 0x000e240000000a00 */
[----:B0-----:R-:W-:-:S05]  /*12b0*/  @P0 IMAD.HI.U32 R4, R2, R4, RZ ;  /* 0x0000000402040227 */ /* 0x001fca00078e00ff */
[----:B------:R-:W-:-:S07]  /*12c0*/  @P0 SHF.R.U32.HI R2, RZ, R5, R4 ;  /* 0x00000005ff020219 */ /* 0x000fce0000011604 */
.L_x_6585:
[----:B------:R-:W-:-:S05]  /*12d0*/  IMAD R3, R2, R9, R9 ;  /* 0x0000000902037224 */ /* 0x000fca00078e0209 */
[----:B------:R-:W-:-:S07]  /*12e0*/  VIMNMX R0, R0, R3, PT ;  /* 0x0000000300007248 */ /* 0x000fce0003fe0100 */
.L_x_6583:
        /* <DEDUP_REMOVED lines=24> */
.L_x_6587:
[----:B------:R-:W-:-:S13]  /*1470*/  ISETP.NE.AND P0, PT, R9, 0x1, PT ;  /* 0x000000010900780c */ /* 0x000fda0003f05270 */
[----:B------:R-:W0:Y:S02]  /*1480*/  @P0 LDC.64 R2, c[0x0][0x9e8] ;  /* 0x00027a00ff020b82 */ /* 0x000e240000000a00 */
[----:B0-----:R-:W-:-:S05]  /*1490*/  @P0 IMAD.HI.U32 R0, R4, R2, RZ ;  /* 0x0000000204000227 */ /* 0x001fca00078e00ff */
[----:B------:R-:W-:-:S07]  /*14a0*/  @P0 SHF.R.U32.HI R4, RZ, R3, R0 ;  /* 0x00000003ff040219 */ /* 0x000fce0000011600 */
.L_x_6588:
[----:B------:R-:W-:-:S05]  /*14b0*/  IMAD R4, R4, R9, RZ ;  /* 0x0000000904047224 */ /* 0x000fca00078e02ff */
[----:B------:R-:W-:-:S13]  /*14c0*/  R2UR UR5, R4 ;  /* 0x00000000040572ca */ /* 0x000fda00000e0000 */
[----:B------:R-:W-:-:S04]  /*14d0*/  UISETP.LT.AND UP0, UPT, UR4, UR5, UPT ;  /* 0x000000050400728c */ /* 0x000fc8000bf01270 */
[----:B------:R-:W-:-:S12]  /*14e0*/  USEL UR4, UR4, UR5, !UP0 ;  /* 0x0000000504047287 */ /* 0x000fd8000c000000 */
.L_x_6586:
[----:B------:R-:W-:Y:S01]  /*14f0*/  USHF.R.S32.HI UR5, URZ, 0x1f, UR4 ;  /* 0x0000001f3f057899 */ /* 0x000fe20008011404 */
[----:B------:R-:W-:Y:S01]  /*1500*/  PLOP3.LUT P0, PT, PT, PT, PT, 0x80, 0x0 ;  /* 0x000000000000781c */ /* 0x000fe20003f0f070 */
[----:B------:R-:W-:Y:S01]  /*1510*/  IMAD.MOV.U32 R0, RZ, RZ, RZ ;  /* 0x000000ffff007224 */ /* 0x000fe200078e00ff */
[----:B------:R-:W-:Y:S01]  /*1520*/  CS2R R150, SRZ ;  /* 0x0000000000967805 */ /* 0x000fe2000001ff00 */
[----:B------:R-:W-:Y:S01]  /*1530*/  ULEA.HI UR5, UR5, UR4, URZ, 0x7 ;  /* 0x0000000405057291 */ /* 0x000fe2000f8f383f */
[----:B------:R-:W-:Y:S01]  /*1540*/  IMAD.MOV.U32 R2, RZ, RZ, RZ ;  /* 0x000000ffff027224 */ /* 0x000fe200078e00ff */
        /* <DEDUP_REMOVED lines=69> */
.L_x_6590:
[----:B------:R-:W-:Y:S01]  /*19a0*/  ULEA.HI UR4, UR44, UR44, URZ, 0x1 ;  /* 0x0000002c2c047291 */ /* 0x000fe2000f8f083f */
[----:B------:R-:W-:-:S03]  /*19b0*/  IMAD.U32 R2, RZ, RZ, UR45 ;  /* 0x0000002dff027e24 */ /* 0x000fc6000f8e00ff */
[----:B------:R-:W-:Y:S02]  /*19c0*/  ULOP3.LUT UR4, UR4, 0xfffffffe, URZ, 0xc0, !UPT ;  /* 0xfffffffe04047892 */ /* 0x000fe4000f8ec03f */
[----:B------:R-:W-:Y:S02]  /*19d0*/  ISETP.NE.AND P0, PT, R2, 0x3, PT ;  /* 0x000000030200780c */ /* 0x000fe40003f05270 */
[----:B------:R-:W-:-:S06]  /*19e0*/  UIADD3 UR4, UR44, -UR4, URZ ;  /* 0x800000042c047290 */ /* 0x000fcc000fffe03f */
[----:B------:R-:W-:-:S05]  /*19f0*/  IMAD.U32 R0, RZ, RZ, UR4 ;  /* 0x00000004ff007e24 */ /* 0x000fca000f8e00ff */
[----:B------:R-:W-:-:S04]  /*1a00*/  SHF.L.U32 R0, R0, 0x1f, RZ ;  /* 0x0000001f00007819 */ /* 0x000fc800000006ff */
[----:B------:R-:W0:Y:S02]  /*1a10*/  SYNCS.PHASECHK.TRANS64.TRYWAIT P1, [UR41+0x28800], R0 ;  /* 0x02880000ff0075a7 */ /* 0x000e240008020169 */
[----:B0-----:R-:W-:Y:S05]  /*1a20*/  @!P1 BRA `(.L_x_6591) ;  /* 0x0000014c00e89947 */ /* 0x001fea0003800000 */
.L_x_6774:
[----:B------:R-:W-:Y:S05]  /*1a30*/  @!P0 BRA `(.L_x_6592) ;  /* 0x0000000000048947 */ /* 0x000fea0003800000 */
[----:B------:R-:W-:Y:S01]  /*1a40*/  BPT.TRAP 0x1 ;  /* 0x000000040000795c */ /* 0x000fe20000300000 */
.L_x_6592:
[----:B------:R-:W-:Y:S02]  /*1a50*/  IMAD.U32 R7, RZ, RZ, UR42 ;  /* 0x0000002aff077e24 */ /* 0x000fe4000f8e00ff */
[----:B0-----:R-:W-:-:S03]  /*1a60*/  IMAD.U32 R0, RZ, RZ, UR43 ;  /* 0x0000002bff007e24 */ /* 0x001fc6000f8e00ff */
[----:B------:R-:W-:Y:S02]  /*1a70*/  LEA R7, R7, UR41, 0x3 ;  /* 0x0000002907077c11 */ /* 0x000fe4000f8e18ff */
[----:B------:R-:W-:-:S04]  /*1a80*/  SHF.L.U32 R0, R0, 0x1f, RZ ;  /* 0x0000001f00007819 */ /* 0x000fc800000006ff */
[----:B------:R0:W1:Y:S01]  /*1a90*/  SYNCS.PHASECHK.TRANS64.TRYWAIT P2, [R7+URZ+0x28830], R0 ;  /* 0x02883000070075a7 */ /* 0x000062000804017f */
[----:B------:R-:W-:Y:S05]  /*1aa0*/  @!P0 BRA `(.L_x_6593) ;  /* 0x0000000000048947 */ /* 0x000fea0003800000 */
[----:B------:R-:W-:Y:S01]  /*1ab0*/  BPT.TRAP 0x1 ;  /* 0x000000040000795c */ /* 0x000fe20000300000 */
.L_x_6593:
[----:B------:R-:W2:Y:S02]  /*1ac0*/  S2R R2, SR_TID.X ;  /* 0x0000000000027919 */ /* 0x000ea40000002100 */
[----:B--2---:R-:W-:Y:S01]  /*1ad0*/  LOP3.LUT P1, RZ, R2, 0x7f, RZ, 0xc0, !PT ;  /* 0x0000007f02ff7812 */ /* 0x004fe2000782c0ff */
[----:B-1----:R-:W-:-:S12]  /*1ae0*/  @P2 BRA `(.L_x_6594) ;  /* 0x0000000000082947 */ /* 0x002fd80003800000 */
[----:B------:R-:W1:Y:S02]  /*1af0*/  SYNCS.PHASECHK.TRANS64.TRYWAIT P2, [R7+URZ+0x28830], R0 ;  /* 0x02883000070075a7 */ /* 0x000e64000804017f */
[----:B-1----:R-:W-:Y:S05]  /*1b00*/  @!P2 BRA `(.L_x_6595) ;  /* 0x0000014c00c8a947 */ /* 0x002fea0003800000 */
.L_x_6594:
[----:B------:R-:W-:Y:S05]  /*1b10*/  WARPSYNC.ALL ;  /* 0x0000000000007948 */ /* 0x000fea0003800000 */
[----:B------:R-:W-:Y:S01]  /*1b20*/  UIADD3 UR4, UR41, 0x18400, URZ ;  /* 0x0001840029047890 */ /* 0x000fe2000fffe03f */
[----:B------:R-:W-:Y:S01]  /*1b30*/  WARPGROUP.ARRIVE ;  /* 0x00000000000079c5 */ /* 0x000fe20000000000 */
[----:B------:R-:W-:Y:S01]  /*1b40*/  ULOP3.LUT UR32, UR47, 0x10000, URZ, 0xfc, !UPT ;  /* 0x000100002f207892 */ /* 0x000fe2000f8efc3f */
[----:B------:R-:W-:Y:S01]  /*1b50*/  IMAD.MOV.U32 R5, RZ, RZ, -0x80 ;  /* 0xffffff80ff057424 */ /* 0x000fe200078e00ff */
[----:B------:R-:W-:Y:S01]  /*1b60*/  USHF.R.U32.HI UR4, URZ, 0x4, UR4 ;  /* 0x000000043f047899 */ /* 0x000fe20008011604 */
[----:B01----:R-:W-:Y:S01]  /*1b70*/  @!P1 VIADD R0, R7, 0x28840 ;  /* 0x0002884007009836 */ /* 0x003fe20000000000 */
[----:B------:R-:W-:Y:S01]  /*1b80*/  UMOV UR33, 0x40000040 ;  /* 0x4000004000217882 */ /* 0x000fe20000000000 */
[----:B------:R-:W-:Y:S01]  /*1b90*/  UMOV UR35, 0x40000040 ;  /* 0x4000004000237882 */ /* 0x000fe20000000000 */
[----:B------:R-:W-:Y:S01]  /*1ba0*/  ULOP3.LUT UR4, UR4, 0x3fff, URZ, 0xc0, !UPT ;  /* 0x00003fff04047892 */ /* 0x000fe2000f8ec03f */
[----:B------:R-:W-:Y:S01]  /*1bb0*/  IMAD R112, R88, R5, 0x80 ;  /* 0x0000008058707424 */ /* 0x000fe200078e0205 */
[----:B------:R-:W-:Y:S01]  /*1bc0*/  UMOV UR5, 0x40000040 ;  /* 0x4000004000057882 */ /* 0x000fe20000000000 */
[----:B------:R-:W-:Y:S01]  /*1bd0*/  UMOV UR7, 0x40000040 ;  /* 0x4000004000077882 */ /* 0x000fe20000000000 */
[----:B------:R-:W-:Y:S01]  /*1be0*/  ULOP3.LUT UR46, UR4, 0x10000, URZ, 0xfc, !UPT ;  /* 0x00010000042e7892 */ /* 0x000fe2000f8efc3f */
[----:B------:R-:W-:Y:S01]  /*1bf0*/  IMAD.IADD R5, R17, 0x1, R112 ;  /* 0x0000000111057824 */ /* 0x000fe200078e0270 */
[----:B------:R-:W-:Y:S01]  /*1c00*/  UIADD3 UR4, UR32, 0x2, URZ ;  /* 0x0000000220047890 */ /* 0x000fe2000fffe03f */
[----:B------:R-:W-:Y:S01]  /*1c10*/  @!P1 PRMT R0, RZ, 0x654, R0 ;  /* 0x00000654ff009816 */ /* 0x000fe20000000000 */
[----:B------:R-:W-:-:S02]  /*1c20*/  ULEA UR34, UR42, UR46, 0xb ;  /* 0x0000002e2a227291 */ /* 0x000fc4000f8e583f */
[----:B------:R-:W-:Y:S01]  /*1c30*/  UIADD3 UR8, UR32, 0x4, URZ ;  /* 0x0000000420087890 */ /* 0x000fe2000fffe03f */
[----:B------:R-:W-:Y:S01]  /*1c40*/  IADD3 R7, -R18, 0x1, R5 ;  /* 0x0000000112077810 */ /* 0x000fe20007ffe105 */
[----:B------:R-:W-:Y:S02]  /*1c50*/  UIADD3 UR6, UR34, 0x2, URZ ;  /* 0x0000000222067890 */ /* 0x000fe4000fffe03f */
[----:B------:R-:W-:Y:S01]  /*1c60*/  UIADD3 UR10, UR34, 0x4, URZ ;  /* 0x00000004220a7890 */ /* 0x000fe2000fffe03f */
[----:B------:R-:W-:Y:S02]  /*1c70*/  UMOV UR9, 0x40000040 ;  /* 0x4000004000097882 */ /* 0x000fe40000000000 */
[----:B------:R-:W-:Y:S01]  /*1c80*/  HGMMA.64x128x16.F32 R24, gdesc[UR32], RZ, !UPT, gsb0 ;  /* 0x01e00000201879f0 */ /* 0x000fe2000c0008ff */
[----:B------:R-:W-:Y:S01]  /*1c90*/  UMOV UR11, 0x40000040 ;  /* 0x40000040000b7882 */ /* 0x000fe20000000000 */
        /* <DEDUP_REMOVED lines=25> */
[----:B------:R-:W-:Y:S01]  /*1e30*/  UISETP.GE.AND UP0, UPT, UR7, 0x1, UPT ;  /* 0x000000010700788c */ /* 0x000fe2000bf06270 */
[----:B------:R-:W-:-:S05]  /*1e40*/  VIADD R114, R7, UR6 ;  /* 0x0000000607727c36 */ /* 0x000fca0008000000 */
[----:B------:R-:W-:Y:S01]  /*1e50*/  PLOP3.LUT P2, PT, PT, PT, UP0, 0x40, 0x0 ;  /* 0x000000000000781c */ /* 0x000fe20003f4e808 */
        /* <DEDUP_REMOVED lines=44> */
[----:B0-----:R-:W-:Y:S01]  /*2120*/  FMUL.FTZ R28, R39, UR10 ;  /* 0x0000000a271c7c20 */ /* 0x001fe20008410000 */
[----:B------:R-:W-:Y:S01]  /*2130*/  FMUL.FTZ R41, R41, UR10 ;  /* 0x0000000a29297c20 */ /* 0x000fe20008410000 */
        /* <DEDUP_REMOVED lines=14> */
[----:B0-----:R-:W-:Y:S01]  /*2220*/  FMUL.FTZ R32, R43, UR10 ;  /* 0x0000000a2b207c20 */ /* 0x001fe20008410000 */
        /* <DEDUP_REMOVED lines=13> */
[----:B----4-:R-:W-:Y:S01]  /*2300*/  FMUL.FTZ R33, R82, UR10 ;  /* 0x0000000a52217c20 */ /* 0x010fe20008410000 */
        /* <DEDUP_REMOVED lines=10> */
[----:B------:R-:W-:Y:S01]  /*23b0*/  FMUL.FTZ R77, R77, UR10 ;  /* 0x0000000a4d4d7c20 */ /* 0x000fe20008410000 */
[----:B------:R-:W-:Y:S01]  /*23c0*/  FMUL.FTZ R78, R78, UR10 ;  /* 0x0000000a4e4e7c20 */ /* 0x000fe20008410000 */
[----:B------:R-:W-:Y:S01]  /*23d0*/  FMUL.FTZ R80, R80, UR10 ;  /* 0x0000000a50507c20 */ /* 0x000fe20008410000 */
[----:B------:R-:W-:Y:S01]  /*23e0*/  FMUL.FTZ R84, R84, UR10 ;  /* 0x0000000a54547c20 */ /* 0x000fe20008410000 */
[----:B------:R4:W-:Y:S02]  /*23f0*/  @!P1 SYNCS.ARRIVE.TRANS64.RED.A1T0 RZ, [R0+URZ], RZ ;  /* 0x000000ff00ff99a7 */ /* 0x0009e4000810043f */
[----:B------:R5:W1:Y:S01]  /*2400*/  MUFU.TANH R106, R44 ;  /* 0x0000002c006a7308 */ /* 0x000a620000002400 */
[----:B0-----:R-:W-:Y:S01]  /*2410*/  FMUL.FTZ R40, R51, UR10 ;  /* 0x0000000a33287c20 */ /* 0x001fe20008410000 */
[----:B------:R-:W-:Y:S01]  /*2420*/  LEA R51, R88, 0xffffff80, 0x7 ;  /* 0xffffff8058337811 */ /* 0x000fe200078e38ff */
[----:B----4-:R-:W-:-:S05]  /*2430*/  IMAD R0, R185, 0x80, R190 ;  /* 0x00000080b9007824 */ /* 0x010fca00078e02be */
[----:B------:R0:W4:Y:S01]  /*2440*/  MUFU.TANH R102, R48 ;  /* 0x0000003000667308 */ /* 0x0001220000002400 */
[----:B-----5:R-:W-:Y:S01]  /*2450*/  FMUL.FTZ R44, R55, UR10 ;  /* 0x0000000a372c7c20 */ /* 0x020fe20008410000 */
[----:B------:R-:W-:-:S05]  /*2460*/  IMAD R55, R16, -0x2, R5 ;  /* 0xfffffffe10377824 */ /* 0x000fca00078e0205 */
[----:B------:R-:W-:Y:S01]  /*2470*/  VIADDMNMX R5, R0, R114, R55, PT ;  /* 0x0000007200057246 */ /* 0x000fe20003800137 */
[----:B------:R1:W1:Y:S01]  /*2480*/  MUFU.TANH R43, R70 ;  /* 0x00000046002b7308 */ /* 0x0002620000002400 */
[----:B0-----:R-:W-:Y:S01]  /*2490*/  FMUL.FTZ R48, R59, UR10 ;  /* 0x0000000a3b307c20 */ /* 0x001fe20008410000 */
[----:B------:R-:W-:-:S04]  /*24a0*/  VIADD R59, R7, UR47 ;  /* 0x0000002f073b7c36 */ /* 0x000fc80008000000 */
        /* <DEDUP_REMOVED lines=43> */
[----:B------:R0:W0:Y:S08]  /*2760*/  MUFU.TANH R27, R76 ;  /* 0x0000004c001b7308 */ /* 0x0000300000002400 */
[----:B------:R0:W0:Y:S08]  /*2770*/  MUFU.TANH R70, R77 ;  /* 0x0000004d00467308 */ /* 0x0000300000002400 */
[----:B------:R0:W0:Y:S08]  /*2780*/  MUFU.TANH R62, R78 ;  /* 0x0000004e003e7308 */ /* 0x0000300000002400 */
[----:B------:R-:W0:Y:S08]  /*2790*/  MUFU.TANH R29, R29 ;  /* 0x0000001d001d7308 */ /* 0x000e300000002400 */
[----:B------:R0:W0:Y:S08]  /*27a0*/  MUFU.TANH R39, R80 ;  /* 0x0000005000277308 */ /* 0x0000300000002400 */
[----:B------:R-:W0:Y:S08]  /*27b0*/  MUFU.TANH R81, R81 ;  /* 0x0000005100517308 */ /* 0x000e300000002400 */
[----:B------:R-:W0:Y:S08]  /*27c0*/  MUFU.TANH R33, R33 ;  /* 0x0000002100217308 */ /* 0x000e300000002400 */
[----:B------:R-:W0:Y:S08]  /*27d0*/  MUFU.TANH R31, R31 ;  /* 0x0000001f001f7308 */ /* 0x000e300000002400 */
[----:B------:R0:W0:Y:S08]  /*27e0*/  MUFU.TANH R47, R84 ;  /* 0x00000054002f7308 */ /* 0x0000300000002400 */
[----:B------:R-:W0:Y:S08]  /*27f0*/  MUFU.TANH R85, R85 ;  /* 0x0000005500557308 */ /* 0x000e300000002400 */
[----:B------:R-:W0:Y:S08]  /*2800*/  MUFU.TANH R35, R35 ;  /* 0x0000002300237308 */ /* 0x000e300000002400 */
[----:B------:R-:W0:Y:S01]  /*2810*/  MUFU.TANH R37, R37 ;  /* 0x0000002500257308 */ /* 0x000e220000002400 */
[----:B-1234-:R-:W-:Y:S05]  /*2820*/  @P2 BRA `(.L_x_6596) ;  /* 0x0000000000582947 */ /* 0x01efea0003800000 */
        /* <DEDUP_REMOVED lines=12> */
.L_x_6598:
[----:B------:R-:W-:-:S06]  /*28f0*/  UISETP.NE.AND UP1, UPT, UR7, 0x1, UPT ;  /* 0x000000010700788c */ /* 0x000fcc000bf25270 */
[----:B------:R-:W-:-:S05]  /*2900*/  PLOP3.LUT P2, PT, PT, PT, UP1, 0x80, 0x0 ;  /* 0x000000000000781c */ /* 0x000fca0003f4f018 */
[----:B------:R-:W-:-:S08]  /*2910*/  @UP1 ULDC.64 UR10, c[0x0][0x9e8] ;  /* 0x00027a00000a1ab9 */ /* 0x000fd00000000a00 */
[----:B------:R-:W-:-:S05]  /*2920*/  @P2 IMAD.HI.U32 R9, R4, UR10, RZ ;  /* 0x0000000a04092c27 */ /* 0x000fca000f8e00ff */
[----:B------:R-:W-:-:S07]  /*2930*/  @P2 SHF.R.U32.HI R4, RZ, UR11, R9 ;  /* 0x0000000bff042c19 */ /* 0x000fce0008011609 */
.L_x_6599:
[----:B------:R-:W-:Y:S05]  /*2940*/  BSYNC B0 ;  /* 0x0000000000007941 */ /* 0x000fea0003800000 */
.L_x_6597:
[----:B------:R-:W-:-:S04]  /*2950*/  IMAD R9, R4, UR7, -R51 ;  /* 0x0000000704097c24 */ /* 0x000fc8000f8e0a33 */
[----:B------:R-:W-:-:S05]  /*2960*/  IMAD R4, R16, -0x2, R9 ;  /* 0xfffffffe10047824 */ /* 0x000fca00078e0209 */
[----:B------:R-:W-:Y:S02]  /*2970*/  VIMNMX R7, R7, R4, !PT ;  /* 0x0000000407077248 */ /* 0x000fe40007fe0100 */
[----:B------:R-:W-:-:S07]  /*2980*/  VIADDMNMX R5, R4, UR7, R5, PT ;  /* 0x0000000704057c46 */ /* 0x000fce000b800105 */
.L_x_6596:
[C---:B------:R-:W-:Y:S02]  /*2990*/  ISETP.GE.AND P2, PT, R112.reuse, 0x2, PT ;  /* 0x000000027000780c */ /* 0x040fe40003f46270 */
[C---:B------:R-:W-:Y:S02]  /*29a0*/  ISETP.GE.AND P5, PT, R112.reuse, 0xa, PT ;  /* 0x0000000a7000780c */ /* 0x040fe40003fa6270 */
[----:B------:R-:W-:Y:S02]  /*29b0*/  ISETP.GT.AND P3, PT, R7, 0x1, !P2 ;  /* 0x000000010700780c */ /* 0x000fe40005764270 */
[----:B------:R-:W-:Y:S02]  /*29c0*/  ISETP.GE.AND P4, PT, R112, 0x9, PT ;  /* 0x000000097000780c */ /* 0x000fe40003f86270 */
[----:B------:R-:W-:Y:S02]  /*29d0*/  ISETP.LT.OR P3, PT, R5, 0x2, P3 ;  /* 0x000000020500780c */ /* 0x000fe40001f61670 */
[----:B0-----:R-:W-:-:S02]  /*29e0*/  P2R R63, PR, RZ, 0x10 ;  /* 0x00000010ff3f7803 */ /* 0x001fc40000000000 */
[----:B------:R-:W-:Y:S02]  /*29f0*/  FSEL R116, R25, -INF , !P3 ;  /* 0xff80000019747808 */ /* 0x000fe40005800000 */
[----:B------:R-:W-:Y:S02]  /*2a00*/  ISETP.GT.AND P3, PT, R7, 0x9, !P5 ;  /* 0x000000090700780c */ /* 0x000fe40006f64270 */
[----:B------:R-:W-:Y:S02]  /*2a10*/  P2R R25, PR, RZ, 0x20 ;  /* 0x00000020ff197803 */ /* 0x000fe40000000000 */
[----:B------:R-:W-:Y:S02]  /*2a20*/  ISETP.LT.OR P3, PT, R5, 0xa, P3 ;  /* 0x0000000a0500780c */ /* 0x000fe40001f61670 */
[----:B------:R-:W-:Y:S02]  /*2a30*/  ISETP.GT.AND P4, PT, R7, 0x8, !P4 ;  /* 0x000000080700780c */ /* 0x000fe40006784270 */
        /* <DEDUP_REMOVED lines=123> */
[----:B------:R-:W-:Y:S02]  /*31f0*/  ISETP.GE.AND P3, PT, R112, 0x71, PT ;  /* 0x000000717000780c */ /* 0x000fe40003f66270 */
[----:B------:R-:W-:Y:S02]  /*3200*/  IADD3 R27, R59, 0x8, R0 ;  /* 0x000000083b1b7810 */ /* 0x000fe40007ffe000 */
[----:B------:R-:W-:-:S04]  /*3210*/  ISETP.GT.AND P4, PT, R7, 0x70, !P3 ;  /* 0x000000700700780c */ /* 0x000fc80005f84270 */
[----:B------:R-:W-:-:S04]  /*3220*/  ISETP.LT.OR P4, PT, R5, 0x71, P4 ;  /* 0x000000710500780c */ /* 0x000fc80002781670 */
[----:B------:R-:W-:Y:S01]  /*3230*/  FSEL R68, R39, -INF , !P4 ;  /* 0xff80000027447808 */ /* 0x000fe20006000000 */
[----:B------:R-:W-:Y:S01]  /*3240*/  VIADD R39, R0, 0x8 ;  /* 0x0000000800277836 */ /* 0x000fe20000000000 */
[----:B------:R-:W-:-:S04]  /*3250*/  ISETP.GE.AND P4, PT, R112, 0x72, PT ;  /* 0x000000727000780c */ /* 0x000fc80003f86270 */
[----:B------:R-:W-:Y:S02]  /*3260*/  ISETP.GT.AND P5, PT, R7, 0x71, !P4 ;  /* 0x000000710700780c */ /* 0x000fe400067a4270 */
[----:B------:R-:W-:Y:S02]  /*3270*/  VIADDMNMX R39, R39, R114, R55, PT ;  /* 0x0000007227277246 */ /* 0x000fe40003800137 */
        /* <DEDUP_REMOVED lines=32> */
.L_x_6602:
[----:B------:R-:W-:-:S06]  /*3480*/  UISETP.NE.AND UP1, UPT, UR7, 0x1, UPT ;  /* 0x000000010700788c */ /* 0x000fcc000bf25270 */
[----:B------:R-:W-:-:S05]  /*3490*/  PLOP3.LUT P6, PT, PT, PT, UP1, 0x80, 0x0 ;  /* 0x000000000000781c */ /* 0x000fca0003fcf018 */
[----:B------:R-:W-:-:S08]  /*34a0*/  @UP1 ULDC.64 UR10, c[0x0][0x9e8] ;  /* 0x00027a00000a1ab9 */ /* 0x000fd00000000a00 */
[----:B------:R-:W-:Y:S01]  /*34b0*/  @P6 IMAD.HI.U32 R5, R3, UR10, RZ ;  /* 0x0000000a03056c27 */ /* 0x000fe2000f8e00ff */
[----:B------:R-:W-:-:S13]  /*34c0*/  PLOP3.LUT P6, PT, PT, PT, UP1, 0x80, 0x0 ;  /* 0x000000000000781c */ /* 0x000fda0003fcf018 */
[----:B------:R-:W-:-:S07]  /*34d0*/  @P6 SHF.R.U32.HI R3, RZ, UR11, R5 ;  /* 0x0000000bff036c19 */ /* 0x000fce0008011605 */
.L_x_6603:
[----:B------:R-:W-:Y:S05]  /*34e0*/  BSYNC B0 ;  /* 0x0000000000007941 */ /* 0x000fea0003800000 */
.L_x_6601:
[----:B------:R-:W-:-:S04]  /*34f0*/  IMAD R3, R3, UR7, -R51 ;  /* 0x0000000703037c24 */ /* 0x000fc8000f8e0a33 */
[----:B------:R-:W-:-:S05]  /*3500*/  IMAD R52, R16, -0x2, R3 ;  /* 0xfffffffe10347824 */ /* 0x000fca00078e0203 */
[----:B------:R-:W-:Y:S02]  /*3510*/  VIMNMX R27, R27, R52, !PT ;  /* 0x000000341b1b7248 */ /* 0x000fe40007fe0100 */
[----:B------:R-:W-:-:S07]  /*3520*/  VIADDMNMX R39, R52, UR7, R39, PT ;  /* 0x0000000734277c46 */ /* 0x000fce000b800127 */
.L_x_6600:
[----:B------:R-:W-:Y:S01]  /*3530*/  ISETP.GT.AND P2, PT, R27, 0x1, !P2 ;  /* 0x000000011b00780c */ /* 0x000fe20005744270 */
[----:B------:R-:W-:Y:S01]  /*3540*/  ULDC UR10, c[0x0][0x988] ;  /* 0x00026200000a7ab9 */ /* 0x000fe20000000800 */
[----:B------:R-:W-:Y:S01]  /*3550*/  ISETP.NE.AND P6, PT, R77, RZ, PT ;  /* 0x000000ff4d00720c */ /* 0x000fe20003fc5270 */
[----:B------:R-:W-:Y:S01]  /*3560*/  IMAD.U32 R7, RZ, RZ, UR10 ;  /* 0x0000000aff077e24 */ /* 0x000fe2000f8e00ff */
        /* <DEDUP_REMOVED lines=76> */
[----:B------:R-:W-:Y:S01]  /*3a30*/  ISETP.GT.AND P3, PT, R27, 0x70, !P3 ;  /* 0x000000701b00780c */ /* 0x000fe20005f64270 */
[----:B------:R-:W0:Y:S01]  /*3a40*/  SHFL.BFLY PT, R112, R3, 0x2, 0x1f ;  /* 0x0c401f0003707f89 */ /* 0x000e2200000e0000 */
[----:B------:R-:W-:Y:S02]  /*3a50*/  FSEL R38, R38, -INF , !P2 ;  /* 0xff80000026267808 */ /* 0x000fe40005000000 */
[----:B------:R-:W-:Y:S02]  /*3a60*/  ISETP.NE.AND P2, PT, R87, RZ, PT ;  /* 0x000000ff5700720c */ /* 0x000fe40003f45270 */
[C---:B------:R-:W-:Y:S02]  /*3a70*/  ISETP.GT.AND P4, PT, R27.reuse, 0x71, !P4 ;  /* 0x000000711b00780c */ /* 0x040fe40006784270 */
[----:B------:R-:W-:Y:S02]  /*3a80*/  ISETP.GT.AND P2, PT, R27, 0x31, !P2 ;  /* 0x000000311b00780c */ /* 0x000fe40005744270 */
[----:B------:R-:W-:-:S02]  /*3a90*/  ISETP.LT.OR P3, PT, R39, 0x71, P3 ;  /* 0x000000712700780c */ /* 0x000fc40001f61670 */
[----:B------:R-:W-:Y:S02]  /*3aa0*/  ISETP.LT.OR P2, PT, R39, 0x32, P2 ;  /* 0x000000322700780c */ /* 0x000fe40001741670 */
[----:B------:R-:W-:Y:S02]  /*3ab0*/  ISETP.GT.AND P5, PT, R27, 0x78, !P5 ;  /* 0x000000781b00780c */ /* 0x000fe40006fa4270 */
[----:B------:R-:W-:Y:S02]  /*3ac0*/  FSEL R40, R40, -INF , !P2 ;  /* 0xff80000028287808 */ /* 0x000fe40005000000 */
[----:B------:R-:W-:Y:S02]  /*3ad0*/  ISETP.NE.AND P2, PT, R49, RZ, PT ;  /* 0x000000ff3100720c */ /* 0x000fe40003f45270 */
[----:B------:R-:W-:Y:S02]  /*3ae0*/  ISETP.LT.OR P4, PT, R39, 0x72, P4 ;  /* 0x000000722700780c */ /* 0x000fe40002781670 */
[----:B------:R-:W-:-:S02]  /*3af0*/  ISETP.GT.AND P2, PT, R27, 0x38, !P2 ;  /* 0x000000381b00780c */ /* 0x000fc40005744270 */
[C---:B------:R-:W-:Y:S02]  /*3b00*/  ISETP.LT.OR P5, PT, R39.reuse, 0x79, P5 ;  /* 0x000000792700780c */ /* 0x040fe40002fa1670 */
[----:B------:R-:W-:Y:S02]  /*3b10*/  ISETP.LT.OR P2, PT, R39, 0x39, P2 ;  /* 0x000000392700780c */ /* 0x000fe40001741670 */
[----:B0-----:R-:W-:Y:S02]  /*3b20*/  FMNMX.FTZ R112, R3, R112, !PT ;  /* 0x0000007003707209 */ /* 0x001fe40007810000 */
[----:B------:R-:W-:Y:S02]  /*3b30*/  FSEL R42, R42, -INF , !P2 ;  /* 0xff8000002a2a7808 */ /* 0x000fe40005000000 */
[----:B------:R-:W-:Y:S01]  /*3b40*/  ISETP.GT.AND P2, PT, R27, 0x39, !P6 ;  /* 0x000000391b00780c */ /* 0x000fe20007744270 */
[----:B------:R-:W0:Y:S01]  /*3b50*/  SHFL.BFLY PT, R5, R112, 0x1, 0x1f ;  /* 0x0c201f0070057f89 */ /* 0x000e2200000e0000 */
[----:B------:R-:W-:-:S02]  /*3b60*/  ISETP.NE.AND P6, PT, R73, RZ, PT ;  /* 0x000000ff4900720c */ /* 0x000fc40003fc5270 */
[----:B------:R-:W-:-:S04]  /*3b70*/  ISETP.LT.OR P2, PT, R39, 0x3a, P2 ;  /* 0x0000003a2700780c */ /* 0x000fc80001741670 */
[----:B------:R-:W-:Y:S02]  /*3b80*/  FSEL R44, R44, -INF , !P2 ;  /* 0xff8000002c2c7808 */ /* 0x000fe40005000000 */
[----:B------:R-:W-:-:S04]  /*3b90*/  ISETP.NE.AND P2, PT, R53, RZ, PT ;  /* 0x000000ff3500720c */ /* 0x000fc80003f45270 */
[----:B------:R-:W-:-:S04]  /*3ba0*/  ISETP.GT.AND P2, PT, R27, 0x40, !P2 ;  /* 0x000000401b00780c */ /* 0x000fc80005744270 */
[----:B------:R-:W-:-:S04]  /*3bb0*/  ISETP.LT.OR P2, PT, R39, 0x41, P2 ;  /* 0x000000412700780c */ /* 0x000fc80001741670 */
[----:B------:R-:W-:Y:S02]  /*3bc0*/  FSEL R46, R46, -INF , !P2 ;  /* 0xff8000002e2e7808 */ /* 0x000fe40005000000 */
[----:B------:R-:W-:Y:S02]  /*3bd0*/  ISETP.NE.AND P2, PT, R56, RZ, PT ;  /* 0x000000ff3800720c */ /* 0x000fe40003f45270 */
[----:B0-----:R-:W-:Y:S02]  /*3be0*/  FMNMX.FTZ R5, R112, R5, !PT ;  /* 0x0000000570057209 */ /* 0x001fe40007810000 */
        /* <DEDUP_REMOVED lines=36> */
[----:B------:R-:W-:Y:S01]  /*3e30*/  ISETP.NE.AND P6, PT, R9, RZ, PT ;  /* 0x000000ff0900720c */ /* 0x000fe20003fc5270 */
[----:B------:R-:W-:Y:S01]  /*3e40*/  FMUL.FTZ R9, R5, R7 ;  /* 0x0000000705097220 */ /* 0x000fe20000410000 */
        /* <DEDUP_REMOVED lines=9> */
[-CC-:B------:R-:W-:Y:S01]  /*3ee0*/  FFMA.FTZ R45, R96, R7.reuse, -R43.reuse ;  /* 0x00000007602d7223 */ /* 0x180fe2000001082b */
        /* <DEDUP_REMOVED lines=10> */
[--C-:B------:R-:W-:Y:S01]  /*3f90*/  FFMA.FTZ R182, R182, R7, -R43.reuse ;  /* 0x00000007b6b67223 */ /* 0x100fe2000001082b */
[----:B------:R-:W-:Y:S01]  /*3fa0*/  ISETP.LT.OR P2, PT, R39, 0x6a, P2 ;  /* 0x0000006a2700780c */ /* 0x000fe20001741670 */
[----:B------:R-:W-:Y:S01]  /*3fb0*/  MUFU.EX2 R180, R180 ;  /* 0x000000b400b47308 */ /* 0x000fe20000000800 */
[----:B------:R-:W-:Y:S01]  /*3fc0*/  FMNMX.FTZ R11, R14, R11, !PT ;  /* 0x0000000b0e0b7209 */ /* 0x000fe20007810000 */
[-CC-:B------:R-:W-:Y:S01]  /*3fd0*/  FFMA.FTZ R9, R118, R7.reuse, -R43.reuse ;  /* 0x0000000776097223 */ /* 0x180fe2000001082b */
[----:B------:R-:W-:Y:S01]  /*3fe0*/  FSEL R96, R29, -INF , !P2 ;  /* 0xff8000001d607808 */ /* 0x000fe20005000000 */
[--C-:B------:R-:W-:Y:S01]  /*3ff0*/  FFMA.FTZ R29, R92, R7, -R43.reuse ;  /* 0x000000075c1d7223 */ /* 0x100fe2000001082b */
[----:B------:R-:W-:Y:S01]  /*4000*/  FMNMX.FTZ R13, R20, R11, !PT ;  /* 0x0000000b140d7209 */ /* 0x000fe20007810000 */
[--C-:B------:R-:W-:Y:S01]  /*4010*/  FFMA.FTZ R176, R176, R7, -R43.reuse ;  /* 0x00000007b0b07223 */ /* 0x100fe2000001082b */
[----:B------:R-:W-:Y:S01]  /*4020*/  FSEL R94, R33, -INF , !P3 ;  /* 0xff800000215e7808 */ /* 0x000fe20005800000 */
[----:B------:R0:W-:Y:S01]  /*4030*/  MUFU.EX2 R11, R21 ;  /* 0x00000015000b7308 */ /* 0x0001e20000000800 */
[----:B------:R-:W-:Y:S01]  /*4040*/  FMNMX.FTZ R13, R24, R13, !PT ;  /* 0x0000000d180d7209 */ /* 0x000fe20007810000 */
[-CC-:B------:R-:W-:Y:S01]  /*4050*/  FFMA.FTZ R33, R86, R7.reuse, -R43.reuse ;  /* 0x0000000756217223 */ /* 0x180fe2000001082b */
[----:B------:R-:W-:Y:S01]  /*4060*/  ISETP.GT.AND P6, PT, R27, 0x79, !P6 ;  /* 0x000000791b00780c */ /* 0x000fe200077c4270 */
[--C-:B------:R-:W-:Y:S01]  /*4070*/  FFMA.FTZ R178, R178, R7, -R43.reuse ;  /* 0x00000007b2b27223 */ /* 0x100fe2000001082b */
[----:B------:R-:W-:Y:S01]  /*4080*/  FMNMX.FTZ R13, R26, R13, !PT ;  /* 0x0000000d1a0d7209 */ /* 0x000fe20007810000 */
[--C-:B------:R-:W-:Y:S01]  /*4090*/  FFMA.FTZ R8, R8, R7, -R43.reuse ;  /* 0x0000000708087223 */ /* 0x100fe2000001082b */
[----:B------:R-:W-:Y:S01]  /*40a0*/  FSEL R98, R31, -INF , !P4 ;  /* 0xff8000001f627808 */ /* 0x000fe20006000000 */
[----:B------:R-:W1:Y:S01]  /*40b0*/  MUFU.EX2 R3, R3 ;  /* 0x0000000300037308 */ /* 0x000e620000000800 */
[----:B------:R-:W-:Y:S01]  /*40c0*/  FMNMX.FTZ R13, R28, R13, !PT ;  /* 0x0000000d1c0d7209 */ /* 0x000fe20007810000 */
[-CC-:B------:R-:W-:Y:S01]  /*40d0*/  FFMA.FTZ R172, R110, R7.reuse, -R43.reuse ;  /* 0x000000076eac7223 */ /* 0x180fe2000001082b */
[----:B------:R-:W-:Y:S01]  /*40e0*/  ISETP.LT.OR P6, PT, R39, 0x7a, P6 ;  /* 0x0000007a2700780c */ /* 0x000fe200037c1670 */
[--C-:B------:R-:W-:Y:S01]  /*40f0*/  FFMA.FTZ R108, R108, R7, -R43.reuse ;  /* 0x000000076c6c7223 */ /* 0x100fe2000001082b */
[----:B------:R-:W-:Y:S01]  /*4100*/  FMNMX.FTZ R15, R30, R13, !PT ;  /* 0x0000000d1e0f7209 */ /* 0x000fe20007810000 */
[--C-:B------:R-:W-:Y:S01]  /*4110*/  FFMA.FTZ R174, R106, R7, -R43.reuse ;  /* 0x000000076aae7223 */ /* 0x100fe2000001082b */
[----:B------:R-:W-:Y:S01]  /*4120*/  FSEL R92, R35, -INF , !P5 ;  /* 0xff800000235c7808 */ /* 0x000fe20006800000 */
        /* <DEDUP_REMOVED lines=13> */
[----:B0-----:R-:W-:Y:S01]  /*4200*/  FMNMX.FTZ R21, R38, R15, !PT ;  /* 0x0000000f26157209 */ /* 0x001fe20007810000 */
[-CC-:B------:R-:W-:Y:S01]  /*4210*/  FFMA.FTZ R74, R74, R7.reuse, -R43.reuse ;  /* 0x000000074a4a7223 */ /* 0x180fe2000001082b */
[--C-:B------:R-:W-:Y:S01]  /*4220*/  FFMA.FTZ R72, R72, R7, -R43.reuse ;  /* 0x0000000748487223 */ /* 0x100fe2000001082b */
[----:B------:R-:W-:Y:S01]  /*4230*/  MUFU.EX2 R182, R182 ;  /* 0x000000b600b67308 */ /* 0x000fe20000000800 */
[----:B------:R-:W-:Y:S01]  /*4240*/  FMNMX.FTZ R21, R40, R21, !PT ;  /* 0x0000001528157209 */ /* 0x000fe20007810000 */
[-CC-:B------:R-:W-:Y:S01]  /*4250*/  FFMA.FTZ R70, R70, R7.reuse, -R43.reuse ;  /* 0x0000000746467223 */ /* 0x180fe2000001082b */
[-CC-:B------:R-:W-:Y:S01]  /*4260*/  FFMA.FTZ R68, R68, R7.reuse, -R43.reuse ;  /* 0x0000000744447223 */ /* 0x180fe2000001082b */
[----:B------:R-:W-:Y:S01]  /*4270*/  FFMA.FTZ R4, R4, R7, -R43 ;  /* 0x0000000704047223 */ /* 0x000fe2000001082b */
[----:B------:R-:W-:Y:S01]  /*4280*/  FMNMX.FTZ R21, R42, R21, !PT ;  /* 0x000000152a157209 */ /* 0x000fe20007810000 */
[----:B-1----:R-:W-:Y:S01]  /*4290*/  FADD.FTZ R47, R180, R3 ;  /* 0x00000003b42f7221 */ /* 0x002fe20000010000 */
[----:B------:R-:W-:Y:S01]  /*42a0*/  F2FP.F16.F32.PACK_AB R180, R3, R180 ;  /* 0x000000b403b4723e */ /* 0x000fe200000000ff */
[----:B------:R0:W-:Y:S01]  /*42b0*/  MUFU.EX2 R27, R45 ;  /* 0x0000002d001b7308 */ /* 0x0001e20000000800 */
[----:B------:R-:W-:-:S04]  /*42c0*/  FMNMX.FTZ R21, R44, R21, !PT ;  /* 0x000000152c157209 */ /* 0x000fc80007810000 */
[----:B--2---:R-:W-:-:S03]  /*42d0*/  FMNMX.FTZ R25, R46, R21, !PT ;  /* 0x000000152e197209 */ /* 0x004fc60007810000 */
[----:B------:R-:W-:Y:S01]  /*42e0*/  MUFU.EX2 R9, R9 ;  /* 0x0000000900097308 */ /* 0x000fe20000000800 */
[----:B------:R-:W-:Y:S01]  /*42f0*/  FMNMX.FTZ R25, R48, R25, !PT ;  /* 0x0000001930197209 */ /* 0x000fe20007810000 */
[----:B0-----:R-:W-:-:S03]  /*4300*/  FFMA.FTZ R45, R6, R7, -R43 ;  /* 0x00000007062d7223 */ /* 0x001fc6000001082b */
[----:B------:R-:W-:-:S03]  /*4310*/  FMNMX.FTZ R25, R50, R25, !PT ;  /* 0x0000001932197209 */ /* 0x000fc60007810000 */
[----:B------:R-:W-:Y:S01]  /*4320*/  MUFU.EX2 R176, R176 ;  /* 0x000000b000b07308 */ /* 0x000fe20000000800 */
[----:B------:R-:W-:-:S04]  /*4330*/  FMNMX.FTZ R25, R58, R25, !PT ;  /* 0x000000193a197209 */ /* 0x000fc80007810000 */
[----:B------:R-:W-:-:S03]  /*4340*/  FMNMX.FTZ R41, R66, R25, !PT ;  /* 0x0000001942297209 */ /* 0x000fc60007810000 */
[----:B------:R0:W-:Y:S01]  /*4350*/  MUFU.EX2 R25, R100 ;  /* 0x0000006400197308 */ /* 0x0001e20000000800 */
[----:B------:R-:W-:-:S04]  /*4360*/  FMNMX.FTZ R41, R60, R41, !PT ;  /* 0x000000293c297209 */ /* 0x000fc80007810000 */
[----:B------:R-:W-:-:S03]  /*4370*/  FMNMX.FTZ R41, R56, R41, !PT ;  /* 0x0000002938297209 */ /* 0x000fc60007810000 */
[----:B------:R-:W-:Y:S01]  /*4380*/  MUFU.EX2 R178, R178 ;  /* 0x000000b200b27308 */ /* 0x000fe20000000800 */
[----:B------:R-:W-:Y:S02]  /*4390*/  FMNMX.FTZ R41, R64, R41, !PT ;  /* 0x0000002940297209 */ /* 0x000fe40007810000 */
[----:B0-----:R-:W-:Y:S02]  /*43a0*/  FSEL R100, R37, -INF , !P6 ;  /* 0xff80000025647808 */ /* 0x001fe40007000000 */
        /* <DEDUP_REMOVED lines=19> */
[----:B------:R-:W1:Y:S08]  /*44e0*/  MUFU.EX2 R33, R33 ;  /* 0x0000002100217308 */ /* 0x000e700000000800 */
[----:B------:R-:W-:Y:S08]  /*44f0*/  MUFU.EX2 R84, R84 ;  /* 0x0000005400547308 */ /* 0x000ff00000000800 */
[----:B------:R-:W-:Y:S01]  /*4500*/  MUFU.EX2 R35, R82 ;  /* 0x0000005200237308 */ /* 0x000fe20000000800 */
[----:B-1----:R-:W-:-:S02]  /*4510*/  F2FP.F16.F32.PACK_AB R166, R33, R90 ;  /* 0x0000005a21a6723e */ /* 0x002fc400000000ff */
[----:B0-----:R-:W-:-:S04]  /*4520*/  FMNMX.FTZ R6, R86, R29, !PT ;  /* 0x0000001d56067209 */ /* 0x001fc80007810000 */
[C---:B------:R-:W-:Y:S01]  /*4530*/  FSETP.NEU.FTZ.AND P2, PT, R6.reuse, -INF , PT ;  /* 0xff8000000600780b */ /* 0x040fe20003f5d000 */
[-C--:B------:R-:W-:Y:S01]  /*4540*/  FMUL.FTZ R29, R6, R7.reuse ;  /* 0x00000007061d7220 */ /* 0x080fe20000410000 */
[----:B------:R-:W-:Y:S04]  /*4550*/  MUFU.EX2 R80, R80 ;  /* 0x0000005000507308 */ /* 0x000fe80000000800 */
[----:B------:R-:W-:Y:S02]  /*4560*/  FSEL R43, R29, RZ, P2 ;  /* 0x000000ff1d2b7208 */ /* 0x000fe40001000000 */
[----:B------:R-:W-:Y:S02]  /*4570*/  PLOP3.LUT P2, PT, PT, PT, UP0, 0x40, 0x0 ;  /* 0x000000000000781c */ /* 0x000fe40003f4e808 */
        /* <DEDUP_REMOVED lines=8> */
[----:B------:R-:W-:Y:S01]  /*4600*/  MUFU.EX2 R2, R2 ;  /* 0x0000000200027308 */ /* 0x000fe20000000800 */
        /* <DEDUP_REMOVED lines=21> */
[-C--:B------:R-:W-:Y:S01]  /*4760*/  FFMA.FTZ R66, R66, R7.reuse, -R43 ;  /* 0x0000000742427223 */ /* 0x080fe2000001082b */
[----:B------:R-:W-:Y:S01]  /*4770*/  F2FP.F16.F32.PACK_AB R182, R9, R182 ;  /* 0x000000b609b6723e */ /* 0x000fe200000000ff */
[----:B------:R-:W2:Y:S01]  /*4780*/  MUFU.EX2 R183, R14 ;  /* 0x0000000e00b77308 */ /* 0x000ea20000000800 */
[----:B------:R-:W-:Y:S01]  /*4790*/  FADD.FTZ R8, R172, R47 ;  /* 0x0000002fac087221 */ /* 0x000fe20000010000 */
[----:B0-----:R-:W-:Y:S01]  /*47a0*/  FADD.FTZ R47, R2, R181 ;  /* 0x000000b5022f7221 */ /* 0x001fe20000010000 */
[-CC-:B------:R-:W-:Y:S01]  /*47b0*/  FFMA.FTZ R60, R60, R7.reuse, -R43.reuse ;  /* 0x000000073c3c7223 */ /* 0x180fe2000001082b */
[-CC-:B------:R-:W-:Y:S01]  /*47c0*/  FFMA.FTZ R56, R56, R7.reuse, -R43.reuse ;  /* 0x0000000738387223 */ /* 0x180fe2000001082b */
[----:B------:R-:W-:Y:S01]  /*47d0*/  FADD.FTZ R49, R15, R8 ;  /* 0x000000080f317221 */ /* 0x000fe20000010000 */
[-CC-:B------:R-:W-:Y:S01]  /*47e0*/  FFMA.FTZ R64, R64, R7.reuse, -R43.reuse ;  /* 0x0000000740407223 */ /* 0x180fe2000001082b */
[-C--:B------:R-:W-:Y:S01]  /*47f0*/  FFMA.FTZ R54, R54, R7.reuse, -R43 ;  /* 0x0000000736367223 */ /* 0x080fe2000001082b */
[----:B------:R-:W0:Y:S01]  /*4800*/  MUFU.EX2 R20, R20 ;  /* 0x0000001400147308 */ /* 0x000e220000000800 */
[----:B-1----:R-:W-:Y:S01]  /*4810*/  FADD.FTZ R8, R12, R47 ;  /* 0x0000002f0c087221 */ /* 0x002fe20000010000 */
[----:B------:R-:W-:Y:S01]  /*4820*/  FADD.FTZ R10, R174, R49 ;  /* 0x00000031ae0a7221 */ /* 0x000fe20000010000 */
[-CC-:B------:R-:W-:Y:S01]  /*4830*/  FFMA.FTZ R52, R52, R7.reuse, -R43.reuse ;  /* 0x0000000734347223 */ /* 0x180fe2000001082b */
[-CC-:B------:R-:W-:Y:S01]  /*4840*/  FFMA.FTZ R62, R62, R7.reuse, -R43.reuse ;  /* 0x000000073e3e7223 */ /* 0x180fe2000001082b */
[-CC-:B------:R-:W-:Y:S01]  /*4850*/  FFMA.FTZ R96, R96, R7.reuse, -R43.reuse ;  /* 0x0000000760607223 */ /* 0x180fe2000001082b */
[----:B------:R-:W-:Y:S01]  /*4860*/  FADD.FTZ R49, R21, R10 ;  /* 0x0000000a15317221 */ /* 0x000fe20000010000 */
[-C--:B------:R-:W-:Y:S01]  /*4870*/  FFMA.FTZ R94, R94, R7.reuse, -R43 ;  /* 0x000000075e5e7223 */ /* 0x080fe2000001082b */
[----:B------:R-:W1:Y:S01]  /*4880*/  MUFU.EX2 R177, R24 ;  /* 0x0000001800b17308 */ /* 0x000e620000000800 */
[----:B--2---:R-:W-:Y:S01]  /*4890*/  FADD.FTZ R47, R183, R8 ;  /* 0x00000008b72f7221 */ /* 0x004fe20000010000 */
[----:B------:R-:W-:Y:S01]  /*48a0*/  FADD.FTZ R10, R168, R49 ;  /* 0x00000031a80a7221 */ /* 0x000fe20000010000 */
[-CC-:B------:R-:W-:Y:S01]  /*48b0*/  FFMA.FTZ R98, R98, R7.reuse, -R43.reuse ;  /* 0x0000000762627223 */ /* 0x180fe2000001082b */
[----:B------:R-:W-:Y:S01]  /*48c0*/  F2FP.F16.F32.PACK_AB R181, R181, R2 ;  /* 0x00000002b5b5723e */ /* 0x000fe200000000ff */
[-C--:B------:R-:W-:Y:S01]  /*48d0*/  FFMA.FTZ R92, R92, R7.reuse, -R43 ;  /* 0x000000075c5c7223 */ /* 0x080fe2000001082b */
[----:B------:R-:W-:Y:S01]  /*48e0*/  FADD.FTZ R49, R25, R10 ;  /* 0x0000000a19317221 */ /* 0x000fe20000010000 */
[----:B------:R-:W-:Y:S01]  /*48f0*/  F2FP.F16.F32.PACK_AB R176, R11, R176 ;  /* 0x000000b00bb0723e */ /* 0x000fe200000000ff */
[----:B------:R-:W2:Y:S01]  /*4900*/  MUFU.EX2 R26, R26 ;  /* 0x0000001a001a7308 */ /* 0x000ea20000000800 */
[----:B0-----:R-:W-:Y:S01]  /*4910*/  FADD.FTZ R8, R20, R47 ;  /* 0x0000002f14087221 */ /* 0x001fe20000010000 */
[----:B------:R-:W-:Y:S01]  /*4920*/  FADD.FTZ R10, R170, R49 ;  /* 0x00000031aa0a7221 */ /* 0x000fe20000010000 */
[----:B------:R-:W-:Y:S01]  /*4930*/  FFMA.FTZ R43, R100, R7, -R43 ;  /* 0x00000007642b7223 */ /* 0x000fe2000001082b */
[----:B------:R-:W-:-:S02]  /*4940*/  F2FP.F16.F32.PACK_AB R178, R13, R178 ;  /* 0x000000b20db2723e */ /* 0x000fc400000000ff */
[----:B------:R-:W-:Y:S01]  /*4950*/  FADD.FTZ R49, R27, R10 ;  /* 0x0000000a1b317221 */ /* 0x000fe20000010000 */
[----:B------:R-:W-:Y:S01]  /*4960*/  F2FP.F16.F32.PACK_AB R172, R15, R172 ;  /* 0x000000ac0fac723e */ /* 0x000fe200000000ff */
[----:B------:R-:W0:Y:S01]  /*4970*/  MUFU.EX2 R179, R28 ;  /* 0x0000001c00b37308 */ /* 0x000e220000000800 */
[----:B-1----:R-:W-:Y:S01]  /*4980*/  FADD.FTZ R47, R177, R8 ;  /* 0x00000008b12f7221 */ /* 0x002fe20000010000 */
[----:B------:R-:W-:Y:S01]  /*4990*/  FADD.FTZ R10, R164, R49 ;  /* 0x00000031a40a7221 */ /* 0x000fe20000010000 */
[----:B------:R-:W-:Y:S02]  /*49a0*/  F2FP.F16.F32.PACK_AB R174, R21, R174 ;  /* 0x000000ae15ae723e */ /* 0x000fe400000000ff */
[----:B------:R-:W-:Y:S01]  /*49b0*/  F2FP.F16.F32.PACK_AB R168, R25, R168 ;  /* 0x000000a819a8723e */ /* 0x000fe200000000ff */
[----:B------:R-:W-:Y:S01]  /*49c0*/  FADD.FTZ R49, R31, R10 ;  /* 0x0000000a1f317221 */ /* 0x000fe20000010000 */
[----:B------:R-:W-:Y:S01]  /*49d0*/  F2FP.F16.F32.PACK_AB R170, R27, R170 ;  /* 0x000000aa1baa723e */ /* 0x000fe200000000ff */
[----:B------:R-:W1:Y:S01]  /*49e0*/  MUFU.EX2 R30, R30 ;  /* 0x0000001e001e7308 */ /* 0x000e620000000800 */
[----:B--2---:R-:W-:Y:S01]  /*49f0*/  FADD.FTZ R8, R26, R47 ;  /* 0x0000002f1a087221 */ /* 0x004fe20000010000 */
[----:B------:R-:W-:Y:S01]  /*4a00*/  FADD.FTZ R10, R90, R49 ;  /* 0x000000315a0a7221 */ /* 0x000fe20000010000 */
[----:B------:R-:W-:-:S02]  /*4a10*/  F2FP.F16.F32.PACK_AB R164, R31, R164 ;  /* 0x000000a41fa4723e */ /* 0x000fc400000000ff */
[----:B------:R-:W-:Y:S01]  /*4a20*/  F2FP.F16.F32.PACK_AB R160, R35, R84 ;  /* 0x0000005423a0723e */ /* 0x000fe200000000ff */
[----:B------:R-:W-:Y:S01]  /*4a30*/  FADD.FTZ R49, R33, R10 ;  /* 0x0000000a21317221 */ /* 0x000fe20000010000 */
[----:B------:R-:W-:Y:S01]  /*4a40*/  F2FP.F16.F32.PACK_AB R183, R183, R12 ;  /* 0x0000000cb7b7723e */ /* 0x000fe200000000ff */
[----:B------:R-:W2:Y:S01]  /*4a50*/  MUFU.EX2 R173, R32 ;  /* 0x0000002000ad7308 */ /* 0x000ea20000000800 */
[----:B0-----:R-:W-:Y:S01]  /*4a60*/  FADD.FTZ R47, R179, R8 ;  /* 0x00000008b32f7221 */ /* 0x001fe20000010000 */
[----:B------:R-:W-:Y:S01]  /*4a70*/  FADD.FTZ R10, R84, R49 ;  /* 0x00000031540a7221 */ /* 0x000fe20000010000 */
[----:B------:R-:W-:Y:S02]  /*4a80*/  F2FP.F16.F32.PACK_AB R177, R177, R20 ;  /* 0x00000014b1b1723e */ /* 0x000fe400000000ff */
[----:B------:R-:W-:Y:S01]  /*4a90*/  F2FP.F16.F32.PACK_AB R179, R179, R26 ;  /* 0x0000001ab3b3723e */ /* 0x000fe200000000ff */
[----:B------:R-:W-:Y:S02]  /*4aa0*/  FADD.FTZ R49, R35, R10 ;  /* 0x0000000a23317221 */ /* 0x000fe40000010000 */
[----:B------:R-:W0:Y:S01]  /*4ab0*/  MUFU.EX2 R34, R34 ;  /* 0x0000002200227308 */ /* 0x000e220000000800 */
[----:B-1----:R-:W-:Y:S01]  /*4ac0*/  FADD.FTZ R8, R30, R47 ;  /* 0x0000002f1e087221 */ /* 0x002fe20000010000 */
[----:B------:R-:W-:-:S06]  /*4ad0*/  FADD.FTZ R10, R80, R49 ;  /* 0x00000031500a7221 */ /* 0x000fcc0000010000 */
        /* <DEDUP_REMOVED lines=54> */
[----:B--2---:R-:W-:Y:S01]  /*4e40*/  FADD.FTZ R10, R4, R9 ;  /* 0x00000009040a7221 */ /* 0x004fe20000010000 */
[C---:B------:R-:W-:Y:S01]  /*4e50*/  F2FP.F16.F32.PACK_AB R154, R29.reuse, R4 ;  /* 0x000000041d9a723e */ /* 0x040fe200000000ff */
[----:B------:R-:W-:Y:S02]  /*4e60*/  VIADD R4, R88, 0xfffffffe ;  /* 0xfffffffe58047836 */ /* 0x000fe40000000000 */
[----:B------:R-:W-:-:S03]  /*4e70*/  FADD.FTZ R3, R29, R10 ;  /* 0x0000000a1d037221 */ /* 0x000fc60000010000 */
[----:B------:R-:W2:Y:S01]  /*4e80*/  MUFU.EX2 R157, R52 ;  /* 0x00000034009d7308 */ /* 0x000ea20000000800 */
[C---:B0-----:R-:W-:Y:S01]  /*4e90*/  FADD.FTZ R9, R163.reuse, R8 ;  /* 0x00000008a3097221 */ /* 0x041fe20000010000 */
[----:B------:R-:W-:-:S06]  /*4ea0*/  F2FP.F16.F32.PACK_AB R163, R163, R56 ;  /* 0x00000038a3a3723e */ /* 0x000fcc00000000ff */
[----:B------:R-:W0:Y:S01]  /*4eb0*/  MUFU.EX2 R62, R62 ;  /* 0x0000003e003e7308 */ /* 0x000e220000000800 */
[----:B-1----:R-:W-:Y:S01]  /*4ec0*/  FADD.FTZ R2, R54, R9 ;  /* 0x0000000936027221 */ /* 0x002fe20000010000 */
[----:B------:R-:W-:-:S04]  /*4ed0*/  IMAD.IADD R9, R17, 0x1, -R18 ;  /* 0x0000000111097824 */ /* 0x000fc800078e0a12 */
[----:B------:R-:W-:Y:S02]  /*4ee0*/  IMAD R8, R185, 0x80, R9 ;  /* 0x00000080b9087824 */ /* 0x000fe400078e0209 */
[----:B------:R-:W1:Y:S01]  /*4ef0*/  MUFU.EX2 R159, R96 ;  /* 0x00000060009f7308 */ /* 0x000e620000000800 */
[C---:B--2---:R-:W-:Y:S01]  /*4f00*/  FADD.FTZ R11, R157.reuse, R2 ;  /* 0x000000029d0b7221 */ /* 0x044fe20000010000 */
[----:B------:R-:W-:Y:S02]  /*4f10*/  F2FP.F16.F32.PACK_AB R157, R157, R54 ;  /* 0x000000369d9d723e */ /* 0x000fe400000000ff */
[----:B------:R-:W-:-:S04]  /*4f20*/  R2UR UR10, R8 ;  /* 0x00000000080a72ca */ /* 0x000fc800000e0000 */
[----:B------:R-:W2:Y:S01]  /*4f30*/  MUFU.EX2 R94, R94 ;  /* 0x0000005e005e7308 */ /* 0x000ea20000000800 */
[----:B0-----:R-:W-:-:S07]  /*4f40*/  FADD.FTZ R2, R62, R11 ;  /* 0x0000000b3e027221 */ /* 0x001fce0000010000 */
[----:B------:R-:W0:Y:S01]  /*4f50*/  MUFU.EX2 R153, R98 ;  /* 0x0000006200997308 */ /* 0x000e220000000800 */
[C---:B-1----:R-:W-:Y:S01]  /*4f60*/  FADD.FTZ R11, R159.reuse, R2 ;  /* 0x000000029f0b7221 */ /* 0x042fe20000010000 */
[----:B------:R-:W-:Y:S01]  /*4f70*/  UIADD3 UR6, UR10, UR6, URZ ;  /* 0x000000060a067290 */ /* 0x000fe2000fffe03f */
[----:B------:R-:W-:-:S05]  /*4f80*/  F2FP.F16.F32.PACK_AB R159, R159, R62 ;  /* 0x0000003e9f9f723e */ /* 0x000fca00000000ff */
[----:B------:R-:W1:Y:S01]  /*4f90*/  MUFU.EX2 R92, R92 ;  /* 0x0000005c005c7308 */ /* 0x000e620000000800 */
[----:B--2---:R-:W-:-:S07]  /*4fa0*/  FADD.FTZ R2, R94, R11 ;  /* 0x0000000b5e027221 */ /* 0x004fce0000010000 */
[----:B------:R-:W2:Y:S01]  /*4fb0*/  MUFU.EX2 R43, R43 ;  /* 0x0000002b002b7308 */ /* 0x000ea20000000800 */
[C---:B0-----:R-:W-:Y:S01]  /*4fc0*/  FADD.FTZ R11, R153.reuse, R2 ;  /* 0x00000002990b7221 */ /* 0x041fe20000010000 */
[----:B------:R-:W-:-:S03]  /*4fd0*/  F2FP.F16.F32.PACK_AB R153, R153, R94 ;  /* 0x0000005e9999723e */ /* 0x000fc600000000ff */
[----:B-1----:R-:W-:-:S04]  /*4fe0*/  FADD.FTZ R2, R92, R11 ;  /* 0x0000000b5c027221 */ /* 0x002fc80000010000 */
        /* <DEDUP_REMOVED lines=14> */
.L_x_6605:
[----:B------:R-:W-:-:S11]  /*50d0*/  UISETP.NE.AND UP1, UPT, UR7, 0x1, UPT ;  /* 0x000000010700788c */ /* 0x000fd6000bf25270 */
[----:B------:R-:W-:Y:S02]  /*50e0*/  @UP1 ULDC.64 UR18, c[0x0][0x9e8] ;  /* 0x00027a0000121ab9 */ /* 0x000fe40000000a00 */
[----:B------:R-:W-:-:S04]  /*50f0*/  UIMAD.WIDE.U32 UR10, UR14, UR18, URZ ;  /* 0x000000120e0a72a5 */ /* 0x000fc8000f8e003f */
[----:B------:R-:W-:-:S12]  /*5100*/  @UP1 USHF.R.U32.HI UR14, URZ, UR19, UR11 ;  /* 0x000000133f0e1299 */ /* 0x000fd8000801160b */
.L_x_6606:
[----:B------:R-:W-:-:S04]  /*5110*/  UIMAD UR7, UR14, UR7, UR7 ;  /* 0x000000070e0772a4 */ /* 0x000fc8000f8e0207 */
[----:B------:R-:W-:-:S04]  /*5120*/  UISETP.LT.AND UP1, UPT, UR6, UR7, UPT ;  /* 0x000000070600728c */ /* 0x000fc8000bf21270 */
[----:B------:R-:W-:-:S12]  /*5130*/  USEL UR6, UR6, UR7, UP1 ;  /* 0x0000000706067287 */ /* 0x000fd80008800000 */
.L_x_6604:
[----:B------:R-:W-:Y:S01]  /*5140*/  USHF.R.S32.HI UR7, URZ, 0x1f, UR6 ;  /* 0x0000001f3f077899 */ /* 0x000fe20008011406 */
[----:B------:R-:W-:Y:S02]  /*5150*/  CS2R R150, SRZ ;  /* 0x0000000000967805 */ /* 0x000fe4000001ff00 */
[----:B------:R-:W-:Y:S02]  /*5160*/  CS2R R148, SRZ ;  /* 0x0000000000947805 */ /* 0x000fe4000001ff00 */
        /* <DEDUP_REMOVED lines=38> */
[----:B------:R-:W-:Y:S01]  /*53d0*/  IMAD.MOV.U32 R151, RZ, RZ, RZ ;  /* 0x000000ffff977224 */ /* 0x000fe200078e00ff */
[----:B------:R-:W-:Y:S01]  /*53e0*/  ULDC UR52, c[0x0][0x9d8] ;  /* 0x0002760000347ab9 */ /* 0x000fe20000000800 */
[----:B------:R-:W-:Y:S01]  /*53f0*/  VIADD R13, R15, 0x8 ;  /* 0x000000080f0d7836 */ /* 0x000fe20000000000 */
[----:B------:R-:W-:-:S04]  /*5400*/  ULDC UR51, c[0x0][0x9e0] ;  /* 0x0002780000337ab9 */ /* 0x000fc80000000800 */
[----:B------:R-:W-:-:S07]  /*5410*/  LOP3.LUT R11, RZ, R13, RZ, 0x33, !PT ;  /* 0x0000000dff0b7212 */ /* 0x000fce00078e33ff */
.L_x_6624:
        /* <DEDUP_REMOVED lines=9> */
.L_x_6609:
[----:B------:R-:W-:Y:S01]  /*54b0*/  ULEA UR6, UR54, UR41, 0x3 ;  /* 0x0000002936067291 */ /* 0x000fe2000f8e183f */
[----:B------:R-:W-:-:S05]  /*54c0*/  IMAD.U32 R7, RZ, RZ, UR53 ;  /* 0x00000035ff077e24 */ /* 0x000fca000f8e00ff */
[----:B------:R-:W-:-:S04]  /*54d0*/  SHF.L.U32 R7, R7, 0x1f, RZ ;  /* 0x0000001f07077819 */ /* 0x000fc800000006ff */
[----:B------:R0:W1:Y:S01]  /*54e0*/  SYNCS.PHASECHK.TRANS64.TRYWAIT P2, [UR6+0x28830], R7 ;  /* 0x02883007ff0075a7 */ /* 0x0000620008040146 */
[----:B------:R-:W-:Y:S05]  /*54f0*/  @!P0 BRA `(.L_x_6610) ;  /* 0x0000000000048947 */ /* 0x000fea0003800000 */
[----:B------:R-:W-:Y:S01]  /*5500*/  BPT.TRAP 0x1 ;  /* 0x000000040000795c */ /* 0x000fe20000300000 */
.L_x_6610:
[----:B-1----:R-:W-:Y:S05]  /*5510*/  @P2 BRA `(.L_x_6608) ;  /* 0x0000000000082947 */ /* 0x002fea0003800000 */
[----:B------:R-:W1:Y:S02]  /*5520*/  SYNCS.PHASECHK.TRANS64.TRYWAIT P2, [UR6+0x28830], R7 ;  /* 0x02883007ff0075a7 */ /* 0x000e640008040146 */
[----:B-1----:R-:W-:Y:S05]  /*5530*/  @!P2 BRA `(.L_x_6611) ;  /* 0x000001140050a947 */ /* 0x002fea0003800000 */
.L_x_6608:
[----:B-1----:R-:W1:Y:S01]  /*5540*/  S2R R8, SR_TID.X ;  /* 0x0000000000087919 */ /* 0x002e620000002100 */
[----:B------:R-:W-:Y:S01]  /*5550*/  ULEA UR34, UR54, UR46, 0xb ;  /* 0x0000002e36227291 */ /* 0x000fe2000f8e583f */
[----:B------:R-:W-:Y:S01]  /*5560*/  UMOV UR35, 0x40000040 ;  /* 0x4000004000237882 */ /* 0x000fe20000000000 */
[----:B------:R-:W-:Y:S02]  /*5570*/  UMOV UR7, 0x40000040 ;  /* 0x4000004000077882 */ /* 0x000fe40000000000 */
[----:B------:R-:W-:Y:S02]  /*5580*/  UIADD3 UR6, UR34, 0x2, URZ ;  /* 0x0000000222067890 */ /* 0x000fe4000fffe03f */
        /* <DEDUP_REMOVED lines=12> */
[----:B-1----:R-:W-:-:S05]  /*5650*/  SHF.R.U32.HI R8, RZ, 0x7, R8 ;  /* 0x00000007ff087819 */ /* 0x002fca0000011608 */
[----:B0-----:R-:W-:-:S05]  /*5660*/  VIADD R7, R8, 0x8 ;  /* 0x0000000808077836 */ /* 0x001fca0000000000 */
[----:B------:R0:W-:Y:S06]  /*5670*/  BAR.SYNC.DEFER_BLOCKING R7, 0x100 ;  /* 0x000400070000751d */ /* 0x0001ec0000010000 */
        /* <DEDUP_REMOVED lines=24> */
[----:B0-----:R-:W-:Y:S05]  /*5800*/  @P3 BRA `(.L_x_6612) ;  /* 0x00000000002c3947 */ /* 0x001fea0003800000 */
[----:B------:R-:W-:Y:S05]  /*5810*/  @!P0 BRA `(.L_x_6613) ;  /* 0x0000000000048947 */ /* 0x000fea0003800000 */
[----:B------:R-:W-:Y:S01]  /*5820*/  BPT.TRAP 0x1 ;  /* 0x000000040000795c */ /* 0x000fe20000300000 */
.L_x_6613:
[----:B------:R-:W-:Y:S01]  /*5830*/  ULEA UR6, UR42, UR41, 0x3 ;  /* 0x000000292a067291 */ /* 0x000fe2000f8e183f */
[----:B------:R-:W-:-:S05]  /*5840*/  IMAD.U32 R7, RZ, RZ, UR43 ;  /* 0x0000002bff077e24 */ /* 0x000fca000f8e00ff */
[----:B------:R-:W-:-:S04]  /*5850*/  SHF.L.U32 R7, R7, 0x1f, RZ ;  /* 0x0000001f07077819 */ /* 0x000fc800000006ff */
[----:B------:R0:W1:Y:S01]  /*5860*/  SYNCS.PHASECHK.TRANS64.TRYWAIT P2, [UR6+0x28850], R7 ;  /* 0x02885007ff0075a7 */ /* 0x0000620008040146 */
[----:B------:R-:W-:Y:S05]  /*5870*/  @!P0 BRA `(.L_x_6614) ;  /* 0x0000000000048947 */ /* 0x000fea0003800000 */
[----:B------:R-:W-:Y:S01]  /*5880*/  BPT.TRAP 0x1 ;  /* 0x000000040000795c */ /* 0x000fe20000300000 */
.L_x_6614:
[----:B-1----:R-:W-:Y:S05]  /*5890*/  @P2 BRA `(.L_x_6612) ;  /* 0x0000000000082947 */ /* 0x002fea0003800000 */
[----:B------:R-:W1:Y:S02]  /*58a0*/  SYNCS.PHASECHK.TRANS64.TRYWAIT P2, [UR6+0x28850], R7 ;  /* 0x02885007ff0075a7 */ /* 0x000e640008040146 */
[----:B-1----:R-:W-:Y:S05]  /*58b0*/  @!P2 BRA `(.L_x_6615) ;  /* 0x000001100088a947 */ /* 0x002fea0003800000 */
.L_x_6612:
[----:B------:R-:W-:Y:S01]  /*58c0*/  UIADD3 UR6, UR41, 0x400, URZ ;  /* 0x0000040029067890 */ /* 0x000fe2000fffe03f */
[----:B------:R-:W-:Y:S01]  /*58d0*/  WARPGROUP.ARRIVE ;  /* 0x00000000000079c5 */ /* 0x000fe20000000000 */
[----:B------:R-:W-:-:S05]  /*58e0*/  UMOV UR7, 0x40000040 ;  /* 0x4000004000077882 */ /* 0x000fca0000000000 */
[----:B------:R-:W2:Y:S01]  /*58f0*/  S2R R184, SR_TID.X ;  /* 0x0000000000b87919 */ /* 0x000ea20000002100 */
[----:B------:R-:W-:Y:S01]  /*5900*/  USHF.R.U32.HI UR6, URZ, 0x4, UR6 ;  /* 0x000000043f067899 */ /* 0x000fe20008011606 */
[----:B------:R-:W-:Y:S01]  /*5910*/  FMUL.FTZ R20, R34, UR52 ;  /* 0x0000003422147c20 */ /* 0x000fe20008410000 */
[----:B------:R-:W-:Y:S01]  /*5920*/  FMUL.FTZ R34, R36, UR52 ;  /* 0x0000003424227c20 */ /* 0x000fe20008410000 */
[----:B------:R-:W-:Y:S01]  /*5930*/  FMUL.FTZ R36, R58, UR52 ;  /* 0x000000343a247c20 */ /* 0x000fe20008410000 */
[----:B------:R-:W-:Y:S01]  /*5940*/  ULOP3.LUT UR6, UR6, 0x3fff, URZ, 0xc0, !UPT ;  /* 0x00003fff06067892 */ /* 0x000fe2000f8ec03f */
[----:B------:R-:W-:Y:S01]  /*5950*/  FMUL.FTZ R14, R31, UR52 ;  /* 0x000000341f0e7c20 */ /* 0x000fe20008410000 */
[----:B01----:R-:W-:Y:S01]  /*5960*/  FMUL.FTZ R7, R24, UR52 ;  /* 0x0000003418077c20 */ /* 0x003fe20008410000 */
[----:B------:R-:W-:Y:S01]  /*5970*/  FMUL.FTZ R31, R54, UR52 ;  /* 0x00000034361f7c20 */ /* 0x000fe20008410000 */
[----:B------:R-:W-:Y:S01]  /*5980*/  ULOP3.LUT UR6, UR6, 0x4000000, URZ, 0xfc, !UPT ;  /* 0x0400000006067892 */ /* 0x000fe2000f8efc3f */
[----:B------:R-:W-:Y:S01]  /*5990*/  FMUL.FTZ R8, R26, UR52 ;  /* 0x000000341a087c20 */ /* 0x000fe20008410000 */
[----:B------:R-:W-:Y:S01]  /*59a0*/  FMUL.FTZ R10, R27, UR52 ;  /* 0x000000341b0a7c20 */ /* 0x000fe20008410000 */
        /* <DEDUP_REMOVED lines=20> */
[----:B--2---:R-:W-:Y:S01]  /*5af0*/  SHF.R.U32.HI R184, RZ, 0x7, R184 ;  /* 0x00000007ffb87819 */ /* 0x004fe200000116b8 */
        /* <DEDUP_REMOVED lines=12> */
[----:B------:R-:W-:Y:S01]  /*5bc0*/  PLOP3.LUT P2, PT, PT, PT, UP0, 0x40, 0x0 ;  /* 0x000000000000781c */ /* 0x000fe20003f4e808 */
[----:B------:R-:W0:Y:S08]  /*5bd0*/  MUFU.TANH R7, R7 ;  /* 0x0000000700077308 */ /* 0x000e300000002400 */
[----:B------:R-:W1:Y:S08]  /*5be0*/  MUFU.TANH R8, R8 ;  /* 0x0000000800087308 */ /* 0x000e700000002400 */
[----:B------:R-:W2:Y:S08]  /*5bf0*/  MUFU.TANH R10, R10 ;  /* 0x0000000a000a7308 */ /* 0x000eb00000002400 */
        /* <DEDUP_REMOVED lines=15> */
[----:B------:R-:W-:Y:S01]  /*5cf0*/  HGMMA.64x128x16.F32 R88, R176, gdesc[UR4].tnspB, R88, gsb0 ;  /* 0x41e00004b0587df0 */ /* 0x000fe20008000858 */
[----:B------:R-:W-:Y:S01]  /*5d00*/  UIADD3 UR6, UR10, 0x100, URZ ;  /* 0x000001000a067890 */ /* 0x000fe2000fffe03f */
[----:B------:R-:W-:-:S05]  /*5d10*/  UMOV UR7, 0x40000040 ;  /* 0x4000004000077882 */ /* 0x000fca0000000000 */
        /* <DEDUP_REMOVED lines=30> */
[----:B------:R-:W-:-:S02]  /*5f00*/  FMUL.FTZ R170, R49, UR52 ;  /* 0x0000003431aa7c20 */ /* 0x000fc40008410000 */
[----:B------:R-:W-:Y:S01]  /*5f10*/  HGMMA.64x128x16.F32 R88, R164, gdesc[UR4].tnspB, R88, gsb0 ;  /* 0x41e00004a4587df0 */ /* 0x000fe20008000858 */
[----:B------:R-:W-:Y:S01]  /*5f20*/  UIADD3 UR6, UR10, 0x280, URZ ;  /* 0x000002800a067890 */ /* 0x000fe2000fffe03f */
[----:B------:R-:W-:Y:S01]  /*5f30*/  FMUL.FTZ R57, R61, UR52 ;  /* 0x000000343d397c20 */ /* 0x000fe20008410000 */
[----:B------:R-:W-:Y:S01]  /*5f40*/  UMOV UR7, 0x40000040 ;  /* 0x4000004000077882 */ /* 0x000fe20000000000 */
        /* <DEDUP_REMOVED lines=16> */
[----:B------:R-:W-:Y:S02]  /*6050*/  IMAD.U32 R51, RZ, RZ, UR54 ;  /* 0x00000036ff337e24 */ /* 0x000fe4000f8e00ff */
[----:B------:R-:W-:Y:S01]  /*6060*/  FMUL.FTZ R164, R25, UR52 ;  /* 0x0000003419a47c20 */ /* 0x000fe20008410000 */
[----:B------:R-:W-:Y:S01]  /*6070*/  FMUL.FTZ R165, R28, UR52 ;  /* 0x000000341ca57c20 */ /* 0x000fe20008410000 */
[----:B------:R-:W-:Y:S01]  /*6080*/  HGMMA.64x128x16.F32 R88, R160, gdesc[UR4].tnspB, R88, gsb0 ;  /* 0x41e00004a0587df0 */ /* 0x000fe20008000858 */
[----:B------:R-:W-:Y:S01]  /*6090*/  UIADD3 UR6, UR10, 0x300, URZ ;  /* 0x000003000a067890 */ /* 0x000fe2000fffe03f */
[----:B------:R-:W-:Y:S01]  /*60a0*/  @!P1 LEA R51, R51, UR41, 0x3 ;  /* 0x0000002933339c11 */ /* 0x000fe2000f8e18ff */
[----:B------:R-:W-:Y:S01]  /*60b0*/  UMOV UR7, 0x40000040 ;  /* 0x4000004000077882 */ /* 0x000fe20000000000 */
[----:B------:R-:W-:Y:S01]  /*60c0*/  FMUL.FTZ R167, R32, UR52 ;  /* 0x0000003420a77c20 */ /* 0x000fe20008410000 */
[----:B------:R-:W-:Y:S01]  /*60d0*/  FMUL.FTZ R25, R38, UR52 ;  /* 0x0000003426197c20 */ /* 0x000fe20008410000 */
[----:B------:R-:W-:Y:S01]  /*60e0*/  FMUL.FTZ R28, R42, UR52 ;  /* 0x000000342a1c7c20 */ /* 0x000fe20008410000 */
[----:B------:R-:W-:-:S02]  /*60f0*/  @!P1 VIADD R51, R51, 0x28840 ;  /* 0x0002884033339836 */ /* 0x000fc40000000000 */
[----:B------:R-:W-:Y:S01]  /*6100*/  FMUL.FTZ R32, R46, UR52 ;  /* 0x000000342e207c20 */ /* 0x000fe20008410000 */
[----:B------:R-:W-:Y:S01]  /*6110*/  FMUL.FTZ R38, R63, UR52 ;  /* 0x000000343f267c20 */ /* 0x000fe20008410000 */
[----:B------:R-:W-:Y:S01]  /*6120*/  FMUL.FTZ R63, R69, UR52 ;  /* 0x00000034453f7c20 */ /* 0x000fe20008410000 */
[----:B------:R-:W-:Y:S01]  /*6130*/  FMUL.FTZ R42, R71, UR52 ;  /* 0x00000034472a7c20 */ /* 0x000fe20008410000 */
[----:B------:R-:W-:Y:S01]  /*6140*/  @!P1 PRMT R51, RZ, 0x654, R51 ;  /* 0x00000654ff339816 */ /* 0x000fe20000000033 */
        /* <DEDUP_REMOVED lines=14> */
[----:B------:R0:W0:Y:S01]  /*6230*/  MUFU.TANH R79, R84 ;  /* 0x00000054004f7308 */ /* 0x0000220000002400 */
        /* <DEDUP_REMOVED lines=22> */
[----:B------:R0:W0:Y:S01]  /*63a0*/  MUFU.TANH R75, R80 ;  /* 0x00000050004b7308 */ /* 0x0000220000002400 */
[----:B------:R-:W-:-:S02]  /*63b0*/  WARPGROUP.DEPBAR.LE gsb0, 0x0 ;  /* 0x00008000000079c5 */ /* 0x000fc40000010000 */
[----:B------:R-:W-:Y:S01]  /*63c0*/  WARPGROUP.ARRIVE ;  /* 0x00000000000079c5 */ /* 0x000fe20000000000 */
[----:B------:R-:W-:-:S05]  /*63d0*/  IMAD.SHL.U32 R158, R4, 0x80, RZ ;  /* 0x00000080049e7824 */ /* 0x000fca00078e00ff */
[----:B------:R-:W-:Y:S01]  /*63e0*/  HGMMA.64x128x16.F32 R88, R152, gdesc[UR4].tnspB, R88, gsb0 ;  /* 0x41e0000498587df0 */ /* 0x000fe20008000858 */
[----:B------:R-:W-:-:S05]  /*63f0*/  IADD3 R59, R17, 0x1, -R158 ;  /* 0x00000001113b7810 */ /* 0x000fca0007ffe89e */
[----:B------:R-:W-:-:S04]  /*6400*/  IMAD.IADD R59, R59, 0x1, -R18 ;  /* 0x000000013b3b7824 */ /* 0x000fc800078e0a12 */
[----:B------:R-:W-:-:S04]  /*6410*/  IMAD R59, R16, -0x2, R59 ;  /* 0xfffffffe103b7824 */ /* 0x000fc800078e023b */
[----:B------:R-:W-:-:S04]  /*6420*/  VIADD R83, R59, UR51 ;  /* 0x000000333b537c36 */ /* 0x000fc80008000000 */
[----:B------:R-:W-:Y:S01]  /*6430*/  IMAD.IADD R65, R0, 0x1, R83 ;  /* 0x0000000100417824 */ /* 0x000fe200078e0253 */
[----:B------:R-:W-:Y:S02]  /*6440*/  WARPGROUP.DEPBAR.LE gsb0, 0x0 ;  /* 0x00008000000079c5 */ /* 0x000fe40000010000 */
[----:B------:R0:W-:Y:S06]  /*6450*/  BAR.ARV R58, 0x100 ;  /* 0x0004003a0000751d */ /* 0x0001ec0000002000 */
[----:B------:R5:W-:Y:S02]  /*6460*/  @!P1 SYNCS.ARRIVE.TRANS64.RED.A1T0 RZ, [R51+URZ], RZ ;  /* 0x000000ff33ff99a7 */ /* 0x000be4000810043f */
[----:B-----5:R-:W-:Y:S01]  /*6470*/  FMUL.FTZ R51, R87, UR52 ;  /* 0x0000003457337c20 */ /* 0x020fe20008410000 */
[----:B------:R-:W-:-:S04]  /*6480*/  VIADD R87, R59, UR47 ;  /* 0x0000002f3b577c36 */ /* 0x000fc80008000000 */
[----:B------:R-:W-:Y:S01]  /*6490*/  IMAD.IADD R67, R0, 0x1, R87 ;  /* 0x0000000100437824 */ /* 0x000fe200078e0257 */
        /* <DEDUP_REMOVED lines=14> */
.L_x_6618:
[----:B------:R-:W-:-:S05]  /*6580*/  IMAD.U32 R153, RZ, RZ, UR50 ;  /* 0x00000032ff997e24 */ /* 0x000fca000f8e00ff */
[----:B------:R-:W-:-:S13]  /*6590*/  ISETP.NE.AND P2, PT, R153, 0x1, PT ;  /* 0x000000019900780c */ /* 0x000fda0003f45270 */
[----:B0-----:R-:W0:Y:S02]  /*65a0*/  @P2 LDC.64 R58, c[0x0][0x9e8] ;  /* 0x00027a00ff3a2b82 */ /* 0x001e240000000a00 */
[----:B0-----:R-:W-:-:S04]  /*65b0*/  @P2 IMAD.HI.U32 R64, R15, R58, RZ ;  /* 0x0000003a0f402227 */ /* 0x001fc800078e00ff */
[----:B------:R-:W-:Y:S01]  /*65c0*/  IMAD.MOV.U32 R58, RZ, RZ, R15 ;  /* 0x000000ffff3a7224 */ /* 0x000fe200078e000f */
[----:B------:R-:W-:-:S07]  /*65d0*/  @P2 SHF.R.U32.HI R58, RZ, R59, R64 ;  /* 0x0000003bff3a2219 */ /* 0x000fce0000011640 */
.L_x_6619:
[----:B------:R-:W-:Y:S05]  /*65e0*/  BSYNC B0 ;  /* 0x0000000000007941 */ /* 0x000fea0003800000 */
.L_x_6617:
[----:B------:R-:W-:-:S04]  /*65f0*/  IMAD R59, R58, R153, -R158 ;  /* 0x000000993a3b7224 */ /* 0x000fc800078e0a9e */
[----:B------:R-:W-:-:S05]  /*6600*/  IMAD R58, R16, -0x2, R59 ;  /* 0xfffffffe103a7824 */ /* 0x000fca00078e023b */
[----:B------:R-:W-:Y:S02]  /*6610*/  VIADDMNMX R65, R58, R153, R65, PT ;  /* 0x000000993a417246 */ /* 0x000fe40003800141 */
[----:B------:R-:W-:-:S07]  /*6620*/  VIMNMX R67, R67, R58, !PT ;  /* 0x0000003a43437248 */ /* 0x000fce0007fe0100 */
.L_x_6616:
[----:B------:R-:W-:-:S04]  /*6630*/  ISETP.GT.AND P2, PT, R4, -0x1, PT ;  /* 0xffffffff0400780c */ /* 0x000fc80003f44270 */
[C---:B------:R-:W-:Y:S02]  /*6640*/  ISETP.GT.AND P5, PT, R67.reuse, RZ, P2 ;  /* 0x000000ff4300720c */ /* 0x040fe400017a4270 */
[----:B------:R-:W-:Y:S02]  /*6650*/  ISETP.GT.AND P4, PT, R67, 0x1, P2 ;  /* 0x000000014300780c */ /* 0x000fe40001784270 */
[----:B------:R-:W-:Y:S02]  /*6660*/  ISETP.LT.OR P5, PT, R65, 0x1, P5 ;  /* 0x000000014100780c */ /* 0x000fe40002fa1670 */
[----:B------:R-:W-:Y:S02]  /*6670*/  ISETP.GT.AND P6, PT, R67, 0x8, P2 ;  /* 0x000000084300780c */ /* 0x000fe400017c4270 */
[----:B0-----:R-:W-:Y:S02]  /*6680*/  FSEL R156, R7, -INF , !P5 ;  /* 0xff800000079c7808 */ /* 0x001fe40006800000 */
[----:B------:R-:W-:-:S02]  /*6690*/  ISETP.GT.AND P5, PT, R67, 0x10, P2 ;  /* 0x000000104300780c */ /* 0x000fc400017a4270 */
[----:B------:R-:W-:Y:S02]  /*66a0*/  ISETP.GT.AND P3, PT, R67, 0x9, P2 ;  /* 0x000000094300780c */ /* 0x000fe40001764270 */
[C---:B------:R-:W-:Y:S02]  /*66b0*/  ISETP.LT.OR P5, PT, R65.reuse, 0x11, P5 ;  /* 0x000000114100780c */ /* 0x040fe40002fa1670 */
[----:B------:R-:W-:Y:S02]  /*66c0*/  ISETP.LT.OR P4, PT, R65, 0x2, P4 ;  /* 0x000000024100780c */ /* 0x000fe40002781670 */
[----:B------:R-:W-:Y:S02]  /*66d0*/  FSEL R176, R167, -INF , !P5 ;  /* 0xff800000a7b07808 */ /* 0x000fe40006800000 */
[----:B------:R-:W-:Y:S02]  /*66e0*/  ISETP.GT.AND P5, PT, R67, 0x20, P2 ;  /* 0x000000204300780c */ /* 0x000fe400017a4270 */
[----:B------:R-:W-:-:S02]  /*66f0*/  ISETP.LT.OR P6, PT, R65, 0x9, P6 ;  /* 0x000000094100780c */ /* 0x000fc400037c1670 */
[C---:B------:R-:W-:Y:S02]  /*6700*/  ISETP.LT.OR P3, PT, R65.reuse, 0xa, P3 ;  /* 0x0000000a4100780c */ /* 0x040fe40001f61670 */
[----:B------:R-:W-:Y:S02]  /*6710*/  ISETP.LT.OR P5, PT, R65, 0x21, P5 ;  /* 0x000000214100780c */ /* 0x000fe40002fa1670 */
[----:B------:R-:W-:Y:S02]  /*6720*/  FSEL R182, R164, -INF , !P4 ;  /* 0xff800000a4b67808 */ /* 0x000fe40006000000 */
[----:B------:R-:W-:Y:S02]  /*6730*/  ISETP.GT.AND P4, PT, R67, 0x11, P2 ;  /* 0x000000114300780c */ /* 0x000fe40001784270 */
[----:B------:R-:W-:Y:S02]  /*6740*/  FSEL R164, R165, -INF , !P6 ;  /* 0xff800000a5a47808 */ /* 0x000fe40007000000 */
[----:B------:R-:W-:-:S02]  /*6750*/  FSEL R178, R166, -INF , !P3 ;  /* 0xff800000a6b27808 */ /* 0x000fc40005800000 */
        /* <DEDUP_REMOVED lines=76> */
[--C-:B------:R-:W-:Y:S02]  /*6c20*/  IADD3 R53, R83, 0x8, R0.reuse ;  /* 0x0000000853357810 */ /* 0x100fe40007ffe000 */
[----:B------:R-:W-:-:S02]  /*6c30*/  IADD3 R55, R87, 0x8, R0 ;  /* 0x0000000857377810 */ /* 0x000fc40007ffe000 */
[----:B------:R-:W-:Y:S02]  /*6c40*/  FSEL R56, R81, -INF , !P4 ;  /* 0xff80000051387808 */ /* 0x000fe40006000000 */
[----:B------:R-:W-:Y:S02]  /*6c50*/  FSEL R54, R79, -INF , !P6 ;  /* 0xff8000004f367808 */ /* 0x000fe40007000000 */
[----:B------:R-:W-:Y:S01]  /*6c60*/  FSEL R52, R85, -INF , !P3 ;  /* 0xff80000055347808 */ /* 0x000fe20005800000 */
[----:B------:R-:W-:Y:S06]  /*6c70*/  @P5 BRA `(.L_x_6620) ;  /* 0x0000000000585947 */ /* 0x000fec0003800000 */
[----:B------:R-:W-:Y:S01]  /*6c80*/  ISETP.GT.AND P3, PT, R13, -0x1, PT ;  /* 0xffffffff0d00780c */ /* 0x000fe20003f64270 */
[----:B------:R-:W-:-:S12]  /*6c90*/  BSSY B0, `(.L_x_6621) ;  /* 0x0000010000007945 */ /* 0x000fd80003800000 */
[----:B------:R-:W-:Y:S05]  /*6ca0*/  @P3 BRA `(.L_x_6622) ;  /* 0x0000000000203947 */ /* 0x000fea0003800000 */
[----:B------:R-:W-:Y:S02]  /*6cb0*/  IMAD.U32 R57, RZ, RZ, UR50 ;  /* 0x00000032ff397e24 */ /* 0x000fe4000f8e00ff */
[----:B------:R-:W-:-:S03]  /*6cc0*/  IMAD.MOV.U32 R7, RZ, RZ, R11 ;  /* 0x000000ffff077224 */ /* 0x000fc600078e000b */
[----:B------:R-:W-:-:S13]  /*6cd0*/  ISETP.NE.AND P3, PT, R57, 0x1, PT ;  /* 0x000000013900780c */ /* 0x000fda0003f65270 */
[----:B------:R-:W0:Y:S02]  /*6ce0*/  @P3 LDC.64 R34, c[0x0][0x9e8] ;  /* 0x00027a00ff223b82 */ /* 0x000e240000000a00 */
[----:B0-----:R-:W-:-:S05]  /*6cf0*/  @P3 IMAD.HI.U32 R34, R11, R34, RZ ;  /* 0x000000220b223227 */ /* 0x001fca00078e00ff */
[----:B------:R-:W-:-:S04]  /*6d00*/  @P3 SHF.R.U32.HI R7, RZ, R35, R34 ;  /* 0x00000023ff073219 */ /* 0x000fc80000011622 */
[----:B------:R-:W-:Y:S01]  /*6d10*/  LOP3.LUT R7, RZ, R7, RZ, 0x33, !PT ;  /* 0x00000007ff077212 */ /* 0x000fe200078e33ff */
[----:B------:R-:W-:Y:S06]  /*6d20*/  BRA `(.L_x_6623) ;  /* 0x0000000000187947 */ /* 0x000fec0003800000 */
.L_x_6622:
[----:B------:R-:W-:Y:S02]  /*6d30*/  IMAD.U32 R57, RZ, RZ, UR50 ;  /* 0x00000032ff397e24 */ /* 0x000fe4000f8e00ff */
[----:B------:R-:W-:-:S03]  /*6d40*/  IMAD.MOV.U32 R7, RZ, RZ, R13 ;  /* 0x000000ffff077224 */ /* 0x000fc600078e000d */
[----:B------:R-:W-:-:S13]  /*6d50*/  ISETP.NE.AND P3, PT, R57, 0x1, PT ;  /* 0x000000013900780c */ /* 0x000fda0003f65270 */
[----:B------:R-:W0:Y:S02]  /*6d60*/  @P3 LDC.64 R34, c[0x0][0x9e8] ;  /* 0x00027a00ff223b82 */ /* 0x000e240000000a00 */
[----:B0-----:R-:W-:-:S05]  /*6d70*/  @P3 IMAD.HI.U32 R34, R13, R34, RZ ;  /* 0x000000220d223227 */ /* 0x001fca00078e00ff */
[----:B------:R-:W-:-:S07]  /*6d80*/  @P3 SHF.R.U32.HI R7, RZ, R35, R34 ;  /* 0x00000023ff073219 */ /* 0x000fce0000011622 */
.L_x_6623:
[----:B------:R-:W-:Y:S05]  /*6d90*/  BSYNC B0 ;  /* 0x0000000000007941 */ /* 0x000fea0003800000 */
.L_x_6621:
[----:B------:R-:W-:-:S04]  /*6da0*/  IMAD R7, R7, R57, -R158 ;  /* 0x0000003907077224 */ /* 0x000fc800078e0a9e */
[----:B------:R-:W-:-:S05]  /*6db0*/  IMAD R34, R16, -0x2, R7 ;  /* 0xfffffffe10227824 */ /* 0x000fca00078e0207 */
[----:B------:R-:W-:Y:S02]  /*6dc0*/  VIADDMNMX R53, R34, R57, R53, PT ;  /* 0x0000003922357246 */ /* 0x000fe40003800135 */
[----:B------:R-:W-:-:S07]  /*6dd0*/  VIMNMX R55, R55, R34, !PT ;  /* 0x0000002237377248 */ /* 0x000fce0007fe0100 */
.L_x_6620:
        /* <DEDUP_REMOVED lines=10> */
[C---:B------:R-:W-:Y:S02]  /*6e80*/  ISETP.GT.AND P6, PT, R55.reuse, 0x8, P2 ;  /* 0x000000083700780c */ /* 0x040fe400017c4270 */
        /* <DEDUP_REMOVED lines=25> */
[----:B------:R-:W-:-:S02]  /*7020*/  ISETP.GT.AND P4, PT, R55, RZ, P2 ;  /* 0x000000ff3700720c */ /* 0x000fc40001784270 */
[----:B------:R-:W-:Y:S02]  /*7030*/  FMNMX.FTZ R7, R78, R7, !PT ;  /* 0x000000074e077209 */ /* 0x000fe40007810000 */
[----:B------:R-:W-:Y:S02]  /*7040*/  ISETP.LT.OR P4, PT, R53, 0x1, P4 ;  /* 0x000000013500780c */ /* 0x000fe40002781670 */
        /* <DEDUP_REMOVED lines=25> */
[----:B------:R-:W0:Y:S01]  /*71e0*/  LDC R7, c[0x0][0x988] ;  /* 0x00026200ff077b82 */ /* 0x000e220000000800 */
[----:B------:R-:W-:Y:S02]  /*71f0*/  ISETP.GT.AND P5, PT, R55, 0x39, P2 ;  /* 0x000000393700780c */ /* 0x000fe400017a4270 */
[----:B------:R-:W1:Y:S02]  /*7200*/  SHFL.BFLY PT, R34, R35, 0x2, 0x1f ;  /* 0x0c401f0023227f89 */ /* 0x000e6400000e0000 */
[----:B------:R-:W-:-:S04]  /*7210*/  ISETP.LT.OR P5, PT, R53, 0x3a, P5 ;  /* 0x0000003a3500780c */ /* 0x000fc80002fa1670 */
[----:B------:R-:W-:Y:S02]  /*7220*/  FSEL R184, R33, -INF , !P5 ;  /* 0xff80000021b87808 */ /* 0x000fe40006800000 */
[----:B------:R-:W-:-:S04]  /*7230*/  ISETP.GT.AND P5, PT, R55, 0x48, P2 ;  /* 0x000000483700780c */ /* 0x000fc800017a4270 */
[----:B------:R-:W-:Y:S02]  /*7240*/  ISETP.LT.OR P5, PT, R53, 0x49, P5 ;  /* 0x000000493500780c */ /* 0x000fe40002fa1670 */
[----:B-1----:R-:W-:-:S05]  /*7250*/  FMNMX.FTZ R57, R35, R34, !PT ;  /* 0x0000002223397209 */ /* 0x002fca0007810000 */
[----:B------:R-:W1:Y:S02]  /*7260*/  SHFL.BFLY PT, R34, R57, 0x1, 0x1f ;  /* 0x0c201f0039227f89 */ /* 0x000e6400000e0000 */
[----:B-1----:R-:W-:Y:S02]  /*7270*/  FMNMX.FTZ R34, R57, R34, !PT ;  /* 0x0000002239227209 */ /* 0x002fe40007810000 */
[----:B------:R-:W-:Y:S02]  /*7280*/  FSEL R57, R8, -INF , !P4 ;  /* 0xff80000008397808 */ /* 0x000fe40006000000 */
[C---:B------:R-:W-:Y:S01]  /*7290*/  FSETP.NEU.FTZ.AND P6, PT, R34.reuse, -INF , PT ;  /* 0xff8000002200780b */ /* 0x040fe20003fdd000 */
[----:B0-----:R-:W-:-:S05]  /*72a0*/  FMUL.FTZ R35, R34, R7 ;  /* 0x0000000722237220 */ /* 0x001fca0000410000 */
[----:B------:R-:W-:-:S05]  /*72b0*/  FSEL R35, R35, RZ, P6 ;  /* 0x000000ff23237208 */ /* 0x000fca0003000000 */
[-CC-:B------:R-:W-:Y:S01]  /*72c0*/  FFMA.FTZ R180, R156, R7.reuse, -R35.reuse ;  /* 0x000000079cb47223 */ /* 0x180fe20000010823 */
[----:B------:R-:W-:Y:S01]  /*72d0*/  FSEL R156, R25, -INF , !P3 ;  /* 0xff800000199c7808 */ /* 0x000fe20005800000 */
[-CC-:B------:R-:W-:Y:S01]  /*72e0*/  FFMA.FTZ R21, R182, R7.reuse, -R35.reuse ;  /* 0x00000007b6157223 */ /* 0x180fe20000010823 */
[----:B------:R-:W-:Y:S01]  /*72f0*/  ISETP.GT.AND P3, PT, R55, 0x21, P2 ;  /* 0x000000213700780c */ /* 0x000fe20001764270 */
[-CC-:B------:R-:W-:Y:S01]  /*7300*/  FFMA.FTZ R182, R164, R7.reuse, -R35.reuse ;  /* 0x00000007a4b67223 */ /* 0x180fe20000010823 */
[-CC-:B------:R-:W-:Y:S01]  /*7310*/  FFMA.FTZ R61, R174, R7.reuse, -R35.reuse ;  /* 0x00000007ae3d7223 */ /* 0x180fe20000010823 */
[-CC-:B------:R-:W-:Y:S01]  /*7320*/  FFMA.FTZ R25, R178, R7.reuse, -R35.reuse ;  /* 0x00000007b2197223 */ /* 0x180fe20000010823 */
[----:B------:R-:W-:Y:S01]  /*7330*/  ISETP.LT.OR P3, PT, R53, 0x22, P3 ;  /* 0x000000223500780c */ /* 0x000fe20001f61670 */
[-CC-:B------:R-:W-:Y:S01]  /*7340*/  FFMA.FTZ R178, R172, R7.reuse, -R35.reuse ;  /* 0x00000007acb27223 */ /* 0x180fe20000010823 */
[-CC-:B------:R-:W-:Y:S01]  /*7350*/  FFMA.FTZ R172, R166, R7.reuse, -R35.reuse ;  /* 0x00000007a6ac7223 */ /* 0x180fe20000010823 */
[-CC-:B------:R-:W-:Y:S01]  /*7360*/  FFMA.FTZ R33, R162, R7.reuse, -R35.reuse ;  /* 0x00000007a2217223 */ /* 0x180fe20000010823 */
        /* <DEDUP_REMOVED lines=11> */
[-CC-:B------:R-:W-:Y:S01]  /*7420*/  FFMA.FTZ R56, R56, R7.reuse, -R35.reuse ;  /* 0x0000000738387223 */ /* 0x180fe20000010823 */
[----:B------:R-:W-:Y:S01]  /*7430*/  ISETP.GT.AND P3, PT, R55, 0x31, P2 ;  /* 0x000000313700780c */ /* 0x000fe20001764270 */
[----:B------:R-:W-:Y:S01]  /*7440*/  FFMA.FTZ R52, R52, R7, -R35 ;  /* 0x0000000734347223 */ /* 0x000fe20000010823 */
[----:B------:R-:W-:-:S02]  /*7450*/  FMNMX.FTZ R59, R14, R27, !PT ;  /* 0x0000001b0e3b7209 */ /* 0x000fc40007810000 */
[----:B------:R-:W-:Y:S01]  /*7460*/  FSEL R26, R26, -INF , !P4 ;  /* 0xff8000001a1a7808 */ /* 0x000fe20006000000 */
[----:B------:R-:W-:Y:S01]  /*7470*/  MUFU.EX2 R182, R182 ;  /* 0x000000b600b67308 */ /* 0x000fe20000000800 */
[----:B------:R-:W-:Y:S02]  /*7480*/  FMNMX.FTZ R59, R20, R59, !PT ;  /* 0x0000003b143b7209 */ /* 0x000fe40007810000 */
[----:B------:R-:W-:Y:S02]  /*7490*/  ISETP.GT.AND P4, PT, R55, 0x38, P2 ;  /* 0x000000383700780c */ /* 0x000fe40001784270 */
[----:B------:R-:W-:Y:S02]  /*74a0*/  FMNMX.FTZ R59, R158, R59, !PT ;  /* 0x0000003b9e3b7209 */ /* 0x000fe40007810000 */
[----:B------:R-:W-:Y:S01]  /*74b0*/  ISETP.LT.OR P3, PT, R53, 0x32, P3 ;  /* 0x000000323500780c */ /* 0x000fe20001f61670 */
[----:B------:R-:W-:Y:S01]  /*74c0*/  MUFU.EX2 R25, R25 ;  /* 0x0000001900197308 */ /* 0x000fe20000000800 */
[----:B------:R-:W-:-:S02]  /*74d0*/  FMNMX.FTZ R59, R156, R59, !PT ;  /* 0x0000003b9c3b7209 */ /* 0x000fc40007810000 */
[----:B------:R-:W-:Y:S01]  /*74e0*/  FSEL R8, R29, -INF , !P3 ;  /* 0xff8000001d087808 */ /* 0x000fe20005800000 */
[----:B------:R-:W-:Y:S01]  /*74f0*/  FFMA.FTZ R29, R168, R7, -R35 ;  /* 0x00000007a81d7223 */ /* 0x000fe20000010823 */
[----:B------:R-:W-:Y:S02]  /*7500*/  FMNMX.FTZ R59, R24, R59, !PT ;  /* 0x0000003b183b7209 */ /* 0x000fe40007810000 */
[----:B------:R-:W-:Y:S01]  /*7510*/  ISETP.LT.OR P4, PT, R53, 0x39, P4 ;  /* 0x000000393500780c */ /* 0x000fe20002781670 */
[----:B------:R-:W-:Y:S01]  /*7520*/  MUFU.EX2 R176, R176 ;  /* 0x000000b000b07308 */ /* 0x000fe20000000800 */
[----:B------:R-:W-:Y:S02]  /*7530*/  FMNMX.FTZ R59, R28, R59, !PT ;  /* 0x0000003b1c3b7209 */ /* 0x000fe40007810000 */
[----:B------:R-:W-:Y:S02]  /*7540*/  ISETP.GT.AND P3, PT, R55, 0x40, P2 ;  /* 0x000000403700780c */ /* 0x000fe40001764270 */
[----:B------:R-:W-:-:S02]  /*7550*/  FMNMX.FTZ R59, R164, R59, !PT ;  /* 0x0000003ba43b7209 */ /* 0x000fc40007810000 */
[----:B------:R-:W-:Y:S01]  /*7560*/  FSEL R174, R31, -INF , !P4 ;  /* 0xff8000001fae7808 */ /* 0x000fe20006000000 */
[----:B------:R-:W-:Y:S01]  /*7570*/  FFMA.FTZ R31, R160, R7, -R35 ;  /* 0x00000007a01f7223 */ /* 0x000fe20000010823 */
[----:B------:R-:W-:Y:S01]  /*7580*/  FMNMX.FTZ R59, R32, R59, !PT ;  /* 0x0000003b203b7209 */ /* 0x000fe20007810000 */
[----:B------:R-:W-:Y:S01]  /*7590*/  MUFU.EX2 R27, R61 ;  /* 0x0000003d001b7308 */ /* 0x000fe20000000800 */
[----:B------:R-:W-:Y:S02]  /*75a0*/  ISETP.GT.AND P4, PT, R55, 0x41, P2 ;  /* 0x000000413700780c */ /* 0x000fe40001784270 */
[----:B------:R-:W-:Y:S02]  /*75b0*/  FMNMX.FTZ R59, R26, R59, !PT ;  /* 0x0000003b1a3b7209 */ /* 0x000fe40007810000 */
[C---:B------:R-:W-:Y:S02]  /*75c0*/  ISETP.LT.OR P3, PT, R53.reuse, 0x41, P3 ;  /* 0x000000413500780c */ /* 0x040fe40001f61670 */
[----:B------:R-:W-:Y:S01]  /*75d0*/  FMNMX.FTZ R59, R30, R59, !PT ;  /* 0x0000003b1e3b7209 */ /* 0x000fe20007810000 */
[----:B------:R-:W-:Y:S01]  /*75e0*/  MUFU.EX2 R178, R178 ;  /* 0x000000b200b27308 */ /* 0x000fe20000000800 */
[----:B------:R-:W-:-:S02]  /*75f0*/  ISETP.LT.OR P4, PT, R53, 0x42, P4 ;  /* 0x000000423500780c */ /* 0x000fc40002781670 */
[----:B------:R-:W-:Y:S02]  /*7600*/  FMNMX.FTZ R59, R8, R59, !PT ;  /* 0x0000003b083b7209 */ /* 0x000fe40007810000 */
[----:B------:R-:W-:Y:S02]  /*7610*/  FSEL R36, R36, -INF , !P3 ;  /* 0xff80000024247808 */ /* 0x000fe40005800000 */
[----:B------:R-:W-:Y:S01]  /*7620*/  FMNMX.FTZ R59, R174, R59, !PT ;  /* 0x0000003bae3b7209 */ /* 0x000fe20007810000 */
[----:B------:R-:W-:Y:S01]  /*7630*/  MUFU.EX2 R29, R29 ;  /* 0x0000001d001d7308 */ /* 0x000fe20000000800 */
[----:B------:R-:W-:Y:S02]  /*7640*/  ISETP.GT.AND P3, PT, R55, 0x49, P2 ;  /* 0x000000493700780c */ /* 0x000fe40001764270 */
[----:B------:R-:W-:Y:S02]  /*7650*/  FMNMX.FTZ R59, R184, R59, !PT ;  /* 0x0000003bb83b7209 */ /* 0x000fe40007810000 */
[----:B------:R-:W-:Y:S01]  /*7660*/  FSEL R166, R37, -INF , !P4 ;  /* 0xff80000025a67808 */ /* 0x000fe20006000000 */
[----:B------:R-:W-:Y:S01]  /*7670*/  FFMA.FTZ R37, R152, R7, -R35 ;  /* 0x0000000798257223 */ /* 0x000fe20000010823 */
[----:B------:R-:W-:Y:S01]  /*7680*/  FMNMX.FTZ R59, R36, R59, !PT ;  /* 0x0000003b243b7209 */ /* 0x000fe20007810000 */
[----:B------:R-:W-:Y:S01]  /*7690*/  MUFU.EX2 R172, R172 ;  /* 0x000000ac00ac7308 */ /* 0x000fe20000000800 */
[----:B------:R-:W-:-:S02]  /*76a0*/  ISETP.GT.AND P4, PT, R55, 0x50, P2 ;  /* 0x000000503700780c */ /* 0x000fc40001784270 */
[----:B------:R-:W-:Y:S02]  /*76b0*/  ISETP.LT.OR P3, PT, R53, 0x4a, P3 ;  /* 0x0000004a3500780c */ /* 0x000fe40001f61670 */
[----:B------:R-:W-:Y:S01]  /*76c0*/  FSEL R160, R39, -INF , !P5 ;  /* 0xff80000027a07808 */ /* 0x000fe20006800000 */
[--C-:B------:R-:W-:Y:S01]  /*76d0*/  FFMA.FTZ R39, R84, R7, -R35.reuse ;  /* 0x0000000754277223 */ /* 0x100fe20000010823 */
[----:B------:R-:W-:Y:S01]  /*76e0*/  FMNMX.FTZ R59, R166, R59, !PT ;  /* 0x0000003ba63b7209 */ /* 0x000fe20007810000 */
[----:B------:R-:W-:Y:S01]  /*76f0*/  MUFU.EX2 R31, R31 ;  /* 0x0000001f001f7308 */ /* 0x000fe20000000800 */
[----:B------:R-:W-:Y:S02]  /*7700*/  ISETP.GT.AND P5, PT, R55, 0x51, P2 ;  /* 0x000000513700780c */ /* 0x000fe400017a4270 */
[----:B------:R-:W-:Y:S01]  /*7710*/  FSEL R168, R38, -INF , !P3 ;  /* 0xff80000026a87808 */ /* 0x000fe20005800000 */
[----:B------:R-:W-:Y:S01]  /*7720*/  FFMA.FTZ R38, R154, R7, -R35 ;  /* 0x000000079a267223 */ /* 0x000fe20000010823 */
[----:B------:R-:W-:-:S02]  /*7730*/  ISETP.LT.OR P4, PT, R53, 0x51, P4 ;  /* 0x000000513500780c */ /* 0x000fc40002781670 */
[----:B------:R-:W-:Y:S01]  /*7740*/  FMNMX.FTZ R59, R160, R59, !PT ;  /* 0x0000003ba03b7209 */ /* 0x000fe20007810000 */
[----:B------:R-:W-:Y:S01]  /*7750*/  MUFU.EX2 R33, R33 ;  /* 0x0000002100217308 */ /* 0x000fe20000000800 */
[----:B------:R-:W-:Y:S02]  /*7760*/  ISETP.GT.AND P3, PT, R55, 0x58, P2 ;  /* 0x000000583700780c */ /* 0x000fe40001764270 */
[----:B------:R-:W-:Y:S02]  /*7770*/  ISETP.LT.OR P5, PT, R53, 0x52, P5 ;  /* 0x000000523500780c */ /* 0x000fe40002fa1670 */
[----:B------:R-:W-:Y:S02]  /*7780*/  FSEL R40, R40, -INF , !P4 ;  /* 0xff80000028287808 */ /* 0x000fe40006000000 */
[----:B------:R-:W-:Y:S01]  /*7790*/  FMNMX.FTZ R59, R168, R59, !PT ;  /* 0x0000003ba83b7209 */ /* 0x000fe20007810000 */
[----:B------:R-:W-:Y:S01]  /*77a0*/  MUFU.EX2 R38, R38 ;  /* 0x0000002600267308 */ /* 0x000fe20000000800 */
[----:B------:R-:W-:-:S02]  /*77b0*/  ISETP.GT.AND P4, PT, R55, 0x59, P2 ;  /* 0x000000593700780c */ /* 0x000fc40001784270 */
[----:B------:R-:W-:Y:S01]  /*77c0*/  FSEL R154, R41, -INF , !P5 ;  /* 0xff800000299a7808 */ /* 0x000fe20006800000 */
[--C-:B------:R-:W-:Y:S01]  /*77d0*/  FFMA.FTZ R41, R82, R7, -R35.reuse ;  /* 0x0000000752297223 */ /* 0x100fe20000010823 */
[----:B------:R-:W-:Y:S02]  /*77e0*/  ISETP.LT.OR P3, PT, R53, 0x59, P3 ;  /* 0x000000593500780c */ /* 0x000fe40001f61670 */
[----:B------:R-:W-:Y:S01]  /*77f0*/  FMNMX.FTZ R59, R40, R59, !PT ;  /* 0x0000003b283b7209 */ /* 0x000fe20007810000 */
[----:B------:R-:W-:Y:S01]  /*7800*/  MUFU.EX2 R37, R37 ;  /* 0x0000002500257308 */ /* 0x000fe20000000800 */
[----:B------:R-:W-:Y:S02]  /*7810*/  ISETP.GT.AND P5, PT, R55, 0x60, P2 ;  /* 0x000000603700780c */ /* 0x000fe400017a4270 */
[----:B------:R-:W-:Y:S02]  /*7820*/  ISETP.LT.OR P4, PT, R53, 0x5a, P4 ;  /* 0x0000005a3500780c */ /* 0x000fe40002781670 */
[----:B------:R-:W-:Y:S01]  /*7830*/  FSEL R152, R43, -INF , !P3 ;  /* 0xff8000002b987808 */ /* 0x000fe20005800000 */
[----:B------:R-:W-:Y:S01]  /*7840*/  FFMA.FTZ R43, R78, R7, -R35 ;  /* 0x000000074e2b7223 */ /* 0x000fe20000010823 */
[----:B------:R-:W-:Y:S01]  /*7850*/  FMNMX.FTZ R59, R154, R59, !PT ;  /* 0x0000003b9a3b7209 */ /* 0x000fe20007810000 */
[----:B------:R-:W-:Y:S01]  /*7860*/  MUFU.EX2 R39, R39 ;  /* 0x0000002700277308 */ /* 0x000fe20000000800 */
[----:B------:R-:W-:-:S02]  /*7870*/  ISETP.GT.AND P3, PT, R55, 0x61, P2 ;  /* 0x000000613700780c */ /* 0x000fc40001764270 */
[----:B------:R-:W-:Y:S01]  /*7880*/  FSEL R162, R42, -INF , !P4 ;  /* 0xff8000002aa27808 */ /* 0x000fe20006000000 */
[-CC-:B------:R-:W-:Y:S01]  /*7890*/  FFMA.FTZ R42, R170, R7.reuse, -R35.reuse ;  /* 0x00000007aa2a7223 */ /* 0x180fe20000010823 */
[----:B------:R-:W-:Y:S01]  /*78a0*/  ISETP.LT.OR P5, PT, R53, 0x61, P5 ;  /* 0x000000613500780c */ /* 0x000fe20002fa1670 */
[----:B------:R-:W-:Y:S01]  /*78b0*/  FFMA.FTZ R170, R86, R7, -R35 ;  /* 0x0000000756aa7223 */ /* 0x000fe20000010823 */
[----:B------:R-:W-:Y:S01]  /*78c0*/  FMNMX.FTZ R59, R152, R59, !PT ;  /* 0x0000003b983b7209 */ /* 0x000fe20007810000 */
[----:B------:R-:W-:Y:S01]  /*78d0*/  MUFU.EX2 R41, R41 ;  /* 0x0000002900297308 */ /* 0x000fe20000000800 */
[----:B------:R-:W-:Y:S02]  /*78e0*/  ISETP.GT.AND P4, PT, R55, 0x68, P2 ;  /* 0x000000683700780c */ /* 0x000fe40001784270 */
[----:B------:R-:W-:Y:S02]  /*78f0*/  ISETP.LT.OR P3, PT, R53, 0x62, P3 ;  /* 0x000000623500780c */ /* 0x000fe40001f61670 */
[----:B------:R-:W-:-:S02]  /*7900*/  FSEL R44, R44, -INF , !P5 ;  /* 0xff8000002c2c7808 */ /* 0x000fc40006800000 */
[----:B------:R-:W-:Y:S01]  /*7910*/  FMNMX.FTZ R59, R162, R59, !PT ;  /* 0x0000003ba23b7209 */ /* 0x000fe20007810000 */
[----:B------:R-:W-:Y:S01]  /*7920*/  MUFU.EX2 R42, R42 ;  /* 0x0000002a002a7308 */ /* 0x000fe20000000800 */
[----:B------:R-:W-:Y:S02]  /*7930*/  ISETP.GT.AND P5, PT, R55, 0x69, P2 ;  /* 0x000000693700780c */ /* 0x000fe400017a4270 */
[----:B------:R-:W-:Y:S01]  /*7940*/  FSEL R86, R45, -INF , !P3 ;  /* 0xff8000002d567808 */ /* 0x000fe20005800000 */
[-CC-:B------:R-:W-:Y:S01]  /*7950*/  FFMA.FTZ R45, R68, R7.reuse, -R35.reuse ;  /* 0x00000007442d7223 */ /* 0x180fe20000010823 */
[----:B------:R-:W-:Y:S01]  /*7960*/  ISETP.LT.OR P4, PT, R53, 0x69, P4 ;  /* 0x000000693500780c */ /* 0x000fe20002781670 */
[----:B------:R-:W-:Y:S01]  /*7970*/  FFMA.FTZ R68, R76, R7, -R35 ;  /* 0x000000074c447223 */ /* 0x000fe20000010823 */
[----:B------:R-:W-:Y:S01]  /*7980*/  FMNMX.FTZ R59, R44, R59, !PT ;  /* 0x0000003b2c3b7209 */ /* 0x000fe20007810000 */
[----:B------:R-:W-:Y:S01]  /*7990*/  MUFU.EX2 R170, R170 ;  /* 0x000000aa00aa7308 */ /* 0x000fe20000000800 */
[----:B------:R-:W-:-:S02]  /*79a0*/  ISETP.GT.AND P3, PT, R55, 0x70, P2 ;  /* 0x000000703700780c */ /* 0x000fc40001764270 */
[----:B------:R-:W-:Y:S02]  /*79b0*/  ISETP.LT.OR P5, PT, R53, 0x6a, P5 ;  /* 0x0000006a3500780c */ /* 0x000fe40002fa1670 */
[----:B------:R-:W-:Y:S01]  /*79c0*/  FSEL R84, R49, -INF , !P4 ;  /* 0xff80000031547808 */ /* 0x000fe20006000000 */
[----:B------:R-:W-:Y:S01]  /*79d0*/  FFMA.FTZ R49, R66, R7, -R35 ;  /* 0x0000000742317223 */ /* 0x000fe20000010823 */
[----:B------:R-:W-:Y:S01]  /*79e0*/  FMNMX.FTZ R59, R86, R59, !PT ;  /* 0x0000003b563b7209 */ /* 0x000fe20007810000 */
[----:B------:R-:W-:Y:S01]  /*79f0*/  MUFU.EX2 R43, R43 ;  /* 0x0000002b002b7308 */ /* 0x000fe20000000800 */
[----:B------:R-:W-:Y:S02]  /*7a00*/  ISETP.GT.AND P4, PT, R55, 0x71, P2 ;  /* 0x000000713700780c */ /* 0x000fe40001784270 */
[----:B------:R-:W-:Y:S02]  /*7a10*/  FSEL R46, R46, -INF , !P5 ;  /* 0xff8000002e2e7808 */ /* 0x000fe40006800000 */
[----:B------:R-:W-:-:S02]  /*7a20*/  ISETP.LT.OR P3, PT, R53, 0x71, P3 ;  /* 0x000000713500780c */ /* 0x000fc40001f61670 */
        /* <DEDUP_REMOVED lines=13> */
[-CC-:B------:R-:W-:Y:S01]  /*7b00*/  FFMA.FTZ R70, R74, R7.reuse, -R35.reuse ;  /* 0x000000074a467223 */ /* 0x180fe20000010823 */
[----:B------:R-:W-:Y:S01]  /*7b10*/  ISETP.LT.OR P2, PT, R53, 0x7a, P2 ;  /* 0x0000007a3500780c */ /* 0x000fe20001741670 */
[-CC-:B------:R-:W-:Y:S01]  /*7b20*/  FFMA.FTZ R53, R62, R7.reuse, -R35.reuse ;  /* 0x000000073e357223 */ /* 0x180fe20000010823 */
[----:B------:R-:W-:Y:S01]  /*7b30*/  FSEL R186, R50, -INF , !P5 ;  /* 0xff80000032ba7808 */ /* 0x000fe20006800000 */
[--C-:B------:R-:W-:Y:S01]  /*7b40*/  FFMA.FTZ R50, R72, R7, -R35.reuse ;  /* 0x0000000748327223 */ /* 0x100fe20000010823 */
[----:B------:R-:W-:Y:S01]  /*7b50*/  FMNMX.FTZ R59, R80, R59, !PT ;  /* 0x0000003b503b7209 */ /* 0x000fe20007810000 */
[----:B------:R-:W-:Y:S01]  /*7b60*/  MUFU.EX2 R48, R48 ;  /* 0x0000003000307308 */ /* 0x000fe20000000800 */
[----:B------:R-:W-:Y:S01]  /*7b70*/  FSEL R78, R51, -INF , !P2 ;  /* 0xff800000334e7808 */ /* 0x000fe20005000000 */
[----:B------:R-:W-:Y:S01]  /*7b80*/  FFMA.FTZ R51, R60, R7, -R35 ;  /* 0x000000073c337223 */ /* 0x000fe20000010823 */
[----:B------:R-:W-:-:S02]  /*7b90*/  FMNMX.FTZ R59, R186, R59, !PT ;  /* 0x0000003bba3b7209 */ /* 0x000fc40007810000 */
[----:B------:R-:W-:Y:S02]  /*7ba0*/  FSEL R60, R34, RZ, P6 ;  /* 0x000000ff223c7208 */ /* 0x000fe40003000000 */
[----:B------:R-:W-:Y:S01]  /*7bb0*/  FMNMX.FTZ R59, R78, R59, !PT ;  /* 0x0000003b4e3b7209 */ /* 0x000fe20007810000 */
[----:B------:R-:W-:Y:S02]  /*7bc0*/  MUFU.EX2 R50, R50 ;  /* 0x0000003200327308 */ /* 0x000fe40000000800 */
[----:B------:R-:W-:Y:S02]  /*7bd0*/  FADD.FTZ R60, -R60, R5 ;  /* 0x000000053c3c7221 */ /* 0x000fe40000010100 */
[----:B------:R-:W0:Y:S02]  /*7be0*/  SHFL.BFLY PT, R72, R59, 0x2, 0x1f ;  /* 0x0c401f003b487f89 */ /* 0x000e2400000e0000 */
[-C--:B------:R-:W-:Y:S02]  /*7bf0*/  FMUL.FTZ R5, R60, R7.reuse ;  /* 0x000000073c057220 */ /* 0x080fe40000410000 */
[----:B------:R-:W-:Y:S08]  /*7c00*/  MUFU.EX2 R47, R47 ;  /* 0x0000002f002f7308 */ /* 0x000ff00000000800 */
[----:B------:R-:W1:Y:S08]  /*7c10*/  MUFU.EX2 R5, R5 ;  /* 0x0000000500057308 */ /* 0x000e700000000800 */
[----:B------:R-:W-:Y:S01]  /*7c20*/  MUFU.EX2 R70, R70 ;  /* 0x0000004600467308 */ /* 0x000fe20000000800 */
[----:B0-----:R-:W-:Y:S01]  /*7c30*/  FMNMX.FTZ R72, R59, R72, !PT ;  /* 0x000000483b487209 */ /* 0x001fe20007810000 */
[----:B------:R-:W-:-:S06]  /*7c40*/  FFMA.FTZ R59, R54, R7, -R35 ;  /* 0x00000007363b7223 */ /* 0x000fcc0000010823 */
[----:B------:R-:W-:Y:S01]  /*7c50*/  MUFU.EX2 R49, R49 ;  /* 0x0000003100317308 */ /* 0x000fe20000000800 */
[----:B------:R-:W0:Y:S01]  /*7c60*/  SHFL.BFLY PT, R55, R72, 0x1, 0x1f ;  /* 0x0c201f0048377f89 */ /* 0x000e2200000e0000 */
[-C--:B-1----:R-:W-:Y:S01]  /*7c70*/  FMUL.FTZ R88, R88, R5.reuse ;  /* 0x0000000558587220 */ /* 0x082fe20000410000 */
        /* <DEDUP_REMOVED lines=20> */
[----:B------:R-:W-:Y:S01]  /*7dc0*/  FMUL.FTZ R125, R125, R5 ;  /* 0x000000057d7d7220 */ /* 0x000fe20000410000 */
[----:B------:R-:W-:Y:S01]  /*7dd0*/  MUFU.EX2 R58, R58 ;  /* 0x0000003a003a7308 */ /* 0x000fe20000000800 */
[----:B0-----:R-:W-:Y:S01]  /*7de0*/  FMNMX.FTZ R54, R72, R55, !PT ;  /* 0x0000003748367209 */ /* 0x001fe20007810000 */
[-C--:B------:R-:W-:Y:S01]  /*7df0*/  FMUL.FTZ R128, R128, R5.reuse ;  /* 0x0000000580807220 */ /* 0x080fe20000410000 */
[-C--:B------:R-:W-:Y:S01]  /*7e00*/  FMUL.FTZ R129, R129, R5.reuse ;  /* 0x0000000581817220 */ /* 0x080fe20000410000 */
[----:B------:R-:W-:Y:S01]  /*7e10*/  FMUL.FTZ R132, R132, R5 ;  /* 0x0000000584847220 */ /* 0x000fe20000410000 */
[C---:B------:R-:W-:Y:S01]  /*7e20*/  FSETP.NEU.FTZ.AND P2, PT, R54.reuse, -INF , PT ;  /* 0xff8000003600780b */ /* 0x040fe20003f5d000 */
[----:B------:R-:W-:Y:S01]  /*7e30*/  FMUL.FTZ R35, R54, R7 ;  /* 0x0000000736237220 */ /* 0x000fe20000410000 */
[-C--:B------:R-:W-:Y:S01]  /*7e40*/  FMUL.FTZ R133, R133, R5.reuse ;  /* 0x0000000585857220 */ /* 0x080fe20000410000 */
[----:B------:R-:W-:Y:S01]  /*7e50*/  MUFU.EX2 R53, R53 ;  /* 0x0000003500357308 */ /* 0x000fe20000000800 */
[-C--:B------:R-:W-:Y:S01]  /*7e60*/  FMUL.FTZ R136, R136, R5.reuse ;  /* 0x0000000588887220 */ /* 0x080fe20000410000 */
[-C--:B------:R-:W-:Y:S01]  /*7e70*/  FMUL.FTZ R137, R137, R5.reuse ;  /* 0x0000000589897220 */ /* 0x080fe20000410000 */
[----:B------:R-:W-:Y:S01]  /*7e80*/  FSEL R35, R35, RZ, P2 ;  /* 0x000000ff23237208 */ /* 0x000fe20001000000 */
[-C--:B------:R-:W-:Y:S01]  /*7e90*/  FMUL.FTZ R140, R140, R5.reuse ;  /* 0x000000058c8c7220 */ /* 0x080fe20000410000 */
[-C--:B------:R-:W-:Y:S01]  /*7ea0*/  FMUL.FTZ R141, R141, R5.reuse ;  /* 0x000000058d8d7220 */ /* 0x080fe20000410000 */
[-C--:B------:R-:W-:Y:S01]  /*7eb0*/  FMUL.FTZ R144, R144, R5.reuse ;  /* 0x0000000590907220 */ /* 0x080fe20000410000 */
[----:B------:R-:W-:Y:S01]  /*7ec0*/  FMUL.FTZ R145, R145, R5 ;  /* 0x0000000591917220 */ /* 0x000fe20000410000 */
[--C-:B------:R-:W-:Y:S01]  /*7ed0*/  FFMA.FTZ R173, R28, R7, -R35.reuse ;  /* 0x000000071cad7223 */ /* 0x100fe20000010823 */
[----:B------:R-:W-:Y:S01]  /*7ee0*/  FFMA.FTZ R28, R5, R3, R180 ;  /* 0x00000003051c7223 */ /* 0x000fe200000100b4 */
[----:B------:R-:W-:Y:S01]  /*7ef0*/  FFMA.FTZ R175, R32, R7, -R35 ;  /* 0x0000000720af7223 */ /* 0x000fe20000010823 */
[----:B------:R-:W-:-:S02]  /*7f00*/  IMAD.U32 R32, RZ, RZ, UR42 ;  /* 0x0000002aff207e24 */ /* 0x000fc4000f8e00ff */
[-CC-:B------:R-:W-:Y:S01]  /*7f10*/  FFMA.FTZ R181, R57, R7.reuse, -R35.reuse ;  /* 0x0000000739b57223 */ /* 0x180fe20000010823 */
[----:B------:R-:W-:Y:S01]  /*7f20*/  FADD.FTZ R3, R21, R28 ;  /* 0x0000001c15037221 */ /* 0x000fe20000010000 */
[-CC-:B------:R-:W-:Y:S01]  /*7f30*/  FFMA.FTZ R169, R30, R7.reuse, -R35.reuse ;  /* 0x000000071ea97223 */ /* 0x180fe20000010823 */
[-C--:B------:R-:W-:Y:S01]  /*7f40*/  FFMA.FTZ R10, R10, R7.reuse, -R35 ;  /* 0x000000070a0a7223 */ /* 0x080fe20000010823 */
[----:B------:R-:W-:Y:S01]  /*7f50*/  @!P1 LEA R32, R32, UR41, 0x3 ;  /* 0x0000002920209c11 */ /* 0x000fe2000f8e18ff */
[----:B------:R-:W-:Y:S01]  /*7f60*/  FADD.FTZ R28, R182, R3 ;  /* 0x00000003b61c7221 */ /* 0x000fe20000010000 */
[----:B------:R-:W-:Y:S01]  /*7f70*/  MUFU.EX2 R181, R181 ;  /* 0x000000b500b57308 */ /* 0x000fe20000000800 */
[-CC-:B------:R-:W-:Y:S01]  /*7f80*/  FFMA.FTZ R183, R12, R7.reuse, -R35.reuse ;  /* 0x000000070cb77223 */ /* 0x180fe20000010823 */
[----:B------:R-:W-:Y:S01]  /*7f90*/  FFMA.FTZ R12, R14, R7, -R35 ;  /* 0x000000070e0c7223 */ /* 0x000fe20000010823 */
[----:B------:R-:W-:Y:S01]  /*7fa0*/  FADD.FTZ R3, R25, R28 ;  /* 0x0000001c19037221 */ /* 0x000fe20000010000 */
[----:B------:R-:W-:-:S02]  /*7fb0*/  @!P1 VIADD R32, R32, 0x28860 ;  /* 0x0002886020209836 */ /* 0x000fc40000000000 */
[-CC-:B------:R-:W-:Y:S01]  /*7fc0*/  FFMA.FTZ R177, R20, R7.reuse, -R35.reuse ;  /* 0x0000000714b17223 */ /* 0x180fe20000010823 */
[-C--:B------:R-:W-:Y:S01]  /*7fd0*/  FFMA.FTZ R14, R158, R7.reuse, -R35 ;  /* 0x000000079e0e7223 */ /* 0x080fe20000010823 */
[----:B------:R-:W-:Y:S01]  /*7fe0*/  FADD.FTZ R28, R176, R3 ;  /* 0x00000003b01c7221 */ /* 0x000fe20000010000 */
[----:B------:R-:W-:Y:S01]  /*7ff0*/  MUFU.EX2 R10, R10 ;  /* 0x0000000a000a7308 */ /* 0x000fe20000000800 */
[----:B------:R-:W-:Y:S01]  /*8000*/  @!P1 PRMT R32, RZ, 0x654, R32 ;  /* 0x00000654ff209816 */ /* 0x000fe20000000020 */
[-CC-:B------:R-:W-:Y:S01]  /*8010*/  FFMA.FTZ R165, R36, R7.reuse, -R35.reuse ;  /* 0x0000000724a57223 */ /* 0x180fe20000010823 */
[----:B------:R-:W-:Y:S01]  /*8020*/  FADD.FTZ R3, R27, R28 ;  /* 0x0000001c1b037221 */ /* 0x000fe20000010000 */
[-CC-:B------:R-:W-:Y:S01]  /*8030*/  FFMA.FTZ R179, R156, R7.reuse, -R35.reuse ;  /* 0x000000079cb37223 */ /* 0x180fe20000010823 */
[----:B------:R0:W-:Y:S01]  /*8040*/  @!P1 SYNCS.ARRIVE.TRANS64.RED.A1T0 RZ, [R32+URZ], RZ ;  /* 0x000000ff20ff99a7 */ /* 0x0001e2000810043f */
[-C--:B------:R-:W-:Y:S01]  /*8050*/  FFMA.FTZ R20, R24, R7.reuse, -R35 ;  /* 0x0000000718147223 */ /* 0x080fe20000010823 */
[----:B------:R-:W-:Y:S01]  /*8060*/  FADD.FTZ R28, R178, R3 ;  /* 0x00000003b21c7221 */ /* 0x000fe20000010000 */
[----:B------:R-:W-:Y:S01]  /*8070*/  MUFU.EX2 R183, R183 ;  /* 0x000000b700b77308 */ /* 0x000fe20000000800 */
[-CC-:B------:R-:W-:Y:S01]  /*8080*/  FFMA.FTZ R24, R164, R7.reuse, -R35.reuse ;  /* 0x00000007a4187223 */ /* 0x180fe20000010823 */
[----:B------:R-:W-:Y:S01]  /*8090*/  F2FP.F16.F32.PACK_AB R180, R21, R180 ;  /* 0x000000b415b4723e */ /* 0x000fe200000000ff */
[----:B------:R-:W-:Y:S01]  /*80a0*/  FADD.FTZ R3, R29, R28 ;  /* 0x0000001c1d037221 */ /* 0x000fe20000010000 */
[-CC-:B------:R-:W-:Y:S01]  /*80b0*/  FFMA.FTZ R26, R26, R7.reuse, -R35.reuse ;  /* 0x000000071a1a7223 */ /* 0x180fe20000010823 */
[-CC-:B------:R-:W-:Y:S01]  /*80c0*/  FFMA.FTZ R8, R8, R7.reuse, -R35.reuse ;  /* 0x0000000708087223 */ /* 0x180fe20000010823 */
        /* <DEDUP_REMOVED lines=8> */
[-CC-:B------:R-:W-:Y:S01]  /*8150*/  FFMA.FTZ R40, R40, R7.reuse, -R35.reuse ;  /* 0x0000000728287223 */ /* 0x180fe20000010823 */
[----:B------:R-:W-:Y:S01]  /*8160*/  FADD.FTZ R57, R33, R28 ;  /* 0x0000001c21397221 */ /* 0x000fe20000010000 */
[-C--:B------:R-:W-:Y:S01]  /*8170*/  FFMA.FTZ R28, R184, R7.reuse, -R35 ;  /* 0x00000007b81c7223 */ /* 0x080fe20000010823 */
[-C--:B------:R-:W-:Y:S01]  /*8180*/  FMUL.FTZ R6, R6, R7.reuse ;  /* 0x0000000706067220 */ /* 0x080fe20000410000 */
[----:B------:R-:W-:Y:S01]  /*8190*/  MUFU.EX2 R177, R177 ;  /* 0x000000b100b17308 */ /* 0x000fe20000000800 */
[----:B------:R-:W-:Y:S01]  /*81a0*/  FADD.FTZ R30, R38, R57 ;  /* 0x00000039261e7221 */ /* 0x000fe20000010000 */
[-CC-:B------:R-:W-:Y:S01]  /*81b0*/  FFMA.FTZ R154, R154, R7.reuse, -R35.reuse ;  /* 0x000000079a9a7223 */ /* 0x180fe20000010823 */
[----:B------:R-:W-:Y:S01]  /*81c0*/  F2FP.F16.F32.PACK_AB R182, R25, R182 ;  /* 0x000000b619b6723e */ /* 0x000fe200000000ff */
        /* <DEDUP_REMOVED lines=8> */
[-C--:B------:R-:W-:Y:S01]  /*8250*/  FFMA.FTZ R46, R46, R7.reuse, -R35 ;  /* 0x000000072e2e7223 */ /* 0x080fe20000010823 */
[----:B0-----:R-:W-:Y:S01]  /*8260*/  FADD.FTZ R32, R170, R3 ;  /* 0x00000003aa207221 */ /* 0x001fe20000010000 */
[-CC-:B------:R-:W-:Y:S01]  /*8270*/  FFMA.FTZ R82, R82, R7.reuse, -R35.reuse ;  /* 0x0000000752527223 */ /* 0x180fe20000010823 */
[-CC-:B------:R-:W-:Y:S01]  /*8280*/  FFMA.FTZ R80, R80, R7.reuse, -R35.reuse ;  /* 0x0000000750507223 */ /* 0x180fe20000010823 */
[----:B------:R-:W0:Y:S01]  /*8290*/  MUFU.EX2 R14, R14 ;  /* 0x0000000e000e7308 */ /* 0x000e220000000800 */
[----:B------:R-:W-:Y:S01]  /*82a0*/  FADD.FTZ R32, R39, R32 ;  /* 0x0000002027207221 */ /* 0x000fe20000010000 */
[-CC-:B------:R-:W-:Y:S01]  /*82b0*/  FFMA.FTZ R186, R186, R7.reuse, -R35.reuse ;  /* 0x00000007baba7223 */ /* 0x180fe20000010823 */
[----:B------:R-:W-:Y:S01]  /*82c0*/  ISETP.GT.AND P2, PT, R4, UR55, PT ;  /* 0x0000003704007c0c */ /* 0x000fe2000bf44270 */
[----:B------:R-:W-:Y:S01]  /*82d0*/  UMOV UR42, UR54 ;  /* 0x00000036002a7c82 */ /* 0x000fe20008000000 */
[----:B------:R-:W-:Y:S01]  /*82e0*/  FADD.FTZ R3, R41, R32 ;  /* 0x0000002029037221 */ /* 0x000fe20000010000 */
[-CC-:B------:R-:W-:Y:S01]  /*82f0*/  FFMA.FTZ R32, R162, R7.reuse, -R35.reuse ;  /* 0x00000007a2207223 */ /* 0x180fe20000010823 */
[----:B------:R-:W-:Y:S01]  /*8300*/  FFMA.FTZ R35, R78, R7, -R35 ;  /* 0x000000074e237223 */ /* 0x000fe20000010823 */
[----:B------:R-:W2:Y:S01]  /*8310*/  MUFU.EX2 R179, R179 ;  /* 0x000000b300b37308 */ /* 0x000ea20000000800 */
[----:B------:R-:W-:Y:S01]  /*8320*/  FADD.FTZ R36, R48, R3 ;  /* 0x0000000330247221 */ /* 0x000fe20000010000 */
[----:B-1----:R-:W-:Y:S01]  /*8330*/  FFMA.FTZ R3, R6, R2, R181 ;  /* 0x0000000206037223 */ /* 0x002fe200000100b5 */
[-C--:B------:R-:W-:Y:S01]  /*8340*/  FMUL.FTZ R148, R148, R5.reuse ;  /* 0x0000000594947220 */ /* 0x080fe20000410000 */
[----:B------:R-:W-:Y:S01]  /*8350*/  FMUL.FTZ R149, R149, R5 ;  /* 0x0000000595957220 */ /* 0x000fe20000410000 */
        /* <DEDUP_REMOVED lines=11> */
[----:B------:R-:W3:Y:S01]  /*8410*/  MUFU.EX2 R173, R173 ;  /* 0x000000ad00ad7308 */ /* 0x000ee20000000800 */
[----:B------:R-:W-:Y:S01]  /*8420*/  FADD.FTZ R36, R68, R57 ;  /* 0x0000003944247221 */ /* 0x000fe20000010000 */
[----:B------:R-:W-:Y:S01]  /*8430*/  FADD.FTZ R3, R177, R2 ;  /* 0x00000002b1037221 */ /* 0x000fe20000010000 */
[-C--:B------:R-:W-:Y:S01]  /*8440*/  FMUL.FTZ R98, R98, R6.reuse ;  /* 0x0000000662627220 */ /* 0x080fe20000410000 */
[-C--:B------:R-:W-:Y:S01]  /*8450*/  FMUL.FTZ R99, R99, R6.reuse ;  /* 0x0000000663637220 */ /* 0x080fe20000410000 */
[----:B------:R-:W-:Y:S01]  /*8460*/  FADD.FTZ R21, R47, R36 ;  /* 0x000000242f157221 */ /* 0x000fe20000010000 */
[----:B0-----:R-:W-:Y:S01]  /*8470*/  FADD.FTZ R2, R14, R3 ;  /* 0x000000030e027221 */ /* 0x001fe20000010000 */
[-C--:B------:R-:W-:Y:S01]  /*8480*/  FMUL.FTZ R102, R102, R6.reuse ;  /* 0x0000000666667220 */ /* 0x080fe20000410000 */
[----:B------:R-:W0:Y:S01]  /*8490*/  MUFU.EX2 R24, R24 ;  /* 0x0000001800187308 */ /* 0x000e220000000800 */
[----:B------:R-:W-:Y:S01]  /*84a0*/  FADD.FTZ R36, R70, R21 ;  /* 0x0000001546247221 */ /* 0x000fe20000010000 */
[----:B--2---:R-:W-:Y:S01]  /*84b0*/  FADD.FTZ R3, R179, R2 ;  /* 0x00000002b3037221 */ /* 0x004fe20000010000 */
[-C--:B------:R-:W-:Y:S01]  /*84c0*/  FMUL.FTZ R103, R103, R6.reuse ;  /* 0x0000000667677220 */ /* 0x080fe20000410000 */
[-C--:B------:R-:W-:Y:S01]  /*84d0*/  FMUL.FTZ R106, R106, R6.reuse ;  /* 0x000000066a6a7220 */ /* 0x080fe20000410000 */
[----:B------:R-:W-:Y:S01]  /*84e0*/  FADD.FTZ R21, R49, R36 ;  /* 0x0000002431157221 */ /* 0x000fe20000010000 */
[----:B-1----:R-:W-:Y:S01]  /*84f0*/  FADD.FTZ R2, R20, R3 ;  /* 0x0000000314027221 */ /* 0x002fe20000010000 */
[-C--:B------:R-:W-:Y:S01]  /*8500*/  FMUL.FTZ R107, R107, R6.reuse ;  /* 0x000000066b6b7220 */ /* 0x080fe20000410000 */
[----:B------:R-:W1:Y:S01]  /*8510*/  MUFU.EX2 R175, R175 ;  /* 0x000000af00af7308 */ /* 0x000e620000000800 */
[----:B------:R-:W-:Y:S01]  /*8520*/  FADD.FTZ R36, R64, R21 ;  /* 0x0000001540247221 */ /* 0x000fe20000010000 */
[----:B---3--:R-:W-:Y:S01]  /*8530*/  FADD.FTZ R3, R173, R2 ;  /* 0x00000002ad037221 */ /* 0x008fe20000010000 */
[-C--:B------:R-:W-:Y:S01]  /*8540*/  FMUL.FTZ R110, R110, R6.reuse ;  /* 0x000000066e6e7220 */ /* 0x080fe20000410000 */
[-C--:B------:R-:W-:Y:S01]  /*8550*/  FMUL.FTZ R111, R111, R6.reuse ;  /* 0x000000066f6f7220 */ /* 0x080fe20000410000 */
[----:B------:R-:W-:Y:S01]  /*8560*/  FADD.FTZ R21, R51, R36 ;  /* 0x0000002433157221 */ /* 0x000fe20000010000 */
[-C--:B------:R-:W-:Y:S01]  /*8570*/  FMUL.FTZ R114, R114, R6.reuse ;  /* 0x0000000672727220 */ /* 0x080fe20000410000 */
[-C--:B------:R-:W-:Y:S01]  /*8580*/  FMUL.FTZ R115, R115, R6.reuse ;  /* 0x0000000673737220 */ /* 0x080fe20000410000 */
[----:B------:R-:W2:Y:S01]  /*8590*/  MUFU.EX2 R26, R26 ;  /* 0x0000001a001a7308 */ /* 0x000ea20000000800 */
[----:B0-----:R-:W-:Y:S01]  /*85a0*/  FADD.FTZ R2, R24, R3 ;  /* 0x0000000318027221 */ /* 0x001fe20000010000 */
[----:B------:R-:W-:Y:S01]  /*85b0*/  FADD.FTZ R36, R58, R21 ;  /* 0x000000153a247221 */ /* 0x000fe20000010000 */
[-C--:B------:R-:W-:Y:S01]  /*85c0*/  FMUL.FTZ R118, R118, R6.reuse ;  /* 0x0000000676767220 */ /* 0x080fe20000410000 */
[-C--:B------:R-:W-:Y:S01]  /*85d0*/  FMUL.FTZ R119, R119, R6.reuse ;  /* 0x0000000677777220 */ /* 0x080fe20000410000 */
[-C--:B------:R-:W-:Y:S01]  /*85e0*/  FMUL.FTZ R122, R122, R6.reuse ;  /* 0x000000067a7a7220 */ /* 0x080fe20000410000 */
[----:B------:R-:W-:Y:S01]  /*85f0*/  FADD.FTZ R21, R53, R36 ;  /* 0x0000002435157221 */ /* 0x000fe20000010000 */
[-C--:B------:R-:W-:Y:S01]  /*8600*/  FMUL.FTZ R123, R123, R6.reuse ;  /* 0x000000067b7b7220 */ /* 0x080fe20000410000 */
[----:B------:R-:W0:Y:S01]  /*8610*/  MUFU.EX2 R56, R56 ;  /* 0x0000003800387308 */ /* 0x000e220000000800 */
        /* <DEDUP_REMOVED lines=16> */
[----:B0-----:R-:W-:Y:S01]  /*8720*/  FADD.FTZ R36, R56, R21 ;  /* 0x0000001538247221 */ /* 0x001fe20000010000 */
[-C--:B------:R-:W-:Y:S01]  /*8730*/  FMUL.FTZ R150, R150, R6.reuse ;  /* 0x0000000696967220 */ /* 0x080fe20000410000 */
[----:B------:R-:W-:Y:S01]  /*8740*/  FMUL.FTZ R151, R151, R6 ;  /* 0x0000000697977220 */ /* 0x000fe20000410000 */
[----:B------:R-:W-:Y:S01]  /*8750*/  F2FP.F16.F32.PACK_AB R176, R27, R176 ;  /* 0x000000b01bb0723e */ /* 0x000fe200000000ff */
[----:B------:R-:W-:Y:S01]  /*8760*/  VIADD R4, R4, 0xffffffff ;  /* 0xffffffff04047836 */ /* 0x000fe20000000000 */
[----:B------:R-:W-:Y:S01]  /*8770*/  F2FP.F16.F32.PACK_AB R178, R29, R178 ;  /* 0x000000b21db2723e */ /* 0x000fe200000000ff */
[----:B------:R-:W-:Y:S01]  /*8780*/  IMAD.MOV.U32 R5, RZ, RZ, R34 ;  /* 0x000000ffff057224 */ /* 0x000fe200078e0022 */
[----:B------:R-:W0:Y:S01]  /*8790*/  MUFU.EX2 R171, R171 ;  /* 0x000000ab00ab7308 */ /* 0x000e220000000800 */
[----:B-1----:R-:W-:Y:S01]  /*87a0*/  FADD.FTZ R21, R169, R2 ;  /* 0x00000002a9157221 */ /* 0x002fe20000010000 */
[----:B------:R-:W-:Y:S01]  /*87b0*/  F2FP.F16.F32.PACK_AB R172, R31, R172 ;  /* 0x000000ac1fac723e */ /* 0x000fe200000000ff */
[----:B------:R-:W-:Y:S01]  /*87c0*/  IMAD.MOV.U32 R6, RZ, RZ, R54 ;  /* 0x000000ffff067224 */ /* 0x000fe200078e0036 */
[----:B------:R-:W-:-:S02]  /*87d0*/  F2FP.F16.F32.PACK_AB R174, R38, R33 ;  /* 0x0000002126ae723e */ /* 0x000fc400000000ff */
[----:B------:R-:W-:Y:S02]  /*87e0*/  F2FP.F16.F32.PACK_AB R170, R39, R170 ;  /* 0x000000aa27aa723e */ /* 0x000fe400000000ff */
[----:B------:R-:W1:Y:S01]  /*87f0*/  MUFU.EX2 R28, R28 ;  /* 0x0000001c001c7308 */ /* 0x000e620000000800 */
[----:B--2---:R-:W-:Y:S01]  /*8800*/  FADD.FTZ R2, R8, R21 ;  /* 0x0000001508027221 */ /* 0x004fe20000010000 */
[----:B------:R-:W-:Y:S02]  /*8810*/  F2FP.F16.F32.PACK_AB R164, R48, R41 ;  /* 0x0000002930a4723e */ /* 0x000fe400000000ff */
[----:B------:R-:W-:Y:S02]  /*8820*/  F2FP.F16.F32.PACK_AB R166, R50, R43 ;  /* 0x0000002b32a6723e */ /* 0x000fe400000000ff */
[----:B------:R-:W-:Y:S02]  /*8830*/  F2FP.F16.F32.PACK_AB R160, R68, R45 ;  /* 0x0000002d44a0723e */ /* 0x000fe400000000ff */
[----:B------:R-:W2:Y:S01]  /*8840*/  MUFU.EX2 R165, R165 ;  /* 0x000000a500a57308 */ /* 0x000ea20000000800 */
[----:B0-----:R-:W-:Y:S01]  /*8850*/  FADD.FTZ R21, R171, R2 ;  /* 0x00000002ab157221 */ /* 0x001fe20000010000 */
[----:B------:R-:W-:-:S02]  /*8860*/  F2FP.F16.F32.PACK_AB R162, R70, R47 ;  /* 0x0000002f46a2723e */ /* 0x000fc400000000ff */
[----:B------:R-:W-:Y:S02]  /*8870*/  F2FP.F16.F32.PACK_AB R156, R64, R49 ;  /* 0x00000031409c723e */ /* 0x000fe400000000ff */
[----:B------:R-:W-:Y:S02]  /*8880*/  F2FP.F16.F32.PACK_AB R158, R58, R51 ;  /* 0x000000333a9e723e */ /* 0x000fe400000000ff */
[----:B------:R-:W0:Y:S01]  /*8890*/  MUFU.EX2 R30, R30 ;  /* 0x0000001e001e7308 */ /* 0x000e220000000800 */
[----:B-1----:R-:W-:Y:S01]  /*88a0*/  FADD.FTZ R2, R28, R21 ;  /* 0x000000151c027221 */ /* 0x002fe20000010000 */
[----:B------:R-:W-:Y:S02]  /*88b0*/  F2FP.F16.F32.PACK_AB R181, R10, R181 ;  /* 0x000000b50ab5723e */ /* 0x000fe400000000ff */
[----:B------:R-:W-:Y:S02]  /*88c0*/  F2FP.F16.F32.PACK_AB R183, R12, R183 ;  /* 0x000000b70cb7723e */ /* 0x000fe400000000ff */
[----:B------:R-:W-:-:S02]  /*88d0*/  F2FP.F16.F32.PACK_AB R177, R14, R177 ;  /* 0x000000b10eb1723e */ /* 0x000fc400000000ff */
[----:B------:R-:W1:Y:S01]  /*88e0*/  MUFU.EX2 R167, R167 ;  /* 0x000000a700a77308 */ /* 0x000e620000000800 */
[----:B--2---:R-:W-:Y:S01]  /*88f0*/  FADD.FTZ R21, R165, R2 ;  /* 0x00000002a5157221 */ /* 0x004fe20000010000 */
[----:B------:R-:W-:Y:S02]  /*8900*/  F2FP.F16.F32.PACK_AB R179, R20, R179 ;  /* 0x000000b314b3723e */ /* 0x000fe400000000ff */
[----:B------:R-:W-:Y:S02]  /*8910*/  F2FP.F16.F32.PACK_AB R173, R24, R173 ;  /* 0x000000ad18ad723e */ /* 0x000fe400000000ff */
[----:B------:R-:W-:Y:S02]  /*8920*/  F2FP.F16.F32.PACK_AB R175, R26, R175 ;  /* 0x000000af1aaf723e */ /* 0x000fe400000000ff */
[----:B------:R2:W3:Y:S01]  /*8930*/  MUFU.EX2 R57, R168 ;  /* 0x000000a800397308 */ /* 0x0004e20000000800 */
[----:B0-----:R-:W-:Y:S01]  /*8940*/  FADD.FTZ R2, R30, R21 ;  /* 0x000000151e027221 */ /* 0x001fe20000010000 */
[----:B------:R-:W-:-:S02]  /*8950*/  F2FP.F16.F32.PACK_AB R169, R8, R169 ;  /* 0x000000a908a9723e */ /* 0x000fc400000000ff */
[----:B------:R-:W-:Y:S02]  /*8960*/  F2FP.F16.F32.PACK_AB R171, R28, R171 ;  /* 0x000000ab1cab723e */ /* 0x000fe400000000ff */
[----:B------:R-:W-:Y:S02]  /*8970*/  F2FP.F16.F32.PACK_AB R165, R30, R165 ;  /* 0x000000a51ea5723e */ /* 0x000fe400000000ff */
[----:B------:R-:W0:Y:S01]  /*8980*/  MUFU.EX2 R161, R40 ;  /* 0x0000002800a17308 */ /* 0x000e220000000800 */
[----:B-1----:R-:W-:Y:S01]  /*8990*/  FADD.FTZ R2, R167, R2 ;  /* 0x00000002a7027221 */ /* 0x002fe20000010000 */
[----:B--2---:R-:W-:-:S06]  /*89a0*/  F2FP.F16.F32.PACK_AB R168, R42, R37 ;  /* 0x000000252aa8723e */ /* 0x004fcc00000000ff */
[----:B------:R-:W1:Y:S01]  /*89b0*/  MUFU.EX2 R25, R154 ;  /* 0x0000009a00197308 */ /* 0x000e620000000800 */
[C---:B---3--:R-:W-:Y:S01]  /*89c0*/  FADD.FTZ R2, R57.reuse, R2 ;  /* 0x0000000239027221 */ /* 0x048fe20000010000 */
[----:B------:R-:W-:-:S06]  /*89d0*/  F2FP.F16.F32.PACK_AB R167, R57, R167 ;  /* 0x000000a739a7723e */ /* 0x000fcc00000000ff */
[----:B------:R2:W3:Y:S01]  /*89e0*/  MUFU.EX2 R163, R152 ;  /* 0x0000009800a37308 */ /* 0x0004e20000000800 */
[----:B0-----:R-:W-:-:S07]  /*89f0*/  FADD.FTZ R2, R161, R2 ;  /* 0x00000002a1027221 */ /* 0x001fce0000010000 */
[----:B------:R-:W0:Y:S01]  /*8a00*/  MUFU.EX2 R32, R32 ;  /* 0x0000002000207308 */ /* 0x000e220000000800 */
[C---:B-1----:R-:W-:Y:S01]  /*8a10*/  FADD.FTZ R2, R25.reuse, R2 ;  /* 0x0000000219027221 */ /* 0x042fe20000010000 */
[----:B--2---:R-:W-:Y:S02]  /*8a20*/  F2FP.F16.F32.PACK_AB R152, R56, R53 ;  /* 0x000000353898723e */ /* 0x004fe400000000ff */
[----:B------:R-:W-:-:S04]  /*8a30*/  F2FP.F16.F32.PACK_AB R161, R25, R161 ;  /* 0x000000a119a1723e */ /* 0x000fc800000000ff */
[----:B------:R-:W1:Y:S01]  /*8a40*/  MUFU.EX2 R157, R44 ;  /* 0x0000002c009d7308 */ /* 0x000e620000000800 */
[----:B---3--:R-:W-:-:S07]  /*8a50*/  FADD.FTZ R2, R163, R2 ;  /* 0x00000002a3027221 */ /* 0x008fce0000010000 */
        /* <DEDUP_REMOVED lines=21> */
[----:B--2---:R-:W-:Y:S01]  /*8bb0*/  FADD.FTZ R2, R155, R2 ;  /* 0x000000029b027221 */ /* 0x004fe20000010000 */
[C---:B0-----:R-:W-:Y:S01]  /*8bc0*/  FADD.FTZ R3, R52.reuse, R3 ;  /* 0x0000000334037221 */ /* 0x041fe20000010000 */
[----:B------:R-:W-:Y:S02]  /*8bd0*/  F2FP.F16.F32.PACK_AB R154, R52, R55 ;  /* 0x00000037349a723e */ /* 0x000fe400000000ff */
[C---:B-1----:R-:W-:Y:S01]  /*8be0*/  FADD.FTZ R2, R35.reuse, R2 ;  /* 0x0000000223027221 */ /* 0x042fe20000010000 */
[----:B------:R-:W-:Y:S01]  /*8bf0*/  F2FP.F16.F32.PACK_AB R155, R35, R155 ;  /* 0x0000009b239b723e */ /* 0x000fe200000000ff */
[----:B------:R-:W-:Y:S06]  /*8c00*/  @P2 BRA `(.L_x_6624) ;  /* 0xffffffc800042947 */ /* 0x000fec000383ffff */
[----:B------:R-:W-:Y:S01]  /*8c10*/  IMAD.MOV.U32 R6, RZ, RZ, R54 ;  /* 0x000000ffff067224 */ /* 0x000fe200078e0036 */
[----:B------:R-:W-:Y:S01]  /*8c20*/  UMOV UR42, UR54 ;  /* 0x00000036002a7c82 */ /* 0x000fe20008000000 */
[----:B------:R-:W-:Y:S01]  /*8c30*/  IMAD.MOV.U32 R5, RZ, RZ, R34 ;  /* 0x000000ffff057224 */ /* 0x000fe200078e0022 */
[----:B------:R-:W-:-:S06]  /*8c40*/  UMOV UR43, UR53 ;  /* 0x00000035002b7c82 */ /* 0x000fcc0008000000 */
.L_x_6607:
        /* <DEDUP_REMOVED lines=19> */
.L_x_6626:
[----:B------:R-:W-:-:S11]  /*8d80*/  UISETP.NE.AND UP0, UPT, UR14, 0x1, UPT ;  /* 0x000000010e00788c */ /* 0x000fd6000bf05270 */
[----:B------:R-:W-:Y:S02]  /*8d90*/  @UP0 ULDC.64 UR18, c[0x0][0x9e8] ;  /* 0x00027a0000120ab9 */ /* 0x000fe40000000a00 */
[----:B------:R-:W-:-:S04]  /*8da0*/  UIMAD.WIDE.U32 UR6, UR10, UR18, URZ ;  /* 0x000000120a0672a5 */ /* 0x000fc8000f8e003f */
[----:B------:R-:W-:-:S12]  /*8db0*/  @UP0 USHF.R.U32.HI UR10, URZ, UR19, UR7 ;  /* 0x000000133f0a0299 */ /* 0x000fd80008011607 */
.L_x_6627:
[----:B------:R-:W-:-:S04]  /*8dc0*/  UIMAD UR10, UR10, UR14, URZ ;  /* 0x0000000e0a0a72a4 */ /* 0x000fc8000f8e023f */
[----:B------:R-:W-:-:S04]  /*8dd0*/  UISETP.LT.AND UP0, UPT, UR11, UR10, UPT ;  /* 0x0000000a0b00728c */ /* 0x000fc8000bf01270 */
[----:B------:R-:W-:-:S12]  /*8de0*/  USEL UR11, UR11, UR10, !UP0 ;  /* 0x0000000a0b0b7287 */ /* 0x000fd8000c000000 */
.L_x_6625:
        /* <DEDUP_REMOVED lines=13> */
.L_x_6637:
        /* <DEDUP_REMOVED lines=9> */
.L_x_6630:
[----:B------:R-:W-:Y:S01]  /*8f50*/  ULEA UR6, UR42, UR41, 0x3 ;  /* 0x000000292a067291 */ /* 0x000fe2000f8e183f */
[----:B------:R-:W-:-:S05]  /*8f60*/  IMAD.U32 R5, RZ, RZ, UR43 ;  /* 0x0000002bff057e24 */ /* 0x000fca000f8e00ff */
[----:B------:R-:W-:-:S04]  /*8f70*/  SHF.L.U32 R5, R5, 0x1f, RZ ;  /* 0x0000001f05057819 */ /* 0x000fc800000006ff */
[----:B------:R0:W1:Y:S01]  /*8f80*/  SYNCS.PHASECHK.TRANS64.TRYWAIT P2, [UR6+0x28830], R5 ;  /* 0x02883005ff0075a7 */ /* 0x0000620008040146 */
[----:B------:R-:W-:Y:S05]  /*8f90*/  @!P0 BRA `(.L_x_6631) ;  /* 0x0000000000048947 */ /* 0x000fea0003800000 */
[----:B------:R-:W-:Y:S01]  /*8fa0*/  BPT.TRAP 0x1 ;  /* 0x000000040000795c */ /* 0x000fe20000300000 */
.L_x_6631:
[----:B-1----:R-:W-:Y:S05]  /*8fb0*/  @P2 BRA `(.L_x_6629) ;  /* 0x0000000000082947 */ /* 0x002fea0003800000 */
[----:B------:R-:W1:Y:S02]  /*8fc0*/  SYNCS.PHASECHK.TRANS64.TRYWAIT P2, [UR6+0x28830], R5 ;  /* 0x02883005ff0075a7 */ /* 0x000e640008040146 */
[----:B-1----:R-:W-:Y:S05]  /*8fd0*/  @!P2 BRA `(.L_x_6632) ;  /* 0x000000d800d8a947 */ /* 0x002fea0003800000 */
.L_x_6629:
        /* <DEDUP_REMOVED lines=47> */
.L_x_6634:
[----:B------:R-:W-:Y:S01]  /*92d0*/  ULEA UR6, UR52, UR41, 0x3 ;  /* 0x0000002934067291 */ /* 0x000fe2000f8e183f */
[----:B------:R-:W-:-:S05]  /*92e0*/  IMAD.U32 R5, RZ, RZ, UR53 ;  /* 0x00000035ff057e24 */ /* 0x000fca000f8e00ff */
[----:B------:R-:W-:-:S04]  /*92f0*/  SHF.L.U32 R5, R5, 0x1f, RZ ;  /* 0x0000001f05057819 */ /* 0x000fc800000006ff */
[----:B------:R0:W1:Y:S01]  /*9300*/  SYNCS.PHASECHK.TRANS64.TRYWAIT P2, [UR6+0x28850], R5 ;  /* 0x02885005ff0075a7 */ /* 0x0000620008040146 */
[----:B------:R-:W-:Y:S05]  /*9310*/  @!P0 BRA `(.L_x_6635) ;  /* 0x0000000000048947 */ /* 0x000fea0003800000 */
[----:B------:R-:W-:Y:S01]  /*9320*/  BPT.TRAP 0x1 ;  /* 0x000000040000795c */ /* 0x000fe20000300000 */
.L_x_6635:
[----:B-1----:R-:W-:Y:S05]  /*9330*/  @P2 BRA `(.L_x_6633) ;  /* 0x0000000000082947 */ /* 0x002fea0003800000 */
[----:B------:R-:W1:Y:S02]  /*9340*/  SYNCS.PHASECHK.TRANS64.TRYWAIT P2, [UR6+0x28850], R5 ;  /* 0x02885005ff0075a7 */ /* 0x000e640008040146 */
[----:B-1----:R-:W-:Y:S05]  /*9350*/  @!P2 BRA `(.L_x_6636) ;  /* 0x000000d80010a947 */ /* 0x002fea0003800000 */
.L_x_6633:
[----:B------:R-:W-:Y:S01]  /*9360*/  UIADD3 UR6, UR41, 0x400, URZ ;  /* 0x0000040029067890 */ /* 0x000fe2000fffe03f */
[----:B------:R-:W-:Y:S01]  /*9370*/  WARPGROUP.ARRIVE ;  /* 0x00000000000079c5 */ /* 0x000fe20000000000 */
[----:B------:R-:W-:Y:S01]  /*9380*/  UMOV UR7, 0x40000040 ;  /* 0x4000004000077882 */ /* 0x000fe20000000000 */
[----:B-1----:R-:W-:Y:S01]  /*9390*/  FMUL.FTZ R6, R24, UR50 ;  /* 0x0000003218067c20 */ /* 0x002fe20008410000 */
[----:B------:R-:W-:Y:S01]  /*93a0*/  USHF.R.U32.HI UR6, URZ, 0x4, UR6 ;  /* 0x000000043f067899 */ /* 0x000fe20008011606 */
[----:B------:R-:W-:Y:S01]  /*93b0*/  FMUL.FTZ R10, R25, UR50 ;  /* 0x00000032190a7c20 */ /* 0x000fe20008410000 */
[----:B------:R-:W-:Y:S01]  /*93c0*/  FMUL.FTZ R20, R28, UR50 ;  /* 0x000000321c147c20 */ /* 0x000fe20008410000 */
[----:B------:R-:W-:Y:S01]  /*93d0*/  FMUL.FTZ R12, R26, UR50 ;  /* 0x000000321a0c7c20 */ /* 0x000fe20008410000 */
[----:B------:R-:W-:Y:S01]  /*93e0*/  ULOP3.LUT UR6, UR6, 0x3fff, URZ, 0xc0, !UPT ;  /* 0x00003fff06067892 */ /* 0x000fe2000f8ec03f */
[----:B------:R-:W0:Y:S01]  /*93f0*/  MUFU.TANH R6, R6 ;  /* 0x0000000600067308 */ /* 0x000e220000002400 */
[----:B------:R-:W-:Y:S01]  /*9400*/  FMUL.FTZ R26, R29, UR50 ;  /* 0x000000321d1a7c20 */ /* 0x000fe20008410000 */
[----:B------:R-:W-:Y:S01]  /*9410*/  FMUL.FTZ R24, R30, UR50 ;  /* 0x000000321e187c20 */ /* 0x000fe20008410000 */
[----:B------:R-:W-:Y:S01]  /*9420*/  ULOP3.LUT UR6, UR6, 0x4000000, URZ, 0xfc, !UPT ;  /* 0x0400000006067892 */ /* 0x000fe2000f8efc3f */
[----:B------:R-:W-:Y:S01]  /*9430*/  FMUL.FTZ R30, R32, UR50 ;  /* 0x00000032201e7c20 */ /* 0x000fe20008410000 */
[----:B------:R-:W-:Y:S01]  /*9440*/  FMUL.FTZ R184, R37, UR50 ;  /* 0x0000003225b87c20 */ /* 0x000fe20008410000 */
[----:B------:R-:W-:Y:S01]  /*9450*/  FMUL.FTZ R186, R40, UR50 ;  /* 0x0000003228ba7c20 */ /* 0x000fe20008410000 */
[----:B------:R-:W-:Y:S01]  /*9460*/  ULEA UR10, UR52, UR6, 0xb ;  /* 0x00000006340a7291 */ /* 0x000fe2000f8e583f */
        /* <DEDUP_REMOVED lines=17> */
[----:B-1----:R-:W-:Y:S01]  /*9580*/  FMNMX.FTZ R5, R10, R5, !PT ;  /* 0x000000050a057209 */ /* 0x002fe20007810000 */
        /* <DEDUP_REMOVED lines=17> */
[----:B0-----:R-:W-:Y:S01]  /*96a0*/  FMNMX.FTZ R5, R26, R5, !PT ;  /* 0x000000051a057209 */ /* 0x001fe20007810000 */
        /* <DEDUP_REMOVED lines=19> */
[----:B------:R-:W0:Y:S01]  /*97e0*/  LDC R7, c[0x0][0x988] ;  /* 0x00026200ff077b82 */ /* 0x000e220000000800 */
[----:B------:R-:W-:Y:S01]  /*97f0*/  FMUL.FTZ R86, R86, UR50 ;  /* 0x0000003256567c20 */ /* 0x000fe20008410000 */
[----:B------:R-:W1:Y:S01]  /*9800*/  S2R R185, SR_TID.X ;  /* 0x0000000000b97919 */ /* 0x000e620000002100 */
[----:B------:R-:W-:Y:S01]  /*9810*/  MUFU.TANH R196, R196 ;  /* 0x000000c400c47308 */ /* 0x000fe20000002400 */
[C---:B------:R-:W-:Y:S01]  /*9820*/  ISETP.GT.AND P2, PT, R4.reuse, UR51, PT ;  /* 0x0000003304007c0c */ /* 0x040fe2000bf44270 */
[----:B------:R-:W-:Y:S01]  /*9830*/  UMOV UR53, UR43 ;  /* 0x0000002b00357c82 */ /* 0x000fe20008000000 */
[----:B------:R-:W-:-:S05]  /*9840*/  VIADD R4, R4, 0xffffffff ;  /* 0xffffffff04047836 */ /* 0x000fca0000000000 */
[----:B------:R-:W-:Y:S08]  /*9850*/  MUFU.TANH R198, R198 ;  /* 0x000000c600c67308 */ /* 0x000ff00000002400 */
[----:B------:R-:W-:Y:S08]  /*9860*/  MUFU.TANH R200, R200 ;  /* 0x000000c800c87308 */ /* 0x000ff00000002400 */
[----:B------:R-:W-:Y:S01]  /*9870*/  MUFU.TANH R202, R202 ;  /* 0x000000ca00ca7308 */ /* 0x000fe20000002400 */
[----:B-1----:R-:W-:-:S07]  /*9880*/  SHF.R.U32.HI R185, RZ, 0x7, R185 ;  /* 0x00000007ffb97819 */ /* 0x002fce00000116b9 */
[----:B------:R-:W-:Y:S08]  /*9890*/  MUFU.TANH R204, R204 ;  /* 0x000000cc00cc7308 */ /* 0x000ff00000002400 */
[----:B------:R-:W-:Y:S08]  /*98a0*/  MUFU.TANH R206, R206 ;  /* 0x000000ce00ce7308 */ /* 0x000ff00000002400 */
[----:B------:R-:W1:Y:S08]  /*98b0*/  MUFU.TANH R12, R12 ;  /* 0x0000000c000c7308 */ /* 0x000e700000002400 */
[----:B------:R-:W-:Y:S08]  /*98c0*/  MUFU.TANH R208, R208 ;  /* 0x000000d000d07308 */ /* 0x000ff00000002400 */
[----:B------:R-:W2:Y:S01]  /*98d0*/  MUFU.TANH R14, R14 ;  /* 0x0000000e000e7308 */ /* 0x000ea20000002400 */
[----:B-1----:R-:W-:-:S07]  /*98e0*/  FMNMX.FTZ R15, R12, R9, !PT ;  /* 0x000000090c0f7209 */ /* 0x002fce0007810000 */
[----:B------:R-:W-:Y:S08]  /*98f0*/  MUFU.TANH R210, R210 ;  /* 0x000000d200d27308 */ /* 0x000ff00000002400 */
[----:B------:R-:W1:Y:S01]  /*9900*/  MUFU.TANH R24, R24 ;  /* 0x0000001800187308 */ /* 0x000e620000002400 */
[----:B--2---:R-:W-:-:S07]  /*9910*/  FMNMX.FTZ R21, R14, R15, !PT ;  /* 0x0000000f0e157209 */ /* 0x004fce0007810000 */
[----:B------:R-:W2:Y:S01]  /*9920*/  MUFU.TANH R28, R28 ;  /* 0x0000001c001c7308 */ /* 0x000ea20000002400 */
[----:B------:R-:W-:Y:S02]  /*9930*/  WARPGROUP.DEPBAR.LE gsb0, 0x0 ;  /* 0x00008000000079c5 */ /* 0x000fe40000010000 */
[----:B------:R-:W-:Y:S01]  /*9940*/  WARPGROUP.ARRIVE ;  /* 0x00000000000079c5 */ /* 0x000fe20000000000 */
[----:B------:R-:W-:Y:S01]  /*9950*/  FMUL.FTZ R180, R33, UR50 ;  /* 0x0000003221b47c20 */ /* 0x000fe20008410000 */
[----:B------:R-:W-:-:S03]  /*9960*/  FMUL.FTZ R182, R36, UR50 ;  /* 0x0000003224b67c20 */ /* 0x000fc60008410000 */
[----:B------:R-:W3:Y:S01]  /*9970*/  MUFU.TANH R32, R32 ;  /* 0x0000002000207308 */ /* 0x000ee20000002400 */
[----:B------:R-:W-:Y:S01]  /*9980*/  FMUL.FTZ R36, R38, UR50 ;  /* 0x0000003226247c20 */ /* 0x000fe20008410000 */
[----:B------:R-:W-:Y:S01]  /*9990*/  FMUL.FTZ R38, R39, UR50 ;  /* 0x0000003227267c20 */ /* 0x000fe20008410000 */
[----:B------:R-:W-:Y:S01]  /*99a0*/  HGMMA.64x128x16.F32 R88, R176, gdesc[UR4].tnspB, R88, gsb0 ;  /* 0x41e00004b0587df0 */ /* 0x000fe20008000858 */
[----:B------:R-:W-:Y:S01]  /*99b0*/  UIADD3 UR6, UR10, 0x100, URZ ;  /* 0x000001000a067890 */ /* 0x000fe2000fffe03f */
[----:B-1----:R-:W-:Y:S01]  /*99c0*/  FMNMX.FTZ R21, R24, R21, !PT ;  /* 0x0000001518157209 */ /* 0x002fe20007810000 */
[----:B------:R-:W-:Y:S02]  /*99d0*/  UMOV UR7, 0x40000040 ;  /* 0x4000004000077882 */ /* 0x000fe40000000000 */
[----:B------:R-:W1:Y:S01]  /*99e0*/  MUFU.TANH R180, R180 ;  /* 0x000000b400b47308 */ /* 0x000e620000002400 */
[----:B--2---:R-:W-:-:S07]  /*99f0*/  FMNMX.FTZ R21, R28, R21, !PT ;  /* 0x000000151c157209 */ /* 0x004fce0007810000 */
[----:B------:R-:W2:Y:S01]  /*9a00*/  MUFU.TANH R182, R182 ;  /* 0x000000b600b67308 */ /* 0x000ea20000002400 */
[----:B---3--:R-:W-:-:S07]  /*9a10*/  FMNMX.FTZ R21, R32, R21, !PT ;  /* 0x0000001520157209 */ /* 0x008fce0007810000 */
[----:B------:R-:W-:Y:S01]  /*9a20*/  MUFU.TANH R212, R212 ;  /* 0x000000d400d47308 */ /* 0x000fe20000002400 */
[----:B-1----:R-:W-:-:S07]  /*9a30*/  FMNMX.FTZ R5, R180, R5, !PT ;  /* 0x00000005b4057209 */ /* 0x002fce0007810000 */
[----:B------:R-:W1:Y:S01]  /*9a40*/  MUFU.TANH R34, R34 ;  /* 0x0000002200227308 */ /* 0x000e620000002400 */
[----:B--2---:R-:W-:-:S04]  /*9a50*/  FMNMX.FTZ R5, R182, R5, !PT ;  /* 0x00000005b6057209 */ /* 0x004fc80007810000 */
[----:B------:R-:W-:-:S03]  /*9a60*/  FMNMX.FTZ R5, R184, R5, !PT ;  /* 0x00000005b8057209 */ /* 0x000fc60007810000 */
[----:B------:R-:W-:Y:S01]  /*9a70*/  MUFU.TANH R214, R214 ;  /* 0x000000d600d67308 */ /* 0x000fe20000002400 */
[----:B------:R-:W-:-:S04]  /*9a80*/  FMNMX.FTZ R5, R186, R5, !PT ;  /* 0x00000005ba057209 */ /* 0x000fc80007810000 */
[----:B------:R-:W-:-:S03]  /*9a90*/  FMNMX.FTZ R5, R194, R5, !PT ;  /* 0x00000005c2057209 */ /* 0x000fc60007810000 */
[----:B------:R-:W2:Y:S01]  /*9aa0*/  MUFU.TANH R36, R36 ;  /* 0x0000002400247308 */ /* 0x000ea20000002400 */
[----:B------:R-:W-:Y:S02]  /*9ab0*/  FMNMX.FTZ R5, R196, R5, !PT ;  /* 0x00000005c4057209 */ /* 0x000fe40007810000 */
[----:B-1----:R-:W-:-:S05]  /*9ac0*/  FMNMX.FTZ R25, R34, R21, !PT ;  /* 0x0000001522197209 */ /* 0x002fca0007810000 */
[----:B------:R-:W-:Y:S08]  /*9ad0*/  MUFU.TANH R216, R216 ;  /* 0x000000d800d87308 */ /* 0x000ff00000002400 */
[----:B------:R-:W1:Y:S01]  /*9ae0*/  MUFU.TANH R38, R38 ;  /* 0x0000002600267308 */ /* 0x000e620000002400 */
[----:B--2---:R-:W-:-:S07]  /*9af0*/  FMNMX.FTZ R25, R36, R25, !PT ;  /* 0x0000001924197209 */ /* 0x004fce0007810000 */
        /* <DEDUP_REMOVED lines=23> */
[----:B-1----:R-:W-:Y:S01]  /*9c70*/  FMNMX.FTZ R27, R46, R27, !PT ;  /* 0x0000001b2e1b7209 */ /* 0x002fe20007810000 */
[----:B------:R-:W-:-:S04]  /*9c80*/  UMOV UR7, 0x40000040 ;  /* 0x4000004000077882 */ /* 0x000fc80000000000 */
[----:B------:R-:W1:Y:S08]  /*9c90*/  MUFU.TANH R176, R176 ;  /* 0x000000b000b07308 */ /* 0x000e700000002400 */
[----:B------:R-:W2:Y:S08]  /*9ca0*/  MUFU.TANH R178, R178 ;  /* 0x000000b200b27308 */ /* 0x000eb00000002400 */
[----:B------:R-:W3:Y:S01]  /*9cb0*/  MUFU.TANH R48, R48 ;  /* 0x0000003000307308 */ /* 0x000ee20000002400 */
[----:B-1----:R-:W-:-:S07]  /*9cc0*/  FMNMX.FTZ R5, R176, R5, !PT ;  /* 0x00000005b0057209 */ /* 0x002fce0007810000 */
[----:B------:R-:W1:Y:S01]  /*9cd0*/  MUFU.TANH R50, R50 ;  /* 0x0000003200327308 */ /* 0x000e620000002400 */
[----:B--2---:R-:W-:-:S04]  /*9ce0*/  FMNMX.FTZ R5, R178, R5, !PT ;  /* 0x00000005b2057209 */ /* 0x004fc80007810000 */
[----:B------:R-:W-:-:S03]  /*9cf0*/  FMNMX.FTZ R5, R198, R5, !PT ;  /* 0x00000005c6057209 */ /* 0x000fc60007810000 */
[----:B------:R-:W2:Y:S01]  /*9d00*/  MUFU.TANH R52, R52 ;  /* 0x0000003400347308 */ /* 0x000ea20000002400 */
[----:B------:R-:W-:Y:S02]  /*9d10*/  FMNMX.FTZ R5, R200, R5, !PT ;  /* 0x00000005c8057209 */ /* 0x000fe40007810000 */
[----:B---3--:R-:W-:Y:S02]  /*9d20*/  FMNMX.FTZ R27, R48, R27, !PT ;  /* 0x0000001b301b7209 */ /* 0x008fe40007810000 */
[----:B------:R-:W-:-:S03]  /*9d30*/  FMNMX.FTZ R5, R202, R5, !PT ;  /* 0x00000005ca057209 */ /* 0x000fc60007810000 */
[----:B------:R-:W3:Y:S01]  /*9d40*/  MUFU.TANH R54, R54 ;  /* 0x0000003600367308 */ /* 0x000ee20000002400 */
[----:B------:R-:W-:Y:S02]  /*9d50*/  FMNMX.FTZ R5, R204, R5, !PT ;  /* 0x00000005cc057209 */ /* 0x000fe40007810000 */
[----:B-1----:R-:W-:Y:S02]  /*9d60*/  FMNMX.FTZ R29, R50, R27, !PT ;  /* 0x0000001b321d7209 */ /* 0x002fe40007810000 */
[----:B------:R-:W-:-:S03]  /*9d70*/  FMNMX.FTZ R5, R206, R5, !PT ;  /* 0x00000005ce057209 */ /* 0x000fc60007810000 */
[----:B------:R-:W1:Y:S01]  /*9d80*/  MUFU.TANH R56, R56 ;  /* 0x0000003800387308 */ /* 0x000e620000002400 */
[----:B------:R-:W-:Y:S02]  /*9d90*/  FMNMX.FTZ R5, R208, R5, !PT ;  /* 0x00000005d0057209 */ /* 0x000fe40007810000 */
[----:B--2---:R-:W-:Y:S02]  /*9da0*/  FMNMX.FTZ R29, R52, R29, !PT ;  /* 0x0000001d341d7209 */ /* 0x004fe40007810000 */
[----:B------:R-:W-:-:S03]  /*9db0*/  FMNMX.FTZ R5, R210, R5, !PT ;  /* 0x00000005d2057209 */ /* 0x000fc60007810000 */
[----:B------:R-:W2:Y:S01]  /*9dc0*/  MUFU.TANH R58, R58 ;  /* 0x0000003a003a7308 */ /* 0x000ea20000002400 */
[----:B---3--:R-:W-:-:S07]  /*9dd0*/  FMNMX.FTZ R29, R54, R29, !PT ;  /* 0x0000001d361d7209 */ /* 0x008fce0007810000 */
[----:B------:R-:W3:Y:S01]  /*9de0*/  MUFU.TANH R60, R60 ;  /* 0x0000003c003c7308 */ /* 0x000ee20000002400 */
[----:B-1----:R-:W-:-:S07]  /*9df0*/  FMNMX.FTZ R29, R56, R29, !PT ;  /* 0x0000001d381d7209 */ /* 0x002fce0007810000 */
[----:B------:R-:W1:Y:S01]  /*9e00*/  MUFU.TANH R62, R62 ;  /* 0x0000003e003e7308 */ /* 0x000e620000002400 */
[----:B--2---:R-:W-:-:S07]  /*9e10*/  FMNMX.FTZ R33, R58, R29, !PT ;  /* 0x0000001d3a217209 */ /* 0x004fce0007810000 */
[----:B------:R-:W-:Y:S01]  /*9e20*/  MUFU.TANH R68, R68 ;  /* 0x0000004400447308 */ /* 0x000fe20000002400 */
[----:B---3--:R-:W-:-:S07]  /*9e30*/  FMNMX.FTZ R33, R60, R33, !PT ;  /* 0x000000213c217209 */ /* 0x008fce0007810000 */
        /* <DEDUP_REMOVED lines=15> */
[----:B------:R-:W1:Y:S01]  /*9f30*/  MUFU.TANH R172, R172 ;  /* 0x000000ac00ac7308 */ /* 0x000e620000002400 */
[----:B------:R-:W-:-:S07]  /*9f40*/  UMOV UR7, 0x40000040 ;  /* 0x4000004000077882 */ /* 0x000fce0000000000 */
[----:B------:R-:W2:Y:S08]  /*9f50*/  MUFU.TANH R174, R174 ;  /* 0x000000ae00ae7308 */ /* 0x000eb00000002400 */
[----:B------:R-:W3:Y:S01]  /*9f60*/  MUFU.TANH R64, R64 ;  /* 0x0000004000407308 */ /* 0x000ee20000002400 */
[----:B-1----:R-:W-:-:S07]  /*9f70*/  FMNMX.FTZ R5, R172, R5, !PT ;  /* 0x00000005ac057209 */ /* 0x002fce0007810000 */
[----:B------:R-:W1:Y:S01]  /*9f80*/  MUFU.TANH R66, R66 ;  /* 0x0000004200427308 */ /* 0x000e620000002400 */
[----:B--2---:R-:W-:-:S04]  /*9f90*/  FMNMX.FTZ R5, R174, R5, !PT ;  /* 0x00000005ae057209 */ /* 0x004fc80007810000 */
[----:B------:R-:W-:-:S04]  /*9fa0*/  FMNMX.FTZ R5, R212, R5, !PT ;  /* 0x00000005d4057209 */ /* 0x000fc80007810000 */
[----:B------:R-:W-:Y:S02]  /*9fb0*/  FMNMX.FTZ R5, R214, R5, !PT ;  /* 0x00000005d6057209 */ /* 0x000fe40007810000 */
[----:B---3--:R-:W-:Y:S02]  /*9fc0*/  FMNMX.FTZ R33, R64, R33, !PT ;  /* 0x0000002140217209 */ /* 0x008fe40007810000 */
[----:B------:R-:W-:-:S04]  /*9fd0*/  FMNMX.FTZ R5, R216, R5, !PT ;  /* 0x00000005d8057209 */ /* 0x000fc80007810000 */
[----:B------:R-:W-:Y:S02]  /*9fe0*/  FMNMX.FTZ R5, R218, R5, !PT ;  /* 0x00000005da057209 */ /* 0x000fe40007810000 */
[----:B-1----:R-:W-:Y:S02]  /*9ff0*/  FMNMX.FTZ R35, R66, R33, !PT ;  /* 0x0000002142237209 */ /* 0x002fe40007810000 */
        /* <DEDUP_REMOVED lines=10> */
[----:B------:R-:W-:-:S05]  /*a0a0*/  FMNMX.FTZ R5, R224, R5, !PT ;  /* 0x00000005e0057209 */ /* 0x000fca0007810000 */
[----:B------:R-:W1:Y:S02]  /*a0b0*/  SHFL.BFLY PT, R84, R5, 0x2, 0x1f ;  /* 0x0c401f0005547f89 */ /* 0x000e6400000e0000 */
[----:B-1----:R-:W-:Y:S01]  /*a0c0*/  FMNMX.FTZ R11, R5, R84, !PT ;  /* 0x00000054050b7209 */ /* 0x002fe20007810000 */
[----:B------:R-:W-:-:S04]  /*a0d0*/  FMUL.FTZ R84, R79, UR50 ;  /* 0x000000324f547c20 */ /* 0x000fc80008410000 */
[----:B------:R-:W1:Y:S02]  /*a0e0*/  SHFL.BFLY PT, R228, R11, 0x1, 0x1f ;  /* 0x0c201f000be47f89 */ /* 0x000e6400000e0000 */
[----:B------:R-:W2:Y:S02]  /*a0f0*/  MUFU.TANH R84, R84 ;  /* 0x0000005400547308 */ /* 0x000ea40000002400 */
[----:B--2---:R-:W-:-:S04]  /*a100*/  FMNMX.FTZ R37, R84, R37, !PT ;  /* 0x0000002554257209 */ /* 0x004fc80007810000 */
[----:B------:R-:W-:Y:S02]  /*a110*/  FMNMX.FTZ R37, R82, R37, !PT ;  /* 0x0000002552257209 */ /* 0x000fe40007810000 */
[----:B-1----:R-:W-:-:S05]  /*a120*/  FMNMX.FTZ R5, R11, R228, !PT ;  /* 0x000000e40b057209 */ /* 0x002fca0007810000 */
[C---:B0-----:R-:W-:Y:S01]  /*a130*/  FMUL.FTZ R31, R5.reuse, R7 ;  /* 0x00000007051f7220 */ /* 0x041fe20000410000 */
[----:B------:R-:W-:-:S03]  /*a140*/  FADD.FTZ R8, -R5, R8 ;  /* 0x0000000805087221 */ /* 0x000fc60000010100 */
[-CC-:B------:R-:W-:Y:S01]  /*a150*/  FFMA.FTZ R11, R6, R7.reuse, -R31.reuse ;  /* 0x00000007060b7223 */ /* 0x180fe2000001081f */
[-CC-:B------:R-:W-:Y:S01]  /*a160*/  FFMA.FTZ R30, R30, R7.reuse, -R31.reuse ;  /* 0x000000071e1e7223 */ /* 0x180fe2000001081f */
[-CC-:B------:R-:W-:Y:S01]  /*a170*/  FFMA.FTZ R184, R184, R7.reuse, -R31.reuse ;  /* 0x00000007b8b87223 */ /* 0x180fe2000001081f */
[-CC-:B------:R-:W-:Y:S01]  /*a180*/  FFMA.FTZ R186, R186, R7.reuse, -R31.reuse ;  /* 0x00000007baba7223 */ /* 0x180fe2000001081f */
[-CC-:B------:R-:W-:Y:S01]  /*a190*/  FFMA.FTZ R196, R196, R7.reuse, -R31.reuse ;  /* 0x00000007c4c47223 */ /* 0x180fe2000001081f */
[-CC-:B------:R-:W-:Y:S01]  /*a1a0*/  FFMA.FTZ R200, R200, R7.reuse, -R31.reuse ;  /* 0x00000007c8c87223 */ /* 0x180fe2000001081f */
[----:B------:R-:W-:Y:S01]  /*a1b0*/  MUFU.EX2 R15, R30 ;  /* 0x0000001e000f7308 */ /* 0x000fe20000000800 */
[----:B------:R-:W-:Y:S02]  /*a1c0*/  WARPGROUP.DEPBAR.LE gsb0, 0x0 ;  /* 0x00008000000079c5 */ /* 0x000fe40000010000 */
[----:B------:R-:W-:Y:S01]  /*a1d0*/  WARPGROUP.ARRIVE ;  /* 0x00000000000079c5 */ /* 0x000fe20000000000 */
[----:B------:R-:W-:Y:S01]  /*a1e0*/  FMUL.FTZ R168, R83, UR50 ;  /* 0x0000003253a87c20 */ /* 0x000fe20008410000 */
[----:B------:R-:W-:Y:S01]  /*a1f0*/  FMUL.FTZ R170, R87, UR50 ;  /* 0x0000003257aa7c20 */ /* 0x000fe20008410000 */
[-CC-:B------:R-:W-:Y:S01]  /*a200*/  FFMA.FTZ R13, R20, R7.reuse, -R31.reuse ;  /* 0x00000007140d7223 */ /* 0x180fe2000001081f */
[-CC-:B------:R-:W-:Y:S01]  /*a210*/  FFMA.FTZ R20, R26, R7.reuse, -R31.reuse ;  /* 0x000000071a147223 */ /* 0x180fe2000001081f */
[----:B------:R0:W-:Y:S01]  /*a220*/  MUFU.EX2 R30, R184 ;  /* 0x000000b8001e7308 */ /* 0x0001e20000000800 */
[----:B------:R-:W-:Y:S01]  /*a230*/  HGMMA.64x128x16.F32 R88, R164, gdesc[UR4].tnspB, R88, gsb0 ;  /* 0x41e00004a4587df0 */ /* 0x000fe20008000858 */
[----:B------:R-:W-:Y:S01]  /*a240*/  UIADD3 UR6, UR10, 0x280, URZ ;  /* 0x000002800a067890 */ /* 0x000fe2000fffe03f */
[-CC-:B------:R-:W-:Y:S01]  /*a250*/  FFMA.FTZ R47, R80, R7.reuse, -R31.reuse ;  /* 0x00000007502f7223 */ /* 0x180fe2000001081f */
[----:B------:R-:W-:Y:S01]  /*a260*/  UMOV UR7, 0x40000040 ;  /* 0x4000004000077882 */ /* 0x000fe20000000000 */
[-CC-:B------:R-:W-:Y:S01]  /*a270*/  FFMA.FTZ R10, R10, R7.reuse, -R31.reuse ;  /* 0x000000070a0a7223 */ /* 0x180fe2000001081f */
[-CC-:B------:R-:W-:Y:S01]  /*a280*/  FFMA.FTZ R26, R180, R7.reuse, -R31.reuse ;  /* 0x00000007b41a7223 */ /* 0x180fe2000001081f */
[-CC-:B------:R-:W-:Y:S01]  /*a290*/  FFMA.FTZ R182, R182, R7.reuse, -R31.reuse ;  /* 0x00000007b6b67223 */ /* 0x180fe2000001081f */
[----:B------:R-:W1:Y:S01]  /*a2a0*/  MUFU.TANH R168, R168 ;  /* 0x000000a800a87308 */ /* 0x000e620000002400 */
[-CC-:B0-----:R-:W-:Y:S01]  /*a2b0*/  FFMA.FTZ R184, R198, R7.reuse, -R31.reuse ;  /* 0x00000007c6b87223 */ /* 0x181fe2000001081f */
[-CC-:B------:R-:W-:Y:S01]  /*a2c0*/  FFMA.FTZ R178, R178, R7.reuse, -R31.reuse ;  /* 0x00000007b2b27223 */ /* 0x180fe2000001081f */
[-CC-:B------:R-:W-:Y:S01]  /*a2d0*/  FFMA.FTZ R204, R204, R7.reuse, -R31.reuse ;  /* 0x00000007cccc7223 */ /* 0x180fe2000001081f */
[-CC-:B------:R-:W-:Y:S01]  /*a2e0*/  FFMA.FTZ R208, R208, R7.reuse, -R31.reuse ;  /* 0x00000007d0d07223 */ /* 0x180fe2000001081f */
[-CC-:B------:R-:W-:Y:S01]  /*a2f0*/  FFMA.FTZ R41, R212, R7.reuse, -R31.reuse ;  /* 0x00000007d4297223 */ /* 0x180fe2000001081f */
[-CC-:B------:R-:W-:Y:S01]  /*a300*/  FFMA.FTZ R43, R216, R7.reuse, -R31.reuse ;  /* 0x00000007d82b7223 */ /* 0x180fe2000001081f */
[-CC-:B------:R-:W-:Y:S01]  /*a310*/  FFMA.FTZ R198, R218, R7.reuse, -R31.reuse ;  /* 0x00000007dac67223 */ /* 0x180fe2000001081f */
[----:B------:R-:W0:Y:S01]  /*a320*/  MUFU.TANH R170, R170 ;  /* 0x000000aa00aa7308 */ /* 0x000e220000002400 */
[-CC-:B------:R-:W-:Y:S01]  /*a330*/  FFMA.FTZ R80, R222, R7.reuse, -R31.reuse ;  /* 0x00000007de507223 */ /* 0x180fe2000001081f */
[-C--:B------:R-:W-:Y:S01]  /*a340*/  FFMA.FTZ R226, R226, R7.reuse, -R31 ;  /* 0x00000007e2e27223 */ /* 0x080fe2000001081f */
[----:B------:R-:W-:-:S05]  /*a350*/  FMUL.FTZ R8, R8, R7 ;  /* 0x0000000708087220 */ /* 0x000fca0000410000 */
[----:B------:R2:W-:Y:S01]  /*a360*/  MUFU.EX2 R25, R186 ;  /* 0x000000ba00197308 */ /* 0x0005e20000000800 */
[----:B-1----:R-:W-:-:S04]  /*a370*/  FMNMX.FTZ R39, R168, R37, !PT ;  /* 0x00000025a8277209 */ /* 0x002fc80007810000 */
[----:B------:R-:W-:-:S03]  /*a380*/  FMNMX.FTZ R39, R86, R39, !PT ;  /* 0x0000002756277209 */ /* 0x000fc60007810000 */
[----:B------:R1:W-:Y:S01]  /*a390*/  MUFU.EX2 R27, R196 ;  /* 0x000000c4001b7308 */ /* 0x0003e20000000800 */
[----:B0-----:R-:W-:Y:S01]  /*a3a0*/  FMNMX.FTZ R6, R170, R39, !PT ;  /* 0x00000027aa067209 */ /* 0x001fe20007810000 */
[-CC-:B--2---:R-:W-:Y:S01]  /*a3b0*/  FFMA.FTZ R186, R210, R7.reuse, -R31.reuse ;  /* 0x00000007d2ba7223 */ /* 0x184fe2000001081f */
[----:B------:R-:W-:-:S03]  /*a3c0*/  FFMA.FTZ R39, R172, R7, -R31 ;  /* 0x00000007ac277223 */ /* 0x000fc6000001081f */
[----:B------:R-:W0:Y:S02]  /*a3d0*/  SHFL.BFLY PT, R45, R6, 0x2, 0x1f ;  /* 0x0c401f00062d7f89 */ /* 0x000e2400000e0000 */
[----:B------:R2:W-:Y:S01]  /*a3e0*/  MUFU.EX2 R33, R200 ;  /* 0x000000c800217308 */ /* 0x0005e20000000800 */
[----:B-1----:R-:W-:-:S07]  /*a3f0*/  FFMA.FTZ R196, R214, R7, -R31 ;  /* 0x00000007d6c47223 */ /* 0x002fce000001081f */
[----:B------:R-:W-:Y:S01]  /*a400*/  MUFU.EX2 R8, R8 ;  /* 0x0000000800087308 */ /* 0x000fe20000000800 */
[----:B--2---:R-:W-:-:S07]  /*a410*/  FFMA.FTZ R200, R224, R7, -R31 ;  /* 0x00000007e0c87223 */ /* 0x004fce000001081f */
[----:B------:R-:W1:Y:S01]  /*a420*/  MUFU.EX2 R11, R11 ;  /* 0x0000000b000b7308 */ /* 0x000e620000000800 */
[----:B0-----:R-:W-:Y:S01]  /*a430*/  FMNMX.FTZ R49, R6, R45, !PT ;  /* 0x0000002d06317209 */ /* 0x001fe20007810000 */
[-CC-:B------:R-:W-:Y:S01]  /*a440*/  FFMA.FTZ R45, R76, R7.reuse, -R31.reuse ;  /* 0x000000074c2d7223 */ /* 0x180fe2000001081f */
[----:B------:R-:W-:-:S05]  /*a450*/  FFMA.FTZ R76, R220, R7, -R31 ;  /* 0x00000007dc4c7223 */ /* 0x000fca000001081f */
[----:B------:R-:W0:Y:S01]  /*a460*/  MUFU.EX2 R10, R10 ;  /* 0x0000000a000a7308 */ /* 0x000e220000000800 */
[----:B------:R-:W2:Y:S07]  /*a470*/  SHFL.BFLY PT, R6, R49, 0x1, 0x1f ;  /* 0x0c201f0031067f89 */ /* 0x000eae00000e0000 */
[----:B------:R-:W-:Y:S01]  /*a480*/  MUFU.EX2 R13, R13 ;  /* 0x0000000d000d7308 */ /* 0x000fe20000000800 */
[----:B-1----:R-:W-:-:S07]  /*a490*/  FFMA.FTZ R3, R8, R3, R11 ;  /* 0x0000000308037223 */ /* 0x002fce000001000b */
[----:B------:R-:W1:Y:S01]  /*a4a0*/  MUFU.EX2 R20, R20 ;  /* 0x0000001400147308 */ /* 0x000e620000000800 */
[----:B0-----:R-:W-:-:S07]  /*a4b0*/  F2FP.F16.F32.PACK_AB R180, R10, R11 ;  /* 0x0000000b0ab4723e */ /* 0x001fce00000000ff */
[----:B------:R-:W-:Y:S01]  /*a4c0*/  MUFU.EX2 R26, R26 ;  /* 0x0000001a001a7308 */ /* 0x000fe20000000800 */
[----:B--2---:R-:W-:-:S07]  /*a4d0*/  FMNMX.FTZ R6, R49, R6, !PT ;  /* 0x0000000631067209 */ /* 0x004fce0007810000 */
[----:B------:R1:W0:Y:S08]  /*a4e0*/  MUFU.EX2 R21, R182 ;  /* 0x000000b600157308 */ /* 0x0002300000000800 */
[----:B------:R0:W-:Y:S01]  /*a4f0*/  MUFU.EX2 R29, R178 ;  /* 0x000000b2001d7308 */ /* 0x0001e20000000800 */
[----:B-1----:R-:W-:-:S07]  /*a500*/  F2FP.F16.F32.PACK_AB R182, R20, R13 ;  /* 0x0000000d14b6723e */ /* 0x002fce00000000ff */
[----:B------:R-:W-:Y:S01]  /*a510*/  MUFU.EX2 R184, R184 ;  /* 0x000000b800b87308 */ /* 0x000fe20000000800 */
[----:B0-----:R-:W-:-:S07]  /*a520*/  F2FP.F16.F32.PACK_AB R178, R30, R21 ;  /* 0x000000151eb2723e */ /* 0x001fce00000000ff */
[----:B------:R-:W-:Y:S08]  /*a530*/  MUFU.EX2 R35, R204 ;  /* 0x000000cc00237308 */ /* 0x000ff00000000800 */
[----:B------:R-:W-:Y:S08]  /*a540*/  MUFU.EX2 R37, R208 ;  /* 0x000000d000257308 */ /* 0x000ff00000000800 */
[----:B------:R-:W-:Y:S01]  /*a550*/  MUFU.EX2 R186, R186 ;  /* 0x000000ba00ba7308 */ /* 0x000fe20000000800 */
[----:B------:R-:W-:-:S02]  /*a560*/  WARPGROUP.DEPBAR.LE gsb0, 0x0 ;  /* 0x00008000000079c5 */ /* 0x000fc40000010000 */
[----:B------:R-:W-:Y:S01]  /*a570*/  WARPGROUP.ARRIVE ;  /* 0x00000000000079c5 */ /* 0x000fe20000000000 */
[-CC-:B------:R-:W-:Y:S01]  /*a580*/  FFMA.FTZ R164, R194, R7.reuse, -R31.reuse ;  /* 0x00000007c2a47223 */ /* 0x180fe2000001081f */
[-CC-:B------:R-:W-:Y:S01]  /*a590*/  FFMA.FTZ R166, R176, R7.reuse, -R31.reuse ;  /* 0x00000007b0a67223 */ /* 0x180fe2000001081f */
[----:B------:R-:W-:Y:S02]  /*a5a0*/  FFMA.FTZ R194, R174, R7, -R31 ;  /* 0x00000007aec27223 */ /* 0x000fe4000001081f */
[----:B------:R-:W-:Y:S01]  /*a5b0*/  MUFU.EX2 R39, R39 ;  /* 0x0000002700277308 */ /* 0x000fe20000000800 */
[----:B------:R-:W-:Y:S01]  /*a5c0*/  F2FP.F16.F32.PACK_AB R176, R26, R15 ;  /* 0x0000000f1ab0723e */ /* 0x000fe200000000ff */
[----:B------:R-:W-:Y:S01]  /*a5d0*/  HGMMA.64x128x16.F32 R88, R160, gdesc[UR4].tnspB, R88, gsb0 ;  /* 0x41e00004a0587df0 */ /* 0x000fe20008000858 */
[----:B------:R-:W-:Y:S01]  /*a5e0*/  UIADD3 UR6, UR10, 0x300, URZ ;  /* 0x000003000a067890 */ /* 0x000fe2000fffe03f */
[----:B------:R-:W-:-:S04]  /*a5f0*/  UMOV UR7, 0x40000040 ;  /* 0x4000004000077882 */ /* 0x000fc80000000000 */
[----:B------:R-:W0:Y:S08]  /*a600*/  MUFU.EX2 R164, R164 ;  /* 0x000000a400a47308 */ /* 0x000e300000000800 */
[----:B------:R-:W1:Y:S08]  /*a610*/  MUFU.EX2 R166, R166 ;  /* 0x000000a600a67308 */ /* 0x000e700000000800 */
[----:B------:R-:W-:Y:S01]  /*a620*/  MUFU.EX2 R194, R194 ;  /* 0x000000c200c27308 */ /* 0x000fe20000000800 */
[----:B0-----:R-:W-:-:S07]  /*a630*/  F2FP.F16.F32.PACK_AB R172, R164, R25 ;  /* 0x00000019a4ac723e */ /* 0x001fce00000000ff */
[----:B------:R-:W-:Y:S01]  /*a640*/  MUFU.EX2 R41, R41 ;  /* 0x0000002900297308 */ /* 0x000fe20000000800 */
[----:B-1----:R-:W-:-:S07]  /*a650*/  F2FP.F16.F32.PACK_AB R174, R166, R27 ;  /* 0x0000001ba6ae723e */ /* 0x002fce00000000ff */
[----:B------:R-:W-:Y:S08]  /*a660*/  MUFU.EX2 R196, R196 ;  /* 0x000000c400c47308 */ /* 0x000ff00000000800 */
[----:B------:R-:W-:Y:S08]  /*a670*/  MUFU.EX2 R43, R43 ;  /* 0x0000002b002b7308 */ /* 0x000ff00000000800 */
[----:B------:R-:W-:Y:S08]  /*a680*/  MUFU.EX2 R198, R198 ;  /* 0x000000c600c67308 */ /* 0x000ff00000000800 */
[----:B------:R-:W-:Y:S08]  /*a690*/  MUFU.EX2 R45, R45 ;  /* 0x0000002d002d7308 */ /* 0x000ff00000000800 */
[----:B------:R-:W0:Y:S08]  /*a6a0*/  MUFU.EX2 R76, R76 ;  /* 0x0000004c004c7308 */ /* 0x000e300000000800 */
[----:B------:R-:W-:Y:S08]  /*a6b0*/  MUFU.EX2 R47, R47 ;  /* 0x0000002f002f7308 */ /* 0x000ff00000000800 */
[----:B------:R-:W-:Y:S08]  /*a6c0*/  MUFU.EX2 R80, R80 ;  /* 0x0000005000507308 */ /* 0x000ff00000000800 */
[----:B------:R-:W-:Y:S08]  /*a6d0*/  MUFU.EX2 R49, R226 ;  /* 0x000000e200317308 */ /* 0x000ff00000000800 */
[----:B------:R-:W-:Y:S01]  /*a6e0*/  MUFU.EX2 R200, R200 ;  /* 0x000000c800c87308 */ /* 0x000fe20000000800 */
[----:B------:R-:W-:-:S02]  /*a6f0*/  WARPGROUP.DEPBAR.LE gsb0, 0x0 ;  /* 0x00008000000079c5 */ /* 0x000fc40000010000 */
[----:B------:R-:W-:Y:S01]  /*a700*/  WARPGROUP.ARRIVE ;  /* 0x00000000000079c5 */ /* 0x000fe20000000000 */
[-CC-:B------:R-:W-:Y:S01]  /*a710*/  FFMA.FTZ R160, R202, R7.reuse, -R31.reuse ;  /* 0x00000007caa07223 */ /* 0x180fe2000001081f */
[-C--:B------:R-:W-:Y:S01]  /*a720*/  FFMA.FTZ R162, R206, R7.reuse, -R31 ;  /* 0x00000007cea27223 */ /* 0x080fe2000001081f */
[----:B------:R-:W-:-:S03]  /*a730*/  FMUL.FTZ R31, R6, R7 ;  /* 0x00000007061f7220 */ /* 0x000fc60000410000 */
[----:B------:R-:W-:Y:S01]  /*a740*/  HGMMA.64x128x16.F32 R88, R156, gdesc[UR4].tnspB, R88, gsb0 ;  /* 0x41e000049c587df0 */ /* 0x000fe20008000858 */
[----:B------:R-:W-:Y:S01]  /*a750*/  UIADD3 UR6, UR10, 0x380, URZ ;  /* 0x000003800a067890 */ /* 0x000fe2000fffe03f */
[-CC-:B------:R-:W-:Y:S01]  /*a760*/  FFMA.FTZ R12, R12, R7.reuse, -R31.reuse ;  /* 0x000000070c0c7223 */ /* 0x180fe2000001081f */
[----:B------:R-:W-:Y:S01]  /*a770*/  UMOV UR7, 0x40000040 ;  /* 0x4000004000077882 */ /* 0x000fe20000000000 */
[-CC-:B------:R-:W-:Y:S01]  /*a780*/  FFMA.FTZ R181, R14, R7.reuse, -R31.reuse ;  /* 0x000000070eb57223 */ /* 0x180fe2000001081f */
[-CC-:B------:R-:W-:Y:S01]  /*a790*/  FFMA.FTZ R179, R36, R7.reuse, -R31.reuse ;  /* 0x0000000724b37223 */ /* 0x180fe2000001081f */
[-CC-:B------:R-:W-:Y:S01]  /*a7a0*/  FFMA.FTZ R36, R38, R7.reuse, -R31.reuse ;  /* 0x0000000726247223 */ /* 0x180fe2000001081f */
[----:B------:R-:W-:Y:S01]  /*a7b0*/  IMAD.U32 R38, RZ, RZ, UR42 ;  /* 0x0000002aff267e24 */ /* 0x000fe2000f8e00ff */
[----:B------:R-:W-:Y:S01]  /*a7c0*/  MUFU.EX2 R12, R12 ;  /* 0x0000000c000c7308 */ /* 0x000fe20000000800 */
[-CC-:B------:R-:W-:Y:S01]  /*a7d0*/  FFMA.FTZ R183, R24, R7.reuse, -R31.reuse ;  /* 0x0000000718b77223 */ /* 0x180fe2000001081f */
[-CC-:B------:R-:W-:Y:S01]  /*a7e0*/  FFMA.FTZ R177, R32, R7.reuse, -R31.reuse ;  /* 0x0000000720b17223 */ /* 0x180fe2000001081f */
[-CC-:B------:R-:W-:Y:S01]  /*a7f0*/  FFMA.FTZ R32, R42, R7.reuse, -R31.reuse ;  /* 0x000000072a207223 */ /* 0x180fe2000001081f */
[----:B------:R-:W-:Y:S01]  /*a800*/  @!P1 LEA R38, R38, UR41, 0x3 ;  /* 0x0000002926269c11 */ /* 0x000fe2000f8e18ff */
[-CC-:B------:R-:W-:Y:S01]  /*a810*/  FFMA.FTZ R34, R34, R7.reuse, -R31.reuse ;  /* 0x0000000722227223 */ /* 0x180fe2000001081f */
[----:B------:R-:W-:Y:S01]  /*a820*/  IADD3 R42, -R185, 0xb, RZ ;  /* 0x0000000bb92a7810 */ /* 0x000fe20007ffe1ff */
[----:B------:R-:W-:Y:S01]  /*a830*/  FFMA.FTZ R173, R40, R7, -R31 ;  /* 0x0000000728ad7223 */ /* 0x000fe2000001081f */
[----:B------:R-:W-:Y:S01]  /*a840*/  MUFU.EX2 R181, R181 ;  /* 0x000000b500b57308 */ /* 0x000fe20000000800 */
[----:B------:R-:W-:-:S02]  /*a850*/  @!P1 VIADD R38, R38, 0x28840 ;  /* 0x0002884026269836 */ /* 0x000fc40000000000 */
[-CC-:B------:R-:W-:Y:S01]  /*a860*/  FFMA.FTZ R175, R44, R7.reuse, -R31.reuse ;  /* 0x000000072caf7223 */ /* 0x180fe2000001081f */
[-CC-:B------:R-:W-:Y:S01]  /*a870*/  FFMA.FTZ R24, R46, R7.reuse, -R31.reuse ;  /* 0x000000072e187223 */ /* 0x180fe2000001081f */
[----:B------:R-:W-:Y:S02]  /*a880*/  IMAD.U32 R44, RZ, RZ, UR52 ;  /* 0x00000034ff2c7e24 */ /* 0x000fe4000f8e00ff */
[-CC-:B------:R-:W-:Y:S01]  /*a890*/  FFMA.FTZ R169, R48, R7.reuse, -R31.reuse ;  /* 0x0000000730a97223 */ /* 0x180fe2000001081f */
[----:B------:R-:W-:Y:S01]  /*a8a0*/  @!P1 PRMT R40, RZ, 0x654, R38 ;  /* 0x00000654ff289816 */ /* 0x000fe20000000026 */
[-CC-:B------:R-:W-:Y:S01]  /*a8b0*/  FFMA.FTZ R171, R52, R7.reuse, -R31.reuse ;  /* 0x0000000734ab7223 */ /* 0x180fe2000001081f */
[----:B------:R-:W-:Y:S01]  /*a8c0*/  MUFU.EX2 R183, R183 ;  /* 0x000000b700b77308 */ /* 0x000fe20000000800 */
[----:B------:R-:W-:Y:S01]  /*a8d0*/  @!P1 LEA R44, R44, UR41, 0x3 ;  /* 0x000000292c2c9c11 */ /* 0x000fe2000f8e18ff */
        /* <DEDUP_REMOVED lines=17> */
[----:B------:R-:W-:-:S05]  /*a9f0*/  UMOV UR52, UR42 ;  /* 0x0000002a00347c82 */ /* 0x000fca0008000000 */
        /* <DEDUP_REMOVED lines=14> */
[----:B------:R-:W-:-:S04]  /*aae0*/  FADD.FTZ R156, -R6, R9 ;  /* 0x00000009069c7221 */ /* 0x000fc80000010100 */
[----:B------:R-:W-:Y:S01]  /*aaf0*/  MUFU.EX2 R38, R38 ;  /* 0x0000002600267308 */ /* 0x000fe20000000800 */
[----:B0-----:R-:W-:Y:S01]  /*ab00*/  F2FP.F16.F32.PACK_AB R158, R76, R45 ;  /* 0x0000002d4c9e723e */ /* 0x001fe200000000ff */
[-C--:B------:R-:W-:Y:S01]  /*ab10*/  FMUL.FTZ R9, R156, R7.reuse ;  /* 0x000000079c097220 */ /* 0x080fe20000410000 */
[----:B------:R-:W-:Y:S01]  /*ab20*/  HGMMA.64x128x16.F32 R88, R152, gdesc[UR4].tnspB, R88, gsb0 ;  /* 0x41e0000498587df0 */ /* 0x000fe20008000858 */
[-CC-:B------:R-:W-:Y:S01]  /*ab30*/  FFMA.FTZ R156, R28, R7.reuse, -R31.reuse ;  /* 0x000000071c9c7223 */ /* 0x180fe2000001081f */
[----:B------:R-:W-:-:S03]  /*ab40*/  FFMA.FTZ R28, R50, R7, -R31 ;  /* 0x00000007321c7223 */ /* 0x000fc6000001081f */
[----:B------:R-:W-:Y:S08]  /*ab50*/  MUFU.EX2 R167, R167 ;  /* 0x000000a700a77308 */ /* 0x000ff00000000800 */
[----:B------:R-:W0:Y:S08]  /*ab60*/  MUFU.EX2 R9, R9 ;  /* 0x0000000900097308 */ /* 0x000e300000000800 */
[----:B------:R-:W1:Y:S08]  /*ab70*/  MUFU.EX2 R156, R156 ;  /* 0x0000009c009c7308 */ /* 0x000e700000000800 */
[----:B------:R-:W2:Y:S01]  /*ab80*/  MUFU.EX2 R28, R28 ;  /* 0x0000001c001c7308 */ /* 0x000ea20000000800 */
[----:B0-----:R-:W-:-:S04]  /*ab90*/  FFMA.FTZ R2, R9, R2, R12 ;  /* 0x0000000209027223 */ /* 0x001fc8000001000c */
[C---:B------:R-:W-:Y:S01]  /*aba0*/  FADD.FTZ R2, R181.reuse, R2 ;  /* 0x00000002b5027221 */ /* 0x040fe20000010000 */
[----:B------:R-:W-:Y:S02]  /*abb0*/  F2FP.F16.F32.PACK_AB R181, R181, R12 ;  /* 0x0000000cb5b5723e */ /* 0x000fe400000000ff */
[----:B------:R-:W0:Y:S01]  /*abc0*/  MUFU.EX2 R62, R62 ;  /* 0x0000003e003e7308 */ /* 0x000e220000000800 */
[----:B------:R-:W-:Y:S01]  /*abd0*/  FADD.FTZ R51, R183, R2 ;  /* 0x00000002b7337221 */ /* 0x000fe20000010000 */
[----:B-1----:R-:W-:-:S06]  /*abe0*/  F2FP.F16.F32.PACK_AB R183, R156, R183 ;  /* 0x000000b79cb7723e */ /* 0x002fcc00000000ff */
[----:B------:R-:W1:Y:S08]  /*abf0*/  MUFU.EX2 R161, R64 ;  /* 0x0000004000a17308 */ /* 0x000e700000000800 */
[----:B------:R-:W3:Y:S08]  /*ac00*/  MUFU.EX2 R66, R66 ;  /* 0x0000004200427308 */ /* 0x000ef00000000800 */
[----:B------:R-:W4:Y:S08]  /*ac10*/  MUFU.EX2 R163, R68 ;  /* 0x0000004400a37308 */ /* 0x000f300000000800 */
        /* <DEDUP_REMOVED lines=9> */
[----:B--2---:R-:W-:Y:S02]  /*acb0*/  @!P1 VIADD R42, R44, 0x28860 ;  /* 0x000288602c2a9836 */ /* 0x004fe40000000000 */
[-C--:B------:R-:W-:Y:S01]  /*acc0*/  FMUL.FTZ R88, R88, R8.reuse ;  /* 0x0000000858587220 */ /* 0x080fe20000410000 */
[-C--:B------:R-:W-:Y:S01]  /*acd0*/  FMUL.FTZ R89, R89, R8.reuse ;  /* 0x0000000859597220 */ /* 0x080fe20000410000 */
[-C--:B------:R-:W-:Y:S01]  /*ace0*/  FMUL.FTZ R92, R92, R8.reuse ;  /* 0x000000085c5c7220 */ /* 0x080fe20000410000 */
[-C--:B------:R-:W-:Y:S01]  /*acf0*/  FMUL.FTZ R93, R93, R8.reuse ;  /* 0x000000085d5d7220 */ /* 0x080fe20000410000 */
[----:B------:R-:W-:Y:S01]  /*ad00*/  @!P1 PRMT R42, RZ, 0x654, R42 ;  /* 0x00000654ff2a9816 */ /* 0x000fe2000000002a */
[----:B0-----:R-:W-:Y:S01]  /*ad10*/  FADD.FTZ R40, R10, R3 ;  /* 0x000000030a287221 */ /* 0x001fe20000010000 */
[----:B------:R-:W-:Y:S01]  /*ad20*/  MUFU.EX2 R155, R86 ;  /* 0x00000056009b7308 */ /* 0x000fe20000000800 */
[-C--:B------:R-:W-:Y:S01]  /*ad30*/  FMUL.FTZ R96, R96, R8.reuse ;  /* 0x0000000860607220 */ /* 0x080fe20000410000 */
[----:B------:R0:W-:Y:S01]  /*ad40*/  @!P1 SYNCS.ARRIVE.TRANS64.RED.A1T0 RZ, [R42+URZ], RZ ;  /* 0x000000ff2aff99a7 */ /* 0x0001e2000810043f */
        /* <DEDUP_REMOVED lines=30> */
[----:B------:R-:W-:Y:S01]  /*af30*/  F2FP.F16.F32.PACK_AB R164, R162, R35 ;  /* 0x00000023a2a4723e */ /* 0x000fe200000000ff */
[-C--:B------:R-:W-:Y:S01]  /*af40*/  FMUL.FTZ R125, R125, R8.reuse ;  /* 0x000000087d7d7220 */ /* 0x080fe20000410000 */
[----:B------:R-:W-:Y:S01]  /*af50*/  FADD.FTZ R3, R27, R2 ;  /* 0x000000021b037221 */ /* 0x000fe20000010000 */
[----:B0-----:R-:W-:Y:S01]  /*af60*/  FADD.FTZ R42, R24, R51 ;  /* 0x00000033182a7221 */ /* 0x001fe20000010000 */
[-CC-:B------:R-:W-:Y:S01]  /*af70*/  FFMA.FTZ R2, R168, R7.reuse, -R31.reuse ;  /* 0x00000007a8027223 */ /* 0x180fe2000001081f */
[----:B------:R-:W-:Y:S01]  /*af80*/  FFMA.FTZ R31, R170, R7, -R31 ;  /* 0x00000007aa1f7223 */ /* 0x000fe2000001081f */
[----:B------:R-:W-:Y:S01]  /*af90*/  FADD.FTZ R40, R166, R3 ;  /* 0x00000003a6287221 */ /* 0x000fe20000010000 */
[----:B------:R-:W-:Y:S01]  /*afa0*/  FADD.FTZ R11, R169, R42 ;  /* 0x0000002aa90b7221 */ /* 0x000fe20000010000 */
[----:B------:R-:W-:Y:S01]  /*afb0*/  F2FP.F16.F32.PACK_AB R170, R160, R33 ;  /* 0x00000021a0aa723e */ /* 0x000fe200000000ff */
[-C--:B------:R-:W-:Y:S01]  /*afc0*/  FMUL.FTZ R128, R128, R8.reuse ;  /* 0x0000000880807220 */ /* 0x080fe20000410000 */
[----:B------:R-:W-:Y:S01]  /*afd0*/  FADD.FTZ R3, R29, R40 ;  /* 0x000000281d037221 */ /* 0x000fe20000010000 */
[----:B------:R-:W-:Y:S01]  /*afe0*/  FADD.FTZ R20, R28, R11 ;  /* 0x0000000b1c147221 */ /* 0x000fe20000010000 */
[----:B------:R-:W-:Y:S01]  /*aff0*/  MUFU.EX2 R31, R31 ;  /* 0x0000001f001f7308 */ /* 0x000fe20000000800 */
        /* <DEDUP_REMOVED lines=16> */
[----:B------:R0:W2:Y:S01]  /*b100*/  MUFU.EX2 R11, R2 ;  /* 0x00000002000b7308 */ /* 0x0000a20000000800 */
[----:B------:R-:W-:Y:S01]  /*b110*/  FADD.FTZ R10, R162, R3 ;  /* 0x00000003a20a7221 */ /* 0x000fe20000010000 */
[----:B------:R-:W-:Y:S01]  /*b120*/  FADD.FTZ R12, R167, R12 ;  /* 0x0000000ca70c7221 */ /* 0x000fe20000010000 */
[-C--:B------:R-:W-:Y:S01]  /*b130*/  FMUL.FTZ R145, R145, R8.reuse ;  /* 0x0000000891917220 */ /* 0x080fe20000410000 */
[-C--:B------:R-:W-:Y:S01]  /*b140*/  FMUL.FTZ R148, R148, R8.reuse ;  /* 0x0000000894947220 */ /* 0x080fe20000410000 */
[----:B------:R-:W-:Y:S01]  /*b150*/  FADD.FTZ R3, R37, R10 ;  /* 0x0000000a25037221 */ /* 0x000fe20000010000 */
[----:B------:R-:W-:Y:S01]  /*b160*/  FADD.FTZ R12, R62, R12 ;  /* 0x0000000c3e0c7221 */ /* 0x000fe20000010000 */
[----:B------:R-:W-:Y:S01]  /*b170*/  FMUL.FTZ R149, R149, R8 ;  /* 0x0000000895957220 */ /* 0x000fe20000410000 */
[-C--:B------:R-:W-:Y:S01]  /*b180*/  FMUL.FTZ R90, R90, R9.reuse ;  /* 0x000000095a5a7220 */ /* 0x080fe20000410000 */
[----:B------:R-:W-:Y:S01]  /*b190*/  FADD.FTZ R10, R186, R3 ;  /* 0x00000003ba0a7221 */ /* 0x000fe20000010000 */
[----:B-1----:R-:W-:Y:S01]  /*b1a0*/  FADD.FTZ R12, R161, R12 ;  /* 0x0000000ca10c7221 */ /* 0x002fe20000010000 */
[-C--:B------:R-:W-:Y:S01]  /*b1b0*/  FMUL.FTZ R91, R91, R9.reuse ;  /* 0x000000095b5b7220 */ /* 0x080fe20000410000 */
[-C--:B------:R-:W-:Y:S01]  /*b1c0*/  FMUL.FTZ R94, R94, R9.reuse ;  /* 0x000000095e5e7220 */ /* 0x080fe20000410000 */
[----:B------:R-:W-:Y:S01]  /*b1d0*/  FADD.FTZ R3, R39, R10 ;  /* 0x0000000a27037221 */ /* 0x000fe20000010000 */
[----:B---3--:R-:W-:Y:S01]  /*b1e0*/  FADD.FTZ R12, R66, R12 ;  /* 0x0000000c420c7221 */ /* 0x008fe20000010000 */
[-C--:B------:R-:W-:Y:S01]  /*b1f0*/  FMUL.FTZ R95, R95, R9.reuse ;  /* 0x000000095f5f7220 */ /* 0x080fe20000410000 */
[-C--:B------:R-:W-:Y:S01]  /*b200*/  FMUL.FTZ R98, R98, R9.reuse ;  /* 0x0000000962627220 */ /* 0x080fe20000410000 */
[----:B------:R-:W-:Y:S01]  /*b210*/  FADD.FTZ R10, R194, R3 ;  /* 0x00000003c20a7221 */ /* 0x000fe20000010000 */
[----:B----4-:R-:W-:Y:S01]  /*b220*/  FADD.FTZ R12, R163, R12 ;  /* 0x0000000ca30c7221 */ /* 0x010fe20000010000 */
[-C--:B------:R-:W-:Y:S01]  /*b230*/  FMUL.FTZ R99, R99, R9.reuse ;  /* 0x0000000963637220 */ /* 0x080fe20000410000 */
[-C--:B------:R-:W-:Y:S01]  /*b240*/  FMUL.FTZ R102, R102, R9.reuse ;  /* 0x0000000966667220 */ /* 0x080fe20000410000 */
[----:B------:R-:W-:Y:S01]  /*b250*/  FADD.FTZ R3, R41, R10 ;  /* 0x0000000a29037221 */ /* 0x000fe20000010000 */
[----:B-----5:R-:W-:Y:S01]  /*b260*/  FADD.FTZ R12, R70, R12 ;  /* 0x0000000c460c7221 */ /* 0x020fe20000010000 */
        /* <DEDUP_REMOVED lines=18> */
[----:B0-----:R-:W-:Y:S01]  /*b390*/  FADD.FTZ R2, R76, R3 ;  /* 0x000000034c027221 */ /* 0x001fe20000010000 */
[----:B------:R-:W-:Y:S01]  /*b3a0*/  FADD.FTZ R12, R153, R12 ;  /* 0x0000000c990c7221 */ /* 0x000fe20000010000 */
[-C--:B------:R-:W-:Y:S01]  /*b3b0*/  FMUL.FTZ R123, R123, R9.reuse ;  /* 0x000000097b7b7220 */ /* 0x080fe20000410000 */
[-C--:B------:R-:W-:Y:S01]  /*b3c0*/  FMUL.FTZ R126, R126, R9.reuse ;  /* 0x000000097e7e7220 */ /* 0x080fe20000410000 */
[----:B------:R-:W-:Y:S01]  /*b3d0*/  FADD.FTZ R3, R47, R2 ;  /* 0x000000022f037221 */ /* 0x000fe20000010000 */
[----:B--2---:R-:W-:Y:S01]  /*b3e0*/  FADD.FTZ R12, R11, R12 ;  /* 0x0000000c0b0c7221 */ /* 0x004fe20000010000 */
[-C--:B------:R-:W-:Y:S01]  /*b3f0*/  FMUL.FTZ R127, R127, R9.reuse ;  /* 0x000000097f7f7220 */ /* 0x080fe20000410000 */
[-C--:B------:R-:W-:Y:S01]  /*b400*/  FMUL.FTZ R130, R130, R9.reuse ;  /* 0x0000000982827220 */ /* 0x080fe20000410000 */
[----:B------:R-:W-:Y:S01]  /*b410*/  FADD.FTZ R2, R80, R3 ;  /* 0x0000000350027221 */ /* 0x000fe20000010000 */
[----:B------:R-:W-:Y:S01]  /*b420*/  FADD.FTZ R12, R155, R12 ;  /* 0x0000000c9b0c7221 */ /* 0x000fe20000010000 */
[-C--:B------:R-:W-:Y:S01]  /*b430*/  FMUL.FTZ R131, R131, R9.reuse ;  /* 0x0000000983837220 */ /* 0x080fe20000410000 */
[-C--:B------:R-:W-:Y:S01]  /*b440*/  FMUL.FTZ R134, R134, R9.reuse ;  /* 0x0000000986867220 */ /* 0x080fe20000410000 */
[----:B------:R-:W-:Y:S01]  /*b450*/  FADD.FTZ R3, R49, R2 ;  /* 0x0000000231037221 */ /* 0x000fe20000010000 */
        /* <DEDUP_REMOVED lines=10> */
[----:B------:R-:W-:Y:S01]  /*b500*/  FADD.FTZ R3, R200, R3 ;  /* 0x00000003c8037221 */ /* 0x000fe20000010000 */
[----:B------:R-:W-:Y:S01]  /*b510*/  F2FP.F16.F32.PACK_AB R179, R36, R179 ;  /* 0x000000b324b3723e */ /* 0x000fe200000000ff */
[----:B------:R-:W-:Y:S01]  /*b520*/  FADD.FTZ R2, R31, R12 ;  /* 0x0000000c1f027221 */ /* 0x000fe20000010000 */
        /* <DEDUP_REMOVED lines=20> */
[----:B------:R-:W-:Y:S01]  /*b670*/  F2FP.F16.F32.PACK_AB R155, R31, R155 ;  /* 0x0000009b1f9b723e */ /* 0x000fe200000000ff */
[----:B------:R-:W-:Y:S06]  /*b680*/  @P2 BRA `(.L_x_6637) ;  /* 0xffffffd8000c2947 */ /* 0x000fec000383ffff */
.L_x_6628:
        /* <DEDUP_REMOVED lines=13> */
.L_x_6655:
        /* <DEDUP_REMOVED lines=9> */
.L_x_6640:
[----:B------:R-:W-:Y:S01]  /*b7f0*/  ULEA UR6, UR42, UR41, 0x3 ;  /* 0x000000292a067291 */ /* 0x000fe2000f8e183f */
[----:B------:R-:W-:-:S05]  /*b800*/  IMAD.U32 R5, RZ, RZ, UR43 ;  /* 0x0000002bff057e24 */ /* 0x000fca000f8e00ff */
[----:B------:R-:W-:-:S04]  /*b810*/  SHF.L.U32 R5, R5, 0x1f, RZ ;  /* 0x0000001f05057819 */ /* 0x000fc800000006ff */
[----:B------:R0:W1:Y:S01]  /*b820*/  SYNCS.PHASECHK.TRANS64.TRYWAIT P2, [UR6+0x28830], R5 ;  /* 0x02883005ff0075a7 */ /* 0x0000620008040146 */
[----:B------:R-:W-:Y:S05]  /*b830*/  @!P0 BRA `(.L_x_6641) ;  /* 0x0000000000048947 */ /* 0x000fea0003800000 */
[----:B------:R-:W-:Y:S01]  /*b840*/  BPT.TRAP 0x1 ;  /* 0x000000040000795c */ /* 0x000fe20000300000 */
.L_x_6641:
[----:B-1----:R-:W-:Y:S05]  /*b850*/  @P2 BRA `(.L_x_6639) ;  /* 0x0000000000082947 */ /* 0x002fea0003800000 */
[----:B------:R-:W1:Y:S02]  /*b860*/  SYNCS.PHASECHK.TRANS64.TRYWAIT P2, [UR6+0x28830], R5 ;  /* 0x02883005ff0075a7 */ /* 0x000e640008040146 */
[----:B-1----:R-:W-:Y:S05]  /*b870*/  @!P2 BRA `(.L_x_6642) ;  /* 0x000000b000e0a947 */ /* 0x002fea0003800000 */
.L_x_6639:
        /* <DEDUP_REMOVED lines=47> */
.L_x_6644:
[----:B------:R-:W-:Y:S01]  /*bb70*/  ULEA UR6, UR53, UR41, 0x3 ;  /* 0x0000002935067291 */ /* 0x000fe2000f8e183f */
[----:B------:R-:W-:-:S05]  /*bb80*/  IMAD.U32 R5, RZ, RZ, UR54 ;  /* 0x00000036ff057e24 */ /* 0x000fca000f8e00ff */
[----:B------:R-:W-:-:S04]  /*bb90*/  SHF.L.U32 R5, R5, 0x1f, RZ ;  /* 0x0000001f05057819 */ /* 0x000fc800000006ff */
[----:B------:R0:W1:Y:S01]  /*bba0*/  SYNCS.PHASECHK.TRANS64.TRYWAIT P2, [UR6+0x28850], R5 ;  /* 0x02885005ff0075a7 */ /* 0x0000620008040146 */
[----:B------:R-:W-:Y:S05]  /*bbb0*/  @!P0 BRA `(.L_x_6645) ;  /* 0x0000000000048947 */ /* 0x000fea0003800000 */
[----:B------:R-:W-:Y:S01]  /*bbc0*/  BPT.TRAP 0x1 ;  /* 0x000000040000795c */ /* 0x000fe20000300000 */
.L_x_6645:
[----:B-1----:R-:W-:Y:S05]  /*bbd0*/  @P2 BRA `(.L_x_6643) ;  /* 0x0000000000082947 */ /* 0x002fea0003800000 */
[----:B------:R-:W1:Y:S02]  /*bbe0*/  SYNCS.PHASECHK.TRANS64.TRYWAIT P2, [UR6+0x28850], R5 ;  /* 0x02885005ff0075a7 */ /* 0x000e640008040146 */
[----:B-1----:R-:W-:Y:S05]  /*bbf0*/  @!P2 BRA `(.L_x_6646) ;  /* 0x000000b00018a947 */ /* 0x002fea0003800000 */
.L_x_6643:
        /* <DEDUP_REMOVED lines=18> */
[----:B01----:R-:W-:Y:S01]  /*bd20*/  FMUL.FTZ R5, R24, UR52 ;  /* 0x0000003418057c20 */ /* 0x003fe20008410000 */
        /* <DEDUP_REMOVED lines=92> */
[----:B------:R-:W-:Y:S01]  /*c2f0*/  WARPGROUP.ARRIVE ;  /* 0x00000000000079c5 */ /* 0x000fe20000000000 */
[----:B------:R-:W-:Y:S01]  /*c300*/  FMUL.FTZ R168, R48, UR52 ;  /* 0x0000003430a87c20 */ /* 0x000fe20008410000 */
[----:B------:R-:W-:-:S05]  /*c310*/  FMUL.FTZ R48, R83, UR52 ;  /* 0x0000003453307c20 */ /* 0x000fca0008410000 */
[----:B------:R-:W-:Y:S01]  /*c320*/  HGMMA.64x128x16.F32 R88, R164, gdesc[UR4].tnspB, R88, gsb0 ;  /* 0x41e00004a4587df0 */ /* 0x000fe20008000858 */
        /* <DEDUP_REMOVED lines=16> */
[----:B------:R-:W-:Y:S01]  /*c430*/  IADD3 R58, -R184, 0xb, RZ ;  /* 0x0000000bb83a7810 */ /* 0x000fe20007ffe1ff */
[----:B------:R-:W-:Y:S01]  /*c440*/  FMUL.FTZ R166, R44, UR52 ;  /* 0x000000342ca67c20 */ /* 0x000fe20008410000 */
[----:B------:R-:W-:-:S02]  /*c450*/  @!P1 VIADD R54, R54, 0x28840 ;  /* 0x0002884036369836 */ /* 0x000fc40000000000 */
[----:B------:R-:W-:Y:S01]  /*c460*/  FMUL.FTZ R167, R45, UR52 ;  /* 0x000000342da77c20 */ /* 0x000fe20008410000 */
[----:B------:R-:W-:Y:S01]  /*c470*/  FMUL.FTZ R44, R75, UR52 ;  /* 0x000000344b2c7c20 */ /* 0x000fe20008410000 */
[----:B------:R-:W-:Y:S01]  /*c480*/  FMUL.FTZ R45, R79, UR52 ;  /* 0x000000344f2d7c20 */ /* 0x000fe20008410000 */
[----:B------:R-:W0:Y:S01]  /*c490*/  MUFU.TANH R164, R164 ;  /* 0x000000a400a47308 */ /* 0x000e220000002400 */
[----:B------:R-:W-:-:S07]  /*c4a0*/  @!P1 PRMT R54, RZ, 0x654, R54 ;  /* 0x00000654ff369816 */ /* 0x000fce0000000036 */
        /* <DEDUP_REMOVED lines=64> */
.L_x_6649:
[----:B------:R-:W-:-:S05]  /*c8b0*/  IMAD.U32 R153, RZ, RZ, UR50 ;  /* 0x00000032ff997e24 */ /* 0x000fca000f8e00ff */
[----:B------:R-:W-:-:S13]  /*c8c0*/  ISETP.NE.AND P2, PT, R153, 0x1, PT ;  /* 0x000000019900780c */ /* 0x000fda0003f45270 */
[----:B0-----:R-:W0:Y:S02]  /*c8d0*/  @P2 LDC.64 R58, c[0x0][0x9e8] ;  /* 0x00027a00ff3a2b82 */ /* 0x001e240000000a00 */
[----:B0-----:R-:W-:-:S04]  /*c8e0*/  @P2 IMAD.HI.U32 R66, R11, R58, RZ ;  /* 0x0000003a0b422227 */ /* 0x001fc800078e00ff */
[----:B------:R-:W-:Y:S01]  /*c8f0*/  IMAD.MOV.U32 R58, RZ, RZ, R11 ;  /* 0x000000ffff3a7224 */ /* 0x000fe200078e000b */
[----:B------:R-:W-:-:S07]  /*c900*/  @P2 SHF.R.U32.HI R58, RZ, R59, R66 ;  /* 0x0000003bff3a2219 */ /* 0x000fce0000011642 */
.L_x_6650:
[----:B------:R-:W-:Y:S05]  /*c910*/  BSYNC B0 ;  /* 0x0000000000007941 */ /* 0x000fea0003800000 */
.L_x_6648:
[----:B------:R-:W-:-:S04]  /*c920*/  IMAD R59, R58, R153, -R158 ;  /* 0x000000993a3b7224 */ /* 0x000fc800078e0a9e */
[----:B------:R-:W-:-:S05]  /*c930*/  IMAD R58, R16, -0x2, R59 ;  /* 0xfffffffe103a7824 */ /* 0x000fca00078e023b */
[----:B------:R-:W-:Y:S02]  /*c940*/  VIADDMNMX R65, R58, R153, R65, PT ;  /* 0x000000993a417246 */ /* 0x000fe40003800141 */
[----:B------:R-:W-:-:S07]  /*c950*/  VIMNMX R67, R67, R58, !PT ;  /* 0x0000003a43437248 */ /* 0x000fce0007fe0100 */
.L_x_6647:
[----:B------:R-:W-:-:S04]  /*c960*/  ISETP.GT.AND P2, PT, R4, -0x1, PT ;  /* 0xffffffff0400780c */ /* 0x000fc80003f44270 */
[C---:B------:R-:W-:Y:S02]  /*c970*/  ISETP.GT.AND P4, PT, R67.reuse, RZ, P2 ;  /* 0x000000ff4300720c */ /* 0x040fe40001784270 */
[----:B------:R-:W-:Y:S02]  /*c980*/  ISETP.GT.AND P5, PT, R67, 0x1, P2 ;  /* 0x000000014300780c */ /* 0x000fe400017a4270 */
[C---:B------:R-:W-:Y:S02]  /*c990*/  ISETP.LT.OR P4, PT, R65.reuse, 0x1, P4 ;  /* 0x000000014100780c */ /* 0x040fe40002781670 */
[----:B------:R-:W-:Y:S02]  /*c9a0*/  ISETP.LT.OR P5, PT, R65, 0x2, P5 ;  /* 0x000000024100780c */ /* 0x000fe40002fa1670 */
[----:B0-----:R-:W-:Y:S02]  /*c9b0*/  FSEL R180, R5, -INF , !P4 ;  /* 0xff80000005b47808 */ /* 0x001fe40006000000 */
        /* <DEDUP_REMOVED lines=105> */
.L_x_6653:
[----:B------:R-:W-:Y:S02]  /*d050*/  IMAD.U32 R7, RZ, RZ, UR50 ;  /* 0x00000032ff077e24 */ /* 0x000fe4000f8e00ff */
[----:B------:R-:W-:-:S03]  /*d060*/  IMAD.MOV.U32 R5, RZ, RZ, R13 ;  /* 0x000000ffff057224 */ /* 0x000fc600078e000d */
[----:B------:R-:W-:-:S13]  /*d070*/  ISETP.NE.AND P3, PT, R7, 0x1, PT ;  /* 0x000000010700780c */ /* 0x000fda0003f65270 */
[----:B------:R-:W0:Y:S02]  /*d080*/  @P3 LDC.64 R30, c[0x0][0x9e8] ;  /* 0x00027a00ff1e3b82 */ /* 0x000e240000000a00 */
[----:B0-----:R-:W-:-:S05]  /*d090*/  @P3 IMAD.HI.U32 R30, R13, R30, RZ ;  /* 0x0000001e0d1e3227 */ /* 0x001fca00078e00ff */
[----:B------:R-:W-:-:S07]  /*d0a0*/  @P3 SHF.R.U32.HI R5, RZ, R31, R30 ;  /* 0x0000001fff053219 */ /* 0x000fce000001161e */
.L_x_6654:
[----:B------:R-:W-:Y:S05]  /*d0b0*/  BSYNC B0 ;  /* 0x0000000000007941 */ /* 0x000fea0003800000 */
.L_x_6652:
[----:B------:R-:W-:-:S04]  /*d0c0*/  IMAD R5, R5, R7, -R158 ;  /* 0x0000000705057224 */ /* 0x000fc800078e0a9e */
[----:B------:R-:W-:-:S05]  /*d0d0*/  IMAD R30, R16, -0x2, R5 ;  /* 0xfffffffe101e7824 */ /* 0x000fca00078e0205 */
[----:B------:R-:W-:Y:S02]  /*d0e0*/  VIADDMNMX R49, R30, R7, R49, PT ;  /* 0x000000071e317246 */ /* 0x000fe40003800131 */
[----:B------:R-:W-:-:S07]  /*d0f0*/  VIMNMX R51, R51, R30, !PT ;  /* 0x0000001e33337248 */ /* 0x000fce0007fe0100 */
.L_x_6651:
[----:B------:R-:W-:Y:S01]  /*d100*/  FMNMX.FTZ R5, R180, R8, !PT ;  /* 0x00000008b4057209 */ /* 0x000fe20007810000 */
[----:B------:R-:W0:Y:S01]  /*d110*/  LDC R7, c[0x0][0x988] ;  /* 0x00026200ff077b82 */ /* 0x000e220000000800 */
        /* <DEDUP_REMOVED lines=67> */
[----:B------:R-:W-:Y:S01]  /*d550*/  ISETP.GT.AND P4, PT, R51, RZ, P2 ;  /* 0x000000ff3300720c */ /* 0x000fe20001784270 */
[----:B0-----:R-:W-:Y:S01]  /*d560*/  FMUL.FTZ R31, R5, R7 ;  /* 0x00000007051f7220 */ /* 0x001fe20000410000 */
[----:B------:R-:W-:Y:S02]  /*d570*/  FSEL R158, R12, -INF , !P5 ;  /* 0xff8000000c9e7808 */ /* 0x000fe40006800000 */
[----:B------:R-:W-:-:S02]  /*d580*/  ISETP.LT.OR P4, PT, R49, 0x1, P4 ;  /* 0x000000013100780c */ /* 0x000fc40002781670 */
[----:B------:R-:W-:Y:S02]  /*d590*/  ISETP.GT.AND P5, PT, R51, 0x10, P2 ;  /* 0x000000103300780c */ /* 0x000fe400017a4270 */
[----:B------:R-:W-:Y:S02]  /*d5a0*/  FSEL R33, R6, -INF , !P4 ;  /* 0xff80000006217808 */ /* 0x000fe40006000000 */
[----:B------:R-:W-:Y:S02]  /*d5b0*/  ISETP.LT.OR P5, PT, R49, 0x11, P5 ;  /* 0x000000113100780c */ /* 0x000fe40002fa1670 */
[----:B------:R-:W-:Y:S02]  /*d5c0*/  FMNMX.FTZ R27, R33, R10, !PT ;  /* 0x0000000a211b7209 */ /* 0x000fe40007810000 */
[----:B------:R-:W-:Y:S02]  /*d5d0*/  ISETP.GT.AND P4, PT, R51, 0x30, P2 ;  /* 0x000000303300780c */ /* 0x000fe40001784270 */
[----:B------:R-:W-:-:S02]  /*d5e0*/  FMNMX.FTZ R27, R158, R27, !PT ;  /* 0x0000001b9e1b7209 */ /* 0x000fc40007810000 */
[----:B------:R-:W-:Y:S02]  /*d5f0*/  FSEL R12, R21, -INF , !P5 ;  /* 0xff800000150c7808 */ /* 0x000fe40006800000 */
[----:B------:R-:W-:Y:S02]  /*d600*/  FMNMX.FTZ R27, R30, R27, !PT ;  /* 0x0000001b1e1b7209 */ /* 0x000fe40007810000 */
[----:B------:R-:W-:Y:S02]  /*d610*/  ISETP.LT.OR P4, PT, R49, 0x31, P4 ;  /* 0x000000313100780c */ /* 0x000fe40002781670 */
[----:B------:R-:W-:Y:S02]  /*d620*/  FMNMX.FTZ R27, R14, R27, !PT ;  /* 0x0000001b0e1b7209 */ /* 0x000fe40007810000 */
[----:B------:R-:W-:Y:S02]  /*d630*/  FSETP.NEU.FTZ.AND P5, PT, R5, -INF , PT ;  /* 0xff8000000500780b */ /* 0x000fe40003fbd000 */
[----:B------:R-:W-:-:S02]  /*d640*/  FMNMX.FTZ R27, R12, R27, !PT ;  /* 0x0000001b0c1b7209 */ /* 0x000fc40007810000 */
[----:B------:R-:W-:Y:S02]  /*d650*/  FSEL R32, R32, -INF , !P4 ;  /* 0xff80000020207808 */ /* 0x000fe40006000000 */
[----:B------:R-:W-:Y:S02]  /*d660*/  ISETP.GT.AND P4, PT, R51, 0x38, P2 ;  /* 0x000000383300780c */ /* 0x000fe40001784270 */
[----:B------:R-:W-:Y:S02]  /*d670*/  FMNMX.FTZ R27, R20, R27, !PT ;  /* 0x0000001b141b7209 */ /* 0x000fe40007810000 */
[----:B------:R-:W-:Y:S02]  /*d680*/  FSEL R31, R31, RZ, P5 ;  /* 0x000000ff1f1f7208 */ /* 0x000fe40002800000 */
[----:B------:R-:W-:Y:S02]  /*d690*/  ISETP.LT.OR P4, PT, R49, 0x39, P4 ;  /* 0x000000393100780c */ /* 0x000fe40002781670 */
        /* <DEDUP_REMOVED lines=9> */
[----:B------:R0:W-:Y:S01]  /*d730*/  MUFU.EX2 R25, R6 ;  /* 0x0000000600197308 */ /* 0x0001e20000000800 */
[----:B------:R-:W-:Y:S01]  /*d740*/  ISETP.GT.AND P3, PT, R51, 0x39, P2 ;  /* 0x000000393300780c */ /* 0x000fe20001764270 */
[--C-:B------:R-:W-:Y:S01]  /*d750*/  FFMA.FTZ R84, R84, R7, -R31.reuse ;  /* 0x0000000754547223 */ /* 0x100fe2000001081f */
[----:B------:R-:W-:Y:S01]  /*d760*/  FMNMX.FTZ R29, R26, R29, !PT ;  /* 0x0000001d1a1d7209 */ /* 0x000fe20007810000 */
[-CC-:B------:R-:W-:Y:S01]  /*d770*/  FFMA.FTZ R59, R56, R7.reuse, -R31.reuse ;  /* 0x00000007383b7223 */ /* 0x180fe2000001081f */
[----:B------:R-:W-:Y:S01]  /*d780*/  ISETP.LT.OR P3, PT, R49, 0x3a, P3 ;  /* 0x0000003a3100780c */ /* 0x000fe20001f61670 */
[--C-:B------:R-:W-:Y:S01]  /*d790*/  FFMA.FTZ R180, R180, R7, -R31.reuse ;  /* 0x00000007b4b47223 */ /* 0x100fe2000001081f */
[----:B------:R-:W-:Y:S01]  /*d7a0*/  FMNMX.FTZ R29, R34, R29, !PT ;  /* 0x0000001d221d7209 */ /* 0x000fe20007810000 */
[-CC-:B------:R-:W-:Y:S01]  /*d7b0*/  FFMA.FTZ R182, R182, R7.reuse, -R31.reuse ;  /* 0x00000007b6b67223 */ /* 0x180fe2000001081f */
[----:B------:R-:W-:Y:S01]  /*d7c0*/  FSEL R186, R35, -INF , !P3 ;  /* 0xff80000023ba7808 */ /* 0x000fe20005800000 */
[-CC-:B0-----:R-:W-:Y:S01]  /*d7d0*/  FFMA.FTZ R6, R172, R7.reuse, -R31.reuse ;  /* 0x00000007ac067223 */ /* 0x181fe2000001081f */
[C---:B------:R-:W-:Y:S01]  /*d7e0*/  ISETP.GT.AND P3, PT, R51.reuse, 0x41, P2 ;  /* 0x000000413300780c */ /* 0x040fe20001764270 */
[--C-:B------:R-:W-:Y:S01]  /*d7f0*/  FFMA.FTZ R172, R170, R7, -R31.reuse ;  /* 0x00000007aaac7223 */ /* 0x100fe2000001081f */
[----:B------:R-:W-:Y:S01]  /*d800*/  FMNMX.FTZ R35, R24, R29, !PT ;  /* 0x0000001d18237209 */ /* 0x000fe20007810000 */
[----:B------:R0:W-:Y:S01]  /*d810*/  MUFU.EX2 R27, R6 ;  /* 0x00000006001b7308 */ /* 0x0001e20000000800 */
[----:B------:R-:W-:Y:S01]  /*d820*/  ISETP.GT.AND P4, PT, R51, 0x40, P2 ;  /* 0x000000403300780c */ /* 0x000fe20001784270 */
[-CC-:B------:R-:W-:Y:S01]  /*d830*/  FFMA.FTZ R176, R176, R7.reuse, -R31.reuse ;  /* 0x00000007b0b07223 */ /* 0x180fe2000001081f */
[C---:B------:R-:W-:Y:S01]  /*d840*/  ISETP.LT.OR P3, PT, R49.reuse, 0x42, P3 ;  /* 0x000000423100780c */ /* 0x040fe20001f61670 */
[--C-:B------:R-:W-:Y:S01]  /*d850*/  FFMA.FTZ R178, R178, R7, -R31.reuse ;  /* 0x00000007b2b27223 */ /* 0x100fe2000001081f */
[----:B------:R-:W-:Y:S01]  /*d860*/  FMNMX.FTZ R35, R32, R35, !PT ;  /* 0x0000002320237209 */ /* 0x000fe20007810000 */
[-CC-:B------:R-:W-:Y:S01]  /*d870*/  FFMA.FTZ R168, R168, R7.reuse, -R31.reuse ;  /* 0x00000007a8a87223 */ /* 0x180fe2000001081f */
[----:B------:R-:W-:Y:S01]  /*d880*/  ISETP.LT.OR P4, PT, R49, 0x41, P4 ;  /* 0x000000413100780c */ /* 0x000fe20002781670 */
[-CC-:B------:R-:W-:Y:S01]  /*d890*/  FFMA.FTZ R66, R66, R7.reuse, -R31.reuse ;  /* 0x0000000742427223 */ /* 0x180fe2000001081f */
[----:B------:R-:W-:Y:S01]  /*d8a0*/  FSEL R170, R37, -INF , !P3 ;  /* 0xff80000025aa7808 */ /* 0x000fe20005800000 */
[--C-:B0-----:R-:W-:Y:S01]  /*d8b0*/  FFMA.FTZ R6, R160, R7, -R31.reuse ;  /* 0x00000007a0067223 */ /* 0x101fe2000001081f */
[----:B------:R-:W-:Y:S01]  /*d8c0*/  FMNMX.FTZ R37, R174, R35, !PT ;  /* 0x00000023ae257209 */ /* 0x000fe20007810000 */
[----:B------:R-:W-:Y:S01]  /*d8d0*/  FFMA.FTZ R62, R62, R7, -R31 ;  /* 0x000000073e3e7223 */ /* 0x000fe2000001081f */
[----:B------:R-:W-:Y:S01]  /*d8e0*/  FSEL R38, R38, -INF , !P4 ;  /* 0xff80000026267808 */ /* 0x000fe20006000000 */
[----:B------:R-:W-:Y:S01]  /*d8f0*/  MUFU.EX2 R35, R166 ;  /* 0x000000a600237308 */ /* 0x000fe20000000800 */
[----:B------:R-:W-:-:S02]  /*d900*/  ISETP.GT.AND P4, PT, R51, 0x48, P2 ;  /* 0x000000483300780c */ /* 0x000fc40001784270 */
[----:B------:R-:W-:Y:S02]  /*d910*/  FMNMX.FTZ R37, R184, R37, !PT ;  /* 0x00000025b8257209 */ /* 0x000fe40007810000 */
[----:B------:R-:W-:Y:S02]  /*d920*/  ISETP.GT.AND P3, PT, R51, 0x49, P2 ;  /* 0x000000493300780c */ /* 0x000fe40001764270 */
[C---:B------:R-:W-:Y:S01]  /*d930*/  ISETP.LT.OR P4, PT, R49.reuse, 0x49, P4 ;  /* 0x000000493100780c */ /* 0x040fe20002781670 */
[----:B------:R0:W-:Y:S01]  /*d940*/  MUFU.EX2 R29, R6 ;  /* 0x00000006001d7308 */ /* 0x0001e20000000800 */
[----:B------:R-:W-:Y:S02]  /*d950*/  FMNMX.FTZ R37, R186, R37, !PT ;  /* 0x00000025ba257209 */ /* 0x000fe40007810000 */
[----:B------:R-:W-:Y:S02]  /*d960*/  ISETP.LT.OR P3, PT, R49, 0x4a, P3 ;  /* 0x0000004a3100780c */ /* 0x000fe40001f61670 */
[----:B------:R-:W-:-:S02]  /*d970*/  FSEL R194, R39, -INF , !P4 ;  /* 0xff80000027c27808 */ /* 0x000fc40006000000 */
[C---:B------:R-:W-:Y:S01]  /*d980*/  ISETP.GT.AND P4, PT, R51.reuse, 0x50, P2 ;  /* 0x000000503300780c */ /* 0x040fe20001784270 */
[----:B------:R-:W-:Y:S01]  /*d990*/  MUFU.EX2 R180, R180 ;  /* 0x000000b400b47308 */ /* 0x000fe20000000800 */
[----:B------:R-:W-:Y:S01]  /*d9a0*/  FMNMX.FTZ R37, R38, R37, !PT ;  /* 0x0000002526257209 */ /* 0x000fe20007810000 */
[-CC-:B0-----:R-:W-:Y:S01]  /*d9b0*/  FFMA.FTZ R6, R154, R7.reuse, -R31.reuse ;  /* 0x000000079a067223 */ /* 0x181fe2000001081f */
[----:B------:R-:W-:Y:S01]  /*d9c0*/  FSEL R160, R36, -INF , !P3 ;  /* 0xff80000024a07808 */ /* 0x000fe20005800000 */
[----:B------:R-:W-:Y:S01]  /*d9d0*/  FFMA.FTZ R36, R156, R7, -R31 ;  /* 0x000000079c247223 */ /* 0x000fe2000001081f */
[----:B------:R-:W-:Y:S02]  /*d9e0*/  ISETP.GT.AND P3, PT, R51, 0x51, P2 ;  /* 0x000000513300780c */ /* 0x000fe40001764270 */
[----:B------:R-:W-:Y:S01]  /*d9f0*/  ISETP.LT.OR P4, PT, R49, 0x51, P4 ;  /* 0x000000513100780c */ /* 0x000fe20002781670 */
[----:B------:R-:W-:Y:S01]  /*da00*/  MUFU.EX2 R15, R15 ;  /* 0x0000000f000f7308 */ /* 0x000fe20000000800 */
[----:B------:R-:W-:-:S02]  /*da10*/  FMNMX.FTZ R37, R170, R37, !PT ;  /* 0x00000025aa257209 */ /* 0x000fc40007810000 */
[----:B------:R-:W-:Y:S02]  /*da20*/  ISETP.LT.OR P3, PT, R49, 0x52, P3 ;  /* 0x000000523100780c */ /* 0x000fe40001f61670 */
[----:B------:R-:W-:Y:S02]  /*da30*/  FSEL R42, R42, -INF , !P4 ;  /* 0xff8000002a2a7808 */ /* 0x000fe40006000000 */
[C---:B------:R-:W-:Y:S01]  /*da40*/  ISETP.GT.AND P4, PT, R51.reuse, 0x58, P2 ;  /* 0x000000583300780c */ /* 0x040fe20001784270 */
[----:B------:R-:W-:Y:S01]  /*da50*/  MUFU.EX2 R182, R182 ;  /* 0x000000b600b67308 */ /* 0x000fe20000000800 */
[----:B------:R-:W-:Y:S02]  /*da60*/  FMNMX.FTZ R37, R194, R37, !PT ;  /* 0x00000025c2257209 */ /* 0x000fe40007810000 */
[----:B------:R-:W-:Y:S02]  /*da70*/  FSEL R40, R40, -INF , !P3 ;  /* 0xff80000028287808 */ /* 0x000fe40005800000 */
[----:B------:R-:W-:-:S02]  /*da80*/  ISETP.GT.AND P3, PT, R51, 0x59, P2 ;  /* 0x000000593300780c */ /* 0x000fc40001764270 */
[C---:B------:R-:W-:Y:S01]  /*da90*/  ISETP.LT.OR P4, PT, R49.reuse, 0x59, P4 ;  /* 0x000000593100780c */ /* 0x040fe20002781670 */
[----:B------:R-:W-:Y:S01]  /*daa0*/  MUFU.EX2 R21, R21 ;  /* 0x0000001500157308 */ /* 0x000fe20000000800 */
[----:B------:R-:W-:Y:S02]  /*dab0*/  FMNMX.FTZ R39, R160, R37, !PT ;  /* 0x00000025a0277209 */ /* 0x000fe40007810000 */
[----:B------:R-:W-:Y:S02]  /*dac0*/  ISETP.LT.OR P3, PT, R49, 0x5a, P3 ;  /* 0x0000005a3100780c */ /* 0x000fe40001f61670 */
[----:B------:R-:W-:Y:S01]  /*dad0*/  FSEL R156, R43, -INF , !P4 ;  /* 0xff8000002b9c7808 */ /* 0x000fe20006000000 */
[----:B------:R-:W-:Y:S01]  /*dae0*/  FFMA.FTZ R43, R152, R7, -R31 ;  /* 0x00000007982b7223 */ /* 0x000fe2000001081f */
[----:B------:R-:W-:Y:S01]  /*daf0*/  FMNMX.FTZ R39, R42, R39, !PT ;  /* 0x000000272a277209 */ /* 0x000fe20007810000 */
[----:B------:R-:W-:Y:S01]  /*db00*/  MUFU.EX2 R37, R6 ;  /* 0x0000000600257308 */ /* 0x000fe20000000800 */
[----:B------:R-:W-:-:S02]  /*db10*/  ISETP.GT.AND P4, PT, R51, 0x60, P2 ;  /* 0x000000603300780c */ /* 0x000fc40001784270 */
[----:B------:R-:W-:Y:S02]  /*db20*/  FSEL R166, R41, -INF , !P3 ;  /* 0xff80000029a67808 */ /* 0x000fe40005800000 */
[----:B------:R-:W-:Y:S02]  /*db30*/  FMNMX.FTZ R41, R40, R39, !PT ;  /* 0x0000002728297209 */ /* 0x000fe40007810000 */
[----:B------:R-:W-:Y:S01]  /*db40*/  ISETP.LT.OR P4, PT, R49, 0x61, P4 ;  /* 0x000000613100780c */ /* 0x000fe20002781670 */
[----:B------:R0:W-:Y:S01]  /*db50*/  MUFU.EX2 R39, R43 ;  /* 0x0000002b00277308 */ /* 0x0001e20000000800 */
[----:B------:R-:W-:Y:S02]  /*db60*/  ISETP.GT.AND P3, PT, R51, 0x61, P2 ;  /* 0x000000613300780c */ /* 0x000fe40001764270 */
[----:B------:R-:W-:Y:S02]  /*db70*/  FMNMX.FTZ R41, R156, R41, !PT ;  /* 0x000000299c297209 */ /* 0x000fe40007810000 */
[----:B------:R-:W-:-:S02]  /*db80*/  FSEL R46, R46, -INF , !P4 ;  /* 0xff8000002e2e7808 */ /* 0x000fc40006000000 */
[----:B------:R-:W-:Y:S01]  /*db90*/  ISETP.GT.AND P4, PT, R51, 0x68, P2 ;  /* 0x000000683300780c */ /* 0x000fe20001784270 */
[----:B------:R-:W-:Y:S01]  /*dba0*/  MUFU.EX2 R176, R176 ;  /* 0x000000b000b07308 */ /* 0x000fe20000000800 */
[C---:B------:R-:W-:Y:S02]  /*dbb0*/  ISETP.LT.OR P3, PT, R49.reuse, 0x62, P3 ;  /* 0x000000623100780c */ /* 0x040fe40001f61670 */
[----:B------:R-:W-:Y:S02]  /*dbc0*/  FMNMX.FTZ R41, R166, R41, !PT ;  /* 0x00000029a6297209 */ /* 0x000fe40007810000 */
[----:B------:R-:W-:Y:S02]  /*dbd0*/  ISETP.LT.OR P4, PT, R49, 0x69, P4 ;  /* 0x000000693100780c */ /* 0x000fe40002781670 */
[----:B------:R-:W-:Y:S01]  /*dbe0*/  FSEL R152, R44, -INF , !P3 ;  /* 0xff8000002c987808 */ /* 0x000fe20005800000 */
[----:B------:R-:W-:Y:S01]  /*dbf0*/  FFMA.FTZ R44, R86, R7, -R31 ;  /* 0x00000007562c7223 */ /* 0x000fe2000001081f */
[----:B------:R-:W-:Y:S01]  /*dc00*/  ISETP.GT.AND P3, PT, R51, 0x69, P2 ;  /* 0x000000693300780c */ /* 0x000fe20001764270 */
[----:B------:R-:W-:Y:S01]  /*dc10*/  MUFU.EX2 R178, R178 ;  /* 0x000000b200b27308 */ /* 0x000fe20000000800 */
[----:B------:R-:W-:-:S02]  /*dc20*/  FMNMX.FTZ R41, R46, R41, !PT ;  /* 0x000000292e297209 */ /* 0x000fc40007810000 */
[----:B------:R-:W-:Y:S01]  /*dc30*/  FSEL R154, R47, -INF , !P4 ;  /* 0xff8000002f9a7808 */ /* 0x000fe20006000000 */
[----:B------:R-:W-:Y:S01]  /*dc40*/  FFMA.FTZ R47, R82, R7, -R31 ;  /* 0x00000007522f7223 */ /* 0x000fe2000001081f */
[----:B------:R-:W-:Y:S02]  /*dc50*/  ISETP.GT.AND P4, PT, R51, 0x70, P2 ;  /* 0x000000703300780c */ /* 0x000fe40001784270 */
[C---:B------:R-:W-:Y:S01]  /*dc60*/  ISETP.LT.OR P3, PT, R49.reuse, 0x6a, P3 ;  /* 0x0000006a3100780c */ /* 0x040fe20001f61670 */
[----:B------:R-:W-:Y:S01]  /*dc70*/  MUFU.EX2 R172, R172 ;  /* 0x000000ac00ac7308 */ /* 0x000fe20000000800 */
[----:B0-----:R-:W-:Y:S02]  /*dc80*/  FMNMX.FTZ R43, R152, R41, !PT ;  /* 0x00000029982b7209 */ /* 0x001fe40007810000 */
[----:B------:R-:W-:Y:S02]  /*dc90*/  ISETP.LT.OR P4, PT, R49, 0x71, P4 ;  /* 0x000000713100780c */ /* 0x000fe40002781670 */
[----:B------:R-:W-:-:S02]  /*dca0*/  FSEL R86, R45, -INF , !P3 ;  /* 0xff8000002d567808 */ /* 0x000fc40005800000 */
[C---:B------:R-:W-:Y:S01]  /*dcb0*/  ISETP.GT.AND P3, PT, R51.reuse, 0x71, P2 ;  /* 0x000000713300780c */ /* 0x040fe20001764270 */
[----:B------:R0:W-:Y:S01]  /*dcc0*/  MUFU.EX2 R41, R84 ;  /* 0x0000005400297308 */ /* 0x0001e20000000800 */
[----:B------:R-:W-:Y:S02]  /*dcd0*/  FMNMX.FTZ R43, R154, R43, !PT ;  /* 0x0000002b9a2b7209 */ /* 0x000fe40007810000 */
[----:B------:R-:W-:Y:S02]  /*dce0*/  FSEL R50, R50, -INF , !P4 ;  /* 0xff80000032327808 */ /* 0x000fe40006000000 */
[----:B------:R-:W-:Y:S02]  /*dcf0*/  ISETP.GT.AND P4, PT, R51, 0x78, P2 ;  /* 0x000000783300780c */ /* 0x000fe40001784270 */
[----:B------:R-:W-:Y:S01]  /*dd00*/  ISETP.LT.OR P3, PT, R49, 0x72, P3 ;  /* 0x000000723100780c */ /* 0x000fe20001f61670 */
[----:B------:R-:W-:Y:S01]  /*dd10*/  MUFU.EX2 R36, R36 ;  /* 0x0000002400247308 */ /* 0x000fe20000000800 */
[----:B------:R-:W-:-:S02]  /*dd20*/  FMNMX.FTZ R43, R86, R43, !PT ;  /* 0x0000002b562b7209 */ /* 0x000fc40007810000 */
[----:B------:R-:W-:Y:S02]  /*dd30*/  ISETP.GT.AND P2, PT, R51, 0x79, P2 ;  /* 0x000000793300780c */ /* 0x000fe40001744270 */
[C---:B------:R-:W-:Y:S02]  /*dd40*/  ISETP.LT.OR P4, PT, R49.reuse, 0x79, P4 ;  /* 0x000000793100780c */ /* 0x040fe40002781670 */
[----:B------:R-:W-:Y:S01]  /*dd50*/  FSEL R82, R48, -INF , !P3 ;  /* 0xff80000030527808 */ /* 0x000fe20005800000 */
[----:B------:R-:W-:Y:S01]  /*dd60*/  MUFU.EX2 R168, R168 ;  /* 0x000000a800a87308 */ /* 0x000fe20000000800 */
[----:B------:R-:W-:Y:S02]  /*dd70*/  FMNMX.FTZ R43, R50, R43, !PT ;  /* 0x0000002b322b7209 */ /* 0x000fe40007810000 */
[----:B------:R-:W-:Y:S01]  /*dd80*/  ISETP.LT.OR P2, PT, R49, 0x7a, P2 ;  /* 0x0000007a3100780c */ /* 0x000fe20001741670 */
[-CC-:B------:R-:W-:Y:S01]  /*dd90*/  FFMA.FTZ R49, R80, R7.reuse, -R31.reuse ;  /* 0x0000000750317223 */ /* 0x180fe2000001081f */
[----:B0-----:R-:W-:Y:S01]  /*dda0*/  FSEL R84, R53, -INF , !P4 ;  /* 0xff80000035547808 */ /* 0x001fe20006000000 */
[--C-:B------:R-:W-:Y:S01]  /*ddb0*/  FFMA.FTZ R53, R58, R7, -R31.reuse ;  /* 0x000000073a357223 */ /* 0x100fe2000001081f */
[----:B------:R-:W-:Y:S01]  /*ddc0*/  FMNMX.FTZ R45, R82, R43, !PT ;  /* 0x0000002b522d7209 */ /* 0x000fe20007810000 */
[----:B------:R0:W-:Y:S01]  /*ddd0*/  MUFU.EX2 R48, R47 ;  /* 0x0000002f00307308 */ /* 0x0001e20000000800 */
[----:B------:R-:W-:Y:S01]  /*dde0*/  FSEL R80, R54, -INF , !P2 ;  /* 0xff80000036507808 */ /* 0x000fe20005000000 */
[--C-:B------:R-:W-:Y:S01]  /*ddf0*/  FFMA.FTZ R54, R74, R7, -R31.reuse ;  /* 0x000000074a367223 */ /* 0x100fe2000001081f */
[----:B------:R-:W-:Y:S01]  /*de00*/  FMNMX.FTZ R45, R84, R45, !PT ;  /* 0x0000002d542d7209 */ /* 0x000fe20007810000 */
[----:B------:R-:W-:Y:S01]  /*de10*/  FFMA.FTZ R58, R60, R7, -R31 ;  /* 0x000000073c3a7223 */ /* 0x000fe2000001081f */
[----:B------:R-:W-:-:S02]  /*de20*/  FSEL R57, R5, RZ, P5 ;  /* 0x000000ff05397208 */ /* 0x000fc40002800000 */
[----:B------:R-:W-:Y:S01]  /*de30*/  FMNMX.FTZ R6, R80, R45, !PT ;  /* 0x0000002d50067209 */ /* 0x000fe20007810000 */
[----:B------:R1:W-:Y:S01]  /*de40*/  MUFU.EX2 R43, R49 ;  /* 0x00000031002b7308 */ /* 0x0003e20000000800 */
[-CC-:B------:R-:W-:Y:S01]  /*de50*/  FFMA.FTZ R45, R70, R7.reuse, -R31.reuse ;  /* 0x00000007462d7223 */ /* 0x180fe2000001081f */
[----:B------:R-:W-:Y:S01]  /*de60*/  FADD.FTZ R56, -R57, R8 ;  /* 0x0000000839387221 */ /* 0x000fe20000010100 */
[-CC-:B0-----:R-:W-:Y:S01]  /*de70*/  FFMA.FTZ R47, R72, R7.reuse, -R31.reuse ;  /* 0x00000007482f7223 */ /* 0x181fe2000001081f */
[----:B------:R-:W0:Y:S01]  /*de80*/  SHFL.BFLY PT, R51, R6, 0x2, 0x1f ;  /* 0x0c401f0006337f89 */ /* 0x000e2200000e0000 */
[-CC-:B------:R-:W-:Y:S01]  /*de90*/  FFMA.FTZ R70, R78, R7.reuse, -R31.reuse ;  /* 0x000000074e467223 */ /* 0x180fe2000001081f */
[-CC-:B------:R-:W-:Y:S01]  /*dea0*/  FFMA.FTZ R72, R76, R7.reuse, -R31.reuse ;  /* 0x000000074c487223 */ /* 0x180fe2000001081f */
[-CC-:B------:R-:W-:Y:S01]  /*deb0*/  FFMA.FTZ R8, R52, R7.reuse, -R31.reuse ;  /* 0x0000000734087223 */ /* 0x180fe2000001081f */
[----:B------:R-:W-:Y:S01]  /*dec0*/  MUFU.EX2 R44, R44 ;  /* 0x0000002c002c7308 */ /* 0x000fe20000000800 */
[----:B-1----:R-:W-:-:S07]  /*ded0*/  FFMA.FTZ R49, R68, R7, -R31 ;  /* 0x0000000744317223 */ /* 0x002fce000001081f */
[----:B------:R-:W-:Y:S08]  /*dee0*/  MUFU.EX2 R54, R54 ;  /* 0x0000003600367308 */ /* 0x000ff00000000800 */
[----:B------:R-:W-:Y:S01]  /*def0*/  MUFU.EX2 R45, R45 ;  /* 0x0000002d002d7308 */ /* 0x000fe20000000800 */
[----:B0-----:R-:W-:Y:S01]  /*df00*/  FMNMX.FTZ R55, R6, R51, !PT ;  /* 0x0000003306377209 */ /* 0x001fe20007810000 */
[-C--:B------:R-:W-:Y:S01]  /*df10*/  FFMA.FTZ R51, R64, R7.reuse, -R31 ;  /* 0x0000000740337223 */ /* 0x080fe2000001081f */
[----:B------:R-:W-:-:S05]  /*df20*/  FMUL.FTZ R31, R56, R7 ;  /* 0x00000007381f7220 */ /* 0x000fca0000410000 */
[----:B------:R-:W-:Y:S01]  /*df30*/  MUFU.EX2 R70, R70 ;  /* 0x0000004600467308 */ /* 0x000fe20000000800 */
[----:B------:R-:W0:Y:S07]  /*df40*/  SHFL.BFLY PT, R6, R55, 0x1, 0x1f ;  /* 0x0c201f0037067f89 */ /* 0x000e2e00000e0000 */
[----:B------:R-:W1:Y:S08]  /*df50*/  MUFU.EX2 R31, R31 ;  /* 0x0000001f001f7308 */ /* 0x000e700000000800 */
[----:B------:R-:W-:Y:S08]  /*df60*/  MUFU.EX2 R47, R47 ;  /* 0x0000002f002f7308 */ /* 0x000ff00000000800 */
[----:B------:R-:W-:Y:S01]  /*df70*/  MUFU.EX2 R72, R72 ;  /* 0x0000004800487308 */ /* 0x000fe20000000800 */
[----:B0-----:R-:W-:Y:S01]  /*df80*/  FMNMX.FTZ R6, R55, R6, !PT ;  /* 0x0000000637067209 */ /* 0x001fe20007810000 */
[-C--:B-1----:R-:W-:Y:S01]  /*df90*/  FMUL.FTZ R88, R88, R31.reuse ;  /* 0x0000001f58587220 */ /* 0x082fe20000410000 */
[-C--:B------:R-:W-:Y:S01]  /*dfa0*/  FMUL.FTZ R89, R89, R31.reuse ;  /* 0x0000001f59597220 */ /* 0x080fe20000410000 */
[----:B------:R-:W-:Y:S01]  /*dfb0*/  FMUL.FTZ R92, R92, R31 ;  /* 0x0000001f5c5c7220 */ /* 0x000fe20000410000 */
[C---:B------:R-:W-:Y:S01]  /*dfc0*/  FSETP.NEU.FTZ.AND P2, PT, R6.reuse, -INF , PT ;  /* 0xff8000000600780b */ /* 0x040fe20003f5d000 */
[----:B------:R-:W-:Y:S01]  /*dfd0*/  FMUL.FTZ R52, R6, R7 ;  /* 0x0000000706347220 */ /* 0x000fe20000410000 */
[-C--:B------:R-:W-:Y:S01]  /*dfe0*/  FMUL.FTZ R93, R93, R31.reuse ;  /* 0x0000001f5d5d7220 */ /* 0x080fe20000410000 */
[----:B------:R0:W-:Y:S01]  /*dff0*/  MUFU.EX2 R55, R59 ;  /* 0x0000003b00377308 */ /* 0x0001e20000000800 */
        /* <DEDUP_REMOVED lines=9> */
[-CC-:B------:R-:W-:Y:S01]  /*e090*/  FFMA.FTZ R183, R30, R7.reuse, -R57.reuse ;  /* 0x000000071eb77223 */ /* 0x180fe20000010839 */
[-CC-:B------:R-:W-:Y:S01]  /*e0a0*/  FFMA.FTZ R181, R33, R7.reuse, -R57.reuse ;  /* 0x0000000721b57223 */ /* 0x180fe20000010839 */
[----:B------:R-:W-:Y:S01]  /*e0b0*/  FFMA.FTZ R175, R34, R7, -R57 ;  /* 0x0000000722af7223 */ /* 0x000fe20000010839 */
[----:B------:R-:W-:Y:S01]  /*e0c0*/  FADD.FTZ R3, R15, R28 ;  /* 0x0000001c0f037221 */ /* 0x000fe20000010000 */
[----:B------:R-:W-:-:S02]  /*e0d0*/  IMAD.U32 R34, RZ, RZ, UR53 ;  /* 0x00000035ff227e24 */ /* 0x000fc4000f8e00ff */
[-CC-:B------:R-:W-:Y:S01]  /*e0e0*/  FFMA.FTZ R169, R32, R7.reuse, -R57.reuse ;  /* 0x0000000720a97223 */ /* 0x180fe20000010839 */
[-C--:B------:R-:W-:Y:S01]  /*e0f0*/  FFMA.FTZ R52, R158, R7.reuse, -R57 ;  /* 0x000000079e347223 */ /* 0x080fe20000010839 */
[----:B------:R-:W-:Y:S01]  /*e100*/  FADD.FTZ R28, R182, R3 ;  /* 0x00000003b61c7221 */ /* 0x000fe20000010000 */
[----:B------:R-:W-:Y:S01]  /*e110*/  MUFU.EX2 R181, R181 ;  /* 0x000000b500b57308 */ /* 0x000fe20000000800 */
[----:B------:R-:W-:Y:S01]  /*e120*/  @!P1 LEA R34, R34, UR41, 0x3 ;  /* 0x0000002922229c11 */ /* 0x000fe2000f8e18ff */
[-CC-:B------:R-:W-:Y:S01]  /*e130*/  FFMA.FTZ R14, R14, R7.reuse, -R57.reuse ;  /* 0x000000070e0e7223 */ /* 0x180fe20000010839 */
[----:B------:R-:W-:Y:S01]  /*e140*/  FADD.FTZ R3, R21, R28 ;  /* 0x0000001c15037221 */ /* 0x000fe20000010000 */
[-CC-:B------:R-:W-:Y:S01]  /*e150*/  FFMA.FTZ R177, R12, R7.reuse, -R57.reuse ;  /* 0x000000070cb17223 */ /* 0x180fe20000010839 */
[-C--:B------:R-:W-:Y:S01]  /*e160*/  FFMA.FTZ R12, R20, R7.reuse, -R57 ;  /* 0x00000007140c7223 */ /* 0x080fe20000010839 */
[----:B------:R-:W-:Y:S02]  /*e170*/  @!P1 VIADD R34, R34, 0x28860 ;  /* 0x0002886022229836 */ /* 0x000fe40000000000 */
[----:B------:R-:W-:Y:S01]  /*e180*/  FADD.FTZ R28, R176, R3 ;  /* 0x00000003b01c7221 */ /* 0x000fe20000010000 */
[----:B------:R-:W-:Y:S01]  /*e190*/  MUFU.EX2 R52, R52 ;  /* 0x0000003400347308 */ /* 0x000fe20000000800 */
[-CC-:B------:R-:W-:Y:S01]  /*e1a0*/  FFMA.FTZ R20, R162, R7.reuse, -R57.reuse ;  /* 0x00000007a2147223 */ /* 0x180fe20000010839 */
[-CC-:B------:R-:W-:Y:S01]  /*e1b0*/  FFMA.FTZ R173, R164, R7.reuse, -R57.reuse ;  /* 0x00000007a4ad7223 */ /* 0x180fe20000010839 */
[----:B------:R-:W-:Y:S01]  /*e1c0*/  FADD.FTZ R3, R25, R28 ;  /* 0x0000001c19037221 */ /* 0x000fe20000010000 */
[----:B------:R-:W-:Y:S01]  /*e1d0*/  @!P1 PRMT R34, RZ, 0x654, R34 ;  /* 0x00000654ff229816 */ /* 0x000fe20000000022 */
[-C--:B------:R-:W-:Y:S01]  /*e1e0*/  FFMA.FTZ R26, R26, R7.reuse, -R57 ;  /* 0x000000071a1a7223 */ /* 0x080fe20000010839 */
[----:B------:R-:W-:Y:S01]  /*e1f0*/  F2FP.F16.F32.PACK_AB R180, R15, R180 ;  /* 0x000000b40fb4723e */ /* 0x000fe200000000ff */
[----:B------:R-:W-:Y:S01]  /*e200*/  FADD.FTZ R30, R178, R3 ;  /* 0x00000003b21e7221 */ /* 0x000fe20000010000 */
[----:B------:R1:W-:Y:S01]  /*e210*/  @!P1 SYNCS.ARRIVE.TRANS64.RED.A1T0 RZ, [R34+URZ], RZ ;  /* 0x000000ff22ff99a7 */ /* 0x0003e2000810043f */
[----:B------:R-:W-:Y:S01]  /*e220*/  MUFU.EX2 R183, R183 ;  /* 0x000000b700b77308 */ /* 0x000fe20000000800 */
[-CC-:B------:R-:W-:Y:S01]  /*e230*/  FFMA.FTZ R24, R24, R7.reuse, -R57.reuse ;  /* 0x0000000718187223 */ /* 0x180fe20000010839 */
        /* <DEDUP_REMOVED lines=22> */
[-CC-:B------:R-:W-:Y:S01]  /*e3a0*/  FFMA.FTZ R86, R86, R7.reuse, -R57.reuse ;  /* 0x0000000756567223 */ /* 0x180fe20000010839 */
[----:B------:R-:W2:Y:S01]  /*e3b0*/  MUFU.EX2 R10, R10 ;  /* 0x0000000a000a7308 */ /* 0x000ea20000000800 */
[----:B------:R-:W-:Y:S01]  /*e3c0*/  FADD.FTZ R32, R37, R32 ;  /* 0x0000002025207221 */ /* 0x000fe20000010000 */
[-CC-:B------:R-:W-:Y:S01]  /*e3d0*/  FFMA.FTZ R50, R50, R7.reuse, -R57.reuse ;  /* 0x0000000732327223 */ /* 0x180fe20000010839 */
[-CC-:B------:R-:W-:Y:S01]  /*e3e0*/  FFMA.FTZ R82, R82, R7.reuse, -R57.reuse ;  /* 0x0000000752527223 */ /* 0x180fe20000010839 */
[----:B------:R-:W-:Y:S01]  /*e3f0*/  F2FP.F16.F32.PACK_AB R182, R21, R182 ;  /* 0x000000b615b6723e */ /* 0x000fe200000000ff */
[----:B------:R-:W-:Y:S01]  /*e400*/  FADD.FTZ R3, R39, R32 ;  /* 0x0000002027037221 */ /* 0x000fe20000010000 */
[----:B------:R-:W-:Y:S01]  /*e410*/  FFMA.FTZ R32, R170, R7, -R57 ;  /* 0x00000007aa207223 */ /* 0x000fe20000010839 */
[C---:B------:R-:W-:Y:S01]  /*e420*/  F2FP.F16.F32.PACK_AB R170, R44.reuse, R39 ;  /* 0x000000272caa723e */ /* 0x040fe200000000ff */
[----:B------:R-:W3:Y:S01]  /*e430*/  MUFU.EX2 R12, R12 ;  /* 0x0000000c000c7308 */ /* 0x000ee20000000800 */
[----:B-1----:R-:W-:Y:S01]  /*e440*/  FADD.FTZ R34, R44, R3 ;  /* 0x000000032c227221 */ /* 0x002fe20000010000 */
[-CC-:B------:R-:W-:Y:S01]  /*e450*/  FFMA.FTZ R3, R156, R7.reuse, -R57.reuse ;  /* 0x000000079c037223 */ /* 0x180fe20000010839 */
[--C-:B------:R-:W-:Y:S01]  /*e460*/  FFMA.FTZ R84, R84, R7, -R57.reuse ;  /* 0x0000000754547223 */ /* 0x100fe20000010839 */
[----:B------:R-:W-:Y:S01]  /*e470*/  F2FP.F16.F32.PACK_AB R174, R36, R35 ;  /* 0x0000002324ae723e */ /* 0x000fe200000000ff */
[----:B0-----:R-:W-:Y:S01]  /*e480*/  FADD.FTZ R59, R41, R34 ;  /* 0x00000022293b7221 */ /* 0x001fe20000010000 */
[-CC-:B------:R-:W-:Y:S01]  /*e490*/  FFMA.FTZ R34, R152, R7.reuse, -R57.reuse ;  /* 0x0000000798227223 */ /* 0x180fe20000010839 */
[----:B------:R-:W-:Y:S01]  /*e4a0*/  FFMA.FTZ R57, R80, R7, -R57 ;  /* 0x0000000750397223 */ /* 0x000fe20000010839 */
[----:B------:R-:W0:Y:S01]  /*e4b0*/  MUFU.EX2 R179, R179 ;  /* 0x000000b300b37308 */ /* 0x000e220000000800 */
[----:B------:R-:W-:Y:S01]  /*e4c0*/  FADD.FTZ R56, R48, R59 ;  /* 0x0000003b30387221 */ /* 0x000fe20000010000 */
[----:B--2---:R-:W-:Y:S01]  /*e4d0*/  FFMA.FTZ R59, R10, R2, R181 ;  /* 0x000000020a3b7223 */ /* 0x004fe200000100b5 */
[----:B------:R-:W-:Y:S01]  /*e4e0*/  ISETP.GT.AND P2, PT, R4, UR39, PT ;  /* 0x0000002704007c0c */ /* 0x000fe2000bf44270 */
[----:B------:R-:W-:Y:S01]  /*e4f0*/  UMOV UR53, UR42 ;  /* 0x0000002a00357c82 */ /* 0x000fe20008000000 */
        /* <DEDUP_REMOVED lines=11> */
[----:B------:R-:W2:Y:S01]  /*e5b0*/  MUFU.EX2 R173, R173 ;  /* 0x000000ad00ad7308 */ /* 0x000ea20000000800 */
[----:B------:R-:W-:Y:S01]  /*e5c0*/  FADD.FTZ R56, R70, R61 ;  /* 0x0000003d46387221 */ /* 0x000fe20000010000 */
[----:B------:R-:W-:Y:S01]  /*e5d0*/  FADD.FTZ R15, R177, R2 ;  /* 0x00000002b10f7221 */ /* 0x000fe20000010000 */
[-C--:B------:R-:W-:Y:S01]  /*e5e0*/  FMUL.FTZ R98, R98, R10.reuse ;  /* 0x0000000a62627220 */ /* 0x080fe20000410000 */
[-C--:B------:R-:W-:Y:S01]  /*e5f0*/  FMUL.FTZ R99, R99, R10.reuse ;  /* 0x0000000a63637220 */ /* 0x080fe20000410000 */
[----:B------:R-:W-:Y:S01]  /*e600*/  FADD.FTZ R59, R47, R56 ;  /* 0x000000382f3b7221 */ /* 0x000fe20000010000 */
[----:B---3--:R-:W-:Y:S01]  /*e610*/  FADD.FTZ R2, R12, R15 ;  /* 0x0000000f0c027221 */ /* 0x008fe20000010000 */
[-C--:B------:R-:W-:Y:S01]  /*e620*/  FMUL.FTZ R102, R102, R10.reuse ;  /* 0x0000000a66667220 */ /* 0x080fe20000410000 */
[----:B------:R-:W3:Y:S01]  /*e630*/  MUFU.EX2 R26, R26 ;  /* 0x0000001a001a7308 */ /* 0x000ee20000000800 */
[----:B------:R-:W-:Y:S01]  /*e640*/  FADD.FTZ R56, R72, R59 ;  /* 0x0000003b48387221 */ /* 0x000fe20000010000 */
[----:B0-----:R-:W-:Y:S01]  /*e650*/  FADD.FTZ R15, R179, R2 ;  /* 0x00000002b30f7221 */ /* 0x001fe20000010000 */
[-C--:B------:R-:W-:Y:S01]  /*e660*/  FMUL.FTZ R103, R103, R10.reuse ;  /* 0x0000000a67677220 */ /* 0x080fe20000410000 */
[-C--:B------:R-:W-:Y:S01]  /*e670*/  FMUL.FTZ R106, R106, R10.reuse ;  /* 0x0000000a6a6a7220 */ /* 0x080fe20000410000 */
[-C--:B------:R-:W-:Y:S01]  /*e680*/  FMUL.FTZ R107, R107, R10.reuse ;  /* 0x0000000a6b6b7220 */ /* 0x080fe20000410000 */
[----:B-1----:R-:W-:Y:S01]  /*e690*/  FADD.FTZ R2, R20, R15 ;  /* 0x0000000f14027221 */ /* 0x002fe20000010000 */
[-C--:B------:R-:W-:Y:S01]  /*e6a0*/  FMUL.FTZ R110, R110, R10.reuse ;  /* 0x0000000a6e6e7220 */ /* 0x080fe20000410000 */
[----:B------:R-:W0:Y:S01]  /*e6b0*/  MUFU.EX2 R175, R175 ;  /* 0x000000af00af7308 */ /* 0x000e220000000800 */
[-C--:B------:R-:W-:Y:S01]  /*e6c0*/  FMUL.FTZ R111, R111, R10.reuse ;  /* 0x0000000a6f6f7220 */ /* 0x080fe20000410000 */
[----:B--2---:R-:W-:Y:S01]  /*e6d0*/  FADD.FTZ R15, R173, R2 ;  /* 0x00000002ad0f7221 */ /* 0x004fe20000010000 */
        /* <DEDUP_REMOVED lines=16> */
[-C--:B------:R-:W-:Y:S01]  /*e7e0*/  FMUL.FTZ R138, R138, R10.reuse ;  /* 0x0000000a8a8a7220 */ /* 0x080fe20000410000 */
[-C--:B------:R-:W-:Y:S01]  /*e7f0*/  FMUL.FTZ R139, R139, R10.reuse ;  /* 0x0000000a8b8b7220 */ /* 0x080fe20000410000 */
[-C--:B------:R-:W-:Y:S01]  /*e800*/  FMUL.FTZ R142, R142, R10.reuse ;  /* 0x0000000a8e8e7220 */ /* 0x080fe20000410000 */
[-C--:B------:R-:W-:Y:S01]  /*e810*/  FMUL.FTZ R143, R143, R10.reuse ;  /* 0x0000000a8f8f7220 */ /* 0x080fe20000410000 */
[-C--:B------:R-:W-:Y:S01]  /*e820*/  FMUL.FTZ R146, R146, R10.reuse ;  /* 0x0000000a92927220 */ /* 0x080fe20000410000 */
[----:B------:R-:W0:Y:S01]  /*e830*/  MUFU.EX2 R28, R28 ;  /* 0x0000001c001c7308 */ /* 0x000e220000000800 */
[----:B-1----:R-:W-:Y:S01]  /*e840*/  FADD.FTZ R2, R24, R15 ;  /* 0x0000000f18027221 */ /* 0x002fe20000010000 */
[-C--:B------:R-:W-:Y:S01]  /*e850*/  FMUL.FTZ R147, R147, R10.reuse ;  /* 0x0000000a93937220 */ /* 0x080fe20000410000 */
[-C--:B------:R-:W-:Y:S01]  /*e860*/  FMUL.FTZ R150, R150, R10.reuse ;  /* 0x0000000a96967220 */ /* 0x080fe20000410000 */
[----:B------:R-:W-:Y:S01]  /*e870*/  FMUL.FTZ R151, R151, R10 ;  /* 0x0000000a97977220 */ /* 0x000fe20000410000 */
[----:B------:R-:W-:Y:S01]  /*e880*/  F2FP.F16.F32.PACK_AB R176, R25, R176 ;  /* 0x000000b019b0723e */ /* 0x000fe200000000ff */
[-C--:B------:R-:W-:Y:S01]  /*e890*/  FMUL.FTZ R108, R108, R31.reuse ;  /* 0x0000001f6c6c7220 */ /* 0x080fe20000410000 */
[----:B------:R-:W-:Y:S01]  /*e8a0*/  F2FP.F16.F32.PACK_AB R178, R27, R178 ;  /* 0x000000b21bb2723e */ /* 0x000fe200000000ff */
[----:B------:R-:W1:Y:S01]  /*e8b0*/  MUFU.EX2 R171, R171 ;  /* 0x000000ab00ab7308 */ /* 0x000e620000000800 */
[----:B--2---:R-:W-:Y:S01]  /*e8c0*/  FADD.FTZ R15, R169, R2 ;  /* 0x00000002a90f7221 */ /* 0x004fe20000010000 */
[----:B------:R-:W-:Y:S01]  /*e8d0*/  F2FP.F16.F32.PACK_AB R172, R29, R172 ;  /* 0x000000ac1dac723e */ /* 0x000fe200000000ff */
[-C--:B------:R-:W-:Y:S01]  /*e8e0*/  FMUL.FTZ R109, R109, R31.reuse ;  /* 0x0000001f6d6d7220 */ /* 0x080fe20000410000 */
[----:B------:R-:W-:Y:S01]  /*e8f0*/  F2FP.F16.F32.PACK_AB R168, R37, R168 ;  /* 0x000000a825a8723e */ /* 0x000fe200000000ff */
[----:B------:R-:W-:Y:S01]  /*e900*/  FMUL.FTZ R112, R112, R31 ;  /* 0x0000001f70707220 */ /* 0x000fe20000410000 */
[----:B------:R-:W-:Y:S01]  /*e910*/  F2FP.F16.F32.PACK_AB R164, R48, R41 ;  /* 0x0000002930a4723e */ /* 0x000fe200000000ff */
[----:B------:R-:W-:Y:S01]  /*e920*/  FMUL.FTZ R113, R113, R31 ;  /* 0x0000001f71717220 */ /* 0x000fe20000410000 */
[----:B------:R-:W2:Y:S01]  /*e930*/  MUFU.EX2 R30, R30 ;  /* 0x0000001e001e7308 */ /* 0x000ea20000000800 */
[----:B0-----:R-:W-:Y:S01]  /*e940*/  FADD.FTZ R2, R28, R15 ;  /* 0x0000000f1c027221 */ /* 0x001fe20000010000 */
[----:B------:R-:W-:Y:S01]  /*e950*/  F2FP.F16.F32.PACK_AB R166, R54, R43 ;  /* 0x0000002b36a6723e */ /* 0x000fe200000000ff */
[----:B------:R-:W-:Y:S01]  /*e960*/  FMUL.FTZ R116, R116, R31 ;  /* 0x0000001f74747220 */ /* 0x000fe20000410000 */
[----:B------:R-:W-:Y:S01]  /*e970*/  F2FP.F16.F32.PACK_AB R162, R72, R47 ;  /* 0x0000002f48a2723e */ /* 0x000fe200000000ff */
[-C--:B------:R-:W-:Y:S01]  /*e980*/  FMUL.FTZ R117, R117, R31.reuse ;  /* 0x0000001f75757220 */ /* 0x080fe20000410000 */
[-C--:B------:R-:W-:Y:S01]  /*e990*/  FMUL.FTZ R120, R120, R31.reuse ;  /* 0x0000001f78787220 */ /* 0x080fe20000410000 */
        /* <DEDUP_REMOVED lines=25> */
[----:B------:R0:W3:Y:S01]  /*eb30*/  MUFU.EX2 R167, R160 ;  /* 0x000000a000a77308 */ /* 0x0000e20000000800 */
[----:B-1----:R-:W-:Y:S01]  /*eb40*/  FADD.FTZ R15, R32, R15 ;  /* 0x0000000f200f7221 */ /* 0x002fe20000010000 */
[----:B------:R-:W-:-:S02]  /*eb50*/  F2FP.F16.F32.PACK_AB R177, R12, R177 ;  /* 0x000000b10cb1723e */ /* 0x000fc400000000ff */
[----:B------:R-:W-:Y:S02]  /*eb60*/  F2FP.F16.F32.PACK_AB R179, R20, R179 ;  /* 0x000000b314b3723e */ /* 0x000fe400000000ff */
[----:B------:R-:W-:Y:S02]  /*eb70*/  F2FP.F16.F32.PACK_AB R173, R26, R173 ;  /* 0x000000ad1aad723e */ /* 0x000fe400000000ff */
[----:B------:R-:W1:Y:S01]  /*eb80*/  MUFU.EX2 R42, R42 ;  /* 0x0000002a002a7308 */ /* 0x000e620000000800 */
[----:B--2---:R-:W-:Y:S01]  /*eb90*/  FADD.FTZ R15, R194, R15 ;  /* 0x0000000fc20f7221 */ /* 0x004fe20000010000 */
[----:B0-----:R-:W-:Y:S02]  /*eba0*/  F2FP.F16.F32.PACK_AB R160, R70, R45 ;  /* 0x0000002d46a0723e */ /* 0x001fe400000000ff */
[----:B------:R-:W-:Y:S02]  /*ebb0*/  F2FP.F16.F32.PACK_AB R175, R24, R175 ;  /* 0x000000af18af723e */ /* 0x000fe400000000ff */
[----:B------:R-:W-:-:S02]  /*ebc0*/  F2FP.F16.F32.PACK_AB R169, R28, R169 ;  /* 0x000000a91ca9723e */ /* 0x000fc400000000ff */
[----:B------:R-:W0:Y:S01]  /*ebd0*/  MUFU.EX2 R40, R40 ;  /* 0x0000002800287308 */ /* 0x000e220000000800 */
[C---:B---3--:R-:W-:Y:S01]  /*ebe0*/  FADD.FTZ R15, R167.reuse, R15 ;  /* 0x0000000fa70f7221 */ /* 0x048fe20000010000 */
[----:B------:R-:W-:Y:S02]  /*ebf0*/  F2FP.F16.F32.PACK_AB R171, R30, R171 ;  /* 0x000000ab1eab723e */ /* 0x000fe400000000ff */
[----:B------:R-:W-:Y:S02]  /*ec00*/  F2FP.F16.F32.PACK_AB R165, R32, R165 ;  /* 0x000000a520a5723e */ /* 0x000fe400000000ff */
[----:B------:R-:W-:Y:S02]  /*ec10*/  F2FP.F16.F32.PACK_AB R167, R167, R194 ;  /* 0x000000c2a7a7723e */ /* 0x000fe400000000ff */
        /* <DEDUP_REMOVED lines=19> */
[----:B------:R-:W-:-:S06]  /*ed50*/  F2FP.F16.F32.PACK_AB R157, R34, R46 ;  /* 0x0000002e229d723e */ /* 0x000fcc00000000ff */
[----:B------:R-:W0:Y:S01]  /*ed60*/  MUFU.EX2 R62, R62 ;  /* 0x0000003e003e7308 */ /* 0x000e220000000800 */
[----:B--2---:R-:W-:-:S07]  /*ed70*/  FADD.FTZ R21, R51, R36 ;  /* 0x0000002433157221 */ /* 0x004fce0000010000 */
[----:B------:R-:W2:Y:S01]  /*ed80*/  MUFU.EX2 R86, R86 ;  /* 0x0000005600567308 */ /* 0x000ea20000000800 */
[----:B-1----:R-:W-:-:S07]  /*ed90*/  FADD.FTZ R15, R38, R15 ;  /* 0x0000000f260f7221 */ /* 0x002fce0000010000 */
[----:B------:R-:W1:Y:S01]  /*eda0*/  MUFU.EX2 R53, R53 ;  /* 0x0000003500357308 */ /* 0x000e620000000800 */
[C---:B0-----:R-:W-:Y:S01]  /*edb0*/  FADD.FTZ R36, R62.reuse, R21 ;  /* 0x000000153e247221 */ /* 0x041fe20000010000 */
[----:B------:R-:W-:-:S06]  /*edc0*/  F2FP.F16.F32.PACK_AB R158, R62, R51 ;  /* 0x000000333e9e723e */ /* 0x000fcc00000000ff */
[----:B------:R-:W0:Y:S01]  /*edd0*/  MUFU.EX2 R50, R50 ;  /* 0x0000003200327308 */ /* 0x000e220000000800 */
[C---:B--2---:R-:W-:Y:S01]  /*ede0*/  FADD.FTZ R15, R86.reuse, R15 ;  /* 0x0000000f560f7221 */ /* 0x044fe20000010000 */
[----:B------:R-:W-:-:S06]  /*edf0*/  F2FP.F16.F32.PACK_AB R159, R86, R38 ;  /* 0x00000026569f723e */ /* 0x000fcc00000000ff */
[----:B------:R-:W2:Y:S01]  /*ee00*/  MUFU.EX2 R58, R58 ;  /* 0x0000003a003a7308 */ /* 0x000ea20000000800 */
[----:B-1----:R-:W-:-:S07]  /*ee10*/  FADD.FTZ R21, R53, R36 ;  /* 0x0000002435157221 */ /* 0x002fce0000010000 */
[----:B------:R-:W1:Y:S01]  /*ee20*/  MUFU.EX2 R82, R82 ;  /* 0x0000005200527308 */ /* 0x000e620000000800 */
[----:B0-----:R-:W-:-:S07]  /*ee30*/  FADD.FTZ R15, R50, R15 ;  /* 0x0000000f320f7221 */ /* 0x001fce0000010000 */
[----:B------:R-:W0:Y:S01]  /*ee40*/  MUFU.EX2 R84, R84 ;  /* 0x0000005400547308 */ /* 0x000e220000000800 */
[C---:B--2---:R-:W-:Y:S01]  /*ee50*/  FADD.FTZ R36, R58.reuse, R21 ;  /* 0x000000153a247221 */ /* 0x044fe20000010000 */
[----:B------:R-:W-:-:S03]  /*ee60*/  F2FP.F16.F32.PACK_AB R152, R58, R53 ;  /* 0x000000353a98723e */ /* 0x000fc600000000ff */
[----:B------:R-:W-:-:S03]  /*ee70*/  FADD.FTZ R21, R55, R36 ;  /* 0x0000002437157221 */ /* 0x000fc60000010000 */
[----:B------:R-:W2:Y:S01]  /*ee80*/  MUFU.EX2 R8, R8 ;  /* 0x0000000800087308 */ /* 0x000ea20000000800 */
[C---:B-1----:R-:W-:Y:S01]  /*ee90*/  FADD.FTZ R15, R82.reuse, R15 ;  /* 0x0000000f520f7221 */ /* 0x042fe20000010000 */
[----:B------:R-:W-:-:S06]  /*eea0*/  F2FP.F16.F32.PACK_AB R153, R82, R50 ;  /* 0x000000325299723e */ /* 0x000fcc00000000ff */
[----:B------:R-:W1:Y:S01]  /*eeb0*/  MUFU.EX2 R57, R57 ;  /* 0x0000003900397308 */ /* 0x000e620000000800 */
[----:B0-----:R-:W-:Y:S01]  /*eec0*/  FADD.FTZ R15, R84, R15 ;  /* 0x0000000f540f7221 */ /* 0x001fe20000010000 */
[C---:B--2---:R-:W-:Y:S01]  /*eed0*/  FADD.FTZ R3, R8.reuse, R21 ;  /* 0x0000001508037221 */ /* 0x044fe20000010000 */
[----:B------:R-:W-:Y:S01]  /*eee0*/  F2FP.F16.F32.PACK_AB R154, R8, R55 ;  /* 0x00000037089a723e */ /* 0x000fe200000000ff */
[----:B------:R-:W-:Y:S02]  /*eef0*/  IMAD.MOV.U32 R8, RZ, RZ, R5 ;  /* 0x000000ffff087224 */ /* 0x000fe400078e0005 */
[C---:B-1----:R-:W-:Y:S01]  /*ef00*/  FADD.FTZ R2, R57.reuse, R15 ;  /* 0x0000000f39027221 */ /* 0x042fe20000010000 */
[----:B------:R-:W-:Y:S01]  /*ef10*/  F2FP.F16.F32.PACK_AB R155, R57, R84 ;  /* 0x00000054399b723e */ /* 0x000fe200000000ff */
[----:B------:R-:W-:Y:S06]  /*ef20*/  @P2 BRA `(.L_x_6655) ;  /* 0xffffffc8000c2947 */ /* 0x000fec000383ffff */
.L_x_6638:
[----:B------:R-:W-:Y:S06]  /*ef30*/  BAR.ARV 0x8, 0x120 ;  /* 0x0204800000007b1d */ /* 0x000fec0000002000 */
[----:B------:R-:W-:Y:S05]  /*ef40*/  @!P0 BRA `(.L_x_6656) ;  /* 0x0000000000048947 */ /* 0x000fea0003800000 */
[----:B------:R-:W-:Y:S01]  /*ef50*/  BPT.TRAP 0x1 ;  /* 0x000000040000795c */ /* 0x000fe20000300000 */
.L_x_6656:
[----:B------:R-:W-:Y:S01]  /*ef60*/  ULEA UR5, UR42, UR41, 0x3 ;  /* 0x000000292a057291 */ /* 0x000fe2000f8e183f */
[----:B------:R-:W-:-:S05]  /*ef70*/  IMAD.U32 R0, RZ, RZ, UR43 ;  /* 0x0000002bff007e24 */ /* 0x000fca000f8e00ff */
[----:B------:R-:W-:-:S04]  /*ef80*/  SHF.L.U32 R0, R0, 0x1f, RZ ;  /* 0x0000001f00007819 */ /* 0x000fc800000006ff */
[----:B------:R0:W1:Y:S01]  /*ef90*/  SYNCS.PHASECHK.TRANS64.TRYWAIT P2, [UR5+0x28850], R0 ;  /* 0x02885000ff0075a7 */ /* 0x0000620008040145 */
[----:B------:R-:W-:Y:S05]  /*efa0*/  @!P0 BRA `(.L_x_6657) ;  /* 0x0000000000048947 */ /* 0x000fea0003800000 */
[----:B------:R-:W-:Y:S01]  /*efb0*/  BPT.TRAP 0x1 ;  /* 0x000000040000795c */ /* 0x000fe20000300000 */
.L_x_6657:
[----:B-1----:R-:W-:Y:S05]  /*efc0*/  @P2 BRA `(.L_x_6658) ;  /* 0x0000000000082947 */ /* 0x002fea0003800000 */
[----:B------:R-:W1:Y:S02]  /*efd0*/  SYNCS.PHASECHK.TRANS64.TRYWAIT P0, [UR5+0x28850], R0 ;  /* 0x02885000ff0075a7 */ /* 0x000e640008000145 */
[----:B-1----:R-:W-:Y:S05]  /*efe0*/  @!P0 BRA `(.L_x_6659) ;  /* 0x0000007c00348947 */ /* 0x002fea0003800000 */
.L_x_6658:
[----:B------:R-:W-:Y:S01]  /*eff0*/  UIADD3 UR41, UR41, 0x400, URZ ;  /* 0x0000040029297890 */ /* 0x000fe2000fffe03f */
[----:B------:R-:W-:Y:S01]  /*f000*/  WARPGROUP.ARRIVE ;  /* 0x00000000000079c5 */ /* 0x000fe20000000000 */
[----:B------:R-:W-:Y:S01]  /*f010*/  UMOV UR7, 0x40000040 ;  /* 0x4000004000077882 */ /* 0x000fe20000000000 */
[----:B01----:R-:W0:Y:S01]  /*f020*/  SHFL.BFLY PT, R0, R3, 0x2, 0x1f ;  /* 0x0c401f0003007f89 */ /* 0x003e2200000e0000 */
[----:B------:R-:W-:Y:S01]  /*f030*/  USHF.R.U32.HI UR41, URZ, 0x4, UR41 ;  /* 0x000000043f297899 */ /* 0x000fe20008011629 */
[----:B------:R-:W-:Y:S01]  /*f040*/  IMAD.U32 R15, RZ, RZ, UR5 ;  /* 0x00000005ff0f7e24 */ /* 0x000fe2000f8e00ff */
[----:B------:R-:W-:Y:S01]  /*f050*/  UIADD3 UR44, UR44, 0x1, URZ ;  /* 0x000000012c2c7890 */ /* 0x000fe2000fffe03f */
[----:B------:R-:W1:Y:S01]  /*f060*/  SHFL.BFLY PT, R9, R2, 0x2, 0x1f ;  /* 0x0c401f0002097f89 */ /* 0x000e6200000e0000 */
        /* <DEDUP_REMOVED lines=8> */
[----:B0-----:R-:W-:Y:S01]  /*f0f0*/  FADD.FTZ R0, R0, R3 ;  /* 0x0000000300007221 */ /* 0x001fe20000010000 */
[----:B------:R-:W-:Y:S01]  /*f100*/  UMOV UR7, 0x40000040 ;  /* 0x4000004000077882 */ /* 0x000fe20000000000 */
[----:B------:R-:W-:Y:S02]  /*f110*/  IMAD.MOV.U32 R3, RZ, RZ, RZ ;  /* 0x000000ffff037224 */ /* 0x000fe400078e00ff */
[----:B-1----:R-:W-:Y:S01]  /*f120*/  FADD.FTZ R4, R9, R2 ;  /* 0x0000000209047221 */ /* 0x002fe20000010000 */
[----:B------:R-:W-:Y:S01]  /*f130*/  IMAD.MOV.U32 R2, RZ, RZ, -0x800000 ;  /* 0xff800000ff027424 */ /* 0x000fe200078e00ff */
[----:B------:R-:W0:Y:S01]  /*f140*/  SHFL.BFLY PT, R9, R0, 0x1, 0x1f ;  /* 0x0c201f0000097f89 */ /* 0x000e2200000e0000 */
[----:B------:R-:W-:-:S03]  /*f150*/  USEL UR42, UR42, URZ, UP0 ;  /* 0x0000003f2a2a7287 */ /* 0x000fc60008000000 */
[----:B------:R-:W1:Y:S01]  /*f160*/  SHFL.BFLY PT, R11, R4, 0x1, 0x1f ;  /* 0x0c201f00040b7f89 */ /* 0x000e6200000e0000 */
[----:B0-----:R-:W-:Y:S01]  /*f170*/  FADD.FTZ R12, R0, R9 ;  /* 0x00000009000c7221 */ /* 0x001fe20000010000 */
[----:B------:R-:W-:Y:S02]  /*f180*/  IMAD.MOV.U32 R9, RZ, RZ, RZ ;  /* 0x000000ffff097224 */ /* 0x000fe400078e00ff */
[----:B------:R-:W-:Y:S02]  /*f190*/  IMAD.MOV.U32 R0, RZ, RZ, -0x800000 ;  /* 0xff800000ff007424 */ /* 0x000fe400078e00ff */
[----:B-1----:R-:W-:Y:S01]  /*f1a0*/  FADD.FTZ R13, R4, R11 ;  /* 0x0000000b040d7221 */ /* 0x002fe20000010000 */
[----:B------:R-:W-:-:S04]  /*f1b0*/  FSETP.NE.FTZ.AND P0, PT, R12, RZ, PT ;  /* 0x000000ff0c00720b */ /* 0x000fc80003f15000 */
        /* <DEDUP_REMOVED lines=8> */
[----:B------:R-:W-:Y:S01]  /*f240*/  @P0 FFMA.FTZ R2, R4, R5, R7 ;  /* 0x0000000504020223 */ /* 0x000fe20000010007 */
[----:B------:R-:W-:Y:S02]  /*f250*/  PLOP3.LUT P0, PT, PT, PT, PT, 0x8, 0x0 ;  /* 0x000000000000781c */ /* 0x000fe40003f0e170 */
[----:B------:R-:W-:Y:S01]  /*f260*/  @!P1 PRMT R4, RZ, 0x654, R8 ;  /* 0x00000654ff049816 */ /* 0x000fe20000000008 */
[----:B------:R-:W0:Y:S01]  /*f270*/  @P2 MUFU.RCP R9, R13 ;  /* 0x0000000d00092308 */ /* 0x000e220000001000 */
[----:B-1----:R-:W-:-:S04]  /*f280*/  @P2 FMUL.FTZ R11, R10, 0.69314718246459960938 ;  /* 0x3f3172180a0b2820 */ /* 0x002fc80000410000 */
        /* <DEDUP_REMOVED lines=103> */
.L_x_6589:
        /* <DEDUP_REMOVED lines=15> */
[----:B------:R-:W-:Y:S02]  /*f9f0*/  F2FP.F16.F32.PACK_AB R120, R121, R120 ;  /* 0x000000787978723e */ /* 0x000fe400000000ff */
[----:B------:R-:W-:Y:S01]  /*fa00*/  F2FP.F16.F32.PACK_AB R121, R123, R122 ;  /* 0x0000007a7b79723e */ /* 0x000fe200000000ff */
[----:B------:R-:W-:Y:S01]  /*fa10*/  UISETP.NE.AND.EX UP0, UPT, UR9, URZ, UPT, UP0 ;  /* 0x0000003f0900728c */ /* 0x000fe2000bf05300 */
[----:B------:R-:W-:Y:S02]  /*fa20*/  F2FP.F16.F32.PACK_AB R128, R129, R128 ;  /* 0x000000808180723e */ /* 0x000fe400000000ff */
[----:B------:R-:W-:Y:S01]  /*fa30*/  F2FP.F16.F32.PACK_AB R122, R125, R124 ;  /* 0x0000007c7d7a723e */ /* 0x000fe200000000ff */
[----:B------:R-:W-:Y:S01]  /*fa40*/  ULDC.64 UR8, c[0x0][0xbd8] ;  /* 0x0002f60000087ab9 */ /* 0x000fe20000000a00 */
[----:B------:R-:W-:Y:S01]  /*fa50*/  F2FP.F16.F32.PACK_AB R123, R127, R126 ;  /* 0x0000007e7f7b723e */ /* 0x000fe200000000ff */
[----:B------:R-:W-:Y:S01]  /*fa60*/  UIMAD.WIDE UR8, UR38, 0x4, UR8 ;  /* 0x00000004260878a5 */ /* 0x000fe2000f8e0208 */
        /* <DEDUP_REMOVED lines=9> */
[----:B------:R-:W-:Y:S02]  /*fb00*/  MOV R20, R3 ;  /* 0x0000000300147202 */ /* 0x000fe40000000f00 */
[----:B0-----:R-:W-:Y:S02]  /*fb10*/  MOV R21, R4 ;  /* 0x0000000400157202 */ /* 0x001fe40000000f00 */
[----:B------:R-:W-:Y:S02]  /*fb20*/  F2FP.F16.F32.PACK_AB R146, R149, R148 ;  /* 0x000000949592723e */ /* 0x000fe400000000ff */
[----:B------:R-:W-:Y:S01]  /*fb30*/  F2FP.F16.F32.PACK_AB R147, R151, R150 ;  /* 0x000000969793723e */ /* 0x000fe200000000ff */
[----:B------:R-:W-:-:S03]  /*fb40*/  IMAD.WIDE R4, R192, 0x2, R20 ;  /* 0x00000002c0047825 */ /* 0x000fc600078e0214 */
[C---:B------:R-:W-:Y:S02]  /*fb50*/  LOP3.LUT R9, R4.reuse, 0x380, RZ, 0xc0, !PT ;  /* 0x0000038004097812 */ /* 0x040fe400078ec0ff */
[C---:B------:R-:W-:Y:S02]  /*fb60*/  IADD3 R17, P6, R4.reuse, 0x20, RZ ;  /* 0x0000002004117810 */ /* 0x040fe40007fde0ff */
[C---:B------:R-:W-:Y:S02]  /*fb70*/  IADD3 R33, P5, R4.reuse, 0x40, RZ ;  /* 0x0000004004217810 */ /* 0x040fe40007fbe0ff */
[----:B------:R-:W-:Y:S01]  /*fb80*/  SHF.R.U64 R9, R9, 0x3, RZ ;  /* 0x0000000309097819 */ /* 0x000fe200000012ff */
[--C-:B------:R-:W-:Y:S01]  /*fb90*/  IMAD.X R29, RZ, RZ, R5.reuse, P6 ;  /* 0x000000ffff1d7224 */ /* 0x100fe200030e0605 */
[----:B------:R-:W-:Y:S01]  /*fba0*/  IADD3 R37, P3, R4, 0x4000, RZ ;  /* 0x0000400004257810 */ /* 0x000fe20007f7e0ff */
[----:B------:R-:W-:Y:S01]  /*fbb0*/  IMAD.X R27, RZ, RZ, R5, P5 ;  /* 0x000000ffff1b7224 */ /* 0x000fe200028e0605 */
[----:B------:R-:W-:-:S02]  /*fbc0*/  LOP3.LUT R10, R17, 0x380, RZ, 0xc0, !PT ;  /* 0x00000380110a7812 */ /* 0x000fc400078ec0ff */
[C---:B------:R-:W-:Y:S01]  /*fbd0*/  IADD3 R35, P4, R4.reuse, 0x60, RZ ;  /* 0x0000006004237810 */ /* 0x040fe20007f9e0ff */
[--C-:B------:R-:W-:Y:S01]  /*fbe0*/  IMAD.X R13, RZ, RZ, R5.reuse, P3 ;  /* 0x000000ffff0d7224 */ /* 0x100fe200018e0605 */
[C---:B------:R-:W-:Y:S02]  /*fbf0*/  IADD3 R39, P2, R4.reuse, 0x4020, RZ ;  /* 0x0000402004277810 */ /* 0x040fe40007f5e0ff */
[C---:B------:R-:W-:Y:S01]  /*fc00*/  IADD3 R24, P1, R4.reuse, 0x4040, RZ ;  /* 0x0000404004187810 */ /* 0x040fe20007f3e0ff */
[--C-:B------:R-:W-:Y:S01]  /*fc10*/  IMAD.X R15, RZ, RZ, R5.reuse, P4 ;  /* 0x000000ffff0f7224 */ /* 0x100fe200020e0605 */
[----:B------:R-:W-:Y:S01]  /*fc20*/  BAR.SYNC.DEFER_BLOCKING 0x1, 0x100 ;  /* 0x0044000000007b1d */ /* 0x000fe20000010000 */
[----:B------:R-:W-:Y:S01]  /*fc30*/  IADD3 R41, P0, R4, 0x4060, RZ ;  /* 0x0000406004297810 */ /* 0x000fe20007f1e0ff */
[--C-:B------:R-:W-:Y:S01]  /*fc40*/  IMAD.X R11, RZ, RZ, R5.reuse, P2 ;  /* 0x000000ffff0b7224 */ /* 0x100fe200010e0605 */
[----:B------:R-:W-:Y:S01]  /*fc50*/  LOP3.LUT R4, R9, R4, RZ, 0x3c, !PT ;  /* 0x0000000409047212 */ /* 0x000fe200078e3cff */
[--C-:B------:R-:W-:Y:S01]  /*fc60*/  IMAD.X R9, RZ, RZ, R5.reuse, P1 ;  /* 0x000000ffff097224 */ /* 0x100fe200008e0605 */
[----:B------:R-:W-:Y:S01]  /*fc70*/  LOP3.LUT R12, R33, 0x380, RZ, 0xc0, !PT ;  /* 0x00000380210c7812 */ /* 0x000fe200078ec0ff */
[----:B------:R-:W-:Y:S01]  /*fc80*/  IMAD.X R25, RZ, RZ, R5, P0 ;  /* 0x000000ffff197224 */ /* 0x000fe200000e0605 */
[----:B------:R-:W-:-:S02]  /*fc90*/  LOP3.LUT R18, R37, 0x380, RZ, 0xc0, !PT ;  /* 0x0000038025127812 */ /* 0x000fc400078ec0ff */
[----:B------:R-:W-:Y:S02]  /*fca0*/  SHF.R.U64 R10, R10, 0x3, RZ ;  /* 0x000000030a0a7819 */ /* 0x000fe400000012ff */
[----:B------:R-:W-:Y:S02]  /*fcb0*/  SHF.R.U64 R12, R12, 0x3, RZ ;  /* 0x000000030c0c7819 */ /* 0x000fe400000012ff */
[----:B------:R-:W-:Y:S02]  /*fcc0*/  MOV R30, R4 ;  /* 0x00000004001e7202 */ /* 0x000fe40000000f00 */
[----:B------:R-:W-:Y:S02]  /*fcd0*/  SHF.R.U64 R18, R18, 0x3, RZ ;  /* 0x0000000312127819 */ /* 0x000fe400000012ff */
[----:B------:R-:W-:Y:S02]  /*fce0*/  F2FP.F16.F32.PACK_AB R4, R89, R8 ;  /* 0x000000085904723e */ /* 0x000fe400000000ff */
[----:B------:R-:W-:-:S02]  /*fcf0*/  LOP3.LUT R28, R10, R17, RZ, 0x3c, !PT ;  /* 0x000000110a1c7212 */ /* 0x000fc400078e3cff */
[----:B------:R-:W-:Y:S02]  /*fd00*/  LOP3.LUT R8, R39, 0x380, RZ, 0xc0, !PT ;  /* 0x0000038027087812 */ /* 0x000fe400078ec0ff */
[----:B------:R-:W-:Y:S02]  /*fd10*/  LOP3.LUT R17, R24, 0x380, RZ, 0xc0, !PT ;  /* 0x0000038018117812 */ /* 0x000fe400078ec0ff */
[----:B------:R-:W-:Y:S02]  /*fd20*/  LOP3.LUT R26, R12, R33, RZ, 0x3c, !PT ;  /* 0x000000210c1a7212 */ /* 0x000fe400078e3cff */
[----:B------:R-:W-:Y:S02]  /*fd30*/  LOP3.LUT R14, R35, 0x380, RZ, 0xc0, !PT ;  /* 0x00000380230e7812 */ /* 0x000fe400078ec0ff */
[----:B------:R-:W-:Y:S02]  /*fd40*/  LOP3.LUT R12, R18, R37, RZ, 0x3c, !PT ;  /* 0x00000025120c7212 */ /* 0x000fe400078e3cff */
[----:B------:R-:W-:-:S02]  /*fd50*/  LOP3.LUT R18, R41, 0x380, RZ, 0xc0, !PT ;  /* 0x0000038029127812 */ /* 0x000fc400078ec0ff */
[----:B------:R-:W-:Y:S02]  /*fd60*/  SHF.R.U64 R8, R8, 0x3, RZ ;  /* 0x0000000308087819 */ /* 0x000fe400000012ff */
[----:B------:R-:W-:Y:S02]  /*fd70*/  SHF.R.U64 R17, R17, 0x3, RZ ;  /* 0x0000000311117819 */ /* 0x000fe400000012ff */
[----:B------:R-:W-:Y:S02]  /*fd80*/  SHF.R.U64 R14, R14, 0x3, RZ ;  /* 0x000000030e0e7819 */ /* 0x000fe400000012ff */
[----:B------:R-:W-:Y:S02]  /*fd90*/  SHF.R.U64 R18, R18, 0x3, RZ ;  /* 0x0000000312127819 */ /* 0x000fe400000012ff */
[----:B------:R-:W-:Y:S02]  /*fda0*/  LOP3.LUT R10, R8, R39, RZ, 0x3c, !PT ;  /* 0x00000027080a7212 */ /* 0x000fe400078e3cff */
[----:B------:R-:W-:-:S02]  /*fdb0*/  F2FP.F16.F32.PACK_AB R5, R91, R90 ;  /* 0x0000005a5b05723e */ /* 0x000fc400000000ff */
[----:B------:R-:W-:Y:S02]  /*fdc0*/  LOP3.LUT R8, R17, R24, RZ, 0x3c, !PT ;  /* 0x0000001811087212 */ /* 0x000fe400078e3cff */
[----:B------:R-:W-:Y:S01]  /*fdd0*/  LOP3.LUT R14, R14, R35, RZ, 0x3c, !PT ;  /* 0x000000230e0e7212 */ /* 0x000fe200078e3cff */
[----:B------:R0:W-:Y:S01]  /*fde0*/  STSM.16.M88.4 [R30], R4 ;  /* 0x000000041e007844 */ /* 0x0001e20000000200 */
[----:B------:R-:W-:Y:S02]  /*fdf0*/  MOV R29, R28 ;  /* 0x0000001c001d7202 */ /* 0x000fe40000000f00 */
[----:B------:R-:W-:Y:S02]  /*fe00*/  LOP3.LUT R24, R18, R41, RZ, 0x3c, !PT ;  /* 0x0000002912187212 */ /* 0x000fe400078e3cff */
[----:B------:R-:W-:Y:S02]  /*fe10*/  MOV R28, R26 ;  /* 0x0000001a001c7202 */ /* 0x000fe40000000f00 */
[----:B------:R-:W-:-:S02]  /*fe20*/  MOV R26, R10 ;  /* 0x0000000a001a7202 */ /* 0x000fc40000000f00 */
[----:B------:R-:W-:Y:S02]  /*fe30*/  MOV R18, R8 ;  /* 0x0000000800127202 */ /* 0x000fe40000000f00 */
[----:B------:R-:W-:Y:S02]  /*fe40*/  F2FP.F16.F32.PACK_AB R8, R97, R96 ;  /* 0x000000606108723e */ /* 0x000fe400000000ff */
[----:B------:R-:W-:Y:S02]  /*fe50*/  F2FP.F16.F32.PACK_AB R9, R99, R98 ;  /* 0x000000626309723e */ /* 0x000fe400000000ff */
[----:B------:R-:W-:Y:S02]  /*fe60*/  F2FP.F16.F32.PACK_AB R10, R101, R100 ;  /* 0x00000064650a723e */ /* 0x000fe400000000ff */
[----:B------:R-:W-:Y:S02]  /*fe70*/  F2FP.F16.F32.PACK_AB R11, R103, R102 ;  /* 0x00000066670b723e */ /* 0x000fe400000000ff */
[----:B------:R-:W-:-:S02]  /*fe80*/  MOV R17, R14 ;  /* 0x0000000e00117202 */ /* 0x000fc40000000f00 */
[----:B------:R-:W-:Y:S01]  /*fe90*/  MOV R27, R12 ;  /* 0x0000000c001b7202 */ /* 0x000fe20000000f00 */
[----:B------:R-:W-:Y:S01]  /*fea0*/  STSM.16.M88.4 [R29], R8 ;  /* 0x000000081d007844 */ /* 0x000fe20000000200 */
[----:B0-----:R-:W-:Y:S02]  /*feb0*/  F2FP.F16.F32.PACK_AB R4, R105, R104 ;  /* 0x000000686904723e */ /* 0x001fe400000000ff */
[----:B------:R-:W-:Y:S02]  /*fec0*/  F2FP.F16.F32.PACK_AB R5, R107, R106 ;  /* 0x0000006a6b05723e */ /* 0x000fe400000000ff */
[----:B------:R-:W-:Y:S02]  /*fed0*/  F2FP.F16.F32.PACK_AB R6, R109, R108 ;  /* 0x0000006c6d06723e */ /* 0x000fe400000000ff */
[----:B------:R-:W-:Y:S02]  /*fee0*/  F2FP.F16.F32.PACK_AB R7, R111, R110 ;  /* 0x0000006e6f07723e */ /* 0x000fe400000000ff */
[----:B------:R-:W-:-:S02]  /*fef0*/  F2FP.F16.F32.PACK_AB R12, R113, R112 ;  /* 0x00000070710c723e */ /* 0x000fc400000000ff */
[----:B------:R-:W-:Y:S01]  /*ff00*/  F2FP.F16.F32.PACK_AB R13, R115, R114 ;  /* 0x00000072730d723e */ /* 0x000fe200000000ff */
[----:B------:R0:W-:Y:S01]  /*ff10*/  STSM.16.M88.4 [R28], R4 ;  /* 0x000000041c007844 */ /* 0x0001e20000000200 */
[----:B------:R-:W-:Y:S02]  /*ff20*/  F2FP.F16.F32.PACK_AB R14, R117, R116 ;  /* 0x00000074750e723e */ /* 0x000fe400000000ff */
[----:B------:R-:W-:Y:S02]  /*ff30*/  F2FP.F16.F32.PACK_AB R15, R119, R118 ;  /* 0x00000076770f723e */ /* 0x000fe400000000ff */
[----:B------:R-:W-:Y:S02]  /*ff40*/  MOV R24, R24 ;  /* 0x0000001800187202 */ /* 0x000fe40000000f00 */
[----:B------:R-:W-:Y:S01]  /*ff50*/  PLOP3.LUT P0, PT, PT, PT, UP0, 0x80, 0x0 ;  /* 0x000000000000781c */ /* 0x000fe20003f0f008 */
[----:B------:R1:W-:Y:S04]  /*ff60*/  STSM.16.M88.4 [R17], R12 ;  /* 0x0000000c11007844 */ /* 0x0003e80000000200 */
[----:B------:R2:W-:Y:S04]  /*ff70*/  STSM.16.M88.4 [R27], R120 ;  /* 0x000000781b007844 */ /* 0x0005e80000000200 */
[----:B------:R2:W-:Y:S01]  /*ff80*/  STSM.16.M88.4 [R26], R128 ;  /* 0x000000801a007844 */ /* 0x0005e20000000200 */
[----:B0-----:R-:W-:-:S02]  /*ff90*/  IMAD.U32 R4, RZ, RZ, UR8 ;  /* 0x00000008ff047e24 */ /* 0x001fc4000f8e00ff */
[----:B------:R-:W-:Y:S01]  /*ffa0*/  IMAD.U32 R5, RZ, RZ, UR9 ;  /* 0x00000009ff057e24 */ /* 0x000fe2000f8e00ff */
[----:B------:R2:W-:Y:S01]  /*ffb0*/  STSM.16.M88.4 [R18], R136 ;  /* 0x0000008812007844 */ /* 0x0005e20000000200 */
[----:B------:R-:W-:-:S03]  /*ffc0*/  ULDC.64 UR8, c[0x0][0xbe0] ;  /* 0x0002f80000087ab9 */ /* 0x000fc60000000a00 */
[----:B------:R2:W-:Y:S01]  /*ffd0*/  STSM.16.M88.4 [R24], R144 ;  /* 0x0000009018007844 */ /* 0x0005e20000000200 */
[----:B------:R-:W-:Y:S06]  /*ffe0*/  BAR.SYNC.DEFER_BLOCKING 0x1, 0x100 ;  /* 0x0044000000007b1d */ /* 0x000fec0000010000 */
[----:B------:R-:W3:Y:S01]  /*fff0*/  @P0 LDG.E R6, desc[UR48][R4.64] ;  /* 0x0000003004060981 */ /* 0x000ee2000c1e1900 */
[----:B------:R-:W-:Y:S01]  /*10000*/  UISETP.NE.U32.AND UP1, UPT, UR8, URZ, UPT ;  /* 0x0000003f0800728c */ /* 0x000fe2000bf25070 */
[----:B-1----:R-:W0:Y:S01]  /*10010*/  LDC R17, c[0x0][0xa88] ;  /* 0x0002a200ff117b82 */ /* 0x002e220000000800 */
[----:B------:R-:W-:Y:S01]  /*10020*/  IMAD R7, R22, 0x40, R19 ;  /* 0x0000004016077824 */ /* 0x000fe200078e0213 */
[----:B------:R-:W-:Y:S01]  /*10030*/  UMOV UR4, URZ ;  /* 0x0000003f00047c82 */ /* 0x000fe20008000000 */
[----:B------:R-:W-:-:S02]  /*10040*/  UISETP.NE.AND.EX UP1, UPT, UR9, URZ, UPT, UP1 ;  /* 0x0000003f0900728c */ /* 0x000fc4000bf25310 */
[----:B------:R-:W-:-:S04]  /*10050*/  IMAD.WIDE R20, R7, 0x2, R20 ;  /* 0x0000000207147825 */ /* 0x000fc800078e0214 */
[----:B------:R-:W-:Y:S02]  /*10060*/  PLOP3.LUT P2, PT, PT, PT, UP1, 0x80, 0x0 ;  /* 0x000000000000781c */ /* 0x000fe40003f4f018 */
[----:B------:R-:W-:-:S03]  /*10070*/  IADD3 R29, P1, R20, 0x1000, RZ ;  /* 0x00001000141d7810 */ /* 0x000fc60007f3e0ff */
[----:B------:R-:W-:Y:S02]  /*10080*/  @UP1 ULDC.64 UR8, c[0x0][0xbe0] ;  /* 0x0002f80000081ab9 */ /* 0x000fe40000000a00 */
[----:B------:R-:W-:-:S06]  /*10090*/  @UP1 UIMAD.WIDE UR8, UR38, 0x4, UR8 ;  /* 0x00000004260818a5 */ /* 0x000fcc000f8e0208 */
[----:B------:R-:W-:Y:S01]  /*100a0*/  IMAD.U32 R7, RZ, RZ, UR9 ;  /* 0x00000009ff077e24 */ /* 0x000fe2000f8e00ff */
[----:B---3--:R-:W-:Y:S01]  /*100b0*/  @P0 R2UR UR4, R6 ;  /* 0x00000000060402ca */ /* 0x008fe200000e0000 */
[----:B------:R-:W-:-:S05]  /*100c0*/  IMAD.U32 R6, RZ, RZ, UR8 ;  /* 0x00000008ff067e24 */ /* 0x000fca000f8e00ff */
[----:B0-----:R2:W5:Y:S01]  /*100d0*/  @P2 LDG.E R17, desc[UR48][R6.64] ;  /* 0x0000003006112981 */ /* 0x001562000c1e1900 */
[----:B------:R-:W-:Y:S08]  /*100e0*/  @P2 BRA `(.L_x_6662) ;  /* 0x0000000000102947 */ /* 0x000ff00003800000 */
[----:B------:R-:W-:Y:S05]  /*100f0*/  @!P0 BRA `(.L_x_6662) ;  /* 0x00000000000c8947 */ /* 0x000fea0003800000 */
[----:B--2---:R-:W2:Y:S04]  /*10100*/  LDG.E R6, desc[UR48][R4.64] ;  /* 0x0000003004067981 */ /* 0x004ea8000c1e1900 */
[----:B-----5:R-:W2:Y:S02]  /*10110*/  LDG.E R17, desc[UR48][R4.64+0x4] ;  /* 0x0000043004117981 */ /* 0x020ea4000c1e1900 */
[----:B--2---:R-:W-:-:S07]  /*10120*/  IMAD.IADD R17, R17, 0x1, -R6 ;  /* 0x0000000111117824 */ /* 0x004fce00078e0a06 */
.L_x_6662:
[----:B------:R-:W-:Y:S01]  /*10130*/  USHF.R.S32.HI UR14, URZ, 0x1f, UR37 ;  /* 0x0000001f3f0e7899 */ /* 0x000fe20008011425 */
[----:B------:R-:W-:Y:S01]  /*10140*/  IMAD R8, R188, 0x80, R190 ;  /* 0x00000080bc087824 */ /* 0x000fe200078e02be */
[----:B------:R-:W-:Y:S01]  /*10150*/  ULDC.64 UR12, c[0x0][0xb70] ;  /* 0x0002dc00000c7ab9 */ /* 0x000fe20000000a00 */
[----:B------:R-:W-:Y:S01]  /*10160*/  USHF.R.S32.HI UR11, URZ, 0x1f, UR4 ;  /* 0x0000001f3f0b7899 */ /* 0x000fe20008011404 */
[C---:B------:R-:W-:Y:S01]  /*10170*/  IADD3 R13, P2, R20.reuse, 0x2000, RZ ;  /* 0x00002000140d7810 */ /* 0x040fe20007f5e0ff */
[----:B------:R-:W-:Y:S01]  /*10180*/  UIMAD UR7, UR14, UR12, URZ ;  /* 0x0000000c0e0772a4 */ /* 0x000fe2000f8e023f */
[----:B------:R-:W-:Y:S01]  /*10190*/  SHF.R.S32.HI R5, RZ, 0x1f, R8 ;  /* 0x0000001fff057819 */ /* 0x000fe20000011408 */
[----:B------:R-:W-:Y:S01]  /*101a0*/  UMOV UR10, UR4 ;  /* 0x00000004000a7c82 */ /* 0x000fe20008000000 */
[----:B------:R-:W-:Y:S01]  /*101b0*/  USEL UR15, UR38, URZ, !UP0 ;  /* 0x0000003f260f7287 */ /* 0x000fe2000c000000 */
[----:B--2---:R-:W-:Y:S01]  /*101c0*/  IADD3 R7, P6, R20, 0x3000, RZ ;  /* 0x0000300014077810 */ /* 0x004fe20007fde0ff */
[----:B------:R-:W-:Y:S01]  /*101d0*/  UIMAD.WIDE.U32 UR8, UR37, UR12, UR10 ;  /* 0x0000000c250872a5 */ /* 0x000fe2000f8e000a */
[----:B------:R-:W-:Y:S01]  /*101e0*/  LOP3.LUT R28, R29, 0x380, RZ, 0xc0, !PT ;  /* 0x000003801d1c7812 */ /* 0x000fe200078ec0ff */
[----:B------:R-:W-:Y:S01]  /*101f0*/  UIMAD UR10, UR37, UR13, UR7 ;  /* 0x0000000d250a72a4 */ /* 0x000fe2000f8e0207 */
[----:B------:R-:W-:Y:S01]  /*10200*/  LOP3.LUT R12, R13, 0x380, RZ, 0xc0, !PT ;  /* 0x000003800d0c7812 */ /* 0x000fe200078ec0ff */
[----:B------:R-:W-:Y:S01]  /*10210*/  USHF.R.S32.HI UR7, URZ, 0x1f, UR38 ;  /* 0x0000001f3f077899 */ /* 0x000fe20008011426 */
[----:B------:R-:W-:Y:S01]  /*10220*/  LOP3.LUT R4, R7, 0x380, RZ, 0xc0, !PT ;  /* 0x0000038007047812 */ /* 0x000fe200078ec0ff */
[----:B------:R-:W-:Y:S01]  /*10230*/  ULDC.64 UR12, c[0x0][0xb78] ;  /* 0x0002de00000c7ab9 */ /* 0x000fe20000000a00 */
[----:B------:R-:W-:Y:S01]  /*10240*/  UIADD3 UR9, UR9, UR10, URZ ;  /* 0x0000000a09097290 */ /* 0x000fe2000fffe03f */
[----:B------:R-:W-:Y:S01]  /*10250*/  SHF.R.U64 R28, R28, 0x3, RZ ;  /* 0x000000031c1c7819 */ /* 0x000fe200000012ff */
[----:B------:R-:W-:Y:S01]  /*10260*/  USEL UR16, UR7, URZ, !UP0 ;  /* 0x0000003f07107287 */ /* 0x000fe2000c000000 */
[----:B------:R-:W-:Y:S01]  /*10270*/  SHF.R.U64 R12, R12, 0x3, RZ ;  /* 0x000000030c0c7819 */ /* 0x000fe200000012ff */
[----:B------:R-:W-:Y:S01]  /*10280*/  UIMAD.WIDE.U32 UR8, UR15, UR12, UR8 ;  /* 0x0000000c0f0872a5 */ /* 0x000fe2000f8e0008 */
[----:B------:R-:W-:Y:S01]  /*10290*/  SHF.R.U64 R4, R4, 0x3, RZ ;  /* 0x0000000304047819 */ /* 0x000fe200000012ff */
[----:B------:R-:W-:Y:S01]  /*102a0*/  UIMAD UR7, UR16, UR12, URZ ;  /* 0x0000000c100772a4 */ /* 0x000fe2000f8e023f */
[----:B------:R-:W-:Y:S01]  /*102b0*/  LOP3.LUT R28, R28, R29, RZ, 0x3c, !PT ;  /* 0x0000001d1c1c7212 */ /* 0x000fe200078e3cff */
[--C-:B------:R-:W-:Y:S01]  /*102c0*/  IMAD.X R29, RZ, RZ, R21.reuse, P1 ;  /* 0x000000ffff1d7224 */ /* 0x100fe200008e0615 */
[----:B------:R-:W-:Y:S01]  /*102d0*/  LOP3.LUT R12, R12, R13, RZ, 0x3c, !PT ;  /* 0x0000000d0c0c7212 */ /* 0x000fe200078e3cff */
[----:B------:R-:W-:Y:S01]  /*102e0*/  UIMAD UR7, UR15, UR13, UR7 ;  /* 0x0000000d0f0772a4 */ /* 0x000fe2000f8e0207 */
[----:B------:R-:W-:Y:S01]  /*102f0*/  IADD3 R6, P0, R8, UR8, RZ ;  /* 0x0000000808067c10 */ /* 0x000fe2000ff1e0ff */
[----:B------:R-:W-:Y:S01]  /*10300*/  IMAD.X R13, RZ, RZ, R21, P2 ;  /* 0x000000ffff0d7224 */ /* 0x000fe200010e0615 */
[----:B------:R-:W-:-:S02]  /*10310*/  IADD3 R37, P5, R20, 0x4000, RZ ;  /* 0x0000400014257810 */ /* 0x000fc40007fbe0ff */
[----:B------:R-:W-:Y:S01]  /*10320*/  LOP3.LUT R4, R4, R7, RZ, 0x3c, !PT ;  /* 0x0000000704047212 */ /* 0x000fe200078e3cff */
[----:B------:R-:W-:Y:S01]  /*10330*/  IMAD.U32 R10, RZ, RZ, UR7 ;  /* 0x00000007ff0a7e24 */ /* 0x000fe2000f8e00ff */
[C---:B------:R-:W-:Y:S02]  /*10340*/  IADD3 R41, P4, R20.reuse, 0x5000, RZ ;  /* 0x0000500014297810 */ /* 0x040fe40007f9e0ff */
[C---:B------:R-:W-:Y:S02]  /*10350*/  IADD3 R25, P3, R20.reuse, 0x6000, RZ ;  /* 0x0000600014197810 */ /* 0x040fe40007f7e0ff */
[----:B------:R-:W-:Y:S01]  /*10360*/  IADD3.X R5, R5, UR9, R10, P0, !PT ;  /* 0x0000000905057c10 */ /* 0x000fe200087fe40a */
[----:B------:R-:W-:Y:S01]  /*10370*/  ULDC.64 UR8, c[0x0][0xb40] ;  /* 0x0002d00000087ab9 */ /* 0x000fe20000000a00 */
[----:B------:R-:W-:Y:S02]  /*10380*/  IADD3 R7, P2, R20, 0x7000, RZ ;  /* 0x0000700014077810 */ /* 0x000fe40007f5e0ff */
[----:B------:R-:W-:-:S02]  /*10390*/  LEA R46, P0, R6, UR8, 0x2 ;  /* 0x00000008062e7c11 */ /* 0x000fc4000f8010ff */
[----:B------:R-:W-:Y:S02]  /*103a0*/  LOP3.LUT R9, R20, 0x380, RZ, 0xc0, !PT ;  /* 0x0000038014097812 */ /* 0x000fe400078ec0ff */
[----:B------:R-:W-:Y:S01]  /*103b0*/  LEA.HI.X R47, R6, UR9, R5, 0x2, P0 ;  /* 0x00000009062f7c11 */ /* 0x000fe200080f1405 */
[C---:B------:R-:W-:Y:S01]  /*103c0*/  VIADD R6, R8.reuse, 0x8 ;  /* 0x0000000808067836 */ /* 0x040fe20000000000 */
[----:B------:R-:W-:Y:S01]  /*103d0*/  LOP3.LUT P0, RZ, R189, 0x3, RZ, 0xc0, !PT ;  /* 0x00000003bdff7812 */ /* 0x000fe2000780c0ff */
[----:B------:R-:W-:Y:S01]  /*103e0*/  IMAD.X R5, RZ, RZ, R21, P6 ;  /* 0x000000ffff057224 */ /* 0x000fe200030e0615 */
[----:B------:R-:W-:Y:S01]  /*103f0*/  LOP3.LUT R36, R37, 0x380, RZ, 0xc0, !PT ;  /* 0x0000038025247812 */ /* 0x000fe200078ec0ff */
[----:B------:R-:W-:Y:S01]  /*10400*/  ULDC.64 UR8, c[0x0][0xaa0] ;  /* 0x0002a80000087ab9 */ /* 0x000fe20000000a00 */
[-C--:B-----5:R-:W-:Y:S02]  /*10410*/  ISETP.GE.OR P1, PT, R8, R17.reuse, P0 ;  /* 0x000000110800720c */ /* 0x0a0fe40000726670 */
[----:B------:R-:W-:-:S02]  /*10420*/  ISETP.GE.OR P0, PT, R6, R17, P0 ;  /* 0x000000110600720c */ /* 0x000fc40000706670 */
[----:B------:R-:W-:Y:S02]  /*10430*/  LOP3.LUT R40, R41, 0x380, RZ, 0xc0, !PT ;  /* 0x0000038029287812 */ /* 0x000fe400078ec0ff */
[----:B------:R-:W-:Y:S02]  /*10440*/  LOP3.LUT R24, R25, 0x380, RZ, 0xc0, !PT ;  /* 0x0000038019187812 */ /* 0x000fe400078ec0ff */
[----:B------:R-:W-:Y:S02]  /*10450*/  LOP3.LUT R6, R7, 0x380, RZ, 0xc0, !PT ;  /* 0x0000038007067812 */ /* 0x000fe400078ec0ff */
[----:B------:R-:W-:Y:S02]  /*10460*/  SHF.R.U64 R9, R9, 0x3, RZ ;  /* 0x0000000309097819 */ /* 0x000fe400000012ff */
[----:B------:R-:W-:Y:S01]  /*10470*/  SHF.R.U64 R36, R36, 0x3, RZ ;  /* 0x0000000324247819 */ /* 0x000fe200000012ff */
[----:B------:R-:W-:Y:S01]  /*10480*/  @!P1 STG.E desc[UR48][R46.64], R2 ;  /* 0x000000022e009986 */ /* 0x000fe2000c101930 */
[----:B------:R-:W-:-:S02]  /*10490*/  SHF.R.U64 R40, R40, 0x3, RZ ;  /* 0x0000000328287819 */ /* 0x000fc400000012ff */
[----:B------:R-:W-:Y:S01]  /*104a0*/  SHF.R.U64 R24, R24, 0x3, RZ ;  /* 0x0000000318187819 */ /* 0x000fe200000012ff */
[----:B------:R0:W-:Y:S01]  /*104b0*/  @!P0 STG.E desc[UR48][R46.64+0x20], R0 ;  /* 0x000020002e008986 */ /* 0x0001e2000c101930 */
        /* <DEDUP_REMOVED lines=10> */
[----:B------:R-:W-:Y:S01]  /*10560*/  UIMAD UR7, UR11, UR8, URZ ;  /* 0x000000080b0772a4 */ /* 0x000fe2000f8e023f */
[----:B------:R1:W5:Y:S01]  /*10570*/  LD.E.128 R32, desc[UR48][R20.64] ;  /* 0x0000003014207980 */ /* 0x000362000c101d00 */
[--C-:B------:R-:W-:Y:S01]  /*10580*/  SHF.R.S32.HI R45, RZ, 0x1f, R19.reuse ;  /* 0x0000001fff2d7819 */ /* 0x100fe20000011413 */
[----:B------:R-:W-:Y:S01]  /*10590*/  IMAD.MOV.U32 R44, RZ, RZ, R19 ;  /* 0x000000ffff2c7224 */ /* 0x000fe200078e0013 */
[----:B------:R-:W-:Y:S01]  /*105a0*/  UIMAD UR7, UR4, UR9, UR7 ;  /* 0x00000009040772a4 */ /* 0x000fe2000f8e0207 */
[----:B------:R-:W5:Y:S04]  /*105b0*/  LD.E.128 R28, desc[UR48][R28.64] ;  /* 0x000000301c1c7980 */ /* 0x000f68000c101d00 */
[----:B------:R-:W5:Y:S01]  /*105c0*/  LD.E.128 R12, desc[UR48][R12.64] ;  /* 0x000000300c0c7980 */ /* 0x000f62000c101d00 */
[----:B-1----:R-:W-:Y:S01]  /*105d0*/  IMAD.U32 R21, RZ, RZ, UR8 ;  /* 0x00000008ff157e24 */ /* 0x002fe2000f8e00ff */
[----:B------:R-:W-:-:S02]  /*105e0*/  ULDC.64 UR8, c[0x0][0xae0] ;  /* 0x0002b80000087ab9 */ /* 0x000fc40000000a00 */
[----:B------:R-:W5:Y:S01]  /*105f0*/  LD.E.128 R4, desc[UR48][R4.64] ;  /* 0x0000003004047980 */ /* 0x000f62000c101d00 */
[----:B------:R-:W-:-:S03]  /*10600*/  IMAD.WIDE.U32 R20, R21, UR4, R44 ;  /* 0x0000000415147c25 */ /* 0x000fc6000f8e002c */
[----:B------:R-:W5:Y:S04]  /*10610*/  LD.E.128 R36, desc[UR48][R36.64] ;  /* 0x0000003024247980 */ /* 0x000f68000c101d00 */
[----:B------:R-:W5:Y:S04]  /*10620*/  LD.E.128 R40, desc[UR48][R40.64] ;  /* 0x0000003028287980 */ /* 0x000f68000c101d00 */
[----:B------:R-:W5:Y:S04]  /*10630*/  LD.E.128 R24, desc[UR48][R24.64] ;  /* 0x0000003018187980 */ /* 0x000f68000c101d00 */
[----:B------:R-:W5:Y:S01]  /*10640*/  LD.E.128 R8, desc[UR48][R8.64] ;  /* 0x0000003008087980 */ /* 0x000f62000c101d00 */
[----:B------:R-:W-:Y:S01]  /*10650*/  UIMAD UR4, UR14, UR8, URZ ;  /* 0x000000080e0472a4 */ /* 0x000fe2000f8e023f */
[----:B------:R-:W-:Y:S01]  /*10660*/  VIADD R21, R21, UR7 ;  /* 0x0000000715157c36 */ /* 0x000fe20008000000 */
[----:B------:R-:W-:Y:S01]  /*10670*/  BSSY B1, `(.L_x_6663) ;  /* 0x000002f000017945 */ /* 0x000fe20003800000 */
[----:B------:R-:W-:Y:S01]  /*10680*/  @!PT LDS RZ, [RZ] ;  /* 0x00000000fffff984 */ /* 0x000fe20000000800 */
[----:B------:R-:W-:Y:S01]  /*10690*/  @!PT LDS RZ, [RZ] ;  /* 0x00000000fffff984 */ /* 0x000fe20000000800 */
[----:B------:R-:W-:Y:S01]  /*106a0*/  @!PT LDS RZ, [RZ] ;  /* 0x00000000fffff984 */ /* 0x000fe20000000800 */
[----:B------:R-:W-:Y:S01]  /*106b0*/  @!PT LDS RZ, [RZ] ;  /* 0x00000000fffff984 */ /* 0x000fe20000000800 */
[----:B------:R1:W-:Y:S06]  /*106c0*/  MEMBAR.ALL.CTA ;  /* 0x0000000000007992 */ /* 0x0003ec0000008000 */
[----:B-1----:R-:W1:Y:S01]  /*106d0*/  FENCE.VIEW.ASYNC.S ;  /* 0x00000000000073c6 */ /* 0x002e620000000000 */
[----:B------:R-:W-:Y:S01]  /*106e0*/  IMAD.U32 R23, RZ, RZ, UR8 ;  /* 0x00000008ff177e24 */ /* 0x000fe2000f8e00ff */
[----:B------:R-:W-:Y:S01]  /*106f0*/  UIMAD UR4, UR37, UR9, UR4 ;  /* 0x00000009250472a4 */ /* 0x000fe2000f8e0204 */
[----:B------:R-:W-:-:S02]  /*10700*/  IMAD R17, R188, -0x80, R17 ;  /* 0xffffff80bc117824 */ /* 0x000fc400078e0211 */
[----:B------:R-:W-:Y:S01]  /*10710*/  IMAD.WIDE.U32 R20, R23, UR37, R20 ;  /* 0x0000002517147c25 */ /* 0x000fe2000f8e0014 */
[----:B------:R-:W-:Y:S01]  /*10720*/  ULDC.64 UR8, c[0x0][0xae8] ;  /* 0x0002ba0000087ab9 */ /* 0x000fe20000000a00 */
[----:B------:R-:W-:Y:S02]  /*10730*/  SHF.R.S32.HI R23, RZ, 0x1f, R22 ;  /* 0x0000001fff177819 */ /* 0x000fe40000011416 */
[CC--:B------:R-:W-:Y:S01]  /*10740*/  ISETP.GE.AND P2, PT, R22.reuse, R17.reuse, PT ;  /* 0x000000111600720c */ /* 0x0c0fe20003f46270 */
[----:B------:R-:W-:Y:S01]  /*10750*/  VIADD R21, R21, UR4 ;  /* 0x0000000415157c36 */ /* 0x000fe20008000000 */
[----:B------:R-:W-:Y:S01]  /*10760*/  UIMAD UR4, UR16, UR8, URZ ;  /* 0x00000008100472a4 */ /* 0x000fe2000f8e023f */
[----:B------:R-:W-:Y:S02]  /*10770*/  VIADD R3, R3, 0x28820 ;  /* 0x0002882003037836 */ /* 0x000fe40000000000 */
[C---:B0-----:R-:W-:Y:S01]  /*10780*/  VIADD R0, R22.reuse, 0x20 ;  /* 0x0000002016007836 */ /* 0x041fe20000000000 */
[----:B------:R-:W-:Y:S01]  /*10790*/  UIMAD UR4, UR15, UR9, UR4 ;  /* 0x000000090f0472a4 */ /* 0x000fe2000f8e0204 */
[----:B------:R-:W-:Y:S01]  /*107a0*/  IMAD.U32 R45, RZ, RZ, UR8 ;  /* 0x00000008ff2d7e24 */ /* 0x000fe2000f8e00ff */
[----:B------:R-:W-:Y:S01]  /*107b0*/  PRMT R3, RZ, 0x654, R3 ;  /* 0x00000654ff037816 */ /* 0x000fe20000000003 */
[----:B------:R-:W-:Y:S01]  /*107c0*/  VIADD R2, R22, 0x60 ;  /* 0x0000006016027836 */ /* 0x000fe20000000000 */
[----:B------:R-:W-:Y:S01]  /*107d0*/  ISETP.GE.AND P4, PT, R0, R17, PT ;  /* 0x000000110000720c */ /* 0x000fe20003f86270 */
[----:B------:R-:W-:-:S03]  /*107e0*/  IMAD.WIDE.U32 R44, R45, UR15, R20 ;  /* 0x0000000f2d2c7c25 */ /* 0x000fc6000f8e0014 */
[-C--:B------:R-:W-:Y:S01]  /*107f0*/  ISETP.GE.AND P1, PT, R2, R17.reuse, PT ;  /* 0x000000110200720c */ /* 0x080fe20003f26270 */
[----:B------:R-:W-:Y:S01]  /*10800*/  VIADD R0, R22, 0x40 ;  /* 0x0000004016007836 */ /* 0x000fe20000000000 */
[----:B-1----:R0:W-:Y:S01]  /*10810*/  SYNCS.ARRIVE.TRANS64.RED.A1T0 RZ, [R3+URZ], RZ ;  /* 0x000000ff03ff79a7 */ /* 0x0021e2000810043f */
[----:B------:R-:W-:Y:S02]  /*10820*/  VIADD R49, R45, UR4 ;  /* 0x000000042d317c36 */ /* 0x000fe40008000000 */
[----:B------:R-:W-:Y:S01]  /*10830*/  IMAD.WIDE R20, R188, 0x80, R22 ;  /* 0x00000080bc147825 */ /* 0x000fe200078e0216 */
[----:B------:R-:W-:Y:S01]  /*10840*/  ISETP.GE.AND P0, PT, R0, R17, PT ;  /* 0x000000110000720c */ /* 0x000fe20003f06270 */
[----:B------:R-:W-:-:S12]  /*10850*/  @P2 BRA `(.L_x_6664) ;  /* 0x0000000000402947 */ /* 0x000fd80003800000 */
[----:B------:R-:W-:Y:S01]  /*10860*/  ULDC.64 UR8, c[0x0][0xad8] ;  /* 0x0002b60000087ab9 */ /* 0x000fe20000000a00 */
[----:B------:R-:W-:Y:S01]  /*10870*/  VIADD R0, R19, 0x40 ;  /* 0x0000004013007836 */ /* 0x000fe20000000000 */
[----:B------:R-:W-:Y:S01]  /*10880*/  ULDC UR4, c[0x0][0xa8c] ;  /* 0x0002a30000047ab9 */ /* 0x000fe20000000800 */
[----:B------:R-:W-:Y:S01]  /*10890*/  IMAD R17, R21, UR8, RZ ;  /* 0x0000000815117c24 */ /* 0x000fe2000f8e02ff */
[----:B------:R-:W-:Y:S01]  /*108a0*/  ISETP.GE.AND P2, PT, R19, UR4, PT ;  /* 0x0000000413007c0c */ /* 0x000fe2000bf46270 */
[----:B------:R-:W-:Y:S01]  /*108b0*/  IMAD.MOV.U32 R2, RZ, RZ, R44 ;  /* 0x000000ffff027224 */ /* 0x000fe200078e002c */
[----:B------:R-:W-:Y:S01]  /*108c0*/  ISETP.GE.AND P3, PT, R0, UR4, PT ;  /* 0x0000000400007c0c */ /* 0x000fe2000bf66270 */
[----:B0-----:R-:W-:Y:S02]  /*108d0*/  IMAD.MOV.U32 R3, RZ, RZ, R49 ;  /* 0x000000ffff037224 */ /* 0x001fe400078e0031 */
[C---:B------:R-:W-:Y:S02]  /*108e0*/  IMAD R17, R20.reuse, UR9, R17 ;  /* 0x0000000914117c24 */ /* 0x040fe4000f8e0211 */
[----:B------:R-:W-:Y:S01]  /*108f0*/  IMAD.WIDE.U32 R2, R20, UR8, R2 ;  /* 0x0000000814027c25 */ /* 0x000fe2000f8e0002 */
[----:B------:R-:W-:-:S03]  /*10900*/  ULDC.64 UR8, c[0x0][0xa80] ;  /* 0x0002a00000087ab9 */ /* 0x000fc60000000a00 */
[----:B------:R-:W-:Y:S01]  /*10910*/  IMAD.IADD R3, R3, 0x1, R17 ;  /* 0x0000000103037824 */ /* 0x000fe200078e0211 */
[----:B------:R-:W-:-:S04]  /*10920*/  LEA R46, P5, R2, UR8, 0x1 ;  /* 0x00000008022e7c11 */ /* 0x000fc8000f8a08ff */
[----:B------:R-:W-:-:S05]  /*10930*/  LEA.HI.X R47, R2, UR9, R3, 0x1, P5 ;  /* 0x00000009022f7c11 */ /* 0x000fca000a8f0c03 */
[----:B-----5:R1:W-:Y:S04]  /*10940*/  @!P2 STG.E.128 desc[UR48][R46.64], R32 ;  /* 0x000000202e00a986 */ /* 0x0203e8000c101d30 */
[----:B------:R1:W-:Y:S02]  /*10950*/  @!P3 STG.E.128 desc[UR48][R46.64+0x80], R36 ;  /* 0x000080242e00b986 */ /* 0x0003e4000c101d30 */
.L_x_6664:
[----:B------:R-:W-:Y:S05]  /*10960*/  BSYNC B1 ;  /* 0x0000000000017941 */ /* 0x000fea0003800000 */
.L_x_6663:
[----:B------:R-:W-:Y:S04]  /*10970*/  BSSY B1, `(.L_x_6665) ;  /* 0x0000014000017945 */ /* 0x000fe80003800000 */
[----:B------:R-:W-:Y:S05]  /*10980*/  @P4 BRA `(.L_x_6666) ;  /* 0x0000000000484947 */ /* 0x000fea0003800000 */
[----:B------:R-:W-:Y:S01]  /*10990*/  IADD3 R17, P2, R20, 0x20, RZ ;  /* 0x0000002014117810 */ /* 0x000fe20007f5e0ff */
[----:B------:R-:W-:Y:S01]  /*109a0*/  ULDC.64 UR8, c[0x0][0xad8] ;  /* 0x0002b60000087ab9 */ /* 0x000fe20000000a00 */
[----:B------:R-:W-:Y:S01]  /*109b0*/  IMAD.MOV.U32 R2, RZ, RZ, R44 ;  /* 0x000000ffff027224 */ /* 0x000fe200078e002c */
[----:B------:R-:W-:Y:S01]  /*109c0*/  ULDC UR4, c[0x0][0xa8c] ;  /* 0x0002a30000047ab9 */ /* 0x000fe20000000800 */
[----:B0-----:R-:W-:Y:S01]  /*109d0*/  IMAD.MOV.U32 R3, RZ, RZ, R49 ;  /* 0x000000ffff037224 */ /* 0x001fe200078e0031 */
        /* <DEDUP_REMOVED lines=8> */
[----:B-1---5:R-:W-:Y:S01]  /*10a60*/  LEA R32, P2, R2, UR8, 0x1 ;  /* 0x0000000802207c11 */ /* 0x022fe2000f8408ff */
[----:B------:R-:W-:-:S05]  /*10a70*/  IMAD.IADD R3, R3, 0x1, R17 ;  /* 0x0000000103037824 */ /* 0x000fca00078e0211 */
[----:B------:R-:W-:-:S05]  /*10a80*/  LEA.HI.X R33, R2, UR9, R3, 0x1, P2 ;  /* 0x0000000902217c11 */ /* 0x000fca00090f0c03 */
[----:B------:R2:W-:Y:S04]  /*10a90*/  @!P3 STG.E.128 desc[UR48][R32.64], R28 ;  /* 0x0000001c2000b986 */ /* 0x0005e8000c101d30 */
[----:B------:R2:W-:Y:S02]  /*10aa0*/  @!P4 STG.E.128 desc[UR48][R32.64+0x80], R40 ;  /* 0x000080282000c986 */ /* 0x0005e4000c101d30 */
.L_x_6666:
[----:B------:R-:W-:Y:S05]  /*10ab0*/  BSYNC B1 ;  /* 0x0000000000017941 */ /* 0x000fea0003800000 */
.L_x_6665:
        /* <DEDUP_REMOVED lines=15> */
[----:B--2--5:R-:W-:Y:S01]  /*10bb0*/  LEA R28, P0, R2, UR8, 0x1 ;  /* 0x00000008021c7c11 */ /* 0x024fe2000f8008ff */
[----:B------:R-:W-:-:S05]  /*10bc0*/  IMAD.IADD R3, R3, 0x1, R17 ;  /* 0x0000000103037824 */ /* 0x000fca00078e0211 */
[----:B------:R-:W-:-:S05]  /*10bd0*/  LEA.HI.X R29, R2, UR9, R3, 0x1, P0 ;  /* 0x00000009021d7c11 */ /* 0x000fca00080f0c03 */
[----:B------:R3:W-:Y:S04]  /*10be0*/  @!P2 STG.E.128 desc[UR48][R28.64], R12 ;  /* 0x0000000c1c00a986 */ /* 0x0007e8000c101d30 */
[----:B------:R3:W-:Y:S02]  /*10bf0*/  @!P3 STG.E.128 desc[UR48][R28.64+0x80], R24 ;  /* 0x000080181c00b986 */ /* 0x0007e4000c101d30 */
.L_x_6668:
[----:B------:R-:W-:Y:S05]  /*10c00*/  BSYNC B1 ;  /* 0x0000000000017941 */ /* 0x000fea0003800000 */
.L_x_6667:
[----:B------:R-:W-:Y:S05]  /*10c10*/  @P1 BRA `(.L_x_6669) ;  /* 0x0000000800f41947 */ /* 0x000fea0003800000 */
[----:B---3-5:R-:W-:Y:S01]  /*10c20*/  IADD3 R13, P0, R20, 0x60, RZ ;  /* 0x00000060140d7810 */ /* 0x028fe20007f1e0ff */
[----:B------:R-:W-:Y:S01]  /*10c30*/  ULDC.64 UR8, c[0x0][0xad8] ;  /* 0x0002b60000087ab9 */ /* 0x000fe20000000a00 */
[----:B------:R-:W-:Y:S01]  /*10c40*/  IMAD.MOV.U32 R2, RZ, RZ, R44 ;  /* 0x000000ffff027224 */ /* 0x000fe200078e002c */
[----:B------:R-:W-:Y:S01]  /*10c50*/  ULDC UR4, c[0x0][0xa8c] ;  /* 0x0002a30000047ab9 */ /* 0x000fe20000000800 */
[----:B0-----:R-:W-:Y:S01]  /*10c60*/  IMAD.MOV.U32 R3, RZ, RZ, R49 ;  /* 0x000000ffff037224 */ /* 0x001fe200078e0031 */
[----:B------:R-:W-:Y:S01]  /*10c70*/  ISETP.GE.AND P1, PT, R19, UR4, PT ;  /* 0x0000000413007c0c */ /* 0x000fe2000bf26270 */
[----:B------:R-:W-:Y:S02]  /*10c80*/  IMAD.X R20, RZ, RZ, R21, P0 ;  /* 0x000000ffff147224 */ /* 0x000fe400000e0615 */
[----:B------:R-:W-:-:S04]  /*10c90*/  IMAD.WIDE.U32 R2, R13, UR8, R2 ;  /* 0x000000080d027c25 */ /* 0x000fc8000f8e0002 */
[----:B------:R-:W-:Y:S02]  /*10ca0*/  IMAD R20, R20, UR8, RZ ;  /* 0x0000000814147c24 */ /* 0x000fe4000f8e02ff */
[----:B------:R-:W-:Y:S02]  /*10cb0*/  VIADD R0, R19, 0x40 ;  /* 0x0000004013007836 */ /* 0x000fe40000000000 */
        /* <DEDUP_REMOVED lines=8> */
[----:B------:R0:W-:Y:S01]  /*10d40*/  STG.E.128 desc[UR48][R12.64+0x80], R8 ;  /* 0x000080080c007986 */ /* 0x0001e2000c101d30 */
[----:B------:R-:W-:Y:S05]  /*10d50*/  BRA `(.L_x_6669) ;  /* 0x0000000800a47947 */ /* 0x000fea0003800000 */
.L_x_6661:
[----:B------:R-:W-:Y:S01]  /*10d60*/  ULDC.64 UR8, c[0x0][0xbd8] ;  /* 0x0002f60000087ab9 */ /* 0x000fe20000000a00 */
[----:B------:R-:W-:Y:S01]  /*10d70*/  IMAD.MOV.U32 R9, RZ, RZ, RZ ;  /* 0x000000ffff097224 */ /* 0x000fe200078e00ff */
[----:B------:R-:W-:-:S04]  /*10d80*/  UISETP.NE.U32.AND UP0, UPT, UR8, URZ, UPT ;  /* 0x0000003f0800728c */ /* 0x000fc8000bf05070 */
[----:B------:R-:W-:-:S03]  /*10d90*/  UISETP.NE.AND.EX UP0, UPT, UR9, URZ, UPT, UP0 ;  /* 0x0000003f0900728c */ /* 0x000fc6000bf05300 */
[----:B------:R-:W-:Y:S02]  /*10da0*/  ULDC.64 UR8, c[0x0][0xbd8] ;  /* 0x0002f60000087ab9 */ /* 0x000fe40000000a00 */
        /* <DEDUP_REMOVED lines=13> */
[----:B------:R-:W-:-:S05]  /*10e80*/  IMAD.U32 R5, RZ, RZ, UR9 ;  /* 0x00000009ff057e24 */ /* 0x000fca000f8e00ff */
[----:B0-----:R1:W5:Y:S01]  /*10e90*/  @P2 LDG.E R7, desc[UR48][R4.64] ;  /* 0x0000003004072981 */ /* 0x001362000c1e1900 */
[----:B------:R-:W-:Y:S01]  /*10ea0*/  USHF.R.S32.HI UR8, URZ, 0x1f, UR37 ;  /* 0x0000001f3f087899 */ /* 0x000fe20008011425 */
[----:B------:R-:W-:Y:S01]  /*10eb0*/  ISETP.GT.AND P0, PT, R193, 0x7f, PT ;  /* 0x0000007fc100780c */ /* 0x000fe20003f04270 */
[----:B------:R-:W-:-:S12]  /*10ec0*/  @P2 BRA `(.L_x_6670) ;  /* 0x0000000000102947 */ /* 0x000fd80003800000 */
[----:B------:R-:W-:Y:S05]  /*10ed0*/  @!P1 BRA `(.L_x_6670) ;  /* 0x00000000000c9947 */ /* 0x000fea0003800000 */
[----:B------:R-:W2:Y:S04]  /*10ee0*/  LDG.E R0, desc[UR48][R2.64] ;  /* 0x0000003002007981 */ /* 0x000ea8000c1e1900 */
[----:B-----5:R-:W2:Y:S02]  /*10ef0*/  LDG.E R7, desc[UR48][R2.64+0x4] ;  /* 0x0000043002077981 */ /* 0x020ea4000c1e1900 */
[----:B--2---:R-:W-:-:S07]  /*10f00*/  IMAD.IADD R7, R7, 0x1, -R0 ;  /* 0x0000000107077824 */ /* 0x004fce00078e0a00 */
.L_x_6670:
[----:B------:R-:W-:Y:S01]  /*10f10*/  USHF.R.S32.HI UR4, URZ, 0x1f, UR38 ;  /* 0x0000001f3f047899 */ /* 0x000fe20008011426 */
[----:B------:R-:W-:Y:S01]  /*10f20*/  BSSY B1, `(.L_x_6671) ;  /* 0x000001e000017945 */ /* 0x000fe20003800000 */
[----:B------:R-:W-:Y:S01]  /*10f30*/  USEL UR10, UR38, URZ, !UP0 ;  /* 0x0000003f260a7287 */ /* 0x000fe2000c000000 */
[----:B------:R-:W-:Y:S01]  /*10f40*/  SHF.R.S32.HI R8, RZ, 0x1f, R19 ;  /* 0x0000001fff087819 */ /* 0x000fe20000011413 */
[----:B------:R-:W-:Y:S01]  /*10f50*/  USEL UR9, UR4, URZ, !UP0 ;  /* 0x0000003f04097287 */ /* 0x000fe2000c000000 */
[----:B-----5:R-:W-:Y:S01]  /*10f60*/  SHF.R.S32.HI R6, RZ, 0x1f, R9 ;  /* 0x0000001fff067819 */ /* 0x020fe20000011409 */
[----:B------:R-:W-:Y:S10]  /*10f70*/  @P0 BRA `(.L_x_6672) ;  /* 0x0000000000600947 */ /* 0x000ff40003800000 */
[----:B------:R-:W0:Y:S02]  /*10f80*/  S2R R0, SR_TID.X ;  /* 0x0000000000007919 */ /* 0x000e240000002100 */
[----:B0-----:R-:W-:-:S04]  /*10f90*/  IMAD R0, R188, 0x80, R0 ;  /* 0x00000080bc007824 */ /* 0x001fc800078e0200 */
[----:B------:R-:W-:-:S05]  /*10fa0*/  VIADD R0, R0, 0xffffff80 ;  /* 0xffffff8000007836 */ /* 0x000fca0000000000 */
[----:B------:R-:W-:-:S13]  /*10fb0*/  ISETP.GE.AND P0, PT, R0, R7, PT ;  /* 0x000000070000720c */ /* 0x000fda0003f06270 */
[----:B------:R-:W-:Y:S05]  /*10fc0*/  @P0 BRA `(.L_x_6672) ;  /* 0x00000000004c0947 */ /* 0x000fea0003800000 */
[C---:B-1----:R-:W-:Y:S01]  /*10fd0*/  IADD3 R2, P0, R0.reuse, R9, RZ ;  /* 0x0000000900027210 */ /* 0x042fe20007f1e0ff */
[----:B------:R-:W-:Y:S02]  /*10fe0*/  ULDC.64 UR12, c[0x0][0xb70] ;  /* 0x0002dc00000c7ab9 */ /* 0x000fe40000000a00 */
[----:B------:R-:W-:Y:S01]  /*10ff0*/  UIMAD UR4, UR8, UR12, URZ ;  /* 0x0000000c080472a4 */ /* 0x000fe2000f8e023f */
[----:B------:R-:W-:Y:S01]  /*11000*/  LEA.HI.X.SX32 R3, R0, R6, 0x1, P0 ;  /* 0x0000000600037211 */ /* 0x000fe200000f0eff */
[----:B------:R-:W-:Y:S02]  /*11010*/  IMAD.U32 R5, RZ, RZ, UR12 ;  /* 0x0000000cff057e24 */ /* 0x000fe4000f8e00ff */
[----:B------:R-:W-:Y:S02]  /*11020*/  UIMAD UR4, UR37, UR13, UR4 ;  /* 0x0000000d250472a4 */ /* 0x000fe4000f8e0204 */
[----:B------:R-:W-:Y:S01]  /*11030*/  IMAD.WIDE.U32 R2, R5, UR37, R2 ;  /* 0x0000002505027c25 */ /* 0x000fe2000f8e0002 */
[----:B------:R-:W-:-:S02]  /*11040*/  ULDC.64 UR12, c[0x0][0xb78] ;  /* 0x0002de00000c7ab9 */ /* 0x000fc40000000a00 */
        /* <DEDUP_REMOVED lines=11> */
.L_x_6672:
[----:B------:R-:W-:Y:S05]  /*11100*/  BSYNC B1 ;  /* 0x0000000000017941 */ /* 0x000fea0003800000 */
.L_x_6671:
        /* <DEDUP_REMOVED lines=33> */
[----:B------:R-:W-:Y:S01]  /*11320*/  VIADD R0, R19, 0x40 ;  /* 0x0000004013007836 */ /* 0x000fe20000000000 */
        /* <DEDUP_REMOVED lines=14> */
.L_x_6674:
[----:B------:R-:W-:Y:S05]  /*11410*/  BSYNC B1 ;  /* 0x0000000000017941 */ /* 0x000fea0003800000 */
.L_x_6673:
[----:B------:R-:W-:Y:S04]  /*11420*/  BSSY B1, `(.L_x_6675) ;  /* 0x0000014000017945 */ /* 0x000fe80003800000 */
[----:B------:R-:W-:Y:S05]  /*11430*/  @P3 BRA `(.L_x_6676) ;  /* 0x0000000000483947 */ /* 0x000fea0003800000 */
[----:B0-----:R-:W-:Y:S01]  /*11440*/  IADD3 R9, P2, R6, 0x20, RZ ;  /* 0x0000002006097810 */ /* 0x001fe20007f5e0ff */
        /* <DEDUP_REMOVED lines=17> */
.L_x_6676:
[----:B------:R-:W-:Y:S05]  /*11560*/  BSYNC B1 ;  /* 0x0000000000017941 */ /* 0x000fea0003800000 */
.L_x_6675:
[----:B------:R-:W-:Y:S04]  /*11570*/  BSSY B1, `(.L_x_6677) ;  /* 0x0000014000017945 */ /* 0x000fe80003800000 */
[----:B------:R-:W-:Y:S05]  /*11580*/  @P1 BRA `(.L_x_6678) ;  /* 0x0000000000481947 */ /* 0x000fea0003800000 */
[----:B01----:R-:W-:Y:S01]  /*11590*/  IADD3 R9, P1, R6, 0x40, RZ ;  /* 0x0000004006097810 */ /* 0x003fe20007f3e0ff */
        /* <DEDUP_REMOVED lines=17> */
.L_x_6678:
[----:B------:R-:W-:Y:S05]  /*116b0*/  BSYNC B1 ;  /* 0x0000000000017941 */ /* 0x000fea0003800000 */
.L_x_6677:
        /* <DEDUP_REMOVED lines=19> */
.L_x_6669:
[----:B------:R-:W-:Y:S05]  /*117f0*/  BSYNC B0 ;  /* 0x0000000000007941 */ /* 0x000fea0003800000 */
.L_x_6660:
[----:B------:R-:W-:Y:S02]  /*11800*/  ULDC UR4, c[0x0][0xc14] ;  /* 0x0003050000047ab9 */ /* 0x000fe40000000800 */
[----:B------:R-:W-:-:S06]  /*11810*/  UISETP.GE.AND UP0, UPT, UR5, UR4, UPT ;  /* 0x000000040500728c */ /* 0x000fcc000bf06270 */
[----:B------:R-:W-:-:S13]  /*11820*/  PLOP3.LUT P0, PT, PT, PT, UP0, 0x80, 0x0 ;  /* 0x000000000000781c */ /* 0x000fda0003f0f008 */
[----:B------:R-:W-:Y:S05]  /*11830*/  @!P0 BRA `(.L_x_6679) ;  /* 0xfffffef400548947 */ /* 0x000fea000383ffff */
[----:B------:R-:W-:Y:S05]  /*11840*/  EXIT ;  /* 0x000000000000794d */ /* 0x000fea0003800000 */
.L_x_6578:
[----:B------:R-:W-:-:S08]  /*11850*/  NOP ;  /* 0x0000000000007918 */ /* 0x000fd00000000000 */
[----:B------:R-:W0:-:S00]  /*11860*/  USETMAXREG.DEALLOC.CTAPOOL 0x18 ;  /* 0x00000018000079c8 */ /* 0x000e0000080e0500 */
        /* <DEDUP_REMOVED lines=35> */
[----:B0-----:R-:W-:Y:S01]  /*11aa0*/  SEL R3, R6, RZ, P0 ;  /* 0x000000ff06037207 */ /* 0x001fe20000000000 */
[----:B------:R-:W-:Y:S01]  /*11ab0*/  IMAD.MOV.U32 R6, RZ, RZ, RZ ;  /* 0x000000ffff067224 */ /* 0x000fe200078e00ff */
[----:B------:R-:W-:-:S03]  /*11ac0*/  ISETP.GE.U32.AND P0, PT, R7, 0x8, PT ;  /* 0x000000080700780c */ /* 0x000fc60003f06070 */
[----:B------:R-:W-:-:S05]  /*11ad0*/  IMAD.IADD R3, R4, 0x1, R3 ;  /* 0x0000000104037824 */ /* 0x000fca00078e0203 */
[----:B------:R-:W0:Y:S05]  /*11ae0*/  SHFL.UP PT, R2, R3, 0x8, RZ ;  /* 0x0500000003027989 */ /* 0x000e2a00000e00ff */
        /* <DEDUP_REMOVED lines=14> */
[----:B------:R-:W-:Y:S01]  /*11bd0*/  IMAD.MOV.U32 R5, RZ, RZ, R2 ;  /* 0x000000ffff057224 */ /* 0x000fe200078e0002 */
[----:B------:R-:W-:Y:S01]  /*11be0*/  ULDC UR5, c[0x0][0xc14] ;  /* 0x0003050000057ab9 */ /* 0x000fe20000000800 */
[----:B------:R-:W-:Y:S01]  /*11bf0*/  IMAD.MOV.U32 R6, RZ, RZ, RZ ;  /* 0x000000ffff067224 */ /* 0x000fe200078e00ff */
[----:B------:R-:W-:Y:S01]  /*11c00*/  ULDC UR7, c[0x0][0xc14] ;  /* 0x0003050000077ab9 */ /* 0x000fe20000000800 */
[----:B------:R-:W-:-:S05]  /*11c10*/  ULDC UR4, c[0x0][0xc10] ;  /* 0x0003040000047ab9 */ /* 0x000fca0000000800 */
.L_x_6684:
        /* <DEDUP_REMOVED lines=15> */
.L_x_6683:
[----:B------:R-:W-:Y:S05]  /*11d10*/  BSYNC B0 ;  /* 0x0000000000007941 */ /* 0x000fea0003800000 */
.L_x_6682:
        /* <DEDUP_REMOVED lines=25> */
.L_x_6680:
        /* <DEDUP_REMOVED lines=20> */
.L_x_6685:
        /* <DEDUP_REMOVED lines=25> */
[----:B------:R-:W-:-:S04]  /*12180*/  VIADDMNMX R10, R3, UR4, R10, PT ;  /* 0x00000004030a7c46 */ /* 0x000fc8000b80010a */
[-C--:B------:R-:W-:Y:S02]  /*12190*/  IABS R7, R10.reuse ;  /* 0x0000000a00077213 */ /* 0x080fe40000000000 */
[----:B------:R-:W-:Y:S02]  /*121a0*/  IABS R6, R10 ;  /* 0x0000000a00067213 */ /* 0x000fe40000000000 */
[----:B------:R-:W1:Y:S03]  /*121b0*/  I2F.RP R8, R7 ;  /* 0x0000000700087306 */ /* 0x000e660000209400 */
[----:B------:R-:W-:-:S05]  /*121c0*/  IMAD.MOV R6, RZ, RZ, -R6 ;  /* 0x000000ffff067224 */ /* 0x000fca00078e0a06 */
[----:B-1----:R-:W1:Y:S02]  /*121d0*/  MUFU.RCP R8, R8 ;  /* 0x0000000800087308 */ /* 0x002e640000001000 */
[----:B-1----:R-:W-:-:S06]  /*121e0*/  VIADD R3, R8, 0xffffffe ;  /* 0x0ffffffe08037836 */ /* 0x002fcc0000000000 */
[----:B------:R-:W1:Y:S02]  /*121f0*/  F2I.FTZ.U32.TRUNC.NTZ R3, R3 ;  /* 0x0000000300037305 */ /* 0x000e64000021f000 */
[----:B-1----:R-:W-:-:S04]  /*12200*/  IMAD.MOV R2, RZ, RZ, -R3 ;  /* 0x000000ffff027224 */ /* 0x002fc800078e0a03 */
[----:B------:R-:W-:Y:S02]  /*12210*/  IMAD R9, R2, R7, RZ ;  /* 0x0000000702097224 */ /* 0x000fe400078e02ff */
[----:B------:R-:W-:-:S04]  /*12220*/  IMAD.MOV.U32 R2, RZ, RZ, RZ ;  /* 0x000000ffff027224 */ /* 0x000fc800078e00ff */
[----:B------:R-:W-:Y:S01]  /*12230*/  IMAD.HI.U32 R2, R3, R9, R2 ;  /* 0x0000000903027227 */ /* 0x000fe200078e0002 */
[----:B------:R-:W-:Y:S02]  /*12240*/  IABS R9, R5 ;  /* 0x0000000500097213 */ /* 0x000fe40000000000 */
[C---:B------:R-:W-:Y:S01]  /*12250*/  LOP3.LUT R3, R5.reuse, R10, RZ, 0x3c, !PT ;  /* 0x0000000a05037212 */ /* 0x040fe200078e3cff */
[----:B------:R-:W-:Y:S02]  /*12260*/  IMAD.IADD R5, R5, 0x1, R4 ;  /* 0x0000000105057824 */ /* 0x000fe400078e0204 */
        /* <DEDUP_REMOVED lines=16> */
.L_x_6681:
[----:B------:R-:W-:Y:S02]  /*12370*/  IMAD.MOV.U32 R17, RZ, RZ, RZ ;  /* 0x000000ffff117224 */ /* 0x000fe400078e00ff */
[----:B------:R-:W-:Y:S02]  /*12380*/  IMAD.U32 R16, RZ, RZ, UR6 ;  /* 0x00000006ff107e24 */ /* 0x000fe4000f8e00ff */
[----:B------:R-:W-:-:S07]  /*12390*/  IMAD.MOV.U32 R18, RZ, RZ, RZ ;  /* 0x000000ffff127224 */ /* 0x000fce00078e00ff */
.L_x_6686:
        /* <DEDUP_REMOVED lines=20> */
.L_x_6761:
[----:B------:R-:W-:Y:S05]  /*124e0*/  YIELD ;  /* 0x0000000000007946 */ /* 0x000fea0003800000 */
[----:B------:R-:W-:Y:S01]  /*124f0*/  ULDC.64 UR4, c[0x0][0xa28] ;  /* 0x00028a0000047ab9 */ /* 0x000fe20000000a00 */
[----:B------:R-:W-:Y:S01]  /*12500*/  IMAD.MOV.U32 R4, RZ, RZ, RZ ;  /* 0x000000ffff047224 */ /* 0x000fe200078e00ff */
[----:B------:R-:W-:Y:S01]  /*12510*/  ISETP.NE.U32.AND P0, PT, RZ, UR4, PT ;  /* 0x00000004ff007c0c */ /* 0x000fe2000bf05070 */
[----:B-1----:R-:W-:Y:S01]  /*12520*/  IMAD.MOV.U32 R0, RZ, RZ, RZ ;  /* 0x000000ffff007224 */ /* 0x002fe200078e00ff */
[----:B------:R-:W-:Y:S02]  /*12530*/  ULDC.64 UR6, c[0x0][0xa08] ;  /* 0x0002820000067ab9 */ /* 0x000fe40000000a00 */
[----:B------:R-:W-:Y:S01]  /*12540*/  ISETP.NE.AND.EX P0, PT, RZ, UR5, PT, P0 ;  /* 0x00000005ff007c0c */ /* 0x000fe2000bf05300 */
[----:B------:R-:W-:-:S12]  /*12550*/  ULDC.64 UR4, c[0x0][0xa00] ;  /* 0x0002800000047ab9 */ /* 0x000fd80000000a00 */
        /* <DEDUP_REMOVED lines=16> */
[----:B------:R-:W-:-:S05]  /*12660*/  ULDC.64 UR4, c[0x0][0x3f8] ;  /* 0x0000fe0000047ab9 */ /* 0x000fca0000000a00 */
[----:B------:R1:W5:Y:S01]  /*12670*/  @P1 LDG.E R0, desc[UR48][R6.64] ;  /* 0x0000003006001981 */ /* 0x000362000c1e1900 */
[----:B------:R-:W-:Y:S01]  /*12680*/  UISETP.NE.U32.AND UP0, UPT, UR4, URZ, UPT ;  /* 0x0000003f0400728c */ /* 0x000fe2000bf05070 */
[----:B------:R-:W-:Y:S02]  /*12690*/  ISETP.NE.U32.AND P0, PT, RZ, UR6, PT ;  /* 0x00000006ff007c0c */ /* 0x000fe4000bf05070 */
[----:B------:R-:W-:Y:S01]  /*126a0*/  ULDC UR4, c[0x0][0x404] ;  /* 0x0001010000047ab9 */ /* 0x000fe20000000800 */
[----:B------:R-:W-:Y:S01]  /*126b0*/  UISETP.NE.AND.EX UP0, UPT, UR5, URZ, UPT, UP0 ;  /* 0x0000003f0500728c */ /* 0x000fe2000bf05300 */
[----:B------:R-:W-:Y:S02]  /*126c0*/  ISETP.NE.AND.EX P0, PT, RZ, UR7, PT, P0 ;  /* 0x00000007ff007c0c */ /* 0x000fe4000bf05300 */
[----:B------:R-:W-:Y:S01]  /*126d0*/  ULDC UR5, c[0x0][0x2e0] ;  /* 0x0000b80000057ab9 */ /* 0x000fe20000000800 */
[----:B------:R-:W-:-:S04]  /*126e0*/  USEL UR4, UR4, 0x1, UP0 ;  /* 0x0000000104047887 */ /* 0x000fc80008000000 */
[----:B------:R-:W-:-:S06]  /*126f0*/  UIMAD UR4, UR4, UR5, URZ ;  /* 0x00000005040472a4 */ /* 0x000fcc000f8e023f */
[----:B------:R-:W-:Y:S01]  /*12700*/  IMAD.U32 R5, RZ, RZ, UR4 ;  /* 0x00000004ff057e24 */ /* 0x000fe2000f8e00ff */
[----:B-1----:R-:W-:Y:S06]  /*12710*/  @P1 BRA `(.L_x_6688) ;  /* 0x0000000000101947 */ /* 0x002fec0003800000 */
[----:B------:R-:W-:Y:S05]  /*12720*/  @!P2 BRA `(.L_x_6688) ;  /* 0x00000000000ca947 */ /* 0x000fea0003800000 */
[----:B------:R-:W2:Y:S04]  /*12730*/  LDG.E R7, desc[UR48][R2.64] ;  /* 0x0000003002077981 */ /* 0x000ea8000c1e1900 */
[----:B-----5:R-:W2:Y:S02]  /*12740*/  LDG.E R0, desc[UR48][R2.64+0x4] ;  /* 0x0000043002007981 */ /* 0x020ea4000c1e1900 */
[----:B--2---:R-:W-:-:S07]  /*12750*/  IMAD.IADD R0, R0, 0x1, -R7 ;  /* 0x0000000100007824 */ /* 0x004fce00078e0a07 */
.L_x_6688:
[----:B------:R-:W1:Y:S01]  /*12760*/  LDC.64 R2, c[0x0][0xa08] ;  /* 0x00028200ff027b82 */ /* 0x000e620000000a00 */
[----:B------:R-:W-:Y:S01]  /*12770*/  IMAD.MOV.U32 R7, RZ, RZ, RZ ;  /* 0x000000ffff077224 */ /* 0x000fe200078e00ff */
[----:B------:R-:W-:Y:S01]  /*12780*/  ULDC.64 UR4, c[0x0][0xa20] ;  /* 0x0002880000047ab9 */ /* 0x000fe20000000a00 */
[----:B-1----:R-:W-:-:S05]  /*12790*/  IMAD.WIDE R2, R19, 0x4, R2 ;  /* 0x0000000413027825 */ /* 0x002fca00078e0202 */
[----:B------:R-:W2:Y:S01]  /*127a0*/  @P0 LDG.E R7, desc[UR48][R2.64] ;  /* 0x0000003002070981 */ /* 0x000ea2000c1e1900 */
[----:B------:R-:W-:-:S04]  /*127b0*/  ISETP.NE.U32.AND P1, PT, RZ, UR4, PT ;  /* 0x00000004ff007c0c */ /* 0x000fc8000bf25070 */
[----:B------:R-:W-:Y:S01]  /*127c0*/  ISETP.NE.AND.EX P1, PT, RZ, UR5, PT, P1 ;  /* 0x00000005ff007c0c */ /* 0x000fe2000bf25310 */
[----:B--2--5:R-:W-:-:S05]  /*127d0*/  IMAD.IADD R6, R7, 0x1, R4 ;  /* 0x0000000107067824 */ /* 0x024fca00078e0204 */
[----:B------:R1:W-:Y:S07]  /*127e0*/  STL [R1+0x4], R6 ;  /* 0x0000040601007387 */ /* 0x0003ee0000100800 */
[----:B------:R-:W-:Y:S05]  /*127f0*/  @!P1 BRA `(.L_x_6689) ;  /* 0x0000000000109947 */ /* 0x000fea0003800000 */
[----:B------:R-:W2:Y:S02]  /*12800*/  LDC.64 R2, c[0x0][0xa20] ;  /* 0x00028800ff027b82 */ /* 0x000ea40000000a00 */
[----:B--2---:R-:W-:-:S05]  /*12810*/  IMAD.WIDE R2, R19, 0x4, R2 ;  /* 0x0000000413027825 */ /* 0x004fca00078e0202 */
[----:B------:R2:W5:Y:S01]  /*12820*/  LDG.E R5, desc[UR48][R2.64] ;  /* 0x0000003002057981 */ /* 0x000562000c1e1900 */
[----:B------:R-:W-:Y:S05]  /*12830*/  BRA `(.L_x_6690) ;  /* 0x0000000000107947 */ /* 0x000fea0003800000 */
.L_x_6689:
[----:B------:R-:W-:Y:S05]  /*12840*/  @!P0 BRA `(.L_x_6690) ;  /* 0x00000000000c8947 */ /* 0x000fea0003800000 */
[----:B-1----:R-:W2:Y:S04]  /*12850*/  LDG.E R6, desc[UR48][R2.64] ;  /* 0x0000003002067981 */ /* 0x002ea8000c1e1900 */
[----:B------:R-:W2:Y:S02]  /*12860*/  LDG.E R5, desc[UR48][R2.64+0x4] ;  /* 0x0000043002057981 */ /* 0x000ea4000c1e1900 */
[----:B--2---:R-:W-:-:S07]  /*12870*/  IMAD.IADD R5, R5, 0x1, -R6 ;  /* 0x0000000105057824 */ /* 0x004fce00078e0a06 */
.L_x_6690:
        /* <DEDUP_REMOVED lines=18> */
.L_x_6693:
[----:B------:R-:W-:-:S13]  /*129a0*/  ISETP.NE.AND P1, PT, R3, 0x1, PT ;  /* 0x000000010300780c */ /* 0x000fda0003f25270 */
[----:B------:R-:W1:Y:S02]  /*129b0*/  @P1 LDC.64 R4, c[0x0][0x9e8] ;  /* 0x00027a00ff041b82 */ /* 0x000e640000000a00 */
[----:B-1----:R-:W-:-:S05]  /*129c0*/  @P1 IMAD.HI.U32 R4, R6, R4, RZ ;  /* 0x0000000406041227 */ /* 0x002fca00078e00ff */
[----:B------:R-:W-:-:S07]  /*129d0*/  @P1 SHF.R.U32.HI R6, RZ, R5, R4 ;  /* 0x00000005ff061219 */ /* 0x000fce0000011604 */
.L_x_6694:
[----:B------:R-:W-:Y:S05]  /*129e0*/  BSYNC B0 ;  /* 0x0000000000007941 */ /* 0x000fea0003800000 */
.L_x_6692:
[----:B------:R-:W-:-:S05]  /*129f0*/  IMAD R5, R6, R3, R3 ;  /* 0x0000000306057224 */ /* 0x000fca00078e0203 */
[----:B------:R-:W-:-:S07]  /*12a00*/  VIMNMX R2, R2, R5, PT ;  /* 0x0000000502027248 */ /* 0x000fce0003fe0100 */
.L_x_6691:
[----:B------:R-:W-:Y:S01]  /*12a10*/  VIADD R2, R2, 0x7f ;  /* 0x0000007f02027836 */ /* 0x000fe20000000000 */
[----:B------:R-:W-:Y:S01]  /*12a20*/  ULDC UR4, c[0x0][0x9dc] ;  /* 0x0002770000047ab9 */ /* 0x000fe20000000800 */
[----:B------:R-:W-:-:S03]  /*12a30*/  IMAD R0, R17, 0x80, -R0 ;  /* 0x0000008011007824 */ /* 0x000fc600078e0a00 */
[----:B------:R-:W-:-:S04]  /*12a40*/  SHF.R.S32.HI R5, RZ, 0x1f, R2 ;  /* 0x0000001fff057819 */ /* 0x000fc80000011402 */
[----:B------:R-:W-:Y:S01]  /*12a50*/  LEA.HI R4, R5, R2, RZ, 0x7 ;  /* 0x0000000205047211 */ /* 0x000fe200078f38ff */
[C---:B------:R-:W-:Y:S02]  /*12a60*/  VIADD R2, R7.reuse, 0x7f ;  /* 0x0000007f07027836 */ /* 0x040fe40000000000 */
[----:B------:R-:W-:Y:S01]  /*12a70*/  IMAD.IADD R7, R7, 0x1, R0 ;  /* 0x0000000107077824 */ /* 0x000fe200078e0200 */
[----:B------:R-:W-:Y:S02]  /*12a80*/  SHF.R.S32.HI R4, RZ, 0x7, R4 ;  /* 0x00000007ff047819 */ /* 0x000fe40000011404 */
[----:B------:R-:W-:Y:S01]  /*12a90*/  SHF.R.S32.HI R5, RZ, 0x1f, R2 ;  /* 0x0000001fff057819 */ /* 0x000fe20000011402 */
[----:B------:R-:W-:-:S03]  /*12aa0*/  VIADD R0, R7, -UR4 ;  /* 0x8000000407007c36 */ /* 0x000fc60008000000 */
[----:B------:R-:W-:-:S04]  /*12ab0*/  LEA.HI R5, R5, R2, RZ, 0x7 ;  /* 0x0000000205057211 */ /* 0x000fc800078f38ff */
[----:B------:R-:W-:-:S04]  /*12ac0*/  SHF.R.S32.HI R5, RZ, 0x7, R5 ;  /* 0x00000007ff057819 */ /* 0x000fc80000011405 */
        /* <DEDUP_REMOVED lines=13> */
.L_x_6697:
[----:B------:R-:W-:-:S13]  /*12ba0*/  ISETP.NE.AND P0, PT, R3, 0x1, PT ;  /* 0x000000010300780c */ /* 0x000fda0003f05270 */
[----:B------:R-:W2:Y:S02]  /*12bb0*/  @P0 LDC.64 R4, c[0x0][0x9e8] ;  /* 0x00027a00ff040b82 */ /* 0x000ea40000000a00 */
[----:B--2---:R-:W-:-:S05]  /*12bc0*/  @P0 IMAD.HI.U32 R4, R7, R4, RZ ;  /* 0x0000000407040227 */ /* 0x004fca00078e00ff */
[----:B------:R-:W-:-:S07]  /*12bd0*/  @P0 SHF.R.U32.HI R7, RZ, R5, R4 ;  /* 0x00000005ff070219 */ /* 0x000fce0000011604 */
.L_x_6698:
[----:B------:R-:W-:Y:S05]  /*12be0*/  BSYNC B0 ;  /* 0x0000000000007941 */ /* 0x000fea0003800000 */
.L_x_6696:
[----:B------:R-:W-:-:S05]  /*12bf0*/  IMAD R3, R7, R3, RZ ;  /* 0x0000000307037224 */ /* 0x000fca00078e02ff */
[----:B------:R-:W-:-:S07]  /*12c00*/  VIMNMX R0, R0, R3, !PT ;  /* 0x0000000300007248 */ /* 0x000fce0007fe0100 */
.L_x_6695:
        /* <DEDUP_REMOVED lines=15> */
[----:B------:R-:W2:Y:S08]  /*12d00*/  FLO.U32 R0, UR4 ;  /* 0x0000000400007d00 */ /* 0x000eb000080e0000 */
        /* <DEDUP_REMOVED lines=9> */
.L_x_6700:
        /* <DEDUP_REMOVED lines=17> */
[----:B------:R-:W-:Y:S02]  /*12eb0*/  IMAD.U32 R11, RZ, RZ, UR5 ;  /* 0x00000005ff0b7e24 */ /* 0x000fe4000f8e00ff */
[----:B------:R-:W-:Y:S02]  /*12ec0*/  IMAD.MOV.U32 R8, RZ, RZ, 0x70 ;  /* 0x00000070ff087424 */ /* 0x000fe400078e00ff */
[----:B------:R-:W-:Y:S02]  /*12ed0*/  IMAD.MOV.U32 R12, RZ, RZ, 0x1 ;  /* 0x00000001ff0c7424 */ /* 0x000fe400078e00ff */
[----:B0-----:R-:W-:-:S07]  /*12ee0*/  IMAD.MOV.U32 R13, RZ, RZ, RZ ;  /* 0x000000ffff0d7224 */ /* 0x001fce00078e00ff */
[----:B------:R-:W-:-:S07]  /*12ef0*/  LEPC R20, `(.L_x_6702) ;  /* 0x000000001014794e */ /* 0x000fce0000000000 */
[----:B--2---:R-:W-:Y:S05]  /*12f00*/  CALL.ABS.NOINC R2 ;  /* 0x0000000002007343 */ /* 0x004fea0003c00000 */
.L_x_6702:
        /* <DEDUP_REMOVED lines=14> */
[----:B------:R-:W-:Y:S02]  /*12ff0*/  IMAD.U32 R11, RZ, RZ, UR5 ;  /* 0x00000005ff0b7e24 */ /* 0x000fe4000f8e00ff */
[----:B------:R-:W-:Y:S02]  /*13000*/  IMAD.MOV.U32 R8, RZ, RZ, 0x70 ;  /* 0x00000070ff087424 */ /* 0x000fe400078e00ff */
[----:B------:R-:W-:Y:S02]  /*13010*/  IMAD.MOV.U32 R12, RZ, RZ, 0x1 ;  /* 0x00000001ff0c7424 */ /* 0x000fe400078e00ff */
[----:B0-2---:R-:W-:-:S07]  /*13020*/  IMAD.MOV.U32 R13, RZ, RZ, RZ ;  /* 0x000000ffff0d7224 */ /* 0x005fce00078e00ff */
[----:B------:R-:W-:-:S07]  /*13030*/  LEPC R20, `(.L_x_6704) ;  /* 0x000000001014794e */ /* 0x000fce0000000000 */
[----:B---3--:R-:W-:Y:S05]  /*13040*/  CALL.ABS.NOINC R2 ;  /* 0x0000000002007343 */ /* 0x008fea0003c00000 */
.L_x_6704:
        /* <DEDUP_REMOVED lines=16> */
.L_x_6703:
[----:B-1----:R-:W2:Y:S01]  /*13150*/  LDL.LU R6, [R1+0x1c] ;  /* 0x00001c0001067983 */ /* 0x002ea20000300800 */
[----:B------:R-:W1:Y:S01]  /*13160*/  LDC R0, c[0x0][0x428] ;  /* 0x00010a00ff007b82 */ /* 0x000e620000000800 */
[----:B------:R-:W-:Y:S01]  /*13170*/  IMAD.MOV.U32 R4, RZ, RZ, R18 ;  /* 0x000000ffff047224 */ /* 0x000fe200078e0012 */
[----:B------:R-:W-:Y:S01]  /*13180*/  ULDC.64 UR4, c[0x0][0x9f8] ;  /* 0x00027e0000047ab9 */ /* 0x000fe20000000a00 */
[----:B------:R-:W3:Y:S01]  /*13190*/  S2R R7, SR_TID.X ;  /* 0x0000000000077919 */ /* 0x000ee20000002100 */
        /* <DEDUP_REMOVED lines=23> */
.L_x_6705:
        /* <DEDUP_REMOVED lines=16> */
.L_x_6706:
        /* <DEDUP_REMOVED lines=18> */
.L_x_6777:
[----:B------:R-:W-:Y:S01]  /*13530*/  UMOV UR4, 0xffffffff ;  /* 0xffffffff00047882 */ /* 0x000fe20000000000 */
[----:B------:R-:W-:Y:S02]  /*13540*/  SHF.R.S32.HI R17, RZ, 0x1f, R0 ;  /* 0x0000001fff117819 */ /* 0x000fe40000011400 */
[----:B------:R-:W-:Y:S05]  /*13550*/  BRA.DIV UR4, `(.L_x_6708) ;  /* 0x0000003a04247947 */ /* 0x000fea000b800000 */
[----:B------:R-:W-:-:S13]  /*13560*/  ELECT P6, URZ, PT ;  /* 0x00000000003f782f */ /* 0x000fda00038c0000 */
.L_x_6780:
[----:B------:R-:W-:Y:S05]  /*13570*/  @!P6 BRA `(.L_x_6709) ;  /* 0x000000040010e947 */ /* 0x000fea0003800000 */
[----:B------:R-:W-:-:S04]  /*13580*/  ISETP.NE.U32.AND P0, PT, R2, RZ, PT ;  /* 0x000000ff0200720c */ /* 0x000fc80003f05070 */
[----:B------:R-:W-:-:S13]  /*13590*/  ISETP.NE.AND.EX P0, PT, R3, RZ, PT, P0 ;  /* 0x000000ff0300720c */ /* 0x000fda0003f05300 */
[----:B------:R-:W-:Y:S05]  /*135a0*/  @!P0 BRA `(.L_x_6710) ;  /* 0x0000000000488947 */ /* 0x000fea0003800000 */
[----:B------:R-:W1:Y:S01]  /*135b0*/  LDC R12, c[0x0][0x41c] ;  /* 0x00010700ff0c7b82 */ /* 0x000e620000000800 */
[----:B------:R-:W-:Y:S01]  /*135c0*/  IMAD.MOV.U32 R6, RZ, RZ, R5 ;  /* 0x000000ffff067224 */ /* 0x000fe200078e0005 */
        /* <DEDUP_REMOVED lines=16> */
.L_x_6710:
        /* <DEDUP_REMOVED lines=9> */
.L_x_6781:
        /* <DEDUP_REMOVED lines=11> */
.L_x_6712:
        /* <DEDUP_REMOVED lines=20> */
[----:B------:R-:W-:-:S03]  /*13950*/  UIADD3 UR14, UR6, 0x1c400, URZ ;  /* 0x0001c400060e7890 */ /* 0x000fc6000fffe03f */
[----:B------:R-:W-:-:S04]  /*13960*/  UMOV UR6, 0x0 ;  /* 0x0000000000067882 */ /* 0x000fc80000000000 */
[----:B------:R0:W-:Y:S02]  /*13970*/  UTMALDG.4D [UR8], [UR4], desc[UR6] ;  /* 0x00000608040075b4 */ /* 0x0001e40008019000 */
[----:B0-----:R-:W-:Y:S01]  /*13980*/  UMOV UR8, UR14 ;  /* 0x0000000e00087c82 */ /* 0x001fe20008000000 */
[----:B------:R-:W-:Y:S02]  /*13990*/  UMOV UR10, UR15 ;  /* 0x0000000f000a7c82 */ /* 0x000fe40008000000 */
[----:B------:R1:W-:Y:S02]  /*139a0*/  UTMALDG.4D [UR8], [UR4], desc[UR6] ;  /* 0x00000608040075b4 */ /* 0x0003e40008019000 */
[----:B-1----:R-:W-:Y:S01]  /*139b0*/  NOP ;  /* 0x0000000000007918 */ /* 0x002fe20000000000 */
.L_x_6709:
        /* <DEDUP_REMOVED lines=34> */
[----:B------:R-:W-:-:S05]  /*13be0*/  LOP3.LUT R7, R7, 0xfffffffe, RZ, 0xc0, !PT ;  /* 0xfffffffe07077812 */ /* 0x000fca00078ec0ff */
[----:B------:R-:W-:-:S05]  /*13bf0*/  IMAD.IADD R7, R12, 0x1, -R7 ;  /* 0x000000010c077824 */ /* 0x000fca00078e0a07 */
[----:B------:R-:W-:-:S04]  /*13c00*/  SHF.L.U32 R7, R7, 0x1f, RZ ;  /* 0x0000001f07077819 */ /* 0x000fc800000006ff */
[----:B------:R-:W2:Y:S02]  /*13c10*/  SYNCS.PHASECHK.TRANS64.TRYWAIT P0, [R10+URZ+0x28820], R7 ;  /* 0x028820070a0075a7 */ /* 0x000ea4000800017f */
[----:B-12---:R-:W-:Y:S05]  /*13c20*/  @!P0 BRA `(.L_x_6714) ;  /* 0x0000003000a48947 */ /* 0x006fea0003800000 */
.L_x_6782:
[----:B------:R-:W-:Y:S05]  /*13c30*/  BSYNC B0 ;  /* 0x0000000000007941 */ /* 0x000fea0003800000 */
.L_x_6713:
        /* <DEDUP_REMOVED lines=44> */
.L_x_6721:
[----:B0-----:R-:W0:Y:S01]  /*13f00*/  S2R R3, SR_CgaCtaId ;  /* 0x0000000000037919 */ /* 0x001e220000008800 */
[----:B------:R-:W-:-:S04]  /*13f10*/  MOV R2, 0x400 ;  /* 0x0000040000027802 */ /* 0x000fc80000000f00 */
[----:B0-----:R-:W-:Y:S02]  /*13f20*/  LEA R2, R3, R2, 0x18 ;  /* 0x0000000203027211 */ /* 0x001fe400078ec0ff */
[----:B------:R-:W-:-:S03]  /*13f30*/  SHF.L.U32 R3, R14, 0x1f, RZ ;  /* 0x0000001f0e037819 */ /* 0x000fc600000006ff */
[----:B------:R-:W-:-:S04]  /*13f40*/  IMAD R2, R12, 0x8, R2 ;  /* 0x000000080c027824 */ /* 0x000fc800078e0202 */
[----:B------:R-:W0:Y:S02]  /*13f50*/  SYNCS.PHASECHK.TRANS64.TRYWAIT P0, [R2+URZ+0x28840], R3 ;  /* 0x02884003020075a7 */ /* 0x000e24000800017f */
[----:B0-----:R-:W-:Y:S05]  /*13f60*/  @!P0 BRA `(.L_x_6722) ;  /* 0x0000002c00f48947 */ /* 0x001fea0003800000 */
.L_x_6783:
        /* <DEDUP_REMOVED lines=11> */
.L_x_6723:
        /* <DEDUP_REMOVED lines=21> */
[----:B------:R-:W-:Y:S02]  /*14170*/  ULEA UR11, UR11, UR9, 0x7 ;  /* 0x000000090b0b7291 */ /* 0x000fe4000f8e383f */
        /* <DEDUP_REMOVED lines=11> */
.L_x_6784:
        /* <DEDUP_REMOVED lines=13> */
.L_x_6725:
        /* <DEDUP_REMOVED lines=22> */
[----:B------:R-:W-:Y:S02]  /*14460*/  ULEA UR11, UR11, UR5, 0x7 ;  /* 0x000000050b0b7291 */ /* 0x000fe4000f8e383f */
[----:B------:R-:W-:Y:S02]  /*14470*/  UIADD3.X UR5, URZ, UR39, URZ, UP0, !UPT ;  /* 0x000000273f057290 */ /* 0x000fe400087fe43f */
[----:B------:R-:W-:Y:S02]  /*14480*/  UIADD3 UR8, UR14, 0x400, URZ ;  /* 0x000004000e087890 */ /* 0x000fe4000fffe03f */
[----:B------:R-:W-:-:S07]  /*14490*/  UIADD3 UR14, UR14, 0x4400, URZ ;  /* 0x000044000e0e7890 */ /* 0x000fce000fffe03f */
[----:B------:R0:W-:Y:S02]  /*144a0*/  UTMALDG.4D [UR8], [UR4], desc[UR6] ;  /* 0x00000608040075b4 */ /* 0x0001e40008019000 */
[----:B0-----:R-:W-:Y:S01]  /*144b0*/  UMOV UR8, UR14 ;  /* 0x0000000e00087c82 */ /* 0x001fe20008000000 */
[----:B------:R-:W-:Y:S02]  /*144c0*/  UMOV UR10, UR15 ;  /* 0x0000000f000a7c82 */ /* 0x000fe40008000000 */
[----:B------:R0:W-:Y:S02]  /*144d0*/  UTMALDG.4D [UR8], [UR4], desc[UR6] ;  /* 0x00000608040075b4 */ /* 0x0001e40008019000 */
[----:B0-----:R-:W-:Y:S01]  /*144e0*/  NOP ;  /* 0x0000000000007918 */ /* 0x001fe20000000000 */
.L_x_6720:
[----:B------:R-:W-:Y:S05]  /*144f0*/  BSYNC B2 ;  /* 0x0000000000027941 */ /* 0x000fea0003800000 */
.L_x_6719:
[----:B------:R-:W2:Y:S04]  /*14500*/  LDL R2, [R1+0x14] ;  /* 0x0000140001027983 */ /* 0x000ea80000100800 */
[----:B------:R0:W-:Y:S04]  /*14510*/  STL [R1], R12 ;  /* 0x0000000c01007387 */ /* 0x0001e80000100800 */
[----:B------:R0:W-:Y:S02]  /*14520*/  STL [R1+0x8], R14 ;  /* 0x0000080e01007387 */ /* 0x0001e40000100800 */
[----:B0-2---:R-:W-:-:S07]  /*14530*/  VIADD R7, R2, 0xfffffffd ;  /* 0xfffffffd02077836 */ /* 0x005fce0000000000 */
.L_x_6718:
[----:B------:R-:W-:Y:S05]  /*14540*/  BSYNC B1 ;  /* 0x0000000000017941 */ /* 0x000fea0003800000 */
.L_x_6717:
[----:B------:R-:W2:Y:S01]  /*14550*/  LDL.LU R2, [R1+0x14] ;  /* 0x0000140001027983 */ /* 0x000ea20000300800 */
[----:B------:R-:W-:Y:S01]  /*14560*/  VIADD R13, R13, 0xfffffffe ;  /* 0xfffffffe0d0d7836 */ /* 0x000fe20000000000 */
[----:B--2---:R-:W-:-:S04]  /*14570*/  LOP3.LUT R2, RZ, R2, RZ, 0x33, !PT ;  /* 0x00000002ff027212 */ /* 0x004fc800078e33ff */
[----:B------:R-:W-:-:S13]  /*14580*/  ISETP.NE.AND P0, PT, R13, R2, PT ;  /* 0x000000020d00720c */ /* 0x000fda0003f05270 */
[----:B------:R-:W-:Y:S05]  /*14590*/  @!P0 BRA `(.L_x_6716) ;  /* 0x0000000c00d88947 */ /* 0x000fea0003800000 */
[----:B------:R-:W-:-:S07]  /*145a0*/  IMAD.MOV.U32 R10, RZ, RZ, R6 ;  /* 0x000000ffff0a7224 */ /* 0x000fce00078e0006 */
.L_x_6740:
        /* <DEDUP_REMOVED lines=32> */
.L_x_6728:
[----:B------:R-:W1:Y:S01]  /*147b0*/  S2R R3, SR_CgaCtaId ;  /* 0x0000000000037919 */ /* 0x000e620000008800 */
[----:B------:R-:W-:-:S04]  /*147c0*/  MOV R2, 0x400 ;  /* 0x0000040000027802 */ /* 0x000fc80000000f00 */
[----:B-1----:R-:W-:Y:S02]  /*147d0*/  LEA R2, R3, R2, 0x18 ;  /* 0x0000000203027211 */ /* 0x002fe400078ec0ff */
[----:B------:R-:W-:-:S03]  /*147e0*/  SHF.L.U32 R3, R9, 0x1f, RZ ;  /* 0x0000001f09037819 */ /* 0x000fc600000006ff */
[----:B------:R-:W-:-:S04]  /*147f0*/  IMAD R2, R8, 0x8, R2 ;  /* 0x0000000808027824 */ /* 0x000fc800078e0202 */
[----:B------:R-:W1:Y:S02]  /*14800*/  SYNCS.PHASECHK.TRANS64.TRYWAIT P0, [R2+URZ+0x28840], R3 ;  /* 0x02884003020075a7 */ /* 0x000e64000800017f */
[----:B-1----:R-:W-:Y:S05]  /*14810*/  @!P0 BRA `(.L_x_6729) ;  /* 0x0000002400f08947 */ /* 0x002fea0003800000 */
.L_x_6785:
        /* <DEDUP_REMOVED lines=11> */
.L_x_6730:
        /* <DEDUP_REMOVED lines=33> */
.L_x_6786:
        /* <DEDUP_REMOVED lines=8> */
.L_x_6732:
        /* <DEDUP_REMOVED lines=14> */
[----:B------:R-:W-:Y:S02]  /*14c40*/  IMAD.MOV.U32 R5, RZ, RZ, R12 ;  /* 0x000000ffff057224 */ /* 0x000fe400078e000c */
[----:B------:R-:W-:Y:S02]  /*14c50*/  IMAD.MOV.U32 R6, RZ, RZ, R10 ;  /* 0x000000ffff067224 */ /* 0x000fe400078e000a */
        /* <DEDUP_REMOVED lines=13> */
.L_x_6727:
[----:B------:R-:W-:Y:S05]  /*14d30*/  BSYNC B1 ;  /* 0x0000000000017941 */ /* 0x000fea0003800000 */
.L_x_6726:
        /* <DEDUP_REMOVED lines=32> */
.L_x_6735:
[----:B------:R-:W2:Y:S01]  /*14f40*/  S2R R3, SR_CgaCtaId ;  /* 0x0000000000037919 */ /* 0x000ea20000008800 */
[----:B------:R-:W-:-:S04]  /*14f50*/  MOV R2, 0x400 ;  /* 0x0000040000027802 */ /* 0x000fc80000000f00 */
[----:B--2---:R-:W-:Y:S02]  /*14f60*/  LEA R2, R3, R2, 0x18 ;  /* 0x0000000203027211 */ /* 0x004fe400078ec0ff */
[----:B------:R-:W-:-:S03]  /*14f70*/  SHF.L.U32 R3, R14, 0x1f, RZ ;  /* 0x0000001f0e037819 */ /* 0x000fc600000006ff */
[----:B------:R-:W-:-:S04]  /*14f80*/  IMAD R2, R15, 0x8, R2 ;  /* 0x000000080f027824 */ /* 0x000fc800078e0202 */
[----:B------:R-:W2:Y:S02]  /*14f90*/  SYNCS.PHASECHK.TRANS64.TRYWAIT P0, [R2+URZ+0x28840], R3 ;  /* 0x02884003020075a7 */ /* 0x000ea4000800017f */
[----:B--2---:R-:W-:Y:S05]  /*14fa0*/  @!P0 BRA `(.L_x_6736) ;  /* 0x0000002000348947 */ /* 0x004fea0003800000 */
.L_x_6787:
        /* <DEDUP_REMOVED lines=11> */
.L_x_6737:
        /* <DEDUP_REMOVED lines=33> */
.L_x_6788:
        /* <DEDUP_REMOVED lines=8> */
.L_x_6739:
        /* <DEDUP_REMOVED lines=18> */
[----:B------:R-:W-:Y:S02]  /*15410*/  IMAD.MOV.U32 R5, RZ, RZ, R12 ;  /* 0x000000ffff057224 */ /* 0x000fe400078e000c */
[----:B------:R-:W-:Y:S01]  /*15420*/  IMAD.MOV.U32 R6, RZ, RZ, R10 ;  /* 0x000000ffff067224 */ /* 0x000fe200078e000a */
[----:B--2---:R-:W-:-:S13]  /*15430*/  R2UR UR5, R3 ;  /* 0x00000000030572ca */ /* 0x004fda00000e0000 */
[----:B------:R-:W-:Y:S02]  /*15440*/  ULEA UR11, UR11, UR5, 0x7 ;  /* 0x000000050b0b7291 */ /* 0x000fe4000f8e383f */
[----:B------:R-:W-:-:S09]  /*15450*/  UIADD3.X UR5, URZ, UR39, URZ, UP0, !UPT ;  /* 0x000000273f057290 */ /* 0x000fd200087fe43f */
[----:B------:R0:W-:Y:S02]  /*15460*/  UTMALDG.4D [UR8], [UR4], desc[UR6] ;  /* 0x00000608040075b4 */ /* 0x0001e40008019000 */
[----:B0-----:R-:W-:Y:S01]  /*15470*/  UMOV UR8, UR14 ;  /* 0x0000000e00087c82 */ /* 0x001fe20008000000 */
[----:B------:R-:W-:Y:S02]  /*15480*/  UMOV UR10, UR15 ;  /* 0x0000000f000a7c82 */ /* 0x000fe40008000000 */
[----:B------:R1:W-:Y:S02]  /*15490*/  UTMALDG.4D [UR8], [UR4], desc[UR6] ;  /* 0x00000608040075b4 */ /* 0x0003e40008019000 */
[----:B-1----:R-:W-:Y:S01]  /*154a0*/  NOP ;  /* 0x0000000000007918 */ /* 0x002fe20000000000 */
.L_x_6734:
[----:B------:R-:W-:Y:S05]  /*154b0*/  BSYNC B1 ;  /* 0x0000000000017941 */ /* 0x000fea0003800000 */
.L_x_6733:
[----:B------:R-:W2:Y:S01]  /*154c0*/  LDL R2, [R1+0x10] ;  /* 0x0000100001027983 */ /* 0x000ea20000100800 */
[----:B------:R-:W-:Y:S01]  /*154d0*/  VIADD R7, R7, 0xfffffffe ;  /* 0xfffffffe07077836 */ /* 0x000fe20000000000 */
[----:B--2---:R-:W-:-:S13]  /*154e0*/  ISETP.GT.AND P0, PT, R13, R2, PT ;  /* 0x000000020d00720c */ /* 0x004fda0003f04270 */
[----:B------:R-:W-:Y:S05]  /*154f0*/  @P0 BRA `(.L_x_6740) ;  /* 0xfffffff0002c0947 */ /* 0x000fea000383ffff */
.L_x_6716:
[----:B------:R-:W-:Y:S05]  /*15500*/  BSYNC B0 ;  /* 0x0000000000007941 */ /* 0x000fea0003800000 */
.L_x_6715:
        /* <DEDUP_REMOVED lines=17> */
.L_x_6742:
[----:B------:R-:W-:Y:S05]  /*15620*/  BSYNC B0 ;  /* 0x0000000000007941 */ /* 0x000fea0003800000 */
.L_x_6741:
        /* <DEDUP_REMOVED lines=11> */
.L_x_6789:
        /* <DEDUP_REMOVED lines=11> */
.L_x_6746:
        /* <DEDUP_REMOVED lines=20> */
[----:B------:R-:W-:-:S03]  /*158d0*/  UIADD3 UR14, UR6, 0x4400, URZ ;  /* 0x00004400060e7890 */ /* 0x000fc6000fffe03f */
[----:B------:R-:W-:-:S04]  /*158e0*/  UMOV UR6, 0x0 ;  /* 0x0000000000067882 */ /* 0x000fc80000000000 */
[----:B------:R1:W-:Y:S02]  /*158f0*/  UTMALDG.4D [UR8], [UR4], desc[UR6] ;  /* 0x00000608040075b4 */ /* 0x0003e40008019000 */
[----:B-1----:R-:W-:Y:S01]  /*15900*/  UMOV UR8, UR14 ;  /* 0x0000000e00087c82 */ /* 0x002fe20008000000 */
[----:B------:R-:W-:Y:S02]  /*15910*/  UMOV UR10, UR15 ;  /* 0x0000000f000a7c82 */ /* 0x000fe40008000000 */
[----:B------:R1:W-:Y:S02]  /*15920*/  UTMALDG.4D [UR8], [UR4], desc[UR6] ;  /* 0x00000608040075b4 */ /* 0x0003e40008019000 */
[----:B-1----:R-:W-:Y:S01]  /*15930*/  NOP ;  /* 0x0000000000007918 */ /* 0x002fe20000000000 */
.L_x_6744:
[----:B------:R-:W-:Y:S05]  /*15940*/  BSYNC B0 ;  /* 0x0000000000007941 */ /* 0x000fea0003800000 */
.L_x_6743:
        /* <DEDUP_REMOVED lines=9> */
.L_x_6701:
[----:B------:R-:W-:Y:S05]  /*159e0*/  BSYNC B6 ;  /* 0x0000000000067941 */ /* 0x000fea0003800000 */
.L_x_6699:
[----:B------:R-:W-:-:S03]  /*159f0*/  UMOV UR4, 0xffffffff ;  /* 0xffffffff00047882 */ /* 0x000fc60000000000 */
[----:B------:R-:W-:Y:S05]  /*15a00*/  BRA.DIV UR4, `(.L_x_6747) ;  /* 0x0000001604d87947 */ /* 0x000fea000b800000 */
[----:B------:R2:W3:Y:S04]  /*15a10*/  SHFL.IDX PT, R4, R16, RZ, 0x1f ;  /* 0x00001fff10047589 */ /* 0x0004e800000e0000 */
[----:B------:R2:W4:Y:S02]  /*15a20*/  SHFL.IDX PT, R7, R16, 0x1, 0x1f ;  /* 0x00201f0010077f89 */ /* 0x00052400000e0000 */
.L_x_6793:
        /* <DEDUP_REMOVED lines=10> */
[----:B------:R-:W1:Y:S02]  /*15ad0*/  LDC.64 R2, c[0x0][0xc58] ;  /* 0x00031600ff027b82 */ /* 0x000e640000000a00 */
[----:B-1----:R-:W-:-:S05]  /*15ae0*/  IMAD.WIDE R2, R5, 0x4, R2 ;  /* 0x0000000405027825 */ /* 0x002fca00078e0202 */
[----:B------:R1:W5:Y:S02]  /*15af0*/  LDG.E R17, desc[UR48][R2.64] ;  /* 0x0000003002117981 */ /* 0x000364000c1e1900 */
.L_x_6749:
[----:B------:R-:W-:Y:S05]  /*15b00*/  BSYNC B0 ;  /* 0x0000000000007941 */ /* 0x000fea0003800000 */
.L_x_6748:
        /* <DEDUP_REMOVED lines=23> */
.L_x_6801:
[----:B------:R-:W-:Y:S02]  /*15c80*/  ULDC UR4, c[0x0][0xc10] ;  /* 0x0003040000047ab9 */ /* 0x000fe40000000800 */
[----:B------:R-:W-:-:S04]  /*15c90*/  IMAD.U32 R5, RZ, RZ, UR4 ;  /* 0x00000004ff057e24 */ /* 0x000fc8000f8e00ff */
[----:B-1----:R-:W-:-:S04]  /*15ca0*/  IMAD R14, R14, R5, RZ ;  /* 0x000000050e0e7224 */ /* 0x002fc800078e02ff */
[----:B----4-:R-:W-:-:S05]  /*15cb0*/  IMAD.IADD R7, R7, 0x1, R14 ;  /* 0x0000000107077824 */ /* 0x010fca00078e020e */
[----:B---3--:R-:W-:-:S13]  /*15cc0*/  ISETP.GT.AND P0, PT, R7, R4, PT ;  /* 0x000000040700720c */ /* 0x008fda0003f04270 */
[----:B------:R-:W-:Y:S05]  /*15cd0*/  @P0 BRA `(.L_x_6751) ;  /* 0x0000000000b40947 */ /* 0x000fea0003800000 */
[----:B------:R-:W1:Y:S02]  /*15ce0*/  LDC R0, c[0x0][0xc14] ;  /* 0x00030500ff007b82 */ /* 0x000e640000000800 */
.L_x_6756:
        /* <DEDUP_REMOVED lines=14> */
.L_x_6754:
[----:B------:R-:W-:Y:S05]  /*15dd0*/  BSYNC B0 ;  /* 0x0000000000007941 */ /* 0x000fea0003800000 */
.L_x_6753:
        /* <DEDUP_REMOVED lines=23> */
.L_x_6809:
[----:B------:R-:W-:Y:S02]  /*15f50*/  ULDC UR4, c[0x0][0xc10] ;  /* 0x0003040000047ab9 */ /* 0x000fe40000000800 */
[----:B------:R-:W-:-:S04]  /*15f60*/  IMAD.U32 R5, RZ, RZ, UR4 ;  /* 0x00000004ff057e24 */ /* 0x000fc8000f8e00ff */
[----:B-1----:R-:W-:-:S04]  /*15f70*/  IMAD R14, R14, R5, RZ ;  /* 0x000000050e0e7224 */ /* 0x002fc800078e02ff */
[----:B------:R-:W-:-:S05]  /*15f80*/  IMAD.IADD R7, R14, 0x1, R7 ;  /* 0x000000010e077824 */ /* 0x000fca00078e0207 */
[----:B------:R-:W-:-:S13]  /*15f90*/  ISETP.GT.AND P0, PT, R7, R4, PT ;  /* 0x000000040700720c */ /* 0x000fda0003f04270 */
[----:B------:R-:W-:Y:S05]  /*15fa0*/  @!P0 BRA `(.L_x_6756) ;  /* 0xfffffffc00508947 */ /* 0x000fea000383ffff */
.L_x_6751:
[----:B--2---:R-:W-:Y:S01]  /*15fb0*/  IMAD.IADD R16, R7, 0x1, -R14 ;  /* 0x0000000107107824 */ /* 0x004fe200078e0a0e */
[----:B------:R-:W-:-:S03]  /*15fc0*/  UMOV UR4, 0xffffffff ;  /* 0xffffffff00047882 */ /* 0x000fc60000000000 */
[----:B------:R-:W-:-:S05]  /*15fd0*/  IMAD R3, R2, R5, R16 ;  /* 0x0000000502037224 */ /* 0x000fca00078e0210 */
[----:B------:R-:W-:Y:S01]  /*15fe0*/  ISETP.GT.AND P6, PT, R3, R4, PT ;  /* 0x000000040300720c */ /* 0x000fe20003fc4270 */
[----:B------:R-:W-:-:S12]  /*15ff0*/  BRA.DIV UR4, `(.L_x_6757) ;  /* 0x0000001a04487947 */ /* 0x000fd8000b800000 */
[----:B------:R-:W-:-:S04]  /*16000*/  VOTE.ANY R3, PT, !P6 ;  /* 0x0000000000037806 */ /* 0x000fc800070e0100 */
[----:B------:R-:W1:Y:S02]  /*16010*/  POPC R6, R3 ;  /* 0x0000000300067309 */ /* 0x000e640000000000 */
[----:B-1----:R1:W2:Y:S02]  /*16020*/  SHFL.IDX PT, R17, R17, R6, 0x1f ;  /* 0x00001f0611117589 */ /* 0x0022a400000e0000 */
.L_x_6813:
[----:B------:R-:W-:Y:S01]  /*16030*/  ISETP.NE.AND P0, PT, R3, RZ, PT ;  /* 0x000000ff0300720c */ /* 0x000fe20003f05270 */
[----:B------:R-:W-:-:S12]  /*16040*/  IMAD.MOV.U32 R7, RZ, RZ, RZ ;  /* 0x000000ffff077224 */ /* 0x000fd800078e00ff */
[----:B------:R-:W-:Y:S05]  /*16050*/  @!P0 BRA `(.L_x_6758) ;  /* 0x0000000000108947 */ /* 0x000fea0003800000 */
[----:B------:R-:W-:Y:S01]  /*16060*/  UMOV UR4, 0xffffffff ;  /* 0xffffffff00047882 */ /* 0x000fe20000000000 */
[----:B------:R-:W-:Y:S02]  /*16070*/  VIADD R12, R6, 0xffffffff ;  /* 0xffffffff060c7836 */ /* 0x000fe40000000000 */
[----:B------:R-:W-:Y:S05]  /*16080*/  BRA.DIV UR4, `(.L_x_6759) ;  /* 0x0000001a046c7947 */ /* 0x000fea000b800000 */
[----:B------:R3:W4:Y:S02]  /*16090*/  SHFL.IDX PT, R7, R2, R12, 0x1f ;  /* 0x00001f0c02077589 */ /* 0x00072400000e0000 */
.L_x_6758:
[----:B0--3--:R-:W0:Y:S01]  /*160a0*/  LDC.64 R2, c[0x0][0xc68] ;  /* 0x00031a00ff027b82 */ /* 0x009e220000000a00 */
[----:B------:R-:W-:-:S04]  /*160b0*/  IMAD.IADD R19, R6, 0x1, R19 ;  /* 0x0000000106137824 */ /* 0x000fc800078e0213 */
        /* <DEDUP_REMOVED lines=65> */
.L_x_6752:
[----:B------:R-:W-:Y:S01]  /*164d0*/  UMOV UR4, URZ ;  /* 0x0000003f00047c82 */ /* 0x000fe20008000000 */
[----:B------:R-:W-:Y:S01]  /*164e0*/  UMOV UR5, URZ ;  /* 0x0000003f00057c82 */ /* 0x000fe20008000000 */
[----:B------:R-:W-:Y:S01]  /*164f0*/  ULDC UR6, c[0x0][0xc14] ;  /* 0x0003050000067ab9 */ /* 0x000fe20000000800 */
[----:B--2---:R-:W-:Y:S02]  /*16500*/  IMAD.MOV.U32 R16, RZ, RZ, R4 ;  /* 0x000000ffff107224 */ /* 0x004fe400078e0004 */
[----:B------:R-:W-:Y:S02]  /*16510*/  IMAD.U32 R17, RZ, RZ, UR4 ;  /* 0x00000004ff117e24 */ /* 0x000fe4000f8e00ff */
[----:B------:R-:W-:Y:S02]  /*16520*/  IMAD.U32 R18, RZ, RZ, UR5 ;  /* 0x00000005ff127e24 */ /* 0x000fe4000f8e00ff */
[----:B------:R-:W-:-:S07]  /*16530*/  IMAD.U32 R19, RZ, RZ, UR6 ;  /* 0x00000006ff137e24 */ /* 0x000fce000f8e00ff */
.L_x_6760:
        /* <DEDUP_REMOVED lines=12> */
.L_x_6687:
        /* <DEDUP_REMOVED lines=12> */
.L_x_6816:
[----:B------:R-:W-:Y:S05]  /*166c0*/  BSYNC B0 ;  /* 0x0000000000007941 */ /* 0x000fea0003800000 */
.L_x_6762:
[----:B------:R-:W-:-:S03]  /*166d0*/  UMOV UR4, 0xffffffff ;  /* 0xffffffff00047882 */ /* 0x000fc60000000000 */
[----:B------:R-:W-:Y:S05]  /*166e0*/  BRA.DIV UR4, `(.L_x_6764) ;  /* 0x0000001604107947 */ /* 0x000fea000b800000 */
[----:B------:R-:W2:Y:S02]  /*166f0*/  S2R R2, SR_TID.X ;  /* 0x0000000000027919 */ /* 0x000ea40000002100 */
[----:B--2---:R-:W-:-:S04]  /*16700*/  SHF.R.U32.HI R2, RZ, 0x5, R2 ;  /* 0x00000005ff027819 */ /* 0x004fc80000011602 */
[----:B------:R-:W-:-:S05]  /*16710*/  LOP3.LUT R2, R2, 0x3, RZ, 0xc0, !PT ;  /* 0x0000000302027812 */ /* 0x000fca00078ec0ff */
[----:B------:R2:W3:Y:S02]  /*16720*/  SHFL.IDX PT, R14, R2, RZ, 0x1f ;  /* 0x00001fff020e7589 */ /* 0x0004e400000e0000 */
.L_x_6819:
[----:B---3--:R-:W-:Y:S01]  /*16730*/  ISETP.NE.AND P0, PT, R14, RZ, PT ;  /* 0x000000ff0e00720c */ /* 0x008fe20003f05270 */
[----:B------:R-:W-:-:S12]  /*16740*/  BSSY B0, `(.L_x_6765) ;  /* 0x0000027000007945 */ /* 0x000fd80003800000 */
[----:B------:R-:W-:Y:S05]  /*16750*/  @P0 BRA `(.L_x_6766) ;  /* 0x0000000000940947 */ /* 0x000fea0003800000 */
[----:B------:R-:W-:-:S03]  /*16760*/  UMOV UR4, 0xffffffff ;  /* 0xffffffff00047882 */ /* 0x000fc60000000000 */
[----:B------:R-:W-:Y:S05]  /*16770*/  BRA.DIV UR4, `(.L_x_6767) ;  /* 0x0000001604207947 */ /* 0x000fea000b800000 */
[----:B------:R-:W-:-:S13]  /*16780*/  ELECT P6, URZ, PT ;  /* 0x00000000003f782f */ /* 0x000fda00038c0000 */
.L_x_6822:
[----:B------:R-:W-:Y:S05]  /*16790*/  @!P6 BRA `(.L_x_6766) ;  /* 0x000000000084e947 */ /* 0x000fea0003800000 */
[----:B------:R-:W-:-:S06]  /*167a0*/  ULOP3.LUT UR4, UR36, 0x2, URZ, 0xfc, !UPT ;  /* 0x0000000224047892 */ /* 0x000fcc000f8efc3f */
[----:B--2---:R-:W-:-:S05]  /*167b0*/  IMAD.U32 R2, RZ, RZ, UR4 ;  /* 0x00000004ff027e24 */ /* 0x004fca000f8e00ff */
[----:B------:R-:W-:-:S13]  /*167c0*/  ISETP.NE.AND P2, PT, R2, 0x3, PT ;  /* 0x000000030200780c */ /* 0x000fda0003f45270 */
[----:B------:R-:W-:Y:S05]  /*167d0*/  @!P2 BRA `(.L_x_6768) ;  /* 0x000000000004a947 */ /* 0x000fea0003800000 */
[----:B------:R-:W-:Y:S01]  /*167e0*/  BPT.TRAP 0x1 ;  /* 0x000000040000795c */ /* 0x000fe20000300000 */
.L_x_6768:
        /* <DEDUP_REMOVED lines=14> */
.L_x_6823:
[----:B------:R-:W2:Y:S02]  /*168d0*/  SYNCS.PHASECHK.TRANS64.TRYWAIT P0, [R7+URZ], R2 ;  /* 0x00000002070075a7 */ /* 0x000ea4000800017f */
[----:B--2---:R-:W-:Y:S05]  /*168e0*/  @!P0 BRA `(.L_x_6770) ;  /* 0x0000001000f88947 */ /* 0x004fea0003800000 */
.L_x_6824:
[----:B------:R-:W-:Y:S05]  /*168f0*/  @!P2 BRA `(.L_x_6771) ;  /* 0x000000000004a947 */ /* 0x000fea0003800000 */
[----:B------:R-:W-:Y:S01]  /*16900*/  BPT.TRAP 0x1 ;  /* 0x000000040000795c */ /* 0x000fe20000300000 */
.L_x_6771:
[----:B------:R-:W3:Y:S01]  /*16910*/  LDL.LU R4, [R1] ;  /* 0x0000000001047983 */ /* 0x000ee20000300800 */
[----:B------:R-:W-:-:S04]  /*16920*/  VIADD R0, R0, 0x28860 ;  /* 0x0002886000007836 */ /* 0x000fc80000000000 */
[----:B---3--:R-:W-:-:S04]  /*16930*/  IMAD R4, R4, 0x8, R0 ;  /* 0x0000000804047824 */ /* 0x008fc800078e0200 */
[----:B------:R-:W3:Y:S02]  /*16940*/  SYNCS.PHASECHK.TRANS64.TRYWAIT P0, [R4+URZ], R5 ;  /* 0x00000005040075a7 */ /* 0x000ee4000800017f */
[----:B---3--:R-:W-:Y:S05]  /*16950*/  @!P0 BRA `(.L_x_6772) ;  /* 0x0000001000f08947 */ /* 0x008fea0003800000 */
.L_x_6825:
[----:B------:R-:W-:-:S07]  /*16960*/  IMAD R3, R3, 0x8, R0 ;  /* 0x0000000803037824 */ /* 0x000fce00078e0200 */
.L_x_6773:
[----:B----4-:R4:W0:Y:S02]  /*16970*/  SYNCS.PHASECHK.TRANS64.TRYWAIT P0, [R3+URZ], R2 ;  /* 0x00000002030075a7 */ /* 0x010824000800017f */
[----:B0-----:R-:W-:Y:S05]  /*16980*/  @!P0 NANOSLEEP.SYNCS 0x989680 ;  /* 0x009896800000895d */ /* 0x001fea0003900000 */
[----:B------:R-:W0:Y:S02]  /*16990*/  @!P0 SYNCS.PHASECHK.TRANS64 P0, [R3+URZ], R2 ;  /* 0x00000002030085a7 */ /* 0x000e24000800007f */
[----:B0-----:R-:W-:Y:S05]  /*169a0*/  @!P0 BRA `(.L_x_6773) ;  /* 0xfffffffc00f08947 */ /* 0x001fea000383ffff */
.L_x_6766:
[----:B------:R-:W-:Y:S05]  /*169b0*/  BSYNC B0 ;  /* 0x0000000000007941 */ /* 0x000fea0003800000 */
.L_x_6765:
[----:B------:R-:W-:Y:S05]  /*169c0*/  EXIT ;  /* 0x000000000000794d */ /* 0x000fea0003800000 */
.L_x_6591:
[----:B0-----:R-:W-:-:S04]  /*169d0*/  IMAD.U32 R3, RZ, RZ, UR41 ;  /* 0x00000029ff037e24 */ /* 0x001fc8000f8e00ff */
[----:B------:R0:W1:Y:S03]  /*169e0*/  SYNCS.PHASECHK.TRANS64.TRYWAIT P1, [R3+URZ+0x28800], R0 ;  /* 0x02880000030075a7 */ /* 0x000066000802017f */
[----:B-1----:R-:W-:Y:S05]  /*169f0*/  @!P1 NANOSLEEP.SYNCS 0x989680 ;  /* 0x009896800000995d */ /* 0x002fea0003900000 */
[----:B------:R-:W1:Y:S02]  /*16a00*/  @!P1 SYNCS.PHASECHK.TRANS64 P1, [R3+URZ+0x28800], R0 ;  /* 0x02880000030095a7 */ /* 0x000e64000802007f */
[----:B-1----:R-:W-:Y:S05]  /*16a10*/  @!P1 BRA `(.L_x_6591) ;  /* 0xfffffffc00ec9947 */ /* 0x002fea000383ffff */
[----:B------:R-:W-:Y:S05]  /*16a20*/  BRA `(.L_x_6774) ;  /* 0xfffffeb000007947 */ /* 0x000fea000383ffff */
.L_x_6595:
[----:B-1----:R1:W2:Y:S02]  /*16a30*/  SYNCS.PHASECHK.TRANS64.TRYWAIT P2, [R7+URZ+0x28830], R0 ;  /* 0x02883000070075a7 */ /* 0x0022a4000804017f */
[----:B--2---:R-:W-:Y:S05]  /*16a40*/  @!P2 NANOSLEEP.SYNCS 0x989680 ;  /* 0x009896800000a95d */ /* 0x004fea0003900000 */
[----:B------:R-:W2:Y:S02]  /*16a50*/  @!P2 SYNCS.PHASECHK.TRANS64 P2, [R7+URZ+0x28830], R0 ;  /* 0x028830000700a5a7 */ /* 0x000ea4000804007f */
[----:B--2---:R-:W-:Y:S05]  /*16a60*/  @!P2 BRA `(.L_x_6595) ;  /* 0xfffffffc00f0a947 */ /* 0x004fea000383ffff */
[----:B------:R-:W-:Y:S05]  /*16a70*/  BRA `(.L_x_6594) ;  /* 0xfffffeb000247947 */ /* 0x000fea000383ffff */
.L_x_6611:
[----:B-1----:R-:W-:-:S04]  /*16a80*/  IMAD.U32 R8, RZ, RZ, UR6 ;  /* 0x00000006ff087e24 */ /* 0x002fc8000f8e00ff */
[----:B------:R1:W2:Y:S03]  /*16a90*/  SYNCS.PHASECHK.TRANS64.TRYWAIT P2, [R8+URZ+0x28830], R7 ;  /* 0x02883007080075a7 */ /* 0x0002a6000804017f */
[----:B--2---:R-:W-:Y:S05]  /*16aa0*/  @!P2 NANOSLEEP.SYNCS 0x989680 ;  /* 0x009896800000a95d */ /* 0x004fea0003900000 */
[----:B------:R-:W2:Y:S02]  /*16ab0*/  @!P2 SYNCS.PHASECHK.TRANS64 P2, [R8+URZ+0x28830], R7 ;  /* 0x028830070800a5a7 */ /* 0x000ea4000804007f */
[----:B--2---:R-:W-:Y:S05]  /*16ac0*/  @!P2 BRA `(.L_x_6611) ;  /* 0xfffffffc00eca947 */ /* 0x004fea000383ffff */
[----:B------:R-:W-:Y:S05]  /*16ad0*/  BRA `(.L_x_6608) ;  /* 0xfffffee800987947 */ /* 0x000fea000383ffff */
.L_x_6615:
[----:B-1----:R-:W-:-:S04]  /*16ae0*/  IMAD.U32 R8, RZ, RZ, UR6 ;  /* 0x00000006ff087e24 */ /* 0x002fc8000f8e00ff */
[----:B------:R1:W2:Y:S03]  /*16af0*/  SYNCS.PHASECHK.TRANS64.TRYWAIT P2, [R8+URZ+0x28850], R7 ;  /* 0x02885007080075a7 */ /* 0x0002a6000804017f */
[----:B--2---:R-:W-:Y:S05]  /*16b00*/  @!P2 NANOSLEEP.SYNCS 0x989680 ;  /* 0x009896800000a95d */ /* 0x004fea0003900000 */
[----:B------:R-:W2:Y:S02]  /*16b10*/  @!P2 SYNCS.PHASECHK.TRANS64 P2, [R8+URZ+0x28850], R7 ;  /* 0x028850070800a5a7 */ /* 0x000ea4000804007f */
[----:B--2---:R-:W-:Y:S05]  /*16b20*/  @!P2 BRA `(.L_x_6615) ;  /* 0xfffffffc00eca947 */ /* 0x004fea000383ffff */
[----:B------:R-:W-:Y:S05]  /*16b30*/  BRA `(.L_x_6612) ;  /* 0xfffffeec00607947 */ /* 0x000fea000383ffff */
.L_x_6632:
[----:B-1----:R-:W-:-:S04]  /*16b40*/  IMAD.U32 R6, RZ, RZ, UR6 ;  /* 0x00000006ff067e24 */ /* 0x002fc8000f8e00ff */
[----:B------:R1:W2:Y:S03]  /*16b50*/  SYNCS.PHASECHK.TRANS64.TRYWAIT P2, [R6+URZ+0x28830], R5 ;  /* 0x02883005060075a7 */ /* 0x0002a6000804017f */
[----:B--2---:R-:W-:Y:S05]  /*16b60*/  @!P2 NANOSLEEP.SYNCS 0x989680 ;  /* 0x009896800000a95d */ /* 0x004fea0003900000 */
[----:B------:R-:W2:Y:S02]  /*16b70*/  @!P2 SYNCS.PHASECHK.TRANS64 P2, [R6+URZ+0x28830], R5 ;  /* 0x028830050600a5a7 */ /* 0x000ea4000804007f */
[----:B--2---:R-:W-:Y:S05]  /*16b80*/  @!P2 BRA `(.L_x_6632) ;  /* 0xfffffffc00eca947 */ /* 0x004fea000383ffff */
[----:B------:R-:W-:Y:S05]  /*16b90*/  BRA `(.L_x_6629) ;  /* 0xffffff2400107947 */ /* 0x000fea000383ffff */
.L_x_6636:
[----:B-1----:R-:W-:-:S04]  /*16ba0*/  IMAD.U32 R6, RZ, RZ, UR6 ;  /* 0x00000006ff067e24 */ /* 0x002fc8000f8e00ff */
[----:B------:R1:W2:Y:S03]  /*16bb0*/  SYNCS.PHASECHK.TRANS64.TRYWAIT P2, [R6+URZ+0x28850], R5 ;  /* 0x02885005060075a7 */ /* 0x0002a6000804017f */
[----:B--2---:R-:W-:Y:S05]  /*16bc0*/  @!P2 NANOSLEEP.SYNCS 0x989680 ;  /* 0x009896800000a95d */ /* 0x004fea0003900000 */
[----:B------:R-:W2:Y:S02]  /*16bd0*/  @!P2 SYNCS.PHASECHK.TRANS64 P2, [R6+URZ+0x28850], R5 ;  /* 0x028850050600a5a7 */ /* 0x000ea4000804007f */
[----:B--2---:R-:W-:Y:S05]  /*16be0*/  @!P2 BRA `(.L_x_6636) ;  /* 0xfffffffc00eca947 */ /* 0x004fea000383ffff */
[----:B------:R-:W-:Y:S05]  /*16bf0*/  BRA `(.L_x_6633) ;  /* 0xffffff2400d87947 */ /* 0x000fea000383ffff */
.L_x_6642:
[----:B-1----:R-:W-:-:S04]  /*16c00*/  IMAD.U32 R6, RZ, RZ, UR6 ;  /* 0x00000006ff067e24 */ /* 0x002fc8000f8e00ff */
[----:B------:R1:W2:Y:S03]  /*16c10*/  SYNCS.PHASECHK.TRANS64.TRYWAIT P2, [R6+URZ+0x28830], R5 ;  /* 0x02883005060075a7 */ /* 0x0002a6000804017f */
[----:B--2---:R-:W-:Y:S05]  /*16c20*/  @!P2 NANOSLEEP.SYNCS 0x989680 ;  /* 0x009896800000a95d */ /* 0x004fea0003900000 */
[----:B------:R-:W2:Y:S02]  /*16c30*/  @!P2 SYNCS.PHASECHK.TRANS64 P2, [R6+URZ+0x28830], R5 ;  /* 0x028830050600a5a7 */ /* 0x000ea4000804007f */
[----:B--2---:R-:W-:Y:S05]  /*16c40*/  @!P2 BRA `(.L_x_6642) ;  /* 0xfffffffc00eca947 */ /* 0x004fea000383ffff */
[----:B------:R-:W-:Y:S05]  /*16c50*/  BRA `(.L_x_6639) ;  /* 0xffffff4c00087947 */ /* 0x000fea000383ffff */
.L_x_6646:
[----:B-1----:R-:W-:-:S04]  /*16c60*/  IMAD.U32 R6, RZ, RZ, UR6 ;  /* 0x00000006ff067e24 */ /* 0x002fc8000f8e00ff */
[----:B------:R1:W2:Y:S03]  /*16c70*/  SYNCS.PHASECHK.TRANS64.TRYWAIT P2, [R6+URZ+0x28850], R5 ;  /* 0x02885005060075a7 */ /* 0x0002a6000804017f */
[----:B--2---:R-:W-:Y:S05]  /*16c80*/  @!P2 NANOSLEEP.SYNCS 0x989680 ;  /* 0x009896800000a95d */ /* 0x004fea0003900000 */
[----:B------:R-:W2:Y:S02]  /*16c90*/  @!P2 SYNCS.PHASECHK.TRANS64 P2, [R6+URZ+0x28850], R5 ;  /* 0x028850050600a5a7 */ /* 0x000ea4000804007f */
[----:B--2---:R-:W-:Y:S05]  /*16ca0*/  @!P2 BRA `(.L_x_6646) ;  /* 0xfffffffc00eca947 */ /* 0x004fea000383ffff */
[----:B------:R-:W-:Y:S05]  /*16cb0*/  BRA `(.L_x_6643) ;  /* 0xffffff4c00d07947 */ /* 0x000fea000383ffff */
.L_x_6659:
[----:B-1----:R-:W-:-:S04]  /*16cc0*/  IMAD.U32 R9, RZ, RZ, UR5 ;  /* 0x00000005ff097e24 */ /* 0x002fc8000f8e00ff */
[----:B------:R1:W2:Y:S03]  /*16cd0*/  SYNCS.PHASECHK.TRANS64.TRYWAIT P0, [R9+URZ+0x28850], R0 ;  /* 0x02885000090075a7 */ /* 0x0002a6000800017f */
[----:B--2---:R-:W-:Y:S05]  /*16ce0*/  @!P0 NANOSLEEP.SYNCS 0x989680 ;  /* 0x009896800000895d */ /* 0x004fea0003900000 */
[----:B------:R-:W2:Y:S02]  /*16cf0*/  @!P0 SYNCS.PHASECHK.TRANS64 P0, [R9+URZ+0x28850], R0 ;  /* 0x02885000090085a7 */ /* 0x000ea4000800007f */
[----:B--2---:R-:W-:Y:S05]  /*16d00*/  @!P0 BRA `(.L_x_6659) ;  /* 0xfffffffc00ec8947 */ /* 0x004fea000383ffff */
[----:B------:R-:W-:Y:S05]  /*16d10*/  BRA `(.L_x_6658) ;  /* 0xffffff8000b47947 */ /* 0x000fea000383ffff */
.L_x_6707:
        /* <DEDUP_REMOVED lines=11> */
.L_x_6776:
[----:B------:R-:W-:Y:S05]  /*16dd0*/  BSYNC B0 ;  /* 0x0000000000007941 */ /* 0x000fea0003800000 */
.L_x_6775:
[----:B------:R-:W-:Y:S05]  /*16de0*/  BRA `(.L_x_6777) ;  /* 0xffffffc400d07947 */ /* 0x000fea000383ffff */
.L_x_6708:
[----:B------:R-:W-:Y:S01]  /*16df0*/  BSSY B0, `(.L_x_6778) ;  /* 0x0000006000007945 */ /* 0x000fe20003800000 */
[----:B------:R-:W-:-:S07]  /*16e00*/  IMAD.MOV.U32 R15, RZ, RZ, -0x1 ;  /* 0xffffffffff0f7424 */ /* 0x000fce00078e00ff */
[----:B0-----:R-:W-:Y:S05]  /*16e10*/  WARPSYNC.COLLECTIVE R15, `(.L_x_6779) ;  /* 0x000000000f0c7348 */ /* 0x001fea0003c00000 */
[----:B------:R-:W-:Y:S02]  /*16e20*/  ELECT P6, UR62, PT ;  /* 0x00000000003e782f */ /* 0x000fe400038c0000 */
[----:B------:R-:W-:Y:S01]  /*16e30*/  MOV R14, UR62 ;  /* 0x0000003e000e7c02 */ /* 0x000fe20008000f00 */
[----:B0-----:R-:W-:Y:S10]  /*16e40*/  ENDCOLLECTIVE ;  /* 0x000000000000791b */ /* 0x001ff40003800000 */
.L_x_6779:
[----:B------:R-:W-:Y:S05]  /*16e50*/  BSYNC B0 ;  /* 0x0000000000007941 */ /* 0x000fea0003800000 */
.L_x_6778:
[----:B------:R-:W-:Y:S05]  /*16e60*/  BRA `(.L_x_6780) ;  /* 0xffffffc400c07947 */ /* 0x000fea000383ffff */
.L_x_6711:
[----:B-1----:R1:W2:Y:S02]  /*16e70*/  SYNCS.PHASECHK.TRANS64.TRYWAIT P0, [R9+URZ+0x28840], R10 ;  /* 0x0288400a090075a7 */ /* 0x0022a4000800017f */
[----:B--2---:R-:W-:Y:S05]  /*16e80*/  @!P0 NANOSLEEP.SYNCS 0x989680 ;  /* 0x009896800000895d */ /* 0x004fea0003900000 */
[----:B------:R-:W2:Y:S02]  /*16e90*/  @!P0 SYNCS.PHASECHK.TRANS64 P0, [R9+URZ+0x28840], R10 ;  /* 0x0288400a090085a7 */ /* 0x000ea4000800007f */
[----:B--2---:R-:W-:Y:S05]  /*16ea0*/  @!P0 BRA `(.L_x_6711) ;  /* 0xfffffffc00f08947 */ /* 0x004fea000383ffff */
[----:B------:R-:W-:Y:S05]  /*16eb0*/  BRA `(.L_x_6781) ;  /* 0xffffffc800287947 */ /* 0x000fea000383ffff */
.L_x_6714:
        /* <DEDUP_REMOVED lines=8> */
.L_x_6722:
[----:B0-----:R0:W1:Y:S02]  /*16f40*/  SYNCS.PHASECHK.TRANS64.TRYWAIT P0, [R2+URZ+0x28840], R3 ;  /* 0x02884003020075a7 */ /* 0x001064000800017f */
[----:B-1----:R-:W-:Y:S05]  /*16f50*/  @!P0 NANOSLEEP.SYNCS 0x989680 ;  /* 0x009896800000895d */ /* 0x002fea0003900000 */
[----:B------:R-:W1:Y:S02]  /*16f60*/  @!P0 SYNCS.PHASECHK.TRANS64 P0, [R2+URZ+0x28840], R3 ;  /* 0x02884003020085a7 */ /* 0x000e64000800007f */
[----:B-1----:R-:W-:Y:S05]  /*16f70*/  @!P0 BRA `(.L_x_6722) ;  /* 0xfffffffc00f08947 */ /* 0x002fea000383ffff */
[----:B------:R-:W-:Y:S05]  /*16f80*/  BRA `(.L_x_6783) ;  /* 0xffffffcc00f87947 */ /* 0x000fea000383ffff */
.L_x_6724:
[----:B0-----:R0:W1:Y:S02]  /*16f90*/  SYNCS.PHASECHK.TRANS64.TRYWAIT P0, [R3+URZ+0x60], R2 ;  /* 0x00006002030075a7 */ /* 0x001064000800017f */
[----:B-1----:R-:W-:Y:S05]  /*16fa0*/  @!P0 NANOSLEEP.SYNCS 0x989680 ;  /* 0x009896800000895d */ /* 0x002fea0003900000 */
[----:B------:R-:W1:Y:S02]  /*16fb0*/  @!P0 SYNCS.PHASECHK.TRANS64 P0, [R3+URZ+0x60], R2 ;  /* 0x00006002030085a7 */ /* 0x000e64000800007f */
[----:B-1----:R-:W-:Y:S05]  /*16fc0*/  @!P0 BRA `(.L_x_6724) ;  /* 0xfffffffc00f08947 */ /* 0x002fea000383ffff */
[----:B------:R-:W-:Y:S05]  /*16fd0*/  BRA `(.L_x_6784) ;  /* 0xffffffd000947947 */ /* 0x000fea000383ffff */
.L_x_6729:
[----:B-1----:R1:W2:Y:S02]  /*16fe0*/  SYNCS.PHASECHK.TRANS64.TRYWAIT P0, [R2+URZ+0x28840], R3 ;  /* 0x02884003020075a7 */ /* 0x0022a4000800017f */
[----:B--2---:R-:W-:Y:S05]  /*16ff0*/  @!P0 NANOSLEEP.SYNCS 0x989680 ;  /* 0x009896800000895d */ /* 0x004fea0003900000 */
[----:B------:R-:W2:Y:S02]  /*17000*/  @!P0 SYNCS.PHASECHK.TRANS64 P0, [R2+URZ+0x28840], R3 ;  /* 0x02884003020085a7 */ /* 0x000ea4000800007f */
[----:B--2---:R-:W-:Y:S05]  /*17010*/  @!P0 BRA `(.L_x_6729) ;  /* 0xfffffffc00f08947 */ /* 0x004fea000383ffff */
[----:B------:R-:W-:Y:S05]  /*17020*/  BRA `(.L_x_6785) ;  /* 0xffffffd400fc7947 */ /* 0x000fea000383ffff */
.L_x_6731:
[----:B0-----:R0:W1:Y:S02]  /*17030*/  SYNCS.PHASECHK.TRANS64.TRYWAIT P1, [R2+URZ+0x60], R3 ;  /* 0x00006003020075a7 */ /* 0x001064000802017f */
[----:B-1----:R-:W-:Y:S05]  /*17040*/  @!P1 NANOSLEEP.SYNCS 0x989680 ;  /* 0x009896800000995d */ /* 0x002fea0003900000 */
[----:B------:R-:W1:Y:S02]  /*17050*/  @!P1 SYNCS.PHASECHK.TRANS64 P1, [R2+URZ+0x60], R3 ;  /* 0x00006003020095a7 */ /* 0x000e64000802007f */
[----:B-1----:R-:W-:Y:S05]  /*17060*/  @!P1 BRA `(.L_x_6731) ;  /* 0xfffffffc00f09947 */ /* 0x002fea000383ffff */
[----:B------:R-:W-:Y:S05]  /*17070*/  BRA `(.L_x_6786) ;  /* 0xffffffd800987947 */ /* 0x000fea000383ffff */
.L_x_6736:
[----:B--2---:R2:W3:Y:S02]  /*17080*/  SYNCS.PHASECHK.TRANS64.TRYWAIT P0, [R2+URZ+0x28840], R3 ;  /* 0x02884003020075a7 */ /* 0x0044e4000800017f */
[----:B---3--:R-:W-:Y:S05]  /*17090*/  @!P0 NANOSLEEP.SYNCS 0x989680 ;  /* 0x009896800000895d */ /* 0x008fea0003900000 */
[----:B------:R-:W3:Y:S02]  /*170a0*/  @!P0 SYNCS.PHASECHK.TRANS64 P0, [R2+URZ+0x28840], R3 ;  /* 0x02884003020085a7 */ /* 0x000ee4000800007f */
[----:B---3--:R-:W-:Y:S05]  /*170b0*/  @!P0 BRA `(.L_x_6736) ;  /* 0xfffffffc00f08947 */ /* 0x008fea000383ffff */
[----:B------:R-:W-:Y:S05]  /*170c0*/  BRA `(.L_x_6787) ;  /* 0xffffffdc00b87947 */ /* 0x000fea000383ffff */
.L_x_6738:
[----:B0-----:R0:W1:Y:S02]  /*170d0*/  SYNCS.PHASECHK.TRANS64.TRYWAIT P1, [R2+URZ+0x60], R9 ;  /* 0x00006009020075a7 */ /* 0x001064000802017f */
[----:B-1----:R-:W-:Y:S05]  /*170e0*/  @!P1 NANOSLEEP.SYNCS 0x989680 ;  /* 0x009896800000995d */ /* 0x002fea0003900000 */
[----:B------:R-:W1:Y:S02]  /*170f0*/  @!P1 SYNCS.PHASECHK.TRANS64 P1, [R2+URZ+0x60], R9 ;  /* 0x00006009020095a7 */ /* 0x000e64000802007f */
[----:B-1----:R-:W-:Y:S05]  /*17100*/  @!P1 BRA `(.L_x_6738) ;  /* 0xfffffffc00f09947 */ /* 0x002fea000383ffff */
[----:B------:R-:W-:Y:S05]  /*17110*/  BRA `(.L_x_6788) ;  /* 0xffffffe000547947 */ /* 0x000fea000383ffff */
.L_x_6745:
[----:B-1----:R1:W2:Y:S02]  /*17120*/  SYNCS.PHASECHK.TRANS64.TRYWAIT P0, [R3+URZ+0x28860], R0 ;  /* 0x02886000030075a7 */ /* 0x0022a4000800017f */
[----:B--2---:R-:W-:Y:S05]  /*17130*/  @!P0 NANOSLEEP.SYNCS 0x989680 ;  /* 0x009896800000895d */ /* 0x004fea0003900000 */
[----:B------:R-:W2:Y:S02]  /*17140*/  @!P0 SYNCS.PHASECHK.TRANS64 P0, [R3+URZ+0x28860], R0 ;  /* 0x02886000030085a7 */ /* 0x000ea4000800007f */
[----:B--2---:R-:W-:Y:S05]  /*17150*/  @!P0 BRA `(.L_x_6745) ;  /* 0xfffffffc00f08947 */ /* 0x004fea000383ffff */
[----:B------:R-:W-:Y:S05]  /*17160*/  BRA `(.L_x_6789) ;  /* 0xffffffe4005c7947 */ /* 0x000fea000383ffff */
.L_x_6747:
        /* <DEDUP_REMOVED lines=8> */
.L_x_6791:
[----:B------:R-:W-:Y:S05]  /*171f0*/  BSYNC B0 ;  /* 0x0000000000007941 */ /* 0x000fea0003800000 */
.L_x_6790:
        /* <DEDUP_REMOVED lines=8> */
.L_x_6792:
[----:B------:R-:W-:Y:S01]  /*17280*/  IMAD.MOV.U32 R7, RZ, RZ, R14 ;  /* 0x000000ffff077224 */ /* 0x000fe200078e000e */
[----:B------:R-:W-:Y:S06]  /*17290*/  BRA `(.L_x_6793) ;  /* 0xffffffe400e47947 */ /* 0x000fec000383ffff */
.L_x_6750:
        /* <DEDUP_REMOVED lines=8> */
.L_x_6795:
[----:B------:R-:W-:Y:S05]  /*17320*/  BSYNC B0 ;  /* 0x0000000000007941 */ /* 0x000fea0003800000 */
.L_x_6794:
        /* <DEDUP_REMOVED lines=10> */
.L_x_6796:
        /* <DEDUP_REMOVED lines=8> */
.L_x_6797:
        /* <DEDUP_REMOVED lines=8> */
.L_x_6798:
        /* <DEDUP_REMOVED lines=8> */
.L_x_6799:
        /* <DEDUP_REMOVED lines=8> */
.L_x_6800:
[----:B------:R-:W-:Y:S05]  /*175d0*/  BRA `(.L_x_6801) ;  /* 0xffffffe400a87947 */ /* 0x000fea000383ffff */
.L_x_6755:
[----:B------:R-:W-:Y:S01]  /*175e0*/  BSSY B0, `(.L_x_6802) ;  /* 0x0000008000007945 */ /* 0x000fe20003800000 */
[----:B-----5:R-:W-:Y:S02]  /*175f0*/  IMAD.MOV.U32 R13, RZ, RZ, R17 ;  /* 0x000000ffff0d7224 */ /* 0x020fe400078e0011 */
[----:B------:R-:W-:Y:S02]  /*17600*/  IMAD.MOV.U32 R12, RZ, RZ, 0x1 ;  /* 0x00000001ff0c7424 */ /* 0x000fe400078e00ff */
[----:B------:R-:W-:Y:S02]  /*17610*/  IMAD.MOV.U32 R11, RZ, RZ, RZ ;  /* 0x000000ffff0b7224 */ /* 0x000fe400078e00ff */
[----:B------:R-:W-:-:S07]  /*17620*/  IMAD.MOV.U32 R15, RZ, RZ, -0x1 ;  /* 0xffffffffff0f7424 */ /* 0x000fce00078e00ff */
[----:B0-2---:R-:W-:Y:S05]  /*17630*/  WARPSYNC.COLLECTIVE R15, `(.L_x_6803) ;  /* 0x000000000f087348 */ /* 0x005fea0003c00000 */
[----:B------:R1:W3:Y:S02]  /*17640*/  SHFL.UP P6, R14, R13, R12, R11 ;  /* 0x0400000c0d0e7389 */ /* 0x0002e400000c000b */
[----:B0123--:R-:W-:Y:S01]  /*17650*/  ENDCOLLECTIVE ;  /* 0x000000000000791b */ /* 0x00ffe20003800000 */
.L_x_6803:
[----:B------:R-:W-:Y:S05]  /*17660*/  BSYNC B0 ;  /* 0x0000000000007941 */ /* 0x000fea0003800000 */
.L_x_6802:
        /* <DEDUP_REMOVED lines=10> */
.L_x_6804:
        /* <DEDUP_REMOVED lines=8> */
.L_x_6805:
        /* <DEDUP_REMOVED lines=8> */
.L_x_6806:
        /* <DEDUP_REMOVED lines=8> */
.L_x_6807:
        /* <DEDUP_REMOVED lines=8> */
.L_x_6808:
[----:B------:R-:W-:Y:S05]  /*17910*/  BRA `(.L_x_6809) ;  /* 0xffffffe4008c7947 */ /* 0x000fea000383ffff */
.L_x_6757:
[----:B------:R-:W-:Y:S01]  /*17920*/  BSSY B0, `(.L_x_6810) ;  /* 0x0000006000007945 */ /* 0x000fe20003800000 */
[----:B------:R-:W-:Y:S01]  /*17930*/  PLOP3.LUT P6, PT, P6, PT, PT, 0x8, 0x0 ;  /* 0x000000000000781c */ /* 0x000fe200037ce170 */
[----:B------:R-:W-:-:S12]  /*17940*/  IMAD.MOV.U32 R15, RZ, RZ, -0x1 ;  /* 0xffffffffff0f7424 */ /* 0x000fd800078e00ff */
[----:B0-----:R-:W-:Y:S05]  /*17950*/  WARPSYNC.COLLECTIVE R15, `(.L_x_6811) ;  /* 0x000000000f087348 */ /* 0x001fea0003c00000 */
[----:B------:R-:W-:Y:S01]  /*17960*/  VOTE.ANY R14, PT, P6 ;  /* 0x00000000000e7806 */ /* 0x000fe200030e0100 */
[----:B0-----:R-:W-:Y:S06]  /*17970*/  ENDCOLLECTIVE ;  /* 0x000000000000791b */ /* 0x001fec0003800000 */
.L_x_6811:
[----:B------:R-:W-:Y:S05]  /*17980*/  BSYNC B0 ;  /* 0x0000000000007941 */ /* 0x000fea0003800000 */
.L_x_6810:
        /* <DEDUP_REMOVED lines=9> */
.L_x_6812:
[----:B------:R-:W-:Y:S01]  /*17a20*/  IMAD.MOV.U32 R17, RZ, RZ, R14 ;  /* 0x000000ffff117224 */ /* 0x000fe200078e000e */
[----:B------:R-:W-:Y:S06]  /*17a30*/  BRA `(.L_x_6813) ;  /* 0xffffffe4007c7947 */ /* 0x000fec000383ffff */
.L_x_6759:
[----:B------:R-:W-:Y:S01]  /*17a40*/  BSSY B0, `(.L_x_6814) ;  /* 0x0000007000007945 */ /* 0x000fe20003800000 */
[----:B------:R-:W-:Y:S02]  /*17a50*/  IMAD.MOV.U32 R13, RZ, RZ, R2 ;  /* 0x000000ffff0d7224 */ /* 0x000fe400078e0002 */
[----:B------:R-:W-:Y:S02]  /*17a60*/  IMAD.MOV.U32 R11, RZ, RZ, 0x1f ;  /* 0x0000001fff0b7424 */ /* 0x000fe400078e00ff */
[----:B------:R-:W-:-:S07]  /*17a70*/  IMAD.MOV.U32 R15, RZ, RZ, -0x1 ;  /* 0xffffffffff0f7424 */ /* 0x000fce00078e00ff */
[----:B012---:R-:W-:Y:S05]  /*17a80*/  WARPSYNC.COLLECTIVE R15, `(.L_x_6815) ;  /* 0x000000000f087348 */ /* 0x007fea0003c00000 */
[----:B------:R3:W4:Y:S02]  /*17a90*/  SHFL.IDX P6, R14, R13, R12, R11 ;  /* 0x0000000c0d0e7389 */ /* 0x00072400000c000b */
[----:B01234-:R-:W-:Y:S01]  /*17aa0*/  ENDCOLLECTIVE ;  /* 0x000000000000791b */ /* 0x01ffe20003800000 */
.L_x_6815:
[----:B------:R-:W-:Y:S05]  /*17ab0*/  BSYNC B0 ;  /* 0x0000000000007941 */ /* 0x000fea0003800000 */
.L_x_6814:
[----:B------:R-:W-:Y:S01]  /*17ac0*/  IMAD.MOV.U32 R7, RZ, RZ, R14 ;  /* 0x000000ffff077224 */ /* 0x000fe200078e000e */
[----:B------:R-:W-:Y:S06]  /*17ad0*/  BRA `(.L_x_6758) ;  /* 0xffffffe400707947 */ /* 0x000fec000383ffff */
.L_x_6763:
[----:B-1----:R1:W2:Y:S02]  /*17ae0*/  SYNCS.PHASECHK.TRANS64.TRYWAIT P0, [R0+URZ+0x28820], R3 ;  /* 0x02882003000075a7 */ /* 0x0022a4000800017f */
[----:B--2---:R-:W-:Y:S05]  /*17af0*/  @!P0 NANOSLEEP.SYNCS 0x989680 ;  /* 0x009896800000895d */ /* 0x004fea0003900000 */
[----:B------:R-:W2:Y:S02]  /*17b00*/  @!P0 SYNCS.PHASECHK.TRANS64 P0, [R0+URZ+0x28820], R3 ;  /* 0x02882003000085a7 */ /* 0x000ea4000800007f */
[----:B--2---:R-:W-:Y:S05]  /*17b10*/  @!P0 BRA `(.L_x_6763) ;  /* 0xfffffffc00f08947 */ /* 0x004fea000383ffff */
[----:B------:R-:W-:Y:S05]  /*17b20*/  BRA `(.L_x_6816) ;  /* 0xffffffe800e47947 */ /* 0x000fea000383ffff */
.L_x_6764:
        /* <DEDUP_REMOVED lines=11> */
.L_x_6818:
[----:B------:R-:W-:Y:S05]  /*17be0*/  BSYNC B0 ;  /* 0x0000000000007941 */ /* 0x000fea0003800000 */
.L_x_6817:
[----:B------:R-:W-:Y:S05]  /*17bf0*/  BRA `(.L_x_6819) ;  /* 0xffffffe800cc7947 */ /* 0x000fea000383ffff */
.L_x_6767:
[----:B------:R-:W-:Y:S01]  /*17c00*/  BSSY B1, `(.L_x_6820) ;  /* 0x0000006000017945 */ /* 0x000fe20003800000 */
[----:B------:R-:W-:-:S07]  /*17c10*/  IMAD.MOV.U32 R15, RZ, RZ, -0x1 ;  /* 0xffffffffff0f7424 */ /* 0x000fce00078e00ff */
[----:B012---:R-:W-:Y:S05]  /*17c20*/  WARPSYNC.COLLECTIVE R15, `(.L_x_6821) ;  /* 0x000000000f0c7348 */ /* 0x007fea0003c00000 */
[----:B------:R-:W-:Y:S02]  /*17c30*/  ELECT P6, UR62, PT ;  /* 0x00000000003e782f */ /* 0x000fe400038c0000 */
[----:B------:R-:W-:Y:S01]  /*17c40*/  MOV R14, UR62 ;  /* 0x0000003e000e7c02 */ /* 0x000fe20008000f00 */
[----:B012---:R-:W-:Y:S10]  /*17c50*/  ENDCOLLECTIVE ;  /* 0x000000000000791b */ /* 0x007ff40003800000 */
.L_x_6821:
[----:B------:R-:W-:Y:S05]  /*17c60*/  BSYNC B1 ;  /* 0x0000000000017941 */ /* 0x000fea0003800000 */
.L_x_6820:
[----:B------:R-:W-:Y:S05]  /*17c70*/  BRA `(.L_x_6822) ;  /* 0xffffffe800c47947 */ /* 0x000fea000383ffff */
.L_x_6769:
[----:B-1----:R1:W2:Y:S02]  /*17c80*/  SYNCS.PHASECHK.TRANS64.TRYWAIT P0, [R6+URZ], R5 ;  /* 0x00000005060075a7 */ /* 0x0022a4000800017f */
[----:B--2---:R-:W-:Y:S05]  /*17c90*/  @!P0 NANOSLEEP.SYNCS 0x989680 ;  /* 0x009896800000895d */ /* 0x004fea0003900000 */
[----:B------:R-:W2:Y:S02]  /*17ca0*/  @!P0 SYNCS.PHASECHK.TRANS64 P0, [R6+URZ], R5 ;  /* 0x00000005060085a7 */ /* 0x000ea4000800007f */
[----:B--2---:R-:W-:Y:S05]  /*17cb0*/  @!P0 BRA `(.L_x_6769) ;  /* 0xfffffffc00f08947 */ /* 0x004fea000383ffff */
[----:B------:R-:W-:Y:S05]  /*17cc0*/  BRA `(.L_x_6823) ;  /* 0xffffffec00007947 */ /* 0x000fea000383ffff */
.L_x_6770:
[----:B--2---:R2:W3:Y:S02]  /*17cd0*/  SYNCS.PHASECHK.TRANS64.TRYWAIT P0, [R7+URZ], R2 ;  /* 0x00000002070075a7 */ /* 0x0044e4000800017f */
[----:B---3--:R-:W-:Y:S05]  /*17ce0*/  @!P0 NANOSLEEP.SYNCS 0x989680 ;  /* 0x009896800000895d */ /* 0x008fea0003900000 */
[----:B------:R-:W3:Y:S02]  /*17cf0*/  @!P0 SYNCS.PHASECHK.TRANS64 P0, [R7+URZ], R2 ;  /* 0x00000002070085a7 */ /* 0x000ee4000800007f */
[----:B---3--:R-:W-:Y:S05]  /*17d00*/  @!P0 BRA `(.L_x_6770) ;  /* 0xfffffffc00f08947 */ /* 0x008fea000383ffff */
[----:B------:R-:W-:Y:S05]  /*17d10*/  BRA `(.L_x_6824) ;  /* 0xffffffe800f47947 */ /* 0x000fea000383ffff */
.L_x_6772:
[----:B---3--:R3:W4:Y:S02]  /*17d20*/  SYNCS.PHASECHK.TRANS64.TRYWAIT P0, [R4+URZ], R5 ;  /* 0x00000005040075a7 */ /* 0x008724000800017f */
[----:B----4-:R-:W-:Y:S05]  /*17d30*/  @!P0 NANOSLEEP.SYNCS 0x989680 ;  /* 0x009896800000895d */ /* 0x010fea0003900000 */
[----:B------:R-:W4:Y:S02]  /*17d40*/  @!P0 SYNCS.PHASECHK.TRANS64 P0, [R4+URZ], R5 ;  /* 0x00000005040085a7 */ /* 0x000f24000800007f */
[----:B----4-:R-:W-:Y:S05]  /*17d50*/  @!P0 BRA `(.L_x_6772) ;  /* 0xfffffffc00f08947 */ /* 0x010fea000383ffff */
[----:B------:R-:W-:Y:S05]  /*17d60*/  BRA `(.L_x_6825) ;  /* 0xffffffe800fc7947 */ /* 0x000fea000383ffff */
.L_x_6826:
        /* <DEDUP_REMOVED lines=9> */
.L_x_12771:


//--------------------- .text._ZN7cutlass13device_kernelIN5flash11enable_sm90INS1_16FlashAttnFwdSm90INS1_25CollectiveMainloopFwdSm90ILi2EN4cute5tupleIJNS5_1CILi1EEES8_S8_EEENS6_IJNS7_ILi128EEESA_SA_EEELi128ENS_6half_tEfNS_4arch4Sm90ELb0ELb1ELb1ELb1ELb0ELb1ELb0ELb1ELb1ELb0ELb0ELb0EEENS1_21CollectiveEpilogueFwdISB_S9_SC_SE_Li256ELb1ELb0ELb0ELb0EEENS1_36VarlenDynamicPersistentTileSchedulerILi128ELi128ELi256ELi32ELb0ELb0ELb1ELb1ELb0ELb1EEEEEEEEEvNT_6ParamsE --------------------------
	.section	.text._ZN7cutlass13device_kernelIN5flash11enable_sm90INS1_16FlashAttnFwdSm90INS1_25CollectiveMainloopFwdSm90ILi2EN4cute5tupleIJNS5_1CILi1EEES8_S8_EEENS6_IJNS7_ILi128EEESA_SA_EEELi128ENS_6half_tEfNS_4arch4Sm90ELb0ELb1ELb1ELb1ELb0ELb1ELb0ELb1ELb1ELb0ELb0ELb0EEENS1_21CollectiveEpilogueFwdISB_S9_SC_SE_Li256ELb1ELb0ELb0ELb0EEENS1_36VarlenDynamicPersistentTileSchedulerILi128ELi128ELi256ELi32ELb0ELb0ELb1ELb1ELb0ELb1EEEEEEEEEvNT_6ParamsE,"ax",@progbits
	.align	128
.text._ZN7cutlass13device_kernelIN5flash11enable_sm90INS1_16FlashAttnFwdSm90INS1_25CollectiveMainloopFwdSm90ILi2EN4cute5tupleIJNS5_1CILi1EEES8_S8_EEENS6_IJNS7_ILi128EEESA_SA_EEELi128ENS_6half_tEfNS_4arch4Sm90ELb0ELb1ELb1ELb1ELb0ELb1ELb0ELb1ELb1ELb0ELb0ELb0EEENS1_21CollectiveEpilogueFwdISB_S9_SC_SE_Li256ELb1ELb0ELb0ELb0EEENS1_36VarlenDynamicPersistentTileSchedulerILi128ELi128ELi256ELi32ELb0ELb0ELb1ELb1ELb0ELb1EEEEEEEEEvNT_6ParamsE:
        .type           _ZN7cutlass13device_kernelIN5flash11enable_sm90INS1_16FlashAttnFwdSm90INS1_25CollectiveMainloopFwdSm90ILi2EN4cute5tupleIJNS5_1CILi1EEES8_S8_EEENS6_IJNS7_ILi128EEESA_SA_EEELi128ENS_6half_tEfNS_4arch4Sm90ELb0ELb1ELb1ELb1ELb0ELb1ELb0ELb1ELb1ELb0ELb0ELb0EEENS1_21CollectiveEpilogueFwdISB_S9_SC_SE_Li256ELb1ELb0ELb0ELb0EEENS1_36VarlenDynamicPersistentTileSchedulerILi128ELi128ELi256ELi32ELb0ELb0ELb1ELb1ELb0ELb1EEEEEEEEEvNT_6ParamsE,@function
        .size           _ZN7cutlass13device_kernelIN5flash11enable_sm90INS1_16FlashAttnFwdSm90INS1_25CollectiveMainloopFwdSm90ILi2EN4cute5tupleIJNS5_1CILi1EEES8_S8_EEENS6_IJNS7_ILi128EEESA_SA_EEELi128ENS_6half_tEfNS_4arch4Sm90ELb0ELb1ELb1ELb1ELb0ELb1ELb0ELb1ELb1ELb0ELb0ELb0EEENS1_21CollectiveEpilogueFwdISB_S9_SC_SE_Li256ELb1ELb0ELb0ELb0EEENS1_36VarlenDynamicPersistentTileSchedulerILi128ELi128ELi256ELi32ELb0ELb0ELb1ELb1ELb0ELb1EEEEEEEEEvNT_6ParamsE,(.L_x_12772 - _ZN7cutlass13device_kernelIN5flash11enable_sm90INS1_16FlashAttnFwdSm90INS1_25CollectiveMainloopFwdSm90ILi2EN4cute5tupleIJNS5_1CILi1EEES8_S8_EEENS6_IJNS7_ILi128EEESA_SA_EEELi128ENS_6half_tEfNS_4arch4Sm90ELb0ELb1ELb1ELb1ELb0ELb1ELb0ELb1ELb1ELb0ELb0ELb0EEENS1_21CollectiveEpilogueFwdISB_S9_SC_SE_Li256ELb1ELb0ELb0ELb0EEENS1_36VarlenDynamicPersistentTileSchedulerILi128ELi128ELi256ELi32ELb0ELb0ELb1ELb1ELb0ELb1EEEEEEEEEvNT_6ParamsE)
        .other          _ZN7cutlass13device_kernelIN5flash11enable_sm90INS1_16FlashAttnFwdSm90INS1_25CollectiveMainloopFwdSm90ILi2EN4cute5tupleIJNS5_1CILi1EEES8_S8_EEENS6_IJNS7_ILi128EEESA_SA_EEELi128ENS_6half_tEfNS_4arch4Sm90ELb0ELb1ELb1ELb1ELb0ELb1ELb0ELb1ELb1ELb0ELb0ELb0EEENS1_21CollectiveEpilogueFwdISB_S9_SC_SE_Li256ELb1ELb0ELb0ELb0EEENS1_36VarlenDynamicPersistentTileSchedulerILi128ELi128ELi256ELi32ELb0ELb0ELb1ELb1ELb0ELb1EEEEEEEEEvNT_6ParamsE,@"STO_CUDA_ENTRY STV_DEFAULT"
_ZN7cutlass13device_kernelIN5flash11enable_sm90INS1_16FlashAttnFwdSm90INS1_25CollectiveMainloopFwdSm90ILi2EN4cute5tupleIJNS5_1CILi1EEES8_S8_EEENS6_IJNS7_ILi128EEESA_SA_EEELi128ENS_6half_tEfNS_4arch4Sm90ELb0ELb1ELb1ELb1ELb0ELb1ELb0ELb1ELb1ELb0ELb0ELb0EEENS1_21CollectiveEpilogueFwdISB_S9_SC_SE_Li256ELb1ELb0ELb0ELb0EEENS1_36VarlenDynamicPersistentTileSchedulerILi128ELi128ELi256ELi32ELb0ELb0ELb1ELb1ELb0ELb1EEEEEEEEEvNT_6ParamsE:
        /* <DEDUP_REMOVED lines=27> */
.L_x_6828:
[----:B------:R-:W-:Y:S05]  /*01b0*/  BSYNC B0 ;  /* 0x0000000000007941 */ /* 0x000fea0003800000 */
.L_x_6827:
        /* <DEDUP_REMOVED lines=41> */
.L_x_6829:
        /* <DEDUP_REMOVED lines=22> */
.L_x_6830:
        /* <DEDUP_REMOVED lines=18> */
.L_x_6831:
        /* <DEDUP_REMOVED lines=22> */
.L_x_6832:
        /* <DEDUP_REMOVED lines=22> */
.L_x_6833:
[----:B------:R-:W-:Y:S01]  /*0990*/  PLOP3.LUT P0, PT, PT, PT, UP0, 0x80, 0x0 ;  /* 0x000000000000781c */ /* 0x000fe20003f0f008 */
[----:B------:R-:W-:Y:S01]  /*09a0*/  UMOV UR36, 0x1 ;  /* 0x0000000100247882 */ /* 0x000fe20000000000 */
[----:B------:R-:W-:Y:S01]  /*09b0*/  NOP ;  /* 0x0000000000007918 */ /* 0x000fe20000000000 */
[----:B------:R-:W-:Y:S01]  /*09c0*/  USEL UR36, UR36, 0x2, !UP0 ;  /* 0x0000000224247887 */ /* 0x000fe2000c000000 */
[----:B------:R-:W-:Y:S01]  /*09d0*/  BSSY B7, `(.L_x_6834) ;  /* 0x00023f2000077945 */ /* 0x000fe20003800000 */
[----:B------:R-:W-:Y:S01]  /*09e0*/  ULDC.64 UR56, c[0x0][0x208] ;  /* 0x0000820000387ab9 */ /* 0x000fe20000000a00 */
[----:B012-4-:R-:W-:Y:S07]  /*09f0*/  BAR.SYNC.DEFER_BLOCKING 0x0 ;  /* 0x0000000000007b1d */ /* 0x017fee0000010000 */
[----:B------:R-:W-:Y:S05]  /*0a00*/  @!P0 BRA `(.L_x_6835) ;  /* 0x000001d8009c8947 */ /* 0x000fea0003800000 */
.L_x_6836:
[----:B------:R-:W-:-:S08]  /*0a10*/  NOP ;  /* 0x0000000000007918 */ /* 0x000fd00000000000 */
[----:B------:R-:W0:Y:S02]  /*0a20*/  USETMAXREG.TRY_ALLOC.CTAPOOL UP0, 0xf0 ;  /* 0x000000f0000079c8 */ /* 0x000e240008000600 */
[----:B0-----:R-:W-:-:S13]  /*0a30*/  PLOP3.LUT P0, PT, PT, PT, UP0, 0x80, 0x0 ;  /* 0x000000000000781c */ /* 0x001fda0003f0f008 */
[----:B------:R-:W-:Y:S05]  /*0a40*/  @!P0 BRA `(.L_x_6836) ;  /* 0xfffffffc00f08947 */ /* 0x000fea000383ffff */
[----:B------:R-:W-:Y:S01]  /*0a50*/  SHF.R.U32.HI R0, RZ, 0x7, R3 ;  /* 0x00000007ff007819 */ /* 0x000fe20000011603 */
[----:B------:R-:W0:Y:S08]  /*0a60*/  S2UR UR5, SR_CgaCtaId ;  /* 0x00000000000579c3 */ /* 0x000e300000008800 */
[----:B------:R-:W-:Y:S06]  /*0a70*/  BAR.ARV 0x8, 0x120 ;  /* 0x0204800000007b1d */ /* 0x000fec0000002000 */
[----:B------:R-:W-:Y:S01]  /*0a80*/  ISETP.NE.AND P0, PT, R0, 0x1, PT ;  /* 0x000000010000780c */ /* 0x000fe20003f05270 */
[----:B------:R-:W-:-:S12]  /*0a90*/  UMOV UR4, 0x400 ;  /* 0x0000040000047882 */ /* 0x000fd80000000000 */
[----:B------:R-:W-:Y:S06]  /*0aa0*/  @!P0 BAR.ARV 0x9, 0x100 ;  /* 0x0244000000008b1d */ /* 0x000fec0000002000 */
[----:B0-----:R-:W-:Y:S02]  /*0ab0*/  ULEA UR4, UR5, UR4, 0x18 ;  /* 0x0000000405047291 */ /* 0x001fe4000f8ec03f */
[----:B------:R-:W-:Y:S04]  /*0ac0*/  BAR.SYNC.DEFER_BLOCKING 0x5, 0x120 ;  /* 0x0144800000007b1d */ /* 0x000fe80000010000 */
[----:B------:R-:W-:-:S02]  /*0ad0*/  IMAD.U32 R2, RZ, RZ, UR4 ;  /* 0x00000004ff027e24 */ /* 0x000fc4000f8e00ff */
[----:B------:R-:W-:-:S03]  /*0ae0*/  ULDC UR4, c[0x0][0xc14] ;  /* 0x0003050000047ab9 */ /* 0x000fc60000000800 */
[----:B------:R-:W0:Y:S01]  /*0af0*/  LDS.128 R196, [R2+0x288d0] ;  /* 0x0288d00002c47984 */ /* 0x000e220000000c00 */
[----:B------:R-:W-:Y:S06]  /*0b00*/  BAR.ARV 0x4, 0x120 ;  /* 0x0104800000007b1d */ /* 0x000fec0000002000 */
[----:B0-----:R-:W-:-:S13]  /*0b10*/  ISETP.GE.AND P0, PT, R199, UR4, PT ;  /* 0x00000004c7007c0c */ /* 0x001fda000bf06270 */
[----:B------:R-:W-:Y:S05]  /*0b20*/  @P0 BRA `(.L_x_6837) ;  /* 0x0000023c00700947 */ /* 0x000fea0003800000 */
[----:B------:R-:W-:Y:S01]  /*0b30*/  VIADD R229, R3, 0xffffff80 ;  /* 0xffffff8003e57836 */ /* 0x000fe20000000000 */
[----:B------:R-:W-:Y:S01]  /*0b40*/  R2UR UR38, R2 ;  /* 0x00000000022672ca */ /* 0x000fe200000e0000 */
[----:B------:R-:W-:Y:S01]  /*0b50*/  IMAD.MOV.U32 R221, RZ, RZ, RZ ;  /* 0x000000ffffdd7224 */ /* 0x000fe200078e00ff */
[----:B------:R-:W-:Y:S01]  /*0b60*/  CS2R R184, SRZ ;  /* 0x0000000000b87805 */ /* 0x000fe2000001ff00 */
[----:B------:R-:W-:Y:S01]  /*0b70*/  IMAD.MOV.U32 R194, RZ, RZ, RZ ;  /* 0x000000ffffc27224 */ /* 0x000fe200078e00ff */
[----:B------:R-:W-:Y:S01]  /*0b80*/  SHF.R.S32.HI R0, RZ, 0x1f, R229 ;  /* 0x0000001fff007819 */ /* 0x000fe200000114e5 */
[----:B------:R-:W-:Y:S01]  /*0b90*/  ULOP3.LUT UR39, UR36, 0x1, URZ, 0xfc, !UPT ;  /* 0x0000000124277892 */ /* 0x000fe2000f8efc3f */
[----:B------:R-:W-:Y:S02]  /*0ba0*/  MOV R186, RZ ;  /* 0x000000ff00ba7202 */ /* 0x000fe40000000f00 */
[CC--:B------:R-:W-:Y:S02]  /*0bb0*/  LEA.HI R4, R0.reuse, R229.reuse, RZ, 0x7 ;  /* 0x000000e500047211 */ /* 0x0c0fe400078f38ff */
[----:B------:R-:W-:-:S02]  /*0bc0*/  LEA.HI R5, R0, R229, RZ, 0x5 ;  /* 0x000000e500057211 */ /* 0x000fc400078f28ff */
[C---:B------:R-:W-:Y:S01]  /*0bd0*/  LOP3.LUT R6, R4.reuse, 0xffffff80, RZ, 0xc0, !PT ;  /* 0xffffff8004067812 */ /* 0x040fe200078ec0ff */
[----:B------:R-:W-:Y:S01]  /*0be0*/  UIADD3 UR38, UR38, 0x10400, URZ ;  /* 0x0001040026267890 */ /* 0x000fe2000fffe03f */
[----:B------:R-:W-:Y:S01]  /*0bf0*/  SHF.R.S32.HI R227, RZ, 0x7, R4 ;  /* 0x00000007ffe37819 */ /* 0x000fe20000011404 */
[----:B------:R-:W-:Y:S02]  /*0c00*/  IMAD.SHL.U32 R5, R5, 0x20, RZ ;  /* 0x0000002005057824 */ /* 0x000fe400078e00ff */
[----:B------:R-:W-:Y:S01]  /*0c10*/  IMAD.IADD R223, R229, 0x1, -R6 ;  /* 0x00000001e5df7824 */ /* 0x000fe200078e0a06 */
[----:B------:R-:W-:Y:S02]  /*0c20*/  LEA.HI R4, R4, R227, RZ, 0x1 ;  /* 0x000000e304047211 */ /* 0x000fe400078f08ff */
[----:B------:R-:W-:Y:S02]  /*0c30*/  LOP3.LUT R5, R5, 0xfffffc00, RZ, 0xc0, !PT ;  /* 0xfffffc0005057812 */ /* 0x000fe400078ec0ff */
[----:B------:R-:W-:-:S02]  /*0c40*/  SHF.R.S32.HI R10, RZ, 0x1f, R223 ;  /* 0x0000001fff0a7819 */ /* 0x000fc400000114df */
[----:B------:R-:W-:Y:S02]  /*0c50*/  LOP3.LUT R4, R4, 0x3fffffe, RZ, 0xc0, !PT ;  /* 0x03fffffe04047812 */ /* 0x000fe400078ec0ff */
[CC--:B------:R-:W-:Y:S02]  /*0c60*/  LEA.HI R7, R10.reuse, R223.reuse, RZ, 0x2 ;  /* 0x000000df0a077211 */ /* 0x0c0fe400078f10ff */
[----:B------:R-:W-:Y:S01]  /*0c70*/  LEA.HI R10, R10, R223, RZ, 0x5 ;  /* 0x000000df0a0a7211 */ /* 0x000fe200078f28ff */
[----:B------:R-:W-:Y:S01]  /*0c80*/  IMAD.IADD R4, R227, 0x1, -R4 ;  /* 0x00000001e3047824 */ /* 0x000fe200078e0a04 */
[--C-:B------:R-:W-:Y:S02]  /*0c90*/  SHF.R.S32.HI R6, RZ, 0x2, R7.reuse ;  /* 0x00000002ff067819 */ /* 0x100fe40000011407 */
[----:B------:R-:W-:Y:S02]  /*0ca0*/  SHF.R.S32.HI R3, RZ, 0x1f, R7 ;  /* 0x0000001fff037819 */ /* 0x000fe40000011407 */
[----:B------:R-:W-:-:S02]  /*0cb0*/  SHF.R.S32.HI R10, RZ, 0x5, R10 ;  /* 0x00000005ff0a7819 */ /* 0x000fc4000001140a */
[----:B------:R-:W-:Y:S02]  /*0cc0*/  LEA.HI R8, R3, R6, RZ, 0x3 ;  /* 0x0000000603087211 */ /* 0x000fe400078f18ff */
[----:B------:R-:W-:Y:S02]  /*0cd0*/  LEA.HI R3, R0, R229, RZ, 0x4 ;  /* 0x000000e500037211 */ /* 0x000fe400078f20ff */
[----:B------:R-:W-:Y:S02]  /*0ce0*/  LOP3.LUT R9, R8, 0xfffffff8, RZ, 0xc0, !PT ;  /* 0xfffffff808097812 */ /* 0x000fe400078ec0ff */
[----:B------:R-:W-:-:S03]  /*0cf0*/  SHF.R.S32.HI R8, RZ, 0x4, R3 ;  /* 0x00000004ff087819 */ /* 0x000fc60000011403 */
[----:B------:R-:W-:Y:S01]  /*0d00*/  IMAD.IADD R9, R6, 0x1, -R9 ;  /* 0x0000000106097824 */ /* 0x000fe200078e0a09 */
[C---:B------:R-:W-:Y:S02]  /*0d10*/  LOP3.LUT R6, R3.reuse, 0x3fffff0, RZ, 0xc0, !PT ;  /* 0x03fffff003067812 */ /* 0x040fe400078ec0ff */
[----:B------:R-:W-:Y:S01]  /*0d20*/  LEA.HI R3, R3, R8, RZ, 0x1 ;  /* 0x0000000803037211 */ /* 0x000fe200078f08ff */
[----:B------:R-:W-:Y:S02]  /*0d30*/  IMAD R9, R10, 0x10, R9 ;  /* 0x000000100a097824 */ /* 0x000fe400078e0209 */
[----:B------:R-:W-:Y:S01]  /*0d40*/  IMAD.IADD R6, R229, 0x1, -R6 ;  /* 0x00000001e5067824 */ /* 0x000fe200078e0a06 */
[----:B------:R-:W-:Y:S01]  /*0d50*/  LOP3.LUT R3, R3, 0x1ffffffe, RZ, 0xc0, !PT ;  /* 0x1ffffffe03037812 */ /* 0x000fe200078ec0ff */
[----:B------:R-:W-:-:S03]  /*0d60*/  IMAD R204, R4, 0x40, R9 ;  /* 0x0000004004cc7824 */ /* 0x000fc600078e0209 */
[----:B------:R-:W-:Y:S01]  /*0d70*/  LEA R6, R6, R5, 0x6 ;  /* 0x0000000506067211 */ /* 0x000fe200078e30ff */
[----:B------:R-:W-:-:S04]  /*0d80*/  IMAD.IADD R3, R8, 0x1, -R3 ;  /* 0x0000000108037824 */ /* 0x000fc800078e0a03 */
[----:B------:R-:W-:Y:S01]  /*0d90*/  IMAD R228, R3, 0x8, R6 ;  /* 0x0000000803e47824 */ /* 0x000fe200078e0206 */
[CC--:B------:R-:W-:Y:S02]  /*0da0*/  LEA.HI R3, R0.reuse, R229.reuse, RZ, 0x6 ;  /* 0x000000e500037211 */ /* 0x0c0fe400078f30ff */
[----:B------:R-:W-:-:S03]  /*0db0*/  LEA.HI R0, R0, R229, RZ, 0x3 ;  /* 0x000000e500007211 */ /* 0x000fc600078f18ff */
[----:B------:R-:W-:Y:S01]  /*0dc0*/  IMAD.SHL.U32 R3, R3, 0x8, RZ ;  /* 0x0000000803037824 */ /* 0x000fe200078e00ff */
[----:B------:R-:W-:Y:S02]  /*0dd0*/  SHF.R.S32.HI R18, RZ, 0x3, R0 ;  /* 0x00000003ff127819 */ /* 0x000fe40000011400 */
[----:B------:R-:W-:Y:S02]  /*0de0*/  LOP3.LUT R4, R0, 0xfffffff8, RZ, 0xc0, !PT ;  /* 0xfffffff800047812 */ /* 0x000fe400078ec0ff */
[----:B------:R-:W-:Y:S01]  /*0df0*/  LOP3.LUT R212, R3, 0xfffffe00, RZ, 0xc0, !PT ;  /* 0xfffffe0003d47812 */ /* 0x000fe200078ec0ff */
[C---:B------:R-:W-:Y:S01]  /*0e00*/  VIADD R189, R18.reuse, 0x20 ;  /* 0x0000002012bd7836 */ /* 0x040fe20000000000 */
[----:B------:R-:W-:Y:S01]  /*0e10*/  SHF.R.S32.HI R19, RZ, 0x1f, R18 ;  /* 0x0000001fff137819 */ /* 0x000fe20000011412 */
[C---:B------:R-:W-:Y:S02]  /*0e20*/  VIADD R188, R18.reuse, 0x40 ;  /* 0x0000004012bc7836 */ /* 0x040fe40000000000 */
[C---:B------:R-:W-:Y:S01]  /*0e30*/  VIADD R190, R18.reuse, 0x60 ;  /* 0x0000006012be7836 */ /* 0x040fe20000000000 */
[----:B------:R-:W-:Y:S01]  /*0e40*/  SHF.R.S32.HI R0, RZ, 0x1f, R189 ;  /* 0x0000001fff007819 */ /* 0x000fe200000114bd */
[----:B------:R-:W-:Y:S01]  /*0e50*/  IMAD.IADD R219, R229, 0x1, -R4 ;  /* 0x00000001e5db7824 */ /* 0x000fe200078e0a04 */
[----:B------:R-:W-:Y:S01]  /*0e60*/  SHF.R.S32.HI R5, RZ, 0x1f, R188 ;  /* 0x0000001fff057819 */ /* 0x000fe200000114bc */
[----:B------:R-:W-:Y:S01]  /*0e70*/  IMAD.SHL.U32 R203, R18, 0x40, RZ ;  /* 0x0000004012cb7824 */ /* 0x000fe200078e00ff */
[----:B------:R-:W-:Y:S01]  /*0e80*/  SHF.R.S32.HI R9, RZ, 0x1f, R190 ;  /* 0x0000001fff097819 */ /* 0x000fe200000114be */
[----:B------:R-:W-:Y:S01]  /*0e90*/  IMAD.SHL.U32 R201, R188, 0x40, RZ ;  /* 0x00000040bcc97824 */ /* 0x000fe200078e00ff */
[----:B------:R-:W-:Y:S01]  /*0ea0*/  LEA.HI R0, R0, R189, RZ, 0x3 ;  /* 0x000000bd00007211 */ /* 0x000fe200078f18ff */
[----:B------:R-:W-:Y:S01]  /*0eb0*/  IMAD.SHL.U32 R200, R190, 0x40, RZ ;  /* 0x00000040bec87824 */ /* 0x000fe200078e00ff */
[----:B------:R-:W-:Y:S01]  /*0ec0*/  LEA.HI R5, R5, R188, RZ, 0x3 ;  /* 0x000000bc05057211 */ /* 0x000fe200078f18ff */
[----:B------:R-:W-:Y:S01]  /*0ed0*/  IMAD.SHL.U32 R16, R219, 0x8, RZ ;  /* 0x00000008db107824 */ /* 0x000fe200078e00ff */
[----:B------:R-:W-:Y:S01]  /*0ee0*/  SHF.L.U32 R202, R189, 0x6, RZ ;  /* 0x00000006bdca7819 */ /* 0x000fe200000006ff */
[----:B------:R-:W-:Y:S01]  /*0ef0*/  IMAD.SHL.U32 R0, R0, 0x40, RZ ;  /* 0x0000004000007824 */ /* 0x000fe200078e00ff */
[----:B------:R-:W-:Y:S01]  /*0f00*/  LEA.HI R9, R9, R190, RZ, 0x3 ;  /* 0x000000be09097211 */ /* 0x000fe200078f18ff */
[----:B------:R-:W-:Y:S01]  /*0f10*/  IMAD.SHL.U32 R5, R5, 0x40, RZ ;  /* 0x0000004005057824 */ /* 0x000fe200078e00ff */
[----:B------:R-:W-:Y:S01]  /*0f20*/  LOP3.LUT R3, R203, 0x1c0, RZ, 0xc0, !PT ;  /* 0x000001c0cb037812 */ /* 0x000fe200078ec0ff */
[----:B------:R-:W-:Y:S01]  /*0f30*/  IMAD.SHL.U32 R22, R219, 0x4, RZ ;  /* 0x00000004db167824 */ /* 0x000fe200078e00ff */
[----:B------:R-:W-:Y:S01]  /*0f40*/  LOP3.LUT R202, R202, 0x1c0, RZ, 0xc0, !PT ;  /* 0x000001c0caca7812 */ /* 0x000fe200078ec0ff */
[----:B------:R-:W-:Y:S01]  /*0f50*/  VIADD R195, R16, 0x40 ;  /* 0x0000004010c37836 */ /* 0x000fe20000000000 */
[----:B------:R-:W-:Y:S01]  /*0f60*/  LOP3.LUT R201, R201, 0x1c0, RZ, 0xc0, !PT ;  /* 0x000001c0c9c97812 */ /* 0x000fe200078ec0ff */
[----:B------:R-:W-:Y:S01]  /*0f70*/  VIADD R187, R22, 0x20 ;  /* 0x0000002016bb7836 */ /* 0x000fe20000000000 */
[----:B------:R-:W-:-:S02]  /*0f80*/  LOP3.LUT R200, R200, 0x1c0, RZ, 0xc0, !PT ;  /* 0x000001c0c8c87812 */ /* 0x000fc400078ec0ff */
[----:B------:R-:W-:Y:S02]  /*0f90*/  SHF.L.U32 R9, R9, 0x6, RZ ;  /* 0x0000000609097819 */ /* 0x000fe400000006ff */
[----:B------:R-:W-:Y:S02]  /*0fa0*/  SHF.R.U32.HI R211, RZ, 0x3, R3 ;  /* 0x00000003ffd37819 */ /* 0x000fe40000011603 */
[----:B------:R-:W-:Y:S02]  /*0fb0*/  LOP3.LUT R214, R3, 0x38, R16, 0xf8, !PT ;  /* 0x0000003803d67812 */ /* 0x000fe400078ef810 */
[----:B------:R-:W-:Y:S02]  /*0fc0*/  LOP3.LUT R4, R7, 0x7ffffffc, RZ, 0xc0, !PT ;  /* 0x7ffffffc07047812 */ /* 0x000fe400078ec0ff */
[----:B------:R-:W-:Y:S02]  /*0fd0*/  SHF.R.U32.HI R209, RZ, 0x3, R202 ;  /* 0x00000003ffd17819 */ /* 0x000fe400000116ca */
[----:B------:R-:W-:Y:S01]  /*0fe0*/  LOP3.LUT R3, R202, 0x38, R16, 0xf8, !PT ;  /* 0x00000038ca037812 */ /* 0x000fe200078ef810 */
[----:B------:R-:W-:Y:S01]  /*0ff0*/  IMAD.IADD R191, R223, 0x1, -R4 ;  /* 0x00000001dfbf7824 */ /* 0x000fe200078e0a04 */
[----:B------:R-:W-:-:S02]  /*1000*/  SHF.R.U32.HI R207, RZ, 0x3, R201 ;  /* 0x00000003ffcf7819 */ /* 0x000fc400000116c9 */
[----:B------:R-:W-:Y:S02]  /*1010*/  LOP3.LUT R6, R201, 0x38, R16, 0xf8, !PT ;  /* 0x00000038c9067812 */ /* 0x000fe400078ef810 */
[----:B------:R-:W-:Y:S02]  /*1020*/  SHF.R.U32.HI R205, RZ, 0x3, R200 ;  /* 0x00000003ffcd7819 */ /* 0x000fe400000116c8 */
[----:B------:R-:W-:Y:S02]  /*1030*/  LOP3.LUT R7, R200, 0x38, R16, 0xf8, !PT ;  /* 0x00000038c8077812 */ /* 0x000fe400078ef810 */
[----:B------:R-:W-:Y:S02]  /*1040*/  LOP3.LUT R210, R0, 0xfffffe00, RZ, 0xc0, !PT ;  /* 0xfffffe0000d27812 */ /* 0x000fe400078ec0ff */
[----:B------:R-:W-:Y:S02]  /*1050*/  LOP3.LUT R208, R5, 0xfffffe00, RZ, 0xc0, !PT ;  /* 0xfffffe0005d07812 */ /* 0x000fe400078ec0ff */
[----:B------:R-:W-:-:S02]  /*1060*/  LOP3.LUT R206, R9, 0xfffffe00, RZ, 0xc0, !PT ;  /* 0xfffffe0009ce7812 */ /* 0x000fc400078ec0ff */
[----:B------:R-:W-:Y:S02]  /*1070*/  LOP3.LUT R214, R212, R214, R211, 0xf6, !PT ;  /* 0x000000d6d4d67212 */ /* 0x000fe400078ef6d3 */
[----:B------:R-:W-:Y:S02]  /*1080*/  LOP3.LUT R3, R210, R3, R209, 0xf6, !PT ;  /* 0x00000003d2037212 */ /* 0x000fe400078ef6d1 */
[----:B------:R-:W-:Y:S02]  /*1090*/  LOP3.LUT R6, R208, R6, R207, 0xf6, !PT ;  /* 0x00000006d0067212 */ /* 0x000fe400078ef6cf */
[----:B------:R-:W-:Y:S02]  /*10a0*/  LOP3.LUT R7, R206, R7, R205, 0xf6, !PT ;  /* 0x00000007ce077212 */ /* 0x000fe400078ef6cd */
[----:B------:R-:W-:Y:S02]  /*10b0*/  SHF.R.S32.HI R217, RZ, 0x1f, R189 ;  /* 0x0000001fffd97819 */ /* 0x000fe400000114bd */
[----:B------:R-:W-:-:S02]  /*10c0*/  SHF.R.S32.HI R216, RZ, 0x1f, R188 ;  /* 0x0000001fffd87819 */ /* 0x000fc400000114bc */
[----:B------:R-:W-:Y:S02]  /*10d0*/  SHF.R.S32.HI R215, RZ, 0x1f, R190 ;  /* 0x0000001fffd77819 */ /* 0x000fe400000114be */
[----:B------:R-:W-:Y:S02]  /*10e0*/  SHF.R.S32.HI R17, RZ, 0x1f, R16 ;  /* 0x0000001fff117819 */ /* 0x000fe40000011410 */
[----:B------:R-:W-:Y:S02]  /*10f0*/  LEA R213, R214, UR38, 0x1 ;  /* 0x00000026d6d57c11 */ /* 0x000fe4000f8e08ff */
[----:B------:R-:W-:Y:S02]  /*1100*/  LEA R226, R3, UR38, 0x1 ;  /* 0x0000002603e27c11 */ /* 0x000fe4000f8e08ff */
[----:B------:R-:W-:Y:S02]  /*1110*/  LEA R225, R6, UR38, 0x1 ;  /* 0x0000002606e17c11 */ /* 0x000fe4000f8e08ff */
[----:B------:R-:W-:-:S07]  /*1120*/  LEA R224, R7, UR38, 0x1 ;  /* 0x0000002607e07c11 */ /* 0x000fce000f8e08ff */
.L_x_7117:
[----:B------:R-:W-:Y:S05]  /*1130*/  YIELD ;  /* 0x0000000000007946 */ /* 0x000fea0003800000 */
[----:B------:R-:W-:Y:S01]  /*1140*/  ULDC.64 UR4, c[0x0][0xa28] ;  /* 0x00028a0000047ab9 */ /* 0x000fe20000000a00 */
[----:B0-2345:R-:W0:Y:S01]  /*1150*/  LDC.64 R6, c[0x0][0xa08] ;  /* 0x00028200ff067b82 */ /* 0x03de220000000a00 */
[----:B------:R-:W-:Y:S01]  /*1160*/  ISETP.NE.U32.AND P1, PT, RZ, UR4, PT ;  /* 0x00000004ff007c0c */ /* 0x000fe2000bf25070 */
[----:B------:R-:W-:Y:S02]  /*1170*/  IMAD.MOV.U32 R0, RZ, RZ, RZ ;  /* 0x000000ffff007224 */ /* 0x000fe400078e00ff */
[----:B------:R-:W-:Y:S01]  /*1180*/  IMAD.MOV.U32 R28, RZ, RZ, RZ ;  /* 0x000000ffff1c7224 */ /* 0x000fe200078e00ff */
[----:B------:R-:W-:Y:S01]  /*1190*/  ISETP.NE.AND.EX P1, PT, RZ, UR5, PT, P1 ;  /* 0x00000005ff007c0c */ /* 0x000fe2000bf25310 */
[----:B------:R-:W-:-:S02]  /*11a0*/  ULDC.64 UR4, c[0x0][0xa18] ;  /* 0x0002860000047ab9 */ /* 0x000fc40000000a00 */
        /* <DEDUP_REMOVED lines=11> */
[----:B------:R2:W5:Y:S01]  /*1260*/  @P0 LDG.E R28, desc[UR56][R10.64] ;  /* 0x000000380a1c0981 */ /* 0x000562000c1e1900 */
[----:B-1----:R-:W-:-:S05]  /*1270*/  @P1 IMAD.WIDE R4, R199, 0x4, R4 ;  /* 0x00000004c7041825 */ /* 0x002fca00078e0204 */
[----:B------:R2:W5:Y:S01]  /*1280*/  @P1 LDG.E R0, desc[UR56][R4.64] ;  /* 0x0000003804001981 */ /* 0x000562000c1e1900 */
[----:B0-----:R-:W-:-:S05]  /*1290*/  @P2 IMAD.WIDE R6, R199, 0x4, R8 ;  /* 0x00000004c7062825 */ /* 0x001fca00078e0208 */
[----:B------:R2:W5:Y:S01]  /*12a0*/  @P2 LDG.E R193, desc[UR56][R6.64] ;  /* 0x0000003806c12981 */ /* 0x000562000c1e1900 */
[----:B------:R-:W-:-:S03]  /*12b0*/  UISETP.NE.U32.AND UP0, UPT, UR4, URZ, UPT ;  /* 0x0000003f0400728c */ /* 0x000fc6000bf05070 */
[----:B------:R-:W-:Y:S01]  /*12c0*/  ULDC UR4, c[0x0][0x404] ;  /* 0x0001010000047ab9 */ /* 0x000fe20000000800 */
[----:B------:R-:W-:-:S03]  /*12d0*/  UISETP.NE.AND.EX UP0, UPT, UR5, URZ, UPT, UP0 ;  /* 0x0000003f0500728c */ /* 0x000fc6000bf05300 */
[----:B------:R-:W-:Y:S01]  /*12e0*/  ULDC UR5, c[0x0][0x2e0] ;  /* 0x0000b80000057ab9 */ /* 0x000fe20000000800 */
[----:B------:R-:W-:-:S04]  /*12f0*/  USEL UR4, UR4, 0x1, UP0 ;  /* 0x0000000104047887 */ /* 0x000fc80008000000 */
[----:B------:R-:W-:-:S03]  /*1300*/  UIMAD UR4, UR4, UR5, URZ ;  /* 0x00000005040472a4 */ /* 0x000fc6000f8e023f */
[----:B------:R-:W-:Y:S02]  /*1310*/  ULDC UR5, c[0x0][0x338] ;  /* 0x0000ce0000057ab9 */ /* 0x000fe40000000800 */
[----:B------:R-:W-:Y:S02]  /*1320*/  IMAD.U32 R24, RZ, RZ, UR5 ;  /* 0x00000005ff187e24 */ /* 0x000fe4000f8e00ff */
[----:B------:R-:W-:Y:S01]  /*1330*/  IMAD.U32 R27, RZ, RZ, UR4 ;  /* 0x00000004ff1b7e24 */ /* 0x000fe2000f8e00ff */
[----:B--2---:R-:W-:Y:S06]  /*1340*/  @P2 BRA `(.L_x_6838) ;  /* 0x0000000000242947 */ /* 0x004fec0003800000 */
        /* <DEDUP_REMOVED lines=9> */
.L_x_6838:
[----:B------:R-:W-:Y:S01]  /*13e0*/  ULDC.64 UR4, c[0x0][0xa20] ;  /* 0x0002880000047ab9 */ /* 0x000fe20000000a00 */
[----:B------:R-:W-:Y:S01]  /*13f0*/  MOV R222, R197 ;  /* 0x000000c500de7202 */ /* 0x000fe20000000f00 */
[----:B------:R-:W-:Y:S01]  /*1400*/  IMAD.MOV.U32 R218, RZ, RZ, R198 ;  /* 0x000000ffffda7224 */ /* 0x000fe200078e00c6 */
[----:B------:R-:W-:Y:S01]  /*1410*/  ISETP.NE.U32.AND P1, PT, RZ, UR4, PT ;  /* 0x00000004ff007c0c */ /* 0x000fe2000bf25070 */
[----:B------:R-:W-:-:S03]  /*1420*/  IMAD.MOV.U32 R220, RZ, RZ, R199 ;  /* 0x000000ffffdc7224 */ /* 0x000fc600078e00c7 */
[----:B------:R-:W-:-:S13]  /*1430*/  ISETP.NE.AND.EX P1, PT, RZ, UR5, PT, P1 ;  /* 0x00000005ff007c0c */ /* 0x000fda000bf25310 */
[----:B------:R-:W-:Y:S05]  /*1440*/  @!P1 BRA `(.L_x_6839) ;  /* 0x0000000000109947 */ /* 0x000fea0003800000 */
[----:B------:R-:W0:Y:S02]  /*1450*/  LDC.64 R4, c[0x0][0xa20] ;  /* 0x00028800ff047b82 */ /* 0x000e240000000a00 */
[----:B0-----:R-:W-:-:S05]  /*1460*/  IMAD.WIDE R4, R199, 0x4, R4 ;  /* 0x00000004c7047825 */ /* 0x001fca00078e0204 */
[----:B------:R0:W5:Y:S01]  /*1470*/  LDG.E R27, desc[UR56][R4.64] ;  /* 0x00000038041b7981 */ /* 0x000162000c1e1900 */
[----:B------:R-:W-:Y:S05]  /*1480*/  BRA `(.L_x_6840) ;  /* 0x0000000000107947 */ /* 0x000fea0003800000 */
.L_x_6839:
[----:B------:R-:W-:Y:S05]  /*1490*/  @!P0 BRA `(.L_x_6840) ;  /* 0x00000000000c8947 */ /* 0x000fea0003800000 */
[----:B------:R-:W2:Y:S04]  /*14a0*/  LDG.E R4, desc[UR56][R10.64] ;  /* 0x000000380a047981 */ /* 0x000ea8000c1e1900 */
[----:B------:R-:W2:Y:S02]  /*14b0*/  LDG.E R27, desc[UR56][R10.64+0x4] ;  /* 0x000004380a1b7981 */ /* 0x000ea4000c1e1900 */
[----:B--2---:R-:W-:-:S07]  /*14c0*/  IMAD.IADD R27, R27, 0x1, -R4 ;  /* 0x000000011b1b7824 */ /* 0x004fce00078e0a04 */
.L_x_6840:
[----:B------:R-:W-:Y:S01]  /*14d0*/  ULDC.64 UR4, c[0x0][0xa10] ;  /* 0x0002840000047ab9 */ /* 0x000fe20000000a00 */
[----:B------:R-:W1:Y:S01]  /*14e0*/  LDC.64 R10, c[0x0][0x9e0] ;  /* 0x00027800ff0a7b82 */ /* 0x000e620000000a00 */
[----:B------:R-:W-:-:S04]  /*14f0*/  ISETP.NE.U32.AND P0, PT, RZ, UR4, PT ;  /* 0x00000004ff007c0c */ /* 0x000fc8000bf05070 */
        /* <DEDUP_REMOVED lines=9> */
[----:B-----5:R-:W-:Y:S02]  /*1590*/  IMAD.MOV.U32 R117, RZ, RZ, R27 ;  /* 0x000000ffff757224 */ /* 0x020fe400078e001b */
[----:B--2---:R-:W-:-:S04]  /*15a0*/  @P1 IMAD.WIDE R6, R199, 0x4, R6 ;  /* 0x00000004c7061825 */ /* 0x004fc800078e0206 */
[----:B------:R-:W-:Y:S01]  /*15b0*/  IMAD.IADD R9, R27, 0x1, -R0 ;  /* 0x000000011b097824 */ /* 0x000fe200078e0a00 */
[----:B------:R0:W5:Y:S01]  /*15c0*/  @P1 LDG.E R117, desc[UR56][R6.64] ;  /* 0x0000003806751981 */ /* 0x000162000c1e1900 */
[----:B-1----:R-:W-:Y:S02]  /*15d0*/  ISETP.GE.AND P1, PT, R11, 0x1, PT ;  /* 0x000000010b00780c */ /* 0x002fe40003f26270 */
[----:B------:R-:W-:Y:S01]  /*15e0*/  LEA R119, R197, 0x80, 0x7 ;  /* 0x00000080c5777811 */ /* 0x000fe200078e38ff */
[----:B---3--:R-:W-:-:S04]  /*15f0*/  @P0 IMAD.IADD R24, R8, 0x1, -R3 ;  /* 0x0000000108180824 */ /* 0x008fc800078e0a03 */
[----:B------:R-:W-:-:S05]  /*1600*/  IMAD.IADD R192, R9, 0x1, R24 ;  /* 0x0000000109c07824 */ /* 0x000fca00078e0218 */
[C---:B------:R-:W-:Y:S02]  /*1610*/  IADD3 R0, R192.reuse, 0x7f, RZ ;  /* 0x0000007fc0007810 */ /* 0x040fe40007ffe0ff */
[----:B------:R-:W-:Y:S02]  /*1620*/  IADD3 R119, R192, R119, -R193 ;  /* 0x00000077c0777210 */ /* 0x000fe40007ffe8c1 */
[----:B------:R-:W-:-:S04]  /*1630*/  SHF.R.S32.HI R3, RZ, 0x1f, R0 ;  /* 0x0000001fff037819 */ /* 0x000fc80000011400 */
[----:B------:R-:W-:Y:S01]  /*1640*/  LEA.HI R3, R3, R0, RZ, 0x7 ;  /* 0x0000000003037211 */ /* 0x000fe200078f38ff */
[----:B------:R-:W-:-:S03]  /*1650*/  IMAD.IADD R0, R119, 0x1, R10 ;  /* 0x0000000177007824 */ /* 0x000fc600078e020a */
[----:B------:R-:W-:Y:S01]  /*1660*/  SHF.R.S32.HI R129, RZ, 0x7, R3 ;  /* 0x00000007ff817819 */ /* 0x000fe20000011403 */
[----:B0-----:R-:W-:Y:S06]  /*1670*/  @!P1 BRA `(.L_x_6841) ;  /* 0x0000000000489947 */ /* 0x001fec0003800000 */
        /* <DEDUP_REMOVED lines=11> */
.L_x_6843:
[----:B------:R-:W-:-:S13]  /*1730*/  ISETP.NE.AND P0, PT, R11, 0x1, PT ;  /* 0x000000010b00780c */ /* 0x000fda0003f05270 */
[----:B------:R-:W0:Y:S02]  /*1740*/  @P0 LDC.64 R4, c[0x0][0x9e8] ;  /* 0x00027a00ff040b82 */ /* 0x000e240000000a00 */
[----:B0-----:R-:W-:-:S05]  /*1750*/  @P0 IMAD.HI.U32 R4, R3, R4, RZ ;  /* 0x0000000403040227 */ /* 0x001fca00078e00ff */
[----:B------:R-:W-:-:S07]  /*1760*/  @P0 SHF.R.U32.HI R3, RZ, R5, R4 ;  /* 0x00000005ff030219 */ /* 0x000fce0000011604 */
.L_x_6844:
[----:B------:R-:W-:Y:S05]  /*1770*/  BSYNC B0 ;  /* 0x0000000000007941 */ /* 0x000fea0003800000 */
.L_x_6842:
[----:B------:R-:W-:-:S05]  /*1780*/  IMAD R3, R3, R11, R11 ;  /* 0x0000000b03037224 */ /* 0x000fca00078e020b */
[----:B------:R-:W-:-:S07]  /*1790*/  VIMNMX R0, R0, R3, PT ;  /* 0x0000000300007248 */ /* 0x000fce0003fe0100 */
.L_x_6841:
        /* <DEDUP_REMOVED lines=15> */
.L_x_6847:
[----:B------:R-:W-:Y:S01]  /*1890*/  ISETP.NE.AND P0, PT, R11, 0x1, PT ;  /* 0x000000010b00780c */ /* 0x000fe20003f05270 */
[----:B------:R-:W-:-:S12]  /*18a0*/  IMAD.MOV.U32 R4, RZ, RZ, R118 ;  /* 0x000000ffff047224 */ /* 0x000fd800078e0076 */
[----:B------:R-:W0:Y:S02]  /*18b0*/  @P0 LDC.64 R6, c[0x0][0x9e8] ;  /* 0x00027a00ff060b82 */ /* 0x000e240000000a00 */
[----:B0-----:R-:W-:-:S05]  /*18c0*/  @P0 IMAD.HI.U32 R6, R118, R6, RZ ;  /* 0x0000000676060227 */ /* 0x001fca00078e00ff */
[----:B------:R-:W-:-:S07]  /*18d0*/  @P0 SHF.R.U32.HI R4, RZ, R7, R6 ;  /* 0x00000007ff040219 */ /* 0x000fce0000011606 */
.L_x_6848:
[----:B------:R-:W-:Y:S05]  /*18e0*/  BSYNC B0 ;  /* 0x0000000000007941 */ /* 0x000fea0003800000 */
.L_x_6846:
[----:B------:R-:W-:-:S05]  /*18f0*/  IMAD R4, R4, R11, RZ ;  /* 0x0000000b04047224 */ /* 0x000fca00078e02ff */
[----:B------:R-:W-:-:S07]  /*1900*/  VIMNMX R3, R3, R4, !PT ;  /* 0x0000000403037248 */ /* 0x000fce0007fe0100 */
.L_x_6845:
[----:B------:R-:W-:Y:S02]  /*1910*/  IADD3 R0, R0, 0x7f, RZ ;  /* 0x0000007f00007810 */ /* 0x000fe40007ffe0ff */
[----:B------:R-:W-:Y:S02]  /*1920*/  SHF.R.S32.HI R4, RZ, 0x1f, R3 ;  /* 0x0000001fff047819 */ /* 0x000fe40000011403 */
[----:B------:R-:W-:Y:S02]  /*1930*/  SHF.R.S32.HI R5, RZ, 0x1f, R0 ;  /* 0x0000001fff057819 */ /* 0x000fe40000011400 */
[----:B------:R-:W-:Y:S02]  /*1940*/  LEA.HI R4, R4, R3, RZ, 0x7 ;  /* 0x0000000304047211 */ /* 0x000fe400078f38ff */
[----:B------:R-:W-:Y:S02]  /*1950*/  LEA.HI R5, R5, R0, RZ, 0x7 ;  /* 0x0000000005057211 */ /* 0x000fe400078f38ff */
[----:B------:R-:W-:-:S02]  /*1960*/  SHF.R.S32.HI R4, RZ, 0x7, R4 ;  /* 0x00000007ff047819 */ /* 0x000fc40000011404 */
[----:B------:R-:W-:Y:S02]  /*1970*/  SHF.R.S32.HI R0, RZ, 0x7, R5 ;  /* 0x00000007ff007819 */ /* 0x000fe40000011405 */
[----:B------:R-:W-:Y:S02]  /*1980*/  VIMNMX R4, RZ, R4, !PT ;  /* 0x00000004ff047248 */ /* 0x000fe40007fe0100 */
[----:B------:R-:W-:-:S03]  /*1990*/  VIMNMX R0, R129, R0, PT ;  /* 0x0000000081007248 */ /* 0x000fc60003fe0100 */
[--C-:B------:R-:W-:Y:S02]  /*19a0*/  IMAD R4, R4, 0x80, -R9.reuse ;  /* 0x0000008004047824 */ /* 0x100fe400078e0a09 */
[----:B------:R-:W-:-:S03]  /*19b0*/  IMAD R3, R0, 0x80, -R9 ;  /* 0x0000008000037824 */ /* 0x000fc600078e0a09 */
        /* <DEDUP_REMOVED lines=32> */
.L_x_6851:
[----:B------:R-:W-:Y:S05]  /*1bc0*/  BSYNC B6 ;  /* 0x0000000000067941 */ /* 0x000fea0003800000 */
.L_x_6850:
        /* <DEDUP_REMOVED lines=19> */
[----:B-1---5:R-:W-:Y:S05]  /*1d00*/  CALL.ABS.NOINC R14 ;  /* 0x000000000e007343 */ /* 0x022fea0003c00000 */
.L_x_6853:
[----:B------:R-:W-:Y:S05]  /*1d10*/  BSYNC B6 ;  /* 0x0000000000067941 */ /* 0x000fea0003800000 */
.L_x_6852:
[----:B------:R-:W-:Y:S01]  /*1d20*/  ULDC.64 UR4, c[0x0][0x9f8] ;  /* 0x00027e0000047ab9 */ /* 0x000fe20000000a00 */
[----:B------:R-:W0:Y:S01]  /*1d30*/  LDC R0, c[0x0][0x428] ;  /* 0x00010a00ff007b82 */ /* 0x000e220000000800 */
[----:B------:R-:W-:-:S07]  /*1d40*/  ISETP.NE.U32.AND P0, PT, RZ, UR4, PT ;  /* 0x00000004ff007c0c */ /* 0x000fce000bf05070 */
[----:B------:R-:W1:Y:S01]  /*1d50*/  LDC.64 R38, c[0x0][0x2f0] ;  /* 0x0000bc00ff267b82 */ /* 0x000e620000000a00 */
[----:B------:R-:W-:Y:S01]  /*1d60*/  ISETP.NE.AND.EX P0, PT, RZ, UR5, PT, P0 ;  /* 0x00000005ff007c0c */ /* 0x000fe2000bf05300 */
[----:B------:R-:W2:Y:S01]  /*1d70*/  S2R R30, SR_TID.X ;  /* 0x00000000001e7919 */ /* 0x000ea20000002100 */
[----:B------:R-:W-:Y:S01]  /*1d80*/  IMAD.IADD R43, R28, 0x1, R27 ;  /* 0x000000011c2b7824 */ /* 0x000fe200078e021b */
[----:B------:R-:W-:Y:S01]  /*1d90*/  ULDC.64 UR6, c[0x0][0xa08] ;  /* 0x0002820000067ab9 */ /* 0x000fe20000000a00 */
[----:B------:R-:W-:-:S03]  /*1da0*/  ULDC.64 UR4, c[0x0][0x2f8] ;  /* 0x0000be0000047ab9 */ /* 0x000fc60000000a00 */
[----:B------:R-:W3:Y:S08]  /*1db0*/  LDC.64 R32, c[0x0][0x3d8] ;  /* 0x0000f600ff207b82 */ /* 0x000ef00000000a00 */
[----:B------:R-:W4:Y:S08]  /*1dc0*/  @P0 LDC.64 R4, c[0x0][0x9f8] ;  /* 0x00027e00ff040b82 */ /* 0x000f300000000a00 */
[----:B------:R-:W1:Y:S01]  /*1dd0*/  LDC R27, c[0x0][0x3d4] ;  /* 0x0000f500ff1b7b82 */ /* 0x000e620000000800 */
[----:B----4-:R-:W-:-:S05]  /*1de0*/  @P0 IMAD.WIDE R4, R199, 0x4, R4 ;  /* 0x00000004c7040825 */ /* 0x010fca00078e0204 */
[----:B------:R4:W4:Y:S01]  /*1df0*/  @P0 LDG.E R199, desc[UR56][R4.64] ;  /* 0x0000003804c70981 */ /* 0x000922000c1e1900 */
[----:B0-----:R-:W-:Y:S01]  /*1e00*/  ISETP.NE.AND P0, PT, R0, 0x1, PT ;  /* 0x000000010000780c */ /* 0x001fe20003f05270 */
[C---:B---3--:R-:W-:Y:S01]  /*1e10*/  IMAD.WIDE.U32 R10, R18.reuse, R32, R16 ;  /* 0x00000020120a7225 */ /* 0x048fe200078e0010 */
[----:B------:R-:W-:Y:S02]  /*1e20*/  SHF.R.S32.HI R35, RZ, 0x1f, R43 ;  /* 0x0000001fff237819 */ /* 0x000fe4000001142b */
[----:B--2---:R-:W-:Y:S01]  /*1e30*/  SHF.R.U32.HI R30, RZ, 0x7, R30 ;  /* 0x00000007ff1e7819 */ /* 0x004fe2000001161e */
[-C--:B-1----:R-:W-:Y:S01]  /*1e40*/  IMAD.WIDE.U32 R40, R18, R38.reuse, R16 ;  /* 0x0000002612287225 */ /* 0x082fe200078e0010 */
[----:B------:R-:W-:Y:S02]  /*1e50*/  ISETP.GE.AND P1, PT, R16, R27, PT ;  /* 0x0000001b1000720c */ /* 0x000fe40003f26270 */
[----:B------:R-:W-:Y:S01]  /*1e60*/  ISETP.NE.AND P6, PT, R30, 0x1, PT ;  /* 0x000000011e00780c */ /* 0x000fe20003fc5270 */
[-C--:B------:R-:W-:Y:S01]  /*1e70*/  IMAD R6, R35, R38.reuse, RZ ;  /* 0x0000002623067224 */ /* 0x080fe200078e02ff */
[----:B------:R-:W-:Y:S01]  /*1e80*/  SHF.R.S32.HI R23, RZ, 0x1f, R22 ;  /* 0x0000001fff177819 */ /* 0x000fe20000011416 */
[-C--:B----4-:R-:W-:Y:S01]  /*1e90*/  IMAD.WIDE.U32 R4, R43, R38.reuse, RZ ;  /* 0x000000262b047225 */ /* 0x090fe200078e00ff */
[C---:B------:R-:W-:Y:S01]  /*1ea0*/  SHF.L.U64.HI R91, R38.reuse, 0x5, R39 ;  /* 0x00000005265b7819 */ /* 0x040fe20000010227 */
[----:B------:R-:W0:Y:S01]  /*1eb0*/  @P0 LDC R3, c[0x0][0x42c] ;  /* 0x00010b00ff030b82 */ /* 0x000e220000000800 */
[----:B------:R-:W-:Y:S01]  /*1ec0*/  SHF.L.U32 R90, R38, 0x5, RZ ;  /* 0x00000005265a7819 */ /* 0x000fe200000006ff */
[----:B------:R-:W-:Y:S01]  /*1ed0*/  VIADD R125, R30, 0x8 ;  /* 0x000000081e7d7836 */ /* 0x000fe20000000000 */
[--C-:B------:R-:W-:Y:S01]  /*1ee0*/  SHF.L.U64.HI R15, R32, 0x5, R33.reuse ;  /* 0x00000005200f7819 */ /* 0x100fe20000010221 */
[----:B------:R-:W-:Y:S01]  /*1ef0*/  IMAD.SHL.U32 R128, R38, 0x80, RZ ;  /* 0x0000008026807824 */ /* 0x000fe200078e00ff */
[----:B------:R-:W-:Y:S01]  /*1f00*/  SHF.L.U64.HI R110, R32, 0x7, R33 ;  /* 0x00000007206e7819 */ /* 0x000fe20000010221 */
[----:B------:R-:W-:Y:S01]  /*1f10*/  IMAD.WIDE.U32 R88, R18, R38, R90 ;  /* 0x0000002612587225 */ /* 0x000fe200078e005a */
[----:B------:R-:W-:Y:S01]  /*1f20*/  SHF.L.U32 R116, R27, 0x1, RZ ;  /* 0x000000011b747819 */ /* 0x000fe200000006ff */
[----:B------:R-:W1:Y:S01]  /*1f30*/  @P0 LDC R7, c[0x0][0x430] ;  /* 0x00010c00ff070b82 */ /* 0x000e620000000800 */
[----:B------:R-:W-:Y:S01]  /*1f40*/  SHF.L.U64.HI R105, R38, 0x6, R39 ;  /* 0x0000000626697819 */ /* 0x000fe20000010227 */
[----:B0-----:R-:W-:-:S04]  /*1f50*/  @P0 IMAD.HI.U32 R0, R198, R3, RZ ;  /* 0x00000003c6000227 */ /* 0x001fc800078e00ff */
[----:B------:R-:W-:Y:S01]  /*1f60*/  IMAD R3, R43, R39, R6 ;  /* 0x000000272b037224 */ /* 0x000fe200078e0206 */
[----:B-1----:R-:W-:-:S03]  /*1f70*/  @P0 SHF.R.U32.HI R198, RZ, R7, R0 ;  /* 0x00000007ffc60219 */ /* 0x002fc60000011600 */
[----:B------:R-:W-:Y:S01]  /*1f80*/  IMAD.IADD R5, R5, 0x1, R3 ;  /* 0x0000000105057824 */ /* 0x000fe200078e0203 */
[----:B------:R-:W-:Y:S01]  /*1f90*/  ISETP.NE.U32.AND P0, PT, RZ, UR6, PT ;  /* 0x00000006ff007c0c */ /* 0x000fe2000bf05070 */
[----:B------:R-:W0:Y:S01]  /*1fa0*/  LDC.64 R6, c[0x0][0x3e8] ;  /* 0x0000fa00ff067b82 */ /* 0x000e220000000a00 */
[----:B------:R-:W-:Y:S01]  /*1fb0*/  SHF.R.S32.HI R8, RZ, 0x1f, R198 ;  /* 0x0000001fff087819 */ /* 0x000fe200000114c6 */
[----:B------:R-:W-:Y:S01]  /*1fc0*/  IMAD.WIDE.U32 R4, R198, UR4, R4 ;  /* 0x00000004c6047c25 */ /* 0x000fe2000f8e0004 */
[----:B------:R-:W-:-:S03]  /*1fd0*/  ISETP.NE.AND.EX P0, PT, RZ, UR7, PT, P0 ;  /* 0x00000007ff007c0c */ /* 0x000fc6000bf05300 */
[----:B------:R-:W-:-:S04]  /*1fe0*/  IMAD R3, R8, UR4, RZ ;  /* 0x0000000408037c24 */ /* 0x000fc8000f8e02ff */
[----:B------:R-:W-:Y:S01]  /*1ff0*/  IMAD R3, R198, UR5, R3 ;  /* 0x00000005c6037c24 */ /* 0x000fe2000f8e0203 */
[----:B------:R-:W-:-:S03]  /*2000*/  ULDC.64 UR4, c[0x0][0x300] ;  /* 0x0000c00000047ab9 */ /* 0x000fc60000000a00 */
[----:B------:R-:W-:Y:S02]  /*2010*/  IMAD.IADD R5, R5, 0x1, R3 ;  /* 0x0000000105057824 */ /* 0x000fe400078e0203 */
[----:B0-----:R-:W-:Y:S01]  /*2020*/  IMAD R12, R19, R6, RZ ;  /* 0x00000006130c7224 */ /* 0x001fe200078e02ff */
[----:B------:R-:W-:-:S03]  /*2030*/  SHF.L.U64.HI R109, R6, 0x7, R7 ;  /* 0x00000007066d7819 */ /* 0x000fc60000010207 */
[----:B------:R-:W-:Y:S01]  /*2040*/  IMAD R85, R18, R7, R12 ;  /* 0x0000000712557224 */ /* 0x000fe200078e020c */
[----:B------:R-:W-:Y:S02]  /*2050*/  SHF.R.S32.HI R0, RZ, 0x1f, R199 ;  /* 0x0000001fff007819 */ /* 0x000fe400000114c7 */
[----:B------:R-:W-:Y:S02]  /*2060*/  SEL R97, R199, RZ, !P0 ;  /* 0x000000ffc7617207 */ /* 0x000fe40004000000 */
[----:B------:R-:W-:Y:S02]  /*2070*/  SEL R9, R0, RZ, !P0 ;  /* 0x000000ff00097207 */ /* 0x000fe40004000000 */
[----:B------:R-:W-:Y:S01]  /*2080*/  IADD3 R42, P0, R18, R43, RZ ;  /* 0x0000002b122a7210 */ /* 0x000fe20007f1e0ff */
[----:B------:R-:W-:-:S04]  /*2090*/  IMAD.WIDE.U32 R98, R97, UR4, R4 ;  /* 0x0000000461627c25 */ /* 0x000fc8000f8e0004 */
[----:B------:R-:W-:Y:S02]  /*20a0*/  IMAD R0, R9, UR4, RZ ;  /* 0x0000000409007c24 */ /* 0x000fe4000f8e02ff */
[----:B------:R-:W-:Y:S02]  /*20b0*/  IMAD.X R43, R19, 0x1, R35, P0 ;  /* 0x00000001132b7824 */ /* 0x000fe400000e0623 */
[----:B------:R-:W-:Y:S01]  /*20c0*/  IMAD R31, R97, UR5, R0 ;  /* 0x00000005611f7c24 */ /* 0x000fe2000f8e0200 */
[----:B------:R-:W-:Y:S05]  /*20d0*/  @!P6 WARPSYNC.ALL ;  /* 0x000000000000e948 */ /* 0x000fea0003800000 */
[----:B------:R-:W-:Y:S01]  /*20e0*/  ULDC.64 UR4, c[0x0][0x320] ;  /* 0x0000c80000047ab9 */ /* 0x000fe20000000a00 */
[----:B------:R-:W-:-:S02]  /*20f0*/  IMAD R0, R19, R32, RZ ;  /* 0x0000002013007224 */ /* 0x000fc400078e02ff */
[----:B------:R-:W-:Y:S02]  /*2100*/  IMAD R3, R8, UR4, RZ ;  /* 0x0000000408037c24 */ /* 0x000fe4000f8e02ff */
[----:B------:R-:W-:-:S04]  /*2110*/  IMAD.WIDE.U32 R4, R198, UR4, R16 ;  /* 0x00000004c6047c25 */ /* 0x000fc8000f8e0010 */
[----:B------:R-:W-:Y:S01]  /*2120*/  IMAD R3, R198, UR5, R3 ;  /* 0x00000005c6037c24 */ /* 0x000fe2000f8e0203 */
[----:B------:R-:W-:Y:S01]  /*2130*/  ULDC.64 UR4, c[0x0][0x328] ;  /* 0x0000ca0000047ab9 */ /* 0x000fe20000000a00 */
[C---:B------:R-:W-:Y:S01]  /*2140*/  IMAD R13, R18.reuse, R33, R0 ;  /* 0x00000021120d7224 */ /* 0x040fe200078e0200 */
[----:B------:R-:W-:Y:S01]  /*2150*/  P2R R0, PR, RZ, 0x2 ;  /* 0x00000002ff007803 */ /* 0x000fe20000000000 */
[----:B------:R-:W-:Y:S02]  /*2160*/  IMAD.IADD R5, R5, 0x1, R3 ;  /* 0x0000000105057824 */ /* 0x000fe400078e0203 */
[----:B------:R-:W-:Y:S02]  /*2170*/  IMAD R3, R9, UR4, RZ ;  /* 0x0000000409037c24 */ /* 0x000fe4000f8e02ff */
[----:B------:R-:W-:-:S04]  /*2180*/  IMAD.WIDE.U32 R8, R18, R6, R22 ;  /* 0x0000000612087225 */ /* 0x000fc800078e0016 */
[----:B------:R-:W-:Y:S01]  /*2190*/  IMAD R47, R97, UR5, R3 ;  /* 0x00000005612f7c24 */ /* 0x000fe2000f8e0203 */
[----:B------:R-:W-:Y:S01]  /*21a0*/  SEL R3, R27, RZ, P1 ;  /* 0x000000ff1b037207 */ /* 0x000fe20000800000 */
[----:B------:R-:W-:Y:S01]  /*21b0*/  IMAD.WIDE.U32 R96, R97, UR4, R4 ;  /* 0x0000000461607c25 */ /* 0x000fe2000f8e0004 */
[----:B------:R-:W-:Y:S01]  /*21c0*/  IADD3 R87, R9, R85, RZ ;  /* 0x0000005509577210 */ /* 0x000fe20007ffe0ff */
[----:B------:R-:W-:Y:S01]  /*21d0*/  ULDC UR4, c[0x0][0x2e4] ;  /* 0x0000b90000047ab9 */ /* 0x000fe20000000800 */
[----:B-----5:R-:W-:Y:S01]  /*21e0*/  SHF.R.S32.HI R9, RZ, 0x1f, R117 ;  /* 0x0000001fff097819 */ /* 0x020fe20000011475 */
[C---:B------:R-:W-:Y:S01]  /*21f0*/  IMAD.IADD R3, R16.reuse, 0x1, R3 ;  /* 0x0000000110037824 */ /* 0x040fe200078e0203 */
[----:B------:R-:W-:Y:S01]  /*2200*/  ISETP.GE.AND P2, PT, R16, UR4, PT ;  /* 0x0000000410007c0c */ /* 0x000fe2000bf46270 */
[----:B------:R-:W-:Y:S02]  /*2210*/  IMAD.MOV.U32 R86, RZ, RZ, R8 ;  /* 0x000000ffff567224 */ /* 0x000fe400078e0008 */
[----:B------:R-:W-:Y:S01]  /*2220*/  IMAD.WIDE.U32 R4, R18, R32, R22 ;  /* 0x0000002012047225 */ /* 0x000fe200078e0016 */
[----:B------:R-:W-:-:S03]  /*2230*/  SHF.R.S32.HI R14, RZ, 0x1f, R3 ;  /* 0x0000001fff0e7819 */ /* 0x000fc60000011403 */
[----:B------:R-:W-:Y:S01]  /*2240*/  IMAD.IADD R5, R5, 0x1, R13 ;  /* 0x0000000105057824 */ /* 0x000fe200078e020d */
[CC--:B------:R-:W-:Y:S01]  /*2250*/  LEA.HI R8, R14.reuse, R3.reuse, RZ, 0x6 ;  /* 0x000000030e087211 */ /* 0x0c0fe200078f30ff */
[----:B------:R-:W-:Y:S01]  /*2260*/  IMAD.IADD R11, R13, 0x1, R11 ;  /* 0x000000010d0b7824 */ /* 0x000fe200078e020b */
[----:B------:R-:W-:Y:S01]  /*2270*/  LEA.HI R37, R14, R3, RZ, 0x3 ;  /* 0x000000030e257211 */ /* 0x000fe200078f18ff */
[----:B------:R-:W-:-:S03]  /*2280*/  IMAD.WIDE.U32 R12, R18, R6, R16 ;  /* 0x00000006120c7225 */ /* 0x000fc600078e0010 */
[--C-:B------:R-:W-:Y:S01]  /*2290*/  LOP3.LUT R14, R201, 0x38, R37.reuse, 0xf8, !PT ;  /* 0x00000038c90e7812 */ /* 0x100fe200078ef825 */
[----:B------:R-:W-:Y:S01]  /*22a0*/  IMAD.SHL.U32 R3, R8, 0x80, RZ ;  /* 0x0000008008037824 */ /* 0x000fe200078e00ff */
[----:B------:R-:W-:Y:S01]  /*22b0*/  LOP3.LUT R8, R37, 0x38, RZ, 0xc0, !PT ;  /* 0x0000003825087812 */ /* 0x000fe200078ec0ff */
[----:B------:R-:W-:Y:S01]  /*22c0*/  IMAD.MOV.U32 R84, RZ, RZ, R12 ;  /* 0x000000ffff547224 */ /* 0x000fe200078e000c */
[----:B------:R-:W-:Y:S01]  /*22d0*/  LOP3.LUT R12, R202, 0x38, R37, 0xf8, !PT ;  /* 0x00000038ca0c7812 */ /* 0x000fe200078ef825 */
[----:B------:R-:W-:Y:S01]  /*22e0*/  IMAD.WIDE.U32 R94, R117, R32, R4 ;  /* 0x00000020755e7225 */ /* 0x000fe200078e0004 */
[----:B------:R-:W-:Y:S02]  /*22f0*/  LOP3.LUT R20, R200, 0x38, R37, 0xf8, !PT ;  /* 0x00000038c8147812 */ /* 0x000fe400078ef825 */
[----:B------:R-:W-:Y:S01]  /*2300*/  LOP3.LUT R8, R8, 0x1c0, R203, 0xf8, !PT ;  /* 0x000001c008087812 */ /* 0x000fe200078ef8cb */
[----:B------:R-:W-:Y:S01]  /*2310*/  IMAD R4, R9, R6, RZ ;  /* 0x0000000609047224 */ /* 0x000fe200078e02ff */
[----:B------:R-:W-:Y:S01]  /*2320*/  LOP3.LUT R3, R3, 0xffffe000, RZ, 0xc0, !PT ;  /* 0xffffe00003037812 */ /* 0x000fe200078ec0ff */
[----:B------:R-:W-:Y:S01]  /*2330*/  IMAD.IADD R30, R99, 0x1, R31 ;  /* 0x00000001631e7824 */ /* 0x000fe200078e021f */
[----:B------:R-:W-:Y:S01]  /*2340*/  LOP3.LUT R12, R12, R209, RZ, 0x3c, !PT ;  /* 0x000000d10c0c7212 */ /* 0x000fe200078e3cff */
[----:B------:R-:W-:Y:S01]  /*2350*/  IMAD R45, R117, R7, R4 ;  /* 0x00000007752d7224 */ /* 0x000fe200078e0204 */
[----:B------:R-:W-:Y:S01]  /*2360*/  LOP3.LUT R14, R14, R207, RZ, 0x3c, !PT ;  /* 0x000000cf0e0e7212 */ /* 0x000fe200078e3cff */
[-C--:B------:R-:W-:Y:S01]  /*2370*/  IMAD R28, R9, R32.reuse, RZ ;  /* 0x00000020091c7224 */ /* 0x080fe200078e02ff */
[----:B------:R-:W-:Y:S01]  /*2380*/  LOP3.LUT R20, R20, R205, RZ, 0x3c, !PT ;  /* 0x000000cd14147212 */ /* 0x000fe200078e3cff */
[----:B------:R-:W-:Y:S01]  /*2390*/  IMAD.IADD R85, R85, 0x1, R13 ;  /* 0x0000000155557824 */ /* 0x000fe200078e020d */
[----:B------:R-:W-:Y:S01]  /*23a0*/  LOP3.LUT R8, R8, R211, RZ, 0x3c, !PT ;  /* 0x000000d308087212 */ /* 0x000fe200078e3cff */
[C---:B------:R-:W-:Y:S01]  /*23b0*/  IMAD R29, R117.reuse, R33, R28 ;  /* 0x00000021751d7224 */ /* 0x040fe200078e021c */
[-C--:B------:R-:W-:Y:S01]  /*23c0*/  IADD3 R114, R12, R3.reuse, R210 ;  /* 0x000000030c727210 */ /* 0x080fe20007ffe0d2 */
[----:B------:R-:W-:Y:S01]  /*23d0*/  IMAD.WIDE.U32 R92, R117, R32, R10 ;  /* 0x00000020755c7225 */ /* 0x000fe200078e000a */
[----:B------:R-:W-:-:S02]  /*23e0*/  IADD3 R113, R14, R3, R208 ;  /* 0x000000030e717210 */ /* 0x000fc40007ffe0d0 */
[-C--:B------:R-:W-:Y:S01]  /*23f0*/  IADD3 R111, R20, R3.reuse, R206 ;  /* 0x00000003146f7210 */ /* 0x080fe20007ffe0ce */
[----:B------:R-:W-:Y:S01]  /*2400*/  IMAD.SHL.U32 R13, R32, 0x20, RZ ;  /* 0x00000020200d7824 */ /* 0x000fe200078e00ff */
[----:B------:R-:W-:Y:S01]  /*2410*/  IADD3 R115, R8, R3, R212 ;  /* 0x0000000308737210 */ /* 0x000fe20007ffe0d4 */
[----:B------:R-:W-:Y:S01]  /*2420*/  IMAD R3, R19, R38, RZ ;  /* 0x0000002613037224 */ /* 0x000fe200078e02ff */
[----:B------:R-:W-:Y:S01]  /*2430*/  IADD3 R4, P1, R90, R88, RZ ;  /* 0x000000585a047210 */ /* 0x000fe20007f3e0ff */
[----:B------:R-:W-:Y:S01]  /*2440*/  IMAD.SHL.U32 R12, R32, 0x40, RZ ;  /* 0x00000040200c7824 */ /* 0x000fe200078e00ff */
[----:B------:R-:W-:Y:S01]  /*2450*/  IADD3 R31, P0, R98, R40, RZ ;  /* 0x00000028621f7210 */ /* 0x000fe20007f1e0ff */
[----:B------:R-:W-:Y:S01]  /*2460*/  IMAD R21, R18, R39, R3 ;  /* 0x0000002712157224 */ /* 0x000fe200078e0203 */
[C---:B------:R-:W-:Y:S01]  /*2470*/  SHF.L.U64.HI R14, R32.reuse, 0x6, R33 ;  /* 0x00000006200e7819 */ /* 0x040fe20000010221 */
[----:B------:R-:W-:Y:S01]  /*2480*/  IMAD.SHL.U32 R11, R32, 0x80, RZ ;  /* 0x00000080200b7824 */ /* 0x000fe200078e00ff */
[----:B------:R-:W-:Y:S01]  /*2490*/  IADD3 R33, P3, R98, 0x40, RZ ;  /* 0x0000004062217810 */ /* 0x000fe20007f7e0ff */
[----:B------:R-:W-:Y:S01]  /*24a0*/  IMAD.IADD R5, R21, 0x1, R89 ;  /* 0x0000000115057824 */ /* 0x000fe200078e0259 */
[----:B------:R-:W-:Y:S01]  /*24b0*/  LOP3.LUT R32, R37, 0xfffffff8, RZ, 0xc0, !PT ;  /* 0xfffffff825207812 */ /* 0x000fe200078ec0ff */
[----:B------:R-:W-:Y:S01]  /*24c0*/  IMAD.IADD R21, R41, 0x1, R21 ;  /* 0x0000000129157824 */ /* 0x000fe200078e0215 */
[----:B------:R-:W-:Y:S01]  /*24d0*/  SHF.L.U64.HI R10, R6, 0x5, R7 ;  /* 0x00000005060a7819 */ /* 0x000fe20000010207 */
[----:B------:R-:W-:Y:S01]  /*24e0*/  IMAD.X R20, R5, 0x1, R91, P1 ;  /* 0x0000000105147824 */ /* 0x000fe200008e065b */
[----:B------:R-:W-:Y:S01]  /*24f0*/  IADD3 R107, P1, R4, R90, RZ ;  /* 0x0000005a046b7210 */ /* 0x000fe20007f3e0ff */
[----:B------:R-:W-:Y:S01]  /*2500*/  IMAD.WIDE.U32 R86, R117, R6, R86 ;  /* 0x0000000675567225 */ /* 0x000fe200078e0056 */
[----:B------:R-:W-:-:S02]  /*2510*/  IADD3.X R34, R21, R30, RZ, P0, !PT ;  /* 0x0000001e15227210 */ /* 0x000fc400007fe4ff */
[----:B------:R-:W-:Y:S01]  /*2520*/  IADD3 R35, P0, R31, 0x40, RZ ;  /* 0x000000401f237810 */ /* 0x000fe20007f1e0ff */
[----:B------:R-:W-:Y:S01]  /*2530*/  IMAD.WIDE.U32 R84, R117, R6, R84 ;  /* 0x0000000675547225 */ /* 0x000fe200078e0054 */
[----:B------:R-:W-:Y:S02]  /*2540*/  SHF.L.U64.HI R9, R6, 0x6, R7 ;  /* 0x0000000606097819 */ /* 0x000fe40000010207 */
[----:B------:R-:W-:Y:S01]  /*2550*/  SHF.L.U64.HI R3, R38, 0x7, R39 ;  /* 0x0000000726037819 */ /* 0x000fe20000010227 */
[C---:B------:R-:W-:Y:S01]  /*2560*/  IMAD.SHL.U32 R8, R6.reuse, 0x20, RZ ;  /* 0x0000002006087824 */ /* 0x040fe200078e00ff */
[----:B------:R-:W-:Y:S01]  /*2570*/  SHF.R.S32.HI R37, RZ, 0x3, R37 ;  /* 0x00000003ff257819 */ /* 0x000fe20000011425 */
[----:B------:R-:W-:Y:S01]  /*2580*/  IMAD.SHL.U32 R7, R6, 0x40, RZ ;  /* 0x0000004006077824 */ /* 0x000fe200078e00ff */
[----:B------:R-:W-:Y:S01]  /*2590*/  SHF.R.S32.HI R39, RZ, 0x1f, R32 ;  /* 0x0000001fff277819 */ /* 0x000fe20000011420 */
[----:B------:R-:W-:Y:S01]  /*25a0*/  IMAD.X R106, R20, 0x1, R91, P1 ;  /* 0x00000001146a7824 */ /* 0x000fe200008e065b */
[----:B------:R-:W-:Y:S01]  /*25b0*/  ISETP.GE.AND P1, PT, R195, UR4, PT ;  /* 0x00000004c3007c0c */ /* 0x000fe2000bf26270 */
[----:B------:R-:W-:-:S02]  /*25c0*/  IMAD.IADD R27, R95, 0x1, R29 ;  /* 0x000000015f1b7824 */ /* 0x000fc400078e021d */
[----:B------:R-:W-:Y:S02]  /*25d0*/  IMAD.IADD R28, R29, 0x1, R93 ;  /* 0x000000011d1c7824 */ /* 0x000fe400078e025d */
[----:B------:R-:W-:Y:S02]  /*25e0*/  IMAD.SHL.U32 R6, R6, 0x80, RZ ;  /* 0x0000008006067824 */ /* 0x000fe400078e00ff */
[----:B------:R-:W-:Y:S02]  /*25f0*/  IMAD.IADD R29, R87, 0x1, R45 ;  /* 0x00000001571d7824 */ /* 0x000fe400078e022d */
[----:B------:R-:W-:Y:S02]  /*2600*/  IMAD.IADD R36, R45, 0x1, R85 ;  /* 0x000000012d247824 */ /* 0x000fe400078e0255 */
[----:B------:R-:W-:Y:S02]  /*2610*/  IMAD.X R100, RZ, RZ, R30, P3 ;  /* 0x000000ffff647224 */ /* 0x000fe400018e061e */
[----:B------:R-:W-:-:S02]  /*2620*/  IMAD.X R101, RZ, RZ, R34, P0 ;  /* 0x000000ffff657224 */ /* 0x000fc400000e0622 */
[----:B------:R-:W-:Y:S01]  /*2630*/  IMAD.IADD R102, R97, 0x1, R47 ;  /* 0x0000000161667824 */ /* 0x000fe200078e022f */
[----:B------:R-:W-:Y:S06]  /*2640*/  @!P6 BAR.SYNC.DEFER_BLOCKING 0x9, 0x100 ;  /* 0x024400000000eb1d */ /* 0x000fec0000010000 */
.L_x_6939:
[----:B0-----:R-:W0:Y:S01]  /*2650*/  LDC R123, c[0x0][0x3d4] ;  /* 0x0000f500ff7b7b82 */ /* 0x001e220000000800 */
[----:B------:R-:W-:Y:S01]  /*2660*/  VIADD R26, R26, 0xffffffff ;  /* 0xffffffff1a1a7836 */ /* 0x000fe20000000000 */
[----:B------:R-:W-:Y:S05]  /*2670*/  YIELD ;  /* 0x0000000000007946 */ /* 0x000fea0003800000 */
[----:B------:R-:W-:Y:S01]  /*2680*/  IMAD R45, R185, 0x4000, R214 ;  /* 0x00004000b92d7824 */ /* 0x000fe200078e02d6 */
[----:B------:R-:W-:Y:S01]  /*2690*/  ISETP.GT.AND P3, PT, R26, R25, PT ;  /* 0x000000191a00720c */ /* 0x000fe20003f64270 */
[----:B------:R-:W-:Y:S02]  /*26a0*/  BSSY B0, `(.L_x_6854) ;  /* 0x000058d000007945 */ /* 0x000fe40003800000 */
[----:B------:R-:W-:Y:S01]  /*26b0*/  IMAD R108, R45, 0x2, R2 ;  /* 0x000000022d6c7824 */ /* 0x000fe200078e0202 */
[----:B------:R-:W-:-:S02]  /*26c0*/  P2R R104, PR, RZ, 0x8 ;  /* 0x00000008ff687803 */ /* 0x000fc40000000000 */
[----:B0-----:R-:W-:-:S13]  /*26d0*/  ISETP.GE.AND P0, PT, R123, 0x1, PT ;  /* 0x000000017b00780c */ /* 0x001fda0003f06270 */
[----:B------:R-:W-:Y:S05]  /*26e0*/  @!P0 BRA `(.L_x_6855) ;  /* 0x0000005000a08947 */ /* 0x000fea0003800000 */
        /* <DEDUP_REMOVED lines=10> */
[----:B------:R-:W-:Y:S01]  /*2790*/  IMAD R49, R45, R11, R46 ;  /* 0x0000000b2d317224 */ /* 0x000fe200078e022e */
[----:B------:R-:W-:Y:S01]  /*27a0*/  IADD3 R122, R121, R47, RZ ;  /* 0x0000002f797a7210 */ /* 0x000fe20007ffe0ff */
[----:B------:R-:W-:Y:S02]  /*27b0*/  IMAD R103, R45, R6, R48 ;  /* 0x000000062d677224 */ /* 0x000fe400078e0230 */
        /* <DEDUP_REMOVED lines=33> */
.L_x_6858:
[----:B------:R-:W-:Y:S05]  /*29d0*/  BSYNC B1 ;  /* 0x0000000000017941 */ /* 0x000fea0003800000 */
.L_x_6857:
[----:B------:R-:W-:Y:S01]  /*29e0*/  ISETP.GE.AND P4, PT, R189, R112, PT ;  /* 0x00000070bd00720c */ /* 0x000fe20003f86270 */
[----:B0----5:R-:W-:Y:S01]  /*29f0*/  IMAD.MOV.U32 R44, RZ, RZ, R72 ;  /* 0x000000ffff2c7224 */ /* 0x021fe200078e0048 */
        /* <DEDUP_REMOVED lines=12> */
[----:B------:R-:W-:-:S02]  /*2ac0*/  CS2R R68, SRZ ;  /* 0x0000000000447805 */ /* 0x000fc4000001ff00 */
[----:B------:R-:W-:Y:S02]  /*2ad0*/  CS2R R66, SRZ ;  /* 0x0000000000427805 */ /* 0x000fe4000001ff00 */
[----:B------:R-:W-:Y:S02]  /*2ae0*/  PRMT R135, R44, 0x5410, R45 ;  /* 0x000054102c877816 */ /* 0x000fe4000000002d */
[----:B------:R-:W-:Y:S02]  /*2af0*/  CS2R R70, SRZ ;  /* 0x0000000000467805 */ /* 0x000fe4000001ff00 */
[----:B------:R-:W-:Y:S01]  /*2b00*/  PRMT R142, R46, 0x7610, R142 ;  /* 0x000076102e8e7816 */ /* 0x000fe2000000008e */
[----:B------:R-:W-:Y:S06]  /*2b10*/  @P4 BRA `(.L_x_6860) ;  /* 0x0000000000504947 */ /* 0x000fec0003800000 */
[----:B------:R-:W-:Y:S01]  /*2b20*/  IADD3 R45, P0, P5, R94, R78, R13 ;  /* 0x0000004e5e2d7210 */ /* 0x000fe20007d1e00d */
[----:B------:R-:W-:Y:S01]  /*2b30*/  ULDC.64 UR4, c[0x0][0x3c8] ;  /* 0x0000f20000047ab9 */ /* 0x000fe20000000a00 */
[----:B------:R-:W-:Y:S02]  /*2b40*/  CS2R R68, SRZ ;  /* 0x0000000000447805 */ /* 0x000fe4000001ff00 */
[----:B------:R-:W-:Y:S02]  /*2b50*/  CS2R R70, SRZ ;  /* 0x0000000000467805 */ /* 0x000fe4000001ff00 */
[----:B------:R-:W-:Y:S02]  /*2b60*/  IADD3.X R46, R27, R124, R15, P0, P5 ;  /* 0x0000007c1b2e7210 */ /* 0x000fe400007ea40f */
        /* <DEDUP_REMOVED lines=15> */
.L_x_6860:
[----:B------:R-:W-:Y:S05]  /*2c60*/  BSYNC B1 ;  /* 0x0000000000017941 */ /* 0x000fea0003800000 */
.L_x_6859:
[----:B------:R-:W-:Y:S01]  /*2c70*/  ISETP.GE.AND P0, PT, R188, R112, PT ;  /* 0x00000070bc00720c */ /* 0x000fe20003f06270 */
[----:B0----5:R-:W-:Y:S01]  /*2c80*/  IMAD.MOV.U32 R44, RZ, RZ, R64 ;  /* 0x000000ffff2c7224 */ /* 0x021fe200078e0040 */
[----:B------:R-:W-:Y:S01]  /*2c90*/  MOV R47, R69 ;  /* 0x00000045002f7202 */ /* 0x000fe20000000f00 */
[----:B------:R-:W-:Y:S01]  /*2ca0*/  IMAD.MOV.U32 R45, RZ, RZ, R65 ;  /* 0x000000ffff2d7224 */ /* 0x000fe200078e0041 */
[----:B------:R-:W-:Y:S01]  /*2cb0*/  BSSY B1, `(.L_x_6861) ;  /* 0x0000028000017945 */ /* 0x000fe20003800000 */
[----:B------:R-:W-:Y:S01]  /*2cc0*/  IMAD.MOV.U32 R46, RZ, RZ, R68 ;  /* 0x000000ffff2e7224 */ /* 0x000fe200078e0044 */
[----:B------:R-:W-:Y:S02]  /*2cd0*/  CS2R R48, SRZ ;  /* 0x0000000000307805 */ /* 0x000fe4000001ff00 */
[----:B------:R-:W-:Y:S02]  /*2ce0*/  CS2R R56, SRZ ;  /* 0x0000000000387805 */ /* 0x000fe4000001ff00 */
[----:B------:R-:W-:Y:S01]  /*2cf0*/  PRMT R127, R45, 0x5410, R44 ;  /* 0x000054102d7f7816 */ /* 0x000fe2000000002c */
[----:B------:R-:W-:Y:S01]  /*2d00*/  IMAD.MOV.U32 R44, RZ, RZ, R66 ;  /* 0x000000ffff2c7224 */ /* 0x000fe200078e0042 */
[----:B------:R-:W-:Y:S01]  /*2d10*/  PRMT R130, R46, 0x5410, R47 ;  /* 0x000054102e827816 */ /* 0x000fe2000000002f */
[----:B------:R-:W-:Y:S01]  /*2d20*/  IMAD.MOV.U32 R45, RZ, RZ, R67 ;  /* 0x000000ffff2d7224 */ /* 0x000fe200078e0043 */
[----:B------:R-:W-:Y:S01]  /*2d30*/  CS2R R60, SRZ ;  /* 0x00000000003c7805 */ /* 0x000fe2000001ff00 */
[----:B------:R-:W-:Y:S01]  /*2d40*/  IMAD.MOV.U32 R46, RZ, RZ, R70 ;  /* 0x000000ffff2e7224 */ /* 0x000fe200078e0046 */
[----:B------:R-:W-:Y:S01]  /*2d50*/  CS2R R58, SRZ ;  /* 0x00000000003a7805 */ /* 0x000fe2000001ff00 */
[----:B------:R-:W-:Y:S01]  /*2d60*/  IMAD.MOV.U32 R47, RZ, RZ, R71 ;  /* 0x000000ffff2f7224 */ /* 0x000fe200078e0047 */
[----:B------:R-:W-:-:S02]  /*2d70*/  PRMT R126, R45, 0x5410, R44 ;  /* 0x000054102d7e7816 */ /* 0x000fc4000000002c */
[----:B------:R-:W-:Y:S02]  /*2d80*/  CS2R R62, SRZ ;  /* 0x00000000003e7805 */ /* 0x000fe4000001ff00 */
[----:B------:R-:W-:Y:S02]  /*2d90*/  CS2R R52, SRZ ;  /* 0x0000000000347805 */ /* 0x000fe4000001ff00 */
[----:B------:R-:W-:Y:S02]  /*2da0*/  CS2R R50, SRZ ;  /* 0x0000000000327805 */ /* 0x000fe4000001ff00 */
[----:B------:R-:W-:Y:S02]  /*2db0*/  PRMT R131, R46, 0x5410, R47 ;  /* 0x000054102e837816 */ /* 0x000fe4000000002f */
[----:B------:R-:W-:Y:S02]  /*2dc0*/  CS2R R54, SRZ ;  /* 0x0000000000367805 */ /* 0x000fe4000001ff00 */
[----:B------:R-:W-:Y:S01]  /*2dd0*/  P2R R137, PR, RZ, 0x1 ;  /* 0x00000001ff897803 */ /* 0x000fe20000000000 */
        /* <DEDUP_REMOVED lines=21> */
.L_x_6862:
[----:B------:R-:W-:Y:S05]  /*2f30*/  BSYNC B1 ;  /* 0x0000000000017941 */ /* 0x000fea0003800000 */
.L_x_6861:
[----:B------:R-:W-:Y:S01]  /*2f40*/  ISETP.GE.AND P5, PT, R190, R112, PT ;  /* 0x00000070be00720c */ /* 0x000fe20003fa6270 */
[----:B------:R-:W-:-:S12]  /*2f50*/  BSSY B1, `(.L_x_6863) ;  /* 0x000001e000017945 */ /* 0x000fd80003800000 */
[----:B------:R-:W-:Y:S05]  /*2f60*/  @P5 BRA `(.L_x_6864) ;  /* 0x0000000000705947 */ /* 0x000fea0003800000 */
[----:B0-----:R-:W0:Y:S01]  /*2f70*/  LDC.64 R44, c[0x0][0x3d8] ;  /* 0x0000f600ff2c7b82 */ /* 0x001e220000000a00 */
[----:B------:R-:W-:Y:S01]  /*2f80*/  IMAD.MOV.U32 R79, RZ, RZ, R124 ;  /* 0x000000ffff4f7224 */ /* 0x000fe200078e007c */
[----:B------:R-:W-:Y:S01]  /*2f90*/  ULDC.64 UR4, c[0x0][0x3c8] ;  /* 0x0000f20000047ab9 */ /* 0x000fe20000000a00 */
[----:B------:R-:W-:Y:S01]  /*2fa0*/  IMAD.MOV.U32 R77, RZ, RZ, R103 ;  /* 0x000000ffff4d7224 */ /* 0x000fe200078e0067 */
[----:B------:R-:W-:Y:S02]  /*2fb0*/  CS2R R52, SRZ ;  /* 0x0000000000347805 */ /* 0x000fe4000001ff00 */
[----:B------:R-:W-:Y:S01]  /*2fc0*/  CS2R R54, SRZ ;  /* 0x0000000000367805 */ /* 0x000fe2000001ff00 */
        /* <DEDUP_REMOVED lines=22> */
.L_x_6864:
[----:B------:R-:W-:Y:S05]  /*3130*/  BSYNC B1 ;  /* 0x0000000000017941 */ /* 0x000fea0003800000 */
.L_x_6863:
[----:B01---5:R-:W-:Y:S01]  /*3140*/  IMAD.MOV.U32 R44, RZ, RZ, R56 ;  /* 0x000000ffff2c7224 */ /* 0x023fe200078e0038 */
[----:B------:R-:W-:Y:S01]  /*3150*/  MOV R45, R57 ;  /* 0x00000039002d7202 */ /* 0x000fe20000000f00 */
[----:B------:R-:W-:Y:S01]  /*3160*/  IMAD.MOV.U32 R46, RZ, RZ, R60 ;  /* 0x000000ffff2e7224 */ /* 0x000fe200078e003c */
[----:B------:R-:W-:Y:S01]  /*3170*/  UISETP.NE.AND UP0, UPT, UR39, 0x3, UPT ;  /* 0x000000032700788c */ /* 0x000fe2000bf05270 */
[----:B------:R-:W-:Y:S01]  /*3180*/  IMAD.MOV.U32 R47, RZ, RZ, R61 ;  /* 0x000000ffff2f7224 */ /* 0x000fe200078e003d */
[----:B------:R-:W-:Y:S01]  /*3190*/  PRMT R136, R44, 0x5410, R45 ;  /* 0x000054102c887816 */ /* 0x000fe2000000002d */
[----:B------:R-:W-:Y:S01]  /*31a0*/  IMAD.MOV.U32 R44, RZ, RZ, R58 ;  /* 0x000000ffff2c7224 */ /* 0x000fe200078e003a */
[----:B------:R-:W-:Y:S01]  /*31b0*/  PRMT R139, R139, 0x5410, R46 ;  /* 0x000054108b8b7816 */ /* 0x000fe2000000002e */
[----:B------:R-:W-:Y:S01]  /*31c0*/  IMAD.MOV.U32 R45, RZ, RZ, R59 ;  /* 0x000000ffff2d7224 */ /* 0x000fe200078e003b */
[----:B------:R-:W-:Y:S01]  /*31d0*/  PRMT R140, R47, 0x7610, R140 ;  /* 0x000076102f8c7816 */ /* 0x000fe2000000008c */
[----:B------:R-:W-:Y:S01]  /*31e0*/  IMAD.MOV.U32 R46, RZ, RZ, R62 ;  /* 0x000000ffff2e7224 */ /* 0x000fe200078e003e */
[----:B------:R-:W-:Y:S01]  /*31f0*/  PLOP3.LUT P0, PT, PT, PT, UP0, 0x80, 0x0 ;  /* 0x000000000000781c */ /* 0x000fe20003f0f008 */
[----:B------:R-:W-:Y:S01]  /*3200*/  IMAD.MOV.U32 R47, RZ, RZ, R63 ;  /* 0x000000ffff2f7224 */ /* 0x000fe200078e003f */
[----:B------:R-:W-:Y:S01]  /*3210*/  PRMT R138, R44, 0x5410, R45 ;  /* 0x000054102c8a7816 */ /* 0x000fe2000000002d */
[----:B------:R-:W-:Y:S01]  /*3220*/  IMAD.MOV.U32 R44, RZ, RZ, R48 ;  /* 0x000000ffff2c7224 */ /* 0x000fe200078e0030 */
        /* <DEDUP_REMOVED lines=8> */
[----:B------:R-:W-:Y:S02]  /*32b0*/  IMAD.MOV.U32 R45, RZ, RZ, R51 ;  /* 0x000000ffff2d7224 */ /* 0x000fe400078e0033 */
[----:B------:R-:W-:Y:S02]  /*32c0*/  IMAD.MOV.U32 R46, RZ, RZ, R54 ;  /* 0x000000ffff2e7224 */ /* 0x000fe400078e0036 */
[----:B------:R-:W-:Y:S01]  /*32d0*/  IMAD.MOV.U32 R47, RZ, RZ, R55 ;  /* 0x000000ffff2f7224 */ /* 0x000fe200078e0037 */
[----:B------:R-:W-:-:S04]  /*32e0*/  PRMT R78, R45, 0x5410, R44 ;  /* 0x000054102d4e7816 */ /* 0x000fc8000000002c */
[----:B------:R-:W-:Y:S01]  /*32f0*/  PRMT R133, R46, 0x5410, R47 ;  /* 0x000054102e857816 */ /* 0x000fe2000000002f */
[----:B------:R-:W-:Y:S06]  /*3300*/  @!P0 BRA `(.L_x_6865) ;  /* 0x0000000000048947 */ /* 0x000fec0003800000 */
[----:B------:R-:W-:Y:S01]  /*3310*/  BPT.TRAP 0x1 ;  /* 0x000000040000795c */ /* 0x000fe20000300000 */
.L_x_6865:
[----:B------:R-:W-:Y:S01]  /*3320*/  IMAD R103, R185, 0x8, R2 ;  /* 0x00000008b9677824 */ /* 0x000fe200078e0202 */
[----:B------:R-:W-:Y:S01]  /*3330*/  SHF.L.U32 R124, R194, 0x1f, RZ ;  /* 0x0000001fc27c7819 */ /* 0x000fe200000006ff */
[----:B------:R-:W-:Y:S03]  /*3340*/  BSSY B1, `(.L_x_6866) ;  /* 0x0000003000017945 */ /* 0x000fe60003800000 */
[----:B------:R-:W0:Y:S02]  /*3350*/  SYNCS.PHASECHK.TRANS64.TRYWAIT P6, [R103+URZ+0x28890], R124 ;  /* 0x0288907c670075a7 */ /* 0x000e2400080c017f */
[----:B0-----:R-:W-:Y:S05]  /*3360*/  @!P6 BRA `(.L_x_6867) ;  /* 0x000002140068e947 */ /* 0x001fea0003800000 */
.L_x_7241:
[----:B------:R-:W-:Y:S05]  /*3370*/  BSYNC B1 ;  /* 0x0000000000017941 */ /* 0x000fea0003800000 */
.L_x_6866:
[----:B------:R-:W-:Y:S04]  /*3380*/  BSSY B1, `(.L_x_6868) ;  /* 0x0000070000017945 */ /* 0x000fe80003800000 */
[----:B------:R-:W-:Y:S05]  /*3390*/  @P3 BRA `(.L_x_6869) ;  /* 0x0000000400b83947 */ /* 0x000fea0003800000 */
[----:B------:R-:W-:Y:S01]  /*33a0*/  IADD3 R144, P3, R40, R120, RZ ;  /* 0x0000007828907210 */ /* 0x000fe20007f7e0ff */
[----:B------:R-:W-:Y:S03]  /*33b0*/  BSSY B2, `(.L_x_6870) ;  /* 0x0000037000027945 */ /* 0x000fe60003800000 */
[----:B------:R-:W-:Y:S01]  /*33c0*/  IADD3.X R143, R122, R21, RZ, P3, !PT ;  /* 0x000000157a8f7210 */ /* 0x000fe20001ffe4ff */
[----:B------:R-:W-:Y:S08]  /*33d0*/  @P2 BRA `(.L_x_6871) ;  /* 0x0000000000d02947 */ /* 0x000ff00003800000 */
[----:B------:R1:W2:Y:S01]  /*33e0*/  LDS.128 R44, [R108+0x18400] ;  /* 0x018400006c2c7984 */ /* 0x0002a20000000c00 */
[----:B------:R-:W-:Y:S01]  /*33f0*/  IADD3 R77, P3, R144, R98, RZ ;  /* 0x00000062904d7210 */ /* 0x000fe20007f7e0ff */
[----:B------:R-:W-:Y:S04]  /*3400*/  BSSY B3, `(.L_x_6872) ;  /* 0x000002d000037945 */ /* 0x000fe80003800000 */
[----:B------:R-:W-:Y:S01]  /*3410*/  IMAD.X R146, R143, 0x1, R30, P3 ;  /* 0x000000018f927824 */ /* 0x000fe200018e061e */
[----:B------:R-:W-:-:S13]  /*3420*/  ISETP.GE.AND P3, PT, R22, R123, PT ;  /* 0x0000007b1600720c */ /* 0x000fda0003f66270 */
[----:B-1----:R-:W-:Y:S05]  /*3430*/  @P3 BRA `(.L_x_6873) ;  /* 0x0000000000a43947 */ /* 0x002fea0003800000 */
[----:B------:R-:W-:Y:S01]  /*3440*/  SHF.R.U64 R148, R80, 0x10, R81 ;  /* 0x0000001050947819 */ /* 0x000fe20000001251 */
[----:B--2---:R-:W-:Y:S01]  /*3450*/  IMAD.MOV.U32 R76, RZ, RZ, R46 ;  /* 0x000000ffff4c7224 */ /* 0x004fe200078e002e */
[--C-:B------:R-:W-:Y:S01]  /*3460*/  SHF.R.U64 R80, R82, 0x10, R83.reuse ;  /* 0x0000001052507819 */ /* 0x100fe20000001253 */
[--C-:B------:R-:W-:Y:S01]  /*3470*/  HADD2.F32 R46, -RZ, R45.reuse.H1_H1 ;  /* 0x3000002dff2e7230 */ /* 0x100fe20000004100 */
[----:B------:R-:W-:Y:S01]  /*3480*/  SHF.R.U32.HI R145, RZ, 0x10, R83 ;  /* 0x00000010ff917819 */ /* 0x000fe20000011653 */
[----:B------:R-:W-:Y:S01]  /*3490*/  HADD2.F32 R45, -RZ, R45.H0_H0 ;  /* 0x2000002dff2d7230 */ /* 0x000fe20000004100 */
[----:B------:R-:W-:Y:S01]  /*34a0*/  SHF.R.U32.HI R147, RZ, 0x10, R81 ;  /* 0x00000010ff937819 */ /* 0x000fe20000011651 */
[----:B------:R-:W-:Y:S02]  /*34b0*/  HADD2.F32 R83, -RZ, R80.H0_H0 ;  /* 0x20000050ff537230 */ /* 0x000fe40000004100 */
[----:B------:R-:W-:Y:S02]  /*34c0*/  HADD2.F32 R145, -RZ, R145.H0_H0 ;  /* 0x20000091ff917230 */ /* 0x000fe40000004100 */
[----:B------:R-:W-:-:S02]  /*34d0*/  HADD2.F32 R80, -RZ, R47.H1_H1 ;  /* 0x3000002fff507230 */ /* 0x000fc40000004100 */
[----:B------:R-:W-:Y:S02]  /*34e0*/  HADD2.F32 R81, -RZ, R148.H0_H0 ;  /* 0x20000094ff517230 */ /* 0x000fe40000004100 */
[----:B------:R-:W-:Y:S01]  /*34f0*/  FMUL.FTZ R148, R46, R83 ;  /* 0x000000532e947220 */ /* 0x000fe20000410000 */
[----:B------:R-:W-:Y:S02]  /*3500*/  HADD2.F32 R47, -RZ, R47.H0_H0 ;  /* 0x2000002fff2f7230 */ /* 0x000fe40000004100 */
[----:B------:R-:W-:Y:S01]  /*3510*/  FMUL.FTZ R150, R80, R145 ;  /* 0x0000009150967220 */ /* 0x000fe20000410000 */
[----:B------:R-:W-:Y:S02]  /*3520*/  HADD2.F32 R82, -RZ, R147.H0_H0 ;  /* 0x20000093ff527230 */ /* 0x000fe40000004100 */
[C---:B------:R-:W-:Y:S01]  /*3530*/  FMUL.FTZ R83, R45.reuse, R83 ;  /* 0x000000532d537220 */ /* 0x040fe20000410000 */
[----:B------:R-:W-:Y:S01]  /*3540*/  FFMA.FTZ R148, R45, R81, -R148 ;  /* 0x000000512d947223 */ /* 0x000fe20000010894 */
[----:B------:R-:W-:Y:S01]  /*3550*/  FMUL.FTZ R145, R47, R145 ;  /* 0x000000912f917220 */ /* 0x000fe20000410000 */
[----:B------:R-:W-:-:S02]  /*3560*/  HADD2.F32 R45, -RZ, R44.H1_H1 ;  /* 0x3000002cff2d7230 */ /* 0x000fc40000004100 */
[-C--:B------:R-:W-:Y:S01]  /*3570*/  FFMA.FTZ R150, R47, R82.reuse, -R150 ;  /* 0x000000522f967223 */ /* 0x080fe20000010896 */
[----:B------:R-:W-:Y:S01]  /*3580*/  FFMA.FTZ R147, R46, R81, R83 ;  /* 0x000000512e937223 */ /* 0x000fe20000010053 */
[--C-:B------:R-:W-:Y:S02]  /*3590*/  HADD2.F32 R47, -RZ, R142.reuse.H1_H1 ;  /* 0x3000008eff2f7230 */ /* 0x100fe40000004100 */
[----:B------:R-:W-:Y:S01]  /*35a0*/  FFMA.FTZ R151, R80, R82, R145 ;  /* 0x0000005250977223 */ /* 0x000fe20000010091 */
[----:B------:R-:W-:Y:S02]  /*35b0*/  HADD2.F32 R142, -RZ, R142.H0_H0 ;  /* 0x2000008eff8e7230 */ /* 0x000fe40000004100 */
[----:B------:R-:W-:Y:S02]  /*35c0*/  HADD2.F32 R83, -RZ, R141.H1_H1 ;  /* 0x3000008dff537230 */ /* 0x000fe40000004100 */
[----:B------:R-:W-:Y:S02]  /*35d0*/  HADD2.F32 R46, -RZ, R76.H1_H1 ;  /* 0x3000004cff2e7230 */ /* 0x000fe40000004100 */
[----:B------:R-:W-:Y:S01]  /*35e0*/  FMUL.FTZ R145, R45, R142 ;  /* 0x0000008e2d917220 */ /* 0x000fe20000410000 */
[----:B------:R-:W-:-:S02]  /*35f0*/  HADD2.F32 R44, -RZ, R44.H0_H0 ;  /* 0x2000002cff2c7230 */ /* 0x000fc40000004100 */
[----:B------:R-:W-:Y:S02]  /*3600*/  HADD2.F32 R76, -RZ, R76.H0_H0 ;  /* 0x2000004cff4c7230 */ /* 0x000fe40000004100 */
[----:B------:R-:W-:Y:S01]  /*3610*/  FMUL.FTZ R149, R46, R83 ;  /* 0x000000532e957220 */ /* 0x000fe20000410000 */
[----:B------:R-:W-:Y:S02]  /*3620*/  HADD2.F32 R81, -RZ, R139.H0_H0 ;  /* 0x2000008bff517230 */ /* 0x000fe40000004100 */
[C---:B------:R-:W-:Y:S01]  /*3630*/  FMUL.FTZ R142, R44.reuse, R142 ;  /* 0x0000008e2c8e7220 */ /* 0x040fe20000410000 */
[----:B------:R-:W-:Y:S01]  /*3640*/  FFMA.FTZ R145, R44, R47, -R145 ;  /* 0x0000002f2c917223 */ /* 0x000fe20000010891 */
[C---:B------:R-:W-:Y:S02]  /*3650*/  FMUL.FTZ R83, R76.reuse, R83 ;  /* 0x000000534c537220 */ /* 0x040fe40000410000 */
[----:B------:R-:W-:Y:S01]  /*3660*/  FFMA.FTZ R142, R45, R47, R142 ;  /* 0x0000002f2d8e7223 */ /* 0x000fe2000001008e */
[-C--:B------:R-:W-:Y:S01]  /*3670*/  FFMA.FTZ R149, R76, R81.reuse, -R149 ;  /* 0x000000514c957223 */ /* 0x080fe20000010895 */
[----:B------:R-:W-:Y:S01]  /*3680*/  FFMA.FTZ R46, R46, R81, R83 ;  /* 0x000000512e2e7223 */ /* 0x000fe20000010053 */
[----:B------:R-:W-:-:S02]  /*3690*/  F2FP.F16.F32.PACK_AB R45, R147, R148 ;  /* 0x00000094932d723e */ /* 0x000fc400000000ff */
[----:B------:R-:W-:Y:S02]  /*36a0*/  F2FP.F16.F32.PACK_AB R47, R151, R150 ;  /* 0x00000096972f723e */ /* 0x000fe400000000ff */
[----:B------:R-:W-:Y:S02]  /*36b0*/  F2FP.F16.F32.PACK_AB R44, R142, R145 ;  /* 0x000000918e2c723e */ /* 0x000fe400000000ff */
[----:B------:R-:W-:-:S07]  /*36c0*/  F2FP.F16.F32.PACK_AB R46, R46, R149 ;  /* 0x000000952e2e723e */ /* 0x000fce00000000ff */
.L_x_6873:
[----:B------:R-:W-:Y:S05]  /*36d0*/  BSYNC B3 ;  /* 0x0000000000037941 */ /* 0x000fea0003800000 */
.L_x_6872:
[----:B------:R-:W-:Y:S02]  /*36e0*/  ULDC.64 UR4, c[0x0][0x2d8] ;  /* 0x0000b60000047ab9 */ /* 0x000fe40000000a00 */
[----:B------:R-:W-:-:S04]  /*36f0*/  LEA R76, P3, R77, UR4, 0x1 ;  /* 0x000000044d4c7c11 */ /* 0x000fc8000f8608ff */
[----:B------:R-:W-:-:S05]  /*3700*/  LEA.HI.X R77, R77, UR5, R146, 0x1, P3 ;  /* 0x000000054d4d7c11 */ /* 0x000fca00098f0c92 */
[----:B--2---:R1:W-:Y:S04]  /*3710*/  STG.E.128 desc[UR56][R76.64], R44 ;  /* 0x0000002c4c007986 */ /* 0x0043e8000c101d38 */
.L_x_6871:
[----:B------:R-:W-:Y:S05]  /*3720*/  BSYNC B2 ;  /* 0x0000000000027941 */ /* 0x000fea0003800000 */
.L_x_6870:
[----:B------:R-:W-:Y:S05]  /*3730*/  @P1 BRA `(.L_x_6869) ;  /* 0x0000000000d01947 */ /* 0x000fea0003800000 */
[----:B-1----:R1:W2:Y:S01]  /*3740*/  LDS.128 R44, [R108+0x1c400] ;  /* 0x01c400006c2c7984 */ /* 0x0022a20000000c00 */
        /* <DEDUP_REMOVED lines=46> */
.L_x_6875:
[----:B------:R-:W-:Y:S05]  /*3a30*/  BSYNC B2 ;  /* 0x0000000000027941 */ /* 0x000fea0003800000 */
.L_x_6874:
[----:B------:R-:W-:Y:S02]  /*3a40*/  ULDC.64 UR4, c[0x0][0x2d8] ;  /* 0x0000b60000047ab9 */ /* 0x000fe40000000a00 */
[----:B------:R-:W-:-:S04]  /*3a50*/  LEA R72, P3, R144, UR4, 0x1 ;  /* 0x0000000490487c11 */ /* 0x000fc8000f8608ff */
[----:B------:R-:W-:-:S05]  /*3a60*/  LEA.HI.X R73, R144, UR5, R143, 0x1, P3 ;  /* 0x0000000590497c11 */ /* 0x000fca00098f0c8f */
[----:B--2---:R2:W-:Y:S04]  /*3a70*/  STG.E.128 desc[UR56][R72.64], R44 ;  /* 0x0000002c48007986 */ /* 0x0045e8000c101d38 */
.L_x_6869:
[----:B------:R-:W-:Y:S05]  /*3a80*/  BSYNC B1 ;  /* 0x0000000000017941 */ /* 0x000fea0003800000 */
.L_x_6868:
[----:B------:R-:W-:Y:S04]  /*3a90*/  BSSY B1, `(.L_x_6876) ;  /* 0x0000070000017945 */ /* 0x000fe80003800000 */
[----:B------:R-:W-:Y:S05]  /*3aa0*/  @P4 BRA `(.L_x_6877) ;  /* 0x0000000400b84947 */ /* 0x000fea0003800000 */
[----:B------:R-:W-:Y:S01]  /*3ab0*/  IADD3 R83, P3, P4, R88, R120, R16 ;  /* 0x0000007858537210 */ /* 0x000fe20007c7e010 */
[----:B------:R-:W-:Y:S03]  /*3ac0*/  BSSY B2, `(.L_x_6878) ;  /* 0x0000037000027945 */ /* 0x000fe60003800000 */
[----:B------:R-:W-:Y:S01]  /*3ad0*/  IADD3.X R135, R5, R122, R17, P3, P4 ;  /* 0x0000007a05877210 */ /* 0x000fe20001fe8411 */
[----:B------:R-:W-:Y:S08]  /*3ae0*/  @P2 BRA `(.L_x_6879) ;  /* 0x0000000000d02947 */ /* 0x000ff00003800000 */
[----:B-12---:R1:W2:Y:S01]  /*3af0*/  LDS.128 R44, [R108+0x19400] ;  /* 0x019400006c2c7984 */ /* 0x0062a20000000c00 */
        /* <DEDUP_REMOVED lines=46> */
.L_x_6881:
[----:B------:R-:W-:Y:S05]  /*3de0*/  BSYNC B3 ;  /* 0x0000000000037941 */ /* 0x000fea0003800000 */
.L_x_6880:
[----:B------:R-:W-:Y:S02]  /*3df0*/  ULDC.64 UR4, c[0x0][0x2d8] ;  /* 0x0000b60000047ab9 */ /* 0x000fe40000000a00 */
[----:B------:R-:W-:-:S04]  /*3e00*/  LEA R68, P3, R81, UR4, 0x1 ;  /* 0x0000000451447c11 */ /* 0x000fc8000f8608ff */
[----:B------:R-:W-:-:S05]  /*3e10*/  LEA.HI.X R69, R81, UR5, R82, 0x1, P3 ;  /* 0x0000000551457c11 */ /* 0x000fca00098f0c52 */
[----:B--2---:R3:W-:Y:S04]  /*3e20*/  STG.E.128 desc[UR56][R68.64], R44 ;  /* 0x0000002c44007986 */ /* 0x0047e8000c101d38 */
.L_x_6879:
[----:B------:R-:W-:Y:S05]  /*3e30*/  BSYNC B2 ;  /* 0x0000000000027941 */ /* 0x000fea0003800000 */
.L_x_6878:
[----:B------:R-:W-:Y:S05]  /*3e40*/  @P1 BRA `(.L_x_6877) ;  /* 0x0000000000d01947 */ /* 0x000fea0003800000 */
[----:B-123--:R1:W2:Y:S01]  /*3e50*/  LDS.128 R44, [R108+0x1d400] ;  /* 0x01d400006c2c7984 */ /* 0x00e2a20000000c00 */
[----:B------:R-:W-:Y:S01]  /*3e60*/  IADD3 R75, P3, R83, R33, RZ ;  /* 0x00000021534b7210 */ /* 0x000fe20007f7e0ff */
[----:B------:R-:W-:Y:S04]  /*3e70*/  BSSY B2, `(.L_x_6882) ;  /* 0x000002d000027945 */ /* 0x000fe80003800000 */
[----:B------:R-:W-:Y:S01]  /*3e80*/  IMAD.X R76, R135, 0x1, R100, P3 ;  /* 0x00000001874c7824 */ /* 0x000fe200018e0664 */
        /* <DEDUP_REMOVED lines=10> */
[----:B------:R-:W-:-:S02]  /*3f30*/  HADD2.F32 R70, -RZ, R70.H0_H0 ;  /* 0x20000046ff467230 */ /* 0x000fc40000004100 */
[----:B------:R-:W-:Y:S02]  /*3f40*/  HADD2.F32 R46, -RZ, R45.H1_H1 ;  /* 0x3000002dff2e7230 */ /* 0x000fe40000004100 */
[--C-:B------:R-:W-:Y:S02]  /*3f50*/  HADD2.F32 R65, -RZ, R47.reuse.H1_H1 ;  /* 0x3000002fff417230 */ /* 0x100fe40000004100 */
[----:B------:R-:W-:Y:S02]  /*3f60*/  HADD2.F32 R47, -RZ, R47.H0_H0 ;  /* 0x2000002fff2f7230 */ /* 0x000fe40000004100 */
[----:B------:R-:W-:Y:S01]  /*3f70*/  FMUL.FTZ R72, R46, R67 ;  /* 0x000000432e487220 */ /* 0x000fe20000410000 */
[----:B------:R-:W-:Y:S02]  /*3f80*/  HADD2.F32 R45, -RZ, R45.H0_H0 ;  /* 0x2000002dff2d7230 */ /* 0x000fe40000004100 */
[-C--:B------:R-:W-:Y:S01]  /*3f90*/  FMUL.FTZ R74, R65, R70.reuse ;  /* 0x00000046414a7220 */ /* 0x080fe20000410000 */
[----:B------:R-:W-:-:S02]  /*3fa0*/  FMUL.FTZ R70, R47, R70 ;  /* 0x000000462f467220 */ /* 0x000fc40000410000 */
[C---:B------:R-:W-:Y:S01]  /*3fb0*/  FMUL.FTZ R67, R45.reuse, R67 ;  /* 0x000000432d437220 */ /* 0x040fe20000410000 */
[----:B------:R-:W-:Y:S01]  /*3fc0*/  FFMA.FTZ R72, R45, R66, -R72 ;  /* 0x000000422d487223 */ /* 0x000fe20000010848 */
[----:B------:R-:W-:Y:S01]  /*3fd0*/  FFMA.FTZ R73, R65, R68, R70 ;  /* 0x0000004441497223 */ /* 0x000fe20000010046 */
[----:B------:R-:W-:Y:S02]  /*3fe0*/  HADD2.F32 R45, -RZ, R44.H1_H1 ;  /* 0x3000002cff2d7230 */ /* 0x000fe40000004100 */
[----:B------:R-:W-:Y:S01]  /*3ff0*/  FFMA.FTZ R71, R46, R66, R67 ;  /* 0x000000422e477223 */ /* 0x000fe20000010043 */
[----:B------:R-:W-:Y:S02]  /*4000*/  HADD2.F32 R65, -RZ, R126.H1_H1 ;  /* 0x3000007eff417230 */ /* 0x000fe40000004100 */
[----:B------:R-:W-:Y:S01]  /*4010*/  FFMA.FTZ R74, R47, R68, -R74 ;  /* 0x000000442f4a7223 */ /* 0x000fe2000001084a */
[----:B------:R-:W-:Y:S02]  /*4020*/  HADD2.F32 R44, -RZ, R44.H0_H0 ;  /* 0x2000002cff2c7230 */ /* 0x000fe40000004100 */
[----:B------:R-:W-:-:S02]  /*4030*/  HADD2.F32 R67, -RZ, R126.H0_H0 ;  /* 0x2000007eff437230 */ /* 0x000fc40000004100 */
[CC--:B------:R-:W-:Y:S01]  /*4040*/  FMUL.FTZ R69, R45.reuse, R65.reuse ;  /* 0x000000412d457220 */ /* 0x0c0fe20000410000 */
[--C-:B------:R-:W-:Y:S02]  /*4050*/  HADD2.F32 R46, -RZ, R64.reuse.H1_H1 ;  /* 0x30000040ff2e7230 */ /* 0x100fe40000004100 */
        /* <DEDUP_REMOVED lines=14> */
.L_x_6883:
[----:B------:R-:W-:Y:S05]  /*4140*/  BSYNC B2 ;  /* 0x0000000000027941 */ /* 0x000fea0003800000 */
.L_x_6882:
[----:B------:R-:W-:Y:S02]  /*4150*/  ULDC.64 UR4, c[0x0][0x2d8] ;  /* 0x0000b60000047ab9 */ /* 0x000fe40000000a00 */
[----:B------:R-:W-:-:S04]  /*4160*/  LEA R64, P3, R75, UR4, 0x1 ;  /* 0x000000044b407c11 */ /* 0x000fc8000f8608ff */
[----:B------:R-:W-:-:S05]  /*4170*/  LEA.HI.X R65, R75, UR5, R76, 0x1, P3 ;  /* 0x000000054b417c11 */ /* 0x000fca00098f0c4c */
[----:B--2---:R4:W-:Y:S04]  /*4180*/  STG.E.128 desc[UR56][R64.64], R44 ;  /* 0x0000002c40007986 */ /* 0x0049e8000c101d38 */
.L_x_6877:
[----:B------:R-:W-:Y:S05]  /*4190*/  BSYNC B1 ;  /* 0x0000000000017941 */ /* 0x000fea0003800000 */
.L_x_6876:
[----:B------:R-:W-:Y:S01]  /*41a0*/  ISETP.NE.AND P3, PT, R137, RZ, PT ;  /* 0x000000ff8900720c */ /* 0x000fe20003f65270 */
[----:B------:R-:W-:-:S12]  /*41b0*/  BSSY B1, `(.L_x_6884) ;  /* 0x0000070000017945 */ /* 0x000fd80003800000 */
[----:B------:R-:W-:Y:S05]  /*41c0*/  @P3 BRA `(.L_x_6885) ;  /* 0x0000000400b83947 */ /* 0x000fea0003800000 */
[----:B------:R-:W-:Y:S01]  /*41d0*/  IADD3 R71, P3, P4, R4, R120, R16 ;  /* 0x0000007804477210 */ /* 0x000fe20007c7e010 */
[----:B------:R-:W-:Y:S03]  /*41e0*/  BSSY B2, `(.L_x_6886) ;  /* 0x0000037000027945 */ /* 0x000fe60003800000 */
[----:B--2---:R-:W-:Y:S01]  /*41f0*/  IADD3.X R73, R20, R122, R17, P3, P4 ;  /* 0x0000007a14497210 */ /* 0x004fe20001fe8411 */
[----:B------:R-:W-:Y:S08]  /*4200*/  @P2 BRA `(.L_x_6887) ;  /* 0x0000000000d02947 */ /* 0x000ff00003800000 */
[----:B-1-34-:R1:W2:Y:S01]  /*4210*/  LDS.128 R44, [R108+0x1a400] ;  /* 0x01a400006c2c7984 */ /* 0x01a2a20000000c00 */
        /* <DEDUP_REMOVED lines=27> */
[----:B------:R-:W-:Y:S02]  /*43d0*/  HADD2.F32 R61, -RZ, R140.H1_H1 ;  /* 0x3000008cff3d7230 */ /* 0x000fe40000004100 */
[----:B------:R-:W-:Y:S01]  /*43e0*/  FFMA.FTZ R70, R47, R64, -R70 ;  /* 0x000000402f467223 */ /* 0x000fe20000010846 */
[----:B------:R-:W-:Y:S02]  /*43f0*/  HADD2.F32 R141, -RZ, R141.H0_H0 ;  /* 0x2000008dff8d7230 */ /* 0x000fe40000004100 */
[--C-:B------:R-:W-:Y:S02]  /*4400*/  HADD2.F32 R46, -RZ, R60.reuse.H1_H1 ;  /* 0x3000003cff2e7230 */ /* 0x100fe40000004100 */
[----:B------:R-:W-:Y:S01]  /*4410*/  FMUL.FTZ R63, R45, R61 ;  /* 0x0000003d2d3f7220 */ /* 0x000fe20000410000 */
[----:B------:R-:W-:-:S02]  /*4420*/  HADD2.F32 R60, -RZ, R60.H0_H0 ;  /* 0x2000003cff3c7230 */ /* 0x000fc40000004100 */
[----:B------:R-:W-:Y:S01]  /*4430*/  FMUL.FTZ R62, R44, R61 ;  /* 0x0000003d2c3e7220 */ /* 0x000fe20000410000 */
[----:B------:R-:W-:Y:S02]  /*4440*/  HADD2.F32 R139, -RZ, R139.H1_H1 ;  /* 0x3000008bff8b7230 */ /* 0x000fe40000004100 */
        /* <DEDUP_REMOVED lines=11> */
.L_x_6889:
[----:B------:R-:W-:Y:S05]  /*4500*/  BSYNC B3 ;  /* 0x0000000000037941 */ /* 0x000fea0003800000 */
.L_x_6888:
[----:B------:R-:W-:Y:S02]  /*4510*/  ULDC.64 UR4, c[0x0][0x2d8] ;  /* 0x0000b60000047ab9 */ /* 0x000fe40000000a00 */
[----:B------:R-:W-:-:S04]  /*4520*/  LEA R60, P3, R69, UR4, 0x1 ;  /* 0x00000004453c7c11 */ /* 0x000fc8000f8608ff */
[----:B------:R-:W-:-:S05]  /*4530*/  LEA.HI.X R61, R69, UR5, R72, 0x1, P3 ;  /* 0x00000005453d7c11 */ /* 0x000fca00098f0c48 */
[----:B--2---:R2:W-:Y:S04]  /*4540*/  STG.E.128 desc[UR56][R60.64], R44 ;  /* 0x0000002c3c007986 */ /* 0x0045e8000c101d38 */
.L_x_6887:
[----:B------:R-:W-:Y:S05]  /*4550*/  BSYNC B2 ;  /* 0x0000000000027941 */ /* 0x000fea0003800000 */
.L_x_6886:
[----:B------:R-:W-:Y:S05]  /*4560*/  @P1 BRA `(.L_x_6885) ;  /* 0x0000000000d01947 */ /* 0x000fea0003800000 */
[----:B-1234-:R1:W2:Y:S01]  /*4570*/  LDS.128 R44, [R108+0x1e400] ;  /* 0x01e400006c2c7984 */ /* 0x01e2a20000000c00 */
        /* <DEDUP_REMOVED lines=21> */
[-C--:B------:R-:W-:Y:S01]  /*46d0*/  FFMA.FTZ R64, R45, R58.reuse, -R64 ;  /* 0x0000003a2d407223 */ /* 0x080fe20000010840 */
[----:B------:R-:W-:Y:S01]  /*46e0*/  FFMA.FTZ R63, R46, R58, R59 ;  /* 0x0000003a2e3f7223 */ /* 0x000fe2000001003b */
[----:B------:R-:W-:Y:S01]  /*46f0*/  FMUL.FTZ R62, R47, R62 ;  /* 0x0000003e2f3e7220 */ /* 0x000fe20000410000 */
        /* <DEDUP_REMOVED lines=22> */
.L_x_6891:
[----:B------:R-:W-:Y:S05]  /*4860*/  BSYNC B2 ;  /* 0x0000000000027941 */ /* 0x000fea0003800000 */
.L_x_6890:
[----:B------:R-:W-:Y:S02]  /*4870*/  ULDC.64 UR4, c[0x0][0x2d8] ;  /* 0x0000b60000047ab9 */ /* 0x000fe40000000a00 */
[----:B------:R-:W-:-:S04]  /*4880*/  LEA R56, P3, R68, UR4, 0x1 ;  /* 0x0000000444387c11 */ /* 0x000fc8000f8608ff */
[----:B------:R-:W-:-:S05]  /*4890*/  LEA.HI.X R57, R68, UR5, R69, 0x1, P3 ;  /* 0x0000000544397c11 */ /* 0x000fca00098f0c45 */
[----:B--2---:R1:W-:Y:S04]  /*48a0*/  STG.E.128 desc[UR56][R56.64], R44 ;  /* 0x0000002c38007986 */ /* 0x0043e8000c101d38 */
.L_x_6885:
[----:B------:R-:W-:Y:S05]  /*48b0*/  BSYNC B1 ;  /* 0x0000000000017941 */ /* 0x000fea0003800000 */
.L_x_6884:
[----:B------:R-:W-:Y:S05]  /*48c0*/  @P5 BRA `(.L_x_6892) ;  /* 0x0000003400a85947 */ /* 0x000fea0003800000 */
[----:B------:R-:W-:Y:S01]  /*48d0*/  IADD3 R120, P3, P4, R107, R120, R16 ;  /* 0x000000786b787210 */ /* 0x000fe20007c7e010 */
[----:B------:R-:W-:Y:S03]  /*48e0*/  BSSY B1, `(.L_x_6893) ;  /* 0x0000037000017945 */ /* 0x000fe60003800000 */
[----:B-1----:R-:W-:Y:S01]  /*48f0*/  IADD3.X R57, R106, R122, R17, P3, P4 ;  /* 0x0000007a6a397210 */ /* 0x002fe20001fe8411 */
[----:B------:R-:W-:Y:S08]  /*4900*/  @P2 BRA `(.L_x_6894) ;  /* 0x0000000000d02947 */ /* 0x000ff00003800000 */
[----:B--234-:R1:W2:Y:S01]  /*4910*/  LDS.128 R44, [R108+0x1b400] ;  /* 0x01b400006c2c7984 */ /* 0x01c2a20000000c00 */
        /* <DEDUP_REMOVED lines=45> */
.L_x_6896:
[----:B------:R-:W-:Y:S05]  /*4bf0*/  BSYNC B2 ;  /* 0x0000000000027941 */ /* 0x000fea0003800000 */
.L_x_6895:
[----:B------:R-:W-:Y:S01]  /*4c00*/  ULDC.64 UR4, c[0x0][0x2d8] ;  /* 0x0000b60000047ab9 */ /* 0x000fe20000000a00 */
[----:B------:R-:W-:Y:S01]  /*4c10*/  IMAD.X R53, R57, 0x1, R30, P3 ;  /* 0x0000000139357824 */ /* 0x000fe200018e061e */
[----:B------:R-:W-:-:S04]  /*4c20*/  LEA R52, P3, R64, UR4, 0x1 ;  /* 0x0000000440347c11 */ /* 0x000fc8000f8608ff */
[----:B------:R-:W-:-:S05]  /*4c30*/  LEA.HI.X R53, R64, UR5, R53, 0x1, P3 ;  /* 0x0000000540357c11 */ /* 0x000fca00098f0c35 */
[----:B--2---:R1:W-:Y:S04]  /*4c40*/  STG.E.128 desc[UR56][R52.64], R44 ;  /* 0x0000002c34007986 */ /* 0x0043e8000c101d38 */
.L_x_6894:
[----:B------:R-:W-:Y:S05]  /*4c50*/  BSYNC B1 ;  /* 0x0000000000017941 */ /* 0x000fea0003800000 */
.L_x_6893:
[----:B------:R-:W-:Y:S05]  /*4c60*/  @P1 BRA `(.L_x_6892) ;  /* 0x0000003000c01947 */ /* 0x000fea0003800000 */
        /* <DEDUP_REMOVED lines=27> */
[--C-:B------:R-:W-:Y:S02]  /*4e20*/  HADD2.F32 R49, -RZ, R78.reuse.H1_H1 ;  /* 0x3000004eff317230 */ /* 0x100fe40000004100 */
[----:B------:R-:W-:Y:S01]  /*4e30*/  FFMA.FTZ R58, R47, R52, -R58 ;  /* 0x000000342f3a7223 */ /* 0x000fe2000001083a */
[----:B------:R-:W-:Y:S02]  /*4e40*/  HADD2.F32 R51, -RZ, R78.H0_H0 ;  /* 0x2000004eff337230 */ /* 0x000fe40000004100 */
        /* <DEDUP_REMOVED lines=16> */
.L_x_6898:
[----:B------:R-:W-:Y:S05]  /*4f50*/  BSYNC B1 ;  /* 0x0000000000017941 */ /* 0x000fea0003800000 */
.L_x_6897:
[----:B------:R-:W-:Y:S01]  /*4f60*/  ULDC.64 UR4, c[0x0][0x2d8] ;  /* 0x0000b60000047ab9 */ /* 0x000fe20000000a00 */
[----:B------:R-:W-:Y:S02]  /*4f70*/  IADD3.X R57, R57, R100, RZ, P3, !PT ;  /* 0x0000006439397210 */ /* 0x000fe40001ffe4ff */
[----:B------:R-:W-:-:S04]  /*4f80*/  LEA R48, P3, R60, UR4, 0x1 ;  /* 0x000000043c307c11 */ /* 0x000fc8000f8608ff */
[----:B------:R-:W-:-:S05]  /*4f90*/  LEA.HI.X R49, R60, UR5, R57, 0x1, P3 ;  /* 0x000000053c317c11 */ /* 0x000fca00098f0c39 */
[----:B--2---:R1:W-:Y:S01]  /*4fa0*/  STG.E.128 desc[UR56][R48.64], R44 ;  /* 0x0000002c30007986 */ /* 0x0043e2000c101d38 */
[----:B------:R-:W-:Y:S05]  /*4fb0*/  BRA `(.L_x_6892) ;  /* 0x0000002c00ec7947 */ /* 0x000fea0003800000 */
.L_x_6856:
[----:B------:R-:W-:Y:S02]  /*4fc0*/  ISETP.GE.AND P3, PT, R189, R112, PT ;  /* 0x00000070bd00720c */ /* 0x000fe40003f66270 */
[----:B------:R-:W-:Y:S02]  /*4fd0*/  CS2R R50, SRZ ;  /* 0x0000000000327805 */ /* 0x000fe4000001ff00 */
[----:B------:R-:W-:-:S13]  /*4fe0*/  ISETP.GE.OR P3, PT, R16, R123, P3 ;  /* 0x0000007b1000720c */ /* 0x000fda0001f66670 */
[----:B------:R-:W-:Y:S01]  /*4ff0*/  @!P3 IADD3 R46, P0, P4, R92, R78, R13 ;  /* 0x0000004e5c2eb210 */ /* 0x000fe20007c1e00d */
        /* <DEDUP_REMOVED lines=15> */
[----:B------:R-:W4:Y:S01]  /*50f0*/  @!P4 LDC.64 R52, c[0x0][0x3c8] ;  /* 0x0000f200ff34cb82 */ /* 0x000f220000000a00 */
[----:B------:R-:W-:-:S05]  /*5100*/  @!P4 IADD3 R48, P5, R92, R78, RZ ;  /* 0x0000004e5c30c210 */ /* 0x000fca0007fbe0ff */
[----:B------:R-:W-:Y:S02]  /*5110*/  @!P4 IMAD.X R49, R124, 0x1, R28, P5 ;  /* 0x000000017c31c824 */ /* 0x000fe400028e061c */
[----:B------:R-:W0:Y:S01]  /*5120*/  @!P4 LDC.64 R54, c[0x0][0x3e0] ;  /* 0x0000f800ff36cb82 */ /* 0x000e220000000a00 */
[----:B----4-:R-:W-:-:S04]  /*5130*/  @!P4 LEA R52, P5, R48, R52, 0x1 ;  /* 0x000000343034c211 */ /* 0x010fc800078a08ff */
[----:B------:R-:W-:Y:S02]  /*5140*/  @!P4 LEA.HI.X R53, R48, R53, R49, 0x1, P5 ;  /* 0x000000353035c211 */ /* 0x000fe400028f0c31 */
[----:B------:R-:W-:-:S05]  /*5150*/  @!P4 IADD3 R48, P5, R84, R76, RZ ;  /* 0x0000004c5430c210 */ /* 0x000fca0007fbe0ff */
[----:B------:R-:W-:Y:S01]  /*5160*/  @!P4 IMAD.X R49, R103, 0x1, R36, P5 ;  /* 0x000000016731c824 */ /* 0x000fe200028e0624 */
[----:B0-----:R-:W-:-:S04]  /*5170*/  @!P4 LEA R54, P5, R48, R54, 0x1 ;  /* 0x000000363036c211 */ /* 0x001fc800078a08ff */
[----:B------:R-:W-:Y:S02]  /*5180*/  @!P4 LEA.HI.X R55, R48, R55, R49, 0x1, P5 ;  /* 0x000000373037c211 */ /* 0x000fe400028f0c31 */
[----:B------:R-:W-:Y:S02]  /*5190*/  CS2R R48, SRZ ;  /* 0x0000000000307805 */ /* 0x000fe4000001ff00 */
[----:B------:R-:W-:-:S04]  /*51a0*/  @!P3 LEA R60, P5, R46, R60, 0x1 ;  /* 0x0000003c2e3cb211 */ /* 0x000fc800078a08ff */
[----:B------:R-:W-:Y:S02]  /*51b0*/  @!P3 LEA.HI.X R61, R46, R61, R47, 0x1, P5 ;  /* 0x0000003d2e3db211 */ /* 0x000fe400028f0c2f */
[----:B------:R-:W-:Y:S02]  /*51c0*/  CS2R R46, SRZ ;  /* 0x00000000002e7805 */ /* 0x000fe4000001ff00 */
[C---:B-1----:R-:W-:Y:S01]  /*51d0*/  @!P3 LEA R62, P5, R44.reuse, R62, 0x1 ;  /* 0x0000003e2c3eb211 */ /* 0x042fe200078a08ff */
[----:B------:R0:W5:Y:S03]  /*51e0*/  @!P4 LDG.E.128 R48, desc[UR56][R54.64] ;  /* 0x000000383630c981 */ /* 0x000166000c1e1d00 */
[----:B------:R-:W-:Y:S02]  /*51f0*/  @!P3 LEA.HI.X R63, R44, R63, R45, 0x1, P5 ;  /* 0x0000003f2c3fb211 */ /* 0x000fe400028f0c2d */
[----:B------:R-:W-:-:S02]  /*5200*/  CS2R R44, SRZ ;  /* 0x00000000002c7805 */ /* 0x000fc4000001ff00 */
[----:B------:R-:W-:Y:S02]  /*5210*/  CS2R R58, SRZ ;  /* 0x00000000003a7805 */ /* 0x000fe4000001ff00 */
[----:B------:R-:W-:Y:S02]  /*5220*/  CS2R R56, SRZ ;  /* 0x0000000000387805 */ /* 0x000fe4000001ff00 */
[----:B------:R1:W5:Y:S01]  /*5230*/  @!P4 LDG.E.128 R44, desc[UR56][R52.64] ;  /* 0x00000038342cc981 */ /* 0x000362000c1e1d00 */
[----:B0-----:R-:W-:-:S03]  /*5240*/  CS2R R54, SRZ ;  /* 0x0000000000367805 */ /* 0x001fc6000001ff00 */
[----:B------:R0:W5:Y:S01]  /*5250*/  @!P3 LDG.E.128 R56, desc[UR56][R62.64] ;  /* 0x000000383e38b981 */ /* 0x000162000c1e1d00 */
[----:B-1----:R-:W-:-:S06]  /*5260*/  CS2R R52, SRZ ;  /* 0x0000000000347805 */ /* 0x002fcc000001ff00 */
[----:B------:R1:W5:Y:S01]  /*5270*/  @!P3 LDG.E.128 R52, desc[UR56][R60.64] ;  /* 0x000000383c34b981 */ /* 0x000362000c1e1d00 */
[----:B--2---:R-:W-:-:S04]  /*5280*/  @!P0 LEA R68, P3, R66, R68, 0x1 ;  /* 0x0000004442448211 */ /* 0x004fc800078608ff */
[----:B------:R-:W-:Y:S02]  /*5290*/  @!P0 LEA.HI.X R69, R66, R69, R67, 0x1, P3 ;  /* 0x0000004542458211 */ /* 0x000fe400018f0c43 */
[C---:B---3--:R-:W-:Y:S02]  /*52a0*/  @!P0 LEA R70, P3, R64.reuse, R70, 0x1 ;  /* 0x0000004640468211 */ /* 0x048fe400078608ff */
[----:B0-----:R-:W-:Y:S02]  /*52b0*/  CS2R R62, SRZ ;  /* 0x00000000003e7805 */ /* 0x001fe4000001ff00 */
[----:B------:R-:W-:Y:S02]  /*52c0*/  CS2R R66, SRZ ;  /* 0x0000000000427805 */ /* 0x000fe4000001ff00 */
[----:B-1----:R-:W-:Y:S02]  /*52d0*/  CS2R R60, SRZ ;  /* 0x00000000003c7805 */ /* 0x002fe4000001ff00 */
[----:B------:R-:W-:-:S02]  /*52e0*/  @!P0 LEA.HI.X R71, R64, R71, R65, 0x1, P3 ;  /* 0x0000004740478211 */ /* 0x000fc400018f0c41 */
[----:B------:R-:W-:Y:S02]  /*52f0*/  CS2R R64, SRZ ;  /* 0x0000000000407805 */ /* 0x000fe4000001ff00 */
[----:B------:R0:W5:Y:S04]  /*5300*/  @!P0 LDG.E.128 R60, desc[UR56][R68.64] ;  /* 0x00000038443c8981 */ /* 0x000168000c1e1d00 */
[----:B------:R1:W5:Y:S01]  /*5310*/  @!P0 LDG.E.128 R64, desc[UR56][R70.64] ;  /* 0x0000003846408981 */ /* 0x000362000c1e1d00 */
[----:B------:R-:W-:-:S04]  /*5320*/  ISETP.GE.AND P0, PT, R190, R112, PT ;  /* 0x00000070be00720c */ /* 0x000fc80003f06270 */
[CC--:B------:R-:W-:Y:S01]  /*5330*/  ISETP.GE.OR P0, PT, R16.reuse, R123.reuse, P0 ;  /* 0x0000007b1000720c */ /* 0x0c0fe20000706670 */
[----:B------:R-:W-:Y:S01]  /*5340*/  BSSY B1, `(.L_x_6899) ;  /* 0x000001c000017945 */ /* 0x000fe20003800000 */
[----:B------:R-:W-:Y:S02]  /*5350*/  ISETP.GE.AND P3, PT, R16, R123, PT ;  /* 0x0000007b1000720c */ /* 0x000fe40003f66270 */
[----:B0-----:R-:W-:Y:S02]  /*5360*/  CS2R R68, SRZ ;  /* 0x0000000000447805 */ /* 0x001fe4000001ff00 */
[----:B------:R-:W-:Y:S02]  /*5370*/  CS2R R74, SRZ ;  /* 0x00000000004a7805 */ /* 0x000fe4000001ff00 */
[----:B-1----:R-:W-:Y:S02]  /*5380*/  CS2R R70, SRZ ;  /* 0x0000000000467805 */ /* 0x002fe4000001ff00 */
[----:B------:R-:W-:-:S03]  /*5390*/  CS2R R72, SRZ ;  /* 0x0000000000487805 */ /* 0x000fc6000001ff00 */
[----:B------:R-:W-:Y:S05]  /*53a0*/  @P0 BRA `(.L_x_6900) ;  /* 0x0000000000540947 */ /* 0x000fea0003800000 */
[----:B------:R-:W0:Y:S01]  /*53b0*/  LDC.64 R68, c[0x0][0x3d8] ;  /* 0x0000f600ff447b82 */ /* 0x000e220000000a00 */
[----:B------:R-:W-:Y:S01]  /*53c0*/  IMAD.MOV.U32 R72, RZ, RZ, R78 ;  /* 0x000000ffff487224 */ /* 0x000fe200078e004e */
[----:B------:R-:W-:Y:S01]  /*53d0*/  ULDC.64 UR4, c[0x0][0x3c8] ;  /* 0x0000f20000047ab9 */ /* 0x000fe20000000a00 */
[----:B------:R-:W-:Y:S01]  /*53e0*/  IMAD.MOV.U32 R73, RZ, RZ, R124 ;  /* 0x000000ffff497224 */ /* 0x000fe200078e007c */
[----:B------:R-:W-:Y:S01]  /*53f0*/  ULDC.64 UR6, c[0x0][0x3e0] ;  /* 0x0000f80000067ab9 */ /* 0x000fe20000000a00 */
[----:B------:R-:W-:-:S03]  /*5400*/  IMAD.MOV.U32 R77, RZ, RZ, R103 ;  /* 0x000000ffff4d7224 */ /* 0x000fc600078e0067 */
        /* <DEDUP_REMOVED lines=15> */
.L_x_6900:
[----:B------:R-:W-:Y:S05]  /*5500*/  BSYNC B1 ;  /* 0x0000000000017941 */ /* 0x000fea0003800000 */
.L_x_6899:
[----:B-----5:R-:W-:Y:S01]  /*5510*/  IMAD.MOV.U32 R76, RZ, RZ, R70 ;  /* 0x000000ffff4c7224 */ /* 0x020fe200078e0046 */
[----:B------:R-:W-:Y:S01]  /*5520*/  MOV R78, R68 ;  /* 0x00000044004e7202 */ /* 0x000fe20000000f00 */
        /* <DEDUP_REMOVED lines=8> */
[----:B------:R-:W-:Y:S02]  /*55b0*/  IMAD.MOV.U32 R78, RZ, RZ, R72 ;  /* 0x000000ffff4e7224 */ /* 0x000fe400078e0048 */
[----:B------:R-:W-:Y:S01]  /*55c0*/  IMAD.MOV.U32 R79, RZ, RZ, R73 ;  /* 0x000000ffff4f7224 */ /* 0x000fe200078e0049 */
[----:B------:R-:W-:Y:S01]  /*55d0*/  PRMT R132, R77, 0x5410, R76 ;  /* 0x000054104d847816 */ /* 0x000fe2000000004c */
[----:B------:R-:W-:Y:S02]  /*55e0*/  IMAD.MOV.U32 R76, RZ, RZ, R46 ;  /* 0x000000ffff4c7224 */ /* 0x000fe400078e002e */
        /* <DEDUP_REMOVED lines=24> */
[----:B------:R-:W-:Y:S01]  /*5770*/  PRMT R142, R79, 0x7610, R142 ;  /* 0x000076104f8e7816 */ /* 0x000fe2000000008e */
[----:B------:R-:W-:Y:S02]  /*5780*/  IMAD.MOV.U32 R79, RZ, RZ, R57 ;  /* 0x000000ffff4f7224 */ /* 0x000fe400078e0039 */
        /* <DEDUP_REMOVED lines=18> */
.L_x_6901:
[----:B------:R-:W-:Y:S01]  /*58b0*/  IMAD R103, R185, 0x8, R2 ;  /* 0x00000008b9677824 */ /* 0x000fe200078e0202 */
[----:B------:R-:W-:Y:S01]  /*58c0*/  SHF.L.U32 R124, R194, 0x1f, RZ ;  /* 0x0000001fc27c7819 */ /* 0x000fe200000006ff */
[----:B------:R-:W0:Y:S01]  /*58d0*/  LDC R131, c[0x0][0x2e4] ;  /* 0x0000b900ff837b82 */ /* 0x000e220000000800 */
[----:B------:R-:W-:Y:S01]  /*58e0*/  IMAD.MOV.U32 R121, RZ, RZ, R122 ;  /* 0x000000ffff797224 */ /* 0x000fe200078e007a */
[----:B------:R-:W-:Y:S01]  /*58f0*/  BSSY B1, `(.L_x_6902) ;  /* 0x0000005000017945 */ /* 0x000fe20003800000 */
[----:B------:R-:W1:Y:S05]  /*5900*/  SYNCS.PHASECHK.TRANS64.TRYWAIT P4, [R103+URZ+0x28890], R124 ;  /* 0x0288907c670075a7 */ /* 0x000e6a000808017f */
[----:B------:R-:W2:Y:S01]  /*5910*/  LDC.64 R122, c[0x0][0x2f0] ;  /* 0x0000bc00ff7a7b82 */ /* 0x000ea20000000a00 */
[----:B0-----:R-:W-:Y:S01]  /*5920*/  IADD3 R133, -R116, R131, RZ ;  /* 0x0000008374857210 */ /* 0x001fe20007ffe1ff */
[----:B-1----:R-:W-:Y:S06]  /*5930*/  @!P4 BRA `(.L_x_6903) ;  /* 0x000001f00008c947 */ /* 0x002fec0003800000 */
.L_x_7242:
[----:B------:R-:W-:Y:S05]  /*5940*/  BSYNC B1 ;  /* 0x0000000000017941 */ /* 0x000fea0003800000 */
.L_x_6902:
[----:B------:R-:W-:Y:S01]  /*5950*/  ISETP.GE.OR P4, PT, R18, R112, P2 ;  /* 0x000000701200720c */ /* 0x000fe20001786670 */
[----:B------:R-:W-:-:S12]  /*5960*/  BSSY B1, `(.L_x_6904) ;  /* 0x000007c000017945 */ /* 0x000fd80003800000 */
[----:B------:R-:W-:Y:S05]  /*5970*/  @P4 BRA `(.L_x_6905) ;  /* 0x0000000400e84947 */ /* 0x000fea0003800000 */
[-C--:B--2---:R-:W-:Y:S01]  /*5980*/  IMAD R76, R19, R122.reuse, RZ ;  /* 0x0000007a134c7224 */ /* 0x084fe200078e02ff */
[----:B------:R-:W-:Y:S01]  /*5990*/  ISETP.NE.AND P6, PT, R0, RZ, PT ;  /* 0x000000ff0000720c */ /* 0x000fe20003fc5270 */
[C---:B------:R-:W-:Y:S01]  /*59a0*/  IMAD.WIDE.U32 R126, R18.reuse, R122, R120 ;  /* 0x0000007a127e7225 */ /* 0x040fe200078e0078 */
[----:B------:R-:W-:Y:S03]  /*59b0*/  BSSY B2, `(.L_x_6906) ;  /* 0x000006b000027945 */ /* 0x000fe60003800000 */
[----:B------:R-:W-:Y:S01]  /*59c0*/  IMAD R147, R18, R123, R76 ;  /* 0x0000007b12937224 */ /* 0x000fe200078e024c */
[----:B------:R-:W-:Y:S02]  /*59d0*/  SEL R76, R116, R133, !P6 ;  /* 0x00000085744c7207 */ /* 0x000fe40007000000 */
[----:B------:R-:W-:Y:S01]  /*59e0*/  IADD3 R144, P4, P5, R98, R126, R32 ;  /* 0x0000007e62907210 */ /* 0x000fe20007d9e020 */
[----:B------:R-:W-:Y:S01]  /*59f0*/  IMAD.IADD R147, R147, 0x1, R127 ;  /* 0x0000000193937824 */ /* 0x000fe200078e027f */
[----:B------:R-:W-:-:S04]  /*5a00*/  SHF.R.S32.HI R77, RZ, 0x1f, R76 ;  /* 0x0000001fff4d7819 */ /* 0x000fc8000001144c */
[----:B------:R-:W-:Y:S02]  /*5a10*/  LEA.HI R76, R77, R76, RZ, 0x4 ;  /* 0x0000004c4d4c7211 */ /* 0x000fe400078f20ff */
[----:B------:R-:W-:Y:S02]  /*5a20*/  IADD3.X R145, R30, R147, R39, P4, P5 ;  /* 0x000000931e917210 */ /* 0x000fe400027ea427 */
[----:B------:R-:W-:-:S04]  /*5a30*/  LEA.HI.SX32 R76, R76, R37, 0x1c ;  /* 0x000000254c4c7211 */ /* 0x000fc800078fe2ff */
[----:B------:R-:W-:Y:S01]  /*5a40*/  SHF.R.S32.HI R77, RZ, 0x1f, R76 ;  /* 0x0000001fff4d7819 */ /* 0x000fe2000001144c */
[----:B------:R-:W-:-:S03]  /*5a50*/  IMAD.SHL.U32 R149, R76, 0x8, RZ ;  /* 0x000000084c957824 */ /* 0x000fc600078e00ff */
[----:B------:R-:W-:Y:S02]  /*5a60*/  LEA.HI R77, R77, R76, RZ, 0x3 ;  /* 0x0000004c4d4d7211 */ /* 0x000fe400078f18ff */
[----:B------:R-:W-:-:S03]  /*5a70*/  LOP3.LUT R76, R149, 0x38, RZ, 0xc0, !PT ;  /* 0x00000038954c7812 */ /* 0x000fc600078ec0ff */
[----:B------:R-:W-:Y:S01]  /*5a80*/  IMAD.SHL.U32 R77, R77, 0x400, RZ ;  /* 0x000004004d4d7824 */ /* 0x000fe200078e00ff */
[----:B------:R-:W-:-:S04]  /*5a90*/  LOP3.LUT R76, R76, 0x1c0, R203, 0xf8, !PT ;  /* 0x000001c04c4c7812 */ /* 0x000fc800078ef8cb */
[----:B------:R-:W-:Y:S02]  /*5aa0*/  LOP3.LUT R77, R77, 0x7fffe000, RZ, 0xc0, !PT ;  /* 0x7fffe0004d4d7812 */ /* 0x000fe400078ec0ff */
[----:B------:R-:W-:-:S04]  /*5ab0*/  LOP3.LUT R76, R76, R211, RZ, 0x3c, !PT ;  /* 0x000000d34c4c7212 */ /* 0x000fc800078e3cff */
[----:B------:R-:W-:Y:S01]  /*5ac0*/  IADD3 R76, R76, R77, R212 ;  /* 0x0000004d4c4c7210 */ /* 0x000fe20007ffe0d4 */
[----:B------:R-:W-:-:S04]  /*5ad0*/  IMAD R77, R185, 0x4000, R115 ;  /* 0x00004000b94d7824 */ /* 0x000fc800078e0273 */
[----:B------:R-:W-:Y:S02]  /*5ae0*/  IMAD R79, R185, 0x4000, R76 ;  /* 0x00004000b94f7824 */ /* 0x000fe400078e024c */
[--C-:B------:R-:W-:Y:S02]  /*5af0*/  IMAD R77, R77, 0x2, R2.reuse ;  /* 0x000000024d4d7824 */ /* 0x100fe400078e0202 */
[----:B------:R-:W-:-:S04]  /*5b00*/  IMAD R80, R79, 0x2, R2 ;  /* 0x000000024f507824 */ /* 0x000fc800078e0202 */
[----:B------:R-:W1:Y:S04]  /*5b10*/  LDS.128 R76, [R77+0x18400] ;  /* 0x018400004d4c7984 */ /* 0x000e680000000c00 */
[----:B------:R-:W2:Y:S01]  /*5b20*/  LDS.128 R80, [R80+0x18400] ;  /* 0x0184000050507984 */ /* 0x000ea20000000c00 */
[----:B------:R-:W-:Y:S05]  /*5b30*/  @P3 BRA `(.L_x_6907) ;  /* 0x0000000400483947 */ /* 0x000fea0003800000 */
[----:B------:R-:W-:Y:S01]  /*5b40*/  SHF.R.U32.HI R153, RZ, 0x10, R49 ;  /* 0x00000010ff997819 */ /* 0x000fe20000011631 */
[--C-:B------:R-:W-:Y:S01]  /*5b50*/  HADD2.F32 R156, -RZ, R152.reuse.H0_H0 ;  /* 0x20000098ff9c7230 */ /* 0x100fe20000004100 */
[--C-:B------:R-:W-:Y:S01]  /*5b60*/  SHF.R.U64 R44, R44, 0x10, R45.reuse ;  /* 0x000000102c2c7819 */ /* 0x100fe2000000122d */
[----:B------:R-:W-:Y:S01]  /*5b70*/  HADD2.F32 R154, -RZ, R152.H1_H1 ;  /* 0x30000098ff9a7230 */ /* 0x000fe20000004100 */
[----:B------:R-:W-:Y:S01]  /*5b80*/  SHF.R.U32.HI R155, RZ, 0x10, R45 ;  /* 0x00000010ff9b7819 */ /* 0x000fe2000001162d */
[----:B------:R-:W-:Y:S01]  /*5b90*/  HADD2.F32 R153, -RZ, R153.H0_H0 ;  /* 0x20000099ff997230 */ /* 0x000fe20000004100 */
[----:B------:R-:W-:Y:S01]  /*5ba0*/  SHF.R.U64 R48, R48, 0x10, R49 ;  /* 0x0000001030307819 */ /* 0x000fe20000001231 */
[--C-:B--2---:R-:W-:Y:S01]  /*5bb0*/  HADD2.F32 R49, -RZ, R81.reuse.H0_H0 ;  /* 0x20000051ff317230 */ /* 0x104fe20000004100 */
[--C-:B------:R-:W-:Y:S01]  /*5bc0*/  SHF.R.U64 R45, R46, 0x10, R47.reuse ;  /* 0x000000102e2d7819 */ /* 0x100fe2000000122f */
[----:B------:R-:W-:Y:S01]  /*5bd0*/  HADD2.F32 R81, -RZ, R81.H1_H1 ;  /* 0x30000051ff517230 */ /* 0x000fe20000004100 */
[----:B------:R-:W-:Y:S01]  /*5be0*/  SHF.R.U32.HI R151, RZ, 0x10, R47 ;  /* 0x00000010ff977819 */ /* 0x000fe2000001162f */
[--C-:B-1----:R-:W-:Y:S01]  /*5bf0*/  HADD2.F32 R47, -RZ, R77.reuse.H0_H0 ;  /* 0x2000004dff2f7230 */ /* 0x102fe20000004100 */
[----:B------:R-:W-:Y:S01]  /*5c00*/  SHF.R.U64 R46, R50, 0x10, R51 ;  /* 0x00000010322e7819 */ /* 0x000fe20000001233 */
[----:B------:R-:W-:-:S02]  /*5c10*/  HADD2.F32 R50, -RZ, R77.H1_H1 ;  /* 0x3000004dff327230 */ /* 0x000fc40000004100 */
[-C--:B------:R-:W-:Y:S01]  /*5c20*/  FMUL.FTZ R158, R49, R156.reuse ;  /* 0x0000009c319e7220 */ /* 0x080fe20000410000 */
[----:B------:R-:W-:Y:S02]  /*5c30*/  HADD2.F32 R152, -RZ, R155.H0_H0 ;  /* 0x2000009bff987230 */ /* 0x000fe40000004100 */
[----:B------:R-:W-:Y:S01]  /*5c40*/  FMUL.FTZ R156, R47, R156 ;  /* 0x0000009c2f9c7220 */ /* 0x000fe20000410000 */
        /* <DEDUP_REMOVED lines=12> */
[----:B------:R-:W-:Y:S02]  /*5d10*/  HADD2.F32 R77, -RZ, R79.H0_H0 ;  /* 0x2000004fff4d7230 */ /* 0x000fe40000004100 */
[----:B------:R-:W-:Y:S02]  /*5d20*/  HADD2.F32 R83, -RZ, R83.H1_H1 ;  /* 0x30000053ff537230 */ /* 0x000fe40000004100 */
[-C--:B------:R-:W-:Y:S01]  /*5d30*/  FMUL.FTZ R160, R81, R150.reuse ;  /* 0x0000009651a07220 */ /* 0x080fe20000410000 */
[----:B------:R-:W-:Y:S02]  /*5d40*/  HADD2.F32 R158, -RZ, R51.H0_H0 ;  /* 0x20000033ff9e7230 */ /* 0x000fe40000004100 */
[----:B------:R-:W-:Y:S01]  /*5d50*/  FMUL.FTZ R150, R77, R150 ;  /* 0x000000964d967220 */ /* 0x000fe20000410000 */
[----:B------:R-:W-:-:S02]  /*5d60*/  HADD2.F32 R79, -RZ, R79.H1_H1 ;  /* 0x3000004fff4f7230 */ /* 0x000fc40000004100 */
[----:B------:R-:W-:Y:S01]  /*5d70*/  FFMA.FTZ R51, R77, R154, -R160 ;  /* 0x0000009a4d337223 */ /* 0x000fe200000108a0 */
[----:B------:R-:W-:Y:S02]  /*5d80*/  HADD2.F32 R156, -RZ, R151.H0_H0 ;  /* 0x20000097ff9c7230 */ /* 0x000fe40000004100 */
[----:B------:R-:W-:Y:S01]  /*5d90*/  FMUL.FTZ R162, R83, R158 ;  /* 0x0000009e53a27220 */ /* 0x000fe20000410000 */
[----:B------:R-:W-:Y:S01]  /*5da0*/  FFMA.FTZ R77, R81, R154, R150 ;  /* 0x0000009a514d7223 */ /* 0x000fe20000010096 */
[C---:B------:R-:W-:Y:S01]  /*5db0*/  FMUL.FTZ R158, R79.reuse, R158 ;  /* 0x0000009e4f9e7220 */ /* 0x040fe20000410000 */
[----:B------:R-:W-:Y:S02]  /*5dc0*/  HADD2.F32 R151, -RZ, R48.H0_H0 ;  /* 0x20000030ff977230 */ /* 0x000fe40000004100 */
[-C--:B------:R-:W-:Y:S01]  /*5dd0*/  FFMA.FTZ R150, R79, R156.reuse, -R162 ;  /* 0x0000009c4f967223 */ /* 0x080fe200000108a2 */
[----:B------:R-:W-:Y:S02]  /*5de0*/  HADD2.F32 R79, -RZ, R80.H0_H0 ;  /* 0x20000050ff4f7230 */ /* 0x000fe40000004100 */
[----:B------:R-:W-:Y:S01]  /*5df0*/  FFMA.FTZ R154, R83, R156, R158 ;  /* 0x0000009c539a7223 */ /* 0x000fe2000001009e */
[----:B------:R-:W-:-:S02]  /*5e00*/  HADD2.F32 R48, -RZ, R76.H0_H0 ;  /* 0x2000004cff307230 */ /* 0x000fc40000004100 */
[----:B------:R-:W-:Y:S02]  /*5e10*/  HADD2.F32 R80, -RZ, R80.H1_H1 ;  /* 0x30000050ff507230 */ /* 0x000fe40000004100 */
[----:B------:R-:W-:Y:S02]  /*5e20*/  HADD2.F32 R81, -RZ, R148.H0_H0 ;  /* 0x20000094ff517230 */ /* 0x000fe40000004100 */
[----:B------:R-:W-:Y:S02]  /*5e30*/  HADD2.F32 R76, -RZ, R76.H1_H1 ;  /* 0x3000004cff4c7230 */ /* 0x000fe40000004100 */
[-C--:B------:R-:W-:Y:S01]  /*5e40*/  FMUL.FTZ R155, R80, R151.reuse ;  /* 0x00000097509b7220 */ /* 0x080fe20000410000 */
[----:B------:R-:W-:Y:S02]  /*5e50*/  HADD2.F32 R148, -RZ, R148.H1_H1 ;  /* 0x30000094ff947230 */ /* 0x000fe40000004100 */
[----:B------:R-:W-:Y:S02]  /*5e60*/  HADD2.F32 R83, -RZ, R44.H0_H0 ;  /* 0x2000002cff537230 */ /* 0x000fe40000004100 */
[----:B------:R-:W-:Y:S01]  /*5e70*/  FMUL.FTZ R151, R76, R151 ;  /* 0x000000974c977220 */ /* 0x000fe20000410000 */
[----:B------:R-:W-:-:S02]  /*5e80*/  HADD2.F32 R44, -RZ, R78.H0_H0 ;  /* 0x2000004eff2c7230 */ /* 0x000fc40000004100 */
[CC--:B------:R-:W-:Y:S01]  /*5e90*/  FMUL.FTZ R153, R79.reuse, R148.reuse ;  /* 0x000000944f997220 */ /* 0x0c0fe20000410000 */
[----:B------:R-:W-:Y:S01]  /*5ea0*/  FMUL.FTZ R148, R48, R148 ;  /* 0x0000009430947220 */ /* 0x000fe20000410000 */
[-C--:B------:R-:W-:Y:S01]  /*5eb0*/  FFMA.FTZ R76, R76, R83.reuse, -R155 ;  /* 0x000000534c4c7223 */ /* 0x080fe2000001089b */
[----:B------:R-:W-:Y:S01]  /*5ec0*/  FFMA.FTZ R151, R80, R83, R151 ;  /* 0x0000005350977223 */ /* 0x000fe20000010097 */
[----:B------:R-:W-:Y:S02]  /*5ed0*/  HADD2.F32 R83, -RZ, R46.H0_H0 ;  /* 0x2000002eff537230 */ /* 0x000fe40000004100 */
[-C--:B------:R-:W-:Y:S01]  /*5ee0*/  FFMA.FTZ R153, R48, R81.reuse, -R153 ;  /* 0x0000005130997223 */ /* 0x080fe20000010899 */
[----:B------:R-:W-:Y:S01]  /*5ef0*/  FFMA.FTZ R148, R79, R81, R148 ;  /* 0x000000514f947223 */ /* 0x000fe20000010094 */
[----:B------:R-:W-:Y:S02]  /*5f00*/  HADD2.F32 R46, -RZ, R82.H0_H0 ;  /* 0x20000052ff2e7230 */ /* 0x000fe40000004100 */
[----:B------:R-:W-:Y:S01]  /*5f10*/  HADD2.F32 R81, -RZ, R146.H1_H1 ;  /* 0x30000092ff517230 */ /* 0x000fe20000004100 */
[----:B------:R-:W-:Y:S01]  /*5f20*/  F2FP.F16.F32.PACK_AB R76, R76, R153 ;  /* 0x000000994c4c723e */ /* 0x000fe200000000ff */
[----:B------:R-:W-:Y:S01]  /*5f30*/  HADD2.F32 R82, -RZ, R82.H1_H1 ;  /* 0x30000052ff527230 */ /* 0x000fe20000004100 */
[----:B------:R-:W-:Y:S01]  /*5f40*/  F2FP.F16.F32.PACK_AB R80, R151, R148 ;  /* 0x000000949750723e */ /* 0x000fe200000000ff */
[----:B------:R-:W-:-:S02]  /*5f50*/  HADD2.F32 R78, -RZ, R78.H1_H1 ;  /* 0x3000004eff4e7230 */ /* 0x000fc40000004100 */
[----:B------:R-:W-:Y:S01]  /*5f60*/  FMUL.FTZ R155, R46, R81 ;  /* 0x000000512e9b7220 */ /* 0x000fe20000410000 */
[----:B------:R-:W-:Y:S02]  /*5f70*/  HADD2.F32 R79, -RZ, R146.H0_H0 ;  /* 0x20000092ff4f7230 */ /* 0x000fe40000004100 */
[----:B------:R-:W-:Y:S01]  /*5f80*/  FMUL.FTZ R157, R82, R83 ;  /* 0x00000053529d7220 */ /* 0x000fe20000410000 */
[----:B------:R-:W-:Y:S02]  /*5f90*/  HADD2.F32 R45, -RZ, R45.H0_H0 ;  /* 0x2000002dff2d7230 */ /* 0x000fe40000004100 */
[----:B------:R-:W-:Y:S01]  /*5fa0*/  FMUL.FTZ R81, R44, R81 ;  /* 0x000000512c517220 */ /* 0x000fe20000410000 */
[----:B------:R-:W-:Y:S01]  /*5fb0*/  FMUL.FTZ R83, R78, R83 ;  /* 0x000000534e537220 */ /* 0x000fe20000410000 */
[-C--:B------:R-:W-:Y:S02]  /*5fc0*/  FFMA.FTZ R155, R44, R79.reuse, -R155 ;  /* 0x0000004f2c9b7223 */ /* 0x080fe4000001089b */
[----:B------:R-:W-:Y:S01]  /*5fd0*/  FFMA.FTZ R81, R46, R79, R81 ;  /* 0x0000004f2e517223 */ /* 0x000fe20000010051 */
[-C--:B------:R-:W-:Y:S01]  /*5fe0*/  FFMA.FTZ R82, R82, R45.reuse, R83 ;  /* 0x0000002d52527223 */ /* 0x080fe20000010053 */
[----:B------:R-:W-:Y:S01]  /*5ff0*/  FFMA.FTZ R78, R78, R45, -R157 ;  /* 0x0000002d4e4e7223 */ /* 0x000fe2000001089d */
[----:B------:R-:W-:-:S02]  /*6000*/  F2FP.F16.F32.PACK_AB R83, R154, R77 ;  /* 0x0000004d9a53723e */ /* 0x000fc400000000ff */
[----:B------:R-:W-:Y:S02]  /*6010*/  F2FP.F16.F32.PACK_AB R79, R150, R51 ;  /* 0x00000033964f723e */ /* 0x000fe400000000ff */
[----:B------:R-:W-:Y:S01]  /*6020*/  F2FP.F16.F32.PACK_AB R82, R82, R81 ;  /* 0x000000515252723e */ /* 0x000fe200000000ff */
[----:B------:R-:W-:Y:S01]  /*6030*/  IMAD.MOV.U32 R81, RZ, RZ, R49 ;  /* 0x000000ffff517224 */ /* 0x000fe200078e0031 */
[----:B------:R-:W-:Y:S02]  /*6040*/  F2FP.F16.F32.PACK_AB R78, R78, R155 ;  /* 0x0000009b4e4e723e */ /* 0x000fe400000000ff */
[----:B------:R-:W-:-:S07]  /*6050*/  MOV R77, R47 ;  /* 0x0000002f004d7202 */ /* 0x000fce0000000f00 */
.L_x_6907:
[----:B------:R-:W-:Y:S05]  /*6060*/  BSYNC B2 ;  /* 0x0000000000027941 */ /* 0x000fea0003800000 */
.L_x_6906:
[----:B------:R-:W-:Y:S01]  /*6070*/  ISETP.GE.AND P4, PT, R149, R131, PT ;  /* 0x000000839500720c */ /* 0x000fe20003f86270 */
[----:B------:R-:W-:-:S12]  /*6080*/  ULDC.64 UR4, c[0x0][0x2d8] ;  /* 0x0000b60000047ab9 */ /* 0x000fd80000000a00 */
        /* <DEDUP_REMOVED lines=9> */
.L_x_6905:
[----:B------:R-:W-:Y:S05]  /*6120*/  BSYNC B1 ;  /* 0x0000000000017941 */ /* 0x000fea0003800000 */
.L_x_6904:
[----:B------:R-:W-:Y:S01]  /*6130*/  ISETP.GE.OR P4, PT, R189, R112, P2 ;  /* 0x00000070bd00720c */ /* 0x000fe20001786670 */
[----:B------:R-:W-:-:S12]  /*6140*/  BSSY B1, `(.L_x_6908) ;  /* 0x0000080000017945 */ /* 0x000fd80003800000 */
[----:B------:R-:W-:Y:S05]  /*6150*/  @P4 BRA `(.L_x_6909) ;  /* 0x0000000400f84947 */ /* 0x000fea0003800000 */
[-C--:B-12---:R-:W-:Y:S01]  /*6160*/  IMAD R44, R217, R122.reuse, RZ ;  /* 0x0000007ad92c7224 */ /* 0x086fe200078e02ff */
        /* <DEDUP_REMOVED lines=14> */
[----:B------:R-:W-:-:S03]  /*6250*/  LOP3.LUT R44, R202, 0x38, R83, 0xf8, !PT ;  /* 0x00000038ca2c7812 */ /* 0x000fc600078ef853 */
[----:B------:R-:W-:Y:S01]  /*6260*/  IMAD.SHL.U32 R46, R45, 0x400, RZ ;  /* 0x000004002d2e7824 */ /* 0x000fe200078e00ff */
[----:B------:R-:W-:-:S04]  /*6270*/  LOP3.LUT R45, R44, R209, RZ, 0x3c, !PT ;  /* 0x000000d12c2d7212 */ /* 0x000fc800078e3cff */
[----:B------:R-:W-:-:S04]  /*6280*/  LOP3.LUT R44, R46, 0x7fffe000, RZ, 0xc0, !PT ;  /* 0x7fffe0002e2c7812 */ /* 0x000fc800078ec0ff */
[----:B------:R-:W-:Y:S01]  /*6290*/  IADD3 R44, R45, R44, R210 ;  /* 0x0000002c2d2c7210 */ /* 0x000fe20007ffe0d2 */
[----:B------:R-:W-:-:S04]  /*62a0*/  IMAD R45, R185, 0x4000, R114 ;  /* 0x00004000b92d7824 */ /* 0x000fc800078e0272 */
[----:B------:R-:W-:Y:S02]  /*62b0*/  IMAD R47, R185, 0x4000, R44 ;  /* 0x00004000b92f7824 */ /* 0x000fe400078e022c */
[----:B------:R-:W-:-:S03]  /*62c0*/  IMAD R45, R45, 0x2, R2 ;  /* 0x000000022d2d7824 */ /* 0x000fc600078e0202 */
[----:B------:R-:W-:-:S03]  /*62d0*/  LEA R48, R47, R2, 0x1 ;  /* 0x000000022f307211 */ /* 0x000fc600078e08ff */
[----:B------:R-:W1:Y:S04]  /*62e0*/  LDS.128 R44, [R45+0x18400] ;  /* 0x018400002d2c7984 */ /* 0x000e680000000c00 */
[----:B------:R-:W2:Y:S01]  /*62f0*/  LDS.128 R48, [R48+0x18400] ;  /* 0x0184000030307984 */ /* 0x000ea20000000c00 */
[----:B------:R-:W-:Y:S05]  /*6300*/  @P3 BRA `(.L_x_6911) ;  /* 0x00000004005c3947 */ /* 0x000fea0003800000 */
[----:B------:R-:W-:Y:S01]  /*6310*/  SHF.R.U64 R80, R52, 0x10, R53 ;  /* 0x0000001034507819 */ /* 0x000fe20000001235 */
[----:B------:R-:W-:Y:S01]  /*6320*/  HADD2.F32 R127, -RZ, R142.H1_H1 ;  /* 0x3000008eff7f7230 */ /* 0x000fe20000004100 */
[----:B------:R-:W-:Y:S01]  /*6330*/  SHF.R.U64 R52, R54, 0x10, R55 ;  /* 0x0000001036347819 */ /* 0x000fe20000001237 */
[----:B-1----:R-:W-:Y:S01]  /*6340*/  IMAD.MOV.U32 R54, RZ, RZ, R44 ;  /* 0x000000ffff367224 */ /* 0x002fe200078e002c */
[----:B------:R-:W-:Y:S01]  /*6350*/  SHF.R.U32.HI R82, RZ, 0x10, R57 ;  /* 0x00000010ff527819 */ /* 0x000fe20000011639 */
[----:B--2---:R-:W-:Y:S01]  /*6360*/  IMAD.MOV.U32 R44, RZ, RZ, R49 ;  /* 0x000000ffff2c7224 */ /* 0x004fe200078e0031 */
[----:B------:R-:W-:Y:S01]  /*6370*/  SHF.R.U64 R56, R56, 0x10, R57 ;  /* 0x0000001038387819 */ /* 0x000fe20000001239 */
[----:B------:R-:W-:Y:S01]  /*6380*/  IMAD.MOV.U32 R57, RZ, RZ, R51 ;  /* 0x000000ffff397224 */ /* 0x000fe200078e0033 */
[----:B------:R-:W-:Y:S01]  /*6390*/  SHF.R.U32.HI R145, RZ, 0x10, R55 ;  /* 0x00000010ff917819 */ /* 0x000fe20000011637 */
[----:B------:R-:W-:Y:S01]  /*63a0*/  IMAD.MOV.U32 R55, RZ, RZ, R48 ;  /* 0x000000ffff377224 */ /* 0x000fe200078e0030 */
[----:B------:R-:W-:Y:S01]  /*63b0*/  SHF.R.U32.HI R126, RZ, 0x10, R53 ;  /* 0x00000010ff7e7819 */ /* 0x000fe20000011635 */
[--C-:B------:R-:W-:Y:S01]  /*63c0*/  HADD2.F32 R48, -RZ, R44.reuse.H0_H0 ;  /* 0x2000002cff307230 */ /* 0x100fe20000004100 */
[--C-:B------:R-:W-:Y:S01]  /*63d0*/  SHF.R.U64 R53, R58, 0x10, R59.reuse ;  /* 0x000000103a357819 */ /* 0x100fe2000000123b */
[----:B------:R-:W-:Y:S01]  /*63e0*/  HADD2.F32 R51, -RZ, R44.H1_H1 ;  /* 0x3000002cff337230 */ /* 0x000fe20000004100 */
[----:B------:R-:W-:Y:S01]  /*63f0*/  SHF.R.U32.HI R144, RZ, 0x10, R59 ;  /* 0x00000010ff907819 */ /* 0x000fe2000001163b */
[----:B------:R-:W-:-:S02]  /*6400*/  IMAD.MOV.U32 R49, RZ, RZ, R47 ;  /* 0x000000ffff317224 */ /* 0x000fc400078e002f */
[--C-:B------:R-:W-:Y:S02]  /*6410*/  HADD2.F32 R44, -RZ, R45.reuse.H0_H0 ;  /* 0x2000002dff2c7230 */ /* 0x100fe40000004100 */
[----:B------:R-:W-:Y:S02]  /*6420*/  HADD2.F32 R82, -RZ, R82.H0_H0 ;  /* 0x20000052ff527230 */ /* 0x000fe40000004100 */
[----:B------:R-:W-:Y:S02]  /*6430*/  HADD2.F32 R47, -RZ, R45.H1_H1 ;  /* 0x3000002dff2f7230 */ /* 0x000fe40000004100 */
[-C--:B------:R-:W-:Y:S01]  /*6440*/  FMUL.FTZ R45, R48, R127.reuse ;  /* 0x0000007f302d7220 */ /* 0x080fe20000410000 */
[----:B------:R-:W-:Y:S02]  /*6450*/  HADD2.F32 R59, -RZ, R142.H0_H0 ;  /* 0x2000008eff3b7230 */ /* 0x000fe40000004100 */
[----:B------:R-:W-:Y:S01]  /*6460*/  FMUL.FTZ R127, R44, R127 ;  /* 0x0000007f2c7f7220 */ /* 0x000fe20000410000 */
[----:B------:R-:W-:-:S02]  /*6470*/  HADD2.F32 R58, -RZ, R126.H0_H0 ;  /* 0x2000007eff3a7230 */ /* 0x000fc40000004100 */
[-C--:B------:R-:W-:Y:S01]  /*6480*/  FMUL.FTZ R126, R51, R82.reuse ;  /* 0x00000052337e7220 */ /* 0x080fe20000410000 */
[C---:B------:R-:W-:Y:S01]  /*6490*/  FMUL.FTZ R82, R47.reuse, R82 ;  /* 0x000000522f527220 */ /* 0x040fe20000410000 */
[-C--:B------:R-:W-:Y:S01]  /*64a0*/  FFMA.FTZ R44, R44, R59.reuse, -R45 ;  /* 0x0000003b2c2c7223 */ /* 0x080fe2000001082d */
[----:B------:R-:W-:Y:S01]  /*64b0*/  FFMA.FTZ R45, R48, R59, R127 ;  /* 0x0000003b302d7223 */ /* 0x000fe2000001007f */
[-C--:B------:R-:W-:Y:S01]  /*64c0*/  FFMA.FTZ R47, R47, R58.reuse, -R126 ;  /* 0x0000003a2f2f7223 */ /* 0x080fe2000001087e */
[----:B------:R-:W-:Y:S01]  /*64d0*/  FFMA.FTZ R48, R51, R58, R82 ;  /* 0x0000003a33307223 */ /* 0x000fe20000010052 */
[----:B------:R-:W-:Y:S02]  /*64e0*/  HADD2.F32 R126, -RZ, R143.H1_H1 ;  /* 0x3000008fff7e7230 */ /* 0x000fe40000004100 */
[----:B------:R-:W-:Y:S01]  /*64f0*/  HADD2.F32 R58, -RZ, R57.H0_H0 ;  /* 0x20000039ff3a7230 */ /* 0x000fe20000004100 */
[----:B------:R-:W-:Y:S01]  /*6500*/  F2FP.F16.F32.PACK_AB R47, R47, R44 ;  /* 0x0000002c2f2f723e */ /* 0x000fe200000000ff */
[----:B------:R-:W-:-:S02]  /*6510*/  HADD2.F32 R51, -RZ, R49.H0_H0 ;  /* 0x20000031ff337230 */ /* 0x000fc40000004100 */
[----:B------:R-:W-:Y:S02]  /*6520*/  HADD2.F32 R57, -RZ, R57.H1_H1 ;  /* 0x30000039ff397230 */ /* 0x000fe40000004100 */
[----:B------:R-:W-:Y:S02]  /*6530*/  HADD2.F32 R142, -RZ, R144.H0_H0 ;  /* 0x20000090ff8e7230 */ /* 0x000fe40000004100 */
[-C--:B------:R-:W-:Y:S01]  /*6540*/  FMUL.FTZ R144, R58, R126.reuse ;  /* 0x0000007e3a907220 */ /* 0x080fe20000410000 */
[----:B------:R-:W-:Y:S02]  /*6550*/  HADD2.F32 R59, -RZ, R140.H1_H1 ;  /* 0x3000008cff3b7230 */ /* 0x000fe40000004100 */
[----:B------:R-:W-:Y:S01]  /*6560*/  FMUL.FTZ R127, R51, R126 ;  /* 0x0000007e337f7220 */ /* 0x000fe20000410000 */
[----:B------:R-:W-:Y:S02]  /*6570*/  HADD2.F32 R49, -RZ, R49.H1_H1 ;  /* 0x30000031ff317230 */ /* 0x000fe40000004100 */
[----:B------:R-:W-:Y:S01]  /*6580*/  FMUL.FTZ R146, R57, R142 ;  /* 0x0000008e39927220 */ /* 0x000fe20000410000 */
[----:B------:R-:W-:-:S02]  /*6590*/  HADD2.F32 R82, -RZ, R145.H0_H0 ;  /* 0x20000091ff527230 */ /* 0x000fc40000004100 */
[-C--:B------:R-:W-:Y:S01]  /*65a0*/  FFMA.FTZ R144, R51, R59.reuse, -R144 ;  /* 0x0000003b33907223 */ /* 0x080fe20000010890 */
[----:B------:R-:W-:Y:S01]  /*65b0*/  FFMA.FTZ R126, R58, R59, R127 ;  /* 0x0000003b3a7e7223 */ /* 0x000fe2000001007f */
[C---:B------:R-:W-:Y:S01]  /*65c0*/  FMUL.FTZ R142, R49.reuse, R142 ;  /* 0x0000008e318e7220 */ /* 0x040fe20000410000 */
[----:B------:R-:W-:Y:S02]  /*65d0*/  HADD2.F32 R58, -RZ, R141.H0_H0 ;  /* 0x2000008dff3a7230 */ /* 0x000fe40000004100 */
[-C--:B------:R-:W-:Y:S01]  /*65e0*/  FFMA.FTZ R145, R49, R82.reuse, -R146 ;  /* 0x0000005231917223 */ /* 0x080fe20000010892 */
[----:B------:R-:W-:Y:S02]  /*65f0*/  HADD2.F32 R51, -RZ, R55.H0_H0 ;  /* 0x20000037ff337230 */ /* 0x000fe40000004100 */
[----:B------:R-:W-:Y:S01]  /*6600*/  FFMA.FTZ R147, R57, R82, R142 ;  /* 0x0000005239937223 */ /* 0x000fe2000001008e */
[----:B------:R-:W-:Y:S02]  /*6610*/  HADD2.F32 R56, -RZ, R56.H0_H0 ;  /* 0x20000038ff387230 */ /* 0x000fe40000004100 */
        /* <DEDUP_REMOVED lines=10> */
[-C--:B------:R-:W-:Y:S01]  /*66c0*/  FFMA.FTZ R58, R51, R140.reuse, R58 ;  /* 0x0000008c333a7223 */ /* 0x080fe2000001003a */
[----:B------:R-:W-:-:S02]  /*66d0*/  FFMA.FTZ R82, R49, R140, -R82 ;  /* 0x0000008c31527223 */ /* 0x000fc40000010852 */
[-C--:B------:R-:W-:Y:S01]  /*66e0*/  FFMA.FTZ R59, R55, R80.reuse, R56 ;  /* 0x00000050373b7223 */ /* 0x080fe20000010038 */
[----:B------:R-:W-:Y:S02]  /*66f0*/  HADD2.F32 R51, -RZ, R50.H0_H0 ;  /* 0x20000032ff337230 */ /* 0x000fe40000004100 */
[----:B------:R-:W-:Y:S01]  /*6700*/  FFMA.FTZ R57, R54, R80, -R57 ;  /* 0x0000005036397223 */ /* 0x000fe20000010839 */
[----:B------:R-:W-:Y:S02]  /*6710*/  HADD2.F32 R56, -RZ, R143.H0_H0 ;  /* 0x2000008fff387230 */ /* 0x000fe40000004100 */
[----:B------:R-:W-:Y:S02]  /*6720*/  HADD2.F32 R55, -RZ, R53.H0_H0 ;  /* 0x20000035ff377230 */ /* 0x000fe40000004100 */
        /* <DEDUP_REMOVED lines=8> */
[C---:B------:R-:W-:Y:S01]  /*67b0*/  FMUL.FTZ R56, R49.reuse, R56 ;  /* 0x0000003831387220 */ /* 0x040fe20000410000 */
[----:B------:R-:W-:Y:S01]  /*67c0*/  FMUL.FTZ R55, R46, R55 ;  /* 0x000000372e377220 */ /* 0x000fe20000410000 */
[----:B------:R-:W-:-:S02]  /*67d0*/  FFMA.FTZ R52, R49, R54, -R52 ;  /* 0x0000003631347223 */ /* 0x000fc40000010834 */
[----:B------:R-:W-:Y:S01]  /*67e0*/  FFMA.FTZ R56, R51, R54, R56 ;  /* 0x0000003633387223 */ /* 0x000fe20000010038 */
[-C--:B------:R-:W-:Y:S01]  /*67f0*/  FFMA.FTZ R127, R46, R53.reuse, -R127 ;  /* 0x000000352e7f7223 */ /* 0x080fe2000001087f */
[----:B------:R-:W-:Y:S01]  /*6800*/  FFMA.FTZ R55, R50, R53, R55 ;  /* 0x0000003532377223 */ /* 0x000fe20000010037 */
[----:B------:R-:W-:Y:S01]  /*6810*/  F2FP.F16.F32.PACK_AB R49, R48, R45 ;  /* 0x0000002d3031723e */ /* 0x000fe200000000ff */
[----:B------:R-:W-:Y:S01]  /*6820*/  IMAD.MOV.U32 R45, RZ, RZ, R47 ;  /* 0x000000ffff2d7224 */ /* 0x000fe200078e002f */
[----:B------:R-:W-:Y:S01]  /*6830*/  F2FP.F16.F32.PACK_AB R51, R147, R126 ;  /* 0x0000007e9333723e */ /* 0x000fe200000000ff */
[----:B------:R-:W-:Y:S01]  /*6840*/  IMAD.MOV.U32 R47, RZ, RZ, R144 ;  /* 0x000000ffff2f7224 */ /* 0x000fe200078e0090 */
[----:B------:R-:W-:Y:S02]  /*6850*/  F2FP.F16.F32.PACK_AB R48, R59, R58 ;  /* 0x0000003a3b30723e */ /* 0x000fe400000000ff */
[----:B------:R-:W-:Y:S02]  /*6860*/  F2FP.F16.F32.PACK_AB R46, R127, R52 ;  /* 0x000000347f2e723e */ /* 0x000fe400000000ff */
[----:B------:R-:W-:-:S07]  /*6870*/  F2FP.F16.F32.PACK_AB R50, R55, R56 ;  /* 0x000000383732723e */ /* 0x000fce00000000ff */
.L_x_6911:
[----:B------:R-:W-:Y:S05]  /*6880*/  BSYNC B2 ;  /* 0x0000000000027941 */ /* 0x000fea0003800000 */
.L_x_6910:
        /* <DEDUP_REMOVED lines=11> */
.L_x_6909:
[----:B------:R-:W-:Y:S05]  /*6940*/  BSYNC B1 ;  /* 0x0000000000017941 */ /* 0x000fea0003800000 */
.L_x_6908:
[----:B------:R-:W-:Y:S01]  /*6950*/  ISETP.GE.OR P4, PT, R188, R112, P2 ;  /* 0x00000070bc00720c */ /* 0x000fe20001786670 */
[----:B------:R-:W-:-:S12]  /*6960*/  BSSY B1, `(.L_x_6912) ;  /* 0x000007f000017945 */ /* 0x000fd80003800000 */
[----:B------:R-:W-:Y:S05]  /*6970*/  @P4 BRA `(.L_x_6913) ;  /* 0x0000000400f44947 */ /* 0x000fea0003800000 */
[-C--:B-123--:R-:W-:Y:S01]  /*6980*/  IMAD R44, R216, R122.reuse, RZ ;  /* 0x0000007ad82c7224 */ /* 0x08efe200078e02ff */
[----:B------:R-:W-:Y:S01]  /*6990*/  ISETP.NE.AND P6, PT, R0, RZ, PT ;  /* 0x000000ff0000720c */ /* 0x000fe20003fc5270 */
[C---:B------:R-:W-:Y:S01]  /*69a0*/  IMAD.WIDE.U32 R52, R188.reuse, R122, R120 ;  /* 0x0000007abc347225 */ /* 0x040fe200078e0078 */
[----:B------:R-:W-:Y:S03]  /*69b0*/  BSSY B2, `(.L_x_6914) ;  /* 0x000006e000027945 */ /* 0x000fe60003800000 */
[----:B------:R-:W-:Y:S01]  /*69c0*/  IMAD R57, R188, R123, R44 ;  /* 0x0000007bbc397224 */ /* 0x000fe200078e022c */
[----:B------:R-:W-:Y:S02]  /*69d0*/  SEL R44, R116, R133, !P6 ;  /* 0x00000085742c7207 */ /* 0x000fe40007000000 */
[----:B------:R-:W-:Y:S02]  /*69e0*/  IADD3 R54, P4, P5, R98, R52, R32 ;  /* 0x0000003462367210 */ /* 0x000fe40007d9e020 */
[----:B------:R-:W-:-:S02]  /*69f0*/  SHF.R.S32.HI R45, RZ, 0x1f, R44 ;  /* 0x0000001fff2d7819 */ /* 0x000fc4000001142c */
[----:B------:R-:W-:Y:S02]  /*6a00*/  IADD3 R57, R53, R57, RZ ;  /* 0x0000003935397210 */ /* 0x000fe40007ffe0ff */
        /* <DEDUP_REMOVED lines=18> */
[--C-:B------:R-:W-:Y:S02]  /*6b30*/  SHF.R.U64 R79, R64, 0x10, R65.reuse ;  /* 0x00000010404f7819 */ /* 0x100fe40000001241 */
[----:B------:R-:W-:Y:S01]  /*6b40*/  SHF.R.U32.HI R64, RZ, 0x10, R65 ;  /* 0x00000010ff407819 */ /* 0x000fe20000011641 */
[----:B------:R-:W-:Y:S01]  /*6b50*/  HADD2.F32 R65, -RZ, R139.H1_H1 ;  /* 0x3000008bff417230 */ /* 0x000fe20000004100 */
[--C-:B------:R-:W-:Y:S01]  /*6b60*/  SHF.R.U64 R80, R60, 0x10, R61.reuse ;  /* 0x000000103c507819 */ /* 0x100fe2000000123d */
[----:B--2---:R-:W-:Y:S01]  /*6b70*/  IMAD.MOV.U32 R60, RZ, RZ, R48 ;  /* 0x000000ffff3c7224 */ /* 0x004fe200078e0030 */
[----:B------:R-:W-:Y:S01]  /*6b80*/  SHF.R.U32.HI R76, RZ, 0x10, R61 ;  /* 0x00000010ff4c7819 */ /* 0x000fe2000001163d */
[----:B------:R-:W-:Y:S01]  /*6b90*/  IMAD.MOV.U32 R61, RZ, RZ, R50 ;  /* 0x000000ffff3d7224 */ /* 0x000fe200078e0032 */
[----:B-1----:R-:W-:Y:S01]  /*6ba0*/  MOV R48, R46 ;  /* 0x0000002e00307202 */ /* 0x002fe20000000f00 */
[--C-:B------:R-:W-:Y:S01]  /*6bb0*/  HADD2.F32 R50, -RZ, R49.reuse.H0_H0 ;  /* 0x20000031ff327230 */ /* 0x100fe20000004100 */
[----:B------:R-:W-:Y:S01]  /*6bc0*/  SHF.R.U64 R58, R62, 0x10, R63 ;  /* 0x000000103e3a7819 */ /* 0x000fe2000000123f */
[----:B------:R-:W-:Y:S01]  /*6bd0*/  HADD2.F32 R49, -RZ, R49.H1_H1 ;  /* 0x30000031ff317230 */ /* 0x000fe20000004100 */
[----:B------:R-:W-:Y:S01]  /*6be0*/  SHF.R.U64 R59, R66, 0x10, R67 ;  /* 0x00000010423b7819 */ /* 0x000fe20000001243 */
[--C-:B------:R-:W-:Y:S01]  /*6bf0*/  HADD2.F32 R46, -RZ, R45.reuse.H0_H0 ;  /* 0x2000002dff2e7230 */ /* 0x100fe20000004100 */
[----:B------:R-:W-:Y:S01]  /*6c00*/  SHF.R.U32.HI R78, RZ, 0x10, R63 ;  /* 0x00000010ff4e7819 */ /* 0x000fe2000001163f */
[----:B------:R-:W-:Y:S01]  /*6c10*/  HADD2.F32 R64, -RZ, R64.H0_H0 ;  /* 0x20000040ff407230 */ /* 0x000fe20000004100 */
[----:B------:R-:W-:Y:S01]  /*6c20*/  SHF.R.U32.HI R77, RZ, 0x10, R67 ;  /* 0x00000010ff4d7819 */ /* 0x000fe20000011643 */
[----:B------:R-:W-:-:S02]  /*6c30*/  HADD2.F32 R45, -RZ, R45.H1_H1 ;  /* 0x3000002dff2d7230 */ /* 0x000fc40000004100 */
[-C--:B------:R-:W-:Y:S01]  /*6c40*/  FMUL.FTZ R67, R50, R65.reuse ;  /* 0x0000004132437220 */ /* 0x080fe20000410000 */
[----:B------:R-:W-:Y:S02]  /*6c50*/  HADD2.F32 R62, -RZ, R76.H0_H0 ;  /* 0x2000004cff3e7230 */ /* 0x000fe40000004100 */
[-C--:B------:R-:W-:Y:S01]  /*6c60*/  FMUL.FTZ R66, R49, R64.reuse ;  /* 0x0000004031427220 */ /* 0x080fe20000410000 */
[----:B------:R-:W-:Y:S02]  /*6c70*/  HADD2.F32 R63, -RZ, R137.H1_H1 ;  /* 0x30000089ff3f7230 */ /* 0x000fe40000004100 */
[C---:B------:R-:W-:Y:S01]  /*6c80*/  FMUL.FTZ R64, R45.reuse, R64 ;  /* 0x000000402d407220 */ /* 0x040fe20000410000 */
[C---:B------:R-:W-:Y:S01]  /*6c90*/  FMUL.FTZ R65, R46.reuse, R65 ;  /* 0x000000412e417220 */ /* 0x040fe20000410000 */
[-C--:B------:R-:W-:Y:S01]  /*6ca0*/  FFMA.FTZ R66, R45, R62.reuse, -R66 ;  /* 0x0000003e2d427223 */ /* 0x080fe20000010842 */
[----:B------:R-:W-:Y:S02]  /*6cb0*/  HADD2.F32 R45, -RZ, R47.H0_H0 ;  /* 0x2000002fff2d7230 */ /* 0x000fe40000004100 */
[----:B------:R-:W-:Y:S01]  /*6cc0*/  FFMA.FTZ R76, R49, R62, R64 ;  /* 0x0000003e314c7223 */ /* 0x000fe20000010040 */
[----:B------:R-:W-:Y:S01]  /*6cd0*/  FFMA.FTZ R67, R46, R63, -R67 ;  /* 0x0000003f2e437223 */ /* 0x000fe20000010843 */
[----:B------:R-:W-:-:S02]  /*6ce0*/  HADD2.F32 R62, -RZ, R138.H1_H1 ;  /* 0x3000008aff3e7230 */ /* 0x000fc40000004100 */
[----:B------:R-:W-:Y:S01]  /*6cf0*/  FFMA.FTZ R65, R50, R63, R65 ;  /* 0x0000003f32417223 */ /* 0x000fe20000010041 */
[--C-:B------:R-:W-:Y:S02]  /*6d00*/  HADD2.F32 R46, -RZ, R51.reuse.H0_H0 ;  /* 0x20000033ff2e7230 */ /* 0x100fe40000004100 */
[----:B------:R-:W-:Y:S02]  /*6d10*/  HADD2.F32 R49, -RZ, R136.H1_H1 ;  /* 0x30000088ff317230 */ /* 0x000fe40000004100 */
[----:B------:R-:W-:Y:S01]  /*6d20*/  FMUL.FTZ R63, R45, R62 ;  /* 0x0000003e2d3f7220 */ /* 0x000fe20000410000 */
[----:B------:R-:W-:Y:S02]  /*6d30*/  HADD2.F32 R51, -RZ, R51.H1_H1 ;  /* 0x30000033ff337230 */ /* 0x000fe40000004100 */
[----:B------:R-:W-:Y:S02]  /*6d40*/  HADD2.F32 R64, -RZ, R77.H0_H0 ;  /* 0x2000004dff407230 */ /* 0x000fe40000004100 */
[----:B------:R-:W-:Y:S01]  /*6d50*/  FFMA.FTZ R63, R46, R49, R63 ;  /* 0x000000312e3f7223 */ /* 0x000fe2000001003f */
[----:B------:R-:W-:-:S02]  /*6d60*/  HADD2.F32 R47, -RZ, R47.H1_H1 ;  /* 0x3000002fff2f7230 */ /* 0x000fc40000004100 */
[----:B------:R-:W-:Y:S02]  /*6d70*/  HADD2.F32 R50, -RZ, R78.H0_H0 ;  /* 0x2000004eff327230 */ /* 0x000fe40000004100 */
[----:B------:R-:W-:Y:S01]  /*6d80*/  FMUL.FTZ R78, R46, R62 ;  /* 0x0000003e2e4e7220 */ /* 0x000fe20000410000 */
[-C--:B------:R-:W-:Y:S01]  /*6d90*/  FMUL.FTZ R62, R51, R64.reuse ;  /* 0x00000040333e7220 */ /* 0x080fe20000410000 */
[----:B------:R-:W-:Y:S01]  /*6da0*/  FMUL.FTZ R64, R47, R64 ;  /* 0x000000402f407220 */ /* 0x000fe20000410000 */
[----:B------:R-:W-:Y:S02]  /*6db0*/  HADD2.F32 R139, -RZ, R139.H0_H0 ;  /* 0x2000008bff8b7230 */ /* 0x000fe40000004100 */
[----:B------:R-:W-:Y:S01]  /*6dc0*/  FFMA.FTZ R78, R45, R49, -R78 ;  /* 0x000000312d4e7223 */ /* 0x000fe2000001084e */
[----:B------:R-:W-:Y:S02]  /*6dd0*/  HADD2.F32 R46, -RZ, R60.H0_H0 ;  /* 0x2000003cff2e7230 */ /* 0x000fe40000004100 */
[----:B------:R-:W-:Y:S01]  /*6de0*/  FFMA.FTZ R77, R47, R50, -R62 ;  /* 0x000000322f4d7223 */ /* 0x000fe2000001083e */
[----:B------:R-:W-:-:S02]  /*6df0*/  HADD2.F32 R49, -RZ, R79.H0_H0 ;  /* 0x2000004fff317230 */ /* 0x000fc40000004100 */
        /* <DEDUP_REMOVED lines=40> */
[----:B------:R-:W-:-:S07]  /*7080*/  F2FP.F16.F32.PACK_AB R50, R61, R138 ;  /* 0x0000008a3d32723e */ /* 0x000fce00000000ff */
.L_x_6915:
[----:B------:R-:W-:Y:S05]  /*7090*/  BSYNC B2 ;  /* 0x0000000000027941 */ /* 0x000fea0003800000 */
.L_x_6914:
        /* <DEDUP_REMOVED lines=11> */
.L_x_6913:
[----:B------:R-:W-:Y:S05]  /*7150*/  BSYNC B1 ;  /* 0x0000000000017941 */ /* 0x000fea0003800000 */
.L_x_6912:
[C---:B------:R-:W-:Y:S01]  /*7160*/  ISETP.GE.OR P4, PT, R190.reuse, R112, P2 ;  /* 0x00000070be00720c */ /* 0x040fe20001786670 */
[-C--:B-1234-:R-:W-:Y:S02]  /*7170*/  IMAD R44, R215, R122.reuse, RZ ;  /* 0x0000007ad72c7224 */ /* 0x09efe400078e02ff */
[----:B------:R-:W-:-:S04]  /*7180*/  IMAD.WIDE.U32 R120, R190, R122, R120 ;  /* 0x0000007abe787225 */ /* 0x000fc800078e0078 */
[----:B------:R-:W-:-:S06]  /*7190*/  IMAD R57, R190, R123, R44 ;  /* 0x0000007bbe397224 */ /* 0x000fcc00078e022c */
[----:B------:R-:W-:Y:S05]  /*71a0*/  @P4 BRA `(.L_x_6892) ;  /* 0x0000000c00704947 */ /* 0x000fea0003800000 */
[----:B------:R-:W1:Y:S01]  /*71b0*/  LDC.64 R52, c[0x0][0x2d8] ;  /* 0x0000b600ff347b82 */ /* 0x000e620000000a00 */
[----:B------:R-:W-:Y:S01]  /*71c0*/  IMAD.IADD R57, R121, 0x1, R57 ;  /* 0x0000000179397824 */ /* 0x000fe200078e0239 */
[----:B------:R-:W-:Y:S01]  /*71d0*/  IADD3 R44, P4, P5, R98, R120, R32 ;  /* 0x00000078622c7210 */ /* 0x000fe20007d9e020 */
[----:B------:R-:W-:Y:S01]  /*71e0*/  BSSY B1, `(.L_x_6916) ;  /* 0x000006e000017945 */ /* 0x000fe20003800000 */
[----:B------:R-:W-:Y:S02]  /*71f0*/  ISETP.NE.AND P6, PT, R0, RZ, PT ;  /* 0x000000ff0000720c */ /* 0x000fe40003fc5270 */
[----:B------:R-:W-:Y:S02]  /*7200*/  IADD3.X R45, R30, R57, R39, P4, P5 ;  /* 0x000000391e2d7210 */ /* 0x000fe400027ea427 */
[----:B------:R-:W-:Y:S02]  /*7210*/  SEL R133, R116, R133, !P6 ;  /* 0x0000008574857207 */ /* 0x000fe40007000000 */
[----:B-1----:R-:W-:-:S04]  /*7220*/  LEA R54, P4, R44, R52, 0x1 ;  /* 0x000000342c367211 */ /* 0x002fc800078808ff */
[----:B------:R-:W-:Y:S02]  /*7230*/  LEA.HI.X R55, R44, R53, R45, 0x1, P4 ;  /* 0x000000352c377211 */ /* 0x000fe400020f0c2d */
[----:B------:R-:W-:-:S04]  /*7240*/  SHF.R.S32.HI R44, RZ, 0x1f, R133 ;  /* 0x0000001fff2c7819 */ /* 0x000fc80000011485 */
[----:B------:R-:W-:-:S04]  /*7250*/  LEA.HI R44, R44, R133, RZ, 0x4 ;  /* 0x000000852c2c7211 */ /* 0x000fc800078f20ff */
        /* <DEDUP_REMOVED lines=8> */
[----:B------:R-:W-:Y:S02]  /*72e0*/  IADD3 R44, R45, R44, R206 ;  /* 0x0000002c2d2c7210 */ /* 0x000fe40007ffe0ce */
[----:B------:R-:W-:-:S03]  /*72f0*/  LEA R45, R185, R111, 0xe ;  /* 0x0000006fb92d7211 */ /* 0x000fc600078e70ff */
        /* <DEDUP_REMOVED lines=8> */
[----:B------:R-:W-:Y:S01]  /*7380*/  SHF.R.U32.HI R60, RZ, 0x10, R69 ;  /* 0x00000010ff3c7819 */ /* 0x000fe20000011645 */
[----:B------:R-:W-:Y:S01]  /*7390*/  IMAD.MOV.U32 R58, RZ, RZ, R50 ;  /* 0x000000ffff3a7224 */ /* 0x000fe200078e0032 */
[--C-:B------:R-:W-:Y:S01]  /*73a0*/  SHF.R.U64 R67, R74, 0x10, R75.reuse ;  /* 0x000000104a437819 */ /* 0x100fe2000000124b */
[----:B-1----:R-:W-:Y:S01]  /*73b0*/  IMAD.MOV.U32 R48, RZ, RZ, R46 ;  /* 0x000000ffff307224 */ /* 0x002fe200078e002e */
[----:B------:R-:W-:Y:S01]  /*73c0*/  SHF.R.U32.HI R74, RZ, 0x10, R75 ;  /* 0x00000010ff4a7819 */ /* 0x000fe2000001164b */
[--C-:B------:R-:W-:Y:S01]  /*73d0*/  HADD2.F32 R50, -RZ, R49.reuse.H0_H0 ;  /* 0x20000031ff327230 */ /* 0x100fe20000004100 */
[----:B------:R-:W-:Y:S01]  /*73e0*/  SHF.R.U64 R76, R68, 0x10, R69 ;  /* 0x00000010444c7819 */ /* 0x000fe20000001245 */
[----:B------:R-:W-:Y:S01]  /*73f0*/  HADD2.F32 R49, -RZ, R49.H1_H1 ;  /* 0x30000031ff317230 */ /* 0x000fe20000004100 */
[----:B------:R-:W-:Y:S01]  /*7400*/  SHF.R.U64 R69, R72, 0x10, R73 ;  /* 0x0000001048457819 */ /* 0x000fe20000001249 */
[--C-:B------:R-:W-:Y:S01]  /*7410*/  HADD2.F32 R46, -RZ, R45.reuse.H0_H0 ;  /* 0x2000002dff2e7230 */ /* 0x100fe20000004100 */
[--C-:B------:R-:W-:Y:S01]  /*7420*/  SHF.R.U64 R72, R70, 0x10, R71.reuse ;  /* 0x0000001046487819 */ /* 0x100fe20000001247 */
[----:B------:R-:W-:Y:S01]  /*7430*/  HADD2.F32 R62, -RZ, R62.H0_H0 ;  /* 0x2000003eff3e7230 */ /* 0x000fe20000004100 */
[----:B------:R-:W-:Y:S01]  /*7440*/  SHF.R.U32.HI R70, RZ, 0x10, R71 ;  /* 0x00000010ff467819 */ /* 0x000fe20000011647 */
[----:B------:R-:W-:-:S02]  /*7450*/  HADD2.F32 R45, -RZ, R45.H1_H1 ;  /* 0x3000002dff2d7230 */ /* 0x000fc40000004100 */
[----:B------:R-:W-:Y:S02]  /*7460*/  HADD2.F32 R63, -RZ, R130.H0_H0 ;  /* 0x20000082ff3f7230 */ /* 0x000fe40000004100 */
[-C--:B------:R-:W-:Y:S01]  /*7470*/  FMUL.FTZ R64, R49, R62.reuse ;  /* 0x0000003e31407220 */ /* 0x080fe20000410000 */
[----:B------:R-:W-:Y:S02]  /*7480*/  HADD2.F32 R60, -RZ, R60.H0_H0 ;  /* 0x2000003cff3c7230 */ /* 0x000fe40000004100 */
[C---:B------:R-:W-:Y:S01]  /*7490*/  FMUL.FTZ R62, R45.reuse, R62 ;  /* 0x0000003e2d3e7220 */ /* 0x040fe20000410000 */
[----:B------:R-:W-:Y:S02]  /*74a0*/  HADD2.F32 R61, -RZ, R134.H0_H0 ;  /* 0x20000086ff3d7230 */ /* 0x000fe40000004100 */
[-C--:B------:R-:W-:Y:S01]  /*74b0*/  FMUL.FTZ R65, R50, R63.reuse ;  /* 0x0000003f32417220 */ /* 0x080fe20000410000 */
[C---:B------:R-:W-:Y:S01]  /*74c0*/  FMUL.FTZ R63, R46.reuse, R63 ;  /* 0x0000003f2e3f7220 */ /* 0x040fe20000410000 */
[-C--:B------:R-:W-:Y:S01]  /*74d0*/  FFMA.FTZ R64, R45, R60.reuse, -R64 ;  /* 0x0000003c2d407223 */ /* 0x080fe20000010840 */
[----:B------:R-:W-:Y:S01]  /*74e0*/  FFMA.FTZ R66, R49, R60, R62 ;  /* 0x0000003c31427223 */ /* 0x000fe2000001003e */
[----:B------:R-:W-:Y:S01]  /*74f0*/  FFMA.FTZ R65, R46, R61, -R65 ;  /* 0x0000003d2e417223 */ /* 0x000fe20000010841 */
[----:B------:R-:W-:-:S02]  /*7500*/  HADD2.F32 R60, -RZ, R132.H0_H0 ;  /* 0x20000084ff3c7230 */ /* 0x000fc40000004100 */
[----:B------:R-:W-:Y:S01]  /*7510*/  FFMA.FTZ R63, R50, R61, R63 ;  /* 0x0000003d323f7223 */ /* 0x000fe2000001003f */
[----:B------:R-:W-:Y:S02]  /*7520*/  HADD2.F32 R45, -RZ, R47.H0_H0 ;  /* 0x2000002fff2d7230 */ /* 0x000fe40000004100 */
[----:B------:R-:W-:Y:S02]  /*7530*/  HADD2.F32 R46, -RZ, R51.H0_H0 ;  /* 0x20000033ff2e7230 */ /* 0x000fe40000004100 */
[----:B------:R-:W-:Y:S02]  /*7540*/  HADD2.F32 R49, -RZ, R135.H0_H0 ;  /* 0x20000087ff317230 */ /* 0x000fe40000004100 */
        /* <DEDUP_REMOVED lines=11> */
[----:B------:R-:W-:-:S02]  /*7600*/  HADD2.F32 R130, -RZ, R130.H1_H1 ;  /* 0x30000082ff827230 */ /* 0x000fc40000004100 */
[-C--:B------:R-:W-:Y:S01]  /*7610*/  FFMA.FTZ R71, R47, R50.reuse, -R70 ;  /* 0x000000322f477223 */ /* 0x080fe20000010846 */
[----:B------:R-:W-:Y:S02]  /*7620*/  HADD2.F32 R49, -RZ, R69.H0_H0 ;  /* 0x20000045ff317230 */ /* 0x000fe40000004100 */
[----:B------:R-:W-:Y:S01]  /*7630*/  FFMA.FTZ R73, R51, R50, R62 ;  /* 0x0000003233497223 */ /* 0x000fe2000001003e */
[----:B------:R-:W-:Y:S02]  /*7640*/  HADD2.F32 R45, -RZ, R44.H0_H0 ;  /* 0x2000002cff2d7230 */ /* 0x000fe40000004100 */
[-C--:B------:R-:W-:Y:S01]  /*7650*/  FMUL.FTZ R50, R46, R130.reuse ;  /* 0x000000822e327220 */ /* 0x080fe20000410000 */
[----:B------:R-:W-:Y:S01]  /*7660*/  HADD2.F32 R56, -RZ, R56.H1_H1 ;  /* 0x30000038ff387230 */ /* 0x000fe20000004100 */
[----:B------:R-:W-:Y:S01]  /*7670*/  F2FP.F16.F32.PACK_AB R63, R66, R63 ;  /* 0x0000003f423f723e */ /* 0x000fe200000000ff */
[----:B------:R-:W-:Y:S02]  /*7680*/  HADD2.F32 R44, -RZ, R44.H1_H1 ;  /* 0x3000002cff2c7230 */ /* 0x000fe40000004100 */
[----:B------:R-:W-:Y:S01]  /*7690*/  FMUL.FTZ R51, R45, R130 ;  /* 0x000000822d337220 */ /* 0x000fe20000410000 */
[----:B------:R-:W-:-:S02]  /*76a0*/  HADD2.F32 R134, -RZ, R134.H1_H1 ;  /* 0x30000086ff867230 */ /* 0x000fc40000004100 */
[-C--:B------:R-:W-:Y:S01]  /*76b0*/  FMUL.FTZ R61, R56, R49.reuse ;  /* 0x00000031383d7220 */ /* 0x080fe20000410000 */
[----:B------:R-:W-:Y:S02]  /*76c0*/  HADD2.F32 R47, -RZ, R76.H0_H0 ;  /* 0x2000004cff2f7230 */ /* 0x000fe40000004100 */
[C---:B------:R-:W-:Y:S01]  /*76d0*/  FMUL.FTZ R49, R44.reuse, R49 ;  /* 0x000000312c317220 */ /* 0x040fe20000410000 */
[----:B------:R-:W-:Y:S02]  /*76e0*/  HADD2.F32 R132, -RZ, R132.H1_H1 ;  /* 0x30000084ff847230 */ /* 0x000fe40000004100 */
[----:B------:R-:W-:Y:S01]  /*76f0*/  FFMA.FTZ R50, R45, R134, -R50 ;  /* 0x000000862d327223 */ /* 0x000fe20000010832 */
[----:B------:R-:W-:Y:S02]  /*7700*/  HADD2.F32 R45, -RZ, R58.H0_H0 ;  /* 0x2000003aff2d7230 */ /* 0x000fe40000004100 */
[-C--:B------:R-:W-:Y:S01]  /*7710*/  FFMA.FTZ R61, R44, R47.reuse, -R61 ;  /* 0x0000002f2c3d7223 */ /* 0x080fe2000001083d */
[----:B------:R-:W-:Y:S01]  /*7720*/  FFMA.FTZ R56, R56, R47, R49 ;  /* 0x0000002f38387223 */ /* 0x000fe20000010031 */
[----:B------:R-:W-:-:S02]  /*7730*/  HADD2.F32 R49, -RZ, R67.H0_H0 ;  /* 0x20000043ff317230 */ /* 0x000fc40000004100 */
[----:B------:R-:W-:Y:S01]  /*7740*/  FFMA.FTZ R51, R46, R134, R51 ;  /* 0x000000862e337223 */ /* 0x000fe20000010033 */
[----:B------:R-:W-:Y:S02]  /*7750*/  HADD2.F32 R44, -RZ, R48.H0_H0 ;  /* 0x20000030ff2c7230 */ /* 0x000fe40000004100 */
[----:B------:R-:W-:Y:S01]  /*7760*/  FMUL.FTZ R67, R45, R132 ;  /* 0x000000842d437220 */ /* 0x000fe20000410000 */
[----:B------:R-:W-:Y:S01]  /*7770*/  HADD2.F32 R58, -RZ, R58.H1_H1 ;  /* 0x3000003aff3a7230 */ /* 0x000fe20000004100 */
[----:B------:R-:W-:Y:S01]  /*7780*/  F2FP.F16.F32.PACK_AB R60, R73, R60 ;  /* 0x0000003c493c723e */ /* 0x000fe200000000ff */
[----:B------:R-:W-:Y:S02]  /*7790*/  HADD2.F32 R48, -RZ, R48.H1_H1 ;  /* 0x30000030ff307230 */ /* 0x000fe40000004100 */
[----:B------:R-:W-:Y:S01]  /*77a0*/  FMUL.FTZ R132, R44, R132 ;  /* 0x000000842c847220 */ /* 0x000fe20000410000 */
[----:B------:R-:W-:Y:S02]  /*77b0*/  HADD2.F32 R135, -RZ, R135.H1_H1 ;  /* 0x30000087ff877230 */ /* 0x000fe40000004100 */
        /* <DEDUP_REMOVED lines=13> */
[----:B------:R-:W-:-:S02]  /*7890*/  F2FP.F16.F32.PACK_AB R50, R49, R132 ;  /* 0x000000843132723e */ /* 0x000fc400000000ff */
[----:B------:R-:W-:Y:S02]  /*78a0*/  F2FP.F16.F32.PACK_AB R47, R71, R68 ;  /* 0x00000044472f723e */ /* 0x000fe400000000ff */
[----:B------:R-:W-:-:S07]  /*78b0*/  MOV R49, R63 ;  /* 0x0000003f00317202 */ /* 0x000fce0000000f00 */
.L_x_6917:
[----:B------:R-:W-:Y:S05]  /*78c0*/  BSYNC B1 ;  /* 0x0000000000017941 */ /* 0x000fea0003800000 */
.L_x_6916:
[----:B-1----:R1:W-:Y:S01]  /*78d0*/  STG.E.128 desc[UR56][R54.64], R44 ;  /* 0x0000002c36007986 */ /* 0x0023e2000c101d38 */
[----:B------:R-:W-:-:S13]  /*78e0*/  ISETP.GE.AND P3, PT, R59, R131, PT ;  /* 0x000000833b00720c */ /* 0x000fda0003f66270 */
[----:B------:R-:W-:Y:S05]  /*78f0*/  @P3 BRA `(.L_x_6892) ;  /* 0x00000004009c3947 */ /* 0x000fea0003800000 */
[--C-:B-1----:R-:W-:Y:S02]  /*7900*/  SHF.R.S32.HI R44, RZ, 0x1f, R59.reuse ;  /* 0x0000001fff2c7819 */ /* 0x102fe4000001143b */
[----:B------:R-:W-:-:S04]  /*7910*/  IADD3 R59, P3, P4, R98, R120, R59 ;  /* 0x00000078623b7210 */ /* 0x000fc80007c7e03b */
[----:B------:R-:W-:Y:S02]  /*7920*/  IADD3.X R44, R30, R57, R44, P3, P4 ;  /* 0x000000391e2c7210 */ /* 0x000fe40001fe842c */
[----:B------:R-:W-:-:S04]  /*7930*/  LEA R52, P3, R59, R52, 0x1 ;  /* 0x000000343b347211 */ /* 0x000fc800078608ff */
[----:B------:R-:W-:-:S05]  /*7940*/  LEA.HI.X R53, R59, R53, R44, 0x1, P3 ;  /* 0x000000353b357211 */ /* 0x000fca00018f0c2c */
[----:B--2---:R1:W-:Y:S01]  /*7950*/  STG.E.128 desc[UR56][R52.64], R48 ;  /* 0x0000003034007986 */ /* 0x0043e2000c101d38 */
[----:B------:R-:W-:Y:S05]  /*7960*/  BRA `(.L_x_6892) ;  /* 0x0000000400807947 */ /* 0x000fea0003800000 */
.L_x_6855:
[----:B------:R-:W-:-:S06]  /*7970*/  UISETP.NE.AND UP0, UPT, UR39, 0x3, UPT ;  /* 0x000000032700788c */ /* 0x000fcc000bf05270 */
[----:B------:R-:W-:-:S13]  /*7980*/  PLOP3.LUT P0, PT, PT, PT, UP0, 0x80, 0x0 ;  /* 0x000000000000781c */ /* 0x000fda0003f0f008 */
[----:B------:R-:W-:Y:S05]  /*7990*/  @!P0 BRA `(.L_x_6918) ;  /* 0x0000000000048947 */ /* 0x000fea0003800000 */
[----:B------:R-:W-:Y:S01]  /*79a0*/  BPT.TRAP 0x1 ;  /* 0x000000040000795c */ /* 0x000fe20000300000 */
.L_x_6918:
[----:B------:R-:W-:Y:S01]  /*79b0*/  IMAD R103, R185, 0x8, R2 ;  /* 0x00000008b9677824 */ /* 0x000fe200078e0202 */
[----:B------:R-:W-:Y:S01]  /*79c0*/  SHF.L.U32 R124, R194, 0x1f, RZ ;  /* 0x0000001fc27c7819 */ /* 0x000fe200000006ff */
[----:B------:R-:W-:Y:S01]  /*79d0*/  IMAD R112, R26, -0x80, R24 ;  /* 0xffffff801a707824 */ /* 0x000fe200078e0218 */
[----:B------:R-:W-:Y:S01]  /*79e0*/  BSSY B1, `(.L_x_6919) ;  /* 0x0000006000017945 */ /* 0x000fe20003800000 */
[----:B------:R-:W-:Y:S01]  /*79f0*/  SHF.R.S32.HI R45, RZ, 0x1f, R26 ;  /* 0x0000001fff2d7819 */ /* 0x000fe2000001141a */
[----:B------:R-:W0:Y:S01]  /*7a00*/  SYNCS.PHASECHK.TRANS64.TRYWAIT P3, [R103+URZ+0x28890], R124 ;  /* 0x0288907c670075a7 */ /* 0x000e22000806017f */
[----:B------:R-:W-:Y:S01]  /*7a10*/  IMAD R44, R3, R26, RZ ;  /* 0x0000001a032c7224 */ /* 0x000fe200078e02ff */
[----:B------:R-:W-:Y:S01]  /*7a20*/  VIMNMX R112, R112, 0x80, PT ;  /* 0x0000008070707848 */ /* 0x000fe20003fe0100 */
[----:B0-----:R-:W-:Y:S06]  /*7a30*/  @!P3 BRA `(.L_x_6920) ;  /* 0x000001cc00dcb947 */ /* 0x001fec0003800000 */
.L_x_7243:
[----:B------:R-:W-:Y:S05]  /*7a40*/  BSYNC B1 ;  /* 0x0000000000017941 */ /* 0x000fea0003800000 */
.L_x_6919:
[----:B------:R-:W-:Y:S01]  /*7a50*/  ISETP.GE.AND P3, PT, R18, R112, PT ;  /* 0x000000701200720c */ /* 0x000fe20003f66270 */
[----:B------:R-:W-:Y:S01]  /*7a60*/  IMAD R45, R45, R128, R44 ;  /* 0x000000802d2d7224 */ /* 0x000fe200078e022c */
[----:B------:R-:W-:Y:S01]  /*7a70*/  BSSY B1, `(.L_x_6921) ;  /* 0x0000012000017945 */ /* 0x000fe20003800000 */
[----:B------:R-:W-:-:S04]  /*7a80*/  IMAD.WIDE.U32 R52, R128, R26, RZ ;  /* 0x0000001a80347225 */ /* 0x000fc800078e00ff */
[----:B------:R-:W-:-:S06]  /*7a90*/  IMAD.IADD R61, R45, 0x1, R53 ;  /* 0x000000012d3d7824 */ /* 0x000fcc00078e0235 */
[----:B------:R-:W-:Y:S05]  /*7aa0*/  @P3 BRA `(.L_x_6922) ;  /* 0x0000000000383947 */ /* 0x000fea0003800000 */
[----:B------:R-:W1:Y:S01]  /*7ab0*/  @!P2 LDC.64 R54, c[0x0][0x2d8] ;  /* 0x0000b600ff36ab82 */ /* 0x000e620000000a00 */
[----:B------:R-:W2:Y:S01]  /*7ac0*/  @!P2 LDS.128 R44, [R108+0x18400] ;  /* 0x018400006c2ca984 */ /* 0x000ea20000000c00 */
[----:B------:R-:W-:-:S03]  /*7ad0*/  @!P2 IADD3 R58, P3, R31, R52, RZ ;  /* 0x000000341f3aa210 */ /* 0x000fc60007f7e0ff */
[----:B------:R-:W3:Y:S02]  /*7ae0*/  @!P1 LDS.128 R48, [R108+0x1c400] ;  /* 0x01c400006c309984 */ /* 0x000ee40000000c00 */
[----:B------:R-:W-:Y:S01]  /*7af0*/  @!P2 IMAD.X R59, R61, 0x1, R34, P3 ;  /* 0x000000013d3ba824 */ /* 0x000fe200018e0622 */
[----:B------:R-:W4:Y:S01]  /*7b00*/  @!P1 LDC.64 R56, c[0x0][0x2d8] ;  /* 0x0000b600ff389b82 */ /* 0x000f220000000a00 */
[----:B-1----:R-:W-:-:S04]  /*7b10*/  @!P2 LEA R54, P3, R58, R54, 0x1 ;  /* 0x000000363a36a211 */ /* 0x002fc800078608ff */
[----:B------:R-:W-:Y:S02]  /*7b20*/  @!P2 LEA.HI.X R55, R58, R55, R59, 0x1, P3 ;  /* 0x000000373a37a211 */ /* 0x000fe400018f0c3b */
[----:B------:R-:W-:-:S05]  /*7b30*/  @!P1 IADD3 R58, P3, R35, R52, RZ ;  /* 0x00000034233a9210 */ /* 0x000fca0007f7e0ff */
[----:B------:R-:W-:Y:S01]  /*7b40*/  @!P1 IMAD.X R59, R61, 0x1, R101, P3 ;  /* 0x000000013d3b9824 */ /* 0x000fe200018e0665 */
[----:B----4-:R-:W-:-:S04]  /*7b50*/  @!P1 LEA R56, P3, R58, R56, 0x1 ;  /* 0x000000383a389211 */ /* 0x010fc800078608ff */
[----:B------:R-:W-:Y:S01]  /*7b60*/  @!P1 LEA.HI.X R57, R58, R57, R59, 0x1, P3 ;  /* 0x000000393a399211 */ /* 0x000fe200018f0c3b */
[----:B--2---:R1:W-:Y:S04]  /*7b70*/  @!P2 STG.E.128 desc[UR56][R54.64], R44 ;  /* 0x0000002c3600a986 */ /* 0x0043e8000c101d38 */
[----:B---3--:R1:W-:Y:S04]  /*7b80*/  @!P1 STG.E.128 desc[UR56][R56.64], R48 ;  /* 0x0000003038009986 */ /* 0x0083e8000c101d38 */
.L_x_6922:
[----:B------:R-:W-:Y:S05]  /*7b90*/  BSYNC B1 ;  /* 0x0000000000017941 */ /* 0x000fea0003800000 */
.L_x_6921:
[----:B------:R-:W-:Y:S01]  /*7ba0*/  ISETP.GE.AND P3, PT, R189, R112, PT ;  /* 0x00000070bd00720c */ /* 0x000fe20003f66270 */
[----:B------:R-:W-:-:S12]  /*7bb0*/  BSSY B1, `(.L_x_6923) ;  /* 0x0000012000017945 */ /* 0x000fd80003800000 */
[----:B------:R-:W-:Y:S05]  /*7bc0*/  @P3 BRA `(.L_x_6924) ;  /* 0x0000000000403947 */ /* 0x000fea0003800000 */
[----:B-1----:R-:W1:Y:S01]  /*7bd0*/  @!P2 LDC.64 R54, c[0x0][0x2d8] ;  /* 0x0000b600ff36ab82 */ /* 0x002e620000000a00 */
[----:B------:R-:W2:Y:S01]  /*7be0*/  @!P2 LDS.128 R44, [R108+0x19400] ;  /* 0x019400006c2ca984 */ /* 0x000ea20000000c00 */
[----:B------:R-:W-:-:S03]  /*7bf0*/  IADD3 R60, P3, R90, R52, RZ ;  /* 0x000000345a3c7210 */ /* 0x000fc60007f7e0ff */
[----:B------:R-:W3:Y:S02]  /*7c00*/  @!P1 LDS.128 R48, [R108+0x1d400] ;  /* 0x01d400006c309984 */ /* 0x000ee40000000c00 */
[----:B------:R-:W-:Y:S01]  /*7c10*/  IMAD.X R62, R61, 0x1, R91, P3 ;  /* 0x000000013d3e7824 */ /* 0x000fe200018e065b */
[----:B------:R-:W4:Y:S01]  /*7c20*/  @!P1 LDC.64 R56, c[0x0][0x2d8] ;  /* 0x0000b600ff389b82 */ /* 0x000f220000000a00 */
[----:B------:R-:W-:-:S05]  /*7c30*/  @!P2 IADD3 R58, P3, R60, R31, RZ ;  /* 0x0000001f3c3aa210 */ /* 0x000fca0007f7e0ff */
[----:B------:R-:W-:Y:S01]  /*7c40*/  @!P2 IMAD.X R59, R62, 0x1, R34, P3 ;  /* 0x000000013e3ba824 */ /* 0x000fe200018e0622 */
[----:B-1----:R-:W-:-:S04]  /*7c50*/  @!P2 LEA R54, P3, R58, R54, 0x1 ;  /* 0x000000363a36a211 */ /* 0x002fc800078608ff */
[----:B------:R-:W-:Y:S02]  /*7c60*/  @!P2 LEA.HI.X R55, R58, R55, R59, 0x1, P3 ;  /* 0x000000373a37a211 */ /* 0x000fe400018f0c3b */
[----:B------:R-:W-:-:S04]  /*7c70*/  @!P1 IADD3 R58, P3, R60, R35, RZ ;  /* 0x000000233c3a9210 */ /* 0x000fc80007f7e0ff */
[----:B------:R-:W-:Y:S02]  /*7c80*/  @!P1 IADD3.X R59, R62, R101, RZ, P3, !PT ;  /* 0x000000653e3b9210 */ /* 0x000fe40001ffe4ff */
[----:B----4-:R-:W-:-:S04]  /*7c90*/  @!P1 LEA R56, P3, R58, R56, 0x1 ;  /* 0x000000383a389211 */ /* 0x010fc800078608ff */
[----:B------:R-:W-:Y:S01]  /*7ca0*/  @!P1 LEA.HI.X R57, R58, R57, R59, 0x1, P3 ;  /* 0x000000393a399211 */ /* 0x000fe200018f0c3b */
[----:B--2---:R2:W-:Y:S04]  /*7cb0*/  @!P2 STG.E.128 desc[UR56][R54.64], R44 ;  /* 0x0000002c3600a986 */ /* 0x0045e8000c101d38 */
[----:B---3--:R2:W-:Y:S04]  /*7cc0*/  @!P1 STG.E.128 desc[UR56][R56.64], R48 ;  /* 0x0000003038009986 */ /* 0x0085e8000c101d38 */
.L_x_6924:
[----:B------:R-:W-:Y:S05]  /*7cd0*/  BSYNC B1 ;  /* 0x0000000000017941 */ /* 0x000fea0003800000 */
.L_x_6923:
[----:B------:R-:W-:Y:S01]  /*7ce0*/  ISETP.GE.AND P3, PT, R188, R112, PT ;  /* 0x00000070bc00720c */ /* 0x000fe20003f66270 */
[----:B------:R-:W-:-:S12]  /*7cf0*/  BSSY B1, `(.L_x_6925) ;  /* 0x0000012000017945 */ /* 0x000fd80003800000 */
[----:B------:R-:W-:Y:S05]  /*7d00*/  @P3 BRA `(.L_x_6926) ;  /* 0x0000000000403947 */ /* 0x000fea0003800000 */
[----:B-12---:R-:W1:Y:S01]  /*7d10*/  @!P2 LDC.64 R54, c[0x0][0x2d8] ;  /* 0x0000b600ff36ab82 */ /* 0x006e620000000a00 */
[----:B------:R-:W2:Y:S01]  /*7d20*/  @!P2 LDS.128 R44, [R108+0x1a400] ;  /* 0x01a400006c2ca984 */ /* 0x000ea20000000c00 */
[----:B------:R-:W-:-:S03]  /*7d30*/  LEA R60, P3, R38, R52, 0x6 ;  /* 0x00000034263c7211 */ /* 0x000fc600078630ff */
[----:B------:R-:W3:Y:S02]  /*7d40*/  @!P1 LDS.128 R48, [R108+0x1e400] ;  /* 0x01e400006c309984 */ /* 0x000ee40000000c00 */
[----:B------:R-:W-:Y:S01]  /*7d50*/  IMAD.X R62, R61, 0x1, R105, P3 ;  /* 0x000000013d3e7824 */ /* 0x000fe200018e0669 */
[----:B------:R-:W4:Y:S01]  /*7d60*/  @!P1 LDC.64 R56, c[0x0][0x2d8] ;  /* 0x0000b600ff389b82 */ /* 0x000f220000000a00 */
[----:B------:R-:W-:-:S05]  /*7d70*/  @!P2 IADD3 R58, P3, R60, R31, RZ ;  /* 0x0000001f3c3aa210 */ /* 0x000fca0007f7e0ff */
[----:B------:R-:W-:Y:S01]  /*7d80*/  @!P2 IMAD.X R59, R62, 0x1, R34, P3 ;  /* 0x000000013e3ba824 */ /* 0x000fe200018e0622 */
        /* <DEDUP_REMOVED lines=8> */
.L_x_6926:
[----:B------:R-:W-:Y:S05]  /*7e10*/  BSYNC B1 ;  /* 0x0000000000017941 */ /* 0x000fea0003800000 */
.L_x_6925:
[----:B------:R-:W-:-:S13]  /*7e20*/  ISETP.GE.AND P3, PT, R190, R112, PT ;  /* 0x00000070be00720c */ /* 0x000fda0003f66270 */
[----:B------:R-:W-:Y:S05]  /*7e30*/  @P3 BRA `(.L_x_6892) ;  /* 0x00000000004c3947 */ /* 0x000fea0003800000 */
[----:B------:R-:W3:Y:S01]  /*7e40*/  LDC.64 R58, c[0x0][0x2f0] ;  /* 0x0000bc00ff3a7b82 */ /* 0x000ee20000000a00 */
[----:B-12-4-:R-:W1:Y:S01]  /*7e50*/  @!P2 LDS.128 R44, [R108+0x1b400] ;  /* 0x01b400006c2ca984 */ /* 0x016e620000000c00 */
[----:B------:R-:W-:-:S03]  /*7e60*/  IMAD.MOV.U32 R53, RZ, RZ, R61 ;  /* 0x000000ffff357224 */ /* 0x000fc600078e003d */
[----:B------:R-:W2:Y:S03]  /*7e70*/  @!P1 LDS.128 R48, [R108+0x1f400] ;  /* 0x01f400006c309984 */ /* 0x000ea60000000c00 */
[----:B------:R-:W4:Y:S08]  /*7e80*/  @!P2 LDC.64 R54, c[0x0][0x2d8] ;  /* 0x0000b600ff36ab82 */ /* 0x000f300000000a00 */
[----:B------:R-:W5:Y:S01]  /*7e90*/  @!P1 LDC.64 R56, c[0x0][0x2d8] ;  /* 0x0000b600ff389b82 */ /* 0x000f620000000a00 */
[----:B---3--:R-:W-:-:S04]  /*7ea0*/  IMAD.WIDE.U32 R52, R58, 0x60, R52 ;  /* 0x000000603a347825 */ /* 0x008fc800078e0034 */
[----:B------:R-:W-:-:S04]  /*7eb0*/  IMAD R59, R59, 0x60, RZ ;  /* 0x000000603b3b7824 */ /* 0x000fc800078e02ff */
[----:B------:R-:W-:Y:S01]  /*7ec0*/  IMAD.IADD R59, R53, 0x1, R59 ;  /* 0x00000001353b7824 */ /* 0x000fe200078e023b */
[----:B------:R-:W-:-:S05]  /*7ed0*/  @!P2 IADD3 R53, P3, R31, R52, RZ ;  /* 0x000000341f35a210 */ /* 0x000fca0007f7e0ff */
[----:B------:R-:W-:Y:S01]  /*7ee0*/  @!P2 IMAD.X R58, R59, 0x1, R34, P3 ;  /* 0x000000013b3aa824 */ /* 0x000fe200018e0622 */
[----:B----4-:R-:W-:-:S04]  /*7ef0*/  @!P2 LEA R54, P3, R53, R54, 0x1 ;  /* 0x000000363536a211 */ /* 0x010fc800078608ff */
[----:B------:R-:W-:Y:S02]  /*7f00*/  @!P2 LEA.HI.X R55, R53, R55, R58, 0x1, P3 ;  /* 0x000000373537a211 */ /* 0x000fe400018f0c3a */
[----:B------:R-:W-:-:S03]  /*7f10*/  @!P1 IADD3 R52, P3, R35, R52, RZ ;  /* 0x0000003423349210 */ /* 0x000fc60007f7e0ff */
[----:B-1----:R1:W-:Y:S02]  /*7f20*/  @!P2 STG.E.128 desc[UR56][R54.64], R44 ;  /* 0x0000002c3600a986 */ /* 0x0023e4000c101d38 */
[----:B------:R-:W-:Y:S01]  /*7f30*/  @!P1 IMAD.X R53, R59, 0x1, R101, P3 ;  /* 0x000000013b359824 */ /* 0x000fe200018e0665 */
[----:B-----5:R-:W-:-:S04]  /*7f40*/  @!P1 LEA R56, P3, R52, R56, 0x1 ;  /* 0x0000003834389211 */ /* 0x020fc800078608ff */
[----:B------:R-:W-:-:S05]  /*7f50*/  @!P1 LEA.HI.X R57, R52, R57, R53, 0x1, P3 ;  /* 0x0000003934399211 */ /* 0x000fca00018f0c35 */
[----:B--2---:R1:W-:Y:S04]  /*7f60*/  @!P1 STG.E.128 desc[UR56][R56.64], R48 ;  /* 0x0000003038009986 */ /* 0x0043e8000c101d38 */
.L_x_6892:
[----:B------:R-:W-:Y:S05]  /*7f70*/  BSYNC B0 ;  /* 0x0000000000007941 */ /* 0x000fea0003800000 */
.L_x_6854:
        /* <DEDUP_REMOVED lines=17> */
.L_x_6928:
[----:B------:R-:W-:Y:S05]  /*8090*/  BSYNC B0 ;  /* 0x0000000000007941 */ /* 0x000fea0003800000 */
.L_x_6927:
[----:B------:R-:W2:Y:S01]  /*80a0*/  SYNCS.PHASECHK.TRANS64.TRYWAIT P0, [R103+URZ+0x288b0], R124 ;  /* 0x0288b07c670075a7 */ /* 0x000ea2000800017f */
[----:B------:R-:W-:Y:S01]  /*80b0*/  ULDC UR37, c[0x0][0x2e4] ;  /* 0x0000b90000257ab9 */ /* 0x000fe20000000800 */
[----:B------:R-:W-:Y:S01]  /*80c0*/  ULDC.64 UR40, c[0x0][0x318] ;  /* 0x0000c60000287ab9 */ /* 0x000fe20000000a00 */
[----:B------:R-:W-:Y:S01]  /*80d0*/  ULDC.64 UR42, c[0x0][0x308] ;  /* 0x0000c200002a7ab9 */ /* 0x000fe20000000a00 */
[----:B------:R-:W-:Y:S04]  /*80e0*/  BSSY B0, `(.L_x_6929) ;  /* 0x0000002000007945 */ /* 0x000fe80003800000 */
[----:B--2---:R-:W-:Y:S05]  /*80f0*/  @!P0 BRA `(.L_x_6930) ;  /* 0x000001c800408947 */ /* 0x004fea0003800000 */
.L_x_7244:
[----:B------:R-:W-:Y:S05]  /*8100*/  BSYNC B0 ;  /* 0x0000000000007941 */ /* 0x000fea0003800000 */
.L_x_6929:
[----:B------:R-:W-:Y:S01]  /*8110*/  ISETP.GE.AND P0, PT, R18, R112, PT ;  /* 0x000000701200720c */ /* 0x000fe20003f06270 */
[----:B------:R-:W-:Y:S01]  /*8120*/  BSSY B0, `(.L_x_6931) ;  /* 0x0000011000007945 */ /* 0x000fe20003800000 */
[----:B------:R-:W-:-:S11]  /*8130*/  IMAD.WIDE R48, R26, 0x80, R42 ;  /* 0x000000801a307825 */ /* 0x000fd600078e022a */
[----:B------:R-:W-:Y:S05]  /*8140*/  @P0 BRA `(.L_x_6932) ;  /* 0x0000000000380947 */ /* 0x000fea0003800000 */
[----:B------:R-:W-:Y:S02]  /*8150*/  IMAD R47, R49, UR40, RZ ;  /* 0x00000028312f7c24 */ /* 0x000fe4000f8e02ff */
[----:B-1----:R-:W-:Y:S02]  /*8160*/  IMAD.MOV.U32 R44, RZ, RZ, R96 ;  /* 0x000000ffff2c7224 */ /* 0x002fe400078e0060 */
[----:B------:R-:W-:Y:S02]  /*8170*/  IMAD.MOV.U32 R45, RZ, RZ, R102 ;  /* 0x000000ffff2d7224 */ /* 0x000fe400078e0066 */
[C---:B------:R-:W-:Y:S02]  /*8180*/  IMAD R47, R48.reuse, UR41, R47 ;  /* 0x00000029302f7c24 */ /* 0x040fe4000f8e022f */
[----:B------:R-:W-:-:S04]  /*8190*/  IMAD.WIDE.U32 R44, R48, UR40, R44 ;  /* 0x00000028302c7c25 */ /* 0x000fc8000f8e002c */
[----:B------:R-:W-:Y:S01]  /*81a0*/  IMAD.IADD R45, R45, 0x1, R47 ;  /* 0x000000012d2d7824 */ /* 0x000fe200078e022f */
[----:B------:R-:W-:-:S04]  /*81b0*/  LEA R50, P0, R44, UR42, 0x1 ;  /* 0x0000002a2c327c11 */ /* 0x000fc8000f8008ff */
[----:B------:R-:W-:Y:S02]  /*81c0*/  LEA.HI.X R51, R44, UR43, R45, 0x1, P0 ;  /* 0x0000002b2c337c11 */ /* 0x000fe400080f0c2d */
[----:B------:R-:W-:-:S13]  /*81d0*/  ISETP.GE.AND P0, PT, R16, UR37, PT ;  /* 0x0000002510007c0c */ /* 0x000fda000bf06270 */
[----:B------:R-:W1:Y:S04]  /*81e0*/  @!P0 LDS.128 R44, [R108+0x400] ;  /* 0x000400006c2c8984 */ /* 0x000e680000000c00 */
[----:B-1----:R-:W-:Y:S01]  /*81f0*/  @!P0 STG.E.128 desc[UR56][R50.64], R44 ;  /* 0x0000002c32008986 */ /* 0x002fe2000c101d38 */
[----:B------:R-:W-:-:S13]  /*8200*/  ISETP.GE.AND P0, PT, R195, UR37, PT ;  /* 0x00000025c3007c0c */ /* 0x000fda000bf06270 */
[----:B------:R-:W1:Y:S04]  /*8210*/  @!P0 LDS.128 R44, [R108+0x4400] ;  /* 0x004400006c2c8984 */ /* 0x000e680000000c00 */
[----:B-1----:R3:W-:Y:S02]  /*8220*/  @!P0 STG.E.128 desc[UR56][R50.64+0x80], R44 ;  /* 0x0000802c32008986 */ /* 0x0027e4000c101d38 */
.L_x_6932:
[----:B------:R-:W-:Y:S05]  /*8230*/  BSYNC B0 ;  /* 0x0000000000007941 */ /* 0x000fea0003800000 */
.L_x_6931:
[----:B------:R-:W-:Y:S01]  /*8240*/  ISETP.GE.AND P0, PT, R189, R112, PT ;  /* 0x00000070bd00720c */ /* 0x000fe20003f06270 */
[----:B------:R-:W-:-:S12]  /*8250*/  BSSY B0, `(.L_x_6933) ;  /* 0x0000012000007945 */ /* 0x000fd80003800000 */
[----:B------:R-:W-:Y:S05]  /*8260*/  @P0 BRA `(.L_x_6934) ;  /* 0x0000000000400947 */ /* 0x000fea0003800000 */
[----:B---3--:R-:W-:Y:S01]  /*8270*/  IADD3 R47, P0, R48, 0x20, RZ ;  /* 0x00000020302f7810 */ /* 0x008fe20007f1e0ff */
[----:B------:R-:W-:-:S04]  /*8280*/  IMAD.MOV.U32 R45, RZ, RZ, R102 ;  /* 0x000000ffff2d7224 */ /* 0x000fc800078e0066 */
[----:B-1----:R-:W-:-:S04]  /*8290*/  IMAD.X R44, RZ, RZ, R49, P0 ;  /* 0x000000ffff2c7224 */ /* 0x002fc800000e0631 */
[----:B------:R-:W-:Y:S02]  /*82a0*/  IMAD R46, R44, UR40, RZ ;  /* 0x000000282c2e7c24 */ /* 0x000fe4000f8e02ff */
[----:B------:R-:W-:-:S04]  /*82b0*/  IMAD.MOV.U32 R44, RZ, RZ, R96 ;  /* 0x000000ffff2c7224 */ /* 0x000fc800078e0060 */
[----:B------:R-:W-:-:S04]  /*82c0*/  IMAD.WIDE.U32 R44, R47, UR40, R44 ;  /* 0x000000282f2c7c25 */ /* 0x000fc8000f8e002c */
[----:B------:R-:W-:Y:S01]  /*82d0*/  IMAD R47, R47, UR41, R46 ;  /* 0x000000292f2f7c24 */ /* 0x000fe2000f8e022e */
[----:B------:R-:W-:-:S03]  /*82e0*/  LEA R50, P0, R44, UR42, 0x1 ;  /* 0x0000002a2c327c11 */ /* 0x000fc6000f8008ff */
[----:B------:R-:W-:-:S05]  /*82f0*/  IMAD.IADD R45, R45, 0x1, R47 ;  /* 0x000000012d2d7824 */ /* 0x000fca00078e022f */
[----:B------:R-:W-:Y:S02]  /*8300*/  LEA.HI.X R51, R44, UR43, R45, 0x1, P0 ;  /* 0x0000002b2c337c11 */ /* 0x000fe400080f0c2d */
[----:B------:R-:W-:-:S13]  /*8310*/  ISETP.GE.AND P0, PT, R16, UR37, PT ;  /* 0x0000002510007c0c */ /* 0x000fda000bf06270 */
[----:B------:R-:W1:Y:S04]  /*8320*/  @!P0 LDS.128 R44, [R108+0x1400] ;  /* 0x001400006c2c8984 */ /* 0x000e680000000c00 */
[----:B-1----:R-:W-:Y:S01]  /*8330*/  @!P0 STG.E.128 desc[UR56][R50.64], R44 ;  /* 0x0000002c32008986 */ /* 0x002fe2000c101d38 */
[----:B------:R-:W-:-:S13]  /*8340*/  ISETP.GE.AND P0, PT, R195, UR37, PT ;  /* 0x00000025c3007c0c */ /* 0x000fda000bf06270 */
[----:B------:R-:W1:Y:S04]  /*8350*/  @!P0 LDS.128 R44, [R108+0x5400] ;  /* 0x005400006c2c8984 */ /* 0x000e680000000c00 */
[----:B-1----:R4:W-:Y:S02]  /*8360*/  @!P0 STG.E.128 desc[UR56][R50.64+0x80], R44 ;  /* 0x0000802c32008986 */ /* 0x0029e4000c101d38 */
.L_x_6934:
[----:B------:R-:W-:Y:S05]  /*8370*/  BSYNC B0 ;  /* 0x0000000000007941 */ /* 0x000fea0003800000 */
.L_x_6933:
[----:B------:R-:W-:Y:S01]  /*8380*/  ISETP.GE.AND P0, PT, R188, R112, PT ;  /* 0x00000070bc00720c */ /* 0x000fe20003f06270 */
[----:B------:R-:W-:-:S12]  /*8390*/  BSSY B0, `(.L_x_6935) ;  /* 0x0000012000007945 */ /* 0x000fd80003800000 */
[----:B------:R-:W-:Y:S05]  /*83a0*/  @P0 BRA `(.L_x_6936) ;  /* 0x0000000000400947 */ /* 0x000fea0003800000 */
[----:B---34-:R-:W-:Y:S01]  /*83b0*/  IADD3 R47, P0, R48, 0x40, RZ ;  /* 0x00000040302f7810 */ /* 0x018fe20007f1e0ff */
[----:B------:R-:W-:-:S03]  /*83c0*/  IMAD.MOV.U32 R45, RZ, RZ, R102 ;  /* 0x000000ffff2d7224 */ /* 0x000fc600078e0066 */
[----:B-1----:R-:W-:-:S05]  /*83d0*/  IADD3.X R44, RZ, R49, RZ, P0, !PT ;  /* 0x00000031ff2c7210 */ /* 0x002fca00007fe4ff */
        /* <DEDUP_REMOVED lines=13> */
.L_x_6936:
[----:B------:R-:W-:Y:S05]  /*84b0*/  BSYNC B0 ;  /* 0x0000000000007941 */ /* 0x000fea0003800000 */
.L_x_6935:
[----:B------:R-:W-:Y:S01]  /*84c0*/  ISETP.GE.AND P0, PT, R190, R112, PT ;  /* 0x00000070be00720c */ /* 0x000fe20003f06270 */
[----:B------:R-:W-:-:S12]  /*84d0*/  BSSY B0, `(.L_x_6937) ;  /* 0x0000012000007945 */ /* 0x000fd80003800000 */
[----:B------:R-:W-:Y:S05]  /*84e0*/  @P0 BRA `(.L_x_6938) ;  /* 0x0000000000400947 */ /* 0x000fea0003800000 */
[----:B-1-34-:R-:W-:Y:S01]  /*84f0*/  IADD3 R47, P0, R48, 0x60, RZ ;  /* 0x00000060302f7810 */ /* 0x01afe20007f1e0ff */
[----:B------:R-:W-:Y:S02]  /*8500*/  IMAD.MOV.U32 R44, RZ, RZ, R96 ;  /* 0x000000ffff2c7224 */ /* 0x000fe400078e0060 */
[----:B------:R-:W-:Y:S02]  /*8510*/  IMAD.MOV.U32 R45, RZ, RZ, R102 ;  /* 0x000000ffff2d7224 */ /* 0x000fe400078e0066 */
        /* <DEDUP_REMOVED lines=13> */
.L_x_6938:
[----:B------:R-:W-:Y:S05]  /*85f0*/  BSYNC B0 ;  /* 0x0000000000007941 */ /* 0x000fea0003800000 */
.L_x_6937:
[----:B------:R-:W-:Y:S01]  /*8600*/  @!PT LDS RZ, [RZ] ;  /* 0x00000000fffff984 */ /* 0x000fe20000000800 */
[----:B------:R-:W-:Y:S01]  /*8610*/  @!PT LDS RZ, [RZ] ;  /* 0x00000000fffff984 */ /* 0x000fe20000000800 */
[----:B------:R-:W-:Y:S01]  /*8620*/  @!PT LDS RZ, [RZ] ;  /* 0x00000000fffff984 */ /* 0x000fe20000000800 */
[----:B------:R-:W-:Y:S01]  /*8630*/  @!PT LDS RZ, [RZ] ;  /* 0x00000000fffff984 */ /* 0x000fe20000000800 */
[----:B------:R5:W-:Y:S06]  /*8640*/  MEMBAR.ALL.CTA ;  /* 0x0000000000007992 */ /* 0x000bec0000008000 */
[----:B-----5:R-:W5:Y:S02]  /*8650*/  FENCE.VIEW.ASYNC.S ;  /* 0x00000000000073c6 */ /* 0x020f640000000000 */
[----:B-----5:R1:W-:Y:S01]  /*8660*/  BAR.SYNC.DEFER_BLOCKING R125, 0x80 ;  /* 0x0002007d0000751d */ /* 0x0203e20000010000 */
[----:B------:R-:W-:Y:S01]  /*8670*/  ISETP.NE.AND P4, PT, R104, RZ, PT ;  /* 0x000000ff6800720c */ /* 0x000fe20003f85270 */
[----:B------:R-:W-:Y:S01]  /*8680*/  VIADD R185, R185, 0x1 ;  /* 0x00000001b9b97836 */ /* 0x000fe20000000000 */
[----:B0-2---:R-:W-:-:S04]  /*8690*/  @!P3 IADD3 R103, R103, 0x288c0, RZ ;  /* 0x000288c06767b810 */ /* 0x005fc80007ffe0ff */
[C---:B------:R-:W-:Y:S02]  /*86a0*/  ISETP.NE.AND P0, PT, R185.reuse, 0x2, PT ;  /* 0x00000002b900780c */ /* 0x040fe40003f05270 */
[----:B------:R-:W-:Y:S02]  /*86b0*/  @!P3 PRMT R103, RZ, 0x654, R103 ;  /* 0x00000654ff67b816 */ /* 0x000fe40000000067 */
[----:B-1-34-:R-:W-:Y:S02]  /*86c0*/  SEL R45, RZ, 0x1, P0 ;  /* 0x00000001ff2d7807 */ /* 0x01afe40000000000 */
[----:B------:R-:W-:Y:S02]  /*86d0*/  SEL R185, R185, RZ, P0 ;  /* 0x000000ffb9b97207 */ /* 0x000fe40000000000 */
[----:B------:R-:W-:Y:S01]  /*86e0*/  LOP3.LUT R194, R194, R45, RZ, 0x3c, !PT ;  /* 0x0000002dc2c27212 */ /* 0x000fe200078e3cff */
[----:B------:R0:W-:Y:S01]  /*86f0*/  @!P3 SYNCS.ARRIVE.TRANS64.RED.A1T0 RZ, [R103+URZ], RZ ;  /* 0x000000ff67ffb9a7 */ /* 0x0001e2000810043f */
[----:B------:R-:W-:Y:S05]  /*8700*/  @P4 BRA `(.L_x_6939) ;  /* 0xffffff9c00d04947 */ /* 0x000fea000383ffff */
[----:B------:R-:W1:Y:S01]  /*8710*/  S2R R44, SR_TID.X ;  /* 0x00000000002c7919 */ /* 0x000e620000002100 */
[----:B------:R-:W-:Y:S02]  /*8720*/  PLOP3.LUT P0, PT, PT, PT, PT, 0x8, 0x0 ;  /* 0x000000000000781c */ /* 0x000fe40003f0e170 */
[----:B-1----:R-:W-:-:S04]  /*8730*/  SHF.R.U32.HI R44, RZ, 0x7, R44 ;  /* 0x00000007ff2c7819 */ /* 0x002fc8000001162c */
[----:B------:R-:W-:-:S13]  /*8740*/  ISETP.NE.AND P4, PT, R44, 0x1, PT ;  /* 0x000000012c00780c */ /* 0x000fda0003f85270 */
[----:B------:R-:W-:Y:S06]  /*8750*/  @!P4 BAR.ARV 0x9, 0x100 ;  /* 0x024400000000cb1d */ /* 0x000fec0000002000 */
.L_x_6849:
[----:B------:R-:W1:Y:S02]  /*8760*/  LDC.64 R6, c[0x0][0x9e0] ;  /* 0x00027800ff067b82 */ /* 0x000e640000000a00 */
[----:B-1----:R-:W-:Y:S01]  /*8770*/  ISETP.GE.AND P1, PT, R7, 0x1, PT ;  /* 0x000000010700780c */ /* 0x002fe20003f26270 */
[----:B------:R-:W-:-:S12]  /*8780*/  @P0 BRA `(.L_x_6940) ;  /* 0x00000000000c0947 */ /* 0x000fd80003800000 */
[----:B------:R-:W1:Y:S01]  /*8790*/  FENCE.VIEW.ASYNC.G ;  /* 0x00000000000073c6 */ /* 0x000e620000000100 */
[----:B------:R-:W-:Y:S05]  /*87a0*/  WARPSYNC.ALL ;  /* 0x0000000000007948 */ /* 0x000fea0003800000 */
[----:B-1----:R-:W-:Y:S06]  /*87b0*/  BAR.ARV 0xc, 0x120 ;  /* 0x0304800000007b1d */ /* 0x002fec0000002000 */
.L_x_6940:
        /* <DEDUP_REMOVED lines=13> */
.L_x_6943:
[----:B------:R-:W-:-:S13]  /*8890*/  ISETP.NE.AND P0, PT, R7, 0x1, PT ;  /* 0x000000010700780c */ /* 0x000fda0003f05270 */
[----:B------:R-:W1:Y:S02]  /*88a0*/  @P0 LDC.64 R4, c[0x0][0x9e8] ;  /* 0x00027a00ff040b82 */ /* 0x000e640000000a00 */
[----:B-1----:R-:W-:-:S05]  /*88b0*/  @P0 IMAD.HI.U32 R4, R3, R4, RZ ;  /* 0x0000000403040227 */ /* 0x002fca00078e00ff */
[----:B------:R-:W-:-:S07]  /*88c0*/  @P0 SHF.R.U32.HI R3, RZ, R5, R4 ;  /* 0x00000005ff030219 */ /* 0x000fce0000011604 */
.L_x_6944:
[----:B------:R-:W-:Y:S05]  /*88d0*/  BSYNC B0 ;  /* 0x0000000000007941 */ /* 0x000fea0003800000 */
.L_x_6942:
[----:B------:R-:W-:-:S05]  /*88e0*/  IMAD R3, R3, R7, R7 ;  /* 0x0000000703037224 */ /* 0x000fca00078e0207 */
[----:B------:R-:W-:-:S07]  /*88f0*/  VIMNMX R0, R0, R3, PT ;  /* 0x0000000300007248 */ /* 0x000fce0003fe0100 */
.L_x_6941:
[----:B------:R-:W-:Y:S01]  /*8900*/  VIADD R0, R0, 0x7f ;  /* 0x0000007f00007836 */ /* 0x000fe20000000000 */
[----:B------:R-:W-:-:S04]  /*8910*/  ULDC UR4, c[0x0][0x9dc] ;  /* 0x0002770000047ab9 */ /* 0x000fc80000000800 */
[----:B------:R-:W-:-:S04]  /*8920*/  SHF.R.S32.HI R3, RZ, 0x1f, R0 ;  /* 0x0000001fff037819 */ /* 0x000fc80000011400 */
[----:B------:R-:W-:-:S04]  /*8930*/  LEA.HI R3, R3, R0, RZ, 0x7 ;  /* 0x0000000003037211 */ /* 0x000fc800078f38ff */
[----:B------:R-:W-:Y:S01]  /*8940*/  SHF.R.S32.HI R0, RZ, 0x7, R3 ;  /* 0x00000007ff007819 */ /* 0x000fe20000011403 */
        /* <DEDUP_REMOVED lines=13> */
.L_x_6947:
[----:B------:R-:W-:-:S13]  /*8a20*/  ISETP.NE.AND P0, PT, R7, 0x1, PT ;  /* 0x000000010700780c */ /* 0x000fda0003f05270 */
[----:B------:R-:W1:Y:S02]  /*8a30*/  @P0 LDC.64 R4, c[0x0][0x9e8] ;  /* 0x00027a00ff040b82 */ /* 0x000e640000000a00 */
[----:B-1----:R-:W-:-:S05]  /*8a40*/  @P0 IMAD.HI.U32 R4, R118, R4, RZ ;  /* 0x0000000476040227 */ /* 0x002fca00078e00ff */
[----:B------:R-:W-:-:S07]  /*8a50*/  @P0 SHF.R.U32.HI R118, RZ, R5, R4 ;  /* 0x00000005ff760219 */ /* 0x000fce0000011604 */
.L_x_6948:
[----:B------:R-:W-:Y:S05]  /*8a60*/  BSYNC B0 ;  /* 0x0000000000007941 */ /* 0x000fea0003800000 */
.L_x_6946:
[----:B------:R-:W-:-:S05]  /*8a70*/  IMAD R118, R118, R7, RZ ;  /* 0x0000000776767224 */ /* 0x000fca00078e02ff */
[----:B------:R-:W-:-:S07]  /*8a80*/  VIMNMX R3, R3, R118, !PT ;  /* 0x0000007603037248 */ /* 0x000fce0007fe0100 */
.L_x_6945:
[----:B------:R-:W-:Y:S01]  /*8a90*/  SHF.R.S32.HI R4, RZ, 0x1f, R3 ;  /* 0x0000001fff047819 */ /* 0x000fe20000011403 */
[----:B------:R-:W-:Y:S01]  /*8aa0*/  IMAD.MOV.U32 R0, RZ, RZ, RZ ;  /* 0x000000ffff007224 */ /* 0x000fe200078e00ff */
[----:B------:R-:W-:Y:S02]  /*8ab0*/  PLOP3.LUT P0, PT, PT, PT, PT, 0x80, 0x0 ;  /* 0x000000000000781c */ /* 0x000fe40003f0f070 */
[----:B------:R-:W-:Y:S02]  /*8ac0*/  CS2R R150, SRZ ;  /* 0x0000000000967805 */ /* 0x000fe4000001ff00 */
[----:B------:R-:W-:Y:S02]  /*8ad0*/  LEA.HI R4, R4, R3, RZ, 0x7 ;  /* 0x0000000304047211 */ /* 0x000fe400078f38ff */
[----:B------:R-:W-:Y:S02]  /*8ae0*/  CS2R R148, SRZ ;  /* 0x0000000000947805 */ /* 0x000fe4000001ff00 */
[----:B------:R-:W-:-:S02]  /*8af0*/  MOV R3, RZ ;  /* 0x000000ff00037202 */ /* 0x000fc40000000f00 */
[----:B------:R-:W-:Y:S02]  /*8b00*/  CS2R R146, SRZ ;  /* 0x0000000000927805 */ /* 0x000fe4000001ff00 */
[----:B------:R-:W-:Y:S02]  /*8b10*/  SHF.R.S32.HI R4, RZ, 0x7, R4 ;  /* 0x00000007ff047819 */ /* 0x000fe40000011404 */
[----:B------:R-:W-:Y:S02]  /*8b20*/  CS2R R144, SRZ ;  /* 0x0000000000907805 */ /* 0x000fe4000001ff00 */
[----:B------:R-:W-:Y:S01]  /*8b30*/  CS2R R34, SRZ ;  /* 0x0000000000227805 */ /* 0x000fe2000001ff00 */
[----:B------:R-:W-:Y:S01]  /*8b40*/  IMAD.MOV.U32 R142, RZ, RZ, RZ ;  /* 0x000000ffff8e7224 */ /* 0x000fe200078e00ff */
[----:B------:R-:W-:Y:S01]  /*8b50*/  VIMNMX R198, RZ, R4, !PT ;  /* 0x00000004ffc67248 */ /* 0x000fe20007fe0100 */
[----:B------:R-:W-:Y:S01]  /*8b60*/  IMAD.MOV.U32 R141, RZ, RZ, RZ ;  /* 0x000000ffff8d7224 */ /* 0x000fe200078e00ff */
[----:B------:R-:W-:Y:S01]  /*8b70*/  CS2R R138, SRZ ;  /* 0x00000000008a7805 */ /* 0x000fe2000001ff00 */
[----:B------:R-:W-:Y:S01]  /*8b80*/  IMAD.MOV.U32 R137, RZ, RZ, RZ ;  /* 0x000000ffff897224 */ /* 0x000fe200078e00ff */
[----:B------:R-:W-:-:S02]  /*8b90*/  ISETP.GT.AND P1, PT, R129, R198, PT ;  /* 0x000000c68100720c */ /* 0x000fc40003f24270 */
[----:B------:R-:W-:Y:S02]  /*8ba0*/  CS2R R32, SRZ ;  /* 0x0000000000207805 */ /* 0x000fe4000001ff00 */
[----:B------:R-:W-:Y:S01]  /*8bb0*/  CS2R R134, SRZ ;  /* 0x0000000000867805 */ /* 0x000fe2000001ff00 */
[----:B------:R-:W-:Y:S01]  /*8bc0*/  IMAD.MOV.U32 R133, RZ, RZ, RZ ;  /* 0x000000ffff857224 */ /* 0x000fe200078e00ff */
[----:B------:R-:W-:Y:S02]  /*8bd0*/  CS2R R30, SRZ ;  /* 0x00000000001e7805 */ /* 0x000fe4000001ff00 */
[----:B------:R-:W-:Y:S01]  /*8be0*/  CS2R R130, SRZ ;  /* 0x0000000000827805 */ /* 0x000fe2000001ff00 */
[----:B------:R-:W-:Y:S01]  /*8bf0*/  IMAD.MOV.U32 R128, RZ, RZ, RZ ;  /* 0x000000ffff807224 */ /* 0x000fe200078e00ff */
        /* <DEDUP_REMOVED lines=12> */
[----:B0-----:R-:W-:Y:S02]  /*8cc0*/  CS2R R102, SRZ ;  /* 0x0000000000667805 */ /* 0x001fe4000001ff00 */
[----:B------:R-:W-:Y:S02]  /*8cd0*/  CS2R R100, SRZ ;  /* 0x0000000000647805 */ /* 0x000fe4000001ff00 */
[----:B------:R-:W-:-:S02]  /*8ce0*/  CS2R R98, SRZ ;  /* 0x0000000000627805 */ /* 0x000fc4000001ff00 */
[----:B------:R-:W-:Y:S02]  /*8cf0*/  CS2R R96, SRZ ;  /* 0x0000000000607805 */ /* 0x000fe4000001ff00 */
[----:B------:R-:W-:Y:S01]  /*8d00*/  CS2R R6, SRZ ;  /* 0x0000000000067805 */ /* 0x000fe2000001ff00 */
[----:B------:R-:W-:Y:S01]  /*8d10*/  IMAD.MOV.U32 R94, RZ, RZ, RZ ;  /* 0x000000ffff5e7224 */ /* 0x000fe200078e00ff */
[----:B------:R-:W-:Y:S02]  /*8d20*/  MOV R37, RZ ;  /* 0x000000ff00257202 */ /* 0x000fe40000000f00 */
[----:B------:R-:W-:Y:S02]  /*8d30*/  CS2R R90, SRZ ;  /* 0x00000000005a7805 */ /* 0x000fe4000001ff00 */
[----:B------:R-:W-:Y:S01]  /*8d40*/  CS2R R88, SRZ ;  /* 0x0000000000587805 */ /* 0x000fe2000001ff00 */
[----:B------:R-:W-:Y:S06]  /*8d50*/  @!P1 BRA `(.L_x_6949) ;  /* 0x0000013800849947 */ /* 0x000fec0003800000 */
[----:B------:R-:W-:-:S03]  /*8d60*/  UMOV UR4, 0xffffffff ;  /* 0xffffffff00047882 */ /* 0x000fc60000000000 */
[----:B------:R-:W-:Y:S05]  /*8d70*/  BRA.DIV UR4, `(.L_x_6950) ;  /* 0x000001be04347947 */ /* 0x000fea000b800000 */
[----:B------:R0:W1:Y:S02]  /*8d80*/  SHFL.IDX PT, R196, R227, RZ, 0x1f ;  /* 0x00001fffe3c47589 */ /* 0x00006400000e0000 */
.L_x_7247:
[----:B-1----:R-:W-:-:S04]  /*8d90*/  LEA.HI R0, R196, R196, RZ, 0x1 ;  /* 0x000000c4c4007211 */ /* 0x002fc800078f08ff */
[----:B------:R-:W-:Y:S01]  /*8da0*/  LOP3.LUT R3, R0, 0x1e, RZ, 0xc0, !PT ;  /* 0x0000001e00037812 */ /* 0x000fe200078ec0ff */
[----:B------:R-:W-:-:S04]  /*8db0*/  IMAD.U32 R0, RZ, RZ, UR38 ;  /* 0x00000026ff007e24 */ /* 0x000fc8000f8e00ff */
[----:B------:R-:W-:Y:S01]  /*8dc0*/  IMAD.IADD R3, R196, 0x1, -R3 ;  /* 0x00000001c4037824 */ /* 0x000fe200078e0a03 */
[----:B------:R-:W-:-:S04]  /*8dd0*/  LOP3.LUT P0, RZ, R0, 0x3ff, RZ, 0xc0, !PT ;  /* 0x000003ff00ff7812 */ /* 0x000fc8000780c0ff */
[----:B------:R-:W-:Y:S02]  /*8de0*/  LEA R3, R3, UR38, 0xd ;  /* 0x0000002603037c11 */ /* 0x000fe4000f8e68ff */
[----:B------:R-:W-:Y:S02]  /*8df0*/  P2R R24, PR, RZ, 0x1 ;  /* 0x00000001ff187803 */ /* 0x000fe40000000000 */
[----:B------:R-:W-:-:S04]  /*8e00*/  SHF.R.U32.HI R3, RZ, 0x4, R3 ;  /* 0x00000004ff037819 */ /* 0x000fc80000011603 */
[----:B------:R-:W-:Y:S01]  /*8e10*/  LOP3.LUT R52, R3, 0x3fff, RZ, 0xc0, !PT ;  /* 0x00003fff03347812 */ /* 0x000fe200078ec0ff */
[----:B------:R-:W-:Y:S06]  /*8e20*/  @!P0 BRA `(.L_x_6951) ;  /* 0x0000000000408947 */ /* 0x000fec0003800000 */
        /* <DEDUP_REMOVED lines=15> */
[----:B0-2--5:R-:W-:Y:S05]  /*8f20*/  CALL.ABS.NOINC R14 ;  /* 0x000000000e007343 */ /* 0x025fea0003c00000 */
.L_x_6951:
[----:B------:R-:W-:Y:S02]  /*8f30*/  ULDC UR4, c[0x0][0x3d4] ;  /* 0x0000f50000047ab9 */ /* 0x000fe40000000800 */
[----:B------:R-:W-:-:S13]  /*8f40*/  ISETP.LT.AND P0, PT, RZ, UR4, PT ;  /* 0x00000004ff007c0c */ /* 0x000fda000bf01270 */
[----:B------:R-:W-:Y:S05]  /*8f50*/  @P0 BRA `(.L_x_6952) ;  /* 0x00000000003c0947 */ /* 0x000fea0003800000 */
[----:B------:R-:W-:-:S04]  /*8f60*/  LEA.HI R0, R221, R221, RZ, 0x1 ;  /* 0x000000dddd007211 */ /* 0x000fc800078f08ff */
        /* <DEDUP_REMOVED lines=8> */
.L_x_6955:
[----:B--2---:R2:W3:Y:S02]  /*8ff0*/  SYNCS.PHASECHK.TRANS64.TRYWAIT P0, [R2+URZ+0x28800], R3 ;  /* 0x02880003020075a7 */ /* 0x0044e4000800017f */
[----:B---3--:R-:W-:Y:S05]  /*9000*/  @!P0 NANOSLEEP.SYNCS 0x989680 ;  /* 0x009896800000895d */ /* 0x008fea0003900000 */
[----:B------:R-:W3:Y:S02]  /*9010*/  @!P0 SYNCS.PHASECHK.TRANS64 P0, [R2+URZ+0x28800], R3 ;  /* 0x02880003020085a7 */ /* 0x000ee4000800007f */
[----:B---3--:R-:W-:Y:S05]  /*9020*/  @!P0 BRA `(.L_x_6955) ;  /* 0xfffffffc00f08947 */ /* 0x008fea000383ffff */
.L_x_6954:
[----:B------:R-:W-:Y:S05]  /*9030*/  BSYNC B0 ;  /* 0x0000000000007941 */ /* 0x000fea0003800000 */
.L_x_6953:
[----:B------:R-:W-:Y:S05]  /*9040*/  BRA `(.L_x_6956) ;  /* 0x0000005000347947 */ /* 0x000fea0003800000 */
.L_x_6952:
[----:B------:R-:W1:Y:S01]  /*9050*/  LDC.64 R12, c[0x0][0x3d8] ;  /* 0x0000f600ff0c7b82 */ /* 0x000e620000000a00 */
[----:B-----5:R-:W-:Y:S01]  /*9060*/  SHF.R.S32.HI R3, RZ, 0x1f, R117 ;  /* 0x0000001fff037819 */ /* 0x020fe20000011475 */
[----:B------:R-:W-:Y:S01]  /*9070*/  IMAD.MOV.U32 R6, RZ, RZ, R16 ;  /* 0x000000ffff067224 */ /* 0x000fe200078e0010 */
[----:B------:R-:W-:Y:S01]  /*9080*/  ISETP.NE.AND P4, PT, R24, RZ, PT ;  /* 0x000000ff1800720c */ /* 0x000fe20003f85270 */
[----:B------:R-:W-:Y:S01]  /*9090*/  IMAD.MOV.U32 R7, RZ, RZ, R17 ;  /* 0x000000ffff077224 */ /* 0x000fe200078e0011 */
[--C-:B------:R-:W-:Y:S01]  /*90a0*/  SHF.R.S32.HI R5, RZ, 0x1f, R22.reuse ;  /* 0x0000001fff057819 */ /* 0x100fe20000011416 */
[----:B------:R-:W-:Y:S02]  /*90b0*/  IMAD.MOV.U32 R4, RZ, RZ, R22 ;  /* 0x000000ffff047224 */ /* 0x000fe400078e0016 */
[----:B------:R-:W2:Y:S01]  /*90c0*/  LDC.64 R14, c[0x0][0x3e8] ;  /* 0x0000fa00ff0e7b82 */ /* 0x000ea20000000a00 */
[-C--:B-1----:R-:W-:Y:S01]  /*90d0*/  IMAD R0, R3, R12.reuse, RZ ;  /* 0x0000000c03007224 */ /* 0x082fe200078e02ff */
[----:B------:R-:W-:Y:S01]  /*90e0*/  SHF.L.U64.HI R30, R12, 0x5, R13 ;  /* 0x000000050c1e7819 */ /* 0x000fe2000001020d */
[----:B------:R-:W-:-:S04]  /*90f0*/  IMAD.WIDE.U32 R8, R18, R12, R6 ;  /* 0x0000000c12087225 */ /* 0x000fc800078e0006 */
[----:B------:R-:W-:Y:S02]  /*9100*/  IMAD R21, R19, R12, RZ ;  /* 0x0000000c13157224 */ /* 0x000fe400078e02ff */
[-C--:B--2---:R-:W-:Y:S01]  /*9110*/  IMAD R20, R3, R14.reuse, RZ ;  /* 0x0000000e03147224 */ /* 0x084fe200078e02ff */
[----:B------:R-:W-:Y:S01]  /*9120*/  SHF.L.U64.HI R28, R14, 0x5, R15 ;  /* 0x000000050e1c7819 */ /* 0x000fe2000001020f */
[----:B------:R-:W-:-:S04]  /*9130*/  IMAD.WIDE.U32 R10, R18, R14, R6 ;  /* 0x0000000e120a7225 */ /* 0x000fc800078e0006 */
[----:B------:R-:W-:-:S04]  /*9140*/  IMAD.WIDE.U32 R6, R18, R12, R4 ;  /* 0x0000000c12067225 */ /* 0x000fc800078e0004 */
[----:B------:R-:W-:-:S04]  /*9150*/  IMAD.WIDE.U32 R54, R117, R12, RZ ;  /* 0x0000000c75367225 */ /* 0x000fc800078e00ff */
[----:B------:R-:W-:Y:S01]  /*9160*/  IMAD R3, R19, R14, RZ ;  /* 0x0000000e13037224 */ /* 0x000fe200078e02ff */
[-C--:B------:R-:W-:Y:S01]  /*9170*/  IADD3 R27, P2, R8, R54.reuse, RZ ;  /* 0x00000036081b7210 */ /* 0x080fe20007f5e0ff */
[C---:B------:R-:W-:Y:S01]  /*9180*/  IMAD R59, R117.reuse, R13, R0 ;  /* 0x0000000d753b7224 */ /* 0x040fe200078e0200 */
[----:B------:R-:W-:Y:S01]  /*9190*/  IADD3 R63, P0, R6, R54, RZ ;  /* 0x00000036063f7210 */ /* 0x000fe20007f1e0ff */
[C---:B------:R-:W-:Y:S02]  /*91a0*/  IMAD R53, R117.reuse, R15, R20 ;  /* 0x0000000f75357224 */ /* 0x040fe400078e0214 */
[----:B------:R-:W-:Y:S01]  /*91b0*/  IMAD.WIDE.U32 R56, R117, R14, RZ ;  /* 0x0000000e75387225 */ /* 0x000fe200078e00ff */
[----:B------:R-:W-:-:S03]  /*91c0*/  IADD3 R59, R59, R55, RZ ;  /* 0x000000373b3b7210 */ /* 0x000fc60007ffe0ff */
[----:B------:R-:W-:Y:S01]  /*91d0*/  IMAD.WIDE.U32 R4, R18, R14, R4 ;  /* 0x0000000e12047225 */ /* 0x000fe200078e0004 */
[----:B------:R-:W-:-:S03]  /*91e0*/  IADD3 R33, P3, R10, R56, RZ ;  /* 0x000000380a217210 */ /* 0x000fc60007f7e0ff */
[----:B------:R-:W-:Y:S01]  /*91f0*/  IMAD R21, R18, R13, R21 ;  /* 0x0000000d12157224 */ /* 0x000fe200078e0215 */
[----:B------:R-:W-:Y:S01]  /*9200*/  IADD3 R61, P1, R4, R56, RZ ;  /* 0x00000038043d7210 */ /* 0x000fe20007f3e0ff */
[----:B------:R-:W-:Y:S02]  /*9210*/  IMAD R3, R18, R15, R3 ;  /* 0x0000000f12037224 */ /* 0x000fe400078e0203 */
[----:B------:R-:W-:Y:S01]  /*9220*/  IMAD.IADD R53, R53, 0x1, R57 ;  /* 0x0000000135357824 */ /* 0x000fe200078e0239 */
[C---:B------:R-:W-:Y:S01]  /*9230*/  IADD3.X R65, R59.reuse, R7, R21, P0, !PT ;  /* 0x000000073b417210 */ /* 0x040fe200007fe415 */
[----:B------:R-:W-:Y:S01]  /*9240*/  IMAD.SHL.U32 R29, R12, 0x20, RZ ;  /* 0x000000200c1d7824 */ /* 0x000fe200078e00ff */
[----:B------:R-:W-:Y:S01]  /*9250*/  IADD3.X R31, R59, R21, R9, P2, !PT ;  /* 0x000000153b1f7210 */ /* 0x000fe200017fe409 */
[----:B------:R-:W-:Y:S01]  /*9260*/  IMAD.SHL.U32 R24, R14, 0x20, RZ ;  /* 0x000000200e187824 */ /* 0x000fe200078e00ff */
[C---:B------:R-:W-:Y:S02]  /*9270*/  IADD3.X R75, R53.reuse, R5, R3, P1, !PT ;  /* 0x00000005354b7210 */ /* 0x040fe40000ffe403 */
[----:B------:R-:W-:Y:S01]  /*9280*/  IADD3.X R35, R53, R3, R11, P3, !PT ;  /* 0x0000000335237210 */ /* 0x000fe20001ffe40b */
        /* <DEDUP_REMOVED lines=16> */
[----:B0-2---:R-:W-:Y:S05]  /*9390*/  CALL.ABS.NOINC R14 ;  /* 0x000000000e007343 */ /* 0x005fea0003c00000 */
.L_x_6957:
[----:B------:R-:W1:Y:S01]  /*93a0*/  LDC.64 R12, c[0x0][0x3d8] ;  /* 0x0000f600ff0c7b82 */ /* 0x000e620000000a00 */
[----:B------:R-:W-:Y:S01]  /*93b0*/  SHF.R.S32.HI R3, RZ, 0x1f, R197 ;  /* 0x0000001fff037819 */ /* 0x000fe200000114c5 */
[----:B------:R-:W-:Y:S01]  /*93c0*/  ULDC.U8 UR4, c[0x0][0x3f0] ;  /* 0x0000fc0000047ab9 */ /* 0x000fe20000000000 */
[----:B------:R-:W-:Y:S01]  /*93d0*/  BSSY B0, `(.L_x_6958) ;  /* 0x00004cc000007945 */ /* 0x000fe20003800000 */
[----:B------:R-:W-:-:S04]  /*93e0*/  ISETP.NE.AND P0, PT, RZ, UR4, PT ;  /* 0x00000004ff007c0c */ /* 0x000fc8000bf05270 */
[----:B------:R-:W2:Y:S01]  /*93f0*/  LDC.64 R10, c[0x0][0x3e8] ;  /* 0x0000fa00ff0a7b82 */ /* 0x000ea20000000a00 */
[-C--:B-1----:R-:W-:Y:S02]  /*9400*/  IMAD R0, R3, R12.reuse, RZ ;  /* 0x0000000c03007224 */ /* 0x082fe400078e02ff */
[----:B------:R-:W-:-:S04]  /*9410*/  IMAD.WIDE.U32 R4, R197, R12, RZ ;  /* 0x0000000cc5047225 */ /* 0x000fc800078e00ff */
[-C--:B--2---:R-:W-:Y:S02]  /*9420*/  IMAD R6, R3, R10.reuse, RZ ;  /* 0x0000000a03067224 */ /* 0x084fe400078e02ff */
[C---:B------:R-:W-:Y:S02]  /*9430*/  IMAD R3, R197.reuse, R13, R0 ;  /* 0x0000000dc5037224 */ /* 0x040fe400078e0200 */
[----:B------:R-:W-:-:S04]  /*9440*/  IMAD.WIDE.U32 R8, R197, R10, RZ ;  /* 0x0000000ac5087225 */ /* 0x000fc800078e00ff */
[----:B------:R-:W-:Y:S02]  /*9450*/  IMAD R7, R197, R11, R6 ;  /* 0x0000000bc5077224 */ /* 0x000fe400078e0206 */
[----:B------:R-:W-:Y:S02]  /*9460*/  IMAD.IADD R5, R5, 0x1, R3 ;  /* 0x0000000105057824 */ /* 0x000fe400078e0203 */
[----:B------:R-:W-:Y:S02]  /*9470*/  IMAD R0, R197, -0x80, R193 ;  /* 0xffffff80c5007824 */ /* 0x000fe400078e02c1 */
[----:B------:R-:W-:Y:S01]  /*9480*/  IMAD.IADD R3, R9, 0x1, R7 ;  /* 0x0000000109037824 */ /* 0x000fe200078e0207 */
[C---:B------:R-:W-:Y:S01]  /*9490*/  SHF.L.U64.HI R7, R4.reuse, 0x7, R5 ;  /* 0x0000000704077819 */ /* 0x040fe20000010205 */
[----:B------:R-:W-:Y:S01]  /*94a0*/  IMAD.SHL.U32 R6, R4, 0x80, RZ ;  /* 0x0000008004067824 */ /* 0x000fe200078e00ff */
[C---:B------:R-:W-:Y:S02]  /*94b0*/  SHF.L.U32 R4, R8.reuse, 0x7, RZ ;  /* 0x0000000708047819 */ /* 0x040fe400000006ff */
[----:B------:R-:W-:-:S02]  /*94c0*/  SHF.L.U64.HI R5, R8, 0x7, R3 ;  /* 0x0000000708057819 */ /* 0x000fc40000010203 */
[----:B------:R-:W-:Y:S01]  /*94d0*/  VIMNMX R73, R0, 0x80, PT ;  /* 0x0000008000497848 */ /* 0x000fe20003fe0100 */
[----:B------:R-:W-:Y:S06]  /*94e0*/  @!P0 BRA `(.L_x_6959) ;  /* 0x0000002400b08947 */ /* 0x000fec0003800000 */
[----:B------:R-:W1:Y:S01]  /*94f0*/  LDC R0, c[0x0][0x428] ;  /* 0x00010a00ff007b82 */ /* 0x000e620000000800 */
[-C--:B------:R-:W-:Y:S01]  /*9500*/  ISETP.GE.AND P0, PT, R18, R73.reuse, PT ;  /* 0x000000491200720c */ /* 0x080fe20003f06270 */
[----:B------:R-:W-:Y:S01]  /*9510*/  BSSY B1, `(.L_x_6960) ;  /* 0x0000023000017945 */ /* 0x000fe20003800000 */
[----:B------:R-:W-:Y:S02]  /*9520*/  ISETP.GE.AND P1, PT, R189, R73, PT ;  /* 0x00000049bd00720c */ /* 0x000fe40003f26270 */
        /* <DEDUP_REMOVED lines=8> */
[----:B-1----:R-:W-:-:S13]  /*95b0*/  ISETP.NE.AND P4, PT, R0, 0x1, PT ;  /* 0x000000010000780c */ /* 0x002fda0003f85270 */
[----:B------:R-:W1:Y:S08]  /*95c0*/  @P4 LDC R20, c[0x0][0x42c] ;  /* 0x00010b00ff144b82 */ /* 0x000e700000000800 */
[----:B------:R-:W2:Y:S01]  /*95d0*/  @P4 LDC R21, c[0x0][0x430] ;  /* 0x00010c00ff154b82 */ /* 0x000ea20000000800 */
[----:B------:R-:W-:Y:S05]  /*95e0*/  @P0 BRA `(.L_x_6961) ;  /* 0x0000000000540947 */ /* 0x000fea0003800000 */
[----:B------:R-:W-:Y:S01]  /*95f0*/  IADD3 R3, P2, R6, R63, RZ ;  /* 0x0000003f06037210 */ /* 0x000fe20007f5e0ff */
[----:B------:R-:W-:Y:S01]  /*9600*/  ULDC.64 UR4, c[0x0][0x3c8] ;  /* 0x0000f20000047ab9 */ /* 0x000fe20000000a00 */
[----:B------:R-:W-:Y:S01]  /*9610*/  ULDC.64 UR6, c[0x0][0x3e0] ;  /* 0x0000f80000067ab9 */ /* 0x000fe20000000a00 */
[----:B------:R-:W-:Y:S02]  /*9620*/  CS2R R50, SRZ ;  /* 0x0000000000327805 */ /* 0x000fe4000001ff00 */
[----:B------:R-:W-:Y:S01]  /*9630*/  LEA R8, P3, R3, UR4, 0x1 ;  /* 0x0000000403087c11 */ /* 0x000fe2000f8608ff */
[----:B------:R-:W-:Y:S01]  /*9640*/  IMAD.X R14, R7, 0x1, R65, P2 ;  /* 0x00000001070e7824 */ /* 0x000fe200010e0641 */
[----:B------:R-:W-:Y:S01]  /*9650*/  ULDC UR4, c[0x0][0x3d4] ;  /* 0x0000f50000047ab9 */ /* 0x000fe20000000800 */
[----:B------:R-:W-:Y:S02]  /*9660*/  IADD3 R0, P2, R4, R61, RZ ;  /* 0x0000003d04007210 */ /* 0x000fe40007f5e0ff */
[----:B------:R-:W-:-:S02]  /*9670*/  CS2R R44, SRZ ;  /* 0x00000000002c7805 */ /* 0x000fc4000001ff00 */
[----:B------:R-:W-:Y:S02]  /*9680*/  ISETP.GE.AND P5, PT, R22, UR4, PT ;  /* 0x0000000416007c0c */ /* 0x000fe4000bfa6270 */
[----:B------:R-:W-:Y:S02]  /*9690*/  CS2R R48, SRZ ;  /* 0x0000000000307805 */ /* 0x000fe4000001ff00 */
[----:B------:R-:W-:Y:S01]  /*96a0*/  LEA.HI.X R9, R3, UR5, R14, 0x1, P3 ;  /* 0x0000000503097c11 */ /* 0x000fe200098f0c0e */
[----:B------:R-:W-:Y:S01]  /*96b0*/  IMAD.X R3, R5, 0x1, R75, P2 ;  /* 0x0000000105037824 */ /* 0x000fe200010e064b */
[----:B------:R-:W-:Y:S02]  /*96c0*/  ISETP.GE.AND P3, PT, R187, UR4, PT ;  /* 0x00000004bb007c0c */ /* 0x000fe4000bf66270 */
[----:B------:R-:W-:Y:S02]  /*96d0*/  CS2R R46, SRZ ;  /* 0x00000000002e7805 */ /* 0x000fe4000001ff00 */
[----:B------:R-:W-:-:S04]  /*96e0*/  LEA R14, P2, R0, UR6, 0x1 ;  /* 0x00000006000e7c11 */ /* 0x000fc8000f8408ff */
[----:B------:R-:W-:Y:S01]  /*96f0*/  LEA.HI.X R15, R0, UR7, R3, 0x1, P2 ;  /* 0x00000007000f7c11 */ /* 0x000fe200090f0c03 */
[----:B------:R3:W5:Y:S04]  /*9700*/  @!P5 LDG.E.64 R50, desc[UR56][R8.64] ;  /* 0x000000380832d981 */ /* 0x000768000c1e1b00 */
[----:B------:R3:W5:Y:S04]  /*9710*/  @!P3 LDG.E.64 R44, desc[UR56][R8.64+0x40] ;  /* 0x00004038082cb981 */ /* 0x000768000c1e1b00 */
[----:B------:R3:W5:Y:S04]  /*9720*/  @!P5 LDG.E.64 R48, desc[UR56][R14.64] ;  /* 0x000000380e30d981 */ /* 0x000768000c1e1b00 */
[----:B------:R3:W5:Y:S02]  /*9730*/  @!P3 LDG.E.64 R46, desc[UR56][R14.64+0x40] ;  /* 0x000040380e2eb981 */ /* 0x000764000c1e1b00 */
.L_x_6961:
[----:B------:R-:W-:Y:S05]  /*9740*/  BSYNC B1 ;  /* 0x0000000000017941 */ /* 0x000fea0003800000 */
.L_x_6960:
[----:B------:R-:W-:Y:S04]  /*9750*/  BSSY B1, `(.L_x_6962) ;  /* 0x0000017000017945 */ /* 0x000fe80003800000 */
[----:B------:R-:W-:Y:S05]  /*9760*/  @P1 BRA `(.L_x_6963) ;  /* 0x0000000000541947 */ /* 0x000fea0003800000 */
[----:B---3--:R-:W-:Y:S01]  /*9770*/  IADD3 R9, P2, P3, R63, R29, R6 ;  /* 0x0000001d3f097210 */ /* 0x008fe20007b5e006 */
[----:B------:R-:W-:Y:S01]  /*9780*/  ULDC.64 UR6, c[0x0][0x3c8] ;  /* 0x0000f20000067ab9 */ /* 0x000fe20000000a00 */
[----:B------:R-:W-:Y:S01]  /*9790*/  ULDC UR4, c[0x0][0x3d4] ;  /* 0x0000f50000047ab9 */ /* 0x000fe20000000800 */
[----:B------:R-:W-:Y:S01]  /*97a0*/  ULDC.64 UR8, c[0x0][0x3e0] ;  /* 0x0000f80000087ab9 */ /* 0x000fe20000000a00 */
[----:B------:R-:W-:Y:S02]  /*97b0*/  IADD3.X R14, R65, R30, R7, P2, P3 ;  /* 0x0000001e410e7210 */ /* 0x000fe400017e6407 */
[----:B------:R-:W-:Y:S02]  /*97c0*/  CS2R R42, SRZ ;  /* 0x00000000002a7805 */ /* 0x000fe4000001ff00 */
[----:B------:R-:W-:Y:S02]  /*97d0*/  IADD3 R0, P3, P5, R61, R24, R4 ;  /* 0x000000183d007210 */ /* 0x000fe40007d7e004 */
[----:B------:R-:W-:-:S02]  /*97e0*/  CS2R R36, SRZ ;  /* 0x0000000000247805 */ /* 0x000fc4000001ff00 */
[----:B------:R-:W-:Y:S02]  /*97f0*/  LEA R8, P2, R9, UR6, 0x1 ;  /* 0x0000000609087c11 */ /* 0x000fe4000f8408ff */
[----:B------:R-:W-:Y:S02]  /*9800*/  CS2R R40, SRZ ;  /* 0x0000000000287805 */ /* 0x000fe4000001ff00 */
[----:B------:R-:W-:Y:S02]  /*9810*/  IADD3.X R3, R75, R28, R5, P3, P5 ;  /* 0x0000001c4b037210 */ /* 0x000fe40001fea405 */
[----:B------:R-:W-:Y:S02]  /*9820*/  CS2R R38, SRZ ;  /* 0x0000000000267805 */ /* 0x000fe4000001ff00 */
[----:B------:R-:W-:Y:S02]  /*9830*/  ISETP.GE.AND P5, PT, R22, UR4, PT ;  /* 0x0000000416007c0c */ /* 0x000fe4000bfa6270 */
[----:B------:R-:W-:-:S02]  /*9840*/  ISETP.GE.AND P3, PT, R187, UR4, PT ;  /* 0x00000004bb007c0c */ /* 0x000fc4000bf66270 */
[----:B------:R-:W-:Y:S02]  /*9850*/  LEA.HI.X R9, R9, UR7, R14, 0x1, P2 ;  /* 0x0000000709097c11 */ /* 0x000fe400090f0c0e */
[----:B------:R-:W-:-:S04]  /*9860*/  LEA R14, P2, R0, UR8, 0x1 ;  /* 0x00000008000e7c11 */ /* 0x000fc8000f8408ff */
[----:B------:R-:W-:-:S03]  /*9870*/  LEA.HI.X R15, R0, UR9, R3, 0x1, P2 ;  /* 0x00000009000f7c11 */ /* 0x000fc600090f0c03 */
[----:B------:R4:W5:Y:S04]  /*9880*/  @!P5 LDG.E.64 R42, desc[UR56][R8.64] ;  /* 0x00000038082ad981 */ /* 0x000968000c1e1b00 */
[----:B------:R4:W5:Y:S04]  /*9890*/  @!P3 LDG.E.64 R36, desc[UR56][R8.64+0x40] ;  /* 0x000040380824b981 */ /* 0x000968000c1e1b00 */
[----:B------:R4:W5:Y:S04]  /*98a0*/  @!P5 LDG.E.64 R40, desc[UR56][R14.64] ;  /* 0x000000380e28d981 */ /* 0x000968000c1e1b00 */
[----:B------:R4:W5:Y:S02]  /*98b0*/  @!P3 LDG.E.64 R38, desc[UR56][R14.64+0x40] ;  /* 0x000040380e26b981 */ /* 0x000964000c1e1b00 */
.L_x_6963:
[----:B------:R-:W-:Y:S05]  /*98c0*/  BSYNC B1 ;  /* 0x0000000000017941 */ /* 0x000fea0003800000 */
.L_x_6962:
[----:B-----5:R-:W-:Y:S01]  /*98d0*/  IMAD.MOV.U32 R3, RZ, RZ, R48 ;  /* 0x000000ffff037224 */ /* 0x020fe200078e0030 */
[----:B---34-:R-:W-:Y:S01]  /*98e0*/  MOV R14, R49 ;  /* 0x00000031000e7202 */ /* 0x018fe20000000f00 */
[----:B------:R-:W-:Y:S01]  /*98f0*/  IMAD R0, R197, 0x80, R18 ;  /* 0x00000080c5007824 */ /* 0x000fe200078e0212 */
[-C--:B------:R-:W-:Y:S01]  /*9900*/  ISETP.GE.AND P2, PT, R188, R73.reuse, PT ;  /* 0x00000049bc00720c */ /* 0x080fe20003f46270 */
[----:B------:R-:W-:Y:S01]  /*9910*/  IMAD.MOV.U32 R15, RZ, RZ, R47 ;  /* 0x000000ffff0f7224 */ /* 0x000fe200078e002f */
[----:B------:R-:W-:Y:S01]  /*9920*/  PRMT R62, R3, 0x7610, R62 ;  /* 0x00007610033e7816 */ /* 0x000fe2000000003e */
[----:B------:R-:W-:Y:S01]  /*9930*/  IMAD R3, R219, 0x20, R0 ;  /* 0x00000020db037824 */ /* 0x000fe200078e0200 */
[----:B------:R-:W-:Y:S01]  /*9940*/  PRMT R60, R60, 0x5410, R14 ;  /* 0x000054103c3c7816 */ /* 0x000fe2000000000e */
[----:B------:R-:W-:Y:S01]  /*9950*/  IMAD.MOV.U32 R0, RZ, RZ, R46 ;  /* 0x000000ffff007224 */ /* 0x000fe200078e002e */
[----:B------:R-:W-:Y:S01]  /*9960*/  BSSY B1, `(.L_x_6964) ;  /* 0x0000041000017945 */ /* 0x000fe20003800000 */
[----:B------:R-:W-:Y:S01]  /*9970*/  IMAD.MOV.U32 R14, RZ, RZ, R50 ;  /* 0x000000ffff0e7224 */ /* 0x000fe200078e0032 */
[----:B------:R-:W-:Y:S01]  /*9980*/  ISETP.GE.AND P3, PT, R190, R73, PT ;  /* 0x00000049be00720c */ /* 0x000fe20003f66270 */
[----:B------:R-:W-:Y:S01]  /*9990*/  IMAD.MOV.U32 R8, RZ, RZ, R56 ;  /* 0x000000ffff087224 */ /* 0x000fe200078e0038 */
[----:B------:R-:W-:Y:S01]  /*99a0*/  PRMT R57, R57, 0x5410, R0 ;  /* 0x0000541039397816 */ /* 0x000fe20000000000 */
[----:B-1----:R-:W-:Y:S01]  /*99b0*/  @P4 IMAD.HI.U32 R0, R3, R20, RZ ;  /* 0x0000001403004227 */ /* 0x002fe200078e00ff */
[----:B------:R-:W-:-:S02]  /*99c0*/  PRMT R56, R15, 0x7610, R56 ;  /* 0x000076100f387816 */ /* 0x000fc40000000038 */
[----:B------:R-:W-:Y:S02]  /*99d0*/  CS2R R26, SRZ ;  /* 0x00000000001a7805 */ /* 0x000fe4000001ff00 */
[----:B------:R-:W-:Y:S01]  /*99e0*/  PRMT R62, R62, 0x5410, R14 ;  /* 0x000054103e3e7816 */ /* 0x000fe2000000000e */
[----:B------:R-:W-:Y:S01]  /*99f0*/  IMAD.MOV.U32 R20, RZ, RZ, R45 ;  /* 0x000000ffff147224 */ /* 0x000fe200078e002d */
[----:B--2---:R-:W-:Y:S01]  /*9a00*/  @P4 SHF.R.U32.HI R3, RZ, R21, R0 ;  /* 0x00000015ff034219 */ /* 0x004fe20000011600 */
[----:B------:R-:W-:Y:S01]  /*9a10*/  IMAD.MOV.U32 R15, RZ, RZ, R44 ;  /* 0x000000ffff0f7224 */ /* 0x000fe200078e002c */
[----:B------:R-:W-:Y:S01]  /*9a20*/  MOV R0, R40 ;  /* 0x0000002800007202 */ /* 0x000fe20000000f00 */
[----:B------:R-:W-:Y:S01]  /*9a30*/  IMAD.MOV.U32 R14, RZ, RZ, R51 ;  /* 0x000000ffff0e7224 */ /* 0x000fe200078e0033 */
[----:B------:R-:W-:Y:S01]  /*9a40*/  PRMT R56, R56, 0x5410, R20 ;  /* 0x0000541038387816 */ /* 0x000fe20000000014 */
[----:B------:R-:W-:Y:S01]  /*9a50*/  IMAD.MOV.U32 R20, RZ, RZ, R38 ;  /* 0x000000ffff147224 */ /* 0x000fe200078e0026 */
[----:B------:R-:W-:Y:S01]  /*9a60*/  PRMT R60, R15, 0x7610, R60 ;  /* 0x000076100f3c7816 */ /* 0x000fe2000000003c */
[----:B------:R-:W-:Y:S01]  /*9a70*/  IMAD.MOV.U32 R21, RZ, RZ, R39 ;  /* 0x000000ffff157224 */ /* 0x000fe200078e0027 */
[----:B------:R-:W-:Y:S01]  /*9a80*/  SHF.R.S32.HI R15, RZ, 0x1f, R3 ;  /* 0x0000001fff0f7819 */ /* 0x000fe20000011403 */
[----:B------:R-:W-:Y:S01]  /*9a90*/  IMAD.MOV.U32 R9, RZ, RZ, R53 ;  /* 0x000000ffff097224 */ /* 0x000fe200078e0035 */
[----:B------:R-:W-:Y:S01]  /*9aa0*/  PRMT R70, R14, 0x7610, R70 ;  /* 0x000076100e467816 */ /* 0x000fe20000000046 */
[----:B------:R-:W-:Y:S01]  /*9ab0*/  IMAD.MOV.U32 R14, RZ, RZ, R41 ;  /* 0x000000ffff0e7224 */ /* 0x000fe200078e0029 */
[----:B------:R-:W-:Y:S01]  /*9ac0*/  PRMT R53, R20, 0x5410, R21 ;  /* 0x0000541014357816 */ /* 0x000fe20000000015 */
[----:B------:R-:W-:Y:S01]  /*9ad0*/  IMAD.MOV.U32 R58, RZ, RZ, R54 ;  /* 0x000000ffff3a7224 */ /* 0x000fe200078e0036 */
[----:B------:R-:W-:Y:S01]  /*9ae0*/  PRMT R55, R55, 0x5410, R0 ;  /* 0x0000541037377816 */ /* 0x000fe20000000000 */
[C---:B------:R-:W-:Y:S01]  /*9af0*/  IMAD R20, R15.reuse, R10, RZ ;  /* 0x0000000a0f147224 */ /* 0x040fe200078e02ff */
[----:B------:R-:W-:Y:S01]  /*9b00*/  PRMT R54, R14, 0x7610, R54 ;  /* 0x000076100e367816 */ /* 0x000fe20000000036 */
[-C--:B------:R-:W-:Y:S01]  /*9b10*/  IMAD R0, R15, R12.reuse, RZ ;  /* 0x0000000c0f007224 */ /* 0x080fe200078e02ff */
[----:B------:R-:W-:Y:S01]  /*9b20*/  CS2R R32, SRZ ;  /* 0x0000000000207805 */ /* 0x000fe2000001ff00 */
[----:B------:R-:W-:Y:S01]  /*9b30*/  IMAD.WIDE.U32 R14, R3, R12, R58 ;  /* 0x0000000c030e7225 */ /* 0x000fe200078e003a */
[----:B------:R-:W-:-:S02]  /*9b40*/  CS2R R30, SRZ ;  /* 0x00000000001e7805 */ /* 0x000fc4000001ff00 */
[----:B------:R-:W-:Y:S02]  /*9b50*/  CS2R R34, SRZ ;  /* 0x0000000000227805 */ /* 0x000fe4000001ff00 */
[----:B------:R-:W-:Y:S01]  /*9b60*/  CS2R R24, SRZ ;  /* 0x0000000000187805 */ /* 0x000fe2000001ff00 */
[C---:B------:R-:W-:Y:S01]  /*9b70*/  IMAD.WIDE.U32 R58, R3.reuse, R10, R8 ;  /* 0x0000000a033a7225 */ /* 0x040fe200078e0008 */
[----:B------:R-:W-:Y:S02]  /*9b80*/  CS2R R8, SRZ ;  /* 0x0000000000087805 */ /* 0x000fe4000001ff00 */
[----:B------:R-:W-:Y:S01]  /*9b90*/  CS2R R28, SRZ ;  /* 0x00000000001c7805 */ /* 0x000fe2000001ff00 */
[C---:B------:R-:W-:Y:S01]  /*9ba0*/  IMAD R73, R3.reuse, R11, R20 ;  /* 0x0000000b03497224 */ /* 0x040fe200078e0214 */
[----:B------:R-:W-:Y:S01]  /*9bb0*/  CS2R R20, SRZ ;  /* 0x0000000000147805 */ /* 0x000fe2000001ff00 */
[----:B------:R-:W-:Y:S01]  /*9bc0*/  IMAD R71, R3, R13, R0 ;  /* 0x0000000d03477224 */ /* 0x000fe200078e0200 */
[----:B------:R-:W-:Y:S06]  /*9bd0*/  @P2 BRA `(.L_x_6965) ;  /* 0x0000000000642947 */ /* 0x000fec0003800000 */
[----:B------:R-:W-:Y:S01]  /*9be0*/  LEA R28, P4, R12, R6, 0x6 ;  /* 0x000000060c1c7211 */ /* 0x000fe200078830ff */
[----:B------:R-:W-:Y:S01]  /*9bf0*/  ULDC.64 UR4, c[0x0][0x3c8] ;  /* 0x0000f20000047ab9 */ /* 0x000fe20000000a00 */
[----:B------:R-:W-:Y:S01]  /*9c00*/  ULDC.64 UR6, c[0x0][0x3e0] ;  /* 0x0000f80000067ab9 */ /* 0x000fe20000000a00 */
[----:B------:R-:W-:Y:S02]  /*9c10*/  CS2R R34, SRZ ;  /* 0x0000000000227805 */ /* 0x000fe4000001ff00 */
[----:B------:R-:W-:Y:S02]  /*9c20*/  IADD3 R28, P5, R28, R63, RZ ;  /* 0x0000003f1c1c7210 */ /* 0x000fe40007fbe0ff */
[----:B------:R-:W-:Y:S02]  /*9c30*/  CS2R R32, SRZ ;  /* 0x0000000000207805 */ /* 0x000fe4000001ff00 */
[----:B------:R-:W-:Y:S02]  /*9c40*/  LEA.HI.X R30, R12, R7, R13, 0x6, P4 ;  /* 0x000000070c1e7211 */ /* 0x000fe400020f340d */
[----:B------:R-:W-:-:S03]  /*9c50*/  LEA R0, P4, R10, R4, 0x6 ;  /* 0x000000040a007211 */ /* 0x000fc600078830ff */
[----:B------:R-:W-:Y:S01]  /*9c60*/  IMAD.X R29, R30, 0x1, R65, P5 ;  /* 0x000000011e1d7824 */ /* 0x000fe200028e0641 */
[----:B------:R-:W-:Y:S02]  /*9c70*/  IADD3 R0, P5, R0, R61, RZ ;  /* 0x0000003d00007210 */ /* 0x000fe40007fbe0ff */
[----:B------:R-:W-:Y:S02]  /*9c80*/  CS2R R30, SRZ ;  /* 0x00000000001e7805 */ /* 0x000fe4000001ff00 */
[----:B------:R-:W-:Y:S02]  /*9c90*/  LEA.HI.X R3, R10, R5, R11, 0x6, P4 ;  /* 0x000000050a037211 */ /* 0x000fe400020f340b */
[----:B------:R-:W-:Y:S01]  /*9ca0*/  LEA R66, P4, R28, UR4, 0x1 ;  /* 0x000000041c427c11 */ /* 0x000fe2000f8808ff */
[----:B------:R-:W-:Y:S02]  /*9cb0*/  ULDC UR4, c[0x0][0x3d4] ;  /* 0x0000f50000047ab9 */ /* 0x000fe40000000800 */
[----:B------:R-:W-:Y:S01]  /*9cc0*/  IMAD.X R3, R3, 0x1, R75, P5 ;  /* 0x0000000103037824 */ /* 0x000fe200028e064b */
[----:B------:R-:W-:-:S02]  /*9cd0*/  LEA R68, P5, R0, UR6, 0x1 ;  /* 0x0000000600447c11 */ /* 0x000fc4000f8a08ff */
[----:B------:R-:W-:Y:S02]  /*9ce0*/  LEA.HI.X R67, R28, UR5, R29, 0x1, P4 ;  /* 0x000000051c437c11 */ /* 0x000fe4000a0f0c1d */
[----:B------:R-:W-:Y:S02]  /*9cf0*/  CS2R R28, SRZ ;  /* 0x00000000001c7805 */ /* 0x000fe4000001ff00 */
[----:B------:R-:W-:Y:S02]  /*9d00*/  LEA.HI.X R69, R0, UR7, R3, 0x1, P5 ;  /* 0x0000000700457c11 */ /* 0x000fe4000a8f0c03 */
[----:B------:R-:W-:Y:S02]  /*9d10*/  ISETP.GE.AND P4, PT, R22, UR4, PT ;  /* 0x0000000416007c0c */ /* 0x000fe4000bf86270 */
[----:B------:R-:W-:-:S11]  /*9d20*/  ISETP.GE.AND P5, PT, R187, UR4, PT ;  /* 0x00000004bb007c0c */ /* 0x000fd6000bfa6270 */
[----:B------:R1:W5:Y:S04]  /*9d30*/  @!P4 LDG.E.64 R34, desc[UR56][R66.64] ;  /* 0x000000384222c981 */ /* 0x000368000c1e1b00 */
[----:B------:R1:W5:Y:S04]  /*9d40*/  @!P5 LDG.E.64 R28, desc[UR56][R66.64+0x40] ;  /* 0x00004038421cd981 */ /* 0x000368000c1e1b00 */
[----:B------:R1:W5:Y:S04]  /*9d50*/  @!P4 LDG.E.64 R32, desc[UR56][R68.64] ;  /* 0x000000384420c981 */ /* 0x000368000c1e1b00 */
[----:B------:R1:W5:Y:S02]  /*9d60*/  @!P5 LDG.E.64 R30, desc[UR56][R68.64+0x40] ;  /* 0x00004038441ed981 */ /* 0x000364000c1e1b00 */
.L_x_6965:
[----:B------:R-:W-:Y:S05]  /*9d70*/  BSYNC B1 ;  /* 0x0000000000017941 */ /* 0x000fea0003800000 */
.L_x_6964:
        /* <DEDUP_REMOVED lines=14> */
[----:B------:R-:W-:Y:S02]  /*9e60*/  IADD3.X R0, R75, R0, R5, P5, !PT ;  /* 0x000000004b007210 */ /* 0x000fe40002ffe405 */
[----:B------:R-:W-:Y:S01]  /*9e70*/  LEA R4, P4, R63, UR4, 0x1 ;  /* 0x000000043f047c11 */ /* 0x000fe2000f8808ff */
[----:B------:R-:W-:Y:S01]  /*9e80*/  ULDC UR4, c[0x0][0x3d4] ;  /* 0x0000f50000047ab9 */ /* 0x000fe20000000800 */
[----:B------:R-:W-:Y:S02]  /*9e90*/  LEA R6, P5, R61, UR6, 0x1 ;  /* 0x000000063d067c11 */ /* 0x000fe4000f8a08ff */
[----:B------:R-:W-:Y:S02]  /*9ea0*/  LEA.HI.X R5, R63, UR5, R8, 0x1, P4 ;  /* 0x000000053f057c11 */ /* 0x000fe4000a0f0c08 */
[----:B------:R-:W-:-:S02]  /*9eb0*/  CS2R R8, SRZ ;  /* 0x0000000000087805 */ /* 0x000fc4000001ff00 */
[----:B------:R-:W-:Y:S02]  /*9ec0*/  LEA.HI.X R7, R61, UR7, R0, 0x1, P5 ;  /* 0x000000073d077c11 */ /* 0x000fe4000a8f0c00 */
[----:B------:R-:W-:Y:S02]  /*9ed0*/  ISETP.GE.AND P4, PT, R22, UR4, PT ;  /* 0x0000000416007c0c */ /* 0x000fe4000bf86270 */
[----:B------:R-:W-:-:S11]  /*9ee0*/  ISETP.GE.AND P5, PT, R187, UR4, PT ;  /* 0x00000004bb007c0c */ /* 0x000fd6000bfa6270 */
[----:B------:R2:W5:Y:S04]  /*9ef0*/  @!P4 LDG.E.64 R24, desc[UR56][R4.64] ;  /* 0x000000380418c981 */ /* 0x000568000c1e1b00 */
[----:B------:R2:W5:Y:S04]  /*9f00*/  @!P5 LDG.E.64 R8, desc[UR56][R4.64+0x40] ;  /* 0x000040380408d981 */ /* 0x000568000c1e1b00 */
[----:B------:R2:W5:Y:S04]  /*9f10*/  @!P4 LDG.E.64 R26, desc[UR56][R6.64] ;  /* 0x00000038061ac981 */ /* 0x000568000c1e1b00 */
[----:B------:R2:W5:Y:S02]  /*9f20*/  @!P5 LDG.E.64 R20, desc[UR56][R6.64+0x40] ;  /* 0x000040380614d981 */ /* 0x000564000c1e1b00 */
.L_x_6967:
[----:B------:R-:W-:Y:S05]  /*9f30*/  BSYNC B1 ;  /* 0x0000000000017941 */ /* 0x000fea0003800000 */
.L_x_6966:
[----:B------:R-:W-:Y:S01]  /*9f40*/  ULDC.64 UR4, c[0x0][0x3c8] ;  /* 0x0000f20000047ab9 */ /* 0x000fe20000000a00 */
[----:B------:R-:W-:Y:S01]  /*9f50*/  ULDC.64 UR6, c[0x0][0x3e0] ;  /* 0x0000f80000067ab9 */ /* 0x000fe20000000a00 */
[----:B------:R-:W-:Y:S01]  /*9f60*/  IMAD.IADD R3, R59, 0x1, R73 ;  /* 0x000000013b037824 */ /* 0x000fe200078e0249 */
[----:B--2---:R-:W-:Y:S01]  /*9f70*/  IADD3 R5, R15, R71, RZ ;  /* 0x000000470f057210 */ /* 0x004fe20007ffe0ff */
[----:B------:R-:W-:Y:S01]  /*9f80*/  IMAD.MOV.U32 R6, RZ, RZ, R42 ;  /* 0x000000ffff067224 */ /* 0x000fe200078e002a */
[----:B------:R-:W-:Y:S01]  /*9f90*/  LEA R4, P4, R14, UR4, 0x1 ;  /* 0x000000040e047c11 */ /* 0x000fe2000f8808ff */
[----:B------:R-:W-:Y:S01]  /*9fa0*/  IMAD.MOV.U32 R7, RZ, RZ, R43 ;  /* 0x000000ffff077224 */ /* 0x000fe200078e002b */
[----:B------:R-:W-:Y:S01]  /*9fb0*/  LEA R0, P5, R58, UR6, 0x1 ;  /* 0x000000063a007c11 */ /* 0x000fe2000f8a08ff */
[----:B------:R-:W-:Y:S01]  /*9fc0*/  UMOV UR4, 0xffffffff ;  /* 0xffffffff00047882 */ /* 0x000fe20000000000 */
[----:B------:R-:W-:Y:S02]  /*9fd0*/  LEA.HI.X R5, R14, UR5, R5, 0x1, P4 ;  /* 0x000000050e057c11 */ /* 0x000fe4000a0f0c05 */
[----:B------:R-:W-:-:S02]  /*9fe0*/  LEA.HI.X R3, R58, UR7, R3, 0x1, P5 ;  /* 0x000000073a037c11 */ /* 0x000fc4000a8f0c03 */
[----:B------:R-:W-:Y:S02]  /*9ff0*/  PRMT R59, R6, 0x7610, R59 ;  /* 0x00007610063b7816 */ /* 0x000fe4000000003b */
[----:B------:R-:W-:Y:S02]  /*a000*/  PRMT R57, R7, 0x7610, R57 ;  /* 0x0000761007397816 */ /* 0x000fe40000000039 */
[----:B------:R-:W-:Y:S01]  /*a010*/  LEA.HI R6, R221, R221, RZ, 0x1 ;  /* 0x000000dddd067211 */ /* 0x000fe200078f08ff */
[----:B------:R-:W-:Y:S06]  /*a020*/  BRA.DIV UR4, `(.L_x_6968) ;  /* 0x000001aa04b47947 */ /* 0x000fec000b800000 */
.L_x_7250:
[----:B------:R-:W-:-:S03]  /*a030*/  UMOV UR4, 0xffffffff ;  /* 0xffffffff00047882 */ /* 0x000fc60000000000 */
[----:B------:R-:W-:Y:S05]  /*a040*/  BRA.DIV UR4, `(.L_x_6969) ;  /* 0x000001aa04d47947 */ /* 0x000fea000b800000 */
.L_x_7253:
[----:B------:R-:W-:-:S03]  /*a050*/  UMOV UR4, 0xffffffff ;  /* 0xffffffff00047882 */ /* 0x000fc60000000000 */
[----:B------:R-:W-:Y:S05]  /*a060*/  BRA.DIV UR4, `(.L_x_6970) ;  /* 0x000001aa04f47947 */ /* 0x000fea000b800000 */
.L_x_7256:
[----:B------:R-:W-:-:S03]  /*a070*/  UMOV UR4, 0xffffffff ;  /* 0xffffffff00047882 */ /* 0x000fc60000000000 */
[----:B------:R-:W-:Y:S05]  /*a080*/  BRA.DIV UR4, `(.L_x_6971) ;  /* 0x000001ae04147947 */ /* 0x000fea000b800000 */
.L_x_7259:
[----:B------:R-:W-:-:S03]  /*a090*/  UMOV UR4, 0xffffffff ;  /* 0xffffffff00047882 */ /* 0x000fc60000000000 */
[----:B------:R-:W-:Y:S05]  /*a0a0*/  BRA.DIV UR4, `(.L_x_6972) ;  /* 0x000001ae04347947 */ /* 0x000fea000b800000 */
.L_x_7262:
[----:B------:R-:W-:-:S03]  /*a0b0*/  UMOV UR4, 0xffffffff ;  /* 0xffffffff00047882 */ /* 0x000fc60000000000 */
[----:B------:R-:W-:Y:S05]  /*a0c0*/  BRA.DIV UR4, `(.L_x_6973) ;  /* 0x000001ae04547947 */ /* 0x000fea000b800000 */
.L_x_7265:
[----:B------:R-:W-:-:S03]  /*a0d0*/  UMOV UR4, 0xffffffff ;  /* 0xffffffff00047882 */ /* 0x000fc60000000000 */
[----:B------:R-:W-:Y:S05]  /*a0e0*/  BRA.DIV UR4, `(.L_x_6974) ;  /* 0x000001ae04747947 */ /* 0x000fea000b800000 */
.L_x_7268:
[----:B------:R-:W-:-:S03]  /*a0f0*/  UMOV UR4, 0xffffffff ;  /* 0xffffffff00047882 */ /* 0x000fc60000000000 */
[----:B------:R-:W-:Y:S05]  /*a100*/  BRA.DIV UR4, `(.L_x_6975) ;  /* 0x000001ae04947947 */ /* 0x000fea000b800000 */
.L_x_7271:
[----:B------:R-:W-:-:S03]  /*a110*/  UMOV UR4, 0xffffffff ;  /* 0xffffffff00047882 */ /* 0x000fc60000000000 */
[----:B------:R-:W-:Y:S05]  /*a120*/  BRA.DIV UR4, `(.L_x_6976) ;  /* 0x000001ae04b47947 */ /* 0x000fea000b800000 */
.L_x_7274:
[----:B------:R-:W-:-:S03]  /*a130*/  UMOV UR4, 0xffffffff ;  /* 0xffffffff00047882 */ /* 0x000fc60000000000 */
[----:B------:R-:W-:Y:S05]  /*a140*/  BRA.DIV UR4, `(.L_x_6977) ;  /* 0x000001ae04d47947 */ /* 0x000fea000b800000 */
.L_x_7277:
[----:B------:R-:W-:-:S03]  /*a150*/  UMOV UR4, 0xffffffff ;  /* 0xffffffff00047882 */ /* 0x000fc60000000000 */
[----:B------:R-:W-:Y:S05]  /*a160*/  BRA.DIV UR4, `(.L_x_6978) ;  /* 0x000001ae04f47947 */ /* 0x000fea000b800000 */
.L_x_7280:
[----:B------:R-:W-:-:S03]  /*a170*/  UMOV UR4, 0xffffffff ;  /* 0xffffffff00047882 */ /* 0x000fc60000000000 */
[----:B------:R-:W-:Y:S05]  /*a180*/  BRA.DIV UR4, `(.L_x_6979) ;  /* 0x000001b204147947 */ /* 0x000fea000b800000 */
.L_x_7283:
[----:B------:R-:W-:-:S03]  /*a190*/  UMOV UR4, 0xffffffff ;  /* 0xffffffff00047882 */ /* 0x000fc60000000000 */
[----:B------:R-:W-:Y:S05]  /*a1a0*/  BRA.DIV UR4, `(.L_x_6980) ;  /* 0x000001b204347947 */ /* 0x000fea000b800000 */
.L_x_7286:
[----:B------:R-:W-:Y:S01]  /*a1b0*/  UMOV UR4, 0xffffffff ;  /* 0xffffffff00047882 */ /* 0x000fe20000000000 */
[----:B------:R-:W-:Y:S02]  /*a1c0*/  LOP3.LUT R6, R6, 0xfffffffe, RZ, 0xc0, !PT ;  /* 0xfffffffe06067812 */ /* 0x000fe400078ec0ff */
[----:B------:R-:W-:Y:S05]  /*a1d0*/  BRA.DIV UR4, `(.L_x_6981) ;  /* 0x000001b204507947 */ /* 0x000fea000b800000 */
.L_x_7289:
[----:B------:R-:W-:Y:S01]  /*a1e0*/  UMOV UR4, 0xffffffff ;  /* 0xffffffff00047882 */ /* 0x000fe20000000000 */
[----:B------:R-:W-:Y:S02]  /*a1f0*/  IMAD.IADD R6, R221, 0x1, -R6 ;  /* 0x00000001dd067824 */ /* 0x000fe400078e0a06 */
[----:B------:R-:W-:Y:S05]  /*a200*/  BRA.DIV UR4, `(.L_x_6982) ;  /* 0x000001b2046c7947 */ /* 0x000fea000b800000 */
.L_x_7292:
[----:B------:R-:W-:Y:S01]  /*a210*/  UMOV UR4, 0xffffffff ;  /* 0xffffffff00047882 */ /* 0x000fe20000000000 */
[----:B------:R-:W-:Y:S02]  /*a220*/  SHF.L.U32 R3, R6, 0x1f, RZ ;  /* 0x0000001f06037819 */ /* 0x000fe400000006ff */
[----:B------:R-:W-:Y:S05]  /*a230*/  BRA.DIV UR4, `(.L_x_6983) ;  /* 0x000001b204887947 */ /* 0x000fea000b800000 */
.L_x_7295:
[----:B------:R-:W2:Y:S01]  /*a240*/  SYNCS.PHASECHK.TRANS64.TRYWAIT P4, [R2+URZ+0x28800], R3 ;  /* 0x02880003020075a7 */ /* 0x000ea2000808017f */
[----:B------:R-:W-:Y:S01]  /*a250*/  IMAD.MOV.U32 R4, RZ, RZ, R37 ;  /* 0x000000ffff047224 */ /* 0x000fe200078e0025 */
[----:B------:R-:W-:Y:S01]  /*a260*/  BSSY B1, `(.L_x_6984) ;  /* 0x000001c000017945 */ /* 0x000fe20003800000 */
[----:B-----5:R-:W-:Y:S02]  /*a270*/  IMAD.MOV.U32 R5, RZ, RZ, R32 ;  /* 0x000000ffff057224 */ /* 0x020fe400078e0020 */
        /* <DEDUP_REMOVED lines=22> */
[----:B------:R-:W-:-:S03]  /*a3e0*/  IMAD.MOV.U32 R4, RZ, RZ, R8 ;  /* 0x000000ffff047224 */ /* 0x000fc600078e0008 */
[----:B------:R-:W-:Y:S01]  /*a3f0*/  PRMT R11, R5, 0x5410, R6 ;  /* 0x00005410050b7816 */ /* 0x000fe20000000006 */
[----:B------:R-:W-:Y:S01]  /*a400*/  IMAD.MOV.U32 R5, RZ, RZ, R9 ;  /* 0x000000ffff057224 */ /* 0x000fe200078e0009 */
[----:B--2---:R-:W-:Y:S06]  /*a410*/  @!P4 BRA `(.L_x_6985) ;  /* 0x000001b00038c947 */ /* 0x004fec0003800000 */
.L_x_7296:
[----:B------:R-:W-:Y:S05]  /*a420*/  BSYNC B1 ;  /* 0x0000000000017941 */ /* 0x000fea0003800000 */
.L_x_6984:
[----:B------:R-:W-:Y:S01]  /*a430*/  BSSY B1, `(.L_x_6986) ;  /* 0x000005e000017945 */ /* 0x000fe20003800000 */
[----:B--2---:R-:W-:-:S03]  /*a440*/  PRMT R3, R4, 0x5410, R5 ;  /* 0x0000541004037816 */ /* 0x004fc60000000005 */
[----:B------:R-:W-:Y:S05]  /*a450*/  @P0 BRA `(.L_x_6987) ;  /* 0x00000004006c0947 */ /* 0x000fea0003800000 */
[----:B------:R-:W2:Y:S01]  /*a460*/  LDC R4, c[0x0][0x3d4] ;  /* 0x0000f500ff047b82 */ /* 0x000ea20000000800 */
[----:B------:R-:W-:Y:S01]  /*a470*/  BSSY B2, `(.L_x_6988) ;  /* 0x000002e000027945 */ /* 0x000fe20003800000 */
[-C--:B--2---:R-:W-:Y:S02]  /*a480*/  ISETP.GE.AND P0, PT, R22, R4.reuse, PT ;  /* 0x000000041600720c */ /* 0x084fe40003f06270 */
[----:B------:R-:W-:-:S11]  /*a490*/  ISETP.GE.AND P4, PT, R187, R4, PT ;  /* 0x00000004bb00720c */ /* 0x000fd60003f86270 */
[----:B------:R-:W-:Y:S05]  /*a4a0*/  @P0 BRA `(.L_x_6989) ;  /* 0x0000000000a80947 */ /* 0x000fea0003800000 */
[----:B------:R-:W2:Y:S01]  /*a4b0*/  LDS.128 R4, [R213] ;  /* 0x00000000d5047984 */ /* 0x000ea20000000c00 */
[----:B------:R-:W-:Y:S01]  /*a4c0*/  SHF.R.U32.HI R61, RZ, 0x10, R51 ;  /* 0x00000010ff3d7819 */ /* 0x000fe20000011633 */
[--C-:B------:R-:W-:Y:S01]  /*a4d0*/  HADD2.F32 R58, -RZ, R62.reuse.H1_H1 ;  /* 0x3000003eff3a7230 */ /* 0x100fe20000004100 */
[----:B------:R-:W-:Y:S01]  /*a4e0*/  SHF.R.U32.HI R63, RZ, 0x10, R49 ;  /* 0x00000010ff3f7819 */ /* 0x000fe20000011631 */
[----:B------:R-:W-:Y:S01]  /*a4f0*/  HADD2.F32 R62, -RZ, R62.H0_H0 ;  /* 0x2000003eff3e7230 */ /* 0x000fe20000004100 */
[----:B-1----:R-:W-:Y:S01]  /*a500*/  SHF.R.U64 R69, R50, 0x10, R51 ;  /* 0x0000001032457819 */ /* 0x002fe20000001233 */
[----:B------:R-:W-:Y:S01]  /*a510*/  HADD2.F32 R61, -RZ, R61.H0_H0 ;  /* 0x2000003dff3d7230 */ /* 0x000fe20000004100 */
[----:B------:R-:W-:Y:S01]  /*a520*/  SHF.R.U64 R67, R48, 0x10, R49 ;  /* 0x0000001030437819 */ /* 0x000fe20000001231 */
[----:B------:R-:W-:Y:S02]  /*a530*/  HADD2.F32 R63, -RZ, R63.H0_H0 ;  /* 0x2000003fff3f7230 */ /* 0x000fe40000004100 */
[----:B--2---:R-:W-:-:S02]  /*a540*/  HADD2.F32 R50, -RZ, R7.H0_H0 ;  /* 0x20000007ff327230 */ /* 0x004fc40000004100 */
[----:B------:R-:W-:Y:S02]  /*a550*/  HADD2.F32 R51, -RZ, R7.H1_H1 ;  /* 0x30000007ff337230 */ /* 0x000fe40000004100 */
[--C-:B------:R-:W-:Y:S02]  /*a560*/  HADD2.F32 R7, -RZ, R4.reuse.H0_H0 ;  /* 0x20000004ff077230 */ /* 0x100fe40000004100 */
[----:B------:R-:W-:Y:S02]  /*a570*/  HADD2.F32 R4, -RZ, R4.H1_H1 ;  /* 0x30000004ff047230 */ /* 0x000fe40000004100 */
[C---:B------:R-:W-:Y:S01]  /*a580*/  FMUL.FTZ R66, R51.reuse, R61 ;  /* 0x0000003d33427220 */ /* 0x040fe20000410000 */
[-C--:B------:R-:W-:Y:S01]  /*a590*/  FMUL.FTZ R65, R51, R63.reuse ;  /* 0x0000003f33417220 */ /* 0x080fe20000410000 */
[--C-:B------:R-:W-:Y:S02]  /*a5a0*/  HADD2.F32 R48, -RZ, R6.reuse.H0_H0 ;  /* 0x20000006ff307230 */ /* 0x100fe40000004100 */
[----:B------:R-:W-:Y:S01]  /*a5b0*/  FMUL.FTZ R64, R4, R62 ;  /* 0x0000003e04407220 */ /* 0x000fe20000410000 */
[----:B------:R-:W-:Y:S01]  /*a5c0*/  FFMA.FTZ R68, R50, R63, R66 ;  /* 0x0000003f32447223 */ /* 0x000fe20000010042 */
[----:B------:R-:W-:-:S02]  /*a5d0*/  HADD2.F32 R49, -RZ, R6.H1_H1 ;  /* 0x30000006ff317230 */ /* 0x000fc40000004100 */
[-C--:B------:R-:W-:Y:S01]  /*a5e0*/  FMUL.FTZ R66, R4, R58.reuse ;  /* 0x0000003a04427220 */ /* 0x080fe20000410000 */
[C---:B------:R-:W-:Y:S01]  /*a5f0*/  FFMA.FTZ R64, R7.reuse, R58, -R64 ;  /* 0x0000003a07407223 */ /* 0x040fe20000010840 */
[--C-:B------:R-:W-:Y:S02]  /*a600*/  HADD2.F32 R6, -RZ, R5.reuse.H0_H0 ;  /* 0x20000005ff067230 */ /* 0x100fe40000004100 */
[----:B------:R-:W-:Y:S01]  /*a610*/  FFMA.FTZ R65, R50, R61, -R65 ;  /* 0x0000003d32417223 */ /* 0x000fe20000010841 */
[----:B------:R-:W-:Y:S02]  /*a620*/  HADD2.F32 R58, -RZ, R60.H1_H1 ;  /* 0x3000003cff3a7230 */ /* 0x000fe40000004100 */
[----:B------:R-:W-:Y:S01]  /*a630*/  FFMA.FTZ R61, R7, R62, R66 ;  /* 0x0000003e073d7223 */ /* 0x000fe20000010042 */
[----:B------:R-:W-:Y:S02]  /*a640*/  HADD2.F32 R5, -RZ, R5.H1_H1 ;  /* 0x30000005ff057230 */ /* 0x000fe40000004100 */
[----:B------:R-:W-:-:S02]  /*a650*/  HADD2.F32 R50, -RZ, R70.H0_H0 ;  /* 0x20000046ff327230 */ /* 0x000fc40000004100 */
[C---:B------:R-:W-:Y:S01]  /*a660*/  FMUL.FTZ R63, R49.reuse, R58 ;  /* 0x0000003a313f7220 */ /* 0x040fe20000410000 */
[----:B------:R-:W-:Y:S02]  /*a670*/  HADD2.F32 R51, -RZ, R67.H0_H0 ;  /* 0x20000043ff337230 */ /* 0x000fe40000004100 */
[----:B------:R-:W-:Y:S02]  /*a680*/  HADD2.F32 R4, -RZ, R69.H0_H0 ;  /* 0x20000045ff047230 */ /* 0x000fe40000004100 */
[-C--:B------:R-:W-:Y:S01]  /*a690*/  FMUL.FTZ R49, R49, R50.reuse ;  /* 0x0000003231317220 */ /* 0x080fe20000410000 */
[C---:B------:R-:W-:Y:S01]  /*a6a0*/  FFMA.FTZ R63, R48.reuse, R50, -R63 ;  /* 0x00000032303f7223 */ /* 0x040fe2000001083f */
[C---:B------:R-:W-:Y:S01]  /*a6b0*/  FMUL.FTZ R7, R5.reuse, R51 ;  /* 0x0000003305077220 */ /* 0x040fe20000410000 */
[----:B------:R-:W-:Y:S01]  /*a6c0*/  FMUL.FTZ R62, R5, R4 ;  /* 0x00000004053e7220 */ /* 0x000fe20000410000 */
[----:B------:R-:W-:Y:S02]  /*a6d0*/  FFMA.FTZ R48, R48, R58, R49 ;  /* 0x0000003a30307223 */ /* 0x000fe40000010031 */
[----:B------:R-:W-:Y:S01]  /*a6e0*/  FFMA.FTZ R5, R6, R4, -R7 ;  /* 0x0000000406057223 */ /* 0x000fe20000010807 */
[----:B------:R-:W-:Y:S01]  /*a6f0*/  F2FP.F16.F32.PACK_AB R7, R68, R65 ;  /* 0x000000414407723e */ /* 0x000fe200000000ff */
[----:B------:R-:W-:Y:S01]  /*a700*/  FFMA.FTZ R62, R6, R51, R62 ;  /* 0x00000033063e7223 */ /* 0x000fe2000001003e */
[----:B------:R-:W-:-:S02]  /*a710*/  F2FP.F16.F32.PACK_AB R4, R61, R64 ;  /* 0x000000403d04723e */ /* 0x000fc400000000ff */
[----:B------:R-:W-:Y:S02]  /*a720*/  F2FP.F16.F32.PACK_AB R6, R48, R63 ;  /* 0x0000003f3006723e */ /* 0x000fe400000000ff */
[----:B------:R-:W-:-:S05]  /*a730*/  F2FP.F16.F32.PACK_AB R5, R62, R5 ;  /* 0x000000053e05723e */ /* 0x000fca00000000ff */
[----:B------:R2:W-:Y:S02]  /*a740*/  STS.128 [R213], R4 ;  /* 0x00000004d5007388 */ /* 0x0005e40000000c00 */
.L_x_6989:
[----:B------:R-:W-:Y:S05]  /*a750*/  BSYNC B2 ;  /* 0x0000000000027941 */ /* 0x000fea0003800000 */
.L_x_6988:
[----:B------:R-:W-:Y:S05]  /*a760*/  @P4 BRA `(.L_x_6987) ;  /* 0x0000000000a84947 */ /* 0x000fea0003800000 */
[----:B--2---:R-:W2:Y:S01]  /*a770*/  LDS.128 R4, [R213+0x4000] ;  /* 0x00400000d5047984 */ /* 0x004ea20000000c00 */
[----:B------:R-:W-:Y:S01]  /*a780*/  SHF.R.U32.HI R50, RZ, 0x10, R47 ;  /* 0x00000010ff327819 */ /* 0x000fe2000001162f */
[----:B------:R-:W-:Y:S01]  /*a790*/  HADD2.F32 R60, -RZ, R60.H0_H0 ;  /* 0x2000003cff3c7230 */ /* 0x000fe20000004100 */
[----:B------:R-:W-:Y:S01]  /*a7a0*/  SHF.R.U32.HI R48, RZ, 0x10, R45 ;  /* 0x00000010ff307819 */ /* 0x000fe2000001162d */
[----:B------:R-:W-:Y:S01]  /*a7b0*/  HADD2.F32 R49, -RZ, R57.H1_H1 ;  /* 0x30000039ff317230 */ /* 0x000fe20000004100 */
[----:B------:R-:W-:Y:S01]  /*a7c0*/  SHF.R.U64 R62, R46, 0x10, R47 ;  /* 0x000000102e3e7819 */ /* 0x000fe2000000122f */
[----:B------:R-:W-:Y:S01]  /*a7d0*/  HADD2.F32 R50, -RZ, R50.H0_H0 ;  /* 0x20000032ff327230 */ /* 0x000fe20000004100 */
[----:B------:R-:W-:Y:S01]  /*a7e0*/  SHF.R.U64 R63, R44, 0x10, R45 ;  /* 0x000000102c3f7819 */ /* 0x000fe2000000122d */
[----:B------:R-:W-:Y:S02]  /*a7f0*/  HADD2.F32 R48, -RZ, R48.H0_H0 ;  /* 0x20000030ff307230 */ /* 0x000fe40000004100 */
[----:B--2---:R-:W-:-:S02]  /*a800*/  HADD2.F32 R47, -RZ, R7.H1_H1 ;  /* 0x30000007ff2f7230 */ /* 0x004fc40000004100 */
        /* <DEDUP_REMOVED lines=9> */
[--C-:B------:R-:W-:Y:S02]  /*a8a0*/  HADD2.F32 R47, -RZ, R56.reuse.H0_H0 ;  /* 0x20000038ff2f7230 */ /* 0x100fe40000004100 */
[C---:B------:R-:W-:Y:S01]  /*a8b0*/  FMUL.FTZ R58, R4.reuse, R49 ;  /* 0x00000031043a7220 */ /* 0x040fe20000410000 */
[--C-:B------:R-:W-:Y:S02]  /*a8c0*/  HADD2.F32 R6, -RZ, R5.reuse.H0_H0 ;  /* 0x20000005ff067230 */ /* 0x100fe40000004100 */
        /* <DEDUP_REMOVED lines=20> */
.L_x_6987:
[----:B------:R-:W-:Y:S05]  /*aa10*/  BSYNC B1 ;  /* 0x0000000000017941 */ /* 0x000fea0003800000 */
.L_x_6986:
[----:B------:R-:W-:Y:S04]  /*aa20*/  BSSY B1, `(.L_x_6990) ;  /* 0x000005d000017945 */ /* 0x000fe80003800000 */
[----:B------:R-:W-:Y:S05]  /*aa30*/  @P1 BRA `(.L_x_6991) ;  /* 0x00000004006c1947 */ /* 0x000fea0003800000 */
[----:B--23--:R-:W2:Y:S01]  /*aa40*/  LDC R4, c[0x0][0x3d4] ;  /* 0x0000f500ff047b82 */ /* 0x00cea20000000800 */
[----:B------:R-:W-:Y:S01]  /*aa50*/  BSSY B2, `(.L_x_6992) ;  /* 0x000002e000027945 */ /* 0x000fe20003800000 */
[-C--:B--2---:R-:W-:Y:S02]  /*aa60*/  ISETP.GE.AND P0, PT, R22, R4.reuse, PT ;  /* 0x000000041600720c */ /* 0x084fe40003f06270 */
[----:B------:R-:W-:-:S11]  /*aa70*/  ISETP.GE.AND P1, PT, R187, R4, PT ;  /* 0x00000004bb00720c */ /* 0x000fd60003f26270 */
[----:B------:R-:W-:Y:S05]  /*aa80*/  @P0 BRA `(.L_x_6993) ;  /* 0x0000000000a80947 */ /* 0x000fea0003800000 */
[----:B------:R-:W2:Y:S01]  /*aa90*/  LDS.128 R4, [R213+0x1000] ;  /* 0x00100000d5047984 */ /* 0x000ea20000000c00 */
        /* <DEDUP_REMOVED lines=9> */
[--C-:B--2---:R-:W-:Y:S02]  /*ab30*/  HADD2.F32 R43, -RZ, R7.reuse.H1_H1 ;  /* 0x30000007ff2b7230 */ /* 0x104fe40000004100 */
        /* <DEDUP_REMOVED lines=12> */
[----:B------:R-:W-:Y:S02]  /*ac00*/  HADD2.F32 R43, -RZ, R54.H0_H0 ;  /* 0x20000036ff2b7230 */ /* 0x000fe40000004100 */
[----:B------:R-:W-:-:S02]  /*ac10*/  HADD2.F32 R5, -RZ, R5.H1_H1 ;  /* 0x30000005ff057230 */ /* 0x000fc40000004100 */
[C---:B------:R-:W-:Y:S01]  /*ac20*/  FFMA.FTZ R45, R7.reuse, R45, R44 ;  /* 0x0000002d072d7223 */ /* 0x040fe2000001002c */
[----:B------:R-:W-:Y:S02]  /*ac30*/  HADD2.F32 R42, -RZ, R50.H0_H0 ;  /* 0x20000032ff2a7230 */ /* 0x000fe40000004100 */
[----:B------:R-:W-:Y:S01]  /*ac40*/  FFMA.FTZ R48, R7, R59, -R48 ;  /* 0x0000003b07307223 */ /* 0x000fe20000010830 */
        /* <DEDUP_REMOVED lines=14> */
.L_x_6993:
[----:B------:R-:W-:Y:S05]  /*ad30*/  BSYNC B2 ;  /* 0x0000000000027941 */ /* 0x000fea0003800000 */
.L_x_6992:
[----:B------:R-:W-:Y:S05]  /*ad40*/  @P1 BRA `(.L_x_6991) ;  /* 0x0000000000a81947 */ /* 0x000fea0003800000 */
[----:B--2---:R-:W2:Y:S01]  /*ad50*/  LDS.128 R4, [R213+0x5000] ;  /* 0x00500000d5047984 */ /* 0x004ea20000000c00 */
        /* <DEDUP_REMOVED lines=9> */
[----:B------:R-:W-:Y:S02]  /*adf0*/  HADD2.F32 R54, -RZ, R54.H1_H1 ;  /* 0x30000036ff367230 */ /* 0x000fe40000004100 */
[--C-:B--2---:R-:W-:Y:S02]  /*ae00*/  HADD2.F32 R39, -RZ, R7.reuse.H1_H1 ;  /* 0x30000007ff277230 */ /* 0x104fe40000004100 */
        /* <DEDUP_REMOVED lines=30> */
.L_x_6991:
[----:B------:R-:W-:Y:S05]  /*aff0*/  BSYNC B1 ;  /* 0x0000000000017941 */ /* 0x000fea0003800000 */
.L_x_6990:
[----:B------:R-:W-:Y:S04]  /*b000*/  BSSY B1, `(.L_x_6994) ;  /* 0x000005d000017945 */ /* 0x000fe80003800000 */
[----:B------:R-:W-:Y:S05]  /*b010*/  @P2 BRA `(.L_x_6995) ;  /* 0x00000004006c2947 */ /* 0x000fea0003800000 */
[----:B--234-:R-:W2:Y:S01]  /*b020*/  LDC R4, c[0x0][0x3d4] ;  /* 0x0000f500ff047b82 */ /* 0x01cea20000000800 */
[----:B------:R-:W-:Y:S01]  /*b030*/  BSSY B2, `(.L_x_6996) ;  /* 0x000002e000027945 */ /* 0x000fe20003800000 */
[-C--:B--2---:R-:W-:Y:S02]  /*b040*/  ISETP.GE.AND P0, PT, R22, R4.reuse, PT ;  /* 0x000000041600720c */ /* 0x084fe40003f06270 */
[----:B------:R-:W-:-:S11]  /*b050*/  ISETP.GE.AND P1, PT, R187, R4, PT ;  /* 0x00000004bb00720c */ /* 0x000fd60003f26270 */
[----:B------:R-:W-:Y:S05]  /*b060*/  @P0 BRA `(.L_x_6997) ;  /* 0x0000000000a80947 */ /* 0x000fea0003800000 */
[----:B------:R-:W2:Y:S01]  /*b070*/  LDS.128 R4, [R213+0x2000] ;  /* 0x00200000d5047984 */ /* 0x000ea20000000c00 */
        /* <DEDUP_REMOVED lines=41> */
.L_x_6997:
[----:B------:R-:W-:Y:S05]  /*b310*/  BSYNC B2 ;  /* 0x0000000000027941 */ /* 0x000fea0003800000 */
.L_x_6996:
[----:B------:R-:W-:Y:S05]  /*b320*/  @P1 BRA `(.L_x_6995) ;  /* 0x0000000000a81947 */ /* 0x000fea0003800000 */
[----:B--2---:R-:W2:Y:S01]  /*b330*/  LDS.128 R4, [R213+0x6000] ;  /* 0x00600000d5047984 */ /* 0x004ea20000000c00 */
        /* <DEDUP_REMOVED lines=9> */
[--C-:B--2---:R-:W-:Y:S02]  /*b3d0*/  HADD2.F32 R29, -RZ, R7.reuse.H1_H1 ;  /* 0x30000007ff1d7230 */ /* 0x104fe40000004100 */
        /* <DEDUP_REMOVED lines=13> */
[----:B------:R-:W-:Y:S01]  /*b4b0*/  FMUL.FTZ R33, R15, R13 ;  /* 0x0000000d0f217220 */ /* 0x000fe20000410000 */
[----:B------:R-:W-:Y:S02]  /*b4c0*/  HADD2.F32 R5, -RZ, R5.H1_H1 ;  /* 0x30000005ff057230 */ /* 0x000fe40000004100 */
[C---:B------:R-:W-:Y:S01]  /*b4d0*/  FFMA.FTZ R34, R7.reuse, R30, -R34 ;  /* 0x0000001e07227223 */ /* 0x040fe20000010822 */
[----:B------:R-:W-:Y:S02]  /*b4e0*/  HADD2.F32 R12, -RZ, R37.H0_H0 ;  /* 0x20000025ff0c7230 */ /* 0x000fe40000004100 */
[----:B------:R-:W-:Y:S01]  /*b4f0*/  FFMA.FTZ R29, R7, R32, R36 ;  /* 0x00000020071d7223 */ /* 0x000fe20000010024 */
        /* <DEDUP_REMOVED lines=13> */
.L_x_6995:
[----:B------:R-:W-:Y:S05]  /*b5d0*/  BSYNC B1 ;  /* 0x0000000000017941 */ /* 0x000fea0003800000 */
.L_x_6994:
[----:B------:R-:W-:Y:S05]  /*b5e0*/  @P3 BRA `(.L_x_6998) ;  /* 0x0000002800a83947 */ /* 0x000fea0003800000 */
[----:B--234-:R-:W2:Y:S01]  /*b5f0*/  LDC R4, c[0x0][0x3d4] ;  /* 0x0000f500ff047b82 */ /* 0x01cea20000000800 */
[----:B------:R-:W-:Y:S01]  /*b600*/  BSSY B1, `(.L_x_6999) ;  /* 0x000002e000017945 */ /* 0x000fe20003800000 */
[-C--:B--2---:R-:W-:Y:S02]  /*b610*/  ISETP.GE.AND P0, PT, R22, R4.reuse, PT ;  /* 0x000000041600720c */ /* 0x084fe40003f06270 */
[----:B------:R-:W-:-:S11]  /*b620*/  ISETP.GE.AND P1, PT, R187, R4, PT ;  /* 0x00000004bb00720c */ /* 0x000fd60003f26270 */
[----:B------:R-:W-:Y:S05]  /*b630*/  @P0 BRA `(.L_x_7000) ;  /* 0x0000000000a80947 */ /* 0x000fea0003800000 */
[----:B------:R-:W2:Y:S01]  /*b640*/  LDS.128 R4, [R213+0x3000] ;  /* 0x00300000d5047984 */ /* 0x000ea20000000c00 */
        /* <DEDUP_REMOVED lines=41> */
.L_x_7000:
[----:B------:R-:W-:Y:S05]  /*b8e0*/  BSYNC B1 ;  /* 0x0000000000017941 */ /* 0x000fea0003800000 */
.L_x_6999:
[----:B------:R-:W-:Y:S05]  /*b8f0*/  @P1 BRA `(.L_x_6998) ;  /* 0x0000002400e41947 */ /* 0x000fea0003800000 */
[----:B--2---:R-:W2:Y:S01]  /*b900*/  LDS.128 R4, [R213+0x7000] ;  /* 0x00700000d5047984 */ /* 0x004ea20000000c00 */
        /* <DEDUP_REMOVED lines=30> */
[C---:B------:R-:W-:Y:S02]  /*baf0*/  FMUL.FTZ R7, R5.reuse, R4 ;  /* 0x0000000405077220 */ /* 0x040fe40000410000 */
[-C--:B------:R-:W-:Y:S01]  /*bb00*/  FMUL.FTZ R9, R5, R0.reuse ;  /* 0x0000000005097220 */ /* 0x080fe20000410000 */
[----:B------:R-:W-:Y:S01]  /*bb10*/  FFMA.FTZ R13, R8, R3, -R13 ;  /* 0x00000003080d7223 */ /* 0x000fe2000001080d */
[----:B------:R-:W-:Y:S01]  /*bb20*/  FFMA.FTZ R5, R6, R0, -R7 ;  /* 0x0000000006057223 */ /* 0x000fe20000010807 */
        /* <DEDUP_REMOVED lines=8> */
.L_x_6959:
[----:B------:R-:W1:Y:S01]  /*bbb0*/  LDC R21, c[0x0][0x3d4] ;  /* 0x0000f500ff157b82 */ /* 0x000e620000000800 */
[-C--:B------:R-:W-:Y:S01]  /*bbc0*/  ISETP.GE.AND P0, PT, R189, R73.reuse, PT ;  /* 0x00000049bd00720c */ /* 0x080fe20003f06270 */
[----:B------:R-:W-:Y:S01]  /*bbd0*/  ULDC.64 UR4, c[0x0][0x3c8] ;  /* 0x0000f20000047ab9 */ /* 0x000fe20000000a00 */
[-C--:B------:R-:W-:Y:S01]  /*bbe0*/  ISETP.GE.AND P1, PT, R188, R73.reuse, PT ;  /* 0x00000049bc00720c */ /* 0x080fe20003f26270 */
[----:B------:R-:W-:Y:S01]  /*bbf0*/  ULDC.64 UR6, c[0x0][0x3e0] ;  /* 0x0000f80000067ab9 */ /* 0x000fe20000000a00 */
[-C--:B------:R-:W-:Y:S02]  /*bc00*/  ISETP.GE.AND P2, PT, R190, R73.reuse, PT ;  /* 0x00000049be00720c */ /* 0x080fe40003f46270 */
[----:B------:R-:W-:Y:S02]  /*bc10*/  ISETP.GE.AND P3, PT, R18, R73, PT ;  /* 0x000000491200720c */ /* 0x000fe40003f66270 */
[CC--:B-1----:R-:W-:Y:S02]  /*bc20*/  ISETP.GE.OR P0, PT, R16.reuse, R21.reuse, P0 ;  /* 0x000000151000720c */ /* 0x0c2fe40000706670 */
[----:B------:R-:W-:-:S02]  /*bc30*/  ISETP.GE.OR P1, PT, R16, R21, P1 ;  /* 0x000000151000720c */ /* 0x000fc40000f26670 */
[CC--:B------:R-:W-:Y:S02]  /*bc40*/  ISETP.GE.OR P2, PT, R16.reuse, R21.reuse, P2 ;  /* 0x000000151000720c */ /* 0x0c0fe40001746670 */
[----:B------:R-:W-:-:S07]  /*bc50*/  ISETP.GE.OR P3, PT, R16, R21, P3 ;  /* 0x000000151000720c */ /* 0x000fce0001f66670 */
[--C-:B------:R-:W-:Y:S01]  /*bc60*/  @!P0 IADD3 R29, P4, P5, R27, R29, R6.reuse ;  /* 0x0000001d1b1d8210 */ /* 0x100fe20007d9e006 */
[----:B------:R-:W1:Y:S03]  /*bc70*/  @!P0 LDC.64 R62, c[0x0][0x3e0] ;  /* 0x0000f800ff3e8b82 */ /* 0x000e660000000a00 */
[--C-:B------:R-:W-:Y:S01]  /*bc80*/  @!P0 IADD3.X R30, R31, R30, R7.reuse, P4, P5 ;  /* 0x0000001e1f1e8210 */ /* 0x100fe200027ea407 */
[C---:B------:R-:W-:Y:S01]  /*bc90*/  @!P2 IMAD.WIDE.U32 R8, R12.reuse, 0x60, R6 ;  /* 0x000000600c08a825 */ /* 0x040fe200078e0006 */
[----:B------:R-:W-:-:S03]  /*bca0*/  @!P1 LEA R0, P4, R12, R6, 0x6 ;  /* 0x000000060c009211 */ /* 0x000fc600078830ff */
[----:B------:R-:W2:Y:S01]  /*bcb0*/  @!P1 LDC.64 R66, c[0x0][0x3e0] ;  /* 0x0000f800ff429b82 */ /* 0x000ea20000000a00 */
[----:B------:R-:W-:Y:S01]  /*bcc0*/  @!P1 IADD3 R25, P5, R0, R27, RZ ;  /* 0x0000001b00199210 */ /* 0x000fe20007fbe0ff */
[----:B------:R-:W-:Y:S01]  /*bcd0*/  @!P2 IMAD R0, R13, 0x60, RZ ;  /* 0x000000600d00a824 */ /* 0x000fe200078e02ff */
[----:B------:R-:W-:Y:S02]  /*bce0*/  @!P1 LEA.HI.X R26, R12, R7, R13, 0x6, P4 ;  /* 0x000000070c1a9211 */ /* 0x000fe400020f340d */
[----:B------:R-:W-:Y:S02]  /*bcf0*/  @!P3 IADD3 R3, P4, R6, R27, RZ ;  /* 0x0000001b0603b210 */ /* 0x000fe40007f9e0ff */
[----:B------:R-:W-:Y:S01]  /*bd00*/  @!P1 IADD3.X R26, R26, R31, RZ, P5, !PT ;  /* 0x0000001f1a1a9210 */ /* 0x000fe20002ffe4ff */
[----:B------:R-:W3:Y:S01]  /*bd10*/  @!P2 LDC.64 R70, c[0x0][0x3e0] ;  /* 0x0000f800ff46ab82 */ /* 0x000ee20000000a00 */
[----:B------:R-:W-:Y:S01]  /*bd20*/  @!P2 IADD3 R6, P5, R27, R8, RZ ;  /* 0x000000081b06a210 */ /* 0x000fe20007fbe0ff */
[----:B------:R-:W-:-:S03]  /*bd30*/  @!P3 IMAD.X R14, R7, 0x1, R31, P4 ;  /* 0x00000001070eb824 */ /* 0x000fc600020e061f */
[----:B------:R-:W-:Y:S01]  /*bd40*/  @!P2 IADD3.X R7, R31, R0, R9, P5, !PT ;  /* 0x000000001f07a210 */ /* 0x000fe20002ffe409 */
[----:B------:R-:W-:Y:S01]  /*bd50*/  @!P2 IMAD R31, R11, 0x60, RZ ;  /* 0x000000600b1fa824 */ /* 0x000fe200078e02ff */
[----:B------:R-:W-:Y:S01]  /*bd60*/  @!P0 IADD3 R27, P4, P5, R33, R24, R4 ;  /* 0x00000018211b8210 */ /* 0x000fe20007d9e004 */
[----:B------:R-:W4:Y:S03]  /*bd70*/  @!P0 LDC.64 R60, c[0x0][0x3c8] ;  /* 0x0000f200ff3c8b82 */ /* 0x000f260000000a00 */
[----:B------:R-:W-:Y:S02]  /*bd80*/  @!P0 IADD3.X R28, R35, R28, R5, P4, P5 ;  /* 0x0000001c231c8210 */ /* 0x000fe400027ea405 */
[----:B------:R-:W-:Y:S02]  /*bd90*/  @!P3 IADD3 R15, P4, R4, R33, RZ ;  /* 0x00000021040fb210 */ /* 0x000fe40007f9e0ff */
[----:B------:R-:W-:Y:S01]  /*bda0*/  @!P1 LEA R20, P5, R10, R4, 0x6 ;  /* 0x000000040a149211 */ /* 0x000fe200078a30ff */
[----:B------:R-:W0:Y:S02]  /*bdb0*/  @!P1 LDC.64 R64, c[0x0][0x3c8] ;  /* 0x0000f200ff409b82 */ /* 0x000e240000000a00 */
[----:B------:R-:W-:Y:S01]  /*bdc0*/  @!P3 IMAD.X R32, R5, 0x1, R35, P4 ;  /* 0x000000010520b824 */ /* 0x000fe200020e0623 */
[----:B------:R-:W-:-:S02]  /*bdd0*/  @!P3 LEA R8, P4, R3, UR4, 0x1 ;  /* 0x000000040308bc11 */ /* 0x000fc4000f8808ff */
[C---:B------:R-:W-:Y:S01]  /*bde0*/  @!P1 LEA.HI.X R24, R10.reuse, R5, R11, 0x6, P5 ;  /* 0x000000050a189211 */ /* 0x040fe200028f340b */
[----:B------:R-:W-:Y:S01]  /*bdf0*/  @!P2 IMAD.WIDE.U32 R4, R10, 0x60, R4 ;  /* 0x000000600a04a825 */ /* 0x000fe200078e0004 */
[----:B------:R-:W-:Y:S01]  /*be00*/  @!P3 LEA.HI.X R9, R3, UR5, R14, 0x1, P4 ;  /* 0x000000050309bc11 */ /* 0x000fe2000a0f0c0e */
[----:B------:R-:W0:Y:S01]  /*be10*/  @!P2 LDC.64 R68, c[0x0][0x3c8] ;  /* 0x0000f200ff44ab82 */ /* 0x000e220000000a00 */
[C---:B------:R-:W-:Y:S02]  /*be20*/  @!P3 LEA R14, P4, R15.reuse, UR6, 0x1 ;  /* 0x000000060f0ebc11 */ /* 0x040fe4000f8808ff */
[----:B------:R-:W-:Y:S02]  /*be30*/  @!P1 IADD3 R20, P5, R20, R33, RZ ;  /* 0x0000002114149210 */ /* 0x000fe40007fbe0ff */
[----:B------:R-:W-:Y:S02]  /*be40*/  @!P3 LEA.HI.X R15, R15, UR7, R32, 0x1, P4 ;  /* 0x000000070f0fbc11 */ /* 0x000fe4000a0f0c20 */
[----:B-1----:R-:W-:Y:S01]  /*be50*/  @!P0 LEA R62, P4, R27, R62, 0x1 ;  /* 0x0000003e1b3e8211 */ /* 0x002fe200078808ff */
[----:B------:R-:W-:Y:S01]  /*be60*/  @!P1 IMAD.X R24, R24, 0x1, R35, P5 ;  /* 0x0000000118189824 */ /* 0x000fe200028e0623 */
[----:B------:R-:W-:-:S02]  /*be70*/  @!P2 IADD3 R0, P5, R33, R4, RZ ;  /* 0x000000042100a210 */ /* 0x000fc40007fbe0ff */
[----:B------:R-:W-:Y:S02]  /*be80*/  @!P0 LEA.HI.X R63, R27, R63, R28, 0x1, P4 ;  /* 0x0000003f1b3f8211 */ /* 0x000fe400020f0c1c */
[C---:B--2---:R-:W-:Y:S02]  /*be90*/  @!P1 LEA R66, P4, R20.reuse, R66, 0x1 ;  /* 0x0000004214429211 */ /* 0x044fe400078808ff */
[----:B------:R-:W-:Y:S02]  /*bea0*/  @!P2 IADD3.X R3, R35, R31, R5, P5, !PT ;  /* 0x0000001f2303a210 */ /* 0x000fe40002ffe405 */
[----:B------:R-:W-:Y:S02]  /*beb0*/  @!P1 LEA.HI.X R67, R20, R67, R24, 0x1, P4 ;  /* 0x0000004314439211 */ /* 0x000fe400020f0c18 */
[----:B------:R-:W-:Y:S02]  /*bec0*/  CS2R R32, SRZ ;  /* 0x0000000000207805 */ /* 0x000fe4000001ff00 */
[----:B---3--:R-:W-:-:S02]  /*bed0*/  @!P2 LEA R70, P4, R0, R70, 0x1 ;  /* 0x000000460046a211 */ /* 0x008fc400078808ff */
[----:B------:R-:W-:Y:S02]  /*bee0*/  CS2R R34, SRZ ;  /* 0x0000000000227805 */ /* 0x000fe4000001ff00 */
[C---:B----4-:R-:W-:Y:S02]  /*bef0*/  @!P0 LEA R60, P5, R29.reuse, R60, 0x1 ;  /* 0x0000003c1d3c8211 */ /* 0x050fe400078a08ff */
[----:B------:R-:W-:Y:S02]  /*bf00*/  CS2R R4, SRZ ;  /* 0x0000000000047805 */ /* 0x000fe4000001ff00 */
[----:B------:R-:W-:Y:S02]  /*bf10*/  @!P2 LEA.HI.X R71, R0, R71, R3, 0x1, P4 ;  /* 0x000000470047a211 */ /* 0x000fe400020f0c03 */
[----:B------:R-:W1:Y:S01]  /*bf20*/  LDC R0, c[0x0][0x428] ;  /* 0x00010a00ff007b82 */ /* 0x000e620000000800 */
[----:B------:R-:W-:Y:S02]  /*bf30*/  @!P0 LEA.HI.X R61, R29, R61, R30, 0x1, P5 ;  /* 0x0000003d1d3d8211 */ /* 0x000fe400028f0c1e */
[----:B------:R-:W-:-:S02]  /*bf40*/  CS2R R28, SRZ ;  /* 0x00000000001c7805 */ /* 0x000fc4000001ff00 */
[----:B------:R-:W-:Y:S02]  /*bf50*/  CS2R R30, SRZ ;  /* 0x00000000001e7805 */ /* 0x000fe4000001ff00 */
[C---:B0-----:R-:W-:Y:S01]  /*bf60*/  @!P1 LEA R64, P5, R25.reuse, R64, 0x1 ;  /* 0x0000004019409211 */ /* 0x041fe200078a08ff */
[----:B------:R-:W5:Y:S03]  /*bf70*/  @!P0 LDG.E.128 R32, desc[UR56][R62.64] ;  /* 0x000000383e208981 */ /* 0x000f66000c1e1d00 */
[----:B------:R-:W-:Y:S01]  /*bf80*/  @!P1 LEA.HI.X R65, R25, R65, R26, 0x1, P5 ;  /* 0x0000004119419211 */ /* 0x000fe200028f0c1a */
[----:B------:R-:W5:Y:S01]  /*bf90*/  @!P0 LDG.E.128 R28, desc[UR56][R60.64] ;  /* 0x000000383c1c8981 */ /* 0x000f62000c1e1d00 */
[----:B------:R-:W-:Y:S02]  /*bfa0*/  @!P2 LEA R68, P5, R6, R68, 0x1 ;  /* 0x000000440644a211 */ /* 0x000fe400078a08ff */
[----:B------:R-:W-:-:S02]  /*bfb0*/  CS2R R24, SRZ ;  /* 0x0000000000187805 */ /* 0x000fc4000001ff00 */
[----:B------:R-:W-:Y:S02]  /*bfc0*/  CS2R R26, SRZ ;  /* 0x00000000001a7805 */ /* 0x000fe4000001ff00 */
[----:B------:R-:W-:Y:S02]  /*bfd0*/  @!P2 LEA.HI.X R69, R6, R69, R7, 0x1, P5 ;  /* 0x000000450645a211 */ /* 0x000fe400028f0c07 */
[----:B------:R-:W-:Y:S01]  /*bfe0*/  CS2R R6, SRZ ;  /* 0x0000000000067805 */ /* 0x000fe2000001ff00 */
[----:B------:R-:W-:Y:S01]  /*bff0*/  IMAD.MOV.U32 R58, RZ, RZ, R54 ;  /* 0x000000ffff3a7224 */ /* 0x000fe200078e0036 */
[----:B------:R-:W-:Y:S01]  /*c000*/  MOV R57, R53 ;  /* 0x0000003500397202 */ /* 0x000fe20000000f00 */
[----:B------:R-:W5:Y:S04]  /*c010*/  @!P3 LDG.E.128 R24, desc[UR56][R14.64] ;  /* 0x000000380e18b981 */ /* 0x000f68000c1e1d00 */
[----:B------:R0:W5:Y:S01]  /*c020*/  @!P3 LDG.E.128 R4, desc[UR56][R8.64] ;  /* 0x000000380804b981 */ /* 0x000162000c1e1d00 */
[----:B-1----:R-:W-:-:S13]  /*c030*/  ISETP.NE.AND P0, PT, R0, 0x1, PT ;  /* 0x000000010000780c */ /* 0x002fda0003f05270 */
[----:B0-----:R-:W0:Y:S08]  /*c040*/  @P0 LDC R8, c[0x0][0x42c] ;  /* 0x00010b00ff080b82 */ /* 0x001e300000000800 */
[----:B------:R-:W1:Y:S01]  /*c050*/  @P0 LDC R9, c[0x0][0x430] ;  /* 0x00010c00ff090b82 */ /* 0x000e620000000800 */
[----:B------:R-:W-:-:S04]  /*c060*/  IMAD R0, R197, 0x80, R18 ;  /* 0x00000080c5007824 */ /* 0x000fc800078e0212 */
[----:B------:R-:W-:-:S04]  /*c070*/  IMAD R3, R219, 0x20, R0 ;  /* 0x00000020db037824 */ /* 0x000fc800078e0200 */
[----:B0-----:R-:W-:-:S05]  /*c080*/  @P0 IMAD.HI.U32 R0, R3, R8, RZ ;  /* 0x0000000803000227 */ /* 0x001fca00078e00ff */
[----:B-1----:R-:W-:-:S04]  /*c090*/  @P0 SHF.R.U32.HI R3, RZ, R9, R0 ;  /* 0x00000009ff030219 */ /* 0x002fc80000011600 */
[----:B------:R-:W-:Y:S01]  /*c0a0*/  SHF.R.S32.HI R9, RZ, 0x1f, R3 ;  /* 0x0000001fff097819 */ /* 0x000fe20000011403 */
[----:B------:R-:W-:-:S04]  /*c0b0*/  IMAD.WIDE.U32 R14, R3, R12, R58 ;  /* 0x0000000c030e7225 */ /* 0x000fc800078e003a */
[C---:B------:R-:W-:Y:S02]  /*c0c0*/  IMAD R0, R9.reuse, R12, RZ ;  /* 0x0000000c09007224 */ /* 0x040fe400078e02ff */
[-C--:B------:R-:W-:Y:S02]  /*c0d0*/  IMAD R8, R9, R10.reuse, RZ ;  /* 0x0000000a09087224 */ /* 0x080fe400078e02ff */
[C---:B------:R-:W-:Y:S02]  /*c0e0*/  IMAD R9, R3.reuse, R13, R0 ;  /* 0x0000000d03097224 */ /* 0x040fe400078e0200 */
[----:B------:R-:W-:-:S04]  /*c0f0*/  IMAD.WIDE.U32 R12, R3, R10, R56 ;  /* 0x0000000a030c7225 */ /* 0x000fc800078e0038 */
[----:B------:R-:W-:Y:S01]  /*c100*/  IMAD R3, R3, R11, R8 ;  /* 0x0000000b03037224 */ /* 0x000fe200078e0208 */
[----:B------:R-:W-:Y:S01]  /*c110*/  LEA R8, P4, R14, UR4, 0x1 ;  /* 0x000000040e087c11 */ /* 0x000fe2000f8808ff */
[----:B------:R-:W-:Y:S01]  /*c120*/  IMAD.IADD R9, R15, 0x1, R9 ;  /* 0x000000010f097824 */ /* 0x000fe200078e0209 */
        /* <DEDUP_REMOVED lines=8> */
[----:B------:R-:W-:Y:S01]  /*c1b0*/  LEA.HI.X R9, R14, UR5, R9, 0x1, P4 ;  /* 0x000000050e097c11 */ /* 0x000fe2000a0f0c09 */
[----:B------:R-:W-:Y:S01]  /*c1c0*/  IMAD.IADD R3, R13, 0x1, R3 ;  /* 0x000000010d037824 */ /* 0x000fe200078e0203 */
[----:B------:R-:W-:Y:S01]  /*c1d0*/  LEA R0, P4, R12, UR6, 0x1 ;  /* 0x000000060c007c11 */ /* 0x000fe2000f8808ff */
[----:B------:R-:W-:Y:S01]  /*c1e0*/  UMOV UR4, 0xffffffff ;  /* 0xffffffff00047882 */ /* 0x000fe20000000000 */
[----:B------:R-:W-:Y:S01]  /*c1f0*/  ISETP.GE.AND P0, PT, R16, R21, PT ;  /* 0x000000151000720c */ /* 0x000fe20003f06270 */
[----:B------:R0:W5:Y:S01]  /*c200*/  @!P1 LDG.E.128 R36, desc[UR56][R64.64] ;  /* 0x0000003840249981 */ /* 0x000162000c1e1d00 */
[----:B------:R-:W-:-:S02]  /*c210*/  LEA.HI.X R3, R12, UR7, R3, 0x1, P4 ;  /* 0x000000070c037c11 */ /* 0x000fc4000a0f0c03 */
[-C--:B------:R-:W-:Y:S01]  /*c220*/  ISETP.GE.OR P3, PT, R188, R73.reuse, P0 ;  /* 0x00000049bc00720c */ /* 0x080fe20000766670 */
[----:B------:R0:W5:Y:S01]  /*c230*/  @!P1 LDG.E.128 R40, desc[UR56][R66.64] ;  /* 0x0000003842289981 */ /* 0x000162000c1e1d00 */
[----:B------:R-:W-:-:S03]  /*c240*/  ISETP.GE.OR P1, PT, R18, R73, P0 ;  /* 0x000000491200720c */ /* 0x000fc60000726670 */
[----:B------:R0:W5:Y:S04]  /*c250*/  @!P2 LDG.E.128 R44, desc[UR56][R68.64] ;  /* 0x00000038442ca981 */ /* 0x000168000c1e1d00 */
[----:B------:R0:W5:Y:S01]  /*c260*/  @!P2 LDG.E.128 R48, desc[UR56][R70.64] ;  /* 0x000000384630a981 */ /* 0x000162000c1e1d00 */
[-C--:B------:R-:W-:Y:S02]  /*c270*/  ISETP.GE.OR P2, PT, R189, R73.reuse, P0 ;  /* 0x00000049bd00720c */ /* 0x080fe40000746670 */
[----:B------:R-:W-:Y:S01]  /*c280*/  ISETP.GE.OR P0, PT, R190, R73, P0 ;  /* 0x00000049be00720c */ /* 0x000fe20000706670 */
[----:B------:R-:W-:-:S12]  /*c290*/  BRA.DIV UR4, `(.L_x_7001) ;  /* 0x0000019204ac7947 */ /* 0x000fd8000b800000 */
.L_x_7299:
[----:B------:R-:W-:-:S03]  /*c2a0*/  UMOV UR4, 0xffffffff ;  /* 0xffffffff00047882 */ /* 0x000fc60000000000 */
[----:B------:R-:W-:Y:S05]  /*c2b0*/  BRA.DIV UR4, `(.L_x_7002) ;  /* 0x0000019204cc7947 */ /* 0x000fea000b800000 */
.L_x_7302:
[----:B------:R-:W-:-:S03]  /*c2c0*/  UMOV UR4, 0xffffffff ;  /* 0xffffffff00047882 */ /* 0x000fc60000000000 */
[----:B------:R-:W-:Y:S05]  /*c2d0*/  BRA.DIV UR4, `(.L_x_7003) ;  /* 0x0000019204ec7947 */ /* 0x000fea000b800000 */
.L_x_7305:
[----:B------:R-:W-:-:S03]  /*c2e0*/  UMOV UR4, 0xffffffff ;  /* 0xffffffff00047882 */ /* 0x000fc60000000000 */
[----:B------:R-:W-:Y:S05]  /*c2f0*/  BRA.DIV UR4, `(.L_x_7004) ;  /* 0x00000196040c7947 */ /* 0x000fea000b800000 */
.L_x_7308:
[----:B------:R-:W-:-:S03]  /*c300*/  UMOV UR4, 0xffffffff ;  /* 0xffffffff00047882 */ /* 0x000fc60000000000 */
[----:B------:R-:W-:Y:S05]  /*c310*/  BRA.DIV UR4, `(.L_x_7005) ;  /* 0x00000196042c7947 */ /* 0x000fea000b800000 */
.L_x_7311:
[----:B------:R-:W-:-:S03]  /*c320*/  UMOV UR4, 0xffffffff ;  /* 0xffffffff00047882 */ /* 0x000fc60000000000 */
[----:B------:R-:W-:Y:S05]  /*c330*/  BRA.DIV UR4, `(.L_x_7006) ;  /* 0x00000196044c7947 */ /* 0x000fea000b800000 */
.L_x_7314:
[----:B------:R-:W-:-:S03]  /*c340*/  UMOV UR4, 0xffffffff ;  /* 0xffffffff00047882 */ /* 0x000fc60000000000 */
[----:B------:R-:W-:Y:S05]  /*c350*/  BRA.DIV UR4, `(.L_x_7007) ;  /* 0x00000196046c7947 */ /* 0x000fea000b800000 */
.L_x_7317:
[----:B------:R-:W-:-:S03]  /*c360*/  UMOV UR4, 0xffffffff ;  /* 0xffffffff00047882 */ /* 0x000fc60000000000 */
[----:B------:R-:W-:Y:S05]  /*c370*/  BRA.DIV UR4, `(.L_x_7008) ;  /* 0x00000196048c7947 */ /* 0x000fea000b800000 */
.L_x_7320:
[----:B------:R-:W-:-:S03]  /*c380*/  UMOV UR4, 0xffffffff ;  /* 0xffffffff00047882 */ /* 0x000fc60000000000 */
[----:B------:R-:W-:Y:S05]  /*c390*/  BRA.DIV UR4, `(.L_x_7009) ;  /* 0x0000019604ac7947 */ /* 0x000fea000b800000 */
.L_x_7323:
[----:B------:R-:W-:-:S03]  /*c3a0*/  UMOV UR4, 0xffffffff ;  /* 0xffffffff00047882 */ /* 0x000fc60000000000 */
[----:B------:R-:W-:Y:S05]  /*c3b0*/  BRA.DIV UR4, `(.L_x_7010) ;  /* 0x0000019604cc7947 */ /* 0x000fea000b800000 */
.L_x_7326:
[----:B------:R-:W-:-:S03]  /*c3c0*/  UMOV UR4, 0xffffffff ;  /* 0xffffffff00047882 */ /* 0x000fc60000000000 */
[----:B------:R-:W-:Y:S05]  /*c3d0*/  BRA.DIV UR4, `(.L_x_7011) ;  /* 0x0000019604ec7947 */ /* 0x000fea000b800000 */
.L_x_7329:
[----:B------:R-:W-:-:S03]  /*c3e0*/  UMOV UR4, 0xffffffff ;  /* 0xffffffff00047882 */ /* 0x000fc60000000000 */
[----:B------:R-:W-:Y:S05]  /*c3f0*/  BRA.DIV UR4, `(.L_x_7012) ;  /* 0x0000019a040c7947 */ /* 0x000fea000b800000 */
.L_x_7332:
[----:B------:R-:W-:-:S03]  /*c400*/  UMOV UR4, 0xffffffff ;  /* 0xffffffff00047882 */ /* 0x000fc60000000000 */
[----:B------:R-:W-:Y:S05]  /*c410*/  BRA.DIV UR4, `(.L_x_7013) ;  /* 0x0000019a042c7947 */ /* 0x000fea000b800000 */
.L_x_7335:
[----:B------:R-:W-:-:S03]  /*c420*/  UMOV UR4, 0xffffffff ;  /* 0xffffffff00047882 */ /* 0x000fc60000000000 */
[----:B------:R-:W-:Y:S05]  /*c430*/  BRA.DIV UR4, `(.L_x_7014) ;  /* 0x0000019a044c7947 */ /* 0x000fea000b800000 */
.L_x_7338:
[----:B------:R-:W-:-:S03]  /*c440*/  UMOV UR4, 0xffffffff ;  /* 0xffffffff00047882 */ /* 0x000fc60000000000 */
[----:B------:R-:W-:Y:S05]  /*c450*/  BRA.DIV UR4, `(.L_x_7015) ;  /* 0x0000019a046c7947 */ /* 0x000fea000b800000 */
.L_x_7341:
[----:B------:R-:W-:-:S03]  /*c460*/  UMOV UR4, 0xffffffff ;  /* 0xffffffff00047882 */ /* 0x000fc60000000000 */
[----:B------:R-:W-:Y:S05]  /*c470*/  BRA.DIV UR4, `(.L_x_7016) ;  /* 0x0000019a048c7947 */ /* 0x000fea000b800000 */
.L_x_7344:
[----:B-----5:R-:W-:Y:S01]  /*c480*/  IMAD.MOV.U32 R8, RZ, RZ, R6 ;  /* 0x000000ffff087224 */ /* 0x020fe200078e0006 */
[----:B------:R-:W-:Y:S01]  /*c490*/  BSSY B1, `(.L_x_7017) ;  /* 0x000003b000017945 */ /* 0x000fe20003800000 */
[----:B------:R-:W-:Y:S02]  /*c4a0*/  IMAD.MOV.U32 R9, RZ, RZ, R7 ;  /* 0x000000ffff097224 */ /* 0x000fe400078e0007 */
[----:B------:R-:W-:Y:S02]  /*c4b0*/  IMAD.MOV.U32 R0, RZ, RZ, R4 ;  /* 0x000000ffff007224 */ /* 0x000fe400078e0004 */
[----:B------:R-:W-:Y:S01]  /*c4c0*/  IMAD.MOV.U32 R3, RZ, RZ, R5 ;  /* 0x000000ffff037224 */ /* 0x000fe200078e0005 */
[----:B------:R-:W-:Y:S01]  /*c4d0*/  PRMT R80, R8, 0x5410, R9 ;  /* 0x0000541008507816 */ /* 0x000fe20000000009 */
[----:B------:R-:W-:Y:S01]  /*c4e0*/  IMAD.MOV.U32 R8, RZ, RZ, R26 ;  /* 0x000000ffff087224 */ /* 0x000fe200078e001a */
[----:B0-----:R-:W-:Y:S01]  /*c4f0*/  PRMT R71, R71, 0x5410, R0 ;  /* 0x0000541047477816 */ /* 0x001fe20000000000 */
[----:B------:R-:W-:Y:S01]  /*c500*/  IMAD.MOV.U32 R9, RZ, RZ, R27 ;  /* 0x000000ffff097224 */ /* 0x000fe200078e001b */
[----:B------:R-:W-:Y:S01]  /*c510*/  MOV R0, R24 ;  /* 0x0000001800007202 */ /* 0x000fe20000000f00 */
[----:B------:R-:W-:Y:S01]  /*c520*/  IMAD.MOV.U32 R10, RZ, RZ, R31 ;  /* 0x000000ffff0a7224 */ /* 0x000fe200078e001f */
[----:B------:R-:W-:Y:S01]  /*c530*/  PRMT R64, R3, 0x7610, R64 ;  /* 0x0000761003407816 */ /* 0x000fe20000000040 */
[----:B------:R-:W-:Y:S01]  /*c540*/  IMAD.MOV.U32 R3, RZ, RZ, R25 ;  /* 0x000000ffff037224 */ /* 0x000fe200078e0019 */
[----:B------:R-:W-:Y:S01]  /*c550*/  PRMT R69, R0, 0x5410, R8 ;  /* 0x0000541000457816 */ /* 0x000fe20000000008 */
[----:B------:R-:W-:Y:S01]  /*c560*/  IMAD.MOV.U32 R8, RZ, RZ, R29 ;  /* 0x000000ffff087224 */ /* 0x000fe200078e001d */
[----:B------:R-:W-:-:S02]  /*c570*/  LEA.HI R0, R221, R221, RZ, 0x1 ;  /* 0x000000dddd007211 */ /* 0x000fc400078f08ff */
[----:B------:R-:W-:Y:S01]  /*c580*/  PRMT R71, R9, 0x7610, R71 ;  /* 0x0000761009477816 */ /* 0x000fe20000000047 */
[----:B------:R-:W-:Y:S01]  /*c590*/  IMAD.MOV.U32 R9, RZ, RZ, R30 ;  /* 0x000000ffff097224 */ /* 0x000fe200078e001e */
[----:B------:R-:W-:Y:S02]  /*c5a0*/  LOP3.LUT R0, R0, 0xfffffffe, RZ, 0xc0, !PT ;  /* 0xfffffffe00007812 */ /* 0x000fe400078ec0ff */
[----:B------:R-:W-:Y:S01]  /*c5b0*/  PRMT R65, R3, 0x7610, R65 ;  /* 0x0000761003417816 */ /* 0x000fe20000000041 */
[----:B------:R-:W-:Y:S01]  /*c5c0*/  IMAD.MOV.U32 R3, RZ, RZ, R28 ;  /* 0x000000ffff037224 */ /* 0x000fe200078e001c */
[----:B------:R-:W-:Y:S02]  /*c5d0*/  IADD3 R0, R221, -R0, RZ ;  /* 0x80000000dd007210 */ /* 0x000fe40007ffe0ff */
[----:B------:R-:W-:Y:S02]  /*c5e0*/  PRMT R60, R9, 0x7610, R60 ;  /* 0x00007610093c7816 */ /* 0x000fe4000000003c */
[----:B------:R-:W-:Y:S01]  /*c5f0*/  SHF.L.U32 R9, R0, 0x1f, RZ ;  /* 0x0000001f00097819 */ /* 0x000fe200000006ff */
[----:B------:R-:W-:Y:S01]  /*c600*/  IMAD.MOV.U32 R0, RZ, RZ, R34 ;  /* 0x000000ffff007224 */ /* 0x000fe200078e0022 */
[----:B------:R-:W-:Y:S01]  /*c610*/  PRMT R61, R3, 0x7610, R61 ;  /* 0x00007610033d7816 */ /* 0x000fe2000000003d */
[----:B------:R-:W-:Y:S01]  /*c620*/  IMAD.MOV.U32 R3, RZ, RZ, R32 ;  /* 0x000000ffff037224 */ /* 0x000fe200078e0020 */
[----:B------:R-:W0:Y:S01]  /*c630*/  SYNCS.PHASECHK.TRANS64.TRYWAIT P4, [R2+URZ+0x28800], R9 ;  /* 0x02880009020075a7 */ /* 0x000e22000808017f */
[----:B------:R-:W-:Y:S01]  /*c640*/  PRMT R62, R8, 0x7610, R62 ;  /* 0x00007610083e7816 */ /* 0x000fe2000000003e */
[----:B------:R-:W-:Y:S01]  /*c650*/  IMAD.MOV.U32 R8, RZ, RZ, R33 ;  /* 0x000000ffff087224 */ /* 0x000fe200078e0021 */
[----:B------:R-:W-:-:S02]  /*c660*/  PRMT R59, R59, 0x5410, R10 ;  /* 0x000054103b3b7816 */ /* 0x000fc4000000000a */
        /* <DEDUP_REMOVED lines=13> */
[----:B------:R-:W-:Y:S02]  /*c740*/  IMAD.MOV.U32 R0, RZ, RZ, R42 ;  /* 0x000000ffff007224 */ /* 0x000fe400078e002a */
[----:B------:R-:W-:Y:S01]  /*c750*/  IMAD.MOV.U32 R3, RZ, RZ, R43 ;  /* 0x000000ffff037224 */ /* 0x000fe200078e002b */
[----:B------:R-:W-:Y:S01]  /*c760*/  PRMT R56, R8, 0x5410, R10 ;  /* 0x0000541008387816 */ /* 0x000fe2000000000a */
[----:B------:R-:W-:Y:S01]  /*c770*/  IMAD.MOV.U32 R10, RZ, RZ, R45 ;  /* 0x000000ffff0a7224 */ /* 0x000fe200078e002d */
[----:B------:R-:W-:Y:S02]  /*c780*/  MOV R8, R44 ;  /* 0x0000002c00087202 */ /* 0x000fe40000000f00 */
[----:B------:R-:W-:Y:S01]  /*c790*/  PRMT R58, R0, 0x5410, R3 ;  /* 0x00005410003a7816 */ /* 0x000fe20000000003 */
[----:B------:R-:W-:Y:S01]  /*c7a0*/  IMAD.MOV.U32 R0, RZ, RZ, R48 ;  /* 0x000000ffff007224 */ /* 0x000fe200078e0030 */
[----:B------:R-:W-:Y:S01]  /*c7b0*/  PRMT R20, R8, 0x5410, R10 ;  /* 0x0000541008147816 */ /* 0x000fe2000000000a */
[----:B------:R-:W-:-:S02]  /*c7c0*/  IMAD.MOV.U32 R3, RZ, RZ, R49 ;  /* 0x000000ffff037224 */ /* 0x000fc400078e0031 */
[----:B------:R-:W-:Y:S02]  /*c7d0*/  IMAD.MOV.U32 R8, RZ, RZ, R46 ;  /* 0x000000ffff087224 */ /* 0x000fe400078e002e */
[----:B------:R-:W-:Y:S01]  /*c7e0*/  IMAD.MOV.U32 R10, RZ, RZ, R47 ;  /* 0x000000ffff0a7224 */ /* 0x000fe200078e002f */
[----:B------:R-:W-:Y:S01]  /*c7f0*/  PRMT R54, R0, 0x5410, R3 ;  /* 0x0000541000367816 */ /* 0x000fe20000000003 */
[----:B------:R-:W-:Y:S01]  /*c800*/  IMAD.MOV.U32 R0, RZ, RZ, R50 ;  /* 0x000000ffff007224 */ /* 0x000fe200078e0032 */
[----:B------:R-:W-:Y:S02]  /*c810*/  MOV R3, R51 ;  /* 0x0000003300037202 */ /* 0x000fe40000000f00 */
[----:B------:R-:W-:Y:S01]  /*c820*/  PRMT R53, R8, 0x5410, R10 ;  /* 0x0000541008357816 */ /* 0x000fe2000000000a */
[----:B0-----:R-:W-:Y:S06]  /*c830*/  @!P4 BRA `(.L_x_7018) ;  /* 0x0000019400c4c947 */ /* 0x001fec0003800000 */
.L_x_7345:
[----:B------:R-:W-:Y:S05]  /*c840*/  BSYNC B1 ;  /* 0x0000000000017941 */ /* 0x000fea0003800000 */
.L_x_7017:
[----:B------:R-:W-:Y:S04]  /*c850*/  BSSY B1, `(.L_x_7019) ;  /* 0x0000061000017945 */ /* 0x000fe80003800000 */
[----:B------:R-:W-:Y:S05]  /*c860*/  @P1 BRA `(.L_x_7020) ;  /* 0x00000004007c1947 */ /* 0x000fea0003800000 */
[----:B------:R-:W-:Y:S01]  /*c870*/  LEA.HI R8, R21, R219, RZ, 0x1d ;  /* 0x000000db15087211 */ /* 0x000fe200078fe8ff */
[----:B------:R-:W-:Y:S01]  /*c880*/  HADD2.F32 R65, -RZ, R65.H0_H0 ;  /* 0x20000041ff417230 */ /* 0x000fe20000004100 */
[----:B------:R-:W-:Y:S01]  /*c890*/  SHF.R.U64 R76, R24, 0x10, R25 ;  /* 0x00000010184c7819 */ /* 0x000fe20000001219 */
[----:B------:R-:W-:Y:S01]  /*c8a0*/  HADD2.F32 R64, -RZ, R64.H0_H0 ;  /* 0x20000040ff407230 */ /* 0x000fe20000004100 */
[----:B------:R-:W-:Y:S01]  /*c8b0*/  SHF.R.S32.HI R11, RZ, 0x1f, R8 ;  /* 0x0000001fff0b7819 */ /* 0x000fe20000011408 */
[----:B0-----:R-:W-:Y:S01]  /*c8c0*/  IMAD.SHL.U32 R9, R8, 0x8, RZ ;  /* 0x0000000808097824 */ /* 0x001fe200078e00ff */
[----:B------:R-:W-:Y:S02]  /*c8d0*/  SHF.R.U64 R79, R4, 0x10, R5 ;  /* 0x00000010044f7819 */ /* 0x000fe40000001205 */
[----:B------:R-:W-:Y:S02]  /*c8e0*/  LEA.HI R11, R11, R8, RZ, 0x3 ;  /* 0x000000080b0b7211 */ /* 0x000fe400078f18ff */
[----:B------:R-:W-:-:S02]  /*c8f0*/  LOP3.LUT R10, R9, 0x38, RZ, 0xc0, !PT ;  /* 0x00000038090a7812 */ /* 0x000fc400078ec0ff */
[----:B------:R-:W-:Y:S01]  /*c900*/  SHF.R.U32.HI R67, RZ, 0x10, R5 ;  /* 0x00000010ff437819 */ /* 0x000fe20000011605 */
[----:B------:R-:W-:Y:S01]  /*c910*/  IMAD.SHL.U32 R11, R11, 0x400, RZ ;  /* 0x000004000b0b7824 */ /* 0x000fe200078e00ff */
[----:B------:R-:W-:Y:S02]  /*c920*/  LOP3.LUT R10, R10, 0x1c0, R203, 0xf8, !PT ;  /* 0x000001c00a0a7812 */ /* 0x000fe400078ef8cb */
[----:B------:R-:W-:Y:S02]  /*c930*/  SHF.R.U32.HI R66, RZ, 0x10, R25 ;  /* 0x00000010ff427819 */ /* 0x000fe40000011619 */
[----:B------:R-:W-:Y:S02]  /*c940*/  LOP3.LUT R12, R10, R211, RZ, 0x3c, !PT ;  /* 0x000000d30a0c7212 */ /* 0x000fe400078e3cff */
[----:B------:R-:W-:Y:S01]  /*c950*/  LOP3.LUT R13, R11, 0x7fffe000, RZ, 0xc0, !PT ;  /* 0x7fffe0000b0d7812 */ /* 0x000fe200078ec0ff */
[----:B------:R-:W-:Y:S01]  /*c960*/  HADD2.F32 R66, -RZ, R66.H0_H0 ;  /* 0x20000042ff427230 */ /* 0x000fe20000004100 */
[----:B------:R-:W0:Y:S01]  /*c970*/  LDS.128 R8, [R213] ;  /* 0x00000000d5087984 */ /* 0x000e220000000c00 */
[----:B------:R-:W-:-:S02]  /*c980*/  SHF.R.U64 R75, R26, 0x10, R27 ;  /* 0x000000101a4b7819 */ /* 0x000fc4000000121b */
[----:B------:R-:W-:Y:S02]  /*c990*/  IADD3 R13, R12, R13, R212 ;  /* 0x0000000d0c0d7210 */ /* 0x000fe40007ffe0d4 */
[----:B------:R-:W-:Y:S02]  /*c9a0*/  SHF.R.U32.HI R73, RZ, 0x10, R27 ;  /* 0x00000010ff497819 */ /* 0x000fe4000001161b */
[--C-:B------:R-:W-:Y:S01]  /*c9b0*/  SHF.R.U32.HI R77, RZ, 0x10, R7.reuse ;  /* 0x00000010ff4d7819 */ /* 0x100fe20000011607 */
        /* <DEDUP_REMOVED lines=18> */
[----:B------:R-:W-:Y:S02]  /*cae0*/  HADD2.F32 R64, -RZ, R69.H0_H0 ;  /* 0x20000045ff407230 */ /* 0x000fe40000004100 */
[----:B------:R-:W-:Y:S01]  /*caf0*/  FFMA.FTZ R70, R5, R65, R70 ;  /* 0x0000004105467223 */ /* 0x000fe20000010046 */
[----:B------:R-:W-:Y:S02]  /*cb00*/  HADD2.F32 R5, -RZ, R71.H1_H1 ;  /* 0x30000047ff057230 */ /* 0x000fe40000004100 */
[----:B------:R-:W-:Y:S01]  /*cb10*/  FMUL.FTZ R74, R25, R24 ;  /* 0x00000018194a7220 */ /* 0x000fe20000410000 */
[----:B------:R-:W-:Y:S02]  /*cb20*/  HADD2.F32 R25, -RZ, R69.H1_H1 ;  /* 0x30000045ff197230 */ /* 0x000fe40000004100 */
[----:B------:R-:W-:Y:S01]  /*cb30*/  FMUL.FTZ R65, R13, R64 ;  /* 0x000000400d417220 */ /* 0x000fe20000410000 */
[----:B------:R-:W-:-:S02]  /*cb40*/  HADD2.F32 R26, -RZ, R14.H0_H0 ;  /* 0x2000000eff1a7230 */ /* 0x000fc40000004100 */
[-C--:B------:R-:W-:Y:S01]  /*cb50*/  FMUL.FTZ R13, R13, R5.reuse ;  /* 0x000000050d0d7220 */ /* 0x080fe20000410000 */
[C---:B------:R-:W-:Y:S01]  /*cb60*/  FFMA.FTZ R69, R9.reuse, R66, R74 ;  /* 0x0000004209457223 */ /* 0x040fe2000001004a */
        /* <DEDUP_REMOVED lines=10> */
[C---:B------:R-:W-:Y:S01]  /*cc10*/  FMUL.FTZ R72, R27.reuse, R64 ;  /* 0x000000401b487220 */ /* 0x040fe20000410000 */
[----:B------:R-:W-:Y:S02]  /*cc20*/  HADD2.F32 R26, -RZ, R73.H0_H0 ;  /* 0x20000049ff1a7230 */ /* 0x000fe40000004100 */
[-C--:B------:R-:W-:Y:S01]  /*cc30*/  FMUL.FTZ R27, R27, R4.reuse ;  /* 0x000000041b1b7220 */ /* 0x080fe20000410000 */
[----:B------:R-:W-:Y:S02]  /*cc40*/  HADD2.F32 R24, -RZ, R77.H0_H0 ;  /* 0x2000004dff187230 */ /* 0x000fe40000004100 */
[C---:B------:R-:W-:Y:S01]  /*cc50*/  FFMA.FTZ R71, R6.reuse, R5, -R9 ;  /* 0x0000000506477223 */ /* 0x040fe20000010809 */
[----:B------:R-:W-:Y:S01]  /*cc60*/  FFMA.FTZ R25, R6, R25, R13 ;  /* 0x0000001906197223 */ /* 0x000fe2000001000d */
[----:B------:R-:W-:Y:S01]  /*cc70*/  FFMA.FTZ R72, R7, R4, -R72 ;  /* 0x0000000407487223 */ /* 0x000fe20000010848 */
[----:B------:R-:W-:-:S02]  /*cc80*/  HADD2.F32 R12, -RZ, R12.H1_H1 ;  /* 0x3000000cff0c7230 */ /* 0x000fc40000004100 */
[----:B------:R-:W-:Y:S01]  /*cc90*/  FMUL.FTZ R6, R15, R26 ;  /* 0x0000001a0f067220 */ /* 0x000fe20000410000 */
[----:B------:R-:W-:Y:S02]  /*cca0*/  HADD2.F32 R14, -RZ, R14.H1_H1 ;  /* 0x3000000eff0e7230 */ /* 0x000fe40000004100 */
[----:B------:R-:W-:Y:S01]  /*ccb0*/  FFMA.FTZ R64, R7, R64, R27 ;  /* 0x0000004007407223 */ /* 0x000fe2000001001b */
[-C--:B------:R-:W-:Y:S01]  /*ccc0*/  FMUL.FTZ R4, R15, R24.reuse ;  /* 0x000000180f047220 */ /* 0x080fe20000410000 */
[----:B------:R-:W-:Y:S02]  /*ccd0*/  HADD2.F32 R9, -RZ, R76.H0_H0 ;  /* 0x2000004cff097230 */ /* 0x000fe40000004100 */
[C---:B------:R-:W-:Y:S01]  /*cce0*/  FFMA.FTZ R73, R11.reuse, R24, -R6 ;  /* 0x000000180b497223 */ /* 0x040fe20000010806 */
[----:B------:R-:W-:Y:S02]  /*ccf0*/  HADD2.F32 R13, -RZ, R75.H0_H0 ;  /* 0x2000004bff0d7230 */ /* 0x000fe40000004100 */
[----:B------:R-:W-:Y:S01]  /*cd00*/  FFMA.FTZ R75, R11, R26, R4 ;  /* 0x0000001a0b4b7223 */ /* 0x000fe20000010004 */
[----:B------:R-:W-:-:S02]  /*cd10*/  HADD2.F32 R5, -RZ, R79.H0_H0 ;  /* 0x2000004fff057230 */ /* 0x000fc40000004100 */
[----:B------:R-:W-:Y:S01]  /*cd20*/  FMUL.FTZ R11, R12, R9 ;  /* 0x000000090c0b7220 */ /* 0x000fe20000410000 */
[----:B------:R-:W-:Y:S02]  /*cd30*/  HADD2.F32 R7, -RZ, R78.H0_H0 ;  /* 0x2000004eff077230 */ /* 0x000fe40000004100 */
[----:B------:R-:W-:Y:S01]  /*cd40*/  FMUL.FTZ R27, R14, R13 ;  /* 0x0000000d0e1b7220 */ /* 0x000fe20000410000 */
[----:B------:R-:W-:Y:S02]  /*cd50*/  HADD2.F32 R10, -RZ, R10.H1_H1 ;  /* 0x3000000aff0a7230 */ /* 0x000fe40000004100 */
[-C--:B------:R-:W-:Y:S01]  /*cd60*/  FMUL.FTZ R12, R12, R5.reuse ;  /* 0x000000050c0c7220 */ /* 0x080fe20000410000 */
[----:B------:R-:W-:Y:S01]  /*cd70*/  FFMA.FTZ R4, R8, R5, -R11 ;  /* 0x0000000508047223 */ /* 0x000fe2000001080b */
[-C--:B------:R-:W-:Y:S01]  /*cd80*/  FMUL.FTZ R14, R14, R7.reuse ;  /* 0x000000070e0e7220 */ /* 0x080fe20000410000 */
        /* <DEDUP_REMOVED lines=13> */
.L_x_7020:
[----:B------:R-:W-:Y:S05]  /*ce60*/  BSYNC B1 ;  /* 0x0000000000017941 */ /* 0x000fea0003800000 */
.L_x_7019:
[----:B------:R-:W-:Y:S04]  /*ce70*/  BSSY B1, `(.L_x_7021) ;  /* 0x0000060000017945 */ /* 0x000fe80003800000 */
[----:B------:R-:W-:Y:S05]  /*ce80*/  @P2 BRA `(.L_x_7022) ;  /* 0x0000000400782947 */ /* 0x000fea0003800000 */
[----:B-1----:R-:W-:Y:S02]  /*ce90*/  LEA.HI R4, R21, R219, RZ, 0x1d ;  /* 0x000000db15047211 */ /* 0x002fe400078fe8ff */
[----:B------:R-:W-:Y:S01]  /*cea0*/  SHF.R.U64 R69, R30, 0x10, R31 ;  /* 0x000000101e457819 */ /* 0x000fe2000000121f */
[--C-:B------:R-:W-:Y:S01]  /*ceb0*/  HADD2.F32 R30, -RZ, R62.reuse.H0_H0 ;  /* 0x2000003eff1e7230 */ /* 0x100fe20000004100 */
[----:B------:R-:W-:Y:S01]  /*cec0*/  SHF.R.S32.HI R7, RZ, 0x1f, R4 ;  /* 0x0000001fff077819 */ /* 0x000fe20000011404 */
[----:B------:R-:W-:Y:S01]  /*ced0*/  IMAD.SHL.U32 R5, R4, 0x8, RZ ;  /* 0x0000000804057824 */ /* 0x000fe200078e00ff */
[----:B------:R-:W-:Y:S01]  /*cee0*/  SHF.R.U64 R65, R32, 0x10, R33 ;  /* 0x0000001020417819 */ /* 0x000fe20000001221 */
[----:B------:R-:W-:Y:S01]  /*cef0*/  HADD2.F32 R62, -RZ, R62.H1_H1 ;  /* 0x3000003eff3e7230 */ /* 0x000fe20000004100 */
[----:B------:R-:W-:Y:S02]  /*cf00*/  LEA.HI R7, R7, R4, RZ, 0x3 ;  /* 0x0000000407077211 */ /* 0x000fe400078f18ff */
[----:B------:R-:W-:-:S02]  /*cf10*/  LOP3.LUT R4, R202, 0x38, R5, 0xf8, !PT ;  /* 0x00000038ca047812 */ /* 0x000fc400078ef805 */
[--C-:B------:R-:W-:Y:S01]  /*cf20*/  SHF.R.U64 R70, R28, 0x10, R29.reuse ;  /* 0x000000101c467819 */ /* 0x100fe2000000121d */
[----:B------:R-:W-:Y:S01]  /*cf30*/  IMAD.SHL.U32 R7, R7, 0x400, RZ ;  /* 0x0000040007077824 */ /* 0x000fe200078e00ff */
[----:B0-----:R-:W-:Y:S02]  /*cf40*/  LOP3.LUT R9, R4, R209, RZ, 0x3c, !PT ;  /* 0x000000d104097212 */ /* 0x001fe400078e3cff */
[----:B------:R-:W-:Y:S02]  /*cf50*/  SHF.R.U32.HI R64, RZ, 0x10, R29 ;  /* 0x00000010ff407819 */ /* 0x000fe4000001161d */
[----:B------:R-:W-:Y:S02]  /*cf60*/  LOP3.LUT R8, R7, 0x7fffe000, RZ, 0xc0, !PT ;  /* 0x7fffe00007087812 */ /* 0x000fe400078ec0ff */
[----:B------:R-:W0:Y:S01]  /*cf70*/  LDS.128 R4, [R226] ;  /* 0x00000000e2047984 */ /* 0x000e220000000c00 */
[----:B------:R-:W-:Y:S02]  /*cf80*/  SHF.R.U32.HI R29, RZ, 0x10, R33 ;  /* 0x00000010ff1d7819 */ /* 0x000fe40000011621 */
[----:B------:R-:W-:-:S02]  /*cf90*/  IADD3 R9, R9, R8, R210 ;  /* 0x0000000809097210 */ /* 0x000fc40007ffe0d2 */
[----:B------:R-:W-:Y:S01]  /*cfa0*/  SHF.R.U32.HI R67, RZ, 0x10, R31 ;  /* 0x00000010ff437819 */ /* 0x000fe2000001161f */
[----:B------:R-:W-:Y:S01]  /*cfb0*/  HADD2.F32 R29, -RZ, R29.H0_H0 ;  /* 0x2000001dff1d7230 */ /* 0x000fe20000004100 */
[--C-:B------:R-:W-:Y:S01]  /*cfc0*/  SHF.R.U64 R63, R34, 0x10, R35.reuse ;  /* 0x00000010223f7819 */ /* 0x100fe20000001223 */
[----:B------:R-:W-:Y:S01]  /*cfd0*/  IMAD R12, R9, 0x2, R2 ;  /* 0x00000002090c7824 */ /* 0x000fe200078e0202 */
[----:B------:R-:W-:-:S04]  /*cfe0*/  SHF.R.U32.HI R35, RZ, 0x10, R35 ;  /* 0x00000010ff237819 */ /* 0x000fc80000011623 */
        /* <DEDUP_REMOVED lines=16> */
[--C-:B------:R-:W-:Y:S02]  /*d0f0*/  HADD2.F32 R32, -RZ, R61.reuse.H1_H1 ;  /* 0x3000003dff207230 */ /* 0x100fe40000004100 */
[----:B------:R-:W-:Y:S01]  /*d100*/  FFMA.FTZ R62, R13, R62, R34 ;  /* 0x0000003e0d3e7223 */ /* 0x000fe20000010022 */
[----:B------:R-:W-:Y:S02]  /*d110*/  HADD2.F32 R30, -RZ, R61.H0_H0 ;  /* 0x2000003dff1e7230 */ /* 0x000fe40000004100 */
[----:B------:R-:W-:Y:S01]  /*d120*/  FMUL.FTZ R13, R26, R25 ;  /* 0x000000191a0d7220 */ /* 0x000fe20000410000 */
[----:B------:R-:W-:Y:S02]  /*d130*/  HADD2.F32 R27, -RZ, R10.H0_H0 ;  /* 0x2000000aff1b7230 */ /* 0x000fe40000004100 */
[----:B------:R-:W-:Y:S01]  /*d140*/  FMUL.FTZ R34, R9, R32 ;  /* 0x0000002009227220 */ /* 0x000fe20000410000 */
[----:B------:R-:W-:-:S02]  /*d150*/  HADD2.F32 R26, -RZ, R60.H1_H1 ;  /* 0x3000003cff1a7230 */ /* 0x000fc40000004100 */
[-C--:B------:R-:W-:Y:S01]  /*d160*/  FMUL.FTZ R9, R9, R30.reuse ;  /* 0x0000001e09097220 */ /* 0x080fe20000410000 */
[----:B------:R-:W-:Y:S02]  /*d170*/  HADD2.F32 R60, -RZ, R60.H0_H0 ;  /* 0x2000003cff3c7230 */ /* 0x000fe40000004100 */
[C---:B------:R-:W-:Y:S01]  /*d180*/  FFMA.FTZ R34, R5.reuse, R30, -R34 ;  /* 0x0000001e05227223 */ /* 0x040fe20000010822 */
[----:B------:R-:W-:Y:S02]  /*d190*/  HADD2.F32 R28, -RZ, R11.H0_H0 ;  /* 0x2000000bff1c7230 */ /* 0x000fe40000004100 */
[----:B------:R-:W-:Y:S01]  /*d1a0*/  FFMA.FTZ R32, R5, R32, R9 ;  /* 0x0000002005207223 */ /* 0x000fe20000010009 */
[--C-:B------:R-:W-:Y:S02]  /*d1b0*/  HADD2.F32 R5, -RZ, R59.reuse.H1_H1 ;  /* 0x3000003bff057230 */ /* 0x100fe40000004100 */
[C---:B------:R-:W-:Y:S01]  /*d1c0*/  FFMA.FTZ R64, R14.reuse, R25, -R33 ;  /* 0x000000190e407223 */ /* 0x040fe20000010821 */
[----:B------:R-:W-:Y:S01]  /*d1d0*/  FFMA.FTZ R29, R14, R29, R13 ;  /* 0x0000001d0e1d7223 */ /* 0x000fe2000001000d */
[----:B------:R-:W-:-:S02]  /*d1e0*/  HADD2.F32 R59, -RZ, R59.H0_H0 ;  /* 0x2000003bff3b7230 */ /* 0x000fc40000004100 */
[C---:B------:R-:W-:Y:S01]  /*d1f0*/  FMUL.FTZ R14, R27.reuse, R26 ;  /* 0x0000001a1b0e7220 */ /* 0x040fe20000410000 */
[-C--:B------:R-:W-:Y:S01]  /*d200*/  FMUL.FTZ R66, R27, R60.reuse ;  /* 0x0000003c1b427220 */ /* 0x080fe20000410000 */
[----:B------:R-:W-:Y:S02]  /*d210*/  HADD2.F32 R11, -RZ, R11.H1_H1 ;  /* 0x3000000bff0b7230 */ /* 0x000fe40000004100 */
        /* <DEDUP_REMOVED lines=37> */
.L_x_7022:
[----:B------:R-:W-:Y:S05]  /*d470*/  BSYNC B1 ;  /* 0x0000000000017941 */ /* 0x000fea0003800000 */
.L_x_7021:
[----:B------:R-:W-:Y:S04]  /*d480*/  BSSY B1, `(.L_x_7023) ;  /* 0x0000060000017945 */ /* 0x000fe80003800000 */
[----:B------:R-:W-:Y:S05]  /*d490*/  @P3 BRA `(.L_x_7024) ;  /* 0x0000000400783947 */ /* 0x000fea0003800000 */
[----:B-12---:R-:W-:Y:S01]  /*d4a0*/  LEA.HI R4, R21, R219, RZ, 0x1d ;  /* 0x000000db15047211 */ /* 0x006fe200078fe8ff */
[----:B------:R-:W-:Y:S01]  /*d4b0*/  HADD2.F32 R34, -RZ, R57.H1_H1 ;  /* 0x30000039ff227230 */ /* 0x000fe20000004100 */
[----:B------:R-:W-:Y:S01]  /*d4c0*/  SHF.R.U32.HI R33, RZ, 0x10, R37 ;  /* 0x00000010ff217819 */ /* 0x000fe20000011625 */
[----:B------:R-:W-:Y:S01]  /*d4d0*/  HADD2.F32 R30, -RZ, R55.H1_H1 ;  /* 0x30000037ff1e7230 */ /* 0x000fe20000004100 */
[----:B------:R-:W-:Y:S02]  /*d4e0*/  SHF.R.S32.HI R5, RZ, 0x1f, R4 ;  /* 0x0000001fff057819 */ /* 0x000fe40000011404 */
[----:B------:R-:W-:Y:S02]  /*d4f0*/  SHF.L.U32 R6, R4, 0x3, RZ ;  /* 0x0000000304067819 */ /* 0x000fe400000006ff */
[----:B------:R-:W-:Y:S02]  /*d500*/  LEA.HI R5, R5, R4, RZ, 0x3 ;  /* 0x0000000405057211 */ /* 0x000fe400078f18ff */
[----:B------:R-:W-:-:S02]  /*d510*/  LOP3.LUT R4, R201, 0x38, R6, 0xf8, !PT ;  /* 0x00000038c9047812 */ /* 0x000fc400078ef806 */
[----:B------:R-:W-:Y:S01]  /*d520*/  SHF.R.U32.HI R29, RZ, 0x10, R41 ;  /* 0x00000010ff1d7819 */ /* 0x000fe20000011629 */
[----:B------:R-:W-:Y:S01]  /*d530*/  IMAD.SHL.U32 R5, R5, 0x400, RZ ;  /* 0x0000040005057824 */ /* 0x000fe200078e00ff */
[----:B0-----:R-:W-:Y:S02]  /*d540*/  LOP3.LUT R9, R4, R207, RZ, 0x3c, !PT ;  /* 0x000000cf04097212 */ /* 0x001fe400078e3cff */
[----:B------:R-:W-:Y:S01]  /*d550*/  SHF.R.U64 R60, R36, 0x10, R37 ;  /* 0x00000010243c7819 */ /* 0x000fe20000001225 */
[----:B------:R-:W-:Y:S01]  /*d560*/  HADD2.F32 R29, -RZ, R29.H0_H0 ;  /* 0x2000001dff1d7230 */ /* 0x000fe20000004100 */
[----:B------:R-:W-:Y:S02]  /*d570*/  LOP3.LUT R8, R5, 0x7fffe000, RZ, 0xc0, !PT ;  /* 0x7fffe00005087812 */ /* 0x000fe400078ec0ff */
[----:B------:R-:W0:Y:S01]  /*d580*/  LDS.128 R4, [R225] ;  /* 0x00000000e1047984 */ /* 0x000e220000000c00 */
[----:B------:R-:W-:Y:S02]  /*d590*/  SHF.R.U64 R59, R40, 0x10, R41 ;  /* 0x00000010283b7819 */ /* 0x000fe40000001229 */
[----:B------:R-:W-:-:S02]  /*d5a0*/  IADD3 R9, R9, R8, R208 ;  /* 0x0000000809097210 */ /* 0x000fc40007ffe0d0 */
[----:B------:R-:W-:Y:S02]  /*d5b0*/  SHF.R.U64 R41, R38, 0x10, R39 ;  /* 0x0000001026297819 */ /* 0x000fe40000001227 */
[----:B------:R-:W-:Y:S01]  /*d5c0*/  SHF.R.U64 R37, R42, 0x10, R43 ;  /* 0x000000102a257819 */ /* 0x000fe2000000122b */
[----:B------:R-:W-:Y:S01]  /*d5d0*/  IMAD R12, R9, 0x2, R2 ;  /* 0x00000002090c7824 */ /* 0x000fe200078e0202 */
[----:B------:R-:W-:Y:S02]  /*d5e0*/  SHF.R.U32.HI R39, RZ, 0x10, R39 ;  /* 0x00000010ff277819 */ /* 0x000fe40000011627 */
        /* <DEDUP_REMOVED lines=73> */
.L_x_7024:
[----:B------:R-:W-:Y:S05]  /*da80*/  BSYNC B1 ;  /* 0x0000000000017941 */ /* 0x000fea0003800000 */
.L_x_7023:
[----:B------:R-:W-:Y:S01]  /*da90*/  PRMT R36, R0, 0x5410, R3 ;  /* 0x0000541000247816 */ /* 0x000fe20000000003 */
[----:B------:R-:W-:Y:S06]  /*daa0*/  @P0 BRA `(.L_x_6998) ;  /* 0x0000000400780947 */ /* 0x000fec0003800000 */
[----:B------:R-:W-:Y:S01]  /*dab0*/  LEA.HI R21, R21, R219, RZ, 0x1d ;  /* 0x000000db15157211 */ /* 0x000fe200078fe8ff */
[----:B-123--:R-:W1:Y:S01]  /*dac0*/  LDS.128 R4, [R224] ;  /* 0x00000000e0047984 */ /* 0x00ee620000000c00 */
[----:B------:R-:W-:Y:S01]  /*dad0*/  HADD2.F32 R27, -RZ, R54.H1_H1 ;  /* 0x30000036ff1b7230 */ /* 0x000fe20000004100 */
[----:B------:R-:W-:Y:S01]  /*dae0*/  SHF.R.U64 R35, R44, 0x10, R45 ;  /* 0x000000102c237819 */ /* 0x000fe2000000122d */
[----:B------:R-:W-:Y:S01]  /*daf0*/  HADD2.F32 R26, -RZ, R20.H1_H1 ;  /* 0x30000014ff1a7230 */ /* 0x000fe20000004100 */
[----:B------:R-:W-:Y:S01]  /*db00*/  SHF.R.S32.HI R0, RZ, 0x1f, R21 ;  /* 0x0000001fff007819 */ /* 0x000fe20000011415 */
[----:B------:R-:W-:Y:S01]  /*db10*/  IMAD.SHL.U32 R3, R21, 0x8, RZ ;  /* 0x0000000815037824 */ /* 0x000fe200078e00ff */
[----:B------:R-:W-:Y:S01]  /*db20*/  SHF.R.U32.HI R44, RZ, 0x10, R45 ;  /* 0x00000010ff2c7819 */ /* 0x000fe2000001162d */
[----:B------:R-:W-:Y:S01]  /*db30*/  HADD2.F32 R54, -RZ, R54.H0_H0 ;  /* 0x20000036ff367230 */ /* 0x000fe20000004100 */
[----:B------:R-:W-:Y:S01]  /*db40*/  LEA.HI R21, R0, R21, RZ, 0x3 ;  /* 0x0000001500157211 */ /* 0x000fe200078f18ff */
[----:B------:R-:W-:Y:S01]  /*db50*/  HADD2.F32 R20, -RZ, R20.H0_H0 ;  /* 0x20000014ff147230 */ /* 0x000fe20000004100 */
[----:B------:R-:W-:-:S02]  /*db60*/  LOP3.LUT R0, R200, 0x38, R3, 0xf8, !PT ;  /* 0x00000038c8007812 */ /* 0x000fc400078ef803 */
[----:B------:R-:W-:Y:S01]  /*db70*/  SHF.R.U32.HI R28, RZ, 0x10, R49 ;  /* 0x00000010ff1c7819 */ /* 0x000fe20000011631 */
[----:B------:R-:W-:Y:S01]  /*db80*/  IMAD.SHL.U32 R21, R21, 0x400, RZ ;  /* 0x0000040015157824 */ /* 0x000fe200078e00ff */
[----:B------:R-:W-:Y:S02]  /*db90*/  LOP3.LUT R3, R0, R205, RZ, 0x3c, !PT ;  /* 0x000000cd00037212 */ /* 0x000fe400078e3cff */
[----:B------:R-:W-:Y:S01]  /*dba0*/  SHF.R.U64 R34, R46, 0x10, R47 ;  /* 0x000000102e227819 */ /* 0x000fe2000000122f */
[----:B------:R-:W-:Y:S01]  /*dbb0*/  HADD2.F32 R28, -RZ, R28.H0_H0 ;  /* 0x2000001cff1c7230 */ /* 0x000fe20000004100 */
[----:B------:R-:W-:Y:S02]  /*dbc0*/  LOP3.LUT R21, R21, 0x7fffe000, RZ, 0xc0, !PT ;  /* 0x7fffe00015157812 */ /* 0x000fe400078ec0ff */
[----:B------:R-:W-:Y:S02]  /*dbd0*/  SHF.R.U64 R31, R50, 0x10, R51 ;  /* 0x00000010321f7819 */ /* 0x000fe40000001233 */
[----:B------:R-:W-:-:S02]  /*dbe0*/  IADD3 R3, R3, R21, R206 ;  /* 0x0000001503037210 */ /* 0x000fc40007ffe0ce */
[----:B------:R-:W-:Y:S02]  /*dbf0*/  SHF.R.U32.HI R46, RZ, 0x10, R47 ;  /* 0x00000010ff2e7819 */ /* 0x000fe4000001162f */
[----:B------:R-:W-:Y:S01]  /*dc00*/  SHF.R.U32.HI R50, RZ, 0x10, R51 ;  /* 0x00000010ff327819 */ /* 0x000fe20000011633 */
[----:B------:R-:W-:Y:S01]  /*dc10*/  IMAD R3, R3, 0x2, R2 ;  /* 0x0000000203037824 */ /* 0x000fe200078e0202 */
[----:B------:R-:W-:-:S04]  /*dc20*/  SHF.R.U64 R33, R48, 0x10, R49 ;  /* 0x0000001030217819 */ /* 0x000fc80000001231 */
[----:B0-----:R-:W0:Y:S01]  /*dc30*/  LDS.128 R8, [R3+0x10400] ;  /* 0x0104000003087984 */ /* 0x001e220000000c00 */
[--C-:B-1----:R-:W-:Y:S02]  /*dc40*/  HADD2.F32 R12, -RZ, R5.reuse.H0_H0 ;  /* 0x20000005ff0c7230 */ /* 0x102fe40000004100 */
[----:B------:R-:W-:Y:S02]  /*dc50*/  HADD2.F32 R5, -RZ, R5.H1_H1 ;  /* 0x30000005ff057230 */ /* 0x000fe40000004100 */
[----:B------:R-:W-:Y:S02]  /*dc60*/  HADD2.F32 R0, -RZ, R4.H0_H0 ;  /* 0x20000004ff007230 */ /* 0x000fe40000004100 */
[----:B------:R-:W-:Y:S02]  /*dc70*/  HADD2.F32 R13, -RZ, R6.H0_H0 ;  /* 0x20000006ff0d7230 */ /* 0x000fe40000004100 */
[--C-:B------:R-:W-:Y:S02]  /*dc80*/  HADD2.F32 R14, -RZ, R7.reuse.H0_H0 ;  /* 0x20000007ff0e7230 */ /* 0x100fe40000004100 */
[----:B------:R-:W-:-:S02]  /*dc90*/  HADD2.F32 R7, -RZ, R7.H1_H1 ;  /* 0x30000007ff077230 */ /* 0x000fc40000004100 */
[----:B------:R-:W-:Y:S02]  /*dca0*/  HADD2.F32 R4, -RZ, R4.H1_H1 ;  /* 0x30000004ff047230 */ /* 0x000fe40000004100 */
[----:B------:R-:W-:Y:S02]  /*dcb0*/  HADD2.F32 R6, -RZ, R6.H1_H1 ;  /* 0x30000006ff067230 */ /* 0x000fe40000004100 */
[--C-:B0-----:R-:W-:Y:S02]  /*dcc0*/  HADD2.F32 R15, -RZ, R9.reuse.H0_H0 ;  /* 0x20000009ff0f7230 */ /* 0x101fe40000004100 */
[----:B------:R-:W-:Y:S02]  /*dcd0*/  HADD2.F32 R21, -RZ, R9.H1_H1 ;  /* 0x30000009ff157230 */ /* 0x000fe40000004100 */
[----:B------:R-:W-:Y:S02]  /*dce0*/  HADD2.F32 R9, -RZ, R8.H0_H0 ;  /* 0x20000008ff097230 */ /* 0x000fe40000004100 */
[C---:B------:R-:W-:Y:S01]  /*dcf0*/  FMUL.FTZ R29, R15.reuse, R27 ;  /* 0x0000001b0f1d7220 */ /* 0x040fe20000410000 */
[----:B------:R-:W-:Y:S01]  /*dd00*/  FMUL.FTZ R15, R15, R26 ;  /* 0x0000001a0f0f7220 */ /* 0x000fe20000410000 */
[----:B------:R-:W-:Y:S01]  /*dd10*/  FMUL.FTZ R30, R21, R28 ;  /* 0x0000001c151e7220 */ /* 0x000fe20000410000 */
[----:B------:R-:W-:-:S02]  /*dd20*/  HADD2.F32 R24, -RZ, R10.H0_H0 ;  /* 0x2000000aff187230 */ /* 0x000fc40000004100 */
[C---:B------:R-:W-:Y:S01]  /*dd30*/  FFMA.FTZ R29, R12.reuse, R26, -R29 ;  /* 0x0000001a0c1d7223 */ /* 0x040fe2000001081d */
[----:B------:R-:W-:Y:S02]  /*dd40*/  HADD2.F32 R26, -RZ, R44.H0_H0 ;  /* 0x2000002cff1a7230 */ /* 0x000fe40000004100 */
[----:B------:R-:W-:Y:S01]  /*dd50*/  FFMA.FTZ R27, R12, R27, R15 ;  /* 0x0000001b0c1b7223 */ /* 0x000fe2000001000f */
[C---:B------:R-:W-:Y:S01]  /*dd60*/  FMUL.FTZ R15, R9.reuse, R54 ;  /* 0x00000036090f7220 */ /* 0x040fe20000410000 */
[----:B------:R-:W-:Y:S02]  /*dd70*/  HADD2.F32 R12, -RZ, R36.H0_H0 ;  /* 0x20000024ff0c7230 */ /* 0x000fe40000004100 */
[----:B------:R-:W-:Y:S01]  /*dd80*/  FMUL.FTZ R9, R9, R20 ;  /* 0x0000001409097220 */ /* 0x000fe20000410000 */
[-C--:B------:R-:W-:Y:S01]  /*dd90*/  FMUL.FTZ R32, R21, R26.reuse ;  /* 0x0000001a15207220 */ /* 0x080fe20000410000 */
[C---:B------:R-:W-:Y:S01]  /*dda0*/  FFMA.FTZ R30, R5.reuse, R26, -R30 ;  /* 0x0000001a051e7223 */ /* 0x040fe2000001081e */
[C---:B------:R-:W-:Y:S01]  /*ddb0*/  FFMA.FTZ R15, R0.reuse, R20, -R15 ;  /* 0x00000014000f7223 */ /* 0x040fe2000001080f */
[----:B------:R-:W-:Y:S01]  /*ddc0*/  FFMA.FTZ R54, R0, R54, R9 ;  /* 0x0000003600367223 */ /* 0x000fe20000010009 */
[----:B------:R-:W-:Y:S01]  /*ddd0*/  FFMA.FTZ R32, R5, R28, R32 ;  /* 0x0000001c05207223 */ /* 0x000fe20000010020 */
[----:B------:R-:W-:-:S02]  /*dde0*/  HADD2.F32 R5, -RZ, R53.H0_H0 ;  /* 0x20000035ff057230 */ /* 0x000fc40000004100 */
[C---:B------:R-:W-:Y:S01]  /*ddf0*/  FMUL.FTZ R0, R24.reuse, R12 ;  /* 0x0000000c18007220 */ /* 0x040fe20000410000 */
[----:B------:R-:W-:Y:S02]  /*de00*/  HADD2.F32 R25, -RZ, R11.H0_H0 ;  /* 0x2000000bff197230 */ /* 0x000fe40000004100 */
[----:B------:R-:W-:Y:S02]  /*de10*/  HADD2.F32 R53, -RZ, R53.H1_H1 ;  /* 0x30000035ff357230 */ /* 0x000fe40000004100 */
[-C--:B------:R-:W-:Y:S01]  /*de20*/  FMUL.FTZ R26, R24, R5.reuse ;  /* 0x00000005181a7220 */ /* 0x080fe20000410000 */
[----:B------:R-:W-:Y:S02]  /*de30*/  HADD2.F32 R9, -RZ, R36.H1_H1 ;  /* 0x30000024ff097230 */ /* 0x000fe40000004100 */
[----:B------:R-:W-:Y:S01]  /*de40*/  FFMA.FTZ R24, R13, R5, -R0 ;  /* 0x000000050d187223 */ /* 0x000fe20000010800 */
[----:B------:R-:W-:Y:S02]  /*de50*/  HADD2.F32 R11, -RZ, R11.H1_H1 ;  /* 0x3000000bff0b7230 */ /* 0x000fe40000004100 */
[----:B------:R-:W-:Y:S01]  /*de60*/  FMUL.FTZ R28, R25, R53 ;  /* 0x00000035191c7220 */ /* 0x000fe20000410000 */
[----:B------:R-:W-:-:S02]  /*de70*/  HADD2.F32 R20, -RZ, R50.H0_H0 ;  /* 0x20000032ff147230 */ /* 0x000fc40000004100 */
[-C--:B------:R-:W-:Y:S01]  /*de80*/  FMUL.FTZ R5, R25, R9.reuse ;  /* 0x0000000919057220 */ /* 0x080fe20000410000 */
[----:B------:R-:W-:Y:S02]  /*de90*/  HADD2.F32 R0, -RZ, R46.H0_H0 ;  /* 0x2000002eff007230 */ /* 0x000fe40000004100 */
[----:B------:R-:W-:Y:S01]  /*dea0*/  FFMA.FTZ R26, R13, R12, R26 ;  /* 0x0000000c0d1a7223 */ /* 0x000fe2000001001a */
[C---:B------:R-:W-:Y:S01]  /*deb0*/  FFMA.FTZ R28, R14.reuse, R9, R28 ;  /* 0x000000090e1c7223 */ /* 0x040fe2000001001c */
[----:B------:R-:W-:Y:S01]  /*dec0*/  FFMA.FTZ R53, R14, R53, -R5 ;  /* 0x000000350e357223 */ /* 0x000fe20000010805 */
[C---:B------:R-:W-:Y:S01]  /*ded0*/  FMUL.FTZ R12, R11.reuse, R20 ;  /* 0x000000140b0c7220 */ /* 0x040fe20000410000 */
[----:B------:R-:W-:Y:S01]  /*dee0*/  FMUL.FTZ R14, R11, R0 ;  /* 0x000000000b0e7220 */ /* 0x000fe20000410000 */
[----:B------:R-:W-:Y:S02]  /*def0*/  HADD2.F32 R8, -RZ, R8.H1_H1 ;  /* 0x30000008ff087230 */ /* 0x000fe40000004100 */
[----:B------:R-:W-:-:S02]  /*df00*/  HADD2.F32 R10, -RZ, R10.H1_H1 ;  /* 0x3000000aff0a7230 */ /* 0x000fc40000004100 */
[C---:B------:R-:W-:Y:S01]  /*df10*/  FFMA.FTZ R12, R7.reuse, R0, -R12 ;  /* 0x00000000070c7223 */ /* 0x040fe2000001080c */
[----:B------:R-:W-:Y:S02]  /*df20*/  HADD2.F32 R11, -RZ, R33.H0_H0 ;  /* 0x20000021ff0b7230 */ /* 0x000fe40000004100 */
[----:B------:R-:W-:Y:S02]  /*df30*/  HADD2.F32 R13, -RZ, R31.H0_H0 ;  /* 0x2000001fff0d7230 */ /* 0x000fe40000004100 */
[----:B------:R-:W-:Y:S01]  /*df40*/  FFMA.FTZ R31, R7, R20, R14 ;  /* 0x00000014071f7223 */ /* 0x000fe2000001000e */
[----:B------:R-:W-:Y:S02]  /*df50*/  HADD2.F32 R5, -RZ, R35.H0_H0 ;  /* 0x20000023ff057230 */ /* 0x000fe40000004100 */
[----:B------:R-:W-:Y:S01]  /*df60*/  FMUL.FTZ R7, R8, R11 ;  /* 0x0000000b08077220 */ /* 0x000fe20000410000 */
[----:B------:R-:W-:Y:S02]  /*df70*/  HADD2.F32 R9, -RZ, R34.H0_H0 ;  /* 0x20000022ff097230 */ /* 0x000fe40000004100 */
[----:B------:R-:W-:Y:S01]  /*df80*/  FMUL.FTZ R25, R10, R13 ;  /* 0x0000000d0a197220 */ /* 0x000fe20000410000 */
[-C--:B------:R-:W-:Y:S01]  /*df90*/  FMUL.FTZ R8, R8, R5.reuse ;  /* 0x0000000508087220 */ /* 0x080fe20000410000 */
[----:B------:R-:W-:Y:S01]  /*dfa0*/  FFMA.FTZ R0, R4, R5, -R7 ;  /* 0x0000000504007223 */ /* 0x000fe20000010807 */
[-C--:B------:R-:W-:Y:S01]  /*dfb0*/  FMUL.FTZ R10, R10, R9.reuse ;  /* 0x000000090a0a7220 */ /* 0x080fe20000410000 */
[----:B------:R-:W-:Y:S01]  /*dfc0*/  FFMA.FTZ R25, R6, R9, -R25 ;  /* 0x0000000906197223 */ /* 0x000fe20000010819 */
[----:B------:R-:W-:Y:S01]  /*dfd0*/  FFMA.FTZ R21, R4, R11, R8 ;  /* 0x0000000b04157223 */ /* 0x000fe20000010008 */
[----:B------:R-:W-:Y:S01]  /*dfe0*/  F2FP.F16.F32.PACK_AB R7, R12, R53 ;  /* 0x000000350c07723e */ /* 0x000fe200000000ff */
        /* <DEDUP_REMOVED lines=10> */
.L_x_6998:
[----:B------:R-:W-:Y:S05]  /*e090*/  BSYNC B0 ;  /* 0x0000000000007941 */ /* 0x000fea0003800000 */
.L_x_6958:
        /* <DEDUP_REMOVED lines=8> */
.L_x_6956:
[----:B------:R-:W-:-:S05]  /*e120*/  IMAD.U32 R0, RZ, RZ, UR39 ;  /* 0x00000027ff007e24 */ /* 0x000fca000f8e00ff */
[----:B------:R-:W-:-:S13]  /*e130*/  ISETP.NE.AND P0, PT, R0, 0x3, PT ;  /* 0x000000030000780c */ /* 0x000fda0003f05270 */
[----:B------:R-:W-:Y:S05]  /*e140*/  @!P0 BRA `(.L_x_7025) ;  /* 0x0000000000048947 */ /* 0x000fea0003800000 */
[----:B------:R-:W-:Y:S01]  /*e150*/  BPT.TRAP 0x1 ;  /* 0x000000040000795c */ /* 0x000fe20000300000 */
.L_x_7025:
[----:B-1234-:R-:W-:Y:S02]  /*e160*/  LEA R8, R184, R2, 0x3 ;  /* 0x00000002b8087211 */ /* 0x01efe400078e18ff */
[----:B------:R-:W-:-:S04]  /*e170*/  SHF.L.U32 R3, R186, 0x1f, RZ ;  /* 0x0000001fba037819 */ /* 0x000fc800000006ff */
[----:B------:R1:W2:Y:S01]  /*e180*/  SYNCS.PHASECHK.TRANS64.TRYWAIT P2, [R8+URZ+0x28830], R3 ;  /* 0x02883003080075a7 */ /* 0x0002a2000804017f */
[----:B------:R-:W-:Y:S05]  /*e190*/  @!P0 BRA `(.L_x_7026) ;  /* 0x0000000000048947 */ /* 0x000fea0003800000 */
[----:B------:R-:W-:Y:S01]  /*e1a0*/  BPT.TRAP 0x1 ;  /* 0x000000040000795c */ /* 0x000fe20000300000 */
.L_x_7026:
[----:B------:R-:W3:Y:S02]  /*e1b0*/  S2R R0, SR_TID.X ;  /* 0x0000000000007919 */ /* 0x000ee40000002100 */
[----:B---3--:R-:W-:-:S04]  /*e1c0*/  LOP3.LUT R0, R0, 0x7f, RZ, 0xc0, !PT ;  /* 0x0000007f00007812 */ /* 0x008fc800078ec0ff */
[----:B------:R-:W-:Y:S01]  /*e1d0*/  ISETP.NE.AND P1, PT, R0, RZ, PT ;  /* 0x000000ff0000720c */ /* 0x000fe20003f25270 */
[----:B--2---:R-:W-:-:S12]  /*e1e0*/  @P2 BRA `(.L_x_7027) ;  /* 0x0000000000082947 */ /* 0x004fd80003800000 */
[----:B------:R-:W2:Y:S02]  /*e1f0*/  SYNCS.PHASECHK.TRANS64.TRYWAIT P2, [R8+URZ+0x28830], R3 ;  /* 0x02883003080075a7 */ /* 0x000ea4000804017f */
[----:B--2---:R-:W-:Y:S05]  /*e200*/  @!P2 BRA `(.L_x_7028) ;  /* 0x0000017c0064a947 */ /* 0x004fea0003800000 */
.L_x_7027:
[----:B------:R-:W-:Y:S05]  /*e210*/  WARPSYNC.ALL ;  /* 0x0000000000007948 */ /* 0x000fea0003800000 */
[----:B------:R-:W-:Y:S01]  /*e220*/  VIADD R0, R2, 0x18400 ;  /* 0x0001840002007836 */ /* 0x000fe20000000000 */
[----:B------:R-:W-:Y:S01]  /*e230*/  R2UR UR32, R52 ;  /* 0x00000000342072ca */ /* 0x000fe200000e0000 */
[----:B------:R-:W-:Y:S01]  /*e240*/  IMAD.MOV.U32 R7, RZ, RZ, 0x40000040 ;  /* 0x40000040ff077424 */ /* 0x000fe200078e00ff */
        /* <DEDUP_REMOVED lines=8> */
[----:B------:R-:W-:Y:S01]  /*e2d0*/  R2UR UR7, R11 ;  /* 0x000000000b0772ca */ /* 0x000fe200000e0000 */
[----:B------:R-:W-:Y:S01]  /*e2e0*/  UMOV UR13, 0x40000040 ;  /* 0x40000040000d7882 */ /* 0x000fe20000000000 */
[----:B------:R-:W-:Y:S01]  /*e2f0*/  LOP3.LUT R5, R0, 0x10000, RZ, 0xfc, !PT ;  /* 0x0001000000057812 */ /* 0x000fe200078efcff */
[----:B------:R-:W-:Y:S01]  /*e300*/  ULOP3.LUT UR32, UR32, 0x10000, URZ, 0xfc, !UPT ;  /* 0x0001000020207892 */ /* 0x000fe2000f8efc3f */
[----:B------:R-:W-:Y:S01]  /*e310*/  MOV R11, 0x40000040 ;  /* 0x40000040000b7802 */ /* 0x000fe20000000f00 */
[----:B------:R-:W-:Y:S01]  /*e320*/  UMOV UR17, 0x40000040 ;  /* 0x4000004000117882 */ /* 0x000fe20000000000 */
[----:B------:R-:W-:Y:S01]  /*e330*/  UMOV UR21, 0x40000040 ;  /* 0x4000004000157882 */ /* 0x000fe20000000000 */
[----:B------:R-:W-:Y:S01]  /*e340*/  IMAD R6, R184, 0x800, R5 ;  /* 0x00000800b8067824 */ /* 0x000fe200078e0205 */
[----:B------:R-:W-:Y:S01]  /*e350*/  UIADD3 UR4, UR32, 0x2, URZ ;  /* 0x0000000220047890 */ /* 0x000fe2000fffe03f */
[----:B------:R-:W-:Y:S01]  /*e360*/  R2UR UR11, R11 ;  /* 0x000000000b0b72ca */ /* 0x000fe200000e0000 */
[----:B------:R-:W-:Y:S01]  /*e370*/  UIADD3 UR8, UR32, 0x4, URZ ;  /* 0x0000000420087890 */ /* 0x000fe2000fffe03f */
[C---:B------:R-:W-:Y:S01]  /*e380*/  VIADD R10, R6.reuse, 0x2 ;  /* 0x00000002060a7836 */ /* 0x040fe20000000000 */
[----:B------:R-:W-:Y:S01]  /*e390*/  R2UR UR34, R6 ;  /* 0x00000000062272ca */ /* 0x000fe200000e0000 */
[----:B------:R-:W-:Y:S01]  /*e3a0*/  IMAD.MOV.U32 R11, RZ, RZ, 0x40000040 ;  /* 0x40000040ff0b7424 */ /* 0x000fe200078e00ff */
[----:B------:R-:W-:Y:S01]  /*e3b0*/  UIADD3 UR12, UR32, 0x6, URZ ;  /* 0x00000006200c7890 */ /* 0x000fe2000fffe03f */
[----:B------:R-:W-:Y:S01]  /*e3c0*/  IMAD.MOV.U32 R7, RZ, RZ, 0x40000040 ;  /* 0x40000040ff077424 */ /* 0x000fe200078e00ff */
[----:B------:R-:W-:Y:S01]  /*e3d0*/  R2UR UR6, R10 ;  /* 0x000000000a0672ca */ /* 0x000fe200000e0000 */
[----:B------:R-:W-:Y:S01]  /*e3e0*/  VIADD R10, R6, 0x4 ;  /* 0x00000004060a7836 */ /* 0x000fe20000000000 */
[----:B------:R-:W-:Y:S01]  /*e3f0*/  R2UR UR15, R11 ;  /* 0x000000000b0f72ca */ /* 0x000fe200000e0000 */
[----:B------:R-:W-:Y:S01]  /*e400*/  IMAD.MOV.U32 R11, RZ, RZ, 0x40000040 ;  /* 0x40000040ff0b7424 */ /* 0x000fe200078e00ff */
[----:B------:R-:W-:Y:S01]  /*e410*/  UIADD3 UR16, UR32, 0x400, URZ ;  /* 0x0000040020107890 */ /* 0x000fe2000fffe03f */
[----:B------:R-:W-:Y:S01]  /*e420*/  R2UR UR31, R7 ;  /* 0x00000000071f72ca */ /* 0x000fe200000e0000 */
[----:B------:R-:W-:Y:S01]  /*e430*/  UIADD3 UR20, UR32, 0x402, URZ ;  /* 0x0000040220147890 */ /* 0x000fe2000fffe03f */
[----:B------:R-:W-:Y:S01]  /*e440*/  R2UR UR10, R10 ;  /* 0x000000000a0a72ca */ /* 0x000fe200000e0000 */
[----:B------:R-:W-:Y:S01]  /*e450*/  VIADD R10, R6, 0x6 ;  /* 0x00000006060a7836 */ /* 0x000fe20000000000 */
[----:B------:R-:W-:Y:S01]  /*e460*/  HGMMA.64x128x16.F32 R24, gdesc[UR32], RZ, !UPT, gsb0 ;  /* 0x01e00000201879f0 */ /* 0x000fe2000c0008ff */
[----:B------:R-:W-:Y:S01]  /*e470*/  R2UR UR19, R11 ;  /* 0x000000000b1372ca */ /* 0x000fe200000e0000 */
[----:B------:R-:W-:Y:S01]  /*e480*/  IMAD.MOV.U32 R11, RZ, RZ, 0x40000040 ;  /* 0x40000040ff0b7424 */ /* 0x000fe200078e00ff */
[----:B------:R-:W-:Y:S01]  /*e490*/  UIADD3 UR24, UR32, 0x404, URZ ;  /* 0x0000040420187890 */ /* 0x000fe2000fffe03f */
[----:B------:R-:W-:Y:S01]  /*e4a0*/  R2UR UR14, R10 ;  /* 0x000000000a0e72ca */ /* 0x000fe200000e0000 */
[----:B------:R-:W-:Y:S01]  /*e4b0*/  VIADD R10, R6, 0x400 ;  /* 0x00000400060a7836 */ /* 0x000fe20000000000 */
[----:B------:R-:W-:Y:S01]  /*e4c0*/  UMOV UR25, 0x40000040 ;  /* 0x4000004000197882 */ /* 0x000fe20000000000 */
[----:B------:R-:W-:Y:S01]  /*e4d0*/  R2UR UR23, R11 ;  /* 0x000000000b1772ca */ /* 0x000fe200000e0000 */
[----:B------:R-:W-:Y:S01]  /*e4e0*/  IMAD.MOV.U32 R11, RZ, RZ, 0x40000040 ;  /* 0x40000040ff0b7424 */ /* 0x000fe200078e00ff */
[----:B------:R-:W-:Y:S01]  /*e4f0*/  UIADD3 UR28, UR32, 0x406, URZ ;  /* 0x00000406201c7890 */ /* 0x000fe2000fffe03f */
[----:B------:R-:W-:Y:S01]  /*e500*/  R2UR UR18, R10 ;  /* 0x000000000a1272ca */ /* 0x000fe200000e0000 */
[----:B------:R-:W-:Y:S01]  /*e510*/  VIADD R10, R6, 0x402 ;  /* 0x00000402060a7836 */ /* 0x000fe20000000000 */
[----:B------:R-:W-:Y:S01]  /*e520*/  UMOV UR29, 0x40000040 ;  /* 0x40000040001d7882 */ /* 0x000fe20000000000 */
[----:B------:R-:W-:Y:S01]  /*e530*/  R2UR UR27, R11 ;  /* 0x000000000b1b72ca */ /* 0x000fe200000e0000 */
[----:B------:R-:W-:Y:S01]  /*e540*/  ULDC.64 UR54, c[0x0][0x9d8] ;  /* 0x0002760000367ab9 */ /* 0x000fe20000000a00 */
[----:B------:R-:W-:Y:S01]  /*e550*/  IMAD.MOV.U32 R12, RZ, RZ, -0x80 ;  /* 0xffffff80ff0c7424 */ /* 0x000fe200078e00ff */
[----:B------:R-:W-:Y:S01]  /*e560*/  R2UR UR22, R10 ;  /* 0x000000000a1672ca */ /* 0x000fe200000e0000 */
[----:B-12---:R-:W-:Y:S01]  /*e570*/  @!P1 VIADD R8, R8, 0x28840 ;  /* 0x0002884008089836 */ /* 0x006fe20000000000 */
[C---:B------:R-:W-:Y:S01]  /*e580*/  IADD3 R10, R6.reuse, 0x404, RZ ;  /* 0x00000404060a7810 */ /* 0x040fe20007ffe0ff */
[----:B------:R-:W-:Y:S01]  /*e590*/  VIADD R6, R6, 0x406 ;  /* 0x0000040606067836 */ /* 0x000fe20000000000 */
[----:B------:R-:W-:-:S02]  /*e5a0*/  ULOP3.LUT UR55, URZ, UR55, URZ, 0x33, !UPT ;  /* 0x000000373f377292 */ /* 0x000fc4000f8e333f */
[----:B------:R-:W-:Y:S02]  /*e5b0*/  R2UR UR26, R10 ;  /* 0x000000000a1a72ca */ /* 0x000fe400000e0000 */
[----:B------:R-:W-:Y:S02]  /*e5c0*/  R2UR UR30, R6 ;  /* 0x00000000061e72ca */ /* 0x000fe400000e0000 */
[----:B------:R-:W1:Y:S01]  /*e5d0*/  LDC.64 R6, c[0x0][0x9e0] ;  /* 0x00027800ff067b82 */ /* 0x000e620000000a00 */
[----:B------:R-:W-:Y:S02]  /*e5e0*/  @!P1 PRMT R8, RZ, 0x654, R8 ;  /* 0x00000654ff089816 */ /* 0x000fe40000000008 */
[----:B-1----:R-:W-:Y:S01]  /*e5f0*/  ISETP.GE.AND P2, PT, R7, 0x1, PT ;  /* 0x000000010700780c */ /* 0x002fe20003f46270 */
        /* <DEDUP_REMOVED lines=25> */
[----:B0-----:R-:W-:Y:S01]  /*e790*/  FMUL.FTZ R9, R25, UR54 ;  /* 0x0000003619097c20 */ /* 0x001fe20008410000 */
[----:B------:R-:W-:Y:S01]  /*e7a0*/  FMUL.FTZ R60, R60, UR54 ;  /* 0x000000363c3c7c20 */ /* 0x000fe20008410000 */
[----:B------:R-:W-:Y:S01]  /*e7b0*/  FMUL.FTZ R61, R61, UR54 ;  /* 0x000000363d3d7c20 */ /* 0x000fe20008410000 */
[----:B------:R-:W-:-:S02]  /*e7c0*/  IMAD R79, R129, R12, 0x80 ;  /* 0x00000080814f7424 */ /* 0x000fc400078e020c */
        /* <DEDUP_REMOVED lines=26> */
[----:B------:R-:W-:-:S02]  /*e970*/  IMAD.IADD R42, R192, 0x1, R79 ;  /* 0x00000001c02a7824 */ /* 0x000fc400078e024f */
        /* <DEDUP_REMOVED lines=34> */
[----:B------:R0:W-:Y:S01]  /*eba0*/  @!P1 SYNCS.ARRIVE.TRANS64.RED.A1T0 RZ, [R8+URZ], RZ ;  /* 0x000000ff08ff99a7 */ /* 0x0001e2000810043f */
[----:B------:R-:W2:Y:S01]  /*ebb0*/  MUFU.TANH R4, R4 ;  /* 0x0000000400047308 */ /* 0x000ea20000002400 */
[----:B------:R-:W-:Y:S01]  /*ebc0*/  LEA R12, R197, R204, 0x7 ;  /* 0x000000ccc50c7211 */ /* 0x000fe200078e38ff */
[----:B------:R-:W-:Y:S01]  /*ebd0*/  IMAD R83, R191, -0x2, R42 ;  /* 0xfffffffebf537824 */ /* 0x000fe200078e022a */
[----:B------:R-:W-:-:S02]  /*ebe0*/  LEA R82, R129, 0xffffff80, 0x7 ;  /* 0xffffff8081527811 */ /* 0x000fc400078e38ff */
[----:B0-----:R-:W-:-:S03]  /*ebf0*/  IADD3 R8, -R193, 0x1, R42 ;  /* 0x00000001c1087810 */ /* 0x001fc60007ffe12a */
[----:B------:R-:W0:Y:S02]  /*ec00*/  MUFU.TANH R9, R9 ;  /* 0x0000000900097308 */ /* 0x000e240000002400 */
[----:B------:R-:W-:-:S06]  /*ec10*/  IMAD R43, R191, -0x2, R8 ;  /* 0xfffffffebf2b7824 */ /* 0x000fcc00078e0208 */
[----:B------:R-:W4:Y:S01]  /*ec20*/  MUFU.TANH R0, R0 ;  /* 0x0000000000007308 */ /* 0x000f220000002400 */
[C---:B------:R-:W-:Y:S02]  /*ec30*/  IMAD.IADD R86, R43.reuse, 0x1, R6 ;  /* 0x000000012b567824 */ /* 0x040fe400078e0206 */
[----:B------:R-:W-:-:S03]  /*ec40*/  VIADD R87, R43, UR55 ;  /* 0x000000372b577c36 */ /* 0x000fc60008000000 */
[----:B------:R-:W-:Y:S01]  /*ec50*/  VIADDMNMX R8, R12, R86, R83, PT ;  /* 0x000000560c087246 */ /* 0x000fe20003800153 */
[----:B------:R-:W-:Y:S01]  /*ec60*/  IMAD.IADD R58, R87, 0x1, R12 ;  /* 0x00000001573a7824 */ /* 0x000fe200078e020c */
        /* <DEDUP_REMOVED lines=39> */
[----:B------:R0:W0:Y:S08]  /*eee0*/  MUFU.TANH R95, R68 ;  /* 0x00000044005f7308 */ /* 0x0000300000002400 */
        /* <DEDUP_REMOVED lines=31> */
.L_x_7031:
[----:B------:R-:W-:-:S13]  /*f0e0*/  ISETP.NE.AND P3, PT, R7, 0x1, PT ;  /* 0x000000010700780c */ /* 0x000fda0003f65270 */
[----:B------:R-:W1:Y:S02]  /*f0f0*/  @P3 LDC.64 R42, c[0x0][0x9e8] ;  /* 0x00027a00ff2a3b82 */ /* 0x000e640000000a00 */
[----:B-1----:R-:W-:-:S05]  /*f100*/  @P3 IMAD.HI.U32 R42, R50, R42, RZ ;  /* 0x0000002a322a3227 */ /* 0x002fca00078e00ff */
[----:B------:R-:W-:-:S07]  /*f110*/  @P3 SHF.R.U32.HI R50, RZ, R43, R42 ;  /* 0x0000002bff323219 */ /* 0x000fce000001162a */
.L_x_7032:
[----:B------:R-:W-:Y:S05]  /*f120*/  BSYNC B0 ;  /* 0x0000000000007941 */ /* 0x000fea0003800000 */
.L_x_7030:
[----:B------:R-:W-:-:S04]  /*f130*/  IMAD R50, R50, R7, -R82 ;  /* 0x0000000732327224 */ /* 0x000fc800078e0a52 */
[----:B------:R-:W-:-:S05]  /*f140*/  IMAD R43, R191, -0x2, R50 ;  /* 0xfffffffebf2b7824 */ /* 0x000fca00078e0232 */
[----:B------:R-:W-:Y:S02]  /*f150*/  VIMNMX R58, R58, R43, !PT ;  /* 0x0000002b3a3a7248 */ /* 0x000fe40007fe0100 */
[----:B------:R-:W-:-:S07]  /*f160*/  VIADDMNMX R8, R43, R7, R8, PT ;  /* 0x000000072b087246 */ /* 0x000fce0003800108 */
.L_x_7029:
[C---:B------:R-:W-:Y:S02]  /*f170*/  ISETP.GE.AND P3, PT, R79.reuse, 0x2, PT ;  /* 0x000000024f00780c */ /* 0x040fe40003f66270 */
[----:B------:R-:W-:Y:S02]  /*f180*/  ISETP.GE.AND P5, PT, R79, 0x9, PT ;  /* 0x000000094f00780c */ /* 0x000fe40003fa6270 */
[----:B------:R-:W-:Y:S02]  /*f190*/  ISETP.GT.AND P4, PT, R58, 0x1, !P3 ;  /* 0x000000013a00780c */ /* 0x000fe40005f84270 */
[----:B------:R-:W-:Y:S02]  /*f1a0*/  P2R R100, PR, RZ, 0x20 ;  /* 0x00000020ff647803 */ /* 0x000fe40000000000 */
[----:B------:R-:W-:-:S04]  /*f1b0*/  ISETP.LT.OR P4, PT, R8, 0x2, P4 ;  /* 0x000000020800780c */ /* 0x000fc80002781670 */
[----:B0-----:R-:W-:Y:S02]  /*f1c0*/  FSEL R73, R9, -INF , !P4 ;  /* 0xff80000009497808 */ /* 0x001fe40006000000 */
[----:B------:R-:W-:Y:S02]  /*f1d0*/  ISETP.GT.AND P4, PT, R58, 0x8, !P5 ;  /* 0x000000083a00780c */ /* 0x000fe40006f84270 */
[----:B------:R-:W-:Y:S02]  /*f1e0*/  ISETP.GE.AND P5, PT, R79, 0xa, PT ;  /* 0x0000000a4f00780c */ /* 0x000fe40003fa6270 */
[----:B------:R-:W-:Y:S02]  /*f1f0*/  ISETP.LT.OR P4, PT, R8, 0x9, P4 ;  /* 0x000000090800780c */ /* 0x000fe40002781670 */
[----:B------:R-:W-:Y:S02]  /*f200*/  P2R R101, PR, RZ, 0x20 ;  /* 0x00000020ff657803 */ /* 0x000fe40000000000 */
[----:B------:R-:W-:-:S02]  /*f210*/  FSEL R88, R88, -INF , !P4 ;  /* 0xff80000058587808 */ /* 0x000fc40006000000 */
[----:B------:R-:W-:Y:S02]  /*f220*/  ISETP.GT.AND P4, PT, R58, 0x9, !P5 ;  /* 0x000000093a00780c */ /* 0x000fe40006f84270 */
[----:B------:R-:W-:Y:S02]  /*f230*/  ISETP.GE.AND P5, PT, R79, 0x11, PT ;  /* 0x000000114f00780c */ /* 0x000fe40003fa6270 */
[----:B------:R-:W-:Y:S02]  /*f240*/  ISETP.LT.OR P4, PT, R8, 0xa, P4 ;  /* 0x0000000a0800780c */ /* 0x000fe40002781670 */
[----:B------:R-:W-:Y:S02]  /*f250*/  P2R R102, PR, RZ, 0x20 ;  /* 0x00000020ff667803 */ /* 0x000fe40000000000 */
[----:B------:R-:W-:Y:S02]  /*f260*/  FSEL R75, R29, -INF , !P4 ;  /* 0xff8000001d4b7808 */ /* 0x000fe40006000000 */
[----:B------:R-:W-:-:S02]  /*f270*/  ISETP.GT.AND P4, PT, R58, 0x10, !P5 ;  /* 0x000000103a00780c */ /* 0x000fc40006f84270 */
[C---:B------:R-:W-:Y:S02]  /*f280*/  ISETP.GE.AND P5, PT, R79.reuse, 0x12, PT ;  /* 0x000000124f00780c */ /* 0x040fe40003fa6270 */
[----:B------:R-:W-:Y:S02]  /*f290*/  ISETP.LT.OR P4, PT, R8, 0x11, P4 ;  /* 0x000000110800780c */ /* 0x000fe40002781670 */
[----:B------:R-:W-:Y:S02]  /*f2a0*/  P2R R103, PR, RZ, 0x20 ;  /* 0x00000020ff677803 */ /* 0x000fe40000000000 */
[----:B------:R-:W-:Y:S02]  /*f2b0*/  FSEL R76, R32, -INF , !P4 ;  /* 0xff800000204c7808 */ /* 0x000fe40006000000 */
[----:B------:R-:W-:Y:S02]  /*f2c0*/  ISETP.GT.AND P4, PT, R58, 0x11, !P5 ;  /* 0x000000113a00780c */ /* 0x000fe40006f84270 */
[----:B------:R-:W-:-:S02]  /*f2d0*/  ISETP.GE.AND P5, PT, R79, 0x19, PT ;  /* 0x000000194f00780c */ /* 0x000fc40003fa6270 */
[----:B------:R-:W-:Y:S02]  /*f2e0*/  ISETP.LT.OR P4, PT, R8, 0x12, P4 ;  /* 0x000000120800780c */ /* 0x000fe40002781670 */
[----:B------:R-:W-:Y:S02]  /*f2f0*/  P2R R104, PR, RZ, 0x20 ;  /* 0x00000020ff687803 */ /* 0x000fe40000000000 */
[----:B------:R-:W-:Y:S02]  /*f300*/  FSEL R74, R33, -INF , !P4 ;  /* 0xff800000214a7808 */ /* 0x000fe40006000000 */
[----:B------:R-:W-:Y:S02]  /*f310*/  ISETP.GT.AND P4, PT, R58, 0x18, !P5 ;  /* 0x000000183a00780c */ /* 0x000fe40006f84270 */
[----:B------:R-:W-:Y:S02]  /*f320*/  ISETP.GE.AND P5, PT, R79, 0x1a, PT ;  /* 0x0000001a4f00780c */ /* 0x000fe40003fa6270 */
[----:B------:R-:W-:-:S02]  /*f330*/  ISETP.LT.OR P4, PT, R8, 0x19, P4 ;  /* 0x000000190800780c */ /* 0x000fc40002781670 */
[----:B------:R-:W-:Y:S02]  /*f340*/  P2R R105, PR, RZ, 0x20 ;  /* 0x00000020ff697803 */ /* 0x000fe40000000000 */
[----:B------:R-:W-:Y:S02]  /*f350*/  FSEL R89, R89, -INF , !P4 ;  /* 0xff80000059597808 */ /* 0x000fe40006000000 */
[----:B------:R-:W-:Y:S02]  /*f360*/  ISETP.GT.AND P4, PT, R58, 0x19, !P5 ;  /* 0x000000193a00780c */ /* 0x000fe40006f84270 */
[----:B------:R-:W-:Y:S02]  /*f370*/  ISETP.GE.AND P5, PT, R79, 0x21, PT ;  /* 0x000000214f00780c */ /* 0x000fe40003fa6270 */
[----:B------:R-:W-:-:S04]  /*f380*/  ISETP.LT.OR P4, PT, R8, 0x1a, P4 ;  /* 0x0000001a0800780c */ /* 0x000fc80002781670 */
        /* <DEDUP_REMOVED lines=104> */
[----:B------:R-:W-:Y:S02]  /*fa10*/  IADD3 R64, R87, 0x8, R12 ;  /* 0x0000000857407810 */ /* 0x000fe40007ffe00c */
        /* <DEDUP_REMOVED lines=16> */
[----:B------:R-:W-:Y:S01]  /*fb20*/  ISETP.GT.AND P6, PT, R58, 0x79, !P6 ;  /* 0x000000793a00780c */ /* 0x000fe200077c4270 */
[----:B------:R-:W-:-:S03]  /*fb30*/  VIADD R58, R12, 0x8 ;  /* 0x000000080c3a7836 */ /* 0x000fc60000000000 */
[----:B------:R-:W-:Y:S02]  /*fb40*/  ISETP.LT.OR P6, PT, R8, 0x7a, P6 ;  /* 0x0000007a0800780c */ /* 0x000fe400037c1670 */
[----:B------:R-:W-:Y:S02]  /*fb50*/  VIADDMNMX R58, R58, R86, R83, PT ;  /* 0x000000563a3a7246 */ /* 0x000fe40003800153 */
[----:B------:R-:W-:Y:S01]  /*fb60*/  FSEL R4, R85, -INF , !P6 ;  /* 0xff80000055047808 */ /* 0x000fe20007000000 */
[----:B------:R-:W-:Y:S08]  /*fb70*/  @!P2 BRA `(.L_x_7033) ;  /* 0x000000000054a947 */ /* 0x000ff00003800000 */
        /* <DEDUP_REMOVED lines=12> */
.L_x_7035:
[----:B------:R-:W-:-:S13]  /*fc40*/  ISETP.NE.AND P6, PT, R7, 0x1, PT ;  /* 0x000000010700780c */ /* 0x000fda0003fc5270 */
[----:B------:R-:W0:Y:S02]  /*fc50*/  @P6 LDC.64 R8, c[0x0][0x9e8] ;  /* 0x00027a00ff086b82 */ /* 0x000e240000000a00 */
[----:B0-----:R-:W-:-:S05]  /*fc60*/  @P6 IMAD.HI.U32 R8, R77, R8, RZ ;  /* 0x000000084d086227 */ /* 0x001fca00078e00ff */
[----:B------:R-:W-:-:S07]  /*fc70*/  @P6 SHF.R.U32.HI R77, RZ, R9, R8 ;  /* 0x00000009ff4d6219 */ /* 0x000fce0000011608 */
.L_x_7036:
[----:B------:R-:W-:Y:S05]  /*fc80*/  BSYNC B0 ;  /* 0x0000000000007941 */ /* 0x000fea0003800000 */
.L_x_7034:
[----:B------:R-:W-:-:S04]  /*fc90*/  IMAD R8, R77, R7, -R82 ;  /* 0x000000074d087224 */ /* 0x000fc800078e0a52 */
[----:B------:R-:W-:-:S05]  /*fca0*/  IMAD R9, R191, -0x2, R8 ;  /* 0xfffffffebf097824 */ /* 0x000fca00078e0208 */
[----:B------:R-:W-:Y:S02]  /*fcb0*/  VIMNMX R64, R64, R9, !PT ;  /* 0x0000000940407248 */ /* 0x000fe40007fe0100 */
[----:B------:R-:W-:-:S07]  /*fcc0*/  VIADDMNMX R58, R9, R7, R58, PT ;  /* 0x00000007093a7246 */ /* 0x000fce000380013a */
.L_x_7033:
[----:B------:R-:W-:Y:S01]  /*fcd0*/  ISETP.GT.AND P3, PT, R64, 0x1, !P3 ;  /* 0x000000014000780c */ /* 0x000fe20005f64270 */
[----:B------:R-:W-:Y:S01]  /*fce0*/  ULDC UR44, c[0x0][0x988] ;  /* 0x00026200002c7ab9 */ /* 0x000fe20000000800 */
[----:B------:R-:W-:Y:S02]  /*fcf0*/  ISETP.NE.AND P6, PT, R104, RZ, PT ;  /* 0x000000ff6800720c */ /* 0x000fe40003fc5270 */
[----:B------:R-:W-:Y:S02]  /*fd00*/  ISETP.LT.OR P3, PT, R58, 0x2, P3 ;  /* 0x000000023a00780c */ /* 0x000fe40001f61670 */
[----:B------:R-:W-:Y:S02]  /*fd10*/  ISETP.GT.AND P4, PT, R64, 0x71, !P4 ;  /* 0x000000714000780c */ /* 0x000fe40006784270 */
[----:B------:R-:W-:Y:S02]  /*fd20*/  FSEL R9, R3, -INF , !P3 ;  /* 0xff80000003097808 */ /* 0x000fe40005800000 */
[----:B------:R-:W-:-:S02]  /*fd30*/  ISETP.NE.AND P3, PT, R100, RZ, PT ;  /* 0x000000ff6400720c */ /* 0x000fc40003f65270 */
[C---:B------:R-:W-:Y:S02]  /*fd40*/  ISETP.GT.AND P5, PT, R64.reuse, 0x78, !P5 ;  /* 0x000000784000780c */ /* 0x040fe40006fa4270 */
[----:B------:R-:W-:Y:S02]  /*fd50*/  ISETP.GT.AND P3, PT, R64, 0x8, !P3 ;  /* 0x000000084000780c */ /* 0x000fe40005f64270 */
[C---:B------:R-:W-:Y:S02]  /*fd60*/  ISETP.LT.OR P4, PT, R58.reuse, 0x72, P4 ;  /* 0x000000723a00780c */ /* 0x040fe40002781670 */
[C---:B------:R-:W-:Y:S02]  /*fd70*/  ISETP.LT.OR P3, PT, R58.reuse, 0x9, P3 ;  /* 0x000000093a00780c */ /* 0x040fe40001f61670 */
[----:B------:R-:W-:Y:S02]  /*fd80*/  ISETP.LT.OR P5, PT, R58, 0x79, P5 ;  /* 0x000000793a00780c */ /* 0x000fe40002fa1670 */
[----:B------:R-:W-:-:S02]  /*fd90*/  FSEL R3, R10, -INF , !P3 ;  /* 0xff8000000a037808 */ /* 0x000fc40005800000 */
[----:B------:R-:W-:Y:S02]  /*fda0*/  ISETP.NE.AND P3, PT, R101, RZ, PT ;  /* 0x000000ff6500720c */ /* 0x000fe40003f65270 */
[----:B------:R-:W-:Y:S02]  /*fdb0*/  FSEL R38, R38, -INF , !P4 ;  /* 0xff80000026267808 */ /* 0x000fe40006000000 */
[----:B------:R-:W-:-:S04]  /*fdc0*/  ISETP.GT.AND P3, PT, R64, 0x9, !P3 ;  /* 0x000000094000780c */ /* 0x000fc80005f64270 */
        /* <DEDUP_REMOVED lines=78> */
[----:B------:R-:W0:Y:S03]  /*102b0*/  SHFL.BFLY PT, R11, R10, 0x2, 0x1f ;  /* 0x0c401f000a0b7f89 */ /* 0x000e2600000e0000 */
[----:B------:R-:W-:-:S04]  /*102c0*/  ISETP.GT.AND P3, PT, R64, 0x39, !P3 ;  /* 0x000000394000780c */ /* 0x000fc80005f64270 */
[----:B------:R-:W-:-:S04]  /*102d0*/  ISETP.LT.OR P3, PT, R58, 0x3a, P3 ;  /* 0x0000003a3a00780c */ /* 0x000fc80001f61670 */
[----:B------:R-:W-:Y:S02]  /*102e0*/  FSEL R31, R31, -INF , !P3 ;  /* 0xff8000001f1f7808 */ /* 0x000fe40005800000 */
[----:B------:R-:W-:-:S04]  /*102f0*/  ISETP.NE.AND P3, PT, R112, RZ, PT ;  /* 0x000000ff7000720c */ /* 0x000fc80003f65270 */
[----:B------:R-:W-:-:S04]  /*10300*/  ISETP.GT.AND P3, PT, R64, 0x40, !P3 ;  /* 0x000000404000780c */ /* 0x000fc80005f64270 */
[----:B------:R-:W-:Y:S02]  /*10310*/  ISETP.LT.OR P3, PT, R58, 0x41, P3 ;  /* 0x000000413a00780c */ /* 0x000fe40001f61670 */
[----:B0-----:R-:W-:Y:S02]  /*10320*/  FMNMX.FTZ R77, R10, R11, !PT ;  /* 0x0000000b0a4d7209 */ /* 0x001fe40007810000 */
[----:B------:R-:W-:Y:S02]  /*10330*/  FSEL R34, R34, -INF , !P3 ;  /* 0xff80000022227808 */ /* 0x000fe40005800000 */
[----:B------:R-:W-:Y:S02]  /*10340*/  ISETP.GT.AND P3, PT, R64, 0x41, !P6 ;  /* 0x000000414000780c */ /* 0x000fe40007764270 */
[----:B------:R-:W-:Y:S02]  /*10350*/  ISETP.NE.AND P6, PT, R116, RZ, PT ;  /* 0x000000ff7400720c */ /* 0x000fe40003fc5270 */
        /* <DEDUP_REMOVED lines=44> */
[----:B------:R-:W0:Y:S01]  /*10620*/  SHFL.BFLY PT, R80, R77, 0x1, 0x1f ;  /* 0x0c201f004d507f89 */ /* 0x000e2200000e0000 */
[----:B------:R-:W-:-:S04]  /*10630*/  ISETP.LT.OR P3, PT, R58, 0x71, P3 ;  /* 0x000000713a00780c */ /* 0x000fc80001f61670 */
[----:B------:R-:W-:Y:S02]  /*10640*/  FSEL R63, R63, -INF , !P3 ;  /* 0xff8000003f3f7808 */ /* 0x000fe40005800000 */
[----:B0-----:R-:W-:-:S04]  /*10650*/  FMNMX.FTZ R11, R77, R80, !PT ;  /* 0x000000504d0b7209 */ /* 0x001fc80007810000 */
[C---:B------:R-:W-:Y:S01]  /*10660*/  FSETP.NEU.FTZ.AND P3, PT, R11.reuse, -INF , PT ;  /* 0xff8000000b00780b */ /* 0x040fe20003f7d000 */
[----:B------:R-:W-:-:S05]  /*10670*/  FMUL.FTZ R79, R11, UR44 ;  /* 0x0000002c0b4f7c20 */ /* 0x000fca0008410000 */
[----:B------:R-:W-:Y:S02]  /*10680*/  FSEL R82, R79, RZ, P3 ;  /* 0x000000ff4f527208 */ /* 0x000fe40001800000 */
[----:B------:R-:W-:Y:S02]  /*10690*/  ISETP.GT.AND P3, PT, R64, RZ, !P6 ;  /* 0x000000ff4000720c */ /* 0x000fe40007764270 */
[----:B------:R-:W-:Y:S01]  /*106a0*/  ISETP.NE.AND P6, PT, R81, RZ, PT ;  /* 0x000000ff5100720c */ /* 0x000fe20003fc5270 */
[--C-:B------:R-:W-:Y:S01]  /*106b0*/  FFMA.FTZ R172, R71, UR44, -R82.reuse ;  /* 0x0000002c47ac7c23 */ /* 0x100fe20008010852 */
[----:B------:R-:W-:Y:S01]  /*106c0*/  ISETP.LT.OR P3, PT, R58, 0x1, P3 ;  /* 0x000000013a00780c */ /* 0x000fe20001f61670 */
[--C-:B------:R-:W-:Y:S01]  /*106d0*/  FFMA.FTZ R174, R69, UR44, -R82.reuse ;  /* 0x0000002c45ae7c23 */ /* 0x100fe20008010852 */
[--C-:B------:R-:W-:Y:S01]  /*106e0*/  FFMA.FTZ R170, R65, UR44, -R82.reuse ;  /* 0x0000002c41aa7c23 */ /* 0x100fe20008010852 */
[--C-:B------:R-:W-:Y:S01]  /*106f0*/  FFMA.FTZ R164, R52, UR44, -R82.reuse ;  /* 0x0000002c34a47c23 */ /* 0x100fe20008010852 */
[----:B------:R-:W-:Y:S01]  /*10700*/  FSEL R80, R0, -INF , !P3 ;  /* 0xff80000000507808 */ /* 0x000fe20005800000 */
[--C-:B------:R-:W-:Y:S01]  /*10710*/  FFMA.FTZ R52, R51, UR44, -R82.reuse ;  /* 0x0000002c33347c23 */ /* 0x100fe20008010852 */
[----:B------:R-:W-:Y:S01]  /*10720*/  ISETP.GT.AND P3, PT, R64, 0x79, !P6 ;  /* 0x000000794000780c */ /* 0x000fe20007764270 */
        /* <DEDUP_REMOVED lines=8> */
[----:B------:R-:W-:Y:S01]  /*107b0*/  MUFU.EX2 R180, R180 ;  /* 0x000000b400b47308 */ /* 0x000fe20000000800 */
[----:B------:R-:W-:Y:S01]  /*107c0*/  FMNMX.FTZ R0, R8, R77, !PT ;  /* 0x0000004d08007209 */ /* 0x000fe20007810000 */
[--C-:B------:R-:W-:Y:S01]  /*107d0*/  FFMA.FTZ R75, R75, UR44, -R82.reuse ;  /* 0x0000002c4b4b7c23 */ /* 0x100fe20008010852 */
[--C-:B------:R-:W-:Y:S01]  /*107e0*/  FFMA.FTZ R152, R33, UR44, -R82.reuse ;  /* 0x0000002c21987c23 */ /* 0x100fe20008010852 */
[--C-:B------:R-:W-:Y:S01]  /*107f0*/  FFMA.FTZ R33, R32, UR44, -R82.reuse ;  /* 0x0000002c20217c23 */ /* 0x100fe20008010852 */
[----:B------:R-:W-:Y:S01]  /*10800*/  FMNMX.FTZ R79, R13, R0, !PT ;  /* 0x000000000d4f7209 */ /* 0x000fe20007810000 */
[--C-:B------:R-:W-:Y:S01]  /*10810*/  FFMA.FTZ R176, R76, UR44, -R82.reuse ;  /* 0x0000002c4cb07c23 */ /* 0x100fe20008010852 */
[--C-:B------:R-:W-:Y:S01]  /*10820*/  FFMA.FTZ R77, R74, UR44, -R82.reuse ;  /* 0x0000002c4a4d7c23 */ /* 0x100fe20008010852 */
[----:B------:R-:W0:Y:S01]  /*10830*/  MUFU.EX2 R73, R73 ;  /* 0x0000004900497308 */ /* 0x000e220000000800 */
[----:B------:R-:W-:Y:S01]  /*10840*/  FMNMX.FTZ R0, R14, R79, !PT ;  /* 0x0000004f0e007209 */ /* 0x000fe20007810000 */
        /* <DEDUP_REMOVED lines=14> */
[----:B------:R-:W2:Y:S01]  /*10930*/  MUFU.EX2 R75, R75 ;  /* 0x0000004b004b7308 */ /* 0x000ea20000000800 */
        /* <DEDUP_REMOVED lines=8> */
[----:B------:R-:W-:Y:S01]  /*109c0*/  FMNMX.FTZ R0, R26, R71, !PT ;  /* 0x000000471a007209 */ /* 0x000fe20007810000 */
[--C-:B------:R-:W-:Y:S01]  /*109d0*/  FFMA.FTZ R71, R70, UR44, -R82.reuse ;  /* 0x0000002c46477c23 */ /* 0x100fe20008010852 */
[--C-:B------:R-:W-:Y:S01]  /*109e0*/  FFMA.FTZ R43, R43, UR44, -R82.reuse ;  /* 0x0000002c2b2b7c23 */ /* 0x100fe20008010852 */
[----:B------:R-:W-:Y:S01]  /*109f0*/  FFMA.FTZ R41, R41, UR44, -R82 ;  /* 0x0000002c29297c23 */ /* 0x000fe20008010852 */
[----:B------:R-:W-:-:S03]  /*10a00*/  FMNMX.FTZ R81, R27, R0, !PT ;  /* 0x000000001b517209 */ /* 0x000fc60007810000 */
[----:B------:R-:W4:Y:S01]  /*10a10*/  MUFU.EX2 R77, R77 ;  /* 0x0000004d004d7308 */ /* 0x000f220000000800 */
[----:B------:R-:W-:-:S04]  /*10a20*/  FMNMX.FTZ R81, R28, R81, !PT ;  /* 0x000000511c517209 */ /* 0x000fc80007810000 */
        /* <DEDUP_REMOVED lines=16> */
[----:B------:R-:W-:Y:S01]  /*10b30*/  MUFU.EX2 R69, R68 ;  /* 0x0000004400457308 */ /* 0x000fe20000000800 */
[----:B------:R-:W-:-:S04]  /*10b40*/  FMNMX.FTZ R0, R60, R65, !PT ;  /* 0x000000413c007209 */ /* 0x000fc80007810000 */
[----:B------:R-:W-:-:S03]  /*10b50*/  FMNMX.FTZ R65, R61, R0, !PT ;  /* 0x000000003d417209 */ /* 0x000fc60007810000 */
[----:B------:R-:W-:Y:S01]  /*10b60*/  MUFU.EX2 R168, R168 ;  /* 0x000000a800a87308 */ /* 0x000fe20000000800 */
[----:B------:R-:W-:-:S04]  /*10b70*/  FMNMX.FTZ R0, R62, R65, !PT ;  /* 0x000000413e007209 */ /* 0x000fc80007810000 */
[----:B------:R-:W-:Y:S02]  /*10b80*/  FMNMX.FTZ R51, R63, R0, !PT ;  /* 0x000000003f337209 */ /* 0x000fe40007810000 */
[----:B------:R-:W-:Y:S01]  /*10b90*/  FSEL R0, R39, -INF , !P5 ;  /* 0xff80000027007808 */ /* 0x000fe20006800000 */
        /* <DEDUP_REMOVED lines=15> */
[----:B0-----:R-:W-:-:S04]  /*10c90*/  FMNMX.FTZ R10, R44, R51, !PT ;  /* 0x000000332c0a7209 */ /* 0x001fc80007810000 */
[C---:B------:R-:W-:Y:S01]  /*10ca0*/  FSETP.NEU.FTZ.AND P3, PT, R10.reuse, -INF , PT ;  /* 0xff8000000a00780b */ /* 0x040fe20003f7d000 */
[----:B------:R-:W-:Y:S02]  /*10cb0*/  FMUL.FTZ R32, R10, UR44 ;  /* 0x0000002c0a207c20 */ /* 0x000fe40008410000 */
[----:B------:R-:W-:Y:S03]  /*10cc0*/  MUFU.EX2 R162, R162 ;  /* 0x000000a200a27308 */ /* 0x000fe60000000800 */
[----:B------:R-:W-:-:S05]  /*10cd0*/  FSEL R51, R32, RZ, P3 ;  /* 0x000000ff20337208 */ /* 0x000fca0001800000 */
[----:B------:R-:W-:Y:S01]  /*10ce0*/  MUFU.EX2 R45, R45 ;  /* 0x0000002d002d7308 */ /* 0x000fe20000000800 */
[----:B------:R-:W-:Y:S01]  /*10cf0*/  FFMA.FTZ R183, R3, UR44, -R51 ;  /* 0x0000002c03b77c23 */ /* 0x000fe20008010833 */
[----:B------:R-:W-:Y:S01]  /*10d00*/  FADD.FTZ R3, R180, R73 ;  /* 0x00000049b4037221 */ /* 0x000fe20000010000 */
[--C-:B------:R-:W-:Y:S01]  /*10d10*/  FFMA.FTZ R181, R80, UR44, -R51.reuse ;  /* 0x0000002c50b57c23 */ /* 0x100fe20008010833 */
[--C-:B------:R-:W-:Y:S01]  /*10d20*/  FFMA.FTZ R32, R9, UR44, -R51.reuse ;  /* 0x0000002c09207c23 */ /* 0x100fe20008010833 */
[----:B------:R-:W-:Y:S01]  /*10d30*/  FFMA.FTZ R8, R8, UR44, -R51 ;  /* 0x0000002c08087c23 */ /* 0x000fe20008010833 */
[----:B-1----:R-:W-:Y:S01]  /*10d40*/  FADD.FTZ R4, R182, R3 ;  /* 0x00000003b6047221 */ /* 0x002fe20000010000 */
[--C-:B------:R-:W-:Y:S01]  /*10d50*/  FFMA.FTZ R177, R13, UR44, -R51.reuse ;  /* 0x0000002c0db17c23 */ /* 0x100fe20008010833 */
[----:B------:R-:W-:Y:S01]  /*10d60*/  MUFU.EX2 R183, R183 ;  /* 0x000000b700b77308 */ /* 0x000fe20000000800 */
[--C-:B------:R-:W-:Y:S01]  /*10d70*/  FFMA.FTZ R14, R14, UR44, -R51.reuse ;  /* 0x0000002c0e0e7c23 */ /* 0x100fe20008010833 */
[----:B--2---:R-:W-:Y:S01]  /*10d80*/  FADD.FTZ R3, R75, R4 ;  /* 0x000000044b037221 */ /* 0x004fe20000010000 */
[--C-:B------:R-:W-:Y:S01]  /*10d90*/  FFMA.FTZ R179, R15, UR44, -R51.reuse ;  /* 0x0000002c0fb37c23 */ /* 0x100fe20008010833 */
[--C-:B------:R-:W-:Y:S01]  /*10da0*/  FFMA.FTZ R20, R20, UR44, -R51.reuse ;  /* 0x0000002c14147c23 */ /* 0x100fe20008010833 */
[----:B------:R-:W-:Y:S01]  /*10db0*/  FFMA.FTZ R173, R21, UR44, -R51 ;  /* 0x0000002c15ad7c23 */ /* 0x000fe20008010833 */
[----:B---3--:R-:W-:Y:S01]  /*10dc0*/  FADD.FTZ R4, R176, R3 ;  /* 0x00000003b0047221 */ /* 0x008fe20000010000 */
[--C-:B------:R-:W-:Y:S01]  /*10dd0*/  FFMA.FTZ R24, R24, UR44, -R51.reuse ;  /* 0x0000002c18187c23 */ /* 0x100fe20008010833 */
[----:B------:R-:W-:Y:S01]  /*10de0*/  MUFU.EX2 R181, R181 ;  /* 0x000000b500b57308 */ /* 0x000fe20000000800 */
[--C-:B------:R-:W-:Y:S01]  /*10df0*/  FFMA.FTZ R175, R25, UR44, -R51.reuse ;  /* 0x0000002c19af7c23 */ /* 0x100fe20008010833 */
[----:B----4-:R-:W-:Y:S01]  /*10e00*/  FADD.FTZ R3, R77, R4 ;  /* 0x000000044d037221 */ /* 0x010fe20000010000 */
[--C-:B------:R-:W-:Y:S01]  /*10e10*/  FFMA.FTZ R26, R26, UR44, -R51.reuse ;  /* 0x0000002c1a1a7c23 */ /* 0x100fe20008010833 */
[--C-:B------:R-:W-:Y:S01]  /*10e20*/  FFMA.FTZ R169, R27, UR44, -R51.reuse ;  /* 0x0000002c1ba97c23 */ /* 0x100fe20008010833 */
[----:B------:R-:W-:Y:S01]  /*10e30*/  FFMA.FTZ R28, R28, UR44, -R51 ;  /* 0x0000002c1c1c7c23 */ /* 0x000fe20008010833 */
[----:B------:R-:W-:Y:S01]  /*10e40*/  FADD.FTZ R4, R178, R3 ;  /* 0x00000003b2047221 */ /* 0x000fe20000010000 */
[--C-:B------:R-:W-:Y:S01]  /*10e50*/  FFMA.FTZ R171, R30, UR44, -R51.reuse ;  /* 0x0000002c1eab7c23 */ /* 0x100fe20008010833 */
[----:B------:R-:W0:Y:S01]  /*10e60*/  MUFU.EX2 R32, R32 ;  /* 0x0000002000207308 */ /* 0x000e220000000800 */
[--C-:B------:R-:W-:Y:S01]  /*10e70*/  FFMA.FTZ R30, R31, UR44, -R51.reuse ;  /* 0x0000002c1f1e7c23 */ /* 0x100fe20008010833 */
[----:B------:R-:W-:Y:S01]  /*10e80*/  FADD.FTZ R3, R79, R4 ;  /* 0x000000044f037221 */ /* 0x000fe20000010000 */
[--C-:B------:R-:W-:Y:S01]  /*10e90*/  FFMA.FTZ R34, R34, UR44, -R51.reuse ;  /* 0x0000002c22227c23 */ /* 0x100fe20008010833 */
[--C-:B------:R-:W-:Y:S01]  /*10ea0*/  FFMA.FTZ R35, R35, UR44, -R51.reuse ;  /* 0x0000002c23237c23 */ /* 0x100fe20008010833 */
[----:B------:R-:W-:Y:S01]  /*10eb0*/  FFMA.FTZ R36, R36, UR44, -R51 ;  /* 0x0000002c24247c23 */ /* 0x000fe20008010833 */
[----:B------:R-:W-:Y:S01]  /*10ec0*/  FADD.FTZ R42, R172, R3 ;  /* 0x00000003ac2a7221 */ /* 0x000fe20000010000 */
[--C-:B------:R-:W-:Y:S01]  /*10ed0*/  FFMA.FTZ R37, R37, UR44, -R51.reuse ;  /* 0x0000002c25257c23 */ /* 0x100fe20008010833 */
[----:B------:R-:W1:Y:S01]  /*10ee0*/  MUFU.EX2 R8, R8 ;  /* 0x0000000800087308 */ /* 0x000e620000000800 */
        /* <DEDUP_REMOVED lines=8> */
[----:B0-----:R-:W-:Y:S01]  /*10f70*/  FADD.FTZ R4, R181, R32 ;  /* 0x00000020b5047221 */ /* 0x001fe20000010000 */
[----:B------:R-:W-:Y:S01]  /*10f80*/  FADD.FTZ R9, R69, R42 ;  /* 0x0000002a45097221 */ /* 0x000fe20000010000 */
[--C-:B------:R-:W-:Y:S01]  /*10f90*/  FFMA.FTZ R60, R60, UR44, -R51.reuse ;  /* 0x0000002c3c3c7c23 */ /* 0x100fe20008010833 */
[----:B------:R-:W-:Y:S01]  /*10fa0*/  FFMA.FTZ R61, R61, UR44, -R51 ;  /* 0x0000002c3d3d7c23 */ /* 0x000fe20008010833 */
[----:B------:R-:W-:Y:S01]  /*10fb0*/  FADD.FTZ R3, R183, R4 ;  /* 0x00000004b7037221 */ /* 0x000fe20000010000 */
[----:B------:R-:W-:Y:S01]  /*10fc0*/  FADD.FTZ R42, R168, R9 ;  /* 0x00000009a82a7221 */ /* 0x000fe20000010000 */
[----:B------:R-:W-:Y:S01]  /*10fd0*/  FFMA.FTZ R62, R62, UR44, -R51 ;  /* 0x0000002c3e3e7c23 */ /* 0x000fe20008010833 */
[----:B------:R-:W0:Y:S01]  /*10fe0*/  MUFU.EX2 R14, R14 ;  /* 0x0000000e000e7308 */ /* 0x000e220000000800 */
[----:B-1----:R-:W-:Y:S01]  /*10ff0*/  FADD.FTZ R4, R8, R3 ;  /* 0x0000000308047221 */ /* 0x002fe20000010000 */
[----:B------:R-:W-:Y:S01]  /*11000*/  FADD.FTZ R9, R67, R42 ;  /* 0x0000002a43097221 */ /* 0x000fe20000010000 */
[--C-:B------:R-:W-:Y:S01]  /*11010*/  FFMA.FTZ R63, R63, UR44, -R51.reuse ;  /* 0x0000002c3f3f7c23 */ /* 0x100fe20008010833 */
[--C-:B------:R-:W-:Y:S01]  /*11020*/  FFMA.FTZ R38, R38, UR44, -R51.reuse ;  /* 0x0000002c26267c23 */ /* 0x100fe20008010833 */
[----:B------:R-:W-:Y:S01]  /*11030*/  FFMA.FTZ R0, R0, UR44, -R51 ;  /* 0x0000002c00007c23 */ /* 0x000fe20008010833 */
[----:B------:R-:W-:Y:S01]  /*11040*/  FADD.FTZ R42, R170, R9 ;  /* 0x00000009aa2a7221 */ /* 0x000fe20000010000 */
[----:B------:R-:W-:Y:S01]  /*11050*/  FFMA.FTZ R40, R40, UR44, -R51 ;  /* 0x0000002c28287c23 */ /* 0x000fe20008010833 */
[----:B------:R-:W1:Y:S01]  /*11060*/  MUFU.EX2 R179, R179 ;  /* 0x000000b300b37308 */ /* 0x000e620000000800 */
[----:B--2---:R-:W-:Y:S01]  /*11070*/  FADD.FTZ R3, R177, R4 ;  /* 0x00000004b1037221 */ /* 0x004fe20000010000 */
[----:B------:R-:W-:Y:S01]  /*11080*/  FADD.FTZ R9, R59, R42 ;  /* 0x0000002a3b097221 */ /* 0x000fe20000010000 */
[----:B------:R-:W-:Y:S01]  /*11090*/  F2FP.F16.F32.PACK_AB R183, R8, R183 ;  /* 0x000000b708b7723e */ /* 0x000fe200000000ff */
[----:B------:R-:W-:Y:S01]  /*110a0*/  IMAD.IADD R13, R192, 0x1, -R193 ;  /* 0x00000001c00d7824 */ /* 0x000fe200078e0ac1 */
[----:B------:R-:W-:Y:S01]  /*110b0*/  F2FP.F16.F32.PACK_AB R180, R73, R180 ;  /* 0x000000b449b4723e */ /* 0x000fe200000000ff */
[----:B------:R-:W-:Y:S01]  /*110c0*/  FADD.FTZ R42, R164, R9 ;  /* 0x00000009a42a7221 */ /* 0x000fe20000010000 */
[----:B------:R-:W-:Y:S01]  /*110d0*/  F2FP.F16.F32.PACK_AB R182, R75, R182 ;  /* 0x000000b64bb6723e */ /* 0x000fe200000000ff */
[----:B------:R-:W2:Y:S01]  /*110e0*/  MUFU.EX2 R20, R20 ;  /* 0x0000001400147308 */ /* 0x000ea20000000800 */
[----:B0-----:R-:W-:Y:S01]  /*110f0*/  FADD.FTZ R4, R14, R3 ;  /* 0x000000030e047221 */ /* 0x001fe20000010000 */
[----:B------:R-:W-:Y:S01]  /*11100*/  FADD.FTZ R9, R39, R42 ;  /* 0x0000002a27097221 */ /* 0x000fe20000010000 */
[----:B------:R-:W-:-:S02]  /*11110*/  F2FP.F16.F32.PACK_AB R176, R77, R176 ;  /* 0x000000b04db0723e */ /* 0x000fc400000000ff */
[----:B------:R-:W-:Y:S01]  /*11120*/  F2FP.F16.F32.PACK_AB R178, R79, R178 ;  /* 0x000000b24fb2723e */ /* 0x000fe200000000ff */
        /* <DEDUP_REMOVED lines=18> */
[C---:B------:R-:W-:Y:S01]  /*11250*/  FADD.FTZ R9, R45.reuse, R42 ;  /* 0x0000002a2d097221 */ /* 0x040fe20000010000 */
[----:B------:R-:W-:Y:S02]  /*11260*/  F2FP.F16.F32.PACK_AB R162, R45, R162 ;  /* 0x000000a22da2723e */ /* 0x000fe400000000ff */
[----:B------:R-:W-:Y:S02]  /*11270*/  F2FP.F16.F32.PACK_AB R181, R32, R181 ;  /* 0x000000b520b5723e */ /* 0x000fe400000000ff */
[----:B------:R-:W-:Y:S01]  /*11280*/  F2FP.F16.F32.PACK_AB R177, R14, R177 ;  /* 0x000000b10eb1723e */ /* 0x000fe200000000ff */
[----:B------:R-:W0:Y:S01]  /*11290*/  MUFU.EX2 R26, R26 ;  /* 0x0000001a001a7308 */ /* 0x000e220000000800 */
[----:B-1----:R-:W-:Y:S01]  /*112a0*/  FADD.FTZ R4, R24, R3 ;  /* 0x0000000318047221 */ /* 0x002fe20000010000 */
[----:B------:R-:W-:-:S02]  /*112b0*/  F2FP.F16.F32.PACK_AB R179, R20, R179 ;  /* 0x000000b314b3723e */ /* 0x000fc400000000ff */
[----:B------:R-:W-:-:S04]  /*112c0*/  F2FP.F16.F32.PACK_AB R173, R24, R173 ;  /* 0x000000ad18ad723e */ /* 0x000fc800000000ff */
        /* <DEDUP_REMOVED lines=51> */
[----:B-1----:R-:W-:Y:S01]  /*11600*/  FADD.FTZ R42, R154, R9 ;  /* 0x000000099a2a7221 */ /* 0x002fe20000010000 */
[----:B------:R-:W-:-:S05]  /*11610*/  LEA R9, R197, R13, 0x7 ;  /* 0x0000000dc5097211 */ /* 0x000fca00078e38ff */
[----:B------:R-:W-:Y:S01]  /*11620*/  IMAD.IADD R6, R9, 0x1, R6 ;  /* 0x0000000109067824 */ /* 0x000fe200078e0206 */
        /* <DEDUP_REMOVED lines=13> */
[----:B------:R2:W0:Y:S01]  /*11700*/  MUFU.EX2 R155, R0 ;  /* 0x00000000009b7308 */ /* 0x0004220000000800 */
[----:B-1----:R-:W-:-:S07]  /*11710*/  FADD.FTZ R3, R63, R8 ;  /* 0x000000083f037221 */ /* 0x002fce0000010000 */
[----:B------:R-:W1:Y:S01]  /*11720*/  MUFU.EX2 R40, R40 ;  /* 0x0000002800287308 */ /* 0x000e620000000800 */
[C---:B--2---:R-:W-:Y:S01]  /*11730*/  FADD.FTZ R0, R38.reuse, R3 ;  /* 0x0000000326007221 */ /* 0x044fe20000010000 */
[----:B------:R-:W-:-:S03]  /*11740*/  F2FP.F16.F32.PACK_AB R153, R38, R63 ;  /* 0x0000003f2699723e */ /* 0x000fc600000000ff */
[----:B0-----:R-:W-:-:S04]  /*11750*/  FADD.FTZ R3, R155, R0 ;  /* 0x000000009b037221 */ /* 0x001fc80000010000 */
[C---:B-1----:R-:W-:Y:S01]  /*11760*/  FADD.FTZ R0, R40.reuse, R3 ;  /* 0x0000000328007221 */ /* 0x042fe20000010000 */
[----:B------:R-:W-:Y:S01]  /*11770*/  F2FP.F16.F32.PACK_AB R155, R40, R155 ;  /* 0x0000009b289b723e */ /* 0x000fe200000000ff */
[----:B------:R-:W-:Y:S01]  /*11780*/  VIADD R3, R129, 0xfffffffe ;  /* 0xfffffffe81037836 */ /* 0x000fe20000000000 */
        /* <DEDUP_REMOVED lines=12> */
.L_x_7039:
[----:B------:R-:W-:-:S13]  /*11850*/  ISETP.NE.AND P3, PT, R7, 0x1, PT ;  /* 0x000000010700780c */ /* 0x000fda0003f65270 */
[----:B------:R-:W0:Y:S02]  /*11860*/  @P3 LDC.64 R14, c[0x0][0x9e8] ;  /* 0x00027a00ff0e3b82 */ /* 0x000e240000000a00 */
[----:B0-----:R-:W-:-:S05]  /*11870*/  @P3 IMAD.HI.U32 R14, R8, R14, RZ ;  /* 0x0000000e080e3227 */ /* 0x001fca00078e00ff */
[----:B------:R-:W-:-:S07]  /*11880*/  @P3 SHF.R.U32.HI R8, RZ, R15, R14 ;  /* 0x0000000fff083219 */ /* 0x000fce000001160e */
.L_x_7040:
[----:B------:R-:W-:Y:S05]  /*11890*/  BSYNC B0 ;  /* 0x0000000000007941 */ /* 0x000fea0003800000 */
.L_x_7038:
[----:B------:R-:W-:-:S05]  /*118a0*/  IMAD R7, R8, R7, R7 ;  /* 0x0000000708077224 */ /* 0x000fca00078e0207 */
[----:B------:R-:W-:-:S07]  /*118b0*/  VIMNMX R6, R6, R7, PT ;  /* 0x0000000706067248 */ /* 0x000fce0003fe0100 */
.L_x_7037:
[----:B------:R-:W-:Y:S01]  /*118c0*/  SHF.R.S32.HI R7, RZ, 0x1f, R6 ;  /* 0x0000001fff077819 */ /* 0x000fe20000011406 */
[----:B------:R-:W-:Y:S01]  /*118d0*/  ULDC UR49, c[0x0][0x9e4] ;  /* 0x0002790000317ab9 */ /* 0x000fe20000000800 */
[----:B------:R-:W-:Y:S01]  /*118e0*/  ULDC UR46, c[0x0][0x9e4] ;  /* 0x00027900002e7ab9 */ /* 0x000fe20000000800 */
[----:B------:R-:W-:Y:S01]  /*118f0*/  ULDC UR45, c[0x0][0x988] ;  /* 0x00026200002d7ab9 */ /* 0x000fe20000000800 */
[----:B------:R-:W-:Y:S01]  /*11900*/  LEA.HI R7, R7, R6, RZ, 0x7 ;  /* 0x0000000607077211 */ /* 0x000fe200078f38ff */
[----:B------:R-:W-:Y:S01]  /*11910*/  ULDC UR48, c[0x0][0x988] ;  /* 0x0002620000307ab9 */ /* 0x000fe20000000800 */
[----:B------:R-:W-:Y:S01]  /*11920*/  ULDC UR47, c[0x0][0x988] ;  /* 0x00026200002f7ab9 */ /* 0x000fe20000000800 */
[----:B------:R-:W-:Y:S01]  /*11930*/  ULDC UR54, c[0x0][0x9d8] ;  /* 0x0002760000367ab9 */ /* 0x000fe20000000800 */
[----:B------:R-:W-:Y:S01]  /*11940*/  SHF.R.S32.HI R7, RZ, 0x7, R7 ;  /* 0x00000007ff077819 */ /* 0x000fe20000011407 */
[----:B------:R-:W-:Y:S01]  /*11950*/  ULDC UR52, c[0x0][0x9d8] ;  /* 0x0002760000347ab9 */ /* 0x000fe20000000800 */
[----:B------:R-:W-:Y:S01]  /*11960*/  ULDC UR51, c[0x0][0x9d8] ;  /* 0x0002760000337ab9 */ /* 0x000fe20000000800 */
[----:B------:R-:W-:Y:S01]  /*11970*/  ULDC UR53, c[0x0][0x9e0] ;  /* 0x0002780000357ab9 */ /* 0x000fe20000000800 */
[----:B------:R-:W-:Y:S01]  /*11980*/  VIMNMX R14, R198, R7, !PT ;  /* 0x00000007c60e7248 */ /* 0x000fe20007fe0100 */
[----:B------:R-:W-:Y:S01]  /*11990*/  ULDC UR50, c[0x0][0x9e0] ;  /* 0x0002780000327ab9 */ /* 0x000fe20000000800 */
[----:B------:R-:W-:-:S02]  /*119a0*/  CS2R R150, SRZ ;  /* 0x0000000000967805 */ /* 0x000fc4000001ff00 */
[----:B------:R-:W-:Y:S02]  /*119b0*/  CS2R R148, SRZ ;  /* 0x0000000000947805 */ /* 0x000fe4000001ff00 */
        /* <DEDUP_REMOVED lines=16> */
[----:B-----5:R-:W-:-:S02]  /*11ac0*/  CS2R R116, SRZ ;  /* 0x0000000000747805 */ /* 0x020fc4000001ff00 */
        /* <DEDUP_REMOVED lines=15> */
[----:B------:R-:W-:Y:S02]  /*11bc0*/  IMAD.IADD R15, R12, 0x1, R13 ;  /* 0x000000010c0f7824 */ /* 0x000fe400078e020d */
[----:B------:R-:W-:-:S03]  /*11bd0*/  IMAD.MOV.U32 R151, RZ, RZ, RZ ;  /* 0x000000ffff977224 */ /* 0x000fc600078e00ff */
[----:B------:R-:W-:-:S07]  /*11be0*/  IADD3 R20, R15, 0x8, RZ ;  /* 0x000000080f147810 */ /* 0x000fce0007ffe0ff */
.L_x_7059:
[----:B------:R-:W-:Y:S01]  /*11bf0*/  ISETP.NE.AND P3, PT, R196, RZ, PT ;  /* 0x000000ffc400720c */ /* 0x000fe20003f65270 */
[----:B------:R-:W-:Y:S01]  /*11c00*/  VIADD R21, R184, 0x1 ;  /* 0x00000001b8157836 */ /* 0x000fe20000000000 */
[----:B------:R-:W-:Y:S05]  /*11c10*/  YIELD ;  /* 0x0000000000007946 */ /* 0x000fea0003800000 */
[----:B------:R-:W-:-:S04]  /*11c20*/  ISETP.NE.AND P4, PT, R21, 0x2, PT ;  /* 0x000000021500780c */ /* 0x000fc80003f85270 */
[----:B------:R-:W-:Y:S02]  /*11c30*/  SEL R199, RZ, 0x1, P4 ;  /* 0x00000001ffc77807 */ /* 0x000fe40002000000 */
[----:B------:R-:W-:Y:S02]  /*11c40*/  SEL R21, R21, RZ, P4 ;  /* 0x000000ff15157207 */ /* 0x000fe40002000000 */
[----:B------:R-:W-:Y:S01]  /*11c50*/  LOP3.LUT R199, R186, R199, RZ, 0x3c, !PT ;  /* 0x000000c7bac77212 */ /* 0x000fe200078e3cff */
[----:B------:R-:W-:Y:S06]  /*11c60*/  @P3 BRA `(.L_x_7042) ;  /* 0x0000000000303947 */ /* 0x000fec0003800000 */
[----:B------:R-:W-:Y:S05]  /*11c70*/  @!P0 BRA `(.L_x_7043) ;  /* 0x0000000000048947 */ /* 0x000fea0003800000 */
[----:B------:R-:W-:Y:S01]  /*11c80*/  BPT.TRAP 0x1 ;  /* 0x000000040000795c */ /* 0x000fe20000300000 */
.L_x_7043:
[----:B------:R-:W-:Y:S01]  /*11c90*/  IMAD R7, R21, 0x8, R2 ;  /* 0x0000000815077824 */ /* 0x000fe200078e0202 */
[----:B------:R-:W-:-:S04]  /*11ca0*/  SHF.L.U32 R6, R199, 0x1f, RZ ;  /* 0x0000001fc7067819 */ /* 0x000fc800000006ff */
[----:B------:R0:W1:Y:S01]  /*11cb0*/  SYNCS.PHASECHK.TRANS64.TRYWAIT P4, [R7+URZ+0x28830], R6 ;  /* 0x02883006070075a7 */ /* 0x000062000808017f */
[----:B------:R-:W-:Y:S05]  /*11cc0*/  @!P0 BRA `(.L_x_7044) ;  /* 0x0000000000048947 */ /* 0x000fea0003800000 */
[----:B------:R-:W-:Y:S01]  /*11cd0*/  BPT.TRAP 0x1 ;  /* 0x000000040000795c */ /* 0x000fe20000300000 */
.L_x_7044:
[----:B------:R-:W-:Y:S04]  /*11ce0*/  BSSY B0, `(.L_x_7042) ;  /* 0x0000004000007945 */ /* 0x000fe80003800000 */
[----:B-1----:R-:W-:Y:S05]  /*11cf0*/  @P4 BRA `(.L_x_7045) ;  /* 0x0000000000084947 */ /* 0x002fea0003800000 */
[----:B------:R-:W1:Y:S02]  /*11d00*/  SYNCS.PHASECHK.TRANS64.TRYWAIT P4, [R7+URZ+0x28830], R6 ;  /* 0x02883006070075a7 */ /* 0x000e64000808017f */
[----:B-1----:R-:W-:Y:S05]  /*11d10*/  @!P4 BRA `(.L_x_7046) ;  /* 0x0000014000b4c947 */ /* 0x002fea0003800000 */
.L_x_7045:
[----:B------:R-:W-:Y:S05]  /*11d20*/  BSYNC B0 ;  /* 0x0000000000007941 */ /* 0x000fea0003800000 */
.L_x_7042:
[----:B------:R-:W2:Y:S01]  /*11d30*/  S2R R8, SR_TID.X ;  /* 0x0000000000087919 */ /* 0x000ea20000002100 */
[----:B01----:R-:W-:Y:S01]  /*11d40*/  IMAD.MOV.U32 R7, RZ, RZ, 0x40000040 ;  /* 0x40000040ff077424 */ /* 0x003fe200078e00ff */
[----:B------:R-:W-:Y:S05]  /*11d50*/  WARPSYNC.ALL ;  /* 0x0000000000007948 */ /* 0x000fea0003800000 */
[----:B------:R-:W-:Y:S01]  /*11d60*/  R2UR UR35, R7 ;  /* 0x00000000072372ca */ /* 0x000fe200000e0000 */
[----:B------:R-:W-:Y:S01]  /*11d70*/  IMAD R6, R21, 0x800, R5 ;  /* 0x0000080015067824 */ /* 0x000fe200078e0205 */
[----:B------:R-:W-:-:S04]  /*11d80*/  MOV R9, 0x40000040 ;  /* 0x4000004000097802 */ /* 0x000fc80000000f00 */
[----:B------:R-:W-:Y:S02]  /*11d90*/  R2UR UR34, R6 ;  /* 0x00000000062272ca */ /* 0x000fe400000e0000 */
[----:B------:R-:W-:Y:S01]  /*11da0*/  R2UR UR7, R9 ;  /* 0x00000000090772ca */ /* 0x000fe200000e0000 */
[----:B------:R-:W-:-:S05]  /*11db0*/  IMAD.MOV.U32 R9, RZ, RZ, 0x40000040 ;  /* 0x40000040ff097424 */ /* 0x000fca00078e00ff */
[----:B------:R-:W-:Y:S01]  /*11dc0*/  R2UR UR11, R9 ;  /* 0x00000000090b72ca */ /* 0x000fe200000e0000 */
[----:B------:R-:W-:-:S05]  /*11dd0*/  IMAD.MOV.U32 R9, RZ, RZ, 0x40000040 ;  /* 0x40000040ff097424 */ /* 0x000fca00078e00ff */
[----:B------:R-:W-:Y:S01]  /*11de0*/  R2UR UR15, R9 ;  /* 0x00000000090f72ca */ /* 0x000fe200000e0000 */
[----:B------:R-:W-:Y:S01]  /*11df0*/  IMAD.MOV.U32 R9, RZ, RZ, 0x40000040 ;  /* 0x40000040ff097424 */ /* 0x000fe200078e00ff */
[----:B--2---:R-:W-:-:S04]  /*11e00*/  SHF.R.U32.HI R8, RZ, 0x7, R8 ;  /* 0x00000007ff087819 */ /* 0x004fc80000011608 */
[----:B------:R-:W-:Y:S01]  /*11e10*/  R2UR UR19, R9 ;  /* 0x00000000091372ca */ /* 0x000fe200000e0000 */
[----:B------:R-:W-:Y:S02]  /*11e20*/  IMAD.MOV.U32 R9, RZ, RZ, 0x40000040 ;  /* 0x40000040ff097424 */ /* 0x000fe400078e00ff */
[----:B------:R-:W-:Y:S02]  /*11e30*/  VIADD R7, R8, 0x8 ;  /* 0x0000000808077836 */ /* 0x000fe40000000000 */
[----:B------:R-:W-:Y:S01]  /*11e40*/  VIADD R8, R6, 0x2 ;  /* 0x0000000206087836 */ /* 0x000fe20000000000 */
[----:B------:R-:W-:Y:S01]  /*11e50*/  R2UR UR23, R9 ;  /* 0x00000000091772ca */ /* 0x000fe200000e0000 */
[----:B------:R-:W-:Y:S01]  /*11e60*/  IMAD.MOV.U32 R9, RZ, RZ, 0x40000040 ;  /* 0x40000040ff097424 */ /* 0x000fe200078e00ff */
[----:B------:R0:W-:Y:S02]  /*11e70*/  BAR.SYNC.DEFER_BLOCKING R7, 0x100 ;  /* 0x000400070000751d */ /* 0x0001e40000010000 */
[----:B------:R-:W-:Y:S01]  /*11e80*/  R2UR UR6, R8 ;  /* 0x00000000080672ca */ /* 0x000fe200000e0000 */
[----:B------:R-:W-:Y:S01]  /*11e90*/  VIADD R8, R6, 0x4 ;  /* 0x0000000406087836 */ /* 0x000fe20000000000 */
[----:B------:R-:W-:-:S04]  /*11ea0*/  R2UR UR27, R9 ;  /* 0x00000000091b72ca */ /* 0x000fc800000e0000 */
[----:B------:R-:W-:Y:S01]  /*11eb0*/  R2UR UR10, R8 ;  /* 0x00000000080a72ca */ /* 0x000fe200000e0000 */
[----:B------:R-:W-:Y:S02]  /*11ec0*/  VIADD R8, R6, 0x6 ;  /* 0x0000000606087836 */ /* 0x000fe40000000000 */
[----:B0-----:R-:W-:-:S03]  /*11ed0*/  IMAD.MOV.U32 R7, RZ, RZ, 0x40000040 ;  /* 0x40000040ff077424 */ /* 0x001fc600078e00ff */
[----:B------:R-:W-:Y:S01]  /*11ee0*/  R2UR UR14, R8 ;  /* 0x00000000080e72ca */ /* 0x000fe200000e0000 */
[----:B------:R-:W-:Y:S01]  /*11ef0*/  VIADD R8, R6, 0x400 ;  /* 0x0000040006087836 */ /* 0x000fe20000000000 */
[----:B------:R-:W-:-:S04]  /*11f00*/  R2UR UR31, R7 ;  /* 0x00000000071f72ca */ /* 0x000fc800000e0000 */
[----:B------:R-:W-:Y:S02]  /*11f10*/  R2UR UR18, R8 ;  /* 0x00000000081272ca */ /* 0x000fe400000e0000 */
[----:B------:R-:W-:Y:S01]  /*11f20*/  IADD3 R8, R6, 0x402, RZ ;  /* 0x0000040206087810 */ /* 0x000fe20007ffe0ff */
[----:B------:R-:W-:-:S03]  /*11f30*/  WARPGROUP.ARRIVE ;  /* 0x00000000000079c5 */ /* 0x000fc60000000000 */
[----:B------:R-:W-:Y:S01]  /*11f40*/  R2UR UR22, R8 ;  /* 0x00000000081672ca */ /* 0x000fe200000e0000 */
[C---:B------:R-:W-:Y:S02]  /*11f50*/  VIADD R8, R6.reuse, 0x404 ;  /* 0x0000040406087836 */ /* 0x040fe40000000000 */
[----:B------:R-:W-:Y:S01]  /*11f60*/  VIADD R6, R6, 0x406 ;  /* 0x0000040606067836 */ /* 0x000fe20000000000 */
[----:B------:R-:W-:Y:S02]  /*11f70*/  HGMMA.64x128x16.F32 R24, gdesc[UR32], RZ, !UPT, gsb0 ;  /* 0x01e00000201879f0 */ /* 0x000fe4000c0008ff */
[----:B------:R-:W-:Y:S02]  /*11f80*/  R2UR UR26, R8 ;  /* 0x00000000081a72ca */ /* 0x000fe400000e0000 */
[----:B------:R-:W-:Y:S01]  /*11f90*/  R2UR UR30, R6 ;  /* 0x00000000061e72ca */ /* 0x000fe200000e0000 */
        /* <DEDUP_REMOVED lines=22> */
[----:B------:R-:W-:Y:S05]  /*12100*/  @P3 BRA `(.L_x_7047) ;  /* 0x0000000000283947 */ /* 0x000fea0003800000 */
[----:B------:R-:W-:Y:S05]  /*12110*/  @!P0 BRA `(.L_x_7048) ;  /* 0x0000000000048947 */ /* 0x000fea0003800000 */
[----:B------:R-:W-:Y:S01]  /*12120*/  BPT.TRAP 0x1 ;  /* 0x000000040000795c */ /* 0x000fe20000300000 */
.L_x_7048:
[----:B------:R-:W-:Y:S01]  /*12130*/  SHF.L.U32 R6, R186, 0x1f, RZ ;  /* 0x0000001fba067819 */ /* 0x000fe200000006ff */
[----:B------:R-:W-:-:S04]  /*12140*/  IMAD R7, R184, 0x8, R2 ;  /* 0x00000008b8077824 */ /* 0x000fc800078e0202 */
[----:B------:R0:W1:Y:S01]  /*12150*/  SYNCS.PHASECHK.TRANS64.TRYWAIT P3, [R7+URZ+0x28850], R6 ;  /* 0x02885006070075a7 */ /* 0x000062000806017f */
[----:B------:R-:W-:Y:S05]  /*12160*/  @!P0 BRA `(.L_x_7049) ;  /* 0x0000000000048947 */ /* 0x000fea0003800000 */
[----:B------:R-:W-:Y:S01]  /*12170*/  BPT.TRAP 0x1 ;  /* 0x000000040000795c */ /* 0x000fe20000300000 */
.L_x_7049:
[----:B-1----:R-:W-:Y:S05]  /*12180*/  @P3 BRA `(.L_x_7047) ;  /* 0x0000000000083947 */ /* 0x002fea0003800000 */
[----:B------:R-:W1:Y:S02]  /*12190*/  SYNCS.PHASECHK.TRANS64.TRYWAIT P3, [R7+URZ+0x28850], R6 ;  /* 0x02885006070075a7 */ /* 0x000e64000806017f */
[----:B-1----:R-:W-:Y:S05]  /*121a0*/  @!P3 BRA `(.L_x_7050) ;  /* 0x0000013c00a4b947 */ /* 0x002fea0003800000 */
.L_x_7047:
[----:B01----:R-:W-:Y:S01]  /*121b0*/  IADD3 R6, R2, 0x400, RZ ;  /* 0x0000040002067810 */ /* 0x003fe20007ffe0ff */
[----:B------:R-:W-:Y:S05]  /*121c0*/  WARPSYNC.ALL ;  /* 0x0000000000007948 */ /* 0x000fea0003800000 */
[----:B------:R-:W-:Y:S01]  /*121d0*/  SHF.R.U32.HI R6, RZ, 0x4, R6 ;  /* 0x00000004ff067819 */ /* 0x000fe20000011606 */
[----:B------:R-:W-:Y:S01]  /*121e0*/  WARPGROUP.ARRIVE ;  /* 0x00000000000079c5 */ /* 0x000fe20000000000 */
[----:B------:R-:W-:-:S05]  /*121f0*/  IMAD.MOV.U32 R9, RZ, RZ, 0x40000040 ;  /* 0x40000040ff097424 */ /* 0x000fca00078e00ff */
[----:B------:R-:W0:Y:S01]  /*12200*/  S2R R186, SR_TID.X ;  /* 0x0000000000ba7919 */ /* 0x000e220000002100 */
[----:B------:R-:W-:Y:S01]  /*12210*/  LOP3.LUT R6, R6, 0x3fff, RZ, 0xc0, !PT ;  /* 0x00003fff06067812 */ /* 0x000fe200078ec0ff */
[----:B------:R-:W-:Y:S01]  /*12220*/  FMUL.FTZ R28, R28, UR54 ;  /* 0x000000361c1c7c20 */ /* 0x000fe20008410000 */
[----:B------:R-:W-:Y:S01]  /*12230*/  FMUL.FTZ R29, R29, UR54 ;  /* 0x000000361d1d7c20 */ /* 0x000fe20008410000 */
[----:B------:R-:W-:Y:S01]  /*12240*/  FMUL.FTZ R32, R32, UR54 ;  /* 0x0000003620207c20 */ /* 0x000fe20008410000 */
[----:B------:R-:W-:Y:S01]  /*12250*/  LOP3.LUT R7, R6, 0x4000000, RZ, 0xfc, !PT ;  /* 0x0400000006077812 */ /* 0x000fe200078efcff */
[----:B------:R-:W-:Y:S01]  /*12260*/  FMUL.FTZ R33, R33, UR54 ;  /* 0x0000003621217c20 */ /* 0x000fe20008410000 */
[----:B------:R-:W-:Y:S01]  /*12270*/  FMUL.FTZ R40, R40, UR54 ;  /* 0x0000003628287c20 */ /* 0x000fe20008410000 */
[----:B------:R-:W-:Y:S01]  /*12280*/  FMUL.FTZ R41, R41, UR54 ;  /* 0x0000003629297c20 */ /* 0x000fe20008410000 */
[----:B------:R-:W-:Y:S01]  /*12290*/  FMUL.FTZ R44, R44, UR54 ;  /* 0x000000362c2c7c20 */ /* 0x000fe20008410000 */
[----:B------:R-:W-:-:S02]  /*122a0*/  IMAD R6, R184, 0x800, R7 ;  /* 0x00000800b8067824 */ /* 0x000fc400078e0207 */
[----:B------:R-:W-:Y:S01]  /*122b0*/  FMUL.FTZ R45, R45, UR54 ;  /* 0x000000362d2d7c20 */ /* 0x000fe20008410000 */
[----:B------:R-:W-:Y:S02]  /*122c0*/  IMAD.MOV.U32 R7, RZ, RZ, 0x40000040 ;  /* 0x40000040ff077424 */ /* 0x000fe400078e00ff */
[----:B------:R-:W-:Y:S01]  /*122d0*/  FMUL.FTZ R48, R48, UR54 ;  /* 0x0000003630307c20 */ /* 0x000fe20008410000 */
[C---:B------:R-:W-:Y:S01]  /*122e0*/  VIADD R8, R6.reuse, 0x80 ;  /* 0x0000008006087836 */ /* 0x040fe20000000000 */
[----:B------:R-:W-:Y:S01]  /*122f0*/  R2UR UR6, R6 ;  /* 0x00000000060672ca */ /* 0x000fe200000e0000 */
[----:B------:R-:W-:Y:S01]  /*12300*/  FMUL.FTZ R49, R49, UR54 ;  /* 0x0000003631317c20 */ /* 0x000fe20008410000 */
[----:B------:R-:W-:Y:S01]  /*12310*/  R2UR UR7, R7 ;  /* 0x00000000070772ca */ /* 0x000fe200000e0000 */
[----:B------:R-:W-:Y:S02]  /*12320*/  IMAD.MOV.U32 R7, RZ, RZ, 0x40000040 ;  /* 0x40000040ff077424 */ /* 0x000fe400078e00ff */
[----:B------:R-:W-:Y:S01]  /*12330*/  FMUL.FTZ R77, R77, UR54 ;  /* 0x000000364d4d7c20 */ /* 0x000fe20008410000 */
[----:B------:R-:W-:Y:S01]  /*12340*/  FMUL.FTZ R81, R81, UR54 ;  /* 0x0000003651517c20 */ /* 0x000fe20008410000 */
[----:B------:R-:W1:Y:S08]  /*12350*/  MUFU.TANH R28, R28 ;  /* 0x0000001c001c7308 */ /* 0x000e700000002400 */
[----:B------:R-:W2:Y:S01]  /*12360*/  MUFU.TANH R29, R29 ;  /* 0x0000001d001d7308 */ /* 0x000ea20000002400 */
[----:B------:R-:W-:Y:S01]  /*12370*/  HGMMA.64x128x16.F32 R88, R180, gdesc[UR4].tnspB, R88, gsb0 ;  /* 0x41e00004b4587df0 */ /* 0x000fe20008000858 */
[----:B------:R-:W-:Y:S01]  /*12380*/  R2UR UR6, R8 ;  /* 0x00000000080672ca */ /* 0x000fe200000e0000 */
[----:B------:R-:W-:Y:S01]  /*12390*/  VIADD R8, R6, 0x100 ;  /* 0x0000010006087836 */ /* 0x000fe20000000000 */
[----:B------:R-:W-:Y:S01]  /*123a0*/  R2UR UR7, R9 ;  /* 0x00000000090772ca */ /* 0x000fe200000e0000 */
[----:B------:R-:W-:Y:S01]  /*123b0*/  IMAD.MOV.U32 R9, RZ, RZ, 0x40000040 ;  /* 0x40000040ff097424 */ /* 0x000fe200078e00ff */
[----:B0-----:R-:W-:-:S02]  /*123c0*/  SHF.R.U32.HI R186, RZ, 0x7, R186 ;  /* 0x00000007ffba7819 */ /* 0x001fc400000116ba */
[----:B------:R-:W0:Y:S08]  /*123d0*/  MUFU.TANH R32, R32 ;  /* 0x0000002000207308 */ /* 0x000e300000002400 */
        /* <DEDUP_REMOVED lines=36> */
[----:B------:R-:W-:Y:S01]  /*12620*/  VIADD R6, R6, 0x380 ;  /* 0x0000038006067836 */ /* 0x000fe20000000000 */
[----:B------:R-:W-:Y:S01]  /*12630*/  MOV R9, 0x40000040 ;  /* 0x4000004000097802 */ /* 0x000fe20000000f00 */
[----:B------:R-:W-:Y:S02]  /*12640*/  WARPGROUP.DEPBAR.LE gsb0, 0x0 ;  /* 0x00008000000079c5 */ /* 0x000fe40000010000 */
[----:B------:R-:W-:Y:S01]  /*12650*/  WARPGROUP.ARRIVE ;  /* 0x00000000000079c5 */ /* 0x000fe20000000000 */
[----:B------:R-:W-:Y:S01]  /*12660*/  FMUL.FTZ R164, R24, UR54 ;  /* 0x0000003618a47c20 */ /* 0x000fe20008410000 */
[----:B------:R-:W-:Y:S01]  /*12670*/  FMUL.FTZ R24, R26, UR54 ;  /* 0x000000361a187c20 */ /* 0x000fe20008410000 */
[----:B------:R-:W-:Y:S01]  /*12680*/  FMUL.FTZ R165, R25, UR54 ;  /* 0x0000003619a57c20 */ /* 0x000fe20008410000 */
[----:B------:R-:W-:Y:S01]  /*12690*/  FMUL.FTZ R26, R30, UR54 ;  /* 0x000000361e1a7c20 */ /* 0x000fe20008410000 */
[----:B------:R-:W-:-:S03]  /*126a0*/  FMUL.FTZ R25, R27, UR54 ;  /* 0x000000361b197c20 */ /* 0x000fc60008410000 */
[----:B------:R-:W-:Y:S01]  /*126b0*/  HGMMA.64x128x16.F32 R88, R160, gdesc[UR4].tnspB, R88, gsb0 ;  /* 0x41e00004a0587df0 */ /* 0x000fe20008000858 */
        /* <DEDUP_REMOVED lines=60> */
[----:B------:R-:W-:Y:S02]  /*12a80*/  R2UR UR6, R6 ;  /* 0x00000000060672ca */ /* 0x000fe400000e0000 */
[----:B------:R-:W-:Y:S01]  /*12a90*/  R2UR UR7, R7 ;  /* 0x00000000070772ca */ /* 0x000fe200000e0000 */
[----:B------:R-:W-:Y:S01]  /*12aa0*/  @!P1 IMAD R7, R21, 0x8, R2 ;  /* 0x0000000815079824 */ /* 0x000fe200078e0202 */
[----:B------:R-:W-:Y:S02]  /*12ab0*/  IADD3 R6, -R186, 0xb, RZ ;  /* 0x0000000bba067810 */ /* 0x000fe40007ffe1ff */
[----:B------:R-:W0:Y:S01]  /*12ac0*/  MUFU.TANH R42, R42 ;  /* 0x0000002a002a7308 */ /* 0x000e220000002400 */
[----:B------:R-:W-:-:S05]  /*12ad0*/  @!P1 VIADD R7, R7, 0x28840 ;  /* 0x0002884007079836 */ /* 0x000fca0000000000 */
[----:B------:R-:W-:Y:S02]  /*12ae0*/  @!P1 PRMT R7, RZ, 0x654, R7 ;  /* 0x00000654ff079816 */ /* 0x000fe40000000007 */
        /* <DEDUP_REMOVED lines=22> */
[----:B------:R-:W0:Y:S01]  /*12c50*/  MUFU.TANH R64, R64 ;  /* 0x0000004000407308 */ /* 0x000e220000002400 */
[----:B------:R-:W-:Y:S07]  /*12c60*/  HGMMA.64x128x16.F32 R88, R152, gdesc[UR4].tnspB, R88, gsb0 ;  /* 0x41e0000498587df0 */ /* 0x000fee0008000858 */
        /* <DEDUP_REMOVED lines=18> */
[----:B------:R-:W-:Y:S02]  /*12d90*/  IMAD.SHL.U32 R153, R3, 0x80, RZ ;  /* 0x0000008003997824 */ /* 0x000fe400078e00ff */
[----:B------:R-:W-:Y:S01]  /*12da0*/  FMUL.FTZ R152, R76, UR54 ;  /* 0x000000364c987c20 */ /* 0x000fe20008410000 */
[----:B------:R-:W-:Y:S02]  /*12db0*/  FMUL.FTZ R154, R84, UR54 ;  /* 0x00000036549a7c20 */ /* 0x000fe40008410000 */
[----:B------:R-:W0:Y:S01]  /*12dc0*/  MUFU.TANH R75, R75 ;  /* 0x0000004b004b7308 */ /* 0x000e220000002400 */
[----:B------:R0:W-:Y:S06]  /*12dd0*/  BAR.ARV R6, 0x100 ;  /* 0x000400060000751d */ /* 0x0001ec0000002000 */
[----:B------:R-:W-:Y:S01]  /*12de0*/  IADD3 R76, R192, 0x1, -R153 ;  /* 0x00000001c04c7810 */ /* 0x000fe20007ffe899 */
[----:B------:R-:W0:Y:S01]  /*12df0*/  MUFU.TANH R152, R152 ;  /* 0x0000009800987308 */ /* 0x000e220000002400 */
[----:B------:R0:W-:Y:S03]  /*12e00*/  @!P1 SYNCS.ARRIVE.TRANS64.RED.A1T0 RZ, [R7+URZ], RZ ;  /* 0x000000ff07ff99a7 */ /* 0x0001e6000810043f */
[----:B------:R-:W-:-:S04]  /*12e10*/  IMAD.IADD R76, R76, 0x1, -R193 ;  /* 0x000000014c4c7824 */ /* 0x000fc800078e0ac1 */
[----:B------:R-:W0:Y:S01]  /*12e20*/  MUFU.TANH R154, R154 ;  /* 0x0000009a009a7308 */ /* 0x000e220000002400 */
[----:B------:R-:W-:-:S04]  /*12e30*/  IMAD R76, R191, -0x2, R76 ;  /* 0xfffffffebf4c7824 */ /* 0x000fc800078e024c */
[C---:B------:R-:W-:Y:S01]  /*12e40*/  VIADD R87, R76.reuse, UR55 ;  /* 0x000000374c577c36 */ /* 0x040fe20008000000 */
[----:B------:R-:W-:-:S03]  /*12e50*/  IADD3 R85, R76, UR53, RZ ;  /* 0x000000354c557c10 */ /* 0x000fc6000fffe0ff */
[C---:B------:R-:W-:Y:S02]  /*12e60*/  IMAD.IADD R86, R12.reuse, 0x1, R87 ;  /* 0x000000010c567824 */ /* 0x040fe400078e0257 */
[----:B------:R-:W-:Y:S01]  /*12e70*/  IMAD.IADD R84, R12, 0x1, R85 ;  /* 0x000000010c547824 */ /* 0x000fe200078e0255 */
[----:B-1234-:R-:W-:Y:S06]  /*12e80*/  @!P2 BRA `(.L_x_7051) ;  /* 0x00000000005ca947 */ /* 0x01efec0003800000 */
[----:B------:R-:W-:Y:S01]  /*12e90*/  IMAD.IADD R83, R12, 0x1, R13 ;  /* 0x000000010c537824 */ /* 0x000fe200078e020d */
[----:B------:R-:W-:Y:S04]  /*12ea0*/  BSSY B0, `(.L_x_7052) ;  /* 0x0000011000007945 */ /* 0x000fe80003800000 */
        /* <DEDUP_REMOVED lines=10> */
.L_x_7053:
[----:B------:R-:W-:-:S05]  /*12f50*/  IMAD.U32 R78, RZ, RZ, UR49 ;  /* 0x00000031ff4e7e24 */ /* 0x000fca000f8e00ff */
[----:B------:R-:W-:-:S13]  /*12f60*/  ISETP.NE.AND P3, PT, R78, 0x1, PT ;  /* 0x000000014e00780c */ /* 0x000fda0003f65270 */
[----:B0-----:R-:W0:Y:S02]  /*12f70*/  @P3 LDC.64 R6, c[0x0][0x9e8] ;  /* 0x00027a00ff063b82 */ /* 0x001e240000000a00 */
[----:B0-----:R-:W-:Y:S01]  /*12f80*/  @P3 IMAD.HI.U32 R76, R83, R6, RZ ;  /* 0x00000006534c3227 */ /* 0x001fe200078e00ff */
[----:B------:R-:W-:-:S04]  /*12f90*/  MOV R6, R83 ;  /* 0x0000005300067202 */ /* 0x000fc80000000f00 */
[----:B------:R-:W-:-:S07]  /*12fa0*/  @P3 SHF.R.U32.HI R6, RZ, R7, R76 ;  /* 0x00000007ff063219 */ /* 0x000fce000001164c */
.L_x_7054:
[----:B------:R-:W-:Y:S05]  /*12fb0*/  BSYNC B0 ;  /* 0x0000000000007941 */ /* 0x000fea0003800000 */
.L_x_7052:
[----:B------:R-:W-:-:S04]  /*12fc0*/  IMAD R6, R6, R78, -R153 ;  /* 0x0000004e06067224 */ /* 0x000fc800078e0a99 */
[----:B------:R-:W-:-:S05]  /*12fd0*/  IMAD R7, R191, -0x2, R6 ;  /* 0xfffffffebf077824 */ /* 0x000fca00078e0206 */
[----:B------:R-:W-:Y:S02]  /*12fe0*/  VIADDMNMX R84, R7, R78, R84, PT ;  /* 0x0000004e07547246 */ /* 0x000fe40003800154 */
[----:B------:R-:W-:-:S07]  /*12ff0*/  VIMNMX R86, R86, R7, !PT ;  /* 0x0000000756567248 */ /* 0x000fce0007fe0100 */
.L_x_7051:
[----:B------:R-:W-:Y:S02]  /*13000*/  ISETP.GT.AND P3, PT, R3, -0x1, PT ;  /* 0xffffffff0300780c */ /* 0x000fe40003f64270 */
[----:B------:R-:W-:Y:S02]  /*13010*/  IADD3 R85, R85, 0x8, R12 ;  /* 0x0000000855557810 */ /* 0x000fe40007ffe00c */
[C---:B------:R-:W-:Y:S02]  /*13020*/  ISETP.GT.AND P5, PT, R86.reuse, RZ, P3 ;  /* 0x000000ff5600720c */ /* 0x040fe40001fa4270 */
[----:B------:R-:W-:Y:S02]  /*13030*/  ISETP.GT.AND P4, PT, R86, 0x1, P3 ;  /* 0x000000015600780c */ /* 0x000fe40001f84270 */
[C---:B------:R-:W-:Y:S02]  /*13040*/  ISETP.LT.OR P5, PT, R84.reuse, 0x1, P5 ;  /* 0x000000015400780c */ /* 0x040fe40002fa1670 */
[----:B------:R-:W-:-:S02]  /*13050*/  ISETP.LT.OR P4, PT, R84, 0x2, P4 ;  /* 0x000000025400780c */ /* 0x000fc40002781670 */
[----:B0-----:R-:W-:Y:S02]  /*13060*/  FSEL R164, R164, -INF , !P5 ;  /* 0xff800000a4a47808 */ /* 0x001fe40006800000 */
[----:B------:R-:W-:Y:S02]  /*13070*/  FSEL R165, R165, -INF , !P4 ;  /* 0xff800000a5a57808 */ /* 0x000fe40006000000 */
[C---:B------:R-:W-:Y:S02]  /*13080*/  ISETP.GT.AND P5, PT, R86.reuse, 0x8, P3 ;  /* 0x000000085600780c */ /* 0x040fe40001fa4270 */
[----:B------:R-:W-:Y:S02]  /*13090*/  ISETP.GT.AND P4, PT, R86, 0x9, P3 ;  /* 0x000000095600780c */ /* 0x000fe40001f84270 */
[C---:B------:R-:W-:Y:S02]  /*130a0*/  ISETP.LT.OR P5, PT, R84.reuse, 0x9, P5 ;  /* 0x000000095400780c */ /* 0x040fe40002fa1670 */
[----:B------:R-:W-:-:S02]  /*130b0*/  ISETP.LT.OR P4, PT, R84, 0xa, P4 ;  /* 0x0000000a5400780c */ /* 0x000fc40002781670 */
[----:B------:R-:W-:Y:S02]  /*130c0*/  FSEL R28, R28, -INF , !P5 ;  /* 0xff8000001c1c7808 */ /* 0x000fe40006800000 */
        /* <DEDUP_REMOVED lines=83> */
[----:B------:R-:W-:Y:S02]  /*13600*/  IADD3 R84, R87, 0x8, R12 ;  /* 0x0000000857547810 */ /* 0x000fe40007ffe00c */
[----:B------:R-:W-:Y:S02]  /*13610*/  FSEL R77, R154, -INF , !P5 ;  /* 0xff8000009a4d7808 */ /* 0x000fe40006800000 */
[----:B------:R-:W-:Y:S01]  /*13620*/  FSEL R80, R80, -INF , !P4 ;  /* 0xff80000050507808 */ /* 0x000fe20006000000 */
[----:B------:R-:W-:Y:S06]  /*13630*/  @!P2 BRA `(.L_x_7055) ;  /* 0x00000000005ca947 */ /* 0x000fec0003800000 */
[----:B------:R-:W-:Y:S01]  /*13640*/  ISETP.GT.AND P4, PT, R20, -0x1, PT ;  /* 0xffffffff1400780c */ /* 0x000fe20003f84270 */
[----:B------:R-:W-:-:S12]  /*13650*/  BSSY B0, `(.L_x_7056) ;  /* 0x0000011000007945 */ /* 0x000fd80003800000 */
[----:B------:R-:W-:Y:S05]  /*13660*/  @P4 BRA `(.L_x_7057) ;  /* 0x0000000000244947 */ /* 0x000fea0003800000 */
[----:B------:R-:W-:Y:S02]  /*13670*/  IMAD.U32 R152, RZ, RZ, UR49 ;  /* 0x00000031ff987e24 */ /* 0x000fe4000f8e00ff */
[----:B------:R-:W-:-:S03]  /*13680*/  VIADD R87, R15, 0x8 ;  /* 0x000000080f577836 */ /* 0x000fc60000000000 */
[----:B------:R-:W-:Y:S02]  /*13690*/  ISETP.NE.AND P4, PT, R152, 0x1, PT ;  /* 0x000000019800780c */ /* 0x000fe40003f85270 */
[----:B------:R-:W-:-:S11]  /*136a0*/  LOP3.LUT R87, RZ, R87, RZ, 0x33, !PT ;  /* 0x00000057ff577212 */ /* 0x000fd600078e33ff */
[----:B------:R-:W0:Y:S02]  /*136b0*/  @P4 LDC.64 R6, c[0x0][0x9e8] ;  /* 0x00027a00ff064b82 */ /* 0x000e240000000a00 */
[----:B0-----:R-:W-:-:S05]  /*136c0*/  @P4 IMAD.HI.U32 R6, R87, R6, RZ ;  /* 0x0000000657064227 */ /* 0x001fca00078e00ff */
[----:B------:R-:W-:-:S04]  /*136d0*/  @P4 SHF.R.U32.HI R87, RZ, R7, R6 ;  /* 0x00000007ff574219 */ /* 0x000fc80000011606 */
[----:B------:R-:W-:Y:S01]  /*136e0*/  LOP3.LUT R6, RZ, R87, RZ, 0x33, !PT ;  /* 0x00000057ff067212 */ /* 0x000fe200078e33ff */
[----:B------:R-:W-:Y:S06]  /*136f0*/  BRA `(.L_x_7058) ;  /* 0x0000000000187947 */ /* 0x000fec0003800000 */
.L_x_7057:
[----:B------:R-:W-:-:S05]  /*13700*/  IMAD.U32 R152, RZ, RZ, UR49 ;  /* 0x00000031ff987e24 */ /* 0x000fca000f8e00ff */
[----:B------:R-:W-:-:S13]  /*13710*/  ISETP.NE.AND P4, PT, R152, 0x1, PT ;  /* 0x000000019800780c */ /* 0x000fda0003f85270 */
[----:B------:R-:W0:Y:S02]  /*13720*/  @P4 LDC.64 R6, c[0x0][0x9e8] ;  /* 0x00027a00ff064b82 */ /* 0x000e240000000a00 */
[----:B0-----:R-:W-:-:S04]  /*13730*/  @P4 IMAD.HI.U32 R86, R20, R6, RZ ;  /* 0x0000000614564227 */ /* 0x001fc800078e00ff */
[----:B------:R-:W-:Y:S01]  /*13740*/  IMAD.MOV.U32 R6, RZ, RZ, R20 ;  /* 0x000000ffff067224 */ /* 0x000fe200078e0014 */
[----:B------:R-:W-:-:S07]  /*13750*/  @P4 SHF.R.U32.HI R6, RZ, R7, R86 ;  /* 0x00000007ff064219 */ /* 0x000fce0000011656 */
.L_x_7058:
[----:B------:R-:W-:Y:S05]  /*13760*/  BSYNC B0 ;  /* 0x0000000000007941 */ /* 0x000fea0003800000 */
.L_x_7056:
[----:B------:R-:W-:-:S04]  /*13770*/  IMAD R6, R6, R152, -R153 ;  /* 0x0000009806067224 */ /* 0x000fc800078e0a99 */
[----:B------:R-:W-:-:S05]  /*13780*/  IMAD R6, R191, -0x2, R6 ;  /* 0xfffffffebf067824 */ /* 0x000fca00078e0206 */
[----:B------:R-:W-:Y:S02]  /*13790*/  VIADDMNMX R85, R6, R152, R85, PT ;  /* 0x0000009806557246 */ /* 0x000fe40003800155 */
[----:B------:R-:W-:-:S07]  /*137a0*/  VIMNMX R84, R84, R6, !PT ;  /* 0x0000000654547248 */ /* 0x000fce0007fe0100 */
.L_x_7055:
[----:B------:R-:W-:Y:S01]  /*137b0*/  ISETP.GT.AND P5, PT, R84, 0x8, P3 ;  /* 0x000000085400780c */ /* 0x000fe20001fa4270 */
[----:B------:R-:W-:Y:S01]  /*137c0*/  UMOV UR44, UR48 ;  /* 0x00000030002c7c82 */ /* 0x000fe20008000000 */
[----:B------:R-:W-:Y:S01]  /*137d0*/  FMNMX.FTZ R6, R164, R11, !PT ;  /* 0x0000000ba4067209 */ /* 0x000fe20007810000 */
[----:B------:R-:W-:Y:S01]  /*137e0*/  IMAD.MOV.U32 R186, RZ, RZ, R199 ;  /* 0x000000ffffba7224 */ /* 0x000fe200078e00c7 */
[----:B------:R-:W-:Y:S02]  /*137f0*/  ISETP.LT.OR P5, PT, R85, 0x9, P5 ;  /* 0x000000095500780c */ /* 0x000fe40002fa1670 */
[----:B------:R-:W-:Y:S02]  /*13800*/  FMNMX.FTZ R7, R165, R6, !PT ;  /* 0x00000006a5077209 */ /* 0x000fe40007810000 */
[----:B------:R-:W-:Y:S02]  /*13810*/  FSEL R26, R26, -INF , !P5 ;  /* 0xff8000001a1a7808 */ /* 0x000fe40006800000 */
[----:B------:R-:W-:-:S02]  /*13820*/  ISETP.GT.AND P5, PT, R84, 0x10, P3 ;  /* 0x000000105400780c */ /* 0x000fc40001fa4270 */
[----:B------:R-:W-:Y:S02]  /*13830*/  FMNMX.FTZ R6, R28, R7, !PT ;  /* 0x000000071c067209 */ /* 0x000fe40007810000 */
[----:B------:R-:W-:Y:S02]  /*13840*/  ISETP.LT.OR P5, PT, R85, 0x11, P5 ;  /* 0x000000115500780c */ /* 0x000fe40002fa1670 */
[----:B------:R-:W-:Y:S02]  /*13850*/  FMNMX.FTZ R7, R29, R6, !PT ;  /* 0x000000061d077209 */ /* 0x000fe40007810000 */
[----:B------:R-:W-:Y:S02]  /*13860*/  FSEL R30, R30, -INF , !P5 ;  /* 0xff8000001e1e7808 */ /* 0x000fe40006800000 */
[----:B------:R-:W-:Y:S02]  /*13870*/  ISETP.GT.AND P5, PT, R84, 0x18, P3 ;  /* 0x000000185400780c */ /* 0x000fe40001fa4270 */
[----:B------:R-:W-:-:S02]  /*13880*/  FMNMX.FTZ R6, R32, R7, !PT ;  /* 0x0000000720067209 */ /* 0x000fc40007810000 */
[----:B------:R-:W-:Y:S02]  /*13890*/  ISETP.LT.OR P5, PT, R85, 0x19, P5 ;  /* 0x000000195500780c */ /* 0x000fe40002fa1670 */
[----:B------:R-:W-:Y:S02]  /*138a0*/  FMNMX.FTZ R7, R33, R6, !PT ;  /* 0x0000000621077209 */ /* 0x000fe40007810000 */
[----:B------:R-:W-:Y:S02]  /*138b0*/  FSEL R36, R36, -INF , !P5 ;  /* 0xff80000024247808 */ /* 0x000fe40006800000 */
[----:B------:R-:W-:Y:S02]  /*138c0*/  ISETP.GT.AND P5, PT, R84, 0x20, P3 ;  /* 0x000000205400780c */ /* 0x000fe40001fa4270 */
[----:B------:R-:W-:Y:S02]  /*138d0*/  FMNMX.FTZ R6, R34, R7, !PT ;  /* 0x0000000722067209 */ /* 0x000fe40007810000 */
[----:B------:R-:W-:-:S02]  /*138e0*/  ISETP.LT.OR P5, PT, R85, 0x21, P5 ;  /* 0x000000215500780c */ /* 0x000fc40002fa1670 */
[----:B------:R-:W-:Y:S02]  /*138f0*/  FMNMX.FTZ R7, R35, R6, !PT ;  /* 0x0000000623077209 */ /* 0x000fe40007810000 */
[----:B------:R-:W-:Y:S02]  /*13900*/  FSEL R38, R38, -INF , !P5 ;  /* 0xff80000026267808 */ /* 0x000fe40006800000 */
[----:B------:R-:W-:Y:S02]  /*13910*/  ISETP.GT.AND P5, PT, R84, 0x28, P3 ;  /* 0x000000285400780c */ /* 0x000fe40001fa4270 */
[----:B------:R-:W-:Y:S02]  /*13920*/  FMNMX.FTZ R6, R40, R7, !PT ;  /* 0x0000000728067209 */ /* 0x000fe40007810000 */
[----:B------:R-:W-:Y:S02]  /*13930*/  ISETP.LT.OR P5, PT, R85, 0x29, P5 ;  /* 0x000000295500780c */ /* 0x000fe40002fa1670 */
[----:B------:R-:W-:-:S02]  /*13940*/  FMNMX.FTZ R7, R41, R6, !PT ;  /* 0x0000000629077209 */ /* 0x000fc40007810000 */
[----:B------:R-:W-:Y:S02]  /*13950*/  FSEL R42, R42, -INF , !P5 ;  /* 0xff8000002a2a7808 */ /* 0x000fe40006800000 */
[----:B------:R-:W-:Y:S02]  /*13960*/  ISETP.GT.AND P5, PT, R84, 0x30, P3 ;  /* 0x000000305400780c */ /* 0x000fe40001fa4270 */
[----:B------:R-:W-:Y:S02]  /*13970*/  FMNMX.FTZ R6, R44, R7, !PT ;  /* 0x000000072c067209 */ /* 0x000fe40007810000 */
[----:B------:R-:W-:Y:S02]  /*13980*/  ISETP.LT.OR P5, PT, R85, 0x31, P5 ;  /* 0x000000315500780c */ /* 0x000fe40002fa1670 */
[----:B------:R-:W-:Y:S02]  /*13990*/  FMNMX.FTZ R7, R45, R6, !PT ;  /* 0x000000062d077209 */ /* 0x000fe40007810000 */
[----:B------:R-:W-:-:S02]  /*139a0*/  FSEL R46, R46, -INF , !P5 ;  /* 0xff8000002e2e7808 */ /* 0x000fc40006800000 */
[----:B------:R-:W-:Y:S02]  /*139b0*/  ISETP.GT.AND P5, PT, R84, 0x38, P3 ;  /* 0x000000385400780c */ /* 0x000fe40001fa4270 */
[----:B------:R-:W-:Y:S02]  /*139c0*/  FMNMX.FTZ R6, R48, R7, !PT ;  /* 0x0000000730067209 */ /* 0x000fe40007810000 */
        /* <DEDUP_REMOVED lines=14> */
[----:B------:R-:W-:Y:S02]  /*13ab0*/  ISETP.GT.AND P5, PT, R84, 0x48, P3 ;  /* 0x000000485400780c */ /* 0x000fe40001fa4270 */
[----:B------:R-:W-:-:S02]  /*13ac0*/  FMNMX.FTZ R7, R60, R7, !PT ;  /* 0x000000073c077209 */ /* 0x000fc40007810000 */
[C---:B------:R-:W-:Y:S02]  /*13ad0*/  ISETP.LT.OR P5, PT, R85.reuse, 0x49, P5 ;  /* 0x000000495500780c */ /* 0x040fe40002fa1670 */
[----:B------:R-:W-:Y:S02]  /*13ae0*/  ISETP.GT.AND P4, PT, R84, 0x1, P3 ;  /* 0x000000015400780c */ /* 0x000fe40001f84270 */
[----:B------:R-:W-:Y:S02]  /*13af0*/  FMNMX.FTZ R7, R62, R7, !PT ;  /* 0x000000073e077209 */ /* 0x000fe40007810000 */
[----:B------:R-:W-:Y:S02]  /*13b00*/  FSEL R56, R56, -INF , !P5 ;  /* 0xff80000038387808 */ /* 0x000fe40006800000 */
[----:B------:R-:W-:Y:S02]  /*13b10*/  ISETP.GT.AND P5, PT, R84, RZ, P3 ;  /* 0x000000ff5400720c */ /* 0x000fe40001fa4270 */
[----:B------:R-:W-:-:S02]  /*13b20*/  ISETP.LT.OR P4, PT, R85, 0x2, P4 ;  /* 0x000000025500780c */ /* 0x000fc40002781670 */
[----:B------:R-:W-:Y:S02]  /*13b30*/  FMNMX.FTZ R7, R64, R7, !PT ;  /* 0x0000000740077209 */ /* 0x000fe40007810000 */
[----:B------:R-:W-:Y:S02]  /*13b40*/  ISETP.LT.OR P5, PT, R85, 0x1, P5 ;  /* 0x000000015500780c */ /* 0x000fe40002fa1670 */
[----:B------:R-:W-:Y:S02]  /*13b50*/  FSEL R25, R25, -INF , !P4 ;  /* 0xff80000019197808 */ /* 0x000fe40006000000 */
[----:B------:R-:W-:Y:S02]  /*13b60*/  FMNMX.FTZ R6, R66, R7, !PT ;  /* 0x0000000742067209 */ /* 0x000fe40007810000 */
[----:B------:R-:W-:Y:S02]  /*13b70*/  ISETP.GT.AND P4, PT, R84, 0x9, P3 ;  /* 0x000000095400780c */ /* 0x000fe40001f84270 */
[----:B------:R-:W-:-:S02]  /*13b80*/  FSEL R153, R24, -INF , !P5 ;  /* 0xff80000018997808 */ /* 0x000fc40006800000 */
[----:B------:R-:W-:Y:S02]  /*13b90*/  FMNMX.FTZ R7, R67, R6, !PT ;  /* 0x0000000643077209 */ /* 0x000fe40007810000 */
[----:B------:R-:W-:Y:S02]  /*13ba0*/  ISETP.LT.OR P4, PT, R85, 0xa, P4 ;  /* 0x0000000a5500780c */ /* 0x000fe40002781670 */
[----:B------:R-:W-:Y:S02]  /*13bb0*/  FMNMX.FTZ R24, R153, R10, !PT ;  /* 0x0000000a99187209 */ /* 0x000fe40007810000 */
[----:B------:R-:W-:Y:S02]  /*13bc0*/  FMNMX.FTZ R6, R76, R7, !PT ;  /* 0x000000074c067209 */ /* 0x000fe40007810000 */
[----:B------:R-:W-:Y:S02]  /*13bd0*/  FSEL R27, R27, -INF , !P4 ;  /* 0xff8000001b1b7808 */ /* 0x000fe40006000000 */
[----:B------:R-:W-:-:S02]  /*13be0*/  ISETP.GT.AND P4, PT, R84, 0x11, P3 ;  /* 0x000000115400780c */ /* 0x000fc40001f84270 */
[----:B------:R-:W-:Y:S02]  /*13bf0*/  FMNMX.FTZ R155, R25, R24, !PT ;  /* 0x00000018199b7209 */ /* 0x000fe40007810000 */
[----:B------:R-:W-:Y:S02]  /*13c00*/  FMNMX.FTZ R7, R83, R6, !PT ;  /* 0x0000000653077209 */ /* 0x000fe40007810000 */
[----:B------:R-:W-:Y:S02]  /*13c10*/  ISETP.LT.OR P4, PT, R85, 0x12, P4 ;  /* 0x000000125500780c */ /* 0x000fe40002781670 */
[----:B------:R-:W-:Y:S02]  /*13c20*/  FMNMX.FTZ R24, R26, R155, !PT ;  /* 0x0000009b1a187209 */ /* 0x000fe40007810000 */
[----:B------:R-:W-:Y:S02]  /*13c30*/  ISETP.GT.AND P5, PT, R84, 0x49, P3 ;  /* 0x000000495400780c */ /* 0x000fe40001fa4270 */
[----:B------:R-:W-:-:S02]  /*13c40*/  FMNMX.FTZ R7, R82, R7, !PT ;  /* 0x0000000752077209 */ /* 0x000fc40007810000 */
[----:B------:R-:W-:Y:S02]  /*13c50*/  FSEL R31, R31, -INF , !P4 ;  /* 0xff8000001f1f7808 */ /* 0x000fe40006000000 */
[----:B------:R-:W-:Y:S02]  /*13c60*/  ISETP.GT.AND P4, PT, R84, 0x19, P3 ;  /* 0x000000195400780c */ /* 0x000fe40001f84270 */
[----:B------:R-:W-:Y:S02]  /*13c70*/  FMNMX.FTZ R155, R27, R24, !PT ;  /* 0x000000181b9b7209 */ /* 0x000fe40007810000 */
[C---:B------:R-:W-:Y:S02]  /*13c80*/  ISETP.LT.OR P5, PT, R85.reuse, 0x4a, P5 ;  /* 0x0000004a5500780c */ /* 0x040fe40002fa1670 */
[----:B------:R-:W-:Y:S02]  /*13c90*/  FMNMX.FTZ R6, R78, R7, !PT ;  /* 0x000000074e067209 */ /* 0x000fe40007810000 */
[----:B------:R-:W-:-:S02]  /*13ca0*/  ISETP.LT.OR P4, PT, R85, 0x1a, P4 ;  /* 0x0000001a5500780c */ /* 0x000fc40002781670 */
[----:B------:R-:W-:Y:S02]  /*13cb0*/  FMNMX.FTZ R24, R30, R155, !PT ;  /* 0x0000009b1e187209 */ /* 0x000fe40007810000 */
[----:B------:R-:W-:Y:S02]  /*13cc0*/  FSEL R57, R57, -INF , !P5 ;  /* 0xff80000039397808 */ /* 0x000fe40006800000 */
[----:B------:R-:W-:Y:S02]  /*13cd0*/  FMNMX.FTZ R6, R79, R6, !PT ;  /* 0x000000064f067209 */ /* 0x000fe40007810000 */
[----:B------:R-:W-:Y:S02]  /*13ce0*/  ISETP.GT.AND P5, PT, R84, 0x50, P3 ;  /* 0x000000505400780c */ /* 0x000fe40001fa4270 */
[----:B------:R-:W-:Y:S02]  /*13cf0*/  FSEL R37, R37, -INF , !P4 ;  /* 0xff80000025257808 */ /* 0x000fe40006000000 */
[----:B------:R-:W-:-:S02]  /*13d00*/  FMNMX.FTZ R155, R31, R24, !PT ;  /* 0x000000181f9b7209 */ /* 0x000fc40007810000 */
[----:B------:R-:W-:Y:S02]  /*13d10*/  ISETP.GT.AND P4, PT, R84, 0x21, P3 ;  /* 0x000000215400780c */ /* 0x000fe40001f84270 */
[----:B------:R-:W-:Y:S02]  /*13d20*/  FMNMX.FTZ R6, R81, R6, !PT ;  /* 0x0000000651067209 */ /* 0x000fe40007810000 */
[C---:B------:R-:W-:Y:S02]  /*13d30*/  ISETP.LT.OR P5, PT, R85.reuse, 0x51, P5 ;  /* 0x000000515500780c */ /* 0x040fe40002fa1670 */
[----:B------:R-:W-:Y:S02]  /*13d40*/  FMNMX.FTZ R24, R36, R155, !PT ;  /* 0x0000009b24187209 */ /* 0x000fe40007810000 */
[----:B------:R-:W-:Y:S02]  /*13d50*/  ISETP.LT.OR P4, PT, R85, 0x22, P4 ;  /* 0x000000225500780c */ /* 0x000fe40002781670 */
[----:B------:R-:W-:-:S02]  /*13d60*/  FMNMX.FTZ R7, R77, R6, !PT ;  /* 0x000000064d077209 */ /* 0x000fc40007810000 */
[----:B------:R-:W-:Y:S02]  /*13d70*/  FSEL R59, R59, -INF , !P5 ;  /* 0xff8000003b3b7808 */ /* 0x000fe40006800000 */
[----:B------:R-:W-:Y:S02]  /*13d80*/  ISETP.GT.AND P5, PT, R84, 0x51, P3 ;  /* 0x000000515400780c */ /* 0x000fe40001fa4270 */
[----:B------:R-:W-:Y:S02]  /*13d90*/  FMNMX.FTZ R155, R37, R24, !PT ;  /* 0x00000018259b7209 */ /* 0x000fe40007810000 */
[----:B------:R-:W-:Y:S02]  /*13da0*/  FSEL R39, R39, -INF , !P4 ;  /* 0xff80000027277808 */ /* 0x000fe40006000000 */
[----:B------:R-:W-:Y:S02]  /*13db0*/  FMNMX.FTZ R7, R80, R7, !PT ;  /* 0x0000000750077209 */ /* 0x000fe40007810000 */
[----:B------:R-:W-:-:S02]  /*13dc0*/  ISETP.GT.AND P4, PT, R84, 0x29, P3 ;  /* 0x000000295400780c */ /* 0x000fc40001f84270 */
[C---:B------:R-:W-:Y:S01]  /*13dd0*/  ISETP.LT.OR P5, PT, R85.reuse, 0x52, P5 ;  /* 0x000000525500780c */ /* 0x040fe20002fa1670 */
[----:B------:R-:W0:Y:S01]  /*13de0*/  SHFL.BFLY PT, R6, R7, 0x2, 0x1f ;  /* 0x0c401f0007067f89 */ /* 0x000e2200000e0000 */
[----:B------:R-:W-:Y:S02]  /*13df0*/  FMNMX.FTZ R24, R38, R155, !PT ;  /* 0x0000009b26187209 */ /* 0x000fe40007810000 */
[----:B------:R-:W-:Y:S02]  /*13e00*/  ISETP.LT.OR P4, PT, R85, 0x2a, P4 ;  /* 0x0000002a5500780c */ /* 0x000fe40002781670 */
[----:B------:R-:W-:Y:S02]  /*13e10*/  FSEL R61, R61, -INF , !P5 ;  /* 0xff8000003d3d7808 */ /* 0x000fe40006800000 */
[----:B------:R-:W-:Y:S02]  /*13e20*/  ISETP.GT.AND P5, PT, R84, 0x58, P3 ;  /* 0x000000585400780c */ /* 0x000fe40001fa4270 */
[----:B------:R-:W-:-:S02]  /*13e30*/  FMNMX.FTZ R155, R39, R24, !PT ;  /* 0x00000018279b7209 */ /* 0x000fc40007810000 */
[----:B------:R-:W-:Y:S02]  /*13e40*/  FSEL R43, R43, -INF , !P4 ;  /* 0xff8000002b2b7808 */ /* 0x000fe40006000000 */
[----:B------:R-:W-:Y:S02]  /*13e50*/  ISETP.GT.AND P4, PT, R84, 0x31, P3 ;  /* 0x000000315400780c */ /* 0x000fe40001f84270 */
[C---:B------:R-:W-:Y:S02]  /*13e60*/  ISETP.LT.OR P5, PT, R85.reuse, 0x59, P5 ;  /* 0x000000595500780c */ /* 0x040fe40002fa1670 */
[----:B------:R-:W-:Y:S02]  /*13e70*/  FMNMX.FTZ R24, R42, R155, !PT ;  /* 0x0000009b2a187209 */ /* 0x000fe40007810000 */
[----:B------:R-:W-:Y:S02]  /*13e80*/  ISETP.LT.OR P4, PT, R85, 0x32, P4 ;  /* 0x000000325500780c */ /* 0x000fe40002781670 */
[----:B------:R-:W-:-:S02]  /*13e90*/  FSEL R63, R63, -INF , !P5 ;  /* 0xff8000003f3f7808 */ /* 0x000fc40006800000 */
[----:B------:R-:W-:Y:S02]  /*13ea0*/  FMNMX.FTZ R155, R43, R24, !PT ;  /* 0x000000182b9b7209 */ /* 0x000fe40007810000 */
[C---:B------:R-:W-:Y:S02]  /*13eb0*/  ISETP.GT.AND P5, PT, R84.reuse, 0x59, P3 ;  /* 0x000000595400780c */ /* 0x040fe40001fa4270 */
[----:B------:R-:W-:Y:S02]  /*13ec0*/  FSEL R47, R47, -INF , !P4 ;  /* 0xff8000002f2f7808 */ /* 0x000fe40006000000 */
[----:B------:R-:W-:Y:S02]  /*13ed0*/  ISETP.GT.AND P4, PT, R84, 0x39, P3 ;  /* 0x000000395400780c */ /* 0x000fe40001f84270 */
[----:B------:R-:W-:Y:S02]  /*13ee0*/  FMNMX.FTZ R24, R46, R155, !PT ;  /* 0x0000009b2e187209 */ /* 0x000fe40007810000 */
[----:B------:R-:W-:-:S02]  /*13ef0*/  ISETP.LT.OR P5, PT, R85, 0x5a, P5 ;  /* 0x0000005a5500780c */ /* 0x000fc40002fa1670 */
[----:B------:R-:W-:Y:S02]  /*13f00*/  ISETP.LT.OR P4, PT, R85, 0x3a, P4 ;  /* 0x0000003a5500780c */ /* 0x000fe40002781670 */
[----:B------:R-:W-:Y:S02]  /*13f10*/  FMNMX.FTZ R155, R47, R24, !PT ;  /* 0x000000182f9b7209 */ /* 0x000fe40007810000 */
[----:B------:R-:W-:Y:S02]  /*13f20*/  FSEL R65, R65, -INF , !P5 ;  /* 0xff80000041417808 */ /* 0x000fe40006800000 */
[----:B------:R-:W-:Y:S02]  /*13f30*/  ISETP.GT.AND P5, PT, R84, 0x60, P3 ;  /* 0x000000605400780c */ /* 0x000fe40001fa4270 */
[----:B------:R-:W-:Y:S02]  /*13f40*/  FSEL R9, R9, -INF , !P4 ;  /* 0xff80000009097808 */ /* 0x000fe40006000000 */
[----:B------:R-:W-:-:S02]  /*13f50*/  FMNMX.FTZ R24, R8, R155, !PT ;  /* 0x0000009b08187209 */ /* 0x000fc40007810000 */
[----:B------:R-:W-:Y:S02]  /*13f60*/  ISETP.LT.OR P5, PT, R85, 0x61, P5 ;  /* 0x000000615500780c */ /* 0x000fe40002fa1670 */
[----:B0-----:R-:W-:Y:S02]  /*13f70*/  FMNMX.FTZ R6, R7, R6, !PT ;  /* 0x0000000607067209 */ /* 0x001fe40007810000 */
[----:B------:R-:W-:Y:S02]  /*13f80*/  FMNMX.FTZ R155, R9, R24, !PT ;  /* 0x00000018099b7209 */ /* 0x000fe40007810000 */
[----:B------:R-:W-:Y:S01]  /*13f90*/  FSEL R68, R68, -INF , !P5 ;  /* 0xff80000044447808 */ /* 0x000fe20006800000 */
[----:B------:R-:W0:Y:S01]  /*13fa0*/  SHFL.BFLY PT, R7, R6, 0x1, 0x1f ;  /* 0x0c201f0006077f89 */ /* 0x000e2200000e0000 */
        /* <DEDUP_REMOVED lines=14> */
[----:B0-----:R-:W-:Y:S02]  /*14090*/  FMNMX.FTZ R6, R6, R7, !PT ;  /* 0x0000000706067209 */ /* 0x001fe40007810000 */
[----:B------:R-:W-:Y:S02]  /*140a0*/  FMNMX.FTZ R24, R63, R24, !PT ;  /* 0x000000183f187209 */ /* 0x000fe40007810000 */
[----:B------:R-:W-:Y:S01]  /*140b0*/  FSEL R71, R71, -INF , !P5 ;  /* 0xff80000047477808 */ /* 0x000fe20006800000 */
[----:B------:R-:W-:Y:S01]  /*140c0*/  FMUL.FTZ R7, R6, UR44 ;  /* 0x0000002c06077c20 */ /* 0x000fe20008410000 */
[----:B------:R-:W-:Y:S02]  /*140d0*/  ISETP.GT.AND P5, PT, R84, 0x70, P3 ;  /* 0x000000705400780c */ /* 0x000fe40001fa4270 */
[----:B------:R-:W-:Y:S02]  /*140e0*/  FMNMX.FTZ R155, R65, R24, !PT ;  /* 0x00000018419b7209 */ /* 0x000fe40007810000 */
[----:B------:R-:W-:-:S02]  /*140f0*/  FSETP.NEU.FTZ.AND P4, PT, R6, -INF , PT ;  /* 0xff8000000600780b */ /* 0x000fc40003f9d000 */
[----:B------:R-:W-:Y:S02]  /*14100*/  ISETP.LT.OR P5, PT, R85, 0x71, P5 ;  /* 0x000000715500780c */ /* 0x000fe40002fa1670 */
[----:B------:R-:W-:Y:S02]  /*14110*/  FMNMX.FTZ R24, R68, R155, !PT ;  /* 0x0000009b44187209 */ /* 0x000fe40007810000 */
[----:B------:R-:W-:Y:S02]  /*14120*/  FSEL R7, R7, RZ, P4 ;  /* 0x000000ff07077208 */ /* 0x000fe40002000000 */
[----:B------:R-:W-:Y:S02]  /*14130*/  FSEL R72, R72, -INF , !P5 ;  /* 0xff80000048487808 */ /* 0x000fe40006800000 */
        /* <DEDUP_REMOVED lines=10> */
[C---:B------:R-:W-:Y:S01]  /*141e0*/  ISETP.GT.AND P5, PT, R84.reuse, 0x78, P3 ;  /* 0x000000785400780c */ /* 0x040fe20001fa4270 */
[--C-:B------:R-:W-:Y:S01]  /*141f0*/  FFMA.FTZ R180, R165, UR44, -R7.reuse ;  /* 0x0000002ca5b47c23 */ /* 0x100fe20008010807 */
[----:B------:R-:W-:Y:S01]  /*14200*/  FMNMX.FTZ R73, R71, R28, !PT ;  /* 0x0000001c47497209 */ /* 0x000fe20007810000 */
        /* <DEDUP_REMOVED lines=16> */
[--C-:B------:R-:W-:Y:S01]  /*14310*/  FFMA.FTZ R49, R49, UR44, -R7.reuse ;  /* 0x0000002c31317c23 */ /* 0x100fe20008010807 */
[----:B------:R-:W-:Y:S01]  /*14320*/  FSEL R32, R6, RZ, P4 ;  /* 0x000000ff06207208 */ /* 0x000fe20002000000 */
[--C-:B------:R-:W-:Y:S01]  /*14330*/  FFMA.FTZ R170, R50, UR44, -R7.reuse ;  /* 0x0000002c32aa7c23 */ /* 0x100fe20008010807 */
[----:B------:R-:W-:Y:S01]  /*14340*/  FMNMX.FTZ R85, R34, R85, !PT ;  /* 0x0000005522557209 */ /* 0x000fe20007810000 */
[--C-:B------:R-:W-:Y:S01]  /*14350*/  FFMA.FTZ R51, R51, UR44, -R7.reuse ;  /* 0x0000002c33337c23 */ /* 0x100fe20008010807 */
[----:B------:R-:W-:Y:S01]  /*14360*/  FFMA.FTZ R164, R54, UR44, -R7 ;  /* 0x0000002c36a47c23 */ /* 0x000fe20008010807 */
[----:B------:R-:W-:Y:S01]  /*14370*/  FADD.FTZ R32, -R32, R11 ;  /* 0x0000000b20207221 */ /* 0x000fe20000010100 */
[--C-:B------:R-:W-:Y:S01]  /*14380*/  FFMA.FTZ R55, R55, UR44, -R7.reuse ;  /* 0x0000002c37377c23 */ /* 0x100fe20008010807 */
[----:B------:R-:W0:Y:S01]  /*14390*/  SHFL.BFLY PT, R28, R85, 0x2, 0x1f ;  /* 0x0c401f00551c7f89 */ /* 0x000e2200000e0000 */
[--C-:B------:R-:W-:Y:S01]  /*143a0*/  FFMA.FTZ R166, R58, UR44, -R7.reuse ;  /* 0x0000002c3aa67c23 */ /* 0x100fe20008010807 */
        /* <DEDUP_REMOVED lines=11> */
[----:B------:R-:W-:Y:S08]  /*14460*/  MUFU.EX2 R87, R87 ;  /* 0x0000005700577308 */ /* 0x000ff00000000800 */
[----:B------:R-:W-:Y:S01]  /*14470*/  MUFU.EX2 R180, R180 ;  /* 0x000000b400b47308 */ /* 0x000fe20000000800 */
[----:B0-----:R-:W-:Y:S01]  /*14480*/  FMNMX.FTZ R28, R85, R28, !PT ;  /* 0x0000001c551c7209 */ /* 0x001fe20007810000 */
[----:B------:R-:W-:-:S04]  /*14490*/  FFMA.FTZ R85, R78, UR44, -R7 ;  /* 0x0000002c4e557c23 */ /* 0x000fc80008010807 */
        /* <DEDUP_REMOVED lines=8> */
[----:B------:R-:W-:-:S06]  /*14520*/  FMUL.FTZ R44, R7, UR44 ;  /* 0x0000002c072c7c20 */ /* 0x000fcc0008410000 */
[----:B------:R-:W0:Y:S01]  /*14530*/  MUFU.EX2 R28, R28 ;  /* 0x0000001c001c7308 */ /* 0x000e220000000800 */
[----:B------:R-:W-:-:S05]  /*14540*/  FSEL R44, R44, RZ, P3 ;  /* 0x000000ff2c2c7208 */ /* 0x000fca0001800000 */
[--C-:B------:R-:W-:Y:S01]  /*14550*/  FFMA.FTZ R32, R25, UR44, -R44.reuse ;  /* 0x0000002c19207c23 */ /* 0x100fe2000801082c */
[----:B------:R-:W-:Y:S01]  /*14560*/  FFMA.FTZ R171, R8, UR44, -R44 ;  /* 0x0000002c08ab7c23 */ /* 0x000fe2000801082c */
[----:B------:R-:W1:Y:S01]  /*14570*/  MUFU.EX2 R178, R178 ;  /* 0x000000b200b27308 */ /* 0x000e620000000800 */
[----:B------:R-:W-:Y:S02]  /*14580*/  @!P1 IMAD R8, R184, 0x8, R2 ;  /* 0x00000008b8089824 */ /* 0x000fe400078e0202 */
[--C-:B------:R-:W-:Y:S01]  /*14590*/  FFMA.FTZ R183, R26, UR44, -R44.reuse ;  /* 0x0000002c1ab77c23 */ /* 0x100fe2000801082c */
[--C-:B------:R-:W-:Y:S01]  /*145a0*/  FFMA.FTZ R26, R27, UR44, -R44.reuse ;  /* 0x0000002c1b1a7c23 */ /* 0x100fe2000801082c */
[--C-:B------:R-:W-:Y:S01]  /*145b0*/  FFMA.FTZ R181, R153, UR44, -R44.reuse ;  /* 0x0000002c99b57c23 */ /* 0x100fe2000801082c */
[----:B------:R-:W-:Y:S02]  /*145c0*/  @!P1 VIADD R8, R8, 0x28860 ;  /* 0x0002886008089836 */ /* 0x000fe40000000000 */
[--C-:B------:R-:W-:Y:S01]  /*145d0*/  FFMA.FTZ R9, R9, UR44, -R44.reuse ;  /* 0x0000002c09097c23 */ /* 0x100fe2000801082c */
[--C-:B------:R-:W-:Y:S01]  /*145e0*/  FFMA.FTZ R177, R30, UR44, -R44.reuse ;  /* 0x0000002c1eb17c23 */ /* 0x100fe2000801082c */
[----:B------:R-:W2:Y:S01]  /*145f0*/  MUFU.EX2 R35, R35 ;  /* 0x0000002300237308 */ /* 0x000ea20000000800 */
[----:B0-----:R-:W-:Y:S01]  /*14600*/  FFMA.FTZ R25, R28, R4, R87 ;  /* 0x000000041c197223 */ /* 0x001fe20000010057 */
[--C-:B------:R-:W-:Y:S01]  /*14610*/  FFMA.FTZ R30, R31, UR44, -R44.reuse ;  /* 0x0000002c1f1e7c23 */ /* 0x100fe2000801082c */
[--C-:B------:R-:W-:Y:S01]  /*14620*/  FFMA.FTZ R179, R36, UR44, -R44.reuse ;  /* 0x0000002c24b37c23 */ /* 0x100fe2000801082c */
[--C-:B------:R-:W-:Y:S01]  /*14630*/  FFMA.FTZ R36, R37, UR44, -R44.reuse ;  /* 0x0000002c25247c23 */ /* 0x100fe2000801082c */
[----:B------:R-:W-:Y:S01]  /*14640*/  FADD.FTZ R25, R180, R25 ;  /* 0x00000019b4197221 */ /* 0x000fe20000010000 */
[--C-:B------:R-:W-:Y:S01]  /*14650*/  FFMA.FTZ R173, R38, UR44, -R44.reuse ;  /* 0x0000002c26ad7c23 */ /* 0x100fe2000801082c */
[--C-:B------:R-:W-:Y:S01]  /*14660*/  FFMA.FTZ R38, R39, UR44, -R44.reuse ;  /* 0x0000002c27267c23 */ /* 0x100fe2000801082c */
[----:B------:R-:W0:Y:S01]  /*14670*/  MUFU.EX2 R172, R172 ;  /* 0x000000ac00ac7308 */ /* 0x000e220000000800 */
        /* <DEDUP_REMOVED lines=13> */
[--C-:B------:R-:W-:Y:S01]  /*14750*/  FFMA.FTZ R161, R59, UR44, -R44.reuse ;  /* 0x0000002c3ba17c23 */ /* 0x100fe2000801082c */
[--C-:B------:R-:W-:Y:S01]  /*14760*/  FFMA.FTZ R61, R61, UR44, -R44.reuse ;  /* 0x0000002c3d3d7c23 */ /* 0x100fe2000801082c */
[----:B------:R-:W4:Y:S01]  /*14770*/  MUFU.EX2 R174, R174 ;  /* 0x000000ae00ae7308 */ /* 0x000f220000000800 */
[----:B-1----:R-:W-:Y:S01]  /*14780*/  FADD.FTZ R4, R178, R25 ;  /* 0x00000019b2047221 */ /* 0x002fe20000010000 */
[--C-:B------:R-:W-:Y:S01]  /*14790*/  FFMA.FTZ R63, R63, UR44, -R44.reuse ;  /* 0x0000002c3f3f7c23 */ /* 0x100fe2000801082c */
[--C-:B------:R-:W-:Y:S01]  /*147a0*/  FFMA.FTZ R65, R65, UR44, -R44.reuse ;  /* 0x0000002c41417c23 */ /* 0x100fe2000801082c */
[----:B------:R-:W-:Y:S01]  /*147b0*/  FFMA.FTZ R68, R68, UR44, -R44 ;  /* 0x0000002c44447c23 */ /* 0x000fe2000801082c */
[----:B--2---:R-:W-:Y:S01]  /*147c0*/  FADD.FTZ R25, R35, R4 ;  /* 0x0000000423197221 */ /* 0x004fe20000010000 */
[--C-:B------:R-:W-:Y:S01]  /*147d0*/  FFMA.FTZ R69, R69, UR44, -R44.reuse ;  /* 0x0000002c45457c23 */ /* 0x100fe2000801082c */
[--C-:B------:R-:W-:Y:S01]  /*147e0*/  FFMA.FTZ R70, R70, UR44, -R44.reuse ;  /* 0x0000002c46467c23 */ /* 0x100fe2000801082c */
[----:B------:R-:W1:Y:S01]  /*147f0*/  MUFU.EX2 R45, R45 ;  /* 0x0000002d002d7308 */ /* 0x000e620000000800 */
[----:B0-----:R-:W-:Y:S01]  /*14800*/  FADD.FTZ R4, R172, R25 ;  /* 0x00000019ac047221 */ /* 0x001fe20000010000 */
[--C-:B------:R-:W-:Y:S01]  /*14810*/  FFMA.FTZ R71, R71, UR44, -R44.reuse ;  /* 0x0000002c47477c23 */ /* 0x100fe2000801082c */
[--C-:B------:R-:W-:Y:S01]  /*14820*/  FFMA.FTZ R72, R72, UR44, -R44.reuse ;  /* 0x0000002c48487c23 */ /* 0x100fe2000801082c */
[----:B------:R-:W-:Y:S01]  /*14830*/  FFMA.FTZ R24, R24, UR44, -R44 ;  /* 0x0000002c18187c23 */ /* 0x000fe2000801082c */
[----:B---3--:R-:W-:Y:S01]  /*14840*/  FADD.FTZ R25, R41, R4 ;  /* 0x0000000429197221 */ /* 0x008fe20000010000 */
[--C-:B------:R-:W-:Y:S01]  /*14850*/  FFMA.FTZ R74, R74, UR44, -R44.reuse ;  /* 0x0000002c4a4a7c23 */ /* 0x100fe2000801082c */
[----:B------:R-:W-:Y:S01]  /*14860*/  FFMA.FTZ R34, R34, UR44, -R44 ;  /* 0x0000002c22227c23 */ /* 0x000fe2000801082c */
[----:B------:R-:W0:Y:S01]  /*14870*/  MUFU.EX2 R168, R168 ;  /* 0x000000a800a87308 */ /* 0x000e220000000800 */
[----:B----4-:R-:W-:Y:S01]  /*14880*/  FADD.FTZ R4, R174, R25 ;  /* 0x00000019ae047221 */ /* 0x010fe20000010000 */
[----:B------:R-:W-:Y:S01]  /*14890*/  FSEL R25, R7, RZ, P3 ;  /* 0x000000ff07197208 */ /* 0x000fe20001800000 */
[----:B------:R-:W-:Y:S01]  /*148a0*/  FMUL.FTZ R88, R88, R28 ;  /* 0x0000001c58587220 */ /* 0x000fe20000410000 */
[----:B------:R-:W-:Y:S01]  /*148b0*/  ISETP.GT.AND P3, PT, R3, R14, PT ;  /* 0x0000000e0300720c */ /* 0x000fe20003f64270 */
[----:B------:R-:W-:Y:S01]  /*148c0*/  FMUL.FTZ R89, R89, R28 ;  /* 0x0000001c59597220 */ /* 0x000fe20000410000 */
[----:B------:R-:W-:Y:S01]  /*148d0*/  F2FP.F16.F32.PACK_AB R180, R180, R87 ;  /* 0x00000057b4b4723e */ /* 0x000fe200000000ff */
[----:B------:R-:W-:Y:S01]  /*148e0*/  FADD.FTZ R25, -R25, R10 ;  /* 0x0000000a19197221 */ /* 0x000fe20000010100 */
[----:B------:R-:W2:Y:S01]  /*148f0*/  MUFU.EX2 R49, R49 ;  /* 0x0000003100317308 */ /* 0x000ea20000000800 */
[----:B-1----:R-:W-:Y:S01]  /*14900*/  FADD.FTZ R27, R45, R4 ;  /* 0x000000042d1b7221 */ /* 0x002fe20000010000 */
[----:B------:R-:W-:Y:S01]  /*14910*/  F2FP.F16.F32.PACK_AB R182, R29, R182 ;  /* 0x000000b61db6723e */ /* 0x000fe200000000ff */
[----:B------:R-:W-:Y:S01]  /*14920*/  FMUL.FTZ R92, R92, R28 ;  /* 0x0000001c5c5c7220 */ /* 0x000fe20000410000 */
[----:B------:R-:W-:Y:S01]  /*14930*/  F2FP.F16.F32.PACK_AB R176, R33, R176 ;  /* 0x000000b021b0723e */ /* 0x000fe200000000ff */
[----:B------:R-:W-:Y:S01]  /*14940*/  FMUL.FTZ R93, R93, R28 ;  /* 0x0000001c5d5d7220 */ /* 0x000fe20000410000 */
[----:B------:R-:W-:Y:S01]  /*14950*/  F2FP.F16.F32.PACK_AB R178, R35, R178 ;  /* 0x000000b223b2723e */ /* 0x000fe200000000ff */
[----:B------:R-:W-:Y:S01]  /*14960*/  FMUL.FTZ R96, R96, R28 ;  /* 0x0000001c60607220 */ /* 0x000fe20000410000 */
[----:B------:R-:W1:Y:S01]  /*14970*/  MUFU.EX2 R170, R170 ;  /* 0x000000aa00aa7308 */ /* 0x000e620000000800 */
[----:B0-----:R-:W-:Y:S01]  /*14980*/  FADD.FTZ R4, R168, R27 ;  /* 0x0000001ba8047221 */ /* 0x001fe20000010000 */
[----:B------:R-:W-:Y:S01]  /*14990*/  @!P1 PRMT R27, RZ, 0x654, R8 ;  /* 0x00000654ff1b9816 */ /* 0x000fe20000000008 */
[----:B------:R-:W-:Y:S01]  /*149a0*/  FMUL.FTZ R8, R25, UR44 ;  /* 0x0000002c19087c20 */ /* 0x000fe20008410000 */
[----:B------:R-:W-:Y:S01]  /*149b0*/  F2FP.F16.F32.PACK_AB R172, R41, R172 ;  /* 0x000000ac29ac723e */ /* 0x000fe200000000ff */
[----:B------:R-:W-:Y:S01]  /*149c0*/  FMUL.FTZ R97, R97, R28 ;  /* 0x0000001c61617220 */ /* 0x000fe20000410000 */
[----:B------:R0:W-:Y:S01]  /*149d0*/  @!P1 SYNCS.ARRIVE.TRANS64.RED.A1T0 RZ, [R27+URZ], RZ ;  /* 0x000000ff1bff99a7 */ /* 0x0001e2000810043f */
[----:B------:R-:W-:Y:S01]  /*149e0*/  F2FP.F16.F32.PACK_AB R174, R45, R174 ;  /* 0x000000ae2dae723e */ /* 0x000fe200000000ff */
[----:B------:R-:W3:Y:S01]  /*149f0*/  MUFU.EX2 R51, R51 ;  /* 0x0000003300337308 */ /* 0x000ee20000000800 */
[C---:B--2---:R-:W-:Y:S01]  /*14a00*/  FADD.FTZ R25, R49.reuse, R4 ;  /* 0x0000000431197221 */ /* 0x044fe20000010000 */
[----:B------:R-:W-:Y:S01]  /*14a10*/  F2FP.F16.F32.PACK_AB R168, R49, R168 ;  /* 0x000000a831a8723e */ /* 0x000fe200000000ff */
[-C--:B------:R-:W-:Y:S01]  /*14a20*/  FMUL.FTZ R100, R100, R28.reuse ;  /* 0x0000001c64647220 */ /* 0x080fe20000410000 */
[-C--:B------:R-:W-:Y:S01]  /*14a30*/  FMUL.FTZ R101, R101, R28.reuse ;  /* 0x0000001c65657220 */ /* 0x080fe20000410000 */
[-C--:B------:R-:W-:Y:S01]  /*14a40*/  FMUL.FTZ R104, R104, R28.reuse ;  /* 0x0000001c68687220 */ /* 0x080fe20000410000 */
[-C--:B------:R-:W-:Y:S01]  /*14a50*/  FMUL.FTZ R105, R105, R28.reuse ;  /* 0x0000001c69697220 */ /* 0x080fe20000410000 */
[-C--:B------:R-:W-:Y:S01]  /*14a60*/  FMUL.FTZ R108, R108, R28.reuse ;  /* 0x0000001c6c6c7220 */ /* 0x080fe20000410000 */
[----:B------:R-:W-:Y:S01]  /*14a70*/  MUFU.EX2 R164, R164 ;  /* 0x000000a400a47308 */ /* 0x000fe20000000800 */
[----:B-1----:R-:W-:Y:S01]  /*14a80*/  FADD.FTZ R4, R170, R25 ;  /* 0x00000019aa047221 */ /* 0x002fe20000010000 */
[-C--:B------:R-:W-:Y:S01]  /*14a90*/  FMUL.FTZ R109, R109, R28.reuse ;  /* 0x0000001c6d6d7220 */ /* 0x080fe20000410000 */
[-C--:B------:R-:W-:Y:S01]  /*14aa0*/  FMUL.FTZ R112, R112, R28.reuse ;  /* 0x0000001c70707220 */ /* 0x080fe20000410000 */
[-C--:B------:R-:W-:Y:S01]  /*14ab0*/  FMUL.FTZ R113, R113, R28.reuse ;  /* 0x0000001c71717220 */ /* 0x080fe20000410000 */
[-C--:B------:R-:W-:Y:S01]  /*14ac0*/  FMUL.FTZ R116, R116, R28.reuse ;  /* 0x0000001c74747220 */ /* 0x080fe20000410000 */
[-C--:B------:R-:W-:Y:S01]  /*14ad0*/  FMUL.FTZ R117, R117, R28.reuse ;  /* 0x0000001c75757220 */ /* 0x080fe20000410000 */
[----:B------:R-:W-:Y:S01]  /*14ae0*/  FMUL.FTZ R120, R120, R28 ;  /* 0x0000001c78787220 */ /* 0x000fe20000410000 */
[----:B------:R-:W-:Y:S01]  /*14af0*/  MUFU.EX2 R55, R55 ;  /* 0x0000003700377308 */ /* 0x000fe20000000800 */
[----:B---3--:R-:W-:Y:S01]  /*14b00*/  F2FP.F16.F32.PACK_AB R170, R51, R170 ;  /* 0x000000aa33aa723e */ /* 0x008fe200000000ff */
        /* <DEDUP_REMOVED lines=16> */
[----:B------:R-:W-:Y:S01]  /*14c10*/  FMUL.FTZ R149, R149, R28 ;  /* 0x0000001c95957220 */ /* 0x000fe20000410000 */
[----:B------:R-:W-:Y:S01]  /*14c20*/  IADD3 R3, R3, -0x1, RZ ;  /* 0xffffffff03037810 */ /* 0x000fe20007ffe0ff */
[----:B------:R-:W-:-:S04]  /*14c30*/  IMAD.MOV.U32 R184, RZ, RZ, R21 ;  /* 0x000000ffffb87224 */ /* 0x000fc800078e0015 */
[----:B------:R-:W1:Y:S08]  /*14c40*/  MUFU.EX2 R8, R8 ;  /* 0x0000000800087308 */ /* 0x000e700000000800 */
[----:B------:R-:W2:Y:S08]  /*14c50*/  MUFU.EX2 R73, R60 ;  /* 0x0000003c00497308 */ /* 0x000eb00000000800 */
[----:B------:R3:W-:Y:S01]  /*14c60*/  MUFU.EX2 R10, R9 ;  /* 0x00000009000a7308 */ /* 0x0007e20000000800 */
[-C--:B-1----:R-:W-:Y:S01]  /*14c70*/  FMUL.FTZ R90, R90, R8.reuse ;  /* 0x000000085a5a7220 */ /* 0x082fe20000410000 */
        /* <DEDUP_REMOVED lines=10> */
[----:B------:R-:W-:Y:S01]  /*14d20*/  FMUL.FTZ R107, R107, R8 ;  /* 0x000000086b6b7220 */ /* 0x000fe20000410000 */
[----:B------:R-:W-:Y:S01]  /*14d30*/  FADD.FTZ R4, R164, R9 ;  /* 0x00000009a4047221 */ /* 0x000fe20000010000 */
[C---:B------:R-:W-:Y:S01]  /*14d40*/  F2FP.F16.F32.PACK_AB R164, R55.reuse, R164 ;  /* 0x000000a437a4723e */ /* 0x040fe200000000ff */
[-C--:B------:R-:W-:Y:S01]  /*14d50*/  FMUL.FTZ R110, R110, R8.reuse ;  /* 0x000000086e6e7220 */ /* 0x080fe20000410000 */
[----:B------:R-:W3:Y:S01]  /*14d60*/  MUFU.EX2 R160, R160 ;  /* 0x000000a000a07308 */ /* 0x000ee20000000800 */
[----:B------:R-:W-:Y:S01]  /*14d70*/  FADD.FTZ R9, R55, R4 ;  /* 0x0000000437097221 */ /* 0x000fe20000010000 */
[-C--:B------:R-:W-:Y:S01]  /*14d80*/  FMUL.FTZ R111, R111, R8.reuse ;  /* 0x000000086f6f7220 */ /* 0x080fe20000410000 */
[-C--:B------:R-:W-:Y:S01]  /*14d90*/  FMUL.FTZ R114, R114, R8.reuse ;  /* 0x0000000872727220 */ /* 0x080fe20000410000 */
[----:B------:R-:W-:Y:S01]  /*14da0*/  FMUL.FTZ R115, R115, R8 ;  /* 0x0000000873737220 */ /* 0x000fe20000410000 */
[----:B------:R-:W-:Y:S01]  /*14db0*/  FADD.FTZ R4, R166, R9 ;  /* 0x00000009a6047221 */ /* 0x000fe20000010000 */
[----:B------:R-:W-:Y:S01]  /*14dc0*/  FFMA.FTZ R9, R8, R0, R181 ;  /* 0x0000000008097223 */ /* 0x000fe200000100b5 */
[C---:B--2---:R-:W-:Y:S01]  /*14dd0*/  F2FP.F16.F32.PACK_AB R166, R73.reuse, R166 ;  /* 0x000000a649a6723e */ /* 0x044fe200000000ff */
[----:B------:R-:W2:Y:S01]  /*14de0*/  MUFU.EX2 R183, R183 ;  /* 0x000000b700b77308 */ /* 0x000ea20000000800 */
[----:B------:R-:W-:Y:S01]  /*14df0*/  FADD.FTZ R25, R73, R4 ;  /* 0x0000000449197221 */ /* 0x000fe20000010000 */
[C---:B-1----:R-:W-:Y:S01]  /*14e00*/  FADD.FTZ R0, R32.reuse, R9 ;  /* 0x0000000920007221 */ /* 0x042fe20000010000 */
[----:B------:R-:W-:Y:S01]  /*14e10*/  F2FP.F16.F32.PACK_AB R181, R32, R181 ;  /* 0x000000b520b5723e */ /* 0x000fe200000000ff */
        /* <DEDUP_REMOVED lines=19> */
[----:B------:R-:W-:Y:S01]  /*14f50*/  FMUL.FTZ R147, R147, R8 ;  /* 0x0000000893937220 */ /* 0x000fe20000410000 */
[----:B------:R-:W2:Y:S01]  /*14f60*/  MUFU.EX2 R162, R162 ;  /* 0x000000a200a27308 */ /* 0x000ea20000000800 */
[C---:B-1----:R-:W-:Y:S01]  /*14f70*/  FADD.FTZ R25, R75.reuse, R4 ;  /* 0x000000044b197221 */ /* 0x042fe20000010000 */
[----:B------:R-:W-:Y:S01]  /*14f80*/  F2FP.F16.F32.PACK_AB R160, R75, R160 ;  /* 0x000000a04ba0723e */ /* 0x000fe200000000ff */
[-C--:B------:R-:W-:Y:S01]  /*14f90*/  FMUL.FTZ R150, R150, R8.reuse ;  /* 0x0000000896967220 */ /* 0x080fe20000410000 */
[----:B------:R-:W-:-:S04]  /*14fa0*/  FMUL.FTZ R151, R151, R8 ;  /* 0x0000000897977220 */ /* 0x000fc80000410000 */
        /* <DEDUP_REMOVED lines=49> */
[----:B------:R-:W-:Y:S01]  /*152c0*/  F2FP.F16.F32.PACK_AB R154, R11, R154 ;  /* 0x0000009a0b9a723e */ /* 0x000fe200000000ff */
[----:B------:R-:W-:-:S05]  /*152d0*/  IMAD.MOV.U32 R11, RZ, RZ, R6 ;  /* 0x000000ffff0b7224 */ /* 0x000fca00078e0006 */
[----:B------:R-:W2:Y:S01]  /*152e0*/  MUFU.EX2 R165, R165 ;  /* 0x000000a500a57308 */ /* 0x000ea20000000800 */
[C---:B-1----:R-:W-:Y:S01]  /*152f0*/  FADD.FTZ R48, R42.reuse, R9 ;  /* 0x000000092a307221 */ /* 0x042fe20000010000 */
[----:B------:R-:W-:-:S06]  /*15300*/  F2FP.F16.F32.PACK_AB R169, R42, R169 ;  /* 0x000000a92aa9723e */ /* 0x000fcc00000000ff */
[----:B------:R-:W1:Y:S01]  /*15310*/  MUFU.EX2 R46, R46 ;  /* 0x0000002e002e7308 */ /* 0x000e620000000800 */
[----:B---3--:R-:W-:Y:S01]  /*15320*/  FADD.FTZ R9, R171, R48 ;  /* 0x00000030ab097221 */ /* 0x008fe20000010000 */
[----:B------:R-:W-:-:S03]  /*15330*/  F2FP.F16.F32.PACK_AB R171, R10, R171 ;  /* 0x000000ab0aab723e */ /* 0x000fc600000000ff */
[----:B------:R-:W-:Y:S01]  /*15340*/  FADD.FTZ R48, R10, R9 ;  /* 0x000000090a307221 */ /* 0x000fe20000010000 */
[----:B------:R-:W-:Y:S02]  /*15350*/  IMAD.MOV.U32 R10, RZ, RZ, R7 ;  /* 0x000000ffff0a7224 */ /* 0x000fe400078e0007 */
[----:B------:R-:W3:Y:S01]  /*15360*/  MUFU.EX2 R167, R167 ;  /* 0x000000a700a77308 */ /* 0x000ee20000000800 */
[----:B--2---:R-:W-:-:S07]  /*15370*/  FADD.FTZ R9, R165, R48 ;  /* 0x00000030a5097221 */ /* 0x004fce0000010000 */
        /* <DEDUP_REMOVED lines=36> */
[----:B0-----:R-:W-:Y:S06]  /*155c0*/  @P3 BRA `(.L_x_7059) ;  /* 0xffffffc400883947 */ /* 0x001fec000383ffff */
[----:B------:R-:W-:Y:S01]  /*155d0*/  IMAD.MOV.U32 R10, RZ, RZ, R7 ;  /* 0x000000ffff0a7224 */ /* 0x000fe200078e0007 */
[----:B------:R-:W-:Y:S01]  /*155e0*/  MOV R184, R21 ;  /* 0x0000001500b87202 */ /* 0x000fe20000000f00 */
[----:B------:R-:W-:Y:S02]  /*155f0*/  IMAD.MOV.U32 R11, RZ, RZ, R6 ;  /* 0x000000ffff0b7224 */ /* 0x000fe400078e0006 */
[----:B------:R-:W-:-:S07]  /*15600*/  IMAD.MOV.U32 R186, RZ, RZ, R199 ;  /* 0x000000ffffba7224 */ /* 0x000fce00078e00c7 */
.L_x_7041:
[----:B------:R-:W0:Y:S01]  /*15610*/  LDC R13, c[0x0][0x9e4] ;  /* 0x00027900ff0d7b82 */ /* 0x000e220000000800 */
[----:B------:R-:W-:Y:S01]  /*15620*/  IADD3 R6, R192, 0x80, -R193 ;  /* 0x00000080c0067810 */ /* 0x000fe20007ffe8c1 */
[----:B------:R-:W-:-:S04]  /*15630*/  ULDC UR6, c[0x0][0x9dc] ;  /* 0x0002770000067ab9 */ /* 0x000fc80000000800 */
[----:B------:R-:W-:-:S04]  /*15640*/  IMAD R6, R197, 0x80, R6 ;  /* 0x00000080c5067824 */ /* 0x000fc800078e0206 */
[----:B------:R-:W-:Y:S01]  /*15650*/  VIADD R7, R6, -UR6 ;  /* 0x8000000606077c36 */ /* 0x000fe20008000000 */
[----:B0-----:R-:W-:-:S13]  /*15660*/  ISETP.GE.AND P5, PT, R13, 0x1, PT ;  /* 0x000000010d00780c */ /* 0x001fda0003fa6270 */
        /* <DEDUP_REMOVED lines=11> */
.L_x_7062:
[----:B------:R-:W-:-:S13]  /*15720*/  ISETP.NE.AND P2, PT, R13, 0x1, PT ;  /* 0x000000010d00780c */ /* 0x000fda0003f45270 */
[----:B------:R-:W0:Y:S02]  /*15730*/  @P2 LDC.64 R8, c[0x0][0x9e8] ;  /* 0x00027a00ff082b82 */ /* 0x000e240000000a00 */
[----:B0-----:R-:W-:-:S05]  /*15740*/  @P2 IMAD.HI.U32 R8, R6, R8, RZ ;  /* 0x0000000806082227 */ /* 0x001fca00078e00ff */
[----:B------:R-:W-:-:S07]  /*15750*/  @P2 SHF.R.U32.HI R6, RZ, R9, R8 ;  /* 0x00000009ff062219 */ /* 0x000fce0000011608 */
.L_x_7063:
[----:B------:R-:W-:Y:S05]  /*15760*/  BSYNC B0 ;  /* 0x0000000000007941 */ /* 0x000fea0003800000 */
.L_x_7061:
[----:B------:R-:W-:-:S05]  /*15770*/  IMAD R6, R6, R13, RZ ;  /* 0x0000000d06067224 */ /* 0x000fca00078e02ff */
[----:B------:R-:W-:-:S07]  /*15780*/  VIMNMX R7, R7, R6, !PT ;  /* 0x0000000607077248 */ /* 0x000fce0007fe0100 */
.L_x_7060:
[----:B------:R-:W-:-:S05]  /*15790*/  VIADD R7, R7, 0x7f ;  /* 0x0000007f07077836 */ /* 0x000fca0000000000 */
[----:B------:R-:W-:-:S04]  /*157a0*/  SHF.R.S32.HI R6, RZ, 0x1f, R7 ;  /* 0x0000001fff067819 */ /* 0x000fc80000011407 */
[----:B------:R-:W-:-:S04]  /*157b0*/  LEA.HI R6, R6, R7, RZ, 0x7 ;  /* 0x0000000706067211 */ /* 0x000fc800078f38ff */
[----:B------:R-:W-:-:S04]  /*157c0*/  SHF.R.S32.HI R7, RZ, 0x7, R6 ;  /* 0x00000007ff077819 */ /* 0x000fc80000011406 */
[----:B------:R-:W-:-:S04]  /*157d0*/  VIMNMX R14, R198, R7, !PT ;  /* 0x00000007c60e7248 */ /* 0x000fc80007fe0100 */
[----:B------:R-:W-:-:S13]  /*157e0*/  ISETP.GE.AND P2, PT, R3, R14, PT ;  /* 0x0000000e0300720c */ /* 0x000fda0003f46270 */
[----:B------:R-:W-:Y:S05]  /*157f0*/  @!P2 BRA `(.L_x_7064) ;  /* 0x000000280084a947 */ /* 0x000fea0003800000 */
[----:B------:R-:W-:Y:S01]  /*15800*/  IMAD.MOV.U32 R13, RZ, RZ, R10 ;  /* 0x000000ffff0d7224 */ /* 0x000fe200078e000a */
[----:B------:R-:W-:Y:S01]  /*15810*/  MOV R20, R186 ;  /* 0x000000ba00147202 */ /* 0x000fe20000000f00 */
[----:B------:R-:W-:Y:S02]  /*15820*/  IMAD.MOV.U32 R12, RZ, RZ, R11 ;  /* 0x000000ffff0c7224 */ /* 0x000fe400078e000b */
[----:B------:R-:W-:-:S07]  /*15830*/  IMAD.MOV.U32 R15, RZ, RZ, R184 ;  /* 0x000000ffff0f7224 */ /* 0x000fce00078e00b8 */
.L_x_7074:
        /* <DEDUP_REMOVED lines=10> */
.L_x_7066:
[----:B------:R-:W-:Y:S01]  /*158e0*/  IMAD R6, R184, 0x8, R2 ;  /* 0x00000008b8067824 */ /* 0x000fe200078e0202 */
[----:B------:R-:W-:-:S04]  /*158f0*/  SHF.L.U32 R7, R186, 0x1f, RZ ;  /* 0x0000001fba077819 */ /* 0x000fc800000006ff */
[----:B------:R0:W1:Y:S01]  /*15900*/  SYNCS.PHASECHK.TRANS64.TRYWAIT P3, [R6+URZ+0x28830], R7 ;  /* 0x02883007060075a7 */ /* 0x000062000806017f */
[----:B------:R-:W-:Y:S05]  /*15910*/  @!P0 BRA `(.L_x_7067) ;  /* 0x0000000000048947 */ /* 0x000fea0003800000 */
[----:B------:R-:W-:Y:S01]  /*15920*/  BPT.TRAP 0x1 ;  /* 0x000000040000795c */ /* 0x000fe20000300000 */
.L_x_7067:
[----:B------:R-:W-:Y:S04]  /*15930*/  BSSY B0, `(.L_x_7065) ;  /* 0x0000004000007945 */ /* 0x000fe80003800000 */
[----:B-1----:R-:W-:Y:S05]  /*15940*/  @P3 BRA `(.L_x_7068) ;  /* 0x0000000000083947 */ /* 0x002fea0003800000 */
[----:B------:R-:W1:Y:S02]  /*15950*/  SYNCS.PHASECHK.TRANS64.TRYWAIT P3, [R6+URZ+0x28830], R7 ;  /* 0x02883007060075a7 */ /* 0x000e64000806017f */
[----:B-1----:R-:W-:Y:S05]  /*15960*/  @!P3 BRA `(.L_x_7069) ;  /* 0x0000010400c8b947 */ /* 0x002fea0003800000 */
.L_x_7068:
[----:B------:R-:W-:Y:S05]  /*15970*/  BSYNC B0 ;  /* 0x0000000000007941 */ /* 0x000fea0003800000 */
.L_x_7065:
[----:B------:R-:W2:Y:S01]  /*15980*/  S2R R8, SR_TID.X ;  /* 0x0000000000087919 */ /* 0x000ea20000002100 */
[----:B01----:R-:W-:Y:S01]  /*15990*/  IMAD.MOV.U32 R7, RZ, RZ, 0x40000040 ;  /* 0x40000040ff077424 */ /* 0x003fe200078e00ff */
[----:B------:R-:W-:Y:S05]  /*159a0*/  WARPSYNC.ALL ;  /* 0x0000000000007948 */ /* 0x000fea0003800000 */
[----:B------:R-:W-:Y:S01]  /*159b0*/  R2UR UR35, R7 ;  /* 0x00000000072372ca */ /* 0x000fe200000e0000 */
[----:B------:R-:W-:Y:S02]  /*159c0*/  IMAD R6, R184, 0x800, R5 ;  /* 0x00000800b8067824 */ /* 0x000fe400078e0205 */
[----:B------:R-:W-:-:S03]  /*159d0*/  IMAD.MOV.U32 R9, RZ, RZ, 0x40000040 ;  /* 0x40000040ff097424 */ /* 0x000fc600078e00ff */
[----:B------:R-:W-:Y:S02]  /*159e0*/  R2UR UR34, R6 ;  /* 0x00000000062272ca */ /* 0x000fe400000e0000 */
[----:B------:R-:W-:Y:S01]  /*159f0*/  R2UR UR7, R9 ;  /* 0x00000000090772ca */ /* 0x000fe200000e0000 */
[----:B------:R-:W-:-:S05]  /*15a00*/  IMAD.MOV.U32 R9, RZ, RZ, 0x40000040 ;  /* 0x40000040ff097424 */ /* 0x000fca00078e00ff */
[----:B------:R-:W-:Y:S01]  /*15a10*/  R2UR UR11, R9 ;  /* 0x00000000090b72ca */ /* 0x000fe200000e0000 */
[----:B------:R-:W-:-:S05]  /*15a20*/  IMAD.MOV.U32 R9, RZ, RZ, 0x40000040 ;  /* 0x40000040ff097424 */ /* 0x000fca00078e00ff */
[----:B------:R-:W-:Y:S02]  /*15a30*/  R2UR UR15, R9 ;  /* 0x00000000090f72ca */ /* 0x000fe400000e0000 */
[----:B------:R-:W-:Y:S02]  /*15a40*/  MOV R9, 0x40000040 ;  /* 0x4000004000097802 */ /* 0x000fe40000000f00 */
[----:B--2---:R-:W-:Y:S02]  /*15a50*/  SHF.R.U32.HI R8, RZ, 0x7, R8 ;  /* 0x00000007ff087819 */ /* 0x004fe40000011608 */
[----:B------:R-:W-:Y:S01]  /*15a60*/  R2UR UR19, R9 ;  /* 0x00000000091372ca */ /* 0x000fe200000e0000 */
[----:B------:R-:W-:Y:S02]  /*15a70*/  IMAD.MOV.U32 R9, RZ, RZ, 0x40000040 ;  /* 0x40000040ff097424 */ /* 0x000fe400078e00ff */
[----:B------:R-:W-:Y:S01]  /*15a80*/  VIADD R7, R8, 0x8 ;  /* 0x0000000808077836 */ /* 0x000fe20000000000 */
[----:B------:R-:W-:-:S02]  /*15a90*/  IADD3 R8, R6, 0x2, RZ ;  /* 0x0000000206087810 */ /* 0x000fc40007ffe0ff */
[----:B------:R-:W-:Y:S01]  /*15aa0*/  R2UR UR23, R9 ;  /* 0x00000000091772ca */ /* 0x000fe200000e0000 */
[----:B------:R-:W-:Y:S01]  /*15ab0*/  IMAD.MOV.U32 R9, RZ, RZ, 0x40000040 ;  /* 0x40000040ff097424 */ /* 0x000fe200078e00ff */
[----:B------:R0:W-:Y:S01]  /*15ac0*/  BAR.SYNC.DEFER_BLOCKING R7, 0x100 ;  /* 0x000400070000751d */ /* 0x0001e20000010000 */
[----:B------:R-:W-:Y:S01]  /*15ad0*/  R2UR UR6, R8 ;  /* 0x00000000080672ca */ /* 0x000fe200000e0000 */
[----:B------:R-:W-:Y:S02]  /*15ae0*/  VIADD R8, R6, 0x4 ;  /* 0x0000000406087836 */ /* 0x000fe40000000000 */
[----:B------:R-:W-:-:S03]  /*15af0*/  R2UR UR27, R9 ;  /* 0x00000000091b72ca */ /* 0x000fc600000e0000 */
[----:B------:R-:W-:Y:S01]  /*15b00*/  R2UR UR10, R8 ;  /* 0x00000000080a72ca */ /* 0x000fe200000e0000 */
[----:B------:R-:W-:Y:S02]  /*15b10*/  VIADD R8, R6, 0x6 ;  /* 0x0000000606087836 */ /* 0x000fe40000000000 */
[----:B0-----:R-:W-:-:S03]  /*15b20*/  IMAD.MOV.U32 R7, RZ, RZ, 0x40000040 ;  /* 0x40000040ff077424 */ /* 0x001fc600078e00ff */
[----:B------:R-:W-:Y:S01]  /*15b30*/  R2UR UR14, R8 ;  /* 0x00000000080e72ca */ /* 0x000fe200000e0000 */
[----:B------:R-:W-:Y:S01]  /*15b40*/  VIADD R8, R6, 0x400 ;  /* 0x0000040006087836 */ /* 0x000fe20000000000 */
[----:B------:R-:W-:-:S04]  /*15b50*/  R2UR UR31, R7 ;  /* 0x00000000071f72ca */ /* 0x000fc800000e0000 */
[----:B------:R-:W-:Y:S01]  /*15b60*/  R2UR UR18, R8 ;  /* 0x00000000081272ca */ /* 0x000fe200000e0000 */
[----:B------:R-:W-:Y:S01]  /*15b70*/  VIADD R8, R6, 0x402 ;  /* 0x0000040206087836 */ /* 0x000fe20000000000 */
[----:B------:R-:W-:-:S04]  /*15b80*/  WARPGROUP.ARRIVE ;  /* 0x00000000000079c5 */ /* 0x000fc80000000000 */
        /* <DEDUP_REMOVED lines=31> */
.L_x_7071:
[----:B------:R-:W-:Y:S02]  /*15d80*/  SHF.L.U32 R6, R20, 0x1f, RZ ;  /* 0x0000001f14067819 */ /* 0x000fe400000006ff */
[----:B------:R-:W-:-:S04]  /*15d90*/  LEA R7, R15, R2, 0x3 ;  /* 0x000000020f077211 */ /* 0x000fc800078e18ff */
[----:B------:R0:W1:Y:S01]  /*15da0*/  SYNCS.PHASECHK.TRANS64.TRYWAIT P2, [R7+URZ+0x28850], R6 ;  /* 0x02885006070075a7 */ /* 0x000062000804017f */
[----:B------:R-:W-:Y:S05]  /*15db0*/  @!P0 BRA `(.L_x_7072) ;  /* 0x0000000000048947 */ /* 0x000fea0003800000 */
[----:B------:R-:W-:Y:S01]  /*15dc0*/  BPT.TRAP 0x1 ;  /* 0x000000040000795c */ /* 0x000fe20000300000 */
.L_x_7072:
[----:B-1----:R-:W-:Y:S05]  /*15dd0*/  @P2 BRA `(.L_x_7070) ;  /* 0x0000000000082947 */ /* 0x002fea0003800000 */
[----:B------:R-:W1:Y:S02]  /*15de0*/  SYNCS.PHASECHK.TRANS64.TRYWAIT P2, [R7+URZ+0x28850], R6 ;  /* 0x02885006070075a7 */ /* 0x000e64000804017f */
[----:B-1----:R-:W-:Y:S05]  /*15df0*/  @!P2 BRA `(.L_x_7073) ;  /* 0x0000010000b8a947 */ /* 0x002fea0003800000 */
.L_x_7070:
[----:B01----:R-:W-:Y:S01]  /*15e00*/  VIADD R6, R2, 0x400 ;  /* 0x0000040002067836 */ /* 0x003fe20000000000 */
[----:B------:R-:W-:Y:S05]  /*15e10*/  WARPSYNC.ALL ;  /* 0x0000000000007948 */ /* 0x000fea0003800000 */
[----:B------:R-:W-:-:S04]  /*15e20*/  SHF.R.U32.HI R6, RZ, 0x4, R6 ;  /* 0x00000004ff067819 */ /* 0x000fc80000011606 */
[----:B------:R-:W-:-:S04]  /*15e30*/  LOP3.LUT R6, R6, 0x3fff, RZ, 0xc0, !PT ;  /* 0x00003fff06067812 */ /* 0x000fc800078ec0ff */
[----:B------:R-:W-:-:S05]  /*15e40*/  LOP3.LUT R6, R6, 0x4000000, RZ, 0xfc, !PT ;  /* 0x0400000006067812 */ /* 0x000fca00078efcff */
[----:B------:R-:W-:Y:S01]  /*15e50*/  IMAD R6, R15, 0x800, R6 ;  /* 0x000008000f067824 */ /* 0x000fe200078e0206 */
[----:B------:R-:W-:Y:S01]  /*15e60*/  WARPGROUP.ARRIVE ;  /* 0x00000000000079c5 */ /* 0x000fe20000000000 */
[----:B------:R-:W-:Y:S02]  /*15e70*/  IMAD.MOV.U32 R7, RZ, RZ, 0x40000040 ;  /* 0x40000040ff077424 */ /* 0x000fe400078e00ff */
[----:B------:R-:W-:Y:S01]  /*15e80*/  FMUL.FTZ R21, R24, UR52 ;  /* 0x0000003418157c20 */ /* 0x000fe20008410000 */
[C---:B------:R-:W-:Y:S01]  /*15e90*/  VIADD R8, R6.reuse, 0x80 ;  /* 0x0000008006087836 */ /* 0x040fe20000000000 */
[----:B------:R-:W-:Y:S01]  /*15ea0*/  R2UR UR6, R6 ;  /* 0x00000000060672ca */ /* 0x000fe200000e0000 */
[----:B------:R-:W-:Y:S01]  /*15eb0*/  IMAD.MOV.U32 R9, RZ, RZ, 0x40000040 ;  /* 0x40000040ff097424 */ /* 0x000fe200078e00ff */
[----:B------:R-:W-:Y:S01]  /*15ec0*/  R2UR UR7, R7 ;  /* 0x00000000070772ca */ /* 0x000fe200000e0000 */
        /* <DEDUP_REMOVED lines=12> */
[----:B------:R-:W-:Y:S01]  /*15f90*/  HGMMA.64x128x16.F32 R88, R180, gdesc[UR4].tnspB, R88, gsb0 ;  /* 0x41e00004b4587df0 */ /* 0x000fe20008000858 */
        /* <DEDUP_REMOVED lines=8> */
[----:B0-----:R-:W-:Y:S01]  /*16020*/  FMNMX.FTZ R60, R21, R12, !PT ;  /* 0x0000000c153c7209 */ /* 0x001fe20007810000 */
[----:B------:R-:W-:-:S02]  /*16030*/  VIADD R8, R6, 0x100 ;  /* 0x0000010006087836 */ /* 0x000fc40000000000 */
[----:B------:R-:W-:Y:S01]  /*16040*/  FMUL.FTZ R32, R36, UR52 ;  /* 0x0000003424207c20 */ /* 0x000fe20008410000 */
[----:B------:R-:W-:Y:S01]  /*16050*/  MOV R9, 0x40000040 ;  /* 0x4000004000097802 */ /* 0x000fe20000000f00 */
        /* <DEDUP_REMOVED lines=46> */
[----:B------:R-:W-:Y:S01]  /*16340*/  UMOV UR44, UR47 ;  /* 0x0000002f002c7c82 */ /* 0x000fe20008000000 */
        /* <DEDUP_REMOVED lines=16> */
[----:B------:R-:W3:Y:S01]  /*16450*/  S2R R199, SR_TID.X ;  /* 0x0000000000c77919 */ /* 0x000ee20000002100 */
[----:B------:R-:W4:Y:S01]  /*16460*/  MUFU.TANH R42, R42 ;  /* 0x0000002a002a7308 */ /* 0x000f220000002400 */
[C---:B------:R-:W-:Y:S01]  /*16470*/  ISETP.GT.AND P2, PT, R3.reuse, R14, PT ;  /* 0x0000000e0300720c */ /* 0x040fe20003f44270 */
[----:B------:R-:W-:-:S06]  /*16480*/  VIADD R3, R3, 0xffffffff ;  /* 0xffffffff03037836 */ /* 0x000fcc0000000000 */
[----:B------:R-:W5:Y:S08]  /*16490*/  MUFU.TANH R46, R46 ;  /* 0x0000002e002e7308 */ /* 0x000f700000002400 */
[----:B------:R-:W5:Y:S08]  /*164a0*/  MUFU.TANH R47, R47 ;  /* 0x0000002f002f7308 */ /* 0x000f700000002400 */
[----:B------:R-:W5:Y:S01]  /*164b0*/  MUFU.TANH R50, R50 ;  /* 0x0000003200327308 */ /* 0x000f620000002400 */
[----:B---3--:R-:W-:-:S07]  /*164c0*/  SHF.R.U32.HI R199, RZ, 0x7, R199 ;  /* 0x00000007ffc77819 */ /* 0x008fce00000116c7 */
[----:B------:R-:W3:Y:S08]  /*164d0*/  MUFU.TANH R51, R51 ;  /* 0x0000003300337308 */ /* 0x000ef00000002400 */
[----:B------:R-:W3:Y:S08]  /*164e0*/  MUFU.TANH R54, R54 ;  /* 0x0000003600367308 */ /* 0x000ef00000002400 */
[----:B------:R-:W3:Y:S08]  /*164f0*/  MUFU.TANH R55, R55 ;  /* 0x0000003700377308 */ /* 0x000ef00000002400 */
[----:B------:R-:W3:Y:S08]  /*16500*/  MUFU.TANH R57, R57 ;  /* 0x0000003900397308 */ /* 0x000ef00000002400 */
[----:B------:R-:W3:Y:S01]  /*16510*/  MUFU.TANH R58, R58 ;  /* 0x0000003a003a7308 */ /* 0x000ee20000002400 */
[----:B------:R-:W-:-:S02]  /*16520*/  WARPGROUP.DEPBAR.LE gsb0, 0x0 ;  /* 0x00008000000079c5 */ /* 0x000fc40000010000 */
[----:B------:R-:W-:-:S05]  /*16530*/  WARPGROUP.ARRIVE ;  /* 0x00000000000079c5 */ /* 0x000fca0000000000 */
[----:B------:R-:W3:Y:S01]  /*16540*/  MUFU.TANH R59, R59 ;  /* 0x0000003b003b7308 */ /* 0x000ee20000002400 */
[----:B------:R-:W-:Y:S01]  /*16550*/  HGMMA.64x128x16.F32 R88, R176, gdesc[UR4].tnspB, R88, gsb0 ;  /* 0x41e00004b0587df0 */ /* 0x000fe20008000858 */
[----:B------:R-:W-:Y:S02]  /*16560*/  R2UR UR6, R8 ;  /* 0x00000000080672ca */ /* 0x000fe400000e0000 */
[----:B------:R-:W-:Y:S02]  /*16570*/  R2UR UR7, R9 ;  /* 0x00000000090772ca */ /* 0x000fe400000e0000 */
[----:B--2---:R-:W-:Y:S02]  /*16580*/  FMNMX.FTZ R8, R38, R11, !PT ;  /* 0x0000000b26087209 */ /* 0x004fe40007810000 */
[----:B------:R-:W2:Y:S02]  /*16590*/  MUFU.TANH R60, R60 ;  /* 0x0000003c003c7308 */ /* 0x000ea40000002400 */
[----:B0-----:R-:W-:-:S04]  /*165a0*/  FMNMX.FTZ R8, R39, R8, !PT ;  /* 0x0000000827087209 */ /* 0x001fc80007810000 */
[----:B-1----:R-:W-:Y:S02]  /*165b0*/  FMNMX.FTZ R9, R41, R8, !PT ;  /* 0x0000000829097209 */ /* 0x002fe40007810000 */
[----:B------:R-:W0:Y:S02]  /*165c0*/  MUFU.TANH R61, R61 ;  /* 0x0000003d003d7308 */ /* 0x000e240000002400 */
[----:B----4-:R-:W-:-:S04]  /*165d0*/  FMNMX.FTZ R9, R42, R9, !PT ;  /* 0x000000092a097209 */ /* 0x010fc80007810000 */
[----:B-----5:R-:W-:Y:S02]  /*165e0*/  FMNMX.FTZ R8, R46, R9, !PT ;  /* 0x000000092e087209 */ /* 0x020fe40007810000 */
[----:B------:R-:W1:Y:S02]  /*165f0*/  MUFU.TANH R62, R62 ;  /* 0x0000003e003e7308 */ /* 0x000e640000002400 */
[----:B------:R-:W-:-:S04]  /*16600*/  FMNMX.FTZ R9, R47, R8, !PT ;  /* 0x000000082f097209 */ /* 0x000fc80007810000 */
[----:B------:R-:W-:Y:S02]  /*16610*/  FMNMX.FTZ R8, R50, R9, !PT ;  /* 0x0000000932087209 */ /* 0x000fe40007810000 */
[----:B------:R-:W4:Y:S02]  /*16620*/  MUFU.TANH R64, R64 ;  /* 0x0000004000407308 */ /* 0x000f240000002400 */
[----:B---3--:R-:W-:-:S04]  /*16630*/  FMNMX.FTZ R9, R51, R8, !PT ;  /* 0x0000000833097209 */ /* 0x008fc80007810000 */
[----:B------:R-:W-:Y:S02]  /*16640*/  FMNMX.FTZ R8, R54, R9, !PT ;  /* 0x0000000936087209 */ /* 0x000fe40007810000 */
[----:B------:R-:W3:Y:S02]  /*16650*/  MUFU.TANH R65, R65 ;  /* 0x0000004100417308 */ /* 0x000ee40000002400 */
[----:B------:R-:W-:-:S04]  /*16660*/  FMNMX.FTZ R8, R55, R8, !PT ;  /* 0x0000000837087209 */ /* 0x000fc80007810000 */
[----:B------:R-:W-:Y:S02]  /*16670*/  FMNMX.FTZ R9, R57, R8, !PT ;  /* 0x0000000839097209 */ /* 0x000fe40007810000 */
[----:B------:R-:W5:Y:S02]  /*16680*/  MUFU.TANH R68, R68 ;  /* 0x0000004400447308 */ /* 0x000f640000002400 */
[----:B------:R-:W-:-:S04]  /*16690*/  FMNMX.FTZ R8, R58, R9, !PT ;  /* 0x000000093a087209 */ /* 0x000fc80007810000 */
[----:B------:R-:W-:Y:S02]  /*166a0*/  FMNMX.FTZ R9, R59, R8, !PT ;  /* 0x000000083b097209 */ /* 0x000fe40007810000 */
[----:B------:R-:W5:Y:S02]  /*166b0*/  MUFU.TANH R72, R72 ;  /* 0x0000004800487308 */ /* 0x000f640000002400 */
[----:B--2---:R-:W-:-:S04]  /*166c0*/  FMNMX.FTZ R8, R60, R9, !PT ;  /* 0x000000093c087209 */ /* 0x004fc80007810000 */
[----:B0-----:R-:W-:Y:S02]  /*166d0*/  FMNMX.FTZ R9, R61, R8, !PT ;  /* 0x000000083d097209 */ /* 0x001fe40007810000 */
[----:B------:R-:W0:Y:S02]  /*166e0*/  MUFU.TANH R76, R76 ;  /* 0x0000004c004c7308 */ /* 0x000e240000002400 */
[----:B-1----:R-:W-:-:S04]  /*166f0*/  FMNMX.FTZ R9, R62, R9, !PT ;  /* 0x000000093e097209 */ /* 0x002fc80007810000 */
[----:B----4-:R-:W-:Y:S02]  /*16700*/  FMNMX.FTZ R8, R64, R9, !PT ;  /* 0x0000000940087209 */ /* 0x010fe40007810000 */
[----:B------:R-:W1:Y:S02]  /*16710*/  MUFU.TANH R69, R69 ;  /* 0x0000004500457308 */ /* 0x000e640000002400 */
[----:B---3--:R-:W-:Y:S01]  /*16720*/  FMNMX.FTZ R9, R65, R8, !PT ;  /* 0x0000000841097209 */ /* 0x008fe20007810000 */
[----:B------:R-:W-:-:S03]  /*16730*/  VIADD R8, R6, 0x180 ;  /* 0x0000018006087836 */ /* 0x000fc60000000000 */
[----:B-----5:R-:W-:Y:S01]  /*16740*/  FMNMX.FTZ R11, R68, R9, !PT ;  /* 0x00000009440b7209 */ /* 0x020fe20007810000 */
[----:B------:R-:W-:Y:S01]  /*16750*/  IMAD.MOV.U32 R9, RZ, RZ, 0x40000040 ;  /* 0x40000040ff097424 */ /* 0x000fe200078e00ff */
[----:B------:R-:W2:Y:S02]  /*16760*/  MUFU.TANH R77, R77 ;  /* 0x0000004d004d7308 */ /* 0x000ea40000002400 */
[----:B------:R-:W-:-:S06]  /*16770*/  FMNMX.FTZ R11, R72, R11, !PT ;  /* 0x0000000b480b7209 */ /* 0x000fcc0007810000 */
[----:B------:R-:W3:Y:S08]  /*16780*/  MUFU.TANH R73, R73 ;  /* 0x0000004900497308 */ /* 0x000ef00000002400 */
[----:B------:R-:W4:Y:S08]  /*16790*/  MUFU.TANH R20, R20 ;  /* 0x0000001400147308 */ /* 0x000f300000002400 */
[----:B------:R-:W5:Y:S08]  /*167a0*/  MUFU.TANH R24, R24 ;  /* 0x0000001800187308 */ /* 0x000f700000002400 */
[----:B------:R-:W5:Y:S08]  /*167b0*/  MUFU.TANH R25, R25 ;  /* 0x0000001900197308 */ /* 0x000f700000002400 */
[----:B------:R-:W5:Y:S08]  /*167c0*/  MUFU.TANH R27, R27 ;  /* 0x0000001b001b7308 */ /* 0x000f700000002400 */
[----:B------:R-:W5:Y:S08]  /*167d0*/  MUFU.TANH R29, R29 ;  /* 0x0000001d001d7308 */ /* 0x000f700000002400 */
[----:B------:R-:W5:Y:S01]  /*167e0*/  MUFU.TANH R31, R31 ;  /* 0x0000001f001f7308 */ /* 0x000f620000002400 */
[----:B------:R-:W-:-:S02]  /*167f0*/  WARPGROUP.DEPBAR.LE gsb0, 0x0 ;  /* 0x00008000000079c5 */ /* 0x000fc40000010000 */
[----:B------:R-:W-:-:S05]  /*16800*/  WARPGROUP.ARRIVE ;  /* 0x00000000000079c5 */ /* 0x000fca0000000000 */
[----:B------:R-:W5:Y:S01]  /*16810*/  MUFU.TANH R33, R33 ;  /* 0x0000002100217308 */ /* 0x000f620000002400 */
[----:B------:R-:W-:Y:S01]  /*16820*/  HGMMA.64x128x16.F32 R88, R172, gdesc[UR4].tnspB, R88, gsb0 ;  /* 0x41e00004ac587df0 */ /* 0x000fe20008000858 */
[----:B------:R-:W-:Y:S02]  /*16830*/  R2UR UR6, R8 ;  /* 0x00000000080672ca */ /* 0x000fe400000e0000 */
[----:B------:R-:W-:-:S04]  /*16840*/  R2UR UR7, R9 ;  /* 0x00000000090772ca */ /* 0x000fc800000e0000 */
[----:B------:R-:W5:Y:S01]  /*16850*/  MUFU.TANH R35, R35 ;  /* 0x0000002300237308 */ /* 0x000f620000002400 */
[----:B0-----:R-:W-:-:S04]  /*16860*/  FMNMX.FTZ R8, R76, R11, !PT ;  /* 0x0000000b4c087209 */ /* 0x001fc80007810000 */
[----:B-1----:R-:W-:-:S03]  /*16870*/  FMNMX.FTZ R8, R69, R8, !PT ;  /* 0x0000000845087209 */ /* 0x002fc60007810000 */
[----:B------:R-:W0:Y:S01]  /*16880*/  MUFU.TANH R36, R36 ;  /* 0x0000002400247308 */ /* 0x000e220000002400 */
[----:B--2---:R-:W-:-:S04]  /*16890*/  FMNMX.FTZ R8, R77, R8, !PT ;  /* 0x000000084d087209 */ /* 0x004fc80007810000 */
[----:B---3--:R-:W-:-:S03]  /*168a0*/  FMNMX.FTZ R8, R73, R8, !PT ;  /* 0x0000000849087209 */ /* 0x008fc60007810000 */
[----:B------:R-:W1:Y:S02]  /*168b0*/  MUFU.TANH R37, R37 ;  /* 0x0000002500257308 */ /* 0x000e640000002400 */
[----:B------:R-:W2:Y:S06]  /*168c0*/  SHFL.BFLY PT, R9, R8, 0x2, 0x1f ;  /* 0x0c401f0008097f89 */ /* 0x000eac00000e0000 */
[----:B------:R-:W3:Y:S08]  /*168d0*/  MUFU.TANH R40, R40 ;  /* 0x0000002800287308 */ /* 0x000ef00000002400 */
[----:B------:R-:W3:Y:S08]  /*168e0*/  MUFU.TANH R43, R43 ;  /* 0x0000002b002b7308 */ /* 0x000ef00000002400 */
[----:B------:R-:W3:Y:S01]  /*168f0*/  MUFU.TANH R44, R44 ;  /* 0x0000002c002c7308 */ /* 0x000ee20000002400 */
[----:B--2---:R-:W-:-:S05]  /*16900*/  FMNMX.FTZ R9, R8, R9, !PT ;  /* 0x0000000908097209 */ /* 0x004fca0007810000 */
[----:B------:R-:W2:Y:S02]  /*16910*/  SHFL.BFLY PT, R8, R9, 0x1, 0x1f ;  /* 0x0c201f0009087f89 */ /* 0x000ea400000e0000 */
[----:B------:R-:W3:Y:S08]  /*16920*/  MUFU.TANH R45, R45 ;  /* 0x0000002d002d7308 */ /* 0x000ef00000002400 */
[----:B------:R-:W3:Y:S08]  /*16930*/  MUFU.TANH R48, R48 ;  /* 0x0000003000307308 */ /* 0x000ef00000002400 */
[----:B------:R-:W3:Y:S01]  /*16940*/  MUFU.TANH R49, R49 ;  /* 0x0000003100317308 */ /* 0x000ee20000002400 */
[----:B--2---:R-:W-:Y:S01]  /*16950*/  FMNMX.FTZ R11, R9, R8, !PT ;  /* 0x00000008090b7209 */ /* 0x004fe20007810000 */
[----:B------:R-:W-:-:S06]  /*16960*/  IMAD.MOV.U32 R9, RZ, RZ, 0x40000040 ;  /* 0x40000040ff097424 */ /* 0x000fcc00078e00ff */
[----:B------:R-:W2:Y:S01]  /*16970*/  MUFU.TANH R52, R52 ;  /* 0x0000003400347308 */ /* 0x000ea20000002400 */
[C---:B------:R-:W-:Y:S01]  /*16980*/  FADD.FTZ R8, -R11.reuse, R12 ;  /* 0x0000000c0b087221 */ /* 0x040fe20000010100 */
[----:B------:R-:W-:-:S03]  /*16990*/  FMUL.FTZ R85, R11, UR44 ;  /* 0x0000002c0b557c20 */ /* 0x000fc60008410000 */
[----:B------:R-:W-:Y:S01]  /*169a0*/  FMUL.FTZ R67, R8, UR44 ;  /* 0x0000002c08437c20 */ /* 0x000fe20008410000 */
[----:B------:R-:W-:Y:S02]  /*169b0*/  VIADD R8, R6, 0x200 ;  /* 0x0000020006087836 */ /* 0x000fe40000000000 */
[--C-:B------:R-:W-:Y:S01]  /*169c0*/  FFMA.FTZ R180, R21, UR44, -R85.reuse ;  /* 0x0000002c15b47c23 */ /* 0x100fe20008010855 */
[--C-:B------:R-:W-:Y:S01]  /*169d0*/  FFMA.FTZ R21, R7, UR44, -R85.reuse ;  /* 0x0000002c07157c23 */ /* 0x100fe20008010855 */
[----:B----4-:R-:W-:Y:S01]  /*169e0*/  FMNMX.FTZ R7, R20, R13, !PT ;  /* 0x0000000d14077209 */ /* 0x010fe20007810000 */
[----:B------:R-:W4:Y:S01]  /*169f0*/  MUFU.TANH R53, R53 ;  /* 0x0000003500357308 */ /* 0x000f220000002400 */
[--C-:B------:R-:W-:Y:S01]  /*16a00*/  FFMA.FTZ R182, R10, UR44, -R85.reuse ;  /* 0x0000002c0ab67c23 */ /* 0x100fe20008010855 */
[--C-:B------:R-:W-:Y:S01]  /*16a10*/  FFMA.FTZ R87, R26, UR44, -R85.reuse ;  /* 0x0000002c1a577c23 */ /* 0x100fe20008010855 */
[--C-:B------:R-:W-:Y:S01]  /*16a20*/  FFMA.FTZ R176, R28, UR44, -R85.reuse ;  /* 0x0000002c1cb07c23 */ /* 0x100fe20008010855 */
[--C-:B------:R-:W-:Y:S01]  /*16a30*/  FFMA.FTZ R178, R32, UR44, -R85.reuse ;  /* 0x0000002c20b27c23 */ /* 0x100fe20008010855 */
[--C-:B------:R-:W-:Y:S01]  /*16a40*/  FFMA.FTZ R12, R64, UR44, -R85.reuse ;  /* 0x0000002c400c7c23 */ /* 0x100fe20008010855 */
[--C-:B------:R-:W-:Y:S01]  /*16a50*/  FFMA.FTZ R26, R68, UR44, -R85.reuse ;  /* 0x0000002c441a7c23 */ /* 0x100fe20008010855 */
[--C-:B------:R-:W-:Y:S01]  /*16a60*/  FFMA.FTZ R28, R76, UR44, -R85.reuse ;  /* 0x0000002c4c1c7c23 */ /* 0x100fe20008010855 */
[----:B------:R-:W4:Y:S01]  /*16a70*/  MUFU.TANH R56, R56 ;  /* 0x0000003800387308 */ /* 0x000f220000002400 */
[----:B------:R-:W-:-:S07]  /*16a80*/  FFMA.FTZ R69, R69, UR44, -R85 ;  /* 0x0000002c45457c23 */ /* 0x000fce0008010855 */
[----:B------:R-:W4:Y:S08]  /*16a90*/  MUFU.TANH R63, R63 ;  /* 0x0000003f003f7308 */ /* 0x000f300000002400 */
[----:B------:R-:W4:Y:S08]  /*16aa0*/  MUFU.TANH R66, R66 ;  /* 0x0000004200427308 */ /* 0x000f300000002400 */
[----:B------:R-:W4:Y:S08]  /*16ab0*/  MUFU.TANH R80, R80 ;  /* 0x0000005000507308 */ /* 0x000f300000002400 */
[----:B------:R-:W-:Y:S08]  /*16ac0*/  MUFU.TANH R70, R70 ;  /* 0x0000004600467308 */ /* 0x000ff00000002400 */
[----:B------:R-:W-:Y:S01]  /*16ad0*/  MUFU.TANH R71, R71 ;  /* 0x0000004700477308 */ /* 0x000fe20000002400 */
[----:B------:R-:W-:-:S02]  /*16ae0*/  WARPGROUP.DEPBAR.LE gsb0, 0x0 ;  /* 0x00008000000079c5 */ /* 0x000fc40000010000 */
[----:B------:R-:W-:-:S05]  /*16af0*/  WARPGROUP.ARRIVE ;  /* 0x00000000000079c5 */ /* 0x000fca0000000000 */
[----:B------:R-:W-:Y:S01]  /*16b00*/  MUFU.TANH R74, R74 ;  /* 0x0000004a004a7308 */ /* 0x000fe20000002400 */
[--C-:B------:R-:W-:Y:S01]  /*16b10*/  FFMA.FTZ R172, R38, UR44, -R85.reuse ;  /* 0x0000002c26ac7c23 */ /* 0x100fe20008010855 */
[--C-:B------:R-:W-:Y:S01]  /*16b20*/  FFMA.FTZ R174, R41, UR44, -R85.reuse ;  /* 0x0000002c29ae7c23 */ /* 0x100fe20008010855 */
[--C-:B------:R-:W-:Y:S01]  /*16b30*/  FFMA.FTZ R41, R47, UR44, -R85.reuse ;  /* 0x0000002c2f297c23 */ /* 0x100fe20008010855 */
[--C-:B------:R-:W-:Y:S01]  /*16b40*/  FFMA.FTZ R47, R51, UR44, -R85.reuse ;  /* 0x0000002c332f7c23 */ /* 0x100fe20008010855 */
[----:B------:R-:W-:Y:S01]  /*16b50*/  HGMMA.64x128x16.F32 R88, R168, gdesc[UR4].tnspB, R88, gsb0 ;  /* 0x41e00004a8587df0 */ /* 0x000fe20008000858 */
[----:B------:R-:W-:Y:S01]  /*16b60*/  R2UR UR6, R8 ;  /* 0x00000000080672ca */ /* 0x000fe200000e0000 */
[--C-:B------:R-:W-:Y:S01]  /*16b70*/  FFMA.FTZ R51, R55, UR44, -R85.reuse ;  /* 0x0000002c37337c23 */ /* 0x100fe20008010855 */
[----:B------:R-:W-:Y:S01]  /*16b80*/  R2UR UR7, R9 ;  /* 0x00000000090772ca */ /* 0x000fe200000e0000 */
[----:B------:R-:W-:Y:S01]  /*16b90*/  IMAD.MOV.U32 R9, RZ, RZ, 0x40000040 ;  /* 0x40000040ff097424 */ /* 0x000fe200078e00ff */
[----:B-----5:R-:W-:Y:S01]  /*16ba0*/  FMNMX.FTZ R8, R24, R7, !PT ;  /* 0x0000000718087209 */ /* 0x020fe20007810000 */
[----:B------:R-:W-:Y:S01]  /*16bb0*/  MUFU.TANH R75, R75 ;  /* 0x0000004b004b7308 */ /* 0x000fe20000002400 */
[----:B------:R-:W-:-:S02]  /*16bc0*/  FFMA.FTZ R55, R58, UR44, -R85 ;  /* 0x0000002c3a377c23 */ /* 0x000fc40008010855 */
[----:B------:R-:W-:-:S04]  /*16bd0*/  FMNMX.FTZ R8, R25, R8, !PT ;  /* 0x0000000819087209 */ /* 0x000fc80007810000 */
[----:B------:R-:W-:Y:S01]  /*16be0*/  FMNMX.FTZ R8, R27, R8, !PT ;  /* 0x000000081b087209 */ /* 0x000fe20007810000 */
[----:B------:R-:W-:Y:S03]  /*16bf0*/  MUFU.TANH R78, R78 ;  /* 0x0000004e004e7308 */ /* 0x000fe60000002400 */
[----:B------:R-:W-:-:S04]  /*16c00*/  FMNMX.FTZ R8, R29, R8, !PT ;  /* 0x000000081d087209 */ /* 0x000fc80007810000 */
[----:B------:R-:W-:Y:S01]  /*16c10*/  FMNMX.FTZ R8, R31, R8, !PT ;  /* 0x000000081f087209 */ /* 0x000fe20007810000 */
[----:B------:R-:W-:Y:S03]  /*16c20*/  MUFU.TANH R79, R79 ;  /* 0x0000004f004f7308 */ /* 0x000fe60000002400 */
[----:B------:R-:W-:-:S04]  /*16c30*/  FMNMX.FTZ R8, R33, R8, !PT ;  /* 0x0000000821087209 */ /* 0x000fc80007810000 */
[----:B------:R-:W-:Y:S01]  /*16c40*/  FMNMX.FTZ R7, R35, R8, !PT ;  /* 0x0000000823077209 */ /* 0x000fe20007810000 */
[----:B------:R-:W-:Y:S03]  /*16c50*/  MUFU.TANH R81, R81 ;  /* 0x0000005100517308 */ /* 0x000fe60000002400 */
[----:B0-----:R-:W-:-:S04]  /*16c60*/  FMNMX.FTZ R8, R36, R7, !PT ;  /* 0x0000000724087209 */ /* 0x001fc80007810000 */
[----:B-1----:R-:W-:Y:S01]  /*16c70*/  FMNMX.FTZ R7, R37, R8, !PT ;  /* 0x0000000825077209 */ /* 0x002fe20007810000 */
[----:B------:R-:W-:Y:S03]  /*16c80*/  MUFU.TANH R82, R82 ;  /* 0x0000005200527308 */ /* 0x000fe60000002400 */
[----:B---3--:R-:W-:-:S04]  /*16c90*/  FMNMX.FTZ R8, R40, R7, !PT ;  /* 0x0000000728087209 */ /* 0x008fc80007810000 */
[----:B------:R-:W-:Y:S01]  /*16ca0*/  FMNMX.FTZ R7, R43, R8, !PT ;  /* 0x000000082b077209 */ /* 0x000fe20007810000 */
[----:B------:R-:W-:Y:S03]  /*16cb0*/  MUFU.TANH R83, R83 ;  /* 0x0000005300537308 */ /* 0x000fe60000002400 */
[----:B------:R-:W-:-:S04]  /*16cc0*/  FMNMX.FTZ R8, R44, R7, !PT ;  /* 0x000000072c087209 */ /* 0x000fc80007810000 */
[----:B------:R-:W-:Y:S01]  /*16cd0*/  FMNMX.FTZ R7, R45, R8, !PT ;  /* 0x000000082d077209 */ /* 0x000fe20007810000 */
[----:B------:R-:W-:Y:S03]  /*16ce0*/  MUFU.TANH R84, R84 ;  /* 0x0000005400547308 */ /* 0x000fe60000002400 */
[----:B------:R-:W-:-:S04]  /*16cf0*/  FMNMX.FTZ R8, R48, R7, !PT ;  /* 0x0000000730087209 */ /* 0x000fc80007810000 */
[----:B------:R-:W-:Y:S01]  /*16d00*/  FMNMX.FTZ R7, R49, R8, !PT ;  /* 0x0000000831077209 */ /* 0x000fe20007810000 */
[----:B------:R-:W-:Y:S03]  /*16d10*/  MUFU.EX2 R67, R67 ;  /* 0x0000004300437308 */ /* 0x000fe60000000800 */
[----:B--2---:R-:W-:-:S04]  /*16d20*/  FMNMX.FTZ R8, R52, R7, !PT ;  /* 0x0000000734087209 */ /* 0x004fc80007810000 */
[----:B----4-:R-:W-:Y:S01]  /*16d30*/  FMNMX.FTZ R7, R53, R8, !PT ;  /* 0x0000000835077209 */ /* 0x010fe20007810000 */
[----:B------:R-:W-:Y:S01]  /*16d40*/  VIADD R8, R6, 0x280 ;  /* 0x0000028006087836 */ /* 0x000fe20000000000 */
[----:B------:R-:W0:Y:S02]  /*16d50*/  MUFU.EX2 R180, R180 ;  /* 0x000000b400b47308 */ /* 0x000e240000000800 */
[----:B------:R-:W-:-:S04]  /*16d60*/  FMNMX.FTZ R10, R56, R7, !PT ;  /* 0x00000007380a7209 */ /* 0x000fc80007810000 */
[----:B------:R-:W-:Y:S02]  /*16d70*/  FMNMX.FTZ R7, R63, R10, !PT ;  /* 0x0000000a3f077209 */ /* 0x000fe40007810000 */
[----:B------:R-:W1:Y:S02]  /*16d80*/  MUFU.EX2 R21, R21 ;  /* 0x0000001500157308 */ /* 0x000e640000000800 */
[----:B------:R-:W-:-:S04]  /*16d90*/  FMNMX.FTZ R7, R66, R7, !PT ;  /* 0x0000000742077209 */ /* 0x000fc80007810000 */
[----:B------:R-:W-:Y:S02]  /*16da0*/  FMNMX.FTZ R7, R80, R7, !PT ;  /* 0x0000000750077209 */ /* 0x000fe40007810000 */
[----:B------:R-:W2:Y:S01]  /*16db0*/  MUFU.EX2 R182, R182 ;  /* 0x000000b600b67308 */ /* 0x000ea20000000800 */
[----:B0-----:R-:W-:-:S07]  /*16dc0*/  FFMA.FTZ R4, R67, R4, R180 ;  /* 0x0000000443047223 */ /* 0x001fce00000100b4 */
[----:B------:R-:W-:Y:S01]  /*16dd0*/  MUFU.EX2 R87, R87 ;  /* 0x0000005700577308 */ /* 0x000fe20000000800 */
[----:B-1----:R-:W-:-:S07]  /*16de0*/  F2FP.F16.F32.PACK_AB R180, R21, R180 ;  /* 0x000000b415b4723e */ /* 0x002fce00000000ff */
        /* <DEDUP_REMOVED lines=11> */
[----:B------:R-:W-:Y:S01]  /*16ea0*/  MUFU.EX2 R47, R47 ;  /* 0x0000002f002f7308 */ /* 0x000fe20000000800 */
[----:B------:R-:W-:Y:S01]  /*16eb0*/  HGMMA.64x128x16.F32 R88, R164, gdesc[UR4].tnspB, R88, gsb0 ;  /* 0x41e00004a4587df0 */ /* 0x000fe20008000858 */
[----:B------:R-:W-:Y:S02]  /*16ec0*/  R2UR UR6, R8 ;  /* 0x00000000080672ca */ /* 0x000fe400000e0000 */
[----:B------:R-:W-:Y:S01]  /*16ed0*/  R2UR UR7, R9 ;  /* 0x00000000090772ca */ /* 0x000fe200000e0000 */
[----:B------:R-:W-:Y:S01]  /*16ee0*/  IMAD.MOV.U32 R9, RZ, RZ, 0x40000040 ;  /* 0x40000040ff097424 */ /* 0x000fe200078e00ff */
[----:B------:R-:W-:-:S02]  /*16ef0*/  FMNMX.FTZ R8, R70, R7, !PT ;  /* 0x0000000746087209 */ /* 0x000fc40007810000 */
        /* <DEDUP_REMOVED lines=18> */
[----:B0-----:R-:W-:-:S07]  /*17020*/  FMNMX.FTZ R10, R7, R8, !PT ;  /* 0x00000008070a7209 */ /* 0x001fce0007810000 */
[----:B------:R-:W-:Y:S01]  /*17030*/  MUFU.EX2 R28, R28 ;  /* 0x0000001c001c7308 */ /* 0x000fe20000000800 */
[C---:B------:R-:W-:Y:S01]  /*17040*/  IADD3 R8, R6.reuse, 0x300, RZ ;  /* 0x0000030006087810 */ /* 0x040fe20007ffe0ff */
[----:B------:R-:W-:Y:S01]  /*17050*/  VIADD R6, R6, 0x380 ;  /* 0x0000038006067836 */ /* 0x000fe20000000000 */
[----:B------:R-:W0:Y:S05]  /*17060*/  SHFL.BFLY PT, R7, R10, 0x1, 0x1f ;  /* 0x0c201f000a077f89 */ /* 0x000e2a00000e0000 */
[----:B------:R-:W-:Y:S01]  /*17070*/  MUFU.EX2 R69, R69 ;  /* 0x0000004500457308 */ /* 0x000fe20000000800 */
[----:B0-----:R-:W-:-:S05]  /*17080*/  FMNMX.FTZ R10, R10, R7, !PT ;  /* 0x000000070a0a7209 */ /* 0x001fca0007810000 */
[----:B------:R-:W-:-:S04]  /*17090*/  FADD.FTZ R7, -R10, R13 ;  /* 0x0000000d0a077221 */ /* 0x000fc80000010100 */
[----:B------:R-:W-:-:S04]  /*170a0*/  FMUL.FTZ R7, R7, UR44 ;  /* 0x0000002c07077c20 */ /* 0x000fc80008410000 */
[----:B------:R0:W-:Y:S02]  /*170b0*/  MUFU.EX2 R13, R7 ;  /* 0x00000007000d7308 */ /* 0x0001e40000000800 */
[----:B0-----:R-:W-:Y:S01]  /*170c0*/  IMAD.MOV.U32 R7, RZ, RZ, 0x40000040 ;  /* 0x40000040ff077424 */ /* 0x001fe200078e00ff */
[----:B------:R-:W-:Y:S02]  /*170d0*/  WARPGROUP.DEPBAR.LE gsb0, 0x0 ;  /* 0x00008000000079c5 */ /* 0x000fe40000010000 */
[----:B------:R-:W-:Y:S01]  /*170e0*/  WARPGROUP.ARRIVE ;  /* 0x00000000000079c5 */ /* 0x000fe20000000000 */
[--C-:B------:R-:W-:Y:S01]  /*170f0*/  FFMA.FTZ R165, R30, UR44, -R85.reuse ;  /* 0x0000002c1ea57c23 */ /* 0x100fe20008010855 */
[----:B------:R-:W-:Y:S01]  /*17100*/  FMUL.FTZ R30, R10, UR44 ;  /* 0x0000002c0a1e7c20 */ /* 0x000fe20008410000 */
[--C-:B------:R-:W-:Y:S01]  /*17110*/  FFMA.FTZ R167, R34, UR44, -R85.reuse ;  /* 0x0000002c22a77c23 */ /* 0x100fe20008010855 */
[--C-:B------:R-:W-:Y:S01]  /*17120*/  FFMA.FTZ R164, R54, UR44, -R85.reuse ;  /* 0x0000002c36a47c23 */ /* 0x100fe20008010855 */
[----:B------:R-:W-:Y:S01]  /*17130*/  FFMA.FTZ R166, R57, UR44, -R85 ;  /* 0x0000002c39a67c23 */ /* 0x000fe20008010855 */
[----:B------:R-:W-:Y:S01]  /*17140*/  HGMMA.64x128x16.F32 R88, R160, gdesc[UR4].tnspB, R88, gsb0 ;  /* 0x41e00004a0587df0 */ /* 0x000fe20008000858 */
[----:B------:R-:W-:Y:S01]  /*17150*/  R2UR UR6, R8 ;  /* 0x00000000080672ca */ /* 0x000fe200000e0000 */
[--C-:B------:R-:W-:Y:S01]  /*17160*/  FFMA.FTZ R20, R20, UR44, -R30.reuse ;  /* 0x0000002c14147c23 */ /* 0x100fe2000801081e */
[----:B------:R-:W-:Y:S01]  /*17170*/  R2UR UR7, R9 ;  /* 0x00000000090772ca */ /* 0x000fe200000e0000 */
[--C-:B------:R-:W-:Y:S01]  /*17180*/  FFMA.FTZ R181, R24, UR44, -R30.reuse ;  /* 0x0000002c18b57c23 */ /* 0x100fe2000801081e */
[--C-:B------:R-:W-:Y:S01]  /*17190*/  FFMA.FTZ R183, R25, UR44, -R30.reuse ;  /* 0x0000002c19b77c23 */ /* 0x100fe2000801081e */
[--C-:B------:R-:W-:Y:S01]  /*171a0*/  FFMA.FTZ R24, R27, UR44, -R30.reuse ;  /* 0x0000002c1b187c23 */ /* 0x100fe2000801081e */
[----:B------:R-:W-:Y:S01]  /*171b0*/  FFMA.FTZ R177, R29, UR44, -R30 ;  /* 0x0000002c1db17c23 */ /* 0x000fe2000801081e */
[----:B------:R-:W0:Y:S01]  /*171c0*/  MUFU.EX2 R20, R20 ;  /* 0x0000001400147308 */ /* 0x000e220000000800 */
[----:B------:R-:W-:-:S02]  /*171d0*/  @!P1 IMAD R27, R184, 0x8, R2 ;  /* 0x00000008b81b9824 */ /* 0x000fc400078e0202 */
[--C-:B------:R-:W-:Y:S01]  /*171e0*/  FFMA.FTZ R32, R31, UR44, -R30.reuse ;  /* 0x0000002c1f207c23 */ /* 0x100fe2000801081e */
[--C-:B------:R-:W-:Y:S01]  /*171f0*/  FFMA.FTZ R25, R44, UR44, -R30.reuse ;  /* 0x0000002c2c197c23 */ /* 0x100fe2000801081e */
[----:B------:R-:W-:Y:S01]  /*17200*/  FFMA.FTZ R179, R33, UR44, -R30 ;  /* 0x0000002c21b37c23 */ /* 0x000fe2000801081e */
[----:B------:R-:W-:Y:S01]  /*17210*/  @!P1 VIADD R27, R27, 0x28840 ;  /* 0x000288401b1b9836 */ /* 0x000fe20000000000 */
[----:B------:R-:W-:Y:S01]  /*17220*/  IADD3 R31, -R199, 0xb, RZ ;  /* 0x0000000bc71f7810 */ /* 0x000fe20007ffe1ff */
[----:B------:R-:W-:Y:S01]  /*17230*/  @!P1 IMAD R29, R15, 0x8, R2 ;  /* 0x000000080f1d9824 */ /* 0x000fe200078e0202 */
[----:B------:R-:W1:Y:S01]  /*17240*/  MUFU.EX2 R181, R181 ;  /* 0x000000b500b57308 */ /* 0x000e620000000800 */
[----:B------:R-:W-:Y:S01]  /*17250*/  FADD.FTZ R15, R21, R4 ;  /* 0x00000004150f7221 */ /* 0x000fe20000010000 */
[----:B------:R-:W-:Y:S01]  /*17260*/  @!P1 PRMT R27, RZ, 0x654, R27 ;  /* 0x00000654ff1b9816 */ /* 0x000fe2000000001b */
[--C-:B------:R-:W-:Y:S01]  /*17270*/  FFMA.FTZ R34, R35, UR44, -R30.reuse ;  /* 0x0000002c23227c23 */ /* 0x100fe2000801081e */
[----:B------:R-:W-:Y:S01]  /*17280*/  @!P1 IADD3 R29, R29, 0x28860, RZ ;  /* 0x000288601d1d9810 */ /* 0x000fe20007ffe0ff */
[----:B--2---:R-:W-:Y:S01]  /*17290*/  FADD.FTZ R4, R182, R15 ;  /* 0x0000000fb6047221 */ /* 0x004fe20000010000 */
[--C-:B------:R-:W-:Y:S01]  /*172a0*/  FFMA.FTZ R173, R36, UR44, -R30.reuse ;  /* 0x0000002c24ad7c23 */ /* 0x100fe2000801081e */
[----:B------:R-:W-:Y:S01]  /*172b0*/  FFMA.FTZ R36, R37, UR44, -R30 ;  /* 0x0000002c25247c23 */ /* 0x000fe2000801081e */
[----:B------:R-:W-:Y:S01]  /*172c0*/  MUFU.EX2 R183, R183 ;  /* 0x000000b700b77308 */ /* 0x000fe20000000800 */
[----:B0-----:R-:W-:Y:S01]  /*172d0*/  FFMA.FTZ R44, R13, R0, R20 ;  /* 0x000000000d2c7223 */ /* 0x001fe20000010014 */
[--C-:B------:R-:W-:Y:S01]  /*172e0*/  FFMA.FTZ R175, R40, UR44, -R30.reuse ;  /* 0x0000002c28af7c23 */ /* 0x100fe2000801081e */
[--C-:B------:R-:W-:Y:S01]  /*172f0*/  FFMA.FTZ R38, R43, UR44, -R30.reuse ;  /* 0x0000002c2b267c23 */ /* 0x100fe2000801081e */
[--C-:B------:R-:W-:Y:S01]  /*17300*/  FFMA.FTZ R171, R48, UR44, -R30.reuse ;  /* 0x0000002c30ab7c23 */ /* 0x100fe2000801081e */
[--C-:B------:R-:W-:Y:S01]  /*17310*/  FFMA.FTZ R40, R45, UR44, -R30.reuse ;  /* 0x0000002c2d287c23 */ /* 0x100fe2000801081e */
[--C-:B------:R-:W-:Y:S01]  /*17320*/  FFMA.FTZ R42, R53, UR44, -R30.reuse ;  /* 0x0000002c352a7c23 */ /* 0x100fe2000801081e */
[----:B------:R-:W-:Y:S01]  /*17330*/  FFMA.FTZ R56, R56, UR44, -R30 ;  /* 0x0000002c38387c23 */ /* 0x000fe2000801081e */
[----:B------:R-:W-:Y:S01]  /*17340*/  MUFU.EX2 R24, R24 ;  /* 0x0000001800187308 */ /* 0x000fe20000000800 */
[----:B-1----:R-:W-:Y:S01]  /*17350*/  FADD.FTZ R44, R181, R44 ;  /* 0x0000002cb52c7221 */ /* 0x002fe20000010000 */
[--C-:B------:R-:W-:Y:S01]  /*17360*/  FFMA.FTZ R15, R63, UR44, -R30.reuse ;  /* 0x0000002c3f0f7c23 */ /* 0x100fe2000801081e */
[----:B------:R-:W-:Y:S01]  /*17370*/  F2FP.F16.F32.PACK_AB R181, R181, R20 ;  /* 0x00000014b5b5723e */ /* 0x000fe200000000ff */
        /* <DEDUP_REMOVED lines=9> */
[----:B------:R-:W-:Y:S01]  /*17410*/  FFMA.FTZ R9, R73, UR44, -R85 ;  /* 0x0000002c49097c23 */ /* 0x000fe20008010855 */
[----:B------:R-:W-:-:S02]  /*17420*/  F2FP.F16.F32.PACK_AB R182, R87, R182 ;  /* 0x000000b657b6723e */ /* 0x000fc400000000ff */
        /* <DEDUP_REMOVED lines=13> */
[----:B------:R-:W-:-:S05]  /*17500*/  WARPGROUP.ARRIVE ;  /* 0x00000000000079c5 */ /* 0x000fca0000000000 */
[----:B------:R-:W-:Y:S01]  /*17510*/  MUFU.EX2 R164, R164 ;  /* 0x000000a400a47308 */ /* 0x000fe20000000800 */
        /* <DEDUP_REMOVED lines=8> */
[----:B------:R-:W-:Y:S01]  /*175a0*/  FFMA.FTZ R7, R52, UR44, -R30 ;  /* 0x0000002c34077c23 */ /* 0x000fe2000801081e */
[----:B------:R-:W-:Y:S01]  /*175b0*/  MUFU.EX2 R42, R42 ;  /* 0x0000002a002a7308 */ /* 0x000fe20000000800 */
[--C-:B------:R-:W-:Y:S01]  /*175c0*/  FFMA.FTZ R61, R62, UR44, -R85.reuse ;  /* 0x0000002c3e3d7c23 */ /* 0x100fe20008010855 */
[--C-:B------:R-:W-:Y:S01]  /*175d0*/  FFMA.FTZ R59, R65, UR44, -R85.reuse ;  /* 0x0000002c413b7c23 */ /* 0x100fe20008010855 */
[----:B------:R-:W-:-:S05]  /*175e0*/  FFMA.FTZ R65, R72, UR44, -R85 ;  /* 0x0000002c48417c23 */ /* 0x000fca0008010855 */
        /* <DEDUP_REMOVED lines=13> */
[----:B------:R-:W1:Y:S08]  /*176c0*/  MUFU.EX2 R65, R65 ;  /* 0x0000004100417308 */ /* 0x000e700000000800 */
[----:B------:R-:W2:Y:S08]  /*176d0*/  MUFU.EX2 R79, R79 ;  /* 0x0000004f004f7308 */ /* 0x000eb00000000800 */
[----:B------:R-:W-:Y:S08]  /*176e0*/  MUFU.EX2 R82, R82 ;  /* 0x0000005200527308 */ /* 0x000ff00000000800 */
[----:B------:R-:W-:Y:S01]  /*176f0*/  MUFU.EX2 R8, R8 ;  /* 0x0000000800087308 */ /* 0x000fe20000000800 */
[----:B------:R-:W-:-:S02]  /*17700*/  WARPGROUP.DEPBAR.LE gsb0, 0x0 ;  /* 0x00008000000079c5 */ /* 0x000fc40000010000 */
[----:B------:R-:W-:Y:S01]  /*17710*/  WARPGROUP.ARRIVE ;  /* 0x00000000000079c5 */ /* 0x000fe20000000000 */
[----:B------:R-:W-:Y:S01]  /*17720*/  FFMA.FTZ R157, R74, UR44, -R30 ;  /* 0x0000002c4a9d7c23 */ /* 0x000fe2000801081e */
[----:B0-----:R-:W-:Y:S02]  /*17730*/  F2FP.F16.F32.PACK_AB R156, R59, R12 ;  /* 0x0000000c3b9c723e */ /* 0x001fe400000000ff */
[----:B-1----:R-:W-:Y:S01]  /*17740*/  F2FP.F16.F32.PACK_AB R158, R65, R26 ;  /* 0x0000001a419e723e */ /* 0x002fe200000000ff */
[----:B------:R-:W-:Y:S01]  /*17750*/  MUFU.EX2 R9, R9 ;  /* 0x0000000900097308 */ /* 0x000fe20000000800 */
[----:B------:R-:W-:Y:S01]  /*17760*/  HGMMA.64x128x16.F32 R88, R152, gdesc[UR4].tnspB, R88, gsb0 ;  /* 0x41e0000498587df0 */ /* 0x000fe20008000858 */
[----:B--2---:R-:W-:-:S06]  /*17770*/  F2FP.F16.F32.PACK_AB R159, R79, R78 ;  /* 0x0000004e4f9f723e */ /* 0x004fcc00000000ff */
[----:B------:R-:W-:Y:S01]  /*17780*/  MUFU.EX2 R157, R157 ;  /* 0x0000009d009d7308 */ /* 0x000fe20000000800 */
[----:B------:R-:W-:Y:S02]  /*17790*/  WARPGROUP.DEPBAR.LE gsb0, 0x0 ;  /* 0x00008000000079c5 */ /* 0x000fe40000010000 */
[----:B------:R0:W-:Y:S06]  /*177a0*/  BAR.ARV R31, 0x100 ;  /* 0x0004001f0000751d */ /* 0x0001ec0000002000 */
[----:B------:R1:W-:Y:S01]  /*177b0*/  @!P1 SYNCS.ARRIVE.TRANS64.RED.A1T0 RZ, [R27+URZ], RZ ;  /* 0x000000ff1bff99a7 */ /* 0x0003e2000810043f */
[-C--:B------:R-:W-:Y:S01]  /*177c0*/  FMUL.FTZ R90, R90, R13.reuse ;  /* 0x0000000d5a5a7220 */ /* 0x080fe20000410000 */
[----:B0-----:R-:W-:Y:S01]  /*177d0*/  @!P1 PRMT R31, RZ, 0x654, R29 ;  /* 0x00000654ff1f9816 */ /* 0x001fe2000000001d */
[----:B------:R-:W-:Y:S01]  /*177e0*/  FADD.FTZ R29, R87, R4 ;  /* 0x00000004571d7221 */ /* 0x000fe20000010000 */
[-C--:B------:R-:W-:Y:S01]  /*177f0*/  FMUL.FTZ R91, R91, R13.reuse ;  /* 0x0000000d5b5b7220 */ /* 0x080fe20000410000 */
[-C--:B------:R-:W-:Y:S01]  /*17800*/  FMUL.FTZ R94, R94, R13.reuse ;  /* 0x0000000d5e5e7220 */ /* 0x080fe20000410000 */
[-C--:B------:R-:W-:Y:S01]  /*17810*/  FMUL.FTZ R95, R95, R13.reuse ;  /* 0x0000000d5f5f7220 */ /* 0x080fe20000410000 */
[----:B------:R-:W-:Y:S01]  /*17820*/  FMUL.FTZ R98, R98, R13 ;  /* 0x0000000d62627220 */ /* 0x000fe20000410000 */
[----:B-1----:R-:W-:Y:S01]  /*17830*/  FADD.FTZ R27, R183, R44 ;  /* 0x0000002cb71b7221 */ /* 0x002fe20000010000 */
[----:B------:R-:W-:Y:S01]  /*17840*/  FADD.FTZ R44, R176, R29 ;  /* 0x0000001db02c7221 */ /* 0x000fe20000010000 */
[C---:B------:R-:W-:Y:S01]  /*17850*/  F2FP.F16.F32.PACK_AB R183, R24.reuse, R183 ;  /* 0x000000b718b7723e */ /* 0x040fe200000000ff */
[----:B------:R0:W-:Y:S01]  /*17860*/  @!P1 SYNCS.ARRIVE.TRANS64.RED.A1T0 RZ, [R31+URZ], RZ ;  /* 0x000000ff1fff99a7 */ /* 0x0001e2000810043f */
[----:B------:R-:W-:Y:S01]  /*17870*/  FADD.FTZ R4, R24, R27 ;  /* 0x0000001b18047221 */ /* 0x000fe20000010000 */
[----:B------:R-:W-:Y:S01]  /*17880*/  FADD.FTZ R29, R165, R44 ;  /* 0x0000002ca51d7221 */ /* 0x000fe20000010000 */
[----:B------:R-:W-:Y:S01]  /*17890*/  FFMA.FTZ R44, R71, UR44, -R30 ;  /* 0x0000002c472c7c23 */ /* 0x000fe2000801081e */
[----:B------:R-:W-:Y:S01]  /*178a0*/  F2FP.F16.F32.PACK_AB R176, R165, R176 ;  /* 0x000000b0a5b0723e */ /* 0x000fe200000000ff */
[----:B------:R-:W-:Y:S01]  /*178b0*/  FADD.FTZ R27, R177, R4 ;  /* 0x00000004b11b7221 */ /* 0x000fe20000010000 */
[----:B------:R-:W-:Y:S01]  /*178c0*/  FADD.FTZ R48, R178, R29 ;  /* 0x0000001db2307221 */ /* 0x000fe20000010000 */
[----:B------:R-:W-:Y:S01]  /*178d0*/  FFMA.FTZ R4, R80, UR44, -R30 ;  /* 0x0000002c50047c23 */ /* 0x000fe2000801081e */
[C---:B------:R-:W-:Y:S01]  /*178e0*/  F2FP.F16.F32.PACK_AB R177, R32.reuse, R177 ;  /* 0x000000b120b1723e */ /* 0x040fe200000000ff */
[----:B------:R-:W-:Y:S01]  /*178f0*/  FADD.FTZ R46, R32, R27 ;  /* 0x0000001b202e7221 */ /* 0x000fe20000010000 */
[----:B------:R-:W-:Y:S01]  /*17900*/  FADD.FTZ R29, R167, R48 ;  /* 0x00000030a71d7221 */ /* 0x000fe20000010000 */
[----:B------:R-:W-:Y:S01]  /*17910*/  MUFU.EX2 R44, R44 ;  /* 0x0000002c002c7308 */ /* 0x000fe20000000800 */
[----:B------:R-:W-:Y:S01]  /*17920*/  F2FP.F16.F32.PACK_AB R165, R42, R7 ;  /* 0x000000072aa5723e */ /* 0x000fe200000000ff */
[----:B------:R-:W-:Y:S01]  /*17930*/  FADD.FTZ R27, R179, R46 ;  /* 0x0000002eb31b7221 */ /* 0x000fe20000010000 */
[----:B------:R-:W-:Y:S01]  /*17940*/  FADD.FTZ R48, R172, R29 ;  /* 0x0000001dac307221 */ /* 0x000fe20000010000 */
[C---:B------:R-:W-:Y:S01]  /*17950*/  F2FP.F16.F32.PACK_AB R172, R169.reuse, R172 ;  /* 0x000000aca9ac723e */ /* 0x040fe200000000ff */
[----:B------:R-:W-:Y:S01]  /*17960*/  FFMA.FTZ R30, R84, UR44, -R30 ;  /* 0x0000002c541e7c23 */ /* 0x000fe2000801081e */
[----:B------:R-:W-:Y:S01]  /*17970*/  FADD.FTZ R46, R34, R27 ;  /* 0x0000001b222e7221 */ /* 0x000fe20000010000 */
[----:B------:R-:W-:Y:S01]  /*17980*/  FADD.FTZ R29, R169, R48 ;  /* 0x00000030a91d7221 */ /* 0x000fe20000010000 */
[----:B------:R-:W1:Y:S01]  /*17990*/  MUFU.EX2 R4, R4 ;  /* 0x0000000400047308 */ /* 0x000e620000000800 */
[----:B------:R-:W-:Y:S01]  /*179a0*/  F2FP.F16.F32.PACK_AB R169, R40, R25 ;  /* 0x0000001928a9723e */ /* 0x000fe200000000ff */
[----:B------:R-:W-:Y:S01]  /*179b0*/  FADD.FTZ R27, R173, R46 ;  /* 0x0000002ead1b7221 */ /* 0x000fe20000010000 */
[----:B------:R-:W-:Y:S01]  /*179c0*/  FADD.FTZ R48, R174, R29 ;  /* 0x0000001dae307221 */ /* 0x000fe20000010000 */
[----:B------:R-:W-:Y:S01]  /*179d0*/  F2FP.F16.F32.PACK_AB R179, R34, R179 ;  /* 0x000000b322b3723e */ /* 0x000fe200000000ff */
[-C--:B------:R-:W-:Y:S01]  /*179e0*/  FMUL.FTZ R99, R99, R13.reuse ;  /* 0x0000000d63637220 */ /* 0x080fe20000410000 */
[----:B------:R-:W-:Y:S01]  /*179f0*/  FADD.FTZ R46, R36, R27 ;  /* 0x0000001b242e7221 */ /* 0x000fe20000010000 */
[----:B------:R-:W-:Y:S01]  /*17a00*/  FADD.FTZ R29, R39, R48 ;  /* 0x00000030271d7221 */ /* 0x000fe20000010000 */
[----:B------:R-:W-:Y:S01]  /*17a10*/  MUFU.EX2 R34, R81 ;  /* 0x0000005100227308 */ /* 0x000fe20000000800 */
        /* <DEDUP_REMOVED lines=15> */
[----:B------:R-:W-:Y:S01]  /*17b10*/  FMUL.FTZ R110, R110, R13 ;  /* 0x0000000d6e6e7220 */ /* 0x000fe20000410000 */
[----:B------:R-:W2:Y:S01]  /*17b20*/  MUFU.EX2 R20, R75 ;  /* 0x0000004b00147308 */ /* 0x000ea20000000800 */
[----:B------:R-:W-:Y:S01]  /*17b30*/  FADD.FTZ R21, R171, R46 ;  /* 0x0000002eab157221 */ /* 0x000fe20000010000 */
[----:B------:R-:W-:Y:S01]  /*17b40*/  FADD.FTZ R32, R164, R27 ;  /* 0x0000001ba4207221 */ /* 0x000fe20000010000 */
[C---:B------:R-:W-:Y:S01]  /*17b50*/  F2FP.F16.F32.PACK_AB R171, R6.reuse, R171 ;  /* 0x000000ab06ab723e */ /* 0x040fe200000000ff */
        /* <DEDUP_REMOVED lines=22> */
[----:B------:R-:W-:Y:S01]  /*17cc0*/  FADD.FTZ R25, R57, R24 ;  /* 0x0000001839197221 */ /* 0x000fe20000010000 */
[C---:B-1----:R-:W-:Y:S01]  /*17cd0*/  F2FP.F16.F32.PACK_AB R161, R4.reuse, R161 ;  /* 0x000000a104a1723e */ /* 0x042fe200000000ff */
        /* <DEDUP_REMOVED lines=15> */
[----:B------:R-:W1:Y:S01]  /*17dd0*/  MUFU.EX2 R6, R83 ;  /* 0x0000005300067308 */ /* 0x000e620000000800 */
[C---:B--2---:R-:W-:Y:S01]  /*17de0*/  F2FP.F16.F32.PACK_AB R157, R20.reuse, R157 ;  /* 0x0000009d149d723e */ /* 0x044fe200000000ff */
        /* <DEDUP_REMOVED lines=19> */
[-C--:B------:R-:W-:Y:S01]  /*17f20*/  FMUL.FTZ R93, R93, R67.reuse ;  /* 0x000000435d5d7220 */ /* 0x080fe20000410000 */
[----:B-1----:R-:W-:Y:S01]  /*17f30*/  FADD.FTZ R7, R6, R7 ;  /* 0x0000000706077221 */ /* 0x002fe20000010000 */
        /* <DEDUP_REMOVED lines=41> */
[----:B------:R-:W-:Y:S02]  /*181d0*/  IMAD.MOV.U32 R15, RZ, RZ, R184 ;  /* 0x000000ffff0f7224 */ /* 0x000fe400078e00b8 */
[----:B------:R-:W-:Y:S02]  /*181e0*/  IMAD.MOV.U32 R13, RZ, RZ, R10 ;  /* 0x000000ffff0d7224 */ /* 0x000fe400078e000a */
[----:B------:R-:W-:Y:S01]  /*181f0*/  IMAD.MOV.U32 R12, RZ, RZ, R11 ;  /* 0x000000ffff0c7224 */ /* 0x000fe200078e000b */
[----:B0-----:R-:W-:Y:S06]  /*18200*/  @P2 BRA `(.L_x_7074) ;  /* 0xffffffd4008c2947 */ /* 0x001fec000383ffff */
.L_x_7064:
[----:B------:R-:W-:-:S13]  /*18210*/  ISETP.GE.AND P2, PT, R3, R198, PT ;  /* 0x000000c60300720c */ /* 0x000fda0003f46270 */
[----:B------:R-:W-:Y:S05]  /*18220*/  @!P2 BRA `(.L_x_7075) ;  /* 0x00000038009ca947 */ /* 0x000fea0003800000 */
[----:B------:R-:W-:Y:S01]  /*18230*/  IMAD R15, R197, 0x80, R204 ;  /* 0x00000080c50f7824 */ /* 0x000fe200078e02cc */
[----:B------:R-:W-:Y:S01]  /*18240*/  MOV R12, R10 ;  /* 0x0000000a000c7202 */ /* 0x000fe20000000f00 */
[----:B------:R-:W-:Y:S02]  /*18250*/  IMAD.MOV.U32 R13, RZ, RZ, R11 ;  /* 0x000000ffff0d7224 */ /* 0x000fe400078e000b */
[----:B------:R-:W-:Y:S02]  /*18260*/  VIADD R15, R15, 0x8 ;  /* 0x000000080f0f7836 */ /* 0x000fe40000000000 */
[----:B------:R-:W-:Y:S02]  /*18270*/  IMAD.MOV.U32 R20, RZ, RZ, R186 ;  /* 0x000000ffff147224 */ /* 0x000fe400078e00ba */
[----:B------:R-:W-:Y:S01]  /*18280*/  IMAD.MOV.U32 R14, RZ, RZ, R184 ;  /* 0x000000ffff0e7224 */ /* 0x000fe200078e00b8 */
[----:B------:R-:W-:-:S07]  /*18290*/  IADD3 R15, R15, R192, -R193 ;  /* 0x000000c00f0f7210 */ /* 0x000fce0007ffe8c1 */
.L_x_7093:
        /* <DEDUP_REMOVED lines=10> */
.L_x_7077:
[----:B------:R-:W-:Y:S01]  /*18340*/  IMAD R6, R184, 0x8, R2 ;  /* 0x00000008b8067824 */ /* 0x000fe200078e0202 */
[----:B------:R-:W-:-:S04]  /*18350*/  SHF.L.U32 R7, R186, 0x1f, RZ ;  /* 0x0000001fba077819 */ /* 0x000fc800000006ff */
[----:B------:R0:W1:Y:S01]  /*18360*/  SYNCS.PHASECHK.TRANS64.TRYWAIT P3, [R6+URZ+0x28830], R7 ;  /* 0x02883007060075a7 */ /* 0x000062000806017f */
[----:B------:R-:W-:Y:S05]  /*18370*/  @!P0 BRA `(.L_x_7078) ;  /* 0x0000000000048947 */ /* 0x000fea0003800000 */
[----:B------:R-:W-:Y:S01]  /*18380*/  BPT.TRAP 0x1 ;  /* 0x000000040000795c */ /* 0x000fe20000300000 */
.L_x_7078:
[----:B------:R-:W-:Y:S04]  /*18390*/  BSSY B0, `(.L_x_7076) ;  /* 0x0000004000007945 */ /* 0x000fe80003800000 */
[----:B-1----:R-:W-:Y:S05]  /*183a0*/  @P3 BRA `(.L_x_7079) ;  /* 0x0000000000083947 */ /* 0x002fea0003800000 */
[----:B------:R-:W1:Y:S02]  /*183b0*/  SYNCS.PHASECHK.TRANS64.TRYWAIT P3, [R6+URZ+0x28830], R7 ;  /* 0x02883007060075a7 */ /* 0x000e64000806017f */
[----:B-1----:R-:W-:Y:S05]  /*183c0*/  @!P3 BRA `(.L_x_7080) ;  /* 0x000000dc0058b947 */ /* 0x002fea0003800000 */
.L_x_7079:
[----:B------:R-:W-:Y:S05]  /*183d0*/  BSYNC B0 ;  /* 0x0000000000007941 */ /* 0x000fea0003800000 */
.L_x_7076:
[----:B------:R-:W2:Y:S01]  /*183e0*/  S2R R8, SR_TID.X ;  /* 0x0000000000087919 */ /* 0x000ea20000002100 */
[----:B01----:R-:W-:Y:S01]  /*183f0*/  IMAD.MOV.U32 R7, RZ, RZ, 0x40000040 ;  /* 0x40000040ff077424 */ /* 0x003fe200078e00ff */
[----:B------:R-:W-:Y:S05]  /*18400*/  WARPSYNC.ALL ;  /* 0x0000000000007948 */ /* 0x000fea0003800000 */
[----:B------:R-:W-:Y:S01]  /*18410*/  R2UR UR35, R7 ;  /* 0x00000000072372ca */ /* 0x000fe200000e0000 */
[----:B------:R-:W-:Y:S01]  /*18420*/  IMAD.MOV.U32 R9, RZ, RZ, 0x40000040 ;  /* 0x40000040ff097424 */ /* 0x000fe200078e00ff */
[----:B------:R-:W-:-:S04]  /*18430*/  LEA R6, R184, R5, 0xb ;  /* 0x00000005b8067211 */ /* 0x000fc800078e58ff */
        /* <DEDUP_REMOVED lines=12> */
[----:B------:R-:W-:Y:S02]  /*18500*/  R2UR UR23, R9 ;  /* 0x00000000091772ca */ /* 0x000fe400000e0000 */
[----:B------:R0:W-:Y:S01]  /*18510*/  BAR.SYNC.DEFER_BLOCKING R7, 0x100 ;  /* 0x000400070000751d */ /* 0x0001e20000010000 */
[----:B------:R-:W-:Y:S02]  /*18520*/  MOV R9, 0x40000040 ;  /* 0x4000004000097802 */ /* 0x000fe40000000f00 */
[----:B------:R-:W-:Y:S01]  /*18530*/  R2UR UR6, R8 ;  /* 0x00000000080672ca */ /* 0x000fe200000e0000 */
[----:B------:R-:W-:Y:S01]  /*18540*/  VIADD R8, R6, 0x4 ;  /* 0x0000000406087836 */ /* 0x000fe20000000000 */
[----:B------:R-:W-:Y:S01]  /*18550*/  R2UR UR27, R9 ;  /* 0x00000000091b72ca */ /* 0x000fe200000e0000 */
[----:B0-----:R-:W-:-:S03]  /*18560*/  IMAD.MOV.U32 R7, RZ, RZ, 0x40000040 ;  /* 0x40000040ff077424 */ /* 0x001fc600078e00ff */
[----:B------:R-:W-:Y:S02]  /*18570*/  R2UR UR10, R8 ;  /* 0x00000000080a72ca */ /* 0x000fe400000e0000 */
[----:B------:R-:W-:Y:S02]  /*18580*/  IADD3 R8, R6, 0x6, RZ ;  /* 0x0000000606087810 */ /* 0x000fe40007ffe0ff */
[----:B------:R-:W-:Y:S02]  /*18590*/  R2UR UR31, R7 ;  /* 0x00000000071f72ca */ /* 0x000fe400000e0000 */
[----:B------:R-:W-:Y:S01]  /*185a0*/  R2UR UR14, R8 ;  /* 0x00000000080e72ca */ /* 0x000fe200000e0000 */
[----:B------:R-:W-:-:S05]  /*185b0*/  VIADD R8, R6, 0x400 ;  /* 0x0000040006087836 */ /* 0x000fca0000000000 */
[----:B------:R-:W-:Y:S01]  /*185c0*/  R2UR UR18, R8 ;  /* 0x00000000081272ca */ /* 0x000fe200000e0000 */
[----:B------:R-:W-:Y:S01]  /*185d0*/  VIADD R8, R6, 0x402 ;  /* 0x0000040206087836 */ /* 0x000fe20000000000 */
[----:B------:R-:W-:-:S04]  /*185e0*/  WARPGROUP.ARRIVE ;  /* 0x00000000000079c5 */ /* 0x000fc80000000000 */
[----:B------:R-:W-:Y:S01]  /*185f0*/  R2UR UR22, R8 ;  /* 0x00000000081672ca */ /* 0x000fe200000e0000 */
[C---:B------:R-:W-:Y:S01]  /*18600*/  VIADD R8, R6.reuse, 0x404 ;  /* 0x0000040406087836 */ /* 0x040fe20000000000 */
[----:B------:R-:W-:Y:S01]  /*18610*/  HGMMA.64x128x16.F32 R24, gdesc[UR32], RZ, !UPT, gsb0 ;  /* 0x01e00000201879f0 */ /* 0x000fe2000c0008ff */
[----:B------:R-:W-:-:S03]  /*18620*/  VIADD R6, R6, 0x406 ;  /* 0x0000040606067836 */ /* 0x000fc60000000000 */
        /* <DEDUP_REMOVED lines=27> */
.L_x_7082:
[----:B------:R-:W-:Y:S01]  /*187e0*/  SHF.L.U32 R6, R20, 0x1f, RZ ;  /* 0x0000001f14067819 */ /* 0x000fe200000006ff */
[----:B------:R-:W-:-:S04]  /*187f0*/  IMAD R7, R14, 0x8, R2 ;  /* 0x000000080e077824 */ /* 0x000fc800078e0202 */
[----:B------:R0:W1:Y:S01]  /*18800*/  SYNCS.PHASECHK.TRANS64.TRYWAIT P2, [R7+URZ+0x28850], R6 ;  /* 0x02885006070075a7 */ /* 0x000062000804017f */
[----:B------:R-:W-:Y:S05]  /*18810*/  @!P0 BRA `(.L_x_7083) ;  /* 0x0000000000048947 */ /* 0x000fea0003800000 */
[----:B------:R-:W-:Y:S01]  /*18820*/  BPT.TRAP 0x1 ;  /* 0x000000040000795c */ /* 0x000fe20000300000 */
.L_x_7083:
[----:B-1----:R-:W-:Y:S05]  /*18830*/  @P2 BRA `(.L_x_7081) ;  /* 0x0000000000082947 */ /* 0x002fea0003800000 */
[----:B------:R-:W1:Y:S02]  /*18840*/  SYNCS.PHASECHK.TRANS64.TRYWAIT P2, [R7+URZ+0x28850], R6 ;  /* 0x02885006070075a7 */ /* 0x000e64000804017f */
[----:B-1----:R-:W-:Y:S05]  /*18850*/  @!P2 BRA `(.L_x_7084) ;  /* 0x000000d80048a947 */ /* 0x002fea0003800000 */
.L_x_7081:
[----:B01----:R-:W-:Y:S01]  /*18860*/  VIADD R6, R2, 0x400 ;  /* 0x0000040002067836 */ /* 0x003fe20000000000 */
        /* <DEDUP_REMOVED lines=18> */
[----:B------:R-:W-:Y:S01]  /*18990*/  FMUL.FTZ R34, R37, UR51 ;  /* 0x0000003325227c20 */ /* 0x000fe20008410000 */
[C---:B------:R-:W-:Y:S01]  /*189a0*/  R2UR UR6, R6.reuse ;  /* 0x00000000060672ca */ /* 0x040fe200000e0000 */
[----:B------:R-:W-:Y:S01]  /*189b0*/  FMUL.FTZ R27, R29, UR51 ;  /* 0x000000331d1b7c20 */ /* 0x000fe20008410000 */
[----:B------:R-:W-:Y:S01]  /*189c0*/  R2UR UR7, R7 ;  /* 0x00000000070772ca */ /* 0x000fe200000e0000 */
[----:B------:R-:W-:Y:S01]  /*189d0*/  IMAD.MOV.U32 R7, RZ, RZ, 0x40000040 ;  /* 0x40000040ff077424 */ /* 0x000fe200078e00ff */
[----:B------:R-:W-:Y:S01]  /*189e0*/  IADD3 R8, R6, 0x80, RZ ;  /* 0x0000008006087810 */ /* 0x000fe20007ffe0ff */
        /* <DEDUP_REMOVED lines=10> */
[----:B------:R-:W-:Y:S01]  /*18a90*/  HGMMA.64x128x16.F32 R88, R180, gdesc[UR4].tnspB, R88, gsb0 ;  /* 0x41e00004b4587df0 */ /* 0x000fe20008000858 */
[----:B------:R-:W-:Y:S01]  /*18aa0*/  R2UR UR6, R8 ;  /* 0x00000000080672ca */ /* 0x000fe200000e0000 */
[----:B------:R-:W-:Y:S01]  /*18ab0*/  VIADD R8, R6, 0x100 ;  /* 0x0000010006087836 */ /* 0x000fe20000000000 */
[----:B------:R-:W-:Y:S01]  /*18ac0*/  R2UR UR7, R9 ;  /* 0x00000000090772ca */ /* 0x000fe200000e0000 */
[----:B------:R-:W-:-:S02]  /*18ad0*/  IMAD.MOV.U32 R9, RZ, RZ, 0x40000040 ;  /* 0x40000040ff097424 */ /* 0x000fc400078e00ff */
        /* <DEDUP_REMOVED lines=26> */
[----:B0-----:R-:W-:Y:S01]  /*18c80*/  SHF.R.U32.HI R199, RZ, 0x7, R199 ;  /* 0x00000007ffc77819 */ /* 0x001fe200000116c7 */
[----:B------:R-:W0:Y:S01]  /*18c90*/  MUFU.TANH R20, R20 ;  /* 0x0000001400147308 */ /* 0x000e220000002400 */
[----:B------:R-:W-:-:S07]  /*18ca0*/  IMAD R82, R197, 0x80, R204 ;  /* 0x00000080c5527824 */ /* 0x000fce00078e02cc */
        /* <DEDUP_REMOVED lines=45> */
[----:B------:R-:W-:Y:S02]  /*18f80*/  R2UR UR7, R9 ;  /* 0x00000000090772ca */ /* 0x000fe400000e0000 */
[----:B------:R-:W-:Y:S02]  /*18f90*/  MOV R9, 0x40000040 ;  /* 0x4000004000097802 */ /* 0x000fe40000000f00 */
        /* <DEDUP_REMOVED lines=57> */
[----:B------:R-:W-:Y:S01]  /*19330*/  @!P1 IMAD R7, R184, 0x8, R2 ;  /* 0x00000008b8079824 */ /* 0x000fe200078e0202 */
[----:B------:R-:W-:-:S03]  /*19340*/  IADD3 R6, R192, 0x1, -R81 ;  /* 0x00000001c0067810 */ /* 0x000fc60007ffe851 */
[----:B------:R-:W-:Y:S01]  /*19350*/  @!P1 VIADD R77, R7, 0x28840 ;  /* 0x00028840074d9836 */ /* 0x000fe20000000000 */
[----:B------:R-:W-:Y:S01]  /*19360*/  IADD3 R7, -R199, 0xb, RZ ;  /* 0x0000000bc7077810 */ /* 0x000fe20007ffe1ff */
[----:B------:R-:W-:-:S03]  /*19370*/  IMAD.IADD R6, R6, 0x1, -R193 ;  /* 0x0000000106067824 */ /* 0x000fc600078e0ac1 */
[----:B------:R-:W-:Y:S01]  /*19380*/  @!P1 PRMT R77, RZ, 0x654, R77 ;  /* 0x00000654ff4d9816 */ /* 0x000fe2000000004d */
[----:B------:R-:W-:-:S04]  /*19390*/  IMAD R6, R191, -0x2, R6 ;  /* 0xfffffffebf067824 */ /* 0x000fc800078e0206 */
[----:B------:R-:W-:-:S04]  /*193a0*/  VIADD R83, R6, UR55 ;  /* 0x0000003706537c36 */ /* 0x000fc80008000000 */
[----:B------:R-:W-:Y:S01]  /*193b0*/  IMAD.IADD R84, R82, 0x1, R83 ;  /* 0x0000000152547824 */ /* 0x000fe200078e0253 */
        /* <DEDUP_REMOVED lines=8> */
[----:B------:R-:W-:Y:S01]  /*19440*/  FMUL.FTZ R65, R79, UR51 ;  /* 0x000000334f417c20 */ /* 0x000fe20008410000 */
[----:B------:R-:W-:Y:S01]  /*19450*/  FMUL.FTZ R68, R86, UR51 ;  /* 0x0000003356447c20 */ /* 0x000fe20008410000 */
[----:B------:R-:W-:Y:S01]  /*19460*/  FMUL.FTZ R69, R87, UR51 ;  /* 0x0000003357457c20 */ /* 0x000fe20008410000 */
[----:B------:R-:W0:Y:S01]  /*19470*/  MUFU.TANH R157, R157 ;  /* 0x0000009d009d7308 */ /* 0x000e220000002400 */
[----:B------:R-:W-:-:S05]  /*19480*/  VIADD R79, R6, UR50 ;  /* 0x00000032064f7c36 */ /* 0x000fca0008000000 */
[----:B------:R-:W-:Y:S02]  /*19490*/  IADD3 R78, R82, R79, RZ ;  /* 0x0000004f524e7210 */ /* 0x000fe40007ffe0ff */
        /* <DEDUP_REMOVED lines=8> */
[----:B------:R0:W-:Y:S06]  /*19520*/  BAR.ARV R7, 0x100 ;  /* 0x000400070000751d */ /* 0x0001ec0000002000 */
[----:B------:R0:W-:Y:S01]  /*19530*/  @!P1 SYNCS.ARRIVE.TRANS64.RED.A1T0 RZ, [R77+URZ], RZ ;  /* 0x000000ff4dff99a7 */ /* 0x0001e2000810043f */
[----:B-1234-:R-:W-:Y:S05]  /*19540*/  @!P5 BRA `(.L_x_7085) ;  /* 0x00000000005cd947 */ /* 0x01efea0003800000 */
[----:B0-----:R-:W-:Y:S01]  /*19550*/  IADD3 R77, R82, R192, -R193 ;  /* 0x000000c0524d7210 */ /* 0x001fe20007ffe8c1 */
[----:B------:R-:W-:Y:S03]  /*19560*/  BSSY B0, `(.L_x_7086) ;  /* 0x0000011000007945 */ /* 0x000fe60003800000 */
[----:B------:R-:W-:-:S13]  /*19570*/  ISETP.GT.AND P2, PT, R77, -0x1, PT ;  /* 0xffffffff4d00780c */ /* 0x000fda0003f44270 */
[----:B------:R-:W-:Y:S05]  /*19580*/  @P2 BRA `(.L_x_7087) ;  /* 0x0000000000202947 */ /* 0x000fea0003800000 */
[----:B------:R-:W-:Y:S01]  /*19590*/  IMAD.U32 R86, RZ, RZ, UR46 ;  /* 0x0000002eff567e24 */ /* 0x000fe2000f8e00ff */
[----:B------:R-:W-:-:S04]  /*195a0*/  LOP3.LUT R77, RZ, R77, RZ, 0x33, !PT ;  /* 0x0000004dff4d7212 */ /* 0x000fc800078e33ff */
[----:B------:R-:W-:-:S13]  /*195b0*/  ISETP.NE.AND P2, PT, R86, 0x1, PT ;  /* 0x000000015600780c */ /* 0x000fda0003f45270 */
[----:B------:R-:W0:Y:S02]  /*195c0*/  @P2 LDC.64 R6, c[0x0][0x9e8] ;  /* 0x00027a00ff062b82 */ /* 0x000e240000000a00 */
[----:B0-----:R-:W-:-:S05]  /*195d0*/  @P2 IMAD.HI.U32 R6, R77, R6, RZ ;  /* 0x000000064d062227 */ /* 0x001fca00078e00ff */
[----:B------:R-:W-:-:S04]  /*195e0*/  @P2 SHF.R.U32.HI R77, RZ, R7, R6 ;  /* 0x00000007ff4d2219 */ /* 0x000fc80000011606 */
[----:B------:R-:W-:Y:S01]  /*195f0*/  LOP3.LUT R77, RZ, R77, RZ, 0x33, !PT ;  /* 0x0000004dff4d7212 */ /* 0x000fe200078e33ff */
[----:B------:R-:W-:Y:S06]  /*19600*/  BRA `(.L_x_7088) ;  /* 0x0000000000187947 */ /* 0x000fec0003800000 */
.L_x_7087:
[----:B------:R-:W-:Y:S01]  /*19610*/  IMAD.U32 R86, RZ, RZ, UR46 ;  /* 0x0000002eff567e24 */ /* 0x000fe2000f8e00ff */
[----:B------:R-:W-:-:S04]  /*19620*/  IADD3 R77, R82, R192, -R193 ;  /* 0x000000c0524d7210 */ /* 0x000fc80007ffe8c1 */
[----:B------:R-:W-:-:S13]  /*19630*/  ISETP.NE.AND P2, PT, R86, 0x1, PT ;  /* 0x000000015600780c */ /* 0x000fda0003f45270 */
[----:B------:R-:W0:Y:S02]  /*19640*/  @P2 LDC.64 R6, c[0x0][0x9e8] ;  /* 0x00027a00ff062b82 */ /* 0x000e240000000a00 */
[----:B0-----:R-:W-:-:S05]  /*19650*/  @P2 IMAD.HI.U32 R6, R77, R6, RZ ;  /* 0x000000064d062227 */ /* 0x001fca00078e00ff */
[----:B------:R-:W-:-:S07]  /*19660*/  @P2 SHF.R.U32.HI R77, RZ, R7, R6 ;  /* 0x00000007ff4d2219 */ /* 0x000fce0000011606 */
.L_x_7088:
[----:B------:R-:W-:Y:S05]  /*19670*/  BSYNC B0 ;  /* 0x0000000000007941 */ /* 0x000fea0003800000 */
.L_x_7086:
[----:B------:R-:W-:-:S04]  /*19680*/  IMAD R6, R77, R86, -R81 ;  /* 0x000000564d067224 */ /* 0x000fc800078e0a51 */
[----:B------:R-:W-:-:S05]  /*19690*/  IMAD R7, R191, -0x2, R6 ;  /* 0xfffffffebf077824 */ /* 0x000fca00078e0206 */
[----:B------:R-:W-:Y:S02]  /*196a0*/  VIADDMNMX R78, R7, R86, R78, PT ;  /* 0x00000056074e7246 */ /* 0x000fe4000380014e */
[----:B------:R-:W-:-:S07]  /*196b0*/  VIMNMX R84, R84, R7, !PT ;  /* 0x0000000754547248 */ /* 0x000fce0007fe0100 */
.L_x_7085:
[----:B------:R-:W-:Y:S02]  /*196c0*/  ISETP.GT.AND P2, PT, R3, -0x1, PT ;  /* 0xffffffff0300780c */ /* 0x000fe40003f44270 */
[----:B------:R-:W-:Y:S02]  /*196d0*/  IADD3 R79, R79, 0x8, R82 ;  /* 0x000000084f4f7810 */ /* 0x000fe40007ffe052 */
[C---:B------:R-:W-:Y:S02]  /*196e0*/  ISETP.GT.AND P4, PT, R84.reuse, RZ, P2 ;  /* 0x000000ff5400720c */ /* 0x040fe40001784270 */
[----:B------:R-:W-:Y:S02]  /*196f0*/  ISETP.GT.AND P3, PT, R84, 0x1, P2 ;  /* 0x000000015400780c */ /* 0x000fe40001764270 */
[C---:B------:R-:W-:Y:S02]  /*19700*/  ISETP.LT.OR P4, PT, R78.reuse, 0x1, P4 ;  /* 0x000000014e00780c */ /* 0x040fe40002781670 */
[----:B------:R-:W-:-:S02]  /*19710*/  ISETP.LT.OR P3, PT, R78, 0x2, P3 ;  /* 0x000000024e00780c */ /* 0x000fc40001f61670 */
[----:B0-----:R-:W-:Y:S02]  /*19720*/  FSEL R20, R20, -INF , !P4 ;  /* 0xff80000014147808 */ /* 0x001fe40006000000 */
[C---:B------:R-:W-:Y:S02]  /*19730*/  ISETP.GT.AND P4, PT, R84.reuse, 0x8, P2 ;  /* 0x000000085400780c */ /* 0x040fe40001784270 */
[----:B------:R-:W-:Y:S02]  /*19740*/  FSEL R21, R21, -INF , !P3 ;  /* 0xff80000015157808 */ /* 0x000fe40005800000 */
[----:B------:R-:W-:Y:S02]  /*19750*/  ISETP.GT.AND P3, PT, R84, 0x9, P2 ;  /* 0x000000095400780c */ /* 0x000fe40001764270 */
[C---:B------:R-:W-:Y:S02]  /*19760*/  ISETP.LT.OR P4, PT, R78.reuse, 0x9, P4 ;  /* 0x000000094e00780c */ /* 0x040fe40002781670 */
[----:B------:R-:W-:-:S02]  /*19770*/  ISETP.LT.OR P3, PT, R78, 0xa, P3 ;  /* 0x0000000a4e00780c */ /* 0x000fc40001f61670 */
[----:B------:R-:W-:Y:S02]  /*19780*/  FSEL R26, R26, -INF , !P4 ;  /* 0xff8000001a1a7808 */ /* 0x000fe40006000000 */
        /* <DEDUP_REMOVED lines=12> */
[----:B------:R-:W-:Y:S02]  /*19850*/  ISETP.GT.AND P4, PT, R84, 0x20, P2 ;  /* 0x000000205400780c */ /* 0x000fe40001784270 */
        /* <DEDUP_REMOVED lines=71> */
[----:B------:R-:W-:Y:S02]  /*19cd0*/  IADD3 R78, R83, 0x8, R82 ;  /* 0x00000008534e7810 */ /* 0x000fe40007ffe052 */
        /* <DEDUP_REMOVED lines=15> */
.L_x_7091:
[----:B------:R-:W-:-:S05]  /*19dd0*/  IMAD.U32 R84, RZ, RZ, UR46 ;  /* 0x0000002eff547e24 */ /* 0x000fca000f8e00ff */
[----:B------:R-:W-:-:S13]  /*19de0*/  ISETP.NE.AND P3, PT, R84, 0x1, PT ;  /* 0x000000015400780c */ /* 0x000fda0003f65270 */
[----:B------:R-:W0:Y:S02]  /*19df0*/  @P3 LDC.64 R6, c[0x0][0x9e8] ;  /* 0x00027a00ff063b82 */ /* 0x000e240000000a00 */
[----:B0-----:R-:W-:Y:S01]  /*19e00*/  @P3 IMAD.HI.U32 R80, R15, R6, RZ ;  /* 0x000000060f503227 */ /* 0x001fe200078e00ff */
[----:B------:R-:W-:-:S04]  /*19e10*/  MOV R6, R15 ;  /* 0x0000000f00067202 */ /* 0x000fc80000000f00 */
[----:B------:R-:W-:-:S07]  /*19e20*/  @P3 SHF.R.U32.HI R6, RZ, R7, R80 ;  /* 0x00000007ff063219 */ /* 0x000fce0000011650 */
.L_x_7092:
[----:B------:R-:W-:Y:S05]  /*19e30*/  BSYNC B0 ;  /* 0x0000000000007941 */ /* 0x000fea0003800000 */
.L_x_7090:
[----:B------:R-:W-:-:S04]  /*19e40*/  IMAD R6, R6, R84, -R81 ;  /* 0x0000005406067224 */ /* 0x000fc800078e0a51 */
[----:B------:R-:W-:-:S05]  /*19e50*/  IMAD R6, R191, -0x2, R6 ;  /* 0xfffffffebf067824 */ /* 0x000fca00078e0206 */
[----:B------:R-:W-:Y:S02]  /*19e60*/  VIADDMNMX R79, R6, R84, R79, PT ;  /* 0x00000054064f7246 */ /* 0x000fe4000380014f */
[----:B------:R-:W-:-:S07]  /*19e70*/  VIMNMX R78, R78, R6, !PT ;  /* 0x000000064e4e7248 */ /* 0x000fce0007fe0100 */
.L_x_7089:
        /* <DEDUP_REMOVED lines=65> */
[C---:B------:R-:W-:Y:S01]  /*1a290*/  ISETP.LT.OR P4, PT, R79.reuse, 0x49, P4 ;  /* 0x000000494f00780c */ /* 0x040fe20002781670 */
[----:B------:R-:W0:Y:S01]  /*1a2a0*/  SHFL.BFLY PT, R80, R7, 0x2, 0x1f ;  /* 0x0c401f0007507f89 */ /* 0x000e2200000e0000 */
[----:B------:R-:W-:-:S02]  /*1a2b0*/  ISETP.LT.OR P3, PT, R79, 0xa, P3 ;  /* 0x0000000a4f00780c */ /* 0x000fc40001f61670 */
[----:B------:R-:W-:Y:S02]  /*1a2c0*/  FSEL R53, R53, -INF , !P4 ;  /* 0xff80000035357808 */ /* 0x000fe40006000000 */
[----:B------:R-:W-:Y:S02]  /*1a2d0*/  FSEL R25, R25, -INF , !P3 ;  /* 0xff80000019197808 */ /* 0x000fe40005800000 */
[C---:B------:R-:W-:Y:S02]  /*1a2e0*/  ISETP.GT.AND P3, PT, R78.reuse, 0x11, P2 ;  /* 0x000000114e00780c */ /* 0x040fe40001764270 */
[----:B------:R-:W-:Y:S02]  /*1a2f0*/  ISETP.GT.AND P4, PT, R78, RZ, P2 ;  /* 0x000000ff4e00720c */ /* 0x000fe40001784270 */
[C---:B------:R-:W-:Y:S02]  /*1a300*/  ISETP.LT.OR P3, PT, R79.reuse, 0x12, P3 ;  /* 0x000000124f00780c */ /* 0x040fe40001f61670 */
[----:B------:R-:W-:-:S02]  /*1a310*/  ISETP.LT.OR P4, PT, R79, 0x1, P4 ;  /* 0x000000014f00780c */ /* 0x000fc40002781670 */
[----:B------:R-:W-:Y:S02]  /*1a320*/  FSEL R29, R29, -INF , !P3 ;  /* 0xff8000001d1d7808 */ /* 0x000fe40005800000 */
[----:B------:R-:W-:Y:S02]  /*1a330*/  ISETP.GT.AND P3, PT, R78, 0x19, P2 ;  /* 0x000000194e00780c */ /* 0x000fe40001764270 */
[----:B------:R-:W-:Y:S02]  /*1a340*/  FSEL R83, R10, -INF , !P4 ;  /* 0xff8000000a537808 */ /* 0x000fe40006000000 */
[----:B------:R-:W-:Y:S02]  /*1a350*/  ISETP.LT.OR P3, PT, R79, 0x1a, P3 ;  /* 0x0000001a4f00780c */ /* 0x000fe40001f61670 */
[----:B------:R-:W-:Y:S02]  /*1a360*/  ISETP.GT.AND P4, PT, R78, 0x49, P2 ;  /* 0x000000494e00780c */ /* 0x000fe40001784270 */
[----:B------:R-:W-:-:S02]  /*1a370*/  FSEL R35, R35, -INF , !P3 ;  /* 0xff80000023237808 */ /* 0x000fc40005800000 */
[C---:B------:R-:W-:Y:S02]  /*1a380*/  ISETP.GT.AND P3, PT, R78.reuse, 0x21, P2 ;  /* 0x000000214e00780c */ /* 0x040fe40001764270 */
[----:B0-----:R-:W-:Y:S02]  /*1a390*/  FMNMX.FTZ R80, R7, R80, !PT ;  /* 0x0000005007507209 */ /* 0x001fe40007810000 */
[C---:B------:R-:W-:Y:S02]  /*1a3a0*/  ISETP.LT.OR P3, PT, R79.reuse, 0x22, P3 ;  /* 0x000000224f00780c */ /* 0x040fe40001f61670 */
[----:B------:R-:W-:Y:S01]  /*1a3b0*/  ISETP.LT.OR P4, PT, R79, 0x4a, P4 ;  /* 0x0000004a4f00780c */ /* 0x000fe20002781670 */
[----:B------:R-:W0:Y:S01]  /*1a3c0*/  SHFL.BFLY PT, R11, R80, 0x1, 0x1f ;  /* 0x0c201f00500b7f89 */ /* 0x000e2200000e0000 */
[----:B------:R-:W-:Y:S02]  /*1a3d0*/  FSEL R37, R37, -INF , !P3 ;  /* 0xff80000025257808 */ /* 0x000fe40005800000 */
[----:B------:R-:W-:-:S02]  /*1a3e0*/  ISETP.GT.AND P3, PT, R78, 0x29, P2 ;  /* 0x000000294e00780c */ /* 0x000fc40001764270 */
[----:B------:R-:W-:Y:S02]  /*1a3f0*/  FSEL R55, R55, -INF , !P4 ;  /* 0xff80000037377808 */ /* 0x000fe40006000000 */
[----:B------:R-:W-:Y:S02]  /*1a400*/  ISETP.LT.OR P3, PT, R79, 0x2a, P3 ;  /* 0x0000002a4f00780c */ /* 0x000fe40001f61670 */
[C---:B------:R-:W-:Y:S02]  /*1a410*/  ISETP.GT.AND P4, PT, R78.reuse, 0x50, P2 ;  /* 0x000000504e00780c */ /* 0x040fe40001784270 */
[----:B------:R-:W-:Y:S02]  /*1a420*/  FSEL R41, R41, -INF , !P3 ;  /* 0xff80000029297808 */ /* 0x000fe40005800000 */
[----:B------:R-:W-:Y:S02]  /*1a430*/  ISETP.GT.AND P3, PT, R78, 0x31, P2 ;  /* 0x000000314e00780c */ /* 0x000fe40001764270 */
[----:B------:R-:W-:-:S02]  /*1a440*/  ISETP.LT.OR P4, PT, R79, 0x51, P4 ;  /* 0x000000514f00780c */ /* 0x000fc40002781670 */
[----:B------:R-:W-:Y:S02]  /*1a450*/  ISETP.LT.OR P3, PT, R79, 0x32, P3 ;  /* 0x000000324f00780c */ /* 0x000fe40001f61670 */
[----:B------:R-:W-:Y:S02]  /*1a460*/  FSEL R57, R57, -INF , !P4 ;  /* 0xff80000039397808 */ /* 0x000fe40006000000 */
[----:B------:R-:W-:Y:S02]  /*1a470*/  FSEL R45, R45, -INF , !P3 ;  /* 0xff8000002d2d7808 */ /* 0x000fe40005800000 */
[----:B------:R-:W-:Y:S02]  /*1a480*/  ISETP.GT.AND P3, PT, R78, 0x39, P2 ;  /* 0x000000394e00780c */ /* 0x000fe40001764270 */
[----:B0-----:R-:W-:Y:S02]  /*1a490*/  FMNMX.FTZ R11, R80, R11, !PT ;  /* 0x0000000b500b7209 */ /* 0x001fe40007810000 */
[----:B------:R-:W-:-:S02]  /*1a4a0*/  ISETP.LT.OR P3, PT, R79, 0x3a, P3 ;  /* 0x0000003a4f00780c */ /* 0x000fc40001f61670 */
[----:B------:R-:W-:Y:S01]  /*1a4b0*/  ISETP.GT.AND P4, PT, R78, 0x51, P2 ;  /* 0x000000514e00780c */ /* 0x000fe20001784270 */
[C---:B------:R-:W-:Y:S01]  /*1a4c0*/  FMUL.FTZ R7, R11.reuse, UR44 ;  /* 0x0000002c0b077c20 */ /* 0x040fe20008410000 */
[----:B------:R-:W-:Y:S02]  /*1a4d0*/  FSEL R8, R8, -INF , !P3 ;  /* 0xff80000008087808 */ /* 0x000fe40005800000 */
[----:B------:R-:W-:Y:S02]  /*1a4e0*/  FSETP.NEU.FTZ.AND P3, PT, R11, -INF , PT ;  /* 0xff8000000b00780b */ /* 0x000fe40003f7d000 */
[----:B------:R-:W-:Y:S02]  /*1a4f0*/  ISETP.LT.OR P4, PT, R79, 0x52, P4 ;  /* 0x000000524f00780c */ /* 0x000fe40002781670 */
[----:B------:R-:W-:Y:S02]  /*1a500*/  FSEL R7, R7, RZ, P3 ;  /* 0x000000ff07077208 */ /* 0x000fe40001800000 */
[----:B------:R-:W-:-:S02]  /*1a510*/  FSEL R59, R59, -INF , !P4 ;  /* 0xff8000003b3b7808 */ /* 0x000fc40006000000 */
[----:B------:R-:W-:Y:S01]  /*1a520*/  ISETP.GT.AND P4, PT, R78, 0x58, P2 ;  /* 0x000000584e00780c */ /* 0x000fe20001784270 */
        /* <DEDUP_REMOVED lines=8> */
[----:B------:R-:W-:Y:S01]  /*1a5b0*/  ISETP.LT.OR P4, PT, R79, 0x59, P4 ;  /* 0x000000594f00780c */ /* 0x000fe20002781670 */
[----:B------:R0:W-:Y:S01]  /*1a5c0*/  MUFU.EX2 R27, R20 ;  /* 0x00000014001b7308 */ /* 0x0001e20000000800 */
[----:B------:R-:W-:Y:S01]  /*1a5d0*/  FMNMX.FTZ R10, R24, R31, !PT ;  /* 0x0000001f180a7209 */ /* 0x000fe20007810000 */
[--C-:B------:R-:W-:Y:S01]  /*1a5e0*/  FFMA.FTZ R176, R30, UR44, -R7.reuse ;  /* 0x0000002c1eb07c23 */ /* 0x100fe20008010807 */
[----:B------:R-:W-:Y:S01]  /*1a5f0*/  FSEL R60, R60, -INF , !P4 ;  /* 0xff8000003c3c7808 */ /* 0x000fe20006000000 */
[--C-:B------:R-:W-:Y:S01]  /*1a600*/  FFMA.FTZ R172, R38, UR44, -R7.reuse ;  /* 0x0000002c26ac7c23 */ /* 0x100fe20008010807 */
[----:B------:R-:W-:Y:S01]  /*1a610*/  FMNMX.FTZ R31, R25, R10, !PT ;  /* 0x0000000a191f7209 */ /* 0x000fe20007810000 */
[--C-:B------:R-:W-:Y:S01]  /*1a620*/  FFMA.FTZ R182, R26, UR44, -R7.reuse ;  /* 0x0000002c1ab67c23 */ /* 0x100fe20008010807 */
[----:B------:R-:W-:Y:S01]  /*1a630*/  ISETP.GT.AND P4, PT, R78, 0x59, P2 ;  /* 0x000000594e00780c */ /* 0x000fe20001784270 */
[----:B------:R-:W-:Y:S01]  /*1a640*/  MUFU.EX2 R81, R81 ;  /* 0x0000005100517308 */ /* 0x000fe20000000800 */
        /* <DEDUP_REMOVED lines=10> */
[----:B------:R-:W-:Y:S01]  /*1a6f0*/  ISETP.GT.AND P4, PT, R78, 0x60, P2 ;  /* 0x000000604e00780c */ /* 0x000fe20001784270 */
[--C-:B------:R-:W-:Y:S01]  /*1a700*/  FFMA.FTZ R170, R49, UR44, -R7.reuse ;  /* 0x0000002c31aa7c23 */ /* 0x100fe20008010807 */
[----:B------:R-:W-:Y:S01]  /*1a710*/  FMNMX.FTZ R33, R35, R10, !PT ;  /* 0x0000000a23217209 */ /* 0x000fe20007810000 */
[--C-:B------:R-:W-:Y:S01]  /*1a720*/  FFMA.FTZ R49, R50, UR44, -R7.reuse ;  /* 0x0000002c32317c23 */ /* 0x100fe20008010807 */
[----:B------:R-:W-:Y:S01]  /*1a730*/  ISETP.LT.OR P4, PT, R79, 0x61, P4 ;  /* 0x000000614f00780c */ /* 0x000fe20002781670 */
[----:B------:R-:W-:Y:S01]  /*1a740*/  MUFU.EX2 R182, R182 ;  /* 0x000000b600b67308 */ /* 0x000fe20000000800 */
        /* <DEDUP_REMOVED lines=25> */
[----:B------:R-:W-:Y:S01]  /*1a8e0*/  FFMA.FTZ R154, R71, UR44, -R7 ;  /* 0x0000002c479a7c23 */ /* 0x000fe20008010807 */
[----:B------:R-:W-:-:S02]  /*1a8f0*/  FSEL R64, R64, -INF , !P4 ;  /* 0xff80000040407808 */ /* 0x000fc40006000000 */
[----:B------:R-:W-:Y:S02]  /*1a900*/  FMNMX.FTZ R10, R8, R43, !PT ;  /* 0x0000002b080a7209 */ /* 0x000fe40007810000 */
[----:B------:R-:W-:Y:S01]  /*1a910*/  ISETP.GT.AND P4, PT, R78, 0x69, P2 ;  /* 0x000000694e00780c */ /* 0x000fe20001784270 */
[----:B------:R-:W-:Y:S01]  /*1a920*/  MUFU.EX2 R31, R31 ;  /* 0x0000001f001f7308 */ /* 0x000fe20000000800 */
[----:B------:R-:W-:Y:S02]  /*1a930*/  FMNMX.FTZ R43, R51, R10, !PT ;  /* 0x0000000a332b7209 */ /* 0x000fe40007810000 */
[----:B------:R-:W-:Y:S02]  /*1a940*/  ISETP.LT.OR P4, PT, R79, 0x6a, P4 ;  /* 0x0000006a4f00780c */ /* 0x000fe40002781670 */
[----:B------:R-:W-:Y:S02]  /*1a950*/  FMNMX.FTZ R10, R52, R43, !PT ;  /* 0x0000002b340a7209 */ /* 0x000fe40007810000 */
[----:B0-----:R-:W-:Y:S01]  /*1a960*/  FSEL R20, R65, -INF , !P4 ;  /* 0xff80000041147808 */ /* 0x001fe20006000000 */
[----:B------:R-:W-:Y:S01]  /*1a970*/  MUFU.EX2 R172, R172 ;  /* 0x000000ac00ac7308 */ /* 0x000fe20000000800 */
[----:B------:R-:W-:-:S02]  /*1a980*/  FMNMX.FTZ R10, R53, R10, !PT ;  /* 0x0000000a350a7209 */ /* 0x000fc40007810000 */
[----:B------:R-:W-:Y:S02]  /*1a990*/  ISETP.GT.AND P4, PT, R78, 0x70, P2 ;  /* 0x000000704e00780c */ /* 0x000fe40001784270 */
[----:B------:R-:W-:Y:S02]  /*1a9a0*/  FMNMX.FTZ R10, R55, R10, !PT ;  /* 0x0000000a370a7209 */ /* 0x000fe40007810000 */
[----:B------:R-:W-:Y:S01]  /*1a9b0*/  ISETP.LT.OR P4, PT, R79, 0x71, P4 ;  /* 0x000000714f00780c */ /* 0x000fe20002781670 */
[----:B------:R-:W-:Y:S01]  /*1a9c0*/  MUFU.EX2 R33, R33 ;  /* 0x0000002100217308 */ /* 0x000fe20000000800 */
[----:B------:R-:W-:Y:S02]  /*1a9d0*/  FMNMX.FTZ R10, R57, R10, !PT ;  /* 0x0000000a390a7209 */ /* 0x000fe40007810000 */
[----:B------:R-:W-:Y:S02]  /*1a9e0*/  FSEL R66, R66, -INF , !P4 ;  /* 0xff80000042427808 */ /* 0x000fe40006000000 */
[----:B------:R-:W-:-:S02]  /*1a9f0*/  FMNMX.FTZ R85, R59, R10, !PT ;  /* 0x0000000a3b557209 */ /* 0x000fc40007810000 */
[----:B------:R-:W-:Y:S01]  /*1aa00*/  ISETP.GT.AND P4, PT, R78, 0x71, P2 ;  /* 0x000000714e00780c */ /* 0x000fe20001784270 */
[----:B------:R-:W-:Y:S01]  /*1aa10*/  MUFU.EX2 R174, R174 ;  /* 0x000000ae00ae7308 */ /* 0x000fe20000000800 */
[----:B------:R-:W-:Y:S02]  /*1aa20*/  FMNMX.FTZ R10, R60, R85, !PT ;  /* 0x000000553c0a7209 */ /* 0x000fe40007810000 */
[----:B------:R-:W-:Y:S02]  /*1aa30*/  ISETP.LT.OR P4, PT, R79, 0x72, P4 ;  /* 0x000000724f00780c */ /* 0x000fe40002781670 */
[----:B------:R-:W-:Y:S02]  /*1aa40*/  FMNMX.FTZ R9, R61, R10, !PT ;  /* 0x0000000a3d097209 */ /* 0x000fe40007810000 */
[----:B------:R-:W-:Y:S01]  /*1aa50*/  FSEL R30, R67, -INF , !P4 ;  /* 0xff800000431e7808 */ /* 0x000fe20006000000 */
[----:B------:R-:W-:Y:S01]  /*1aa60*/  MUFU.EX2 R39, R39 ;  /* 0x0000002700277308 */ /* 0x000fe20000000800 */
[----:B------:R-:W-:Y:S01]  /*1aa70*/  FMNMX.FTZ R10, R62, R9, !PT ;  /* 0x000000093e0a7209 */ /* 0x000fe20007810000 */
[----:B------:R-:W-:Y:S01]  /*1aa80*/  FFMA.FTZ R9, R54, UR44, -R7 ;  /* 0x0000002c36097c23 */ /* 0x000fe20008010807 */
[----:B------:R-:W-:-:S02]  /*1aa90*/  ISETP.GT.AND P4, PT, R78, 0x78, P2 ;  /* 0x000000784e00780c */ /* 0x000fc40001784270 */
[----:B------:R-:W-:Y:S02]  /*1aaa0*/  FMNMX.FTZ R65, R63, R10, !PT ;  /* 0x0000000a3f417209 */ /* 0x000fe40007810000 */
[----:B------:R-:W-:Y:S01]  /*1aab0*/  ISETP.GT.AND P2, PT, R78, 0x79, P2 ;  /* 0x000000794e00780c */ /* 0x000fe20001744270 */
[----:B------:R-:W-:Y:S01]  /*1aac0*/  MUFU.EX2 R168, R168 ;  /* 0x000000a800a87308 */ /* 0x000fe20000000800 */
[----:B------:R-:W-:Y:S02]  /*1aad0*/  FMNMX.FTZ R65, R64, R65, !PT ;  /* 0x0000004140417209 */ /* 0x000fe40007810000 */
[C---:B------:R-:W-:Y:S02]  /*1aae0*/  ISETP.LT.OR P4, PT, R79.reuse, 0x79, P4 ;  /* 0x000000794f00780c */ /* 0x040fe40002781670 */
[----:B------:R-:W-:Y:S02]  /*1aaf0*/  FMNMX.FTZ R65, R20, R65, !PT ;  /* 0x0000004114417209 */ /* 0x000fe40007810000 */
[----:B------:R-:W-:Y:S01]  /*1ab00*/  ISETP.LT.OR P2, PT, R79, 0x7a, P2 ;  /* 0x0000007a4f00780c */ /* 0x000fe20001741670 */
[----:B------:R-:W-:Y:S01]  /*1ab10*/  MUFU.EX2 R43, R48 ;  /* 0x00000030002b7308 */ /* 0x000fe20000000800 */
[----:B------:R-:W-:-:S02]  /*1ab20*/  FMNMX.FTZ R65, R66, R65, !PT ;  /* 0x0000004142417209 */ /* 0x000fc40007810000 */
[----:B------:R-:W-:Y:S02]  /*1ab30*/  FSEL R68, R68, -INF , !P4 ;  /* 0xff80000044447808 */ /* 0x000fe40006000000 */
[----:B------:R-:W-:Y:S02]  /*1ab40*/  FMNMX.FTZ R67, R30, R65, !PT ;  /* 0x000000411e437209 */ /* 0x000fe40007810000 */
[----:B------:R-:W-:Y:S01]  /*1ab50*/  FSEL R38, R69, -INF , !P2 ;  /* 0xff80000045267808 */ /* 0x000fe20005000000 */
[----:B------:R-:W-:Y:S01]  /*1ab60*/  MUFU.EX2 R170, R170 ;  /* 0x000000aa00aa7308 */ /* 0x000fe20000000800 */
        /* <DEDUP_REMOVED lines=8> */
[----:B------:R-:W-:Y:S01]  /*1abf0*/  MUFU.EX2 R49, R49 ;  /* 0x0000003100317308 */ /* 0x000fe20000000800 */
[----:B------:R-:W0:Y:S07]  /*1ac00*/  SHFL.BFLY PT, R79, R10, 0x2, 0x1f ;  /* 0x0c401f000a4f7f89 */ /* 0x000e2e00000e0000 */
[----:B------:R-:W-:Y:S08]  /*1ac10*/  MUFU.EX2 R164, R164 ;  /* 0x000000a400a47308 */ /* 0x000ff00000000800 */
[----:B------:R-:W-:Y:S08]  /*1ac20*/  MUFU.EX2 R9, R9 ;  /* 0x0000000900097308 */ /* 0x000ff00000000800 */
[----:B------:R-:W-:Y:S01]  /*1ac30*/  MUFU.EX2 R166, R166 ;  /* 0x000000a600a67308 */ /* 0x000fe20000000800 */
[----:B0-----:R-:W-:Y:S01]  /*1ac40*/  FMNMX.FTZ R26, R10, R79, !PT ;  /* 0x0000004f0a1a7209 */ /* 0x001fe20007810000 */
[--C-:B------:R-:W-:Y:S01]  /*1ac50*/  FFMA.FTZ R79, R72, UR44, -R7.reuse ;  /* 0x0000002c484f7c23 */ /* 0x100fe20008010807 */
[----:B------:R-:W-:-:S03]  /*1ac60*/  FFMA.FTZ R7, R74, UR44, -R7 ;  /* 0x0000002c4a077c23 */ /* 0x000fc60008010807 */
        /* <DEDUP_REMOVED lines=12> */
[--C-:B------:R-:W-:Y:S01]  /*1ad30*/  FFMA.FTZ R24, R25, UR44, -R13.reuse ;  /* 0x0000002c19187c23 */ /* 0x100fe2000801080d */
[--C-:B------:R-:W-:Y:S01]  /*1ad40*/  FFMA.FTZ R34, R6, UR44, -R13.reuse ;  /* 0x0000002c06227c23 */ /* 0x100fe2000801080d */
[----:B------:R-:W-:Y:S02]  /*1ad50*/  @!P1 IMAD R6, R14, 0x8, R2 ;  /* 0x000000080e069824 */ /* 0x000fe400078e0202 */
[--C-:B------:R-:W-:Y:S01]  /*1ad60*/  FFMA.FTZ R177, R28, UR44, -R13.reuse ;  /* 0x0000002c1cb17c23 */ /* 0x100fe2000801080d */
[--C-:B------:R-:W-:Y:S01]  /*1ad70*/  FFMA.FTZ R28, R29, UR44, -R13.reuse ;  /* 0x0000002c1d1c7c23 */ /* 0x100fe2000801080d */
[--C-:B------:R-:W-:Y:S01]  /*1ad80*/  FFMA.FTZ R181, R83, UR44, -R13.reuse ;  /* 0x0000002c53b57c23 */ /* 0x100fe2000801080d */
[----:B------:R-:W-:Y:S01]  /*1ad90*/  @!P1 VIADD R6, R6, 0x28860 ;  /* 0x0002886006069836 */ /* 0x000fe20000000000 */
[----:B------:R-:W-:Y:S01]  /*1ada0*/  MUFU.EX2 R34, R34 ;  /* 0x0000002200227308 */ /* 0x000fe20000000800 */
[--C-:B------:R-:W-:Y:S01]  /*1adb0*/  FFMA.FTZ R179, R32, UR44, -R13.reuse ;  /* 0x0000002c20b37c23 */ /* 0x100fe2000801080d */
[----:B------:R-:W-:Y:S01]  /*1adc0*/  FFMA.FTZ R32, R35, UR44, -R13 ;  /* 0x0000002c23207c23 */ /* 0x000fe2000801080d */
[----:B0-----:R-:W-:Y:S01]  /*1add0*/  FFMA.FTZ R25, R26, R4, R81 ;  /* 0x000000041a197223 */ /* 0x001fe20000010051 */
[--C-:B------:R-:W-:Y:S01]  /*1ade0*/  FFMA.FTZ R173, R36, UR44, -R13.reuse ;  /* 0x0000002c24ad7c23 */ /* 0x100fe2000801080d */
[--C-:B------:R-:W-:Y:S01]  /*1adf0*/  FFMA.FTZ R175, R40, UR44, -R13.reuse ;  /* 0x0000002c28af7c23 */ /* 0x100fe2000801080d */
[----:B------:R-:W-:Y:S01]  /*1ae00*/  FFMA.FTZ R36, R37, UR44, -R13 ;  /* 0x0000002c25247c23 */ /* 0x000fe2000801080d */
[----:B------:R-:W-:Y:S01]  /*1ae10*/  FADD.FTZ R25, R180, R25 ;  /* 0x00000019b4197221 */ /* 0x000fe20000010000 */
        /* <DEDUP_REMOVED lines=29> */
[----:B------:R-:W-:Y:S01]  /*1aff0*/  FFMA.FTZ R68, R68, UR44, -R13 ;  /* 0x0000002c44447c23 */ /* 0x000fe2000801080d */
[----:B------:R-:W-:Y:S01]  /*1b000*/  F2FP.F16.F32.PACK_AB R182, R21, R182 ;  /* 0x000000b615b6723e */ /* 0x000fe200000000ff */
[----:B------:R-:W-:Y:S01]  /*1b010*/  FADD.FTZ R25, R33, R4 ;  /* 0x0000000421197221 */ /* 0x000fe20000010000 */
[----:B------:R-:W-:Y:S01]  /*1b020*/  MUFU.EX2 R69, R69 ;  /* 0x0000004500457308 */ /* 0x000fe20000000800 */
[----:B------:R-:W-:Y:S01]  /*1b030*/  F2FP.F16.F32.PACK_AB R180, R180, R81 ;  /* 0x00000051b4b4723e */ /* 0x000fe200000000ff */
[-C--:B------:R-:W-:Y:S01]  /*1b040*/  FMUL.FTZ R88, R88, R26.reuse ;  /* 0x0000001a58587220 */ /* 0x080fe20000410000 */
[----:B------:R-:W-:Y:S01]  /*1b050*/  FADD.FTZ R4, R174, R25 ;  /* 0x00000019ae047221 */ /* 0x000fe20000010000 */
[----:B------:R-:W-:Y:S01]  /*1b060*/  FSEL R25, R10, RZ, P2 ;  /* 0x000000ff0a197208 */ /* 0x000fe20001000000 */
[----:B------:R-:W-:Y:S01]  /*1b070*/  FMUL.FTZ R89, R89, R26 ;  /* 0x0000001a59597220 */ /* 0x000fe20000410000 */
[----:B------:R-:W-:Y:S01]  /*1b080*/  ISETP.GT.AND P2, PT, R3, R198, PT ;  /* 0x000000c60300720c */ /* 0x000fe20003f44270 */
[----:B------:R-:W-:Y:S01]  /*1b090*/  FADD.FTZ R29, R39, R4 ;  /* 0x00000004271d7221 */ /* 0x000fe20000010000 */
[----:B------:R-:W-:Y:S01]  /*1b0a0*/  MUFU.EX2 R28, R28 ;  /* 0x0000001c001c7308 */ /* 0x000fe20000000800 */
[----:B------:R-:W-:Y:S01]  /*1b0b0*/  FADD.FTZ R25, -R25, R12 ;  /* 0x0000000c19197221 */ /* 0x000fe20000010100 */
[----:B------:R-:W-:Y:S01]  /*1b0c0*/  @!P1 PRMT R12, RZ, 0x654, R6 ;  /* 0x00000654ff0c9816 */ /* 0x000fe20000000006 */
[----:B------:R-:W-:Y:S01]  /*1b0d0*/  FADD.FTZ R4, R168, R29 ;  /* 0x0000001da8047221 */ /* 0x000fe20000010000 */
[----:B------:R-:W-:Y:S01]  /*1b0e0*/  F2FP.F16.F32.PACK_AB R176, R27, R176 ;  /* 0x000000b01bb0723e */ /* 0x000fe200000000ff */
[----:B------:R-:W-:Y:S01]  /*1b0f0*/  FMUL.FTZ R6, R25, UR44 ;  /* 0x0000002c19067c20 */ /* 0x000fe20008410000 */
[----:B------:R0:W-:Y:S01]  /*1b100*/  @!P1 SYNCS.ARRIVE.TRANS64.RED.A1T0 RZ, [R12+URZ], RZ ;  /* 0x000000ff0cff99a7 */ /* 0x0001e2000810043f */
[----:B------:R-:W-:Y:S01]  /*1b110*/  FADD.FTZ R25, R43, R4 ;  /* 0x000000042b197221 */ /* 0x000fe20000010000 */
[----:B------:R-:W-:Y:S01]  /*1b120*/  MUFU.EX2 R156, R156 ;  /* 0x0000009c009c7308 */ /* 0x000fe20000000800 */
[----:B------:R-:W-:Y:S01]  /*1b130*/  F2FP.F16.F32.PACK_AB R178, R31, R178 ;  /* 0x000000b21fb2723e */ /* 0x000fe200000000ff */
[----:B------:R-:W-:Y:S01]  /*1b140*/  FMUL.FTZ R92, R92, R26 ;  /* 0x0000001a5c5c7220 */ /* 0x000fe20000410000 */
[----:B------:R-:W-:Y:S01]  /*1b150*/  FADD.FTZ R4, R170, R25 ;  /* 0x00000019aa047221 */ /* 0x000fe20000010000 */
[----:B------:R-:W-:Y:S01]  /*1b160*/  F2FP.F16.F32.PACK_AB R172, R33, R172 ;  /* 0x000000ac21ac723e */ /* 0x000fe200000000ff */
[----:B------:R-:W-:Y:S01]  /*1b170*/  FMUL.FTZ R93, R93, R26 ;  /* 0x0000001a5d5d7220 */ /* 0x000fe20000410000 */
[--C-:B0-----:R-:W-:Y:S01]  /*1b180*/  FFMA.FTZ R12, R52, UR44, -R13.reuse ;  /* 0x0000002c340c7c23 */ /* 0x101fe2000801080d */
[----:B------:R-:W-:Y:S01]  /*1b190*/  FADD.FTZ R25, R49, R4 ;  /* 0x0000000431197221 */ /* 0x000fe20000010000 */
[----:B------:R-:W0:Y:S01]  /*1b1a0*/  MUFU.EX2 R6, R6 ;  /* 0x0000000600067308 */ /* 0x000e220000000800 */
[----:B------:R-:W-:Y:S01]  /*1b1b0*/  FFMA.FTZ R13, R38, UR44, -R13 ;  /* 0x0000002c260d7c23 */ /* 0x000fe2000801080d */
[----:B------:R-:W-:Y:S01]  /*1b1c0*/  F2FP.F16.F32.PACK_AB R174, R39, R174 ;  /* 0x000000ae27ae723e */ /* 0x000fe200000000ff */
[----:B------:R-:W-:Y:S01]  /*1b1d0*/  FADD.FTZ R4, R164, R25 ;  /* 0x00000019a4047221 */ /* 0x000fe20000010000 */
[----:B------:R-:W-:Y:S01]  /*1b1e0*/  F2FP.F16.F32.PACK_AB R164, R9, R164 ;  /* 0x000000a409a4723e */ /* 0x000fe200000000ff */
[----:B------:R-:W-:Y:S01]  /*1b1f0*/  FMUL.FTZ R96, R96, R26 ;  /* 0x0000001a60607220 */ /* 0x000fe20000410000 */
[----:B------:R-:W-:Y:S01]  /*1b200*/  F2FP.F16.F32.PACK_AB R168, R43, R168 ;  /* 0x000000a82ba8723e */ /* 0x000fe200000000ff */
[----:B------:R-:W-:Y:S01]  /*1b210*/  FADD.FTZ R25, R9, R4 ;  /* 0x0000000409197221 */ /* 0x000fe20000010000 */
[----:B------:R-:W-:Y:S01]  /*1b220*/  MUFU.EX2 R179, R179 ;  /* 0x000000b300b37308 */ /* 0x000fe20000000800 */
[----:B------:R-:W-:Y:S01]  /*1b230*/  F2FP.F16.F32.PACK_AB R170, R49, R170 ;  /* 0x000000aa31aa723e */ /* 0x000fe200000000ff */
[----:B------:R-:W-:Y:S01]  /*1b240*/  FMUL.FTZ R97, R97, R26 ;  /* 0x0000001a61617220 */ /* 0x000fe20000410000 */
[----:B------:R-:W-:Y:S01]  /*1b250*/  FADD.FTZ R4, R166, R25 ;  /* 0x00000019a6047221 */ /* 0x000fe20000010000 */
[----:B------:R-:W-:Y:S01]  /*1b260*/  F2FP.F16.F32.PACK_AB R166, R65, R166 ;  /* 0x000000a641a6723e */ /* 0x000fe200000000ff */
[-C--:B------:R-:W-:Y:S01]  /*1b270*/  FMUL.FTZ R100, R100, R26.reuse ;  /* 0x0000001a64647220 */ /* 0x080fe20000410000 */
[----:B------:R-:W-:Y:S01]  /*1b280*/  FMUL.FTZ R101, R101, R26 ;  /* 0x0000001a65657220 */ /* 0x000fe20000410000 */
[----:B------:R-:W-:Y:S01]  /*1b290*/  FADD.FTZ R29, R65, R4 ;  /* 0x00000004411d7221 */ /* 0x000fe20000010000 */
[----:B------:R-:W1:Y:S01]  /*1b2a0*/  MUFU.EX2 R77, R77 ;  /* 0x0000004d004d7308 */ /* 0x000e620000000800 */
[----:B0-----:R-:W-:Y:S01]  /*1b2b0*/  FFMA.FTZ R25, R6, R0, R181 ;  /* 0x0000000006197223 */ /* 0x001fe200000100b5 */
[----:B------:R-:W-:Y:S01]  /*1b2c0*/  FMUL.FTZ R104, R104, R26 ;  /* 0x0000001a68687220 */ /* 0x000fe20000410000 */
[----:B------:R-:W-:Y:S01]  /*1b2d0*/  FADD.FTZ R4, R160, R29 ;  /* 0x0000001da0047221 */ /* 0x000fe20000010000 */
[----:B------:R-:W-:Y:S01]  /*1b2e0*/  F2FP.F16.F32.PACK_AB R160, R67, R160 ;  /* 0x000000a043a0723e */ /* 0x000fe200000000ff */
[----:B------:R-:W-:Y:S01]  /*1b2f0*/  FADD.FTZ R0, R34, R25 ;  /* 0x0000001922007221 */ /* 0x000fe20000010000 */
[-C--:B------:R-:W-:Y:S01]  /*1b300*/  FMUL.FTZ R105, R105, R26.reuse ;  /* 0x0000001a69697220 */ /* 0x080fe20000410000 */
[----:B------:R-:W-:Y:S01]  /*1b310*/  FADD.FTZ R29, R67, R4 ;  /* 0x00000004431d7221 */ /* 0x000fe20000010000 */
[----:B------:R-:W0:Y:S01]  /*1b320*/  MUFU.EX2 R32, R32 ;  /* 0x0000002000207308 */ /* 0x000e220000000800 */
[----:B------:R-:W-:Y:S01]  /*1b330*/  FADD.FTZ R25, R183, R0 ;  /* 0x00000000b7197221 */ /* 0x000fe20000010000 */
[----:B------:R-:W-:Y:S01]  /*1b340*/  FMUL.FTZ R108, R108, R26 ;  /* 0x0000001a6c6c7220 */ /* 0x000fe20000410000 */
[----:B------:R-:W-:Y:S01]  /*1b350*/  FADD.FTZ R38, R162, R29 ;  /* 0x0000001da2267221 */ /* 0x000fe20000010000 */
[----:B------:R-:W-:Y:S01]  /*1b360*/  F2FP.F16.F32.PACK_AB R162, R69, R162 ;  /* 0x000000a245a2723e */ /* 0x000fe200000000ff */
[----:B------:R-:W-:Y:S01]  /*1b370*/  FADD.FTZ R4, R24, R25 ;  /* 0x0000001918047221 */ /* 0x000fe20000010000 */
[-C--:B------:R-:W-:Y:S01]  /*1b380*/  FMUL.FTZ R109, R109, R26.reuse ;  /* 0x0000001a6d6d7220 */ /* 0x080fe20000410000 */
[----:B------:R-:W-:Y:S01]  /*1b390*/  FADD.FTZ R25, R69, R38 ;  /* 0x0000002645197221 */ /* 0x000fe20000010000 */
[----:B------:R-:W2:Y:S01]  /*1b3a0*/  MUFU.EX2 R158, R158 ;  /* 0x0000009e009e7308 */ /* 0x000ea20000000800 */
[----:B------:R-:W-:Y:S01]  /*1b3b0*/  FADD.FTZ R21, R177, R4 ;  /* 0x00000004b1157221 */ /* 0x000fe20000010000 */
[----:B------:R-:W-:Y:S01]  /*1b3c0*/  FMUL.FTZ R112, R112, R26 ;  /* 0x0000001a70707220 */ /* 0x000fe20000410000 */
[----:B------:R-:W-:Y:S01]  /*1b3d0*/  FADD.FTZ R38, R156, R25 ;  /* 0x000000199c267221 */ /* 0x000fe20000010000 */
[----:B-1----:R-:W-:Y:S01]  /*1b3e0*/  F2FP.F16.F32.PACK_AB R156, R77, R156 ;  /* 0x0000009c4d9c723e */ /* 0x002fe200000000ff */
[----:B------:R-:W-:Y:S01]  /*1b3f0*/  FADD.FTZ R4, R28, R21 ;  /* 0x000000151c047221 */ /* 0x000fe20000010000 */
[-C--:B------:R-:W-:Y:S01]  /*1b400*/  FMUL.FTZ R113, R113, R26.reuse ;  /* 0x0000001a71717220 */ /* 0x080fe20000410000 */
[----:B------:R-:W-:Y:S01]  /*1b410*/  FADD.FTZ R25, R77, R38 ;  /* 0x000000264d197221 */ /* 0x000fe20000010000 */
[----:B------:R-:W1:Y:S01]  /*1b420*/  MUFU.EX2 R173, R173 ;  /* 0x000000ad00ad7308 */ /* 0x000e620000000800 */
[----:B------:R-:W-:Y:S01]  /*1b430*/  FADD.FTZ R21, R179, R4 ;  /* 0x00000004b3157221 */ /* 0x000fe20000010000 */
[-C--:B------:R-:W-:Y:S01]  /*1b440*/  FMUL.FTZ R116, R116, R26.reuse ;  /* 0x0000001a74747220 */ /* 0x080fe20000410000 */
[-C--:B------:R-:W-:Y:S01]  /*1b450*/  FMUL.FTZ R117, R117, R26.reuse ;  /* 0x0000001a75757220 */ /* 0x080fe20000410000 */
[-C--:B------:R-:W-:Y:S01]  /*1b460*/  FMUL.FTZ R120, R120, R26.reuse ;  /* 0x0000001a78787220 */ /* 0x080fe20000410000 */
[----:B0-----:R-:W-:Y:S01]  /*1b470*/  FADD.FTZ R4, R32, R21 ;  /* 0x0000001520047221 */ /* 0x001fe20000010000 */
[-C--:B------:R-:W-:Y:S01]  /*1b480*/  FMUL.FTZ R121, R121, R26.reuse ;  /* 0x0000001a79797220 */ /* 0x080fe20000410000 */
[-C--:B------:R-:W-:Y:S01]  /*1b490*/  FMUL.FTZ R124, R124, R26.reuse ;  /* 0x0000001a7c7c7220 */ /* 0x080fe20000410000 */
[----:B------:R-:W0:Y:S01]  /*1b4a0*/  MUFU.EX2 R79, R79 ;  /* 0x0000004f004f7308 */ /* 0x000e220000000800 */
        /* <DEDUP_REMOVED lines=14> */
[----:B------:R-:W-:Y:S01]  /*1b590*/  FMUL.FTZ R148, R148, R26 ;  /* 0x0000001a94947220 */ /* 0x000fe20000410000 */
[----:B------:R-:W1:Y:S01]  /*1b5a0*/  MUFU.EX2 R152, R152 ;  /* 0x0000009800987308 */ /* 0x000e620000000800 */
[C---:B0-----:R-:W-:Y:S01]  /*1b5b0*/  FADD.FTZ R21, R79.reuse, R38 ;  /* 0x000000264f157221 */ /* 0x041fe20000010000 */
[----:B------:R-:W-:Y:S01]  /*1b5c0*/  F2FP.F16.F32.PACK_AB R158, R79, R158 ;  /* 0x0000009e4f9e723e */ /* 0x000fe200000000ff */
[----:B------:R-:W-:Y:S01]  /*1b5d0*/  FMUL.FTZ R149, R149, R26 ;  /* 0x0000001a95957220 */ /* 0x000fe20000410000 */
[----:B------:R-:W-:Y:S01]  /*1b5e0*/  F2FP.F16.F32.PACK_AB R181, R34, R181 ;  /* 0x000000b522b5723e */ /* 0x000fe200000000ff */
[----:B------:R-:W-:Y:S01]  /*1b5f0*/  VIADD R3, R3, 0xffffffff ;  /* 0xffffffff03037836 */ /* 0x000fe20000000000 */
[----:B------:R-:W-:Y:S01]  /*1b600*/  F2FP.F16.F32.PACK_AB R183, R24, R183 ;  /* 0x000000b718b7723e */ /* 0x000fe200000000ff */
[-C--:B------:R-:W-:Y:S01]  /*1b610*/  FMUL.FTZ R90, R90, R6.reuse ;  /* 0x000000065a5a7220 */ /* 0x080fe20000410000 */
[----:B------:R-:W0:Y:S01]  /*1b620*/  MUFU.EX2 R175, R175 ;  /* 0x000000af00af7308 */ /* 0x000e220000000800 */
[----:B--2---:R-:W-:Y:S01]  /*1b630*/  FADD.FTZ R4, R36, R9 ;  /* 0x0000000924047221 */ /* 0x004fe20000010000 */
[----:B------:R-:W-:Y:S01]  /*1b640*/  F2FP.F16.F32.PACK_AB R177, R28, R177 ;  /* 0x000000b11cb1723e */ /* 0x000fe200000000ff */
[-C--:B------:R-:W-:Y:S01]  /*1b650*/  FMUL.FTZ R91, R91, R6.reuse ;  /* 0x000000065b5b7220 */ /* 0x080fe20000410000 */
[----:B------:R-:W-:Y:S01]  /*1b660*/  F2FP.F16.F32.PACK_AB R179, R32, R179 ;  /* 0x000000b320b3723e */ /* 0x000fe200000000ff */
[-C--:B------:R-:W-:Y:S01]  /*1b670*/  FMUL.FTZ R94, R94, R6.reuse ;  /* 0x000000065e5e7220 */ /* 0x080fe20000410000 */
[----:B------:R-:W-:Y:S01]  /*1b680*/  F2FP.F16.F32.PACK_AB R173, R36, R173 ;  /* 0x000000ad24ad723e */ /* 0x000fe200000000ff */
        /* <DEDUP_REMOVED lines=10> */
[----:B0-----:R-:W-:Y:S01]  /*1b730*/  FADD.FTZ R9, R175, R4 ;  /* 0x00000004af097221 */ /* 0x001fe20000010000 */
[-C--:B------:R-:W-:Y:S01]  /*1b740*/  FMUL.FTZ R110, R110, R6.reuse ;  /* 0x000000066e6e7220 */ /* 0x080fe20000410000 */
[-C--:B------:R-:W-:Y:S01]  /*1b750*/  FMUL.FTZ R111, R111, R6.reuse ;  /* 0x000000066f6f7220 */ /* 0x080fe20000410000 */
[-C--:B------:R-:W-:Y:S01]  /*1b760*/  FMUL.FTZ R114, R114, R6.reuse ;  /* 0x0000000672727220 */ /* 0x080fe20000410000 */
[-C--:B------:R-:W-:Y:S01]  /*1b770*/  FMUL.FTZ R115, R115, R6.reuse ;  /* 0x0000000673737220 */ /* 0x080fe20000410000 */
[-C--:B------:R-:W-:Y:S01]  /*1b780*/  FMUL.FTZ R118, R118, R6.reuse ;  /* 0x0000000676767220 */ /* 0x080fe20000410000 */
[----:B------:R-:W-:Y:S01]  /*1b790*/  FMUL.FTZ R119, R119, R6 ;  /* 0x0000000677777220 */ /* 0x000fe20000410000 */
[----:B------:R-:W0:Y:S01]  /*1b7a0*/  MUFU.EX2 R154, R154 ;  /* 0x0000009a009a7308 */ /* 0x000e220000000800 */
[C---:B--2---:R-:W-:Y:S01]  /*1b7b0*/  FADD.FTZ R21, R73.reuse, R38 ;  /* 0x0000002649157221 */ /* 0x044fe20000010000 */
[----:B------:R-:W-:Y:S01]  /*1b7c0*/  F2FP.F16.F32.PACK_AB R152, R73, R152 ;  /* 0x000000984998723e */ /* 0x000fe200000000ff */
[-C--:B------:R-:W-:Y:S01]  /*1b7d0*/  FMUL.FTZ R122, R122, R6.reuse ;  /* 0x000000067a7a7220 */ /* 0x080fe20000410000 */
[-C--:B------:R-:W-:Y:S01]  /*1b7e0*/  FMUL.FTZ R123, R123, R6.reuse ;  /* 0x000000067b7b7220 */ /* 0x080fe20000410000 */
[-C--:B------:R-:W-:Y:S01]  /*1b7f0*/  FMUL.FTZ R126, R126, R6.reuse ;  /* 0x000000067e7e7220 */ /* 0x080fe20000410000 */
[-C--:B------:R-:W-:Y:S01]  /*1b800*/  FMUL.FTZ R127, R127, R6.reuse ;  /* 0x000000067f7f7220 */ /* 0x080fe20000410000 */
[-C--:B------:R-:W-:Y:S01]  /*1b810*/  FMUL.FTZ R130, R130, R6.reuse ;  /* 0x0000000682827220 */ /* 0x080fe20000410000 */
[----:B------:R-:W2:Y:S01]  /*1b820*/  MUFU.EX2 R169, R169 ;  /* 0x000000a900a97308 */ /* 0x000ea20000000800 */
[C---:B-1----:R-:W-:Y:S01]  /*1b830*/  FADD.FTZ R4, R40.reuse, R9 ;  /* 0x0000000928047221 */ /* 0x042fe20000010000 */
[----:B------:R-:W-:Y:S01]  /*1b840*/  F2FP.F16.F32.PACK_AB R175, R40, R175 ;  /* 0x000000af28af723e */ /* 0x000fe200000000ff */
        /* <DEDUP_REMOVED lines=67> */
[----:B------:R-:W-:Y:S01]  /*1bc80*/  IMAD.MOV.U32 R13, RZ, RZ, R11 ;  /* 0x000000ffff0d7224 */ /* 0x000fe200078e000b */
[----:B------:R-:W-:Y:S06]  /*1bc90*/  @P2 BRA `(.L_x_7093) ;  /* 0xffffffc400802947 */ /* 0x000fec000383ffff */
.L_x_7075:
[----:B------:R-:W-:Y:S05]  /*1bca0*/  WARPSYNC.ALL ;  /* 0x0000000000007948 */ /* 0x000fea0003800000 */
[----:B------:R-:W-:Y:S06]  /*1bcb0*/  BAR.ARV 0x8, 0x120 ;  /* 0x0204800000007b1d */ /* 0x000fec0000002000 */
[----:B------:R-:W-:Y:S05]  /*1bcc0*/  @!P0 BRA `(.L_x_7094) ;  /* 0x0000000000048947 */ /* 0x000fea0003800000 */
[----:B------:R-:W-:Y:S01]  /*1bcd0*/  BPT.TRAP 0x1 ;  /* 0x000000040000795c */ /* 0x000fe20000300000 */
.L_x_7094:
[----:B------:R-:W-:Y:S01]  /*1bce0*/  IMAD R8, R184, 0x8, R2 ;  /* 0x00000008b8087824 */ /* 0x000fe200078e0202 */
[----:B------:R-:W-:-:S04]  /*1bcf0*/  SHF.L.U32 R3, R186, 0x1f, RZ ;  /* 0x0000001fba037819 */ /* 0x000fc800000006ff */
[----:B------:R0:W1:Y:S01]  /*1bd00*/  SYNCS.PHASECHK.TRANS64.TRYWAIT P2, [R8+URZ+0x28850], R3 ;  /* 0x02885003080075a7 */ /* 0x000062000804017f */
[----:B------:R-:W-:Y:S05]  /*1bd10*/  @!P0 BRA `(.L_x_7095) ;  /* 0x0000000000048947 */ /* 0x000fea0003800000 */
[----:B------:R-:W-:Y:S01]  /*1bd20*/  BPT.TRAP 0x1 ;  /* 0x000000040000795c */ /* 0x000fe20000300000 */
.L_x_7095:
[----:B------:R-:W-:-:S05]  /*1bd30*/  VIADD R2, R2, 0x400 ;  /* 0x0000040002027836 */ /* 0x000fca0000000000 */
[----:B------:R-:W-:-:S04]  /*1bd40*/  SHF.R.U32.HI R2, RZ, 0x4, R2 ;  /* 0x00000004ff027819 */ /* 0x000fc80000011602 */
[----:B------:R-:W-:-:S04]  /*1bd50*/  LOP3.LUT R2, R2, 0x3fff, RZ, 0xc0, !PT ;  /* 0x00003fff02027812 */ /* 0x000fc800078ec0ff */
[----:B------:R-:W-:Y:S01]  /*1bd60*/  LOP3.LUT R5, R2, 0x4000000, RZ, 0xfc, !PT ;  /* 0x0400000002057812 */ /* 0x000fe200078efcff */
[----:B-1----:R-:W-:Y:S06]  /*1bd70*/  @P2 BRA `(.L_x_7096) ;  /* 0x0000000000082947 */ /* 0x002fec0003800000 */
[----:B------:R-:W1:Y:S02]  /*1bd80*/  SYNCS.PHASECHK.TRANS64.TRYWAIT P0, [R8+URZ+0x28850], R3 ;  /* 0x02885003080075a7 */ /* 0x000e64000800017f */
[----:B-1----:R-:W-:Y:S05]  /*1bd90*/  @!P0 BRA `(.L_x_7097) ;  /* 0x000000a4000c8947 */ /* 0x002fea0003800000 */
.L_x_7096:
[----:B------:R-:W-:Y:S01]  /*1bda0*/  IMAD R2, R184, 0x800, R5 ;  /* 0x00000800b8027824 */ /* 0x000fe200078e0205 */
[----:B------:R-:W-:Y:S05]  /*1bdb0*/  WARPSYNC.ALL ;  /* 0x0000000000007948 */ /* 0x000fea0003800000 */
[----:B01----:R-:W-:Y:S01]  /*1bdc0*/  IMAD.MOV.U32 R3, RZ, RZ, 0x40000040 ;  /* 0x40000040ff037424 */ /* 0x003fe200078e00ff */
[C---:B------:R-:W-:Y:S01]  /*1bdd0*/  R2UR UR6, R2.reuse ;  /* 0x00000000020672ca */ /* 0x040fe200000e0000 */
[----:B------:R-:W-:Y:S01]  /*1bde0*/  WARPGROUP.ARRIVE ;  /* 0x00000000000079c5 */ /* 0x000fe20000000000 */
[----:B------:R-:W-:Y:S01]  /*1bdf0*/  VIADD R6, R2, 0x80 ;  /* 0x0000008002067836 */ /* 0x000fe20000000000 */
[----:B------:R-:W0:Y:S01]  /*1be00*/  SHFL.BFLY PT, R5, R0, 0x2, 0x1f ;  /* 0x0c401f0000057f89 */ /* 0x000e2200000e0000 */
[----:B------:R-:W-:Y:S01]  /*1be10*/  R2UR UR7, R3 ;  /* 0x00000000030772ca */ /* 0x000fe200000e0000 */
[----:B------:R-:W-:Y:S01]  /*1be20*/  IMAD.MOV.U32 R7, RZ, RZ, 0x40000040 ;  /* 0x40000040ff077424 */ /* 0x000fe200078e00ff */
[----:B------:R-:W-:Y:S01]  /*1be30*/  @!P1 IADD3 R9, R8, 0x28860, RZ ;  /* 0x0002886008099810 */ /* 0x000fe20007ffe0ff */
[----:B------:R-:W-:-:S02]  /*1be40*/  IMAD.MOV.U32 R3, RZ, RZ, 0x40000040 ;  /* 0x40000040ff037424 */ /* 0x000fc400078e00ff */
[----:B------:R-:W-:Y:S01]  /*1be50*/  IMAD.MOV.U32 R8, RZ, RZ, RZ ;  /* 0x000000ffff087224 */ /* 0x000fe200078e00ff */
[----:B------:R-:W-:Y:S01]  /*1be60*/  @!P1 PRMT R9, RZ, 0x654, R9 ;  /* 0x00000654ff099816 */ /* 0x000fe20000000009 */
[----:B------:R-:W-:Y:S02]  /*1be70*/  VIADD R184, R184, 0x1 ;  /* 0x00000001b8b87836 */ /* 0x000fe40000000000 */
[----:B------:R-:W-:Y:S02]  /*1be80*/  IMAD.U32 R14, RZ, RZ, UR44 ;  /* 0x0000002cff0e7e24 */ /* 0x000fe4000f8e00ff */
[----:B------:R-:W-:Y:S01]  /*1be90*/  VIADD R221, R221, 0x1 ;  /* 0x00000001dddd7836 */ /* 0x000fe20000000000 */
[----:B------:R-:W-:Y:S01]  /*1bea0*/  ISETP.NE.AND P2, PT, R184, 0x2, PT ;  /* 0x00000002b800780c */ /* 0x000fe20003f45270 */
[----:B------:R-:W-:Y:S01]  /*1beb0*/  HGMMA.64x128x16.F32 R88, R180, gdesc[UR4].tnspB, R88, gsb0 ;  /* 0x41e00004b4587df0 */ /* 0x000fe20008000858 */
[----:B------:R-:W-:Y:S02]  /*1bec0*/  R2UR UR6, R6 ;  /* 0x00000000060672ca */ /* 0x000fe400000e0000 */
[----:B------:R-:W-:Y:S01]  /*1bed0*/  R2UR UR7, R7 ;  /* 0x00000000070772ca */ /* 0x000fe200000e0000 */
[----:B------:R-:W-:Y:S01]  /*1bee0*/  IMAD.MOV.U32 R7, RZ, RZ, 0x40000040 ;  /* 0x40000040ff077424 */ /* 0x000fe200078e00ff */
[----:B------:R-:W-:-:S02]  /*1bef0*/  IADD3 R6, R2, 0x100, RZ ;  /* 0x0000010002067810 */ /* 0x000fc40007ffe0ff */
[----:B------:R-:W-:Y:S01]  /*1bf00*/  SEL R184, R184, RZ, P2 ;  /* 0x000000ffb8b87207 */ /* 0x000fe20001000000 */
[----:B0-----:R-:W-:Y:S01]  /*1bf10*/  FADD.FTZ R5, R5, R0 ;  /* 0x0000000005057221 */ /* 0x001fe20000010000 */
[----:B------:R-:W-:Y:S01]  /*1bf20*/  IMAD.MOV.U32 R0, RZ, RZ, -0x800000 ;  /* 0xff800000ff007424 */ /* 0x000fe200078e00ff */
        /* <DEDUP_REMOVED lines=34> */
[----:B------:R-:W0:Y:S02]  /*1c150*/  SHFL.BFLY PT, R6, R5, 0x1, 0x1f ;  /* 0x0c201f0005067f89 */ /* 0x000e2400000e0000 */
[----:B0-----:R-:W-:-:S05]  /*1c160*/  FADD.FTZ R13, R5, R6 ;  /* 0x00000006050d7221 */ /* 0x001fca0000010000 */
[----:B------:R-:W-:-:S13]  /*1c170*/  FSETP.NE.FTZ.AND P3, PT, R13, RZ, PT ;  /* 0x000000ff0d00720b */ /* 0x000fda0003f75000 */
[----:B------:R-:W0:Y:S01]  /*1c180*/  @P3 MUFU.LG2 R7, R13 ;  /* 0x0000000d00073308 */ /* 0x000e220000000c00 */
[----:B------:R-:W-:-:S07]  /*1c190*/  @P3 FMUL.FTZ R14, R14, 0.69314718246459960938 ;  /* 0x3f3172180e0e3820 */ /* 0x000fce0000410000 */
[----:B------:R-:W-:Y:S01]  /*1c1a0*/  @P3 MUFU.RCP R8, R13 ;  /* 0x0000000d00083308 */ /* 0x000fe20000001000 */
[----:B0-----:R-:W-:-:S04]  /*1c1b0*/  @P3 FMUL.FTZ R7, R7, 0.69314718246459960938 ;  /* 0x3f31721807073820 */ /* 0x001fc80000410000 */
[----:B------:R-:W-:Y:S01]  /*1c1c0*/  @P3 FFMA.FTZ R0, R14, R10, R7 ;  /* 0x0000000a0e003223 */ /* 0x000fe20000010007 */
[----:B------:R-:W-:Y:S02]  /*1c1d0*/  WARPGROUP.DEPBAR.LE gsb0, 0x0 ;  /* 0x00008000000079c5 */ /* 0x000fe40000010000 */
[----:B------:R-:W-:-:S06]  /*1c1e0*/  WARPGROUP.ARRIVE ;  /* 0x00000000000079c5 */ /* 0x000fcc0000000000 */
[----:B------:R-:W-:Y:S01]  /*1c1f0*/  HGMMA.64x128x16.F32 R88, R156, gdesc[UR4].tnspB, R88, gsb0 ;  /* 0x41e000049c587df0 */ /* 0x000fe20008000858 */
[----:B------:R-:W-:Y:S02]  /*1c200*/  R2UR UR6, R2 ;  /* 0x00000000020672ca */ /* 0x000fe400000e0000 */
[----:B------:R-:W-:Y:S02]  /*1c210*/  R2UR UR7, R3 ;  /* 0x00000000030772ca */ /* 0x000fe400000e0000 */
[----:B------:R-:W0:Y:S02]  /*1c220*/  SHFL.BFLY PT, R3, R4, 0x2, 0x1f ;  /* 0x0c401f0004037f89 */ /* 0x000e2400000e0000 */
[----:B0-----:R-:W-:Y:S01]  /*1c230*/  FADD.FTZ R3, R3, R4 ;  /* 0x0000000403037221 */ /* 0x001fe20000010000 */
[----:B------:R-:W-:-:S04]  /*1c240*/  IMAD.U32 R4, RZ, RZ, UR44 ;  /* 0x0000002cff047e24 */ /* 0x000fc8000f8e00ff */
[----:B------:R-:W0:Y:S02]  /*1c250*/  SHFL.BFLY PT, R2, R3, 0x1, 0x1f ;  /* 0x0c201f0003027f89 */ /* 0x000e2400000e0000 */
[----:B0-----:R-:W-:Y:S01]  /*1c260*/  FADD.FTZ R12, R3, R2 ;  /* 0x00000002030c7221 */ /* 0x001fe20000010000 */
[----:B------:R-:W-:Y:S01]  /*1c270*/  IMAD.MOV.U32 R2, RZ, RZ, RZ ;  /* 0x000000ffff027224 */ /* 0x000fe200078e00ff */
[----:B------:R-:W-:-:S03]  /*1c280*/  SEL R3, RZ, 0x1, P2 ;  /* 0x00000001ff037807 */ /* 0x000fc60001000000 */
[----:B------:R-:W-:Y:S02]  /*1c290*/  FSETP.NE.FTZ.AND P0, PT, R12, RZ, PT ;  /* 0x000000ff0c00720b */ /* 0x000fe40003f15000 */
[----:B------:R-:W-:Y:S01]  /*1c2a0*/  LOP3.LUT R186, R186, R3, RZ, 0x3c, !PT ;  /* 0x00000003baba7212 */ /* 0x000fe200078e3cff */
[----:B------:R-:W-:-:S10]  /*1c2b0*/  IMAD.MOV.U32 R3, RZ, RZ, -0x800000 ;  /* 0xff800000ff037424 */ /* 0x000fd400078e00ff */
[----:B------:R-:W0:Y:S01]  /*1c2c0*/  @P0 MUFU.LG2 R6, R12 ;  /* 0x0000000c00060308 */ /* 0x000e220000000c00 */
[----:B------:R-:W-:-:S07]  /*1c2d0*/  @P0 FMUL.FTZ R4, R4, 0.69314718246459960938 ;  /* 0x3f31721804040820 */ /* 0x000fce0000410000 */
[----:B------:R-:W1:Y:S01]  /*1c2e0*/  @P0 MUFU.RCP R2, R12 ;  /* 0x0000000c00020308 */ /* 0x000e620000001000 */
[----:B0-----:R-:W-:-:S04]  /*1c2f0*/  @P0 FMUL.FTZ R5, R6, 0.69314718246459960938 ;  /* 0x3f31721806050820 */ /* 0x001fc80000410000 */
[----:B------:R-:W-:Y:S01]  /*1c300*/  @P0 FFMA.FTZ R3, R4, R11, R5 ;  /* 0x0000000b04030223 */ /* 0x000fe20000010005 */
[----:B------:R-:W-:Y:S01]  /*1c310*/  PLOP3.LUT P0, PT, PT, PT, PT, 0x8, 0x0 ;  /* 0x000000000000781c */ /* 0x000fe20003f0e170 */
[----:B------:R-:W-:Y:S02]  /*1c320*/  WARPGROUP.DEPBAR.LE gsb0, 0x0 ;  /* 0x00008000000079c5 */ /* 0x000fe40000010000 */
[----:B------:R-:W-:-:S06]  /*1c330*/  WARPGROUP.ARRIVE ;  /* 0x00000000000079c5 */ /* 0x000fcc0000000000 */
[----:B------:R-:W-:Y:S03]  /*1c340*/  HGMMA.64x128x16.F32 R88, R152, gdesc[UR4].tnspB, R88, gsb0 ;  /* 0x41e0000498587df0 */ /* 0x000fe60008000858 */
        /* <DEDUP_REMOVED lines=66> */
.L_x_6949:
[----:B------:R-:W-:Y:S05]  /*1c770*/  WARPSYNC.ALL ;  /* 0x0000000000007948 */ /* 0x000fea0003800000 */
        /* <DEDUP_REMOVED lines=9> */
[----:B------:R-:W2:Y:S01]  /*1c810*/  S2R R5, SR_SWINHI ;  /* 0x0000000000057919 */ /* 0x000ea20000002f00 */
[----:B------:R-:W-:Y:S05]  /*1c820*/  WARPSYNC.ALL ;  /* 0x0000000000007948 */ /* 0x000fea0003800000 */
[----:B------:R-:W-:Y:S01]  /*1c830*/  BAR.SYNC.DEFER_BLOCKING 0x1, 0x100 ;  /* 0x0044000000007b1d */ /* 0x000fe20000010000 */
[----:B------:R-:W-:Y:S02]  /*1c840*/  F2FP.F16.F32.PACK_AB R6, R6, R37 ;  /* 0x000000250606723e */ /* 0x000fe400000000ff */
[----:B------:R-:W-:Y:S02]  /*1c850*/  F2FP.F16.F32.PACK_AB R7, R7, R94 ;  /* 0x0000005e0707723e */ /* 0x000fe400000000ff */
[----:B------:R-:W-:Y:S01]  /*1c860*/  F2FP.F16.F32.PACK_AB R30, R133, R30 ;  /* 0x0000001e851e723e */ /* 0x000fe200000000ff */
[----:B------:R-:W-:Y:S01]  /*1c870*/  ULDC.64 UR4, c[0x0][0xbd8] ;  /* 0x0002f60000047ab9 */ /* 0x000fe20000000a00 */
[----:B------:R-:W-:-:S02]  /*1c880*/  F2FP.F16.F32.PACK_AB R32, R137, R32 ;  /* 0x000000208920723e */ /* 0x000fc400000000ff */
[----:B------:R-:W-:Y:S02]  /*1c890*/  F2FP.F16.F32.PACK_AB R34, R141, R34 ;  /* 0x000000228d22723e */ /* 0x000fe400000000ff */
[----:B------:R-:W-:Y:S02]  /*1c8a0*/  F2FP.F16.F32.PACK_AB R35, R35, R142 ;  /* 0x0000008e2323723e */ /* 0x000fe400000000ff */
[----:B------:R-:W-:Y:S02]  /*1c8b0*/  MOV R20, R2 ;  /* 0x0000000200147202 */ /* 0x000fe40000000f00 */
[----:B--2---:R-:W-:-:S03]  /*1c8c0*/  MOV R21, R5 ;  /* 0x0000000500157202 */ /* 0x004fc60000000f00 */
[----:B------:R-:W-:-:S03]  /*1c8d0*/  IMAD.WIDE R4, R228, 0x2, R20 ;  /* 0x00000002e4047825 */ /* 0x000fc600078e0214 */
[C---:B------:R-:W-:Y:S02]  /*1c8e0*/  IADD3 R45, P2, R4.reuse, 0x4000, RZ ;  /* 0x00004000042d7810 */ /* 0x040fe40007f5e0ff */
[C---:B------:R-:W-:Y:S02]  /*1c8f0*/  IADD3 R39, P5, R4.reuse, 0x20, RZ ;  /* 0x0000002004277810 */ /* 0x040fe40007fbe0ff */
[C---:B------:R-:W-:Y:S01]  /*1c900*/  LOP3.LUT R29, R4.reuse, 0x380, RZ, 0xc0, !PT ;  /* 0x00000380041d7812 */ /* 0x040fe200078ec0ff */
[--C-:B------:R-:W-:Y:S01]  /*1c910*/  IMAD.X R15, RZ, RZ, R5.reuse, P2 ;  /* 0x000000ffff0f7224 */ /* 0x100fe200010e0605 */
[C---:B------:R-:W-:Y:S01]  /*1c920*/  IADD3 R41, P0, R4.reuse, 0x40, RZ ;  /* 0x0000004004297810 */ /* 0x040fe20007f1e0ff */
[--C-:B------:R-:W-:Y:S01]  /*1c930*/  IMAD.X R9, RZ, RZ, R5.reuse, P5 ;  /* 0x000000ffff097224 */ /* 0x100fe200028e0605 */
[----:B------:R-:W-:Y:S02]  /*1c940*/  ISETP.NE.U32.AND P2, PT, RZ, UR4, PT ;  /* 0x00000004ff007c0c */ /* 0x000fe4000bf45070 */
[----:B------:R-:W-:Y:S01]  /*1c950*/  IADD3 R43, P1, R4, 0x60, RZ ;  /* 0x00000060042b7810 */ /* 0x000fe20007f3e0ff */
[----:B------:R-:W-:Y:S01]  /*1c960*/  IMAD.X R11, RZ, RZ, R5, P0 ;  /* 0x000000ffff0b7224 */ /* 0x000fe200000e0605 */
[----:B------:R-:W-:-:S02]  /*1c970*/  SHF.R.U64 R29, R29, 0x3, RZ ;  /* 0x000000031d1d7819 */ /* 0x000fc400000012ff */
[C---:B------:R-:W-:Y:S01]  /*1c980*/  IADD3 R47, P3, R4.reuse, 0x4020, RZ ;  /* 0x00004020042f7810 */ /* 0x040fe20007f7e0ff */
[--C-:B------:R-:W-:Y:S01]  /*1c990*/  IMAD.X R13, RZ, RZ, R5.reuse, P1 ;  /* 0x000000ffff0d7224 */ /* 0x100fe200008e0605 */
[C---:B------:R-:W-:Y:S02]  /*1c9a0*/  IADD3 R49, P4, R4.reuse, 0x4040, RZ ;  /* 0x0000404004317810 */ /* 0x040fe40007f9e0ff */
[----:B------:R-:W-:Y:S01]  /*1c9b0*/  IADD3 R51, P5, R4, 0x4060, RZ ;  /* 0x0000406004337810 */ /* 0x000fe20007fbe0ff */
[--C-:B------:R-:W-:Y:S01]  /*1c9c0*/  IMAD.X R25, RZ, RZ, R5.reuse, P3 ;  /* 0x000000ffff197224 */ /* 0x100fe200018e0605 */
[----:B------:R-:W-:Y:S01]  /*1c9d0*/  LOP3.LUT R8, R39, 0x380, RZ, 0xc0, !PT ;  /* 0x0000038027087812 */ /* 0x000fe200078ec0ff */
[----:B------:R-:W-:Y:S01]  /*1c9e0*/  IMAD.X R27, RZ, RZ, R5, P4 ;  /* 0x000000ffff1b7224 */ /* 0x000fe200020e0605 */
[----:B------:R-:W-:Y:S02]  /*1c9f0*/  LOP3.LUT R10, R41, 0x380, RZ, 0xc0, !PT ;  /* 0x00000380290a7812 */ /* 0x000fe400078ec0ff */
[----:B------:R-:W-:Y:S01]  /*1ca00*/  ISETP.NE.AND.EX P2, PT, RZ, UR5, PT, P2 ;  /* 0x00000005ff007c0c */ /* 0x000fe2000bf45320 */
[----:B------:R-:W-:Y:S01]  /*1ca10*/  ULDC.64 UR4, c[0x0][0xbe0] ;  /* 0x0002f80000047ab9 */ /* 0x000fe20000000a00 */
[----:B------:R-:W-:-:S02]  /*1ca20*/  LOP3.LUT R12, R43, 0x380, RZ, 0xc0, !PT ;  /* 0x000003802b0c7812 */ /* 0x000fc400078ec0ff */
[----:B------:R-:W-:Y:S02]  /*1ca30*/  LOP3.LUT R4, R29, R4, RZ, 0x3c, !PT ;  /* 0x000000041d047212 */ /* 0x000fe400078e3cff */
[----:B------:R-:W-:Y:S02]  /*1ca40*/  LOP3.LUT R14, R45, 0x380, RZ, 0xc0, !PT ;  /* 0x000003802d0e7812 */ /* 0x000fe400078ec0ff */
[----:B------:R-:W-:Y:S02]  /*1ca50*/  SHF.R.U64 R8, R8, 0x3, RZ ;  /* 0x0000000308087819 */ /* 0x000fe400000012ff */
[----:B------:R-:W-:Y:S02]  /*1ca60*/  SHF.R.U64 R10, R10, 0x3, RZ ;  /* 0x000000030a0a7819 */ /* 0x000fe400000012ff */
[----:B------:R-:W-:Y:S02]  /*1ca70*/  LOP3.LUT R24, R47, 0x380, RZ, 0xc0, !PT ;  /* 0x000003802f187812 */ /* 0x000fe400078ec0ff */
[----:B------:R-:W-:-:S02]  /*1ca80*/  LOP3.LUT R26, R49, 0x380, RZ, 0xc0, !PT ;  /* 0x00000380311a7812 */ /* 0x000fc400078ec0ff */
[----:B------:R-:W-:Y:S02]  /*1ca90*/  LOP3.LUT R28, R51, 0x380, RZ, 0xc0, !PT ;  /* 0x00000380331c7812 */ /* 0x000fe400078ec0ff */
[----:B------:R-:W-:Y:S02]  /*1caa0*/  ISETP.NE.U32.AND P0, PT, RZ, UR4, PT ;  /* 0x00000004ff007c0c */ /* 0x000fe4000bf05070 */
[-C--:B------:R-:W-:Y:S02]  /*1cab0*/  IADD3.X R29, RZ, R5.reuse, RZ, P5, !PT ;  /* 0x00000005ff1d7210 */ /* 0x080fe40002ffe4ff */
[----:B------:R-:W-:Y:S02]  /*1cac0*/  SHF.R.U64 R12, R12, 0x3, RZ ;  /* 0x000000030c0c7819 */ /* 0x000fe400000012ff */
[----:B------:R-:W-:Y:S02]  /*1cad0*/  SHF.R.U64 R14, R14, 0x3, RZ ;  /* 0x000000030e0e7819 */ /* 0x000fe400000012ff */
[----:B------:R-:W-:-:S02]  /*1cae0*/  MOV R36, R4 ;  /* 0x0000000400247202 */ /* 0x000fc40000000f00 */
[----:B------:R-:W-:Y:S02]  /*1caf0*/  LOP3.LUT R8, R8, R39, RZ, 0x3c, !PT ;  /* 0x0000002708087212 */ /* 0x000fe400078e3cff */
[----:B------:R-:W-:Y:S02]  /*1cb00*/  LOP3.LUT R10, R10, R41, RZ, 0x3c, !PT ;  /* 0x000000290a0a7212 */ /* 0x000fe400078e3cff */
[----:B------:R-:W-:Y:S02]  /*1cb10*/  SHF.R.U64 R24, R24, 0x3, RZ ;  /* 0x0000000318187819 */ /* 0x000fe400000012ff */
[----:B------:R-:W-:Y:S02]  /*1cb20*/  SHF.R.U64 R26, R26, 0x3, RZ ;  /* 0x000000031a1a7819 */ /* 0x000fe400000012ff */
[----:B------:R-:W-:Y:S02]  /*1cb30*/  SHF.R.U64 R28, R28, 0x3, RZ ;  /* 0x000000031c1c7819 */ /* 0x000fe400000012ff */
[----:B------:R-:W-:-:S02]  /*1cb40*/  F2FP.F16.F32.PACK_AB R4, R89, R88 ;  /* 0x000000585904723e */ /* 0x000fc400000000ff */
[----:B------:R-:W-:Y:S02]  /*1cb50*/  F2FP.F16.F32.PACK_AB R5, R91, R90 ;  /* 0x0000005a5b05723e */ /* 0x000fe400000000ff */
[----:B------:R-:W-:Y:S02]  /*1cb60*/  ISETP.NE.AND.EX P0, PT, RZ, UR5, PT, P0 ;  /* 0x00000005ff007c0c */ /* 0x000fe4000bf05300 */
[----:B------:R-:W-:Y:S01]  /*1cb70*/  LOP3.LUT R12, R12, R43, RZ, 0x3c, !PT ;  /* 0x0000002b0c0c7212 */ /* 0x000fe200078e3cff */
[----:B------:R2:W-:Y:S01]  /*1cb80*/  STSM.16.M88.4 [R36], R4 ;  /* 0x0000000424007844 */ /* 0x0005e20000000200 */
[----:B------:R-:W-:Y:S02]  /*1cb90*/  LOP3.LUT R14, R14, R45, RZ, 0x3c, !PT ;  /* 0x0000002d0e0e7212 */ /* 0x000fe400078e3cff */
[----:B------:R-:W-:Y:S02]  /*1cba0*/  LOP3.LUT R24, R24, R47, RZ, 0x3c, !PT ;  /* 0x0000002f18187212 */ /* 0x000fe400078e3cff */
[----:B------:R-:W-:-:S02]  /*1cbb0*/  LOP3.LUT R26, R26, R49, RZ, 0x3c, !PT ;  /* 0x000000311a1a7212 */ /* 0x000fc400078e3cff */
[----:B------:R-:W-:Y:S02]  /*1cbc0*/  LOP3.LUT R28, R28, R51, RZ, 0x3c, !PT ;  /* 0x000000331c1c7212 */ /* 0x000fe400078e3cff */
[----:B------:R-:W-:Y:S02]  /*1cbd0*/  MOV R44, R8 ;  /* 0x00000008002c7202 */ /* 0x000fe40000000f00 */
[----:B------:R-:W-:Y:S02]  /*1cbe0*/  MOV R43, R10 ;  /* 0x0000000a002b7202 */ /* 0x000fe40000000f00 */
[----:B------:R-:W-:Y:S02]  /*1cbf0*/  F2FP.F16.F32.PACK_AB R8, R97, R96 ;  /* 0x000000606108723e */ /* 0x000fe400000000ff */
[----:B------:R-:W-:Y:S01]  /*1cc00*/  F2FP.F16.F32.PACK_AB R9, R99, R98 ;  /* 0x000000626309723e */ /* 0x000fe200000000ff */
[----:B--2---:R-:W2:Y:S01]  /*1cc10*/  LDC.64 R36, c[0x0][0xbd8] ;  /* 0x0002f600ff247b82 */ /* 0x004ea20000000a00 */
[----:B------:R-:W-:-:S02]  /*1cc20*/  F2FP.F16.F32.PACK_AB R10, R101, R100 ;  /* 0x00000064650a723e */ /* 0x000fc400000000ff */
[----:B------:R-:W-:Y:S02]  /*1cc30*/  F2FP.F16.F32.PACK_AB R11, R103, R102 ;  /* 0x00000066670b723e */ /* 0x000fe400000000ff */
[----:B------:R-:W-:Y:S02]  /*1cc40*/  F2FP.F16.F32.PACK_AB R4, R105, R104 ;  /* 0x000000686904723e */ /* 0x000fe400000000ff */
[----:B------:R-:W-:Y:S01]  /*1cc50*/  F2FP.F16.F32.PACK_AB R5, R107, R106 ;  /* 0x0000006a6b05723e */ /* 0x000fe200000000ff */
[----:B------:R3:W-:Y:S01]  /*1cc60*/  STSM.16.M88.4 [R44], R8 ;  /* 0x000000082c007844 */ /* 0x0007e20000000200 */
[----:B------:R-:W-:Y:S02]  /*1cc70*/  F2FP.F16.F32.PACK_AB R6, R109, R108 ;  /* 0x0000006c6d06723e */ /* 0x000fe400000000ff */
[----:B------:R-:W-:Y:S02]  /*1cc80*/  F2FP.F16.F32.PACK_AB R7, R111, R110 ;  /* 0x0000006e6f07723e */ /* 0x000fe400000000ff */
[----:B------:R-:W-:-:S02]  /*1cc90*/  MOV R42, R12 ;  /* 0x0000000c002a7202 */ /* 0x000fc40000000f00 */
[----:B------:R-:W-:Y:S01]  /*1cca0*/  MOV R41, R14 ;  /* 0x0000000e00297202 */ /* 0x000fe20000000f00 */
[----:B------:R4:W-:Y:S01]  /*1ccb0*/  STSM.16.M88.4 [R43], R4 ;  /* 0x000000042b007844 */ /* 0x0009e20000000200 */
[----:B------:R-:W-:Y:S02]  /*1ccc0*/  MOV R40, R24 ;  /* 0x0000001800287202 */ /* 0x000fe40000000f00 */
[----:B------:R-:W-:Y:S02]  /*1ccd0*/  MOV R39, R26 ;  /* 0x0000001a00277202 */ /* 0x000fe40000000f00 */
[----:B------:R-:W-:Y:S02]  /*1cce0*/  MOV R38, R28 ;  /* 0x0000001c00267202 */ /* 0x000fe40000000f00 */
[----:B------:R-:W-:Y:S01]  /*1ccf0*/  F2FP.F16.F32.PACK_AB R12, R113, R112 ;  /* 0x00000070710c723e */ /* 0x000fe200000000ff */
[----:B---3--:R-:W3:Y:S01]  /*1cd00*/  @P0 LDC.64 R8, c[0x0][0xbe0] ;  /* 0x0002f800ff080b82 */ /* 0x008ee20000000a00 */
[----:B------:R-:W-:Y:S01]  /*1cd10*/  F2FP.F16.F32.PACK_AB R13, R115, R114 ;  /* 0x00000072730d723e */ /* 0x000fe200000000ff */
[----:B------:R-:W-:Y:S01]  /*1cd20*/  ULDC UR4, c[0x0][0xa88] ;  /* 0x0002a20000047ab9 */ /* 0x000fe20000000800 */
[----:B------:R-:W-:Y:S01]  /*1cd30*/  F2FP.F16.F32.PACK_AB R14, R33, R116 ;  /* 0x00000074210e723e */ /* 0x000fe200000000ff */
[----:B------:R-:W-:Y:S01]  /*1cd40*/  IMAD.MOV.U32 R44, RZ, RZ, RZ ;  /* 0x000000ffff2c7224 */ /* 0x000fe200078e00ff */
[----:B------:R-:W-:Y:S01]  /*1cd50*/  F2FP.F16.F32.PACK_AB R15, R119, R118 ;  /* 0x00000076770f723e */ /* 0x000fe200000000ff */
[----:B--2---:R-:W-:Y:S01]  /*1cd60*/  IMAD.WIDE R36, R220, 0x4, R36 ;  /* 0x00000004dc247825 */ /* 0x004fe200078e0224 */
[----:B------:R-:W-:-:S02]  /*1cd70*/  F2FP.F16.F32.PACK_AB R24, R121, R120 ;  /* 0x000000787918723e */ /* 0x000fc400000000ff */
[----:B------:R-:W-:Y:S01]  /*1cd80*/  F2FP.F16.F32.PACK_AB R25, R123, R122 ;  /* 0x0000007a7b19723e */ /* 0x000fe200000000ff */
[----:B------:R2:W-:Y:S01]  /*1cd90*/  STSM.16.M88.4 [R42], R12 ;  /* 0x0000000c2a007844 */ /* 0x0005e20000000200 */
[----:B------:R-:W-:Y:S02]  /*1cda0*/  F2FP.F16.F32.PACK_AB R26, R125, R124 ;  /* 0x0000007c7d1a723e */ /* 0x000fe400000000ff */
[----:B------:R-:W-:Y:S02]  /*1cdb0*/  F2FP.F16.F32.PACK_AB R27, R127, R126 ;  /* 0x0000007e7f1b723e */ /* 0x000fe400000000ff */
[----:B------:R-:W-:Y:S02]  /*1cdc0*/  F2FP.F16.F32.PACK_AB R28, R31, R128 ;  /* 0x000000801f1c723e */ /* 0x000fe400000000ff */
[----:B------:R-:W-:Y:S01]  /*1cdd0*/  F2FP.F16.F32.PACK_AB R29, R131, R130 ;  /* 0x00000082831d723e */ /* 0x000fe200000000ff */
[----:B------:R2:W-:Y:S01]  /*1cde0*/  STSM.16.M88.4 [R41], R24 ;  /* 0x0000001829007844 */ /* 0x0005e20000000200 */
[----:B------:R-:W-:-:S02]  /*1cdf0*/  F2FP.F16.F32.PACK_AB R31, R135, R134 ;  /* 0x00000086871f723e */ /* 0x000fc400000000ff */
[----:B------:R-:W-:Y:S02]  /*1ce00*/  F2FP.F16.F32.PACK_AB R33, R139, R138 ;  /* 0x0000008a8b21723e */ /* 0x000fe400000000ff */
[----:B----4-:R-:W-:Y:S01]  /*1ce10*/  F2FP.F16.F32.PACK_AB R4, R145, R144 ;  /* 0x000000909104723e */ /* 0x010fe200000000ff */
[----:B------:R2:W-:Y:S01]  /*1ce20*/  STSM.16.M88.4 [R40], R28 ;  /* 0x0000001c28007844 */ /* 0x0005e20000000200 */
[----:B------:R-:W-:Y:S02]  /*1ce30*/  F2FP.F16.F32.PACK_AB R5, R147, R146 ;  /* 0x000000929305723e */ /* 0x000fe400000000ff */
[----:B------:R-:W-:Y:S01]  /*1ce40*/  F2FP.F16.F32.PACK_AB R6, R149, R148 ;  /* 0x000000949506723e */ /* 0x000fe200000000ff */
[----:B------:R2:W-:Y:S01]  /*1ce50*/  STSM.16.M88.4 [R39], R32 ;  /* 0x0000002027007844 */ /* 0x0005e20000000200 */
[----:B------:R-:W-:-:S05]  /*1ce60*/  F2FP.F16.F32.PACK_AB R7, R151, R150 ;  /* 0x000000969707723e */ /* 0x000fca00000000ff */
[----:B------:R2:W-:Y:S01]  /*1ce70*/  STSM.16.M88.4 [R38], R4 ;  /* 0x0000000426007844 */ /* 0x0005e20000000200 */
[----:B------:R-:W-:Y:S01]  /*1ce80*/  BAR.SYNC.DEFER_BLOCKING 0x1, 0x100 ;  /* 0x0044000000007b1d */ /* 0x000fe20000010000 */
[----:B------:R-:W-:Y:S02]  /*1ce90*/  IMAD.U32 R49, RZ, RZ, UR4 ;  /* 0x00000004ff317e24 */ /* 0x000fe4000f8e00ff */
[----:B---3--:R-:W-:-:S03]  /*1cea0*/  @P0 IMAD.WIDE R8, R220, 0x4, R8 ;  /* 0x00000004dc080825 */ /* 0x008fc600078e0208 */
[----:B------:R2:W5:Y:S01]  /*1ceb0*/  @P2 LDG.E R44, desc[UR56][R36.64] ;  /* 0x00000038242c2981 */ /* 0x000562000c1e1900 */
[----:B------:R-:W-:-:S03]  /*1cec0*/  IMAD.IADD R11, R16, 0x1, R203 ;  /* 0x00000001100b7824 */ /* 0x000fc600078e02cb */
[----:B------:R2:W5:Y:S01]  /*1ced0*/  @P0 LDG.E R49, desc[UR56][R8.64] ;  /* 0x0000003808310981 */ /* 0x000562000c1e1900 */
[----:B------:R-:W-:Y:S01]  /*1cee0*/  IMAD.WIDE R20, R11, 0x2, R20 ;  /* 0x000000020b147825 */ /* 0x000fe200078e0214 */
[----:B------:R-:W-:Y:S06]  /*1cef0*/  @P0 BRA `(.L_x_7100) ;  /* 0x0000000000100947 */ /* 0x000fec0003800000 */
[----:B------:R-:W-:Y:S05]  /*1cf00*/  @!P2 BRA `(.L_x_7100) ;  /* 0x00000000000ca947 */ /* 0x000fea0003800000 */
[----:B--2---:R-:W2:Y:S04]  /*1cf10*/  LDG.E R4, desc[UR56][R36.64] ;  /* 0x0000003824047981 */ /* 0x004ea8000c1e1900 */
[----:B-----5:R-:W2:Y:S02]  /*1cf20*/  LDG.E R49, desc[UR56][R36.64+0x4] ;  /* 0x0000043824317981 */ /* 0x020ea4000c1e1900 */
[----:B--2---:R-:W-:-:S07]  /*1cf30*/  IMAD.IADD R49, R49, 0x1, -R4 ;  /* 0x0000000131317824 */ /* 0x004fce00078e0a04 */
.L_x_7100:
[----:B------:R-:W-:Y:S01]  /*1cf40*/  SHF.R.S32.HI R48, RZ, 0x1f, R218 ;  /* 0x0000001fff307819 */ /* 0x000fe200000114da */
[----:B------:R-:W-:Y:S01]  /*1cf50*/  ULDC.64 UR4, c[0x0][0xb70] ;  /* 0x0002dc0000047ab9 */ /* 0x000fe20000000a00 */
[----:B-----5:R-:W-:Y:S01]  /*1cf60*/  SHF.R.S32.HI R45, RZ, 0x1f, R44 ;  /* 0x0000001fff2d7819 */ /* 0x020fe2000001142c */
[----:B------:R-:W-:Y:S01]  /*1cf70*/  IMAD R10, R222, 0x80, R204 ;  /* 0x00000080de0a7824 */ /* 0x000fe200078e02cc */
[----:B--2---:R-:W-:Y:S01]  /*1cf80*/  SHF.R.S32.HI R6, RZ, 0x1f, R220 ;  /* 0x0000001fff067819 */ /* 0x004fe200000114dc */
[----:B------:R-:W-:Y:S01]  /*1cf90*/  IMAD R7, R48, UR4, RZ ;  /* 0x0000000430077c24 */ /* 0x000fe2000f8e02ff */
[----:B------:R-:W-:Y:S01]  /*1cfa0*/  SEL R51, R220, RZ, !P2 ;  /* 0x000000ffdc337207 */ /* 0x000fe20005000000 */
[----:B------:R-:W-:Y:S01]  /*1cfb0*/  IMAD.WIDE.U32 R4, R218, UR4, R44 ;  /* 0x00000004da047c25 */ /* 0x000fe2000f8e002c */
[----:B------:R-:W-:Y:S02]  /*1cfc0*/  SEL R50, R6, RZ, !P2 ;  /* 0x000000ff06327207 */ /* 0x000fe40005000000 */
[----:B------:R-:W-:Y:S01]  /*1cfd0*/  IADD3 R9, P0, R20, 0x1000, RZ ;  /* 0x0000100014097810 */ /* 0x000fe20007f1e0ff */
[----:B------:R-:W-:Y:S01]  /*1cfe0*/  IMAD R7, R218, UR5, R7 ;  /* 0x00000005da077c24 */ /* 0x000fe2000f8e0207 */
[----:B------:R-:W-:Y:S01]  /*1cff0*/  ULDC.64 UR4, c[0x0][0xb78] ;  /* 0x0002de0000047ab9 */ /* 0x000fe20000000a00 */
[----:B------:R-:W-:Y:S01]  /*1d000*/  IADD3 R25, P2, R20, 0x3000, RZ ;  /* 0x0000300014197810 */ /* 0x000fe20007f5e0ff */
[----:B------:R-:W-:Y:S01]  /*1d010*/  IMAD R6, R50, UR4, RZ ;  /* 0x0000000432067c24 */ /* 0x000fe2000f8e02ff */
[----:B------:R-:W-:Y:S01]  /*1d020*/  LOP3.LUT R8, R9, 0x380, RZ, 0xc0, !PT ;  /* 0x0000038009087812 */ /* 0x000fe200078ec0ff */
[----:B------:R-:W-:Y:S01]  /*1d030*/  IMAD.IADD R5, R5, 0x1, R7 ;  /* 0x0000000105057824 */ /* 0x000fe200078e0207 */
[----:B------:R-:W-:Y:S01]  /*1d040*/  IADD3 R13, P1, R20, 0x2000, RZ ;  /* 0x00002000140d7810 */ /* 0x000fe20007f3e0ff */
[C---:B------:R-:W-:Y:S01]  /*1d050*/  IMAD R6, R51.reuse, UR5, R6 ;  /* 0x0000000533067c24 */ /* 0x040fe2000f8e0206 */
[----:B------:R-:W-:Y:S01]  /*1d060*/  SHF.R.S32.HI R7, RZ, 0x1f, R10 ;  /* 0x0000001fff077819 */ /* 0x000fe2000001140a */
[----:B------:R-:W-:Y:S01]  /*1d070*/  IMAD.WIDE.U32 R4, R51, UR4, R4 ;  /* 0x0000000433047c25 */ /* 0x000fe2000f8e0004 */
[----:B------:R-:W-:Y:S01]  /*1d080*/  LOP3.LUT R24, R25, 0x380, RZ, 0xc0, !PT ;  /* 0x0000038019187812 */ /* 0x000fe200078ec0ff */
[----:B------:R-:W-:Y:S01]  /*1d090*/  ULDC.64 UR4, c[0x0][0xb40] ;  /* 0x0002d00000047ab9 */ /* 0x000fe20000000a00 */
[----:B------:R-:W-:-:S02]  /*1d0a0*/  SHF.R.U64 R8, R8, 0x3, RZ ;  /* 0x0000000308087819 */ /* 0x000fc400000012ff */
[----:B------:R-:W-:Y:S02]  /*1d0b0*/  IADD3 R4, P3, R10, R4, RZ ;  /* 0x000000040a047210 */ /* 0x000fe40007f7e0ff */
[----:B------:R-:W-:Y:S02]  /*1d0c0*/  LOP3.LUT R12, R13, 0x380, RZ, 0xc0, !PT ;  /* 0x000003800d0c7812 */ /* 0x000fe400078ec0ff */
[----:B------:R-:W-:Y:S02]  /*1d0d0*/  IADD3.X R7, R7, R5, R6, P3, !PT ;  /* 0x0000000507077210 */ /* 0x000fe40001ffe406 */
[----:B------:R-:W-:Y:S02]  /*1d0e0*/  LEA R46, P3, R4, UR4, 0x2 ;  /* 0x00000004042e7c11 */ /* 0x000fe4000f8610ff */
[----:B------:R-:W-:Y:S02]  /*1d0f0*/  SHF.R.U64 R24, R24, 0x3, RZ ;  /* 0x0000000318187819 */ /* 0x000fe400000012ff */
[----:B------:R-:W-:-:S02]  /*1d100*/  LOP3.LUT R8, R8, R9, RZ, 0x3c, !PT ;  /* 0x0000000908087212 */ /* 0x000fc400078e3cff */
[----:B------:R-:W-:Y:S02]  /*1d110*/  SHF.R.U64 R12, R12, 0x3, RZ ;  /* 0x000000030c0c7819 */ /* 0x000fe400000012ff */
[----:B------:R-:W-:Y:S01]  /*1d120*/  LEA.HI.X R47, R4, UR5, R7, 0x2, P3 ;  /* 0x00000005042f7c11 */ /* 0x000fe200098f1407 */
[----:B------:R-:W-:Y:S01]  /*1d130*/  VIADD R4, R10, 0x8 ;  /* 0x000000080a047836 */ /* 0x000fe20000000000 */
[----:B------:R-:W-:Y:S01]  /*1d140*/  IADD3.X R9, RZ, R21, RZ, P0, !PT ;  /* 0x00000015ff097210 */ /* 0x000fe200007fe4ff */
[----:B------:R-:W-:Y:S01]  /*1d150*/  ULDC.64 UR4, c[0x0][0xaa0] ;  /* 0x0002a80000047ab9 */ /* 0x000fe20000000a00 */
[----:B------:R-:W-:Y:S01]  /*1d160*/  LOP3.LUT R24, R24, R25, RZ, 0x3c, !PT ;  /* 0x0000001918187212 */ /* 0x000fe200078e3cff */
[----:B------:R-:W-:Y:S01]  /*1d170*/  IMAD.X R25, RZ, RZ, R21, P2 ;  /* 0x000000ffff197224 */ /* 0x000fe200010e0615 */
[----:B------:R-:W-:Y:S02]  /*1d180*/  LOP3.LUT P0, RZ, R223, 0x3, RZ, 0xc0, !PT ;  /* 0x00000003dfff7812 */ /* 0x000fe4000780c0ff */
[----:B------:R-:W-:-:S02]  /*1d190*/  IADD3 R29, P5, R20, 0x4000, RZ ;  /* 0x00004000141d7810 */ /* 0x000fc40007fbe0ff */
[C---:B------:R-:W-:Y:S02]  /*1d1a0*/  IADD3 R33, P4, R20.reuse, 0x5000, RZ ;  /* 0x0000500014217810 */ /* 0x040fe40007f9e0ff */
[----:B------:R-:W-:Y:S02]  /*1d1b0*/  IADD3 R37, P3, R20, 0x6000, RZ ;  /* 0x0000600014257810 */ /* 0x000fe40007f7e0ff */
[----:B------:R-:W-:Y:S01]  /*1d1c0*/  LOP3.LUT R12, R12, R13, RZ, 0x3c, !PT ;  /* 0x0000000d0c0c7212 */ /* 0x000fe200078e3cff */
[----:B------:R-:W-:Y:S01]  /*1d1d0*/  IMAD.X R13, RZ, RZ, R21, P1 ;  /* 0x000000ffff0d7224 */ /* 0x000fe200008e0615 */
[----:B------:R-:W-:Y:S02]  /*1d1e0*/  IADD3 R5, P2, R20, 0x7000, RZ ;  /* 0x0000700014057810 */ /* 0x000fe40007f5e0ff */
[----:B------:R-:W-:Y:S02]  /*1d1f0*/  ISETP.GE.OR P1, PT, R10, R49, P0 ;  /* 0x000000310a00720c */ /* 0x000fe40000726670 */
[----:B------:R-:W-:-:S02]  /*1d200*/  LOP3.LUT R28, R29, 0x380, RZ, 0xc0, !PT ;  /* 0x000003801d1c7812 */ /* 0x000fc400078ec0ff */
[----:B------:R-:W-:Y:S02]  /*1d210*/  LOP3.LUT R32, R33, 0x380, RZ, 0xc0, !PT ;  /* 0x0000038021207812 */ /* 0x000fe400078ec0ff */
[----:B------:R-:W-:Y:S02]  /*1d220*/  LOP3.LUT R36, R37, 0x380, RZ, 0xc0, !PT ;  /* 0x0000038025247812 */ /* 0x000fe400078ec0ff */
[----:B------:R-:W-:Y:S02]  /*1d230*/  ISETP.GE.OR P0, PT, R4, R49, P0 ;  /* 0x000000310400720c */ /* 0x000fe40000706670 */
[----:B------:R-:W-:Y:S02]  /*1d240*/  LOP3.LUT R4, R5, 0x380, RZ, 0xc0, !PT ;  /* 0x0000038005047812 */ /* 0x000fe400078ec0ff */
[----:B------:R-:W-:Y:S01]  /*1d250*/  LOP3.LUT R7, R20, 0x380, RZ, 0xc0, !PT ;  /* 0x0000038014077812 */ /* 0x000fe200078ec0ff */
[----:B------:R2:W-:Y:S01]  /*1d260*/  @!P1 STG.E desc[UR56][R46.64], R3 ;  /* 0x000000032e009986 */ /* 0x0005e2000c101938 */
[----:B------:R-:W-:-:S02]  /*1d270*/  SHF.R.U64 R28, R28, 0x3, RZ ;  /* 0x000000031c1c7819 */ /* 0x000fc400000012ff */
[----:B------:R-:W-:Y:S02]  /*1d280*/  SHF.R.U64 R32, R32, 0x3, RZ ;  /* 0x0000000320207819 */ /* 0x000fe400000012ff */
[----:B------:R-:W-:Y:S02]  /*1d290*/  SHF.R.U64 R36, R36, 0x3, RZ ;  /* 0x0000000324247819 */ /* 0x000fe400000012ff */
        /* <DEDUP_REMOVED lines=12> */
[----:B------:R-:W-:Y:S01]  /*1d360*/  LOP3.LUT R20, R7, R20, RZ, 0x3c, !PT ;  /* 0x0000001407147212 */ /* 0x000fe200078e3cff */
[----:B------:R-:W5:Y:S01]  /*1d370*/  LD.E.128 R12, desc[UR56][R12.64] ;  /* 0x000000380c0c7980 */ /* 0x000f62000c101d00 */
[----:B--2---:R-:W-:-:S03]  /*1d380*/  IMAD R3, R45, UR4, RZ ;  /* 0x000000042d037c24 */ /* 0x004fc6000f8e02ff */
[----:B------:R2:W5:Y:S04]  /*1d390*/  LD.E.128 R4, desc[UR56][R20.64] ;  /* 0x0000003814047980 */ /* 0x000568000c101d00 */
[----:B------:R-:W5:Y:S04]  /*1d3a0*/  LD.E.128 R24, desc[UR56][R24.64] ;  /* 0x0000003818187980 */ /* 0x000f68000c101d00 */
[----:B------:R-:W5:Y:S04]  /*1d3b0*/  LD.E.128 R28, desc[UR56][R28.64] ;  /* 0x000000381c1c7980 */ /* 0x000f68000c101d00 */
[----:B------:R-:W5:Y:S01]  /*1d3c0*/  LD.E.128 R32, desc[UR56][R32.64] ;  /* 0x0000003820207980 */ /* 0x000f62000c101d00 */
[----:B--2---:R-:W-:-:S03]  /*1d3d0*/  IMAD.MOV.U32 R20, RZ, RZ, R16 ;  /* 0x000000ffff147224 */ /* 0x004fc600078e0010 */
[----:B------:R-:W5:Y:S01]  /*1d3e0*/  LD.E.128 R36, desc[UR56][R36.64] ;  /* 0x0000003824247980 */ /* 0x000f62000c101d00 */
[----:B------:R-:W-:-:S03]  /*1d3f0*/  IMAD.MOV.U32 R21, RZ, RZ, R17 ;  /* 0x000000ffff157224 */ /* 0x000fc600078e0011 */
        /* <DEDUP_REMOVED lines=11> */
[----:B------:R-:W-:Y:S02]  /*1d4b0*/  IMAD.IADD R21, R21, 0x1, R3 ;  /* 0x0000000115157824 */ /* 0x000fe400078e0203 */
[----:B------:R-:W-:Y:S01]  /*1d4c0*/  IMAD R3, R48, UR4, RZ ;  /* 0x0000000430037c24 */ /* 0x000fe2000f8e02ff */
[----:B------:R-:W-:Y:S01]  /*1d4d0*/  ISETP.GE.AND P3, PT, R18, R49, PT ;  /* 0x000000311200720c */ /* 0x000fe20003f66270 */
[----:B------:R-:W-:-:S04]  /*1d4e0*/  IMAD.WIDE.U32 R20, R218, UR4, R20 ;  /* 0x00000004da147c25 */ /* 0x000fc8000f8e0014 */
[----:B------:R-:W-:Y:S01]  /*1d4f0*/  IMAD R3, R218, UR5, R3 ;  /* 0x00000005da037c24 */ /* 0x000fe2000f8e0203 */
[----:B------:R-:W-:Y:S01]  /*1d500*/  ULDC.64 UR4, c[0x0][0xae8] ;  /* 0x0002ba0000047ab9 */ /* 0x000fe20000000a00 */
[----:B---3--:R-:W-:Y:S02]  /*1d510*/  VIADD R0, R2, 0x28820 ;  /* 0x0002882002007836 */ /* 0x008fe40000000000 */
[----:B------:R-:W-:Y:S02]  /*1d520*/  IMAD R44, R50, UR4, RZ ;  /* 0x00000004322c7c24 */ /* 0x000fe4000f8e02ff */
[----:B------:R-:W-:Y:S01]  /*1d530*/  IMAD.IADD R21, R21, 0x1, R3 ;  /* 0x0000000115157824 */ /* 0x000fe200078e0203 */
[----:B------:R-:W-:Y:S01]  /*1d540*/  PRMT R0, RZ, 0x654, R0 ;  /* 0x00000654ff007816 */ /* 0x000fe20000000000 */
[C---:B------:R-:W-:Y:S01]  /*1d550*/  IMAD R3, R51.reuse, UR5, R44 ;  /* 0x0000000533037c24 */ /* 0x040fe2000f8e022c */
[----:B------:R-:W-:Y:S01]  /*1d560*/  BSSY B1, `(.L_x_7101) ;  /* 0x0000018000017945 */ /* 0x000fe20003800000 */
[----:B------:R-:W-:Y:S01]  /*1d570*/  IMAD.WIDE.U32 R46, R51, UR4, R20 ;  /* 0x00000004332e7c25 */ /* 0x000fe2000f8e0014 */
[----:B--2---:R2:W-:Y:S01]  /*1d580*/  SYNCS.ARRIVE.TRANS64.RED.A1T0 RZ, [R0+URZ], RZ ;  /* 0x000000ff00ff79a7 */ /* 0x0045e2000810043f */
[----:B------:R-:W-:-:S02]  /*1d590*/  ISETP.GE.AND P0, PT, R189, R49, PT ;  /* 0x00000031bd00720c */ /* 0x000fc40003f06270 */
[-C--:B------:R-:W-:Y:S01]  /*1d5a0*/  ISETP.GE.AND P1, PT, R188, R49.reuse, PT ;  /* 0x00000031bc00720c */ /* 0x080fe20003f26270 */
[----:B------:R-:W-:Y:S01]  /*1d5b0*/  IMAD.WIDE R44, R222, 0x80, R18 ;  /* 0x00000080de2c7825 */ /* 0x000fe200078e0212 */
[----:B------:R-:W-:-:S03]  /*1d5c0*/  ISETP.GE.AND P2, PT, R190, R49, PT ;  /* 0x00000031be00720c */ /* 0x000fc60003f46270 */
[----:B------:R-:W-:Y:S01]  /*1d5d0*/  IMAD.IADD R51, R47, 0x1, R3 ;  /* 0x000000012f337824 */ /* 0x000fe200078e0203 */
[----:B--2---:R-:W-:Y:S09]  /*1d5e0*/  @P3 BRA `(.L_x_7102) ;  /* 0x00000000003c3947 */ /* 0x004ff20003800000 */
        /* <DEDUP_REMOVED lines=9> */
[----:B------:R-:W-:-:S03]  /*1d680*/  ULDC.64 UR6, c[0x0][0xa80] ;  /* 0x0002a00000067ab9 */ /* 0x000fc60000000a00 */
[----:B------:R-:W-:Y:S01]  /*1d690*/  IMAD.IADD R3, R21, 0x1, R3 ;  /* 0x0000000115037824 */ /* 0x000fe200078e0203 */
[----:B------:R-:W-:-:S04]  /*1d6a0*/  LEA R48, P5, R20, UR6, 0x1 ;  /* 0x0000000614307c11 */ /* 0x000fc8000f8a08ff */
[----:B------:R-:W-:-:S05]  /*1d6b0*/  LEA.HI.X R49, R20, UR7, R3, 0x1, P5 ;  /* 0x0000000714317c11 */ /* 0x000fca000a8f0c03 */
[----:B-----5:R2:W-:Y:S04]  /*1d6c0*/  @!P3 STG.E.128 desc[UR56][R48.64], R4 ;  /* 0x000000043000b986 */ /* 0x0205e8000c101d38 */
[----:B------:R2:W-:Y:S02]  /*1d6d0*/  @!P4 STG.E.128 desc[UR56][R48.64+0x80], R28 ;  /* 0x0000801c3000c986 */ /* 0x0005e4000c101d38 */
.L_x_7102:
[----:B------:R-:W-:Y:S05]  /*1d6e0*/  BSYNC B1 ;  /* 0x0000000000017941 */ /* 0x000fea0003800000 */
.L_x_7101:
[----:B------:R-:W-:Y:S04]  /*1d6f0*/  BSSY B1, `(.L_x_7103) ;  /* 0x0000013000017945 */ /* 0x000fe80003800000 */
[----:B------:R-:W-:Y:S05]  /*1d700*/  @P0 BRA `(.L_x_7104) ;  /* 0x0000000000440947 */ /* 0x000fea0003800000 */
[----:B------:R-:W-:Y:S01]  /*1d710*/  IADD3 R3, P0, R44, 0x20, RZ ;  /* 0x000000202c037810 */ /* 0x000fe20007f1e0ff */
[----:B------:R-:W-:Y:S01]  /*1d720*/  ULDC.64 UR6, c[0x0][0xad8] ;  /* 0x0002b60000067ab9 */ /* 0x000fe20000000a00 */
[----:B--2--5:R-:W-:Y:S01]  /*1d730*/  IMAD.MOV.U32 R4, RZ, RZ, R46 ;  /* 0x000000ffff047224 */ /* 0x024fe200078e002e */
[----:B------:R-:W-:Y:S01]  /*1d740*/  ULDC UR4, c[0x0][0xa8c] ;  /* 0x0002a30000047ab9 */ /* 0x000fe20000000800 */
[----:B------:R-:W-:Y:S01]  /*1d750*/  IMAD.MOV.U32 R5, RZ, RZ, R51 ;  /* 0x000000ffff057224 */ /* 0x000fe200078e0033 */
[----:B------:R-:W-:Y:S01]  /*1d760*/  ISETP.GE.AND P3, PT, R16, UR4, PT ;  /* 0x0000000410007c0c */ /* 0x000fe2000bf66270 */
[----:B------:R-:W-:Y:S01]  /*1d770*/  IMAD.X R0, RZ, RZ, R45, P0 ;  /* 0x000000ffff007224 */ /* 0x000fe200000e062d */
[----:B------:R-:W-:Y:S01]  /*1d780*/  ISETP.GE.AND P4, PT, R195, UR4, PT ;  /* 0x00000004c3007c0c */ /* 0x000fe2000bf86270 */
[----:B------:R-:W-:-:S04]  /*1d790*/  IMAD.WIDE.U32 R4, R3, UR6, R4 ;  /* 0x0000000603047c25 */ /* 0x000fc8000f8e0004 */
        /* <DEDUP_REMOVED lines=8> */
.L_x_7104:
[----:B------:R-:W-:Y:S05]  /*1d820*/  BSYNC B1 ;  /* 0x0000000000017941 */ /* 0x000fea0003800000 */
.L_x_7103:
[----:B------:R-:W-:Y:S04]  /*1d830*/  BSSY B1, `(.L_x_7105) ;  /* 0x0000013000017945 */ /* 0x000fe80003800000 */
[----:B------:R-:W-:Y:S05]  /*1d840*/  @P1 BRA `(.L_x_7106) ;  /* 0x0000000000441947 */ /* 0x000fea0003800000 */
[----:B------:R-:W-:Y:S01]  /*1d850*/  IADD3 R3, P0, R44, 0x40, RZ ;  /* 0x000000402c037810 */ /* 0x000fe20007f1e0ff */
[----:B------:R-:W-:Y:S01]  /*1d860*/  ULDC.64 UR6, c[0x0][0xad8] ;  /* 0x0002b60000067ab9 */ /* 0x000fe20000000a00 */
[----:B--2--5:R-:W-:Y:S01]  /*1d870*/  IMAD.MOV.U32 R4, RZ, RZ, R46 ;  /* 0x000000ffff047224 */ /* 0x024fe200078e002e */
[----:B------:R-:W-:Y:S01]  /*1d880*/  ULDC UR4, c[0x0][0xa8c] ;  /* 0x0002a30000047ab9 */ /* 0x000fe20000000800 */
[----:B------:R-:W-:Y:S01]  /*1d890*/  IADD3.X R0, RZ, R45, RZ, P0, !PT ;  /* 0x0000002dff007210 */ /* 0x000fe200007fe4ff */
[----:B------:R-:W-:Y:S01]  /*1d8a0*/  IMAD.MOV.U32 R5, RZ, RZ, R51 ;  /* 0x000000ffff057224 */ /* 0x000fe200078e0033 */
[----:B------:R-:W-:Y:S02]  /*1d8b0*/  ISETP.GE.AND P1, PT, R16, UR4, PT ;  /* 0x0000000410007c0c */ /* 0x000fe4000bf26270 */
[----:B------:R-:W-:Y:S01]  /*1d8c0*/  ISETP.GE.AND P3, PT, R195, UR4, PT ;  /* 0x00000004c3007c0c */ /* 0x000fe2000bf66270 */
[----:B------:R-:W-:Y:S02]  /*1d8d0*/  IMAD R0, R0, UR6, RZ ;  /* 0x0000000600007c24 */ /* 0x000fe4000f8e02ff */
[----:B------:R-:W-:-:S04]  /*1d8e0*/  IMAD.WIDE.U32 R4, R3, UR6, R4 ;  /* 0x0000000603047c25 */ /* 0x000fc8000f8e0004 */
[----:B------:R-:W-:Y:S01]  /*1d8f0*/  IMAD R3, R3, UR7, R0 ;  /* 0x0000000703037c24 */ /* 0x000fe2000f8e0200 */
[----:B------:R-:W-:Y:S02]  /*1d900*/  ULDC.64 UR6, c[0x0][0xa80] ;  /* 0x0002a00000067ab9 */ /* 0x000fe40000000a00 */
[----:B---3--:R-:W-:Y:S01]  /*1d910*/  LEA R6, P0, R4, UR6, 0x1 ;  /* 0x0000000604067c11 */ /* 0x008fe2000f8008ff */
[----:B------:R-:W-:-:S05]  /*1d920*/  IMAD.IADD R3, R5, 0x1, R3 ;  /* 0x0000000105037824 */ /* 0x000fca00078e0203 */
[----:B------:R-:W-:-:S05]  /*1d930*/  LEA.HI.X R7, R4, UR7, R3, 0x1, P0 ;  /* 0x0000000704077c11 */ /* 0x000fca00080f0c03 */
[----:B------:R4:W-:Y:S04]  /*1d940*/  @!P1 STG.E.128 desc[UR56][R6.64], R12 ;  /* 0x0000000c06009986 */ /* 0x0009e8000c101d38 */
[----:B------:R4:W-:Y:S02]  /*1d950*/  @!P3 STG.E.128 desc[UR56][R6.64+0x80], R36 ;  /* 0x000080240600b986 */ /* 0x0009e4000c101d38 */
.L_x_7106:
[----:B------:R-:W-:Y:S05]  /*1d960*/  BSYNC B1 ;  /* 0x0000000000017941 */ /* 0x000fea0003800000 */
.L_x_7105:
[----:B------:R-:W-:Y:S05]  /*1d970*/  @P2 BRA `(.L_x_7107) ;  /* 0x0000000800ac2947 */ /* 0x000fea0003800000 */
[----:B------:R-:W-:Y:S01]  /*1d980*/  IADD3 R3, P0, R44, 0x60, RZ ;  /* 0x000000602c037810 */ /* 0x000fe20007f1e0ff */
[----:B------:R-:W-:Y:S01]  /*1d990*/  ULDC.64 UR6, c[0x0][0xad8] ;  /* 0x0002b60000067ab9 */ /* 0x000fe20000000a00 */
[----:B--2--5:R-:W-:Y:S01]  /*1d9a0*/  IMAD.MOV.U32 R4, RZ, RZ, R46 ;  /* 0x000000ffff047224 */ /* 0x024fe200078e002e */
[----:B------:R-:W-:Y:S01]  /*1d9b0*/  ULDC UR4, c[0x0][0xa8c] ;  /* 0x0002a30000047ab9 */ /* 0x000fe20000000800 */
[----:B------:R-:W-:Y:S01]  /*1d9c0*/  IMAD.MOV.U32 R5, RZ, RZ, R51 ;  /* 0x000000ffff057224 */ /* 0x000fe200078e0033 */
[----:B------:R-:W-:Y:S01]  /*1d9d0*/  ISETP.GE.AND P1, PT, R16, UR4, PT ;  /* 0x0000000410007c0c */ /* 0x000fe2000bf26270 */
[----:B------:R-:W-:Y:S02]  /*1d9e0*/  IMAD.X R44, RZ, RZ, R45, P0 ;  /* 0x000000ffff2c7224 */ /* 0x000fe400000e062d */
[----:B------:R-:W-:-:S04]  /*1d9f0*/  IMAD.WIDE.U32 R4, R3, UR6, R4 ;  /* 0x0000000603047c25 */ /* 0x000fc8000f8e0004 */
[----:B------:R-:W-:-:S04]  /*1da00*/  IMAD R44, R44, UR6, RZ ;  /* 0x000000062c2c7c24 */ /* 0x000fc8000f8e02ff */
[----:B------:R-:W-:Y:S01]  /*1da10*/  IMAD R3, R3, UR7, R44 ;  /* 0x0000000703037c24 */ /* 0x000fe2000f8e022c */
[----:B------:R-:W-:Y:S02]  /*1da20*/  ULDC.64 UR6, c[0x0][0xa80] ;  /* 0x0002a00000067ab9 */ /* 0x000fe40000000a00 */
[----:B---34-:R-:W-:Y:S02]  /*1da30*/  LEA R6, P0, R4, UR6, 0x1 ;  /* 0x0000000604067c11 */ /* 0x018fe4000f8008ff */
[----:B------:R-:W-:-:S04]  /*1da40*/  IADD3 R3, R5, R3, RZ ;  /* 0x0000000305037210 */ /* 0x000fc80007ffe0ff */
[----:B------:R-:W-:Y:S02]  /*1da50*/  LEA.HI.X R7, R4, UR7, R3, 0x1, P0 ;  /* 0x0000000704077c11 */ /* 0x000fe400080f0c03 */
[----:B------:R-:W-:-:S03]  /*1da60*/  ISETP.GE.AND P0, PT, R195, UR4, PT ;  /* 0x00000004c3007c0c */ /* 0x000fc6000bf06270 */
[----:B------:R2:W-:Y:S10]  /*1da70*/  @!P1 STG.E.128 desc[UR56][R6.64], R24 ;  /* 0x0000001806009986 */ /* 0x0005f4000c101d38 */
[----:B------:R-:W-:Y:S05]  /*1da80*/  @P0 BRA `(.L_x_7107) ;  /* 0x0000000800680947 */ /* 0x000fea0003800000 */
[----:B------:R3:W-:Y:S01]  /*1da90*/  STG.E.128 desc[UR56][R6.64+0x80], R40 ;  /* 0x0000802806007986 */ /* 0x0007e2000c101d38 */
[----:B------:R-:W-:Y:S05]  /*1daa0*/  BRA `(.L_x_7107) ;  /* 0x0000000800607947 */ /* 0x000fea0003800000 */
.L_x_7099:
[----:B------:R-:W-:Y:S01]  /*1dab0*/  ULDC.64 UR4, c[0x0][0xbd8] ;  /* 0x0002f60000047ab9 */ /* 0x000fe20000000a00 */
[----:B------:R-:W2:Y:S01]  /*1dac0*/  LDC.64 R4, c[0x0][0xbd8] ;  /* 0x0002f600ff047b82 */ /* 0x000ea20000000a00 */
[----:B------:R-:W-:Y:S01]  /*1dad0*/  ISETP.NE.U32.AND P0, PT, RZ, UR4, PT ;  /* 0x00000004ff007c0c */ /* 0x000fe2000bf05070 */
[----:B------:R-:W-:-:S03]  /*1dae0*/  IMAD.MOV.U32 R9, RZ, RZ, RZ ;  /* 0x000000ffff097224 */ /* 0x000fc600078e00ff */
[----:B------:R-:W-:Y:S01]  /*1daf0*/  ISETP.NE.AND.EX P0, PT, RZ, UR5, PT, P0 ;  /* 0x00000005ff007c0c */ /* 0x000fe2000bf05300 */
[----:B------:R-:W-:Y:S02]  /*1db00*/  ULDC.64 UR4, c[0x0][0xbe0] ;  /* 0x0002f80000047ab9 */ /* 0x000fe40000000a00 */
[----:B------:R-:W-:-:S04]  /*1db10*/  ISETP.NE.U32.AND P1, PT, RZ, UR4, PT ;  /* 0x00000004ff007c0c */ /* 0x000fc8000bf25070 */
[----:B------:R-:W-:Y:S01]  /*1db20*/  ISETP.NE.AND.EX P1, PT, RZ, UR5, PT, P1 ;  /* 0x00000005ff007c0c */ /* 0x000fe2000bf25310 */
[----:B--2---:R-:W-:-:S12]  /*1db30*/  IMAD.WIDE R4, R220, 0x4, R4 ;  /* 0x00000004dc047825 */ /* 0x004fd800078e0204 */
[----:B------:R-:W2:Y:S01]  /*1db40*/  @P1 LDC.64 R6, c[0x0][0xbe0] ;  /* 0x0002f800ff061b82 */ /* 0x000ea20000000a00 */
[----:B------:R-:W-:Y:S02]  /*1db50*/  ULDC UR4, c[0x0][0xa88] ;  /* 0x0002a20000047ab9 */ /* 0x000fe40000000800 */
[----:B------:R-:W-:Y:S01]  /*1db60*/  IMAD.U32 R3, RZ, RZ, UR4 ;  /* 0x00000004ff037e24 */ /* 0x000fe2000f8e00ff */
[----:B------:R3:W5:Y:S01]  /*1db70*/  @P0 LDG.E R9, desc[UR56][R4.64] ;  /* 0x0000003804090981 */ /* 0x000762000c1e1900 */
[----:B--2---:R-:W-:-:S05]  /*1db80*/  @P1 IMAD.WIDE R6, R220, 0x4, R6 ;  /* 0x00000004dc061825 */ /* 0x004fca00078e0206 */
[----:B------:R3:W5:Y:S01]  /*1db90*/  @P1 LDG.E R3, desc[UR56][R6.64] ;  /* 0x0000003806031981 */ /* 0x000762000c1e1900 */
[----:B------:R-:W-:Y:S02]  /*1dba0*/  ISETP.GT.AND P2, PT, R229, 0x7f, PT ;  /* 0x0000007fe500780c */ /* 0x000fe40003f44270 */
[----:B------:R-:W-:Y:S01]  /*1dbb0*/  SHF.R.S32.HI R8, RZ, 0x1f, R220 ;  /* 0x0000001fff087819 */ /* 0x000fe200000114dc */
[----:B------:R-:W-:Y:S10]  /*1dbc0*/  @P1 BRA `(.L_x_7108) ;  /* 0x0000000000101947 */ /* 0x000ff40003800000 */
[----:B------:R-:W-:Y:S05]  /*1dbd0*/  @!P0 BRA `(.L_x_7108) ;  /* 0x00000000000c8947 */ /* 0x000fea0003800000 */
[----:B------:R-:W2:Y:S04]  /*1dbe0*/  LDG.E R0, desc[UR56][R4.64] ;  /* 0x0000003804007981 */ /* 0x000ea8000c1e1900 */
[----:B-----5:R-:W2:Y:S02]  /*1dbf0*/  LDG.E R3, desc[UR56][R4.64+0x4] ;  /* 0x0000043804037981 */ /* 0x020ea4000c1e1900 */
[----:B--2---:R-:W-:-:S07]  /*1dc00*/  IMAD.IADD R3, R3, 0x1, -R0 ;  /* 0x0000000103037824 */ /* 0x004fce00078e0a00 */
.L_x_7108:
[----:B------:R-:W-:Y:S01]  /*1dc10*/  BSSY B1, `(.L_x_7109) ;  /* 0x000001c000017945 */ /* 0x000fe20003800000 */
[----:B------:R-:W-:Y:S02]  /*1dc20*/  SEL R12, R8, RZ, !P0 ;  /* 0x000000ff080c7207 */ /* 0x000fe40004000000 */
[----:B------:R-:W-:Y:S02]  /*1dc30*/  SHF.R.S32.HI R10, RZ, 0x1f, R218 ;  /* 0x0000001fff0a7819 */ /* 0x000fe400000114da */
[----:B------:R-:W-:Y:S02]  /*1dc40*/  SEL R11, R220, RZ, !P0 ;  /* 0x000000ffdc0b7207 */ /* 0x000fe40004000000 */
[----:B-----5:R-:W-:Y:S01]  /*1dc50*/  SHF.R.S32.HI R8, RZ, 0x1f, R9 ;  /* 0x0000001fff087819 */ /* 0x020fe20000011409 */
[----:B------:R-:W-:Y:S06]  /*1dc60*/  @P2 BRA `(.L_x_7110) ;  /* 0x0000000000582947 */ /* 0x000fec0003800000 */
[----:B---3--:R-:W2:Y:S02]  /*1dc70*/  S2R R5, SR_TID.X ;  /* 0x0000000000057919 */ /* 0x008ea40000002100 */
[----:B--2---:R-:W-:-:S04]  /*1dc80*/  IMAD R0, R222, 0x80, R5 ;  /* 0x00000080de007824 */ /* 0x004fc800078e0205 */
        /* <DEDUP_REMOVED lines=20> */
.L_x_7110:
[----:B------:R-:W-:Y:S05]  /*1ddd0*/  BSYNC B1 ;  /* 0x0000000000017941 */ /* 0x000fea0003800000 */
.L_x_7109:
[----:B------:R-:W-:Y:S01]  /*1dde0*/  ULDC.64 UR4, c[0x0][0xaa0] ;  /* 0x0002a80000047ab9 */ /* 0x000fe20000000a00 */
[----:B---3--:R-:W-:Y:S01]  /*1ddf0*/  IMAD.MOV.U32 R4, RZ, RZ, R16 ;  /* 0x000000ffff047224 */ /* 0x008fe200078e0010 */
[----:B------:R-:W-:Y:S01]  /*1de00*/  BSSY B1, `(.L_x_7111) ;  /* 0x0000028000017945 */ /* 0x000fe20003800000 */
[----:B--2---:R-:W-:Y:S02]  /*1de10*/  IMAD.MOV.U32 R5, RZ, RZ, R17 ;  /* 0x000000ffff057224 */ /* 0x004fe400078e0011 */
        /* <DEDUP_REMOVED lines=24> */
[----:B------:R-:W-:Y:S01]  /*1dfa0*/  IMAD.MOV.U32 R4, RZ, RZ, R6 ;  /* 0x000000ffff047224 */ /* 0x000fe200078e0006 */
[----:B------:R-:W-:Y:S01]  /*1dfb0*/  ULDC UR4, c[0x0][0xa8c] ;  /* 0x0002a30000047ab9 */ /* 0x000fe20000000800 */
[----:B------:R-:W-:Y:S01]  /*1dfc0*/  IMAD R3, R9, UR6, RZ ;  /* 0x0000000609037c24 */ /* 0x000fe2000f8e02ff */
[----:B------:R-:W-:Y:S01]  /*1dfd0*/  ISETP.GE.AND P4, PT, R16, UR4, PT ;  /* 0x0000000410007c0c */ /* 0x000fe2000bf86270 */
[----:B------:R-:W-:Y:S01]  /*1dfe0*/  IMAD.MOV.U32 R5, RZ, RZ, R11 ;  /* 0x000000ffff057224 */ /* 0x000fe200078e000b */
[----:B------:R-:W-:Y:S01]  /*1dff0*/  ISETP.GE.AND P5, PT, R195, UR4, PT ;  /* 0x00000004c3007c0c */ /* 0x000fe2000bfa6270 */
        /* <DEDUP_REMOVED lines=8> */
.L_x_7112:
[----:B------:R-:W-:Y:S05]  /*1e080*/  BSYNC B1 ;  /* 0x0000000000017941 */ /* 0x000fea0003800000 */
.L_x_7111:
        /* <DEDUP_REMOVED lines=10> */
[----:B------:R-:W-:-:S03]  /*1e130*/  ISETP.GE.AND P4, PT, R195, UR4, PT ;  /* 0x00000004c3007c0c */ /* 0x000fc6000bf86270 */
[----:B------:R-:W-:-:S04]  /*1e140*/  IMAD R0, R0, UR6, RZ ;  /* 0x0000000600007c24 */ /* 0x000fc8000f8e02ff */
[----:B------:R-:W-:Y:S01]  /*1e150*/  IMAD R3, R3, UR7, R0 ;  /* 0x0000000703037c24 */ /* 0x000fe2000f8e0200 */
[----:B------:R-:W-:Y:S02]  /*1e160*/  ULDC.64 UR6, c[0x0][0xa80] ;  /* 0x0002a00000067ab9 */ /* 0x000fe40000000a00 */
[----:B--2---:R-:W-:Y:S01]  /*1e170*/  LEA R12, P2, R4, UR6, 0x1 ;  /* 0x00000006040c7c11 */ /* 0x004fe2000f8408ff */
[----:B------:R-:W-:-:S05]  /*1e180*/  IMAD.IADD R3, R5, 0x1, R3 ;  /* 0x0000000105037824 */ /* 0x000fca00078e0203 */
[----:B------:R-:W-:-:S05]  /*1e190*/  LEA.HI.X R13, R4, UR7, R3, 0x1, P2 ;  /* 0x00000007040d7c11 */ /* 0x000fca00090f0c03 */
[----:B------:R3:W-:Y:S04]  /*1e1a0*/  @!P3 STG.E.128 desc[UR56][R12.64], RZ ;  /* 0x000000ff0c00b986 */ /* 0x0007e8000c101d38 */
[----:B------:R3:W-:Y:S02]  /*1e1b0*/  @!P4 STG.E.128 desc[UR56][R12.64+0x80], RZ ;  /* 0x000080ff0c00c986 */ /* 0x0007e4000c101d38 */
.L_x_7114:
[----:B------:R-:W-:Y:S05]  /*1e1c0*/  BSYNC B1 ;  /* 0x0000000000017941 */ /* 0x000fea0003800000 */
.L_x_7113:
[----:B------:R-:W-:Y:S04]  /*1e1d0*/  BSSY B1, `(.L_x_7115) ;  /* 0x0000013000017945 */ /* 0x000fe80003800000 */
[----:B------:R-:W-:Y:S05]  /*1e1e0*/  @P0 BRA `(.L_x_7116) ;  /* 0x0000000000440947 */ /* 0x000fea0003800000 */
[----:B------:R-:W-:Y:S01]  /*1e1f0*/  IADD3 R3, P0, R8, 0x40, RZ ;  /* 0x0000004008037810 */ /* 0x000fe20007f1e0ff */
[----:B------:R-:W-:Y:S01]  /*1e200*/  ULDC.64 UR6, c[0x0][0xad8] ;  /* 0x0002b60000067ab9 */ /* 0x000fe20000000a00 */
[----:B------:R-:W-:Y:S01]  /*1e210*/  IMAD.MOV.U32 R4, RZ, RZ, R6 ;  /* 0x000000ffff047224 */ /* 0x000fe200078e0006 */
        /* <DEDUP_REMOVED lines=9> */
[----:B--23--:R-:W-:Y:S01]  /*1e2b0*/  LEA R12, P0, R4, UR6, 0x1 ;  /* 0x00000006040c7c11 */ /* 0x00cfe2000f8008ff */
[----:B------:R-:W-:-:S05]  /*1e2c0*/  IMAD.IADD R3, R5, 0x1, R3 ;  /* 0x0000000105037824 */ /* 0x000fca00078e0203 */
[----:B------:R-:W-:-:S05]  /*1e2d0*/  LEA.HI.X R13, R4, UR7, R3, 0x1, P0 ;  /* 0x00000007040d7c11 */ /* 0x000fca00080f0c03 */
[----:B------:R4:W-:Y:S04]  /*1e2e0*/  @!P2 STG.E.128 desc[UR56][R12.64], RZ ;  /* 0x000000ff0c00a986 */ /* 0x0009e8000c101d38 */
[----:B------:R4:W-:Y:S02]  /*1e2f0*/  @!P3 STG.E.128 desc[UR56][R12.64+0x80], RZ ;  /* 0x000080ff0c00b986 */ /* 0x0009e4000c101d38 */
.L_x_7116:
[----:B------:R-:W-:Y:S05]  /*1e300*/  BSYNC B1 ;  /* 0x0000000000017941 */ /* 0x000fea0003800000 */
.L_x_7115:
        /* <DEDUP_REMOVED lines=18> */
.L_x_7107:
[----:B------:R-:W-:Y:S05]  /*1e430*/  BSYNC B0 ;  /* 0x0000000000007941 */ /* 0x000fea0003800000 */
.L_x_7098:
[----:B------:R-:W-:Y:S02]  /*1e440*/  ULDC UR4, c[0x0][0xc14] ;  /* 0x0003050000047ab9 */ /* 0x000fe40000000800 */
[----:B-1----:R-:W-:-:S13]  /*1e450*/  ISETP.GE.AND P0, PT, R199, UR4, PT ;  /* 0x00000004c7007c0c */ /* 0x002fda000bf06270 */
[----:B------:R-:W-:Y:S05]  /*1e460*/  @!P0 BRA `(.L_x_7117) ;  /* 0xfffffe2c00308947 */ /* 0x000fea000383ffff */
[----:B------:R-:W-:Y:S05]  /*1e470*/  BRA `(.L_x_6837) ;  /* 0x00000064001c7947 */ /* 0x000fea0003800000 */
.L_x_6835:
        /* <DEDUP_REMOVED lines=61> */
.L_x_7122:
        /* <DEDUP_REMOVED lines=16> */
.L_x_7121:
[----:B------:R-:W-:Y:S05]  /*1e950*/  BSYNC B0 ;  /* 0x0000000000007941 */ /* 0x000fea0003800000 */
.L_x_7120:
        /* <DEDUP_REMOVED lines=25> */
.L_x_7118:
        /* <DEDUP_REMOVED lines=20> */
.L_x_7123:
[----:B-12---:R-:W-:Y:S01]  /*1ec30*/  IMAD.MOV R0, RZ, RZ, -R3 ;  /* 0x000000ffff007224 */ /* 0x006fe200078e0a03 */
[----:B------:R-:W-:Y:S01]  /*1ec40*/  MOV R2, RZ ;  /* 0x000000ff00027202 */ /* 0x000fe20000000f00 */
[----:B---3--:R-:W-:Y:S02]  /*1ec50*/  IMAD R16, R16, UR4, R5 ;  /* 0x0000000410107c24 */ /* 0x008fe4000f8e0205 */
[----:B------:R-:W-:Y:S01]  /*1ec60*/  IMAD R5, R0, R9, RZ ;  /* 0x0000000900057224 */ /* 0x000fe200078e02ff */
[----:B------:R-:W-:-:S03]  /*1ec70*/  IABS R0, R6 ;  /* 0x0000000600007213 */ /* 0x000fc60000000000 */
[----:B------:R-:W-:Y:S01]  /*1ec80*/  IMAD.HI.U32 R2, R3, R5, R2 ;  /* 0x0000000503027227 */ /* 0x000fe200078e0002 */
[----:B------:R-:W-:-:S03]  /*1ec90*/  IADD3 R5, -R16, UR6, RZ ;  /* 0x0000000610057c10 */ /* 0x000fc6000fffe1ff */
[----:B------:R-:W-:Y:S01]  /*1eca0*/  IMAD.MOV R0, RZ, RZ, -R0 ;  /* 0x000000ffff007224 */ /* 0x000fe200078e0a00 */
        /* <DEDUP_REMOVED lines=23> */
[----:B-1----:R-:W-:-:S02]  /*1ee20*/  IADD3 R3, R7, 0xffffffe, RZ ;  /* 0x0ffffffe07037810 */ /* 0x002fc40007ffe0ff */
[----:B------:R-:W-:-:S04]  /*1ee30*/  IABS R7, R5 ;  /* 0x0000000500077213 */ /* 0x000fc80000000000 */
[----:B------:R-:W1:Y:S02]  /*1ee40*/  F2I.FTZ.U32.TRUNC.NTZ R3, R3 ;  /* 0x0000000300037305 */ /* 0x000e64000021f000 */
[----:B-1----:R-:W-:-:S04]  /*1ee50*/  IMAD.MOV R9, RZ, RZ, -R3 ;  /* 0x000000ffff097224 */ /* 0x002fc800078e0a03 */
[----:B------:R-:W-:-:S04]  /*1ee60*/  IMAD R9, R9, R4, RZ ;  /* 0x0000000409097224 */ /* 0x000fc800078e02ff */
[----:B------:R-:W-:-:S04]  /*1ee70*/  IMAD.HI.U32 R2, R3, R9, R2 ;  /* 0x0000000903027227 */ /* 0x000fc800078e0002 */
[----:B------:R-:W-:Y:S02]  /*1ee80*/  IMAD.MOV R3, RZ, RZ, -R6 ;  /* 0x000000ffff037224 */ /* 0x000fe400078e0a06 */
[----:B------:R-:W-:-:S04]  /*1ee90*/  IMAD.HI.U32 R2, R2, R7, RZ ;  /* 0x0000000702027227 */ /* 0x000fc800078e00ff */
        /* <DEDUP_REMOVED lines=17> */
.L_x_7119:
[----:B------:R-:W-:Y:S01]  /*1efb0*/  IMAD.MOV.U32 R17, RZ, RZ, RZ ;  /* 0x000000ffff117224 */ /* 0x000fe200078e00ff */
[----:B------:R-:W-:Y:S01]  /*1efc0*/  MOV R18, RZ ;  /* 0x000000ff00127202 */ /* 0x000fe20000000f00 */
[----:B------:R-:W-:-:S07]  /*1efd0*/  IMAD.U32 R16, RZ, RZ, UR6 ;  /* 0x00000006ff107e24 */ /* 0x000fce000f8e00ff */
.L_x_7124:
        /* <DEDUP_REMOVED lines=18> */
[----:B------:R-:W2:Y:S01]  /*1f100*/  S2R R4, SR_TID.X ;  /* 0x0000000000047919 */ /* 0x000ea20000002100 */
[----:B------:R-:W-:Y:S01]  /*1f110*/  ISETP.NE.AND P1, PT, R5, RZ, PT ;  /* 0x000000ff0500720c */ /* 0x000fe20003f25270 */
[----:B-1----:R-:W-:Y:S01]  /*1f120*/  IMAD.MOV.U32 R0, RZ, RZ, 0x1 ;  /* 0x00000001ff007424 */ /* 0x002fe200078e00ff */
        /* <DEDUP_REMOVED lines=10> */
[----:B--2---:R-:W-:-:S04]  /*1f1d0*/  LOP3.LUT R4, R4, 0x7f, RZ, 0xc0, !PT ;  /* 0x0000007f04047812 */ /* 0x004fc800078ec0ff */
[C---:B------:R-:W-:Y:S02]  /*1f1e0*/  ISETP.NE.AND P2, PT, R4.reuse, RZ, PT ;  /* 0x000000ff0400720c */ /* 0x040fe40003f45270 */
[----:B------:R-:W-:-:S11]  /*1f1f0*/  ISETP.NE.OR P0, PT, R4, RZ, !P1 ;  /* 0x000000ff0400720c */ /* 0x000fd60004f05670 */
[----:B------:R-:W-:-:S04]  /*1f200*/  @P2 LOP3.LUT R2, R2, 0x2, RZ, 0xfc, !PT ;  /* 0x0000000202022812 */ /* 0x000fc800078efcff */
[----:B------:R-:W-:-:S05]  /*1f210*/  @P0 LOP3.LUT R2, R2, 0x40, RZ, 0xfc, !PT ;  /* 0x0000004002020812 */ /* 0x000fca00078efcff */
[----:B------:R1:W-:Y:S02]  /*1f220*/  STL [R1+0x14], R2 ;  /* 0x0000140201007387 */ /* 0x0003e40000100800 */
.L_x_7230:
[----:B------:R-:W-:Y:S05]  /*1f230*/  YIELD ;  /* 0x0000000000007946 */ /* 0x000fea0003800000 */
[----:B------:R-:W-:Y:S01]  /*1f240*/  ULDC.64 UR4, c[0x0][0xa28] ;  /* 0x00028a0000047ab9 */ /* 0x000fe20000000a00 */
[----:B------:R-:W-:Y:S01]  /*1f250*/  IMAD.MOV.U32 R8, RZ, RZ, RZ ;  /* 0x000000ffff087224 */ /* 0x000fe200078e00ff */
[----:B------:R-:W-:Y:S01]  /*1f260*/  ISETP.NE.U32.AND P0, PT, RZ, UR4, PT ;  /* 0x00000004ff007c0c */ /* 0x000fe2000bf05070 */
[----:B-1----:R-:W-:Y:S01]  /*1f270*/  IMAD.MOV.U32 R0, RZ, RZ, RZ ;  /* 0x000000ffff007224 */ /* 0x002fe200078e00ff */
[----:B------:R-:W-:Y:S01]  /*1f280*/  ULDC.64 UR8, c[0x0][0xa08] ;  /* 0x0002820000087ab9 */ /* 0x000fe20000000a00 */
[----:B------:R-:W-:Y:S01]  /*1f290*/  ULDC.64 UR10, c[0x0][0xa10] ;  /* 0x00028400000a7ab9 */ /* 0x000fe20000000a00 */
[----:B------:R-:W-:Y:S01]  /*1f2a0*/  ISETP.NE.AND.EX P0, PT, RZ, UR5, PT, P0 ;  /* 0x00000005ff007c0c */ /* 0x000fe2000bf05300 */
[----:B------:R-:W-:-:S12]  /*1f2b0*/  ULDC.64 UR4, c[0x0][0xa00] ;  /* 0x0002800000047ab9 */ /* 0x000fd80000000a00 */
[----:B--2---:R-:W1:Y:S02]  /*1f2c0*/  @P0 LDC.64 R2, c[0x0][0xa28] ;  /* 0x00028a00ff020b82 */ /* 0x004e640000000a00 */
[----:B-1----:R-:W-:-:S05]  /*1f2d0*/  @P0 IMAD.WIDE R2, R19, 0x4, R2 ;  /* 0x0000000413020825 */ /* 0x002fca00078e0202 */
[----:B------:R1:W5:Y:S01]  /*1f2e0*/  @P0 LDG.E R8, desc[UR56][R2.64] ;  /* 0x0000003802080981 */ /* 0x000362000c1e1900 */
[----:B------:R-:W-:-:S04]  /*1f2f0*/  ISETP.NE.U32.AND P0, PT, RZ, UR4, PT ;  /* 0x00000004ff007c0c */ /* 0x000fc8000bf05070 */
        /* <DEDUP_REMOVED lines=9> */
[----:B------:R-:W-:Y:S01]  /*1f390*/  ISETP.NE.U32.AND P2, PT, RZ, UR8, PT ;  /* 0x00000008ff007c0c */ /* 0x000fe2000bf45070 */
[----:B------:R-:W-:-:S03]  /*1f3a0*/  ULDC UR6, c[0x0][0x338] ;  /* 0x0000ce0000067ab9 */ /* 0x000fc60000000800 */
[----:B------:R-:W-:Y:S02]  /*1f3b0*/  ISETP.NE.AND.EX P3, PT, RZ, UR9, PT, P2 ;  /* 0x00000009ff007c0c */ /* 0x000fe4000bf65320 */
[----:B------:R-:W-:Y:S01]  /*1f3c0*/  ISETP.NE.U32.AND P2, PT, RZ, UR10, PT ;  /* 0x0000000aff007c0c */ /* 0x000fe2000bf45070 */
[----:B------:R-:W-:-:S03]  /*1f3d0*/  IMAD.U32 R10, RZ, RZ, UR6 ;  /* 0x00000006ff0a7e24 */ /* 0x000fc6000f8e00ff */
        /* <DEDUP_REMOVED lines=12> */
[----:B-1----:R-:W-:Y:S01]  /*1f4a0*/  MOV R5, UR4 ;  /* 0x0000000400057c02 */ /* 0x002fe20008000f00 */
[----:B------:R-:W-:Y:S06]  /*1f4b0*/  @P1 BRA `(.L_x_7126) ;  /* 0x0000000000101947 */ /* 0x000fec0003800000 */
[----:B------:R-:W-:Y:S05]  /*1f4c0*/  @!P0 BRA `(.L_x_7126) ;  /* 0x00000000000c8947 */ /* 0x000fea0003800000 */
[----:B------:R-:W2:Y:S04]  /*1f4d0*/  LDG.E R7, desc[UR56][R2.64] ;  /* 0x0000003802077981 */ /* 0x000ea8000c1e1900 */
[----:B-----5:R-:W2:Y:S02]  /*1f4e0*/  LDG.E R0, desc[UR56][R2.64+0x4] ;  /* 0x0000043802007981 */ /* 0x020ea4000c1e1900 */
[----:B--2---:R-:W-:-:S07]  /*1f4f0*/  IMAD.IADD R0, R0, 0x1, -R7 ;  /* 0x0000000100007824 */ /* 0x004fce00078e0a07 */
.L_x_7126:
[----:B------:R-:W1:Y:S01]  /*1f500*/  LDC.64 R6, c[0x0][0xa08] ;  /* 0x00028200ff067b82 */ /* 0x000e620000000a00 */
[----:B------:R-:W-:Y:S01]  /*1f510*/  IMAD.MOV.U32 R9, RZ, RZ, RZ ;  /* 0x000000ffff097224 */ /* 0x000fe200078e00ff */
[----:B------:R-:W-:-:S06]  /*1f520*/  ULDC.64 UR4, c[0x0][0xa20] ;  /* 0x0002880000047ab9 */ /* 0x000fcc0000000a00 */
[----:B------:R-:W2:Y:S01]  /*1f530*/  LDC.64 R2, c[0x0][0xa10] ;  /* 0x00028400ff027b82 */ /* 0x000ea20000000a00 */
[----:B-1----:R-:W-:-:S05]  /*1f540*/  IMAD.WIDE R6, R19, 0x4, R6 ;  /* 0x0000000413067825 */ /* 0x002fca00078e0206 */
[----:B------:R-:W3:Y:S01]  /*1f550*/  @P3 LDG.E R9, desc[UR56][R6.64] ;  /* 0x0000003806093981 */ /* 0x000ee2000c1e1900 */
[----:B------:R-:W-:Y:S02]  /*1f560*/  IMAD.MOV.U32 R4, RZ, RZ, RZ ;  /* 0x000000ffff047224 */ /* 0x000fe400078e00ff */
[----:B--2---:R-:W-:-:S05]  /*1f570*/  IMAD.WIDE R2, R19, 0x4, R2 ;  /* 0x0000000413027825 */ /* 0x004fca00078e0202 */
[----:B------:R1:W5:Y:S01]  /*1f580*/  @P2 LDG.E R4, desc[UR56][R2.64] ;  /* 0x0000003802042981 */ /* 0x000362000c1e1900 */
[----:B------:R-:W-:-:S04]  /*1f590*/  ISETP.NE.U32.AND P0, PT, RZ, UR4, PT ;  /* 0x00000004ff007c0c */ /* 0x000fc8000bf05070 */
[----:B------:R-:W-:Y:S01]  /*1f5a0*/  ISETP.NE.AND.EX P0, PT, RZ, UR5, PT, P0 ;  /* 0x00000005ff007c0c */ /* 0x000fe2000bf05300 */
[----:B---3-5:R-:W-:-:S05]  /*1f5b0*/  IMAD.IADD R9, R9, 0x1, R8 ;  /* 0x0000000109097824 */ /* 0x028fca00078e0208 */
[----:B------:R1:W-:Y:S07]  /*1f5c0*/  STL [R1+0x4], R9 ;  /* 0x0000040901007387 */ /* 0x0003ee0000100800 */
[----:B------:R-:W-:Y:S05]  /*1f5d0*/  @!P0 BRA `(.L_x_7127) ;  /* 0x0000000000108947 */ /* 0x000fea0003800000 */
[----:B------:R-:W2:Y:S02]  /*1f5e0*/  LDC.64 R6, c[0x0][0xa20] ;  /* 0x00028800ff067b82 */ /* 0x000ea40000000a00 */
[----:B--2---:R-:W-:-:S05]  /*1f5f0*/  IMAD.WIDE R6, R19, 0x4, R6 ;  /* 0x0000000413067825 */ /* 0x004fca00078e0206 */
[----:B------:R2:W5:Y:S01]  /*1f600*/  LDG.E R5, desc[UR56][R6.64] ;  /* 0x0000003806057981 */ /* 0x000562000c1e1900 */
[----:B------:R-:W-:Y:S05]  /*1f610*/  BRA `(.L_x_7128) ;  /* 0x0000000000107947 */ /* 0x000fea0003800000 */
.L_x_7127:
[----:B------:R-:W-:Y:S05]  /*1f620*/  @!P3 BRA `(.L_x_7128) ;  /* 0x00000000000cb947 */ /* 0x000fea0003800000 */
[----:B------:R-:W2:Y:S04]  /*1f630*/  LDG.E R5, desc[UR56][R6.64] ;  /* 0x0000003806057981 */ /* 0x000ea8000c1e1900 */
[----:B------:R-:W2:Y:S02]  /*1f640*/  LDG.E R6, desc[UR56][R6.64+0x4] ;  /* 0x0000043806067981 */ /* 0x000ea4000c1e1900 */
[----:B--2---:R-:W-:-:S07]  /*1f650*/  IMAD.IADD R5, R6, 0x1, -R5 ;  /* 0x0000000106057824 */ /* 0x004fce00078e0a05 */
.L_x_7128:
[----:B--2---:R-:W2:Y:S04]  /*1f660*/  @P2 LDG.E R6, desc[UR56][R2.64] ;  /* 0x0000003802062981 */ /* 0x004ea8000c1e1900 */
[----:B-1----:R-:W2:Y:S01]  /*1f670*/  @P2 LDG.E R2, desc[UR56][R2.64+0x4] ;  /* 0x0000043802022981 */ /* 0x002ea2000c1e1900 */
[----:B-----5:R-:W-:Y:S02]  /*1f680*/  IADD3 R8, -R8, R5, RZ ;  /* 0x0000000508087210 */ /* 0x020fe40007ffe1ff */
[----:B------:R-:W-:Y:S01]  /*1f690*/  LEA R20, R17, 0x80, 0x7 ;  /* 0x0000008011147811 */ /* 0x000fe200078e38ff */
[----:B--2---:R-:W-:-:S04]  /*1f6a0*/  @P2 IMAD.IADD R10, R2, 0x1, -R6 ;  /* 0x00000001020a2824 */ /* 0x004fc800078e0a06 */
[----:B------:R-:W-:-:S04]  /*1f6b0*/  IMAD.IADD R5, R8, 0x1, R10 ;  /* 0x0000000108057824 */ /* 0x000fc800078e020a */
[C---:B------:R-:W-:Y:S01]  /*1f6c0*/  VIADD R21, R5.reuse, 0x7f ;  /* 0x0000007f05157836 */ /* 0x040fe20000000000 */
[----:B------:R-:W-:-:S04]  /*1f6d0*/  IADD3 R20, R5, R20, -R0 ;  /* 0x0000001405147210 */ /* 0x000fc80007ffe800 */
        /* <DEDUP_REMOVED lines=18> */
.L_x_7131:
[----:B------:R-:W-:-:S13]  /*1f800*/  ISETP.NE.AND P0, PT, R3, 0x1, PT ;  /* 0x000000010300780c */ /* 0x000fda0003f05270 */
[----:B------:R-:W1:Y:S02]  /*1f810*/  @P0 LDC.64 R6, c[0x0][0x9e8] ;  /* 0x00027a00ff060b82 */ /* 0x000e640000000a00 */
[----:B-1----:R-:W-:-:S05]  /*1f820*/  @P0 IMAD.HI.U32 R6, R9, R6, RZ ;  /* 0x0000000609060227 */ /* 0x002fca00078e00ff */
[----:B------:R-:W-:-:S07]  /*1f830*/  @P0 SHF.R.U32.HI R9, RZ, R7, R6 ;  /* 0x00000007ff090219 */ /* 0x000fce0000011606 */
.L_x_7132:
[----:B------:R-:W-:Y:S05]  /*1f840*/  BSYNC B0 ;  /* 0x0000000000007941 */ /* 0x000fea0003800000 */
.L_x_7130:
[----:B------:R-:W-:-:S05]  /*1f850*/  IMAD R9, R9, R3, R3 ;  /* 0x0000000309097224 */ /* 0x000fca00078e0203 */
[----:B------:R-:W-:-:S07]  /*1f860*/  VIMNMX R2, R2, R9, PT ;  /* 0x0000000902027248 */ /* 0x000fce0003fe0100 */
.L_x_7129:
[----:B------:R-:W-:Y:S01]  /*1f870*/  IMAD R0, R17, 0x80, -R0 ;  /* 0x0000008011007824 */ /* 0x000fe200078e0a00 */
[----:B------:R-:W-:-:S04]  /*1f880*/  ULDC UR4, c[0x0][0x9dc] ;  /* 0x0002770000047ab9 */ /* 0x000fc80000000800 */
[----:B------:R-:W-:-:S05]  /*1f890*/  IADD3 R0, R5, R0, RZ ;  /* 0x0000000005007210 */ /* 0x000fca0007ffe0ff */
[----:B------:R-:W-:Y:S01]  /*1f8a0*/  VIADD R5, R0, -UR4 ;  /* 0x8000000400057c36 */ /* 0x000fe20008000000 */
        /* <DEDUP_REMOVED lines=11> */
.L_x_7135:
[----:B------:R-:W-:Y:S01]  /*1f960*/  ISETP.NE.AND P0, PT, R3, 0x1, PT ;  /* 0x000000010300780c */ /* 0x000fe20003f05270 */
[----:B------:R-:W-:-:S12]  /*1f970*/  IMAD.MOV.U32 R9, RZ, RZ, R0 ;  /* 0x000000ffff097224 */ /* 0x000fd800078e0000 */
[----:B------:R-:W1:Y:S02]  /*1f980*/  @P0 LDC.64 R6, c[0x0][0x9e8] ;  /* 0x00027a00ff060b82 */ /* 0x000e640000000a00 */
[----:B-1----:R-:W-:-:S05]  /*1f990*/  @P0 IMAD.HI.U32 R6, R0, R6, RZ ;  /* 0x0000000600060227 */ /* 0x002fca00078e00ff */
[----:B------:R-:W-:-:S07]  /*1f9a0*/  @P0 SHF.R.U32.HI R9, RZ, R7, R6 ;  /* 0x00000007ff090219 */ /* 0x000fce0000011606 */
.L_x_7136:
[----:B------:R-:W-:Y:S05]  /*1f9b0*/  BSYNC B0 ;  /* 0x0000000000007941 */ /* 0x000fea0003800000 */
.L_x_7134:
[----:B------:R-:W-:-:S05]  /*1f9c0*/  IMAD R3, R9, R3, RZ ;  /* 0x0000000309037224 */ /* 0x000fca00078e02ff */
[----:B------:R-:W-:-:S07]  /*1f9d0*/  VIMNMX R5, R5, R3, !PT ;  /* 0x0000000305057248 */ /* 0x000fce0007fe0100 */
.L_x_7133:
        /* <DEDUP_REMOVED lines=12> */
[----:B------:R-:W-:Y:S01]  /*1faa0*/  VIMNMX R3, R3, R10, PT ;  /* 0x0000000a03037248 */ /* 0x000fe20003fe0100 */
[----:B------:R-:W-:-:S05]  /*1fab0*/  IMAD R2, R2, 0x80, -R8 ;  /* 0x0000008002027824 */ /* 0x000fca00078e0a08 */
        /* <DEDUP_REMOVED lines=20> */
.L_x_7348:
[----:B------:R-:W-:-:S03]  /*1fc00*/  UMOV UR4, 0xffffffff ;  /* 0xffffffff00047882 */ /* 0x000fc60000000000 */
[----:B------:R-:W-:Y:S05]  /*1fc10*/  BRA.DIV UR4, `(.L_x_7140) ;  /* 0x0000006604b47947 */ /* 0x000fea000b800000 */
[----:B------:R-:W-:-:S13]  /*1fc20*/  ELECT P6, URZ, PT ;  /* 0x00000000003f782f */ /* 0x000fda00038c0000 */
.L_x_7351:
[----:B------:R-:W2:Y:S01]  /*1fc30*/  LDL R7, [R1+0x24] ;  /* 0x0000240001077983 */ /* 0x000ea20000100800 */
[----:B------:R-:W-:Y:S01]  /*1fc40*/  BSSY B1, `(.L_x_7141) ;  /* 0x000000b000017945 */ /* 0x000fe20003800000 */
[----:B0-----:R-:W0:Y:S01]  /*1fc50*/  S2R R11, SR_CgaCtaId ;  /* 0x00000000000b7919 */ /* 0x001e220000008800 */
        /* <DEDUP_REMOVED lines=9> */
.L_x_7352:
[----:B------:R-:W-:Y:S05]  /*1fcf0*/  BSYNC B1 ;  /* 0x0000000000017941 */ /* 0x000fea0003800000 */
.L_x_7141:
        /* <DEDUP_REMOVED lines=8> */
.L_x_7353:
        /* <DEDUP_REMOVED lines=11> */
.L_x_7146:
        /* <DEDUP_REMOVED lines=8> */
[----:B------:R-:W-:-:S06]  /*1feb0*/  UMOV UR15, 0x40 ;  /* 0x00000040000f7882 */ /* 0x000fcc0000000000 */
[----:B------:R-:W-:Y:S01]  /*1fec0*/  UIADD3 UR9, UR9, 0x28890, URZ ;  /* 0x0002889009097890 */ /* 0x000fe2000fffe03f */
[----:B--2---:R-:W-:-:S05]  /*1fed0*/  IMAD R8, R8, 0x8000, R11 ;  /* 0x0000800008087824 */ /* 0x004fca00078e020b */
[----:B------:R-:W-:Y:S02]  /*1fee0*/  R2UR UR6, R8 ;  /* 0x00000000080672ca */ /* 0x000fe400000e0000 */
[----:B------:R-:W-:-:S05]  /*1fef0*/  LEA R8, R6, R4, 0x7 ;  /* 0x0000000406087211 */ /* 0x000fca00078e38ff */
[----:B------:R-:W-:-:S05]  /*1ff00*/  VIADD R8, R8, 0xffffff80 ;  /* 0xffffff8008087836 */ /* 0x000fca0000000000 */
[----:B------:R-:W-:Y:S01]  /*1ff10*/  R2UR UR11, R8 ;  /* 0x00000000080b72ca */ /* 0x000fe200000e0000 */
[----:B------:R-:W-:Y:S02]  /*1ff20*/  UIADD3 UR8, UR6, 0x18400, URZ ;  /* 0x0001840006087890 */ /* 0x000fe4000fffe03f */
[----:B------:R-:W-:-:S03]  /*1ff30*/  UIADD3 UR14, UR6, 0x1c400, URZ ;  /* 0x0001c400060e7890 */ /* 0x000fc6000fffe03f */
[----:B------:R-:W-:-:S07]  /*1ff40*/  UMOV UR6, 0x0 ;  /* 0x0000000000067882 */ /* 0x000fce0000000000 */
[----:B------:R1:W-:Y:S02]  /*1ff50*/  UTMALDG.4D [UR8], [UR4], desc[UR6] ;  /* 0x00000608040075b4 */ /* 0x0003e40008019000 */
[----:B-1----:R-:W-:Y:S01]  /*1ff60*/  UMOV UR8, UR14 ;  /* 0x0000000e00087c82 */ /* 0x002fe20008000000 */
[----:B------:R-:W-:Y:S02]  /*1ff70*/  UMOV UR10, UR15 ;  /* 0x0000000f000a7c82 */ /* 0x000fe40008000000 */
[----:B------:R1:W-:Y:S01]  /*1ff80*/  UTMALDG.4D [UR8], [UR4], desc[UR6] ;  /* 0x00000608040075b4 */ /* 0x0003e20008019000 */
[----:B------:R-:W2:Y:S02]  /*1ff90*/  SYNCS.PHASECHK.TRANS64.TRYWAIT P0, [R7+URZ+0x288c0], R9 ;  /* 0x0288c009070075a7 */ /* 0x000ea4000800017f */
[----:B-12---:R-:W-:Y:S05]  /*1ffa0*/  @!P0 BRA `(.L_x_7147) ;  /* 0x0000006400188947 */ /* 0x006fea0003800000 */
.L_x_7354:
[----:B------:R-:W0:Y:S02]  /*1ffb0*/  LDL R10, [R1+0xc] ;  /* 0x00000c00010a7983 */ /* 0x000e240000100800 */
[----:B01----:R-:W-:Y:S01]  /*1ffc0*/  IMAD.SHL.U32 R9, R10, 0x4000, RZ ;  /* 0x000040000a097824 */ /* 0x003fe200078e00ff */
        /* <DEDUP_REMOVED lines=8> */
.L_x_7148:
        /* <DEDUP_REMOVED lines=11> */
[----:B------:R-:W-:-:S04]  /*20100*/  UIADD3 UR9, UR9, 0x288b0, URZ ;  /* 0x000288b009097890 */ /* 0x000fc8000fffe03f */
        /* <DEDUP_REMOVED lines=8> */
.L_x_7144:
[----:B------:R-:W-:Y:S05]  /*20190*/  BSYNC B1 ;  /* 0x0000000000017941 */ /* 0x000fea0003800000 */
.L_x_7143:
[----:B0-----:R-:W2:Y:S04]  /*201a0*/  LDL.LU R7, [R1+0xc] ;  /* 0x00000c0001077983 */ /* 0x001ea80000300800 */
[----:B------:R-:W3:Y:S01]  /*201b0*/  LDL.LU R9, [R1+0x10] ;  /* 0x0000100001097983 */ /* 0x000ee20000300800 */
[----:B------:R-:W-:Y:S01]  /*201c0*/  VIADD R6, R6, 0xfffffffe ;  /* 0xfffffffe06067836 */ /* 0x000fe20000000000 */
[----:B------:R-:W-:Y:S01]  /*201d0*/  PLOP3.LUT P3, PT, PT, PT, PT, 0x8, 0x0 ;  /* 0x000000000000781c */ /* 0x000fe20003f6e170 */
[----:B--2---:R-:W-:-:S05]  /*201e0*/  VIADD R7, R7, 0x1 ;  /* 0x0000000107077836 */ /* 0x004fca0000000000 */
        /* <DEDUP_REMOVED lines=8> */
.L_x_7155:
[----:B------:R-:W-:Y:S05]  /*20270*/  YIELD ;  /* 0x0000000000007946 */ /* 0x000fea0003800000 */
[----:B------:R-:W-:Y:S04]  /*20280*/  BSSY B1, `(.L_x_7149) ;  /* 0x0000045000017945 */ /* 0x000fe80003800000 */
[----:B--2---:R-:W-:Y:S05]  /*20290*/  @!P6 BRA `(.L_x_7150) ;  /* 0x00000004000ce947 */ /* 0x004fea0003800000 */
[----:B-1----:R-:W2:Y:S04]  /*202a0*/  LDL R7, [R1+0xc] ;  /* 0x00000c0001077983 */ /* 0x002ea80000100800 */
[----:B------:R-:W3:Y:S01]  /*202b0*/  LDL R8, [R1+0x10] ;  /* 0x0000100001087983 */ /* 0x000ee20000100800 */
[----:B--2---:R-:W-:Y:S02]  /*202c0*/  LEA R7, R7, R11, 0x3 ;  /* 0x0000000b07077211 */ /* 0x004fe400078e18ff */
[----:B---3--:R-:W-:-:S04]  /*202d0*/  SHF.L.U32 R8, R8, 0x1f, RZ ;  /* 0x0000001f08087819 */ /* 0x008fc800000006ff */
[----:B------:R-:W0:Y:S02]  /*202e0*/  SYNCS.PHASECHK.TRANS64.TRYWAIT P0, [R7+URZ+0x288a0], R8 ;  /* 0x0288a008070075a7 */ /* 0x000e24000800017f */
[----:B0-----:R-:W-:Y:S05]  /*202f0*/  @!P0 BRA `(.L_x_7151) ;  /* 0x0000006000588947 */ /* 0x001fea0003800000 */
.L_x_7355:
        /* <DEDUP_REMOVED lines=11> */
.L_x_7152:
[----:B-1----:R-:W2:Y:S01]  /*203b0*/  LDL R9, [R1+0xc] ;  /* 0x00000c0001097983 */ /* 0x002ea20000100800 */
[----:B------:R-:W-:Y:S01]  /*203c0*/  R2UR UR9, R7 ;  /* 0x00000000070972ca */ /* 0x000fe200000e0000 */
[----:B------:R-:W-:Y:S01]  /*203d0*/  IMAD R10, R6, 0x80, R4 ;  /* 0x00000080060a7824 */ /* 0x000fe200078e0204 */
        /* <DEDUP_REMOVED lines=8> */
[----:B------:R-:W-:-:S03]  /*20460*/  UMOV UR15, 0x40 ;  /* 0x00000040000f7882 */ /* 0x000fc60000000000 */
        /* <DEDUP_REMOVED lines=11> */
.L_x_7356:
        /* <DEDUP_REMOVED lines=8> */
.L_x_7154:
        /* <DEDUP_REMOVED lines=19> */
.L_x_7150:
[----:B------:R-:W-:Y:S05]  /*206d0*/  BSYNC B1 ;  /* 0x0000000000017941 */ /* 0x000fea0003800000 */
.L_x_7149:
        /* <DEDUP_REMOVED lines=12> */
.L_x_7138:
[----:B------:R-:W-:Y:S05]  /*207a0*/  BSYNC B0 ;  /* 0x0000000000007941 */ /* 0x000fea0003800000 */
.L_x_7137:
        /* <DEDUP_REMOVED lines=17> */
.L_x_7158:
[----:B------:R-:W-:-:S13]  /*208c0*/  ISETP.NE.AND P0, PT, R3, 0x1, PT ;  /* 0x000000010300780c */ /* 0x000fda0003f05270 */
[----:B------:R-:W3:Y:S02]  /*208d0*/  @P0 LDC.64 R4, c[0x0][0x9e8] ;  /* 0x00027a00ff040b82 */ /* 0x000ee40000000a00 */
[----:B---3--:R-:W-:-:S05]  /*208e0*/  @P0 IMAD.HI.U32 R4, R6, R4, RZ ;  /* 0x0000000406040227 */ /* 0x008fca00078e00ff */
[----:B------:R-:W-:-:S07]  /*208f0*/  @P0 SHF.R.U32.HI R6, RZ, R5, R4 ;  /* 0x00000005ff060219 */ /* 0x000fce0000011604 */
.L_x_7159:
[----:B------:R-:W-:Y:S05]  /*20900*/  BSYNC B0 ;  /* 0x0000000000007941 */ /* 0x000fea0003800000 */
.L_x_7157:
[----:B------:R-:W-:-:S05]  /*20910*/  IMAD R5, R6, R3, R3 ;  /* 0x0000000306057224 */ /* 0x000fca00078e0203 */
[----:B------:R-:W-:-:S07]  /*20920*/  VIMNMX R2, R2, R5, PT ;  /* 0x0000000502027248 */ /* 0x000fce0003fe0100 */
.L_x_7156:
[----:B------:R-:W-:Y:S01]  /*20930*/  VIADD R2, R2, 0x7f ;  /* 0x0000007f02027836 */ /* 0x000fe20000000000 */
[----:B------:R-:W-:-:S04]  /*20940*/  ULDC UR4, c[0x0][0x9dc] ;  /* 0x0002770000047ab9 */ /* 0x000fc80000000800 */
        /* <DEDUP_REMOVED lines=11> */
[----:B-12---:R-:W-:-:S11]  /*20a00*/  LOP3.LUT R7, RZ, R0, RZ, 0x33, !PT ;  /* 0x00000000ff077212 */ /* 0x006fd600078e33ff */
[----:B------:R-:W1:Y:S02]  /*20a10*/  @P0 LDC.64 R4, c[0x0][0x9e8] ;  /* 0x00027a00ff040b82 */ /* 0x000e640000000a00 */
[----:B-1----:R-:W-:-:S05]  /*20a20*/  @P0 IMAD.HI.U32 R4, R7, R4, RZ ;  /* 0x0000000407040227 */ /* 0x002fca00078e00ff */
[----:B------:R-:W-:-:S04]  /*20a30*/  @P0 SHF.R.U32.HI R7, RZ, R5, R4 ;  /* 0x00000005ff070219 */ /* 0x000fc80000011604 */
[----:B------:R-:W-:Y:S01]  /*20a40*/  LOP3.LUT R0, RZ, R7, RZ, 0x33, !PT ;  /* 0x00000007ff007212 */ /* 0x000fe200078e33ff */
[----:B------:R-:W-:Y:S06]  /*20a50*/  BRA `(.L_x_7163) ;  /* 0x0000000000107947 */ /* 0x000fec0003800000 */
.L_x_7162:
[----:B------:R-:W-:-:S13]  /*20a60*/  ISETP.NE.AND P0, PT, R3, 0x1, PT ;  /* 0x000000010300780c */ /* 0x000fda0003f05270 */
[----:B------:R-:W4:Y:S02]  /*20a70*/  @P0 LDC.64 R4, c[0x0][0x9e8] ;  /* 0x00027a00ff040b82 */ /* 0x000f240000000a00 */
[----:B----4-:R-:W-:-:S05]  /*20a80*/  @P0 IMAD.HI.U32 R4, R0, R4, RZ ;  /* 0x0000000400040227 */ /* 0x010fca00078e00ff */
[----:B------:R-:W-:-:S07]  /*20a90*/  @P0 SHF.R.U32.HI R0, RZ, R5, R4 ;  /* 0x00000005ff000219 */ /* 0x000fce0000011604 */
.L_x_7163:
[----:B------:R-:W-:Y:S05]  /*20aa0*/  BSYNC B0 ;  /* 0x0000000000007941 */ /* 0x000fea0003800000 */
.L_x_7161:
[----:B------:R-:W-:-:S05]  /*20ab0*/  IMAD R3, R0, R3, RZ ;  /* 0x0000000300037224 */ /* 0x000fca00078e02ff */
[----:B------:R-:W-:-:S07]  /*20ac0*/  VIMNMX R2, R2, R3, !PT ;  /* 0x0000000302027248 */ /* 0x000fce0007fe0100 */
.L_x_7160:
        /* <DEDUP_REMOVED lines=25> */
.L_x_7165:
        /* <DEDUP_REMOVED lines=11> */
[----:B------:R-:W-:Y:S01]  /*20d10*/  IMAD.U32 R4, RZ, RZ, UR6 ;  /* 0x00000006ff047e24 */ /* 0x000fe2000f8e00ff */
[----:B------:R-:W-:Y:S01]  /*20d20*/  MOV R5, UR7 ;  /* 0x0000000700057c02 */ /* 0x000fe20008000f00 */
[----:B------:R-:W4:Y:S01]  /*20d30*/  LDC.64 R2, c[0x4][R2] ;  /* 0x0100000002027b82 */ /* 0x000f220000000a00 */
[----:B---3--:R-:W-:Y:S01]  /*20d40*/  IMAD.U32 R6, RZ, RZ, UR8 ;  /* 0x00000008ff067e24 */ /* 0x008fe2000f8e00ff */
[----:B------:R-:W-:Y:S01]  /*20d50*/  MOV R13, RZ ;  /* 0x000000ff000d7202 */ /* 0x000fe20000000f00 */
[----:B-12---:R-:W-:Y:S02]  /*20d60*/  IMAD.U32 R7, RZ, RZ, UR9 ;  /* 0x00000009ff077e24 */ /* 0x006fe4000f8e00ff */
[----:B------:R-:W-:-:S02]  /*20d70*/  IMAD.U32 R10, RZ, RZ, UR4 ;  /* 0x00000004ff0a7e24 */ /* 0x000fc4000f8e00ff */
[----:B0-----:R-:W-:Y:S02]  /*20d80*/  IMAD.U32 R11, RZ, RZ, UR5 ;  /* 0x00000005ff0b7e24 */ /* 0x001fe4000f8e00ff */
[----:B------:R-:W-:Y:S02]  /*20d90*/  IMAD.MOV.U32 R8, RZ, RZ, 0x70 ;  /* 0x00000070ff087424 */ /* 0x000fe400078e00ff */
[----:B------:R-:W-:-:S07]  /*20da0*/  IMAD.MOV.U32 R12, RZ, RZ, 0x1 ;  /* 0x00000001ff0c7424 */ /* 0x000fce00078e00ff */
[----:B------:R-:W-:-:S07]  /*20db0*/  LEPC R20, `(.L_x_7167) ;  /* 0x000000001014794e */ /* 0x000fce0000000000 */
[----:B----4-:R-:W-:Y:S05]  /*20dc0*/  CALL.ABS.NOINC R2 ;  /* 0x0000000002007343 */ /* 0x010fea0003c00000 */
.L_x_7167:
        /* <DEDUP_REMOVED lines=10> */
[----:B0-----:R-:W-:Y:S01]  /*20e70*/  MOV R11, UR5 ;  /* 0x00000005000b7c02 */ /* 0x001fe20008000f00 */
[----:B------:R-:W-:Y:S02]  /*20e80*/  IMAD.U32 R5, RZ, RZ, UR7 ;  /* 0x00000007ff057e24 */ /* 0x000fe4000f8e00ff */
[----:B---3--:R-:W-:Y:S02]  /*20e90*/  IMAD.U32 R6, RZ, RZ, UR8 ;  /* 0x00000008ff067e24 */ /* 0x008fe4000f8e00ff */
[----:B-12---:R-:W-:-:S02]  /*20ea0*/  IMAD.U32 R7, RZ, RZ, UR9 ;  /* 0x00000009ff077e24 */ /* 0x006fc4000f8e00ff */
[----:B------:R-:W-:Y:S02]  /*20eb0*/  IMAD.U32 R10, RZ, RZ, UR4 ;  /* 0x00000004ff0a7e24 */ /* 0x000fe4000f8e00ff */
[----:B------:R-:W-:Y:S02]  /*20ec0*/  IMAD.MOV.U32 R8, RZ, RZ, 0x70 ;  /* 0x00000070ff087424 */ /* 0x000fe400078e00ff */
[----:B------:R-:W-:Y:S02]  /*20ed0*/  IMAD.MOV.U32 R12, RZ, RZ, 0x1 ;  /* 0x00000001ff0c7424 */ /* 0x000fe400078e00ff */
[----:B------:R-:W-:-:S07]  /*20ee0*/  IMAD.MOV.U32 R13, RZ, RZ, RZ ;  /* 0x000000ffff0d7224 */ /* 0x000fce00078e00ff */
[----:B------:R-:W-:-:S07]  /*20ef0*/  LEPC R20, `(.L_x_7169) ;  /* 0x000000001014794e */ /* 0x000fce0000000000 */
[----:B----4-:R-:W-:Y:S05]  /*20f00*/  CALL.ABS.NOINC R2 ;  /* 0x0000000002007343 */ /* 0x010fea0003c00000 */
.L_x_7169:
        /* <DEDUP_REMOVED lines=16> */
.L_x_7168:
[----:B------:R-:W4:Y:S01]  /*21010*/  LDL.LU R4, [R1+0x28] ;  /* 0x0000280001047983 */ /* 0x000f220000300800 */
[----:B------:R-:W0:Y:S01]  /*21020*/  LDC R0, c[0x0][0x428] ;  /* 0x00010a00ff007b82 */ /* 0x000e220000000800 */
[----:B------:R-:W-:Y:S01]  /*21030*/  ULDC.64 UR4, c[0x0][0x9f8] ;  /* 0x00027e0000047ab9 */ /* 0x000fe20000000a00 */
[----:B------:R-:W-:Y:S01]  /*21040*/  IMAD.MOV.U32 R5, RZ, RZ, R19 ;  /* 0x000000ffff057224 */ /* 0x000fe200078e0013 */
        /* <DEDUP_REMOVED lines=14> */
[----:B------:R-:W-:Y:S02]  /*21130*/  SEL R2, R19, RZ, !P0 ;  /* 0x000000ff13027207 */ /* 0x000fe40004000000 */
[----:B----4-:R-:W-:Y:S02]  /*21140*/  LEA R3, R17, R4, 0x7 ;  /* 0x0000000411037211 */ /* 0x010fe400078e38ff */
        /* <DEDUP_REMOVED lines=8> */
.L_x_7170:
        /* <DEDUP_REMOVED lines=16> */
.L_x_7171:
        /* <DEDUP_REMOVED lines=18> */
.L_x_7359:
[----:B------:R-:W-:Y:S01]  /*213f0*/  UMOV UR4, 0xffffffff ;  /* 0xffffffff00047882 */ /* 0x000fe20000000000 */
[----:B------:R-:W-:Y:S02]  /*21400*/  SHF.R.S32.HI R17, RZ, 0x1f, R5 ;  /* 0x0000001fff117819 */ /* 0x000fe40000011405 */
[----:B------:R-:W-:Y:S05]  /*21410*/  BRA.DIV UR4, `(.L_x_7173) ;  /* 0x00000052046c7947 */ /* 0x000fea000b800000 */
[----:B------:R-:W-:-:S13]  /*21420*/  ELECT P6, URZ, PT ;  /* 0x00000000003f782f */ /* 0x000fda00038c0000 */
.L_x_7362:
        /* <DEDUP_REMOVED lines=21> */
.L_x_7175:
        /* <DEDUP_REMOVED lines=9> */
.L_x_7363:
        /* <DEDUP_REMOVED lines=11> */
.L_x_7177:
        /* <DEDUP_REMOVED lines=27> */
.L_x_7174:
        /* <DEDUP_REMOVED lines=39> */
.L_x_7364:
[----:B------:R-:W-:Y:S05]  /*21ae0*/  BSYNC B0 ;  /* 0x0000000000007941 */ /* 0x000fea0003800000 */
.L_x_7178:
        /* <DEDUP_REMOVED lines=9> */
[----:B------:R-:W-:-:S04]  /*21b80*/  VIADDMNMX R13, R13, 0x1, R2, !PT ;  /* 0x000000010d0d7846 */ /* 0x000fc80007800102 */
[----:B------:R-:W-:-:S04]  /*21b90*/  IADD3 R2, R3, R13, RZ ;  /* 0x0000000d03027210 */ /* 0x000fc80007ffe0ff */
        /* <DEDUP_REMOVED lines=33> */
.L_x_7186:
[----:B0-----:R-:W0:Y:S01]  /*21db0*/  S2R R8, SR_CgaCtaId ;  /* 0x0000000000087919 */ /* 0x001e220000008800 */
[----:B------:R-:W-:-:S04]  /*21dc0*/  MOV R3, 0x400 ;  /* 0x0000040000037802 */ /* 0x000fc80000000f00 */
[----:B0-----:R-:W-:Y:S02]  /*21dd0*/  LEA R3, R8, R3, 0x18 ;  /* 0x0000000308037211 */ /* 0x001fe400078ec0ff */
[----:B------:R-:W-:-:S03]  /*21de0*/  SHF.L.U32 R8, R14, 0x1f, RZ ;  /* 0x0000001f0e087819 */ /* 0x000fc600000006ff */
[----:B------:R-:W-:-:S04]  /*21df0*/  IMAD R3, R12, 0x8, R3 ;  /* 0x000000080c037824 */ /* 0x000fc800078e0203 */
[----:B------:R-:W0:Y:S02]  /*21e00*/  SYNCS.PHASECHK.TRANS64.TRYWAIT P0, [R3+URZ+0x28840], R8 ;  /* 0x02884008030075a7 */ /* 0x000e24000800017f */
[----:B0-----:R-:W-:Y:S05]  /*21e10*/  @!P0 BRA `(.L_x_7187) ;  /* 0x0000004800408947 */ /* 0x001fea0003800000 */
.L_x_7365:
        /* <DEDUP_REMOVED lines=11> */
.L_x_7188:
        /* <DEDUP_REMOVED lines=32> */
.L_x_7366:
        /* <DEDUP_REMOVED lines=10> */
.L_x_7190:
[----:B------:R-:W2:Y:S02]  /*22170*/  LDL R8, [R1+0x14] ;  /* 0x0000140001087983 */ /* 0x000ea40000100800 */
[----:B--2---:R-:W-:-:S13]  /*22180*/  LOP3.LUT P0, RZ, R8, 0x40, RZ, 0xc0, !PT ;  /* 0x0000004008ff7812 */ /* 0x004fda000780c0ff */
[----:B------:R-:W-:Y:S05]  /*22190*/  @P0 BRA `(.L_x_7191) ;  /* 0x0000000000040947 */ /* 0x000fea0003800000 */
[----:B------:R-:W-:Y:S01]  /*221a0*/  BPT.TRAP 0x1 ;  /* 0x000000040000795c */ /* 0x000fe20000300000 */
.L_x_7191:
        /* <DEDUP_REMOVED lines=16> */
[----:B--2---:R-:W-:Y:S01]  /*222b0*/  IMAD R4, R9, 0x8000, R10 ;  /* 0x0000800009047824 */ /* 0x004fe200078e020a */
[----:B---3--:R-:W-:-:S04]  /*222c0*/  R2UR UR5, R8 ;  /* 0x00000000080572ca */ /* 0x008fc800000e0000 */
[----:B------:R-:W-:-:S09]  /*222d0*/  R2UR UR14, R4 ;  /* 0x00000000040e72ca */ /* 0x000fd200000e0000 */
[----:B------:R-:W-:-:S04]  /*222e0*/  ULEA UR11, UR11, UR5, 0x7 ;  /* 0x000000050b0b7291 */ /* 0x000fc8000f8e383f */
[----:B------:R-:W-:Y:S02]  /*222f0*/  UIADD3 UR8, UR14, 0x400, URZ ;  /* 0x000004000e087890 */ /* 0x000fe4000fffe03f */
[----:B------:R-:W-:Y:S02]  /*22300*/  UIADD3.X UR5, URZ, UR41, URZ, UP0, !UPT ;  /* 0x000000293f057290 */ /* 0x000fe400087fe43f */
[----:B------:R-:W-:-:S07]  /*22310*/  UIADD3 UR14, UR14, 0x4400, URZ ;  /* 0x000044000e0e7890 */ /* 0x000fce000fffe03f */
[----:B------:R0:W-:Y:S01]  /*22320*/  UTMALDG.4D [UR8], [UR4], desc[UR6] ;  /* 0x00000608040075b4 */ /* 0x0001e20008019000 */
[----:B------:R-:W-:Y:S01]  /*22330*/  IMAD.MOV.U32 R4, RZ, RZ, R7 ;  /* 0x000000ffff047224 */ /* 0x000fe200078e0007 */
[----:B0-----:R-:W-:Y:S01]  /*22340*/  UMOV UR8, UR14 ;  /* 0x0000000e00087c82 */ /* 0x001fe20008000000 */
[----:B------:R-:W-:Y:S02]  /*22350*/  UMOV UR10, UR15 ;  /* 0x0000000f000a7c82 */ /* 0x000fe40008000000 */
[----:B------:R0:W-:Y:S02]  /*22360*/  UTMALDG.4D [UR8], [UR4], desc[UR6] ;  /* 0x00000608040075b4 */ /* 0x0001e40008019000 */
[----:B0-----:R-:W-:Y:S01]  /*22370*/  NOP ;  /* 0x0000000000007918 */ /* 0x001fe20000000000 */
.L_x_7185:
[----:B------:R-:W-:Y:S05]  /*22380*/  BSYNC B2 ;  /* 0x0000000000027941 */ /* 0x000fea0003800000 */
.L_x_7184:
[----:B------:R-:W2:Y:S04]  /*22390*/  LDL R2, [R1+0x20] ;  /* 0x0000200001027983 */ /* 0x000ea80000100800 */
[----:B------:R0:W-:Y:S04]  /*223a0*/  STL [R1+0x8], R14 ;  /* 0x0000080e01007387 */ /* 0x0001e80000100800 */
[----:B------:R0:W-:Y:S02]  /*223b0*/  STL [R1], R12 ;  /* 0x0000000c01007387 */ /* 0x0001e40000100800 */
[----:B0-2---:R-:W-:-:S07]  /*223c0*/  IADD3 R7, R2, -0x3, RZ ;  /* 0xfffffffd02077810 */ /* 0x005fce0007ffe0ff */
.L_x_7183:
[----:B------:R-:W-:Y:S05]  /*223d0*/  BSYNC B1 ;  /* 0x0000000000017941 */ /* 0x000fea0003800000 */
.L_x_7182:
[----:B------:R-:W2:Y:S01]  /*223e0*/  LDL.LU R2, [R1+0x20] ;  /* 0x0000200001027983 */ /* 0x000ea20000300800 */
[----:B------:R-:W-:Y:S01]  /*223f0*/  VIADD R13, R13, 0xfffffffe ;  /* 0xfffffffe0d0d7836 */ /* 0x000fe20000000000 */
[----:B--2---:R-:W-:-:S04]  /*22400*/  LOP3.LUT R2, RZ, R2, RZ, 0x33, !PT ;  /* 0x00000002ff027212 */ /* 0x004fc800078e33ff */
[----:B------:R-:W-:-:S13]  /*22410*/  ISETP.NE.AND P0, PT, R13, R2, PT ;  /* 0x000000020d00720c */ /* 0x000fda0003f05270 */
[----:B------:R-:W-:Y:S05]  /*22420*/  @!P0 BRA `(.L_x_7181) ;  /* 0x0000000c00fc8947 */ /* 0x000fea0003800000 */
[----:B------:R-:W-:-:S07]  /*22430*/  IMAD.MOV.U32 R13, RZ, RZ, R6 ;  /* 0x000000ffff0d7224 */ /* 0x000fce00078e0006 */
.L_x_7208:
        /* <DEDUP_REMOVED lines=32> */
.L_x_7194:
[----:B------:R-:W1:Y:S01]  /*22640*/  S2R R3, SR_CgaCtaId ;  /* 0x0000000000037919 */ /* 0x000e620000008800 */
[----:B------:R-:W-:-:S04]  /*22650*/  MOV R2, 0x400 ;  /* 0x0000040000027802 */ /* 0x000fc80000000f00 */
[----:B-1----:R-:W-:Y:S02]  /*22660*/  LEA R2, R3, R2, 0x18 ;  /* 0x0000000203027211 */ /* 0x002fe400078ec0ff */
[----:B------:R-:W-:-:S03]  /*22670*/  SHF.L.U32 R3, R9, 0x1f, RZ ;  /* 0x0000001f09037819 */ /* 0x000fc600000006ff */
[----:B------:R-:W-:-:S04]  /*22680*/  IMAD R2, R8, 0x8, R2 ;  /* 0x0000000808027824 */ /* 0x000fc800078e0202 */
[----:B------:R-:W1:Y:S02]  /*22690*/  SYNCS.PHASECHK.TRANS64.TRYWAIT P0, [R2+URZ+0x28840], R3 ;  /* 0x02884003020075a7 */ /* 0x000e64000800017f */
[----:B-1----:R-:W-:Y:S05]  /*226a0*/  @!P0 BRA `(.L_x_7195) ;  /* 0x0000004000448947 */ /* 0x002fea0003800000 */
.L_x_7367:
        /* <DEDUP_REMOVED lines=11> */
.L_x_7196:
        /* <DEDUP_REMOVED lines=32> */
.L_x_7368:
        /* <DEDUP_REMOVED lines=10> */
.L_x_7198:
[----:B------:R-:W2:Y:S02]  /*22a00*/  LDL R3, [R1+0x14] ;  /* 0x0000140001037983 */ /* 0x000ea40000100800 */
[----:B--2---:R-:W-:-:S13]  /*22a10*/  LOP3.LUT P0, RZ, R3, 0x40, RZ, 0xc0, !PT ;  /* 0x0000004003ff7812 */ /* 0x004fda000780c0ff */
[----:B------:R-:W-:Y:S05]  /*22a20*/  @P0 BRA `(.L_x_7199) ;  /* 0x0000000000040947 */ /* 0x000fea0003800000 */
[----:B------:R-:W-:Y:S01]  /*22a30*/  BPT.TRAP 0x1 ;  /* 0x000000040000795c */ /* 0x000fe20000300000 */
.L_x_7199:
        /* <DEDUP_REMOVED lines=29> */
.L_x_7193:
[----:B------:R-:W-:Y:S05]  /*22c10*/  BSYNC B1 ;  /* 0x0000000000017941 */ /* 0x000fea0003800000 */
.L_x_7192:
        /* <DEDUP_REMOVED lines=32> */
.L_x_7202:
[----:B------:R-:W2:Y:S01]  /*22e20*/  S2R R3, SR_CgaCtaId ;  /* 0x0000000000037919 */ /* 0x000ea20000008800 */
[----:B------:R-:W-:-:S04]  /*22e30*/  MOV R2, 0x400 ;  /* 0x0000040000027802 */ /* 0x000fc80000000f00 */
[----:B--2---:R-:W-:Y:S02]  /*22e40*/  LEA R2, R3, R2, 0x18 ;  /* 0x0000000203027211 */ /* 0x004fe400078ec0ff */
[----:B------:R-:W-:-:S03]  /*22e50*/  SHF.L.U32 R3, R14, 0x1f, RZ ;  /* 0x0000001f0e037819 */ /* 0x000fc600000006ff */
[----:B------:R-:W-:-:S04]  /*22e60*/  IMAD R2, R15, 0x8, R2 ;  /* 0x000000080f027824 */ /* 0x000fc800078e0202 */
[----:B------:R-:W2:Y:S02]  /*22e70*/  SYNCS.PHASECHK.TRANS64.TRYWAIT P0, [R2+URZ+0x28840], R3 ;  /* 0x02884003020075a7 */ /* 0x000ea4000800017f */
[----:B--2---:R-:W-:Y:S05]  /*22e80*/  @!P0 BRA `(.L_x_7203) ;  /* 0x0000003800748947 */ /* 0x004fea0003800000 */
.L_x_7369:
        /* <DEDUP_REMOVED lines=11> */
.L_x_7204:
        /* <DEDUP_REMOVED lines=18> */
[----:B------:R-:W-:Y:S01]  /*23060*/  R2UR UR8, R2 ;  /* 0x00000000020872ca */ /* 0x000fe200000e0000 */
[----:B------:R-:W-:-:S08]  /*23070*/  IMAD R2, R8, 0x8, R3 ;  /* 0x0000000808027824 */ /* 0x000fd000078e0203 */
[----:B------:R-:W-:-:S04]  /*23080*/  ULEA UR11, UR11, UR5, 0x7 ;  /* 0x000000050b0b7291 */ /* 0x000fc8000f8e383f */
        /* <DEDUP_REMOVED lines=10> */
.L_x_7370:
        /* <DEDUP_REMOVED lines=10> */
.L_x_7206:
[----:B------:R-:W2:Y:S02]  /*231d0*/  LDL R3, [R1+0x14] ;  /* 0x0000140001037983 */ /* 0x000ea40000100800 */
[----:B--2---:R-:W-:-:S13]  /*231e0*/  LOP3.LUT P0, RZ, R3, 0x40, RZ, 0xc0, !PT ;  /* 0x0000004003ff7812 */ /* 0x004fda000780c0ff */
[----:B------:R-:W-:Y:S05]  /*231f0*/  @P0 BRA `(.L_x_7207) ;  /* 0x0000000000040947 */ /* 0x000fea0003800000 */
[----:B------:R-:W-:Y:S01]  /*23200*/  BPT.TRAP 0x1 ;  /* 0x000000040000795c */ /* 0x000fe20000300000 */
.L_x_7207:
        /* <DEDUP_REMOVED lines=18> */
[----:B------:R-:W-:Y:S01]  /*23330*/  MOV R4, R10 ;  /* 0x0000000a00047202 */ /* 0x000fe20000000f00 */
        /* <DEDUP_REMOVED lines=9> */
.L_x_7201:
[----:B------:R-:W-:Y:S05]  /*233d0*/  BSYNC B1 ;  /* 0x0000000000017941 */ /* 0x000fea0003800000 */
.L_x_7200:
[----:B------:R-:W2:Y:S01]  /*233e0*/  LDL R2, [R1+0x18] ;  /* 0x0000180001027983 */ /* 0x000ea20000100800 */
[----:B------:R-:W-:Y:S01]  /*233f0*/  VIADD R7, R7, 0xfffffffe ;  /* 0xfffffffe07077836 */ /* 0x000fe20000000000 */
[----:B--2---:R-:W-:-:S13]  /*23400*/  ISETP.GT.AND P0, PT, R11, R2, PT ;  /* 0x000000020b00720c */ /* 0x004fda0003f04270 */
[----:B------:R-:W-:Y:S05]  /*23410*/  @P0 BRA `(.L_x_7208) ;  /* 0xfffffff000080947 */ /* 0x000fea000383ffff */
.L_x_7181:
[----:B------:R-:W-:Y:S05]  /*23420*/  BSYNC B0 ;  /* 0x0000000000007941 */ /* 0x000fea0003800000 */
.L_x_7180:
        /* <DEDUP_REMOVED lines=17> */
.L_x_7210:
[----:B------:R-:W-:Y:S05]  /*23540*/  BSYNC B0 ;  /* 0x0000000000007941 */ /* 0x000fea0003800000 */
.L_x_7209:
        /* <DEDUP_REMOVED lines=11> */
.L_x_7371:
        /* <DEDUP_REMOVED lines=10> */
.L_x_7214:
[----:B------:R-:W2:Y:S02]  /*236a0*/  LDL R2, [R1+0x14] ;  /* 0x0000140001027983 */ /* 0x000ea40000100800 */
[----:B--2---:R-:W-:-:S13]  /*236b0*/  LOP3.LUT P0, RZ, R2, 0x40, RZ, 0xc0, !PT ;  /* 0x0000004002ff7812 */ /* 0x004fda000780c0ff */
[----:B------:R-:W-:Y:S05]  /*236c0*/  @P0 BRA `(.L_x_7215) ;  /* 0x0000000000040947 */ /* 0x000fea0003800000 */
[----:B------:R-:W-:Y:S01]  /*236d0*/  BPT.TRAP 0x1 ;  /* 0x000000040000795c */ /* 0x000fe20000300000 */
.L_x_7215:
        /* <DEDUP_REMOVED lines=27> */
.L_x_7212:
[----:B------:R-:W-:Y:S05]  /*23890*/  BSYNC B0 ;  /* 0x0000000000007941 */ /* 0x000fea0003800000 */
.L_x_7211:
        /* <DEDUP_REMOVED lines=9> */
.L_x_7166:
[----:B------:R-:W-:Y:S05]  /*23930*/  BSYNC B6 ;  /* 0x0000000000067941 */ /* 0x000fea0003800000 */
.L_x_7164:
[----:B------:R-:W-:-:S03]  /*23940*/  UMOV UR4, 0xffffffff ;  /* 0xffffffff00047882 */ /* 0x000fc60000000000 */
[----:B------:R-:W-:Y:S05]  /*23950*/  BRA.DIV UR4, `(.L_x_7216) ;  /* 0x0000002e04fc7947 */ /* 0x000fea000b800000 */
[----:B------:R4:W0:Y:S04]  /*23960*/  SHFL.IDX PT, R4, R16, RZ, 0x1f ;  /* 0x00001fff10047589 */ /* 0x00082800000e0000 */
[----:B------:R-:W0:Y:S02]  /*23970*/  SHFL.IDX PT, R16, R16, 0x1, 0x1f ;  /* 0x00201f0010107f89 */ /* 0x000e2400000e0000 */
.L_x_7375:
[----:B-12---:R-:W1:Y:S01]  /*23980*/  S2R R7, SR_TID.X ;  /* 0x0000000000077919 */ /* 0x006e620000002100 */
[----:B------:R-:W-:Y:S01]  /*23990*/  ULDC UR4, c[0x0][0xc14] ;  /* 0x0003050000047ab9 */ /* 0x000fe20000000800 */
[----:B------:R-:W-:Y:S01]  /*239a0*/  BSSY B0, `(.L_x_7217) ;  /* 0x000000b000007945 */ /* 0x000fe20003800000 */
[----:B------:R-:W-:Y:S02]  /*239b0*/  IMAD.U32 R0, RZ, RZ, UR4 ;  /* 0x00000004ff007e24 */ /* 0x000fe4000f8e00ff */
[----:B------:R-:W-:Y:S01]  /*239c0*/  IMAD.MOV.U32 R17, RZ, RZ, RZ ;  /* 0x000000ffff117224 */ /* 0x000fe200078e00ff */
[----:B-1----:R-:W-:-:S04]  /*239d0*/  LOP3.LUT R7, R7, 0x1f, RZ, 0xc0, !PT ;  /* 0x0000001f07077812 */ /* 0x002fc800078ec0ff */
[C---:B------:R-:W-:Y:S02]  /*239e0*/  ISETP.NE.AND P0, PT, R7.reuse, 0x1f, PT ;  /* 0x0000001f0700780c */ /* 0x040fe40003f05270 */
[----:B------:R-:W-:-:S04]  /*239f0*/  IADD3 R5, R7, R19, RZ ;  /* 0x0000001307057210 */ /* 0x000fc80007ffe0ff */
[----:B------:R-:W-:-:S13]  /*23a00*/  ISETP.GE.OR P0, PT, R5, R0, !P0 ;  /* 0x000000000500720c */ /* 0x000fda0004706670 */
[----:B------:R-:W-:Y:S05]  /*23a10*/  @P0 BRA `(.L_x_7218) ;  /* 0x00000000000c0947 */ /* 0x000fea0003800000 */
[----:B------:R-:W1:Y:S02]  /*23a20*/  LDC.64 R2, c[0x0][0xc58] ;  /* 0x00031600ff027b82 */ /* 0x000e640000000a00 */
[----:B-1----:R-:W-:-:S05]  /*23a30*/  IMAD.WIDE R2, R5, 0x4, R2 ;  /* 0x0000000405027825 */ /* 0x002fca00078e0202 */
[----:B------:R1:W5:Y:S02]  /*23a40*/  LDG.E R17, desc[UR56][R2.64] ;  /* 0x0000003802117981 */ /* 0x000364000c1e1900 */
.L_x_7218:
[----:B------:R-:W-:Y:S05]  /*23a50*/  BSYNC B0 ;  /* 0x0000000000007941 */ /* 0x000fea0003800000 */
.L_x_7217:
        /* <DEDUP_REMOVED lines=11> */
[----:B-1----:R-:W-:-:S05]  /*23b10*/  IMAD.IADD R3, R13, 0x1, R14 ;  /* 0x000000010d037824 */ /* 0x002fca00078e020e */
        /* <DEDUP_REMOVED lines=11> */
.L_x_7383:
[----:B------:R-:W-:Y:S02]  /*23bd0*/  ULDC UR4, c[0x0][0xc10] ;  /* 0x0003040000047ab9 */ /* 0x000fe40000000800 */
[----:B------:R-:W-:-:S04]  /*23be0*/  IMAD.U32 R5, RZ, RZ, UR4 ;  /* 0x00000004ff057e24 */ /* 0x000fc8000f8e00ff */
[----:B-1----:R-:W-:-:S04]  /*23bf0*/  IMAD R3, R14, R5, RZ ;  /* 0x000000050e037224 */ /* 0x002fc800078e02ff */
[----:B----4-:R-:W-:-:S05]  /*23c00*/  IMAD.IADD R16, R16, 0x1, R3 ;  /* 0x0000000110107824 */ /* 0x010fca00078e0203 */
[----:B------:R-:W-:-:S13]  /*23c10*/  ISETP.GT.AND P0, PT, R16, R4, PT ;  /* 0x000000041000720c */ /* 0x000fda0003f04270 */
[----:B------:R-:W-:Y:S05]  /*23c20*/  @P0 BRA `(.L_x_7220) ;  /* 0x0000000000b40947 */ /* 0x000fea0003800000 */
[----:B------:R-:W1:Y:S02]  /*23c30*/  LDC R0, c[0x0][0xc14] ;  /* 0x00030500ff007b82 */ /* 0x000e640000000800 */
.L_x_7225:
[----:B------:R-:W-:-:S05]  /*23c40*/  VIADD R19, R19, 0x1f ;  /* 0x0000001f13137836 */ /* 0x000fca0000000000 */
[----:B-1----:R-:W-:-:S13]  /*23c50*/  ISETP.GE.AND P0, PT, R19, R0, PT ;  /* 0x000000001300720c */ /* 0x002fda0003f06270 */
[----:B------:R-:W-:Y:S05]  /*23c60*/  @P0 BRA `(.L_x_7221) ;  /* 0x0000000400ec0947 */ /* 0x000fea0003800000 */
[----:B------:R-:W1:Y:S01]  /*23c70*/  S2R R7, SR_TID.X ;  /* 0x0000000000077919 */ /* 0x000e620000002100 */
[----:B------:R-:W-:Y:S01]  /*23c80*/  BSSY B0, `(.L_x_7222) ;  /* 0x000000a000007945 */ /* 0x000fe20003800000 */
[----:B------:R-:W-:Y:S01]  /*23c90*/  IMAD.MOV.U32 R17, RZ, RZ, RZ ;  /* 0x000000ffff117224 */ /* 0x000fe200078e00ff */
        /* <DEDUP_REMOVED lines=8> */
.L_x_7223:
[----:B------:R-:W-:Y:S05]  /*23d20*/  BSYNC B0 ;  /* 0x0000000000007941 */ /* 0x000fea0003800000 */
.L_x_7222:
        /* <DEDUP_REMOVED lines=11> */
[----:B-1----:R-:W-:-:S05]  /*23de0*/  IADD3 R3, R13, R14, RZ ;  /* 0x0000000e0d037210 */ /* 0x002fca0007ffe0ff */
        /* <DEDUP_REMOVED lines=11> */
.L_x_7391:
[----:B------:R-:W-:Y:S02]  /*23ea0*/  ULDC UR4, c[0x0][0xc10] ;  /* 0x0003040000047ab9 */ /* 0x000fe40000000800 */
[----:B------:R-:W-:-:S04]  /*23eb0*/  IMAD.U32 R5, RZ, RZ, UR4 ;  /* 0x00000004ff057e24 */ /* 0x000fc8000f8e00ff */
[----:B-1----:R-:W-:-:S04]  /*23ec0*/  IMAD R3, R14, R5, RZ ;  /* 0x000000050e037224 */ /* 0x002fc800078e02ff */
[----:B------:R-:W-:-:S05]  /*23ed0*/  IMAD.IADD R16, R3, 0x1, R16 ;  /* 0x0000000103107824 */ /* 0x000fca00078e0210 */
[----:B------:R-:W-:-:S13]  /*23ee0*/  ISETP.GT.AND P0, PT, R16, R4, PT ;  /* 0x000000041000720c */ /* 0x000fda0003f04270 */
[----:B------:R-:W-:Y:S05]  /*23ef0*/  @!P0 BRA `(.L_x_7225) ;  /* 0xfffffffc00508947 */ /* 0x000fea000383ffff */
.L_x_7220:
        /* <DEDUP_REMOVED lines=8> */
.L_x_7395:
[----:B------:R-:W-:Y:S02]  /*23f80*/  ISETP.NE.AND P0, PT, R3, RZ, PT ;  /* 0x000000ff0300720c */ /* 0x000fe40003f05270 */
[----:B------:R-:W-:-:S11]  /*23f90*/  MOV R7, RZ ;  /* 0x000000ff00077202 */ /* 0x000fd60000000f00 */
[----:B------:R-:W-:Y:S05]  /*23fa0*/  @!P0 BRA `(.L_x_7227) ;  /* 0x0000000000108947 */ /* 0x000fea0003800000 */
[----:B------:R-:W-:Y:S01]  /*23fb0*/  UMOV UR4, 0xffffffff ;  /* 0xffffffff00047882 */ /* 0x000fe20000000000 */
[----:B------:R-:W-:Y:S02]  /*23fc0*/  VIADD R12, R6, 0xffffffff ;  /* 0xffffffff060c7836 */ /* 0x000fe40000000000 */
[----:B------:R-:W-:Y:S05]  /*23fd0*/  BRA.DIV UR4, `(.L_x_7228) ;  /* 0x0000003204907947 */ /* 0x000fea000b800000 */
[----:B------:R3:W4:Y:S02]  /*23fe0*/  SHFL.IDX PT, R7, R2, R12, 0x1f ;  /* 0x00001f0c02077589 */ /* 0x00072400000e0000 */
.L_x_7227:
[----:B0--3--:R-:W0:Y:S01]  /*23ff0*/  LDC.64 R2, c[0x0][0xc68] ;  /* 0x00031a00ff027b82 */ /* 0x009e220000000a00 */
[----:B------:R-:W-:-:S04]  /*24000*/  IMAD.IADD R19, R6, 0x1, R19 ;  /* 0x0000000106137824 */ /* 0x000fc800078e0213 */
[----:B0-----:R-:W-:-:S05]  /*24010*/  IMAD.WIDE R2, R19, 0x4, R2 ;  /* 0x0000000413027825 */ /* 0x001fca00078e0202 */
[----:B------:R-:W1:Y:S01]  /*24020*/  LDG.E R9, desc[UR56][R2.64] ;  /* 0x0000003802097981 */ /* 0x000e62000c1e1900 */
[----:B----4-:R-:W-:-:S04]  /*24030*/  IMAD R16, R7, R5, R16 ;  /* 0x0000000507107224 */ /* 0x010fc800078e0210 */
[----:B------:R-:W-:Y:S02]  /*24040*/  IMAD.IADD R7, R4, 0x1, -R16 ;  /* 0x0000000104077824 */ /* 0x000fe400078e0a10 */
[----:B-12---:R-:W-:-:S05]  /*24050*/  IMAD R6, R17, R9, RZ ;  /* 0x0000000911067224 */ /* 0x006fca00078e02ff */
        /* <DEDUP_REMOVED lines=29> */
[----:B------:R-:W-:-:S04]  /*24230*/  VIADDMNMX R9, R8, R5, R9, PT ;  /* 0x0000000508097246 */ /* 0x000fc80003800109 */
        /* <DEDUP_REMOVED lines=11> */
[----:B------:R-:W-:-:S04]  /*242f0*/  IMAD.HI.U32 R2, R2, R3, RZ ;  /* 0x0000000302027227 */ /* 0x000fc800078e00ff */
[----:B------:R-:W-:-:S04]  /*24300*/  IMAD.MOV R8, RZ, RZ, -R7 ;  /* 0x000000ffff087224 */ /* 0x000fc800078e0a07 */
[----:B------:R-:W-:Y:S01]  /*24310*/  IMAD R8, R2, R8, R3 ;  /* 0x0000000802087224 */ /* 0x000fe200078e0203 */
[----:B------:R-:W-:-:S04]  /*24320*/  LOP3.LUT R3, R6, R9, RZ, 0x3c, !PT ;  /* 0x0000000906037212 */ /* 0x000fc800078e3cff */
[----:B------:R-:W-:-:S13]  /*24330*/  ISETP.GT.U32.AND P0, PT, R5, R8, PT ;  /* 0x000000080500720c */ /* 0x000fda0003f04070 */
[----:B------:R-:W-:Y:S02]  /*24340*/  @!P0 IMAD.IADD R8, R8, 0x1, -R5 ;  /* 0x0000000108088824 */ /* 0x000fe400078e0a05 */
[----:B------:R-:W-:-:S03]  /*24350*/  @!P0 VIADD R2, R2, 0x1 ;  /* 0x0000000102028836 */ /* 0x000fc60000000000 */
[----:B------:R-:W-:-:S13]  /*24360*/  ISETP.GE.U32.AND P0, PT, R8, R5, PT ;  /* 0x000000050800720c */ /* 0x000fda0003f06070 */
[----:B------:R-:W-:Y:S02]  /*24370*/  @P0 IADD3 R2, R2, 0x1, RZ ;  /* 0x0000000102020810 */ /* 0x000fe40007ffe0ff */
[----:B------:R-:W-:Y:S01]  /*24380*/  ISETP.GE.AND P0, PT, R3, RZ, PT ;  /* 0x000000ff0300720c */ /* 0x000fe20003f06270 */
[----:B------:R-:W-:-:S12]  /*24390*/  IMAD.IADD R3, R6, 0x1, R4 ;  /* 0x0000000106037824 */ /* 0x000fd800078e0204 */
        /* <DEDUP_REMOVED lines=8> */
.L_x_7221:
[----:B------:R-:W-:Y:S01]  /*24420*/  UMOV UR4, URZ ;  /* 0x0000003f00047c82 */ /* 0x000fe20008000000 */
[----:B------:R-:W-:Y:S01]  /*24430*/  UMOV UR5, URZ ;  /* 0x0000003f00057c82 */ /* 0x000fe20008000000 */
[----:B------:R-:W-:Y:S01]  /*24440*/  ULDC UR6, c[0x0][0xc14] ;  /* 0x0003050000067ab9 */ /* 0x000fe20000000800 */
[----:B------:R-:W-:Y:S01]  /*24450*/  IMAD.MOV.U32 R16, RZ, RZ, R4 ;  /* 0x000000ffff107224 */ /* 0x000fe200078e0004 */
[----:B------:R-:W-:Y:S01]  /*24460*/  MOV R18, UR5 ;  /* 0x0000000500127c02 */ /* 0x000fe20008000f00 */
[----:B------:R-:W-:Y:S02]  /*24470*/  IMAD.U32 R17, RZ, RZ, UR4 ;  /* 0x00000004ff117e24 */ /* 0x000fe4000f8e00ff */
[----:B------:R-:W-:-:S07]  /*24480*/  IMAD.U32 R19, RZ, RZ, UR6 ;  /* 0x00000006ff137e24 */ /* 0x000fce000f8e00ff */
.L_x_7229:
        /* <DEDUP_REMOVED lines=12> */
.L_x_7125:
        /* <DEDUP_REMOVED lines=12> */
.L_x_7398:
[----:B------:R-:W-:Y:S05]  /*24610*/  BSYNC B0 ;  /* 0x0000000000007941 */ /* 0x000fea0003800000 */
.L_x_7231:
[----:B------:R-:W-:-:S03]  /*24620*/  UMOV UR4, 0xffffffff ;  /* 0xffffffff00047882 */ /* 0x000fc60000000000 */
[----:B------:R-:W-:Y:S05]  /*24630*/  BRA.DIV UR4, `(.L_x_7233) ;  /* 0x0000002e04347947 */ /* 0x000fea000b800000 */
[----:B------:R-:W2:Y:S02]  /*24640*/  S2R R2, SR_TID.X ;  /* 0x0000000000027919 */ /* 0x000ea40000002100 */
[----:B--2---:R-:W-:-:S04]  /*24650*/  SHF.R.U32.HI R2, RZ, 0x5, R2 ;  /* 0x00000005ff027819 */ /* 0x004fc80000011602 */
[----:B------:R-:W-:-:S05]  /*24660*/  LOP3.LUT R2, R2, 0x3, RZ, 0xc0, !PT ;  /* 0x0000000302027812 */ /* 0x000fca00078ec0ff */
[----:B------:R2:W3:Y:S02]  /*24670*/  SHFL.IDX PT, R14, R2, RZ, 0x1f ;  /* 0x00001fff020e7589 */ /* 0x0004e400000e0000 */
.L_x_7401:
[----:B---3--:R-:W-:-:S13]  /*24680*/  ISETP.NE.AND P0, PT, R14, RZ, PT ;  /* 0x000000ff0e00720c */ /* 0x008fda0003f05270 */
[----:B------:R-:W-:Y:S05]  /*24690*/  @P0 BRA `(.L_x_6837) ;  /* 0x0000000000940947 */ /* 0x000fea0003800000 */
[----:B------:R-:W-:-:S03]  /*246a0*/  UMOV UR4, 0xffffffff ;  /* 0xffffffff00047882 */ /* 0x000fc60000000000 */
[----:B------:R-:W-:Y:S05]  /*246b0*/  BRA.DIV UR4, `(.L_x_7234) ;  /* 0x0000002e04487947 */ /* 0x000fea000b800000 */
[----:B------:R-:W-:-:S13]  /*246c0*/  ELECT P6, URZ, PT ;  /* 0x00000000003f782f */ /* 0x000fda00038c0000 */
.L_x_7404:
[----:B------:R-:W-:Y:S05]  /*246d0*/  @!P6 BRA `(.L_x_6837) ;  /* 0x000000000084e947 */ /* 0x000fea0003800000 */
[----:B------:R-:W-:-:S06]  /*246e0*/  ULOP3.LUT UR4, UR36, 0x2, URZ, 0xfc, !UPT ;  /* 0x0000000224047892 */ /* 0x000fcc000f8efc3f */
[----:B--2---:R-:W-:-:S05]  /*246f0*/  IMAD.U32 R2, RZ, RZ, UR4 ;  /* 0x00000004ff027e24 */ /* 0x004fca000f8e00ff */
[----:B------:R-:W-:-:S13]  /*24700*/  ISETP.NE.AND P2, PT, R2, 0x3, PT ;  /* 0x000000030200780c */ /* 0x000fda0003f45270 */
[----:B------:R-:W-:Y:S05]  /*24710*/  @!P2 BRA `(.L_x_7235) ;  /* 0x000000000004a947 */ /* 0x000fea0003800000 */
[----:B------:R-:W-:Y:S01]  /*24720*/  BPT.TRAP 0x1 ;  /* 0x000000040000795c */ /* 0x000fe20000300000 */
.L_x_7235:
        /* <DEDUP_REMOVED lines=14> */
.L_x_7405:
[----:B------:R-:W2:Y:S02]  /*24810*/  SYNCS.PHASECHK.TRANS64.TRYWAIT P0, [R7+URZ], R2 ;  /* 0x00000002070075a7 */ /* 0x000ea4000800017f */
[----:B--2---:R-:W-:Y:S05]  /*24820*/  @!P0 BRA `(.L_x_7237) ;  /* 0x0000002c00208947 */ /* 0x004fea0003800000 */
.L_x_7406:
[----:B------:R-:W-:Y:S05]  /*24830*/  @!P2 BRA `(.L_x_7238) ;  /* 0x000000000004a947 */ /* 0x000fea0003800000 */
[----:B------:R-:W-:Y:S01]  /*24840*/  BPT.TRAP 0x1 ;  /* 0x000000040000795c */ /* 0x000fe20000300000 */
.L_x_7238:
[----:B------:R-:W3:Y:S01]  /*24850*/  LDL.LU R4, [R1] ;  /* 0x0000000001047983 */ /* 0x000ee20000300800 */
[----:B------:R-:W-:-:S04]  /*24860*/  VIADD R0, R0, 0x28860 ;  /* 0x0002886000007836 */ /* 0x000fc80000000000 */
[----:B---3--:R-:W-:-:S04]  /*24870*/  IMAD R4, R4, 0x8, R0 ;  /* 0x0000000804047824 */ /* 0x008fc800078e0200 */
[----:B------:R-:W3:Y:S02]  /*24880*/  SYNCS.PHASECHK.TRANS64.TRYWAIT P0, [R4+URZ], R5 ;  /* 0x00000005040075a7 */ /* 0x000ee4000800017f */
[----:B---3--:R-:W-:Y:S05]  /*24890*/  @!P0 BRA `(.L_x_7239) ;  /* 0x0000002c00188947 */ /* 0x008fea0003800000 */
.L_x_7407:
[----:B------:R-:W-:-:S07]  /*248a0*/  IMAD R3, R3, 0x8, R0 ;  /* 0x0000000803037824 */ /* 0x000fce00078e0200 */
.L_x_7240:
[----:B----4-:R4:W0:Y:S02]  /*248b0*/  SYNCS.PHASECHK.TRANS64.TRYWAIT P0, [R3+URZ], R2 ;  /* 0x00000002030075a7 */ /* 0x010824000800017f */
[----:B0-----:R-:W-:Y:S05]  /*248c0*/  @!P0 NANOSLEEP.SYNCS 0x989680 ;  /* 0x009896800000895d */ /* 0x001fea0003900000 */
[----:B------:R-:W0:Y:S02]  /*248d0*/  @!P0 SYNCS.PHASECHK.TRANS64 P0, [R3+URZ], R2 ;  /* 0x00000002030085a7 */ /* 0x000e24000800007f */
[----:B0-----:R-:W-:Y:S05]  /*248e0*/  @!P0 BRA `(.L_x_7240) ;  /* 0xfffffffc00f08947 */ /* 0x001fea000383ffff */
.L_x_6837:
[----:B------:R-:W-:Y:S05]  /*248f0*/  BSYNC B7 ;  /* 0x0000000000077941 */ /* 0x000fea0003800000 */
.L_x_6834:
[----:B------:R-:W-:Y:S05]  /*24900*/  EXIT ;  /* 0x000000000000794d */ /* 0x000fea0003800000 */
.L_x_6867:
[----:B0-----:R0:W1:Y:S02]  /*24910*/  SYNCS.PHASECHK.TRANS64.TRYWAIT P6, [R103+URZ+0x28890], R124 ;  /* 0x0288907c670075a7 */ /* 0x00106400080c017f */
[----:B-1----:R-:W-:Y:S05]  /*24920*/  @!P6 NANOSLEEP.SYNCS 0x989680 ;  /* 0x009896800000e95d */ /* 0x002fea0003900000 */
[----:B------:R-:W1:Y:S02]  /*24930*/  @!P6 SYNCS.PHASECHK.TRANS64 P6, [R103+URZ+0x28890], R124 ;  /* 0x0288907c6700e5a7 */ /* 0x000e6400080c007f */
[----:B-1----:R-:W-:Y:S05]  /*24940*/  @!P6 BRA `(.L_x_6867) ;  /* 0xfffffffc00f0e947 */ /* 0x002fea000383ffff */
[----:B------:R-:W-:Y:S05]  /*24950*/  BRA `(.L_x_7241) ;  /* 0xfffffde800847947 */ /* 0x000fea000383ffff */
.L_x_6903:
[----:B0-----:R0:W1:Y:S02]  /*24960*/  SYNCS.PHASECHK.TRANS64.TRYWAIT P4, [R103+URZ+0x28890], R124 ;  /* 0x0288907c670075a7 */ /* 0x001064000808017f */
[----:B-1----:R-:W-:Y:S05]  /*24970*/  @!P4 NANOSLEEP.SYNCS 0x989680 ;  /* 0x009896800000c95d */ /* 0x002fea0003900000 */
[----:B------:R-:W1:Y:S02]  /*24980*/  @!P4 SYNCS.PHASECHK.TRANS64 P4, [R103+URZ+0x28890], R124 ;  /* 0x0288907c6700c5a7 */ /* 0x000e64000808007f */
[----:B-1----:R-:W-:Y:S05]  /*24990*/  @!P4 BRA `(.L_x_6903) ;  /* 0xfffffffc00f0c947 */ /* 0x002fea000383ffff */
[----:B------:R-:W-:Y:S05]  /*249a0*/  BRA `(.L_x_7242) ;  /* 0xfffffe0c00e47947 */ /* 0x000fea000383ffff */
.L_x_6920:
[----:B0-----:R0:W1:Y:S02]  /*249b0*/  SYNCS.PHASECHK.TRANS64.TRYWAIT P3, [R103+URZ+0x28890], R124 ;  /* 0x0288907c670075a7 */ /* 0x001064000806017f */
[----:B-1----:R-:W-:Y:S05]  /*249c0*/  @!P3 NANOSLEEP.SYNCS 0x989680 ;  /* 0x009896800000b95d */ /* 0x002fea0003900000 */
[----:B------:R-:W1:Y:S02]  /*249d0*/  @!P3 SYNCS.PHASECHK.TRANS64 P3, [R103+URZ+0x28890], R124 ;  /* 0x0288907c6700b5a7 */ /* 0x000e64000806007f */
[----:B-1----:R-:W-:Y:S05]  /*249e0*/  @!P3 BRA `(.L_x_6920) ;  /* 0xfffffffc00f0b947 */ /* 0x002fea000383ffff */
[----:B------:R-:W-:Y:S05]  /*249f0*/  BRA `(.L_x_7243) ;  /* 0xfffffe3000107947 */ /* 0x000fea000383ffff */
.L_x_6930:
[----:B--2---:R2:W3:Y:S02]  /*24a00*/  SYNCS.PHASECHK.TRANS64.TRYWAIT P0, [R103+URZ+0x288b0], R124 ;  /* 0x0288b07c670075a7 */ /* 0x0044e4000800017f */
[----:B---3--:R-:W-:Y:S05]  /*24a10*/  @!P0 NANOSLEEP.SYNCS 0x989680 ;  /* 0x009896800000895d */ /* 0x008fea0003900000 */
[----:B------:R-:W3:Y:S02]  /*24a20*/  @!P0 SYNCS.PHASECHK.TRANS64 P0, [R103+URZ+0x288b0], R124 ;  /* 0x0288b07c670085a7 */ /* 0x000ee4000800007f */
[----:B---3--:R-:W-:Y:S05]  /*24a30*/  @!P0 BRA `(.L_x_6930) ;  /* 0xfffffffc00f08947 */ /* 0x008fea000383ffff */
[----:B------:R-:W-:Y:S05]  /*24a40*/  BRA `(.L_x_7244) ;  /* 0xfffffe3400ac7947 */ /* 0x000fea000383ffff */
.L_x_6950:
        /* <DEDUP_REMOVED lines=8> */
.L_x_7246:
[----:B------:R-:W-:Y:S05]  /*24ad0*/  BSYNC B0 ;  /* 0x0000000000007941 */ /* 0x000fea0003800000 */
.L_x_7245:
[----:B------:R-:W-:Y:S01]  /*24ae0*/  IMAD.MOV.U32 R196, RZ, RZ, R14 ;  /* 0x000000ffffc47224 */ /* 0x000fe200078e000e */
[----:B------:R-:W-:Y:S06]  /*24af0*/  BRA `(.L_x_7247) ;  /* 0xfffffe4000a47947 */ /* 0x000fec000383ffff */
.L_x_6968:
[----:B------:R-:W-:Y:S01]  /*24b00*/  BSSY B1, `(.L_x_7248) ;  /* 0x0000008000017945 */ /* 0x000fe20003800000 */
[----:B------:R-:W-:Y:S02]  /*24b10*/  IMAD.MOV.U32 R13, RZ, RZ, R5 ;  /* 0x000000ffff0d7224 */ /* 0x000fe400078e0005 */
[----:B------:R-:W-:Y:S02]  /*24b20*/  IMAD.MOV.U32 R12, RZ, RZ, RZ ;  /* 0x000000ffff0c7224 */ /* 0x000fe400078e00ff */
[----:B------:R-:W-:Y:S02]  /*24b30*/  IMAD.MOV.U32 R11, RZ, RZ, 0x181f ;  /* 0x0000181fff0b7424 */ /* 0x000fe400078e00ff */
[----:B------:R-:W-:-:S07]  /*24b40*/  IMAD.MOV.U32 R15, RZ, RZ, -0x1 ;  /* 0xffffffffff0f7424 */ /* 0x000fce00078e00ff */
[----:B01---5:R-:W-:Y:S05]  /*24b50*/  WARPSYNC.COLLECTIVE R15, `(.L_x_7249) ;  /* 0x000000000f087348 */ /* 0x023fea0003c00000 */
[----:B------:R2:W3:Y:S02]  /*24b60*/  SHFL.IDX P6, R14, R13, R12, R11 ;  /* 0x0000000c0d0e7389 */ /* 0x0004e400000c000b */
[----:B0123-5:R-:W-:Y:S01]  /*24b70*/  ENDCOLLECTIVE ;  /* 0x000000000000791b */ /* 0x02ffe20003800000 */
.L_x_7249:
[----:B------:R-:W-:Y:S05]  /*24b80*/  BSYNC B1 ;  /* 0x0000000000017941 */ /* 0x000fea0003800000 */
.L_x_7248:
[----:B------:R-:W-:Y:S05]  /*24b90*/  BRA `(.L_x_7250) ;  /* 0xfffffe5400247947 */ /* 0x000fea000383ffff */
.L_x_6969:
[----:B------:R-:W-:Y:S01]  /*24ba0*/  BSSY B1, `(.L_x_7251) ;  /* 0x0000008000017945 */ /* 0x000fe20003800000 */
[----:B------:R-:W-:Y:S01]  /*24bb0*/  MOV R13, R4 ;  /* 0x00000004000d7202 */ /* 0x000fe20000000f00 */
[----:B------:R-:W-:Y:S02]  /*24bc0*/  IMAD.MOV.U32 R12, RZ, RZ, RZ ;  /* 0x000000ffff0c7224 */ /* 0x000fe400078e00ff */
[----:B------:R-:W-:Y:S02]  /*24bd0*/  IMAD.MOV.U32 R11, RZ, RZ, 0x181f ;  /* 0x0000181fff0b7424 */ /* 0x000fe400078e00ff */
[----:B------:R-:W-:-:S07]  /*24be0*/  IMAD.MOV.U32 R15, RZ, RZ, -0x1 ;  /* 0xffffffffff0f7424 */ /* 0x000fce00078e00ff */
[----:B01---5:R-:W-:Y:S05]  /*24bf0*/  WARPSYNC.COLLECTIVE R15, `(.L_x_7252) ;  /* 0x000000000f087348 */ /* 0x023fea0003c00000 */
[----:B------:R2:W3:Y:S02]  /*24c00*/  SHFL.IDX P6, R14, R13, R12, R11 ;  /* 0x0000000c0d0e7389 */ /* 0x0004e400000c000b */
[----:B0123-5:R-:W-:Y:S01]  /*24c10*/  ENDCOLLECTIVE ;  /* 0x000000000000791b */ /* 0x02ffe20003800000 */
.L_x_7252:
[----:B------:R-:W-:Y:S05]  /*24c20*/  BSYNC B1 ;  /* 0x0000000000017941 */ /* 0x000fea0003800000 */
.L_x_7251:
[----:B------:R-:W-:Y:S05]  /*24c30*/  BRA `(.L_x_7253) ;  /* 0xfffffe5400047947 */ /* 0x000fea000383ffff */
.L_x_6970:
[----:B------:R-:W-:Y:S01]  /*24c40*/  BSSY B1, `(.L_x_7254) ;  /* 0x0000008000017945 */ /* 0x000fe20003800000 */
[----:B------:R-:W-:Y:S01]  /*24c50*/  IMAD.MOV.U32 R13, RZ, RZ, R3 ;  /* 0x000000ffff0d7224 */ /* 0x000fe200078e0003 */
[----:B------:R-:W-:Y:S01]  /*24c60*/  MOV R15, 0xffffffff ;  /* 0xffffffff000f7802 */ /* 0x000fe20000000f00 */
[----:B------:R-:W-:Y:S02]  /*24c70*/  IMAD.MOV.U32 R12, RZ, RZ, RZ ;  /* 0x000000ffff0c7224 */ /* 0x000fe400078e00ff */
[----:B------:R-:W-:-:S07]  /*24c80*/  IMAD.MOV.U32 R11, RZ, RZ, 0x181f ;  /* 0x0000181fff0b7424 */ /* 0x000fce00078e00ff */
[----:B01---5:R-:W-:Y:S05]  /*24c90*/  WARPSYNC.COLLECTIVE R15, `(.L_x_7255) ;  /* 0x000000000f087348 */ /* 0x023fea0003c00000 */
[----:B------:R2:W3:Y:S02]  /*24ca0*/  SHFL.IDX P6, R14, R13, R12, R11 ;  /* 0x0000000c0d0e7389 */ /* 0x0004e400000c000b */
[----:B0123-5:R-:W-:Y:S01]  /*24cb0*/  ENDCOLLECTIVE ;  /* 0x000000000000791b */ /* 0x02ffe20003800000 */
.L_x_7255:
[----:B------:R-:W-:Y:S05]  /*24cc0*/  BSYNC B1 ;  /* 0x0000000000017941 */ /* 0x000fea0003800000 */
.L_x_7254:
[----:B------:R-:W-:Y:S05]  /*24cd0*/  BRA `(.L_x_7256) ;  /* 0xfffffe5000e47947 */ /* 0x000fea000383ffff */
.L_x_6971:
        /* <DEDUP_REMOVED lines=8> */
.L_x_7258:
[----:B------:R-:W-:Y:S05]  /*24d60*/  BSYNC B1 ;  /* 0x0000000000017941 */ /* 0x000fea0003800000 */
.L_x_7257:
[----:B------:R-:W-:Y:S05]  /*24d70*/  BRA `(.L_x_7259) ;  /* 0xfffffe5000c47947 */ /* 0x000fea000383ffff */
.L_x_6972:
[----:B------:R-:W-:Y:S01]  /*24d80*/  BSSY B1, `(.L_x_7260) ;  /* 0x0000008000017945 */ /* 0x000fe20003800000 */
[----:B------:R-:W-:Y:S01]  /*24d90*/  IMAD.MOV.U32 R13, RZ, RZ, R5 ;  /* 0x000000ffff0d7224 */ /* 0x000fe200078e0005 */
[----:B------:R-:W-:Y:S01]  /*24da0*/  MOV R11, 0x181f ;  /* 0x0000181f000b7802 */ /* 0x000fe20000000f00 */
[----:B------:R-:W-:Y:S02]  /*24db0*/  IMAD.MOV.U32 R12, RZ, RZ, 0x1 ;  /* 0x00000001ff0c7424 */ /* 0x000fe400078e00ff */
[----:B------:R-:W-:-:S07]  /*24dc0*/  IMAD.MOV.U32 R15, RZ, RZ, -0x1 ;  /* 0xffffffffff0f7424 */ /* 0x000fce00078e00ff */
[----:B01---5:R-:W-:Y:S05]  /*24dd0*/  WARPSYNC.COLLECTIVE R15, `(.L_x_7261) ;  /* 0x000000000f087348 */ /* 0x023fea0003c00000 */
[----:B------:R2:W3:Y:S02]  /*24de0*/  SHFL.IDX P6, R14, R13, R12, R11 ;  /* 0x0000000c0d0e7389 */ /* 0x0004e400000c000b */
[----:B0123-5:R-:W-:Y:S01]  /*24df0*/  ENDCOLLECTIVE ;  /* 0x000000000000791b */ /* 0x02ffe20003800000 */
.L_x_7261:
[----:B------:R-:W-:Y:S05]  /*24e00*/  BSYNC B1 ;  /* 0x0000000000017941 */ /* 0x000fea0003800000 */
.L_x_7260:
[----:B------:R-:W-:Y:S05]  /*24e10*/  BRA `(.L_x_7262) ;  /* 0xfffffe5000a47947 */ /* 0x000fea000383ffff */
.L_x_6973:
[----:B------:R-:W-:Y:S01]  /*24e20*/  BSSY B1, `(.L_x_7263) ;  /* 0x0000008000017945 */ /* 0x000fe20003800000 */
[----:B------:R-:W-:Y:S02]  /*24e30*/  IMAD.MOV.U32 R13, RZ, RZ, R4 ;  /* 0x000000ffff0d7224 */ /* 0x000fe400078e0004 */
[----:B------:R-:W-:Y:S02]  /*24e40*/  IMAD.MOV.U32 R12, RZ, RZ, 0x1 ;  /* 0x00000001ff0c7424 */ /* 0x000fe400078e00ff */
[----:B------:R-:W-:Y:S02]  /*24e50*/  IMAD.MOV.U32 R11, RZ, RZ, 0x181f ;  /* 0x0000181fff0b7424 */ /* 0x000fe400078e00ff */
[----:B------:R-:W-:-:S07]  /*24e60*/  IMAD.MOV.U32 R15, RZ, RZ, -0x1 ;  /* 0xffffffffff0f7424 */ /* 0x000fce00078e00ff */
[----:B01---5:R-:W-:Y:S05]  /*24e70*/  WARPSYNC.COLLECTIVE R15, `(.L_x_7264) ;  /* 0x000000000f087348 */ /* 0x023fea0003c00000 */
[----:B------:R2:W3:Y:S02]  /*24e80*/  SHFL.IDX P6, R14, R13, R12, R11 ;  /* 0x0000000c0d0e7389 */ /* 0x0004e400000c000b */
[----:B0123-5:R-:W-:Y:S01]  /*24e90*/  ENDCOLLECTIVE ;  /* 0x000000000000791b */ /* 0x02ffe20003800000 */
.L_x_7264:
[----:B------:R-:W-:Y:S05]  /*24ea0*/  BSYNC B1 ;  /* 0x0000000000017941 */ /* 0x000fea0003800000 */
.L_x_7263:
[----:B------:R-:W-:Y:S05]  /*24eb0*/  BRA `(.L_x_7265) ;  /* 0xfffffe5000847947 */ /* 0x000fea000383ffff */
.L_x_6974:
        /* <DEDUP_REMOVED lines=8> */
.L_x_7267:
[----:B------:R-:W-:Y:S05]  /*24f40*/  BSYNC B1 ;  /* 0x0000000000017941 */ /* 0x000fea0003800000 */
.L_x_7266:
[----:B------:R-:W-:Y:S05]  /*24f50*/  BRA `(.L_x_7268) ;  /* 0xfffffe5000647947 */ /* 0x000fea000383ffff */
.L_x_6975:
        /* <DEDUP_REMOVED lines=8> */
.L_x_7270:
[----:B------:R-:W-:Y:S05]  /*24fe0*/  BSYNC B1 ;  /* 0x0000000000017941 */ /* 0x000fea0003800000 */
.L_x_7269:
[----:B------:R-:W-:Y:S05]  /*24ff0*/  BRA `(.L_x_7271) ;  /* 0xfffffe5000447947 */ /* 0x000fea000383ffff */
.L_x_6976:
[----:B------:R-:W-:Y:S01]  /*25000*/  BSSY B1, `(.L_x_7272) ;  /* 0x0000008000017945 */ /* 0x000fe20003800000 */
[----:B------:R-:W-:Y:S01]  /*25010*/  MOV R13, R5 ;  /* 0x00000005000d7202 */ /* 0x000fe20000000f00 */
[----:B------:R-:W-:Y:S02]  /*25020*/  IMAD.MOV.U32 R12, RZ, RZ, 0x2 ;  /* 0x00000002ff0c7424 */ /* 0x000fe400078e00ff */
[----:B------:R-:W-:Y:S02]  /*25030*/  IMAD.MOV.U32 R11, RZ, RZ, 0x181f ;  /* 0x0000181fff0b7424 */ /* 0x000fe400078e00ff */
[----:B------:R-:W-:-:S07]  /*25040*/  IMAD.MOV.U32 R15, RZ, RZ, -0x1 ;  /* 0xffffffffff0f7424 */ /* 0x000fce00078e00ff */
[----:B01---5:R-:W-:Y:S05]  /*25050*/  WARPSYNC.COLLECTIVE R15, `(.L_x_7273) ;  /* 0x000000000f087348 */ /* 0x023fea0003c00000 */
[----:B------:R2:W3:Y:S02]  /*25060*/  SHFL.IDX P6, R14, R13, R12, R11 ;  /* 0x0000000c0d0e7389 */ /* 0x0004e400000c000b */
[----:B0123-5:R-:W-:Y:S01]  /*25070*/  ENDCOLLECTIVE ;  /* 0x000000000000791b */ /* 0x02ffe20003800000 */
.L_x_7273:
[----:B------:R-:W-:Y:S05]  /*25080*/  BSYNC B1 ;  /* 0x0000000000017941 */ /* 0x000fea0003800000 */
.L_x_7272:
[----:B------:R-:W-:Y:S05]  /*25090*/  BRA `(.L_x_7274) ;  /* 0xfffffe5000247947 */ /* 0x000fea000383ffff */
.L_x_6977:
[----:B------:R-:W-:Y:S01]  /*250a0*/  BSSY B1, `(.L_x_7275) ;  /* 0x0000008000017945 */ /* 0x000fe20003800000 */
[----:B------:R-:W-:Y:S01]  /*250b0*/  IMAD.MOV.U32 R13, RZ, RZ, R4 ;  /* 0x000000ffff0d7224 */ /* 0x000fe200078e0004 */
[----:B------:R-:W-:Y:S01]  /*250c0*/  MOV R15, 0xffffffff ;  /* 0xffffffff000f7802 */ /* 0x000fe20000000f00 */
[----:B------:R-:W-:Y:S02]  /*250d0*/  IMAD.MOV.U32 R12, RZ, RZ, 0x2 ;  /* 0x00000002ff0c7424 */ /* 0x000fe400078e00ff */
[----:B------:R-:W-:-:S07]  /*250e0*/  IMAD.MOV.U32 R11, RZ, RZ, 0x181f ;  /* 0x0000181fff0b7424 */ /* 0x000fce00078e00ff */
[----:B01---5:R-:W-:Y:S05]  /*250f0*/  WARPSYNC.COLLECTIVE R15, `(.L_x_7276) ;  /* 0x000000000f087348 */ /* 0x023fea0003c00000 */
[----:B------:R2:W3:Y:S02]  /*25100*/  SHFL.IDX P6, R14, R13, R12, R11 ;  /* 0x0000000c0d0e7389 */ /* 0x0004e400000c000b */
[----:B0123-5:R-:W-:Y:S01]  /*25110*/  ENDCOLLECTIVE ;  /* 0x000000000000791b */ /* 0x02ffe20003800000 */
.L_x_7276:
[----:B------:R-:W-:Y:S05]  /*25120*/  BSYNC B1 ;  /* 0x0000000000017941 */ /* 0x000fea0003800000 */
.L_x_7275:
[----:B------:R-:W-:Y:S05]  /*25130*/  BRA `(.L_x_7277) ;  /* 0xfffffe5000047947 */ /* 0x000fea000383ffff */
.L_x_6978:
        /* <DEDUP_REMOVED lines=8> */
.L_x_7279:
[----:B------:R-:W-:Y:S05]  /*251c0*/  BSYNC B1 ;  /* 0x0000000000017941 */ /* 0x000fea0003800000 */
.L_x_7278:
[----:B------:R-:W-:Y:S05]  /*251d0*/  BRA `(.L_x_7280) ;  /* 0xfffffe4c00e47947 */ /* 0x000fea000383ffff */
.L_x_6979:
        /* <DEDUP_REMOVED lines=8> */
.L_x_7282:
[----:B------:R-:W-:Y:S05]  /*25260*/  BSYNC B1 ;  /* 0x0000000000017941 */ /* 0x000fea0003800000 */
.L_x_7281:
[----:B------:R-:W-:Y:S05]  /*25270*/  BRA `(.L_x_7283) ;  /* 0xfffffe4c00c47947 */ /* 0x000fea000383ffff */
.L_x_6980:
        /* <DEDUP_REMOVED lines=8> */
.L_x_7285:
[----:B------:R-:W-:Y:S05]  /*25300*/  BSYNC B1 ;  /* 0x0000000000017941 */ /* 0x000fea0003800000 */
.L_x_7284:
[----:B------:R-:W-:Y:S05]  /*25310*/  BRA `(.L_x_7286) ;  /* 0xfffffe4c00a47947 */ /* 0x000fea000383ffff */
.L_x_6981:
        /* <DEDUP_REMOVED lines=8> */
.L_x_7288:
[----:B------:R-:W-:Y:S05]  /*253a0*/  BSYNC B1 ;  /* 0x0000000000017941 */ /* 0x000fea0003800000 */
.L_x_7287:
[----:B------:R-:W-:Y:S05]  /*253b0*/  BRA `(.L_x_7289) ;  /* 0xfffffe4c00887947 */ /* 0x000fea000383ffff */
.L_x_6982:
        /* <DEDUP_REMOVED lines=8> */
.L_x_7291:
[----:B------:R-:W-:Y:S05]  /*25440*/  BSYNC B1 ;  /* 0x0000000000017941 */ /* 0x000fea0003800000 */
.L_x_7290:
[----:B------:R-:W-:Y:S05]  /*25450*/  BRA `(.L_x_7292) ;  /* 0xfffffe4c006c7947 */ /* 0x000fea000383ffff */
.L_x_6983:
        /* <DEDUP_REMOVED lines=8> */
.L_x_7294:
[----:B------:R-:W-:Y:S05]  /*254e0*/  BSYNC B1 ;  /* 0x0000000000017941 */ /* 0x000fea0003800000 */
.L_x_7293:
[----:B------:R-:W-:Y:S05]  /*254f0*/  BRA `(.L_x_7295) ;  /* 0xfffffe4c00507947 */ /* 0x000fea000383ffff */
.L_x_6985:
[----:B--2---:R2:W3:Y:S02]  /*25500*/  SYNCS.PHASECHK.TRANS64.TRYWAIT P4, [R2+URZ+0x28800], R3 ;  /* 0x02880003020075a7 */ /* 0x0044e4000808017f */
[----:B---3--:R-:W-:Y:S05]  /*25510*/  @!P4 NANOSLEEP.SYNCS 0x989680 ;  /* 0x009896800000c95d */ /* 0x008fea0003900000 */
[----:B------:R-:W3:Y:S02]  /*25520*/  @!P4 SYNCS.PHASECHK.TRANS64 P4, [R2+URZ+0x28800], R3 ;  /* 0x028800030200c5a7 */ /* 0x000ee4000808007f */
[----:B---3--:R-:W-:Y:S05]  /*25530*/  @!P4 BRA `(.L_x_6985) ;  /* 0xfffffffc00f0c947 */ /* 0x008fea000383ffff */
[----:B------:R-:W-:Y:S05]  /*25540*/  BRA `(.L_x_7296) ;  /* 0xfffffe4c00b47947 */ /* 0x000fea000383ffff */
.L_x_7001:
[----:B------:R-:W-:Y:S01]  /*25550*/  BSSY B1, `(.L_x_7297) ;  /* 0x0000008000017945 */ /* 0x000fe20003800000 */
[----:B------:R-:W-:Y:S01]  /*25560*/  IMAD.MOV.U32 R13, RZ, RZ, R9 ;  /* 0x000000ffff0d7224 */ /* 0x000fe200078e0009 */
[----:B------:R-:W-:Y:S01]  /*25570*/  MOV R15, 0xffffffff ;  /* 0xffffffff000f7802 */ /* 0x000fe20000000f00 */
[----:B------:R-:W-:Y:S02]  /*25580*/  IMAD.MOV.U32 R12, RZ, RZ, RZ ;  /* 0x000000ffff0c7224 */ /* 0x000fe400078e00ff */
[----:B------:R-:W-:-:S07]  /*25590*/  IMAD.MOV.U32 R11, RZ, RZ, 0x181f ;  /* 0x0000181fff0b7424 */ /* 0x000fce00078e00ff */
[----:B0----5:R-:W-:Y:S05]  /*255a0*/  WARPSYNC.COLLECTIVE R15, `(.L_x_7298) ;  /* 0x000000000f087348 */ /* 0x021fea0003c00000 */
[----:B------:R1:W2:Y:S02]  /*255b0*/  SHFL.IDX P6, R14, R13, R12, R11 ;  /* 0x0000000c0d0e7389 */ /* 0x0002a400000c000b */
[----:B012--5:R-:W-:Y:S01]  /*255c0*/  ENDCOLLECTIVE ;  /* 0x000000000000791b */ /* 0x027fe20003800000 */
.L_x_7298:
[----:B------:R-:W-:Y:S05]  /*255d0*/  BSYNC B1 ;  /* 0x0000000000017941 */ /* 0x000fea0003800000 */
.L_x_7297:
[----:B------:R-:W-:Y:S05]  /*255e0*/  BRA `(.L_x_7299) ;  /* 0xfffffe6c002c7947 */ /* 0x000fea000383ffff */
.L_x_7002:
[----:B------:R-:W-:Y:S01]  /*255f0*/  BSSY B1, `(.L_x_7300) ;  /* 0x0000008000017945 */ /* 0x000fe20003800000 */
[----:B------:R-:W-:Y:S02]  /*25600*/  IMAD.MOV.U32 R13, RZ, RZ, R8 ;  /* 0x000000ffff0d7224 */ /* 0x000fe400078e0008 */
[----:B------:R-:W-:Y:S02]  /*25610*/  IMAD.MOV.U32 R12, RZ, RZ, RZ ;  /* 0x000000ffff0c7224 */ /* 0x000fe400078e00ff */
[----:B------:R-:W-:Y:S02]  /*25620*/  IMAD.MOV.U32 R11, RZ, RZ, 0x181f ;  /* 0x0000181fff0b7424 */ /* 0x000fe400078e00ff */
[----:B------:R-:W-:-:S07]  /*25630*/  IMAD.MOV.U32 R15, RZ, RZ, -0x1 ;  /* 0xffffffffff0f7424 */ /* 0x000fce00078e00ff */
[----:B0----5:R-:W-:Y:S05]  /*25640*/  WARPSYNC.COLLECTIVE R15, `(.L_x_7301) ;  /* 0x000000000f087348 */ /* 0x021fea0003c00000 */
[----:B------:R1:W2:Y:S02]  /*25650*/  SHFL.IDX P6, R14, R13, R12, R11 ;  /* 0x0000000c0d0e7389 */ /* 0x0002a400000c000b */
[----:B012--5:R-:W-:Y:S01]  /*25660*/  ENDCOLLECTIVE ;  /* 0x000000000000791b */ /* 0x027fe20003800000 */
.L_x_7301:
[----:B------:R-:W-:Y:S05]  /*25670*/  BSYNC B1 ;  /* 0x0000000000017941 */ /* 0x000fea0003800000 */
.L_x_7300:
[----:B------:R-:W-:Y:S05]  /*25680*/  BRA `(.L_x_7302) ;  /* 0xfffffe6c000c7947 */ /* 0x000fea000383ffff */
.L_x_7003:
[----:B------:R-:W-:Y:S01]  /*25690*/  BSSY B1, `(.L_x_7303) ;  /* 0x0000008000017945 */ /* 0x000fe20003800000 */
[----:B------:R-:W-:Y:S01]  /*256a0*/  IMAD.MOV.U32 R13, RZ, RZ, R3 ;  /* 0x000000ffff0d7224 */ /* 0x000fe200078e0003 */
[----:B------:R-:W-:Y:S01]  /*256b0*/  MOV R11, 0x181f ;  /* 0x0000181f000b7802 */ /* 0x000fe20000000f00 */
[----:B------:R-:W-:Y:S02]  /*256c0*/  IMAD.MOV.U32 R12, RZ, RZ, RZ ;  /* 0x000000ffff0c7224 */ /* 0x000fe400078e00ff */
[----:B------:R-:W-:-:S07]  /*256d0*/  IMAD.MOV.U32 R15, RZ, RZ, -0x1 ;  /* 0xffffffffff0f7424 */ /* 0x000fce00078e00ff */
[----:B0----5:R-:W-:Y:S05]  /*256e0*/  WARPSYNC.COLLECTIVE R15, `(.L_x_7304) ;  /* 0x000000000f087348 */ /* 0x021fea0003c00000 */
[----:B------:R1:W2:Y:S02]  /*256f0*/  SHFL.IDX P6, R14, R13, R12, R11 ;  /* 0x0000000c0d0e7389 */ /* 0x0002a400000c000b */
[----:B012--5:R-:W-:Y:S01]  /*25700*/  ENDCOLLECTIVE ;  /* 0x000000000000791b */ /* 0x027fe20003800000 */
.L_x_7304:
[----:B------:R-:W-:Y:S05]  /*25710*/  BSYNC B1 ;  /* 0x0000000000017941 */ /* 0x000fea0003800000 */
.L_x_7303:
[----:B------:R-:W-:Y:S05]  /*25720*/  BRA `(.L_x_7305) ;  /* 0xfffffe6800ec7947 */ /* 0x000fea000383ffff */
.L_x_7004:
        /* <DEDUP_REMOVED lines=8> */
.L_x_7307:
[----:B------:R-:W-:Y:S05]  /*257b0*/  BSYNC B1 ;  /* 0x0000000000017941 */ /* 0x000fea0003800000 */
.L_x_7306:
[----:B------:R-:W-:Y:S05]  /*257c0*/  BRA `(.L_x_7308) ;  /* 0xfffffe6800cc7947 */ /* 0x000fea000383ffff */
.L_x_7005:
[----:B------:R-:W-:Y:S01]  /*257d0*/  BSSY B1, `(.L_x_7309) ;  /* 0x0000008000017945 */ /* 0x000fe20003800000 */
[----:B------:R-:W-:Y:S01]  /*257e0*/  IMAD.MOV.U32 R13, RZ, RZ, R9 ;  /* 0x000000ffff0d7224 */ /* 0x000fe200078e0009 */
[----:B------:R-:W-:Y:S01]  /*257f0*/  MOV R12, 0x1 ;  /* 0x00000001000c7802 */ /* 0x000fe20000000f00 */
[----:B------:R-:W-:Y:S02]  /*25800*/  IMAD.MOV.U32 R11, RZ, RZ, 0x181f ;  /* 0x0000181fff0b7424 */ /* 0x000fe400078e00ff */
[----:B------:R-:W-:-:S07]  /*25810*/  IMAD.MOV.U32 R15, RZ, RZ, -0x1 ;  /* 0xffffffffff0f7424 */ /* 0x000fce00078e00ff */
[----:B0----5:R-:W-:Y:S05]  /*25820*/  WARPSYNC.COLLECTIVE R15, `(.L_x_7310) ;  /* 0x000000000f087348 */ /* 0x021fea0003c00000 */
[----:B------:R1:W2:Y:S02]  /*25830*/  SHFL.IDX P6, R14, R13, R12, R11 ;  /* 0x0000000c0d0e7389 */ /* 0x0002a400000c000b */
[----:B012--5:R-:W-:Y:S01]  /*25840*/  ENDCOLLECTIVE ;  /* 0x000000000000791b */ /* 0x027fe20003800000 */
.L_x_7310:
[----:B------:R-:W-:Y:S05]  /*25850*/  BSYNC B1 ;  /* 0x0000000000017941 */ /* 0x000fea0003800000 */
.L_x_7309:
[----:B------:R-:W-:Y:S05]  /*25860*/  BRA `(.L_x_7311) ;  /* 0xfffffe6800ac7947 */ /* 0x000fea000383ffff */
.L_x_7006:
[----:B------:R-:W-:Y:S01]  /*25870*/  BSSY B1, `(.L_x_7312) ;  /* 0x0000008000017945 */ /* 0x000fe20003800000 */
[----:B------:R-:W-:Y:S02]  /*25880*/  IMAD.MOV.U32 R13, RZ, RZ, R8 ;  /* 0x000000ffff0d7224 */ /* 0x000fe400078e0008 */
[----:B------:R-:W-:Y:S02]  /*25890*/  IMAD.MOV.U32 R12, RZ, RZ, 0x1 ;  /* 0x00000001ff0c7424 */ /* 0x000fe400078e00ff */
[----:B------:R-:W-:Y:S02]  /*258a0*/  IMAD.MOV.U32 R11, RZ, RZ, 0x181f ;  /* 0x0000181fff0b7424 */ /* 0x000fe400078e00ff */
[----:B------:R-:W-:-:S07]  /*258b0*/  IMAD.MOV.U32 R15, RZ, RZ, -0x1 ;  /* 0xffffffffff0f7424 */ /* 0x000fce00078e00ff */
[----:B0----5:R-:W-:Y:S05]  /*258c0*/  WARPSYNC.COLLECTIVE R15, `(.L_x_7313) ;  /* 0x000000000f087348 */ /* 0x021fea0003c00000 */
[----:B------:R1:W2:Y:S02]  /*258d0*/  SHFL.IDX P6, R14, R13, R12, R11 ;  /* 0x0000000c0d0e7389 */ /* 0x0002a400000c000b */
[----:B012--5:R-:W-:Y:S01]  /*258e0*/  ENDCOLLECTIVE ;  /* 0x000000000000791b */ /* 0x027fe20003800000 */
.L_x_7313:
[----:B------:R-:W-:Y:S05]  /*258f0*/  BSYNC B1 ;  /* 0x0000000000017941 */ /* 0x000fea0003800000 */
.L_x_7312:
[----:B------:R-:W-:Y:S05]  /*25900*/  BRA `(.L_x_7314) ;  /* 0xfffffe68008c7947 */ /* 0x000fea000383ffff */
.L_x_7007:
[----:B------:R-:W-:Y:S01]  /*25910*/  BSSY B1, `(.L_x_7315) ;  /* 0x0000008000017945 */ /* 0x000fe20003800000 */
[----:B------:R-:W-:Y:S01]  /*25920*/  MOV R13, R3 ;  /* 0x00000003000d7202 */ /* 0x000fe20000000f00 */
[----:B------:R-:W-:Y:S02]  /*25930*/  IMAD.MOV.U32 R12, RZ, RZ, 0x1 ;  /* 0x00000001ff0c7424 */ /* 0x000fe400078e00ff */
[----:B------:R-:W-:Y:S02]  /*25940*/  IMAD.MOV.U32 R11, RZ, RZ, 0x181f ;  /* 0x0000181fff0b7424 */ /* 0x000fe400078e00ff */
[----:B------:R-:W-:-:S07]  /*25950*/  IMAD.MOV.U32 R15, RZ, RZ, -0x1 ;  /* 0xffffffffff0f7424 */ /* 0x000fce00078e00ff */
[----:B0----5:R-:W-:Y:S05]  /*25960*/  WARPSYNC.COLLECTIVE R15, `(.L_x_7316) ;  /* 0x000000000f087348 */ /* 0x021fea0003c00000 */
[----:B------:R1:W2:Y:S02]  /*25970*/  SHFL.IDX P6, R14, R13, R12, R11 ;  /* 0x0000000c0d0e7389 */ /* 0x0002a400000c000b */
[----:B012--5:R-:W-:Y:S01]  /*25980*/  ENDCOLLECTIVE ;  /* 0x000000000000791b */ /* 0x027fe20003800000 */
.L_x_7316:
[----:B------:R-:W-:Y:S05]  /*25990*/  BSYNC B1 ;  /* 0x0000000000017941 */ /* 0x000fea0003800000 */
.L_x_7315:
[----:B------:R-:W-:Y:S05]  /*259a0*/  BRA `(.L_x_7317) ;  /* 0xfffffe68006c7947 */ /* 0x000fea000383ffff */
.L_x_7008:
[----:B------:R-:W-:Y:S01]  /*259b0*/  BSSY B1, `(.L_x_7318) ;  /* 0x0000008000017945 */ /* 0x000fe20003800000 */
[----:B------:R-:W-:Y:S01]  /*259c0*/  IMAD.MOV.U32 R13, RZ, RZ, R0 ;  /* 0x000000ffff0d7224 */ /* 0x000fe200078e0000 */
[----:B------:R-:W-:Y:S01]  /*259d0*/  MOV R15, 0xffffffff ;  /* 0xffffffff000f7802 */ /* 0x000fe20000000f00 */
[----:B------:R-:W-:Y:S02]  /*259e0*/  IMAD.MOV.U32 R12, RZ, RZ, 0x1 ;  /* 0x00000001ff0c7424 */ /* 0x000fe400078e00ff */
[----:B------:R-:W-:-:S07]  /*259f0*/  IMAD.MOV.U32 R11, RZ, RZ, 0x181f ;  /* 0x0000181fff0b7424 */ /* 0x000fce00078e00ff */
[----:B0----5:R-:W-:Y:S05]  /*25a00*/  WARPSYNC.COLLECTIVE R15, `(.L_x_7319) ;  /* 0x000000000f087348 */ /* 0x021fea0003c00000 */
[----:B------:R1:W2:Y:S02]  /*25a10*/  SHFL.IDX P6, R14, R13, R12, R11 ;  /* 0x0000000c0d0e7389 */ /* 0x0002a400000c000b */
[----:B012--5:R-:W-:Y:S01]  /*25a20*/  ENDCOLLECTIVE ;  /* 0x000000000000791b */ /* 0x027fe20003800000 */
.L_x_7319:
[----:B------:R-:W-:Y:S05]  /*25a30*/  BSYNC B1 ;  /* 0x0000000000017941 */ /* 0x000fea0003800000 */
.L_x_7318:
[----:B------:R-:W-:Y:S05]  /*25a40*/  BRA `(.L_x_7320) ;  /* 0xfffffe68004c7947 */ /* 0x000fea000383ffff */
.L_x_7009:
        /* <DEDUP_REMOVED lines=8> */
.L_x_7322:
[----:B------:R-:W-:Y:S05]  /*25ad0*/  BSYNC B1 ;  /* 0x0000000000017941 */ /* 0x000fea0003800000 */
.L_x_7321:
[----:B------:R-:W-:Y:S05]  /*25ae0*/  BRA `(.L_x_7323) ;  /* 0xfffffe68002c7947 */ /* 0x000fea000383ffff */
.L_x_7010:
        /* <DEDUP_REMOVED lines=8> */
.L_x_7325:
[----:B------:R-:W-:Y:S05]  /*25b70*/  BSYNC B1 ;  /* 0x0000000000017941 */ /* 0x000fea0003800000 */
.L_x_7324:
[----:B------:R-:W-:Y:S05]  /*25b80*/  BRA `(.L_x_7326) ;  /* 0xfffffe68000c7947 */ /* 0x000fea000383ffff */
.L_x_7011:
        /* <DEDUP_REMOVED lines=8> */
.L_x_7328:
[----:B------:R-:W-:Y:S05]  /*25c10*/  BSYNC B1 ;  /* 0x0000000000017941 */ /* 0x000fea0003800000 */
.L_x_7327:
[----:B------:R-:W-:Y:S05]  /*25c20*/  BRA `(.L_x_7329) ;  /* 0xfffffe6400ec7947 */ /* 0x000fea000383ffff */
.L_x_7012:
        /* <DEDUP_REMOVED lines=8> */
.L_x_7331:
[----:B------:R-:W-:Y:S05]  /*25cb0*/  BSYNC B1 ;  /* 0x0000000000017941 */ /* 0x000fea0003800000 */
.L_x_7330:
[----:B------:R-:W-:Y:S05]  /*25cc0*/  BRA `(.L_x_7332) ;  /* 0xfffffe6400cc7947 */ /* 0x000fea000383ffff */
.L_x_7013:
        /* <DEDUP_REMOVED lines=8> */
.L_x_7334:
[----:B------:R-:W-:Y:S05]  /*25d50*/  BSYNC B1 ;  /* 0x0000000000017941 */ /* 0x000fea0003800000 */
.L_x_7333:
[----:B------:R-:W-:Y:S05]  /*25d60*/  BRA `(.L_x_7335) ;  /* 0xfffffe6400ac7947 */ /* 0x000fea000383ffff */
.L_x_7014:
        /* <DEDUP_REMOVED lines=8> */
.L_x_7337:
[----:B------:R-:W-:Y:S05]  /*25df0*/  BSYNC B1 ;  /* 0x0000000000017941 */ /* 0x000fea0003800000 */
.L_x_7336:
[----:B------:R-:W-:Y:S05]  /*25e00*/  BRA `(.L_x_7338) ;  /* 0xfffffe64008c7947 */ /* 0x000fea000383ffff */
.L_x_7015:
        /* <DEDUP_REMOVED lines=8> */
.L_x_7340:
[----:B------:R-:W-:Y:S05]  /*25e90*/  BSYNC B1 ;  /* 0x0000000000017941 */ /* 0x000fea0003800000 */
.L_x_7339:
[----:B------:R-:W-:Y:S05]  /*25ea0*/  BRA `(.L_x_7341) ;  /* 0xfffffe64006c7947 */ /* 0x000fea000383ffff */
.L_x_7016:
        /* <DEDUP_REMOVED lines=8> */
.L_x_7343:
[----:B------:R-:W-:Y:S05]  /*25f30*/  BSYNC B1 ;  /* 0x0000000000017941 */ /* 0x000fea0003800000 */
.L_x_7342:
[----:B------:R-:W-:Y:S05]  /*25f40*/  BRA `(.L_x_7344) ;  /* 0xfffffe64004c7947 */ /* 0x000fea000383ffff */
.L_x_7018:
[----:B0-----:R0:W1:Y:S02]  /*25f50*/  SYNCS.PHASECHK.TRANS64.TRYWAIT P4, [R2+URZ+0x28800], R9 ;  /* 0x02880009020075a7 */ /* 0x001064000808017f */
[----:B-1----:R-:W-:Y:S05]  /*25f60*/  @!P4 NANOSLEEP.SYNCS 0x989680 ;  /* 0x009896800000c95d */ /* 0x002fea0003900000 */
[----:B------:R-:W1:Y:S02]  /*25f70*/  @!P4 SYNCS.PHASECHK.TRANS64 P4, [R2+URZ+0x28800], R9 ;  /* 0x028800090200c5a7 */ /* 0x000e64000808007f */
[----:B-1----:R-:W-:Y:S05]  /*25f80*/  @!P4 BRA `(.L_x_7018) ;  /* 0xfffffffc00f0c947 */ /* 0x002fea000383ffff */
[----:B------:R-:W-:Y:S05]  /*25f90*/  BRA `(.L_x_7345) ;  /* 0xfffffe6800287947 */ /* 0x000fea000383ffff */
.L_x_7028:
[----:B--2---:R2:W3:Y:S02]  /*25fa0*/  SYNCS.PHASECHK.TRANS64.TRYWAIT P2, [R8+URZ+0x28830], R3 ;  /* 0x02883003080075a7 */ /* 0x0044e4000804017f */
[----:B---3--:R-:W-:Y:S05]  /*25fb0*/  @!P2 NANOSLEEP.SYNCS 0x989680 ;  /* 0x009896800000a95d */ /* 0x008fea0003900000 */
[----:B------:R-:W3:Y:S02]  /*25fc0*/  @!P2 SYNCS.PHASECHK.TRANS64 P2, [R8+URZ+0x28830], R3 ;  /* 0x028830030800a5a7 */ /* 0x000ee4000804007f */
[----:B---3--:R-:W-:Y:S05]  /*25fd0*/  @!P2 BRA `(.L_x_7028) ;  /* 0xfffffffc00f0a947 */ /* 0x008fea000383ffff */
[----:B------:R-:W-:Y:S05]  /*25fe0*/  BRA `(.L_x_7027) ;  /* 0xfffffe8000887947 */ /* 0x000fea000383ffff */
.L_x_7046:
[----:B-1----:R1:W2:Y:S02]  /*25ff0*/  SYNCS.PHASECHK.TRANS64.TRYWAIT P4, [R7+URZ+0x28830], R6 ;  /* 0x02883006070075a7 */ /* 0x0022a4000808017f */
[----:B--2---:R-:W-:Y:S05]  /*26000*/  @!P4 NANOSLEEP.SYNCS 0x989680 ;  /* 0x009896800000c95d */ /* 0x004fea0003900000 */
[----:B------:R-:W2:Y:S02]  /*26010*/  @!P4 SYNCS.PHASECHK.TRANS64 P4, [R7+URZ+0x28830], R6 ;  /* 0x028830060700c5a7 */ /* 0x000ea4000808007f */
[----:B--2---:R-:W-:Y:S05]  /*26020*/  @!P4 BRA `(.L_x_7046) ;  /* 0xfffffffc00f0c947 */ /* 0x004fea000383ffff */
[----:B------:R-:W-:Y:S05]  /*26030*/  BRA `(.L_x_7045) ;  /* 0xfffffebc00387947 */ /* 0x000fea000383ffff */
.L_x_7050:
[----:B-1----:R1:W2:Y:S02]  /*26040*/  SYNCS.PHASECHK.TRANS64.TRYWAIT P3, [R7+URZ+0x28850], R6 ;  /* 0x02885006070075a7 */ /* 0x0022a4000806017f */
[----:B--2---:R-:W-:Y:S05]  /*26050*/  @!P3 NANOSLEEP.SYNCS 0x989680 ;  /* 0x009896800000b95d */ /* 0x004fea0003900000 */
[----:B------:R-:W2:Y:S02]  /*26060*/  @!P3 SYNCS.PHASECHK.TRANS64 P3, [R7+URZ+0x28850], R6 ;  /* 0x028850060700b5a7 */ /* 0x000ea4000806007f */
[----:B--2---:R-:W-:Y:S05]  /*26070*/  @!P3 BRA `(.L_x_7050) ;  /* 0xfffffffc00f0b947 */ /* 0x004fea000383ffff */
[----:B------:R-:W-:Y:S05]  /*26080*/  BRA `(.L_x_7047) ;  /* 0xfffffec000487947 */ /* 0x000fea000383ffff */
.L_x_7069:
[----:B-1----:R1:W2:Y:S02]  /*26090*/  SYNCS.PHASECHK.TRANS64.TRYWAIT P3, [R6+URZ+0x28830], R7 ;  /* 0x02883007060075a7 */ /* 0x0022a4000806017f */
[----:B--2---:R-:W-:Y:S05]  /*260a0*/  @!P3 NANOSLEEP.SYNCS 0x989680 ;  /* 0x009896800000b95d */ /* 0x004fea0003900000 */
[----:B------:R-:W2:Y:S02]  /*260b0*/  @!P3 SYNCS.PHASECHK.TRANS64 P3, [R6+URZ+0x28830], R7 ;  /* 0x028830070600b5a7 */ /* 0x000ea4000806007f */
[----:B--2---:R-:W-:Y:S05]  /*260c0*/  @!P3 BRA `(.L_x_7069) ;  /* 0xfffffffc00f0b947 */ /* 0x004fea000383ffff */
[----:B------:R-:W-:Y:S05]  /*260d0*/  BRA `(.L_x_7068) ;  /* 0xfffffef800247947 */ /* 0x000fea000383ffff */
.L_x_7073:
[----:B-1----:R1:W2:Y:S02]  /*260e0*/  SYNCS.PHASECHK.TRANS64.TRYWAIT P2, [R7+URZ+0x28850], R6 ;  /* 0x02885006070075a7 */ /* 0x0022a4000804017f */
[----:B--2---:R-:W-:Y:S05]  /*260f0*/  @!P2 NANOSLEEP.SYNCS 0x989680 ;  /* 0x009896800000a95d */ /* 0x004fea0003900000 */
[----:B------:R-:W2:Y:S02]  /*26100*/  @!P2 SYNCS.PHASECHK.TRANS64 P2, [R7+URZ+0x28850], R6 ;  /* 0x028850060700a5a7 */ /* 0x000ea4000804007f */
[----:B--2---:R-:W-:Y:S05]  /*26110*/  @!P2 BRA `(.L_x_7073) ;  /* 0xfffffffc00f0a947 */ /* 0x004fea000383ffff */
[----:B------:R-:W-:Y:S05]  /*26120*/  BRA `(.L_x_7070) ;  /* 0xfffffefc00347947 */ /* 0x000fea000383ffff */
.L_x_7080:
[----:B-1----:R1:W2:Y:S02]  /*26130*/  SYNCS.PHASECHK.TRANS64.TRYWAIT P3, [R6+URZ+0x28830], R7 ;  /* 0x02883007060075a7 */ /* 0x0022a4000806017f */
[----:B--2---:R-:W-:Y:S05]  /*26140*/  @!P3 NANOSLEEP.SYNCS 0x989680 ;  /* 0x009896800000b95d */ /* 0x004fea0003900000 */
[----:B------:R-:W2:Y:S02]  /*26150*/  @!P3 SYNCS.PHASECHK.TRANS64 P3, [R6+URZ+0x28830], R7 ;  /* 0x028830070600b5a7 */ /* 0x000ea4000806007f */
[----:B--2---:R-:W-:Y:S05]  /*26160*/  @!P3 BRA `(.L_x_7080) ;  /* 0xfffffffc00f0b947 */ /* 0x004fea000383ffff */
[----:B------:R-:W-:Y:S05]  /*26170*/  BRA `(.L_x_7079) ;  /* 0xffffff2000947947 */ /* 0x000fea000383ffff */
.L_x_7084:
[----:B-1----:R1:W2:Y:S02]  /*26180*/  SYNCS.PHASECHK.TRANS64.TRYWAIT P2, [R7+URZ+0x28850], R6 ;  /* 0x02885006070075a7 */ /* 0x0022a4000804017f */
[----:B--2---:R-:W-:Y:S05]  /*26190*/  @!P2 NANOSLEEP.SYNCS 0x989680 ;  /* 0x009896800000a95d */ /* 0x004fea0003900000 */
[----:B------:R-:W2:Y:S02]  /*261a0*/  @!P2 SYNCS.PHASECHK.TRANS64 P2, [R7+URZ+0x28850], R6 ;  /* 0x028850060700a5a7 */ /* 0x000ea4000804007f */
[----:B--2---:R-:W-:Y:S05]  /*261b0*/  @!P2 BRA `(.L_x_7084) ;  /* 0xfffffffc00f0a947 */ /* 0x004fea000383ffff */
[----:B------:R-:W-:Y:S05]  /*261c0*/  BRA `(.L_x_7081) ;  /* 0xffffff2400a47947 */ /* 0x000fea000383ffff */
.L_x_7097:
[----:B-1----:R1:W2:Y:S02]  /*261d0*/  SYNCS.PHASECHK.TRANS64.TRYWAIT P0, [R8+URZ+0x28850], R3 ;  /* 0x02885003080075a7 */ /* 0x0022a4000800017f */
[----:B--2---:R-:W-:Y:S05]  /*261e0*/  @!P0 NANOSLEEP.SYNCS 0x989680 ;  /* 0x009896800000895d */ /* 0x004fea0003900000 */
[----:B------:R-:W2:Y:S02]  /*261f0*/  @!P0 SYNCS.PHASECHK.TRANS64 P0, [R8+URZ+0x28850], R3 ;  /* 0x02885003080085a7 */ /* 0x000ea4000800007f */
[----:B--2---:R-:W-:Y:S05]  /*26200*/  @!P0 BRA `(.L_x_7097) ;  /* 0xfffffffc00f08947 */ /* 0x004fea000383ffff */
[----:B------:R-:W-:Y:S05]  /*26210*/  BRA `(.L_x_7096) ;  /* 0xffffff5800e07947 */ /* 0x000fea000383ffff */
.L_x_7139:
[----:B------:R-:W1:Y:S01]  /*26220*/  S2R R9, SR_TID.X ;  /* 0x0000000000097919 */ /* 0x000e620000002100 */
[----:B------:R-:W-:Y:S01]  /*26230*/  BSSY B1, `(.L_x_7346) ;  /* 0x000000a000017945 */ /* 0x000fe20003800000 */
[----:B------:R-:W-:Y:S01]  /*26240*/  IMAD.MOV.U32 R12, RZ, RZ, RZ ;  /* 0x000000ffff0c7224 */ /* 0x000fe200078e00ff */
[----:B0-----:R-:W-:Y:S01]  /*26250*/  MOV R11, 0x1f ;  /* 0x0000001f000b7802 */ /* 0x001fe20000000f00 */
[----:B------:R-:W-:Y:S01]  /*26260*/  IMAD.MOV.U32 R15, RZ, RZ, -0x1 ;  /* 0xffffffffff0f7424 */ /* 0x000fe200078e00ff */
[----:B-1----:R-:W-:-:S04]  /*26270*/  SHF.R.U32.HI R9, RZ, 0x5, R9 ;  /* 0x00000005ff097819 */ /* 0x002fc80000011609 */
[----:B------:R-:W-:-:S05]  /*26280*/  LOP3.LUT R9, R9, 0x3, RZ, 0xc0, !PT ;  /* 0x0000000309097812 */ /* 0x000fca00078ec0ff */
[----:B------:R-:W-:-:S07]  /*26290*/  IMAD.MOV.U32 R13, RZ, RZ, R9 ;  /* 0x000000ffff0d7224 */ /* 0x000fce00078e0009 */
[----:B------:R-:W-:Y:S05]  /*262a0*/  WARPSYNC.COLLECTIVE R15, `(.L_x_7347) ;  /* 0x000000000f087348 */ /* 0x000fea0003c00000 */
[----:B------:R0:W1:Y:S02]  /*262b0*/  SHFL.IDX P6, R14, R13, R12, R11 ;  /* 0x0000000c0d0e7389 */ /* 0x00006400000c000b */
[----:B01----:R-:W-:Y:S01]  /*262c0*/  ENDCOLLECTIVE ;  /* 0x000000000000791b */ /* 0x003fe20003800000 */
.L_x_7347:
[----:B------:R-:W-:Y:S05]  /*262d0*/  BSYNC B1 ;  /* 0x0000000000017941 */ /* 0x000fea0003800000 */
.L_x_7346:
[----:B------:R-:W-:Y:S05]  /*262e0*/  BRA `(.L_x_7348) ;  /* 0xffffff9800447947 */ /* 0x000fea000383ffff */
.L_x_7140:
[----:B------:R-:W-:Y:S01]  /*262f0*/  BSSY B1, `(.L_x_7349) ;  /* 0x0000006000017945 */ /* 0x000fe20003800000 */
[----:B------:R-:W-:-:S07]  /*26300*/  IMAD.MOV.U32 R15, RZ, RZ, -0x1 ;  /* 0xffffffffff0f7424 */ /* 0x000fce00078e00ff */
[----:B0-----:R-:W-:Y:S05]  /*26310*/  WARPSYNC.COLLECTIVE R15, `(.L_x_7350) ;  /* 0x000000000f0c7348 */ /* 0x001fea0003c00000 */
[----:B------:R-:W-:Y:S02]  /*26320*/  ELECT P6, UR62, PT ;  /* 0x00000000003e782f */ /* 0x000fe400038c0000 */
[----:B------:R-:W-:Y:S01]  /*26330*/  MOV R14, UR62 ;  /* 0x0000003e000e7c02 */ /* 0x000fe20008000f00 */
[----:B0-----:R-:W-:Y:S10]  /*26340*/  ENDCOLLECTIVE ;  /* 0x000000000000791b */ /* 0x001ff40003800000 */
.L_x_7350:
[----:B------:R-:W-:Y:S05]  /*26350*/  BSYNC B1 ;  /* 0x0000000000017941 */ /* 0x000fea0003800000 */
.L_x_7349:
[----:B------:R-:W-:Y:S05]  /*26360*/  BRA `(.L_x_7351) ;  /* 0xffffff9800307947 */ /* 0x000fea000383ffff */
.L_x_7142:
[----:B0-----:R0:W1:Y:S02]  /*26370*/  SYNCS.PHASECHK.TRANS64.TRYWAIT P0, [R11+URZ+0x28820], R7 ;  /* 0x028820070b0075a7 */ /* 0x001064000800017f */
[----:B-1----:R-:W-:Y:S05]  /*26380*/  @!P0 NANOSLEEP.SYNCS 0x989680 ;  /* 0x009896800000895d */ /* 0x002fea0003900000 */
[----:B------:R-:W1:Y:S02]  /*26390*/  @!P0 SYNCS.PHASECHK.TRANS64 P0, [R11+URZ+0x28820], R7 ;  /* 0x028820070b0085a7 */ /* 0x000e64000800007f */
[----:B-1----:R-:W-:Y:S05]  /*263a0*/  @!P0 BRA `(.L_x_7142) ;  /* 0xfffffffc00f08947 */ /* 0x002fea000383ffff */
[----:B------:R-:W-:Y:S05]  /*263b0*/  BRA `(.L_x_7352) ;  /* 0xffffff98004c7947 */ /* 0x000fea000383ffff */
.L_x_7145:
[----:B0-----:R0:W1:Y:S02]  /*263c0*/  SYNCS.PHASECHK.TRANS64.TRYWAIT P0, [R7+URZ+0x288a0], R9 ;  /* 0x0288a009070075a7 */ /* 0x001064000800017f */
[----:B-1----:R-:W-:Y:S05]  /*263d0*/  @!P0 NANOSLEEP.SYNCS 0x989680 ;  /* 0x009896800000895d */ /* 0x002fea0003900000 */
[----:B------:R-:W1:Y:S02]  /*263e0*/  @!P0 SYNCS.PHASECHK.TRANS64 P0, [R7+URZ+0x288a0], R9 ;  /* 0x0288a009070085a7 */ /* 0x000e64000800007f */
[----:B-1----:R-:W-:Y:S05]  /*263f0*/  @!P0 BRA `(.L_x_7145) ;  /* 0xfffffffc00f08947 */ /* 0x002fea000383ffff */
[----:B------:R-:W-:Y:S05]  /*26400*/  BRA `(.L_x_7353) ;  /* 0xffffff98005c7947 */ /* 0x000fea000383ffff */
.L_x_7147:
[----:B-1----:R1:W2:Y:S02]  /*26410*/  SYNCS.PHASECHK.TRANS64.TRYWAIT P0, [R7+URZ+0x288c0], R9 ;  /* 0x0288c009070075a7 */ /* 0x0022a4000800017f */
[----:B--2---:R-:W-:Y:S05]  /*26420*/  @!P0 NANOSLEEP.SYNCS 0x989680 ;  /* 0x009896800000895d */ /* 0x004fea0003900000 */
[----:B------:R-:W2:Y:S02]  /*26430*/  @!P0 SYNCS.PHASECHK.TRANS64 P0, [R7+URZ+0x288c0], R9 ;  /* 0x0288c009070085a7 */ /* 0x000ea4000800007f */
[----:B--2---:R-:W-:Y:S05]  /*26440*/  @!P0 BRA `(.L_x_7147) ;  /* 0xfffffffc00f08947 */ /* 0x004fea000383ffff */
[----:B------:R-:W-:Y:S05]  /*26450*/  BRA `(.L_x_7354) ;  /* 0xffffff9800d47947 */ /* 0x000fea000383ffff */
.L_x_7151:
[----:B0-----:R0:W1:Y:S02]  /*26460*/  SYNCS.PHASECHK.TRANS64.TRYWAIT P0, [R7+URZ+0x288a0], R8 ;  /* 0x0288a008070075a7 */ /* 0x001064000800017f */
[----:B-1----:R-:W-:Y:S05]  /*26470*/  @!P0 NANOSLEEP.SYNCS 0x989680 ;  /* 0x009896800000895d */ /* 0x002fea0003900000 */
[----:B------:R-:W1:Y:S02]  /*26480*/  @!P0 SYNCS.PHASECHK.TRANS64 P0, [R7+URZ+0x288a0], R8 ;  /* 0x0288a008070085a7 */ /* 0x000e64000800007f */
[----:B-1----:R-:W-:Y:S05]  /*26490*/  @!P0 BRA `(.L_x_7151) ;  /* 0xfffffffc00f08947 */ /* 0x002fea000383ffff */
[----:B------:R-:W-:Y:S05]  /*264a0*/  BRA `(.L_x_7355) ;  /* 0xffffff9c00947947 */ /* 0x000fea000383ffff */
.L_x_7153:
[----:B-1----:R1:W2:Y:S02]  /*264b0*/  SYNCS.PHASECHK.TRANS64.TRYWAIT P1, [R7+URZ+0x288c0], R8 ;  /* 0x0288c008070075a7 */ /* 0x0022a4000802017f */
[----:B--2---:R-:W-:Y:S05]  /*264c0*/  @!P1 NANOSLEEP.SYNCS 0x989680 ;  /* 0x009896800000995d */ /* 0x004fea0003900000 */
[----:B------:R-:W2:Y:S02]  /*264d0*/  @!P1 SYNCS.PHASECHK.TRANS64 P1, [R7+URZ+0x288c0], R8 ;  /* 0x0288c008070095a7 */ /* 0x000ea4000802007f */
[----:B--2---:R-:W-:Y:S05]  /*264e0*/  @!P1 BRA `(.L_x_7153) ;  /* 0xfffffffc00f09947 */ /* 0x004fea000383ffff */
[----:B------:R-:W-:Y:S05]  /*264f0*/  BRA `(.L_x_7356) ;  /* 0xffffffa000087947 */ /* 0x000fea000383ffff */
.L_x_7172:
[----:B------:R-:W0:Y:S01]  /*26500*/  S2R R7, SR_TID.X ;  /* 0x0000000000077919 */ /* 0x000e220000002100 */
[----:B------:R-:W-:Y:S01]  /*26510*/  BSSY B0, `(.L_x_7357) ;  /* 0x000000a000007945 */ /* 0x000fe20003800000 */
[----:B------:R-:W-:Y:S02]  /*26520*/  IMAD.MOV.U32 R12, RZ, RZ, RZ ;  /* 0x000000ffff0c7224 */ /* 0x000fe400078e00ff */
        /* <DEDUP_REMOVED lines=8> */
.L_x_7358:
[----:B------:R-:W-:Y:S05]  /*265b0*/  BSYNC B0 ;  /* 0x0000000000007941 */ /* 0x000fea0003800000 */
.L_x_7357:
[----:B------:R-:W-:Y:S05]  /*265c0*/  BRA `(.L_x_7359) ;  /* 0xffffffac00887947 */ /* 0x000fea000383ffff */
.L_x_7173:
[----:B------:R-:W-:Y:S01]  /*265d0*/  BSSY B0, `(.L_x_7360) ;  /* 0x0000006000007945 */ /* 0x000fe20003800000 */
[----:B------:R-:W-:-:S07]  /*265e0*/  MOV R15, 0xffffffff ;  /* 0xffffffff000f7802 */ /* 0x000fce0000000f00 */
[----:B------:R-:W-:Y:S05]  /*265f0*/  WARPSYNC.COLLECTIVE R15, `(.L_x_7361) ;  /* 0x000000000f0c7348 */ /* 0x000fea0003c00000 */
[----:B------:R-:W-:Y:S02]  /*26600*/  ELECT P6, UR62, PT ;  /* 0x00000000003e782f */ /* 0x000fe400038c0000 */
[----:B------:R-:W-:Y:S01]  /*26610*/  MOV R14, UR62 ;  /* 0x0000003e000e7c02 */ /* 0x000fe20008000f00 */
[----:B------:R-:W-:Y:S10]  /*26620*/  ENDCOLLECTIVE ;  /* 0x000000000000791b */ /* 0x000ff40003800000 */
.L_x_7361:
[----:B------:R-:W-:Y:S05]  /*26630*/  BSYNC B0 ;  /* 0x0000000000007941 */ /* 0x000fea0003800000 */
.L_x_7360:
[----:B------:R-:W-:Y:S05]  /*26640*/  BRA `(.L_x_7362) ;  /* 0xffffffac00787947 */ /* 0x000fea000383ffff */
.L_x_7176:
[----:B0-----:R0:W1:Y:S02]  /*26650*/  SYNCS.PHASECHK.TRANS64.TRYWAIT P0, [R7+URZ+0x28840], R10 ;  /* 0x0288400a070075a7 */ /* 0x001064000800017f */
[----:B-1----:R-:W-:Y:S05]  /*26660*/  @!P0 NANOSLEEP.SYNCS 0x989680 ;  /* 0x009896800000895d */ /* 0x002fea0003900000 */
[----:B------:R-:W1:Y:S02]  /*26670*/  @!P0 SYNCS.PHASECHK.TRANS64 P0, [R7+URZ+0x28840], R10 ;  /* 0x0288400a070085a7 */ /* 0x000e64000800007f */
[----:B-1----:R-:W-:Y:S05]  /*26680*/  @!P0 BRA `(.L_x_7176) ;  /* 0xfffffffc00f08947 */ /* 0x002fea000383ffff */
[----:B------:R-:W-:Y:S05]  /*26690*/  BRA `(.L_x_7363) ;  /* 0xffffffac00dc7947 */ /* 0x000fea000383ffff */
.L_x_7179:
        /* <DEDUP_REMOVED lines=8> */
.L_x_7187:
[----:B0-----:R0:W1:Y:S02]  /*26720*/  SYNCS.PHASECHK.TRANS64.TRYWAIT P0, [R3+URZ+0x28840], R8 ;  /* 0x02884008030075a7 */ /* 0x001064000800017f */
[----:B-1----:R-:W-:Y:S05]  /*26730*/  @!P0 NANOSLEEP.SYNCS 0x989680 ;  /* 0x009896800000895d */ /* 0x002fea0003900000 */
[----:B------:R-:W1:Y:S02]  /*26740*/  @!P0 SYNCS.PHASECHK.TRANS64 P0, [R3+URZ+0x28840], R8 ;  /* 0x02884008030085a7 */ /* 0x000e64000800007f */
[----:B-1----:R-:W-:Y:S05]  /*26750*/  @!P0 BRA `(.L_x_7187) ;  /* 0xfffffffc00f08947 */ /* 0x002fea000383ffff */
[----:B------:R-:W-:Y:S05]  /*26760*/  BRA `(.L_x_7365) ;  /* 0xffffffb400ac7947 */ /* 0x000fea000383ffff */
.L_x_7189:
[----:B0-----:R0:W1:Y:S02]  /*26770*/  SYNCS.PHASECHK.TRANS64.TRYWAIT P0, [R3+URZ+0x28860], R8 ;  /* 0x02886008030075a7 */ /* 0x001064000800017f */
[----:B-1----:R-:W-:Y:S05]  /*26780*/  @!P0 NANOSLEEP.SYNCS 0x989680 ;  /* 0x009896800000895d */ /* 0x002fea0003900000 */
[----:B------:R-:W1:Y:S02]  /*26790*/  @!P0 SYNCS.PHASECHK.TRANS64 P0, [R3+URZ+0x28860], R8 ;  /* 0x02886008030085a7 */ /* 0x000e64000800007f */
[----:B-1----:R-:W-:Y:S05]  /*267a0*/  @!P0 BRA `(.L_x_7189) ;  /* 0xfffffffc00f08947 */ /* 0x002fea000383ffff */
[----:B------:R-:W-:Y:S05]  /*267b0*/  BRA `(.L_x_7366) ;  /* 0xffffffb800447947 */ /* 0x000fea000383ffff */
.L_x_7195:
[----:B-1----:R1:W2:Y:S02]  /*267c0*/  SYNCS.PHASECHK.TRANS64.TRYWAIT P0, [R2+URZ+0x28840], R3 ;  /* 0x02884003020075a7 */ /* 0x0022a4000800017f */
[----:B--2---:R-:W-:Y:S05]  /*267d0*/  @!P0 NANOSLEEP.SYNCS 0x989680 ;  /* 0x009896800000895d */ /* 0x004fea0003900000 */
[----:B------:R-:W2:Y:S02]  /*267e0*/  @!P0 SYNCS.PHASECHK.TRANS64 P0, [R2+URZ+0x28840], R3 ;  /* 0x02884003020085a7 */ /* 0x000ea4000800007f */
[----:B--2---:R-:W-:Y:S05]  /*267f0*/  @!P0 BRA `(.L_x_7195) ;  /* 0xfffffffc00f08947 */ /* 0x004fea000383ffff */
[----:B------:R-:W-:Y:S05]  /*26800*/  BRA `(.L_x_7367) ;  /* 0xffffffbc00a87947 */ /* 0x000fea000383ffff */
.L_x_7197:
[----:B0-----:R0:W1:Y:S02]  /*26810*/  SYNCS.PHASECHK.TRANS64.TRYWAIT P0, [R2+URZ+0x28860], R3 ;  /* 0x02886003020075a7 */ /* 0x001064000800017f */
[----:B-1----:R-:W-:Y:S05]  /*26820*/  @!P0 NANOSLEEP.SYNCS 0x989680 ;  /* 0x009896800000895d */ /* 0x002fea0003900000 */
[----:B------:R-:W1:Y:S02]  /*26830*/  @!P0 SYNCS.PHASECHK.TRANS64 P0, [R2+URZ+0x28860], R3 ;  /* 0x02886003020085a7 */ /* 0x000e64000800007f */
[----:B-1----:R-:W-:Y:S05]  /*26840*/  @!P0 BRA `(.L_x_7197) ;  /* 0xfffffffc00f08947 */ /* 0x002fea000383ffff */
[----:B------:R-:W-:Y:S05]  /*26850*/  BRA `(.L_x_7368) ;  /* 0xffffffc000407947 */ /* 0x000fea000383ffff */
.L_x_7203:
[----:B--2---:R2:W3:Y:S02]  /*26860*/  SYNCS.PHASECHK.TRANS64.TRYWAIT P0, [R2+URZ+0x28840], R3 ;  /* 0x02884003020075a7 */ /* 0x0044e4000800017f */
[----:B---3--:R-:W-:Y:S05]  /*26870*/  @!P0 NANOSLEEP.SYNCS 0x989680 ;  /* 0x009896800000895d */ /* 0x008fea0003900000 */
[----:B------:R-:W3:Y:S02]  /*26880*/  @!P0 SYNCS.PHASECHK.TRANS64 P0, [R2+URZ+0x28840], R3 ;  /* 0x02884003020085a7 */ /* 0x000ee4000800007f */
[----:B---3--:R-:W-:Y:S05]  /*26890*/  @!P0 BRA `(.L_x_7203) ;  /* 0xfffffffc00f08947 */ /* 0x008fea000383ffff */
[----:B------:R-:W-:Y:S05]  /*268a0*/  BRA `(.L_x_7369) ;  /* 0xffffffc400787947 */ /* 0x000fea000383ffff */
.L_x_7205:
[----:B0-----:R0:W1:Y:S02]  /*268b0*/  SYNCS.PHASECHK.TRANS64.TRYWAIT P0, [R2+URZ+0x28860], R9 ;  /* 0x02886009020075a7 */ /* 0x001064000800017f */
[----:B-1----:R-:W-:Y:S05]  /*268c0*/  @!P0 NANOSLEEP.SYNCS 0x989680 ;  /* 0x009896800000895d */ /* 0x002fea0003900000 */
[----:B------:R-:W1:Y:S02]  /*268d0*/  @!P0 SYNCS.PHASECHK.TRANS64 P0, [R2+URZ+0x28860], R9 ;  /* 0x02886009020085a7 */ /* 0x000e64000800007f */
[----:B-1----:R-:W-:Y:S05]  /*268e0*/  @!P0 BRA `(.L_x_7205) ;  /* 0xfffffffc00f08947 */ /* 0x002fea000383ffff */
[----:B------:R-:W-:Y:S05]  /*268f0*/  BRA `(.L_x_7370) ;  /* 0xffffffc8000c7947 */ /* 0x000fea000383ffff */
.L_x_7213:
[----:B-1----:R1:W2:Y:S02]  /*26900*/  SYNCS.PHASECHK.TRANS64.TRYWAIT P0, [R3+URZ+0x28860], R2 ;  /* 0x02886002030075a7 */ /* 0x0022a4000800017f */
[----:B--2---:R-:W-:Y:S05]  /*26910*/  @!P0 NANOSLEEP.SYNCS 0x989680 ;  /* 0x009896800000895d */ /* 0x004fea0003900000 */
[----:B------:R-:W2:Y:S02]  /*26920*/  @!P0 SYNCS.PHASECHK.TRANS64 P0, [R3+URZ+0x28860], R2 ;  /* 0x02886002030085a7 */ /* 0x000ea4000800007f */
[----:B--2---:R-:W-:Y:S05]  /*26930*/  @!P0 BRA `(.L_x_7213) ;  /* 0xfffffffc00f08947 */ /* 0x004fea000383ffff */
[----:B------:R-:W-:Y:S05]  /*26940*/  BRA `(.L_x_7371) ;  /* 0xffffffcc002c7947 */ /* 0x000fea000383ffff */
.L_x_7216:
[----:B------:R-:W-:Y:S01]  /*26950*/  BSSY B0, `(.L_x_7372) ;  /* 0x0000008000007945 */ /* 0x000fe20003800000 */
[----:B------:R-:W-:Y:S02]  /*26960*/  IMAD.MOV.U32 R13, RZ, RZ, R16 ;  /* 0x000000ffff0d7224 */ /* 0x000fe400078e0010 */
[----:B------:R-:W-:Y:S02]  /*26970*/  IMAD.MOV.U32 R12, RZ, RZ, RZ ;  /* 0x000000ffff0c7224 */ /* 0x000fe400078e00ff */
[----:B0-----:R-:W-:Y:S02]  /*26980*/  IMAD.MOV.U32 R11, RZ, RZ, 0x1f ;  /* 0x0000001fff0b7424 */ /* 0x001fe400078e00ff */
[----:B------:R-:W-:-:S07]  /*26990*/  IMAD.MOV.U32 R15, RZ, RZ, -0x1 ;  /* 0xffffffffff0f7424 */ /* 0x000fce00078e00ff */
[----:B-123--:R-:W-:Y:S05]  /*269a0*/  WARPSYNC.COLLECTIVE R15, `(.L_x_7373) ;  /* 0x000000000f087348 */ /* 0x00efea0003c00000 */
[----:B------:R0:W4:Y:S02]  /*269b0*/  SHFL.IDX P6, R14, R13, R12, R11 ;  /* 0x0000000c0d0e7389 */ /* 0x00012400000c000b */
[----:B01234-:R-:W-:Y:S01]  /*269c0*/  ENDCOLLECTIVE ;  /* 0x000000000000791b */ /* 0x01ffe20003800000 */
.L_x_7373:
[----:B------:R-:W-:Y:S05]  /*269d0*/  BSYNC B0 ;  /* 0x0000000000007941 */ /* 0x000fea0003800000 */
.L_x_7372:
        /* <DEDUP_REMOVED lines=8> */
.L_x_7374:
[----:B------:R-:W-:Y:S01]  /*26a60*/  IMAD.MOV.U32 R16, RZ, RZ, R14 ;  /* 0x000000ffff107224 */ /* 0x000fe200078e000e */
[----:B------:R-:W-:Y:S06]  /*26a70*/  BRA `(.L_x_7375) ;  /* 0xffffffcc00c07947 */ /* 0x000fec000383ffff */
.L_x_7219:
[----:B------:R-:W-:Y:S01]  /*26a80*/  BSSY B0, `(.L_x_7376) ;  /* 0x0000008000007945 */ /* 0x000fe20003800000 */
[----:B-----5:R-:W-:Y:S01]  /*26a90*/  IMAD.MOV.U32 R13, RZ, RZ, R17 ;  /* 0x000000ffff0d7224 */ /* 0x020fe200078e0011 */
[----:B0-----:R-:W-:Y:S01]  /*26aa0*/  MOV R15, 0xffffffff ;  /* 0xffffffff000f7802 */ /* 0x001fe20000000f00 */
[----:B------:R-:W-:Y:S02]  /*26ab0*/  IMAD.MOV.U32 R12, RZ, RZ, 0x1 ;  /* 0x00000001ff0c7424 */ /* 0x000fe400078e00ff */
[----:B------:R-:W-:-:S07]  /*26ac0*/  IMAD.MOV.U32 R11, RZ, RZ, RZ ;  /* 0x000000ffff0b7224 */ /* 0x000fce00078e00ff */
[----:B-1-34-:R-:W-:Y:S05]  /*26ad0*/  WARPSYNC.COLLECTIVE R15, `(.L_x_7377) ;  /* 0x000000000f087348 */ /* 0x01afea0003c00000 */
[----:B------:R0:W2:Y:S02]  /*26ae0*/  SHFL.UP P6, R14, R13, R12, R11 ;  /* 0x0400000c0d0e7389 */ /* 0x0000a400000c000b */
[----:B01234-:R-:W-:Y:S01]  /*26af0*/  ENDCOLLECTIVE ;  /* 0x000000000000791b */ /* 0x01ffe20003800000 */
.L_x_7377:
[----:B------:R-:W-:Y:S05]  /*26b00*/  BSYNC B0 ;  /* 0x0000000000007941 */ /* 0x000fea0003800000 */
.L_x_7376:
        /* <DEDUP_REMOVED lines=10> */
.L_x_7378:
        /* <DEDUP_REMOVED lines=8> */
.L_x_7379:
        /* <DEDUP_REMOVED lines=8> */
.L_x_7380:
        /* <DEDUP_REMOVED lines=8> */
.L_x_7381:
[----:B------:R-:W-:Y:S02]  /*26d30*/  IMAD.MOV.U32 R12, RZ, RZ, 0x1f ;  /* 0x0000001fff0c7424 */ /* 0x000fe400078e00ff */
[----:B------:R-:W-:Y:S01]  /*26d40*/  IMAD.MOV.U32 R11, RZ, RZ, 0x1f ;  /* 0x0000001fff0b7424 */ /* 0x000fe200078e00ff */
[----:B------:R-:W-:-:S04]  /*26d50*/  SEL R3, R14, RZ, P0 ;  /* 0x000000ff0e037207 */ /* 0x000fc80000000000 */
[----:B------:R-:W-:-:S05]  /*26d60*/  IADD3 R2, R6, R3, RZ ;  /* 0x0000000306027210 */ /* 0x000fca0007ffe0ff */
[----:B------:R-:W-:-:S07]  /*26d70*/  IMAD.MOV.U32 R13, RZ, RZ, R2 ;  /* 0x000000ffff0d7224 */ /* 0x000fce00078e0002 */
[----:B------:R-:W-:Y:S05]  /*26d80*/  WARPSYNC.COLLECTIVE R15, `(.L_x_7382) ;  /* 0x000000000f087348 */ /* 0x000fea0003c00000 */
[----:B------:R0:W1:Y:S02]  /*26d90*/  SHFL.IDX P6, R14, R13, R12, R11 ;  /* 0x0000000c0d0e7389 */ /* 0x00006400000c000b */
[----:B01----:R-:W-:Y:S01]  /*26da0*/  ENDCOLLECTIVE ;  /* 0x000000000000791b */ /* 0x003fe20003800000 */
.L_x_7382:
[----:B------:R-:W-:Y:S05]  /*26db0*/  BRA `(.L_x_7383) ;  /* 0xffffffcc00847947 */ /* 0x000fea000383ffff */
.L_x_7224:
[----:B------:R-:W-:Y:S01]  /*26dc0*/  BSSY B0, `(.L_x_7384) ;  /* 0x0000008000007945 */ /* 0x000fe20003800000 */
[----:B-----5:R-:W-:Y:S01]  /*26dd0*/  IMAD.MOV.U32 R13, RZ, RZ, R17 ;  /* 0x000000ffff0d7224 */ /* 0x020fe200078e0011 */
[----:B------:R-:W-:Y:S01]  /*26de0*/  MOV R15, 0xffffffff ;  /* 0xffffffff000f7802 */ /* 0x000fe20000000f00 */
[----:B------:R-:W-:Y:S02]  /*26df0*/  IMAD.MOV.U32 R12, RZ, RZ, 0x1 ;  /* 0x00000001ff0c7424 */ /* 0x000fe400078e00ff */
[----:B------:R-:W-:-:S07]  /*26e00*/  IMAD.MOV.U32 R11, RZ, RZ, RZ ;  /* 0x000000ffff0b7224 */ /* 0x000fce00078e00ff */
[----:B01----:R-:W-:Y:S05]  /*26e10*/  WARPSYNC.COLLECTIVE R15, `(.L_x_7385) ;  /* 0x000000000f087348 */ /* 0x003fea0003c00000 */
[----:B------:R2:W3:Y:S02]  /*26e20*/  SHFL.UP P6, R14, R13, R12, R11 ;  /* 0x0400000c0d0e7389 */ /* 0x0004e400000c000b */
[----:B0123--:R-:W-:Y:S01]  /*26e30*/  ENDCOLLECTIVE ;  /* 0x000000000000791b */ /* 0x00ffe20003800000 */
.L_x_7385:
[----:B------:R-:W-:Y:S05]  /*26e40*/  BSYNC B0 ;  /* 0x0000000000007941 */ /* 0x000fea0003800000 */
.L_x_7384:
        /* <DEDUP_REMOVED lines=10> */
.L_x_7386:
        /* <DEDUP_REMOVED lines=8> */
.L_x_7387:
        /* <DEDUP_REMOVED lines=8> */
.L_x_7388:
        /* <DEDUP_REMOVED lines=8> */
.L_x_7389:
        /* <DEDUP_REMOVED lines=8> */
.L_x_7390:
[----:B------:R-:W-:Y:S05]  /*270f0*/  BRA `(.L_x_7391) ;  /* 0xffffffcc00687947 */ /* 0x000fea000383ffff */
.L_x_7226:
[----:B------:R-:W-:Y:S01]  /*27100*/  BSSY B0, `(.L_x_7392) ;  /* 0x0000006000007945 */ /* 0x000fe20003800000 */
[----:B------:R-:W-:Y:S01]  /*27110*/  PLOP3.LUT P6, PT, P6, PT, PT, 0x8, 0x0 ;  /* 0x000000000000781c */ /* 0x000fe200037ce170 */
[----:B------:R-:W-:-:S12]  /*27120*/  IMAD.MOV.U32 R15, RZ, RZ, -0x1 ;  /* 0xffffffffff0f7424 */ /* 0x000fd800078e00ff */
[----:B0-----:R-:W-:Y:S05]  /*27130*/  WARPSYNC.COLLECTIVE R15, `(.L_x_7393) ;  /* 0x000000000f087348 */ /* 0x001fea0003c00000 */
[----:B------:R-:W-:Y:S01]  /*27140*/  VOTE.ANY R14, PT, P6 ;  /* 0x00000000000e7806 */ /* 0x000fe200030e0100 */
[----:B0-----:R-:W-:Y:S06]  /*27150*/  ENDCOLLECTIVE ;  /* 0x000000000000791b */ /* 0x001fec0003800000 */
.L_x_7393:
[----:B------:R-:W-:Y:S05]  /*27160*/  BSYNC B0 ;  /* 0x0000000000007941 */ /* 0x000fea0003800000 */
.L_x_7392:
[----:B------:R-:W-:Y:S02]  /*27170*/  IMAD.MOV.U32 R3, RZ, RZ, R14 ;  /* 0x000000ffff037224 */ /* 0x000fe400078e000e */
[----:B------:R-:W-:Y:S02]  /*27180*/  IMAD.MOV.U32 R13, RZ, RZ, R17 ;  /* 0x000000ffff0d7224 */ /* 0x000fe400078e0011 */
[----:B------:R-:W0:Y:S01]  /*27190*/  POPC R6, R3 ;  /* 0x0000000300067309 */ /* 0x000e220000000000 */
[----:B------:R-:W-:Y:S02]  /*271a0*/  IMAD.MOV.U32 R11, RZ, RZ, 0x1f ;  /* 0x0000001fff0b7424 */ /* 0x000fe400078e00ff */
[----:B------:R-:W-:Y:S01]  /*271b0*/  IMAD.MOV.U32 R15, RZ, RZ, -0x1 ;  /* 0xffffffffff0f7424 */ /* 0x000fe200078e00ff */
[----:B0-----:R-:W-:-:S07]  /*271c0*/  MOV R12, R6 ;  /* 0x00000006000c7202 */ /* 0x001fce0000000f00 */
[----:B------:R-:W-:Y:S05]  /*271d0*/  WARPSYNC.COLLECTIVE R15, `(.L_x_7394) ;  /* 0x000000000f087348 */ /* 0x000fea0003c00000 */
[----:B------:R0:W1:Y:S02]  /*271e0*/  SHFL.IDX P6, R14, R13, R12, R11 ;  /* 0x0000000c0d0e7389 */ /* 0x00006400000c000b */
[----:B01----:R-:W-:Y:S01]  /*271f0*/  ENDCOLLECTIVE ;  /* 0x000000000000791b */ /* 0x003fe20003800000 */
.L_x_7394:
[----:B------:R-:W-:Y:S01]  /*27200*/  IMAD.MOV.U32 R17, RZ, RZ, R14 ;  /* 0x000000ffff117224 */ /* 0x000fe200078e000e */
[----:B------:R-:W-:Y:S06]  /*27210*/  BRA `(.L_x_7395) ;  /* 0xffffffcc00587947 */ /* 0x000fec000383ffff */
.L_x_7228:
[----:B------:R-:W-:Y:S01]  /*27220*/  BSSY B0, `(.L_x_7396) ;  /* 0x0000007000007945 */ /* 0x000fe20003800000 */
[----:B------:R-:W-:Y:S02]  /*27230*/  IMAD.MOV.U32 R13, RZ, RZ, R2 ;  /* 0x000000ffff0d7224 */ /* 0x000fe400078e0002 */
[----:B------:R-:W-:Y:S02]  /*27240*/  IMAD.MOV.U32 R11, RZ, RZ, 0x1f ;  /* 0x0000001fff0b7424 */ /* 0x000fe400078e00ff */
[----:B------:R-:W-:-:S07]  /*27250*/  IMAD.MOV.U32 R15, RZ, RZ, -0x1 ;  /* 0xffffffffff0f7424 */ /* 0x000fce00078e00ff */
[----:B012---:R-:W-:Y:S05]  /*27260*/  WARPSYNC.COLLECTIVE R15, `(.L_x_7397) ;  /* 0x000000000f087348 */ /* 0x007fea0003c00000 */
[----:B------:R3:W4:Y:S02]  /*27270*/  SHFL.IDX P6, R14, R13, R12, R11 ;  /* 0x0000000c0d0e7389 */ /* 0x00072400000c000b */
[----:B01234-:R-:W-:Y:S01]  /*27280*/  ENDCOLLECTIVE ;  /* 0x000000000000791b */ /* 0x01ffe20003800000 */
.L_x_7397:
[----:B------:R-:W-:Y:S05]  /*27290*/  BSYNC B0 ;  /* 0x0000000000007941 */ /* 0x000fea0003800000 */
.L_x_7396:
[----:B------:R-:W-:Y:S01]  /*272a0*/  MOV R7, R14 ;  /* 0x0000000e00077202 */ /* 0x000fe20000000f00 */
[----:B------:R-:W-:Y:S06]  /*272b0*/  BRA `(.L_x_7227) ;  /* 0xffffffcc004c7947 */ /* 0x000fec000383ffff */
.L_x_7232:
[----:B-1----:R1:W2:Y:S02]  /*272c0*/  SYNCS.PHASECHK.TRANS64.TRYWAIT P0, [R0+URZ+0x28820], R3 ;  /* 0x02882003000075a7 */ /* 0x0022a4000800017f */
[----:B--2---:R-:W-:Y:S05]  /*272d0*/  @!P0 NANOSLEEP.SYNCS 0x989680 ;  /* 0x009896800000895d */ /* 0x004fea0003900000 */
[----:B------:R-:W2:Y:S02]  /*272e0*/  @!P0 SYNCS.PHASECHK.TRANS64 P0, [R0+URZ+0x28820], R3 ;  /* 0x02882003000085a7 */ /* 0x000ea4000800007f */
[----:B--2---:R-:W-:Y:S05]  /*272f0*/  @!P0 BRA `(.L_x_7232) ;  /* 0xfffffffc00f08947 */ /* 0x004fea000383ffff */
[----:B------:R-:W-:Y:S05]  /*27300*/  BRA `(.L_x_7398) ;  /* 0xffffffd000c07947 */ /* 0x000fea000383ffff */
.L_x_7233:
        /* <DEDUP_REMOVED lines=11> */
.L_x_7400:
[----:B------:R-:W-:Y:S05]  /*273c0*/  BSYNC B0 ;  /* 0x0000000000007941 */ /* 0x000fea0003800000 */
.L_x_7399:
[----:B------:R-:W-:Y:S05]  /*273d0*/  BRA `(.L_x_7401) ;  /* 0xffffffd000a87947 */ /* 0x000fea000383ffff */
.L_x_7234:
[----:B------:R-:W-:Y:S01]  /*273e0*/  BSSY B0, `(.L_x_7402) ;  /* 0x0000006000007945 */ /* 0x000fe20003800000 */
[----:B------:R-:W-:-:S07]  /*273f0*/  IMAD.MOV.U32 R15, RZ, RZ, -0x1 ;  /* 0xffffffffff0f7424 */ /* 0x000fce00078e00ff */
[----:B012---:R-:W-:Y:S05]  /*27400*/  WARPSYNC.COLLECTIVE R15, `(.L_x_7403) ;  /* 0x000000000f0c7348 */ /* 0x007fea0003c00000 */
[----:B------:R-:W-:Y:S02]  /*27410*/  ELECT P6, UR62, PT ;  /* 0x00000000003e782f */ /* 0x000fe400038c0000 */
[----:B------:R-:W-:Y:S01]  /*27420*/  MOV R14, UR62 ;  /* 0x0000003e000e7c02 */ /* 0x000fe20008000f00 */
[----:B012---:R-:W-:Y:S10]  /*27430*/  ENDCOLLECTIVE ;  /* 0x000000000000791b */ /* 0x007ff40003800000 */
.L_x_7403:
[----:B------:R-:W-:Y:S05]  /*27440*/  BSYNC B0 ;  /* 0x0000000000007941 */ /* 0x000fea0003800000 */
.L_x_7402:
[----:B------:R-:W-:Y:S05]  /*27450*/  BRA `(.L_x_7404) ;  /* 0xffffffd0009c7947 */ /* 0x000fea000383ffff */
.L_x_7236:
[----:B-1----:R1:W2:Y:S02]  /*27460*/  SYNCS.PHASECHK.TRANS64.TRYWAIT P0, [R6+URZ], R5 ;  /* 0x00000005060075a7 */ /* 0x0022a4000800017f */
[----:B--2---:R-:W-:Y:S05]  /*27470*/  @!P0 NANOSLEEP.SYNCS 0x989680 ;  /* 0x009896800000895d */ /* 0x004fea0003900000 */
[----:B------:R-:W2:Y:S02]  /*27480*/  @!P0 SYNCS.PHASECHK.TRANS64 P0, [R6+URZ], R5 ;  /* 0x00000005060085a7 */ /* 0x000ea4000800007f */
[----:B--2---:R-:W-:Y:S05]  /*27490*/  @!P0 BRA `(.L_x_7236) ;  /* 0xfffffffc00f08947 */ /* 0x004fea000383ffff */
[----:B------:R-:W-:Y:S05]  /*274a0*/  BRA `(.L_x_7405) ;  /* 0xffffffd000d87947 */ /* 0x000fea000383ffff */
.L_x_7237:
[----:B--2---:R2:W3:Y:S02]  /*274b0*/  SYNCS.PHASECHK.TRANS64.TRYWAIT P0, [R7+URZ], R2 ;  /* 0x00000002070075a7 */ /* 0x0044e4000800017f */
[----:B---3--:R-:W-:Y:S05]  /*274c0*/  @!P0 NANOSLEEP.SYNCS 0x989680 ;  /* 0x009896800000895d */ /* 0x008fea0003900000 */
[----:B------:R-:W3:Y:S02]  /*274d0*/  @!P0 SYNCS.PHASECHK.TRANS64 P0, [R7+URZ], R2 ;  /* 0x00000002070085a7 */ /* 0x000ee4000800007f */
[----:B---3--:R-:W-:Y:S05]  /*274e0*/  @!P0 BRA `(.L_x_7237) ;  /* 0xfffffffc00f08947 */ /* 0x008fea000383ffff */
[----:B------:R-:W-:Y:S05]  /*274f0*/  BRA `(.L_x_7406) ;  /* 0xffffffd000cc7947 */ /* 0x000fea000383ffff */
.L_x_7239:
[----:B---3--:R3:W4:Y:S02]  /*27500*/  SYNCS.PHASECHK.TRANS64.TRYWAIT P0, [R4+URZ], R5 ;  /* 0x00000005040075a7 */ /* 0x008724000800017f */
[----:B----4-:R-:W-:Y:S05]  /*27510*/  @!P0 NANOSLEEP.SYNCS 0x989680 ;  /* 0x009896800000895d */ /* 0x010fea0003900000 */
[----:B------:R-:W4:Y:S02]  /*27520*/  @!P0 SYNCS.PHASECHK.TRANS64 P0, [R4+URZ], R5 ;  /* 0x00000005040085a7 */ /* 0x000f24000800007f */
[----:B----4-:R-:W-:Y:S05]  /*27530*/  @!P0 BRA `(.L_x_7239) ;  /* 0xfffffffc00f08947 */ /* 0x010fea000383ffff */
[----:B------:R-:W-:Y:S05]  /*27540*/  BRA `(.L_x_7407) ;  /* 0xffffffd000d47947 */ /* 0x000fea000383ffff */
.L_x_7408:
        /* <DEDUP_REMOVED lines=11> */
.L_x_12772:


//--------------------- .text._ZN7cutlass13device_kernelIN5flash11enable_sm90INS1_16FlashAttnFwdSm90INS1_25CollectiveMainloopFwdSm90ILi2EN4cute5tupleIJNS5_1CILi1EEES8_S8_EEENS6_IJNS7_ILi128EEESA_SA_EEELi128ENS_6half_tEfNS_4arch4Sm90ELb1ELb0ELb1ELb0ELb0ELb0ELb0ELb1ELb1ELb0ELb0ELb0EEENS1_21CollectiveEpilogueFwdISB_S9_SC_SE_Li256ELb0ELb0ELb0ELb0EEENS1_30DynamicPersistentTileSchedulerILi256ELi32ELb0ELb0ELb1EEEEEEEEEvNT_6ParamsE --------------------------
	.section	.text._ZN7cutlass13device_kernelIN5flash11enable_sm90INS1_16FlashAttnFwdSm90INS1_25CollectiveMainloopFwdSm90ILi2EN4cute5tupleIJNS5_1CILi1EEES8_S8_EEENS6_IJNS7_ILi128EEESA_SA_EEELi128ENS_6half_tEfNS_4arch4Sm90ELb1ELb0ELb1ELb0ELb0ELb0ELb0ELb1ELb1ELb0ELb0ELb0EEENS1_21CollectiveEpilogueFwdISB_S9_SC_SE_Li256ELb0ELb0ELb0ELb0EEENS1_30DynamicPersistentTileSchedulerILi256ELi32ELb0ELb0ELb1EEEEEEEEEvNT_6ParamsE,"ax",@progbits
	.align	128
.text._ZN7cutlass13device_kernelIN5flash11enable_sm90INS1_16FlashAttnFwdSm90INS1_25CollectiveMainloopFwdSm90ILi2EN4cute5tupleIJNS5_1CILi1EEES8_S8_EEENS6_IJNS7_ILi128EEESA_SA_EEELi128ENS_6half_tEfNS_4arch4Sm90ELb1ELb0ELb1ELb0ELb0ELb0ELb0ELb1ELb1ELb0ELb0ELb0EEENS1_21CollectiveEpilogueFwdISB_S9_SC_SE_Li256ELb0ELb0ELb0ELb0EEENS1_30DynamicPersistentTileSchedulerILi256ELi32ELb0ELb0ELb1EEEEEEEEEvNT_6ParamsE:
        .type           _ZN7cutlass13device_kernelIN5flash11enable_sm90INS1_16FlashAttnFwdSm90INS1_25CollectiveMainloopFwdSm90ILi2EN4cute5tupleIJNS5_1CILi1EEES8_S8_EEENS6_IJNS7_ILi128EEESA_SA_EEELi128ENS_6half_tEfNS_4arch4Sm90ELb1ELb0ELb1ELb0ELb0ELb0ELb0ELb1ELb1ELb0ELb0ELb0EEENS1_21CollectiveEpilogueFwdISB_S9_SC_SE_Li256ELb0ELb0ELb0ELb0EEENS1_30DynamicPersistentTileSchedulerILi256ELi32ELb0ELb0ELb1EEEEEEEEEvNT_6ParamsE,@function
        .size           _ZN7cutlass13device_kernelIN5flash11enable_sm90INS1_16FlashAttnFwdSm90INS1_25CollectiveMainloopFwdSm90ILi2EN4cute5tupleIJNS5_1CILi1EEES8_S8_EEENS6_IJNS7_ILi128EEESA_SA_EEELi128ENS_6half_tEfNS_4arch4Sm90ELb1ELb0ELb1ELb0ELb0ELb0ELb0ELb1ELb1ELb0ELb0ELb0EEENS1_21CollectiveEpilogueFwdISB_S9_SC_SE_Li256ELb0ELb0ELb0ELb0EEENS1_30DynamicPersistentTileSchedulerILi256ELi32ELb0ELb0ELb1EEEEEEEEEvNT_6ParamsE,(.L_x_12773 - _ZN7cutlass13device_kernelIN5flash11enable_sm90INS1_16FlashAttnFwdSm90INS1_25CollectiveMainloopFwdSm90ILi2EN4cute5tupleIJNS5_1CILi1EEES8_S8_EEENS6_IJNS7_ILi128EEESA_SA_EEELi128ENS_6half_tEfNS_4arch4Sm90ELb1ELb0ELb1ELb0ELb0ELb0ELb0ELb1ELb1ELb0ELb0ELb0EEENS1_21CollectiveEpilogueFwdISB_S9_SC_SE_Li256ELb0ELb0ELb0ELb0EEENS1_30DynamicPersistentTileSchedulerILi256ELi32ELb0ELb0ELb1EEEEEEEEEvNT_6ParamsE)
        .other          _ZN7cutlass13device_kernelIN5flash11enable_sm90INS1_16FlashAttnFwdSm90INS1_25CollectiveMainloopFwdSm90ILi2EN4cute5tupleIJNS5_1CILi1EEES8_S8_EEENS6_IJNS7_ILi128EEESA_SA_EEELi128ENS_6half_tEfNS_4arch4Sm90ELb1ELb0ELb1ELb0ELb0ELb0ELb0ELb1ELb1ELb0ELb0ELb0EEENS1_21CollectiveEpilogueFwdISB_S9_SC_SE_Li256ELb0ELb0ELb0ELb0EEENS1_30DynamicPersistentTileSchedulerILi256ELi32ELb0ELb0ELb1EEEEEEEEEvNT_6ParamsE,@"STO_CUDA_ENTRY STV_DEFAULT"
_ZN7cutlass13device_kernelIN5flash11enable_sm90INS1_16FlashAttnFwdSm90INS1_25CollectiveMainloopFwdSm90ILi2EN4cute5tupleIJNS5_1CILi1EEES8_S8_EEENS6_IJNS7_ILi128EEESA_SA_EEELi128ENS_6half_tEfNS_4arch4Sm90ELb1ELb0ELb1ELb0ELb0ELb0ELb0ELb1ELb1ELb0ELb0ELb0EEENS1_21CollectiveEpilogueFwdISB_S9_SC_SE_Li256ELb0ELb0ELb0ELb0EEENS1_30DynamicPersistentTileSchedulerILi256ELi32ELb0ELb0ELb1EEEEEEEEEvNT_6ParamsE:
        /* <DEDUP_REMOVED lines=23> */
.L_x_7410:
[----:B------:R-:W-:Y:S05]  /*0170*/  BSYNC B0 ;  /* 0x0000000000007941 */ /* 0x000fea0003800000 */
.L_x_7409:
        /* <DEDUP_REMOVED lines=37> */
.L_x_7411:
        /* <DEDUP_REMOVED lines=22> */
.L_x_7412:
        /* <DEDUP_REMOVED lines=18> */
.L_x_7413:
        /* <DEDUP_REMOVED lines=22> */
.L_x_7414:
        /* <DEDUP_REMOVED lines=22> */
.L_x_7415:
[----:B------:R-:W-:Y:S01]  /*0910*/  PLOP3.LUT P0, PT, PT, PT, UP0, 0x80, 0x0 ;  /* 0x000000000000781c */ /* 0x000fe20003f0f008 */
[----:B------:R-:W-:Y:S01]  /*0920*/  UMOV UR59, 0x1 ;  /* 0x00000001003b7882 */ /* 0x000fe20000000000 */
[----:B------:R-:W-:Y:S01]  /*0930*/  NOP ;  /* 0x0000000000007918 */ /* 0x000fe20000000000 */
[----:B------:R-:W-:Y:S01]  /*0940*/  USEL UR59, UR59, 0x2, !UP0 ;  /* 0x000000023b3b7887 */ /* 0x000fe2000c000000 */
[----:B------:R-:W-:Y:S01]  /*0950*/  ULDC.64 UR52, c[0x0][0x208] ;  /* 0x0000820000347ab9 */ /* 0x000fe20000000a00 */
[----:B-123--:R-:W-:Y:S08]  /*0960*/  BAR.SYNC.DEFER_BLOCKING 0x0 ;  /* 0x0000000000007b1d */ /* 0x00eff00000010000 */
[----:B------:R-:W-:Y:S05]  /*0970*/  @!P0 BRA `(.L_x_7416) ;  /* 0x000000b000788947 */ /* 0x000fea0003800000 */
.L_x_7417:
        /* <DEDUP_REMOVED lines=42> */
[----:B------:R-:W-:Y:S01]  /*0c20*/  UMOV UR4, UR38 ;  /* 0x0000002600047c82 */ /* 0x000fe20008000000 */
[----:B--2---:R-:W-:Y:S01]  /*0c30*/  UMOV UR5, UR6 ;  /* 0x0000000600057c82 */ /* 0x004fe20008000000 */
[----:B------:R-:W-:Y:S01]  /*0c40*/  LEA R8, R188, R3, 0x4 ;  /* 0x00000003bc087211 */ /* 0x000fe200078e20ff */
[----:B------:R-:W-:Y:S01]  /*0c50*/  IMAD.U32 R16, RZ, RZ, UR4 ;  /* 0x00000004ff107e24 */ /* 0x000fe2000f8e00ff */
[----:B------:R-:W-:Y:S01]  /*0c60*/  LEA.HI R2, R2, R187, RZ, 0x1 ;  /* 0x000000bb02027211 */ /* 0x000fe200078f08ff */
[----:B------:R-:W-:Y:S01]  /*0c70*/  IMAD.U32 R17, RZ, RZ, UR5 ;  /* 0x00000005ff117e24 */ /* 0x000fe2000f8e00ff */
[----:B------:R-:W-:Y:S01]  /*0c80*/  LEA.HI R9, R9, R4, RZ, 0x3 ;  /* 0x0000000409097211 */ /* 0x000fe200078f18ff */
[----:B------:R-:W-:Y:S01]  /*0c90*/  IMAD R3, R8, 0x8, R5 ;  /* 0x0000000808037824 */ /* 0x000fe200078e0205 */
[----:B------:R-:W-:Y:S01]  /*0ca0*/  LOP3.LUT R2, R2, 0x3fffffe, RZ, 0xc0, !PT ;  /* 0x03fffffe02027812 */ /* 0x000fe200078ec0ff */
[----:B------:R-:W-:Y:S01]  /*0cb0*/  UMOV UR4, UR7 ;  /* 0x0000000700047c82 */ /* 0x000fe20008000000 */
[----:B------:R-:W-:-:S02]  /*0cc0*/  LEA.HI R0, R0, R189, RZ, 0x3 ;  /* 0x000000bd00007211 */ /* 0x000fc400078f18ff */
[----:B------:R-:W-:Y:S01]  /*0cd0*/  LOP3.LUT R9, R9, 0xfffffff8, RZ, 0xc0, !PT ;  /* 0xfffffff809097812 */ /* 0x000fe200078ec0ff */
[----:B------:R-:W-:Y:S01]  /*0ce0*/  IMAD.IADD R22, R187, 0x1, -R2 ;  /* 0x00000001bb167824 */ /* 0x000fe200078e0a02 */
[----:B------:R-:W-:Y:S02]  /*0cf0*/  LEA.HI R7, R7, R186, RZ, 0x5 ;  /* 0x000000ba07077211 */ /* 0x000fe400078f28ff */
[----:B------:R-:W-:Y:S01]  /*0d00*/  SHF.L.U32 R3, R3, 0x3, RZ ;  /* 0x0000000303037819 */ /* 0x000fe200000006ff */
[----:B------:R-:W-:Y:S01]  /*0d10*/  IMAD.IADD R4, R4, 0x1, -R9 ;  /* 0x0000000104047824 */ /* 0x000fe200078e0a09 */
[----:B------:R-:W-:Y:S02]  /*0d20*/  LOP3.LUT R2, R0, 0x1ffffff8, RZ, 0xc0, !PT ;  /* 0x1ffffff800027812 */ /* 0x000fe400078ec0ff */
[----:B------:R-:W-:Y:S01]  /*0d30*/  SHF.R.S32.HI R7, RZ, 0x5, R7 ;  /* 0x00000005ff077819 */ /* 0x000fe20000011407 */
[----:B------:R-:W-:Y:S01]  /*0d40*/  IMAD.WIDE R16, R3, 0x2, R16 ;  /* 0x0000000203107825 */ /* 0x000fe200078e0210 */
[----:B------:R-:W-:-:S02]  /*0d50*/  LOP3.LUT R3, R6, 0x7ffffffc, RZ, 0xc0, !PT ;  /* 0x7ffffffc06037812 */ /* 0x000fc400078ec0ff */
[----:B------:R-:W-:Y:S01]  /*0d60*/  SHF.R.S32.HI R184, RZ, 0x3, R0 ;  /* 0x00000003ffb87819 */ /* 0x000fe20000011400 */
[----:B------:R-:W-:Y:S02]  /*0d70*/  IMAD.IADD R2, R189, 0x1, -R2 ;  /* 0x00000001bd027824 */ /* 0x000fe400078e0a02 */
[----:B------:R-:W-:-:S03]  /*0d80*/  IMAD R7, R7, 0x10, R4 ;  /* 0x0000001007077824 */ /* 0x000fc600078e0204 */
[----:B------:R-:W-:Y:S01]  /*0d90*/  SHF.L.U32 R18, R2, 0x3, RZ ;  /* 0x0000000302127819 */ /* 0x000fe200000006ff */
[----:B------:R-:W-:Y:S02]  /*0da0*/  IMAD R22, R22, 0x40, R7 ;  /* 0x0000004016167824 */ /* 0x000fe400078e0207 */
[----:B------:R-:W-:-:S07]  /*0db0*/  IMAD.IADD R2, R186, 0x1, -R3 ;  /* 0x00000001ba027824 */ /* 0x000fce00078e0a03 */
.L_x_7464:
        /* <DEDUP_REMOVED lines=20> */
.L_x_7418:
[----:B------:R-:W-:Y:S01]  /*0f00*/  ULDC UR6, c[0x0][0xdc4] ;  /* 0x0003710000067ab9 */ /* 0x000fe20000000800 */
[----:B------:R-:W-:Y:S01]  /*0f10*/  UMOV UR47, UR7 ;  /* 0x00000007002f7c82 */ /* 0x000fe20008000000 */
[----:B------:R-:W-:-:S11]  /*0f20*/  UISETP.NE.AND UP0, UPT, UR6, 0x1, UPT ;  /* 0x000000010600788c */ /* 0x000fd6000bf05270 */
[----:B------:R-:W-:Y:S02]  /*0f30*/  @UP0 ULDC.64 UR10, c[0x0][0xdc8] ;  /* 0x00037200000a0ab9 */ /* 0x000fe40000000a00 */
[----:B------:R-:W-:-:S04]  /*0f40*/  UIMAD.WIDE.U32 UR4, UR7, UR10, URZ ;  /* 0x0000000a070472a5 */ /* 0x000fc8000f8e003f */
[----:B------:R-:W-:-:S04]  /*0f50*/  @UP0 USHF.R.U32.HI UR47, URZ, UR11, UR5 ;  /* 0x0000000b3f2f0299 */ /* 0x000fc80008011605 */
[----:B------:R-:W-:-:S12]  /*0f60*/  UIMAD UR4, UR47, UR6, URZ ;  /* 0x000000062f0472a4 */ /* 0x000fd8000f8e023f */
.L_x_7419:
[----:B------:R-:W-:Y:S01]  /*0f70*/  ULOP3.LUT UR5, URZ, UR47, URZ, 0x33, !UPT ;  /* 0x0000002f3f057292 */ /* 0x000fe2000f8e333f */
[----:B------:R-:W-:Y:S01]  /*0f80*/  PLOP3.LUT P0, PT, PT, PT, PT, 0x80, 0x0 ;  /* 0x000000000000781c */ /* 0x000fe20003f0f070 */
[----:B------:R-:W-:Y:S01]  /*0f90*/  ULDC.64 UR10, c[0x0][0x3f8] ;  /* 0x0000fe00000a7ab9 */ /* 0x000fe20000000a00 */
[----:B------:R-:W-:Y:S01]  /*0fa0*/  ULDC UR6, c[0x0][0xdac] ;  /* 0x00036b0000067ab9 */ /* 0x000fe20000000800 */
[----:B------:R-:W-:Y:S01]  /*0fb0*/  UISETP.NE.U32.AND UP0, UPT, UR10, URZ, UPT ;  /* 0x0000003f0a00728c */ /* 0x000fe2000bf05070 */
[----:B------:R-:W-:Y:S01]  /*0fc0*/  IMAD.MOV.U32 R0, RZ, RZ, RZ ;  /* 0x000000ffff007224 */ /* 0x000fe200078e00ff */
[----:B------:R-:W-:Y:S01]  /*0fd0*/  UIADD3 UR5, UR5, UR6, URZ ;  /* 0x0000000605057290 */ /* 0x000fe2000fffe03f */
[----:B------:R-:W-:Y:S01]  /*0fe0*/  IMAD.MOV.U32 R3, RZ, RZ, RZ ;  /* 0x000000ffff037224 */ /* 0x000fe200078e00ff */
[----:B------:R-:W-:Y:S01]  /*0ff0*/  UISETP.NE.AND.EX UP0, UPT, UR11, URZ, UPT, UP0 ;  /* 0x0000003f0b00728c */ /* 0x000fe2000bf05300 */
[----:B------:R-:W-:Y:S01]  /*1000*/  IMAD.MOV.U32 R151, RZ, RZ, RZ ;  /* 0x000000ffff977224 */ /* 0x000fe200078e00ff */
[----:B------:R-:W-:Y:S01]  /*1010*/  USHF.L.U32 UR42, UR5, 0x7, URZ ;  /* 0x00000007052a7899 */ /* 0x000fe2000800063f */
[----:B------:R-:W-:Y:S01]  /*1020*/  CS2R R28, SRZ ;  /* 0x00000000001c7805 */ /* 0x000fe2000001ff00 */
[----:B------:R-:W-:Y:S01]  /*1030*/  ULDC UR40, c[0x0][0x404] ;  /* 0x0001010000287ab9 */ /* 0x000fe20000000800 */
[----:B------:R-:W-:Y:S01]  /*1040*/  ULDC UR9, c[0x0][0x288] ;  /* 0x0000a20000097ab9 */ /* 0x000fe20000000800 */
[----:B------:R-:W-:Y:S01]  /*1050*/  UIADD3 UR4, UR7, -UR4, URZ ;  /* 0x8000000407047290 */ /* 0x000fe2000fffe03f */
[----:B------:R-:W-:Y:S01]  /*1060*/  CS2R R30, SRZ ;  /* 0x00000000001e7805 */ /* 0x000fe2000001ff00 */
[----:B------:R-:W-:Y:S01]  /*1070*/  USEL UR40, UR40, 0x1, UP0 ;  /* 0x0000000128287887 */ /* 0x000fe20008000000 */
[----:B------:R-:W-:Y:S01]  /*1080*/  CS2R R32, SRZ ;  /* 0x0000000000207805 */ /* 0x000fe2000001ff00 */
[----:B------:R-:W-:Y:S01]  /*1090*/  UIADD3 UR5, UR42, 0xff, -UR9 ;  /* 0x000000ff2a057890 */ /* 0x000fe2000fffe809 */
[----:B------:R-:W-:Y:S01]  /*10a0*/  CS2R R34, SRZ ;  /* 0x0000000000227805 */ /* 0x000fe2000001ff00 */
[----:B------:R-:W-:Y:S01]  /*10b0*/  ULDC UR10, c[0x0][0xdc4] ;  /* 0x00037100000a7ab9 */ /* 0x000fe20000000800 */
[----:B------:R-:W-:Y:S01]  /*10c0*/  ULDC UR7, c[0x0][0x2e0] ;  /* 0x0000b80000077ab9 */ /* 0x000fe20000000800 */
[----:B------:R-:W-:Y:S01]  /*10d0*/  UIMAD UR10, UR8, UR10, UR4 ;  /* 0x0000000a080a72a4 */ /* 0x000fe2000f8e0204 */
[----:B------:R-:W-:Y:S01]  /*10e0*/  CS2R R36, SRZ ;  /* 0x0000000000247805 */ /* 0x000fe2000001ff00 */
[----:B------:R-:W-:Y:S01]  /*10f0*/  UIMAD UR4, UR40, UR7, 0x7f ;  /* 0x0000007f280474a4 */ /* 0x000fe2000f8e0207 */
[----:B------:R-:W-:Y:S01]  /*1100*/  CS2R R38, SRZ ;  /* 0x0000000000267805 */ /* 0x000fe2000001ff00 */
[----:B------:R-:W-:Y:S01]  /*1110*/  UIMAD UR6, UR40, UR7, UR5 ;  /* 0x00000007280672a4 */ /* 0x000fe2000f8e0205 */
[----:B------:R-:W-:Y:S01]  /*1120*/  CS2R R40, SRZ ;  /* 0x0000000000287805 */ /* 0x000fe2000001ff00 */
[----:B------:R-:W-:Y:S01]  /*1130*/  USHF.R.S32.HI UR5, URZ, 0x1f, UR4 ;  /* 0x0000001f3f057899 */ /* 0x000fe20008011404 */
[----:B------:R-:W-:Y:S01]  /*1140*/  CS2R R42, SRZ ;  /* 0x00000000002a7805 */ /* 0x000fe2000001ff00 */
[----:B------:R-:W-:Y:S01]  /*1150*/  USHF.R.S32.HI UR7, URZ, 0x1f, UR6 ;  /* 0x0000001f3f077899 */ /* 0x000fe20008011406 */
[----:B------:R-:W-:Y:S01]  /*1160*/  CS2R R44, SRZ ;  /* 0x00000000002c7805 */ /* 0x000fe2000001ff00 */
[----:B------:R-:W-:Y:S01]  /*1170*/  ULEA.HI UR5, UR5, UR4, URZ, 0x7 ;  /* 0x0000000405057291 */ /* 0x000fe2000f8f383f */
[----:B------:R-:W-:Y:S01]  /*1180*/  CS2R R46, SRZ ;  /* 0x00000000002e7805 */ /* 0x000fe2000001ff00 */
[----:B------:R-:W-:Y:S01]  /*1190*/  ULEA.HI UR7, UR7, UR6, URZ, 0x7 ;  /* 0x0000000607077291 */ /* 0x000fe2000f8f383f */
[----:B------:R-:W-:Y:S01]  /*11a0*/  CS2R R48, SRZ ;  /* 0x0000000000307805 */ /* 0x000fe2000001ff00 */
[----:B------:R-:W-:Y:S01]  /*11b0*/  USHF.R.S32.HI UR41, URZ, 0x7, UR5 ;  /* 0x000000073f297899 */ /* 0x000fe20008011405 */
[----:B------:R-:W-:Y:S01]  /*11c0*/  CS2R R50, SRZ ;  /* 0x0000000000327805 */ /* 0x000fe2000001ff00 */
[----:B------:R-:W-:Y:S01]  /*11d0*/  USHF.R.S32.HI UR7, URZ, 0x7, UR7 ;  /* 0x000000073f077899 */ /* 0x000fe20008011407 */
[----:B------:R-:W-:Y:S01]  /*11e0*/  CS2R R52, SRZ ;  /* 0x0000000000347805 */ /* 0x000fe2000001ff00 */
[----:B------:R-:W-:Y:S01]  /*11f0*/  ULDC UR43, c[0x0][0xdb8] ;  /* 0x00036e00002b7ab9 */ /* 0x000fe20000000800 */
[----:B------:R-:W-:Y:S01]  /*1200*/  UMOV UR44, UR10 ;  /* 0x0000000a002c7c82 */ /* 0x000fe20008000000 */
[----:B------:R-:W-:Y:S01]  /*1210*/  UISETP.LT.AND UP0, UPT, UR41, UR7, UPT ;  /* 0x000000072900728c */ /* 0x000fe2000bf01270 */
[----:B------:R-:W-:Y:S01]  /*1220*/  CS2R R54, SRZ ;  /* 0x0000000000367805 */ /* 0x000fe2000001ff00 */
[----:B------:R-:W-:Y:S01]  /*1230*/  UISETP.NE.AND UP1, UPT, UR43, 0x1, UPT ;  /* 0x000000012b00788c */ /* 0x000fe2000bf25270 */
[----:B------:R-:W-:Y:S01]  /*1240*/  CS2R R56, SRZ ;  /* 0x0000000000387805 */ /* 0x000fe2000001ff00 */
[----:B------:R-:W-:Y:S01]  /*1250*/  USEL UR41, UR41, UR7, UP0 ;  /* 0x0000000729297287 */ /* 0x000fe20008000000 */
[----:B------:R-:W-:-:S02]  /*1260*/  CS2R R58, SRZ ;  /* 0x00000000003a7805 */ /* 0x000fc4000001ff00 */
[----:B------:R-:W-:Y:S02]  /*1270*/  CS2R R60, SRZ ;  /* 0x00000000003c7805 */ /* 0x000fe4000001ff00 */
[----:B------:R-:W-:Y:S01]  /*1280*/  CS2R R62, SRZ ;  /* 0x00000000003e7805 */ /* 0x000fe2000001ff00 */
[----:B------:R-:W-:Y:S01]  /*1290*/  UISETP.GE.AND UP0, UPT, UR41, 0x1, UPT ;  /* 0x000000012900788c */ /* 0x000fe2000bf06270 */
[----:B------:R-:W-:Y:S02]  /*12a0*/  CS2R R64, SRZ ;  /* 0x0000000000407805 */ /* 0x000fe4000001ff00 */
[----:B------:R-:W-:Y:S02]  /*12b0*/  CS2R R66, SRZ ;  /* 0x0000000000427805 */ /* 0x000fe4000001ff00 */
[----:B------:R-:W-:Y:S02]  /*12c0*/  CS2R R68, SRZ ;  /* 0x0000000000447805 */ /* 0x000fe4000001ff00 */
[----:B------:R-:W-:Y:S01]  /*12d0*/  CS2R R70, SRZ ;  /* 0x0000000000467805 */ /* 0x000fe2000001ff00 */
[----:B------:R-:W-:Y:S01]  /*12e0*/  @UP1 ULDC UR8, c[0x0][0xdbc] ;  /* 0x00036f0000081ab9 */ /* 0x000fe20000000800 */
[----:B------:R-:W-:Y:S01]  /*12f0*/  PLOP3.LUT P1, PT, PT, PT, UP0, 0x80, 0x0 ;  /* 0x000000000000781c */ /* 0x000fe20003f2f008 */
[----:B------:R-:W-:Y:S01]  /*1300*/  UIMAD.WIDE.U32 UR4, UR10, UR8, URZ ;  /* 0x000000080a0472a5 */ /* 0x000fe2000f8e003f */
[----:B------:R-:W-:Y:S01]  /*1310*/  CS2R R72, SRZ ;  /* 0x0000000000487805 */ /* 0x000fe2000001ff00 */
[----:B------:R-:W-:Y:S01]  /*1320*/  @UP1 ULDC UR6, c[0x0][0xdc0] ;  /* 0x0003700000061ab9 */ /* 0x000fe20000000800 */
[----:B------:R-:W-:Y:S01]  /*1330*/  CS2R R74, SRZ ;  /* 0x00000000004a7805 */ /* 0x000fe2000001ff00 */
[----:B------:R-:W-:Y:S01]  /*1340*/  @UP1 USHF.R.U32.HI UR44, URZ, UR6, UR5 ;  /* 0x000000063f2c1299 */ /* 0x000fe20008011605 */
[----:B------:R-:W-:-:S02]  /*1350*/  CS2R R76, SRZ ;  /* 0x00000000004c7805 */ /* 0x000fc4000001ff00 */
[----:B------:R-:W-:Y:S02]  /*1360*/  CS2R R8, SRZ ;  /* 0x0000000000087805 */ /* 0x000fe4000001ff00 */
[----:B------:R-:W-:Y:S01]  /*1370*/  CS2R R78, SRZ ;  /* 0x00000000004e7805 */ /* 0x000fe2000001ff00 */
[----:B------:R-:W-:Y:S01]  /*1380*/  UIADD3 UR4, -UR44, URZ, URZ ;  /* 0x0000003f2c047290 */ /* 0x000fe2000fffe13f */
[----:B------:R-:W-:Y:S01]  /*1390*/  MOV R80, RZ ;  /* 0x000000ff00507202 */ /* 0x000fe20000000f00 */
[----:B------:R-:W-:Y:S01]  /*13a0*/  IMAD.MOV.U32 R82, RZ, RZ, RZ ;  /* 0x000000ffff527224 */ /* 0x000fe200078e00ff */
[----:B------:R-:W-:Y:S01]  /*13b0*/  CS2R R6, SRZ ;  /* 0x0000000000067805 */ /* 0x000fe2000001ff00 */
[----:B------:R-:W-:Y:S01]  /*13c0*/  UIMAD UR43, UR43, UR4, UR10 ;  /* 0x000000042b2b72a4 */ /* 0x000fe2000f8e020a */
[----:B------:R-:W-:Y:S02]  /*13d0*/  CS2R R10, SRZ ;  /* 0x00000000000a7805 */ /* 0x000fe4000001ff00 */
[----:B------:R-:W-:Y:S01]  /*13e0*/  CS2R R12, SRZ ;  /* 0x00000000000c7805 */ /* 0x000fe2000001ff00 */
[----:B------:R-:W-:Y:S01]  /*13f0*/  IMAD.MOV.U32 R15, RZ, RZ, RZ ;  /* 0x000000ffff0f7224 */ /* 0x000fe200078e00ff */
[----:B------:R-:W-:Y:S07]  /*1400*/  @!P1 BRA `(.L_x_7420) ;  /* 0x0000009400389947 */ /* 0x000fee0003800000 */
        /* <DEDUP_REMOVED lines=28> */
.L_x_7421:
[----:B------:R-:W-:Y:S01]  /*15d0*/  ULEA.HI UR4, UR57, UR57, URZ, 0x1 ;  /* 0x0000003939047291 */ /* 0x000fe2000f8f083f */
[----:B------:R-:W-:-:S03]  /*15e0*/  MOV R3, UR58 ;  /* 0x0000003a00037c02 */ /* 0x000fc60008000f00 */
[----:B------:R-:W-:Y:S01]  /*15f0*/  ULOP3.LUT UR4, UR4, 0xfffffffe, URZ, 0xc0, !UPT ;  /* 0xfffffffe04047892 */ /* 0x000fe2000f8ec03f */
[----:B------:R-:W-:-:S03]  /*1600*/  ISETP.NE.AND P0, PT, R3, 0x3, PT ;  /* 0x000000030300780c */ /* 0x000fc60003f05270 */
[----:B------:R-:W-:-:S06]  /*1610*/  UIADD3 UR4, UR57, -UR4, URZ ;  /* 0x8000000439047290 */ /* 0x000fcc000fffe03f */
[----:B------:R-:W-:-:S05]  /*1620*/  IMAD.U32 R0, RZ, RZ, UR4 ;  /* 0x00000004ff007e24 */ /* 0x000fca000f8e00ff */
[----:B------:R-:W-:-:S04]  /*1630*/  SHF.L.U32 R0, R0, 0x1f, RZ ;  /* 0x0000001f00007819 */ /* 0x000fc800000006ff */
[----:B------:R-:W1:Y:S02]  /*1640*/  SYNCS.PHASECHK.TRANS64.TRYWAIT P1, [UR38+0x28800], R0 ;  /* 0x02880000ff0075a7 */ /* 0x000e640008020166 */
[----:B-1----:R-:W-:Y:S05]  /*1650*/  @!P1 BRA `(.L_x_7422) ;  /* 0x000000d000909947 */ /* 0x002fea0003800000 */
.L_x_7523:
[----:B------:R-:W-:Y:S05]  /*1660*/  @!P0 BRA `(.L_x_7423) ;  /* 0x0000000000048947 */ /* 0x000fea0003800000 */
[----:B------:R-:W-:Y:S01]  /*1670*/  BPT.TRAP 0x1 ;  /* 0x000000040000795c */ /* 0x000fe20000300000 */
.L_x_7423:
[----:B-1----:R-:W-:Y:S02]  /*1680*/  IMAD.U32 R0, RZ, RZ, UR37 ;  /* 0x00000025ff007e24 */ /* 0x002fe4000f8e00ff */
[----:B------:R-:W-:-:S03]  /*1690*/  IMAD.U32 R3, RZ, RZ, UR36 ;  /* 0x00000024ff037e24 */ /* 0x000fc6000f8e00ff */
[----:B------:R-:W-:Y:S02]  /*16a0*/  LEA R0, R0, UR38, 0x3 ;  /* 0x0000002600007c11 */ /* 0x000fe4000f8e18ff */
[----:B------:R-:W-:-:S04]  /*16b0*/  SHF.L.U32 R3, R3, 0x1f, RZ ;  /* 0x0000001f03037819 */ /* 0x000fc800000006ff */
[----:B------:R1:W2:Y:S01]  /*16c0*/  SYNCS.PHASECHK.TRANS64.TRYWAIT P2, [R0+URZ+0x28830], R3 ;  /* 0x02883003000075a7 */ /* 0x0002a2000804017f */
[----:B------:R-:W-:Y:S05]  /*16d0*/  @!P0 BRA `(.L_x_7424) ;  /* 0x0000000000048947 */ /* 0x000fea0003800000 */
[----:B------:R-:W-:Y:S01]  /*16e0*/  BPT.TRAP 0x1 ;  /* 0x000000040000795c */ /* 0x000fe20000300000 */
.L_x_7424:
[----:B------:R-:W3:Y:S01]  /*16f0*/  S2R R4, SR_TID.X ;  /* 0x0000000000047919 */ /* 0x000ee20000002100 */
[----:B------:R-:W-:Y:S01]  /*1700*/  IMAD.MOV.U32 R151, RZ, RZ, RZ ;  /* 0x000000ffff977224 */ /* 0x000fe200078e00ff */
[----:B---3--:R-:W-:Y:S01]  /*1710*/  LOP3.LUT P1, RZ, R4, 0x7f, RZ, 0xc0, !PT ;  /* 0x0000007f04ff7812 */ /* 0x008fe2000782c0ff */
[----:B--2---:R-:W-:-:S12]  /*1720*/  @P2 BRA `(.L_x_7425) ;  /* 0x0000000000082947 */ /* 0x004fd80003800000 */
[----:B------:R-:W2:Y:S02]  /*1730*/  SYNCS.PHASECHK.TRANS64.TRYWAIT P2, [R0+URZ+0x28830], R3 ;  /* 0x02883003000075a7 */ /* 0x000ea4000804017f */
[----:B--2---:R-:W-:Y:S05]  /*1740*/  @!P2 BRA `(.L_x_7426) ;  /* 0x000000d0006ca947 */ /* 0x004fea0003800000 */
.L_x_7425:
[----:B------:R-:W-:Y:S05]  /*1750*/  WARPSYNC.ALL ;  /* 0x0000000000007948 */ /* 0x000fea0003800000 */
[----:B------:R-:W-:Y:S01]  /*1760*/  UIADD3 UR4, UR38, 0x18400, URZ ;  /* 0x0001840026047890 */ /* 0x000fe2000fffe03f */
[----:B------:R-:W-:Y:S01]  /*1770*/  WARPGROUP.ARRIVE ;  /* 0x00000000000079c5 */ /* 0x000fe20000000000 */
[----:B------:R-:W-:Y:S01]  /*1780*/  ULOP3.LUT UR48, UR48, 0x10000, URZ, 0xfc, !UPT ;  /* 0x0001000030307892 */ /* 0x000fe2000f8efc3f */
[----:B-12---:R-:W-:Y:S01]  /*1790*/  @!P1 IADD3 R0, R0, 0x28840, RZ ;  /* 0x0002884000009810 */ /* 0x006fe20007ffe0ff */
[----:B------:R-:W-:Y:S01]  /*17a0*/  USHF.R.U32.HI UR4, URZ, 0x4, UR4 ;  /* 0x000000043f047899 */ /* 0x000fe20008011604 */
[--C-:B------:R-:W-:Y:S01]  /*17b0*/  IMAD.MOV.U32 R150, RZ, RZ, R151.reuse ;  /* 0x000000ffff967224 */ /* 0x100fe200078e0097 */
[----:B------:R-:W-:Y:S01]  /*17c0*/  UMOV UR49, 0x40000040 ;  /* 0x4000004000317882 */ /* 0x000fe20000000000 */
[----:B------:R-:W-:Y:S01]  /*17d0*/  UMOV UR51, 0x40000040 ;  /* 0x4000004000337882 */ /* 0x000fe20000000000 */
[----:B------:R-:W-:Y:S01]  /*17e0*/  ULOP3.LUT UR4, UR4, 0x3fff, URZ, 0xc0, !UPT ;  /* 0x00003fff04047892 */ /* 0x000fe2000f8ec03f */
[----:B------:R-:W-:Y:S01]  /*17f0*/  @!P1 PRMT R0, RZ, 0x654, R0 ;  /* 0x00000654ff009816 */ /* 0x000fe20000000000 */
[----:B------:R-:W-:Y:S01]  /*1800*/  UIADD3 UR8, UR48, 0x2, URZ ;  /* 0x0000000230087890 */ /* 0x000fe2000fffe03f */
[--C-:B------:R-:W-:Y:S01]  /*1810*/  IMAD.MOV.U32 R149, RZ, RZ, R151.reuse ;  /* 0x000000ffff957224 */ /* 0x100fe200078e0097 */
[----:B------:R-:W-:Y:S01]  /*1820*/  ULOP3.LUT UR39, UR4, 0x10000, URZ, 0xfc, !UPT ;  /* 0x0001000004277892 */ /* 0x000fe2000f8efc3f */
[--C-:B------:R-:W-:Y:S01]  /*1830*/  IMAD.MOV.U32 R148, RZ, RZ, R151.reuse ;  /* 0x000000ffff947224 */ /* 0x100fe200078e0097 */
[----:B------:R-:W-:Y:S01]  /*1840*/  UMOV UR9, 0x40000040 ;  /* 0x4000004000097882 */ /* 0x000fe20000000000 */
[----:B------:R-:W-:Y:S01]  /*1850*/  UMOV UR11, 0x40000040 ;  /* 0x40000040000b7882 */ /* 0x000fe20000000000 */
[----:B------:R-:W-:Y:S01]  /*1860*/  ULEA UR50, UR37, UR39, 0xb ;  /* 0x0000002725327291 */ /* 0x000fe2000f8e583f */
[-C--:B------:R-:W-:Y:S01]  /*1870*/  MOV R147, R151.reuse ;  /* 0x0000009700937202 */ /* 0x080fe20000000f00 */
[----:B------:R-:W-:Y:S01]  /*1880*/  UIADD3 UR12, UR48, 0x4, URZ ;  /* 0x00000004300c7890 */ /* 0x000fe2000fffe03f */
[--C-:B------:R-:W-:Y:S01]  /*1890*/  IMAD.MOV.U32 R146, RZ, RZ, R151.reuse ;  /* 0x000000ffff927224 */ /* 0x100fe200078e0097 */
[----:B------:R-:W-:Y:S01]  /*18a0*/  UIADD3 UR10, UR50, 0x2, URZ ;  /* 0x00000002320a7890 */ /* 0x000fe2000fffe03f */
[--C-:B------:R-:W-:Y:S01]  /*18b0*/  IMAD.MOV.U32 R145, RZ, RZ, R151.reuse ;  /* 0x000000ffff917224 */ /* 0x100fe200078e0097 */
[----:B------:R-:W-:Y:S01]  /*18c0*/  UIADD3 UR14, UR50, 0x4, URZ ;  /* 0x00000004320e7890 */ /* 0x000fe2000fffe03f */
[--C-:B------:R-:W-:Y:S01]  /*18d0*/  IMAD.MOV.U32 R144, RZ, RZ, R151.reuse ;  /* 0x000000ffff907224 */ /* 0x100fe200078e0097 */
[----:B------:R-:W-:Y:S01]  /*18e0*/  UMOV UR13, 0x40000040 ;  /* 0x40000040000d7882 */ /* 0x000fe20000000000 */
[----:B------:R-:W-:Y:S01]  /*18f0*/  HGMMA.64x128x16.F32 R24, gdesc[UR48], RZ, !UPT, gsb0 ;  /* 0x01e00000301879f0 */ /* 0x000fe2000c0008ff */
[----:B------:R-:W-:Y:S01]  /*1900*/  UMOV UR15, 0x40000040 ;  /* 0x40000040000f7882 */ /* 0x000fe20000000000 */
[----:B------:R-:W-:Y:S01]  /*1910*/  UIADD3 UR16, UR48, 0x6, URZ ;  /* 0x0000000630107890 */ /* 0x000fe2000fffe03f */
[-C--:B------:R-:W-:Y:S01]  /*1920*/  MOV R143, R151.reuse ;  /* 0x00000097008f7202 */ /* 0x080fe20000000f00 */
[----:B------:R-:W-:Y:S01]  /*1930*/  UIADD3 UR18, UR50, 0x6, URZ ;  /* 0x0000000632127890 */ /* 0x000fe2000fffe03f */
[--C-:B------:R-:W-:Y:S01]  /*1940*/  IMAD.MOV.U32 R142, RZ, RZ, R151.reuse ;  /* 0x000000ffff8e7224 */ /* 0x100fe200078e0097 */
[----:B------:R-:W-:Y:S01]  /*1950*/  UMOV UR17, 0x40000040 ;  /* 0x4000004000117882 */ /* 0x000fe20000000000 */
[----:B------:R-:W-:Y:S01]  /*1960*/  UMOV UR19, 0x40000040 ;  /* 0x4000004000137882 */ /* 0x000fe20000000000 */
[----:B------:R-:W-:Y:S01]  /*1970*/  UIADD3 UR20, UR48, 0x400, URZ ;  /* 0x0000040030147890 */ /* 0x000fe2000fffe03f */
[--C-:B------:R-:W-:Y:S01]  /*1980*/  IMAD.MOV.U32 R141, RZ, RZ, R151.reuse ;  /* 0x000000ffff8d7224 */ /* 0x100fe200078e0097 */
[----:B------:R-:W-:Y:S01]  /*1990*/  UIADD3 UR22, UR50, 0x400, URZ ;  /* 0x0000040032167890 */ /* 0x000fe2000fffe03f */
[--C-:B------:R-:W-:Y:S01]  /*19a0*/  IMAD.MOV.U32 R140, RZ, RZ, R151.reuse ;  /* 0x000000ffff8c7224 */ /* 0x100fe200078e0097 */
[----:B------:R-:W-:Y:S01]  /*19b0*/  UMOV UR21, 0x40000040 ;  /* 0x4000004000157882 */ /* 0x000fe20000000000 */
        /* <DEDUP_REMOVED lines=19> */
[----:B------:R-:W-:Y:S01]  /*1af0*/  UMOV UR4, 0xffffff80 ;  /* 0xffffff8000047882 */ /* 0x000fe20000000000 */
[----:B------:R-:W-:Y:S01]  /*1b00*/  ULDC UR5, c[0x0][0x2e0] ;  /* 0x0000b80000057ab9 */ /* 0x000fe20000000800 */
[----:B------:R-:W-:Y:S01]  /*1b10*/  UIMAD UR4, UR41, UR4, 0x80 ;  /* 0x00000080290474a4 */ /* 0x000fe2000f8e0204 */
[--C-:B------:R-:W-:Y:S01]  /*1b20*/  IMAD.MOV.U32 R133, RZ, RZ, R151.reuse ;  /* 0x000000ffff857224 */ /* 0x100fe200078e0097 */
[----:B------:R-:W-:Y:S01]  /*1b30*/  ULDC UR7, c[0x0][0x288] ;  /* 0x0000a20000077ab9 */ /* 0x000fe20000000800 */
[--C-:B------:R-:W-:Y:S01]  /*1b40*/  IMAD.MOV.U32 R132, RZ, RZ, R151.reuse ;  /* 0x000000ffff847224 */ /* 0x100fe200078e0097 */
[----:B------:R-:W-:Y:S01]  /*1b50*/  UIMAD UR4, UR40, UR5, UR4 ;  /* 0x00000005280472a4 */ /* 0x000fe2000f8e0204 */
[-C--:B------:R-:W-:Y:S01]  /*1b60*/  MOV R131, R151.reuse ;  /* 0x0000009700837202 */ /* 0x080fe20000000f00 */
[----:B------:R-:W-:Y:S01]  /*1b70*/  UIMAD UR40, UR40, UR5, -UR7 ;  /* 0x00000005282872a4 */ /* 0x000fe2000f8e0a07 */
[--C-:B------:R-:W-:Y:S01]  /*1b80*/  IMAD.MOV.U32 R130, RZ, RZ, R151.reuse ;  /* 0x000000ffff827224 */ /* 0x100fe200078e0097 */
[----:B------:R-:W-:Y:S01]  /*1b90*/  UIADD3 UR6, UR4, 0x1, -UR7 ;  /* 0x0000000104067890 */ /* 0x000fe2000fffe807 */
[--C-:B------:R-:W-:Y:S01]  /*1ba0*/  IMAD.MOV.U32 R129, RZ, RZ, R151.reuse ;  /* 0x000000ffff817224 */ /* 0x100fe200078e0097 */
[----:B------:R-:W-:Y:S01]  /*1bb0*/  UIADD3 UR40, UR42, UR40, URZ ;  /* 0x000000282a287290 */ /* 0x000fe2000fffe03f */
[----:B------:R-:W-:Y:S01]  /*1bc0*/  IMAD.U32 R9, RZ, RZ, UR4 ;  /* 0x00000004ff097e24 */ /* 0x000fe2000f8e00ff */
[----:B------:R-:W-:Y:S01]  /*1bd0*/  ULDC UR4, c[0x0][0x988] ;  /* 0x0002620000047ab9 */ /* 0x000fe20000000800 */
[--C-:B------:R-:W-:Y:S01]  /*1be0*/  IMAD.MOV.U32 R128, RZ, RZ, R151.reuse ;  /* 0x000000ffff807224 */ /* 0x100fe200078e0097 */
[----:B------:R-:W-:Y:S01]  /*1bf0*/  MOV R89, UR6 ;  /* 0x0000000600597c02 */ /* 0x000fe20008000f00 */
[----:B------:R-:W-:Y:S01]  /*1c00*/  UIADD3 UR6, UR41, -0x2, URZ ;  /* 0xfffffffe29067890 */ /* 0x000fe2000fffe03f */
[-C--:B------:R-:W-:Y:S01]  /*1c10*/  MOV R127, R151.reuse ;  /* 0x00000097007f7202 */ /* 0x080fe20000000f00 */
[----:B------:R-:W-:Y:S01]  /*1c20*/  IMAD.MOV.U32 R126, RZ, RZ, R151 ;  /* 0x000000ffff7e7224 */ /* 0x000fe200078e0097 */
[-C--:B------:R-:W-:Y:S01]  /*1c30*/  MOV R123, R151.reuse ;  /* 0x00000097007b7202 */ /* 0x080fe20000000f00 */
[----:B------:R-:W-:Y:S01]  /*1c40*/  IMAD R89, R2, -0x2, R89 ;  /* 0xfffffffe02597824 */ /* 0x000fe200078e0259 */
        /* <DEDUP_REMOVED lines=27> */
[----:B------:R-:W-:Y:S01]  /*1e00*/  HGMMA.64x128x16.F32 R24, gdesc[UR8], R24, gsb0 ;  /* 0x01e00000081879f0 */ /* 0x000fe20008000818 */
[----:B------:R-:W-:Y:S02]  /*1e10*/  ULDC UR10, c[0x0][0x9d8] ;  /* 0x00027600000a7ab9 */ /* 0x000fe40000000800 */
        /* <DEDUP_REMOVED lines=23> */
[----:B------:R-:W-:Y:S02]  /*1f90*/  VIADD R40, R22, UR42 ;  /* 0x0000002a16287c36 */ /* 0x000fe40008000000 */
[----:B------:R-:W-:Y:S01]  /*1fa0*/  FMUL.FTZ R10, R36, UR10 ;  /* 0x0000000a240a7c20 */ /* 0x000fe20008410000 */
[----:B------:R-:W1:Y:S01]  /*1fb0*/  MUFU.TANH R26, R26 ;  /* 0x0000001a001a7308 */ /* 0x000e620000002400 */
[----:B------:R-:W-:Y:S01]  /*1fc0*/  FMUL.FTZ R31, R31, UR10 ;  /* 0x0000000a1f1f7c20 */ /* 0x000fe20008410000 */
[----:B------:R-:W-:Y:S01]  /*1fd0*/  IMAD R36, R2, -0x2, R9 ;  /* 0xfffffffe02247824 */ /* 0x000fe200078e0209 */
[----:B------:R-:W-:Y:S01]  /*1fe0*/  IADD3 R9, R89, 0x8, R40 ;  /* 0x0000000859097810 */ /* 0x000fe20007ffe028 */
[----:B------:R-:W-:Y:S01]  /*1ff0*/  FMUL.FTZ R34, R34, UR10 ;  /* 0x0000000a22227c20 */ /* 0x000fe20008410000 */
[----:B------:R-:W-:Y:S01]  /*2000*/  FMUL.FTZ R35, R35, UR10 ;  /* 0x0000000a23237c20 */ /* 0x000fe20008410000 */
[----:B------:R-:W-:Y:S01]  /*2010*/  FMUL.FTZ R38, R38, UR10 ;  /* 0x0000000a26267c20 */ /* 0x000fe20008410000 */
[----:B------:R-:W-:Y:S01]  /*2020*/  VIMNMX R9, R36, R9, PT ;  /* 0x0000000924097248 */ /* 0x000fe20003fe0100 */
[----:B------:R-:W2:Y:S01]  /*2030*/  MUFU.TANH R27, R27 ;  /* 0x0000001b001b7308 */ /* 0x000ea20000002400 */
[----:B------:R-:W-:Y:S01]  /*2040*/  FMUL.FTZ R39, R39, UR10 ;  /* 0x0000000a27277c20 */ /* 0x000fe20008410000 */
[----:B------:R-:W-:Y:S01]  /*2050*/  FMUL.FTZ R42, R42, UR10 ;  /* 0x0000000a2a2a7c20 */ /* 0x000fe20008410000 */
[----:B------:R-:W-:Y:S01]  /*2060*/  ISETP.GT.AND P2, PT, R9, RZ, PT ;  /* 0x000000ff0900720c */ /* 0x000fe20003f44270 */
[----:B------:R-:W-:Y:S01]  /*2070*/  FMUL.FTZ R43, R43, UR10 ;  /* 0x0000000a2b2b7c20 */ /* 0x000fe20008410000 */
[C---:B------:R-:W-:Y:S01]  /*2080*/  ISETP.GT.AND P3, PT, R9.reuse, 0x1, PT ;  /* 0x000000010900780c */ /* 0x040fe20003f64270 */
[----:B------:R-:W-:Y:S01]  /*2090*/  FMUL.FTZ R46, R46, UR10 ;  /* 0x0000000a2e2e7c20 */ /* 0x000fe20008410000 */
[----:B------:R-:W-:Y:S01]  /*20a0*/  ISETP.GT.AND P4, PT, R9, 0x8, PT ;  /* 0x000000080900780c */ /* 0x000fe20003f84270 */
[----:B------:R-:W3:Y:S01]  /*20b0*/  MUFU.TANH R30, R30 ;  /* 0x0000001e001e7308 */ /* 0x000ee20000002400 */
        /* <DEDUP_REMOVED lines=8> */
[----:B--2---:R-:W-:Y:S01]  /*2140*/  FSEL R26, R27, -INF , P3 ;  /* 0xff8000001b1a7808 */ /* 0x004fe20001800000 */
[----:B------:R-:W-:Y:S01]  /*2150*/  FMUL.FTZ R20, R45, UR10 ;  /* 0x0000000a2d147c20 */ /* 0x000fe20008410000 */
[----:B------:R-:W-:Y:S01]  /*2160*/  ISETP.GT.AND P3, PT, R9, 0x10, PT ;  /* 0x000000100900780c */ /* 0x000fe20003f64270 */
[----:B------:R-:W-:Y:S01]  /*2170*/  FMUL.FTZ R54, R54, UR10 ;  /* 0x0000000a36367c20 */ /* 0x000fe20008410000 */
[----:B------:R-:W-:Y:S01]  /*2180*/  FMNMX.FTZ R4, R91, R26, !PT ;  /* 0x0000001a5b047209 */ /* 0x000fe20007810000 */
[----:B------:R-:W-:Y:S01]  /*2190*/  FMUL.FTZ R55, R55, UR10 ;  /* 0x0000000a37377c20 */ /* 0x000fe20008410000 */
[----:B------:R-:W-:Y:S01]  /*21a0*/  FMUL.FTZ R15, R41, UR10 ;  /* 0x0000000a290f7c20 */ /* 0x000fe20008410000 */
[----:B------:R-:W2:Y:S01]  /*21b0*/  MUFU.TANH R34, R34 ;  /* 0x0000002200227308 */ /* 0x000ea20000002400 */
        /* <DEDUP_REMOVED lines=8> */
[----:B-1----:R-:W-:Y:S01]  /*2240*/  FSEL R95, R31, -INF , P2 ;  /* 0xff8000001f5f7808 */ /* 0x002fe20001000000 */
[----:B------:R-:W-:Y:S01]  /*2250*/  FMUL.FTZ R66, R66, UR10 ;  /* 0x0000000a42427c20 */ /* 0x000fe20008410000 */
[----:B------:R-:W-:Y:S01]  /*2260*/  ISETP.GT.AND P2, PT, R9, 0x11, PT ;  /* 0x000000110900780c */ /* 0x000fe20003f44270 */
[----:B------:R-:W-:Y:S01]  /*2270*/  FMUL.FTZ R67, R67, UR10 ;  /* 0x0000000a43437c20 */ /* 0x000fe20008410000 */
[----:B------:R-:W-:Y:S01]  /*2280*/  FMNMX.FTZ R4, R95, R4, !PT ;  /* 0x000000045f047209 */ /* 0x000fe20007810000 */
        /* <DEDUP_REMOVED lines=13> */
[----:B------:R-:W-:Y:S01]  /*2360*/  ISETP.GT.AND P2, PT, R9, 0x19, PT ;  /* 0x000000190900780c */ /* 0x000fe20003f44270 */
        /* <DEDUP_REMOVED lines=19> */
[----:B------:R-:W-:Y:S01]  /*24a0*/  VIADDMNMX R36, R40, R89, R36, PT ;  /* 0x0000005928247246 */ /* 0x000fe20003800124 */
[----:B------:R-:W2:Y:S01]  /*24b0*/  MUFU.TANH R46, R46 ;  /* 0x0000002e002e7308 */ /* 0x000ea20000002400 */
[----:B---3--:R-:W-:Y:S01]  /*24c0*/  FSEL R105, R42, -INF , P3 ;  /* 0xff8000002a697808 */ /* 0x008fe20001800000 */
[----:B------:R-:W-:Y:S01]  /*24d0*/  FMUL.FTZ R14, R44, UR10 ;  /* 0x0000000a2c0e7c20 */ /* 0x000fe20008410000 */
[----:B------:R-:W-:Y:S01]  /*24e0*/  ISETP.GT.AND P3, PT, R9, 0x28, PT ;  /* 0x000000280900780c */ /* 0x000fe20003f64270 */
[----:B------:R-:W-:Y:S01]  /*24f0*/  FMUL.FTZ R21, R48, UR10 ;  /* 0x0000000a30157c20 */ /* 0x000fe20008410000 */
[----:B------:R-:W-:Y:S01]  /*2500*/  FMNMX.FTZ R4, R105, R4, !PT ;  /* 0x0000000469047209 */ /* 0x000fe20007810000 */
[----:B------:R-:W-:Y:S01]  /*2510*/  FMUL.FTZ R24, R52, UR10 ;  /* 0x0000000a34187c20 */ /* 0x000fe20008410000 */
[----:B------:R-:W-:Y:S01]  /*2520*/  ISETP.GT.AND P4, PT, R36, 0x8, PT ;  /* 0x000000082400780c */ /* 0x000fe20003f84270 */
        /* <DEDUP_REMOVED lines=30> */
[----:B------:R1:W-:Y:S02]  /*2710*/  @!P1 SYNCS.ARRIVE.TRANS64.RED.A1T0 RZ, [R0+URZ], RZ ;  /* 0x000000ff00ff99a7 */ /* 0x0003e4000810043f */
        /* <DEDUP_REMOVED lines=8> */
[----:B------:R-:W3:Y:S01]  /*27a0*/  MUFU.TANH R59, R59 ;  /* 0x0000003b003b7308 */ /* 0x000ee20000002400 */
[----:B----4-:R-:W-:Y:S02]  /*27b0*/  FSEL R39, R55, -INF , P2 ;  /* 0xff80000037277808 */ /* 0x010fe40001000000 */
[----:B------:R-:W-:Y:S02]  /*27c0*/  ISETP.GT.AND P2, PT, R9, 0x41, PT ;  /* 0x000000410900780c */ /* 0x000fe40003f44270 */
[----:B------:R-:W-:-:S03]  /*27d0*/  FMNMX.FTZ R4, R39, R4, !PT ;  /* 0x0000000427047209 */ /* 0x000fc60007810000 */
[----:B------:R-:W4:Y:S01]  /*27e0*/  MUFU.TANH R62, R62 ;  /* 0x0000003e003e7308 */ /* 0x000f220000002400 */
        /* <DEDUP_REMOVED lines=50> */
[----:B------:R-:W-:Y:S01]  /*2b10*/  FMNMX.FTZ R30, R63, R4, !PT ;  /* 0x000000043f1e7209 */ /* 0x000fe20007810000 */
[----:B------:R-:W-:Y:S02]  /*2b20*/  FMUL.FTZ R4, R61, UR10 ;  /* 0x0000000a3d047c20 */ /* 0x000fe40008410000 */
[----:B------:R-:W2:Y:S01]  /*2b30*/  MUFU.TANH R71, R87 ;  /* 0x0000005700477308 */ /* 0x000ea20000002400 */
[----:B---3--:R-:W-:Y:S02]  /*2b40*/  FSEL R67, R67, -INF , P2 ;  /* 0xff80000043437808 */ /* 0x008fe40001000000 */
[----:B------:R-:W-:-:S02]  /*2b50*/  ISETP.GT.AND P2, PT, R9, 0x79, PT ;  /* 0x000000790900780c */ /* 0x000fc40003f44270 */
[----:B------:R-:W-:-:S03]  /*2b60*/  FMNMX.FTZ R34, R67, R30, !PT ;  /* 0x0000001e43227209 */ /* 0x000fc60007810000 */
[----:B------:R-:W-:Y:S01]  /*2b70*/  MUFU.TANH R30, R4 ;  /* 0x00000004001e7308 */ /* 0x000fe20000002400 */
[----:B----4-:R-:W-:Y:S02]  /*2b80*/  FSEL R61, R86, -INF , P3 ;  /* 0xff800000563d7808 */ /* 0x010fe40001800000 */
[----:B------:R-:W-:Y:S02]  /*2b90*/  ISETP.GT.AND P3, PT, R36, 0x1, PT ;  /* 0x000000012400780c */ /* 0x000fe40003f64270 */
[----:B------:R-:W-:-:S03]  /*2ba0*/  FMNMX.FTZ R34, R61, R34, !PT ;  /* 0x000000223d227209 */ /* 0x000fc60007810000 */
[----:B------:R-:W-:Y:S01]  /*2bb0*/  MUFU.TANH R3, R3 ;  /* 0x0000000300037308 */ /* 0x000fe20000002400 */
[----:B--2---:R-:W-:-:S04]  /*2bc0*/  FSEL R71, R71, -INF , P2 ;  /* 0xff80000047477808 */ /* 0x004fc80001000000 */
[----:B------:R-:W-:-:S03]  /*2bd0*/  FMNMX.FTZ R34, R71, R34, !PT ;  /* 0x0000002247227209 */ /* 0x000fc60007810000 */
[----:B------:R-:W2:Y:S02]  /*2be0*/  MUFU.TANH R5, R5 ;  /* 0x0000000500057308 */ /* 0x000ea40000002400 */
[----:B------:R-:W3:Y:S06]  /*2bf0*/  SHFL.BFLY PT, R9, R34, 0x2, 0x1f ;  /* 0x0c401f0022097f89 */ /* 0x000eec00000e0000 */
[----:B------:R-:W4:Y:S08]  /*2c00*/  MUFU.TANH R6, R6 ;  /* 0x0000000600067308 */ /* 0x000f300000002400 */
[----:B------:R-:W-:Y:S01]  /*2c10*/  MUFU.TANH R7, R7 ;  /* 0x0000000700077308 */ /* 0x000fe20000002400 */
[----:B--2---:R-:W-:-:S02]  /*2c20*/  FSEL R5, R5, -INF , P3 ;  /* 0xff80000005057808 */ /* 0x004fc40001800000 */
[----:B------:R-:W-:-:S05]  /*2c30*/  ISETP.GT.AND P3, PT, R36, 0x10, PT ;  /* 0x000000102400780c */ /* 0x000fca0003f64270 */
[----:B------:R-:W2:Y:S01]  /*2c40*/  MUFU.TANH R8, R8 ;  /* 0x0000000800087308 */ /* 0x000ea20000002400 */
[----:B----4-:R-:W-:Y:S02]  /*2c50*/  FSEL R75, R6, -INF , P4 ;  /* 0xff800000064b7808 */ /* 0x010fe40002000000 */
[----:B---3--:R-:W-:-:S05]  /*2c60*/  FMNMX.FTZ R4, R34, R9, !PT ;  /* 0x0000000922047209 */ /* 0x008fca0007810000 */
[----:B------:R-:W3:Y:S01]  /*2c70*/  SHFL.BFLY PT, R9, R4, 0x1, 0x1f ;  /* 0x0c201f0004097f89 */ /* 0x000ee200000e0000 */
[----:B------:R-:W-:Y:S08]  /*2c80*/  MUFU.TANH R11, R11 ;  /* 0x0000000b000b7308 */ /* 0x000ff00000002400 */
[----:B------:R-:W4:Y:S01]  /*2c90*/  MUFU.TANH R10, R10 ;  /* 0x0000000a000a7308 */ /* 0x000f220000002400 */
[----:B--2---:R-:W-:-:S02]  /*2ca0*/  FSEL R83, R8, -INF , P3 ;  /* 0xff80000008537808 */ /* 0x004fc40001800000 */
[----:B------:R-:W-:-:S05]  /*2cb0*/  ISETP.GT.AND P3, PT, R36, 0x18, PT ;  /* 0x000000182400780c */ /* 0x000fca0003f64270 */
[----:B------:R-:W2:Y:S01]  /*2cc0*/  MUFU.TANH R12, R12 ;  /* 0x0000000c000c7308 */ /* 0x000ea20000002400 */
[----:B---3--:R-:W-:Y:S01]  /*2cd0*/  FMNMX.FTZ R9, R4, R9, !PT ;  /* 0x0000000904097209 */ /* 0x008fe20007810000 */
[----:B------:R-:W-:-:S06]  /*2ce0*/  IMAD.U32 R4, RZ, RZ, UR4 ;  /* 0x00000004ff047e24 */ /* 0x000fcc000f8e00ff */
[----:B------:R-:W3:Y:S01]  /*2cf0*/  MUFU.TANH R13, R13 ;  /* 0x0000000d000d7308 */ /* 0x000ee20000002400 */
[----:B----4-:R-:W-:Y:S01]  /*2d00*/  FSEL R87, R10, -INF , P3 ;  /* 0xff8000000a577808 */ /* 0x010fe20001800000 */
[----:B------:R-:W-:Y:S01]  /*2d10*/  USHF.R.S32.HI UR4, URZ, 0x1f, UR40 ;  /* 0x0000001f3f047899 */ /* 0x000fe20008011428 */
[C---:B------:R-:W-:Y:S01]  /*2d20*/  FMUL.FTZ R34, R9.reuse, R4 ;  /* 0x0000000409227220 */ /* 0x040fe20000410000 */
[----:B------:R-:W-:Y:S02]  /*2d30*/  FSETP.NEU.FTZ.AND P2, PT, R9, -INF , PT ;  /* 0xff8000000900780b */ /* 0x000fe40003f5d000 */
[----:B------:R-:W-:Y:S01]  /*2d40*/  ISETP.GT.AND P3, PT, R36, 0x20, PT ;  /* 0x000000202400780c */ /* 0x000fe20003f64270 */
[----:B------:R-:W-:Y:S01]  /*2d50*/  ULEA.HI UR4, UR4, UR40, URZ, 0x7 ;  /* 0x0000002804047291 */ /* 0x000fe2000f8f383f */
[----:B------:R-:W-:Y:S01]  /*2d60*/  FSEL R38, R34, RZ, P2 ;  /* 0x000000ff22267208 */ /* 0x000fe20001000000 */
[----:B------:R-:W4:Y:S01]  /*2d70*/  MUFU.TANH R15, R15 ;  /* 0x0000000f000f7308 */ /* 0x000f220000002400 */
[----:B------:R-:W-:Y:S01]  /*2d80*/  ISETP.GT.AND P2, PT, R36, RZ, PT ;  /* 0x000000ff2400720c */ /* 0x000fe20003f44270 */
[----:B------:R-:W-:-:S02]  /*2d90*/  USHF.R.S32.HI UR4, URZ, 0x7, UR4 ;  /* 0x000000073f047899 */ /* 0x000fc40008011404 */
[-CC-:B------:R-:W-:Y:S01]  /*2da0*/  FFMA.FTZ R181, R91, R4.reuse, -R38.reuse ;  /* 0x000000045bb57223 */ /* 0x180fe20000010826 */
[----:B------:R-:W-:Y:S01]  /*2db0*/  FSEL R3, R3, -INF , P2 ;  /* 0xff80000003037808 */ /* 0x000fe20001000000 */
[-CC-:B------:R-:W-:Y:S01]  /*2dc0*/  FFMA.FTZ R183, R93, R4.reuse, -R38.reuse ;  /* 0x000000045db77223 */ /* 0x180fe20000010826 */
[C---:B------:R-:W-:Y:S01]  /*2dd0*/  ISETP.GT.AND P2, PT, R36.reuse, 0x9, PT ;  /* 0x000000092400780c */ /* 0x040fe20003f44270 */
[----:B------:R-:W5:Y:S01]  /*2de0*/  MUFU.TANH R14, R14 ;  /* 0x0000000e000e7308 */ /* 0x000f620000002400 */
[----:B------:R-:W-:Y:S01]  /*2df0*/  FMNMX.FTZ R34, R3, R5, !PT ;  /* 0x0000000503227209 */ /* 0x000fe20007810000 */
[-CC-:B------:R-:W-:Y:S01]  /*2e00*/  FFMA.FTZ R6, R95, R4.reuse, -R38.reuse ;  /* 0x000000045f067223 */ /* 0x180fe20000010826 */
[----:B------:R-:W-:Y:S01]  /*2e10*/  FSEL R79, R7, -INF , P2 ;  /* 0xff800000074f7808 */ /* 0x000fe20001000000 */
[--C-:B------:R-:W-:Y:S01]  /*2e20*/  FFMA.FTZ R177, R97, R4, -R38.reuse ;  /* 0x0000000461b17223 */ /* 0x100fe20000010826 */
[----:B------:R-:W-:Y:S01]  /*2e30*/  FMNMX.FTZ R34, R75, R34, !PT ;  /* 0x000000224b227209 */ /* 0x000fe20007810000 */
[--C-:B------:R-:W-:Y:S01]  /*2e40*/  FFMA.FTZ R8, R99, R4, -R38.reuse ;  /* 0x0000000463087223 */ /* 0x100fe20000010826 */
[C---:B------:R-:W-:Y:S01]  /*2e50*/  ISETP.GT.AND P2, PT, R36.reuse, 0x11, PT ;  /* 0x000000112400780c */ /* 0x040fe20003f44270 */
[----:B------:R-:W1:Y:S01]  /*2e60*/  MUFU.TANH R20, R20 ;  /* 0x0000001400147308 */ /* 0x000e620000002400 */
[----:B------:R-:W-:Y:S01]  /*2e70*/  FMNMX.FTZ R34, R79, R34, !PT ;  /* 0x000000224f227209 */ /* 0x000fe20007810000 */
[-CC-:B------:R-:W-:Y:S01]  /*2e80*/  FFMA.FTZ R179, R101, R4.reuse, -R38.reuse ;  /* 0x0000000465b37223 */ /* 0x180fe20000010826 */
[----:B------:R-:W-:Y:S01]  /*2e90*/  FSEL R11, R11, -INF , P2 ;  /* 0xff8000000b0b7808 */ /* 0x000fe20001000000 */
[--C-:B------:R-:W-:Y:S01]  /*2ea0*/  FFMA.FTZ R10, R103, R4, -R38.reuse ;  /* 0x00000004670a7223 */ /* 0x100fe20000010826 */
[----:B------:R-:W-:Y:S01]  /*2eb0*/  FMNMX.FTZ R34, R83, R34, !PT ;  /* 0x0000002253227209 */ /* 0x000fe20007810000 */
[--C-:B------:R-:W-:Y:S01]  /*2ec0*/  FFMA.FTZ R173, R105, R4, -R38.reuse ;  /* 0x0000000469ad7223 */ /* 0x100fe20000010826 */
[----:B------:R-:W-:Y:S01]  /*2ed0*/  ISETP.GT.AND P2, PT, R36, 0x19, PT ;  /* 0x000000192400780c */ /* 0x000fe20003f44270 */
[----:B------:R-:W1:Y:S01]  /*2ee0*/  MUFU.TANH R21, R21 ;  /* 0x0000001500157308 */ /* 0x000e620000002400 */
[----:B------:R-:W-:Y:S01]  /*2ef0*/  FMNMX.FTZ R34, R11, R34, !PT ;  /* 0x000000220b227209 */ /* 0x000fe20007810000 */
[-CC-:B------:R-:W-:Y:S01]  /*2f00*/  FFMA.FTZ R169, R49, R4.reuse, -R38.reuse ;  /* 0x0000000431a97223 */ /* 0x180fe20000010826 */
[----:B--2---:R-:W-:Y:S01]  /*2f10*/  FSEL R89, R12, -INF , P2 ;  /* 0xff8000000c597808 */ /* 0x004fe20001000000 */
[--C-:B------:R-:W-:Y:S01]  /*2f20*/  FFMA.FTZ R171, R41, R4, -R38.reuse ;  /* 0x0000000429ab7223 */ /* 0x100fe20000010826 */
[----:B------:R-:W-:Y:S01]  /*2f30*/  FMNMX.FTZ R34, R87, R34, !PT ;  /* 0x0000002257227209 */ /* 0x000fe20007810000 */
[-CC-:B------:R-:W-:Y:S01]  /*2f40*/  FFMA.FTZ R153, R33, R4.reuse, -R38.reuse ;  /* 0x0000000421997223 */ /* 0x180fe20000010826 */
[----:B------:R-:W-:Y:S01]  /*2f50*/  ISETP.GT.AND P2, PT, R36, 0x21, PT ;  /* 0x000000212400780c */ /* 0x000fe20003f44270 */
[----:B------:R-:W2:Y:S01]  /*2f60*/  MUFU.TANH R25, R25 ;  /* 0x0000001900197308 */ /* 0x000ea20000002400 */
[----:B---3--:R-:W-:Y:S01]  /*2f70*/  FSEL R13, R13, -INF , P3 ;  /* 0xff8000000d0d7808 */ /* 0x008fe20001800000 */
[--C-:B------:R-:W-:Y:S01]  /*2f80*/  FFMA.FTZ R27, R27, R4, -R38.reuse ;  /* 0x000000041b1b7223 */ /* 0x100fe20000010826 */
[----:B------:R-:W-:Y:S01]  /*2f90*/  FMNMX.FTZ R34, R89, R34, !PT ;  /* 0x0000002259227209 */ /* 0x000fe20007810000 */
[-CC-:B------:R-:W-:Y:S01]  /*2fa0*/  FFMA.FTZ R26, R26, R4.reuse, -R38.reuse ;  /* 0x000000041a1a7223 */ /* 0x180fe20000010826 */
[C---:B------:R-:W-:Y:S01]  /*2fb0*/  ISETP.GT.AND P3, PT, R36.reuse, 0x28, PT ;  /* 0x000000282400780c */ /* 0x040fe20003f64270 */
[--C-:B------:R-:W-:Y:S01]  /*2fc0*/  FFMA.FTZ R12, R107, R4, -R38.reuse ;  /* 0x000000046b0c7223 */ /* 0x100fe20000010826 */
[----:B----4-:R-:W-:Y:S01]  /*2fd0*/  FSEL R15, R15, -INF , P2 ;  /* 0xff8000000f0f7808 */ /* 0x010fe20001000000 */
[----:B------:R-:W3:Y:S01]  /*2fe0*/  MUFU.TANH R24, R24 ;  /* 0x0000001800187308 */ /* 0x000ee20000002400 */
[----:B------:R-:W-:Y:S01]  /*2ff0*/  FMNMX.FTZ R34, R13, R34, !PT ;  /* 0x000000220d227209 */ /* 0x000fe20007810000 */
[-CC-:B------:R-:W-:Y:S01]  /*3000*/  FFMA.FTZ R175, R109, R4.reuse, -R38.reuse ;  /* 0x000000046daf7223 */ /* 0x180fe20000010826 */
[----:B------:R-:W-:Y:S01]  /*3010*/  ISETP.GT.AND P2, PT, R36, 0x29, PT ;  /* 0x000000292400780c */ /* 0x000fe20003f44270 */
[-CC-:B------:R-:W-:Y:S01]  /*3020*/  FFMA.FTZ R31, R31, R4.reuse, -R38.reuse ;  /* 0x000000041f1f7223 */ /* 0x180fe20000010826 */
[----:B-----5:R-:W-:Y:S01]  /*3030*/  FSEL R91, R14, -INF , P3 ;  /* 0xff8000000e5b7808 */ /* 0x020fe20001800000 */
[--C-:B------:R-:W-:Y:S01]  /*3040*/  FFMA.FTZ R14, R111, R4, -R38.reuse ;  /* 0x000000046f0e7223 */ /* 0x100fe20000010826 */
[----:B------:R-:W-:Y:S01]  /*3050*/  FMNMX.FTZ R34, R15, R34, !PT ;  /* 0x000000220f227209 */ /* 0x000fe20007810000 */
[----:B------:R-:W4:Y:S01]  /*3060*/  MUFU.TANH R28, R28 ;  /* 0x0000001c001c7308 */ /* 0x000f220000002400 */
[----:B------:R-:W-:Y:S01]  /*3070*/  ISETP.GT.AND P3, PT, R36, 0x30, PT ;  /* 0x000000302400780c */ /* 0x000fe20003f64270 */
[-CC-:B------:R-:W-:Y:S01]  /*3080*/  FFMA.FTZ R35, R35, R4.reuse, -R38.reuse ;  /* 0x0000000423237223 */ /* 0x180fe20000010826 */
[----:B-1----:R-:W-:Y:S01]  /*3090*/  FSEL R93, R20, -INF , P2 ;  /* 0xff800000145d7808 */ /* 0x002fe20001000000 */
[--C-:B------:R-:W-:Y:S01]  /*30a0*/  FFMA.FTZ R20, R45, R4, -R38.reuse ;  /* 0x000000042d147223 */ /* 0x100fe20000010826 */
[----:B------:R-:W-:Y:S01]  /*30b0*/  FMNMX.FTZ R34, R91, R34, !PT ;  /* 0x000000225b227209 */ /* 0x000fe20007810000 */
[-CC-:B------:R-:W-:Y:S01]  /*30c0*/  FFMA.FTZ R37, R37, R4.reuse, -R38.reuse ;  /* 0x0000000425257223 */ /* 0x180fe20000010826 */
[C---:B------:R-:W-:Y:S01]  /*30d0*/  ISETP.GT.AND P2, PT, R36.reuse, 0x31, PT ;  /* 0x000000312400780c */ /* 0x040fe20003f44270 */
[----:B------:R-:W1:Y:S01]  /*30e0*/  MUFU.TANH R29, R29 ;  /* 0x0000001d001d7308 */ /* 0x000e620000002400 */
[----:B------:R-:W-:Y:S01]  /*30f0*/  FSEL R21, R21, -INF , P3 ;  /* 0xff80000015157808 */ /* 0x000fe20001800000 */
[--C-:B------:R-:W-:Y:S01]  /*3100*/  FFMA.FTZ R43, R43, R4, -R38.reuse ;  /* 0x000000042b2b7223 */ /* 0x100fe20000010826 */
[----:B------:R-:W-:Y:S01]  /*3110*/  FMNMX.FTZ R34, R93, R34, !PT ;  /* 0x000000225d227209 */ /* 0x000fe20007810000 */
[-CC-:B------:R-:W-:Y:S01]  /*3120*/  FFMA.FTZ R47, R47, R4.reuse, -R38.reuse ;  /* 0x000000042f2f7223 */ /* 0x180fe20000010826 */
[C---:B------:R-:W-:Y:S01]  /*3130*/  ISETP.GT.AND P3, PT, R36.reuse, 0x38, PT ;  /* 0x000000382400780c */ /* 0x040fe20003f64270 */
[--C-:B------:R-:W-:Y:S01]  /*3140*/  FFMA.FTZ R51, R51, R4, -R38.reuse ;  /* 0x0000000433337223 */ /* 0x100fe20000010826 */
[----:B--2---:R-:W-:Y:S01]  /*3150*/  FSEL R25, R25, -INF , P2 ;  /* 0xff80000019197808 */ /* 0x004fe20001000000 */
[----:B------:R-:W2:Y:S01]  /*3160*/  MUFU.TANH R32, R32 ;  /* 0x0000002000207308 */ /* 0x000ea20000002400 */
[----:B------:R-:W-:Y:S01]  /*3170*/  FMNMX.FTZ R34, R21, R34, !PT ;  /* 0x0000002215227209 */ /* 0x000fe20007810000 */
[-CC-:B------:R-:W-:Y:S01]  /*3180*/  FFMA.FTZ R53, R53, R4.reuse, -R38.reuse ;  /* 0x0000000435357223 */ /* 0x180fe20000010826 */
[----:B------:R-:W-:Y:S01]  /*3190*/  ISETP.GT.AND P2, PT, R36, 0x39, PT ;  /* 0x000000392400780c */ /* 0x000fe20003f44270 */
[-CC-:B------:R-:W-:Y:S01]  /*31a0*/  FFMA.FTZ R55, R55, R4.reuse, -R38.reuse ;  /* 0x0000000437377223 */ /* 0x180fe20000010826 */
[----:B---3--:R-:W-:Y:S01]  /*31b0*/  FSEL R95, R24, -INF , P3 ;  /* 0xff800000185f7808 */ /* 0x008fe20001800000 */
[--C-:B------:R-:W-:Y:S01]  /*31c0*/  FFMA.FTZ R24, R39, R4, -R38.reuse ;  /* 0x0000000427187223 */ /* 0x100fe20000010826 */
[----:B------:R-:W-:Y:S01]  /*31d0*/  FMNMX.FTZ R34, R25, R34, !PT ;  /* 0x0000002219227209 */ /* 0x000fe20007810000 */
[----:B------:R-:W3:Y:S01]  /*31e0*/  MUFU.TANH R60, R60 ;  /* 0x0000003c003c7308 */ /* 0x000ee20000002400 */
[----:B------:R-:W-:Y:S01]  /*31f0*/  ISETP.GT.AND P3, PT, R36, 0x40, PT ;  /* 0x000000402400780c */ /* 0x000fe20003f64270 */
[-CC-:B------:R-:W-:Y:S01]  /*3200*/  FFMA.FTZ R57, R57, R4.reuse, -R38.reuse ;  /* 0x0000000439397223 */ /* 0x180fe20000010826 */
[----:B----4-:R-:W-:Y:S01]  /*3210*/  FSEL R97, R28, -INF , P2 ;  /* 0xff8000001c617808 */ /* 0x010fe20001000000 */
[--C-:B------:R-:W-:Y:S01]  /*3220*/  FFMA.FTZ R59, R59, R4, -R38.reuse ;  /* 0x000000043b3b7223 */ /* 0x100fe20000010826 */
[----:B------:R-:W-:Y:S01]  /*3230*/  FMNMX.FTZ R34, R95, R34, !PT ;  /* 0x000000225f227209 */ /* 0x000fe20007810000 */
[-CC-:B------:R-:W-:Y:S01]  /*3240*/  FFMA.FTZ R63, R63, R4.reuse, -R38.reuse ;  /* 0x000000043f3f7223 */ /* 0x180fe20000010826 */
[C---:B------:R-:W-:Y:S01]  /*3250*/  ISETP.GT.AND P2, PT, R36.reuse, 0x41, PT ;  /* 0x000000412400780c */ /* 0x040fe20003f44270 */
[----:B------:R-:W4:Y:S01]  /*3260*/  MUFU.TANH R64, R64 ;  /* 0x0000004000407308 */ /* 0x000f220000002400 */
[----:B-1----:R-:W-:Y:S01]  /*3270*/  FSEL R29, R29, -INF , P3 ;  /* 0xff8000001d1d7808 */ /* 0x002fe20001800000 */
[--C-:B------:R-:W-:Y:S01]  /*3280*/  FFMA.FTZ R67, R67, R4, -R38.reuse ;  /* 0x0000000443437223 */ /* 0x100fe20000010826 */
[----:B------:R-:W-:Y:S01]  /*3290*/  FMNMX.FTZ R34, R97, R34, !PT ;  /* 0x0000002261227209 */ /* 0x000fe20007810000 */
[--C-:B------:R-:W-:Y:S01]  /*32a0*/  FFMA.FTZ R61, R61, R4, -R38.reuse ;  /* 0x000000043d3d7223 */ /* 0x100fe20000010826 */
[----:B------:R-:W-:Y:S01]  /*32b0*/  ISETP.GT.AND P3, PT, R36, 0x48, PT ;  /* 0x000000482400780c */ /* 0x000fe20003f64270 */
[----:B------:R-:W-:Y:S01]  /*32c0*/  UISETP.LT.AND UP0, UPT, URZ, UR4, UPT ;  /* 0x000000043f00728c */ /* 0x000fe2000bf01270 */
[----:B--2---:R-:W-:Y:S01]  /*32d0*/  FSEL R99, R32, -INF , P2 ;  /* 0xff80000020637808 */ /* 0x004fe20001000000 */
[----:B------:R-:W1:Y:S01]  /*32e0*/  MUFU.TANH R65, R65 ;  /* 0x0000004100417308 */ /* 0x000e620000002400 */
[----:B------:R-:W-:Y:S01]  /*32f0*/  FMNMX.FTZ R34, R29, R34, !PT ;  /* 0x000000221d227209 */ /* 0x000fe20007810000 */
[----:B------:R-:W-:Y:S01]  /*3300*/  USEL UR45, URZ, UR4, !UP0 ;  /* 0x000000043f2d7287 */ /* 0x000fe2000c000000 */
[----:B------:R-:W-:Y:S01]  /*3310*/  ISETP.GT.AND P2, PT, R36, 0x49, PT ;  /* 0x000000492400780c */ /* 0x000fe20003f44270 */
[----:B------:R-:W-:Y:S01]  /*3320*/  FFMA.FTZ R38, R71, R4, -R38 ;  /* 0x0000000447267223 */ /* 0x000fe20000010826 */
[----:B---3--:R-:W-:Y:S01]  /*3330*/  FSEL R101, R60, -INF , P3 ;  /* 0xff8000003c657808 */ /* 0x008fe20001800000 */
[----:B------:R-:W-:Y:S01]  /*3340*/  UISETP.GE.AND UP0, UPT, UR6, UR45, UPT ;  /* 0x0000002d0600728c */ /* 0x000fe2000bf06270 */
[----:B------:R-:W-:Y:S01]  /*3350*/  FMNMX.FTZ R34, R99, R34, !PT ;  /* 0x0000002263227209 */ /* 0x000fe20007810000 */
[----:B------:R-:W2:Y:S01]  /*3360*/  MUFU.TANH R68, R68 ;  /* 0x0000004400447308 */ /* 0x000ea20000002400 */
[----:B------:R-:W-:Y:S01]  /*3370*/  ISETP.GT.AND P3, PT, R36, 0x50, PT ;  /* 0x000000502400780c */ /* 0x000fe20003f64270 */
[----:B------:R-:W-:Y:S01]  /*3380*/  IMAD.MOV.U32 R109, RZ, RZ, R151 ;  /* 0x000000ffff6d7224 */ /* 0x000fe200078e0097 */
[----:B------:R-:W-:-:S02]  /*3390*/  FSEL R103, R30, -INF , P2 ;  /* 0xff8000001e677808 */ /* 0x000fc40001000000 */
[----:B------:R-:W-:Y:S02]  /*33a0*/  FMNMX.FTZ R34, R101, R34, !PT ;  /* 0x0000002265227209 */ /* 0x000fe40007810000 */
[----:B------:R-:W-:Y:S01]  /*33b0*/  ISETP.GT.AND P2, PT, R36, 0x51, PT ;  /* 0x000000512400780c */ /* 0x000fe20003f44270 */
[----:B------:R-:W3:Y:S01]  /*33c0*/  MUFU.TANH R69, R69 ;  /* 0x0000004500457308 */ /* 0x000ee20000002400 */
[----:B----4-:R-:W-:Y:S02]  /*33d0*/  FSEL R105, R64, -INF , P3 ;  /* 0xff80000040697808 */ /* 0x010fe40001800000 */
[----:B------:R-:W-:Y:S02]  /*33e0*/  FMNMX.FTZ R34, R103, R34, !PT ;  /* 0x0000002267227209 */ /* 0x000fe40007810000 */
[----:B------:R-:W-:Y:S02]  /*33f0*/  ISETP.GT.AND P3, PT, R36, 0x58, PT ;  /* 0x000000582400780c */ /* 0x000fe40003f64270 */
[----:B-1----:R-:W-:Y:S01]  /*3400*/  FSEL R65, R65, -INF , P2 ;  /* 0xff80000041417808 */ /* 0x002fe20001000000 */
[----:B------:R-:W1:Y:S01]  /*3410*/  MUFU.TANH R72, R72 ;  /* 0x0000004800487308 */ /* 0x000e620000002400 */
[----:B------:R-:W-:-:S02]  /*3420*/  FMNMX.FTZ R34, R105, R34, !PT ;  /* 0x0000002269227209 */ /* 0x000fc40007810000 */
[----:B------:R-:W-:Y:S02]  /*3430*/  ISETP.GT.AND P2, PT, R36, 0x59, PT ;  /* 0x000000592400780c */ /* 0x000fe40003f44270 */
[----:B--2---:R-:W-:Y:S02]  /*3440*/  FSEL R49, R68, -INF , P3 ;  /* 0xff80000044317808 */ /* 0x004fe40001800000 */
[----:B------:R-:W-:Y:S01]  /*3450*/  FMNMX.FTZ R34, R65, R34, !PT ;  /* 0x0000002241227209 */ /* 0x000fe20007810000 */
[----:B------:R-:W2:Y:S01]  /*3460*/  MUFU.TANH R73, R73 ;  /* 0x0000004900497308 */ /* 0x000ea20000002400 */
[----:B------:R-:W-:Y:S02]  /*3470*/  ISETP.GT.AND P3, PT, R36, 0x60, PT ;  /* 0x000000602400780c */ /* 0x000fe40003f64270 */
[----:B---3--:R-:W-:Y:S02]  /*3480*/  FSEL R69, R69, -INF , P2 ;  /* 0xff80000045457808 */ /* 0x008fe40001000000 */
[----:B------:R-:W-:-:S02]  /*3490*/  FMNMX.FTZ R34, R49, R34, !PT ;  /* 0x0000002231227209 */ /* 0x000fc40007810000 */
[----:B------:R-:W-:Y:S01]  /*34a0*/  ISETP.GT.AND P2, PT, R36, 0x61, PT ;  /* 0x000000612400780c */ /* 0x000fe20003f44270 */
[----:B------:R-:W3:Y:S01]  /*34b0*/  MUFU.TANH R76, R76 ;  /* 0x0000004c004c7308 */ /* 0x000ee20000002400 */
[----:B-1----:R-:W-:Y:S02]  /*34c0*/  FSEL R45, R72, -INF , P3 ;  /* 0xff800000482d7808 */ /* 0x002fe40001800000 */
[----:B------:R-:W-:Y:S02]  /*34d0*/  FMNMX.FTZ R34, R69, R34, !PT ;  /* 0x0000002245227209 */ /* 0x000fe40007810000 */
[----:B------:R-:W-:Y:S02]  /*34e0*/  ISETP.GT.AND P3, PT, R36, 0x68, PT ;  /* 0x000000682400780c */ /* 0x000fe40003f64270 */
[----:B------:R-:W-:Y:S01]  /*34f0*/  FMNMX.FTZ R34, R45, R34, !PT ;  /* 0x000000222d227209 */ /* 0x000fe20007810000 */
[----:B------:R-:W1:Y:S01]  /*3500*/  MUFU.TANH R77, R77 ;  /* 0x0000004d004d7308 */ /* 0x000e620000002400 */
[----:B--2---:R-:W-:-:S02]  /*3510*/  FSEL R73, R73, -INF , P2 ;  /* 0xff80000049497808 */ /* 0x004fc40001000000 */
[----:B------:R-:W-:Y:S02]  /*3520*/  ISETP.GT.AND P2, PT, R36, 0x69, PT ;  /* 0x000000692400780c */ /* 0x000fe40003f44270 */
[----:B------:R-:W-:Y:S02]  /*3530*/  FMNMX.FTZ R34, R73, R34, !PT ;  /* 0x0000002249227209 */ /* 0x000fe40007810000 */
[----:B------:R-:W-:Y:S01]  /*3540*/  MOV R111, R151 ;  /* 0x00000097006f7202 */ /* 0x000fe20000000f00 */
[----:B------:R-:W2:Y:S01]  /*3550*/  MUFU.TANH R80, R80 ;  /* 0x0000005000507308 */ /* 0x000ea20000002400 */
[----:B---3--:R-:W-:Y:S02]  /*3560*/  FSEL R41, R76, -INF , P3 ;  /* 0xff8000004c297808 */ /* 0x008fe40001800000 */
[----:B------:R-:W-:Y:S02]  /*3570*/  ISETP.GT.AND P3, PT, R36, 0x70, PT ;  /* 0x000000702400780c */ /* 0x000fe40003f64270 */
[----:B------:R-:W-:-:S02]  /*3580*/  FMNMX.FTZ R34, R41, R34, !PT ;  /* 0x0000002229227209 */ /* 0x000fc40007810000 */
[----:B------:R-:W-:Y:S01]  /*3590*/  MOV R107, R151 ;  /* 0x00000097006b7202 */ /* 0x000fe20000000f00 */
[----:B------:R-:W3:Y:S01]  /*35a0*/  MUFU.TANH R81, R81 ;  /* 0x0000005100517308 */ /* 0x000ee20000002400 */
        /* <DEDUP_REMOVED lines=11> */
[----:B------:R-:W-:Y:S01]  /*3660*/  MUFU.EX2 R30, R27 ;  /* 0x0000001b001e7308 */ /* 0x000fe20000000800 */
[----:B-1----:R-:W-:-:S04]  /*3670*/  FSEL R33, R84, -INF , P3 ;  /* 0xff80000054217808 */ /* 0x002fc80001800000 */
[----:B------:R-:W-:-:S03]  /*3680*/  FMNMX.FTZ R34, R33, R34, !PT ;  /* 0x0000002221227209 */ /* 0x000fc60007810000 */
[----:B------:R-:W-:Y:S01]  /*3690*/  MUFU.EX2 R181, R181 ;  /* 0x000000b500b57308 */ /* 0x000fe20000000800 */
[----:B--2---:R-:W-:-:S04]  /*36a0*/  FSEL R85, R85, -INF , P2 ;  /* 0xff80000055557808 */ /* 0x004fc80001000000 */
[----:B------:R-:W-:-:S03]  /*36b0*/  FMNMX.FTZ R34, R85, R34, !PT ;  /* 0x0000002255227209 */ /* 0x000fc60007810000 */
[----:B------:R-:W1:Y:S02]  /*36c0*/  MUFU.EX2 R26, R26 ;  /* 0x0000001a001a7308 */ /* 0x000e640000000800 */
[----:B------:R-:W2:Y:S06]  /*36d0*/  SHFL.BFLY PT, R7, R34, 0x2, 0x1f ;  /* 0x0c401f0022077f89 */ /* 0x000eac00000e0000 */
[----:B------:R-:W3:Y:S08]  /*36e0*/  MUFU.EX2 R183, R183 ;  /* 0x000000b700b77308 */ /* 0x000ef00000000800 */
[----:B------:R-:W4:Y:S01]  /*36f0*/  MUFU.EX2 R6, R6 ;  /* 0x0000000600067308 */ /* 0x000f220000000800 */
[----:B-1----:R-:W-:Y:S01]  /*3700*/  FADD.FTZ R46, R181, R26 ;  /* 0x0000001ab52e7221 */ /* 0x002fe20000010000 */
[----:B------:R-:W-:-:S06]  /*3710*/  F2FP.F16.F32.PACK_AB R181, R26, R181 ;  /* 0x000000b51ab5723e */ /* 0x000fcc00000000ff */
[----:B------:R-:W1:Y:S01]  /*3720*/  MUFU.EX2 R177, R177 ;  /* 0x000000b100b17308 */ /* 0x000e620000000800 */
[----:B--2---:R-:W-:-:S05]  /*3730*/  FMNMX.FTZ R27, R34, R7, !PT ;  /* 0x00000007221b7209 */ /* 0x004fca0007810000 */
[----:B------:R-:W2:Y:S02]  /*3740*/  SHFL.BFLY PT, R28, R27, 0x1, 0x1f ;  /* 0x0c201f001b1c7f89 */ /* 0x000ea400000e0000 */
[----:B------:R-:W5:Y:S08]  /*3750*/  MUFU.EX2 R8, R8 ;  /* 0x0000000800087308 */ /* 0x000f700000000800 */
[----:B------:R-:W5:Y:S08]  /*3760*/  MUFU.EX2 R179, R179 ;  /* 0x000000b300b37308 */ /* 0x000f700000000800 */
[----:B------:R-:W-:Y:S01]  /*3770*/  MUFU.EX2 R10, R10 ;  /* 0x0000000a000a7308 */ /* 0x000fe20000000800 */
[----:B--2---:R-:W-:-:S07]  /*3780*/  FMNMX.FTZ R7, R27, R28, !PT ;  /* 0x0000001c1b077209 */ /* 0x004fce0007810000 */
[----:B------:R-:W-:Y:S01]  /*3790*/  MUFU.EX2 R173, R173 ;  /* 0x000000ad00ad7308 */ /* 0x000fe20000000800 */
        /* <DEDUP_REMOVED lines=19> */
[----:B---3--:R-:W-:Y:S01]  /*38d0*/  FADD.FTZ R5, R183, R46 ;  /* 0x0000002eb7057221 */ /* 0x008fe20000010000 */
[-CC-:B------:R-:W-:Y:S01]  /*38e0*/  FFMA.FTZ R21, R21, R4.reuse, -R28.reuse ;  /* 0x0000000415157223 */ /* 0x180fe2000001081c */
[-CC-:B------:R-:W-:Y:S01]  /*38f0*/  FFMA.FTZ R25, R25, R4.reuse, -R28.reuse ;  /* 0x0000000419197223 */ /* 0x180fe2000001081c */
[-CC-:B------:R-:W-:Y:S01]  /*3900*/  FFMA.FTZ R95, R95, R4.reuse, -R28.reuse ;  /* 0x000000045f5f7223 */ /* 0x180fe2000001081c */
[----:B----4-:R-:W-:Y:S01]  /*3910*/  FADD.FTZ R46, R6, R5 ;  /* 0x00000005062e7221 */ /* 0x010fe20000010000 */
[-CC-:B------:R-:W-:Y:S01]  /*3920*/  FFMA.FTZ R97, R97, R4.reuse, -R28.reuse ;  /* 0x0000000461617223 */ /* 0x180fe2000001081c */
[-C--:B------:R-:W-:Y:S01]  /*3930*/  FFMA.FTZ R29, R29, R4.reuse, -R28 ;  /* 0x000000041d1d7223 */ /* 0x080fe2000001081c */
[----:B------:R-:W3:Y:S01]  /*3940*/  MUFU.EX2 R75, R75 ;  /* 0x0000004b004b7308 */ /* 0x000ee20000000800 */
[----:B-1----:R-:W-:Y:S01]  /*3950*/  FADD.FTZ R5, R177, R46 ;  /* 0x0000002eb1057221 */ /* 0x002fe20000010000 */
[-CC-:B------:R-:W-:Y:S01]  /*3960*/  FFMA.FTZ R99, R99, R4.reuse, -R28.reuse ;  /* 0x0000000463637223 */ /* 0x180fe2000001081c */
[-CC-:B------:R-:W-:Y:S01]  /*3970*/  FFMA.FTZ R101, R101, R4.reuse, -R28.reuse ;  /* 0x0000000465657223 */ /* 0x180fe2000001081c */
[-CC-:B------:R-:W-:Y:S01]  /*3980*/  FFMA.FTZ R103, R103, R4.reuse, -R28.reuse ;  /* 0x0000000467677223 */ /* 0x180fe2000001081c */
[----:B-----5:R-:W-:Y:S01]  /*3990*/  FADD.FTZ R46, R8, R5 ;  /* 0x00000005082e7221 */ /* 0x020fe20000010000 */
[-CC-:B------:R-:W-:Y:S01]  /*39a0*/  FFMA.FTZ R105, R105, R4.reuse, -R28.reuse ;  /* 0x0000000469697223 */ /* 0x180fe2000001081c */
[-C--:B------:R-:W-:Y:S01]  /*39b0*/  FFMA.FTZ R65, R65, R4.reuse, -R28 ;  /* 0x0000000441417223 */ /* 0x080fe2000001081c */
[----:B------:R-:W1:Y:S01]  /*39c0*/  MUFU.EX2 R182, R79 ;  /* 0x0000004f00b67308 */ /* 0x000e620000000800 */
[----:B------:R-:W-:Y:S01]  /*39d0*/  FADD.FTZ R5, R179, R46 ;  /* 0x0000002eb3057221 */ /* 0x000fe20000010000 */
[----:B--2---:R-:W-:Y:S01]  /*39e0*/  FADD.FTZ R46, R3, R180 ;  /* 0x000000b4032e7221 */ /* 0x004fe20000010000 */
[-CC-:B------:R-:W-:Y:S01]  /*39f0*/  FFMA.FTZ R49, R49, R4.reuse, -R28.reuse ;  /* 0x0000000431317223 */ /* 0x180fe2000001081c */
[----:B------:R-:W-:Y:S01]  /*3a00*/  F2FP.F16.F32.PACK_AB R183, R6, R183 ;  /* 0x000000b706b7723e */ /* 0x000fe200000000ff */
[----:B------:R-:W-:Y:S01]  /*3a10*/  FADD.FTZ R48, R10, R5 ;  /* 0x000000050a307221 */ /* 0x000fe20000010000 */
        /* <DEDUP_REMOVED lines=12> */
[----:B------:R-:W-:Y:S01]  /*3ae0*/  FFMA.FTZ R28, R85, R4, -R28 ;  /* 0x00000004551c7223 */ /* 0x000fe2000001081c */
[----:B------:R-:W-:-:S02]  /*3af0*/  F2FP.F16.F32.PACK_AB R180, R180, R3 ;  /* 0x00000003b4b4723e */ /* 0x000fc400000000ff */
[----:B------:R-:W-:Y:S02]  /*3b00*/  F2FP.F16.F32.PACK_AB R177, R8, R177 ;  /* 0x000000b108b1723e */ /* 0x000fe400000000ff */
[----:B------:R-:W-:Y:S01]  /*3b10*/  F2FP.F16.F32.PACK_AB R179, R10, R179 ;  /* 0x000000b30ab3723e */ /* 0x000fe200000000ff */
[----:B------:R1:W4:Y:S01]  /*3b20*/  MUFU.EX2 R176, R11 ;  /* 0x0000000b00b07308 */ /* 0x0003220000000800 */
[----:B--2---:R-:W-:Y:S01]  /*3b30*/  FADD.FTZ R5, R83, R46 ;  /* 0x0000002e53057221 */ /* 0x004fe20000010000 */
[----:B------:R-:W-:-:S06]  /*3b40*/  F2FP.F16.F32.PACK_AB R182, R182, R75 ;  /* 0x0000004bb6b6723e */ /* 0x000fcc00000000ff */
[----:B------:R-:W2:Y:S01]  /*3b50*/  MUFU.EX2 R14, R14 ;  /* 0x0000000e000e7308 */ /* 0x000ea20000000800 */
[----:B-1----:R-:W-:Y:S01]  /*3b60*/  FADD.FTZ R11, R173, R48 ;  /* 0x00000030ad0b7221 */ /* 0x002fe20000010000 */
[----:B------:R-:W-:-:S03]  /*3b70*/  F2FP.F16.F32.PACK_AB R173, R12, R173 ;  /* 0x000000ad0cad723e */ /* 0x000fc600000000ff */
[----:B------:R-:W-:-:S03]  /*3b80*/  FADD.FTZ R48, R12, R11 ;  /* 0x0000000b0c307221 */ /* 0x000fc60000010000 */
[----:B------:R-:W1:Y:S01]  /*3b90*/  MUFU.EX2 R87, R87 ;  /* 0x0000005700577308 */ /* 0x000e620000000800 */
[----:B---3--:R-:W-:Y:S01]  /*3ba0*/  FADD.FTZ R11, R175, R48 ;  /* 0x00000030af0b7221 */ /* 0x008fe20000010000 */
[C---:B----4-:R-:W-:Y:S01]  /*3bb0*/  FADD.FTZ R46, R176.reuse, R5 ;  /* 0x00000005b02e7221 */ /* 0x050fe20000010000 */
[----:B------:R-:W-:-:S05]  /*3bc0*/  F2FP.F16.F32.PACK_AB R176, R176, R83 ;  /* 0x00000053b0b0723e */ /* 0x000fca00000000ff */
[----:B------:R-:W3:Y:S01]  /*3bd0*/  MUFU.EX2 R169, R169 ;  /* 0x000000a900a97308 */ /* 0x000ee20000000800 */
[C---:B--2---:R-:W-:Y:S01]  /*3be0*/  FADD.FTZ R48, R14.reuse, R11 ;  /* 0x0000000b0e307221 */ /* 0x044fe20000010000 */
[----:B------:R-:W-:-:S06]  /*3bf0*/  F2FP.F16.F32.PACK_AB R175, R14, R175 ;  /* 0x000000af0eaf723e */ /* 0x000fcc00000000ff */
[----:B------:R2:W4:Y:S01]  /*3c00*/  MUFU.EX2 R178, R89 ;  /* 0x0000005900b27308 */ /* 0x0005220000000800 */
[----:B-1----:R-:W-:-:S07]  /*3c10*/  FADD.FTZ R5, R87, R46 ;  /* 0x0000002e57057221 */ /* 0x002fce0000010000 */
[----:B------:R-:W1:Y:S01]  /*3c20*/  MUFU.EX2 R20, R20 ;  /* 0x0000001400147308 */ /* 0x000e620000000800 */
[----:B---3--:R-:W-:Y:S01]  /*3c30*/  FADD.FTZ R11, R169, R48 ;  /* 0x00000030a90b7221 */ /* 0x008fe20000010000 */
[----:B--2---:R-:W-:-:S06]  /*3c40*/  IMAD.MOV.U32 R89, RZ, RZ, R151 ;  /* 0x000000ffff597224 */ /* 0x004fcc00078e0097 */
[----:B------:R-:W2:Y:S01]  /*3c50*/  MUFU.EX2 R13, R13 ;  /* 0x0000000d000d7308 */ /* 0x000ea20000000800 */
[C---:B----4-:R-:W-:Y:S01]  /*3c60*/  FADD.FTZ R46, R178.reuse, R5 ;  /* 0x00000005b22e7221 */ /* 0x050fe20000010000 */
        /* <DEDUP_REMOVED lines=14> */
[----:B------:R2:W4:Y:S01]  /*3d50*/  MUFU.EX2 R174, R93 ;  /* 0x0000005d00ae7308 */ /* 0x0005220000000800 */
[----:B---3--:R-:W-:-:S07]  /*3d60*/  FADD.FTZ R5, R91, R0 ;  /* 0x000000005b057221 */ /* 0x008fce0000010000 */
[----:B------:R-:W3:Y:S01]  /*3d70*/  MUFU.EX2 R21, R21 ;  /* 0x0000001500157308 */ /* 0x000ee20000000800 */
[----:B-1----:R-:W-:Y:S01]  /*3d80*/  FADD.FTZ R11, R153, R46 ;  /* 0x0000002e990b7221 */ /* 0x002fe20000010000 */
[C---:B------:R-:W-:Y:S01]  /*3d90*/  F2FP.F16.F32.PACK_AB R153, R30.reuse, R153 ;  /* 0x000000991e99723e */ /* 0x040fe200000000ff */
[----:B--2---:R-:W-:Y:S02]  /*3da0*/  IMAD.MOV.U32 R93, RZ, RZ, R151 ;  /* 0x000000ffff5d7224 */ /* 0x004fe400078e0097 */
[----:B------:R-:W-:-:S03]  /*3db0*/  FADD.FTZ R46, R30, R11 ;  /* 0x0000000b1e2e7221 */ /* 0x000fc60000010000 */
[----:B------:R-:W1:Y:S01]  /*3dc0*/  MUFU.EX2 R31, R31 ;  /* 0x0000001f001f7308 */ /* 0x000e620000000800 */
[C---:B----4-:R-:W-:Y:S01]  /*3dd0*/  FADD.FTZ R0, R174.reuse, R5 ;  /* 0x00000005ae007221 */ /* 0x050fe20000010000 */
[----:B------:R-:W-:Y:S02]  /*3de0*/  F2FP.F16.F32.PACK_AB R174, R174, R91 ;  /* 0x0000005baeae723e */ /* 0x000fe400000000ff */
[----:B------:R-:W-:-:S04]  /*3df0*/  MOV R91, R151 ;  /* 0x00000097005b7202 */ /* 0x000fc80000000f00 */
        /* <DEDUP_REMOVED lines=9> */
[----:B------:R-:W-:-:S06]  /*3e90*/  F2FP.F16.F32.PACK_AB R155, R32, R31 ;  /* 0x0000001f209b723e */ /* 0x000fcc00000000ff */
[----:B------:R3:W4:Y:S01]  /*3ea0*/  MUFU.EX2 R170, R97 ;  /* 0x0000006100aa7308 */ /* 0x0007220000000800 */
[----:B-1----:R-:W-:-:S07]  /*3eb0*/  FADD.FTZ R5, R95, R0 ;  /* 0x000000005f057221 */ /* 0x002fce0000010000 */
[----:B------:R-:W1:Y:S01]  /*3ec0*/  MUFU.EX2 R36, R43 ;  /* 0x0000002b00247308 */ /* 0x000e620000000800 */
[----:B--2---:R-:W-:Y:S01]  /*3ed0*/  FADD.FTZ R11, R37, R46 ;  /* 0x0000002e250b7221 */ /* 0x004fe20000010000 */
[----:B---3--:R-:W-:-:S06]  /*3ee0*/  IMAD.MOV.U32 R97, RZ, RZ, R151 ;  /* 0x000000ffff617224 */ /* 0x008fcc00078e0097 */
[----:B------:R-:W2:Y:S01]  /*3ef0*/  MUFU.EX2 R29, R29 ;  /* 0x0000001d001d7308 */ /* 0x000ea20000000800 */
[C---:B----4-:R-:W-:Y:S01]  /*3f00*/  FADD.FTZ R0, R170.reuse, R5 ;  /* 0x00000005aa007221 */ /* 0x050fe20000010000 */
[----:B------:R-:W-:Y:S02]  /*3f10*/  F2FP.F16.F32.PACK_AB R170, R170, R95 ;  /* 0x0000005faaaa723e */ /* 0x000fe400000000ff */
[----:B------:R-:W-:-:S04]  /*3f20*/  MOV R95, R151 ;  /* 0x00000097005f7202 */ /* 0x000fc80000000f00 */
[----:B------:R-:W3:Y:S01]  /*3f30*/  MUFU.EX2 R47, R47 ;  /* 0x0000002f002f7308 */ /* 0x000ee20000000800 */
[C---:B-1----:R-:W-:Y:S01]  /*3f40*/  FADD.FTZ R46, R36.reuse, R11 ;  /* 0x0000000b242e7221 */ /* 0x042fe20000010000 */
[----:B------:R-:W-:-:S06]  /*3f50*/  F2FP.F16.F32.PACK_AB R157, R36, R37 ;  /* 0x00000025249d723e */ /* 0x000fcc00000000ff */
[----:B------:R1:W4:Y:S01]  /*3f60*/  MUFU.EX2 R152, R99 ;  /* 0x0000006300987308 */ /* 0x0003220000000800 */
[----:B--2---:R-:W-:-:S07]  /*3f70*/  FADD.FTZ R5, R29, R0 ;  /* 0x000000001d057221 */ /* 0x004fce0000010000 */
[----:B------:R-:W2:Y:S01]  /*3f80*/  MUFU.EX2 R40, R51 ;  /* 0x0000003300287308 */ /* 0x000ea20000000800 */
[----:B---3--:R-:W-:Y:S01]  /*3f90*/  FADD.FTZ R11, R47, R46 ;  /* 0x0000002e2f0b7221 */ /* 0x008fe20000010000 */
[----:B-1----:R-:W-:-:S06]  /*3fa0*/  MOV R99, R151 ;  /* 0x0000009700637202 */ /* 0x002fcc0000000f00 */
[----:B------:R-:W1:Y:S01]  /*3fb0*/  MUFU.EX2 R101, R101 ;  /* 0x0000006500657308 */ /* 0x000e620000000800 */
[C---:B----4-:R-:W-:Y:S01]  /*3fc0*/  FADD.FTZ R0, R152.reuse, R5 ;  /* 0x0000000598007221 */ /* 0x050fe20000010000 */
[----:B------:R-:W-:-:S06]  /*3fd0*/  F2FP.F16.F32.PACK_AB R152, R152, R29 ;  /* 0x0000001d9898723e */ /* 0x000fcc00000000ff */
[----:B------:R-:W3:Y:S01]  /*3fe0*/  MUFU.EX2 R53, R53 ;  /* 0x0000003500357308 */ /* 0x000ee20000000800 */
[C---:B--2---:R-:W-:Y:S01]  /*3ff0*/  FADD.FTZ R6, R40.reuse, R11 ;  /* 0x0000000b28067221 */ /* 0x044fe20000010000 */
[----:B------:R-:W-:-:S06]  /*4000*/  F2FP.F16.F32.PACK_AB R159, R40, R47 ;  /* 0x0000002f289f723e */ /* 0x000fcc00000000ff */
[----:B------:R2:W4:Y:S01]  /*4010*/  MUFU.EX2 R154, R103 ;  /* 0x00000067009a7308 */ /* 0x0005220000000800 */
[----:B-1----:R-:W-:-:S07]  /*4020*/  FADD.FTZ R5, R101, R0 ;  /* 0x0000000065057221 */ /* 0x002fce0000010000 */
[----:B------:R-:W1:Y:S01]  /*4030*/  MUFU.EX2 R34, R55 ;  /* 0x0000003700227308 */ /* 0x000e620000000800 */
[----:B---3--:R-:W-:Y:S01]  /*4040*/  FADD.FTZ R11, R53, R6 ;  /* 0x00000006350b7221 */ /* 0x008fe20000010000 */
[----:B--2---:R-:W-:-:S06]  /*4050*/  MOV R103, R151 ;  /* 0x0000009700677202 */ /* 0x004fcc0000000f00 */
[----:B------:R-:W2:Y:S01]  /*4060*/  MUFU.EX2 R105, R105 ;  /* 0x0000006900697308 */ /* 0x000ea20000000800 */
[C---:B----4-:R-:W-:Y:S01]  /*4070*/  FADD.FTZ R0, R154.reuse, R5 ;  /* 0x000000059a007221 */ /* 0x050fe20000010000 */
[----:B------:R-:W-:Y:S01]  /*4080*/  F2FP.F16.F32.PACK_AB R154, R154, R101 ;  /* 0x000000659a9a723e */ /* 0x000fe200000000ff */
[----:B------:R-:W-:-:S05]  /*4090*/  IMAD.MOV.U32 R101, RZ, RZ, R151 ;  /* 0x000000ffff657224 */ /* 0x000fca00078e0097 */
        /* <DEDUP_REMOVED lines=13> */
[----:B------:R-:W-:-:S06]  /*4170*/  F2FP.F16.F32.PACK_AB R163, R42, R57 ;  /* 0x000000392aa3723e */ /* 0x000fcc00000000ff */
        /* <DEDUP_REMOVED lines=28> */
[----:B--2---:R-:W-:Y:S01]  /*4340*/  FADD.FTZ R3, R33, R6 ;  /* 0x0000000621037221 */ /* 0x004fe20000010000 */
[C---:B---3--:R-:W-:Y:S01]  /*4350*/  FADD.FTZ R0, R38.reuse, R11 ;  /* 0x0000000b26007221 */ /* 0x048fe20000010000 */
[----:B------:R-:W-:Y:S02]  /*4360*/  F2FP.F16.F32.PACK_AB R167, R38, R61 ;  /* 0x0000003d26a7723e */ /* 0x000fe400000000ff */
[C---:B-1----:R-:W-:Y:S01]  /*4370*/  FADD.FTZ R3, R28.reuse, R3 ;  /* 0x000000031c037221 */ /* 0x042fe20000010000 */
[----:B------:R-:W-:Y:S01]  /*4380*/  F2FP.F16.F32.PACK_AB R166, R28, R33 ;  /* 0x000000211ca6723e */ /* 0x000fe200000000ff */
[----:B------:R-:W-:Y:S06]  /*4390*/  @!P2 BRA `(.L_x_7427) ;  /* 0x0000003000d8a947 */ /* 0x000fec0003800000 */
[----:B------:R-:W-:Y:S01]  /*43a0*/  MOV R6, R9 ;  /* 0x0000000900067202 */ /* 0x000fe20000000f00 */
[----:B------:R-:W-:Y:S01]  /*43b0*/  IMAD.MOV.U32 R5, RZ, RZ, R7 ;  /* 0x000000ffff057224 */ /* 0x000fe200078e0007 */
        /* <DEDUP_REMOVED lines=33> */
[----:B------:R-:W-:Y:S01]  /*45d0*/  UMOV UR5, UR37 ;  /* 0x0000002500057c82 */ /* 0x000fe20008000000 */
[----:B------:R-:W-:Y:S01]  /*45e0*/  ULDC UR55, c[0x0][0x2e0] ;  /* 0x0000b80000377ab9 */ /* 0x000fe20000000800 */
[----:B------:R-:W-:Y:S01]  /*45f0*/  ULDC UR54, c[0x0][0x288] ;  /* 0x0000a20000367ab9 */ /* 0x000fe20000000800 */
[----:B------:R-:W-:Y:S01]  /*4600*/  ULDC UR56, c[0x0][0x404] ;  /* 0x0001010000387ab9 */ /* 0x000fe20000000800 */
[----:B------:R-:W-:Y:S01]  /*4610*/  ULDC UR4, c[0x0][0x9d8] ;  /* 0x0002760000047ab9 */ /* 0x000fe20000000800 */
[----:B------:R-:W-:-:S05]  /*4620*/  ULDC.64 UR40, c[0x0][0x3f8] ;  /* 0x0000fe0000287ab9 */ /* 0x000fca0000000a00 */
.L_x_7436:
        /* <DEDUP_REMOVED lines=9> */
.L_x_7429:
[----:B------:R-:W-:Y:S01]  /*46c0*/  ULEA UR10, UR37, UR38, 0x3 ;  /* 0x00000026250a7291 */ /* 0x000fe2000f8e183f */
[----:B------:R-:W-:-:S05]  /*46d0*/  IMAD.U32 R4, RZ, RZ, UR36 ;  /* 0x00000024ff047e24 */ /* 0x000fca000f8e00ff */
[----:B------:R-:W-:-:S04]  /*46e0*/  SHF.L.U32 R4, R4, 0x1f, RZ ;  /* 0x0000001f04047819 */ /* 0x000fc800000006ff */
[----:B------:R1:W2:Y:S01]  /*46f0*/  SYNCS.PHASECHK.TRANS64.TRYWAIT P2, [UR10+0x28830], R4 ;  /* 0x02883004ff0075a7 */ /* 0x0002a2000804014a */
[----:B------:R-:W-:Y:S05]  /*4700*/  @!P0 BRA `(.L_x_7430) ;  /* 0x0000000000048947 */ /* 0x000fea0003800000 */
[----:B------:R-:W-:Y:S01]  /*4710*/  BPT.TRAP 0x1 ;  /* 0x000000040000795c */ /* 0x000fe20000300000 */
.L_x_7430:
[----:B--2---:R-:W-:Y:S05]  /*4720*/  @P2 BRA `(.L_x_7428) ;  /* 0x0000000000082947 */ /* 0x004fea0003800000 */
[----:B------:R-:W2:Y:S02]  /*4730*/  SYNCS.PHASECHK.TRANS64.TRYWAIT P2, [UR10+0x28830], R4 ;  /* 0x02883004ff0075a7 */ /* 0x000ea4000804014a */
[----:B--2---:R-:W-:Y:S05]  /*4740*/  @!P2 BRA `(.L_x_7431) ;  /* 0x000000a00080a947 */ /* 0x004fea0003800000 */
.L_x_7428:
[----:B-12---:R-:W-:Y:S01]  /*4750*/  VIADD R4, R23, 0x8 ;  /* 0x0000000817047836 */ /* 0x006fe20000000000 */
[----:B------:R-:W-:Y:S01]  /*4760*/  ULEA UR34, UR37, UR39, 0xb ;  /* 0x0000002725227291 */ /* 0x000fe2000f8e583f */
[----:B------:R-:W-:Y:S01]  /*4770*/  UMOV UR51, 0x40000040 ;  /* 0x4000004000337882 */ /* 0x000fe20000000000 */
[----:B------:R-:W-:Y:S02]  /*4780*/  UMOV UR11, 0x40000040 ;  /* 0x40000040000b7882 */ /* 0x000fe40000000000 */
[----:B------:R1:W-:Y:S01]  /*4790*/  BAR.SYNC.DEFER_BLOCKING R4, 0x100 ;  /* 0x000400040000751d */ /* 0x0003e20000010000 */
[----:B------:R-:W-:Y:S02]  /*47a0*/  UIADD3 UR10, UR34, 0x2, URZ ;  /* 0x00000002220a7890 */ /* 0x000fe4000fffe03f */
[----:B------:R-:W-:Y:S02]  /*47b0*/  UIADD3 UR14, UR34, 0x4, URZ ;  /* 0x00000004220e7890 */ /* 0x000fe4000fffe03f */
[----:B------:R-:W-:-:S02]  /*47c0*/  UIADD3 UR18, UR34, 0x6, URZ ;  /* 0x0000000622127890 */ /* 0x000fc4000fffe03f */
[----:B------:R-:W-:Y:S01]  /*47d0*/  UMOV UR50, UR34 ;  /* 0x0000002200327c82 */ /* 0x000fe20008000000 */
        /* <DEDUP_REMOVED lines=37> */
.L_x_7433:
[----:B------:R-:W-:Y:S01]  /*4a30*/  ULEA UR10, UR5, UR38, 0x3 ;  /* 0x00000026050a7291 */ /* 0x000fe2000f8e183f */
[----:B------:R-:W-:-:S04]  /*4a40*/  MOV R4, UR7 ;  /* 0x0000000700047c02 */ /* 0x000fc80008000f00 */
[----:B------:R-:W-:-:S04]  /*4a50*/  SHF.L.U32 R4, R4, 0x1f, RZ ;  /* 0x0000001f04047819 */ /* 0x000fc800000006ff */
[----:B------:R1:W2:Y:S01]  /*4a60*/  SYNCS.PHASECHK.TRANS64.TRYWAIT P2, [UR10+0x28850], R4 ;  /* 0x02885004ff0075a7 */ /* 0x0002a2000804014a */
[----:B------:R-:W-:Y:S05]  /*4a70*/  @!P0 BRA `(.L_x_7434) ;  /* 0x0000000000048947 */ /* 0x000fea0003800000 */
[----:B------:R-:W-:Y:S01]  /*4a80*/  BPT.TRAP 0x1 ;  /* 0x000000040000795c */ /* 0x000fe20000300000 */
.L_x_7434:
[----:B--2---:R-:W-:Y:S05]  /*4a90*/  @P2 BRA `(.L_x_7432) ;  /* 0x0000000000082947 */ /* 0x004fea0003800000 */
[----:B------:R-:W2:Y:S02]  /*4aa0*/  SYNCS.PHASECHK.TRANS64.TRYWAIT P2, [UR10+0x28850], R4 ;  /* 0x02885004ff0075a7 */ /* 0x000ea4000804014a */
[----:B--2---:R-:W-:Y:S05]  /*4ab0*/  @!P2 BRA `(.L_x_7435) ;  /* 0x0000009c00bca947 */ /* 0x004fea0003800000 */
.L_x_7432:
[----:B------:R-:W-:Y:S01]  /*4ac0*/  UIADD3 UR7, UR38, 0x400, URZ ;  /* 0x0000040026077890 */ /* 0x000fe2000fffe03f */
[----:B------:R-:W-:Y:S01]  /*4ad0*/  WARPGROUP.ARRIVE ;  /* 0x00000000000079c5 */ /* 0x000fe20000000000 */
[----:B------:R-:W-:Y:S01]  /*4ae0*/  UMOV UR11, 0x40000040 ;  /* 0x40000040000b7882 */ /* 0x000fe20000000000 */
[----:B------:R-:W-:Y:S01]  /*4af0*/  UISETP.NE.U32.AND UP0, UPT, UR40, URZ, UPT ;  /* 0x0000003f2800728c */ /* 0x000fe2000bf05070 */
[----:B------:R-:W-:Y:S01]  /*4b00*/  FMUL.FTZ R11, R31, UR4 ;  /* 0x000000041f0b7c20 */ /* 0x000fe20008410000 */
[----:B------:R-:W-:Y:S01]  /*4b10*/  USHF.R.U32.HI UR7, URZ, 0x4, UR7 ;  /* 0x000000043f077899 */ /* 0x000fe20008011607 */
[----:B-12---:R-:W-:Y:S01]  /*4b20*/  FMUL.FTZ R4, R24, UR4 ;  /* 0x0000000418047c20 */ /* 0x006fe20008410000 */
[----:B------:R-:W-:Y:S01]  /*4b30*/  UISETP.NE.AND.EX UP0, UPT, UR41, URZ, UPT, UP0 ;  /* 0x0000003f2900728c */ /* 0x000fe2000bf05300 */
[----:B------:R-:W-:Y:S01]  /*4b40*/  FMUL.FTZ R7, R25, UR4 ;  /* 0x0000000419077c20 */ /* 0x000fe20008410000 */
[----:B------:R-:W-:Y:S01]  /*4b50*/  ULOP3.LUT UR7, UR7, 0x3fff, URZ, 0xc0, !UPT ;  /* 0x00003fff07077892 */ /* 0x000fe2000f8ec03f */
[----:B------:R-:W-:Y:S01]  /*4b60*/  FMUL.FTZ R25, R28, UR4 ;  /* 0x000000041c197c20 */ /* 0x000fe20008410000 */
[----:B------:R-:W-:Y:S01]  /*4b70*/  FMUL.FTZ R40, R40, UR4 ;  /* 0x0000000428287c20 */ /* 0x000fe20008410000 */
[----:B------:R-:W1:Y:S01]  /*4b80*/  MUFU.TANH R4, R4 ;  /* 0x0000000400047308 */ /* 0x000e620000002400 */
[----:B------:R-:W-:Y:S01]  /*4b90*/  ULOP3.LUT UR7, UR7, 0x4000000, URZ, 0xfc, !UPT ;  /* 0x0400000007077892 */ /* 0x000fe2000f8efc3f */
[----:B------:R-:W-:Y:S01]  /*4ba0*/  FMUL.FTZ R8, R27, UR4 ;  /* 0x000000041b087c20 */ /* 0x000fe20008410000 */
[----:B------:R-:W-:Y:S01]  /*4bb0*/  FMUL.FTZ R27, R29, UR4 ;  /* 0x000000041d1b7c20 */ /* 0x000fe20008410000 */
[----:B------:R-:W-:Y:S01]  /*4bc0*/  FMUL.FTZ R191, R32, UR4 ;  /* 0x0000000420bf7c20 */ /* 0x000fe20008410000 */
[----:B------:R-:W-:Y:S01]  /*4bd0*/  ULEA UR7, UR5, UR7, 0xb ;  /* 0x0000000705077291 */ /* 0x000fe2000f8e583f */
[----:B------:R-:W-:Y:S01]  /*4be0*/  FMUL.FTZ R20, R42, UR4 ;  /* 0x000000042a147c20 */ /* 0x000fe20008410000 */
[----:B------:R-:W-:Y:S01]  /*4bf0*/  FMUL.FTZ R36, R36, UR4 ;  /* 0x0000000424247c20 */ /* 0x000fe20008410000 */
[----:B------:R-:W2:Y:S01]  /*4c00*/  MUFU.TANH R7, R7 ;  /* 0x0000000700077308 */ /* 0x000ea20000002400 */
        /* <DEDUP_REMOVED lines=49> */
[----:B------:R-:W-:-:S06]  /*4f20*/  FMUL.FTZ R70, R83, UR4 ;  /* 0x0000000453467c20 */ /* 0x000fcc0008410000 */
[----:B------:R-:W-:Y:S08]  /*4f30*/  MUFU.TANH R48, R48 ;  /* 0x0000003000307308 */ /* 0x000ff00000002400 */
[----:B------:R-:W-:Y:S08]  /*4f40*/  MUFU.TANH R49, R49 ;  /* 0x0000003100317308 */ /* 0x000ff00000002400 */
[----:B------:R-:W-:Y:S08]  /*4f50*/  MUFU.TANH R52, R52 ;  /* 0x0000003400347308 */ /* 0x000ff00000002400 */
[----:B------:R-:W-:Y:S08]  /*4f60*/  MUFU.TANH R53, R53 ;  /* 0x0000003500357308 */ /* 0x000ff00000002400 */
[----:B------:R-:W-:Y:S08]  /*4f70*/  MUFU.TANH R56, R56 ;  /* 0x0000003800387308 */ /* 0x000ff00000002400 */
[----:B------:R-:W-:Y:S08]  /*4f80*/  MUFU.TANH R57, R57 ;  /* 0x0000003900397308 */ /* 0x000ff00000002400 */
[----:B------:R1:W-:Y:S08]  /*4f90*/  MUFU.TANH R55, R60 ;  /* 0x0000003c00377308 */ /* 0x0003f00000002400 */
[----:B------:R2:W-:Y:S01]  /*4fa0*/  MUFU.TANH R51, R64 ;  /* 0x0000004000337308 */ /* 0x0005e20000002400 */
[----:B-1----:R-:W-:-:S07]  /*4fb0*/  FMUL.FTZ R60, R78, UR4 ;  /* 0x000000044e3c7c20 */ /* 0x002fce0008410000 */
[----:B------:R1:W-:Y:S01]  /*4fc0*/  MUFU.TANH R47, R68 ;  /* 0x00000044002f7308 */ /* 0x0003e20000002400 */
[----:B--2---:R-:W-:-:S07]  /*4fd0*/  FMUL.FTZ R64, R82, UR4 ;  /* 0x0000000452407c20 */ /* 0x004fce0008410000 */
[----:B------:R-:W-:Y:S01]  /*4fe0*/  MUFU.TANH R35, R80 ;  /* 0x0000005000237308 */ /* 0x000fe20000002400 */
[----:B-1----:R-:W-:-:S07]  /*4ff0*/  FMUL.FTZ R68, R86, UR4 ;  /* 0x0000000456447c20 */ /* 0x002fce0008410000 */
[----:B------:R-:W-:Y:S08]  /*5000*/  MUFU.TANH R39, R81 ;  /* 0x0000005100277308 */ /* 0x000ff00000002400 */
[----:B------:R-:W-:Y:S01]  /*5010*/  MUFU.TANH R9, R9 ;  /* 0x0000000900097308 */ /* 0x000fe20000002400 */
[----:B------:R-:W-:Y:S02]  /*5020*/  WARPGROUP.DEPBAR.LE gsb0, 0x0 ;  /* 0x00008000000079c5 */ /* 0x000fe40000010000 */
[----:B------:R-:W-:Y:S01]  /*5030*/  WARPGROUP.ARRIVE ;  /* 0x00000000000079c5 */ /* 0x000fe20000000000 */
[----:B------:R-:W-:-:S04]  /*5040*/  FMUL.FTZ R183, R33, UR4 ;  /* 0x0000000421b77c20 */ /* 0x000fc80008410000 */
[----:B------:R1:W-:Y:S01]  /*5050*/  MUFU.TANH R181, R36 ;  /* 0x0000002400b57308 */ /* 0x0003e20000002400 */
[----:B------:R-:W-:Y:S01]  /*5060*/  HGMMA.64x128x16.F32 R88, R176, gdesc[UR8].tnspB, R88, gsb0 ;  /* 0x41e00008b0587df0 */ /* 0x000fe20008000858 */
[----:B------:R-:W-:Y:S01]  /*5070*/  UIADD3 UR10, UR7, 0x100, URZ ;  /* 0x00000100070a7890 */ /* 0x000fe2000fffe03f */
[----:B------:R-:W-:-:S05]  /*5080*/  UMOV UR11, 0x40000040 ;  /* 0x40000040000b7882 */ /* 0x000fca0000000000 */
[----:B------:R-:W2:Y:S01]  /*5090*/  MUFU.TANH R183, R183 ;  /* 0x000000b700b77308 */ /* 0x000ea20000002400 */
[----:B-1----:R-:W-:Y:S01]  /*50a0*/  FMUL.FTZ R36, R58, UR4 ;  /* 0x000000043a247c20 */ /* 0x002fe20008410000 */
        /* <DEDUP_REMOVED lines=20> */
[----:B------:R-:W-:-:S04]  /*51f0*/  FMUL.FTZ R179, R37, UR4 ;  /* 0x0000000425b37c20 */ /* 0x000fc80008410000 */
[----:B------:R1:W-:Y:S01]  /*5200*/  MUFU.TANH R177, R40 ;  /* 0x0000002800b17308 */ /* 0x0003e20000002400 */
[----:B------:R-:W-:Y:S01]  /*5210*/  HGMMA.64x128x16.F32 R88, R172, gdesc[UR8].tnspB, R88, gsb0 ;  /* 0x41e00008ac587df0 */ /* 0x000fe20008000858 */
[----:B------:R-:W-:Y:S01]  /*5220*/  UMOV UR10, 0xffffff80 ;  /* 0xffffff80000a7882 */ /* 0x000fe20000000000 */
[----:B------:R-:W-:Y:S02]  /*5230*/  USEL UR11, UR56, 0x1, UP0 ;  /* 0x00000001380b7887 */ /* 0x000fe40008000000 */
[----:B------:R-:W-:-:S03]  /*5240*/  UIMAD UR10, UR6, UR10, 0x1 ;  /* 0x00000001060a74a4 */ /* 0x000fc6000f8e020a */
[----:B------:R-:W2:Y:S01]  /*5250*/  MUFU.TANH R179, R179 ;  /* 0x000000b300b37308 */ /* 0x000ea20000002400 */
[----:B------:R-:W-:Y:S02]  /*5260*/  UISETP.GT.AND UP0, UPT, UR6, UR45, UPT ;  /* 0x0000002d0600728c */ /* 0x000fe4000bf04270 */
[----:B------:R-:W-:Y:S02]  /*5270*/  UIADD3 UR10, UR42, UR10, URZ ;  /* 0x0000000a2a0a7290 */ /* 0x000fe4000fffe03f */
[----:B------:R-:W-:Y:S02]  /*5280*/  UIADD3 UR6, UR6, -0x1, URZ ;  /* 0xffffffff06067890 */ /* 0x000fe4000fffe03f */
[----:B------:R-:W-:Y:S01]  /*5290*/  UIMAD UR10, UR11, UR55, UR10 ;  /* 0x000000370b0a72a4 */ /* 0x000fe2000f8e020a */
[----:B------:R-:W-:Y:S02]  /*52a0*/  MUFU.TANH R37, R85 ;  /* 0x0000005500257308 */ /* 0x000fe40000002400 */
[----:B------:R-:W-:Y:S01]  /*52b0*/  UMOV UR11, 0x40000040 ;  /* 0x40000040000b7882 */ /* 0x000fe20000000000 */
[----:B------:R-:W-:-:S05]  /*52c0*/  UIADD3 UR10, UR10, -UR54, URZ ;  /* 0x800000360a0a7290 */ /* 0x000fca000fffe03f */
[----:B------:R-:W-:Y:S01]  /*52d0*/  MUFU.TANH R38, R38 ;  /* 0x0000002600267308 */ /* 0x000fe20000002400 */
[----:B------:R-:W-:Y:S01]  /*52e0*/  IMAD.U32 R31, RZ, RZ, UR10 ;  /* 0x0000000aff1f7e24 */ /* 0x000fe2000f8e00ff */
[----:B------:R-:W-:-:S03]  /*52f0*/  UIADD3 UR10, UR7, 0x180, URZ ;  /* 0x00000180070a7890 */ /* 0x000fc6000fffe03f */
[----:B------:R-:W-:-:S03]  /*5300*/  IMAD R31, R2, -0x2, R31 ;  /* 0xfffffffe021f7824 */ /* 0x000fc600078e021f */
[----:B------:R-:W-:Y:S01]  /*5310*/  MUFU.TANH R50, R50 ;  /* 0x0000003200327308 */ /* 0x000fe20000002400 */
[----:B-1----:R-:W-:-:S05]  /*5320*/  IMAD.IADD R40, R22, 0x1, R31 ;  /* 0x0000000116287824 */ /* 0x002fca00078e021f */
[C---:B------:R-:W-:Y:S02]  /*5330*/  ISETP.GT.AND P2, PT, R40.reuse, RZ, PT ;  /* 0x000000ff2800720c */ /* 0x040fe40003f44270 */
[----:B------:R-:W-:Y:S01]  /*5340*/  ISETP.GT.AND P3, PT, R40, 0x1, PT ;  /* 0x000000012800780c */ /* 0x000fe20003f64270 */
[----:B------:R-:W-:Y:S01]  /*5350*/  MUFU.TANH R31, R76 ;  /* 0x0000004c001f7308 */ /* 0x000fe20000002400 */
[----:B------:R-:W-:Y:S02]  /*5360*/  FSEL R42, R4, -INF , P2 ;  /* 0xff800000042a7808 */ /* 0x000fe40001000000 */
[----:B------:R-:W-:Y:S02]  /*5370*/  ISETP.GT.AND P2, PT, R40, 0x8, PT ;  /* 0x000000082800780c */ /* 0x000fe40003f44270 */
[----:B------:R-:W-:Y:S02]  /*5380*/  FSEL R43, R7, -INF , P3 ;  /* 0xff800000072b7808 */ /* 0x000fe40001800000 */
[----:B------:R-:W-:Y:S01]  /*5390*/  FMNMX.FTZ R4, R42, R5, !PT ;  /* 0x000000052a047209 */ /* 0x000fe20007810000 */
[----:B------:R-:W-:Y:S01]  /*53a0*/  MUFU.TANH R7, R65 ;  /* 0x0000004100077308 */ /* 0x000fe20000002400 */
[----:B------:R-:W-:-:S02]  /*53b0*/  ISETP.GT.AND P3, PT, R40, 0x9, PT ;  /* 0x000000092800780c */ /* 0x000fc40003f64270 */
[----:B---3--:R-:W-:Y:S01]  /*53c0*/  FSEL R45, R25, -INF , P2 ;  /* 0xff800000192d7808 */ /* 0x008fe20001000000 */
[----:B------:R-:W-:Y:S01]  /*53d0*/  FMUL.FTZ R25, R69, UR4 ;  /* 0x0000000445197c20 */ /* 0x000fe20008410000 */
[----:B------:R-:W-:Y:S02]  /*53e0*/  FMNMX.FTZ R46, R43, R4, !PT ;  /* 0x000000042b2e7209 */ /* 0x000fe40007810000 */
[C---:B------:R-:W-:Y:S01]  /*53f0*/  ISETP.GT.AND P2, PT, R40.reuse, 0x10, PT ;  /* 0x000000102800780c */ /* 0x040fe20003f44270 */
[----:B------:R-:W1:Y:S01]  /*5400*/  MUFU.TANH R4, R61 ;  /* 0x0000003d00047308 */ /* 0x000e620000002400 */
[----:B----4-:R-:W-:Y:S02]  /*5410*/  FSEL R193, R27, -INF , P3 ;  /* 0xff8000001bc17808 */ /* 0x010fe40001800000 */
[----:B------:R-:W-:Y:S02]  /*5420*/  FMNMX.FTZ R46, R45, R46, !PT ;  /* 0x0000002e2d2e7209 */ /* 0x000fe40007810000 */
[----:B------:R-:W-:-:S02]  /*5430*/  ISETP.GT.AND P3, PT, R40, 0x11, PT ;  /* 0x000000112800780c */ /* 0x000fc40003f64270 */
[----:B-----5:R-:W-:Y:S01]  /*5440*/  FSEL R191, R191, -INF , P2 ;  /* 0xff800000bfbf7808 */ /* 0x020fe20001000000 */
[----:B------:R-:W3:Y:S01]  /*5450*/  MUFU.TANH R25, R25 ;  /* 0x0000001900197308 */ /* 0x000ee20000002400 */
[----:B------:R-:W-:Y:S02]  /*5460*/  FMNMX.FTZ R46, R193, R46, !PT ;  /* 0x0000002ec12e7209 */ /* 0x000fe40007810000 */
[C---:B------:R-:W-:Y:S02]  /*5470*/  ISETP.GT.AND P2, PT, R40.reuse, 0x18, PT ;  /* 0x000000182800780c */ /* 0x040fe40003f44270 */
[----:B--2---:R-:W-:Y:S02]  /*5480*/  FSEL R183, R183, -INF , P3 ;  /* 0xff800000b7b77808 */ /* 0x004fe40001800000 */
[----:B------:R-:W-:Y:S01]  /*5490*/  FMNMX.FTZ R46, R191, R46, !PT ;  /* 0x0000002ebf2e7209 */ /* 0x000fe20007810000 */
[----:B------:R-:W-:Y:S01]  /*54a0*/  MUFU.TANH R27, R73 ;  /* 0x00000049001b7308 */ /* 0x000fe20000002400 */
[----:B------:R-:W-:-:S02]  /*54b0*/  ISETP.GT.AND P3, PT, R40, 0x19, PT ;  /* 0x000000192800780c */ /* 0x000fc40003f64270 */
[----:B------:R-:W-:Y:S02]  /*54c0*/  FSEL R181, R181, -INF , P2 ;  /* 0xff800000b5b57808 */ /* 0x000fe40001000000 */
[----:B------:R-:W-:Y:S02]  /*54d0*/  FMNMX.FTZ R46, R183, R46, !PT ;  /* 0x0000002eb72e7209 */ /* 0x000fe40007810000 */
[C---:B------:R-:W-:Y:S01]  /*54e0*/  ISETP.GT.AND P2, PT, R40.reuse, 0x20, PT ;  /* 0x000000202800780c */ /* 0x040fe20003f44270 */
[----:B------:R-:W-:Y:S01]  /*54f0*/  MUFU.TANH R54, R54 ;  /* 0x0000003600367308 */ /* 0x000fe20000002400 */
[----:B------:R-:W-:Y:S02]  /*5500*/  FSEL R179, R179, -INF , P3 ;  /* 0xff800000b3b37808 */ /* 0x000fe40001800000 */
[----:B------:R-:W-:Y:S02]  /*5510*/  FMNMX.FTZ R46, R181, R46, !PT ;  /* 0x0000002eb52e7209 */ /* 0x000fe40007810000 */
[----:B------:R-:W-:-:S02]  /*5520*/  ISETP.GT.AND P3, PT, R40, 0x21, PT ;  /* 0x000000212800780c */ /* 0x000fc40003f64270 */
[----:B------:R-:W-:Y:S01]  /*5530*/  FSEL R177, R177, -INF , P2 ;  /* 0xff800000b1b17808 */ /* 0x000fe20001000000 */
[----:B------:R-:W-:Y:S01]  /*5540*/  MUFU.TANH R58, R58 ;  /* 0x0000003a003a7308 */ /* 0x000fe20000002400 */
[----:B------:R-:W-:Y:S02]  /*5550*/  FMNMX.FTZ R46, R179, R46, !PT ;  /* 0x0000002eb32e7209 */ /* 0x000fe40007810000 */
[----:B------:R-:W-:Y:S02]  /*5560*/  ISETP.GT.AND P2, PT, R40, 0x28, PT ;  /* 0x000000282800780c */ /* 0x000fe40003f44270 */
[----:B------:R-:W-:-:S03]  /*5570*/  FMNMX.FTZ R46, R177, R46, !PT ;  /* 0x0000002eb12e7209 */ /* 0x000fc60007810000 */
[----:B------:R-:W-:Y:S08]  /*5580*/  MUFU.TANH R60, R60 ;  /* 0x0000003c003c7308 */ /* 0x000ff00000002400 */
[----:B------:R-:W-:Y:S08]  /*5590*/  MUFU.TANH R66, R66 ;  /* 0x0000004200427308 */ /* 0x000ff00000002400 */
[----:B------:R-:W-:Y:S08]  /*55a0*/  MUFU.TANH R64, R64 ;  /* 0x0000004000407308 */ /* 0x000ff00000002400 */
[----:B------:R-:W-:Y:S08]  /*55b0*/  MUFU.TANH R70, R70 ;  /* 0x0000004600467308 */ /* 0x000ff00000002400 */
[----:B------:R-:W-:Y:S01]  /*55c0*/  MUFU.TANH R68, R68 ;  /* 0x0000004400447308 */ /* 0x000fe20000002400 */
[----:B------:R-:W-:-:S02]  /*55d0*/  WARPGROUP.DEPBAR.LE gsb0, 0x0 ;  /* 0x00008000000079c5 */ /* 0x000fc40000010000 */
[----:B------:R-:W-:Y:S01]  /*55e0*/  WARPGROUP.ARRIVE ;  /* 0x00000000000079c5 */ /* 0x000fe20000000000 */
[----:B------:R-:W-:Y:S02]  /*55f0*/  FSEL R175, R41, -INF , P3 ;  /* 0xff80000029af7808 */ /* 0x000fe40001800000 */
[----:B------:R-:W-:Y:S02]  /*5600*/  ISETP.GT.AND P3, PT, R40, 0x29, PT ;  /* 0x000000292800780c */ /* 0x000fe40003f64270 */
[----:B------:R-:W-:Y:S01]  /*5610*/  MUFU.TANH R41, R84 ;  /* 0x0000005400297308 */ /* 0x000fe20000002400 */
[----:B------:R-:W-:Y:S01]  /*5620*/  FSEL R173, R44, -INF , P2 ;  /* 0xff8000002cad7808 */ /* 0x000fe20001000000 */
[----:B------:R-:W-:Y:S01]  /*5630*/  HGMMA.64x128x16.F32 R88, R168, gdesc[UR8].tnspB, R88, gsb0 ;  /* 0x41e00008a8587df0 */ /* 0x000fe20008000858 */
[----:B------:R-:W-:Y:S01]  /*5640*/  UIADD3 UR10, UR7, 0x200, URZ ;  /* 0x00000200070a7890 */ /* 0x000fe2000fffe03f */
[----:B------:R-:W-:Y:S01]  /*5650*/  FMNMX.FTZ R46, R175, R46, !PT ;  /* 0x0000002eaf2e7209 */ /* 0x000fe20007810000 */
[----:B------:R-:W-:Y:S01]  /*5660*/  UMOV UR11, 0x40000040 ;  /* 0x40000040000b7882 */ /* 0x000fe20000000000 */
[----:B------:R-:W-:-:S02]  /*5670*/  ISETP.GT.AND P2, PT, R40, 0x30, PT ;  /* 0x000000302800780c */ /* 0x000fc40003f44270 */
[----:B------:R-:W-:Y:S01]  /*5680*/  FMNMX.FTZ R46, R173, R46, !PT ;  /* 0x0000002ead2e7209 */ /* 0x000fe20007810000 */
[----:B------:R-:W-:Y:S02]  /*5690*/  WARPGROUP.DEPBAR.LE gsb0, 0x0 ;  /* 0x00008000000079c5 */ /* 0x000fe40000010000 */
[----:B------:R-:W-:Y:S01]  /*56a0*/  WARPGROUP.ARRIVE ;  /* 0x00000000000079c5 */ /* 0x000fe20000000000 */
[----:B------:R-:W-:Y:S02]  /*56b0*/  FSEL R171, R29, -INF , P3 ;  /* 0xff8000001dab7808 */ /* 0x000fe40001800000 */
[----:B------:R-:W-:Y:S01]  /*56c0*/  ISETP.GT.AND P3, PT, R40, 0x31, PT ;  /* 0x000000312800780c */ /* 0x000fe20003f64270 */
[----:B------:R2:W4:Y:S01]  /*56d0*/  MUFU.TANH R29, R72 ;  /* 0x00000048001d7308 */ /* 0x0005220000002400 */
[----:B------:R-:W-:Y:S01]  /*56e0*/  FSEL R169, R48, -INF , P2 ;  /* 0xff80000030a97808 */ /* 0x000fe20001000000 */
[----:B------:R-:W-:Y:S01]  /*56f0*/  HGMMA.64x128x16.F32 R88, R152, gdesc[UR8].tnspB, R88, gsb0 ;  /* 0x41e0000898587df0 */ /* 0x000fe20008000858 */
[----:B------:R-:W-:Y:S01]  /*5700*/  FMNMX.FTZ R46, R171, R46, !PT ;  /* 0x0000002eab2e7209 */ /* 0x000fe20007810000 */
[----:B------:R-:W-:Y:S01]  /*5710*/  UIADD3 UR10, UR7, 0x280, URZ ;  /* 0x00000280070a7890 */ /* 0x000fe2000fffe03f */
[C---:B------:R-:W-:Y:S01]  /*5720*/  ISETP.GT.AND P2, PT, R40.reuse, 0x38, PT ;  /* 0x000000382800780c */ /* 0x040fe20003f44270 */
[----:B------:R-:W-:Y:S01]  /*5730*/  UMOV UR11, 0x40000040 ;  /* 0x40000040000b7882 */ /* 0x000fe20000000000 */
[----:B------:R-:W-:Y:S01]  /*5740*/  FSEL R69, R49, -INF , P3 ;  /* 0xff80000031457808 */ /* 0x000fe20001800000 */
[----:B------:R-:W-:Y:S01]  /*5750*/  FMUL.FTZ R48, R63, UR4 ;  /* 0x000000043f307c20 */ /* 0x000fe20008410000 */
[----:B------:R-:W-:Y:S01]  /*5760*/  FMNMX.FTZ R46, R169, R46, !PT ;  /* 0x0000002ea92e7209 */ /* 0x000fe20007810000 */
[----:B--2---:R-:W-:Y:S01]  /*5770*/  FMUL.FTZ R72, R87, UR4 ;  /* 0x0000000457487c20 */ /* 0x004fe20008410000 */
[----:B------:R-:W-:-:S02]  /*5780*/  ISETP.GT.AND P3, PT, R40, 0x39, PT ;  /* 0x000000392800780c */ /* 0x000fc40003f64270 */
[----:B------:R-:W-:Y:S01]  /*5790*/  FSEL R65, R52, -INF , P2 ;  /* 0xff80000034417808 */ /* 0x000fe20001000000 */
[----:B------:R-:W-:Y:S01]  /*57a0*/  FMUL.FTZ R52, R67, UR4 ;  /* 0x0000000443347c20 */ /* 0x000fe20008410000 */
[----:B------:R-:W-:Y:S01]  /*57b0*/  FMNMX.FTZ R46, R69, R46, !PT ;  /* 0x0000002e452e7209 */ /* 0x000fe20007810000 */
[----:B------:R-:W-:Y:S01]  /*57c0*/  MUFU.TANH R48, R48 ;  /* 0x0000003000307308 */ /* 0x000fe20000002400 */
[C---:B------:R-:W-:Y:S02]  /*57d0*/  ISETP.GT.AND P2, PT, R40.reuse, 0x40, PT ;  /* 0x000000402800780c */ /* 0x040fe40003f44270 */
[----:B------:R-:W-:Y:S02]  /*57e0*/  FSEL R61, R53, -INF , P3 ;  /* 0xff800000353d7808 */ /* 0x000fe40001800000 */
[----:B------:R-:W-:Y:S02]  /*57f0*/  FMNMX.FTZ R46, R65, R46, !PT ;  /* 0x0000002e412e7209 */ /* 0x000fe40007810000 */
[----:B------:R-:W-:Y:S01]  /*5800*/  ISETP.GT.AND P3, PT, R40, 0x41, PT ;  /* 0x000000412800780c */ /* 0x000fe20003f64270 */
[----:B------:R-:W-:Y:S01]  /*5810*/  MUFU.TANH R52, R52 ;  /* 0x0000003400347308 */ /* 0x000fe20000002400 */
[----:B------:R-:W-:Y:S01]  /*5820*/  FSEL R59, R56, -INF , P2 ;  /* 0xff800000383b7808 */ /* 0x000fe20001000000 */
[----:B------:R-:W-:Y:S01]  /*5830*/  FMUL.FTZ R56, R74, UR4 ;  /* 0x000000044a387c20 */ /* 0x000fe20008410000 */
[----:B------:R-:W-:-:S02]  /*5840*/  FMNMX.FTZ R46, R61, R46, !PT ;  /* 0x0000002e3d2e7209 */ /* 0x000fc40007810000 */
[C---:B------:R-:W-:Y:S02]  /*5850*/  ISETP.GT.AND P2, PT, R40.reuse, 0x48, PT ;  /* 0x000000482800780c */ /* 0x040fe40003f44270 */
[----:B------:R-:W-:Y:S01]  /*5860*/  FSEL R57, R57, -INF , P3 ;  /* 0xff80000039397808 */ /* 0x000fe20001800000 */
[----:B------:R-:W-:Y:S01]  /*5870*/  MUFU.TANH R56, R56 ;  /* 0x0000003800387308 */ /* 0x000fe20000002400 */
[----:B------:R-:W-:Y:S02]  /*5880*/  FMNMX.FTZ R46, R59, R46, !PT ;  /* 0x0000002e3b2e7209 */ /* 0x000fe40007810000 */
[C---:B------:R-:W-:Y:S02]  /*5890*/  ISETP.GT.AND P3, PT, R40.reuse, 0x49, PT ;  /* 0x000000492800780c */ /* 0x040fe40003f64270 */
[----:B------:R-:W-:Y:S02]  /*58a0*/  FSEL R55, R55, -INF , P2 ;  /* 0xff80000037377808 */ /* 0x000fe40001000000 */
[----:B------:R-:W-:Y:S01]  /*58b0*/  FMNMX.FTZ R46, R57, R46, !PT ;  /* 0x0000002e392e7209 */ /* 0x000fe20007810000 */
[----:B------:R-:W-:Y:S01]  /*58c0*/  MUFU.TANH R72, R72 ;  /* 0x0000004800487308 */ /* 0x000fe20000002400 */
[----:B------:R-:W-:-:S02]  /*58d0*/  ISETP.GT.AND P2, PT, R40, 0x50, PT ;  /* 0x000000502800780c */ /* 0x000fc40003f44270 */
[----:B-1----:R-:W-:Y:S02]  /*58e0*/  FSEL R53, R4, -INF , P3 ;  /* 0xff80000004357808 */ /* 0x002fe40001800000 */
[----:B------:R-:W-:Y:S02]  /*58f0*/  FMNMX.FTZ R46, R55, R46, !PT ;  /* 0x0000002e372e7209 */ /* 0x000fe40007810000 */
[C---:B------:R-:W-:Y:S02]  /*5900*/  ISETP.GT.AND P3, PT, R40.reuse, 0x51, PT ;  /* 0x000000512800780c */ /* 0x040fe40003f64270 */
[----:B------:R-:W-:Y:S02]  /*5910*/  FSEL R51, R51, -INF , P2 ;  /* 0xff80000033337808 */ /* 0x000fe40001000000 */
[----:B------:R-:W-:Y:S02]  /*5920*/  FMNMX.FTZ R46, R53, R46, !PT ;  /* 0x0000002e352e7209 */ /* 0x000fe40007810000 */
[----:B------:R-:W-:-:S02]  /*5930*/  ISETP.GT.AND P2, PT, R40, 0x58, PT ;  /* 0x000000582800780c */ /* 0x000fc40003f44270 */
[----:B------:R-:W-:Y:S02]  /*5940*/  FSEL R49, R7, -INF , P3 ;  /* 0xff80000007317808 */ /* 0x000fe40001800000 */
[----:B------:R-:W-:Y:S02]  /*5950*/  FMNMX.FTZ R46, R51, R46, !PT ;  /* 0x0000002e332e7209 */ /* 0x000fe40007810000 */
[C---:B------:R-:W-:Y:S02]  /*5960*/  ISETP.GT.AND P3, PT, R40.reuse, 0x59, PT ;  /* 0x000000592800780c */ /* 0x040fe40003f64270 */
[----:B------:R-:W-:Y:S02]  /*5970*/  FSEL R47, R47, -INF , P2 ;  /* 0xff8000002f2f7808 */ /* 0x000fe40001000000 */
[----:B------:R-:W-:Y:S02]  /*5980*/  FMNMX.FTZ R46, R49, R46, !PT ;  /* 0x0000002e312e7209 */ /* 0x000fe40007810000 */
[----:B------:R-:W-:-:S02]  /*5990*/  ISETP.GT.AND P2, PT, R40, 0x60, PT ;  /* 0x000000602800780c */ /* 0x000fc40003f44270 */
[----:B---3--:R-:W-:Y:S02]  /*59a0*/  FSEL R25, R25, -INF , P3 ;  /* 0xff80000019197808 */ /* 0x008fe40001800000 */
[----:B------:R-:W-:Y:S02]  /*59b0*/  FMNMX.FTZ R46, R47, R46, !PT ;  /* 0x0000002e2f2e7209 */ /* 0x000fe40007810000 */
[C---:B------:R-:W-:Y:S02]  /*59c0*/  ISETP.GT.AND P3, PT, R40.reuse, 0x61, PT ;  /* 0x000000612800780c */ /* 0x040fe40003f64270 */
[----:B----4-:R-:W-:Y:S02]  /*59d0*/  FSEL R29, R29, -INF , P2 ;  /* 0xff8000001d1d7808 */ /* 0x010fe40001000000 */
        /* <DEDUP_REMOVED lines=8> */
[----:B------:R-:W-:Y:S02]  /*5a60*/  FSEL R33, R33, -INF , P3 ;  /* 0xff80000021217808 */ /* 0x000fe40001800000 */
[----:B------:R-:W-:Y:S01]  /*5a70*/  FMNMX.FTZ R4, R31, R46, !PT ;  /* 0x0000002e1f047209 */ /* 0x000fe20007810000 */
[----:B------:R-:W-:Y:S01]  /*5a80*/  FMUL.FTZ R46, R62, UR4 ;  /* 0x000000043e2e7c20 */ /* 0x000fe20008410000 */
[C---:B------:R-:W-:Y:S01]  /*5a90*/  ISETP.GT.AND P3, PT, R40.reuse, 0x71, PT ;  /* 0x000000712800780c */ /* 0x040fe20003f64270 */
[----:B------:R-:W-:Y:S01]  /*5aa0*/  FMUL.FTZ R62, R75, UR4 ;  /* 0x000000044b3e7c20 */ /* 0x000fe20008410000 */
[----:B------:R-:W-:Y:S02]  /*5ab0*/  FSEL R35, R35, -INF , P2 ;  /* 0xff80000023237808 */ /* 0x000fe40001000000 */
[----:B------:R-:W-:Y:S01]  /*5ac0*/  FMNMX.FTZ R4, R33, R4, !PT ;  /* 0x0000000421047209 */ /* 0x000fe20007810000 */
[----:B------:R-:W1:Y:S01]  /*5ad0*/  MUFU.TANH R46, R46 ;  /* 0x0000002e002e7308 */ /* 0x000e620000002400 */
[----:B------:R-:W-:-:S02]  /*5ae0*/  ISETP.GT.AND P2, PT, R40, 0x78, PT ;  /* 0x000000782800780c */ /* 0x000fc40003f44270 */
[----:B------:R-:W-:Y:S02]  /*5af0*/  FSEL R39, R39, -INF , P3 ;  /* 0xff80000027277808 */ /* 0x000fe40001800000 */
[----:B------:R-:W-:Y:S02]  /*5b00*/  FMNMX.FTZ R4, R35, R4, !PT ;  /* 0x0000000423047209 */ /* 0x000fe40007810000 */
[C---:B------:R-:W-:Y:S01]  /*5b10*/  ISETP.GT.AND P3, PT, R40.reuse, 0x79, PT ;  /* 0x000000792800780c */ /* 0x040fe20003f64270 */
[----:B------:R-:W-:Y:S01]  /*5b20*/  VIADD R40, R40, 0x8 ;  /* 0x0000000828287836 */ /* 0x000fe20000000000 */
[----:B------:R-:W-:Y:S01]  /*5b30*/  FSEL R41, R41, -INF , P2 ;  /* 0xff80000029297808 */ /* 0x000fe20001000000 */
[----:B------:R-:W2:Y:S01]  /*5b40*/  MUFU.TANH R62, R62 ;  /* 0x0000003e003e7308 */ /* 0x000ea20000002400 */
[----:B------:R-:W-:Y:S02]  /*5b50*/  FMNMX.FTZ R4, R39, R4, !PT ;  /* 0x0000000427047209 */ /* 0x000fe40007810000 */
[----:B------:R-:W-:-:S02]  /*5b60*/  FSEL R37, R37, -INF , P3 ;  /* 0xff80000025257808 */ /* 0x000fc40001800000 */
[----:B------:R-:W-:Y:S02]  /*5b70*/  FMNMX.FTZ R4, R41, R4, !PT ;  /* 0x0000000429047209 */ /* 0x000fe40007810000 */
[C---:B------:R-:W-:Y:S02]  /*5b80*/  ISETP.GT.AND P4, PT, R40.reuse, RZ, PT ;  /* 0x000000ff2800720c */ /* 0x040fe40003f84270 */
[----:B------:R-:W-:Y:S02]  /*5b90*/  FMNMX.FTZ R4, R37, R4, !PT ;  /* 0x0000000425047209 */ /* 0x000fe40007810000 */
[----:B------:R-:W-:Y:S02]  /*5ba0*/  ISETP.GT.AND P5, PT, R40, 0x1, PT ;  /* 0x000000012800780c */ /* 0x000fe40003fa4270 */
[----:B------:R-:W-:Y:S01]  /*5bb0*/  FSEL R63, R9, -INF , P4 ;  /* 0xff800000093f7808 */ /* 0x000fe20002000000 */
[----:B------:R-:W3:Y:S01]  /*5bc0*/  SHFL.BFLY PT, R7, R4, 0x2, 0x1f ;  /* 0x0c401f0004077f89 */ /* 0x000ee200000e0000 */
[----:B------:R-:W-:-:S02]  /*5bd0*/  FSEL R71, R8, -INF , P5 ;  /* 0xff80000008477808 */ /* 0x000fc40002800000 */
[C---:B------:R-:W-:Y:S02]  /*5be0*/  ISETP.GT.AND P3, PT, R40.reuse, 0x8, PT ;  /* 0x000000082800780c */ /* 0x040fe40003f64270 */
[----:B------:R-:W-:Y:S02]  /*5bf0*/  FMNMX.FTZ R8, R63, R6, !PT ;  /* 0x000000063f087209 */ /* 0x000fe40007810000 */
[----:B------:R-:W-:Y:S02]  /*5c00*/  ISETP.GT.AND P6, PT, R40, 0x9, PT ;  /* 0x000000092800780c */ /* 0x000fe40003fc4270 */
[----:B------:R-:W-:Y:S02]  /*5c10*/  FSEL R67, R10, -INF , P3 ;  /* 0xff8000000a437808 */ /* 0x000fe40001800000 */
[----:B------:R-:W-:Y:S02]  /*5c20*/  FMNMX.FTZ R8, R71, R8, !PT ;  /* 0x0000000847087209 */ /* 0x000fe40007810000 */
[----:B------:R-:W-:-:S02]  /*5c30*/  ISETP.GT.AND P4, PT, R40, 0x10, PT ;  /* 0x000000102800780c */ /* 0x000fc40003f84270 */
[----:B------:R-:W-:Y:S02]  /*5c40*/  FSEL R73, R11, -INF , P6 ;  /* 0xff8000000b497808 */ /* 0x000fe40003000000 */
[----:B------:R-:W-:Y:S02]  /*5c50*/  FMNMX.FTZ R8, R67, R8, !PT ;  /* 0x0000000843087209 */ /* 0x000fe40007810000 */
[----:B------:R-:W-:Y:S01]  /*5c60*/  ISETP.GT.AND P5, PT, R40, 0x11, PT ;  /* 0x000000112800780c */ /* 0x000fe20003fa4270 */
[----:B------:R-:W-:Y:S02]  /*5c70*/  WARPGROUP.DEPBAR.LE gsb0, 0x0 ;  /* 0x00008000000079c5 */ /* 0x000fe40000010000 */
[----:B------:R-:W-:Y:S01]  /*5c80*/  WARPGROUP.ARRIVE ;  /* 0x00000000000079c5 */ /* 0x000fe20000000000 */
[----:B------:R-:W-:Y:S02]  /*5c90*/  FSEL R75, R13, -INF , P4 ;  /* 0xff8000000d4b7808 */ /* 0x000fe40002000000 */
[----:B---3--:R-:W-:-:S02]  /*5ca0*/  FMNMX.FTZ R44, R4, R7, !PT ;  /* 0x00000007042c7209 */ /* 0x008fc40007810000 */
[----:B------:R-:W-:Y:S01]  /*5cb0*/  FMNMX.FTZ R8, R73, R8, !PT ;  /* 0x0000000849087209 */ /* 0x000fe20007810000 */
[----:B------:R-:W-:Y:S01]  /*5cc0*/  HGMMA.64x128x16.F32 R88, R156, gdesc[UR8].tnspB, R88, gsb0 ;  /* 0x41e000089c587df0 */ /* 0x000fe20008000858 */
[----:B------:R-:W-:Y:S01]  /*5cd0*/  UIADD3 UR10, UR7, 0x300, URZ ;  /* 0x00000300070a7890 */ /* 0x000fe2000fffe03f */
[----:B------:R-:W3:Y:S01]  /*5ce0*/  SHFL.BFLY PT, R7, R44, 0x1, 0x1f ;  /* 0x0c201f002c077f89 */ /* 0x000ee200000e0000 */
[----:B------:R-:W4:Y:S01]  /*5cf0*/  LDC R4, c[0x0][0x988] ;  /* 0x00026200ff047b82 */ /* 0x000f220000000800 */
[----:B------:R-:W-:Y:S01]  /*5d00*/  UMOV UR11, 0x40000040 ;  /* 0x40000040000b7882 */ /* 0x000fe20000000000 */
[----:B------:R-:W-:Y:S02]  /*5d10*/  ISETP.GT.AND P3, PT, R40, 0x18, PT ;  /* 0x000000182800780c */ /* 0x000fe40003f64270 */
[----:B------:R-:W-:Y:S02]  /*5d20*/  FSEL R77, R12, -INF , P5 ;  /* 0xff8000000c4d7808 */ /* 0x000fe40002800000 */
[----:B------:R-:W-:-:S02]  /*5d30*/  FMNMX.FTZ R8, R75, R8, !PT ;  /* 0x000000084b087209 */ /* 0x000fc40007810000 */
[----:B------:R-:W-:Y:S02]  /*5d40*/  ISETP.GT.AND P6, PT, R40, 0x19, PT ;  /* 0x000000192800780c */ /* 0x000fe40003fc4270 */
[----:B------:R-:W-:Y:S02]  /*5d50*/  FSEL R79, R14, -INF , P3 ;  /* 0xff8000000e4f7808 */ /* 0x000fe40001800000 */
[----:B------:R-:W-:Y:S02]  /*5d60*/  FMNMX.FTZ R8, R77, R8, !PT ;  /* 0x000000084d087209 */ /* 0x000fe40007810000 */
[----:B------:R-:W-:Y:S02]  /*5d70*/  ISETP.GT.AND P4, PT, R40, 0x20, PT ;  /* 0x000000202800780c */ /* 0x000fe40003f84270 */
[----:B------:R-:W-:Y:S02]  /*5d80*/  FSEL R81, R15, -INF , P6 ;  /* 0xff8000000f517808 */ /* 0x000fe40003000000 */
[----:B------:R-:W-:-:S02]  /*5d90*/  FMNMX.FTZ R8, R79, R8, !PT ;  /* 0x000000084f087209 */ /* 0x000fc40007810000 */
[----:B------:R-:W-:Y:S02]  /*5da0*/  ISETP.GT.AND P5, PT, R40, 0x21, PT ;  /* 0x000000212800780c */ /* 0x000fe40003fa4270 */
[----:B------:R-:W-:Y:S02]  /*5db0*/  FSEL R83, R20, -INF , P4 ;  /* 0xff80000014537808 */ /* 0x000fe40002000000 */
[----:B------:R-:W-:Y:S02]  /*5dc0*/  FMNMX.FTZ R8, R81, R8, !PT ;  /* 0x0000000851087209 */ /* 0x000fe40007810000 */
[----:B---3--:R-:W-:Y:S02]  /*5dd0*/  FMNMX.FTZ R7, R44, R7, !PT ;  /* 0x000000072c077209 */ /* 0x008fe40007810000 */
[----:B------:R-:W-:Y:S02]  /*5de0*/  ISETP.GT.AND P3, PT, R40, 0x28, PT ;  /* 0x000000282800780c */ /* 0x000fe40003f64270 */
[----:B------:R-:W-:Y:S01]  /*5df0*/  FSEL R85, R21, -INF , P5 ;  /* 0xff80000015557808 */ /* 0x000fe20002800000 */
[----:B----4-:R-:W-:Y:S01]  /*5e00*/  FMUL.FTZ R44, R7, R4 ;  /* 0x00000004072c7220 */ /* 0x010fe20000410000 */
[----:B------:R-:W-:-:S02]  /*5e10*/  FMNMX.FTZ R8, R83, R8, !PT ;  /* 0x0000000853087209 */ /* 0x000fc40007810000 */
[----:B------:R-:W-:Y:S02]  /*5e20*/  ISETP.GT.AND P6, PT, R40, 0x29, PT ;  /* 0x000000292800780c */ /* 0x000fe40003fc4270 */
[----:B------:R-:W-:Y:S02]  /*5e30*/  FSEL R87, R24, -INF , P3 ;  /* 0xff80000018577808 */ /* 0x000fe40001800000 */
[----:B------:R-:W-:Y:S02]  /*5e40*/  FMNMX.FTZ R8, R85, R8, !PT ;  /* 0x0000000855087209 */ /* 0x000fe40007810000 */
[----:B------:R-:W-:Y:S02]  /*5e50*/  FSETP.NEU.FTZ.AND P2, PT, R7, -INF , PT ;  /* 0xff8000000700780b */ /* 0x000fe40003f5d000 */
[----:B------:R-:W-:Y:S02]  /*5e60*/  ISETP.GT.AND P4, PT, R40, 0x30, PT ;  /* 0x000000302800780c */ /* 0x000fe40003f84270 */
[----:B------:R-:W-:-:S02]  /*5e70*/  FSEL R153, R26, -INF , P6 ;  /* 0xff8000001a997808 */ /* 0x000fc40003000000 */
[----:B------:R-:W-:Y:S02]  /*5e80*/  FMNMX.FTZ R8, R87, R8, !PT ;  /* 0x0000000857087209 */ /* 0x000fe40007810000 */
[----:B------:R-:W-:Y:S02]  /*5e90*/  FSEL R44, R44, RZ, P2 ;  /* 0x000000ff2c2c7208 */ /* 0x000fe40001000000 */
[----:B------:R-:W-:Y:S02]  /*5ea0*/  ISETP.GT.AND P5, PT, R40, 0x31, PT ;  /* 0x000000312800780c */ /* 0x000fe40003fa4270 */
[----:B------:R-:W-:Y:S01]  /*5eb0*/  FSEL R155, R28, -INF , P4 ;  /* 0xff8000001c9b7808 */ /* 0x000fe20002000000 */
[--C-:B------:R-:W-:Y:S01]  /*5ec0*/  FFMA.FTZ R15, R175, R4, -R44.reuse ;  /* 0x00000004af0f7223 */ /* 0x100fe2000001082c */
[----:B------:R-:W-:Y:S01]  /*5ed0*/  FMNMX.FTZ R8, R153, R8, !PT ;  /* 0x0000000899087209 */ /* 0x000fe20007810000 */
[-CC-:B------:R-:W-:Y:S01]  /*5ee0*/  FFMA.FTZ R172, R177, R4.reuse, -R44.reuse ;  /* 0x00000004b1ac7223 */ /* 0x180fe2000001082c */
[----:B------:R-:W-:Y:S01]  /*5ef0*/  ISETP.GT.AND P3, PT, R40, 0x38, PT ;  /* 0x000000382800780c */ /* 0x000fe20003f64270 */
[-CC-:B------:R-:W-:Y:S01]  /*5f00*/  FFMA.FTZ R174, R173, R4.reuse, -R44.reuse ;  /* 0x00000004adae7223 */ /* 0x180fe2000001082c */
        /* <DEDUP_REMOVED lines=30> */
[----:B-1----:R-:W-:Y:S01]  /*60f0*/  FSEL R181, R46, -INF , P4 ;  /* 0xff8000002eb57808 */ /* 0x002fe20002000000 */
        /* <DEDUP_REMOVED lines=22> */
[----:B------:R-:W-:Y:S01]  /*6260*/  FFMA.FTZ R37, R37, R4, -R44 ;  /* 0x0000000425257223 */ /* 0x000fe2000001082c */
[----:B------:R-:W-:Y:S01]  /*6270*/  FSEL R169, R54, -INF , P5 ;  /* 0xff80000036a97808 */ /* 0x000fe20002800000 */
[----:B------:R-:W-:Y:S01]  /*6280*/  IMAD.U32 R50, RZ, RZ, UR5 ;  /* 0x00000005ff327e24 */ /* 0x000fe2000f8e00ff */
[----:B------:R-:W-:Y:S01]  /*6290*/  FMNMX.FTZ R8, R183, R8, !PT ;  /* 0x00000008b7087209 */ /* 0x000fe20007810000 */
[----:B------:R-:W-:Y:S01]  /*62a0*/  UMOV UR5, UR37 ;  /* 0x0000002500057c82 */ /* 0x000fe20008000000 */
        /* <DEDUP_REMOVED lines=9> */
[----:B--2---:R-:W-:-:S02]  /*6340*/  FSEL R197, R62, -INF , P5 ;  /* 0xff8000003ec57808 */ /* 0x004fc40002800000 */
[----:B------:R-:W-:Y:S01]  /*6350*/  FMNMX.FTZ R8, R195, R8, !PT ;  /* 0x00000008c3087209 */ /* 0x000fe20007810000 */
[----:B------:R-:W-:Y:S01]  /*6360*/  MUFU.EX2 R178, R178 ;  /* 0x000000b200b27308 */ /* 0x000fe20000000800 */
[----:B------:R-:W-:Y:S02]  /*6370*/  ISETP.GT.AND P4, PT, R40, 0x69, PT ;  /* 0x000000692800780c */ /* 0x000fe40003f84270 */
[----:B------:R-:W-:Y:S02]  /*6380*/  FSEL R199, R60, -INF , P3 ;  /* 0xff8000003cc77808 */ /* 0x000fe40001800000 */
[----:B------:R-:W-:Y:S01]  /*6390*/  FMNMX.FTZ R8, R197, R8, !PT ;  /* 0x00000008c5087209 */ /* 0x000fe20007810000 */
[----:B------:R-:W-:Y:S02]  /*63a0*/  WARPGROUP.DEPBAR.LE gsb0, 0x0 ;  /* 0x00008000000079c5 */ /* 0x000fe40000010000 */
[----:B------:R-:W-:Y:S01]  /*63b0*/  WARPGROUP.ARRIVE ;  /* 0x00000000000079c5 */ /* 0x000fe20000000000 */
[----:B------:R-:W-:Y:S01]  /*63c0*/  ISETP.GT.AND P5, PT, R40, 0x70, PT ;  /* 0x000000702800780c */ /* 0x000fe20003fa4270 */
[----:B------:R-:W-:Y:S01]  /*63d0*/  MUFU.EX2 R13, R13 ;  /* 0x0000000d000d7308 */ /* 0x000fe20000000800 */
[----:B------:R-:W-:Y:S01]  /*63e0*/  FSEL R59, R66, -INF , P4 ;  /* 0xff800000423b7808 */ /* 0x000fe20002000000 */
[--C-:B------:R-:W-:Y:S01]  /*63f0*/  FFMA.FTZ R156, R51, R4, -R44.reuse ;  /* 0x00000004339c7223 */ /* 0x100fe2000001082c */
[----:B------:R-:W-:Y:S01]  /*6400*/  FMNMX.FTZ R8, R199, R8, !PT ;  /* 0x00000008c7087209 */ /* 0x000fe20007810000 */
[----:B------:R-:W-:Y:S01]  /*6410*/  HGMMA.64x128x16.F32 R88, R160, gdesc[UR8].tnspB, R88, gsb0 ;  /* 0x41e00008a0587df0 */ /* 0x000fe20008000858 */
[----:B------:R-:W-:Y:S01]  /*6420*/  ISETP.GT.AND P3, PT, R40, 0x71, PT ;  /* 0x000000712800780c */ /* 0x000fe20003f64270 */
[----:B------:R-:W-:Y:S01]  /*6430*/  UIADD3 UR10, UR7, 0x380, URZ ;  /* 0x00000380070a7890 */ /* 0x000fe2000fffe03f */
[----:B------:R-:W-:Y:S01]  /*6440*/  FSEL R201, R64, -INF , P5 ;  /* 0xff80000040c97808 */ /* 0x000fe20002800000 */
[----:B------:R-:W-:Y:S01]  /*6450*/  UMOV UR11, 0x40000040 ;  /* 0x40000040000b7882 */ /* 0x000fe20000000000 */
[----:B------:R-:W-:Y:S01]  /*6460*/  FMNMX.FTZ R8, R59, R8, !PT ;  /* 0x000000083b087209 */ /* 0x000fe20007810000 */
[----:B------:R-:W-:Y:S01]  /*6470*/  MUFU.EX2 R172, R172 ;  /* 0x000000ac00ac7308 */ /* 0x000fe20000000800 */
[----:B------:R-:W-:Y:S01]  /*6480*/  ISETP.GT.AND P4, PT, R40, 0x78, PT ;  /* 0x000000782800780c */ /* 0x000fe20003f84270 */
[----:B------:R-:W-:Y:S01]  /*6490*/  FFMA.FTZ R158, R47, R4, -R44 ;  /* 0x000000042f9e7223 */ /* 0x000fe2000001082c */
[----:B------:R-:W-:Y:S01]  /*64a0*/  FSEL R203, R70, -INF , P3 ;  /* 0xff80000046cb7808 */ /* 0x000fe20001800000 */
[----:B------:R-:W-:Y:S01]  /*64b0*/  UMOV UR7, UR36 ;  /* 0x0000002400077c82 */ /* 0x000fe20008000000 */
[----:B------:R-:W-:-:S02]  /*64c0*/  FMNMX.FTZ R8, R201, R8, !PT ;  /* 0x00000008c9087209 */ /* 0x000fc40007810000 */
[----:B------:R-:W-:Y:S01]  /*64d0*/  ISETP.GT.AND P5, PT, R40, 0x79, PT ;  /* 0x000000792800780c */ /* 0x000fe20003fa4270 */
[----:B------:R-:W-:Y:S01]  /*64e0*/  MUFU.EX2 R15, R15 ;  /* 0x0000000f000f7308 */ /* 0x000fe20000000800 */
[----:B------:R-:W-:Y:S02]  /*64f0*/  FSEL R205, R68, -INF , P4 ;  /* 0xff80000044cd7808 */ /* 0x000fe40002000000 */
[----:B------:R-:W-:Y:S02]  /*6500*/  FMNMX.FTZ R8, R203, R8, !PT ;  /* 0x00000008cb087209 */ /* 0x000fe40007810000 */
[----:B------:R-:W-:Y:S02]  /*6510*/  FSEL R55, R72, -INF , P5 ;  /* 0xff80000048377808 */ /* 0x000fe40002800000 */
[----:B------:R-:W-:Y:S01]  /*6520*/  FMNMX.FTZ R8, R205, R8, !PT ;  /* 0x00000008cd087209 */ /* 0x000fe20007810000 */
[----:B------:R-:W-:Y:S01]  /*6530*/  MUFU.EX2 R174, R174 ;  /* 0x000000ae00ae7308 */ /* 0x000fe20000000800 */
[----:B------:R-:W-:-:S02]  /*6540*/  FSEL R20, R7, RZ, P2 ;  /* 0x000000ff07147208 */ /* 0x000fc40001000000 */
[----:B------:R-:W-:Y:S01]  /*6550*/  FMNMX.FTZ R9, R55, R8, !PT ;  /* 0x0000000837097209 */ /* 0x000fe20007810000 */
[-CC-:B------:R-:W-:Y:S01]  /*6560*/  FFMA.FTZ R8, R29, R4.reuse, -R44.reuse ;  /* 0x000000041d087223 */ /* 0x180fe2000001082c */
[-C--:B------:R-:W-:Y:S01]  /*6570*/  FFMA.FTZ R29, R33, R4.reuse, -R44 ;  /* 0x00000004211d7223 */ /* 0x080fe2000001082c */
[----:B------:R-:W-:Y:S01]  /*6580*/  FADD.FTZ R33, -R20, R5 ;  /* 0x0000000514217221 */ /* 0x000fe20000010100 */
[----:B------:R-:W-:Y:S01]  /*6590*/  MOV R46, UR37 ;  /* 0x00000025002e7c02 */ /* 0x000fe20008000f00 */
[----:B------:R-:W1:Y:S01]  /*65a0*/  SHFL.BFLY PT, R10, R9, 0x2, 0x1f ;  /* 0x0c401f00090a7f89 */ /* 0x000e6200000e0000 */
[----:B------:R-:W-:Y:S01]  /*65b0*/  MUFU.EX2 R21, R21 ;  /* 0x0000001500157308 */ /* 0x000fe20000000800 */
[----:B------:R-:W-:Y:S01]  /*65c0*/  FMUL.FTZ R33, R33, R4 ;  /* 0x0000000421217220 */ /* 0x000fe20000410000 */
[----:B------:R-:W-:Y:S02]  /*65d0*/  @!P1 LEA R46, R46, UR38, 0x3 ;  /* 0x000000262e2e9c11 */ /* 0x000fe4000f8e18ff */
[----:B------:R-:W-:-:S03]  /*65e0*/  @!P1 LEA R50, R50, UR38, 0x3 ;  /* 0x0000002632329c11 */ /* 0x000fc6000f8e18ff */
[----:B------:R-:W-:Y:S01]  /*65f0*/  @!P1 VIADD R46, R46, 0x28840 ;  /* 0x000288402e2e9836 */ /* 0x000fe20000000000 */
[----:B------:R-:W2:Y:S01]  /*6600*/  MUFU.EX2 R33, R33 ;  /* 0x0000002100217308 */ /* 0x000ea20000000800 */
[----:B------:R-:W-:-:S03]  /*6610*/  @!P1 VIADD R50, R50, 0x28860 ;  /* 0x0002886032329836 */ /* 0x000fc60000000000 */
[----:B------:R-:W-:Y:S02]  /*6620*/  @!P1 PRMT R46, RZ, 0x654, R46 ;  /* 0x00000654ff2e9816 */ /* 0x000fe4000000002e */
[----:B------:R-:W-:Y:S02]  /*6630*/  @!P1 PRMT R50, RZ, 0x654, R50 ;  /* 0x00000654ff329816 */ /* 0x000fe40000000032 */
[----:B------:R-:W3:Y:S01]  /*6640*/  MUFU.EX2 R168, R168 ;  /* 0x000000a800a87308 */ /* 0x000ee20000000800 */
[----:B-1----:R-:W-:Y:S01]  /*6650*/  FMNMX.FTZ R14, R9, R10, !PT ;  /* 0x0000000a090e7209 */ /* 0x002fe20007810000 */
[-C--:B------:R-:W-:Y:S01]  /*6660*/  FFMA.FTZ R10, R31, R4.reuse, -R44 ;  /* 0x000000041f0a7223 */ /* 0x080fe2000001082c */
[----:B--2---:R-:W-:Y:S01]  /*6670*/  FFMA.FTZ R40, R33, R3, R180 ;  /* 0x0000000321287223 */ /* 0x004fe200000100b4 */
[----:B------:R-:W-:-:S04]  /*6680*/  FFMA.FTZ R31, R39, R4, -R44 ;  /* 0x00000004271f7223 */ /* 0x000fc8000001082c */
[----:B------:R1:W-:Y:S01]  /*6690*/  MUFU.EX2 R5, R37 ;  /* 0x0000002500057308 */ /* 0x0003e20000000800 */
[----:B------:R-:W2:Y:S01]  /*66a0*/  SHFL.BFLY PT, R9, R14, 0x1, 0x1f ;  /* 0x0c201f000e097f89 */ /* 0x000ea200000e0000 */
[C---:B------:R-:W-:Y:S01]  /*66b0*/  FADD.FTZ R3, R43.reuse, R40 ;  /* 0x000000282b037221 */ /* 0x040fe20000010000 */
[----:B------:R-:W-:-:S03]  /*66c0*/  F2FP.F16.F32.PACK_AB R180, R43, R180 ;  /* 0x000000b42bb4723e */ /* 0x000fc600000000ff */
[----:B------:R-:W-:Y:S01]  /*66d0*/  FADD.FTZ R42, R182, R3 ;  /* 0x00000003b62a7221 */ /* 0x000fe20000010000 */
[C---:B------:R-:W-:Y:S01]  /*66e0*/  F2FP.F16.F32.PACK_AB R182, R45.reuse, R182 ;  /* 0x000000b62db6723e */ /* 0x040fe200000000ff */
[----:B------:R-:W4:Y:S02]  /*66f0*/  MUFU.EX2 R69, R69 ;  /* 0x0000004500457308 */ /* 0x000f240000000800 */
[----:B------:R-:W-:-:S04]  /*6700*/  FADD.FTZ R3, R45, R42 ;  /* 0x0000002a2d037221 */ /* 0x000fc80000010000 */
[----:B------:R-:W-:Y:S01]  /*6710*/  FADD.FTZ R42, R176, R3 ;  /* 0x00000003b02a7221 */ /* 0x000fe20000010000 */
[C---:B------:R-:W-:Y:S01]  /*6720*/  F2FP.F16.F32.PACK_AB R176, R11.reuse, R176 ;  /* 0x000000b00bb0723e */ /* 0x040fe200000000ff */
[----:B------:R-:W-:Y:S02]  /*6730*/  MUFU.EX2 R170, R170 ;  /* 0x000000aa00aa7308 */ /* 0x000fe40000000800 */
[----:B------:R-:W-:-:S04]  /*6740*/  FADD.FTZ R3, R11, R42 ;  /* 0x0000002a0b037221 */ /* 0x000fc80000010000 */
[----:B------:R-:W-:Y:S01]  /*6750*/  FADD.FTZ R44, R178, R3 ;  /* 0x00000003b22c7221 */ /* 0x000fe20000010000 */
[----:B------:R-:W-:Y:S01]  /*6760*/  F2FP.F16.F32.PACK_AB R178, R13, R178 ;  /* 0x000000b20db2723e */ /* 0x000fe200000000ff */
[----:B------:R-:W-:Y:S01]  /*6770*/  MUFU.EX2 R61, R61 ;  /* 0x0000003d003d7308 */ /* 0x000fe20000000800 */
[----:B--2---:R-:W-:-:S04]  /*6780*/  FMNMX.FTZ R9, R14, R9, !PT ;  /* 0x000000090e097209 */ /* 0x004fc80007810000 */
[C---:B------:R-:W-:Y:S01]  /*6790*/  FSETP.NEU.FTZ.AND P2, PT, R9.reuse, -INF , PT ;  /* 0xff8000000900780b */ /* 0x040fe20003f5d000 */
[C---:B------:R-:W-:Y:S02]  /*67a0*/  FMUL.FTZ R32, R9.reuse, R4 ;  /* 0x0000000409207220 */ /* 0x040fe40000410000 */
[----:B------:R-:W-:Y:S01]  /*67b0*/  MUFU.EX2 R152, R152 ;  /* 0x0000009800987308 */ /* 0x000fe20000000800 */
[----:B------:R-:W-:Y:S02]  /*67c0*/  FSEL R3, R9, RZ, P2 ;  /* 0x000000ff09037208 */ /* 0x000fe40001000000 */
[----:B------:R-:W-:Y:S02]  /*67d0*/  FSEL R32, R32, RZ, P2 ;  /* 0x000000ff20207208 */ /* 0x000fe40001000000 */
[----:B------:R-:W-:-:S03]  /*67e0*/  PLOP3.LUT P2, PT, PT, PT, UP0, 0x80, 0x0 ;  /* 0x000000000000781c */ /* 0x000fc60003f4f008 */
[-C--:B------:R-:W-:Y:S01]  /*67f0*/  FFMA.FTZ R20, R71, R4.reuse, -R32 ;  /* 0x0000000447147223 */ /* 0x080fe20000010820 */
[----:B------:R-:W-:Y:S01]  /*6800*/  FADD.FTZ R71, R13, R44 ;  /* 0x0000002c0d477221 */ /* 0x000fe20000010000 */
[-CC-:B-1----:R-:W-:Y:S01]  /*6810*/  FFMA.FTZ R37, R73, R4.reuse, -R32.reuse ;  /* 0x0000000449257223 */ /* 0x182fe20000010820 */
[-CC-:B------:R-:W-:Y:S01]  /*6820*/  FFMA.FTZ R35, R63, R4.reuse, -R32.reuse ;  /* 0x000000043f237223 */ /* 0x180fe20000010820 */
[-C--:B------:R-:W-:Y:S01]  /*6830*/  FFMA.FTZ R24, R67, R4.reuse, -R32 ;  /* 0x0000000443187223 */ /* 0x080fe20000010820 */
[----:B------:R-:W-:Y:S01]  /*6840*/  FADD.FTZ R44, R172, R71 ;  /* 0x00000047ac2c7221 */ /* 0x000fe20000010000 */
[----:B------:R-:W-:Y:S01]  /*6850*/  FADD.FTZ R71, -R3, R6 ;  /* 0x0000000603477221 */ /* 0x000fe20000010100 */
[----:B------:R-:W-:Y:S01]  /*6860*/  IADD3 R3, -R23, 0xb, RZ ;  /* 0x0000000b17037810 */ /* 0x000fe20007ffe1ff */
[----:B------:R-:W-:Y:S01]  /*6870*/  MUFU.EX2 R20, R20 ;  /* 0x0000001400147308 */ /* 0x000fe20000000800 */
[----:B------:R-:W-:Y:S01]  /*6880*/  FADD.FTZ R73, R15, R44 ;  /* 0x0000002c0f497221 */ /* 0x000fe20000010000 */
[-C--:B------:R-:W-:Y:S01]  /*6890*/  FMUL.FTZ R6, R71, R4.reuse ;  /* 0x0000000447067220 */ /* 0x080fe20000410000 */
        /* <DEDUP_REMOVED lines=10> */
[----:B---3--:R-:W-:Y:S01]  /*6940*/  FADD.FTZ R48, R168, R71 ;  /* 0x00000047a8307221 */ /* 0x008fe20000010000 */
        /* <DEDUP_REMOVED lines=21> */
[----:B------:R-:W-:Y:S01]  /*6aa0*/  FFMA.FTZ R205, R205, R4, -R32 ;  /* 0x00000004cdcd7223 */ /* 0x000fe20000010820 */
[----:B------:R-:W-:-:S02]  /*6ab0*/  WARPGROUP.DEPBAR.LE gsb0, 0x0 ;  /* 0x00008000000079c5 */ /* 0x000fc40000010000 */
[----:B------:R-:W-:Y:S01]  /*6ac0*/  WARPGROUP.ARRIVE ;  /* 0x00000000000079c5 */ /* 0x000fe20000000000 */
[----:B------:R-:W-:Y:S01]  /*6ad0*/  F2FP.F16.F32.PACK_AB R172, R15, R172 ;  /* 0x000000ac0fac723e */ /* 0x000fe200000000ff */
[----:B------:R-:W-:Y:S01]  /*6ae0*/  MUFU.EX2 R154, R154 ;  /* 0x0000009a009a7308 */ /* 0x000fe20000000800 */
[----:B------:R-:W-:Y:S02]  /*6af0*/  F2FP.F16.F32.PACK_AB R174, R21, R174 ;  /* 0x000000ae15ae723e */ /* 0x000fe400000000ff */
[----:B----4-:R-:W-:Y:S01]  /*6b00*/  F2FP.F16.F32.PACK_AB R168, R69, R168 ;  /* 0x000000a845a8723e */ /* 0x010fe200000000ff */
[----:B------:R-:W-:Y:S01]  /*6b10*/  HGMMA.64x128x16.F32 R88, R164, gdesc[UR8].tnspB, R88, gsb0 ;  /* 0x41e00008a4587df0 */ /* 0x000fe20008000858 */
[----:B-1----:R-:W-:-:S03]  /*6b20*/  F2FP.F16.F32.PACK_AB R181, R20, R35 ;  /* 0x0000002314b5723e */ /* 0x002fc600000000ff */
[----:B------:R-:W1:Y:S08]  /*6b30*/  MUFU.EX2 R37, R37 ;  /* 0x0000002500257308 */ /* 0x000e700000000800 */
[----:B------:R-:W-:Y:S08]  /*6b40*/  MUFU.EX2 R53, R53 ;  /* 0x0000003500357308 */ /* 0x000ff00000000800 */
[----:B------:R-:W-:Y:S01]  /*6b50*/  MUFU.EX2 R26, R26 ;  /* 0x0000001a001a7308 */ /* 0x000fe20000000800 */
[----:B-1----:R-:W-:-:S07]  /*6b60*/  F2FP.F16.F32.PACK_AB R183, R37, R24 ;  /* 0x0000001825b7723e */ /* 0x002fce00000000ff */
[----:B------:R-:W-:Y:S08]  /*6b70*/  MUFU.EX2 R156, R156 ;  /* 0x0000009c009c7308 */ /* 0x000ff00000000800 */
[----:B------:R-:W1:Y:S08]  /*6b80*/  MUFU.EX2 R39, R39 ;  /* 0x0000002700277308 */ /* 0x000e700000000800 */
[----:B------:R2:W-:Y:S08]  /*6b90*/  MUFU.EX2 R14, R41 ;  /* 0x00000029000e7308 */ /* 0x0005f00000000800 */
[----:B------:R-:W-:Y:S01]  /*6ba0*/  MUFU.EX2 R49, R49 ;  /* 0x0000003100317308 */ /* 0x000fe20000000800 */
[-CC-:B--2---:R-:W-:Y:S01]  /*6bb0*/  FFMA.FTZ R41, R81, R4.reuse, -R32.reuse ;  /* 0x0000000451297223 */ /* 0x184fe20000010820 */
[----:B------:R-:W-:Y:S01]  /*6bc0*/  FFMA.FTZ R32, R55, R4, -R32 ;  /* 0x0000000437207223 */ /* 0x000fe20000010820 */
[----:B-1----:R-:W-:-:S05]  /*6bd0*/  F2FP.F16.F32.PACK_AB R177, R39, R26 ;  /* 0x0000001a27b1723e */ /* 0x002fca00000000ff */
[----:B------:R-:W-:Y:S08]  /*6be0*/  MUFU.EX2 R28, R28 ;  /* 0x0000001c001c7308 */ /* 0x000ff00000000800 */
[----:B------:R-:W-:Y:S08]  /*6bf0*/  MUFU.EX2 R158, R158 ;  /* 0x0000009e009e7308 */ /* 0x000ff00000000800 */
[----:B------:R-:W1:Y:S08]  /*6c00*/  MUFU.EX2 R41, R41 ;  /* 0x0000002900297308 */ /* 0x000e700000000800 */
[----:B------:R-:W-:Y:S08]  /*6c10*/  MUFU.EX2 R25, R25 ;  /* 0x0000001900197308 */ /* 0x000ff00000000800 */
[----:B------:R-:W-:Y:S01]  /*6c20*/  MUFU.EX2 R30, R30 ;  /* 0x0000001e001e7308 */ /* 0x000fe20000000800 */
[----:B-1----:R-:W-:-:S07]  /*6c30*/  F2FP.F16.F32.PACK_AB R179, R41, R28 ;  /* 0x0000001c29b3723e */ /* 0x002fce00000000ff */
[----:B------:R-:W-:Y:S08]  /*6c40*/  MUFU.EX2 R8, R8 ;  /* 0x0000000800087308 */ /* 0x000ff00000000800 */
[----:B------:R-:W1:Y:S08]  /*6c50*/  MUFU.EX2 R47, R47 ;  /* 0x0000002f002f7308 */ /* 0x000e700000000800 */
[----:B------:R-:W2:Y:S08]  /*6c60*/  MUFU.EX2 R27, R27 ;  /* 0x0000001b001b7308 */ /* 0x000eb00000000800 */
[----:B------:R-:W-:Y:S01]  /*6c70*/  MUFU.EX2 R34, R34 ;  /* 0x0000002200227308 */ /* 0x000fe20000000800 */
[----:B-1----:R-:W-:-:S07]  /*6c80*/  F2FP.F16.F32.PACK_AB R173, R47, R30 ;  /* 0x0000001e2fad723e */ /* 0x002fce00000000ff */
[----:B------:R-:W1:Y:S01]  /*6c90*/  MUFU.EX2 R10, R10 ;  /* 0x0000000a000a7308 */ /* 0x000e620000000800 */
[----:B--2---:R-:W-:-:S07]  /*6ca0*/  F2FP.F16.F32.PACK_AB R160, R27, R8 ;  /* 0x000000081ba0723e */ /* 0x004fce00000000ff */
[----:B------:R-:W-:Y:S01]  /*6cb0*/  MUFU.EX2 R51, R51 ;  /* 0x0000003300337308 */ /* 0x000fe20000000800 */
[----:B------:R-:W-:Y:S02]  /*6cc0*/  WARPGROUP.DEPBAR.LE gsb0, 0x0 ;  /* 0x00008000000079c5 */ /* 0x000fe40000010000 */
[----:B------:R2:W-:Y:S06]  /*6cd0*/  BAR.ARV R3, 0x100 ;  /* 0x000400030000751d */ /* 0x0005ec0000002000 */
[----:B------:R3:W-:Y:S01]  /*6ce0*/  @!P1 SYNCS.ARRIVE.TRANS64.RED.A1T0 RZ, [R46+URZ], RZ ;  /* 0x000000ff2eff99a7 */ /* 0x0007e2000810043f */
[----:B------:R-:W4:Y:S01]  /*6cf0*/  MUFU.EX2 R29, R29 ;  /* 0x0000001d001d7308 */ /* 0x000f220000000800 */
[----:B--2---:R-:W-:Y:S01]  /*6d00*/  FADD.FTZ R3, R69, R48 ;  /* 0x0000003045037221 */ /* 0x004fe20000010000 */
[----:B------:R-:W-:Y:S01]  /*6d10*/  F2FP.F16.F32.PACK_AB R166, R5, R14 ;  /* 0x0000000e05a6723e */ /* 0x000fe200000000ff */
[-C--:B------:R-:W-:Y:S01]  /*6d20*/  FMUL.FTZ R90, R90, R6.reuse ;  /* 0x000000065a5a7220 */ /* 0x080fe20000410000 */
[-C--:B------:R-:W-:Y:S01]  /*6d30*/  FMUL.FTZ R91, R91, R6.reuse ;  /* 0x000000065b5b7220 */ /* 0x080fe20000410000 */
[----:B------:R-:W-:Y:S01]  /*6d40*/  FADD.FTZ R48, R170, R3 ;  /* 0x00000003aa307221 */ /* 0x000fe20000010000 */
[-C--:B------:R-:W-:Y:S01]  /*6d50*/  FMUL.FTZ R94, R94, R6.reuse ;  /* 0x000000065e5e7220 */ /* 0x080fe20000410000 */
[----:B------:R2:W-:Y:S01]  /*6d60*/  @!P1 SYNCS.ARRIVE.TRANS64.RED.A1T0 RZ, [R50+URZ], RZ ;  /* 0x000000ff32ff99a7 */ /* 0x0005e2000810043f */
[----:B------:R-:W-:Y:S01]  /*6d70*/  MUFU.EX2 R36, R36 ;  /* 0x0000002400247308 */ /* 0x000fe20000000800 */
[----:B------:R-:W-:Y:S01]  /*6d80*/  FADD.FTZ R3, R61, R48 ;  /* 0x000000303d037221 */ /* 0x000fe20000010000 */
[-C--:B------:R-:W-:Y:S01]  /*6d90*/  FMUL.FTZ R95, R95, R6.reuse ;  /* 0x000000065f5f7220 */ /* 0x080fe20000410000 */
[-C--:B------:R-:W-:Y:S01]  /*6da0*/  FMUL.FTZ R98, R98, R6.reuse ;  /* 0x0000000662627220 */ /* 0x080fe20000410000 */
[----:B------:R-:W-:Y:S01]  /*6db0*/  FMUL.FTZ R99, R99, R6 ;  /* 0x0000000663637220 */ /* 0x000fe20000410000 */
[----:B---3--:R-:W-:Y:S01]  /*6dc0*/  FADD.FTZ R46, R152, R3 ;  /* 0x00000003982e7221 */ /* 0x008fe20000010000 */
[----:B------:R-:W-:Y:S01]  /*6dd0*/  FFMA.FTZ R3, R6, R0, R35 ;  /* 0x0000000006037223 */ /* 0x000fe20000010023 */
[-C--:B------:R-:W-:Y:S01]  /*6de0*/  FMUL.FTZ R102, R102, R6.reuse ;  /* 0x0000000666667220 */ /* 0x080fe20000410000 */
[----:B------:R-:W3:Y:S01]  /*6df0*/  MUFU.EX2 R12, R12 ;  /* 0x0000000c000c7308 */ /* 0x000ee20000000800 */
        /* <DEDUP_REMOVED lines=15> */
[----:B------:R-:W5:Y:S01]  /*6ef0*/  MUFU.EX2 R31, R31 ;  /* 0x0000001f001f7308 */ /* 0x000f620000000800 */
        /* <DEDUP_REMOVED lines=20> */
[----:B-1----:R-:W-:Y:S01]  /*7040*/  FADD.FTZ R46, R10, R11 ;  /* 0x0000000b0a2e7221 */ /* 0x002fe20000010000 */
[----:B------:R-:W-:Y:S01]  /*7050*/  FADD.FTZ R0, R34, R3 ;  /* 0x0000000322007221 */ /* 0x000fe20000010000 */
[-C--:B------:R-:W-:Y:S01]  /*7060*/  FMUL.FTZ R131, R131, R6.reuse ;  /* 0x0000000683837220 */ /* 0x080fe20000410000 */
[----:B------:R-:W1:Y:S01]  /*7070*/  MUFU.EX2 R153, R153 ;  /* 0x0000009900997308 */ /* 0x000e620000000800 */
[----:B----4-:R-:W-:Y:S01]  /*7080*/  FADD.FTZ R11, R29, R46 ;  /* 0x0000002e1d0b7221 */ /* 0x010fe20000010000 */
[----:B------:R-:W-:Y:S01]  /*7090*/  FADD.FTZ R3, R51, R0 ;  /* 0x0000000033037221 */ /* 0x000fe20000010000 */
[-C--:B------:R-:W-:Y:S01]  /*70a0*/  FMUL.FTZ R134, R134, R6.reuse ;  /* 0x0000000686867220 */ /* 0x080fe20000410000 */
[-C--:B------:R-:W-:Y:S01]  /*70b0*/  FMUL.FTZ R135, R135, R6.reuse ;  /* 0x0000000687877220 */ /* 0x080fe20000410000 */
[----:B---3--:R-:W-:Y:S01]  /*70c0*/  FADD.FTZ R46, R12, R11 ;  /* 0x0000000b0c2e7221 */ /* 0x008fe20000010000 */
[----:B------:R-:W-:Y:S01]  /*70d0*/  FADD.FTZ R0, R36, R3 ;  /* 0x0000000324007221 */ /* 0x000fe20000010000 */
[-C--:B------:R-:W-:Y:S01]  /*70e0*/  FMUL.FTZ R138, R138, R6.reuse ;  /* 0x000000068a8a7220 */ /* 0x080fe20000410000 */
[----:B------:R-:W3:Y:S01]  /*70f0*/  MUFU.EX2 R40, R40 ;  /* 0x0000002800287308 */ /* 0x000ee20000000800 */
[----:B-----5:R-:W-:Y:S01]  /*7100*/  FADD.FTZ R11, R31, R46 ;  /* 0x0000002e1f0b7221 */ /* 0x020fe20000010000 */
[----:B------:R-:W-:Y:S01]  /*7110*/  FADD.FTZ R3, R63, R0 ;  /* 0x000000003f037221 */ /* 0x000fe20000010000 */
[-C--:B------:R-:W-:Y:S01]  /*7120*/  FMUL.FTZ R139, R139, R6.reuse ;  /* 0x000000068b8b7220 */ /* 0x080fe20000410000 */
[-C--:B------:R-:W-:Y:S01]  /*7130*/  FMUL.FTZ R142, R142, R6.reuse ;  /* 0x000000068e8e7220 */ /* 0x080fe20000410000 */
[----:B------:R-:W-:Y:S01]  /*7140*/  FADD.FTZ R8, R14, R11 ;  /* 0x0000000b0e087221 */ /* 0x000fe20000010000 */
[----:B--2---:R-:W-:Y:S01]  /*7150*/  FADD.FTZ R0, R38, R3 ;  /* 0x0000000326007221 */ /* 0x004fe20000010000 */
[-C--:B------:R-:W-:Y:S01]  /*7160*/  FMUL.FTZ R143, R143, R6.reuse ;  /* 0x000000068f8f7220 */ /* 0x080fe20000410000 */
[----:B------:R-:W2:Y:S01]  /*7170*/  MUFU.EX2 R155, R155 ;  /* 0x0000009b009b7308 */ /* 0x000ea20000000800 */
[----:B------:R-:W-:Y:S01]  /*7180*/  FADD.FTZ R3, R5, R8 ;  /* 0x0000000805037221 */ /* 0x000fe20000010000 */
[----:B------:R-:W-:Y:S01]  /*7190*/  FADD.FTZ R0, R67, R0 ;  /* 0x0000000043007221 */ /* 0x000fe20000010000 */
[-C--:B------:R-:W-:Y:S01]  /*71a0*/  FMUL.FTZ R146, R146, R6.reuse ;  /* 0x0000000692927220 */ /* 0x080fe20000410000 */
[-C--:B------:R-:W-:Y:S01]  /*71b0*/  FMUL.FTZ R147, R147, R6.reuse ;  /* 0x0000000693937220 */ /* 0x080fe20000410000 */
[-C--:B------:R-:W-:Y:S01]  /*71c0*/  FMUL.FTZ R150, R150, R6.reuse ;  /* 0x0000000696967220 */ /* 0x080fe20000410000 */
[----:B-1----:R-:W-:Y:S01]  /*71d0*/  FADD.FTZ R5, R153, R0 ;  /* 0x0000000099057221 */ /* 0x002fe20000010000 */
[----:B------:R-:W-:Y:S01]  /*71e0*/  FMUL.FTZ R151, R151, R6 ;  /* 0x0000000697977220 */ /* 0x000fe20000410000 */
[----:B------:R-:W1:Y:S01]  /*71f0*/  MUFU.EX2 R42, R42 ;  /* 0x0000002a002a7308 */ /* 0x000e620000000800 */
[----:B------:R-:W-:Y:S01]  /*7200*/  F2FP.F16.F32.PACK_AB R170, R61, R170 ;  /* 0x000000aa3daa723e */ /* 0x000fe200000000ff */
[----:B---3--:R-:W-:Y:S01]  /*7210*/  FADD.FTZ R0, R40, R5 ;  /* 0x0000000528007221 */ /* 0x008fe20000010000 */
[----:B------:R-:W-:Y:S01]  /*7220*/  F2FP.F16.F32.PACK_AB R152, R57, R152 ;  /* 0x000000983998723e */ /* 0x000fe200000000ff */
[-C--:B------:R-:W-:Y:S01]  /*7230*/  FMUL.FTZ R88, R88, R33.reuse ;  /* 0x0000002158587220 */ /* 0x080fe20000410000 */
[----:B------:R-:W-:Y:S01]  /*7240*/  F2FP.F16.F32.PACK_AB R154, R53, R154 ;  /* 0x0000009a359a723e */ /* 0x000fe200000000ff */
[-C--:B------:R-:W-:Y:S01]  /*7250*/  FMUL.FTZ R89, R89, R33.reuse ;  /* 0x0000002159597220 */ /* 0x080fe20000410000 */
[----:B------:R-:W-:Y:S01]  /*7260*/  F2FP.F16.F32.PACK_AB R156, R49, R156 ;  /* 0x0000009c319c723e */ /* 0x000fe200000000ff */
[----:B------:R-:W3:Y:S01]  /*7270*/  MUFU.EX2 R157, R157 ;  /* 0x0000009d009d7308 */ /* 0x000ee20000000800 */
        /* <DEDUP_REMOVED lines=44> */
[----:B------:R-:W-:Y:S01]  /*7540*/  F2FP.F16.F32.PACK_AB R175, R51, R34 ;  /* 0x0000002233af723e */ /* 0x000fe200000000ff */
[----:B------:R-:W-:Y:S01]  /*7550*/  IMAD.MOV.U32 R6, RZ, RZ, R9 ;  /* 0x000000ffff067224 */ /* 0x000fe200078e0009 */
[----:B------:R-:W-:Y:S01]  /*7560*/  F2FP.F16.F32.PACK_AB R169, R63, R36 ;  /* 0x000000243fa9723e */ /* 0x000fe200000000ff */
[----:B------:R-:W3:Y:S01]  /*7570*/  MUFU.EX2 R163, R199 ;  /* 0x000000c700a37308 */ /* 0x000ee20000000800 */
[----:B--2---:R-:W-:Y:S01]  /*7580*/  FADD.FTZ R0, R161, R0 ;  /* 0x00000000a1007221 */ /* 0x004fe20000010000 */
[----:B------:R-:W-:-:S02]  /*7590*/  F2FP.F16.F32.PACK_AB R171, R67, R38 ;  /* 0x0000002643ab723e */ /* 0x000fc400000000ff */
[----:B------:R-:W-:Y:S02]  /*75a0*/  F2FP.F16.F32.PACK_AB R153, R40, R153 ;  /* 0x000000992899723e */ /* 0x000fe400000000ff */
[----:B------:R-:W-:Y:S02]  /*75b0*/  F2FP.F16.F32.PACK_AB R155, R42, R155 ;  /* 0x0000009b2a9b723e */ /* 0x000fe400000000ff */
[----:B------:R-:W2:Y:S01]  /*75c0*/  MUFU.EX2 R59, R59 ;  /* 0x0000003b003b7308 */ /* 0x000ea20000000800 */
[----:B-1----:R-:W-:Y:S01]  /*75d0*/  FADD.FTZ R0, R197, R0 ;  /* 0x00000000c5007221 */ /* 0x002fe20000010000 */
[----:B------:R-:W-:Y:S02]  /*75e0*/  F2FP.F16.F32.PACK_AB R157, R44, R157 ;  /* 0x0000009d2c9d723e */ /* 0x000fe400000000ff */
[----:B------:R-:W-:Y:S02]  /*75f0*/  F2FP.F16.F32.PACK_AB R159, R65, R159 ;  /* 0x0000009f419f723e */ /* 0x000fe400000000ff */
[----:B------:R-:W-:-:S02]  /*7600*/  F2FP.F16.F32.PACK_AB R161, R197, R161 ;  /* 0x000000a1c5a1723e */ /* 0x000fc400000000ff */
[----:B------:R-:W1:Y:S01]  /*7610*/  MUFU.EX2 R165, R201 ;  /* 0x000000c900a57308 */ /* 0x000e620000000800 */
[----:B---3--:R-:W-:Y:S01]  /*7620*/  FADD.FTZ R0, R163, R0 ;  /* 0x00000000a3007221 */ /* 0x008fe20000010000 */
[----:B------:R-:W-:-:S06]  /*7630*/  MOV R5, R7 ;  /* 0x0000000700057202 */ /* 0x000fcc0000000f00 */
[----:B------:R-:W3:Y:S01]  /*7640*/  MUFU.EX2 R203, R203 ;  /* 0x000000cb00cb7308 */ /* 0x000ee20000000800 */
[C---:B--2---:R-:W-:Y:S01]  /*7650*/  FADD.FTZ R0, R59.reuse, R0 ;  /* 0x000000003b007221 */ /* 0x044fe20000010000 */
[----:B------:R-:W-:-:S06]  /*7660*/  F2FP.F16.F32.PACK_AB R163, R59, R163 ;  /* 0x000000a33ba3723e */ /* 0x000fcc00000000ff */
[----:B------:R-:W2:Y:S01]  /*7670*/  MUFU.EX2 R167, R205 ;  /* 0x000000cd00a77308 */ /* 0x000ea20000000800 */
[----:B-1----:R-:W-:-:S07]  /*7680*/  FADD.FTZ R0, R165, R0 ;  /* 0x00000000a5007221 */ /* 0x002fce0000010000 */
[----:B------:R-:W1:Y:S01]  /*7690*/  MUFU.EX2 R32, R32 ;  /* 0x0000002000207308 */ /* 0x000e620000000800 */
[C---:B---3--:R-:W-:Y:S01]  /*76a0*/  FADD.FTZ R0, R203.reuse, R0 ;  /* 0x00000000cb007221 */ /* 0x048fe20000010000 */
[----:B------:R-:W-:-:S03]  /*76b0*/  F2FP.F16.F32.PACK_AB R165, R203, R165 ;  /* 0x000000a5cba5723e */ /* 0x000fc600000000ff */
[----:B--2---:R-:W-:-:S04]  /*76c0*/  FADD.FTZ R0, R167, R0 ;  /* 0x00000000a7007221 */ /* 0x004fc80000010000 */
[C---:B-1----:R-:W-:Y:S01]  /*76d0*/  FADD.FTZ R0, R32.reuse, R0 ;  /* 0x0000000020007221 */ /* 0x042fe20000010000 */
[----:B------:R-:W-:Y:S01]  /*76e0*/  F2FP.F16.F32.PACK_AB R167, R32, R167 ;  /* 0x000000a720a7723e */ /* 0x000fe200000000ff */
[----:B------:R-:W-:Y:S06]  /*76f0*/  @P2 BRA `(.L_x_7436) ;  /* 0xffffffcc00cc2947 */ /* 0x000fec000383ffff */
.L_x_7427:
[----:B------:R-:W-:-:S13]  /*7700*/  ISETP.LE.AND P2, PT, RZ, UR6, PT ;  /* 0x00000006ff007c0c */ /* 0x000fda000bf43270 */
[----:B------:R-:W-:Y:S05]  /*7710*/  @!P2 BRA `(.L_x_7437) ;  /* 0x000000280000a947 */ /* 0x000fea0003800000 */
[----:B------:R-:W-:Y:S01]  /*7720*/  IMAD.MOV.U32 R6, RZ, RZ, R9 ;  /* 0x000000ffff067224 */ /* 0x000fe200078e0009 */
[----:B------:R-:W-:Y:S01]  /*7730*/  UMOV UR4, UR36 ;  /* 0x0000002400047c82 */ /* 0x000fe20008000000 */
[----:B------:R-:W-:Y:S01]  /*7740*/  IMAD.MOV.U32 R8, RZ, RZ, R7 ;  /* 0x000000ffff087224 */ /* 0x000fe200078e0007 */
[----:B------:R-:W-:Y:S01]  /*7750*/  UMOV UR5, UR37 ;  /* 0x0000002500057c82 */ /* 0x000fe20008000000 */
[----:B------:R-:W-:-:S05]  /*7760*/  ULDC UR7, c[0x0][0x9d8] ;  /* 0x0002760000077ab9 */ /* 0x000fca0000000800 */
.L_x_7446:
        /* <DEDUP_REMOVED lines=9> */
.L_x_7439:
[----:B------:R-:W-:Y:S01]  /*7800*/  ULEA UR10, UR37, UR38, 0x3 ;  /* 0x00000026250a7291 */ /* 0x000fe2000f8e183f */
[----:B------:R-:W-:-:S04]  /*7810*/  MOV R4, UR36 ;  /* 0x0000002400047c02 */ /* 0x000fc80008000f00 */
[----:B------:R-:W-:-:S04]  /*7820*/  SHF.L.U32 R4, R4, 0x1f, RZ ;  /* 0x0000001f04047819 */ /* 0x000fc800000006ff */
[----:B------:R1:W2:Y:S01]  /*7830*/  SYNCS.PHASECHK.TRANS64.TRYWAIT P2, [UR10+0x28830], R4 ;  /* 0x02883004ff0075a7 */ /* 0x0002a2000804014a */
[----:B------:R-:W-:Y:S05]  /*7840*/  @!P0 BRA `(.L_x_7440) ;  /* 0x0000000000048947 */ /* 0x000fea0003800000 */
[----:B------:R-:W-:Y:S01]  /*7850*/  BPT.TRAP 0x1 ;  /* 0x000000040000795c */ /* 0x000fe20000300000 */
.L_x_7440:
[----:B--2---:R-:W-:Y:S05]  /*7860*/  @P2 BRA `(.L_x_7438) ;  /* 0x0000000000082947 */ /* 0x004fea0003800000 */
[----:B------:R-:W2:Y:S02]  /*7870*/  SYNCS.PHASECHK.TRANS64.TRYWAIT P2, [UR10+0x28830], R4 ;  /* 0x02883004ff0075a7 */ /* 0x000ea4000804014a */
[----:B--2---:R-:W-:Y:S05]  /*7880*/  @!P2 BRA `(.L_x_7441) ;  /* 0x000000700060a947 */ /* 0x004fea0003800000 */
.L_x_7438:
        /* <DEDUP_REMOVED lines=46> */
.L_x_7443:
[----:B------:R-:W-:Y:S01]  /*7b70*/  ULEA UR10, UR5, UR38, 0x3 ;  /* 0x00000026050a7291 */ /* 0x000fe2000f8e183f */
[----:B------:R-:W-:-:S05]  /*7b80*/  IMAD.U32 R4, RZ, RZ, UR4 ;  /* 0x00000004ff047e24 */ /* 0x000fca000f8e00ff */
[----:B------:R-:W-:-:S04]  /*7b90*/  SHF.L.U32 R4, R4, 0x1f, RZ ;  /* 0x0000001f04047819 */ /* 0x000fc800000006ff */
[----:B------:R1:W2:Y:S01]  /*7ba0*/  SYNCS.PHASECHK.TRANS64.TRYWAIT P2, [UR10+0x28850], R4 ;  /* 0x02885004ff0075a7 */ /* 0x0002a2000804014a */
[----:B------:R-:W-:Y:S05]  /*7bb0*/  @!P0 BRA `(.L_x_7444) ;  /* 0x0000000000048947 */ /* 0x000fea0003800000 */
[----:B------:R-:W-:Y:S01]  /*7bc0*/  BPT.TRAP 0x1 ;  /* 0x000000040000795c */ /* 0x000fe20000300000 */
.L_x_7444:
[----:B--2---:R-:W-:Y:S05]  /*7bd0*/  @P2 BRA `(.L_x_7442) ;  /* 0x0000000000082947 */ /* 0x004fea0003800000 */
[----:B------:R-:W2:Y:S02]  /*7be0*/  SYNCS.PHASECHK.TRANS64.TRYWAIT P2, [UR10+0x28850], R4 ;  /* 0x02885004ff0075a7 */ /* 0x000ea4000804014a */
[----:B--2---:R-:W-:Y:S05]  /*7bf0*/  @!P2 BRA `(.L_x_7445) ;  /* 0x0000006c009ca947 */ /* 0x004fea0003800000 */
.L_x_7442:
        /* <DEDUP_REMOVED lines=77> */
[----:B------:R-:W-:-:S06]  /*80d0*/  ISETP.LT.AND P2, PT, RZ, UR6, PT ;  /* 0x00000006ff007c0c */ /* 0x000fcc000bf41270 */
[----:B------:R-:W-:Y:S08]  /*80e0*/  MUFU.TANH R201, R201 ;  /* 0x000000c900c97308 */ /* 0x000ff00000002400 */
[----:B------:R-:W-:Y:S08]  /*80f0*/  MUFU.TANH R203, R203 ;  /* 0x000000cb00cb7308 */ /* 0x000ff00000002400 */
        /* <DEDUP_REMOVED lines=11> */
[----:B-1----:R-:W-:Y:S01]  /*81b0*/  FMNMX.FTZ R12, R21, R12, !PT ;  /* 0x0000000c150c7209 */ /* 0x002fe20007810000 */
[----:B------:R-:W-:-:S02]  /*81c0*/  WARPGROUP.DEPBAR.LE gsb0, 0x0 ;  /* 0x00008000000079c5 */ /* 0x000fc40000010000 */
[----:B------:R-:W-:Y:S01]  /*81d0*/  WARPGROUP.ARRIVE ;  /* 0x00000000000079c5 */ /* 0x000fe20000000000 */
[----:B------:R-:W-:Y:S01]  /*81e0*/  FMUL.FTZ R181, R32, UR7 ;  /* 0x0000000720b57c20 */ /* 0x000fe20008410000 */
[----:B------:R-:W-:Y:S02]  /*81f0*/  FMUL.FTZ R183, R33, UR7 ;  /* 0x0000000721b77c20 */ /* 0x000fe40008410000 */
[----:B------:R-:W1:Y:S01]  /*8200*/  MUFU.TANH R29, R29 ;  /* 0x0000001d001d7308 */ /* 0x000e620000002400 */
[----:B------:R-:W-:Y:S01]  /*8210*/  FMUL.FTZ R33, R38, UR7 ;  /* 0x0000000726217c20 */ /* 0x000fe20008410000 */
[----:B------:R-:W-:Y:S01]  /*8220*/  HGMMA.64x128x16.F32 R88, R176, gdesc[UR8].tnspB, R88, gsb0 ;  /* 0x41e00008b0587df0 */ /* 0x000fe20008000858 */
[----:B------:R-:W-:Y:S01]  /*8230*/  UIADD3 UR10, UR4, 0x100, URZ ;  /* 0x00000100040a7890 */ /* 0x000fe2000fffe03f */
[----:B------:R-:W-:-:S04]  /*8240*/  UMOV UR11, 0x40000040 ;  /* 0x40000040000b7882 */ /* 0x000fc80000000000 */
[----:B------:R-:W3:Y:S01]  /*8250*/  MUFU.TANH R181, R181 ;  /* 0x000000b500b57308 */ /* 0x000ee20000002400 */
[----:B--2---:R-:W-:-:S07]  /*8260*/  FMNMX.FTZ R12, R27, R12, !PT ;  /* 0x0000000c1b0c7209 */ /* 0x004fce0007810000 */
[----:B------:R-:W2:Y:S01]  /*8270*/  MUFU.TANH R183, R183 ;  /* 0x000000b700b77308 */ /* 0x000ea20000002400 */
[----:B-1----:R-:W-:-:S07]  /*8280*/  FMNMX.FTZ R12, R29, R12, !PT ;  /* 0x0000000c1d0c7209 */ /* 0x002fce0007810000 */
[----:B------:R-:W1:Y:S01]  /*8290*/  MUFU.TANH R31, R31 ;  /* 0x0000001f001f7308 */ /* 0x000e620000002400 */
[----:B---3--:R-:W-:-:S07]  /*82a0*/  FMNMX.FTZ R4, R181, R4, !PT ;  /* 0x00000004b5047209 */ /* 0x008fce0007810000 */
[----:B------:R-:W-:Y:S01]  /*82b0*/  MUFU.TANH R215, R215 ;  /* 0x000000d700d77308 */ /* 0x000fe20000002400 */
[----:B--2---:R-:W-:-:S04]  /*82c0*/  FMNMX.FTZ R4, R183, R4, !PT ;  /* 0x00000004b7047209 */ /* 0x004fc80007810000 */
[----:B------:R-:W-:-:S03]  /*82d0*/  FMNMX.FTZ R4, R191, R4, !PT ;  /* 0x00000004bf047209 */ /* 0x000fc60007810000 */
[----:B------:R-:W2:Y:S01]  /*82e0*/  MUFU.TANH R33, R33 ;  /* 0x0000002100217308 */ /* 0x000ea20000002400 */
[----:B------:R-:W-:Y:S02]  /*82f0*/  FMNMX.FTZ R4, R193, R4, !PT ;  /* 0x00000004c1047209 */ /* 0x000fe40007810000 */
[----:B-1----:R-:W-:Y:S02]  /*8300*/  FMNMX.FTZ R12, R31, R12, !PT ;  /* 0x0000000c1f0c7209 */ /* 0x002fe40007810000 */
[----:B------:R-:W-:-:S03]  /*8310*/  FMNMX.FTZ R4, R195, R4, !PT ;  /* 0x00000004c3047209 */ /* 0x000fc60007810000 */
[----:B------:R-:W-:Y:S01]  /*8320*/  MUFU.TANH R69, R69 ;  /* 0x0000004500457308 */ /* 0x000fe20000002400 */
[----:B------:R-:W-:-:S04]  /*8330*/  FMNMX.FTZ R4, R197, R4, !PT ;  /* 0x00000004c5047209 */ /* 0x000fc80007810000 */
[----:B------:R-:W-:-:S03]  /*8340*/  FMNMX.FTZ R4, R199, R4, !PT ;  /* 0x00000004c7047209 */ /* 0x000fc60007810000 */
        /* <DEDUP_REMOVED lines=16> */
[----:B-1----:R-:W-:-:S07]  /*8450*/  FMNMX.FTZ R12, R43, R12, !PT ;  /* 0x0000000c2b0c7209 */ /* 0x002fce0007810000 */
[----:B------:R-:W-:Y:S01]  /*8460*/  MUFU.TANH R47, R47 ;  /* 0x0000002f002f7308 */ /* 0x000fe20000002400 */
[----:B------:R-:W-:Y:S02]  /*8470*/  WARPGROUP.DEPBAR.LE gsb0, 0x0 ;  /* 0x00008000000079c5 */ /* 0x000fe40000010000 */
[----:B------:R-:W-:Y:S01]  /*8480*/  WARPGROUP.ARRIVE ;  /* 0x00000000000079c5 */ /* 0x000fe20000000000 */
[----:B------:R-:W-:Y:S01]  /*8490*/  FMUL.FTZ R177, R45, UR7 ;  /* 0x000000072db17c20 */ /* 0x000fe20008410000 */
[----:B------:R-:W-:Y:S01]  /*84a0*/  FMUL.FTZ R179, R48, UR7 ;  /* 0x0000000730b37c20 */ /* 0x000fe20008410000 */
[----:B------:R-:W-:Y:S02]  /*84b0*/  FMUL.FTZ R45, R50, UR7 ;  /* 0x00000007322d7c20 */ /* 0x000fe40008410000 */
[----:B------:R-:W-:Y:S01]  /*84c0*/  MUFU.TANH R225, R225 ;  /* 0x000000e100e17308 */ /* 0x000fe20000002400 */
[----:B------:R-:W-:Y:S01]  /*84d0*/  HGMMA.64x128x16.F32 R88, R172, gdesc[UR8].tnspB, R88, gsb0 ;  /* 0x41e00008ac587df0 */ /* 0x000fe20008000858 */
[----:B------:R-:W-:Y:S01]  /*84e0*/  UIADD3 UR10, UR4, 0x180, URZ ;  /* 0x00000180040a7890 */ /* 0x000fe2000fffe03f */
[----:B------:R-:W-:-:S05]  /*84f0*/  UMOV UR11, 0x40000040 ;  /* 0x40000040000b7882 */ /* 0x000fca0000000000 */
[----:B------:R-:W1:Y:S08]  /*8500*/  MUFU.TANH R177, R177 ;  /* 0x000000b100b17308 */ /* 0x000e700000002400 */
[----:B------:R-:W2:Y:S08]  /*8510*/  MUFU.TANH R179, R179 ;  /* 0x000000b300b37308 */ /* 0x000eb00000002400 */
[----:B------:R-:W3:Y:S01]  /*8520*/  MUFU.TANH R45, R45 ;  /* 0x0000002d002d7308 */ /* 0x000ee20000002400 */
[----:B-1----:R-:W-:-:S07]  /*8530*/  FMNMX.FTZ R4, R177, R4, !PT ;  /* 0x00000004b1047209 */ /* 0x002fce0007810000 */
[----:B------:R-:W1:Y:S01]  /*8540*/  MUFU.TANH R49, R49 ;  /* 0x0000003100317308 */ /* 0x000e620000002400 */
[----:B--2---:R-:W-:-:S04]  /*8550*/  FMNMX.FTZ R4, R179, R4, !PT ;  /* 0x00000004b3047209 */ /* 0x004fc80007810000 */
[----:B------:R-:W-:-:S03]  /*8560*/  FMNMX.FTZ R4, R201, R4, !PT ;  /* 0x00000004c9047209 */ /* 0x000fc60007810000 */
[----:B------:R-:W-:Y:S01]  /*8570*/  MUFU.TANH R85, R85 ;  /* 0x0000005500557308 */ /* 0x000fe20000002400 */
[----:B------:R-:W-:Y:S02]  /*8580*/  FMNMX.FTZ R4, R203, R4, !PT ;  /* 0x00000004cb047209 */ /* 0x000fe40007810000 */
[----:B---3--:R-:W-:Y:S02]  /*8590*/  FMNMX.FTZ R12, R45, R12, !PT ;  /* 0x0000000c2d0c7209 */ /* 0x008fe40007810000 */
[----:B------:R-:W-:Y:S02]  /*85a0*/  FMNMX.FTZ R4, R205, R4, !PT ;  /* 0x00000004cd047209 */ /* 0x000fe40007810000 */
[----:B------:R-:W-:Y:S01]  /*85b0*/  FMNMX.FTZ R12, R47, R12, !PT ;  /* 0x0000000c2f0c7209 */ /* 0x000fe20007810000 */
[----:B------:R-:W2:Y:S01]  /*85c0*/  MUFU.TANH R51, R51 ;  /* 0x0000003300337308 */ /* 0x000ea20000002400 */
[----:B------:R-:W-:Y:S02]  /*85d0*/  FMNMX.FTZ R4, R207, R4, !PT ;  /* 0x00000004cf047209 */ /* 0x000fe40007810000 */
[----:B-1----:R-:W-:-:S02]  /*85e0*/  FMNMX.FTZ R12, R49, R12, !PT ;  /* 0x0000000c310c7209 */ /* 0x002fc40007810000 */
[----:B------:R-:W-:-:S03]  /*85f0*/  FMNMX.FTZ R4, R209, R4, !PT ;  /* 0x00000004d1047209 */ /* 0x000fc60007810000 */
[----:B------:R-:W1:Y:S01]  /*8600*/  MUFU.TANH R53, R53 ;  /* 0x0000003500357308 */ /* 0x000e620000002400 */
[----:B------:R-:W-:-:S04]  /*8610*/  FMNMX.FTZ R4, R211, R4, !PT ;  /* 0x00000004d3047209 */ /* 0x000fc80007810000 */
[----:B------:R-:W-:-:S03]  /*8620*/  FMNMX.FTZ R4, R213, R4, !PT ;  /* 0x00000004d5047209 */ /* 0x000fc60007810000 */
        /* <DEDUP_REMOVED lines=10> */
[----:B------:R-:W-:Y:S01]  /*86d0*/  MUFU.TANH R67, R67 ;  /* 0x0000004300437308 */ /* 0x000fe20000002400 */
[----:B---3--:R-:W-:-:S07]  /*86e0*/  FMNMX.FTZ R12, R61, R12, !PT ;  /* 0x0000000c3d0c7209 */ /* 0x008fce0007810000 */
[----:B------:R-:W-:Y:S01]  /*86f0*/  MUFU.TANH R71, R71 ;  /* 0x0000004700477308 */ /* 0x000fe20000002400 */
[----:B--2---:R-:W-:-:S07]  /*8700*/  FMNMX.FTZ R12, R63, R12, !PT ;  /* 0x0000000c3f0c7209 */ /* 0x004fce0007810000 */
        /* <DEDUP_REMOVED lines=16> */
[----:B------:R-:W-:Y:S01]  /*8810*/  MUFU.TANH R87, R87 ;  /* 0x0000005700577308 */ /* 0x000fe20000002400 */
        /* <DEDUP_REMOVED lines=16> */
[----:B------:R-:W-:-:S05]  /*8920*/  FMNMX.FTZ R4, R85, R4, !PT ;  /* 0x0000000455047209 */ /* 0x000fca0007810000 */
[----:B------:R-:W1:Y:S02]  /*8930*/  SHFL.BFLY PT, R7, R4, 0x2, 0x1f ;  /* 0x0c401f0004077f89 */ /* 0x000e6400000e0000 */
[----:B-1----:R-:W-:Y:S02]  /*8940*/  FMNMX.FTZ R7, R4, R7, !PT ;  /* 0x0000000704077209 */ /* 0x002fe40007810000 */
[----:B------:R-:W1:Y:S03]  /*8950*/  LDC R4, c[0x0][0x988] ;  /* 0x00026200ff047b82 */ /* 0x000e660000000800 */
[----:B------:R-:W2:Y:S02]  /*8960*/  SHFL.BFLY PT, R10, R7, 0x1, 0x1f ;  /* 0x0c201f00070a7f89 */ /* 0x000ea400000e0000 */
[----:B--2---:R-:W-:-:S05]  /*8970*/  FMNMX.FTZ R7, R7, R10, !PT ;  /* 0x0000000a07077209 */ /* 0x004fca0007810000 */
[C---:B-1----:R-:W-:Y:S01]  /*8980*/  FMUL.FTZ R10, R7.reuse, R4 ;  /* 0x00000004070a7220 */ /* 0x042fe20000410000 */
[----:B------:R-:W-:-:S03]  /*8990*/  FADD.FTZ R227, -R7, R8 ;  /* 0x0000000807e37221 */ /* 0x000fc60000010100 */
[-CC-:B------:R-:W-:Y:S01]  /*89a0*/  FFMA.FTZ R180, R9, R4.reuse, -R10.reuse ;  /* 0x0000000409b47223 */ /* 0x180fe2000001080a */
[-CC-:B------:R-:W-:Y:S01]  /*89b0*/  FFMA.FTZ R182, R15, R4.reuse, -R10.reuse ;  /* 0x000000040fb67223 */ /* 0x180fe2000001080a */
[-CC-:B------:R-:W-:Y:S01]  /*89c0*/  FFMA.FTZ R15, R25, R4.reuse, -R10.reuse ;  /* 0x00000004190f7223 */ /* 0x180fe2000001080a */
[-CC-:B------:R-:W-:Y:S01]  /*89d0*/  FFMA.FTZ R25, R183, R4.reuse, -R10.reuse ;  /* 0x00000004b7197223 */ /* 0x180fe2000001080a */
[----:B------:R-:W-:Y:S02]  /*89e0*/  WARPGROUP.DEPBAR.LE gsb0, 0x0 ;  /* 0x00008000000079c5 */ /* 0x000fe40000010000 */
[----:B------:R-:W-:Y:S01]  /*89f0*/  WARPGROUP.ARRIVE ;  /* 0x00000000000079c5 */ /* 0x000fe20000000000 */
[----:B------:R-:W-:Y:S01]  /*8a00*/  FMUL.FTZ R169, R82, UR7 ;  /* 0x0000000752a97c20 */ /* 0x000fe20008410000 */
[----:B------:R-:W-:Y:S01]  /*8a10*/  FMUL.FTZ R171, R86, UR7 ;  /* 0x0000000756ab7c20 */ /* 0x000fe20008410000 */
[-CC-:B------:R-:W-:Y:S01]  /*8a20*/  FFMA.FTZ R178, R191, R4.reuse, -R10.reuse ;  /* 0x00000004bfb27223 */ /* 0x180fe2000001080a */
[-CC-:B------:R-:W-:Y:S01]  /*8a30*/  FFMA.FTZ R172, R195, R4.reuse, -R10.reuse ;  /* 0x00000004c3ac7223 */ /* 0x180fe2000001080a */
[-CC-:B------:R-:W-:Y:S01]  /*8a40*/  FFMA.FTZ R174, R199, R4.reuse, -R10.reuse ;  /* 0x00000004c7ae7223 */ /* 0x180fe2000001080a */
[----:B------:R-:W-:Y:S01]  /*8a50*/  HGMMA.64x128x16.F32 R88, R152, gdesc[UR8].tnspB, R88, gsb0 ;  /* 0x41e0000898587df0 */ /* 0x000fe20008000858 */
[----:B------:R-:W-:Y:S01]  /*8a60*/  UIADD3 UR10, UR4, 0x280, URZ ;  /* 0x00000280040a7890 */ /* 0x000fe2000fffe03f */
[----:B------:R-:W1:Y:S01]  /*8a70*/  MUFU.TANH R169, R169 ;  /* 0x000000a900a97308 */ /* 0x000e620000002400 */
[----:B------:R-:W-:Y:S01]  /*8a80*/  UMOV UR11, 0x40000040 ;  /* 0x40000040000b7882 */ /* 0x000fe20000000000 */
[-C--:B------:R-:W-:Y:S01]  /*8a90*/  FMUL.FTZ R8, R227, R4.reuse ;  /* 0x00000004e3087220 */ /* 0x080fe20000410000 */
[-CC-:B------:R-:W-:Y:S01]  /*8aa0*/  FFMA.FTZ R5, R5, R4.reuse, -R10.reuse ;  /* 0x0000000405057223 */ /* 0x180fe2000001080a */
[-CC-:B------:R-:W-:Y:S01]  /*8ab0*/  FFMA.FTZ R176, R181, R4.reuse, -R10.reuse ;  /* 0x00000004b5b07223 */ /* 0x180fe2000001080a */
[-CC-:B------:R-:W-:Y:S01]  /*8ac0*/  FFMA.FTZ R191, R177, R4.reuse, -R10.reuse ;  /* 0x00000004b1bf7223 */ /* 0x180fe2000001080a */
        /* <DEDUP_REMOVED lines=11> */
[----:B-1----:R-:W-:Y:S01]  /*8b80*/  FMNMX.FTZ R12, R169, R12, !PT ;  /* 0x0000000ca90c7209 */ /* 0x002fe20007810000 */
[----:B------:R-:W-:Y:S03]  /*8b90*/  MUFU.EX2 R8, R8 ;  /* 0x0000000800087308 */ /* 0x000fe60000000800 */
[----:B------:R-:W-:-:S04]  /*8ba0*/  FMNMX.FTZ R12, R83, R12, !PT ;  /* 0x0000000c530c7209 */ /* 0x000fc80007810000 */
[----:B--2---:R-:W-:Y:S01]  /*8bb0*/  FMNMX.FTZ R12, R171, R12, !PT ;  /* 0x0000000cab0c7209 */ /* 0x004fe20007810000 */
[----:B------:R-:W1:Y:S03]  /*8bc0*/  MUFU.EX2 R5, R5 ;  /* 0x0000000500057308 */ /* 0x000e660000000800 */
[----:B------:R-:W-:Y:S01]  /*8bd0*/  FMNMX.FTZ R9, R87, R12, !PT ;  /* 0x0000000c57097209 */ /* 0x000fe20007810000 */
[----:B------:R-:W-:-:S04]  /*8be0*/  FFMA.FTZ R12, R217, R4, -R10 ;  /* 0x00000004d90c7223 */ /* 0x000fc8000001080a */
[----:B------:R-:W2:Y:S01]  /*8bf0*/  SHFL.BFLY PT, R14, R9, 0x2, 0x1f ;  /* 0x0c401f00090e7f89 */ /* 0x000ea200000e0000 */
[----:B------:R-:W3:Y:S08]  /*8c00*/  MUFU.EX2 R180, R180 ;  /* 0x000000b400b47308 */ /* 0x000ef00000000800 */
[----:B------:R-:W4:Y:S01]  /*8c10*/  MUFU.EX2 R182, R182 ;  /* 0x000000b600b67308 */ /* 0x000f220000000800 */
[----:B-1----:R-:W-:-:S07]  /*8c20*/  FFMA.FTZ R3, R8, R3, R5 ;  /* 0x0000000308037223 */ /* 0x002fce0000010005 */
[----:B------:R-:W1:Y:S01]  /*8c30*/  MUFU.EX2 R15, R15 ;  /* 0x0000000f000f7308 */ /* 0x000e620000000800 */
[C---:B---3--:R-:W-:Y:S01]  /*8c40*/  FADD.FTZ R3, R180.reuse, R3 ;  /* 0x00000003b4037221 */ /* 0x048fe20000010000 */
[----:B------:R-:W-:Y:S02]  /*8c50*/  F2FP.F16.F32.PACK_AB R180, R180, R5 ;  /* 0x00000005b4b4723e */ /* 0x000fe400000000ff */
[----:B--2---:R-:W-:Y:S01]  /*8c60*/  FMNMX.FTZ R24, R9, R14, !PT ;  /* 0x0000000e09187209 */ /* 0x004fe20007810000 */
[----:B------:R-:W-:-:S03]  /*8c70*/  FFMA.FTZ R14, R219, R4, -R10 ;  /* 0x00000004db0e7223 */ /* 0x000fc6000001080a */
[----:B------:R-:W-:Y:S01]  /*8c80*/  MUFU.EX2 R176, R176 ;  /* 0x000000b000b07308 */ /* 0x000fe20000000800 */
[----:B----4-:R-:W-:Y:S01]  /*8c90*/  FADD.FTZ R44, R182, R3 ;  /* 0x00000003b62c7221 */ /* 0x010fe20000010000 */
[----:B------:R-:W2:Y:S06]  /*8ca0*/  SHFL.BFLY PT, R9, R24, 0x1, 0x1f ;  /* 0x0c201f0018097f89 */ /* 0x000eac00000e0000 */
[----:B------:R-:W-:Y:S01]  /*8cb0*/  MUFU.EX2 R25, R25 ;  /* 0x0000001900197308 */ /* 0x000fe20000000800 */
[----:B-1----:R-:W-:-:S07]  /*8cc0*/  F2FP.F16.F32.PACK_AB R182, R15, R182 ;  /* 0x000000b60fb6723e */ /* 0x002fce00000000ff */
[----:B------:R-:W-:Y:S08]  /*8cd0*/  MUFU.EX2 R178, R178 ;  /* 0x000000b200b27308 */ /* 0x000ff00000000800 */
[----:B------:R-:W-:Y:S01]  /*8ce0*/  MUFU.EX2 R172, R172 ;  /* 0x000000ac00ac7308 */ /* 0x000fe20000000800 */
[----:B--2---:R-:W-:-:S05]  /*8cf0*/  FMNMX.FTZ R9, R24, R9, !PT ;  /* 0x0000000918097209 */ /* 0x004fca0007810000 */
[-C--:B------:R-:W-:Y:S02]  /*8d00*/  FMUL.FTZ R40, R9, R4.reuse ;  /* 0x0000000409287220 */ /* 0x080fe40000410000 */
[----:B------:R-:W-:Y:S02]  /*8d10*/  MUFU.EX2 R174, R174 ;  /* 0x000000ae00ae7308 */ /* 0x000fe40000000800 */
[-CC-:B------:R-:W-:Y:S01]  /*8d20*/  FFMA.FTZ R183, R21, R4.reuse, -R40.reuse ;  /* 0x0000000415b77223 */ /* 0x180fe20000010828 */
[----:B------:R-:W-:Y:S02]  /*8d30*/  IMAD.U32 R21, RZ, RZ, UR37 ;  /* 0x00000025ff157e24 */ /* 0x000fe4000f8e00ff */
[-CC-:B------:R-:W-:Y:S01]  /*8d40*/  FFMA.FTZ R181, R13, R4.reuse, -R40.reuse ;  /* 0x000000040db57223 */ /* 0x180fe20000010828 */
[-CC-:B------:R-:W-:Y:S01]  /*8d50*/  FFMA.FTZ R177, R29, R4.reuse, -R40.reuse ;  /* 0x000000041db17223 */ /* 0x180fe20000010828 */
[-CC-:B------:R-:W-:Y:S01]  /*8d60*/  FFMA.FTZ R32, R27, R4.reuse, -R40.reuse ;  /* 0x000000041b207223 */ /* 0x180fe20000010828 */
[----:B------:R-:W-:Y:S01]  /*8d70*/  IADD3 R27, -R23, 0xb, RZ ;  /* 0x0000000b171b7810 */ /* 0x000fe20007ffe1ff */
[----:B------:R-:W-:Y:S01]  /*8d80*/  MUFU.EX2 R183, R183 ;  /* 0x000000b700b77308 */ /* 0x000fe20000000800 */
[----:B------:R-:W-:Y:S01]  /*8d90*/  @!P1 LEA R21, R21, UR38, 0x3 ;  /* 0x0000002615159c11 */ /* 0x000fe2000f8e18ff */
[-CC-:B------:R-:W-:Y:S01]  /*8da0*/  FFMA.FTZ R34, R31, R4.reuse, -R40.reuse ;  /* 0x000000041f227223 */ /* 0x180fe20000010828 */
[-CC-:B------:R-:W-:Y:S01]  /*8db0*/  FFMA.FTZ R179, R33, R4.reuse, -R40.reuse ;  /* 0x0000000421b37223 */ /* 0x180fe20000010828 */
[-CC-:B------:R-:W-:Y:S01]  /*8dc0*/  FFMA.FTZ R38, R35, R4.reuse, -R40.reuse ;  /* 0x0000000423267223 */ /* 0x180fe20000010828 */
[----:B------:R-:W-:Y:S01]  /*8dd0*/  @!P1 IADD3 R29, R21, 0x28840, RZ ;  /* 0x00028840151d9810 */ /* 0x000fe20007ffe0ff */
        /* <DEDUP_REMOVED lines=20> */
[----:B------:R-:W-:-:S06]  /*8f20*/  FFMA.FTZ R83, R83, R4, -R40 ;  /* 0x0000000453537223 */ /* 0x000fcc0000010828 */
[----:B------:R-:W-:Y:S01]  /*8f30*/  MUFU.EX2 R34, R34 ;  /* 0x0000002200227308 */ /* 0x000fe20000000800 */
[----:B------:R-:W-:Y:S02]  /*8f40*/  WARPGROUP.DEPBAR.LE gsb0, 0x0 ;  /* 0x00008000000079c5 */ /* 0x000fe40000010000 */
[----:B------:R-:W-:Y:S01]  /*8f50*/  WARPGROUP.ARRIVE ;  /* 0x00000000000079c5 */ /* 0x000fe20000000000 */
[-CC-:B------:R-:W-:Y:S01]  /*8f60*/  FFMA.FTZ R153, R193, R4.reuse, -R10.reuse ;  /* 0x00000004c1997223 */ /* 0x180fe2000001080a */
[-CC-:B------:R-:W-:Y:S01]  /*8f70*/  FFMA.FTZ R155, R197, R4.reuse, -R10.reuse ;  /* 0x00000004c59b7223 */ /* 0x180fe2000001080a */
[-CC-:B------:R-:W-:Y:S01]  /*8f80*/  FFMA.FTZ R193, R201, R4.reuse, -R10.reuse ;  /* 0x00000004c9c17223 */ /* 0x180fe2000001080a */
[-CC-:B------:R-:W-:Y:S01]  /*8f90*/  FFMA.FTZ R152, R207, R4.reuse, -R10.reuse ;  /* 0x00000004cf987223 */ /* 0x180fe2000001080a */
[-CC-:B------:R-:W-:Y:S01]  /*8fa0*/  FFMA.FTZ R154, R211, R4.reuse, -R10.reuse ;  /* 0x00000004d39a7223 */ /* 0x180fe2000001080a */
[----:B------:R-:W-:Y:S01]  /*8fb0*/  HGMMA.64x128x16.F32 R88, R156, gdesc[UR8].tnspB, R88, gsb0 ;  /* 0x41e000089c587df0 */ /* 0x000fe20008000858 */
[----:B------:R-:W-:Y:S01]  /*8fc0*/  UIADD3 UR10, UR4, 0x300, URZ ;  /* 0x00000300040a7890 */ /* 0x000fe2000fffe03f */
[-C--:B------:R-:W-:Y:S01]  /*8fd0*/  FFMA.FTZ R197, R175, R4.reuse, -R10 ;  /* 0x00000004afc57223 */ /* 0x080fe2000001080a */
[----:B------:R-:W-:Y:S01]  /*8fe0*/  UMOV UR11, 0x40000040 ;  /* 0x40000040000b7882 */ /* 0x000fe20000000000 */
        /* <DEDUP_REMOVED lines=25> */
[-CC-:B------:R-:W-:Y:S01]  /*9180*/  FFMA.FTZ R10, R11, R4.reuse, -R40.reuse ;  /* 0x000000040b0a7223 */ /* 0x180fe20000010828 */
[----:B------:R-:W-:Y:S01]  /*9190*/  HGMMA.64x128x16.F32 R88, R160, gdesc[UR8].tnspB, R88, gsb0 ;  /* 0x41e00008a0587df0 */ /* 0x000fe20008000858 */
[----:B------:R-:W-:Y:S01]  /*91a0*/  UIADD3 UR10, UR4, 0x380, URZ ;  /* 0x00000380040a7890 */ /* 0x000fe2000fffe03f */
[-CC-:B------:R-:W-:Y:S01]  /*91b0*/  FFMA.FTZ R173, R37, R4.reuse, -R40.reuse ;  /* 0x0000000425ad7223 */ /* 0x180fe20000010828 */
[----:B------:R-:W-:Y:S01]  /*91c0*/  UMOV UR11, 0x40000040 ;  /* 0x40000040000b7882 */ /* 0x000fe20000000000 */
[----:B------:R-:W-:Y:S01]  /*91d0*/  FFMA.FTZ R11, R45, R4, -R40 ;  /* 0x000000042d0b7223 */ /* 0x000fe20000010828 */
[----:B------:R-:W-:Y:S01]  /*91e0*/  MUFU.EX2 R10, R10 ;  /* 0x0000000a000a7308 */ /* 0x000fe20000000800 */
[----:B------:R-:W-:-:S07]  /*91f0*/  UMOV UR4, UR36 ;  /* 0x0000002400047c82 */ /* 0x000fce0008000000 */
        /* <DEDUP_REMOVED lines=18> */
[----:B------:R-:W-:Y:S01]  /*9320*/  WARPGROUP.ARRIVE ;  /* 0x00000000000079c5 */ /* 0x000fe20000000000 */
[----:B------:R-:W-:Y:S01]  /*9330*/  FADD.FTZ R161, -R9, R6 ;  /* 0x0000000609a17221 */ /* 0x000fe20000010100 */
[----:B------:R-:W-:Y:S01]  /*9340*/  FFMA.FTZ R6, R49, R4, -R40 ;  /* 0x0000000431067223 */ /* 0x000fe20000010828 */
[----:B-1----:R-:W-:Y:S02]  /*9350*/  F2FP.F16.F32.PACK_AB R160, R73, R12 ;  /* 0x0000000c49a0723e */ /* 0x002fe400000000ff */
[----:B------:R-:W-:Y:S01]  /*9360*/  FMUL.FTZ R161, R161, R4 ;  /* 0x00000004a1a17220 */ /* 0x000fe20000410000 */
[----:B------:R-:W-:Y:S01]  /*9370*/  HGMMA.64x128x16.F32 R88, R164, gdesc[UR8].tnspB, R88, gsb0 ;  /* 0x41e00008a4587df0 */ /* 0x000fe20008000858 */
[----:B------:R-:W1:Y:S08]  /*9380*/  MUFU.EX2 R77, R77 ;  /* 0x0000004d004d7308 */ /* 0x000e700000000800 */
[----:B------:R-:W2:Y:S08]  /*9390*/  MUFU.EX2 R201, R161 ;  /* 0x000000a100c97308 */ /* 0x000eb00000000800 */
[----:B------:R-:W-:Y:S01]  /*93a0*/  MUFU.EX2 R6, R6 ;  /* 0x0000000600067308 */ /* 0x000fe20000000800 */
[----:B-1----:R-:W-:-:S07]  /*93b0*/  F2FP.F16.F32.PACK_AB R162, R77, R14 ;  /* 0x0000000e4da2723e */ /* 0x002fce00000000ff */
[----:B------:R-:W-:Y:S01]  /*93c0*/  MUFU.EX2 R79, R79 ;  /* 0x0000004f004f7308 */ /* 0x000fe20000000800 */
[----:B--2---:R-:W-:-:S04]  /*93d0*/  FFMA.FTZ R42, R201, R0, R10 ;  /* 0x00000000c92a7223 */ /* 0x004fc8000001000a */
[C---:B------:R-:W-:Y:S01]  /*93e0*/  FADD.FTZ R42, R181.reuse, R42 ;  /* 0x0000002ab52a7221 */ /* 0x040fe20000010000 */
[----:B------:R-:W-:Y:S02]  /*93f0*/  F2FP.F16.F32.PACK_AB R181, R181, R10 ;  /* 0x0000000ab5b5723e */ /* 0x000fe400000000ff */
[----:B------:R-:W1:Y:S01]  /*9400*/  MUFU.EX2 R0, R57 ;  /* 0x0000003900007308 */ /* 0x000e620000000800 */
[----:B------:R-:W-:Y:S01]  /*9410*/  FADD.FTZ R3, R183, R42 ;  /* 0x0000002ab7037221 */ /* 0x000fe20000010000 */
[----:B------:R-:W-:-:S03]  /*9420*/  F2FP.F16.F32.PACK_AB R183, R32, R183 ;  /* 0x000000b720b7723e */ /* 0x000fc600000000ff */
[----:B------:R-:W-:-:S03]  /*9430*/  FADD.FTZ R42, R32, R3 ;  /* 0x00000003202a7221 */ /* 0x000fc60000010000 */
[----:B------:R-:W-:Y:S01]  /*9440*/  MUFU.EX2 R20, R20 ;  /* 0x0000001400147308 */ /* 0x000fe20000000800 */
        /* <DEDUP_REMOVED lines=10> */
[----:B------:R-:W-:Y:S01]  /*94f0*/  FADD.FTZ R42, R30, R3 ;  /* 0x000000031e2a7221 */ /* 0x000fe20000010000 */
[----:B------:R-:W-:Y:S01]  /*9500*/  FFMA.FTZ R3, R169, R4, -R40 ;  /* 0x00000004a9037223 */ /* 0x000fe20000010828 */
[----:B------:R-:W-:Y:S01]  /*9510*/  F2FP.F16.F32.PACK_AB R169, R28, R11 ;  /* 0x0000000b1ca9723e */ /* 0x000fe200000000ff */
[----:B------:R-:W-:Y:S08]  /*9520*/  MUFU.EX2 R24, R225 ;  /* 0x000000e100187308 */ /* 0x000ff00000000800 */
[----:B------:R-:W-:Y:S01]  /*9530*/  MUFU.EX2 R85, R85 ;  /* 0x0000005500557308 */ /* 0x000fe20000000800 */
[----:B------:R-:W-:-:S02]  /*9540*/  WARPGROUP.DEPBAR.LE gsb0, 0x0 ;  /* 0x00008000000079c5 */ /* 0x000fc40000010000 */
[----:B------:R2:W-:Y:S06]  /*9550*/  BAR.ARV R27, 0x100 ;  /* 0x0004001b0000751d */ /* 0x0005ec0000002000 */
        /* <DEDUP_REMOVED lines=8> */
[----:B---3--:R-:W-:Y:S01]  /*95e0*/  IMAD.U32 R29, RZ, RZ, UR5 ;  /* 0x00000005ff1d7e24 */ /* 0x008fe2000f8e00ff */
[----:B------:R-:W-:Y:S01]  /*95f0*/  UIADD3 UR5, UR6, -0x1, URZ ;  /* 0xffffffff06057890 */ /* 0x000fe2000fffe03f */
[-C--:B------:R-:W-:Y:S01]  /*9600*/  FMUL.FTZ R101, R101, R8.reuse ;  /* 0x0000000865657220 */ /* 0x080fe20000410000 */
[-C--:B------:R-:W-:Y:S01]  /*9610*/  FMUL.FTZ R104, R104, R8.reuse ;  /* 0x0000000868687220 */ /* 0x080fe20000410000 */
[-C--:B------:R-:W-:Y:S01]  /*9620*/  FMUL.FTZ R105, R105, R8.reuse ;  /* 0x0000000869697220 */ /* 0x080fe20000410000 */
[----:B------:R-:W-:Y:S01]  /*9630*/  @!P1 LEA R29, R29, UR38, 0x3 ;  /* 0x000000261d1d9c11 */ /* 0x000fe2000f8e18ff */
[-C--:B------:R-:W-:Y:S01]  /*9640*/  FMUL.FTZ R108, R108, R8.reuse ;  /* 0x000000086c6c7220 */ /* 0x080fe20000410000 */
[----:B------:R-:W-:Y:S01]  /*9650*/  FMUL.FTZ R109, R109, R8 ;  /* 0x000000086d6d7220 */ /* 0x000fe20000410000 */
[----:B------:R-:W-:Y:S01]  /*9660*/  UMOV UR6, UR5 ;  /* 0x0000000500067c82 */ /* 0x000fe20008000000 */
[----:B------:R-:W-:Y:S01]  /*9670*/  UMOV UR5, UR37 ;  /* 0x0000002500057c82 */ /* 0x000fe20008000000 */
[----:B--2---:R-:W-:-:S02]  /*9680*/  @!P1 VIADD R27, R29, 0x28860 ;  /* 0x000288601d1b9836 */ /* 0x004fc40000000000 */
[-C--:B------:R-:W-:Y:S01]  /*9690*/  FMUL.FTZ R112, R112, R8.reuse ;  /* 0x0000000870707220 */ /* 0x080fe20000410000 */
[-C--:B------:R-:W-:Y:S01]  /*96a0*/  FMUL.FTZ R113, R113, R8.reuse ;  /* 0x0000000871717220 */ /* 0x080fe20000410000 */
[-C--:B------:R-:W-:Y:S01]  /*96b0*/  FMUL.FTZ R116, R116, R8.reuse ;  /* 0x0000000874747220 */ /* 0x080fe20000410000 */
[-C--:B------:R-:W-:Y:S01]  /*96c0*/  FMUL.FTZ R117, R117, R8.reuse ;  /* 0x0000000875757220 */ /* 0x080fe20000410000 */
[----:B------:R-:W-:Y:S01]  /*96d0*/  @!P1 PRMT R29, RZ, 0x654, R27 ;  /* 0x00000654ff1d9816 */ /* 0x000fe2000000001b */
[----:B------:R-:W-:Y:S01]  /*96e0*/  FADD.FTZ R27, R15, R44 ;  /* 0x0000002c0f1b7221 */ /* 0x000fe20000010000 */
[-C--:B------:R-:W-:Y:S01]  /*96f0*/  FMUL.FTZ R120, R120, R8.reuse ;  /* 0x0000000878787220 */ /* 0x080fe20000410000 */
[-C--:B------:R-:W-:Y:S01]  /*9700*/  FMUL.FTZ R121, R121, R8.reuse ;  /* 0x0000000879797220 */ /* 0x080fe20000410000 */
[----:B------:R2:W-:Y:S01]  /*9710*/  @!P1 SYNCS.ARRIVE.TRANS64.RED.A1T0 RZ, [R29+URZ], RZ ;  /* 0x000000ff1dff99a7 */ /* 0x0005e2000810043f */
[----:B------:R-:W-:Y:S01]  /*9720*/  FADD.FTZ R44, R176, R27 ;  /* 0x0000001bb02c7221 */ /* 0x000fe20000010000 */
[-C--:B------:R-:W-:Y:S01]  /*9730*/  FMUL.FTZ R124, R124, R8.reuse ;  /* 0x000000087c7c7220 */ /* 0x080fe20000410000 */
[-C--:B------:R-:W-:Y:S01]  /*9740*/  FMUL.FTZ R125, R125, R8.reuse ;  /* 0x000000087d7d7220 */ /* 0x080fe20000410000 */
[-C--:B------:R-:W-:Y:S01]  /*9750*/  FMUL.FTZ R128, R128, R8.reuse ;  /* 0x0000000880807220 */ /* 0x080fe20000410000 */
[----:B------:R-:W-:Y:S01]  /*9760*/  FADD.FTZ R27, R25, R44 ;  /* 0x0000002c191b7221 */ /* 0x000fe20000010000 */
[-C--:B------:R-:W-:Y:S01]  /*9770*/  FMUL.FTZ R129, R129, R8.reuse ;  /* 0x0000000881817220 */ /* 0x080fe20000410000 */
[-C--:B------:R-:W-:Y:S01]  /*9780*/  FMUL.FTZ R132, R132, R8.reuse ;  /* 0x0000000884847220 */ /* 0x080fe20000410000 */
[----:B--2---:R-:W-:Y:S01]  /*9790*/  FADD.FTZ R29, R175, R42 ;  /* 0x0000002aaf1d7221 */ /* 0x004fe20000010000 */
[----:B------:R-:W-:Y:S01]  /*97a0*/  FADD.FTZ R44, R178, R27 ;  /* 0x0000001bb22c7221 */ /* 0x000fe20000010000 */
[C---:B------:R-:W-:Y:S01]  /*97b0*/  F2FP.F16.F32.PACK_AB R175, R26.reuse, R175 ;  /* 0x000000af1aaf723e */ /* 0x040fe200000000ff */
[----:B------:R-:W-:Y:S01]  /*97c0*/  FMUL.FTZ R133, R133, R8 ;  /* 0x0000000885857220 */ /* 0x000fe20000410000 */
[----:B------:R-:W-:Y:S01]  /*97d0*/  FADD.FTZ R42, R26, R29 ;  /* 0x0000001d1a2a7221 */ /* 0x000fe20000010000 */
[C---:B------:R-:W-:Y:S01]  /*97e0*/  FADD.FTZ R27, R153.reuse, R44 ;  /* 0x0000002c991b7221 */ /* 0x040fe20000010000 */
[----:B------:R-:W-:Y:S01]  /*97f0*/  MUFU.EX2 R26, R3 ;  /* 0x00000003001a7308 */ /* 0x000fe20000000800 */
[----:B------:R-:W-:Y:S01]  /*9800*/  F2FP.F16.F32.PACK_AB R178, R153, R178 ;  /* 0x000000b299b2723e */ /* 0x000fe200000000ff */
        /* <DEDUP_REMOVED lines=10> */
[----:B------:R-:W-:Y:S01]  /*98b0*/  FFMA.FTZ R27, R171, R4, -R40 ;  /* 0x00000004ab1b7223 */ /* 0x000fe20000010828 */
[C---:B------:R-:W-:Y:S01]  /*98c0*/  F2FP.F16.F32.PACK_AB R171, R13.reuse, R6 ;  /* 0x000000060dab723e */ /* 0x040fe200000000ff */
[----:B------:R-:W-:Y:S01]  /*98d0*/  FADD.FTZ R10, R13, R10 ;  /* 0x0000000a0d0a7221 */ /* 0x000fe20000010000 */
[----:B------:R-:W-:Y:S01]  /*98e0*/  FADD.FTZ R31, R191, R44 ;  /* 0x0000002cbf1f7221 */ /* 0x000fe20000010000 */
[----:B------:R-:W-:Y:S01]  /*98f0*/  FFMA.FTZ R40, R87, R4, -R40 ;  /* 0x0000000457287223 */ /* 0x000fe20000010828 */
[-C--:B------:R-:W-:Y:S01]  /*9900*/  FMUL.FTZ R140, R140, R8.reuse ;  /* 0x000000088c8c7220 */ /* 0x080fe20000410000 */
[-C--:B------:R-:W-:Y:S01]  /*9910*/  FMUL.FTZ R141, R141, R8.reuse ;  /* 0x000000088d8d7220 */ /* 0x080fe20000410000 */
[----:B------:R-:W-:Y:S01]  /*9920*/  FADD.FTZ R44, R168, R31 ;  /* 0x0000001fa82c7221 */ /* 0x000fe20000010000 */
[-C--:B------:R-:W-:Y:S01]  /*9930*/  FMUL.FTZ R144, R144, R8.reuse ;  /* 0x0000000890907220 */ /* 0x080fe20000410000 */
[-C--:B------:R-:W-:Y:S01]  /*9940*/  FMUL.FTZ R145, R145, R8.reuse ;  /* 0x0000000891917220 */ /* 0x080fe20000410000 */
[----:B------:R-:W-:Y:S01]  /*9950*/  MUFU.EX2 R40, R40 ;  /* 0x0000002800287308 */ /* 0x000fe20000000800 */
[----:B------:R-:W-:Y:S01]  /*9960*/  FADD.FTZ R15, R193, R44 ;  /* 0x0000002cc10f7221 */ /* 0x000fe20000010000 */
[-C--:B------:R-:W-:Y:S01]  /*9970*/  FMUL.FTZ R148, R148, R8.reuse ;  /* 0x0000000894947220 */ /* 0x080fe20000410000 */
[----:B------:R-:W-:Y:S01]  /*9980*/  FMUL.FTZ R149, R149, R8 ;  /* 0x0000000895957220 */ /* 0x000fe20000410000 */
[----:B------:R-:W-:Y:S01]  /*9990*/  F2FP.F16.F32.PACK_AB R176, R25, R176 ;  /* 0x000000b019b0723e */ /* 0x000fe200000000ff */
[----:B------:R-:W-:Y:S01]  /*99a0*/  FADD.FTZ R42, R170, R15 ;  /* 0x0000000faa2a7221 */ /* 0x000fe20000010000 */
[C---:B------:R-:W-:Y:S01]  /*99b0*/  F2FP.F16.F32.PACK_AB R170, R157.reuse, R170 ;  /* 0x000000aa9daa723e */ /* 0x040fe200000000ff */
[-C--:B------:R-:W-:Y:S01]  /*99c0*/  FMUL.FTZ R90, R90, R201.reuse ;  /* 0x000000c95a5a7220 */ /* 0x080fe20000410000 */
[----:B------:R-:W1:Y:S01]  /*99d0*/  MUFU.EX2 R44, R71 ;  /* 0x00000047002c7308 */ /* 0x000e620000000800 */
[----:B------:R-:W-:Y:S01]  /*99e0*/  FADD.FTZ R5, R157, R42 ;  /* 0x0000002a9d057221 */ /* 0x000fe20000010000 */
[----:B------:R-:W-:Y:S01]  /*99f0*/  F2FP.F16.F32.PACK_AB R174, R191, R174 ;  /* 0x000000aebfae723e */ /* 0x000fe200000000ff */
[-C--:B------:R-:W-:Y:S01]  /*9a00*/  FMUL.FTZ R91, R91, R201.reuse ;  /* 0x000000c95b5b7220 */ /* 0x080fe20000410000 */
[----:B------:R-:W-:Y:S01]  /*9a10*/  F2FP.F16.F32.PACK_AB R168, R193, R168 ;  /* 0x000000a8c1a8723e */ /* 0x000fe200000000ff */
[----:B------:R-:W-:Y:S01]  /*9a20*/  FADD.FTZ R32, R152, R5 ;  /* 0x0000000598207221 */ /* 0x000fe20000010000 */
[----:B------:R-:W-:Y:S01]  /*9a30*/  FADD.FTZ R5, R21, R10 ;  /* 0x0000000a15057221 */ /* 0x000fe20000010000 */
[C---:B------:R-:W-:Y:S01]  /*9a40*/  F2FP.F16.F32.PACK_AB R152, R159.reuse, R152 ;  /* 0x000000989f98723e */ /* 0x040fe200000000ff */
[----:B------:R-:W-:Y:S01]  /*9a50*/  FMUL.FTZ R94, R94, R201 ;  /* 0x000000c95e5e7220 */ /* 0x000fe20000410000 */
[----:B------:R-:W-:Y:S01]  /*9a60*/  FADD.FTZ R15, R159, R32 ;  /* 0x000000209f0f7221 */ /* 0x000fe20000010000 */
[C---:B------:R-:W-:Y:S01]  /*9a70*/  FADD.FTZ R5, R36.reuse, R5 ;  /* 0x0000000524057221 */ /* 0x040fe20000010000 */
[----:B------:R-:W2:Y:S01]  /*9a80*/  MUFU.EX2 R32, R81 ;  /* 0x0000005100207308 */ /* 0x000ea20000000800 */
[----:B------:R-:W-:Y:S01]  /*9a90*/  F2FP.F16.F32.PACK_AB R153, R36, R21 ;  /* 0x000000152499723e */ /* 0x000fe200000000ff */
        /* <DEDUP_REMOVED lines=22> */
[----:B-1----:R-:W-:Y:S01]  /*9c00*/  F2FP.F16.F32.PACK_AB R161, R75, R44 ;  /* 0x0000002c4ba1723e */ /* 0x002fe200000000ff */
[-C--:B------:R-:W-:Y:S01]  /*9c10*/  FMUL.FTZ R106, R106, R201.reuse ;  /* 0x000000c96a6a7220 */ /* 0x080fe20000410000 */
[----:B------:R-:W-:Y:S01]  /*9c20*/  FADD.FTZ R6, R12, R11 ;  /* 0x0000000b0c067221 */ /* 0x000fe20000010000 */
[----:B------:R-:W-:Y:S01]  /*9c30*/  FADD.FTZ R5, R44, R5 ;  /* 0x000000052c057221 */ /* 0x000fe20000010000 */
[----:B--2---:R-:W-:Y:S01]  /*9c40*/  F2FP.F16.F32.PACK_AB R163, R79, R32 ;  /* 0x000000204fa3723e */ /* 0x004fe200000000ff */
[-C--:B------:R-:W-:Y:S01]  /*9c50*/  FMUL.FTZ R107, R107, R201.reuse ;  /* 0x000000c96b6b7220 */ /* 0x080fe20000410000 */
        /* <DEDUP_REMOVED lines=19> */
[----:B-1----:R-:W-:Y:S01]  /*9d90*/  F2FP.F16.F32.PACK_AB R167, R40, R6 ;  /* 0x0000000628a7723e */ /* 0x002fe200000000ff */
        /* <DEDUP_REMOVED lines=23> */
[----:B------:R-:W-:Y:S06]  /*9f10*/  @P2 BRA `(.L_x_7446) ;  /* 0xffffffd800142947 */ /* 0x000fec000383ffff */
.L_x_7437:
[----:B------:R-:W-:Y:S06]  /*9f20*/  BAR.ARV 0x8, 0x120 ;  /* 0x0204800000007b1d */ /* 0x000fec0000002000 */
[----:B------:R-:W-:Y:S05]  /*9f30*/  @!P0 BRA `(.L_x_7447) ;  /* 0x0000000000048947 */ /* 0x000fea0003800000 */
[----:B------:R-:W-:Y:S01]  /*9f40*/  BPT.TRAP 0x1 ;  /* 0x000000040000795c */ /* 0x000fe20000300000 */
.L_x_7447:
[----:B------:R-:W-:Y:S01]  /*9f50*/  ULEA UR5, UR37, UR38, 0x3 ;  /* 0x0000002625057291 */ /* 0x000fe2000f8e183f */
[----:B------:R-:W-:-:S05]  /*9f60*/  IMAD.U32 R5, RZ, RZ, UR36 ;  /* 0x00000024ff057e24 */ /* 0x000fca000f8e00ff */
[----:B------:R-:W-:-:S04]  /*9f70*/  SHF.L.U32 R5, R5, 0x1f, RZ ;  /* 0x0000001f05057819 */ /* 0x000fc800000006ff */
[----:B------:R1:W2:Y:S01]  /*9f80*/  SYNCS.PHASECHK.TRANS64.TRYWAIT P2, [UR5+0x28850], R5 ;  /* 0x02885005ff0075a7 */ /* 0x0002a20008040145 */
[----:B------:R-:W-:Y:S05]  /*9f90*/  @!P0 BRA `(.L_x_7448) ;  /* 0x0000000000048947 */ /* 0x000fea0003800000 */
[----:B------:R-:W-:Y:S01]  /*9fa0*/  BPT.TRAP 0x1 ;  /* 0x000000040000795c */ /* 0x000fe20000300000 */
.L_x_7448:
[----:B--2---:R-:W-:Y:S05]  /*9fb0*/  @P2 BRA `(.L_x_7449) ;  /* 0x0000000000082947 */ /* 0x004fea0003800000 */
[----:B------:R-:W2:Y:S02]  /*9fc0*/  SYNCS.PHASECHK.TRANS64.TRYWAIT P0, [UR5+0x28850], R5 ;  /* 0x02885005ff0075a7 */ /* 0x000ea40008000145 */
[----:B--2---:R-:W-:Y:S05]  /*9fd0*/  @!P0 BRA `(.L_x_7450) ;  /* 0x0000004800bc8947 */ /* 0x004fea0003800000 */
.L_x_7449:
[----:B------:R-:W-:Y:S01]  /*9fe0*/  UIADD3 UR38, UR38, 0x400, URZ ;  /* 0x0000040026267890 */ /* 0x000fe2000fffe03f */
[----:B------:R-:W-:Y:S01]  /*9ff0*/  WARPGROUP.ARRIVE ;  /* 0x00000000000079c5 */ /* 0x000fe20000000000 */
[----:B------:R-:W-:Y:S01]  /*a000*/  UMOV UR7, 0x40000040 ;  /* 0x4000004000077882 */ /* 0x000fe20000000000 */
[----:B--2---:R-:W2:Y:S01]  /*a010*/  SHFL.BFLY PT, R6, R3, 0x2, 0x1f ;  /* 0x0c401f0003067f89 */ /* 0x004ea200000e0000 */
[----:B------:R-:W-:Y:S01]  /*a020*/  USHF.R.U32.HI UR38, URZ, 0x4, UR38 ;  /* 0x000000043f267899 */ /* 0x000fe20008011626 */
[----:B------:R-:W-:Y:S01]  /*a030*/  IMAD.MOV.U32 R29, RZ, RZ, RZ ;  /* 0x000000ffff1d7224 */ /* 0x000fe200078e00ff */
[----:B------:R-:W-:Y:S01]  /*a040*/  UIADD3 UR57, UR57, 0x1, URZ ;  /* 0x0000000139397890 */ /* 0x000fe2000fffe03f */
[----:B-1----:R-:W1:Y:S01]  /*a050*/  SHFL.BFLY PT, R5, R0, 0x2, 0x1f ;  /* 0x0c401f0000057f89 */ /* 0x002e6200000e0000 */
[----:B------:R-:W-:Y:S01]  /*a060*/  ULOP3.LUT UR38, UR38, 0x3fff, URZ, 0xc0, !UPT ;  /* 0x00003fff26267892 */ /* 0x000fe2000f8ec03f */
[----:B------:R-:W-:-:S03]  /*a070*/  IMAD.MOV.U32 R14, RZ, RZ, RZ ;  /* 0x000000ffff0e7224 */ /* 0x000fc600078e00ff */
        /* <DEDUP_REMOVED lines=9> */
[----:B------:R-:W-:Y:S01]  /*a110*/  MOV R3, 0xff800000 ;  /* 0xff80000000037802 */ /* 0x000fe20000000f00 */
[----:B-1----:R-:W-:Y:S01]  /*a120*/  FADD.FTZ R8, R5, R0 ;  /* 0x0000000005087221 */ /* 0x002fe20000010000 */
[----:B------:R-:W-:Y:S01]  /*a130*/  IMAD.MOV.U32 R0, RZ, RZ, -0x800000 ;  /* 0xff800000ff007424 */ /* 0x000fe200078e00ff */
[----:B------:R-:W1:Y:S01]  /*a140*/  SHFL.BFLY PT, R5, R6, 0x1, 0x1f ;  /* 0x0c201f0006057f89 */ /* 0x000e6200000e0000 */
[----:B------:R-:W-:-:S03]  /*a150*/  USEL UR37, UR37, URZ, UP0 ;  /* 0x0000003f25257287 */ /* 0x000fc60008000000 */
[----:B------:R-:W2:Y:S01]  /*a160*/  SHFL.BFLY PT, R11, R8, 0x1, 0x1f ;  /* 0x0c201f00080b7f89 */ /* 0x000ea200000e0000 */
[----:B-1----:R-:W-:Y:S01]  /*a170*/  FADD.FTZ R12, R6, R5 ;  /* 0x00000005060c7221 */ /* 0x002fe20000010000 */
[----:B--2---:R-:W-:-:S04]  /*a180*/  FADD.FTZ R11, R8, R11 ;  /* 0x0000000b080b7221 */ /* 0x004fc80000010000 */
[----:B------:R-:W-:Y:S01]  /*a190*/  FSETP.NE.FTZ.AND P0, PT, R12, RZ, PT ;  /* 0x000000ff0c00720b */ /* 0x000fe20003f15000 */
[----:B------:R-:W-:Y:S01]  /*a1a0*/  IMAD.U32 R8, RZ, RZ, UR5 ;  /* 0x00000005ff087e24 */ /* 0x000fe2000f8e00ff */
[----:B------:R-:W-:-:S11]  /*a1b0*/  FSETP.NE.FTZ.AND P2, PT, R11, RZ, PT ;  /* 0x000000ff0b00720b */ /* 0x000fd60003f55000 */
[C---:B------:R-:W-:Y:S01]  /*a1c0*/  @P0 FMUL.FTZ R6, R4.reuse, 0.69314718246459960938 ;  /* 0x3f31721804060820 */ /* 0x040fe20000410000 */
[----:B------:R-:W1:Y:S01]  /*a1d0*/  @P0 MUFU.LG2 R5, R12 ;  /* 0x0000000c00050308 */ /* 0x000e620000000c00 */
[----:B------:R-:W-:Y:S01]  /*a1e0*/  @P2 FMUL.FTZ R13, R4, 0.69314718246459960938 ;  /* 0x3f317218040d2820 */ /* 0x000fe20000410000 */
[----:B------:R-:W-:-:S06]  /*a1f0*/  @!P1 VIADD R4, R8, 0x28860 ;  /* 0x0002886008049836 */ /* 0x000fcc0000000000 */
[----:B------:R-:W2:Y:S01]  /*a200*/  @P2 MUFU.LG2 R10, R11 ;  /* 0x0000000b000a2308 */ /* 0x000ea20000000c00 */
[----:B------:R-:W-:-:S07]  /*a210*/  @!P1 PRMT R4, RZ, 0x654, R4 ;  /* 0x00000654ff049816 */ /* 0x000fce0000000004 */
[----:B------:R-:W3:Y:S01]  /*a220*/  @P0 MUFU.RCP R29, R12 ;  /* 0x0000000c001d0308 */ /* 0x000ee20000001000 */
[----:B-1----:R-:W-:-:S04]  /*a230*/  @P0 FMUL.FTZ R5, R5, 0.69314718246459960938 ;  /* 0x3f31721805050820 */ /* 0x002fc80000410000 */
[----:B------:R-:W-:Y:S01]  /*a240*/  @P0 FFMA.FTZ R3, R6, R7, R5 ;  /* 0x0000000706030223 */ /* 0x000fe20000010005 */
[----:B------:R-:W-:Y:S02]  /*a250*/  PLOP3.LUT P0, PT, PT, PT, PT, 0x8, 0x0 ;  /* 0x000000000000781c */ /* 0x000fe40003f0e170 */
[----:B------:R1:W4:Y:S01]  /*a260*/  @P2 MUFU.RCP R14, R11 ;  /* 0x0000000b000e2308 */ /* 0x0003220000001000 */
        /* <DEDUP_REMOVED lines=72> */
[-C--:B----4-:R-:W-:Y:S01]  /*a6f0*/  FMUL.FTZ R13, R90, R14.reuse ;  /* 0x0000000e5a0d7220 */ /* 0x090fe20000410000 */
        /* <DEDUP_REMOVED lines=31> */
.L_x_7420:
        /* <DEDUP_REMOVED lines=8> */
[----:B------:R-:W-:Y:S01]  /*a970*/  IADD3 R87, R22, UR42, RZ ;  /* 0x0000002a16577c10 */ /* 0x000fe2000fffe0ff */
[----:B------:R-:W-:Y:S01]  /*a980*/  ULDC UR10, c[0x0][0xa88] ;  /* 0x0002a200000a7ab9 */ /* 0x000fe20000000800 */
[C---:B------:R-:W-:Y:S01]  /*a990*/  IADD3 R27, P2, R16.reuse, 0x20, RZ ;  /* 0x00000020101b7810 */ /* 0x040fe20007f5e0ff */
[----:B------:R-:W1:Y:S01]  /*a9a0*/  LDC.64 R88, c[0x0][0xb78] ;  /* 0x0002de00ff587b82 */ /* 0x000e620000000a00 */
[C---:B------:R-:W-:Y:S01]  /*a9b0*/  IADD3 R21, P5, R16.reuse, 0x60, RZ ;  /* 0x0000006010157810 */ /* 0x040fe20007fbe0ff */
[----:B------:R-:W-:Y:S01]  /*a9c0*/  VIADD R4, R87, 0x8 ;  /* 0x0000000857047836 */ /* 0x000fe20000000000 */
[C---:B------:R-:W-:Y:S01]  /*a9d0*/  LOP3.LUT R5, R16.reuse, 0x380, RZ, 0xc0, !PT ;  /* 0x0000038010057812 */ /* 0x040fe200078ec0ff */
[----:B------:R-:W-:Y:S01]  /*a9e0*/  USHF.R.S32.HI UR5, URZ, 0x1f, UR43 ;  /* 0x0000001f3f057899 */ /* 0x000fe2000801142b */
[----:B------:R-:W-:Y:S01]  /*a9f0*/  IADD3 R81, P4, R16, 0x4000, RZ ;  /* 0x0000400010517810 */ /* 0x000fe20007f9e0ff */
[----:B------:R-:W-:Y:S01]  /*aa00*/  ULDC.64 UR8, c[0x0][0xb70] ;  /* 0x0002dc0000087ab9 */ /* 0x000fe20000000a00 */
[----:B------:R-:W-:Y:S01]  /*aa10*/  LOP3.LUT R26, R27, 0x380, RZ, 0xc0, !PT ;  /* 0x000003801b1a7812 */ /* 0x000fe200078ec0ff */
[----:B------:R-:W-:Y:S01]  /*aa20*/  UIMAD UR5, UR5, UR8, URZ ;  /* 0x00000008050572a4 */ /* 0x000fe2000f8e023f */
[----:B------:R-:W-:Y:S01]  /*aa30*/  LOP3.LUT P0, RZ, R186, 0x3, RZ, 0xc0, !PT ;  /* 0x00000003baff7812 */ /* 0x000fe2000780c0ff */
[----:B------:R-:W-:Y:S01]  /*aa40*/  UIMAD.WIDE.U32 UR6, UR43, UR8, URZ ;  /* 0x000000082b0672a5 */ /* 0x000fe2000f8e003f */
[----:B------:R-:W-:Y:S01]  /*aa50*/  LOP3.LUT R20, R21, 0x380, RZ, 0xc0, !PT ;  /* 0x0000038015147812 */ /* 0x000fe200078ec0ff */
[----:B------:R-:W-:Y:S01]  /*aa60*/  UIMAD UR5, UR43, UR9, UR5 ;  /* 0x000000092b0572a4 */ /* 0x000fe2000f8e0205 */
[----:B------:R-:W-:Y:S01]  /*aa70*/  SHF.R.U64 R5, R5, 0x3, RZ ;  /* 0x0000000305057819 */ /* 0x000fe200000012ff */
[----:B------:R-:W-:Y:S01]  /*aa80*/  USHF.R.S32.HI UR8, URZ, 0x1f, UR44 ;  /* 0x0000001f3f087899 */ /* 0x000fe2000801142c */
[----:B------:R-:W-:Y:S01]  /*aa90*/  IADD3 R25, P6, R16, 0x40, RZ ;  /* 0x0000004010197810 */ /* 0x000fe20007fde0ff */
[----:B------:R-:W-:Y:S01]  /*aaa0*/  UIADD3 UR5, UR7, UR5, URZ ;  /* 0x0000000507057290 */ /* 0x000fe2000fffe03f */
[----:B------:R-:W-:-:S02]  /*aab0*/  LOP3.LUT R14, R81, 0x380, RZ, 0xc0, !PT ;  /* 0x00000380510e7812 */ /* 0x000fc400078ec0ff */
[----:B------:R-:W-:Y:S02]  /*aac0*/  SHF.R.U64 R26, R26, 0x3, RZ ;  /* 0x000000031a1a7819 */ /* 0x000fe400000012ff */
[----:B------:R-:W-:Y:S02]  /*aad0*/  ISETP.GE.OR P1, PT, R4, UR10, P0 ;  /* 0x0000000a04007c0c */ /* 0x000fe40008726670 */
[----:B------:R-:W-:Y:S02]  /*aae0*/  SHF.R.U64 R20, R20, 0x3, RZ ;  /* 0x0000000314147819 */ /* 0x000fe400000012ff */
[----:B------:R-:W-:Y:S01]  /*aaf0*/  LOP3.LUT R4, R5, R16, RZ, 0x3c, !PT ;  /* 0x0000001005047212 */ /* 0x000fe200078e3cff */
[----:B------:R-:W-:Y:S01]  /*ab00*/  IMAD.MOV.U32 R5, RZ, RZ, R17 ;  /* 0x000000ffff057224 */ /* 0x000fe200078e0011 */
[----:B------:R-:W-:Y:S02]  /*ab10*/  LOP3.LUT R24, R25, 0x380, RZ, 0xc0, !PT ;  /* 0x0000038019187812 */ /* 0x000fe400078ec0ff */
[----:B------:R-:W-:-:S02]  /*ab20*/  SHF.R.U64 R14, R14, 0x3, RZ ;  /* 0x000000030e0e7819 */ /* 0x000fc400000012ff */
[----:B------:R-:W-:Y:S01]  /*ab30*/  LOP3.LUT R26, R26, R27, RZ, 0x3c, !PT ;  /* 0x0000001b1a1a7212 */ /* 0x000fe200078e3cff */
[----:B------:R-:W-:Y:S01]  /*ab40*/  IMAD.X R27, RZ, RZ, R17, P2 ;  /* 0x000000ffff1b7224 */ /* 0x000fe200010e0611 */
[----:B------:R-:W-:Y:S02]  /*ab50*/  LOP3.LUT R20, R20, R21, RZ, 0x3c, !PT ;  /* 0x0000001514147212 */ /* 0x000fe400078e3cff */
[----:B------:R-:W-:Y:S02]  /*ab60*/  IADD3 R21, P2, R16, 0x4040, RZ ;  /* 0x0000404010157810 */ /* 0x000fe40007f5e0ff */
[----:B------:R-:W-:Y:S02]  /*ab70*/  SHF.R.U64 R24, R24, 0x3, RZ ;  /* 0x0000000318187819 */ /* 0x000fe400000012ff */
[----:B------:R-:W-:Y:S02]  /*ab80*/  LOP3.LUT R14, R14, R81, RZ, 0x3c, !PT ;  /* 0x000000510e0e7212 */ /* 0x000fe400078e3cff */
[----:B------:R-:W-:-:S02]  /*ab90*/  MOV R81, R4 ;  /* 0x0000000400517202 */ /* 0x000fc40000000f00 */
[----:B------:R-:W-:Y:S02]  /*aba0*/  F2FP.F16.F32.PACK_AB R5, R10, R13 ;  /* 0x0000000d0a05723e */ /* 0x000fe400000000ff */
[----:B------:R-:W-:Y:S02]  /*abb0*/  LOP3.LUT R10, R21, 0x380, RZ, 0xc0, !PT ;  /* 0x00000380150a7812 */ /* 0x000fe400078ec0ff */
[----:B------:R-:W-:Y:S02]  /*abc0*/  LOP3.LUT R24, R24, R25, RZ, 0x3c, !PT ;  /* 0x0000001918187212 */ /* 0x000fe400078e3cff */
[----:B------:R-:W-:Y:S02]  /*abd0*/  IADD3.X R25, RZ, R17, RZ, P6, !PT ;  /* 0x00000011ff197210 */ /* 0x000fe400037fe4ff */
[----:B------:R-:W-:Y:S02]  /*abe0*/  IADD3 R84, P6, R16, 0x4060, RZ ;  /* 0x0000406010547810 */ /* 0x000fe40007fde0ff */
[----:B------:R-:W-:-:S02]  /*abf0*/  SHF.R.U64 R10, R10, 0x3, RZ ;  /* 0x000000030a0a7819 */ /* 0x000fc400000012ff */
[----:B------:R-:W-:Y:S02]  /*ac00*/  LOP3.LUT R13, R84, 0x380, RZ, 0xc0, !PT ;  /* 0x00000380540d7812 */ /* 0x000fe400078ec0ff */
[----:B------:R-:W-:Y:S01]  /*ac10*/  LOP3.LUT R10, R10, R21, RZ, 0x3c, !PT ;  /* 0x000000150a0a7212 */ /* 0x000fe200078e3cff */
[--C-:B------:R-:W-:Y:S01]  /*ac20*/  IMAD.X R21, RZ, RZ, R17.reuse, P5 ;  /* 0x000000ffff157224 */ /* 0x100fe200028e0611 */
[----:B------:R-:W-:Y:S02]  /*ac30*/  F2FP.F16.F32.PACK_AB R4, R12, R15 ;  /* 0x0000000f0c04723e */ /* 0x000fe400000000ff */
[----:B------:R-:W-:Y:S02]  /*ac40*/  IADD3 R15, P3, R16, 0x4020, RZ ;  /* 0x00004020100f7810 */ /* 0x000fe40007f7e0ff */
[----:B------:R-:W-:Y:S02]  /*ac50*/  F2FP.F16.F32.PACK_AB R6, R6, R11 ;  /* 0x0000000b0606723e */ /* 0x000fe400000000ff */
[----:B------:R-:W-:Y:S01]  /*ac60*/  SHF.R.U64 R11, R13, 0x3, RZ ;  /* 0x000000030d0b7819 */ /* 0x000fe200000012ff */
[----:B------:R-:W-:Y:S01]  /*ac70*/  IMAD.X R13, RZ, RZ, R17, P3 ;  /* 0x000000ffff0d7224 */ /* 0x000fe200018e0611 */
[----:B------:R-:W-:-:S02]  /*ac80*/  LOP3.LUT R12, R15, 0x380, RZ, 0xc0, !PT ;  /* 0x000003800f0c7812 */ /* 0x000fc400078ec0ff */
[----:B------:R-:W-:Y:S01]  /*ac90*/  F2FP.F16.F32.PACK_AB R7, R7, R8 ;  /* 0x000000080707723e */ /* 0x000fe200000000ff */
[----:B------:R-:W-:Y:S01]  /*aca0*/  BAR.SYNC.DEFER_BLOCKING 0x1, 0x100 ;  /* 0x0044000000007b1d */ /* 0x000fe20000010000 */
[----:B------:R-:W-:Y:S01]  /*acb0*/  MOV R85, R20 ;  /* 0x0000001400557202 */ /* 0x000fe20000000f00 */
[----:B------:R-:W-:Y:S01]  /*acc0*/  IMAD.U32 R21, RZ, RZ, UR7 ;  /* 0x00000007ff157e24 */ /* 0x000fe2000f8e00ff */
[----:B------:R-:W-:Y:S01]  /*acd0*/  LOP3.LUT R8, R11, R84, RZ, 0x3c, !PT ;  /* 0x000000540b087212 */ /* 0x000fe200078e3cff */
[----:B------:R-:W-:Y:S01]  /*ace0*/  IMAD.U32 R20, RZ, RZ, UR6 ;  /* 0x00000006ff147e24 */ /* 0x000fe2000f8e00ff */
[----:B------:R-:W-:Y:S01]  /*acf0*/  IADD3.X R11, RZ, R17, RZ, P2, !PT ;  /* 0x00000011ff0b7210 */ /* 0x000fe200017fe4ff */
[----:B------:R-:W-:Y:S01]  /*ad00*/  ULDC.64 UR6, c[0x0][0xb40] ;  /* 0x0002d00000067ab9 */ /* 0x000fe20000000a00 */
[----:B------:R-:W-:Y:S02]  /*ad10*/  MOV R21, UR5 ;  /* 0x0000000500157c02 */ /* 0x000fe40008000f00 */
[----:B------:R-:W-:-:S02]  /*ad20*/  SHF.R.U64 R12, R12, 0x3, RZ ;  /* 0x000000030c0c7819 */ /* 0x000fc400000012ff */
[----:B------:R-:W-:Y:S01]  /*ad30*/  MOV R26, R26 ;  /* 0x0000001a001a7202 */ /* 0x000fe20000000f00 */
[----:B-1----:R-:W-:Y:S01]  /*ad40*/  IMAD.WIDE.U32 R20, R88, UR44, R20 ;  /* 0x0000002c58147c25 */ /* 0x002fe2000f8e0014 */
[----:B------:R-:W-:Y:S02]  /*ad50*/  LOP3.LUT R12, R12, R15, RZ, 0x3c, !PT ;  /* 0x0000000f0c0c7212 */ /* 0x000fe400078e3cff */
[----:B------:R-:W-:Y:S01]  /*ad60*/  MOV R86, R24 ;  /* 0x0000001800567202 */ /* 0x000fe20000000f00 */
[----:B------:R-:W-:Y:S01]  /*ad70*/  IMAD.X R15, RZ, RZ, R17, P4 ;  /* 0x000000ffff0f7224 */ /* 0x000fe200020e0611 */
[----:B------:R-:W-:Y:S02]  /*ad80*/  SHF.R.S32.HI R25, RZ, 0x1f, R87 ;  /* 0x0000001fff197819 */ /* 0x000fe40000011457 */
[----:B------:R-:W-:Y:S02]  /*ad90*/  IADD3 R20, P2, R87, R20, RZ ;  /* 0x0000001457147210 */ /* 0x000fe40007f5e0ff */
[----:B------:R-:W-:-:S02]  /*ada0*/  MOV R84, R14 ;  /* 0x0000000e00547202 */ /* 0x000fc40000000f00 */
[----:B------:R-:W-:Y:S01]  /*adb0*/  MOV R83, R12 ;  /* 0x0000000c00537202 */ /* 0x000fe20000000f00 */
[----:B------:R1:W-:Y:S01]  /*adc0*/  STSM.16.M88.4 [R81], R4 ;  /* 0x0000000451007844 */ /* 0x0003e20000000200 */
        /* <DEDUP_REMOVED lines=8> */
[----:B-1----:R-:W-:Y:S01]  /*ae50*/  MOV R81, R10 ;  /* 0x0000000a00517202 */ /* 0x002fe20000000f00 */
[----:B------:R-:W-:Y:S01]  /*ae60*/  IMAD R10, R88, UR8, RZ ;  /* 0x00000008580a7c24 */ /* 0x000fe2000f8e02ff */
[----:B------:R-:W-:Y:S01]  /*ae70*/  F2FP.F16.F32.PACK_AB R6, R9, R78 ;  /* 0x0000004e0906723e */ /* 0x000fe200000000ff */
[----:B------:R-:W-:Y:S01]  /*ae80*/  IMAD.X R9, RZ, RZ, R17, P6 ;  /* 0x000000ffff097224 */ /* 0x000fe200030e0611 */
[----:B------:R-:W-:Y:S01]  /*ae90*/  F2FP.F16.F32.PACK_AB R4, R79, R82 ;  /* 0x000000524f04723e */ /* 0x000fe200000000ff */
[----:B------:R-:W-:Y:S01]  /*aea0*/  IMAD R24, R89, UR44, R10 ;  /* 0x0000002c59187c24 */ /* 0x000fe2000f8e020a */
[----:B------:R-:W-:-:S02]  /*aeb0*/  F2FP.F16.F32.PACK_AB R5, R77, R80 ;  /* 0x000000504d05723e */ /* 0x000fc400000000ff */
[----:B------:R-:W-:Y:S02]  /*aec0*/  F2FP.F16.F32.PACK_AB R7, R75, R76 ;  /* 0x0000004c4b07723e */ /* 0x000fe400000000ff */
[----:B------:R-:W-:Y:S02]  /*aed0*/  MOV R75, R8 ;  /* 0x00000008004b7202 */ /* 0x000fe40000000f00 */
[----:B------:R-:W-:Y:S01]  /*aee0*/  F2FP.F16.F32.PACK_AB R8, R73, R74 ;  /* 0x0000004a4908723e */ /* 0x000fe200000000ff */
[----:B------:R1:W-:Y:S01]  /*aef0*/  STSM.16.M88.4 [R26], R4 ;  /* 0x000000041a007844 */ /* 0x0003e20000000200 */
[----:B------:R-:W-:Y:S02]  /*af00*/  F2FP.F16.F32.PACK_AB R9, R71, R72 ;  /* 0x000000484709723e */ /* 0x000fe400000000ff */
[----:B------:R-:W-:Y:S02]  /*af10*/  F2FP.F16.F32.PACK_AB R10, R69, R70 ;  /* 0x00000046450a723e */ /* 0x000fe400000000ff */
[----:B------:R-:W-:-:S02]  /*af20*/  F2FP.F16.F32.PACK_AB R11, R67, R68 ;  /* 0x00000044430b723e */ /* 0x000fc400000000ff */
[----:B------:R-:W-:Y:S02]  /*af30*/  IADD3.X R21, R25, R21, R24, P2, !PT ;  /* 0x0000001519157210 */ /* 0x000fe400017fe418 */
[----:B------:R-:W-:Y:S01]  /*af40*/  F2FP.F16.F32.PACK_AB R24, R49, R50 ;  /* 0x000000323118723e */ /* 0x000fe200000000ff */
[----:B------:R-:W-:Y:S01]  /*af50*/  STSM.16.M88.4 [R86], R8 ;  /* 0x0000000856007844 */ /* 0x000fe20000000200 */
[----:B------:R-:W-:Y:S02]  /*af60*/  F2FP.F16.F32.PACK_AB R25, R47, R48 ;  /* 0x000000302f19723e */ /* 0x000fe400000000ff */
[----:B------:R-:W-:Y:S01]  /*af70*/  F2FP.F16.F32.PACK_AB R47, R35, R36 ;  /* 0x00000024232f723e */ /* 0x000fe200000000ff */
[----:B------:R-:W-:Y:S01]  /*af80*/  STSM.16.M88.4 [R85], R12 ;  /* 0x0000000c55007844 */ /* 0x000fe20000000200 */
[----:B------:R-:W-:Y:S02]  /*af90*/  F2FP.F16.F32.PACK_AB R150, R29, R30 ;  /* 0x0000001e1d96723e */ /* 0x000fe400000000ff */
[----:B-1----:R-:W-:-:S02]  /*afa0*/  F2FP.F16.F32.PACK_AB R4, R57, R58 ;  /* 0x0000003a3904723e */ /* 0x002fc400000000ff */
[----:B------:R-:W-:Y:S02]  /*afb0*/  F2FP.F16.F32.PACK_AB R5, R55, R56 ;  /* 0x000000383705723e */ /* 0x000fe400000000ff */
[----:B------:R-:W-:Y:S02]  /*afc0*/  F2FP.F16.F32.PACK_AB R6, R53, R54 ;  /* 0x000000363506723e */ /* 0x000fe400000000ff */
[----:B------:R-:W-:Y:S02]  /*afd0*/  F2FP.F16.F32.PACK_AB R7, R51, R52 ;  /* 0x000000343307723e */ /* 0x000fe400000000ff */
[----:B------:R-:W-:Y:S02]  /*afe0*/  F2FP.F16.F32.PACK_AB R26, R45, R46 ;  /* 0x0000002e2d1a723e */ /* 0x000fe400000000ff */
[----:B------:R-:W-:Y:S01]  /*aff0*/  F2FP.F16.F32.PACK_AB R45, R39, R40 ;  /* 0x00000028272d723e */ /* 0x000fe200000000ff */
[----:B------:R1:W-:Y:S01]  /*b000*/  STSM.16.M88.4 [R84], R4 ;  /* 0x0000000454007844 */ /* 0x0003e20000000200 */
[----:B------:R-:W-:-:S02]  /*b010*/  F2FP.F16.F32.PACK_AB R46, R37, R38 ;  /* 0x00000026252e723e */ /* 0x000fc400000000ff */
[----:B------:R-:W-:Y:S01]  /*b020*/  F2FP.F16.F32.PACK_AB R151, R151, R28 ;  /* 0x0000001c9797723e */ /* 0x000fe200000000ff */
[----:B------:R-:W-:Y:S01]  /*b030*/  STSM.16.M88.4 [R83], R24 ;  /* 0x0000001853007844 */ /* 0x000fe20000000200 */
[----:B------:R-:W-:-:S03]  /*b040*/  ISETP.GE.OR P0, PT, R87, UR10, P0 ;  /* 0x0000000a57007c0c */ /* 0x000fc60008706670 */
        /* <DEDUP_REMOVED lines=36> */
.L_x_7454:
[----:B------:R-:W-:Y:S05]  /*b290*/  BSYNC B0 ;  /* 0x0000000000007941 */ /* 0x000fea0003800000 */
.L_x_7453:
[----:B------:R-:W-:Y:S05]  /*b2a0*/  BRA `(.L_x_7452) ;  /* 0x00000008001c7947 */ /* 0x000fea0003800000 */
.L_x_7451:
        /* <DEDUP_REMOVED lines=28> */
[----:B------:R-:W-:Y:S02]  /*b470*/  LEA.HI.X R7, R4, UR9, R3, 0x2, P0 ;  /* 0x0000000904077c11 */ /* 0x000fe400080f1403 */
[----:B------:R-:W-:-:S05]  /*b480*/  MOV R3, 0xff800000 ;  /* 0xff80000000037802 */ /* 0x000fca0000000f00 */
[----:B------:R4:W-:Y:S02]  /*b490*/  STG.E desc[UR52][R6.64], R3 ;  /* 0x0000000306007986 */ /* 0x0009e4000c101934 */
.L_x_7456:
[----:B------:R-:W-:Y:S05]  /*b4a0*/  BSYNC B0 ;  /* 0x0000000000007941 */ /* 0x000fea0003800000 */
.L_x_7455:
[----:B------:R-:W-:Y:S01]  /*b4b0*/  ULDC UR5, c[0x0][0xa88] ;  /* 0x0002a20000057ab9 */ /* 0x000fe20000000800 */
[C---:B--2---:R-:W-:Y:S01]  /*b4c0*/  IMAD R0, R8.reuse, UR6, RZ ;  /* 0x0000000608007c24 */ /* 0x044fe2000f8e02ff */
[----:B------:R-:W-:Y:S01]  /*b4d0*/  UIADD3 UR42, -UR42, UR5, URZ ;  /* 0x000000052a2a7290 */ /* 0x000fe2000fffe13f */
[----:B------:R-:W-:Y:S01]  /*b4e0*/  IMAD.WIDE.U32 R4, R8, UR43, R18 ;  /* 0x0000002b08047c25 */ /* 0x000fe2000f8e0012 */
[----:B------:R-:W-:Y:S01]  /*b4f0*/  ULOP3.LUT UR47, URZ, UR47, URZ, 0x33, !UPT ;  /* 0x0000002f3f2f7292 */ /* 0x000fe2000f8e333f */
[----:B------:R-:W-:Y:S01]  /*b500*/  SHF.R.S32.HI R185, RZ, 0x1f, R184 ;  /* 0x0000001fffb97819 */ /* 0x000fe200000114b8 */
[----:B------:R-:W-:Y:S01]  /*b510*/  BSSY B0, `(.L_x_7457) ;  /* 0x0000021000007945 */ /* 0x000fe20003800000 */
[----:B----4-:R-:W-:Y:S01]  /*b520*/  IMAD R3, R9, UR43, R0 ;  /* 0x0000002b09037c24 */ /* 0x010fe2000f8e0200 */
[C---:B------:R-:W-:Y:S01]  /*b530*/  ISETP.GE.AND P2, PT, R184.reuse, UR42, PT ;  /* 0x0000002ab8007c0c */ /* 0x040fe2000bf46270 */
[C---:B------:R-:W-:Y:S02]  /*b540*/  VIADD R0, R184.reuse, 0x40 ;  /* 0x00000040b8007836 */ /* 0x040fe40000000000 */
[----:B------:R-:W-:Y:S01]  /*b550*/  VIADD R6, R184, 0x20 ;  /* 0x00000020b8067836 */ /* 0x000fe20000000000 */
[----:B------:R-:W-:Y:S01]  /*b560*/  IADD3 R5, R5, R3, RZ ;  /* 0x0000000305057210 */ /* 0x000fe20007ffe0ff */
[----:B-1----:R-:W-:Y:S01]  /*b570*/  VIADD R7, R14, UR47 ;  /* 0x0000002f0e077c36 */ /* 0x002fe20008000000 */
[----:B------:R-:W-:Y:S01]  /*b580*/  ISETP.GE.AND P0, PT, R0, UR42, PT ;  /* 0x0000002a00007c0c */ /* 0x000fe2000bf06270 */
[----:B---3--:R-:W-:Y:S01]  /*b590*/  IMAD R0, R10, UR7, RZ ;  /* 0x000000070a007c24 */ /* 0x008fe2000f8e02ff */
[----:B------:R-:W-:Y:S01]  /*b5a0*/  ISETP.GE.AND P4, PT, R6, UR42, PT ;  /* 0x0000002a06007c0c */ /* 0x000fe2000bf86270 */
[----:B------:R-:W-:-:S02]  /*b5b0*/  VIADD R6, R184, 0x60 ;  /* 0x00000060b8067836 */ /* 0x000fc40000000000 */
[----:B------:R-:W-:Y:S02]  /*b5c0*/  IMAD R3, R11, UR44, R0 ;  /* 0x0000002c0b037c24 */ /* 0x000fe4000f8e0200 */
[----:B------:R-:W-:Y:S01]  /*b5d0*/  IMAD.WIDE.U32 R8, R10, UR44, R4 ;  /* 0x0000002c0a087c25 */ /* 0x000fe2000f8e0004 */
[----:B------:R-:W-:-:S03]  /*b5e0*/  ISETP.GE.AND P1, PT, R6, UR42, PT ;  /* 0x0000002a06007c0c */ /* 0x000fc6000bf26270 */
[----:B------:R-:W-:-:S04]  /*b5f0*/  IMAD.WIDE R6, R7, 0x80, R184 ;  /* 0x0000008007067825 */ /* 0x000fc800078e02b8 */
[----:B------:R-:W-:Y:S01]  /*b600*/  IMAD.IADD R11, R9, 0x1, R3 ;  /* 0x00000001090b7824 */ /* 0x000fe200078e0203 */
[----:B------:R-:W-:Y:S06]  /*b610*/  @P2 BRA `(.L_x_7458) ;  /* 0x0000000000402947 */ /* 0x000fec0003800000 */
[----:B------:R-:W-:Y:S01]  /*b620*/  ULDC.64 UR6, c[0x0][0xad8] ;  /* 0x0002b60000067ab9 */ /* 0x000fe20000000a00 */
[----:B------:R-:W-:Y:S01]  /*b630*/  MOV R4, R8 ;  /* 0x0000000800047202 */ /* 0x000fe20000000f00 */
[----:B------:R-:W-:Y:S01]  /*b640*/  IMAD R3, R7, UR6, RZ ;  /* 0x0000000607037c24 */ /* 0x000fe2000f8e02ff */
[----:B------:R-:W-:Y:S01]  /*b650*/  ULDC UR5, c[0x0][0xa8c] ;  /* 0x0002a30000057ab9 */ /* 0x000fe20000000800 */
[C---:B------:R-:W-:Y:S01]  /*b660*/  VIADD R0, R18.reuse, 0x40 ;  /* 0x0000004012007836 */ /* 0x040fe20000000000 */
[----:B------:R-:W-:Y:S01]  /*b670*/  ISETP.GE.AND P2, PT, R18, UR5, PT ;  /* 0x0000000512007c0c */ /* 0x000fe2000bf46270 */
[----:B------:R-:W-:Y:S02]  /*b680*/  IMAD.MOV.U32 R5, RZ, RZ, R11 ;  /* 0x000000ffff057224 */ /* 0x000fe400078e000b */
[----:B------:R-:W-:Y:S01]  /*b690*/  IMAD R3, R6, UR7, R3 ;  /* 0x0000000706037c24 */ /* 0x000fe2000f8e0203 */
[----:B------:R-:W-:Y:S01]  /*b6a0*/  ISETP.GE.AND P3, PT, R0, UR5, PT ;  /* 0x0000000500007c0c */ /* 0x000fe2000bf66270 */
[----:B------:R-:W-:Y:S01]  /*b6b0*/  IMAD.WIDE.U32 R4, R6, UR6, R4 ;  /* 0x0000000606047c25 */ /* 0x000fe2000f8e0004 */
[----:B------:R-:W-:-:S03]  /*b6c0*/  ULDC.64 UR6, c[0x0][0xa80] ;  /* 0x0002a00000067ab9 */ /* 0x000fc60000000a00 */
[----:B------:R-:W-:Y:S01]  /*b6d0*/  IMAD.IADD R3, R5, 0x1, R3 ;  /* 0x0000000105037824 */ /* 0x000fe200078e0203 */
[----:B------:R-:W-:-:S04]  /*b6e0*/  LEA R12, P5, R4, UR6, 0x1 ;  /* 0x00000006040c7c11 */ /* 0x000fc8000f8a08ff */
[----:B------:R-:W-:-:S05]  /*b6f0*/  LEA.HI.X R13, R4, UR7, R3, 0x1, P5 ;  /* 0x00000007040d7c11 */ /* 0x000fca000a8f0c03 */
[----:B------:R1:W-:Y:S04]  /*b700*/  @!P2 STG.E.128 desc[UR52][R12.64], RZ ;  /* 0x000000ff0c00a986 */ /* 0x0003e8000c101d34 */
[----:B------:R1:W-:Y:S02]  /*b710*/  @!P3 STG.E.128 desc[UR52][R12.64+0x80], RZ ;  /* 0x000080ff0c00b986 */ /* 0x0003e4000c101d34 */
.L_x_7458:
[----:B------:R-:W-:Y:S05]  /*b720*/  BSYNC B0 ;  /* 0x0000000000007941 */ /* 0x000fea0003800000 */
.L_x_7457:
[----:B------:R-:W-:Y:S04]  /*b730*/  BSSY B0, `(.L_x_7459) ;  /* 0x0000014000007945 */ /* 0x000fe80003800000 */
[----:B------:R-:W-:Y:S05]  /*b740*/  @P4 BRA `(.L_x_7460) ;  /* 0x0000000000484947 */ /* 0x000fea0003800000 */
[----:B------:R-:W-:Y:S01]  /*b750*/  IADD3 R3, P2, R6, 0x20, RZ ;  /* 0x0000002006037810 */ /* 0x000fe20007f5e0ff */
[----:B------:R-:W-:Y:S01]  /*b760*/  ULDC.64 UR6, c[0x0][0xad8] ;  /* 0x0002b60000067ab9 */ /* 0x000fe20000000a00 */
[----:B------:R-:W-:Y:S01]  /*b770*/  IMAD.MOV.U32 R4, RZ, RZ, R8 ;  /* 0x000000ffff047224 */ /* 0x000fe200078e0008 */
[C---:B------:R-:W-:Y:S01]  /*b780*/  IADD3 R10, R18.reuse, 0x40, RZ ;  /* 0x00000040120a7810 */ /* 0x040fe20007ffe0ff */
        /* <DEDUP_REMOVED lines=9> */
[----:B-1----:R-:W-:Y:S01]  /*b820*/  LEA R12, P2, R4, UR6, 0x1 ;  /* 0x00000006040c7c11 */ /* 0x002fe2000f8408ff */
[----:B------:R-:W-:-:S05]  /*b830*/  IMAD.IADD R3, R5, 0x1, R3 ;  /* 0x0000000105037824 */ /* 0x000fca00078e0203 */
[----:B------:R-:W-:-:S05]  /*b840*/  LEA.HI.X R13, R4, UR7, R3, 0x1, P2 ;  /* 0x00000007040d7c11 */ /* 0x000fca00090f0c03 */
[----:B------:R2:W-:Y:S04]  /*b850*/  @!P3 STG.E.128 desc[UR52][R12.64], RZ ;  /* 0x000000ff0c00b986 */ /* 0x0005e8000c101d34 */
[----:B------:R2:W-:Y:S02]  /*b860*/  @!P4 STG.E.128 desc[UR52][R12.64+0x80], RZ ;  /* 0x000080ff0c00c986 */ /* 0x0005e4000c101d34 */
.L_x_7460:
[----:B------:R-:W-:Y:S05]  /*b870*/  BSYNC B0 ;  /* 0x0000000000007941 */ /* 0x000fea0003800000 */
.L_x_7459:
        /* <DEDUP_REMOVED lines=8> */
[C---:B------:R-:W-:Y:S01]  /*b900*/  ISETP.GE.AND P2, PT, R18.reuse, UR5, PT ;  /* 0x0000000512007c0c */ /* 0x040fe2000bf46270 */
[----:B------:R-:W-:Y:S02]  /*b910*/  VIADD R10, R18, 0x40 ;  /* 0x00000040120a7836 */ /* 0x000fe40000000000 */
[----:B------:R-:W-:Y:S02]  /*b920*/  IMAD R0, R0, UR6, RZ ;  /* 0x0000000600007c24 */ /* 0x000fe4000f8e02ff */
[----:B------:R-:W-:Y:S01]  /*b930*/  IMAD.WIDE.U32 R4, R3, UR6, R4 ;  /* 0x0000000603047c25 */ /* 0x000fe2000f8e0004 */
[----:B------:R-:W-:-:S03]  /*b940*/  ISETP.GE.AND P3, PT, R10, UR5, PT ;  /* 0x000000050a007c0c */ /* 0x000fc6000bf66270 */
[----:B------:R-:W-:Y:S01]  /*b950*/  IMAD R3, R3, UR7, R0 ;  /* 0x0000000703037c24 */ /* 0x000fe2000f8e0200 */
[----:B------:R-:W-:Y:S02]  /*b960*/  ULDC.64 UR6, c[0x0][0xa80] ;  /* 0x0002a00000067ab9 */ /* 0x000fe40000000a00 */
[----:B-12---:R-:W-:Y:S02]  /*b970*/  LEA R12, P0, R4, UR6, 0x1 ;  /* 0x00000006040c7c11 */ /* 0x006fe4000f8008ff */
[----:B------:R-:W-:-:S04]  /*b980*/  IADD3 R3, R5, R3, RZ ;  /* 0x0000000305037210 */ /* 0x000fc80007ffe0ff */
[----:B------:R-:W-:-:S05]  /*b990*/  LEA.HI.X R13, R4, UR7, R3, 0x1, P0 ;  /* 0x00000007040d7c11 */ /* 0x000fca00080f0c03 */
[----:B------:R3:W-:Y:S04]  /*b9a0*/  @!P2 STG.E.128 desc[UR52][R12.64], RZ ;  /* 0x000000ff0c00a986 */ /* 0x0007e8000c101d34 */
[----:B------:R3:W-:Y:S02]  /*b9b0*/  @!P3 STG.E.128 desc[UR52][R12.64+0x80], RZ ;  /* 0x000080ff0c00b986 */ /* 0x0007e4000c101d34 */
.L_x_7462:
[----:B------:R-:W-:Y:S05]  /*b9c0*/  BSYNC B0 ;  /* 0x0000000000007941 */ /* 0x000fea0003800000 */
.L_x_7461:
        /* <DEDUP_REMOVED lines=20> */
.L_x_7463:
[----:B------:R-:W-:Y:S05]  /*bb10*/  BSYNC B0 ;  /* 0x0000000000007941 */ /* 0x000fea0003800000 */
.L_x_7452:
[----:B------:R-:W5:Y:S02]  /*bb20*/  LDC R0, c[0x0][0xda8] ;  /* 0x00036a00ff007b82 */ /* 0x000f640000000800 */
[----:B-----5:R-:W-:-:S13]  /*bb30*/  ISETP.LE.AND P0, PT, R0, UR4, PT ;  /* 0x0000000400007c0c */ /* 0x020fda000bf03270 */
[----:B------:R-:W-:Y:S05]  /*bb40*/  @!P0 BRA `(.L_x_7464) ;  /* 0xffffff50009c8947 */ /* 0x000fea000383ffff */
[----:B------:R-:W-:Y:S05]  /*bb50*/  EXIT ;  /* 0x000000000000794d */ /* 0x000fea0003800000 */
.L_x_7416:
        /* <DEDUP_REMOVED lines=8> */
[----:B------:R-:W-:Y:S02]  /*bbe0*/  IMAD.MOV.U32 R17, RZ, RZ, 0x1 ;  /* 0x00000001ff117424 */ /* 0x000fe400078e00ff */
[----:B------:R-:W-:-:S04]  /*bbf0*/  IMAD.MOV.U32 R16, RZ, RZ, RZ ;  /* 0x000000ffff107224 */ /* 0x000fc800078e00ff */
[----:B------:R-:W1:Y:S02]  /*bc00*/  LDC R0, c[0x0][0xda8] ;  /* 0x00036a00ff007b82 */ /* 0x000e640000000800 */
[----:B-1----:R-:W-:-:S13]  /*bc10*/  ISETP.LE.AND P0, PT, R0, UR4, PT ;  /* 0x0000000400007c0c */ /* 0x002fda000bf03270 */
[----:B------:R-:W-:Y:S05]  /*bc20*/  @P0 BRA `(.L_x_7465) ;  /* 0x00000028004c0947 */ /* 0x000fea0003800000 */
[----:B------:R-:W1:Y:S01]  /*bc30*/  S2R R2, SR_TID.X ;  /* 0x0000000000027919 */ /* 0x000e620000002100 */
[----:B------:R-:W-:Y:S01]  /*bc40*/  MOV R18, UR4 ;  /* 0x0000000400127c02 */ /* 0x000fe20008000f00 */
[----:B------:R-:W-:Y:S01]  /*bc50*/  IMAD.MOV.U32 R16, RZ, RZ, RZ ;  /* 0x000000ffff107224 */ /* 0x000fe200078e00ff */
[----:B------:R-:W-:Y:S01]  /*bc60*/  ULDC UR48, c[0x0][0xc] ;  /* 0x0000030000307ab9 */ /* 0x000fe20000000800 */
[----:B------:R-:W-:Y:S01]  /*bc70*/  IMAD.MOV.U32 R17, RZ, RZ, 0x1 ;  /* 0x00000001ff117424 */ /* 0x000fe200078e00ff */
[----:B------:R-:W-:Y:S01]  /*bc80*/  ULDC.64 UR44, c[0x0][0x198] ;  /* 0x00006600002c7ab9 */ /* 0x000fe20000000a00 */
[----:B------:R-:W-:Y:S01]  /*bc90*/  UMOV UR47, URZ ;  /* 0x0000003f002f7c82 */ /* 0x000fe20008000000 */
[----:B-1----:R-:W-:-:S07]  /*bca0*/  LOP3.LUT R19, R2, 0x1f, RZ, 0xc0, !PT ;  /* 0x0000001f02137812 */ /* 0x002fce00078ec0ff */
.L_x_7513:
        /* <DEDUP_REMOVED lines=21> */
.L_x_7466:
[----:B------:R-:W-:Y:S01]  /*be00*/  ULDC UR9, c[0x0][0xdc4] ;  /* 0x0003710000097ab9 */ /* 0x000fe20000000800 */
[----:B------:R-:W-:Y:S01]  /*be10*/  UMOV UR7, UR8 ;  /* 0x0000000800077c82 */ /* 0x000fe20008000000 */
[----:B------:R-:W-:-:S11]  /*be20*/  UISETP.NE.AND UP0, UPT, UR9, 0x1, UPT ;  /* 0x000000010900788c */ /* 0x000fd6000bf05270 */
[----:B------:R-:W-:Y:S02]  /*be30*/  @UP0 ULDC.64 UR10, c[0x0][0xdc8] ;  /* 0x00037200000a0ab9 */ /* 0x000fe40000000a00 */
[----:B------:R-:W-:-:S04]  /*be40*/  UIMAD.WIDE.U32 UR4, UR8, UR10, URZ ;  /* 0x0000000a080472a5 */ /* 0x000fc8000f8e003f */
[----:B------:R-:W-:-:S04]  /*be50*/  @UP0 USHF.R.U32.HI UR7, URZ, UR11, UR5 ;  /* 0x0000000b3f070299 */ /* 0x000fc80008011605 */
[----:B------:R-:W-:-:S12]  /*be60*/  UIMAD UR4, UR7, UR9, URZ ;  /* 0x00000009070472a4 */ /* 0x000fd8000f8e023f */
.L_x_7467:
[----:B------:R-:W-:Y:S01]  /*be70*/  ULOP3.LUT UR5, URZ, UR7, URZ, 0x33, !UPT ;  /* 0x000000073f057292 */ /* 0x000fe2000f8e333f */
[----:B------:R-:W-:Y:S01]  /*be80*/  BSSY B6, `(.L_x_7468) ;  /* 0x000025e000067945 */ /* 0x000fe20003800000 */
[----:B------:R-:W-:Y:S01]  /*be90*/  ULDC.64 UR10, c[0x0][0x3f8] ;  /* 0x0000fe00000a7ab9 */ /* 0x000fe20000000a00 */
[----:B------:R-:W-:Y:S01]  /*bea0*/  ULDC UR7, c[0x0][0xdac] ;  /* 0x00036b0000077ab9 */ /* 0x000fe20000000800 */
[----:B------:R-:W-:Y:S02]  /*beb0*/  UISETP.NE.U32.AND UP0, UPT, UR10, URZ, UPT ;  /* 0x0000003f0a00728c */ /* 0x000fe4000bf05070 */
[----:B------:R-:W-:Y:S02]  /*bec0*/  UIADD3 UR5, UR5, UR7, URZ ;  /* 0x0000000705057290 */ /* 0x000fe4000fffe03f */
[----:B------:R-:W-:Y:S02]  /*bed0*/  UISETP.NE.AND.EX UP0, UPT, UR11, URZ, UPT, UP0 ;  /* 0x0000003f0b00728c */ /* 0x000fe4000bf05300 */
[----:B------:R-:W-:Y:S01]  /*bee0*/  USHF.L.U32 UR41, UR5, 0x7, URZ ;  /* 0x0000000705297899 */ /* 0x000fe2000800063f */
[----:B------:R-:W-:Y:S01]  /*bef0*/  ULDC UR7, c[0x0][0x404] ;  /* 0x0001010000077ab9 */ /* 0x000fe20000000800 */
[----:B------:R-:W-:Y:S01]  /*bf00*/  ULDC UR10, c[0x0][0x288] ;  /* 0x0000a200000a7ab9 */ /* 0x000fe20000000800 */
[----:B------:R-:W-:-:S02]  /*bf10*/  USEL UR7, UR7, 0x1, UP0 ;  /* 0x0000000107077887 */ /* 0x000fc40008000000 */
[----:B------:R-:W-:Y:S01]  /*bf20*/  UIADD3 UR5, UR41, 0xff, -UR10 ;  /* 0x000000ff29057890 */ /* 0x000fe2000fffe80a */
[----:B------:R-:W-:Y:S02]  /*bf30*/  ULDC UR9, c[0x0][0xdb8] ;  /* 0x00036e0000097ab9 */ /* 0x000fe40000000800 */
[----:B------:R-:W-:Y:S01]  /*bf40*/  ULDC UR10, c[0x0][0x2e0] ;  /* 0x0000b800000a7ab9 */ /* 0x000fe20000000800 */
[----:B------:R-:W-:Y:S02]  /*bf50*/  UISETP.NE.AND UP1, UPT, UR9, 0x1, UPT ;  /* 0x000000010900788c */ /* 0x000fe4000bf25270 */
[----:B------:R-:W-:Y:S02]  /*bf60*/  UIMAD UR11, UR7, UR10, 0x7f ;  /* 0x0000007f070b74a4 */ /* 0x000fe4000f8e020a */
[----:B------:R-:W-:Y:S02]  /*bf70*/  UIMAD UR5, UR7, UR10, UR5 ;  /* 0x0000000a070572a4 */ /* 0x000fe4000f8e0205 */
[----:B------:R-:W-:-:S02]  /*bf80*/  USHF.R.S32.HI UR10, URZ, 0x1f, UR11 ;  /* 0x0000001f3f0a7899 */ /* 0x000fc4000801140b */
[----:B------:R-:W-:Y:S02]  /*bf90*/  USHF.R.S32.HI UR7, URZ, 0x1f, UR5 ;  /* 0x0000001f3f077899 */ /* 0x000fe40008011405 */
[----:B------:R-:W-:Y:S02]  /*bfa0*/  ULEA.HI UR10, UR10, UR11, URZ, 0x7 ;  /* 0x0000000b0a0a7291 */ /* 0x000fe4000f8f383f */
[----:B------:R-:W-:Y:S02]  /*bfb0*/  ULEA.HI UR7, UR7, UR5, URZ, 0x7 ;  /* 0x0000000507077291 */ /* 0x000fe4000f8f383f */
[----:B------:R-:W-:Y:S02]  /*bfc0*/  USHF.R.S32.HI UR10, URZ, 0x7, UR10 ;  /* 0x000000073f0a7899 */ /* 0x000fe4000801140a */
[----:B------:R-:W-:Y:S02]  /*bfd0*/  USHF.R.S32.HI UR7, URZ, 0x7, UR7 ;  /* 0x000000073f077899 */ /* 0x000fe40008011407 */
[----:B------:R-:W-:-:S02]  /*bfe0*/  UIADD3 UR4, UR8, -UR4, URZ ;  /* 0x8000000408047290 */ /* 0x000fc4000fffe03f */
[----:B------:R-:W-:Y:S01]  /*bff0*/  UISETP.LT.AND UP0, UPT, UR10, UR7, UPT ;  /* 0x000000070a00728c */ /* 0x000fe2000bf01270 */
[----:B------:R-:W-:-:S03]  /*c000*/  ULDC UR8, c[0x0][0xdc4] ;  /* 0x0003710000087ab9 */ /* 0x000fc60000000800 */
[----:B------:R-:W-:Y:S02]  /*c010*/  USEL UR39, UR10, UR7, UP0 ;  /* 0x000000070a277287 */ /* 0x000fe40008000000 */
[----:B------:R-:W-:-:S03]  /*c020*/  UIMAD UR6, UR6, UR8, UR4 ;  /* 0x00000008060672a4 */ /* 0x000fc6000f8e0204 */
[----:B------:R-:W-:Y:S01]  /*c030*/  @UP1 ULDC UR4, c[0x0][0xdbc] ;  /* 0x00036f0000041ab9 */ /* 0x000fe20000000800 */
[----:B------:R-:W-:Y:S01]  /*c040*/  ISETP.LT.AND P0, PT, RZ, UR39, PT ;  /* 0x00000027ff007c0c */ /* 0x000fe2000bf01270 */
[----:B------:R-:W-:Y:S01]  /*c050*/  UIMAD.WIDE.U32 UR4, UR6, UR4, URZ ;  /* 0x00000004060472a5 */ /* 0x000fe2000f8e003f */
[----:B------:R-:W-:Y:S01]  /*c060*/  @UP1 ULDC UR8, c[0x0][0xdc0] ;  /* 0x0003700000081ab9 */ /* 0x000fe20000000800 */
[----:B------:R-:W-:Y:S02]  /*c070*/  UMOV UR43, UR6 ;  /* 0x00000006002b7c82 */ /* 0x000fe40008000000 */
        /* <DEDUP_REMOVED lines=20> */
.L_x_7469:
        /* <DEDUP_REMOVED lines=23> */
.L_x_7471:
        /* <DEDUP_REMOVED lines=20> */
.L_x_7473:
        /* <DEDUP_REMOVED lines=16> */
.L_x_7472:
[----:B------:R-:W-:Y:S01]  /*c570*/  ULDC.64 UR4, c[0x0][0x9f8] ;  /* 0x00027e0000047ab9 */ /* 0x000fe20000000a00 */
[----:B------:R-:W-:Y:S01]  /*c580*/  IMAD.U32 R5, RZ, RZ, UR43 ;  /* 0x0000002bff057e24 */ /* 0x000fe2000f8e00ff */
[----:B------:R-:W-:Y:S01]  /*c590*/  ISETP.NE.U32.AND P0, PT, RZ, UR4, PT ;  /* 0x00000004ff007c0c */ /* 0x000fe2000bf05070 */
[----:B------:R-:W1:Y:S01]  /*c5a0*/  LDC R4, c[0x0][0x428] ;  /* 0x00010a00ff047b82 */ /* 0x000e620000000800 */
[----:B------:R-:W-:Y:S02]  /*c5b0*/  MOV R0, UR43 ;  /* 0x0000002b00007c02 */ /* 0x000fe40008000f00 */
        /* <DEDUP_REMOVED lines=13> */
[----:B--2---:R-:W1:Y:S06]  /*c690*/  LDC.64 R2, c[0x0][0x3f8] ;  /* 0x0000fe00ff027b82 */ /* 0x004e6c0000000a00 */
[----:B------:R-:W-:-:S02]  /*c6a0*/  VOTEU.ALL UP1, P1 ;  /* 0x00000000003f7886 */ /* 0x000fc40000820000 */
[----:B------:R-:W2:Y:S03]  /*c6b0*/  @P0 LDC R5, c[0x0][0x42c] ;  /* 0x00010b00ff050b82 */ /* 0x000ea60000000800 */
[----:B------:R-:W-:-:S04]  /*c6c0*/  @!UP1 UIADD3 UR4, UP0, UR44, 0x270, URZ ;  /* 0x000002702c049890 */ /* 0x000fc8000ff1e03f */
[----:B------:R-:W-:Y:S01]  /*c6d0*/  @!UP1 UIADD3.X UR5, URZ, UR45, URZ, UP0, !UPT ;  /* 0x0000002d3f059290 */ /* 0x000fe200087fe43f */
[----:B------:R-:W4:Y:S08]  /*c6e0*/  @P0 LDC R6, c[0x0][0x430] ;  /* 0x00010c00ff060b82 */ /* 0x000f300000000800 */
[----:B------:R1:W-:Y:S01]  /*c6f0*/  @!UP1 UTMAPF.L2.4D [UR40], [UR4] ;  /* 0x00000028040095b8 */ /* 0x0003e20008018000 */
[----:B--2---:R-:W-:Y:S01]  /*c700*/  @P0 IMAD.HI.U32 R5, R5, UR42, RZ ;  /* 0x0000002a05050c27 */ /* 0x004fe2000f8e00ff */
[----:B------:R2:W-:Y:S04]  /*c710*/  @!UP1 UTMAPF.L2.4D [UR8], [UR4] ;  /* 0x00000008040095b8 */ /* 0x0005e80008018000 */
[----:B----4-:R-:W-:Y:S01]  /*c720*/  @P0 SHF.R.U32.HI R4, RZ, R6, R5 ;  /* 0x00000006ff040219 */ /* 0x010fe20000011605 */
[----:B------:R-:W-:Y:S01]  /*c730*/  IMAD.U32 R5, RZ, RZ, UR39 ;  /* 0x00000027ff057e24 */ /* 0x000fe2000f8e00ff */
[----:B-1----:R-:W-:-:S03]  /*c740*/  ISETP.NE.U32.AND P0, PT, R2, RZ, PT ;  /* 0x000000ff0200720c */ /* 0x002fc60003f05070 */
[----:B------:R-:W-:Y:S01]  /*c750*/  VIADD R5, R5, 0xffffffff ;  /* 0xffffffff05057836 */ /* 0x000fe20000000000 */
[----:B------:R-:W-:-:S04]  /*c760*/  ISETP.NE.AND.EX P0, PT, R3, RZ, PT, P0 ;  /* 0x000000ff0300720c */ /* 0x000fc80003f05300 */
[----:B---3--:R-:W-:Y:S01]  /*c770*/  SEL R6, R0, RZ, !P0 ;  /* 0x000000ff00067207 */ /* 0x008fe20004000000 */
[----:B--2---:R-:W-:Y:S08]  /*c780*/  BRA.DIV UR6, `(.L_x_7474) ;  /* 0x0000002206e87947 */ /* 0x004ff0000b800000 */
.L_x_7525:
[----:B------:R-:W-:Y:S01]  /*c790*/  UMOV UR4, 0xffffffff ;  /* 0xffffffff00047882 */ /* 0x000fe20000000000 */
[----:B------:R-:W-:Y:S02]  /*c7a0*/  SHF.R.S32.HI R12, RZ, 0x1f, R0 ;  /* 0x0000001fff0c7819 */ /* 0x000fe40000011400 */
[----:B------:R-:W-:Y:S05]  /*c7b0*/  BRA.DIV UR4, `(.L_x_7475) ;  /* 0x0000002604087947 */ /* 0x000fea000b800000 */
[----:B------:R-:W-:-:S13]  /*c7c0*/  ELECT P6, URZ, PT ;  /* 0x00000000003f782f */ /* 0x000fda00038c0000 */
.L_x_7528:
[----:B------:R-:W-:Y:S05]  /*c7d0*/  @!P6 BRA `(.L_x_7476) ;  /* 0x0000000000d8e947 */ /* 0x000fea0003800000 */
[----:B------:R-:W-:Y:S01]  /*c7e0*/  MOV R6, R0 ;  /* 0x0000000000067202 */ /* 0x000fe20000000f00 */
        /* <DEDUP_REMOVED lines=19> */
.L_x_7477:
[----:B------:R-:W2:Y:S01]  /*c920*/  S2R R7, SR_TID.X ;  /* 0x0000000000077919 */ /* 0x000ea20000002100 */
[----:B-1----:R-:W-:Y:S02]  /*c930*/  LEA R8, R16, UR38, 0x3 ;  /* 0x0000002610087c11 */ /* 0x002fe4000f8e18ff */
[----:B--2---:R-:W-:Y:S02]  /*c940*/  LOP3.LUT R9, R7, 0x7f, RZ, 0xc0, !PT ;  /* 0x0000007f07097812 */ /* 0x004fe400078ec0ff */
[----:B------:R-:W-:Y:S02]  /*c950*/  SHF.L.U32 R7, R17, 0x1f, RZ ;  /* 0x0000001f11077819 */ /* 0x000fe400000006ff */
[----:B------:R-:W-:Y:S02]  /*c960*/  ISETP.NE.AND P3, PT, R9, RZ, PT ;  /* 0x000000ff0900720c */ /* 0x000fe40003f65270 */
[----:B------:R-:W1:Y:S02]  /*c970*/  SYNCS.PHASECHK.TRANS64.TRYWAIT P2, [R8+URZ+0x28840], R7 ;  /* 0x02884007080075a7 */ /* 0x000e64000804017f */
[----:B-1----:R-:W-:Y:S09]  /*c980*/  @!P2 BRA `(.L_x_7478) ;  /* 0x0000002000b4a947 */ /* 0x002ff20003800000 */
.L_x_7529:
[----:B------:R-:W-:Y:S05]  /*c990*/  @P3 BRA `(.L_x_7479) ;  /* 0x0000000000143947 */ /* 0x000fea0003800000 */
[----:B------:R-:W-:Y:S01]  /*c9a0*/  ISETP.NE.AND P2, PT, R19, RZ, PT ;  /* 0x000000ff1300720c */ /* 0x000fe20003f45270 */
[----:B-1----:R-:W-:-:S04]  /*c9b0*/  IMAD.MOV.U32 R7, RZ, RZ, 0x8000 ;  /* 0x00008000ff077424 */ /* 0x002fc800078e00ff */
[----:B------:R2:W-:Y:S08]  /*c9c0*/  SYNCS.ARRIVE.TRANS64 RZ, [R8+URZ+0x28830], R7 ;  /* 0x0288300708ff79a7 */ /* 0x0005f0000800003f */
[----:B------:R-:W-:Y:S05]  /*c9d0*/  @!P2 BRA `(.L_x_7479) ;  /* 0x000000000004a947 */ /* 0x000fea0003800000 */
[----:B------:R-:W-:Y:S01]  /*c9e0*/  BPT.TRAP 0x1 ;  /* 0x000000040000795c */ /* 0x000fe20000300000 */
.L_x_7479:
        /* <DEDUP_REMOVED lines=17> */
[----:B---3--:R-:W-:Y:S01]  /*cb00*/  UMOV UR8, UR14 ;  /* 0x0000000e00087c82 */ /* 0x008fe20008000000 */
[----:B------:R-:W-:Y:S02]  /*cb10*/  UMOV UR10, UR15 ;  /* 0x0000000f000a7c82 */ /* 0x000fe40008000000 */
[----:B------:R3:W-:Y:S02]  /*cb20*/  UTMALDG.4D [UR8], [UR4], desc[UR6] ;  /* 0x00000608040075b4 */ /* 0x0007e40008019000 */
[----:B---3--:R-:W-:Y:S01]  /*cb30*/  NOP ;  /* 0x0000000000007918 */ /* 0x008fe20000000000 */
.L_x_7476:
        /* <DEDUP_REMOVED lines=9> */
[----:B-12---:R-:W-:Y:S01]  /*cbd0*/  @P2 IMAD.MOV.U32 R7, RZ, RZ, 0x8000 ;  /* 0x00008000ff072424 */ /* 0x006fe200078e00ff */
        /* <DEDUP_REMOVED lines=21> */
.L_x_7530:
        /* <DEDUP_REMOVED lines=17> */
[----:B------:R-:W-:Y:S02]  /*ce40*/  IMAD.MOV.U32 R8, RZ, RZ, R6 ;  /* 0x000000ffff087224 */ /* 0x000fe400078e0006 */
[----:B------:R-:W-:Y:S01]  /*ce50*/  IMAD.U32 R9, RZ, RZ, UR46 ;  /* 0x0000002eff097e24 */ /* 0x000fe2000f8e00ff */
[----:B------:R-:W-:Y:S06]  /*ce60*/  @!P0 BRA `(.L_x_7485) ;  /* 0x0000000000508947 */ /* 0x000fec0003800000 */
[----:B------:R-:W-:Y:S01]  /*ce70*/  ULDC UR7, c[0x0][0x41c] ;  /* 0x0001070000077ab9 */ /* 0x000fe20000000800 */
[----:B------:R-:W-:Y:S01]  /*ce80*/  UMOV UR6, UR46 ;  /* 0x0000002e00067c82 */ /* 0x000fe20008000000 */
[----:B------:R-:W-:-:S11]  /*ce90*/  UISETP.NE.AND UP0, UPT, UR7, 0x1, UPT ;  /* 0x000000010700788c */ /* 0x000fd6000bf05270 */
        /* <DEDUP_REMOVED lines=9> */
[----:B------:R-:W-:-:S04]  /*cf30*/  IMAD.WIDE.U32 R8, R0, UR8, R8 ;  /* 0x0000000800087c25 */ /* 0x000fc8000f8e0008 */
[----:B------:R-:W-:Y:S01]  /*cf40*/  IMAD.IADD R9, R11, 0x1, R9 ;  /* 0x000000010b097824 */ /* 0x000fe200078e0209 */
[----:B------:R-:W-:-:S04]  /*cf50*/  LEA R2, P2, R8, R2, 0x2 ;  /* 0x0000000208027211 */ /* 0x000fc800078410ff */
[----:B------:R-:W-:-:S05]  /*cf60*/  LEA.HI.X R3, R8, R3, R9, 0x2, P2 ;  /* 0x0000000308037211 */ /* 0x000fca00010f1409 */
[----:B------:R1:W5:Y:S01]  /*cf70*/  LDG.E R8, desc[UR52][R2.64] ;  /* 0x0000003402087981 */ /* 0x000362000c1e1900 */
[----:B------:R-:W-:-:S04]  /*cf80*/  UIADD3 UR4, -UR6, URZ, URZ ;  /* 0x0000003f06047290 */ /* 0x000fc8000fffe13f */
[----:B------:R-:W-:-:S06]  /*cf90*/  UIMAD UR4, UR7, UR4, UR46 ;  /* 0x00000004070472a4 */ /* 0x000fcc000f8e022e */
[----:B-1----:R-:W-:-:S07]  /*cfa0*/  IMAD.U32 R9, RZ, RZ, UR4 ;  /* 0x00000004ff097e24 */ /* 0x002fce000f8e00ff */
.L_x_7485:
[----:B------:R-:W1:Y:S01]  /*cfb0*/  S2R R2, SR_TID.X ;  /* 0x0000000000027919 */ /* 0x000e620000002100 */
[----:B------:R-:W-:Y:S02]  /*cfc0*/  LEA R3, R10, UR38, 0x3 ;  /* 0x000000260a037c11 */ /* 0x000fe4000f8e18ff */
[----:B-1----:R-:W-:Y:S02]  /*cfd0*/  LOP3.LUT R11, R2, 0x7f, RZ, 0xc0, !PT ;  /* 0x0000007f020b7812 */ /* 0x002fe400078ec0ff */
[----:B------:R-:W-:Y:S02]  /*cfe0*/  SHF.L.U32 R2, R7, 0x1f, RZ ;  /* 0x0000001f07027819 */ /* 0x000fe400000006ff */
[----:B------:R-:W-:Y:S02]  /*cff0*/  ISETP.NE.AND P2, PT, R11, RZ, PT ;  /* 0x000000ff0b00720c */ /* 0x000fe40003f45270 */
[----:B------:R-:W1:Y:S02]  /*d000*/  SYNCS.PHASECHK.TRANS64.TRYWAIT P3, [R3+URZ+0x28840], R2 ;  /* 0x02884002030075a7 */ /* 0x000e64000806017f */
[----:B-1----:R-:W-:Y:S09]  /*d010*/  @!P3 BRA `(.L_x_7486) ;  /* 0x0000001c003cb947 */ /* 0x002ff20003800000 */
.L_x_7531:
[----:B------:R-:W-:Y:S05]  /*d020*/  @P2 BRA `(.L_x_7487) ;  /* 0x0000000000142947 */ /* 0x000fea0003800000 */
[----:B------:R-:W-:Y:S02]  /*d030*/  ISETP.NE.AND P3, PT, R19, RZ, PT ;  /* 0x000000ff1300720c */ /* 0x000fe40003f65270 */
[----:B-1----:R-:W-:-:S04]  /*d040*/  MOV R2, 0x8000 ;  /* 0x0000800000027802 */ /* 0x002fc80000000f00 */
[----:B------:R2:W-:Y:S07]  /*d050*/  SYNCS.ARRIVE.TRANS64 RZ, [R3+URZ+0x28830], R2 ;  /* 0x0288300203ff79a7 */ /* 0x0005ee000800003f */
[----:B------:R-:W-:Y:S05]  /*d060*/  @!P3 BRA `(.L_x_7487) ;  /* 0x000000000004b947 */ /* 0x000fea0003800000 */
[----:B------:R-:W-:Y:S01]  /*d070*/  BPT.TRAP 0x1 ;  /* 0x000000040000795c */ /* 0x000fe20000300000 */
.L_x_7487:
        /* <DEDUP_REMOVED lines=12> */
[----:B-12---:R-:W-:Y:S01]  /*d140*/  SHF.L.U32 R3, R17, 0x1f, RZ ;  /* 0x0000001f11037819 */ /* 0x006fe200000006ff */
        /* <DEDUP_REMOVED lines=13> */
.L_x_7532:
[----:B------:R-:W-:Y:S05]  /*d220*/  @P2 BRA `(.L_x_7489) ;  /* 0x0000000000182947 */ /* 0x000fea0003800000 */
[----:B------:R-:W-:Y:S01]  /*d230*/  ISETP.NE.AND P2, PT, R19, RZ, PT ;  /* 0x000000ff1300720c */ /* 0x000fe20003f45270 */
[----:B-1----:R-:W-:Y:S01]  /*d240*/  IMAD.MOV.U32 R3, RZ, RZ, 0x8000 ;  /* 0x00008000ff037424 */ /* 0x002fe200078e00ff */
[----:B------:R-:W-:-:S04]  /*d250*/  LEA R2, R16, UR38, 0x3 ;  /* 0x0000002610027c11 */ /* 0x000fc8000f8e18ff */
[----:B------:R2:W-:Y:S07]  /*d260*/  SYNCS.ARRIVE.TRANS64 RZ, [R2+URZ+0x28850], R3 ;  /* 0x0288500302ff79a7 */ /* 0x0005ee000800003f */
[----:B------:R-:W-:Y:S05]  /*d270*/  @!P2 BRA `(.L_x_7489) ;  /* 0x000000000004a947 */ /* 0x000fea0003800000 */
[----:B------:R-:W-:Y:S01]  /*d280*/  BPT.TRAP 0x1 ;  /* 0x000000040000795c */ /* 0x000fe20000300000 */
.L_x_7489:
        /* <DEDUP_REMOVED lines=19> */
[----:B---3--:R-:W-:Y:S01]  /*d3c0*/  UMOV UR8, UR14 ;  /* 0x0000000e00087c82 */ /* 0x008fe20008000000 */
[----:B------:R-:W-:Y:S02]  /*d3d0*/  UMOV UR10, UR15 ;  /* 0x0000000f000a7c82 */ /* 0x000fe40008000000 */
[----:B------:R3:W-:Y:S02]  /*d3e0*/  UTMALDG.4D [UR8], [UR4], desc[UR6] ;  /* 0x00000608040075b4 */ /* 0x0007e40008019000 */
[----:B---3--:R-:W-:Y:S01]  /*d3f0*/  NOP ;  /* 0x0000000000007918 */ /* 0x008fe20000000000 */
.L_x_7484:
[----:B------:R-:W-:Y:S05]  /*d400*/  BSYNC B0 ;  /* 0x0000000000007941 */ /* 0x000fea0003800000 */
.L_x_7483:
[----:B------:R-:W-:Y:S01]  /*d410*/  UIADD3 UR4, UR39, -0x3, URZ ;  /* 0xfffffffd27047890 */ /* 0x000fe2000fffe03f */
[----:B------:R-:W-:Y:S01]  /*d420*/  IMAD.MOV.U32 R17, RZ, RZ, R7 ;  /* 0x000000ffff117224 */ /* 0x000fe200078e0007 */
[----:B------:R-:W-:-:S04]  /*d430*/  MOV R16, R10 ;  /* 0x0000000a00107202 */ /* 0x000fc80000000f00 */
[----:B------:R-:W-:-:S07]  /*d440*/  IMAD.U32 R7, RZ, RZ, UR4 ;  /* 0x00000004ff077e24 */ /* 0x000fce000f8e00ff */
.L_x_7482:
[----:B------:R-:W-:Y:S01]  /*d450*/  ISETP.NE.AND P2, PT, RZ, UR46, PT ;  /* 0x0000002eff007c0c */ /* 0x000fe2000bf45270 */
[----:B------:R-:W-:-:S12]  /*d460*/  BSSY B0, `(.L_x_7481) ;  /* 0x00000c5000007945 */ /* 0x000fd80003800000 */
[----:B------:R-:W-:Y:S05]  /*d470*/  @!P2 BRA `(.L_x_7490) ;  /* 0x0000000c000ca947 */ /* 0x000fea0003800000 */
[----:B------:R-:W-:-:S07]  /*d480*/  IMAD.MOV.U32 R8, RZ, RZ, R6 ;  /* 0x000000ffff087224 */ /* 0x000fce00078e0006 */
.L_x_7505:
        /* <DEDUP_REMOVED lines=27> */
.L_x_7493:
[----:B------:R-:W1:Y:S01]  /*d640*/  S2R R2, SR_TID.X ;  /* 0x0000000000027919 */ /* 0x000e620000002100 */
[----:B------:R-:W-:Y:S02]  /*d650*/  LEA R3, R10, UR38, 0x3 ;  /* 0x000000260a037c11 */ /* 0x000fe4000f8e18ff */
[----:B-1----:R-:W-:Y:S02]  /*d660*/  LOP3.LUT R9, R2, 0x7f, RZ, 0xc0, !PT ;  /* 0x0000007f02097812 */ /* 0x002fe400078ec0ff */
[----:B------:R-:W-:Y:S02]  /*d670*/  SHF.L.U32 R2, R11, 0x1f, RZ ;  /* 0x0000001f0b027819 */ /* 0x000fe400000006ff */
[----:B------:R-:W-:Y:S02]  /*d680*/  ISETP.NE.AND P2, PT, R9, RZ, PT ;  /* 0x000000ff0900720c */ /* 0x000fe40003f45270 */
[----:B------:R-:W1:Y:S02]  /*d690*/  SYNCS.PHASECHK.TRANS64.TRYWAIT P3, [R3+URZ+0x28840], R2 ;  /* 0x02884002030075a7 */ /* 0x000e64000806017f */
[----:B-1----:R-:W-:Y:S09]  /*d6a0*/  @!P3 BRA `(.L_x_7494) ;  /* 0x0000001400c0b947 */ /* 0x002ff20003800000 */
.L_x_7533:
[----:B------:R-:W-:Y:S05]  /*d6b0*/  @P2 BRA `(.L_x_7495) ;  /* 0x0000000000142947 */ /* 0x000fea0003800000 */
[----:B------:R-:W-:Y:S01]  /*d6c0*/  ISETP.NE.AND P3, PT, R19, RZ, PT ;  /* 0x000000ff1300720c */ /* 0x000fe20003f65270 */
[----:B-1----:R-:W-:-:S04]  /*d6d0*/  IMAD.MOV.U32 R2, RZ, RZ, 0x8000 ;  /* 0x00008000ff027424 */ /* 0x002fc800078e00ff */
[----:B------:R2:W-:Y:S08]  /*d6e0*/  SYNCS.ARRIVE.TRANS64 RZ, [R3+URZ+0x28830], R2 ;  /* 0x0288300203ff79a7 */ /* 0x0005f0000800003f */
[----:B------:R-:W-:Y:S05]  /*d6f0*/  @!P3 BRA `(.L_x_7495) ;  /* 0x000000000004b947 */ /* 0x000fea0003800000 */
[----:B------:R-:W-:Y:S01]  /*d700*/  BPT.TRAP 0x1 ;  /* 0x000000040000795c */ /* 0x000fe20000300000 */
.L_x_7495:
        /* <DEDUP_REMOVED lines=14> */
[----:B-12---:R-:W-:Y:S01]  /*d7f0*/  LEA R2, R16, UR17, 0x3 ;  /* 0x0000001110027c11 */ /* 0x006fe2000f8e18ff */
        /* <DEDUP_REMOVED lines=11> */
.L_x_7534:
[----:B------:R-:W-:Y:S05]  /*d8b0*/  @P2 BRA `(.L_x_7497) ;  /* 0x0000000000142947 */ /* 0x000fea0003800000 */
[----:B------:R-:W-:Y:S01]  /*d8c0*/  ISETP.NE.AND P2, PT, R19, RZ, PT ;  /* 0x000000ff1300720c */ /* 0x000fe20003f45270 */
[----:B------:R-:W-:-:S04]  /*d8d0*/  IMAD.MOV.U32 R3, RZ, RZ, 0x8000 ;  /* 0x00008000ff037424 */ /* 0x000fc800078e00ff */
[----:B------:R2:W-:Y:S08]  /*d8e0*/  SYNCS.ARRIVE.TRANS64 RZ, [R2+URZ+0x50], R3 ;  /* 0x0000500302ff79a7 */ /* 0x0005f0000800003f */
[----:B------:R-:W-:Y:S05]  /*d8f0*/  @!P2 BRA `(.L_x_7497) ;  /* 0x000000000004a947 */ /* 0x000fea0003800000 */
[----:B------:R-:W-:Y:S01]  /*d900*/  BPT.TRAP 0x1 ;  /* 0x000000040000795c */ /* 0x000fe20000300000 */
.L_x_7497:
        /* <DEDUP_REMOVED lines=10> */
[----:B------:R-:W-:Y:S01]  /*d9b0*/  IMAD.MOV.U32 R5, RZ, RZ, R13 ;  /* 0x000000ffff057224 */ /* 0x000fe200078e000d */
[----:B------:R-:W-:-:S02]  /*d9c0*/  MOV R6, R8 ;  /* 0x0000000800067202 */ /* 0x000fc40000000f00 */
[----:B------:R-:W-:Y:S02]  /*d9d0*/  ULEA UR6, UR6, UR38, 0xf ;  /* 0x0000002606067291 */ /* 0x000fe4000f8e783f */
[----:B------:R-:W-:Y:S02]  /*d9e0*/  USHF.L.U32 UR11, UR11, 0x7, URZ ;  /* 0x000000070b0b7899 */ /* 0x000fe4000800063f */
[----:B------:R-:W-:Y:S02]  /*d9f0*/  UIADD3 UR9, UR9, 0x50, URZ ;  /* 0x0000005009097890 */ /* 0x000fe4000fffe03f */
        /* <DEDUP_REMOVED lines=8> */
.L_x_7492:
[----:B------:R-:W-:Y:S05]  /*da80*/  BSYNC B1 ;  /* 0x0000000000017941 */ /* 0x000fea0003800000 */
.L_x_7491:
[----:B------:R-:W-:Y:S01]  /*da90*/  VIADD R16, R10, 0x1 ;  /* 0x000000010a107836 */ /* 0x000fe20000000000 */
[----:B------:R-:W-:Y:S04]  /*daa0*/  BSSY B1, `(.L_x_7498) ;  /* 0x000005d000017945 */ /* 0x000fe80003800000 */
[----:B------:R-:W-:-:S04]  /*dab0*/  ISETP.NE.AND P2, PT, R16, 0x2, PT ;  /* 0x000000021000780c */ /* 0x000fc80003f45270 */
[----:B-12---:R-:W-:Y:S02]  /*dac0*/  SEL R2, RZ, 0x1, P2 ;  /* 0x00000001ff027807 */ /* 0x006fe40001000000 */
[----:B------:R-:W-:Y:S02]  /*dad0*/  SEL R16, R16, RZ, P2 ;  /* 0x000000ff10107207 */ /* 0x000fe40001000000 */
[----:B------:R-:W-:Y:S01]  /*dae0*/  LOP3.LUT R17, R11, R2, RZ, 0x3c, !PT ;  /* 0x000000020b117212 */ /* 0x000fe200078e3cff */
[----:B------:R-:W-:Y:S06]  /*daf0*/  @!P6 BRA `(.L_x_7499) ;  /* 0x00000004005ce947 */ /* 0x000fec0003800000 */
[----:B------:R-:W-:Y:S01]  /*db00*/  VIADD R13, R7, 0xffffffff ;  /* 0xffffffff070d7836 */ /* 0x000fe20000000000 */
        /* <DEDUP_REMOVED lines=18> */
.L_x_7500:
[----:B------:R-:W1:Y:S01]  /*dc30*/  S2R R2, SR_TID.X ;  /* 0x0000000000027919 */ /* 0x000e620000002100 */
[----:B------:R-:W-:Y:S02]  /*dc40*/  SHF.L.U32 R3, R17, 0x1f, RZ ;  /* 0x0000001f11037819 */ /* 0x000fe400000006ff */
[----:B-1----:R-:W-:Y:S02]  /*dc50*/  LOP3.LUT R9, R2, 0x7f, RZ, 0xc0, !PT ;  /* 0x0000007f02097812 */ /* 0x002fe400078ec0ff */
[----:B------:R-:W-:Y:S02]  /*dc60*/  LEA R2, R16, UR38, 0x3 ;  /* 0x0000002610027c11 */ /* 0x000fe4000f8e18ff */
[----:B------:R-:W-:Y:S02]  /*dc70*/  ISETP.NE.AND P2, PT, R9, RZ, PT ;  /* 0x000000ff0900720c */ /* 0x000fe40003f45270 */
[----:B------:R-:W1:Y:S02]  /*dc80*/  SYNCS.PHASECHK.TRANS64.TRYWAIT P3, [R2+URZ+0x28840], R3 ;  /* 0x02884003020075a7 */ /* 0x000e64000806017f */
[----:B-1----:R-:W-:Y:S09]  /*dc90*/  @!P3 BRA `(.L_x_7501) ;  /* 0x00000010006cb947 */ /* 0x002ff20003800000 */
.L_x_7535:
[----:B------:R-:W-:Y:S05]  /*dca0*/  @P2 BRA `(.L_x_7502) ;  /* 0x0000000000142947 */ /* 0x000fea0003800000 */
[----:B------:R-:W-:Y:S01]  /*dcb0*/  ISETP.NE.AND P3, PT, R19, RZ, PT ;  /* 0x000000ff1300720c */ /* 0x000fe20003f65270 */
[----:B-1----:R-:W-:-:S04]  /*dcc0*/  IMAD.MOV.U32 R3, RZ, RZ, 0x8000 ;  /* 0x00008000ff037424 */ /* 0x002fc800078e00ff */
[----:B------:R2:W-:Y:S08]  /*dcd0*/  SYNCS.ARRIVE.TRANS64 RZ, [R2+URZ+0x28830], R3 ;  /* 0x0288300302ff79a7 */ /* 0x0005f0000800003f */
[----:B------:R-:W-:Y:S05]  /*dce0*/  @!P3 BRA `(.L_x_7502) ;  /* 0x000000000004b947 */ /* 0x000fea0003800000 */
[----:B------:R-:W-:Y:S01]  /*dcf0*/  BPT.TRAP 0x1 ;  /* 0x000000040000795c */ /* 0x000fe20000300000 */
.L_x_7502:
        /* <DEDUP_REMOVED lines=12> */
[----:B-12---:R-:W-:Y:S01]  /*ddc0*/  LEA R2, R10, UR17, 0x3 ;  /* 0x000000110a027c11 */ /* 0x006fe2000f8e18ff */
        /* <DEDUP_REMOVED lines=13> */
.L_x_7536:
[----:B------:R-:W-:Y:S05]  /*dea0*/  @P2 BRA `(.L_x_7504) ;  /* 0x0000000000142947 */ /* 0x000fea0003800000 */
[----:B------:R-:W-:Y:S01]  /*deb0*/  ISETP.NE.AND P2, PT, R19, RZ, PT ;  /* 0x000000ff1300720c */ /* 0x000fe20003f45270 */
[----:B------:R-:W-:-:S04]  /*dec0*/  IMAD.MOV.U32 R3, RZ, RZ, 0x8000 ;  /* 0x00008000ff037424 */ /* 0x000fc800078e00ff */
[----:B------:R2:W-:Y:S08]  /*ded0*/  SYNCS.ARRIVE.TRANS64 RZ, [R2+URZ+0x50], R3 ;  /* 0x0000500302ff79a7 */ /* 0x0005f0000800003f */
[----:B------:R-:W-:Y:S05]  /*dee0*/  @!P2 BRA `(.L_x_7504) ;  /* 0x000000000004a947 */ /* 0x000fea0003800000 */
[----:B------:R-:W-:Y:S01]  /*def0*/  BPT.TRAP 0x1 ;  /* 0x000000040000795c */ /* 0x000fe20000300000 */
.L_x_7504:
        /* <DEDUP_REMOVED lines=13> */
[----:B------:R-:W-:-:S02]  /*dfd0*/  ULEA UR14, UR14, UR38, 0xf ;  /* 0x000000260e0e7291 */ /* 0x000fc4000f8e783f */
        /* <DEDUP_REMOVED lines=9> */
.L_x_7499:
[----:B------:R-:W-:Y:S05]  /*e070*/  BSYNC B1 ;  /* 0x0000000000017941 */ /* 0x000fea0003800000 */
.L_x_7498:
[C---:B------:R-:W-:Y:S01]  /*e080*/  ISETP.GT.AND P2, PT, R7.reuse, 0x1, PT ;  /* 0x000000010700780c */ /* 0x040fe20003f44270 */
[----:B------:R-:W-:-:S12]  /*e090*/  VIADD R7, R7, 0xfffffffe ;  /* 0xfffffffe07077836 */ /* 0x000fd80000000000 */
[----:B------:R-:W-:Y:S05]  /*e0a0*/  @P2 BRA `(.L_x_7505) ;  /* 0xfffffff000f82947 */ /* 0x000fea000383ffff */
.L_x_7490:
[----:B------:R-:W-:Y:S05]  /*e0b0*/  BSYNC B0 ;  /* 0x0000000000007941 */ /* 0x000fea0003800000 */
.L_x_7481:
[----:B------:R-:W-:Y:S04]  /*e0c0*/  BSSY B0, `(.L_x_7506) ;  /* 0x000000e000007945 */ /* 0x000fe80003800000 */
[----:B------:R-:W-:Y:S05]  /*e0d0*/  @P1 BRA `(.L_x_7507) ;  /* 0x0000000000301947 */ /* 0x000fea0003800000 */
[----:B-1----:R-:W1:Y:S01]  /*e0e0*/  S2R R7, SR_LANEID ;  /* 0x0000000000077919 */ /* 0x002e620000000000 */
[----:B------:R-:W-:Y:S01]  /*e0f0*/  VOTEU.ANY UR4, UPT, PT ;  /* 0x0000000000047886 */ /* 0x000fe200038e0100 */
[----:B--2---:R-:W2:Y:S01]  /*e100*/  LDC.64 R2, c[0x0][0xdf0] ;  /* 0x00037c00ff027b82 */ /* 0x004ea20000000a00 */
        /* <DEDUP_REMOVED lines=9> */
.L_x_7507:
[----:B------:R-:W-:Y:S05]  /*e1a0*/  BSYNC B0 ;  /* 0x0000000000007941 */ /* 0x000fea0003800000 */
.L_x_7506:
        /* <DEDUP_REMOVED lines=9> */
.L_x_7537:
[----:B------:R-:W-:Y:S05]  /*e240*/  @P1 BRA `(.L_x_7511) ;  /* 0x0000000000141947 */ /* 0x000fea0003800000 */
[----:B------:R-:W-:Y:S01]  /*e250*/  ISETP.NE.AND P0, PT, R19, RZ, PT ;  /* 0x000000ff1300720c */ /* 0x000fe20003f05270 */
[----:B-1----:R-:W-:-:S04]  /*e260*/  IMAD.MOV.U32 R0, RZ, RZ, 0x8000 ;  /* 0x00008000ff007424 */ /* 0x002fc800078e00ff */
[----:B------:R2:W-:Y:S08]  /*e270*/  SYNCS.ARRIVE.TRANS64 RZ, [R3+URZ+0x28850], R0 ;  /* 0x0288500003ff79a7 */ /* 0x0005f0000800003f */
[----:B------:R-:W-:Y:S05]  /*e280*/  @!P0 BRA `(.L_x_7511) ;  /* 0x0000000000048947 */ /* 0x000fea0003800000 */
[----:B------:R-:W-:Y:S01]  /*e290*/  BPT.TRAP 0x1 ;  /* 0x000000040000795c */ /* 0x000fe20000300000 */
.L_x_7511:
        /* <DEDUP_REMOVED lines=21> */
.L_x_7509:
[----:B------:R-:W-:Y:S05]  /*e3f0*/  BSYNC B0 ;  /* 0x0000000000007941 */ /* 0x000fea0003800000 */
.L_x_7508:
[----:B------:R-:W-:Y:S01]  /*e400*/  IADD3 R16, R16, 0x1, RZ ;  /* 0x0000000110107810 */ /* 0x000fe20007ffe0ff */
[----:B------:R-:W-:-:S03]  /*e410*/  IMAD.MOV.U32 R13, RZ, RZ, R18 ;  /* 0x000000ffff0d7224 */ /* 0x000fc600078e0012 */
[----:B------:R-:W-:-:S04]  /*e420*/  ISETP.NE.AND P0, PT, R16, 0x2, PT ;  /* 0x000000021000780c */ /* 0x000fc80003f05270 */
[----:B-12---:R-:W-:Y:S02]  /*e430*/  SEL R0, RZ, 0x1, P0 ;  /* 0x00000001ff007807 */ /* 0x006fe40000000000 */
[----:B------:R-:W-:Y:S02]  /*e440*/  SEL R16, R16, RZ, P0 ;  /* 0x000000ff10107207 */ /* 0x000fe40000000000 */
[----:B------:R-:W-:-:S07]  /*e450*/  LOP3.LUT R17, R17, R0, RZ, 0x3c, !PT ;  /* 0x0000000011117212 */ /* 0x000fce00078e3cff */
.L_x_7470:
[----:B------:R-:W-:Y:S05]  /*e460*/  BSYNC B6 ;  /* 0x0000000000067941 */ /* 0x000fea0003800000 */
.L_x_7468:
[----:B------:R-:W-:-:S03]  /*e470*/  UMOV UR4, 0xffffffff ;  /* 0xffffffff00047882 */ /* 0x000fc60000000000 */
[----:B------:R-:W-:Y:S05]  /*e480*/  BRA.DIV UR4, `(.L_x_7512) ;  /* 0x0000000a04ac7947 */ /* 0x000fea000b800000 */
[----:B------:R1:W2:Y:S02]  /*e490*/  SHFL.IDX PT, R14, R13, RZ, 0x1f ;  /* 0x00001fff0d0e7589 */ /* 0x0002a400000e0000 */
.L_x_7540:
[----:B------:R-:W-:Y:S01]  /*e4a0*/  ISETP.NE.AND P0, PT, R19, RZ, PT ;  /* 0x000000ff1300720c */ /* 0x000fe20003f05270 */
[----:B------:R-:W-:Y:S05]  /*e4b0*/  WARPSYNC.ALL ;  /* 0x0000000000007948 */ /* 0x000fea0003800000 */
[----:B------:R-:W-:Y:S01]  /*e4c0*/  BAR.SYNC.DEFER_BLOCKING 0x4, 0x120 ;  /* 0x0104800000007b1d */ /* 0x000fe20000010000 */
[----:B--2---:R-:W-:-:S05]  /*e4d0*/  IMAD.MOV.U32 R18, RZ, RZ, R14 ;  /* 0x000000ffff127224 */ /* 0x004fca00078e000e */
        /* <DEDUP_REMOVED lines=8> */
.L_x_7465:
        /* <DEDUP_REMOVED lines=11> */
.L_x_7541:
        /* <DEDUP_REMOVED lines=10> */
[----:B------:R-:W-:-:S04]  /*e6b0*/  MOV R0, UR4 ;  /* 0x0000000400007c02 */ /* 0x000fc80008000f00 */
[----:B------:R-:W-:-:S13]  /*e6c0*/  ISETP.NE.AND P2, PT, R0, 0x3, PT ;  /* 0x000000030000780c */ /* 0x000fda0003f45270 */
[----:B------:R-:W-:Y:S05]  /*e6d0*/  @!P2 BRA `(.L_x_7517) ;  /* 0x000000000004a947 */ /* 0x000fea0003800000 */
[----:B------:R-:W-:Y:S01]  /*e6e0*/  BPT.TRAP 0x1 ;  /* 0x000000040000795c */ /* 0x000fe20000300000 */
.L_x_7517:
        /* <DEDUP_REMOVED lines=9> */
[----:B------:R-:W-:Y:S02]  /*e780*/  SHF.L.U32 R0, R17, 0x1f, RZ ;  /* 0x0000001f11007819 */ /* 0x000fe400000006ff */
[----:B------:R-:W-:Y:S01]  /*e790*/  LEA R3, R2, R3, 0x3 ;  /* 0x0000000302037211 */ /* 0x000fe200078e18ff */
[----:B--2---:R-:W-:Y:S06]  /*e7a0*/  @!P0 BRA `(.L_x_7518) ;  /* 0x00000008001c8947 */ /* 0x004fec0003800000 */
.L_x_7542:
[----:B------:R-:W3:Y:S02]  /*e7b0*/  SYNCS.PHASECHK.TRANS64.TRYWAIT P0, [R3+URZ], R0 ;  /* 0x00000000030075a7 */ /* 0x000ee4000800017f */
[----:B---3--:R-:W-:Y:S05]  /*e7c0*/  @!P0 BRA `(.L_x_7519) ;  /* 0x0000000800288947 */ /* 0x008fea0003800000 */
.L_x_7543:
[----:B------:R-:W-:Y:S05]  /*e7d0*/  @!P2 BRA `(.L_x_7520) ;  /* 0x000000000004a947 */ /* 0x000fea0003800000 */
[----:B------:R-:W-:Y:S01]  /*e7e0*/  BPT.TRAP 0x1 ;  /* 0x000000040000795c */ /* 0x000fe20000300000 */
.L_x_7520:
[----:B---3--:R-:W-:-:S04]  /*e7f0*/  VIADD R3, R7, 0x28860 ;  /* 0x0002886007037836 */ /* 0x008fc80000000000 */
[----:B--2---:R-:W-:-:S04]  /*e800*/  IMAD R5, R16, 0x8, R3 ;  /* 0x0000000810057824 */ /* 0x004fc800078e0203 */
[----:B------:R-:W2:Y:S02]  /*e810*/  SYNCS.PHASECHK.TRANS64.TRYWAIT P0, [R5+URZ], R4 ;  /* 0x00000004050075a7 */ /* 0x000ea4000800017f */
[----:B--2---:R-:W-:Y:S05]  /*e820*/  @!P0 BRA `(.L_x_7521) ;  /* 0x0000000800248947 */ /* 0x004fea0003800000 */
.L_x_7544:
[----:B------:R-:W-:-:S07]  /*e830*/  IMAD R3, R2, 0x8, R3 ;  /* 0x0000000802037824 */ /* 0x000fce00078e0203 */
.L_x_7522:
[----:B---3--:R3:W4:Y:S02]  /*e840*/  SYNCS.PHASECHK.TRANS64.TRYWAIT P0, [R3+URZ], R0 ;  /* 0x00000000030075a7 */ /* 0x008724000800017f */
[----:B----4-:R-:W-:Y:S05]  /*e850*/  @!P0 NANOSLEEP.SYNCS 0x989680 ;  /* 0x009896800000895d */ /* 0x010fea0003900000 */
[----:B------:R-:W4:Y:S02]  /*e860*/  @!P0 SYNCS.PHASECHK.TRANS64 P0, [R3+URZ], R0 ;  /* 0x00000000030085a7 */ /* 0x000f24000800007f */
[----:B----4-:R-:W-:Y:S05]  /*e870*/  @!P0 BRA `(.L_x_7522) ;  /* 0xfffffffc00f08947 */ /* 0x010fea000383ffff */
.L_x_7516:
[----:B------:R-:W-:Y:S05]  /*e880*/  BSYNC B0 ;  /* 0x0000000000007941 */ /* 0x000fea0003800000 */
.L_x_7515:
[----:B------:R-:W-:Y:S05]  /*e890*/  EXIT ;  /* 0x000000000000794d */ /* 0x000fea0003800000 */
.L_x_7422:
[----:B-1----:R-:W-:-:S04]  /*e8a0*/  MOV R3, UR38 ;  /* 0x0000002600037c02 */ /* 0x002fc80008000f00 */
[----:B------:R1:W2:Y:S03]  /*e8b0*/  SYNCS.PHASECHK.TRANS64.TRYWAIT P1, [R3+URZ+0x28800], R0 ;  /* 0x02880000030075a7 */ /* 0x0002a6000802017f */
[----:B--2---:R-:W-:Y:S05]  /*e8c0*/  @!P1 NANOSLEEP.SYNCS 0x989680 ;  /* 0x009896800000995d */ /* 0x004fea0003900000 */
[----:B------:R-:W2:Y:S02]  /*e8d0*/  @!P1 SYNCS.PHASECHK.TRANS64 P1, [R3+URZ+0x28800], R0 ;  /* 0x02880000030095a7 */ /* 0x000ea4000802007f */
[----:B--2---:R-:W-:Y:S05]  /*e8e0*/  @!P1 BRA `(.L_x_7422) ;  /* 0xfffffffc00ec9947 */ /* 0x004fea000383ffff */
[----:B------:R-:W-:Y:S05]  /*e8f0*/  BRA `(.L_x_7523) ;  /* 0xffffff2c00587947 */ /* 0x000fea000383ffff */
.L_x_7426:
[----:B--2---:R2:W3:Y:S02]  /*e900*/  SYNCS.PHASECHK.TRANS64.TRYWAIT P2, [R0+URZ+0x28830], R3 ;  /* 0x02883003000075a7 */ /* 0x0044e4000804017f */
[----:B---3--:R-:W-:Y:S05]  /*e910*/  @!P2 NANOSLEEP.SYNCS 0x989680 ;  /* 0x009896800000a95d */ /* 0x008fea0003900000 */
[----:B------:R-:W3:Y:S02]  /*e920*/  @!P2 SYNCS.PHASECHK.TRANS64 P2, [R0+URZ+0x28830], R3 ;  /* 0x028830030000a5a7 */ /* 0x000ee4000804007f */
[----:B---3--:R-:W-:Y:S05]  /*e930*/  @!P2 BRA `(.L_x_7426) ;  /* 0xfffffffc00f0a947 */ /* 0x008fea000383ffff */
[----:B------:R-:W-:Y:S05]  /*e940*/  BRA `(.L_x_7425) ;  /* 0xffffff2c00807947 */ /* 0x000fea000383ffff */
.L_x_7431:
[----:B--2---:R-:W-:-:S04]  /*e950*/  IMAD.U32 R7, RZ, RZ, UR10 ;  /* 0x0000000aff077e24 */ /* 0x004fc8000f8e00ff */
[----:B------:R2:W3:Y:S03]  /*e960*/  SYNCS.PHASECHK.TRANS64.TRYWAIT P2, [R7+URZ+0x28830], R4 ;  /* 0x02883004070075a7 */ /* 0x0004e6000804017f */
[----:B---3--:R-:W-:Y:S05]  /*e970*/  @!P2 NANOSLEEP.SYNCS 0x989680 ;  /* 0x009896800000a95d */ /* 0x008fea0003900000 */
[----:B------:R-:W3:Y:S02]  /*e980*/  @!P2 SYNCS.PHASECHK.TRANS64 P2, [R7+URZ+0x28830], R4 ;  /* 0x028830040700a5a7 */ /* 0x000ee4000804007f */
[----:B---3--:R-:W-:Y:S05]  /*e990*/  @!P2 BRA `(.L_x_7431) ;  /* 0xfffffffc00eca947 */ /* 0x008fea000383ffff */
[----:B------:R-:W-:Y:S05]  /*e9a0*/  BRA `(.L_x_7428) ;  /* 0xffffff5c00687947 */ /* 0x000fea000383ffff */
.L_x_7435:
[----:B--2---:R-:W-:-:S04]  /*e9b0*/  IMAD.U32 R7, RZ, RZ, UR10 ;  /* 0x0000000aff077e24 */ /* 0x004fc8000f8e00ff */
[----:B------:R2:W3:Y:S03]  /*e9c0*/  SYNCS.PHASECHK.TRANS64.TRYWAIT P2, [R7+URZ+0x28850], R4 ;  /* 0x02885004070075a7 */ /* 0x0004e6000804017f */
[----:B---3--:R-:W-:Y:S05]  /*e9d0*/  @!P2 NANOSLEEP.SYNCS 0x989680 ;  /* 0x009896800000a95d */ /* 0x008fea0003900000 */
[----:B------:R-:W3:Y:S02]  /*e9e0*/  @!P2 SYNCS.PHASECHK.TRANS64 P2, [R7+URZ+0x28850], R4 ;  /* 0x028850040700a5a7 */ /* 0x000ee4000804007f */
[----:B---3--:R-:W-:Y:S05]  /*e9f0*/  @!P2 BRA `(.L_x_7435) ;  /* 0xfffffffc00eca947 */ /* 0x008fea000383ffff */
[----:B------:R-:W-:Y:S05]  /*ea00*/  BRA `(.L_x_7432) ;  /* 0xffffff60002c7947 */ /* 0x000fea000383ffff */
.L_x_7441:
[----:B--2---:R-:W-:-:S04]  /*ea10*/  IMAD.U32 R5, RZ, RZ, UR10 ;  /* 0x0000000aff057e24 */ /* 0x004fc8000f8e00ff */
[----:B------:R2:W3:Y:S03]  /*ea20*/  SYNCS.PHASECHK.TRANS64.TRYWAIT P2, [R5+URZ+0x28830], R4 ;  /* 0x02883004050075a7 */ /* 0x0004e6000804017f */
[----:B---3--:R-:W-:Y:S05]  /*ea30*/  @!P2 NANOSLEEP.SYNCS 0x989680 ;  /* 0x009896800000a95d */ /* 0x008fea0003900000 */
[----:B------:R-:W3:Y:S02]  /*ea40*/  @!P2 SYNCS.PHASECHK.TRANS64 P2, [R5+URZ+0x28830], R4 ;  /* 0x028830040500a5a7 */ /* 0x000ee4000804007f */
[----:B---3--:R-:W-:Y:S05]  /*ea50*/  @!P2 BRA `(.L_x_7441) ;  /* 0xfffffffc00eca947 */ /* 0x008fea000383ffff */
[----:B------:R-:W-:Y:S05]  /*ea60*/  BRA `(.L_x_7438) ;  /* 0xffffff8c00887947 */ /* 0x000fea000383ffff */
.L_x_7445:
[----:B--2---:R-:W-:-:S04]  /*ea70*/  MOV R5, UR10 ;  /* 0x0000000a00057c02 */ /* 0x004fc80008000f00 */
[----:B------:R2:W3:Y:S03]  /*ea80*/  SYNCS.PHASECHK.TRANS64.TRYWAIT P2, [R5+URZ+0x28850], R4 ;  /* 0x02885004050075a7 */ /* 0x0004e6000804017f */
[----:B---3--:R-:W-:Y:S05]  /*ea90*/  @!P2 NANOSLEEP.SYNCS 0x989680 ;  /* 0x009896800000a95d */ /* 0x008fea0003900000 */
[----:B------:R-:W3:Y:S02]  /*eaa0*/  @!P2 SYNCS.PHASECHK.TRANS64 P2, [R5+URZ+0x28850], R4 ;  /* 0x028850040500a5a7 */ /* 0x000ee4000804007f */
[----:B---3--:R-:W-:Y:S05]  /*eab0*/  @!P2 BRA `(.L_x_7445) ;  /* 0xfffffffc00eca947 */ /* 0x008fea000383ffff */
[----:B------:R-:W-:Y:S05]  /*eac0*/  BRA `(.L_x_7442) ;  /* 0xffffff90004c7947 */ /* 0x000fea000383ffff */
.L_x_7450:
[----:B--2---:R-:W-:-:S04]  /*ead0*/  IMAD.U32 R6, RZ, RZ, UR5 ;  /* 0x00000005ff067e24 */ /* 0x004fc8000f8e00ff */
[----:B------:R2:W3:Y:S03]  /*eae0*/  SYNCS.PHASECHK.TRANS64.TRYWAIT P0, [R6+URZ+0x28850], R5 ;  /* 0x02885005060075a7 */ /* 0x0004e6000800017f */
[----:B---3--:R-:W-:Y:S05]  /*eaf0*/  @!P0 NANOSLEEP.SYNCS 0x989680 ;  /* 0x009896800000895d */ /* 0x008fea0003900000 */
[----:B------:R-:W3:Y:S02]  /*eb00*/  @!P0 SYNCS.PHASECHK.TRANS64 P0, [R6+URZ+0x28850], R5 ;  /* 0x02885005060085a7 */ /* 0x000ee4000800007f */
[----:B---3--:R-:W-:Y:S05]  /*eb10*/  @!P0 BRA `(.L_x_7450) ;  /* 0xfffffffc00ec8947 */ /* 0x008fea000383ffff */
[----:B------:R-:W-:Y:S05]  /*eb20*/  BRA `(.L_x_7449) ;  /* 0xffffffb4002c7947 */ /* 0x000fea000383ffff */
.L_x_7474:
[----:B------:R-:W1:Y:S01]  /*eb30*/  S2R R7, SR_TID.X ;  /* 0x0000000000077919 */ /* 0x000e620000002100 */
        /* <DEDUP_REMOVED lines=9> */
.L_x_7524:
[----:B------:R-:W-:Y:S05]  /*ebd0*/  BRA `(.L_x_7525) ;  /* 0xffffffd800ec7947 */ /* 0x000fea000383ffff */
.L_x_7475:
[----:B------:R-:W-:Y:S01]  /*ebe0*/  BSSY B0, `(.L_x_7526) ;  /* 0x0000006000007945 */ /* 0x000fe20003800000 */
[----:B------:R-:W-:-:S07]  /*ebf0*/  IMAD.MOV.U32 R15, RZ, RZ, -0x1 ;  /* 0xffffffffff0f7424 */ /* 0x000fce00078e00ff */
[----:B------:R-:W-:Y:S05]  /*ec00*/  WARPSYNC.COLLECTIVE R15, `(.L_x_7527) ;  /* 0x000000000f0c7348 */ /* 0x000fea0003c00000 */
[----:B------:R-:W-:Y:S02]  /*ec10*/  ELECT P6, UR62, PT ;  /* 0x00000000003e782f */ /* 0x000fe400038c0000 */
[----:B------:R-:W-:Y:S01]  /*ec20*/  MOV R14, UR62 ;  /* 0x0000003e000e7c02 */ /* 0x000fe20008000f00 */
[----:B------:R-:W-:Y:S10]  /*ec30*/  ENDCOLLECTIVE ;  /* 0x000000000000791b */ /* 0x000ff40003800000 */
.L_x_7527:
[----:B------:R-:W-:Y:S05]  /*ec40*/  BSYNC B0 ;  /* 0x0000000000007941 */ /* 0x000fea0003800000 */
.L_x_7526:
[----:B------:R-:W-:Y:S05]  /*ec50*/  BRA `(.L_x_7528) ;  /* 0xffffffd800dc7947 */ /* 0x000fea000383ffff */
.L_x_7478:
[----:B-1----:R1:W2:Y:S02]  /*ec60*/  SYNCS.PHASECHK.TRANS64.TRYWAIT P2, [R8+URZ+0x28840], R7 ;  /* 0x02884007080075a7 */ /* 0x0022a4000804017f */
[----:B--2---:R-:W-:Y:S05]  /*ec70*/  @!P2 NANOSLEEP.SYNCS 0x989680 ;  /* 0x009896800000a95d */ /* 0x004fea0003900000 */
[----:B------:R-:W2:Y:S02]  /*ec80*/  @!P2 SYNCS.PHASECHK.TRANS64 P2, [R8+URZ+0x28840], R7 ;  /* 0x028840070800a5a7 */ /* 0x000ea4000804007f */
[----:B--2---:R-:W-:Y:S05]  /*ec90*/  @!P2 BRA `(.L_x_7478) ;  /* 0xfffffffc00f0a947 */ /* 0x004fea000383ffff */
[----:B------:R-:W-:Y:S05]  /*eca0*/  BRA `(.L_x_7529) ;  /* 0xffffffdc00387947 */ /* 0x000fea000383ffff */
.L_x_7480:
[----:B-1----:R-:W-:-:S04]  /*ecb0*/  IMAD.U32 R8, RZ, RZ, UR38 ;  /* 0x00000026ff087e24 */ /* 0x002fc8000f8e00ff */
[----:B------:R1:W2:Y:S03]  /*ecc0*/  SYNCS.PHASECHK.TRANS64.TRYWAIT P2, [R8+URZ+0x28820], R7 ;  /* 0x02882007080075a7 */ /* 0x0002a6000804017f */
[----:B--2---:R-:W-:Y:S05]  /*ecd0*/  @!P2 NANOSLEEP.SYNCS 0x989680 ;  /* 0x009896800000a95d */ /* 0x004fea0003900000 */
[----:B------:R-:W2:Y:S02]  /*ece0*/  @!P2 SYNCS.PHASECHK.TRANS64 P2, [R8+URZ+0x28820], R7 ;  /* 0x028820070800a5a7 */ /* 0x000ea4000804007f */
[----:B--2---:R-:W-:Y:S05]  /*ecf0*/  @!P2 BRA `(.L_x_7480) ;  /* 0xfffffffc00eca947 */ /* 0x004fea000383ffff */
[----:B------:R-:W-:Y:S05]  /*ed00*/  BRA `(.L_x_7530) ;  /* 0xffffffe000087947 */ /* 0x000fea000383ffff */
.L_x_7486:
[----:B-1----:R1:W2:Y:S02]  /*ed10*/  SYNCS.PHASECHK.TRANS64.TRYWAIT P3, [R3+URZ+0x28840], R2 ;  /* 0x02884002030075a7 */ /* 0x0022a4000806017f */
[----:B--2---:R-:W-:Y:S05]  /*ed20*/  @!P3 NANOSLEEP.SYNCS 0x989680 ;  /* 0x009896800000b95d */ /* 0x004fea0003900000 */
[----:B------:R-:W2:Y:S02]  /*ed30*/  @!P3 SYNCS.PHASECHK.TRANS64 P3, [R3+URZ+0x28840], R2 ;  /* 0x028840020300b5a7 */ /* 0x000ea4000806007f */
[----:B--2---:R-:W-:Y:S05]  /*ed40*/  @!P3 BRA `(.L_x_7486) ;  /* 0xfffffffc00f0b947 */ /* 0x004fea000383ffff */
[----:B------:R-:W-:Y:S05]  /*ed50*/  BRA `(.L_x_7531) ;  /* 0xffffffe000b07947 */ /* 0x000fea000383ffff */
.L_x_7488:
[----:B-1----:R1:W2:Y:S02]  /*ed60*/  SYNCS.PHASECHK.TRANS64.TRYWAIT P3, [R2+URZ+0x60], R3 ;  /* 0x00006003020075a7 */ /* 0x0022a4000806017f */
[----:B--2---:R-:W-:Y:S05]  /*ed70*/  @!P3 NANOSLEEP.SYNCS 0x989680 ;  /* 0x009896800000b95d */ /* 0x004fea0003900000 */
[----:B------:R-:W2:Y:S02]  /*ed80*/  @!P3 SYNCS.PHASECHK.TRANS64 P3, [R2+URZ+0x60], R3 ;  /* 0x000060030200b5a7 */ /* 0x000ea4000806007f */
[----:B--2---:R-:W-:Y:S05]  /*ed90*/  @!P3 BRA `(.L_x_7488) ;  /* 0xfffffffc00f0b947 */ /* 0x004fea000383ffff */
[----:B------:R-:W-:Y:S05]  /*eda0*/  BRA `(.L_x_7532) ;  /* 0xffffffe4001c7947 */ /* 0x000fea000383ffff */
.L_x_7494:
[----:B-1----:R1:W2:Y:S02]  /*edb0*/  SYNCS.PHASECHK.TRANS64.TRYWAIT P3, [R3+URZ+0x28840], R2 ;  /* 0x02884002030075a7 */ /* 0x0022a4000806017f */
[----:B--2---:R-:W-:Y:S05]  /*edc0*/  @!P3 NANOSLEEP.SYNCS 0x989680 ;  /* 0x009896800000b95d */ /* 0x004fea0003900000 */
[----:B------:R-:W2:Y:S02]  /*edd0*/  @!P3 SYNCS.PHASECHK.TRANS64 P3, [R3+URZ+0x28840], R2 ;  /* 0x028840020300b5a7 */ /* 0x000ea4000806007f */
[----:B--2---:R-:W-:Y:S05]  /*ede0*/  @!P3 BRA `(.L_x_7494) ;  /* 0xfffffffc00f0b947 */ /* 0x004fea000383ffff */
[----:B------:R-:W-:Y:S05]  /*edf0*/  BRA `(.L_x_7533) ;  /* 0xffffffe8002c7947 */ /* 0x000fea000383ffff */
.L_x_7496:
[----:B-1----:R1:W2:Y:S02]  /*ee00*/  SYNCS.PHASECHK.TRANS64.TRYWAIT P3, [R2+URZ+0x60], R17 ;  /* 0x00006011020075a7 */ /* 0x0022a4000806017f */
[----:B--2---:R-:W-:Y:S05]  /*ee10*/  @!P3 NANOSLEEP.SYNCS 0x989680 ;  /* 0x009896800000b95d */ /* 0x004fea0003900000 */
[----:B------:R-:W2:Y:S02]  /*ee20*/  @!P3 SYNCS.PHASECHK.TRANS64 P3, [R2+URZ+0x60], R17 ;  /* 0x000060110200b5a7 */ /* 0x000ea4000806007f */
[----:B--2---:R-:W-:Y:S05]  /*ee30*/  @!P3 BRA `(.L_x_7496) ;  /* 0xfffffffc00f0b947 */ /* 0x004fea000383ffff */
[----:B------:R-:W-:Y:S05]  /*ee40*/  BRA `(.L_x_7534) ;  /* 0xffffffe800987947 */ /* 0x000fea000383ffff */
.L_x_7501:
[----:B-1----:R1:W2:Y:S02]  /*ee50*/  SYNCS.PHASECHK.TRANS64.TRYWAIT P3, [R2+URZ+0x28840], R3 ;  /* 0x02884003020075a7 */ /* 0x0022a4000806017f */
[----:B--2---:R-:W-:Y:S05]  /*ee60*/  @!P3 NANOSLEEP.SYNCS 0x989680 ;  /* 0x009896800000b95d */ /* 0x004fea0003900000 */
[----:B------:R-:W2:Y:S02]  /*ee70*/  @!P3 SYNCS.PHASECHK.TRANS64 P3, [R2+URZ+0x28840], R3 ;  /* 0x028840030200b5a7 */ /* 0x000ea4000806007f */
[----:B--2---:R-:W-:Y:S05]  /*ee80*/  @!P3 BRA `(.L_x_7501) ;  /* 0xfffffffc00f0b947 */ /* 0x004fea000383ffff */
[----:B------:R-:W-:Y:S05]  /*ee90*/  BRA `(.L_x_7535) ;  /* 0xffffffec00807947 */ /* 0x000fea000383ffff */
.L_x_7503:
[----:B-1----:R1:W2:Y:S02]  /*eea0*/  SYNCS.PHASECHK.TRANS64.TRYWAIT P3, [R2+URZ+0x60], R11 ;  /* 0x0000600b020075a7 */ /* 0x0022a4000806017f */
[----:B--2---:R-:W-:Y:S05]  /*eeb0*/  @!P3 NANOSLEEP.SYNCS 0x989680 ;  /* 0x009896800000b95d */ /* 0x004fea0003900000 */
[----:B------:R-:W2:Y:S02]  /*eec0*/  @!P3 SYNCS.PHASECHK.TRANS64 P3, [R2+URZ+0x60], R11 ;  /* 0x0000600b0200b5a7 */ /* 0x000ea4000806007f */
[----:B--2---:R-:W-:Y:S05]  /*eed0*/  @!P3 BRA `(.L_x_7503) ;  /* 0xfffffffc00f0b947 */ /* 0x004fea000383ffff */
[----:B------:R-:W-:Y:S05]  /*eee0*/  BRA `(.L_x_7536) ;  /* 0xffffffec00ec7947 */ /* 0x000fea000383ffff */
.L_x_7510:
[----:B-1----:R1:W2:Y:S02]  /*eef0*/  SYNCS.PHASECHK.TRANS64.TRYWAIT P0, [R3+URZ+0x28860], R0 ;  /* 0x02886000030075a7 */ /* 0x0022a4000800017f */
[----:B--2---:R-:W-:Y:S05]  /*ef00*/  @!P0 NANOSLEEP.SYNCS 0x989680 ;  /* 0x009896800000895d */ /* 0x004fea0003900000 */
[----:B------:R-:W2:Y:S02]  /*ef10*/  @!P0 SYNCS.PHASECHK.TRANS64 P0, [R3+URZ+0x28860], R0 ;  /* 0x02886000030085a7 */ /* 0x000ea4000800007f */
[----:B--2---:R-:W-:Y:S05]  /*ef20*/  @!P0 BRA `(.L_x_7510) ;  /* 0xfffffffc00f08947 */ /* 0x004fea000383ffff */
[----:B------:R-:W-:Y:S05]  /*ef30*/  BRA `(.L_x_7537) ;  /* 0xfffffff000c07947 */ /* 0x000fea000383ffff */
.L_x_7512:
[----:B------:R-:W-:Y:S01]  /*ef40*/  BSSY B0, `(.L_x_7538) ;  /* 0x0000007000007945 */ /* 0x000fe20003800000 */
[----:B------:R-:W-:Y:S01]  /*ef50*/  MOV R12, RZ ;  /* 0x000000ff000c7202 */ /* 0x000fe20000000f00 */
[----:B------:R-:W-:Y:S02]  /*ef60*/  IMAD.MOV.U32 R11, RZ, RZ, 0x1f ;  /* 0x0000001fff0b7424 */ /* 0x000fe400078e00ff */
[----:B------:R-:W-:-:S07]  /*ef70*/  IMAD.MOV.U32 R15, RZ, RZ, -0x1 ;  /* 0xffffffffff0f7424 */ /* 0x000fce00078e00ff */
[----:B------:R-:W-:Y:S05]  /*ef80*/  WARPSYNC.COLLECTIVE R15, `(.L_x_7539) ;  /* 0x000000000f087348 */ /* 0x000fea0003c00000 */
[----:B------:R1:W2:Y:S02]  /*ef90*/  SHFL.IDX P6, R14, R13, R12, R11 ;  /* 0x0000000c0d0e7389 */ /* 0x0002a400000c000b */
[----:B-12---:R-:W-:Y:S01]  /*efa0*/  ENDCOLLECTIVE ;  /* 0x000000000000791b */ /* 0x006fe20003800000 */
.L_x_7539:
[----:B------:R-:W-:Y:S05]  /*efb0*/  BSYNC B0 ;  /* 0x0000000000007941 */ /* 0x000fea0003800000 */
.L_x_7538:
[----:B------:R-:W-:Y:S05]  /*efc0*/  BRA `(.L_x_7540) ;  /* 0xfffffff400347947 */ /* 0x000fea000383ffff */
.L_x_7514:
[----:B--2---:R2:W3:Y:S02]  /*efd0*/  SYNCS.PHASECHK.TRANS64.TRYWAIT P0, [R7+URZ+0x28820], R0 ;  /* 0x02882000070075a7 */ /* 0x0044e4000800017f */
[----:B---3--:R-:W-:Y:S05]  /*efe0*/  @!P0 NANOSLEEP.SYNCS 0x989680 ;  /* 0x009896800000895d */ /* 0x008fea0003900000 */
[----:B------:R-:W3:Y:S02]  /*eff0*/  @!P0 SYNCS.PHASECHK.TRANS64 P0, [R7+URZ+0x28820], R0 ;  /* 0x02882000070085a7 */ /* 0x000ee4000800007f */
[----:B---3--:R-:W-:Y:S05]  /*f000*/  @!P0 BRA `(.L_x_7514) ;  /* 0xfffffffc00f08947 */ /* 0x008fea000383ffff */
[----:B------:R-:W-:Y:S05]  /*f010*/  BRA `(.L_x_7541) ;  /* 0xfffffff4007c7947 */ /* 0x000fea000383ffff */
.L_x_7518:
[----:B--2---:R2:W3:Y:S02]  /*f020*/  SYNCS.PHASECHK.TRANS64.TRYWAIT P0, [R5+URZ], R4 ;  /* 0x00000004050075a7 */ /* 0x0044e4000800017f */
[----:B---3--:R-:W-:Y:S05]  /*f030*/  @!P0 NANOSLEEP.SYNCS 0x989680 ;  /* 0x009896800000895d */ /* 0x008fea0003900000 */
[----:B------:R-:W3:Y:S02]  /*f040*/  @!P0 SYNCS.PHASECHK.TRANS64 P0, [R5+URZ], R4 ;  /* 0x00000004050085a7 */ /* 0x000ee4000800007f */
[----:B---3--:R-:W-:Y:S05]  /*f050*/  @!P0 BRA `(.L_x_7518) ;  /* 0xfffffffc00f08947 */ /* 0x008fea000383ffff */
[----:B------:R-:W-:Y:S05]  /*f060*/  BRA `(.L_x_7542) ;  /* 0xfffffff400d07947 */ /* 0x000fea000383ffff */
.L_x_7519:
[----:B---3--:R3:W4:Y:S02]  /*f070*/  SYNCS.PHASECHK.TRANS64.TRYWAIT P0, [R3+URZ], R0 ;  /* 0x00000000030075a7 */ /* 0x008724000800017f */
[----:B----4-:R-:W-:Y:S05]  /*f080*/  @!P0 NANOSLEEP.SYNCS 0x989680 ;  /* 0x009896800000895d */ /* 0x010fea0003900000 */
[----:B------:R-:W4:Y:S02]  /*f090*/  @!P0 SYNCS.PHASECHK.TRANS64 P0, [R3+URZ], R0 ;  /* 0x00000000030085a7 */ /* 0x000f24000800007f */
[----:B----4-:R-:W-:Y:S05]  /*f0a0*/  @!P0 BRA `(.L_x_7519) ;  /* 0xfffffffc00f08947 */ /* 0x010fea000383ffff */
[----:B------:R-:W-:Y:S05]  /*f0b0*/  BRA `(.L_x_7543) ;  /* 0xfffffff400c47947 */ /* 0x000fea000383ffff */
.L_x_7521:
[----:B--2---:R2:W3:Y:S02]  /*f0c0*/  SYNCS.PHASECHK.TRANS64.TRYWAIT P0, [R5+URZ], R4 ;  /* 0x00000004050075a7 */ /* 0x0044e4000800017f */
[----:B---3--:R-:W-:Y:S05]  /*f0d0*/  @!P0 NANOSLEEP.SYNCS 0x989680 ;  /* 0x009896800000895d */ /* 0x008fea0003900000 */
[----:B------:R-:W3:Y:S02]  /*f0e0*/  @!P0 SYNCS.PHASECHK.TRANS64 P0, [R5+URZ], R4 ;  /* 0x00000004050085a7 */ /* 0x000ee4000800007f */
[----:B---3--:R-:W-:Y:S05]  /*f0f0*/  @!P0 BRA `(.L_x_7521) ;  /* 0xfffffffc00f08947 */ /* 0x008fea000383ffff */
[----:B------:R-:W-:Y:S05]  /*f100*/  BRA `(.L_x_7544) ;  /* 0xfffffff400c87947 */ /* 0x000fea000383ffff */
.L_x_7545:
        /* <DEDUP_REMOVED lines=15> */
.L_x_12773:


//--------------------- .text._ZN7cutlass13device_kernelIN5flash11enable_sm90INS1_16FlashAttnFwdSm90INS1_25CollectiveMainloopFwdSm90ILi2EN4cute5tupleIJNS5_1CILi1EEES8_S8_EEENS6_IJNS7_ILi128EEESA_SA_EEELi128ENS_6half_tEfNS_4arch4Sm90ELb1ELb0ELb1ELb1ELb0ELb0ELb0ELb1ELb1ELb0ELb0ELb0EEENS1_21CollectiveEpilogueFwdISB_S9_SC_SE_Li256ELb1ELb0ELb0ELb0EEENS1_36VarlenDynamicPersistentTileSchedulerILi128ELi128ELi256ELi32ELb0ELb0ELb1ELb1ELb1ELb1EEEEEEEEEvNT_6ParamsE --------------------------
	.section	.text._ZN7cutlass13device_kernelIN5flash11enable_sm90INS1_16FlashAttnFwdSm90INS1_25CollectiveMainloopFwdSm90ILi2EN4cute5tupleIJNS5_1CILi1EEES8_S8_EEENS6_IJNS7_ILi128EEESA_SA_EEELi128ENS_6half_tEfNS_4arch4Sm90ELb1ELb0ELb1ELb1ELb0ELb0ELb0ELb1ELb1ELb0ELb0ELb0EEENS1_21CollectiveEpilogueFwdISB_S9_SC_SE_Li256ELb1ELb0ELb0ELb0EEENS1_36VarlenDynamicPersistentTileSchedulerILi128ELi128ELi256ELi32ELb0ELb0ELb1ELb1ELb1ELb1EEEEEEEEEvNT_6ParamsE,"ax",@progbits
	.align	128
.text._ZN7cutlass13device_kernelIN5flash11enable_sm90INS1_16FlashAttnFwdSm90INS1_25CollectiveMainloopFwdSm90ILi2EN4cute5tupleIJNS5_1CILi1EEES8_S8_EEENS6_IJNS7_ILi128EEESA_SA_EEELi128ENS_6half_tEfNS_4arch4Sm90ELb1ELb0ELb1ELb1ELb0ELb0ELb0ELb1ELb1ELb0ELb0ELb0EEENS1_21CollectiveEpilogueFwdISB_S9_SC_SE_Li256ELb1ELb0ELb0ELb0EEENS1_36VarlenDynamicPersistentTileSchedulerILi128ELi128ELi256ELi32ELb0ELb0ELb1ELb1ELb1ELb1EEEEEEEEEvNT_6ParamsE:
        .type           _ZN7cutlass13device_kernelIN5flash11enable_sm90INS1_16FlashAttnFwdSm90INS1_25CollectiveMainloopFwdSm90ILi2EN4cute5tupleIJNS5_1CILi1EEES8_S8_EEENS6_IJNS7_ILi128EEESA_SA_EEELi128ENS_6half_tEfNS_4arch4Sm90ELb1ELb0ELb1ELb1ELb0ELb0ELb0ELb1ELb1ELb0ELb0ELb0EEENS1_21CollectiveEpilogueFwdISB_S9_SC_SE_Li256ELb1ELb0ELb0ELb0EEENS1_36VarlenDynamicPersistentTileSchedulerILi128ELi128ELi256ELi32ELb0ELb0ELb1ELb1ELb1ELb1EEEEEEEEEvNT_6ParamsE,@function
        .size           _ZN7cutlass13device_kernelIN5flash11enable_sm90INS1_16FlashAttnFwdSm90INS1_25CollectiveMainloopFwdSm90ILi2EN4cute5tupleIJNS5_1CILi1EEES8_S8_EEENS6_IJNS7_ILi128EEESA_SA_EEELi128ENS_6half_tEfNS_4arch4Sm90ELb1ELb0ELb1ELb1ELb0ELb0ELb0ELb1ELb1ELb0ELb0ELb0EEENS1_21CollectiveEpilogueFwdISB_S9_SC_SE_Li256ELb1ELb0ELb0ELb0EEENS1_36VarlenDynamicPersistentTileSchedulerILi128ELi128ELi256ELi32ELb0ELb0ELb1ELb1ELb1ELb1EEEEEEEEEvNT_6ParamsE,(.L_x_12774 - _ZN7cutlass13device_kernelIN5flash11enable_sm90INS1_16FlashAttnFwdSm90INS1_25CollectiveMainloopFwdSm90ILi2EN4cute5tupleIJNS5_1CILi1EEES8_S8_EEENS6_IJNS7_ILi128EEESA_SA_EEELi128ENS_6half_tEfNS_4arch4Sm90ELb1ELb0ELb1ELb1ELb0ELb0ELb0ELb1ELb1ELb0ELb0ELb0EEENS1_21CollectiveEpilogueFwdISB_S9_SC_SE_Li256ELb1ELb0ELb0ELb0EEENS1_36VarlenDynamicPersistentTileSchedulerILi128ELi128ELi256ELi32ELb0ELb0ELb1ELb1ELb1ELb1EEEEEEEEEvNT_6ParamsE)
        .other          _ZN7cutlass13device_kernelIN5flash11enable_sm90INS1_16FlashAttnFwdSm90INS1_25CollectiveMainloopFwdSm90ILi2EN4cute5tupleIJNS5_1CILi1EEES8_S8_EEENS6_IJNS7_ILi128EEESA_SA_EEELi128ENS_6half_tEfNS_4arch4Sm90ELb1ELb0ELb1ELb1ELb0ELb0ELb0ELb1ELb1ELb0ELb0ELb0EEENS1_21CollectiveEpilogueFwdISB_S9_SC_SE_Li256ELb1ELb0ELb0ELb0EEENS1_36VarlenDynamicPersistentTileSchedulerILi128ELi128ELi256ELi32ELb0ELb0ELb1ELb1ELb1ELb1EEEEEEEEEvNT_6ParamsE,@"STO_CUDA_ENTRY STV_DEFAULT"
_ZN7cutlass13device_kernelIN5flash11enable_sm90INS1_16FlashAttnFwdSm90INS1_25CollectiveMainloopFwdSm90ILi2EN4cute5tupleIJNS5_1CILi1EEES8_S8_EEENS6_IJNS7_ILi128EEESA_SA_EEELi128ENS_6half_tEfNS_4arch4Sm90ELb1ELb0ELb1ELb1ELb0ELb0ELb0ELb1ELb1ELb0ELb0ELb0EEENS1_21CollectiveEpilogueFwdISB_S9_SC_SE_Li256ELb1ELb0ELb0ELb0EEENS1_36VarlenDynamicPersistentTileSchedulerILi128ELi128ELi256ELi32ELb0ELb0ELb1ELb1ELb1ELb1EEEEEEEEEvNT_6ParamsE:
        /* <DEDUP_REMOVED lines=21> */
.L_x_7547:
[----:B------:R-:W-:Y:S05]  /*0150*/  BSYNC B0 ;  /* 0x0000000000007941 */ /* 0x000fea0003800000 */
.L_x_7546:
        /* <DEDUP_REMOVED lines=41> */
.L_x_7548:
        /* <DEDUP_REMOVED lines=22> */
.L_x_7549:
        /* <DEDUP_REMOVED lines=18> */
.L_x_7550:
        /* <DEDUP_REMOVED lines=22> */
.L_x_7551:
        /* <DEDUP_REMOVED lines=22> */
.L_x_7552:
[----:B------:R-:W-:Y:S01]  /*0930*/  PLOP3.LUT P0, PT, PT, PT, UP0, 0x80, 0x0 ;  /* 0x000000000000781c */ /* 0x000fe20003f0f008 */
[----:B------:R-:W-:Y:S01]  /*0940*/  UMOV UR36, 0x1 ;  /* 0x0000000100247882 */ /* 0x000fe20000000000 */
[----:B------:R-:W-:Y:S01]  /*0950*/  NOP ;  /* 0x0000000000007918 */ /* 0x000fe20000000000 */
[----:B------:R-:W-:Y:S01]  /*0960*/  USEL UR36, UR36, 0x2, !UP0 ;  /* 0x0000000224247887 */ /* 0x000fe2000c000000 */
[----:B------:R-:W-:Y:S01]  /*0970*/  ULDC.64 UR48, c[0x0][0x208] ;  /* 0x0000820000307ab9 */ /* 0x000fe20000000a00 */
[----:B012-4-:R-:W-:Y:S08]  /*0980*/  BAR.SYNC.DEFER_BLOCKING 0x0 ;  /* 0x0000000000007b1d */ /* 0x017ff00000010000 */
[----:B------:R-:W-:Y:S05]  /*0990*/  @!P0 BRA `(.L_x_7553) ;  /* 0x000000c0000c8947 */ /* 0x000fea0003800000 */
.L_x_7554:
        /* <DEDUP_REMOVED lines=28> */
[C---:B------:R-:W-:Y:S02]  /*0b60*/  LOP3.LUT R23, R5.reuse, 0xffffff80, RZ, 0xc0, !PT ;  /* 0xffffff8005177812 */ /* 0x040fe400078ec0ff */
        /* <DEDUP_REMOVED lines=14> */
[----:B------:R-:W-:Y:S02]  /*0c50*/  LOP3.LUT R18, R6, 0x7ffffffc, RZ, 0xc0, !PT ;  /* 0x7ffffffc06127812 */ /* 0x000fe400078ec0ff */
[----:B------:R-:W-:Y:S02]  /*0c60*/  LOP3.LUT R8, R0, 0xfffffff8, RZ, 0xc0, !PT ;  /* 0xfffffff800087812 */ /* 0x000fe400078ec0ff */
[-C--:B------:R-:W-:Y:S01]  /*0c70*/  LEA.HI R0, R3, R186.reuse, RZ, 0x4 ;  /* 0x000000ba03007211 */ /* 0x080fe200078f20ff */
[----:B------:R-:W-:Y:S01]  /*0c80*/  IMAD.IADD R18, R23, 0x1, -R18 ;  /* 0x0000000117127824 */ /* 0x000fe200078e0a12 */
[----:B------:R-:W-:Y:S01]  /*0c90*/  LEA.HI R3, R3, R186, RZ, 0x3 ;  /* 0x000000ba03037211 */ /* 0x000fe200078f18ff */
[----:B------:R-:W-:Y:S01]  /*0ca0*/  IMAD.IADD R11, R7, 0x1, -R8 ;  /* 0x00000001070b7824 */ /* 0x000fe200078e0a08 */
[----:B------:R-:W-:-:S02]  /*0cb0*/  SHF.R.S32.HI R9, RZ, 0x4, R0 ;  /* 0x00000004ff097819 */ /* 0x000fc40000011400 */
[----:B------:R-:W-:Y:S01]  /*0cc0*/  LOP3.LUT R7, R0, 0x3fffff0, RZ, 0xc0, !PT ;  /* 0x03fffff000077812 */ /* 0x000fe200078ec0ff */
[----:B------:R-:W-:Y:S01]  /*0cd0*/  IMAD R4, R4, 0x10, R11 ;  /* 0x0000001004047824 */ /* 0x000fe200078e020b */
[----:B------:R-:W-:Y:S02]  /*0ce0*/  LEA.HI R0, R0, R9, RZ, 0x1 ;  /* 0x0000000900007211 */ /* 0x000fe400078f08ff */
[----:B------:R-:W-:Y:S01]  /*0cf0*/  LOP3.LUT R5, R3, 0x1ffffff8, RZ, 0xc0, !PT ;  /* 0x1ffffff803057812 */ /* 0x000fe200078ec0ff */
[----:B------:R-:W-:Y:S01]  /*0d00*/  IMAD.IADD R7, R186, 0x1, -R7 ;  /* 0x00000001ba077824 */ /* 0x000fe200078e0a07 */
[----:B------:R-:W-:Y:S01]  /*0d10*/  LOP3.LUT R0, R0, 0x1ffffffe, RZ, 0xc0, !PT ;  /* 0x1ffffffe00007812 */ /* 0x000fe200078ec0ff */
[----:B------:R-:W-:Y:S01]  /*0d20*/  IMAD R19, R19, 0x40, R4 ;  /* 0x0000004013137824 */ /* 0x000fe200078e0204 */
[----:B------:R-:W-:Y:S01]  /*0d30*/  SHF.R.S32.HI R16, RZ, 0x3, R3 ;  /* 0x00000003ff107819 */ /* 0x000fe20000011403 */
[----:B------:R-:W-:Y:S02]  /*0d40*/  IMAD R7, R7, 0x40, R2 ;  /* 0x0000004007077824 */ /* 0x000fe400078e0202 */
[----:B------:R-:W-:-:S02]  /*0d50*/  IMAD.IADD R0, R9, 0x1, -R0 ;  /* 0x0000000109007824 */ /* 0x000fc400078e0a00 */
[----:B------:R-:W-:-:S03]  /*0d60*/  IMAD.IADD R2, R186, 0x1, -R5 ;  /* 0x00000001ba027824 */ /* 0x000fc600078e0a05 */
[----:B------:R-:W-:Y:S01]  /*0d70*/  LEA R185, R0, R7, 0x3 ;  /* 0x0000000700b97211 */ /* 0x000fe200078e18ff */
[----:B------:R-:W-:-:S07]  /*0d80*/  IMAD.SHL.U32 R2, R2, 0x8, RZ ;  /* 0x0000000802027824 */ /* 0x000fce00078e00ff */
.L_x_7608:
[----:B0---45:R-:W0:Y:S01]  /*0d90*/  LDC.64 R4, c[0x0][0xc60] ;  /* 0x00031800ff047b82 */ /* 0x031e220000000a00 */
[----:B------:R-:W-:Y:S01]  /*0da0*/  ULDC.64 UR6, c[0x0][0xa28] ;  /* 0x00028a0000067ab9 */ /* 0x000fe20000000a00 */
[----:B------:R-:W-:Y:S01]  /*0db0*/  ULDC.64 UR8, c[0x0][0xa18] ;  /* 0x0002860000087ab9 */ /* 0x000fe20000000a00 */
[----:B------:R-:W-:Y:S01]  /*0dc0*/  ULDC UR4, c[0x0][0x404] ;  /* 0x0001010000047ab9 */ /* 0x000fe20000000800 */
        /* <DEDUP_REMOVED lines=10> */
[----:B------:R-:W-:-:S04]  /*0e70*/  @UP0 ULEA UR6, UP2, UR37, UR6, 0x2 ;  /* 0x0000000625060291 */ /* 0x000fc8000f84103f */
[----:B------:R-:W-:Y:S02]  /*0e80*/  @UP0 ULEA.HI.X UR7, UR37, UR7, UR38, 0x2, UP2 ;  /* 0x0000000725070291 */ /* 0x000fe400090f1426 */
[----:B------:R-:W-:Y:S01]  /*0e90*/  @UP1 ULEA UR8, UP0, UR37, UR8, 0x2 ;  /* 0x0000000825081291 */ /* 0x000fe2000f80103f */
[----:B------:R-:W-:-:S03]  /*0ea0*/  IMAD.U32 R4, RZ, RZ, UR6 ;  /* 0x00000006ff047e24 */ /* 0x000fc6000f8e00ff */
[----:B------:R-:W-:Y:S01]  /*0eb0*/  @UP1 ULEA.HI.X UR9, UR37, UR9, UR38, 0x2, UP0 ;  /* 0x0000000925091291 */ /* 0x000fe200080f1426 */
[----:B------:R-:W-:Y:S01]  /*0ec0*/  IMAD.U32 R5, RZ, RZ, UR7 ;  /* 0x00000007ff057e24 */ /* 0x000fe2000f8e00ff */
[----:B------:R-:W-:Y:S01]  /*0ed0*/  ULDC.64 UR6, c[0x0][0x3f8] ;  /* 0x0000fe0000067ab9 */ /* 0x000fe20000000a00 */
[----:B---3--:R-:W-:-:S03]  /*0ee0*/  IMAD.U32 R6, RZ, RZ, UR8 ;  /* 0x00000008ff067e24 */ /* 0x008fc6000f8e00ff */
[----:B------:R-:W-:Y:S01]  /*0ef0*/  IMAD.U32 R7, RZ, RZ, UR9 ;  /* 0x00000009ff077e24 */ /* 0x000fe2000f8e00ff */
[----:B------:R-:W2:Y:S01]  /*0f00*/  @P0 LDG.E R4, desc[UR48][R4.64] ;  /* 0x0000003004040981 */ /* 0x000ea2000c1e1900 */
[----:B------:R-:W-:Y:S01]  /*0f10*/  UISETP.NE.U32.AND UP0, UPT, UR6, URZ, UPT ;  /* 0x0000003f0600728c */ /* 0x000fe2000bf05070 */
[----:B------:R-:W-:Y:S02]  /*0f20*/  ULDC.64 UR8, c[0x0][0xa20] ;  /* 0x0002880000087ab9 */ /* 0x000fe40000000a00 */
[----:B------:R-:W3:Y:S01]  /*0f30*/  @P2 LDG.E R6, desc[UR48][R6.64] ;  /* 0x0000003006062981 */ /* 0x000ee2000c1e1900 */
[----:B------:R-:W-:Y:S01]  /*0f40*/  UISETP.NE.AND.EX UP0, UPT, UR7, URZ, UPT, UP0 ;  /* 0x0000003f0700728c */ /* 0x000fe2000bf05300 */
[----:B------:R-:W-:Y:S01]  /*0f50*/  ISETP.NE.U32.AND P1, PT, RZ, UR8, PT ;  /* 0x00000008ff007c0c */ /* 0x000fe2000bf25070 */
[----:B------:R-:W-:Y:S01]  /*0f60*/  ULDC UR6, c[0x0][0x2e0] ;  /* 0x0000b80000067ab9 */ /* 0x000fe20000000800 */
[----:B------:R-:W-:Y:S01]  /*0f70*/  UMOV UR47, URZ ;  /* 0x0000003f002f7c82 */ /* 0x000fe20008000000 */
[----:B------:R-:W-:Y:S01]  /*0f80*/  USEL UR4, UR4, 0x1, UP0 ;  /* 0x0000000104047887 */ /* 0x000fe20008000000 */
[----:B------:R-:W-:Y:S01]  /*0f90*/  ISETP.NE.AND.EX P1, PT, RZ, UR9, PT, P1 ;  /* 0x00000009ff007c0c */ /* 0x000fe2000bf25310 */
[----:B------:R-:W-:Y:S01]  /*0fa0*/  ULDC UR51, c[0x0][0x288] ;  /* 0x0000a20000337ab9 */ /* 0x000fe20000000800 */
[----:B------:R-:W-:Y:S01]  /*0fb0*/  UMOV UR39, UR5 ;  /* 0x0000000500277c82 */ /* 0x000fe20008000000 */
[----:B------:R-:W-:Y:S01]  /*0fc0*/  UIMAD UR6, UR4, UR6, URZ ;  /* 0x00000006040672a4 */ /* 0x000fe2000f8e023f */
[----:B--2---:R-:W-:-:S02]  /*0fd0*/  @P0 R2UR UR47, R4 ;  /* 0x00000000042f02ca */ /* 0x004fc400000e0000 */
[----:B---3--:R-:W-:Y:S01]  /*0fe0*/  @P2 R2UR UR51, R6 ;  /* 0x00000000063322ca */ /* 0x008fe200000e0000 */
[----:B-1----:R-:W-:-:S14]  /*0ff0*/  @P2 BRA `(.L_x_7555) ;  /* 0x0000000000342947 */ /* 0x002fdc0003800000 */
        /* <DEDUP_REMOVED lines=13> */
.L_x_7555:
[----:B------:R-:W-:Y:S01]  /*10d0*/  UMOV UR40, UR52 ;  /* 0x0000003400287c82 */ /* 0x000fe20008000000 */
[----:B------:R-:W-:Y:S05]  /*10e0*/  @!P1 BRA `(.L_x_7556) ;  /* 0x00000000001c9947 */ /* 0x000fea0003800000 */
[----:B------:R-:W-:-:S04]  /*10f0*/  ULEA UR4, UP0, UR37, UR8, 0x2 ;  /* 0x0000000825047291 */ /* 0x000fc8000f80103f */
[----:B------:R-:W-:Y:S02]  /*1100*/  ULEA.HI.X UR5, UR37, UR9, UR38, 0x2, UP0 ;  /* 0x0000000925057291 */ /* 0x000fe400080f1426 */
[----:B------:R-:W-:-:S04]  /*1110*/  MOV R4, UR4 ;  /* 0x0000000400047c02 */ /* 0x000fc80008000f00 */
[----:B------:R-:W-:-:S05]  /*1120*/  IMAD.U32 R5, RZ, RZ, UR5 ;  /* 0x00000005ff057e24 */ /* 0x000fca000f8e00ff */
[----:B------:R-:W2:Y:S02]  /*1130*/  LDG.E R4, desc[UR48][R4.64] ;  /* 0x0000003004047981 */ /* 0x000ea4000c1e1900 */
[----:B--2---:R-:W-:Y:S01]  /*1140*/  R2UR UR6, R4 ;  /* 0x00000000040672ca */ /* 0x004fe200000e0000 */
[----:B------:R-:W-:-:S14]  /*1150*/  BRA `(.L_x_7557) ;  /* 0x0000000000347947 */ /* 0x000fdc0003800000 */
.L_x_7556:
        /* <DEDUP_REMOVED lines=13> */
.L_x_7557:
[----:B------:R-:W-:Y:S01]  /*1230*/  UIADD3 UR47, -UR47, UR6, URZ ;  /* 0x000000062f2f7290 */ /* 0x000fe2000fffe13f */
[----:B------:R-:W-:Y:S01]  /*1240*/  PLOP3.LUT P0, PT, PT, PT, PT, 0x80, 0x0 ;  /* 0x000000000000781c */ /* 0x000fe20003f0f070 */
[----:B------:R-:W-:Y:S01]  /*1250*/  ULEA UR5, UR52, 0xff, 0x7 ;  /* 0x000000ff34057891 */ /* 0x000fe2000f8e383f */
[----:B------:R-:W-:Y:S01]  /*1260*/  IMAD.MOV.U32 R0, RZ, RZ, RZ ;  /* 0x000000ffff007224 */ /* 0x000fe200078e00ff */
[----:B------:R-:W-:Y:S01]  /*1270*/  UIADD3 UR4, UR47, 0x7f, URZ ;  /* 0x0000007f2f047890 */ /* 0x000fe2000fffe03f */
[----:B------:R-:W-:Y:S01]  /*1280*/  IMAD.MOV.U32 R3, RZ, RZ, RZ ;  /* 0x000000ffff037224 */ /* 0x000fe200078e00ff */
[----:B------:R-:W-:Y:S01]  /*1290*/  UIADD3 UR6, UR47, UR5, -UR51 ;  /* 0x000000052f067290 */ /* 0x000fe2000fffe833 */
[----:B------:R-:W-:Y:S01]  /*12a0*/  IMAD.MOV.U32 R151, RZ, RZ, RZ ;  /* 0x000000ffff977224 */ /* 0x000fe200078e00ff */
[----:B------:R-:W-:Y:S01]  /*12b0*/  USHF.R.S32.HI UR5, URZ, 0x1f, UR4 ;  /* 0x0000001f3f057899 */ /* 0x000fe20008011404 */
[----:B------:R-:W-:Y:S01]  /*12c0*/  CS2R R32, SRZ ;  /* 0x0000000000207805 */ /* 0x000fe2000001ff00 */
[----:B------:R-:W-:Y:S01]  /*12d0*/  USHF.R.S32.HI UR7, URZ, 0x1f, UR6 ;  /* 0x0000001f3f077899 */ /* 0x000fe20008011406 */
[----:B------:R-:W-:Y:S01]  /*12e0*/  IMAD.MOV.U32 R21, RZ, RZ, RZ ;  /* 0x000000ffff157224 */ /* 0x000fe200078e00ff */
[----:B------:R-:W-:Y:S01]  /*12f0*/  ULEA.HI UR5, UR5, UR4, URZ, 0x7 ;  /* 0x0000000405057291 */ /* 0x000fe2000f8f383f */
[----:B------:R-:W-:Y:S01]  /*1300*/  CS2R R34, SRZ ;  /* 0x0000000000227805 */ /* 0x000fe2000001ff00 */
[----:B------:R-:W-:Y:S01]  /*1310*/  ULEA.HI UR7, UR7, UR6, URZ, 0x7 ;  /* 0x0000000607077291 */ /* 0x000fe2000f8f383f */
[----:B------:R-:W-:Y:S01]  /*1320*/  CS2R R36, SRZ ;  /* 0x0000000000247805 */ /* 0x000fe2000001ff00 */
[----:B------:R-:W-:Y:S01]  /*1330*/  USHF.R.S32.HI UR5, URZ, 0x7, UR5 ;  /* 0x000000073f057899 */ /* 0x000fe20008011405 */
        /* <DEDUP_REMOVED lines=17> */
[----:B------:R-:W-:-:S02]  /*1450*/  CS2R R68, SRZ ;  /* 0x0000000000447805 */ /* 0x000fc4000001ff00 */
[----:B------:R-:W-:Y:S02]  /*1460*/  CS2R R70, SRZ ;  /* 0x0000000000467805 */ /* 0x000fe4000001ff00 */
[----:B------:R-:W-:Y:S02]  /*1470*/  PLOP3.LUT P1, PT, PT, PT, UP0, 0x80, 0x0 ;  /* 0x000000000000781c */ /* 0x000fe40003f2f008 */
        /* <DEDUP_REMOVED lines=12> */
[----:B------:R-:W-:Y:S01]  /*1540*/  MOV R153, RZ ;  /* 0x000000ff00997202 */ /* 0x000fe20000000f00 */
        /* <DEDUP_REMOVED lines=34> */
.L_x_7559:
[----:B------:R-:W-:Y:S01]  /*1770*/  ULEA.HI UR4, UR45, UR45, URZ, 0x1 ;  /* 0x0000002d2d047291 */ /* 0x000fe2000f8f083f */
[----:B------:R-:W-:-:S03]  /*1780*/  MOV R3, UR46 ;  /* 0x0000002e00037c02 */ /* 0x000fc60008000f00 */
[----:B------:R-:W-:Y:S01]  /*1790*/  ULOP3.LUT UR4, UR4, 0xfffffffe, URZ, 0xc0, !UPT ;  /* 0xfffffffe04047892 */ /* 0x000fe2000f8ec03f */
[----:B------:R-:W-:-:S03]  /*17a0*/  ISETP.NE.AND P0, PT, R3, 0x3, PT ;  /* 0x000000030300780c */ /* 0x000fc60003f05270 */
[----:B------:R-:W-:-:S06]  /*17b0*/  UIADD3 UR4, UR45, -UR4, URZ ;  /* 0x800000042d047290 */ /* 0x000fcc000fffe03f */
[----:B------:R-:W-:-:S05]  /*17c0*/  IMAD.U32 R0, RZ, RZ, UR4 ;  /* 0x00000004ff007e24 */ /* 0x000fca000f8e00ff */
[----:B------:R-:W-:-:S04]  /*17d0*/  SHF.L.U32 R0, R0, 0x1f, RZ ;  /* 0x0000001f00007819 */ /* 0x000fc800000006ff */
[----:B------:R-:W0:Y:S02]  /*17e0*/  SYNCS.PHASECHK.TRANS64.TRYWAIT P1, [UR41+0x28800], R0 ;  /* 0x02880000ff0075a7 */ /* 0x000e240008020169 */
[----:B0-----:R-:W-:Y:S05]  /*17f0*/  @!P1 BRA `(.L_x_7560) ;  /* 0x0000010000249947 */ /* 0x001fea0003800000 */
.L_x_7695:
[----:B------:R-:W-:Y:S05]  /*1800*/  @!P0 BRA `(.L_x_7561) ;  /* 0x0000000000048947 */ /* 0x000fea0003800000 */
[----:B------:R-:W-:Y:S01]  /*1810*/  BPT.TRAP 0x1 ;  /* 0x000000040000795c */ /* 0x000fe20000300000 */
.L_x_7561:
[----:B0-----:R-:W-:Y:S02]  /*1820*/  IMAD.U32 R0, RZ, RZ, UR43 ;  /* 0x0000002bff007e24 */ /* 0x001fe4000f8e00ff */
[----:B------:R-:W-:-:S03]  /*1830*/  IMAD.U32 R3, RZ, RZ, UR44 ;  /* 0x0000002cff037e24 */ /* 0x000fc6000f8e00ff */
[----:B------:R-:W-:Y:S02]  /*1840*/  LEA R0, R0, UR41, 0x3 ;  /* 0x0000002900007c11 */ /* 0x000fe4000f8e18ff */
[----:B------:R-:W-:-:S04]  /*1850*/  SHF.L.U32 R3, R3, 0x1f, RZ ;  /* 0x0000001f03037819 */ /* 0x000fc800000006ff */
[----:B------:R0:W1:Y:S01]  /*1860*/  SYNCS.PHASECHK.TRANS64.TRYWAIT P2, [R0+URZ+0x28830], R3 ;  /* 0x02883003000075a7 */ /* 0x000062000804017f */
[----:B------:R-:W-:Y:S05]  /*1870*/  @!P0 BRA `(.L_x_7562) ;  /* 0x0000000000048947 */ /* 0x000fea0003800000 */
[----:B------:R-:W-:Y:S01]  /*1880*/  BPT.TRAP 0x1 ;  /* 0x000000040000795c */ /* 0x000fe20000300000 */
.L_x_7562:
[----:B------:R-:W2:Y:S01]  /*1890*/  S2R R4, SR_TID.X ;  /* 0x0000000000047919 */ /* 0x000ea20000002100 */
[----:B------:R-:W-:Y:S01]  /*18a0*/  IMAD.MOV.U32 R151, RZ, RZ, RZ ;  /* 0x000000ffff977224 */ /* 0x000fe200078e00ff */
[----:B--2---:R-:W-:Y:S01]  /*18b0*/  LOP3.LUT P1, RZ, R4, 0x7f, RZ, 0xc0, !PT ;  /* 0x0000007f04ff7812 */ /* 0x004fe2000782c0ff */
[----:B-1----:R-:W-:-:S12]  /*18c0*/  @P2 BRA `(.L_x_7563) ;  /* 0x0000000000082947 */ /* 0x002fd80003800000 */
[----:B------:R-:W1:Y:S02]  /*18d0*/  SYNCS.PHASECHK.TRANS64.TRYWAIT P2, [R0+URZ+0x28830], R3 ;  /* 0x02883003000075a7 */ /* 0x000e64000804017f */
[----:B-1----:R-:W-:Y:S05]  /*18e0*/  @!P2 BRA `(.L_x_7564) ;  /* 0x000001000000a947 */ /* 0x002fea0003800000 */
.L_x_7563:
[----:B------:R-:W-:Y:S05]  /*18f0*/  WARPSYNC.ALL ;  /* 0x0000000000007948 */ /* 0x000fea0003800000 */
[----:B------:R-:W-:Y:S01]  /*1900*/  UIADD3 UR4, UR41, 0x18400, URZ ;  /* 0x0001840029047890 */ /* 0x000fe2000fffe03f */
[----:B------:R-:W-:Y:S01]  /*1910*/  WARPGROUP.ARRIVE ;  /* 0x00000000000079c5 */ /* 0x000fe20000000000 */
[----:B------:R-:W-:Y:S01]  /*1920*/  ULOP3.LUT UR32, UR53, 0x10000, URZ, 0xfc, !UPT ;  /* 0x0001000035207892 */ /* 0x000fe2000f8efc3f */
[----:B01----:R-:W-:Y:S01]  /*1930*/  @!P1 VIADD R0, R0, 0x28840 ;  /* 0x0002884000009836 */ /* 0x003fe20000000000 */
        /* <DEDUP_REMOVED lines=9> */
[-C--:B------:R-:W-:Y:S01]  /*19d0*/  MOV R149, R151.reuse ;  /* 0x0000009700957202 */ /* 0x080fe20000000f00 */
[----:B------:R-:W-:Y:S01]  /*19e0*/  UIADD3 UR4, UR32, 0x2, URZ ;  /* 0x0000000220047890 */ /* 0x000fe2000fffe03f */
[--C-:B------:R-:W-:Y:S01]  /*19f0*/  IMAD.MOV.U32 R148, RZ, RZ, R151.reuse ;  /* 0x000000ffff947224 */ /* 0x100fe200078e0097 */
[----:B------:R-:W-:Y:S01]  /*1a00*/  ULEA UR34, UR43, UR50, 0xb ;  /* 0x000000322b227291 */ /* 0x000fe2000f8e583f */
        /* <DEDUP_REMOVED lines=25> */
[-C--:B------:R-:W-:Y:S01]  /*1ba0*/  MOV R138, R151.reuse ;  /* 0x00000097008a7202 */ /* 0x080fe20000000f00 */
        /* <DEDUP_REMOVED lines=46> */
[----:B------:R-:W-:Y:S01]  /*1e90*/  IMAD.MOV.U32 R88, RZ, RZ, R151 ;  /* 0x000000ffff587224 */ /* 0x000fe200078e0097 */
[----:B------:R-:W-:Y:S02]  /*1ea0*/  WARPGROUP.DEPBAR.LE gsb0, 0x0 ;  /* 0x00008000000079c5 */ /* 0x000fe40000010000 */
[----:B------:R-:W-:-:S06]  /*1eb0*/  WARPGROUP.ARRIVE ;  /* 0x00000000000079c5 */ /* 0x000fcc0000000000 */
[----:B------:R-:W-:Y:S01]  /*1ec0*/  HGMMA.64x128x16.F32 R24, gdesc[UR4], R24, gsb0 ;  /* 0x01e00000041879f0 */ /* 0x000fe20008000818 */
[----:B------:R-:W-:Y:S02]  /*1ed0*/  UMOV UR6, 0xffffff80 ;  /* 0xffffff8000067882 */ /* 0x000fe40000000000 */
[----:B------:R-:W-:Y:S02]  /*1ee0*/  UIMAD UR6, UR56, UR6, 0x80 ;  /* 0x00000080380674a4 */ /* 0x000fe4000f8e0206 */
[----:B------:R-:W-:Y:S02]  /*1ef0*/  UIADD3 UR56, UR56, -0x2, URZ ;  /* 0xfffffffe38387890 */ /* 0x000fe4000fffe03f */
[----:B------:R-:W-:-:S04]  /*1f00*/  UIADD3 UR6, UR47, UR6, URZ ;  /* 0x000000062f067290 */ /* 0x000fc8000fffe03f */
[----:B------:R-:W-:Y:S02]  /*1f10*/  UIADD3 UR7, -UR51, 0x1, UR6 ;  /* 0x0000000133077890 */ /* 0x000fe4000fffe106 */
[----:B------:R-:W-:Y:S01]  /*1f20*/  IMAD.U32 R9, RZ, RZ, UR6 ;  /* 0x00000006ff097e24 */ /* 0x000fe2000f8e00ff */
[----:B------:R-:W-:-:S03]  /*1f30*/  ULDC UR6, c[0x0][0x988] ;  /* 0x0002620000067ab9 */ /* 0x000fc60000000800 */
[----:B------:R-:W-:-:S04]  /*1f40*/  IMAD.U32 R89, RZ, RZ, UR7 ;  /* 0x00000007ff597e24 */ /* 0x000fc8000f8e00ff */
[----:B------:R-:W-:Y:S01]  /*1f50*/  IMAD R89, R18, -0x2, R89 ;  /* 0xfffffffe12597824 */ /* 0x000fe200078e0259 */
        /* <DEDUP_REMOVED lines=23> */
[----:B------:R-:W-:Y:S02]  /*20d0*/  IMAD.U32 R40, RZ, RZ, UR52 ;  /* 0x00000034ff287e24 */ /* 0x000fe4000f8e00ff */
[----:B------:R-:W-:Y:S01]  /*20e0*/  FMUL.FTZ R30, R30, UR10 ;  /* 0x0000000a1e1e7c20 */ /* 0x000fe20008410000 */
[----:B------:R-:W-:Y:S01]  /*20f0*/  FMUL.FTZ R10, R36, UR10 ;  /* 0x0000000a240a7c20 */ /* 0x000fe20008410000 */
[----:B------:R-:W0:Y:S01]  /*2100*/  MUFU.TANH R26, R26 ;  /* 0x0000001a001a7308 */ /* 0x000e220000002400 */
[----:B------:R-:W-:-:S02]  /*2110*/  IMAD R40, R40, 0x80, R19 ;  /* 0x0000008028287824 */ /* 0x000fc400078e0213 */
[----:B------:R-:W-:Y:S01]  /*2120*/  FMUL.FTZ R31, R31, UR10 ;  /* 0x0000000a1f1f7c20 */ /* 0x000fe20008410000 */
[----:B------:R-:W-:Y:S02]  /*2130*/  IMAD R36, R18, -0x2, R9 ;  /* 0xfffffffe12247824 */ /* 0x000fe400078e0209 */
[----:B------:R-:W-:Y:S01]  /*2140*/  FMUL.FTZ R34, R34, UR10 ;  /* 0x0000000a22227c20 */ /* 0x000fe20008410000 */
[----:B------:R-:W-:Y:S01]  /*2150*/  FMUL.FTZ R35, R35, UR10 ;  /* 0x0000000a23237c20 */ /* 0x000fe20008410000 */
[----:B------:R-:W-:Y:S01]  /*2160*/  IADD3 R9, R89, 0x8, R40 ;  /* 0x0000000859097810 */ /* 0x000fe20007ffe028 */
[----:B------:R-:W-:Y:S01]  /*2170*/  FMUL.FTZ R38, R38, UR10 ;  /* 0x0000000a26267c20 */ /* 0x000fe20008410000 */
[----:B------:R-:W1:Y:S01]  /*2180*/  MUFU.TANH R27, R27 ;  /* 0x0000001b001b7308 */ /* 0x000e620000002400 */
[----:B------:R-:W-:Y:S01]  /*2190*/  FMUL.FTZ R39, R39, UR10 ;  /* 0x0000000a27277c20 */ /* 0x000fe20008410000 */
[----:B------:R-:W-:Y:S01]  /*21a0*/  VIMNMX R9, R36, R9, PT ;  /* 0x0000000924097248 */ /* 0x000fe20003fe0100 */
[----:B------:R-:W-:Y:S01]  /*21b0*/  FMUL.FTZ R42, R42, UR10 ;  /* 0x0000000a2a2a7c20 */ /* 0x000fe20008410000 */
[----:B------:R-:W-:Y:S01]  /*21c0*/  FMUL.FTZ R43, R43, UR10 ;  /* 0x0000000a2b2b7c20 */ /* 0x000fe20008410000 */
[----:B------:R-:W-:Y:S01]  /*21d0*/  FMUL.FTZ R46, R46, UR10 ;  /* 0x0000000a2e2e7c20 */ /* 0x000fe20008410000 */
[----:B------:R-:W-:Y:S01]  /*21e0*/  ISETP.GT.AND P2, PT, R9, RZ, PT ;  /* 0x000000ff0900720c */ /* 0x000fe20003f44270 */
[----:B------:R-:W-:Y:S01]  /*21f0*/  FMUL.FTZ R47, R47, UR10 ;  /* 0x0000000a2f2f7c20 */ /* 0x000fe20008410000 */
[----:B------:R-:W2:Y:S01]  /*2200*/  MUFU.TANH R30, R30 ;  /* 0x0000001e001e7308 */ /* 0x000ea20000002400 */
[----:B------:R-:W-:Y:S01]  /*2210*/  ISETP.GT.AND P3, PT, R9, 0x1, PT ;  /* 0x000000010900780c */ /* 0x000fe20003f64270 */
[----:B------:R-:W-:Y:S01]  /*2220*/  FMUL.FTZ R50, R50, UR10 ;  /* 0x0000000a32327c20 */ /* 0x000fe20008410000 */
[----:B0-----:R-:W-:Y:S01]  /*2230*/  FSEL R91, R26, -INF , P2 ;  /* 0xff8000001a5b7808 */ /* 0x001fe20001000000 */
[----:B------:R-:W-:Y:S01]  /*2240*/  FMUL.FTZ R51, R51, UR10 ;  /* 0x0000000a33337c20 */ /* 0x000fe20008410000 */
[----:B------:R-:W-:Y:S01]  /*2250*/  ISETP.GT.AND P4, PT, R9, 0x8, PT ;  /* 0x000000080900780c */ /* 0x000fe20003f84270 */
[----:B------:R-:W-:Y:S01]  /*2260*/  FMUL.FTZ R20, R45, UR10 ;  /* 0x0000000a2d147c20 */ /* 0x000fe20008410000 */
[----:B------:R-:W-:Y:S01]  /*2270*/  ISETP.GT.AND P2, PT, R9, 0x9, PT ;  /* 0x000000090900780c */ /* 0x000fe20003f44270 */
[----:B------:R-:W0:Y:S01]  /*2280*/  MUFU.TANH R31, R31 ;  /* 0x0000001f001f7308 */ /* 0x000e220000002400 */
        /* <DEDUP_REMOVED lines=10> */
[----:B------:R-:W-:Y:S01]  /*2330*/  FMUL.FTZ R11, R33, UR10 ;  /* 0x0000000a210b7c20 */ /* 0x000fe20008410000 */
[----:B------:R-:W-:Y:S01]  /*2340*/  FMUL.FTZ R62, R62, UR10 ;  /* 0x0000000a3e3e7c20 */ /* 0x000fe20008410000 */
[----:B------:R-:W-:Y:S01]  /*2350*/  FMNMX.FTZ R4, R93, R4, !PT ;  /* 0x000000045d047209 */ /* 0x000fe20007810000 */
[----:B------:R-:W-:Y:S01]  /*2360*/  FMUL.FTZ R63, R63, UR10 ;  /* 0x0000000a3f3f7c20 */ /* 0x000fe20008410000 */
[----:B------:R-:W-:Y:S01]  /*2370*/  FMUL.FTZ R66, R66, UR10 ;  /* 0x0000000a42427c20 */ /* 0x000fe20008410000 */
[----:B------:R-:W2:Y:S01]  /*2380*/  MUFU.TANH R35, R35 ;  /* 0x0000002300237308 */ /* 0x000ea20000002400 */
[----:B0-----:R-:W-:Y:S01]  /*2390*/  FSEL R95, R31, -INF , P2 ;  /* 0xff8000001f5f7808 */ /* 0x001fe20001000000 */
[----:B------:R-:W-:Y:S01]  /*23a0*/  FMUL.FTZ R67, R67, UR10 ;  /* 0x0000000a43437c20 */ /* 0x000fe20008410000 */
[----:B------:R-:W-:Y:S01]  /*23b0*/  ISETP.GT.AND P2, PT, R9, 0x11, PT ;  /* 0x000000110900780c */ /* 0x000fe20003f44270 */
[----:B------:R-:W-:Y:S01]  /*23c0*/  FMUL.FTZ R12, R37, UR10 ;  /* 0x0000000a250c7c20 */ /* 0x000fe20008410000 */
[----:B------:R-:W-:Y:S01]  /*23d0*/  FMNMX.FTZ R4, R95, R4, !PT ;  /* 0x000000045f047209 */ /* 0x000fe20007810000 */
[----:B------:R-:W-:Y:S01]  /*23e0*/  FMUL.FTZ R70, R70, UR10 ;  /* 0x0000000a46467c20 */ /* 0x000fe20008410000 */
[----:B------:R-:W-:Y:S01]  /*23f0*/  FMUL.FTZ R71, R71, UR10 ;  /* 0x0000000a47477c20 */ /* 0x000fe20008410000 */
        /* <DEDUP_REMOVED lines=41> */
[----:B0-----:R-:W-:Y:S01]  /*2690*/  FSEL R107, R43, -INF , P2 ;  /* 0xff8000002b6b7808 */ /* 0x001fe20001000000 */
[----:B------:R-:W-:Y:S01]  /*26a0*/  FMUL.FTZ R29, R56, UR10 ;  /* 0x0000000a381d7c20 */ /* 0x000fe20008410000 */
[----:B------:R-:W-:Y:S01]  /*26b0*/  ISETP.GT.AND P2, PT, R9, 0x29, PT ;  /* 0x000000290900780c */ /* 0x000fe20003f44270 */
[----:B------:R-:W-:Y:S01]  /*26c0*/  FMUL.FTZ R60, R60, UR10 ;  /* 0x0000000a3c3c7c20 */ /* 0x000fe20008410000 */
[----:B------:R-:W-:Y:S01]  /*26d0*/  FMNMX.FTZ R4, R107, R4, !PT ;  /* 0x000000046b047209 */ /* 0x000fe20007810000 */
        /* <DEDUP_REMOVED lines=25> */
[----:B------:R0:W-:Y:S01]  /*2870*/  @!P1 SYNCS.ARRIVE.TRANS64.RED.A1T0 RZ, [R0+URZ], RZ ;  /* 0x000000ff00ff99a7 */ /* 0x0001e2000810043f */
[----:B------:R-:W3:Y:S01]  /*2880*/  MUFU.TANH R55, R55 ;  /* 0x0000003700377308 */ /* 0x000ee20000002400 */
[----:B-1----:R-:W-:-:S02]  /*2890*/  FSEL R45, R45, -INF , P2 ;  /* 0xff8000002d2d7808 */ /* 0x002fc40001000000 */
        /* <DEDUP_REMOVED lines=61> */
[----:B------:R-:W-:Y:S01]  /*2c70*/  FMNMX.FTZ R30, R59, R4, !PT ;  /* 0x000000043b1e7209 */ /* 0x000fe20007810000 */
[----:B------:R-:W-:Y:S02]  /*2c80*/  FMUL.FTZ R4, R61, UR10 ;  /* 0x0000000a3d047c20 */ /* 0x000fe40008410000 */
[----:B------:R-:W1:Y:S01]  /*2c90*/  MUFU.TANH R67, R87 ;  /* 0x0000005700437308 */ /* 0x000e620000002400 */
[----:B--2---:R-:W-:Y:S02]  /*2ca0*/  FSEL R63, R63, -INF , P2 ;  /* 0xff8000003f3f7808 */ /* 0x004fe40001000000 */
[----:B------:R-:W-:-:S02]  /*2cb0*/  ISETP.GT.AND P2, PT, R9, 0x79, PT ;  /* 0x000000790900780c */ /* 0x000fc40003f44270 */
[----:B------:R-:W-:-:S03]  /*2cc0*/  FMNMX.FTZ R34, R63, R30, !PT ;  /* 0x0000001e3f227209 */ /* 0x000fc60007810000 */
[----:B------:R-:W-:Y:S01]  /*2cd0*/  MUFU.TANH R30, R4 ;  /* 0x00000004001e7308 */ /* 0x000fe20000002400 */
[----:B---3--:R-:W-:Y:S02]  /*2ce0*/  FSEL R61, R86, -INF , P3 ;  /* 0xff800000563d7808 */ /* 0x008fe40001800000 */
[----:B------:R-:W-:Y:S02]  /*2cf0*/  ISETP.GT.AND P3, PT, R36, 0x1, PT ;  /* 0x000000012400780c */ /* 0x000fe40003f64270 */
[----:B------:R-:W-:-:S03]  /*2d00*/  FMNMX.FTZ R34, R61, R34, !PT ;  /* 0x000000223d227209 */ /* 0x000fc60007810000 */
[----:B------:R-:W-:Y:S01]  /*2d10*/  MUFU.TANH R3, R3 ;  /* 0x0000000300037308 */ /* 0x000fe20000002400 */
[----:B-1----:R-:W-:-:S04]  /*2d20*/  FSEL R67, R67, -INF , P2 ;  /* 0xff80000043437808 */ /* 0x002fc80001000000 */
[----:B------:R-:W-:-:S03]  /*2d30*/  FMNMX.FTZ R34, R67, R34, !PT ;  /* 0x0000002243227209 */ /* 0x000fc60007810000 */
[----:B------:R-:W1:Y:S02]  /*2d40*/  MUFU.TANH R5, R5 ;  /* 0x0000000500057308 */ /* 0x000e640000002400 */
[----:B------:R-:W2:Y:S06]  /*2d50*/  SHFL.BFLY PT, R9, R34, 0x2, 0x1f ;  /* 0x0c401f0022097f89 */ /* 0x000eac00000e0000 */
[----:B------:R-:W3:Y:S08]  /*2d60*/  MUFU.TANH R6, R6 ;  /* 0x0000000600067308 */ /* 0x000ef00000002400 */
[----:B------:R-:W-:Y:S01]  /*2d70*/  MUFU.TANH R7, R7 ;  /* 0x0000000700077308 */ /* 0x000fe20000002400 */
[----:B-1----:R-:W-:-:S02]  /*2d80*/  FSEL R5, R5, -INF , P3 ;  /* 0xff80000005057808 */ /* 0x002fc40001800000 */
[----:B------:R-:W-:-:S05]  /*2d90*/  ISETP.GT.AND P3, PT, R36, 0x10, PT ;  /* 0x000000102400780c */ /* 0x000fca0003f64270 */
[----:B------:R-:W1:Y:S01]  /*2da0*/  MUFU.TANH R8, R8 ;  /* 0x0000000800087308 */ /* 0x000e620000002400 */
[----:B---3--:R-:W-:Y:S02]  /*2db0*/  FSEL R71, R6, -INF , P4 ;  /* 0xff80000006477808 */ /* 0x008fe40002000000 */
[----:B--2---:R-:W-:-:S05]  /*2dc0*/  FMNMX.FTZ R4, R34, R9, !PT ;  /* 0x0000000922047209 */ /* 0x004fca0007810000 */
[----:B------:R-:W2:Y:S01]  /*2dd0*/  SHFL.BFLY PT, R9, R4, 0x1, 0x1f ;  /* 0x0c201f0004097f89 */ /* 0x000ea200000e0000 */
[----:B------:R-:W-:Y:S08]  /*2de0*/  MUFU.TANH R11, R11 ;  /* 0x0000000b000b7308 */ /* 0x000ff00000002400 */
[----:B------:R-:W3:Y:S01]  /*2df0*/  MUFU.TANH R10, R10 ;  /* 0x0000000a000a7308 */ /* 0x000ee20000002400 */
[----:B-1----:R-:W-:-:S02]  /*2e00*/  FSEL R79, R8, -INF , P3 ;  /* 0xff800000084f7808 */ /* 0x002fc40001800000 */
[----:B------:R-:W-:-:S05]  /*2e10*/  ISETP.GT.AND P3, PT, R36, 0x18, PT ;  /* 0x000000182400780c */ /* 0x000fca0003f64270 */
[----:B------:R-:W1:Y:S01]  /*2e20*/  MUFU.TANH R12, R12 ;  /* 0x0000000c000c7308 */ /* 0x000e620000002400 */
[----:B--2---:R-:W-:Y:S01]  /*2e30*/  FMNMX.FTZ R9, R4, R9, !PT ;  /* 0x0000000904097209 */ /* 0x004fe20007810000 */
[----:B------:R-:W-:-:S06]  /*2e40*/  IMAD.U32 R4, RZ, RZ, UR6 ;  /* 0x00000006ff047e24 */ /* 0x000fcc000f8e00ff */
[----:B------:R-:W2:Y:S01]  /*2e50*/  MUFU.TANH R13, R13 ;  /* 0x0000000d000d7308 */ /* 0x000ea20000002400 */
[----:B---3--:R-:W-:Y:S01]  /*2e60*/  FSEL R83, R10, -INF , P3 ;  /* 0xff8000000a537808 */ /* 0x008fe20001800000 */
[----:B------:R-:W-:Y:S01]  /*2e70*/  UIADD3 UR6, UR47, -UR51, URZ ;  /* 0x800000332f067290 */ /* 0x000fe2000fffe03f */
[C---:B------:R-:W-:Y:S01]  /*2e80*/  FMUL.FTZ R34, R9.reuse, R4 ;  /* 0x0000000409227220 */ /* 0x040fe20000410000 */
[----:B------:R-:W-:Y:S02]  /*2e90*/  FSETP.NEU.FTZ.AND P2, PT, R9, -INF , PT ;  /* 0xff8000000900780b */ /* 0x000fe40003f5d000 */
[----:B------:R-:W-:Y:S01]  /*2ea0*/  ISETP.GT.AND P3, PT, R36, 0x20, PT ;  /* 0x000000202400780c */ /* 0x000fe20003f64270 */
[----:B------:R-:W-:Y:S01]  /*2eb0*/  ULEA UR6, UR52, UR6, 0x7 ;  /* 0x0000000634067291 */ /* 0x000fe2000f8e383f */
[----:B------:R-:W-:Y:S01]  /*2ec0*/  FSEL R38, R34, RZ, P2 ;  /* 0x000000ff22267208 */ /* 0x000fe20001000000 */
[----:B------:R-:W3:Y:S01]  /*2ed0*/  MUFU.TANH R15, R15 ;  /* 0x0000000f000f7308 */ /* 0x000ee20000002400 */
[----:B------:R-:W-:Y:S01]  /*2ee0*/  ISETP.GT.AND P2, PT, R36, RZ, PT ;  /* 0x000000ff2400720c */ /* 0x000fe20003f44270 */
[----:B------:R-:W-:-:S02]  /*2ef0*/  USHF.R.S32.HI UR7, URZ, 0x1f, UR6 ;  /* 0x0000001f3f077899 */ /* 0x000fc40008011406 */
[-CC-:B------:R-:W-:Y:S01]  /*2f00*/  FFMA.FTZ R181, R91, R4.reuse, -R38.reuse ;  /* 0x000000045bb57223 */ /* 0x180fe20000010826 */
[----:B------:R-:W-:Y:S01]  /*2f10*/  FSEL R3, R3, -INF , P2 ;  /* 0xff80000003037808 */ /* 0x000fe20001000000 */
[-CC-:B------:R-:W-:Y:S01]  /*2f20*/  FFMA.FTZ R183, R93, R4.reuse, -R38.reuse ;  /* 0x000000045db77223 */ /* 0x180fe20000010826 */
[C---:B------:R-:W-:Y:S01]  /*2f30*/  ISETP.GT.AND P2, PT, R36.reuse, 0x9, PT ;  /* 0x000000092400780c */ /* 0x040fe20003f44270 */
[----:B------:R-:W4:Y:S01]  /*2f40*/  MUFU.TANH R14, R14 ;  /* 0x0000000e000e7308 */ /* 0x000f220000002400 */
[----:B------:R-:W-:Y:S01]  /*2f50*/  FMNMX.FTZ R34, R3, R5, !PT ;  /* 0x0000000503227209 */ /* 0x000fe20007810000 */
[-CC-:B------:R-:W-:Y:S01]  /*2f60*/  FFMA.FTZ R6, R95, R4.reuse, -R38.reuse ;  /* 0x000000045f067223 */ /* 0x180fe20000010826 */
[----:B------:R-:W-:Y:S01]  /*2f70*/  FSEL R75, R7, -INF , P2 ;  /* 0xff800000074b7808 */ /* 0x000fe20001000000 */
[--C-:B------:R-:W-:Y:S01]  /*2f80*/  FFMA.FTZ R177, R97, R4, -R38.reuse ;  /* 0x0000000461b17223 */ /* 0x100fe20000010826 */
[----:B------:R-:W-:Y:S01]  /*2f90*/  FMNMX.FTZ R34, R71, R34, !PT ;  /* 0x0000002247227209 */ /* 0x000fe20007810000 */
[--C-:B------:R-:W-:Y:S01]  /*2fa0*/  FFMA.FTZ R8, R99, R4, -R38.reuse ;  /* 0x0000000463087223 */ /* 0x100fe20000010826 */
        /* <DEDUP_REMOVED lines=8> */
[----:B------:R-:W-:Y:S01]  /*3030*/  ISETP.GT.AND P2, PT, R36, 0x19, PT ;  /* 0x000000192400780c */ /* 0x000fe20003f44270 */
[----:B------:R-:W0:Y:S01]  /*3040*/  MUFU.TANH R21, R21 ;  /* 0x0000001500157308 */ /* 0x000e220000002400 */
[----:B------:R-:W-:Y:S01]  /*3050*/  FMNMX.FTZ R34, R11, R34, !PT ;  /* 0x000000220b227209 */ /* 0x000fe20007810000 */
[-CC-:B------:R-:W-:Y:S01]  /*3060*/  FFMA.FTZ R171, R41, R4.reuse, -R38.reuse ;  /* 0x0000000429ab7223 */ /* 0x180fe20000010826 */
[----:B-1----:R-:W-:Y:S01]  /*3070*/  FSEL R87, R12, -INF , P2 ;  /* 0xff8000000c577808 */ /* 0x002fe20001000000 */
[--C-:B------:R-:W-:Y:S01]  /*3080*/  FFMA.FTZ R153, R33, R4, -R38.reuse ;  /* 0x0000000421997223 */ /* 0x100fe20000010826 */
[----:B------:R-:W-:Y:S01]  /*3090*/  FMNMX.FTZ R34, R83, R34, !PT ;  /* 0x0000002253227209 */ /* 0x000fe20007810000 */
[-CC-:B------:R-:W-:Y:S01]  /*30a0*/  FFMA.FTZ R27, R27, R4.reuse, -R38.reuse ;  /* 0x000000041b1b7223 */ /* 0x180fe20000010826 */
[----:B------:R-:W-:Y:S01]  /*30b0*/  ISETP.GT.AND P2, PT, R36, 0x21, PT ;  /* 0x000000212400780c */ /* 0x000fe20003f44270 */
[----:B------:R-:W1:Y:S01]  /*30c0*/  MUFU.TANH R25, R25 ;  /* 0x0000001900197308 */ /* 0x000e620000002400 */
[----:B--2---:R-:W-:Y:S01]  /*30d0*/  FSEL R13, R13, -INF , P3 ;  /* 0xff8000000d0d7808 */ /* 0x004fe20001800000 */
[--C-:B------:R-:W-:Y:S01]  /*30e0*/  FFMA.FTZ R26, R26, R4, -R38.reuse ;  /* 0x000000041a1a7223 */ /* 0x100fe20000010826 */
[----:B------:R-:W-:Y:S01]  /*30f0*/  FMNMX.FTZ R34, R87, R34, !PT ;  /* 0x0000002257227209 */ /* 0x000fe20007810000 */
[-CC-:B------:R-:W-:Y:S01]  /*3100*/  FFMA.FTZ R12, R107, R4.reuse, -R38.reuse ;  /* 0x000000046b0c7223 */ /* 0x180fe20000010826 */
[C---:B------:R-:W-:Y:S01]  /*3110*/  ISETP.GT.AND P3, PT, R36.reuse, 0x28, PT ;  /* 0x000000282400780c */ /* 0x040fe20003f64270 */
[--C-:B------:R-:W-:Y:S01]  /*3120*/  FFMA.FTZ R175, R109, R4, -R38.reuse ;  /* 0x000000046daf7223 */ /* 0x100fe20000010826 */
[----:B---3--:R-:W-:Y:S01]  /*3130*/  FSEL R15, R15, -INF , P2 ;  /* 0xff8000000f0f7808 */ /* 0x008fe20001000000 */
[----:B------:R-:W2:Y:S01]  /*3140*/  MUFU.TANH R24, R24 ;  /* 0x0000001800187308 */ /* 0x000ea20000002400 */
[----:B------:R-:W-:Y:S01]  /*3150*/  FMNMX.FTZ R34, R13, R34, !PT ;  /* 0x000000220d227209 */ /* 0x000fe20007810000 */
[-CC-:B------:R-:W-:Y:S01]  /*3160*/  FFMA.FTZ R169, R113, R4.reuse, -R38.reuse ;  /* 0x0000000471a97223 */ /* 0x180fe20000010826 */
[----:B------:R-:W-:Y:S01]  /*3170*/  ISETP.GT.AND P2, PT, R36, 0x29, PT ;  /* 0x000000292400780c */ /* 0x000fe20003f44270 */
[-CC-:B------:R-:W-:Y:S01]  /*3180*/  FFMA.FTZ R31, R31, R4.reuse, -R38.reuse ;  /* 0x000000041f1f7223 */ /* 0x180fe20000010826 */
[----:B----4-:R-:W-:Y:S01]  /*3190*/  FSEL R89, R14, -INF , P3 ;  /* 0xff8000000e597808 */ /* 0x010fe20001800000 */
[--C-:B------:R-:W-:Y:S01]  /*31a0*/  FFMA.FTZ R14, R111, R4, -R38.reuse ;  /* 0x000000046f0e7223 */ /* 0x100fe20000010826 */
[----:B------:R-:W-:Y:S01]  /*31b0*/  FMNMX.FTZ R34, R15, R34, !PT ;  /* 0x000000220f227209 */ /* 0x000fe20007810000 */
[----:B------:R-:W3:Y:S01]  /*31c0*/  MUFU.TANH R28, R28 ;  /* 0x0000001c001c7308 */ /* 0x000ee20000002400 */
[----:B------:R-:W-:Y:S01]  /*31d0*/  ISETP.GT.AND P3, PT, R36, 0x30, PT ;  /* 0x000000302400780c */ /* 0x000fe20003f64270 */
[-CC-:B------:R-:W-:Y:S01]  /*31e0*/  FFMA.FTZ R35, R35, R4.reuse, -R38.reuse ;  /* 0x0000000423237223 */ /* 0x180fe20000010826 */
[----:B-----5:R-:W-:Y:S01]  /*31f0*/  FSEL R91, R20, -INF , P2 ;  /* 0xff800000145b7808 */ /* 0x020fe20001000000 */
[--C-:B------:R-:W-:Y:S01]  /*3200*/  FFMA.FTZ R20, R45, R4, -R38.reuse ;  /* 0x000000042d147223 */ /* 0x100fe20000010826 */
[----:B------:R-:W-:Y:S01]  /*3210*/  FMNMX.FTZ R34, R89, R34, !PT ;  /* 0x0000002259227209 */ /* 0x000fe20007810000 */
[-CC-:B------:R-:W-:Y:S01]  /*3220*/  FFMA.FTZ R37, R37, R4.reuse, -R38.reuse ;  /* 0x0000000425257223 */ /* 0x180fe20000010826 */
[C---:B------:R-:W-:Y:S01]  /*3230*/  ISETP.GT.AND P2, PT, R36.reuse, 0x31, PT ;  /* 0x000000312400780c */ /* 0x040fe20003f44270 */
[----:B------:R-:W4:Y:S01]  /*3240*/  MUFU.TANH R29, R29 ;  /* 0x0000001d001d7308 */ /* 0x000f220000002400 */
[----:B0-----:R-:W-:Y:S01]  /*3250*/  FSEL R21, R21, -INF , P3 ;  /* 0xff80000015157808 */ /* 0x001fe20001800000 */
[--C-:B------:R-:W-:Y:S01]  /*3260*/  FFMA.FTZ R43, R43, R4, -R38.reuse ;  /* 0x000000042b2b7223 */ /* 0x100fe20000010826 */
[----:B------:R-:W-:Y:S01]  /*3270*/  FMNMX.FTZ R34, R91, R34, !PT ;  /* 0x000000225b227209 */ /* 0x000fe20007810000 */
[-CC-:B------:R-:W-:Y:S01]  /*3280*/  FFMA.FTZ R47, R47, R4.reuse, -R38.reuse ;  /* 0x000000042f2f7223 */ /* 0x180fe20000010826 */
[C---:B------:R-:W-:Y:S01]  /*3290*/  ISETP.GT.AND P3, PT, R36.reuse, 0x38, PT ;  /* 0x000000382400780c */ /* 0x040fe20003f64270 */
[--C-:B------:R-:W-:Y:S01]  /*32a0*/  FFMA.FTZ R49, R49, R4, -R38.reuse ;  /* 0x0000000431317223 */ /* 0x100fe20000010826 */
[----:B-1----:R-:W-:Y:S01]  /*32b0*/  FSEL R25, R25, -INF , P2 ;  /* 0xff80000019197808 */ /* 0x002fe20001000000 */
[----:B------:R-:W0:Y:S01]  /*32c0*/  MUFU.TANH R32, R32 ;  /* 0x0000002000207308 */ /* 0x000e220000002400 */
[----:B------:R-:W-:Y:S01]  /*32d0*/  FMNMX.FTZ R34, R21, R34, !PT ;  /* 0x0000002215227209 */ /* 0x000fe20007810000 */
[-CC-:B------:R-:W-:Y:S01]  /*32e0*/  FFMA.FTZ R51, R51, R4.reuse, -R38.reuse ;  /* 0x0000000433337223 */ /* 0x180fe20000010826 */
[----:B------:R-:W-:Y:S01]  /*32f0*/  ISETP.GT.AND P2, PT, R36, 0x39, PT ;  /* 0x000000392400780c */ /* 0x000fe20003f44270 */
[-CC-:B------:R-:W-:Y:S01]  /*3300*/  FFMA.FTZ R53, R53, R4.reuse, -R38.reuse ;  /* 0x0000000435357223 */ /* 0x180fe20000010826 */
[----:B--2---:R-:W-:Y:S01]  /*3310*/  FSEL R93, R24, -INF , P3 ;  /* 0xff800000185d7808 */ /* 0x004fe20001800000 */
[--C-:B------:R-:W-:Y:S01]  /*3320*/  FFMA.FTZ R24, R39, R4, -R38.reuse ;  /* 0x0000000427187223 */ /* 0x100fe20000010826 */
[----:B------:R-:W-:Y:S01]  /*3330*/  FMNMX.FTZ R34, R25, R34, !PT ;  /* 0x0000002219227209 */ /* 0x000fe20007810000 */
[----:B------:R-:W1:Y:S01]  /*3340*/  MUFU.TANH R60, R60 ;  /* 0x0000003c003c7308 */ /* 0x000e620000002400 */
[----:B------:R-:W-:Y:S01]  /*3350*/  ISETP.GT.AND P3, PT, R36, 0x40, PT ;  /* 0x000000402400780c */ /* 0x000fe20003f64270 */
[-CC-:B------:R-:W-:Y:S01]  /*3360*/  FFMA.FTZ R55, R55, R4.reuse, -R38.reuse ;  /* 0x0000000437377223 */ /* 0x180fe20000010826 */
[----:B---3--:R-:W-:Y:S01]  /*3370*/  FSEL R95, R28, -INF , P2 ;  /* 0xff8000001c5f7808 */ /* 0x008fe20001000000 */
[--C-:B------:R-:W-:Y:S01]  /*3380*/  FFMA.FTZ R57, R57, R4, -R38.reuse ;  /* 0x0000000439397223 */ /* 0x100fe20000010826 */
[----:B------:R-:W-:Y:S01]  /*3390*/  FMNMX.FTZ R34, R93, R34, !PT ;  /* 0x000000225d227209 */ /* 0x000fe20007810000 */
[-CC-:B------:R-:W-:Y:S01]  /*33a0*/  FFMA.FTZ R59, R59, R4.reuse, -R38.reuse ;  /* 0x000000043b3b7223 */ /* 0x180fe20000010826 */
[C---:B------:R-:W-:Y:S01]  /*33b0*/  ISETP.GT.AND P2, PT, R36.reuse, 0x41, PT ;  /* 0x000000412400780c */ /* 0x040fe20003f44270 */
[----:B------:R-:W2:Y:S01]  /*33c0*/  MUFU.TANH R64, R64 ;  /* 0x0000004000407308 */ /* 0x000ea20000002400 */
[----:B----4-:R-:W-:Y:S01]  /*33d0*/  FSEL R29, R29, -INF , P3 ;  /* 0xff8000001d1d7808 */ /* 0x010fe20001800000 */
[--C-:B------:R-:W-:Y:S01]  /*33e0*/  FFMA.FTZ R63, R63, R4, -R38.reuse ;  /* 0x000000043f3f7223 */ /* 0x100fe20000010826 */
[----:B------:R-:W-:Y:S01]  /*33f0*/  FMNMX.FTZ R34, R95, R34, !PT ;  /* 0x000000225f227209 */ /* 0x000fe20007810000 */
[--C-:B------:R-:W-:Y:S01]  /*3400*/  FFMA.FTZ R61, R61, R4, -R38.reuse ;  /* 0x000000043d3d7223 */ /* 0x100fe20000010826 */
[----:B------:R-:W-:Y:S01]  /*3410*/  ISETP.GT.AND P3, PT, R36, 0x48, PT ;  /* 0x000000482400780c */ /* 0x000fe20003f64270 */
[----:B------:R-:W-:Y:S01]  /*3420*/  ULEA.HI UR7, UR7, UR6, URZ, 0x7 ;  /* 0x0000000607077291 */ /* 0x000fe2000f8f383f */
[----:B0-----:R-:W-:Y:S01]  /*3430*/  FSEL R97, R32, -INF , P2 ;  /* 0xff80000020617808 */ /* 0x001fe20001000000 */
[----:B------:R-:W0:Y:S01]  /*3440*/  MUFU.TANH R65, R65 ;  /* 0x0000004100417308 */ /* 0x000e220000002400 */
[----:B------:R-:W-:Y:S01]  /*3450*/  FMNMX.FTZ R34, R29, R34, !PT ;  /* 0x000000221d227209 */ /* 0x000fe20007810000 */
[----:B------:R-:W-:Y:S01]  /*3460*/  USHF.R.S32.HI UR7, URZ, 0x7, UR7 ;  /* 0x000000073f077899 */ /* 0x000fe20008011407 */
[----:B------:R-:W-:Y:S01]  /*3470*/  ISETP.GT.AND P2, PT, R36, 0x49, PT ;  /* 0x000000492400780c */ /* 0x000fe20003f44270 */
[----:B------:R-:W-:Y:S01]  /*3480*/  FFMA.FTZ R38, R67, R4, -R38 ;  /* 0x0000000443267223 */ /* 0x000fe20000010826 */
[----:B-1----:R-:W-:Y:S01]  /*3490*/  FSEL R99, R60, -INF , P3 ;  /* 0xff8000003c637808 */ /* 0x002fe20001800000 */
[----:B------:R-:W-:Y:S01]  /*34a0*/  UISETP.LT.AND UP0, UPT, URZ, UR7, UPT ;  /* 0x000000073f00728c */ /* 0x000fe2000bf01270 */
[----:B------:R-:W-:Y:S01]  /*34b0*/  FMNMX.FTZ R34, R97, R34, !PT ;  /* 0x0000002261227209 */ /* 0x000fe20007810000 */
[----:B------:R-:W1:Y:S01]  /*34c0*/  MUFU.TANH R68, R68 ;  /* 0x0000004400447308 */ /* 0x000e620000002400 */
[----:B------:R-:W-:Y:S01]  /*34d0*/  ISETP.GT.AND P3, PT, R36, 0x50, PT ;  /* 0x000000502400780c */ /* 0x000fe20003f64270 */
[----:B------:R-:W-:Y:S01]  /*34e0*/  USEL UR54, URZ, UR7, !UP0 ;  /* 0x000000073f367287 */ /* 0x000fe2000c000000 */
[----:B------:R-:W-:Y:S01]  /*34f0*/  FSEL R101, R30, -INF , P2 ;  /* 0xff8000001e657808 */ /* 0x000fe20001000000 */
[--C-:B------:R-:W-:Y:S01]  /*3500*/  IMAD.MOV.U32 R113, RZ, RZ, R151.reuse ;  /* 0x000000ffff717224 */ /* 0x100fe200078e0097 */
[----:B------:R-:W-:Y:S01]  /*3510*/  FMNMX.FTZ R34, R99, R34, !PT ;  /* 0x0000002263227209 */ /* 0x000fe20007810000 */
[----:B------:R-:W-:Y:S01]  /*3520*/  UISETP.GE.AND UP0, UPT, UR56, UR54, UPT ;  /* 0x000000363800728c */ /* 0x000fe2000bf06270 */
[----:B------:R-:W-:Y:S01]  /*3530*/  ISETP.GT.AND P2, PT, R36, 0x51, PT ;  /* 0x000000512400780c */ /* 0x000fe20003f44270 */
[----:B------:R-:W3:Y:S01]  /*3540*/  MUFU.TANH R69, R69 ;  /* 0x0000004500457308 */ /* 0x000ee20000002400 */
[----:B--2---:R-:W-:Y:S01]  /*3550*/  FSEL R103, R64, -INF , P3 ;  /* 0xff80000040677808 */ /* 0x004fe20001800000 */
[--C-:B------:R-:W-:Y:S01]  /*3560*/  IMAD.MOV.U32 R111, RZ, RZ, R151.reuse ;  /* 0x000000ffff6f7224 */ /* 0x100fe200078e0097 */
[----:B------:R-:W-:Y:S01]  /*3570*/  FMNMX.FTZ R34, R101, R34, !PT ;  /* 0x0000002265227209 */ /* 0x000fe20007810000 */
[--C-:B------:R-:W-:Y:S01]  /*3580*/  IMAD.MOV.U32 R109, RZ, RZ, R151.reuse ;  /* 0x000000ffff6d7224 */ /* 0x100fe200078e0097 */
[----:B------:R-:W-:Y:S01]  /*3590*/  ISETP.GT.AND P3, PT, R36, 0x58, PT ;  /* 0x000000582400780c */ /* 0x000fe20003f64270 */
[----:B------:R-:W-:Y:S01]  /*35a0*/  IMAD.MOV.U32 R107, RZ, RZ, R151 ;  /* 0x000000ffff6b7224 */ /* 0x000fe200078e0097 */
[----:B0-----:R-:W-:Y:S01]  /*35b0*/  FSEL R65, R65, -INF , P2 ;  /* 0xff80000041417808 */ /* 0x001fe20001000000 */
[----:B------:R-:W0:Y:S01]  /*35c0*/  MUFU.TANH R72, R72 ;  /* 0x0000004800487308 */ /* 0x000e220000002400 */
[----:B------:R-:W-:-:S02]  /*35d0*/  FMNMX.FTZ R34, R103, R34, !PT ;  /* 0x0000002267227209 */ /* 0x000fc40007810000 */
[----:B------:R-:W-:Y:S02]  /*35e0*/  ISETP.GT.AND P2, PT, R36, 0x59, PT ;  /* 0x000000592400780c */ /* 0x000fe40003f44270 */
[----:B-1----:R-:W-:Y:S02]  /*35f0*/  FSEL R105, R68, -INF , P3 ;  /* 0xff80000044697808 */ /* 0x002fe40001800000 */
[----:B------:R-:W-:Y:S01]  /*3600*/  FMNMX.FTZ R34, R65, R34, !PT ;  /* 0x0000002241227209 */ /* 0x000fe20007810000 */
[----:B------:R-:W1:Y:S01]  /*3610*/  MUFU.TANH R73, R73 ;  /* 0x0000004900497308 */ /* 0x000e620000002400 */
[----:B------:R-:W-:Y:S02]  /*3620*/  ISETP.GT.AND P3, PT, R36, 0x60, PT ;  /* 0x000000602400780c */ /* 0x000fe40003f64270 */
[----:B---3--:R-:W-:Y:S02]  /*3630*/  FSEL R69, R69, -INF , P2 ;  /* 0xff80000045457808 */ /* 0x008fe40001000000 */
[----:B------:R-:W-:-:S02]  /*3640*/  FMNMX.FTZ R34, R105, R34, !PT ;  /* 0x0000002269227209 */ /* 0x000fc40007810000 */
[----:B------:R-:W-:Y:S01]  /*3650*/  ISETP.GT.AND P2, PT, R36, 0x61, PT ;  /* 0x000000612400780c */ /* 0x000fe20003f44270 */
[----:B------:R-:W2:Y:S01]  /*3660*/  MUFU.TANH R76, R76 ;  /* 0x0000004c004c7308 */ /* 0x000ea20000002400 */
[----:B0-----:R-:W-:Y:S02]  /*3670*/  FSEL R45, R72, -INF , P3 ;  /* 0xff800000482d7808 */ /* 0x001fe40001800000 */
[----:B------:R-:W-:Y:S02]  /*3680*/  FMNMX.FTZ R34, R69, R34, !PT ;  /* 0x0000002245227209 */ /* 0x000fe40007810000 */
[----:B------:R-:W-:Y:S02]  /*3690*/  ISETP.GT.AND P3, PT, R36, 0x68, PT ;  /* 0x000000682400780c */ /* 0x000fe40003f64270 */
[----:B------:R-:W-:Y:S01]  /*36a0*/  FMNMX.FTZ R34, R45, R34, !PT ;  /* 0x000000222d227209 */ /* 0x000fe20007810000 */
[----:B------:R-:W0:Y:S01]  /*36b0*/  MUFU.TANH R77, R77 ;  /* 0x0000004d004d7308 */ /* 0x000e220000002400 */
        /* <DEDUP_REMOVED lines=19> */
[----:B------:R-:W-:Y:S01]  /*37f0*/  MUFU.EX2 R30, R27 ;  /* 0x0000001b001e7308 */ /* 0x000fe20000000800 */
[----:B0-----:R-:W-:-:S04]  /*3800*/  FSEL R33, R84, -INF , P3 ;  /* 0xff80000054217808 */ /* 0x001fc80001800000 */
[----:B------:R-:W-:-:S03]  /*3810*/  FMNMX.FTZ R34, R33, R34, !PT ;  /* 0x0000002221227209 */ /* 0x000fc60007810000 */
[----:B------:R-:W-:Y:S01]  /*3820*/  MUFU.EX2 R181, R181 ;  /* 0x000000b500b57308 */ /* 0x000fe20000000800 */
[----:B-1----:R-:W-:-:S04]  /*3830*/  FSEL R85, R85, -INF , P2 ;  /* 0xff80000055557808 */ /* 0x002fc80001000000 */
[----:B------:R-:W-:-:S03]  /*3840*/  FMNMX.FTZ R34, R85, R34, !PT ;  /* 0x0000002255227209 */ /* 0x000fc60007810000 */
[----:B------:R-:W0:Y:S02]  /*3850*/  MUFU.EX2 R26, R26 ;  /* 0x0000001a001a7308 */ /* 0x000e240000000800 */
[----:B------:R-:W1:Y:S06]  /*3860*/  SHFL.BFLY PT, R7, R34, 0x2, 0x1f ;  /* 0x0c401f0022077f89 */ /* 0x000e6c00000e0000 */
[----:B------:R-:W2:Y:S08]  /*3870*/  MUFU.EX2 R183, R183 ;  /* 0x000000b700b77308 */ /* 0x000eb00000000800 */
[----:B------:R-:W3:Y:S01]  /*3880*/  MUFU.EX2 R6, R6 ;  /* 0x0000000600067308 */ /* 0x000ee20000000800 */
[----:B0-----:R-:W-:Y:S01]  /*3890*/  FADD.FTZ R46, R181, R26 ;  /* 0x0000001ab52e7221 */ /* 0x001fe20000010000 */
[----:B------:R-:W-:-:S06]  /*38a0*/  F2FP.F16.F32.PACK_AB R181, R26, R181 ;  /* 0x000000b51ab5723e */ /* 0x000fcc00000000ff */
[----:B------:R-:W0:Y:S01]  /*38b0*/  MUFU.EX2 R177, R177 ;  /* 0x000000b100b17308 */ /* 0x000e220000000800 */
[----:B-1----:R-:W-:-:S05]  /*38c0*/  FMNMX.FTZ R27, R34, R7, !PT ;  /* 0x00000007221b7209 */ /* 0x002fca0007810000 */
[----:B------:R-:W1:Y:S02]  /*38d0*/  SHFL.BFLY PT, R28, R27, 0x1, 0x1f ;  /* 0x0c201f001b1c7f89 */ /* 0x000e6400000e0000 */
[----:B------:R-:W4:Y:S08]  /*38e0*/  MUFU.EX2 R8, R8 ;  /* 0x0000000800087308 */ /* 0x000f300000000800 */
[----:B------:R-:W5:Y:S08]  /*38f0*/  MUFU.EX2 R179, R179 ;  /* 0x000000b300b37308 */ /* 0x000f700000000800 */
[----:B------:R-:W-:Y:S01]  /*3900*/  MUFU.EX2 R10, R10 ;  /* 0x0000000a000a7308 */ /* 0x000fe20000000800 */
[----:B-1----:R-:W-:-:S07]  /*3910*/  FMNMX.FTZ R7, R27, R28, !PT ;  /* 0x0000001c1b077209 */ /* 0x002fce0007810000 */
        /* <DEDUP_REMOVED lines=21> */
[-CC-:B------:R-:W-:Y:S01]  /*3a70*/  FFMA.FTZ R21, R21, R4.reuse, -R28.reuse ;  /* 0x0000000415157223 */ /* 0x180fe2000001081c */
[-CC-:B------:R-:W-:Y:S01]  /*3a80*/  FFMA.FTZ R25, R25, R4.reuse, -R28.reuse ;  /* 0x0000000419197223 */ /* 0x180fe2000001081c */
[-CC-:B------:R-:W-:Y:S01]  /*3a90*/  FFMA.FTZ R93, R93, R4.reuse, -R28.reuse ;  /* 0x000000045d5d7223 */ /* 0x180fe2000001081c */
[----:B---3--:R-:W-:Y:S01]  /*3aa0*/  FADD.FTZ R46, R6, R5 ;  /* 0x00000005062e7221 */ /* 0x008fe20000010000 */
[-CC-:B------:R-:W-:Y:S01]  /*3ab0*/  FFMA.FTZ R95, R95, R4.reuse, -R28.reuse ;  /* 0x000000045f5f7223 */ /* 0x180fe2000001081c */
[-C--:B------:R-:W-:Y:S01]  /*3ac0*/  FFMA.FTZ R29, R29, R4.reuse, -R28 ;  /* 0x000000041d1d7223 */ /* 0x080fe2000001081c */
[----:B------:R-:W2:Y:S01]  /*3ad0*/  MUFU.EX2 R71, R71 ;  /* 0x0000004700477308 */ /* 0x000ea20000000800 */
[----:B0-----:R-:W-:Y:S01]  /*3ae0*/  FADD.FTZ R5, R177, R46 ;  /* 0x0000002eb1057221 */ /* 0x001fe20000010000 */
[-CC-:B------:R-:W-:Y:S01]  /*3af0*/  FFMA.FTZ R97, R97, R4.reuse, -R28.reuse ;  /* 0x0000000461617223 */ /* 0x180fe2000001081c */
[-CC-:B------:R-:W-:Y:S01]  /*3b00*/  FFMA.FTZ R99, R99, R4.reuse, -R28.reuse ;  /* 0x0000000463637223 */ /* 0x180fe2000001081c */
[-CC-:B------:R-:W-:Y:S01]  /*3b10*/  FFMA.FTZ R101, R101, R4.reuse, -R28.reuse ;  /* 0x0000000465657223 */ /* 0x180fe2000001081c */
[----:B----4-:R-:W-:Y:S01]  /*3b20*/  FADD.FTZ R46, R8, R5 ;  /* 0x00000005082e7221 */ /* 0x010fe20000010000 */
[-CC-:B------:R-:W-:Y:S01]  /*3b30*/  FFMA.FTZ R103, R103, R4.reuse, -R28.reuse ;  /* 0x0000000467677223 */ /* 0x180fe2000001081c */
[-C--:B------:R-:W-:Y:S01]  /*3b40*/  FFMA.FTZ R65, R65, R4.reuse, -R28 ;  /* 0x0000000441417223 */ /* 0x080fe2000001081c */
[----:B------:R-:W0:Y:S01]  /*3b50*/  MUFU.EX2 R182, R75 ;  /* 0x0000004b00b67308 */ /* 0x000e220000000800 */
[----:B-----5:R-:W-:Y:S01]  /*3b60*/  FADD.FTZ R5, R179, R46 ;  /* 0x0000002eb3057221 */ /* 0x020fe20000010000 */
[----:B-1----:R-:W-:Y:S01]  /*3b70*/  FADD.FTZ R46, R3, R180 ;  /* 0x000000b4032e7221 */ /* 0x002fe20000010000 */
[-CC-:B------:R-:W-:Y:S01]  /*3b80*/  FFMA.FTZ R105, R105, R4.reuse, -R28.reuse ;  /* 0x0000000469697223 */ /* 0x180fe2000001081c */
[----:B------:R-:W-:Y:S01]  /*3b90*/  F2FP.F16.F32.PACK_AB R183, R6, R183 ;  /* 0x000000b706b7723e */ /* 0x000fe200000000ff */
[----:B------:R-:W-:Y:S01]  /*3ba0*/  FADD.FTZ R48, R10, R5 ;  /* 0x000000050a307221 */ /* 0x000fe20000010000 */
[-CC-:B------:R-:W-:Y:S01]  /*3bb0*/  FFMA.FTZ R69, R69, R4.reuse, -R28.reuse ;  /* 0x0000000445457223 */ /* 0x180fe2000001081c */
[-C--:B------:R-:W-:Y:S01]  /*3bc0*/  FFMA.FTZ R45, R45, R4.reuse, -R28 ;  /* 0x000000042d2d7223 */ /* 0x080fe2000001081c */
        /* <DEDUP_REMOVED lines=10> */
[----:B------:R-:W-:Y:S01]  /*3c70*/  FFMA.FTZ R28, R85, R4, -R28 ;  /* 0x00000004551c7223 */ /* 0x000fe2000001081c */
[----:B------:R-:W-:-:S02]  /*3c80*/  F2FP.F16.F32.PACK_AB R180, R180, R3 ;  /* 0x00000003b4b4723e */ /* 0x000fc400000000ff */
[----:B------:R-:W-:Y:S02]  /*3c90*/  F2FP.F16.F32.PACK_AB R177, R8, R177 ;  /* 0x000000b108b1723e */ /* 0x000fe400000000ff */
[----:B------:R-:W-:Y:S01]  /*3ca0*/  F2FP.F16.F32.PACK_AB R179, R10, R179 ;  /* 0x000000b30ab3723e */ /* 0x000fe200000000ff */
[----:B------:R0:W3:Y:S01]  /*3cb0*/  MUFU.EX2 R176, R11 ;  /* 0x0000000b00b07308 */ /* 0x0000e20000000800 */
[----:B-1----:R-:W-:Y:S01]  /*3cc0*/  FADD.FTZ R5, R79, R46 ;  /* 0x0000002e4f057221 */ /* 0x002fe20000010000 */
[----:B------:R-:W-:-:S06]  /*3cd0*/  F2FP.F16.F32.PACK_AB R182, R182, R71 ;  /* 0x00000047b6b6723e */ /* 0x000fcc00000000ff */
[----:B------:R-:W1:Y:S01]  /*3ce0*/  MUFU.EX2 R14, R14 ;  /* 0x0000000e000e7308 */ /* 0x000e620000000800 */
[----:B0-----:R-:W-:Y:S01]  /*3cf0*/  FADD.FTZ R11, R173, R48 ;  /* 0x00000030ad0b7221 */ /* 0x001fe20000010000 */
[----:B------:R-:W-:-:S03]  /*3d00*/  F2FP.F16.F32.PACK_AB R173, R12, R173 ;  /* 0x000000ad0cad723e */ /* 0x000fc600000000ff */
[----:B------:R-:W-:-:S03]  /*3d10*/  FADD.FTZ R48, R12, R11 ;  /* 0x0000000b0c307221 */ /* 0x000fc60000010000 */
[----:B------:R-:W0:Y:S01]  /*3d20*/  MUFU.EX2 R83, R83 ;  /* 0x0000005300537308 */ /* 0x000e220000000800 */
[----:B--2---:R-:W-:Y:S01]  /*3d30*/  FADD.FTZ R11, R175, R48 ;  /* 0x00000030af0b7221 */ /* 0x004fe20000010000 */
[C---:B---3--:R-:W-:Y:S01]  /*3d40*/  FADD.FTZ R46, R176.reuse, R5 ;  /* 0x00000005b02e7221 */ /* 0x048fe20000010000 */
[----:B------:R-:W-:-:S05]  /*3d50*/  F2FP.F16.F32.PACK_AB R176, R176, R79 ;  /* 0x0000004fb0b0723e */ /* 0x000fca00000000ff */
        /* <DEDUP_REMOVED lines=23> */
[----:B------:R2:W3:Y:S01]  /*3ed0*/  MUFU.EX2 R174, R91 ;  /* 0x0000005b00ae7308 */ /* 0x0004e20000000800 */
[----:B-1----:R-:W-:-:S07]  /*3ee0*/  FADD.FTZ R5, R89, R0 ;  /* 0x0000000059057221 */ /* 0x002fce0000010000 */
[----:B------:R-:W1:Y:S01]  /*3ef0*/  MUFU.EX2 R21, R21 ;  /* 0x0000001500157308 */ /* 0x000e620000000800 */
[----:B0-----:R-:W-:Y:S01]  /*3f00*/  FADD.FTZ R11, R153, R46 ;  /* 0x0000002e990b7221 */ /* 0x001fe20000010000 */
[C---:B------:R-:W-:Y:S01]  /*3f10*/  F2FP.F16.F32.PACK_AB R153, R30.reuse, R153 ;  /* 0x000000991e99723e */ /* 0x040fe200000000ff */
[----:B--2---:R-:W-:Y:S02]  /*3f20*/  IMAD.MOV.U32 R91, RZ, RZ, R151 ;  /* 0x000000ffff5b7224 */ /* 0x004fe400078e0097 */
[----:B------:R-:W-:-:S03]  /*3f30*/  FADD.FTZ R46, R30, R11 ;  /* 0x0000000b1e2e7221 */ /* 0x000fc60000010000 */
[----:B------:R-:W0:Y:S01]  /*3f40*/  MUFU.EX2 R31, R31 ;  /* 0x0000001f001f7308 */ /* 0x000e220000000800 */
[C---:B---3--:R-:W-:Y:S01]  /*3f50*/  FADD.FTZ R0, R174.reuse, R5 ;  /* 0x00000005ae007221 */ /* 0x048fe20000010000 */
[----:B------:R-:W-:Y:S01]  /*3f60*/  F2FP.F16.F32.PACK_AB R174, R174, R89 ;  /* 0x00000059aeae723e */ /* 0x000fe200000000ff */
[----:B------:R-:W-:-:S05]  /*3f70*/  IMAD.MOV.U32 R89, RZ, RZ, R151 ;  /* 0x000000ffff597224 */ /* 0x000fca00078e0097 */
        /* <DEDUP_REMOVED lines=9> */
[----:B------:R-:W-:-:S06]  /*4010*/  F2FP.F16.F32.PACK_AB R155, R32, R31 ;  /* 0x0000001f209b723e */ /* 0x000fcc00000000ff */
[----:B------:R1:W3:Y:S01]  /*4020*/  MUFU.EX2 R170, R95 ;  /* 0x0000005f00aa7308 */ /* 0x0002e20000000800 */
[----:B0-----:R-:W-:-:S07]  /*4030*/  FADD.FTZ R5, R93, R0 ;  /* 0x000000005d057221 */ /* 0x001fce0000010000 */
[----:B------:R-:W0:Y:S01]  /*4040*/  MUFU.EX2 R36, R43 ;  /* 0x0000002b00247308 */ /* 0x000e220000000800 */
[----:B--2---:R-:W-:Y:S01]  /*4050*/  FADD.FTZ R11, R37, R46 ;  /* 0x0000002e250b7221 */ /* 0x004fe20000010000 */
[----:B-1----:R-:W-:-:S06]  /*4060*/  IMAD.MOV.U32 R95, RZ, RZ, R151 ;  /* 0x000000ffff5f7224 */ /* 0x002fcc00078e0097 */
[----:B------:R-:W1:Y:S01]  /*4070*/  MUFU.EX2 R29, R29 ;  /* 0x0000001d001d7308 */ /* 0x000e620000000800 */
[C---:B---3--:R-:W-:Y:S01]  /*4080*/  FADD.FTZ R0, R170.reuse, R5 ;  /* 0x00000005aa007221 */ /* 0x048fe20000010000 */
[----:B------:R-:W-:Y:S01]  /*4090*/  F2FP.F16.F32.PACK_AB R170, R170, R93 ;  /* 0x0000005daaaa723e */ /* 0x000fe200000000ff */
[----:B------:R-:W-:-:S05]  /*40a0*/  IMAD.MOV.U32 R93, RZ, RZ, R151 ;  /* 0x000000ffff5d7224 */ /* 0x000fca00078e0097 */
[----:B------:R-:W2:Y:S01]  /*40b0*/  MUFU.EX2 R47, R47 ;  /* 0x0000002f002f7308 */ /* 0x000ea20000000800 */
[C---:B0-----:R-:W-:Y:S01]  /*40c0*/  FADD.FTZ R46, R36.reuse, R11 ;  /* 0x0000000b242e7221 */ /* 0x041fe20000010000 */
[----:B------:R-:W-:-:S06]  /*40d0*/  F2FP.F16.F32.PACK_AB R157, R36, R37 ;  /* 0x00000025249d723e */ /* 0x000fcc00000000ff */
[----:B------:R0:W3:Y:S01]  /*40e0*/  MUFU.EX2 R152, R97 ;  /* 0x0000006100987308 */ /* 0x0000e20000000800 */
[----:B-1----:R-:W-:-:S07]  /*40f0*/  FADD.FTZ R5, R29, R0 ;  /* 0x000000001d057221 */ /* 0x002fce0000010000 */
[----:B------:R-:W1:Y:S01]  /*4100*/  MUFU.EX2 R40, R49 ;  /* 0x0000003100287308 */ /* 0x000e620000000800 */
[----:B--2---:R-:W-:Y:S01]  /*4110*/  FADD.FTZ R11, R47, R46 ;  /* 0x0000002e2f0b7221 */ /* 0x004fe20000010000 */
[----:B0-----:R-:W-:-:S06]  /*4120*/  IMAD.MOV.U32 R97, RZ, RZ, R151 ;  /* 0x000000ffff617224 */ /* 0x001fcc00078e0097 */
[----:B------:R-:W0:Y:S01]  /*4130*/  MUFU.EX2 R99, R99 ;  /* 0x0000006300637308 */ /* 0x000e220000000800 */
[C---:B---3--:R-:W-:Y:S01]  /*4140*/  FADD.FTZ R0, R152.reuse, R5 ;  /* 0x0000000598007221 */ /* 0x048fe20000010000 */
        /* <DEDUP_REMOVED lines=33> */
[----:B------:R-:W-:Y:S02]  /*4360*/  F2FP.F16.F32.PACK_AB R158, R158, R105 ;  /* 0x000000699e9e723e */ /* 0x000fe400000000ff */
[----:B------:R-:W-:-:S04]  /*4370*/  MOV R105, R151 ;  /* 0x0000009700697202 */ /* 0x000fc80000000f00 */
        /* <DEDUP_REMOVED lines=21> */
[----:B-1----:R-:W-:Y:S01]  /*44d0*/  FADD.FTZ R3, R33, R6 ;  /* 0x0000000621037221 */ /* 0x002fe20000010000 */
[C---:B--2---:R-:W-:Y:S01]  /*44e0*/  FADD.FTZ R0, R38.reuse, R11 ;  /* 0x0000000b26007221 */ /* 0x044fe20000010000 */
[----:B------:R-:W-:Y:S02]  /*44f0*/  F2FP.F16.F32.PACK_AB R167, R38, R61 ;  /* 0x0000003d26a7723e */ /* 0x000fe400000000ff */
[C---:B0-----:R-:W-:Y:S01]  /*4500*/  FADD.FTZ R3, R28.reuse, R3 ;  /* 0x000000031c037221 */ /* 0x041fe20000010000 */
[----:B------:R-:W-:Y:S01]  /*4510*/  F2FP.F16.F32.PACK_AB R166, R28, R33 ;  /* 0x000000211ca6723e */ /* 0x000fe200000000ff */
[----:B------:R-:W-:Y:S06]  /*4520*/  @!P2 BRA `(.L_x_7565) ;  /* 0x0000003000b4a947 */ /* 0x000fec0003800000 */
[----:B------:R-:W-:Y:S01]  /*4530*/  IMAD.MOV.U32 R6, RZ, RZ, R9 ;  /* 0x000000ffff067224 */ /* 0x000fe200078e0009 */
[----:B------:R-:W-:Y:S01]  /*4540*/  CS2R R150, SRZ ;  /* 0x0000000000967805 */ /* 0x000fe2000001ff00 */
        /* <DEDUP_REMOVED lines=32> */
[----:B------:R-:W-:Y:S01]  /*4750*/  UMOV UR57, UR44 ;  /* 0x0000002c00397c82 */ /* 0x000fe20008000000 */
[----:B------:R-:W-:Y:S01]  /*4760*/  UMOV UR55, UR43 ;  /* 0x0000002b00377c82 */ /* 0x000fe20008000000 */
[----:B------:R-:W-:-:S05]  /*4770*/  ULDC UR53, c[0x0][0x9d8] ;  /* 0x0002760000357ab9 */ /* 0x000fca0000000800 */
.L_x_7574:
        /* <DEDUP_REMOVED lines=9> */
.L_x_7567:
[----:B------:R-:W-:Y:S01]  /*4810*/  ULEA UR6, UR43, UR41, 0x3 ;  /* 0x000000292b067291 */ /* 0x000fe2000f8e183f */
[----:B------:R-:W-:-:S05]  /*4820*/  IMAD.U32 R4, RZ, RZ, UR44 ;  /* 0x0000002cff047e24 */ /* 0x000fca000f8e00ff */
[----:B------:R-:W-:-:S04]  /*4830*/  SHF.L.U32 R4, R4, 0x1f, RZ ;  /* 0x0000001f04047819 */ /* 0x000fc800000006ff */
[----:B------:R0:W1:Y:S01]  /*4840*/  SYNCS.PHASECHK.TRANS64.TRYWAIT P2, [UR6+0x28830], R4 ;  /* 0x02883004ff0075a7 */ /* 0x0000620008040146 */
[----:B------:R-:W-:Y:S05]  /*4850*/  @!P0 BRA `(.L_x_7568) ;  /* 0x0000000000048947 */ /* 0x000fea0003800000 */
[----:B------:R-:W-:Y:S01]  /*4860*/  BPT.TRAP 0x1 ;  /* 0x000000040000795c */ /* 0x000fe20000300000 */
.L_x_7568:
[----:B-1----:R-:W-:Y:S05]  /*4870*/  @P2 BRA `(.L_x_7566) ;  /* 0x0000000000082947 */ /* 0x002fea0003800000 */
[----:B------:R-:W1:Y:S02]  /*4880*/  SYNCS.PHASECHK.TRANS64.TRYWAIT P2, [UR6+0x28830], R4 ;  /* 0x02883004ff0075a7 */ /* 0x000e640008040146 */
[----:B-1----:R-:W-:Y:S05]  /*4890*/  @!P2 BRA `(.L_x_7569) ;  /* 0x000000d00028a947 */ /* 0x002fea0003800000 */
.L_x_7566:
[----:B01----:R-:W-:Y:S01]  /*48a0*/  VIADD R4, R22, 0x8 ;  /* 0x0000000816047836 */ /* 0x003fe20000000000 */
        /* <DEDUP_REMOVED lines=44> */
.L_x_7571:
[----:B------:R-:W-:Y:S01]  /*4b70*/  ULEA UR6, UR55, UR41, 0x3 ;  /* 0x0000002937067291 */ /* 0x000fe2000f8e183f */
[----:B------:R-:W-:-:S04]  /*4b80*/  MOV R4, UR57 ;  /* 0x0000003900047c02 */ /* 0x000fc80008000f00 */
[----:B------:R-:W-:-:S04]  /*4b90*/  SHF.L.U32 R4, R4, 0x1f, RZ ;  /* 0x0000001f04047819 */ /* 0x000fc800000006ff */
[----:B------:R0:W1:Y:S01]  /*4ba0*/  SYNCS.PHASECHK.TRANS64.TRYWAIT P2, [UR6+0x28850], R4 ;  /* 0x02885004ff0075a7 */ /* 0x0000620008040146 */
[----:B------:R-:W-:Y:S05]  /*4bb0*/  @!P0 BRA `(.L_x_7572) ;  /* 0x0000000000048947 */ /* 0x000fea0003800000 */
[----:B------:R-:W-:Y:S01]  /*4bc0*/  BPT.TRAP 0x1 ;  /* 0x000000040000795c */ /* 0x000fe20000300000 */
.L_x_7572:
[----:B-1----:R-:W-:Y:S05]  /*4bd0*/  @P2 BRA `(.L_x_7570) ;  /* 0x0000000000082947 */ /* 0x002fea0003800000 */
[----:B------:R-:W1:Y:S02]  /*4be0*/  SYNCS.PHASECHK.TRANS64.TRYWAIT P2, [UR6+0x28850], R4 ;  /* 0x02885004ff0075a7 */ /* 0x000e640008040146 */
[----:B-1----:R-:W-:Y:S05]  /*4bf0*/  @!P2 BRA `(.L_x_7573) ;  /* 0x000000cc0068a947 */ /* 0x002fea0003800000 */
.L_x_7570:
[----:B------:R-:W-:Y:S01]  /*4c00*/  UIADD3 UR6, UR41, 0x400, URZ ;  /* 0x0000040029067890 */ /* 0x000fe2000fffe03f */
[----:B------:R-:W-:Y:S01]  /*4c10*/  WARPGROUP.ARRIVE ;  /* 0x00000000000079c5 */ /* 0x000fe20000000000 */
[----:B------:R-:W-:Y:S01]  /*4c20*/  UMOV UR7, 0x40000040 ;  /* 0x4000004000077882 */ /* 0x000fe20000000000 */
[----:B01----:R-:W-:Y:S01]  /*4c30*/  FMUL.FTZ R4, R24, UR53 ;  /* 0x0000003518047c20 */ /* 0x003fe20008410000 */
        /* <DEDUP_REMOVED lines=56> */
[----:B-----5:R-:W-:Y:S01]  /*4fc0*/  FMUL.FTZ R37, R59, UR53 ;  /* 0x000000353b257c20 */ /* 0x020fe20008410000 */
        /* <DEDUP_REMOVED lines=9> */
[----:B------:R-:W-:Y:S01]  /*5060*/  UISETP.GT.AND UP0, UPT, UR56, UR54, UPT ;  /* 0x000000363800728c */ /* 0x000fe2000bf04270 */
[----:B------:R-:W-:-:S04]  /*5070*/  UMOV UR57, UR44 ;  /* 0x0000002c00397c82 */ /* 0x000fc80008000000 */
        /* <DEDUP_REMOVED lines=14> */
[----:B------:R5:W4:Y:S01]  /*5160*/  MUFU.TANH R183, R33 ;  /* 0x0000002100b77308 */ /* 0x000b220000002400 */
[----:B------:R-:W-:Y:S01]  /*5170*/  HGMMA.64x128x16.F32 R88, R176, gdesc[UR4].tnspB, R88, gsb0 ;  /* 0x41e00004b0587df0 */ /* 0x000fe20008000858 */
[----:B------:R-:W-:Y:S01]  /*5180*/  UIADD3 UR6, UR10, 0x100, URZ ;  /* 0x000001000a067890 */ /* 0x000fe2000fffe03f */
[----:B------:R-:W-:-:S05]  /*5190*/  UMOV UR7, 0x40000040 ;  /* 0x4000004000077882 */ /* 0x000fca0000000000 */
[----:B------:R0:W4:Y:S01]  /*51a0*/  MUFU.TANH R181, R36 ;  /* 0x0000002400b57308 */ /* 0x0001220000002400 */
[----:B-----5:R-:W-:-:S07]  /*51b0*/  FMUL.FTZ R33, R51, UR53 ;  /* 0x0000003533217c20 */ /* 0x020fce0008410000 */
[----:B------:R-:W-:Y:S01]  /*51c0*/  MUFU.TANH R51, R69 ;  /* 0x0000004500337308 */ /* 0x000fe20000002400 */
[----:B0-----:R-:W-:Y:S01]  /*51d0*/  FMUL.FTZ R36, R58, UR53 ;  /* 0x000000353a247c20 */ /* 0x001fe20008410000 */
[----:B------:R-:W-:-:S06]  /*51e0*/  FMUL.FTZ R58, R82, UR53 ;  /* 0x00000035523a7c20 */ /* 0x000fcc0008410000 */
[----:B------:R-:W-:Y:S08]  /*51f0*/  MUFU.TANH R47, R72 ;  /* 0x00000048002f7308 */ /* 0x000ff00000002400 */
[----:B------:R-:W-:Y:S08]  /*5200*/  MUFU.TANH R43, R76 ;  /* 0x0000004c002b7308 */ /* 0x000ff00000002400 */
[----:B------:R-:W-:Y:S08]  /*5210*/  MUFU.TANH R39, R77 ;  /* 0x0000004d00277308 */ /* 0x000ff00000002400 */
[----:B------:R-:W-:Y:S08]  /*5220*/  MUFU.TANH R15, R81 ;  /* 0x00000051000f7308 */ /* 0x000ff00000002400 */
[----:B------:R-:W-:Y:S08]  /*5230*/  MUFU.TANH R21, R84 ;  /* 0x0000005400157308 */ /* 0x000ff00000002400 */
[----:B------:R-:W0:Y:S08]  /*5240*/  MUFU.TANH R9, R9 ;  /* 0x0000000900097308 */ /* 0x000e300000002400 */
[----:B------:R-:W-:Y:S08]  /*5250*/  MUFU.TANH R8, R8 ;  /* 0x0000000800087308 */ /* 0x000ff00000002400 */
[----:B------:R-:W-:Y:S08]  /*5260*/  MUFU.TANH R10, R10 ;  /* 0x0000000a000a7308 */ /* 0x000ff00000002400 */
[----:B------:R-:W-:Y:S08]  /*5270*/  MUFU.TANH R11, R11 ;  /* 0x0000000b000b7308 */ /* 0x000ff00000002400 */
[----:B------:R-:W5:Y:S08]  /*5280*/  MUFU.TANH R12, R12 ;  /* 0x0000000c000c7308 */ /* 0x000f700000002400 */
[----:B------:R-:W-:Y:S08]  /*5290*/  MUFU.TANH R14, R14 ;  /* 0x0000000e000e7308 */ /* 0x000ff00000002400 */
[----:B------:R-:W-:Y:S08]  /*52a0*/  MUFU.TANH R20, R20 ;  /* 0x0000001400147308 */ /* 0x000ff00000002400 */
[----:B------:R-:W-:Y:S08]  /*52b0*/  MUFU.TANH R24, R24 ;  /* 0x0000001800187308 */ /* 0x000ff00000002400 */
[----:B------:R-:W5:Y:S08]  /*52c0*/  MUFU.TANH R26, R26 ;  /* 0x0000001a001a7308 */ /* 0x000f700000002400 */
[----:B------:R-:W-:Y:S08]  /*52d0*/  MUFU.TANH R28, R28 ;  /* 0x0000001c001c7308 */ /* 0x000ff00000002400 */
[----:B------:R-:W-:Y:S01]  /*52e0*/  MUFU.TANH R30, R30 ;  /* 0x0000001e001e7308 */ /* 0x000fe20000002400 */
[----:B------:R-:W-:-:S02]  /*52f0*/  WARPGROUP.DEPBAR.LE gsb0, 0x0 ;  /* 0x00008000000079c5 */ /* 0x000fc40000010000 */
[----:B------:R-:W-:-:S05]  /*5300*/  WARPGROUP.ARRIVE ;  /* 0x00000000000079c5 */ /* 0x000fca0000000000 */
[----:B------:R-:W-:Y:S01]  /*5310*/  MUFU.TANH R31, R31 ;  /* 0x0000001f001f7308 */ /* 0x000fe20000002400 */
[----:B------:R-:W-:Y:S01]  /*5320*/  HGMMA.64x128x16.F32 R88, R172, gdesc[UR4].tnspB, R88, gsb0 ;  /* 0x41e00004ac587df0 */ /* 0x000fe20008000858 */
[----:B------:R-:W-:Y:S01]  /*5330*/  UMOV UR6, 0xffffff80 ;  /* 0xffffff8000067882 */ /* 0x000fe20000000000 */
[----:B------:R-:W-:Y:S01]  /*5340*/  UMOV UR7, 0x40000040 ;  /* 0x4000004000077882 */ /* 0x000fe20000000000 */
[----:B------:R-:W-:Y:S02]  /*5350*/  UIMAD UR6, UR56, UR6, 0x1 ;  /* 0x00000001380674a4 */ /* 0x000fe4000f8e0206 */
[----:B------:R-:W-:Y:S02]  /*5360*/  UIADD3 UR56, UR56, -0x1, URZ ;  /* 0xffffffff38387890 */ /* 0x000fe4000fffe03f */
[----:B------:R-:W-:Y:S01]  /*5370*/  MUFU.TANH R32, R32 ;  /* 0x0000002000207308 */ /* 0x000fe20000002400 */
[----:B------:R-:W-:-:S04]  /*5380*/  ULEA UR6, UR52, UR6, 0x7 ;  /* 0x0000000634067291 */ /* 0x000fc8000f8e383f */
[----:B------:R-:W-:-:S03]  /*5390*/  UIADD3 UR6, -UR51, UR6, UR47 ;  /* 0x0000000633067290 */ /* 0x000fc6000fffe12f */
[----:B------:R-:W-:Y:S03]  /*53a0*/  MUFU.TANH R33, R33 ;  /* 0x0000002100217308 */ /* 0x000fe60000002400 */
[----:B------:R-:W-:Y:S01]  /*53b0*/  IMAD.U32 R13, RZ, RZ, UR6 ;  /* 0x00000006ff0d7e24 */ /* 0x000fe2000f8e00ff */
[----:B------:R-:W-:-:S03]  /*53c0*/  UIADD3 UR6, UR10, 0x180, URZ ;  /* 0x000001800a067890 */ /* 0x000fc6000fffe03f */
[----:B------:R-:W-:Y:S01]  /*53d0*/  IMAD R38, R18, -0x2, R13 ;  /* 0xfffffffe12267824 */ /* 0x000fe200078e020d */
[----:B------:R-:W-:Y:S03]  /*53e0*/  MUFU.TANH R34, R34 ;  /* 0x0000002200227308 */ /* 0x000fe60000002400 */
[----:B------:R-:W-:-:S04]  /*53f0*/  IMAD.IADD R27, R19, 0x1, R38 ;  /* 0x00000001131b7824 */ /* 0x000fc800078e0226 */
[C---:B------:R-:W-:Y:S01]  /*5400*/  VIADD R68, R27.reuse, 0x8 ;  /* 0x000000081b447836 */ /* 0x040fe20000000000 */
[C---:B------:R-:W-:Y:S01]  /*5410*/  ISETP.GT.AND P2, PT, R27.reuse, RZ, PT ;  /* 0x000000ff1b00720c */ /* 0x040fe20003f44270 */
[----:B------:R5:W-:Y:S01]  /*5420*/  MUFU.TANH R13, R85 ;  /* 0x00000055000d7308 */ /* 0x000be20000002400 */
[C---:B------:R-:W-:Y:S02]  /*5430*/  ISETP.GT.AND P3, PT, R27.reuse, 0x1, PT ;  /* 0x000000011b00780c */ /* 0x040fe40003f64270 */
[----:B------:R-:W-:Y:S02]  /*5440*/  FSEL R25, R4, -INF , P2 ;  /* 0xff80000004197808 */ /* 0x000fe40001000000 */
[----:B------:R-:W-:Y:S02]  /*5450*/  ISETP.GT.AND P2, PT, R27, 0x8, PT ;  /* 0x000000081b00780c */ /* 0x000fe40003f44270 */
[----:B-1----:R-:W-:Y:S01]  /*5460*/  FSEL R189, R7, -INF , P3 ;  /* 0xff80000007bd7808 */ /* 0x002fe20001800000 */
[----:B------:R-:W-:Y:S01]  /*5470*/  FMUL.FTZ R7, R73, UR53 ;  /* 0x0000003549077c20 */ /* 0x000fe20008410000 */
[----:B------:R-:W-:Y:S01]  /*5480*/  FMNMX.FTZ R4, R25, R5, !PT ;  /* 0x0000000519047209 */ /* 0x000fe20007810000 */
[----:B------:R-:W-:Y:S01]  /*5490*/  MUFU.TANH R35, R35 ;  /* 0x0000002300237308 */ /* 0x000fe20000002400 */
[----:B------:R-:W-:-:S02]  /*54a0*/  ISETP.GT.AND P3, PT, R27, 0x9, PT ;  /* 0x000000091b00780c */ /* 0x000fc40003f64270 */
[----:B--2---:R-:W-:Y:S02]  /*54b0*/  FSEL R191, R191, -INF , P2 ;  /* 0xff800000bfbf7808 */ /* 0x004fe40001000000 */
[----:B------:R-:W-:Y:S02]  /*54c0*/  FMNMX.FTZ R38, R189, R4, !PT ;  /* 0x00000004bd267209 */ /* 0x000fe40007810000 */
[----:B------:R-:W-:Y:S01]  /*54d0*/  ISETP.GT.AND P2, PT, R27, 0x10, PT ;  /* 0x000000101b00780c */ /* 0x000fe20003f44270 */
[----:B------:R1:W2:Y:S01]  /*54e0*/  MUFU.TANH R4, R61 ;  /* 0x0000003d00047308 */ /* 0x0002a20000002400 */
[----:B---3--:R-:W-:Y:S02]  /*54f0*/  FSEL R193, R193, -INF , P3 ;  /* 0xff800000c1c17808 */ /* 0x008fe40001800000 */
[----:B------:R-:W-:Y:S02]  /*5500*/  FMNMX.FTZ R38, R191, R38, !PT ;  /* 0x00000026bf267209 */ /* 0x000fe40007810000 */
[----:B------:R-:W-:-:S02]  /*5510*/  ISETP.GT.AND P3, PT, R27, 0x11, PT ;  /* 0x000000111b00780c */ /* 0x000fc40003f64270 */
[----:B----4-:R-:W-:Y:S01]  /*5520*/  FSEL R187, R187, -INF , P2 ;  /* 0xff800000bbbb7808 */ /* 0x010fe20001000000 */
[----:B------:R-:W3:Y:S01]  /*5530*/  MUFU.TANH R7, R7 ;  /* 0x0000000700077308 */ /* 0x000ee20000002400 */
[----:B------:R-:W-:Y:S02]  /*5540*/  FMNMX.FTZ R38, R193, R38, !PT ;  /* 0x00000026c1267209 */ /* 0x000fe40007810000 */
[----:B------:R-:W-:Y:S02]  /*5550*/  ISETP.GT.AND P2, PT, R27, 0x18, PT ;  /* 0x000000181b00780c */ /* 0x000fe40003f44270 */
[----:B------:R-:W-:Y:S02]  /*5560*/  FSEL R183, R183, -INF , P3 ;  /* 0xff800000b7b77808 */ /* 0x000fe40001800000 */
[----:B------:R-:W-:Y:S01]  /*5570*/  FMNMX.FTZ R38, R187, R38, !PT ;  /* 0x00000026bb267209 */ /* 0x000fe20007810000 */
[----:B------:R-:W-:Y:S01]  /*5580*/  MUFU.TANH R36, R36 ;  /* 0x0000002400247308 */ /* 0x000fe20000002400 */
[----:B------:R-:W-:-:S02]  /*5590*/  ISETP.GT.AND P3, PT, R27, 0x19, PT ;  /* 0x000000191b00780c */ /* 0x000fc40003f64270 */
[----:B------:R-:W-:Y:S02]  /*55a0*/  FSEL R181, R181, -INF , P2 ;  /* 0xff800000b5b57808 */ /* 0x000fe40001000000 */
[----:B------:R-:W-:Y:S02]  /*55b0*/  FMNMX.FTZ R38, R183, R38, !PT ;  /* 0x00000026b7267209 */ /* 0x000fe40007810000 */
[----:B------:R-:W-:Y:S01]  /*55c0*/  ISETP.GT.AND P2, PT, R27, 0x20, PT ;  /* 0x000000201b00780c */ /* 0x000fe20003f44270 */
[----:B------:R-:W-:Y:S01]  /*55d0*/  MUFU.TANH R37, R37 ;  /* 0x0000002500257308 */ /* 0x000fe20000002400 */
[----:B------:R-:W-:Y:S02]  /*55e0*/  FSEL R29, R29, -INF , P3 ;  /* 0xff8000001d1d7808 */ /* 0x000fe40001800000 */
[----:B------:R-:W-:Y:S02]  /*55f0*/  FMNMX.FTZ R38, R181, R38, !PT ;  /* 0x00000026b5267209 */ /* 0x000fe40007810000 */
[----:B------:R-:W-:-:S02]  /*5600*/  ISETP.GT.AND P3, PT, R27, 0x21, PT ;  /* 0x000000211b00780c */ /* 0x000fc40003f64270 */
[----:B------:R-:W-:Y:S01]  /*5610*/  FSEL R179, R40, -INF , P2 ;  /* 0xff80000028b37808 */ /* 0x000fe20001000000 */
[----:B------:R-:W-:Y:S01]  /*5620*/  FMUL.FTZ R40, R62, UR53 ;  /* 0x000000353e287c20 */ /* 0x000fe20008410000 */
[----:B------:R-:W-:Y:S01]  /*5630*/  FMNMX.FTZ R38, R29, R38, !PT ;  /* 0x000000261d267209 */ /* 0x000fe20007810000 */
[----:B------:R-:W-:Y:S01]  /*5640*/  MUFU.TANH R42, R42 ;  /* 0x0000002a002a7308 */ /* 0x000fe20000002400 */
[----:B------:R-:W-:Y:S02]  /*5650*/  ISETP.GT.AND P2, PT, R27, 0x28, PT ;  /* 0x000000281b00780c */ /* 0x000fe40003f44270 */
[----:B------:R-:W-:Y:S02]  /*5660*/  FSEL R177, R41, -INF , P3 ;  /* 0xff80000029b17808 */ /* 0x000fe40001800000 */
[----:B------:R-:W-:Y:S02]  /*5670*/  FMNMX.FTZ R38, R179, R38, !PT ;  /* 0x00000026b3267209 */ /* 0x000fe40007810000 */
[----:B------:R-:W-:Y:S01]  /*5680*/  ISETP.GT.AND P3, PT, R27, 0x29, PT ;  /* 0x000000291b00780c */ /* 0x000fe20003f64270 */
[----:B------:R-:W4:Y:S01]  /*5690*/  MUFU.TANH R41, R80 ;  /* 0x0000005000297308 */ /* 0x000f220000002400 */
[----:B------:R-:W-:-:S02]  /*56a0*/  FMNMX.FTZ R38, R177, R38, !PT ;  /* 0x00000026b1267209 */ /* 0x000fc40007810000 */
[C---:B------:R-:W-:Y:S02]  /*56b0*/  ISETP.GT.AND P4, PT, R68.reuse, RZ, PT ;  /* 0x000000ff4400720c */ /* 0x040fe40003f84270 */
[C---:B------:R-:W-:Y:S02]  /*56c0*/  ISETP.GT.AND P5, PT, R68.reuse, 0x1, PT ;  /* 0x000000014400780c */ /* 0x040fe40003fa4270 */
[----:B0-----:R-:W-:Y:S01]  /*56d0*/  FSEL R63, R9, -INF , P4 ;  /* 0xff800000093f7808 */ /* 0x001fe20002000000 */
[----:B------:R-:W0:Y:S01]  /*56e0*/  MUFU.TANH R40, R40 ;  /* 0x0000002800287308 */ /* 0x000e220000002400 */
[C---:B------:R-:W-:Y:S02]  /*56f0*/  ISETP.GT.AND P6, PT, R68.reuse, 0x9, PT ;  /* 0x000000094400780c */ /* 0x040fe40003fc4270 */
[----:B------:R-:W-:-:S04]  /*5700*/  ISETP.GT.AND P4, PT, R68, 0x10, PT ;  /* 0x000000104400780c */ /* 0x000fc80003f84270 */
[----:B-----5:R-:W-:Y:S01]  /*5710*/  FSEL R77, R12, -INF , P4 ;  /* 0xff8000000c4d7808 */ /* 0x020fe20002000000 */
[----:B------:R-:W-:Y:S01]  /*5720*/  MUFU.TANH R46, R46 ;  /* 0x0000002e002e7308 */ /* 0x000fe20000002400 */
[----:B------:R-:W-:-:S04]  /*5730*/  ISETP.GT.AND P4, PT, R68, 0x20, PT ;  /* 0x000000204400780c */ /* 0x000fc80003f84270 */
[----:B------:R-:W-:Y:S02]  /*5740*/  FSEL R85, R26, -INF , P4 ;  /* 0xff8000001a557808 */ /* 0x000fe40002000000 */
[----:B------:R-:W-:Y:S01]  /*5750*/  ISETP.GT.AND P4, PT, R68, 0x30, PT ;  /* 0x000000304400780c */ /* 0x000fe20003f84270 */
[----:B------:R-:W-:Y:S08]  /*5760*/  MUFU.TANH R50, R50 ;  /* 0x0000003200327308 */ /* 0x000ff00000002400 */
[----:B------:R-:W-:Y:S08]  /*5770*/  MUFU.TANH R54, R54 ;  /* 0x0000003600367308 */ /* 0x000ff00000002400 */
[----:B------:R-:W-:Y:S01]  /*5780*/  MUFU.TANH R58, R58 ;  /* 0x0000003a003a7308 */ /* 0x000fe20000002400 */
[----:B------:R-:W-:-:S02]  /*5790*/  WARPGROUP.DEPBAR.LE gsb0, 0x0 ;  /* 0x00008000000079c5 */ /* 0x000fc40000010000 */
[----:B------:R-:W-:Y:S01]  /*57a0*/  WARPGROUP.ARRIVE ;  /* 0x00000000000079c5 */ /* 0x000fe20000000000 */
[----:B------:R-:W-:Y:S01]  /*57b0*/  FSEL R175, R44, -INF , P2 ;  /* 0xff8000002caf7808 */ /* 0x000fe20001000000 */
[----:B------:R-:W-:Y:S01]  /*57c0*/  FMUL.FTZ R44, R66, UR53 ;  /* 0x00000035422c7c20 */ /* 0x000fe20008410000 */
[----:B------:R-:W-:Y:S01]  /*57d0*/  ISETP.GT.AND P2, PT, R27, 0x30, PT ;  /* 0x000000301b00780c */ /* 0x000fe20003f44270 */
[----:B------:R-:W-:Y:S01]  /*57e0*/  FMUL.FTZ R66, R87, UR53 ;  /* 0x0000003557427c20 */ /* 0x000fe20008410000 */
[----:B------:R-:W-:Y:S01]  /*57f0*/  FSEL R173, R45, -INF , P3 ;  /* 0xff8000002dad7808 */ /* 0x000fe20001800000 */
[----:B------:R-:W-:Y:S01]  /*5800*/  HGMMA.64x128x16.F32 R88, R168, gdesc[UR4].tnspB, R88, gsb0 ;  /* 0x41e00004a8587df0 */ /* 0x000fe20008000858 */
[----:B------:R-:W-:Y:S01]  /*5810*/  UIADD3 UR6, UR10, 0x200, URZ ;  /* 0x000002000a067890 */ /* 0x000fe2000fffe03f */
[----:B------:R-:W-:Y:S01]  /*5820*/  FMNMX.FTZ R38, R175, R38, !PT ;  /* 0x00000026af267209 */ /* 0x000fe20007810000 */
[----:B------:R-:W-:Y:S01]  /*5830*/  UMOV UR7, 0x40000040 ;  /* 0x4000004000077882 */ /* 0x000fe20000000000 */
[----:B------:R-:W-:Y:S01]  /*5840*/  ISETP.GT.AND P3, PT, R27, 0x31, PT ;  /* 0x000000311b00780c */ /* 0x000fe20003f64270 */
[----:B------:R-:W5:Y:S01]  /*5850*/  MUFU.TANH R44, R44 ;  /* 0x0000002c002c7308 */ /* 0x000f620000002400 */
[----:B------:R-:W-:-:S07]  /*5860*/  FMNMX.FTZ R38, R173, R38, !PT ;  /* 0x00000026ad267209 */ /* 0x000fce0007810000 */
[----:B------:R-:W-:Y:S01]  /*5870*/  MUFU.TANH R66, R66 ;  /* 0x0000004200427308 */ /* 0x000fe20000002400 */
[----:B------:R-:W-:Y:S02]  /*5880*/  WARPGROUP.DEPBAR.LE gsb0, 0x0 ;  /* 0x00008000000079c5 */ /* 0x000fe40000010000 */
[----:B------:R-:W-:Y:S01]  /*5890*/  WARPGROUP.ARRIVE ;  /* 0x00000000000079c5 */ /* 0x000fe20000000000 */
[----:B------:R-:W-:Y:S01]  /*58a0*/  FSEL R171, R48, -INF , P2 ;  /* 0xff80000030ab7808 */ /* 0x000fe20001000000 */
[----:B------:R-:W-:Y:S01]  /*58b0*/  FMUL.FTZ R48, R67, UR53 ;  /* 0x0000003543307c20 */ /* 0x000fe20008410000 */
[----:B------:R-:W-:Y:S02]  /*58c0*/  ISETP.GT.AND P2, PT, R27, 0x38, PT ;  /* 0x000000381b00780c */ /* 0x000fe40003f44270 */
[----:B------:R-:W-:Y:S01]  /*58d0*/  FSEL R169, R49, -INF , P3 ;  /* 0xff80000031a97808 */ /* 0x000fe20001800000 */
[----:B------:R-:W-:Y:S01]  /*58e0*/  HGMMA.64x128x16.F32 R88, R152, gdesc[UR4].tnspB, R88, gsb0 ;  /* 0x41e0000498587df0 */ /* 0x000fe20008000858 */
[----:B------:R-:W-:Y:S01]  /*58f0*/  FMNMX.FTZ R38, R171, R38, !PT ;  /* 0x00000026ab267209 */ /* 0x000fe20007810000 */
[----:B------:R-:W-:Y:S01]  /*5900*/  UIADD3 UR6, UR10, 0x280, URZ ;  /* 0x000002800a067890 */ /* 0x000fe2000fffe03f */
[----:B------:R-:W-:Y:S01]  /*5910*/  ISETP.GT.AND P3, PT, R27, 0x39, PT ;  /* 0x000000391b00780c */ /* 0x000fe20003f64270 */
[----:B------:R-:W-:Y:S01]  /*5920*/  UMOV UR7, 0x40000040 ;  /* 0x4000004000077882 */ /* 0x000fe20000000000 */
[----:B------:R-:W-:Y:S01]  /*5930*/  FSEL R73, R52, -INF , P2 ;  /* 0xff80000034497808 */ /* 0x000fe20001000000 */
[----:B------:R-:W-:Y:S01]  /*5940*/  FMUL.FTZ R52, R71, UR53 ;  /* 0x0000003547347c20 */ /* 0x000fe20008410000 */
[----:B------:R-:W-:Y:S01]  /*5950*/  FMNMX.FTZ R38, R169, R38, !PT ;  /* 0x00000026a9267209 */ /* 0x000fe20007810000 */
[----:B------:R-:W5:Y:S01]  /*5960*/  MUFU.TANH R48, R48 ;  /* 0x0000003000307308 */ /* 0x000f620000002400 */
[----:B------:R-:W-:-:S02]  /*5970*/  ISETP.GT.AND P2, PT, R27, 0x40, PT ;  /* 0x000000401b00780c */ /* 0x000fc40003f44270 */
[----:B------:R-:W-:Y:S02]  /*5980*/  FSEL R69, R53, -INF , P3 ;  /* 0xff80000035457808 */ /* 0x000fe40001800000 */
[----:B------:R-:W-:Y:S02]  /*5990*/  FMNMX.FTZ R38, R73, R38, !PT ;  /* 0x0000002649267209 */ /* 0x000fe40007810000 */
[----:B------:R-:W-:Y:S01]  /*59a0*/  ISETP.GT.AND P3, PT, R27, 0x41, PT ;  /* 0x000000411b00780c */ /* 0x000fe20003f64270 */
[----:B------:R-:W5:Y:S01]  /*59b0*/  MUFU.TANH R52, R52 ;  /* 0x0000003400347308 */ /* 0x000f620000002400 */
[----:B------:R-:W-:Y:S01]  /*59c0*/  FSEL R65, R56, -INF , P2 ;  /* 0xff80000038417808 */ /* 0x000fe20001000000 */
[----:B------:R-:W-:Y:S01]  /*59d0*/  FMUL.FTZ R56, R75, UR53 ;  /* 0x000000354b387c20 */ /* 0x000fe20008410000 */
[----:B------:R-:W-:Y:S02]  /*59e0*/  FMNMX.FTZ R38, R69, R38, !PT ;  /* 0x0000002645267209 */ /* 0x000fe40007810000 */
[----:B------:R-:W-:-:S02]  /*59f0*/  ISETP.GT.AND P2, PT, R27, 0x48, PT ;  /* 0x000000481b00780c */ /* 0x000fc40003f44270 */
[----:B-1----:R-:W-:Y:S01]  /*5a00*/  FSEL R61, R57, -INF , P3 ;  /* 0xff800000393d7808 */ /* 0x002fe20001800000 */
[----:B------:R-:W1:Y:S01]  /*5a10*/  MUFU.TANH R56, R56 ;  /* 0x0000003800387308 */ /* 0x000e620000002400 */
[----:B------:R-:W-:Y:S02]  /*5a20*/  FMNMX.FTZ R38, R65, R38, !PT ;  /* 0x0000002641267209 */ /* 0x000fe40007810000 */
[----:B------:R-:W-:Y:S02]  /*5a30*/  ISETP.GT.AND P3, PT, R27, 0x49, PT ;  /* 0x000000491b00780c */ /* 0x000fe40003f64270 */
[----:B------:R-:W-:Y:S01]  /*5a40*/  FSEL R53, R60, -INF , P2 ;  /* 0xff8000003c357808 */ /* 0x000fe20001000000 */
[----:B------:R-:W-:Y:S01]  /*5a50*/  FMUL.FTZ R60, R79, UR53 ;  /* 0x000000354f3c7c20 */ /* 0x000fe20008410000 */
[----:B------:R-:W-:Y:S02]  /*5a60*/  FMNMX.FTZ R38, R61, R38, !PT ;  /* 0x000000263d267209 */ /* 0x000fe40007810000 */
[----:B------:R-:W-:-:S02]  /*5a70*/  ISETP.GT.AND P2, PT, R27, 0x50, PT ;  /* 0x000000501b00780c */ /* 0x000fc40003f44270 */
[----:B--2---:R-:W-:Y:S01]  /*5a80*/  FSEL R49, R4, -INF , P3 ;  /* 0xff80000004317808 */ /* 0x004fe20001800000 */
[----:B------:R-:W2:Y:S01]  /*5a90*/  MUFU.TANH R60, R60 ;  /* 0x0000003c003c7308 */ /* 0x000ea20000002400 */
[----:B------:R-:W-:Y:S01]  /*5aa0*/  FMNMX.FTZ R38, R53, R38, !PT ;  /* 0x0000002635267209 */ /* 0x000fe20007810000 */
[----:B------:R-:W0:Y:S01]  /*5ab0*/  LDC R4, c[0x0][0x988] ;  /* 0x00026200ff047b82 */ /* 0x000e220000000800 */
[----:B------:R-:W-:Y:S02]  /*5ac0*/  ISETP.GT.AND P3, PT, R27, 0x51, PT ;  /* 0x000000511b00780c */ /* 0x000fe40003f64270 */
[----:B------:R-:W-:Y:S01]  /*5ad0*/  FSEL R57, R64, -INF , P2 ;  /* 0xff80000040397808 */ /* 0x000fe20001000000 */
[----:B------:R-:W-:Y:S01]  /*5ae0*/  FMUL.FTZ R64, R83, UR53 ;  /* 0x0000003553407c20 */ /* 0x000fe20008410000 */
[----:B------:R-:W-:Y:S02]  /*5af0*/  FMNMX.FTZ R38, R49, R38, !PT ;  /* 0x0000002631267209 */ /* 0x000fe40007810000 */
[----:B------:R-:W-:-:S02]  /*5b00*/  ISETP.GT.AND P2, PT, R27, 0x58, PT ;  /* 0x000000581b00780c */ /* 0x000fc40003f44270 */
[----:B------:R-:W-:Y:S01]  /*5b10*/  FSEL R59, R59, -INF , P3 ;  /* 0xff8000003b3b7808 */ /* 0x000fe20001800000 */
[----:B------:R-:W2:Y:S01]  /*5b20*/  MUFU.TANH R64, R64 ;  /* 0x0000004000407308 */ /* 0x000ea20000002400 */
[----:B------:R-:W-:Y:S02]  /*5b30*/  FMNMX.FTZ R38, R57, R38, !PT ;  /* 0x0000002639267209 */ /* 0x000fe40007810000 */
[----:B------:R-:W-:Y:S02]  /*5b40*/  ISETP.GT.AND P3, PT, R27, 0x59, PT ;  /* 0x000000591b00780c */ /* 0x000fe40003f64270 */
[----:B------:R-:W-:Y:S02]  /*5b50*/  FSEL R55, R55, -INF , P2 ;  /* 0xff80000037377808 */ /* 0x000fe40001000000 */
[----:B------:R-:W-:Y:S02]  /*5b60*/  FMNMX.FTZ R38, R59, R38, !PT ;  /* 0x000000263b267209 */ /* 0x000fe40007810000 */
[----:B------:R-:W-:-:S02]  /*5b70*/  ISETP.GT.AND P2, PT, R27, 0x60, PT ;  /* 0x000000601b00780c */ /* 0x000fc40003f44270 */
[----:B------:R-:W-:Y:S02]  /*5b80*/  FSEL R51, R51, -INF , P3 ;  /* 0xff80000033337808 */ /* 0x000fe40001800000 */
[----:B------:R-:W-:Y:S02]  /*5b90*/  FMNMX.FTZ R38, R55, R38, !PT ;  /* 0x0000002637267209 */ /* 0x000fe40007810000 */
[----:B------:R-:W-:Y:S02]  /*5ba0*/  ISETP.GT.AND P3, PT, R27, 0x61, PT ;  /* 0x000000611b00780c */ /* 0x000fe40003f64270 */
[----:B------:R-:W-:Y:S02]  /*5bb0*/  FSEL R47, R47, -INF , P2 ;  /* 0xff8000002f2f7808 */ /* 0x000fe40001000000 */
[----:B------:R-:W-:Y:S02]  /*5bc0*/  FMNMX.FTZ R38, R51, R38, !PT ;  /* 0x0000002633267209 */ /* 0x000fe40007810000 */
[----:B------:R-:W-:-:S02]  /*5bd0*/  ISETP.GT.AND P2, PT, R27, 0x68, PT ;  /* 0x000000681b00780c */ /* 0x000fc40003f44270 */
[----:B---3--:R-:W-:Y:S02]  /*5be0*/  FSEL R45, R7, -INF , P3 ;  /* 0xff800000072d7808 */ /* 0x008fe40001800000 */
        /* <DEDUP_REMOVED lines=8> */
[----:B----4-:R-:W-:Y:S02]  /*5c70*/  FSEL R41, R41, -INF , P2 ;  /* 0xff80000029297808 */ /* 0x010fe40001000000 */
[----:B------:R-:W-:Y:S02]  /*5c80*/  FMNMX.FTZ R38, R39, R38, !PT ;  /* 0x0000002627267209 */ /* 0x000fe40007810000 */
[----:B------:R-:W-:-:S02]  /*5c90*/  ISETP.GT.AND P2, PT, R27, 0x78, PT ;  /* 0x000000781b00780c */ /* 0x000fc40003f44270 */
[----:B------:R-:W-:Y:S02]  /*5ca0*/  FSEL R15, R15, -INF , P3 ;  /* 0xff8000000f0f7808 */ /* 0x000fe40001800000 */
[----:B------:R-:W-:Y:S02]  /*5cb0*/  FMNMX.FTZ R38, R41, R38, !PT ;  /* 0x0000002629267209 */ /* 0x000fe40007810000 */
[----:B------:R-:W-:Y:S02]  /*5cc0*/  ISETP.GT.AND P3, PT, R27, 0x79, PT ;  /* 0x000000791b00780c */ /* 0x000fe40003f64270 */
[----:B------:R-:W-:Y:S02]  /*5cd0*/  FSEL R21, R21, -INF , P2 ;  /* 0xff80000015157808 */ /* 0x000fe40001000000 */
[----:B------:R-:W-:Y:S02]  /*5ce0*/  FMNMX.FTZ R38, R15, R38, !PT ;  /* 0x000000260f267209 */ /* 0x000fe40007810000 */
[----:B------:R-:W-:-:S02]  /*5cf0*/  FSEL R13, R13, -INF , P3 ;  /* 0xff8000000d0d7808 */ /* 0x000fc40001800000 */
[----:B------:R-:W-:Y:S02]  /*5d00*/  FMNMX.FTZ R38, R21, R38, !PT ;  /* 0x0000002615267209 */ /* 0x000fe40007810000 */
[----:B------:R-:W-:Y:S02]  /*5d10*/  FSEL R71, R8, -INF , P5 ;  /* 0xff80000008477808 */ /* 0x000fe40002800000 */
[----:B------:R-:W-:Y:S02]  /*5d20*/  FMNMX.FTZ R38, R13, R38, !PT ;  /* 0x000000260d267209 */ /* 0x000fe40007810000 */
[----:B------:R-:W-:Y:S02]  /*5d30*/  ISETP.GT.AND P3, PT, R68, 0x8, PT ;  /* 0x000000084400780c */ /* 0x000fe40003f64270 */
[----:B------:R-:W-:Y:S01]  /*5d40*/  FMNMX.FTZ R8, R63, R6, !PT ;  /* 0x000000063f087209 */ /* 0x000fe20007810000 */
[----:B------:R-:W3:Y:S01]  /*5d50*/  SHFL.BFLY PT, R7, R38, 0x2, 0x1f ;  /* 0x0c401f0026077f89 */ /* 0x000ee200000e0000 */
[----:B------:R-:W-:-:S02]  /*5d60*/  FSEL R67, R10, -INF , P3 ;  /* 0xff8000000a437808 */ /* 0x000fc40001800000 */
[----:B------:R-:W-:Y:S02]  /*5d70*/  FMNMX.FTZ R8, R71, R8, !PT ;  /* 0x0000000847087209 */ /* 0x000fe40007810000 */
[----:B------:R-:W-:Y:S02]  /*5d80*/  FSEL R75, R11, -INF , P6 ;  /* 0xff8000000b4b7808 */ /* 0x000fe40003000000 */
[----:B------:R-:W-:Y:S02]  /*5d90*/  FMNMX.FTZ R8, R67, R8, !PT ;  /* 0x0000000843087209 */ /* 0x000fe40007810000 */
[C---:B------:R-:W-:Y:S02]  /*5da0*/  ISETP.GT.AND P5, PT, R68.reuse, 0x11, PT ;  /* 0x000000114400780c */ /* 0x040fe40003fa4270 */
[----:B------:R-:W-:Y:S02]  /*5db0*/  FMNMX.FTZ R8, R75, R8, !PT ;  /* 0x000000084b087209 */ /* 0x000fe40007810000 */
[----:B------:R-:W-:-:S02]  /*5dc0*/  ISETP.GT.AND P3, PT, R68, 0x18, PT ;  /* 0x000000184400780c */ /* 0x000fc40003f64270 */
[----:B------:R-:W-:Y:S02]  /*5dd0*/  FSEL R79, R14, -INF , P5 ;  /* 0xff8000000e4f7808 */ /* 0x000fe40002800000 */
[----:B------:R-:W-:Y:S02]  /*5de0*/  FMNMX.FTZ R8, R77, R8, !PT ;  /* 0x000000084d087209 */ /* 0x000fe40007810000 */
[----:B------:R-:W-:Y:S02]  /*5df0*/  ISETP.GT.AND P6, PT, R68, 0x19, PT ;  /* 0x000000194400780c */ /* 0x000fe40003fc4270 */
[----:B------:R-:W-:Y:S02]  /*5e00*/  FSEL R81, R20, -INF , P3 ;  /* 0xff80000014517808 */ /* 0x000fe40001800000 */
[----:B------:R-:W-:Y:S02]  /*5e10*/  FMNMX.FTZ R8, R79, R8, !PT ;  /* 0x000000084f087209 */ /* 0x000fe40007810000 */
[----:B---3--:R-:W-:Y:S01]  /*5e20*/  FMNMX.FTZ R62, R38, R7, !PT ;  /* 0x00000007263e7209 */ /* 0x008fe20007810000 */
[----:B------:R-:W-:-:S02]  /*5e30*/  WARPGROUP.DEPBAR.LE gsb0, 0x0 ;  /* 0x00008000000079c5 */ /* 0x000fc40000010000 */
[----:B------:R-:W-:Y:S01]  /*5e40*/  WARPGROUP.ARRIVE ;  /* 0x00000000000079c5 */ /* 0x000fe20000000000 */
[----:B------:R-:W-:Y:S01]  /*5e50*/  FSEL R83, R24, -INF , P6 ;  /* 0xff80000018537808 */ /* 0x000fe20003000000 */
[----:B------:R-:W3:Y:S01]  /*5e60*/  SHFL.BFLY PT, R7, R62, 0x1, 0x1f ;  /* 0x0c201f003e077f89 */ /* 0x000ee200000e0000 */
[----:B------:R-:W-:Y:S02]  /*5e70*/  FMNMX.FTZ R8, R81, R8, !PT ;  /* 0x0000000851087209 */ /* 0x000fe40007810000 */
[C---:B------:R-:W-:Y:S01]  /*5e80*/  ISETP.GT.AND P5, PT, R68.reuse, 0x21, PT ;  /* 0x000000214400780c */ /* 0x040fe20003fa4270 */
[----:B------:R-:W-:Y:S01]  /*5e90*/  HGMMA.64x128x16.F32 R88, R156, gdesc[UR4].tnspB, R88, gsb0 ;  /* 0x41e000049c587df0 */ /* 0x000fe20008000858 */
[----:B------:R-:W-:Y:S01]  /*5ea0*/  UIADD3 UR6, UR10, 0x300, URZ ;  /* 0x000003000a067890 */ /* 0x000fe2000fffe03f */
[----:B------:R-:W-:Y:S01]  /*5eb0*/  FMNMX.FTZ R8, R83, R8, !PT ;  /* 0x0000000853087209 */ /* 0x000fe20007810000 */
[----:B------:R-:W-:Y:S01]  /*5ec0*/  UMOV UR7, 0x40000040 ;  /* 0x4000004000077882 */ /* 0x000fe20000000000 */
        /* <DEDUP_REMOVED lines=8> */
[----:B---3--:R-:W-:Y:S01]  /*5f50*/  FMNMX.FTZ R7, R62, R7, !PT ;  /* 0x000000073e077209 */ /* 0x008fe20007810000 */
[----:B------:R-:W-:Y:S01]  /*5f60*/  FMUL.FTZ R62, R86, UR53 ;  /* 0x00000035563e7c20 */ /* 0x000fe20008410000 */
[C---:B------:R-:W-:Y:S02]  /*5f70*/  ISETP.GT.AND P5, PT, R68.reuse, 0x31, PT ;  /* 0x000000314400780c */ /* 0x040fe40003fa4270 */
[C---:B------:R-:W-:Y:S01]  /*5f80*/  FSETP.NEU.FTZ.AND P2, PT, R7.reuse, -INF , PT ;  /* 0xff8000000700780b */ /* 0x040fe20003f5d000 */
[----:B0-----:R-:W-:Y:S01]  /*5f90*/  FMUL.FTZ R38, R7, R4 ;  /* 0x0000000407267220 */ /* 0x001fe20000410000 */
[----:B------:R-:W-:Y:S01]  /*5fa0*/  FMNMX.FTZ R8, R155, R8, !PT ;  /* 0x000000089b087209 */ /* 0x000fe20007810000 */
[----:B------:R-:W0:Y:S01]  /*5fb0*/  MUFU.TANH R62, R62 ;  /* 0x0000003e003e7308 */ /* 0x000e220000002400 */
[----:B------:R-:W-:-:S02]  /*5fc0*/  ISETP.GT.AND P3, PT, R68, 0x38, PT ;  /* 0x000000384400780c */ /* 0x000fc40003f64270 */
[----:B------:R-:W-:Y:S02]  /*5fd0*/  FSEL R38, R38, RZ, P2 ;  /* 0x000000ff26267208 */ /* 0x000fe40001000000 */
[----:B------:R-:W-:-:S03]  /*5fe0*/  FSEL R20, R7, RZ, P2 ;  /* 0x000000ff07147208 */ /* 0x000fc60001000000 */
[-CC-:B------:R-:W-:Y:S01]  /*5ff0*/  FFMA.FTZ R172, R179, R4.reuse, -R38.reuse ;  /* 0x00000004b3ac7223 */ /* 0x180fe20000010826 */
[----:B------:R-:W-:Y:S01]  /*6000*/  FSEL R179, R32, -INF , P4 ;  /* 0xff80000020b37808 */ /* 0x000fe20002000000 */
        /* <DEDUP_REMOVED lines=43> */
[----:B-----5:R-:W-:Y:S01]  /*62c0*/  FSEL R189, R44, -INF , P3 ;  /* 0xff8000002cbd7808 */ /* 0x020fe20001800000 */
[--C-:B------:R-:W-:Y:S01]  /*62d0*/  FFMA.FTZ R39, R39, R4, -R38.reuse ;  /* 0x0000000427277223 */ /* 0x100fe20000010826 */
[----:B------:R-:W-:Y:S01]  /*62e0*/  FMNMX.FTZ R8, R187, R8, !PT ;  /* 0x00000008bb087209 */ /* 0x000fe20007810000 */
[-CC-:B------:R-:W-:Y:S01]  /*62f0*/  FFMA.FTZ R12, R41, R4.reuse, -R38.reuse ;  /* 0x00000004290c7223 */ /* 0x180fe20000010826 */
[----:B------:R-:W-:Y:S01]  /*6300*/  ISETP.GT.AND P5, PT, R68, 0x58, PT ;  /* 0x000000584400780c */ /* 0x000fe20003fa4270 */
[-CC-:B------:R-:W-:Y:S01]  /*6310*/  FFMA.FTZ R15, R15, R4.reuse, -R38.reuse ;  /* 0x000000040f0f7223 */ /* 0x180fe20000010826 */
[----:B------:R-:W-:Y:S01]  /*6320*/  FSEL R169, R48, -INF , P4 ;  /* 0xff80000030a97808 */ /* 0x000fe20002000000 */
[----:B------:R-:W-:Y:S01]  /*6330*/  FFMA.FTZ R21, R21, R4, -R38 ;  /* 0x0000000415157223 */ /* 0x000fe20000010826 */
[----:B------:R-:W-:Y:S01]  /*6340*/  FMNMX.FTZ R8, R189, R8, !PT ;  /* 0x00000008bd087209 */ /* 0x000fe20007810000 */
[----:B------:R-:W-:Y:S01]  /*6350*/  MUFU.EX2 R180, R180 ;  /* 0x000000b400b47308 */ /* 0x000fe20000000800 */
[----:B------:R-:W-:-:S02]  /*6360*/  ISETP.GT.AND P3, PT, R68, 0x59, PT ;  /* 0x000000594400780c */ /* 0x000fc40003f64270 */
[----:B------:R-:W-:Y:S01]  /*6370*/  FSEL R171, R46, -INF , P5 ;  /* 0xff8000002eab7808 */ /* 0x000fe20002800000 */
[----:B------:R-:W-:Y:S01]  /*6380*/  IMAD.U32 R46, RZ, RZ, UR43 ;  /* 0x0000002bff2e7e24 */ /* 0x000fe2000f8e00ff */
        /* <DEDUP_REMOVED lines=9> */
[----:B------:R-:W-:Y:S01]  /*6420*/  IMAD.U32 R50, RZ, RZ, UR55 ;  /* 0x00000037ff327e24 */ /* 0x000fe2000f8e00ff */
[----:B------:R-:W-:Y:S01]  /*6430*/  ISETP.GT.AND P3, PT, R68, 0x68, PT ;  /* 0x000000684400780c */ /* 0x000fe20003f64270 */
[----:B------:R-:W-:Y:S01]  /*6440*/  UMOV UR55, UR43 ;  /* 0x0000002b00377c82 */ /* 0x000fe20008000000 */
[----:B-1----:R-:W-:Y:S02]  /*6450*/  FSEL R193, R56, -INF , P5 ;  /* 0xff80000038c17808 */ /* 0x002fe40002800000 */
[----:B------:R-:W-:Y:S01]  /*6460*/  FMNMX.FTZ R8, R191, R8, !PT ;  /* 0x00000008bf087209 */ /* 0x000fe20007810000 */
[----:B------:R-:W-:Y:S01]  /*6470*/  MUFU.EX2 R27, R27 ;  /* 0x0000001b001b7308 */ /* 0x000fe20000000800 */
[----:B------:R-:W-:-:S02]  /*6480*/  ISETP.GT.AND P4, PT, R68, 0x69, PT ;  /* 0x000000694400780c */ /* 0x000fc40003f84270 */
[----:B------:R-:W-:Y:S02]  /*6490*/  FSEL R195, R54, -INF , P3 ;  /* 0xff80000036c37808 */ /* 0x000fe40001800000 */
[----:B------:R-:W-:Y:S02]  /*64a0*/  FMNMX.FTZ R8, R193, R8, !PT ;  /* 0x00000008c1087209 */ /* 0x000fe40007810000 */
[----:B------:R-:W-:Y:S01]  /*64b0*/  ISETP.GT.AND P5, PT, R68, 0x70, PT ;  /* 0x000000704400780c */ /* 0x000fe20003fa4270 */
[----:B------:R-:W-:Y:S01]  /*64c0*/  MUFU.EX2 R176, R176 ;  /* 0x000000b000b07308 */ /* 0x000fe20000000800 */
[----:B--2---:R-:W-:Y:S02]  /*64d0*/  FSEL R65, R60, -INF , P4 ;  /* 0xff8000003c417808 */ /* 0x004fe40002000000 */
        /* <DEDUP_REMOVED lines=10> */
[----:B0-----:R-:W-:Y:S01]  /*6580*/  FSEL R201, R62, -INF , P4 ;  /* 0xff8000003ec97808 */ /* 0x001fe20002000000 */
[----:B------:R-:W-:Y:S02]  /*6590*/  WARPGROUP.DEPBAR.LE gsb0, 0x0 ;  /* 0x00008000000079c5 */ /* 0x000fe40000010000 */
[----:B------:R-:W-:Y:S01]  /*65a0*/  WARPGROUP.ARRIVE ;  /* 0x00000000000079c5 */ /* 0x000fe20000000000 */
[----:B------:R-:W-:Y:S01]  /*65b0*/  FMNMX.FTZ R8, R199, R8, !PT ;  /* 0x00000008c7087209 */ /* 0x000fe20007810000 */
[-CC-:B------:R-:W-:Y:S01]  /*65c0*/  FFMA.FTZ R156, R57, R4.reuse, -R38.reuse ;  /* 0x00000004399c7223 */ /* 0x180fe20000010826 */
[----:B------:R-:W-:Y:S01]  /*65d0*/  FSEL R157, R66, -INF , P5 ;  /* 0xff800000429d7808 */ /* 0x000fe20002800000 */
[--C-:B------:R-:W-:Y:S01]  /*65e0*/  FFMA.FTZ R158, R55, R4, -R38.reuse ;  /* 0x00000004379e7223 */ /* 0x100fe20000010826 */
[----:B------:R-:W-:Y:S01]  /*65f0*/  FMNMX.FTZ R8, R201, R8, !PT ;  /* 0x00000008c9087209 */ /* 0x000fe20007810000 */
[----:B------:R-:W-:Y:S01]  /*6600*/  HGMMA.64x128x16.F32 R88, R160, gdesc[UR4].tnspB, R88, gsb0 ;  /* 0x41e00004a0587df0 */ /* 0x000fe20008000858 */
[----:B------:R-:W-:Y:S01]  /*6610*/  UIADD3 UR6, UR10, 0x380, URZ ;  /* 0x000003800a067890 */ /* 0x000fe2000fffe03f */
[----:B------:R-:W-:Y:S01]  /*6620*/  MUFU.EX2 R29, R29 ;  /* 0x0000001d001d7308 */ /* 0x000fe20000000800 */
[----:B------:R-:W-:Y:S01]  /*6630*/  FMNMX.FTZ R9, R157, R8, !PT ;  /* 0x000000089d097209 */ /* 0x000fe20007810000 */
[----:B------:R-:W-:Y:S01]  /*6640*/  UMOV UR7, 0x40000040 ;  /* 0x4000004000077882 */ /* 0x000fe20000000000 */
[----:B------:R-:W-:Y:S01]  /*6650*/  FFMA.FTZ R8, R47, R4, -R38 ;  /* 0x000000042f087223 */ /* 0x000fe20000010826 */
[----:B------:R-:W-:-:S02]  /*6660*/  @!P1 LEA R46, R46, UR41, 0x3 ;  /* 0x000000292e2e9c11 */ /* 0x000fc4000f8e18ff */
[----:B------:R-:W0:Y:S01]  /*6670*/  SHFL.BFLY PT, R10, R9, 0x2, 0x1f ;  /* 0x0c401f00090a7f89 */ /* 0x000e2200000e0000 */
[----:B------:R-:W-:Y:S01]  /*6680*/  @!P1 LEA R50, R50, UR41, 0x3 ;  /* 0x0000002932329c11 */ /* 0x000fe2000f8e18ff */
[----:B------:R-:W-:Y:S01]  /*6690*/  MUFU.EX2 R172, R172 ;  /* 0x000000ac00ac7308 */ /* 0x000fe20000000800 */
[----:B------:R-:W-:-:S03]  /*66a0*/  @!P1 VIADD R46, R46, 0x28840 ;  /* 0x000288402e2e9836 */ /* 0x000fc60000000000 */
[----:B------:R-:W-:Y:S02]  /*66b0*/  @!P1 VIADD R50, R50, 0x28860 ;  /* 0x0002886032329836 */ /* 0x000fe40000000000 */
[----:B------:R-:W-:Y:S02]  /*66c0*/  @!P1 PRMT R46, RZ, 0x654, R46 ;  /* 0x00000654ff2e9816 */ /* 0x000fe4000000002e */
[----:B------:R-:W-:Y:S01]  /*66d0*/  MUFU.EX2 R31, R31 ;  /* 0x0000001f001f7308 */ /* 0x000fe20000000800 */
[----:B------:R-:W-:-:S07]  /*66e0*/  @!P1 PRMT R50, RZ, 0x654, R50 ;  /* 0x00000654ff329816 */ /* 0x000fce0000000032 */
[----:B------:R-:W-:Y:S01]  /*66f0*/  MUFU.EX2 R174, R174 ;  /* 0x000000ae00ae7308 */ /* 0x000fe20000000800 */
[----:B0-----:R-:W-:Y:S01]  /*6700*/  FMNMX.FTZ R14, R9, R10, !PT ;  /* 0x0000000a090e7209 */ /* 0x001fe20007810000 */
[-CC-:B------:R-:W-:Y:S01]  /*6710*/  FFMA.FTZ R10, R43, R4.reuse, -R38.reuse ;  /* 0x000000042b0a7223 */ /* 0x180fe20000010826 */
[----:B------:R-:W-:Y:S01]  /*6720*/  FFMA.FTZ R38, R13, R4, -R38 ;  /* 0x000000040d267223 */ /* 0x000fe20000010826 */
[----:B------:R-:W-:-:S04]  /*6730*/  FADD.FTZ R13, -R20, R5 ;  /* 0x00000005140d7221 */ /* 0x000fc80000010100 */
[----:B------:R-:W-:Y:S01]  /*6740*/  MUFU.EX2 R33, R33 ;  /* 0x0000002100217308 */ /* 0x000fe20000000800 */
[----:B------:R-:W0:Y:S01]  /*6750*/  SHFL.BFLY PT, R9, R14, 0x1, 0x1f ;  /* 0x0c201f000e097f89 */ /* 0x000e2200000e0000 */
[----:B------:R-:W-:-:S06]  /*6760*/  FMUL.FTZ R13, R13, R4 ;  /* 0x000000040d0d7220 */ /* 0x000fcc0000410000 */
[----:B------:R-:W-:Y:S08]  /*6770*/  MUFU.EX2 R168, R168 ;  /* 0x000000a800a87308 */ /* 0x000ff00000000800 */
[----:B------:R-:W1:Y:S08]  /*6780*/  MUFU.EX2 R13, R13 ;  /* 0x0000000d000d7308 */ /* 0x000e700000000800 */
[----:B------:R-:W2:Y:S01]  /*6790*/  MUFU.EX2 R35, R35 ;  /* 0x0000002300237308 */ /* 0x000ea20000000800 */
[----:B0-----:R-:W-:-:S04]  /*67a0*/  FMNMX.FTZ R9, R14, R9, !PT ;  /* 0x000000090e097209 */ /* 0x001fc80007810000 */
[C---:B------:R-:W-:Y:S01]  /*67b0*/  FSETP.NEU.FTZ.AND P2, PT, R9.reuse, -INF , PT ;  /* 0xff8000000900780b */ /* 0x040fe20003f5d000 */
[----:B------:R-:W-:Y:S02]  /*67c0*/  FMUL.FTZ R34, R9, R4 ;  /* 0x0000000409227220 */ /* 0x000fe40000410000 */
[----:B------:R-:W-:Y:S01]  /*67d0*/  MUFU.EX2 R170, R170 ;  /* 0x000000aa00aa7308 */ /* 0x000fe20000000800 */
[----:B-1----:R-:W-:Y:S01]  /*67e0*/  FFMA.FTZ R40, R13, R3, R180 ;  /* 0x000000030d287223 */ /* 0x002fe200000100b4 */
[C---:B------:R-:W-:Y:S02]  /*67f0*/  F2FP.F16.F32.PACK_AB R180, R25.reuse, R180 ;  /* 0x000000b419b4723e */ /* 0x040fe400000000ff */
[----:B------:R-:W-:Y:S01]  /*6800*/  FSEL R34, R34, RZ, P2 ;  /* 0x000000ff22227208 */ /* 0x000fe20001000000 */
[----:B------:R-:W-:-:S03]  /*6810*/  FADD.FTZ R3, R25, R40 ;  /* 0x0000002819037221 */ /* 0x000fc60000010000 */
        /* <DEDUP_REMOVED lines=18> */
[----:B------:R-:W-:Y:S01]  /*6940*/  FSEL R3, R9, RZ, P2 ;  /* 0x000000ff09037208 */ /* 0x000fe20001000000 */
[-CC-:B------:R-:W-:Y:S01]  /*6950*/  FFMA.FTZ R55, R87, R4.reuse, -R34.reuse ;  /* 0x0000000457377223 */ /* 0x180fe20000010822 */
[-C--:B------:R-:W-:Y:S01]  /*6960*/  FFMA.FTZ R32, R153, R4.reuse, -R34 ;  /* 0x0000000499207223 */ /* 0x080fe20000010822 */
[----:B------:R-:W-:Y:S01]  /*6970*/  FADD.FTZ R37, R29, R44 ;  /* 0x0000002c1d257221 */ /* 0x000fe20000010000 */
[-C--:B------:R-:W-:Y:S01]  /*6980*/  FFMA.FTZ R57, R155, R4.reuse, -R34 ;  /* 0x000000049b397223 */ /* 0x080fe20000010822 */
[----:B------:R-:W-:Y:S01]  /*6990*/  FADD.FTZ R67, -R3, R6 ;  /* 0x0000000603437221 */ /* 0x000fe20000010100 */
[----:B------:R-:W-:Y:S01]  /*69a0*/  IADD3 R3, -R22, 0xb, RZ ;  /* 0x0000000b16037810 */ /* 0x000fe20007ffe1ff */
[----:B------:R-:W-:Y:S01]  /*69b0*/  FADD.FTZ R44, R172, R37 ;  /* 0x00000025ac2c7221 */ /* 0x000fe20000010000 */
[----:B------:R0:W-:Y:S01]  /*69c0*/  MUFU.EX2 R21, R63 ;  /* 0x0000003f00157308 */ /* 0x0001e20000000800 */
[-C--:B------:R-:W-:Y:S01]  /*69d0*/  FMUL.FTZ R6, R67, R4.reuse ;  /* 0x0000000443067220 */ /* 0x080fe20000410000 */
[-C--:B------:R-:W-:Y:S01]  /*69e0*/  FFMA.FTZ R36, R179, R4.reuse, -R34 ;  /* 0x00000004b3247223 */ /* 0x080fe20000010822 */
[----:B------:R-:W-:Y:S01]  /*69f0*/  FADD.FTZ R71, R31, R44 ;  /* 0x0000002c1f477221 */ /* 0x000fe20000010000 */
[--C-:B------:R-:W-:Y:S01]  /*6a00*/  FFMA.FTZ R59, R177, R4, -R34.reuse ;  /* 0x00000004b13b7223 */ /* 0x100fe20000010822 */
[----:B------:R-:W-:Y:S01]  /*6a10*/  F2FP.F16.F32.PACK_AB R176, R11, R176 ;  /* 0x000000b00bb0723e */ /* 0x000fe200000000ff */
[-CC-:B------:R-:W-:Y:S01]  /*6a20*/  FFMA.FTZ R153, R183, R4.reuse, -R34.reuse ;  /* 0x00000004b7997223 */ /* 0x180fe20000010822 */
[----:B------:R-:W-:Y:S01]  /*6a30*/  FADD.FTZ R44, R174, R71 ;  /* 0x00000047ae2c7221 */ /* 0x000fe20000010000 */
[----:B------:R-:W-:Y:S01]  /*6a40*/  MUFU.EX2 R6, R6 ;  /* 0x0000000600067308 */ /* 0x000fe20000000800 */
[-CC-:B0-----:R-:W-:Y:S01]  /*6a50*/  FFMA.FTZ R63, R175, R4.reuse, -R34.reuse ;  /* 0x00000004af3f7223 */ /* 0x181fe20000010822 */
        /* <DEDUP_REMOVED lines=17> */
[----:B------:R-:W-:-:S02]  /*6b70*/  PLOP3.LUT P2, PT, PT, PT, UP0, 0x80, 0x0 ;  /* 0x000000000000781c */ /* 0x000fc40003f4f008 */
[----:B------:R-:W-:Y:S02]  /*6b80*/  F2FP.F16.F32.PACK_AB R182, R27, R182 ;  /* 0x000000b61bb6723e */ /* 0x000fe400000000ff */
[----:B------:R-:W-:Y:S01]  /*6b90*/  F2FP.F16.F32.PACK_AB R178, R29, R178 ;  /* 0x000000b21db2723e */ /* 0x000fe200000000ff */
[----:B------:R-:W-:Y:S01]  /*6ba0*/  MUFU.EX2 R24, R24 ;  /* 0x0000001800187308 */ /* 0x000fe20000000800 */
[----:B------:R-:W-:Y:S02]  /*6bb0*/  F2FP.F16.F32.PACK_AB R172, R31, R172 ;  /* 0x000000ac1fac723e */ /* 0x000fe400000000ff */
[----:B------:R-:W-:Y:S02]  /*6bc0*/  F2FP.F16.F32.PACK_AB R174, R33, R174 ;  /* 0x000000ae21ae723e */ /* 0x000fe400000000ff */
[----:B--2---:R-:W-:Y:S01]  /*6bd0*/  F2FP.F16.F32.PACK_AB R168, R35, R168 ;  /* 0x000000a823a8723e */ /* 0x004fe200000000ff */
[----:B------:R-:W-:Y:S02]  /*6be0*/  WARPGROUP.DEPBAR.LE gsb0, 0x0 ;  /* 0x00008000000079c5 */ /* 0x000fe40000010000 */
[----:B------:R-:W-:Y:S01]  /*6bf0*/  WARPGROUP.ARRIVE ;  /* 0x00000000000079c5 */ /* 0x000fe20000000000 */
[----:B------:R-:W-:Y:S05]  /*6c00*/  MUFU.EX2 R154, R154 ;  /* 0x0000009a009a7308 */ /* 0x000fea0000000800 */
[----:B------:R-:W-:Y:S03]  /*6c10*/  HGMMA.64x128x16.F32 R88, R164, gdesc[UR4].tnspB, R88, gsb0 ;  /* 0x41e00004a4587df0 */ /* 0x000fe60008000858 */
[----:B------:R-:W0:Y:S08]  /*6c20*/  MUFU.EX2 R41, R41 ;  /* 0x0000002900297308 */ /* 0x000e300000000800 */
[----:B------:R-:W-:Y:S08]  /*6c30*/  MUFU.EX2 R49, R49 ;  /* 0x0000003100317308 */ /* 0x000ff00000000800 */
[----:B------:R-:W-:Y:S01]  /*6c40*/  MUFU.EX2 R26, R26 ;  /* 0x0000001a001a7308 */ /* 0x000fe20000000800 */
[----:B0-----:R-:W-:-:S07]  /*6c50*/  F2FP.F16.F32.PACK_AB R183, R41, R24 ;  /* 0x0000001829b7723e */ /* 0x001fce00000000ff */
[----:B------:R-:W-:Y:S08]  /*6c60*/  MUFU.EX2 R156, R156 ;  /* 0x0000009c009c7308 */ /* 0x000ff00000000800 */
        /* <DEDUP_REMOVED lines=11> */
[----:B------:R-:W1:Y:S08]  /*6d20*/  MUFU.EX2 R45, R45 ;  /* 0x0000002d002d7308 */ /* 0x000e700000000800 */
[----:B------:R-:W-:Y:S01]  /*6d30*/  MUFU.EX2 R32, R32 ;  /* 0x0000002000207308 */ /* 0x000fe20000000800 */
[----:B0-----:R-:W-:-:S07]  /*6d40*/  F2FP.F16.F32.PACK_AB R173, R55, R30 ;  /* 0x0000001e37ad723e */ /* 0x001fce00000000ff */
        /* <DEDUP_REMOVED lines=9> */
[-C--:B------:R-:W-:Y:S01]  /*6de0*/  FMUL.FTZ R90, R90, R6.reuse ;  /* 0x000000065a5a7220 */ /* 0x080fe20000410000 */
[-C--:B------:R-:W-:Y:S01]  /*6df0*/  FMUL.FTZ R91, R91, R6.reuse ;  /* 0x000000065b5b7220 */ /* 0x080fe20000410000 */
[-C--:B------:R-:W-:Y:S01]  /*6e00*/  FMUL.FTZ R94, R94, R6.reuse ;  /* 0x000000065e5e7220 */ /* 0x080fe20000410000 */
[----:B------:R-:W-:Y:S01]  /*6e10*/  FADD.FTZ R48, R170, R3 ;  /* 0x00000003aa307221 */ /* 0x000fe20000010000 */
[-C--:B------:R-:W-:Y:S01]  /*6e20*/  FMUL.FTZ R95, R95, R6.reuse ;  /* 0x000000065f5f7220 */ /* 0x080fe20000410000 */
[----:B------:R0:W-:Y:S01]  /*6e30*/  @!P1 SYNCS.ARRIVE.TRANS64.RED.A1T0 RZ, [R50+URZ], RZ ;  /* 0x000000ff32ff99a7 */ /* 0x0001e2000810043f */
[----:B------:R2:W3:Y:S01]  /*6e40*/  MUFU.EX2 R5, R38 ;  /* 0x0000002600057308 */ /* 0x0004e20000000800 */
[----:B------:R-:W-:Y:S01]  /*6e50*/  FADD.FTZ R3, R69, R48 ;  /* 0x0000003045037221 */ /* 0x000fe20000010000 */
[-C--:B------:R-:W-:Y:S01]  /*6e60*/  FMUL.FTZ R98, R98, R6.reuse ;  /* 0x0000000662627220 */ /* 0x080fe20000410000 */
[-C--:B------:R-:W-:Y:S01]  /*6e70*/  FMUL.FTZ R99, R99, R6.reuse ;  /* 0x0000000663637220 */ /* 0x080fe20000410000 */
[----:B------:R-:W-:Y:S01]  /*6e80*/  FMUL.FTZ R102, R102, R6 ;  /* 0x0000000666667220 */ /* 0x000fe20000410000 */
[----:B-1----:R-:W-:Y:S01]  /*6e90*/  FADD.FTZ R46, R152, R3 ;  /* 0x00000003982e7221 */ /* 0x002fe20000010000 */
[----:B------:R-:W-:Y:S01]  /*6ea0*/  FFMA.FTZ R3, R6, R0, R21 ;  /* 0x0000000006037223 */ /* 0x000fe20000010015 */
[----:B------:R-:W-:Y:S01]  /*6eb0*/  FMUL.FTZ R103, R103, R6 ;  /* 0x0000000667677220 */ /* 0x000fe20000410000 */
[----:B------:R-:W1:Y:S01]  /*6ec0*/  MUFU.EX2 R12, R12 ;  /* 0x0000000c000c7308 */ /* 0x000e620000000800 */
[----:B------:R-:W-:Y:S01]  /*6ed0*/  FADD.FTZ R67, R61, R46 ;  /* 0x0000002e3d437221 */ /* 0x000fe20000010000 */
[----:B------:R-:W-:Y:S01]  /*6ee0*/  FADD.FTZ R3, R20, R3 ;  /* 0x0000000314037221 */ /* 0x000fe20000010000 */
[-CC-:B--2---:R-:W-:Y:S01]  /*6ef0*/  FFMA.FTZ R38, R181, R4.reuse, -R34.reuse ;  /* 0x00000004b5267223 */ /* 0x184fe20000010822 */
[----:B------:R-:W-:Y:S01]  /*6f00*/  FFMA.FTZ R34, R157, R4, -R34 ;  /* 0x000000049d227223 */ /* 0x000fe20000010822 */
[----:B------:R-:W-:Y:S01]  /*6f10*/  FADD.FTZ R46, R154, R67 ;  /* 0x000000439a2e7221 */ /* 0x000fe20000010000 */
[----:B------:R-:W-:Y:S01]  /*6f20*/  FADD.FTZ R0, R24, R3 ;  /* 0x0000000318007221 */ /* 0x000fe20000010000 */
[----:B------:R-:W-:Y:S01]  /*6f30*/  FMUL.FTZ R106, R106, R6 ;  /* 0x000000066a6a7220 */ /* 0x000fe20000410000 */
[----:B------:R-:W-:Y:S01]  /*6f40*/  MUFU.EX2 R59, R59 ;  /* 0x0000003b003b7308 */ /* 0x000fe20000000800 */
[----:B------:R-:W-:Y:S01]  /*6f50*/  FADD.FTZ R67, R49, R46 ;  /* 0x0000002e31437221 */ /* 0x000fe20000010000 */
[----:B------:R-:W-:Y:S01]  /*6f60*/  FADD.FTZ R3, R41, R0 ;  /* 0x0000000029037221 */ /* 0x000fe20000010000 */
[----:B---3--:R-:W-:Y:S01]  /*6f70*/  F2FP.F16.F32.PACK_AB R166, R5, R14 ;  /* 0x0000000e05a6723e */ /* 0x008fe200000000ff */
        /* <DEDUP_REMOVED lines=20> */
[----:B------:R-:W4:Y:S01]  /*70c0*/  MUFU.EX2 R63, R63 ;  /* 0x0000003f003f7308 */ /* 0x000f220000000800 */
        /* <DEDUP_REMOVED lines=16> */
[----:B--2---:R-:W-:Y:S01]  /*71d0*/  FADD.FTZ R11, R15, R46 ;  /* 0x0000002e0f0b7221 */ /* 0x004fe20000010000 */
[----:B------:R-:W-:Y:S01]  /*71e0*/  FADD.FTZ R3, R59, R0 ;  /* 0x000000003b037221 */ /* 0x000fe20000010000 */
[-C--:B------:R-:W-:Y:S01]  /*71f0*/  FMUL.FTZ R135, R135, R6.reuse ;  /* 0x0000000687877220 */ /* 0x080fe20000410000 */
[-C--:B------:R-:W-:Y:S01]  /*7200*/  FMUL.FTZ R138, R138, R6.reuse ;  /* 0x000000068a8a7220 */ /* 0x080fe20000410000 */
[----:B------:R-:W-:Y:S01]  /*7210*/  FADD.FTZ R8, R14, R11 ;  /* 0x0000000b0e087221 */ /* 0x000fe20000010000 */
[----:B---3--:R-:W-:Y:S01]  /*7220*/  FADD.FTZ R0, R38, R3 ;  /* 0x0000000326007221 */ /* 0x008fe20000010000 */
[-C--:B------:R-:W-:Y:S01]  /*7230*/  FMUL.FTZ R139, R139, R6.reuse ;  /* 0x000000068b8b7220 */ /* 0x080fe20000410000 */
[----:B------:R-:W2:Y:S01]  /*7240*/  MUFU.EX2 R155, R155 ;  /* 0x0000009b009b7308 */ /* 0x000ea20000000800 */
[----:B------:R-:W-:Y:S01]  /*7250*/  FADD.FTZ R3, R5, R8 ;  /* 0x0000000805037221 */ /* 0x000fe20000010000 */
[----:B----4-:R-:W-:Y:S01]  /*7260*/  FADD.FTZ R0, R63, R0 ;  /* 0x000000003f007221 */ /* 0x010fe20000010000 */
[-C--:B------:R-:W-:Y:S01]  /*7270*/  FMUL.FTZ R142, R142, R6.reuse ;  /* 0x000000068e8e7220 */ /* 0x080fe20000410000 */
[-C--:B------:R-:W-:Y:S01]  /*7280*/  FMUL.FTZ R143, R143, R6.reuse ;  /* 0x000000068f8f7220 */ /* 0x080fe20000410000 */
[-C--:B------:R-:W-:Y:S01]  /*7290*/  FMUL.FTZ R146, R146, R6.reuse ;  /* 0x0000000692927220 */ /* 0x080fe20000410000 */
[----:B-----5:R-:W-:Y:S01]  /*72a0*/  FADD.FTZ R5, R153, R0 ;  /* 0x0000000099057221 */ /* 0x020fe20000010000 */
[-C--:B------:R-:W-:Y:S01]  /*72b0*/  FMUL.FTZ R147, R147, R6.reuse ;  /* 0x0000000693937220 */ /* 0x080fe20000410000 */
[----:B------:R-:W3:Y:S01]  /*72c0*/  MUFU.EX2 R42, R42 ;  /* 0x0000002a002a7308 */ /* 0x000ee20000000800 */
[-C--:B------:R-:W-:Y:S01]  /*72d0*/  FMUL.FTZ R150, R150, R6.reuse ;  /* 0x0000000696967220 */ /* 0x080fe20000410000 */
[----:B-1----:R-:W-:Y:S01]  /*72e0*/  FADD.FTZ R0, R40, R5 ;  /* 0x0000000528007221 */ /* 0x002fe20000010000 */
[----:B------:R-:W-:Y:S01]  /*72f0*/  FMUL.FTZ R151, R151, R6 ;  /* 0x0000000697977220 */ /* 0x000fe20000410000 */
[----:B------:R-:W-:Y:S01]  /*7300*/  F2FP.F16.F32.PACK_AB R170, R69, R170 ;  /* 0x000000aa45aa723e */ /* 0x000fe200000000ff */
[-C--:B------:R-:W-:Y:S01]  /*7310*/  FMUL.FTZ R88, R88, R13.reuse ;  /* 0x0000000d58587220 */ /* 0x080fe20000410000 */
[----:B------:R-:W-:Y:S01]  /*7320*/  F2FP.F16.F32.PACK_AB R152, R61, R152 ;  /* 0x000000983d98723e */ /* 0x000fe200000000ff */
[-C--:B------:R-:W-:Y:S01]  /*7330*/  FMUL.FTZ R89, R89, R13.reuse ;  /* 0x0000000d59597220 */ /* 0x080fe20000410000 */
[----:B------:R-:W1:Y:S01]  /*7340*/  MUFU.EX2 R37, R37 ;  /* 0x0000002500257308 */ /* 0x000e620000000800 */
        /* <DEDUP_REMOVED lines=48> */
[----:B--2---:R-:W-:Y:S01]  /*7650*/  FADD.FTZ R0, R161, R0 ;  /* 0x00000000a1007221 */ /* 0x004fe20000010000 */
[----:B------:R-:W-:Y:S01]  /*7660*/  F2FP.F16.F32.PACK_AB R175, R57, R32 ;  /* 0x0000002039af723e */ /* 0x000fe200000000ff */
[----:B------:R-:W-:Y:S01]  /*7670*/  IMAD.MOV.U32 R5, RZ, RZ, R7 ;  /* 0x000000ffff057224 */ /* 0x000fe200078e0007 */
[----:B------:R-:W-:Y:S01]  /*7680*/  F2FP.F16.F32.PACK_AB R169, R59, R36 ;  /* 0x000000243ba9723e */ /* 0x000fe200000000ff */
[----:B------:R-:W-:Y:S01]  /*7690*/  IMAD.MOV.U32 R6, RZ, RZ, R9 ;  /* 0x000000ffff067224 */ /* 0x000fe200078e0009 */
[----:B------:R-:W-:-:S02]  /*76a0*/  F2FP.F16.F32.PACK_AB R171, R63, R38 ;  /* 0x000000263fab723e */ /* 0x000fc400000000ff */
[----:B------:R-:W2:Y:S01]  /*76b0*/  MUFU.EX2 R65, R65 ;  /* 0x0000004100417308 */ /* 0x000ea20000000800 */
[----:B---3--:R-:W-:Y:S01]  /*76c0*/  FADD.FTZ R0, R193, R0 ;  /* 0x00000000c1007221 */ /* 0x008fe20000010000 */
[----:B------:R-:W-:Y:S02]  /*76d0*/  F2FP.F16.F32.PACK_AB R153, R40, R153 ;  /* 0x000000992899723e */ /* 0x000fe400000000ff */
[----:B------:R-:W-:Y:S02]  /*76e0*/  F2FP.F16.F32.PACK_AB R155, R42, R155 ;  /* 0x0000009b2a9b723e */ /* 0x000fe400000000ff */
[----:B------:R-:W-:Y:S02]  /*76f0*/  F2FP.F16.F32.PACK_AB R157, R44, R37 ;  /* 0x000000252c9d723e */ /* 0x000fe400000000ff */
[----:B------:R-:W3:Y:S01]  /*7700*/  MUFU.EX2 R165, R197 ;  /* 0x000000c500a57308 */ /* 0x000ee20000000800 */
[----:B-1----:R-:W-:Y:S01]  /*7710*/  FADD.FTZ R0, R163, R0 ;  /* 0x00000000a3007221 */ /* 0x002fe20000010000 */
[----:B------:R-:W-:-:S02]  /*7720*/  F2FP.F16.F32.PACK_AB R159, R73, R159 ;  /* 0x0000009f499f723e */ /* 0x000fc400000000ff */
[----:B------:R-:W-:-:S04]  /*7730*/  F2FP.F16.F32.PACK_AB R161, R193, R161 ;  /* 0x000000a1c1a1723e */ /* 0x000fc800000000ff */
        /* <DEDUP_REMOVED lines=11> */
[----:B0-----:R-:W-:Y:S06]  /*77f0*/  @P2 BRA `(.L_x_7574) ;  /* 0xffffffcc00e02947 */ /* 0x001fec000383ffff */
.L_x_7565:
[----:B------:R-:W-:-:S13]  /*7800*/  ISETP.LE.AND P2, PT, RZ, UR56, PT ;  /* 0x00000038ff007c0c */ /* 0x000fda000bf43270 */
[----:B------:R-:W-:Y:S05]  /*7810*/  @!P2 BRA `(.L_x_7575) ;  /* 0x0000002400fca947 */ /* 0x000fea0003800000 */
[----:B------:R-:W-:Y:S01]  /*7820*/  IMAD.MOV.U32 R6, RZ, RZ, R9 ;  /* 0x000000ffff067224 */ /* 0x000fe200078e0009 */
[----:B------:R-:W-:Y:S01]  /*7830*/  MOV R8, R7 ;  /* 0x0000000700087202 */ /* 0x000fe20000000f00 */
[----:B------:R-:W-:Y:S01]  /*7840*/  UMOV UR52, UR44 ;  /* 0x0000002c00347c82 */ /* 0x000fe20008000000 */
[----:B------:R-:W-:Y:S01]  /*7850*/  UMOV UR51, UR43 ;  /* 0x0000002b00337c82 */ /* 0x000fe20008000000 */
[----:B------:R-:W-:-:S05]  /*7860*/  ULDC UR47, c[0x0][0x9d8] ;  /* 0x00027600002f7ab9 */ /* 0x000fca0000000800 */
.L_x_7584:
        /* <DEDUP_REMOVED lines=9> */
.L_x_7577:
[----:B------:R-:W-:Y:S01]  /*7900*/  ULEA UR6, UR43, UR41, 0x3 ;  /* 0x000000292b067291 */ /* 0x000fe2000f8e183f */
[----:B------:R-:W-:-:S05]  /*7910*/  IMAD.U32 R4, RZ, RZ, UR44 ;  /* 0x0000002cff047e24 */ /* 0x000fca000f8e00ff */
[----:B------:R-:W-:-:S04]  /*7920*/  SHF.L.U32 R4, R4, 0x1f, RZ ;  /* 0x0000001f04047819 */ /* 0x000fc800000006ff */
[----:B------:R0:W1:Y:S01]  /*7930*/  SYNCS.PHASECHK.TRANS64.TRYWAIT P2, [UR6+0x28830], R4 ;  /* 0x02883004ff0075a7 */ /* 0x0000620008040146 */
[----:B------:R-:W-:Y:S05]  /*7940*/  @!P0 BRA `(.L_x_7578) ;  /* 0x0000000000048947 */ /* 0x000fea0003800000 */
[----:B------:R-:W-:Y:S01]  /*7950*/  BPT.TRAP 0x1 ;  /* 0x000000040000795c */ /* 0x000fe20000300000 */
.L_x_7578:
[----:B-1----:R-:W-:Y:S05]  /*7960*/  @P2 BRA `(.L_x_7576) ;  /* 0x0000000000082947 */ /* 0x002fea0003800000 */
[----:B------:R-:W1:Y:S02]  /*7970*/  SYNCS.PHASECHK.TRANS64.TRYWAIT P2, [UR6+0x28830], R4 ;  /* 0x02883004ff0075a7 */ /* 0x000e640008040146 */
[----:B-1----:R-:W-:Y:S05]  /*7980*/  @!P2 BRA `(.L_x_7579) ;  /* 0x000000a0001ca947 */ /* 0x002fea0003800000 */
.L_x_7576:
        /* <DEDUP_REMOVED lines=45> */
.L_x_7581:
[----:B------:R-:W-:Y:S01]  /*7c60*/  ULEA UR6, UR51, UR41, 0x3 ;  /* 0x0000002933067291 */ /* 0x000fe2000f8e183f */
[----:B------:R-:W-:-:S05]  /*7c70*/  IMAD.U32 R4, RZ, RZ, UR52 ;  /* 0x00000034ff047e24 */ /* 0x000fca000f8e00ff */
[----:B------:R-:W-:-:S04]  /*7c80*/  SHF.L.U32 R4, R4, 0x1f, RZ ;  /* 0x0000001f04047819 */ /* 0x000fc800000006ff */
[----:B------:R0:W1:Y:S01]  /*7c90*/  SYNCS.PHASECHK.TRANS64.TRYWAIT P2, [UR6+0x28850], R4 ;  /* 0x02885004ff0075a7 */ /* 0x0000620008040146 */
[----:B------:R-:W-:Y:S05]  /*7ca0*/  @!P0 BRA `(.L_x_7582) ;  /* 0x0000000000048947 */ /* 0x000fea0003800000 */
[----:B------:R-:W-:Y:S01]  /*7cb0*/  BPT.TRAP 0x1 ;  /* 0x000000040000795c */ /* 0x000fe20000300000 */
.L_x_7582:
[----:B-1----:R-:W-:Y:S05]  /*7cc0*/  @P2 BRA `(.L_x_7580) ;  /* 0x0000000000082947 */ /* 0x002fea0003800000 */
[----:B------:R-:W1:Y:S02]  /*7cd0*/  SYNCS.PHASECHK.TRANS64.TRYWAIT P2, [UR6+0x28850], R4 ;  /* 0x02885004ff0075a7 */ /* 0x000e640008040146 */
[----:B-1----:R-:W-:Y:S05]  /*7ce0*/  @!P2 BRA `(.L_x_7583) ;  /* 0x0000009c005ca947 */ /* 0x002fea0003800000 */
.L_x_7580:
        /* <DEDUP_REMOVED lines=27> */
[----:B------:R-:W-:Y:S01]  /*7ea0*/  MUFU.TANH R187, R187 ;  /* 0x000000bb00bb7308 */ /* 0x000fe20000002400 */
[----:B------:R-:W-:Y:S01]  /*7eb0*/  UMOV UR7, 0x40000040 ;  /* 0x4000004000077882 */ /* 0x000fe20000000000 */
[----:B0-----:R-:W-:Y:S01]  /*7ec0*/  FMNMX.FTZ R4, R5, R8, !PT ;  /* 0x0000000805047209 */ /* 0x001fe20007810000 */
[----:B------:R-:W-:Y:S01]  /*7ed0*/  FMUL.FTZ R47, R55, UR47 ;  /* 0x0000002f372f7c20 */ /* 0x000fe20008410000 */
[----:B------:R-:W-:Y:S01]  /*7ee0*/  FMUL.FTZ R55, R56, UR47 ;  /* 0x0000002f38377c20 */ /* 0x000fe20008410000 */
[----:B------:R-:W-:Y:S01]  /*7ef0*/  FMUL.FTZ R11, R26, UR47 ;  /* 0x0000002f1a0b7c20 */ /* 0x000fe20008410000 */
[----:B------:R-:W-:Y:S01]  /*7f00*/  FMUL.FTZ R57, R57, UR47 ;  /* 0x0000002f39397c20 */ /* 0x000fe20008410000 */
[----:B-1----:R-:W-:Y:S01]  /*7f10*/  FMNMX.FTZ R4, R9, R4, !PT ;  /* 0x0000000409047209 */ /* 0x002fe20007810000 */
        /* <DEDUP_REMOVED lines=38> */
[----:B------:R-:W-:Y:S01]  /*8180*/  ISETP.LT.AND P2, PT, RZ, UR56, PT ;  /* 0x00000038ff007c0c */ /* 0x000fe2000bf41270 */
[----:B------:R-:W-:Y:S01]  /*8190*/  UMOV UR52, UR44 ;  /* 0x0000002c00347c82 */ /* 0x000fe20008000000 */
        /* <DEDUP_REMOVED lines=14> */
[----:B0-----:R-:W-:Y:S01]  /*8280*/  FMNMX.FTZ R12, R15, R12, !PT ;  /* 0x0000000c0f0c7209 */ /* 0x001fe20007810000 */
[----:B------:R-:W-:-:S02]  /*8290*/  WARPGROUP.DEPBAR.LE gsb0, 0x0 ;  /* 0x00008000000079c5 */ /* 0x000fc40000010000 */
[----:B------:R-:W-:Y:S01]  /*82a0*/  WARPGROUP.ARRIVE ;  /* 0x00000000000079c5 */ /* 0x000fe20000000000 */
[----:B------:R-:W-:Y:S01]  /*82b0*/  FMUL.FTZ R181, R28, UR47 ;  /* 0x0000002f1cb57c20 */ /* 0x000fe20008410000 */
[----:B------:R-:W-:Y:S02]  /*82c0*/  FMUL.FTZ R183, R29, UR47 ;  /* 0x0000002f1db77c20 */ /* 0x000fe40008410000 */
[----:B------:R-:W0:Y:S01]  /*82d0*/  MUFU.TANH R25, R25 ;  /* 0x0000001900197308 */ /* 0x000e220000002400 */
[----:B------:R-:W-:Y:S01]  /*82e0*/  FMUL.FTZ R29, R38, UR47 ;  /* 0x0000002f261d7c20 */ /* 0x000fe20008410000 */
[----:B------:R-:W-:Y:S01]  /*82f0*/  HGMMA.64x128x16.F32 R88, R176, gdesc[UR4].tnspB, R88, gsb0 ;  /* 0x41e00004b0587df0 */ /* 0x000fe20008000858 */
[----:B------:R-:W-:Y:S01]  /*8300*/  UIADD3 UR6, UR10, 0x100, URZ ;  /* 0x000001000a067890 */ /* 0x000fe2000fffe03f */
[----:B------:R-:W-:-:S04]  /*8310*/  UMOV UR7, 0x40000040 ;  /* 0x4000004000077882 */ /* 0x000fc80000000000 */
[----:B------:R-:W2:Y:S01]  /*8320*/  MUFU.TANH R181, R181 ;  /* 0x000000b500b57308 */ /* 0x000ea20000002400 */
[----:B-1----:R-:W-:-:S07]  /*8330*/  FMNMX.FTZ R12, R21, R12, !PT ;  /* 0x0000000c150c7209 */ /* 0x002fce0007810000 */
[----:B------:R-:W1:Y:S01]  /*8340*/  MUFU.TANH R183, R183 ;  /* 0x000000b700b77308 */ /* 0x000e620000002400 */
[----:B0-----:R-:W-:-:S07]  /*8350*/  FMNMX.FTZ R12, R25, R12, !PT ;  /* 0x0000000c190c7209 */ /* 0x001fce0007810000 */
[----:B------:R-:W0:Y:S01]  /*8360*/  MUFU.TANH R27, R27 ;  /* 0x0000001b001b7308 */ /* 0x000e220000002400 */
[----:B--2---:R-:W-:-:S07]  /*8370*/  FMNMX.FTZ R4, R181, R4, !PT ;  /* 0x00000004b5047209 */ /* 0x004fce0007810000 */
[----:B------:R-:W-:Y:S01]  /*8380*/  MUFU.TANH R209, R209 ;  /* 0x000000d100d17308 */ /* 0x000fe20000002400 */
[----:B-1----:R-:W-:-:S04]  /*8390*/  FMNMX.FTZ R4, R183, R4, !PT ;  /* 0x00000004b7047209 */ /* 0x002fc80007810000 */
[----:B------:R-:W-:-:S03]  /*83a0*/  FMNMX.FTZ R4, R187, R4, !PT ;  /* 0x00000004bb047209 */ /* 0x000fc60007810000 */
[----:B------:R-:W1:Y:S01]  /*83b0*/  MUFU.TANH R29, R29 ;  /* 0x0000001d001d7308 */ /* 0x000e620000002400 */
[----:B------:R-:W-:Y:S02]  /*83c0*/  FMNMX.FTZ R4, R189, R4, !PT ;  /* 0x00000004bd047209 */ /* 0x000fe40007810000 */
[----:B0-----:R-:W-:Y:S02]  /*83d0*/  FMNMX.FTZ R12, R27, R12, !PT ;  /* 0x0000000c1b0c7209 */ /* 0x001fe40007810000 */
[----:B------:R-:W-:-:S03]  /*83e0*/  FMNMX.FTZ R4, R191, R4, !PT ;  /* 0x00000004bf047209 */ /* 0x000fc60007810000 */
[----:B------:R-:W-:Y:S01]  /*83f0*/  MUFU.TANH R211, R211 ;  /* 0x000000d300d37308 */ /* 0x000fe20000002400 */
[----:B------:R-:W-:-:S04]  /*8400*/  FMNMX.FTZ R4, R193, R4, !PT ;  /* 0x00000004c1047209 */ /* 0x000fc80007810000 */
[----:B------:R-:W-:-:S03]  /*8410*/  FMNMX.FTZ R4, R195, R4, !PT ;  /* 0x00000004c3047209 */ /* 0x000fc60007810000 */
[----:B------:R-:W0:Y:S01]  /*8420*/  MUFU.TANH R31, R31 ;  /* 0x0000001f001f7308 */ /* 0x000e220000002400 */
[----:B------:R-:W-:Y:S02]  /*8430*/  FMNMX.FTZ R4, R197, R4, !PT ;  /* 0x00000004c5047209 */ /* 0x000fe40007810000 */
[----:B-1----:R-:W-:Y:S02]  /*8440*/  FMNMX.FTZ R12, R29, R12, !PT ;  /* 0x0000000c1d0c7209 */ /* 0x002fe40007810000 */
[----:B------:R-:W-:-:S03]  /*8450*/  FMNMX.FTZ R4, R199, R4, !PT ;  /* 0x00000004c7047209 */ /* 0x000fc60007810000 */
        /* <DEDUP_REMOVED lines=15> */
[----:B------:R-:W-:Y:S01]  /*8550*/  MUFU.TANH R219, R219 ;  /* 0x000000db00db7308 */ /* 0x000fe20000002400 */
[----:B------:R-:W-:Y:S02]  /*8560*/  WARPGROUP.DEPBAR.LE gsb0, 0x0 ;  /* 0x00008000000079c5 */ /* 0x000fe40000010000 */
[----:B------:R-:W-:Y:S01]  /*8570*/  WARPGROUP.ARRIVE ;  /* 0x00000000000079c5 */ /* 0x000fe20000000000 */
[----:B------:R-:W-:Y:S01]  /*8580*/  FMUL.FTZ R177, R45, UR47 ;  /* 0x0000002f2db17c20 */ /* 0x000fe20008410000 */
[----:B------:R-:W-:Y:S01]  /*8590*/  FMUL.FTZ R179, R48, UR47 ;  /* 0x0000002f30b37c20 */ /* 0x000fe20008410000 */
[----:B------:R-:W-:Y:S02]  /*85a0*/  FMUL.FTZ R45, R54, UR47 ;  /* 0x0000002f362d7c20 */ /* 0x000fe40008410000 */
[----:B------:R-:W0:Y:S01]  /*85b0*/  MUFU.TANH R43, R43 ;  /* 0x0000002b002b7308 */ /* 0x000e220000002400 */
[----:B------:R-:W-:Y:S01]  /*85c0*/  HGMMA.64x128x16.F32 R88, R172, gdesc[UR4].tnspB, R88, gsb0 ;  /* 0x41e00004ac587df0 */ /* 0x000fe20008000858 */
[----:B------:R-:W-:Y:S01]  /*85d0*/  UIADD3 UR6, UR10, 0x180, URZ ;  /* 0x000001800a067890 */ /* 0x000fe2000fffe03f */
[----:B-1----:R-:W-:Y:S01]  /*85e0*/  FMNMX.FTZ R12, R41, R12, !PT ;  /* 0x0000000c290c7209 */ /* 0x002fe20007810000 */
[----:B------:R-:W-:-:S04]  /*85f0*/  UMOV UR7, 0x40000040 ;  /* 0x4000004000077882 */ /* 0x000fc80000000000 */
[----:B------:R-:W1:Y:S08]  /*8600*/  MUFU.TANH R177, R177 ;  /* 0x000000b100b17308 */ /* 0x000e700000002400 */
[----:B------:R-:W2:Y:S01]  /*8610*/  MUFU.TANH R179, R179 ;  /* 0x000000b300b37308 */ /* 0x000ea20000002400 */
[----:B0-----:R-:W-:-:S07]  /*8620*/  FMNMX.FTZ R12, R43, R12, !PT ;  /* 0x0000000c2b0c7209 */ /* 0x001fce0007810000 */
[----:B------:R-:W-:Y:S01]  /*8630*/  MUFU.TANH R221, R221 ;  /* 0x000000dd00dd7308 */ /* 0x000fe20000002400 */
[----:B-1----:R-:W-:-:S07]  /*8640*/  FMNMX.FTZ R4, R177, R4, !PT ;  /* 0x00000004b1047209 */ /* 0x002fce0007810000 */
[----:B------:R-:W0:Y:S01]  /*8650*/  MUFU.TANH R45, R45 ;  /* 0x0000002d002d7308 */ /* 0x000e220000002400 */
[----:B--2---:R-:W-:-:S04]  /*8660*/  FMNMX.FTZ R4, R179, R4, !PT ;  /* 0x00000004b3047209 */ /* 0x004fc80007810000 */
[----:B------:R-:W-:-:S03]  /*8670*/  FMNMX.FTZ R4, R201, R4, !PT ;  /* 0x00000004c9047209 */ /* 0x000fc60007810000 */
[----:B------:R-:W-:Y:S01]  /*8680*/  MUFU.TANH R85, R85 ;  /* 0x0000005500557308 */ /* 0x000fe20000002400 */
[----:B------:R-:W-:-:S04]  /*8690*/  FMNMX.FTZ R4, R203, R4, !PT ;  /* 0x00000004cb047209 */ /* 0x000fc80007810000 */
[----:B------:R-:W-:-:S03]  /*86a0*/  FMNMX.FTZ R4, R205, R4, !PT ;  /* 0x00000004cd047209 */ /* 0x000fc60007810000 */
[----:B------:R-:W1:Y:S01]  /*86b0*/  MUFU.TANH R47, R47 ;  /* 0x0000002f002f7308 */ /* 0x000e620000002400 */
[----:B------:R-:W-:Y:S02]  /*86c0*/  FMNMX.FTZ R4, R55, R4, !PT ;  /* 0x0000000437047209 */ /* 0x000fe40007810000 */
[----:B0-----:R-:W-:Y:S02]  /*86d0*/  FMNMX.FTZ R12, R45, R12, !PT ;  /* 0x0000000c2d0c7209 */ /* 0x001fe40007810000 */
[----:B------:R-:W-:-:S03]  /*86e0*/  FMNMX.FTZ R4, R57, R4, !PT ;  /* 0x0000000439047209 */ /* 0x000fc60007810000 */
[----:B------:R-:W0:Y:S01]  /*86f0*/  MUFU.TANH R49, R49 ;  /* 0x0000003100317308 */ /* 0x000e220000002400 */
[----:B------:R-:W-:-:S04]  /*8700*/  FMNMX.FTZ R4, R207, R4, !PT ;  /* 0x00000004cf047209 */ /* 0x000fc80007810000 */
[----:B------:R-:W-:-:S03]  /*8710*/  FMNMX.FTZ R4, R61, R4, !PT ;  /* 0x000000043d047209 */ /* 0x000fc60007810000 */
[----:B------:R-:W2:Y:S01]  /*8720*/  MUFU.TANH R51, R51 ;  /* 0x0000003300337308 */ /* 0x000ea20000002400 */
[----:B-1----:R-:W-:-:S07]  /*8730*/  FMNMX.FTZ R12, R47, R12, !PT ;  /* 0x0000000c2f0c7209 */ /* 0x002fce0007810000 */
[----:B------:R-:W1:Y:S01]  /*8740*/  MUFU.TANH R53, R53 ;  /* 0x0000003500357308 */ /* 0x000e620000002400 */
[----:B0-----:R-:W-:-:S07]  /*8750*/  FMNMX.FTZ R12, R49, R12, !PT ;  /* 0x0000000c310c7209 */ /* 0x001fce0007810000 */
[----:B------:R-:W0:Y:S01]  /*8760*/  MUFU.TANH R59, R59 ;  /* 0x0000003b003b7308 */ /* 0x000e220000002400 */
[----:B--2---:R-:W-:-:S07]  /*8770*/  FMNMX.FTZ R12, R51, R12, !PT ;  /* 0x0000000c330c7209 */ /* 0x004fce0007810000 */
[----:B------:R-:W2:Y:S01]  /*8780*/  MUFU.TANH R63, R63 ;  /* 0x0000003f003f7308 */ /* 0x000ea20000002400 */
[----:B-1----:R-:W-:-:S07]  /*8790*/  FMNMX.FTZ R12, R53, R12, !PT ;  /* 0x0000000c350c7209 */ /* 0x002fce0007810000 */
[----:B------:R-:W-:Y:S01]  /*87a0*/  MUFU.TANH R69, R69 ;  /* 0x0000004500457308 */ /* 0x000fe20000002400 */
[----:B0-----:R-:W-:-:S07]  /*87b0*/  FMNMX.FTZ R12, R59, R12, !PT ;  /* 0x0000000c3b0c7209 */ /* 0x001fce0007810000 */
        /* <DEDUP_REMOVED lines=15> */
[----:B------:R-:W-:-:S05]  /*88b0*/  UMOV UR7, 0x40000040 ;  /* 0x4000004000077882 */ /* 0x000fca0000000000 */
[----:B------:R-:W0:Y:S08]  /*88c0*/  MUFU.TANH R173, R173 ;  /* 0x000000ad00ad7308 */ /* 0x000e300000002400 */
        /* <DEDUP_REMOVED lines=38> */
[-C--:B------:R-:W-:Y:S01]  /*8b30*/  FMUL.FTZ R8, R223, R4.reuse ;  /* 0x00000004df087220 */ /* 0x080fe20000410000 */
[----:B------:R-:W-:Y:S01]  /*8b40*/  HGMMA.64x128x16.F32 R88, R152, gdesc[UR4].tnspB, R88, gsb0 ;  /* 0x41e0000498587df0 */ /* 0x000fe20008000858 */
[----:B------:R-:W-:Y:S01]  /*8b50*/  UIADD3 UR6, UR10, 0x280, URZ ;  /* 0x000002800a067890 */ /* 0x000fe2000fffe03f */
[----:B------:R-:W0:Y:S01]  /*8b60*/  MUFU.TANH R169, R169 ;  /* 0x000000a900a97308 */ /* 0x000e220000002400 */
[----:B------:R-:W-:Y:S01]  /*8b70*/  UMOV UR7, 0x40000040 ;  /* 0x4000004000077882 */ /* 0x000fe20000000000 */
[-CC-:B------:R-:W-:Y:S01]  /*8b80*/  FFMA.FTZ R5, R5, R4.reuse, -R10.reuse ;  /* 0x0000000405057223 */ /* 0x180fe2000001080a */
[-CC-:B------:R-:W-:Y:S01]  /*8b90*/  FFMA.FTZ R182, R181, R4.reuse, -R10.reuse ;  /* 0x00000004b5b67223 */ /* 0x180fe2000001080a */
[-CC-:B------:R-:W-:Y:S01]  /*8ba0*/  FFMA.FTZ R174, R199, R4.reuse, -R10.reuse ;  /* 0x00000004c7ae7223 */ /* 0x180fe2000001080a */
[-CC-:B------:R-:W-:Y:S01]  /*8bb0*/  FFMA.FTZ R191, R177, R4.reuse, -R10.reuse ;  /* 0x00000004b1bf7223 */ /* 0x180fe2000001080a */
[-CC-:B------:R-:W-:Y:S01]  /*8bc0*/  FFMA.FTZ R168, R179, R4.reuse, -R10.reuse ;  /* 0x00000004b3a87223 */ /* 0x180fe2000001080a */
[-CC-:B------:R-:W-:Y:S01]  /*8bd0*/  FFMA.FTZ R193, R201, R4.reuse, -R10.reuse ;  /* 0x00000004c9c17223 */ /* 0x180fe2000001080a */
[----:B------:R-:W1:Y:S01]  /*8be0*/  MUFU.TANH R171, R171 ;  /* 0x000000ab00ab7308 */ /* 0x000e620000002400 */
        /* <DEDUP_REMOVED lines=8> */
[----:B0-----:R-:W-:-:S04]  /*8c70*/  FMNMX.FTZ R12, R169, R12, !PT ;  /* 0x0000000ca90c7209 */ /* 0x001fc80007810000 */
[----:B------:R-:W-:-:S03]  /*8c80*/  FMNMX.FTZ R12, R83, R12, !PT ;  /* 0x0000000c530c7209 */ /* 0x000fc60007810000 */
[----:B------:R-:W0:Y:S01]  /*8c90*/  MUFU.EX2 R5, R5 ;  /* 0x0000000500057308 */ /* 0x000e220000000800 */
[----:B-1----:R-:W-:-:S04]  /*8ca0*/  FMNMX.FTZ R12, R171, R12, !PT ;  /* 0x0000000cab0c7209 */ /* 0x002fc80007810000 */
[----:B------:R-:W-:Y:S01]  /*8cb0*/  FMNMX.FTZ R9, R87, R12, !PT ;  /* 0x0000000c57097209 */ /* 0x000fe20007810000 */
[----:B------:R-:W-:Y:S02]  /*8cc0*/  FFMA.FTZ R12, R213, R4, -R10 ;  /* 0x00000004d50c7223 */ /* 0x000fe4000001080a */
[----:B------:R-:W1:Y:S02]  /*8cd0*/  MUFU.EX2 R180, R180 ;  /* 0x000000b400b47308 */ /* 0x000e640000000800 */
[----:B------:R-:W2:Y:S06]  /*8ce0*/  SHFL.BFLY PT, R14, R9, 0x2, 0x1f ;  /* 0x0c401f00090e7f89 */ /* 0x000eac00000e0000 */
[----:B------:R-:W3:Y:S01]  /*8cf0*/  MUFU.EX2 R182, R182 ;  /* 0x000000b600b67308 */ /* 0x000ee20000000800 */
[----:B0-----:R-:W-:-:S07]  /*8d00*/  FFMA.FTZ R3, R8, R3, R5 ;  /* 0x0000000308037223 */ /* 0x001fce0000010005 */
[----:B------:R-:W-:Y:S01]  /*8d10*/  MUFU.EX2 R176, R176 ;  /* 0x000000b000b07308 */ /* 0x000fe20000000800 */
[C---:B-1----:R-:W-:Y:S01]  /*8d20*/  FADD.FTZ R3, R180.reuse, R3 ;  /* 0x00000003b4037221 */ /* 0x042fe20000010000 */
[----:B------:R-:W-:-:S06]  /*8d30*/  F2FP.F16.F32.PACK_AB R180, R180, R5 ;  /* 0x00000005b4b4723e */ /* 0x000fcc00000000ff */
[----:B------:R-:W-:Y:S01]  /*8d40*/  MUFU.EX2 R178, R178 ;  /* 0x000000b200b27308 */ /* 0x000fe20000000800 */
[----:B---3--:R-:W-:Y:S01]  /*8d50*/  FADD.FTZ R44, R182, R3 ;  /* 0x00000003b62c7221 */ /* 0x008fe20000010000 */
[----:B--2---:R-:W-:Y:S01]  /*8d60*/  FMNMX.FTZ R24, R9, R14, !PT ;  /* 0x0000000e09187209 */ /* 0x004fe20007810000 */
[----:B------:R-:W-:-:S04]  /*8d70*/  FFMA.FTZ R14, R215, R4, -R10 ;  /* 0x00000004d70e7223 */ /* 0x000fc8000001080a */
[----:B------:R-:W0:Y:S01]  /*8d80*/  SHFL.BFLY PT, R9, R24, 0x1, 0x1f ;  /* 0x0c201f0018097f89 */ /* 0x000e2200000e0000 */
[----:B------:R-:W-:Y:S08]  /*8d90*/  MUFU.EX2 R187, R187 ;  /* 0x000000bb00bb7308 */ /* 0x000ff00000000800 */
[----:B------:R-:W-:Y:S08]  /*8da0*/  MUFU.EX2 R172, R172 ;  /* 0x000000ac00ac7308 */ /* 0x000ff00000000800 */
[----:B------:R-:W-:Y:S01]  /*8db0*/  MUFU.EX2 R174, R174 ;  /* 0x000000ae00ae7308 */ /* 0x000fe20000000800 */
[----:B0-----:R-:W-:-:S07]  /*8dc0*/  FMNMX.FTZ R9, R24, R9, !PT ;  /* 0x0000000918097209 */ /* 0x001fce0007810000 */
[----:B------:R-:W-:Y:S01]  /*8dd0*/  MUFU.EX2 R191, R191 ;  /* 0x000000bf00bf7308 */ /* 0x000fe20000000800 */
[----:B------:R-:W-:-:S04]  /*8de0*/  FMUL.FTZ R40, R9, R4 ;  /* 0x0000000409287220 */ /* 0x000fc80000410000 */
[-CC-:B------:R-:W-:Y:S01]  /*8df0*/  FFMA.FTZ R181, R13, R4.reuse, -R40.reuse ;  /* 0x000000040db57223 */ /* 0x180fe20000010828 */
[-CC-:B------:R-:W-:Y:S01]  /*8e00*/  FFMA.FTZ R177, R25, R4.reuse, -R40.reuse ;  /* 0x0000000419b17223 */ /* 0x180fe20000010828 */
[-CC-:B------:R-:W-:Y:S01]  /*8e10*/  FFMA.FTZ R36, R21, R4.reuse, -R40.reuse ;  /* 0x0000000415247223 */ /* 0x180fe20000010828 */
[----:B------:R-:W-:Y:S01]  /*8e20*/  IADD3 R21, -R22, 0xb, RZ ;  /* 0x0000000b16157810 */ /* 0x000fe20007ffe1ff */
        /* <DEDUP_REMOVED lines=21> */
[----:B------:R-:W-:-:S05]  /*8f80*/  FFMA.FTZ R83, R83, R4, -R40 ;  /* 0x0000000453537223 */ /* 0x000fca0000010828 */
[----:B------:R-:W-:Y:S08]  /*8f90*/  MUFU.EX2 R34, R34 ;  /* 0x0000002200227308 */ /* 0x000ff00000000800 */
[----:B------:R-:W-:Y:S01]  /*8fa0*/  MUFU.EX2 R179, R179 ;  /* 0x000000b300b37308 */ /* 0x000fe20000000800 */
[----:B------:R-:W-:Y:S02]  /*8fb0*/  WARPGROUP.DEPBAR.LE gsb0, 0x0 ;  /* 0x00008000000079c5 */ /* 0x000fe40000010000 */
[----:B------:R-:W-:Y:S01]  /*8fc0*/  WARPGROUP.ARRIVE ;  /* 0x00000000000079c5 */ /* 0x000fe20000000000 */
[-CC-:B------:R-:W-:Y:S01]  /*8fd0*/  FFMA.FTZ R153, R183, R4.reuse, -R10.reuse ;  /* 0x00000004b7997223 */ /* 0x180fe2000001080a */
[-CC-:B------:R-:W-:Y:S01]  /*8fe0*/  FFMA.FTZ R152, R55, R4.reuse, -R10.reuse ;  /* 0x0000000437987223 */ /* 0x180fe2000001080a */
[-C--:B------:R-:W-:Y:S01]  /*8ff0*/  FFMA.FTZ R55, R57, R4.reuse, -R10 ;  /* 0x0000000439377223 */ /* 0x080fe2000001080a */
[-C--:B------:R-:W-:Y:S01]  /*9000*/  FFMA.FTZ R183, R15, R4.reuse, -R40 ;  /* 0x000000040fb77223 */ /* 0x080fe20000010828 */
[-CC-:B------:R-:W-:Y:S01]  /*9010*/  FFMA.FTZ R155, R189, R4.reuse, -R10.reuse ;  /* 0x00000004bd9b7223 */ /* 0x180fe2000001080a */
[----:B------:R-:W-:Y:S01]  /*9020*/  HGMMA.64x128x16.F32 R88, R156, gdesc[UR4].tnspB, R88, gsb0 ;  /* 0x41e000049c587df0 */ /* 0x000fe20008000858 */
[----:B------:R-:W-:Y:S01]  /*9030*/  UIADD3 UR6, UR10, 0x300, URZ ;  /* 0x000003000a067890 */ /* 0x000fe2000fffe03f */
[----:B------:R-:W-:Y:S01]  /*9040*/  FFMA.FTZ R57, R61, R4, -R10 ;  /* 0x000000043d397223 */ /* 0x000fe2000001080a */
[----:B------:R-:W-:Y:S01]  /*9050*/  UMOV UR7, 0x40000040 ;  /* 0x4000004000077882 */ /* 0x000fe20000000000 */
[----:B------:R-:W-:-:S02]  /*9060*/  IMAD.U32 R15, RZ, RZ, UR43 ;  /* 0x0000002bff0f7e24 */ /* 0x000fc4000f8e00ff */
[-CC-:B------:R-:W-:Y:S01]  /*9070*/  FFMA.FTZ R189, R197, R4.reuse, -R10.reuse ;  /* 0x00000004c5bd7223 */ /* 0x180fe2000001080a */
[-CC-:B------:R-:W-:Y:S01]  /*9080*/  FFMA.FTZ R154, R207, R4.reuse, -R10.reuse ;  /* 0x00000004cf9a7223 */ /* 0x180fe2000001080a */
[-C--:B------:R-:W-:Y:S01]  /*9090*/  FFMA.FTZ R61, R175, R4.reuse, -R10 ;  /* 0x00000004af3d7223 */ /* 0x080fe2000001080a */
[----:B------:R-:W-:Y:S01]  /*90a0*/  MUFU.EX2 R183, R183 ;  /* 0x000000b700b77308 */ /* 0x000fe20000000800 */
[----:B------:R-:W-:Y:S01]  /*90b0*/  @!P1 LEA R15, R15, UR41, 0x3 ;  /* 0x000000290f0f9c11 */ /* 0x000fe2000f8e18ff */
[----:B------:R-:W-:-:S04]  /*90c0*/  FFMA.FTZ R175, R37, R4, -R40 ;  /* 0x0000000425af7223 */ /* 0x000fc80000010828 */
[----:B------:R-:W-:Y:S02]  /*90d0*/  @!P1 VIADD R25, R15, 0x28840 ;  /* 0x000288400f199836 */ /* 0x000fe40000000000 */
[----:B------:R-:W-:Y:S01]  /*90e0*/  FFMA.FTZ R15, R49, R4, -R40 ;  /* 0x00000004310f7223 */ /* 0x000fe20000010828 */
[----:B------:R-:W0:Y:S02]  /*90f0*/  MUFU.EX2 R153, R153 ;  /* 0x0000009900997308 */ /* 0x000e240000000800 */
[----:B------:R-:W-:-:S06]  /*9100*/  @!P1 PRMT R25, RZ, 0x654, R25 ;  /* 0x00000654ff199816 */ /* 0x000fcc0000000019 */
        /* <DEDUP_REMOVED lines=48> */
[----:B------:R-:W-:Y:S01]  /*9410*/  FADD.FTZ R161, -R9, R6 ;  /* 0x0000000609a17221 */ /* 0x000fe20000010100 */
[----:B------:R-:W-:-:S03]  /*9420*/  FFMA.FTZ R6, R45, R4, -R40 ;  /* 0x000000042d067223 */ /* 0x000fc60000010828 */
[----:B------:R-:W-:Y:S01]  /*9430*/  FMUL.FTZ R161, R161, R4 ;  /* 0x00000004a1a17220 */ /* 0x000fe20000410000 */
[----:B------:R-:W-:Y:S01]  /*9440*/  HGMMA.64x128x16.F32 R88, R164, gdesc[UR4].tnspB, R88, gsb0 ;  /* 0x41e00004a4587df0 */ /* 0x000fe20008000858 */
[----:B------:R-:W-:Y:S01]  /*9450*/  MUFU.EX2 R14, R14 ;  /* 0x0000000e000e7308 */ /* 0x000fe20000000800 */
[----:B------:R-:W-:Y:S01]  /*9460*/  UIADD3 UR6, UR56, -0x1, URZ ;  /* 0xffffffff38067890 */ /* 0x000fe2000fffe03f */
[----:B0-----:R-:W-:-:S06]  /*9470*/  F2FP.F16.F32.PACK_AB R160, R73, R12 ;  /* 0x0000000c49a0723e */ /* 0x001fcc00000000ff */
[----:B------:R-:W0:Y:S01]  /*9480*/  MUFU.EX2 R197, R161 ;  /* 0x000000a100c57308 */ /* 0x000e220000000800 */
[----:B------:R-:W-:-:S07]  /*9490*/  UMOV UR56, UR6 ;  /* 0x0000000600387c82 */ /* 0x000fce0008000000 */
[----:B------:R-:W-:Y:S08]  /*94a0*/  MUFU.EX2 R6, R6 ;  /* 0x0000000600067308 */ /* 0x000ff00000000800 */
[----:B------:R-:W1:Y:S01]  /*94b0*/  MUFU.EX2 R77, R77 ;  /* 0x0000004d004d7308 */ /* 0x000e620000000800 */
[----:B0-----:R-:W-:-:S04]  /*94c0*/  FFMA.FTZ R42, R197, R0, R10 ;  /* 0x00000000c52a7223 */ /* 0x001fc8000001000a */
[C---:B------:R-:W-:Y:S01]  /*94d0*/  FADD.FTZ R42, R181.reuse, R42 ;  /* 0x0000002ab52a7221 */ /* 0x040fe20000010000 */
[----:B------:R-:W-:Y:S02]  /*94e0*/  F2FP.F16.F32.PACK_AB R181, R181, R10 ;  /* 0x0000000ab5b5723e */ /* 0x000fe400000000ff */
[----:B------:R-:W0:Y:S01]  /*94f0*/  MUFU.EX2 R0, R53 ;  /* 0x0000003500007308 */ /* 0x000e220000000800 */
[----:B------:R-:W-:Y:S01]  /*9500*/  FADD.FTZ R3, R183, R42 ;  /* 0x0000002ab7037221 */ /* 0x000fe20000010000 */
[----:B------:R-:W-:-:S03]  /*9510*/  F2FP.F16.F32.PACK_AB R183, R36, R183 ;  /* 0x000000b724b7723e */ /* 0x000fc600000000ff */
[----:B------:R-:W-:-:S03]  /*9520*/  FADD.FTZ R42, R36, R3 ;  /* 0x00000003242a7221 */ /* 0x000fc60000010000 */
[----:B------:R-:W-:Y:S01]  /*9530*/  MUFU.EX2 R79, R79 ;  /* 0x0000004f004f7308 */ /* 0x000fe20000000800 */
[----:B------:R-:W-:Y:S01]  /*9540*/  FADD.FTZ R3, R177, R42 ;  /* 0x0000002ab1037221 */ /* 0x000fe20000010000 */
[C---:B------:R-:W-:Y:S02]  /*9550*/  F2FP.F16.F32.PACK_AB R177, R34.reuse, R177 ;  /* 0x000000b122b1723e */ /* 0x040fe400000000ff */
[----:B-1----:R-:W-:Y:S01]  /*9560*/  F2FP.F16.F32.PACK_AB R162, R77, R14 ;  /* 0x0000000e4da2723e */ /* 0x002fe200000000ff */
        /* <DEDUP_REMOVED lines=24> */
[----:B--2---:R-:W-:Y:S01]  /*96f0*/  IMAD.U32 R25, RZ, RZ, UR51 ;  /* 0x00000033ff197e24 */ /* 0x004fe2000f8e00ff */
[----:B------:R-:W-:Y:S01]  /*9700*/  UMOV UR51, UR43 ;  /* 0x0000002b00337c82 */ /* 0x000fe20008000000 */
[-C--:B------:R-:W-:Y:S01]  /*9710*/  FMUL.FTZ R101, R101, R8.reuse ;  /* 0x0000000865657220 */ /* 0x080fe20000410000 */
[-C--:B------:R-:W-:Y:S01]  /*9720*/  FMUL.FTZ R104, R104, R8.reuse ;  /* 0x0000000868687220 */ /* 0x080fe20000410000 */
[-C--:B------:R-:W-:Y:S01]  /*9730*/  FMUL.FTZ R105, R105, R8.reuse ;  /* 0x0000000869697220 */ /* 0x080fe20000410000 */
[----:B------:R-:W-:Y:S01]  /*9740*/  @!P1 LEA R25, R25, UR41, 0x3 ;  /* 0x0000002919199c11 */ /* 0x000fe2000f8e18ff */
[-C--:B------:R-:W-:Y:S01]  /*9750*/  FMUL.FTZ R108, R108, R8.reuse ;  /* 0x000000086c6c7220 */ /* 0x080fe20000410000 */
[-C--:B------:R-:W-:Y:S01]  /*9760*/  FMUL.FTZ R109, R109, R8.reuse ;  /* 0x000000086d6d7220 */ /* 0x080fe20000410000 */
[-C--:B------:R-:W-:Y:S01]  /*9770*/  FMUL.FTZ R112, R112, R8.reuse ;  /* 0x0000000870707220 */ /* 0x080fe20000410000 */
[----:B------:R-:W-:Y:S01]  /*9780*/  FMUL.FTZ R113, R113, R8 ;  /* 0x0000000871717220 */ /* 0x000fe20000410000 */
[----:B-1----:R-:W-:-:S02]  /*9790*/  @!P1 VIADD R21, R25, 0x28860 ;  /* 0x0002886019159836 */ /* 0x002fc40000000000 */
[-C--:B------:R-:W-:Y:S01]  /*97a0*/  FMUL.FTZ R116, R116, R8.reuse ;  /* 0x0000000874747220 */ /* 0x080fe20000410000 */
[-C--:B------:R-:W-:Y:S01]  /*97b0*/  FMUL.FTZ R117, R117, R8.reuse ;  /* 0x0000000875757220 */ /* 0x080fe20000410000 */
[-C--:B------:R-:W-:Y:S01]  /*97c0*/  FMUL.FTZ R120, R120, R8.reuse ;  /* 0x0000000878787220 */ /* 0x080fe20000410000 */
[-C--:B------:R-:W-:Y:S01]  /*97d0*/  FMUL.FTZ R121, R121, R8.reuse ;  /* 0x0000000879797220 */ /* 0x080fe20000410000 */
[----:B------:R-:W-:Y:S01]  /*97e0*/  @!P1 PRMT R25, RZ, 0x654, R21 ;  /* 0x00000654ff199816 */ /* 0x000fe20000000015 */
[----:B------:R-:W-:Y:S01]  /*97f0*/  FADD.FTZ R21, R153, R44 ;  /* 0x0000002c99157221 */ /* 0x000fe20000010000 */
[-C--:B------:R-:W-:Y:S01]  /*9800*/  FMUL.FTZ R124, R124, R8.reuse ;  /* 0x000000087c7c7220 */ /* 0x080fe20000410000 */
[----:B------:R-:W-:Y:S01]  /*9810*/  FMUL.FTZ R125, R125, R8 ;  /* 0x000000087d7d7220 */ /* 0x000fe20000410000 */
[----:B------:R1:W-:Y:S01]  /*9820*/  @!P1 SYNCS.ARRIVE.TRANS64.RED.A1T0 RZ, [R25+URZ], RZ ;  /* 0x000000ff19ff99a7 */ /* 0x0003e2000810043f */
[----:B------:R-:W-:Y:S01]  /*9830*/  FADD.FTZ R44, R176, R21 ;  /* 0x00000015b02c7221 */ /* 0x000fe20000010000 */
[----:B------:R-:W-:Y:S01]  /*9840*/  F2FP.F16.F32.PACK_AB R176, R155, R176 ;  /* 0x000000b09bb0723e */ /* 0x000fe200000000ff */
[-C--:B------:R-:W-:Y:S01]  /*9850*/  FMUL.FTZ R128, R128, R8.reuse ;  /* 0x0000000880807220 */ /* 0x080fe20000410000 */
[----:B------:R-:W-:Y:S01]  /*9860*/  FMUL.FTZ R129, R129, R8 ;  /* 0x0000000881817220 */ /* 0x000fe20000410000 */
[----:B------:R-:W-:Y:S01]  /*9870*/  FADD.FTZ R21, R155, R44 ;  /* 0x0000002c9b157221 */ /* 0x000fe20000010000 */
[----:B0-----:R-:W-:Y:S01]  /*9880*/  F2FP.F16.F32.PACK_AB R155, R59, R0 ;  /* 0x000000003b9b723e */ /* 0x001fe200000000ff */
[-C--:B------:R-:W-:Y:S01]  /*9890*/  FMUL.FTZ R132, R132, R8.reuse ;  /* 0x0000000884847220 */ /* 0x080fe20000410000 */
[----:B-1----:R-:W-:Y:S01]  /*98a0*/  FADD.FTZ R25, R175, R42 ;  /* 0x0000002aaf197221 */ /* 0x002fe20000010000 */
[----:B------:R-:W-:Y:S01]  /*98b0*/  FADD.FTZ R44, R178, R21 ;  /* 0x00000015b22c7221 */ /* 0x000fe20000010000 */
[C---:B------:R-:W-:Y:S01]  /*98c0*/  F2FP.F16.F32.PACK_AB R175, R26.reuse, R175 ;  /* 0x000000af1aaf723e */ /* 0x040fe200000000ff */
        /* <DEDUP_REMOVED lines=23> */
[----:B------:R-:W-:Y:S01]  /*9a40*/  FMUL.FTZ R149, R149, R8 ;  /* 0x0000000895957220 */ /* 0x000fe20000410000 */
[----:B------:R-:W-:Y:S01]  /*9a50*/  F2FP.F16.F32.PACK_AB R178, R187, R178 ;  /* 0x000000b2bbb2723e */ /* 0x000fe200000000ff */
[----:B------:R-:W-:Y:S01]  /*9a60*/  MUFU.EX2 R40, R40 ;  /* 0x0000002800287308 */ /* 0x000fe20000000800 */
[----:B------:R-:W-:Y:S01]  /*9a70*/  FADD.FTZ R25, R193, R44 ;  /* 0x0000002cc1197221 */ /* 0x000fe20000010000 */
[----:B------:R-:W-:Y:S01]  /*9a80*/  F2FP.F16.F32.PACK_AB R172, R189, R172 ;  /* 0x000000acbdac723e */ /* 0x000fe200000000ff */
[-C--:B------:R-:W-:Y:S01]  /*9a90*/  FMUL.FTZ R90, R90, R197.reuse ;  /* 0x000000c55a5a7220 */ /* 0x080fe20000410000 */
[----:B------:R-:W-:Y:S01]  /*9aa0*/  F2FP.F16.F32.PACK_AB R174, R191, R174 ;  /* 0x000000aebfae723e */ /* 0x000fe200000000ff */
[----:B------:R-:W-:Y:S01]  /*9ab0*/  FADD.FTZ R42, R170, R25 ;  /* 0x00000019aa2a7221 */ /* 0x000fe20000010000 */
[----:B------:R-:W-:Y:S01]  /*9ac0*/  F2FP.F16.F32.PACK_AB R170, R157, R170 ;  /* 0x000000aa9daa723e */ /* 0x000fe200000000ff */
[-C--:B------:R-:W-:Y:S01]  /*9ad0*/  FMUL.FTZ R91, R91, R197.reuse ;  /* 0x000000c55b5b7220 */ /* 0x080fe20000410000 */
[----:B------:R-:W0:Y:S01]  /*9ae0*/  MUFU.EX2 R44, R71 ;  /* 0x00000047002c7308 */ /* 0x000e220000000800 */
[----:B------:R-:W-:Y:S01]  /*9af0*/  FADD.FTZ R5, R157, R42 ;  /* 0x0000002a9d057221 */ /* 0x000fe20000010000 */
[----:B------:R-:W-:Y:S01]  /*9b00*/  F2FP.F16.F32.PACK_AB R168, R193, R168 ;  /* 0x000000a8c1a8723e */ /* 0x000fe200000000ff */
[----:B------:R-:W-:Y:S01]  /*9b10*/  FMUL.FTZ R94, R94, R197 ;  /* 0x000000c55e5e7220 */ /* 0x000fe20000410000 */
[----:B------:R-:W-:Y:S01]  /*9b20*/  F2FP.F16.F32.PACK_AB R153, R32, R15 ;  /* 0x0000000f2099723e */ /* 0x000fe200000000ff */
[----:B------:R-:W-:Y:S01]  /*9b30*/  FADD.FTZ R34, R152, R5 ;  /* 0x0000000598227221 */ /* 0x000fe20000010000 */
[----:B------:R-:W-:Y:S01]  /*9b40*/  FADD.FTZ R5, R15, R10 ;  /* 0x0000000a0f057221 */ /* 0x000fe20000010000 */
[----:B------:R-:W-:Y:S01]  /*9b50*/  F2FP.F16.F32.PACK_AB R152, R55, R152 ;  /* 0x000000983798723e */ /* 0x000fe200000000ff */
[-C--:B------:R-:W-:Y:S01]  /*9b60*/  FMUL.FTZ R95, R95, R197.reuse ;  /* 0x000000c55f5f7220 */ /* 0x080fe20000410000 */
[----:B------:R-:W-:Y:S01]  /*9b70*/  FADD.FTZ R25, R55, R34 ;  /* 0x0000002237197221 */ /* 0x000fe20000010000 */
[----:B------:R-:W-:Y:S01]  /*9b80*/  FADD.FTZ R5, R32, R5 ;  /* 0x0000000520057221 */ /* 0x000fe20000010000 */
[----:B------:R-:W1:Y:S01]  /*9b90*/  MUFU.EX2 R34, R81 ;  /* 0x0000005100227308 */ /* 0x000e620000000800 */
[----:B------:R-:W-:Y:S01]  /*9ba0*/  F2FP.F16.F32.PACK_AB R157, R65, R46 ;  /* 0x0000002e419d723e */ /* 0x000fe200000000ff */
[----:B------:R-:W-:Y:S01]  /*9bb0*/  FADD.FTZ R10, R154, R25 ;  /* 0x000000199a0a7221 */ /* 0x000fe20000010000 */
[----:B------:R-:W-:Y:S01]  /*9bc0*/  FADD.FTZ R5, R0, R5 ;  /* 0x0000000500057221 */ /* 0x000fe20000010000 */
[C---:B------:R-:W-:Y:S01]  /*9bd0*/  F2FP.F16.F32.PACK_AB R154, R57.reuse, R154 ;  /* 0x0000009a399a723e */ /* 0x040fe200000000ff */
[-C--:B------:R-:W-:Y:S01]  /*9be0*/  FMUL.FTZ R98, R98, R197.reuse ;  /* 0x000000c562627220 */ /* 0x080fe20000410000 */
[----:B------:R-:W-:Y:S01]  /*9bf0*/  FADD.FTZ R25, R57, R10 ;  /* 0x0000000a39197221 */ /* 0x000fe20000010000 */
[----:B------:R-:W-:Y:S01]  /*9c00*/  FADD.FTZ R5, R59, R5 ;  /* 0x000000053b057221 */ /* 0x000fe20000010000 */
[----:B0-----:R-:W-:Y:S01]  /*9c10*/  F2FP.F16.F32.PACK_AB R161, R75, R44 ;  /* 0x0000002c4ba1723e */ /* 0x001fe200000000ff */
[-C--:B------:R-:W-:Y:S01]  /*9c20*/  FMUL.FTZ R99, R99, R197.reuse ;  /* 0x000000c563637220 */ /* 0x080fe20000410000 */
[----:B------:R-:W-:Y:S01]  /*9c30*/  FADD.FTZ R10, R156, R25 ;  /* 0x000000199c0a7221 */ /* 0x000fe20000010000 */
[----:B------:R-:W-:Y:S01]  /*9c40*/  FADD.FTZ R5, R46, R5 ;  /* 0x000000052e057221 */ /* 0x000fe20000010000 */
[C---:B------:R-:W-:Y:S01]  /*9c50*/  F2FP.F16.F32.PACK_AB R156, R61.reuse, R156 ;  /* 0x0000009c3d9c723e */ /* 0x040fe200000000ff */
[-C--:B------:R-:W-:Y:S01]  /*9c60*/  FMUL.FTZ R102, R102, R197.reuse ;  /* 0x000000c566667220 */ /* 0x080fe20000410000 */
[----:B------:R-:W-:Y:S01]  /*9c70*/  FADD.FTZ R11, R61, R10 ;  /* 0x0000000a3d0b7221 */ /* 0x000fe20000010000 */
[----:B------:R-:W-:Y:S01]  /*9c80*/  FADD.FTZ R5, R65, R5 ;  /* 0x0000000541057221 */ /* 0x000fe20000010000 */
[----:B------:R-:W-:Y:S01]  /*9c90*/  F2FP.F16.F32.PACK_AB R164, R195, R20 ;  /* 0x00000014c3a4723e */ /* 0x000fe200000000ff */
[-C--:B------:R-:W-:Y:S01]  /*9ca0*/  FMUL.FTZ R103, R103, R197.reuse ;  /* 0x000000c567677220 */ /* 0x080fe20000410000 */
[----:B------:R-:W-:Y:S01]  /*9cb0*/  FADD.FTZ R10, R158, R11 ;  /* 0x0000000b9e0a7221 */ /* 0x000fe20000010000 */
[----:B------:R-:W-:Y:S01]  /*9cc0*/  FADD.FTZ R5, R48, R5 ;  /* 0x0000000530057221 */ /* 0x000fe20000010000 */
[C---:B------:R-:W-:Y:S01]  /*9cd0*/  F2FP.F16.F32.PACK_AB R158, R159.reuse, R158 ;  /* 0x0000009e9f9e723e */ /* 0x040fe200000000ff */
[-C--:B------:R-:W-:Y:S01]  /*9ce0*/  FMUL.FTZ R106, R106, R197.reuse ;  /* 0x000000c56a6a7220 */ /* 0x080fe20000410000 */
[----:B------:R-:W-:Y:S01]  /*9cf0*/  FADD.FTZ R11, R159, R10 ;  /* 0x0000000a9f0b7221 */ /* 0x000fe20000010000 */
[C---:B------:R-:W-:Y:S01]  /*9d00*/  FADD.FTZ R5, R69.reuse, R5 ;  /* 0x0000000545057221 */ /* 0x040fe20000010000 */
        /* <DEDUP_REMOVED lines=8> */
[----:B------:R-:W0:Y:S01]  /*9d90*/  MUFU.EX2 R6, R21 ;  /* 0x0000001500067308 */ /* 0x000e220000000800 */
[----:B------:R-:W-:Y:S01]  /*9da0*/  F2FP.F16.F32.PACK_AB R165, R83, R26 ;  /* 0x0000001a53a5723e */ /* 0x000fe200000000ff */
        /* <DEDUP_REMOVED lines=15> */
[----:B0-----:R-:W-:Y:S01]  /*9ea0*/  F2FP.F16.F32.PACK_AB R167, R40, R6 ;  /* 0x0000000628a7723e */ /* 0x001fe200000000ff */
        /* <DEDUP_REMOVED lines=22> */
.L_x_7575:
[----:B------:R-:W-:Y:S06]  /*a010*/  BAR.ARV 0x8, 0x120 ;  /* 0x0204800000007b1d */ /* 0x000fec0000002000 */
[----:B------:R-:W-:Y:S05]  /*a020*/  @!P0 BRA `(.L_x_7585) ;  /* 0x0000000000048947 */ /* 0x000fea0003800000 */
[----:B------:R-:W-:Y:S01]  /*a030*/  BPT.TRAP 0x1 ;  /* 0x000000040000795c */ /* 0x000fe20000300000 */
.L_x_7585:
[----:B------:R-:W-:Y:S01]  /*a040*/  ULEA UR5, UR43, UR41, 0x3 ;  /* 0x000000292b057291 */ /* 0x000fe2000f8e183f */
[----:B------:R-:W-:-:S05]  /*a050*/  IMAD.U32 R5, RZ, RZ, UR44 ;  /* 0x0000002cff057e24 */ /* 0x000fca000f8e00ff */
[----:B------:R-:W-:-:S04]  /*a060*/  SHF.L.U32 R5, R5, 0x1f, RZ ;  /* 0x0000001f05057819 */ /* 0x000fc800000006ff */
[----:B------:R0:W1:Y:S01]  /*a070*/  SYNCS.PHASECHK.TRANS64.TRYWAIT P2, [UR5+0x28850], R5 ;  /* 0x02885005ff0075a7 */ /* 0x0000620008040145 */
[----:B------:R-:W-:Y:S05]  /*a080*/  @!P0 BRA `(.L_x_7586) ;  /* 0x0000000000048947 */ /* 0x000fea0003800000 */
[----:B------:R-:W-:Y:S01]  /*a090*/  BPT.TRAP 0x1 ;  /* 0x000000040000795c */ /* 0x000fe20000300000 */
.L_x_7586:
[----:B-1----:R-:W-:Y:S05]  /*a0a0*/  @P2 BRA `(.L_x_7587) ;  /* 0x0000000000082947 */ /* 0x002fea0003800000 */
[----:B------:R-:W1:Y:S02]  /*a0b0*/  SYNCS.PHASECHK.TRANS64.TRYWAIT P0, [UR5+0x28850], R5 ;  /* 0x02885005ff0075a7 */ /* 0x000e640008000145 */
[----:B-1----:R-:W-:Y:S05]  /*a0c0*/  @!P0 BRA `(.L_x_7588) ;  /* 0x00000078007c8947 */ /* 0x002fea0003800000 */
.L_x_7587:
[----:B------:R-:W-:Y:S01]  /*a0d0*/  UIADD3 UR41, UR41, 0x400, URZ ;  /* 0x0000040029297890 */ /* 0x000fe2000fffe03f */
[----:B------:R-:W-:Y:S01]  /*a0e0*/  WARPGROUP.ARRIVE ;  /* 0x00000000000079c5 */ /* 0x000fe20000000000 */
[----:B------:R-:W-:Y:S01]  /*a0f0*/  UMOV UR7, 0x40000040 ;  /* 0x4000004000077882 */ /* 0x000fe20000000000 */
[----:B-1----:R-:W1:Y:S01]  /*a100*/  SHFL.BFLY PT, R6, R3, 0x2, 0x1f ;  /* 0x0c401f0003067f89 */ /* 0x002e6200000e0000 */
[----:B------:R-:W-:Y:S01]  /*a110*/  USHF.R.U32.HI UR41, URZ, 0x4, UR41 ;  /* 0x000000043f297899 */ /* 0x000fe20008011629 */
[----:B------:R-:W-:Y:S01]  /*a120*/  MOV R21, RZ ;  /* 0x000000ff00157202 */ /* 0x000fe20000000f00 */
[----:B------:R-:W-:Y:S01]  /*a130*/  IMAD.MOV.U32 R10, RZ, RZ, RZ ;  /* 0x000000ffff0a7224 */ /* 0x000fe200078e00ff */
[----:B0-----:R-:W0:Y:S01]  /*a140*/  SHFL.BFLY PT, R5, R0, 0x2, 0x1f ;  /* 0x0c401f0000057f89 */ /* 0x001e2200000e0000 */
[----:B------:R-:W-:Y:S02]  /*a150*/  ULOP3.LUT UR41, UR41, 0x3fff, URZ, 0xc0, !UPT ;  /* 0x00003fff29297892 */ /* 0x000fe4000f8ec03f */
[----:B------:R-:W-:-:S02]  /*a160*/  UIADD3 UR45, UR45, 0x1, URZ ;  /* 0x000000012d2d7890 */ /* 0x000fc4000fffe03f */
[----:B------:R-:W-:-:S04]  /*a170*/  ULOP3.LUT UR4, UR41, 0x4000000, URZ, 0xfc, !UPT ;  /* 0x0400000029047892 */ /* 0x000fc8000f8efc3f */
[----:B------:R-:W-:Y:S02]  /*a180*/  ULEA UR4, UR43, UR4, 0xb ;  /* 0x000000042b047291 */ /* 0x000fe4000f8e583f */
[----:B------:R-:W-:-:S04]  /*a190*/  UIADD3 UR43, UR43, 0x1, URZ ;  /* 0x000000012b2b7890 */ /* 0x000fc8000fffe03f */
[----:B------:R-:W-:Y:S01]  /*a1a0*/  UISETP.NE.AND UP0, UPT, UR43, 0x2, UPT ;  /* 0x000000022b00788c */ /* 0x000fe2000bf05270 */
[----:B------:R-:W-:Y:S02]  /*a1b0*/  UMOV UR6, UR4 ;  /* 0x0000000400067c82 */ /* 0x000fe40008000000 */
[----:B------:R-:W-:Y:S01]  /*a1c0*/  HGMMA.64x128x16.F32 R88, R180, gdesc[UR4].tnspB, R88, gsb0 ;  /* 0x41e00004b4587df0 */ /* 0x000fe20008000858 */
[----:B------:R-:W-:Y:S01]  /*a1d0*/  UIADD3 UR6, UR4, 0x80, URZ ;  /* 0x0000008004067890 */ /* 0x000fe2000fffe03f */
[----:B-1----:R-:W-:Y:S01]  /*a1e0*/  FADD.FTZ R6, R6, R3 ;  /* 0x0000000306067221 */ /* 0x002fe20000010000 */
[----:B------:R-:W-:Y:S01]  /*a1f0*/  UMOV UR7, 0x40000040 ;  /* 0x4000004000077882 */ /* 0x000fe20000000000 */
[----:B------:R-:W-:Y:S02]  /*a200*/  IMAD.MOV.U32 R3, RZ, RZ, -0x800000 ;  /* 0xff800000ff037424 */ /* 0x000fe400078e00ff */
[----:B0-----:R-:W-:Y:S01]  /*a210*/  FADD.FTZ R8, R5, R0 ;  /* 0x0000000005087221 */ /* 0x001fe20000010000 */
[----:B------:R-:W-:Y:S01]  /*a220*/  IMAD.MOV.U32 R0, RZ, RZ, -0x800000 ;  /* 0xff800000ff007424 */ /* 0x000fe200078e00ff */
[----:B------:R-:W0:Y:S01]  /*a230*/  SHFL.BFLY PT, R5, R6, 0x1, 0x1f ;  /* 0x0c201f0006057f89 */ /* 0x000e2200000e0000 */
[----:B------:R-:W-:-:S03]  /*a240*/  USEL UR43, UR43, URZ, UP0 ;  /* 0x0000003f2b2b7287 */ /* 0x000fc60008000000 */
[----:B------:R-:W1:Y:S01]  /*a250*/  SHFL.BFLY PT, R11, R8, 0x1, 0x1f ;  /* 0x0c201f00080b7f89 */ /* 0x000e6200000e0000 */
[----:B0-----:R-:W-:Y:S01]  /*a260*/  FADD.FTZ R12, R6, R5 ;  /* 0x00000005060c7221 */ /* 0x001fe20000010000 */
[----:B-1----:R-:W-:-:S04]  /*a270*/  FADD.FTZ R13, R8, R11 ;  /* 0x0000000b080d7221 */ /* 0x002fc80000010000 */
[----:B------:R-:W-:Y:S01]  /*a280*/  FSETP.NE.FTZ.AND P0, PT, R12, RZ, PT ;  /* 0x000000ff0c00720b */ /* 0x000fe20003f15000 */
[----:B------:R-:W-:Y:S01]  /*a290*/  IMAD.U32 R8, RZ, RZ, UR5 ;  /* 0x00000005ff087e24 */ /* 0x000fe2000f8e00ff */
[----:B------:R-:W-:-:S03]  /*a2a0*/  FSETP.NE.FTZ.AND P2, PT, R13, RZ, PT ;  /* 0x000000ff0d00720b */ /* 0x000fc60003f55000 */
[----:B------:R-:W-:-:S05]  /*a2b0*/  @!P1 VIADD R8, R8, 0x28860 ;  /* 0x0002886008089836 */ /* 0x000fca0000000000 */
[----:B------:R-:W-:-:S03]  /*a2c0*/  @!P1 PRMT R8, RZ, 0x654, R8 ;  /* 0x00000654ff089816 */ /* 0x000fc60000000008 */
[----:B------:R-:W0:Y:S01]  /*a2d0*/  @P0 MUFU.LG2 R5, R12 ;  /* 0x0000000c00050308 */ /* 0x000e220000000c00 */
[C---:B------:R-:W-:Y:S01]  /*a2e0*/  @P0 FMUL.FTZ R6, R4.reuse, 0.69314718246459960938 ;  /* 0x3f31721804060820 */ /* 0x040fe20000410000 */
[----:B------:R-:W-:-:S06]  /*a2f0*/  @P2 FMUL.FTZ R15, R4, 0.69314718246459960938 ;  /* 0x3f317218040f2820 */ /* 0x000fcc0000410000 */
        /* <DEDUP_REMOVED lines=78> */
[-C--:B0-----:R-:W-:Y:S01]  /*a7e0*/  FMUL.FTZ R93, R90, R10.reuse ;  /* 0x0000000a5a5d7220 */ /* 0x081fe20000410000 */
        /* <DEDUP_REMOVED lines=31> */
.L_x_7558:
        /* <DEDUP_REMOVED lines=19> */
[----:B------:R-:W-:Y:S01]  /*ab10*/  F2FP.F16.F32.PACK_AB R150, R21, R34 ;  /* 0x000000221596723e */ /* 0x000fe200000000ff */
[----:B------:R-:W-:Y:S01]  /*ab20*/  UISETP.NE.U32.AND UP1, UPT, UR6, URZ, UPT ;  /* 0x0000003f0600728c */ /* 0x000fe2000bf25070 */
[----:B------:R-:W-:Y:S01]  /*ab30*/  F2FP.F16.F32.PACK_AB R151, R151, R32 ;  /* 0x000000209797723e */ /* 0x000fe200000000ff */
[----:B------:R-:W-:-:S02]  /*ab40*/  USHF.L.U32 UR10, UR37, 0x2, URZ ;  /* 0x00000002250a7899 */ /* 0x000fc4000800063f */
[----:B------:R-:W-:Y:S02]  /*ab50*/  UISETP.NE.AND.EX UP1, UPT, UR7, URZ, UPT, UP1 ;  /* 0x0000003f0700728c */ /* 0x000fe4000bf25310 */
[----:B------:R-:W-:Y:S02]  /*ab60*/  USHF.L.U64.HI UR11, UR37, 0x2, UR38 ;  /* 0x00000002250b7899 */ /* 0x000fe40008010226 */
[----:B------:R-:W-:Y:S02]  /*ab70*/  UIADD3 UR4, UP2, UR10, UR6, URZ ;  /* 0x000000060a047290 */ /* 0x000fe4000ff5e03f */
[----:B------:R-:W-:Y:S02]  /*ab80*/  @UP0 UIADD3 UR6, UP3, UR10, UR8, URZ ;  /* 0x000000080a060290 */ /* 0x000fe4000ff7e03f */
[----:B------:R-:W-:Y:S02]  /*ab90*/  UIADD3.X UR8, UR11, UR7, URZ, UP2, !UPT ;  /* 0x000000070b087290 */ /* 0x000fe400097fe43f */
[----:B------:R-:W-:Y:S01]  /*aba0*/  @UP0 UIADD3.X UR7, UR11, UR9, URZ, UP3, !UPT ;  /* 0x000000090b070290 */ /* 0x000fe20009ffe43f */
[----:B------:R-:W-:-:S02]  /*abb0*/  MOV R24, R20 ;  /* 0x0000001400187202 */ /* 0x000fc40000000f00 */
[----:B0-----:R-:W-:-:S03]  /*abc0*/  MOV R25, R5 ;  /* 0x0000000500197202 */ /* 0x001fc60000000f00 */
[----:B------:R-:W-:-:S03]  /*abd0*/  IMAD.WIDE R4, R185, 0x2, R24 ;  /* 0x00000002b9047825 */ /* 0x000fc600078e0218 */
[C---:B------:R-:W-:Y:S02]  /*abe0*/  LOP3.LUT R9, R4.reuse, 0x380, RZ, 0xc0, !PT ;  /* 0x0000038004097812 */ /* 0x040fe400078ec0ff */
[C---:B------:R-:W-:Y:S02]  /*abf0*/  IADD3 R91, P5, R4.reuse, 0x40, RZ ;  /* 0x00000040045b7810 */ /* 0x040fe40007fbe0ff */
[C---:B------:R-:W-:Y:S02]  /*ac00*/  IADD3 R95, P4, R4.reuse, 0x60, RZ ;  /* 0x00000060045f7810 */ /* 0x040fe40007f9e0ff */
[----:B------:R-:W-:Y:S01]  /*ac10*/  SHF.R.U64 R9, R9, 0x3, RZ ;  /* 0x0000000309097819 */ /* 0x000fe200000012ff */
[--C-:B------:R-:W-:Y:S01]  /*ac20*/  IMAD.X R29, RZ, RZ, R5.reuse, P5 ;  /* 0x000000ffff1d7224 */ /* 0x100fe200028e0605 */
[C---:B------:R-:W-:Y:S01]  /*ac30*/  IADD3 R45, P6, R4.reuse, 0x20, RZ ;  /* 0x00000020042d7810 */ /* 0x040fe20007fde0ff */
[----:B------:R-:W-:Y:S01]  /*ac40*/  IMAD.X R27, RZ, RZ, R5, P4 ;  /* 0x000000ffff1b7224 */ /* 0x000fe200020e0605 */
[----:B------:R-:W-:-:S02]  /*ac50*/  IADD3 R97, P3, R4, 0x4000, RZ ;  /* 0x0000400004617810 */ /* 0x000fc40007f7e0ff */
[C---:B------:R-:W-:Y:S01]  /*ac60*/  IADD3 R99, P2, R4.reuse, 0x4020, RZ ;  /* 0x0000402004637810 */ /* 0x040fe20007f5e0ff */
[--C-:B------:R-:W-:Y:S01]  /*ac70*/  IMAD.X R31, RZ, RZ, R5.reuse, P6 ;  /* 0x000000ffff1f7224 */ /* 0x100fe200030e0605 */
[C---:B------:R-:W-:Y:S01]  /*ac80*/  IADD3 R101, P1, R4.reuse, 0x4040, RZ ;  /* 0x0000404004657810 */ /* 0x040fe20007f3e0ff */
[--C-:B------:R-:W-:Y:S01]  /*ac90*/  IMAD.X R11, RZ, RZ, R5.reuse, P3 ;  /* 0x000000ffff0b7224 */ /* 0x100fe200018e0605 */
[----:B------:R-:W-:Y:S01]  /*aca0*/  BAR.SYNC.DEFER_BLOCKING 0x1, 0x100 ;  /* 0x0044000000007b1d */ /* 0x000fe20000010000 */
[----:B------:R-:W-:Y:S02]  /*acb0*/  IADD3 R103, P0, R4, 0x4060, RZ ;  /* 0x0000406004677810 */ /* 0x000fe40007f1e0ff */
[----:B------:R-:W-:Y:S02]  /*acc0*/  LOP3.LUT R26, R91, 0x380, RZ, 0xc0, !PT ;  /* 0x000003805b1a7812 */ /* 0x000fe400078ec0ff */
[----:B------:R-:W-:Y:S01]  /*acd0*/  LOP3.LUT R4, R9, R4, RZ, 0x3c, !PT ;  /* 0x0000000409047212 */ /* 0x000fe200078e3cff */
[--C-:B------:R-:W-:Y:S01]  /*ace0*/  IMAD.X R9, RZ, RZ, R5.reuse, P2 ;  /* 0x000000ffff097224 */ /* 0x100fe200010e0605 */
[----:B------:R-:W-:Y:S01]  /*acf0*/  LOP3.LUT R44, R95, 0x380, RZ, 0xc0, !PT ;  /* 0x000003805f2c7812 */ /* 0x000fe200078ec0ff */
[----:B------:R-:W-:Y:S01]  /*ad00*/  IMAD.X R13, RZ, RZ, R5, P0 ;  /* 0x000000ffff0d7224 */ /* 0x000fe200000e0605 */
[----:B------:R-:W-:-:S02]  /*ad10*/  SHF.R.U64 R26, R26, 0x3, RZ ;  /* 0x000000031a1a7819 */ /* 0x000fc400000012ff */
[-C--:B------:R-:W-:Y:S02]  /*ad20*/  IADD3.X R15, RZ, R5.reuse, RZ, P1, !PT ;  /* 0x00000005ff0f7210 */ /* 0x080fe40000ffe4ff */
[----:B------:R-:W-:Y:S02]  /*ad30*/  SHF.R.U64 R44, R44, 0x3, RZ ;  /* 0x000000032c2c7819 */ /* 0x000fe400000012ff */
[----:B------:R-:W-:Y:S02]  /*ad40*/  MOV R90, R4 ;  /* 0x00000004005a7202 */ /* 0x000fe40000000f00 */
[----:B------:R-:W-:Y:S02]  /*ad50*/  LOP3.LUT R10, R45, 0x380, RZ, 0xc0, !PT ;  /* 0x000003802d0a7812 */ /* 0x000fe400078ec0ff */
[----:B------:R-:W-:Y:S02]  /*ad60*/  F2FP.F16.F32.PACK_AB R5, R12, R93 ;  /* 0x0000005d0c05723e */ /* 0x000fe400000000ff */
[----:B------:R-:W-:-:S02]  /*ad70*/  LOP3.LUT R46, R97, 0x380, RZ, 0xc0, !PT ;  /* 0x00000380612e7812 */ /* 0x000fc400078ec0ff */
[----:B------:R-:W-:Y:S02]  /*ad80*/  LOP3.LUT R12, R99, 0x380, RZ, 0xc0, !PT ;  /* 0x00000380630c7812 */ /* 0x000fe400078ec0ff */
[----:B------:R-:W-:Y:S02]  /*ad90*/  LOP3.LUT R28, R26, R91, RZ, 0x3c, !PT ;  /* 0x0000005b1a1c7212 */ /* 0x000fe400078e3cff */
[----:B------:R-:W-:Y:S02]  /*ada0*/  LOP3.LUT R26, R44, R95, RZ, 0x3c, !PT ;  /* 0x0000005f2c1a7212 */ /* 0x000fe400078e3cff */
[----:B------:R-:W-:Y:S02]  /*adb0*/  SHF.R.U64 R10, R10, 0x3, RZ ;  /* 0x000000030a0a7819 */ /* 0x000fe400000012ff */
[----:B------:R-:W-:Y:S02]  /*adc0*/  LOP3.LUT R44, R103, 0x380, RZ, 0xc0, !PT ;  /* 0x00000380672c7812 */ /* 0x000fe400078ec0ff */
[----:B------:R-:W-:-:S02]  /*add0*/  SHF.R.U64 R46, R46, 0x3, RZ ;  /* 0x000000032e2e7819 */ /* 0x000fc400000012ff */
[----:B------:R-:W-:Y:S02]  /*ade0*/  F2FP.F16.F32.PACK_AB R4, R14, R153 ;  /* 0x000000990e04723e */ /* 0x000fe400000000ff */
[----:B------:R-:W-:Y:S02]  /*adf0*/  SHF.R.U64 R12, R12, 0x3, RZ ;  /* 0x000000030c0c7819 */ /* 0x000fe400000012ff */
[----:B------:R-:W-:Y:S01]  /*ae00*/  LOP3.LUT R14, R101, 0x380, RZ, 0xc0, !PT ;  /* 0x00000380650e7812 */ /* 0x000fe200078ec0ff */
[----:B------:R0:W-:Y:S01]  /*ae10*/  STSM.16.M88.4 [R90], R4 ;  /* 0x000000045a007844 */ /* 0x0001e20000000200 */
[----:B------:R-:W-:Y:S02]  /*ae20*/  LOP3.LUT R30, R10, R45, RZ, 0x3c, !PT ;  /* 0x0000002d0a1e7212 */ /* 0x000fe400078e3cff */
[----:B------:R-:W-:Y:S02]  /*ae30*/  SHF.R.U64 R44, R44, 0x3, RZ ;  /* 0x000000032c2c7819 */ /* 0x000fe400000012ff */
[----:B------:R-:W-:-:S02]  /*ae40*/  LOP3.LUT R10, R46, R97, RZ, 0x3c, !PT ;  /* 0x000000612e0a7212 */ /* 0x000fc400078e3cff */
[----:B------:R-:W-:Y:S02]  /*ae50*/  LOP3.LUT R8, R12, R99, RZ, 0x3c, !PT ;  /* 0x000000630c087212 */ /* 0x000fe400078e3cff */
[----:B------:R-:W-:Y:S02]  /*ae60*/  SHF.R.U64 R14, R14, 0x3, RZ ;  /* 0x000000030e0e7819 */ /* 0x000fe400000012ff */
[----:B------:R-:W-:Y:S02]  /*ae70*/  LOP3.LUT R12, R44, R103, RZ, 0x3c, !PT ;  /* 0x000000672c0c7212 */ /* 0x000fe400078e3cff */
[----:B------:R-:W-:Y:S02]  /*ae80*/  MOV R45, R10 ;  /* 0x0000000a002d7202 */ /* 0x000fe40000000f00 */
[----:B------:R-:W-:Y:S02]  /*ae90*/  MOV R44, R8 ;  /* 0x00000008002c7202 */ /* 0x000fe40000000f00 */
[----:B------:R-:W-:-:S02]  /*aea0*/  LOP3.LUT R14, R14, R101, RZ, 0x3c, !PT ;  /* 0x000000650e0e7212 */ /* 0x000fc400078e3cff */
[----:B------:R-:W-:Y:S02]  /*aeb0*/  MOV R30, R30 ;  /* 0x0000001e001e7202 */ /* 0x000fe40000000f00 */
[----:B------:R-:W-:Y:S02]  /*aec0*/  F2FP.F16.F32.PACK_AB R8, R87, R92 ;  /* 0x0000005c5708723e */ /* 0x000fe400000000ff */
[----:B------:R-:W-:Y:S02]  /*aed0*/  F2FP.F16.F32.PACK_AB R9, R85, R88 ;  /* 0x000000585509723e */ /* 0x000fe400000000ff */
[----:B------:R-:W-:Y:S02]  /*aee0*/  F2FP.F16.F32.PACK_AB R10, R83, R86 ;  /* 0x00000056530a723e */ /* 0x000fe400000000ff */
[----:B------:R-:W-:Y:S02]  /*aef0*/  F2FP.F16.F32.PACK_AB R11, R81, R84 ;  /* 0x00000054510b723e */ /* 0x000fe400000000ff */
[----:B------:R-:W-:-:S02]  /*af00*/  MOV R46, R26 ;  /* 0x0000001a002e7202 */ /* 0x000fc40000000f00 */
[----:B------:R-:W-:Y:S01]  /*af10*/  MOV R89, R28 ;  /* 0x0000001c00597202 */ /* 0x000fe20000000f00 */
[----:B------:R1:W-:Y:S01]  /*af20*/  STSM.16.M88.4 [R30], R8 ;  /* 0x000000081e007844 */ /* 0x0003e20000000200 */
[----:B------:R-:W-:Y:S02]  /*af30*/  MOV R27, R14 ;  /* 0x0000000e001b7202 */ /* 0x000fe40000000f00 */
[----:B------:R-:W-:Y:S02]  /*af40*/  MOV R26, R12 ;  /* 0x0000000c001a7202 */ /* 0x000fe40000000f00 */
[----:B0-----:R-:W-:Y:S02]  /*af50*/  F2FP.F16.F32.PACK_AB R4, R79, R82 ;  /* 0x000000524f04723e */ /* 0x001fe400000000ff */
[----:B------:R-:W-:Y:S02]  /*af60*/  F2FP.F16.F32.PACK_AB R5, R77, R80 ;  /* 0x000000504d05723e */ /* 0x000fe400000000ff */
[----:B------:R-:W-:-:S02]  /*af70*/  F2FP.F16.F32.PACK_AB R6, R75, R78 ;  /* 0x0000004e4b06723e */ /* 0x000fc400000000ff */
[----:B------:R-:W-:Y:S02]  /*af80*/  F2FP.F16.F32.PACK_AB R7, R73, R76 ;  /* 0x0000004c4907723e */ /* 0x000fe400000000ff */
[----:B------:R-:W-:Y:S02]  /*af90*/  F2FP.F16.F32.PACK_AB R12, R71, R74 ;  /* 0x0000004a470c723e */ /* 0x000fe400000000ff */
[----:B------:R-:W-:Y:S01]  /*afa0*/  F2FP.F16.F32.PACK_AB R13, R69, R72 ;  /* 0x00000048450d723e */ /* 0x000fe200000000ff */
[----:B------:R0:W-:Y:S01]  /*afb0*/  STSM.16.M88.4 [R89], R4 ;  /* 0x0000000459007844 */ /* 0x0001e20000000200 */
[----:B------:R-:W-:Y:S02]  /*afc0*/  F2FP.F16.F32.PACK_AB R14, R67, R70 ;  /* 0x00000046430e723e */ /* 0x000fe400000000ff */
[----:B------:R-:W-:Y:S02]  /*afd0*/  F2FP.F16.F32.PACK_AB R15, R65, R68 ;  /* 0x00000044410f723e */ /* 0x000fe400000000ff */
[----:B-1----:R-:W-:-:S02]  /*afe0*/  F2FP.F16.F32.PACK_AB R8, R63, R66 ;  /* 0x000000423f08723e */ /* 0x002fc400000000ff */
[----:B------:R-:W-:Y:S01]  /*aff0*/  F2FP.F16.F32.PACK_AB R9, R61, R64 ;  /* 0x000000403d09723e */ /* 0x000fe200000000ff */
[----:B------:R-:W-:Y:S01]  /*b000*/  STSM.16.M88.4 [R46], R12 ;  /* 0x0000000c2e007844 */ /* 0x000fe20000000200 */
[----:B------:R-:W-:Y:S02]  /*b010*/  F2FP.F16.F32.PACK_AB R10, R59, R62 ;  /* 0x0000003e3b0a723e */ /* 0x000fe400000000ff */
[----:B------:R-:W-:Y:S02]  /*b020*/  F2FP.F16.F32.PACK_AB R11, R57, R60 ;  /* 0x0000003c390b723e */ /* 0x000fe400000000ff */
[----:B------:R-:W-:Y:S02]  /*b030*/  F2FP.F16.F32.PACK_AB R28, R55, R58 ;  /* 0x0000003a371c723e */ /* 0x000fe400000000ff */
[----:B------:R-:W-:Y:S01]  /*b040*/  F2FP.F16.F32.PACK_AB R29, R53, R56 ;  /* 0x00000038351d723e */ /* 0x000fe200000000ff */
[----:B------:R1:W-:Y:S01]  /*b050*/  STSM.16.M88.4 [R45], R8 ;  /* 0x000000082d007844 */ /* 0x0003e20000000200 */
[----:B------:R-:W-:Y:S01]  /*b060*/  F2FP.F16.F32.PACK_AB R30, R51, R54 ;  /* 0x00000036331e723e */ /* 0x000fe200000000ff */
[----:B0-----:R-:W-:Y:S01]  /*b070*/  IMAD.U32 R4, RZ, RZ, UR4 ;  /* 0x00000004ff047e24 */ /* 0x001fe2000f8e00ff */
[----:B------:R-:W-:Y:S01]  /*b080*/  F2FP.F16.F32.PACK_AB R31, R49, R52 ;  /* 0x00000034311f723e */ /* 0x000fe200000000ff */
[----:B------:R-:W-:Y:S01]  /*b090*/  IMAD.U32 R5, RZ, RZ, UR8 ;  /* 0x00000008ff057e24 */ /* 0x000fe2000f8e00ff */
[----:B------:R-:W-:-:S02]  /*b0a0*/  F2FP.F16.F32.PACK_AB R52, R43, R50 ;  /* 0x000000322b34723e */ /* 0x000fc400000000ff */
[----:B------:R-:W-:Y:S01]  /*b0b0*/  F2FP.F16.F32.PACK_AB R53, R41, R48 ;  /* 0x000000302935723e */ /* 0x000fe200000000ff */
[----:B------:R0:W-:Y:S01]  /*b0c0*/  STSM.16.M88.4 [R44], R28 ;  /* 0x0000001c2c007844 */ /* 0x0001e20000000200 */
[----:B------:R-:W-:Y:S02]  /*b0d0*/  F2FP.F16.F32.PACK_AB R54, R39, R42 ;  /* 0x0000002a2736723e */ /* 0x000fe400000000ff */
[----:B------:R-:W-:Y:S02]  /*b0e0*/  F2FP.F16.F32.PACK_AB R55, R37, R40 ;  /* 0x000000282537723e */ /* 0x000fe400000000ff */
[----:B------:R-:W-:Y:S02]  /*b0f0*/  PLOP3.LUT P0, PT, PT, PT, UP1, 0x80, 0x0 ;  /* 0x000000000000781c */ /* 0x000fe40003f0f018 */
[----:B------:R-:W-:Y:S01]  /*b100*/  PLOP3.LUT P2, PT, PT, PT, UP0, 0x80, 0x0 ;  /* 0x000000000000781c */ /* 0x000fe20003f4f008 */
[----:B------:R0:W-:Y:S04]  /*b110*/  STSM.16.M88.4 [R27], R52 ;  /* 0x000000341b007844 */ /* 0x0001e80000000200 */
[----:B------:R0:W-:Y:S01]  /*b120*/  STSM.16.M88.4 [R26], R148 ;  /* 0x000000941a007844 */ /* 0x0001e20000000200 */
[----:B------:R-:W-:Y:S01]  /*b130*/  BAR.SYNC.DEFER_BLOCKING 0x1, 0x100 ;  /* 0x0044000000007b1d */ /* 0x000fe20000010000 */
[----:B------:R-:W-:-:S02]  /*b140*/  IMAD.U32 R6, RZ, RZ, UR6 ;  /* 0x00000006ff067e24 */ /* 0x000fc4000f8e00ff */
[----:B------:R-:W-:-:S03]  /*b150*/  IMAD.U32 R7, RZ, RZ, UR7 ;  /* 0x00000007ff077e24 */ /* 0x000fc6000f8e00ff */
[----:B-1----:R-:W2:Y:S04]  /*b160*/  @P0 LDG.E R8, desc[UR48][R4.64] ;  /* 0x0000003004080981 */ /* 0x002ea8000c1e1900 */
[----:B------:R-:W3:Y:S01]  /*b170*/  @P2 LDG.E R6, desc[UR48][R6.64] ;  /* 0x0000003006062981 */ /* 0x000ee2000c1e1900 */
[----:B------:R-:W-:Y:S01]  /*b180*/  IMAD R9, R16, 0x40, R2 ;  /* 0x0000004010097824 */ /* 0x000fe200078e0202 */
[----:B------:R-:W-:Y:S01]  /*b190*/  UMOV UR4, URZ ;  /* 0x0000003f00047c82 */ /* 0x000fe20008000000 */
[----:B------:R-:W-:Y:S02]  /*b1a0*/  ULDC UR10, c[0x0][0xa88] ;  /* 0x0002a200000a7ab9 */ /* 0x000fe40000000800 */
[----:B------:R-:W-:-:S03]  /*b1b0*/  IMAD.WIDE R24, R9, 0x2, R24 ;  /* 0x0000000209187825 */ /* 0x000fc600078e0218 */
[----:B------:R-:W-:Y:S02]  /*b1c0*/  IADD3 R9, P1, R24, 0x1000, RZ ;  /* 0x0000100018097810 */ /* 0x000fe40007f3e0ff */
[----:B--2---:R-:W-:Y:S02]  /*b1d0*/  @P0 R2UR UR4, R8 ;  /* 0x00000000080402ca */ /* 0x004fe400000e0000 */
[----:B---3--:R-:W-:Y:S01]  /*b1e0*/  @P2 R2UR UR10, R6 ;  /* 0x00000000060a22ca */ /* 0x008fe200000e0000 */
[----:B0-----:R-:W-:-:S14]  /*b1f0*/  @P2 BRA `(.L_x_7591) ;  /* 0x0000000000182947 */ /* 0x001fdc0003800000 */
[----:B------:R-:W-:Y:S05]  /*b200*/  @!P0 BRA `(.L_x_7591) ;  /* 0x0000000000148947 */ /* 0x000fea0003800000 */
[----:B------:R-:W2:Y:S04]  /*b210*/  LDG.E R7, desc[UR48][R4.64] ;  /* 0x0000003004077981 */ /* 0x000ea8000c1e1900 */
[----:B------:R-:W3:Y:S01]  /*b220*/  LDG.E R6, desc[UR48][R4.64+0x4] ;  /* 0x0000043004067981 */ /* 0x000ee2000c1e1900 */
[----:B--2---:R-:W-:Y:S02]  /*b230*/  R2UR UR6, R7 ;  /* 0x00000000070672ca */ /* 0x004fe400000e0000 */
[----:B---3--:R-:W-:-:S13]  /*b240*/  R2UR UR10, R6 ;  /* 0x00000000060a72ca */ /* 0x008fda00000e0000 */
[----:B------:R-:W-:-:S12]  /*b250*/  UIADD3 UR10, -UR6, UR10, URZ ;  /* 0x0000000a060a7290 */ /* 0x000fd8000fffe13f */
.L_x_7591:
[----:B------:R-:W-:Y:S01]  /*b260*/  USHF.R.S32.HI UR14, URZ, 0x1f, UR39 ;  /* 0x0000001f3f0e7899 */ /* 0x000fe20008011427 */
[----:B------:R-:W-:Y:S01]  /*b270*/  IMAD.U32 R8, RZ, RZ, UR40 ;  /* 0x00000028ff087e24 */ /* 0x000fe2000f8e00ff */
[----:B------:R-:W-:Y:S01]  /*b280*/  ULDC.64 UR12, c[0x0][0xb70] ;  /* 0x0002dc00000c7ab9 */ /* 0x000fe20000000a00 */
[----:B------:R-:W-:Y:S01]  /*b290*/  USHF.R.S32.HI UR9, URZ, 0x1f, UR4 ;  /* 0x0000001f3f097899 */ /* 0x000fe20008011404 */
[----:B------:R-:W-:Y:S01]  /*b2a0*/  IADD3 R13, P2, R24, 0x2000, RZ ;  /* 0x00002000180d7810 */ /* 0x000fe20007f5e0ff */
[----:B------:R-:W-:Y:S01]  /*b2b0*/  UIMAD UR11, UR14, UR12, URZ ;  /* 0x0000000c0e0b72a4 */ /* 0x000fe2000f8e023f */
[----:B------:R-:W-:Y:S01]  /*b2c0*/  IMAD R8, R8, 0x80, R19 ;  /* 0x0000008008087824 */ /* 0x000fe200078e0213 */
[----:B------:R-:W-:Y:S01]  /*b2d0*/  UMOV UR8, UR4 ;  /* 0x0000000400087c82 */ /* 0x000fe20008000000 */
[----:B------:R-:W-:Y:S01]  /*b2e0*/  USEL UR38, UR38, URZ, !UP1 ;  /* 0x0000003f26267287 */ /* 0x000fe2000c800000 */
[----:B------:R-:W-:Y:S01]  /*b2f0*/  IADD3 R7, P6, R24, 0x3000, RZ ;  /* 0x0000300018077810 */ /* 0x000fe20007fde0ff */
[----:B------:R-:W-:Y:S01]  /*b300*/  UIMAD.WIDE.U32 UR6, UR39, UR12, UR8 ;  /* 0x0000000c270672a5 */ /* 0x000fe2000f8e0008 */
[----:B------:R-:W-:Y:S01]  /*b310*/  SHF.R.S32.HI R5, RZ, 0x1f, R8 ;  /* 0x0000001fff057819 */ /* 0x000fe20000011408 */
[----:B------:R-:W-:Y:S01]  /*b320*/  UIMAD UR11, UR39, UR13, UR11 ;  /* 0x0000000d270b72a4 */ /* 0x000fe2000f8e020b */
[----:B------:R-:W-:Y:S01]  /*b330*/  LOP3.LUT R12, R13, 0x380, RZ, 0xc0, !PT ;  /* 0x000003800d0c7812 */ /* 0x000fe200078ec0ff */
[----:B------:R-:W-:Y:S01]  /*b340*/  USEL UR37, UR37, URZ, !UP1 ;  /* 0x0000003f25257287 */ /* 0x000fe2000c800000 */
[----:B------:R-:W-:Y:S01]  /*b350*/  LOP3.LUT R4, R7, 0x380, RZ, 0xc0, !PT ;  /* 0x0000038007047812 */ /* 0x000fe200078ec0ff */
[----:B------:R-:W-:Y:S01]  /*b360*/  ULDC.64 UR12, c[0x0][0xb78] ;  /* 0x0002de00000c7ab9 */ /* 0x000fe20000000a00 */
[----:B------:R-:W-:Y:S01]  /*b370*/  UIADD3 UR7, UR7, UR11, URZ ;  /* 0x0000000b07077290 */ /* 0x000fe2000fffe03f */
[----:B------:R-:W-:Y:S01]  /*b380*/  SHF.R.U64 R12, R12, 0x3, RZ ;  /* 0x000000030c0c7819 */ /* 0x000fe200000012ff */
[----:B------:R-:W-:Y:S01]  /*b390*/  UIMAD UR8, UR38, UR12, URZ ;  /* 0x0000000c260872a4 */ /* 0x000fe2000f8e023f */
[----:B------:R-:W-:Y:S01]  /*b3a0*/  SHF.R.U64 R4, R4, 0x3, RZ ;  /* 0x0000000304047819 */ /* 0x000fe200000012ff */
[----:B------:R-:W-:Y:S01]  /*b3b0*/  UIMAD.WIDE.U32 UR6, UR37, UR12, UR6 ;  /* 0x0000000c250672a5 */ /* 0x000fe2000f8e0006 */
[----:B------:R-:W-:Y:S01]  /*b3c0*/  LOP3.LUT R12, R12, R13, RZ, 0x3c, !PT ;  /* 0x0000000d0c0c7212 */ /* 0x000fe200078e3cff */
[----:B------:R-:W-:Y:S01]  /*b3d0*/  UIMAD UR8, UR37, UR13, UR8 ;  /* 0x0000000d250872a4 */ /* 0x000fe2000f8e0208 */
[----:B------:R-:W-:Y:S01]  /*b3e0*/  IADD3 R37, P5, R24, 0x4000, RZ ;  /* 0x0000400018257810 */ /* 0x000fe20007fbe0ff */
[--C-:B------:R-:W-:Y:S01]  /*b3f0*/  IMAD.X R13, RZ, RZ, R25.reuse, P2 ;  /* 0x000000ffff0d7224 */ /* 0x100fe200010e0619 */
[----:B------:R-:W-:Y:S01]  /*b400*/  LOP3.LUT R4, R4, R7, RZ, 0x3c, !PT ;  /* 0x0000000704047212 */ /* 0x000fe200078e3cff */
[----:B------:R-:W-:Y:S01]  /*b410*/  IMAD.X R29, RZ, RZ, R25, P1 ;  /* 0x000000ffff1d7224 */ /* 0x000fe200008e0619 */
[----:B------:R-:W-:Y:S01]  /*b420*/  IADD3 R6, P0, R8, UR6, RZ ;  /* 0x0000000608067c10 */ /* 0x000fe2000ff1e0ff */
[----:B------:R-:W-:Y:S01]  /*b430*/  IMAD.U32 R10, RZ, RZ, UR8 ;  /* 0x00000008ff0a7e24 */ /* 0x000fe2000f8e00ff */
[C---:B------:R-:W-:Y:S01]  /*b440*/  IADD3 R41, P4, R24.reuse, 0x5000, RZ ;  /* 0x0000500018297810 */ /* 0x040fe20007f9e0ff */
[----:B------:R-:W-:Y:S01]  /*b450*/  ULDC.64 UR12, c[0x0][0xaa0] ;  /* 0x0002a800000c7ab9 */ /* 0x000fe20000000a00 */
[----:B------:R-:W-:-:S02]  /*b460*/  IADD3 R27, P3, R24, 0x6000, RZ ;  /* 0x00006000181b7810 */ /* 0x000fc40007f7e0ff */
[----:B------:R-:W-:Y:S01]  /*b470*/  IADD3.X R5, R5, UR7, R10, P0, !PT ;  /* 0x0000000705057c10 */ /* 0x000fe200087fe40a */
[----:B------:R-:W-:Y:S01]  /*b480*/  ULDC.64 UR6, c[0x0][0xb40] ;  /* 0x0002d00000067ab9 */ /* 0x000fe20000000a00 */
[----:B------:R-:W-:Y:S02]  /*b490*/  IADD3 R7, P2, R24, 0x7000, RZ ;  /* 0x0000700018077810 */ /* 0x000fe40007f5e0ff */
[C---:B------:R-:W-:Y:S02]  /*b4a0*/  LEA R44, P0, R6.reuse, UR6, 0x2 ;  /* 0x00000006062c7c11 */ /* 0x040fe4000f8010ff */
[----:B------:R-:W-:Y:S02]  /*b4b0*/  LOP3.LUT R28, R9, 0x380, RZ, 0xc0, !PT ;  /* 0x00000380091c7812 */ /* 0x000fe400078ec0ff */
[----:B------:R-:W-:Y:S02]  /*b4c0*/  LEA.HI.X R45, R6, UR7, R5, 0x2, P0 ;  /* 0x00000007062d7c11 */ /* 0x000fe400080f1405 */
[----:B------:R-:W-:-:S02]  /*b4d0*/  LOP3.LUT P0, RZ, R23, 0x3, RZ, 0xc0, !PT ;  /* 0x0000000317ff7812 */ /* 0x000fc4000780c0ff */
[C---:B------:R-:W-:Y:S02]  /*b4e0*/  IADD3 R5, R8.reuse, 0x8, RZ ;  /* 0x0000000808057810 */ /* 0x040fe40007ffe0ff */
[----:B------:R-:W-:Y:S02]  /*b4f0*/  ISETP.GE.OR P1, PT, R8, UR10, P0 ;  /* 0x0000000a08007c0c */ /* 0x000fe40008726670 */
[----:B------:R-:W-:Y:S01]  /*b500*/  ISETP.GE.OR P0, PT, R5, UR10, P0 ;  /* 0x0000000a05007c0c */ /* 0x000fe20008706670 */
[----:B------:R-:W-:Y:S01]  /*b510*/  IMAD.X R5, RZ, RZ, R25, P6 ;  /* 0x000000ffff057224 */ /* 0x000fe200030e0619 */
[----:B------:R-:W-:Y:S02]  /*b520*/  LOP3.LUT R36, R37, 0x380, RZ, 0xc0, !PT ;  /* 0x0000038025247812 */ /* 0x000fe400078ec0ff */
[----:B------:R-:W-:Y:S02]  /*b530*/  LOP3.LUT R40, R41, 0x380, RZ, 0xc0, !PT ;  /* 0x0000038029287812 */ /* 0x000fe400078ec0ff */
[----:B------:R-:W-:-:S02]  /*b540*/  LOP3.LUT R26, R27, 0x380, RZ, 0xc0, !PT ;  /* 0x000003801b1a7812 */ /* 0x000fc400078ec0ff */
[----:B------:R-:W-:Y:S02]  /*b550*/  LOP3.LUT R33, R24, 0x380, RZ, 0xc0, !PT ;  /* 0x0000038018217812 */ /* 0x000fe400078ec0ff */
[----:B------:R-:W-:Y:S01]  /*b560*/  LOP3.LUT R6, R7, 0x380, RZ, 0xc0, !PT ;  /* 0x0000038007067812 */ /* 0x000fe200078ec0ff */
[----:B------:R-:W-:Y:S01]  /*b570*/  @!P1 STG.E desc[UR48][R44.64], R3 ;  /* 0x000000032c009986 */ /* 0x000fe2000c101930 */
[----:B------:R-:W-:Y:S02]  /*b580*/  SHF.R.U64 R28, R28, 0x3, RZ ;  /* 0x000000031c1c7819 */ /* 0x000fe400000012ff */
[----:B------:R-:W-:Y:S01]  /*b590*/  SHF.R.U64 R36, R36, 0x3, RZ ;  /* 0x0000000324247819 */ /* 0x000fe200000012ff */
[----:B------:R-:W-:Y:S01]  /*b5a0*/  UIMAD UR6, UR9, UR12, URZ ;  /* 0x0000000c090672a4 */ /* 0x000fe2000f8e023f */
[----:B------:R-:W-:Y:S01]  /*b5b0*/  SHF.R.U64 R40, R40, 0x3, RZ ;  /* 0x0000000328287819 */ /* 0x000fe200000012ff */
[----:B------:R0:W-:Y:S01]  /*b5c0*/  @!P0 STG.E desc[UR48][R44.64+0x20], R0 ;  /* 0x000020002c008986 */ /* 0x0001e2000c101930 */
[----:B------:R-:W-:Y:S01]  /*b5d0*/  SHF.R.U64 R26, R26, 0x3, RZ ;  /* 0x000000031a1a7819 */ /* 0x000fe200000012ff */
[----:B------:R-:W-:Y:S01]  /*b5e0*/  ULDC.64 UR8, c[0x0][0xae0] ;  /* 0x0002b80000087ab9 */ /* 0x000fe20000000a00 */
[----:B------:R-:W-:Y:S01]  /*b5f0*/  SHF.R.U64 R33, R33, 0x3, RZ ;  /* 0x0000000321217819 */ /* 0x000fe200000012ff */
[----:B------:R-:W5:Y:S01]  /*b600*/  LD.E.128 R12, desc[UR48][R12.64] ;  /* 0x000000300c0c7980 */ /* 0x000f62000c101d00 */
[----:B------:R-:W-:-:S02]  /*b610*/  SHF.R.U64 R6, R6, 0x3, RZ ;  /* 0x0000000306067819 */ /* 0x000fc400000012ff */
        /* <DEDUP_REMOVED lines=10> */
[----:B------:R-:W-:Y:S01]  /*b6c0*/  LOP3.LUT R8, R6, R7, RZ, 0x3c, !PT ;  /* 0x0000000706087212 */ /* 0x000fe200078e3cff */
[----:B0-----:R-:W-:Y:S01]  /*b6d0*/  IMAD.U32 R45, RZ, RZ, UR12 ;  /* 0x0000000cff2d7e24 */ /* 0x001fe2000f8e00ff */
[----:B------:R-:W-:Y:S01]  /*b6e0*/  SHF.R.S32.HI R3, RZ, 0x1f, R2 ;  /* 0x0000001fff037819 */ /* 0x000fe20000011402 */
[----:B------:R-:W5:Y:S01]  /*b6f0*/  LD.E.128 R28, desc[UR48][R28.64] ;  /* 0x000000301c1c7980 */ /* 0x000f62000c101d00 */
[----:B------:R-:W-:-:S03]  /*b700*/  UIMAD UR6, UR4, UR13, UR6 ;  /* 0x0000000d040672a4 */ /* 0x000fc6000f8e0206 */
        /* <DEDUP_REMOVED lines=23> */
[----:B------:R-:W-:Y:S02]  /*b880*/  VIADD R20, R20, 0x28820 ;  /* 0x0002882014147836 */ /* 0x000fe40000000000 */
[C---:B------:R-:W-:Y:S02]  /*b890*/  VIADD R17, R16.reuse, 0x60 ;  /* 0x0000006010117836 */ /* 0x040fe40000000000 */
[----:B------:R-:W-:Y:S01]  /*b8a0*/  IMAD.U32 R49, RZ, RZ, UR6 ;  /* 0x00000006ff317e24 */ /* 0x000fe2000f8e00ff */
[----:B------:R-:W-:Y:S01]  /*b8b0*/  UIMAD UR4, UR37, UR7, UR4 ;  /* 0x00000007250472a4 */ /* 0x000fe2000f8e0204 */
[----:B------:R-:W-:Y:S01]  /*b8c0*/  VIADD R3, R16, 0x40 ;  /* 0x0000004010037836 */ /* 0x000fe20000000000 */
[----:B------:R-:W-:Y:S01]  /*b8d0*/  PRMT R20, RZ, 0x654, R20 ;  /* 0x00000654ff147816 */ /* 0x000fe20000000014 */
[----:B------:R-:W-:Y:S01]  /*b8e0*/  IMAD.WIDE.U32 R48, R49, UR37, R44 ;  /* 0x0000002531307c25 */ /* 0x000fe2000f8e002c */
[----:B------:R-:W-:-:S02]  /*b8f0*/  ISETP.GE.AND P1, PT, R17, UR10, PT ;  /* 0x0000000a11007c0c */ /* 0x000fc4000bf26270 */
[----:B------:R-:W-:Y:S01]  /*b900*/  ISETP.GE.AND P0, PT, R3, UR10, PT ;  /* 0x0000000a03007c0c */ /* 0x000fe2000bf06270 */
[----:B------:R-:W-:Y:S01]  /*b910*/  IMAD.U32 R3, RZ, RZ, UR40 ;  /* 0x00000028ff037e24 */ /* 0x000fe2000f8e00ff */
[--C-:B------:R-:W-:Y:S01]  /*b920*/  SHF.R.S32.HI R17, RZ, 0x1f, R16.reuse ;  /* 0x0000001fff117819 */ /* 0x100fe20000011410 */
[----:B0-----:R0:W-:Y:S01]  /*b930*/  SYNCS.ARRIVE.TRANS64.RED.A1T0 RZ, [R20+URZ], RZ ;  /* 0x000000ff14ff79a7 */ /* 0x0011e2000810043f */
[----:B------:R-:W-:Y:S01]  /*b940*/  IADD3 R0, R16, 0x20, RZ ;  /* 0x0000002010007810 */ /* 0x000fe20007ffe0ff */
[----:B------:R-:W-:Y:S01]  /*b950*/  VIADD R53, R49, UR4 ;  /* 0x0000000431357c36 */ /* 0x000fe20008000000 */
[----:B------:R-:W-:Y:S01]  /*b960*/  BSSY B1, `(.L_x_7592) ;  /* 0x0000014000017945 */ /* 0x000fe20003800000 */
[----:B------:R-:W-:Y:S01]  /*b970*/  IMAD.WIDE R44, R3, 0x80, R16 ;  /* 0x00000080032c7825 */ /* 0x000fe200078e0210 */
[----:B------:R-:W-:Y:S02]  /*b980*/  ISETP.GE.AND P4, PT, R0, UR10, PT ;  /* 0x0000000a00007c0c */ /* 0x000fe4000bf86270 */
[----:B------:R-:W-:Y:S11]  /*b990*/  @P2 BRA `(.L_x_7593) ;  /* 0x0000000000402947 */ /* 0x000ff60003800000 */
[----:B------:R-:W-:Y:S01]  /*b9a0*/  ULDC.64 UR6, c[0x0][0xad8] ;  /* 0x0002b60000067ab9 */ /* 0x000fe20000000a00 */
[C---:B------:R-:W-:Y:S01]  /*b9b0*/  VIADD R0, R2.reuse, 0x40 ;  /* 0x0000004002007836 */ /* 0x040fe20000000000 */
[----:B------:R-:W-:Y:S01]  /*b9c0*/  ULDC UR4, c[0x0][0xa8c] ;  /* 0x0002a30000047ab9 */ /* 0x000fe20000000800 */
[----:B------:R-:W-:Y:S01]  /*b9d0*/  IMAD R3, R45, UR6, RZ ;  /* 0x000000062d037c24 */ /* 0x000fe2000f8e02ff */
[----:B------:R-:W-:Y:S01]  /*b9e0*/  ISETP.GE.AND P2, PT, R2, UR4, PT ;  /* 0x0000000402007c0c */ /* 0x000fe2000bf46270 */
[----:B0-----:R-:W-:Y:S01]  /*b9f0*/  IMAD.MOV.U32 R20, RZ, RZ, R48 ;  /* 0x000000ffff147224 */ /* 0x001fe200078e0030 */
[----:B------:R-:W-:Y:S01]  /*ba00*/  ISETP.GE.AND P3, PT, R0, UR4, PT ;  /* 0x0000000400007c0c */ /* 0x000fe2000bf66270 */
[----:B------:R-:W-:Y:S02]  /*ba10*/  IMAD.MOV.U32 R21, RZ, RZ, R53 ;  /* 0x000000ffff157224 */ /* 0x000fe400078e0035 */
[C---:B------:R-:W-:Y:S02]  /*ba20*/  IMAD R3, R44.reuse, UR7, R3 ;  /* 0x000000072c037c24 */ /* 0x040fe4000f8e0203 */
[----:B------:R-:W-:Y:S01]  /*ba30*/  IMAD.WIDE.U32 R20, R44, UR6, R20 ;  /* 0x000000062c147c25 */ /* 0x000fe2000f8e0014 */
[----:B------:R-:W-:-:S02]  /*ba40*/  ULDC.64 UR6, c[0x0][0xa80] ;  /* 0x0002a00000067ab9 */ /* 0x000fc40000000a00 */
[----:B------:R-:W-:Y:S02]  /*ba50*/  LEA R50, P5, R20, UR6, 0x1 ;  /* 0x0000000614327c11 */ /* 0x000fe4000f8a08ff */
[----:B------:R-:W-:-:S04]  /*ba60*/  IADD3 R3, R21, R3, RZ ;  /* 0x0000000315037210 */ /* 0x000fc80007ffe0ff */
[----:B------:R-:W-:-:S05]  /*ba70*/  LEA.HI.X R51, R20, UR7, R3, 0x1, P5 ;  /* 0x0000000714337c11 */ /* 0x000fca000a8f0c03 */
[----:B-----5:R1:W-:Y:S04]  /*ba80*/  @!P2 STG.E.128 desc[UR48][R50.64], R32 ;  /* 0x000000203200a986 */ /* 0x0203e8000c101d30 */
[----:B------:R1:W-:Y:S02]  /*ba90*/  @!P3 STG.E.128 desc[UR48][R50.64+0x80], R36 ;  /* 0x000080243200b986 */ /* 0x0003e4000c101d30 */
.L_x_7593:
[----:B------:R-:W-:Y:S05]  /*baa0*/  BSYNC B1 ;  /* 0x0000000000017941 */ /* 0x000fea0003800000 */
.L_x_7592:
[----:B------:R-:W-:Y:S04]  /*bab0*/  BSSY B1, `(.L_x_7594) ;  /* 0x0000014000017945 */ /* 0x000fe80003800000 */
[----:B------:R-:W-:Y:S05]  /*bac0*/  @P4 BRA `(.L_x_7595) ;  /* 0x0000000000484947 */ /* 0x000fea0003800000 */
[----:B------:R-:W-:Y:S01]  /*bad0*/  IADD3 R3, P2, R44, 0x20, RZ ;  /* 0x000000202c037810 */ /* 0x000fe20007f5e0ff */
[----:B------:R-:W-:Y:S01]  /*bae0*/  ULDC.64 UR6, c[0x0][0xad8] ;  /* 0x0002b60000067ab9 */ /* 0x000fe20000000a00 */
[----:B0-----:R-:W-:Y:S01]  /*baf0*/  IMAD.MOV.U32 R20, RZ, RZ, R48 ;  /* 0x000000ffff147224 */ /* 0x001fe200078e0030 */
[----:B------:R-:W-:Y:S01]  /*bb00*/  ULDC UR4, c[0x0][0xa8c] ;  /* 0x0002a30000047ab9 */ /* 0x000fe20000000800 */
[----:B------:R-:W-:Y:S01]  /*bb10*/  IMAD.MOV.U32 R21, RZ, RZ, R53 ;  /* 0x000000ffff157224 */ /* 0x000fe200078e0035 */
[C---:B------:R-:W-:Y:S01]  /*bb20*/  ISETP.GE.AND P3, PT, R2.reuse, UR4, PT ;  /* 0x0000000402007c0c */ /* 0x040fe2000bf66270 */
[----:B------:R-:W-:Y:S02]  /*bb30*/  IMAD.X R0, RZ, RZ, R45, P2 ;  /* 0x000000ffff007224 */ /* 0x000fe400010e062d */
[----:B-1---5:R-:W-:Y:S02]  /*bb40*/  VIADD R32, R2, 0x40 ;  /* 0x0000004002207836 */ /* 0x022fe40000000000 */
        /* <DEDUP_REMOVED lines=9> */
[----:B------:R2:W-:Y:S02]  /*bbe0*/  @!P4 STG.E.128 desc[UR48][R32.64+0x80], R40 ;  /* 0x000080282000c986 */ /* 0x0005e4000c101d30 */
.L_x_7595:
[----:B------:R-:W-:Y:S05]  /*bbf0*/  BSYNC B1 ;  /* 0x0000000000017941 */ /* 0x000fea0003800000 */
.L_x_7594:
        /* <DEDUP_REMOVED lines=9> */
[----:B--2--5:R-:W-:Y:S02]  /*bc90*/  VIADD R28, R2, 0x40 ;  /* 0x00000040021c7836 */ /* 0x024fe40000000000 */
        /* <DEDUP_REMOVED lines=10> */
.L_x_7597:
[----:B------:R-:W-:Y:S05]  /*bd40*/  BSYNC B1 ;  /* 0x0000000000017941 */ /* 0x000fea0003800000 */
.L_x_7596:
[----:B------:R-:W-:Y:S05]  /*bd50*/  @P1 BRA `(.L_x_7598) ;  /* 0x0000000c00081947 */ /* 0x000fea0003800000 */
[----:B------:R-:W-:Y:S01]  /*bd60*/  IADD3 R3, P0, R44, 0x60, RZ ;  /* 0x000000602c037810 */ /* 0x000fe20007f1e0ff */
[----:B------:R-:W-:Y:S01]  /*bd70*/  ULDC.64 UR6, c[0x0][0xad8] ;  /* 0x0002b60000067ab9 */ /* 0x000fe20000000a00 */
[----:B---3-5:R-:W-:Y:S01]  /*bd80*/  IMAD.MOV.U32 R12, RZ, RZ, R48 ;  /* 0x000000ffff0c7224 */ /* 0x028fe200078e0030 */
[----:B------:R-:W-:Y:S01]  /*bd90*/  ULDC UR4, c[0x0][0xa8c] ;  /* 0x0002a30000047ab9 */ /* 0x000fe20000000800 */
[----:B------:R-:W-:Y:S01]  /*bda0*/  IADD3.X R44, RZ, R45, RZ, P0, !PT ;  /* 0x0000002dff2c7210 */ /* 0x000fe200007fe4ff */
[----:B------:R-:W-:Y:S01]  /*bdb0*/  IMAD.MOV.U32 R13, RZ, RZ, R53 ;  /* 0x000000ffff0d7224 */ /* 0x000fe200078e0035 */
[C---:B------:R-:W-:Y:S01]  /*bdc0*/  ISETP.GE.AND P1, PT, R2.reuse, UR4, PT ;  /* 0x0000000402007c0c */ /* 0x040fe2000bf26270 */
[----:B------:R-:W-:Y:S02]  /*bdd0*/  VIADD R0, R2, 0x40 ;  /* 0x0000004002007836 */ /* 0x000fe40000000000 */
[----:B------:R-:W-:Y:S02]  /*bde0*/  IMAD R44, R44, UR6, RZ ;  /* 0x000000062c2c7c24 */ /* 0x000fe4000f8e02ff */
[----:B------:R-:W-:-:S04]  /*bdf0*/  IMAD.WIDE.U32 R12, R3, UR6, R12 ;  /* 0x00000006030c7c25 */ /* 0x000fc8000f8e000c */
        /* <DEDUP_REMOVED lines=10> */
.L_x_7590:
[----:B------:R-:W-:Y:S01]  /*bea0*/  ULDC.64 UR6, c[0x0][0xbe0] ;  /* 0x0002f80000067ab9 */ /* 0x000fe20000000a00 */
[----:B------:R-:W-:Y:S02]  /*beb0*/  USHF.L.U32 UR4, UR37, 0x2, URZ ;  /* 0x0000000225047899 */ /* 0x000fe4000800063f */
[----:B------:R-:W-:Y:S01]  /*bec0*/  UISETP.NE.U32.AND UP0, UPT, UR6, URZ, UPT ;  /* 0x0000003f0600728c */ /* 0x000fe2000bf05070 */
[----:B------:R-:W-:Y:S01]  /*bed0*/  ULDC.64 UR8, c[0x0][0xbd8] ;  /* 0x0002f60000087ab9 */ /* 0x000fe20000000a00 */
[----:B------:R-:W-:Y:S02]  /*bee0*/  USHF.L.U64.HI UR10, UR37, 0x2, UR38 ;  /* 0x00000002250a7899 */ /* 0x000fe40008010226 */
[----:B------:R-:W-:Y:S02]  /*bef0*/  UISETP.NE.AND.EX UP1, UPT, UR7, URZ, UPT, UP0 ;  /* 0x0000003f0700728c */ /* 0x000fe4000bf25300 */
[----:B------:R-:W-:-:S04]  /*bf00*/  UISETP.NE.U32.AND UP0, UPT, UR8, URZ, UPT ;  /* 0x0000003f0800728c */ /* 0x000fc8000bf05070 */
[----:B------:R-:W-:Y:S01]  /*bf10*/  PLOP3.LUT P2, PT, PT, PT, UP1, 0x80, 0x0 ;  /* 0x000000000000781c */ /* 0x000fe20003f4f018 */
[----:B------:R-:W-:-:S04]  /*bf20*/  UISETP.NE.AND.EX UP0, UPT, UR9, URZ, UPT, UP0 ;  /* 0x0000003f0900728c */ /* 0x000fc8000bf05300 */
[----:B------:R-:W-:Y:S02]  /*bf30*/  @UP1 UIADD3 UR6, UP2, UR4, UR6, URZ ;  /* 0x0000000604061290 */ /* 0x000fe4000ff5e03f */
[----:B------:R-:W-:Y:S02]  /*bf40*/  PLOP3.LUT P1, PT, PT, PT, UP0, 0x80, 0x0 ;  /* 0x000000000000781c */ /* 0x000fe40003f2f008 */
[----:B------:R-:W-:Y:S02]  /*bf50*/  @UP1 UIADD3.X UR7, UR10, UR7, URZ, UP2, !UPT ;  /* 0x000000070a071290 */ /* 0x000fe400097fe43f */
[----:B------:R-:W-:Y:S01]  /*bf60*/  UIADD3 UR4, UP1, UR4, UR8, URZ ;  /* 0x0000000804047290 */ /* 0x000fe2000ff3e03f */
[----:B------:R-:W-:-:S03]  /*bf70*/  IMAD.U32 R6, RZ, RZ, UR6 ;  /* 0x00000006ff067e24 */ /* 0x000fc6000f8e00ff */
[----:B------:R-:W-:Y:S01]  /*bf80*/  IMAD.U32 R7, RZ, RZ, UR7 ;  /* 0x00000007ff077e24 */ /* 0x000fe2000f8e00ff */
[----:B------:R-:W-:Y:S01]  /*bf90*/  UIADD3.X UR6, UR10, UR9, URZ, UP1, !UPT ;  /* 0x000000090a067290 */ /* 0x000fe20008ffe43f */
[----:B------:R-:W-:-:S03]  /*bfa0*/  IMAD.MOV.U32 R9, RZ, RZ, RZ ;  /* 0x000000ffff097224 */ /* 0x000fc600078e00ff */
[----:B------:R-:W2:Y:S01]  /*bfb0*/  @P2 LDG.E R6, desc[UR48][R6.64] ;  /* 0x0000003006062981 */ /* 0x000ea2000c1e1900 */
[----:B------:R-:W-:Y:S02]  /*bfc0*/  IMAD.U32 R4, RZ, RZ, UR4 ;  /* 0x00000004ff047e24 */ /* 0x000fe4000f8e00ff */
[----:B------:R-:W-:-:S05]  /*bfd0*/  IMAD.U32 R5, RZ, RZ, UR6 ;  /* 0x00000006ff057e24 */ /* 0x000fca000f8e00ff */
[----:B------:R0:W5:Y:S01]  /*bfe0*/  @P1 LDG.E R9, desc[UR48][R4.64] ;  /* 0x0000003004091981 */ /* 0x000162000c1e1900 */
[----:B------:R-:W-:Y:S01]  /*bff0*/  ULDC UR4, c[0x0][0xa88] ;  /* 0x0002a20000047ab9 */ /* 0x000fe20000000800 */
[----:B------:R-:W-:Y:S02]  /*c000*/  ISETP.GT.AND P0, PT, R186, 0x7f, PT ;  /* 0x0000007fba00780c */ /* 0x000fe40003f04270 */
[----:B--2---:R-:W-:Y:S01]  /*c010*/  @P2 R2UR UR4, R6 ;  /* 0x00000000060422ca */ /* 0x004fe200000e0000 */
[----:B0-----:R-:W-:-:S14]  /*c020*/  @P2 BRA `(.L_x_7599) ;  /* 0x0000000000182947 */ /* 0x001fdc0003800000 */
[----:B------:R-:W-:Y:S05]  /*c030*/  @!P1 BRA `(.L_x_7599) ;  /* 0x0000000000149947 */ /* 0x000fea0003800000 */
[----:B------:R-:W2:Y:S04]  /*c040*/  LDG.E R3, desc[UR48][R4.64] ;  /* 0x0000003004037981 */ /* 0x000ea8000c1e1900 */
[----:B------:R-:W3:Y:S01]  /*c050*/  LDG.E R0, desc[UR48][R4.64+0x4] ;  /* 0x0000043004007981 */ /* 0x000ee2000c1e1900 */
[----:B--2---:R-:W-:Y:S02]  /*c060*/  R2UR UR6, R3 ;  /* 0x00000000030672ca */ /* 0x004fe400000e0000 */
[----:B---3--:R-:W-:-:S13]  /*c070*/  R2UR UR4, R0 ;  /* 0x00000000000472ca */ /* 0x008fda00000e0000 */
[----:B------:R-:W-:-:S12]  /*c080*/  UIADD3 UR4, -UR6, UR4, URZ ;  /* 0x0000000406047290 */ /* 0x000fd8000fffe13f */
.L_x_7599:
[----:B------:R-:W-:Y:S01]  /*c090*/  USHF.R.S32.HI UR8, URZ, 0x1f, UR39 ;  /* 0x0000001f3f087899 */ /* 0x000fe20008011427 */
[----:B------:R-:W-:Y:S01]  /*c0a0*/  BSSY B1, `(.L_x_7600) ;  /* 0x000001f000017945 */ /* 0x000fe20003800000 */
[----:B------:R-:W-:Y:S01]  /*c0b0*/  USEL UR37, UR37, URZ, !UP0 ;  /* 0x0000003f25257287 */ /* 0x000fe2000c000000 */
[----:B------:R-:W-:Y:S01]  /*c0c0*/  SHF.R.S32.HI R11, RZ, 0x1f, R2 ;  /* 0x0000001fff0b7819 */ /* 0x000fe20000011402 */
[----:B------:R-:W-:Y:S01]  /*c0d0*/  USEL UR38, UR38, URZ, !UP0 ;  /* 0x0000003f26267287 */ /* 0x000fe2000c000000 */
[----:B-----5:R-:W-:Y:S01]  /*c0e0*/  SHF.R.S32.HI R8, RZ, 0x1f, R9 ;  /* 0x0000001fff087819 */ /* 0x020fe20000011409 */
[----:B------:R-:W-:Y:S10]  /*c0f0*/  @P0 BRA `(.L_x_7601) ;  /* 0x0000000000640947 */ /* 0x000ff40003800000 */
[----:B------:R-:W0:Y:S01]  /*c100*/  S2R R3, SR_TID.X ;  /* 0x0000000000037919 */ /* 0x000e220000002100 */
[----:B------:R-:W-:-:S05]  /*c110*/  IMAD.U32 R0, RZ, RZ, UR40 ;  /* 0x00000028ff007e24 */ /* 0x000fca000f8e00ff */
[----:B0-----:R-:W-:-:S05]  /*c120*/  LEA R0, R0, R3, 0x7 ;  /* 0x0000000300007211 */ /* 0x001fca00078e38ff */
[----:B------:R-:W-:-:S05]  /*c130*/  VIADD R0, R0, 0xffffff80 ;  /* 0xffffff8000007836 */ /* 0x000fca0000000000 */
[----:B------:R-:W-:-:S13]  /*c140*/  ISETP.GE.AND P0, PT, R0, UR4, PT ;  /* 0x0000000400007c0c */ /* 0x000fda000bf06270 */
[----:B------:R-:W-:Y:S05]  /*c150*/  @P0 BRA `(.L_x_7601) ;  /* 0x00000000004c0947 */ /* 0x000fea0003800000 */
[C---:B------:R-:W-:Y:S01]  /*c160*/  IADD3 R4, P0, R0.reuse, R9, RZ ;  /* 0x0000000900047210 */ /* 0x040fe20007f1e0ff */
        /* <DEDUP_REMOVED lines=18> */
.L_x_7601:
[----:B------:R-:W-:Y:S05]  /*c290*/  BSYNC B1 ;  /* 0x0000000000017941 */ /* 0x000fea0003800000 */
.L_x_7600:
[----:B------:R-:W-:Y:S01]  /*c2a0*/  ULDC.64 UR6, c[0x0][0xaa0] ;  /* 0x0002a80000067ab9 */ /* 0x000fe20000000a00 */
[----:B0-----:R-:W-:Y:S01]  /*c2b0*/  IMAD.MOV.U32 R3, RZ, RZ, R11 ;  /* 0x000000ffff037224 */ /* 0x001fe200078e000b */
[----:B------:R-:W-:Y:S01]  /*c2c0*/  ULDC.64 UR10, c[0x0][0xae0] ;  /* 0x0002b800000a7ab9 */ /* 0x000fe20000000a00 */
[----:B------:R-:W-:Y:S01]  /*c2d0*/  IMAD R0, R8, UR6, RZ ;  /* 0x0000000608007c24 */ /* 0x000fe2000f8e02ff */
[----:B------:R-:W-:Y:S01]  /*c2e0*/  BSSY B1, `(.L_x_7602) ;  /* 0x000002c000017945 */ /* 0x000fe20003800000 */
[----:B------:R-:W-:Y:S01]  /*c2f0*/  IMAD.WIDE.U32 R4, R9, UR6, R2 ;  /* 0x0000000609047c25 */ /* 0x000fe2000f8e0002 */
[----:B------:R-:W-:-:S03]  /*c300*/  UIMAD UR6, UR8, UR10, URZ ;  /* 0x0000000a080672a4 */ /* 0x000fc6000f8e023f */
[----:B------:R-:W-:Y:S01]  /*c310*/  IMAD R9, R9, UR7, R0 ;  /* 0x0000000709097c24 */ /* 0x000fe2000f8e0200 */
[----:B------:R-:W-:Y:S01]  /*c320*/  UIMAD UR7, UR40, -0x80, UR4 ;  /* 0xffffff80280778a4 */ /* 0x000fe2000f8e0204 */
[----:B------:R-:W-:Y:S01]  /*c330*/  IMAD.U32 R3, RZ, RZ, UR10 ;  /* 0x0000000aff037e24 */ /* 0x000fe2000f8e00ff */
[----:B------:R-:W-:Y:S01]  /*c340*/  UIMAD UR6, UR39, UR11, UR6 ;  /* 0x0000000b270672a4 */ /* 0x000fe2000f8e0206 */
[----:B------:R-:W-:Y:S01]  /*c350*/  IMAD.IADD R5, R5, 0x1, R9 ;  /* 0x0000000105057824 */ /* 0x000fe200078e0209 */
[----:B------:R-:W-:Y:S01]  /*c360*/  ULDC.64 UR8, c[0x0][0xae8] ;  /* 0x0002ba0000087ab9 */ /* 0x000fe20000000a00 */
[C---:B------:R-:W-:Y:S01]  /*c370*/  VIADD R0, R16.reuse, 0x20 ;  /* 0x0000002010007836 */ /* 0x040fe20000000000 */
[----:B------:R-:W-:Y:S01]  /*c380*/  ISETP.GE.AND P2, PT, R16, UR7, PT ;  /* 0x0000000710007c0c */ /* 0x000fe2000bf46270 */
[----:B------:R-:W-:Y:S01]  /*c390*/  IMAD.WIDE.U32 R4, R3, UR39, R4 ;  /* 0x0000002703047c25 */ /* 0x000fe2000f8e0004 */
[----:B------:R-:W-:Y:S01]  /*c3a0*/  UIMAD UR4, UR38, UR8, URZ ;  /* 0x00000008260472a4 */ /* 0x000fe2000f8e023f */
[----:B------:R-:W-:-:S02]  /*c3b0*/  SHF.R.S32.HI R9, RZ, 0x1f, R16 ;  /* 0x0000001fff097819 */ /* 0x000fc40000011410 */
[----:B------:R-:W-:Y:S01]  /*c3c0*/  VIADD R5, R5, UR6 ;  /* 0x0000000605057c36 */ /* 0x000fe20008000000 */
[----:B------:R-:W-:Y:S01]  /*c3d0*/  UIMAD UR4, UR37, UR9, UR4 ;  /* 0x00000009250472a4 */ /* 0x000fe2000f8e0204 */
[----:B------:R-:W-:Y:S01]  /*c3e0*/  IMAD.U32 R7, RZ, RZ, UR8 ;  /* 0x00000008ff077e24 */ /* 0x000fe2000f8e00ff */
[----:B------:R-:W-:Y:S01]  /*c3f0*/  ISETP.GE.AND P3, PT, R0, UR7, PT ;  /* 0x0000000700007c0c */ /* 0x000fe2000bf66270 */
[C---:B------:R-:W-:Y:S01]  /*c400*/  VIADD R3, R16.reuse, 0x60 ;  /* 0x0000006010037836 */ /* 0x040fe20000000000 */
[----:B------:R-:W-:Y:S01]  /*c410*/  IADD3 R0, R16, 0x40, RZ ;  /* 0x0000004010007810 */ /* 0x000fe20007ffe0ff */
[----:B------:R-:W-:-:S03]  /*c420*/  IMAD.WIDE.U32 R6, R7, UR37, R4 ;  /* 0x0000002507067c25 */ /* 0x000fc6000f8e0004 */
[----:B------:R-:W-:Y:S01]  /*c430*/  ISETP.GE.AND P0, PT, R3, UR7, PT ;  /* 0x0000000703007c0c */ /* 0x000fe2000bf06270 */
[----:B------:R-:W-:Y:S01]  /*c440*/  IMAD.U32 R3, RZ, RZ, UR40 ;  /* 0x00000028ff037e24 */ /* 0x000fe2000f8e00ff */
[----:B------:R-:W-:Y:S01]  /*c450*/  ISETP.GE.AND P1, PT, R0, UR7, PT ;  /* 0x0000000700007c0c */ /* 0x000fe2000bf26270 */
[----:B------:R-:W-:Y:S02]  /*c460*/  IMAD.MOV.U32 R8, RZ, RZ, R16 ;  /* 0x000000ffff087224 */ /* 0x000fe400078e0010 */
[----:B------:R-:W-:Y:S02]  /*c470*/  VIADD R11, R7, UR4 ;  /* 0x00000004070b7c36 */ /* 0x000fe40008000000 */
[----:B------:R-:W-:Y:S01]  /*c480*/  IMAD.WIDE R8, R3, 0x80, R8 ;  /* 0x0000008003087825 */ /* 0x000fe200078e0208 */
[----:B------:R-:W-:Y:S07]  /*c490*/  @P2 BRA `(.L_x_7603) ;  /* 0x0000000000402947 */ /* 0x000fee0003800000 */
        /* <DEDUP_REMOVED lines=16> */
.L_x_7603:
[----:B------:R-:W-:Y:S05]  /*c5a0*/  BSYNC B1 ;  /* 0x0000000000017941 */ /* 0x000fea0003800000 */
.L_x_7602:
        /* <DEDUP_REMOVED lines=15> */
[----:B0-----:R-:W-:Y:S01]  /*c6a0*/  LEA R12, P2, R4, UR8, 0x1 ;  /* 0x00000008040c7c11 */ /* 0x001fe2000f8408ff */
[----:B------:R-:W-:-:S05]  /*c6b0*/  IMAD.IADD R3, R5, 0x1, R3 ;  /* 0x0000000105037824 */ /* 0x000fca00078e0203 */
[----:B------:R-:W-:-:S05]  /*c6c0*/  LEA.HI.X R13, R4, UR9, R3, 0x1, P2 ;  /* 0x00000009040d7c11 */ /* 0x000fca00090f0c03 */
[----:B------:R1:W-:Y:S04]  /*c6d0*/  @!P3 STG.E.128 desc[UR48][R12.64], RZ ;  /* 0x000000ff0c00b986 */ /* 0x0003e8000c101d30 */
[----:B------:R1:W-:Y:S02]  /*c6e0*/  @!P4 STG.E.128 desc[UR48][R12.64+0x80], RZ ;  /* 0x000080ff0c00c986 */ /* 0x0003e4000c101d30 */
.L_x_7605:
[----:B------:R-:W-:Y:S05]  /*c6f0*/  BSYNC B1 ;  /* 0x0000000000017941 */ /* 0x000fea0003800000 */
.L_x_7604:
        /* <DEDUP_REMOVED lines=15> */
[----:B01----:R-:W-:Y:S01]  /*c7f0*/  LEA R12, P1, R4, UR8, 0x1 ;  /* 0x00000008040c7c11 */ /* 0x003fe2000f8208ff */
[----:B------:R-:W-:-:S05]  /*c800*/  IMAD.IADD R3, R5, 0x1, R3 ;  /* 0x0000000105037824 */ /* 0x000fca00078e0203 */
[----:B------:R-:W-:-:S05]  /*c810*/  LEA.HI.X R13, R4, UR9, R3, 0x1, P1 ;  /* 0x00000009040d7c11 */ /* 0x000fca00088f0c03 */
[----:B------:R2:W-:Y:S04]  /*c820*/  @!P2 STG.E.128 desc[UR48][R12.64], RZ ;  /* 0x000000ff0c00a986 */ /* 0x0005e8000c101d30 */
[----:B------:R2:W-:Y:S02]  /*c830*/  @!P3 STG.E.128 desc[UR48][R12.64+0x80], RZ ;  /* 0x000080ff0c00b986 */ /* 0x0005e4000c101d30 */
.L_x_7607:
[----:B------:R-:W-:Y:S05]  /*c840*/  BSYNC B1 ;  /* 0x0000000000017941 */ /* 0x000fea0003800000 */
.L_x_7606:
[----:B------:R-:W-:Y:S05]  /*c850*/  @P0 BRA `(.L_x_7598) ;  /* 0x0000000000480947 */ /* 0x000fea0003800000 */
[----:B------:R-:W-:Y:S01]  /*c860*/  IADD3 R3, P0, R8, 0x60, RZ ;  /* 0x0000006008037810 */ /* 0x000fe20007f1e0ff */
[----:B------:R-:W-:Y:S01]  /*c870*/  ULDC.64 UR6, c[0x0][0xad8] ;  /* 0x0002b60000067ab9 */ /* 0x000fe20000000a00 */
[----:B------:R-:W-:Y:S01]  /*c880*/  MOV R4, R6 ;  /* 0x0000000600047202 */ /* 0x000fe20000000f00 */
[----:B------:R-:W-:Y:S01]  /*c890*/  IMAD.MOV.U32 R5, RZ, RZ, R11 ;  /* 0x000000ffff057224 */ /* 0x000fe200078e000b */
[----:B------:R-:W-:Y:S01]  /*c8a0*/  ULDC UR4, c[0x0][0xa8c] ;  /* 0x0002a30000047ab9 */ /* 0x000fe20000000800 */
[----:B------:R-:W-:Y:S01]  /*c8b0*/  IMAD.X R8, RZ, RZ, R9, P0 ;  /* 0x000000ffff087224 */ /* 0x000fe200000e0609 */
[C---:B------:R-:W-:Y:S01]  /*c8c0*/  ISETP.GE.AND P1, PT, R2.reuse, UR4, PT ;  /* 0x0000000402007c0c */ /* 0x040fe2000bf26270 */
[----:B------:R-:W-:Y:S02]  /*c8d0*/  VIADD R0, R2, 0x40 ;  /* 0x0000004002007836 */ /* 0x000fe40000000000 */
        /* <DEDUP_REMOVED lines=10> */
.L_x_7598:
[----:B------:R-:W-:Y:S05]  /*c980*/  BSYNC B0 ;  /* 0x0000000000007941 */ /* 0x000fea0003800000 */
.L_x_7589:
[----:B------:R-:W-:Y:S02]  /*c990*/  ULDC UR4, c[0x0][0xc14] ;  /* 0x0003050000047ab9 */ /* 0x000fe40000000800 */
[----:B------:R-:W-:-:S13]  /*c9a0*/  ISETP.GE.AND P0, PT, R47, UR4, PT ;  /* 0x000000042f007c0c */ /* 0x000fda000bf06270 */
[----:B------:R-:W-:Y:S05]  /*c9b0*/  @!P0 BRA `(.L_x_7608) ;  /* 0xffffff4000f48947 */ /* 0x000fea000383ffff */
[----:B------:R-:W-:Y:S05]  /*c9c0*/  EXIT ;  /* 0x000000000000794d */ /* 0x000fea0003800000 */
.L_x_7553:
        /* <DEDUP_REMOVED lines=39> */
[----:B------:R-:W-:Y:S01]  /*cc40*/  MOV R6, RZ ;  /* 0x000000ff00067202 */ /* 0x000fe20000000f00 */
        /* <DEDUP_REMOVED lines=21> */
.L_x_7613:
        /* <DEDUP_REMOVED lines=15> */
.L_x_7612:
[----:B------:R-:W-:Y:S05]  /*ce90*/  BSYNC B0 ;  /* 0x0000000000007941 */ /* 0x000fea0003800000 */
.L_x_7611:
        /* <DEDUP_REMOVED lines=25> */
.L_x_7609:
        /* <DEDUP_REMOVED lines=20> */
.L_x_7614:
        /* <DEDUP_REMOVED lines=56> */
.L_x_7610:
[----:B------:R-:W-:Y:S02]  /*d4f0*/  IMAD.MOV.U32 R17, RZ, RZ, RZ ;  /* 0x000000ffff117224 */ /* 0x000fe400078e00ff */
[----:B------:R-:W-:Y:S02]  /*d500*/  IMAD.U32 R16, RZ, RZ, UR6 ;  /* 0x00000006ff107e24 */ /* 0x000fe4000f8e00ff */
[----:B------:R-:W-:-:S07]  /*d510*/  IMAD.MOV.U32 R18, RZ, RZ, RZ ;  /* 0x000000ffff127224 */ /* 0x000fce00078e00ff */
.L_x_7615:
        /* <DEDUP_REMOVED lines=20> */
.L_x_7682:
[----:B--2---:R-:W2:Y:S02]  /*d660*/  LDC.64 R2, c[0x0][0xc60] ;  /* 0x00031800ff027b82 */ /* 0x004ea40000000a00 */
[----:B--2---:R-:W-:-:S05]  /*d670*/  IMAD.WIDE R2, R19, 0x4, R2 ;  /* 0x0000000413027825 */ /* 0x004fca00078e0202 */
[----:B------:R-:W2:Y:S01]  /*d680*/  LDG.E R5, desc[UR48][R2.64] ;  /* 0x0000003002057981 */ /* 0x000ea2000c1e1900 */
[----:B------:R-:W-:Y:S05]  /*d690*/  YIELD ;  /* 0x0000000000007946 */ /* 0x000fea0003800000 */
[----:B------:R-:W-:Y:S01]  /*d6a0*/  ULDC.64 UR4, c[0x0][0xa28] ;  /* 0x00028a0000047ab9 */ /* 0x000fe20000000a00 */
[----:B-1----:R-:W-:Y:S01]  /*d6b0*/  IMAD.MOV.U32 R0, RZ, RZ, RZ ;  /* 0x000000ffff007224 */ /* 0x002fe200078e00ff */
[----:B------:R-:W-:Y:S01]  /*d6c0*/  ISETP.NE.U32.AND P0, PT, RZ, UR4, PT ;  /* 0x00000004ff007c0c */ /* 0x000fe2000bf05070 */
[----:B------:R-:W-:Y:S01]  /*d6d0*/  IMAD.MOV.U32 R6, RZ, RZ, RZ ;  /* 0x000000ffff067224 */ /* 0x000fe200078e00ff */
[----:B------:R-:W-:-:S02]  /*d6e0*/  ULDC.64 UR6, c[0x0][0xa08] ;  /* 0x0002820000067ab9 */ /* 0x000fc40000000a00 */
[----:B------:R-:W-:Y:S02]  /*d6f0*/  ISETP.NE.AND.EX P0, PT, RZ, UR5, PT, P0 ;  /* 0x00000005ff007c0c */ /* 0x000fe4000bf05300 */
[----:B--2---:R-:W-:Y:S01]  /*d700*/  SHF.R.S32.HI R4, RZ, 0x1f, R5 ;  /* 0x0000001fff047819 */ /* 0x004fe20000011405 */
[----:B------:R1:W-:Y:S10]  /*d710*/  STL [R1+0x10], R5 ;  /* 0x0000100501007387 */ /* 0x0003f40000100800 */
[----:B------:R-:W-:-:S04]  /*d720*/  @P0 LEA R2, P1, R5, UR4, 0x2 ;  /* 0x0000000405020c11 */ /* 0x000fc8000f8210ff */
[C-C-:B------:R-:W-:Y:S01]  /*d730*/  @P0 LEA.HI.X R3, R5.reuse, UR5, R4.reuse, 0x2, P1 ;  /* 0x0000000505030c11 */ /* 0x140fe200088f1404 */
[----:B------:R-:W-:Y:S02]  /*d740*/  ULDC.64 UR4, c[0x0][0xa18] ;  /* 0x0002860000047ab9 */ /* 0x000fe40000000a00 */
[----:B------:R-:W-:Y:S02]  /*d750*/  ISETP.NE.U32.AND P1, PT, RZ, UR4, PT ;  /* 0x00000004ff007c0c */ /* 0x000fe4000bf25070 */
[C---:B------:R-:W-:Y:S01]  /*d760*/  SHF.L.U32 R11, R5.reuse, 0x2, RZ ;  /* 0x00000002050b7819 */ /* 0x040fe200000006ff */
[----:B------:R2:W5:Y:S01]  /*d770*/  @P0 LDG.E R0, desc[UR48][R2.64] ;  /* 0x0000003002000981 */ /* 0x000562000c1e1900 */
[----:B------:R-:W-:Y:S02]  /*d780*/  ISETP.NE.AND.EX P1, PT, RZ, UR5, PT, P1 ;  /* 0x00000005ff007c0c */ /* 0x000fe4000bf25310 */
[----:B------:R-:W-:Y:S01]  /*d790*/  SHF.L.U64.HI R10, R5, 0x2, R4 ;  /* 0x00000002050a7819 */ /* 0x000fe20000010204 */
[----:B------:R-:W-:Y:S04]  /*d7a0*/  STL [R1+0x18], R11 ;  /* 0x0000180b01007387 */ /* 0x000fe80000100800 */
[----:B------:R-:W-:Y:S06]  /*d7b0*/  STL [R1+0x1c], R10 ;  /* 0x00001c0a01007387 */ /* 0x000fec0000100800 */
        /* <DEDUP_REMOVED lines=11> */
[----:B------:R-:W-:-:S03]  /*d870*/  ISETP.NE.U32.AND P0, PT, RZ, UR6, PT ;  /* 0x00000006ff007c0c */ /* 0x000fc6000bf05070 */
[----:B--2---:R1:W-:Y:S02]  /*d880*/  STL [R1+0x24], R6 ;  /* 0x0000240601007387 */ /* 0x0043e40000100800 */
[----:B-1----:R-:W-:Y:S01]  /*d890*/  IMAD.U32 R6, RZ, RZ, UR4 ;  /* 0x00000004ff067e24 */ /* 0x002fe2000f8e00ff */
[----:B------:R-:W-:-:S05]  /*d8a0*/  ULDC.64 UR4, c[0x0][0x3f8] ;  /* 0x0000fe0000047ab9 */ /* 0x000fca0000000a00 */
[----:B------:R1:W5:Y:S01]  /*d8b0*/  @P1 LDG.E R6, desc[UR48][R8.64] ;  /* 0x0000003008061981 */ /* 0x000362000c1e1900 */
[----:B------:R-:W-:Y:S01]  /*d8c0*/  UISETP.NE.U32.AND UP0, UPT, UR4, URZ, UPT ;  /* 0x0000003f0400728c */ /* 0x000fe2000bf05070 */
[----:B------:R-:W-:Y:S02]  /*d8d0*/  ISETP.NE.AND.EX P0, PT, RZ, UR7, PT, P0 ;  /* 0x00000007ff007c0c */ /* 0x000fe4000bf05300 */
[----:B------:R-:W-:Y:S01]  /*d8e0*/  ULDC UR4, c[0x0][0x404] ;  /* 0x0001010000047ab9 */ /* 0x000fe20000000800 */
[----:B------:R-:W-:-:S03]  /*d8f0*/  UISETP.NE.AND.EX UP0, UPT, UR5, URZ, UPT, UP0 ;  /* 0x0000003f0500728c */ /* 0x000fc6000bf05300 */
[----:B------:R-:W-:Y:S01]  /*d900*/  ULDC UR5, c[0x0][0x2e0] ;  /* 0x0000b80000057ab9 */ /* 0x000fe20000000800 */
[----:B------:R-:W-:-:S04]  /*d910*/  USEL UR4, UR4, 0x1, UP0 ;  /* 0x0000000104047887 */ /* 0x000fc80008000000 */
[----:B------:R-:W-:-:S06]  /*d920*/  UIMAD UR4, UR4, UR5, URZ ;  /* 0x00000005040472a4 */ /* 0x000fcc000f8e023f */
[----:B------:R-:W-:Y:S01]  /*d930*/  IMAD.U32 R7, RZ, RZ, UR4 ;  /* 0x00000004ff077e24 */ /* 0x000fe2000f8e00ff */
[----:B-1----:R-:W-:Y:S06]  /*d940*/  @P1 BRA `(.L_x_7617) ;  /* 0x0000000000101947 */ /* 0x002fec0003800000 */
[----:B------:R-:W-:Y:S05]  /*d950*/  @!P2 BRA `(.L_x_7617) ;  /* 0x00000000000ca947 */ /* 0x000fea0003800000 */
[----:B-----5:R-:W2:Y:S04]  /*d960*/  LDG.E R6, desc[UR48][R2.64] ;  /* 0x0000003002067981 */ /* 0x020ea8000c1e1900 */
[----:B------:R-:W2:Y:S02]  /*d970*/  LDG.E R9, desc[UR48][R2.64+0x4] ;  /* 0x0000043002097981 */ /* 0x000ea4000c1e1900 */
[----:B--2---:R-:W-:-:S07]  /*d980*/  IMAD.IADD R6, R9, 0x1, -R6 ;  /* 0x0000000109067824 */ /* 0x004fce00078e0a06 */
.L_x_7617:
[----:B------:R-:W-:Y:S01]  /*d990*/  IMAD.MOV.U32 R3, RZ, RZ, RZ ;  /* 0x000000ffff037224 */ /* 0x000fe200078e00ff */
[----:B------:R-:W-:-:S05]  /*d9a0*/  ULDC.64 UR4, c[0x0][0xa20] ;  /* 0x0002880000047ab9 */ /* 0x000fca0000000a00 */
[----:B------:R-:W2:Y:S01]  /*d9b0*/  @P0 LDG.E R3, desc[UR48][R4.64] ;  /* 0x0000003004030981 */ /* 0x000ea2000c1e1900 */
[----:B------:R-:W-:-:S04]  /*d9c0*/  ISETP.NE.U32.AND P1, PT, RZ, UR4, PT ;  /* 0x00000004ff007c0c */ /* 0x000fc8000bf25070 */
[----:B------:R-:W-:Y:S01]  /*d9d0*/  ISETP.NE.AND.EX P1, PT, RZ, UR5, PT, P1 ;  /* 0x00000005ff007c0c */ /* 0x000fe2000bf25310 */
[----:B--2--5:R-:W-:-:S05]  /*d9e0*/  IMAD.IADD R2, R3, 0x1, R0 ;  /* 0x0000000103027824 */ /* 0x024fca00078e0200 */
[----:B------:R1:W-:Y:S07]  /*d9f0*/  STL [R1+0x4], R2 ;  /* 0x0000040201007387 */ /* 0x0003ee0000100800 */
[----:B------:R-:W-:Y:S05]  /*da00*/  @!P1 BRA `(.L_x_7618) ;  /* 0x0000000000109947 */ /* 0x000fea0003800000 */
[----:B-1----:R-:W-:-:S04]  /*da10*/  IADD3 R2, P0, R11, UR4, RZ ;  /* 0x000000040b027c10 */ /* 0x002fc8000ff1e0ff */
[----:B------:R-:W-:-:S05]  /*da20*/  IADD3.X R3, R10, UR5, RZ, P0, !PT ;  /* 0x000000050a037c10 */ /* 0x000fca00087fe4ff */
[----:B------:R1:W5:Y:S01]  /*da30*/  LDG.E R7, desc[UR48][R2.64] ;  /* 0x0000003002077981 */ /* 0x000362000c1e1900 */
[----:B------:R-:W-:Y:S05]  /*da40*/  BRA `(.L_x_7619) ;  /* 0x0000000000107947 */ /* 0x000fea0003800000 */
.L_x_7618:
[----:B------:R-:W-:Y:S05]  /*da50*/  @!P0 BRA `(.L_x_7619) ;  /* 0x00000000000c8947 */ /* 0x000fea0003800000 */
[----:B-1----:R-:W2:Y:S04]  /*da60*/  LDG.E R2, desc[UR48][R4.64] ;  /* 0x0000003004027981 */ /* 0x002ea8000c1e1900 */
[----:B------:R-:W2:Y:S02]  /*da70*/  LDG.E R7, desc[UR48][R4.64+0x4] ;  /* 0x0000043004077981 */ /* 0x000ea4000c1e1900 */
[----:B--2---:R-:W-:-:S07]  /*da80*/  IMAD.IADD R7, R7, 0x1, -R2 ;  /* 0x0000000107077824 */ /* 0x004fce00078e0a02 */
.L_x_7619:
[----:B-----5:R-:W-:Y:S01]  /*da90*/  IMAD.IADD R7, R7, 0x1, -R0 ;  /* 0x0000000107077824 */ /* 0x020fe200078e0a00 */
[----:B------:R-:W-:Y:S01]  /*daa0*/  LEA R0, R17, 0xff, 0x7 ;  /* 0x000000ff11007811 */ /* 0x000fe200078e38ff */
[----:B------:R-:W-:Y:S03]  /*dab0*/  BSSY B6, `(.L_x_7620) ;  /* 0x00002df000067945 */ /* 0x000fe60003800000 */
[C---:B------:R-:W-:Y:S01]  /*dac0*/  IADD3 R6, R7.reuse, R0, -R6 ;  /* 0x0000000007067210 */ /* 0x040fe20007ffe806 */
[----:B------:R-:W-:-:S03]  /*dad0*/  VIADD R7, R7, 0x7f ;  /* 0x0000007f07077836 */ /* 0x000fc60000000000 */
[----:B-1----:R-:W-:Y:S02]  /*dae0*/  SHF.R.S32.HI R3, RZ, 0x1f, R6 ;  /* 0x0000001fff037819 */ /* 0x002fe40000011406 */
[----:B------:R-:W-:Y:S02]  /*daf0*/  SHF.R.S32.HI R0, RZ, 0x1f, R7 ;  /* 0x0000001fff007819 */ /* 0x000fe40000011407 */
[----:B------:R-:W-:Y:S02]  /*db00*/  LEA.HI R3, R3, R6, RZ, 0x7 ;  /* 0x0000000603037211 */ /* 0x000fe400078f38ff */
[----:B------:R-:W-:Y:S02]  /*db10*/  LEA.HI R0, R0, R7, RZ, 0x7 ;  /* 0x0000000700007211 */ /* 0x000fe400078f38ff */
[----:B------:R-:W-:Y:S02]  /*db20*/  SHF.R.S32.HI R3, RZ, 0x7, R3 ;  /* 0x00000007ff037819 */ /* 0x000fe40000011403 */
[----:B------:R-:W-:-:S04]  /*db30*/  SHF.R.S32.HI R0, RZ, 0x7, R0 ;  /* 0x00000007ff007819 */ /* 0x000fc80000011400 */
        /* <DEDUP_REMOVED lines=21> */
.L_x_7621:
        /* <DEDUP_REMOVED lines=23> */
.L_x_7623:
        /* <DEDUP_REMOVED lines=17> */
[----:B01----:R-:W-:-:S07]  /*df10*/  IMAD.MOV.U32 R13, RZ, RZ, RZ ;  /* 0x000000ffff0d7224 */ /* 0x003fce00078e00ff */
[----:B------:R-:W-:-:S07]  /*df20*/  LEPC R20, `(.L_x_7625) ;  /* 0x000000001014794e */ /* 0x000fce0000000000 */
[----:B--2---:R-:W-:Y:S05]  /*df30*/  CALL.ABS.NOINC R2 ;  /* 0x0000000002007343 */ /* 0x004fea0003c00000 */
.L_x_7625:
        /* <DEDUP_REMOVED lines=16> */
.L_x_7624:
        /* <DEDUP_REMOVED lines=18> */
[----:B----4-:R-:W-:-:S06]  /*e160*/  IMAD.MOV.U32 R4, RZ, RZ, R7 ;  /* 0x000000ffff047224 */ /* 0x010fcc00078e0007 */
        /* <DEDUP_REMOVED lines=12> */
.L_x_7626:
        /* <DEDUP_REMOVED lines=16> */
.L_x_7627:
        /* <DEDUP_REMOVED lines=15> */
[----:B-----5:R-:W-:Y:S02]  /*e420*/  SEL R6, R4, RZ, !P0 ;  /* 0x000000ff04067207 */ /* 0x020fe40004000000 */
[----:B--2---:R-:W-:Y:S01]  /*e430*/  IADD3 R5, R5, -0x1, RZ ;  /* 0xffffffff05057810 */ /* 0x004fe20007ffe0ff */
[----:B------:R-:W-:Y:S06]  /*e440*/  BRA.DIV UR4, `(.L_x_7628) ;  /* 0x0000003604b47947 */ /* 0x000fec000b800000 */
.L_x_7698:
[----:B------:R-:W-:Y:S01]  /*e450*/  UMOV UR4, 0xffffffff ;  /* 0xffffffff00047882 */ /* 0x000fe20000000000 */
[----:B0-----:R-:W-:Y:S02]  /*e460*/  SHF.R.S32.HI R13, RZ, 0x1f, R4 ;  /* 0x0000001fff0d7819 */ /* 0x001fe40000011404 */
[----:B------:R-:W-:Y:S05]  /*e470*/  BRA.DIV UR4, `(.L_x_7629) ;  /* 0x0000003604dc7947 */ /* 0x000fea000b800000 */
[----:B------:R-:W-:-:S13]  /*e480*/  ELECT P6, URZ, PT ;  /* 0x00000000003f782f */ /* 0x000fda00038c0000 */
.L_x_7701:
[----:B------:R-:W-:Y:S05]  /*e490*/  @!P6 BRA `(.L_x_7630) ;  /* 0x000000040010e947 */ /* 0x000fea0003800000 */
[----:B------:R-:W-:-:S04]  /*e4a0*/  ISETP.NE.U32.AND P0, PT, R2, RZ, PT ;  /* 0x000000ff0200720c */ /* 0x000fc80003f05070 */
[----:B------:R-:W-:-:S13]  /*e4b0*/  ISETP.NE.AND.EX P0, PT, R3, RZ, PT, P0 ;  /* 0x000000ff0300720c */ /* 0x000fda0003f05300 */
[----:B------:R-:W-:Y:S05]  /*e4c0*/  @!P0 BRA `(.L_x_7631) ;  /* 0x0000000000488947 */ /* 0x000fea0003800000 */
[----:B------:R-:W0:Y:S01]  /*e4d0*/  LDC R10, c[0x0][0x41c] ;  /* 0x00010700ff0a7b82 */ /* 0x000e220000000800 */
[----:B------:R-:W-:Y:S01]  /*e4e0*/  IMAD.MOV.U32 R6, RZ, RZ, R5 ;  /* 0x000000ffff067224 */ /* 0x000fe200078e0005 */
[----:B------:R-:W-:Y:S01]  /*e4f0*/  ULDC.64 UR4, c[0x0][0x408] ;  /* 0x0001020000047ab9 */ /* 0x000fe20000000a00 */
[----:B0-----:R-:W-:-:S13]  /*e500*/  ISETP.NE.AND P0, PT, R10, 0x1, PT ;  /* 0x000000010a00780c */ /* 0x001fda0003f05270 */
[----:B------:R-:W0:Y:S02]  /*e510*/  @P0 LDC.64 R8, c[0x0][0x420] ;  /* 0x00010800ff080b82 */ /* 0x000e240000000a00 */
[----:B0-----:R-:W-:-:S05]  /*e520*/  @P0 IMAD.HI.U32 R8, R5, R8, RZ ;  /* 0x0000000805080227 */ /* 0x001fca00078e00ff */
[----:B------:R-:W-:-:S04]  /*e530*/  @P0 SHF.R.U32.HI R6, RZ, R9, R8 ;  /* 0x00000009ff060219 */ /* 0x000fc80000011608 */
[--C-:B------:R-:W-:Y:S01]  /*e540*/  SHF.R.S32.HI R9, RZ, 0x1f, R6.reuse ;  /* 0x0000001fff097819 */ /* 0x100fe20000011406 */
[----:B------:R-:W-:-:S04]  /*e550*/  IMAD.MOV R8, RZ, RZ, -R6 ;  /* 0x000000ffff087224 */ /* 0x000fc800078e0a06 */
        /* <DEDUP_REMOVED lines=9> */
.L_x_7631:
        /* <DEDUP_REMOVED lines=9> */
.L_x_7702:
        /* <DEDUP_REMOVED lines=11> */
.L_x_7633:
        /* <DEDUP_REMOVED lines=27> */
.L_x_7630:
        /* <DEDUP_REMOVED lines=39> */
.L_x_7703:
[----:B------:R-:W-:Y:S05]  /*eb50*/  BSYNC B0 ;  /* 0x0000000000007941 */ /* 0x000fea0003800000 */
.L_x_7634:
        /* <DEDUP_REMOVED lines=37> */
[----:B------:R-:W-:Y:S01]  /*edb0*/  IMAD.IADD R14, R14, 0x1, R9 ;  /* 0x000000010e0e7824 */ /* 0x000fe200078e0209 */
[----:B------:R-:W-:Y:S01]  /*edc0*/  LEA R2, P0, R8, R2, 0x2 ;  /* 0x0000000208027211 */ /* 0x000fe200078010ff */
[----:B------:R-:W-:-:S03]  /*edd0*/  IMAD R7, R15, R7, R10 ;  /* 0x000000070f077224 */ /* 0x000fc600078e020a */
[----:B------:R-:W-:-:S05]  /*ede0*/  LEA.HI.X R3, R8, R3, R14, 0x2, P0 ;  /* 0x0000000308037211 */ /* 0x000fca00000f140e */
[----:B------:R0:W5:Y:S04]  /*edf0*/  LDG.E R8, desc[UR48][R2.64] ;  /* 0x0000003002087981 */ /* 0x000168000c1e1900 */
.L_x_7642:
[----:B0-----:R-:W0:Y:S01]  /*ee00*/  S2R R3, SR_CgaCtaId ;  /* 0x0000000000037919 */ /* 0x001e220000008800 */
[----:B------:R-:W-:-:S04]  /*ee10*/  MOV R2, 0x400 ;  /* 0x0000040000027802 */ /* 0x000fc80000000f00 */
[----:B0-----:R-:W-:Y:S02]  /*ee20*/  LEA R2, R3, R2, 0x18 ;  /* 0x0000000203027211 */ /* 0x001fe400078ec0ff */
[----:B------:R-:W-:Y:S02]  /*ee30*/  SHF.L.U32 R3, R12, 0x1f, RZ ;  /* 0x0000001f0c037819 */ /* 0x000fe400000006ff */
[----:B------:R-:W-:-:S04]  /*ee40*/  LEA R2, R11, R2, 0x3 ;  /* 0x000000020b027211 */ /* 0x000fc800078e18ff */
[----:B------:R-:W0:Y:S02]  /*ee50*/  SYNCS.PHASECHK.TRANS64.TRYWAIT P0, [R2+URZ+0x28840], R3 ;  /* 0x02884003020075a7 */ /* 0x000e24000800017f */
[----:B0-----:R-:W-:Y:S05]  /*ee60*/  @!P0 BRA `(.L_x_7643) ;  /* 0x0000002c00b48947 */ /* 0x001fea0003800000 */
.L_x_7704:
        /* <DEDUP_REMOVED lines=11> */
.L_x_7644:
        /* <DEDUP_REMOVED lines=33> */
.L_x_7705:
        /* <DEDUP_REMOVED lines=13> */
.L_x_7646:
        /* <DEDUP_REMOVED lines=31> */
.L_x_7641:
[----:B------:R-:W-:Y:S05]  /*f3f0*/  BSYNC B2 ;  /* 0x0000000000027941 */ /* 0x000fea0003800000 */
.L_x_7640:
[----:B------:R-:W2:Y:S04]  /*f400*/  LDL.LU R2, [R1+0x14] ;  /* 0x0000140001027983 */ /* 0x000ea80000300800 */
[----:B------:R0:W-:Y:S04]  /*f410*/  STL [R1], R11 ;  /* 0x0000000b01007387 */ /* 0x0001e80000100800 */
[----:B------:R0:W-:Y:S02]  /*f420*/  STL [R1+0x8], R12 ;  /* 0x0000080c01007387 */ /* 0x0001e40000100800 */
[----:B0-2---:R-:W-:-:S07]  /*f430*/  VIADD R7, R2, 0xfffffffd ;  /* 0xfffffffd02077836 */ /* 0x005fce0000000000 */
.L_x_7639:
[----:B------:R-:W-:Y:S05]  /*f440*/  BSYNC B1 ;  /* 0x0000000000017941 */ /* 0x000fea0003800000 */
.L_x_7638:
[----:B------:R-:W-:-:S13]  /*f450*/  ISETP.NE.AND P0, PT, R10, RZ, PT ;  /* 0x000000ff0a00720c */ /* 0x000fda0003f05270 */
[----:B------:R-:W-:Y:S05]  /*f460*/  @!P0 BRA `(.L_x_7637) ;  /* 0x0000000c00d48947 */ /* 0x000fea0003800000 */
[----:B------:R-:W-:-:S07]  /*f470*/  IMAD.MOV.U32 R10, RZ, RZ, R6 ;  /* 0x000000ffff0a7224 */ /* 0x000fce00078e0006 */
.L_x_7661:
        /* <DEDUP_REMOVED lines=32> */
.L_x_7649:
[----:B------:R-:W1:Y:S01]  /*f680*/  S2R R3, SR_CgaCtaId ;  /* 0x0000000000037919 */ /* 0x000e620000008800 */
[----:B------:R-:W-:-:S04]  /*f690*/  MOV R2, 0x400 ;  /* 0x0000040000027802 */ /* 0x000fc80000000f00 */
[----:B-1----:R-:W-:Y:S02]  /*f6a0*/  LEA R2, R3, R2, 0x18 ;  /* 0x0000000203027211 */ /* 0x002fe400078ec0ff */
[----:B------:R-:W-:-:S03]  /*f6b0*/  SHF.L.U32 R3, R9, 0x1f, RZ ;  /* 0x0000001f09037819 */ /* 0x000fc600000006ff */
[----:B------:R-:W-:-:S04]  /*f6c0*/  IMAD R2, R8, 0x8, R2 ;  /* 0x0000000808027824 */ /* 0x000fc800078e0202 */
[----:B------:R-:W1:Y:S02]  /*f6d0*/  SYNCS.PHASECHK.TRANS64.TRYWAIT P0, [R2+URZ+0x28840], R3 ;  /* 0x02884003020075a7 */ /* 0x000e64000800017f */
[----:B-1----:R-:W-:Y:S05]  /*f6e0*/  @!P0 BRA `(.L_x_7650) ;  /* 0x0000002400bc8947 */ /* 0x002fea0003800000 */
.L_x_7706:
        /* <DEDUP_REMOVED lines=11> */
.L_x_7651:
        /* <DEDUP_REMOVED lines=33> */
.L_x_7707:
        /* <DEDUP_REMOVED lines=8> */
.L_x_7653:
        /* <DEDUP_REMOVED lines=29> */
.L_x_7648:
[----:B------:R-:W-:Y:S05]  /*fc00*/  BSYNC B1 ;  /* 0x0000000000017941 */ /* 0x000fea0003800000 */
.L_x_7647:
        /* <DEDUP_REMOVED lines=31> */
.L_x_7656:
[----:B------:R-:W2:Y:S01]  /*fe00*/  S2R R3, SR_CgaCtaId ;  /* 0x0000000000037919 */ /* 0x000ea20000008800 */
[----:B------:R-:W-:-:S04]  /*fe10*/  MOV R2, 0x400 ;  /* 0x0000040000027802 */ /* 0x000fc80000000f00 */
[----:B--2---:R-:W-:Y:S02]  /*fe20*/  LEA R2, R3, R2, 0x18 ;  /* 0x0000000203027211 */ /* 0x004fe400078ec0ff */
[----:B------:R-:W-:-:S03]  /*fe30*/  SHF.L.U32 R3, R14, 0x1f, RZ ;  /* 0x0000001f0e037819 */ /* 0x000fc600000006ff */
[----:B------:R-:W-:-:S04]  /*fe40*/  IMAD R2, R15, 0x8, R2 ;  /* 0x000000080f027824 */ /* 0x000fc800078e0202 */
[----:B------:R-:W2:Y:S02]  /*fe50*/  SYNCS.PHASECHK.TRANS64.TRYWAIT P0, [R2+URZ+0x28840], R3 ;  /* 0x02884003020075a7 */ /* 0x000ea4000800017f */
[----:B--2---:R-:W-:Y:S05]  /*fe60*/  @!P0 BRA `(.L_x_7657) ;  /* 0x0000002000048947 */ /* 0x004fea0003800000 */
.L_x_7708:
        /* <DEDUP_REMOVED lines=11> */
.L_x_7658:
        /* <DEDUP_REMOVED lines=33> */
.L_x_7709:
        /* <DEDUP_REMOVED lines=8> */
.L_x_7660:
        /* <DEDUP_REMOVED lines=28> */
.L_x_7655:
[----:B------:R-:W-:Y:S05]  /*10370*/  BSYNC B1 ;  /* 0x0000000000017941 */ /* 0x000fea0003800000 */
.L_x_7654:
[C---:B------:R-:W-:Y:S01]  /*10380*/  ISETP.GT.AND P0, PT, R7.reuse, 0x1, PT ;  /* 0x000000010700780c */ /* 0x040fe20003f04270 */
[----:B------:R-:W-:-:S04]  /*10390*/  VIADD R2, R7, 0xfffffffe ;  /* 0xfffffffe07027836 */ /* 0x000fc80000000000 */
[----:B------:R-:W-:-:S08]  /*103a0*/  IMAD.MOV.U32 R7, RZ, RZ, R2 ;  /* 0x000000ffff077224 */ /* 0x000fd000078e0002 */
[----:B------:R-:W-:Y:S05]  /*103b0*/  @P0 BRA `(.L_x_7661) ;  /* 0xfffffff000300947 */ /* 0x000fea000383ffff */
.L_x_7637:
[----:B------:R-:W-:Y:S05]  /*103c0*/  BSYNC B0 ;  /* 0x0000000000007941 */ /* 0x000fea0003800000 */
.L_x_7636:
        /* <DEDUP_REMOVED lines=17> */
.L_x_7663:
[----:B------:R-:W-:Y:S05]  /*104e0*/  BSYNC B0 ;  /* 0x0000000000007941 */ /* 0x000fea0003800000 */
.L_x_7662:
        /* <DEDUP_REMOVED lines=11> */
.L_x_7710:
        /* <DEDUP_REMOVED lines=11> */
.L_x_7667:
        /* <DEDUP_REMOVED lines=27> */
.L_x_7665:
[----:B------:R-:W-:Y:S05]  /*10800*/  BSYNC B0 ;  /* 0x0000000000007941 */ /* 0x000fea0003800000 */
.L_x_7664:
        /* <DEDUP_REMOVED lines=9> */
.L_x_7622:
[----:B------:R-:W-:Y:S05]  /*108a0*/  BSYNC B6 ;  /* 0x0000000000067941 */ /* 0x000fea0003800000 */
.L_x_7620:
[----:B------:R-:W-:-:S03]  /*108b0*/  UMOV UR4, 0xffffffff ;  /* 0xffffffff00047882 */ /* 0x000fc60000000000 */
[----:B------:R-:W-:Y:S05]  /*108c0*/  BRA.DIV UR4, `(.L_x_7668) ;  /* 0x0000001604a87947 */ /* 0x000fea000b800000 */
[----:B------:R2:W3:Y:S04]  /*108d0*/  SHFL.IDX PT, R4, R16, RZ, 0x1f ;  /* 0x00001fff10047589 */ /* 0x0004e800000e0000 */
[----:B------:R2:W4:Y:S02]  /*108e0*/  SHFL.IDX PT, R7, R16, 0x1, 0x1f ;  /* 0x00201f0010077f89 */ /* 0x00052400000e0000 */
.L_x_7714:
        /* <DEDUP_REMOVED lines=10> */
[----:B------:R-:W1:Y:S02]  /*10990*/  LDC.64 R2, c[0x0][0xc58] ;  /* 0x00031600ff027b82 */ /* 0x000e640000000a00 */
[----:B-1----:R-:W-:-:S05]  /*109a0*/  IMAD.WIDE R2, R5, 0x4, R2 ;  /* 0x0000000405027825 */ /* 0x002fca00078e0202 */
[----:B------:R1:W5:Y:S02]  /*109b0*/  LDG.E R17, desc[UR48][R2.64] ;  /* 0x0000003002117981 */ /* 0x000364000c1e1900 */
.L_x_7670:
[----:B------:R-:W-:Y:S05]  /*109c0*/  BSYNC B0 ;  /* 0x0000000000007941 */ /* 0x000fea0003800000 */
.L_x_7669:
        /* <DEDUP_REMOVED lines=23> */
.L_x_7722:
[----:B------:R-:W-:Y:S02]  /*10b40*/  ULDC UR4, c[0x0][0xc10] ;  /* 0x0003040000047ab9 */ /* 0x000fe40000000800 */
[----:B------:R-:W-:-:S04]  /*10b50*/  IMAD.U32 R5, RZ, RZ, UR4 ;  /* 0x00000004ff057e24 */ /* 0x000fc8000f8e00ff */
[----:B-1----:R-:W-:-:S04]  /*10b60*/  IMAD R14, R14, R5, RZ ;  /* 0x000000050e0e7224 */ /* 0x002fc800078e02ff */
[----:B----4-:R-:W-:-:S05]  /*10b70*/  IMAD.IADD R7, R7, 0x1, R14 ;  /* 0x0000000107077824 */ /* 0x010fca00078e020e */
[----:B---3--:R-:W-:-:S13]  /*10b80*/  ISETP.GT.AND P0, PT, R7, R4, PT ;  /* 0x000000040700720c */ /* 0x008fda0003f04270 */
[----:B------:R-:W-:Y:S05]  /*10b90*/  @P0 BRA `(.L_x_7672) ;  /* 0x0000000000b40947 */ /* 0x000fea0003800000 */
[----:B------:R-:W1:Y:S02]  /*10ba0*/  LDC R0, c[0x0][0xc14] ;  /* 0x00030500ff007b82 */ /* 0x000e640000000800 */
.L_x_7677:
        /* <DEDUP_REMOVED lines=14> */
.L_x_7675:
[----:B------:R-:W-:Y:S05]  /*10c90*/  BSYNC B0 ;  /* 0x0000000000007941 */ /* 0x000fea0003800000 */
.L_x_7674:
        /* <DEDUP_REMOVED lines=23> */
.L_x_7730:
[----:B------:R-:W-:Y:S02]  /*10e10*/  ULDC UR4, c[0x0][0xc10] ;  /* 0x0003040000047ab9 */ /* 0x000fe40000000800 */
[----:B------:R-:W-:-:S04]  /*10e20*/  IMAD.U32 R5, RZ, RZ, UR4 ;  /* 0x00000004ff057e24 */ /* 0x000fc8000f8e00ff */
[----:B-1----:R-:W-:-:S04]  /*10e30*/  IMAD R14, R14, R5, RZ ;  /* 0x000000050e0e7224 */ /* 0x002fc800078e02ff */
[----:B------:R-:W-:-:S05]  /*10e40*/  IMAD.IADD R7, R14, 0x1, R7 ;  /* 0x000000010e077824 */ /* 0x000fca00078e0207 */
[----:B------:R-:W-:-:S13]  /*10e50*/  ISETP.GT.AND P0, PT, R7, R4, PT ;  /* 0x000000040700720c */ /* 0x000fda0003f04270 */
[----:B------:R-:W-:Y:S05]  /*10e60*/  @!P0 BRA `(.L_x_7677) ;  /* 0xfffffffc00508947 */ /* 0x000fea000383ffff */
.L_x_7672:
        /* <DEDUP_REMOVED lines=8> */
.L_x_7734:
[----:B------:R-:W-:Y:S02]  /*10ef0*/  ISETP.NE.AND P0, PT, R3, RZ, PT ;  /* 0x000000ff0300720c */ /* 0x000fe40003f05270 */
[----:B------:R-:W-:-:S11]  /*10f00*/  MOV R7, RZ ;  /* 0x000000ff00077202 */ /* 0x000fd60000000f00 */
[----:B------:R-:W-:Y:S05]  /*10f10*/  @!P0 BRA `(.L_x_7679) ;  /* 0x0000000000108947 */ /* 0x000fea0003800000 */
[----:B------:R-:W-:Y:S01]  /*10f20*/  UMOV UR4, 0xffffffff ;  /* 0xffffffff00047882 */ /* 0x000fe20000000000 */
[----:B------:R-:W-:Y:S02]  /*10f30*/  VIADD R12, R6, 0xffffffff ;  /* 0xffffffff060c7836 */ /* 0x000fe40000000000 */
[----:B------:R-:W-:Y:S05]  /*10f40*/  BRA.DIV UR4, `(.L_x_7680) ;  /* 0x0000001a043c7947 */ /* 0x000fea000b800000 */
[----:B------:R3:W4:Y:S02]  /*10f50*/  SHFL.IDX PT, R7, R2, R12, 0x1f ;  /* 0x00001f0c02077589 */ /* 0x00072400000e0000 */
.L_x_7679:
        /* <DEDUP_REMOVED lines=67> */
.L_x_7673:
[----:B------:R-:W-:Y:S01]  /*11390*/  UMOV UR4, URZ ;  /* 0x0000003f00047c82 */ /* 0x000fe20008000000 */
[----:B------:R-:W-:Y:S01]  /*113a0*/  UMOV UR5, URZ ;  /* 0x0000003f00057c82 */ /* 0x000fe20008000000 */
[----:B------:R-:W-:Y:S01]  /*113b0*/  ULDC UR6, c[0x0][0xc14] ;  /* 0x0003050000067ab9 */ /* 0x000fe20000000800 */
[----:B--2---:R-:W-:Y:S02]  /*113c0*/  IMAD.MOV.U32 R16, RZ, RZ, R4 ;  /* 0x000000ffff107224 */ /* 0x004fe400078e0004 */
[----:B------:R-:W-:Y:S02]  /*113d0*/  IMAD.U32 R17, RZ, RZ, UR4 ;  /* 0x00000004ff117e24 */ /* 0x000fe4000f8e00ff */
[----:B------:R-:W-:Y:S02]  /*113e0*/  IMAD.U32 R18, RZ, RZ, UR5 ;  /* 0x00000005ff127e24 */ /* 0x000fe4000f8e00ff */
[----:B------:R-:W-:-:S07]  /*113f0*/  IMAD.U32 R19, RZ, RZ, UR6 ;  /* 0x00000006ff137e24 */ /* 0x000fce000f8e00ff */
.L_x_7681:
        /* <DEDUP_REMOVED lines=12> */
.L_x_7616:
        /* <DEDUP_REMOVED lines=12> */
.L_x_7737:
[----:B------:R-:W-:Y:S05]  /*11580*/  BSYNC B0 ;  /* 0x0000000000007941 */ /* 0x000fea0003800000 */
.L_x_7683:
[----:B------:R-:W-:-:S03]  /*11590*/  UMOV UR4, 0xffffffff ;  /* 0xffffffff00047882 */ /* 0x000fc60000000000 */
[----:B------:R-:W-:Y:S05]  /*115a0*/  BRA.DIV UR4, `(.L_x_7685) ;  /* 0x0000001204e07947 */ /* 0x000fea000b800000 */
[----:B------:R-:W2:Y:S02]  /*115b0*/  S2R R2, SR_TID.X ;  /* 0x0000000000027919 */ /* 0x000ea40000002100 */
[----:B--2---:R-:W-:-:S04]  /*115c0*/  SHF.R.U32.HI R2, RZ, 0x5, R2 ;  /* 0x00000005ff027819 */ /* 0x004fc80000011602 */
[----:B------:R-:W-:-:S05]  /*115d0*/  LOP3.LUT R2, R2, 0x3, RZ, 0xc0, !PT ;  /* 0x0000000302027812 */ /* 0x000fca00078ec0ff */
[----:B------:R2:W3:Y:S02]  /*115e0*/  SHFL.IDX PT, R14, R2, RZ, 0x1f ;  /* 0x00001fff020e7589 */ /* 0x0004e400000e0000 */
.L_x_7740:
[----:B---3--:R-:W-:Y:S01]  /*115f0*/  ISETP.NE.AND P0, PT, R14, RZ, PT ;  /* 0x000000ff0e00720c */ /* 0x008fe20003f05270 */
[----:B------:R-:W-:-:S12]  /*11600*/  BSSY B0, `(.L_x_7686) ;  /* 0x0000027000007945 */ /* 0x000fd80003800000 */
[----:B------:R-:W-:Y:S05]  /*11610*/  @P0 BRA `(.L_x_7687) ;  /* 0x0000000000940947 */ /* 0x000fea0003800000 */
[----:B------:R-:W-:-:S03]  /*11620*/  UMOV UR4, 0xffffffff ;  /* 0xffffffff00047882 */ /* 0x000fc60000000000 */
[----:B------:R-:W-:Y:S05]  /*11630*/  BRA.DIV UR4, `(.L_x_7688) ;  /* 0x0000001204f07947 */ /* 0x000fea000b800000 */
[----:B------:R-:W-:-:S13]  /*11640*/  ELECT P6, URZ, PT ;  /* 0x00000000003f782f */ /* 0x000fda00038c0000 */
.L_x_7743:
[----:B------:R-:W-:Y:S05]  /*11650*/  @!P6 BRA `(.L_x_7687) ;  /* 0x000000000084e947 */ /* 0x000fea0003800000 */
[----:B------:R-:W-:-:S06]  /*11660*/  ULOP3.LUT UR4, UR36, 0x2, URZ, 0xfc, !UPT ;  /* 0x0000000224047892 */ /* 0x000fcc000f8efc3f */
[----:B--2---:R-:W-:-:S05]  /*11670*/  IMAD.U32 R2, RZ, RZ, UR4 ;  /* 0x00000004ff027e24 */ /* 0x004fca000f8e00ff */
[----:B------:R-:W-:-:S13]  /*11680*/  ISETP.NE.AND P2, PT, R2, 0x3, PT ;  /* 0x000000030200780c */ /* 0x000fda0003f45270 */
[----:B------:R-:W-:Y:S05]  /*11690*/  @!P2 BRA `(.L_x_7689) ;  /* 0x000000000004a947 */ /* 0x000fea0003800000 */
[----:B------:R-:W-:Y:S01]  /*116a0*/  BPT.TRAP 0x1 ;  /* 0x000000040000795c */ /* 0x000fe20000300000 */
.L_x_7689:
        /* <DEDUP_REMOVED lines=14> */
.L_x_7744:
[----:B------:R-:W2:Y:S02]  /*11790*/  SYNCS.PHASECHK.TRANS64.TRYWAIT P0, [R7+URZ], R2 ;  /* 0x00000002070075a7 */ /* 0x000ea4000800017f */
[----:B--2---:R-:W-:Y:S05]  /*117a0*/  @!P0 BRA `(.L_x_7691) ;  /* 0x0000001000c88947 */ /* 0x004fea0003800000 */
.L_x_7745:
[----:B------:R-:W-:Y:S05]  /*117b0*/  @!P2 BRA `(.L_x_7692) ;  /* 0x000000000004a947 */ /* 0x000fea0003800000 */
[----:B------:R-:W-:Y:S01]  /*117c0*/  BPT.TRAP 0x1 ;  /* 0x000000040000795c */ /* 0x000fe20000300000 */
.L_x_7692:
[----:B------:R-:W3:Y:S01]  /*117d0*/  LDL.LU R4, [R1] ;  /* 0x0000000001047983 */ /* 0x000ee20000300800 */
[----:B------:R-:W-:-:S04]  /*117e0*/  VIADD R0, R0, 0x28860 ;  /* 0x0002886000007836 */ /* 0x000fc80000000000 */
[----:B---3--:R-:W-:-:S04]  /*117f0*/  IMAD R4, R4, 0x8, R0 ;  /* 0x0000000804047824 */ /* 0x008fc800078e0200 */
[----:B------:R-:W3:Y:S02]  /*11800*/  SYNCS.PHASECHK.TRANS64.TRYWAIT P0, [R4+URZ], R5 ;  /* 0x00000005040075a7 */ /* 0x000ee4000800017f */
[----:B---3--:R-:W-:Y:S05]  /*11810*/  @!P0 BRA `(.L_x_7693) ;  /* 0x0000001000c08947 */ /* 0x008fea0003800000 */
.L_x_7746:
[----:B------:R-:W-:-:S07]  /*11820*/  IMAD R3, R3, 0x8, R0 ;  /* 0x0000000803037824 */ /* 0x000fce00078e0200 */
.L_x_7694:
[----:B----4-:R4:W0:Y:S02]  /*11830*/  SYNCS.PHASECHK.TRANS64.TRYWAIT P0, [R3+URZ], R2 ;  /* 0x00000002030075a7 */ /* 0x010824000800017f */
[----:B0-----:R-:W-:Y:S05]  /*11840*/  @!P0 NANOSLEEP.SYNCS 0x989680 ;  /* 0x009896800000895d */ /* 0x001fea0003900000 */
[----:B------:R-:W0:Y:S02]  /*11850*/  @!P0 SYNCS.PHASECHK.TRANS64 P0, [R3+URZ], R2 ;  /* 0x00000002030085a7 */ /* 0x000e24000800007f */
[----:B0-----:R-:W-:Y:S05]  /*11860*/  @!P0 BRA `(.L_x_7694) ;  /* 0xfffffffc00f08947 */ /* 0x001fea000383ffff */
.L_x_7687:
[----:B------:R-:W-:Y:S05]  /*11870*/  BSYNC B0 ;  /* 0x0000000000007941 */ /* 0x000fea0003800000 */
.L_x_7686:
[----:B------:R-:W-:Y:S05]  /*11880*/  EXIT ;  /* 0x000000000000794d */ /* 0x000fea0003800000 */
.L_x_7560:
[----:B0-----:R-:W-:-:S04]  /*11890*/  MOV R3, UR41 ;  /* 0x0000002900037c02 */ /* 0x001fc80008000f00 */
[----:B------:R0:W1:Y:S03]  /*118a0*/  SYNCS.PHASECHK.TRANS64.TRYWAIT P1, [R3+URZ+0x28800], R0 ;  /* 0x02880000030075a7 */ /* 0x000066000802017f */
[----:B-1----:R-:W-:Y:S05]  /*118b0*/  @!P1 NANOSLEEP.SYNCS 0x989680 ;  /* 0x009896800000995d */ /* 0x002fea0003900000 */
[----:B------:R-:W1:Y:S02]  /*118c0*/  @!P1 SYNCS.PHASECHK.TRANS64 P1, [R3+URZ+0x28800], R0 ;  /* 0x02880000030095a7 */ /* 0x000e64000802007f */
[----:B-1----:R-:W-:Y:S05]  /*118d0*/  @!P1 BRA `(.L_x_7560) ;  /* 0xfffffffc00ec9947 */ /* 0x002fea000383ffff */
[----:B------:R-:W-:Y:S05]  /*118e0*/  BRA `(.L_x_7695) ;  /* 0xfffffefc00c47947 */ /* 0x000fea000383ffff */
.L_x_7564:
[----:B-1----:R1:W2:Y:S02]  /*118f0*/  SYNCS.PHASECHK.TRANS64.TRYWAIT P2, [R0+URZ+0x28830], R3 ;  /* 0x02883003000075a7 */ /* 0x0022a4000804017f */
[----:B--2---:R-:W-:Y:S05]  /*11900*/  @!P2 NANOSLEEP.SYNCS 0x989680 ;  /* 0x009896800000a95d */ /* 0x004fea0003900000 */
[----:B------:R-:W2:Y:S02]  /*11910*/  @!P2 SYNCS.PHASECHK.TRANS64 P2, [R0+URZ+0x28830], R3 ;  /* 0x028830030000a5a7 */ /* 0x000ea4000804007f */
[----:B--2---:R-:W-:Y:S05]  /*11920*/  @!P2 BRA `(.L_x_7564) ;  /* 0xfffffffc00f0a947 */ /* 0x004fea000383ffff */
[----:B------:R-:W-:Y:S05]  /*11930*/  BRA `(.L_x_7563) ;  /* 0xfffffefc00ec7947 */ /* 0x000fea000383ffff */
.L_x_7569:
[----:B-1----:R-:W-:-:S04]  /*11940*/  IMAD.U32 R7, RZ, RZ, UR6 ;  /* 0x00000006ff077e24 */ /* 0x002fc8000f8e00ff */
[----:B------:R1:W2:Y:S03]  /*11950*/  SYNCS.PHASECHK.TRANS64.TRYWAIT P2, [R7+URZ+0x28830], R4 ;  /* 0x02883004070075a7 */ /* 0x0002a6000804017f */
[----:B--2---:R-:W-:Y:S05]  /*11960*/  @!P2 NANOSLEEP.SYNCS 0x989680 ;  /* 0x009896800000a95d */ /* 0x004fea0003900000 */
[----:B------:R-:W2:Y:S02]  /*11970*/  @!P2 SYNCS.PHASECHK.TRANS64 P2, [R7+URZ+0x28830], R4 ;  /* 0x028830040700a5a7 */ /* 0x000ea4000804007f */
[----:B--2---:R-:W-:Y:S05]  /*11980*/  @!P2 BRA `(.L_x_7569) ;  /* 0xfffffffc00eca947 */ /* 0x004fea000383ffff */
[----:B------:R-:W-:Y:S05]  /*11990*/  BRA `(.L_x_7566) ;  /* 0xffffff2c00c07947 */ /* 0x000fea000383ffff */
.L_x_7573:
[----:B-1----:R-:W-:-:S04]  /*119a0*/  IMAD.U32 R7, RZ, RZ, UR6 ;  /* 0x00000006ff077e24 */ /* 0x002fc8000f8e00ff */
[----:B------:R1:W2:Y:S03]  /*119b0*/  SYNCS.PHASECHK.TRANS64.TRYWAIT P2, [R7+URZ+0x28850], R4 ;  /* 0x02885004070075a7 */ /* 0x0002a6000804017f */
[----:B--2---:R-:W-:Y:S05]  /*119c0*/  @!P2 NANOSLEEP.SYNCS 0x989680 ;  /* 0x009896800000a95d */ /* 0x004fea0003900000 */
[----:B------:R-:W2:Y:S02]  /*119d0*/  @!P2 SYNCS.PHASECHK.TRANS64 P2, [R7+URZ+0x28850], R4 ;  /* 0x028850040700a5a7 */ /* 0x000ea4000804007f */
[----:B--2---:R-:W-:Y:S05]  /*119e0*/  @!P2 BRA `(.L_x_7573) ;  /* 0xfffffffc00eca947 */ /* 0x004fea000383ffff */
[----:B------:R-:W-:Y:S05]  /*119f0*/  BRA `(.L_x_7570) ;  /* 0xffffff3000807947 */ /* 0x000fea000383ffff */
.L_x_7579:
[----:B-1----:R-:W-:-:S04]  /*11a00*/  IMAD.U32 R5, RZ, RZ, UR6 ;  /* 0x00000006ff057e24 */ /* 0x002fc8000f8e00ff */
[----:B------:R1:W2:Y:S03]  /*11a10*/  SYNCS.PHASECHK.TRANS64.TRYWAIT P2, [R5+URZ+0x28830], R4 ;  /* 0x02883004050075a7 */ /* 0x0002a6000804017f */
[----:B--2---:R-:W-:Y:S05]  /*11a20*/  @!P2 NANOSLEEP.SYNCS 0x989680 ;  /* 0x009896800000a95d */ /* 0x004fea0003900000 */
[----:B------:R-:W2:Y:S02]  /*11a30*/  @!P2 SYNCS.PHASECHK.TRANS64 P2, [R5+URZ+0x28830], R4 ;  /* 0x028830040500a5a7 */ /* 0x000ea4000804007f */
[----:B--2---:R-:W-:Y:S05]  /*11a40*/  @!P2 BRA `(.L_x_7579) ;  /* 0xfffffffc00eca947 */ /* 0x004fea000383ffff */
[----:B------:R-:W-:Y:S05]  /*11a50*/  BRA `(.L_x_7576) ;  /* 0xffffff5c00cc7947 */ /* 0x000fea000383ffff */
.L_x_7583:
[----:B-1----:R-:W-:-:S04]  /*11a60*/  IMAD.U32 R5, RZ, RZ, UR6 ;  /* 0x00000006ff057e24 */ /* 0x002fc8000f8e00ff */
[----:B------:R1:W2:Y:S03]  /*11a70*/  SYNCS.PHASECHK.TRANS64.TRYWAIT P2, [R5+URZ+0x28850], R4 ;  /* 0x02885004050075a7 */ /* 0x0002a6000804017f */
[----:B--2---:R-:W-:Y:S05]  /*11a80*/  @!P2 NANOSLEEP.SYNCS 0x989680 ;  /* 0x009896800000a95d */ /* 0x004fea0003900000 */
[----:B------:R-:W2:Y:S02]  /*11a90*/  @!P2 SYNCS.PHASECHK.TRANS64 P2, [R5+URZ+0x28850], R4 ;  /* 0x028850040500a5a7 */ /* 0x000ea4000804007f */
[----:B--2---:R-:W-:Y:S05]  /*11aa0*/  @!P2 BRA `(.L_x_7583) ;  /* 0xfffffffc00eca947 */ /* 0x004fea000383ffff */
[----:B------:R-:W-:Y:S05]  /*11ab0*/  BRA `(.L_x_7580) ;  /* 0xffffff60008c7947 */ /* 0x000fea000383ffff */
.L_x_7588:
[----:B-1----:R-:W-:-:S04]  /*11ac0*/  IMAD.U32 R6, RZ, RZ, UR5 ;  /* 0x00000005ff067e24 */ /* 0x002fc8000f8e00ff */
[----:B------:R1:W2:Y:S03]  /*11ad0*/  SYNCS.PHASECHK.TRANS64.TRYWAIT P0, [R6+URZ+0x28850], R5 ;  /* 0x02885005060075a7 */ /* 0x0002a6000800017f */
[----:B--2---:R-:W-:Y:S05]  /*11ae0*/  @!P0 NANOSLEEP.SYNCS 0x989680 ;  /* 0x009896800000895d */ /* 0x004fea0003900000 */
[----:B------:R-:W2:Y:S02]  /*11af0*/  @!P0 SYNCS.PHASECHK.TRANS64 P0, [R6+URZ+0x28850], R5 ;  /* 0x02885005060085a7 */ /* 0x000ea4000800007f */
[----:B--2---:R-:W-:Y:S05]  /*11b00*/  @!P0 BRA `(.L_x_7588) ;  /* 0xfffffffc00ec8947 */ /* 0x004fea000383ffff */
[----:B------:R-:W-:Y:S05]  /*11b10*/  BRA `(.L_x_7587) ;  /* 0xffffff84006c7947 */ /* 0x000fea000383ffff */
.L_x_7628:
        /* <DEDUP_REMOVED lines=11> */
.L_x_7697:
[----:B------:R-:W-:Y:S05]  /*11bd0*/  BSYNC B0 ;  /* 0x0000000000007941 */ /* 0x000fea0003800000 */
.L_x_7696:
[----:B------:R-:W-:Y:S05]  /*11be0*/  BRA `(.L_x_7698) ;  /* 0xffffffc800187947 */ /* 0x000fea000383ffff */
.L_x_7629:
[----:B------:R-:W-:Y:S01]  /*11bf0*/  BSSY B0, `(.L_x_7699) ;  /* 0x0000006000007945 */ /* 0x000fe20003800000 */
[----:B------:R-:W-:-:S07]  /*11c00*/  MOV R15, 0xffffffff ;  /* 0xffffffff000f7802 */ /* 0x000fce0000000f00 */
[----:B------:R-:W-:Y:S05]  /*11c10*/  WARPSYNC.COLLECTIVE R15, `(.L_x_7700) ;  /* 0x000000000f0c7348 */ /* 0x000fea0003c00000 */
[----:B------:R-:W-:Y:S02]  /*11c20*/  ELECT P6, UR62, PT ;  /* 0x00000000003e782f */ /* 0x000fe400038c0000 */
[----:B------:R-:W-:Y:S01]  /*11c30*/  MOV R14, UR62 ;  /* 0x0000003e000e7c02 */ /* 0x000fe20008000f00 */
[----:B------:R-:W-:Y:S10]  /*11c40*/  ENDCOLLECTIVE ;  /* 0x000000000000791b */ /* 0x000ff40003800000 */
.L_x_7700:
[----:B------:R-:W-:Y:S05]  /*11c50*/  BSYNC B0 ;  /* 0x0000000000007941 */ /* 0x000fea0003800000 */
.L_x_7699:
[----:B------:R-:W-:Y:S05]  /*11c60*/  BRA `(.L_x_7701) ;  /* 0xffffffc800087947 */ /* 0x000fea000383ffff */
.L_x_7632:
[----:B0-----:R0:W1:Y:S02]  /*11c70*/  SYNCS.PHASECHK.TRANS64.TRYWAIT P0, [R8+URZ+0x28840], R9 ;  /* 0x02884009080075a7 */ /* 0x001064000800017f */
[----:B-1----:R-:W-:Y:S05]  /*11c80*/  @!P0 NANOSLEEP.SYNCS 0x989680 ;  /* 0x009896800000895d */ /* 0x002fea0003900000 */
[----:B------:R-:W1:Y:S02]  /*11c90*/  @!P0 SYNCS.PHASECHK.TRANS64 P0, [R8+URZ+0x28840], R9 ;  /* 0x02884009080085a7 */ /* 0x000e64000800007f */
[----:B-1----:R-:W-:Y:S05]  /*11ca0*/  @!P0 BRA `(.L_x_7632) ;  /* 0xfffffffc00f08947 */ /* 0x002fea000383ffff */
[----:B------:R-:W-:Y:S05]  /*11cb0*/  BRA `(.L_x_7702) ;  /* 0xffffffc800707947 */ /* 0x000fea000383ffff */
.L_x_7635:
        /* <DEDUP_REMOVED lines=8> */
.L_x_7643:
[----:B0-----:R0:W1:Y:S02]  /*11d40*/  SYNCS.PHASECHK.TRANS64.TRYWAIT P0, [R2+URZ+0x28840], R3 ;  /* 0x02884003020075a7 */ /* 0x001064000800017f */
[----:B-1----:R-:W-:Y:S05]  /*11d50*/  @!P0 NANOSLEEP.SYNCS 0x989680 ;  /* 0x009896800000895d */ /* 0x002fea0003900000 */
[----:B------:R-:W1:Y:S02]  /*11d60*/  @!P0 SYNCS.PHASECHK.TRANS64 P0, [R2+URZ+0x28840], R3 ;  /* 0x02884003020085a7 */ /* 0x000e64000800007f */
[----:B-1----:R-:W-:Y:S05]  /*11d70*/  @!P0 BRA `(.L_x_7643) ;  /* 0xfffffffc00f08947 */ /* 0x002fea000383ffff */
[----:B------:R-:W-:Y:S05]  /*11d80*/  BRA `(.L_x_7704) ;  /* 0xffffffd000387947 */ /* 0x000fea000383ffff */
.L_x_7645:
[----:B0-----:R0:W1:Y:S02]  /*11d90*/  SYNCS.PHASECHK.TRANS64.TRYWAIT P0, [R2+URZ+0x60], R3 ;  /* 0x00006003020075a7 */ /* 0x001064000800017f */
[----:B-1----:R-:W-:Y:S05]  /*11da0*/  @!P0 NANOSLEEP.SYNCS 0x989680 ;  /* 0x009896800000895d */ /* 0x002fea0003900000 */
[----:B------:R-:W1:Y:S02]  /*11db0*/  @!P0 SYNCS.PHASECHK.TRANS64 P0, [R2+URZ+0x60], R3 ;  /* 0x00006003020085a7 */ /* 0x000e64000800007f */
[----:B-1----:R-:W-:Y:S05]  /*11dc0*/  @!P0 BRA `(.L_x_7645) ;  /* 0xfffffffc00f08947 */ /* 0x002fea000383ffff */
[----:B------:R-:W-:Y:S05]  /*11dd0*/  BRA `(.L_x_7705) ;  /* 0xffffffd000d47947 */ /* 0x000fea000383ffff */
.L_x_7650:
[----:B-1----:R1:W2:Y:S02]  /*11de0*/  SYNCS.PHASECHK.TRANS64.TRYWAIT P0, [R2+URZ+0x28840], R3 ;  /* 0x02884003020075a7 */ /* 0x0022a4000800017f */
[----:B--2---:R-:W-:Y:S05]  /*11df0*/  @!P0 NANOSLEEP.SYNCS 0x989680 ;  /* 0x009896800000895d */ /* 0x004fea0003900000 */
[----:B------:R-:W2:Y:S02]  /*11e00*/  @!P0 SYNCS.PHASECHK.TRANS64 P0, [R2+URZ+0x28840], R3 ;  /* 0x02884003020085a7 */ /* 0x000ea4000800007f */
[----:B--2---:R-:W-:Y:S05]  /*11e10*/  @!P0 BRA `(.L_x_7650) ;  /* 0xfffffffc00f08947 */ /* 0x004fea000383ffff */
[----:B------:R-:W-:Y:S05]  /*11e20*/  BRA `(.L_x_7706) ;  /* 0xffffffd800307947 */ /* 0x000fea000383ffff */
.L_x_7652:
[----:B0-----:R0:W1:Y:S02]  /*11e30*/  SYNCS.PHASECHK.TRANS64.TRYWAIT P1, [R2+URZ+0x60], R3 ;  /* 0x00006003020075a7 */ /* 0x001064000802017f */
[----:B-1----:R-:W-:Y:S05]  /*11e40*/  @!P1 NANOSLEEP.SYNCS 0x989680 ;  /* 0x009896800000995d */ /* 0x002fea0003900000 */
[----:B------:R-:W1:Y:S02]  /*11e50*/  @!P1 SYNCS.PHASECHK.TRANS64 P1, [R2+URZ+0x60], R3 ;  /* 0x00006003020095a7 */ /* 0x000e64000802007f */
[----:B-1----:R-:W-:Y:S05]  /*11e60*/  @!P1 BRA `(.L_x_7652) ;  /* 0xfffffffc00f09947 */ /* 0x002fea000383ffff */
[----:B------:R-:W-:Y:S05]  /*11e70*/  BRA `(.L_x_7707) ;  /* 0xffffffd800cc7947 */ /* 0x000fea000383ffff */
.L_x_7657:
[----:B--2---:R2:W3:Y:S02]  /*11e80*/  SYNCS.PHASECHK.TRANS64.TRYWAIT P0, [R2+URZ+0x28840], R3 ;  /* 0x02884003020075a7 */ /* 0x0044e4000800017f */
[----:B---3--:R-:W-:Y:S05]  /*11e90*/  @!P0 NANOSLEEP.SYNCS 0x989680 ;  /* 0x009896800000895d */ /* 0x008fea0003900000 */
[----:B------:R-:W3:Y:S02]  /*11ea0*/  @!P0 SYNCS.PHASECHK.TRANS64 P0, [R2+URZ+0x28840], R3 ;  /* 0x02884003020085a7 */ /* 0x000ee4000800007f */
[----:B---3--:R-:W-:Y:S05]  /*11eb0*/  @!P0 BRA `(.L_x_7657) ;  /* 0xfffffffc00f08947 */ /* 0x008fea000383ffff */
[----:B------:R-:W-:Y:S05]  /*11ec0*/  BRA `(.L_x_7708) ;  /* 0xffffffdc00e87947 */ /* 0x000fea000383ffff */
.L_x_7659:
[----:B0-----:R0:W1:Y:S02]  /*11ed0*/  SYNCS.PHASECHK.TRANS64.TRYWAIT P1, [R2+URZ+0x60], R9 ;  /* 0x00006009020075a7 */ /* 0x001064000802017f */
[----:B-1----:R-:W-:Y:S05]  /*11ee0*/  @!P1 NANOSLEEP.SYNCS 0x989680 ;  /* 0x009896800000995d */ /* 0x002fea0003900000 */
[----:B------:R-:W1:Y:S02]  /*11ef0*/  @!P1 SYNCS.PHASECHK.TRANS64 P1, [R2+URZ+0x60], R9 ;  /* 0x00006009020095a7 */ /* 0x000e64000802007f */
[----:B-1----:R-:W-:Y:S05]  /*11f00*/  @!P1 BRA `(.L_x_7659) ;  /* 0xfffffffc00f09947 */ /* 0x002fea000383ffff */
[----:B------:R-:W-:Y:S05]  /*11f10*/  BRA `(.L_x_7709) ;  /* 0xffffffe000847947 */ /* 0x000fea000383ffff */
.L_x_7666:
[----:B-1----:R1:W2:Y:S02]  /*11f20*/  SYNCS.PHASECHK.TRANS64.TRYWAIT P0, [R3+URZ+0x28860], R2 ;  /* 0x02886002030075a7 */ /* 0x0022a4000800017f */
[----:B--2---:R-:W-:Y:S05]  /*11f30*/  @!P0 NANOSLEEP.SYNCS 0x989680 ;  /* 0x009896800000895d */ /* 0x004fea0003900000 */
[----:B------:R-:W2:Y:S02]  /*11f40*/  @!P0 SYNCS.PHASECHK.TRANS64 P0, [R3+URZ+0x28860], R2 ;  /* 0x02886002030085a7 */ /* 0x000ea4000800007f */
[----:B--2---:R-:W-:Y:S05]  /*11f50*/  @!P0 BRA `(.L_x_7666) ;  /* 0xfffffffc00f08947 */ /* 0x004fea000383ffff */
[----:B------:R-:W-:Y:S05]  /*11f60*/  BRA `(.L_x_7710) ;  /* 0xffffffe4008c7947 */ /* 0x000fea000383ffff */
.L_x_7668:
        /* <DEDUP_REMOVED lines=8> */
.L_x_7712:
[----:B------:R-:W-:Y:S05]  /*11ff0*/  BSYNC B0 ;  /* 0x0000000000007941 */ /* 0x000fea0003800000 */
.L_x_7711:
        /* <DEDUP_REMOVED lines=8> */
.L_x_7713:
[----:B------:R-:W-:Y:S01]  /*12080*/  MOV R7, R14 ;  /* 0x0000000e00077202 */ /* 0x000fe20000000f00 */
[----:B------:R-:W-:Y:S06]  /*12090*/  BRA `(.L_x_7714) ;  /* 0xffffffe800147947 */ /* 0x000fec000383ffff */
.L_x_7671:
        /* <DEDUP_REMOVED lines=8> */
.L_x_7716:
[----:B------:R-:W-:Y:S05]  /*12120*/  BSYNC B0 ;  /* 0x0000000000007941 */ /* 0x000fea0003800000 */
.L_x_7715:
        /* <DEDUP_REMOVED lines=10> */
.L_x_7717:
        /* <DEDUP_REMOVED lines=8> */
.L_x_7718:
        /* <DEDUP_REMOVED lines=8> */
.L_x_7719:
        /* <DEDUP_REMOVED lines=8> */
.L_x_7720:
        /* <DEDUP_REMOVED lines=8> */
.L_x_7721:
[----:B------:R-:W-:Y:S05]  /*123d0*/  BRA `(.L_x_7722) ;  /* 0xffffffe400d87947 */ /* 0x000fea000383ffff */
.L_x_7676:
        /* <DEDUP_REMOVED lines=8> */
.L_x_7724:
[----:B------:R-:W-:Y:S05]  /*12460*/  BSYNC B0 ;  /* 0x0000000000007941 */ /* 0x000fea0003800000 */
.L_x_7723:
        /* <DEDUP_REMOVED lines=10> */
.L_x_7725:
        /* <DEDUP_REMOVED lines=8> */
.L_x_7726:
        /* <DEDUP_REMOVED lines=8> */
.L_x_7727:
        /* <DEDUP_REMOVED lines=8> */
.L_x_7728:
        /* <DEDUP_REMOVED lines=8> */
.L_x_7729:
[----:B------:R-:W-:Y:S05]  /*12710*/  BRA `(.L_x_7730) ;  /* 0xffffffe400bc7947 */ /* 0x000fea000383ffff */
.L_x_7678:
[----:B------:R-:W-:Y:S01]  /*12720*/  BSSY B0, `(.L_x_7731) ;  /* 0x0000006000007945 */ /* 0x000fe20003800000 */
[----:B------:R-:W-:Y:S01]  /*12730*/  PLOP3.LUT P6, PT, P6, PT, PT, 0x8, 0x0 ;  /* 0x000000000000781c */ /* 0x000fe200037ce170 */
[----:B------:R-:W-:-:S12]  /*12740*/  IMAD.MOV.U32 R15, RZ, RZ, -0x1 ;  /* 0xffffffffff0f7424 */ /* 0x000fd800078e00ff */
[----:B0-----:R-:W-:Y:S05]  /*12750*/  WARPSYNC.COLLECTIVE R15, `(.L_x_7732) ;  /* 0x000000000f087348 */ /* 0x001fea0003c00000 */
[----:B------:R-:W-:Y:S01]  /*12760*/  VOTE.ANY R14, PT, P6 ;  /* 0x00000000000e7806 */ /* 0x000fe200030e0100 */
[----:B0-----:R-:W-:Y:S06]  /*12770*/  ENDCOLLECTIVE ;  /* 0x000000000000791b */ /* 0x001fec0003800000 */
.L_x_7732:
[----:B------:R-:W-:Y:S05]  /*12780*/  BSYNC B0 ;  /* 0x0000000000007941 */ /* 0x000fea0003800000 */
.L_x_7731:
        /* <DEDUP_REMOVED lines=9> */
.L_x_7733:
[----:B------:R-:W-:Y:S01]  /*12820*/  IMAD.MOV.U32 R17, RZ, RZ, R14 ;  /* 0x000000ffff117224 */ /* 0x000fe200078e000e */
[----:B------:R-:W-:Y:S06]  /*12830*/  BRA `(.L_x_7734) ;  /* 0xffffffe400ac7947 */ /* 0x000fec000383ffff */
.L_x_7680:
[----:B------:R-:W-:Y:S01]  /*12840*/  BSSY B0, `(.L_x_7735) ;  /* 0x0000007000007945 */ /* 0x000fe20003800000 */
[----:B------:R-:W-:Y:S01]  /*12850*/  MOV R13, R2 ;  /* 0x00000002000d7202 */ /* 0x000fe20000000f00 */
[----:B------:R-:W-:Y:S02]  /*12860*/  IMAD.MOV.U32 R11, RZ, RZ, 0x1f ;  /* 0x0000001fff0b7424 */ /* 0x000fe400078e00ff */
[----:B------:R-:W-:-:S07]  /*12870*/  IMAD.MOV.U32 R15, RZ, RZ, -0x1 ;  /* 0xffffffffff0f7424 */ /* 0x000fce00078e00ff */
[----:B012---:R-:W-:Y:S05]  /*12880*/  WARPSYNC.COLLECTIVE R15, `(.L_x_7736) ;  /* 0x000000000f087348 */ /* 0x007fea0003c00000 */
[----:B------:R3:W4:Y:S02]  /*12890*/  SHFL.IDX P6, R14, R13, R12, R11 ;  /* 0x0000000c0d0e7389 */ /* 0x00072400000c000b */
[----:B01234-:R-:W-:Y:S01]  /*128a0*/  ENDCOLLECTIVE ;  /* 0x000000000000791b */ /* 0x01ffe20003800000 */
.L_x_7736:
[----:B------:R-:W-:Y:S05]  /*128b0*/  BSYNC B0 ;  /* 0x0000000000007941 */ /* 0x000fea0003800000 */
.L_x_7735:
[----:B------:R-:W-:Y:S01]  /*128c0*/  IMAD.MOV.U32 R7, RZ, RZ, R14 ;  /* 0x000000ffff077224 */ /* 0x000fe200078e000e */
[----:B------:R-:W-:Y:S06]  /*128d0*/  BRA `(.L_x_7679) ;  /* 0xffffffe400a07947 */ /* 0x000fec000383ffff */
.L_x_7684:
[----:B-1----:R1:W2:Y:S02]  /*128e0*/  SYNCS.PHASECHK.TRANS64.TRYWAIT P0, [R0+URZ+0x28820], R3 ;  /* 0x02882003000075a7 */ /* 0x0022a4000800017f */
[----:B--2---:R-:W-:Y:S05]  /*128f0*/  @!P0 NANOSLEEP.SYNCS 0x989680 ;  /* 0x009896800000895d */ /* 0x004fea0003900000 */
[----:B------:R-:W2:Y:S02]  /*12900*/  @!P0 SYNCS.PHASECHK.TRANS64 P0, [R0+URZ+0x28820], R3 ;  /* 0x02882003000085a7 */ /* 0x000ea4000800007f */
[----:B--2---:R-:W-:Y:S05]  /*12910*/  @!P0 BRA `(.L_x_7684) ;  /* 0xfffffffc00f08947 */ /* 0x004fea000383ffff */
[----:B------:R-:W-:Y:S05]  /*12920*/  BRA `(.L_x_7737) ;  /* 0xffffffec00147947 */ /* 0x000fea000383ffff */
.L_x_7685:
        /* <DEDUP_REMOVED lines=11> */
.L_x_7739:
[----:B------:R-:W-:Y:S05]  /*129e0*/  BSYNC B0 ;  /* 0x0000000000007941 */ /* 0x000fea0003800000 */
.L_x_7738:
[----:B------:R-:W-:Y:S05]  /*129f0*/  BRA `(.L_x_7740) ;  /* 0xffffffe800fc7947 */ /* 0x000fea000383ffff */
.L_x_7688:
[----:B------:R-:W-:Y:S01]  /*12a00*/  BSSY B1, `(.L_x_7741) ;  /* 0x0000006000017945 */ /* 0x000fe20003800000 */
[----:B------:R-:W-:-:S07]  /*12a10*/  IMAD.MOV.U32 R15, RZ, RZ, -0x1 ;  /* 0xffffffffff0f7424 */ /* 0x000fce00078e00ff */
[----:B012---:R-:W-:Y:S05]  /*12a20*/  WARPSYNC.COLLECTIVE R15, `(.L_x_7742) ;  /* 0x000000000f0c7348 */ /* 0x007fea0003c00000 */
[----:B------:R-:W-:Y:S02]  /*12a30*/  ELECT P6, UR62, PT ;  /* 0x00000000003e782f */ /* 0x000fe400038c0000 */
[----:B------:R-:W-:Y:S01]  /*12a40*/  MOV R14, UR62 ;  /* 0x0000003e000e7c02 */ /* 0x000fe20008000f00 */
[----:B012---:R-:W-:Y:S10]  /*12a50*/  ENDCOLLECTIVE ;  /* 0x000000000000791b */ /* 0x007ff40003800000 */
.L_x_7742:
[----:B------:R-:W-:Y:S05]  /*12a60*/  BSYNC B1 ;  /* 0x0000000000017941 */ /* 0x000fea0003800000 */
.L_x_7741:
[----:B------:R-:W-:Y:S05]  /*12a70*/  BRA `(.L_x_7743) ;  /* 0xffffffe800f47947 */ /* 0x000fea000383ffff */
.L_x_7690:
[----:B-1----:R1:W2:Y:S02]  /*12a80*/  SYNCS.PHASECHK.TRANS64.TRYWAIT P0, [R6+URZ], R5 ;  /* 0x00000005060075a7 */ /* 0x0022a4000800017f */
[----:B--2---:R-:W-:Y:S05]  /*12a90*/  @!P0 NANOSLEEP.SYNCS 0x989680 ;  /* 0x009896800000895d */ /* 0x004fea0003900000 */
[----:B------:R-:W2:Y:S02]  /*12aa0*/  @!P0 SYNCS.PHASECHK.TRANS64 P0, [R6+URZ], R5 ;  /* 0x00000005060085a7 */ /* 0x000ea4000800007f */
[----:B--2---:R-:W-:Y:S05]  /*12ab0*/  @!P0 BRA `(.L_x_7690) ;  /* 0xfffffffc00f08947 */ /* 0x004fea000383ffff */
[----:B------:R-:W-:Y:S05]  /*12ac0*/  BRA `(.L_x_7744) ;  /* 0xffffffec00307947 */ /* 0x000fea000383ffff */
.L_x_7691:
[----:B--2---:R2:W3:Y:S02]  /*12ad0*/  SYNCS.PHASECHK.TRANS64.TRYWAIT P0, [R7+URZ], R2 ;  /* 0x00000002070075a7 */ /* 0x0044e4000800017f */
[----:B---3--:R-:W-:Y:S05]  /*12ae0*/  @!P0 NANOSLEEP.SYNCS 0x989680 ;  /* 0x009896800000895d */ /* 0x008fea0003900000 */
[----:B------:R-:W3:Y:S02]  /*12af0*/  @!P0 SYNCS.PHASECHK.TRANS64 P0, [R7+URZ], R2 ;  /* 0x00000002070085a7 */ /* 0x000ee4000800007f */
[----:B---3--:R-:W-:Y:S05]  /*12b00*/  @!P0 BRA `(.L_x_7691) ;  /* 0xfffffffc00f08947 */ /* 0x008fea000383ffff */
[----:B------:R-:W-:Y:S05]  /*12b10*/  BRA `(.L_x_7745) ;  /* 0xffffffec00247947 */ /* 0x000fea000383ffff */
.L_x_7693:
[----:B---3--:R3:W4:Y:S02]  /*12b20*/  SYNCS.PHASECHK.TRANS64.TRYWAIT P0, [R4+URZ], R5 ;  /* 0x00000005040075a7 */ /* 0x008724000800017f */
[----:B----4-:R-:W-:Y:S05]  /*12b30*/  @!P0 NANOSLEEP.SYNCS 0x989680 ;  /* 0x009896800000895d */ /* 0x010fea0003900000 */
[----:B------:R-:W4:Y:S02]  /*12b40*/  @!P0 SYNCS.PHASECHK.TRANS64 P0, [R4+URZ], R5 ;  /* 0x00000005040085a7 */ /* 0x000f24000800007f */
[----:B----4-:R-:W-:Y:S05]  /*12b50*/  @!P0 BRA `(.L_x_7693) ;  /* 0xfffffffc00f08947 */ /* 0x010fea000383ffff */
[----:B------:R-:W-:Y:S05]  /*12b60*/  BRA `(.L_x_7746) ;  /* 0xffffffec002c7947 */ /* 0x000fea000383ffff */
.L_x_7747:
        /* <DEDUP_REMOVED lines=9> */
.L_x_12774:


//--------------------- .text._ZN7cutlass13device_kernelIN5flash11enable_sm90INS1_16FlashAttnFwdSm90INS1_25CollectiveMainloopFwdSm90ILi2EN4cute5tupleIJNS5_1CILi1EEES8_S8_EEENS6_IJNS7_ILi128EEESA_SA_EEELi128ENS_6half_tEfNS_4arch4Sm90ELb1ELb0ELb1ELb1ELb0ELb1ELb0ELb1ELb1ELb0ELb0ELb0EEENS1_21CollectiveEpilogueFwdISB_S9_SC_SE_Li256ELb1ELb0ELb0ELb0EEENS1_36VarlenDynamicPersistentTileSchedulerILi128ELi128ELi256ELi32ELb0ELb0ELb1ELb1ELb1ELb1EEEEEEEEEvNT_6ParamsE --------------------------
	.section	.text._ZN7cutlass13device_kernelIN5flash11enable_sm90INS1_16FlashAttnFwdSm90INS1_25CollectiveMainloopFwdSm90ILi2EN4cute5tupleIJNS5_1CILi1EEES8_S8_EEENS6_IJNS7_ILi128EEESA_SA_EEELi128ENS_6half_tEfNS_4arch4Sm90ELb1ELb0ELb1ELb1ELb0ELb1ELb0ELb1ELb1ELb0ELb0ELb0EEENS1_21CollectiveEpilogueFwdISB_S9_SC_SE_Li256ELb1ELb0ELb0ELb0EEENS1_36VarlenDynamicPersistentTileSchedulerILi128ELi128ELi256ELi32ELb0ELb0ELb1ELb1ELb1ELb1EEEEEEEEEvNT_6ParamsE,"ax",@progbits
	.align	128
.text._ZN7cutlass13device_kernelIN5flash11enable_sm90INS1_16FlashAttnFwdSm90INS1_25CollectiveMainloopFwdSm90ILi2EN4cute5tupleIJNS5_1CILi1EEES8_S8_EEENS6_IJNS7_ILi128EEESA_SA_EEELi128ENS_6half_tEfNS_4arch4Sm90ELb1ELb0ELb1ELb1ELb0ELb1ELb0ELb1ELb1ELb0ELb0ELb0EEENS1_21CollectiveEpilogueFwdISB_S9_SC_SE_Li256ELb1ELb0ELb0ELb0EEENS1_36VarlenDynamicPersistentTileSchedulerILi128ELi128ELi256ELi32ELb0ELb0ELb1ELb1ELb1ELb1EEEEEEEEEvNT_6ParamsE:
        .type           _ZN7cutlass13device_kernelIN5flash11enable_sm90INS1_16FlashAttnFwdSm90INS1_25CollectiveMainloopFwdSm90ILi2EN4cute5tupleIJNS5_1CILi1EEES8_S8_EEENS6_IJNS7_ILi128EEESA_SA_EEELi128ENS_6half_tEfNS_4arch4Sm90ELb1ELb0ELb1ELb1ELb0ELb1ELb0ELb1ELb1ELb0ELb0ELb0EEENS1_21CollectiveEpilogueFwdISB_S9_SC_SE_Li256ELb1ELb0ELb0ELb0EEENS1_36VarlenDynamicPersistentTileSchedulerILi128ELi128ELi256ELi32ELb0ELb0ELb1ELb1ELb1ELb1EEEEEEEEEvNT_6ParamsE,@function
        .size           _ZN7cutlass13device_kernelIN5flash11enable_sm90INS1_16FlashAttnFwdSm90INS1_25CollectiveMainloopFwdSm90ILi2EN4cute5tupleIJNS5_1CILi1EEES8_S8_EEENS6_IJNS7_ILi128EEESA_SA_EEELi128ENS_6half_tEfNS_4arch4Sm90ELb1ELb0ELb1ELb1ELb0ELb1ELb0ELb1ELb1ELb0ELb0ELb0EEENS1_21CollectiveEpilogueFwdISB_S9_SC_SE_Li256ELb1ELb0ELb0ELb0EEENS1_36VarlenDynamicPersistentTileSchedulerILi128ELi128ELi256ELi32ELb0ELb0ELb1ELb1ELb1ELb1EEEEEEEEEvNT_6ParamsE,(.L_x_12775 - _ZN7cutlass13device_kernelIN5flash11enable_sm90INS1_16FlashAttnFwdSm90INS1_25CollectiveMainloopFwdSm90ILi2EN4cute5tupleIJNS5_1CILi1EEES8_S8_EEENS6_IJNS7_ILi128EEESA_SA_EEELi128ENS_6half_tEfNS_4arch4Sm90ELb1ELb0ELb1ELb1ELb0ELb1ELb0ELb1ELb1ELb0ELb0ELb0EEENS1_21CollectiveEpilogueFwdISB_S9_SC_SE_Li256ELb1ELb0ELb0ELb0EEENS1_36VarlenDynamicPersistentTileSchedulerILi128ELi128ELi256ELi32ELb0ELb0ELb1ELb1ELb1ELb1EEEEEEEEEvNT_6ParamsE)
        .other          _ZN7cutlass13device_kernelIN5flash11enable_sm90INS1_16FlashAttnFwdSm90INS1_25CollectiveMainloopFwdSm90ILi2EN4cute5tupleIJNS5_1CILi1EEES8_S8_EEENS6_IJNS7_ILi128EEESA_SA_EEELi128ENS_6half_tEfNS_4arch4Sm90ELb1ELb0ELb1ELb1ELb0ELb1ELb0ELb1ELb1ELb0ELb0ELb0EEENS1_21CollectiveEpilogueFwdISB_S9_SC_SE_Li256ELb1ELb0ELb0ELb0EEENS1_36VarlenDynamicPersistentTileSchedulerILi128ELi128ELi256ELi32ELb0ELb0ELb1ELb1ELb1ELb1EEEEEEEEEvNT_6ParamsE,@"STO_CUDA_ENTRY STV_DEFAULT"
_ZN7cutlass13device_kernelIN5flash11enable_sm90INS1_16FlashAttnFwdSm90INS1_25CollectiveMainloopFwdSm90ILi2EN4cute5tupleIJNS5_1CILi1EEES8_S8_EEENS6_IJNS7_ILi128EEESA_SA_EEELi128ENS_6half_tEfNS_4arch4Sm90ELb1ELb0ELb1ELb1ELb0ELb1ELb0ELb1ELb1ELb0ELb0ELb0EEENS1_21CollectiveEpilogueFwdISB_S9_SC_SE_Li256ELb1ELb0ELb0ELb0EEENS1_36VarlenDynamicPersistentTileSchedulerILi128ELi128ELi256ELi32ELb0ELb0ELb1ELb1ELb1ELb1EEEEEEEEEvNT_6ParamsE:
        /* <DEDUP_REMOVED lines=26> */
.L_x_7749:
[----:B------:R-:W-:Y:S05]  /*01a0*/  BSYNC B0 ;  /* 0x0000000000007941 */ /* 0x000fea0003800000 */
.L_x_7748:
        /* <DEDUP_REMOVED lines=40> */
.L_x_7750:
        /* <DEDUP_REMOVED lines=22> */
.L_x_7751:
        /* <DEDUP_REMOVED lines=18> */
.L_x_7752:
        /* <DEDUP_REMOVED lines=22> */
.L_x_7753:
        /* <DEDUP_REMOVED lines=22> */
.L_x_7754:
[----:B--2---:R-:W-:Y:S01]  /*0970*/  ISETP.NE.AND P0, PT, R2, RZ, PT ;  /* 0x000000ff0200720c */ /* 0x004fe20003f05270 */
[----:B------:R-:W-:Y:S01]  /*0980*/  IMAD.MOV.U32 R2, RZ, RZ, 0x1 ;  /* 0x00000001ff027424 */ /* 0x000fe200078e00ff */
[----:B------:R-:W-:Y:S01]  /*0990*/  NOP ;  /* 0x0000000000007918 */ /* 0x000fe20000000000 */
[----:B------:R-:W-:Y:S01]  /*09a0*/  ULDC.64 UR38, c[0x0][0x208] ;  /* 0x0000820000267ab9 */ /* 0x000fe20000000a00 */
[----:B------:R-:W-:Y:S02]  /*09b0*/  BSSY B7, `(.L_x_7755) ;  /* 0x0001e48000077945 */ /* 0x000fe40003800000 */
[----:B------:R-:W-:-:S05]  /*09c0*/  SEL R2, R2, 0x2, !P0 ;  /* 0x0000000202027807 */ /* 0x000fca0004000000 */
[----:B------:R2:W-:Y:S01]  /*09d0*/  STL [R1+0x30], R2 ;  /* 0x0000300201007387 */ /* 0x0005e20000100800 */
[----:B01-34-:R-:W-:Y:S06]  /*09e0*/  BAR.SYNC.DEFER_BLOCKING 0x0 ;  /* 0x0000000000007b1d */ /* 0x01bfec0000010000 */
[----:B------:R-:W-:Y:S05]  /*09f0*/  @!P0 BRA `(.L_x_7756) ;  /* 0x0000018400608947 */ /* 0x000fea0003800000 */
.L_x_7757:
        /* <DEDUP_REMOVED lines=12> */
[----:B--2---:R-:W-:-:S02]  /*0ac0*/  IMAD.U32 R2, RZ, RZ, UR4 ;  /* 0x00000004ff027e24 */ /* 0x004fc4000f8e00ff */
[----:B------:R-:W-:-:S03]  /*0ad0*/  ULDC UR4, c[0x0][0xc14] ;  /* 0x0003050000047ab9 */ /* 0x000fc60000000800 */
[----:B------:R-:W0:Y:S01]  /*0ae0*/  LDS.128 R192, [R2+0x288d0] ;  /* 0x0288d00002c07984 */ /* 0x000e220000000c00 */
[----:B------:R-:W-:Y:S06]  /*0af0*/  BAR.ARV 0x4, 0x120 ;  /* 0x0104800000007b1d */ /* 0x000fec0000002000 */
[----:B0-----:R-:W-:-:S13]  /*0b00*/  ISETP.GE.AND P0, PT, R195, UR4, PT ;  /* 0x00000004c3007c0c */ /* 0x001fda000bf06270 */
[----:B------:R-:W-:Y:S05]  /*0b10*/  @P0 BRA `(.L_x_7758) ;  /* 0x000001e000c40947 */ /* 0x000fea0003800000 */
[----:B------:R-:W2:Y:S01]  /*0b20*/  LDL.LU R11, [R1+0x30] ;  /* 0x00003000010b7983 */ /* 0x000ea20000300800 */
[----:B------:R-:W-:Y:S01]  /*0b30*/  IADD3 R233, R3, -0x80, RZ ;  /* 0xffffff8003e97810 */ /* 0x000fe20007ffe0ff */
[----:B------:R-:W-:Y:S01]  /*0b40*/  VIADD R226, R2, 0x10400 ;  /* 0x0001040002e27836 */ /* 0x000fe20000000000 */
[----:B------:R-:W-:Y:S02]  /*0b50*/  MOV R223, RZ ;  /* 0x000000ff00df7202 */ /* 0x000fe40000000f00 */
[----:B------:R-:W-:Y:S02]  /*0b60*/  CS2R R184, SRZ ;  /* 0x0000000000b87805 */ /* 0x000fe4000001ff00 */
[----:B------:R-:W-:Y:S02]  /*0b70*/  SHF.R.S32.HI R0, RZ, 0x1f, R233 ;  /* 0x0000001fff007819 */ /* 0x000fe400000114e9 */
[----:B------:R-:W-:Y:S02]  /*0b80*/  CS2R R190, SRZ ;  /* 0x0000000000be7805 */ /* 0x000fe4000001ff00 */
[----:B------:R-:W-:-:S02]  /*0b90*/  LEA.HI R4, R0, R233, RZ, 0x7 ;  /* 0x000000e900047211 */ /* 0x000fc400078f38ff */
[----:B------:R-:W-:Y:S02]  /*0ba0*/  LEA.HI R5, R0, R233, RZ, 0x5 ;  /* 0x000000e900057211 */ /* 0x000fe400078f28ff */
[C---:B------:R-:W-:Y:S02]  /*0bb0*/  LOP3.LUT R6, R4.reuse, 0xffffff80, RZ, 0xc0, !PT ;  /* 0xffffff8004067812 */ /* 0x040fe400078ec0ff */
[----:B------:R-:W-:Y:S01]  /*0bc0*/  SHF.R.S32.HI R231, RZ, 0x7, R4 ;  /* 0x00000007ffe77819 */ /* 0x000fe20000011404 */
[----:B------:R-:W-:Y:S02]  /*0bd0*/  IMAD.SHL.U32 R5, R5, 0x20, RZ ;  /* 0x0000002005057824 */ /* 0x000fe400078e00ff */
[----:B------:R-:W-:Y:S01]  /*0be0*/  IMAD.IADD R227, R233, 0x1, -R6 ;  /* 0x00000001e9e37824 */ /* 0x000fe200078e0a06 */
[----:B------:R-:W-:Y:S02]  /*0bf0*/  LEA.HI R4, R4, R231, RZ, 0x1 ;  /* 0x000000e704047211 */ /* 0x000fe400078f08ff */
[----:B------:R-:W-:-:S02]  /*0c00*/  LOP3.LUT R5, R5, 0xfffffc00, RZ, 0xc0, !PT ;  /* 0xfffffc0005057812 */ /* 0x000fc400078ec0ff */
[----:B------:R-:W-:Y:S02]  /*0c10*/  SHF.R.S32.HI R10, RZ, 0x1f, R227 ;  /* 0x0000001fff0a7819 */ /* 0x000fe400000114e3 */
[----:B------:R-:W-:Y:S02]  /*0c20*/  LOP3.LUT R4, R4, 0x3fffffe, RZ, 0xc0, !PT ;  /* 0x03fffffe04047812 */ /* 0x000fe400078ec0ff */
[CC--:B------:R-:W-:Y:S02]  /*0c30*/  LEA.HI R7, R10.reuse, R227.reuse, RZ, 0x2 ;  /* 0x000000e30a077211 */ /* 0x0c0fe400078f10ff */
[----:B------:R-:W-:Y:S02]  /*0c40*/  LEA.HI R10, R10, R227, RZ, 0x5 ;  /* 0x000000e30a0a7211 */ /* 0x000fe400078f28ff */
[--C-:B------:R-:W-:Y:S02]  /*0c50*/  SHF.R.S32.HI R6, RZ, 0x2, R7.reuse ;  /* 0x00000002ff067819 */ /* 0x100fe40000011407 */
[----:B------:R-:W-:-:S02]  /*0c60*/  SHF.R.S32.HI R3, RZ, 0x1f, R7 ;  /* 0x0000001fff037819 */ /* 0x000fc40000011407 */
[----:B------:R-:W-:Y:S02]  /*0c70*/  SHF.R.S32.HI R10, RZ, 0x5, R10 ;  /* 0x00000005ff0a7819 */ /* 0x000fe4000001140a */
[----:B------:R-:W-:Y:S02]  /*0c80*/  LEA.HI R8, R3, R6, RZ, 0x3 ;  /* 0x0000000603087211 */ /* 0x000fe400078f18ff */
[----:B------:R-:W-:Y:S02]  /*0c90*/  LEA.HI R3, R0, R233, RZ, 0x4 ;  /* 0x000000e900037211 */ /* 0x000fe400078f20ff */
[----:B------:R-:W-:Y:S02]  /*0ca0*/  LOP3.LUT R9, R8, 0xfffffff8, RZ, 0xc0, !PT ;  /* 0xfffffff808097812 */ /* 0x000fe400078ec0ff */
[----:B------:R-:W-:Y:S02]  /*0cb0*/  SHF.R.S32.HI R8, RZ, 0x4, R3 ;  /* 0x00000004ff087819 */ /* 0x000fe40000011403 */
[----:B------:R-:W-:Y:S01]  /*0cc0*/  IADD3 R4, R231, -R4, RZ ;  /* 0x80000004e7047210 */ /* 0x000fe20007ffe0ff */
[----:B------:R-:W-:Y:S01]  /*0cd0*/  IMAD.IADD R9, R6, 0x1, -R9 ;  /* 0x0000000106097824 */ /* 0x000fe200078e0a09 */
[----:B------:R-:W-:-:S02]  /*0ce0*/  LOP3.LUT R6, R3, 0x3fffff0, RZ, 0xc0, !PT ;  /* 0x03fffff003067812 */ /* 0x000fc400078ec0ff */
[----:B------:R-:W-:Y:S01]  /*0cf0*/  LEA.HI R3, R3, R8, RZ, 0x1 ;  /* 0x0000000803037211 */ /* 0x000fe200078f08ff */
[----:B------:R-:W-:Y:S01]  /*0d00*/  IMAD R9, R10, 0x10, R9 ;  /* 0x000000100a097824 */ /* 0x000fe200078e0209 */
[----:B------:R-:W-:Y:S02]  /*0d10*/  IADD3 R6, R233, -R6, RZ ;  /* 0x80000006e9067210 */ /* 0x000fe40007ffe0ff */
[----:B------:R-:W-:Y:S01]  /*0d20*/  LOP3.LUT R3, R3, 0x1ffffffe, RZ, 0xc0, !PT ;  /* 0x1ffffffe03037812 */ /* 0x000fe200078ec0ff */
[----:B------:R-:W-:Y:S01]  /*0d30*/  IMAD R213, R4, 0x40, R9 ;  /* 0x0000004004d57824 */ /* 0x000fe200078e0209 */
[----:B------:R-:W-:Y:S01]  /*0d40*/  LOP3.LUT R212, R7, 0x7ffffffc, RZ, 0xc0, !PT ;  /* 0x7ffffffc07d47812 */ /* 0x000fe200078ec0ff */
[----:B------:R-:W-:Y:S02]  /*0d50*/  IMAD R6, R6, 0x40, R5 ;  /* 0x0000004006067824 */ /* 0x000fe400078e0205 */
[----:B------:R-:W-:Y:S02]  /*0d60*/  IMAD.IADD R3, R8, 0x1, -R3 ;  /* 0x0000000108037824 */ /* 0x000fe400078e0a03 */
[----:B------:R-:W-:-:S02]  /*0d70*/  IMAD.IADD R212, R227, 0x1, -R212 ;  /* 0x00000001e3d47824 */ /* 0x000fc400078e0ad4 */
[----:B------:R-:W-:Y:S01]  /*0d80*/  IMAD R232, R3, 0x8, R6 ;  /* 0x0000000803e87824 */ /* 0x000fe200078e0206 */
[CC--:B------:R-:W-:Y:S02]  /*0d90*/  LEA.HI R3, R0.reuse, R233.reuse, RZ, 0x6 ;  /* 0x000000e900037211 */ /* 0x0c0fe400078f30ff */
[----:B------:R-:W-:-:S03]  /*0da0*/  LEA.HI R0, R0, R233, RZ, 0x3 ;  /* 0x000000e900007211 */ /* 0x000fc600078f18ff */
[----:B------:R-:W-:Y:S01]  /*0db0*/  IMAD.SHL.U32 R3, R3, 0x8, RZ ;  /* 0x0000000803037824 */ /* 0x000fe200078e00ff */
[----:B------:R-:W-:Y:S02]  /*0dc0*/  SHF.R.S32.HI R18, RZ, 0x3, R0 ;  /* 0x00000003ff127819 */ /* 0x000fe40000011400 */
[----:B------:R-:W-:Y:S02]  /*0dd0*/  LOP3.LUT R4, R0, 0xfffffff8, RZ, 0xc0, !PT ;  /* 0xfffffff800047812 */ /* 0x000fe400078ec0ff */
[C---:B------:R-:W-:Y:S01]  /*0de0*/  IADD3 R188, R18.reuse, 0x20, RZ ;  /* 0x0000002012bc7810 */ /* 0x040fe20007ffe0ff */
[C---:B------:R-:W-:Y:S01]  /*0df0*/  VIADD R187, R18.reuse, 0x40 ;  /* 0x0000004012bb7836 */ /* 0x040fe20000000000 */
[----:B------:R-:W-:Y:S01]  /*0e00*/  LOP3.LUT R210, R3, 0xfffffe00, RZ, 0xc0, !PT ;  /* 0xfffffe0003d27812 */ /* 0x000fe200078ec0ff */
        /* <DEDUP_REMOVED lines=19> */
[----:B------:R-:W-:-:S02]  /*0f40*/  LOP3.LUT R199, R199, 0x1c0, RZ, 0xc0, !PT ;  /* 0x000001c0c7c77812 */ /* 0x000fc400078ec0ff */
[----:B------:R-:W-:Y:S02]  /*0f50*/  SHF.L.U32 R4, R4, 0x6, RZ ;  /* 0x0000000604047819 */ /* 0x000fe400000006ff */
[----:B------:R-:W-:Y:S02]  /*0f60*/  LOP3.LUT R200, R200, 0x1c0, RZ, 0xc0, !PT ;  /* 0x000001c0c8c87812 */ /* 0x000fe400078ec0ff */
[----:B------:R-:W-:Y:S02]  /*0f70*/  SHF.R.U32.HI R209, RZ, 0x3, R3 ;  /* 0x00000003ffd17819 */ /* 0x000fe40000011603 */
[--C-:B------:R-:W-:Y:S02]  /*0f80*/  LOP3.LUT R214, R3, 0x38, R16.reuse, 0xf8, !PT ;  /* 0x0000003803d67812 */ /* 0x100fe400078ef810 */
[----:B------:R-:W-:Y:S02]  /*0f90*/  SHF.R.U32.HI R207, RZ, 0x3, R201 ;  /* 0x00000003ffcf7819 */ /* 0x000fe400000116c9 */
[----:B------:R-:W-:-:S02]  /*0fa0*/  LOP3.LUT R3, R201, 0x38, R16, 0xf8, !PT ;  /* 0x00000038c9037812 */ /* 0x000fc400078ef810 */
[----:B------:R-:W-:Y:S02]  /*0fb0*/  SHF.R.U32.HI R203, RZ, 0x3, R199 ;  /* 0x00000003ffcb7819 */ /* 0x000fe400000116c7 */
[----:B------:R-:W-:Y:S02]  /*0fc0*/  LOP3.LUT R7, R199, 0x38, R16, 0xf8, !PT ;  /* 0x00000038c7077812 */ /* 0x000fe400078ef810 */
[----:B------:R-:W-:Y:S02]  /*0fd0*/  LOP3.LUT R208, R5, 0xfffffe00, RZ, 0xc0, !PT ;  /* 0xfffffe0005d07812 */ /* 0x000fe400078ec0ff */
[----:B------:R-:W-:Y:S02]  /*0fe0*/  LOP3.LUT R204, R4, 0xfffffe00, RZ, 0xc0, !PT ;  /* 0xfffffe0004cc7812 */ /* 0x000fe400078ec0ff */
[----:B------:R-:W-:Y:S02]  /*0ff0*/  SHF.R.U32.HI R205, RZ, 0x3, R200 ;  /* 0x00000003ffcd7819 */ /* 0x000fe400000116c8 */
[----:B------:R-:W-:-:S02]  /*1000*/  LOP3.LUT R6, R200, 0x38, R16, 0xf8, !PT ;  /* 0x00000038c8067812 */ /* 0x000fc400078ef810 */
[----:B------:R-:W-:Y:S02]  /*1010*/  LOP3.LUT R206, R0, 0xfffffe00, RZ, 0xc0, !PT ;  /* 0xfffffe0000ce7812 */ /* 0x000fe400078ec0ff */
[----:B------:R-:W-:Y:S02]  /*1020*/  LOP3.LUT R214, R210, R214, R209, 0xf6, !PT ;  /* 0x000000d6d2d67212 */ /* 0x000fe400078ef6d1 */
[----:B------:R-:W-:Y:S02]  /*1030*/  LOP3.LUT R3, R208, R3, R207, 0xf6, !PT ;  /* 0x00000003d0037212 */ /* 0x000fe400078ef6cf */
[----:B------:R-:W-:Y:S01]  /*1040*/  LOP3.LUT R7, R204, R7, R203, 0xf6, !PT ;  /* 0x00000007cc077212 */ /* 0x000fe200078ef6cb */
[--C-:B------:R-:W-:Y:S01]  /*1050*/  IMAD R211, R214, 0x2, R226.reuse ;  /* 0x00000002d6d37824 */ /* 0x100fe200078e02e2 */
[----:B------:R-:W-:Y:S01]  /*1060*/  LOP3.LUT R229, R206, R6, R205, 0xf6, !PT ;  /* 0x00000006cee57212 */ /* 0x000fe200078ef6cd */
[----:B------:R-:W-:Y:S01]  /*1070*/  IMAD R230, R3, 0x2, R226 ;  /* 0x0000000203e67824 */ /* 0x000fe200078e02e2 */
[----:B------:R-:W-:Y:S01]  /*1080*/  SHF.R.S32.HI R19, RZ, 0x1f, R18 ;  /* 0x0000001fff137819 */ /* 0x000fe20000011412 */
[----:B------:R-:W-:Y:S01]  /*1090*/  IMAD R228, R7, 0x2, R226 ;  /* 0x0000000207e47824 */ /* 0x000fe200078e02e2 */
[----:B------:R-:W-:-:S02]  /*10a0*/  SHF.R.S32.HI R217, RZ, 0x1f, R188 ;  /* 0x0000001fffd97819 */ /* 0x000fc400000114bc */
[----:B------:R-:W-:Y:S02]  /*10b0*/  SHF.R.S32.HI R216, RZ, 0x1f, R187 ;  /* 0x0000001fffd87819 */ /* 0x000fe400000114bb */
[----:B------:R-:W-:Y:S02]  /*10c0*/  SHF.R.S32.HI R215, RZ, 0x1f, R189 ;  /* 0x0000001fffd77819 */ /* 0x000fe400000114bd */
[----:B------:R-:W-:Y:S02]  /*10d0*/  SHF.R.S32.HI R17, RZ, 0x1f, R16 ;  /* 0x0000001fff117819 */ /* 0x000fe40000011410 */
[----:B------:R-:W-:Y:S02]  /*10e0*/  IADD3 R186, R22, 0x20, RZ ;  /* 0x0000002016ba7810 */ /* 0x000fe40007ffe0ff */
[----:B------:R-:W-:Y:S02]  /*10f0*/  LEA R229, R229, R226, 0x1 ;  /* 0x000000e2e5e57211 */ /* 0x000fe400078e08ff */
[----:B--2---:R-:W-:-:S07]  /*1100*/  LOP3.LUT R197, R11, 0x1, RZ, 0xfc, !PT ;  /* 0x000000010bc57812 */ /* 0x004fce00078efcff */
.L_x_7979:
[----:B0----5:R-:W0:Y:S02]  /*1110*/  LDC.64 R4, c[0x0][0xc60] ;  /* 0x00031800ff047b82 */ /* 0x021e240000000a00 */
[----:B0-----:R-:W-:-:S05]  /*1120*/  IMAD.WIDE R4, R195, 0x4, R4 ;  /* 0x00000004c3047825 */ /* 0x001fca00078e0204 */
[----:B------:R-:W2:Y:S01]  /*1130*/  LDG.E R222, desc[UR38][R4.64] ;  /* 0x0000002604de7981 */ /* 0x000ea2000c1e1900 */
[----:B------:R-:W-:Y:S05]  /*1140*/  YIELD ;  /* 0x0000000000007946 */ /* 0x000fea0003800000 */
[----:B------:R-:W-:Y:S01]  /*1150*/  ULDC.64 UR4, c[0x0][0xa28] ;  /* 0x00028a0000047ab9 */ /* 0x000fe20000000a00 */
[----:B------:R-:W-:Y:S01]  /*1160*/  ULDC.64 UR8, c[0x0][0xa18] ;  /* 0x0002860000087ab9 */ /* 0x000fe20000000a00 */
[----:B------:R-:W-:Y:S01]  /*1170*/  ISETP.NE.U32.AND P1, PT, RZ, UR4, PT ;  /* 0x00000004ff007c0c */ /* 0x000fe2000bf25070 */
[----:B------:R-:W-:Y:S01]  /*1180*/  ULDC.64 UR6, c[0x0][0xa08] ;  /* 0x0002820000067ab9 */ /* 0x000fe20000000a00 */
[----:B------:R-:W-:Y:S01]  /*1190*/  IMAD.MOV.U32 R3, RZ, RZ, RZ ;  /* 0x000000ffff037224 */ /* 0x000fe200078e00ff */
[----:B------:R-:W-:-:S02]  /*11a0*/  ISETP.NE.U32.AND P0, PT, RZ, UR6, PT ;  /* 0x00000006ff007c0c */ /* 0x000fc4000bf05070 */
[----:B------:R-:W-:Y:S02]  /*11b0*/  ISETP.NE.AND.EX P1, PT, RZ, UR5, PT, P1 ;  /* 0x00000005ff007c0c */ /* 0x000fe4000bf25310 */
[----:B------:R-:W-:Y:S02]  /*11c0*/  ISETP.NE.AND.EX P0, PT, RZ, UR7, PT, P0 ;  /* 0x00000007ff007c0c */ /* 0x000fe4000bf05300 */
[----:B------:R-:W-:Y:S02]  /*11d0*/  MOV R29, RZ ;  /* 0x000000ff001d7202 */ /* 0x000fe40000000f00 */
[----:B--2---:R-:W-:Y:S01]  /*11e0*/  SHF.R.S32.HI R225, RZ, 0x1f, R222 ;  /* 0x0000001fffe17819 */ /* 0x004fe200000114de */
[----:B------:R-:W-:-:S06]  /*11f0*/  IMAD.SHL.U32 R220, R222, 0x4, RZ ;  /* 0x00000004dedc7824 */ /* 0x000fcc00078e00ff */
[C---:B---34-:R-:W-:Y:S02]  /*1200*/  @P1 LEA R6, P2, R222.reuse, UR4, 0x2 ;  /* 0x00000004de061c11 */ /* 0x058fe4000f8410ff */
[C-C-:B------:R-:W-:Y:S02]  /*1210*/  SHF.L.U64.HI R221, R222.reuse, 0x2, R225.reuse ;  /* 0x00000002dedd7819 */ /* 0x140fe400000102e1 */
[----:B------:R-:W-:Y:S02]  /*1220*/  @P1 LEA.HI.X R7, R222, UR5, R225, 0x2, P2 ;  /* 0x00000005de071c11 */ /* 0x000fe400090f14e1 */
[----:B------:R-:W-:Y:S01]  /*1230*/  ISETP.NE.U32.AND P2, PT, RZ, UR8, PT ;  /* 0x00000008ff007c0c */ /* 0x000fe2000bf45070 */
[----:B------:R-:W-:Y:S01]  /*1240*/  ULDC UR4, c[0x0][0x288] ;  /* 0x0000a20000047ab9 */ /* 0x000fe20000000800 */
[----:B------:R-:W-:Y:S01]  /*1250*/  IADD3 R8, P3, R220, UR6, RZ ;  /* 0x00000006dc087c10 */ /* 0x000fe2000ff7e0ff */
[----:B------:R0:W5:Y:S01]  /*1260*/  @P1 LDG.E R3, desc[UR38][R6.64] ;  /* 0x0000002606031981 */ /* 0x000162000c1e1900 */
[----:B------:R-:W-:Y:S01]  /*1270*/  ISETP.NE.AND.EX P2, PT, RZ, UR9, PT, P2 ;  /* 0x00000009ff007c0c */ /* 0x000fe2000bf45320 */
[----:B------:R-:W-:Y:S01]  /*1280*/  IMAD.U32 R195, RZ, RZ, UR4 ;  /* 0x00000004ffc37e24 */ /* 0x000fe2000f8e00ff */
[----:B------:R-:W-:Y:S01]  /*1290*/  IADD3.X R9, R221, UR7, RZ, P3, !PT ;  /* 0x00000007dd097c10 */ /* 0x000fe20009ffe4ff */
[----:B------:R-:W-:-:S04]  /*12a0*/  ULDC.64 UR4, c[0x0][0x3f8] ;  /* 0x0000fe0000047ab9 */ /* 0x000fc80000000a00 */
[----:B------:R0:W5:Y:S06]  /*12b0*/  @P0 LDG.E R29, desc[UR38][R8.64] ;  /* 0x00000026081d0981 */ /* 0x00016c000c1e1900 */
[----:B------:R-:W-:-:S04]  /*12c0*/  @P2 IADD3 R4, P1, R220, UR8, RZ ;  /* 0x00000008dc042c10 */ /* 0x000fc8000ff3e0ff */
[----:B------:R-:W-:-:S05]  /*12d0*/  @P2 IADD3.X R5, R221, UR9, RZ, P1, !PT ;  /* 0x00000009dd052c10 */ /* 0x000fca0008ffe4ff */
        /* <DEDUP_REMOVED lines=8> */
[----:B------:R-:W-:Y:S01]  /*1360*/  IMAD.U32 R24, RZ, RZ, UR5 ;  /* 0x00000005ff187e24 */ /* 0x000fe2000f8e00ff */
[----:B------:R-:W-:Y:S01]  /*1370*/  MOV R28, UR4 ;  /* 0x00000004001c7c02 */ /* 0x000fe20008000f00 */
[----:B------:R-:W-:Y:S01]  /*1380*/  IMAD.MOV.U32 R27, RZ, RZ, R222 ;  /* 0x000000ffff1b7224 */ /* 0x000fe200078e00de */
[----:B01----:R-:W-:Y:S06]  /*1390*/  @P2 BRA `(.L_x_7759) ;  /* 0x0000000000242947 */ /* 0x003fec0003800000 */
        /* <DEDUP_REMOVED lines=9> */
.L_x_7759:
[----:B------:R-:W-:Y:S01]  /*1430*/  ULDC.64 UR4, c[0x0][0xa20] ;  /* 0x0002880000047ab9 */ /* 0x000fe20000000a00 */
[----:B------:R-:W-:Y:S01]  /*1440*/  IMAD.MOV.U32 R224, RZ, RZ, R193 ;  /* 0x000000ffffe07224 */ /* 0x000fe200078e00c1 */
[----:B------:R-:W-:Y:S01]  /*1450*/  ISETP.NE.U32.AND P1, PT, RZ, UR4, PT ;  /* 0x00000004ff007c0c */ /* 0x000fe2000bf25070 */
[----:B------:R-:W-:-:S03]  /*1460*/  IMAD.MOV.U32 R218, RZ, RZ, R194 ;  /* 0x000000ffffda7224 */ /* 0x000fc600078e00c2 */
[----:B------:R-:W-:-:S13]  /*1470*/  ISETP.NE.AND.EX P1, PT, RZ, UR5, PT, P1 ;  /* 0x00000005ff007c0c */ /* 0x000fda000bf25310 */
[----:B------:R-:W-:Y:S05]  /*1480*/  @!P1 BRA `(.L_x_7760) ;  /* 0x0000000000109947 */ /* 0x000fea0003800000 */
[----:B------:R-:W-:-:S04]  /*1490*/  IADD3 R4, P0, R220, UR4, RZ ;  /* 0x00000004dc047c10 */ /* 0x000fc8000ff1e0ff */
[----:B------:R-:W-:-:S05]  /*14a0*/  IADD3.X R5, R221, UR5, RZ, P0, !PT ;  /* 0x00000005dd057c10 */ /* 0x000fca00087fe4ff */
[----:B------:R0:W5:Y:S01]  /*14b0*/  LDG.E R28, desc[UR38][R4.64] ;  /* 0x00000026041c7981 */ /* 0x000162000c1e1900 */
[----:B------:R-:W-:Y:S05]  /*14c0*/  BRA `(.L_x_7761) ;  /* 0x0000000000107947 */ /* 0x000fea0003800000 */
.L_x_7760:
[----:B------:R-:W-:Y:S05]  /*14d0*/  @!P0 BRA `(.L_x_7761) ;  /* 0x00000000000c8947 */ /* 0x000fea0003800000 */
[----:B------:R-:W2:Y:S04]  /*14e0*/  LDG.E R5, desc[UR38][R8.64] ;  /* 0x0000002608057981 */ /* 0x000ea8000c1e1900 */
[----:B------:R-:W2:Y:S02]  /*14f0*/  LDG.E R28, desc[UR38][R8.64+0x4] ;  /* 0x00000426081c7981 */ /* 0x000ea4000c1e1900 */
[----:B--2---:R-:W-:-:S07]  /*1500*/  IADD3 R28, -R5, R28, RZ ;  /* 0x0000001c051c7210 */ /* 0x004fce0007ffe1ff */
.L_x_7761:
[----:B------:R-:W-:Y:S02]  /*1510*/  ULDC.64 UR4, c[0x0][0xa10] ;  /* 0x0002840000047ab9 */ /* 0x000fe40000000a00 */
[----:B------:R-:W-:-:S04]  /*1520*/  ISETP.NE.U32.AND P0, PT, RZ, UR4, PT ;  /* 0x00000004ff007c0c */ /* 0x000fc8000bf05070 */
[----:B------:R-:W-:Y:S01]  /*1530*/  ISETP.NE.AND.EX P0, PT, RZ, UR5, PT, P0 ;  /* 0x00000005ff007c0c */ /* 0x000fe2000bf05300 */
[----:B-----5:R-:W-:Y:S01]  /*1540*/  IMAD.IADD R8, R28, 0x1, -R3 ;  /* 0x000000011c087824 */ /* 0x020fe200078e0a03 */
[----:B------:R-:W-:-:S11]  /*1550*/  ULDC.64 UR4, c[0x0][0xa30] ;  /* 0x00028c0000047ab9 */ /* 0x000fd60000000a00 */
[----:B0-----:R-:W0:Y:S02]  /*1560*/  @P0 LDC.64 R4, c[0x0][0xa10] ;  /* 0x00028400ff040b82 */ /* 0x001e240000000a00 */
[----:B0-----:R-:W-:-:S05]  /*1570*/  @P0 IMAD.WIDE R4, R27, 0x4, R4 ;  /* 0x000000041b040825 */ /* 0x001fca00078e0204 */
[----:B------:R-:W2:Y:S04]  /*1580*/  @P0 LDG.E R0, desc[UR38][R4.64] ;  /* 0x0000002604000981 */ /* 0x000ea8000c1e1900 */
[----:B------:R-:W2:Y:S01]  /*1590*/  @P0 LDG.E R9, desc[UR38][R4.64+0x4] ;  /* 0x0000042604090981 */ /* 0x000ea2000c1e1900 */
[----:B------:R-:W-:Y:S01]  /*15a0*/  LEA R3, R193, 0xff, 0x7 ;  /* 0x000000ffc1037811 */ /* 0x000fe200078e38ff */
[----:B------:R-:W-:Y:S01]  /*15b0*/  IMAD.MOV R25, RZ, RZ, -R8 ;  /* 0x000000ffff197224 */ /* 0x000fe200078e0a08 */
[----:B------:R-:W-:Y:S01]  /*15c0*/  ISETP.NE.U32.AND P1, PT, RZ, UR4, PT ;  /* 0x00000004ff007c0c */ /* 0x000fe2000bf25070 */
[----:B------:R-:W-:-:S03]  /*15d0*/  IMAD.MOV.U32 R117, RZ, RZ, R28 ;  /* 0x000000ffff757224 */ /* 0x000fc600078e001c */
[----:B------:R-:W-:Y:S02]  /*15e0*/  VIMNMX R25, RZ, R25, !PT ;  /* 0x00000019ff197248 */ /* 0x000fe40007fe0100 */
[----:B------:R-:W-:-:S13]  /*15f0*/  ISETP.NE.AND.EX P1, PT, RZ, UR5, PT, P1 ;  /* 0x00000005ff007c0c */ /* 0x000fda000bf25310 */
[----:B------:R-:W-:-:S04]  /*1600*/  @P1 IADD3 R6, P2, R220, UR4, RZ ;  /* 0x00000004dc061c10 */ /* 0x000fc8000ff5e0ff */
[----:B------:R-:W-:-:S05]  /*1610*/  @P1 IADD3.X R7, R221, UR5, RZ, P2, !PT ;  /* 0x00000005dd071c10 */ /* 0x000fca00097fe4ff */
[----:B------:R0:W5:Y:S01]  /*1620*/  @P1 LDG.E R117, desc[UR38][R6.64] ;  /* 0x0000002606751981 */ /* 0x000162000c1e1900 */
[----:B--2---:R-:W-:-:S05]  /*1630*/  @P0 IMAD.IADD R24, R9, 0x1, -R0 ;  /* 0x0000000109180824 */ /* 0x004fca00078e0a00 */
[----:B------:R-:W-:-:S04]  /*1640*/  IADD3 R198, R8, R24, RZ ;  /* 0x0000001808c67210 */ /* 0x000fc80007ffe0ff */
[C---:B------:R-:W-:Y:S01]  /*1650*/  IADD3 R4, R198.reuse, R3, -R195 ;  /* 0x00000003c6047210 */ /* 0x040fe20007ffe8c3 */
[----:B------:R-:W-:-:S03]  /*1660*/  VIADD R0, R198, 0x7f ;  /* 0x0000007fc6007836 */ /* 0x000fc60000000000 */
[----:B------:R-:W-:Y:S02]  /*1670*/  SHF.R.S32.HI R5, RZ, 0x1f, R4 ;  /* 0x0000001fff057819 */ /* 0x000fe40000011404 */
[----:B------:R-:W-:Y:S02]  /*1680*/  SHF.R.S32.HI R3, RZ, 0x1f, R0 ;  /* 0x0000001fff037819 */ /* 0x000fe40000011400 */
[----:B------:R-:W-:Y:S02]  /*1690*/  LEA.HI R5, R5, R4, RZ, 0x7 ;  /* 0x0000000405057211 */ /* 0x000fe400078f38ff */
[----:B------:R-:W-:Y:S02]  /*16a0*/  LEA.HI R3, R3, R0, RZ, 0x7 ;  /* 0x0000000003037211 */ /* 0x000fe400078f38ff */
[----:B------:R-:W-:Y:S02]  /*16b0*/  SHF.R.S32.HI R0, RZ, 0x7, R5 ;  /* 0x00000007ff007819 */ /* 0x000fe40000011405 */
[----:B------:R-:W-:-:S04]  /*16c0*/  SHF.R.S32.HI R3, RZ, 0x7, R3 ;  /* 0x00000007ff037819 */ /* 0x000fc80000011403 */
[----:B------:R-:W-:-:S05]  /*16d0*/  VIMNMX R123, R3, R0, PT ;  /* 0x00000000037b7248 */ /* 0x000fca0003fe0100 */
[----:B------:R-:W-:-:S05]  /*16e0*/  IMAD R3, R123, 0x80, -R8 ;  /* 0x000000807b037824 */ /* 0x000fca00078e0a08 */
[----:B------:R-:W-:-:S04]  /*16f0*/  VIMNMX R0, R3, R24, PT ;  /* 0x0000001803007248 */ /* 0x000fc80003fe0100 */
[----:B------:R-:W-:Y:S02]  /*1700*/  ISETP.GT.AND P0, PT, R0, R25, PT ;  /* 0x000000190000720c */ /* 0x000fe40003f04270 */
[----:B------:R-:W-:-:S05]  /*1710*/  SHF.R.U32.HI R25, RZ, 0x7, R25 ;  /* 0x00000007ff197819 */ /* 0x000fca0000011619 */
[----:B------:R-:W-:-:S06]  /*1720*/  IMAD.MOV.U32 R26, RZ, RZ, R25 ;  /* 0x000000ffff1a7224 */ /* 0x000fcc00078e0019 */
[----:B------:R-:W-:-:S04]  /*1730*/  @P0 IADD3 R0, R0, 0x7f, RZ ;  /* 0x0000007f00000810 */ /* 0x000fc80007ffe0ff */
[----:B------:R-:W-:-:S04]  /*1740*/  @P0 SHF.R.S32.HI R3, RZ, 0x1f, R0 ;  /* 0x0000001fff030819 */ /* 0x000fc80000011400 */
[----:B------:R-:W-:-:S04]  /*1750*/  @P0 LEA.HI R3, R3, R0, RZ, 0x7 ;  /* 0x0000000003030211 */ /* 0x000fc800078f38ff */
[----:B------:R-:W-:Y:S02]  /*1760*/  @P0 SHF.R.S32.HI R26, RZ, 0x7, R3 ;  /* 0x00000007ff1a0819 */ /* 0x000fe40000011403 */
        /* <DEDUP_REMOVED lines=23> */
.L_x_7764:
[----:B------:R-:W-:Y:S05]  /*18e0*/  BSYNC B6 ;  /* 0x0000000000067941 */ /* 0x000fea0003800000 */
.L_x_7763:
        /* <DEDUP_REMOVED lines=20> */
.L_x_7766:
[----:B------:R-:W-:Y:S05]  /*1a30*/  BSYNC B6 ;  /* 0x0000000000067941 */ /* 0x000fea0003800000 */
.L_x_7765:
[----:B------:R-:W-:Y:S01]  /*1a40*/  ULDC.64 UR4, c[0x0][0x9f8] ;  /* 0x00027e0000047ab9 */ /* 0x000fe20000000a00 */
[----:B------:R-:W0:Y:S01]  /*1a50*/  LDC R0, c[0x0][0x428] ;  /* 0x00010a00ff007b82 */ /* 0x000e220000000800 */
[----:B------:R-:W-:-:S07]  /*1a60*/  ISETP.NE.U32.AND P0, PT, RZ, UR4, PT ;  /* 0x00000004ff007c0c */ /* 0x000fce000bf05070 */
[----:B------:R-:W1:Y:S01]  /*1a70*/  LDC.64 R40, c[0x0][0x2f0] ;  /* 0x0000bc00ff287b82 */ /* 0x000e620000000a00 */
[----:B------:R-:W-:Y:S01]  /*1a80*/  ISETP.NE.AND.EX P0, PT, RZ, UR5, PT, P0 ;  /* 0x00000005ff007c0c */ /* 0x000fe2000bf05300 */
[----:B------:R-:W2:Y:S01]  /*1a90*/  S2R R21, SR_TID.X ;  /* 0x0000000000157919 */ /* 0x000ea20000002100 */
[----:B------:R-:W-:Y:S01]  /*1aa0*/  IMAD.IADD R85, R29, 0x1, R28 ;  /* 0x000000011d557824 */ /* 0x000fe200078e021c */
[----:B------:R-:W-:-:S04]  /*1ab0*/  ULDC.64 UR6, c[0x0][0xa08] ;  /* 0x0002820000067ab9 */ /* 0x000fc80000000a00 */
[----:B------:R-:W3:Y:S06]  /*1ac0*/  LDC.64 R108, c[0x0][0x3d8] ;  /* 0x0000f600ff6c7b82 */ /* 0x000eec0000000a00 */
[----:B------:R-:W-:Y:S02]  /*1ad0*/  @P0 IADD3 R4, P1, R220, UR4, RZ ;  /* 0x00000004dc040c10 */ /* 0x000fe4000ff3e0ff */
[----:B------:R-:W4:Y:S02]  /*1ae0*/  LDC R29, c[0x0][0x3d4] ;  /* 0x0000f500ff1d7b82 */ /* 0x000f240000000800 */
[----:B------:R-:W-:Y:S01]  /*1af0*/  @P0 IADD3.X R5, R221, UR5, RZ, P1, !PT ;  /* 0x00000005dd050c10 */ /* 0x000fe20008ffe4ff */
[----:B------:R-:W-:-:S04]  /*1b00*/  ULDC.64 UR4, c[0x0][0x2f8] ;  /* 0x0000be0000047ab9 */ /* 0x000fc80000000a00 */
[----:B------:R2:W4:Y:S01]  /*1b10*/  @P0 LDG.E R27, desc[UR38][R4.64] ;  /* 0x00000026041b0981 */ /* 0x000522000c1e1900 */
[----:B0-----:R-:W-:Y:S01]  /*1b20*/  ISETP.NE.AND P0, PT, R0, 0x1, PT ;  /* 0x000000010000780c */ /* 0x001fe20003f05270 */
[----:B-1----:R-:W-:Y:S01]  /*1b30*/  IMAD.SHL.U32 R92, R40, 0x20, RZ ;  /* 0x00000020285c7824 */ /* 0x002fe200078e00ff */
[----:B------:R-:W-:Y:S01]  /*1b40*/  SHF.R.S32.HI R35, RZ, 0x1f, R85 ;  /* 0x0000001fff237819 */ /* 0x000fe20000011455 */
[-C--:B------:R-:W-:Y:S01]  /*1b50*/  IMAD.WIDE.U32 R42, R18, R40.reuse, R16 ;  /* 0x00000028122a7225 */ /* 0x080fe200078e0010 */
[----:B------:R-:W-:Y:S02]  /*1b60*/  SHF.R.S32.HI R23, RZ, 0x1f, R22 ;  /* 0x0000001fff177819 */ /* 0x000fe40000011416 */
[----:B------:R-:W-:Y:S01]  /*1b70*/  SHF.L.U64.HI R93, R40, 0x5, R41 ;  /* 0x00000005285d7819 */ /* 0x000fe20000010229 */
[-C--:B------:R-:W-:Y:S01]  /*1b80*/  IMAD R6, R35, R40.reuse, RZ ;  /* 0x0000002823067224 */ /* 0x080fe200078e02ff */
[----:B---3--:R-:W-:Y:S01]  /*1b90*/  SHF.L.U64.HI R15, R108, 0x5, R109 ;  /* 0x000000056c0f7819 */ /* 0x008fe2000001026d */
[----:B--2---:R-:W-:Y:S01]  /*1ba0*/  IMAD.WIDE.U32 R4, R85, R40, RZ ;  /* 0x0000002855047225 */ /* 0x004fe200078e00ff */
[----:B------:R-:W-:-:S03]  /*1bb0*/  SHF.R.U32.HI R21, RZ, 0x7, R21 ;  /* 0x00000007ff157819 */ /* 0x000fc60000011615 */
[----:B------:R-:W0:Y:S01]  /*1bc0*/  @P0 LDC R3, c[0x0][0x42c] ;  /* 0x00010b00ff030b82 */ /* 0x000e220000000800 */
[----:B------:R-:W-:Y:S01]  /*1bd0*/  ISETP.NE.AND P6, PT, R21, 0x1, PT ;  /* 0x000000011500780c */ /* 0x000fe20003fc5270 */
[----:B------:R-:W-:Y:S01]  /*1be0*/  IMAD.WIDE.U32 R10, R18, R108, R16 ;  /* 0x0000006c120a7225 */ /* 0x000fe200078e0010 */
[----:B----4-:R-:W-:-:S03]  /*1bf0*/  ISETP.GE.AND P2, PT, R16, R29, PT ;  /* 0x0000001d1000720c */ /* 0x010fc60003f46270 */
[----:B------:R-:W-:Y:S02]  /*1c00*/  IMAD.WIDE.U32 R90, R18, R40, R92 ;  /* 0x00000028125a7225 */ /* 0x000fe400078e005c */
[----:B------:R-:W1:Y:S02]  /*1c10*/  @P0 LDC R7, c[0x0][0x430] ;  /* 0x00010c00ff070b82 */ /* 0x000e640000000800 */
[----:B------:R-:W-:Y:S02]  /*1c20*/  IMAD.SHL.U32 R116, R29, 0x2, RZ ;  /* 0x000000021d747824 */ /* 0x000fe400078e00ff */
[----:B------:R-:W-:Y:S01]  /*1c30*/  VIADD R126, R21, 0x8 ;  /* 0x00000008157e7836 */ /* 0x000fe20000000000 */
[C---:B------:R-:W-:Y:S01]  /*1c40*/  SHF.L.U64.HI R21, R40.reuse, 0x6, R41 ;  /* 0x0000000628157819 */ /* 0x040fe20000010229 */
[----:B------:R-:W-:Y:S02]  /*1c50*/  IMAD.SHL.U32 R127, R40, 0x80, RZ ;  /* 0x00000080287f7824 */ /* 0x000fe400078e00ff */
        /* <DEDUP_REMOVED lines=11> */
[----:B------:R-:W-:-:S04]  /*1d10*/  ULDC.64 UR4, c[0x0][0x300] ;  /* 0x0000c00000047ab9 */ /* 0x000fc80000000a00 */
[----:B------:R-:W-:Y:S01]  /*1d20*/  IADD3 R5, R5, R3, RZ ;  /* 0x0000000305057210 */ /* 0x000fe20007ffe0ff */
[----:B0-----:R-:W-:-:S04]  /*1d30*/  IMAD R12, R19, R6, RZ ;  /* 0x00000006130c7224 */ /* 0x001fc800078e02ff */
[----:B------:R-:W-:Y:S01]  /*1d40*/  IMAD R87, R18, R7, R12 ;  /* 0x0000000712577224 */ /* 0x000fe200078e020c */
[----:B------:R-:W-:Y:S02]  /*1d50*/  SHF.R.S32.HI R0, RZ, 0x1f, R27 ;  /* 0x0000001fff007819 */ /* 0x000fe4000001141b */
[----:B------:R-:W-:Y:S02]  /*1d60*/  SEL R99, R27, RZ, !P0 ;  /* 0x000000ff1b637207 */ /* 0x000fe40004000000 */
[----:B------:R-:W-:Y:S02]  /*1d70*/  SEL R9, R0, RZ, !P0 ;  /* 0x000000ff00097207 */ /* 0x000fe40004000000 */
[----:B------:R-:W-:Y:S01]  /*1d80*/  IADD3 R84, P0, R18, R85, RZ ;  /* 0x0000005512547210 */ /* 0x000fe20007f1e0ff */
[----:B------:R-:W-:-:S04]  /*1d90*/  IMAD.WIDE.U32 R100, R99, UR4, R4 ;  /* 0x0000000463647c25 */ /* 0x000fc8000f8e0004 */
[----:B------:R-:W-:Y:S02]  /*1da0*/  IMAD R0, R9, UR4, RZ ;  /* 0x0000000409007c24 */ /* 0x000fe4000f8e02ff */
[----:B------:R-:W-:Y:S01]  /*1db0*/  IMAD.X R85, R19, 0x1, R35, P0 ;  /* 0x0000000113557824 */ /* 0x000fe200000e0623 */
[----:B------:R-:W-:Y:S01]  /*1dc0*/  IADD3 R35, P3, R100, 0x40, RZ ;  /* 0x0000004064237810 */ /* 0x000fe20007f7e0ff */
[----:B------:R-:W-:Y:S01]  /*1dd0*/  IMAD R33, R99, UR5, R0 ;  /* 0x0000000563217c24 */ /* 0x000fe2000f8e0200 */
[----:B------:R-:W-:Y:S05]  /*1de0*/  @!P6 WARPSYNC.ALL ;  /* 0x000000000000e948 */ /* 0x000fea0003800000 */
[----:B------:R-:W-:Y:S01]  /*1df0*/  ULDC.64 UR4, c[0x0][0x320] ;  /* 0x0000c80000047ab9 */ /* 0x000fe20000000a00 */
[----:B------:R-:W-:Y:S01]  /*1e00*/  IMAD R0, R19, R108, RZ ;  /* 0x0000006c13007224 */ /* 0x000fe200078e02ff */
[----:B------:R-:W-:Y:S01]  /*1e10*/  IADD3 R32, R101, R33, RZ ;  /* 0x0000002165207210 */ /* 0x000fe20007ffe0ff */
[----:B------:R-:W-:Y:S01]  /*1e20*/  IMAD R3, R8, UR4, RZ ;  /* 0x0000000408037c24 */ /* 0x000fe2000f8e02ff */
[----:B------:R-:W-:Y:S01]  /*1e30*/  @!P6 BAR.SYNC.DEFER_BLOCKING 0x9, 0x100 ;  /* 0x024400000000eb1d */ /* 0x000fe20000010000 */
[----:B------:R-:W-:Y:S01]  /*1e40*/  IMAD.WIDE.U32 R4, R194, UR4, R16 ;  /* 0x00000004c2047c25 */ /* 0x000fe2000f8e0010 */
[----:B------:R-:W-:-:S03]  /*1e50*/  IADD3 R33, P0, R100, R42, RZ ;  /* 0x0000002a64217210 */ /* 0x000fc60007f1e0ff */
        /* <DEDUP_REMOVED lines=9> */
[----:B------:R-:W-:Y:S02]  /*1ef0*/  IMAD.MOV.U32 R88, RZ, RZ, R8 ;  /* 0x000000ffff587224 */ /* 0x000fe400078e0008 */
[----:B------:R-:W-:Y:S01]  /*1f00*/  IMAD.WIDE.U32 R98, R99, UR4, R4 ;  /* 0x0000000463627c25 */ /* 0x000fe2000f8e0004 */
[----:B------:R-:W-:Y:S01]  /*1f10*/  IADD3 R3, R16, R3, RZ ;  /* 0x0000000310037210 */ /* 0x000fe20007ffe0ff */
[----:B------:R-:W-:Y:S02]  /*1f20*/  ULDC UR4, c[0x0][0x2e4] ;  /* 0x0000b90000047ab9 */ /* 0x000fe40000000800 */
[----:B------:R-:W-:Y:S01]  /*1f30*/  IMAD.WIDE.U32 R4, R18, R108, R22 ;  /* 0x0000006c12047225 */ /* 0x000fe200078e0016 */
[----:B------:R-:W-:Y:S02]  /*1f40*/  SHF.R.S32.HI R14, RZ, 0x1f, R3 ;  /* 0x0000001fff0e7819 */ /* 0x000fe40000011403 */
[----:B------:R-:W-:Y:S01]  /*1f50*/  ISETP.GE.AND P2, PT, R16, UR4, PT ;  /* 0x0000000410007c0c */ /* 0x000fe2000bf46270 */
[----:B------:R-:W-:Y:S01]  /*1f60*/  IMAD.IADD R89, R9, 0x1, R87 ;  /* 0x0000000109597824 */ /* 0x000fe200078e0257 */
[CC--:B------:R-:W-:Y:S01]  /*1f70*/  LEA.HI R8, R14.reuse, R3.reuse, RZ, 0x6 ;  /* 0x000000030e087211 */ /* 0x0c0fe200078f30ff */
[----:B------:R-:W-:Y:S01]  /*1f80*/  IMAD.IADD R5, R5, 0x1, R13 ;  /* 0x0000000105057824 */ /* 0x000fe200078e020d */
[----:B------:R-:W-:Y:S01]  /*1f90*/  LEA.HI R44, R14, R3, RZ, 0x3 ;  /* 0x000000030e2c7211 */ /* 0x000fe200078f18ff */
[----:B------:R-:W-:Y:S01]  /*1fa0*/  IMAD.IADD R11, R13, 0x1, R11 ;  /* 0x000000010d0b7824 */ /* 0x000fe200078e020b */
[----:B-----5:R-:W-:Y:S01]  /*1fb0*/  SHF.R.S32.HI R9, RZ, 0x1f, R117 ;  /* 0x0000001fff097819 */ /* 0x020fe20000011475 */
[----:B------:R-:W-:Y:S01]  /*1fc0*/  IMAD.SHL.U32 R8, R8, 0x80, RZ ;  /* 0x0000008008087824 */ /* 0x000fe200078e00ff */
[----:B------:R-:W-:Y:S01]  /*1fd0*/  LOP3.LUT R3, R44, 0x38, RZ, 0xc0, !PT ;  /* 0x000000382c037812 */ /* 0x000fe200078ec0ff */
[----:B------:R-:W-:Y:S01]  /*1fe0*/  IMAD.WIDE.U32 R12, R18, R6, R16 ;  /* 0x00000006120c7225 */ /* 0x000fe200078e0010 */
[----:B------:R-:W-:-:S02]  /*1ff0*/  LOP3.LUT R20, R199, 0x38, R44, 0xf8, !PT ;  /* 0x00000038c7147812 */ /* 0x000fc400078ef82c */
[----:B------:R-:W-:Y:S01]  /*2000*/  LOP3.LUT R115, R8, 0xffffe000, RZ, 0xc0, !PT ;  /* 0xffffe00008737812 */ /* 0x000fe200078ec0ff */
[----:B------:R-:W-:Y:S01]  /*2010*/  IMAD.WIDE.U32 R96, R117, R108, R4 ;  /* 0x0000006c75607225 */ /* 0x000fe200078e0004 */
[----:B------:R-:W-:Y:S02]  /*2020*/  LOP3.LUT R8, R3, 0x1c0, R202, 0xf8, !PT ;  /* 0x000001c003087812 */ /* 0x000fe400078ef8ca */
[----:B------:R-:W-:Y:S01]  /*2030*/  MOV R86, R12 ;  /* 0x0000000c00567202 */ /* 0x000fe20000000f00 */
[----:B------:R-:W-:Y:S01]  /*2040*/  IMAD R3, R19, R40, RZ ;  /* 0x0000002813037224 */ /* 0x000fe200078e02ff */
[--C-:B------:R-:W-:Y:S01]  /*2050*/  LOP3.LUT R14, R200, 0x38, R44.reuse, 0xf8, !PT ;  /* 0x00000038c80e7812 */ /* 0x100fe200078ef82c */
[----:B------:R-:W-:Y:S01]  /*2060*/  IMAD R4, R9, R6, RZ ;  /* 0x0000000609047224 */ /* 0x000fe200078e02ff */
[----:B------:R-:W-:Y:S01]  /*2070*/  LOP3.LUT R12, R201, 0x38, R44, 0xf8, !PT ;  /* 0x00000038c90c7812 */ /* 0x000fe200078ef82c */
[----:B------:R-:W-:Y:S01]  /*2080*/  IMAD R27, R18, R41, R3 ;  /* 0x00000029121b7224 */ /* 0x000fe200078e0203 */
[----:B------:R-:W-:Y:S01]  /*2090*/  LOP3.LUT R20, R20, R203, RZ, 0x3c, !PT ;  /* 0x000000cb14147212 */ /* 0x000fe200078e3cff */
[----:B------:R-:W-:Y:S01]  /*20a0*/  IMAD R39, R117, R7, R4 ;  /* 0x0000000775277224 */ /* 0x000fe200078e0204 */
[----:B------:R-:W-:Y:S01]  /*20b0*/  IADD3 R4, P1, R92, R90, RZ ;  /* 0x0000005a5c047210 */ /* 0x000fe20007f3e0ff */
[----:B------:R-:W-:Y:S01]  /*20c0*/  IMAD.IADD R5, R27, 0x1, R91 ;  /* 0x000000011b057824 */ /* 0x000fe200078e025b */
[----:B------:R-:W-:Y:S01]  /*20d0*/  LOP3.LUT R14, R14, R205, RZ, 0x3c, !PT ;  /* 0x000000cd0e0e7212 */ /* 0x000fe200078e3cff */
[-C--:B------:R-:W-:Y:S01]  /*20e0*/  IMAD R28, R9, R108.reuse, RZ ;  /* 0x0000006c091c7224 */ /* 0x080fe200078e02ff */
[----:B------:R-:W-:Y:S01]  /*20f0*/  LOP3.LUT R12, R12, R207, RZ, 0x3c, !PT ;  /* 0x000000cf0c0c7212 */ /* 0x000fe200078e3cff */
[----:B------:R-:W-:Y:S01]  /*2100*/  IMAD.IADD R87, R87, 0x1, R13 ;  /* 0x0000000157577824 */ /* 0x000fe200078e020d */
[----:B------:R-:W-:Y:S01]  /*2110*/  IADD3 R111, R20, R115, R204 ;  /* 0x00000073146f7210 */ /* 0x000fe20007ffe0cc */
[----:B------:R-:W-:Y:S01]  /*2120*/  IMAD.IADD R27, R43, 0x1, R27 ;  /* 0x000000012b1b7824 */ /* 0x000fe200078e021b */
[----:B------:R-:W-:Y:S01]  /*2130*/  LOP3.LUT R8, R8, R209, RZ, 0x3c, !PT ;  /* 0x000000d108087212 */ /* 0x000fe200078e3cff */
[----:B------:R-:W-:Y:S01]  /*2140*/  IMAD R31, R117, R109, R28 ;  /* 0x0000006d751f7224 */ /* 0x000fe200078e021c */
[----:B------:R-:W-:Y:S01]  /*2150*/  IADD3.X R20, R5, R93, RZ, P1, !PT ;  /* 0x0000005d05147210 */ /* 0x000fe20000ffe4ff */
[----:B------:R-:W-:Y:S01]  /*2160*/  IMAD.WIDE.U32 R94, R117, R108, R10 ;  /* 0x0000006c755e7225 */ /* 0x000fe200078e000a */
[----:B------:R-:W-:-:S02]  /*2170*/  IADD3 R112, R14, R115, R206 ;  /* 0x000000730e707210 */ /* 0x000fc40007ffe0ce */
[----:B------:R-:W-:Y:S01]  /*2180*/  IADD3 R107, P1, R4, R92, RZ ;  /* 0x0000005c046b7210 */ /* 0x000fe20007f3e0ff */
[CC--:B------:R-:W-:Y:S01]  /*2190*/  IMAD.WIDE.U32 R88, R117.reuse, R6.reuse, R88 ;  /* 0x0000000675587225 */ /* 0x0c0fe200078e0058 */
[-C--:B------:R-:W-:Y:S02]  /*21a0*/  IADD3 R113, R12, R115.reuse, R208 ;  /* 0x000000730c717210 */ /* 0x080fe40007ffe0d0 */
[----:B------:R-:W-:Y:S01]  /*21b0*/  SHF.L.U64.HI R14, R108, 0x6, R109 ;  /* 0x000000066c0e7819 */ /* 0x000fe2000001026d */
[----:B------:R-:W-:Y:S01]  /*21c0*/  IMAD.WIDE.U32 R86, R117, R6, R86 ;  /* 0x0000000675567225 */ /* 0x000fe200078e0056 */
[----:B------:R-:W-:Y:S02]  /*21d0*/  LOP3.LUT R34, R44, 0xfffffff8, RZ, 0xc0, !PT ;  /* 0xfffffff82c227812 */ /* 0x000fe400078ec0ff */
[C---:B------:R-:W-:Y:S01]  /*21e0*/  SHF.L.U64.HI R109, R108.reuse, 0x7, R109 ;  /* 0x000000076c6d7819 */ /* 0x040fe2000001026d */
[----:B------:R-:W-:Y:S01]  /*21f0*/  IMAD.X R36, R27, 0x1, R32, P0 ;  /* 0x000000011b247824 */ /* 0x000fe200000e0620 */
[----:B------:R-:W-:Y:S01]  /*2200*/  IADD3 R37, P0, R33, 0x40, RZ ;  /* 0x0000004021257810 */ /* 0x000fe20007f1e0ff */
[C---:B------:R-:W-:Y:S01]  /*2210*/  IMAD.SHL.U32 R13, R108.reuse, 0x20, RZ ;  /* 0x000000206c0d7824 */ /* 0x040fe200078e00ff */
[C---:B------:R-:W-:Y:S01]  /*2220*/  SHF.L.U32 R11, R108.reuse, 0x7, RZ ;  /* 0x000000076c0b7819 */ /* 0x040fe200000006ff */
[----:B------:R-:W-:Y:S01]  /*2230*/  IMAD.SHL.U32 R12, R108, 0x40, RZ ;  /* 0x000000406c0c7824 */ /* 0x000fe200078e00ff */
[----:B------:R-:W-:Y:S01]  /*2240*/  IADD3 R115, R8, R115, R210 ;  /* 0x0000007308737210 */ /* 0x000fe20007ffe0d2 */
[----:B------:R-:W-:Y:S01]  /*2250*/  IMAD.IADD R29, R97, 0x1, R31 ;  /* 0x00000001611d7824 */ /* 0x000fe200078e021f */
[C---:B------:R-:W-:Y:S01]  /*2260*/  SHF.L.U64.HI R10, R6.reuse, 0x5, R7 ;  /* 0x00000005060a7819 */ /* 0x040fe20000010207 */
[----:B------:R-:W-:Y:S01]  /*2270*/  IMAD.IADD R30, R31, 0x1, R95 ;  /* 0x000000011f1e7824 */ /* 0x000fe200078e025f */
[C-C-:B------:R-:W-:Y:S01]  /*2280*/  SHF.L.U64.HI R9, R6.reuse, 0x6, R7.reuse ;  /* 0x0000000606097819 */ /* 0x140fe20000010207 */
[C---:B------:R-:W-:Y:S01]  /*2290*/  IMAD.SHL.U32 R8, R6.reuse, 0x20, RZ ;  /* 0x0000002006087824 */ /* 0x040fe200078e00ff */
[C---:B------:R-:W-:Y:S01]  /*22a0*/  SHF.L.U64.HI R108, R6.reuse, 0x7, R7 ;  /* 0x00000007066c7819 */ /* 0x040fe20000010207 */
[----:B------:R-:W-:Y:S01]  /*22b0*/  IMAD.SHL.U32 R7, R6, 0x40, RZ ;  /* 0x0000004006077824 */ /* 0x000fe200078e00ff */
[----:B------:R-:W-:Y:S01]  /*22c0*/  SHF.L.U64.HI R3, R40, 0x7, R41 ;  /* 0x0000000728037819 */ /* 0x000fe20000010229 */
[----:B------:R-:W-:Y:S01]  /*22d0*/  IMAD.IADD R31, R89, 0x1, R39 ;  /* 0x00000001591f7824 */ /* 0x000fe200078e0227 */
[----:B------:R-:W-:Y:S01]  /*22e0*/  IADD3.X R28, R20, R93, RZ, P1, !PT ;  /* 0x0000005d141c7210 */ /* 0x000fe20000ffe4ff */
[----:B------:R-:W-:Y:S01]  /*22f0*/  IMAD.IADD R38, R39, 0x1, R87 ;  /* 0x0000000127267824 */ /* 0x000fe200078e0257 */
[----:B------:R-:W-:Y:S01]  /*2300*/  SHF.L.U32 R6, R6, 0x7, RZ ;  /* 0x0000000706067819 */ /* 0x000fe200000006ff */
[----:B------:R-:W-:Y:S01]  /*2310*/  IMAD.X R102, RZ, RZ, R32, P3 ;  /* 0x000000ffff667224 */ /* 0x000fe200018e0620 */
[----:B------:R-:W-:Y:S01]  /*2320*/  ISETP.GE.AND P1, PT, R196, UR4, PT ;  /* 0x00000004c4007c0c */ /* 0x000fe2000bf26270 */
[----:B------:R-:W-:Y:S01]  /*2330*/  IMAD.IADD R104, R99, 0x1, R45 ;  /* 0x0000000163687824 */ /* 0x000fe200078e022d */
[----:B------:R-:W-:-:S02]  /*2340*/  SHF.R.S32.HI R39, RZ, 0x3, R44 ;  /* 0x00000003ff277819 */ /* 0x000fc4000001142c */
[----:B------:R-:W-:Y:S02]  /*2350*/  SHF.R.S32.HI R41, RZ, 0x1f, R34 ;  /* 0x0000001fff297819 */ /* 0x000fe40000011422 */
[----:B------:R-:W-:-:S07]  /*2360*/  IADD3.X R103, RZ, R36, RZ, P0, !PT ;  /* 0x00000024ff677210 */ /* 0x000fce00007fe4ff */
.L_x_7852:
[----:B0-----:R-:W0:Y:S01]  /*2370*/  LDC R121, c[0x0][0x3d4] ;  /* 0x0000f500ff797b82 */ /* 0x001e220000000800 */
[----:B------:R-:W-:Y:S01]  /*2380*/  VIADD R26, R26, 0xffffffff ;  /* 0xffffffff1a1a7836 */ /* 0x000fe20000000000 */
[----:B------:R-:W-:Y:S05]  /*2390*/  YIELD ;  /* 0x0000000000007946 */ /* 0x000fea0003800000 */
[----:B------:R-:W-:Y:S01]  /*23a0*/  IMAD R45, R184, 0x4000, R214 ;  /* 0x00004000b82d7824 */ /* 0x000fe200078e02d6 */
[----:B------:R-:W-:Y:S01]  /*23b0*/  ISETP.GT.AND P3, PT, R26, R25, PT ;  /* 0x000000191a00720c */ /* 0x000fe20003f64270 */
[----:B------:R-:W-:Y:S03]  /*23c0*/  BSSY B0, `(.L_x_7767) ;  /* 0x0000587000007945 */ /* 0x000fe60003800000 */
[----:B------:R-:W-:-:S02]  /*23d0*/  LEA R110, R45, R2, 0x1 ;  /* 0x000000022d6e7211 */ /* 0x000fc400078e08ff */
[----:B------:R-:W-:Y:S02]  /*23e0*/  P2R R106, PR, RZ, 0x8 ;  /* 0x00000008ff6a7803 */ /* 0x000fe40000000000 */
        /* <DEDUP_REMOVED lines=8> */
[----:B------:R-:W-:Y:S02]  /*2470*/  IMAD R114, R26, -0x80, R24 ;  /* 0xffffff801a727824 */ /* 0x000fe400078e0218 */
[----:B------:R-:W-:-:S02]  /*2480*/  IMAD R45, R44, R127, R45 ;  /* 0x0000007f2c2d7224 */ /* 0x000fc400078e022d */
[----:B------:R-:W-:Y:S01]  /*2490*/  IMAD R47, R44, R11, R46 ;  /* 0x0000000b2c2f7224 */ /* 0x000fe200078e022e */
[----:B------:R-:W-:Y:S01]  /*24a0*/  VIMNMX R114, R114, 0x80, PT ;  /* 0x0000008072727848 */ /* 0x000fe20003fe0100 */
[----:B------:R-:W-:Y:S02]  /*24b0*/  IMAD R49, R44, R6, R49 ;  /* 0x000000062c317224 */ /* 0x000fe400078e0231 */
[----:B------:R-:W-:-:S04]  /*24c0*/  IMAD.WIDE.U32 R118, R127, R26, RZ ;  /* 0x0000001a7f767225 */ /* 0x000fc800078e00ff */
[----:B------:R-:W-:-:S04]  /*24d0*/  IMAD.WIDE.U32 R78, R11, R26, RZ ;  /* 0x0000001a0b4e7225 */ /* 0x000fc800078e00ff */
[----:B------:R-:W-:-:S04]  /*24e0*/  IMAD.WIDE.U32 R76, R6, R26, RZ ;  /* 0x0000001a064c7225 */ /* 0x000fc800078e00ff */
[----:B------:R-:W-:Y:S02]  /*24f0*/  IMAD.IADD R120, R119, 0x1, R45 ;  /* 0x0000000177787824 */ /* 0x000fe400078e022d */
        /* <DEDUP_REMOVED lines=14> */
[----:B------:R-:W-:Y:S02]  /*25e0*/  CS2R R82, SRZ ;  /* 0x0000000000527805 */ /* 0x000fe4000001ff00 */
[----:B------:R-:W-:Y:S02]  /*25f0*/  IADD3.X R46, R122, R29, RZ, P0, !PT ;  /* 0x0000001d7a2e7210 */ /* 0x000fe400007fe4ff */
        /* <DEDUP_REMOVED lines=15> */
.L_x_7771:
[----:B------:R-:W-:Y:S05]  /*26f0*/  BSYNC B1 ;  /* 0x0000000000017941 */ /* 0x000fea0003800000 */
.L_x_7770:
[----:B------:R-:W-:Y:S01]  /*2700*/  ISETP.GE.AND P4, PT, R188, R114, PT ;  /* 0x00000072bc00720c */ /* 0x000fe20003f86270 */
[----:B0----5:R-:W-:Y:S01]  /*2710*/  IMAD.MOV.U32 R44, RZ, RZ, R72 ;  /* 0x000000ffff2c7224 */ /* 0x021fe200078e0048 */
[----:B------:R-:W-:Y:S01]  /*2720*/  MOV R46, R80 ;  /* 0x00000050002e7202 */ /* 0x000fe20000000f00 */
[----:B------:R-:W-:Y:S01]  /*2730*/  IMAD.MOV.U32 R45, RZ, RZ, R73 ;  /* 0x000000ffff2d7224 */ /* 0x000fe200078e0049 */
[----:B------:R-:W-:Y:S01]  /*2740*/  BSSY B1, `(.L_x_7772) ;  /* 0x0000024000017945 */ /* 0x000fe20003800000 */
[----:B------:R-:W-:Y:S01]  /*2750*/  IMAD.MOV.U32 R47, RZ, RZ, R81 ;  /* 0x000000ffff2f7224 */ /* 0x000fe200078e0051 */
[----:B------:R-:W-:Y:S02]  /*2760*/  PRMT R140, R140, 0x5410, R46 ;  /* 0x000054108c8c7816 */ /* 0x000fe4000000002e */
[----:B------:R-:W-:Y:S02]  /*2770*/  CS2R R68, SRZ ;  /* 0x0000000000447805 */ /* 0x000fe4000001ff00 */
[----:B------:R-:W-:Y:S01]  /*2780*/  PRMT R132, R44, 0x5410, R45 ;  /* 0x000054102c847816 */ /* 0x000fe2000000002d */
[----:B------:R-:W-:Y:S01]  /*2790*/  IMAD.MOV.U32 R44, RZ, RZ, R74 ;  /* 0x000000ffff2c7224 */ /* 0x000fe200078e004a */
[----:B------:R-:W-:Y:S01]  /*27a0*/  PRMT R139, R47, 0x7610, R139 ;  /* 0x000076102f8b7816 */ /* 0x000fe2000000008b */
[----:B------:R-:W-:Y:S01]  /*27b0*/  IMAD.MOV.U32 R45, RZ, RZ, R75 ;  /* 0x000000ffff2d7224 */ /* 0x000fe200078e004b */
[----:B------:R-:W-:Y:S01]  /*27c0*/  MOV R46, R82 ;  /* 0x00000052002e7202 */ /* 0x000fe20000000f00 */
[----:B------:R-:W-:Y:S01]  /*27d0*/  IMAD.MOV.U32 R47, RZ, RZ, R83 ;  /* 0x000000ffff2f7224 */ /* 0x000fe200078e0053 */
[----:B------:R-:W-:-:S02]  /*27e0*/  CS2R R66, SRZ ;  /* 0x0000000000427805 */ /* 0x000fc4000001ff00 */
[----:B------:R-:W-:Y:S02]  /*27f0*/  CS2R R70, SRZ ;  /* 0x0000000000467805 */ /* 0x000fe4000001ff00 */
[----:B------:R-:W-:Y:S02]  /*2800*/  PRMT R133, R44, 0x5410, R45 ;  /* 0x000054102c857816 */ /* 0x000fe4000000002d */
[----:B------:R-:W-:Y:S02]  /*2810*/  PRMT R140, R46, 0x7610, R140 ;  /* 0x000076102e8c7816 */ /* 0x000fe4000000008c */
        /* <DEDUP_REMOVED lines=22> */
.L_x_7773:
[----:B------:R-:W-:Y:S05]  /*2980*/  BSYNC B1 ;  /* 0x0000000000017941 */ /* 0x000fea0003800000 */
.L_x_7772:
        /* <DEDUP_REMOVED lines=17> */
[----:B------:R-:W-:Y:S02]  /*2aa0*/  CS2R R62, SRZ ;  /* 0x00000000003e7805 */ /* 0x000fe4000001ff00 */
[----:B------:R-:W-:Y:S02]  /*2ab0*/  PRMT R129, R46, 0x5410, R47 ;  /* 0x000054102e817816 */ /* 0x000fe4000000002f */
[----:B------:R-:W-:Y:S02]  /*2ac0*/  CS2R R52, SRZ ;  /* 0x0000000000347805 */ /* 0x000fe4000001ff00 */
[----:B------:R-:W-:-:S02]  /*2ad0*/  CS2R R50, SRZ ;  /* 0x0000000000327805 */ /* 0x000fc4000001ff00 */
        /* <DEDUP_REMOVED lines=23> */
.L_x_7775:
[----:B------:R-:W-:Y:S05]  /*2c50*/  BSYNC B1 ;  /* 0x0000000000017941 */ /* 0x000fea0003800000 */
.L_x_7774:
        /* <DEDUP_REMOVED lines=31> */
.L_x_7777:
[----:B------:R-:W-:Y:S05]  /*2e50*/  BSYNC B1 ;  /* 0x0000000000017941 */ /* 0x000fea0003800000 */
.L_x_7776:
[----:B01---5:R-:W-:Y:S01]  /*2e60*/  IMAD.MOV.U32 R45, RZ, RZ, R57 ;  /* 0x000000ffff2d7224 */ /* 0x023fe200078e0039 */
[----:B------:R-:W-:Y:S01]  /*2e70*/  MOV R44, R56 ;  /* 0x00000038002c7202 */ /* 0x000fe20000000f00 */
[----:B------:R-:W-:Y:S01]  /*2e80*/  IMAD.MOV.U32 R46, RZ, RZ, R60 ;  /* 0x000000ffff2e7224 */ /* 0x000fe200078e003c */
[----:B------:R-:W-:Y:S01]  /*2e90*/  ISETP.NE.AND P0, PT, R197, 0x3, PT ;  /* 0x00000003c500780c */ /* 0x000fe20003f05270 */
        /* <DEDUP_REMOVED lines=19> */
[----:B------:R-:W-:-:S05]  /*2fd0*/  IMAD.MOV.U32 R47, RZ, RZ, R55 ;  /* 0x000000ffff2f7224 */ /* 0x000fca00078e0037 */
[----:B------:R-:W-:Y:S01]  /*2fe0*/  PRMT R131, R46, 0x5410, R47 ;  /* 0x000054102e837816 */ /* 0x000fe2000000002f */
[----:B------:R-:W-:Y:S06]  /*2ff0*/  @!P0 BRA `(.L_x_7778) ;  /* 0x0000000000048947 */ /* 0x000fec0003800000 */
[----:B------:R-:W-:Y:S01]  /*3000*/  BPT.TRAP 0x1 ;  /* 0x000000040000795c */ /* 0x000fe20000300000 */
.L_x_7778:
[----:B------:R-:W-:Y:S01]  /*3010*/  LEA R105, R184, R2, 0x3 ;  /* 0x00000002b8697211 */ /* 0x000fe200078e18ff */
[----:B------:R-:W-:Y:S01]  /*3020*/  BSSY B1, `(.L_x_7779) ;  /* 0x0000004000017945 */ /* 0x000fe20003800000 */
[----:B------:R-:W-:-:S04]  /*3030*/  SHF.L.U32 R122, R191, 0x1f, RZ ;  /* 0x0000001fbf7a7819 */ /* 0x000fc800000006ff */
[----:B------:R-:W0:Y:S02]  /*3040*/  SYNCS.PHASECHK.TRANS64.TRYWAIT P6, [R105+URZ+0x28890], R122 ;  /* 0x0288907a690075a7 */ /* 0x000e2400080c017f */
[----:B0-----:R-:W-:Y:S05]  /*3050*/  @!P6 BRA `(.L_x_7780) ;  /* 0x000001bc007ce947 */ /* 0x001fea0003800000 */
.L_x_8087:
[----:B------:R-:W-:Y:S05]  /*3060*/  BSYNC B1 ;  /* 0x0000000000017941 */ /* 0x000fea0003800000 */
.L_x_7779:
        /* <DEDUP_REMOVED lines=53> */
.L_x_7786:
[----:B------:R-:W-:Y:S05]  /*33c0*/  BSYNC B3 ;  /* 0x0000000000037941 */ /* 0x000fea0003800000 */
.L_x_7785:
[----:B------:R-:W-:Y:S02]  /*33d0*/  ULDC.64 UR4, c[0x0][0x2d8] ;  /* 0x0000b60000047ab9 */ /* 0x000fe40000000a00 */
[----:B------:R-:W-:-:S04]  /*33e0*/  LEA R76, P3, R77, UR4, 0x1 ;  /* 0x000000044d4c7c11 */ /* 0x000fc8000f8608ff */
[----:B------:R-:W-:-:S05]  /*33f0*/  LEA.HI.X R77, R77, UR5, R144, 0x1, P3 ;  /* 0x000000054d4d7c11 */ /* 0x000fca00098f0c90 */
[----:B--2---:R1:W-:Y:S04]  /*3400*/  STG.E.128 desc[UR38][R76.64], R44 ;  /* 0x0000002c4c007986 */ /* 0x0043e8000c101d26 */
.L_x_7784:
[----:B------:R-:W-:Y:S05]  /*3410*/  BSYNC B2 ;  /* 0x0000000000027941 */ /* 0x000fea0003800000 */
.L_x_7783:
[----:B------:R-:W-:Y:S05]  /*3420*/  @P1 BRA `(.L_x_7782) ;  /* 0x0000000000d01947 */ /* 0x000fea0003800000 */
[----:B-1----:R1:W2:Y:S01]  /*3430*/  LDS.128 R44, [R110+0x1c400] ;  /* 0x01c400006e2c7984 */ /* 0x0022a20000000c00 */
        /* <DEDUP_REMOVED lines=46> */
.L_x_7788:
[----:B------:R-:W-:Y:S05]  /*3720*/  BSYNC B2 ;  /* 0x0000000000027941 */ /* 0x000fea0003800000 */
.L_x_7787:
[----:B------:R-:W-:Y:S02]  /*3730*/  ULDC.64 UR4, c[0x0][0x2d8] ;  /* 0x0000b60000047ab9 */ /* 0x000fe40000000a00 */
[----:B------:R-:W-:-:S04]  /*3740*/  LEA R72, P3, R142, UR4, 0x1 ;  /* 0x000000048e487c11 */ /* 0x000fc8000f8608ff */
[----:B------:R-:W-:-:S05]  /*3750*/  LEA.HI.X R73, R142, UR5, R141, 0x1, P3 ;  /* 0x000000058e497c11 */ /* 0x000fca00098f0c8d */
[----:B--2---:R2:W-:Y:S04]  /*3760*/  STG.E.128 desc[UR38][R72.64], R44 ;  /* 0x0000002c48007986 */ /* 0x0045e8000c101d26 */
.L_x_7782:
[----:B------:R-:W-:Y:S05]  /*3770*/  BSYNC B1 ;  /* 0x0000000000017941 */ /* 0x000fea0003800000 */
.L_x_7781:
        /* <DEDUP_REMOVED lines=53> */
.L_x_7794:
[----:B------:R-:W-:Y:S05]  /*3ad0*/  BSYNC B3 ;  /* 0x0000000000037941 */ /* 0x000fea0003800000 */
.L_x_7793:
[----:B------:R-:W-:Y:S02]  /*3ae0*/  ULDC.64 UR4, c[0x0][0x2d8] ;  /* 0x0000b60000047ab9 */ /* 0x000fe40000000a00 */
[----:B------:R-:W-:-:S04]  /*3af0*/  LEA R68, P3, R74, UR4, 0x1 ;  /* 0x000000044a447c11 */ /* 0x000fc8000f8608ff */
[----:B------:R-:W-:-:S05]  /*3b00*/  LEA.HI.X R69, R74, UR5, R75, 0x1, P3 ;  /* 0x000000054a457c11 */ /* 0x000fca00098f0c4b */
[----:B--2---:R2:W-:Y:S04]  /*3b10*/  STG.E.128 desc[UR38][R68.64], R44 ;  /* 0x0000002c44007986 */ /* 0x0045e8000c101d26 */
.L_x_7792:
[----:B------:R-:W-:Y:S05]  /*3b20*/  BSYNC B2 ;  /* 0x0000000000027941 */ /* 0x000fea0003800000 */
.L_x_7791:
        /* <DEDUP_REMOVED lines=48> */
.L_x_7796:
[----:B------:R-:W-:Y:S05]  /*3e30*/  BSYNC B2 ;  /* 0x0000000000027941 */ /* 0x000fea0003800000 */
.L_x_7795:
[----:B------:R-:W-:Y:S02]  /*3e40*/  ULDC.64 UR4, c[0x0][0x2d8] ;  /* 0x0000b60000047ab9 */ /* 0x000fe40000000a00 */
[----:B------:R-:W-:-:S04]  /*3e50*/  LEA R64, P3, R75, UR4, 0x1 ;  /* 0x000000044b407c11 */ /* 0x000fc8000f8608ff */
[----:B------:R-:W-:-:S05]  /*3e60*/  LEA.HI.X R65, R75, UR5, R76, 0x1, P3 ;  /* 0x000000054b417c11 */ /* 0x000fca00098f0c4c */
[----:B--2---:R3:W-:Y:S04]  /*3e70*/  STG.E.128 desc[UR38][R64.64], R44 ;  /* 0x0000002c40007986 */ /* 0x0047e8000c101d26 */
.L_x_7790:
[----:B------:R-:W-:Y:S05]  /*3e80*/  BSYNC B1 ;  /* 0x0000000000017941 */ /* 0x000fea0003800000 */
.L_x_7789:
[----:B------:R-:W-:Y:S01]  /*3e90*/  ISETP.NE.AND P3, PT, R134, RZ, PT ;  /* 0x000000ff8600720c */ /* 0x000fe20003f65270 */
[----:B------:R-:W-:-:S12]  /*3ea0*/  BSSY B1, `(.L_x_7797) ;  /* 0x0000070000017945 */ /* 0x000fd80003800000 */
[----:B------:R-:W-:Y:S05]  /*3eb0*/  @P3 BRA `(.L_x_7798) ;  /* 0x0000000400b83947 */ /* 0x000fea0003800000 */
[----:B--2---:R-:W-:Y:S01]  /*3ec0*/  IADD3 R73, P3, P4, R4, R118, R16 ;  /* 0x0000007604497210 */ /* 0x004fe20007c7e010 */
[----:B------:R-:W-:Y:S03]  /*3ed0*/  BSSY B2, `(.L_x_7799) ;  /* 0x0000037000027945 */ /* 0x000fe60003800000 */
[----:B------:R-:W-:Y:S01]  /*3ee0*/  IADD3.X R75, R20, R120, R17, P3, P4 ;  /* 0x00000078144b7210 */ /* 0x000fe20001fe8411 */
[----:B------:R-:W-:Y:S08]  /*3ef0*/  @P2 BRA `(.L_x_7800) ;  /* 0x0000000000d02947 */ /* 0x000ff00003800000 */
[----:B-1-3--:R1:W2:Y:S01]  /*3f00*/  LDS.128 R44, [R110+0x1a400] ;  /* 0x01a400006e2c7984 */ /* 0x00a2a20000000c00 */
        /* <DEDUP_REMOVED lines=46> */
.L_x_7802:
[----:B------:R-:W-:Y:S05]  /*41f0*/  BSYNC B3 ;  /* 0x0000000000037941 */ /* 0x000fea0003800000 */
.L_x_7801:
[----:B------:R-:W-:Y:S02]  /*4200*/  ULDC.64 UR4, c[0x0][0x2d8] ;  /* 0x0000b60000047ab9 */ /* 0x000fe40000000a00 */
[----:B------:R-:W-:-:S04]  /*4210*/  LEA R60, P3, R71, UR4, 0x1 ;  /* 0x00000004473c7c11 */ /* 0x000fc8000f8608ff */
[----:B------:R-:W-:-:S05]  /*4220*/  LEA.HI.X R61, R71, UR5, R72, 0x1, P3 ;  /* 0x00000005473d7c11 */ /* 0x000fca00098f0c48 */
[----:B--2---:R2:W-:Y:S04]  /*4230*/  STG.E.128 desc[UR38][R60.64], R44 ;  /* 0x0000002c3c007986 */ /* 0x0045e8000c101d26 */
.L_x_7800:
[----:B------:R-:W-:Y:S05]  /*4240*/  BSYNC B2 ;  /* 0x0000000000027941 */ /* 0x000fea0003800000 */
.L_x_7799:
[----:B------:R-:W-:Y:S05]  /*4250*/  @P1 BRA `(.L_x_7798) ;  /* 0x0000000000d01947 */ /* 0x000fea0003800000 */
[----:B-123--:R1:W2:Y:S01]  /*4260*/  LDS.128 R44, [R110+0x1e400] ;  /* 0x01e400006e2c7984 */ /* 0x00e2a20000000c00 */
        /* <DEDUP_REMOVED lines=46> */
.L_x_7804:
[----:B------:R-:W-:Y:S05]  /*4550*/  BSYNC B2 ;  /* 0x0000000000027941 */ /* 0x000fea0003800000 */
.L_x_7803:
[----:B------:R-:W-:Y:S02]  /*4560*/  ULDC.64 UR4, c[0x0][0x2d8] ;  /* 0x0000b60000047ab9 */ /* 0x000fe40000000a00 */
[----:B------:R-:W-:-:S04]  /*4570*/  LEA R56, P3, R67, UR4, 0x1 ;  /* 0x0000000443387c11 */ /* 0x000fc8000f8608ff */
[----:B------:R-:W-:-:S05]  /*4580*/  LEA.HI.X R57, R67, UR5, R68, 0x1, P3 ;  /* 0x0000000543397c11 */ /* 0x000fca00098f0c44 */
[----:B--2---:R4:W-:Y:S04]  /*4590*/  STG.E.128 desc[UR38][R56.64], R44 ;  /* 0x0000002c38007986 */ /* 0x0049e8000c101d26 */
.L_x_7798:
[----:B------:R-:W-:Y:S05]  /*45a0*/  BSYNC B1 ;  /* 0x0000000000017941 */ /* 0x000fea0003800000 */
.L_x_7797:
[----:B------:R-:W-:Y:S05]  /*45b0*/  @P5 BRA `(.L_x_7805) ;  /* 0x00000034009c5947 */ /* 0x000fea0003800000 */
[----:B------:R-:W-:Y:S01]  /*45c0*/  IADD3 R118, P3, P4, R107, R118, R16 ;  /* 0x000000766b767210 */ /* 0x000fe20007c7e010 */
[----:B------:R-:W-:Y:S03]  /*45d0*/  BSSY B1, `(.L_x_7806) ;  /* 0x0000037000017945 */ /* 0x000fe60003800000 */
[----:B----4-:R-:W-:Y:S01]  /*45e0*/  IADD3.X R57, R28, R120, R17, P3, P4 ;  /* 0x000000781c397210 */ /* 0x010fe20001fe8411 */
[----:B------:R-:W-:Y:S08]  /*45f0*/  @P2 BRA `(.L_x_7807) ;  /* 0x0000000000d02947 */ /* 0x000ff00003800000 */
[----:B-123--:R1:W2:Y:S01]  /*4600*/  LDS.128 R44, [R110+0x1b400] ;  /* 0x01b400006e2c7984 */ /* 0x00e2a20000000c00 */
        /* <DEDUP_REMOVED lines=45> */
.L_x_7809:
[----:B------:R-:W-:Y:S05]  /*48e0*/  BSYNC B2 ;  /* 0x0000000000027941 */ /* 0x000fea0003800000 */
.L_x_7808:
[----:B------:R-:W-:Y:S01]  /*48f0*/  ULDC.64 UR4, c[0x0][0x2d8] ;  /* 0x0000b60000047ab9 */ /* 0x000fe20000000a00 */
[----:B------:R-:W-:Y:S01]  /*4900*/  IMAD.X R53, R57, 0x1, R32, P3 ;  /* 0x0000000139357824 */ /* 0x000fe200018e0620 */
[----:B------:R-:W-:-:S04]  /*4910*/  LEA R52, P3, R64, UR4, 0x1 ;  /* 0x0000000440347c11 */ /* 0x000fc8000f8608ff */
[----:B------:R-:W-:-:S05]  /*4920*/  LEA.HI.X R53, R64, UR5, R53, 0x1, P3 ;  /* 0x0000000540357c11 */ /* 0x000fca00098f0c35 */
[----:B--2---:R4:W-:Y:S04]  /*4930*/  STG.E.128 desc[UR38][R52.64], R44 ;  /* 0x0000002c34007986 */ /* 0x0049e8000c101d26 */
.L_x_7807:
[----:B------:R-:W-:Y:S05]  /*4940*/  BSYNC B1 ;  /* 0x0000000000017941 */ /* 0x000fea0003800000 */
.L_x_7806:
        /* <DEDUP_REMOVED lines=47> */
.L_x_7811:
[----:B------:R-:W-:Y:S05]  /*4c40*/  BSYNC B1 ;  /* 0x0000000000017941 */ /* 0x000fea0003800000 */
.L_x_7810:
[----:B------:R-:W-:Y:S01]  /*4c50*/  ULDC.64 UR4, c[0x0][0x2d8] ;  /* 0x0000b60000047ab9 */ /* 0x000fe20000000a00 */
[----:B------:R-:W-:Y:S01]  /*4c60*/  IMAD.X R57, R57, 0x1, R102, P3 ;  /* 0x0000000139397824 */ /* 0x000fe200018e0666 */
[----:B------:R-:W-:-:S04]  /*4c70*/  LEA R48, P3, R60, UR4, 0x1 ;  /* 0x000000043c307c11 */ /* 0x000fc8000f8608ff */
[----:B------:R-:W-:-:S05]  /*4c80*/  LEA.HI.X R49, R60, UR5, R57, 0x1, P3 ;  /* 0x000000053c317c11 */ /* 0x000fca00098f0c39 */
[----:B--2---:R1:W-:Y:S01]  /*4c90*/  STG.E.128 desc[UR38][R48.64], R44 ;  /* 0x0000002c30007986 */ /* 0x0043e2000c101d26 */
[----:B------:R-:W-:Y:S05]  /*4ca0*/  BRA `(.L_x_7805) ;  /* 0x0000002c00e07947 */ /* 0x000fea0003800000 */
.L_x_7769:
        /* <DEDUP_REMOVED lines=64> */
[----:B------:R-:W-:Y:S01]  /*50b0*/  MOV R72, R78 ;  /* 0x0000004e00487202 */ /* 0x000fe20000000f00 */
[----:B------:R-:W-:Y:S01]  /*50c0*/  IMAD.MOV.U32 R73, RZ, RZ, R122 ;  /* 0x000000ffff497224 */ /* 0x000fe200078e007a */
[----:B------:R-:W-:Y:S01]  /*50d0*/  ULDC.64 UR4, c[0x0][0x3c8] ;  /* 0x0000f20000047ab9 */ /* 0x000fe20000000a00 */
[----:B------:R-:W-:Y:S01]  /*50e0*/  IMAD.MOV.U32 R77, RZ, RZ, R105 ;  /* 0x000000ffff4d7224 */ /* 0x000fe200078e0069 */
        /* <DEDUP_REMOVED lines=16> */
.L_x_7813:
[----:B------:R-:W-:Y:S05]  /*51f0*/  BSYNC B1 ;  /* 0x0000000000017941 */ /* 0x000fea0003800000 */
.L_x_7812:
[----:B-----5:R-:W-:Y:S01]  /*5200*/  IMAD.MOV.U32 R76, RZ, RZ, R70 ;  /* 0x000000ffff4c7224 */ /* 0x020fe200078e0046 */
        /* <DEDUP_REMOVED lines=56> */
.L_x_7814:
[----:B------:R-:W-:Y:S01]  /*5590*/  IMAD R105, R184, 0x8, R2 ;  /* 0x00000008b8697824 */ /* 0x000fe200078e0202 */
[----:B------:R-:W-:Y:S01]  /*55a0*/  SHF.L.U32 R122, R191, 0x1f, RZ ;  /* 0x0000001fbf7a7819 */ /* 0x000fe200000006ff */
[----:B------:R-:W0:Y:S01]  /*55b0*/  LDC R129, c[0x0][0x2e4] ;  /* 0x0000b900ff817b82 */ /* 0x000e220000000800 */
[----:B------:R-:W-:Y:S01]  /*55c0*/  MOV R119, R120 ;  /* 0x0000007800777202 */ /* 0x000fe20000000f00 */
[----:B------:R-:W-:Y:S01]  /*55d0*/  BSSY B1, `(.L_x_7815) ;  /* 0x0000005000017945 */ /* 0x000fe20003800000 */
[----:B------:R-:W1:Y:S05]  /*55e0*/  SYNCS.PHASECHK.TRANS64.TRYWAIT P4, [R105+URZ+0x28890], R122 ;  /* 0x0288907a690075a7 */ /* 0x000e6a000808017f */
[----:B------:R-:W2:Y:S01]  /*55f0*/  LDC.64 R120, c[0x0][0x2f0] ;  /* 0x0000bc00ff787b82 */ /* 0x000ea20000000a00 */
[----:B0-----:R-:W-:Y:S01]  /*5600*/  IMAD.IADD R131, R129, 0x1, -R116 ;  /* 0x0000000181837824 */ /* 0x001fe200078e0a74 */
[----:B-1----:R-:W-:Y:S06]  /*5610*/  @!P4 BRA `(.L_x_7816) ;  /* 0x000001980020c947 */ /* 0x002fec0003800000 */
.L_x_8088:
[----:B------:R-:W-:Y:S05]  /*5620*/  BSYNC B1 ;  /* 0x0000000000017941 */ /* 0x000fea0003800000 */
.L_x_7815:
        /* <DEDUP_REMOVED lines=18> */
[----:B------:R-:W-:Y:S02]  /*5750*/  LOP3.LUT R77, R147, 0x38, RZ, 0xc0, !PT ;  /* 0x00000038934d7812 */ /* 0x000fe400078ec0ff */
[----:B------:R-:W-:Y:S02]  /*5760*/  SHF.L.U32 R78, R76, 0xa, RZ ;  /* 0x0000000a4c4e7819 */ /* 0x000fe400000006ff */
[----:B------:R-:W-:Y:S02]  /*5770*/  LOP3.LUT R76, R77, 0x1c0, R202, 0xf8, !PT ;  /* 0x000001c04d4c7812 */ /* 0x000fe400078ef8ca */
[----:B------:R-:W-:Y:S02]  /*5780*/  LOP3.LUT R77, R78, 0x7fffe000, RZ, 0xc0, !PT ;  /* 0x7fffe0004e4d7812 */ /* 0x000fe400078ec0ff */
[----:B------:R-:W-:-:S04]  /*5790*/  LOP3.LUT R76, R76, R209, RZ, 0x3c, !PT ;  /* 0x000000d14c4c7212 */ /* 0x000fc800078e3cff */
        /* <DEDUP_REMOVED lines=14> */
[----:B------:R-:W-:Y:S02]  /*5880*/  SHF.R.U64 R48, R48, 0x10, R49 ;  /* 0x0000001030307819 */ /* 0x000fe40000001231 */
[--C-:B------:R-:W-:Y:S01]  /*5890*/  SHF.R.U64 R45, R46, 0x10, R47.reuse ;  /* 0x000000102e2d7819 */ /* 0x100fe2000000122f */
[----:B------:R-:W-:Y:S01]  /*58a0*/  HADD2.F32 R152, -RZ, R152.H0_H0 ;  /* 0x20000098ff987230 */ /* 0x000fe20000004100 */
[----:B------:R-:W-:Y:S01]  /*58b0*/  SHF.R.U32.HI R49, RZ, 0x10, R47 ;  /* 0x00000010ff317819 */ /* 0x000fe2000001162f */
[----:B-1----:R-:W-:Y:S01]  /*58c0*/  HADD2.F32 R47, -RZ, R77.H0_H0 ;  /* 0x2000004dff2f7230 */ /* 0x002fe20000004100 */
[--C-:B------:R-:W-:Y:S01]  /*58d0*/  SHF.R.U64 R46, R50, 0x10, R51.reuse ;  /* 0x00000010322e7819 */ /* 0x100fe20000001233 */
[--C-:B--2---:R-:W-:Y:S01]  /*58e0*/  HADD2.F32 R50, -RZ, R81.reuse.H0_H0 ;  /* 0x20000051ff327230 */ /* 0x104fe20000004100 */
[----:B------:R-:W-:Y:S01]  /*58f0*/  SHF.R.U32.HI R149, RZ, 0x10, R51 ;  /* 0x00000010ff957819 */ /* 0x000fe20000011633 */
[----:B------:R-:W-:-:S02]  /*5900*/  HADD2.F32 R51, -RZ, R81.H1_H1 ;  /* 0x30000051ff337230 */ /* 0x000fc40000004100 */
[-C--:B------:R-:W-:Y:S01]  /*5910*/  FMUL.FTZ R81, R47, R150.reuse ;  /* 0x000000962f517220 */ /* 0x080fe20000410000 */
[----:B------:R-:W-:Y:S02]  /*5920*/  HADD2.F32 R77, -RZ, R77.H1_H1 ;  /* 0x3000004dff4d7230 */ /* 0x000fe40000004100 */
[C---:B------:R-:W-:Y:S01]  /*5930*/  FMUL.FTZ R156, R50.reuse, R150 ;  /* 0x00000096329c7220 */ /* 0x040fe20000410000 */
[----:B------:R-:W-:Y:S02]  /*5940*/  HADD2.F32 R45, -RZ, R45.H0_H0 ;  /* 0x2000002dff2d7230 */ /* 0x000fe40000004100 */
[-C--:B------:R-:W-:Y:S01]  /*5950*/  FMUL.FTZ R150, R51, R154.reuse ;  /* 0x0000009a33967220 */ /* 0x080fe20000410000 */
[-C--:B------:R-:W-:Y:S01]  /*5960*/  FFMA.FTZ R50, R50, R151.reuse, R81 ;  /* 0x0000009732327223 */ /* 0x080fe20000010051 */
[C---:B------:R-:W-:Y:S01]  /*5970*/  FMUL.FTZ R154, R77.reuse, R154 ;  /* 0x0000009a4d9a7220 */ /* 0x040fe20000410000 */
[----:B------:R-:W-:Y:S02]  /*5980*/  HADD2.F32 R81, -RZ, R83.H0_H0 ;  /* 0x20000053ff517230 */ /* 0x000fe40000004100 */
[-C--:B------:R-:W-:Y:S01]  /*5990*/  FFMA.FTZ R150, R77, R152.reuse, -R150 ;  /* 0x000000984d967223 */ /* 0x080fe20000010896 */
[----:B------:R-:W-:Y:S01]  /*59a0*/  FFMA.FTZ R47, R47, R151, -R156 ;  /* 0x000000972f2f7223 */ /* 0x000fe2000001089c */
[----:B------:R-:W-:Y:S01]  /*59b0*/  FFMA.FTZ R51, R51, R152, R154 ;  /* 0x0000009833337223 */ /* 0x000fe2000001009a */
[----:B------:R-:W-:-:S02]  /*59c0*/  HADD2.F32 R152, -RZ, R148.H0_H0 ;  /* 0x20000094ff987230 */ /* 0x000fc40000004100 */
[----:B------:R-:W-:Y:S01]  /*59d0*/  HADD2.F32 R148, -RZ, R148.H1_H1 ;  /* 0x30000094ff947230 */ /* 0x000fe20000004100 */
[----:B------:R-:W-:Y:S01]  /*59e0*/  F2FP.F16.F32.PACK_AB R47, R150, R47 ;  /* 0x0000002f962f723e */ /* 0x000fe200000000ff */
[----:B------:R-:W-:Y:S01]  /*59f0*/  HADD2.F32 R77, -RZ, R79.H0_H0 ;  /* 0x2000004fff4d7230 */ /* 0x000fe20000004100 */
[----:B------:R-:W-:Y:S01]  /*5a00*/  F2FP.F16.F32.PACK_AB R50, R51, R50 ;  /* 0x000000323332723e */ /* 0x000fe200000000ff */
[----:B------:R-:W-:Y:S02]  /*5a10*/  HADD2.F32 R83, -RZ, R83.H1_H1 ;  /* 0x30000053ff537230 */ /* 0x000fe40000004100 */
[-C--:B------:R-:W-:Y:S01]  /*5a20*/  FMUL.FTZ R158, R81, R148.reuse ;  /* 0x00000094519e7220 */ /* 0x080fe20000410000 */
[----:B------:R-:W-:Y:S02]  /*5a30*/  HADD2.F32 R156, -RZ, R149.H0_H0 ;  /* 0x20000095ff9c7230 */ /* 0x000fe40000004100 */
[----:B------:R-:W-:Y:S01]  /*5a40*/  FMUL.FTZ R148, R77, R148 ;  /* 0x000000944d947220 */ /* 0x000fe20000410000 */
[----:B------:R-:W-:-:S02]  /*5a50*/  HADD2.F32 R79, -RZ, R79.H1_H1 ;  /* 0x3000004fff4f7230 */ /* 0x000fc40000004100 */
[----:B------:R-:W-:Y:S02]  /*5a60*/  HADD2.F32 R154, -RZ, R49.H0_H0 ;  /* 0x20000031ff9a7230 */ /* 0x000fe40000004100 */
[----:B------:R-:W-:Y:S01]  /*5a70*/  FMUL.FTZ R160, R83, R156 ;  /* 0x0000009c53a07220 */ /* 0x000fe20000410000 */
        /* <DEDUP_REMOVED lines=32> */
[----:B------:R-:W-:Y:S01]  /*5c80*/  FMUL.FTZ R81, R44, R81 ;  /* 0x000000512c517220 */ /* 0x000fe20000410000 */
[----:B------:R-:W-:Y:S01]  /*5c90*/  FMUL.FTZ R83, R78, R83 ;  /* 0x000000534e537220 */ /* 0x000fe20000410000 */
[-C--:B------:R-:W-:Y:S02]  /*5ca0*/  FFMA.FTZ R153, R44, R79.reuse, -R153 ;  /* 0x0000004f2c997223 */ /* 0x080fe40000010899 */
[----:B------:R-:W-:Y:S01]  /*5cb0*/  FFMA.FTZ R81, R46, R79, R81 ;  /* 0x0000004f2e517223 */ /* 0x000fe20000010051 */
[-C--:B------:R-:W-:Y:S01]  /*5cc0*/  FFMA.FTZ R82, R82, R45.reuse, R83 ;  /* 0x0000002d52527223 */ /* 0x080fe20000010053 */
[----:B------:R-:W-:Y:S01]  /*5cd0*/  FFMA.FTZ R78, R78, R45, -R155 ;  /* 0x0000002d4e4e7223 */ /* 0x000fe2000001089b */
[----:B------:R-:W-:Y:S01]  /*5ce0*/  F2FP.F16.F32.PACK_AB R83, R152, R77 ;  /* 0x0000004d9853723e */ /* 0x000fe200000000ff */
[----:B------:R-:W-:Y:S01]  /*5cf0*/  IMAD.MOV.U32 R77, RZ, RZ, R47 ;  /* 0x000000ffff4d7224 */ /* 0x000fe200078e002f */
[----:B------:R-:W-:-:S02]  /*5d00*/  F2FP.F16.F32.PACK_AB R79, R148, R49 ;  /* 0x00000031944f723e */ /* 0x000fc400000000ff */
[----:B------:R-:W-:Y:S01]  /*5d10*/  F2FP.F16.F32.PACK_AB R82, R82, R81 ;  /* 0x000000515252723e */ /* 0x000fe200000000ff */
[----:B------:R-:W-:Y:S01]  /*5d20*/  IMAD.MOV.U32 R81, RZ, RZ, R50 ;  /* 0x000000ffff517224 */ /* 0x000fe200078e0032 */
[----:B------:R-:W-:-:S07]  /*5d30*/  F2FP.F16.F32.PACK_AB R78, R78, R153 ;  /* 0x000000994e4e723e */ /* 0x000fce00000000ff */
.L_x_7820:
[----:B------:R-:W-:Y:S05]  /*5d40*/  BSYNC B2 ;  /* 0x0000000000027941 */ /* 0x000fea0003800000 */
.L_x_7819:
        /* <DEDUP_REMOVED lines=11> */
.L_x_7818:
[----:B------:R-:W-:Y:S05]  /*5e00*/  BSYNC B1 ;  /* 0x0000000000017941 */ /* 0x000fea0003800000 */
.L_x_7817:
        /* <DEDUP_REMOVED lines=18> */
[----:B------:R-:W-:-:S03]  /*5f30*/  LOP3.LUT R44, R201, 0x38, R80, 0xf8, !PT ;  /* 0x00000038c92c7812 */ /* 0x000fc600078ef850 */
[----:B------:R-:W-:Y:S01]  /*5f40*/  IMAD.SHL.U32 R46, R45, 0x400, RZ ;  /* 0x000004002d2e7824 */ /* 0x000fe200078e00ff */
[----:B------:R-:W-:-:S04]  /*5f50*/  LOP3.LUT R45, R44, R207, RZ, 0x3c, !PT ;  /* 0x000000cf2c2d7212 */ /* 0x000fc800078e3cff */
[----:B------:R-:W-:-:S04]  /*5f60*/  LOP3.LUT R46, R46, 0x7fffe000, RZ, 0xc0, !PT ;  /* 0x7fffe0002e2e7812 */ /* 0x000fc800078ec0ff */
[----:B------:R-:W-:Y:S01]  /*5f70*/  IADD3 R47, R45, R46, R208 ;  /* 0x0000002e2d2f7210 */ /* 0x000fe20007ffe0d0 */
[----:B------:R-:W-:-:S04]  /*5f80*/  IMAD R45, R184, 0x4000, R113 ;  /* 0x00004000b82d7824 */ /* 0x000fc800078e0271 */
[----:B------:R-:W-:Y:S01]  /*5f90*/  IMAD R47, R184, 0x4000, R47 ;  /* 0x00004000b82f7824 */ /* 0x000fe200078e022f */
[----:B------:R-:W-:-:S03]  /*5fa0*/  LEA R45, R45, R2, 0x1 ;  /* 0x000000022d2d7211 */ /* 0x000fc600078e08ff */
[----:B------:R-:W-:-:S03]  /*5fb0*/  IMAD R48, R47, 0x2, R2 ;  /* 0x000000022f307824 */ /* 0x000fc600078e0202 */
        /* <DEDUP_REMOVED lines=13> */
[----:B------:R-:W-:Y:S01]  /*6090*/  MOV R55, R48 ;  /* 0x0000003000377202 */ /* 0x000fe20000000f00 */
[--C-:B------:R-:W-:Y:S01]  /*60a0*/  HADD2.F32 R48, -RZ, R44.reuse.H0_H0 ;  /* 0x2000002cff307230 */ /* 0x100fe20000004100 */
[----:B------:R-:W-:Y:S01]  /*60b0*/  SHF.R.U32.HI R143, RZ, 0x10, R53 ;  /* 0x00000010ff8f7819 */ /* 0x000fe20000011635 */
[----:B------:R-:W-:Y:S01]  /*60c0*/  HADD2.F32 R51, -RZ, R44.H1_H1 ;  /* 0x3000002cff337230 */ /* 0x000fe20000004100 */
[--C-:B------:R-:W-:Y:S01]  /*60d0*/  SHF.R.U64 R53, R58, 0x10, R59.reuse ;  /* 0x000000103a357819 */ /* 0x100fe2000000123b */
[----:B------:R-:W-:Y:S01]  /*60e0*/  HADD2.F32 R44, -RZ, R45.H0_H0 ;  /* 0x2000002dff2c7230 */ /* 0x000fe20000004100 */
[----:B------:R-:W-:Y:S01]  /*60f0*/  SHF.R.U32.HI R125, RZ, 0x10, R59 ;  /* 0x00000010ff7d7819 */ /* 0x000fe2000001163b */
[----:B------:R-:W-:-:S02]  /*6100*/  HADD2.F32 R124, -RZ, R124.H0_H0 ;  /* 0x2000007cff7c7230 */ /* 0x000fc40000004100 */
[----:B------:R-:W-:Y:S02]  /*6110*/  HADD2.F32 R47, -RZ, R45.H1_H1 ;  /* 0x3000002dff2f7230 */ /* 0x000fe40000004100 */
        /* <DEDUP_REMOVED lines=11> */
[----:B------:R-:W-:Y:S01]  /*61d0*/  HADD2.F32 R58, -RZ, R57.H0_H0 ;  /* 0x20000039ff3a7230 */ /* 0x000fe20000004100 */
[----:B------:R-:W-:Y:S01]  /*61e0*/  F2FP.F16.F32.PACK_AB R47, R47, R44 ;  /* 0x0000002c2f2f723e */ /* 0x000fe200000000ff */
[----:B------:R-:W-:Y:S02]  /*61f0*/  HADD2.F32 R51, -RZ, R49.H0_H0 ;  /* 0x20000031ff337230 */ /* 0x000fe40000004100 */
[----:B------:R-:W-:Y:S02]  /*6200*/  HADD2.F32 R57, -RZ, R57.H1_H1 ;  /* 0x30000039ff397230 */ /* 0x000fe40000004100 */
[----:B------:R-:W-:Y:S02]  /*6210*/  HADD2.F32 R140, -RZ, R125.H0_H0 ;  /* 0x2000007dff8c7230 */ /* 0x000fe40000004100 */
[----:B------:R-:W-:Y:S02]  /*6220*/  HADD2.F32 R124, -RZ, R142.H0_H0 ;  /* 0x2000008eff7c7230 */ /* 0x000fe40000004100 */
[----:B------:R-:W-:Y:S01]  /*6230*/  FMUL.FTZ R142, R58, R83 ;  /* 0x000000533a8e7220 */ /* 0x000fe20000410000 */
[----:B------:R-:W-:-:S02]  /*6240*/  HADD2.F32 R59, -RZ, R138.H1_H1 ;  /* 0x3000008aff3b7230 */ /* 0x000fc40000004100 */
        /* <DEDUP_REMOVED lines=11> */
[--C-:B------:R-:W-:Y:S01]  /*6300*/  HADD2.F32 R49, -RZ, R54.reuse.H0_H0 ;  /* 0x20000036ff317230 */ /* 0x100fe20000004100 */
[----:B------:R-:W-:Y:S01]  /*6310*/  F2FP.F16.F32.PACK_AB R142, R143, R142 ;  /* 0x0000008e8f8e723e */ /* 0x000fe200000000ff */
[----:B------:R-:W-:Y:S02]  /*6320*/  HADD2.F32 R55, -RZ, R55.H1_H1 ;  /* 0x30000037ff377230 */ /* 0x000fe40000004100 */
[-C--:B------:R-:W-:Y:S01]  /*6330*/  FMUL.FTZ R124, R51, R58.reuse ;  /* 0x0000003a337c7220 */ /* 0x080fe20000410000 */
[----:B------:R-:W-:Y:S02]  /*6340*/  HADD2.F32 R54, -RZ, R54.H1_H1 ;  /* 0x30000036ff367230 */ /* 0x000fe40000004100 */
[----:B------:R-:W-:Y:S01]  /*6350*/  FMUL.FTZ R58, R49, R58 ;  /* 0x0000003a313a7220 */ /* 0x000fe20000410000 */
[----:B------:R-:W-:-:S02]  /*6360*/  HADD2.F32 R138, -RZ, R138.H0_H0 ;  /* 0x2000008aff8a7230 */ /* 0x000fc40000004100 */
[-C--:B------:R-:W-:Y:S01]  /*6370*/  FMUL.FTZ R57, R55, R56.reuse ;  /* 0x0000003837397220 */ /* 0x080fe20000410000 */
[----:B------:R-:W-:Y:S02]  /*6380*/  HADD2.F32 R82, -RZ, R82.H0_H0 ;  /* 0x20000052ff527230 */ /* 0x000fe40000004100 */
[C---:B------:R-:W-:Y:S01]  /*6390*/  FMUL.FTZ R56, R54.reuse, R56 ;  /* 0x0000003836387220 */ /* 0x040fe20000410000 */
[-C--:B------:R-:W-:Y:S01]  /*63a0*/  FFMA.FTZ R58, R51, R138.reuse, R58 ;  /* 0x0000008a333a7223 */ /* 0x080fe2000001003a */
[----:B------:R-:W-:Y:S02]  /*63b0*/  FFMA.FTZ R124, R49, R138, -R124 ;  /* 0x0000008a317c7223 */ /* 0x000fe4000001087c */
[-C--:B------:R-:W-:Y:S01]  /*63c0*/  FFMA.FTZ R59, R55, R82.reuse, R56 ;  /* 0x00000052373b7223 */ /* 0x080fe20000010038 */
[----:B------:R-:W-:Y:S02]  /*63d0*/  HADD2.F32 R51, -RZ, R50.H0_H0 ;  /* 0x20000032ff337230 */ /* 0x000fe40000004100 */
[----:B------:R-:W-:Y:S01]  /*63e0*/  FFMA.FTZ R57, R54, R82, -R57 ;  /* 0x0000005236397223 */ /* 0x000fe20000010839 */
[----:B------:R-:W-:-:S02]  /*63f0*/  HADD2.F32 R56, -RZ, R141.H0_H0 ;  /* 0x2000008dff387230 */ /* 0x000fc40000004100 */
[----:B------:R-:W-:Y:S02]  /*6400*/  HADD2.F32 R55, -RZ, R53.H0_H0 ;  /* 0x20000035ff377230 */ /* 0x000fe40000004100 */
[----:B------:R-:W-:Y:S01]  /*6410*/  HADD2.F32 R49, -RZ, R46.H0_H0 ;  /* 0x2000002eff317230 */ /* 0x000fe20000004100 */
[----:B------:R-:W-:Y:S01]  /*6420*/  F2FP.F16.F32.PACK_AB R44, R57, R124 ;  /* 0x0000007c392c723e */ /* 0x000fe200000000ff */
[----:B------:R-:W-:Y:S02]  /*6430*/  HADD2.F32 R50, -RZ, R50.H1_H1 ;  /* 0x30000032ff327230 */ /* 0x000fe40000004100 */
[----:B------:R-:W-:Y:S02]  /*6440*/  HADD2.F32 R46, -RZ, R46.H1_H1 ;  /* 0x3000002eff2e7230 */ /* 0x000fe40000004100 */
[----:B------:R-:W-:Y:S02]  /*6450*/  HADD2.F32 R53, -RZ, R52.H0_H0 ;  /* 0x20000034ff357230 */ /* 0x000fe40000004100 */
[----:B------:R-:W-:Y:S01]  /*6460*/  FMUL.FTZ R52, R51, R56 ;  /* 0x0000003833347220 */ /* 0x000fe20000410000 */
[----:B------:R-:W-:-:S02]  /*6470*/  HADD2.F32 R54, -RZ, R139.H1_H1 ;  /* 0x3000008bff367230 */ /* 0x000fc40000004100 */
[-C--:B------:R-:W-:Y:S01]  /*6480*/  FMUL.FTZ R83, R50, R55.reuse ;  /* 0x0000003732537220 */ /* 0x080fe20000410000 */
[C---:B------:R-:W-:Y:S01]  /*6490*/  FMUL.FTZ R56, R49.reuse, R56 ;  /* 0x0000003831387220 */ /* 0x040fe20000410000 */
[C---:B------:R-:W-:Y:S01]  /*64a0*/  FMUL.FTZ R55, R46.reuse, R55 ;  /* 0x000000372e377220 */ /* 0x040fe20000410000 */
[-C--:B------:R-:W-:Y:S02]  /*64b0*/  FFMA.FTZ R52, R49, R54.reuse, -R52 ;  /* 0x0000003631347223 */ /* 0x080fe40000010834 */
        /* <DEDUP_REMOVED lines=10> */
.L_x_7824:
[----:B------:R-:W-:Y:S05]  /*6560*/  BSYNC B2 ;  /* 0x0000000000027941 */ /* 0x000fea0003800000 */
.L_x_7823:
        /* <DEDUP_REMOVED lines=11> */
.L_x_7822:
[----:B------:R-:W-:Y:S05]  /*6620*/  BSYNC B1 ;  /* 0x0000000000017941 */ /* 0x000fea0003800000 */
.L_x_7821:
        /* <DEDUP_REMOVED lines=33> */
[--C-:B------:R-:W-:Y:S02]  /*6840*/  SHF.R.U64 R60, R60, 0x10, R61.reuse ;  /* 0x000000103c3c7819 */ /* 0x100fe4000000123d */
[----:B------:R-:W-:Y:S02]  /*6850*/  SHF.R.U32.HI R76, RZ, 0x10, R61 ;  /* 0x00000010ff4c7819 */ /* 0x000fe4000001163d */
[----:B------:R-:W-:Y:S01]  /*6860*/  SHF.R.U64 R56, R62, 0x10, R63 ;  /* 0x000000103e387819 */ /* 0x000fe2000000123f */
[----:B--2---:R-:W-:Y:S01]  /*6870*/  IMAD.MOV.U32 R62, RZ, RZ, R50 ;  /* 0x000000ffff3e7224 */ /* 0x004fe200078e0032 */
[----:B------:R-:W-:Y:S01]  /*6880*/  MOV R61, R48 ;  /* 0x00000030003d7202 */ /* 0x000fe20000000f00 */
[----:B-1----:R-:W-:Y:S01]  /*6890*/  IMAD.MOV.U32 R48, RZ, RZ, R47 ;  /* 0x000000ffff307224 */ /* 0x002fe200078e002f */
[----:B------:R-:W-:Y:S01]  /*68a0*/  SHF.R.U64 R58, R66, 0x10, R67 ;  /* 0x00000010423a7819 */ /* 0x000fe20000001243 */
[--C-:B------:R-:W-:Y:S01]  /*68b0*/  HADD2.F32 R50, -RZ, R49.reuse.H0_H0 ;  /* 0x20000031ff327230 */ /* 0x100fe20000004100 */
[----:B------:R-:W-:Y:S01]  /*68c0*/  SHF.R.U32.HI R79, RZ, 0x10, R63 ;  /* 0x00000010ff4f7819 */ /* 0x000fe2000001163f */
[----:B------:R-:W-:Y:S01]  /*68d0*/  HADD2.F32 R49, -RZ, R49.H1_H1 ;  /* 0x30000031ff317230 */ /* 0x000fe20000004100 */
[----:B------:R-:W-:Y:S01]  /*68e0*/  SHF.R.U32.HI R77, RZ, 0x10, R67 ;  /* 0x00000010ff4d7819 */ /* 0x000fe20000011643 */
[----:B------:R-:W-:-:S02]  /*68f0*/  HADD2.F32 R47, -RZ, R45.H0_H0 ;  /* 0x2000002dff2f7230 */ /* 0x000fc40000004100 */
[----:B------:R-:W-:Y:S02]  /*6900*/  HADD2.F32 R66, -RZ, R64.H0_H0 ;  /* 0x20000040ff427230 */ /* 0x000fe40000004100 */
[----:B------:R-:W-:Y:S02]  /*6910*/  HADD2.F32 R45, -RZ, R45.H1_H1 ;  /* 0x3000002dff2d7230 */ /* 0x000fe40000004100 */
[----:B------:R-:W-:Y:S02]  /*6920*/  HADD2.F32 R64, -RZ, R76.H0_H0 ;  /* 0x2000004cff407230 */ /* 0x000fe40000004100 */
[-C--:B------:R-:W-:Y:S01]  /*6930*/  FMUL.FTZ R78, R49, R66.reuse ;  /* 0x00000042314e7220 */ /* 0x080fe20000410000 */
[----:B------:R-:W-:Y:S02]  /*6940*/  HADD2.F32 R63, -RZ, R135.H1_H1 ;  /* 0x30000087ff3f7230 */ /* 0x000fe40000004100 */
[-C--:B------:R-:W-:Y:S01]  /*6950*/  FMUL.FTZ R76, R50, R65.reuse ;  /* 0x00000041324c7220 */ /* 0x080fe20000410000 */
[----:B------:R-:W-:Y:S01]  /*6960*/  FMUL.FTZ R66, R45, R66 ;  /* 0x000000422d427220 */ /* 0x000fe20000410000 */
[----:B------:R-:W-:Y:S01]  /*6970*/  FMUL.FTZ R65, R47, R65 ;  /* 0x000000412f417220 */ /* 0x000fe20000410000 */
[-C--:B------:R-:W-:Y:S01]  /*6980*/  FFMA.FTZ R67, R45, R64.reuse, -R78 ;  /* 0x000000402d437223 */ /* 0x080fe2000001084e */
[----:B------:R-:W-:Y:S01]  /*6990*/  FFMA.FTZ R76, R47, R63, -R76 ;  /* 0x0000003f2f4c7223 */ /* 0x000fe2000001084c */
[----:B------:R-:W-:Y:S01]  /*69a0*/  FFMA.FTZ R78, R49, R64, R66 ;  /* 0x00000040314e7223 */ /* 0x000fe20000010042 */
[----:B------:R-:W-:-:S02]  /*69b0*/  HADD2.F32 R64, -RZ, R136.H1_H1 ;  /* 0x30000088ff407230 */ /* 0x000fc40000004100 */
[----:B------:R-:W-:Y:S01]  /*69c0*/  FFMA.FTZ R65, R50, R63, R65 ;  /* 0x0000003f32417223 */ /* 0x000fe20000010041 */
[--C-:B------:R-:W-:Y:S02]  /*69d0*/  HADD2.F32 R47, -RZ, R51.reuse.H0_H0 ;  /* 0x20000033ff2f7230 */ /* 0x100fe40000004100 */
[--C-:B------:R-:W-:Y:S02]  /*69e0*/  HADD2.F32 R45, -RZ, R48.reuse.H0_H0 ;  /* 0x20000030ff2d7230 */ /* 0x100fe40000004100 */
        /* <DEDUP_REMOVED lines=16> */
[----:B------:R-:W-:Y:S02]  /*6af0*/  HADD2.F32 R47, -RZ, R61.H0_H0 ;  /* 0x2000003dff2f7230 */ /* 0x000fe40000004100 */
[----:B------:R-:W-:Y:S01]  /*6b00*/  HADD2.F32 R49, -RZ, R83.H0_H0 ;  /* 0x20000053ff317230 */ /* 0x000fe20000004100 */
[----:B------:R-:W-:Y:S01]  /*6b10*/  F2FP.F16.F32.PACK_AB R80, R81, R80 ;  /* 0x000000505150723e */ /* 0x000fe200000000ff */
[----:B------:R-:W-:Y:S02]  /*6b20*/  HADD2.F32 R61, -RZ, R61.H1_H1 ;  /* 0x3000003dff3d7230 */ /* 0x000fe40000004100 */
[----:B------:R-:W-:Y:S01]  /*6b30*/  FMUL.FTZ R64, R47, R50 ;  /* 0x000000322f407220 */ /* 0x000fe20000410000 */
[----:B------:R-:W-:Y:S02]  /*6b40*/  HADD2.F32 R48, -RZ, R135.H0_H0 ;  /* 0x20000087ff307230 */ /* 0x000fe40000004100 */
[--C-:B------:R-:W-:Y:S02]  /*6b50*/  HADD2.F32 R45, -RZ, R44.reuse.H0_H0 ;  /* 0x2000002cff2d7230 */ /* 0x100fe40000004100 */
[----:B------:R-:W-:Y:S01]  /*6b60*/  FMUL.FTZ R51, R61, R49 ;  /* 0x000000313d337220 */ /* 0x000fe20000410000 */
[----:B------:R-:W-:-:S02]  /*6b70*/  HADD2.F32 R44, -RZ, R44.H1_H1 ;  /* 0x3000002cff2c7230 */ /* 0x000fc40000004100 */
[----:B------:R-:W-:Y:S02]  /*6b80*/  HADD2.F32 R136, -RZ, R136.H0_H0 ;  /* 0x20000088ff887230 */ /* 0x000fe40000004100 */
[C---:B------:R-:W-:Y:S01]  /*6b90*/  FMUL.FTZ R50, R45.reuse, R50 ;  /* 0x000000322d327220 */ /* 0x040fe20000410000 */
[----:B------:R-:W-:Y:S01]  /*6ba0*/  FFMA.FTZ R64, R45, R48, -R64 ;  /* 0x000000302d407223 */ /* 0x000fe20000010840 */
[C---:B------:R-:W-:Y:S01]  /*6bb0*/  FMUL.FTZ R66, R44.reuse, R49 ;  /* 0x000000312c427220 */ /* 0x040fe20000410000 */
[----:B------:R-:W-:Y:S01]  /*6bc0*/  FFMA.FTZ R51, R44, R60, -R51 ;  /* 0x0000003c2c337223 */ /* 0x000fe20000010833 */
        /* <DEDUP_REMOVED lines=14> */
[-C--:B------:R-:W-:Y:S01]  /*6cb0*/  FFMA.FTZ R136, R45, R134.reuse, R136 ;  /* 0x000000862d887223 */ /* 0x080fe20000010088 */
[----:B------:R-:W-:Y:S01]  /*6cc0*/  FFMA.FTZ R63, R44, R134, -R63 ;  /* 0x000000862c3f7223 */ /* 0x000fe2000001083f */
[-C--:B------:R-:W-:Y:S01]  /*6cd0*/  FFMA.FTZ R49, R62, R47.reuse, R49 ;  /* 0x0000002f3e317223 */ /* 0x080fe20000010031 */
[----:B------:R-:W-:Y:S01]  /*6ce0*/  FFMA.FTZ R46, R46, R47, -R77 ;  /* 0x0000002f2e2e7223 */ /* 0x000fe2000001084d */
[----:B------:R-:W-:-:S02]  /*6cf0*/  F2FP.F16.F32.PACK_AB R44, R51, R64 ;  /* 0x00000040332c723e */ /* 0x000fc400000000ff */
[----:B------:R-:W-:Y:S02]  /*6d00*/  F2FP.F16.F32.PACK_AB R45, R67, R76 ;  /* 0x0000004c432d723e */ /* 0x000fe400000000ff */
[----:B------:R-:W-:Y:S01]  /*6d10*/  F2FP.F16.F32.PACK_AB R50, R49, R136 ;  /* 0x000000883132723e */ /* 0x000fe200000000ff */
[----:B------:R-:W-:Y:S01]  /*6d20*/  IMAD.MOV.U32 R49, RZ, RZ, R65 ;  /* 0x000000ffff317224 */ /* 0x000fe200078e0041 */
[----:B------:R-:W-:Y:S02]  /*6d30*/  F2FP.F16.F32.PACK_AB R47, R82, R79 ;  /* 0x0000004f522f723e */ /* 0x000fe400000000ff */
[----:B------:R-:W-:Y:S02]  /*6d40*/  F2FP.F16.F32.PACK_AB R46, R46, R63 ;  /* 0x0000003f2e2e723e */ /* 0x000fe400000000ff */
[----:B------:R-:W-:-:S07]  /*6d50*/  MOV R51, R80 ;  /* 0x0000005000337202 */ /* 0x000fce0000000f00 */
.L_x_7828:
[----:B------:R-:W-:Y:S05]  /*6d60*/  BSYNC B2 ;  /* 0x0000000000027941 */ /* 0x000fea0003800000 */
.L_x_7827:
        /* <DEDUP_REMOVED lines=11> */
.L_x_7826:
[----:B------:R-:W-:Y:S05]  /*6e20*/  BSYNC B1 ;  /* 0x0000000000017941 */ /* 0x000fea0003800000 */
.L_x_7825:
[----:B------:R-:W-:Y:S01]  /*6e30*/  ISETP.GE.OR P4, PT, R189, R114, P2 ;  /* 0x00000072bd00720c */ /* 0x000fe20001786670 */
        /* <DEDUP_REMOVED lines=36> */
[--C-:B------:R-:W-:Y:S01]  /*7080*/  HADD2.F32 R50, -RZ, R49.reuse.H0_H0 ;  /* 0x20000031ff327230 */ /* 0x100fe20000004100 */
[--C-:B------:R-:W-:Y:S01]  /*7090*/  SHF.R.U64 R67, R74, 0x10, R75.reuse ;  /* 0x000000104a437819 */ /* 0x100fe2000000124b */
[----:B------:R-:W-:Y:S01]  /*70a0*/  HADD2.F32 R49, -RZ, R49.H1_H1 ;  /* 0x30000031ff317230 */ /* 0x000fe20000004100 */
[----:B------:R-:W-:Y:S01]  /*70b0*/  SHF.R.U32.HI R74, RZ, 0x10, R75 ;  /* 0x00000010ff4a7819 */ /* 0x000fe2000001164b */
[--C-:B------:R-:W-:Y:S01]  /*70c0*/  HADD2.F32 R46, -RZ, R45.reuse.H0_H0 ;  /* 0x2000002dff2e7230 */ /* 0x100fe20000004100 */
[----:B------:R-:W-:Y:S01]  /*70d0*/  SHF.R.U64 R72, R72, 0x10, R73 ;  /* 0x0000001048487819 */ /* 0x000fe20000001249 */
[----:B------:R-:W-:Y:S01]  /*70e0*/  HADD2.F32 R62, -RZ, R62.H0_H0 ;  /* 0x2000003eff3e7230 */ /* 0x000fe20000004100 */
[--C-:B------:R-:W-:Y:S01]  /*70f0*/  SHF.R.U64 R73, R70, 0x10, R71.reuse ;  /* 0x0000001046497819 */ /* 0x100fe20000001247 */
[----:B------:R-:W-:Y:S01]  /*7100*/  HADD2.F32 R45, -RZ, R45.H1_H1 ;  /* 0x3000002dff2d7230 */ /* 0x000fe20000004100 */
[----:B------:R-:W-:Y:S01]  /*7110*/  SHF.R.U32.HI R70, RZ, 0x10, R71 ;  /* 0x00000010ff467819 */ /* 0x000fe20000011647 */
[----:B------:R-:W-:-:S02]  /*7120*/  HADD2.F32 R63, -RZ, R128.H0_H0 ;  /* 0x20000080ff3f7230 */ /* 0x000fc40000004100 */
        /* <DEDUP_REMOVED lines=11> */
[----:B------:R-:W-:Y:S01]  /*71e0*/  HADD2.F32 R45, -RZ, R47.H0_H0 ;  /* 0x2000002fff2d7230 */ /* 0x000fe20000004100 */
[----:B------:R-:W-:Y:S01]  /*71f0*/  SHF.R.U64 R76, R68, 0x10, R69 ;  /* 0x00000010444c7819 */ /* 0x000fe20000001245 */
[--C-:B------:R-:W-:Y:S02]  /*7200*/  HADD2.F32 R46, -RZ, R51.reuse.H0_H0 ;  /* 0x20000033ff2e7230 */ /* 0x100fe40000004100 */
[----:B------:R-:W-:Y:S02]  /*7210*/  HADD2.F32 R51, -RZ, R51.H1_H1 ;  /* 0x30000033ff337230 */ /* 0x000fe40000004100 */
[-C--:B------:R-:W-:Y:S01]  /*7220*/  FMUL.FTZ R61, R45, R60.reuse ;  /* 0x0000003c2d3d7220 */ /* 0x080fe20000410000 */
[----:B------:R-:W-:Y:S02]  /*7230*/  HADD2.F32 R62, -RZ, R74.H0_H0 ;  /* 0x2000004aff3e7230 */ /* 0x000fe40000004100 */
[----:B------:R-:W-:Y:S01]  /*7240*/  FMUL.FTZ R68, R46, R60 ;  /* 0x0000003c2e447220 */ /* 0x000fe20000410000 */
[----:B------:R-:W-:Y:S01]  /*7250*/  HADD2.F32 R47, -RZ, R47.H1_H1 ;  /* 0x3000002fff2f7230 */ /* 0x000fe20000004100 */
[----:B------:R-:W-:Y:S01]  /*7260*/  F2FP.F16.F32.PACK_AB R63, R66, R63 ;  /* 0x0000003f423f723e */ /* 0x000fe200000000ff */
[----:B------:R-:W-:-:S02]  /*7270*/  HADD2.F32 R49, -RZ, R133.H0_H0 ;  /* 0x20000085ff317230 */ /* 0x000fc40000004100 */
[-C--:B------:R-:W-:Y:S01]  /*7280*/  FMUL.FTZ R60, R51, R62.reuse ;  /* 0x0000003e333c7220 */ /* 0x080fe20000410000 */
[----:B------:R-:W-:Y:S02]  /*7290*/  HADD2.F32 R50, -RZ, R70.H0_H0 ;  /* 0x20000046ff327230 */ /* 0x000fe40000004100 */
[----:B------:R-:W-:Y:S01]  /*72a0*/  FMUL.FTZ R70, R47, R62 ;  /* 0x0000003e2f467220 */ /* 0x000fe20000410000 */
[----:B------:R-:W-:Y:S02]  /*72b0*/  HADD2.F32 R128, -RZ, R128.H1_H1 ;  /* 0x30000080ff807230 */ /* 0x000fe40000004100 */
        /* <DEDUP_REMOVED lines=16> */
[-C--:B------:R-:W-:Y:S01]  /*73c0*/  FFMA.FTZ R50, R45, R132.reuse, -R50 ;  /* 0x000000842d327223 */ /* 0x080fe20000010832 */
        /* <DEDUP_REMOVED lines=11> */
[----:B------:R-:W-:Y:S02]  /*7480*/  HADD2.F32 R133, -RZ, R133.H1_H1 ;  /* 0x30000085ff857230 */ /* 0x000fe40000004100 */
        /* <DEDUP_REMOVED lines=16> */
.L_x_7830:
[----:B------:R-:W-:Y:S05]  /*7590*/  BSYNC B1 ;  /* 0x0000000000017941 */ /* 0x000fea0003800000 */
.L_x_7829:
        /* <DEDUP_REMOVED lines=10> */
.L_x_7768:
[----:B------:R-:W-:-:S13]  /*7640*/  ISETP.NE.AND P0, PT, R197, 0x3, PT ;  /* 0x00000003c500780c */ /* 0x000fda0003f05270 */
[----:B------:R-:W-:Y:S05]  /*7650*/  @!P0 BRA `(.L_x_7831) ;  /* 0x0000000000048947 */ /* 0x000fea0003800000 */
[----:B------:R-:W-:Y:S01]  /*7660*/  BPT.TRAP 0x1 ;  /* 0x000000040000795c */ /* 0x000fe20000300000 */
.L_x_7831:
        /* <DEDUP_REMOVED lines=9> */
.L_x_8089:
[----:B------:R-:W-:Y:S05]  /*7700*/  BSYNC B1 ;  /* 0x0000000000017941 */ /* 0x000fea0003800000 */
.L_x_7832:
        /* <DEDUP_REMOVED lines=9> */
[----:B------:R-:W3:Y:S01]  /*77a0*/  @!P1 LDS.128 R48, [R110+0x1c400] ;  /* 0x01c400006e309984 */ /* 0x000ee20000000c00 */
[----:B------:R-:W-:Y:S02]  /*77b0*/  @!P2 IADD3.X R59, R61, R36, RZ, P3, !PT ;  /* 0x000000243d3ba210 */ /* 0x000fe40001ffe4ff */
        /* <DEDUP_REMOVED lines=9> */
.L_x_7835:
[----:B------:R-:W-:Y:S05]  /*7850*/  BSYNC B1 ;  /* 0x0000000000017941 */ /* 0x000fea0003800000 */
.L_x_7834:
        /* <DEDUP_REMOVED lines=19> */
.L_x_7837:
[----:B------:R-:W-:Y:S05]  /*7990*/  BSYNC B1 ;  /* 0x0000000000017941 */ /* 0x000fea0003800000 */
.L_x_7836:
        /* <DEDUP_REMOVED lines=19> */
.L_x_7839:
[----:B------:R-:W-:Y:S05]  /*7ad0*/  BSYNC B1 ;  /* 0x0000000000017941 */ /* 0x000fea0003800000 */
.L_x_7838:
[----:B------:R-:W-:-:S13]  /*7ae0*/  ISETP.GE.AND P3, PT, R189, R114, PT ;  /* 0x00000072bd00720c */ /* 0x000fda0003f66270 */
[----:B------:R-:W-:Y:S05]  /*7af0*/  @P3 BRA `(.L_x_7805) ;  /* 0x00000000004c3947 */ /* 0x000fea0003800000 */
[----:B------:R-:W3:Y:S01]  /*7b00*/  LDC.64 R58, c[0x0][0x2f0] ;  /* 0x0000bc00ff3a7b82 */ /* 0x000ee20000000a00 */
[----:B-12-4-:R-:W1:Y:S01]  /*7b10*/  @!P2 LDS.128 R44, [R110+0x1b400] ;  /* 0x01b400006e2ca984 */ /* 0x016e620000000c00 */
[----:B------:R-:W-:-:S03]  /*7b20*/  MOV R53, R61 ;  /* 0x0000003d00357202 */ /* 0x000fc60000000f00 */
        /* <DEDUP_REMOVED lines=16> */
.L_x_7805:
[----:B------:R-:W-:Y:S05]  /*7c30*/  BSYNC B0 ;  /* 0x0000000000007941 */ /* 0x000fea0003800000 */
.L_x_7767:
        /* <DEDUP_REMOVED lines=17> */
.L_x_7841:
[----:B------:R-:W-:Y:S05]  /*7d50*/  BSYNC B0 ;  /* 0x0000000000007941 */ /* 0x000fea0003800000 */
.L_x_7840:
[----:B------:R-:W2:Y:S01]  /*7d60*/  SYNCS.PHASECHK.TRANS64.TRYWAIT P0, [R105+URZ+0x288b0], R122 ;  /* 0x0288b07a690075a7 */ /* 0x000ea2000800017f */
[----:B------:R-:W-:Y:S01]  /*7d70*/  ULDC UR36, c[0x0][0x2e4] ;  /* 0x0000b90000247ab9 */ /* 0x000fe20000000800 */
[----:B------:R-:W-:Y:S01]  /*7d80*/  ULDC.64 UR40, c[0x0][0x318] ;  /* 0x0000c60000287ab9 */ /* 0x000fe20000000a00 */
[----:B------:R-:W-:Y:S01]  /*7d90*/  ULDC.64 UR42, c[0x0][0x308] ;  /* 0x0000c200002a7ab9 */ /* 0x000fe20000000a00 */
[----:B------:R-:W-:Y:S04]  /*7da0*/  BSSY B0, `(.L_x_7842) ;  /* 0x0000002000007945 */ /* 0x000fe80003800000 */
[----:B--2---:R-:W-:Y:S05]  /*7db0*/  @!P0 BRA `(.L_x_7843) ;  /* 0x0000017000608947 */ /* 0x004fea0003800000 */
.L_x_8090:
[----:B------:R-:W-:Y:S05]  /*7dc0*/  BSYNC B0 ;  /* 0x0000000000007941 */ /* 0x000fea0003800000 */
.L_x_7842:
        /* <DEDUP_REMOVED lines=18> */
.L_x_7845:
[----:B------:R-:W-:Y:S05]  /*7ef0*/  BSYNC B0 ;  /* 0x0000000000007941 */ /* 0x000fea0003800000 */
.L_x_7844:
[----:B------:R-:W-:Y:S01]  /*7f00*/  ISETP.GE.AND P0, PT, R188, R114, PT ;  /* 0x00000072bc00720c */ /* 0x000fe20003f06270 */
[----:B------:R-:W-:-:S12]  /*7f10*/  BSSY B0, `(.L_x_7846) ;  /* 0x0000012000007945 */ /* 0x000fd80003800000 */
[----:B------:R-:W-:Y:S05]  /*7f20*/  @P0 BRA `(.L_x_7847) ;  /* 0x0000000000400947 */ /* 0x000fea0003800000 */
[----:B---3--:R-:W-:Y:S01]  /*7f30*/  IADD3 R47, P0, R48, 0x20, RZ ;  /* 0x00000020302f7810 */ /* 0x008fe20007f1e0ff */
        /* <DEDUP_REMOVED lines=15> */
.L_x_7847:
[----:B------:R-:W-:Y:S05]  /*8030*/  BSYNC B0 ;  /* 0x0000000000007941 */ /* 0x000fea0003800000 */
.L_x_7846:
        /* <DEDUP_REMOVED lines=19> */
.L_x_7849:
[----:B------:R-:W-:Y:S05]  /*8170*/  BSYNC B0 ;  /* 0x0000000000007941 */ /* 0x000fea0003800000 */
.L_x_7848:
[----:B------:R-:W-:Y:S01]  /*8180*/  ISETP.GE.AND P0, PT, R189, R114, PT ;  /* 0x00000072bd00720c */ /* 0x000fe20003f06270 */
[----:B------:R-:W-:-:S12]  /*8190*/  BSSY B0, `(.L_x_7850) ;  /* 0x0000012000007945 */ /* 0x000fd80003800000 */
[----:B------:R-:W-:Y:S05]  /*81a0*/  @P0 BRA `(.L_x_7851) ;  /* 0x0000000000400947 */ /* 0x000fea0003800000 */
[----:B-1-34-:R-:W-:Y:S01]  /*81b0*/  IADD3 R47, P0, R48, 0x60, RZ ;  /* 0x00000060302f7810 */ /* 0x01afe20007f1e0ff */
[----:B------:R-:W-:Y:S02]  /*81c0*/  IMAD.MOV.U32 R44, RZ, RZ, R98 ;  /* 0x000000ffff2c7224 */ /* 0x000fe400078e0062 */
[----:B------:R-:W-:Y:S01]  /*81d0*/  IMAD.MOV.U32 R45, RZ, RZ, R104 ;  /* 0x000000ffff2d7224 */ /* 0x000fe200078e0068 */
[----:B------:R-:W-:Y:S01]  /*81e0*/  IADD3.X R48, RZ, R49, RZ, P0, !PT ;  /* 0x00000031ff307210 */ /* 0x000fe200007fe4ff */
        /* <DEDUP_REMOVED lines=12> */
.L_x_7851:
[----:B------:R-:W-:Y:S05]  /*82b0*/  BSYNC B0 ;  /* 0x0000000000007941 */ /* 0x000fea0003800000 */
.L_x_7850:
        /* <DEDUP_REMOVED lines=22> */
.L_x_7762:
[----:B------:R-:W-:Y:S01]  /*8420*/  ISETP.GE.AND P2, PT, R123, 0x1, PT ;  /* 0x000000017b00780c */ /* 0x000fe20003f46270 */
[----:B------:R-:W-:Y:S01]  /*8430*/  IMAD.MOV.U32 R0, RZ, RZ, RZ ;  /* 0x000000ffff007224 */ /* 0x000fe200078e00ff */
[----:B------:R-:W-:Y:S01]  /*8440*/  PLOP3.LUT P1, PT, PT, PT, PT, 0x80, 0x0 ;  /* 0x000000000000781c */ /* 0x000fe20003f2f070 */
[----:B------:R-:W-:Y:S01]  /*8450*/  IMAD.MOV.U32 R3, RZ, RZ, RZ ;  /* 0x000000ffff037224 */ /* 0x000fe200078e00ff */
        /* <DEDUP_REMOVED lines=34> */
[----:B------:R-:W1:Y:S01]  /*8680*/  FENCE.VIEW.ASYNC.G ;  /* 0x00000000000073c6 */ /* 0x000e620000000100 */
[----:B------:R-:W-:Y:S05]  /*8690*/  WARPSYNC.ALL ;  /* 0x0000000000007948 */ /* 0x000fea0003800000 */
[----:B-1----:R-:W-:Y:S06]  /*86a0*/  BAR.ARV 0xc, 0x120 ;  /* 0x0304800000007b1d */ /* 0x002fec0000002000 */
.L_x_7853:
[----:B------:R-:W-:Y:S01]  /*86b0*/  MOV R58, RZ ;  /* 0x000000ff003a7202 */ /* 0x000fe20000000f00 */
[----:B------:R-:W-:Y:S01]  /*86c0*/  IMAD.MOV.U32 R11, RZ, RZ, RZ ;  /* 0x000000ffff0b7224 */ /* 0x000fe200078e00ff */
[----:B------:R-:W-:Y:S06]  /*86d0*/  @!P2 BRA `(.L_x_7854) ;  /* 0x000000e800e8a947 */ /* 0x000fec0003800000 */
[----:B------:R-:W-:-:S03]  /*86e0*/  UMOV UR4, 0xffffffff ;  /* 0xffffffff00047882 */ /* 0x000fc60000000000 */
[----:B------:R-:W-:Y:S05]  /*86f0*/  BRA.DIV UR4, `(.L_x_7855) ;  /* 0x0000016a04247947 */ /* 0x000fea000b800000 */
[----:B------:R1:W2:Y:S02]  /*8700*/  SHFL.IDX PT, R192, R231, RZ, 0x1f ;  /* 0x00001fffe7c07589 */ /* 0x0002a400000e0000 */
.L_x_8093:
[----:B--2---:R-:W-:Y:S02]  /*8710*/  LEA.HI R0, R192, R192, RZ, 0x1 ;  /* 0x000000c0c0007211 */ /* 0x004fe400078f08ff */
[----:B------:R-:W-:Y:S02]  /*8720*/  LOP3.LUT P0, RZ, R226, 0x3ff, RZ, 0xc0, !PT ;  /* 0x000003ffe2ff7812 */ /* 0x000fe4000780c0ff */
[----:B------:R-:W-:Y:S02]  /*8730*/  LOP3.LUT R3, R0, 0x1e, RZ, 0xc0, !PT ;  /* 0x0000001e00037812 */ /* 0x000fe400078ec0ff */
[----:B------:R-:W-:-:S03]  /*8740*/  P2R R24, PR, RZ, 0x1 ;  /* 0x00000001ff187803 */ /* 0x000fc60000000000 */
[----:B------:R-:W-:-:S04]  /*8750*/  IMAD.IADD R3, R192, 0x1, -R3 ;  /* 0x00000001c0037824 */ /* 0x000fc800078e0a03 */
[----:B------:R-:W-:-:S05]  /*8760*/  IMAD R3, R3, 0x2000, R226 ;  /* 0x0000200003037824 */ /* 0x000fca00078e02e2 */
[----:B------:R-:W-:-:S04]  /*8770*/  SHF.R.U32.HI R3, RZ, 0x4, R3 ;  /* 0x00000004ff037819 */ /* 0x000fc80000011603 */
[----:B------:R-:W-:Y:S01]  /*8780*/  LOP3.LUT R52, R3, 0x3fff, RZ, 0xc0, !PT ;  /* 0x00003fff03347812 */ /* 0x000fe200078ec0ff */
[----:B------:R-:W-:Y:S06]  /*8790*/  @!P0 BRA `(.L_x_7856) ;  /* 0x0000000000408947 */ /* 0x000fec0003800000 */
[----:B------:R-:W-:Y:S01]  /*87a0*/  MOV R0, 0x0 ;  /* 0x0000000000007802 */ /* 0x000fe20000000f00 */
[----:B------:R-:W-:Y:S01]  /*87b0*/  ULDC.64 UR4, c[0x4][0x1b8] ;  /* 0x01006e0000047ab9 */ /* 0x000fe20000000a00 */
[----:B------:R-:W-:Y:S01]  /*87c0*/  ULDC.64 UR6, c[0x4][0x1c0] ;  /* 0x0100700000067ab9 */ /* 0x000fe20000000a00 */
[----:B------:R-:W-:Y:S01]  /*87d0*/  MOV R4, UR4 ;  /* 0x0000000400047c02 */ /* 0x000fe20008000f00 */
[----:B------:R2:W3:Y:S01]  /*87e0*/  LDC.64 R14, c[0x4][R0] ;  /* 0x01000000000e7b82 */ /* 0x0004e20000000a00 */
        /* <DEDUP_REMOVED lines=8> */
[----:B--2---:R-:W-:-:S07]  /*8870*/  IMAD.MOV.U32 R12, RZ, RZ, 0x1 ;  /* 0x00000001ff0c7424 */ /* 0x004fce00078e00ff */
[----:B------:R-:W-:-:S07]  /*8880*/  LEPC R20, `(.L_x_7856) ;  /* 0x000000001014794e */ /* 0x000fce0000000000 */
[----:B01-3-5:R-:W-:Y:S05]  /*8890*/  CALL.ABS.NOINC R14 ;  /* 0x000000000e007343 */ /* 0x02bfea0003c00000 */
.L_x_7856:
[----:B------:R-:W-:Y:S02]  /*88a0*/  ULDC UR4, c[0x0][0x3d4] ;  /* 0x0000f50000047ab9 */ /* 0x000fe40000000800 */
[----:B------:R-:W-:-:S13]  /*88b0*/  ISETP.LT.AND P0, PT, RZ, UR4, PT ;  /* 0x00000004ff007c0c */ /* 0x000fda000bf01270 */
[----:B------:R-:W-:Y:S05]  /*88c0*/  @P0 BRA `(.L_x_7857) ;  /* 0x00000000003c0947 */ /* 0x000fea0003800000 */
[----:B------:R-:W-:-:S04]  /*88d0*/  LEA.HI R0, R223, R223, RZ, 0x1 ;  /* 0x000000dfdf007211 */ /* 0x000fc800078f08ff */
[----:B------:R-:W-:-:S05]  /*88e0*/  LOP3.LUT R0, R0, 0xfffffffe, RZ, 0xc0, !PT ;  /* 0xfffffffe00007812 */ /* 0x000fca00078ec0ff */
[----:B------:R-:W-:-:S05]  /*88f0*/  IMAD.IADD R0, R223, 0x1, -R0 ;  /* 0x00000001df007824 */ /* 0x000fca00078e0a00 */
[----:B------:R-:W-:-:S04]  /*8900*/  SHF.L.U32 R3, R0, 0x1f, RZ ;  /* 0x0000001f00037819 */ /* 0x000fc800000006ff */
[----:B------:R2:W3:Y:S03]  /*8910*/  SYNCS.PHASECHK.TRANS64.TRYWAIT P0, [R2+URZ+0x28800], R3 ;  /* 0x02880003020075a7 */ /* 0x0004e6000800017f */
[----:B---3--:R-:W-:Y:S05]  /*8920*/  @!P0 NANOSLEEP.SYNCS 0x989680 ;  /* 0x009896800000895d */ /* 0x008fea0003900000 */
[----:B------:R-:W3:Y:S01]  /*8930*/  @!P0 SYNCS.PHASECHK.TRANS64 P0, [R2+URZ+0x28800], R3 ;  /* 0x02880003020085a7 */ /* 0x000ee2000800007f */
[----:B------:R-:W-:Y:S04]  /*8940*/  BSSY B0, `(.L_x_7858) ;  /* 0x0000006000007945 */ /* 0x000fe80003800000 */
[----:B---3--:R-:W-:Y:S05]  /*8950*/  @P0 BRA `(.L_x_7859) ;  /* 0x0000000000100947 */ /* 0x008fea0003800000 */
.L_x_7860:
[----:B---3--:R3:W4:Y:S02]  /*8960*/  SYNCS.PHASECHK.TRANS64.TRYWAIT P0, [R2+URZ+0x28800], R3 ;  /* 0x02880003020075a7 */ /* 0x008724000800017f */
[----:B----4-:R-:W-:Y:S05]  /*8970*/  @!P0 NANOSLEEP.SYNCS 0x989680 ;  /* 0x009896800000895d */ /* 0x010fea0003900000 */
[----:B------:R-:W4:Y:S02]  /*8980*/  @!P0 SYNCS.PHASECHK.TRANS64 P0, [R2+URZ+0x28800], R3 ;  /* 0x02880003020085a7 */ /* 0x000f24000800007f */
[----:B----4-:R-:W-:Y:S05]  /*8990*/  @!P0 BRA `(.L_x_7860) ;  /* 0xfffffffc00f08947 */ /* 0x010fea000383ffff */
.L_x_7859:
[----:B------:R-:W-:Y:S05]  /*89a0*/  BSYNC B0 ;  /* 0x0000000000007941 */ /* 0x000fea0003800000 */
.L_x_7858:
[----:B------:R-:W-:Y:S05]  /*89b0*/  BRA `(.L_x_7861) ;  /* 0x0000005000347947 */ /* 0x000fea0003800000 */
.L_x_7857:
[----:B------:R-:W2:Y:S01]  /*89c0*/  LDC.64 R12, c[0x0][0x3d8] ;  /* 0x0000f600ff0c7b82 */ /* 0x000ea20000000a00 */
[----:B-----5:R-:W-:Y:S01]  /*89d0*/  SHF.R.S32.HI R3, RZ, 0x1f, R117 ;  /* 0x0000001fff037819 */ /* 0x020fe20000011475 */
[----:B------:R-:W-:Y:S01]  /*89e0*/  IMAD.MOV.U32 R6, RZ, RZ, R16 ;  /* 0x000000ffff067224 */ /* 0x000fe200078e0010 */
[----:B------:R-:W-:Y:S01]  /*89f0*/  ISETP.NE.AND P4, PT, R24, RZ, PT ;  /* 0x000000ff1800720c */ /* 0x000fe20003f85270 */
[----:B------:R-:W-:Y:S01]  /*8a00*/  IMAD.MOV.U32 R7, RZ, RZ, R17 ;  /* 0x000000ffff077224 */ /* 0x000fe200078e0011 */
[----:B------:R-:W-:Y:S02]  /*8a10*/  SHF.R.S32.HI R5, RZ, 0x1f, R22 ;  /* 0x0000001fff057819 */ /* 0x000fe40000011416 */
[----:B------:R-:W-:Y:S01]  /*8a20*/  MOV R4, R22 ;  /* 0x0000001600047202 */ /* 0x000fe20000000f00 */
[----:B------:R-:W3:Y:S01]  /*8a30*/  LDC.64 R14, c[0x0][0x3e8] ;  /* 0x0000fa00ff0e7b82 */ /* 0x000ee20000000a00 */
[-C--:B--2---:R-:W-:Y:S01]  /*8a40*/  IMAD R0, R3, R12.reuse, RZ ;  /* 0x0000000c03007224 */ /* 0x084fe200078e02ff */
[----:B------:R-:W-:Y:S01]  /*8a50*/  SHF.L.U64.HI R30, R12, 0x5, R13 ;  /* 0x000000050c1e7819 */ /* 0x000fe2000001020d */
[----:B------:R-:W-:-:S04]  /*8a60*/  IMAD.WIDE.U32 R8, R18, R12, R6 ;  /* 0x0000000c12087225 */ /* 0x000fc800078e0006 */
[----:B------:R-:W-:Y:S02]  /*8a70*/  IMAD R21, R19, R12, RZ ;  /* 0x0000000c13157224 */ /* 0x000fe400078e02ff */
[-C--:B---3--:R-:W-:Y:S01]  /*8a80*/  IMAD R20, R3, R14.reuse, RZ ;  /* 0x0000000e03147224 */ /* 0x088fe200078e02ff */
[----:B------:R-:W-:Y:S01]  /*8a90*/  SHF.L.U64.HI R28, R14, 0x5, R15 ;  /* 0x000000050e1c7819 */ /* 0x000fe2000001020f */
[----:B------:R-:W-:Y:S01]  /*8aa0*/  IMAD.WIDE.U32 R10, R18, R14, R6 ;  /* 0x0000000e120a7225 */ /* 0x000fe200078e0006 */
[----:B------:R-:W-:-:S03]  /*8ab0*/  SHF.L.U32 R24, R14, 0x5, RZ ;  /* 0x000000050e187819 */ /* 0x000fc600000006ff */
[----:B------:R-:W-:-:S04]  /*8ac0*/  IMAD.WIDE.U32 R6, R18, R12, R4 ;  /* 0x0000000c12067225 */ /* 0x000fc800078e0004 */
[----:B------:R-:W-:-:S04]  /*8ad0*/  IMAD.WIDE.U32 R54, R117, R12, RZ ;  /* 0x0000000c75367225 */ /* 0x000fc800078e00ff */
[----:B------:R-:W-:Y:S01]  /*8ae0*/  IMAD R3, R19, R14, RZ ;  /* 0x0000000e13037224 */ /* 0x000fe200078e02ff */
[-C--:B------:R-:W-:Y:S01]  /*8af0*/  IADD3 R27, P2, R8, R54.reuse, RZ ;  /* 0x00000036081b7210 */ /* 0x080fe20007f5e0ff */
[C---:B------:R-:W-:Y:S01]  /*8b00*/  IMAD R59, R117.reuse, R13, R0 ;  /* 0x0000000d753b7224 */ /* 0x040fe200078e0200 */
[----:B------:R-:W-:Y:S01]  /*8b10*/  IADD3 R63, P0, R6, R54, RZ ;  /* 0x00000036063f7210 */ /* 0x000fe20007f1e0ff */
[C---:B------:R-:W-:Y:S02]  /*8b20*/  IMAD R53, R117.reuse, R15, R20 ;  /* 0x0000000f75357224 */ /* 0x040fe400078e0214 */
[----:B------:R-:W-:-:S04]  /*8b30*/  IMAD.WIDE.U32 R56, R117, R14, RZ ;  /* 0x0000000e75387225 */ /* 0x000fc800078e00ff */
[----:B------:R-:W-:Y:S01]  /*8b40*/  IMAD.WIDE.U32 R4, R18, R14, R4 ;  /* 0x0000000e12047225 */ /* 0x000fe200078e0004 */
[----:B------:R-:W-:-:S03]  /*8b50*/  IADD3 R33, P3, R10, R56, RZ ;  /* 0x000000380a217210 */ /* 0x000fc60007f7e0ff */
[----:B------:R-:W-:Y:S01]  /*8b60*/  IMAD R21, R18, R13, R21 ;  /* 0x0000000d12157224 */ /* 0x000fe200078e0215 */
[----:B------:R-:W-:Y:S01]  /*8b70*/  IADD3 R61, P1, R4, R56, RZ ;  /* 0x00000038043d7210 */ /* 0x000fe20007f3e0ff */
[----:B------:R-:W-:Y:S02]  /*8b80*/  IMAD R3, R18, R15, R3 ;  /* 0x0000000f12037224 */ /* 0x000fe400078e0203 */
[----:B------:R-:W-:Y:S02]  /*8b90*/  IMAD.IADD R59, R59, 0x1, R55 ;  /* 0x000000013b3b7824 */ /* 0x000fe400078e0237 */
[----:B------:R-:W-:Y:S02]  /*8ba0*/  IMAD.IADD R53, R53, 0x1, R57 ;  /* 0x0000000135357824 */ /* 0x000fe400078e0239 */
[----:B------:R-:W-:Y:S01]  /*8bb0*/  IMAD.SHL.U32 R29, R12, 0x20, RZ ;  /* 0x000000200c1d7824 */ /* 0x000fe200078e00ff */
[C---:B------:R-:W-:Y:S02]  /*8bc0*/  IADD3.X R65, R59.reuse, R7, R21, P0, !PT ;  /* 0x000000073b417210 */ /* 0x040fe400007fe415 */
[----:B------:R-:W-:-:S02]  /*8bd0*/  IADD3.X R31, R59, R21, R9, P2, !PT ;  /* 0x000000153b1f7210 */ /* 0x000fc400017fe409 */
[C---:B------:R-:W-:Y:S02]  /*8be0*/  IADD3.X R67, R53.reuse, R5, R3, P1, !PT ;  /* 0x0000000535437210 */ /* 0x040fe40000ffe403 */
[----:B------:R-:W-:Y:S01]  /*8bf0*/  IADD3.X R35, R53, R3, R11, P3, !PT ;  /* 0x0000000335237210 */ /* 0x000fe20001ffe40b */
[----:B------:R-:W-:Y:S06]  /*8c00*/  @!P4 BRA `(.L_x_7862) ;  /* 0x000000000040c947 */ /* 0x000fec0003800000 */
[----:B------:R-:W-:Y:S01]  /*8c10*/  MOV R0, 0x0 ;  /* 0x0000000000007802 */ /* 0x000fe20000000f00 */
[----:B------:R-:W-:Y:S01]  /*8c20*/  ULDC.64 UR4, c[0x4][0x1b8] ;  /* 0x01006e0000047ab9 */ /* 0x000fe20000000a00 */
[----:B------:R-:W-:Y:S01]  /*8c30*/  ULDC.64 UR6, c[0x4][0xa8] ;  /* 0x01002a0000067ab9 */ /* 0x000fe20000000a00 */
[----:B------:R-:W-:Y:S01]  /*8c40*/  IMAD.U32 R4, RZ, RZ, UR4 ;  /* 0x00000004ff047e24 */ /* 0x000fe2000f8e00ff */
[----:B------:R2:W3:Y:S01]  /*8c50*/  LDC.64 R14, c[0x4][R0] ;  /* 0x01000000000e7b82 */ /* 0x0004e20000000a00 */
        /* <DEDUP_REMOVED lines=8> */
[----:B--2---:R-:W-:-:S07]  /*8ce0*/  IMAD.MOV.U32 R13, RZ, RZ, RZ ;  /* 0x000000ffff0d7224 */ /* 0x004fce00078e00ff */
[----:B------:R-:W-:-:S07]  /*8cf0*/  LEPC R20, `(.L_x_7862) ;  /* 0x000000001014794e */ /* 0x000fce0000000000 */
[----:B01-3--:R-:W-:Y:S05]  /*8d00*/  CALL.ABS.NOINC R14 ;  /* 0x000000000e007343 */ /* 0x00bfea0003c00000 */
.L_x_7862:
[----:B------:R-:W2:Y:S01]  /*8d10*/  LDC.64 R12, c[0x0][0x3d8] ;  /* 0x0000f600ff0c7b82 */ /* 0x000ea20000000a00 */
[----:B------:R-:W-:Y:S01]  /*8d20*/  SHF.R.S32.HI R3, RZ, 0x1f, R193 ;  /* 0x0000001fff037819 */ /* 0x000fe200000114c1 */
[----:B------:R-:W-:Y:S01]  /*8d30*/  ULDC.U8 UR4, c[0x0][0x3f0] ;  /* 0x0000fc0000047ab9 */ /* 0x000fe20000000000 */
[----:B------:R-:W-:Y:S01]  /*8d40*/  BSSY B0, `(.L_x_7863) ;  /* 0x00004cc000007945 */ /* 0x000fe20003800000 */
[----:B------:R-:W-:-:S04]  /*8d50*/  ISETP.NE.AND P0, PT, RZ, UR4, PT ;  /* 0x00000004ff007c0c */ /* 0x000fc8000bf05270 */
[----:B------:R-:W3:Y:S01]  /*8d60*/  LDC.64 R10, c[0x0][0x3e8] ;  /* 0x0000fa00ff0a7b82 */ /* 0x000ee20000000a00 */
[-C--:B--2---:R-:W-:Y:S02]  /*8d70*/  IMAD R0, R3, R12.reuse, RZ ;  /* 0x0000000c03007224 */ /* 0x084fe400078e02ff */
[----:B------:R-:W-:-:S04]  /*8d80*/  IMAD.WIDE.U32 R4, R193, R12, RZ ;  /* 0x0000000cc1047225 */ /* 0x000fc800078e00ff */
[-C--:B---3--:R-:W-:Y:S02]  /*8d90*/  IMAD R6, R3, R10.reuse, RZ ;  /* 0x0000000a03067224 */ /* 0x088fe400078e02ff */
[C---:B------:R-:W-:Y:S02]  /*8da0*/  IMAD R3, R193.reuse, R13, R0 ;  /* 0x0000000dc1037224 */ /* 0x040fe400078e0200 */
[----:B------:R-:W-:-:S04]  /*8db0*/  IMAD.WIDE.U32 R8, R193, R10, RZ ;  /* 0x0000000ac1087225 */ /* 0x000fc800078e00ff */
[----:B------:R-:W-:Y:S01]  /*8dc0*/  IMAD R7, R193, R11, R6 ;  /* 0x0000000bc1077224 */ /* 0x000fe200078e0206 */
[C---:B------:R-:W-:Y:S01]  /*8dd0*/  SHF.L.U32 R6, R4.reuse, 0x7, RZ ;  /* 0x0000000704067819 */ /* 0x040fe200000006ff */
[----:B------:R-:W-:Y:S02]  /*8de0*/  IMAD.IADD R5, R5, 0x1, R3 ;  /* 0x0000000105057824 */ /* 0x000fe400078e0203 */
[----:B------:R-:W-:Y:S02]  /*8df0*/  IMAD R0, R193, -0x80, R195 ;  /* 0xffffff80c1007824 */ /* 0x000fe400078e02c3 */
[----:B------:R-:W-:Y:S01]  /*8e00*/  IMAD.IADD R3, R9, 0x1, R7 ;  /* 0x0000000109037824 */ /* 0x000fe200078e0207 */
[----:B------:R-:W-:Y:S01]  /*8e10*/  SHF.L.U64.HI R7, R4, 0x7, R5 ;  /* 0x0000000704077819 */ /* 0x000fe20000010205 */
[----:B------:R-:W-:Y:S01]  /*8e20*/  IMAD.SHL.U32 R4, R8, 0x80, RZ ;  /* 0x0000008008047824 */ /* 0x000fe200078e00ff */
[----:B------:R-:W-:Y:S02]  /*8e30*/  VIMNMX R72, R0, 0x80, PT ;  /* 0x0000008000487848 */ /* 0x000fe40003fe0100 */
[----:B------:R-:W-:Y:S01]  /*8e40*/  SHF.L.U64.HI R5, R8, 0x7, R3 ;  /* 0x0000000708057819 */ /* 0x000fe20000010203 */
[----:B------:R-:W-:Y:S06]  /*8e50*/  @!P0 BRA `(.L_x_7864) ;  /* 0x0000002400b08947 */ /* 0x000fec0003800000 */
[----:B------:R-:W2:Y:S01]  /*8e60*/  LDC R0, c[0x0][0x428] ;  /* 0x00010a00ff007b82 */ /* 0x000ea20000000800 */
        /* <DEDUP_REMOVED lines=11> */
[----:B--2---:R-:W-:-:S13]  /*8f20*/  ISETP.NE.AND P4, PT, R0, 0x1, PT ;  /* 0x000000010000780c */ /* 0x004fda0003f85270 */
[----:B------:R-:W2:Y:S08]  /*8f30*/  @P4 LDC R20, c[0x0][0x42c] ;  /* 0x00010b00ff144b82 */ /* 0x000eb00000000800 */
[----:B------:R-:W3:Y:S01]  /*8f40*/  @P4 LDC R21, c[0x0][0x430] ;  /* 0x00010c00ff154b82 */ /* 0x000ee20000000800 */
        /* <DEDUP_REMOVED lines=22> */
.L_x_7866:
[----:B------:R-:W-:Y:S05]  /*90b0*/  BSYNC B1 ;  /* 0x0000000000017941 */ /* 0x000fea0003800000 */
.L_x_7865:
[----:B------:R-:W-:Y:S04]  /*90c0*/  BSSY B1, `(.L_x_7867) ;  /* 0x0000017000017945 */ /* 0x000fe80003800000 */
[----:B------:R-:W-:Y:S05]  /*90d0*/  @P1 BRA `(.L_x_7868) ;  /* 0x0000000000541947 */ /* 0x000fea0003800000 */
[----:B----4-:R-:W-:Y:S01]  /*90e0*/  IADD3 R9, P2, P3, R63, R29, R6 ;  /* 0x0000001d3f097210 */ /* 0x010fe20007b5e006 */
        /* <DEDUP_REMOVED lines=20> */
.L_x_7868:
[----:B------:R-:W-:Y:S05]  /*9230*/  BSYNC B1 ;  /* 0x0000000000017941 */ /* 0x000fea0003800000 */
.L_x_7867:
[----:B-----5:R-:W-:Y:S01]  /*9240*/  MOV R3, R50 ;  /* 0x0000003200037202 */ /* 0x020fe20000000f00 */
[----:B------:R-:W-:Y:S01]  /*9250*/  IMAD R0, R193, 0x80, R18 ;  /* 0x00000080c1007824 */ /* 0x000fe200078e0212 */
[----:B------:R-:W-:Y:S01]  /*9260*/  ISETP.GE.AND P2, PT, R187, R72, PT ;  /* 0x00000048bb00720c */ /* 0x000fe20003f46270 */
[----:B------:R-:W-:Y:S01]  /*9270*/  IMAD.MOV.U32 R24, RZ, RZ, R51 ;  /* 0x000000ffff187224 */ /* 0x000fe200078e0033 */
[----:B------:R-:W-:Y:S01]  /*9280*/  PRMT R64, R3, 0x7610, R64 ;  /* 0x0000761003407816 */ /* 0x000fe20000000040 */
[----:B------:R-:W-:Y:S01]  /*9290*/  IMAD R3, R219, 0x20, R0 ;  /* 0x00000020db037824 */ /* 0x000fe200078e0200 */
[----:B------:R-:W-:Y:S01]  /*92a0*/  MOV R0, R46 ;  /* 0x0000002e00007202 */ /* 0x000fe20000000f00 */
[----:B----4-:R-:W-:Y:S01]  /*92b0*/  IMAD.MOV.U32 R9, RZ, RZ, R59 ;  /* 0x000000ffff097224 */ /* 0x010fe200078e003b */
[----:B------:R-:W-:Y:S01]  /*92c0*/  ISETP.GE.AND P3, PT, R189, R72, PT ;  /* 0x00000048bd00720c */ /* 0x000fe20003f66270 */
[----:B------:R-:W-:Y:S01]  /*92d0*/  IMAD.MOV.U32 R25, RZ, RZ, R47 ;  /* 0x000000ffff197224 */ /* 0x000fe200078e002f */
[----:B------:R-:W-:Y:S01]  /*92e0*/  PRMT R59, R0, 0x7610, R59 ;  /* 0x00007610003b7816 */ /* 0x000fe2000000003b */
[----:B--2---:R-:W-:Y:S01]  /*92f0*/  @P4 IMAD.HI.U32 R0, R3, R20, RZ ;  /* 0x0000001403004227 */ /* 0x004fe200078e00ff */
[----:B------:R-:W-:Y:S01]  /*9300*/  PRMT R72, R24, 0x7610, R72 ;  /* 0x0000761018487816 */ /* 0x000fe20000000048 */
[----:B------:R-:W-:Y:S01]  /*9310*/  BSSY B1, `(.L_x_7869) ;  /* 0x000003e000017945 */ /* 0x000fe20003800000 */
[----:B------:R-:W-:Y:S01]  /*9320*/  PRMT R58, R58, 0x5410, R25 ;  /* 0x000054103a3a7816 */ /* 0x000fe20000000019 */
[----:B------:R-:W-:Y:S01]  /*9330*/  IMAD.MOV.U32 R20, RZ, RZ, R49 ;  /* 0x000000ffff147224 */ /* 0x000fe200078e0031 */
[----:B---3--:R-:W-:Y:S01]  /*9340*/  @P4 SHF.R.U32.HI R3, RZ, R21, R0 ;  /* 0x00000015ff034219 */ /* 0x008fe20000011600 */
        /* <DEDUP_REMOVED lines=8> */
[----:B------:R-:W-:Y:S01]  /*93d0*/  IMAD.MOV.U32 R8, RZ, RZ, R54 ;  /* 0x000000ffff087224 */ /* 0x000fe200078e0036 */
[----:B------:R-:W-:Y:S01]  /*93e0*/  SHF.R.S32.HI R21, RZ, 0x1f, R3 ;  /* 0x0000001fff157819 */ /* 0x000fe20000011403 */
[----:B------:R-:W-:Y:S01]  /*93f0*/  IMAD.MOV.U32 R15, RZ, RZ, R53 ;  /* 0x000000ffff0f7224 */ /* 0x000fe200078e0035 */
[----:B------:R-:W-:Y:S01]  /*9400*/  PRMT R58, R25, 0x7610, R58 ;  /* 0x00007610193a7816 */ /* 0x000fe2000000003a */
[----:B------:R-:W-:Y:S01]  /*9410*/  IMAD.MOV.U32 R25, RZ, RZ, R39 ;  /* 0x000000ffff197224 */ /* 0x000fe200078e0027 */
[----:B------:R-:W-:Y:S01]  /*9420*/  PRMT R59, R59, 0x5410, R24 ;  /* 0x000054103b3b7816 */ /* 0x000fe20000000018 */
[----:B------:R-:W-:Y:S01]  /*9430*/  IMAD.WIDE.U32 R56, R3, R12, R8 ;  /* 0x0000000c03387225 */ /* 0x000fe200078e0008 */
[----:B------:R-:W-:-:S02]  /*9440*/  PRMT R54, R20, 0x7610, R54 ;  /* 0x0000761014367816 */ /* 0x000fc40000000036 */
[----:B------:R-:W-:Y:S02]  /*9450*/  CS2R R26, SRZ ;  /* 0x00000000001a7805 */ /* 0x000fe4000001ff00 */
[----:B------:R-:W-:Y:S01]  /*9460*/  MOV R24, R38 ;  /* 0x0000002600187202 */ /* 0x000fe20000000f00 */
[C---:B------:R-:W-:Y:S01]  /*9470*/  IMAD R20, R21.reuse, R10, RZ ;  /* 0x0000000a15147224 */ /* 0x040fe200078e02ff */
[----:B------:R-:W-:Y:S01]  /*9480*/  PRMT R55, R0, 0x7610, R55 ;  /* 0x0000761000377816 */ /* 0x000fe20000000037 */
[----:B------:R-:W-:Y:S01]  /*9490*/  IMAD R0, R21, R12, RZ ;  /* 0x0000000c15007224 */ /* 0x000fe200078e02ff */
[----:B------:R-:W-:Y:S01]  /*94a0*/  PRMT R53, R24, 0x5410, R25 ;  /* 0x0000541018357816 */ /* 0x000fe20000000019 */
[C---:B------:R-:W-:Y:S01]  /*94b0*/  IMAD R75, R3.reuse, R11, R20 ;  /* 0x0000000b034b7224 */ /* 0x040fe200078e0214 */
[----:B------:R-:W-:Y:S01]  /*94c0*/  CS2R R34, SRZ ;  /* 0x0000000000227805 */ /* 0x000fe2000001ff00 */
[----:B------:R-:W-:Y:S01]  /*94d0*/  IMAD.WIDE.U32 R14, R3, R10, R14 ;  /* 0x0000000a030e7225 */ /* 0x000fe200078e000e */
[----:B------:R-:W-:-:S02]  /*94e0*/  CS2R R30, SRZ ;  /* 0x00000000001e7805 */ /* 0x000fc4000001ff00 */
[----:B------:R-:W-:Y:S02]  /*94f0*/  CS2R R32, SRZ ;  /* 0x0000000000207805 */ /* 0x000fe4000001ff00 */
[----:B------:R-:W-:Y:S01]  /*9500*/  CS2R R20, SRZ ;  /* 0x0000000000147805 */ /* 0x000fe2000001ff00 */
[----:B------:R-:W-:Y:S01]  /*9510*/  IMAD R73, R3, R13, R0 ;  /* 0x0000000d03497224 */ /* 0x000fe200078e0200 */
[----:B------:R-:W-:Y:S02]  /*9520*/  CS2R R24, SRZ ;  /* 0x0000000000187805 */ /* 0x000fe4000001ff00 */
[----:B------:R-:W-:Y:S02]  /*9530*/  CS2R R8, SRZ ;  /* 0x0000000000087805 */ /* 0x000fe4000001ff00 */
[----:B------:R-:W-:Y:S01]  /*9540*/  CS2R R28, SRZ ;  /* 0x00000000001c7805 */ /* 0x000fe2000001ff00 */
        /* <DEDUP_REMOVED lines=11> */
[----:B------:R-:W-:Y:S02]  /*9600*/  LEA.HI.X R30, R10, R5, R11, 0x6, P4 ;  /* 0x000000050a1e7211 */ /* 0x000fe400020f340b */
[----:B------:R-:W-:Y:S01]  /*9610*/  LEA R68, P4, R28, UR4, 0x1 ;  /* 0x000000041c447c11 */ /* 0x000fe2000f8808ff */
[----:B------:R-:W-:Y:S02]  /*9620*/  ULDC UR4, c[0x0][0x3d4] ;  /* 0x0000f50000047ab9 */ /* 0x000fe40000000800 */
[----:B------:R-:W-:Y:S01]  /*9630*/  IMAD.X R3, R30, 0x1, R67, P5 ;  /* 0x000000011e037824 */ /* 0x000fe200028e0643 */
[----:B------:R-:W-:Y:S02]  /*9640*/  LEA R70, P5, R0, UR6, 0x1 ;  /* 0x0000000600467c11 */ /* 0x000fe4000f8a08ff */
[----:B------:R-:W-:-:S02]  /*9650*/  CS2R R30, SRZ ;  /* 0x00000000001e7805 */ /* 0x000fc4000001ff00 */
        /* <DEDUP_REMOVED lines=9> */
.L_x_7870:
[----:B------:R-:W-:Y:S05]  /*96f0*/  BSYNC B1 ;  /* 0x0000000000017941 */ /* 0x000fea0003800000 */
.L_x_7869:
        /* <DEDUP_REMOVED lines=27> */
.L_x_7872:
[----:B------:R-:W-:Y:S05]  /*98b0*/  BSYNC B1 ;  /* 0x0000000000017941 */ /* 0x000fea0003800000 */
.L_x_7871:
[----:B------:R-:W-:Y:S01]  /*98c0*/  ULDC.64 UR4, c[0x0][0x3c8] ;  /* 0x0000f20000047ab9 */ /* 0x000fe20000000a00 */
[----:B------:R-:W-:Y:S01]  /*98d0*/  ULDC.64 UR6, c[0x0][0x3e0] ;  /* 0x0000f80000067ab9 */ /* 0x000fe20000000a00 */
[----:B---3--:R-:W-:Y:S01]  /*98e0*/  IMAD.IADD R5, R57, 0x1, R73 ;  /* 0x0000000139057824 */ /* 0x008fe200078e0249 */
[----:B------:R-:W-:Y:S01]  /*98f0*/  LEA R4, P4, R56, UR4, 0x1 ;  /* 0x0000000438047c11 */ /* 0x000fe2000f8808ff */
[----:B------:R-:W-:Y:S01]  /*9900*/  IMAD.IADD R3, R15, 0x1, R75 ;  /* 0x000000010f037824 */ /* 0x000fe200078e024b */
[----:B------:R-:W-:Y:S01]  /*9910*/  LEA R0, P5, R14, UR6, 0x1 ;  /* 0x000000060e007c11 */ /* 0x000fe2000f8a08ff */
[----:B------:R-:W-:Y:S01]  /*9920*/  IMAD.MOV.U32 R7, RZ, RZ, R41 ;  /* 0x000000ffff077224 */ /* 0x000fe200078e0029 */
[----:B------:R-:W-:Y:S01]  /*9930*/  MOV R6, R40 ;  /* 0x0000002800067202 */ /* 0x000fe20000000f00 */
[----:B------:R-:W-:Y:S01]  /*9940*/  UMOV UR4, 0xffffffff ;  /* 0xffffffff00047882 */ /* 0x000fe20000000000 */
[----:B------:R-:W-:Y:S02]  /*9950*/  LEA.HI.X R5, R56, UR5, R5, 0x1, P4 ;  /* 0x0000000538057c11 */ /* 0x000fe4000a0f0c05 */
[----:B------:R-:W-:-:S02]  /*9960*/  LEA.HI.X R3, R14, UR7, R3, 0x1, P5 ;  /* 0x000000070e037c11 */ /* 0x000fc4000a8f0c03 */
[----:B------:R-:W-:Y:S02]  /*9970*/  PRMT R57, R7, 0x5410, R6 ;  /* 0x0000541007397816 */ /* 0x000fe40000000006 */
[----:B------:R-:W-:Y:S01]  /*9980*/  LEA.HI R6, R223, R223, RZ, 0x1 ;  /* 0x000000dfdf067211 */ /* 0x000fe200078f08ff */
[----:B------:R-:W-:Y:S06]  /*9990*/  BRA.DIV UR4, `(.L_x_7873) ;  /* 0x0000015604a87947 */ /* 0x000fec000b800000 */
.L_x_8096:
[----:B------:R-:W-:-:S03]  /*99a0*/  UMOV UR4, 0xffffffff ;  /* 0xffffffff00047882 */ /* 0x000fc60000000000 */
[----:B------:R-:W-:Y:S05]  /*99b0*/  BRA.DIV UR4, `(.L_x_7874) ;  /* 0x0000015604c87947 */ /* 0x000fea000b800000 */
.L_x_8099:
[----:B------:R-:W-:-:S03]  /*99c0*/  UMOV UR4, 0xffffffff ;  /* 0xffffffff00047882 */ /* 0x000fc60000000000 */
[----:B------:R-:W-:Y:S05]  /*99d0*/  BRA.DIV UR4, `(.L_x_7875) ;  /* 0x0000015604e87947 */ /* 0x000fea000b800000 */
.L_x_8102:
[----:B------:R-:W-:-:S03]  /*99e0*/  UMOV UR4, 0xffffffff ;  /* 0xffffffff00047882 */ /* 0x000fc60000000000 */
[----:B------:R-:W-:Y:S05]  /*99f0*/  BRA.DIV UR4, `(.L_x_7876) ;  /* 0x0000015a04087947 */ /* 0x000fea000b800000 */
.L_x_8105:
[----:B------:R-:W-:-:S03]  /*9a00*/  UMOV UR4, 0xffffffff ;  /* 0xffffffff00047882 */ /* 0x000fc60000000000 */
[----:B------:R-:W-:Y:S05]  /*9a10*/  BRA.DIV UR4, `(.L_x_7877) ;  /* 0x0000015a04287947 */ /* 0x000fea000b800000 */
.L_x_8108:
[----:B------:R-:W-:-:S03]  /*9a20*/  UMOV UR4, 0xffffffff ;  /* 0xffffffff00047882 */ /* 0x000fc60000000000 */
[----:B------:R-:W-:Y:S05]  /*9a30*/  BRA.DIV UR4, `(.L_x_7878) ;  /* 0x0000015a04487947 */ /* 0x000fea000b800000 */
.L_x_8111:
[----:B------:R-:W-:-:S03]  /*9a40*/  UMOV UR4, 0xffffffff ;  /* 0xffffffff00047882 */ /* 0x000fc60000000000 */
[----:B------:R-:W-:Y:S05]  /*9a50*/  BRA.DIV UR4, `(.L_x_7879) ;  /* 0x0000015a04687947 */ /* 0x000fea000b800000 */
.L_x_8114:
[----:B------:R-:W-:-:S03]  /*9a60*/  UMOV UR4, 0xffffffff ;  /* 0xffffffff00047882 */ /* 0x000fc60000000000 */
[----:B------:R-:W-:Y:S05]  /*9a70*/  BRA.DIV UR4, `(.L_x_7880) ;  /* 0x0000015a04887947 */ /* 0x000fea000b800000 */
.L_x_8117:
[----:B------:R-:W-:-:S03]  /*9a80*/  UMOV UR4, 0xffffffff ;  /* 0xffffffff00047882 */ /* 0x000fc60000000000 */
[----:B------:R-:W-:Y:S05]  /*9a90*/  BRA.DIV UR4, `(.L_x_7881) ;  /* 0x0000015a04a87947 */ /* 0x000fea000b800000 */
.L_x_8120:
[----:B------:R-:W-:-:S03]  /*9aa0*/  UMOV UR4, 0xffffffff ;  /* 0xffffffff00047882 */ /* 0x000fc60000000000 */
[----:B------:R-:W-:Y:S05]  /*9ab0*/  BRA.DIV UR4, `(.L_x_7882) ;  /* 0x0000015a04c87947 */ /* 0x000fea000b800000 */
.L_x_8123:
[----:B------:R-:W-:-:S03]  /*9ac0*/  UMOV UR4, 0xffffffff ;  /* 0xffffffff00047882 */ /* 0x000fc60000000000 */
[----:B------:R-:W-:Y:S05]  /*9ad0*/  BRA.DIV UR4, `(.L_x_7883) ;  /* 0x0000015a04e87947 */ /* 0x000fea000b800000 */
.L_x_8126:
[----:B------:R-:W-:-:S03]  /*9ae0*/  UMOV UR4, 0xffffffff ;  /* 0xffffffff00047882 */ /* 0x000fc60000000000 */
[----:B------:R-:W-:Y:S05]  /*9af0*/  BRA.DIV UR4, `(.L_x_7884) ;  /* 0x0000015e04087947 */ /* 0x000fea000b800000 */
.L_x_8129:
[----:B------:R-:W-:-:S03]  /*9b00*/  UMOV UR4, 0xffffffff ;  /* 0xffffffff00047882 */ /* 0x000fc60000000000 */
[----:B------:R-:W-:Y:S05]  /*9b10*/  BRA.DIV UR4, `(.L_x_7885) ;  /* 0x0000015e04287947 */ /* 0x000fea000b800000 */
.L_x_8132:
[----:B------:R-:W-:Y:S01]  /*9b20*/  UMOV UR4, 0xffffffff ;  /* 0xffffffff00047882 */ /* 0x000fe20000000000 */
[----:B------:R-:W-:Y:S02]  /*9b30*/  LOP3.LUT R6, R6, 0xfffffffe, RZ, 0xc0, !PT ;  /* 0xfffffffe06067812 */ /* 0x000fe400078ec0ff */
[----:B------:R-:W-:Y:S05]  /*9b40*/  BRA.DIV UR4, `(.L_x_7886) ;  /* 0x0000015e04447947 */ /* 0x000fea000b800000 */
.L_x_8135:
[----:B------:R-:W-:Y:S01]  /*9b50*/  UMOV UR4, 0xffffffff ;  /* 0xffffffff00047882 */ /* 0x000fe20000000000 */
[----:B------:R-:W-:Y:S02]  /*9b60*/  IADD3 R6, R223, -R6, RZ ;  /* 0x80000006df067210 */ /* 0x000fe40007ffe0ff */
[----:B------:R-:W-:Y:S05]  /*9b70*/  BRA.DIV UR4, `(.L_x_7887) ;  /* 0x0000015e04607947 */ /* 0x000fea000b800000 */
.L_x_8138:
[----:B------:R-:W-:Y:S01]  /*9b80*/  UMOV UR4, 0xffffffff ;  /* 0xffffffff00047882 */ /* 0x000fe20000000000 */
[----:B------:R-:W-:Y:S02]  /*9b90*/  SHF.L.U32 R3, R6, 0x1f, RZ ;  /* 0x0000001f06037819 */ /* 0x000fe400000006ff */
[----:B------:R-:W-:Y:S05]  /*9ba0*/  BRA.DIV UR4, `(.L_x_7888) ;  /* 0x0000015e047c7947 */ /* 0x000fea000b800000 */
.L_x_8141:
[----:B------:R-:W3:Y:S01]  /*9bb0*/  SYNCS.PHASECHK.TRANS64.TRYWAIT P4, [R2+URZ+0x28800], R3 ;  /* 0x02880003020075a7 */ /* 0x000ee2000808017f */
[----:B------:R-:W-:Y:S01]  /*9bc0*/  IMAD.MOV.U32 R0, RZ, RZ, R36 ;  /* 0x000000ffff007224 */ /* 0x000fe200078e0024 */
[----:B-----5:R-:W-:Y:S01]  /*9bd0*/  MOV R6, R35 ;  /* 0x0000002300067202 */ /* 0x020fe20000000f00 */
        /* <DEDUP_REMOVED lines=26> */
[----:B---3--:R-:W-:Y:S06]  /*9d80*/  @!P4 BRA `(.L_x_7890) ;  /* 0x0000015c002cc947 */ /* 0x008fec0003800000 */
.L_x_8142:
[----:B------:R-:W-:Y:S05]  /*9d90*/  BSYNC B1 ;  /* 0x0000000000017941 */ /* 0x000fea0003800000 */
.L_x_7889:
[----:B------:R-:W-:Y:S01]  /*9da0*/  BSSY B1, `(.L_x_7891) ;  /* 0x000005e000017945 */ /* 0x000fe20003800000 */
[----:B---3--:R-:W-:-:S03]  /*9db0*/  PRMT R3, R4, 0x5410, R5 ;  /* 0x0000541004037816 */ /* 0x008fc60000000005 */
[----:B------:R-:W-:Y:S05]  /*9dc0*/  @P0 BRA `(.L_x_7892) ;  /* 0x00000004006c0947 */ /* 0x000fea0003800000 */
[----:B------:R-:W3:Y:S01]  /*9dd0*/  LDC R5, c[0x0][0x3d4] ;  /* 0x0000f500ff057b82 */ /* 0x000ee20000000800 */
[----:B------:R-:W-:Y:S01]  /*9de0*/  BSSY B2, `(.L_x_7893) ;  /* 0x000002e000027945 */ /* 0x000fe20003800000 */
[-C--:B---3--:R-:W-:Y:S02]  /*9df0*/  ISETP.GE.AND P0, PT, R22, R5.reuse, PT ;  /* 0x000000051600720c */ /* 0x088fe40003f06270 */
[----:B------:R-:W-:-:S11]  /*9e00*/  ISETP.GE.AND P4, PT, R186, R5, PT ;  /* 0x00000005ba00720c */ /* 0x000fd60003f86270 */
[----:B------:R-:W-:Y:S05]  /*9e10*/  @P0 BRA `(.L_x_7894) ;  /* 0x0000000000a80947 */ /* 0x000fea0003800000 */
[----:B------:R-:W3:Y:S01]  /*9e20*/  LDS.128 R4, [R211] ;  /* 0x00000000d3047984 */ /* 0x000ee20000000c00 */
[----:B------:R-:W-:Y:S01]  /*9e30*/  SHF.R.U32.HI R62, RZ, 0x10, R51 ;  /* 0x00000010ff3e7819 */ /* 0x000fe20000011633 */
[--C-:B------:R-:W-:Y:S01]  /*9e40*/  HADD2.F32 R61, -RZ, R64.reuse.H0_H0 ;  /* 0x20000040ff3d7230 */ /* 0x100fe20000004100 */
[----:B------:R-:W-:Y:S01]  /*9e50*/  SHF.R.U32.HI R60, RZ, 0x10, R49 ;  /* 0x00000010ff3c7819 */ /* 0x000fe20000011631 */
[----:B------:R-:W-:Y:S01]  /*9e60*/  HADD2.F32 R56, -RZ, R64.H1_H1 ;  /* 0x30000040ff387230 */ /* 0x000fe20000004100 */
[----:B------:R-:W-:Y:S01]  /*9e70*/  SHF.R.U64 R66, R50, 0x10, R51 ;  /* 0x0000001032427819 */ /* 0x000fe20000001233 */
[----:B------:R-:W-:Y:S01]  /*9e80*/  HADD2.F32 R62, -RZ, R62.H0_H0 ;  /* 0x2000003eff3e7230 */ /* 0x000fe20000004100 */
[----:B------:R-:W-:Y:S01]  /*9e90*/  SHF.R.U64 R67, R48, 0x10, R49 ;  /* 0x0000001030437819 */ /* 0x000fe20000001231 */
[----:B------:R-:W-:Y:S02]  /*9ea0*/  HADD2.F32 R60, -RZ, R60.H0_H0 ;  /* 0x2000003cff3c7230 */ /* 0x000fe40000004100 */
[----:B---3--:R-:W-:-:S02]  /*9eb0*/  HADD2.F32 R50, -RZ, R7.H0_H0 ;  /* 0x20000007ff327230 */ /* 0x008fc40000004100 */
[----:B------:R-:W-:Y:S02]  /*9ec0*/  HADD2.F32 R51, -RZ, R7.H1_H1 ;  /* 0x30000007ff337230 */ /* 0x000fe40000004100 */
[--C-:B------:R-:W-:Y:S02]  /*9ed0*/  HADD2.F32 R7, -RZ, R4.reuse.H0_H0 ;  /* 0x20000004ff077230 */ /* 0x100fe40000004100 */
[----:B------:R-:W-:Y:S02]  /*9ee0*/  HADD2.F32 R4, -RZ, R4.H1_H1 ;  /* 0x30000004ff047230 */ /* 0x000fe40000004100 */
[C---:B------:R-:W-:Y:S01]  /*9ef0*/  FMUL.FTZ R63, R51.reuse, R62 ;  /* 0x0000003e333f7220 */ /* 0x040fe20000410000 */
[-C--:B------:R-:W-:Y:S01]  /*9f00*/  FMUL.FTZ R51, R51, R60.reuse ;  /* 0x0000003c33337220 */ /* 0x080fe20000410000 */
[--C-:B------:R-:W-:Y:S02]  /*9f10*/  HADD2.F32 R48, -RZ, R6.reuse.H0_H0 ;  /* 0x20000006ff307230 */ /* 0x100fe40000004100 */
[----:B------:R-:W-:Y:S01]  /*9f20*/  FMUL.FTZ R64, R4, R61 ;  /* 0x0000003d04407220 */ /* 0x000fe20000410000 */
[----:B------:R-:W-:Y:S01]  /*9f30*/  FFMA.FTZ R65, R50, R60, -R63 ;  /* 0x0000003c32417223 */ /* 0x000fe2000001083f */
[----:B------:R-:W-:-:S02]  /*9f40*/  HADD2.F32 R49, -RZ, R6.H1_H1 ;  /* 0x30000006ff317230 */ /* 0x000fc40000004100 */
[-C--:B------:R-:W-:Y:S01]  /*9f50*/  FMUL.FTZ R60, R4, R56.reuse ;  /* 0x00000038043c7220 */ /* 0x080fe20000410000 */
[C---:B------:R-:W-:Y:S01]  /*9f60*/  FFMA.FTZ R64, R7.reuse, R56, -R64 ;  /* 0x0000003807407223 */ /* 0x040fe20000010840 */
[--C-:B------:R-:W-:Y:S02]  /*9f70*/  HADD2.F32 R6, -RZ, R5.reuse.H0_H0 ;  /* 0x20000005ff067230 */ /* 0x100fe40000004100 */
[----:B------:R-:W-:Y:S01]  /*9f80*/  FFMA.FTZ R62, R50, R62, R51 ;  /* 0x0000003e323e7223 */ /* 0x000fe20000010033 */
[--C-:B------:R-:W-:Y:S02]  /*9f90*/  HADD2.F32 R56, -RZ, R72.reuse.H0_H0 ;  /* 0x20000048ff387230 */ /* 0x100fe40000004100 */
[----:B------:R-:W-:Y:S01]  /*9fa0*/  FFMA.FTZ R61, R7, R61, R60 ;  /* 0x0000003d073d7223 */ /* 0x000fe2000001003c */
[----:B------:R-:W-:Y:S02]  /*9fb0*/  HADD2.F32 R5, -RZ, R5.H1_H1 ;  /* 0x30000005ff057230 */ /* 0x000fe40000004100 */
[----:B------:R-:W-:-:S02]  /*9fc0*/  HADD2.F32 R50, -RZ, R72.H1_H1 ;  /* 0x30000048ff327230 */ /* 0x000fc40000004100 */
        /* <DEDUP_REMOVED lines=15> */
.L_x_7894:
[----:B------:R-:W-:Y:S05]  /*a0c0*/  BSYNC B2 ;  /* 0x0000000000027941 */ /* 0x000fea0003800000 */
.L_x_7893:
[----:B------:R-:W-:Y:S05]  /*a0d0*/  @P4 BRA `(.L_x_7892) ;  /* 0x0000000000a84947 */ /* 0x000fea0003800000 */
[----:B---3--:R-:W3:Y:S01]  /*a0e0*/  LDS.128 R4, [R211+0x4000] ;  /* 0x00400000d3047984 */ /* 0x008ee20000000c00 */
[----:B------:R-:W-:Y:S01]  /*a0f0*/  SHF.R.U32.HI R50, RZ, 0x10, R47 ;  /* 0x00000010ff327819 */ /* 0x000fe2000001162f */
[--C-:B------:R-:W-:Y:S01]  /*a100*/  HADD2.F32 R48, -RZ, R59.reuse.H1_H1 ;  /* 0x3000003bff307230 */ /* 0x100fe20000004100 */
[----:B------:R-:W-:Y:S01]  /*a110*/  SHF.R.U32.HI R49, RZ, 0x10, R45 ;  /* 0x00000010ff317819 */ /* 0x000fe2000001162d */
[----:B------:R-:W-:Y:S01]  /*a120*/  HADD2.F32 R59, -RZ, R59.H0_H0 ;  /* 0x2000003bff3b7230 */ /* 0x000fe20000004100 */
[----:B------:R-:W-:Y:S01]  /*a130*/  SHF.R.U64 R61, R46, 0x10, R47 ;  /* 0x000000102e3d7819 */ /* 0x000fe2000000122f */
[----:B------:R-:W-:Y:S01]  /*a140*/  HADD2.F32 R50, -RZ, R50.H0_H0 ;  /* 0x20000032ff327230 */ /* 0x000fe20000004100 */
[----:B------:R-:W-:Y:S01]  /*a150*/  SHF.R.U64 R62, R44, 0x10, R45 ;  /* 0x000000102c3e7819 */ /* 0x000fe2000000122d */
[----:B------:R-:W-:Y:S02]  /*a160*/  HADD2.F32 R49, -RZ, R49.H0_H0 ;  /* 0x20000031ff317230 */ /* 0x000fe40000004100 */
[----:B---3--:R-:W-:-:S02]  /*a170*/  HADD2.F32 R47, -RZ, R7.H1_H1 ;  /* 0x30000007ff2f7230 */ /* 0x008fc40000004100 */
        /* <DEDUP_REMOVED lines=32> */
.L_x_7892:
[----:B------:R-:W-:Y:S05]  /*a380*/  BSYNC B1 ;  /* 0x0000000000017941 */ /* 0x000fea0003800000 */
.L_x_7891:
[----:B------:R-:W-:Y:S04]  /*a390*/  BSSY B1, `(.L_x_7895) ;  /* 0x000005d000017945 */ /* 0x000fe80003800000 */
[----:B------:R-:W-:Y:S05]  /*a3a0*/  @P1 BRA `(.L_x_7896) ;  /* 0x00000004006c1947 */ /* 0x000fea0003800000 */
[----:B---34-:R-:W3:Y:S01]  /*a3b0*/  LDC R5, c[0x0][0x3d4] ;  /* 0x0000f500ff057b82 */ /* 0x018ee20000000800 */
[----:B------:R-:W-:Y:S01]  /*a3c0*/  BSSY B2, `(.L_x_7897) ;  /* 0x000002e000027945 */ /* 0x000fe20003800000 */
[-C--:B---3--:R-:W-:Y:S02]  /*a3d0*/  ISETP.GE.AND P0, PT, R22, R5.reuse, PT ;  /* 0x000000051600720c */ /* 0x088fe40003f06270 */
[----:B------:R-:W-:-:S11]  /*a3e0*/  ISETP.GE.AND P1, PT, R186, R5, PT ;  /* 0x00000005ba00720c */ /* 0x000fd60003f26270 */
[----:B------:R-:W-:Y:S05]  /*a3f0*/  @P0 BRA `(.L_x_7898) ;  /* 0x0000000000a80947 */ /* 0x000fea0003800000 */
[----:B------:R-:W3:Y:S01]  /*a400*/  LDS.128 R4, [R211+0x1000] ;  /* 0x00100000d3047984 */ /* 0x000ee20000000c00 */
        /* <DEDUP_REMOVED lines=8> */
[----:B------:R-:W-:-:S02]  /*a490*/  HADD2.F32 R57, -RZ, R57.H0_H0 ;  /* 0x20000039ff397230 */ /* 0x000fc40000004100 */
[--C-:B---3--:R-:W-:Y:S02]  /*a4a0*/  HADD2.F32 R43, -RZ, R7.reuse.H1_H1 ;  /* 0x30000007ff2b7230 */ /* 0x108fe40000004100 */
        /* <DEDUP_REMOVED lines=31> */
.L_x_7898:
[----:B------:R-:W-:Y:S05]  /*a6a0*/  BSYNC B2 ;  /* 0x0000000000027941 */ /* 0x000fea0003800000 */
.L_x_7897:
[----:B------:R-:W-:Y:S05]  /*a6b0*/  @P1 BRA `(.L_x_7896) ;  /* 0x0000000000a81947 */ /* 0x000fea0003800000 */
[----:B---3--:R-:W3:Y:S01]  /*a6c0*/  LDS.128 R4, [R211+0x5000] ;  /* 0x00500000d3047984 */ /* 0x008ee20000000c00 */
[----:B------:R-:W-:Y:S01]  /*a6d0*/  SHF.R.U32.HI R42, RZ, 0x10, R39 ;  /* 0x00000010ff2a7819 */ /* 0x000fe20000011627 */
[----:B------:R-:W-:Y:S01]  /*a6e0*/  HADD2.F32 R55, -RZ, R55.H1_H1 ;  /* 0x30000037ff377230 */ /* 0x000fe20000004100 */
        /* <DEDUP_REMOVED lines=8> */
[--C-:B---3--:R-:W-:Y:S02]  /*a770*/  HADD2.F32 R39, -RZ, R7.reuse.H1_H1 ;  /* 0x30000007ff277230 */ /* 0x108fe40000004100 */
        /* <DEDUP_REMOVED lines=30> */
.L_x_7896:
[----:B------:R-:W-:Y:S05]  /*a960*/  BSYNC B1 ;  /* 0x0000000000017941 */ /* 0x000fea0003800000 */
.L_x_7895:
        /* <DEDUP_REMOVED lines=17> */
[--C-:B---3--:R-:W-:Y:S02]  /*aa80*/  HADD2.F32 R35, -RZ, R7.reuse.H1_H1 ;  /* 0x30000007ff237230 */ /* 0x108fe40000004100 */
        /* <DEDUP_REMOVED lines=31> */
.L_x_7902:
[----:B------:R-:W-:Y:S05]  /*ac80*/  BSYNC B2 ;  /* 0x0000000000027941 */ /* 0x000fea0003800000 */
.L_x_7901:
[----:B------:R-:W-:Y:S05]  /*ac90*/  @P1 BRA `(.L_x_7900) ;  /* 0x0000000000a81947 */ /* 0x000fea0003800000 */
[----:B---3--:R-:W3:Y:S01]  /*aca0*/  LDS.128 R4, [R211+0x6000] ;  /* 0x00600000d3047984 */ /* 0x008ee20000000c00 */
        /* <DEDUP_REMOVED lines=9> */
[--C-:B---3--:R-:W-:Y:S02]  /*ad40*/  HADD2.F32 R29, -RZ, R7.reuse.H1_H1 ;  /* 0x30000007ff1d7230 */ /* 0x108fe40000004100 */
        /* <DEDUP_REMOVED lines=31> */
.L_x_7900:
[----:B------:R-:W-:Y:S05]  /*af40*/  BSYNC B1 ;  /* 0x0000000000017941 */ /* 0x000fea0003800000 */
.L_x_7899:
[----:B------:R-:W-:Y:S05]  /*af50*/  @P3 BRA `(.L_x_7903) ;  /* 0x0000002800a83947 */ /* 0x000fea0003800000 */
[----:B---34-:R-:W3:Y:S01]  /*af60*/  LDC R5, c[0x0][0x3d4] ;  /* 0x0000f500ff057b82 */ /* 0x018ee20000000800 */
[----:B------:R-:W-:Y:S01]  /*af70*/  BSSY B1, `(.L_x_7904) ;  /* 0x000002e000017945 */ /* 0x000fe20003800000 */
[-C--:B---3--:R-:W-:Y:S02]  /*af80*/  ISETP.GE.AND P0, PT, R22, R5.reuse, PT ;  /* 0x000000051600720c */ /* 0x088fe40003f06270 */
[----:B------:R-:W-:-:S11]  /*af90*/  ISETP.GE.AND P1, PT, R186, R5, PT ;  /* 0x00000005ba00720c */ /* 0x000fd60003f26270 */
[----:B------:R-:W-:Y:S05]  /*afa0*/  @P0 BRA `(.L_x_7905) ;  /* 0x0000000000a80947 */ /* 0x000fea0003800000 */
[----:B------:R-:W3:Y:S01]  /*afb0*/  LDS.128 R4, [R211+0x3000] ;  /* 0x00300000d3047984 */ /* 0x000ee20000000c00 */
        /* <DEDUP_REMOVED lines=41> */
.L_x_7905:
[----:B------:R-:W-:Y:S05]  /*b250*/  BSYNC B1 ;  /* 0x0000000000017941 */ /* 0x000fea0003800000 */
.L_x_7904:
[----:B------:R-:W-:Y:S05]  /*b260*/  @P1 BRA `(.L_x_7903) ;  /* 0x0000002400e41947 */ /* 0x000fea0003800000 */
[----:B---3--:R-:W3:Y:S01]  /*b270*/  LDS.128 R4, [R211+0x7000] ;  /* 0x00700000d3047984 */ /* 0x008ee20000000c00 */
        /* <DEDUP_REMOVED lines=42> */
.L_x_7864:
[----:B------:R-:W2:Y:S01]  /*b520*/  LDC R21, c[0x0][0x3d4] ;  /* 0x0000f500ff157b82 */ /* 0x000ea20000000800 */
[-C--:B------:R-:W-:Y:S01]  /*b530*/  ISETP.GE.AND P0, PT, R188, R72.reuse, PT ;  /* 0x00000048bc00720c */ /* 0x080fe20003f06270 */
[----:B------:R-:W-:Y:S01]  /*b540*/  ULDC.64 UR4, c[0x0][0x3c8] ;  /* 0x0000f20000047ab9 */ /* 0x000fe20000000a00 */
[-C--:B------:R-:W-:Y:S01]  /*b550*/  ISETP.GE.AND P1, PT, R187, R72.reuse, PT ;  /* 0x00000048bb00720c */ /* 0x080fe20003f26270 */
[----:B------:R-:W-:Y:S01]  /*b560*/  ULDC.64 UR6, c[0x0][0x3e0] ;  /* 0x0000f80000067ab9 */ /* 0x000fe20000000a00 */
[-C--:B------:R-:W-:Y:S02]  /*b570*/  ISETP.GE.AND P2, PT, R189, R72.reuse, PT ;  /* 0x00000048bd00720c */ /* 0x080fe40003f46270 */
[----:B------:R-:W-:Y:S02]  /*b580*/  ISETP.GE.AND P3, PT, R18, R72, PT ;  /* 0x000000481200720c */ /* 0x000fe40003f66270 */
[CC--:B--2---:R-:W-:Y:S02]  /*b590*/  ISETP.GE.OR P0, PT, R16.reuse, R21.reuse, P0 ;  /* 0x000000151000720c */ /* 0x0c4fe40000706670 */
[----:B------:R-:W-:-:S02]  /*b5a0*/  ISETP.GE.OR P1, PT, R16, R21, P1 ;  /* 0x000000151000720c */ /* 0x000fc40000f26670 */
[CC--:B------:R-:W-:Y:S02]  /*b5b0*/  ISETP.GE.OR P2, PT, R16.reuse, R21.reuse, P2 ;  /* 0x000000151000720c */ /* 0x0c0fe40001746670 */
[----:B------:R-:W-:-:S07]  /*b5c0*/  ISETP.GE.OR P3, PT, R16, R21, P3 ;  /* 0x000000151000720c */ /* 0x000fce0001f66670 */
[--C-:B------:R-:W-:Y:S01]  /*b5d0*/  @!P0 IADD3 R29, P4, P5, R27, R29, R6.reuse ;  /* 0x0000001d1b1d8210 */ /* 0x100fe20007d9e006 */
[----:B------:R-:W2:Y:S03]  /*b5e0*/  @!P0 LDC.64 R62, c[0x0][0x3e0] ;  /* 0x0000f800ff3e8b82 */ /* 0x000ea60000000a00 */
[--C-:B------:R-:W-:Y:S01]  /*b5f0*/  @!P0 IADD3.X R30, R31, R30, R7.reuse, P4, P5 ;  /* 0x0000001e1f1e8210 */ /* 0x100fe200027ea407 */
[C---:B------:R-:W-:Y:S01]  /*b600*/  @!P2 IMAD.WIDE.U32 R8, R12.reuse, 0x60, R6 ;  /* 0x000000600c08a825 */ /* 0x040fe200078e0006 */
[----:B------:R-:W-:-:S03]  /*b610*/  @!P1 LEA R0, P4, R12, R6, 0x6 ;  /* 0x000000060c009211 */ /* 0x000fc600078830ff */
[----:B------:R-:W3:Y:S01]  /*b620*/  @!P1 LDC.64 R66, c[0x0][0x3e0] ;  /* 0x0000f800ff429b82 */ /* 0x000ee20000000a00 */
[----:B------:R-:W-:Y:S01]  /*b630*/  @!P1 IADD3 R25, P5, R0, R27, RZ ;  /* 0x0000001b00199210 */ /* 0x000fe20007fbe0ff */
[----:B------:R-:W-:Y:S01]  /*b640*/  @!P2 IMAD R0, R13, 0x60, RZ ;  /* 0x000000600d00a824 */ /* 0x000fe200078e02ff */
[----:B------:R-:W-:Y:S02]  /*b650*/  @!P1 LEA.HI.X R26, R12, R7, R13, 0x6, P4 ;  /* 0x000000070c1a9211 */ /* 0x000fe400020f340d */
[----:B------:R-:W-:-:S03]  /*b660*/  @!P3 IADD3 R3, P4, R6, R27, RZ ;  /* 0x0000001b0603b210 */ /* 0x000fc60007f9e0ff */
[----:B------:R-:W-:Y:S01]  /*b670*/  @!P1 IMAD.X R26, R26, 0x1, R31, P5 ;  /* 0x000000011a1a9824 */ /* 0x000fe200028e061f */
[----:B------:R-:W-:Y:S01]  /*b680*/  @!P2 IADD3 R6, P5, R27, R8, RZ ;  /* 0x000000081b06a210 */ /* 0x000fe20007fbe0ff */
[----:B------:R-:W4:Y:S01]  /*b690*/  @!P2 LDC.64 R70, c[0x0][0x3e0] ;  /* 0x0000f800ff46ab82 */ /* 0x000f220000000a00 */
[----:B------:R-:W-:Y:S02]  /*b6a0*/  @!P3 IADD3.X R14, R7, R31, RZ, P4, !PT ;  /* 0x0000001f070eb210 */ /* 0x000fe400027fe4ff */
[----:B------:R-:W-:Y:S01]  /*b6b0*/  @!P2 IADD3.X R7, R31, R0, R9, P5, !PT ;  /* 0x000000001f07a210 */ /* 0x000fe20002ffe409 */
[----:B------:R-:W-:Y:S01]  /*b6c0*/  @!P2 IMAD R31, R11, 0x60, RZ ;  /* 0x000000600b1fa824 */ /* 0x000fe200078e02ff */
[----:B------:R-:W-:-:S03]  /*b6d0*/  @!P0 IADD3 R27, P4, P5, R33, R24, R4 ;  /* 0x00000018211b8210 */ /* 0x000fc60007d9e004 */
[----:B------:R-:W0:Y:S01]  /*b6e0*/  @!P0 LDC.64 R60, c[0x0][0x3c8] ;  /* 0x0000f200ff3c8b82 */ /* 0x000e220000000a00 */
[----:B------:R-:W-:Y:S02]  /*b6f0*/  @!P0 IADD3.X R28, R35, R28, R5, P4, P5 ;  /* 0x0000001c231c8210 */ /* 0x000fe400027ea405 */
[----:B------:R-:W-:Y:S02]  /*b700*/  @!P3 IADD3 R15, P4, R4, R33, RZ ;  /* 0x00000021040fb210 */ /* 0x000fe40007f9e0ff */
[----:B------:R-:W-:-:S03]  /*b710*/  @!P1 LEA R20, P5, R10, R4, 0x6 ;  /* 0x000000040a149211 */ /* 0x000fc600078a30ff */
[----:B------:R-:W-:Y:S01]  /*b720*/  @!P3 IMAD.X R32, R5, 0x1, R35, P4 ;  /* 0x000000010520b824 */ /* 0x000fe200020e0623 */
[C---:B------:R-:W-:Y:S01]  /*b730*/  @!P3 LEA R8, P4, R3.reuse, UR4, 0x1 ;  /* 0x000000040308bc11 */ /* 0x040fe2000f8808ff */
[----:B------:R-:W1:Y:S01]  /*b740*/  @!P1 LDC.64 R64, c[0x0][0x3c8] ;  /* 0x0000f200ff409b82 */ /* 0x000e620000000a00 */
[C---:B------:R-:W-:Y:S01]  /*b750*/  @!P1 LEA.HI.X R24, R10.reuse, R5, R11, 0x6, P5 ;  /* 0x000000050a189211 */ /* 0x040fe200028f340b */
[----:B------:R-:W-:Y:S01]  /*b760*/  @!P2 IMAD.WIDE.U32 R4, R10, 0x60, R4 ;  /* 0x000000600a04a825 */ /* 0x000fe200078e0004 */
[----:B------:R-:W-:Y:S02]  /*b770*/  @!P3 LEA.HI.X R9, R3, UR5, R14, 0x1, P4 ;  /* 0x000000050309bc11 */ /* 0x000fe4000a0f0c0e */
[C---:B------:R-:W-:Y:S02]  /*b780*/  @!P3 LEA R14, P4, R15.reuse, UR6, 0x1 ;  /* 0x000000060f0ebc11 */ /* 0x040fe4000f8808ff */
[----:B------:R-:W-:Y:S01]  /*b790*/  @!P1 IADD3 R20, P5, R20, R33, RZ ;  /* 0x0000002114149210 */ /* 0x000fe20007fbe0ff */
[----:B------:R-:W1:Y:S01]  /*b7a0*/  @!P2 LDC.64 R68, c[0x0][0x3c8] ;  /* 0x0000f200ff44ab82 */ /* 0x000e620000000a00 */
[----:B------:R-:W-:-:S02]  /*b7b0*/  @!P3 LEA.HI.X R15, R15, UR7, R32, 0x1, P4 ;  /* 0x000000070f0fbc11 */ /* 0x000fc4000a0f0c20 */
[----:B--2---:R-:W-:Y:S01]  /*b7c0*/  @!P0 LEA R62, P4, R27, R62, 0x1 ;  /* 0x0000003e1b3e8211 */ /* 0x004fe200078808ff */
[----:B------:R-:W-:Y:S01]  /*b7d0*/  @!P1 IMAD.X R24, R24, 0x1, R35, P5 ;  /* 0x0000000118189824 */ /* 0x000fe200028e0623 */
[----:B------:R-:W-:Y:S02]  /*b7e0*/  @!P2 IADD3 R0, P5, R33, R4, RZ ;  /* 0x000000042100a210 */ /* 0x000fe40007fbe0ff */
[----:B------:R-:W-:Y:S02]  /*b7f0*/  @!P0 LEA.HI.X R63, R27, R63, R28, 0x1, P4 ;  /* 0x0000003f1b3f8211 */ /* 0x000fe400020f0c1c */
[C---:B---3--:R-:W-:Y:S02]  /*b800*/  @!P1 LEA R66, P4, R20.reuse, R66, 0x1 ;  /* 0x0000004214429211 */ /* 0x048fe400078808ff */
[----:B------:R-:W-:Y:S02]  /*b810*/  @!P2 IADD3.X R3, R35, R31, R5, P5, !PT ;  /* 0x0000001f2303a210 */ /* 0x000fe40002ffe405 */
[----:B------:R-:W-:-:S02]  /*b820*/  @!P1 LEA.HI.X R67, R20, R67, R24, 0x1, P4 ;  /* 0x0000004314439211 */ /* 0x000fc400020f0c18 */
[----:B------:R-:W-:Y:S02]  /*b830*/  CS2R R32, SRZ ;  /* 0x0000000000207805 */ /* 0x000fe4000001ff00 */
[C---:B----4-:R-:W-:Y:S02]  /*b840*/  @!P2 LEA R70, P4, R0.reuse, R70, 0x1 ;  /* 0x000000460046a211 */ /* 0x050fe400078808ff */
[----:B------:R-:W-:Y:S02]  /*b850*/  CS2R R34, SRZ ;  /* 0x0000000000227805 */ /* 0x000fe4000001ff00 */
[----:B0-----:R-:W-:Y:S02]  /*b860*/  @!P0 LEA R60, P5, R29, R60, 0x1 ;  /* 0x0000003c1d3c8211 */ /* 0x001fe400078a08ff */
[----:B------:R-:W-:Y:S02]  /*b870*/  CS2R R4, SRZ ;  /* 0x0000000000047805 */ /* 0x000fe4000001ff00 */
[----:B------:R-:W-:-:S02]  /*b880*/  @!P2 LEA.HI.X R71, R0, R71, R3, 0x1, P4 ;  /* 0x000000470047a211 */ /* 0x000fc400020f0c03 */
[----:B------:R-:W0:Y:S01]  /*b890*/  LDC R0, c[0x0][0x428] ;  /* 0x00010a00ff007b82 */ /* 0x000e220000000800 */
[----:B------:R-:W-:Y:S02]  /*b8a0*/  @!P0 LEA.HI.X R61, R29, R61, R30, 0x1, P5 ;  /* 0x0000003d1d3d8211 */ /* 0x000fe400028f0c1e */
[----:B------:R-:W-:Y:S02]  /*b8b0*/  CS2R R28, SRZ ;  /* 0x00000000001c7805 */ /* 0x000fe4000001ff00 */
[----:B------:R-:W-:Y:S02]  /*b8c0*/  CS2R R30, SRZ ;  /* 0x00000000001e7805 */ /* 0x000fe4000001ff00 */
[C---:B-1----:R-:W-:Y:S01]  /*b8d0*/  @!P1 LEA R64, P5, R25.reuse, R64, 0x1 ;  /* 0x0000004019409211 */ /* 0x042fe200078a08ff */
[----:B------:R-:W5:Y:S03]  /*b8e0*/  @!P0 LDG.E.128 R32, desc[UR38][R62.64] ;  /* 0x000000263e208981 */ /* 0x000f66000c1e1d00 */
[----:B------:R-:W-:Y:S01]  /*b8f0*/  @!P1 LEA.HI.X R65, R25, R65, R26, 0x1, P5 ;  /* 0x0000004119419211 */ /* 0x000fe200028f0c1a */
[----:B------:R-:W5:Y:S01]  /*b900*/  @!P0 LDG.E.128 R28, desc[UR38][R60.64] ;  /* 0x000000263c1c8981 */ /* 0x000f62000c1e1d00 */
[----:B------:R-:W-:-:S02]  /*b910*/  @!P2 LEA R68, P5, R6, R68, 0x1 ;  /* 0x000000440644a211 */ /* 0x000fc400078a08ff */
[----:B------:R-:W-:Y:S02]  /*b920*/  CS2R R24, SRZ ;  /* 0x0000000000187805 */ /* 0x000fe4000001ff00 */
[----:B------:R-:W-:Y:S02]  /*b930*/  CS2R R26, SRZ ;  /* 0x00000000001a7805 */ /* 0x000fe4000001ff00 */
[----:B------:R-:W-:Y:S02]  /*b940*/  @!P2 LEA.HI.X R69, R6, R69, R7, 0x1, P5 ;  /* 0x000000450645a211 */ /* 0x000fe400028f0c07 */
[----:B------:R-:W-:Y:S01]  /*b950*/  CS2R R6, SRZ ;  /* 0x0000000000067805 */ /* 0x000fe2000001ff00 */
[----:B------:R-:W-:Y:S01]  /*b960*/  IMAD.MOV.U32 R58, RZ, RZ, R54 ;  /* 0x000000ffff3a7224 */ /* 0x000fe200078e0036 */
[----:B------:R-:W5:Y:S04]  /*b970*/  @!P3 LDG.E.128 R24, desc[UR38][R14.64] ;  /* 0x000000260e18b981 */ /* 0x000f68000c1e1d00 */
[----:B------:R1:W5:Y:S01]  /*b980*/  @!P3 LDG.E.128 R4, desc[UR38][R8.64] ;  /* 0x000000260804b981 */ /* 0x000362000c1e1d00 */
[----:B0-----:R-:W-:-:S13]  /*b990*/  ISETP.NE.AND P0, PT, R0, 0x1, PT ;  /* 0x000000010000780c */ /* 0x001fda0003f05270 */
[----:B-1----:R-:W0:Y:S08]  /*b9a0*/  @P0 LDC R8, c[0x0][0x42c] ;  /* 0x00010b00ff080b82 */ /* 0x002e300000000800 */
[----:B------:R-:W1:Y:S01]  /*b9b0*/  @P0 LDC R9, c[0x0][0x430] ;  /* 0x00010c00ff090b82 */ /* 0x000e620000000800 */
[----:B------:R-:W-:-:S05]  /*b9c0*/  IMAD R0, R193, 0x80, R18 ;  /* 0x00000080c1007824 */ /* 0x000fca00078e0212 */
[----:B------:R-:W-:-:S05]  /*b9d0*/  LEA R3, R219, R0, 0x5 ;  /* 0x00000000db037211 */ /* 0x000fca00078e28ff */
[----:B0-----:R-:W-:-:S05]  /*b9e0*/  @P0 IMAD.HI.U32 R0, R3, R8, RZ ;  /* 0x0000000803000227 */ /* 0x001fca00078e00ff */
[----:B-1----:R-:W-:-:S04]  /*b9f0*/  @P0 SHF.R.U32.HI R3, RZ, R9, R0 ;  /* 0x00000009ff030219 */ /* 0x002fc80000011600 */
[----:B------:R-:W-:Y:S01]  /*ba00*/  SHF.R.S32.HI R9, RZ, 0x1f, R3 ;  /* 0x0000001fff097819 */ /* 0x000fe20000011403 */
[----:B------:R-:W-:-:S04]  /*ba10*/  IMAD.MOV.U32 R57, RZ, RZ, R53 ;  /* 0x000000ffff397224 */ /* 0x000fc800078e0035 */
[C---:B------:R-:W-:Y:S02]  /*ba20*/  IMAD R0, R9.reuse, R12, RZ ;  /* 0x0000000c09007224 */ /* 0x040fe400078e02ff */
[----:B------:R-:W-:Y:S02]  /*ba30*/  IMAD R8, R9, R10, RZ ;  /* 0x0000000a09087224 */ /* 0x000fe400078e02ff */
[----:B------:R-:W-:-:S04]  /*ba40*/  IMAD.WIDE.U32 R14, R3, R12, R58 ;  /* 0x0000000c030e7225 */ /* 0x000fc800078e003a */
        /* <DEDUP_REMOVED lines=13> */
[----:B------:R-:W-:Y:S02]  /*bb20*/  LEA.HI.X R9, R14, UR5, R9, 0x1, P4 ;  /* 0x000000050e097c11 */ /* 0x000fe4000a0f0c09 */
[----:B------:R-:W-:Y:S01]  /*bb30*/  IADD3 R3, R13, R3, RZ ;  /* 0x000000030d037210 */ /* 0x000fe20007ffe0ff */
[----:B------:R-:W-:Y:S01]  /*bb40*/  UMOV UR4, 0xffffffff ;  /* 0xffffffff00047882 */ /* 0x000fe20000000000 */
[----:B------:R-:W-:Y:S01]  /*bb50*/  LEA R0, P4, R12, UR6, 0x1 ;  /* 0x000000060c007c11 */ /* 0x000fe2000f8808ff */
[----:B------:R0:W5:Y:S01]  /*bb60*/  @!P1 LDG.E.128 R36, desc[UR38][R64.64] ;  /* 0x0000002640249981 */ /* 0x000162000c1e1d00 */
[----:B------:R-:W-:-:S02]  /*bb70*/  ISETP.GE.AND P0, PT, R16, R21, PT ;  /* 0x000000151000720c */ /* 0x000fc40003f06270 */
[----:B------:R-:W-:Y:S01]  /*bb80*/  LEA.HI.X R3, R12, UR7, R3, 0x1, P4 ;  /* 0x000000070c037c11 */ /* 0x000fe2000a0f0c03 */
[----:B------:R0:W5:Y:S01]  /*bb90*/  @!P1 LDG.E.128 R40, desc[UR38][R66.64] ;  /* 0x0000002642289981 */ /* 0x000162000c1e1d00 */
[-C--:B------:R-:W-:Y:S02]  /*bba0*/  ISETP.GE.OR P1, PT, R18, R72.reuse, P0 ;  /* 0x000000481200720c */ /* 0x080fe40000726670 */
[-C--:B------:R-:W-:Y:S01]  /*bbb0*/  ISETP.GE.OR P3, PT, R187, R72.reuse, P0 ;  /* 0x00000048bb00720c */ /* 0x080fe20000766670 */
[----:B------:R0:W5:Y:S04]  /*bbc0*/  @!P2 LDG.E.128 R44, desc[UR38][R68.64] ;  /* 0x00000026442ca981 */ /* 0x000168000c1e1d00 */
[----:B------:R0:W5:Y:S01]  /*bbd0*/  @!P2 LDG.E.128 R48, desc[UR38][R70.64] ;  /* 0x000000264630a981 */ /* 0x000162000c1e1d00 */
[----:B------:R-:W-:-:S02]  /*bbe0*/  ISETP.GE.OR P2, PT, R188, R72, P0 ;  /* 0x00000048bc00720c */ /* 0x000fc40000746670 */
[----:B------:R-:W-:Y:S01]  /*bbf0*/  ISETP.GE.OR P0, PT, R189, R72, P0 ;  /* 0x00000048bd00720c */ /* 0x000fe20000706670 */
[----:B------:R-:W-:-:S12]  /*bc00*/  BRA.DIV UR4, `(.L_x_7906) ;  /* 0x0000013e04a07947 */ /* 0x000fd8000b800000 */
.L_x_8145:
[----:B------:R-:W-:-:S03]  /*bc10*/  UMOV UR4, 0xffffffff ;  /* 0xffffffff00047882 */ /* 0x000fc60000000000 */
[----:B------:R-:W-:Y:S05]  /*bc20*/  BRA.DIV UR4, `(.L_x_7907) ;  /* 0x0000013e04c07947 */ /* 0x000fea000b800000 */
.L_x_8148:
[----:B------:R-:W-:-:S03]  /*bc30*/  UMOV UR4, 0xffffffff ;  /* 0xffffffff00047882 */ /* 0x000fc60000000000 */
[----:B------:R-:W-:Y:S05]  /*bc40*/  BRA.DIV UR4, `(.L_x_7908) ;  /* 0x0000013e04e07947 */ /* 0x000fea000b800000 */
.L_x_8151:
[----:B------:R-:W-:-:S03]  /*bc50*/  UMOV UR4, 0xffffffff ;  /* 0xffffffff00047882 */ /* 0x000fc60000000000 */
[----:B------:R-:W-:Y:S05]  /*bc60*/  BRA.DIV UR4, `(.L_x_7909) ;  /* 0x0000014204007947 */ /* 0x000fea000b800000 */
.L_x_8154:
[----:B------:R-:W-:-:S03]  /*bc70*/  UMOV UR4, 0xffffffff ;  /* 0xffffffff00047882 */ /* 0x000fc60000000000 */
[----:B------:R-:W-:Y:S05]  /*bc80*/  BRA.DIV UR4, `(.L_x_7910) ;  /* 0x0000014204207947 */ /* 0x000fea000b800000 */
.L_x_8157:
[----:B------:R-:W-:-:S03]  /*bc90*/  UMOV UR4, 0xffffffff ;  /* 0xffffffff00047882 */ /* 0x000fc60000000000 */
[----:B------:R-:W-:Y:S05]  /*bca0*/  BRA.DIV UR4, `(.L_x_7911) ;  /* 0x0000014204407947 */ /* 0x000fea000b800000 */
.L_x_8160:
[----:B------:R-:W-:-:S03]  /*bcb0*/  UMOV UR4, 0xffffffff ;  /* 0xffffffff00047882 */ /* 0x000fc60000000000 */
[----:B------:R-:W-:Y:S05]  /*bcc0*/  BRA.DIV UR4, `(.L_x_7912) ;  /* 0x0000014204607947 */ /* 0x000fea000b800000 */
.L_x_8163:
[----:B------:R-:W-:-:S03]  /*bcd0*/  UMOV UR4, 0xffffffff ;  /* 0xffffffff00047882 */ /* 0x000fc60000000000 */
[----:B------:R-:W-:Y:S05]  /*bce0*/  BRA.DIV UR4, `(.L_x_7913) ;  /* 0x0000014204807947 */ /* 0x000fea000b800000 */
.L_x_8166:
[----:B------:R-:W-:-:S03]  /*bcf0*/  UMOV UR4, 0xffffffff ;  /* 0xffffffff00047882 */ /* 0x000fc60000000000 */
[----:B------:R-:W-:Y:S05]  /*bd00*/  BRA.DIV UR4, `(.L_x_7914) ;  /* 0x0000014204a07947 */ /* 0x000fea000b800000 */
.L_x_8169:
[----:B------:R-:W-:-:S03]  /*bd10*/  UMOV UR4, 0xffffffff ;  /* 0xffffffff00047882 */ /* 0x000fc60000000000 */
[----:B------:R-:W-:Y:S05]  /*bd20*/  BRA.DIV UR4, `(.L_x_7915) ;  /* 0x0000014204c07947 */ /* 0x000fea000b800000 */
.L_x_8172:
[----:B------:R-:W-:-:S03]  /*bd30*/  UMOV UR4, 0xffffffff ;  /* 0xffffffff00047882 */ /* 0x000fc60000000000 */
[----:B------:R-:W-:Y:S05]  /*bd40*/  BRA.DIV UR4, `(.L_x_7916) ;  /* 0x0000014204e07947 */ /* 0x000fea000b800000 */
.L_x_8175:
[----:B------:R-:W-:-:S03]  /*bd50*/  UMOV UR4, 0xffffffff ;  /* 0xffffffff00047882 */ /* 0x000fc60000000000 */
[----:B------:R-:W-:Y:S05]  /*bd60*/  BRA.DIV UR4, `(.L_x_7917) ;  /* 0x0000014604007947 */ /* 0x000fea000b800000 */
.L_x_8178:
[----:B------:R-:W-:-:S03]  /*bd70*/  UMOV UR4, 0xffffffff ;  /* 0xffffffff00047882 */ /* 0x000fc60000000000 */
[----:B------:R-:W-:Y:S05]  /*bd80*/  BRA.DIV UR4, `(.L_x_7918) ;  /* 0x0000014604207947 */ /* 0x000fea000b800000 */
.L_x_8181:
[----:B------:R-:W-:-:S03]  /*bd90*/  UMOV UR4, 0xffffffff ;  /* 0xffffffff00047882 */ /* 0x000fc60000000000 */
[----:B------:R-:W-:Y:S05]  /*bda0*/  BRA.DIV UR4, `(.L_x_7919) ;  /* 0x0000014604407947 */ /* 0x000fea000b800000 */
.L_x_8184:
[----:B------:R-:W-:-:S03]  /*bdb0*/  UMOV UR4, 0xffffffff ;  /* 0xffffffff00047882 */ /* 0x000fc60000000000 */
[----:B------:R-:W-:Y:S05]  /*bdc0*/  BRA.DIV UR4, `(.L_x_7920) ;  /* 0x0000014604607947 */ /* 0x000fea000b800000 */
.L_x_8187:
[----:B------:R-:W-:-:S03]  /*bdd0*/  UMOV UR4, 0xffffffff ;  /* 0xffffffff00047882 */ /* 0x000fc60000000000 */
[----:B------:R-:W-:Y:S05]  /*bde0*/  BRA.DIV UR4, `(.L_x_7921) ;  /* 0x0000014604807947 */ /* 0x000fea000b800000 */
.L_x_8190:
[----:B-----5:R-:W-:Y:S01]  /*bdf0*/  IMAD.MOV.U32 R0, RZ, RZ, R4 ;  /* 0x000000ffff007224 */ /* 0x020fe200078e0004 */
[----:B------:R-:W-:Y:S01]  /*be00*/  MOV R9, R7 ;  /* 0x0000000700097202 */ /* 0x000fe20000000f00 */
[----:B------:R-:W-:Y:S01]  /*be10*/  IMAD.MOV.U32 R8, RZ, RZ, R6 ;  /* 0x000000ffff087224 */ /* 0x000fe200078e0006 */
[----:B------:R-:W-:Y:S01]  /*be20*/  BSSY B1, `(.L_x_7922) ;  /* 0x0000039000017945 */ /* 0x000fe20003800000 */
[----:B------:R-:W-:Y:S01]  /*be30*/  IMAD.MOV.U32 R3, RZ, RZ, R5 ;  /* 0x000000ffff037224 */ /* 0x000fe200078e0005 */
[----:B0-----:R-:W-:Y:S01]  /*be40*/  PRMT R71, R71, 0x5410, R0 ;  /* 0x0000541047477816 */ /* 0x001fe20000000000 */
        /* <DEDUP_REMOVED lines=17> */
[----:B------:R-:W-:-:S02]  /*bf60*/  SHF.L.U32 R9, R0, 0x1f, RZ ;  /* 0x0000001f00097819 */ /* 0x000fc400000006ff */
[----:B------:R-:W-:Y:S01]  /*bf70*/  PRMT R61, R3, 0x7610, R61 ;  /* 0x00007610033d7816 */ /* 0x000fe2000000003d */
[----:B------:R-:W-:Y:S01]  /*bf80*/  IMAD.MOV.U32 R3, RZ, RZ, R32 ;  /* 0x000000ffff037224 */ /* 0x000fe200078e0020 */
[----:B------:R-:W0:Y:S01]  /*bf90*/  SYNCS.PHASECHK.TRANS64.TRYWAIT P4, [R2+URZ+0x28800], R9 ;  /* 0x02880009020075a7 */ /* 0x000e22000808017f */
        /* <DEDUP_REMOVED lines=33> */
.L_x_8191:
[----:B------:R-:W-:Y:S05]  /*c1b0*/  BSYNC B1 ;  /* 0x0000000000017941 */ /* 0x000fea0003800000 */
.L_x_7922:
        /* <DEDUP_REMOVED lines=22> */
[----:B------:R-:W-:Y:S02]  /*c320*/  LEA R63, R13, R2, 0x1 ;  /* 0x000000020d3f7211 */ /* 0x000fe400078e08ff */
[--C-:B------:R-:W-:Y:S02]  /*c330*/  SHF.R.U32.HI R77, RZ, 0x10, R7.reuse ;  /* 0x00000010ff4d7819 */ /* 0x100fe40000011607 */
[----:B------:R-:W-:Y:S01]  /*c340*/  SHF.R.U64 R78, R6, 0x10, R7 ;  /* 0x00000010064e7819 */ /* 0x000fe20000001207 */
[----:B------:R-:W1:Y:S01]  /*c350*/  LDS.128 R12, [R63+0x10400] ;  /* 0x010400003f0c7984 */ /* 0x000e620000000c00 */
[----:B0-----:R-:W-:-:S02]  /*c360*/  HADD2.F32 R5, -RZ, R9.H0_H0 ;  /* 0x20000009ff057230 */ /* 0x001fc40000004100 */
[----:B------:R-:W-:Y:S02]  /*c370*/  HADD2.F32 R9, -RZ, R9.H1_H1 ;  /* 0x30000009ff097230 */ /* 0x000fe40000004100 */
[----:B------:R-:W-:Y:S02]  /*c380*/  HADD2.F32 R4, -RZ, R8.H0_H0 ;  /* 0x20000008ff047230 */ /* 0x000fe40000004100 */
[----:B------:R-:W-:Y:S02]  /*c390*/  HADD2.F32 R6, -RZ, R10.H0_H0 ;  /* 0x2000000aff067230 */ /* 0x000fe40000004100 */
[--C-:B------:R-:W-:Y:S02]  /*c3a0*/  HADD2.F32 R7, -RZ, R11.reuse.H0_H0 ;  /* 0x2000000bff077230 */ /* 0x100fe40000004100 */
        /* <DEDUP_REMOVED lines=11> */
[----:B------:R-:W-:Y:S02]  /*c460*/  HADD2.F32 R5, -RZ, R71.H1_H1 ;  /* 0x30000047ff057230 */ /* 0x000fe40000004100 */
[----:B------:R-:W-:Y:S01]  /*c470*/  FMUL.FTZ R74, R25, R24 ;  /* 0x00000018194a7220 */ /* 0x000fe20000410000 */
[----:B------:R-:W-:Y:S02]  /*c480*/  HADD2.F32 R25, -RZ, R69.H1_H1 ;  /* 0x30000045ff197230 */ /* 0x000fe40000004100 */
[C---:B------:R-:W-:Y:S01]  /*c490*/  FMUL.FTZ R65, R13.reuse, R64 ;  /* 0x000000400d417220 */ /* 0x040fe20000410000 */
[----:B------:R-:W-:Y:S02]  /*c4a0*/  HADD2.F32 R26, -RZ, R14.H0_H0 ;  /* 0x2000000eff1a7230 */ /* 0x000fe40000004100 */
[-C--:B------:R-:W-:Y:S01]  /*c4b0*/  FMUL.FTZ R13, R13, R5.reuse ;  /* 0x000000050d0d7220 */ /* 0x080fe20000410000 */
[----:B------:R-:W-:Y:S01]  /*c4c0*/  FFMA.FTZ R69, R9, R66, R74 ;  /* 0x0000004209457223 */ /* 0x000fe2000001004a */
[----:B------:R-:W-:Y:S01]  /*c4d0*/  FFMA.FTZ R65, R4, R5, -R65 ;  /* 0x0000000504417223 */ /* 0x000fe20000010841 */
[----:B------:R-:W-:-:S02]  /*c4e0*/  HADD2.F32 R5, -RZ, R80.H0_H0 ;  /* 0x20000050ff057230 */ /* 0x000fc40000004100 */
[----:B------:R-:W-:Y:S01]  /*c4f0*/  FFMA.FTZ R66, R4, R64, R13 ;  /* 0x0000004004427223 */ /* 0x000fe2000001000d */
[----:B------:R-:W-:Y:S02]  /*c500*/  HADD2.F32 R27, -RZ, R15.H0_H0 ;  /* 0x2000000fff1b7230 */ /* 0x000fe40000004100 */
[----:B------:R-:W-:Y:S01]  /*c510*/  FFMA.FTZ R67, R9, R24, -R72 ;  /* 0x0000001809437223 */ /* 0x000fe20000010848 */
[----:B------:R-:W-:Y:S02]  /*c520*/  HADD2.F32 R64, -RZ, R71.H0_H0 ;  /* 0x20000047ff407230 */ /* 0x000fe40000004100 */
[C---:B------:R-:W-:Y:S01]  /*c530*/  FMUL.FTZ R9, R26.reuse, R25 ;  /* 0x000000191a097220 */ /* 0x040fe20000410000 */
[----:B------:R-:W-:Y:S02]  /*c540*/  HADD2.F32 R4, -RZ, R80.H1_H1 ;  /* 0x30000050ff047230 */ /* 0x000fe40000004100 */
[----:B------:R-:W-:Y:S01]  /*c550*/  FMUL.FTZ R13, R26, R5 ;  /* 0x000000051a0d7220 */ /* 0x000fe20000410000 */
[----:B------:R-:W-:-:S02]  /*c560*/  HADD2.F32 R15, -RZ, R15.H1_H1 ;  /* 0x3000000fff0f7230 */ /* 0x000fc40000004100 */
[C---:B------:R-:W-:Y:S01]  /*c570*/  FMUL.FTZ R72, R27.reuse, R64 ;  /* 0x000000401b487220 */ /* 0x040fe20000410000 */
[----:B------:R-:W-:Y:S02]  /*c580*/  HADD2.F32 R26, -RZ, R73.H0_H0 ;  /* 0x20000049ff1a7230 */ /* 0x000fe40000004100 */
[-C--:B------:R-:W-:Y:S01]  /*c590*/  FMUL.FTZ R27, R27, R4.reuse ;  /* 0x000000041b1b7220 */ /* 0x080fe20000410000 */
[----:B------:R-:W-:Y:S02]  /*c5a0*/  HADD2.F32 R24, -RZ, R77.H0_H0 ;  /* 0x2000004dff187230 */ /* 0x000fe40000004100 */
[C---:B------:R-:W-:Y:S01]  /*c5b0*/  FFMA.FTZ R71, R6.reuse, R5, -R9 ;  /* 0x0000000506477223 */ /* 0x040fe20000010809 */
        /* <DEDUP_REMOVED lines=33> */
.L_x_7925:
[----:B------:R-:W-:Y:S05]  /*c7d0*/  BSYNC B1 ;  /* 0x0000000000017941 */ /* 0x000fea0003800000 */
.L_x_7924:
        /* <DEDUP_REMOVED lines=96> */
.L_x_7927:
[----:B------:R-:W-:Y:S05]  /*cde0*/  BSYNC B1 ;  /* 0x0000000000017941 */ /* 0x000fea0003800000 */
.L_x_7926:
        /* <DEDUP_REMOVED lines=96> */
.L_x_7929:
[----:B------:R-:W-:Y:S05]  /*d3f0*/  BSYNC B1 ;  /* 0x0000000000017941 */ /* 0x000fea0003800000 */
.L_x_7928:
[----:B------:R-:W-:Y:S01]  /*d400*/  PRMT R36, R0, 0x5410, R3 ;  /* 0x0000541000247816 */ /* 0x000fe20000000003 */
[----:B------:R-:W-:Y:S06]  /*d410*/  @P0 BRA `(.L_x_7903) ;  /* 0x0000000400780947 */ /* 0x000fec0003800000 */
[----:B------:R-:W-:Y:S01]  /*d420*/  LEA.HI R21, R21, R219, RZ, 0x1d ;  /* 0x000000db15157211 */ /* 0x000fe200078fe8ff */
[----:B------:R-:W-:Y:S01]  /*d430*/  HADD2.F32 R27, -RZ, R54.H1_H1 ;  /* 0x30000036ff1b7230 */ /* 0x000fe20000004100 */
[----:B------:R-:W-:Y:S01]  /*d440*/  SHF.R.U64 R35, R44, 0x10, R45 ;  /* 0x000000102c237819 */ /* 0x000fe2000000122d */
[----:B------:R-:W-:Y:S01]  /*d450*/  HADD2.F32 R26, -RZ, R20.H1_H1 ;  /* 0x30000014ff1a7230 */ /* 0x000fe20000004100 */
[----:B-123--:R-:W-:Y:S01]  /*d460*/  SHF.R.S32.HI R4, RZ, 0x1f, R21 ;  /* 0x0000001fff047819 */ /* 0x00efe20000011415 */
[----:B------:R-:W-:Y:S01]  /*d470*/  IMAD.SHL.U32 R0, R21, 0x8, RZ ;  /* 0x0000000815007824 */ /* 0x000fe200078e00ff */
[----:B------:R-:W-:Y:S01]  /*d480*/  SHF.R.U32.HI R44, RZ, 0x10, R45 ;  /* 0x00000010ff2c7819 */ /* 0x000fe2000001162d */
[----:B------:R-:W-:Y:S01]  /*d490*/  HADD2.F32 R54, -RZ, R54.H0_H0 ;  /* 0x20000036ff367230 */ /* 0x000fe20000004100 */
[----:B------:R-:W-:Y:S01]  /*d4a0*/  LEA.HI R4, R4, R21, RZ, 0x3 ;  /* 0x0000001504047211 */ /* 0x000fe200078f18ff */
[----:B------:R-:W-:Y:S01]  /*d4b0*/  HADD2.F32 R20, -RZ, R20.H0_H0 ;  /* 0x20000014ff147230 */ /* 0x000fe20000004100 */
[----:B------:R-:W-:-:S02]  /*d4c0*/  LOP3.LUT R0, R199, 0x38, R0, 0xf8, !PT ;  /* 0x00000038c7007812 */ /* 0x000fc400078ef800 */
[----:B------:R-:W-:Y:S02]  /*d4d0*/  SHF.L.U32 R4, R4, 0xa, RZ ;  /* 0x0000000a04047819 */ /* 0x000fe400000006ff */
[----:B------:R-:W-:Y:S02]  /*d4e0*/  LOP3.LUT R3, R0, R203, RZ, 0x3c, !PT ;  /* 0x000000cb00037212 */ /* 0x000fe400078e3cff */
[----:B------:R-:W-:Y:S02]  /*d4f0*/  LOP3.LUT R0, R4, 0x7fffe000, RZ, 0xc0, !PT ;  /* 0x7fffe00004007812 */ /* 0x000fe400078ec0ff */
[----:B------:R-:W1:Y:S01]  /*d500*/  LDS.128 R4, [R228] ;  /* 0x00000000e4047984 */ /* 0x000e620000000c00 */
[----:B------:R-:W-:Y:S02]  /*d510*/  SHF.R.U32.HI R28, RZ, 0x10, R49 ;  /* 0x00000010ff1c7819 */ /* 0x000fe40000011631 */
[----:B------:R-:W-:Y:S02]  /*d520*/  IADD3 R3, R3, R0, R204 ;  /* 0x0000000003037210 */ /* 0x000fe40007ffe0cc */
[----:B------:R-:W-:Y:S01]  /*d530*/  SHF.R.U64 R34, R46, 0x10, R47 ;  /* 0x000000102e227819 */ /* 0x000fe2000000122f */
[----:B------:R-:W-:Y:S01]  /*d540*/  HADD2.F32 R28, -RZ, R28.H0_H0 ;  /* 0x2000001cff1c7230 */ /* 0x000fe20000004100 */
[----:B------:R-:W-:Y:S01]  /*d550*/  SHF.R.U64 R31, R50, 0x10, R51 ;  /* 0x00000010321f7819 */ /* 0x000fe20000001233 */
[----:B------:R-:W-:Y:S01]  /*d560*/  IMAD R3, R3, 0x2, R2 ;  /* 0x0000000203037824 */ /* 0x000fe200078e0202 */
[----:B------:R-:W-:-:S02]  /*d570*/  SHF.R.U32.HI R46, RZ, 0x10, R47 ;  /* 0x00000010ff2e7819 */ /* 0x000fc4000001162f */
[----:B------:R-:W-:Y:S02]  /*d580*/  SHF.R.U32.HI R50, RZ, 0x10, R51 ;  /* 0x00000010ff327819 */ /* 0x000fe40000011633 */
[----:B0-----:R-:W0:Y:S01]  /*d590*/  LDS.128 R8, [R3+0x10400] ;  /* 0x0104000003087984 */ /* 0x001e220000000c00 */
[----:B------:R-:W-:Y:S01]  /*d5a0*/  SHF.R.U64 R33, R48, 0x10, R49 ;  /* 0x0000001030217819 */ /* 0x000fe20000001231 */
[--C-:B-1----:R-:W-:Y:S02]  /*d5b0*/  HADD2.F32 R12, -RZ, R5.reuse.H0_H0 ;  /* 0x20000005ff0c7230 */ /* 0x102fe40000004100 */
[----:B------:R-:W-:Y:S02]  /*d5c0*/  HADD2.F32 R5, -RZ, R5.H1_H1 ;  /* 0x30000005ff057230 */ /* 0x000fe40000004100 */
[----:B------:R-:W-:Y:S02]  /*d5d0*/  HADD2.F32 R0, -RZ, R4.H0_H0 ;  /* 0x20000004ff007230 */ /* 0x000fe40000004100 */
[----:B------:R-:W-:-:S02]  /*d5e0*/  HADD2.F32 R13, -RZ, R6.H0_H0 ;  /* 0x20000006ff0d7230 */ /* 0x000fc40000004100 */
[--C-:B------:R-:W-:Y:S02]  /*d5f0*/  HADD2.F32 R14, -RZ, R7.reuse.H0_H0 ;  /* 0x20000007ff0e7230 */ /* 0x100fe40000004100 */
[----:B------:R-:W-:Y:S02]  /*d600*/  HADD2.F32 R7, -RZ, R7.H1_H1 ;  /* 0x30000007ff077230 */ /* 0x000fe40000004100 */
[----:B------:R-:W-:Y:S02]  /*d610*/  HADD2.F32 R4, -RZ, R4.H1_H1 ;  /* 0x30000004ff047230 */ /* 0x000fe40000004100 */
[--C-:B0-----:R-:W-:Y:S02]  /*d620*/  HADD2.F32 R15, -RZ, R9.reuse.H0_H0 ;  /* 0x20000009ff0f7230 */ /* 0x101fe40000004100 */
        /* <DEDUP_REMOVED lines=9> */
[----:B------:R-:W-:Y:S01]  /*d6c0*/  FMUL.FTZ R15, R9, R54 ;  /* 0x00000036090f7220 */ /* 0x000fe20000410000 */
[----:B------:R-:W-:-:S02]  /*d6d0*/  HADD2.F32 R12, -RZ, R36.H0_H0 ;  /* 0x20000024ff0c7230 */ /* 0x000fc40000004100 */
[----:B------:R-:W-:Y:S01]  /*d6e0*/  FMUL.FTZ R9, R9, R20 ;  /* 0x0000001409097220 */ /* 0x000fe20000410000 */
[-C--:B------:R-:W-:Y:S01]  /*d6f0*/  FMUL.FTZ R32, R21, R26.reuse ;  /* 0x0000001a15207220 */ /* 0x080fe20000410000 */
[C---:B------:R-:W-:Y:S01]  /*d700*/  FFMA.FTZ R30, R5.reuse, R26, -R30 ;  /* 0x0000001a051e7223 */ /* 0x040fe2000001081e */
[C---:B------:R-:W-:Y:S01]  /*d710*/  FFMA.FTZ R15, R0.reuse, R20, -R15 ;  /* 0x00000014000f7223 */ /* 0x040fe2000001080f */
[----:B------:R-:W-:Y:S01]  /*d720*/  FFMA.FTZ R54, R0, R54, R9 ;  /* 0x0000003600367223 */ /* 0x000fe20000010009 */
[----:B------:R-:W-:Y:S01]  /*d730*/  FFMA.FTZ R32, R5, R28, R32 ;  /* 0x0000001c05207223 */ /* 0x000fe20000010020 */
[----:B------:R-:W-:Y:S02]  /*d740*/  HADD2.F32 R5, -RZ, R53.H0_H0 ;  /* 0x20000035ff057230 */ /* 0x000fe40000004100 */
[----:B------:R-:W-:Y:S01]  /*d750*/  FMUL.FTZ R0, R24, R12 ;  /* 0x0000000c18007220 */ /* 0x000fe20000410000 */
[----:B------:R-:W-:Y:S02]  /*d760*/  HADD2.F32 R25, -RZ, R11.H0_H0 ;  /* 0x2000000bff197230 */ /* 0x000fe40000004100 */
[----:B------:R-:W-:-:S02]  /*d770*/  HADD2.F32 R53, -RZ, R53.H1_H1 ;  /* 0x30000035ff357230 */ /* 0x000fc40000004100 */
[-C--:B------:R-:W-:Y:S01]  /*d780*/  FMUL.FTZ R26, R24, R5.reuse ;  /* 0x00000005181a7220 */ /* 0x080fe20000410000 */
[----:B------:R-:W-:Y:S02]  /*d790*/  HADD2.F32 R9, -RZ, R36.H1_H1 ;  /* 0x30000024ff097230 */ /* 0x000fe40000004100 */
[----:B------:R-:W-:Y:S01]  /*d7a0*/  FFMA.FTZ R24, R13, R5, -R0 ;  /* 0x000000050d187223 */ /* 0x000fe20000010800 */
[----:B------:R-:W-:Y:S02]  /*d7b0*/  HADD2.F32 R11, -RZ, R11.H1_H1 ;  /* 0x3000000bff0b7230 */ /* 0x000fe40000004100 */
[C---:B------:R-:W-:Y:S01]  /*d7c0*/  FMUL.FTZ R28, R25.reuse, R53 ;  /* 0x00000035191c7220 */ /* 0x040fe20000410000 */
[----:B------:R-:W-:Y:S02]  /*d7d0*/  HADD2.F32 R20, -RZ, R50.H0_H0 ;  /* 0x20000032ff147230 */ /* 0x000fe40000004100 */
[----:B------:R-:W-:Y:S01]  /*d7e0*/  FMUL.FTZ R5, R25, R9 ;  /* 0x0000000919057220 */ /* 0x000fe20000410000 */
[----:B------:R-:W-:-:S02]  /*d7f0*/  HADD2.F32 R0, -RZ, R46.H0_H0 ;  /* 0x2000002eff007230 */ /* 0x000fc40000004100 */
[----:B------:R-:W-:Y:S01]  /*d800*/  FFMA.FTZ R26, R13, R12, R26 ;  /* 0x0000000c0d1a7223 */ /* 0x000fe2000001001a */
[C---:B------:R-:W-:Y:S01]  /*d810*/  FFMA.FTZ R28, R14.reuse, R9, R28 ;  /* 0x000000090e1c7223 */ /* 0x040fe2000001001c */
[----:B------:R-:W-:Y:S01]  /*d820*/  FFMA.FTZ R53, R14, R53, -R5 ;  /* 0x000000350e357223 */ /* 0x000fe20000010805 */
[C---:B------:R-:W-:Y:S01]  /*d830*/  FMUL.FTZ R12, R11.reuse, R20 ;  /* 0x000000140b0c7220 */ /* 0x040fe20000410000 */
[-C--:B------:R-:W-:Y:S01]  /*d840*/  FMUL.FTZ R14, R11, R0.reuse ;  /* 0x000000000b0e7220 */ /* 0x080fe20000410000 */
[----:B------:R-:W-:Y:S02]  /*d850*/  HADD2.F32 R8, -RZ, R8.H1_H1 ;  /* 0x30000008ff087230 */ /* 0x000fe40000004100 */
        /* <DEDUP_REMOVED lines=26> */
.L_x_7903:
[----:B------:R-:W-:Y:S05]  /*da00*/  BSYNC B0 ;  /* 0x0000000000007941 */ /* 0x000fea0003800000 */
.L_x_7863:
        /* <DEDUP_REMOVED lines=8> */
.L_x_7861:
[----:B------:R-:W-:-:S13]  /*da90*/  ISETP.NE.AND P0, PT, R197, 0x3, PT ;  /* 0x00000003c500780c */ /* 0x000fda0003f05270 */
[----:B------:R-:W-:Y:S05]  /*daa0*/  @!P0 BRA `(.L_x_7930) ;  /* 0x0000000000048947 */ /* 0x000fea0003800000 */
[----:B------:R-:W-:Y:S01]  /*dab0*/  BPT.TRAP 0x1 ;  /* 0x000000040000795c */ /* 0x000fe20000300000 */
.L_x_7930:
[----:B------:R-:W-:Y:S01]  /*dac0*/  IMAD R0, R185, 0x8, R2 ;  /* 0x00000008b9007824 */ /* 0x000fe200078e0202 */
[----:B0-23--:R-:W-:-:S04]  /*dad0*/  SHF.L.U32 R3, R190, 0x1f, RZ ;  /* 0x0000001fbe037819 */ /* 0x00dfc800000006ff */
[----:B------:R0:W2:Y:S01]  /*dae0*/  SYNCS.PHASECHK.TRANS64.TRYWAIT P2, [R0+URZ+0x28830], R3 ;  /* 0x02883003000075a7 */ /* 0x0000a2000804017f */
[----:B------:R-:W-:Y:S05]  /*daf0*/  @!P0 BRA `(.L_x_7931) ;  /* 0x0000000000048947 */ /* 0x000fea0003800000 */
[----:B------:R-:W-:Y:S01]  /*db00*/  BPT.TRAP 0x1 ;  /* 0x000000040000795c */ /* 0x000fe20000300000 */
.L_x_7931:
[----:B-1--4-:R-:W1:Y:S01]  /*db10*/  S2R R4, SR_TID.X ;  /* 0x0000000000047919 */ /* 0x012e620000002100 */
[----:B------:R-:W-:Y:S01]  /*db20*/  IMAD.MOV.U32 R151, RZ, RZ, RZ ;  /* 0x000000ffff977224 */ /* 0x000fe200078e00ff */
[----:B-1----:R-:W-:-:S04]  /*db30*/  LOP3.LUT R4, R4, 0x7f, RZ, 0xc0, !PT ;  /* 0x0000007f04047812 */ /* 0x002fc800078ec0ff */
[----:B------:R-:W-:Y:S01]  /*db40*/  ISETP.NE.AND P1, PT, R4, RZ, PT ;  /* 0x000000ff0400720c */ /* 0x000fe20003f25270 */
[----:B--2---:R-:W-:-:S12]  /*db50*/  @P2 BRA `(.L_x_7932) ;  /* 0x0000000000082947 */ /* 0x004fd80003800000 */
[----:B------:R-:W1:Y:S02]  /*db60*/  SYNCS.PHASECHK.TRANS64.TRYWAIT P2, [R0+URZ+0x28830], R3 ;  /* 0x02883003000075a7 */ /* 0x000e64000804017f */
[----:B-1----:R-:W-:Y:S05]  /*db70*/  @!P2 BRA `(.L_x_7933) ;  /* 0x000001280058a947 */ /* 0x002fea0003800000 */
.L_x_7932:
[----:B------:R-:W-:Y:S05]  /*db80*/  WARPSYNC.ALL ;  /* 0x0000000000007948 */ /* 0x000fea0003800000 */
[----:B01----:R-:W-:Y:S01]  /*db90*/  IADD3 R3, R2, 0x18400, RZ ;  /* 0x0001840002037810 */ /* 0x003fe20007ffe0ff */
[----:B------:R-:W-:Y:S01]  /*dba0*/  IMAD.MOV.U32 R7, RZ, RZ, 0x40000040 ;  /* 0x40000040ff077424 */ /* 0x000fe200078e00ff */
[----:B------:R-:W-:Y:S01]  /*dbb0*/  R2UR UR44, R52 ;  /* 0x00000000342c72ca */ /* 0x000fe200000e0000 */
[----:B------:R-:W-:Y:S01]  /*dbc0*/  UMOV UR45, 0x40000040 ;  /* 0x40000040002d7882 */ /* 0x000fe20000000000 */
[----:B------:R-:W-:Y:S01]  /*dbd0*/  SHF.R.U32.HI R3, RZ, 0x4, R3 ;  /* 0x00000004ff037819 */ /* 0x000fe20000011603 */
[----:B------:R-:W-:Y:S01]  /*dbe0*/  WARPGROUP.ARRIVE ;  /* 0x00000000000079c5 */ /* 0x000fe20000000000 */
[----:B------:R-:W-:Y:S01]  /*dbf0*/  R2UR UR47, R7 ;  /* 0x00000000072f72ca */ /* 0x000fe200000e0000 */
[----:B------:R-:W-:Y:S01]  /*dc00*/  UMOV UR9, 0x40000040 ;  /* 0x4000004000097882 */ /* 0x000fe20000000000 */
[----:B------:R-:W-:Y:S01]  /*dc10*/  LOP3.LUT R3, R3, 0x3fff, RZ, 0xc0, !PT ;  /* 0x00003fff03037812 */ /* 0x000fe200078ec0ff */
[----:B------:R-:W-:Y:S01]  /*dc20*/  UMOV UR13, 0x40000040 ;  /* 0x40000040000d7882 */ /* 0x000fe20000000000 */
[----:B------:R-:W-:Y:S01]  /*dc30*/  MOV R9, 0x40000040 ;  /* 0x4000004000097802 */ /* 0x000fe20000000f00 */
[----:B------:R-:W-:Y:S01]  /*dc40*/  UMOV UR17, 0x40000040 ;  /* 0x4000004000117882 */ /* 0x000fe20000000000 */
[----:B------:R-:W-:Y:S01]  /*dc50*/  LOP3.LUT R4, R3, 0x10000, RZ, 0xfc, !PT ;  /* 0x0001000003047812 */ /* 0x000fe200078efcff */
[----:B------:R-:W-:Y:S01]  /*dc60*/  UMOV UR21, 0x40000040 ;  /* 0x4000004000157882 */ /* 0x000fe20000000000 */
[----:B------:R-:W-:Y:S01]  /*dc70*/  R2UR UR11, R9 ;  /* 0x00000000090b72ca */ /* 0x000fe200000e0000 */
[----:B------:R-:W-:Y:S01]  /*dc80*/  ULOP3.LUT UR44, UR44, 0x10000, URZ, 0xfc, !UPT ;  /* 0x000100002c2c7892 */ /* 0x000fe2000f8efc3f */
[----:B------:R-:W-:Y:S01]  /*dc90*/  IMAD.MOV.U32 R9, RZ, RZ, 0x40000040 ;  /* 0x40000040ff097424 */ /* 0x000fe200078e00ff */
[----:B------:R-:W-:Y:S01]  /*dca0*/  UMOV UR25, 0x40000040 ;  /* 0x4000004000197882 */ /* 0x000fe20000000000 */
[----:B------:R-:W-:Y:S01]  /*dcb0*/  IMAD R6, R185, 0x800, R4 ;  /* 0x00000800b9067824 */ /* 0x000fe200078e0204 */
[----:B------:R-:W-:Y:S01]  /*dcc0*/  UIADD3 UR8, UR44, 0x2, URZ ;  /* 0x000000022c087890 */ /* 0x000fe2000fffe03f */
[----:B------:R-:W-:Y:S01]  /*dcd0*/  MOV R7, 0x40000040 ;  /* 0x4000004000077802 */ /* 0x000fe20000000f00 */
[----:B------:R-:W-:Y:S01]  /*dce0*/  UIADD3 UR12, UR44, 0x4, URZ ;  /* 0x000000042c0c7890 */ /* 0x000fe2000fffe03f */
[C---:B------:R-:W-:Y:S01]  /*dcf0*/  VIADD R8, R6.reuse, 0x2 ;  /* 0x0000000206087836 */ /* 0x040fe20000000000 */
[----:B------:R-:W-:Y:S01]  /*dd00*/  R2UR UR46, R6 ;  /* 0x00000000062e72ca */ /* 0x000fe200000e0000 */
[----:B------:R-:W-:Y:S01]  /*dd10*/  UIADD3 UR16, UR44, 0x6, URZ ;  /* 0x000000062c107890 */ /* 0x000fe2000fffe03f */
[----:B------:R-:W-:Y:S01]  /*dd20*/  R2UR UR15, R9 ;  /* 0x00000000090f72ca */ /* 0x000fe200000e0000 */
[----:B------:R-:W-:Y:S01]  /*dd30*/  UIADD3 UR20, UR44, 0x400, URZ ;  /* 0x000004002c147890 */ /* 0x000fe2000fffe03f */
[----:B------:R-:W-:Y:S01]  /*dd40*/  R2UR UR10, R8 ;  /* 0x00000000080a72ca */ /* 0x000fe200000e0000 */
[----:B------:R-:W-:Y:S01]  /*dd50*/  VIADD R8, R6, 0x4 ;  /* 0x0000000406087836 */ /* 0x000fe20000000000 */
[----:B------:R-:W-:Y:S01]  /*dd60*/  MOV R9, 0x40000040 ;  /* 0x4000004000097802 */ /* 0x000fe20000000f00 */
[----:B------:R-:W-:Y:S01]  /*dd70*/  UIADD3 UR24, UR44, 0x402, URZ ;  /* 0x000004022c187890 */ /* 0x000fe2000fffe03f */
[----:B------:R-:W-:Y:S01]  /*dd80*/  R2UR UR35, R7 ;  /* 0x00000000072372ca */ /* 0x000fe200000e0000 */
[----:B------:R-:W-:Y:S01]  /*dd90*/  UIADD3 UR28, UR44, 0x404, URZ ;  /* 0x000004042c1c7890 */ /* 0x000fe2000fffe03f */
[----:B------:R-:W-:Y:S01]  /*dda0*/  R2UR UR14, R8 ;  /* 0x00000000080e72ca */ /* 0x000fe200000e0000 */
[----:B------:R-:W-:Y:S01]  /*ddb0*/  VIADD R8, R6, 0x6 ;  /* 0x0000000606087836 */ /* 0x000fe20000000000 */
[----:B------:R-:W-:Y:S01]  /*ddc0*/  R2UR UR19, R9 ;  /* 0x00000000091372ca */ /* 0x000fe200000e0000 */
[----:B------:R-:W-:Y:S01]  /*ddd0*/  HGMMA.64x128x16.F32 R24, gdesc[UR44], RZ, !UPT, gsb0 ;  /* 0x01e000002c1879f0 */ /* 0x000fe2000c0008ff */
[----:B------:R-:W-:Y:S01]  /*dde0*/  IMAD.MOV.U32 R9, RZ, RZ, 0x40000040 ;  /* 0x40000040ff097424 */ /* 0x000fe200078e00ff */
[----:B------:R-:W-:Y:S01]  /*ddf0*/  UMOV UR29, 0x40000040 ;  /* 0x40000040001d7882 */ /* 0x000fe20000000000 */
[----:B------:R-:W-:Y:S01]  /*de00*/  R2UR UR18, R8 ;  /* 0x00000000081272ca */ /* 0x000fe200000e0000 */
[----:B------:R-:W-:Y:S01]  /*de10*/  VIADD R8, R6, 0x400 ;  /* 0x0000040006087836 */ /* 0x000fe20000000000 */
[----:B------:R-:W-:Y:S01]  /*de20*/  UIADD3 UR32, UR44, 0x406, URZ ;  /* 0x000004062c207890 */ /* 0x000fe2000fffe03f */
[----:B------:R-:W-:Y:S01]  /*de30*/  R2UR UR23, R9 ;  /* 0x00000000091772ca */ /* 0x000fe200000e0000 */
[----:B------:R-:W-:Y:S01]  /*de40*/  UMOV UR33, 0x40000040 ;  /* 0x4000004000217882 */ /* 0x000fe20000000000 */
[----:B------:R-:W-:Y:S01]  /*de50*/  MOV R9, 0x40000040 ;  /* 0x4000004000097802 */ /* 0x000fe20000000f00 */
[----:B------:R-:W-:Y:S01]  /*de60*/  ULDC UR4, c[0x0][0x9d8] ;  /* 0x0002760000047ab9 */ /* 0x000fe20000000800 */
[----:B------:R-:W-:Y:S01]  /*de70*/  R2UR UR22, R8 ;  /* 0x00000000081672ca */ /* 0x000fe200000e0000 */
[----:B------:R-:W-:Y:S01]  /*de80*/  VIADD R8, R6, 0x402 ;  /* 0x0000040206087836 */ /* 0x000fe20000000000 */
[----:B------:R-:W-:Y:S01]  /*de90*/  R2UR UR27, R9 ;  /* 0x00000000091b72ca */ /* 0x000fe200000e0000 */
[----:B------:R-:W-:Y:S01]  /*dea0*/  IMAD.MOV.U32 R9, RZ, RZ, 0x40000040 ;  /* 0x40000040ff097424 */ /* 0x000fe200078e00ff */
[----:B------:R-:W-:Y:S01]  /*deb0*/  ULDC UR5, c[0x0][0x988] ;  /* 0x0002620000057ab9 */ /* 0x000fe20000000800 */
[----:B------:R-:W-:Y:S01]  /*dec0*/  IMAD R89, R193, 0x80, R213 ;  /* 0x00000080c1597824 */ /* 0x000fe200078e02d5 */
[----:B------:R-:W-:Y:S01]  /*ded0*/  R2UR UR26, R8 ;  /* 0x00000000081a72ca */ /* 0x000fe200000e0000 */
[C---:B------:R-:W-:Y:S01]  /*dee0*/  VIADD R8, R6.reuse, 0x404 ;  /* 0x0000040406087836 */ /* 0x040fe20000000000 */
[----:B------:R-:W-:Y:S01]  /*def0*/  R2UR UR31, R9 ;  /* 0x00000000091f72ca */ /* 0x000fe200000e0000 */
[----:B------:R-:W-:Y:S01]  /*df00*/  VIADD R6, R6, 0x406 ;  /* 0x0000040606067836 */ /* 0x000fe20000000000 */
[----:B------:R-:W-:Y:S01]  /*df10*/  ULDC UR6, c[0x0][0x9d8] ;  /* 0x0002760000067ab9 */ /* 0x000fe20000000800 */
[----:B------:R-:W-:Y:S01]  /*df20*/  @!P1 VIADD R0, R0, 0x28840 ;  /* 0x0002884000009836 */ /* 0x000fe20000000000 */
[----:B------:R-:W-:Y:S01]  /*df30*/  R2UR UR30, R8 ;  /* 0x00000000081e72ca */ /* 0x000fe200000e0000 */
[----:B------:R-:W-:Y:S01]  /*df40*/  ULDC UR7, c[0x0][0x9d8] ;  /* 0x0002760000077ab9 */ /* 0x000fe20000000800 */
[----:B------:R-:W-:Y:S01]  /*df50*/  R2UR UR34, R6 ;  /* 0x00000000062272ca */ /* 0x000fe200000e0000 */
[--C-:B------:R-:W-:Y:S01]  /*df60*/  IMAD.MOV.U32 R150, RZ, RZ, R151.reuse ;  /* 0x000000ffff967224 */ /* 0x100fe200078e0097 */
        /* <DEDUP_REMOVED lines=35> */
[--C-:B-----5:R-:W-:Y:S02]  /*e1a0*/  IMAD.MOV.U32 R117, RZ, RZ, R151.reuse ;  /* 0x000000ffff757224 */ /* 0x120fe400078e0097 */
        /* <DEDUP_REMOVED lines=16> */
[----:B------:R-:W-:Y:S01]  /*e2b0*/  IMAD.MOV.U32 R88, RZ, RZ, R151 ;  /* 0x000000ffff587224 */ /* 0x000fe200078e0097 */
        /* <DEDUP_REMOVED lines=35> */
[----:B0-----:R-:W-:-:S02]  /*e4f0*/  IMAD.MOV.U32 R26, RZ, RZ, -0x80 ;  /* 0xffffff80ff1a7424 */ /* 0x001fc400078e00ff */
[----:B------:R-:W-:Y:S01]  /*e500*/  FMUL.FTZ R14, R44, UR4 ;  /* 0x000000042c0e7c20 */ /* 0x000fe20008410000 */
[----:B------:R-:W-:Y:S01]  /*e510*/  FMUL.FTZ R42, R42, UR4 ;  /* 0x000000042a2a7c20 */ /* 0x000fe20008410000 */
[----:B------:R-:W-:Y:S01]  /*e520*/  FMUL.FTZ R43, R43, UR4 ;  /* 0x000000042b2b7c20 */ /* 0x000fe20008410000 */
[----:B------:R-:W-:Y:S02]  /*e530*/  IMAD R7, R123, R26, 0x80 ;  /* 0x000000807b077424 */ /* 0x000fe400078e021a */
[----:B------:R-:W-:Y:S01]  /*e540*/  FMUL.FTZ R46, R46, UR4 ;  /* 0x000000042e2e7c20 */ /* 0x000fe20008410000 */
[----:B------:R-:W-:Y:S01]  /*e550*/  FMUL.FTZ R47, R47, UR4 ;  /* 0x000000042f2f7c20 */ /* 0x000fe20008410000 */
[----:B------:R-:W0:Y:S01]  /*e560*/  MUFU.TANH R27, R27 ;  /* 0x0000001b001b7308 */ /* 0x000e220000002400 */
[----:B--2---:R-:W-:Y:S02]  /*e570*/  IMAD.IADD R30, R198, 0x1, R7 ;  /* 0x00000001c61e7824 */ /* 0x004fe400078e0207 */
[----:B------:R-:W-:Y:S01]  /*e580*/  FMUL.FTZ R50, R50, UR4 ;  /* 0x0000000432327c20 */ /* 0x000fe20008410000 */
[----:B------:R-:W-:Y:S01]  /*e590*/  FMUL.FTZ R5, R25, UR4 ;  /* 0x0000000419057c20 */ /* 0x000fe20008410000 */
[----:B------:R-:W-:Y:S01]  /*e5a0*/  FMUL.FTZ R6, R28, UR4 ;  /* 0x000000041c067c20 */ /* 0x000fe20008410000 */
[----:B------:R-:W-:Y:S01]  /*e5b0*/  FMUL.FTZ R25, R49, UR4 ;  /* 0x0000000431197c20 */ /* 0x000fe20008410000 */
[--C-:B------:R-:W-:Y:S01]  /*e5c0*/  IADD3 R33, -R195, 0x1, R30.reuse ;  /* 0x00000001c3217810 */ /* 0x100fe20007ffe11e */
[C---:B------:R-:W-:Y:S01]  /*e5d0*/  IMAD R30, R212.reuse, -0x2, R30 ;  /* 0xfffffffed41e7824 */ /* 0x040fe200078e021e */
[----:B------:R-:W2:Y:S01]  /*e5e0*/  MUFU.TANH R31, R31 ;  /* 0x0000001f001f7308 */ /* 0x000ea20000002400 */
[----:B------:R-:W-:Y:S01]  /*e5f0*/  FMUL.FTZ R28, R53, UR4 ;  /* 0x00000004351c7c20 */ /* 0x000fe20008410000 */
[----:B------:R-:W-:Y:S01]  /*e600*/  FMUL.FTZ R51, R51, UR4 ;  /* 0x0000000433337c20 */ /* 0x000fe20008410000 */
[----:B------:R-:W-:-:S02]  /*e610*/  IMAD R26, R212, -0x2, R33 ;  /* 0xfffffffed41a7824 */ /* 0x000fc400078e0221 */
[----:B------:R-:W-:Y:S01]  /*e620*/  FMUL.FTZ R55, R55, UR4 ;  /* 0x0000000437377c20 */ /* 0x000fe20008410000 */
[----:B------:R-:W-:Y:S01]  /*e630*/  FMUL.FTZ R20, R45, UR4 ;  /* 0x000000042d147c20 */ /* 0x000fe20008410000 */
[----:B------:R-:W-:Y:S01]  /*e640*/  FMUL.FTZ R54, R54, UR4 ;  /* 0x0000000436367c20 */ /* 0x000fe20008410000 */
[----:B------:R-:W-:Y:S01]  /*e650*/  FMUL.FTZ R9, R32, UR4 ;  /* 0x0000000420097c20 */ /* 0x000fe20008410000 */
[----:B------:R-:W-:Y:S01]  /*e660*/  IADD3 R37, R26, 0x8, R89 ;  /* 0x000000081a257810 */ /* 0x000fe20007ffe059 */
[----:B------:R0:W3:Y:S01]  /*e670*/  MUFU.TANH R95, R34 ;  /* 0x00000022005f7308 */ /* 0x0000e20000002400 */
[----:B------:R-:W-:Y:S01]  /*e680*/  FMUL.FTZ R15, R41, UR4 ;  /* 0x00000004290f7c20 */ /* 0x000fe20008410000 */
[----:B------:R-:W-:Y:S01]  /*e690*/  FMUL.FTZ R32, R57, UR4 ;  /* 0x0000000439207c20 */ /* 0x000fe20008410000 */
[----:B------:R-:W-:Y:S01]  /*e6a0*/  VIMNMX R40, R30, R37, PT ;  /* 0x000000251e287248 */ /* 0x000fe20003fe0100 */
[----:B------:R-:W-:Y:S01]  /*e6b0*/  FMUL.FTZ R59, R59, UR4 ;  /* 0x000000043b3b7c20 */ /* 0x000fe20008410000 */
[----:B------:R-:W-:Y:S01]  /*e6c0*/  FMUL.FTZ R10, R36, UR4 ;  /* 0x00000004240a7c20 */ /* 0x000fe20008410000 */
[----:B------:R-:W-:Y:S01]  /*e6d0*/  FMUL.FTZ R58, R58, UR4 ;  /* 0x000000043a3a7c20 */ /* 0x000fe20008410000 */
[C---:B------:R-:W-:Y:S01]  /*e6e0*/  ISETP.GT.AND P2, PT, R40.reuse, RZ, PT ;  /* 0x000000ff2800720c */ /* 0x040fe20003f44270 */
[----:B------:R-:W4:Y:S01]  /*e6f0*/  MUFU.TANH R35, R35 ;  /* 0x0000002300237308 */ /* 0x000f220000002400 */
[----:B------:R-:W-:Y:S01]  /*e700*/  ISETP.GT.AND P3, PT, R40, 0x1, PT ;  /* 0x000000012800780c */ /* 0x000fe20003f64270 */
[----:B------:R-:W-:Y:S01]  /*e710*/  FMUL.FTZ R62, R62, UR4 ;  /* 0x000000043e3e7c20 */ /* 0x000fe20008410000 */
[----:B------:R-:W-:Y:S01]  /*e720*/  ISETP.GT.AND P4, PT, R40, 0x8, PT ;  /* 0x000000082800780c */ /* 0x000fe20003f84270 */
[----:B------:R-:W-:Y:S01]  /*e730*/  FMUL.FTZ R63, R63, UR4 ;  /* 0x000000043f3f7c20 */ /* 0x000fe20008410000 */
[----:B-1----:R-:W-:Y:S01]  /*e740*/  FSEL R101, R101, -INF , P2 ;  /* 0xff80000065657808 */ /* 0x002fe20001000000 */
[----:B------:R-:W-:Y:S01]  /*e750*/  FMUL.FTZ R66, R66, UR4 ;  /* 0x0000000442427c20 */ /* 0x000fe20008410000 */
[----:B0-----:R-:W-:Y:S01]  /*e760*/  FSEL R34, R27, -INF , P3 ;  /* 0xff8000001b227808 */ /* 0x001fe20001800000 */
[----:B------:R-:W0:Y:S01]  /*e770*/  MUFU.TANH R38, R38 ;  /* 0x0000002600267308 */ /* 0x000e220000002400 */
[----:B------:R-:W-:Y:S01]  /*e780*/  ISETP.GT.AND P2, PT, R40, 0x9, PT ;  /* 0x000000092800780c */ /* 0x000fe20003f44270 */
[----:B------:R-:W-:Y:S01]  /*e790*/  FMUL.FTZ R27, R67, UR4 ;  /* 0x00000004431b7c20 */ /* 0x000fe20008410000 */
[----:B------:R-:W-:Y:S01]  /*e7a0*/  FSEL R103, R103, -INF , P4 ;  /* 0xff80000067677808 */ /* 0x000fe20002000000 */
        /* <DEDUP_REMOVED lines=14> */
[----:B------:R-:W-:Y:S01]  /*e890*/  FMUL.FTZ R79, R79, UR4 ;  /* 0x000000044f4f7c20 */ /* 0x000fe20008410000 */
[----:B------:R-:W-:Y:S01]  /*e8a0*/  ISETP.GT.AND P3, PT, R40, 0x18, PT ;  /* 0x000000182800780c */ /* 0x000fe20003f64270 */
[----:B------:R-:W-:Y:S01]  /*e8b0*/  FMUL.FTZ R82, R82, UR4 ;  /* 0x0000000452527c20 */ /* 0x000fe20008410000 */
[----:B----4-:R-:W-:Y:S01]  /*e8c0*/  FSEL R93, R35, -INF , P2 ;  /* 0xff800000235d7808 */ /* 0x010fe20001000000 */
[----:B------:R-:W-:Y:S01]  /*e8d0*/  FMUL.FTZ R83, R83, UR4 ;  /* 0x0000000453537c20 */ /* 0x000fe20008410000 */
[----:B------:R-:W-:Y:S01]  /*e8e0*/  FMNMX.FTZ R44, R95, R44, !PT ;  /* 0x0000002c5f2c7209 */ /* 0x000fe20007810000 */
[----:B------:R-:W-:Y:S01]  /*e8f0*/  MUFU.TANH R43, R43 ;  /* 0x0000002b002b7308 */ /* 0x000fe20000002400 */
[----:B------:R-:W-:Y:S01]  /*e900*/  ISETP.GT.AND P2, PT, R40, 0x19, PT ;  /* 0x000000192800780c */ /* 0x000fe20003f44270 */
[----:B------:R-:W-:Y:S01]  /*e910*/  FMUL.FTZ R86, R86, UR4 ;  /* 0x0000000456567c20 */ /* 0x000fe20008410000 */
[----:B0-----:R-:W-:Y:S01]  /*e920*/  FSEL R91, R38, -INF , P3 ;  /* 0xff800000265b7808 */ /* 0x001fe20001800000 */
[----:B------:R-:W-:Y:S01]  /*e930*/  FMUL.FTZ R3, R24, UR4 ;  /* 0x0000000418037c20 */ /* 0x000fe20008410000 */
[----:B------:R-:W-:Y:S01]  /*e940*/  FMNMX.FTZ R44, R93, R44, !PT ;  /* 0x0000002c5d2c7209 */ /* 0x000fe20007810000 */
[----:B------:R-:W-:Y:S01]  /*e950*/  FMUL.FTZ R8, R29, UR4 ;  /* 0x000000041d087c20 */ /* 0x000fe20008410000 */
[C---:B------:R-:W-:Y:S01]  /*e960*/  ISETP.GT.AND P3, PT, R40.reuse, 0x20, PT ;  /* 0x000000202800780c */ /* 0x040fe20003f64270 */
[----:B------:R-:W0:Y:S01]  /*e970*/  MUFU.TANH R46, R46 ;  /* 0x0000002e002e7308 */ /* 0x000e220000002400 */
[----:B-1----:R-:W-:Y:S01]  /*e980*/  FSEL R67, R39, -INF , P2 ;  /* 0xff80000027437808 */ /* 0x002fe20001000000 */
[----:B------:R-:W-:Y:S01]  /*e990*/  FMUL.FTZ R65, R65, UR4 ;  /* 0x0000000441417c20 */ /* 0x000fe20008410000 */
[----:B------:R-:W-:Y:S01]  /*e9a0*/  FMNMX.FTZ R44, R91, R44, !PT ;  /* 0x0000002c5b2c7209 */ /* 0x000fe20007810000 */
[----:B------:R-:W-:Y:S01]  /*e9b0*/  FMUL.FTZ R69, R69, UR4 ;  /* 0x0000000445457c20 */ /* 0x000fe20008410000 */
[----:B------:R-:W-:Y:S01]  /*e9c0*/  ISETP.GT.AND P2, PT, R40, 0x21, PT ;  /* 0x000000212800780c */ /* 0x000fe20003f44270 */
[----:B------:R-:W-:Y:S01]  /*e9d0*/  FMUL.FTZ R73, R73, UR4 ;  /* 0x0000000449497c20 */ /* 0x000fe20008410000 */
[----:B--2---:R-:W-:Y:S01]  /*e9e0*/  FSEL R53, R42, -INF , P3 ;  /* 0xff8000002a357808 */ /* 0x004fe20001800000 */
[----:B------:R-:W-:Y:S01]  /*e9f0*/  MUFU.TANH R47, R47 ;  /* 0x0000002f002f7308 */ /* 0x000fe20000002400 */
[----:B------:R-:W-:Y:S01]  /*ea00*/  FMNMX.FTZ R44, R67, R44, !PT ;  /* 0x0000002c432c7209 */ /* 0x000fe20007810000 */
[----:B------:R-:W-:Y:S01]  /*ea10*/  FMUL.FTZ R21, R48, UR4 ;  /* 0x0000000430157c20 */ /* 0x000fe20008410000 */
[----:B------:R-:W-:Y:S01]  /*ea20*/  ISETP.GT.AND P3, PT, R40, 0x28, PT ;  /* 0x000000282800780c */ /* 0x000fe20003f64270 */
[----:B------:R-:W-:Y:S01]  /*ea30*/  FMUL.FTZ R24, R52, UR4 ;  /* 0x0000000434187c20 */ /* 0x000fe20008410000 */
[----:B------:R-:W-:Y:S01]  /*ea40*/  FMNMX.FTZ R44, R53, R44, !PT ;  /* 0x0000002c352c7209 */ /* 0x000fe20007810000 */
[----:B------:R-:W-:Y:S01]  /*ea50*/  FMUL.FTZ R77, R77, UR4 ;  /* 0x000000044d4d7c20 */ /* 0x000fe20008410000 */
[----:B------:R-:W-:Y:S01]  /*ea60*/  MOV R42, UR5 ;  /* 0x00000005002a7c02 */ /* 0x000fe20008000f00 */
[----:B------:R-:W1:Y:S01]  /*ea70*/  MUFU.TANH R49, R50 ;  /* 0x0000003200317308 */ /* 0x000e620000002400 */
[----:B0-----:R-:W-:Y:S01]  /*ea80*/  FSEL R57, R46, -INF , P3 ;  /* 0xff8000002e397808 */ /* 0x001fe20001800000 */
[----:B------:R-:W-:Y:S01]  /*ea90*/  FMUL.FTZ R29, R56, UR4 ;  /* 0x00000004381d7c20 */ /* 0x000fe20008410000 */
[----:B------:R-:W-:Y:S01]  /*eaa0*/  ISETP.GT.AND P3, PT, R40, 0x30, PT ;  /* 0x000000302800780c */ /* 0x000fe20003f64270 */
        /* <DEDUP_REMOVED lines=10> */
[----:B------:R2:W-:Y:S01]  /*eb50*/  @!P1 SYNCS.ARRIVE.TRANS64.RED.A1T0 RZ, [R0+URZ], RZ ;  /* 0x000000ff00ff99a7 */ /* 0x0005e2000810043f */
[----:B------:R-:W-:Y:S01]  /*eb60*/  ULDC UR5, c[0x0][0x988] ;  /* 0x0002620000057ab9 */ /* 0x000fe20000000800 */
[----:B------:R3:W-:Y:S01]  /*eb70*/  MUFU.TANH R7, R55 ;  /* 0x0000003700077308 */ /* 0x0007e20000002400 */
[----:B-1----:R-:W-:-:S02]  /*eb80*/  FSEL R49, R49, -INF , P3 ;  /* 0xff80000031317808 */ /* 0x002fc40001800000 */
[----:B------:R-:W-:-:S05]  /*eb90*/  ISETP.GT.AND P3, PT, R40, 0x38, PT ;  /* 0x000000382800780c */ /* 0x000fca0003f64270 */
[----:B------:R-:W1:Y:S01]  /*eba0*/  MUFU.TANH R41, R54 ;  /* 0x0000003600297308 */ /* 0x000e620000002400 */
[----:B---3--:R-:W-:Y:S02]  /*ebb0*/  FSEL R55, R43, -INF , P2 ;  /* 0xff8000002b377808 */ /* 0x008fe40001000000 */
[----:B------:R-:W-:Y:S02]  /*ebc0*/  ISETP.GT.AND P2, PT, R40, 0x29, PT ;  /* 0x000000292800780c */ /* 0x000fe40003f44270 */
[----:B------:R-:W-:-:S03]  /*ebd0*/  FMNMX.FTZ R44, R55, R44, !PT ;  /* 0x0000002c372c7209 */ /* 0x000fc60007810000 */
[----:B------:R3:W-:Y:S01]  /*ebe0*/  MUFU.TANH R36, R59 ;  /* 0x0000003b00247308 */ /* 0x0007e20000002400 */
[----:B------:R-:W-:-:S07]  /*ebf0*/  FMNMX.FTZ R44, R57, R44, !PT ;  /* 0x0000002c392c7209 */ /* 0x000fce0007810000 */
[----:B------:R-:W4:Y:S01]  /*ec00*/  MUFU.TANH R33, R58 ;  /* 0x0000003a00217308 */ /* 0x000f220000002400 */
[----:B---3--:R-:W-:Y:S02]  /*ec10*/  FSEL R59, R47, -INF , P2 ;  /* 0xff8000002f3b7808 */ /* 0x008fe40001000000 */
[C---:B------:R-:W-:Y:S02]  /*ec20*/  ISETP.GT.AND P2, PT, R40.reuse, 0x31, PT ;  /* 0x000000312800780c */ /* 0x040fe40003f44270 */
[----:B------:R-:W-:Y:S02]  /*ec30*/  FMNMX.FTZ R44, R59, R44, !PT ;  /* 0x0000002c3b2c7209 */ /* 0x000fe40007810000 */
[----:B0-----:R-:W-:Y:S01]  /*ec40*/  FSEL R45, R45, -INF , P2 ;  /* 0xff8000002d2d7808 */ /* 0x001fe20001000000 */
[----:B------:R-:W0:Y:S01]  /*ec50*/  MUFU.TANH R62, R62 ;  /* 0x0000003e003e7308 */ /* 0x000e220000002400 */
[----:B------:R-:W-:Y:S02]  /*ec60*/  FMNMX.FTZ R44, R49, R44, !PT ;  /* 0x0000002c312c7209 */ /* 0x000fe40007810000 */
[----:B------:R-:W-:-:S02]  /*ec70*/  ISETP.GT.AND P2, PT, R40, 0x39, PT ;  /* 0x000000392800780c */ /* 0x000fc40003f44270 */
[----:B-1----:R-:W-:Y:S02]  /*ec80*/  FSEL R41, R41, -INF , P3 ;  /* 0xff80000029297808 */ /* 0x002fe40001800000 */
[----:B------:R-:W-:Y:S01]  /*ec90*/  FMNMX.FTZ R44, R45, R44, !PT ;  /* 0x0000002c2d2c7209 */ /* 0x000fe20007810000 */
[----:B------:R-:W1:Y:S01]  /*eca0*/  MUFU.TANH R63, R63 ;  /* 0x0000003f003f7308 */ /* 0x000e620000002400 */
[C---:B------:R-:W-:Y:S02]  /*ecb0*/  ISETP.GT.AND P3, PT, R40.reuse, 0x40, PT ;  /* 0x000000402800780c */ /* 0x040fe40003f64270 */
[----:B------:R-:W-:Y:S02]  /*ecc0*/  FSEL R39, R7, -INF , P2 ;  /* 0xff80000007277808 */ /* 0x000fe40001000000 */
[----:B------:R-:W-:Y:S02]  /*ecd0*/  FMNMX.FTZ R44, R41, R44, !PT ;  /* 0x0000002c292c7209 */ /* 0x000fe40007810000 */
[----:B------:R-:W-:Y:S01]  /*ece0*/  ISETP.GT.AND P2, PT, R40, 0x41, PT ;  /* 0x000000412800780c */ /* 0x000fe20003f44270 */
[----:B------:R-:W3:Y:S01]  /*ecf0*/  MUFU.TANH R37, R66 ;  /* 0x0000004200257308 */ /* 0x000ee20000002400 */
[----:B----4-:R-:W-:-:S02]  /*ed00*/  FSEL R33, R33, -INF , P3 ;  /* 0xff80000021217808 */ /* 0x010fc40001800000 */
[----:B------:R-:W-:Y:S02]  /*ed10*/  FMNMX.FTZ R44, R39, R44, !PT ;  /* 0x0000002c272c7209 */ /* 0x000fe40007810000 */
[----:B------:R-:W-:Y:S02]  /*ed20*/  ISETP.GT.AND P3, PT, R40, 0x48, PT ;  /* 0x000000482800780c */ /* 0x000fe40003f64270 */
[----:B------:R-:W-:Y:S01]  /*ed30*/  FMNMX.FTZ R44, R33, R44, !PT ;  /* 0x0000002c212c7209 */ /* 0x000fe20007810000 */
[----:B------:R4:W2:Y:S01]  /*ed40*/  MUFU.TANH R38, R27 ;  /* 0x0000001b00267308 */ /* 0x0008a20000002400 */
[----:B0-----:R-:W-:Y:S02]  /*ed50*/  FSEL R31, R62, -INF , P3 ;  /* 0xff8000003e1f7808 */ /* 0x001fe40001800000 */
[----:B------:R-:W-:-:S05]  /*ed60*/  ISETP.GT.AND P3, PT, R40, 0x50, PT ;  /* 0x000000502800780c */ /* 0x000fca0003f64270 */
[----:B------:R-:W0:Y:S01]  /*ed70*/  MUFU.TANH R70, R70 ;  /* 0x0000004600467308 */ /* 0x000e220000002400 */
[----:B----4-:R-:W-:Y:S01]  /*ed80*/  FSEL R27, R36, -INF , P2 ;  /* 0xff800000241b7808 */ /* 0x010fe20001000000 */
[----:B------:R-:W-:Y:S01]  /*ed90*/  FMUL.FTZ R36, R87, UR4 ;  /* 0x0000000457247c20 */ /* 0x000fe20008410000 */
[C---:B------:R-:W-:Y:S02]  /*eda0*/  ISETP.GT.AND P2, PT, R40.reuse, 0x49, PT ;  /* 0x000000492800780c */ /* 0x040fe40003f44270 */
[----:B------:R-:W-:Y:S02]  /*edb0*/  FMNMX.FTZ R44, R27, R44, !PT ;  /* 0x0000002c1b2c7209 */ /* 0x000fe40007810000 */
[----:B-1----:R-:W-:Y:S01]  /*edc0*/  FSEL R35, R63, -INF , P2 ;  /* 0xff8000003f237808 */ /* 0x002fe20001000000 */
[----:B------:R-:W1:Y:S01]  /*edd0*/  MUFU.TANH R51, R71 ;  /* 0x0000004700337308 */ /* 0x000e620000002400 */
[----:B------:R-:W-:Y:S02]  /*ede0*/  FMNMX.FTZ R44, R31, R44, !PT ;  /* 0x0000002c1f2c7209 */ /* 0x000fe40007810000 */
[----:B------:R-:W-:-:S02]  /*edf0*/  ISETP.GT.AND P2, PT, R40, 0x51, PT ;  /* 0x000000512800780c */ /* 0x000fc40003f44270 */
[----:B---3--:R-:W-:Y:S02]  /*ee00*/  FSEL R37, R37, -INF , P3 ;  /* 0xff80000025257808 */ /* 0x008fe40001800000 */
[----:B------:R-:W-:Y:S01]  /*ee10*/  FMNMX.FTZ R44, R35, R44, !PT ;  /* 0x0000002c232c7209 */ /* 0x000fe20007810000 */
[----:B------:R-:W3:Y:S01]  /*ee20*/  MUFU.TANH R74, R74 ;  /* 0x0000004a004a7308 */ /* 0x000ee20000002400 */
[----:B------:R-:W-:Y:S02]  /*ee30*/  ISETP.GT.AND P3, PT, R40, 0x58, PT ;  /* 0x000000582800780c */ /* 0x000fe40003f64270 */
[----:B--2---:R-:W-:Y:S02]  /*ee40*/  FSEL R43, R38, -INF , P2 ;  /* 0xff800000262b7808 */ /* 0x004fe40001000000 */
[----:B------:R-:W-:Y:S02]  /*ee50*/  FMNMX.FTZ R44, R37, R44, !PT ;  /* 0x0000002c252c7209 */ /* 0x000fe40007810000 */
[----:B------:R-:W-:Y:S01]  /*ee60*/  ISETP.GT.AND P2, PT, R40, 0x59, PT ;  /* 0x000000592800780c */ /* 0x000fe20003f44270 */
[----:B------:R-:W2:Y:S01]  /*ee70*/  MUFU.TANH R71, R75 ;  /* 0x0000004b00477308 */ /* 0x000ea20000002400 */
[----:B0-----:R-:W-:-:S02]  /*ee80*/  FSEL R47, R70, -INF , P3 ;  /* 0xff800000462f7808 */ /* 0x001fc40001800000 */
[----:B------:R-:W-:Y:S02]  /*ee90*/  FMNMX.FTZ R44, R43, R44, !PT ;  /* 0x0000002c2b2c7209 */ /* 0x000fe40007810000 */
[C---:B------:R-:W-:Y:S02]  /*eea0*/  ISETP.GT.AND P3, PT, R40.reuse, 0x60, PT ;  /* 0x000000602800780c */ /* 0x040fe40003f64270 */
[----:B-1----:R-:W-:Y:S01]  /*eeb0*/  FSEL R51, R51, -INF , P2 ;  /* 0xff80000033337808 */ /* 0x002fe20001000000 */
[----:B------:R-:W0:Y:S01]  /*eec0*/  MUFU.TANH R78, R78 ;  /* 0x0000004e004e7308 */ /* 0x000e220000002400 */
[----:B------:R-:W-:Y:S02]  /*eed0*/  FMNMX.FTZ R44, R47, R44, !PT ;  /* 0x0000002c2f2c7209 */ /* 0x000fe40007810000 */
[----:B------:R-:W-:Y:S02]  /*eee0*/  ISETP.GT.AND P2, PT, R40, 0x61, PT ;  /* 0x000000612800780c */ /* 0x000fe40003f44270 */
[----:B---3--:R-:W-:-:S02]  /*eef0*/  FSEL R63, R74, -INF , P3 ;  /* 0xff8000004a3f7808 */ /* 0x008fc40001800000 */
[----:B------:R-:W-:Y:S01]  /*ef00*/  FMNMX.FTZ R44, R51, R44, !PT ;  /* 0x0000002c332c7209 */ /* 0x000fe20007810000 */
[----:B------:R-:W1:Y:S01]  /*ef10*/  MUFU.TANH R79, R79 ;  /* 0x0000004f004f7308 */ /* 0x000e620000002400 */
[C---:B------:R-:W-:Y:S02]  /*ef20*/  ISETP.GT.AND P3, PT, R40.reuse, 0x68, PT ;  /* 0x000000682800780c */ /* 0x040fe40003f64270 */
[----:B--2---:R-:W-:Y:S02]  /*ef30*/  FSEL R71, R71, -INF , P2 ;  /* 0xff80000047477808 */ /* 0x004fe40001000000 */
[----:B------:R-:W-:Y:S02]  /*ef40*/  FMNMX.FTZ R44, R63, R44, !PT ;  /* 0x0000002c3f2c7209 */ /* 0x000fe40007810000 */
[----:B------:R-:W-:Y:S01]  /*ef50*/  ISETP.GT.AND P2, PT, R40, 0x69, PT ;  /* 0x000000692800780c */ /* 0x000fe20003f44270 */
[----:B------:R-:W2:Y:S01]  /*ef60*/  MUFU.TANH R82, R82 ;  /* 0x0000005200527308 */ /* 0x000ea20000002400 */
[----:B0-----:R-:W-:-:S02]  /*ef70*/  FSEL R75, R78, -INF , P3 ;  /* 0xff8000004e4b7808 */ /* 0x001fc40001800000 */
[----:B------:R-:W-:Y:S02]  /*ef80*/  FMNMX.FTZ R44, R71, R44, !PT ;  /* 0x0000002c472c7209 */ /* 0x000fe40007810000 */
[C---:B------:R-:W-:Y:S02]  /*ef90*/  ISETP.GT.AND P3, PT, R40.reuse, 0x70, PT ;  /* 0x000000702800780c */ /* 0x040fe40003f64270 */
[----:B------:R-:W-:Y:S01]  /*efa0*/  FMNMX.FTZ R44, R75, R44, !PT ;  /* 0x0000002c4b2c7209 */ /* 0x000fe20007810000 */
[----:B------:R2:W0:Y:S01]  /*efb0*/  MUFU.TANH R7, R83 ;  /* 0x0000005300077308 */ /* 0x0004220000002400 */
        /* <DEDUP_REMOVED lines=8> */
[----:B0-----:R-:W-:Y:S01]  /*f040*/  FSEL R87, R7, -INF , P2 ;  /* 0xff80000007577808 */ /* 0x001fe20001000000 */
[----:B------:R-:W-:Y:S01]  /*f050*/  FMUL.FTZ R7, R61, UR4 ;  /* 0x000000043d077c20 */ /* 0x000fe20008410000 */
[----:B------:R-:W-:Y:S01]  /*f060*/  ISETP.GT.AND P2, PT, R40, 0x79, PT ;  /* 0x000000792800780c */ /* 0x000fe20003f44270 */
[----:B------:R-:W-:Y:S01]  /*f070*/  ULDC UR4, c[0x0][0x988] ;  /* 0x0002620000047ab9 */ /* 0x000fe20000000800 */
[----:B------:R-:W-:-:S03]  /*f080*/  FMNMX.FTZ R44, R87, R44, !PT ;  /* 0x0000002c572c7209 */ /* 0x000fc60007810000 */
[----:B------:R0:W-:Y:S01]  /*f090*/  MUFU.TANH R38, R7 ;  /* 0x0000000700267308 */ /* 0x0001e20000002400 */
[----:B-1----:R-:W-:-:S04]  /*f0a0*/  FSEL R61, R86, -INF , P3 ;  /* 0xff800000563d7808 */ /* 0x002fc80001800000 */
[----:B------:R-:W-:-:S03]  /*f0b0*/  FMNMX.FTZ R44, R61, R44, !PT ;  /* 0x0000002c3d2c7209 */ /* 0x000fc60007810000 */
[----:B------:R-:W1:Y:S01]  /*f0c0*/  MUFU.TANH R3, R3 ;  /* 0x0000000300037308 */ /* 0x000e620000002400 */
[----:B--2---:R-:W-:-:S04]  /*f0d0*/  FSEL R97, R36, -INF , P2 ;  /* 0xff80000024617808 */ /* 0x004fc80001000000 */
[----:B------:R-:W-:-:S03]  /*f0e0*/  FMNMX.FTZ R36, R97, R44, !PT ;  /* 0x0000002c61247209 */ /* 0x000fc60007810000 */
[----:B------:R-:W2:Y:S02]  /*f0f0*/  MUFU.TANH R5, R5 ;  /* 0x0000000500057308 */ /* 0x000ea40000002400 */
[----:B------:R-:W3:Y:S06]  /*f100*/  SHFL.BFLY PT, R105, R36, 0x2, 0x1f ;  /* 0x0c401f0024697f89 */ /* 0x000eec00000e0000 */
[----:B------:R-:W4:Y:S08]  /*f110*/  MUFU.TANH R6, R6 ;  /* 0x0000000600067308 */ /* 0x000f300000002400 */
[----:B------:R-:W4:Y:S08]  /*f120*/  MUFU.TANH R8, R8 ;  /* 0x0000000800087308 */ /* 0x000f300000002400 */
[----:B------:R-:W4:Y:S01]  /*f130*/  MUFU.TANH R9, R9 ;  /* 0x0000000900097308 */ /* 0x000f220000002400 */
[----:B---3--:R-:W-:-:S05]  /*f140*/  FMNMX.FTZ R105, R36, R105, !PT ;  /* 0x0000006924697209 */ /* 0x008fca0007810000 */
[----:B------:R-:W0:Y:S02]  /*f150*/  SHFL.BFLY PT, R36, R105, 0x1, 0x1f ;  /* 0x0c201f0069247f89 */ /* 0x000e2400000e0000 */
[----:B------:R-:W3:Y:S08]  /*f160*/  MUFU.TANH R11, R11 ;  /* 0x0000000b000b7308 */ /* 0x000ef00000002400 */
[----:B------:R1:W-:Y:S08]  /*f170*/  MUFU.TANH R40, R65 ;  /* 0x0000004100287308 */ /* 0x0003f00000002400 */
[----:B------:R-:W3:Y:S01]  /*f180*/  MUFU.TANH R10, R10 ;  /* 0x0000000a000a7308 */ /* 0x000ee20000002400 */
[----:B0-----:R-:W-:-:S07]  /*f190*/  FMNMX.FTZ R7, R105, R36, !PT ;  /* 0x0000002469077209 */ /* 0x001fce0007810000 */
[----:B------:R-:W-:Y:S01]  /*f1a0*/  MUFU.TANH R12, R12 ;  /* 0x0000000c000c7308 */ /* 0x000fe20000002400 */
[----:B------:R-:W-:Y:S01]  /*f1b0*/  IMAD.MOV.U32 R105, RZ, RZ, R151 ;  /* 0x000000ffff697224 */ /* 0x000fe200078e0097 */
[C---:B------:R-:W-:Y:S01]  /*f1c0*/  FSETP.NEU.FTZ.AND P2, PT, R7.reuse, -INF , PT ;  /* 0xff8000000700780b */ /* 0x040fe20003f5d000 */
[----:B------:R-:W-:-:S05]  /*f1d0*/  FMUL.FTZ R36, R7, R42 ;  /* 0x0000002a07247220 */ /* 0x000fca0000410000 */
[----:B------:R-:W0:Y:S01]  /*f1e0*/  MUFU.TANH R13, R13 ;  /* 0x0000000d000d7308 */ /* 0x000e220000002400 */
[----:B------:R-:W-:-:S05]  /*f1f0*/  FSEL R36, R36, RZ, P2 ;  /* 0x000000ff24247208 */ /* 0x000fca0001000000 */
[----:B------:R-:W-:Y:S01]  /*f200*/  FFMA.FTZ R54, R34, R42, -R36 ;  /* 0x0000002a22367223 */ /* 0x000fe20000010824 */
[----:B------:R-:W-:Y:S01]  /*f210*/  VIADDMNMX R34, R89, R26, R30, PT ;  /* 0x0000001a59227246 */ /* 0x000fe2000380011e */
[----:B------:R-:W0:Y:S01]  /*f220*/  MUFU.TANH R15, R15 ;  /* 0x0000000f000f7308 */ /* 0x000e220000002400 */
[-CC-:B------:R-:W-:Y:S01]  /*f230*/  FFMA.FTZ R173, R53, R42.reuse, -R36.reuse ;  /* 0x0000002a35ad7223 */ /* 0x180fe20000010824 */
[-CC-:B------:R-:W-:Y:S01]  /*f240*/  FFMA.FTZ R175, R57, R42.reuse, -R36.reuse ;  /* 0x0000002a39af7223 */ /* 0x180fe20000010824 */
[C---:B------:R-:W-:Y:S01]  /*f250*/  ISETP.GT.AND P2, PT, R34.reuse, RZ, PT ;  /* 0x000000ff2200720c */ /* 0x040fe20003f44270 */
[-CC-:B------:R-:W-:Y:S01]  /*f260*/  FFMA.FTZ R169, R49, R42.reuse, -R36.reuse ;  /* 0x0000002a31a97223 */ /* 0x180fe20000010824 */
[C---:B------:R-:W-:Y:S01]  /*f270*/  ISETP.GT.AND P3, PT, R34.reuse, 0x1, PT ;  /* 0x000000012200780c */ /* 0x040fe20003f64270 */
[-CC-:B------:R-:W-:Y:S01]  /*f280*/  FFMA.FTZ R179, R91, R42.reuse, -R36.reuse ;  /* 0x0000002a5bb37223 */ /* 0x180fe20000010824 */
[C---:B------:R-:W-:Y:S01]  /*f290*/  ISETP.GT.AND P4, PT, R34.reuse, 0x8, PT ;  /* 0x000000082200780c */ /* 0x040fe20003f84270 */
[----:B------:R3:W-:Y:S01]  /*f2a0*/  MUFU.EX2 R26, R54 ;  /* 0x00000036001a7308 */ /* 0x0007e20000000800 */
[----:B-1----:R-:W-:Y:S01]  /*f2b0*/  FSEL R65, R3, -INF , P2 ;  /* 0xff80000003417808 */ /* 0x002fe20001000000 */
[-CC-:B------:R-:W-:Y:S01]  /*f2c0*/  FFMA.FTZ R171, R41, R42.reuse, -R36.reuse ;  /* 0x0000002a29ab7223 */ /* 0x180fe20000010824 */
[----:B--2---:R-:W-:Y:S01]  /*f2d0*/  FSEL R30, R5, -INF , P3 ;  /* 0xff800000051e7808 */ /* 0x004fe20001800000 */
[-CC-:B------:R-:W-:Y:S01]  /*f2e0*/  FFMA.FTZ R177, R95, R42.reuse, -R36.reuse ;  /* 0x0000002a5fb17223 */ /* 0x180fe20000010824 */
[----:B------:R-:W-:Y:S01]  /*f2f0*/  ISETP.GT.AND P2, PT, R34, 0x9, PT ;  /* 0x000000092200780c */ /* 0x000fe20003f44270 */
[--C-:B------:R-:W-:Y:S01]  /*f300*/  FFMA.FTZ R153, R33, R42, -R36.reuse ;  /* 0x0000002a21997223 */ /* 0x100fe20000010824 */
[----:B----4-:R-:W-:Y:S01]  /*f310*/  FSEL R3, R6, -INF , P4 ;  /* 0xff80000006037808 */ /* 0x010fe20002000000 */
[----:B------:R-:W-:Y:S01]  /*f320*/  MUFU.TANH R14, R14 ;  /* 0x0000000e000e7308 */ /* 0x000fe20000002400 */
[----:B---3--:R-:W-:Y:S01]  /*f330*/  FMNMX.FTZ R54, R65, R30, !PT ;  /* 0x0000001e41367209 */ /* 0x008fe20007810000 */
[-CC-:B------:R-:W-:Y:S01]  /*f340*/  FFMA.FTZ R6, R99, R42.reuse, -R36.reuse ;  /* 0x0000002a63067223 */ /* 0x180fe20000010824 */
[----:B------:R-:W-:Y:S01]  /*f350*/  ISETP.GT.AND P3, PT, R34, 0x10, PT ;  /* 0x000000102200780c */ /* 0x000fe20003f64270 */
[-CC-:B------:R-:W-:Y:S01]  /*f360*/  FFMA.FTZ R155, R31, R42.reuse, -R36.reuse ;  /* 0x0000002a1f9b7223 */ /* 0x180fe20000010824 */
[----:B------:R-:W-:Y:S01]  /*f370*/  FSEL R5, R8, -INF , P2 ;  /* 0xff80000008057808 */ /* 0x000fe20001000000 */
[--C-:B------:R-:W-:Y:S01]  /*f380*/  FFMA.FTZ R8, R93, R42, -R36.reuse ;  /* 0x0000002a5d087223 */ /* 0x100fe20000010824 */
[----:B------:R-:W-:Y:S01]  /*f390*/  FMNMX.FTZ R54, R3, R54, !PT ;  /* 0x0000003603367209 */ /* 0x000fe20007810000 */
[----:B------:R1:W-:Y:S01]  /*f3a0*/  MUFU.TANH R44, R69 ;  /* 0x00000045002c7308 */ /* 0x0003e20000002400 */
[C---:B------:R-:W-:Y:S01]  /*f3b0*/  ISETP.GT.AND P2, PT, R34.reuse, 0x11, PT ;  /* 0x000000112200780c */ /* 0x040fe20003f44270 */
[-CC-:B------:R-:W-:Y:S01]  /*f3c0*/  FFMA.FTZ R181, R101, R42.reuse, -R36.reuse ;  /* 0x0000002a65b57223 */ /* 0x180fe20000010824 */
[----:B------:R-:W-:Y:S01]  /*f3d0*/  FSEL R9, R9, -INF , P3 ;  /* 0xff80000009097808 */ /* 0x000fe20001800000 */
[--C-:B------:R-:W-:Y:S01]  /*f3e0*/  FFMA.FTZ R183, R103, R42, -R36.reuse ;  /* 0x0000002a67b77223 */ /* 0x100fe20000010824 */
[----:B------:R-:W-:Y:S01]  /*f3f0*/  FMNMX.FTZ R54, R5, R54, !PT ;  /* 0x0000003605367209 */ /* 0x000fe20007810000 */
[-CC-:B------:R-:W-:Y:S01]  /*f400*/  FFMA.FTZ R157, R37, R42.reuse, -R36.reuse ;  /* 0x0000002a259d7223 */ /* 0x180fe20000010824 */
[C---:B------:R-:W-:Y:S01]  /*f410*/  ISETP.GT.AND P3, PT, R34.reuse, 0x18, PT ;  /* 0x000000182200780c */ /* 0x040fe20003f64270 */
[----:B------:R-:W2:Y:S01]  /*f420*/  MUFU.TANH R20, R20 ;  /* 0x0000001400147308 */ /* 0x000ea20000002400 */
[----:B------:R-:W-:Y:S01]  /*f430*/  FSEL R11, R11, -INF , P2 ;  /* 0xff8000000b0b7808 */ /* 0x000fe20001000000 */
[--C-:B------:R-:W-:Y:S01]  /*f440*/  FFMA.FTZ R159, R47, R42, -R36.reuse ;  /* 0x0000002a2f9f7223 */ /* 0x100fe20000010824 */
[----:B------:R-:W-:Y:S01]  /*f450*/  FMNMX.FTZ R54, R9, R54, !PT ;  /* 0x0000003609367209 */ /* 0x000fe20007810000 */
[-CC-:B------:R-:W-:Y:S01]  /*f460*/  FFMA.FTZ R161, R63, R42.reuse, -R36.reuse ;  /* 0x0000002a3fa17223 */ /* 0x180fe20000010824 */
[----:B------:R-:W-:Y:S01]  /*f470*/  ISETP.GT.AND P2, PT, R34, 0x19, PT ;  /* 0x000000192200780c */ /* 0x000fe20003f44270 */
[--C-:B------:R-:W-:Y:S01]  /*f480*/  FFMA.FTZ R163, R75, R42, -R36.reuse ;  /* 0x0000002a4ba37223 */ /* 0x100fe20000010824 */
[----:B-1----:R-:W-:Y:S01]  /*f490*/  FSEL R69, R10, -INF , P3 ;  /* 0xff8000000a457808 */ /* 0x002fe20001800000 */
[----:B------:R1:W-:Y:S01]  /*f4a0*/  MUFU.TANH R46, R73 ;  /* 0x00000049002e7308 */ /* 0x0003e20000002400 */
[----:B------:R-:W-:Y:S01]  /*f4b0*/  FMNMX.FTZ R54, R11, R54, !PT ;  /* 0x000000360b367209 */ /* 0x000fe20007810000 */
[-CC-:B------:R-:W-:Y:S01]  /*f4c0*/  FFMA.FTZ R10, R67, R42.reuse, -R36.reuse ;  /* 0x0000002a430a7223 */ /* 0x180fe20000010824 */
[----:B------:R-:W-:Y:S01]  /*f4d0*/  ISETP.GT.AND P3, PT, R34, 0x20, PT ;  /* 0x000000202200780c */ /* 0x000fe20003f64270 */
[--C-:B------:R-:W-:Y:S01]  /*f4e0*/  FFMA.FTZ R165, R83, R42, -R36.reuse ;  /* 0x0000002a53a57223 */ /* 0x100fe20000010824 */
[----:B------:R-:W-:Y:S01]  /*f4f0*/  FMNMX.FTZ R54, R69, R54, !PT ;  /* 0x0000003645367209 */ /* 0x000fe20007810000 */
[-CC-:B------:R-:W-:Y:S01]  /*f500*/  FFMA.FTZ R87, R87, R42.reuse, -R36.reuse ;  /* 0x0000002a57577223 */ /* 0x180fe20000010824 */
[----:B0-----:R-:W-:Y:S01]  /*f510*/  FSEL R13, R13, -INF , P3 ;  /* 0xff8000000d0d7808 */ /* 0x001fe20001800000 */
[----:B------:R-:W-:Y:S01]  /*f520*/  MUFU.TANH R21, R21 ;  /* 0x0000001500157308 */ /* 0x000fe20000002400 */
[----:B-1----:R-:W-:Y:S01]  /*f530*/  FSEL R73, R12, -INF , P2 ;  /* 0xff8000000c497808 */ /* 0x002fe20001000000 */
[-CC-:B------:R-:W-:Y:S01]  /*f540*/  FFMA.FTZ R12, R55, R42.reuse, -R36.reuse ;  /* 0x0000002a370c7223 */ /* 0x180fe20000010824 */
[C---:B------:R-:W-:Y:S01]  /*f550*/  ISETP.GT.AND P2, PT, R34.reuse, 0x21, PT ;  /* 0x000000212200780c */ /* 0x040fe20003f44270 */
[----:B------:R-:W-:Y:S01]  /*f560*/  FFMA.FTZ R167, R61, R42, -R36 ;  /* 0x0000002a3da77223 */ /* 0x000fe20000010824 */
[----:B------:R-:W-:Y:S01]  /*f570*/  FMNMX.FTZ R54, R73, R54, !PT ;  /* 0x0000003649367209 */ /* 0x000fe20007810000 */
[----:B------:R-:W-:Y:S01]  /*f580*/  IMAD.MOV.U32 R101, RZ, RZ, R151 ;  /* 0x000000ffff657224 */ /* 0x000fe200078e0097 */
[----:B------:R-:W-:Y:S01]  /*f590*/  ISETP.GT.AND P3, PT, R34, 0x28, PT ;  /* 0x000000282200780c */ /* 0x000fe20003f64270 */
[----:B------:R-:W0:Y:S01]  /*f5a0*/  MUFU.TANH R25, R25 ;  /* 0x0000001900197308 */ /* 0x000e220000002400 */
[----:B------:R-:W-:-:S02]  /*f5b0*/  FSEL R15, R15, -INF , P2 ;  /* 0xff8000000f0f7808 */ /* 0x000fc40001000000 */
[----:B------:R-:W-:Y:S02]  /*f5c0*/  FMNMX.FTZ R54, R13, R54, !PT ;  /* 0x000000360d367209 */ /* 0x000fe40007810000 */
[----:B------:R-:W-:Y:S02]  /*f5d0*/  ISETP.GT.AND P2, PT, R34, 0x29, PT ;  /* 0x000000292200780c */ /* 0x000fe40003f44270 */
[----:B------:R-:W-:Y:S01]  /*f5e0*/  FMNMX.FTZ R54, R15, R54, !PT ;  /* 0x000000360f367209 */ /* 0x000fe20007810000 */
[----:B------:R-:W1:Y:S01]  /*f5f0*/  MUFU.TANH R24, R24 ;  /* 0x0000001800187308 */ /* 0x000e620000002400 */
[----:B--2---:R-:W-:Y:S01]  /*f600*/  FSEL R67, R20, -INF , P2 ;  /* 0xff80000014437808 */ /* 0x004fe20001000000 */
[----:B------:R-:W-:Y:S01]  /*f610*/  FFMA.FTZ R20, R45, R42, -R36 ;  /* 0x0000002a2d147223 */ /* 0x000fe20000010824 */
[----:B------:R-:W-:Y:S02]  /*f620*/  ISETP.GT.AND P2, PT, R34, 0x31, PT ;  /* 0x000000312200780c */ /* 0x000fe40003f44270 */
[----:B------:R-:W-:-:S03]  /*f630*/  MOV R103, R151 ;  /* 0x0000009700677202 */ /* 0x000fc60000000f00 */
[----:B------:R2:W-:Y:S01]  /*f640*/  MUFU.TANH R48, R77 ;  /* 0x0000004d00307308 */ /* 0x0005e20000002400 */
[----:B0-----:R-:W-:Y:S02]  /*f650*/  FSEL R25, R25, -INF , P2 ;  /* 0xff80000019197808 */ /* 0x001fe40001000000 */
[----:B------:R-:W-:-:S05]  /*f660*/  ISETP.GT.AND P2, PT, R34, 0x39, PT ;  /* 0x000000392200780c */ /* 0x000fca0003f44270 */
[----:B------:R-:W0:Y:S01]  /*f670*/  MUFU.TANH R28, R28 ;  /* 0x0000001c001c7308 */ /* 0x000e220000002400 */
[----:B--2---:R-:W-:Y:S01]  /*f680*/  FSEL R77, R14, -INF , P3 ;  /* 0xff8000000e4d7808 */ /* 0x004fe20001800000 */
[----:B------:R-:W-:Y:S01]  /*f690*/  FFMA.FTZ R14, R59, R42, -R36 ;  /* 0x0000002a3b0e7223 */ /* 0x000fe20000010824 */
[C---:B------:R-:W-:Y:S02]  /*f6a0*/  ISETP.GT.AND P3, PT, R34.reuse, 0x30, PT ;  /* 0x000000302200780c */ /* 0x040fe40003f64270 */
[----:B------:R-:W-:Y:S02]  /*f6b0*/  FMNMX.FTZ R54, R77, R54, !PT ;  /* 0x000000364d367209 */ /* 0x000fe40007810000 */
[----:B------:R-:W-:Y:S01]  /*f6c0*/  FSEL R21, R21, -INF , P3 ;  /* 0xff80000015157808 */ /* 0x000fe20001800000 */
[----:B------:R-:W2:Y:S01]  /*f6d0*/  MUFU.TANH R29, R29 ;  /* 0x0000001d001d7308 */ /* 0x000ea20000002400 */
[----:B------:R-:W-:Y:S02]  /*f6e0*/  FMNMX.FTZ R54, R67, R54, !PT ;  /* 0x0000003643367209 */ /* 0x000fe40007810000 */
[----:B------:R-:W-:-:S02]  /*f6f0*/  ISETP.GT.AND P3, PT, R34, 0x38, PT ;  /* 0x000000382200780c */ /* 0x000fc40003f64270 */
[----:B------:R-:W-:Y:S02]  /*f700*/  FMNMX.FTZ R54, R21, R54, !PT ;  /* 0x0000003615367209 */ /* 0x000fe40007810000 */
[----:B-1----:R-:W-:Y:S01]  /*f710*/  FSEL R53, R24, -INF , P3 ;  /* 0xff80000018357808 */ /* 0x002fe20001800000 */
[----:B------:R-:W1:Y:S01]  /*f720*/  MUFU.TANH R32, R32 ;  /* 0x0000002000207308 */ /* 0x000e620000002400 */
[----:B------:R-:W-:Y:S01]  /*f730*/  FMNMX.FTZ R54, R25, R54, !PT ;  /* 0x0000003619367209 */ /* 0x000fe20007810000 */
[-CC-:B------:R-:W-:Y:S01]  /*f740*/  FFMA.FTZ R24, R39, R42.reuse, -R36.reuse ;  /* 0x0000002a27187223 */ /* 0x180fe20000010824 */
[----:B------:R-:W-:Y:S02]  /*f750*/  ISETP.GT.AND P3, PT, R34, 0x40, PT ;  /* 0x000000402200780c */ /* 0x000fe40003f64270 */
[----:B0-----:R-:W-:Y:S01]  /*f760*/  FSEL R55, R28, -INF , P2 ;  /* 0xff8000001c377808 */ /* 0x001fe20001000000 */
[----:B------:R-:W-:Y:S01]  /*f770*/  FFMA.FTZ R28, R27, R42, -R36 ;  /* 0x0000002a1b1c7223 */ /* 0x000fe20000010824 */
[----:B------:R-:W-:Y:S01]  /*f780*/  FMNMX.FTZ R54, R53, R54, !PT ;  /* 0x0000003635367209 */ /* 0x000fe20007810000 */
[----:B------:R-:W0:Y:S01]  /*f790*/  MUFU.TANH R60, R60 ;  /* 0x0000003c003c7308 */ /* 0x000e220000002400 */
[----:B------:R-:W-:-:S02]  /*f7a0*/  ISETP.GT.AND P2, PT, R34, 0x41, PT ;  /* 0x000000412200780c */ /* 0x000fc40003f44270 */
[----:B--2---:R-:W-:Y:S02]  /*f7b0*/  FSEL R29, R29, -INF , P3 ;  /* 0xff8000001d1d7808 */ /* 0x004fe40001800000 */
[----:B------:R-:W-:Y:S02]  /*f7c0*/  FMNMX.FTZ R54, R55, R54, !PT ;  /* 0x0000003637367209 */ /* 0x000fe40007810000 */
[----:B------:R-:W-:Y:S01]  /*f7d0*/  ISETP.GT.AND P3, PT, R34, 0x48, PT ;  /* 0x000000482200780c */ /* 0x000fe20003f64270 */
[----:B------:R-:W2:Y:S01]  /*f7e0*/  MUFU.TANH R64, R64 ;  /* 0x0000004000407308 */ /* 0x000ea20000002400 */
[----:B-1----:R-:W-:Y:S01]  /*f7f0*/  FSEL R57, R32, -INF , P2 ;  /* 0xff80000020397808 */ /* 0x002fe20001000000 */
[----:B------:R-:W-:Y:S01]  /*f800*/  FFMA.FTZ R32, R35, R42, -R36 ;  /* 0x0000002a23207223 */ /* 0x000fe20000010824 */
[----:B------:R-:W-:Y:S02]  /*f810*/  FMNMX.FTZ R54, R29, R54, !PT ;  /* 0x000000361d367209 */ /* 0x000fe40007810000 */
[----:B------:R-:W-:-:S02]  /*f820*/  ISETP.GT.AND P2, PT, R34, 0x49, PT ;  /* 0x000000492200780c */ /* 0x000fc40003f44270 */
[----:B------:R-:W-:Y:S01]  /*f830*/  FMNMX.FTZ R54, R57, R54, !PT ;  /* 0x0000003639367209 */ /* 0x000fe20007810000 */
[----:B------:R-:W1:Y:S01]  /*f840*/  MUFU.TANH R68, R68 ;  /* 0x0000004400447308 */ /* 0x000e620000002400 */
[----:B------:R-:W-:Y:S01]  /*f850*/  FSEL R59, R38, -INF , P2 ;  /* 0xff800000263b7808 */ /* 0x000fe20001000000 */
[----:B------:R-:W-:Y:S01]  /*f860*/  FFMA.FTZ R38, R51, R42, -R36 ;  /* 0x0000002a33267223 */ /* 0x000fe20000010824 */
[----:B------:R-:W-:-:S04]  /*f870*/  ISETP.GT.AND P2, PT, R34, 0x51, PT ;  /* 0x000000512200780c */ /* 0x000fc80003f44270 */
[----:B------:R-:W-:Y:S01]  /*f880*/  FSEL R89, R40, -INF , P2 ;  /* 0xff80000028597808 */ /* 0x000fe20001000000 */
[----:B------:R0:W-:Y:S01]  /*f890*/  MUFU.TANH R50, R81 ;  /* 0x0000005100327308 */ /* 0x0001e20000002400 */
[----:B------:R-:W-:Y:S01]  /*f8a0*/  ISETP.GT.AND P2, PT, R34, 0x59, PT ;  /* 0x000000592200780c */ /* 0x000fe20003f44270 */
[----:B------:R-:W-:-:S03]  /*f8b0*/  FFMA.FTZ R40, R71, R42, -R36 ;  /* 0x0000002a47287223 */ /* 0x000fc60000010824 */
[----:B------:R-:W-:Y:S01]  /*f8c0*/  FSEL R45, R44, -INF , P2 ;  /* 0xff8000002c2d7808 */ /* 0x000fe20001000000 */
[----:B------:R-:W-:Y:S01]  /*f8d0*/  FFMA.FTZ R44, R79, R42, -R36 ;  /* 0x0000002a4f2c7223 */ /* 0x000fe20000010824 */
[----:B------:R-:W-:Y:S01]  /*f8e0*/  ISETP.GT.AND P2, PT, R34, 0x61, PT ;  /* 0x000000612200780c */ /* 0x000fe20003f44270 */
[----:B------:R-:W3:Y:S01]  /*f8f0*/  MUFU.TANH R72, R72 ;  /* 0x0000004800487308 */ /* 0x000ee20000002400 */
[----:B0-----:R-:W-:Y:S02]  /*f900*/  FSEL R81, R60, -INF , P3 ;  /* 0xff8000003c517808 */ /* 0x001fe40001800000 */
[----:B------:R-:W-:Y:S02]  /*f910*/  ISETP.GT.AND P3, PT, R34, 0x50, PT ;  /* 0x000000502200780c */ /* 0x000fe40003f64270 */
[----:B------:R-:W-:Y:S02]  /*f920*/  FMNMX.FTZ R54, R81, R54, !PT ;  /* 0x0000003651367209 */ /* 0x000fe40007810000 */
[----:B------:R-:W-:Y:S01]  /*f930*/  FSEL R41, R46, -INF , P2 ;  /* 0xff8000002e297808 */ /* 0x000fe20001000000 */
[----:B------:R2:W-:Y:S01]  /*f940*/  MUFU.TANH R52, R85 ;  /* 0x0000005500347308 */ /* 0x0005e20000002400 */
[----:B------:R-:W-:-:S02]  /*f950*/  FMNMX.FTZ R54, R59, R54, !PT ;  /* 0x000000363b367209 */ /* 0x000fc40007810000 */
[----:B------:R-:W-:-:S04]  /*f960*/  ISETP.GT.AND P2, PT, R34, 0x69, PT ;  /* 0x000000692200780c */ /* 0x000fc80003f44270 */
[----:B------:R-:W-:Y:S01]  /*f970*/  FSEL R39, R48, -INF , P2 ;  /* 0xff80000030277808 */ /* 0x000fe20001000000 */
[----:B------:R-:W0:Y:S01]  /*f980*/  MUFU.TANH R76, R76 ;  /* 0x0000004c004c7308 */ /* 0x000e220000002400 */
[----:B--2---:R-:W-:Y:S02]  /*f990*/  FSEL R85, R64, -INF , P3 ;  /* 0xff80000040557808 */ /* 0x004fe40001800000 */
[----:B------:R-:W-:Y:S02]  /*f9a0*/  ISETP.GT.AND P3, PT, R34, 0x58, PT ;  /* 0x000000582200780c */ /* 0x000fe40003f64270 */
[----:B------:R-:W-:Y:S02]  /*f9b0*/  FMNMX.FTZ R54, R85, R54, !PT ;  /* 0x0000003655367209 */ /* 0x000fe40007810000 */
[----:B-1----:R-:W-:Y:S01]  /*f9c0*/  FSEL R49, R68, -INF , P3 ;  /* 0xff80000044317808 */ /* 0x002fe20001800000 */
[----:B------:R-:W1:Y:S01]  /*f9d0*/  MUFU.TANH R80, R80 ;  /* 0x0000005000507308 */ /* 0x000e620000002400 */
[----:B------:R-:W-:-:S02]  /*f9e0*/  FMNMX.FTZ R54, R89, R54, !PT ;  /* 0x0000003659367209 */ /* 0x000fc40007810000 */
[----:B------:R-:W-:Y:S02]  /*f9f0*/  ISETP.GT.AND P3, PT, R34, 0x60, PT ;  /* 0x000000602200780c */ /* 0x000fe40003f64270 */
[----:B------:R-:W-:Y:S02]  /*fa00*/  FMNMX.FTZ R54, R49, R54, !PT ;  /* 0x0000003631367209 */ /* 0x000fe40007810000 */
[----:B---3--:R-:W-:Y:S01]  /*fa10*/  FSEL R91, R72, -INF , P3 ;  /* 0xff800000485b7808 */ /* 0x008fe20001800000 */
[----:B------:R-:W2:Y:S01]  /*fa20*/  MUFU.TANH R84, R84 ;  /* 0x0000005400547308 */ /* 0x000ea20000002400 */
[----:B------:R-:W-:Y:S02]  /*fa30*/  FMNMX.FTZ R54, R45, R54, !PT ;  /* 0x000000362d367209 */ /* 0x000fe40007810000 */
[----:B------:R-:W-:Y:S02]  /*fa40*/  ISETP.GT.AND P3, PT, R34, 0x68, PT ;  /* 0x000000682200780c */ /* 0x000fe40003f64270 */
[----:B------:R-:W-:-:S02]  /*fa50*/  FMNMX.FTZ R54, R91, R54, !PT ;  /* 0x000000365b367209 */ /* 0x000fc40007810000 */
[----:B0-----:R-:W-:Y:S01]  /*fa60*/  FSEL R93, R76, -INF , P3 ;  /* 0xff8000004c5d7808 */ /* 0x001fe20001800000 */
[----:B------:R-:W0:Y:S01]  /*fa70*/  MUFU.EX2 R181, R181 ;  /* 0x000000b500b57308 */ /* 0x000e220000000800 */
[----:B------:R-:W-:Y:S02]  /*fa80*/  FMNMX.FTZ R54, R41, R54, !PT ;  /* 0x0000003629367209 */ /* 0x000fe40007810000 */
[C---:B------:R-:W-:Y:S02]  /*fa90*/  ISETP.GT.AND P3, PT, R34.reuse, 0x70, PT ;  /* 0x000000702200780c */ /* 0x040fe40003f64270 */
[----:B------:R-:W-:Y:S02]  /*faa0*/  FMNMX.FTZ R54, R93, R54, !PT ;  /* 0x000000365d367209 */ /* 0x000fe40007810000 */
[----:B------:R-:W-:Y:S01]  /*fab0*/  ISETP.GT.AND P2, PT, R34, 0x71, PT ;  /* 0x000000712200780c */ /* 0x000fe20003f44270 */
[----:B------:R-:W3:Y:S01]  /*fac0*/  MUFU.EX2 R183, R183 ;  /* 0x000000b700b77308 */ /* 0x000ee20000000800 */
[----:B-1----:R-:W-:-:S02]  /*fad0*/  FSEL R95, R80, -INF , P3 ;  /* 0xff800000505f7808 */ /* 0x002fc40001800000 */
[----:B------:R-:W-:Y:S02]  /*fae0*/  FMNMX.FTZ R54, R39, R54, !PT ;  /* 0x0000003627367209 */ /* 0x000fe40007810000 */
[----:B------:R-:W-:Y:S02]  /*faf0*/  ISETP.GT.AND P3, PT, R34, 0x78, PT ;  /* 0x000000782200780c */ /* 0x000fe40003f64270 */
[----:B------:R-:W-:Y:S01]  /*fb00*/  FSEL R33, R50, -INF , P2 ;  /* 0xff80000032217808 */ /* 0x000fe20001000000 */
[----:B------:R-:W1:Y:S01]  /*fb10*/  MUFU.EX2 R6, R6 ;  /* 0x0000000600067308 */ /* 0x000e620000000800 */
[----:B------:R-:W-:Y:S02]  /*fb20*/  FMNMX.FTZ R54, R95, R54, !PT ;  /* 0x000000365f367209 */ /* 0x000fe40007810000 */
[----:B------:R-:W-:Y:S01]  /*fb30*/  ISETP.GT.AND P2, PT, R34, 0x79, PT ;  /* 0x000000792200780c */ /* 0x000fe20003f44270 */
[-CC-:B------:R-:W-:Y:S01]  /*fb40*/  FFMA.FTZ R34, R43, R42.reuse, -R36.reuse ;  /* 0x0000002a2b227223 */ /* 0x180fe20000010824 */
[----:B--2---:R-:W-:Y:S01]  /*fb50*/  FSEL R99, R84, -INF , P3 ;  /* 0xff80000054637808 */ /* 0x004fe20001800000 */
[----:B------:R-:W-:Y:S01]  /*fb60*/  FFMA.FTZ R36, R97, R42, -R36 ;  /* 0x0000002a61247223 */ /* 0x000fe20000010824 */
[----:B------:R-:W-:Y:S01]  /*fb70*/  FMNMX.FTZ R54, R33, R54, !PT ;  /* 0x0000003621367209 */ /* 0x000fe20007810000 */
[----:B------:R-:W2:Y:S01]  /*fb80*/  MUFU.EX2 R177, R177 ;  /* 0x000000b100b17308 */ /* 0x000ea20000000800 */
[----:B------:R-:W-:Y:S01]  /*fb90*/  FSEL R27, R52, -INF , P2 ;  /* 0xff800000341b7808 */ /* 0x000fe20001000000 */
[----:B------:R-:W-:Y:S01]  /*fba0*/  IMAD.IADD R52, R198, 0x1, -R195 ;  /* 0x00000001c6347824 */ /* 0x000fe200078e0ac3 */
[----:B------:R-:W-:Y:S01]  /*fbb0*/  FMNMX.FTZ R54, R99, R54, !PT ;  /* 0x0000003663367209 */ /* 0x000fe20007810000 */
[----:B------:R-:W-:-:S02]  /*fbc0*/  IMAD.MOV.U32 R97, RZ, RZ, R151 ;  /* 0x000000ffff617224 */ /* 0x000fc400078e0097 */
[----:B------:R-:W-:Y:S01]  /*fbd0*/  IMAD R52, R193, 0x80, R52 ;  /* 0x00000080c1347824 */ /* 0x000fe200078e0234 */
[----:B------:R-:W-:Y:S01]  /*fbe0*/  FMNMX.FTZ R54, R27, R54, !PT ;  /* 0x000000361b367209 */ /* 0x000fe20007810000 */
[----:B------:R-:W4:Y:S03]  /*fbf0*/  MUFU.EX2 R8, R8 ;  /* 0x0000000800087308 */ /* 0x000f260000000800 */
[----:B------:R-:W-:Y:S01]  /*fc00*/  SHF.R.S32.HI R43, RZ, 0x1f, R52 ;  /* 0x0000001fff2b7819 */ /* 0x000fe20000011434 */
[----:B------:R-:W0:Y:S04]  /*fc10*/  SHFL.BFLY PT, R31, R54, 0x2, 0x1f ;  /* 0x0c401f00361f7f89 */ /* 0x000e2800000e0000 */
[----:B------:R-:W4:Y:S08]  /*fc20*/  MUFU.EX2 R179, R179 ;  /* 0x000000b300b37308 */ /* 0x000f300000000800 */
[----:B------:R-:W4:Y:S08]  /*fc30*/  MUFU.EX2 R10, R10 ;  /* 0x0000000a000a7308 */ /* 0x000f300000000800 */
        /* <DEDUP_REMOVED lines=11> */
[----:B------:R-:W-:-:S05]  /*fcf0*/  FSEL R48, R31, RZ, P2 ;  /* 0x000000ff1f307208 */ /* 0x000fca0001000000 */
[-CC-:B------:R-:W-:Y:S01]  /*fd00*/  FFMA.FTZ R180, R65, R42.reuse, -R48.reuse ;  /* 0x0000002a41b47223 */ /* 0x180fe20000010830 */
[-C--:B------:R-:W-:Y:S01]  /*fd10*/  FFMA.FTZ R31, R30, R42.reuse, -R48 ;  /* 0x0000002a1e1f7223 */ /* 0x080fe20000010830 */
[----:B------:R-:W-:Y:S01]  /*fd20*/  FADD.FTZ R30, R181, R26 ;  /* 0x0000001ab51e7221 */ /* 0x000fe20000010000 */
[-CC-:B------:R-:W-:Y:S01]  /*fd30*/  FFMA.FTZ R182, R3, R42.reuse, -R48.reuse ;  /* 0x0000002a03b67223 */ /* 0x180fe20000010830 */
[-CC-:B------:R-:W-:Y:S01]  /*fd40*/  FFMA.FTZ R3, R5, R42.reuse, -R48.reuse ;  /* 0x0000002a05037223 */ /* 0x180fe20000010830 */
[-C--:B------:R-:W-:Y:S01]  /*fd50*/  FFMA.FTZ R176, R9, R42.reuse, -R48 ;  /* 0x0000002a09b07223 */ /* 0x080fe20000010830 */
[----:B------:R-:W-:Y:S01]  /*fd60*/  MUFU.EX2 R180, R180 ;  /* 0x000000b400b47308 */ /* 0x000fe20000000800 */
[----:B---3--:R-:W-:Y:S01]  /*fd70*/  FADD.FTZ R5, R183, R30 ;  /* 0x0000001eb7057221 */ /* 0x008fe20000010000 */
[-CC-:B------:R-:W-:Y:S01]  /*fd80*/  FFMA.FTZ R9, R11, R42.reuse, -R48.reuse ;  /* 0x0000002a0b097223 */ /* 0x180fe20000010830 */
[-CC-:B------:R-:W-:Y:S01]  /*fd90*/  FFMA.FTZ R178, R69, R42.reuse, -R48.reuse ;  /* 0x0000002a45b27223 */ /* 0x180fe20000010830 */
[-CC-:B------:R-:W-:Y:S01]  /*fda0*/  FFMA.FTZ R11, R73, R42.reuse, -R48.reuse ;  /* 0x0000002a490b7223 */ /* 0x180fe20000010830 */
[----:B-1----:R-:W-:Y:S01]  /*fdb0*/  FADD.FTZ R30, R6, R5 ;  /* 0x00000005061e7221 */ /* 0x002fe20000010000 */
[-CC-:B------:R-:W-:Y:S01]  /*fdc0*/  FFMA.FTZ R172, R13, R42.reuse, -R48.reuse ;  /* 0x0000002a0dac7223 */ /* 0x180fe20000010830 */
[-C--:B------:R-:W-:Y:S01]  /*fdd0*/  FFMA.FTZ R13, R15, R42.reuse, -R48 ;  /* 0x0000002a0f0d7223 */ /* 0x080fe20000010830 */
[----:B------:R-:W0:Y:S01]  /*fde0*/  MUFU.EX2 R31, R31 ;  /* 0x0000001f001f7308 */ /* 0x000e220000000800 */
[----:B--2---:R-:W-:Y:S01]  /*fdf0*/  FADD.FTZ R5, R177, R30 ;  /* 0x0000001eb1057221 */ /* 0x004fe20000010000 */
        /* <DEDUP_REMOVED lines=21> */
[----:B------:R-:W-:Y:S01]  /*ff50*/  F2FP.F16.F32.PACK_AB R183, R6, R183 ;  /* 0x000000b706b7723e */ /* 0x000fe200000000ff */
        /* <DEDUP_REMOVED lines=12> */
[----:B------:R-:W-:Y:S01]  /*10020*/  FFMA.FTZ R27, R27, R42, -R48 ;  /* 0x0000002a1b1b7223 */ /* 0x000fe20000010830 */
[----:B------:R-:W-:-:S02]  /*10030*/  F2FP.F16.F32.PACK_AB R180, R31, R180 ;  /* 0x000000b41fb4723e */ /* 0x000fc400000000ff */
[----:B------:R-:W-:Y:S01]  /*10040*/  F2FP.F16.F32.PACK_AB R173, R12, R173 ;  /* 0x000000ad0cad723e */ /* 0x000fe200000000ff */
[----:B------:R-:W2:Y:S01]  /*10050*/  MUFU.EX2 R178, R178 ;  /* 0x000000b200b27308 */ /* 0x000ea20000000800 */
[----:B0-----:R-:W-:Y:S01]  /*10060*/  FADD.FTZ R30, R176, R5 ;  /* 0x00000005b01e7221 */ /* 0x001fe20000010000 */
[----:B------:R-:W-:Y:S01]  /*10070*/  FADD.FTZ R5, R175, R50 ;  /* 0x00000032af057221 */ /* 0x000fe20000010000 */
[----:B------:R-:W-:Y:S02]  /*10080*/  IADD3 R12, R123, -0x2, RZ ;  /* 0xfffffffe7b0c7810 */ /* 0x000fe40007ffe0ff */
[----:B------:R-:W-:Y:S01]  /*10090*/  F2FP.F16.F32.PACK_AB R182, R3, R182 ;  /* 0x000000b603b6723e */ /* 0x000fe200000000ff */
[----:B------:R-:W-:Y:S01]  /*100a0*/  FADD.FTZ R50, R14, R5 ;  /* 0x000000050e327221 */ /* 0x000fe20000010000 */
[----:B------:R-:W-:Y:S01]  /*100b0*/  LEA.HI R5, R43, R52, RZ, 0x7 ;  /* 0x000000342b057211 */ /* 0x000fe200078f38ff */
[----:B------:R-:W0:Y:S01]  /*100c0*/  MUFU.EX2 R11, R11 ;  /* 0x0000000b000b7308 */ /* 0x000e220000000800 */
[----:B-1----:R-:W-:Y:S01]  /*100d0*/  FADD.FTZ R37, R9, R30 ;  /* 0x0000001e09257221 */ /* 0x002fe20000010000 */
[----:B------:R-:W-:Y:S01]  /*100e0*/  FADD.FTZ R43, R169, R50 ;  /* 0x00000032a92b7221 */ /* 0x000fe20000010000 */
[----:B------:R-:W-:-:S02]  /*100f0*/  SHF.R.S32.HI R5, RZ, 0x7, R5 ;  /* 0x00000007ff057819 */ /* 0x000fc40000011405 */
[----:B------:R-:W-:Y:S01]  /*10100*/  F2FP.F16.F32.PACK_AB R181, R26, R181 ;  /* 0x000000b51ab5723e */ /* 0x000fe200000000ff */
[----:B------:R-:W-:Y:S01]  /*10110*/  FADD.FTZ R50, R20, R43 ;  /* 0x0000002b14327221 */ /* 0x000fe20000010000 */
[----:B------:R-:W-:Y:S01]  /*10120*/  VIMNMX R5, RZ, R5, !PT ;  /* 0x00000005ff057248 */ /* 0x000fe20007fe0100 */
[----:B------:R-:W1:Y:S01]  /*10130*/  MUFU.EX2 R172, R172 ;  /* 0x000000ac00ac7308 */ /* 0x000e620000000800 */
[----:B--2---:R-:W-:Y:S01]  /*10140*/  FADD.FTZ R30, R178, R37 ;  /* 0x00000025b21e7221 */ /* 0x004fe20000010000 */
[----:B------:R-:W-:Y:S02]  /*10150*/  F2FP.F16.F32.PACK_AB R177, R8, R177 ;  /* 0x000000b108b1723e */ /* 0x000fe400000000ff */
[----:B------:R-:W-:Y:S02]  /*10160*/  ISETP.GE.AND P2, PT, R12, R5, PT ;  /* 0x000000050c00720c */ /* 0x000fe40003f46270 */
        /* <DEDUP_REMOVED lines=65> */
[----:B------:R-:W-:Y:S01]  /*10580*/  MUFU.EX2 R163, R163 ;  /* 0x000000a300a37308 */ /* 0x000fe20000000800 */
[C---:B0-----:R-:W-:Y:S01]  /*10590*/  FADD.FTZ R6, R40.reuse, R37 ;  /* 0x0000002528067221 */ /* 0x041fe20000010000 */
[----:B------:R-:W-:-:S06]  /*105a0*/  F2FP.F16.F32.PACK_AB R161, R40, R161 ;  /* 0x000000a128a1723e */ /* 0x000fcc00000000ff */
[----:B------:R0:W2:Y:S01]  /*105b0*/  MUFU.EX2 R156, R89 ;  /* 0x00000059009c7308 */ /* 0x0000a20000000800 */
[----:B-1----:R-:W-:-:S07]  /*105c0*/  FADD.FTZ R37, R85, R0 ;  /* 0x0000000055257221 */ /* 0x002fce0000010000 */
[----:B------:R-:W-:Y:S01]  /*105d0*/  MUFU.EX2 R44, R44 ;  /* 0x0000002c002c7308 */ /* 0x000fe20000000800 */
[----:B0-----:R-:W-:-:S07]  /*105e0*/  IMAD.MOV.U32 R89, RZ, RZ, R151 ;  /* 0x000000ffff597224 */ /* 0x001fce00078e0097 */
[----:B------:R-:W0:Y:S01]  /*105f0*/  MUFU.EX2 R49, R49 ;  /* 0x0000003100317308 */ /* 0x000e220000000800 */
[C---:B--2---:R-:W-:Y:S01]  /*10600*/  FADD.FTZ R0, R156.reuse, R37 ;  /* 0x000000259c007221 */ /* 0x044fe20000010000 */
[----:B------:R-:W-:-:S06]  /*10610*/  F2FP.F16.F32.PACK_AB R156, R156, R85 ;  /* 0x000000559c9c723e */ /* 0x000fcc00000000ff */
[----:B------:R-:W-:Y:S08]  /*10620*/  MUFU.EX2 R165, R165 ;  /* 0x000000a500a57308 */ /* 0x000ff00000000800 */
[----:B------:R-:W1:Y:S01]  /*10630*/  MUFU.EX2 R158, R45 ;  /* 0x0000002d009e7308 */ /* 0x000e620000000800 */
[----:B0-----:R-:W-:-:S07]  /*10640*/  FADD.FTZ R37, R49, R0 ;  /* 0x0000000031257221 */ /* 0x001fce0000010000 */
[----:B------:R-:W-:Y:S08]  /*10650*/  MUFU.EX2 R46, R87 ;  /* 0x00000057002e7308 */ /* 0x000ff00000000800 */
[----:B------:R-:W0:Y:S01]  /*10660*/  MUFU.EX2 R91, R91 ;  /* 0x0000005b005b7308 */ /* 0x000e220000000800 */
[C---:B-1----:R-:W-:Y:S01]  /*10670*/  FADD.FTZ R0, R158.reuse, R37 ;  /* 0x000000259e007221 */ /* 0x042fe20000010000 */
[----:B------:R-:W-:-:S06]  /*10680*/  F2FP.F16.F32.PACK_AB R158, R158, R49 ;  /* 0x000000319e9e723e */ /* 0x000fcc00000000ff */
[----:B------:R-:W1:Y:S08]  /*10690*/  MUFU.EX2 R167, R167 ;  /* 0x000000a700a77308 */ /* 0x000e700000000800 */
[----:B------:R2:W3:Y:S01]  /*106a0*/  MUFU.EX2 R160, R41 ;  /* 0x0000002900a07308 */ /* 0x0004e20000000800 */
[----:B0-----:R-:W-:-:S07]  /*106b0*/  FADD.FTZ R37, R91, R0 ;  /* 0x000000005b257221 */ /* 0x001fce0000010000 */
[----:B------:R-:W0:Y:S01]  /*106c0*/  MUFU.EX2 R93, R93 ;  /* 0x0000005d005d7308 */ /* 0x000e220000000800 */
[----:B--2---:R-:W-:Y:S01]  /*106d0*/  FADD.FTZ R41, R163, R6 ;  /* 0x00000006a3297221 */ /* 0x004fe20000010000 */
[----:B------:R-:W-:-:S03]  /*106e0*/  F2FP.F16.F32.PACK_AB R163, R44, R163 ;  /* 0x000000a32ca3723e */ /* 0x000fc600000000ff */
[----:B------:R-:W-:-:S03]  /*106f0*/  FADD.FTZ R6, R44, R41 ;  /* 0x000000292c067221 */ /* 0x000fc60000010000 */
[----:B------:R2:W4:Y:S08]  /*10700*/  MUFU.EX2 R162, R39 ;  /* 0x0000002700a27308 */ /* 0x0005300000000800 */
[----:B------:R-:W4:Y:S01]  /*10710*/  MUFU.EX2 R95, R95 ;  /* 0x0000005f005f7308 */ /* 0x000f220000000800 */
[----:B--2---:R-:W-:Y:S01]  /*10720*/  FADD.FTZ R39, R165, R6 ;  /* 0x00000006a5277221 */ /* 0x004fe20000010000 */
[----:B------:R-:W-:-:S03]  /*10730*/  F2FP.F16.F32.PACK_AB R165, R46, R165 ;  /* 0x000000a52ea5723e */ /* 0x000fc600000000ff */
[----:B------:R-:W-:-:S03]  /*10740*/  FADD.FTZ R6, R46, R39 ;  /* 0x000000272e067221 */ /* 0x000fc60000010000 */
[----:B------:R-:W2:Y:S01]  /*10750*/  MUFU.EX2 R164, R33 ;  /* 0x0000002100a47308 */ /* 0x000ea20000000800 */
[----:B-1----:R-:W-:Y:S01]  /*10760*/  FADD.FTZ R39, R167, R6 ;  /* 0x00000006a7277221 */ /* 0x002fe20000010000 */
[C---:B---3--:R-:W-:Y:S01]  /*10770*/  FADD.FTZ R6, R160.reuse, R37 ;  /* 0x00000025a0067221 */ /* 0x048fe20000010000 */
[----:B------:R-:W-:Y:S02]  /*10780*/  F2FP.F16.F32.PACK_AB R160, R160, R91 ;  /* 0x0000005ba0a0723e */ /* 0x000fe400000000ff */
[----:B------:R-:W-:Y:S01]  /*10790*/  MOV R91, R151 ;  /* 0x00000097005b7202 */ /* 0x000fe20000000f00 */
[----:B0-----:R-:W-:Y:S02]  /*107a0*/  FADD.FTZ R31, R93, R6 ;  /* 0x000000065d1f7221 */ /* 0x001fe40000010000 */
[----:B------:R-:W0:Y:S02]  /*107b0*/  MUFU.EX2 R99, R99 ;  /* 0x0000006300637308 */ /* 0x000e240000000800 */
[C---:B----4-:R-:W-:Y:S01]  /*107c0*/  FADD.FTZ R6, R162.reuse, R31 ;  /* 0x0000001fa2067221 */ /* 0x050fe20000010000 */
[----:B------:R-:W-:Y:S01]  /*107d0*/  F2FP.F16.F32.PACK_AB R162, R162, R93 ;  /* 0x0000005da2a2723e */ /* 0x000fe200000000ff */
[----:B------:R-:W-:-:S02]  /*107e0*/  IMAD.MOV.U32 R93, RZ, RZ, R151 ;  /* 0x000000ffff5d7224 */ /* 0x000fc400078e0097 */
[----:B------:R-:W-:Y:S02]  /*107f0*/  FADD.FTZ R3, R95, R6 ;  /* 0x000000065f037221 */ /* 0x000fe40000010000 */
[----:B------:R-:W1:Y:S02]  /*10800*/  MUFU.EX2 R166, R27 ;  /* 0x0000001b00a67308 */ /* 0x000e640000000800 */
[C---:B--2---:R-:W-:Y:S01]  /*10810*/  FADD.FTZ R6, R164.reuse, R3 ;  /* 0x00000003a4067221 */ /* 0x044fe20000010000 */
[----:B------:R-:W-:Y:S02]  /*10820*/  F2FP.F16.F32.PACK_AB R164, R164, R95 ;  /* 0x0000005fa4a4723e */ /* 0x000fe400000000ff */
[----:B------:R-:W-:-:S03]  /*10830*/  MOV R95, R151 ;  /* 0x00000097005f7202 */ /* 0x000fc60000000f00 */
[----:B------:R-:W2:Y:S01]  /*10840*/  MUFU.EX2 R36, R36 ;  /* 0x0000002400247308 */ /* 0x000ea20000000800 */
[----:B0-----:R-:W-:-:S04]  /*10850*/  FADD.FTZ R3, R99, R6 ;  /* 0x0000000663037221 */ /* 0x001fc80000010000 */
[C---:B-1----:R-:W-:Y:S01]  /*10860*/  FADD.FTZ R3, R166.reuse, R3 ;  /* 0x00000003a6037221 */ /* 0x042fe20000010000 */
[----:B------:R-:W-:Y:S02]  /*10870*/  F2FP.F16.F32.PACK_AB R166, R166, R99 ;  /* 0x00000063a6a6723e */ /* 0x000fe400000000ff */
[----:B------:R-:W-:Y:S01]  /*10880*/  MOV R99, R151 ;  /* 0x0000009700637202 */ /* 0x000fe20000000f00 */
[C---:B--2---:R-:W-:Y:S01]  /*10890*/  FADD.FTZ R0, R36.reuse, R39 ;  /* 0x0000002724007221 */ /* 0x044fe20000010000 */
[----:B------:R-:W-:Y:S01]  /*108a0*/  F2FP.F16.F32.PACK_AB R167, R36, R167 ;  /* 0x000000a724a7723e */ /* 0x000fe200000000ff */
[----:B------:R-:W-:Y:S06]  /*108b0*/  @!P2 BRA `(.L_x_7934) ;  /* 0x000000340038a947 */ /* 0x000fec0003800000 */
[----:B------:R-:W-:Y:S01]  /*108c0*/  MOV R10, R7 ;  /* 0x00000007000a7202 */ /* 0x000fe20000000f00 */
[----:B------:R-:W-:Y:S01]  /*108d0*/  IMAD.MOV.U32 R11, RZ, RZ, R35 ;  /* 0x000000ffff0b7224 */ /* 0x000fe200078e0023 */
[----:B------:R-:W-:Y:S01]  /*108e0*/  CS2R R150, SRZ ;  /* 0x0000000000967805 */ /* 0x000fe2000001ff00 */
        /* <DEDUP_REMOVED lines=32> */
[----:B------:R-:W-:-:S07]  /*10af0*/  CS2R R88, SRZ ;  /* 0x0000000000587805 */ /* 0x000fce000001ff00 */
.L_x_7944:
[----:B------:R-:W-:Y:S01]  /*10b00*/  ISETP.NE.AND P2, PT, R192, RZ, PT ;  /* 0x000000ffc000720c */ /* 0x000fe20003f45270 */
[----:B------:R-:W-:Y:S05]  /*10b10*/  YIELD ;  /* 0x0000000000007946 */ /* 0x000fea0003800000 */
[----:B------:R-:W-:-:S04]  /*10b20*/  IADD3 R185, R13, 0x1, RZ ;  /* 0x000000010db97810 */ /* 0x000fc80007ffe0ff */
[----:B------:R-:W-:-:S04]  /*10b30*/  ISETP.NE.AND P3, PT, R185, 0x2, PT ;  /* 0x00000002b900780c */ /* 0x000fc80003f65270 */
[----:B------:R-:W-:Y:S02]  /*10b40*/  SEL R7, RZ, 0x1, P3 ;  /* 0x00000001ff077807 */ /* 0x000fe40001800000 */
[----:B------:R-:W-:Y:S02]  /*10b50*/  SEL R185, R185, RZ, P3 ;  /* 0x000000ffb9b97207 */ /* 0x000fe40001800000 */
[----:B------:R-:W-:Y:S01]  /*10b60*/  LOP3.LUT R190, R14, R7, RZ, 0x3c, !PT ;  /* 0x000000070ebe7212 */ /* 0x000fe200078e3cff */
[----:B------:R-:W-:Y:S06]  /*10b70*/  @P2 BRA `(.L_x_7935) ;  /* 0x0000000000302947 */ /* 0x000fec0003800000 */
[----:B------:R-:W-:Y:S05]  /*10b80*/  @!P0 BRA `(.L_x_7936) ;  /* 0x0000000000048947 */ /* 0x000fea0003800000 */
[----:B------:R-:W-:Y:S01]  /*10b90*/  BPT.TRAP 0x1 ;  /* 0x000000040000795c */ /* 0x000fe20000300000 */
.L_x_7936:
[----:B------:R-:W-:Y:S01]  /*10ba0*/  IMAD R6, R185, 0x8, R2 ;  /* 0x00000008b9067824 */ /* 0x000fe200078e0202 */
[----:B------:R-:W-:-:S04]  /*10bb0*/  SHF.L.U32 R7, R190, 0x1f, RZ ;  /* 0x0000001fbe077819 */ /* 0x000fc800000006ff */
[----:B------:R0:W1:Y:S01]  /*10bc0*/  SYNCS.PHASECHK.TRANS64.TRYWAIT P3, [R6+URZ+0x28830], R7 ;  /* 0x02883007060075a7 */ /* 0x000062000806017f */
[----:B------:R-:W-:Y:S05]  /*10bd0*/  @!P0 BRA `(.L_x_7937) ;  /* 0x0000000000048947 */ /* 0x000fea0003800000 */
[----:B------:R-:W-:Y:S01]  /*10be0*/  BPT.TRAP 0x1 ;  /* 0x000000040000795c */ /* 0x000fe20000300000 */
.L_x_7937:
[----:B------:R-:W-:Y:S04]  /*10bf0*/  BSSY B0, `(.L_x_7935) ;  /* 0x0000004000007945 */ /* 0x000fe80003800000 */
[----:B-1----:R-:W-:Y:S05]  /*10c00*/  @P3 BRA `(.L_x_7938) ;  /* 0x0000000000083947 */ /* 0x002fea0003800000 */
[----:B------:R-:W1:Y:S02]  /*10c10*/  SYNCS.PHASECHK.TRANS64.TRYWAIT P3, [R6+URZ+0x28830], R7 ;  /* 0x02883007060075a7 */ /* 0x000e64000806017f */
[----:B-1----:R-:W-:Y:S05]  /*10c20*/  @!P3 BRA `(.L_x_7939) ;  /* 0x000000f80040b947 */ /* 0x002fea0003800000 */
.L_x_7938:
[----:B------:R-:W-:Y:S05]  /*10c30*/  BSYNC B0 ;  /* 0x0000000000007941 */ /* 0x000fea0003800000 */
.L_x_7935:
[----:B------:R-:W2:Y:S01]  /*10c40*/  S2R R8, SR_TID.X ;  /* 0x0000000000087919 */ /* 0x000ea20000002100 */
[----:B01----:R-:W-:Y:S01]  /*10c50*/  IMAD.MOV.U32 R7, RZ, RZ, 0x40000040 ;  /* 0x40000040ff077424 */ /* 0x003fe200078e00ff */
[----:B------:R-:W-:Y:S05]  /*10c60*/  WARPSYNC.ALL ;  /* 0x0000000000007948 */ /* 0x000fea0003800000 */
[----:B------:R-:W-:Y:S01]  /*10c70*/  R2UR UR47, R7 ;  /* 0x00000000072f72ca */ /* 0x000fe200000e0000 */
[----:B------:R-:W-:Y:S02]  /*10c80*/  IMAD R6, R185, 0x800, R4 ;  /* 0x00000800b9067824 */ /* 0x000fe400078e0204 */
[----:B------:R-:W-:-:S03]  /*10c90*/  IMAD.MOV.U32 R9, RZ, RZ, 0x40000040 ;  /* 0x40000040ff097424 */ /* 0x000fc600078e00ff */
[----:B------:R-:W-:Y:S02]  /*10ca0*/  R2UR UR46, R6 ;  /* 0x00000000062e72ca */ /* 0x000fe400000e0000 */
[----:B------:R-:W-:Y:S02]  /*10cb0*/  R2UR UR11, R9 ;  /* 0x00000000090b72ca */ /* 0x000fe400000e0000 */
[----:B------:R-:W-:-:S04]  /*10cc0*/  MOV R9, 0x40000040 ;  /* 0x4000004000097802 */ /* 0x000fc80000000f00 */
[----:B------:R-:W-:Y:S01]  /*10cd0*/  R2UR UR15, R9 ;  /* 0x00000000090f72ca */ /* 0x000fe200000e0000 */
[----:B------:R-:W-:-:S05]  /*10ce0*/  IMAD.MOV.U32 R9, RZ, RZ, 0x40000040 ;  /* 0x40000040ff097424 */ /* 0x000fca00078e00ff */
[----:B------:R-:W-:Y:S02]  /*10cf0*/  R2UR UR19, R9 ;  /* 0x00000000091372ca */ /* 0x000fe400000e0000 */
[----:B------:R-:W-:Y:S02]  /*10d00*/  MOV R9, 0x40000040 ;  /* 0x4000004000097802 */ /* 0x000fe40000000f00 */
[----:B--2---:R-:W-:Y:S02]  /*10d10*/  SHF.R.U32.HI R8, RZ, 0x7, R8 ;  /* 0x00000007ff087819 */ /* 0x004fe40000011608 */
[----:B------:R-:W-:Y:S01]  /*10d20*/  R2UR UR23, R9 ;  /* 0x00000000091772ca */ /* 0x000fe200000e0000 */
[----:B------:R-:W-:Y:S01]  /*10d30*/  IMAD.MOV.U32 R9, RZ, RZ, 0x40000040 ;  /* 0x40000040ff097424 */ /* 0x000fe200078e00ff */
[----:B------:R-:W-:Y:S01]  /*10d40*/  IADD3 R7, R8, 0x8, RZ ;  /* 0x0000000808077810 */ /* 0x000fe20007ffe0ff */
[----:B------:R-:W-:-:S03]  /*10d50*/  VIADD R8, R6, 0x2 ;  /* 0x0000000206087836 */ /* 0x000fc60000000000 */
[----:B------:R-:W-:Y:S01]  /*10d60*/  R2UR UR27, R9 ;  /* 0x00000000091b72ca */ /* 0x000fe200000e0000 */
[----:B------:R0:W-:Y:S01]  /*10d70*/  BAR.SYNC.DEFER_BLOCKING R7, 0x100 ;  /* 0x000400070000751d */ /* 0x0001e20000010000 */
[----:B------:R-:W-:Y:S01]  /*10d80*/  R2UR UR10, R8 ;  /* 0x00000000080a72ca */ /* 0x000fe200000e0000 */
[----:B------:R-:W-:Y:S01]  /*10d90*/  VIADD R8, R6, 0x4 ;  /* 0x0000000406087836 */ /* 0x000fe20000000000 */
[----:B------:R-:W-:-:S04]  /*10da0*/  MOV R9, 0x40000040 ;  /* 0x4000004000097802 */ /* 0x000fc80000000f00 */
[----:B------:R-:W-:Y:S01]  /*10db0*/  R2UR UR14, R8 ;  /* 0x00000000080e72ca */ /* 0x000fe200000e0000 */
[----:B------:R-:W-:Y:S01]  /*10dc0*/  VIADD R8, R6, 0x6 ;  /* 0x0000000606087836 */ /* 0x000fe20000000000 */
[----:B------:R-:W-:Y:S01]  /*10dd0*/  R2UR UR31, R9 ;  /* 0x00000000091f72ca */ /* 0x000fe200000e0000 */
        /* <DEDUP_REMOVED lines=38> */
.L_x_7941:
[----:B------:R-:W-:Y:S01]  /*11040*/  SHF.L.U32 R6, R14, 0x1f, RZ ;  /* 0x0000001f0e067819 */ /* 0x000fe200000006ff */
[----:B------:R-:W-:-:S04]  /*11050*/  IMAD R7, R13, 0x8, R2 ;  /* 0x000000080d077824 */ /* 0x000fc800078e0202 */
[----:B------:R0:W1:Y:S01]  /*11060*/  SYNCS.PHASECHK.TRANS64.TRYWAIT P2, [R7+URZ+0x28850], R6 ;  /* 0x02885006070075a7 */ /* 0x000062000804017f */
[----:B------:R-:W-:Y:S05]  /*11070*/  @!P0 BRA `(.L_x_7942) ;  /* 0x0000000000048947 */ /* 0x000fea0003800000 */
[----:B------:R-:W-:Y:S01]  /*11080*/  BPT.TRAP 0x1 ;  /* 0x000000040000795c */ /* 0x000fe20000300000 */
.L_x_7942:
[----:B-1----:R-:W-:Y:S05]  /*11090*/  @P2 BRA `(.L_x_7940) ;  /* 0x0000000000082947 */ /* 0x002fea0003800000 */
[----:B------:R-:W1:Y:S02]  /*110a0*/  SYNCS.PHASECHK.TRANS64.TRYWAIT P2, [R7+URZ+0x28850], R6 ;  /* 0x02885006070075a7 */ /* 0x000e64000804017f */
[----:B-1----:R-:W-:Y:S05]  /*110b0*/  @!P2 BRA `(.L_x_7943) ;  /* 0x000000f40030a947 */ /* 0x002fea0003800000 */
.L_x_7940:
[----:B01----:R-:W-:Y:S01]  /*110c0*/  IADD3 R6, R2, 0x400, RZ ;  /* 0x0000040002067810 */ /* 0x003fe20007ffe0ff */
[----:B------:R-:W-:Y:S01]  /*110d0*/  IMAD.MOV.U32 R7, RZ, RZ, 0x40000040 ;  /* 0x40000040ff077424 */ /* 0x000fe200078e00ff */
[----:B------:R-:W-:Y:S05]  /*110e0*/  WARPSYNC.ALL ;  /* 0x0000000000007948 */ /* 0x000fea0003800000 */
[----:B------:R-:W-:Y:S01]  /*110f0*/  SHF.R.U32.HI R6, RZ, 0x4, R6 ;  /* 0x00000004ff067819 */ /* 0x000fe20000011606 */
[----:B------:R-:W-:Y:S01]  /*11100*/  WARPGROUP.ARRIVE ;  /* 0x00000000000079c5 */ /* 0x000fe20000000000 */
[----:B------:R-:W-:Y:S01]  /*11110*/  R2UR UR11, R7 ;  /* 0x00000000070b72ca */ /* 0x000fe200000e0000 */
[----:B------:R-:W-:Y:S01]  /*11120*/  FMUL.FTZ R20, R27, UR7 ;  /* 0x000000071b147c20 */ /* 0x000fe20008410000 */
[----:B------:R-:W-:Y:S01]  /*11130*/  LOP3.LUT R6, R6, 0x3fff, RZ, 0xc0, !PT ;  /* 0x00003fff06067812 */ /* 0x000fe200078ec0ff */
[----:B------:R-:W-:Y:S01]  /*11140*/  FMUL.FTZ R27, R32, UR7 ;  /* 0x00000007201b7c20 */ /* 0x000fe20008410000 */
[----:B------:R-:W-:Y:S01]  /*11150*/  MOV R9, 0x40000040 ;  /* 0x4000004000097802 */ /* 0x000fe20000000f00 */
        /* <DEDUP_REMOVED lines=26> */
[----:B------:R-:W-:Y:S01]  /*11300*/  VIADD R8, R6, 0x100 ;  /* 0x0000010006087836 */ /* 0x000fe20000000000 */
[----:B------:R-:W-:Y:S01]  /*11310*/  R2UR UR11, R9 ;  /* 0x00000000090b72ca */ /* 0x000fe200000e0000 */
[----:B------:R-:W-:Y:S01]  /*11320*/  IMAD.MOV.U32 R9, RZ, RZ, 0x40000040 ;  /* 0x40000040ff097424 */ /* 0x000fe200078e00ff */
        /* <DEDUP_REMOVED lines=23> */
[----:B------:R-:W5:Y:S01]  /*114a0*/  S2R R194, SR_TID.X ;  /* 0x0000000000c27919 */ /* 0x000f620000002100 */
[----:B------:R-:W4:Y:S01]  /*114b0*/  MUFU.TANH R30, R30 ;  /* 0x0000001e001e7308 */ /* 0x000f220000002400 */
[----:B------:R-:W-:-:S05]  /*114c0*/  @!P1 LEA R13, R13, R2, 0x3 ;  /* 0x000000020d0d9211 */ /* 0x000fca00078e18ff */
[----:B------:R-:W-:Y:S02]  /*114d0*/  @!P1 VIADD R13, R13, 0x28860 ;  /* 0x000288600d0d9836 */ /* 0x000fe40000000000 */
[----:B------:R-:W4:Y:S03]  /*114e0*/  MUFU.TANH R31, R31 ;  /* 0x0000001f001f7308 */ /* 0x000f260000002400 */
[----:B------:R-:W-:-:S05]  /*114f0*/  @!P1 PRMT R13, RZ, 0x654, R13 ;  /* 0x00000654ff0d9816 */ /* 0x000fca000000000d */
[----:B------:R-:W4:Y:S08]  /*11500*/  MUFU.TANH R33, R33 ;  /* 0x0000002100217308 */ /* 0x000f300000002400 */
[----:B------:R-:W-:Y:S01]  /*11510*/  MUFU.TANH R35, R35 ;  /* 0x0000002300237308 */ /* 0x000fe20000002400 */
[----:B-----5:R-:W-:-:S07]  /*11520*/  SHF.R.U32.HI R194, RZ, 0x7, R194 ;  /* 0x00000007ffc27819 */ /* 0x020fce00000116c2 */
[----:B------:R-:W5:Y:S08]  /*11530*/  MUFU.TANH R37, R37 ;  /* 0x0000002500257308 */ /* 0x000f700000002400 */
[----:B------:R-:W-:Y:S08]  /*11540*/  MUFU.TANH R41, R41 ;  /* 0x0000002900297308 */ /* 0x000ff00000002400 */
        /* <DEDUP_REMOVED lines=16> */
[----:B------:R-:W-:Y:S02]  /*11650*/  R2UR UR10, R8 ;  /* 0x00000000080a72ca */ /* 0x000fe400000e0000 */
[----:B------:R-:W-:Y:S01]  /*11660*/  R2UR UR11, R9 ;  /* 0x00000000090b72ca */ /* 0x000fe200000e0000 */
[----:B------:R-:W-:-:S03]  /*11670*/  IMAD.MOV.U32 R9, RZ, RZ, -0x80 ;  /* 0xffffff80ff097424 */ /* 0x000fc600078e00ff */
[----:B------:R-:W-:Y:S01]  /*11680*/  MUFU.TANH R181, R181 ;  /* 0x000000b500b57308 */ /* 0x000fe20000002400 */
[----:B------:R-:W-:-:S05]  /*11690*/  IMAD R8, R12, R9, 0x1 ;  /* 0x000000010c087424 */ /* 0x000fca00078e0209 */
[----:B------:R-:W-:Y:S01]  /*116a0*/  LEA R9, R193, R8, 0x7 ;  /* 0x00000008c1097211 */ /* 0x000fe200078e38ff */
[----:B------:R-:W-:Y:S01]  /*116b0*/  VIADD R8, R6, 0x180 ;  /* 0x0000018006087836 */ /* 0x000fe20000000000 */
[----:B------:R-:W-:Y:S02]  /*116c0*/  MUFU.TANH R183, R183 ;  /* 0x000000b700b77308 */ /* 0x000fe40000002400 */
[----:B------:R-:W-:Y:S01]  /*116d0*/  IADD3 R53, -R195, R9, R198 ;  /* 0x00000009c3357210 */ /* 0x000fe20007ffe1c6 */
[----:B------:R-:W-:-:S04]  /*116e0*/  IMAD.MOV.U32 R9, RZ, RZ, 0x40000040 ;  /* 0x40000040ff097424 */ /* 0x000fc800078e00ff */
[----:B------:R-:W-:Y:S01]  /*116f0*/  IMAD R56, R212, -0x2, R53 ;  /* 0xfffffffed4387824 */ /* 0x000fe200078e0235 */
[----:B------:R-:W-:Y:S04]  /*11700*/  MUFU.TANH R24, R24 ;  /* 0x0000001800187308 */ /* 0x000fe80000002400 */
[----:B------:R-:W-:Y:S01]  /*11710*/  IADD3 R53, R213, R56, RZ ;  /* 0x00000038d5357210 */ /* 0x000fe20007ffe0ff */
[----:B------:R-:W-:Y:S01]  /*11720*/  FMUL.FTZ R56, R70, UR7 ;  /* 0x0000000746387c20 */ /* 0x000fe20008410000 */
[----:B------:R-:W-:Y:S02]  /*11730*/  FMUL.FTZ R70, R83, UR7 ;  /* 0x0000000753467c20 */ /* 0x000fe40008410000 */
[C---:B------:R-:W-:Y:S01]  /*11740*/  ISETP.GT.AND P2, PT, R53.reuse, RZ, PT ;  /* 0x000000ff3500720c */ /* 0x040fe20003f44270 */
[----:B------:R-:W-:Y:S01]  /*11750*/  MUFU.TANH R26, R26 ;  /* 0x0000001a001a7308 */ /* 0x000fe20000002400 */
[----:B------:R-:W-:-:S02]  /*11760*/  ISETP.GT.AND P3, PT, R53, 0x1, PT ;  /* 0x000000013500780c */ /* 0x000fc40003f64270 */
[----:B0-----:R-:W-:Y:S02]  /*11770*/  FSEL R7, R7, -INF , P2 ;  /* 0xff80000007077808 */ /* 0x001fe40001000000 */
[----:B-1----:R-:W-:Y:S02]  /*11780*/  FSEL R57, R14, -INF , P3 ;  /* 0xff8000000e397808 */ /* 0x002fe40001800000 */
[----:B------:R-:W-:Y:S01]  /*11790*/  ISETP.GT.AND P2, PT, R53, 0x8, PT ;  /* 0x000000083500780c */ /* 0x000fe20003f44270 */
[----:B------:R-:W-:Y:S01]  /*117a0*/  MUFU.TANH R28, R28 ;  /* 0x0000001c001c7308 */ /* 0x000fe20000002400 */
[----:B------:R-:W-:Y:S02]  /*117b0*/  FMNMX.FTZ R14, R7, R11, !PT ;  /* 0x0000000b070e7209 */ /* 0x000fe40007810000 */
[----:B------:R-:W-:Y:S02]  /*117c0*/  ISETP.GT.AND P3, PT, R53, 0x9, PT ;  /* 0x000000093500780c */ /* 0x000fe40003f64270 */
[----:B--2---:R-:W-:-:S02]  /*117d0*/  FSEL R21, R21, -INF , P2 ;  /* 0xff80000015157808 */ /* 0x004fc40001000000 */
[----:B------:R-:W-:Y:S01]  /*117e0*/  FMNMX.FTZ R14, R57, R14, !PT ;  /* 0x0000000e390e7209 */ /* 0x000fe20007810000 */
[----:B------:R-:W-:Y:S01]  /*117f0*/  MUFU.TANH R29, R29 ;  /* 0x0000001d001d7308 */ /* 0x000fe20000002400 */
        /* <DEDUP_REMOVED lines=8> */
[----:B------:R-:W-:Y:S01]  /*11880*/  FSEL R59, R30, -INF , P3 ;  /* 0xff8000001e3b7808 */ /* 0x000fe20001800000 */
[----:B------:R-:W-:Y:S01]  /*11890*/  MUFU.TANH R34, R34 ;  /* 0x0000002200227308 */ /* 0x000fe20000002400 */
[----:B------:R-:W-:Y:S02]  /*118a0*/  FMNMX.FTZ R14, R27, R14, !PT ;  /* 0x0000000e1b0e7209 */ /* 0x000fe40007810000 */
[----:B------:R-:W-:Y:S02]  /*118b0*/  ISETP.GT.AND P3, PT, R53, 0x19, PT ;  /* 0x000000193500780c */ /* 0x000fe40003f64270 */
[----:B------:R-:W-:-:S02]  /*118c0*/  FSEL R31, R31, -INF , P2 ;  /* 0xff8000001f1f7808 */ /* 0x000fc40001000000 */
[----:B------:R-:W-:Y:S01]  /*118d0*/  FMNMX.FTZ R14, R59, R14, !PT ;  /* 0x0000000e3b0e7209 */ /* 0x000fe20007810000 */
[----:B------:R-:W-:Y:S01]  /*118e0*/  MUFU.TANH R36, R36 ;  /* 0x0000002400247308 */ /* 0x000fe20000002400 */
[----:B------:R-:W-:Y:S02]  /*118f0*/  ISETP.GT.AND P2, PT, R53, 0x20, PT ;  /* 0x000000203500780c */ /* 0x000fe40003f44270 */
[----:B------:R-:W-:Y:S02]  /*11900*/  FSEL R33, R33, -INF , P3 ;  /* 0xff80000021217808 */ /* 0x000fe40001800000 */
[----:B------:R-:W-:Y:S02]  /*11910*/  FMNMX.FTZ R14, R31, R14, !PT ;  /* 0x0000000e1f0e7209 */ /* 0x000fe40007810000 */
[----:B------:R-:W-:Y:S01]  /*11920*/  ISETP.GT.AND P3, PT, R53, 0x21, PT ;  /* 0x000000213500780c */ /* 0x000fe20003f64270 */
[----:B------:R-:W-:Y:S01]  /*11930*/  MUFU.TANH R38, R38 ;  /* 0x0000002600267308 */ /* 0x000fe20000002400 */
[----:B------:R-:W-:-:S02]  /*11940*/  FMNMX.FTZ R14, R33, R14, !PT ;  /* 0x0000000e210e7209 */ /* 0x000fc40007810000 */
[----:B-----5:R-:W-:Y:S02]  /*11950*/  FSEL R37, R37, -INF , P3 ;  /* 0xff80000025257808 */ /* 0x020fe40001800000 */
[----:B------:R-:W-:-:S03]  /*11960*/  ISETP.GT.AND P3, PT, R53, 0x29, PT ;  /* 0x000000293500780c */ /* 0x000fc60003f64270 */
        /* <DEDUP_REMOVED lines=13> */
[----:B------:R-:W-:Y:S01]  /*11a40*/  R2UR UR10, R8 ;  /* 0x00000000080a72ca */ /* 0x000fe200000e0000 */
[----:B------:R-:W-:Y:S01]  /*11a50*/  VIADD R8, R6, 0x200 ;  /* 0x0000020006087836 */ /* 0x000fe20000000000 */
[----:B------:R-:W-:Y:S01]  /*11a60*/  R2UR UR11, R9 ;  /* 0x00000000090b72ca */ /* 0x000fe200000e0000 */
[----:B------:R-:W-:-:S03]  /*11a70*/  IMAD.MOV.U32 R9, RZ, RZ, 0x40000040 ;  /* 0x40000040ff097424 */ /* 0x000fc600078e00ff */
[----:B------:R-:W-:Y:S01]  /*11a80*/  MUFU.TANH R177, R177 ;  /* 0x000000b100b17308 */ /* 0x000fe20000002400 */
[----:B------:R-:W-:Y:S01]  /*11a90*/  R2UR UR14, R8 ;  /* 0x00000000080e72ca */ /* 0x000fe200000e0000 */
[----:B------:R-:W-:Y:S01]  /*11aa0*/  FMUL.FTZ R8, R60, UR7 ;  /* 0x000000073c087c20 */ /* 0x000fe20008410000 */
[----:B------:R-:W-:Y:S01]  /*11ab0*/  R2UR UR15, R9 ;  /* 0x00000000090f72ca */ /* 0x000fe200000e0000 */
[----:B------:R-:W-:Y:S01]  /*11ac0*/  FMUL.FTZ R9, R68, UR7 ;  /* 0x0000000744097c20 */ /* 0x000fe20008410000 */
[----:B------:R-:W-:-:S03]  /*11ad0*/  FMUL.FTZ R60, R74, UR7 ;  /* 0x000000074a3c7c20 */ /* 0x000fc60008410000 */
[----:B------:R-:W-:Y:S08]  /*11ae0*/  MUFU.TANH R179, R179 ;  /* 0x000000b300b37308 */ /* 0x000ff00000002400 */
[----:B------:R-:W0:Y:S08]  /*11af0*/  MUFU.TANH R8, R8 ;  /* 0x0000000800087308 */ /* 0x000e300000002400 */
        /* <DEDUP_REMOVED lines=10> */
[----:B------:R-:W-:Y:S01]  /*11ba0*/  FSEL R65, R42, -INF , P3 ;  /* 0xff8000002a417808 */ /* 0x000fe20001800000 */
[----:B------:R-:W-:Y:S01]  /*11bb0*/  FMUL.FTZ R173, R64, UR7 ;  /* 0x0000000740ad7c20 */ /* 0x000fe20008410000 */
[----:B------:R-:W-:Y:S01]  /*11bc0*/  ISETP.GT.AND P3, PT, R53, 0x31, PT ;  /* 0x000000313500780c */ /* 0x000fe20003f64270 */
[----:B------:R-:W-:Y:S01]  /*11bd0*/  FMUL.FTZ R64, R78, UR7 ;  /* 0x000000074e407c20 */ /* 0x000fe20008410000 */
[----:B------:R-:W-:Y:S01]  /*11be0*/  HGMMA.64x128x16.F32 R88, R168, gdesc[UR8].tnspB, R88, gsb0 ;  /* 0x41e00008a8587df0 */ /* 0x000fe20008000858 */
[----:B------:R-:W-:Y:S01]  /*11bf0*/  MUFU.TANH R175, R175 ;  /* 0x000000af00af7308 */ /* 0x000fe20000002400 */
[----:B------:R-:W-:Y:S01]  /*11c00*/  FSEL R69, R46, -INF , P3 ;  /* 0xff8000002e457808 */ /* 0x000fe20001800000 */
[----:B------:R-:W-:Y:S01]  /*11c10*/  FMUL.FTZ R46, R63, UR7 ;  /* 0x000000073f2e7c20 */ /* 0x000fe20008410000 */
[----:B------:R-:W-:-:S04]  /*11c20*/  ISETP.GT.AND P3, PT, R53, 0x39, PT ;  /* 0x000000393500780c */ /* 0x000fc80003f64270 */
[----:B------:R-:W-:Y:S01]  /*11c30*/  FSEL R73, R50, -INF , P3 ;  /* 0xff80000032497808 */ /* 0x000fe20001800000 */
[----:B------:R-:W-:Y:S01]  /*11c40*/  MUFU.TANH R173, R173 ;  /* 0x000000ad00ad7308 */ /* 0x000fe20000002400 */
[----:B------:R-:W-:Y:S01]  /*11c50*/  ISETP.GT.AND P3, PT, R53, 0x41, PT ;  /* 0x000000413500780c */ /* 0x000fe20003f64270 */
[----:B------:R-:W-:Y:S01]  /*11c60*/  FMUL.FTZ R50, R66, UR7 ;  /* 0x0000000742327c20 */ /* 0x000fe20008410000 */
[----:B------:R-:W-:Y:S02]  /*11c70*/  FMUL.FTZ R66, R79, UR7 ;  /* 0x000000074f427c20 */ /* 0x000fe40008410000 */
[----:B------:R-:W-:Y:S02]  /*11c80*/  FSEL R55, R55, -INF , P3 ;  /* 0xff80000037377808 */ /* 0x000fe40001800000 */
[----:B------:R-:W-:Y:S01]  /*11c90*/  ISETP.GT.AND P3, PT, R53, 0x49, PT ;  /* 0x000000493500780c */ /* 0x000fe20003f64270 */
[----:B------:R-:W-:Y:S08]  /*11ca0*/  MUFU.TANH R46, R46 ;  /* 0x0000002e002e7308 */ /* 0x000ff00000002400 */
[----:B------:R-:W-:Y:S08]  /*11cb0*/  MUFU.TANH R50, R50 ;  /* 0x0000003200327308 */ /* 0x000ff00000002400 */
[----:B------:R-:W-:Y:S08]  /*11cc0*/  MUFU.TANH R64, R64 ;  /* 0x0000004000407308 */ /* 0x000ff00000002400 */
[----:B------:R-:W-:Y:S01]  /*11cd0*/  MUFU.TANH R66, R66 ;  /* 0x0000004200427308 */ /* 0x000fe20000002400 */
[----:B------:R-:W-:-:S02]  /*11ce0*/  WARPGROUP.DEPBAR.LE gsb0, 0x0 ;  /* 0x00008000000079c5 */ /* 0x000fc40000010000 */
[----:B------:R-:W-:Y:S01]  /*11cf0*/  FMUL.FTZ R171, R61, UR7 ;  /* 0x000000073dab7c20 */ /* 0x000fe20008410000 */
[----:B------:R-:W-:Y:S01]  /*11d00*/  FSEL R61, R35, -INF , P2 ;  /* 0xff800000233d7808 */ /* 0x000fe20001000000 */
[----:B------:R-:W-:Y:S01]  /*11d10*/  WARPGROUP.ARRIVE ;  /* 0x00000000000079c5 */ /* 0x000fe20000000000 */
[----:B------:R-:W-:Y:S02]  /*11d20*/  ISETP.GT.AND P2, PT, R53, 0x28, PT ;  /* 0x000000283500780c */ /* 0x000fe40003f44270 */
[----:B------:R-:W-:Y:S01]  /*11d30*/  FMNMX.FTZ R14, R61, R14, !PT ;  /* 0x0000000e3d0e7209 */ /* 0x000fe20007810000 */
[----:B------:R-:W1:Y:S01]  /*11d40*/  MUFU.TANH R171, R171 ;  /* 0x000000ab00ab7308 */ /* 0x000e620000002400 */
[----:B------:R-:W-:Y:S01]  /*11d50*/  FSEL R41, R41, -INF , P2 ;  /* 0xff80000029297808 */ /* 0x000fe20001000000 */
[----:B------:R-:W-:Y:S01]  /*11d60*/  HGMMA.64x128x16.F32 R88, R152, gdesc[UR12].tnspB, R88, gsb0 ;  /* 0x41e0000c98587df0 */ /* 0x000fe20008000858 */
[----:B------:R-:W-:Y:S02]  /*11d70*/  FMNMX.FTZ R14, R37, R14, !PT ;  /* 0x0000000e250e7209 */ /* 0x000fe40007810000 */
[----:B------:R-:W-:-:S02]  /*11d80*/  ISETP.GT.AND P2, PT, R53, 0x30, PT ;  /* 0x000000303500780c */ /* 0x000fc40003f44270 */
[----:B------:R-:W-:Y:S02]  /*11d90*/  FMNMX.FTZ R14, R41, R14, !PT ;  /* 0x0000000e290e7209 */ /* 0x000fe40007810000 */
[----:B------:R-:W-:Y:S02]  /*11da0*/  FSEL R45, R45, -INF , P2 ;  /* 0xff8000002d2d7808 */ /* 0x000fe40001000000 */
[----:B------:R-:W-:Y:S02]  /*11db0*/  FMNMX.FTZ R14, R65, R14, !PT ;  /* 0x0000000e410e7209 */ /* 0x000fe40007810000 */
[----:B------:R-:W-:Y:S02]  /*11dc0*/  ISETP.GT.AND P2, PT, R53, 0x38, PT ;  /* 0x000000383500780c */ /* 0x000fe40003f44270 */
[----:B------:R-:W-:Y:S02]  /*11dd0*/  FMNMX.FTZ R14, R45, R14, !PT ;  /* 0x0000000e2d0e7209 */ /* 0x000fe40007810000 */
[----:B------:R-:W-:-:S02]  /*11de0*/  FSEL R49, R49, -INF , P2 ;  /* 0xff80000031317808 */ /* 0x000fc40001000000 */
[----:B------:R-:W-:Y:S02]  /*11df0*/  FMNMX.FTZ R14, R69, R14, !PT ;  /* 0x0000000e450e7209 */ /* 0x000fe40007810000 */
[----:B------:R-:W-:Y:S02]  /*11e00*/  ISETP.GT.AND P2, PT, R53, 0x40, PT ;  /* 0x000000403500780c */ /* 0x000fe40003f44270 */
[----:B------:R-:W-:Y:S01]  /*11e10*/  FMNMX.FTZ R30, R49, R14, !PT ;  /* 0x0000000e311e7209 */ /* 0x000fe20007810000 */
[----:B------:R-:W-:Y:S01]  /*11e20*/  FMUL.FTZ R14, R76, UR7 ;  /* 0x000000074c0e7c20 */ /* 0x000fe20008410000 */
[----:B------:R-:W-:Y:S01]  /*11e30*/  FSEL R169, R52, -INF , P2 ;  /* 0xff80000034a97808 */ /* 0x000fe20001000000 */
[----:B------:R-:W-:Y:S01]  /*11e40*/  FMUL.FTZ R52, R67, UR7 ;  /* 0x0000000743347c20 */ /* 0x000fe20008410000 */
[----:B------:R-:W-:Y:S01]  /*11e50*/  FMNMX.FTZ R30, R73, R30, !PT ;  /* 0x0000001e491e7209 */ /* 0x000fe20007810000 */
[----:B------:R-:W-:Y:S01]  /*11e60*/  FMUL.FTZ R67, R82, UR7 ;  /* 0x0000000752437c20 */ /* 0x000fe20008410000 */
[----:B------:R-:W-:Y:S01]  /*11e70*/  ISETP.GT.AND P2, PT, R53, 0x48, PT ;  /* 0x000000483500780c */ /* 0x000fe20003f44270 */
[----:B------:R-:W2:Y:S01]  /*11e80*/  MUFU.TANH R14, R14 ;  /* 0x0000000e000e7308 */ /* 0x000ea20000002400 */
[----:B------:R-:W-:-:S02]  /*11e90*/  FMNMX.FTZ R30, R169, R30, !PT ;  /* 0x0000001ea91e7209 */ /* 0x000fc40007810000 */
[----:B0-----:R-:W-:Y:S01]  /*11ea0*/  FSEL R77, R8, -INF , P2 ;  /* 0xff800000084d7808 */ /* 0x001fe20001000000 */
[----:B------:R-:W-:Y:S01]  /*11eb0*/  FMUL.FTZ R8, R81, UR7 ;  /* 0x0000000751087c20 */ /* 0x000fe20008410000 */
[----:B------:R-:W-:Y:S02]  /*11ec0*/  FMNMX.FTZ R30, R55, R30, !PT ;  /* 0x0000001e371e7209 */ /* 0x000fe40007810000 */
[----:B------:R-:W-:Y:S01]  /*11ed0*/  ISETP.GT.AND P2, PT, R53, 0x50, PT ;  /* 0x000000503500780c */ /* 0x000fe20003f44270 */
[----:B------:R-:W-:Y:S01]  /*11ee0*/  MUFU.TANH R52, R52 ;  /* 0x0000003400347308 */ /* 0x000fe20000002400 */
[----:B-1----:R-:W-:Y:S02]  /*11ef0*/  FSEL R171, R171, -INF , P3 ;  /* 0xff800000abab7808 */ /* 0x002fe40001800000 */
[----:B------:R-:W-:Y:S02]  /*11f00*/  FMNMX.FTZ R30, R77, R30, !PT ;  /* 0x0000001e4d1e7209 */ /* 0x000fe40007810000 */
[----:B------:R-:W-:-:S02]  /*11f10*/  ISETP.GT.AND P3, PT, R53, 0x51, PT ;  /* 0x000000513500780c */ /* 0x000fc40003f64270 */
[----:B------:R-:W-:Y:S01]  /*11f20*/  FSEL R173, R173, -INF , P2 ;  /* 0xff800000adad7808 */ /* 0x000fe20001000000 */
[----:B------:R-:W0:Y:S01]  /*11f30*/  MUFU.TANH R8, R8 ;  /* 0x0000000800087308 */ /* 0x000e220000002400 */
[----:B------:R-:W-:Y:S02]  /*11f40*/  FMNMX.FTZ R30, R171, R30, !PT ;  /* 0x0000001eab1e7209 */ /* 0x000fe40007810000 */
[----:B------:R-:W-:Y:S02]  /*11f50*/  ISETP.GT.AND P2, PT, R53, 0x58, PT ;  /* 0x000000583500780c */ /* 0x000fe40003f44270 */
[----:B------:R-:W-:Y:S02]  /*11f60*/  FSEL R175, R175, -INF , P3 ;  /* 0xff800000afaf7808 */ /* 0x000fe40001800000 */
[----:B------:R-:W-:Y:S01]  /*11f70*/  FMNMX.FTZ R30, R173, R30, !PT ;  /* 0x0000001ead1e7209 */ /* 0x000fe20007810000 */
[----:B------:R-:W-:Y:S01]  /*11f80*/  MUFU.TANH R67, R67 ;  /* 0x0000004300437308 */ /* 0x000fe20000002400 */
[----:B------:R-:W-:-:S02]  /*11f90*/  ISETP.GT.AND P3, PT, R53, 0x59, PT ;  /* 0x000000593500780c */ /* 0x000fc40003f64270 */
[----:B------:R-:W-:Y:S01]  /*11fa0*/  FSEL R81, R9, -INF , P2 ;  /* 0xff80000009517808 */ /* 0x000fe20001000000 */
[----:B------:R-:W-:Y:S01]  /*11fb0*/  FMUL.FTZ R9, R85, UR7 ;  /* 0x0000000755097c20 */ /* 0x000fe20008410000 */
[----:B------:R-:W-:Y:S02]  /*11fc0*/  FMNMX.FTZ R30, R175, R30, !PT ;  /* 0x0000001eaf1e7209 */ /* 0x000fe40007810000 */
[----:B------:R-:W-:Y:S02]  /*11fd0*/  ISETP.GT.AND P2, PT, R53, 0x60, PT ;  /* 0x000000603500780c */ /* 0x000fe40003f44270 */
[----:B------:R-:W-:Y:S01]  /*11fe0*/  FSEL R177, R177, -INF , P3 ;  /* 0xff800000b1b17808 */ /* 0x000fe20001800000 */
[----:B------:R-:W-:Y:S01]  /*11ff0*/  MUFU.TANH R9, R9 ;  /* 0x0000000900097308 */ /* 0x000fe20000002400 */
[----:B------:R-:W-:Y:S02]  /*12000*/  FMNMX.FTZ R30, R81, R30, !PT ;  /* 0x0000001e511e7209 */ /* 0x000fe40007810000 */
[----:B------:R-:W-:-:S02]  /*12010*/  ISETP.GT.AND P3, PT, R53, 0x61, PT ;  /* 0x000000613500780c */ /* 0x000fc40003f64270 */
[----:B------:R-:W-:Y:S02]  /*12020*/  FSEL R181, R181, -INF , P2 ;  /* 0xff800000b5b57808 */ /* 0x000fe40001000000 */
[----:B------:R-:W-:Y:S02]  /*12030*/  FMNMX.FTZ R42, R177, R30, !PT ;  /* 0x0000001eb12a7209 */ /* 0x000fe40007810000 */
[----:B------:R-:W-:Y:S01]  /*12040*/  ISETP.GT.AND P2, PT, R53, 0x68, PT ;  /* 0x000000683500780c */ /* 0x000fe20003f44270 */
[----:B------:R-:W1:Y:S01]  /*12050*/  MUFU.TANH R30, R84 ;  /* 0x00000054001e7308 */ /* 0x000e620000002400 */
[----:B------:R-:W-:Y:S02]  /*12060*/  FSEL R179, R179, -INF , P3 ;  /* 0xff800000b3b37808 */ /* 0x000fe40001800000 */
[----:B------:R-:W-:Y:S02]  /*12070*/  FMNMX.FTZ R42, R181, R42, !PT ;  /* 0x0000002ab52a7209 */ /* 0x000fe40007810000 */
[----:B------:R-:W-:-:S02]  /*12080*/  ISETP.GT.AND P3, PT, R53, 0x69, PT ;  /* 0x000000693500780c */ /* 0x000fc40003f64270 */
[----:B--2---:R-:W-:Y:S01]  /*12090*/  FSEL R85, R14, -INF , P2 ;  /* 0xff8000000e557808 */ /* 0x004fe20001000000 */
[----:B------:R-:W-:Y:S01]  /*120a0*/  FMUL.FTZ R14, R62, UR7 ;  /* 0x000000073e0e7c20 */ /* 0x000fe20008410000 */
[----:B------:R-:W-:Y:S01]  /*120b0*/  FMNMX.FTZ R42, R179, R42, !PT ;  /* 0x0000002ab32a7209 */ /* 0x000fe20007810000 */
[----:B------:R-:W-:Y:S01]  /*120c0*/  FMUL.FTZ R62, R75, UR7 ;  /* 0x000000074b3e7c20 */ /* 0x000fe20008410000 */
[----:B------:R-:W-:Y:S02]  /*120d0*/  ISETP.GT.AND P2, PT, R53, 0x70, PT ;  /* 0x000000703500780c */ /* 0x000fe40003f44270 */
[----:B------:R-:W-:Y:S01]  /*120e0*/  FSEL R183, R183, -INF , P3 ;  /* 0xff800000b7b77808 */ /* 0x000fe20001800000 */
[----:B------:R-:W2:Y:S01]  /*120f0*/  MUFU.TANH R14, R14 ;  /* 0x0000000e000e7308 */ /* 0x000ea20000002400 */
[----:B------:R-:W-:Y:S02]  /*12100*/  FMNMX.FTZ R42, R85, R42, !PT ;  /* 0x0000002a552a7209 */ /* 0x000fe40007810000 */
[----:B------:R-:W-:-:S02]  /*12110*/  ISETP.GT.AND P3, PT, R53, 0x71, PT ;  /* 0x000000713500780c */ /* 0x000fc40003f64270 */
[----:B------:R-:W-:Y:S02]  /*12120*/  FSEL R235, R80, -INF , P2 ;  /* 0xff80000050eb7808 */ /* 0x000fe40001000000 */
[----:B------:R-:W-:Y:S01]  /*12130*/  FMNMX.FTZ R42, R183, R42, !PT ;  /* 0x0000002ab72a7209 */ /* 0x000fe20007810000 */
[----:B------:R-:W3:Y:S01]  /*12140*/  MUFU.TANH R62, R62 ;  /* 0x0000003e003e7308 */ /* 0x000ee20000002400 */
[----:B------:R-:W-:Y:S02]  /*12150*/  ISETP.GT.AND P2, PT, R53, 0x78, PT ;  /* 0x000000783500780c */ /* 0x000fe40003f44270 */
[----:B0-----:R-:W-:Y:S02]  /*12160*/  FSEL R237, R8, -INF , P3 ;  /* 0xff80000008ed7808 */ /* 0x001fe40001800000 */
[----:B------:R-:W-:Y:S02]  /*12170*/  FMNMX.FTZ R42, R235, R42, !PT ;  /* 0x0000002aeb2a7209 */ /* 0x000fe40007810000 */
[C---:B------:R-:W-:Y:S01]  /*12180*/  ISETP.GT.AND P3, PT, R53.reuse, 0x79, PT ;  /* 0x000000793500780c */ /* 0x040fe20003f64270 */
[----:B------:R-:W-:Y:S01]  /*12190*/  VIADD R53, R53, 0x8 ;  /* 0x0000000835357836 */ /* 0x000fe20000000000 */
[----:B-1----:R-:W-:-:S02]  /*121a0*/  FSEL R30, R30, -INF , P2 ;  /* 0xff8000001e1e7808 */ /* 0x002fc40001000000 */
[----:B------:R-:W-:Y:S01]  /*121b0*/  FMNMX.FTZ R35, R237, R42, !PT ;  /* 0x0000002aed237209 */ /* 0x000fe20007810000 */
[----:B------:R-:W-:Y:S01]  /*121c0*/  IMAD.U32 R42, RZ, RZ, UR5 ;  /* 0x00000005ff2a7e24 */ /* 0x000fe2000f8e00ff */
[----:B------:R-:W-:Y:S02]  /*121d0*/  FSEL R63, R9, -INF , P3 ;  /* 0xff800000093f7808 */ /* 0x000fe40001800000 */
[----:B------:R-:W-:Y:S02]  /*121e0*/  FMNMX.FTZ R8, R30, R35, !PT ;  /* 0x000000231e087209 */ /* 0x000fe40007810000 */
[----:B------:R-:W-:Y:S02]  /*121f0*/  ISETP.GT.AND P3, PT, R53, RZ, PT ;  /* 0x000000ff3500720c */ /* 0x000fe40003f64270 */
[----:B------:R-:W-:Y:S02]  /*12200*/  FMNMX.FTZ R8, R63, R8, !PT ;  /* 0x000000083f087209 */ /* 0x000fe40007810000 */
[----:B------:R-:W-:-:S03]  /*12210*/  ISETP.GT.AND P4, PT, R53, 0x1, PT ;  /* 0x000000013500780c */ /* 0x000fc60003f84270 */
[----:B------:R-:W0:Y:S02]  /*12220*/  SHFL.BFLY PT, R9, R8, 0x2, 0x1f ;  /* 0x0c401f0008097f89 */ /* 0x000e2400000e0000 */
[----:B0-----:R-:W-:Y:S01]  /*12230*/  FMNMX.FTZ R9, R8, R9, !PT ;  /* 0x0000000908097209 */ /* 0x001fe20007810000 */
[----:B------:R-:W-:Y:S02]  /*12240*/  WARPGROUP.DEPBAR.LE gsb0, 0x0 ;  /* 0x00008000000079c5 */ /* 0x000fe40000010000 */
[----:B------:R-:W-:Y:S02]  /*12250*/  WARPGROUP.ARRIVE ;  /* 0x00000000000079c5 */ /* 0x000fe40000000000 */
[----:B------:R-:W0:Y:S02]  /*12260*/  SHFL.BFLY PT, R8, R9, 0x1, 0x1f ;  /* 0x0c201f0009087f89 */ /* 0x000e2400000e0000 */
[----:B0-----:R-:W-:Y:S01]  /*12270*/  FMNMX.FTZ R35, R9, R8, !PT ;  /* 0x0000000809237209 */ /* 0x001fe20007810000 */
[----:B------:R-:W-:Y:S01]  /*12280*/  VIADD R8, R6, 0x280 ;  /* 0x0000028006087836 */ /* 0x000fe20000000000 */
[----:B------:R-:W-:-:S02]  /*12290*/  MOV R9, 0x40000040 ;  /* 0x4000004000097802 */ /* 0x000fc40000000f00 */
[C---:B------:R-:W-:Y:S01]  /*122a0*/  FSETP.NEU.FTZ.AND P2, PT, R35.reuse, -INF , PT ;  /* 0xff8000002300780b */ /* 0x040fe20003f5d000 */
[----:B------:R-:W-:Y:S01]  /*122b0*/  FMUL.FTZ R68, R35, R42 ;  /* 0x0000002a23447220 */ /* 0x000fe20000410000 */
[----:B------:R-:W-:Y:S02]  /*122c0*/  R2UR UR10, R8 ;  /* 0x00000000080a72ca */ /* 0x000fe400000e0000 */
[----:B------:R-:W-:Y:S01]  /*122d0*/  R2UR UR11, R9 ;  /* 0x00000000090b72ca */ /* 0x000fe200000e0000 */
[----:B------:R-:W-:Y:S01]  /*122e0*/  IMAD.MOV.U32 R9, RZ, RZ, 0x40000040 ;  /* 0x40000040ff097424 */ /* 0x000fe200078e00ff */
[----:B------:R-:W-:-:S05]  /*122f0*/  FSEL R68, R68, RZ, P2 ;  /* 0x000000ff44447208 */ /* 0x000fca0001000000 */
[-CC-:B------:R-:W-:Y:S01]  /*12300*/  FFMA.FTZ R182, R21, R42.reuse, -R68.reuse ;  /* 0x0000002a15b67223 */ /* 0x180fe20000010844 */
[----:B------:R-:W-:Y:S01]  /*12310*/  FSEL R21, R15, -INF , P3 ;  /* 0xff8000000f157808 */ /* 0x000fe20001800000 */
[-CC-:B------:R-:W-:Y:S01]  /*12320*/  FFMA.FTZ R180, R7, R42.reuse, -R68.reuse ;  /* 0x0000002a07b47223 */ /* 0x180fe20000010844 */
[-CC-:B------:R-:W-:Y:S01]  /*12330*/  FFMA.FTZ R7, R25, R42.reuse, -R68.reuse ;  /* 0x0000002a19077223 */ /* 0x180fe20000010844 */
[----:B------:R-:W-:Y:S01]  /*12340*/  ISETP.GT.AND P3, PT, R53, 0x8, PT ;  /* 0x000000083500780c */ /* 0x000fe20003f64270 */
[-CC-:B------:R-:W-:Y:S01]  /*12350*/  FFMA.FTZ R176, R27, R42.reuse, -R68.reuse ;  /* 0x0000002a1bb07223 */ /* 0x180fe20000010844 */
[----:B------:R-:W-:Y:S01]  /*12360*/  HGMMA.64x128x16.F32 R88, R156, gdesc[UR8].tnspB, R88, gsb0 ;  /* 0x41e000089c587df0 */ /* 0x000fe20008000858 */
        /* <DEDUP_REMOVED lines=15> */
[----:B------:R0:W-:Y:S01]  /*12460*/  MUFU.EX2 R15, R7 ;  /* 0x00000007000f7308 */ /* 0x0001e20000000800 */
        /* <DEDUP_REMOVED lines=35> */
[----:B------:R-:W-:Y:S01]  /*126a0*/  FFMA.FTZ R63, R63, R42, -R68 ;  /* 0x0000002a3f3f7223 */ /* 0x000fe20000010844 */
        /* <DEDUP_REMOVED lines=13> */
[----:B------:R-:W-:Y:S02]  /*12780*/  FMNMX.FTZ R8, R43, R8, !PT ;  /* 0x000000082b087209 */ /* 0x000fe40007810000 */
[----:B------:R-:W-:Y:S02]  /*12790*/  FSEL R47, R47, -INF , P3 ;  /* 0xff8000002f2f7808 */ /* 0x000fe40001800000 */
[----:B------:R-:W-:Y:S01]  /*127a0*/  ISETP.GT.AND P3, PT, R53, 0x40, PT ;  /* 0x000000403500780c */ /* 0x000fe20003f64270 */
[----:B------:R-:W-:Y:S01]  /*127b0*/  MUFU.EX2 R31, R31 ;  /* 0x0000001f001f7308 */ /* 0x000fe20000000800 */
[----:B------:R-:W-:-:S02]  /*127c0*/  R2UR UR11, R9 ;  /* 0x00000000090b72ca */ /* 0x000fc400000e0000 */
[----:B------:R-:W-:Y:S02]  /*127d0*/  FSEL R51, R51, -INF , P3 ;  /* 0xff80000033337808 */ /* 0x000fe40001800000 */
[----:B------:R-:W-:-:S03]  /*127e0*/  ISETP.GT.AND P3, PT, R53, 0x48, PT ;  /* 0x000000483500780c */ /* 0x000fc60003f64270 */
        /* <DEDUP_REMOVED lines=8> */
[----:B------:R-:W-:Y:S01]  /*12870*/  FSEL R157, R44, -INF , P4 ;  /* 0xff8000002c9d7808 */ /* 0x000fe20002000000 */
[----:B------:R-:W-:Y:S01]  /*12880*/  WARPGROUP.ARRIVE ;  /* 0x00000000000079c5 */ /* 0x000fe20000000000 */
[----:B------:R-:W-:Y:S01]  /*12890*/  ISETP.GT.AND P4, PT, R53, 0x39, PT ;  /* 0x000000393500780c */ /* 0x000fe20003f84270 */
[--C-:B------:R-:W-:Y:S01]  /*128a0*/  FFMA.FTZ R158, R81, R42, -R68.reuse ;  /* 0x0000002a519e7223 */ /* 0x100fe20000010844 */
[----:B------:R-:W-:Y:S01]  /*128b0*/  FMNMX.FTZ R8, R157, R8, !PT ;  /* 0x000000089d087209 */ /* 0x000fe20007810000 */
[-CC-:B------:R-:W-:Y:S01]  /*128c0*/  FFMA.FTZ R81, R183, R42.reuse, -R68.reuse ;  /* 0x0000002ab7517223 */ /* 0x180fe20000010844 */
[----:B------:R-:W-:Y:S01]  /*128d0*/  FSEL R41, R48, -INF , P4 ;  /* 0xff80000030297808 */ /* 0x000fe20002000000 */
[----:B------:R-:W-:Y:S01]  /*128e0*/  FFMA.FTZ R156, R173, R42, -R68 ;  /* 0x0000002aad9c7223 */ /* 0x000fe20000010844 */
        /* <DEDUP_REMOVED lines=8> */
[----:B--2---:R-:W-:Y:S02]  /*12970*/  FSEL R159, R14, -INF , P3 ;  /* 0xff8000000e9f7808 */ /* 0x004fe40001800000 */
[----:B------:R-:W-:-:S02]  /*12980*/  FMNMX.FTZ R8, R65, R8, !PT ;  /* 0x0000000841087209 */ /* 0x000fc40007810000 */
[----:B------:R-:W-:Y:S01]  /*12990*/  ISETP.GT.AND P3, PT, R53, 0x50, PT ;  /* 0x000000503500780c */ /* 0x000fe20003f64270 */
[----:B------:R-:W-:Y:S01]  /*129a0*/  MUFU.EX2 R55, R55 ;  /* 0x0000003700377308 */ /* 0x000fe20000000800 */
[----:B------:R-:W-:Y:S02]  /*129b0*/  FSEL R46, R46, -INF , P4 ;  /* 0xff8000002e2e7808 */ /* 0x000fe40002000000 */
[----:B0-----:R-:W-:Y:S02]  /*129c0*/  FMNMX.FTZ R7, R159, R8, !PT ;  /* 0x000000089f077209 */ /* 0x001fe40007810000 */
[----:B------:R-:W-:Y:S02]  /*129d0*/  ISETP.GT.AND P4, PT, R53, 0x51, PT ;  /* 0x000000513500780c */ /* 0x000fe40003f84270 */
[----:B------:R-:W-:Y:S01]  /*129e0*/  FSEL R50, R50, -INF , P3 ;  /* 0xff80000032327808 */ /* 0x000fe20001800000 */
[----:B------:R-:W-:Y:S01]  /*129f0*/  MUFU.EX2 R154, R154 ;  /* 0x0000009a009a7308 */ /* 0x000fe20000000800 */
[----:B------:R-:W-:-:S02]  /*12a00*/  FMNMX.FTZ R7, R46, R7, !PT ;  /* 0x000000072e077209 */ /* 0x000fc40007810000 */
[C---:B------:R-:W-:Y:S02]  /*12a10*/  ISETP.GT.AND P3, PT, R53.reuse, 0x58, PT ;  /* 0x000000583500780c */ /* 0x040fe40003f64270 */
[----:B------:R-:W-:Y:S02]  /*12a20*/  FSEL R69, R52, -INF , P4 ;  /* 0xff80000034457808 */ /* 0x000fe40002000000 */
[----:B------:R-:W-:Y:S01]  /*12a30*/  FMNMX.FTZ R8, R50, R7, !PT ;  /* 0x0000000732087209 */ /* 0x000fe20007810000 */
[----:B------:R-:W-:Y:S01]  /*12a40*/  MUFU.EX2 R156, R156 ;  /* 0x0000009c009c7308 */ /* 0x000fe20000000800 */
[----:B------:R-:W-:Y:S02]  /*12a50*/  ISETP.GT.AND P4, PT, R53, 0x59, PT ;  /* 0x000000593500780c */ /* 0x000fe40003f84270 */
[----:B------:R-:W-:Y:S02]  /*12a60*/  FSEL R56, R56, -INF , P3 ;  /* 0xff80000038387808 */ /* 0x000fe40001800000 */
[----:B------:R-:W-:-:S02]  /*12a70*/  FMNMX.FTZ R7, R69, R8, !PT ;  /* 0x0000000845077209 */ /* 0x000fc40007810000 */
[C---:B------:R-:W-:Y:S01]  /*12a80*/  ISETP.GT.AND P3, PT, R53.reuse, 0x60, PT ;  /* 0x000000603500780c */ /* 0x040fe20003f64270 */
[----:B------:R-:W-:Y:S01]  /*12a90*/  MUFU.EX2 R158, R158 ;  /* 0x0000009e009e7308 */ /* 0x000fe20000000800 */
[----:B------:R-:W-:Y:S02]  /*12aa0*/  FSEL R58, R58, -INF , P4 ;  /* 0xff8000003a3a7808 */ /* 0x000fe40002000000 */
[----:B------:R-:W-:Y:S02]  /*12ab0*/  FMNMX.FTZ R7, R56, R7, !PT ;  /* 0x0000000738077209 */ /* 0x000fe40007810000 */
[----:B------:R-:W-:Y:S02]  /*12ac0*/  ISETP.GT.AND P4, PT, R53, 0x61, PT ;  /* 0x000000613500780c */ /* 0x000fe40003f84270 */
[----:B------:R-:W-:Y:S01]  /*12ad0*/  FSEL R60, R60, -INF , P3 ;  /* 0xff8000003c3c7808 */ /* 0x000fe20001800000 */
[----:B------:R-:W-:Y:S01]  /*12ae0*/  MUFU.EX2 R20, R20 ;  /* 0x0000001400147308 */ /* 0x000fe20000000800 */
[----:B------:R-:W-:-:S02]  /*12af0*/  FMNMX.FTZ R7, R58, R7, !PT ;  /* 0x000000073a077209 */ /* 0x000fc40007810000 */
[C---:B------:R-:W-:Y:S02]  /*12b00*/  ISETP.GT.AND P3, PT, R53.reuse, 0x68, PT ;  /* 0x000000683500780c */ /* 0x040fe40003f64270 */
[----:B---3--:R-:W-:Y:S02]  /*12b10*/  FSEL R73, R62, -INF , P4 ;  /* 0xff8000003e497808 */ /* 0x008fe40002000000 */
        /* <DEDUP_REMOVED lines=11> */
[----:B------:R-:W-:Y:S01]  /*12bd0*/  FFMA.FTZ R67, R175, R42, -R68 ;  /* 0x0000002aaf437223 */ /* 0x000fe20000010844 */
[----:B------:R-:W-:Y:S01]  /*12be0*/  FMNMX.FTZ R7, R169, R8, !PT ;  /* 0x00000008a9077209 */ /* 0x000fe20007810000 */
[----:B------:R-:W-:Y:S01]  /*12bf0*/  MUFU.EX2 R81, R81 ;  /* 0x0000005100517308 */ /* 0x000fe20000000800 */
[----:B------:R-:W-:-:S02]  /*12c00*/  ISETP.GT.AND P3, PT, R53, 0x78, PT ;  /* 0x000000783500780c */ /* 0x000fc40003f64270 */
[----:B------:R-:W-:Y:S02]  /*12c10*/  FSEL R70, R70, -INF , P4 ;  /* 0xff80000046467808 */ /* 0x000fe40002000000 */
[----:B------:R-:W-:Y:S02]  /*12c20*/  FMNMX.FTZ R7, R14, R7, !PT ;  /* 0x000000070e077209 */ /* 0x000fe40007810000 */
[----:B------:R-:W-:Y:S01]  /*12c30*/  ISETP.GT.AND P4, PT, R53, 0x79, PT ;  /* 0x000000793500780c */ /* 0x000fe20003f84270 */
[-CC-:B------:R-:W-:Y:S01]  /*12c40*/  FFMA.FTZ R53, R171, R42.reuse, -R68.reuse ;  /* 0x0000002aab357223 */ /* 0x180fe20000010844 */
[----:B------:R-:W-:Y:S01]  /*12c50*/  FSEL R26, R71, -INF , P3 ;  /* 0xff800000471a7808 */ /* 0x000fe20001800000 */
[----:B------:R-:W-:Y:S01]  /*12c60*/  FFMA.FTZ R71, R177, R42, -R68 ;  /* 0x0000002ab1477223 */ /* 0x000fe20000010844 */
[----:B------:R-:W-:Y:S01]  /*12c70*/  FMNMX.FTZ R7, R70, R7, !PT ;  /* 0x0000000746077209 */ /* 0x000fe20007810000 */
[----:B------:R-:W-:Y:S01]  /*12c80*/  MUFU.EX2 R67, R67 ;  /* 0x0000004300437308 */ /* 0x000fe20000000800 */
[----:B------:R-:W-:-:S02]  /*12c90*/  FSEL R72, R72, -INF , P4 ;  /* 0xff80000048487808 */ /* 0x000fc40002000000 */
        /* <DEDUP_REMOVED lines=8> */
[----:B------:R-:W-:-:S06]  /*12d20*/  VIADD R8, R6, 0x300 ;  /* 0x0000030006087836 */ /* 0x000fcc0000000000 */
[----:B------:R-:W-:Y:S01]  /*12d30*/  MUFU.EX2 R30, R30 ;  /* 0x0000001e001e7308 */ /* 0x000fe20000000800 */
[----:B------:R-:W0:Y:S01]  /*12d40*/  SHFL.BFLY PT, R7, R32, 0x1, 0x1f ;  /* 0x0c201f0020077f89 */ /* 0x000e2200000e0000 */
[----:B------:R-:W-:Y:S02]  /*12d50*/  R2UR UR10, R8 ;  /* 0x00000000080a72ca */ /* 0x000fe400000e0000 */
[----:B------:R-:W-:-:S04]  /*12d60*/  IADD3 R8, R6, 0x380, RZ ;  /* 0x0000038006087810 */ /* 0x000fc80007ffe0ff */
[----:B------:R-:W-:Y:S07]  /*12d70*/  MUFU.EX2 R63, R63 ;  /* 0x0000003f003f7308 */ /* 0x000fee0000000800 */
[----:B------:R-:W-:Y:S01]  /*12d80*/  HGMMA.64x128x16.F32 R88, R160, gdesc[UR8].tnspB, R88, gsb0 ;  /* 0x41e00008a0587df0 */ /* 0x000fe20008000858 */
[----:B------:R-:W-:Y:S02]  /*12d90*/  R2UR UR10, R8 ;  /* 0x00000000080a72ca */ /* 0x000fe400000e0000 */
[----:B0-----:R-:W-:-:S02]  /*12da0*/  FMNMX.FTZ R7, R32, R7, !PT ;  /* 0x0000000720077209 */ /* 0x001fc40007810000 */
[----:B------:R-:W-:Y:S02]  /*12db0*/  FSEL R32, R35, RZ, P2 ;  /* 0x000000ff23207208 */ /* 0x000fe40001000000 */
[C---:B------:R-:W-:Y:S01]  /*12dc0*/  FSETP.NEU.FTZ.AND P2, PT, R7.reuse, -INF , PT ;  /* 0xff8000000700780b */ /* 0x040fe20003f5d000 */
[----:B------:R-:W-:Y:S02]  /*12dd0*/  FMUL.FTZ R52, R7, R42 ;  /* 0x0000002a07347220 */ /* 0x000fe40000410000 */
[----:B------:R-:W-:-:S03]  /*12de0*/  FADD.FTZ R9, -R32, R11 ;  /* 0x0000000b20097221 */ /* 0x000fc60000010100 */
[----:B------:R-:W-:Y:S01]  /*12df0*/  FSEL R52, R52, RZ, P2 ;  /* 0x000000ff34347208 */ /* 0x000fe20001000000 */
[----:B------:R-:W-:-:S04]  /*12e00*/  FMUL.FTZ R9, R9, R42 ;  /* 0x0000002a09097220 */ /* 0x000fc80000410000 */
        /* <DEDUP_REMOVED lines=9> */
[----:B0-----:R-:W-:Y:S01]  /*12ea0*/  FSEL R9, R7, RZ, P2 ;  /* 0x000000ff07097208 */ /* 0x001fe20001000000 */
[----:B------:R-:W-:Y:S01]  /*12eb0*/  FFMA.FTZ R38, R87, R42, -R52 ;  /* 0x0000002a57267223 */ /* 0x000fe20000010834 */
[----:B------:R-:W-:-:S02]  /*12ec0*/  @!P1 IMAD R29, R185, 0x8, R2 ;  /* 0x00000008b91d9824 */ /* 0x000fc400078e0202 */
[-CC-:B------:R-:W-:Y:S01]  /*12ed0*/  FFMA.FTZ R173, R153, R42.reuse, -R52.reuse ;  /* 0x0000002a99ad7223 */ /* 0x180fe20000010834 */
[-C--:B------:R-:W-:Y:S01]  /*12ee0*/  FFMA.FTZ R40, R155, R42.reuse, -R52 ;  /* 0x0000002a9b287223 */ /* 0x080fe20000010834 */
[----:B------:R-:W-:Y:S01]  /*12ef0*/  FADD.FTZ R9, -R9, R10 ;  /* 0x0000000a09097221 */ /* 0x000fe20000010100 */
[-C--:B------:R-:W-:Y:S01]  /*12f00*/  FFMA.FTZ R175, R39, R42.reuse, -R52 ;  /* 0x0000002a27af7223 */ /* 0x080fe20000010834 */
[----:B------:R-:W-:Y:S01]  /*12f10*/  MUFU.EX2 R32, R32 ;  /* 0x0000002000207308 */ /* 0x000fe20000000800 */
[----:B-1----:R-:W-:Y:S01]  /*12f20*/  FFMA.FTZ R54, R11, R3, R180 ;  /* 0x000000030b367223 */ /* 0x002fe200000100b4 */
[-C--:B------:R-:W-:Y:S01]  /*12f30*/  FMUL.FTZ R10, R9, R42.reuse ;  /* 0x0000002a090a7220 */ /* 0x080fe20000410000 */
[----:B------:R-:W-:Y:S02]  /*12f40*/  IMAD.MOV.U32 R9, RZ, RZ, 0x40000040 ;  /* 0x40000040ff097424 */ /* 0x000fe400078e00ff */
[-C--:B------:R-:W-:Y:S01]  /*12f50*/  FFMA.FTZ R48, R157, R42.reuse, -R52 ;  /* 0x0000002a9d307223 */ /* 0x080fe20000010834 */
[----:B------:R-:W-:Y:S01]  /*12f60*/  FADD.FTZ R3, R57, R54 ;  /* 0x0000003639037221 */ /* 0x000fe20000010000 */
[-CC-:B------:R-:W-:Y:S01]  /*12f70*/  FFMA.FTZ R157, R50, R42.reuse, -R52.reuse ;  /* 0x0000002a329d7223 */ /* 0x180fe20000010834 */
[-CC-:B------:R-:W-:Y:S01]  /*12f80*/  FFMA.FTZ R44, R61, R42.reuse, -R52.reuse ;  /* 0x0000002a3d2c7223 */ /* 0x180fe20000010834 */
[----:B------:R-:W-:Y:S01]  /*12f90*/  R2UR UR11, R9 ;  /* 0x00000000090b72ca */ /* 0x000fe200000e0000 */
[----:B------:R0:W1:Y:S01]  /*12fa0*/  MUFU.EX2 R6, R10 ;  /* 0x0000000a00067308 */ /* 0x0000620000000800 */
        /* <DEDUP_REMOVED lines=9> */
[----:B------:R-:W-:Y:S01]  /*13040*/  IADD3 R3, -R194, 0xb, RZ ;  /* 0x0000000bc2037810 */ /* 0x000fe20007ffe1ff */
[-CC-:B------:R-:W-:Y:S01]  /*13050*/  FFMA.FTZ R159, R56, R42.reuse, -R52.reuse ;  /* 0x0000002a389f7223 */ /* 0x180fe20000010834 */
[-C--:B0-----:R-:W-:Y:S01]  /*13060*/  FFMA.FTZ R10, R65, R42.reuse, -R52 ;  /* 0x0000002a410a7223 */ /* 0x081fe20000010834 */
[----:B------:R-:W-:Y:S01]  /*13070*/  FADD.FTZ R25, R27, R54 ;  /* 0x000000361b197221 */ /* 0x000fe20000010000 */
[-CC-:B------:R-:W-:Y:S01]  /*13080*/  FFMA.FTZ R73, R73, R42.reuse, -R52.reuse ;  /* 0x0000002a49497223 */ /* 0x180fe20000010834 */
[--C-:B------:R-:W-:Y:S01]  /*13090*/  FFMA.FTZ R169, R169, R42, -R52.reuse ;  /* 0x0000002aa9a97223 */ /* 0x100fe20000010834 */
[----:B------:R-:W0:Y:S01]  /*130a0*/  MUFU.EX2 R34, R34 ;  /* 0x0000002200227308 */ /* 0x000e220000000800 */
[----:B-1----:R-:W-:Y:S01]  /*130b0*/  FFMA.FTZ R9, R6, R0, R181 ;  /* 0x0000000006097223 */ /* 0x002fe200000100b5 */
[----:B------:R-:W-:Y:S01]  /*130c0*/  FADD.FTZ R0, R178, R25 ;  /* 0x00000019b2007221 */ /* 0x000fe20000010000 */
[----:B------:R-:W-:Y:S01]  /*130d0*/  F2FP.F16.F32.PACK_AB R182, R15, R182 ;  /* 0x000000b60fb6723e */ /* 0x000fe200000000ff */
[-C--:B------:R-:W-:Y:S01]  /*130e0*/  FFMA.FTZ R70, R70, R42.reuse, -R52 ;  /* 0x0000002a46467223 */ /* 0x080fe20000010834 */
[----:B------:R-:W-:Y:S01]  /*130f0*/  FADD.FTZ R54, R32, R9 ;  /* 0x0000000920367221 */ /* 0x000fe20000010000 */
[----:B------:R-:W-:Y:S01]  /*13100*/  FADD.FTZ R9, R31, R0 ;  /* 0x000000001f097221 */ /* 0x000fe20000010000 */
[----:B------:R-:W-:Y:S01]  /*13110*/  FFMA.FTZ R0, R46, R42, -R52 ;  /* 0x0000002a2e007223 */ /* 0x000fe20000010834 */
[----:B------:R-:W-:Y:S01]  /*13120*/  MUFU.EX2 R177, R177 ;  /* 0x000000b100b17308 */ /* 0x000fe20000000800 */
[----:B--2---:R-:W-:Y:S01]  /*13130*/  FADD.FTZ R25, R183, R54 ;  /* 0x00000036b7197221 */ /* 0x004fe20000010000 */
[----:B------:R-:W-:Y:S01]  /*13140*/  FADD.FTZ R54, R172, R9 ;  /* 0x00000009ac367221 */ /* 0x000fe20000010000 */
[----:B------:R-:W-:-:S02]  /*13150*/  @!P1 VIADD R9, R29, 0x28840 ;  /* 0x000288401d099836 */ /* 0x000fc40000000000 */
[----:B------:R-:W-:Y:S01]  /*13160*/  FFMA.FTZ R26, R26, R42, -R52 ;  /* 0x0000002a1a1a7223 */ /* 0x000fe20000010834 */
[C---:B------:R-:W-:Y:S01]  /*13170*/  ISETP.GT.AND P2, PT, R12.reuse, R5, PT ;  /* 0x000000050c00720c */ /* 0x040fe20003f44270 */
[----:B------:R-:W-:Y:S01]  /*13180*/  VIADD R12, R12, 0xffffffff ;  /* 0xffffffff0c0c7836 */ /* 0x000fe20000000000 */
[----:B------:R-:W-:Y:S01]  /*13190*/  F2FP.F16.F32.PACK_AB R180, R57, R180 ;  /* 0x000000b439b4723e */ /* 0x000fe200000000ff */
[----:B------:R-:W-:Y:S01]  /*131a0*/  MUFU.EX2 R36, R36 ;  /* 0x0000002400247308 */ /* 0x000fe20000000800 */
[----:B0-----:R-:W-:Y:S01]  /*131b0*/  FADD.FTZ R46, R34, R25 ;  /* 0x00000019222e7221 */ /* 0x001fe20000010000 */
[----:B------:R-:W-:Y:S01]  /*131c0*/  FADD.FTZ R25, R33, R54 ;  /* 0x0000003621197221 */ /* 0x000fe20000010000 */
[----:B------:R-:W-:Y:S02]  /*131d0*/  @!P1 PRMT R9, RZ, 0x654, R9 ;  /* 0x00000654ff099816 */ /* 0x000fe40000000009 */
[----:B------:R-:W-:Y:S02]  /*131e0*/  F2FP.F16.F32.PACK_AB R176, R27, R176 ;  /* 0x000000b01bb0723e */ /* 0x000fe400000000ff */
[----:B------:R-:W-:Y:S01]  /*131f0*/  F2FP.F16.F32.PACK_AB R178, R31, R178 ;  /* 0x000000b21fb2723e */ /* 0x000fe200000000ff */
[----:B------:R-:W-:Y:S01]  /*13200*/  MUFU.EX2 R179, R179 ;  /* 0x000000b300b37308 */ /* 0x000fe20000000800 */
[----:B------:R-:W-:-:S02]  /*13210*/  F2FP.F16.F32.PACK_AB R172, R33, R172 ;  /* 0x000000ac21ac723e */ /* 0x000fc400000000ff */
[----:B------:R-:W-:Y:S02]  /*13220*/  F2FP.F16.F32.PACK_AB R181, R32, R181 ;  /* 0x000000b520b5723e */ /* 0x000fe400000000ff */
[----:B------:R-:W-:-:S03]  /*13230*/  F2FP.F16.F32.PACK_AB R183, R34, R183 ;  /* 0x000000b722b7723e */ /* 0x000fc600000000ff */
        /* <DEDUP_REMOVED lines=8> */
[----:B------:R-:W-:-:S04]  /*132c0*/  FFMA.FTZ R161, R60, R42, -R52 ;  /* 0x0000002a3ca17223 */ /* 0x000fc80000010834 */
[----:B------:R-:W0:Y:S01]  /*132d0*/  MUFU.EX2 R48, R48 ;  /* 0x0000003000307308 */ /* 0x000e220000000800 */
[----:B------:R-:W-:Y:S01]  /*132e0*/  FFMA.FTZ R163, R64, R42, -R52 ;  /* 0x0000002a40a37223 */ /* 0x000fe20000010834 */
[----:B------:R-:W-:Y:S01]  /*132f0*/  F2FP.F16.F32.PACK_AB R160, R77, R20 ;  /* 0x000000144da0723e */ /* 0x000fe200000000ff */
[----:B------:R-:W-:Y:S01]  /*13300*/  HGMMA.64x128x16.F32 R88, R164, gdesc[UR8].tnspB, R88, gsb0 ;  /* 0x41e00008a4587df0 */ /* 0x000fe20008000858 */
[----:B------:R-:W-:-:S04]  /*13310*/  F2FP.F16.F32.PACK_AB R162, R81, R24 ;  /* 0x0000001851a2723e */ /* 0x000fc800000000ff */
[----:B------:R-:W1:Y:S08]  /*13320*/  MUFU.EX2 R171, R171 ;  /* 0x000000ab00ab7308 */ /* 0x000e700000000800 */
[----:B------:R-:W2:Y:S08]  /*13330*/  MUFU.EX2 R8, R8 ;  /* 0x0000000800087308 */ /* 0x000eb00000000800 */
[----:B------:R-:W3:Y:S08]  /*13340*/  MUFU.EX2 R153, R153 ;  /* 0x0000009900997308 */ /* 0x000ef00000000800 */
[----:B------:R-:W4:Y:S08]  /*13350*/  MUFU.EX2 R10, R10 ;  /* 0x0000000a000a7308 */ /* 0x000f300000000800 */
[----:B------:R-:W5:Y:S08]  /*13360*/  MUFU.EX2 R155, R155 ;  /* 0x0000009b009b7308 */ /* 0x000f700000000800 */
[----:B------:R-:W5:Y:S08]  /*13370*/  MUFU.EX2 R0, R0 ;  /* 0x0000000000007308 */ /* 0x000f700000000800 */
[----:B------:R-:W5:Y:S08]  /*13380*/  MUFU.EX2 R157, R157 ;  /* 0x0000009d009d7308 */ /* 0x000f700000000800 */
[----:B------:R-:W-:Y:S08]  /*13390*/  MUFU.EX2 R159, R159 ;  /* 0x0000009f009f7308 */ /* 0x000ff00000000800 */
[----:B------:R-:W-:Y:S08]  /*133a0*/  MUFU.EX2 R161, R161 ;  /* 0x000000a100a17308 */ /* 0x000ff00000000800 */
[----:B------:R-:W-:Y:S08]  /*133b0*/  MUFU.EX2 R163, R163 ;  /* 0x000000a300a37308 */ /* 0x000ff00000000800 */
[----:B------:R0:W-:Y:S08]  /*133c0*/  MUFU.EX2 R15, R169 ;  /* 0x000000a9000f7308 */ /* 0x0001f00000000800 */
[----:B------:R-:W-:Y:S01]  /*133d0*/  MUFU.EX2 R70, R70 ;  /* 0x0000004600467308 */ /* 0x000fe20000000800 */
[----:B0-----:R-:W-:Y:S01]  /*133e0*/  F2FP.F16.F32.PACK_AB R169, R48, R21 ;  /* 0x0000001530a9723e */ /* 0x001fe200000000ff */
[----:B------:R-:W-:-:S02]  /*133f0*/  WARPGROUP.DEPBAR.LE gsb0, 0x0 ;  /* 0x00008000000079c5 */ /* 0x000fc40000010000 */
[----:B------:R0:W-:Y:S06]  /*13400*/  BAR.ARV R3, 0x100 ;  /* 0x000400030000751d */ /* 0x0001ec0000002000 */
[----:B------:R1:W-:Y:S01]  /*13410*/  @!P1 SYNCS.ARRIVE.TRANS64.RED.A1T0 RZ, [R9+URZ], RZ ;  /* 0x000000ff09ff99a7 */ /* 0x0003e2000810043f */
[----:B------:R-:W-:Y:S01]  /*13420*/  MUFU.EX2 R167, R26 ;  /* 0x0000001a00a77308 */ /* 0x000fe20000000800 */
[----:B0-----:R-:W-:Y:S01]  /*13430*/  FADD.FTZ R3, R177, R46 ;  /* 0x0000002eb1037221 */ /* 0x001fe20000010000 */
[----:B------:R-:W-:Y:S01]  /*13440*/  FADD.FTZ R46, R174, R25 ;  /* 0x00000019ae2e7221 */ /* 0x000fe20000010000 */
[-C--:B------:R-:W-:Y:S01]  /*13450*/  FMUL.FTZ R88, R88, R11.reuse ;  /* 0x0000000b58587220 */ /* 0x080fe20000410000 */
[-C--:B------:R-:W-:Y:S01]  /*13460*/  FMUL.FTZ R89, R89, R11.reuse ;  /* 0x0000000b59597220 */ /* 0x080fe20000410000 */
[----:B------:R-:W-:Y:S01]  /*13470*/  FADD.FTZ R50, R36, R3 ;  /* 0x0000000324327221 */ /* 0x000fe20000010000 */
[-C--:B------:R-:W-:Y:S01]  /*13480*/  FMUL.FTZ R92, R92, R11.reuse ;  /* 0x0000000b5c5c7220 */ /* 0x080fe20000410000 */
[----:B-1----:R-:W-:Y:S01]  /*13490*/  FADD.FTZ R9, R37, R46 ;  /* 0x0000002e25097221 */ /* 0x002fe20000010000 */
[----:B------:R0:W-:Y:S01]  /*134a0*/  @!P1 SYNCS.ARRIVE.TRANS64.RED.A1T0 RZ, [R13+URZ], RZ ;  /* 0x000000ff0dff99a7 */ /* 0x0001e2000810043f */
[----:B------:R-:W-:Y:S01]  /*134b0*/  FADD.FTZ R3, R179, R50 ;  /* 0x00000032b3037221 */ /* 0x000fe20000010000 */
[-C--:B------:R-:W-:Y:S01]  /*134c0*/  FFMA.FTZ R46, R69, R42.reuse, -R52 ;  /* 0x0000002a452e7223 */ /* 0x080fe20000010834 */
        /* <DEDUP_REMOVED lines=9> */
[-C--:B------:R-:W-:Y:S01]  /*13560*/  FMUL.FTZ R100, R100, R11.reuse ;  /* 0x0000000b64647220 */ /* 0x080fe20000410000 */
[----:B------:R-:W-:Y:S01]  /*13570*/  FADD.FTZ R54, R40, R3 ;  /* 0x0000000328367221 */ /* 0x000fe20000010000 */
[-C--:B------:R-:W-:Y:S01]  /*13580*/  FMUL.FTZ R101, R101, R11.reuse ;  /* 0x0000000b65657220 */ /* 0x080fe20000410000 */
        /* <DEDUP_REMOVED lines=13> */
[-CC-:B------:R-:W-:Y:S01]  /*13660*/  FFMA.FTZ R3, R14, R42.reuse, -R52.reuse ;  /* 0x0000002a0e037223 */ /* 0x180fe20000010834 */
[----:B------:R-:W-:Y:S01]  /*13670*/  FADD.FTZ R14, R48, R9 ;  /* 0x00000009300e7221 */ /* 0x000fe20000010000 */
[----:B------:R-:W-:Y:S01]  /*13680*/  FFMA.FTZ R52, R72, R42, -R52 ;  /* 0x0000002a48347223 */ /* 0x000fe20000010834 */
[----:B0-----:R-:W-:Y:S01]  /*13690*/  FADD.FTZ R13, R53, R54 ;  /* 0x00000036350d7221 */ /* 0x001fe20000010000 */
[----:B------:R0:W-:Y:S01]  /*136a0*/  MUFU.EX2 R165, R3 ;  /* 0x0000000300a57308 */ /* 0x0001e20000000800 */
[----:B------:R-:W-:Y:S01]  /*136b0*/  FADD.FTZ R9, R171, R14 ;  /* 0x0000000eab097221 */ /* 0x000fe20000010000 */
[-C--:B------:R-:W-:Y:S01]  /*136c0*/  FMUL.FTZ R112, R112, R11.reuse ;  /* 0x0000000b70707220 */ /* 0x080fe20000410000 */
[----:B------:R-:W-:Y:S01]  /*136d0*/  FADD.FTZ R56, R156, R13 ;  /* 0x0000000d9c387221 */ /* 0x000fe20000010000 */
[-C--:B------:R-:W-:Y:S01]  /*136e0*/  FMUL.FTZ R113, R113, R11.reuse ;  /* 0x0000000b71717220 */ /* 0x080fe20000410000 */
[----:B--2---:R-:W-:Y:S01]  /*136f0*/  FADD.FTZ R54, R8, R9 ;  /* 0x0000000908367221 */ /* 0x004fe20000010000 */
[----:B------:R-:W-:Y:S01]  /*13700*/  FMUL.FTZ R116, R116, R11 ;  /* 0x0000000b74747220 */ /* 0x000fe20000410000 */
[----:B------:R-:W-:Y:S01]  /*13710*/  FADD.FTZ R13, R67, R56 ;  /* 0x00000038430d7221 */ /* 0x000fe20000010000 */
[----:B------:R-:W2:Y:S01]  /*13720*/  MUFU.EX2 R14, R73 ;  /* 0x00000049000e7308 */ /* 0x000ea20000000800 */
[----:B---3--:R-:W-:Y:S01]  /*13730*/  FADD.FTZ R9, R153, R54 ;  /* 0x0000003699097221 */ /* 0x008fe20000010000 */
[----:B----4-:R-:W-:Y:S01]  /*13740*/  F2FP.F16.F32.PACK_AB R153, R10, R153 ;  /* 0x000000990a99723e */ /* 0x010fe200000000ff */
[----:B------:R-:W-:Y:S01]  /*13750*/  FADD.FTZ R56, R158, R13 ;  /* 0x0000000d9e387221 */ /* 0x000fe20000010000 */
[-C--:B------:R-:W-:Y:S01]  /*13760*/  FMUL.FTZ R117, R117, R11.reuse ;  /* 0x0000000b75757220 */ /* 0x080fe20000410000 */
[----:B------:R-:W-:Y:S01]  /*13770*/  FADD.FTZ R54, R10, R9 ;  /* 0x000000090a367221 */ /* 0x000fe20000010000 */
[----:B------:R-:W-:Y:S01]  /*13780*/  FMUL.FTZ R120, R120, R11 ;  /* 0x0000000b78787220 */ /* 0x000fe20000410000 */
[----:B------:R-:W-:Y:S01]  /*13790*/  FADD.FTZ R13, R71, R56 ;  /* 0x00000038470d7221 */ /* 0x000fe20000010000 */
[----:B------:R-:W3:Y:S01]  /*137a0*/  MUFU.EX2 R52, R52 ;  /* 0x0000003400347308 */ /* 0x000ee20000000800 */
[----:B-----5:R-:W-:Y:S01]  /*137b0*/  FADD.FTZ R9, R155, R54 ;  /* 0x000000369b097221 */ /* 0x020fe20000010000 */
[----:B------:R-:W-:Y:S01]  /*137c0*/  F2FP.F16.F32.PACK_AB R155, R0, R155 ;  /* 0x0000009b009b723e */ /* 0x000fe200000000ff */
        /* <DEDUP_REMOVED lines=10> */
[----:B-1----:R-:W-:Y:S01]  /*13870*/  FADD.FTZ R54, R46, R9 ;  /* 0x000000092e367221 */ /* 0x002fe20000010000 */
        /* <DEDUP_REMOVED lines=10> */
[----:B------:R-:W-:Y:S01]  /*13920*/  FMUL.FTZ R141, R141, R11 ;  /* 0x0000000b8d8d7220 */ /* 0x000fe20000410000 */
[----:B0-----:R-:W-:Y:S01]  /*13930*/  FADD.FTZ R3, R161, R54 ;  /* 0x00000036a1037221 */ /* 0x001fe20000010000 */
[----:B--2---:R-:W-:Y:S01]  /*13940*/  F2FP.F16.F32.PACK_AB R161, R14, R161 ;  /* 0x000000a10ea1723e */ /* 0x004fe200000000ff */
[----:B------:R-:W-:Y:S01]  /*13950*/  FADD.FTZ R24, R30, R9 ;  /* 0x000000091e187221 */ /* 0x000fe20000010000 */
[-C--:B------:R-:W-:Y:S01]  /*13960*/  FMUL.FTZ R144, R144, R11.reuse ;  /* 0x0000000b90907220 */ /* 0x080fe20000410000 */
[----:B------:R-:W-:Y:S01]  /*13970*/  FADD.FTZ R20, R14, R3 ;  /* 0x000000030e147221 */ /* 0x000fe20000010000 */
[-C--:B------:R-:W-:Y:S01]  /*13980*/  FMUL.FTZ R145, R145, R11.reuse ;  /* 0x0000000b91917220 */ /* 0x080fe20000410000 */
        /* <DEDUP_REMOVED lines=8> */
[----:B------:R-:W-:Y:S01]  /*13a10*/  FMUL.FTZ R90, R90, R6 ;  /* 0x000000065a5a7220 */ /* 0x000fe20000410000 */
        /* <DEDUP_REMOVED lines=11> */
[-C--:B------:R-:W-:Y:S01]  /*13ad0*/  FMUL.FTZ R95, R95, R6.reuse ;  /* 0x000000065f5f7220 */ /* 0x080fe20000410000 */
[----:B------:R-:W-:Y:S01]  /*13ae0*/  F2FP.F16.F32.PACK_AB R177, R36, R177 ;  /* 0x000000b124b1723e */ /* 0x000fe200000000ff */
[----:B---3--:R-:W-:Y:S01]  /*13af0*/  FADD.FTZ R0, R52, R20 ;  /* 0x0000001434007221 */ /* 0x008fe20000010000 */
        /* <DEDUP_REMOVED lines=39> */
[----:B------:R-:W-:-:S02]  /*13d70*/  IMAD.MOV.U32 R11, RZ, RZ, R35 ;  /* 0x000000ffff0b7224 */ /* 0x000fc400078e0023 */
[----:B------:R-:W-:Y:S01]  /*13d80*/  IMAD.MOV.U32 R10, RZ, RZ, R7 ;  /* 0x000000ffff0a7224 */ /* 0x000fe200078e0007 */
[----:B------:R-:W-:Y:S06]  /*13d90*/  @P2 BRA `(.L_x_7944) ;  /* 0xffffffcc00582947 */ /* 0x000fec000383ffff */
.L_x_7934:
[----:B------:R-:W-:-:S13]  /*13da0*/  ISETP.GE.AND P2, PT, R12, RZ, PT ;  /* 0x000000ff0c00720c */ /* 0x000fda0003f46270 */
[----:B------:R-:W-:Y:S05]  /*13db0*/  @!P2 BRA `(.L_x_7945) ;  /* 0x000000280084a947 */ /* 0x000fea0003800000 */
[----:B------:R-:W-:Y:S01]  /*13dc0*/  IMAD.MOV.U32 R5, RZ, RZ, R7 ;  /* 0x000000ffff057224 */ /* 0x000fe200078e0007 */
[----:B------:R-:W-:Y:S01]  /*13dd0*/  MOV R10, R35 ;  /* 0x00000023000a7202 */ /* 0x000fe20000000f00 */
[----:B------:R-:W-:Y:S02]  /*13de0*/  IMAD.MOV.U32 R13, RZ, RZ, R190 ;  /* 0x000000ffff0d7224 */ /* 0x000fe400078e00be */
[----:B------:R-:W-:-:S07]  /*13df0*/  IMAD.MOV.U32 R11, RZ, RZ, R185 ;  /* 0x000000ffff0b7224 */ /* 0x000fce00078e00b9 */
.L_x_7955:
        /* <DEDUP_REMOVED lines=10> */
.L_x_7947:
[----:B------:R-:W-:Y:S02]  /*13ea0*/  LEA R6, R185, R2, 0x3 ;  /* 0x00000002b9067211 */ /* 0x000fe400078e18ff */
[----:B------:R-:W-:-:S04]  /*13eb0*/  SHF.L.U32 R7, R190, 0x1f, RZ ;  /* 0x0000001fbe077819 */ /* 0x000fc800000006ff */
[----:B------:R0:W1:Y:S01]  /*13ec0*/  SYNCS.PHASECHK.TRANS64.TRYWAIT P3, [R6+URZ+0x28830], R7 ;  /* 0x02883007060075a7 */ /* 0x000062000806017f */
[----:B------:R-:W-:Y:S05]  /*13ed0*/  @!P0 BRA `(.L_x_7948) ;  /* 0x0000000000048947 */ /* 0x000fea0003800000 */
[----:B------:R-:W-:Y:S01]  /*13ee0*/  BPT.TRAP 0x1 ;  /* 0x000000040000795c */ /* 0x000fe20000300000 */
.L_x_7948:
[----:B------:R-:W-:Y:S04]  /*13ef0*/  BSSY B0, `(.L_x_7946) ;  /* 0x0000004000007945 */ /* 0x000fe80003800000 */
[----:B-1----:R-:W-:Y:S05]  /*13f00*/  @P3 BRA `(.L_x_7949) ;  /* 0x0000000000083947 */ /* 0x002fea0003800000 */
[----:B------:R-:W1:Y:S02]  /*13f10*/  SYNCS.PHASECHK.TRANS64.TRYWAIT P3, [R6+URZ+0x28830], R7 ;  /* 0x02883007060075a7 */ /* 0x000e64000806017f */
[----:B-1----:R-:W-:Y:S05]  /*13f20*/  @!P3 BRA `(.L_x_7950) ;  /* 0x000000c400a8b947 */ /* 0x002fea0003800000 */
.L_x_7949:
[----:B------:R-:W-:Y:S05]  /*13f30*/  BSYNC B0 ;  /* 0x0000000000007941 */ /* 0x000fea0003800000 */
.L_x_7946:
        /* <DEDUP_REMOVED lines=16> */
[----:B------:R-:W-:Y:S01]  /*14040*/  VIADD R7, R8, 0x8 ;  /* 0x0000000808077836 */ /* 0x000fe20000000000 */
[----:B------:R-:W-:Y:S02]  /*14050*/  IADD3 R8, R6, 0x2, RZ ;  /* 0x0000000206087810 */ /* 0x000fe40007ffe0ff */
[----:B------:R-:W-:Y:S01]  /*14060*/  R2UR UR27, R9 ;  /* 0x00000000091b72ca */ /* 0x000fe200000e0000 */
[----:B------:R-:W-:Y:S01]  /*14070*/  IMAD.MOV.U32 R9, RZ, RZ, 0x40000040 ;  /* 0x40000040ff097424 */ /* 0x000fe200078e00ff */
[----:B------:R0:W-:Y:S01]  /*14080*/  BAR.SYNC.DEFER_BLOCKING R7, 0x100 ;  /* 0x000400070000751d */ /* 0x0001e20000010000 */
[----:B------:R-:W-:Y:S01]  /*14090*/  R2UR UR10, R8 ;  /* 0x00000000080a72ca */ /* 0x000fe200000e0000 */
[----:B------:R-:W-:-:S02]  /*140a0*/  VIADD R8, R6, 0x4 ;  /* 0x0000000406087836 */ /* 0x000fc40000000000 */
[----:B------:R-:W-:-:S03]  /*140b0*/  R2UR UR31, R9 ;  /* 0x00000000091f72ca */ /* 0x000fc600000e0000 */
[----:B------:R-:W-:Y:S01]  /*140c0*/  R2UR UR14, R8 ;  /* 0x00000000080e72ca */ /* 0x000fe200000e0000 */
[----:B0-----:R-:W-:Y:S01]  /*140d0*/  IMAD.MOV.U32 R7, RZ, RZ, 0x40000040 ;  /* 0x40000040ff077424 */ /* 0x001fe200078e00ff */
[----:B------:R-:W-:-:S04]  /*140e0*/  IADD3 R8, R6, 0x6, RZ ;  /* 0x0000000606087810 */ /* 0x000fc80007ffe0ff */
[----:B------:R-:W-:Y:S01]  /*140f0*/  R2UR UR18, R8 ;  /* 0x00000000081272ca */ /* 0x000fe200000e0000 */
[----:B------:R-:W-:Y:S01]  /*14100*/  VIADD R8, R6, 0x400 ;  /* 0x0000040006087836 */ /* 0x000fe20000000000 */
[----:B------:R-:W-:-:S04]  /*14110*/  R2UR UR35, R7 ;  /* 0x00000000072372ca */ /* 0x000fc800000e0000 */
[----:B------:R-:W-:Y:S02]  /*14120*/  R2UR UR22, R8 ;  /* 0x00000000081672ca */ /* 0x000fe400000e0000 */
[----:B------:R-:W-:Y:S01]  /*14130*/  IADD3 R8, R6, 0x402, RZ ;  /* 0x0000040206087810 */ /* 0x000fe20007ffe0ff */
[----:B------:R-:W-:-:S03]  /*14140*/  WARPGROUP.ARRIVE ;  /* 0x00000000000079c5 */ /* 0x000fc60000000000 */
[----:B------:R-:W-:Y:S01]  /*14150*/  R2UR UR26, R8 ;  /* 0x00000000081a72ca */ /* 0x000fe200000e0000 */
[C---:B------:R-:W-:Y:S01]  /*14160*/  VIADD R8, R6.reuse, 0x404 ;  /* 0x0000040406087836 */ /* 0x040fe20000000000 */
[----:B------:R-:W-:Y:S01]  /*14170*/  IADD3 R6, R6, 0x406, RZ ;  /* 0x0000040606067810 */ /* 0x000fe20007ffe0ff */
[----:B------:R-:W-:Y:S03]  /*14180*/  HGMMA.64x128x16.F32 R24, gdesc[UR44], RZ, !UPT, gsb0 ;  /* 0x01e000002c1879f0 */ /* 0x000fe6000c0008ff */
        /* <DEDUP_REMOVED lines=27> */
.L_x_7952:
[----:B------:R-:W-:Y:S01]  /*14340*/  SHF.L.U32 R6, R13, 0x1f, RZ ;  /* 0x0000001f0d067819 */ /* 0x000fe200000006ff */
[----:B------:R-:W-:-:S04]  /*14350*/  IMAD R7, R11, 0x8, R2 ;  /* 0x000000080b077824 */ /* 0x000fc800078e0202 */
[----:B------:R0:W1:Y:S01]  /*14360*/  SYNCS.PHASECHK.TRANS64.TRYWAIT P2, [R7+URZ+0x28850], R6 ;  /* 0x02885006070075a7 */ /* 0x000062000804017f */
[----:B------:R-:W-:Y:S05]  /*14370*/  @!P0 BRA `(.L_x_7953) ;  /* 0x0000000000048947 */ /* 0x000fea0003800000 */
[----:B------:R-:W-:Y:S01]  /*14380*/  BPT.TRAP 0x1 ;  /* 0x000000040000795c */ /* 0x000fe20000300000 */
.L_x_7953:
[----:B-1----:R-:W-:Y:S05]  /*14390*/  @P2 BRA `(.L_x_7951) ;  /* 0x0000000000082947 */ /* 0x002fea0003800000 */
[----:B------:R-:W1:Y:S02]  /*143a0*/  SYNCS.PHASECHK.TRANS64.TRYWAIT P2, [R7+URZ+0x28850], R6 ;  /* 0x02885006070075a7 */ /* 0x000e64000804017f */
[----:B-1----:R-:W-:Y:S05]  /*143b0*/  @!P2 BRA `(.L_x_7954) ;  /* 0x000000c00098a947 */ /* 0x002fea0003800000 */
.L_x_7951:
[----:B01----:R-:W-:Y:S01]  /*143c0*/  VIADD R6, R2, 0x400 ;  /* 0x0000040002067836 */ /* 0x003fe20000000000 */
[----:B------:R-:W-:Y:S05]  /*143d0*/  WARPSYNC.ALL ;  /* 0x0000000000007948 */ /* 0x000fea0003800000 */
[----:B------:R-:W-:Y:S01]  /*143e0*/  SHF.R.U32.HI R6, RZ, 0x4, R6 ;  /* 0x00000004ff067819 */ /* 0x000fe20000011606 */
[----:B------:R-:W-:Y:S01]  /*143f0*/  IMAD.MOV.U32 R7, RZ, RZ, 0x40000040 ;  /* 0x40000040ff077424 */ /* 0x000fe200078e00ff */
[----:B------:R-:W-:Y:S01]  /*14400*/  WARPGROUP.ARRIVE ;  /* 0x00000000000079c5 */ /* 0x000fe20000000000 */
[----:B------:R-:W-:Y:S01]  /*14410*/  IMAD.MOV.U32 R9, RZ, RZ, 0x40000040 ;  /* 0x40000040ff097424 */ /* 0x000fe200078e00ff */
[----:B------:R-:W-:Y:S01]  /*14420*/  LOP3.LUT R6, R6, 0x3fff, RZ, 0xc0, !PT ;  /* 0x00003fff06067812 */ /* 0x000fe200078ec0ff */
[----:B------:R-:W-:Y:S01]  /*14430*/  FMUL.FTZ R13, R24, UR6 ;  /* 0x00000006180d7c20 */ /* 0x000fe20008410000 */
[----:B------:R-:W-:Y:S01]  /*14440*/  R2UR UR11, R7 ;  /* 0x00000000070b72ca */ /* 0x000fe200000e0000 */
[----:B------:R-:W-:Y:S01]  /*14450*/  FMUL.FTZ R7, R25, UR6 ;  /* 0x0000000619077c20 */ /* 0x000fe20008410000 */
[----:B------:R-:W-:Y:S01]  /*14460*/  LOP3.LUT R6, R6, 0x4000000, RZ, 0xfc, !PT ;  /* 0x0400000006067812 */ /* 0x000fe200078efcff */
[----:B------:R-:W-:Y:S01]  /*14470*/  FMUL.FTZ R20, R28, UR6 ;  /* 0x000000061c147c20 */ /* 0x000fe20008410000 */
[----:B------:R-:W-:Y:S01]  /*14480*/  FMUL.FTZ R25, R31, UR6 ;  /* 0x000000061f197c20 */ /* 0x000fe20008410000 */
[----:B------:R-:W0:Y:S01]  /*14490*/  MUFU.TANH R13, R13 ;  /* 0x0000000d000d7308 */ /* 0x000e220000002400 */
[----:B------:R-:W-:Y:S01]  /*144a0*/  LEA R6, R11, R6, 0xb ;  /* 0x000000060b067211 */ /* 0x000fe200078e58ff */
[----:B------:R-:W-:Y:S01]  /*144b0*/  FMUL.FTZ R31, R37, UR6 ;  /* 0x00000006251f7c20 */ /* 0x000fe20008410000 */
[----:B------:R-:W-:Y:S01]  /*144c0*/  FMUL.FTZ R37, R40, UR6 ;  /* 0x0000000628257c20 */ /* 0x000fe20008410000 */
[----:B------:R-:W-:Y:S01]  /*144d0*/  FMUL.FTZ R21, R29, UR6 ;  /* 0x000000061d157c20 */ /* 0x000fe20008410000 */
[C---:B------:R-:W-:Y:S01]  /*144e0*/  R2UR UR10, R6.reuse ;  /* 0x00000000060a72ca */ /* 0x040fe200000e0000 */
[----:B------:R-:W-:-:S02]  /*144f0*/  VIADD R8, R6, 0x80 ;  /* 0x0000008006087836 */ /* 0x000fc40000000000 */
        /* <DEDUP_REMOVED lines=11> */
[----:B------:R-:W-:Y:S01]  /*145b0*/  HGMMA.64x128x16.F32 R88, R180, gdesc[UR8].tnspB, R88, gsb0 ;  /* 0x41e00008b4587df0 */ /* 0x000fe20008000858 */
[----:B------:R-:W-:Y:S01]  /*145c0*/  R2UR UR10, R8 ;  /* 0x00000000080a72ca */ /* 0x000fe200000e0000 */
[----:B------:R-:W-:Y:S01]  /*145d0*/  FMUL.FTZ R235, R56, UR6 ;  /* 0x0000000638eb7c20 */ /* 0x000fe20008410000 */
[----:B------:R-:W-:Y:S01]  /*145e0*/  R2UR UR11, R9 ;  /* 0x00000000090b72ca */ /* 0x000fe200000e0000 */
[----:B------:R-:W-:Y:S01]  /*145f0*/  FMUL.FTZ R237, R57, UR6 ;  /* 0x0000000639ed7c20 */ /* 0x000fe20008410000 */
[----:B0-----:R-:W-:Y:S01]  /*14600*/  FMNMX.FTZ R8, R13, R10, !PT ;  /* 0x0000000a0d087209 */ /* 0x001fe20007810000 */
[----:B------:R-:W0:Y:S01]  /*14610*/  MUFU.TANH R21, R21 ;  /* 0x0000001500157308 */ /* 0x000e220000002400 */
[----:B------:R-:W-:Y:S01]  /*14620*/  FMUL.FTZ R28, R34, UR6 ;  /* 0x00000006221c7c20 */ /* 0x000fe20008410000 */
[----:B------:R-:W-:Y:S01]  /*14630*/  FMUL.FTZ R34, R60, UR6 ;  /* 0x000000063c227c20 */ /* 0x000fe20008410000 */
[----:B-1----:R-:W-:Y:S01]  /*14640*/  FMNMX.FTZ R9, R7, R8, !PT ;  /* 0x0000000807097209 */ /* 0x002fe20007810000 */
[----:B------:R-:W-:Y:S01]  /*14650*/  FMUL.FTZ R36, R61, UR6 ;  /* 0x000000063d247c20 */ /* 0x000fe20008410000 */
[----:B------:R-:W-:Y:S01]  /*14660*/  IADD3 R8, R6, 0x100, RZ ;  /* 0x0000010006087810 */ /* 0x000fe20007ffe0ff */
[----:B------:R-:W-:Y:S01]  /*14670*/  FMUL.FTZ R32, R38, UR6 ;  /* 0x0000000626207c20 */ /* 0x000fe20008410000 */
[----:B------:R-:W-:Y:S01]  /*14680*/  FMUL.FTZ R38, R64, UR6 ;  /* 0x0000000640267c20 */ /* 0x000fe20008410000 */
[----:B------:R-:W1:Y:S01]  /*14690*/  MUFU.TANH R26, R26 ;  /* 0x0000001a001a7308 */ /* 0x000e620000002400 */
[----:B--2---:R-:W-:Y:S01]  /*146a0*/  FMNMX.FTZ R40, R20, R9, !PT ;  /* 0x0000000914287209 */ /* 0x004fe20007810000 */
[----:B------:R-:W-:-:S02]  /*146b0*/  IMAD.MOV.U32 R9, RZ, RZ, 0x40000040 ;  /* 0x40000040ff097424 */ /* 0x000fc400078e00ff */
[----:B------:R-:W-:Y:S01]  /*146c0*/  FMUL.FTZ R65, R65, UR6 ;  /* 0x0000000641417c20 */ /* 0x000fe20008410000 */
[----:B------:R-:W-:Y:S01]  /*146d0*/  FMUL.FTZ R69, R69, UR6 ;  /* 0x0000000645457c20 */ /* 0x000fe20008410000 */
[----:B------:R-:W-:Y:S01]  /*146e0*/  FMUL.FTZ R73, R73, UR6 ;  /* 0x0000000649497c20 */ /* 0x000fe20008410000 */
[----:B------:R-:W-:Y:S01]  /*146f0*/  FMUL.FTZ R29, R35, UR6 ;  /* 0x00000006231d7c20 */ /* 0x000fe20008410000 */
[----:B------:R-:W-:Y:S01]  /*14700*/  FMUL.FTZ R33, R39, UR6 ;  /* 0x0000000627217c20 */ /* 0x000fe20008410000 */
[----:B------:R-:W2:Y:S01]  /*14710*/  MUFU.TANH R27, R27 ;  /* 0x0000001b001b7308 */ /* 0x000ea20000002400 */
[----:B------:R-:W-:Y:S01]  /*14720*/  FMUL.FTZ R39, R42, UR6 ;  /* 0x000000062a277c20 */ /* 0x000fe20008410000 */
[----:B------:R-:W-:Y:S01]  /*14730*/  MOV R42, UR4 ;  /* 0x00000004002a7c02 */ /* 0x000fe20008000f00 */
        /* <DEDUP_REMOVED lines=19> */
[----:B------:R-:W5:Y:S01]  /*14870*/  S2R R194, SR_TID.X ;  /* 0x0000000000c27919 */ /* 0x000f620000002100 */
[C---:B------:R-:W-:Y:S01]  /*14880*/  ISETP.GT.AND P2, PT, R12.reuse, RZ, PT ;  /* 0x000000ff0c00720c */ /* 0x040fe20003f44270 */
[----:B------:R-:W4:Y:S01]  /*14890*/  MUFU.TANH R37, R37 ;  /* 0x0000002500257308 */ /* 0x000f220000002400 */
[----:B------:R-:W-:-:S07]  /*148a0*/  VIADD R12, R12, 0xffffffff ;  /* 0xffffffff0c0c7836 */ /* 0x000fce0000000000 */
[----:B------:R-:W4:Y:S08]  /*148b0*/  MUFU.TANH R41, R41 ;  /* 0x0000002900297308 */ /* 0x000f300000002400 */
[----:B------:R-:W-:Y:S08]  /*148c0*/  MUFU.TANH R193, R193 ;  /* 0x000000c100c17308 */ /* 0x000ff00000002400 */
[----:B------:R-:W-:Y:S01]  /*148d0*/  MUFU.TANH R195, R195 ;  /* 0x000000c300c37308 */ /* 0x000fe20000002400 */
[----:B-----5:R-:W-:-:S07]  /*148e0*/  SHF.R.U32.HI R194, RZ, 0x7, R194 ;  /* 0x00000007ffc27819 */ /* 0x020fce00000116c2 */
        /* <DEDUP_REMOVED lines=16> */
[----:B------:R-:W-:Y:S01]  /*149f0*/  R2UR UR10, R8 ;  /* 0x00000000080a72ca */ /* 0x000fe200000e0000 */
[----:B------:R-:W5:Y:S01]  /*14a00*/  MUFU.TANH R181, R181 ;  /* 0x000000b500b57308 */ /* 0x000f620000002400 */
[----:B------:R-:W-:Y:S01]  /*14a10*/  R2UR UR11, R9 ;  /* 0x00000000090b72ca */ /* 0x000fe200000e0000 */
[----:B------:R-:W-:Y:S01]  /*14a20*/  FMUL.FTZ R77, R81, UR6 ;  /* 0x00000006514d7c20 */ /* 0x000fe20008410000 */
[----:B0-----:R-:W-:Y:S01]  /*14a30*/  FMNMX.FTZ R9, R21, R40, !PT ;  /* 0x0000002815097209 */ /* 0x001fe20007810000 */
[----:B------:R-:W-:Y:S01]  /*14a40*/  FMUL.FTZ R40, R76, UR6 ;  /* 0x000000064c287c20 */ /* 0x000fe20008410000 */
[----:B------:R-:W-:Y:S01]  /*14a50*/  FMUL.FTZ R81, R85, UR6 ;  /* 0x0000000655517c20 */ /* 0x000fe20008410000 */
[----:B------:R-:W-:Y:S01]  /*14a60*/  FMUL.FTZ R85, R66, UR6 ;  /* 0x0000000642557c20 */ /* 0x000fe20008410000 */
[----:B-1----:R-:W-:Y:S01]  /*14a70*/  FMNMX.FTZ R8, R26, R9, !PT ;  /* 0x000000091a087209 */ /* 0x002fe20007810000 */
[----:B------:R-:W0:Y:S03]  /*14a80*/  MUFU.TANH R183, R183 ;  /* 0x000000b700b77308 */ /* 0x000e260000002400 */
[----:B--2---:R-:W-:-:S04]  /*14a90*/  FMNMX.FTZ R9, R27, R8, !PT ;  /* 0x000000081b097209 */ /* 0x004fc80007810000 */
[----:B---3--:R-:W-:Y:S01]  /*14aa0*/  FMNMX.FTZ R8, R30, R9, !PT ;  /* 0x000000091e087209 */ /* 0x008fe20007810000 */
[----:B------:R-:W-:Y:S03]  /*14ab0*/  MUFU.TANH R40, R40 ;  /* 0x0000002800287308 */ /* 0x000fe60000002400 */
[----:B----4-:R-:W-:-:S04]  /*14ac0*/  FMNMX.FTZ R8, R31, R8, !PT ;  /* 0x000000081f087209 */ /* 0x010fc80007810000 */
[----:B------:R-:W-:Y:S01]  /*14ad0*/  FMNMX.FTZ R8, R37, R8, !PT ;  /* 0x0000000825087209 */ /* 0x000fe20007810000 */
[----:B------:R-:W-:Y:S03]  /*14ae0*/  MUFU.TANH R44, R44 ;  /* 0x0000002c002c7308 */ /* 0x000fe60000002400 */
[----:B------:R-:W-:-:S04]  /*14af0*/  FMNMX.FTZ R8, R41, R8, !PT ;  /* 0x0000000829087209 */ /* 0x000fc80007810000 */
[----:B-----5:R-:W-:Y:S01]  /*14b00*/  FMNMX.FTZ R8, R181, R8, !PT ;  /* 0x00000008b5087209 */ /* 0x020fe20007810000 */
[----:B------:R-:W-:Y:S03]  /*14b10*/  MUFU.TANH R46, R46 ;  /* 0x0000002e002e7308 */ /* 0x000fe60000002400 */
[----:B0-----:R-:W-:-:S05]  /*14b20*/  FMNMX.FTZ R8, R183, R8, !PT ;  /* 0x00000008b7087209 */ /* 0x001fca0007810000 */
        /* <DEDUP_REMOVED lines=21> */
[----:B------:R-:W-:-:S06]  /*14c80*/  FMUL.FTZ R50, R78, UR6 ;  /* 0x000000064e327c20 */ /* 0x000fcc0008410000 */
[----:B------:R-:W0:Y:S08]  /*14c90*/  MUFU.TANH R177, R177 ;  /* 0x000000b100b17308 */ /* 0x000e300000002400 */
[----:B------:R-:W1:Y:S08]  /*14ca0*/  MUFU.TANH R179, R179 ;  /* 0x000000b300b37308 */ /* 0x000e700000002400 */
[----:B------:R-:W-:Y:S01]  /*14cb0*/  MUFU.TANH R48, R48 ;  /* 0x0000003000307308 */ /* 0x000fe20000002400 */
[----:B0-----:R-:W-:-:S07]  /*14cc0*/  FMNMX.FTZ R8, R177, R8, !PT ;  /* 0x00000008b1087209 */ /* 0x001fce0007810000 */
        /* <DEDUP_REMOVED lines=13> */
[----:B------:R-:W-:-:S07]  /*14da0*/  FMNMX.FTZ R8, R65, R8, !PT ;  /* 0x0000000841087209 */ /* 0x000fce0007810000 */
        /* <DEDUP_REMOVED lines=10> */
[----:B------:R-:W-:Y:S01]  /*14e50*/  FMUL.FTZ R173, R68, UR6 ;  /* 0x0000000644ad7c20 */ /* 0x000fe20008410000 */
[----:B------:R-:W-:Y:S01]  /*14e60*/  FMUL.FTZ R175, R72, UR6 ;  /* 0x0000000648af7c20 */ /* 0x000fe20008410000 */
[----:B------:R-:W-:-:S03]  /*14e70*/  WARPGROUP.ARRIVE ;  /* 0x00000000000079c5 */ /* 0x000fc60000000000 */
[----:B------:R-:W-:Y:S08]  /*14e80*/  MUFU.TANH R52, R52 ;  /* 0x0000003400347308 */ /* 0x000ff00000002400 */
[----:B------:R-:W0:Y:S08]  /*14e90*/  MUFU.TANH R173, R173 ;  /* 0x000000ad00ad7308 */ /* 0x000e300000002400 */
[----:B------:R-:W1:Y:S08]  /*14ea0*/  MUFU.TANH R175, R175 ;  /* 0x000000af00af7308 */ /* 0x000e700000002400 */
[----:B------:R-:W-:Y:S01]  /*14eb0*/  MUFU.TANH R83, R83 ;  /* 0x0000005300537308 */ /* 0x000fe20000002400 */
[----:B0-----:R-:W-:-:S04]  /*14ec0*/  FMNMX.FTZ R8, R173, R8, !PT ;  /* 0x00000008ad087209 */ /* 0x001fc80007810000 */
[----:B------:R-:W-:-:S03]  /*14ed0*/  FMNMX.FTZ R8, R69, R8, !PT ;  /* 0x0000000845087209 */ /* 0x000fc60007810000 */
[----:B------:R-:W-:Y:S01]  /*14ee0*/  MUFU.TANH R54, R54 ;  /* 0x0000003600367308 */ /* 0x000fe20000002400 */
[----:B-1----:R-:W-:-:S04]  /*14ef0*/  FMNMX.FTZ R8, R175, R8, !PT ;  /* 0x00000008af087209 */ /* 0x002fc80007810000 */
[----:B------:R-:W-:Y:S01]  /*14f00*/  FMNMX.FTZ R9, R73, R8, !PT ;  /* 0x0000000849097209 */ /* 0x000fe20007810000 */
[----:B------:R-:W-:Y:S02]  /*14f10*/  VIADD R8, R6, 0x180 ;  /* 0x0000018006087836 */ /* 0x000fe40000000000 */
[----:B------:R-:W-:Y:S01]  /*14f20*/  MUFU.TANH R87, R87 ;  /* 0x0000005700577308 */ /* 0x000fe20000002400 */
[----:B------:R-:W-:Y:S01]  /*14f30*/  FMNMX.FTZ R35, R40, R9, !PT ;  /* 0x0000000928237209 */ /* 0x000fe20007810000 */
[----:B------:R-:W-:Y:S01]  /*14f40*/  IMAD.MOV.U32 R9, RZ, RZ, 0x40000040 ;  /* 0x40000040ff097424 */ /* 0x000fe200078e00ff */
[----:B------:R-:W-:Y:S02]  /*14f50*/  R2UR UR10, R8 ;  /* 0x00000000080a72ca */ /* 0x000fe400000e0000 */
[----:B------:R-:W-:Y:S02]  /*14f60*/  FMNMX.FTZ R35, R44, R35, !PT ;  /* 0x000000232c237209 */ /* 0x000fe40007810000 */
[----:B------:R-:W-:-:S02]  /*14f70*/  R2UR UR11, R9 ;  /* 0x00000000090b72ca */ /* 0x000fc400000e0000 */
[----:B------:R-:W-:-:S04]  /*14f80*/  FMNMX.FTZ R8, R46, R35, !PT ;  /* 0x000000232e087209 */ /* 0x000fc80007810000 */
[----:B------:R-:W-:-:S04]  /*14f90*/  FMNMX.FTZ R9, R77, R8, !PT ;  /* 0x000000084d097209 */ /* 0x000fc80007810000 */
[----:B------:R-:W-:-:S03]  /*14fa0*/  FMNMX.FTZ R8, R48, R9, !PT ;  /* 0x0000000930087209 */ /* 0x000fc60007810000 */
[----:B------:R-:W-:Y:S01]  /*14fb0*/  HGMMA.64x128x16.F32 R88, R168, gdesc[UR8].tnspB, R88, gsb0 ;  /* 0x41e00008a8587df0 */ /* 0x000fe20008000858 */
[----:B------:R-:W-:-:S05]  /*14fc0*/  FMNMX.FTZ R8, R81, R8, !PT ;  /* 0x0000000851087209 */ /* 0x000fca0007810000 */
[----:B------:R-:W0:Y:S02]  /*14fd0*/  SHFL.BFLY PT, R9, R8, 0x2, 0x1f ;  /* 0x0c401f0008097f89 */ /* 0x000e2400000e0000 */
[----:B0-----:R-:W-:-:S05]  /*14fe0*/  FMNMX.FTZ R9, R8, R9, !PT ;  /* 0x0000000908097209 */ /* 0x001fca0007810000 */
[----:B------:R-:W0:Y:S02]  /*14ff0*/  SHFL.BFLY PT, R8, R9, 0x1, 0x1f ;  /* 0x0c201f0009087f89 */ /* 0x000e2400000e0000 */
[----:B0-----:R-:W-:Y:S01]  /*15000*/  FMNMX.FTZ R35, R9, R8, !PT ;  /* 0x0000000809237209 */ /* 0x001fe20007810000 */
[----:B------:R-:W-:-:S04]  /*15010*/  VIADD R8, R6, 0x200 ;  /* 0x0000020006087836 */ /* 0x000fc80000000000 */
[C---:B------:R-:W-:Y:S01]  /*15020*/  FADD.FTZ R9, -R35.reuse, R10 ;  /* 0x0000000a23097221 */ /* 0x040fe20000010100 */
[----:B------:R-:W-:Y:S01]  /*15030*/  R2UR UR10, R8 ;  /* 0x00000000080a72ca */ /* 0x000fe200000e0000 */
[-C--:B------:R-:W-:Y:S01]  /*15040*/  FMUL.FTZ R56, R35, R42.reuse ;  /* 0x0000002a23387220 */ /* 0x080fe20000410000 */
[----:B------:R-:W-:Y:S01]  /*15050*/  FMNMX.FTZ R8, R14, R5, !PT ;  /* 0x000000050e087209 */ /* 0x000fe20007810000 */
[-C--:B------:R-:W-:Y:S01]  /*15060*/  FMUL.FTZ R10, R9, R42.reuse ;  /* 0x0000002a090a7220 */ /* 0x080fe20000410000 */
[----:B------:R-:W-:Y:S02]  /*15070*/  IMAD.MOV.U32 R9, RZ, RZ, 0x40000040 ;  /* 0x40000040ff097424 */ /* 0x000fe400078e00ff */
[--C-:B------:R-:W-:Y:S01]  /*15080*/  FFMA.FTZ R180, R7, R42, -R56.reuse ;  /* 0x0000002a07b47223 */ /* 0x100fe20000010838 */
[----:B------:R-:W-:Y:S01]  /*15090*/  FMNMX.FTZ R7, R15, R8, !PT ;  /* 0x000000080f077209 */ /* 0x000fe20007810000 */
[-CC-:B------:R-:W-:Y:S01]  /*150a0*/  FFMA.FTZ R182, R20, R42.reuse, -R56.reuse ;  /* 0x0000002a14b67223 */ /* 0x180fe20000010838 */
[-CC-:B------:R-:W-:Y:S01]  /*150b0*/  FFMA.FTZ R176, R26, R42.reuse, -R56.reuse ;  /* 0x0000002a1ab07223 */ /* 0x180fe20000010838 */
[----:B------:R-:W-:Y:S01]  /*150c0*/  R2UR UR11, R9 ;  /* 0x00000000090b72ca */ /* 0x000fe200000e0000 */
[-CC-:B------:R-:W-:Y:S01]  /*150d0*/  FFMA.FTZ R178, R30, R42.reuse, -R56.reuse ;  /* 0x0000002a1eb27223 */ /* 0x180fe20000010838 */
[----:B------:R-:W-:Y:S01]  /*150e0*/  FMNMX.FTZ R8, R24, R7, !PT ;  /* 0x0000000718087209 */ /* 0x000fe20007810000 */
[-CC-:B------:R-:W-:Y:S01]  /*150f0*/  FFMA.FTZ R172, R37, R42.reuse, -R56.reuse ;  /* 0x0000002a25ac7223 */ /* 0x180fe20000010838 */
[----:B------:R-:W-:Y:S01]  /*15100*/  MOV R9, 0x40000040 ;  /* 0x4000004000097802 */ /* 0x000fe20000000f00 */
        /* <DEDUP_REMOVED lines=14> */
[----:B------:R-:W0:Y:S02]  /*151f0*/  MUFU.EX2 R13, R13 ;  /* 0x0000000d000d7308 */ /* 0x000e240000000800 */
[----:B------:R-:W-:-:S04]  /*15200*/  FMNMX.FTZ R8, R39, R8, !PT ;  /* 0x0000000827087209 */ /* 0x000fc80007810000 */
[----:B------:R-:W-:Y:S02]  /*15210*/  FMNMX.FTZ R8, R43, R8, !PT ;  /* 0x000000082b087209 */ /* 0x000fe40007810000 */
[----:B------:R-:W1:Y:S02]  /*15220*/  MUFU.EX2 R180, R180 ;  /* 0x000000b400b47308 */ /* 0x000e640000000800 */
[----:B------:R-:W-:-:S04]  /*15230*/  FMNMX.FTZ R8, R45, R8, !PT ;  /* 0x000000082d087209 */ /* 0x000fc80007810000 */
[----:B------:R-:W-:Y:S02]  /*15240*/  FMNMX.FTZ R8, R47, R8, !PT ;  /* 0x000000082f087209 */ /* 0x000fe40007810000 */
[----:B------:R-:W-:Y:S01]  /*15250*/  MUFU.EX2 R182, R182 ;  /* 0x000000b600b67308 */ /* 0x000fe20000000800 */
[----:B0-----:R-:W-:Y:S01]  /*15260*/  FFMA.FTZ R3, R10, R3, R13 ;  /* 0x000000030a037223 */ /* 0x001fe2000001000d */
[----:B------:R-:W-:-:S04]  /*15270*/  FMNMX.FTZ R8, R49, R8, !PT ;  /* 0x0000000831087209 */ /* 0x000fc80007810000 */
[----:B------:R-:W-:Y:S02]  /*15280*/  FMNMX.FTZ R8, R51, R8, !PT ;  /* 0x0000000833087209 */ /* 0x000fe40007810000 */
[----:B------:R-:W-:Y:S01]  /*15290*/  MUFU.EX2 R21, R21 ;  /* 0x0000001500157308 */ /* 0x000fe20000000800 */
[C---:B-1----:R-:W-:Y:S01]  /*152a0*/  FADD.FTZ R3, R180.reuse, R3 ;  /* 0x00000003b4037221 */ /* 0x042fe20000010000 */
[----:B------:R-:W-:Y:S02]  /*152b0*/  FMNMX.FTZ R8, R53, R8, !PT ;  /* 0x0000000835087209 */ /* 0x000fe40007810000 */
[----:B------:R-:W-:Y:S02]  /*152c0*/  F2FP.F16.F32.PACK_AB R180, R180, R13 ;  /* 0x0000000db4b4723e */ /* 0x000fe400000000ff */
[----:B------:R-:W-:Y:S02]  /*152d0*/  FMNMX.FTZ R8, R55, R8, !PT ;  /* 0x0000000837087209 */ /* 0x000fe40007810000 */
[----:B------:R-:W-:Y:S02]  /*152e0*/  MUFU.EX2 R176, R176 ;  /* 0x000000b000b07308 */ /* 0x000fe40000000800 */
[----:B------:R-:W-:-:S04]  /*152f0*/  FMNMX.FTZ R8, R57, R8, !PT ;  /* 0x0000000839087209 */ /* 0x000fc80007810000 */
[----:B------:R-:W-:Y:S01]  /*15300*/  FMNMX.FTZ R20, R59, R8, !PT ;  /* 0x000000083b147209 */ /* 0x000fe20007810000 */
[----:B------:R-:W-:Y:S01]  /*15310*/  VIADD R8, R6, 0x280 ;  /* 0x0000028006087836 */ /* 0x000fe20000000000 */
[----:B------:R-:W-:Y:S02]  /*15320*/  MUFU.EX2 R178, R178 ;  /* 0x000000b200b27308 */ /* 0x000fe40000000800 */
[----:B------:R-:W-:Y:S01]  /*15330*/  FMNMX.FTZ R20, R61, R20, !PT ;  /* 0x000000143d147209 */ /* 0x000fe20007810000 */
[----:B------:R-:W-:Y:S02]  /*15340*/  WARPGROUP.DEPBAR.LE gsb0, 0x0 ;  /* 0x00008000000079c5 */ /* 0x000fe40000010000 */
[----:B------:R-:W-:Y:S01]  /*15350*/  WARPGROUP.ARRIVE ;  /* 0x00000000000079c5 */ /* 0x000fe20000000000 */
[----:B------:R-:W-:Y:S01]  /*15360*/  FMUL.FTZ R169, R70, UR6 ;  /* 0x0000000646a97c20 */ /* 0x000fe20008410000 */
[----:B------:R-:W-:Y:S01]  /*15370*/  FMUL.FTZ R171, R74, UR6 ;  /* 0x000000064aab7c20 */ /* 0x000fe20008410000 */
[----:B------:R-:W-:Y:S01]  /*15380*/  FMNMX.FTZ R20, R63, R20, !PT ;  /* 0x000000143f147209 */ /* 0x000fe20007810000 */
[-CC-:B------:R-:W-:Y:S01]  /*15390*/  FFMA.FTZ R170, R193, R42.reuse, -R56.reuse ;  /* 0x0000002ac1aa7223 */ /* 0x180fe20000010838 */
[--C-:B------:R-:W-:Y:S01]  /*153a0*/  FFMA.FTZ R168, R177, R42, -R56.reuse ;  /* 0x0000002ab1a87223 */ /* 0x100fe20000010838 */
[----:B------:R-:W-:Y:S01]  /*153b0*/  HGMMA.64x128x16.F32 R88, R152, gdesc[UR8].tnspB, R88, gsb0 ;  /* 0x41e0000898587df0 */ /* 0x000fe20008000858 */
[----:B------:R-:W-:Y:S01]  /*153c0*/  R2UR UR10, R8 ;  /* 0x00000000080a72ca */ /* 0x000fe200000e0000 */
[----:B------:R-:W0:Y:S01]  /*153d0*/  MUFU.TANH R169, R169 ;  /* 0x000000a900a97308 */ /* 0x000e220000002400 */
[----:B------:R-:W-:Y:S01]  /*153e0*/  R2UR UR11, R9 ;  /* 0x00000000090b72ca */ /* 0x000fe200000e0000 */
[----:B------:R-:W-:Y:S01]  /*153f0*/  IMAD.MOV.U32 R9, RZ, RZ, 0x40000040 ;  /* 0x40000040ff097424 */ /* 0x000fe200078e00ff */
[----:B------:R-:W-:Y:S01]  /*15400*/  FMNMX.FTZ R20, R85, R20, !PT ;  /* 0x0000001455147209 */ /* 0x000fe20007810000 */
[----:B------:R-:W-:-:S03]  /*15410*/  FFMA.FTZ R193, R237, R42, -R56 ;  /* 0x0000002aedc17223 */ /* 0x000fc60000010838 */
[----:B------:R-:W-:Y:S01]  /*15420*/  FMNMX.FTZ R20, R67, R20, !PT ;  /* 0x0000001443147209 */ /* 0x000fe20007810000 */
[----:B------:R-:W1:Y:S08]  /*15430*/  MUFU.TANH R171, R171 ;  /* 0x000000ab00ab7308 */ /* 0x000e700000002400 */
[----:B------:R-:W-:Y:S01]  /*15440*/  MUFU.EX2 R172, R172 ;  /* 0x000000ac00ac7308 */ /* 0x000fe20000000800 */
[----:B0-----:R-:W-:-:S04]  /*15450*/  FMNMX.FTZ R20, R169, R20, !PT ;  /* 0x00000014a9147209 */ /* 0x001fc80007810000 */
[----:B------:R-:W-:-:S03]  /*15460*/  FMNMX.FTZ R20, R71, R20, !PT ;  /* 0x0000001447147209 */ /* 0x000fc60007810000 */
[----:B------:R-:W-:Y:S01]  /*15470*/  MUFU.EX2 R174, R174 ;  /* 0x000000ae00ae7308 */ /* 0x000fe20000000800 */
[----:B-1----:R-:W-:-:S04]  /*15480*/  FMNMX.FTZ R20, R171, R20, !PT ;  /* 0x00000014ab147209 */ /* 0x002fc80007810000 */
[----:B------:R-:W-:Y:S01]  /*15490*/  FMNMX.FTZ R7, R75, R20, !PT ;  /* 0x000000144b077209 */ /* 0x000fe20007810000 */
[----:B------:R-:W-:Y:S02]  /*154a0*/  FFMA.FTZ R20, R175, R42, -R56 ;  /* 0x0000002aaf147223 */ /* 0x000fe40000010838 */
        /* <DEDUP_REMOVED lines=9> */
[----:B------:R-:W-:Y:S02]  /*15540*/  MUFU.EX2 R193, R193 ;  /* 0x000000c100c17308 */ /* 0x000fe40000000800 */
[----:B------:R-:W0:Y:S06]  /*15550*/  SHFL.BFLY PT, R7, R8, 0x2, 0x1f ;  /* 0x0c401f0008077f89 */ /* 0x000e2c00000e0000 */
[----:B------:R-:W-:Y:S08]  /*15560*/  MUFU.EX2 R65, R65 ;  /* 0x0000004100417308 */ /* 0x000ff00000000800 */
[----:B------:R-:W-:Y:S08]  /*15570*/  MUFU.EX2 R20, R20 ;  /* 0x0000001400147308 */ /* 0x000ff00000000800 */
[----:B------:R-:W-:Y:S01]  /*15580*/  MUFU.EX2 R26, R26 ;  /* 0x0000001a001a7308 */ /* 0x000fe20000000800 */
[----:B0-----:R-:W-:Y:S01]  /*15590*/  FMNMX.FTZ R7, R8, R7, !PT ;  /* 0x0000000708077209 */ /* 0x001fe20007810000 */
[----:B------:R-:W-:-:S06]  /*155a0*/  VIADD R8, R6, 0x300 ;  /* 0x0000030006087836 */ /* 0x000fcc0000000000 */
        /* <DEDUP_REMOVED lines=10> */
[----:B------:R-:W-:Y:S01]  /*15650*/  R2UR UR10, R8 ;  /* 0x00000000080a72ca */ /* 0x000fe200000e0000 */
[-CC-:B------:R-:W-:Y:S01]  /*15660*/  FFMA.FTZ R155, R195, R42.reuse, -R56.reuse ;  /* 0x0000002ac39b7223 */ /* 0x180fe20000010838 */
[----:B------:R-:W-:Y:S01]  /*15670*/  R2UR UR11, R9 ;  /* 0x00000000090b72ca */ /* 0x000fe200000e0000 */
[-CC-:B------:R-:W-:Y:S01]  /*15680*/  FFMA.FTZ R152, R235, R42.reuse, -R56.reuse ;  /* 0x0000002aeb987223 */ /* 0x180fe20000010838 */
[----:B------:R-:W-:Y:S01]  /*15690*/  FFMA.FTZ R34, R48, R42, -R56 ;  /* 0x0000002a30227223 */ /* 0x000fe20000010838 */
[----:B------:R-:W-:Y:S01]  /*156a0*/  VIADD R8, R6, 0x380 ;  /* 0x0000038006087836 */ /* 0x000fe20000000000 */
        /* <DEDUP_REMOVED lines=14> */
[----:B------:R-:W0:Y:S01]  /*15790*/  SHFL.BFLY PT, R36, R7, 0x1, 0x1f ;  /* 0x0c201f0007247f89 */ /* 0x000e2200000e0000 */
[-CC-:B------:R-:W-:Y:S01]  /*157a0*/  FFMA.FTZ R69, R73, R42.reuse, -R56.reuse ;  /* 0x0000002a49457223 */ /* 0x180fe20000010838 */
[-CC-:B------:R-:W-:Y:S01]  /*157b0*/  FFMA.FTZ R156, R38, R42.reuse, -R56.reuse ;  /* 0x0000002a269c7223 */ /* 0x180fe20000010838 */
[----:B------:R-:W-:Y:S01]  /*157c0*/  HGMMA.64x128x16.F32 R88, R160, gdesc[UR8].tnspB, R88, gsb0 ;  /* 0x41e00008a0587df0 */ /* 0x000fe20008000858 */
[-CC-:B------:R-:W-:Y:S01]  /*157d0*/  FFMA.FTZ R158, R173, R42.reuse, -R56.reuse ;  /* 0x0000002aad9e7223 */ /* 0x180fe20000010838 */
[-CC-:B------:R-:W-:Y:S01]  /*157e0*/  FFMA.FTZ R73, R44, R42.reuse, -R56.reuse ;  /* 0x0000002a2c497223 */ /* 0x180fe20000010838 */
[----:B------:R-:W-:Y:S01]  /*157f0*/  FFMA.FTZ R56, R81, R42, -R56 ;  /* 0x0000002a51387223 */ /* 0x000fe20000010838 */
[----:B------:R-:W-:Y:S01]  /*15800*/  R2UR UR10, R8 ;  /* 0x00000000080a72ca */ /* 0x000fe200000e0000 */
[----:B------:R-:W-:Y:S08]  /*15810*/  MUFU.EX2 R157, R157 ;  /* 0x0000009d009d7308 */ /* 0x000ff00000000800 */
[----:B------:R-:W-:Y:S01]  /*15820*/  MUFU.EX2 R156, R156 ;  /* 0x0000009c009c7308 */ /* 0x000fe20000000800 */
[----:B0-----:R-:W-:-:S07]  /*15830*/  FMNMX.FTZ R7, R7, R36, !PT ;  /* 0x0000002407077209 */ /* 0x001fce0007810000 */
[----:B------:R-:W-:Y:S01]  /*15840*/  MUFU.EX2 R158, R158 ;  /* 0x0000009e009e7308 */ /* 0x000fe20000000800 */
[C---:B------:R-:W-:Y:S01]  /*15850*/  FADD.FTZ R9, -R7.reuse, R5 ;  /* 0x0000000507097221 */ /* 0x040fe20000010100 */
[----:B------:R-:W-:-:S03]  /*15860*/  FMUL.FTZ R36, R7, R42 ;  /* 0x0000002a07247220 */ /* 0x000fc60000410000 */
[-C--:B------:R-:W-:Y:S01]  /*15870*/  FMUL.FTZ R9, R9, R42.reuse ;  /* 0x0000002a09097220 */ /* 0x080fe20000410000 */
[-CC-:B------:R-:W-:Y:S01]  /*15880*/  FFMA.FTZ R14, R14, R42.reuse, -R36.reuse ;  /* 0x0000002a0e0e7223 */ /* 0x180fe20000010824 */
[-CC-:B------:R-:W-:Y:S01]  /*15890*/  FFMA.FTZ R181, R15, R42.reuse, -R36.reuse ;  /* 0x0000002a0fb57223 */ /* 0x180fe20000010824 */
[-CC-:B------:R-:W-:Y:S01]  /*158a0*/  FFMA.FTZ R183, R24, R42.reuse, -R36.reuse ;  /* 0x0000002a18b77223 */ /* 0x180fe20000010824 */
[----:B------:R0:W-:Y:S01]  /*158b0*/  MUFU.EX2 R81, R9 ;  /* 0x0000000900517308 */ /* 0x0001e20000000800 */
[-C--:B------:R-:W-:Y:S01]  /*158c0*/  FFMA.FTZ R24, R25, R42.reuse, -R36 ;  /* 0x0000002a19187223 */ /* 0x080fe20000010824 */
[----:B------:R-:W-:Y:S02]  /*158d0*/  @!P1 IMAD R25, R185, 0x8, R2 ;  /* 0x00000008b9199824 */ /* 0x000fe400078e0202 */
[-CC-:B------:R-:W-:Y:S01]  /*158e0*/  FFMA.FTZ R177, R28, R42.reuse, -R36.reuse ;  /* 0x0000002a1cb17223 */ /* 0x180fe20000010824 */
[-CC-:B------:R-:W-:Y:S01]  /*158f0*/  FFMA.FTZ R28, R29, R42.reuse, -R36.reuse ;  /* 0x0000002a1d1c7223 */ /* 0x180fe20000010824 */
[----:B------:R-:W-:Y:S01]  /*15900*/  FFMA.FTZ R179, R32, R42, -R36 ;  /* 0x0000002a20b37223 */ /* 0x000fe20000010824 */
[----:B------:R-:W-:-:S02]  /*15910*/  @!P1 VIADD R29, R25, 0x28840 ;  /* 0x00028840191d9836 */ /* 0x000fc40000000000 */
[-CC-:B------:R-:W-:Y:S01]  /*15920*/  FFMA.FTZ R32, R33, R42.reuse, -R36.reuse ;  /* 0x0000002a21207223 */ /* 0x180fe20000010824 */
[----:B------:R-:W1:Y:S01]  /*15930*/  MUFU.EX2 R14, R14 ;  /* 0x0000000e000e7308 */ /* 0x000e620000000800 */
[----:B0-----:R-:W-:Y:S01]  /*15940*/  MOV R9, 0x40000040 ;  /* 0x4000004000097802 */ /* 0x001fe20000000f00 */
[-CC-:B------:R-:W-:Y:S01]  /*15950*/  FFMA.FTZ R173, R39, R42.reuse, -R36.reuse ;  /* 0x0000002a27ad7223 */ /* 0x180fe20000010824 */
[----:B------:R-:W-:Y:S01]  /*15960*/  IADD3 R33, -R194, 0xb, RZ ;  /* 0x0000000bc2217810 */ /* 0x000fe20007ffe1ff */
[-CC-:B------:R-:W-:Y:S01]  /*15970*/  FFMA.FTZ R38, R43, R42.reuse, -R36.reuse ;  /* 0x0000002a2b267223 */ /* 0x180fe20000010824 */
[----:B------:R-:W-:Y:S01]  /*15980*/  R2UR UR11, R9 ;  /* 0x00000000090b72ca */ /* 0x000fe200000e0000 */
[-CC-:B------:R-:W-:Y:S01]  /*15990*/  FFMA.FTZ R175, R45, R42.reuse, -R36.reuse ;  /* 0x0000002a2daf7223 */ /* 0x180fe20000010824 */
[----:B------:R-:W-:Y:S01]  /*159a0*/  @!P1 PRMT R29, RZ, 0x654, R29 ;  /* 0x00000654ff1d9816 */ /* 0x000fe2000000001d */
        /* <DEDUP_REMOVED lines=9> */
[----:B-1----:R-:W-:Y:S01]  /*15a40*/  FFMA.FTZ R46, R81, R0, R14 ;  /* 0x00000000512e7223 */ /* 0x002fe2000001000e */
[-CC-:B------:R-:W-:Y:S01]  /*15a50*/  FFMA.FTZ R61, R61, R42.reuse, -R36.reuse ;  /* 0x0000002a3d3d7223 */ /* 0x180fe20000010824 */
[-CC-:B------:R-:W-:Y:S01]  /*15a60*/  FFMA.FTZ R3, R63, R42.reuse, -R36.reuse ;  /* 0x0000002a3f037223 */ /* 0x180fe20000010824 */
[-CC-:B------:R-:W-:Y:S01]  /*15a70*/  FFMA.FTZ R75, R75, R42.reuse, -R36.reuse ;  /* 0x0000002a4b4b7223 */ /* 0x180fe20000010824 */
[-CC-:B------:R-:W-:Y:S01]  /*15a80*/  FFMA.FTZ R50, R50, R42.reuse, -R36.reuse ;  /* 0x0000002a32327223 */ /* 0x180fe20000010824 */
[-CC-:B------:R-:W-:Y:S01]  /*15a90*/  FFMA.FTZ R79, R79, R42.reuse, -R36.reuse ;  /* 0x0000002a4f4f7223 */ /* 0x180fe20000010824 */
[----:B------:R-:W-:Y:S01]  /*15aa0*/  FFMA.FTZ R52, R52, R42, -R36 ;  /* 0x0000002a34347223 */ /* 0x000fe20000010824 */
[----:B------:R-:W-:Y:S01]  /*15ab0*/  MUFU.EX2 R24, R24 ;  /* 0x0000001800187308 */ /* 0x000fe20000000800 */
[C---:B0-----:R-:W-:Y:S01]  /*15ac0*/  FADD.FTZ R46, R181.reuse, R46 ;  /* 0x0000002eb52e7221 */ /* 0x041fe20000010000 */
[----:B------:R-:W-:Y:S01]  /*15ad0*/  F2FP.F16.F32.PACK_AB R181, R181, R14 ;  /* 0x0000000eb5b5723e */ /* 0x000fe200000000ff */
[-CC-:B------:R-:W-:Y:S01]  /*15ae0*/  FFMA.FTZ R83, R83, R42.reuse, -R36.reuse ;  /* 0x0000002a53537223 */ /* 0x180fe20000010824 */
[----:B------:R-:W-:-:S04]  /*15af0*/  FFMA.FTZ R54, R54, R42, -R36 ;  /* 0x0000002a36367223 */ /* 0x000fc80000010824 */
        /* <DEDUP_REMOVED lines=12> */
[----:B------:R-:W-:Y:S01]  /*15bc0*/  MUFU.EX2 R15, R15 ;  /* 0x0000000f000f7308 */ /* 0x000fe20000000800 */
[----:B------:R-:W-:Y:S07]  /*15bd0*/  HGMMA.64x128x16.F32 R88, R164, gdesc[UR8].tnspB, R88, gsb0 ;  /* 0x41e00008a4587df0 */ /* 0x000fee0008000858 */
[----:B------:R-:W-:Y:S08]  /*15be0*/  MUFU.EX2 R44, R44 ;  /* 0x0000002c002c7308 */ /* 0x000ff00000000800 */
        /* <DEDUP_REMOVED lines=13> */
[----:B------:R-:W0:Y:S08]  /*15cc0*/  MUFU.EX2 R79, R79 ;  /* 0x0000004f004f7308 */ /* 0x000e300000000800 */
[----:B------:R-:W-:Y:S01]  /*15cd0*/  MUFU.EX2 R52, R52 ;  /* 0x0000003400347308 */ /* 0x000fe20000000800 */
[----:B-1----:R-:W-:-:S07]  /*15ce0*/  F2FP.F16.F32.PACK_AB R162, R73, R26 ;  /* 0x0000001a49a2723e */ /* 0x002fce00000000ff */
[----:B------:R-:W-:Y:S01]  /*15cf0*/  MUFU.EX2 R83, R83 ;  /* 0x0000005300537308 */ /* 0x000fe20000000800 */
[----:B0-----:R-:W-:-:S07]  /*15d00*/  F2FP.F16.F32.PACK_AB R163, R79, R50 ;  /* 0x000000324fa3723e */ /* 0x001fce00000000ff */
[----:B------:R-:W-:Y:S01]  /*15d10*/  MUFU.EX2 R54, R54 ;  /* 0x0000003600367308 */ /* 0x000fe20000000800 */
[----:B------:R-:W-:Y:S02]  /*15d20*/  WARPGROUP.DEPBAR.LE gsb0, 0x0 ;  /* 0x00008000000079c5 */ /* 0x000fe40000010000 */
[----:B------:R0:W-:Y:S06]  /*15d30*/  BAR.ARV R33, 0x100 ;  /* 0x000400210000751d */ /* 0x0001ec0000002000 */
[----:B------:R1:W-:Y:S01]  /*15d40*/  @!P1 SYNCS.ARRIVE.TRANS64.RED.A1T0 RZ, [R29+URZ], RZ ;  /* 0x000000ff1dff99a7 */ /* 0x0003e2000810043f */
[----:B------:R-:W-:Y:S01]  /*15d50*/  F2FP.F16.F32.PACK_AB R166, R5, R34 ;  /* 0x0000002205a6723e */ /* 0x000fe200000000ff */
[-C--:B------:R-:W-:Y:S01]  /*15d60*/  FMUL.FTZ R88, R88, R10.reuse ;  /* 0x0000000a58587220 */ /* 0x080fe20000410000 */
[-C--:B------:R-:W-:Y:S01]  /*15d70*/  FMUL.FTZ R89, R89, R10.reuse ;  /* 0x0000000a59597220 */ /* 0x080fe20000410000 */
[-C--:B------:R-:W-:Y:S01]  /*15d80*/  FMUL.FTZ R92, R92, R10.reuse ;  /* 0x0000000a5c5c7220 */ /* 0x080fe20000410000 */
[-C--:B------:R-:W-:Y:S01]  /*15d90*/  FMUL.FTZ R93, R93, R10.reuse ;  /* 0x0000000a5d5d7220 */ /* 0x080fe20000410000 */
[-C--:B------:R-:W-:Y:S01]  /*15da0*/  FMUL.FTZ R96, R96, R10.reuse ;  /* 0x0000000a60607220 */ /* 0x080fe20000410000 */
[----:B------:R-:W-:Y:S01]  /*15db0*/  FMUL.FTZ R97, R97, R10 ;  /* 0x0000000a61617220 */ /* 0x000fe20000410000 */
[----:B-1----:R-:W-:-:S02]  /*15dc0*/  @!P1 IMAD R29, R11, 0x8, R2 ;  /* 0x000000080b1d9824 */ /* 0x002fc400078e0202 */
[----:B------:R-:W-:Y:S01]  /*15dd0*/  FADD.FTZ R11, R183, R46 ;  /* 0x0000002eb70b7221 */ /* 0x000fe20000010000 */
[----:B------:R-:W-:Y:S01]  /*15de0*/  F2FP.F16.F32.PACK_AB R183, R24, R183 ;  /* 0x000000b718b7723e */ /* 0x000fe200000000ff */
[-C--:B------:R-:W-:Y:S01]  /*15df0*/  FMUL.FTZ R100, R100, R10.reuse ;  /* 0x0000000a64647220 */ /* 0x080fe20000410000 */
[----:B------:R-:W-:Y:S01]  /*15e00*/  FMUL.FTZ R101, R101, R10 ;  /* 0x0000000a65657220 */ /* 0x000fe20000410000 */
[----:B------:R-:W-:Y:S01]  /*15e10*/  @!P1 IADD3 R29, R29, 0x28860, RZ ;  /* 0x000288601d1d9810 */ /* 0x000fe20007ffe0ff */
[----:B------:R-:W-:Y:S01]  /*15e20*/  FADD.FTZ R46, R24, R11 ;  /* 0x0000000b182e7221 */ /* 0x000fe20000010000 */
[----:B------:R-:W-:Y:S01]  /*15e30*/  FFMA.FTZ R11, R85, R42, -R36 ;  /* 0x0000002a550b7223 */ /* 0x000fe20000010824 */
[-C--:B------:R-:W-:Y:S01]  /*15e40*/  FMUL.FTZ R104, R104, R10.reuse ;  /* 0x0000000a68687220 */ /* 0x080fe20000410000 */
[----:B0-----:R-:W-:Y:S01]  /*15e50*/  @!P1 PRMT R33, RZ, 0x654, R29 ;  /* 0x00000654ff219816 */ /* 0x001fe2000000001d */
[----:B------:R-:W-:Y:S01]  /*15e60*/  FADD.FTZ R29, R21, R48 ;  /* 0x00000030151d7221 */ /* 0x000fe20000010000 */
[-C--:B------:R-:W-:Y:S01]  /*15e70*/  FMUL.FTZ R105, R105, R10.reuse ;  /* 0x0000000a69697220 */ /* 0x080fe20000410000 */
[----:B------:R-:W-:Y:S01]  /*15e80*/  FMUL.FTZ R108, R108, R10 ;  /* 0x0000000a6c6c7220 */ /* 0x000fe20000410000 */
[----:B------:R0:W-:Y:S01]  /*15e90*/  @!P1 SYNCS.ARRIVE.TRANS64.RED.A1T0 RZ, [R33+URZ], RZ ;  /* 0x000000ff21ff99a7 */ /* 0x0001e2000810043f */
[----:B------:R-:W-:Y:S01]  /*15ea0*/  FADD.FTZ R48, R176, R29 ;  /* 0x0000001db0307221 */ /* 0x000fe20000010000 */
[----:B------:R-:W-:Y:S01]  /*15eb0*/  FADD.FTZ R29, R177, R46 ;  /* 0x0000002eb11d7221 */ /* 0x000fe20000010000 */
[-CC-:B------:R-:W-:Y:S01]  /*15ec0*/  FFMA.FTZ R46, R67, R42.reuse, -R36.reuse ;  /* 0x0000002a432e7223 */ /* 0x180fe20000010824 */
[----:B------:R-:W-:Y:S01]  /*15ed0*/  MUFU.EX2 R11, R11 ;  /* 0x0000000b000b7308 */ /* 0x000fe20000000800 */
[C---:B------:R-:W-:Y:S01]  /*15ee0*/  F2FP.F16.F32.PACK_AB R177, R28.reuse, R177 ;  /* 0x000000b11cb1723e */ /* 0x040fe200000000ff */
[----:B------:R-:W-:Y:S01]  /*15ef0*/  FADD.FTZ R56, R28, R29 ;  /* 0x0000001d1c387221 */ /* 0x000fe20000010000 */
[-C--:B------:R-:W-:Y:S01]  /*15f00*/  FFMA.FTZ R29, R169, R42.reuse, -R36 ;  /* 0x0000002aa91d7223 */ /* 0x080fe20000010824 */
[----:B0-----:R-:W-:Y:S01]  /*15f10*/  FADD.FTZ R33, R153, R48 ;  /* 0x0000003099217221 */ /* 0x001fe20000010000 */
[-CC-:B------:R-:W-:Y:S01]  /*15f20*/  FFMA.FTZ R48, R71, R42.reuse, -R36.reuse ;  /* 0x0000002a47307223 */ /* 0x180fe20000010824 */
[----:B------:R-:W-:Y:S01]  /*15f30*/  F2FP.F16.F32.PACK_AB R169, R44, R15 ;  /* 0x0000000f2ca9723e */ /* 0x000fe200000000ff */
[----:B------:R-:W-:Y:S01]  /*15f40*/  FFMA.FTZ R36, R87, R42, -R36 ;  /* 0x0000002a57247223 */ /* 0x000fe20000010824 */
        /* <DEDUP_REMOVED lines=31> */
[----:B------:R-:W-:Y:S01]  /*16140*/  FMUL.FTZ R128, R128, R10 ;  /* 0x0000000a80807220 */ /* 0x000fe20000410000 */
[----:B------:R-:W-:Y:S01]  /*16150*/  FADD.FTZ R14, R170, R21 ;  /* 0x00000015aa0e7221 */ /* 0x000fe20000010000 */
[----:B------:R-:W-:Y:S01]  /*16160*/  FADD.FTZ R24, R6, R13 ;  /* 0x0000000d06187221 */ /* 0x000fe20000010000 */
[----:B------:R-:W-:Y:S01]  /*16170*/  F2FP.F16.F32.PACK_AB R170, R155, R170 ;  /* 0x000000aa9baa723e */ /* 0x000fe200000000ff */
[----:B------:R-:W-:Y:S01]  /*16180*/  FMUL.FTZ R129, R129, R10 ;  /* 0x0000000a81817220 */ /* 0x000fe20000410000 */
[----:B------:R-:W-:Y:S01]  /*16190*/  FADD.FTZ R13, R155, R14 ;  /* 0x0000000e9b0d7221 */ /* 0x000fe20000010000 */
[----:B------:R-:W-:Y:S01]  /*161a0*/  FADD.FTZ R21, R9, R24 ;  /* 0x0000001809157221 */ /* 0x000fe20000010000 */
[----:B------:R-:W3:Y:S01]  /*161b0*/  MUFU.EX2 R14, R75 ;  /* 0x0000004b000e7308 */ /* 0x000ee20000000800 */
[----:B------:R-:W-:Y:S01]  /*161c0*/  F2FP.F16.F32.PACK_AB R155, R3, R0 ;  /* 0x00000000039b723e */ /* 0x000fe200000000ff */
        /* <DEDUP_REMOVED lines=25> */
[----:B-1----:R-:W-:Y:S01]  /*16360*/  FADD.FTZ R9, R29, R24 ;  /* 0x000000181d097221 */ /* 0x002fe20000010000 */
[C---:B------:R-:W-:Y:S01]  /*16370*/  F2FP.F16.F32.PACK_AB R158, R159.reuse, R158 ;  /* 0x0000009e9f9e723e */ /* 0x040fe200000000ff */
[-C--:B------:R-:W-:Y:S01]  /*16380*/  FMUL.FTZ R90, R90, R81.reuse ;  /* 0x000000515a5a7220 */ /* 0x080fe20000410000 */
[----:B------:R-:W-:Y:S01]  /*16390*/  FADD.FTZ R13, R159, R28 ;  /* 0x0000001c9f0d7221 */ /* 0x000fe20000010000 */
[----:B--2---:R-:W-:Y:S01]  /*163a0*/  FADD.FTZ R6, R48, R9 ;  /* 0x0000000930067221 */ /* 0x004fe20000010000 */
[----:B------:R-:W-:Y:S01]  /*163b0*/  F2FP.F16.F32.PACK_AB R178, R27, R178 ;  /* 0x000000b21bb2723e */ /* 0x000fe200000000ff */
[----:B------:R-:W-:Y:S01]  /*163c0*/  FMUL.FTZ R91, R91, R81 ;  /* 0x000000515b5b7220 */ /* 0x000fe20000410000 */
[----:B------:R-:W-:Y:S01]  /*163d0*/  FADD.FTZ R8, R20, R13 ;  /* 0x0000000d14087221 */ /* 0x000fe20000010000 */
[----:B------:R-:W-:Y:S01]  /*163e0*/  FADD.FTZ R9, R161, R6 ;  /* 0x00000006a1097221 */ /* 0x000fe20000010000 */
[----:B------:R-:W-:Y:S01]  /*163f0*/  F2FP.F16.F32.PACK_AB R179, R32, R179 ;  /* 0x000000b320b3723e */ /* 0x000fe200000000ff */
[-C--:B------:R-:W-:Y:S01]  /*16400*/  FMUL.FTZ R94, R94, R81.reuse ;  /* 0x000000515e5e7220 */ /* 0x080fe20000410000 */
[----:B------:R-:W-:Y:S01]  /*16410*/  FADD.FTZ R3, R69, R8 ;  /* 0x0000000845037221 */ /* 0x000fe20000010000 */
[----:B---3--:R-:W-:Y:S01]  /*16420*/  FADD.FTZ R9, R14, R9 ;  /* 0x000000090e097221 */ /* 0x008fe20000010000 */
        /* <DEDUP_REMOVED lines=58> */
.L_x_7945:
[----:B------:R-:W-:Y:S05]  /*167d0*/  WARPSYNC.ALL ;  /* 0x0000000000007948 */ /* 0x000fea0003800000 */
[----:B------:R-:W-:Y:S06]  /*167e0*/  BAR.ARV 0x8, 0x120 ;  /* 0x0204800000007b1d */ /* 0x000fec0000002000 */
[----:B------:R-:W-:Y:S05]  /*167f0*/  @!P0 BRA `(.L_x_7956) ;  /* 0x0000000000048947 */ /* 0x000fea0003800000 */
[----:B------:R-:W-:Y:S01]  /*16800*/  BPT.TRAP 0x1 ;  /* 0x000000040000795c */ /* 0x000fe20000300000 */
.L_x_7956:
[----:B------:R-:W-:Y:S01]  /*16810*/  IMAD R11, R185, 0x8, R2 ;  /* 0x00000008b90b7824 */ /* 0x000fe200078e0202 */
[----:B------:R-:W-:-:S04]  /*16820*/  SHF.L.U32 R4, R190, 0x1f, RZ ;  /* 0x0000001fbe047819 */ /* 0x000fc800000006ff */
[----:B------:R0:W1:Y:S01]  /*16830*/  SYNCS.PHASECHK.TRANS64.TRYWAIT P2, [R11+URZ+0x28850], R4 ;  /* 0x028850040b0075a7 */ /* 0x000062000804017f */
[----:B------:R-:W-:Y:S05]  /*16840*/  @!P0 BRA `(.L_x_7957) ;  /* 0x0000000000048947 */ /* 0x000fea0003800000 */
[----:B------:R-:W-:Y:S01]  /*16850*/  BPT.TRAP 0x1 ;  /* 0x000000040000795c */ /* 0x000fe20000300000 */
.L_x_7957:
[----:B------:R-:W-:-:S05]  /*16860*/  VIADD R2, R2, 0x400 ;  /* 0x0000040002027836 */ /* 0x000fca0000000000 */
[----:B------:R-:W-:-:S04]  /*16870*/  SHF.R.U32.HI R2, RZ, 0x4, R2 ;  /* 0x00000004ff027819 */ /* 0x000fc80000011602 */
[----:B------:R-:W-:-:S04]  /*16880*/  LOP3.LUT R2, R2, 0x3fff, RZ, 0xc0, !PT ;  /* 0x00003fff02027812 */ /* 0x000fc800078ec0ff */
[----:B------:R-:W-:Y:S01]  /*16890*/  LOP3.LUT R2, R2, 0x4000000, RZ, 0xfc, !PT ;  /* 0x0400000002027812 */ /* 0x000fe200078efcff */
[----:B-1----:R-:W-:Y:S06]  /*168a0*/  @P2 BRA `(.L_x_7958) ;  /* 0x0000000000082947 */ /* 0x002fec0003800000 */
[----:B------:R-:W1:Y:S02]  /*168b0*/  SYNCS.PHASECHK.TRANS64.TRYWAIT P0, [R11+URZ+0x28850], R4 ;  /* 0x028850040b0075a7 */ /* 0x000e64000800017f */
[----:B-1----:R-:W-:Y:S05]  /*168c0*/  @!P0 BRA `(.L_x_7959) ;  /* 0x0000009c00688947 */ /* 0x002fea0003800000 */
.L_x_7958:
[----:B------:R-:W-:Y:S01]  /*168d0*/  IMAD.MOV.U32 R5, RZ, RZ, 0x40000040 ;  /* 0x40000040ff057424 */ /* 0x000fe200078e00ff */
[----:B01----:R-:W-:Y:S01]  /*168e0*/  LEA R4, R185, R2, 0xb ;  /* 0x00000002b9047211 */ /* 0x003fe200078e58ff */
[----:B------:R-:W-:Y:S05]  /*168f0*/  WARPSYNC.ALL ;  /* 0x0000000000007948 */ /* 0x000fea0003800000 */
[C---:B------:R-:W-:Y:S01]  /*16900*/  R2UR UR6, R4.reuse ;  /* 0x00000000040672ca */ /* 0x040fe200000e0000 */
[----:B------:R-:W-:Y:S01]  /*16910*/  WARPGROUP.ARRIVE ;  /* 0x00000000000079c5 */ /* 0x000fe20000000000 */
[----:B------:R-:W-:Y:S01]  /*16920*/  R2UR UR7, R5 ;  /* 0x00000000050772ca */ /* 0x000fe200000e0000 */
[----:B------:R-:W-:Y:S01]  /*16930*/  VIADD R8, R4, 0x80 ;  /* 0x0000008004087836 */ /* 0x000fe20000000000 */
[----:B------:R-:W0:Y:S01]  /*16940*/  SHFL.BFLY PT, R2, R3, 0x2, 0x1f ;  /* 0x0c401f0003027f89 */ /* 0x000e2200000e0000 */
[----:B------:R-:W-:Y:S01]  /*16950*/  IMAD.MOV.U32 R9, RZ, RZ, 0x40000040 ;  /* 0x40000040ff097424 */ /* 0x000fe200078e00ff */
[----:B------:R-:W-:Y:S01]  /*16960*/  IADD3 R185, R185, 0x1, RZ ;  /* 0x00000001b9b97810 */ /* 0x000fe20007ffe0ff */
[----:B------:R-:W-:-:S02]  /*16970*/  IMAD.MOV.U32 R5, RZ, RZ, 0x40000040 ;  /* 0x40000040ff057424 */ /* 0x000fc400078e00ff */
[----:B------:R-:W-:Y:S01]  /*16980*/  IMAD.MOV.U32 R37, RZ, RZ, RZ ;  /* 0x000000ffff257224 */ /* 0x000fe200078e00ff */
[----:B------:R-:W-:Y:S01]  /*16990*/  ISETP.NE.AND P0, PT, R185, 0x2, PT ;  /* 0x00000002b900780c */ /* 0x000fe20003f05270 */
[----:B------:R-:W-:-:S03]  /*169a0*/  VIADD R223, R223, 0x1 ;  /* 0x00000001dfdf7836 */ /* 0x000fc60000000000 */
[----:B------:R-:W-:Y:S01]  /*169b0*/  SEL R185, R185, RZ, P0 ;  /* 0x000000ffb9b97207 */ /* 0x000fe20000000000 */
[----:B------:R-:W-:Y:S01]  /*169c0*/  HGMMA.64x128x16.F32 R88, R180, gdesc[UR4].tnspB, R88, gsb0 ;  /* 0x41e00004b4587df0 */ /* 0x000fe20008000858 */
[----:B------:R-:W-:Y:S02]  /*169d0*/  R2UR UR6, R8 ;  /* 0x00000000080672ca */ /* 0x000fe400000e0000 */
[----:B------:R-:W-:Y:S01]  /*169e0*/  R2UR UR7, R9 ;  /* 0x00000000090772ca */ /* 0x000fe200000e0000 */
[----:B------:R-:W-:Y:S01]  /*169f0*/  IMAD.MOV.U32 R9, RZ, RZ, 0x40000040 ;  /* 0x40000040ff097424 */ /* 0x000fe200078e00ff */
[----:B------:R-:W-:Y:S01]  /*16a00*/  IADD3 R8, R4, 0x100, RZ ;  /* 0x0000010004087810 */ /* 0x000fe20007ffe0ff */
[----:B0-----:R-:W-:Y:S01]  /*16a10*/  FADD.FTZ R2, R2, R3 ;  /* 0x0000000302027221 */ /* 0x001fe20000010000 */
[----:B------:R-:W-:-:S04]  /*16a20*/  SEL R3, RZ, 0x1, P0 ;  /* 0x00000001ff037807 */ /* 0x000fc80000000000 */
[----:B------:R-:W-:Y:S01]  /*16a30*/  LOP3.LUT R190, R190, R3, RZ, 0x3c, !PT ;  /* 0x00000003bebe7212 */ /* 0x000fe200078e3cff */
        /* <DEDUP_REMOVED lines=28> */
[C---:B------:R-:W-:Y:S01]  /*16c00*/  IADD3 R8, R4.reuse, 0x300, RZ ;  /* 0x0000030004087810 */ /* 0x040fe20007ffe0ff */
[----:B------:R-:W-:Y:S01]  /*16c10*/  VIADD R4, R4, 0x380 ;  /* 0x0000038004047836 */ /* 0x000fe20000000000 */
[----:B------:R-:W-:Y:S02]  /*16c20*/  WARPGROUP.DEPBAR.LE gsb0, 0x0 ;  /* 0x00008000000079c5 */ /* 0x000fe40000010000 */
[----:B------:R-:W-:-:S07]  /*16c30*/  WARPGROUP.ARRIVE ;  /* 0x00000000000079c5 */ /* 0x000fce0000000000 */
[----:B------:R-:W-:Y:S01]  /*16c40*/  HGMMA.64x128x16.F32 R88, R156, gdesc[UR4].tnspB, R88, gsb0 ;  /* 0x41e000049c587df0 */ /* 0x000fe20008000858 */
[----:B------:R-:W-:Y:S01]  /*16c50*/  R2UR UR6, R8 ;  /* 0x00000000080672ca */ /* 0x000fe200000e0000 */
[----:B------:R-:W-:Y:S01]  /*16c60*/  @!P1 VIADD R8, R11, 0x28860 ;  /* 0x000288600b089836 */ /* 0x000fe20000000000 */
[----:B------:R-:W-:-:S04]  /*16c70*/  R2UR UR7, R9 ;  /* 0x00000000090772ca */ /* 0x000fc800000e0000 */
[----:B------:R-:W-:Y:S01]  /*16c80*/  @!P1 PRMT R8, RZ, 0x654, R8 ;  /* 0x00000654ff089816 */ /* 0x000fe20000000008 */
[----:B------:R-:W-:Y:S02]  /*16c90*/  WARPGROUP.DEPBAR.LE gsb0, 0x0 ;  /* 0x00008000000079c5 */ /* 0x000fe40000010000 */
[----:B------:R-:W-:-:S06]  /*16ca0*/  WARPGROUP.ARRIVE ;  /* 0x00000000000079c5 */ /* 0x000fcc0000000000 */
[----:B------:R-:W-:Y:S01]  /*16cb0*/  HGMMA.64x128x16.F32 R88, R160, gdesc[UR4].tnspB, R88, gsb0 ;  /* 0x41e00004a0587df0 */ /* 0x000fe20008000858 */
[----:B------:R-:W-:Y:S02]  /*16cc0*/  R2UR UR6, R4 ;  /* 0x00000000040672ca */ /* 0x000fe400000e0000 */
[----:B------:R-:W-:Y:S02]  /*16cd0*/  R2UR UR7, R5 ;  /* 0x00000000050772ca */ /* 0x000fe400000e0000 */
[----:B------:R-:W0:Y:S02]  /*16ce0*/  SHFL.BFLY PT, R5, R0, 0x2, 0x1f ;  /* 0x0c401f0000057f89 */ /* 0x000e2400000e0000 */
[----:B0-----:R-:W-:Y:S01]  /*16cf0*/  FADD.FTZ R4, R5, R0 ;  /* 0x0000000005047221 */ /* 0x001fe20000010000 */
[----:B------:R-:W-:Y:S01]  /*16d00*/  IMAD.MOV.U32 R0, RZ, RZ, -0x800000 ;  /* 0xff800000ff007424 */ /* 0x000fe200078e00ff */
[----:B------:R-:W0:Y:S04]  /*16d10*/  SHFL.BFLY PT, R5, R2, 0x1, 0x1f ;  /* 0x0c201f0002057f89 */ /* 0x000e2800000e0000 */
[----:B------:R-:W1:Y:S01]  /*16d20*/  SHFL.BFLY PT, R9, R4, 0x1, 0x1f ;  /* 0x0c201f0004097f89 */ /* 0x000e6200000e0000 */
[----:B0-----:R-:W-:Y:S01]  /*16d30*/  FADD.FTZ R10, R2, R5 ;  /* 0x00000005020a7221 */ /* 0x001fe20000010000 */
[----:B-1----:R-:W-:-:S04]  /*16d40*/  FADD.FTZ R9, R4, R9 ;  /* 0x0000000904097221 */ /* 0x002fc80000010000 */
[----:B------:R-:W-:Y:S02]  /*16d50*/  FSETP.NE.FTZ.AND P2, PT, R10, RZ, PT ;  /* 0x000000ff0a00720b */ /* 0x000fe40003f55000 */
[----:B------:R-:W-:Y:S02]  /*16d60*/  MOV R4, RZ ;  /* 0x000000ff00047202 */ /* 0x000fe40000000f00 */
[----:B------:R-:W-:-:S09]  /*16d70*/  FSETP.NE.FTZ.AND P3, PT, R9, RZ, PT ;  /* 0x000000ff0900720b */ /* 0x000fd20003f75000 */
        /* <DEDUP_REMOVED lines=8> */
[----:B-1----:R-:W-:-:S04]  /*16e00*/  @P3 FMUL.FTZ R6, R6, 0.69314718246459960938 ;  /* 0x3f31721806063820 */ /* 0x002fc80000410000 */
[----:B------:R-:W-:Y:S01]  /*16e10*/  @P3 FFMA.FTZ R0, R11, R7, R6 ;  /* 0x000000070b003223 */ /* 0x000fe20000010006 */
        /* <DEDUP_REMOVED lines=37> */
[----:B------:R-:W-:Y:S01]  /*17070*/  PLOP3.LUT P1, PT, PT, PT, PT, 0x8, 0x0 ;  /* 0x000000000000781c */ /* 0x000fe20003f2e170 */
        /* <DEDUP_REMOVED lines=32> */
.L_x_7854:
[----:B------:R-:W-:Y:S05]  /*17280*/  WARPSYNC.ALL ;  /* 0x0000000000007948 */ /* 0x000fea0003800000 */
[----:B------:R-:W1:Y:S08]  /*17290*/  S2UR UR5, SR_CgaCtaId ;  /* 0x00000000000579c3 */ /* 0x000e700000008800 */
[----:B------:R-:W-:Y:S06]  /*172a0*/  BAR.SYNC.DEFER_BLOCKING 0x5, 0x120 ;  /* 0x0144800000007b1d */ /* 0x000fec0000010000 */
[----:B------:R-:W-:Y:S01]  /*172b0*/  UMOV UR4, 0x400 ;  /* 0x0000040000047882 */ /* 0x000fe20000000000 */
[----:B------:R-:W-:Y:S01]  /*172c0*/  BSSY B0, `(.L_x_7960) ;  /* 0x00001c7000007945 */ /* 0x000fe20003800000 */
[----:B-1----:R-:W-:-:S06]  /*172d0*/  ULEA UR4, UR5, UR4, 0x18 ;  /* 0x0000000405047291 */ /* 0x002fcc000f8ec03f */
[----:B------:R-:W-:-:S05]  /*172e0*/  IMAD.U32 R2, RZ, RZ, UR4 ;  /* 0x00000004ff027e24 */ /* 0x000fca000f8e00ff */
[----:B------:R1:W2:Y:S01]  /*172f0*/  LDS.128 R192, [R2+0x288d0] ;  /* 0x0288d00002c07984 */ /* 0x0002a20000000c00 */
[----:B------:R-:W-:Y:S06]  /*17300*/  BAR.ARV 0x4, 0x120 ;  /* 0x0104800000007b1d */ /* 0x000fec0000002000 */
[----:B------:R-:W-:Y:S05]  /*17310*/  @P1 BRA `(.L_x_7961) ;  /* 0x0000001000a81947 */ /* 0x000fea0003800000 */
[----:B------:R-:W3:Y:S01]  /*17320*/  S2R R5, SR_SWINHI ;  /* 0x0000000000057919 */ /* 0x000ee20000002f00 */
        /* <DEDUP_REMOVED lines=10> */
[----:B---3--:R-:W-:-:S03]  /*173d0*/  MOV R21, R5 ;  /* 0x0000000500157202 */ /* 0x008fc60000000f00 */
[----:B------:R-:W-:-:S03]  /*173e0*/  IMAD.WIDE R8, R232, 0x2, R20 ;  /* 0x00000002e8087825 */ /* 0x000fc600078e0214 */
[C---:B------:R-:W-:Y:S02]  /*173f0*/  IADD3 R91, P5, R8.reuse, 0x20, RZ ;  /* 0x00000020085b7810 */ /* 0x040fe40007fbe0ff */
[C---:B------:R-:W-:Y:S02]  /*17400*/  LOP3.LUT R29, R8.reuse, 0x380, RZ, 0xc0, !PT ;  /* 0x00000380081d7812 */ /* 0x040fe400078ec0ff */
[----:B------:R-:W-:Y:S02]  /*17410*/  IADD3 R93, P0, R8, 0x40, RZ ;  /* 0x00000040085d7810 */ /* 0x000fe40007f1e0ff */
[----:B------:R-:W-:Y:S02]  /*17420*/  LOP3.LUT R4, R91, 0x380, RZ, 0xc0, !PT ;  /* 0x000003805b047812 */ /* 0x000fe400078ec0ff */
[----:B------:R-:W-:Y:S01]  /*17430*/  SHF.R.U64 R29, R29, 0x3, RZ ;  /* 0x000000031d1d7819 */ /* 0x000fe200000012ff */
[----:B------:R-:W-:Y:S01]  /*17440*/  IMAD.X R7, RZ, RZ, R9, P0 ;  /* 0x000000ffff077224 */ /* 0x000fe200000e0609 */
[----:B------:R-:W-:-:S02]  /*17450*/  IADD3.X R5, RZ, R9, RZ, P5, !PT ;  /* 0x00000009ff057210 */ /* 0x000fc40002ffe4ff */
        /* <DEDUP_REMOVED lines=8> */
[----:B------:R-:W-:Y:S01]  /*174e0*/  SHF.R.U64 R4, R4, 0x3, RZ ;  /* 0x0000000304047819 */ /* 0x000fe200000012ff */
[--C-:B------:R-:W-:Y:S01]  /*174f0*/  IMAD.X R27, RZ, RZ, R9.reuse, P4 ;  /* 0x000000ffff1b7224 */ /* 0x100fe200020e0609 */
[----:B------:R-:W-:Y:S01]  /*17500*/  LOP3.LUT R8, R29, R8, RZ, 0x3c, !PT ;  /* 0x000000081d087212 */ /* 0x000fe200078e3cff */
[----:B------:R-:W-:Y:S01]  /*17510*/  IMAD.X R29, RZ, RZ, R9, P5 ;  /* 0x000000ffff1d7224 */ /* 0x000fe200028e0609 */
[----:B------:R-:W-:Y:S02]  /*17520*/  SHF.R.U64 R6, R6, 0x3, RZ ;  /* 0x0000000306067819 */ /* 0x000fe400000012ff */
[----:B------:R-:W-:Y:S02]  /*17530*/  LOP3.LUT R4, R4, R91, RZ, 0x3c, !PT ;  /* 0x0000005b04047212 */ /* 0x000fe400078e3cff */
[----:B------:R-:W-:Y:S02]  /*17540*/  LOP3.LUT R26, R101, 0x380, RZ, 0xc0, !PT ;  /* 0x00000380651a7812 */ /* 0x000fe400078ec0ff */
[----:B------:R-:W-:-:S02]  /*17550*/  LOP3.LUT R12, R95, 0x380, RZ, 0xc0, !PT ;  /* 0x000003805f0c7812 */ /* 0x000fc400078ec0ff */
[----:B------:R-:W-:Y:S02]  /*17560*/  LOP3.LUT R14, R97, 0x380, RZ, 0xc0, !PT ;  /* 0x00000380610e7812 */ /* 0x000fe400078ec0ff */
[----:B------:R-:W-:Y:S02]  /*17570*/  MOV R91, R8 ;  /* 0x00000008005b7202 */ /* 0x000fe40000000f00 */
[----:B------:R-:W-:Y:S02]  /*17580*/  IADD3.X R25, RZ, R9, RZ, P3, !PT ;  /* 0x00000009ff197210 */ /* 0x000fe40001ffe4ff */
[----:B------:R-:W-:Y:S02]  /*17590*/  LOP3.LUT R24, R99, 0x380, RZ, 0xc0, !PT ;  /* 0x0000038063187812 */ /* 0x000fe400078ec0ff */
[----:B------:R-:W-:Y:S02]  /*175a0*/  LOP3.LUT R28, R103, 0x380, RZ, 0xc0, !PT ;  /* 0x00000380671c7812 */ /* 0x000fe400078ec0ff */
[----:B------:R-:W-:-:S02]  /*175b0*/  F2FP.F16.F32.PACK_AB R8, R58, R11 ;  /* 0x0000000b3a08723e */ /* 0x000fc400000000ff */
[----:B------:R-:W-:Y:S02]  /*175c0*/  LOP3.LUT R6, R6, R93, RZ, 0x3c, !PT ;  /* 0x0000005d06067212 */ /* 0x000fe400078e3cff */
[----:B------:R-:W-:Y:S02]  /*175d0*/  F2FP.F16.F32.PACK_AB R9, R89, R90 ;  /* 0x0000005a5909723e */ /* 0x000fe400000000ff */
[----:B------:R-:W-:Y:S02]  /*175e0*/  F2FP.F16.F32.PACK_AB R11, R87, R88 ;  /* 0x00000058570b723e */ /* 0x000fe400000000ff */
[----:B------:R-:W-:Y:S02]  /*175f0*/  SHF.R.U64 R26, R26, 0x3, RZ ;  /* 0x000000031a1a7819 */ /* 0x000fe400000012ff */
[----:B------:R-:W-:Y:S01]  /*17600*/  SHF.R.U64 R12, R12, 0x3, RZ ;  /* 0x000000030c0c7819 */ /* 0x000fe200000012ff */
[----:B------:R3:W-:Y:S01]  /*17610*/  STSM.16.M88.4 [R91], R8 ;  /* 0x000000085b007844 */ /* 0x0007e20000000200 */
[----:B------:R-:W-:-:S02]  /*17620*/  SHF.R.U64 R14, R14, 0x3, RZ ;  /* 0x000000030e0e7819 */ /* 0x000fc400000012ff */
[----:B------:R-:W-:Y:S02]  /*17630*/  SHF.R.U64 R24, R24, 0x3, RZ ;  /* 0x0000000318187819 */ /* 0x000fe400000012ff */
[----:B------:R-:W-:Y:S02]  /*17640*/  SHF.R.U64 R28, R28, 0x3, RZ ;  /* 0x000000031c1c7819 */ /* 0x000fe400000012ff */
[----:B------:R-:W-:Y:S02]  /*17650*/  MOV R90, R4 ;  /* 0x00000004005a7202 */ /* 0x000fe40000000f00 */
[----:B------:R-:W-:Y:S02]  /*17660*/  MOV R89, R6 ;  /* 0x0000000600597202 */ /* 0x000fe40000000f00 */
[----:B------:R-:W-:Y:S02]  /*17670*/  LOP3.LUT R26, R26, R101, RZ, 0x3c, !PT ;  /* 0x000000651a1a7212 */ /* 0x000fe400078e3cff */
[----:B------:R-:W-:Y:S01]  /*17680*/  F2FP.F16.F32.PACK_AB R4, R50, R49 ;  /* 0x000000313204723e */ /* 0x000fe200000000ff */
[----:B------:R-:W-:Y:S01]  /*17690*/  IMAD.MOV.U32 R49, RZ, RZ, RZ ;  /* 0x000000ffff317224 */ /* 0x000fe200078e00ff */
[----:B------:R-:W-:-:S02]  /*176a0*/  F2FP.F16.F32.PACK_AB R5, R85, R86 ;  /* 0x000000565505723e */ /* 0x000fc400000000ff */
[----:B------:R-:W-:Y:S02]  /*176b0*/  F2FP.F16.F32.PACK_AB R6, R57, R48 ;  /* 0x000000303906723e */ /* 0x000fe400000000ff */
[----:B------:R-:W-:Y:S02]  /*176c0*/  F2FP.F16.F32.PACK_AB R7, R83, R84 ;  /* 0x000000545307723e */ /* 0x000fe400000000ff */
[----:B------:R-:W-:Y:S02]  /*176d0*/  LOP3.LUT R12, R12, R95, RZ, 0x3c, !PT ;  /* 0x0000005f0c0c7212 */ /* 0x000fe400078e3cff */
[----:B------:R-:W-:Y:S01]  /*176e0*/  LOP3.LUT R14, R14, R97, RZ, 0x3c, !PT ;  /* 0x000000610e0e7212 */ /* 0x000fe200078e3cff */
[----:B------:R-:W-:Y:S01]  /*176f0*/  STSM.16.M88.4 [R90], R4 ;  /* 0x000000045a007844 */ /* 0x000fe20000000200 */
[----:B---3--:R-:W-:Y:S02]  /*17700*/  F2FP.F16.F32.PACK_AB R8, R56, R47 ;  /* 0x0000002f3808723e */ /* 0x008fe400000000ff */
[----:B------:R-:W-:-:S02]  /*17710*/  F2FP.F16.F32.PACK_AB R9, R81, R82 ;  /* 0x000000525109723e */ /* 0x000fc400000000ff */
[----:B------:R-:W-:Y:S02]  /*17720*/  F2FP.F16.F32.PACK_AB R10, R55, R46 ;  /* 0x0000002e370a723e */ /* 0x000fe400000000ff */
[----:B------:R-:W-:Y:S02]  /*17730*/  F2FP.F16.F32.PACK_AB R11, R79, R80 ;  /* 0x000000504f0b723e */ /* 0x000fe400000000ff */
[----:B------:R-:W-:Y:S02]  /*17740*/  LOP3.LUT R24, R24, R99, RZ, 0x3c, !PT ;  /* 0x0000006318187212 */ /* 0x000fe400078e3cff */
[----:B------:R-:W-:Y:S01]  /*17750*/  LOP3.LUT R28, R28, R103, RZ, 0x3c, !PT ;  /* 0x000000671c1c7212 */ /* 0x000fe200078e3cff */
[----:B------:R3:W-:Y:S01]  /*17760*/  STSM.16.M88.4 [R89], R8 ;  /* 0x0000000859007844 */ /* 0x0007e20000000200 */
[----:B------:R-:W-:Y:S02]  /*17770*/  MOV R58, R26 ;  /* 0x0000001a003a7202 */ /* 0x000fe40000000f00 */
[----:B------:R-:W-:-:S02]  /*17780*/  MOV R88, R12 ;  /* 0x0000000c00587202 */ /* 0x000fc40000000f00 */
[----:B------:R-:W-:Y:S02]  /*17790*/  MOV R87, R14 ;  /* 0x0000000e00577202 */ /* 0x000fe40000000f00 */
[----:B------:R-:W-:Y:S02]  /*177a0*/  F2FP.F16.F32.PACK_AB R26, R51, R42 ;  /* 0x0000002a331a723e */ /* 0x000fe400000000ff */
[----:B------:R-:W-:Y:S02]  /*177b0*/  MOV R59, R24 ;  /* 0x00000018003b7202 */ /* 0x000fe40000000f00 */
[----:B------:R-:W-:Y:S02]  /*177c0*/  F2FP.F16.F32.PACK_AB R12, R54, R45 ;  /* 0x0000002d360c723e */ /* 0x000fe400000000ff */
[----:B------:R-:W-:Y:S02]  /*177d0*/  F2FP.F16.F32.PACK_AB R13, R77, R78 ;  /* 0x0000004e4d0d723e */ /* 0x000fe400000000ff */
[----:B------:R-:W-:-:S02]  /*177e0*/  F2FP.F16.F32.PACK_AB R14, R53, R44 ;  /* 0x0000002c350e723e */ /* 0x000fc400000000ff */
[----:B------:R-:W-:Y:S02]  /*177f0*/  F2FP.F16.F32.PACK_AB R15, R75, R76 ;  /* 0x0000004c4b0f723e */ /* 0x000fe400000000ff */
[----:B------:R-:W-:Y:S02]  /*17800*/  MOV R42, R28 ;  /* 0x0000001c002a7202 */ /* 0x000fe40000000f00 */
[----:B------:R-:W-:Y:S01]  /*17810*/  F2FP.F16.F32.PACK_AB R24, R52, R43 ;  /* 0x0000002b3418723e */ /* 0x000fe200000000ff */
[----:B------:R-:W-:Y:S01]  /*17820*/  STSM.16.M88.4 [R88], R12 ;  /* 0x0000000c58007844 */ /* 0x000fe20000000200 */
[----:B------:R-:W-:Y:S02]  /*17830*/  F2FP.F16.F32.PACK_AB R25, R73, R74 ;  /* 0x0000004a4919723e */ /* 0x000fe400000000ff */
[----:B------:R-:W-:Y:S02]  /*17840*/  F2FP.F16.F32.PACK_AB R27, R71, R72 ;  /* 0x00000048471b723e */ /* 0x000fe400000000ff */
[----:B------:R-:W-:-:S02]  /*17850*/  F2FP.F16.F32.PACK_AB R28, R40, R31 ;  /* 0x0000001f281c723e */ /* 0x000fc400000000ff */
[----:B------:R-:W-:Y:S01]  /*17860*/  ISETP.NE.U32.AND P2, PT, RZ, UR4, PT ;  /* 0x00000004ff007c0c */ /* 0x000fe2000bf45070 */
[----:B------:R-:W-:Y:S01]  /*17870*/  STSM.16.M88.4 [R87], R24 ;  /* 0x0000001857007844 */ /* 0x000fe20000000200 */
[----:B---3--:R-:W-:Y:S02]  /*17880*/  IADD3 R8, P0, R220, UR4, RZ ;  /* 0x00000004dc087c10 */ /* 0x008fe4000ff1e0ff */
[----:B------:R-:W-:Y:S02]  /*17890*/  F2FP.F16.F32.PACK_AB R29, R69, R70 ;  /* 0x00000046451d723e */ /* 0x000fe400000000ff */
[----:B------:R-:W-:Y:S02]  /*178a0*/  F2FP.F16.F32.PACK_AB R31, R67, R68 ;  /* 0x00000044431f723e */ /* 0x000fe400000000ff */
[----:B------:R-:W-:Y:S02]  /*178b0*/  F2FP.F16.F32.PACK_AB R4, R39, R38 ;  /* 0x000000262704723e */ /* 0x000fe400000000ff */
[----:B------:R-:W-:Y:S01]  /*178c0*/  F2FP.F16.F32.PACK_AB R5, R61, R62 ;  /* 0x0000003e3d05723e */ /* 0x000fe200000000ff */
[----:B------:R-:W-:Y:S01]  /*178d0*/  STSM.16.M88.4 [R59], R28 ;  /* 0x0000001c3b007844 */ /* 0x000fe20000000200 */
[----:B------:R-:W-:-:S02]  /*178e0*/  F2FP.F16.F32.PACK_AB R6, R37, R36 ;  /* 0x000000242506723e */ /* 0x000fc400000000ff */
[----:B------:R-:W-:Y:S01]  /*178f0*/  F2FP.F16.F32.PACK_AB R7, R151, R60 ;  /* 0x0000003c9707723e */ /* 0x000fe200000000ff */
[----:B------:R-:W-:Y:S01]  /*17900*/  STSM.16.M88.4 [R58], R32 ;  /* 0x000000203a007844 */ /* 0x000fe20000000200 */
        /* <DEDUP_REMOVED lines=12> */
[----:B------:R-:W-:-:S03]  /*179d0*/  IADD3 R11, R16, R202, RZ ;  /* 0x000000ca100b7210 */ /* 0x000fc60007ffe0ff */
[----:B------:R4:W5:Y:S02]  /*179e0*/  @P0 LDG.E R47, desc[UR38][R220.64] ;  /* 0x00000026dc2f0981 */ /* 0x000964000c1e1900 */
[----:B---3--:R-:W-:Y:S01]  /*179f0*/  IMAD.WIDE R4, R11, 0x2, R20 ;  /* 0x000000020b047825 */ /* 0x008fe200078e0214 */
[----:B------:R-:W-:Y:S06]  /*17a00*/  @P0 BRA `(.L_x_7962) ;  /* 0x0000000000100947 */ /* 0x000fec0003800000 */
[----:B------:R-:W-:Y:S05]  /*17a10*/  @!P2 BRA `(.L_x_7962) ;  /* 0x00000000000ca947 */ /* 0x000fea0003800000 */
[----:B------:R-:W3:Y:S04]  /*17a20*/  LDG.E R6, desc[UR38][R8.64] ;  /* 0x0000002608067981 */ /* 0x000ee8000c1e1900 */
[----:B-----5:R-:W3:Y:S02]  /*17a30*/  LDG.E R47, desc[UR38][R8.64+0x4] ;  /* 0x00000426082f7981 */ /* 0x020ee4000c1e1900 */
[----:B---3--:R-:W-:-:S07]  /*17a40*/  IMAD.IADD R47, R47, 0x1, -R6 ;  /* 0x000000012f2f7824 */ /* 0x008fce00078e0a06 */
.L_x_7962:
[----:B------:R-:W-:Y:S01]  /*17a50*/  SHF.R.S32.HI R48, RZ, 0x1f, R218 ;  /* 0x0000001fff307819 */ /* 0x000fe200000114da */
[----:B------:R-:W-:Y:S01]  /*17a60*/  ULDC.64 UR4, c[0x0][0xb70] ;  /* 0x0002dc0000047ab9 */ /* 0x000fe20000000a00 */
[--C-:B-----5:R-:W-:Y:S01]  /*17a70*/  SHF.R.S32.HI R21, RZ, 0x1f, R49.reuse ;  /* 0x0000001fff157819 */ /* 0x120fe20000011431 */
[----:B------:R-:W-:Y:S01]  /*17a80*/  IMAD.MOV.U32 R20, RZ, RZ, R49 ;  /* 0x000000ffff147224 */ /* 0x000fe200078e0031 */
[----:B----4-:R-:W-:Y:S01]  /*17a90*/  IADD3 R9, P0, R4, 0x1000, RZ ;  /* 0x0000100004097810 */ /* 0x010fe20007f1e0ff */
[----:B------:R-:W-:Y:S01]  /*17aa0*/  IMAD R11, R48, UR4, RZ ;  /* 0x00000004300b7c24 */ /* 0x000fe2000f8e02ff */
[----:B------:R-:W-:Y:S01]  /*17ab0*/  SEL R225, R225, RZ, !P2 ;  /* 0x000000ffe1e17207 */ /* 0x000fe20005000000 */
[----:B------:R-:W-:Y:S01]  /*17ac0*/  IMAD.WIDE.U32 R6, R218, UR4, R20 ;  /* 0x00000004da067c25 */ /* 0x000fe2000f8e0014 */
[----:B------:R-:W-:Y:S02]  /*17ad0*/  LOP3.LUT R8, R9, 0x380, RZ, 0xc0, !PT ;  /* 0x0000038009087812 */ /* 0x000fe400078ec0ff */
[----:B------:R-:W-:Y:S01]  /*17ae0*/  SEL R51, R222, RZ, !P2 ;  /* 0x000000ffde337207 */ /* 0x000fe20005000000 */
[----:B------:R-:W-:Y:S01]  /*17af0*/  IMAD R11, R218, UR5, R11 ;  /* 0x00000005da0b7c24 */ /* 0x000fe2000f8e020b */
[----:B------:R-:W-:Y:S01]  /*17b00*/  SHF.R.U64 R8, R8, 0x3, RZ ;  /* 0x0000000308087819 */ /* 0x000fe200000012ff */
[----:B------:R-:W-:Y:S01]  /*17b10*/  ULDC.64 UR4, c[0x0][0xb78] ;  /* 0x0002de0000047ab9 */ /* 0x000fe20000000a00 */
[----:B------:R-:W-:-:S02]  /*17b20*/  IADD3 R25, P2, R4, 0x3000, RZ ;  /* 0x0000300004197810 */ /* 0x000fc40007f5e0ff */
[----:B------:R-:W-:Y:S01]  /*17b30*/  IADD3 R7, R7, R11, RZ ;  /* 0x0000000b07077210 */ /* 0x000fe20007ffe0ff */
[----:B------:R-:W-:Y:S01]  /*17b40*/  IMAD R11, R224, 0x80, R213 ;  /* 0x00000080e00b7824 */ /* 0x000fe200078e02d5 */
[----:B------:R-:W-:Y:S01]  /*17b50*/  LOP3.LUT R8, R8, R9, RZ, 0x3c, !PT ;  /* 0x0000000908087212 */ /* 0x000fe200078e3cff */
[----:B------:R-:W-:Y:S01]  /*17b60*/  IMAD R9, R225, UR4, RZ ;  /* 0x00000004e1097c24 */ /* 0x000fe2000f8e02ff */
[----:B------:R-:W-:Y:S01]  /*17b70*/  IADD3 R13, P1, R4, 0x2000, RZ ;  /* 0x00002000040d7810 */ /* 0x000fe20007f3e0ff */
[----:B------:R-:W-:Y:S01]  /*17b80*/  IMAD.WIDE.U32 R6, R51, UR4, R6 ;  /* 0x0000000433067c25 */ /* 0x000fe2000f8e0006 */
[----:B------:R-:W-:Y:S02]  /*17b90*/  LOP3.LUT R24, R25, 0x380, RZ, 0xc0, !PT ;  /* 0x0000038019187812 */ /* 0x000fe400078ec0ff */
[----:B------:R-:W-:Y:S01]  /*17ba0*/  LOP3.LUT R12, R13, 0x380, RZ, 0xc0, !PT ;  /* 0x000003800d0c7812 */ /* 0x000fe200078ec0ff */
[----:B------:R-:W-:Y:S01]  /*17bb0*/  IMAD R10, R51, UR5, R9 ;  /* 0x00000005330a7c24 */ /* 0x000fe2000f8e0209 */
[----:B------:R-:W-:Y:S01]  /*17bc0*/  SHF.R.S32.HI R9, RZ, 0x1f, R11 ;  /* 0x0000001fff097819 */ /* 0x000fe2000001140b */
[----:B------:R-:W-:Y:S01]  /*17bd0*/  ULDC.64 UR4, c[0x0][0xb40] ;  /* 0x0002d00000047ab9 */ /* 0x000fe20000000a00 */
[----:B------:R-:W-:-:S02]  /*17be0*/  IADD3 R6, P4, R11, R6, RZ ;  /* 0x000000060b067210 */ /* 0x000fc40007f9e0ff */
[----:B------:R-:W-:Y:S02]  /*17bf0*/  SHF.R.U64 R24, R24, 0x3, RZ ;  /* 0x0000000318187819 */ /* 0x000fe400000012ff */
[----:B------:R-:W-:Y:S02]  /*17c00*/  IADD3.X R9, R9, R7, R10, P4, !PT ;  /* 0x0000000709097210 */ /* 0x000fe400027fe40a */
[----:B------:R-:W-:Y:S02]  /*17c10*/  LEA R44, P5, R6, UR4, 0x2 ;  /* 0x00000004062c7c11 */ /* 0x000fe4000f8a10ff */
[----:B------:R-:W-:Y:S02]  /*17c20*/  SHF.R.U64 R12, R12, 0x3, RZ ;  /* 0x000000030c0c7819 */ /* 0x000fe400000012ff */
[----:B------:R-:W-:Y:S01]  /*17c30*/  LEA.HI.X R45, R6, UR5, R9, 0x2, P5 ;  /* 0x00000005062d7c11 */ /* 0x000fe2000a8f1409 */
[--C-:B------:R-:W-:Y:S01]  /*17c40*/  IMAD.X R9, RZ, RZ, R5.reuse, P0 ;  /* 0x000000ffff097224 */ /* 0x100fe200000e0605 */
[----:B------:R-:W-:Y:S01]  /*17c50*/  LOP3.LUT R24, R24, R25, RZ, 0x3c, !PT ;  /* 0x0000001918187212 */ /* 0x000fe200078e3cff */
[----:B------:R-:W-:Y:S01]  /*17c60*/  IMAD.X R25, RZ, RZ, R5, P2 ;  /* 0x000000ffff197224 */ /* 0x000fe200010e0605 */
[----:B------:R-:W-:Y:S01]  /*17c70*/  LOP3.LUT P0, RZ, R227, 0x3, RZ, 0xc0, !PT ;  /* 0x00000003e3ff7812 */ /* 0x000fe2000780c0ff */
[----:B------:R-:W-:Y:S01]  /*17c80*/  ULDC.64 UR4, c[0x0][0xaa0] ;  /* 0x0002a80000047ab9 */ /* 0x000fe20000000a00 */
[----:B------:R-:W-:-:S02]  /*17c90*/  IADD3 R29, P3, R4, 0x4000, RZ ;  /* 0x00004000041d7810 */ /* 0x000fc40007f7e0ff */
[C---:B------:R-:W-:Y:S02]  /*17ca0*/  IADD3 R33, P4, R4.reuse, 0x5000, RZ ;  /* 0x0000500004217810 */ /* 0x040fe40007f9e0ff */
[----:B------:R-:W-:Y:S02]  /*17cb0*/  IADD3 R37, P5, R4, 0x6000, RZ ;  /* 0x0000600004257810 */ /* 0x000fe40007fbe0ff */
[C---:B------:R-:W-:Y:S02]  /*17cc0*/  IADD3 R6, R11.reuse, 0x8, RZ ;  /* 0x000000080b067810 */ /* 0x040fe40007ffe0ff */
[----:B------:R-:W-:Y:S01]  /*17cd0*/  LOP3.LUT R12, R12, R13, RZ, 0x3c, !PT ;  /* 0x0000000d0c0c7212 */ /* 0x000fe200078e3cff */
[----:B------:R-:W-:Y:S01]  /*17ce0*/  IMAD.X R13, RZ, RZ, R5, P1 ;  /* 0x000000ffff0d7224 */ /* 0x000fe200008e0605 */
[----:B------:R-:W-:Y:S02]  /*17cf0*/  IADD3 R7, P2, R4, 0x7000, RZ ;  /* 0x0000700004077810 */ /* 0x000fe40007f5e0ff */
[----:B------:R-:W-:-:S02]  /*17d00*/  ISETP.GE.OR P1, PT, R11, R47, P0 ;  /* 0x0000002f0b00720c */ /* 0x000fc40000726670 */
[----:B------:R-:W-:Y:S01]  /*17d10*/  LOP3.LUT R28, R29, 0x380, RZ, 0xc0, !PT ;  /* 0x000003801d1c7812 */ /* 0x000fe200078ec0ff */
[----:B------:R-:W-:Y:S01]  /*17d20*/  IMAD.X R41, RZ, RZ, R5, P2 ;  /* 0x000000ffff297224 */ /* 0x000fe200010e0605 */
        /* <DEDUP_REMOVED lines=15> */
[----:B------:R-:W-:Y:S01]  /*17e20*/  IMAD.X R33, RZ, RZ, R5, P4 ;  /* 0x000000ffff217224 */ /* 0x000fe200020e0605 */
[----:B------:R-:W-:Y:S01]  /*17e30*/  LOP3.LUT R36, R36, R37, RZ, 0x3c, !PT ;  /* 0x0000002524247212 */ /* 0x000fe200078e3cff */
[----:B------:R-:W5:Y:S01]  /*17e40*/  LD.E.128 R12, desc[UR38][R12.64] ;  /* 0x000000260c0c7980 */ /* 0x000f62000c101d00 */
[----:B------:R-:W-:-:S02]  /*17e50*/  LOP3.LUT R4, R11, R4, RZ, 0x3c, !PT ;  /* 0x000000040b047212 */ /* 0x000fc400078e3cff */
[----:B------:R-:W-:Y:S01]  /*17e60*/  IADD3.X R37, RZ, R5, RZ, P5, !PT ;  /* 0x00000005ff257210 */ /* 0x000fe20002ffe4ff */
[----:B------:R-:W5:Y:S01]  /*17e70*/  LD.E.128 R8, desc[UR38][R8.64] ;  /* 0x0000002608087980 */ /* 0x000f62000c101d00 */
[----:B------:R-:W-:Y:S01]  /*17e80*/  LOP3.LUT R40, R6, R7, RZ, 0x3c, !PT ;  /* 0x0000000706287212 */ /* 0x000fe200078e3cff */
[----:B------:R-:W-:Y:S02]  /*17e90*/  IMAD R46, R21, UR4, RZ ;  /* 0x00000004152e7c24 */ /* 0x000fe4000f8e02ff */
[----:B------:R-:W5:Y:S01]  /*17ea0*/  LD.E.128 R4, desc[UR38][R4.64] ;  /* 0x0000002604047980 */ /* 0x000f62000c101d00 */
[----:B------:R-:W-:Y:S02]  /*17eb0*/  IMAD.MOV.U32 R20, RZ, RZ, R16 ;  /* 0x000000ffff147224 */ /* 0x000fe400078e0010 */
[----:B------:R-:W-:Y:S01]  /*17ec0*/  IMAD.MOV.U32 R21, RZ, RZ, R17 ;  /* 0x000000ffff157224 */ /* 0x000fe200078e0011 */
        /* <DEDUP_REMOVED lines=11> */
[----:B------:R-:W-:-:S04]  /*17f80*/  IMAD.WIDE.U32 R20, R49, UR4, R20 ;  /* 0x0000000431147c25 */ /* 0x000fc8000f8e0014 */
[----:B------:R-:W-:Y:S01]  /*17f90*/  IMAD R49, R49, UR5, R46 ;  /* 0x0000000531317c24 */ /* 0x000fe2000f8e022e */
[----:B------:R-:W-:Y:S01]  /*17fa0*/  ULDC.64 UR4, c[0x0][0xae0] ;  /* 0x0002b80000047ab9 */ /* 0x000fe20000000a00 */
[----:B------:R-:W-:Y:S02]  /*17fb0*/  IMAD R47, R224, -0x80, R47 ;  /* 0xffffff80e02f7824 */ /* 0x000fe400078e022f */
[----:B---3--:R-:W-:Y:S01]  /*17fc0*/  IMAD R3, R48, UR4, RZ ;  /* 0x0000000430037c24 */ /* 0x008fe2000f8e02ff */
[----:B------:R-:W-:Y:S02]  /*17fd0*/  IADD3 R21, R21, R49, RZ ;  /* 0x0000003115157210 */ /* 0x000fe40007ffe0ff */
[----:B------:R-:W-:Y:S01]  /*17fe0*/  ISETP.GE.AND P3, PT, R18, R47, PT ;  /* 0x0000002f1200720c */ /* 0x000fe20003f66270 */
[C---:B------:R-:W-:Y:S02]  /*17ff0*/  IMAD R3, R218.reuse, UR5, R3 ;  /* 0x00000005da037c24 */ /* 0x040fe4000f8e0203 */
[----:B------:R-:W-:Y:S01]  /*18000*/  IMAD.WIDE.U32 R20, R218, UR4, R20 ;  /* 0x00000004da147c25 */ /* 0x000fe2000f8e0014 */
[----:B------:R-:W-:-:S03]  /*18010*/  ULDC.64 UR4, c[0x0][0xae8] ;  /* 0x0002ba0000047ab9 */ /* 0x000fc60000000a00 */
[----:B----4-:R-:W-:Y:S02]  /*18020*/  VIADD R0, R2, 0x28820 ;  /* 0x0002882002007836 */ /* 0x010fe40000000000 */
[----:B------:R-:W-:Y:S02]  /*18030*/  IMAD R44, R225, UR4, RZ ;  /* 0x00000004e12c7c24 */ /* 0x000fe4000f8e02ff */
[----:B------:R-:W-:Y:S01]  /*18040*/  IMAD.IADD R21, R21, 0x1, R3 ;  /* 0x0000000115157824 */ /* 0x000fe200078e0203 */
[----:B------:R-:W-:Y:S01]  /*18050*/  PRMT R0, RZ, 0x654, R0 ;  /* 0x00000654ff007816 */ /* 0x000fe20000000000 */
[----:B------:R-:W-:Y:S01]  /*18060*/  IMAD R3, R51, UR5, R44 ;  /* 0x0000000533037c24 */ /* 0x000fe2000f8e022c */
[-C--:B------:R-:W-:Y:S02]  /*18070*/  ISETP.GE.AND P0, PT, R188, R47.reuse, PT ;  /* 0x0000002fbc00720c */ /* 0x080fe40003f06270 */
[-C--:B------:R-:W-:Y:S01]  /*18080*/  ISETP.GE.AND P1, PT, R187, R47.reuse, PT ;  /* 0x0000002fbb00720c */ /* 0x080fe20003f26270 */
[----:B0-----:R0:W-:Y:S01]  /*18090*/  SYNCS.ARRIVE.TRANS64.RED.A1T0 RZ, [R0+URZ], RZ ;  /* 0x000000ff00ff79a7 */ /* 0x0011e2000810043f */
[----:B------:R-:W-:Y:S01]  /*180a0*/  ISETP.GE.AND P2, PT, R189, R47, PT ;  /* 0x0000002fbd00720c */ /* 0x000fe20003f46270 */
[----:B------:R-:W-:Y:S01]  /*180b0*/  IMAD.WIDE.U32 R46, R51, UR4, R20 ;  /* 0x00000004332e7c25 */ /* 0x000fe2000f8e0014 */
[----:B------:R-:W-:Y:S03]  /*180c0*/  BSSY B1, `(.L_x_7963) ;  /* 0x0000013000017945 */ /* 0x000fe60003800000 */
[----:B------:R-:W-:-:S04]  /*180d0*/  IMAD.WIDE R44, R224, 0x80, R18 ;  /* 0x00000080e02c7825 */ /* 0x000fc800078e0212 */
[----:B------:R-:W-:Y:S01]  /*180e0*/  IMAD.IADD R51, R47, 0x1, R3 ;  /* 0x000000012f337824 */ /* 0x000fe200078e0203 */
[----:B0-----:R-:W-:Y:S06]  /*180f0*/  @P3 BRA `(.L_x_7964) ;  /* 0x00000000003c3947 */ /* 0x001fec0003800000 */
        /* <DEDUP_REMOVED lines=15> */
.L_x_7964:
[----:B------:R-:W-:Y:S05]  /*181f0*/  BSYNC B1 ;  /* 0x0000000000017941 */ /* 0x000fea0003800000 */
.L_x_7963:
        /* <DEDUP_REMOVED lines=19> */
.L_x_7966:
[----:B------:R-:W-:Y:S05]  /*18330*/  BSYNC B1 ;  /* 0x0000000000017941 */ /* 0x000fea0003800000 */
.L_x_7965:
        /* <DEDUP_REMOVED lines=14> */
[----:B---3--:R-:W-:Y:S01]  /*18420*/  LEA R6, P0, R4, UR6, 0x1 ;  /* 0x0000000604067c11 */ /* 0x008fe2000f8008ff */
[----:B------:R-:W-:-:S05]  /*18430*/  IMAD.IADD R3, R5, 0x1, R3 ;  /* 0x0000000105037824 */ /* 0x000fca00078e0203 */
[----:B------:R-:W-:-:S05]  /*18440*/  LEA.HI.X R7, R4, UR7, R3, 0x1, P0 ;  /* 0x0000000704077c11 */ /* 0x000fca00080f0c03 */
[----:B------:R4:W-:Y:S04]  /*18450*/  @!P1 STG.E.128 desc[UR38][R6.64], R12 ;  /* 0x0000000c06009986 */ /* 0x0009e8000c101d26 */
[----:B------:R4:W-:Y:S02]  /*18460*/  @!P3 STG.E.128 desc[UR38][R6.64+0x80], R36 ;  /* 0x000080240600b986 */ /* 0x0009e4000c101d26 */
.L_x_7968:
[----:B------:R-:W-:Y:S05]  /*18470*/  BSYNC B1 ;  /* 0x0000000000017941 */ /* 0x000fea0003800000 */
.L_x_7967:
        /* <DEDUP_REMOVED lines=8> */
[----:B------:R-:W-:-:S04]  /*18500*/  IMAD.WIDE.U32 R4, R3, UR6, R4 ;  /* 0x0000000603047c25 */ /* 0x000fc8000f8e0004 */
[----:B------:R-:W-:-:S04]  /*18510*/  IMAD R44, R44, UR6, RZ ;  /* 0x000000062c2c7c24 */ /* 0x000fc8000f8e02ff */
[----:B------:R-:W-:Y:S01]  /*18520*/  IMAD R3, R3, UR7, R44 ;  /* 0x0000000703037c24 */ /* 0x000fe2000f8e022c */
[----:B------:R-:W-:Y:S02]  /*18530*/  ULDC.64 UR6, c[0x0][0xa80] ;  /* 0x0002a00000067ab9 */ /* 0x000fe40000000a00 */
[----:B---34-:R-:W-:Y:S01]  /*18540*/  LEA R6, P0, R4, UR6, 0x1 ;  /* 0x0000000604067c11 */ /* 0x018fe2000f8008ff */
[----:B------:R-:W-:-:S05]  /*18550*/  IMAD.IADD R3, R5, 0x1, R3 ;  /* 0x0000000105037824 */ /* 0x000fca00078e0203 */
[----:B------:R-:W-:Y:S02]  /*18560*/  LEA.HI.X R7, R4, UR7, R3, 0x1, P0 ;  /* 0x0000000704077c11 */ /* 0x000fe400080f0c03 */
[----:B------:R-:W-:-:S03]  /*18570*/  ISETP.GE.AND P0, PT, R196, UR4, PT ;  /* 0x00000004c4007c0c */ /* 0x000fc6000bf06270 */
[----:B------:R0:W-:Y:S10]  /*18580*/  @!P1 STG.E.128 desc[UR38][R6.64], R24 ;  /* 0x0000001806009986 */ /* 0x0001f4000c101d26 */
[----:B------:R-:W-:Y:S05]  /*18590*/  @P0 BRA `(.L_x_7969) ;  /* 0x0000000800640947 */ /* 0x000fea0003800000 */
[----:B------:R3:W-:Y:S01]  /*185a0*/  STG.E.128 desc[UR38][R6.64+0x80], R40 ;  /* 0x0000802806007986 */ /* 0x0007e2000c101d26 */
[----:B------:R-:W-:Y:S05]  /*185b0*/  BRA `(.L_x_7969) ;  /* 0x00000008005c7947 */ /* 0x000fea0003800000 */
.L_x_7961:
        /* <DEDUP_REMOVED lines=12> */
[----:B------:R-:W-:Y:S02]  /*18680*/  MOV R3, UR4 ;  /* 0x0000000400037c02 */ /* 0x000fe40008000f00 */
[----:B------:R-:W-:-:S05]  /*18690*/  @P1 IADD3.X R221, R221, UR5, RZ, P2, !PT ;  /* 0x00000005dddd1c10 */ /* 0x000fca00097fe4ff */
[----:B------:R3:W5:Y:S01]  /*186a0*/  @P1 LDG.E R3, desc[UR38][R220.64] ;  /* 0x00000026dc031981 */ /* 0x000762000c1e1900 */
[----:B------:R-:W-:Y:S01]  /*186b0*/  ISETP.GT.AND P2, PT, R233, 0x7f, PT ;  /* 0x0000007fe900780c */ /* 0x000fe20003f44270 */
[----:B------:R-:W-:-:S12]  /*186c0*/  @P1 BRA `(.L_x_7970) ;  /* 0x0000000000101947 */ /* 0x000fd80003800000 */
[----:B------:R-:W-:Y:S05]  /*186d0*/  @!P0 BRA `(.L_x_7970) ;  /* 0x00000000000c8947 */ /* 0x000fea0003800000 */
[----:B------:R-:W4:Y:S04]  /*186e0*/  LDG.E R0, desc[UR38][R4.64] ;  /* 0x0000002604007981 */ /* 0x000f28000c1e1900 */
[----:B-----5:R-:W4:Y:S02]  /*186f0*/  LDG.E R3, desc[UR38][R4.64+0x4] ;  /* 0x0000042604037981 */ /* 0x020f24000c1e1900 */
[----:B----4-:R-:W-:-:S07]  /*18700*/  IMAD.IADD R3, R3, 0x1, -R0 ;  /* 0x0000000103037824 */ /* 0x010fce00078e0a00 */
.L_x_7970:
[----:B------:R-:W-:Y:S01]  /*18710*/  BSSY B1, `(.L_x_7971) ;  /* 0x000001c000017945 */ /* 0x000fe20003800000 */
[----:B------:R-:W-:Y:S02]  /*18720*/  SHF.R.S32.HI R10, RZ, 0x1f, R218 ;  /* 0x0000001fff0a7819 */ /* 0x000fe400000114da */
[----:B------:R-:W-:Y:S02]  /*18730*/  SEL R11, R222, RZ, !P0 ;  /* 0x000000ffde0b7207 */ /* 0x000fe40004000000 */
[----:B------:R-:W-:Y:S02]  /*18740*/  SEL R225, R225, RZ, !P0 ;  /* 0x000000ffe1e17207 */ /* 0x000fe40004000000 */
[----:B-----5:R-:W-:Y:S01]  /*18750*/  SHF.R.S32.HI R8, RZ, 0x1f, R9 ;  /* 0x0000001fff087819 */ /* 0x020fe20000011409 */
[----:B------:R-:W-:Y:S06]  /*18760*/  @P2 BRA `(.L_x_7972) ;  /* 0x0000000000582947 */ /* 0x000fec0003800000 */
[----:B---3--:R-:W3:Y:S02]  /*18770*/  S2R R5, SR_TID.X ;  /* 0x0000000000057919 */ /* 0x008ee40000002100 */
[----:B---3--:R-:W-:-:S04]  /*18780*/  IMAD R0, R224, 0x80, R5 ;  /* 0x00000080e0007824 */ /* 0x008fc800078e0205 */
        /* <DEDUP_REMOVED lines=20> */
.L_x_7972:
[----:B------:R-:W-:Y:S05]  /*188d0*/  BSYNC B1 ;  /* 0x0000000000017941 */ /* 0x000fea0003800000 */
.L_x_7971:
[----:B------:R-:W-:Y:S01]  /*188e0*/  ULDC.64 UR4, c[0x0][0xaa0] ;  /* 0x0002a80000047ab9 */ /* 0x000fe20000000a00 */
[----:B---34-:R-:W-:Y:S01]  /*188f0*/  MOV R5, R17 ;  /* 0x0000001100057202 */ /* 0x018fe20000000f00 */
        /* <DEDUP_REMOVED lines=40> */
.L_x_7974:
[----:B------:R-:W-:Y:S05]  /*18b80*/  BSYNC B1 ;  /* 0x0000000000017941 */ /* 0x000fea0003800000 */
.L_x_7973:
        /* <DEDUP_REMOVED lines=17> */
[----:B------:R4:W-:Y:S04]  /*18ca0*/  @!P3 STG.E.128 desc[UR38][R12.64], RZ ;  /* 0x000000ff0c00b986 */ /* 0x0009e8000c101d26 */
[----:B------:R4:W-:Y:S02]  /*18cb0*/  @!P4 STG.E.128 desc[UR38][R12.64+0x80], RZ ;  /* 0x000080ff0c00c986 */ /* 0x0009e4000c101d26 */
.L_x_7976:
[----:B------:R-:W-:Y:S05]  /*18cc0*/  BSYNC B1 ;  /* 0x0000000000017941 */ /* 0x000fea0003800000 */
.L_x_7975:
        /* <DEDUP_REMOVED lines=14> */
[----:B---34-:R-:W-:Y:S02]  /*18db0*/  LEA R12, P0, R4, UR6, 0x1 ;  /* 0x00000006040c7c11 */ /* 0x018fe4000f8008ff */
[----:B------:R-:W-:-:S04]  /*18dc0*/  IADD3 R3, R5, R3, RZ ;  /* 0x0000000305037210 */ /* 0x000fc80007ffe0ff */
[----:B------:R-:W-:-:S05]  /*18dd0*/  LEA.HI.X R13, R4, UR7, R3, 0x1, P0 ;  /* 0x00000007040d7c11 */ /* 0x000fca00080f0c03 */
[----:B------:R3:W-:Y:S04]  /*18de0*/  @!P2 STG.E.128 desc[UR38][R12.64], RZ ;  /* 0x000000ff0c00a986 */ /* 0x0007e8000c101d26 */
[----:B------:R3:W-:Y:S02]  /*18df0*/  @!P3 STG.E.128 desc[UR38][R12.64+0x80], RZ ;  /* 0x000080ff0c00b986 */ /* 0x0007e4000c101d26 */
.L_x_7978:
[----:B------:R-:W-:Y:S05]  /*18e00*/  BSYNC B1 ;  /* 0x0000000000017941 */ /* 0x000fea0003800000 */
.L_x_7977:
        /* <DEDUP_REMOVED lines=18> */
.L_x_7969:
[----:B------:R-:W-:Y:S05]  /*18f30*/  BSYNC B0 ;  /* 0x0000000000007941 */ /* 0x000fea0003800000 */
.L_x_7960:
[----:B------:R-:W-:Y:S02]  /*18f40*/  ULDC UR4, c[0x0][0xc14] ;  /* 0x0003050000047ab9 */ /* 0x000fe40000000800 */
[----:B--2---:R-:W-:-:S13]  /*18f50*/  ISETP.GE.AND P0, PT, R195, UR4, PT ;  /* 0x00000004c3007c0c */ /* 0x004fda000bf06270 */
[----:B------:R-:W-:Y:S05]  /*18f60*/  @!P0 BRA `(.L_x_7979) ;  /* 0xfffffe8000688947 */ /* 0x000fea000383ffff */
[----:B------:R-:W-:Y:S05]  /*18f70*/  BRA `(.L_x_7758) ;  /* 0x0000005c00ac7947 */ /* 0x000fea0003800000 */
.L_x_7756:
[----:B------:R-:W-:-:S08]  /*18f80*/  NOP ;  /* 0x0000000000007918 */ /* 0x000fd00000000000 */
[----:B--2---:R-:W0:-:S00]  /*18f90*/  USETMAXREG.DEALLOC.CTAPOOL 0x18 ;  /* 0x00000018000079c8 */ /* 0x004e0000080e0500 */
        /* <DEDUP_REMOVED lines=59> */
.L_x_7984:
        /* <DEDUP_REMOVED lines=16> */
.L_x_7983:
[----:B------:R-:W-:Y:S05]  /*19450*/  BSYNC B0 ;  /* 0x0000000000007941 */ /* 0x000fea0003800000 */
.L_x_7982:
        /* <DEDUP_REMOVED lines=25> */
.L_x_7980:
        /* <DEDUP_REMOVED lines=20> */
.L_x_7985:
        /* <DEDUP_REMOVED lines=56> */
.L_x_7981:
[----:B------:R-:W-:Y:S01]  /*19ab0*/  IMAD.MOV.U32 R17, RZ, RZ, RZ ;  /* 0x000000ffff117224 */ /* 0x000fe200078e00ff */
[----:B------:R-:W-:Y:S01]  /*19ac0*/  MOV R18, RZ ;  /* 0x000000ff00127202 */ /* 0x000fe20000000f00 */
[----:B------:R-:W-:-:S07]  /*19ad0*/  IMAD.U32 R16, RZ, RZ, UR6 ;  /* 0x00000006ff107e24 */ /* 0x000fce000f8e00ff */
.L_x_7986:
        /* <DEDUP_REMOVED lines=22> */
[----:B------:R-:W-:Y:S01]  /*19c40*/  ULDC.64 UR40, c[0x0][0x198] ;  /* 0x0000660000287ab9 */ /* 0x000fe20000000a00 */
[----:B------:R-:W-:Y:S02]  /*19c50*/  ULDC UR36, c[0x0][0xc] ;  /* 0x0000030000247ab9 */ /* 0x000fe40000000800 */
[----:B------:R-:W-:Y:S02]  /*19c60*/  LOP3.LUT R2, R2, 0xfffffffd, RZ, 0xc0, !PT ;  /* 0xfffffffd02027812 */ /* 0x000fe400078ec0ff */
[----:B--2---:R-:W-:Y:S02]  /*19c70*/  LOP3.LUT R3, R4, 0x2, RZ, 0xfc, !PT ;  /* 0x0000000204037812 */ /* 0x004fe400078efcff */
[----:B------:R-:W1:Y:S03]  /*19c80*/  S2R R4, SR_TID.X ;  /* 0x0000000000047919 */ /* 0x000e660000002100 */
[----:B------:R2:W-:Y:S04]  /*19c90*/  STL [R1+0x2c], R3 ;  /* 0x00002c0301007387 */ /* 0x0005e80000100800 */
[----:B------:R2:W-:Y:S04]  /*19ca0*/  STL [R1+0xc], RZ ;  /* 0x00000cff01007387 */ /* 0x0005e80000100800 */
[----:B------:R2:W-:Y:S04]  /*19cb0*/  STL [R1+0x10], R0 ;  /* 0x0000100001007387 */ /* 0x0005e80000100800 */
        /* <DEDUP_REMOVED lines=9> */
.L_x_8076:
[----:B--23--:R-:W1:Y:S02]  /*19d50*/  LDC.64 R2, c[0x0][0xc60] ;  /* 0x00031800ff027b82 */ /* 0x00ce640000000a00 */
        /* <DEDUP_REMOVED lines=56> */
.L_x_7988:
        /* <DEDUP_REMOVED lines=14> */
.L_x_7989:
[----:B------:R-:W-:Y:S05]  /*1a1c0*/  @!P3 BRA `(.L_x_7990) ;  /* 0x00000000000cb947 */ /* 0x000fea0003800000 */
[----:B------:R-:W2:Y:S04]  /*1a1d0*/  LDG.E R9, desc[UR38][R6.64] ;  /* 0x0000002606097981 */ /* 0x000ea8000c1e1900 */
[----:B------:R-:W2:Y:S02]  /*1a1e0*/  LDG.E R6, desc[UR38][R6.64+0x4] ;  /* 0x0000042606067981 */ /* 0x000ea4000c1e1900 */
[----:B--2---:R-:W-:-:S07]  /*1a1f0*/  IMAD.IADD R9, R6, 0x1, -R9 ;  /* 0x0000000106097824 */ /* 0x004fce00078e0a09 */
.L_x_7990:
[----:B01----:R-:W2:Y:S01]  /*1a200*/  @P1 LDG.E R2, desc[UR38][R4.64] ;  /* 0x0000002604021981 */ /* 0x003ea2000c1e1900 */
        /* <DEDUP_REMOVED lines=8> */
[----:B------:R-:W-:-:S04]  /*1a290*/  IADD3 R2, R2, 0x7f, RZ ;  /* 0x0000007f02027810 */ /* 0x000fc80007ffe0ff */
[----:B------:R-:W-:-:S04]  /*1a2a0*/  SHF.R.S32.HI R3, RZ, 0x1f, R2 ;  /* 0x0000001fff037819 */ /* 0x000fc80000011402 */
[----:B------:R-:W-:Y:S02]  /*1a2b0*/  LEA.HI R3, R3, R2, RZ, 0x7 ;  /* 0x0000000203037211 */ /* 0x000fe400078f38ff */
[----:B------:R-:W-:-:S04]  /*1a2c0*/  SHF.R.S32.HI R2, RZ, 0x1f, R10 ;  /* 0x0000001fff027819 */ /* 0x000fc8000001140a */
[----:B------:R-:W-:Y:S02]  /*1a2d0*/  LEA.HI R2, R2, R10, RZ, 0x7 ;  /* 0x0000000a02027211 */ /* 0x000fe400078f38ff */
[----:B------:R-:W-:Y:S02]  /*1a2e0*/  SHF.R.S32.HI R3, RZ, 0x7, R3 ;  /* 0x00000007ff037819 */ /* 0x000fe40000011403 */
[----:B------:R-:W-:-:S04]  /*1a2f0*/  SHF.R.S32.HI R2, RZ, 0x7, R2 ;  /* 0x00000007ff027819 */ /* 0x000fc80000011402 */
[----:B------:R-:W-:Y:S01]  /*1a300*/  VIMNMX R6, R3, R2, PT ;  /* 0x0000000203067248 */ /* 0x000fe20003fe0100 */
[----:B------:R-:W-:-:S04]  /*1a310*/  IMAD.MOV R3, RZ, RZ, -R9 ;  /* 0x000000ffff037224 */ /* 0x000fc800078e0a09 */
[----:B------:R-:W-:Y:S01]  /*1a320*/  IMAD R2, R6, 0x80, -R9 ;  /* 0x0000008006027824 */ /* 0x000fe200078e0a09 */
[----:B------:R-:W-:-:S04]  /*1a330*/  VIMNMX R3, RZ, R3, !PT ;  /* 0x00000003ff037248 */ /* 0x000fc80007fe0100 */
[----:B------:R-:W-:-:S04]  /*1a340*/  VIMNMX R0, R2, R0, PT ;  /* 0x0000000002007248 */ /* 0x000fc80003fe0100 */
[----:B------:R-:W-:Y:S01]  /*1a350*/  ISETP.GT.AND P0, PT, R0, R3, PT ;  /* 0x000000030000720c */ /* 0x000fe20003f04270 */
[----:B------:R0:W-:-:S12]  /*1a360*/  STL [R1+0x20], R6 ;  /* 0x0000200601007387 */ /* 0x0001d80000100800 */
[----:B------:R-:W-:Y:S02]  /*1a370*/  @P0 IADD3 R2, R0, 0x7f, RZ ;  /* 0x0000007f00020810 */ /* 0x000fe40007ffe0ff */
[----:B------:R-:W-:Y:S02]  /*1a380*/  SHF.R.U32.HI R0, RZ, 0x7, R3 ;  /* 0x00000007ff007819 */ /* 0x000fe40000011603 */
[----:B------:R-:W-:-:S04]  /*1a390*/  @P0 SHF.R.S32.HI R3, RZ, 0x1f, R2 ;  /* 0x0000001fff030819 */ /* 0x000fc80000011402 */
[----:B------:R-:W-:Y:S01]  /*1a3a0*/  @P0 LEA.HI R2, R3, R2, RZ, 0x7 ;  /* 0x0000000203020211 */ /* 0x000fe200078f38ff */
[----:B------:R-:W-:-:S03]  /*1a3b0*/  IMAD.MOV.U32 R4, RZ, RZ, R0 ;  /* 0x000000ffff047224 */ /* 0x000fc600078e0000 */
[----:B------:R-:W-:-:S04]  /*1a3c0*/  @P0 SHF.R.S32.HI R4, RZ, 0x7, R2 ;  /* 0x00000007ff040819 */ /* 0x000fc80000011402 */
        /* <DEDUP_REMOVED lines=12> */
.L_x_8194:
[----:B------:R-:W-:-:S03]  /*1a490*/  UMOV UR4, 0xffffffff ;  /* 0xffffffff00047882 */ /* 0x000fc60000000000 */
[----:B------:R-:W-:Y:S05]  /*1a4a0*/  BRA.DIV UR4, `(.L_x_7994) ;  /* 0x0000006204b87947 */ /* 0x000fea000b800000 */
[----:B------:R-:W-:-:S13]  /*1a4b0*/  ELECT P6, URZ, PT ;  /* 0x00000000003f782f */ /* 0x000fda00038c0000 */
.L_x_8197:
        /* <DEDUP_REMOVED lines=12> */
.L_x_8198:
[----:B------:R-:W-:Y:S05]  /*1a580*/  BSYNC B1 ;  /* 0x0000000000017941 */ /* 0x000fea0003800000 */
.L_x_7995:
        /* <DEDUP_REMOVED lines=8> */
.L_x_8199:
        /* <DEDUP_REMOVED lines=11> */
.L_x_8000:
        /* <DEDUP_REMOVED lines=11> */
[----:B------:R-:W-:Y:S01]  /*1a770*/  R2UR UR6, R6 ;  /* 0x00000000060672ca */ /* 0x000fe200000e0000 */
[----:B------:R-:W-:-:S05]  /*1a780*/  IMAD R6, R4, 0x80, R20 ;  /* 0x0000008004067824 */ /* 0x000fca00078e0214 */
[----:B------:R-:W-:-:S04]  /*1a790*/  IADD3 R6, R6, -0x80, RZ ;  /* 0xffffff8006067810 */ /* 0x000fc80007ffe0ff */
[----:B------:R-:W-:-:S03]  /*1a7a0*/  R2UR UR11, R6 ;  /* 0x00000000060b72ca */ /* 0x000fc600000e0000 */
[----:B------:R-:W-:Y:S02]  /*1a7b0*/  UIADD3 UR8, UR6, 0x18400, URZ ;  /* 0x0001840006087890 */ /* 0x000fe4000fffe03f */
[----:B------:R-:W-:-:S03]  /*1a7c0*/  UIADD3 UR14, UR6, 0x1c400, URZ ;  /* 0x0001c400060e7890 */ /* 0x000fc6000fffe03f */
[----:B------:R-:W-:-:S05]  /*1a7d0*/  UMOV UR6, 0x0 ;  /* 0x0000000000067882 */ /* 0x000fca0000000000 */
[----:B------:R1:W-:Y:S02]  /*1a7e0*/  UTMALDG.4D [UR8], [UR4], desc[UR6] ;  /* 0x00000608040075b4 */ /* 0x0003e40008019000 */
[----:B-1----:R-:W-:Y:S01]  /*1a7f0*/  UMOV UR8, UR14 ;  /* 0x0000000e00087c82 */ /* 0x002fe20008000000 */
[----:B------:R-:W-:Y:S02]  /*1a800*/  UMOV UR10, UR15 ;  /* 0x0000000f000a7c82 */ /* 0x000fe40008000000 */
[----:B------:R1:W-:Y:S01]  /*1a810*/  UTMALDG.4D [UR8], [UR4], desc[UR6] ;  /* 0x00000608040075b4 */ /* 0x0003e20008019000 */
[----:B------:R-:W2:Y:S02]  /*1a820*/  SYNCS.PHASECHK.TRANS64.TRYWAIT P0, [R5+URZ+0x288c0], R7 ;  /* 0x0288c007050075a7 */ /* 0x000ea4000800017f */
[----:B-12---:R-:W-:Y:S05]  /*1a830*/  @!P0 BRA `(.L_x_8001) ;  /* 0x00000060001c8947 */ /* 0x006fea0003800000 */
.L_x_8200:
        /* <DEDUP_REMOVED lines=10> */
.L_x_8002:
[----:B------:R-:W-:Y:S01]  /*1a8e0*/  LEA R7, R7, R9, 0x1 ;  /* 0x0000000907077211 */ /* 0x000fe200078e08ff */
        /* <DEDUP_REMOVED lines=9> */
[----:B------:R-:W-:-:S05]  /*1a980*/  R2UR UR13, R3 ;  /* 0x00000000030d72ca */ /* 0x000fca00000e0000 */
[----:B------:R-:W-:Y:S02]  /*1a990*/  UIADD3 UR9, UR9, 0x288b0, URZ ;  /* 0x000288b009097890 */ /* 0x000fe4000fffe03f */
        /* <DEDUP_REMOVED lines=8> */
.L_x_7998:
[----:B------:R-:W-:Y:S05]  /*1aa20*/  BSYNC B1 ;  /* 0x0000000000017941 */ /* 0x000fea0003800000 */
.L_x_7997:
[----:B0-----:R-:W2:Y:S04]  /*1aa30*/  LDL.LU R5, [R1+0xc] ;  /* 0x00000c0001057983 */ /* 0x001ea80000300800 */
[----:B------:R-:W3:Y:S01]  /*1aa40*/  LDL.LU R7, [R1+0x10] ;  /* 0x0000100001077983 */ /* 0x000ee20000300800 */
[----:B------:R-:W-:Y:S01]  /*1aa50*/  PLOP3.LUT P2, PT, PT, PT, PT, 0x8, 0x0 ;  /* 0x000000000000781c */ /* 0x000fe20003f4e170 */
[----:B--2---:R-:W-:-:S05]  /*1aa60*/  VIADD R5, R5, 0x1 ;  /* 0x0000000105057836 */ /* 0x004fca0000000000 */
        /* <DEDUP_REMOVED lines=9> */
[C---:B------:R-:W-:Y:S01]  /*1ab00*/  LEA R5, R4.reuse, R20, 0x7 ;  /* 0x0000001404057211 */ /* 0x040fe200078e38ff */
[----:B------:R-:W-:-:S04]  /*1ab10*/  VIADD R4, R4, 0xffffffff ;  /* 0xffffffff04047836 */ /* 0x000fc80000000000 */
[----:B------:R-:W-:-:S07]  /*1ab20*/  VIADD R5, R5, 0xffffff00 ;  /* 0xffffff0005057836 */ /* 0x000fce0000000000 */
.L_x_8009:
        /* <DEDUP_REMOVED lines=9> */
.L_x_8201:
        /* <DEDUP_REMOVED lines=11> */
.L_x_8006:
        /* <DEDUP_REMOVED lines=22> */
.L_x_8202:
        /* <DEDUP_REMOVED lines=8> */
.L_x_8008:
        /* <DEDUP_REMOVED lines=19> */
.L_x_8004:
[----:B------:R-:W-:Y:S05]  /*1af80*/  BSYNC B1 ;  /* 0x0000000000017941 */ /* 0x000fea0003800000 */
.L_x_8003:
        /* <DEDUP_REMOVED lines=13> */
.L_x_7992:
[----:B------:R-:W-:Y:S05]  /*1b060*/  BSYNC B0 ;  /* 0x0000000000007941 */ /* 0x000fea0003800000 */
.L_x_7991:
        /* <DEDUP_REMOVED lines=23> */
.L_x_8011:
        /* <DEDUP_REMOVED lines=19> */
[----:B------:R-:W-:Y:S02]  /*1b310*/  IMAD.MOV.U32 R8, RZ, RZ, 0x70 ;  /* 0x00000070ff087424 */ /* 0x000fe400078e00ff */
[----:B------:R-:W-:-:S07]  /*1b320*/  IMAD.MOV.U32 R13, RZ, RZ, RZ ;  /* 0x000000ffff0d7224 */ /* 0x000fce00078e00ff */
[----:B------:R-:W-:-:S07]  /*1b330*/  LEPC R20, `(.L_x_8013) ;  /* 0x000000001014794e */ /* 0x000fce0000000000 */
[----:B-1----:R-:W-:Y:S05]  /*1b340*/  CALL.ABS.NOINC R2 ;  /* 0x0000000002007343 */ /* 0x002fea0003c00000 */
.L_x_8013:
        /* <DEDUP_REMOVED lines=20> */
.L_x_8015:
        /* <DEDUP_REMOVED lines=16> */
.L_x_8014:
[----:B------:R-:W2:Y:S01]  /*1b590*/  LDL.LU R2, [R1+0x24] ;  /* 0x0000240001027983 */ /* 0x000ea20000300800 */
[----:B------:R-:W-:-:S03]  /*1b5a0*/  ULDC.64 UR4, c[0x0][0x9f8] ;  /* 0x00027e0000047ab9 */ /* 0x000fc60000000a00 */
[----:B------:R-:W3:Y:S04]  /*1b5b0*/  LDL.LU R0, [R1+0x28] ;  /* 0x0000280001007983 */ /* 0x000ee80000300800 */
[----:B------:R-:W4:Y:S04]  /*1b5c0*/  LDL.LU R4, [R1+0x38] ;  /* 0x0000380001047983 */ /* 0x000f280000300800 */
[----:B------:R-:W4:Y:S01]  /*1b5d0*/  LDL.LU R6, [R1+0x1c] ;  /* 0x00001c0001067983 */ /* 0x000f220000300800 */
[----:B------:R-:W-:-:S04]  /*1b5e0*/  ISETP.NE.U32.AND P0, PT, RZ, UR4, PT ;  /* 0x00000004ff007c0c */ /* 0x000fc8000bf05070 */
[----:B------:R-:W-:Y:S01]  /*1b5f0*/  ISETP.NE.AND.EX P0, PT, RZ, UR5, PT, P0 ;  /* 0x00000005ff007c0c */ /* 0x000fe2000bf05300 */
[----:B0-----:R-:W0:Y:S01]  /*1b600*/  S2R R7, SR_TID.X ;  /* 0x0000000000077919 */ /* 0x001e220000002100 */
[----:B------:R-:W-:Y:S01]  /*1b610*/  IMAD.MOV.U32 R5, RZ, RZ, R18 ;  /* 0x000000ffff057224 */ /* 0x000fe200078e0012 */
        /* <DEDUP_REMOVED lines=9> */
[----:B----4-:R-:W-:-:S06]  /*1b6b0*/  MOV R0, R6 ;  /* 0x0000000600007202 */ /* 0x010fcc0000000f00 */
[----:B------:R0:W5:Y:S01]  /*1b6c0*/  @P0 LDG.E R0, desc[UR38][R2.64] ;  /* 0x0000002602000981 */ /* 0x000162000c1e1900 */
[----:B------:R-:W-:Y:S01]  /*1b6d0*/  PLOP3.LUT P1, PT, P6, PT, PT, 0x8, 0x0 ;  /* 0x000000000000781c */ /* 0x000fe2000372e170 */
[----:B0-----:R-:W-:Y:S02]  /*1b6e0*/  IMAD R3, R17, 0x80, R4 ;  /* 0x0000008011037824 */ /* 0x001fe400078e0204 */
[----:B------:R-:W0:Y:S02]  /*1b6f0*/  LDC R4, c[0x0][0x428] ;  /* 0x00010a00ff047b82 */ /* 0x000e240000000800 */
[----:B0-----:R-:W-:-:S13]  /*1b700*/  ISETP.NE.AND P0, PT, R4, 0x1, PT ;  /* 0x000000010400780c */ /* 0x001fda0003f05270 */
[----:B------:R-:W0:Y:S08]  /*1b710*/  @P0 LDC R2, c[0x0][0x42c] ;  /* 0x00010b00ff020b82 */ /* 0x000e300000000800 */
[----:B------:R-:W1:Y:S01]  /*1b720*/  @P0 LDC R4, c[0x0][0x430] ;  /* 0x00010c00ff040b82 */ /* 0x000e620000000800 */
[----:B0-----:R-:W-:-:S05]  /*1b730*/  @P0 IMAD.HI.U32 R2, R18, R2, RZ ;  /* 0x0000000212020227 */ /* 0x001fca00078e00ff */
[----:B-1----:R-:W-:Y:S02]  /*1b740*/  @P0 SHF.R.U32.HI R5, RZ, R4, R2 ;  /* 0x00000004ff050219 */ /* 0x002fe40000011602 */
[----:B------:R-:W-:-:S04]  /*1b750*/  ISETP.NE.U32.AND P0, PT, RZ, UR4, PT ;  /* 0x00000004ff007c0c */ /* 0x000fc8000bf05070 */
[----:B------:R-:W-:-:S04]  /*1b760*/  ISETP.NE.AND.EX P0, PT, RZ, UR5, PT, P0 ;  /* 0x00000005ff007c0c */ /* 0x000fc8000bf05300 */
[----:B------:R-:W-:-:S09]  /*1b770*/  SEL R2, R6, RZ, !P0 ;  /* 0x000000ff06027207 */ /* 0x000fd20004000000 */
.L_x_8016:
        /* <DEDUP_REMOVED lines=16> */
.L_x_8017:
        /* <DEDUP_REMOVED lines=15> */
[----:B-----5:R-:W-:Y:S02]  /*1b970*/  SEL R6, R0, RZ, !P0 ;  /* 0x000000ff00067207 */ /* 0x020fe40004000000 */
[----:B--2---:R-:W-:Y:S01]  /*1b980*/  IADD3 R4, R4, -0x1, RZ ;  /* 0xffffffff04047810 */ /* 0x004fe20007ffe0ff */
[----:B------:R-:W-:Y:S06]  /*1b990*/  BRA.DIV UR4, `(.L_x_8018) ;  /* 0x0000005204007947 */ /* 0x000fec000b800000 */
.L_x_8205:
[----:B------:R-:W-:Y:S01]  /*1b9a0*/  UMOV UR4, 0xffffffff ;  /* 0xffffffff00047882 */ /* 0x000fe20000000000 */
[----:B------:R-:W-:Y:S02]  /*1b9b0*/  SHF.R.S32.HI R17, RZ, 0x1f, R0 ;  /* 0x0000001fff117819 */ /* 0x000fe40000011400 */
[----:B------:R-:W-:Y:S05]  /*1b9c0*/  BRA.DIV UR4, `(.L_x_8019) ;  /* 0x0000005204287947 */ /* 0x000fea000b800000 */
[----:B------:R-:W-:-:S13]  /*1b9d0*/  ELECT P6, URZ, PT ;  /* 0x00000000003f782f */ /* 0x000fda00038c0000 */
.L_x_8208:
        /* <DEDUP_REMOVED lines=18> */
[----:B------:R-:W-:-:S04]  /*1bb00*/  LEA R10, P0, R6, R8, 0x2 ;  /* 0x00000008060a7211 */ /* 0x000fc800078010ff */
[----:B------:R-:W-:-:S05]  /*1bb10*/  LEA.HI.X R11, R6, R9, R7, 0x2, P0 ;  /* 0x00000009060b7211 */ /* 0x000fca00000f1407 */
[----:B------:R0:W5:Y:S04]  /*1bb20*/  LDG.E R6, desc[UR38][R10.64] ;  /* 0x000000260a067981 */ /* 0x000168000c1e1900 */
.L_x_8021:
        /* <DEDUP_REMOVED lines=9> */
.L_x_8209:
        /* <DEDUP_REMOVED lines=11> */
.L_x_8023:
        /* <DEDUP_REMOVED lines=14> */
[----:B--2---:R-:W-:Y:S02]  /*1bd50*/  LEA R7, R11, R12, 0xf ;  /* 0x0000000c0b077211 */ /* 0x004fe400078e78ff */
[----:B---3--:R-:W-:Y:S02]  /*1bd60*/  R2UR UR5, R10 ;  /* 0x000000000a0572ca */ /* 0x008fe400000e0000 */
[----:B------:R-:W-:-:S11]  /*1bd70*/  R2UR UR6, R7 ;  /* 0x00000000070672ca */ /* 0x000fd600000e0000 */
[----:B------:R-:W-:Y:S02]  /*1bd80*/  ULEA UR11, UR11, UR5, 0x7 ;  /* 0x000000050b0b7291 */ /* 0x000fe4000f8e383f */
        /* <DEDUP_REMOVED lines=9> */
.L_x_8020:
        /* <DEDUP_REMOVED lines=39> */
.L_x_8210:
[----:B------:R-:W-:Y:S05]  /*1c090*/  BSYNC B0 ;  /* 0x0000000000007941 */ /* 0x000fea0003800000 */
.L_x_8024:
[----:B0-----:R-:W2:Y:S01]  /*1c0a0*/  LDL R3, [R1+0x20] ;  /* 0x0000200001037983 */ /* 0x001ea20000100800 */
[----:B------:R-:W-:Y:S01]  /*1c0b0*/  BSSY B0, `(.L_x_8026) ;  /* 0x000018b000007945 */ /* 0x000fe20003800000 */
[----:B--2---:R-:W-:-:S13]  /*1c0c0*/  ISETP.GE.AND P0, PT, R3, 0x2, PT ;  /* 0x000000020300780c */ /* 0x004fda0003f06270 */
[----:B------:R-:W-:Y:S05]  /*1c0d0*/  @!P0 BRA `(.L_x_8027) ;  /* 0x0000001800208947 */ /* 0x000fea0003800000 */
[C---:B------:R-:W-:Y:S01]  /*1c0e0*/  LOP3.LUT R2, R3.reuse, 0x1, RZ, 0xc0, !PT ;  /* 0x0000000103027812 */ /* 0x040fe200078ec0ff */
[----:B------:R-:W-:Y:S03]  /*1c0f0*/  BSSY B1, `(.L_x_8028) ;  /* 0x0000087000017945 */ /* 0x000fe60003800000 */
[----:B------:R-:W-:Y:S01]  /*1c100*/  ISETP.NE.U32.AND P0, PT, R2, 0x1, PT ;  /* 0x000000010200780c */ /* 0x000fe20003f05070 */
[----:B------:R-:W-:-:S04]  /*1c110*/  VIADD R2, R3, 0xfffffffe ;  /* 0xfffffffe03027836 */ /* 0x000fc80000000000 */
[----:B------:R-:W-:-:S08]  /*1c120*/  IMAD.MOV.U32 R7, RZ, RZ, R2 ;  /* 0x000000ffff077224 */ /* 0x000fd000078e0002 */
        /* <DEDUP_REMOVED lines=16> */
[----:B------:R-:W-:Y:S01]  /*1c230*/  MOV R3, R2 ;  /* 0x0000000200037202 */ /* 0x000fe20000000f00 */
        /* <DEDUP_REMOVED lines=8> */
[----:B------:R-:W-:-:S04]  /*1c2c0*/  IMAD.MOV.U32 R10, RZ, RZ, R3 ;  /* 0x000000ffff0a7224 */ /* 0x000fc800078e0003 */
[----:B------:R-:W-:-:S04]  /*1c2d0*/  IMAD.WIDE.U32 R10, R0, UR4, R10 ;  /* 0x00000004000a7c25 */ /* 0x000fc8000f8e000a */
[----:B------:R-:W-:Y:S01]  /*1c2e0*/  IMAD.IADD R7, R7, 0x1, R11 ;  /* 0x0000000107077824 */ /* 0x000fe200078e020b */
[----:B------:R-:W-:-:S04]  /*1c2f0*/  LEA R8, P0, R10, R8, 0x2 ;  /* 0x000000080a087211 */ /* 0x000fc800078010ff */
[----:B------:R-:W-:Y:S02]  /*1c300*/  LEA.HI.X R9, R10, R9, R7, 0x2, P0 ;  /* 0x000000090a097211 */ /* 0x000fe400000f1407 */
[----:B------:R-:W-:-:S03]  /*1c310*/  IADD3 R7, -R3, RZ, RZ ;  /* 0x000000ff03077210 */ /* 0x000fc60007ffe1ff */
[----:B------:R0:W5:Y:S02]  /*1c320*/  LDG.E R3, desc[UR38][R8.64] ;  /* 0x0000002608037981 */ /* 0x000164000c1e1900 */
[----:B------:R-:W-:-:S07]  /*1c330*/  IMAD R7, R14, R7, R2 ;  /* 0x000000070e077224 */ /* 0x000fce00078e0202 */
.L_x_8032:
[----:B0-----:R-:W0:Y:S01]  /*1c340*/  S2R R9, SR_CgaCtaId ;  /* 0x0000000000097919 */ /* 0x001e220000008800 */
[----:B------:R-:W-:-:S04]  /*1c350*/  MOV R8, 0x400 ;  /* 0x0000040000087802 */ /* 0x000fc80000000f00 */
[----:B0-----:R-:W-:Y:S02]  /*1c360*/  LEA R8, R9, R8, 0x18 ;  /* 0x0000000809087211 */ /* 0x001fe400078ec0ff */
[----:B------:R-:W-:-:S03]  /*1c370*/  SHF.L.U32 R9, R13, 0x1f, RZ ;  /* 0x0000001f0d097819 */ /* 0x000fc600000006ff */
[----:B------:R-:W-:-:S04]  /*1c380*/  IMAD R8, R12, 0x8, R8 ;  /* 0x000000080c087824 */ /* 0x000fc800078e0208 */
[----:B------:R-:W0:Y:S02]  /*1c390*/  SYNCS.PHASECHK.TRANS64.TRYWAIT P0, [R8+URZ+0x28840], R9 ;  /* 0x02884009080075a7 */ /* 0x000e24000800017f */
[----:B0-----:R-:W-:Y:S05]  /*1c3a0*/  @!P0 BRA `(.L_x_8033) ;  /* 0x0000004800048947 */ /* 0x001fea0003800000 */
.L_x_8211:
        /* <DEDUP_REMOVED lines=11> */
.L_x_8034:
        /* <DEDUP_REMOVED lines=32> */
.L_x_8212:
[----:B------:R-:W2:Y:S01]  /*1c660*/  LDL R10, [R1+0x2c] ;  /* 0x00002c00010a7983 */ /* 0x000ea20000100800 */
[----:B------:R-:W1:Y:S02]  /*1c670*/  S2R R11, SR_TID.X ;  /* 0x00000000000b7919 */ /* 0x000e640000002100 */
[----:B-1----:R-:W-:-:S04]  /*1c680*/  LOP3.LUT R11, R11, 0x7f, RZ, 0xc0, !PT ;  /* 0x0000007f0b0b7812 */ /* 0x002fc800078ec0ff */
[----:B------:R-:W-:-:S13]  /*1c690*/  ISETP.NE.AND P0, PT, R11, RZ, PT ;  /* 0x000000ff0b00720c */ /* 0x000fda0003f05270 */
[----:B0-----:R-:W-:-:S04]  /*1c6a0*/  @!P0 IMAD.MOV.U32 R9, RZ, RZ, 0x8000 ;  /* 0x00008000ff098424 */ /* 0x001fc800078e00ff */
[----:B------:R2:W-:Y:S02]  /*1c6b0*/  @!P0 SYNCS.ARRIVE.TRANS64 RZ, [R8+URZ+0x28850], R9 ;  /* 0x0288500908ff89a7 */ /* 0x0005e4000800003f */
[----:B--2---:R-:W-:-:S04]  /*1c6c0*/  PRMT R9, R10, 0x9910, RZ ;  /* 0x000099100a097816 */ /* 0x004fc800000000ff */
[----:B------:R-:W-:-:S13]  /*1c6d0*/  ISETP.NE.AND P0, PT, R9, 0x2, PT ;  /* 0x000000020900780c */ /* 0x000fda0003f05270 */
[----:B------:R-:W-:Y:S05]  /*1c6e0*/  @P0 BRA `(.L_x_8036) ;  /* 0x0000000000040947 */ /* 0x000fea0003800000 */
[----:B------:R-:W-:Y:S01]  /*1c6f0*/  BPT.TRAP 0x1 ;  /* 0x000000040000795c */ /* 0x000fe20000300000 */
.L_x_8036:
[----:B------:R-:W2:Y:S02]  /*1c700*/  LDL R9, [R1+0x14] ;  /* 0x0000140001097983 */ /* 0x000ea40000100800 */
[----:B--2---:R-:W-:-:S13]  /*1c710*/  LOP3.LUT P0, RZ, R9, 0x40, RZ, 0xc0, !PT ;  /* 0x0000004009ff7812 */ /* 0x004fda000780c0ff */
[----:B------:R-:W-:Y:S05]  /*1c720*/  @P0 BRA `(.L_x_8037) ;  /* 0x0000000000040947 */ /* 0x000fea0003800000 */
[----:B------:R-:W-:Y:S01]  /*1c730*/  BPT.TRAP 0x1 ;  /* 0x000000040000795c */ /* 0x000fe20000300000 */
.L_x_8037:
        /* <DEDUP_REMOVED lines=29> */
.L_x_8031:
[----:B------:R-:W-:Y:S05]  /*1c910*/  BSYNC B2 ;  /* 0x0000000000027941 */ /* 0x000fea0003800000 */
.L_x_8030:
[----:B------:R-:W2:Y:S04]  /*1c920*/  LDL.LU R3, [R1+0x20] ;  /* 0x0000200001037983 */ /* 0x000ea80000300800 */
[----:B------:R0:W-:Y:S04]  /*1c930*/  STL [R1], R12 ;  /* 0x0000000c01007387 */ /* 0x0001e80000100800 */
[----:B------:R0:W-:Y:S02]  /*1c940*/  STL [R1+0x8], R13 ;  /* 0x0000080d01007387 */ /* 0x0001e40000100800 */
[----:B0-2---:R-:W-:-:S07]  /*1c950*/  IADD3 R7, R3, -0x3, RZ ;  /* 0xfffffffd03077810 */ /* 0x005fce0007ffe0ff */
.L_x_8029:
[----:B------:R-:W-:Y:S05]  /*1c960*/  BSYNC B1 ;  /* 0x0000000000017941 */ /* 0x000fea0003800000 */
.L_x_8028:
[----:B------:R-:W-:-:S13]  /*1c970*/  ISETP.NE.AND P0, PT, R2, RZ, PT ;  /* 0x000000ff0200720c */ /* 0x000fda0003f05270 */
[----:B------:R-:W-:Y:S05]  /*1c980*/  @!P0 BRA `(.L_x_8027) ;  /* 0x0000000c00f48947 */ /* 0x000fea0003800000 */
[----:B------:R-:W-:-:S07]  /*1c990*/  IMAD.MOV.U32 R11, RZ, RZ, R6 ;  /* 0x000000ffff0b7224 */ /* 0x000fce00078e0006 */
.L_x_8054:
        /* <DEDUP_REMOVED lines=30> */
[----:B------:R-:W-:-:S06]  /*1cb80*/  LEA.HI.X R11, R2, UR5, R3, 0x2, P0 ;  /* 0x00000005020b7c11 */ /* 0x000fcc00080f1403 */
[----:B------:R0:W5:Y:S03]  /*1cb90*/  LDG.E R11, desc[UR38][R10.64] ;  /* 0x000000260a0b7981 */ /* 0x000166000c1e1900 */
.L_x_8040:
[----:B------:R-:W1:Y:S01]  /*1cba0*/  S2R R3, SR_CgaCtaId ;  /* 0x0000000000037919 */ /* 0x000e620000008800 */
[----:B------:R-:W-:-:S04]  /*1cbb0*/  MOV R2, 0x400 ;  /* 0x0000040000027802 */ /* 0x000fc80000000f00 */
[----:B-1----:R-:W-:Y:S02]  /*1cbc0*/  LEA R2, R3, R2, 0x18 ;  /* 0x0000000203027211 */ /* 0x002fe400078ec0ff */
[----:B------:R-:W-:-:S03]  /*1cbd0*/  SHF.L.U32 R3, R9, 0x1f, RZ ;  /* 0x0000001f09037819 */ /* 0x000fc600000006ff */
[----:B------:R-:W-:-:S04]  /*1cbe0*/  IMAD R2, R8, 0x8, R2 ;  /* 0x0000000808027824 */ /* 0x000fc800078e0202 */
[----:B------:R-:W1:Y:S02]  /*1cbf0*/  SYNCS.PHASECHK.TRANS64.TRYWAIT P0, [R2+URZ+0x28840], R3 ;  /* 0x02884003020075a7 */ /* 0x000e64000800017f */
[----:B-1----:R-:W-:Y:S05]  /*1cc00*/  @!P0 BRA `(.L_x_8041) ;  /* 0x0000004000148947 */ /* 0x002fea0003800000 */
.L_x_8213:
        /* <DEDUP_REMOVED lines=11> */
.L_x_8042:
        /* <DEDUP_REMOVED lines=32> */
.L_x_8214:
        /* <DEDUP_REMOVED lines=10> */
.L_x_8044:
[----:B------:R-:W2:Y:S02]  /*1cf60*/  LDL R3, [R1+0x14] ;  /* 0x0000140001037983 */ /* 0x000ea40000100800 */
[----:B--2---:R-:W-:-:S13]  /*1cf70*/  LOP3.LUT P0, RZ, R3, 0x40, RZ, 0xc0, !PT ;  /* 0x0000004003ff7812 */ /* 0x004fda000780c0ff */
[----:B------:R-:W-:Y:S05]  /*1cf80*/  @P0 BRA `(.L_x_8045) ;  /* 0x0000000000040947 */ /* 0x000fea0003800000 */
[----:B------:R-:W-:Y:S01]  /*1cf90*/  BPT.TRAP 0x1 ;  /* 0x000000040000795c */ /* 0x000fe20000300000 */
.L_x_8045:
        /* <DEDUP_REMOVED lines=15> */
[----:B------:R-:W-:Y:S01]  /*1d090*/  IMAD.MOV.U32 R6, RZ, RZ, R11 ;  /* 0x000000ffff067224 */ /* 0x000fe200078e000b */
        /* <DEDUP_REMOVED lines=13> */
.L_x_8039:
[----:B------:R-:W-:Y:S05]  /*1d170*/  BSYNC B1 ;  /* 0x0000000000017941 */ /* 0x000fea0003800000 */
.L_x_8038:
        /* <DEDUP_REMOVED lines=31> */
.L_x_8048:
[----:B------:R-:W2:Y:S01]  /*1d370*/  S2R R3, SR_CgaCtaId ;  /* 0x0000000000037919 */ /* 0x000ea20000008800 */
[----:B------:R-:W-:-:S04]  /*1d380*/  MOV R2, 0x400 ;  /* 0x0000040000027802 */ /* 0x000fc80000000f00 */
[----:B--2---:R-:W-:Y:S02]  /*1d390*/  LEA R2, R3, R2, 0x18 ;  /* 0x0000000203027211 */ /* 0x004fe400078ec0ff */
[----:B------:R-:W-:-:S03]  /*1d3a0*/  SHF.L.U32 R3, R14, 0x1f, RZ ;  /* 0x0000001f0e037819 */ /* 0x000fc600000006ff */
[----:B------:R-:W-:-:S04]  /*1d3b0*/  IMAD R2, R15, 0x8, R2 ;  /* 0x000000080f027824 */ /* 0x000fc800078e0202 */
[----:B------:R-:W2:Y:S02]  /*1d3c0*/  SYNCS.PHASECHK.TRANS64.TRYWAIT P0, [R2+URZ+0x28840], R3 ;  /* 0x02884003020075a7 */ /* 0x000ea4000800017f */
[----:B--2---:R-:W-:Y:S05]  /*1d3d0*/  @!P0 BRA `(.L_x_8049) ;  /* 0x0000003800488947 */ /* 0x004fea0003800000 */
.L_x_8215:
        /* <DEDUP_REMOVED lines=11> */
.L_x_8050:
        /* <DEDUP_REMOVED lines=31> */
.L_x_8216:
[----:B------:R-:W2:Y:S01]  /*1d680*/  LDL R12, [R1+0x2c] ;  /* 0x00002c00010c7983 */ /* 0x000ea20000100800 */
[----:B------:R-:W1:Y:S02]  /*1d690*/  S2R R3, SR_TID.X ;  /* 0x0000000000037919 */ /* 0x000e640000002100 */
[----:B-1----:R-:W-:-:S04]  /*1d6a0*/  LOP3.LUT R3, R3, 0x7f, RZ, 0xc0, !PT ;  /* 0x0000007f03037812 */ /* 0x002fc800078ec0ff */
[----:B------:R-:W-:-:S13]  /*1d6b0*/  ISETP.NE.AND P0, PT, R3, RZ, PT ;  /* 0x000000ff0300720c */ /* 0x000fda0003f05270 */
[----:B------:R-:W-:-:S04]  /*1d6c0*/  @!P0 MOV R3, 0x8000 ;  /* 0x0000800000038802 */ /* 0x000fc80000000f00 */
[----:B------:R2:W-:Y:S02]  /*1d6d0*/  @!P0 SYNCS.ARRIVE.TRANS64 RZ, [R2+URZ+0x28850], R3 ;  /* 0x0288500302ff89a7 */ /* 0x0005e4000800003f */
[----:B--2---:R-:W-:-:S04]  /*1d6e0*/  PRMT R3, R12, 0x9910, RZ ;  /* 0x000099100c037816 */ /* 0x004fc800000000ff */
[----:B------:R-:W-:-:S13]  /*1d6f0*/  ISETP.NE.AND P0, PT, R3, 0x2, PT ;  /* 0x000000020300780c */ /* 0x000fda0003f05270 */
[----:B------:R-:W-:Y:S05]  /*1d700*/  @P0 BRA `(.L_x_8052) ;  /* 0x0000000000040947 */ /* 0x000fea0003800000 */
[----:B------:R-:W-:Y:S01]  /*1d710*/  BPT.TRAP 0x1 ;  /* 0x000000040000795c */ /* 0x000fe20000300000 */
.L_x_8052:
[----:B------:R-:W2:Y:S02]  /*1d720*/  LDL R3, [R1+0x14] ;  /* 0x0000140001037983 */ /* 0x000ea40000100800 */
[----:B--2---:R-:W-:-:S13]  /*1d730*/  LOP3.LUT P0, RZ, R3, 0x40, RZ, 0xc0, !PT ;  /* 0x0000004003ff7812 */ /* 0x004fda000780c0ff */
[----:B------:R-:W-:Y:S05]  /*1d740*/  @P0 BRA `(.L_x_8053) ;  /* 0x0000000000040947 */ /* 0x000fea0003800000 */
[----:B------:R-:W-:Y:S01]  /*1d750*/  BPT.TRAP 0x1 ;  /* 0x000000040000795c */ /* 0x000fe20000300000 */
.L_x_8053:
        /* <DEDUP_REMOVED lines=18> */
[----:B------:R-:W-:Y:S01]  /*1d880*/  IMAD.MOV.U32 R4, RZ, RZ, R10 ;  /* 0x000000ffff047224 */ /* 0x000fe200078e000a */
[----:B------:R-:W-:Y:S02]  /*1d890*/  MOV R6, R11 ;  /* 0x0000000b00067202 */ /* 0x000fe40000000f00 */
        /* <DEDUP_REMOVED lines=8> */
.L_x_8047:
[----:B------:R-:W-:Y:S05]  /*1d920*/  BSYNC B1 ;  /* 0x0000000000017941 */ /* 0x000fea0003800000 */
.L_x_8046:
[C---:B------:R-:W-:Y:S01]  /*1d930*/  ISETP.GT.AND P0, PT, R7.reuse, 0x1, PT ;  /* 0x000000010700780c */ /* 0x040fe20003f04270 */
[----:B------:R-:W-:-:S12]  /*1d940*/  VIADD R7, R7, 0xfffffffe ;  /* 0xfffffffe07077836 */ /* 0x000fd80000000000 */
[----:B------:R-:W-:Y:S05]  /*1d950*/  @P0 BRA `(.L_x_8054) ;  /* 0xfffffff000100947 */ /* 0x000fea000383ffff */
.L_x_8027:
[----:B------:R-:W-:Y:S05]  /*1d960*/  BSYNC B0 ;  /* 0x0000000000007941 */ /* 0x000fea0003800000 */
.L_x_8026:
[----:B------:R-:W1:Y:S01]  /*1d970*/  S2R R2, SR_TID.X ;  /* 0x0000000000027919 */ /* 0x000e620000002100 */
[----:B------:R-:W-:Y:S01]  /*1d980*/  BSSY B0, `(.L_x_8055) ;  /* 0x0000010000007945 */ /* 0x000fe20003800000 */
[----:B-1----:R-:W-:-:S04]  /*1d990*/  LOP3.LUT R2, R2, 0x1f, RZ, 0xc0, !PT ;  /* 0x0000001f02027812 */ /* 0x002fc800078ec0ff */
[----:B------:R-:W-:-:S13]  /*1d9a0*/  ISETP.NE.AND P0, PT, R2, RZ, PT ;  /* 0x000000ff0200720c */ /* 0x000fda0003f05270 */
[----:B------:R-:W-:Y:S05]  /*1d9b0*/  @P0 BRA `(.L_x_8056) ;  /* 0x0000000000300947 */ /* 0x000fea0003800000 */
[----:B------:R-:W1:Y:S01]  /*1d9c0*/  S2R R3, SR_LANEID ;  /* 0x0000000000037919 */ /* 0x000e620000000000 */
[----:B------:R-:W-:Y:S02]  /*1d9d0*/  VOTEU.ANY UR4, UPT, PT ;  /* 0x0000000000047886 */ /* 0x000fe400038e0100 */
[----:B------:R-:W1:Y:S08]  /*1d9e0*/  FLO.U32 R0, UR4 ;  /* 0x0000000400007d00 */ /* 0x000e7000080e0000 */
[----:B------:R-:W2:Y:S01]  /*1d9f0*/  POPC R7, UR4 ;  /* 0x0000000400077d09 */ /* 0x000ea20008000000 */
[----:B-1----:R-:W-:-:S02]  /*1da00*/  ISETP.EQ.U32.AND P0, PT, R0, R3, PT ;  /* 0x000000030000720c */ /* 0x002fc40003f02070 */
[----:B------:R-:W2:Y:S11]  /*1da10*/  LDC.64 R2, c[0x0][0xc38] ;  /* 0x00030e00ff027b82 */ /* 0x000eb60000000a00 */
[----:B--2---:R-:W2:Y:S01]  /*1da20*/  @P0 ATOMG.E.ADD.STRONG.GPU PT, R3, desc[UR38][R2.64], R7 ;  /* 0x00000007020309a8 */ /* 0x004ea200081ee1e6 */
[----:B------:R-:W1:Y:S02]  /*1da30*/  S2R R8, SR_LTMASK ;  /* 0x0000000000087919 */ /* 0x000e640000003900 */
[----:B-1----:R-:W-:-:S04]  /*1da40*/  LOP3.LUT R8, R8, UR4, RZ, 0xc0, !PT ;  /* 0x0000000408087c12 */ /* 0x002fc8000f8ec0ff */
[----:B------:R-:W1:Y:S01]  /*1da50*/  POPC R9, R8 ;  /* 0x0000000800097309 */ /* 0x000e620000000000 */
[----:B--2---:R-:W1:Y:S02]  /*1da60*/  SHFL.IDX PT, R0, R3, R0, 0x1f ;  /* 0x00001f0003007589 */ /* 0x004e6400000e0000 */
[----:B-1----:R-:W-:-:S07]  /*1da70*/  IADD3 R16, R0, UR36, R9 ;  /* 0x0000002400107c10 */ /* 0x002fce000fffe009 */
.L_x_8056:
[----:B------:R-:W-:Y:S05]  /*1da80*/  BSYNC B0 ;  /* 0x0000000000007941 */ /* 0x000fea0003800000 */
.L_x_8055:
        /* <DEDUP_REMOVED lines=11> */
.L_x_8217:
[----:B------:R-:W2:Y:S01]  /*1db40*/  LDL R2, [R1+0x2c] ;  /* 0x00002c0001027983 */ /* 0x000ea20000100800 */
[----:B------:R-:W3:Y:S02]  /*1db50*/  S2R R7, SR_TID.X ;  /* 0x0000000000077919 */ /* 0x000ee40000002100 */
[----:B---3--:R-:W-:-:S04]  /*1db60*/  LOP3.LUT R7, R7, 0x7f, RZ, 0xc0, !PT ;  /* 0x0000007f07077812 */ /* 0x008fc800078ec0ff */
[----:B------:R-:W-:-:S13]  /*1db70*/  ISETP.NE.AND P0, PT, R7, RZ, PT ;  /* 0x000000ff0700720c */ /* 0x000fda0003f05270 */
[----:B-1----:R-:W-:-:S04]  /*1db80*/  @!P0 MOV R3, 0x8000 ;  /* 0x0000800000038802 */ /* 0x002fc80000000f00 */
[----:B------:R1:W-:Y:S01]  /*1db90*/  @!P0 SYNCS.ARRIVE.TRANS64 RZ, [R0+URZ+0x28850], R3 ;  /* 0x0288500300ff89a7 */ /* 0x0003e2000800003f */
[----:B--2---:R-:W-:-:S04]  /*1dba0*/  PRMT R2, R2, 0x9910, RZ ;  /* 0x0000991002027816 */ /* 0x004fc800000000ff */
[----:B------:R-:W-:-:S13]  /*1dbb0*/  ISETP.NE.AND P0, PT, R2, 0x2, PT ;  /* 0x000000020200780c */ /* 0x000fda0003f05270 */
[----:B-1----:R-:W-:Y:S05]  /*1dbc0*/  @P0 BRA `(.L_x_8060) ;  /* 0x0000000000040947 */ /* 0x002fea0003800000 */
[----:B------:R-:W-:Y:S01]  /*1dbd0*/  BPT.TRAP 0x1 ;  /* 0x000000040000795c */ /* 0x000fe20000300000 */
.L_x_8060:
[----:B------:R-:W2:Y:S02]  /*1dbe0*/  LDL R2, [R1+0x14] ;  /* 0x0000140001027983 */ /* 0x000ea40000100800 */
[----:B--2---:R-:W-:-:S13]  /*1dbf0*/  LOP3.LUT P0, RZ, R2, 0x40, RZ, 0xc0, !PT ;  /* 0x0000004002ff7812 */ /* 0x004fda000780c0ff */
[----:B------:R-:W-:Y:S05]  /*1dc00*/  @P0 BRA `(.L_x_8061) ;  /* 0x0000000000040947 */ /* 0x000fea0003800000 */
[----:B------:R-:W-:Y:S01]  /*1dc10*/  BPT.TRAP 0x1 ;  /* 0x000000040000795c */ /* 0x000fe20000300000 */
.L_x_8061:
        /* <DEDUP_REMOVED lines=27> */
.L_x_8058:
[----:B------:R-:W-:Y:S05]  /*1ddd0*/  BSYNC B0 ;  /* 0x0000000000007941 */ /* 0x000fea0003800000 */
.L_x_8057:
        /* <DEDUP_REMOVED lines=9> */
.L_x_8012:
[----:B------:R-:W-:Y:S05]  /*1de70*/  BSYNC B6 ;  /* 0x0000000000067941 */ /* 0x000fea0003800000 */
.L_x_8010:
[----:B------:R-:W-:-:S03]  /*1de80*/  UMOV UR4, 0xffffffff ;  /* 0xffffffff00047882 */ /* 0x000fc60000000000 */
[----:B------:R-:W-:Y:S05]  /*1de90*/  BRA.DIV UR4, `(.L_x_8062) ;  /* 0x0000002e04d47947 */ /* 0x000fea000b800000 */
[----:B------:R2:W3:Y:S04]  /*1dea0*/  SHFL.IDX PT, R4, R16, RZ, 0x1f ;  /* 0x00001fff10047589 */ /* 0x0004e800000e0000 */
[----:B------:R2:W4:Y:S02]  /*1deb0*/  SHFL.IDX PT, R6, R16, 0x1, 0x1f ;  /* 0x00201f0010067f89 */ /* 0x00052400000e0000 */
.L_x_8221:
[----:B------:R-:W5:Y:S01]  /*1dec0*/  S2R R9, SR_TID.X ;  /* 0x0000000000097919 */ /* 0x000f620000002100 */
[----:B------:R-:W-:Y:S01]  /*1ded0*/  ULDC UR4, c[0x0][0xc14] ;  /* 0x0003050000047ab9 */ /* 0x000fe20000000800 */
[----:B------:R-:W-:Y:S01]  /*1dee0*/  BSSY B0, `(.L_x_8063) ;  /* 0x000000b000007945 */ /* 0x000fe20003800000 */
[----:B-1----:R-:W-:Y:S02]  /*1def0*/  IMAD.U32 R0, RZ, RZ, UR4 ;  /* 0x00000004ff007e24 */ /* 0x002fe4000f8e00ff */
[----:B------:R-:W-:Y:S01]  /*1df00*/  IMAD.MOV.U32 R3, RZ, RZ, RZ ;  /* 0x000000ffff037224 */ /* 0x000fe200078e00ff */
[----:B-----5:R-:W-:-:S04]  /*1df10*/  LOP3.LUT R9, R9, 0x1f, RZ, 0xc0, !PT ;  /* 0x0000001f09097812 */ /* 0x020fc800078ec0ff */
[C---:B------:R-:W-:Y:S02]  /*1df20*/  ISETP.NE.AND P0, PT, R9.reuse, 0x1f, PT ;  /* 0x0000001f0900780c */ /* 0x040fe40003f05270 */
[----:B------:R-:W-:-:S04]  /*1df30*/  IADD3 R5, R9, R19, RZ ;  /* 0x0000001309057210 */ /* 0x000fc80007ffe0ff */
[----:B------:R-:W-:-:S13]  /*1df40*/  ISETP.GE.OR P0, PT, R5, R0, !P0 ;  /* 0x000000000500720c */ /* 0x000fda0004706670 */
[----:B------:R-:W-:Y:S05]  /*1df50*/  @P0 BRA `(.L_x_8064) ;  /* 0x00000000000c0947 */ /* 0x000fea0003800000 */
[----:B------:R-:W1:Y:S02]  /*1df60*/  LDC.64 R2, c[0x0][0xc58] ;  /* 0x00031600ff027b82 */ /* 0x000e640000000a00 */
[----:B-1----:R-:W-:-:S06]  /*1df70*/  IMAD.WIDE R2, R5, 0x4, R2 ;  /* 0x0000000405027825 */ /* 0x002fcc00078e0202 */
[----:B------:R1:W5:Y:S02]  /*1df80*/  LDG.E R3, desc[UR38][R2.64] ;  /* 0x0000002602037981 */ /* 0x000364000c1e1900 */
.L_x_8064:
[----:B------:R-:W-:Y:S05]  /*1df90*/  BSYNC B0 ;  /* 0x0000000000007941 */ /* 0x000fea0003800000 */
.L_x_8063:
[----:B------:R-:W-:-:S03]  /*1dfa0*/  UMOV UR4, 0xffffffff ;  /* 0xffffffff00047882 */ /* 0x000fc60000000000 */
[----:B------:R-:W-:Y:S05]  /*1dfb0*/  BRA.DIV UR4, `(.L_x_8065) ;  /* 0x0000002e04d87947 */ /* 0x000fea000b800000 */
        /* <DEDUP_REMOVED lines=19> */
[----:B-1----:R-:W-:-:S05]  /*1e0f0*/  IMAD.IADD R2, R8, 0x1, R9 ;  /* 0x0000000108027824 */ /* 0x002fca00078e0209 */
[----:B------:R0:W1:Y:S02]  /*1e100*/  SHFL.IDX PT, R14, R2, 0x1f, 0x1f ;  /* 0x03e01f00020e7f89 */ /* 0x00006400000e0000 */
.L_x_8229:
[----:B------:R-:W-:Y:S02]  /*1e110*/  ULDC UR4, c[0x0][0xc10] ;  /* 0x0003040000047ab9 */ /* 0x000fe40000000800 */
[----:B------:R-:W-:-:S04]  /*1e120*/  IMAD.U32 R5, RZ, RZ, UR4 ;  /* 0x00000004ff057e24 */ /* 0x000fc8000f8e00ff */
[----:B-1----:R-:W-:-:S05]  /*1e130*/  IMAD R9, R14, R5, RZ ;  /* 0x000000050e097224 */ /* 0x002fca00078e02ff */
[----:B----4-:R-:W-:-:S04]  /*1e140*/  IADD3 R6, R6, R9, RZ ;  /* 0x0000000906067210 */ /* 0x010fc80007ffe0ff */
[----:B---3--:R-:W-:-:S13]  /*1e150*/  ISETP.GT.AND P0, PT, R6, R4, PT ;  /* 0x000000040600720c */ /* 0x008fda0003f04270 */
[----:B------:R-:W-:Y:S05]  /*1e160*/  @P0 BRA `(.L_x_8066) ;  /* 0x0000000000b40947 */ /* 0x000fea0003800000 */
[----:B------:R-:W1:Y:S02]  /*1e170*/  LDC R0, c[0x0][0xc14] ;  /* 0x00030500ff007b82 */ /* 0x000e640000000800 */
.L_x_8071:
        /* <DEDUP_REMOVED lines=14> */
.L_x_8069:
[----:B------:R-:W-:Y:S05]  /*1e260*/  BSYNC B0 ;  /* 0x0000000000007941 */ /* 0x000fea0003800000 */
.L_x_8068:
[----:B------:R-:W-:-:S03]  /*1e270*/  UMOV UR4, 0xffffffff ;  /* 0xffffffff00047882 */ /* 0x000fc60000000000 */
[----:B------:R-:W-:Y:S05]  /*1e280*/  BRA.DIV UR4, `(.L_x_8070) ;  /* 0x0000002e04f47947 */ /* 0x000fea000b800000 */
[----:B-----5:R-:W0:Y:S01]  /*1e290*/  SHFL.UP PT, R14, R3, 0x1, RZ ;  /* 0x04200000030e7989 */ /* 0x020e2200000e00ff */
[C---:B------:R-:W-:Y:S02]  /*1e2a0*/  ISETP.NE.AND P0, PT, R7.reuse, RZ, PT ;  /* 0x000000ff0700720c */ /* 0x040fe40003f05270 */
[C---:B------:R-:W-:Y:S02]  /*1e2b0*/  ISETP.GE.U32.AND P1, PT, R7.reuse, 0x2, PT ;  /* 0x000000020700780c */ /* 0x040fe40003f26070 */
[----:B01----:R-:W-:Y:S02]  /*1e2c0*/  SEL R2, R14, RZ, P0 ;  /* 0x000000ff0e027207 */ /* 0x003fe40000000000 */
        /* <DEDUP_REMOVED lines=17> */
.L_x_8237:
[----:B------:R-:W-:Y:S02]  /*1e3e0*/  ULDC UR4, c[0x0][0xc10] ;  /* 0x0003040000047ab9 */ /* 0x000fe40000000800 */
[----:B------:R-:W-:-:S05]  /*1e3f0*/  MOV R5, UR4 ;  /* 0x0000000400057c02 */ /* 0x000fca0008000f00 */
[----:B-1----:R-:W-:-:S04]  /*1e400*/  IMAD R9, R14, R5, RZ ;  /* 0x000000050e097224 */ /* 0x002fc800078e02ff */
[----:B------:R-:W-:-:S05]  /*1e410*/  IMAD.IADD R6, R9, 0x1, R6 ;  /* 0x0000000109067824 */ /* 0x000fca00078e0206 */
[----:B------:R-:W-:-:S13]  /*1e420*/  ISETP.GT.AND P0, PT, R6, R4, PT ;  /* 0x000000040600720c */ /* 0x000fda0003f04270 */
[----:B------:R-:W-:Y:S05]  /*1e430*/  @!P0 BRA `(.L_x_8071) ;  /* 0xfffffffc00508947 */ /* 0x000fea000383ffff */
.L_x_8066:
[----:B------:R-:W-:Y:S01]  /*1e440*/  IMAD.IADD R9, R6, 0x1, -R9 ;  /* 0x0000000106097824 */ /* 0x000fe200078e0a09 */
[----:B------:R-:W-:-:S03]  /*1e450*/  UMOV UR4, 0xffffffff ;  /* 0xffffffff00047882 */ /* 0x000fc60000000000 */
[----:B------:R-:W-:-:S05]  /*1e460*/  IMAD R7, R2, R5, R9 ;  /* 0x0000000502077224 */ /* 0x000fca00078e0209 */
[----:B------:R-:W-:Y:S01]  /*1e470*/  ISETP.GT.AND P6, PT, R7, R4, PT ;  /* 0x000000040700720c */ /* 0x000fe20003fc4270 */
[----:B------:R-:W-:-:S12]  /*1e480*/  BRA.DIV UR4, `(.L_x_8072) ;  /* 0x0000003204487947 */ /* 0x000fd8000b800000 */
[----:B------:R-:W-:-:S04]  /*1e490*/  VOTE.ANY R6, PT, !P6 ;  /* 0x0000000000067806 */ /* 0x000fc800070e0100 */
[----:B------:R-:W1:Y:S02]  /*1e4a0*/  POPC R7, R6 ;  /* 0x0000000600077309 */ /* 0x000e640000000000 */
[----:B-1----:R1:W3:Y:S02]  /*1e4b0*/  SHFL.IDX PT, R17, R3, R7, 0x1f ;  /* 0x00001f0703117589 */ /* 0x0022e400000e0000 */
.L_x_8241:
[----:B------:R-:W-:Y:S02]  /*1e4c0*/  ISETP.NE.AND P0, PT, R6, RZ, PT ;  /* 0x000000ff0600720c */ /* 0x000fe40003f05270 */
[----:B--2---:R-:W-:-:S11]  /*1e4d0*/  MOV R16, RZ ;  /* 0x000000ff00107202 */ /* 0x004fd60000000f00 */
[----:B------:R-:W-:Y:S05]  /*1e4e0*/  @!P0 BRA `(.L_x_8073) ;  /* 0x0000000000108947 */ /* 0x000fea0003800000 */
[----:B------:R-:W-:Y:S01]  /*1e4f0*/  UMOV UR4, 0xffffffff ;  /* 0xffffffff00047882 */ /* 0x000fe20000000000 */
[----:B------:R-:W-:Y:S02]  /*1e500*/  VIADD R12, R7, 0xffffffff ;  /* 0xffffffff070c7836 */ /* 0x000fe40000000000 */
[----:B------:R-:W-:Y:S05]  /*1e510*/  BRA.DIV UR4, `(.L_x_8074) ;  /* 0x00000032046c7947 */ /* 0x000fea000b800000 */
[----:B------:R2:W4:Y:S02]  /*1e520*/  SHFL.IDX PT, R16, R2, R12, 0x1f ;  /* 0x00001f0c02107589 */ /* 0x00052400000e0000 */
.L_x_8073:
[----:B012---:R-:W0:Y:S01]  /*1e530*/  LDC.64 R2, c[0x0][0xc68] ;  /* 0x00031a00ff027b82 */ /* 0x007e220000000a00 */
[----:B------:R-:W-:-:S04]  /*1e540*/  IMAD.IADD R19, R7, 0x1, R19 ;  /* 0x0000000107137824 */ /* 0x000fc800078e0213 */
[----:B0-----:R-:W-:-:S05]  /*1e550*/  IMAD.WIDE R2, R19, 0x4, R2 ;  /* 0x0000000413027825 */ /* 0x001fca00078e0202 */
[----:B------:R-:W3:Y:S01]  /*1e560*/  LDG.E R7, desc[UR38][R2.64] ;  /* 0x0000002602077981 */ /* 0x000ee2000c1e1900 */
[----:B----4-:R-:W-:Y:S02]  /*1e570*/  IMAD R16, R16, R5, R9 ;  /* 0x0000000510107224 */ /* 0x010fe400078e0209 */
[----:B---3--:R-:W-:-:S05]  /*1e580*/  IMAD R6, R17, R7, RZ ;  /* 0x0000000711067224 */ /* 0x008fca00078e02ff */
        /* <DEDUP_REMOVED lines=55> */
[----:B------:R-:W-:Y:S02]  /*1e900*/  @!P0 LOP3.LUT R2, RZ, R7, RZ, 0x33, !PT ;  /* 0x00000007ff028212 */ /* 0x000fe400078e33ff */
[----:B------:R-:W-:-:S05]  /*1e910*/  IADD3 R7, -R7, RZ, RZ ;  /* 0x000000ff07077210 */ /* 0x000fca0007ffe1ff */
[----:B------:R-:W-:Y:S01]  /*1e920*/  IMAD R18, R2, R7, R3 ;  /* 0x0000000702127224 */ /* 0x000fe200078e0203 */
[----:B------:R-:W-:-:S05]  /*1e930*/  LOP3.LUT R2, RZ, R2, RZ, 0x33, !PT ;  /* 0x00000002ff027212 */ /* 0x000fca00078e33ff */
[----:B------:R-:W-:Y:S01]  /*1e940*/  IMAD.IADD R17, R17, 0x1, R2 ;  /* 0x0000000111117824 */ /* 0x000fe200078e0202 */
[----:B------:R-:W-:Y:S06]  /*1e950*/  BRA `(.L_x_8075) ;  /* 0x00000000001c7947 */ /* 0x000fec0003800000 */
.L_x_8067:
[----:B------:R-:W-:Y:S01]  /*1e960*/  UMOV UR4, URZ ;  /* 0x0000003f00047c82 */ /* 0x000fe20008000000 */
[----:B------:R-:W-:Y:S01]  /*1e970*/  UMOV UR5, URZ ;  /* 0x0000003f00057c82 */ /* 0x000fe20008000000 */
[----:B------:R-:W-:Y:S01]  /*1e980*/  ULDC UR6, c[0x0][0xc14] ;  /* 0x0003050000067ab9 */ /* 0x000fe20000000800 */
[----:B--2---:R-:W-:Y:S01]  /*1e990*/  IMAD.MOV.U32 R16, RZ, RZ, R4 ;  /* 0x000000ffff107224 */ /* 0x004fe200078e0004 */
[----:B------:R-:W-:Y:S01]  /*1e9a0*/  MOV R17, UR4 ;  /* 0x0000000400117c02 */ /* 0x000fe20008000f00 */
[----:B------:R-:W-:Y:S02]  /*1e9b0*/  IMAD.U32 R18, RZ, RZ, UR5 ;  /* 0x00000005ff127e24 */ /* 0x000fe4000f8e00ff */
[----:B------:R-:W-:-:S07]  /*1e9c0*/  IMAD.U32 R19, RZ, RZ, UR6 ;  /* 0x00000006ff137e24 */ /* 0x000fce000f8e00ff */
.L_x_8075:
        /* <DEDUP_REMOVED lines=12> */
.L_x_7987:
[----:B-1----:R-:W2:Y:S01]  /*1ea90*/  LDL.LU R0, [R1+0x34] ;  /* 0x0000340001007983 */ /* 0x002ea20000300800 */
[----:B------:R-:W-:Y:S01]  /*1eaa0*/  BSSY B0, `(.L_x_8077) ;  /* 0x000000b000007945 */ /* 0x000fe20003800000 */
[----:B------:R-:W1:Y:S01]  /*1eab0*/  S2R R5, SR_CgaCtaId ;  /* 0x0000000000057919 */ /* 0x000e620000008800 */
[----:B--2---:R-:W-:-:S04]  /*1eac0*/  IADD3 R0, R0, 0x1, RZ ;  /* 0x0000000100007810 */ /* 0x004fc80007ffe0ff */
[----:B---3--:R-:W-:-:S04]  /*1ead0*/  LEA.HI R2, R0, R0, RZ, 0x1 ;  /* 0x0000000000027211 */ /* 0x008fc800078f08ff */
[----:B------:R-:W-:-:S05]  /*1eae0*/  LOP3.LUT R3, R2, 0xfffffffe, RZ, 0xc0, !PT ;  /* 0xfffffffe02037812 */ /* 0x000fca00078ec0ff */
[----:B------:R-:W-:Y:S01]  /*1eaf0*/  IMAD.IADD R3, R0, 0x1, -R3 ;  /* 0x0000000100037824 */ /* 0x000fe200078e0a03 */
[----:B------:R-:W-:-:S04]  /*1eb00*/  MOV R0, 0x400 ;  /* 0x0000040000007802 */ /* 0x000fc80000000f00 */
[----:B-1----:R-:W-:Y:S02]  /*1eb10*/  LEA R0, R5, R0, 0x18 ;  /* 0x0000000005007211 */ /* 0x002fe400078ec0ff */
[----:B------:R-:W-:-:S04]  /*1eb20*/  SHF.L.U32 R3, R3, 0x1f, RZ ;  /* 0x0000001f03037819 */ /* 0x000fc800000006ff */
[----:B------:R-:W1:Y:S02]  /*1eb30*/  SYNCS.PHASECHK.TRANS64.TRYWAIT P0, [R0+URZ+0x28820], R3 ;  /* 0x02882003000075a7 */ /* 0x000e64000800017f */
[----:B-1----:R-:W-:Y:S05]  /*1eb40*/  @!P0 BRA `(.L_x_8078) ;  /* 0x0000002c00088947 */ /* 0x002fea0003800000 */
.L_x_8244:
[----:B------:R-:W-:Y:S05]  /*1eb50*/  BSYNC B0 ;  /* 0x0000000000007941 */ /* 0x000fea0003800000 */
.L_x_8077:
[----:B------:R-:W-:-:S03]  /*1eb60*/  UMOV UR4, 0xffffffff ;  /* 0xffffffff00047882 */ /* 0x000fc60000000000 */
[----:B------:R-:W-:Y:S05]  /*1eb70*/  BRA.DIV UR4, `(.L_x_8079) ;  /* 0x0000002e04107947 */ /* 0x000fea000b800000 */
[----:B------:R-:W2:Y:S02]  /*1eb80*/  S2R R2, SR_TID.X ;  /* 0x0000000000027919 */ /* 0x000ea40000002100 */
[----:B--2---:R-:W-:-:S04]  /*1eb90*/  SHF.R.U32.HI R2, RZ, 0x5, R2 ;  /* 0x00000005ff027819 */ /* 0x004fc80000011602 */
[----:B------:R-:W-:-:S05]  /*1eba0*/  LOP3.LUT R2, R2, 0x3, RZ, 0xc0, !PT ;  /* 0x0000000302027812 */ /* 0x000fca00078ec0ff */
[----:B------:R2:W3:Y:S02]  /*1ebb0*/  SHFL.IDX PT, R14, R2, RZ, 0x1f ;  /* 0x00001fff020e7589 */ /* 0x0004e400000e0000 */
.L_x_8247:
[----:B---3--:R-:W-:-:S13]  /*1ebc0*/  ISETP.NE.AND P0, PT, R14, RZ, PT ;  /* 0x000000ff0e00720c */ /* 0x008fda0003f05270 */
[----:B------:R-:W-:Y:S05]  /*1ebd0*/  @P0 BRA `(.L_x_7758) ;  /* 0x0000000000940947 */ /* 0x000fea0003800000 */
[----:B------:R-:W-:-:S03]  /*1ebe0*/  UMOV UR4, 0xffffffff ;  /* 0xffffffff00047882 */ /* 0x000fc60000000000 */
[----:B------:R-:W-:Y:S05]  /*1ebf0*/  BRA.DIV UR4, `(.L_x_8080) ;  /* 0x0000002e04247947 */ /* 0x000fea000b800000 */
[----:B------:R-:W-:-:S13]  /*1ec00*/  ELECT P6, URZ, PT ;  /* 0x00000000003f782f */ /* 0x000fda00038c0000 */
.L_x_8250:
[----:B------:R-:W-:Y:S05]  /*1ec10*/  @!P6 BRA `(.L_x_7758) ;  /* 0x000000000084e947 */ /* 0x000fea0003800000 */
[----:B--2---:R-:W2:Y:S02]  /*1ec20*/  LDL.LU R2, [R1+0x30] ;  /* 0x0000300001027983 */ /* 0x004ea40000300800 */
[----:B--2---:R-:W-:-:S04]  /*1ec30*/  LOP3.LUT R2, R2, 0x2, RZ, 0xfc, !PT ;  /* 0x0000000202027812 */ /* 0x004fc800078efcff */
[----:B------:R-:W-:-:S13]  /*1ec40*/  ISETP.NE.AND P2, PT, R2, 0x3, PT ;  /* 0x000000030200780c */ /* 0x000fda0003f45270 */
[----:B------:R-:W-:Y:S05]  /*1ec50*/  @!P2 BRA `(.L_x_8081) ;  /* 0x000000000004a947 */ /* 0x000fea0003800000 */
[----:B------:R-:W-:Y:S01]  /*1ec60*/  BPT.TRAP 0x1 ;  /* 0x000000040000795c */ /* 0x000fe20000300000 */
.L_x_8081:
        /* <DEDUP_REMOVED lines=14> */
.L_x_8251:
[----:B------:R-:W2:Y:S02]  /*1ed50*/  SYNCS.PHASECHK.TRANS64.TRYWAIT P0, [R7+URZ], R2 ;  /* 0x00000002070075a7 */ /* 0x000ea4000800017f */
[----:B--2---:R-:W-:Y:S05]  /*1ed60*/  @!P0 BRA `(.L_x_8083) ;  /* 0x0000002800fc8947 */ /* 0x004fea0003800000 */
.L_x_8252:
[----:B------:R-:W-:Y:S05]  /*1ed70*/  @!P2 BRA `(.L_x_8084) ;  /* 0x000000000004a947 */ /* 0x000fea0003800000 */
[----:B------:R-:W-:Y:S01]  /*1ed80*/  BPT.TRAP 0x1 ;  /* 0x000000040000795c */ /* 0x000fe20000300000 */
.L_x_8084:
[----:B------:R-:W3:Y:S01]  /*1ed90*/  LDL.LU R4, [R1] ;  /* 0x0000000001047983 */ /* 0x000ee20000300800 */
[----:B------:R-:W-:-:S05]  /*1eda0*/  IADD3 R0, R0, 0x28860, RZ ;  /* 0x0002886000007810 */ /* 0x000fca0007ffe0ff */
[----:B---3--:R-:W-:-:S04]  /*1edb0*/  IMAD R4, R4, 0x8, R0 ;  /* 0x0000000804047824 */ /* 0x008fc800078e0200 */
[----:B------:R-:W3:Y:S02]  /*1edc0*/  SYNCS.PHASECHK.TRANS64.TRYWAIT P0, [R4+URZ], R5 ;  /* 0x00000005040075a7 */ /* 0x000ee4000800017f */
[----:B---3--:R-:W-:Y:S05]  /*1edd0*/  @!P0 BRA `(.L_x_8085) ;  /* 0x0000002800f48947 */ /* 0x008fea0003800000 */
.L_x_8253:
[----:B------:R-:W-:-:S07]  /*1ede0*/  IMAD R3, R3, 0x8, R0 ;  /* 0x0000000803037824 */ /* 0x000fce00078e0200 */
.L_x_8086:
[----:B----4-:R4:W0:Y:S02]  /*1edf0*/  SYNCS.PHASECHK.TRANS64.TRYWAIT P0, [R3+URZ], R2 ;  /* 0x00000002030075a7 */ /* 0x010824000800017f */
[----:B0-----:R-:W-:Y:S05]  /*1ee00*/  @!P0 NANOSLEEP.SYNCS 0x989680 ;  /* 0x009896800000895d */ /* 0x001fea0003900000 */
[----:B------:R-:W0:Y:S02]  /*1ee10*/  @!P0 SYNCS.PHASECHK.TRANS64 P0, [R3+URZ], R2 ;  /* 0x00000002030085a7 */ /* 0x000e24000800007f */
[----:B0-----:R-:W-:Y:S05]  /*1ee20*/  @!P0 BRA `(.L_x_8086) ;  /* 0xfffffffc00f08947 */ /* 0x001fea000383ffff */
.L_x_7758:
[----:B------:R-:W-:Y:S05]  /*1ee30*/  BSYNC B7 ;  /* 0x0000000000077941 */ /* 0x000fea0003800000 */
.L_x_7755:
[----:B------:R-:W-:Y:S05]  /*1ee40*/  EXIT ;  /* 0x000000000000794d */ /* 0x000fea0003800000 */
.L_x_7780:
[----:B0-----:R0:W1:Y:S02]  /*1ee50*/  SYNCS.PHASECHK.TRANS64.TRYWAIT P6, [R105+URZ+0x28890], R122 ;  /* 0x0288907a690075a7 */ /* 0x00106400080c017f */
[----:B-1----:R-:W-:Y:S05]  /*1ee60*/  @!P6 NANOSLEEP.SYNCS 0x989680 ;  /* 0x009896800000e95d */ /* 0x002fea0003900000 */
[----:B------:R-:W1:Y:S02]  /*1ee70*/  @!P6 SYNCS.PHASECHK.TRANS64 P6, [R105+URZ+0x28890], R122 ;  /* 0x0288907a6900e5a7 */ /* 0x000e6400080c007f */
[----:B-1----:R-:W-:Y:S05]  /*1ee80*/  @!P6 BRA `(.L_x_7780) ;  /* 0xfffffffc00f0e947 */ /* 0x002fea000383ffff */
[----:B------:R-:W-:Y:S05]  /*1ee90*/  BRA `(.L_x_8087) ;  /* 0xfffffe4000707947 */ /* 0x000fea000383ffff */
.L_x_7816:
[----:B0-----:R0:W1:Y:S02]  /*1eea0*/  SYNCS.PHASECHK.TRANS64.TRYWAIT P4, [R105+URZ+0x28890], R122 ;  /* 0x0288907a690075a7 */ /* 0x001064000808017f */
[----:B-1----:R-:W-:Y:S05]  /*1eeb0*/  @!P4 NANOSLEEP.SYNCS 0x989680 ;  /* 0x009896800000c95d */ /* 0x002fea0003900000 */
[----:B------:R-:W1:Y:S02]  /*1eec0*/  @!P4 SYNCS.PHASECHK.TRANS64 P4, [R105+URZ+0x28890], R122 ;  /* 0x0288907a6900c5a7 */ /* 0x000e64000808007f */
[----:B-1----:R-:W-:Y:S05]  /*1eed0*/  @!P4 BRA `(.L_x_7816) ;  /* 0xfffffffc00f0c947 */ /* 0x002fea000383ffff */
[----:B------:R-:W-:Y:S05]  /*1eee0*/  BRA `(.L_x_8088) ;  /* 0xfffffe6400cc7947 */ /* 0x000fea000383ffff */
.L_x_7833:
[----:B0-----:R0:W1:Y:S02]  /*1eef0*/  SYNCS.PHASECHK.TRANS64.TRYWAIT P3, [R105+URZ+0x28890], R122 ;  /* 0x0288907a690075a7 */ /* 0x001064000806017f */
[----:B-1----:R-:W-:Y:S05]  /*1ef00*/  @!P3 NANOSLEEP.SYNCS 0x989680 ;  /* 0x009896800000b95d */ /* 0x002fea0003900000 */
[----:B------:R-:W1:Y:S02]  /*1ef10*/  @!P3 SYNCS.PHASECHK.TRANS64 P3, [R105+URZ+0x28890], R122 ;  /* 0x0288907a6900b5a7 */ /* 0x000e64000806007f */
[----:B-1----:R-:W-:Y:S05]  /*1ef20*/  @!P3 BRA `(.L_x_7833) ;  /* 0xfffffffc00f0b947 */ /* 0x002fea000383ffff */
[----:B------:R-:W-:Y:S05]  /*1ef30*/  BRA `(.L_x_8089) ;  /* 0xfffffe8400f07947 */ /* 0x000fea000383ffff */
.L_x_7843:
[----:B--2---:R2:W3:Y:S02]  /*1ef40*/  SYNCS.PHASECHK.TRANS64.TRYWAIT P0, [R105+URZ+0x288b0], R122 ;  /* 0x0288b07a690075a7 */ /* 0x0044e4000800017f */
[----:B---3--:R-:W-:Y:S05]  /*1ef50*/  @!P0 NANOSLEEP.SYNCS 0x989680 ;  /* 0x009896800000895d */ /* 0x008fea0003900000 */
[----:B------:R-:W3:Y:S02]  /*1ef60*/  @!P0 SYNCS.PHASECHK.TRANS64 P0, [R105+URZ+0x288b0], R122 ;  /* 0x0288b07a690085a7 */ /* 0x000ee4000800007f */
[----:B---3--:R-:W-:Y:S05]  /*1ef70*/  @!P0 BRA `(.L_x_7843) ;  /* 0xfffffffc00f08947 */ /* 0x008fea000383ffff */
[----:B------:R-:W-:Y:S05]  /*1ef80*/  BRA `(.L_x_8090) ;  /* 0xfffffe8c008c7947 */ /* 0x000fea000383ffff */
.L_x_7855:
[----:B------:R-:W-:Y:S01]  /*1ef90*/  BSSY B0, `(.L_x_8091) ;  /* 0x0000008000007945 */ /* 0x000fe20003800000 */
[----:B------:R-:W-:Y:S01]  /*1efa0*/  MOV R13, R231 ;  /* 0x000000e7000d7202 */ /* 0x000fe20000000f00 */
[----:B------:R-:W-:Y:S01]  /*1efb0*/  IMAD.MOV.U32 R12, RZ, RZ, RZ ;  /* 0x000000ffff0c7224 */ /* 0x000fe200078e00ff */
[----:B------:R-:W-:Y:S01]  /*1efc0*/  MOV R15, 0xffffffff ;  /* 0xffffffff000f7802 */ /* 0x000fe20000000f00 */
[----:B------:R-:W-:-:S07]  /*1efd0*/  IMAD.MOV.U32 R11, RZ, RZ, 0x1f ;  /* 0x0000001fff0b7424 */ /* 0x000fce00078e00ff */
[----:B0----5:R-:W-:Y:S05]  /*1efe0*/  WARPSYNC.COLLECTIVE R15, `(.L_x_8092) ;  /* 0x000000000f087348 */ /* 0x021fea0003c00000 */
[----:B------:R1:W2:Y:S02]  /*1eff0*/  SHFL.IDX P6, R14, R13, R12, R11 ;  /* 0x0000000c0d0e7389 */ /* 0x0002a400000c000b */
[----:B012--5:R-:W-:Y:S01]  /*1f000*/  ENDCOLLECTIVE ;  /* 0x000000000000791b */ /* 0x027fe20003800000 */
.L_x_8092:
[----:B------:R-:W-:Y:S05]  /*1f010*/  BSYNC B0 ;  /* 0x0000000000007941 */ /* 0x000fea0003800000 */
.L_x_8091:
[----:B------:R-:W-:Y:S01]  /*1f020*/  IMAD.MOV.U32 R192, RZ, RZ, R14 ;  /* 0x000000ffffc07224 */ /* 0x000fe200078e000e */
[----:B------:R-:W-:Y:S06]  /*1f030*/  BRA `(.L_x_8093) ;  /* 0xfffffe9400b47947 */ /* 0x000fec000383ffff */
.L_x_7873:
[----:B------:R-:W-:Y:S01]  /*1f040*/  BSSY B1, `(.L_x_8094) ;  /* 0x0000008000017945 */ /* 0x000fe20003800000 */
[----:B------:R-:W-:Y:S01]  /*1f050*/  IMAD.MOV.U32 R13, RZ, RZ, R5 ;  /* 0x000000ffff0d7224 */ /* 0x000fe200078e0005 */
[----:B------:R-:W-:Y:S01]  /*1f060*/  MOV R12, RZ ;  /* 0x000000ff000c7202 */ /* 0x000fe20000000f00 */
[----:B------:R-:W-:Y:S02]  /*1f070*/  IMAD.MOV.U32 R11, RZ, RZ, 0x181f ;  /* 0x0000181fff0b7424 */ /* 0x000fe400078e00ff */
[----:B------:R-:W-:-:S07]  /*1f080*/  IMAD.MOV.U32 R15, RZ, RZ, -0x1 ;  /* 0xffffffffff0f7424 */ /* 0x000fce00078e00ff */
[----:B012--5:R-:W-:Y:S05]  /*1f090*/  WARPSYNC.COLLECTIVE R15, `(.L_x_8095) ;  /* 0x000000000f087348 */ /* 0x027fea0003c00000 */
[----:B------:R3:W4:Y:S02]  /*1f0a0*/  SHFL.IDX P6, R14, R13, R12, R11 ;  /* 0x0000000c0d0e7389 */ /* 0x00072400000c000b */
[----:B012345:R-:W-:Y:S01]  /*1f0b0*/  ENDCOLLECTIVE ;  /* 0x000000000000791b */ /* 0x03ffe20003800000 */
.L_x_8095:
[----:B------:R-:W-:Y:S05]  /*1f0c0*/  BSYNC B1 ;  /* 0x0000000000017941 */ /* 0x000fea0003800000 */
.L_x_8094:
[----:B------:R-:W-:Y:S05]  /*1f0d0*/  BRA `(.L_x_8096) ;  /* 0xfffffea800307947 */ /* 0x000fea000383ffff */
.L_x_7874:
[----:B------:R-:W-:Y:S01]  /*1f0e0*/  BSSY B1, `(.L_x_8097) ;  /* 0x0000008000017945 */ /* 0x000fe20003800000 */
[----:B------:R-:W-:Y:S01]  /*1f0f0*/  MOV R13, R4 ;  /* 0x00000004000d7202 */ /* 0x000fe20000000f00 */
[----:B------:R-:W-:Y:S01]  /*1f100*/  IMAD.MOV.U32 R12, RZ, RZ, RZ ;  /* 0x000000ffff0c7224 */ /* 0x000fe200078e00ff */
[----:B------:R-:W-:Y:S01]  /*1f110*/  MOV R15, 0xffffffff ;  /* 0xffffffff000f7802 */ /* 0x000fe20000000f00 */
[----:B------:R-:W-:-:S07]  /*1f120*/  IMAD.MOV.U32 R11, RZ, RZ, 0x181f ;  /* 0x0000181fff0b7424 */ /* 0x000fce00078e00ff */
[----:B012--5:R-:W-:Y:S05]  /*1f130*/  WARPSYNC.COLLECTIVE R15, `(.L_x_8098) ;  /* 0x000000000f087348 */ /* 0x027fea0003c00000 */
[----:B------:R3:W4:Y:S02]  /*1f140*/  SHFL.IDX P6, R14, R13, R12, R11 ;  /* 0x0000000c0d0e7389 */ /* 0x00072400000c000b */
[----:B012345:R-:W-:Y:S01]  /*1f150*/  ENDCOLLECTIVE ;  /* 0x000000000000791b */ /* 0x03ffe20003800000 */
.L_x_8098:
[----:B------:R-:W-:Y:S05]  /*1f160*/  BSYNC B1 ;  /* 0x0000000000017941 */ /* 0x000fea0003800000 */
.L_x_8097:
[----:B------:R-:W-:Y:S05]  /*1f170*/  BRA `(.L_x_8099) ;  /* 0xfffffea800107947 */ /* 0x000fea000383ffff */
.L_x_7875:
[----:B------:R-:W-:Y:S01]  /*1f180*/  BSSY B1, `(.L_x_8100) ;  /* 0x0000008000017945 */ /* 0x000fe20003800000 */
[----:B------:R-:W-:Y:S01]  /*1f190*/  IMAD.MOV.U32 R13, RZ, RZ, R3 ;  /* 0x000000ffff0d7224 */ /* 0x000fe200078e0003 */
[----:B------:R-:W-:Y:S01]  /*1f1a0*/  MOV R11, 0x181f ;  /* 0x0000181f000b7802 */ /* 0x000fe20000000f00 */
[----:B------:R-:W-:Y:S02]  /*1f1b0*/  IMAD.MOV.U32 R12, RZ, RZ, RZ ;  /* 0x000000ffff0c7224 */ /* 0x000fe400078e00ff */
[----:B------:R-:W-:-:S07]  /*1f1c0*/  IMAD.MOV.U32 R15, RZ, RZ, -0x1 ;  /* 0xffffffffff0f7424 */ /* 0x000fce00078e00ff */
[----:B012--5:R-:W-:Y:S05]  /*1f1d0*/  WARPSYNC.COLLECTIVE R15, `(.L_x_8101) ;  /* 0x000000000f087348 */ /* 0x027fea0003c00000 */
[----:B------:R3:W4:Y:S02]  /*1f1e0*/  SHFL.IDX P6, R14, R13, R12, R11 ;  /* 0x0000000c0d0e7389 */ /* 0x00072400000c000b */
[----:B012345:R-:W-:Y:S01]  /*1f1f0*/  ENDCOLLECTIVE ;  /* 0x000000000000791b */ /* 0x03ffe20003800000 */
.L_x_8101:
[----:B------:R-:W-:Y:S05]  /*1f200*/  BSYNC B1 ;  /* 0x0000000000017941 */ /* 0x000fea0003800000 */
.L_x_8100:
[----:B------:R-:W-:Y:S05]  /*1f210*/  BRA `(.L_x_8102) ;  /* 0xfffffea400f07947 */ /* 0x000fea000383ffff */
.L_x_7876:
        /* <DEDUP_REMOVED lines=8> */
.L_x_8104:
[----:B------:R-:W-:Y:S05]  /*1f2a0*/  BSYNC B1 ;  /* 0x0000000000017941 */ /* 0x000fea0003800000 */
.L_x_8103:
[----:B------:R-:W-:Y:S05]  /*1f2b0*/  BRA `(.L_x_8105) ;  /* 0xfffffea400d07947 */ /* 0x000fea000383ffff */
.L_x_7877:
[----:B------:R-:W-:Y:S01]  /*1f2c0*/  BSSY B1, `(.L_x_8106) ;  /* 0x0000008000017945 */ /* 0x000fe20003800000 */
[----:B------:R-:W-:Y:S01]  /*1f2d0*/  MOV R13, R5 ;  /* 0x00000005000d7202 */ /* 0x000fe20000000f00 */
[----:B------:R-:W-:Y:S01]  /*1f2e0*/  IMAD.MOV.U32 R12, RZ, RZ, 0x1 ;  /* 0x00000001ff0c7424 */ /* 0x000fe200078e00ff */
[----:B------:R-:W-:Y:S01]  /*1f2f0*/  MOV R15, 0xffffffff ;  /* 0xffffffff000f7802 */ /* 0x000fe20000000f00 */
[----:B------:R-:W-:-:S07]  /*1f300*/  IMAD.MOV.U32 R11, RZ, RZ, 0x181f ;  /* 0x0000181fff0b7424 */ /* 0x000fce00078e00ff */
[----:B012--5:R-:W-:Y:S05]  /*1f310*/  WARPSYNC.COLLECTIVE R15, `(.L_x_8107) ;  /* 0x000000000f087348 */ /* 0x027fea0003c00000 */
[----:B------:R3:W4:Y:S02]  /*1f320*/  SHFL.IDX P6, R14, R13, R12, R11 ;  /* 0x0000000c0d0e7389 */ /* 0x00072400000c000b */
[----:B012345:R-:W-:Y:S01]  /*1f330*/  ENDCOLLECTIVE ;  /* 0x000000000000791b */ /* 0x03ffe20003800000 */
.L_x_8107:
[----:B------:R-:W-:Y:S05]  /*1f340*/  BSYNC B1 ;  /* 0x0000000000017941 */ /* 0x000fea0003800000 */
.L_x_8106:
[----:B------:R-:W-:Y:S05]  /*1f350*/  BRA `(.L_x_8108) ;  /* 0xfffffea400b07947 */ /* 0x000fea000383ffff */
.L_x_7878:
[----:B------:R-:W-:Y:S01]  /*1f360*/  BSSY B1, `(.L_x_8109) ;  /* 0x0000008000017945 */ /* 0x000fe20003800000 */
[----:B------:R-:W-:Y:S01]  /*1f370*/  IMAD.MOV.U32 R13, RZ, RZ, R4 ;  /* 0x000000ffff0d7224 */ /* 0x000fe200078e0004 */
[----:B------:R-:W-:Y:S01]  /*1f380*/  MOV R11, 0x181f ;  /* 0x0000181f000b7802 */ /* 0x000fe20000000f00 */
[----:B------:R-:W-:Y:S02]  /*1f390*/  IMAD.MOV.U32 R12, RZ, RZ, 0x1 ;  /* 0x00000001ff0c7424 */ /* 0x000fe400078e00ff */
[----:B------:R-:W-:-:S07]  /*1f3a0*/  IMAD.MOV.U32 R15, RZ, RZ, -0x1 ;  /* 0xffffffffff0f7424 */ /* 0x000fce00078e00ff */
[----:B012--5:R-:W-:Y:S05]  /*1f3b0*/  WARPSYNC.COLLECTIVE R15, `(.L_x_8110) ;  /* 0x000000000f087348 */ /* 0x027fea0003c00000 */
[----:B------:R3:W4:Y:S02]  /*1f3c0*/  SHFL.IDX P6, R14, R13, R12, R11 ;  /* 0x0000000c0d0e7389 */ /* 0x00072400000c000b */
[----:B012345:R-:W-:Y:S01]  /*1f3d0*/  ENDCOLLECTIVE ;  /* 0x000000000000791b */ /* 0x03ffe20003800000 */
.L_x_8110:
[----:B------:R-:W-:Y:S05]  /*1f3e0*/  BSYNC B1 ;  /* 0x0000000000017941 */ /* 0x000fea0003800000 */
.L_x_8109:
[----:B------:R-:W-:Y:S05]  /*1f3f0*/  BRA `(.L_x_8111) ;  /* 0xfffffea400907947 */ /* 0x000fea000383ffff */
.L_x_7879:
        /* <DEDUP_REMOVED lines=8> */
.L_x_8113:
[----:B------:R-:W-:Y:S05]  /*1f480*/  BSYNC B1 ;  /* 0x0000000000017941 */ /* 0x000fea0003800000 */
.L_x_8112:
[----:B------:R-:W-:Y:S05]  /*1f490*/  BRA `(.L_x_8114) ;  /* 0xfffffea400707947 */ /* 0x000fea000383ffff */
.L_x_7880:
        /* <DEDUP_REMOVED lines=8> */
.L_x_8116:
[----:B------:R-:W-:Y:S05]  /*1f520*/  BSYNC B1 ;  /* 0x0000000000017941 */ /* 0x000fea0003800000 */
.L_x_8115:
[----:B------:R-:W-:Y:S05]  /*1f530*/  BRA `(.L_x_8117) ;  /* 0xfffffea400507947 */ /* 0x000fea000383ffff */
.L_x_7881:
        /* <DEDUP_REMOVED lines=8> */
.L_x_8119:
[----:B------:R-:W-:Y:S05]  /*1f5c0*/  BSYNC B1 ;  /* 0x0000000000017941 */ /* 0x000fea0003800000 */
.L_x_8118:
[----:B------:R-:W-:Y:S05]  /*1f5d0*/  BRA `(.L_x_8120) ;  /* 0xfffffea400307947 */ /* 0x000fea000383ffff */
.L_x_7882:
        /* <DEDUP_REMOVED lines=8> */
.L_x_8122:
[----:B------:R-:W-:Y:S05]  /*1f660*/  BSYNC B1 ;  /* 0x0000000000017941 */ /* 0x000fea0003800000 */
.L_x_8121:
[----:B------:R-:W-:Y:S05]  /*1f670*/  BRA `(.L_x_8123) ;  /* 0xfffffea400107947 */ /* 0x000fea000383ffff */
.L_x_7883:
        /* <DEDUP_REMOVED lines=8> */
.L_x_8125:
[----:B------:R-:W-:Y:S05]  /*1f700*/  BSYNC B1 ;  /* 0x0000000000017941 */ /* 0x000fea0003800000 */
.L_x_8124:
[----:B------:R-:W-:Y:S05]  /*1f710*/  BRA `(.L_x_8126) ;  /* 0xfffffea000f07947 */ /* 0x000fea000383ffff */
.L_x_7884:
        /* <DEDUP_REMOVED lines=8> */
.L_x_8128:
[----:B------:R-:W-:Y:S05]  /*1f7a0*/  BSYNC B1 ;  /* 0x0000000000017941 */ /* 0x000fea0003800000 */
.L_x_8127:
[----:B------:R-:W-:Y:S05]  /*1f7b0*/  BRA `(.L_x_8129) ;  /* 0xfffffea000d07947 */ /* 0x000fea000383ffff */
.L_x_7885:
        /* <DEDUP_REMOVED lines=8> */
.L_x_8131:
[----:B------:R-:W-:Y:S05]  /*1f840*/  BSYNC B1 ;  /* 0x0000000000017941 */ /* 0x000fea0003800000 */
.L_x_8130:
[----:B------:R-:W-:Y:S05]  /*1f850*/  BRA `(.L_x_8132) ;  /* 0xfffffea000b07947 */ /* 0x000fea000383ffff */
.L_x_7886:
        /* <DEDUP_REMOVED lines=8> */
.L_x_8134:
[----:B------:R-:W-:Y:S05]  /*1f8e0*/  BSYNC B1 ;  /* 0x0000000000017941 */ /* 0x000fea0003800000 */
.L_x_8133:
[----:B------:R-:W-:Y:S05]  /*1f8f0*/  BRA `(.L_x_8135) ;  /* 0xfffffea000947947 */ /* 0x000fea000383ffff */
.L_x_7887:
        /* <DEDUP_REMOVED lines=8> */
.L_x_8137:
[----:B------:R-:W-:Y:S05]  /*1f980*/  BSYNC B1 ;  /* 0x0000000000017941 */ /* 0x000fea0003800000 */
.L_x_8136:
[----:B------:R-:W-:Y:S05]  /*1f990*/  BRA `(.L_x_8138) ;  /* 0xfffffea000787947 */ /* 0x000fea000383ffff */
.L_x_7888:
        /* <DEDUP_REMOVED lines=8> */
.L_x_8140:
[----:B------:R-:W-:Y:S05]  /*1fa20*/  BSYNC B1 ;  /* 0x0000000000017941 */ /* 0x000fea0003800000 */
.L_x_8139:
[----:B------:R-:W-:Y:S05]  /*1fa30*/  BRA `(.L_x_8141) ;  /* 0xfffffea0005c7947 */ /* 0x000fea000383ffff */
.L_x_7890:
[----:B---3--:R3:W4:Y:S02]  /*1fa40*/  SYNCS.PHASECHK.TRANS64.TRYWAIT P4, [R2+URZ+0x28800], R3 ;  /* 0x02880003020075a7 */ /* 0x008724000808017f */
[----:B----4-:R-:W-:Y:S05]  /*1fa50*/  @!P4 NANOSLEEP.SYNCS 0x989680 ;  /* 0x009896800000c95d */ /* 0x010fea0003900000 */
[----:B------:R-:W4:Y:S02]  /*1fa60*/  @!P4 SYNCS.PHASECHK.TRANS64 P4, [R2+URZ+0x28800], R3 ;  /* 0x028800030200c5a7 */ /* 0x000f24000808007f */
[----:B----4-:R-:W-:Y:S05]  /*1fa70*/  @!P4 BRA `(.L_x_7890) ;  /* 0xfffffffc00f0c947 */ /* 0x010fea000383ffff */
[----:B------:R-:W-:Y:S05]  /*1fa80*/  BRA `(.L_x_8142) ;  /* 0xfffffea000c07947 */ /* 0x000fea000383ffff */
.L_x_7906:
        /* <DEDUP_REMOVED lines=8> */
.L_x_8144:
[----:B------:R-:W-:Y:S05]  /*1fb10*/  BSYNC B1 ;  /* 0x0000000000017941 */ /* 0x000fea0003800000 */
.L_x_8143:
[----:B------:R-:W-:Y:S05]  /*1fb20*/  BRA `(.L_x_8145) ;  /* 0xfffffec000387947 */ /* 0x000fea000383ffff */
.L_x_7907:
        /* <DEDUP_REMOVED lines=8> */
.L_x_8147:
[----:B------:R-:W-:Y:S05]  /*1fbb0*/  BSYNC B1 ;  /* 0x0000000000017941 */ /* 0x000fea0003800000 */
.L_x_8146:
[----:B------:R-:W-:Y:S05]  /*1fbc0*/  BRA `(.L_x_8148) ;  /* 0xfffffec000187947 */ /* 0x000fea000383ffff */
.L_x_7908:
[----:B------:R-:W-:Y:S01]  /*1fbd0*/  BSSY B1, `(.L_x_8149) ;  /* 0x0000008000017945 */ /* 0x000fe20003800000 */
[----:B------:R-:W-:Y:S01]  /*1fbe0*/  IMAD.MOV.U32 R13, RZ, RZ, R3 ;  /* 0x000000ffff0d7224 */ /* 0x000fe200078e0003 */
[----:B------:R-:W-:Y:S01]  /*1fbf0*/  MOV R12, RZ ;  /* 0x000000ff000c7202 */ /* 0x000fe20000000f00 */
[----:B------:R-:W-:Y:S02]  /*1fc00*/  IMAD.MOV.U32 R11, RZ, RZ, 0x181f ;  /* 0x0000181fff0b7424 */ /* 0x000fe400078e00ff */
[----:B------:R-:W-:-:S07]  /*1fc10*/  IMAD.MOV.U32 R15, RZ, RZ, -0x1 ;  /* 0xffffffffff0f7424 */ /* 0x000fce00078e00ff */
[----:B0----5:R-:W-:Y:S05]  /*1fc20*/  WARPSYNC.COLLECTIVE R15, `(.L_x_8150) ;  /* 0x000000000f087348 */ /* 0x021fea0003c00000 */
[----:B------:R1:W2:Y:S02]  /*1fc30*/  SHFL.IDX P6, R14, R13, R12, R11 ;  /* 0x0000000c0d0e7389 */ /* 0x0002a400000c000b */
[----:B012--5:R-:W-:Y:S01]  /*1fc40*/  ENDCOLLECTIVE ;  /* 0x000000000000791b */ /* 0x027fe20003800000 */
.L_x_8150:
[----:B------:R-:W-:Y:S05]  /*1fc50*/  BSYNC B1 ;  /* 0x0000000000017941 */ /* 0x000fea0003800000 */
.L_x_8149:
[----:B------:R-:W-:Y:S05]  /*1fc60*/  BRA `(.L_x_8151) ;  /* 0xfffffebc00f87947 */ /* 0x000fea000383ffff */
.L_x_7909:
        /* <DEDUP_REMOVED lines=8> */
.L_x_8153:
[----:B------:R-:W-:Y:S05]  /*1fcf0*/  BSYNC B1 ;  /* 0x0000000000017941 */ /* 0x000fea0003800000 */
.L_x_8152:
[----:B------:R-:W-:Y:S05]  /*1fd00*/  BRA `(.L_x_8154) ;  /* 0xfffffebc00d87947 */ /* 0x000fea000383ffff */
.L_x_7910:
        /* <DEDUP_REMOVED lines=8> */
.L_x_8156:
[----:B------:R-:W-:Y:S05]  /*1fd90*/  BSYNC B1 ;  /* 0x0000000000017941 */ /* 0x000fea0003800000 */
.L_x_8155:
[----:B------:R-:W-:Y:S05]  /*1fda0*/  BRA `(.L_x_8157) ;  /* 0xfffffebc00b87947 */ /* 0x000fea000383ffff */
.L_x_7911:
        /* <DEDUP_REMOVED lines=8> */
.L_x_8159:
[----:B------:R-:W-:Y:S05]  /*1fe30*/  BSYNC B1 ;  /* 0x0000000000017941 */ /* 0x000fea0003800000 */
.L_x_8158:
[----:B------:R-:W-:Y:S05]  /*1fe40*/  BRA `(.L_x_8160) ;  /* 0xfffffebc00987947 */ /* 0x000fea000383ffff */
.L_x_7912:
[----:B------:R-:W-:Y:S01]  /*1fe50*/  BSSY B1, `(.L_x_8161) ;  /* 0x0000008000017945 */ /* 0x000fe20003800000 */
[----:B------:R-:W-:Y:S01]  /*1fe60*/  MOV R13, R3 ;  /* 0x00000003000d7202 */ /* 0x000fe20000000f00 */
[----:B------:R-:W-:Y:S01]  /*1fe70*/  IMAD.MOV.U32 R12, RZ, RZ, 0x1 ;  /* 0x00000001ff0c7424 */ /* 0x000fe200078e00ff */
[----:B------:R-:W-:Y:S01]  /*1fe80*/  MOV R15, 0xffffffff ;  /* 0xffffffff000f7802 */ /* 0x000fe20000000f00 */
[----:B------:R-:W-:-:S07]  /*1fe90*/  IMAD.MOV.U32 R11, RZ, RZ, 0x181f ;  /* 0x0000181fff0b7424 */ /* 0x000fce00078e00ff */
[----:B0----5:R-:W-:Y:S05]  /*1fea0*/  WARPSYNC.COLLECTIVE R15, `(.L_x_8162) ;  /* 0x000000000f087348 */ /* 0x021fea0003c00000 */
[----:B------:R1:W2:Y:S02]  /*1feb0*/  SHFL.IDX P6, R14, R13, R12, R11 ;  /* 0x0000000c0d0e7389 */ /* 0x0002a400000c000b */
[----:B012--5:R-:W-:Y:S01]  /*1fec0*/  ENDCOLLECTIVE ;  /* 0x000000000000791b */ /* 0x027fe20003800000 */
.L_x_8162:
[----:B------:R-:W-:Y:S05]  /*1fed0*/  BSYNC B1 ;  /* 0x0000000000017941 */ /* 0x000fea0003800000 */
.L_x_8161:
[----:B------:R-:W-:Y:S05]  /*1fee0*/  BRA `(.L_x_8163) ;  /* 0xfffffebc00787947 */ /* 0x000fea000383ffff */
.L_x_7913:
        /* <DEDUP_REMOVED lines=8> */
.L_x_8165:
[----:B------:R-:W-:Y:S05]  /*1ff70*/  BSYNC B1 ;  /* 0x0000000000017941 */ /* 0x000fea0003800000 */
.L_x_8164:
[----:B------:R-:W-:Y:S05]  /*1ff80*/  BRA `(.L_x_8166) ;  /* 0xfffffebc00587947 */ /* 0x000fea000383ffff */
.L_x_7914:
        /* <DEDUP_REMOVED lines=8> */
.L_x_8168:
[----:B------:R-:W-:Y:S05]  /*20010*/  BSYNC B1 ;  /* 0x0000000000017941 */ /* 0x000fea0003800000 */
.L_x_8167:
[----:B------:R-:W-:Y:S05]  /*20020*/  BRA `(.L_x_8169) ;  /* 0xfffffebc00387947 */ /* 0x000fea000383ffff */
.L_x_7915:
        /* <DEDUP_REMOVED lines=8> */
.L_x_8171:
[----:B------:R-:W-:Y:S05]  /*200b0*/  BSYNC B1 ;  /* 0x0000000000017941 */ /* 0x000fea0003800000 */
.L_x_8170:
[----:B------:R-:W-:Y:S05]  /*200c0*/  BRA `(.L_x_8172) ;  /* 0xfffffebc00187947 */ /* 0x000fea000383ffff */
.L_x_7916:
        /* <DEDUP_REMOVED lines=8> */
.L_x_8174:
[----:B------:R-:W-:Y:S05]  /*20150*/  BSYNC B1 ;  /* 0x0000000000017941 */ /* 0x000fea0003800000 */
.L_x_8173:
[----:B------:R-:W-:Y:S05]  /*20160*/  BRA `(.L_x_8175) ;  /* 0xfffffeb800f87947 */ /* 0x000fea000383ffff */
.L_x_7917:
        /* <DEDUP_REMOVED lines=8> */
.L_x_8177:
[----:B------:R-:W-:Y:S05]  /*201f0*/  BSYNC B1 ;  /* 0x0000000000017941 */ /* 0x000fea0003800000 */
.L_x_8176:
[----:B------:R-:W-:Y:S05]  /*20200*/  BRA `(.L_x_8178) ;  /* 0xfffffeb800d87947 */ /* 0x000fea000383ffff */
.L_x_7918:
        /* <DEDUP_REMOVED lines=8> */
.L_x_8180:
[----:B------:R-:W-:Y:S05]  /*20290*/  BSYNC B1 ;  /* 0x0000000000017941 */ /* 0x000fea0003800000 */
.L_x_8179:
[----:B------:R-:W-:Y:S05]  /*202a0*/  BRA `(.L_x_8181) ;  /* 0xfffffeb800b87947 */ /* 0x000fea000383ffff */
.L_x_7919:
        /* <DEDUP_REMOVED lines=8> */
.L_x_8183:
[----:B------:R-:W-:Y:S05]  /*20330*/  BSYNC B1 ;  /* 0x0000000000017941 */ /* 0x000fea0003800000 */
.L_x_8182:
[----:B------:R-:W-:Y:S05]  /*20340*/  BRA `(.L_x_8184) ;  /* 0xfffffeb800987947 */ /* 0x000fea000383ffff */
.L_x_7920:
        /* <DEDUP_REMOVED lines=8> */
.L_x_8186:
[----:B------:R-:W-:Y:S05]  /*203d0*/  BSYNC B1 ;  /* 0x0000000000017941 */ /* 0x000fea0003800000 */
.L_x_8185:
[----:B------:R-:W-:Y:S05]  /*203e0*/  BRA `(.L_x_8187) ;  /* 0xfffffeb800787947 */ /* 0x000fea000383ffff */
.L_x_7921:
        /* <DEDUP_REMOVED lines=8> */
.L_x_8189:
[----:B------:R-:W-:Y:S05]  /*20470*/  BSYNC B1 ;  /* 0x0000000000017941 */ /* 0x000fea0003800000 */
.L_x_8188:
[----:B------:R-:W-:Y:S05]  /*20480*/  BRA `(.L_x_8190) ;  /* 0xfffffeb800587947 */ /* 0x000fea000383ffff */
.L_x_7923:
[----:B0-----:R0:W1:Y:S02]  /*20490*/  SYNCS.PHASECHK.TRANS64.TRYWAIT P4, [R2+URZ+0x28800], R9 ;  /* 0x02880009020075a7 */ /* 0x001064000808017f */
[----:B-1----:R-:W-:Y:S05]  /*204a0*/  @!P4 NANOSLEEP.SYNCS 0x989680 ;  /* 0x009896800000c95d */ /* 0x002fea0003900000 */
[----:B------:R-:W1:Y:S02]  /*204b0*/  @!P4 SYNCS.PHASECHK.TRANS64 P4, [R2+URZ+0x28800], R9 ;  /* 0x028800090200c5a7 */ /* 0x000e64000808007f */
[----:B-1----:R-:W-:Y:S05]  /*204c0*/  @!P4 BRA `(.L_x_7923) ;  /* 0xfffffffc00f0c947 */ /* 0x002fea000383ffff */
[----:B------:R-:W-:Y:S05]  /*204d0*/  BRA `(.L_x_8191) ;  /* 0xfffffebc00347947 */ /* 0x000fea000383ffff */
.L_x_7933:
[----:B-1----:R1:W2:Y:S02]  /*204e0*/  SYNCS.PHASECHK.TRANS64.TRYWAIT P2, [R0+URZ+0x28830], R3 ;  /* 0x02883003000075a7 */ /* 0x0022a4000804017f */
[----:B--2---:R-:W-:Y:S05]  /*204f0*/  @!P2 NANOSLEEP.SYNCS 0x989680 ;  /* 0x009896800000a95d */ /* 0x004fea0003900000 */
[----:B------:R-:W2:Y:S02]  /*20500*/  @!P2 SYNCS.PHASECHK.TRANS64 P2, [R0+URZ+0x28830], R3 ;  /* 0x028830030000a5a7 */ /* 0x000ea4000804007f */
[----:B--2---:R-:W-:Y:S05]  /*20510*/  @!P2 BRA `(.L_x_7933) ;  /* 0xfffffffc00f0a947 */ /* 0x004fea000383ffff */
[----:B------:R-:W-:Y:S05]  /*20520*/  BRA `(.L_x_7932) ;  /* 0xfffffed400947947 */ /* 0x000fea000383ffff */
.L_x_7939:
[----:B-1----:R1:W2:Y:S02]  /*20530*/  SYNCS.PHASECHK.TRANS64.TRYWAIT P3, [R6+URZ+0x28830], R7 ;  /* 0x02883007060075a7 */ /* 0x0022a4000806017f */
[----:B--2---:R-:W-:Y:S05]  /*20540*/  @!P3 NANOSLEEP.SYNCS 0x989680 ;  /* 0x009896800000b95d */ /* 0x004fea0003900000 */
[----:B------:R-:W2:Y:S02]  /*20550*/  @!P3 SYNCS.PHASECHK.TRANS64 P3, [R6+URZ+0x28830], R7 ;  /* 0x028830070600b5a7 */ /* 0x000ea4000806007f */
[----:B--2---:R-:W-:Y:S05]  /*20560*/  @!P3 BRA `(.L_x_7939) ;  /* 0xfffffffc00f0b947 */ /* 0x004fea000383ffff */
[----:B------:R-:W-:Y:S05]  /*20570*/  BRA `(.L_x_7938) ;  /* 0xffffff0400ac7947 */ /* 0x000fea000383ffff */
.L_x_7943:
[----:B-1----:R1:W2:Y:S02]  /*20580*/  SYNCS.PHASECHK.TRANS64.TRYWAIT P2, [R7+URZ+0x28850], R6 ;  /* 0x02885006070075a7 */ /* 0x0022a4000804017f */
[----:B--2---:R-:W-:Y:S05]  /*20590*/  @!P2 NANOSLEEP.SYNCS 0x989680 ;  /* 0x009896800000a95d */ /* 0x004fea0003900000 */
[----:B------:R-:W2:Y:S02]  /*205a0*/  @!P2 SYNCS.PHASECHK.TRANS64 P2, [R7+URZ+0x28850], R6 ;  /* 0x028850060700a5a7 */ /* 0x000ea4000804007f */
[----:B--2---:R-:W-:Y:S05]  /*205b0*/  @!P2 BRA `(.L_x_7943) ;  /* 0xfffffffc00f0a947 */ /* 0x004fea000383ffff */
[----:B------:R-:W-:Y:S05]  /*205c0*/  BRA `(.L_x_7940) ;  /* 0xffffff0800bc7947 */ /* 0x000fea000383ffff */
.L_x_7950:
[----:B-1----:R1:W2:Y:S02]  /*205d0*/  SYNCS.PHASECHK.TRANS64.TRYWAIT P3, [R6+URZ+0x28830], R7 ;  /* 0x02883007060075a7 */ /* 0x0022a4000806017f */
[----:B--2---:R-:W-:Y:S05]  /*205e0*/  @!P3 NANOSLEEP.SYNCS 0x989680 ;  /* 0x009896800000b95d */ /* 0x004fea0003900000 */
[----:B------:R-:W2:Y:S02]  /*205f0*/  @!P3 SYNCS.PHASECHK.TRANS64 P3, [R6+URZ+0x28830], R7 ;  /* 0x028830070600b5a7 */ /* 0x000ea4000806007f */
[----:B--2---:R-:W-:Y:S05]  /*20600*/  @!P3 BRA `(.L_x_7950) ;  /* 0xfffffffc00f0b947 */ /* 0x004fea000383ffff */
[----:B------:R-:W-:Y:S05]  /*20610*/  BRA `(.L_x_7949) ;  /* 0xffffff3800447947 */ /* 0x000fea000383ffff */
.L_x_7954:
[----:B-1----:R1:W2:Y:S02]  /*20620*/  SYNCS.PHASECHK.TRANS64.TRYWAIT P2, [R7+URZ+0x28850], R6 ;  /* 0x02885006070075a7 */ /* 0x0022a4000804017f */
[----:B--2---:R-:W-:Y:S05]  /*20630*/  @!P2 NANOSLEEP.SYNCS 0x989680 ;  /* 0x009896800000a95d */ /* 0x004fea0003900000 */
[----:B------:R-:W2:Y:S02]  /*20640*/  @!P2 SYNCS.PHASECHK.TRANS64 P2, [R7+URZ+0x28850], R6 ;  /* 0x028850060700a5a7 */ /* 0x000ea4000804007f */
[----:B--2---:R-:W-:Y:S05]  /*20650*/  @!P2 BRA `(.L_x_7954) ;  /* 0xfffffffc00f0a947 */ /* 0x004fea000383ffff */
[----:B------:R-:W-:Y:S05]  /*20660*/  BRA `(.L_x_7951) ;  /* 0xffffff3c00547947 */ /* 0x000fea000383ffff */
.L_x_7959:
[----:B-1----:R1:W2:Y:S02]  /*20670*/  SYNCS.PHASECHK.TRANS64.TRYWAIT P0, [R11+URZ+0x28850], R4 ;  /* 0x028850040b0075a7 */ /* 0x0022a4000800017f */
[----:B--2---:R-:W-:Y:S05]  /*20680*/  @!P0 NANOSLEEP.SYNCS 0x989680 ;  /* 0x009896800000895d */ /* 0x004fea0003900000 */
[----:B------:R-:W2:Y:S02]  /*20690*/  @!P0 SYNCS.PHASECHK.TRANS64 P0, [R11+URZ+0x28850], R4 ;  /* 0x028850040b0085a7 */ /* 0x000ea4000800007f */
[----:B--2---:R-:W-:Y:S05]  /*206a0*/  @!P0 BRA `(.L_x_7959) ;  /* 0xfffffffc00f08947 */ /* 0x004fea000383ffff */
[----:B------:R-:W-:Y:S05]  /*206b0*/  BRA `(.L_x_7958) ;  /* 0xffffff6000847947 */ /* 0x000fea000383ffff */
.L_x_7993:
        /* <DEDUP_REMOVED lines=11> */
.L_x_8193:
[----:B------:R-:W-:Y:S05]  /*20770*/  BSYNC B1 ;  /* 0x0000000000017941 */ /* 0x000fea0003800000 */
.L_x_8192:
[----:B------:R-:W-:Y:S05]  /*20780*/  BRA `(.L_x_8194) ;  /* 0xffffff9c00407947 */ /* 0x000fea000383ffff */
.L_x_7994:
[----:B------:R-:W-:Y:S01]  /*20790*/  BSSY B1, `(.L_x_8195) ;  /* 0x0000006000017945 */ /* 0x000fe20003800000 */
[----:B------:R-:W-:-:S07]  /*207a0*/  IMAD.MOV.U32 R15, RZ, RZ, -0x1 ;  /* 0xffffffffff0f7424 */ /* 0x000fce00078e00ff */
[----:B------:R-:W-:Y:S05]  /*207b0*/  WARPSYNC.COLLECTIVE R15, `(.L_x_8196) ;  /* 0x000000000f0c7348 */ /* 0x000fea0003c00000 */
[----:B------:R-:W-:Y:S02]  /*207c0*/  ELECT P6, UR62, PT ;  /* 0x00000000003e782f */ /* 0x000fe400038c0000 */
[----:B------:R-:W-:Y:S01]  /*207d0*/  MOV R14, UR62 ;  /* 0x0000003e000e7c02 */ /* 0x000fe20008000f00 */
[----:B------:R-:W-:Y:S10]  /*207e0*/  ENDCOLLECTIVE ;  /* 0x000000000000791b */ /* 0x000ff40003800000 */
.L_x_8196:
[----:B------:R-:W-:Y:S05]  /*207f0*/  BSYNC B1 ;  /* 0x0000000000017941 */ /* 0x000fea0003800000 */
.L_x_8195:
[----:B------:R-:W-:Y:S05]  /*20800*/  BRA `(.L_x_8197) ;  /* 0xffffff9c002c7947 */ /* 0x000fea000383ffff */
.L_x_7996:
[----:B0-----:R0:W1:Y:S02]  /*20810*/  SYNCS.PHASECHK.TRANS64.TRYWAIT P0, [R9+URZ+0x28820], R5 ;  /* 0x02882005090075a7 */ /* 0x001064000800017f */
[----:B-1----:R-:W-:Y:S05]  /*20820*/  @!P0 NANOSLEEP.SYNCS 0x989680 ;  /* 0x009896800000895d */ /* 0x002fea0003900000 */
[----:B------:R-:W1:Y:S02]  /*20830*/  @!P0 SYNCS.PHASECHK.TRANS64 P0, [R9+URZ+0x28820], R5 ;  /* 0x02882005090085a7 */ /* 0x000e64000800007f */
[----:B-1----:R-:W-:Y:S05]  /*20840*/  @!P0 BRA `(.L_x_7996) ;  /* 0xfffffffc00f08947 */ /* 0x002fea000383ffff */
[----:B------:R-:W-:Y:S05]  /*20850*/  BRA `(.L_x_8198) ;  /* 0xffffff9c00487947 */ /* 0x000fea000383ffff */
.L_x_7999:
[----:B0-----:R0:W1:Y:S02]  /*20860*/  SYNCS.PHASECHK.TRANS64.TRYWAIT P0, [R5+URZ+0x288a0], R7 ;  /* 0x0288a007050075a7 */ /* 0x001064000800017f */
[----:B-1----:R-:W-:Y:S05]  /*20870*/  @!P0 NANOSLEEP.SYNCS 0x989680 ;  /* 0x009896800000895d */ /* 0x002fea0003900000 */
[----:B------:R-:W1:Y:S02]  /*20880*/  @!P0 SYNCS.PHASECHK.TRANS64 P0, [R5+URZ+0x288a0], R7 ;  /* 0x0288a007050085a7 */ /* 0x000e64000800007f */
[----:B-1----:R-:W-:Y:S05]  /*20890*/  @!P0 BRA `(.L_x_7999) ;  /* 0xfffffffc00f08947 */ /* 0x002fea000383ffff */
[----:B------:R-:W-:Y:S05]  /*208a0*/  BRA `(.L_x_8199) ;  /* 0xffffff9c00587947 */ /* 0x000fea000383ffff */
.L_x_8001:
[----:B-1----:R1:W2:Y:S02]  /*208b0*/  SYNCS.PHASECHK.TRANS64.TRYWAIT P0, [R5+URZ+0x288c0], R7 ;  /* 0x0288c007050075a7 */ /* 0x0022a4000800017f */
[----:B--2---:R-:W-:Y:S05]  /*208c0*/  @!P0 NANOSLEEP.SYNCS 0x989680 ;  /* 0x009896800000895d */ /* 0x004fea0003900000 */
[----:B------:R-:W2:Y:S02]  /*208d0*/  @!P0 SYNCS.PHASECHK.TRANS64 P0, [R5+URZ+0x288c0], R7 ;  /* 0x0288c007050085a7 */ /* 0x000ea4000800007f */
[----:B--2---:R-:W-:Y:S05]  /*208e0*/  @!P0 BRA `(.L_x_8001) ;  /* 0xfffffffc00f08947 */ /* 0x004fea000383ffff */
[----:B------:R-:W-:Y:S05]  /*208f0*/  BRA `(.L_x_8200) ;  /* 0xffffff9c00d07947 */ /* 0x000fea000383ffff */
.L_x_8005:
[----:B0-----:R0:W1:Y:S02]  /*20900*/  SYNCS.PHASECHK.TRANS64.TRYWAIT P0, [R6+URZ+0x288a0], R7 ;  /* 0x0288a007060075a7 */ /* 0x001064000800017f */
[----:B-1----:R-:W-:Y:S05]  /*20910*/  @!P0 NANOSLEEP.SYNCS 0x989680 ;  /* 0x009896800000895d */ /* 0x002fea0003900000 */
[----:B------:R-:W1:Y:S02]  /*20920*/  @!P0 SYNCS.PHASECHK.TRANS64 P0, [R6+URZ+0x288a0], R7 ;  /* 0x0288a007060085a7 */ /* 0x000e64000800007f */
[----:B-1----:R-:W-:Y:S05]  /*20930*/  @!P0 BRA `(.L_x_8005) ;  /* 0xfffffffc00f08947 */ /* 0x002fea000383ffff */
[----:B------:R-:W-:Y:S05]  /*20940*/  BRA `(.L_x_8201) ;  /* 0xffffffa0009c7947 */ /* 0x000fea000383ffff */
.L_x_8007:
[----:B-1----:R1:W2:Y:S02]  /*20950*/  SYNCS.PHASECHK.TRANS64.TRYWAIT P1, [R6+URZ+0x288c0], R7 ;  /* 0x0288c007060075a7 */ /* 0x0022a4000802017f */
[----:B--2---:R-:W-:Y:S05]  /*20960*/  @!P1 NANOSLEEP.SYNCS 0x989680 ;  /* 0x009896800000995d */ /* 0x004fea0003900000 */
[----:B------:R-:W2:Y:S02]  /*20970*/  @!P1 SYNCS.PHASECHK.TRANS64 P1, [R6+URZ+0x288c0], R7 ;  /* 0x0288c007060095a7 */ /* 0x000ea4000802007f */
[----:B--2---:R-:W-:Y:S05]  /*20980*/  @!P1 BRA `(.L_x_8007) ;  /* 0xfffffffc00f09947 */ /* 0x004fea000383ffff */
[----:B------:R-:W-:Y:S05]  /*20990*/  BRA `(.L_x_8202) ;  /* 0xffffffa4000c7947 */ /* 0x000fea000383ffff */
.L_x_8018:
        /* <DEDUP_REMOVED lines=11> */
.L_x_8204:
[----:B------:R-:W-:Y:S05]  /*20a50*/  BSYNC B0 ;  /* 0x0000000000007941 */ /* 0x000fea0003800000 */
.L_x_8203:
[----:B------:R-:W-:Y:S05]  /*20a60*/  BRA `(.L_x_8205) ;  /* 0xffffffac00cc7947 */ /* 0x000fea000383ffff */
.L_x_8019:
[----:B------:R-:W-:Y:S01]  /*20a70*/  BSSY B0, `(.L_x_8206) ;  /* 0x0000006000007945 */ /* 0x000fe20003800000 */
[----:B------:R-:W-:-:S07]  /*20a80*/  IMAD.MOV.U32 R15, RZ, RZ, -0x1 ;  /* 0xffffffffff0f7424 */ /* 0x000fce00078e00ff */
[----:B------:R-:W-:Y:S05]  /*20a90*/  WARPSYNC.COLLECTIVE R15, `(.L_x_8207) ;  /* 0x000000000f0c7348 */ /* 0x000fea0003c00000 */
[----:B------:R-:W-:Y:S02]  /*20aa0*/  ELECT P6, UR62, PT ;  /* 0x00000000003e782f */ /* 0x000fe400038c0000 */
[----:B------:R-:W-:Y:S01]  /*20ab0*/  MOV R14, UR62 ;  /* 0x0000003e000e7c02 */ /* 0x000fe20008000f00 */
[----:B------:R-:W-:Y:S10]  /*20ac0*/  ENDCOLLECTIVE ;  /* 0x000000000000791b */ /* 0x000ff40003800000 */
.L_x_8207:
[----:B------:R-:W-:Y:S05]  /*20ad0*/  BSYNC B0 ;  /* 0x0000000000007941 */ /* 0x000fea0003800000 */
.L_x_8206:
[----:B------:R-:W-:Y:S05]  /*20ae0*/  BRA `(.L_x_8208) ;  /* 0xffffffac00bc7947 */ /* 0x000fea000383ffff */
.L_x_8022:
[----:B0-----:R0:W1:Y:S02]  /*20af0*/  SYNCS.PHASECHK.TRANS64.TRYWAIT P0, [R7+URZ+0x28840], R10 ;  /* 0x0288400a070075a7 */ /* 0x001064000800017f */
[----:B-1----:R-:W-:Y:S05]  /*20b00*/  @!P0 NANOSLEEP.SYNCS 0x989680 ;  /* 0x009896800000895d */ /* 0x002fea0003900000 */
[----:B------:R-:W1:Y:S02]  /*20b10*/  @!P0 SYNCS.PHASECHK.TRANS64 P0, [R7+URZ+0x28840], R10 ;  /* 0x0288400a070085a7 */ /* 0x000e64000800007f */
[----:B-1----:R-:W-:Y:S05]  /*20b20*/  @!P0 BRA `(.L_x_8022) ;  /* 0xfffffffc00f08947 */ /* 0x002fea000383ffff */
[----:B------:R-:W-:Y:S05]  /*20b30*/  BRA `(.L_x_8209) ;  /* 0xffffffb000207947 */ /* 0x000fea000383ffff */
.L_x_8025:
        /* <DEDUP_REMOVED lines=8> */
.L_x_8033:
[----:B0-----:R0:W1:Y:S02]  /*20bc0*/  SYNCS.PHASECHK.TRANS64.TRYWAIT P0, [R8+URZ+0x28840], R9 ;  /* 0x02884009080075a7 */ /* 0x001064000800017f */
[----:B-1----:R-:W-:Y:S05]  /*20bd0*/  @!P0 NANOSLEEP.SYNCS 0x989680 ;  /* 0x009896800000895d */ /* 0x002fea0003900000 */
[----:B------:R-:W1:Y:S02]  /*20be0*/  @!P0 SYNCS.PHASECHK.TRANS64 P0, [R8+URZ+0x28840], R9 ;  /* 0x02884009080085a7 */ /* 0x000e64000800007f */
[----:B-1----:R-:W-:Y:S05]  /*20bf0*/  @!P0 BRA `(.L_x_8033) ;  /* 0xfffffffc00f08947 */ /* 0x002fea000383ffff */
[----:B------:R-:W-:Y:S05]  /*20c00*/  BRA `(.L_x_8211) ;  /* 0xffffffb400e87947 */ /* 0x000fea000383ffff */
.L_x_8035:
[----:B0-----:R0:W1:Y:S02]  /*20c10*/  SYNCS.PHASECHK.TRANS64.TRYWAIT P0, [R8+URZ+0x28860], R9 ;  /* 0x02886009080075a7 */ /* 0x001064000800017f */
[----:B-1----:R-:W-:Y:S05]  /*20c20*/  @!P0 NANOSLEEP.SYNCS 0x989680 ;  /* 0x009896800000895d */ /* 0x002fea0003900000 */
[----:B------:R-:W1:Y:S02]  /*20c30*/  @!P0 SYNCS.PHASECHK.TRANS64 P0, [R8+URZ+0x28860], R9 ;  /* 0x02886009080085a7 */ /* 0x000e64000800007f */
[----:B-1----:R-:W-:Y:S05]  /*20c40*/  @!P0 BRA `(.L_x_8035) ;  /* 0xfffffffc00f08947 */ /* 0x002fea000383ffff */
[----:B------:R-:W-:Y:S05]  /*20c50*/  BRA `(.L_x_8212) ;  /* 0xffffffb800807947 */ /* 0x000fea000383ffff */
.L_x_8041:
[----:B-1----:R1:W2:Y:S02]  /*20c60*/  SYNCS.PHASECHK.TRANS64.TRYWAIT P0, [R2+URZ+0x28840], R3 ;  /* 0x02884003020075a7 */ /* 0x0022a4000800017f */
[----:B--2---:R-:W-:Y:S05]  /*20c70*/  @!P0 NANOSLEEP.SYNCS 0x989680 ;  /* 0x009896800000895d */ /* 0x004fea0003900000 */
[----:B------:R-:W2:Y:S02]  /*20c80*/  @!P0 SYNCS.PHASECHK.TRANS64 P0, [R2+URZ+0x28840], R3 ;  /* 0x02884003020085a7 */ /* 0x000ea4000800007f */
[----:B--2---:R-:W-:Y:S05]  /*20c90*/  @!P0 BRA `(.L_x_8041) ;  /* 0xfffffffc00f08947 */ /* 0x004fea000383ffff */
[----:B------:R-:W-:Y:S05]  /*20ca0*/  BRA `(.L_x_8213) ;  /* 0xffffffbc00d87947 */ /* 0x000fea000383ffff */
.L_x_8043:
[----:B0-----:R0:W1:Y:S02]  /*20cb0*/  SYNCS.PHASECHK.TRANS64.TRYWAIT P0, [R2+URZ+0x28860], R3 ;  /* 0x02886003020075a7 */ /* 0x001064000800017f */
[----:B-1----:R-:W-:Y:S05]  /*20cc0*/  @!P0 NANOSLEEP.SYNCS 0x989680 ;  /* 0x009896800000895d */ /* 0x002fea0003900000 */
[----:B------:R-:W1:Y:S02]  /*20cd0*/  @!P0 SYNCS.PHASECHK.TRANS64 P0, [R2+URZ+0x28860], R3 ;  /* 0x02886003020085a7 */ /* 0x000e64000800007f */
[----:B-1----:R-:W-:Y:S05]  /*20ce0*/  @!P0 BRA `(.L_x_8043) ;  /* 0xfffffffc00f08947 */ /* 0x002fea000383ffff */
[----:B------:R-:W-:Y:S05]  /*20cf0*/  BRA `(.L_x_8214) ;  /* 0xffffffc000707947 */ /* 0x000fea000383ffff */
.L_x_8049:
[----:B--2---:R2:W3:Y:S02]  /*20d00*/  SYNCS.PHASECHK.TRANS64.TRYWAIT P0, [R2+URZ+0x28840], R3 ;  /* 0x02884003020075a7 */ /* 0x0044e4000800017f */
[----:B---3--:R-:W-:Y:S05]  /*20d10*/  @!P0 NANOSLEEP.SYNCS 0x989680 ;  /* 0x009896800000895d */ /* 0x008fea0003900000 */
[----:B------:R-:W3:Y:S02]  /*20d20*/  @!P0 SYNCS.PHASECHK.TRANS64 P0, [R2+URZ+0x28840], R3 ;  /* 0x02884003020085a7 */ /* 0x000ee4000800007f */
[----:B---3--:R-:W-:Y:S05]  /*20d30*/  @!P0 BRA `(.L_x_8049) ;  /* 0xfffffffc00f08947 */ /* 0x008fea000383ffff */
[----:B------:R-:W-:Y:S05]  /*20d40*/  BRA `(.L_x_8215) ;  /* 0xffffffc400a47947 */ /* 0x000fea000383ffff */
.L_x_8051:
[----:B0-----:R0:W1:Y:S02]  /*20d50*/  SYNCS.PHASECHK.TRANS64.TRYWAIT P0, [R2+URZ+0x28860], R9 ;  /* 0x02886009020075a7 */ /* 0x001064000800017f */
[----:B-1----:R-:W-:Y:S05]  /*20d60*/  @!P0 NANOSLEEP.SYNCS 0x989680 ;  /* 0x009896800000895d */ /* 0x002fea0003900000 */
[----:B------:R-:W1:Y:S02]  /*20d70*/  @!P0 SYNCS.PHASECHK.TRANS64 P0, [R2+URZ+0x28860], R9 ;  /* 0x02886009020085a7 */ /* 0x000e64000800007f */
[----:B-1----:R-:W-:Y:S05]  /*20d80*/  @!P0 BRA `(.L_x_8051) ;  /* 0xfffffffc00f08947 */ /* 0x002fea000383ffff */
[----:B------:R-:W-:Y:S05]  /*20d90*/  BRA `(.L_x_8216) ;  /* 0xffffffc800387947 */ /* 0x000fea000383ffff */
.L_x_8059:
[----:B-1----:R1:W2:Y:S02]  /*20da0*/  SYNCS.PHASECHK.TRANS64.TRYWAIT P0, [R0+URZ+0x28860], R3 ;  /* 0x02886003000075a7 */ /* 0x0022a4000800017f */
[----:B--2---:R-:W-:Y:S05]  /*20db0*/  @!P0 NANOSLEEP.SYNCS 0x989680 ;  /* 0x009896800000895d */ /* 0x004fea0003900000 */
[----:B------:R-:W2:Y:S02]  /*20dc0*/  @!P0 SYNCS.PHASECHK.TRANS64 P0, [R0+URZ+0x28860], R3 ;  /* 0x02886003000085a7 */ /* 0x000ea4000800007f */
[----:B--2---:R-:W-:Y:S05]  /*20dd0*/  @!P0 BRA `(.L_x_8059) ;  /* 0xfffffffc00f08947 */ /* 0x004fea000383ffff */
[----:B------:R-:W-:Y:S05]  /*20de0*/  BRA `(.L_x_8217) ;  /* 0xffffffcc00547947 */ /* 0x000fea000383ffff */
.L_x_8062:
[----:B------:R-:W-:Y:S01]  /*20df0*/  BSSY B0, `(.L_x_8218) ;  /* 0x0000008000007945 */ /* 0x000fe20003800000 */
[----:B------:R-:W-:Y:S01]  /*20e00*/  IMAD.MOV.U32 R13, RZ, RZ, R16 ;  /* 0x000000ffff0d7224 */ /* 0x000fe200078e0010 */
[----:B------:R-:W-:Y:S01]  /*20e10*/  MOV R12, RZ ;  /* 0x000000ff000c7202 */ /* 0x000fe20000000f00 */
[----:B------:R-:W-:Y:S02]  /*20e20*/  IMAD.MOV.U32 R11, RZ, RZ, 0x1f ;  /* 0x0000001fff0b7424 */ /* 0x000fe400078e00ff */
[----:B0-----:R-:W-:-:S07]  /*20e30*/  IMAD.MOV.U32 R15, RZ, RZ, -0x1 ;  /* 0xffffffffff0f7424 */ /* 0x001fce00078e00ff */
[----:B-1----:R-:W-:Y:S05]  /*20e40*/  WARPSYNC.COLLECTIVE R15, `(.L_x_8219) ;  /* 0x000000000f087348 */ /* 0x002fea0003c00000 */
[----:B------:R0:W2:Y:S02]  /*20e50*/  SHFL.IDX P6, R14, R13, R12, R11 ;  /* 0x0000000c0d0e7389 */ /* 0x0000a400000c000b */
[----:B012---:R-:W-:Y:S01]  /*20e60*/  ENDCOLLECTIVE ;  /* 0x000000000000791b */ /* 0x007fe20003800000 */
.L_x_8219:
[----:B------:R-:W-:Y:S05]  /*20e70*/  BSYNC B0 ;  /* 0x0000000000007941 */ /* 0x000fea0003800000 */
.L_x_8218:
[----:B------:R-:W-:Y:S01]  /*20e80*/  IMAD.MOV.U32 R13, RZ, RZ, R16 ;  /* 0x000000ffff0d7224 */ /* 0x000fe200078e0010 */
[----:B------:R-:W-:Y:S01]  /*20e90*/  MOV R11, 0x1f ;  /* 0x0000001f000b7802 */ /* 0x000fe20000000f00 */
[----:B------:R-:W-:Y:S01]  /*20ea0*/  IMAD.MOV.U32 R12, RZ, RZ, 0x1 ;  /* 0x00000001ff0c7424 */ /* 0x000fe200078e00ff */
[----:B------:R-:W-:Y:S01]  /*20eb0*/  MOV R4, R14 ;  /* 0x0000000e00047202 */ /* 0x000fe20000000f00 */
[----:B------:R-:W-:-:S07]  /*20ec0*/  IMAD.MOV.U32 R15, RZ, RZ, -0x1 ;  /* 0xffffffffff0f7424 */ /* 0x000fce00078e00ff */
[----:B------:R-:W-:Y:S05]  /*20ed0*/  WARPSYNC.COLLECTIVE R15, `(.L_x_8220) ;  /* 0x000000000f087348 */ /* 0x000fea0003c00000 */
[----:B------:R0:W1:Y:S02]  /*20ee0*/  SHFL.IDX P6, R14, R13, R12, R11 ;  /* 0x0000000c0d0e7389 */ /* 0x00006400000c000b */
[----:B01----:R-:W-:Y:S01]  /*20ef0*/  ENDCOLLECTIVE ;  /* 0x000000000000791b */ /* 0x003fe20003800000 */
.L_x_8220:
[----:B------:R-:W-:Y:S01]  /*20f00*/  IMAD.MOV.U32 R6, RZ, RZ, R14 ;  /* 0x000000ffff067224 */ /* 0x000fe200078e000e */
[----:B------:R-:W-:Y:S06]  /*20f10*/  BRA `(.L_x_8221) ;  /* 0xffffffcc00e87947 */ /* 0x000fec000383ffff */
.L_x_8065:
[----:B------:R-:W-:Y:S01]  /*20f20*/  BSSY B0, `(.L_x_8222) ;  /* 0x0000008000007945 */ /* 0x000fe20003800000 */
[----:B-----5:R-:W-:Y:S01]  /*20f30*/  MOV R13, R3 ;  /* 0x00000003000d7202 */ /* 0x020fe20000000f00 */
[----:B------:R-:W-:Y:S01]  /*20f40*/  IMAD.MOV.U32 R12, RZ, RZ, 0x1 ;  /* 0x00000001ff0c7424 */ /* 0x000fe200078e00ff */
[----:B0-----:R-:W-:Y:S01]  /*20f50*/  MOV R15, 0xffffffff ;  /* 0xffffffff000f7802 */ /* 0x001fe20000000f00 */
[----:B------:R-:W-:-:S07]  /*20f60*/  IMAD.MOV.U32 R11, RZ, RZ, RZ ;  /* 0x000000ffff0b7224 */ /* 0x000fce00078e00ff */
[----:B-1234-:R-:W-:Y:S05]  /*20f70*/  WARPSYNC.COLLECTIVE R15, `(.L_x_8223) ;  /* 0x000000000f087348 */ /* 0x01efea0003c00000 */
[----:B------:R0:W0:Y:S02]  /*20f80*/  SHFL.UP P6, R14, R13, R12, R11 ;  /* 0x0400000c0d0e7389 */ /* 0x00002400000c000b */
[----:B01234-:R-:W-:Y:S01]  /*20f90*/  ENDCOLLECTIVE ;  /* 0x000000000000791b */ /* 0x01ffe20003800000 */
.L_x_8223:
[----:B------:R-:W-:Y:S05]  /*20fa0*/  BSYNC B0 ;  /* 0x0000000000007941 */ /* 0x000fea0003800000 */
.L_x_8222:
[C---:B------:R-:W-:Y:S01]  /*20fb0*/  ISETP.NE.AND P0, PT, R9.reuse, RZ, PT ;  /* 0x000000ff0900720c */ /* 0x040fe20003f05270 */
        /* <DEDUP_REMOVED lines=9> */
.L_x_8224:
        /* <DEDUP_REMOVED lines=8> */
.L_x_8225:
        /* <DEDUP_REMOVED lines=8> */
.L_x_8226:
        /* <DEDUP_REMOVED lines=8> */
.L_x_8227:
        /* <DEDUP_REMOVED lines=8> */
.L_x_8228:
[----:B------:R-:W-:Y:S05]  /*21250*/  BRA `(.L_x_8229) ;  /* 0xffffffcc00ac7947 */ /* 0x000fea000383ffff */
.L_x_8070:
[----:B------:R-:W-:Y:S01]  /*21260*/  BSSY B0, `(.L_x_8230) ;  /* 0x0000008000007945 */ /* 0x000fe20003800000 */
[----:B-----5:R-:W-:Y:S01]  /*21270*/  MOV R13, R3 ;  /* 0x00000003000d7202 */ /* 0x020fe20000000f00 */
[----:B------:R-:W-:Y:S01]  /*21280*/  IMAD.MOV.U32 R12, RZ, RZ, 0x1 ;  /* 0x00000001ff0c7424 */ /* 0x000fe200078e00ff */
[----:B------:R-:W-:Y:S01]  /*21290*/  MOV R15, 0xffffffff ;  /* 0xffffffff000f7802 */ /* 0x000fe20000000f00 */
[----:B------:R-:W-:-:S07]  /*212a0*/  IMAD.MOV.U32 R11, RZ, RZ, RZ ;  /* 0x000000ffff0b7224 */ /* 0x000fce00078e00ff */
[----:B012---:R-:W-:Y:S05]  /*212b0*/  WARPSYNC.COLLECTIVE R15, `(.L_x_8231) ;  /* 0x000000000f087348 */ /* 0x007fea0003c00000 */
[----:B------:R3:W4:Y:S02]  /*212c0*/  SHFL.UP P6, R14, R13, R12, R11 ;  /* 0x0400000c0d0e7389 */ /* 0x00072400000c000b */
[----:B01234-:R-:W-:Y:S01]  /*212d0*/  ENDCOLLECTIVE ;  /* 0x000000000000791b */ /* 0x01ffe20003800000 */
.L_x_8231:
[----:B------:R-:W-:Y:S05]  /*212e0*/  BSYNC B0 ;  /* 0x0000000000007941 */ /* 0x000fea0003800000 */
.L_x_8230:
[C---:B------:R-:W-:Y:S01]  /*212f0*/  ISETP.NE.AND P0, PT, R7.reuse, RZ, PT ;  /* 0x000000ff0700720c */ /* 0x040fe20003f05270 */
[----:B------:R-:W-:Y:S01]  /*21300*/  IMAD.MOV.U32 R11, RZ, RZ, RZ ;  /* 0x000000ffff0b7224 */ /* 0x000fe200078e00ff */
[----:B------:R-:W-:Y:S01]  /*21310*/  MOV R12, 0x2 ;  /* 0x00000002000c7802 */ /* 0x000fe20000000f00 */
[----:B------:R-:W-:Y:S01]  /*21320*/  IMAD.MOV.U32 R15, RZ, RZ, -0x1 ;  /* 0xffffffffff0f7424 */ /* 0x000fe200078e00ff */
[----:B------:R-:W-:Y:S02]  /*21330*/  SEL R2, R14, RZ, P0 ;  /* 0x000000ff0e027207 */ /* 0x000fe40000000000 */
[----:B------:R-:W-:-:S03]  /*21340*/  ISETP.GE.U32.AND P0, PT, R7, 0x2, PT ;  /* 0x000000020700780c */ /* 0x000fc60003f06070 */
[----:B------:R-:W-:-:S04]  /*21350*/  IMAD.IADD R2, R3, 0x1, R2 ;  /* 0x0000000103027824 */ /* 0x000fc800078e0202 */
[----:B------:R-:W-:-:S07]  /*21360*/  IMAD.MOV.U32 R13, RZ, RZ, R2 ;  /* 0x000000ffff0d7224 */ /* 0x000fce00078e0002 */
[----:B------:R-:W-:Y:S05]  /*21370*/  WARPSYNC.COLLECTIVE R15, `(.L_x_8232) ;  /* 0x000000000f087348 */ /* 0x000fea0003c00000 */
[----:B------:R0:W1:Y:S02]  /*21380*/  SHFL.UP P6, R14, R13, R12, R11 ;  /* 0x0400000c0d0e7389 */ /* 0x00006400000c000b */
[----:B01----:R-:W-:Y:S01]  /*21390*/  ENDCOLLECTIVE ;  /* 0x000000000000791b */ /* 0x003fe20003800000 */
.L_x_8232:
        /* <DEDUP_REMOVED lines=8> */
.L_x_8233:
        /* <DEDUP_REMOVED lines=8> */
.L_x_8234:
        /* <DEDUP_REMOVED lines=8> */
.L_x_8235:
        /* <DEDUP_REMOVED lines=8> */
.L_x_8236:
[----:B------:R-:W-:Y:S05]  /*215a0*/  BRA `(.L_x_8237) ;  /* 0xffffffcc008c7947 */ /* 0x000fea000383ffff */
.L_x_8072:
[----:B------:R-:W-:Y:S01]  /*215b0*/  BSSY B0, `(.L_x_8238) ;  /* 0x0000006000007945 */ /* 0x000fe20003800000 */
[----:B------:R-:W-:Y:S01]  /*215c0*/  PLOP3.LUT P6, PT, P6, PT, PT, 0x8, 0x0 ;  /* 0x000000000000781c */ /* 0x000fe200037ce170 */
[----:B------:R-:W-:-:S12]  /*215d0*/  IMAD.MOV.U32 R15, RZ, RZ, -0x1 ;  /* 0xffffffffff0f7424 */ /* 0x000fd800078e00ff */
[----:B0-2---:R-:W-:Y:S05]  /*215e0*/  WARPSYNC.COLLECTIVE R15, `(.L_x_8239) ;  /* 0x000000000f087348 */ /* 0x005fea0003c00000 */
[----:B------:R-:W-:Y:S01]  /*215f0*/  VOTE.ANY R14, PT, P6 ;  /* 0x00000000000e7806 */ /* 0x000fe200030e0100 */
[----:B0-2---:R-:W-:Y:S06]  /*21600*/  ENDCOLLECTIVE ;  /* 0x000000000000791b */ /* 0x005fec0003800000 */
.L_x_8239:
[----:B------:R-:W-:Y:S05]  /*21610*/  BSYNC B0 ;  /* 0x0000000000007941 */ /* 0x000fea0003800000 */
.L_x_8238:
        /* <DEDUP_REMOVED lines=9> */
.L_x_8240:
[----:B------:R-:W-:Y:S01]  /*216b0*/  IMAD.MOV.U32 R17, RZ, RZ, R14 ;  /* 0x000000ffff117224 */ /* 0x000fe200078e000e */
[----:B------:R-:W-:Y:S06]  /*216c0*/  BRA `(.L_x_8241) ;  /* 0xffffffcc007c7947 */ /* 0x000fec000383ffff */
.L_x_8074:
[----:B------:R-:W-:Y:S01]  /*216d0*/  BSSY B0, `(.L_x_8242) ;  /* 0x0000007000007945 */ /* 0x000fe20003800000 */
[----:B------:R-:W-:Y:S01]  /*216e0*/  IMAD.MOV.U32 R13, RZ, RZ, R2 ;  /* 0x000000ffff0d7224 */ /* 0x000fe200078e0002 */
[----:B------:R-:W-:Y:S01]  /*216f0*/  MOV R11, 0x1f ;  /* 0x0000001f000b7802 */ /* 0x000fe20000000f00 */
[----:B------:R-:W-:-:S07]  /*21700*/  IMAD.MOV.U32 R15, RZ, RZ, -0x1 ;  /* 0xffffffffff0f7424 */ /* 0x000fce00078e00ff */
[----:B01-3--:R-:W-:Y:S05]  /*21710*/  WARPSYNC.COLLECTIVE R15, `(.L_x_8243) ;  /* 0x000000000f087348 */ /* 0x00bfea0003c00000 */
[----:B------:R2:W4:Y:S02]  /*21720*/  SHFL.IDX P6, R14, R13, R12, R11 ;  /* 0x0000000c0d0e7389 */ /* 0x00052400000c000b */
[----:B01234-:R-:W-:Y:S01]  /*21730*/  ENDCOLLECTIVE ;  /* 0x000000000000791b */ /* 0x01ffe20003800000 */
.L_x_8243:
[----:B------:R-:W-:Y:S05]  /*21740*/  BSYNC B0 ;  /* 0x0000000000007941 */ /* 0x000fea0003800000 */
.L_x_8242:
[----:B------:R-:W-:Y:S01]  /*21750*/  IMAD.MOV.U32 R16, RZ, RZ, R14 ;  /* 0x000000ffff107224 */ /* 0x000fe200078e000e */
[----:B------:R-:W-:Y:S06]  /*21760*/  BRA `(.L_x_8073) ;  /* 0xffffffcc00707947 */ /* 0x000fec000383ffff */
.L_x_8078:
[----:B-1----:R1:W2:Y:S02]  /*21770*/  SYNCS.PHASECHK.TRANS64.TRYWAIT P0, [R0+URZ+0x28820], R3 ;  /* 0x02882003000075a7 */ /* 0x0022a4000800017f */
[----:B--2---:R-:W-:Y:S05]  /*21780*/  @!P0 NANOSLEEP.SYNCS 0x989680 ;  /* 0x009896800000895d */ /* 0x004fea0003900000 */
[----:B------:R-:W2:Y:S02]  /*21790*/  @!P0 SYNCS.PHASECHK.TRANS64 P0, [R0+URZ+0x28820], R3 ;  /* 0x02882003000085a7 */ /* 0x000ea4000800007f */
[----:B--2---:R-:W-:Y:S05]  /*217a0*/  @!P0 BRA `(.L_x_8078) ;  /* 0xfffffffc00f08947 */ /* 0x004fea000383ffff */
[----:B------:R-:W-:Y:S05]  /*217b0*/  BRA `(.L_x_8244) ;  /* 0xffffffd000e47947 */ /* 0x000fea000383ffff */
.L_x_8079:
        /* <DEDUP_REMOVED lines=11> */
.L_x_8246:
[----:B------:R-:W-:Y:S05]  /*21870*/  BSYNC B0 ;  /* 0x0000000000007941 */ /* 0x000fea0003800000 */
.L_x_8245:
[----:B------:R-:W-:Y:S05]  /*21880*/  BRA `(.L_x_8247) ;  /* 0xffffffd000cc7947 */ /* 0x000fea000383ffff */
.L_x_8080:
[----:B------:R-:W-:Y:S01]  /*21890*/  BSSY B0, `(.L_x_8248) ;  /* 0x0000006000007945 */ /* 0x000fe20003800000 */
[----:B------:R-:W-:-:S07]  /*218a0*/  IMAD.MOV.U32 R15, RZ, RZ, -0x1 ;  /* 0xffffffffff0f7424 */ /* 0x000fce00078e00ff */
[----:B012---:R-:W-:Y:S05]  /*218b0*/  WARPSYNC.COLLECTIVE R15, `(.L_x_8249) ;  /* 0x000000000f0c7348 */ /* 0x007fea0003c00000 */
[----:B------:R-:W-:Y:S02]  /*218c0*/  ELECT P6, UR62, PT ;  /* 0x00000000003e782f */ /* 0x000fe400038c0000 */
[----:B------:R-:W-:Y:S01]  /*218d0*/  MOV R14, UR62 ;  /* 0x0000003e000e7c02 */ /* 0x000fe20008000f00 */
[----:B012---:R-:W-:Y:S10]  /*218e0*/  ENDCOLLECTIVE ;  /* 0x000000000000791b */ /* 0x007ff40003800000 */
.L_x_8249:
[----:B------:R-:W-:Y:S05]  /*218f0*/  BSYNC B0 ;  /* 0x0000000000007941 */ /* 0x000fea0003800000 */
.L_x_8248:
[----:B------:R-:W-:Y:S05]  /*21900*/  BRA `(.L_x_8250) ;  /* 0xffffffd000c07947 */ /* 0x000fea000383ffff */
.L_x_8082:
[----:B-1----:R1:W2:Y:S02]  /*21910*/  SYNCS.PHASECHK.TRANS64.TRYWAIT P0, [R6+URZ], R5 ;  /* 0x00000005060075a7 */ /* 0x0022a4000800017f */
[----:B--2---:R-:W-:Y:S05]  /*21920*/  @!P0 NANOSLEEP.SYNCS 0x989680 ;  /* 0x009896800000895d */ /* 0x004fea0003900000 */
[----:B------:R-:W2:Y:S02]  /*21930*/  @!P0 SYNCS.PHASECHK.TRANS64 P0, [R6+URZ], R5 ;  /* 0x00000005060085a7 */ /* 0x000ea4000800007f */
[----:B--2---:R-:W-:Y:S05]  /*21940*/  @!P0 BRA `(.L_x_8082) ;  /* 0xfffffffc00f08947 */ /* 0x004fea000383ffff */
[----:B------:R-:W-:Y:S05]  /*21950*/  BRA `(.L_x_8251) ;  /* 0xffffffd000fc7947 */ /* 0x000fea000383ffff */
.L_x_8083:
[----:B--2---:R2:W3:Y:S02]  /*21960*/  SYNCS.PHASECHK.TRANS64.TRYWAIT P0, [R7+URZ], R2 ;  /* 0x00000002070075a7 */ /* 0x0044e4000800017f */
[----:B---3--:R-:W-:Y:S05]  /*21970*/  @!P0 NANOSLEEP.SYNCS 0x989680 ;  /* 0x009896800000895d */ /* 0x008fea0003900000 */
[----:B------:R-:W3:Y:S02]  /*21980*/  @!P0 SYNCS.PHASECHK.TRANS64 P0, [R7+URZ], R2 ;  /* 0x00000002070085a7 */ /* 0x000ee4000800007f */
[----:B---3--:R-:W-:Y:S05]  /*21990*/  @!P0 BRA `(.L_x_8083) ;  /* 0xfffffffc00f08947 */ /* 0x008fea000383ffff */
[----:B------:R-:W-:Y:S05]  /*219a0*/  BRA `(.L_x_8252) ;  /* 0xffffffd000f07947 */ /* 0x000fea000383ffff */
.L_x_8085:
[----:B---3--:R3:W4:Y:S02]  /*219b0*/  SYNCS.PHASECHK.TRANS64.TRYWAIT P0, [R4+URZ], R5 ;  /* 0x00000005040075a7 */ /* 0x008724000800017f */
[----:B----4-:R-:W-:Y:S05]  /*219c0*/  @!P0 NANOSLEEP.SYNCS 0x989680 ;  /* 0x009896800000895d */ /* 0x010fea0003900000 */
[----:B------:R-:W4:Y:S02]  /*219d0*/  @!P0 SYNCS.PHASECHK.TRANS64 P0, [R4+URZ], R5 ;  /* 0x00000005040085a7 */ /* 0x000f24000800007f */
[----:B----4-:R-:W-:Y:S05]  /*219e0*/  @!P0 BRA `(.L_x_8085) ;  /* 0xfffffffc00f08947 */ /* 0x010fea000383ffff */
[----:B------:R-:W-:Y:S05]  /*219f0*/  BRA `(.L_x_8253) ;  /* 0xffffffd000f87947 */ /* 0x000fea000383ffff */
.L_x_8254:
        /* <DEDUP_REMOVED lines=16> */
.L_x_12775:


//--------------------- .text._ZN7cutlass13device_kernelIN5flash11enable_sm90INS1_16FlashAttnFwdSm90INS1_25CollectiveMainloopFwdSm90ILi2EN4cute5tupleIJNS5_1CILi1EEES8_S8_EEENS6_IJNS7_ILi192EEENS7_ILi144EEENS7_ILi96EEEEEELi96ENS_6half_tEfNS_4arch4Sm90ELb0ELb0ELb1ELb0ELb0ELb0ELb0ELb0ELb1ELb0ELb0ELb0EEENS1_21CollectiveEpilogueFwdINS6_IJSA_SC_SB_EEES9_SE_SG_Li384ELb0ELb0ELb0ELb0EEENS1_29StaticPersistentTileSchedulerILb0EEEEEEEEEvNT_6ParamsE --------------------------
	.section	.text._ZN7cutlass13device_kernelIN5flash11enable_sm90INS1_16FlashAttnFwdSm90INS1_25CollectiveMainloopFwdSm90ILi2EN4cute5tupleIJNS5_1CILi1EEES8_S8_EEENS6_IJNS7_ILi192EEENS7_ILi144EEENS7_ILi96EEEEEELi96ENS_6half_tEfNS_4arch4Sm90ELb0ELb0ELb1ELb0ELb0ELb0ELb0ELb0ELb1ELb0ELb0ELb0EEENS1_21CollectiveEpilogueFwdINS6_IJSA_SC_SB_EEES9_SE_SG_Li384ELb0ELb0ELb0ELb0EEENS1_29StaticPersistentTileSchedulerILb0EEEEEEEEEvNT_6ParamsE,"ax",@progbits
	.align	128
.text._ZN7cutlass13device_kernelIN5flash11enable_sm90INS1_16FlashAttnFwdSm90INS1_25CollectiveMainloopFwdSm90ILi2EN4cute5tupleIJNS5_1CILi1EEES8_S8_EEENS6_IJNS7_ILi192EEENS7_ILi144EEENS7_ILi96EEEEEELi96ENS_6half_tEfNS_4arch4Sm90ELb0ELb0ELb1ELb0ELb0ELb0ELb0ELb0ELb1ELb0ELb0ELb0EEENS1_21CollectiveEpilogueFwdINS6_IJSA_SC_SB_EEES9_SE_SG_Li384ELb0ELb0ELb0ELb0EEENS1_29StaticPersistentTileSchedulerILb0EEEEEEEEEvNT_6ParamsE:
        .type           _ZN7cutlass13device_kernelIN5flash11enable_sm90INS1_16FlashAttnFwdSm90INS1_25CollectiveMainloopFwdSm90ILi2EN4cute5tupleIJNS5_1CILi1EEES8_S8_EEENS6_IJNS7_ILi192EEENS7_ILi144EEENS7_ILi96EEEEEELi96ENS_6half_tEfNS_4arch4Sm90ELb0ELb0ELb1ELb0ELb0ELb0ELb0ELb0ELb1ELb0ELb0ELb0EEENS1_21CollectiveEpilogueFwdINS6_IJSA_SC_SB_EEES9_SE_SG_Li384ELb0ELb0ELb0ELb0EEENS1_29StaticPersistentTileSchedulerILb0EEEEEEEEEvNT_6ParamsE,@function
        .size           _ZN7cutlass13device_kernelIN5flash11enable_sm90INS1_16FlashAttnFwdSm90INS1_25CollectiveMainloopFwdSm90ILi2EN4cute5tupleIJNS5_1CILi1EEES8_S8_EEENS6_IJNS7_ILi192EEENS7_ILi144EEENS7_ILi96EEEEEELi96ENS_6half_tEfNS_4arch4Sm90ELb0ELb0ELb1ELb0ELb0ELb0ELb0ELb0ELb1ELb0ELb0ELb0EEENS1_21CollectiveEpilogueFwdINS6_IJSA_SC_SB_EEES9_SE_SG_Li384ELb0ELb0ELb0ELb0EEENS1_29StaticPersistentTileSchedulerILb0EEEEEEEEEvNT_6ParamsE,(.L_x_12776 - _ZN7cutlass13device_kernelIN5flash11enable_sm90INS1_16FlashAttnFwdSm90INS1_25CollectiveMainloopFwdSm90ILi2EN4cute5tupleIJNS5_1CILi1EEES8_S8_EEENS6_IJNS7_ILi192EEENS7_ILi144EEENS7_ILi96EEEEEELi96ENS_6half_tEfNS_4arch4Sm90ELb0ELb0ELb1ELb0ELb0ELb0ELb0ELb0ELb1ELb0ELb0ELb0EEENS1_21CollectiveEpilogueFwdINS6_IJSA_SC_SB_EEES9_SE_SG_Li384ELb0ELb0ELb0ELb0EEENS1_29StaticPersistentTileSchedulerILb0EEEEEEEEEvNT_6ParamsE)
        .other          _ZN7cutlass13device_kernelIN5flash11enable_sm90INS1_16FlashAttnFwdSm90INS1_25CollectiveMainloopFwdSm90ILi2EN4cute5tupleIJNS5_1CILi1EEES8_S8_EEENS6_IJNS7_ILi192EEENS7_ILi144EEENS7_ILi96EEEEEELi96ENS_6half_tEfNS_4arch4Sm90ELb0ELb0ELb1ELb0ELb0ELb0ELb0ELb0ELb1ELb0ELb0ELb0EEENS1_21CollectiveEpilogueFwdINS6_IJSA_SC_SB_EEES9_SE_SG_Li384ELb0ELb0ELb0ELb0EEENS1_29StaticPersistentTileSchedulerILb0EEEEEEEEEvNT_6ParamsE,@"STO_CUDA_ENTRY STV_DEFAULT"
_ZN7cutlass13device_kernelIN5flash11enable_sm90INS1_16FlashAttnFwdSm90INS1_25CollectiveMainloopFwdSm90ILi2EN4cute5tupleIJNS5_1CILi1EEES8_S8_EEENS6_IJNS7_ILi192EEENS7_ILi144EEENS7_ILi96EEEEEELi96ENS_6half_tEfNS_4arch4Sm90ELb0ELb0ELb1ELb0ELb0ELb0ELb0ELb0ELb1ELb0ELb0ELb0EEENS1_21CollectiveEpilogueFwdINS6_IJSA_SC_SB_EEES9_SE_SG_Li384ELb0ELb0ELb0ELb0EEENS1_29StaticPersistentTileSchedulerILb0EEEEEEEEEvNT_6ParamsE:
        /* <DEDUP_REMOVED lines=23> */
.L_x_8256:
[----:B------:R-:W-:Y:S05]  /*0170*/  BSYNC B0 ;  /* 0x0000000000007941 */ /* 0x000fea0003800000 */
.L_x_8255:
[----:B------:R-:W-:Y:S01]  /*0180*/  VOTEU.ANY UP0, P0 ;  /* 0x00000000003f7886 */ /* 0x000fe20000000100 */
[----:B------:R-:W1:Y:S01]  /*0190*/  SHFL.IDX PT, R2, R0, RZ, 0x1f ;  /* 0x00001fff00027589 */ /* 0x000e6200000e0000 */
[----:B------:R-:W-:Y:S01]  /*01a0*/  UMOV UR4, 0x1 ;  /* 0x0000000100047882 */ /* 0x000fe20000000000 */
[----:B------:R-:W-:Y:S01]  /*01b0*/  SHF.R.U32.HI R3, RZ, 0x7, R3 ;  /* 0x00000007ff037819 */ /* 0x000fe20000011603 */
[----:B------:R-:W-:Y:S01]  /*01c0*/  VOTEU.ANY UP1, P0 ;  /* 0x00000000003f7886 */ /* 0x000fe20000020100 */
[----:B------:R-:W2:Y:S01]  /*01d0*/  @UP0 S2UR UR7, SR_CgaCtaId ;  /* 0x00000000000709c3 */ /* 0x000ea20000008800 */
[----:B------:R-:W-:Y:S01]  /*01e0*/  @UP0 UMOV UR6, 0x400 ;  /* 0x0000040000060882 */ /* 0x000fe20000000000 */
[----:B------:R-:W-:-:S04]  /*01f0*/  @UP0 UIADD3 UR4, -UR4, 0x100000, URZ ;  /* 0x0010000004040890 */ /* 0x000fc8000fffe13f */
[----:B------:R-:W-:Y:S02]  /*0200*/  @UP0 USHF.L.U32 UR5, UR4, 0xb, URZ ;  /* 0x0000000b04050899 */ /* 0x000fe4000800063f */
[----:B------:R-:W-:Y:S01]  /*0210*/  @UP0 USHF.L.U32 UR4, UR4, 0x1, URZ ;  /* 0x0000000104040899 */ /* 0x000fe2000800063f */
[----:B-1----:R-:W-:Y:S02]  /*0220*/  ISETP.NE.AND P1, PT, R2, RZ, PT ;  /* 0x000000ff0200720c */ /* 0x002fe40003f25270 */
[----:B------:R1:W3:Y:S01]  /*0230*/  SHFL.IDX PT, R2, R3, RZ, 0x1f ;  /* 0x00001fff03027589 */ /* 0x0002e200000e0000 */
[----:B--2---:R-:W-:Y:S01]  /*0240*/  @UP0 ULEA UR6, UR7, UR6, 0x18 ;  /* 0x0000000607060291 */ /* 0x004fe2000f8ec03f */
[----:B------:R-:W-:Y:S02]  /*0250*/  VOTEU.ANY UP0, P0 ;  /* 0x00000000003f7886 */ /* 0x000fe40000000100 */
[----:B------:R-:W2:Y:S09]  /*0260*/  FENCE.VIEW.ASYNC.S ;  /* 0x00000000000073c6 */ /* 0x000eb20000000000 */
[----:B--2---:R1:W2:Y:S01]  /*0270*/  @UP0 SYNCS.EXCH.64 URZ, [UR6+0x31c00], UR4 ;  /* 0x031c0004063f05b2 */ /* 0x0042a20008000100 */
[----:B------:R1:W4:Y:S02]  /*0280*/  @UP1 SYNCS.EXCH.64 URZ, [UR6+0x31c20], UR4 ;  /* 0x031c2004063f15b2 */ /* 0x0003240008000100 */
[----:B-1----:R-:W-:Y:S05]  /*0290*/  @P1 BRA `(.L_x_8257) ;  /* 0x0000000000481947 */ /* 0x002fea0003800000 */
[----:B------:R-:W1:Y:S01]  /*02a0*/  S2UR UR5, SR_CgaCtaId ;  /* 0x00000000000579c3 */ /* 0x000e620000008800 */
        /* <DEDUP_REMOVED lines=17> */
.L_x_8257:
[----:B------:R-:W5:Y:S01]  /*03c0*/  SHFL.IDX PT, R3, R0, RZ, 0x1f ;  /* 0x00001fff00037589 */ /* 0x000f6200000e0000 */
[----:B------:R-:W-:Y:S01]  /*03d0*/  NOP ;  /* 0x0000000000007918 */ /* 0x000fe20000000000 */
[----:B-----5:R-:W-:-:S13]  /*03e0*/  ISETP.NE.AND P0, PT, R3, RZ, PT ;  /* 0x000000ff0300720c */ /* 0x020fda0003f05270 */
        /* <DEDUP_REMOVED lines=19> */
.L_x_8258:
[----:B------:R-:W5:Y:S01]  /*0520*/  SHFL.IDX PT, R3, R0, RZ, 0x1f ;  /* 0x00001fff00037589 */ /* 0x000f6200000e0000 */
[----:B------:R-:W-:Y:S01]  /*0530*/  NOP ;  /* 0x0000000000007918 */ /* 0x000fe20000000000 */
[----:B-----5:R-:W-:-:S13]  /*0540*/  ISETP.NE.AND P0, PT, R3, RZ, PT ;  /* 0x000000ff0300720c */ /* 0x020fda0003f05270 */
        /* <DEDUP_REMOVED lines=13> */
[----:B------:R1:W1:Y:S01]  /*0620*/  SYNCS.EXCH.64 URZ, [UR6+0x31c88], UR4 ;  /* 0x031c8804063f75b2 */ /* 0x0002620008000100 */
[----:B------:R-:W-:Y:S01]  /*0630*/  NOP ;  /* 0x0000000000007918 */ /* 0x000fe20000000000 */
.L_x_8259:
        /* <DEDUP_REMOVED lines=22> */
.L_x_8260:
        /* <DEDUP_REMOVED lines=22> */
.L_x_8261:
[----:B---3--:R-:W-:Y:S01]  /*0900*/  ISETP.NE.AND P0, PT, R2, RZ, PT ;  /* 0x000000ff0200720c */ /* 0x008fe20003f05270 */
[----:B------:R-:W-:Y:S01]  /*0910*/  IMAD.MOV.U32 R2, RZ, RZ, 0x1 ;  /* 0x00000001ff027424 */ /* 0x000fe200078e00ff */
[----:B------:R-:W-:-:S04]  /*0920*/  NOP ;  /* 0x0000000000007918 */ /* 0x000fc80000000000 */
[----:B------:R-:W-:-:S05]  /*0930*/  SEL R2, R2, 0x2, !P0 ;  /* 0x0000000202027807 */ /* 0x000fca0004000000 */
[----:B------:R3:W-:Y:S01]  /*0940*/  STL [R1], R2 ;  /* 0x0000000201007387 */ /* 0x0007e20000100800 */
[----:B-12-4-:R-:W-:Y:S06]  /*0950*/  BAR.SYNC.DEFER_BLOCKING 0x0 ;  /* 0x0000000000007b1d */ /* 0x016fec0000010000 */
[----:B------:R-:W-:Y:S05]  /*0960*/  @!P0 BRA `(.L_x_8262) ;  /* 0x0000009c00908947 */ /* 0x000fea0003800000 */
.L_x_8263:
[----:B------:R-:W-:-:S08]  /*0970*/  NOP ;  /* 0x0000000000007918 */ /* 0x000fd00000000000 */
[----:B------:R-:W1:Y:S02]  /*0980*/  USETMAXREG.TRY_ALLOC.CTAPOOL UP0, 0xa0 ;  /* 0x000000a0000079c8 */ /* 0x000e640008000600 */
[----:B-1----:R-:W-:-:S13]  /*0990*/  PLOP3.LUT P0, PT, PT, PT, UP0, 0x80, 0x0 ;  /* 0x000000000000781c */ /* 0x002fda0003f0f008 */
[----:B------:R-:W-:Y:S05]  /*09a0*/  @!P0 BRA `(.L_x_8263) ;  /* 0xfffffffc00f08947 */ /* 0x000fea000383ffff */
[----:B---3--:R-:W1:Y:S01]  /*09b0*/  S2R R2, SR_TID.X ;  /* 0x0000000000027919 */ /* 0x008e620000002100 */
        /* <DEDUP_REMOVED lines=8> */
[----:B------:R-:W2:Y:S01]  /*0a40*/  LDL.LU R12, [R1] ;  /* 0x00000000010c7983 */ /* 0x000ea20000300800 */
[----:B------:R-:W-:Y:S01]  /*0a50*/  VIADD R146, R2, 0xffffff80 ;  /* 0xffffff8002927836 */ /* 0x000fe20000000000 */
[----:B------:R-:W1:Y:S04]  /*0a60*/  S2UR UR4, SR_CgaCtaId ;  /* 0x00000000000479c3 */ /* 0x000e680000008800 */
[----:B------:R-:W-:-:S04]  /*0a70*/  SHF.R.S32.HI R3, RZ, 0x1f, R146 ;  /* 0x0000001fff037819 */ /* 0x000fc80000011492 */
[----:B------:R-:W-:-:S04]  /*0a80*/  LEA.HI R0, R3, R146, RZ, 0x4 ;  /* 0x0000009203007211 */ /* 0x000fc800078f20ff */
[----:B------:R-:W-:-:S04]  /*0a90*/  LOP3.LUT R5, R0, 0xfffffff0, RZ, 0xc0, !PT ;  /* 0xfffffff000057812 */ /* 0x000fc800078ec0ff */
[----:B------:R-:W-:Y:S02]  /*0aa0*/  IADD3 R5, R146, -R5, RZ ;  /* 0x8000000592057210 */ /* 0x000fe40007ffe0ff */
[CC--:B------:R-:W-:Y:S02]  /*0ab0*/  LEA.HI R149, R3.reuse, R146.reuse, RZ, 0x7 ;  /* 0x0000009203957211 */ /* 0x0c0fe400078f38ff */
[----:B------:R-:W-:Y:S02]  /*0ac0*/  SHF.R.S32.HI R2, RZ, 0x1f, R5 ;  /* 0x0000001fff027819 */ /* 0x000fe40000011405 */
[----:B------:R-:W-:Y:S02]  /*0ad0*/  LEA.HI R150, R3, R146, RZ, 0x5 ;  /* 0x0000009203967211 */ /* 0x000fe400078f28ff */
[----:B------:R-:W-:Y:S02]  /*0ae0*/  LEA.HI R4, R2, R5, RZ, 0x3 ;  /* 0x0000000502047211 */ /* 0x000fe400078f18ff */
[----:B------:R-:W-:-:S02]  /*0af0*/  LOP3.LUT R7, R149, 0xffffff80, RZ, 0xc0, !PT ;  /* 0xffffff8095077812 */ /* 0x000fc400078ec0ff */
[----:B------:R-:W-:Y:S01]  /*0b00*/  SHF.R.S32.HI R3, RZ, 0x4, R0 ;  /* 0x00000004ff037819 */ /* 0x000fe20000011400 */
[----:B------:R-:W-:Y:S01]  /*0b10*/  IMAD.SHL.U32 R6, R4, 0x10, RZ ;  /* 0x0000001004067824 */ /* 0x000fe200078e00ff */
[----:B------:R-:W-:Y:S01]  /*0b20*/  LEA.HI R2, R2, R5, RZ, 0x2 ;  /* 0x0000000502027211 */ /* 0x000fe200078f10ff */
[----:B------:R-:W-:Y:S01]  /*0b30*/  IMAD.IADD R146, R146, 0x1, -R7 ;  /* 0x0000000192927824 */ /* 0x000fe200078e0a07 */
[----:B------:R-:W-:Y:S02]  /*0b40*/  LEA.HI R0, R0, R3, RZ, 0x1 ;  /* 0x0000000300007211 */ /* 0x000fe400078f08ff */
[----:B------:R-:W-:Y:S02]  /*0b50*/  SHF.R.S32.HI R150, RZ, 0x5, R150 ;  /* 0x00000005ff967819 */ /* 0x000fe40000011496 */
[----:B------:R-:W-:Y:S02]  /*0b60*/  LOP3.LUT R0, R0, 0x1ffffffe, RZ, 0xc0, !PT ;  /* 0x1ffffffe00007812 */ /* 0x000fe400078ec0ff */
[----:B------:R-:W-:-:S02]  /*0b70*/  LOP3.LUT R4, R2, 0x7fffffc, RZ, 0xc0, !PT ;  /* 0x07fffffc02047812 */ /* 0x000fc400078ec0ff */
[----:B------:R-:W-:Y:S02]  /*0b80*/  LOP3.LUT R7, R6, 0x7fffff80, RZ, 0xc0, !PT ;  /* 0x7fffff8006077812 */ /* 0x000fe400078ec0ff */
[----:B------:R-:W-:Y:S01]  /*0b90*/  SHF.R.S32.HI R149, RZ, 0x7, R149 ;  /* 0x00000007ff957819 */ /* 0x000fe20000011495 */
[----:B------:R-:W3:Y:S01]  /*0ba0*/  S2UR UR6, SR_SWINHI ;  /* 0x00000000000679c3 */ /* 0x000ee20000002f00 */
[----:B------:R-:W-:Y:S01]  /*0bb0*/  SHF.R.S32.HI R9, RZ, 0x1f, R146 ;  /* 0x0000001fff097819 */ /* 0x000fe20000011492 */
[----:B------:R-:W-:Y:S01]  /*0bc0*/  IMAD.IADD R0, R3, 0x1, -R0 ;  /* 0x0000000103007824 */ /* 0x000fe200078e0a00 */
[----:B------:R-:W-:Y:S01]  /*0bd0*/  SHF.R.S32.HI R2, RZ, 0x2, R2 ;  /* 0x00000002ff027819 */ /* 0x000fe20000011402 */
[----:B------:R-:W-:Y:S01]  /*0be0*/  IMAD.IADD R4, R5, 0x1, -R4 ;  /* 0x0000000105047824 */ /* 0x000fe200078e0a04 */
[----:B------:R-:W-:Y:S01]  /*0bf0*/  LEA R7, R150, R7, 0x8 ;  /* 0x0000000796077211 */ /* 0x000fe200078e40ff */
[----:B------:R-:W-:Y:S01]  /*0c00*/  IMAD.HI R3, R149, 0x55555556, RZ ;  /* 0x5555555695037827 */ /* 0x000fe200078e02ff */
[----:B------:R-:W-:-:S03]  /*0c10*/  LEA.HI R8, R9, R146, RZ, 0x2 ;  /* 0x0000009209087211 */ /* 0x000fc600078f10ff */
[----:B------:R-:W-:Y:S01]  /*0c20*/  IMAD.SHL.U32 R2, R2, 0x40, RZ ;  /* 0x0000004002027824 */ /* 0x000fe200078e00ff */
[--C-:B------:R-:W-:Y:S01]  /*0c30*/  SHF.R.S32.HI R10, RZ, 0x2, R8.reuse ;  /* 0x00000002ff0a7819 */ /* 0x100fe20000011408 */
[----:B------:R-:W-:Y:S01]  /*0c40*/  IMAD R7, R4, 0x10, R7 ;  /* 0x0000001004077824 */ /* 0x000fe200078e0207 */
[----:B------:R-:W-:Y:S01]  /*0c50*/  SHF.R.S32.HI R11, RZ, 0x1f, R8 ;  /* 0x0000001fff0b7819 */ /* 0x000fe20000011408 */
[----:B------:R-:W-:Y:S01]  /*0c60*/  IMAD R6, R150, 0x10, R5 ;  /* 0x0000001096067824 */ /* 0x000fe200078e0205 */
[----:B------:R-:W-:Y:S01]  /*0c70*/  LEA.HI R4, R3, R3, RZ, 0x1 ;  /* 0x0000000303047211 */ /* 0x000fe200078f08ff */
[----:B------:R-:W-:Y:S01]  /*0c80*/  IMAD.SHL.U32 R3, R0, 0x8, RZ ;  /* 0x0000000800037824 */ /* 0x000fe200078e00ff */
[----:B------:R-:W-:Y:S02]  /*0c90*/  LEA.HI R11, R11, R10, RZ, 0x3 ;  /* 0x0000000a0b0b7211 */ /* 0x000fe400078f18ff */
[----:B------:R-:W-:Y:S02]  /*0ca0*/  LOP3.LUT R2, R2, 0x40, RZ, 0xc0, !PT ;  /* 0x0000004002027812 */ /* 0x000fe400078ec0ff */
[----:B------:R-:W-:Y:S01]  /*0cb0*/  LEA.HI R0, R9, R146, RZ, 0x5 ;  /* 0x0000009209007211 */ /* 0x000fe200078f28ff */
[----:B------:R-:W-:Y:S01]  /*0cc0*/  UMOV UR39, 0x400 ;  /* 0x0000040000277882 */ /* 0x000fe20000000000 */
[----:B------:R-:W-:-:S02]  /*0cd0*/  LEA R9, R6, R3, 0x5 ;  /* 0x0000000306097211 */ /* 0x000fc400078e28ff */
[----:B------:R-:W-:Y:S02]  /*0ce0*/  LOP3.LUT R11, R11, 0xfffffff8, RZ, 0xc0, !PT ;  /* 0xfffffff80b0b7812 */ /* 0x000fe400078ec0ff */
[----:B------:R-:W-:Y:S01]  /*0cf0*/  LOP3.LUT R3, R2, 0x8, R3, 0xf8, !PT ;  /* 0x0000000802037812 */ /* 0x000fe200078ef803 */
[----:B-1----:R-:W-:Y:S01]  /*0d00*/  ULEA UR39, UR4, UR39, 0x18 ;  /* 0x0000002704277291 */ /* 0x002fe2000f8ec03f */
[----:B------:R-:W-:Y:S01]  /*0d10*/  SHF.R.U32.HI R2, RZ, 0x3, R2 ;  /* 0x00000003ff027819 */ /* 0x000fe20000011602 */
[----:B------:R-:W-:Y:S01]  /*0d20*/  IMAD.IADD R11, R10, 0x1, -R11 ;  /* 0x000000010a0b7824 */ /* 0x000fe200078e0a0b */
[----:B------:R-:W-:Y:S02]  /*0d30*/  LOP3.LUT R5, R8, 0x7ffffffc, RZ, 0xc0, !PT ;  /* 0x7ffffffc08057812 */ /* 0x000fe400078ec0ff */
[----:B------:R-:W-:Y:S02]  /*0d40*/  LOP3.LUT R2, R3, R2, RZ, 0x3c, !PT ;  /* 0x0000000203027212 */ /* 0x000fe400078e3cff */
[----:B------:R-:W-:Y:S01]  /*0d50*/  SHF.R.S32.HI R0, RZ, 0x5, R0 ;  /* 0x00000005ff007819 */ /* 0x000fe20000011400 */
[----:B------:R-:W-:Y:S01]  /*0d60*/  UMOV UR4, UR39 ;  /* 0x0000002700047c82 */ /* 0x000fe20008000000 */
[----:B---3--:R-:W-:Y:S01]  /*0d70*/  UMOV UR5, UR6 ;  /* 0x0000000600057c82 */ /* 0x008fe20008000000 */
[----:B------:R-:W-:Y:S01]  /*0d80*/  MOV R152, 0xfffffffe ;  /* 0xfffffffe00987802 */ /* 0x000fe20000000f00 */
[----:B------:R-:W-:Y:S01]  /*0d90*/  IMAD.IADD R2, R2, 0x1, R7 ;  /* 0x0000000102027824 */ /* 0x000fe200078e0207 */
[----:B------:R-:W-:Y:S01]  /*0da0*/  LEA R11, R0, R11, 0x4 ;  /* 0x0000000b000b7211 */ /* 0x000fe200078e20ff */
[----:B------:R-:W-:-:S02]  /*0db0*/  IMAD.IADD R5, R146, 0x1, -R5 ;  /* 0x0000000192057824 */ /* 0x000fc400078e0a05 */
[----:B------:R-:W-:Y:S02]  /*0dc0*/  IMAD.U32 R16, RZ, RZ, UR4 ;  /* 0x00000004ff107e24 */ /* 0x000fe4000f8e00ff */
[----:B------:R-:W-:Y:S02]  /*0dd0*/  IMAD.U32 R17, RZ, RZ, UR5 ;  /* 0x00000005ff117e24 */ /* 0x000fe4000f8e00ff */
[----:B------:R-:W-:Y:S01]  /*0de0*/  IMAD R4, R4, -0x3, R149 ;  /* 0xfffffffd04047824 */ /* 0x000fe200078e0295 */
[----:B------:R-:W-:Y:S01]  /*0df0*/  MOV R145, RZ ;  /* 0x000000ff00917202 */ /* 0x000fe20000000f00 */
[----:B------:R-:W-:Y:S01]  /*0e00*/  IMAD R152, R5, R152, 0x90 ;  /* 0x0000009005987424 */ /* 0x000fe200078e0298 */
[----:B------:R-:W-:Y:S01]  /*0e10*/  LEA R2, R2, UR39, 0x1 ;  /* 0x0000002702027c11 */ /* 0x000fe2000f8e08ff */
[----:B------:R-:W-:Y:S01]  /*0e20*/  IMAD.WIDE R16, R9, 0x2, R16 ;  /* 0x0000000209107825 */ /* 0x000fe200078e0210 */
[----:B------:R-:W-:-:S03]  /*0e30*/  UMOV UR60, URZ ;  /* 0x0000003f003c7c82 */ /* 0x000fc60008000000 */
[----:B------:R-:W-:Y:S02]  /*0e40*/  IMAD R151, R4, 0x40, R11 ;  /* 0x0000004004977824 */ /* 0x000fe400078e020b */
[----:B------:R-:W-:Y:S01]  /*0e50*/  IMAD.U32 R144, RZ, RZ, UR7 ;  /* 0x00000007ff907e24 */ /* 0x000fe2000f8e00ff */
[----:B------:R-:W-:Y:S01]  /*0e60*/  UMOV UR38, URZ ;  /* 0x0000003f00267c82 */ /* 0x000fe20008000000 */
[----:B--2---:R-:W-:-:S07]  /*0e70*/  LOP3.LUT R19, R12, 0x1, RZ, 0xfc, !PT ;  /* 0x000000010c137812 */ /* 0x004fce00078efcff */
.L_x_8286:
[----:B------:R-:W1:Y:S01]  /*0e80*/  SHFL.IDX PT, R0, R149, RZ, 0x1f ;  /* 0x00001fff95007589 */ /* 0x000e6200000e0000 */
[----:B------:R-:W-:Y:S01]  /*0e90*/  ULDC UR4, c[0x0][0xda8] ;  /* 0x00036a0000047ab9 */ /* 0x000fe20000000800 */
[----:B------:R-:W-:Y:S01]  /*0ea0*/  R2UR UR11, R144 ;  /* 0x00000000900b72ca */ /* 0x000fe200000e0000 */
[----:B------:R-:W-:Y:S01]  /*0eb0*/  UISETP.NE.AND UP1, UPT, UR4, 0x1, UPT ;  /* 0x000000010400788c */ /* 0x000fe2000bf25270 */
[----:B--2---:R-:W2:Y:S01]  /*0ec0*/  LDC R23, c[0x0][0x2e0] ;  /* 0x0000b800ff177b82 */ /* 0x004ea20000000800 */
[----:B------:R-:W-:Y:S01]  /*0ed0*/  ULDC.64 UR6, c[0x0][0x3f8] ;  /* 0x0000fe0000067ab9 */ /* 0x000fe20000000a00 */
[----:B------:R-:W-:Y:S01]  /*0ee0*/  ULDC UR4, c[0x0][0xdb4] ;  /* 0x00036d0000047ab9 */ /* 0x000fe20000000800 */
[----:B------:R-:W-:Y:S02]  /*0ef0*/  UISETP.NE.U32.AND UP0, UPT, UR6, URZ, UPT ;  /* 0x0000003f0600728c */ /* 0x000fe4000bf05070 */
[----:B------:R-:W-:Y:S02]  /*0f00*/  UISETP.NE.AND UP2, UPT, UR4, 0x1, UPT ;  /* 0x000000010400788c */ /* 0x000fe4000bf45270 */
[----:B------:R-:W-:Y:S01]  /*0f10*/  UISETP.NE.AND.EX UP0, UPT, UR7, URZ, UPT, UP0 ;  /* 0x0000003f0700728c */ /* 0x000fe2000bf05300 */
[----:B------:R-:W-:-:S02]  /*0f20*/  ULDC UR8, c[0x0][0x404] ;  /* 0x0001010000087ab9 */ /* 0x000fc40000000800 */
[----:B------:R-:W-:Y:S01]  /*0f30*/  @UP1 ULDC UR4, c[0x0][0xdac] ;  /* 0x00036b0000041ab9 */ /* 0x000fe20000000800 */
[----:B------:R-:W-:Y:S01]  /*0f40*/  @UP1 ULDC UR10, c[0x0][0xdb0] ;  /* 0x00036c00000a1ab9 */ /* 0x000fe20000000800 */
[----:B------:R-:W-:Y:S02]  /*0f50*/  UIMAD.WIDE.U32 UR4, UR11, UR4, URZ ;  /* 0x000000040b0472a5 */ /* 0x000fe4000f8e003f */
[----:B------:R-:W-:Y:S01]  /*0f60*/  UMOV UR12, UR11 ;  /* 0x0000000b000c7c82 */ /* 0x000fe20008000000 */
[----:B------:R-:W-:Y:S02]  /*0f70*/  UIADD3 UR9, UR39, 0x24300, URZ ;  /* 0x0002430027097890 */ /* 0x000fe4000fffe03f */
[----:B------:R-:W-:Y:S02]  /*0f80*/  @UP1 USHF.R.U32.HI UR12, URZ, UR10, UR5 ;  /* 0x0000000a3f0c1299 */ /* 0x000fe40008011605 */
[----:B------:R-:W-:Y:S01]  /*0f90*/  USEL UR8, UR8, 0x1, UP0 ;  /* 0x0000000108087887 */ /* 0x000fe20008000000 */
[----:B-1----:R-:W-:Y:S01]  /*0fa0*/  R2UR UR61, R0 ;  /* 0x00000000003d72ca */ /* 0x002fe200000e0000 */
[----:B------:R-:W-:-:S02]  /*0fb0*/  ULOP3.LUT UP0, URZ, UR9, 0x9f, URZ, 0xc0, !UPT ;  /* 0x0000009f093f7892 */ /* 0x000fc4000f80c03f */
[----:B------:R-:W-:Y:S01]  /*0fc0*/  IMAD.U32 R148, RZ, RZ, UR12 ;  /* 0x0000000cff947e24 */ /* 0x000fe2000f8e00ff */
[----:B------:R-:W-:Y:S01]  /*0fd0*/  UMOV UR36, UR12 ;  /* 0x0000000c00247c82 */ /* 0x000fe20008000000 */
[----:B--2---:R-:W-:Y:S02]  /*0fe0*/  IMAD R23, R23, UR8, RZ ;  /* 0x0000000817177c24 */ /* 0x004fe4000f8e02ff */
[----:B------:R-:W-:Y:S02]  /*0ff0*/  PLOP3.LUT P0, PT, PT, PT, UP0, 0x80, 0x0 ;  /* 0x000000000000781c */ /* 0x000fe40003f0f008 */
[----:B------:R-:W-:-:S04]  /*1000*/  VIADD R0, R23, 0x8f ;  /* 0x0000008f17007836 */ /* 0x000fc80000000000 */
[----:B------:R-:W-:Y:S01]  /*1010*/  UIMAD.WIDE UR6, UR61, 0x55555556, URZ ;  /* 0x555555563d0678a5 */ /* 0x000fe2000f8e023f */
[----:B------:R-:W-:-:S03]  /*1020*/  IMAD.HI R0, R0, 0x38e38e39, RZ ;  /* 0x38e38e3900007827 */ /* 0x000fc600078e02ff */
[----:B------:R-:W-:Y:S02]  /*1030*/  ULEA.HI UR37, UR7, UR7, URZ, 0x1 ;  /* 0x0000000707257291 */ /* 0x000fe4000f8f083f */
[----:B------:R-:W-:Y:S01]  /*1040*/  SHF.R.U32.HI R3, RZ, 0x1f, R0 ;  /* 0x0000001fff037819 */ /* 0x000fe20000011600 */
[----:B------:R-:W-:Y:S01]  /*1050*/  @UP2 ULDC.64 UR6, c[0x0][0xdb8] ;  /* 0x00036e0000062ab9 */ /* 0x000fe20000000a00 */
[----:B------:R-:W-:Y:S02]  /*1060*/  UIMAD UR37, UR37, -0x3, UR61 ;  /* 0xfffffffd252578a4 */ /* 0x000fe4000f8e023d */
[----:B------:R-:W-:Y:S01]  /*1070*/  UIMAD.WIDE.U32 UR4, UR12, UR6, URZ ;  /* 0x000000060c0472a5 */ /* 0x000fe2000f8e003f */
[----:B------:R-:W-:Y:S01]  /*1080*/  LEA.HI.SX32 R22, R0, R3, 0x1b ;  /* 0x0000000300167211 */ /* 0x000fe200078fdaff */
[----:B------:R-:W-:Y:S02]  /*1090*/  ULEA UR6, UR37, UR9, 0xb ;  /* 0x0000000925067291 */ /* 0x000fe4000f8e583f */
[----:B------:R-:W-:-:S02]  /*10a0*/  @UP2 USHF.R.U32.HI UR36, URZ, UR7, UR5 ;  /* 0x000000073f242299 */ /* 0x000fc40008011605 */
[----:B------:R-:W-:-:S04]  /*10b0*/  USHF.R.U32.HI UR6, URZ, 0x4, UR6 ;  /* 0x000000043f067899 */ /* 0x000fc80008011606 */
[----:B------:R-:W-:-:S06]  /*10c0*/  ULOP3.LUT UR4, UR6, 0x3fff, URZ, 0xc0, !UPT ;  /* 0x00003fff06047892 */ /* 0x000fcc000f8ec03f */
[----:B---3--:R-:W-:Y:S01]  /*10d0*/  IMAD.U32 R18, RZ, RZ, UR4 ;  /* 0x00000004ff127e24 */ /* 0x008fe2000f8e00ff */
[----:B------:R-:W-:Y:S02]  /*10e0*/  UMOV UR4, UR11 ;  /* 0x0000000b00047c82 */ /* 0x000fe40008000000 */
[----:B------:R-:W-:Y:S01]  /*10f0*/  MOV R147, UR4 ;  /* 0x0000000400937c02 */ /* 0x000fe20008000f00 */
        /* <DEDUP_REMOVED lines=17> */
.L_x_8264:
[----:B------:R-:W-:Y:S02]  /*1210*/  LOP3.LUT R0, R145, 0x1, RZ, 0xc0, !PT ;  /* 0x0000000191007812 */ /* 0x000fe400078ec0ff */
[----:B------:R-:W-:Y:S02]  /*1220*/  ISETP.NE.AND P0, PT, R19, 0x3, PT ;  /* 0x000000031300780c */ /* 0x000fe40003f05270 */
[----:B------:R-:W-:-:S04]  /*1230*/  SHF.L.U32 R0, R0, 0x1f, RZ ;  /* 0x0000001f00007819 */ /* 0x000fc800000006ff */
[----:B------:R-:W1:Y:S02]  /*1240*/  SYNCS.PHASECHK.TRANS64.TRYWAIT P1, [UR39+0x31c00], R0 ;  /* 0x031c0000ff0075a7 */ /* 0x000e640008020167 */
[----:B-1----:R-:W-:Y:S05]  /*1250*/  @!P1 BRA `(.L_x_8265) ;  /* 0x000000c000c09947 */ /* 0x002fea0003800000 */
.L_x_8344:
[----:B------:R-:W-:Y:S05]  /*1260*/  @!P0 BRA `(.L_x_8266) ;  /* 0x0000000000048947 */ /* 0x000fea0003800000 */
[----:B------:R-:W-:Y:S01]  /*1270*/  BPT.TRAP 0x1 ;  /* 0x000000040000795c */ /* 0x000fe20000300000 */
.L_x_8266:
[----:B-1----:R-:W-:Y:S02]  /*1280*/  IMAD.U32 R0, RZ, RZ, UR38 ;  /* 0x00000026ff007e24 */ /* 0x002fe4000f8e00ff */
[----:B------:R-:W-:-:S03]  /*1290*/  IMAD.U32 R3, RZ, RZ, UR60 ;  /* 0x0000003cff037e24 */ /* 0x000fc6000f8e00ff */
[----:B------:R-:W-:Y:S02]  /*12a0*/  LEA R0, R0, UR39, 0x3 ;  /* 0x0000002700007c11 */ /* 0x000fe4000f8e18ff */
[----:B------:R-:W-:-:S04]  /*12b0*/  SHF.L.U32 R3, R3, 0x1f, RZ ;  /* 0x0000001f03037819 */ /* 0x000fc800000006ff */
[----:B------:R1:W2:Y:S01]  /*12c0*/  SYNCS.PHASECHK.TRANS64.TRYWAIT P2, [R0+URZ+0x31c30], R3 ;  /* 0x031c3003000075a7 */ /* 0x0002a2000804017f */
[----:B------:R-:W-:Y:S05]  /*12d0*/  @!P0 BRA `(.L_x_8267) ;  /* 0x0000000000048947 */ /* 0x000fea0003800000 */
[----:B------:R-:W-:Y:S01]  /*12e0*/  BPT.TRAP 0x1 ;  /* 0x000000040000795c */ /* 0x000fe20000300000 */
.L_x_8267:
[----:B------:R-:W3:Y:S01]  /*12f0*/  S2R R4, SR_TID.X ;  /* 0x0000000000047919 */ /* 0x000ee20000002100 */
[----:B------:R-:W-:Y:S02]  /*1300*/  MOV R71, RZ ;  /* 0x000000ff00477202 */ /* 0x000fe40000000f00 */
[----:B---3--:R-:W-:Y:S01]  /*1310*/  LOP3.LUT P1, RZ, R4, 0x7f, RZ, 0xc0, !PT ;  /* 0x0000007f04ff7812 */ /* 0x008fe2000782c0ff */
[----:B--2---:R-:W-:-:S12]  /*1320*/  @P2 BRA `(.L_x_8268) ;  /* 0x0000000000082947 */ /* 0x004fd80003800000 */
[----:B------:R-:W2:Y:S02]  /*1330*/  SYNCS.PHASECHK.TRANS64.TRYWAIT P2, [R0+URZ+0x31c30], R3 ;  /* 0x031c3003000075a7 */ /* 0x000ea4000804017f */
[----:B--2---:R-:W-:Y:S05]  /*1340*/  @!P2 BRA `(.L_x_8269) ;  /* 0x000000c0009ca947 */ /* 0x004fea0003800000 */
.L_x_8268:
[----:B------:R-:W-:Y:S05]  /*1350*/  WARPSYNC.ALL ;  /* 0x0000000000007948 */ /* 0x000fea0003800000 */
[----:B------:R-:W-:Y:S01]  /*1360*/  UIADD3 UR4, UR39, 0x16a00, URZ ;  /* 0x00016a0027047890 */ /* 0x000fe2000fffe03f */
[----:B------:R-:W-:Y:S01]  /*1370*/  WARPGROUP.ARRIVE ;  /* 0x00000000000079c5 */ /* 0x000fe20000000000 */
[----:B------:R-:W-:Y:S01]  /*1380*/  ULEA UR37, UR37, UR39, 0xc ;  /* 0x0000002725257291 */ /* 0x000fe2000f8e603f */
[----:B------:R-:W-:Y:S01]  /*1390*/  P2R R68, PR, RZ, 0x1 ;  /* 0x00000001ff447803 */ /* 0x000fe20000000000 */
[----:B------:R-:W-:Y:S01]  /*13a0*/  USHF.R.U32.HI UR4, URZ, 0x4, UR4 ;  /* 0x000000043f047899 */ /* 0x000fe20008011604 */
[----:B-12---:R-:W-:Y:S01]  /*13b0*/  @!P1 VIADD R0, R0, 0x31c40 ;  /* 0x00031c4000009836 */ /* 0x006fe20000000000 */
[----:B------:R-:W-:-:S02]  /*13c0*/  UIADD3 UR37, UR37, 0xda00, URZ ;  /* 0x0000da0025257890 */ /* 0x000fc4000fffe03f */
[----:B------:R-:W-:Y:S02]  /*13d0*/  ULOP3.LUT UR4, UR4, 0x3fff, URZ, 0xc0, !UPT ;  /* 0x00003fff04047892 */ /* 0x000fe4000f8ec03f */
[----:B------:R-:W-:Y:S02]  /*13e0*/  USHF.R.U32.HI UR5, URZ, 0x4, UR37 ;  /* 0x000000043f057899 */ /* 0x000fe40008011625 */
[----:B------:R-:W-:Y:S02]  /*13f0*/  ULOP3.LUT UR37, UR4, 0x10000, URZ, 0xfc, !UPT ;  /* 0x0001000004257892 */ /* 0x000fe4000f8efc3f */
[----:B------:R-:W-:Y:S02]  /*1400*/  ULOP3.LUT UR5, UR5, 0x3fff, URZ, 0xc0, !UPT ;  /* 0x00003fff05057892 */ /* 0x000fe4000f8ec03f */
[----:B------:R-:W-:Y:S02]  /*1410*/  UIMAD UR4, UR38, 0x6c0, UR37 ;  /* 0x000006c0260478a4 */ /* 0x000fe4000f8e0225 */
[----:B------:R-:W-:Y:S01]  /*1420*/  ULOP3.LUT UR5, UR5, 0x10000, URZ, 0xfc, !UPT ;  /* 0x0001000005057892 */ /* 0x000fe2000f8efc3f */
[----:B------:R-:W-:Y:S01]  /*1430*/  UMOV UR31, 0x80000020 ;  /* 0x80000020001f7882 */ /* 0x000fe20000000000 */
[----:B------:R-:W-:Y:S01]  /*1440*/  UMOV UR29, 0x80000020 ;  /* 0x80000020001d7882 */ /* 0x000fe20000000000 */
[----:B------:R-:W-:-:S02]  /*1450*/  UIADD3 UR10, UR4, 0x40, URZ ;  /* 0x00000040040a7890 */ /* 0x000fc4000fffe03f */
[----:B------:R-:W-:Y:S02]  /*1460*/  UMOV UR30, UR4 ;  /* 0x00000004001e7c82 */ /* 0x000fe40008000000 */
[----:B------:R-:W-:Y:S01]  /*1470*/  UMOV UR28, UR5 ;  /* 0x00000005001c7c82 */ /* 0x000fe20008000000 */
[----:B------:R-:W-:Y:S01]  /*1480*/  UMOV UR9, UR29 ;  /* 0x0000001d00097c82 */ /* 0x000fe20008000000 */
[----:B------:R-:W-:Y:S01]  /*1490*/  HGMMA.64x16x16.F32 R96, gdesc[UR28], RZ, !UPT, gsb0 ;  /* 0x002000001c6079f0 */ /* 0x000fe2000c0008ff */
[----:B------:R-:W-:Y:S01]  /*14a0*/  UMOV UR8, UR28 ;  /* 0x0000001c00087c82 */ /* 0x000fe20008000000 */
[----:B------:R-:W-:Y:S01]  /*14b0*/  UMOV UR11, 0x80000020 ;  /* 0x80000020000b7882 */ /* 0x000fe20000000000 */
[----:B------:R-:W-:Y:S02]  /*14c0*/  UIADD3 UR6, UR4, 0x80, URZ ;  /* 0x0000008004067890 */ /* 0x000fe4000fffe03f */
[----:B------:R-:W-:Y:S02]  /*14d0*/  UIADD3 UR7, UR4, 0xc0, URZ ;  /* 0x000000c004077890 */ /* 0x000fe4000fffe03f */
[----:B------:R-:W-:-:S02]  /*14e0*/  UIADD3 UR12, UR4, 0x100, URZ ;  /* 0x00000100040c7890 */ /* 0x000fc4000fffe03f */
[----:B------:R-:W-:Y:S02]  /*14f0*/  UIADD3 UR13, UR4, 0x140, URZ ;  /* 0x00000140040d7890 */ /* 0x000fe4000fffe03f */
[----:B------:R-:W-:Y:S01]  /*1500*/  UIADD3 UR14, UR5, 0x300, URZ ;  /* 0x00000300050e7890 */ /* 0x000fe2000fffe03f */
        /* <DEDUP_REMOVED lines=126> */
[----:B------:R-:W-:Y:S01]  /*1cf0*/  UMOV UR14, UR6 ;  /* 0x00000006000e7c82 */ /* 0x000fe20008000000 */
        /* <DEDUP_REMOVED lines=170> */
[----:B------:R-:W-:Y:S01]  /*27a0*/  UMOV UR27, 0x80000020 ;  /* 0x80000020001b7882 */ /* 0x000fe20000000000 */
[----:B------:R-:W-:Y:S01]  /*27b0*/  FMUL.FTZ R5, R99, UR10 ;  /* 0x0000000a63057c20 */ /* 0x000fe20008410000 */
[----:B------:R-:W-:Y:S01]  /*27c0*/  FMUL.FTZ R13, R102, UR10 ;  /* 0x0000000a660d7c20 */ /* 0x000fe20008410000 */
[----:B------:R-:W-:-:S04]  /*27d0*/  FMUL.FTZ R12, R103, UR10 ;  /* 0x0000000a670c7c20 */ /* 0x000fc80008410000 */
[----:B------:R-:W1:Y:S08]  /*27e0*/  MUFU.TANH R8, R8 ;  /* 0x0000000800087308 */ /* 0x000e700000002400 */
[----:B------:R-:W-:Y:S08]  /*27f0*/  MUFU.TANH R9, R9 ;  /* 0x0000000900097308 */ /* 0x000ff00000002400 */
        /* <DEDUP_REMOVED lines=18> */
[----:B------:R-:W-:Y:S08]  /*2920*/  MUFU.TANH R10, R10 ;  /* 0x0000000a000a7308 */ /* 0x000ff00000002400 */
[----:B------:R-:W-:Y:S08]  /*2930*/  MUFU.TANH R11, R11 ;  /* 0x0000000b000b7308 */ /* 0x000ff00000002400 */
[----:B------:R-:W-:Y:S08]  /*2940*/  MUFU.TANH R69, R69 ;  /* 0x0000004500457308 */ /* 0x000ff00000002400 */
[----:B------:R-:W4:Y:S08]  /*2950*/  MUFU.TANH R12, R12 ;  /* 0x0000000c000c7308 */ /* 0x000f300000002400 */
[----:B------:R-:W5:Y:S08]  /*2960*/  MUFU.TANH R15, R15 ;  /* 0x0000000f000f7308 */ /* 0x000f700000002400 */
        /* <DEDUP_REMOVED lines=54> */
[----:B------:R-:W5:Y:S01]  /*2cd0*/  MUFU.TANH R86, R86 ;  /* 0x0000005600567308 */ /* 0x000f620000002400 */
[----:B------:R-:W-:-:S07]  /*2ce0*/  FMUL.FTZ R62, R62, UR10 ;  /* 0x0000000a3e3e7c20 */ /* 0x000fce0008410000 */
        /* <DEDUP_REMOVED lines=8> */
[----:B------:R-:W-:Y:S02]  /*2d70*/  IMAD.IADD R49, R152, 0x1, R23 ;  /* 0x0000000198317824 */ /* 0x000fe400078e0217 */
[----:B------:R-:W-:Y:S01]  /*2d80*/  FMUL.FTZ R53, R53, UR10 ;  /* 0x0000000a35357c20 */ /* 0x000fe20008410000 */
[----:B------:R-:W-:Y:S01]  /*2d90*/  FMUL.FTZ R92, R50, UR10 ;  /* 0x0000000a325c7c20 */ /* 0x000fe20008410000 */
[----:B------:R-:W-:Y:S01]  /*2da0*/  FMUL.FTZ R50, R51, UR10 ;  /* 0x0000000a33327c20 */ /* 0x000fe20008410000 */
[----:B------:R-:W-:Y:S01]  /*2db0*/  HGMMA.64x16x16.F32 R40, gdesc[UR24], R40, gsb0 ;  /* 0x00200000182879f0 */ /* 0x000fe20008000828 */
[----:B------:R-:W-:Y:S01]  /*2dc0*/  UIADD3 UR26, UR4, 0x642, URZ ;  /* 0x00000642041a7890 */ /* 0x000fe2000fffe03f */
[----:B------:R-:W-:Y:S01]  /*2dd0*/  IMAD R6, R22, -0x90, R49 ;  /* 0xffffff7016067824 */ /* 0x000fe200078e0231 */
[----:B------:R-:W-:Y:S01]  /*2de0*/  UMOV UR27, 0x80000020 ;  /* 0x80000020001b7882 */ /* 0x000fe20000000000 */
[----:B------:R-:W-:Y:S01]  /*2df0*/  FMUL.FTZ R55, R55, UR10 ;  /* 0x0000000a37377c20 */ /* 0x000fe20008410000 */
[----:B------:R-:W-:Y:S01]  /*2e00*/  FMUL.FTZ R54, R54, UR10 ;  /* 0x0000000a36367c20 */ /* 0x000fe20008410000 */
[----:B------:R-:W-:Y:S01]  /*2e10*/  UMOV UR4, UR24 ;  /* 0x0000001800047c82 */ /* 0x000fe20008000000 */
[----:B------:R-:W-:Y:S01]  /*2e20*/  ISETP.GT.AND P2, PT, R6, RZ, PT ;  /* 0x000000ff0600720c */ /* 0x000fe20003f44270 */
[----:B------:R-:W-:Y:S01]  /*2e30*/  FMUL.FTZ R48, R48, UR10 ;  /* 0x0000000a30307c20 */ /* 0x000fe20008410000 */
[C---:B------:R-:W-:Y:S01]  /*2e40*/  ISETP.GT.AND P6, PT, R6.reuse, 0x1, PT ;  /* 0x000000010600780c */ /* 0x040fe20003fc4270 */
[----:B------:R-:W5:Y:S01]  /*2e50*/  MUFU.TANH R89, R89 ;  /* 0x0000005900597308 */ /* 0x000f620000002400 */
[----:B------:R-:W-:Y:S01]  /*2e60*/  ISETP.GT.AND P4, PT, R6, 0x9, PT ;  /* 0x000000090600780c */ /* 0x000fe20003f84270 */
[----:B------:R-:W-:Y:S01]  /*2e70*/  FMUL.FTZ R52, R52, UR10 ;  /* 0x0000000a34347c20 */ /* 0x000fe20008410000 */
[----:B------:R-:W-:-:S02]  /*2e80*/  ISETP.GT.AND P3, PT, R6, 0x10, PT ;  /* 0x000000100600780c */ /* 0x000fc40003f64270 */
[----:B------:R-:W-:Y:S02]  /*2e90*/  ISETP.GT.AND P5, PT, R6, 0x8, PT ;  /* 0x000000080600780c */ /* 0x000fe40003fa4270 */
[----:B-1----:R-:W-:Y:S01]  /*2ea0*/  FSEL R8, R8, -INF , P6 ;  /* 0xff80000008087808 */ /* 0x002fe20003000000 */
[----:B------:R-:W1:Y:S01]  /*2eb0*/  MUFU.TANH R58, R58 ;  /* 0x0000003a003a7308 */ /* 0x000e620000002400 */
[----:B--2---:R-:W-:Y:S02]  /*2ec0*/  FSEL R49, R7, -INF , P5 ;  /* 0xff80000007317808 */ /* 0x004fe40002800000 */
[----:B---3--:R-:W-:Y:S02]  /*2ed0*/  FSEL R3, R3, -INF , P2 ;  /* 0xff80000003037808 */ /* 0x008fe40001000000 */
[----:B----4-:R-:W-:-:S03]  /*2ee0*/  FSEL R7, R12, -INF , P4 ;  /* 0xff8000000c077808 */ /* 0x010fc60002000000 */
[----:B------:R-:W2:Y:S08]  /*2ef0*/  MUFU.TANH R48, R48 ;  /* 0x0000003000307308 */ /* 0x000eb00000002400 */
[----:B------:R-:W3:Y:S08]  /*2f00*/  MUFU.TANH R88, R88 ;  /* 0x0000005800587308 */ /* 0x000ef00000002400 */
[----:B------:R-:W4:Y:S08]  /*2f10*/  MUFU.TANH R91, R91 ;  /* 0x0000005b005b7308 */ /* 0x000f300000002400 */
[----:B------:R-:W4:Y:S01]  /*2f20*/  MUFU.TANH R62, R62 ;  /* 0x0000003e003e7308 */ /* 0x000f220000002400 */
[----:B------:R-:W-:-:S02]  /*2f30*/  WARPGROUP.DEPBAR.LE gsb0, 0x0 ;  /* 0x00008000000079c5 */ /* 0x000fc40000010000 */
[----:B------:R-:W-:Y:S01]  /*2f40*/  WARPGROUP.ARRIVE ;  /* 0x00000000000079c5 */ /* 0x000fe20000000000 */
[----:B------:R-:W-:Y:S01]  /*2f50*/  FMUL.FTZ R131, R45, UR10 ;  /* 0x0000000a2d837c20 */ /* 0x000fe20008410000 */
[----:B------:R-:W-:Y:S01]  /*2f60*/  FMUL.FTZ R51, R40, UR10 ;  /* 0x0000000a28337c20 */ /* 0x000fe20008410000 */
[----:B------:R-:W-:Y:S02]  /*2f70*/  FSEL R45, R4, -INF , P2 ;  /* 0xff800000042d7808 */ /* 0x000fe40001000000 */
[----:B------:R5:W-:Y:S01]  /*2f80*/  MUFU.TANH R40, R53 ;  /* 0x0000003500287308 */ /* 0x000be20000002400 */
[----:B------:R-:W-:Y:S01]  /*2f90*/  FMUL.FTZ R129, R44, UR10 ;  /* 0x0000000a2c817c20 */ /* 0x000fe20008410000 */
[----:B------:R-:W-:Y:S01]  /*2fa0*/  HGMMA.64x16x16.F32 R32, gdesc[UR24], R32, gsb0 ;  /* 0x00200000182079f0 */ /* 0x000fe20008000820 */
[----:B------:R-:W-:Y:S01]  /*2fb0*/  ISETP.GT.AND P2, PT, R6, 0x11, PT ;  /* 0x000000110600780c */ /* 0x000fe20003f44270 */
[----:B------:R-:W-:Y:S01]  /*2fc0*/  FMUL.FTZ R57, R42, UR10 ;  /* 0x0000000a2a397c20 */ /* 0x000fe20008410000 */
[----:B------:R-:W-:Y:S01]  /*2fd0*/  FSEL R4, R5, -INF , P6 ;  /* 0xff80000005047808 */ /* 0x000fe20003000000 */
[----:B------:R-:W-:Y:S01]  /*2fe0*/  FMUL.FTZ R41, R41, UR10 ;  /* 0x0000000a29297c20 */ /* 0x000fe20008410000 */
[----:B------:R-:W-:Y:S01]  /*2ff0*/  ISETP.GT.AND P6, PT, R6, 0x18, PT ;  /* 0x000000180600780c */ /* 0x000fe20003fc4270 */
[----:B------:R1:W-:Y:S01]  /*3000*/  MUFU.TANH R44, R55 ;  /* 0x00000037002c7308 */ /* 0x0003e20000002400 */
[----:B-----5:R-:W-:Y:S01]  /*3010*/  FSEL R53, R9, -INF , P4 ;  /* 0xff80000009357808 */ /* 0x020fe20002000000 */
[----:B------:R-:W-:Y:S01]  /*3020*/  FMUL.FTZ R61, R43, UR10 ;  /* 0x0000000a2b3d7c20 */ /* 0x000fe20008410000 */
[----:B------:R-:W-:Y:S01]  /*3030*/  FSEL R9, R20, -INF , P3 ;  /* 0xff80000014097808 */ /* 0x000fe20001800000 */
[----:B------:R-:W-:Y:S01]  /*3040*/  FMUL.FTZ R93, R47, UR10 ;  /* 0x0000000a2f5d7c20 */ /* 0x000fe20008410000 */
[----:B------:R-:W-:Y:S01]  /*3050*/  FMNMX.FTZ R20, R45, R8, !PT ;  /* 0x000000082d147209 */ /* 0x000fe20007810000 */
[----:B------:R-:W-:Y:S01]  /*3060*/  FMUL.FTZ R63, R46, UR10 ;  /* 0x0000000a2e3f7c20 */ /* 0x000fe20008410000 */
[----:B------:R-:W-:Y:S01]  /*3070*/  FSEL R59, R11, -INF , P2 ;  /* 0xff8000000b3b7808 */ /* 0x000fe20001000000 */
[----:B------:R5:W-:Y:S01]  /*3080*/  MUFU.TANH R42, R54 ;  /* 0x00000036002a7308 */ /* 0x000be20000002400 */
[----:B------:R-:W-:-:S02]  /*3090*/  FMNMX.FTZ R20, R49, R20, !PT ;  /* 0x0000001431147209 */ /* 0x000fc40007810000 */
[----:B-1----:R-:W-:Y:S02]  /*30a0*/  FSEL R55, R10, -INF , P3 ;  /* 0xff8000000a377808 */ /* 0x002fe40001800000 */
[----:B------:R-:W-:Y:S02]  /*30b0*/  FMNMX.FTZ R20, R53, R20, !PT ;  /* 0x0000001435147209 */ /* 0x000fe40007810000 */
[----:B------:R-:W-:Y:S01]  /*30c0*/  FSEL R5, R13, -INF , P5 ;  /* 0xff8000000d057808 */ /* 0x000fe20002800000 */
[----:B------:R1:W-:Y:S01]  /*30d0*/  MUFU.TANH R12, R41 ;  /* 0x00000029000c7308 */ /* 0x0003e20000002400 */
[----:B------:R-:W-:Y:S02]  /*30e0*/  FMNMX.FTZ R20, R55, R20, !PT ;  /* 0x0000001437147209 */ /* 0x000fe40007810000 */
[----:B------:R-:W-:Y:S02]  /*30f0*/  ISETP.GT.AND P5, PT, R6, 0x19, PT ;  /* 0x000000190600780c */ /* 0x000fe40003fa4270 */
[----:B------:R-:W-:-:S02]  /*3100*/  FSEL R69, R69, -INF , P6 ;  /* 0xff80000045457808 */ /* 0x000fc40003000000 */
[----:B-----5:R-:W-:Y:S01]  /*3110*/  FMNMX.FTZ R54, R59, R20, !PT ;  /* 0x000000143b367209 */ /* 0x020fe20007810000 */
[----:B------:R5:W-:Y:S01]  /*3120*/  MUFU.TANH R46, R51 ;  /* 0x00000033002e7308 */ /* 0x000be20000002400 */
[C---:B------:R-:W-:Y:S02]  /*3130*/  ISETP.GT.AND P4, PT, R6.reuse, 0x20, PT ;  /* 0x000000200600780c */ /* 0x040fe40003f84270 */
[----:B------:R-:W-:Y:S02]  /*3140*/  FSEL R73, R15, -INF , P5 ;  /* 0xff8000000f497808 */ /* 0x000fe40002800000 */
[----:B------:R-:W-:Y:S02]  /*3150*/  FMNMX.FTZ R54, R69, R54, !PT ;  /* 0x0000003645367209 */ /* 0x000fe40007810000 */
[----:B------:R-:W-:Y:S01]  /*3160*/  ISETP.GT.AND P3, PT, R6, 0x21, PT ;  /* 0x000000210600780c */ /* 0x000fe20003f64270 */
[----:B------:R2:W-:Y:S01]  /*3170*/  MUFU.TANH R10, R57 ;  /* 0x00000039000a7308 */ /* 0x0005e20000002400 */
[----:B------:R-:W-:-:S02]  /*3180*/  FSEL R77, R66, -INF , P4 ;  /* 0xff800000424d7808 */ /* 0x000fc40002000000 */
[----:B------:R-:W-:Y:S02]  /*3190*/  FMNMX.FTZ R54, R73, R54, !PT ;  /* 0x0000003649367209 */ /* 0x000fe40007810000 */
[----:B------:R-:W-:Y:S02]  /*31a0*/  FSEL R11, R14, -INF , P2 ;  /* 0xff8000000e0b7808 */ /* 0x000fe40001000000 */
[----:B------:R-:W-:Y:S01]  /*31b0*/  ISETP.GT.AND P2, PT, R6, 0x28, PT ;  /* 0x000000280600780c */ /* 0x000fe20003f44270 */
[----:B------:R3:W-:Y:S01]  /*31c0*/  MUFU.TANH R14, R61 ;  /* 0x0000003d000e7308 */ /* 0x0007e20000002400 */
[----:B------:R-:W-:Y:S02]  /*31d0*/  FSEL R79, R65, -INF , P3 ;  /* 0xff800000414f7808 */ /* 0x000fe40001800000 */
[----:B------:R-:W-:Y:S02]  /*31e0*/  FMNMX.FTZ R54, R77, R54, !PT ;  /* 0x000000364d367209 */ /* 0x000fe40007810000 */
[----:B------:R-:W-:Y:S01]  /*31f0*/  FSEL R13, R64, -INF , P6 ;  /* 0xff800000400d7808 */ /* 0x000fe20003000000 */
[----:B------:R-:W-:-:S02]  /*3200*/  WARPGROUP.DEPBAR.LE gsb0, 0x0 ;  /* 0x00008000000079c5 */ /* 0x000fc40000010000 */
[----:B------:R-:W-:Y:S01]  /*3210*/  ISETP.GT.AND P6, PT, R6, 0x29, PT ;  /* 0x000000290600780c */ /* 0x000fe20003fc4270 */
[----:B------:R-:W-:Y:S01]  /*3220*/  WARPGROUP.ARRIVE ;  /* 0x00000000000079c5 */ /* 0x000fe20000000000 */
[----:B------:R-:W-:Y:S01]  /*3230*/  FSEL R81, R81, -INF , P2 ;  /* 0xff80000051517808 */ /* 0x000fe20001000000 */
[----:B------:R-:W4:Y:S01]  /*3240*/  MUFU.TANH R52, R52 ;  /* 0x0000003400347308 */ /* 0x000f220000002400 */
[----:B------:R-:W-:Y:S01]  /*3250*/  FMNMX.FTZ R54, R79, R54, !PT ;  /* 0x000000364f367209 */ /* 0x000fe20007810000 */
[----:B------:R-:W-:Y:S01]  /*3260*/  FMUL.FTZ R32, R32, UR10 ;  /* 0x0000000a20207c20 */ /* 0x000fe20008410000 */
[----:B------:R-:W-:Y:S01]  /*3270*/  FSEL R15, R21, -INF , P5 ;  /* 0xff800000150f7808 */ /* 0x000fe20002800000 */
[----:B------:R-:W-:Y:S01]  /*3280*/  HGMMA.64x16x16.F32 R24, gdesc[UR4], R24, gsb0 ;  /* 0x00200000041879f0 */ /* 0x000fe20008000818 */
[----:B------:R-:W-:Y:S01]  /*3290*/  ISETP.GT.AND P5, PT, R6, 0x30, PT ;  /* 0x000000300600780c */ /* 0x000fe20003fa4270 */
[----:B------:R-:W-:Y:S01]  /*32a0*/  FMUL.FTZ R36, R36, UR10 ;  /* 0x0000000a24247c20 */ /* 0x000fe20008410000 */
[----:B------:R-:W-:Y:S01]  /*32b0*/  FSEL R99, R70, -INF , P6 ;  /* 0xff80000046637808 */ /* 0x000fe20003000000 */
[----:B------:R-:W4:Y:S01]  /*32c0*/  MUFU.TANH R90, R90 ;  /* 0x0000005a005a7308 */ /* 0x000f220000002400 */
[----:B------:R-:W-:Y:S01]  /*32d0*/  FMNMX.FTZ R64, R81, R54, !PT ;  /* 0x0000003651407209 */ /* 0x000fe20007810000 */
[----:B------:R-:W-:Y:S01]  /*32e0*/  FMUL.FTZ R54, R33, UR10 ;  /* 0x0000000a21367c20 */ /* 0x000fe20008410000 */
[----:B------:R-:W-:Y:S01]  /*32f0*/  FSEL R21, R80, -INF , P4 ;  /* 0xff80000050157808 */ /* 0x000fe20002000000 */
[----:B------:R-:W-:Y:S01]  /*3300*/  FMUL.FTZ R34, R34, UR10 ;  /* 0x0000000a22227c20 */ /* 0x000fe20008410000 */
[----:B------:R-:W-:Y:S01]  /*3310*/  ISETP.GT.AND P4, PT, R6, 0x31, PT ;  /* 0x000000310600780c */ /* 0x000fe20003f84270 */
[----:B------:R-:W-:Y:S01]  /*3320*/  FMUL.FTZ R38, R38, UR10 ;  /* 0x0000000a26267c20 */ /* 0x000fe20008410000 */
[----:B------:R-:W-:Y:S01]  /*3330*/  FSEL R101, R83, -INF , P5 ;  /* 0xff80000053657808 */ /* 0x000fe20002800000 */
[----:B------:R4:W-:Y:S01]  /*3340*/  MUFU.TANH R20, R63 ;  /* 0x0000003f00147308 */ /* 0x0009e20000002400 */
[----:B------:R-:W-:Y:S01]  /*3350*/  FMNMX.FTZ R64, R99, R64, !PT ;  /* 0x0000004063407209 */ /* 0x000fe20007810000 */
[----:B------:R-:W-:Y:S01]  /*3360*/  ULDC UR4, c[0x0][0x988] ;  /* 0x0002620000047ab9 */ /* 0x000fe20000000800 */
[----:B-1----:R-:W-:-:S02]  /*3370*/  FSEL R41, R67, -INF , P3 ;  /* 0xff80000043297808 */ /* 0x002fc40001800000 */
[----:B------:R-:W-:Y:S02]  /*3380*/  ISETP.GT.AND P3, PT, R6, 0x38, PT ;  /* 0x000000380600780c */ /* 0x000fe40003f64270 */
[----:B------:R-:W-:Y:S01]  /*3390*/  FSEL R103, R72, -INF , P4 ;  /* 0xff80000048677808 */ /* 0x000fe20002000000 */
[----:B------:R-:W1:Y:S01]  /*33a0*/  MUFU.TANH R92, R92 ;  /* 0x0000005c005c7308 */ /* 0x000e620000002400 */
[----:B------:R-:W-:Y:S02]  /*33b0*/  FMNMX.FTZ R64, R101, R64, !PT ;  /* 0x0000004065407209 */ /* 0x000fe40007810000 */
[----:B------:R-:W-:Y:S02]  /*33c0*/  FSEL R43, R84, -INF , P2 ;  /* 0xff800000542b7808 */ /* 0x000fe40001000000 */
[----:B------:R-:W-:Y:S02]  /*33d0*/  ISETP.GT.AND P2, PT, R6, 0x39, PT ;  /* 0x000000390600780c */ /* 0x000fe40003f44270 */
[----:B------:R-:W-:Y:S01]  /*33e0*/  FSEL R105, R76, -INF , P3 ;  /* 0xff8000004c697808 */ /* 0x000fe20001800000 */
[----:B------:R-:W1:Y:S01]  /*33f0*/  MUFU.TANH R50, R50 ;  /* 0x0000003200327308 */ /* 0x000e620000002400 */
[----:B------:R-:W-:-:S02]  /*3400*/  FMNMX.FTZ R64, R103, R64, !PT ;  /* 0x0000004067407209 */ /* 0x000fc40007810000 */
[----:B------:R-:W-:Y:S02]  /*3410*/  FSEL R47, R82, -INF , P6 ;  /* 0xff800000522f7808 */ /* 0x000fe40003000000 */
[----:B------:R-:W-:Y:S02]  /*3420*/  ISETP.GT.AND P6, PT, R6, 0x40, PT ;  /* 0x000000400600780c */ /* 0x000fe40003fc4270 */
[----:B------:R-:W-:Y:S01]  /*3430*/  FSEL R107, R74, -INF , P2 ;  /* 0xff8000004a6b7808 */ /* 0x000fe20001000000 */
[----:B------:R-:W1:Y:S01]  /*3440*/  MUFU.TANH R129, R129 ;  /* 0x0000008100817308 */ /* 0x000e620000002400 */
[----:B------:R-:W-:Y:S01]  /*3450*/  FMNMX.FTZ R64, R105, R64, !PT ;  /* 0x0000004069407209 */ /* 0x000fe20007810000 */
[----:B------:R-:W-:Y:S01]  /*3460*/  IMAD.U32 R74, RZ, RZ, UR4 ;  /* 0x00000004ff4a7e24 */ /* 0x000fe2000f8e00ff */
[----:B-----5:R-:W-:Y:S02]  /*3470*/  FSEL R51, R85, -INF , P5 ;  /* 0xff80000055337808 */ /* 0x020fe40002800000 */
[----:B------:R-:W-:-:S02]  /*3480*/  ISETP.GT.AND P5, PT, R6, 0x41, PT ;  /* 0x000000410600780c */ /* 0x000fc40003fa4270 */
[----:B------:R-:W-:Y:S01]  /*3490*/  FSEL R109, R86, -INF , P6 ;  /* 0xff800000566d7808 */ /* 0x000fe20003000000 */
[----:B------:R-:W5:Y:S01]  /*34a0*/  MUFU.TANH R131, R131 ;  /* 0x0000008300837308 */ /* 0x000f620000002400 */
[----:B------:R-:W-:Y:S02]  /*34b0*/  FMNMX.FTZ R64, R107, R64, !PT ;  /* 0x000000406b407209 */ /* 0x000fe40007810000 */
[----:B--2---:R-:W-:Y:S02]  /*34c0*/  FSEL R57, R75, -INF , P4 ;  /* 0xff8000004b397808 */ /* 0x004fe40002000000 */
[----:B------:R-:W-:Y:S02]  /*34d0*/  ISETP.GT.AND P4, PT, R6, 0x48, PT ;  /* 0x000000480600780c */ /* 0x000fe40003f84270 */
[----:B------:R-:W-:Y:S01]  /*34e0*/  FSEL R111, R56, -INF , P5 ;  /* 0xff800000386f7808 */ /* 0x000fe20002800000 */
[----:B------:R-:W-:Y:S01]  /*34f0*/  FMUL.FTZ R56, R35, UR10 ;  /* 0x0000000a23387c20 */ /* 0x000fe20008410000 */
[----:B------:R-:W-:Y:S01]  /*3500*/  FMNMX.FTZ R64, R109, R64, !PT ;  /* 0x000000406d407209 */ /* 0x000fe20007810000 */
[----:B------:R-:W2:Y:S01]  /*3510*/  MUFU.TANH R32, R32 ;  /* 0x0000002000207308 */ /* 0x000ea20000002400 */
[----:B---3--:R-:W-:Y:S01]  /*3520*/  FSEL R61, R87, -INF , P3 ;  /* 0xff800000573d7808 */ /* 0x008fe20001800000 */
[----:B------:R-:W-:-:S02]  /*3530*/  WARPGROUP.DEPBAR.LE gsb0, 0x0 ;  /* 0x00008000000079c5 */ /* 0x000fc40000010000 */
[----:B------:R-:W-:Y:S01]  /*3540*/  ISETP.GT.AND P3, PT, R6, 0x49, PT ;  /* 0x000000490600780c */ /* 0x000fe20003f64270 */
[----:B------:R-:W-:Y:S01]  /*3550*/  FMUL.FTZ R24, R24, UR10 ;  /* 0x0000000a18187c20 */ /* 0x000fe20008410000 */
[----:B------:R-:W-:Y:S01]  /*3560*/  FSEL R113, R60, -INF , P4 ;  /* 0xff8000003c717808 */ /* 0x000fe20002000000 */
[----:B------:R-:W-:Y:S01]  /*3570*/  FMUL.FTZ R28, R28, UR10 ;  /* 0x0000000a1c1c7c20 */ /* 0x000fe20008410000 */
[----:B------:R-:W-:Y:S01]  /*3580*/  FMNMX.FTZ R64, R111, R64, !PT ;  /* 0x000000406f407209 */ /* 0x000fe20007810000 */
[----:B------:R-:W3:Y:S01]  /*3590*/  MUFU.TANH R54, R54 ;  /* 0x0000003600367308 */ /* 0x000ee20000002400 */
[----:B----4-:R-:W-:Y:S01]  /*35a0*/  FSEL R63, R78, -INF , P2 ;  /* 0xff8000004e3f7808 */ /* 0x010fe20001000000 */
[----:B------:R-:W-:Y:S01]  /*35b0*/  FMUL.FTZ R29, R29, UR10 ;  /* 0x0000000a1d1d7c20 */ /* 0x000fe20008410000 */
[----:B------:R-:W-:Y:S02]  /*35c0*/  ISETP.GT.AND P2, PT, R6, 0x50, PT ;  /* 0x000000500600780c */ /* 0x000fe40003f44270 */
[----:B------:R-:W-:-:S02]  /*35d0*/  FSEL R115, R89, -INF , P3 ;  /* 0xff80000059737808 */ /* 0x000fc40001800000 */
        /* <DEDUP_REMOVED lines=24> */
[----:B-1----:R-:W-:-:S02]  /*3760*/  FSEL R83, R92, -INF , P2 ;  /* 0xff8000005c537808 */ /* 0x002fc40001000000 */
[----:B------:R-:W-:Y:S02]  /*3770*/  ISETP.GT.AND P2, PT, R6, 0x61, PT ;  /* 0x000000610600780c */ /* 0x000fe40003f44270 */
[----:B------:R-:W-:Y:S01]  /*3780*/  FSEL R125, R46, -INF , P3 ;  /* 0xff8000002e7d7808 */ /* 0x000fe20001800000 */
[----:B------:R-:W-:Y:S01]  /*3790*/  FMUL.FTZ R46, R39, UR10 ;  /* 0x0000000a272e7c20 */ /* 0x000fe20008410000 */
[----:B------:R-:W-:Y:S01]  /*37a0*/  FMNMX.FTZ R64, R123, R64, !PT ;  /* 0x000000407b407209 */ /* 0x000fe20007810000 */
[----:B------:R-:W1:Y:S01]  /*37b0*/  MUFU.TANH R56, R56 ;  /* 0x0000003800387308 */ /* 0x000e620000002400 */
        /* <DEDUP_REMOVED lines=10> */
[----:B------:R-:W-:Y:S01]  /*3860*/  MUFU.TANH R28, R28 ;  /* 0x0000001c001c7308 */ /* 0x000fe20000002400 */
[----:B------:R-:W-:Y:S01]  /*3870*/  FSEL R87, R44, -INF , P4 ;  /* 0xff8000002c577808 */ /* 0x000fe20002000000 */
[----:B------:R-:W-:Y:S01]  /*3880*/  FMUL.FTZ R44, R27, UR10 ;  /* 0x0000000a1b2c7c20 */ /* 0x000fe20008410000 */
[----:B------:R-:W-:-:S02]  /*3890*/  ISETP.GT.AND P4, PT, R6, 0x70, PT ;  /* 0x000000700600780c */ /* 0x000fc40003f84270 */
[----:B------:R-:W-:Y:S01]  /*38a0*/  FSEL R89, R10, -INF , P3 ;  /* 0xff8000000a597808 */ /* 0x000fe20001800000 */
[----:B------:R-:W-:Y:S01]  /*38b0*/  FMUL.FTZ R10, R25, UR10 ;  /* 0x0000000a190a7c20 */ /* 0x000fe20008410000 */
[----:B-----5:R-:W-:Y:S01]  /*38c0*/  FSEL R131, R131, -INF , P5 ;  /* 0xff80000083837808 */ /* 0x020fe20002800000 */
[----:B------:R-:W-:Y:S01]  /*38d0*/  MUFU.TANH R46, R46 ;  /* 0x0000002e002e7308 */ /* 0x000fe20000002400 */
[----:B------:R-:W-:Y:S02]  /*38e0*/  FMNMX.FTZ R64, R129, R64, !PT ;  /* 0x0000004081407209 */ /* 0x000fe40007810000 */
[----:B------:R-:W-:Y:S02]  /*38f0*/  ISETP.GT.AND P3, PT, R6, 0x71, PT ;  /* 0x000000710600780c */ /* 0x000fe40003f64270 */
[----:B--2---:R-:W-:Y:S02]  /*3900*/  FSEL R137, R32, -INF , P4 ;  /* 0xff80000020897808 */ /* 0x004fe40002000000 */
[----:B------:R-:W-:Y:S01]  /*3910*/  FMNMX.FTZ R64, R131, R64, !PT ;  /* 0x0000004083407209 */ /* 0x000fe20007810000 */
[----:B------:R-:W2:Y:S01]  /*3920*/  MUFU.TANH R10, R10 ;  /* 0x0000000a000a7308 */ /* 0x000ea20000002400 */
[----:B------:R-:W-:-:S02]  /*3930*/  FSEL R25, R14, -INF , P2 ;  /* 0xff8000000e197808 */ /* 0x000fc40001000000 */
[----:B------:R-:W-:Y:S02]  /*3940*/  ISETP.GT.AND P2, PT, R6, 0x78, PT ;  /* 0x000000780600780c */ /* 0x000fe40003f44270 */
[----:B---3--:R-:W-:Y:S02]  /*3950*/  FSEL R139, R54, -INF , P3 ;  /* 0xff800000368b7808 */ /* 0x008fe40001800000 */
[----:B------:R-:W-:Y:S01]  /*3960*/  FMNMX.FTZ R64, R137, R64, !PT ;  /* 0x0000004089407209 */ /* 0x000fe20007810000 */
[----:B------:R-:W-:Y:S01]  /*3970*/  MUFU.TANH R42, R42 ;  /* 0x0000002a002a7308 */ /* 0x000fe20000002400 */
[----:B------:R-:W-:Y:S02]  /*3980*/  FSEL R91, R20, -INF , P6 ;  /* 0xff800000145b7808 */ /* 0x000fe40003000000 */
[----:B------:R-:W-:Y:S02]  /*3990*/  ISETP.GT.AND P6, PT, R6, 0x79, PT ;  /* 0x000000790600780c */ /* 0x000fe40003fc4270 */
[----:B----4-:R-:W-:-:S02]  /*39a0*/  FSEL R141, R36, -INF , P2 ;  /* 0xff800000248d7808 */ /* 0x010fc40001000000 */
[----:B------:R-:W-:Y:S01]  /*39b0*/  FMNMX.FTZ R64, R139, R64, !PT ;  /* 0x000000408b407209 */ /* 0x000fe20007810000 */
[----:B------:R3:W4:Y:S01]  /*39c0*/  MUFU.TANH R36, R29 ;  /* 0x0000001d00247308 */ /* 0x0007220000002400 */
[----:B------:R-:W-:Y:S02]  /*39d0*/  FSEL R93, R93, -INF , P5 ;  /* 0xff8000005d5d7808 */ /* 0x000fe40002800000 */
[----:B------:R-:W-:Y:S02]  /*39e0*/  ISETP.GT.AND P5, PT, R6, 0x80, PT ;  /* 0x000000800600780c */ /* 0x000fe40003fa4270 */
[----:B------:R-:W-:Y:S02]  /*39f0*/  FSEL R143, R48, -INF , P6 ;  /* 0xff800000308f7808 */ /* 0x000fe40003000000 */
[----:B------:R-:W-:Y:S01]  /*3a00*/  FMNMX.FTZ R64, R141, R64, !PT ;  /* 0x000000408d407209 */ /* 0x000fe20007810000 */
[----:B------:R-:W5:Y:S01]  /*3a10*/  MUFU.TANH R44, R44 ;  /* 0x0000002c002c7308 */ /* 0x000f620000002400 */
[----:B------:R-:W-:-:S02]  /*3a20*/  FSEL R95, R34, -INF , P4 ;  /* 0xff800000225f7808 */ /* 0x000fc40002000000 */
[----:B------:R-:W-:Y:S02]  /*3a30*/  ISETP.GT.AND P4, PT, R6, 0x81, PT ;  /* 0x000000810600780c */ /* 0x000fe40003f84270 */
[----:B------:R-:W-:Y:S02]  /*3a40*/  FSEL R153, R24, -INF , P5 ;  /* 0xff80000018997808 */ /* 0x000fe40002800000 */
[----:B------:R-:W-:Y:S01]  /*3a50*/  FMNMX.FTZ R64, R143, R64, !PT ;  /* 0x000000408f407209 */ /* 0x000fe20007810000 */
[----:B------:R-:W-:Y:S01]  /*3a60*/  MUFU.TANH R40, R40 ;  /* 0x0000002800287308 */ /* 0x000fe20000002400 */
[----:B-1----:R-:W-:Y:S02]  /*3a70*/  FSEL R97, R56, -INF , P3 ;  /* 0xff80000038617808 */ /* 0x002fe40001800000 */
[----:B------:R-:W-:Y:S02]  /*3a80*/  ISETP.GT.AND P3, PT, R6, 0x88, PT ;  /* 0x000000880600780c */ /* 0x000fe40003f64270 */
[----:B--2---:R-:W-:-:S02]  /*3a90*/  FSEL R155, R10, -INF , P4 ;  /* 0xff8000000a9b7808 */ /* 0x004fc40002000000 */
[----:B------:R-:W-:Y:S02]  /*3aa0*/  FMNMX.FTZ R64, R153, R64, !PT ;  /* 0x0000004099407209 */ /* 0x000fe40007810000 */
[----:B---3--:R-:W-:Y:S01]  /*3ab0*/  FSEL R29, R38, -INF , P2 ;  /* 0xff800000261d7808 */ /* 0x008fe20001000000 */
[----:B------:R-:W-:Y:S01]  /*3ac0*/  FMUL.FTZ R38, R31, UR10 ;  /* 0x0000000a1f267c20 */ /* 0x000fe20008410000 */
[----:B------:R-:W-:Y:S02]  /*3ad0*/  ISETP.GT.AND P2, PT, R6, 0x89, PT ;  /* 0x000000890600780c */ /* 0x000fe40003f44270 */
[----:B------:R-:W-:Y:S02]  /*3ae0*/  FSEL R157, R28, -INF , P3 ;  /* 0xff8000001c9d7808 */ /* 0x000fe40001800000 */
[----:B------:R-:W-:Y:S01]  /*3af0*/  FMNMX.FTZ R64, R155, R64, !PT ;  /* 0x000000409b407209 */ /* 0x000fe20007810000 */
[----:B------:R-:W1:Y:S01]  /*3b00*/  MUFU.TANH R38, R38 ;  /* 0x0000002600267308 */ /* 0x000e620000002400 */
[----:B----4-:R-:W-:-:S02]  /*3b10*/  FSEL R36, R36, -INF , P2 ;  /* 0xff80000024247808 */ /* 0x010fc40001000000 */
[----:B------:R-:W-:-:S04]  /*3b20*/  FMNMX.FTZ R75, R157, R64, !PT ;  /* 0x000000409d4b7209 */ /* 0x000fc80007810000 */
[----:B------:R-:W-:-:S05]  /*3b30*/  FMNMX.FTZ R6, R36, R75, !PT ;  /* 0x0000004b24067209 */ /* 0x000fca0007810000 */
[----:B------:R-:W2:Y:S02]  /*3b40*/  SHFL.BFLY PT, R75, R6, 0x2, 0x1f ;  /* 0x0c401f00064b7f89 */ /* 0x000ea400000e0000 */
[----:B--2---:R-:W-:-:S05]  /*3b50*/  FMNMX.FTZ R10, R6, R75, !PT ;  /* 0x0000004b060a7209 */ /* 0x004fca0007810000 */
[----:B------:R-:W2:Y:S02]  /*3b60*/  SHFL.BFLY PT, R75, R10, 0x1, 0x1f ;  /* 0x0c201f000a4b7f89 */ /* 0x000ea400000e0000 */
[----:B--2---:R-:W-:Y:S02]  /*3b70*/  FMNMX.FTZ R75, R10, R75, !PT ;  /* 0x0000004b0a4b7209 */ /* 0x004fe40007810000 */
        /* <DEDUP_REMOVED lines=12> */
[----:B------:R-:W-:Y:S01]  /*3c40*/  FSEL R103, R46, -INF , P6 ;  /* 0xff8000002e677808 */ /* 0x000fe20003000000 */
[--C-:B------:R-:W-:Y:S01]  /*3c50*/  FFMA.FTZ R31, R107, R74, -R34.reuse ;  /* 0x0000004a6b1f7223 */ /* 0x100fe20000010822 */
[----:B------:R-:W-:Y:S01]  /*3c60*/  FMNMX.FTZ R12, R13, R12, !PT ;  /* 0x0000000c0d0c7209 */ /* 0x000fe20007810000 */
[-CC-:B------:R-:W-:Y:S01]  /*3c70*/  FFMA.FTZ R109, R109, R74.reuse, -R34.reuse ;  /* 0x0000004a6d6d7223 */ /* 0x180fe20000010822 */
[----:B-----5:R-:W-:Y:S01]  /*3c80*/  FSEL R107, R44, -INF , P4 ;  /* 0xff8000002c6b7808 */ /* 0x020fe20002000000 */
[--C-:B------:R-:W-:Y:S01]  /*3c90*/  FFMA.FTZ R32, R49, R74, -R34.reuse ;  /* 0x0000004a31207223 */ /* 0x100fe20000010822 */
[----:B------:R-:W-:Y:S01]  /*3ca0*/  FMNMX.FTZ R12, R15, R12, !PT ;  /* 0x0000000c0f0c7209 */ /* 0x000fe20007810000 */
[-CC-:B------:R-:W-:Y:S01]  /*3cb0*/  FFMA.FTZ R49, R111, R74.reuse, -R34.reuse ;  /* 0x0000004a6f317223 */ /* 0x180fe20000010822 */
[----:B-1----:R-:W-:Y:S01]  /*3cc0*/  FSEL R111, R38, -INF , P2 ;  /* 0xff800000266f7808 */ /* 0x002fe20001000000 */
        /* <DEDUP_REMOVED lines=11> */
[----:B------:R1:W-:Y:S01]  /*3d80*/  MUFU.EX2 R10, R69 ;  /* 0x00000045000a7308 */ /* 0x0003e20000000800 */
        /* <DEDUP_REMOVED lines=8> */
[--C-:B-1----:R-:W-:Y:S01]  /*3e10*/  FFMA.FTZ R69, R119, R74, -R34.reuse ;  /* 0x0000004a77457223 */ /* 0x102fe20000010822 */
        /* <DEDUP_REMOVED lines=12> */
[----:B------:R-:W-:-:S04]  /*3ee0*/  FMNMX.FTZ R14, R33, R14, !PT ;  /* 0x0000000e210e7209 */ /* 0x000fc80007810000 */
[----:B------:R-:W-:Y:S02]  /*3ef0*/  FMNMX.FTZ R14, R65, R14, !PT ;  /* 0x0000000e410e7209 */ /* 0x000fe40007810000 */
[----:B------:R-:W-:Y:S01]  /*3f00*/  MUFU.EX2 R6, R6 ;  /* 0x0000000600067308 */ /* 0x000fe20000000800 */
[----:B-1----:R-:W-:Y:S01]  /*3f10*/  FFMA.FTZ R101, R143, R74, -R34 ;  /* 0x0000004a8f657223 */ /* 0x002fe20000010822 */
[----:B------:R-:W-:-:S04]  /*3f20*/  FMNMX.FTZ R14, R67, R14, !PT ;  /* 0x0000000e430e7209 */ /* 0x000fc80007810000 */
[----:B------:R-:W-:Y:S02]  /*3f30*/  FMNMX.FTZ R24, R35, R14, !PT ;  /* 0x0000000e23187209 */ /* 0x000fe40007810000 */
[----:B------:R1:W-:Y:S02]  /*3f40*/  MUFU.EX2 R14, R105 ;  /* 0x00000069000e7308 */ /* 0x0003e40000000800 */
[----:B------:R-:W-:-:S04]  /*3f50*/  FMNMX.FTZ R24, R83, R24, !PT ;  /* 0x0000001853187209 */ /* 0x000fc80007810000 */
[----:B------:R-:W-:Y:S02]  /*3f60*/  FMNMX.FTZ R24, R85, R24, !PT ;  /* 0x0000001855187209 */ /* 0x000fe40007810000 */
[----:B------:R-:W2:Y:S01]  /*3f70*/  MUFU.EX2 R133, R133 ;  /* 0x0000008500857308 */ /* 0x000ea20000000800 */
[----:B-1----:R-:W-:Y:S02]  /*3f80*/  FSEL R105, R42, -INF , P5 ;  /* 0xff8000002a697808 */ /* 0x002fe40002800000 */
        /* <DEDUP_REMOVED lines=9> */
[----:B-1----:R-:W-:Y:S01]  /*4020*/  FSEL R109, R40, -INF , P3 ;  /* 0xff800000286d7808 */ /* 0x002fe20001800000 */
[----:B------:R-:W-:Y:S01]  /*4030*/  FFMA.FTZ R40, R125, R74, -R34 ;  /* 0x0000004a7d287223 */ /* 0x000fe20000010822 */
[----:B------:R-:W-:-:S04]  /*4040*/  FMNMX.FTZ R30, R95, R30, !PT ;  /* 0x0000001e5f1e7209 */ /* 0x000fc80007810000 */
[----:B------:R-:W-:Y:S01]  /*4050*/  FMNMX.FTZ R30, R97, R30, !PT ;  /* 0x0000001e611e7209 */ /* 0x000fe20007810000 */
[----:B------:R1:W-:Y:S03]  /*4060*/  MUFU.EX2 R26, R113 ;  /* 0x00000071001a7308 */ /* 0x0003e60000000800 */
[----:B------:R-:W-:-:S04]  /*4070*/  FMNMX.FTZ R30, R29, R30, !PT ;  /* 0x0000001e1d1e7209 */ /* 0x000fc80007810000 */
[----:B------:R-:W-:Y:S01]  /*4080*/  FMNMX.FTZ R42, R103, R30, !PT ;  /* 0x0000001e672a7209 */ /* 0x000fe20007810000 */
[----:B------:R-:W-:Y:S01]  /*4090*/  MUFU.EX2 R8, R8 ;  /* 0x0000000800087308 */ /* 0x000fe20000000800 */
[----:B-1----:R-:W-:Y:S02]  /*40a0*/  FFMA.FTZ R113, R155, R74, -R34 ;  /* 0x0000004a9b717223 */ /* 0x002fe40000010822 */
[----:B------:R-:W-:-:S04]  /*40b0*/  FMNMX.FTZ R42, R105, R42, !PT ;  /* 0x0000002a692a7209 */ /* 0x000fc80007810000 */
[----:B------:R-:W-:Y:S01]  /*40c0*/  FMNMX.FTZ R42, R107, R42, !PT ;  /* 0x0000002a6b2a7209 */ /* 0x000fe20007810000 */
[----:B------:R-:W-:Y:S03]  /*40d0*/  MUFU.EX2 R30, R117 ;  /* 0x00000075001e7308 */ /* 0x000fe60000000800 */
[----:B------:R-:W-:-:S04]  /*40e0*/  FMNMX.FTZ R42, R109, R42, !PT ;  /* 0x0000002a6d2a7209 */ /* 0x000fc80007810000 */
[----:B------:R-:W-:Y:S01]  /*40f0*/  FMNMX.FTZ R44, R111, R42, !PT ;  /* 0x0000002a6f2c7209 */ /* 0x000fe20007810000 */
[-CC-:B------:R-:W-:Y:S01]  /*4100*/  FFMA.FTZ R42, R129, R74.reuse, -R34.reuse ;  /* 0x0000004a812a7223 */ /* 0x180fe20000010822 */
[----:B------:R-:W-:Y:S03]  /*4110*/  MUFU.EX2 R55, R55 ;  /* 0x0000003700377308 */ /* 0x000fe60000000800 */
[----:B------:R-:W1:Y:S05]  /*4120*/  SHFL.BFLY PT, R73, R44, 0x2, 0x1f ;  /* 0x0c401f002c497f89 */ /* 0x000e6a00000e0000 */
[----:B------:R-:W-:Y:S08]  /*4130*/  MUFU.EX2 R39, R39 ;  /* 0x0000002700277308 */ /* 0x000ff00000000800 */
[----:B------:R-:W-:Y:S08]  /*4140*/  MUFU.EX2 R27, R27 ;  /* 0x0000001b001b7308 */ /* 0x000ff00000000800 */
[----:B------:R-:W-:Y:S01]  /*4150*/  MUFU.EX2 R28, R28 ;  /* 0x0000001c001c7308 */ /* 0x000fe20000000800 */
[----:B-1----:R-:W-:Y:S01]  /*4160*/  FMNMX.FTZ R50, R44, R73, !PT ;  /* 0x000000492c327209 */ /* 0x002fe20007810000 */
[----:B------:R-:W-:-:S04]  /*4170*/  FFMA.FTZ R44, R137, R74, -R34 ;  /* 0x0000004a892c7223 */ /* 0x000fc80000010822 */
[----:B------:R-:W1:Y:S02]  /*4180*/  SHFL.BFLY PT, R73, R50, 0x1, 0x1f ;  /* 0x0c201f0032497f89 */ /* 0x000e6400000e0000 */
[----:B------:R-:W-:Y:S08]  /*4190*/  MUFU.EX2 R20, R20 ;  /* 0x0000001400147308 */ /* 0x000ff00000000800 */
[----:B------:R-:W-:Y:S08]  /*41a0*/  MUFU.EX2 R53, R53 ;  /* 0x0000003500357308 */ /* 0x000ff00000000800 */
[----:B------:R-:W-:Y:S01]  /*41b0*/  MUFU.EX2 R45, R45 ;  /* 0x0000002d002d7308 */ /* 0x000fe20000000800 */
[----:B-1----:R-:W-:Y:S01]  /*41c0*/  FMNMX.FTZ R73, R50, R73, !PT ;  /* 0x0000004932497209 */ /* 0x002fe20007810000 */
[----:B------:R-:W-:-:S06]  /*41d0*/  FFMA.FTZ R50, R157, R74, -R34 ;  /* 0x0000004a9d327223 */ /* 0x000fcc0000010822 */
[----:B------:R-:W-:Y:S01]  /*41e0*/  MUFU.EX2 R31, R31 ;  /* 0x0000001f001f7308 */ /* 0x000fe20000000800 */
[C---:B------:R-:W-:Y:S01]  /*41f0*/  FSETP.NEU.FTZ.AND P2, PT, R73.reuse, -INF , PT ;  /* 0xff8000004900780b */ /* 0x040fe20003f5d000 */
[----:B------:R-:W-:-:S05]  /*4200*/  FMUL.FTZ R52, R73, R74 ;  /* 0x0000004a49347220 */ /* 0x000fca0000410000 */
[----:B------:R-:W-:Y:S01]  /*4210*/  FSEL R34, R52, RZ, P2 ;  /* 0x000000ff34227208 */ /* 0x000fe20001000000 */
[----:B------:R-:W-:Y:S01]  /*4220*/  MUFU.EX2 R49, R49 ;  /* 0x0000003100317308 */ /* 0x000fe20000000800 */
[----:B------:R-:W-:-:S03]  /*4230*/  ISETP.GE.AND P2, PT, R23, 0x91, PT ;  /* 0x000000911700780c */ /* 0x000fc60003f46270 */
        /* <DEDUP_REMOVED lines=12> */
[----:B------:R3:W4:Y:S01]  /*4300*/  MUFU.EX2 R117, R4 ;  /* 0x0000000400757308 */ /* 0x0007220000000800 */
[-CC-:B-1----:R-:W-:Y:S01]  /*4310*/  FFMA.FTZ R3, R21, R74.reuse, -R34.reuse ;  /* 0x0000004a15037223 */ /* 0x182fe20000010822 */
[-CC-:B------:R-:W-:Y:S01]  /*4320*/  FFMA.FTZ R56, R47, R74.reuse, -R34.reuse ;  /* 0x0000004a2f387223 */ /* 0x180fe20000010822 */
[-CC-:B------:R-:W-:Y:S01]  /*4330*/  FFMA.FTZ R15, R51, R74.reuse, -R34.reuse ;  /* 0x0000004a330f7223 */ /* 0x180fe20000010822 */
[-CC-:B------:R-:W-:Y:S01]  /*4340*/  FFMA.FTZ R58, R57, R74.reuse, -R34.reuse ;  /* 0x0000004a393a7223 */ /* 0x180fe20000010822 */
[-CC-:B------:R-:W-:Y:S01]  /*4350*/  FFMA.FTZ R41, R61, R74.reuse, -R34.reuse ;  /* 0x0000004a3d297223 */ /* 0x180fe20000010822 */
[-CC-:B------:R-:W-:Y:S01]  /*4360*/  FFMA.FTZ R60, R63, R74.reuse, -R34.reuse ;  /* 0x0000004a3f3c7223 */ /* 0x180fe20000010822 */
[-C--:B------:R-:W-:Y:S01]  /*4370*/  FFMA.FTZ R21, R33, R74.reuse, -R34 ;  /* 0x0000004a21157223 */ /* 0x080fe20000010822 */
[----:B------:R2:W1:Y:S01]  /*4380*/  MUFU.EX2 R68, R5 ;  /* 0x0000000500447308 */ /* 0x0004620000000800 */
[----:B---3--:R-:W-:Y:S01]  /*4390*/  @!P1 PRMT R4, RZ, 0x654, R0 ;  /* 0x00000654ff049816 */ /* 0x008fe20000000000 */
[-CC-:B------:R-:W-:Y:S01]  /*43a0*/  FFMA.FTZ R62, R65, R74.reuse, -R34.reuse ;  /* 0x0000004a413e7223 */ /* 0x180fe20000010822 */
[-CC-:B------:R-:W-:Y:S01]  /*43b0*/  FFMA.FTZ R33, R67, R74.reuse, -R34.reuse ;  /* 0x0000004a43217223 */ /* 0x180fe20000010822 */
[-CC-:B------:R-:W-:Y:S01]  /*43c0*/  FFMA.FTZ R83, R83, R74.reuse, -R34.reuse ;  /* 0x0000004a53537223 */ /* 0x180fe20000010822 */
[----:B------:R3:W-:Y:S01]  /*43d0*/  @!P1 SYNCS.ARRIVE.TRANS64.RED.A1T0 RZ, [R4+URZ], RZ ;  /* 0x000000ff04ff99a7 */ /* 0x0007e2000810043f */
[-CC-:B------:R-:W-:Y:S01]  /*43e0*/  FFMA.FTZ R23, R85, R74.reuse, -R34.reuse ;  /* 0x0000004a55177223 */ /* 0x180fe20000010822 */
[-CC-:B------:R-:W-:Y:S01]  /*43f0*/  FFMA.FTZ R89, R89, R74.reuse, -R34.reuse ;  /* 0x0000004a59597223 */ /* 0x180fe20000010822 */
[----:B------:R-:W5:Y:S01]  /*4400*/  MUFU.EX2 R7, R7 ;  /* 0x0000000700077308 */ /* 0x000f620000000800 */
[----:B--2---:R-:W-:Y:S01]  /*4410*/  FADD.FTZ R5, R6, R133 ;  /* 0x0000008506057221 */ /* 0x004fe20000010000 */
[----:B----4-:R-:W-:Y:S01]  /*4420*/  FADD.FTZ R35, R66, R117 ;  /* 0x0000007542237221 */ /* 0x010fe20000010000 */
[-CC-:B------:R-:W-:Y:S01]  /*4430*/  FFMA.FTZ R91, R91, R74.reuse, -R34.reuse ;  /* 0x0000004a5b5b7223 */ /* 0x180fe20000010822 */
[--C-:B------:R-:W-:Y:S01]  /*4440*/  FFMA.FTZ R93, R93, R74, -R34.reuse ;  /* 0x0000004a5d5d7223 */ /* 0x100fe20000010822 */
[----:B------:R-:W-:Y:S01]  /*4450*/  FADD.FTZ R70, R32, R5 ;  /* 0x0000000520467221 */ /* 0x000fe20000010000 */
[----:B------:R-:W-:Y:S01]  /*4460*/  F2FP.F16.F32.PACK_AB R5, R117, R66 ;  /* 0x000000427505723e */ /* 0x000fe200000000ff */
[----:B------:R-:W-:Y:S01]  /*4470*/  FFMA.FTZ R66, R25, R74, -R34 ;  /* 0x0000004a19427223 */ /* 0x000fe20000010822 */
[----:B------:R-:W2:Y:S01]  /*4480*/  MUFU.EX2 R9, R9 ;  /* 0x0000000900097308 */ /* 0x000ea20000000800 */
[----:B-1----:R-:W-:Y:S01]  /*4490*/  FADD.FTZ R72, R68, R35 ;  /* 0x0000002344487221 */ /* 0x002fe20000010000 */
[----:B------:R-:W-:Y:S01]  /*44a0*/  FADD.FTZ R43, R135, R70 ;  /* 0x00000046872b7221 */ /* 0x000fe20000010000 */
[----:B---3--:R-:W-:Y:S01]  /*44b0*/  F2FP.F16.F32.PACK_AB R4, R133, R6 ;  /* 0x000000068504723e */ /* 0x008fe200000000ff */
[--C-:B------:R-:W-:Y:S01]  /*44c0*/  FFMA.FTZ R35, R87, R74, -R34.reuse ;  /* 0x0000004a57237223 */ /* 0x100fe20000010822 */
[----:B------:R-:W-:Y:S01]  /*44d0*/  F2FP.F16.F32.PACK_AB R6, R135, R32 ;  /* 0x000000208706723e */ /* 0x000fe200000000ff */
[-CC-:B------:R-:W-:Y:S01]  /*44e0*/  FFMA.FTZ R32, R37, R74.reuse, -R34.reuse ;  /* 0x0000004a25207223 */ /* 0x180fe20000010822 */
[----:B------:R-:W-:Y:S01]  /*44f0*/  FFMA.FTZ R95, R95, R74, -R34 ;  /* 0x0000004a5f5f7223 */ /* 0x000fe20000010822 */
[----:B------:R-:W1:Y:S01]  /*4500*/  MUFU.EX2 R36, R36 ;  /* 0x0000002400247308 */ /* 0x000e620000000800 */
[C---:B-----5:R-:W-:Y:S01]  /*4510*/  FADD.FTZ R72, R7.reuse, R72 ;  /* 0x0000004807487221 */ /* 0x060fe20000010000 */
[----:B------:R-:W-:Y:S01]  /*4520*/  F2FP.F16.F32.PACK_AB R7, R7, R68 ;  /* 0x000000440707723e */ /* 0x000fe200000000ff */
[----:B------:R-:W-:Y:S01]  /*4530*/  FADD.FTZ R68, R8, R43 ;  /* 0x0000002b08447221 */ /* 0x000fe20000010000 */
[----:B------:R-:W-:Y:S01]  /*4540*/  F2FP.F16.F32.PACK_AB R8, R55, R8 ;  /* 0x000000083708723e */ /* 0x000fe200000000ff */
[-CC-:B------:R-:W-:Y:S01]  /*4550*/  FFMA.FTZ R97, R97, R74.reuse, -R34.reuse ;  /* 0x0000004a61617223 */ /* 0x180fe20000010822 */
[----:B------:R-:W-:Y:S01]  /*4560*/  FFMA.FTZ R103, R103, R74, -R34 ;  /* 0x0000004a67677223 */ /* 0x000fe20000010822 */
[----:B------:R-:W-:Y:S01]  /*4570*/  FADD.FTZ R37, R55, R68 ;  /* 0x0000004437257221 */ /* 0x000fe20000010000 */
[----:B------:R-:W3:Y:S01]  /*4580*/  MUFU.EX2 R11, R11 ;  /* 0x0000000b000b7308 */ /* 0x000ee20000000800 */
[----:B--2---:R-:W-:Y:S01]  /*4590*/  FADD.FTZ R25, R9, R72 ;  /* 0x0000004809197221 */ /* 0x004fe20000010000 */
[----:B------:R2:W-:Y:S01]  /*45a0*/  STSM.16.M88.4 [R2+0x24300], R4 ;  /* 0x0243000402007844 */ /* 0x0005e20000000200 */
[----:B------:R-:W-:Y:S01]  /*45b0*/  FADD.FTZ R70, R10, R37 ;  /* 0x000000250a467221 */ /* 0x000fe20000010000 */
[----:B------:R-:W-:Y:S01]  /*45c0*/  F2FP.F16.F32.PACK_AB R10, R39, R10 ;  /* 0x0000000a270a723e */ /* 0x000fe200000000ff */
[-CC-:B------:R-:W-:Y:S01]  /*45d0*/  FFMA.FTZ R105, R105, R74.reuse, -R34.reuse ;  /* 0x0000004a69697223 */ /* 0x180fe20000010822 */
[-C--:B------:R-:W-:Y:S01]  /*45e0*/  FFMA.FTZ R107, R107, R74.reuse, -R34 ;  /* 0x0000004a6b6b7223 */ /* 0x080fe20000010822 */
[----:B------:R-:W-:Y:S01]  /*45f0*/  FADD.FTZ R70, R39, R70 ;  /* 0x0000004627467221 */ /* 0x000fe20000010000 */
[----:B------:R-:W4:Y:S01]  /*4600*/  MUFU.EX2 R52, R52 ;  /* 0x0000003400347308 */ /* 0x000f220000000800 */
[C---:B-1----:R-:W-:Y:S01]  /*4610*/  FADD.FTZ R68, R36.reuse, R25 ;  /* 0x0000001924447221 */ /* 0x042fe20000010000 */
[-CC-:B------:R-:W-:Y:S01]  /*4620*/  FFMA.FTZ R25, R29, R74.reuse, -R34.reuse ;  /* 0x0000004a1d197223 */ /* 0x180fe20000010822 */
[----:B------:R-:W-:Y:S01]  /*4630*/  F2FP.F16.F32.PACK_AB R9, R36, R9 ;  /* 0x000000092409723e */ /* 0x000fe200000000ff */
[-CC-:B------:R-:W-:Y:S01]  /*4640*/  FFMA.FTZ R109, R109, R74.reuse, -R34.reuse ;  /* 0x0000004a6d6d7223 */ /* 0x180fe20000010822 */
[----:B------:R-:W-:Y:S01]  /*4650*/  FFMA.FTZ R34, R111, R74, -R34 ;  /* 0x0000004a6f227223 */ /* 0x000fe20000010822 */
[----:B------:R-:W-:-:S02]  /*4660*/  IMAD.MOV.U32 R67, RZ, RZ, R71 ;  /* 0x000000ffff437224 */ /* 0x000fc400078e0047 */
[----:B------:R-:W1:Y:S01]  /*4670*/  MUFU.EX2 R3, R3 ;  /* 0x0000000300037308 */ /* 0x000e620000000800 */
[----:B---3--:R-:W-:Y:S01]  /*4680*/  FADD.FTZ R37, R11, R68 ;  /* 0x000000440b257221 */ /* 0x008fe20000010000 */
[----:B--2---:R-:W-:Y:S01]  /*4690*/  F2FP.F16.F32.PACK_AB R4, R28, R27 ;  /* 0x0000001b1c04723e */ /* 0x004fe200000000ff */
[--C-:B------:R-:W-:Y:S02]  /*46a0*/  IMAD.MOV.U32 R65, RZ, RZ, R71.reuse ;  /* 0x000000ffff417224 */ /* 0x100fe400078e0047 */
[--C-:B------:R-:W-:Y:S02]  /*46b0*/  IMAD.MOV.U32 R63, RZ, RZ, R71.reuse ;  /* 0x000000ffff3f7224 */ /* 0x100fe400078e0047 */
[----:B------:R-:W-:Y:S01]  /*46c0*/  IMAD.MOV.U32 R61, RZ, RZ, R71 ;  /* 0x000000ffff3d7224 */ /* 0x000fe200078e0047 */
[----:B------:R-:W2:Y:S01]  /*46d0*/  MUFU.EX2 R54, R54 ;  /* 0x0000003600367308 */ /* 0x000ea20000000800 */
[C---:B----4-:R-:W-:Y:S01]  /*46e0*/  FADD.FTZ R68, R52.reuse, R37 ;  /* 0x0000002534447221 */ /* 0x050fe20000010000 */
[----:B------:R-:W-:Y:S01]  /*46f0*/  FADD.FTZ R37, R27, R70 ;  /* 0x000000461b257221 */ /* 0x000fe20000010000 */
[----:B------:R-:W-:Y:S01]  /*4700*/  F2FP.F16.F32.PACK_AB R11, R52, R11 ;  /* 0x0000000b340b723e */ /* 0x000fe200000000ff */
[----:B------:R-:W-:-:S02]  /*4710*/  IMAD.MOV.U32 R57, RZ, RZ, R71 ;  /* 0x000000ffff397224 */ /* 0x000fc400078e0047 */
[----:B------:R-:W-:Y:S01]  /*4720*/  FADD.FTZ R37, R28, R37 ;  /* 0x000000251c257221 */ /* 0x000fe20000010000 */
[----:B------:R-:W-:Y:S01]  /*4730*/  IMAD.MOV.U32 R55, RZ, RZ, R71 ;  /* 0x000000ffff377224 */ /* 0x000fe200078e0047 */
[----:B------:R-:W3:Y:S01]  /*4740*/  MUFU.EX2 R13, R13 ;  /* 0x0000000d000d7308 */ /* 0x000ee20000000800 */
[----:B-1----:R-:W-:Y:S01]  /*4750*/  FADD.FTZ R43, R3, R68 ;  /* 0x00000044032b7221 */ /* 0x002fe20000010000 */
[----:B------:R-:W-:Y:S01]  /*4760*/  FADD.FTZ R70, R20, R37 ;  /* 0x0000002514467221 */ /* 0x000fe20000010000 */
[----:B------:R-:W-:Y:S01]  /*4770*/  STSM.16.M88.4 [R2+0x25b00], R8 ;  /* 0x025b000802007844 */ /* 0x000fe20000000200 */
[--C-:B------:R-:W-:Y:S02]  /*4780*/  IMAD.MOV.U32 R51, RZ, RZ, R71.reuse ;  /* 0x000000ffff337224 */ /* 0x100fe400078e0047 */
[----:B------:R-:W-:Y:S01]  /*4790*/  FADD.FTZ R47, R53, R70 ;  /* 0x00000046352f7221 */ /* 0x000fe20000010000 */
[----:B------:R-:W-:Y:S01]  /*47a0*/  IMAD.MOV.U32 R39, RZ, RZ, R71 ;  /* 0x000000ffff277224 */ /* 0x000fe200078e0047 */
[----:B------:R-:W1:Y:S01]  /*47b0*/  MUFU.EX2 R56, R56 ;  /* 0x0000003800387308 */ /* 0x000e620000000800 */
[----:B--2---:R-:W-:Y:S01]  /*47c0*/  FADD.FTZ R68, R54, R43 ;  /* 0x0000002b36447221 */ /* 0x004fe20000010000 */
[----:B------:R-:W-:Y:S01]  /*47d0*/  FADD.FTZ R70, R12, R47 ;  /* 0x0000002f0c467221 */ /* 0x000fe20000010000 */
[----:B------:R-:W-:-:S02]  /*47e0*/  F2FP.F16.F32.PACK_AB R5, R54, R3 ;  /* 0x000000033605723e */ /* 0x000fc400000000ff */
[C---:B------:R-:W-:Y:S01]  /*47f0*/  F2FP.F16.F32.PACK_AB R12, R45.reuse, R12 ;  /* 0x0000000c2d0c723e */ /* 0x040fe200000000ff */
[----:B------:R-:W-:Y:S01]  /*4800*/  FADD.FTZ R47, R45, R70 ;  /* 0x000000462d2f7221 */ /* 0x000fe20000010000 */
[----:B------:R-:W-:Y:S01]  /*4810*/  MOV R70, R71 ;  /* 0x0000004700467202 */ /* 0x000fe20000000f00 */
[----:B------:R-:W2:Y:S01]  /*4820*/  MUFU.EX2 R15, R15 ;  /* 0x0000000f000f7308 */ /* 0x000ea20000000800 */
[----:B---3--:R-:W-:Y:S01]  /*4830*/  FADD.FTZ R37, R13, R68 ;  /* 0x000000440d257221 */ /* 0x008fe20000010000 */
[----:B------:R-:W-:Y:S01]  /*4840*/  FADD.FTZ R6, R14, R47 ;  /* 0x0000002f0e067221 */ /* 0x000fe20000010000 */
[----:B------:R-:W-:-:S03]  /*4850*/  F2FP.F16.F32.PACK_AB R14, R31, R14 ;  /* 0x0000000e1f0e723e */ /* 0x000fc600000000ff */
[----:B------:R-:W-:Y:S01]  /*4860*/  FADD.FTZ R27, R31, R6 ;  /* 0x000000061f1b7221 */ /* 0x000fe20000010000 */
[----:B------:R-:W-:Y:S01]  /*4870*/  F2FP.F16.F32.PACK_AB R6, R53, R20 ;  /* 0x000000143506723e */ /* 0x000fe200000000ff */
[----:B------:R-:W3:Y:S01]  /*4880*/  MUFU.EX2 R58, R58 ;  /* 0x0000003a003a7308 */ /* 0x000ee20000000800 */
[----:B-1----:R-:W-:Y:S01]  /*4890*/  FADD.FTZ R68, R56, R37 ;  /* 0x0000002538447221 */ /* 0x002fe20000010000 */
[----:B------:R-:W-:Y:S01]  /*48a0*/  FADD.FTZ R52, R24, R27 ;  /* 0x0000001b18347221 */ /* 0x000fe20000010000 */
[----:B------:R-:W-:Y:S01]  /*48b0*/  F2FP.F16.F32.PACK_AB R24, R49, R24 ;  /* 0x000000183118723e */ /* 0x000fe200000000ff */
[--C-:B------:R-:W-:Y:S02]  /*48c0*/  IMAD.MOV.U32 R53, RZ, RZ, R71.reuse ;  /* 0x000000ffff357224 */ /* 0x100fe400078e0047 */
[----:B------:R-:W-:Y:S02]  /*48d0*/  IMAD.MOV.U32 R31, RZ, RZ, R71 ;  /* 0x000000ffff1f7224 */ /* 0x000fe400078e0047 */
[----:B------:R-:W1:Y:S01]  /*48e0*/  MUFU.EX2 R41, R41 ;  /* 0x0000002900297308 */ /* 0x000e620000000800 */
[----:B--2---:R-:W-:-:S07]  /*48f0*/  FADD.FTZ R37, R15, R68 ;  /* 0x000000440f257221 */ /* 0x004fce0000010000 */
[----:B------:R-:W2:Y:S01]  /*4900*/  MUFU.EX2 R60, R60 ;  /* 0x0000003c003c7308 */ /* 0x000ea20000000800 */
[----:B---3--:R-:W-:Y:S01]  /*4910*/  FADD.FTZ R68, R58, R37 ;  /* 0x000000253a447221 */ /* 0x008fe20000010000 */
[----:B------:R-:W-:-:S06]  /*4920*/  IMAD.MOV.U32 R37, RZ, RZ, R71 ;  /* 0x000000ffff257224 */ /* 0x000fcc00078e0047 */
[----:B------:R-:W3:Y:S01]  /*4930*/  MUFU.EX2 R21, R21 ;  /* 0x0000001500157308 */ /* 0x000ee20000000800 */
[----:B-1----:R-:W-:Y:S01]  /*4940*/  FADD.FTZ R7, R41, R68 ;  /* 0x0000004429077221 */ /* 0x002fe20000010000 */
[----:B------:R-:W-:-:S06]  /*4950*/  IMAD.MOV.U32 R68, RZ, RZ, R71 ;  /* 0x000000ffff447224 */ /* 0x000fcc00078e0047 */
[----:B------:R-:W1:Y:S01]  /*4960*/  MUFU.EX2 R62, R62 ;  /* 0x0000003e003e7308 */ /* 0x000e620000000800 */
[----:B--2---:R-:W-:Y:S01]  /*4970*/  FADD.FTZ R28, R60, R7 ;  /* 0x000000073c1c7221 */ /* 0x004fe20000010000 */
[----:B------:R-:W-:Y:S01]  /*4980*/  F2FP.F16.F32.PACK_AB R7, R56, R13 ;  /* 0x0000000d3807723e */ /* 0x000fe200000000ff */
[----:B------:R-:W-:Y:S01]  /*4990*/  FADD.FTZ R13, R49, R52 ;  /* 0x00000034310d7221 */ /* 0x000fe20000010000 */
[--C-:B------:R-:W-:Y:S02]  /*49a0*/  IMAD.MOV.U32 R56, RZ, RZ, R71.reuse ;  /* 0x000000ffff387224 */ /* 0x100fe400078e0047 */
[----:B------:R-:W-:Y:S02]  /*49b0*/  IMAD.MOV.U32 R49, RZ, RZ, R71 ;  /* 0x000000ffff317224 */ /* 0x000fe400078e0047 */
[----:B------:R-:W-:Y:S01]  /*49c0*/  FADD.FTZ R52, R26, R13 ;  /* 0x0000000d1a347221 */ /* 0x000fe20000010000 */
[----:B------:R-:W2:Y:S01]  /*49d0*/  MUFU.EX2 R33, R33 ;  /* 0x0000002100217308 */ /* 0x000ea20000000800 */
[----:B---3--:R-:W-:Y:S01]  /*49e0*/  FADD.FTZ R3, R21, R28 ;  /* 0x0000001c15037221 */ /* 0x008fe20000010000 */
[----:B------:R3:W-:Y:S01]  /*49f0*/  STSM.16.M88.4 [R2+0x27300], R4 ;  /* 0x0273000402007844 */ /* 0x0007e20000000200 */
[----:B------:R-:W-:-:S02]  /*4a00*/  F2FP.F16.F32.PACK_AB R13, R58, R15 ;  /* 0x0000000f3a0d723e */ /* 0x000fc400000000ff */
[----:B------:R-:W-:Y:S01]  /*4a10*/  F2FP.F16.F32.PACK_AB R15, R60, R41 ;  /* 0x000000293c0f723e */ /* 0x000fe200000000ff */
[----:B------:R-:W-:Y:S01]  /*4a20*/  IMAD.MOV.U32 R60, RZ, RZ, R71 ;  /* 0x000000ffff3c7224 */ /* 0x000fe200078e0047 */
[----:B------:R-:W-:Y:S01]  /*4a30*/  MOV R58, R71 ;  /* 0x00000047003a7202 */ /* 0x000fe20000000f00 */
[----:B------:R-:W4:Y:S01]  /*4a40*/  MUFU.EX2 R59, R59 ;  /* 0x0000003b003b7308 */ /* 0x000f220000000800 */
[----:B-1----:R-:W-:Y:S01]  /*4a50*/  FADD.FTZ R28, R62, R3 ;  /* 0x000000033e1c7221 */ /* 0x002fe20000010000 */
[----:B------:R-:W-:Y:S06]  /*4a60*/  STSM.16.M88.4 [R2+0x28b00], R12 ;  /* 0x028b000c02007844 */ /* 0x000fec0000000200 */
[----:B------:R-:W1:Y:S01]  /*4a70*/  MUFU.EX2 R64, R64 ;  /* 0x0000004000407308 */ /* 0x000e620000000800 */
[----:B--2---:R-:W-:-:S07]  /*4a80*/  FADD.FTZ R3, R33, R28 ;  /* 0x0000001c21037221 */ /* 0x004fce0000010000 */
[----:B------:R-:W2:Y:S01]  /*4a90*/  MUFU.EX2 R0, R83 ;  /* 0x0000005300007308 */ /* 0x000ea20000000800 */
[C---:B----4-:R-:W-:Y:S01]  /*4aa0*/  FADD.FTZ R27, R59.reuse, R52 ;  /* 0x000000343b1b7221 */ /* 0x050fe20000010000 */
[----:B------:R-:W-:Y:S01]  /*4ab0*/  F2FP.F16.F32.PACK_AB R26, R59, R26 ;  /* 0x0000001a3b1a723e */ /* 0x000fe200000000ff */
[----:B------:R-:W-:Y:S02]  /*4ac0*/  IMAD.MOV.U32 R59, RZ, RZ, R71 ;  /* 0x000000ffff3b7224 */ /* 0x000fe400078e0047 */
[----:B------:R-:W-:-:S03]  /*4ad0*/  FADD.FTZ R28, R30, R27 ;  /* 0x0000001b1e1c7221 */ /* 0x000fc60000010000 */
[----:B------:R-:W4:Y:S01]  /*4ae0*/  MUFU.EX2 R69, R69 ;  /* 0x0000004500457308 */ /* 0x000f220000000800 */
[----:B-1----:R-:W-:-:S07]  /*4af0*/  FADD.FTZ R3, R64, R3 ;  /* 0x0000000340037221 */ /* 0x002fce0000010000 */
[----:B------:R-:W1:Y:S01]  /*4b00*/  MUFU.EX2 R23, R23 ;  /* 0x0000001700177308 */ /* 0x000e620000000800 */
[----:B--2---:R-:W-:-:S07]  /*4b10*/  FADD.FTZ R52, R0, R3 ;  /* 0x0000000300347221 */ /* 0x004fce0000010000 */
[----:B------:R-:W2:Y:S01]  /*4b20*/  MUFU.EX2 R38, R38 ;  /* 0x0000002600267308 */ /* 0x000ea20000000800 */
[C---:B----4-:R-:W-:Y:S01]  /*4b30*/  FADD.FTZ R3, R69.reuse, R28 ;  /* 0x0000001c45037221 */ /* 0x050fe20000010000 */
[----:B---3--:R-:W-:Y:S01]  /*4b40*/  F2FP.F16.F32.PACK_AB R4, R69, R30 ;  /* 0x0000001e4504723e */ /* 0x008fe200000000ff */
[----:B------:R-:W-:Y:S01]  /*4b50*/  IMAD.MOV.U32 R69, RZ, RZ, R71 ;  /* 0x000000ffff457224 */ /* 0x000fe200078e0047 */
[----:B------:R-:W-:-:S04]  /*4b60*/  MOV R30, R71 ;  /* 0x00000047001e7202 */ /* 0x000fc80000000f00 */
[----:B------:R-:W3:Y:S01]  /*4b70*/  MUFU.EX2 R32, R32 ;  /* 0x0000002000207308 */ /* 0x000ee20000000800 */
[C---:B-1----:R-:W-:Y:S01]  /*4b80*/  FADD.FTZ R27, R23.reuse, R52 ;  /* 0x00000034171b7221 */ /* 0x042fe20000010000 */
[----:B------:R-:W-:-:S06]  /*4b90*/  F2FP.F16.F32.PACK_AB R5, R23, R0 ;  /* 0x000000001705723e */ /* 0x000fcc00000000ff */
[----:B------:R-:W1:Y:S01]  /*4ba0*/  MUFU.EX2 R77, R77 ;  /* 0x0000004d004d7308 */ /* 0x000e620000000800 */
[----:B--2---:R-:W-:-:S07]  /*4bb0*/  FADD.FTZ R52, R38, R3 ;  /* 0x0000000326347221 */ /* 0x004fce0000010000 */
[----:B------:R-:W2:Y:S01]  /*4bc0*/  MUFU.EX2 R35, R35 ;  /* 0x0000002300237308 */ /* 0x000ea20000000800 */
[----:B---3--:R-:W-:Y:S01]  /*4bd0*/  FADD.FTZ R54, R32, R27 ;  /* 0x0000001b20367221 */ /* 0x008fe20000010000 */
[----:B------:R-:W-:Y:S01]  /*4be0*/  F2FP.F16.F32.PACK_AB R27, R64, R33 ;  /* 0x00000021401b723e */ /* 0x000fe200000000ff */
[--C-:B------:R-:W-:Y:S02]  /*4bf0*/  IMAD.MOV.U32 R64, RZ, RZ, R71.reuse ;  /* 0x000000ffff407224 */ /* 0x100fe400078e0047 */
[----:B------:R-:W-:-:S03]  /*4c00*/  IMAD.MOV.U32 R33, RZ, RZ, R71 ;  /* 0x000000ffff217224 */ /* 0x000fc600078e0047 */
[----:B------:R-:W3:Y:S01]  /*4c10*/  MUFU.EX2 R40, R40 ;  /* 0x0000002800287308 */ /* 0x000ee20000000800 */
[----:B-1----:R-:W-:Y:S01]  /*4c20*/  FADD.FTZ R3, R77, R52 ;  /* 0x000000344d037221 */ /* 0x002fe20000010000 */
[----:B------:R-:W-:-:S06]  /*4c30*/  IMAD.MOV.U32 R52, RZ, RZ, R71 ;  /* 0x000000ffff347224 */ /* 0x000fcc00078e0047 */
[----:B------:R-:W1:Y:S01]  /*4c40*/  MUFU.EX2 R29, R89 ;  /* 0x00000059001d7308 */ /* 0x000e620000000800 */
[----:B--2---:R-:W-:-:S07]  /*4c50*/  FADD.FTZ R54, R35, R54 ;  /* 0x0000003623367221 */ /* 0x004fce0000010000 */
[----:B------:R-:W2:Y:S01]  /*4c60*/  MUFU.EX2 R66, R66 ;  /* 0x0000004200427308 */ /* 0x000ea20000000800 */
[----:B---3--:R-:W-:-:S07]  /*4c70*/  FADD.FTZ R6, R40, R3 ;  /* 0x0000000328067221 */ /* 0x008fce0000010000 */
        /* <DEDUP_REMOVED lines=11> */
[----:B-1----:R-:W-:Y:S01]  /*4d30*/  FADD.FTZ R7, R79, R6 ;  /* 0x000000064f077221 */ /* 0x002fe20000010000 */
[----:B------:R-:W-:Y:S02]  /*4d40*/  F2FP.F16.F32.PACK_AB R6, R77, R38 ;  /* 0x000000264d06723e */ /* 0x000fe400000000ff */
[----:B------:R-:W-:Y:S02]  /*4d50*/  F2FP.F16.F32.PACK_AB R40, R79, R40 ;  /* 0x000000284f28723e */ /* 0x000fe400000000ff */
[----:B------:R-:W-:Y:S02]  /*4d60*/  MOV R38, R71 ;  /* 0x0000004700267202 */ /* 0x000fe40000000f00 */
[----:B------:R-:W1:Y:S01]  /*4d70*/  MUFU.EX2 R95, R95 ;  /* 0x0000005f005f7308 */ /* 0x000e620000000800 */
[C---:B--2---:R-:W-:Y:S01]  /*4d80*/  FADD.FTZ R8, R36.reuse, R3 ;  /* 0x0000000324087221 */ /* 0x044fe20000010000 */
[----:B------:R-:W-:Y:S01]  /*4d90*/  F2FP.F16.F32.PACK_AB R43, R36, R43 ;  /* 0x0000002b242b723e */ /* 0x000fe200000000ff */
[----:B------:R-:W-:-:S05]  /*4da0*/  IMAD.MOV.U32 R36, RZ, RZ, R71 ;  /* 0x000000ffff247224 */ /* 0x000fca00078e0047 */
[----:B------:R-:W2:Y:S01]  /*4db0*/  MUFU.EX2 R81, R81 ;  /* 0x0000005100517308 */ /* 0x000ea20000000800 */
[----:B---3--:R-:W-:Y:S01]  /*4dc0*/  FADD.FTZ R10, R42, R7 ;  /* 0x000000072a0a7221 */ /* 0x008fe20000010000 */
[----:B------:R-:W-:Y:S01]  /*4dd0*/  F2FP.F16.F32.PACK_AB R7, R35, R32 ;  /* 0x000000202307723e */ /* 0x000fe200000000ff */
[--C-:B------:R-:W-:Y:S02]  /*4de0*/  IMAD.MOV.U32 R35, RZ, RZ, R71.reuse ;  /* 0x000000ffff237224 */ /* 0x100fe400078e0047 */
[----:B------:R-:W-:-:S03]  /*4df0*/  IMAD.MOV.U32 R32, RZ, RZ, R71 ;  /* 0x000000ffff207224 */ /* 0x000fc600078e0047 */
[----:B------:R-:W3:Y:S01]  /*4e00*/  MUFU.EX2 R20, R97 ;  /* 0x0000006100147308 */ /* 0x000ee20000000800 */
[----:B-1----:R-:W-:-:S07]  /*4e10*/  FADD.FTZ R3, R95, R8 ;  /* 0x000000085f037221 */ /* 0x002fce0000010000 */
[----:B------:R-:W1:Y:S01]  /*4e20*/  MUFU.EX2 R44, R44 ;  /* 0x0000002c002c7308 */ /* 0x000e620000000800 */
[C---:B--2---:R-:W-:Y:S01]  /*4e30*/  FADD.FTZ R9, R81.reuse, R10 ;  /* 0x0000000a51097221 */ /* 0x044fe20000010000 */
[----:B------:R-:W-:-:S06]  /*4e40*/  F2FP.F16.F32.PACK_AB R42, R81, R42 ;  /* 0x0000002a512a723e */ /* 0x000fcc00000000ff */
[----:B------:R2:W4:Y:S01]  /*4e50*/  MUFU.EX2 R47, R25 ;  /* 0x00000019002f7308 */ /* 0x0005220000000800 */
[C---:B---3--:R-:W-:Y:S01]  /*4e60*/  FADD.FTZ R8, R20.reuse, R3 ;  /* 0x0000000314087221 */ /* 0x048fe20000010000 */
[----:B------:R-:W-:-:S06]  /*4e70*/  F2FP.F16.F32.PACK_AB R45, R20, R95 ;  /* 0x0000005f142d723e */ /* 0x000fcc00000000ff */
[----:B------:R-:W3:Y:S01]  /*4e80*/  MUFU.EX2 R99, R99 ;  /* 0x0000006300637308 */ /* 0x000ee20000000800 */
[----:B--2---:R-:W-:Y:S01]  /*4e90*/  F2FP.F16.F32.PACK_AB R25, R62, R21 ;  /* 0x000000153e19723e */ /* 0x004fe200000000ff */
[----:B-1----:R-:W-:Y:S01]  /*4ea0*/  FADD.FTZ R10, R44, R9 ;  /* 0x000000092c0a7221 */ /* 0x002fe20000010000 */
[----:B------:R-:W-:-:S03]  /*4eb0*/  MOV R62, R71 ;  /* 0x00000047003e7202 */ /* 0x000fc60000000f00 */
[----:B------:R1:W-:Y:S02]  /*4ec0*/  STSM.16.M88.4 [R2+0x2a300], R24 ;  /* 0x02a3001802007844 */ /* 0x0003e40000000200 */
[----:B------:R-:W2:Y:S01]  /*4ed0*/  MUFU.EX2 R28, R103 ;  /* 0x00000067001c7308 */ /* 0x000ea20000000800 */
[----:B----4-:R-:W-:Y:S01]  /*4ee0*/  FADD.FTZ R3, R47, R8 ;  /* 0x000000082f037221 */ /* 0x010fe20000010000 */
[----:B------:R4:W-:Y:S04]  /*4ef0*/  STSM.16.M88.4 [R2+0x2bb00], R4 ;  /* 0x02bb000402007844 */ /* 0x0009e80000000200 */
[----:B------:R5:W-:Y:S02]  /*4f00*/  STSM.16.M88.4 [R2+0x2d300], R40 ;  /* 0x02d3002802007844 */ /* 0x000be40000000200 */
[----:B------:R-:W5:Y:S01]  /*4f10*/  MUFU.EX2 R46, R46 ;  /* 0x0000002e002e7308 */ /* 0x000f620000000800 */
[C---:B---3--:R-:W-:Y:S01]  /*4f20*/  FADD.FTZ R9, R99.reuse, R10 ;  /* 0x0000000a63097221 */ /* 0x048fe20000010000 */
[----:B------:R-:W-:Y:S01]  /*4f30*/  F2FP.F16.F32.PACK_AB R44, R99, R44 ;  /* 0x0000002c632c723e */ /* 0x000fe200000000ff */
[----:B-1----:R-:W-:Y:S01]  /*4f40*/  IMAD.MOV.U32 R27, RZ, RZ, R71 ;  /* 0x000000ffff1b7224 */ /* 0x002fe200078e0047 */
[----:B------:R-:W-:-:S04]  /*4f50*/  MOV R26, R71 ;  /* 0x00000047001a7202 */ /* 0x000fc80000000f00 */
[----:B------:R-:W1:Y:S01]  /*4f60*/  MUFU.EX2 R101, R101 ;  /* 0x0000006500657308 */ /* 0x000e620000000800 */
[C---:B--2---:R-:W-:Y:S01]  /*4f70*/  F2FP.F16.F32.PACK_AB R47, R28.reuse, R47 ;  /* 0x0000002f1c2f723e */ /* 0x044fe200000000ff */
[----:B----4-:R-:W-:Y:S01]  /*4f80*/  FADD.FTZ R4, R28, R3 ;  /* 0x000000031c047221 */ /* 0x010fe20000010000 */
[--C-:B------:R-:W-:Y:S02]  /*4f90*/  IMAD.MOV.U32 R28, RZ, RZ, R71.reuse ;  /* 0x000000ffff1c7224 */ /* 0x100fe400078e0047 */
[--C-:B------:R-:W-:Y:S01]  /*4fa0*/  IMAD.MOV.U32 R25, RZ, RZ, R71.reuse ;  /* 0x000000ffff197224 */ /* 0x100fe200078e0047 */
[----:B-----5:R-:W-:Y:S01]  /*4fb0*/  MOV R42, R71 ;  /* 0x00000047002a7202 */ /* 0x020fe20000000f00 */
[----:B------:R-:W-:Y:S01]  /*4fc0*/  IMAD.MOV.U32 R43, RZ, RZ, R71 ;  /* 0x000000ffff2b7224 */ /* 0x000fe200078e0047 */
[----:B------:R-:W2:Y:S01]  /*4fd0*/  MUFU.EX2 R105, R105 ;  /* 0x0000006900697308 */ /* 0x000ea20000000800 */
[----:B------:R-:W-:Y:S01]  /*4fe0*/  FADD.FTZ R10, R46, R9 ;  /* 0x000000092e0a7221 */ /* 0x000fe20000010000 */
[----:B------:R-:W-:-:S02]  /*4ff0*/  IMAD.MOV.U32 R41, RZ, RZ, R71 ;  /* 0x000000ffff297224 */ /* 0x000fc400078e0047 */
[--C-:B------:R-:W-:Y:S02]  /*5000*/  IMAD.MOV.U32 R40, RZ, RZ, R71.reuse ;  /* 0x000000ffff287224 */ /* 0x100fe400078e0047 */
[----:B------:R-:W-:Y:S02]  /*5010*/  IMAD.MOV.U32 R24, RZ, RZ, R71 ;  /* 0x000000ffff187224 */ /* 0x000fe400078e0047 */
[----:B------:R-:W3:Y:S01]  /*5020*/  MUFU.EX2 R48, R48 ;  /* 0x0000003000307308 */ /* 0x000ee20000000800 */
[C---:B-1----:R-:W-:Y:S01]  /*5030*/  F2FP.F16.F32.PACK_AB R46, R101.reuse, R46 ;  /* 0x0000002e652e723e */ /* 0x042fe200000000ff */
[----:B------:R-:W-:-:S04]  /*5040*/  FADD.FTZ R5, R101, R10 ;  /* 0x0000000a65057221 */ /* 0x000fc80000010000 */
[----:B------:R1:W-:Y:S02]  /*5050*/  STSM.16.M88.4 [R2+0x2eb00], R44 ;  /* 0x02eb002c02007844 */ /* 0x0003e40000000200 */
[----:B------:R-:W4:Y:S01]  /*5060*/  MUFU.EX2 R113, R113 ;  /* 0x0000007100717308 */ /* 0x000f220000000800 */
[----:B--2---:R-:W-:-:S07]  /*5070*/  FADD.FTZ R3, R105, R4 ;  /* 0x0000000469037221 */ /* 0x004fce0000010000 */
[----:B------:R-:W-:Y:S01]  /*5080*/  MUFU.EX2 R50, R50 ;  /* 0x0000003200327308 */ /* 0x000fe20000000800 */
[----:B---3--:R-:W-:Y:S01]  /*5090*/  FADD.FTZ R6, R48, R5 ;  /* 0x0000000530067221 */ /* 0x008fe20000010000 */
[----:B-1----:R-:W-:Y:S01]  /*50a0*/  IMAD.MOV.U32 R47, RZ, RZ, R71 ;  /* 0x000000ffff2f7224 */ /* 0x002fe200078e0047 */
[----:B------:R-:W-:-:S05]  /*50b0*/  MOV R46, R71 ;  /* 0x00000047002e7202 */ /* 0x000fca0000000f00 */
[----:B------:R-:W1:Y:S01]  /*50c0*/  MUFU.EX2 R115, R115 ;  /* 0x0000007300737308 */ /* 0x000e620000000800 */
[C---:B----4-:R-:W-:Y:S01]  /*50d0*/  F2FP.F16.F32.PACK_AB R104, R113.reuse, R48 ;  /* 0x000000307168723e */ /* 0x050fe200000000ff */
[----:B------:R-:W-:Y:S01]  /*50e0*/  FADD.FTZ R5, R113, R6 ;  /* 0x0000000671057221 */ /* 0x000fe20000010000 */
[--C-:B------:R-:W-:Y:S02]  /*50f0*/  IMAD.MOV.U32 R48, RZ, RZ, R71.reuse ;  /* 0x000000ffff307224 */ /* 0x100fe400078e0047 */
[--C-:B------:R-:W-:Y:S02]  /*5100*/  IMAD.MOV.U32 R45, RZ, RZ, R71.reuse ;  /* 0x000000ffff2d7224 */ /* 0x100fe400078e0047 */
[----:B------:R-:W-:Y:S01]  /*5110*/  IMAD.MOV.U32 R44, RZ, RZ, R71 ;  /* 0x000000ffff2c7224 */ /* 0x000fe200078e0047 */
[----:B------:R-:W2:Y:S08]  /*5120*/  MUFU.EX2 R0, R107 ;  /* 0x0000006b00007308 */ /* 0x000eb00000000800 */
[----:B------:R-:W-:Y:S01]  /*5130*/  MUFU.EX2 R109, R109 ;  /* 0x0000006d006d7308 */ /* 0x000fe20000000800 */
[----:B-1----:R-:W-:-:S07]  /*5140*/  F2FP.F16.F32.PACK_AB R106, R115, R50 ;  /* 0x00000032736a723e */ /* 0x002fce00000000ff */
[----:B------:R-:W1:Y:S01]  /*5150*/  MUFU.EX2 R34, R34 ;  /* 0x0000002200227308 */ /* 0x000e620000000800 */
[C---:B--2---:R-:W-:Y:S01]  /*5160*/  F2FP.F16.F32.PACK_AB R105, R0.reuse, R105 ;  /* 0x000000690069723e */ /* 0x044fe200000000ff */
[----:B------:R-:W-:Y:S01]  /*5170*/  FADD.FTZ R4, R0, R3 ;  /* 0x0000000300047221 */ /* 0x000fe20000010000 */
[----:B------:R-:W-:Y:S01]  /*5180*/  FADD.FTZ R0, R50, R5 ;  /* 0x0000000532007221 */ /* 0x000fe20000010000 */
[----:B------:R-:W-:-:S03]  /*5190*/  MOV R50, R71 ;  /* 0x0000004700327202 */ /* 0x000fc60000000f00 */
[----:B------:R-:W-:Y:S01]  /*51a0*/  FADD.FTZ R0, R115, R0 ;  /* 0x0000000073007221 */ /* 0x000fe20000010000 */
[----:B-1----:R-:W-:Y:S01]  /*51b0*/  F2FP.F16.F32.PACK_AB R107, R34, R109 ;  /* 0x0000006d226b723e */ /* 0x002fe200000000ff */
[----:B------:R-:W-:-:S04]  /*51c0*/  FADD.FTZ R109, R109, R4 ;  /* 0x000000046d6d7221 */ /* 0x000fc80000010000 */
[----:B------:R1:W-:Y:S01]  /*51d0*/  STSM.16.M88.4 [R2+0x30300], R104 ;  /* 0x0303006802007844 */ /* 0x0003e20000000200 */
[----:B------:R-:W-:Y:S01]  /*51e0*/  FADD.FTZ R4, R34, R109 ;  /* 0x0000006d22047221 */ /* 0x000fe20000010000 */
[----:B------:R-:W-:Y:S01]  /*51f0*/  MOV R34, R71 ;  /* 0x0000004700227202 */ /* 0x000fe20000000f00 */
[----:B------:R2:W-:Y:S06]  /*5200*/  MEMBAR.ALL.CTA ;  /* 0x0000000000007992 */ /* 0x0005ec0000008000 */
[----:B--2---:R-:W2:Y:S02]  /*5210*/  FENCE.VIEW.ASYNC.S ;  /* 0x00000000000073c6 */ /* 0x004ea40000000000 */
[----:B--2---:R-:W-:Y:S01]  /*5220*/  NOP ;  /* 0x0000000000007918 */ /* 0x004fe20000000000 */
[----:B------:R-:W-:Y:S05]  /*5230*/  @!P2 BRA `(.L_x_8270) ;  /* 0x00000040007ca947 */ /* 0x000fea0003800000 */
[----:B------:R-:W-:Y:S01]  /*5240*/  VIADD R3, R22, 0xfffffffe ;  /* 0xfffffffe16037836 */ /* 0x000fe20000000000 */
        /* <DEDUP_REMOVED lines=29> */
.L_x_8279:
[----:B------:R-:W-:Y:S01]  /*5420*/  UIADD3 UR38, UR6, 0x1, URZ ;  /* 0x0000000106267890 */ /* 0x000fe2000fffe03f */
[----:B------:R-:W-:-:S03]  /*5430*/  ISETP.NE.AND P3, PT, RZ, UR61, PT ;  /* 0x0000003dff007c0c */ /* 0x000fc6000bf65270 */
[----:B------:R-:W-:-:S04]  /*5440*/  UISETP.NE.AND UP0, UPT, UR38, 0x2, UPT ;  /* 0x000000022600788c */ /* 0x000fc8000bf05270 */
[----:B------:R-:W-:Y:S02]  /*5450*/  USEL UR60, URZ, 0x1, UP0 ;  /* 0x000000013f3c7887 */ /* 0x000fe40008000000 */
[----:B------:R-:W-:Y:S02]  /*5460*/  USEL UR38, UR38, URZ, UP0 ;  /* 0x0000003f26267287 */ /* 0x000fe40008000000 */
[----:B------:R-:W-:Y:S02]  /*5470*/  ULOP3.LUT UR60, UR7, UR60, URZ, 0x3c, !UPT ;  /* 0x0000003c073c7292 */ /* 0x000fe4000f8e3c3f */
[----:B--2---:R-:W-:Y:S10]  /*5480*/  @P3 BRA `(.L_x_8271) ;  /* 0x00000000002c3947 */ /* 0x004ff40003800000 */
[----:B------:R-:W-:Y:S05]  /*5490*/  @!P0 BRA `(.L_x_8272) ;  /* 0x0000000000048947 */ /* 0x000fea0003800000 */
[----:B------:R-:W-:Y:S01]  /*54a0*/  BPT.TRAP 0x1 ;  /* 0x000000040000795c */ /* 0x000fe20000300000 */
.L_x_8272:
[----:B------:R-:W-:Y:S01]  /*54b0*/  ULEA UR4, UR38, UR39, 0x3 ;  /* 0x0000002726047291 */ /* 0x000fe2000f8e183f */
[----:B------:R-:W-:-:S05]  /*54c0*/  IMAD.U32 R7, RZ, RZ, UR60 ;  /* 0x0000003cff077e24 */ /* 0x000fca000f8e00ff */
[----:B------:R-:W-:-:S04]  /*54d0*/  SHF.L.U32 R7, R7, 0x1f, RZ ;  /* 0x0000001f07077819 */ /* 0x000fc800000006ff */
[----:B------:R2:W3:Y:S01]  /*54e0*/  SYNCS.PHASECHK.TRANS64.TRYWAIT P2, [UR4+0x31c30], R7 ;  /* 0x031c3007ff0075a7 */ /* 0x0004e20008040144 */
[----:B------:R-:W-:Y:S05]  /*54f0*/  @!P0 BRA `(.L_x_8273) ;  /* 0x0000000000048947 */ /* 0x000fea0003800000 */
[----:B------:R-:W-:Y:S01]  /*5500*/  BPT.TRAP 0x1 ;  /* 0x000000040000795c */ /* 0x000fe20000300000 */
.L_x_8273:
[----:B---3--:R-:W-:Y:S05]  /*5510*/  @P2 BRA `(.L_x_8271) ;  /* 0x0000000000082947 */ /* 0x008fea0003800000 */
[----:B------:R-:W3:Y:S02]  /*5520*/  SYNCS.PHASECHK.TRANS64.TRYWAIT P2, [UR4+0x31c30], R7 ;  /* 0x031c3007ff0075a7 */ /* 0x000ee40008040144 */
[----:B---3--:R-:W-:Y:S05]  /*5530*/  @!P2 BRA `(.L_x_8274) ;  /* 0x000000800034a947 */ /* 0x008fea0003800000 */
.L_x_8271:
[----:B---3--:R-:W3:Y:S01]  /*5540*/  S2R R8, SR_TID.X ;  /* 0x0000000000087919 */ /* 0x008ee20000002100 */
[----:B------:R-:W-:Y:S01]  /*5550*/  UIMAD UR4, UR38, 0x6c0, UR37 ;  /* 0x000006c0260478a4 */ /* 0x000fe2000f8e0225 */
[----:B------:R-:W-:Y:S01]  /*5560*/  UMOV UR31, 0x80000020 ;  /* 0x80000020001f7882 */ /* 0x000fe20000000000 */
[----:B------:R-:W-:Y:S02]  /*5570*/  UMOV UR32, UR28 ;  /* 0x0000001c00207c82 */ /* 0x000fe40008000000 */
[----:B------:R-:W-:Y:S01]  /*5580*/  UIADD3 UR34, UR4, 0x40, URZ ;  /* 0x0000004004227890 */ /* 0x000fe2000fffe03f */
[----:B------:R-:W-:Y:S02]  /*5590*/  UMOV UR33, UR29 ;  /* 0x0000001d00217c82 */ /* 0x000fe40008000000 */
        /* <DEDUP_REMOVED lines=19> */
[----:B---3--:R-:W-:Y:S01]  /*56d0*/  SHF.R.U32.HI R8, RZ, 0x7, R8 ;  /* 0x00000007ff087819 */ /* 0x008fe20000011608 */
[----:B------:R-:W-:Y:S01]  /*56e0*/  UMOV UR56, UR28 ;  /* 0x0000001c00387c82 */ /* 0x000fe20008000000 */
[----:B------:R-:W-:Y:S01]  /*56f0*/  UMOV UR57, UR29 ;  /* 0x0000001d00397c82 */ /* 0x000fe20008000000 */
[----:B------:R-:W-:Y:S01]  /*5700*/  UMOV UR59, 0x80000020 ;  /* 0x80000020003b7882 */ /* 0x000fe20000000000 */
[----:B------:R-:W-:Y:S01]  /*5710*/  UIADD3 UR10, UR4, 0x200, URZ ;  /* 0x00000200040a7890 */ /* 0x000fe2000fffe03f */
[----:B--2---:R-:W-:Y:S01]  /*5720*/  VIADD R7, R8, 0x8 ;  /* 0x0000000808077836 */ /* 0x004fe20000000000 */
[----:B------:R-:W-:Y:S01]  /*5730*/  UMOV UR11, 0x80000020 ;  /* 0x80000020000b7882 */ /* 0x000fe20000000000 */
[----:B------:R-:W-:Y:S01]  /*5740*/  UIADD3 UR14, UR4, 0x202, URZ ;  /* 0x00000202040e7890 */ /* 0x000fe2000fffe03f */
[----:B------:R-:W-:-:S02]  /*5750*/  UMOV UR15, 0x80000020 ;  /* 0x80000020000f7882 */ /* 0x000fc40000000000 */
[----:B------:R2:W-:Y:S01]  /*5760*/  BAR.SYNC.DEFER_BLOCKING R7, 0x100 ;  /* 0x000400070000751d */ /* 0x0005e20000010000 */
[----:B------:R-:W-:Y:S02]  /*5770*/  UIADD3 UR18, UR4, 0x242, URZ ;  /* 0x0000024204127890 */ /* 0x000fe4000fffe03f */
[----:B------:R-:W-:Y:S02]  /*5780*/  UIADD3 UR22, UR4, 0x480, URZ ;  /* 0x0000048004167890 */ /* 0x000fe4000fffe03f */
[----:B------:R-:W-:Y:S01]  /*5790*/  UIADD3 UR26, UR4, 0x482, URZ ;  /* 0x00000482041a7890 */ /* 0x000fe2000fffe03f */
[----:B------:R-:W-:Y:S01]  /*57a0*/  UMOV UR19, 0x80000020 ;  /* 0x8000002000137882 */ /* 0x000fe20000000000 */
[----:B------:R-:W-:Y:S01]  /*57b0*/  UMOV UR23, 0x80000020 ;  /* 0x8000002000177882 */ /* 0x000fe20000000000 */
[----:B------:R-:W-:Y:S01]  /*57c0*/  UMOV UR27, 0x80000020 ;  /* 0x80000020001b7882 */ /* 0x000fe20000000000 */
        /* <DEDUP_REMOVED lines=26> */
[----:B-1----:R-:W-:-:S06]  /*5970*/  WARPGROUP.ARRIVE ;  /* 0x00000000000079c5 */ /* 0x002fcc0000000000 */
        /* <DEDUP_REMOVED lines=285> */
[----:B--2---:R-:W-:Y:S05]  /*6b50*/  @P3 BRA `(.L_x_8275) ;  /* 0x00000000002c3947 */ /* 0x004fea0003800000 */
[----:B------:R-:W-:Y:S05]  /*6b60*/  @!P0 BRA `(.L_x_8276) ;  /* 0x0000000000048947 */ /* 0x000fea0003800000 */
[----:B------:R-:W-:Y:S01]  /*6b70*/  BPT.TRAP 0x1 ;  /* 0x000000040000795c */ /* 0x000fe20000300000 */
.L_x_8276:
[----:B------:R-:W-:Y:S01]  /*6b80*/  ULEA UR4, UR6, UR39, 0x3 ;  /* 0x0000002706047291 */ /* 0x000fe2000f8e183f */
[----:B------:R-:W-:-:S04]  /*6b90*/  MOV R7, UR7 ;  /* 0x0000000700077c02 */ /* 0x000fc80008000f00 */
[----:B------:R-:W-:-:S04]  /*6ba0*/  SHF.L.U32 R7, R7, 0x1f, RZ ;  /* 0x0000001f07077819 */ /* 0x000fc800000006ff */
[----:B------:R1:W2:Y:S01]  /*6bb0*/  SYNCS.PHASECHK.TRANS64.TRYWAIT P2, [UR4+0x31c50], R7 ;  /* 0x031c5007ff0075a7 */ /* 0x0002a20008040144 */
[----:B------:R-:W-:Y:S05]  /*6bc0*/  @!P0 BRA `(.L_x_8277) ;  /* 0x0000000000048947 */ /* 0x000fea0003800000 */
[----:B------:R-:W-:Y:S01]  /*6bd0*/  BPT.TRAP 0x1 ;  /* 0x000000040000795c */ /* 0x000fe20000300000 */
.L_x_8277:
[----:B--2---:R-:W-:Y:S05]  /*6be0*/  @P2 BRA `(.L_x_8275) ;  /* 0x0000000000082947 */ /* 0x004fea0003800000 */
[----:B------:R-:W2:Y:S02]  /*6bf0*/  SYNCS.PHASECHK.TRANS64.TRYWAIT P2, [UR4+0x31c50], R7 ;  /* 0x031c5007ff0075a7 */ /* 0x000ea40008040144 */
[----:B--2---:R-:W-:Y:S05]  /*6c00*/  @!P2 BRA `(.L_x_8278) ;  /* 0x000000680098a947 */ /* 0x004fea0003800000 */
.L_x_8275:
[----:B------:R-:W-:Y:S01]  /*6c10*/  UIADD3 UR4, UR39, 0x200, URZ ;  /* 0x0000020027047890 */ /* 0x000fe2000fffe03f */
[----:B------:R-:W-:Y:S01]  /*6c20*/  R2UR UR10, R18 ;  /* 0x00000000120a72ca */ /* 0x000fe200000e0000 */
[----:B------:R-:W-:Y:S01]  /*6c30*/  WARPGROUP.ARRIVE ;  /* 0x00000000000079c5 */ /* 0x000fe20000000000 */
[----:B------:R-:W-:Y:S01]  /*6c40*/  UMOV UR33, 0xc0000010 ;  /* 0xc000001000217882 */ /* 0x000fe20000000000 */
[----:B------:R-:W-:Y:S01]  /*6c50*/  USHF.R.U32.HI UR4, URZ, 0x4, UR4 ;  /* 0x000000043f047899 */ /* 0x000fe20008011604 */
[----:B-12---:R-:W-:Y:S01]  /*6c60*/  FMUL.FTZ R7, R136, UR5 ;  /* 0x0000000588077c20 */ /* 0x006fe20008410000 */
[----:B------:R-:W-:Y:S01]  /*6c70*/  UMOV UR35, 0x80000020 ;  /* 0x8000002000237882 */ /* 0x000fe20000000000 */
[----:B------:R-:W-:Y:S01]  /*6c80*/  FMUL.FTZ R8, R137, UR5 ;  /* 0x0000000589087c20 */ /* 0x000fe20008410000 */
[----:B------:R-:W-:Y:S01]  /*6c90*/  ULOP3.LUT UR4, UR4, 0x3fff, URZ, 0xc0, !UPT ;  /* 0x00003fff04047892 */ /* 0x000fe2000f8ec03f */
[----:B------:R-:W-:Y:S01]  /*6ca0*/  FMUL.FTZ R11, R140, UR5 ;  /* 0x000000058c0b7c20 */ /* 0x000fe20008410000 */
[----:B------:R-:W-:Y:S01]  /*6cb0*/  FMUL.FTZ R12, R141, UR5 ;  /* 0x000000058d0c7c20 */ /* 0x000fe20008410000 */
[----:B------:R-:W1:Y:S01]  /*6cc0*/  MUFU.TANH R7, R7 ;  /* 0x0000000700077308 */ /* 0x000e620000002400 */
[----:B------:R-:W-:Y:S01]  /*6cd0*/  ULOP3.LUT UR7, UR4, 0x2400000, URZ, 0xfc, !UPT ;  /* 0x0240000004077892 */ /* 0x000fe2000f8efc3f */
[----:B------:R-:W-:Y:S01]  /*6ce0*/  FMUL.FTZ R15, R128, UR5 ;  /* 0x00000005800f7c20 */ /* 0x000fe20008410000 */
[----:B------:R-:W-:Y:S01]  /*6cf0*/  ULOP3.LUT UR4, UR10, 0x10000, URZ, 0xfc, !UPT ;  /* 0x000100000a047892 */ /* 0x000fe2000f8efc3f */
[----:B------:R-:W-:Y:S01]  /*6d00*/  FMUL.FTZ R20, R129, UR5 ;  /* 0x0000000581147c20 */ /* 0x000fe20008410000 */
[----:B------:R-:W-:Y:S01]  /*6d10*/  UIMAD UR7, UR6, 0x6c0, UR7 ;  /* 0x000006c0060778a4 */ /* 0x000fe2000f8e0207 */
[----:B------:R-:W-:Y:S01]  /*6d20*/  FMUL.FTZ R22, R131, UR5 ;  /* 0x0000000583167c20 */ /* 0x000fe20008410000 */
[----:B------:R-:W-:Y:S01]  /*6d30*/  FMUL.FTZ R23, R132, UR5 ;  /* 0x0000000584177c20 */ /* 0x000fe20008410000 */
[----:B------:R-:W2:Y:S01]  /*6d40*/  MUFU.TANH R8, R8 ;  /* 0x0000000800087308 */ /* 0x000ea20000002400 */
[----:B------:R-:W-:Y:S01]  /*6d50*/  FMUL.FTZ R128, R133, UR5 ;  /* 0x0000000585807c20 */ /* 0x000fe20008410000 */
[----:B------:R-:W-:Y:S01]  /*6d60*/  UMOV UR32, UR4 ;  /* 0x0000000400207c82 */ /* 0x000fe20008000000 */
[----:B------:R-:W-:Y:S01]  /*6d70*/  FMUL.FTZ R120, R120, UR5 ;  /* 0x0000000578787c20 */ /* 0x000fe20008410000 */
[----:B------:R-:W-:Y:S01]  /*6d80*/  UMOV UR34, UR7 ;  /* 0x0000000700227c82 */ /* 0x000fe20008000000 */
[----:B------:R-:W-:Y:S01]  /*6d90*/  FMUL.FTZ R121, R121, UR5 ;  /* 0x0000000579797c20 */ /* 0x000fe20008410000 */
[----:B------:R-:W-:Y:S01]  /*6da0*/  HGMMA.64x96x16.F32 R24, gdesc[UR32].tnspB, R24, gsb0 ;  /* 0x41600000201879f0 */ /* 0x000fe20008000818 */
[----:B------:R-:W-:Y:S01]  /*6db0*/  UIADD3 UR32, UR4, 0x180, URZ ;  /* 0x0000018004207890 */ /* 0x000fe2000fffe03f */
[----:B------:R-:W3:Y:S01]  /*6dc0*/  MUFU.TANH R11, R11 ;  /* 0x0000000b000b7308 */ /* 0x000ee20000002400 */
[----:B------:R-:W-:Y:S01]  /*6dd0*/  UIADD3 UR34, UR7, 0x40, URZ ;  /* 0x0000004007227890 */ /* 0x000fe2000fffe03f */
[----:B-1----:R-:W-:Y:S01]  /*6de0*/  FMNMX.FTZ R131, R7, R5, !PT ;  /* 0x0000000507837209 */ /* 0x002fe20007810000 */
[----:B------:R-:W-:Y:S01]  /*6df0*/  UMOV UR33, 0xc0000010 ;  /* 0xc000001000217882 */ /* 0x000fe20000000000 */
[----:B------:R-:W-:Y:S01]  /*6e00*/  UMOV UR35, 0x80000020 ;  /* 0x8000002000237882 */ /* 0x000fe20000000000 */
        /* <DEDUP_REMOVED lines=79> */
[----:B------:R-:W2:Y:S04]  /*7300*/  S2R R154, SR_TID.X ;  /* 0x00000000009a7919 */ /* 0x000ea80000002100 */
[----:B------:R-:W4:Y:S01]  /*7310*/  MUFU.TANH R113, R113 ;  /* 0x0000007100717308 */ /* 0x000f220000002400 */
[----:B---3--:R-:W-:-:S07]  /*7320*/  FMNMX.FTZ R131, R125, R132, !PT ;  /* 0x000000847d837209 */ /* 0x008fce0007810000 */
[----:B------:R-:W3:Y:S01]  /*7330*/  MUFU.TANH R116, R116 ;  /* 0x0000007400747308 */ /* 0x000ee20000002400 */
[----:B-1----:R-:W-:Y:S01]  /*7340*/  FMNMX.FTZ R132, R112, R131, !PT ;  /* 0x0000008370847209 */ /* 0x002fe20007810000 */
[----:B------:R-:W-:Y:S02]  /*7350*/  WARPGROUP.DEPBAR.LE gsb0, 0x0 ;  /* 0x00008000000079c5 */ /* 0x000fe40000010000 */
[----:B------:R-:W-:-:S04]  /*7360*/  WARPGROUP.ARRIVE ;  /* 0x00000000000079c5 */ /* 0x000fc80000000000 */
[----:B------:R-:W1:Y:S01]  /*7370*/  MUFU.TANH R117, R117 ;  /* 0x0000007500757308 */ /* 0x000e620000002400 */
[----:B----4-:R-:W-:Y:S01]  /*7380*/  FMNMX.FTZ R131, R113, R132, !PT ;  /* 0x0000008471837209 */ /* 0x010fe20007810000 */
[----:B------:R-:W-:Y:S01]  /*7390*/  HGMMA.64x96x16.F32 R24, gdesc[UR32].tnspB, R24, gsb0 ;  /* 0x41600000201879f0 */ /* 0x000fe20008000818 */
[----:B------:R-:W-:Y:S02]  /*73a0*/  UIADD3 UR32, UR4, 0x300, URZ ;  /* 0x0000030004207890 */ /* 0x000fe4000fffe03f */
[----:B------:R-:W-:-:S03]  /*73b0*/  UIADD3 UR34, UR7, 0x80, URZ ;  /* 0x0000008007227890 */ /* 0x000fc6000fffe03f */
[----:B------:R-:W4:Y:S01]  /*73c0*/  MUFU.TANH R104, R104 ;  /* 0x0000006800687308 */ /* 0x000f220000002400 */
[----:B------:R-:W-:Y:S01]  /*73d0*/  UMOV UR33, 0xc0000010 ;  /* 0xc000001000217882 */ /* 0x000fe20000000000 */
[----:B------:R-:W-:Y:S01]  /*73e0*/  UMOV UR35, 0x80000020 ;  /* 0x8000002000237882 */ /* 0x000fe20000000000 */
[----:B---3--:R-:W-:Y:S02]  /*73f0*/  FMNMX.FTZ R132, R116, R131, !PT ;  /* 0x0000008374847209 */ /* 0x008fe40007810000 */
[----:B--2---:R-:W-:Y:S02]  /*7400*/  SHF.R.U32.HI R153, RZ, 0x7, R154 ;  /* 0x00000007ff997819 */ /* 0x004fe4000001169a */
[----:B------:R-:W-:Y:S01]  /*7410*/  ISETP.GE.U32.AND P2, PT, R154, 0x180, PT ;  /* 0x000001809a00780c */ /* 0x000fe20003f46070 */
[----:B------:R-:W2:Y:S01]  /*7420*/  MUFU.TANH R105, R105 ;  /* 0x0000006900697308 */ /* 0x000ea20000002400 */
[----:B-1----:R-:W-:-:S07]  /*7430*/  FMNMX.FTZ R131, R117, R132, !PT ;  /* 0x0000008475837209 */ /* 0x002fce0007810000 */
[----:B------:R-:W1:Y:S01]  /*7440*/  MUFU.TANH R108, R108 ;  /* 0x0000006c006c7308 */ /* 0x000e620000002400 */
[----:B----4-:R-:W-:-:S07]  /*7450*/  FMNMX.FTZ R132, R104, R131, !PT ;  /* 0x0000008368847209 */ /* 0x010fce0007810000 */
        /* <DEDUP_REMOVED lines=19> */
[----:B--2---:R-:W-:Y:S01]  /*7590*/  FMNMX.FTZ R132, R92, R131, !PT ;  /* 0x000000835c847209 */ /* 0x004fe20007810000 */
[----:B------:R-:W-:Y:S02]  /*75a0*/  WARPGROUP.DEPBAR.LE gsb0, 0x0 ;  /* 0x00008000000079c5 */ /* 0x000fe40000010000 */
[----:B------:R-:W-:-:S04]  /*75b0*/  WARPGROUP.ARRIVE ;  /* 0x00000000000079c5 */ /* 0x000fc80000000000 */
[----:B------:R-:W2:Y:S01]  /*75c0*/  MUFU.TANH R81, R81 ;  /* 0x0000005100517308 */ /* 0x000ea20000002400 */
[----:B-1----:R-:W-:Y:S01]  /*75d0*/  FMNMX.FTZ R131, R93, R132, !PT ;  /* 0x000000845d837209 */ /* 0x002fe20007810000 */
[----:B------:R-:W-:Y:S01]  /*75e0*/  HGMMA.64x96x16.F32 R24, gdesc[UR32].tnspB, R24, gsb0 ;  /* 0x41600000201879f0 */ /* 0x000fe20008000818 */
[----:B------:R-:W-:Y:S02]  /*75f0*/  UIADD3 UR32, UR4, 0x480, URZ ;  /* 0x0000048004207890 */ /* 0x000fe4000fffe03f */
[----:B------:R-:W-:Y:S01]  /*7600*/  UIADD3 UR34, UR7, 0xc0, URZ ;  /* 0x000000c007227890 */ /* 0x000fe2000fffe03f */
[----:B------:R-:W-:Y:S01]  /*7610*/  UMOV UR33, 0xc0000010 ;  /* 0xc000001000217882 */ /* 0x000fe20000000000 */
[----:B------:R-:W-:Y:S01]  /*7620*/  UMOV UR35, 0x80000020 ;  /* 0x8000002000237882 */ /* 0x000fe20000000000 */
        /* <DEDUP_REMOVED lines=15> */
[----:B--2---:R-:W-:-:S05]  /*7720*/  FMNMX.FTZ R132, R77, R132, !PT ;  /* 0x000000844d847209 */ /* 0x004fca0007810000 */
[----:B------:R-:W2:Y:S02]  /*7730*/  SHFL.BFLY PT, R131, R132, 0x2, 0x1f ;  /* 0x0c401f0084837f89 */ /* 0x000ea400000e0000 */
[----:B------:R-:W4:Y:S01]  /*7740*/  MUFU.TANH R13, R13 ;  /* 0x0000000d000d7308 */ /* 0x000f220000002400 */
[----:B-1----:R-:W-:-:S07]  /*7750*/  FMNMX.FTZ R135, R9, R6, !PT ;  /* 0x0000000609877209 */ /* 0x002fce0007810000 */
[----:B------:R-:W1:Y:S01]  /*7760*/  MUFU.TANH R14, R14 ;  /* 0x0000000e000e7308 */ /* 0x000e620000002400 */
[----:B---3--:R-:W-:-:S07]  /*7770*/  FMNMX.FTZ R136, R10, R135, !PT ;  /* 0x000000870a887209 */ /* 0x008fce0007810000 */
[----:B------:R-:W3:Y:S01]  /*7780*/  MUFU.TANH R21, R21 ;  /* 0x0000001500157308 */ /* 0x000ee20000002400 */
[----:B--2---:R-:W-:Y:S01]  /*7790*/  FMNMX.FTZ R133, R132, R131, !PT ;  /* 0x0000008384857209 */ /* 0x004fe20007810000 */
[----:B------:R-:W-:Y:S01]  /*77a0*/  FMUL.FTZ R131, R74, UR5 ;  /* 0x000000054a837c20 */ /* 0x000fe20008410000 */
[----:B------:R-:W-:Y:S01]  /*77b0*/  FMUL.FTZ R132, R75, UR5 ;  /* 0x000000054b847c20 */ /* 0x000fe20008410000 */
[----:B------:R-:W2:Y:S04]  /*77c0*/  LDC R74, c[0x0][0x988] ;  /* 0x00026200ff4a7b82 */ /* 0x000ea80000000800 */
[----:B------:R-:W5:Y:S01]  /*77d0*/  MUFU.TANH R22, R22 ;  /* 0x0000001600167308 */ /* 0x000f620000002400 */
[----:B------:R-:W4:Y:S01]  /*77e0*/  SHFL.BFLY PT, R134, R133, 0x1, 0x1f ;  /* 0x0c201f0085867f89 */ /* 0x000f2200000e0000 */
[----:B------:R-:W-:-:S02]  /*77f0*/  WARPGROUP.DEPBAR.LE gsb0, 0x0 ;  /* 0x00008000000079c5 */ /* 0x000fc40000010000 */
[----:B------:R-:W-:-:S04]  /*7800*/  WARPGROUP.ARRIVE ;  /* 0x00000000000079c5 */ /* 0x000fc80000000000 */
[----:B------:R-:W5:Y:S02]  /*7810*/  MUFU.TANH R129, R129 ;  /* 0x0000008100817308 */ /* 0x000f640000002400 */
[----:B------:R-:W-:Y:S01]  /*7820*/  HGMMA.64x96x16.F32 R24, gdesc[UR32].tnspB, R24, gsb0 ;  /* 0x41600000201879f0 */ /* 0x000fe20008000818 */
[----:B------:R-:W-:Y:S02]  /*7830*/  UIADD3 UR32, UR4, 0x600, URZ ;  /* 0x0000060004207890 */ /* 0x000fe4000fffe03f */
[----:B------:R-:W-:-:S03]  /*7840*/  UIADD3 UR34, UR7, 0x100, URZ ;  /* 0x0000010007227890 */ /* 0x000fc6000fffe03f */
[----:B------:R-:W5:Y:S01]  /*7850*/  MUFU.TANH R130, R130 ;  /* 0x0000008200827308 */ /* 0x000f620000002400 */
[----:B------:R-:W-:Y:S01]  /*7860*/  UMOV UR33, 0xc0000010 ;  /* 0xc000001000217882 */ /* 0x000fe20000000000 */
[----:B------:R-:W-:Y:S01]  /*7870*/  UMOV UR35, 0x80000020 ;  /* 0x8000002000237882 */ /* 0x000fe20000000000 */
[----:B----4-:R-:W-:-:S05]  /*7880*/  FMNMX.FTZ R75, R133, R134, !PT ;  /* 0x00000086854b7209 */ /* 0x010fca0007810000 */
[----:B------:R-:W4:Y:S01]  /*7890*/  MUFU.TANH R122, R122 ;  /* 0x0000007a007a7308 */ /* 0x000f220000002400 */
[C---:B--2---:R-:W-:Y:S01]  /*78a0*/  FMUL.FTZ R133, R75.reuse, R74 ;  /* 0x0000004a4b857220 */ /* 0x044fe20000410000 */
[----:B------:R-:W-:-:S03]  /*78b0*/  FADD.FTZ R5, -R75, R5 ;  /* 0x000000054b057221 */ /* 0x000fc60000010100 */
[-CC-:B------:R-:W-:Y:S01]  /*78c0*/  FFMA.FTZ R134, R12, R74.reuse, -R133.reuse ;  /* 0x0000004a0c867223 */ /* 0x180fe20000010885 */
[-CC-:B------:R-:W-:Y:S01]  /*78d0*/  FFMA.FTZ R12, R15, R74.reuse, -R133.reuse ;  /* 0x0000004a0f0c7223 */ /* 0x180fe20000010885 */
[-CC-:B------:R-:W-:Y:S01]  /*78e0*/  FFMA.FTZ R15, R20, R74.reuse, -R133.reuse ;  /* 0x0000004a140f7223 */ /* 0x180fe20000010885 */
[--C-:B------:R-:W-:Y:S01]  /*78f0*/  FFMA.FTZ R20, R23, R74, -R133.reuse ;  /* 0x0000004a17147223 */ /* 0x100fe20000010885 */
[----:B------:R-:W-:Y:S01]  /*7900*/  FMNMX.FTZ R23, R13, R136, !PT ;  /* 0x000000880d177209 */ /* 0x000fe20007810000 */
[-CC-:B------:R-:W-:Y:S01]  /*7910*/  FFMA.FTZ R136, R128, R74.reuse, -R133.reuse ;  /* 0x0000004a80887223 */ /* 0x180fe20000010885 */
[----:B------:R-:W2:Y:S01]  /*7920*/  MUFU.TANH R123, R123 ;  /* 0x0000007b007b7308 */ /* 0x000ea20000002400 */
[-CC-:B------:R-:W-:Y:S01]  /*7930*/  FFMA.FTZ R7, R7, R74.reuse, -R133.reuse ;  /* 0x0000004a07077223 */ /* 0x180fe20000010885 */
[----:B-1----:R-:W-:Y:S01]  /*7940*/  FMNMX.FTZ R128, R14, R23, !PT ;  /* 0x000000170e807209 */ /* 0x002fe20007810000 */
[-CC-:B------:R-:W-:Y:S01]  /*7950*/  FFMA.FTZ R8, R8, R74.reuse, -R133.reuse ;  /* 0x0000004a08087223 */ /* 0x180fe20000010885 */
[-CC-:B------:R-:W-:Y:S01]  /*7960*/  FFMA.FTZ R11, R11, R74.reuse, -R133.reuse ;  /* 0x0000004a0b0b7223 */ /* 0x180fe20000010885 */
[--C-:B------:R-:W-:Y:S01]  /*7970*/  FFMA.FTZ R120, R120, R74, -R133.reuse ;  /* 0x0000004a78787223 */ /* 0x100fe20000010885 */
[----:B---3--:R-:W-:Y:S01]  /*7980*/  FMNMX.FTZ R135, R21, R128, !PT ;  /* 0x0000008015877209 */ /* 0x008fe20007810000 */
[-CC-:B------:R-:W-:Y:S01]  /*7990*/  FFMA.FTZ R121, R121, R74.reuse, -R133.reuse ;  /* 0x0000004a79797223 */ /* 0x180fe20000010885 */
[----:B------:R-:W1:Y:S01]  /*79a0*/  MUFU.TANH R126, R126 ;  /* 0x0000007e007e7308 */ /* 0x000e620000002400 */
[-CC-:B------:R-:W-:Y:S01]  /*79b0*/  FFMA.FTZ R124, R124, R74.reuse, -R133.reuse ;  /* 0x0000004a7c7c7223 */ /* 0x180fe20000010885 */
[----:B-----5:R-:W-:Y:S01]  /*79c0*/  FMNMX.FTZ R128, R22, R135, !PT ;  /* 0x0000008716807209 */ /* 0x020fe20007810000 */
[-CC-:B------:R-:W-:Y:S01]  /*79d0*/  FFMA.FTZ R125, R125, R74.reuse, -R133.reuse ;  /* 0x0000004a7d7d7223 */ /* 0x180fe20000010885 */
[-CC-:B------:R-:W-:Y:S01]  /*79e0*/  FFMA.FTZ R112, R112, R74.reuse, -R133.reuse ;  /* 0x0000004a70707223 */ /* 0x180fe20000010885 */
[--C-:B------:R-:W-:Y:S01]  /*79f0*/  FFMA.FTZ R113, R113, R74, -R133.reuse ;  /* 0x0000004a71717223 */ /* 0x100fe20000010885 */
[----:B------:R-:W-:Y:S01]  /*7a00*/  FMNMX.FTZ R135, R129, R128, !PT ;  /* 0x0000008081877209 */ /* 0x000fe20007810000 */
[-CC-:B------:R-:W-:Y:S01]  /*7a10*/  FFMA.FTZ R116, R116, R74.reuse, -R133.reuse ;  /* 0x0000004a74747223 */ /* 0x180fe20000010885 */
[----:B------:R-:W3:Y:S01]  /*7a20*/  MUFU.TANH R127, R127 ;  /* 0x0000007f007f7308 */ /* 0x000ee20000002400 */
[-CC-:B------:R-:W-:Y:S01]  /*7a30*/  FFMA.FTZ R117, R117, R74.reuse, -R133.reuse ;  /* 0x0000004a75757223 */ /* 0x180fe20000010885 */
[----:B------:R-:W-:Y:S01]  /*7a40*/  FMNMX.FTZ R135, R130, R135, !PT ;  /* 0x0000008782877209 */ /* 0x000fe20007810000 */
[-CC-:B------:R-:W-:Y:S01]  /*7a50*/  FFMA.FTZ R104, R104, R74.reuse, -R133.reuse ;  /* 0x0000004a68687223 */ /* 0x180fe20000010885 */
[-CC-:B------:R-:W-:Y:S01]  /*7a60*/  FFMA.FTZ R105, R105, R74.reuse, -R133.reuse ;  /* 0x0000004a69697223 */ /* 0x180fe20000010885 */
[-CC-:B------:R-:W-:Y:S01]  /*7a70*/  FFMA.FTZ R108, R108, R74.reuse, -R133.reuse ;  /* 0x0000004a6c6c7223 */ /* 0x180fe20000010885 */
[----:B----4-:R-:W-:Y:S01]  /*7a80*/  FMNMX.FTZ R128, R122, R135, !PT ;  /* 0x000000877a807209 */ /* 0x010fe20007810000 */
[-CC-:B------:R-:W-:Y:S01]  /*7a90*/  FFMA.FTZ R109, R109, R74.reuse, -R133.reuse ;  /* 0x0000004a6d6d7223 */ /* 0x180fe20000010885 */
[----:B------:R-:W4:Y:S01]  /*7aa0*/  MUFU.TANH R114, R114 ;  /* 0x0000007200727308 */ /* 0x000f220000002400 */
[--C-:B------:R-:W-:Y:S01]  /*7ab0*/  FFMA.FTZ R96, R96, R74, -R133.reuse ;  /* 0x0000004a60607223 */ /* 0x100fe20000010885 */
[----:B--2---:R-:W-:Y:S01]  /*7ac0*/  FMNMX.FTZ R135, R123, R128, !PT ;  /* 0x000000807b877209 */ /* 0x004fe20007810000 */
[-CC-:B------:R-:W-:Y:S01]  /*7ad0*/  FFMA.FTZ R97, R97, R74.reuse, -R133.reuse ;  /* 0x0000004a61617223 */ /* 0x180fe20000010885 */
[-CC-:B------:R-:W-:Y:S01]  /*7ae0*/  FFMA.FTZ R100, R100, R74.reuse, -R133.reuse ;  /* 0x0000004a64647223 */ /* 0x180fe20000010885 */
[-CC-:B------:R-:W-:Y:S01]  /*7af0*/  FFMA.FTZ R101, R101, R74.reuse, -R133.reuse ;  /* 0x0000004a65657223 */ /* 0x180fe20000010885 */
[----:B-1----:R-:W-:Y:S01]  /*7b00*/  FMNMX.FTZ R128, R126, R135, !PT ;  /* 0x000000877e807209 */ /* 0x002fe20007810000 */
[-CC-:B------:R-:W-:Y:S01]  /*7b10*/  FFMA.FTZ R88, R88, R74.reuse, -R133.reuse ;  /* 0x0000004a58587223 */ /* 0x180fe20000010885 */
[----:B------:R-:W1:Y:S01]  /*7b20*/  MUFU.TANH R115, R115 ;  /* 0x0000007300737308 */ /* 0x000e620000002400 */
[--C-:B------:R-:W-:Y:S01]  /*7b30*/  FFMA.FTZ R89, R89, R74, -R133.reuse ;  /* 0x0000004a59597223 */ /* 0x100fe20000010885 */
[----:B---3--:R-:W-:Y:S01]  /*7b40*/  FMNMX.FTZ R135, R127, R128, !PT ;  /* 0x000000807f877209 */ /* 0x008fe20007810000 */
[-CC-:B------:R-:W-:Y:S01]  /*7b50*/  FFMA.FTZ R92, R92, R74.reuse, -R133.reuse ;  /* 0x0000004a5c5c7223 */ /* 0x180fe20000010885 */
[-CC-:B------:R-:W-:Y:S01]  /*7b60*/  FFMA.FTZ R93, R93, R74.reuse, -R133.reuse ;  /* 0x0000004a5d5d7223 */ /* 0x180fe20000010885 */
[-CC-:B------:R-:W-:Y:S01]  /*7b70*/  FFMA.FTZ R80, R80, R74.reuse, -R133.reuse ;  /* 0x0000004a50507223 */ /* 0x180fe20000010885 */
[-CC-:B------:R-:W-:Y:S01]  /*7b80*/  FFMA.FTZ R81, R81, R74.reuse, -R133.reuse ;  /* 0x0000004a51517223 */ /* 0x180fe20000010885 */
[-CC-:B------:R-:W-:Y:S01]  /*7b90*/  FFMA.FTZ R84, R84, R74.reuse, -R133.reuse ;  /* 0x0000004a54547223 */ /* 0x180fe20000010885 */
[----:B------:R-:W2:Y:S01]  /*7ba0*/  MUFU.TANH R118, R118 ;  /* 0x0000007600767308 */ /* 0x000ea20000002400 */
[----:B----4-:R-:W-:Y:S01]  /*7bb0*/  FMNMX.FTZ R128, R114, R135, !PT ;  /* 0x0000008772807209 */ /* 0x010fe20007810000 */
[-CC-:B------:R-:W-:Y:S01]  /*7bc0*/  FFMA.FTZ R85, R85, R74.reuse, -R133.reuse ;  /* 0x0000004a55557223 */ /* 0x180fe20000010885 */
[-CC-:B------:R-:W-:Y:S01]  /*7bd0*/  FFMA.FTZ R72, R72, R74.reuse, -R133.reuse ;  /* 0x0000004a48487223 */ /* 0x180fe20000010885 */
[-C--:B------:R-:W-:Y:S01]  /*7be0*/  FFMA.FTZ R76, R76, R74.reuse, -R133 ;  /* 0x0000004a4c4c7223 */ /* 0x080fe20000010885 */
[----:B------:R-:W-:-:S03]  /*7bf0*/  FMUL.FTZ R5, R5, R74 ;  /* 0x0000004a05057220 */ /* 0x000fc60000410000 */
        /* <DEDUP_REMOVED lines=8> */
[----:B------:R-:W-:Y:S02]  /*7c80*/  WARPGROUP.DEPBAR.LE gsb0, 0x0 ;  /* 0x00008000000079c5 */ /* 0x000fe40000010000 */
[----:B------:R-:W-:-:S04]  /*7c90*/  WARPGROUP.ARRIVE ;  /* 0x00000000000079c5 */ /* 0x000fc80000000000 */
[----:B------:R-:W1:Y:S01]  /*7ca0*/  MUFU.TANH R111, R111 ;  /* 0x0000006f006f7308 */ /* 0x000e620000002400 */
[----:B--2---:R-:W-:Y:S01]  /*7cb0*/  FMNMX.FTZ R135, R107, R128, !PT ;  /* 0x000000806b877209 */ /* 0x004fe20007810000 */
[----:B------:R-:W-:Y:S01]  /*7cc0*/  HGMMA.64x96x16.F32 R24, gdesc[UR32].tnspB, R24, gsb0 ;  /* 0x41600000201879f0 */ /* 0x000fe20008000818 */
[----:B------:R-:W-:Y:S02]  /*7cd0*/  UIADD3 UR32, UR4, 0x780, URZ ;  /* 0x0000078004207890 */ /* 0x000fe4000fffe03f */
[----:B------:R-:W-:Y:S01]  /*7ce0*/  UIADD3 UR34, UR7, 0x140, URZ ;  /* 0x0000014007227890 */ /* 0x000fe2000fffe03f */
[----:B------:R-:W-:Y:S01]  /*7cf0*/  UMOV UR33, 0xc0000010 ;  /* 0xc000001000217882 */ /* 0x000fe20000000000 */
[----:B------:R-:W-:Y:S01]  /*7d00*/  UMOV UR35, 0x80000020 ;  /* 0x8000002000237882 */ /* 0x000fe20000000000 */
[----:B------:R-:W2:Y:S01]  /*7d10*/  MUFU.TANH R98, R98 ;  /* 0x0000006200627308 */ /* 0x000ea20000002400 */
[----:B---3--:R-:W-:-:S04]  /*7d20*/  FMNMX.FTZ R128, R110, R135, !PT ;  /* 0x000000876e807209 */ /* 0x008fc80007810000 */
[----:B-1----:R-:W-:-:S03]  /*7d30*/  FMNMX.FTZ R135, R111, R128, !PT ;  /* 0x000000806f877209 */ /* 0x002fc60007810000 */
[----:B------:R-:W1:Y:S08]  /*7d40*/  MUFU.TANH R99, R99 ;  /* 0x0000006300637308 */ /* 0x000e700000002400 */
        /* <DEDUP_REMOVED lines=26> */
[----:B---3--:R-:W-:Y:S01]  /*7ef0*/  FMNMX.FTZ R128, R87, R128, !PT ;  /* 0x0000008057807209 */ /* 0x008fe20007810000 */
[----:B------:R-:W-:Y:S02]  /*7f00*/  UIADD3 UR34, UR7, 0x180, URZ ;  /* 0x0000018007227890 */ /* 0x000fe4000fffe03f */
[----:B------:R-:W1:Y:S01]  /*7f10*/  MUFU.TANH R132, R132 ;  /* 0x0000008400847308 */ /* 0x000e620000002400 */
[----:B------:R-:W-:Y:S01]  /*7f20*/  UMOV UR33, 0xc0000010 ;  /* 0xc000001000217882 */ /* 0x000fe20000000000 */
[----:B------:R-:W-:-:S06]  /*7f30*/  UMOV UR35, 0x80000020 ;  /* 0x8000002000237882 */ /* 0x000fcc0000000000 */
[----:B------:R-:W3:Y:S01]  /*7f40*/  MUFU.TANH R78, R78 ;  /* 0x0000004e004e7308 */ /* 0x000ee20000002400 */
[----:B--2---:R-:W-:-:S07]  /*7f50*/  FMNMX.FTZ R135, R131, R128, !PT ;  /* 0x0000008083877209 */ /* 0x004fce0007810000 */
[----:B------:R-:W2:Y:S01]  /*7f60*/  MUFU.TANH R79, R79 ;  /* 0x0000004f004f7308 */ /* 0x000ea20000002400 */
[----:B-1----:R-:W-:-:S07]  /*7f70*/  FMNMX.FTZ R135, R132, R135, !PT ;  /* 0x0000008784877209 */ /* 0x002fce0007810000 */
[----:B------:R1:W-:Y:S01]  /*7f80*/  MUFU.EX2 R23, R136 ;  /* 0x0000008800177308 */ /* 0x0003e20000000800 */
[----:B---3--:R-:W-:-:S07]  /*7f90*/  FMNMX.FTZ R128, R78, R135, !PT ;  /* 0x000000874e807209 */ /* 0x008fce0007810000 */
[----:B------:R-:W-:Y:S01]  /*7fa0*/  MUFU.EX2 R5, R5 ;  /* 0x0000000500057308 */ /* 0x000fe20000000800 */
[----:B--2---:R-:W-:-:S05]  /*7fb0*/  FMNMX.FTZ R128, R79, R128, !PT ;  /* 0x000000804f807209 */ /* 0x004fca0007810000 */
[----:B------:R-:W2:Y:S02]  /*7fc0*/  SHFL.BFLY PT, R135, R128, 0x2, 0x1f ;  /* 0x0c401f0080877f89 */ /* 0x000ea400000e0000 */
[----:B------:R-:W-:Y:S08]  /*7fd0*/  MUFU.EX2 R7, R7 ;  /* 0x0000000700077308 */ /* 0x000ff00000000800 */
[----:B------:R-:W-:Y:S08]  /*7fe0*/  MUFU.EX2 R8, R8 ;  /* 0x0000000800087308 */ /* 0x000ff00000000800 */
[----:B------:R-:W-:Y:S01]  /*7ff0*/  MUFU.EX2 R11, R11 ;  /* 0x0000000b000b7308 */ /* 0x000fe20000000800 */
[----:B--2---:R-:W-:Y:S01]  /*8000*/  FMNMX.FTZ R135, R128, R135, !PT ;  /* 0x0000008780877209 */ /* 0x004fe20007810000 */
[----:B------:R-:W-:-:S06]  /*8010*/  FFMA.FTZ R128, R73, R74, -R133 ;  /* 0x0000004a49807223 */ /* 0x000fcc0000010885 */
[----:B------:R-:W-:Y:S01]  /*8020*/  MUFU.EX2 R134, R134 ;  /* 0x0000008600867308 */ /* 0x000fe20000000800 */
[----:B-1----:R-:W1:Y:S07]  /*8030*/  SHFL.BFLY PT, R136, R135, 0x1, 0x1f ;  /* 0x0c201f0087887f89 */ /* 0x002e6e00000e0000 */
[----:B------:R-:W-:Y:S08]  /*8040*/  MUFU.EX2 R12, R12 ;  /* 0x0000000c000c7308 */ /* 0x000ff00000000800 */
[----:B------:R-:W-:Y:S08]  /*8050*/  MUFU.EX2 R15, R15 ;  /* 0x0000000f000f7308 */ /* 0x000ff00000000800 */
[----:B------:R-:W-:Y:S01]  /*8060*/  MUFU.EX2 R20, R20 ;  /* 0x0000001400147308 */ /* 0x000fe20000000800 */
[----:B-1----:R-:W-:Y:S01]  /*8070*/  FMNMX.FTZ R73, R135, R136, !PT ;  /* 0x0000008887497209 */ /* 0x002fe20007810000 */
[----:B------:R-:W-:-:S04]  /*8080*/  FFMA.FTZ R136, R77, R74, -R133 ;  /* 0x0000004a4d887223 */ /* 0x000fc80000010885 */
[CC--:B------:R-:W-:Y:S01]  /*8090*/  FMUL.FTZ R133, R73.reuse, R74.reuse ;  /* 0x0000004a49857220 */ /* 0x0c0fe20000410000 */
[----:B------:R-:W-:Y:S01]  /*80a0*/  FADD.FTZ R77, -R73, R6 ;  /* 0x00000006494d7221 */ /* 0x000fe20000010100 */
[----:B------:R-:W-:Y:S02]  /*80b0*/  WARPGROUP.DEPBAR.LE gsb0, 0x0 ;  /* 0x00008000000079c5 */ /* 0x000fe40000010000 */
[----:B------:R-:W-:Y:S01]  /*80c0*/  WARPGROUP.ARRIVE ;  /* 0x00000000000079c5 */ /* 0x000fe20000000000 */
[-CC-:B------:R-:W-:Y:S01]  /*80d0*/  FFMA.FTZ R137, R22, R74.reuse, -R133.reuse ;  /* 0x0000004a16897223 */ /* 0x180fe20000010885 */
[-C--:B------:R-:W-:Y:S01]  /*80e0*/  FMUL.FTZ R77, R77, R74.reuse ;  /* 0x0000004a4d4d7220 */ /* 0x080fe20000410000 */
[-CC-:B------:R-:W-:Y:S01]  /*80f0*/  FFMA.FTZ R9, R9, R74.reuse, -R133.reuse ;  /* 0x0000004a09097223 */ /* 0x180fe20000010885 */
[-CC-:B------:R-:W-:Y:S01]  /*8100*/  FFMA.FTZ R22, R114, R74.reuse, -R133.reuse ;  /* 0x0000004a72167223 */ /* 0x180fe20000010885 */
[-CC-:B------:R-:W-:Y:S01]  /*8110*/  FFMA.FTZ R114, R115, R74.reuse, -R133.reuse ;  /* 0x0000004a73727223 */ /* 0x180fe20000010885 */
[----:B------:R-:W-:Y:S01]  /*8120*/  HGMMA.64x96x16.F32 R24, gdesc[UR32].tnspB, R24, gsb0 ;  /* 0x41600000201879f0 */ /* 0x000fe20008000818 */
[----:B------:R-:W-:Y:S01]  /*8130*/  UIADD3 UR32, UR4, 0xa80, URZ ;  /* 0x00000a8004207890 */ /* 0x000fe2000fffe03f */
[-CC-:B------:R-:W-:Y:S01]  /*8140*/  FFMA.FTZ R115, R118, R74.reuse, -R133.reuse ;  /* 0x0000004a76737223 */ /* 0x180fe20000010885 */
[----:B------:R-:W-:Y:S01]  /*8150*/  UIADD3 UR34, UR7, 0x1c0, URZ ;  /* 0x000001c007227890 */ /* 0x000fe2000fffe03f */
[-CC-:B------:R-:W-:Y:S01]  /*8160*/  FFMA.FTZ R135, R10, R74.reuse, -R133.reuse ;  /* 0x0000004a0a877223 */ /* 0x180fe20000010885 */
[----:B------:R-:W-:Y:S01]  /*8170*/  UMOV UR33, 0xc0000010 ;  /* 0xc000001000217882 */ /* 0x000fe20000000000 */
[----:B------:R-:W-:Y:S01]  /*8180*/  UMOV UR35, 0x80000020 ;  /* 0x8000002000237882 */ /* 0x000fe20000000000 */
[-CC-:B------:R-:W-:Y:S01]  /*8190*/  FFMA.FTZ R118, R119, R74.reuse, -R133.reuse ;  /* 0x0000004a77767223 */ /* 0x180fe20000010885 */
[----:B------:R-:W-:Y:S01]  /*81a0*/  FFMA.FTZ R10, R13, R74, -R133 ;  /* 0x0000004a0d0a7223 */ /* 0x000fe20000010885 */
[----:B------:R-:W-:-:S02]  /*81b0*/  IMAD.U32 R119, RZ, RZ, UR38 ;  /* 0x00000026ff777e24 */ /* 0x000fc4000f8e00ff */
[-CC-:B------:R-:W-:Y:S01]  /*81c0*/  FFMA.FTZ R13, R21, R74.reuse, -R133.reuse ;  /* 0x0000004a150d7223 */ /* 0x180fe20000010885 */
[----:B------:R-:W-:Y:S01]  /*81d0*/  MUFU.EX2 R77, R77 ;  /* 0x0000004d004d7308 */ /* 0x000fe20000000800 */
[-CC-:B------:R-:W-:Y:S01]  /*81e0*/  FFMA.FTZ R21, R106, R74.reuse, -R133.reuse ;  /* 0x0000004a6a157223 */ /* 0x180fe20000010885 */
[-CC-:B------:R-:W-:Y:S01]  /*81f0*/  FFMA.FTZ R106, R107, R74.reuse, -R133.reuse ;  /* 0x0000004a6b6a7223 */ /* 0x180fe20000010885 */
[-CC-:B------:R-:W-:Y:S01]  /*8200*/  FFMA.FTZ R107, R110, R74.reuse, -R133.reuse ;  /* 0x0000004a6e6b7223 */ /* 0x180fe20000010885 */
[----:B------:R-:W-:Y:S01]  /*8210*/  @!P1 LEA R110, R119, UR39, 0x3 ;  /* 0x00000027776e9c11 */ /* 0x000fe2000f8e18ff */
[-CC-:B------:R-:W-:Y:S01]  /*8220*/  FFMA.FTZ R14, R14, R74.reuse, -R133.reuse ;  /* 0x0000004a0e0e7223 */ /* 0x180fe20000010885 */
[-CC-:B------:R-:W-:Y:S01]  /*8230*/  FFMA.FTZ R119, R111, R74.reuse, -R133.reuse ;  /* 0x0000004a6f777223 */ /* 0x180fe20000010885 */
[-CC-:B------:R-:W-:Y:S01]  /*8240*/  FFMA.FTZ R129, R129, R74.reuse, -R133.reuse ;  /* 0x0000004a81817223 */ /* 0x180fe20000010885 */
[----:B------:R-:W1:Y:S01]  /*8250*/  MUFU.EX2 R9, R9 ;  /* 0x0000000900097308 */ /* 0x000e620000000800 */
[----:B------:R-:W-:Y:S01]  /*8260*/  @!P1 IADD3 R110, R110, 0x31c40, RZ ;  /* 0x00031c406e6e9810 */ /* 0x000fe20007ffe0ff */
[-CC-:B------:R-:W-:Y:S01]  /*8270*/  FFMA.FTZ R130, R130, R74.reuse, -R133.reuse ;  /* 0x0000004a82827223 */ /* 0x180fe20000010885 */
[-CC-:B------:R-:W-:Y:S01]  /*8280*/  FFMA.FTZ R98, R98, R74.reuse, -R133.reuse ;  /* 0x0000004a62627223 */ /* 0x180fe20000010885 */
[-CC-:B------:R-:W-:Y:S01]  /*8290*/  FFMA.FTZ R122, R122, R74.reuse, -R133.reuse ;  /* 0x0000004a7a7a7223 */ /* 0x180fe20000010885 */
[----:B------:R-:W-:Y:S01]  /*82a0*/  @!P1 PRMT R111, RZ, 0x654, R110 ;  /* 0x00000654ff6f9816 */ /* 0x000fe2000000006e */
[-CC-:B------:R-:W-:Y:S01]  /*82b0*/  FFMA.FTZ R138, R123, R74.reuse, -R133.reuse ;  /* 0x0000004a7b8a7223 */ /* 0x180fe20000010885 */
[-CC-:B------:R-:W-:Y:S01]  /*82c0*/  FFMA.FTZ R123, R126, R74.reuse, -R133.reuse ;  /* 0x0000004a7e7b7223 */ /* 0x180fe20000010885 */
[----:B------:R-:W-:Y:S01]  /*82d0*/  MUFU.EX2 R6, R136 ;  /* 0x0000008800067308 */ /* 0x000fe20000000800 */
[-CC-:B------:R-:W-:Y:S01]  /*82e0*/  FFMA.FTZ R126, R127, R74.reuse, -R133.reuse ;  /* 0x0000004a7f7e7223 */ /* 0x180fe20000010885 */
[----:B------:R-:W-:Y:S01]  /*82f0*/  FFMA.FTZ R103, R103, R74, -R133 ;  /* 0x0000004a67677223 */ /* 0x000fe20000010885 */
[----:B------:R-:W-:-:S02]  /*8300*/  IMAD.U32 R127, RZ, RZ, UR6 ;  /* 0x00000006ff7f7e24 */ /* 0x000fc4000f8e00ff */
[-CC-:B------:R-:W-:Y:S01]  /*8310*/  FFMA.FTZ R95, R95, R74.reuse, -R133.reuse ;  /* 0x0000004a5f5f7223 */ /* 0x180fe20000010885 */
[-CC-:B------:R-:W-:Y:S01]  /*8320*/  FFMA.FTZ R83, R83, R74.reuse, -R133.reuse ;  /* 0x0000004a53537223 */ /* 0x180fe20000010885 */
[-CC-:B------:R-:W-:Y:S01]  /*8330*/  FFMA.FTZ R86, R86, R74.reuse, -R133.reuse ;  /* 0x0000004a56567223 */ /* 0x180fe20000010885 */
[----:B------:R-:W-:Y:S01]  /*8340*/  FFMA.FTZ R87, R87, R74, -R133 ;  /* 0x0000004a57577223 */ /* 0x000fe20000010885 */
[----:B------:R2:W-:Y:S01]  /*8350*/  MUFU.EX2 R136, R10 ;  /* 0x0000000a00887308 */ /* 0x0005e20000000800 */
[----:B-1----:R-:W-:Y:S01]  /*8360*/  FFMA.FTZ R140, R77, R4, R9 ;  /* 0x000000044d8c7223 */ /* 0x002fe20000010009 */
[-CC-:B------:R-:W-:Y:S01]  /*8370*/  FFMA.FTZ R4, R99, R74.reuse, -R133.reuse ;  /* 0x0000004a63047223 */ /* 0x180fe20000010885 */
[----:B------:R-:W-:Y:S01]  /*8380*/  @!P1 LEA R127, R127, UR39, 0x3 ;  /* 0x000000277f7f9c11 */ /* 0x000fe2000f8e18ff */
[-CC-:B------:R-:W-:Y:S01]  /*8390*/  FFMA.FTZ R131, R131, R74.reuse, -R133.reuse ;  /* 0x0000004a83837223 */ /* 0x180fe20000010885 */
[-CC-:B------:R-:W-:Y:S01]  /*83a0*/  FFMA.FTZ R78, R78, R74.reuse, -R133.reuse ;  /* 0x0000004a4e4e7223 */ /* 0x180fe20000010885 */
[-CC-:B------:R-:W-:Y:S01]  /*83b0*/  FFMA.FTZ R79, R79, R74.reuse, -R133.reuse ;  /* 0x0000004a4f4f7223 */ /* 0x180fe20000010885 */
[----:B------:R-:W-:Y:S01]  /*83c0*/  FFMA.FTZ R132, R132, R74, -R133 ;  /* 0x0000004a84847223 */ /* 0x000fe20000010885 */
[----:B------:R-:W1:Y:S01]  /*83d0*/  MUFU.EX2 R135, R135 ;  /* 0x0000008700877308 */ /* 0x000e620000000800 */
[----:B--2---:R-:W-:Y:S01]  /*83e0*/  VIADD R10, R153, 0x9 ;  /* 0x00000009990a7836 */ /* 0x004fe20000000000 */
[----:B------:R-:W-:Y:S01]  /*83f0*/  UMOV UR6, UR38 ;  /* 0x0000002600067c82 */ /* 0x000fe20008000000 */
[----:B------:R-:W-:-:S03]  /*8400*/  @!P1 VIADD R127, R127, 0x31c60 ;  /* 0x00031c607f7f9836 */ /* 0x000fc60000000000 */
[----:B------:R-:W-:Y:S02]  /*8410*/  SEL R10, R10, 0x9, !P2 ;  /* 0x000000090a0a7807 */ /* 0x000fe40005000000 */
[----:B------:R-:W2:Y:S01]  /*8420*/  MUFU.EX2 R14, R14 ;  /* 0x0000000e000e7308 */ /* 0x000ea20000000800 */
[----:B------:R-:W-:Y:S02]  /*8430*/  @!P1 PRMT R127, RZ, 0x654, R127 ;  /* 0x00000654ff7f9816 */ /* 0x000fe4000000007f */
[C---:B------:R-:W-:Y:S01]  /*8440*/  ISETP.GT.AND P2, PT, R3.reuse, RZ, PT ;  /* 0x000000ff0300720c */ /* 0x040fe20003f44270 */
[----:B------:R-:W-:-:S04]  /*8450*/  VIADD R3, R3, 0xffffffff ;  /* 0xffffffff03037836 */ /* 0x000fc80000000000 */
[----:B------:R-:W3:Y:S01]  /*8460*/  MUFU.EX2 R13, R13 ;  /* 0x0000000d000d7308 */ /* 0x000ee20000000800 */
[C---:B-1----:R-:W-:Y:S01]  /*8470*/  FADD.FTZ R99, R135.reuse, R140 ;  /* 0x0000008c87637221 */ /* 0x042fe20000010000 */
[----:B------:R-:W-:-:S06]  /*8480*/  F2FP.F16.F32.PACK_AB R9, R135, R9 ;  /* 0x000000098709723e */ /* 0x000fcc00000000ff */
[----:B------:R-:W1:Y:S08]  /*8490*/  MUFU.EX2 R137, R137 ;  /* 0x0000008900897308 */ /* 0x000e700000000800 */
[----:B------:R-:W4:Y:S08]  /*84a0*/  MUFU.EX2 R129, R129 ;  /* 0x0000008100817308 */ /* 0x000f300000000800 */
[----:B------:R-:W5:Y:S08]  /*84b0*/  MUFU.EX2 R130, R130 ;  /* 0x0000008200827308 */ /* 0x000f700000000800 */
[----:B------:R-:W5:Y:S08]  /*84c0*/  MUFU.EX2 R120, R120 ;  /* 0x0000007800787308 */ /* 0x000f700000000800 */
[----:B------:R-:W5:Y:S01]  /*84d0*/  MUFU.EX2 R122, R122 ;  /* 0x0000007a007a7308 */ /* 0x000f620000000800 */
[----:B------:R-:W-:-:S02]  /*84e0*/  WARPGROUP.DEPBAR.LE gsb0, 0x0 ;  /* 0x00008000000079c5 */ /* 0x000fc40000010000 */
[----:B------:R-:W-:-:S05]  /*84f0*/  WARPGROUP.ARRIVE ;  /* 0x00000000000079c5 */ /* 0x000fca0000000000 */
[----:B------:R-:W5:Y:S01]  /*8500*/  MUFU.EX2 R121, R121 ;  /* 0x0000007900797308 */ /* 0x000f620000000800 */
[----:B------:R-:W-:Y:S01]  /*8510*/  HGMMA.64x96x16.F32 R24, gdesc[UR32].tnspB, R24, gsb0 ;  /* 0x41600000201879f0 */ /* 0x000fe20008000818 */
[----:B------:R-:W-:Y:S02]  /*8520*/  UIADD3 UR32, UR4, 0xc00, URZ ;  /* 0x00000c0004207890 */ /* 0x000fe4000fffe03f */
[----:B------:R-:W-:Y:S01]  /*8530*/  UIADD3 UR34, UR7, 0x200, URZ ;  /* 0x0000020007227890 */ /* 0x000fe2000fffe03f */
[----:B------:R-:W-:Y:S01]  /*8540*/  UMOV UR33, 0xc0000010 ;  /* 0xc000001000217882 */ /* 0x000fe20000000000 */
[----:B------:R-:W-:Y:S02]  /*8550*/  UMOV UR35, 0x80000020 ;  /* 0x8000002000237882 */ /* 0x000fe40000000000 */
[----:B------:R-:W5:Y:S01]  /*8560*/  MUFU.EX2 R138, R138 ;  /* 0x0000008a008a7308 */ /* 0x000f620000000800 */
[----:B------:R-:W-:-:S07]  /*8570*/  UMOV UR7, UR60 ;  /* 0x0000003c00077c82 */ /* 0x000fce0008000000 */
[----:B------:R-:W5:Y:S08]  /*8580*/  MUFU.EX2 R124, R124 ;  /* 0x0000007c007c7308 */ /* 0x000f700000000800 */
[----:B------:R-:W5:Y:S08]  /*8590*/  MUFU.EX2 R123, R123 ;  /* 0x0000007b007b7308 */ /* 0x000f700000000800 */
[----:B------:R-:W5:Y:S08]  /*85a0*/  MUFU.EX2 R125, R125 ;  /* 0x0000007d007d7308 */ /* 0x000f700000000800 */
[----:B------:R-:W-:Y:S08]  /*85b0*/  MUFU.EX2 R110, R119 ;  /* 0x00000077006e7308 */ /* 0x000ff00000000800 */
        /* <DEDUP_REMOVED lines=8> */
[----:B------:R-:W-:-:S05]  /*8640*/  WARPGROUP.ARRIVE ;  /* 0x00000000000079c5 */ /* 0x000fca0000000000 */
[----:B------:R-:W5:Y:S01]  /*8650*/  MUFU.EX2 R117, R117 ;  /* 0x0000007500757308 */ /* 0x000f620000000800 */
[----:B------:R-:W-:Y:S07]  /*8660*/  HGMMA.64x96x16.F32 R24, gdesc[UR32].tnspB, R24, gsb0 ;  /* 0x41600000201879f0 */ /* 0x000fee0008000818 */
        /* <DEDUP_REMOVED lines=17> */
[----:B--2---:R-:W-:Y:S01]  /*8780*/  F2FP.F16.F32.PACK_AB R10, R134, R11 ;  /* 0x0000000b860a723e */ /* 0x004fe200000000ff */
[-C--:B------:R-:W-:Y:S01]  /*8790*/  FMUL.FTZ R24, R24, R5.reuse ;  /* 0x0000000518187220 */ /* 0x080fe20000410000 */
[-C--:B------:R-:W-:Y:S01]  /*87a0*/  FMUL.FTZ R25, R25, R5.reuse ;  /* 0x0000000519197220 */ /* 0x080fe20000410000 */
[-C--:B------:R-:W-:Y:S01]  /*87b0*/  FMUL.FTZ R28, R28, R5.reuse ;  /* 0x000000051c1c7220 */ /* 0x080fe20000410000 */
[-C--:B------:R-:W-:Y:S01]  /*87c0*/  FMUL.FTZ R29, R29, R5.reuse ;  /* 0x000000051d1d7220 */ /* 0x080fe20000410000 */
[-C--:B------:R-:W-:Y:S01]  /*87d0*/  FMUL.FTZ R32, R32, R5.reuse ;  /* 0x0000000520207220 */ /* 0x080fe20000410000 */
[----:B---3--:R-:W-:Y:S01]  /*87e0*/  FFMA.FTZ R111, R5, R0, R7 ;  /* 0x00000000056f7223 */ /* 0x008fe20000010007 */
[----:B------:R2:W-:Y:S01]  /*87f0*/  @!P1 SYNCS.ARRIVE.TRANS64.RED.A1T0 RZ, [R127+URZ], RZ ;  /* 0x000000ff7fff99a7 */ /* 0x0005e2000810043f */
[----:B------:R3:W2:Y:S01]  /*8800*/  MUFU.EX2 R0, R98 ;  /* 0x0000006200007308 */ /* 0x0006a20000000800 */
[----:B------:R-:W-:Y:S01]  /*8810*/  FMUL.FTZ R33, R33, R5 ;  /* 0x0000000521217220 */ /* 0x000fe20000410000 */
[C---:B------:R-:W-:Y:S01]  /*8820*/  FADD.FTZ R142, R8.reuse, R111 ;  /* 0x0000006f088e7221 */ /* 0x040fe20000010000 */
[----:B------:R-:W-:Y:S01]  /*8830*/  F2FP.F16.F32.PACK_AB R8, R8, R7 ;  /* 0x000000070808723e */ /* 0x000fe200000000ff */
[----:B------:R-:W-:Y:S01]  /*8840*/  FADD.FTZ R7, R136, R99 ;  /* 0x0000006388077221 */ /* 0x000fe20000010000 */
[----:B------:R-:W-:Y:S01]  /*8850*/  FFMA.FTZ R99, R102, R74, -R133 ;  /* 0x0000004a66637223 */ /* 0x000fe20000010885 */
[----:B------:R-:W-:Y:S01]  /*8860*/  FADD.FTZ R111, R11, R142 ;  /* 0x0000008e0b6f7221 */ /* 0x000fe20000010000 */
[C---:B------:R-:W-:Y:S01]  /*8870*/  F2FP.F16.F32.PACK_AB R11, R14.reuse, R136 ;  /* 0x000000880e0b723e */ /* 0x040fe200000000ff */
[----:B------:R-:W-:Y:S01]  /*8880*/  MUFU.EX2 R89, R89 ;  /* 0x0000005900597308 */ /* 0x000fe20000000800 */
[----:B---3--:R-:W-:Y:S01]  /*8890*/  FADD.FTZ R98, R14, R7 ;  /* 0x000000070e627221 */ /* 0x008fe20000010000 */
[----:B------:R-:W-:Y:S01]  /*88a0*/  FADD.FTZ R111, R134, R111 ;  /* 0x0000006f866f7221 */ /* 0x000fe20000010000 */
[-CC-:B------:R-:W-:Y:S01]  /*88b0*/  FFMA.FTZ R7, R90, R74.reuse, -R133.reuse ;  /* 0x0000004a5a077223 */ /* 0x180fe20000010885 */
[-C--:B------:R-:W-:Y:S01]  /*88c0*/  FFMA.FTZ R14, R91, R74.reuse, -R133 ;  /* 0x0000004a5b0e7223 */ /* 0x080fe20000010885 */
[----:B------:R-:W-:Y:S01]  /*88d0*/  FADD.FTZ R98, R13, R98 ;  /* 0x000000620d627221 */ /* 0x000fe20000010000 */
[----:B------:R-:W-:Y:S01]  /*88e0*/  FADD.FTZ R90, R12, R111 ;  /* 0x0000006f0c5a7221 */ /* 0x000fe20000010000 */
[-CC-:B------:R-:W-:Y:S01]  /*88f0*/  FFMA.FTZ R91, R94, R74.reuse, -R133.reuse ;  /* 0x0000004a5e5b7223 */ /* 0x180fe20000010885 */
[----:B------:R-:W-:Y:S01]  /*8900*/  FFMA.FTZ R94, R82, R74, -R133 ;  /* 0x0000004a525e7223 */ /* 0x000fe20000010885 */
[----:B-1----:R-:W-:Y:S01]  /*8910*/  FADD.FTZ R98, R137, R98 ;  /* 0x0000006289627221 */ /* 0x002fe20000010000 */
[C---:B------:R-:W-:Y:S01]  /*8920*/  FADD.FTZ R111, R15.reuse, R90 ;  /* 0x0000005a0f6f7221 */ /* 0x040fe20000010000 */
[----:B------:R-:W-:Y:S01]  /*8930*/  F2FP.F16.F32.PACK_AB R12, R15, R12 ;  /* 0x0000000c0f0c723e */ /* 0x000fe200000000ff */
[----:B------:R1:W-:Y:S01]  /*8940*/  MUFU.EX2 R90, R103 ;  /* 0x00000067005a7308 */ /* 0x0003e20000000800 */
[----:B------:R3:W-:Y:S01]  /*8950*/  STSM.16.M88.4 [R2+0x24300], R8 ;  /* 0x0243000802007844 */ /* 0x0007e20000000200 */
[----:B------:R-:W-:Y:S01]  /*8960*/  FADD.FTZ R102, R20, R111 ;  /* 0x0000006f14667221 */ /* 0x000fe20000010000 */
[----:B----4-:R-:W-:Y:S01]  /*8970*/  FADD.FTZ R111, R129, R98 ;  /* 0x00000062816f7221 */ /* 0x010fe20000010000 */
[----:B------:R-:W-:Y:S01]  /*8980*/  F2FP.F16.F32.PACK_AB R13, R137, R13 ;  /* 0x0000000d890d723e */ /* 0x000fe200000000ff */
[-C--:B------:R-:W-:Y:S01]  /*8990*/  FMUL.FTZ R36, R36, R5.reuse ;  /* 0x0000000524247220 */ /* 0x080fe20000410000 */
[----:B------:R-:W-:Y:S01]  /*89a0*/  FADD.FTZ R119, R23, R102 ;  /* 0x0000006617777221 */ /* 0x000fe20000010000 */
[----:B-----5:R-:W-:Y:S01]  /*89b0*/  FADD.FTZ R111, R130, R111 ;  /* 0x0000006f826f7221 */ /* 0x020fe20000010000 */
[----:B------:R-:W4:Y:S01]  /*89c0*/  MUFU.EX2 R99, R99 ;  /* 0x0000006300637308 */ /* 0x000f220000000800 */
[-C--:B------:R-:W-:Y:S01]  /*89d0*/  FMUL.FTZ R37, R37, R5.reuse ;  /* 0x0000000525257220 */ /* 0x080fe20000410000 */
[----:B------:R-:W-:Y:S01]  /*89e0*/  FADD.FTZ R82, R120, R119 ;  /* 0x0000007778527221 */ /* 0x000fe20000010000 */
[----:B------:R-:W-:Y:S01]  /*89f0*/  FADD.FTZ R111, R122, R111 ;  /* 0x0000006f7a6f7221 */ /* 0x000fe20000010000 */
[C---:B------:R-:W-:Y:S01]  /*8a00*/  F2FP.F16.F32.PACK_AB R120, R121.reuse, R120 ;  /* 0x000000787978723e */ /* 0x040fe200000000ff */
[-C--:B------:R-:W-:Y:S01]  /*8a10*/  FMUL.FTZ R40, R40, R5.reuse ;  /* 0x0000000528287220 */ /* 0x080fe20000410000 */
[----:B-1----:R-:W-:Y:S01]  /*8a20*/  FADD.FTZ R103, R121, R82 ;  /* 0x0000005279677221 */ /* 0x002fe20000010000 */
[C---:B------:R-:W-:Y:S01]  /*8a30*/  FADD.FTZ R98, R138.reuse, R111 ;  /* 0x0000006f8a627221 */ /* 0x040fe20000010000 */
[----:B------:R-:W1:Y:S01]  /*8a40*/  MUFU.EX2 R7, R7 ;  /* 0x0000000700077308 */ /* 0x000e620000000800 */
[----:B------:R-:W-:Y:S01]  /*8a50*/  F2FP.F16.F32.PACK_AB R121, R138, R122 ;  /* 0x0000007a8a79723e */ /* 0x000fe200000000ff */
[----:B------:R-:W-:Y:S01]  /*8a60*/  FADD.FTZ R102, R124, R103 ;  /* 0x000000677c667221 */ /* 0x000fe20000010000 */
[----:B------:R-:W-:Y:S01]  /*8a70*/  FADD.FTZ R103, R123, R98 ;  /* 0x000000627b677221 */ /* 0x000fe20000010000 */
[----:B------:R-:W-:Y:S01]  /*8a80*/  F2FP.F16.F32.PACK_AB R122, R125, R124 ;  /* 0x0000007c7d7a723e */ /* 0x000fe200000000ff */
[----:B------:R-:W-:Y:S01]  /*8a90*/  FMUL.FTZ R41, R41, R5 ;  /* 0x0000000529297220 */ /* 0x000fe20000410000 */
[----:B------:R-:W-:Y:S01]  /*8aa0*/  FADD.FTZ R111, R125, R102 ;  /* 0x000000667d6f7221 */ /* 0x000fe20000010000 */
[C---:B------:R-:W-:Y:S01]  /*8ab0*/  FADD.FTZ R103, R126.reuse, R103 ;  /* 0x000000677e677221 */ /* 0x040fe20000010000 */
[----:B------:R5:W1:Y:S01]  /*8ac0*/  MUFU.EX2 R82, R14 ;  /* 0x0000000e00527308 */ /* 0x000a620000000800 */
[----:B------:R-:W-:Y:S01]  /*8ad0*/  F2FP.F16.F32.PACK_AB R123, R126, R123 ;  /* 0x0000007b7e7b723e */ /* 0x000fe200000000ff */
[----:B------:R-:W-:Y:S01]  /*8ae0*/  FADD.FTZ R98, R112, R111 ;  /* 0x0000006f70627221 */ /* 0x000fe20000010000 */
[----:B------:R-:W-:Y:S01]  /*8af0*/  FADD.FTZ R103, R22, R103 ;  /* 0x0000006716677221 */ /* 0x000fe20000010000 */
[C---:B------:R-:W-:Y:S01]  /*8b00*/  F2FP.F16.F32.PACK_AB R112, R113.reuse, R112 ;  /* 0x000000707170723e */ /* 0x040fe200000000ff */
[----:B------:R-:W-:Y:S01]  /*8b10*/  FMUL.FTZ R44, R44, R5 ;  /* 0x000000052c2c7220 */ /* 0x000fe20000410000 */
[----:B------:R-:W-:Y:S01]  /*8b20*/  FADD.FTZ R15, R113, R98 ;  /* 0x00000062710f7221 */ /* 0x000fe20000010000 */
[----:B------:R-:W-:Y:S01]  /*8b30*/  FADD.FTZ R98, R114, R103 ;  /* 0x0000006772627221 */ /* 0x000fe20000010000 */
[----:B------:R-:W1:Y:S01]  /*8b40*/  MUFU.EX2 R92, R92 ;  /* 0x0000005c005c7308 */ /* 0x000e620000000800 */
[----:B-----5:R-:W-:Y:S01]  /*8b50*/  F2FP.F16.F32.PACK_AB R14, R23, R20 ;  /* 0x00000014170e723e */ /* 0x020fe200000000ff */
[----:B---3--:R-:W-:Y:S01]  /*8b60*/  FADD.FTZ R8, R116, R15 ;  /* 0x0000000f74087221 */ /* 0x008fe20000010000 */
[----:B------:R-:W-:Y:S01]  /*8b70*/  FADD.FTZ R9, R115, R98 ;  /* 0x0000006273097221 */ /* 0x000fe20000010000 */
[----:B------:R-:W-:Y:S01]  /*8b80*/  F2FP.F16.F32.PACK_AB R15, R130, R129 ;  /* 0x00000081820f723e */ /* 0x000fe200000000ff */
[-C--:B------:R-:W-:Y:S01]  /*8b90*/  FMUL.FTZ R45, R45, R5.reuse ;  /* 0x000000052d2d7220 */ /* 0x080fe20000410000 */
[----:B------:R-:W-:Y:S01]  /*8ba0*/  FADD.FTZ R11, R117, R8 ;  /* 0x00000008750b7221 */ /* 0x000fe20000010000 */
[----:B------:R-:W-:Y:S01]  /*8bb0*/  FADD.FTZ R8, R118, R9 ;  /* 0x0000000976087221 */ /* 0x000fe20000010000 */
[----:B------:R-:W3:Y:S01]  /*8bc0*/  MUFU.EX2 R91, R91 ;  /* 0x0000005b005b7308 */ /* 0x000ee20000000800 */
[----:B------:R5:W-:Y:S01]  /*8bd0*/  STSM.16.M88.4 [R2+0x25b00], R12 ;  /* 0x025b000c02007844 */ /* 0x000be20000000200 */
[----:B------:R-:W-:Y:S01]  /*8be0*/  FADD.FTZ R10, R104, R11 ;  /* 0x0000000b680a7221 */ /* 0x000fe20000010000 */
[----:B------:R-:W-:Y:S01]  /*8bf0*/  FADD.FTZ R9, R21, R8 ;  /* 0x0000000815097221 */ /* 0x000fe20000010000 */
[----:B------:R-:W-:Y:S01]  /*8c00*/  F2FP.F16.F32.PACK_AB R113, R114, R22 ;  /* 0x000000167271723e */ /* 0x000fe200000000ff */
[----:B------:R1:W-:Y:S01]  /*8c10*/  STSM.16.M88.4 [R2+0x27300], R120 ;  /* 0x0273007802007844 */ /* 0x0003e20000000200 */
[C---:B------:R-:W-:Y:S01]  /*8c20*/  FADD.FTZ R11, R105.reuse, R10 ;  /* 0x0000000a690b7221 */ /* 0x040fe20000010000 */
        /* <DEDUP_REMOVED lines=12> */
[----:B--2---:R-:W-:Y:S01]  /*8cf0*/  FADD.FTZ R9, R0, R9 ;  /* 0x0000000900097221 */ /* 0x004fe20000010000 */
[----:B------:R-:W-:Y:S01]  /*8d00*/  F2FP.F16.F32.PACK_AB R96, R97, R96 ;  /* 0x000000606160723e */ /* 0x000fe200000000ff */
[----:B------:R-:W-:Y:S01]  /*8d10*/  FMUL.FTZ R49, R49, R5 ;  /* 0x0000000531317220 */ /* 0x000fe20000410000 */
[----:B------:R-:W-:Y:S01]  /*8d20*/  FADD.FTZ R11, R97, R8 ;  /* 0x00000008610b7221 */ /* 0x000fe20000010000 */
[C---:B------:R-:W-:Y:S01]  /*8d30*/  FADD.FTZ R8, R4.reuse, R9 ;  /* 0x0000000904087221 */ /* 0x040fe20000010000 */
[----:B------:R-:W2:Y:S01]  /*8d40*/  MUFU.EX2 R80, R80 ;  /* 0x0000005000507308 */ /* 0x000ea20000000800 */
[----:B------:R-:W-:Y:S01]  /*8d50*/  F2FP.F16.F32.PACK_AB R97, R4, R0 ;  /* 0x000000000461723e */ /* 0x000fe200000000ff */
[----:B------:R-:W-:Y:S01]  /*8d60*/  FADD.FTZ R10, R100, R11 ;  /* 0x0000000b640a7221 */ /* 0x000fe20000010000 */
[----:B----4-:R-:W-:Y:S01]  /*8d70*/  FADD.FTZ R9, R99, R8 ;  /* 0x0000000863097221 */ /* 0x010fe20000010000 */
[----:B------:R-:W-:Y:S01]  /*8d80*/  F2FP.F16.F32.PACK_AB R105, R106, R21 ;  /* 0x000000156a69723e */ /* 0x000fe200000000ff */
[----:B------:R4:W-:Y:S01]  /*8d90*/  STSM.16.M88.4 [R2+0x28b00], R112 ;  /* 0x028b007002007844 */ /* 0x0009e20000000200 */
[----:B------:R-:W-:Y:S01]  /*8da0*/  FADD.FTZ R11, R101, R10 ;  /* 0x0000000a650b7221 */ /* 0x000fe20000010000 */
[----:B------:R-:W-:Y:S01]  /*8db0*/  FADD.FTZ R8, R90, R9 ;  /* 0x000000095a087221 */ /* 0x000fe20000010000 */
[----:B------:R-:W4:Y:S01]  /*8dc0*/  MUFU.EX2 R94, R94 ;  /* 0x0000005e005e7308 */ /* 0x000f220000000800 */
[----:B------:R-:W-:Y:S01]  /*8dd0*/  F2FP.F16.F32.PACK_AB R106, R109, R108 ;  /* 0x0000006c6d6a723e */ /* 0x000fe200000000ff */
[----:B------:R-:W-:Y:S01]  /*8de0*/  FADD.FTZ R10, R88, R11 ;  /* 0x0000000b580a7221 */ /* 0x000fe20000010000 */
[----:B-1----:R-:W-:Y:S01]  /*8df0*/  FADD.FTZ R9, R7, R8 ;  /* 0x0000000807097221 */ /* 0x002fe20000010000 */
[C---:B------:R-:W-:Y:S01]  /*8e00*/  F2FP.F16.F32.PACK_AB R88, R89.reuse, R88 ;  /* 0x000000585958723e */ /* 0x040fe200000000ff */
[----:B------:R-:W-:Y:S01]  /*8e10*/  FMUL.FTZ R52, R52, R5 ;  /* 0x0000000534347220 */ /* 0x000fe20000410000 */
[----:B------:R-:W-:Y:S01]  /*8e20*/  FADD.FTZ R11, R89, R10 ;  /* 0x0000000a590b7221 */ /* 0x000fe20000010000 */
[C---:B------:R-:W-:Y:S01]  /*8e30*/  FADD.FTZ R0, R82.reuse, R9 ;  /* 0x0000000952007221 */ /* 0x040fe20000010000 */
[----:B------:R-:W1:Y:S01]  /*8e40*/  MUFU.EX2 R81, R81 ;  /* 0x0000005100517308 */ /* 0x000e620000000800 */
[----:B------:R-:W-:Y:S01]  /*8e50*/  F2FP.F16.F32.PACK_AB R89, R82, R7 ;  /* 0x000000075259723e */ /* 0x000fe200000000ff */
[----:B------:R-:W-:Y:S01]  /*8e60*/  FADD.FTZ R4, R92, R11 ;  /* 0x0000000b5c047221 */ /* 0x000fe20000010000 */
[----:B---3--:R-:W-:Y:S01]  /*8e70*/  FADD.FTZ R9, R91, R0 ;  /* 0x000000005b097221 */ /* 0x008fe20000010000 */
[----:B------:R-:W-:Y:S01]  /*8e80*/  F2FP.F16.F32.PACK_AB R107, R110, R107 ;  /* 0x0000006b6e6b723e */ /* 0x000fe200000000ff */
[----:B------:R-:W-:Y:S01]  /*8e90*/  FMUL.FTZ R53, R53, R5 ;  /* 0x0000000535357220 */ /* 0x000fe20000410000 */
[----:B-----5:R-:W-:Y:S01]  /*8ea0*/  FADD.FTZ R11, R93, R4 ;  /* 0x000000045d0b7221 */ /* 0x020fe20000010000 */
[----:B------:R-:W-:Y:S01]  /*8eb0*/  FADD.FTZ R9, R20, R9 ;  /* 0x0000000914097221 */ /* 0x000fe20000010000 */
[----:B------:R-:W3:Y:S01]  /*8ec0*/  MUFU.EX2 R83, R83 ;  /* 0x0000005300537308 */ /* 0x000ee20000000800 */
[----:B------:R-:W-:Y:S01]  /*8ed0*/  F2FP.F16.F32.PACK_AB R98, R101, R100 ;  /* 0x000000646562723e */ /* 0x000fe200000000ff */
[----:B--2---:R-:W-:Y:S01]  /*8ee0*/  FADD.FTZ R0, R80, R11 ;  /* 0x0000000b50007221 */ /* 0x004fe20000010000 */
[----:B----4-:R-:W-:Y:S01]  /*8ef0*/  FADD.FTZ R4, R94, R9 ;  /* 0x000000095e047221 */ /* 0x010fe20000010000 */
[----:B------:R-:W-:Y:S01]  /*8f00*/  F2FP.F16.F32.PACK_AB R99, R90, R99 ;  /* 0x000000635a63723e */ /* 0x000fe200000000ff */
[----:B------:R2:W-:Y:S01]  /*8f10*/  STSM.16.M88.4 [R2+0x2a300], R104 ;  /* 0x02a3006802007844 */ /* 0x0005e20000000200 */
[----:B------:R-:W-:Y:S01]  /*8f20*/  F2FP.F16.F32.PACK_AB R90, R93, R92 ;  /* 0x0000005c5d5a723e */ /* 0x000fe200000000ff */
[----:B------:R-:W-:Y:S01]  /*8f30*/  FMUL.FTZ R56, R56, R5 ;  /* 0x0000000538387220 */ /* 0x000fe20000410000 */
[----:B------:R-:W4:Y:S01]  /*8f40*/  MUFU.EX2 R84, R84 ;  /* 0x0000005400547308 */ /* 0x000f220000000800 */
[C---:B-1----:R-:W-:Y:S01]  /*8f50*/  FADD.FTZ R9, R81.reuse, R0 ;  /* 0x0000000051097221 */ /* 0x042fe20000010000 */
[----:B------:R-:W-:Y:S01]  /*8f60*/  F2FP.F16.F32.PACK_AB R80, R81, R80 ;  /* 0x000000505150723e */ /* 0x000fe200000000ff */
[----:B------:R2:W-:Y:S01]  /*8f70*/  STSM.16.M88.4 [R2+0x2bb00], R96 ;  /* 0x02bb006002007844 */ /* 0x0005e20000000200 */
[----:B------:R-:W-:Y:S01]  /*8f80*/  F2FP.F16.F32.PACK_AB R91, R20, R91 ;  /* 0x0000005b145b723e */ /* 0x000fe200000000ff */
[-C--:B------:R-:W-:Y:S01]  /*8f90*/  FMUL.FTZ R57, R57, R5.reuse ;  /* 0x0000000539397220 */ /* 0x080fe20000410000 */
[-C--:B------:R-:W-:Y:S01]  /*8fa0*/  FMUL.FTZ R60, R60, R5.reuse ;  /* 0x000000053c3c7220 */ /* 0x080fe20000410000 */
[-C--:B------:R-:W-:Y:S01]  /*8fb0*/  FMUL.FTZ R61, R61, R5.reuse ;  /* 0x000000053d3d7220 */ /* 0x080fe20000410000 */
[----:B------:R-:W1:Y:S01]  /*8fc0*/  MUFU.EX2 R86, R86 ;  /* 0x0000005600567308 */ /* 0x000e620000000800 */
[C---:B---3--:R-:W-:Y:S01]  /*8fd0*/  FADD.FTZ R7, R83.reuse, R4 ;  /* 0x0000000453077221 */ /* 0x048fe20000010000 */
[----:B------:R-:W-:Y:S01]  /*8fe0*/  F2FP.F16.F32.PACK_AB R81, R83, R94 ;  /* 0x0000005e5351723e */ /* 0x000fe200000000ff */
[----:B------:R2:W-:Y:S01]  /*8ff0*/  STSM.16.M88.4 [R2+0x2d300], R88 ;  /* 0x02d3005802007844 */ /* 0x0005e20000000200 */
[-C--:B------:R-:W-:Y:S01]  /*9000*/  FMUL.FTZ R64, R64, R5.reuse ;  /* 0x0000000540407220 */ /* 0x080fe20000410000 */
[-C--:B------:R-:W-:Y:S01]  /*9010*/  FMUL.FTZ R65, R65, R5.reuse ;  /* 0x0000000541417220 */ /* 0x080fe20000410000 */
[-C--:B------:R-:W-:Y:S01]  /*9020*/  FMUL.FTZ R68, R68, R5.reuse ;  /* 0x0000000544447220 */ /* 0x080fe20000410000 */
[----:B------:R-:W-:Y:S01]  /*9030*/  FMUL.FTZ R69, R69, R5 ;  /* 0x0000000545457220 */ /* 0x000fe20000410000 */
[----:B------:R-:W3:Y:S01]  /*9040*/  MUFU.EX2 R85, R85 ;  /* 0x0000005500557308 */ /* 0x000ee20000000800 */
[----:B----4-:R-:W-:Y:S01]  /*9050*/  FADD.FTZ R0, R84, R9 ;  /* 0x0000000954007221 */ /* 0x010fe20000010000 */
[-C--:B------:R-:W-:Y:S01]  /*9060*/  FMUL.FTZ R26, R26, R77.reuse ;  /* 0x0000004d1a1a7220 */ /* 0x080fe20000410000 */
[-C--:B------:R-:W-:Y:S01]  /*9070*/  FMUL.FTZ R27, R27, R77.reuse ;  /* 0x0000004d1b1b7220 */ /* 0x080fe20000410000 */
[-C--:B------:R-:W-:Y:S01]  /*9080*/  FMUL.FTZ R30, R30, R77.reuse ;  /* 0x0000004d1e1e7220 */ /* 0x080fe20000410000 */
[-C--:B------:R-:W-:Y:S01]  /*9090*/  FMUL.FTZ R31, R31, R77.reuse ;  /* 0x0000004d1f1f7220 */ /* 0x080fe20000410000 */
[-C--:B------:R-:W-:Y:S01]  /*90a0*/  FMUL.FTZ R34, R34, R77.reuse ;  /* 0x0000004d22227220 */ /* 0x080fe20000410000 */
[-C--:B------:R-:W-:Y:S01]  /*90b0*/  FMUL.FTZ R35, R35, R77.reuse ;  /* 0x0000004d23237220 */ /* 0x080fe20000410000 */
[----:B------:R-:W4:Y:S01]  /*90c0*/  MUFU.EX2 R87, R87 ;  /* 0x0000005700577308 */ /* 0x000f220000000800 */
        /* <DEDUP_REMOVED lines=8> */
[C---:B---3--:R-:W-:Y:S01]  /*9150*/  FADD.FTZ R9, R85.reuse, R0 ;  /* 0x0000000055097221 */ /* 0x048fe20000010000 */
[----:B------:R-:W-:Y:S01]  /*9160*/  F2FP.F16.F32.PACK_AB R82, R85, R84 ;  /* 0x000000545552723e */ /* 0x000fe200000000ff */
[-C--:B------:R-:W-:Y:S01]  /*9170*/  FMUL.FTZ R50, R50, R77.reuse ;  /* 0x0000004d32327220 */ /* 0x080fe20000410000 */
[-C--:B------:R-:W-:Y:S01]  /*9180*/  FMUL.FTZ R51, R51, R77.reuse ;  /* 0x0000004d33337220 */ /* 0x080fe20000410000 */
[-C--:B------:R-:W-:Y:S01]  /*9190*/  FMUL.FTZ R54, R54, R77.reuse ;  /* 0x0000004d36367220 */ /* 0x080fe20000410000 */
[-C--:B------:R-:W-:Y:S01]  /*91a0*/  FMUL.FTZ R55, R55, R77.reuse ;  /* 0x0000004d37377220 */ /* 0x080fe20000410000 */
[-C--:B------:R-:W-:Y:S01]  /*91b0*/  FMUL.FTZ R58, R58, R77.reuse ;  /* 0x0000004d3a3a7220 */ /* 0x080fe20000410000 */
[----:B------:R-:W3:Y:S01]  /*91c0*/  MUFU.EX2 R12, R131 ;  /* 0x00000083000c7308 */ /* 0x000ee20000000800 */
[C---:B----4-:R-:W-:Y:S01]  /*91d0*/  FADD.FTZ R7, R87.reuse, R7 ;  /* 0x0000000757077221 */ /* 0x050fe20000010000 */
[----:B------:R-:W-:Y:S01]  /*91e0*/  F2FP.F16.F32.PACK_AB R83, R87, R86 ;  /* 0x000000565753723e */ /* 0x000fe200000000ff */
[-C--:B------:R-:W-:Y:S01]  /*91f0*/  FMUL.FTZ R59, R59, R77.reuse ;  /* 0x0000004d3b3b7220 */ /* 0x080fe20000410000 */
[-C--:B------:R-:W-:Y:S01]  /*9200*/  FMUL.FTZ R62, R62, R77.reuse ;  /* 0x0000004d3e3e7220 */ /* 0x080fe20000410000 */
[-C--:B------:R-:W-:Y:S01]  /*9210*/  FMUL.FTZ R63, R63, R77.reuse ;  /* 0x0000004d3f3f7220 */ /* 0x080fe20000410000 */
[-C--:B------:R-:W-:Y:S01]  /*9220*/  FMUL.FTZ R66, R66, R77.reuse ;  /* 0x0000004d42427220 */ /* 0x080fe20000410000 */
[----:B------:R2:W-:Y:S01]  /*9230*/  STSM.16.M88.4 [R2+0x2eb00], R80 ;  /* 0x02eb005002007844 */ /* 0x0005e20000000200 */
[----:B------:R-:W4:Y:S01]  /*9240*/  MUFU.EX2 R128, R128 ;  /* 0x0000008000807308 */ /* 0x000f220000000800 */
[----:B-1----:R-:W-:Y:S01]  /*9250*/  FADD.FTZ R9, R72, R9 ;  /* 0x0000000948097221 */ /* 0x002fe20000010000 */
[-C--:B------:R-:W-:Y:S01]  /*9260*/  FMUL.FTZ R67, R67, R77.reuse ;  /* 0x0000004d43437220 */ /* 0x080fe20000410000 */
[-C--:B------:R-:W-:Y:S01]  /*9270*/  FMUL.FTZ R70, R70, R77.reuse ;  /* 0x0000004d46467220 */ /* 0x080fe20000410000 */
[----:B------:R-:W-:Y:S01]  /*9280*/  FMUL.FTZ R71, R71, R77 ;  /* 0x0000004d47477220 */ /* 0x000fe20000410000 */
[----:B------:R-:W-:-:S03]  /*9290*/  MOV R5, R75 ;  /* 0x0000004b00057202 */ /* 0x000fc60000000f00 */
[----:B------:R-:W1:Y:S01]  /*92a0*/  MUFU.EX2 R129, R132 ;  /* 0x0000008400817308 */ /* 0x000e620000000800 */
[----:B---3--:R-:W-:-:S07]  /*92b0*/  FADD.FTZ R7, R12, R7 ;  /* 0x000000070c077221 */ /* 0x008fce0000010000 */
[----:B------:R-:W3:Y:S01]  /*92c0*/  MUFU.EX2 R76, R76 ;  /* 0x0000004c004c7308 */ /* 0x000ee20000000800 */
[C---:B----4-:R-:W-:Y:S01]  /*92d0*/  FADD.FTZ R9, R128.reuse, R9 ;  /* 0x0000000980097221 */ /* 0x050fe20000010000 */
[----:B------:R-:W-:-:S06]  /*92e0*/  F2FP.F16.F32.PACK_AB R128, R128, R72 ;  /* 0x000000488080723e */ /* 0x000fcc00000000ff */
[----:B------:R-:W4:Y:S01]  /*92f0*/  MUFU.EX2 R78, R78 ;  /* 0x0000004e004e7308 */ /* 0x000f220000000800 */
[C---:B-1----:R-:W-:Y:S01]  /*9300*/  FADD.FTZ R7, R129.reuse, R7 ;  /* 0x0000000781077221 */ /* 0x042fe20000010000 */
[----:B------:R-:W-:-:S06]  /*9310*/  F2FP.F16.F32.PACK_AB R129, R129, R12 ;  /* 0x0000000c8181723e */ /* 0x000fcc00000000ff */
[----:B------:R-:W1:Y:S01]  /*9320*/  MUFU.EX2 R79, R79 ;  /* 0x0000004f004f7308 */ /* 0x000e620000000800 */
[----:B---3--:R-:W-:Y:S01]  /*9330*/  F2FP.F16.F32.PACK_AB R130, R6, R76 ;  /* 0x0000004c0682723e */ /* 0x008fe200000000ff */
[----:B------:R-:W-:-:S04]  /*9340*/  FADD.FTZ R9, R76, R9 ;  /* 0x000000094c097221 */ /* 0x000fc80000010000 */
[----:B------:R-:W-:Y:S01]  /*9350*/  FADD.FTZ R0, R6, R9 ;  /* 0x0000000906007221 */ /* 0x000fe20000010000 */
[----:B------:R-:W-:Y:S02]  /*9360*/  IMAD.MOV.U32 R6, RZ, RZ, R73 ;  /* 0x000000ffff067224 */ /* 0x000fe400078e0049 */
[----:B----4-:R-:W-:Y:S01]  /*9370*/  FADD.FTZ R7, R78, R7 ;  /* 0x000000074e077221 */ /* 0x010fe20000010000 */
[----:B-1----:R-:W-:-:S03]  /*9380*/  F2FP.F16.F32.PACK_AB R131, R79, R78 ;  /* 0x0000004e4f83723e */ /* 0x002fc600000000ff */
[----:B------:R-:W-:Y:S02]  /*9390*/  FADD.FTZ R4, R79, R7 ;  /* 0x000000074f047221 */ /* 0x000fe40000010000 */
[----:B------:R2:W-:Y:S01]  /*93a0*/  STSM.16.M88.4 [R2+0x30300], R128 ;  /* 0x0303008002007844 */ /* 0x0005e20000000200 */
[----:B------:R-:W-:Y:S01]  /*93b0*/  @!PT LDS RZ, [RZ] ;  /* 0x00000000fffff984 */ /* 0x000fe20000000800 */
[----:B------:R-:W-:Y:S01]  /*93c0*/  @!PT LDS RZ, [RZ] ;  /* 0x00000000fffff984 */ /* 0x000fe20000000800 */
[----:B------:R-:W-:Y:S01]  /*93d0*/  @!PT LDS RZ, [RZ] ;  /* 0x00000000fffff984 */ /* 0x000fe20000000800 */
[----:B------:R-:W-:Y:S01]  /*93e0*/  @!PT LDS RZ, [RZ] ;  /* 0x00000000fffff984 */ /* 0x000fe20000000800 */
[----:B------:R1:W-:Y:S06]  /*93f0*/  MEMBAR.ALL.CTA ;  /* 0x0000000000007992 */ /* 0x0003ec0000008000 */
[----:B-1----:R-:W1:Y:S02]  /*9400*/  FENCE.VIEW.ASYNC.S ;  /* 0x00000000000073c6 */ /* 0x002e640000000000 */
[----:B-1----:R-:W-:Y:S01]  /*9410*/  NOP ;  /* 0x0000000000007918 */ /* 0x002fe20000000000 */
[----:B------:R-:W-:Y:S05]  /*9420*/  @P2 BRA `(.L_x_8279) ;  /* 0xffffffbc00fc2947 */ /* 0x000fea000383ffff */
.L_x_8270:
[----:B------:R-:W-:Y:S06]  /*9430*/  BAR.ARV 0x8, 0x1a0 ;  /* 0x0206800000007b1d */ /* 0x000fec0000002000 */
[----:B------:R-:W-:Y:S05]  /*9440*/  @!P0 BRA `(.L_x_8280) ;  /* 0x0000000000048947 */ /* 0x000fea0003800000 */
[----:B------:R-:W-:Y:S01]  /*9450*/  BPT.TRAP 0x1 ;  /* 0x000000040000795c */ /* 0x000fe20000300000 */
.L_x_8280:
[----:B------:R-:W-:Y:S01]  /*9460*/  ULEA UR12, UR38, UR39, 0x3 ;  /* 0x00000027260c7291 */ /* 0x000fe2000f8e183f */
[----:B------:R-:W-:-:S05]  /*9470*/  IMAD.U32 R3, RZ, RZ, UR60 ;  /* 0x0000003cff037e24 */ /* 0x000fca000f8e00ff */
[----:B------:R-:W-:-:S04]  /*9480*/  SHF.L.U32 R3, R3, 0x1f, RZ ;  /* 0x0000001f03037819 */ /* 0x000fc800000006ff */
[----:B------:R3:W4:Y:S01]  /*9490*/  SYNCS.PHASECHK.TRANS64.TRYWAIT P2, [UR12+0x31c50], R3 ;  /* 0x031c5003ff0075a7 */ /* 0x000722000804014c */
[----:B------:R-:W-:Y:S05]  /*94a0*/  @!P0 BRA `(.L_x_8281) ;  /* 0x0000000000048947 */ /* 0x000fea0003800000 */
[----:B------:R-:W-:Y:S01]  /*94b0*/  BPT.TRAP 0x1 ;  /* 0x000000040000795c */ /* 0x000fe20000300000 */
.L_x_8281:
[----:B----4-:R-:W-:Y:S05]  /*94c0*/  @P2 BRA `(.L_x_8282) ;  /* 0x0000000000082947 */ /* 0x010fea0003800000 */
[----:B------:R-:W4:Y:S02]  /*94d0*/  SYNCS.PHASECHK.TRANS64.TRYWAIT P0, [UR12+0x31c50], R3 ;  /* 0x031c5003ff0075a7 */ /* 0x000f24000800014c */
[----:B----4-:R-:W-:Y:S05]  /*94e0*/  @!P0 BRA `(.L_x_8283) ;  /* 0x0000004000788947 */ /* 0x010fea0003800000 */
.L_x_8282:
[----:B------:R-:W-:Y:S01]  /*94f0*/  UIADD3 UR4, UR39, 0x200, URZ ;  /* 0x0000020027047890 */ /* 0x000fe2000fffe03f */
[----:B------:R-:W-:Y:S01]  /*9500*/  R2UR UR5, R18 ;  /* 0x00000000120572ca */ /* 0x000fe200000e0000 */
[----:B------:R-:W-:Y:S01]  /*9510*/  WARPGROUP.ARRIVE ;  /* 0x00000000000079c5 */ /* 0x000fe20000000000 */
[----:B------:R-:W-:Y:S01]  /*9520*/  UMOV UR7, 0x80000020 ;  /* 0x8000002000077882 */ /* 0x000fe20000000000 */
[----:B------:R-:W-:Y:S01]  /*9530*/  USHF.R.U32.HI UR4, URZ, 0x4, UR4 ;  /* 0x000000043f047899 */ /* 0x000fe20008011604 */
[----:B---34-:R-:W3:Y:S01]  /*9540*/  SHFL.BFLY PT, R3, R0, 0x2, 0x1f ;  /* 0x0c401f0000037f89 */ /* 0x018ee200000e0000 */
[----:B------:R-:W-:Y:S01]  /*9550*/  UMOV UR9, 0xc0000010 ;  /* 0xc000001000097882 */ /* 0x000fe20000000000 */
[----:B------:R-:W-:Y:S01]  /*9560*/  UMOV UR11, 0x80000020 ;  /* 0x80000020000b7882 */ /* 0x000fe20000000000 */
[----:B------:R-:W-:Y:S01]  /*9570*/  ULOP3.LUT UR4, UR4, 0x3fff, URZ, 0xc0, !UPT ;  /* 0x00003fff04047892 */ /* 0x000fe2000f8ec03f */
[----:B------:R-:W4:Y:S01]  /*9580*/  SHFL.BFLY PT, R5, R4, 0x2, 0x1f ;  /* 0x0c401f0004057f89 */ /* 0x000f2200000e0000 */
[C---:B------:R-:W-:Y:S01]  /*9590*/  IADD3 R13, P6, R16.reuse, 0x20, RZ ;  /* 0x00000020100d7810 */ /* 0x040fe20007fde0ff */
[----:B------:R-:W-:Y:S01]  /*95a0*/  UIADD3 UR35, -UR36, URZ, URZ ;  /* 0x0000003f24237290 */ /* 0x000fe2000fffe13f */
[C---:B------:R-:W-:Y:S01]  /*95b0*/  IADD3 R9, P4, R16.reuse, 0x3020, RZ ;  /* 0x0000302010097810 */ /* 0x040fe20007f9e0ff */
[----:B------:R-:W-:Y:S01]  /*95c0*/  ULOP3.LUT UR6, UR4, 0x2400000, URZ, 0xfc, !UPT ;  /* 0x0240000004067892 */ /* 0x000fe2000f8efc3f */
[----:B------:R-:W-:Y:S01]  /*95d0*/  LOP3.LUT R12, R13, 0x180, RZ, 0xc0, !PT ;  /* 0x000001800d0c7812 */ /* 0x000fe200078ec0ff */
[----:B------:R-:W-:Y:S01]  /*95e0*/  ULOP3.LUT UR4, UR5, 0x10000, URZ, 0xfc, !UPT ;  /* 0x0001000005047892 */ /* 0x000fe2000f8efc3f */
[----:B------:R-:W-:Y:S01]  /*95f0*/  LOP3.LUT R23, R16, 0x180, RZ, 0xc0, !PT ;  /* 0x0000018010177812 */ /* 0x000fe200078ec0ff */
[----:B------:R-:W-:Y:S01]  /*9600*/  UIMAD UR6, UR38, 0x6c0, UR6 ;  /* 0x000006c0260678a4 */ /* 0x000fe2000f8e0206 */
[----:B------:R-:W-:Y:S01]  /*9610*/  LOP3.LUT R8, R9, 0x180, RZ, 0xc0, !PT ;  /* 0x0000018009087812 */ /* 0x000fe200078ec0ff */
[----:B------:R-:W-:Y:S01]  /*9620*/  UMOV UR5, 0xc0000010 ;  /* 0xc000001000057882 */ /* 0x000fe20000000000 */
[----:B------:R-:W-:Y:S01]  /*9630*/  UIADD3 UR8, UR4, 0x180, URZ ;  /* 0x0000018004087890 */ /* 0x000fe2000fffe03f */
[----:B------:R-:W-:Y:S01]  /*9640*/  SHF.R.U64 R12, R12, 0x3, RZ ;  /* 0x000000030c0c7819 */ /* 0x000fe200000012ff */
[----:B------:R-:W-:Y:S01]  /*9650*/  UIADD3 UR10, UR6, 0x40, URZ ;  /* 0x00000040060a7890 */ /* 0x000fe2000fffe03f */
[----:B------:R-:W-:Y:S01]  /*9660*/  SHF.R.U64 R23, R23, 0x3, RZ ;  /* 0x0000000317177819 */ /* 0x000fe200000012ff */
[----:B------:R-:W-:Y:S01]  /*9670*/  IMAD.MOV.U32 R20, RZ, RZ, -0x800000 ;  /* 0xff800000ff147424 */ /* 0x000fe200078e00ff */
[----:B------:R-:W-:Y:S01]  /*9680*/  SHF.R.U64 R8, R8, 0x3, RZ ;  /* 0x0000000308087819 */ /* 0x000fe200000012ff */
[----:B------:R-:W-:Y:S01]  /*9690*/  HGMMA.64x96x16.F32 R24, gdesc[UR4].tnspB, R24, gsb0 ;  /* 0x41600000041879f0 */ /* 0x000fe20008000818 */
[----:B------:R-:W-:Y:S01]  /*96a0*/  UMOV UR5, 0xc0000010 ;  /* 0xc000001000057882 */ /* 0x000fe20000000000 */
[----:B------:R-:W-:Y:S01]  /*96b0*/  UMOV UR7, 0x80000020 ;  /* 0x8000002000077882 */ /* 0x000fe20000000000 */
[----:B---3--:R-:W-:Y:S01]  /*96c0*/  FADD.FTZ R3, R3, R0 ;  /* 0x0000000003037221 */ /* 0x008fe20000010000 */
[----:B------:R-:W-:Y:S01]  /*96d0*/  LOP3.LUT R12, R12, R13, RZ, 0x3c, !PT ;  /* 0x0000000d0c0c7212 */ /* 0x000fe200078e3cff */
[----:B------:R-:W-:Y:S01]  /*96e0*/  IMAD.X R13, RZ, RZ, R17, P6 ;  /* 0x000000ffff0d7224 */ /* 0x000fe200030e0611 */
[----:B------:R-:W-:Y:S01]  /*96f0*/  LOP3.LUT R22, R23, R16, RZ, 0x3c, !PT ;  /* 0x0000001017167212 */ /* 0x000fe200078e3cff */
[----:B----4-:R-:W-:Y:S01]  /*9700*/  FADD.FTZ R5, R5, R4 ;  /* 0x0000000405057221 */ /* 0x010fe20000010000 */
[----:B------:R-:W3:Y:S01]  /*9710*/  SHFL.BFLY PT, R6, R3, 0x1, 0x1f ;  /* 0x0c201f0003067f89 */ /* 0x000ee200000e0000 */
[----:B------:R-:W-:-:S02]  /*9720*/  MOV R23, R17 ;  /* 0x0000001100177202 */ /* 0x000fc40000000f00 */
[----:B------:R-:W-:Y:S01]  /*9730*/  LOP3.LUT R8, R8, R9, RZ, 0x3c, !PT ;  /* 0x0000000908087212 */ /* 0x000fe200078e3cff */
[----:B------:R-:W4:Y:S01]  /*9740*/  SHFL.BFLY PT, R0, R5, 0x1, 0x1f ;  /* 0x0c201f0005007f89 */ /* 0x000f2200000e0000 */
[----:B------:R-:W-:Y:S01]  /*9750*/  IMAD.X R9, RZ, RZ, R17, P4 ;  /* 0x000000ffff097224 */ /* 0x000fe200020e0611 */
[----:B------:R-:W-:Y:S02]  /*9760*/  MOV R22, R22 ;  /* 0x0000001600167202 */ /* 0x000fe40000000f00 */
[----:B------:R-:W-:Y:S01]  /*9770*/  MOV R23, R12 ;  /* 0x0000000c00177202 */ /* 0x000fe20000000f00 */
[----:B------:R-:W-:Y:S01]  /*9780*/  IMAD.MOV.U32 R12, RZ, RZ, RZ ;  /* 0x000000ffff0c7224 */ /* 0x000fe200078e00ff */
[----:B------:R-:W-:Y:S02]  /*9790*/  IADD3 R7, P3, R16, 0x6000, RZ ;  /* 0x0000600010077810 */ /* 0x000fe40007f7e0ff */
[----:B------:R-:W-:Y:S02]  /*97a0*/  R2UR UR14, R148 ;  /* 0x00000000940e72ca */ /* 0x000fe400000e0000 */
[----:B------:R-:W-:-:S02]  /*97b0*/  IADD3 R11, P5, R16, 0x3000, RZ ;  /* 0x00003000100b7810 */ /* 0x000fc40007fbe0ff */
[----:B------:R-:W-:Y:S02]  /*97c0*/  R2UR UR13, R147 ;  /* 0x00000000930d72ca */ /* 0x000fe400000e0000 */
[----:B------:R-:W-:Y:S02]  /*97d0*/  LOP3.LUT R10, R11, 0x180, RZ, 0xc0, !PT ;  /* 0x000001800b0a7812 */ /* 0x000fe400078ec0ff */
[----:B------:R-:W-:Y:S02]  /*97e0*/  MOV R18, 0xff800000 ;  /* 0xff80000000127802 */ /* 0x000fe40000000f00 */
[----:B------:R-:W-:Y:S01]  /*97f0*/  SHF.R.U64 R10, R10, 0x3, RZ ;  /* 0x000000030a0a7819 */ /* 0x000fe200000012ff */
[----:B---3--:R-:W-:Y:S01]  /*9800*/  FADD.FTZ R14, R3, R6 ;  /* 0x00000006030e7221 */ /* 0x008fe20000010000 */
[----:B------:R-:W-:Y:S01]  /*9810*/  LOP3.LUT R6, R7, 0x180, RZ, 0xc0, !PT ;  /* 0x0000018007067812 */ /* 0x000fe200078ec0ff */
[----:B------:R-:W-:Y:S01]  /*9820*/  UIADD3 UR34, -UR14, URZ, URZ ;  /* 0x0000003f0e227290 */ /* 0x000fe2000fffe13f */
[----:B------:R-:W-:Y:S01]  /*9830*/  IADD3 R3, P0, R16, 0x6020, RZ ;  /* 0x0000602010037810 */ /* 0x000fe20007f1e0ff */
[----:B----4-:R-:W-:Y:S01]  /*9840*/  FADD.FTZ R13, R5, R0 ;  /* 0x00000000050d7221 */ /* 0x010fe20000010000 */
[----:B------:R-:W-:-:S02]  /*9850*/  FSETP.NE.FTZ.AND P2, PT, R14, RZ, PT ;  /* 0x000000ff0e00720b */ /* 0x000fc40003f55000 */
[----:B------:R-:W-:Y:S01]  /*9860*/  MOV R0, R8 ;  /* 0x0000000800007202 */ /* 0x000fe20000000f00 */
[----:B------:R-:W-:Y:S01]  /*9870*/  IMAD.MOV.U32 R9, RZ, RZ, RZ ;  /* 0x000000ffff097224 */ /* 0x000fe200078e00ff */
[----:B------:R-:W-:Y:S02]  /*9880*/  SHF.R.U64 R6, R6, 0x3, RZ ;  /* 0x0000000306067819 */ /* 0x000fe400000012ff */
[----:B------:R-:W-:Y:S02]  /*9890*/  LOP3.LUT R4, R3, 0x180, RZ, 0xc0, !PT ;  /* 0x0000018003047812 */ /* 0x000fe400078ec0ff */
[----:B------:R-:W-:Y:S01]  /*98a0*/  LOP3.LUT R6, R6, R7, RZ, 0x3c, !PT ;  /* 0x0000000706067212 */ /* 0x000fe200078e3cff */
[--C-:B------:R-:W-:Y:S01]  /*98b0*/  IMAD.X R7, RZ, RZ, R17.reuse, P3 ;  /* 0x000000ffff077224 */ /* 0x100fe200018e0611 */
[----:B------:R-:W-:Y:S02]  /*98c0*/  FSETP.NE.FTZ.AND P4, PT, R13, RZ, PT ;  /* 0x000000ff0d00720b */ /* 0x000fe40003f95000 */
[----:B------:R-:W-:Y:S01]  /*98d0*/  SHF.R.U64 R4, R4, 0x3, RZ ;  /* 0x0000000304047819 */ /* 0x000fe200000012ff */
[----:B------:R-:W3:Y:S01]  /*98e0*/  @P2 MUFU.LG2 R8, R14 ;  /* 0x0000000e00082308 */ /* 0x000ee20000000c00 */
[----:B------:R-:W-:Y:S01]  /*98f0*/  LOP3.LUT R10, R10, R11, RZ, 0x3c, !PT ;  /* 0x0000000b0a0a7212 */ /* 0x000fe200078e3cff */
[----:B------:R-:W-:Y:S01]  /*9900*/  IMAD.X R11, RZ, RZ, R17, P5 ;  /* 0x000000ffff0b7224 */ /* 0x000fe200028e0611 */
[----:B------:R-:W-:-:S02]  /*9910*/  LOP3.LUT R4, R4, R3, RZ, 0x3c, !PT ;  /* 0x0000000304047212 */ /* 0x000fc400078e3cff */
[----:B------:R-:W-:Y:S01]  /*9920*/  MOV R3, R6 ;  /* 0x0000000600037202 */ /* 0x000fe20000000f00 */
[----:B------:R-:W-:Y:S01]  /*9930*/  @P2 FMUL.FTZ R6, R74, 0.69314718246459960938 ;  /* 0x3f3172184a062820 */ /* 0x000fe20000410000 */
[----:B------:R-:W-:Y:S01]  /*9940*/  MOV R72, R10 ;  /* 0x0000000a00487202 */ /* 0x000fe20000000f00 */
[----:B------:R-:W-:Y:S01]  /*9950*/  @P2 MUFU.RCP R12, R14 ;  /* 0x0000000e000c2308 */ /* 0x000fe20000001000 */
[----:B------:R-:W-:Y:S01]  /*9960*/  IMAD.U32 R11, RZ, RZ, UR12 ;  /* 0x0000000cff0b7e24 */ /* 0x000fe2000f8e00ff */
[----:B------:R-:W-:Y:S02]  /*9970*/  IADD3.X R5, RZ, R17, RZ, P0, !PT ;  /* 0x00000011ff057210 */ /* 0x000fe400007fe4ff */
[----:B------:R-:W-:Y:S01]  /*9980*/  LOP3.LUT P0, RZ, R146, 0x3, RZ, 0xc0, !PT ;  /* 0x0000000392ff7812 */ /* 0x000fe2000780c0ff */
[----:B------:R-:W-:Y:S01]  /*9990*/  @!P1 VIADD R11, R11, 0x31c60 ;  /* 0x00031c600b0b9836 */ /* 0x000fe20000000000 */
[----:B------:R-:W-:Y:S02]  /*99a0*/  MOV R21, R4 ;  /* 0x0000000400157202 */ /* 0x000fe40000000f00 */
[----:B------:R-:W4:Y:S01]  /*99b0*/  @P4 MUFU.LG2 R10, R13 ;  /* 0x0000000d000a4308 */ /* 0x000f220000000c00 */
[----:B---3--:R-:W-:Y:S01]  /*99c0*/  @P2 FMUL.FTZ R7, R8, 0.69314718246459960938 ;  /* 0x3f31721808072820 */ /* 0x008fe20000410000 */
[----:B------:R-:W-:-:S03]  /*99d0*/  @!P1 PRMT R11, RZ, 0x654, R11 ;  /* 0x00000654ff0b9816 */ /* 0x000fc6000000000b */
[----:B------:R-:W-:Y:S02]  /*99e0*/  @P2 FFMA.FTZ R20, R6, R75, R7 ;  /* 0x0000004b06142223 */ /* 0x000fe40000010007 */
[----:B------:R-:W3:Y:S01]  /*99f0*/  LDC.64 R6, c[0x0][0xb78] ;  /* 0x0002de00ff067b82 */ /* 0x000ee20000000a00 */
[----:B------:R5:W1:Y:S02]  /*9a00*/  @P4 MUFU.RCP R9, R13 ;  /* 0x0000000d00094308 */ /* 0x000a640000001000 */
[----:B-----5:R-:W-:Y:S01]  /*9a10*/  @P4 FMUL.FTZ R13, R74, 0.69314718246459960938 ;  /* 0x3f3172184a0d4820 */ /* 0x020fe20000410000 */
[----:B----4-:R-:W-:-:S04]  /*9a20*/  @P4 FMUL.FTZ R10, R10, 0.69314718246459960938 ;  /* 0x3f3172180a0a4820 */ /* 0x010fc80000410000 */
[----:B------:R-:W-:Y:S01]  /*9a30*/  @P4 FFMA.FTZ R18, R13, R73, R10 ;  /* 0x000000490d124223 */ /* 0x000fe2000001000a */
[----:B------:R-:W-:Y:S02]  /*9a40*/  WARPGROUP.DEPBAR.LE gsb0, 0x0 ;  /* 0x00008000000079c5 */ /* 0x000fe40000010000 */
[----:B------:R-:W-:-:S06]  /*9a50*/  WARPGROUP.ARRIVE ;  /* 0x00000000000079c5 */ /* 0x000fcc0000000000 */
[----:B------:R-:W-:Y:S01]  /*9a60*/  HGMMA.64x96x16.F32 R24, gdesc[UR8].tnspB, R24, gsb0 ;  /* 0x41600000081879f0 */ /* 0x000fe20008000818 */
[----:B------:R-:W-:Y:S02]  /*9a70*/  UIADD3 UR8, UR4, 0x300, URZ ;  /* 0x0000030004087890 */ /* 0x000fe4000fffe03f */
[----:B------:R-:W-:Y:S01]  /*9a80*/  UIADD3 UR10, UR6, 0x80, URZ ;  /* 0x00000080060a7890 */ /* 0x000fe2000fffe03f */
[----:B------:R-:W-:Y:S01]  /*9a90*/  UMOV UR9, 0xc0000010 ;  /* 0xc000001000097882 */ /* 0x000fe20000000000 */
[----:B------:R-:W-:Y:S01]  /*9aa0*/  UMOV UR11, 0x80000020 ;  /* 0x80000020000b7882 */ /* 0x000fe20000000000 */
        /* <DEDUP_REMOVED lines=35> */
[----:B------:R-:W-:Y:S02]  /*9ce0*/  UIADD3 UR4, UR4, 0xc00, URZ ;  /* 0x00000c0004047890 */ /* 0x000fe4000fffe03f */
[----:B------:R-:W-:Y:S01]  /*9cf0*/  UIADD3 UR6, UR6, 0x200, URZ ;  /* 0x0000020006067890 */ /* 0x000fe2000fffe03f */
[----:B------:R-:W-:Y:S02]  /*9d00*/  WARPGROUP.DEPBAR.LE gsb0, 0x0 ;  /* 0x00008000000079c5 */ /* 0x000fe40000010000 */
[----:B------:R-:W-:-:S06]  /*9d10*/  WARPGROUP.ARRIVE ;  /* 0x00000000000079c5 */ /* 0x000fcc0000000000 */
[----:B------:R-:W-:Y:S01]  /*9d20*/  HGMMA.64x96x16.F32 R24, gdesc[UR8].tnspB, R24, gsb0 ;  /* 0x41600000081879f0 */ /* 0x000fe20008000818 */
[----:B------:R-:W-:Y:S01]  /*9d30*/  ULDC.64 UR8, c[0x0][0xb70] ;  /* 0x0002dc0000087ab9 */ /* 0x000fe20000000a00 */
[----:B------:R-:W-:Y:S01]  /*9d40*/  R2UR UR10, R144 ;  /* 0x00000000900a72ca */ /* 0x000fe200000e0000 */
[----:B------:R-:W-:Y:S02]  /*9d50*/  WARPGROUP.DEPBAR.LE gsb0, 0x0 ;  /* 0x00008000000079c5 */ /* 0x000fe40000010000 */
[----:B------:R-:W-:-:S06]  /*9d60*/  WARPGROUP.ARRIVE ;  /* 0x00000000000079c5 */ /* 0x000fcc0000000000 */
[----:B------:R-:W-:Y:S01]  /*9d70*/  HGMMA.64x96x16.F32 R24, gdesc[UR4].tnspB, R24, gsb0 ;  /* 0x41600000041879f0 */ /* 0x000fe20008000818 */
[----:B------:R-:W-:Y:S01]  /*9d80*/  ULDC UR4, c[0x0][0xdb4] ;  /* 0x00036d0000047ab9 */ /* 0x000fe20000000800 */
[----:B------:R-:W-:Y:S01]  /*9d90*/  ULDC UR5, c[0x0][0xda8] ;  /* 0x00036a0000057ab9 */ /* 0x000fe20000000800 */
[----:B------:R-:W-:Y:S02]  /*9da0*/  UIMAD UR35, UR4, UR35, UR14 ;  /* 0x00000023042372a4 */ /* 0x000fe4000f8e020e */
[----:B------:R-:W-:Y:S02]  /*9db0*/  UIMAD UR34, UR5, UR34, UR13 ;  /* 0x00000022052272a4 */ /* 0x000fe4000f8e020d */
[----:B------:R-:W-:Y:S02]  /*9dc0*/  USHF.R.S32.HI UR4, URZ, 0x1f, UR35 ;  /* 0x0000001f3f047899 */ /* 0x000fe40008011423 */
[----:B------:R-:W-:Y:S02]  /*9dd0*/  UIMAD UR34, UR34, 0xc0, URZ ;  /* 0x000000c0222278a4 */ /* 0x000fe4000f8e023f */
[----:B------:R-:W-:-:S02]  /*9de0*/  UIMAD UR6, UR4, UR8, URZ ;  /* 0x00000008040672a4 */ /* 0x000fc4000f8e023f */
[----:B------:R-:W-:Y:S02]  /*9df0*/  UIMAD.WIDE.U32 UR4, UR35, UR8, URZ ;  /* 0x00000008230472a5 */ /* 0x000fe4000f8e003f */
[----:B------:R-:W-:Y:S01]  /*9e00*/  UIMAD UR6, UR35, UR9, UR6 ;  /* 0x00000009230672a4 */ /* 0x000fe2000f8e0206 */
[----:B------:R-:W-:Y:S01]  /*9e10*/  VIADD R77, R151, UR34 ;  /* 0x00000022974d7c36 */ /* 0x000fe20008000000 */
[----:B------:R-:W-:Y:S01]  /*9e20*/  ULDC UR7, c[0x0][0xa88] ;  /* 0x0002a20000077ab9 */ /* 0x000fe20000000800 */
        /* <DEDUP_REMOVED lines=24> */
[-C--:B----4-:R-:W-:Y:S01]  /*9fb0*/  FMUL.FTZ R11, R24, R12.reuse ;  /* 0x0000000c180b7220 */ /* 0x090fe20000410000 */
[-C--:B------:R-:W-:Y:S01]  /*9fc0*/  FMUL.FTZ R48, R53, R12.reuse ;  /* 0x0000000c35307220 */ /* 0x080fe20000410000 */
[-C--:B------:R-:W-:Y:S01]  /*9fd0*/  FMUL.FTZ R49, R52, R12.reuse ;  /* 0x0000000c34317220 */ /* 0x080fe20000410000 */
[----:B------:R-:W-:Y:S01]  /*9fe0*/  FMUL.FTZ R27, R30, R9 ;  /* 0x000000091e1b7220 */ /* 0x000fe20000410000 */
[-C--:B------:R-:W-:Y:S01]  /*9ff0*/  FMUL.FTZ R52, R57, R12.reuse ;  /* 0x0000000c39347220 */ /* 0x080fe20000410000 */
[----:B------:R-:W-:Y:S01]  /*a000*/  FMUL.FTZ R53, R56, R12 ;  /* 0x0000000c38357220 */ /* 0x000fe20000410000 */
[----:B---3--:R-:W-:-:S02]  /*a010*/  IMAD R24, R6, UR4, RZ ;  /* 0x0000000406187c24 */ /* 0x008fc4000f8e02ff */
        /* <DEDUP_REMOVED lines=13> */
[----:B------:R-:W-:-:S02]  /*a0f0*/  IMAD R54, R7, UR36, R24 ;  /* 0x0000002407367c24 */ /* 0x000fc4000f8e0218 */
[-C--:B------:R-:W-:Y:S01]  /*a100*/  FMUL.FTZ R26, R35, R9.reuse ;  /* 0x00000009231a7220 */ /* 0x080fe20000410000 */
[----:B------:R-:W-:Y:S01]  /*a110*/  FMUL.FTZ R31, R34, R9 ;  /* 0x00000009221f7220 */ /* 0x000fe20000410000 */
[----:B------:R-:W-:-:S04]  /*a120*/  IMAD.WIDE.U32 R24, R6, UR36, R4 ;  /* 0x0000002406187c25 */ /* 0x000fc8000f8e0004 */
        /* <DEDUP_REMOVED lines=8> */
[----:B------:R-:W-:Y:S01]  /*a1b0*/  FMUL.FTZ R55, R58, R9 ;  /* 0x000000093a377220 */ /* 0x000fe20000410000 */
[----:B------:R-:W-:Y:S01]  /*a1c0*/  F2FP.F16.F32.PACK_AB R7, R12, R27 ;  /* 0x0000001b0c07723e */ /* 0x000fe200000000ff */
[----:B------:R-:W-:Y:S01]  /*a1d0*/  FMUL.FTZ R58, R63, R9 ;  /* 0x000000093f3a7220 */ /* 0x000fe20000410000 */
[----:B------:R-:W-:Y:S01]  /*a1e0*/  F2FP.F16.F32.PACK_AB R8, R28, R29 ;  /* 0x0000001d1c08723e */ /* 0x000fe200000000ff */
[-C--:B------:R-:W-:Y:S01]  /*a1f0*/  FMUL.FTZ R59, R62, R9.reuse ;  /* 0x000000093e3b7220 */ /* 0x080fe20000410000 */
[----:B------:R-:W-:Y:S01]  /*a200*/  SHF.R.S32.HI R27, RZ, 0x1f, R77 ;  /* 0x0000001fff1b7819 */ /* 0x000fe2000001144d */
[-C--:B------:R-:W-:Y:S01]  /*a210*/  FMUL.FTZ R62, R67, R9.reuse ;  /* 0x00000009433e7220 */ /* 0x080fe20000410000 */
[----:B------:R-:W-:Y:S01]  /*a220*/  IADD3 R28, P1, R77, R24, RZ ;  /* 0x000000184d1c7210 */ /* 0x000fe20007f3e0ff */
[-C--:B------:R-:W-:Y:S01]  /*a230*/  FMUL.FTZ R63, R66, R9.reuse ;  /* 0x00000009423f7220 */ /* 0x080fe20000410000 */
[-C--:B------:R-:W-:Y:S01]  /*a240*/  FMUL.FTZ R66, R71, R9.reuse ;  /* 0x0000000947427220 */ /* 0x080fe20000410000 */
[----:B------:R-:W-:Y:S01]  /*a250*/  FMUL.FTZ R67, R70, R9 ;  /* 0x0000000946437220 */ /* 0x000fe20000410000 */
[----:B------:R-:W-:Y:S01]  /*a260*/  F2FP.F16.F32.PACK_AB R5, R10, R13 ;  /* 0x0000000d0a05723e */ /* 0x000fe200000000ff */
[----:B------:R-:W-:Y:S01]  /*a270*/  ULDC.64 UR4, c[0x0][0xb40] ;  /* 0x0002d00000047ab9 */ /* 0x000fe20000000a00 */
[----:B------:R-:W-:Y:S01]  /*a280*/  F2FP.F16.F32.PACK_AB R6, R14, R15 ;  /* 0x0000000f0e06723e */ /* 0x000fe200000000ff */
[----:B------:R-:W-:Y:S01]  /*a290*/  BAR.SYNC.DEFER_BLOCKING 0x1, 0x180 ;  /* 0x0046000000007b1d */ /* 0x000fe20000010000 */
[----:B------:R-:W-:-:S02]  /*a2a0*/  F2FP.F16.F32.PACK_AB R9, R26, R31 ;  /* 0x0000001f1a09723e */ /* 0x000fc400000000ff */
[----:B------:R-:W-:Y:S02]  /*a2b0*/  F2FP.F16.F32.PACK_AB R10, R32, R33 ;  /* 0x00000021200a723e */ /* 0x000fe400000000ff */
[----:B------:R-:W-:Y:S02]  /*a2c0*/  F2FP.F16.F32.PACK_AB R11, R30, R35 ;  /* 0x000000231e0b723e */ /* 0x000fe400000000ff */
[----:B------:R-:W-:Y:S02]  /*a2d0*/  F2FP.F16.F32.PACK_AB R12, R36, R37 ;  /* 0x00000025240c723e */ /* 0x000fe400000000ff */
[----:B------:R-:W-:Y:S02]  /*a2e0*/  F2FP.F16.F32.PACK_AB R13, R34, R39 ;  /* 0x00000027220d723e */ /* 0x000fe400000000ff */
[----:B------:R-:W-:Y:S02]  /*a2f0*/  F2FP.F16.F32.PACK_AB R14, R40, R41 ;  /* 0x00000029280e723e */ /* 0x000fe400000000ff */
[----:B------:R-:W-:-:S02]  /*a300*/  F2FP.F16.F32.PACK_AB R15, R38, R43 ;  /* 0x0000002b260f723e */ /* 0x000fc400000000ff */
[----:B------:R-:W-:Y:S02]  /*a310*/  IADD3.X R29, R27, R25, R54, P1, !PT ;  /* 0x000000191b1d7210 */ /* 0x000fe40000ffe436 */
        /* <DEDUP_REMOVED lines=8> */
[----:B------:R-:W-:Y:S02]  /*a3a0*/  F2FP.F16.F32.PACK_AB R60, R60, R61 ;  /* 0x0000003d3c3c723e */ /* 0x000fe400000000ff */
[----:B------:R-:W-:Y:S01]  /*a3b0*/  F2FP.F16.F32.PACK_AB R54, R56, R57 ;  /* 0x000000393836723e */ /* 0x000fe200000000ff */
[----:B------:R-:W-:Y:S01]  /*a3c0*/  STSM.16.M88.4 [R72], R12 ;  /* 0x0000000c48007844 */ /* 0x000fe20000000200 */
[----:B------:R-:W-:Y:S02]  /*a3d0*/  F2FP.F16.F32.PACK_AB R55, R58, R59 ;  /* 0x0000003b3a37723e */ /* 0x000fe400000000ff */
[----:B------:R-:W-:Y:S01]  /*a3e0*/  F2FP.F16.F32.PACK_AB R61, R62, R63 ;  /* 0x0000003f3e3d723e */ /* 0x000fe200000000ff */
[----:B------:R-:W-:Y:S01]  /*a3f0*/  STSM.16.M88.4 [R0], R24 ;  /* 0x0000001800007844 */ /* 0x000fe20000000200 */
[----:B------:R-:W-:-:S02]  /*a400*/  F2FP.F16.F32.PACK_AB R62, R64, R65 ;  /* 0x00000041403e723e */ /* 0x000fc400000000ff */
[----:B------:R-:W-:Y:S01]  /*a410*/  F2FP.F16.F32.PACK_AB R63, R66, R67 ;  /* 0x00000043423f723e */ /* 0x000fe200000000ff */
[----:B------:R-:W-:Y:S01]  /*a420*/  STSM.16.M88.4 [R3], R52 ;  /* 0x0000003403007844 */ /* 0x000fe20000000200 */
[C---:B-1----:R-:W-:Y:S01]  /*a430*/  LEA R4, P1, R28.reuse, UR4, 0x2 ;  /* 0x000000041c047c11 */ /* 0x042fe2000f8210ff */
[----:B------:R-:W-:Y:S02]  /*a440*/  ULDC UR4, c[0x0][0xc] ;  /* 0x0000030000047ab9 */ /* 0x000fe40000000800 */
[----:B------:R-:W-:Y:S01]  /*a450*/  STSM.16.M88.4 [R21], R60 ;  /* 0x0000003c15007844 */ /* 0x000fe20000000200 */
[----:B------:R-:W-:Y:S01]  /*a460*/  LEA.HI.X R5, R28, UR5, R29, 0x2, P1 ;  /* 0x000000051c057c11 */ /* 0x000fe200088f141d */
[----:B------:R-:W-:Y:S01]  /*a470*/  UIADD3 UR10, UR4, UR10, URZ ;  /* 0x0000000a040a7290 */ /* 0x000fe2000fffe03f */
[----:B------:R-:W-:Y:S01]  /*a480*/  @!PT LDS RZ, [RZ] ;  /* 0x00000000fffff984 */ /* 0x000fe20000000800 */
[----:B------:R-:W-:Y:S01]  /*a490*/  @!PT LDS RZ, [RZ] ;  /* 0x00000000fffff984 */ /* 0x000fe20000000800 */
[----:B------:R-:W-:Y:S01]  /*a4a0*/  @!PT LDS RZ, [RZ] ;  /* 0x00000000fffff984 */ /* 0x000fe20000000800 */
[----:B------:R-:W-:Y:S01]  /*a4b0*/  @!PT LDS RZ, [RZ] ;  /* 0x00000000fffff984 */ /* 0x000fe20000000800 */
[----:B------:R1:W-:Y:S06]  /*a4c0*/  MEMBAR.ALL.CTA ;  /* 0x0000000000007992 */ /* 0x0003ec0000008000 */
[----:B-1----:R-:W1:Y:S04]  /*a4d0*/  FENCE.VIEW.ASYNC.S ;  /* 0x00000000000073c6 */ /* 0x002e680000000000 */
[----:B-1----:R-:W1:Y:S01]  /*a4e0*/  SHFL.IDX PT, R6, R150, RZ, 0x1f ;  /* 0x00001fff96067589 */ /* 0x002e6200000e0000 */
        /* <DEDUP_REMOVED lines=32> */
.L_x_8285:
[----:B------:R-:W-:Y:S05]  /*a6f0*/  BSYNC B0 ;  /* 0x0000000000007941 */ /* 0x000fea0003800000 */
.L_x_8284:
[----:B------:R-:W1:Y:S01]  /*a700*/  LDC R0, c[0x0][0xda4] ;  /* 0x00036900ff007b82 */ /* 0x000e620000000800 */
[----:B------:R-:W-:Y:S01]  /*a710*/  R2UR UR5, R144 ;  /* 0x00000000900572ca */ /* 0x000fe200000e0000 */
[----:B------:R-:W-:Y:S01]  /*a720*/  UIADD3 UR38, UR38, 0x1, URZ ;  /* 0x0000000126267890 */ /* 0x000fe2000fffe03f */
[----:B------:R-:W-:-:S03]  /*a730*/  IADD3 R145, R145, 0x1, RZ ;  /* 0x0000000191917810 */ /* 0x000fc60007ffe0ff */
[----:B------:R-:W-:-:S04]  /*a740*/  UISETP.NE.AND UP0, UPT, UR38, 0x2, UPT ;  /* 0x000000022600788c */ /* 0x000fc8000bf05270 */
[----:B------:R-:W-:Y:S02]  /*a750*/  USEL UR4, URZ, 0x1, UP0 ;  /* 0x000000013f047887 */ /* 0x000fe40008000000 */
[----:B------:R-:W-:Y:S02]  /*a760*/  USEL UR38, UR38, URZ, UP0 ;  /* 0x0000003f26267287 */ /* 0x000fe40008000000 */
[----:B------:R-:W-:Y:S01]  /*a770*/  ULOP3.LUT UR60, UR60, UR4, URZ, 0x3c, !UPT ;  /* 0x000000043c3c7292 */ /* 0x000fe2000f8e3c3f */
[----:B-1----:R-:W-:-:S13]  /*a780*/  ISETP.LE.AND P0, PT, R0, UR5, PT ;  /* 0x0000000500007c0c */ /* 0x002fda000bf03270 */
[----:B------:R-:W-:Y:S05]  /*a790*/  @!P0 BRA `(.L_x_8286) ;  /* 0xffffff6400b88947 */ /* 0x000fea000383ffff */
[----:B------:R-:W-:Y:S05]  /*a7a0*/  EXIT ;  /* 0x000000000000794d */ /* 0x000fea0003800000 */
.L_x_8262:
[----:B------:R-:W-:-:S08]  /*a7b0*/  NOP ;  /* 0x0000000000007918 */ /* 0x000fd00000000000 */
[----:B---3--:R-:W1:-:S00]  /*a7c0*/  USETMAXREG.DEALLOC.CTAPOOL 0x20 ;  /* 0x00000020000079c8 */ /* 0x008e4000080e0500 */
[----:B-1----:R-:W-:-:S06]  /*a7d0*/  LOP3.LUT R0, R0, 0x3, RZ, 0xc0, !PT ;  /* 0x0000000300007812 */ /* 0x002fcc00078ec0ff */
[----:B------:R-:W1:Y:S02]  /*a7e0*/  SHFL.IDX PT, R0, R0, RZ, 0x1f ;  /* 0x00001fff00007589 */ /* 0x000e6400000e0000 */
[----:B-1----:R-:W-:-:S13]  /*a7f0*/  ISETP.NE.AND P0, PT, R0, RZ, PT ;  /* 0x000000ff0000720c */ /* 0x002fda0003f05270 */
[----:B------:R-:W-:Y:S05]  /*a800*/  @P0 EXIT ;  /* 0x000000000000094d */ /* 0x000fea0003800000 */
[----:B------:R-:W1:Y:S01]  /*a810*/  S2UR UR4, SR_CTAID.X ;  /* 0x00000000000479c3 */ /* 0x000e620000002500 */
[----:B------:R-:W-:Y:S02]  /*a820*/  IMAD.MOV.U32 R16, RZ, RZ, RZ ;  /* 0x000000ffff107224 */ /* 0x000fe400078e00ff */
[----:B------:R-:W-:Y:S02]  /*a830*/  IMAD.MOV.U32 R29, RZ, RZ, 0x1 ;  /* 0x00000001ff1d7424 */ /* 0x000fe400078e00ff */
[----:B------:R-:W-:-:S03]  /*a840*/  IMAD.MOV.U32 R17, RZ, RZ, 0x1 ;  /* 0x00000001ff117424 */ /* 0x000fc600078e00ff */
[----:B------:R-:W1:Y:S02]  /*a850*/  LDC R0, c[0x0][0xda4] ;  /* 0x00036900ff007b82 */ /* 0x000e640000000800 */
[----:B-1----:R-:W-:-:S13]  /*a860*/  ISETP.LE.AND P0, PT, R0, UR4, PT ;  /* 0x0000000400007c0c */ /* 0x002fda000bf03270 */
[----:B------:R-:W-:Y:S05]  /*a870*/  @P0 BRA `(.L_x_8287) ;  /* 0x0000002800640947 */ /* 0x000fea0003800000 */
[----:B------:R-:W1:Y:S01]  /*a880*/  S2R R2, SR_TID.X ;  /* 0x0000000000027919 */ /* 0x000e620000002100 */
[----:B------:R-:W-:Y:S01]  /*a890*/  MOV R26, UR4 ;  /* 0x00000004001a7c02 */ /* 0x000fe20008000f00 */
[----:B------:R-:W-:Y:S01]  /*a8a0*/  IMAD.MOV.U32 R16, RZ, RZ, RZ ;  /* 0x000000ffff107224 */ /* 0x000fe200078e00ff */
[----:B------:R-:W-:Y:S01]  /*a8b0*/  ULDC.64 UR36, c[0x0][0x198] ;  /* 0x0000660000247ab9 */ /* 0x000fe20000000a00 */
[----:B------:R-:W-:Y:S01]  /*a8c0*/  IMAD.MOV.U32 R17, RZ, RZ, 0x1 ;  /* 0x00000001ff117424 */ /* 0x000fe200078e00ff */
[----:B------:R-:W-:Y:S01]  /*a8d0*/  ULDC UR38, c[0x0][0xc] ;  /* 0x0000030000267ab9 */ /* 0x000fe20000000800 */
[----:B------:R-:W-:Y:S01]  /*a8e0*/  IMAD.MOV.U32 R29, RZ, RZ, RZ ;  /* 0x000000ffff1d7224 */ /* 0x000fe200078e00ff */
[----:B-1----:R-:W-:-:S07]  /*a8f0*/  LOP3.LUT R27, R2, 0x1f, RZ, 0xc0, !PT ;  /* 0x0000001f021b7812 */ /* 0x002fce00078ec0ff */
.L_x_8331:
[----:B-1----:R-:W1:Y:S01]  /*a900*/  LDC R0, c[0x0][0xda8] ;  /* 0x00036a00ff007b82 */ /* 0x002e620000000800 */
[----:B--2---:R-:W2:Y:S01]  /*a910*/  S2R R6, SR_CgaCtaId ;  /* 0x0000000000067919 */ /* 0x004ea20000008800 */
[----:B------:R-:W-:Y:S05]  /*a920*/  YIELD ;  /* 0x0000000000007946 */ /* 0x000fea0003800000 */
[----:B------:R-:W-:Y:S01]  /*a930*/  ULDC.64 UR4, c[0x0][0x3f8] ;  /* 0x0000fe0000047ab9 */ /* 0x000fe20000000a00 */
[----:B------:R-:W3:Y:S01]  /*a940*/  LDC R4, c[0x0][0xdb4] ;  /* 0x00036d00ff047b82 */ /* 0x000ee20000000800 */
[----:B------:R-:W-:Y:S01]  /*a950*/  MOV R25, R26 ;  /* 0x0000001a00197202 */ /* 0x000fe20000000f00 */
[----:B------:R-:W-:Y:S01]  /*a960*/  UISETP.NE.U32.AND UP0, UPT, UR4, URZ, UPT ;  /* 0x0000003f0400728c */ /* 0x000fe2000bf05070 */
[----:B------:R-:W-:-:S02]  /*a970*/  MOV R23, 0x400 ;  /* 0x0000040000177802 */ /* 0x000fc40000000f00 */
[----:B------:R-:W-:Y:S01]  /*a980*/  ULDC UR4, c[0x0][0x404] ;  /* 0x0001010000047ab9 */ /* 0x000fe20000000800 */
[----:B------:R-:W-:Y:S02]  /*a990*/  UISETP.NE.AND.EX UP0, UPT, UR5, URZ, UPT, UP0 ;  /* 0x0000003f0500728c */ /* 0x000fe4000bf05300 */
[----:B------:R-:W4:Y:S02]  /*a9a0*/  LDC R28, c[0x0][0x2e0] ;  /* 0x0000b800ff1c7b82 */ /* 0x000f240000000800 */
[----:B------:R-:W-:Y:S01]  /*a9b0*/  USEL UR4, UR4, 0x1, UP0 ;  /* 0x0000000104047887 */ /* 0x000fe20008000000 */
[----:B-1----:R-:W-:Y:S02]  /*a9c0*/  ISETP.NE.AND P0, PT, R0, 0x1, PT ;  /* 0x000000010000780c */ /* 0x002fe40003f05270 */
[----:B---3--:R-:W-:Y:S02]  /*a9d0*/  ISETP.NE.AND P1, PT, R4, 0x1, PT ;  /* 0x000000010400780c */ /* 0x008fe40003f25270 */
[----:B--2---:R-:W-:-:S09]  /*a9e0*/  LEA R23, R6, R23, 0x18 ;  /* 0x0000001706177211 */ /* 0x004fd200078ec0ff */
[----:B------:R-:W1:Y:S01]  /*a9f0*/  @P0 LDC R5, c[0x0][0xdac] ;  /* 0x00036b00ff050b82 */ /* 0x000e620000000800 */
[----:B----4-:R-:W-:-:S07]  /*aa00*/  IMAD R28, R28, UR4, RZ ;  /* 0x000000041c1c7c24 */ /* 0x010fce000f8e02ff */
[----:B------:R-:W2:Y:S08]  /*aa10*/  @P0 LDC R7, c[0x0][0xdb0] ;  /* 0x00036c00ff070b82 */ /* 0x000eb00000000800 */
[----:B------:R-:W3:Y:S01]  /*aa20*/  @P1 LDC.64 R2, c[0x0][0xdb8] ;  /* 0x00036e00ff021b82 */ /* 0x000ee20000000a00 */
[----:B-1----:R-:W-:-:S05]  /*aa30*/  @P0 IMAD.HI.U32 R0, R26, R5, RZ ;  /* 0x000000051a000227 */ /* 0x002fca00078e00ff */
[----:B--2---:R-:W-:Y:S01]  /*aa40*/  @P0 SHF.R.U32.HI R25, RZ, R7, R0 ;  /* 0x00000007ff190219 */ /* 0x004fe20000011600 */
[----:B------:R-:W-:-:S04]  /*aa50*/  VIADD R0, R28, 0x8f ;  /* 0x0000008f1c007836 */ /* 0x000fc80000000000 */
[----:B------:R-:W-:Y:S02]  /*aa60*/  IMAD.MOV.U32 R19, RZ, RZ, R25 ;  /* 0x000000ffff137224 */ /* 0x000fe400078e0019 */
[----:B------:R-:W-:-:S04]  /*aa70*/  IMAD.HI R0, R0, 0x38e38e39, RZ ;  /* 0x38e38e3900007827 */ /* 0x000fc800078e02ff */
[----:B---3--:R-:W-:-:S05]  /*aa80*/  @P1 IMAD.HI.U32 R2, R25, R2, RZ ;  /* 0x0000000219021227 */ /* 0x008fca00078e00ff */
[----:B------:R-:W-:Y:S01]  /*aa90*/  @P1 SHF.R.U32.HI R19, RZ, R3, R2 ;  /* 0x00000003ff131219 */ /* 0x000fe20000011602 */
[----:B------:R-:W-:Y:S01]  /*aaa0*/  VIADD R2, R23, 0x16a00 ;  /* 0x00016a0017027836 */ /* 0x000fe20000000000 */
[----:B------:R-:W-:Y:S02]  /*aab0*/  SHF.R.U32.HI R3, RZ, 0x1f, R0 ;  /* 0x0000001fff037819 */ /* 0x000fe40000011600 */
[----:B------:R-:W-:Y:S02]  /*aac0*/  IADD3 R22, -R19, RZ, RZ ;  /* 0x000000ff13167210 */ /* 0x000fe40007ffe1ff */
[----:B------:R-:W-:Y:S02]  /*aad0*/  LOP3.LUT P0, RZ, R2, 0x1bf, RZ, 0xc0, !PT ;  /* 0x000001bf02ff7812 */ /* 0x000fe4000780c0ff */
[----:B------:R-:W-:Y:S01]  /*aae0*/  LEA.HI.SX32 R24, R0, R3, 0x1b ;  /* 0x0000000300187211 */ /* 0x000fe200078fdaff */
[----:B------:R-:W-:-:S10]  /*aaf0*/  IMAD R22, R4, R22, R25 ;  /* 0x0000001604167224 */ /* 0x000fd400078e0219 */
[----:B------:R-:W-:Y:S05]  /*ab00*/  @!P0 BRA `(.L_x_8288) ;  /* 0x0000000000408947 */ /* 0x000fea0003800000 */
        /* <DEDUP_REMOVED lines=16> */
.L_x_8288:
        /* <DEDUP_REMOVED lines=19> */
.L_x_8290:
        /* <DEDUP_REMOVED lines=16> */
.L_x_8289:
[----:B------:R-:W-:Y:S01]  /*ae40*/  ULDC.64 UR4, c[0x0][0x9f8] ;  /* 0x00027e0000047ab9 */ /* 0x000fe20000000a00 */
[----:B------:R-:W1:Y:S01]  /*ae50*/  LDC R0, c[0x0][0x428] ;  /* 0x00010a00ff007b82 */ /* 0x000e620000000800 */
[----:B------:R-:W-:Y:S01]  /*ae60*/  ISETP.NE.U32.AND P0, PT, RZ, UR4, PT ;  /* 0x00000004ff007c0c */ /* 0x000fe2000bf05070 */
[----:B------:R-:W-:Y:S01]  /*ae70*/  IMAD.MOV.U32 R6, RZ, RZ, R19 ;  /* 0x000000ffff067224 */ /* 0x000fe200078e0013 */
[----:B------:R-:W-:Y:S01]  /*ae80*/  ULDC.64 UR6, c[0x0][0x208] ;  /* 0x0000820000067ab9 */ /* 0x000fe20000000a00 */
[----:B------:R-:W-:Y:S01]  /*ae90*/  ISETP.NE.AND P1, PT, R27, RZ, PT ;  /* 0x000000ff1b00720c */ /* 0x000fe20003f25270 */
[----:B------:R-:W-:Y:S01]  /*aea0*/  IMAD.MOV R9, RZ, RZ, -R25 ;  /* 0x000000ffff097224 */ /* 0x000fe200078e0a19 */
[----:B------:R-:W-:Y:S01]  /*aeb0*/  ISETP.NE.AND.EX P0, PT, RZ, UR5, PT, P0 ;  /* 0x00000005ff007c0c */ /* 0x000fe2000bf05300 */
[----:B------:R-:W-:-:S12]  /*aec0*/  ULDC UR4, c[0x0][0xda8] ;  /* 0x00036a0000047ab9 */ /* 0x000fd80000000800 */
[----:B------:R-:W2:Y:S02]  /*aed0*/  @P0 LDC.64 R2, c[0x0][0x9f8] ;  /* 0x00027e00ff020b82 */ /* 0x000ea40000000a00 */
[----:B--2---:R-:W-:-:S05]  /*aee0*/  @P0 IMAD.WIDE R2, R19, 0x4, R2 ;  /* 0x0000000413020825 */ /* 0x004fca00078e0202 */
[----:B------:R2:W5:Y:S01]  /*aef0*/  @P0 LDG.E R6, desc[UR6][R2.64] ;  /* 0x0000000602060981 */ /* 0x000562000c1e1900 */
[----:B-1----:R-:W-:Y:S01]  /*af00*/  ISETP.NE.AND P0, PT, R0, 0x1, PT ;  /* 0x000000010000780c */ /* 0x002fe20003f05270 */
[----:B------:R-:W-:Y:S01]  /*af10*/  VOTEU.ALL UP1, P1 ;  /* 0x00000000003f7886 */ /* 0x000fe20000820000 */
[----:B------:R-:W-:Y:S01]  /*af20*/  IMAD R9, R9, UR4, R26 ;  /* 0x0000000409097c24 */ /* 0x000fe2000f8e021a */
[----:B------:R-:W-:Y:S02]  /*af30*/  MOV R0, R22 ;  /* 0x0000001600007202 */ /* 0x000fe40000000f00 */
[----:B------:R-:W-:Y:S01]  /*af40*/  PLOP3.LUT P2, PT, P1, PT, PT, 0x8, 0x0 ;  /* 0x000000000000781c */ /* 0x000fe20000f4e170 */
[----:B------:R-:W-:Y:S01]  /*af50*/  @!UP1 UIADD3 UR8, UP0, UR36, 0x270, URZ ;  /* 0x0000027024089890 */ /* 0x000fe2000ff1e03f */
[----:B------:R-:W-:-:S03]  /*af60*/  IMAD R9, R9, 0xc0, RZ ;  /* 0x000000c009097824 */ /* 0x000fc600078e02ff */
[----:B------:R-:W-:-:S03]  /*af70*/  @!UP1 UIADD3.X UR9, URZ, UR37, URZ, UP0, !UPT ;  /* 0x000000253f099290 */ /* 0x000fc600087fe43f */
[----:B------:R-:W1:Y:S01]  /*af80*/  @P0 LDC R5, c[0x0][0x42c] ;  /* 0x00010b00ff050b82 */ /* 0x000e620000000800 */
[----:B------:R-:W-:-:S07]  /*af90*/  VOTEU.ALL UP0, P1 ;  /* 0x00000000003f7886 */ /* 0x000fce0000800000 */
[----:B------:R-:W3:Y:S01]  /*afa0*/  @P0 LDC R7, c[0x0][0x430] ;  /* 0x00010c00ff070b82 */ /* 0x000ee20000000800 */
[----:B-1----:R-:W-:-:S05]  /*afb0*/  @P0 IMAD.HI.U32 R4, R22, R5, RZ ;  /* 0x0000000516040227 */ /* 0x002fca00078e00ff */
[----:B--23--:R-:W-:-:S07]  /*afc0*/  @P0 SHF.R.U32.HI R0, RZ, R7, R4 ;  /* 0x00000007ff000219 */ /* 0x00cfce0000011604 */
.L_x_8291:
        /* <DEDUP_REMOVED lines=13> */
.L_x_8292:
        /* <DEDUP_REMOVED lines=12> */
.L_x_8293:
        /* <DEDUP_REMOVED lines=15> */
.L_x_8347:
[----:B------:R-:W-:Y:S01]  /*b250*/  UMOV UR4, 0xffffffff ;  /* 0xffffffff00047882 */ /* 0x000fe20000000000 */
[----:B------:R-:W-:Y:S01]  /*b260*/  SHF.R.S32.HI R8, RZ, 0x1f, R6 ;  /* 0x0000001fff087819 */ /* 0x000fe20000011406 */
[----:B------:R-:W-:Y:S01]  /*b270*/  VIADD R10, R24, 0xffffffff ;  /* 0xffffffff180a7836 */ /* 0x000fe20000000000 */
[----:B------:R-:W-:Y:S06]  /*b280*/  BRA.DIV UR4, `(.L_x_8295) ;  /* 0x00000026045c7947 */ /* 0x000fec000b800000 */
[----:B------:R-:W-:-:S13]  /*b290*/  ELECT P6, URZ, PT ;  /* 0x00000000003f782f */ /* 0x000fda00038c0000 */
.L_x_8350:
[----:B------:R-:W-:Y:S05]  /*b2a0*/  @!P6 BRA `(.L_x_8296) ;  /* 0x0000000000f8e947 */ /* 0x000fea0003800000 */
[----:B------:R-:W-:Y:S01]  /*b2b0*/  MOV R18, R10 ;  /* 0x0000000a00127202 */ /* 0x000fe20000000f00 */
[----:B------:R-:W-:Y:S01]  /*b2c0*/  IMAD.MOV.U32 R7, RZ, RZ, R6 ;  /* 0x000000ffff077224 */ /* 0x000fe200078e0006 */
        /* <DEDUP_REMOVED lines=18> */
[----:B------:R-:W-:-:S04]  /*b3f0*/  IMAD.MOV R5, RZ, RZ, -R11 ;  /* 0x000000ffff057224 */ /* 0x000fc800078e0a0b */
[----:B------:R-:W-:-:S07]  /*b400*/  IMAD R18, R18, R5, R10 ;  /* 0x0000000512127224 */ /* 0x000fce00078e020a */
.L_x_8297:
[----:B------:R-:W2:Y:S01]  /*b410*/  S2R R4, SR_TID.X ;  /* 0x0000000000047919 */ /* 0x000ea20000002100 */
[----:B------:R-:W-:Y:S02]  /*b420*/  LEA R5, R16, R23, 0x3 ;  /* 0x0000001710057211 */ /* 0x000fe400078e18ff */
[----:B--2---:R-:W-:Y:S02]  /*b430*/  LOP3.LUT R11, R4, 0x7f, RZ, 0xc0, !PT ;  /* 0x0000007f040b7812 */ /* 0x004fe400078ec0ff */
[----:B------:R-:W-:Y:S02]  /*b440*/  SHF.L.U32 R4, R17, 0x1f, RZ ;  /* 0x0000001f11047819 */ /* 0x000fe400000006ff */
[----:B------:R-:W-:Y:S02]  /*b450*/  ISETP.NE.AND P2, PT, R11, RZ, PT ;  /* 0x000000ff0b00720c */ /* 0x000fe40003f45270 */
[----:B------:R-:W2:Y:S02]  /*b460*/  SYNCS.PHASECHK.TRANS64.TRYWAIT P1, [R5+URZ+0x31c40], R4 ;  /* 0x031c4004050075a7 */ /* 0x000ea4000802017f */
[----:B--2---:R-:W-:Y:S09]  /*b470*/  @!P1 BRA `(.L_x_8298) ;  /* 0x0000002400009947 */ /* 0x004ff20003800000 */
.L_x_8351:
[----:B------:R-:W-:Y:S05]  /*b480*/  @P2 BRA `(.L_x_8299) ;  /* 0x0000000000142947 */ /* 0x000fea0003800000 */
[----:B------:R-:W-:Y:S01]  /*b490*/  ISETP.NE.AND P1, PT, R27, RZ, PT ;  /* 0x000000ff1b00720c */ /* 0x000fe20003f25270 */
[----:B--2---:R-:W-:-:S04]  /*b4a0*/  IMAD.MOV.U32 R4, RZ, RZ, 0x6c00 ;  /* 0x00006c00ff047424 */ /* 0x004fc800078e00ff */
[----:B------:R3:W-:Y:S08]  /*b4b0*/  SYNCS.ARRIVE.TRANS64 RZ, [R5+URZ+0x31c30], R4 ;  /* 0x031c300405ff79a7 */ /* 0x0007f0000800003f */
[----:B------:R-:W-:Y:S05]  /*b4c0*/  @!P1 BRA `(.L_x_8299) ;  /* 0x0000000000049947 */ /* 0x000fea0003800000 */
[----:B------:R-:W-:Y:S01]  /*b4d0*/  BPT.TRAP 0x1 ;  /* 0x000000040000795c */ /* 0x000fe20000300000 */
.L_x_8299:
[----:B--23--:R-:W-:Y:S01]  /*b4e0*/  IMAD R4, R16, 0x6c00, R23 ;  /* 0x00006c0010047824 */ /* 0x00cfe200078e0217 */
        /* <DEDUP_REMOVED lines=26> */
.L_x_8296:
[----:B------:R-:W-:Y:S05]  /*b690*/  WARPSYNC.ALL ;  /* 0x0000000000007948 */ /* 0x000fea0003800000 */
[----:B------:R-:W-:Y:S01]  /*b6a0*/  BAR.SYNC.DEFER_BLOCKING 0x8, 0x1a0 ;  /* 0x0206800000007b1d */ /* 0x000fe20000010000 */
[----:B------:R-:W-:Y:S02]  /*b6b0*/  R2UR UR24, R23 ;  /* 0x00000000171872ca */ /* 0x000fe400000e0000 */
        /* <DEDUP_REMOVED lines=12> */
[----:B------:R-:W-:Y:S01]  /*b780*/  UIADD3 UR8, UR24, 0xda00, URZ ;  /* 0x0000da0018087890 */ /* 0x000fe2000fffe03f */
[----:B------:R-:W-:Y:S01]  /*b790*/  @P1 IMAD.MOV.U32 R4, RZ, RZ, 0x9000 ;  /* 0x00009000ff041424 */ /* 0x000fe200078e00ff */
[----:B------:R-:W-:Y:S01]  /*b7a0*/  UIADD3 UR9, UR24, 0x31c00, URZ ;  /* 0x00031c0018097890 */ /* 0x000fe2000fffe03f */
[----:B------:R-:W-:Y:S01]  /*b7b0*/  @P1 R2UR UR19, R9 ;  /* 0x00000000091312ca */ /* 0x000fe200000e0000 */
[----:B------:R-:W-:Y:S01]  /*b7c0*/  UIADD3 UR16, UR24, 0x10a00, URZ ;  /* 0x00010a0018107890 */ /* 0x000fe2000fffe03f */
[----:B------:R-:W-:Y:S01]  /*b7d0*/  BSSY B0, `(.L_x_8300) ;  /* 0x0000014000007945 */ /* 0x000fe20003800000 */
[----:B------:R-:W-:Y:S01]  /*b7e0*/  UMOV UR15, 0x12f00000 ;  /* 0x12f00000000f7882 */ /* 0x000fe20000000000 */
[----:B------:R-:W-:Y:S01]  /*b7f0*/  UMOV UR18, 0x20 ;  /* 0x0000002000127882 */ /* 0x000fe20000000000 */
[----:B------:R-:W-:Y:S01]  /*b800*/  UMOV UR22, 0x0 ;  /* 0x0000000000167882 */ /* 0x000fe20000000000 */
[----:B------:R-:W-:Y:S01]  /*b810*/  UMOV UR17, UR9 ;  /* 0x0000000900117c82 */ /* 0x000fe20008000000 */
[----:B------:R2:W-:Y:S01]  /*b820*/  @P1 SYNCS.ARRIVE.TRANS64 RZ, [R23+URZ+0x31c00], R4 ;  /* 0x031c000417ff19a7 */ /* 0x0005e2000800003f */
[----:B------:R3:W-:Y:S01]  /*b830*/  UTMALDG.4D [UR8], [UR4], desc[UR6] ;  /* 0x00000608040075b4 */ /* 0x0007e20008019000 */
[----:B------:R-:W-:Y:S01]  /*b840*/  UMOV UR23, 0x12f00000 ;  /* 0x12f0000000177882 */ /* 0x000fe20000000000 */
[----:B------:R-:W-:-:S03]  /*b850*/  ISETP.GE.AND P2, PT, R28, 0x91, PT ;  /* 0x000000911c00780c */ /* 0x000fc60003f46270 */
[----:B------:R4:W-:Y:S01]  /*b860*/  UTMALDG.4D [UR16], [UR4], desc[UR14] ;  /* 0x00000e10040075b4 */ /* 0x0009e20008019000 */
[----:B--2---:R-:W-:-:S04]  /*b870*/  LOP3.LUT R4, R29, 0x1, RZ, 0xc, !PT ;  /* 0x000000011d047812 */ /* 0x004fc800078e0cff */
[----:B------:R-:W-:Y:S02]  /*b880*/  SHF.L.U32 R4, R4, 0x1f, RZ ;  /* 0x0000001f04047819 */ /* 0x000fe400000006ff */
[----:B---3--:R-:W-:Y:S01]  /*b890*/  @P1 R2UR UR13, R19 ;  /* 0x00000000130d12ca */ /* 0x008fe200000e0000 */
[----:B------:R-:W-:Y:S01]  /*b8a0*/  UIADD3 UR8, UR24, 0x13a00, URZ ;  /* 0x00013a0018087890 */ /* 0x000fe2000fffe03f */
[----:B------:R-:W-:Y:S01]  /*b8b0*/  @P1 R2UR UR12, R22 ;  /* 0x00000000160c12ca */ /* 0x000fe200000e0000 */
[----:B------:R-:W-:Y:S01]  /*b8c0*/  UMOV UR10, 0x40 ;  /* 0x00000040000a7882 */ /* 0x000fe20000000000 */
[----:B------:R-:W-:-:S13]  /*b8d0*/  @P1 R2UR UR11, R9 ;  /* 0x00000000090b12ca */ /* 0x000fda00000e0000 */
[----:B------:R4:W-:Y:S01]  /*b8e0*/  UTMALDG.4D [UR8], [UR4], desc[UR22] ;  /* 0x00001608040075b4 */ /* 0x0009e20008019000 */
[----:B------:R-:W2:Y:S02]  /*b8f0*/  SYNCS.PHASECHK.TRANS64.TRYWAIT P1, [R23+URZ+0x31c20], R4 ;  /* 0x031c2004170075a7 */ /* 0x000ea4000802017f */
[----:B--2-4-:R-:W-:Y:S05]  /*b900*/  @!P1 BRA `(.L_x_8301) ;  /* 0x0000001c00f09947 */ /* 0x014fea0003800000 */
.L_x_8352:
[----:B------:R-:W-:Y:S05]  /*b910*/  BSYNC B0 ;  /* 0x0000000000007941 */ /* 0x000fea0003800000 */
.L_x_8300:
[----:B------:R-:W-:Y:S05]  /*b920*/  @!P2 BRA `(.L_x_8302) ;  /* 0x000000140060a947 */ /* 0x000fea0003800000 */
[----:B--2---:R-:W-:Y:S01]  /*b930*/  IMAD.MOV.U32 R4, RZ, RZ, 0x1 ;  /* 0x00000001ff047424 */ /* 0x004fe200078e00ff */
[C---:B------:R-:W-:Y:S02]  /*b940*/  IADD3 R11, -R24.reuse, RZ, RZ ;  /* 0x000000ff180b7210 */ /* 0x040fe40007ffe1ff */
[----:B------:R-:W-:Y:S02]  /*b950*/  IADD3 R9, R24, -0x2, RZ ;  /* 0xfffffffe18097810 */ /* 0x000fe40007ffe0ff */
[----:B------:R-:W-:-:S05]  /*b960*/  VIADDMNMX R11, R11, R4, 0xffffffff, !PT ;  /* 0xffffffff0b0b7446 */ /* 0x000fca0007800104 */
[----:B------:R-:W-:-:S05]  /*b970*/  IMAD.IADD R4, R24, 0x1, R11 ;  /* 0x0000000118047824 */ /* 0x000fca00078e020b */
[----:B------:R-:W-:-:S04]  /*b980*/  LOP3.LUT R4, R4, 0x1, RZ, 0xc0, !PT ;  /* 0x0000000104047812 */ /* 0x000fc800078ec0ff */
[----:B------:R-:W-:-:S13]  /*b990*/  ISETP.NE.U32.AND P1, PT, R4, 0x1, PT ;  /* 0x000000010400780c */ /* 0x000fda0003f25070 */
[----:B------:R-:W-:Y:S05]  /*b9a0*/  @P1 BRA `(.L_x_8303) ;  /* 0x0000000400b81947 */ /* 0x000fea0003800000 */
[----:B-1----:R-:W-:Y:S01]  /*b9b0*/  VIADD R12, R16, 0x1 ;  /* 0x00000001100c7836 */ /* 0x002fe20000000000 */
        /* <DEDUP_REMOVED lines=26> */
.L_x_8306:
[----:B-1----:R-:W1:Y:S01]  /*bb60*/  S2R R2, SR_TID.X ;  /* 0x0000000000027919 */ /* 0x002e620000002100 */
[----:B------:R-:W-:Y:S02]  /*bb70*/  LEA R3, R12, R23, 0x3 ;  /* 0x000000170c037211 */ /* 0x000fe400078e18ff */
[----:B-1----:R-:W-:Y:S02]  /*bb80*/  LOP3.LUT R5, R2, 0x7f, RZ, 0xc0, !PT ;  /* 0x0000007f02057812 */ /* 0x002fe400078ec0ff */
[----:B------:R-:W-:Y:S02]  /*bb90*/  SHF.L.U32 R2, R13, 0x1f, RZ ;  /* 0x0000001f0d027819 */ /* 0x000fe400000006ff */
[----:B------:R-:W-:Y:S02]  /*bba0*/  ISETP.NE.AND P1, PT, R5, RZ, PT ;  /* 0x000000ff0500720c */ /* 0x000fe40003f25270 */
[----:B------:R-:W1:Y:S02]  /*bbb0*/  SYNCS.PHASECHK.TRANS64.TRYWAIT P2, [R3+URZ+0x31c40], R2 ;  /* 0x031c4002030075a7 */ /* 0x000e64000804017f */
[----:B-1----:R-:W-:Y:S09]  /*bbc0*/  @!P2 BRA `(.L_x_8307) ;  /* 0x0000001c0054a947 */ /* 0x002ff20003800000 */
.L_x_8353:
[----:B------:R-:W-:Y:S05]  /*bbd0*/  @P1 BRA `(.L_x_8308) ;  /* 0x0000000000141947 */ /* 0x000fea0003800000 */
[----:B------:R-:W-:Y:S01]  /*bbe0*/  ISETP.NE.AND P2, PT, R27, RZ, PT ;  /* 0x000000ff1b00720c */ /* 0x000fe20003f45270 */
[----:B-1----:R-:W-:-:S04]  /*bbf0*/  IMAD.MOV.U32 R2, RZ, RZ, 0x6c00 ;  /* 0x00006c00ff027424 */ /* 0x002fc800078e00ff */
[----:B------:R2:W-:Y:S08]  /*bc00*/  SYNCS.ARRIVE.TRANS64 RZ, [R3+URZ+0x31c30], R2 ;  /* 0x031c300203ff79a7 */ /* 0x0005f0000800003f */
[----:B------:R-:W-:Y:S05]  /*bc10*/  @!P2 BRA `(.L_x_8308) ;  /* 0x000000000004a947 */ /* 0x000fea0003800000 */
[----:B------:R-:W-:Y:S01]  /*bc20*/  BPT.TRAP 0x1 ;  /* 0x000000040000795c */ /* 0x000fe20000300000 */
.L_x_8308:
[----:B-12---:R-:W-:Y:S01]  /*bc30*/  IMAD R2, R12, 0x6c00, R23 ;  /* 0x00006c000c027824 */ /* 0x006fe200078e0217 */
        /* <DEDUP_REMOVED lines=29> */
.L_x_8354:
[----:B------:R-:W-:Y:S05]  /*be10*/  @P1 BRA `(.L_x_8310) ;  /* 0x0000000000181947 */ /* 0x000fea0003800000 */
[----:B------:R-:W-:Y:S01]  /*be20*/  ISETP.NE.AND P1, PT, R27, RZ, PT ;  /* 0x000000ff1b00720c */ /* 0x000fe20003f25270 */
[----:B-1----:R-:W-:Y:S02]  /*be30*/  IMAD R2, R16, 0x8, R23 ;  /* 0x0000000810027824 */ /* 0x002fe400078e0217 */
[----:B------:R-:W-:-:S04]  /*be40*/  IMAD.MOV.U32 R3, RZ, RZ, 0x6c00 ;  /* 0x00006c00ff037424 */ /* 0x000fc800078e00ff */
[----:B------:R2:W-:Y:S06]  /*be50*/  SYNCS.ARRIVE.TRANS64 RZ, [R2+URZ+0x31c50], R3 ;  /* 0x031c500302ff79a7 */ /* 0x0005ec000800003f */
[----:B------:R-:W-:Y:S05]  /*be60*/  @!P1 BRA `(.L_x_8310) ;  /* 0x0000000000049947 */ /* 0x000fea0003800000 */
[----:B------:R-:W-:Y:S01]  /*be70*/  BPT.TRAP 0x1 ;  /* 0x000000040000795c */ /* 0x000fe20000300000 */
.L_x_8310:
[C---:B--2---:R-:W-:Y:S01]  /*be80*/  IMAD R3, R16.reuse, 0x6c00, R23 ;  /* 0x00006c0010037824 */ /* 0x044fe200078e0217 */
[----:B-1----:R-:W-:Y:S01]  /*be90*/  LEA R2, R16, R23, 0x3 ;  /* 0x0000001710027211 */ /* 0x002fe200078e18ff */
        /* <DEDUP_REMOVED lines=9> */
[----:B------:R-:W-:Y:S01]  /*bf30*/  R2UR UR12, R0 ;  /* 0x00000000000c72ca */ /* 0x000fe200000e0000 */
[----:B------:R-:W-:Y:S01]  /*bf40*/  UMOV UR16, 0x20 ;  /* 0x0000002000107882 */ /* 0x000fe20000000000 */
[----:B------:R-:W-:-:S02]  /*bf50*/  IMAD.MOV.U32 R7, RZ, RZ, R4 ;  /* 0x000000ffff077224 */ /* 0x000fc400078e0004 */
[----:B------:R-:W-:Y:S01]  /*bf60*/  IMAD.MOV.U32 R18, RZ, RZ, R9 ;  /* 0x000000ffff127224 */ /* 0x000fe200078e0009 */
[----:B------:R-:W-:Y:S02]  /*bf70*/  UIMAD UR11, UR11, 0x90, URZ ;  /* 0x000000900b0b78a4 */ /* 0x000fe4000f8e023f */
[----:B------:R-:W-:Y:S02]  /*bf80*/  UIADD3 UR8, UR15, 0x200, URZ ;  /* 0x000002000f087890 */ /* 0x000fe4000fffe03f */
        /* <DEDUP_REMOVED lines=12> */
.L_x_8305:
[----:B------:R-:W-:Y:S05]  /*c050*/  BSYNC B0 ;  /* 0x0000000000007941 */ /* 0x000fea0003800000 */
.L_x_8304:
[----:B------:R-:W-:Y:S01]  /*c060*/  IADD3 R9, R24, -0x3, RZ ;  /* 0xfffffffd18097810 */ /* 0x000fe20007ffe0ff */
[----:B------:R-:W-:Y:S02]  /*c070*/  IMAD.MOV.U32 R16, RZ, RZ, R12 ;  /* 0x000000ffff107224 */ /* 0x000fe400078e000c */
[----:B------:R-:W-:-:S07]  /*c080*/  IMAD.MOV.U32 R17, RZ, RZ, R13 ;  /* 0x000000ffff117224 */ /* 0x000fce00078e000d */
.L_x_8303:
[----:B------:R-:W-:Y:S01]  /*c090*/  IADD3 R11, -R11, RZ, RZ ;  /* 0x000000ff0b0b7210 */ /* 0x000fe20007ffe1ff */
[----:B------:R-:W-:Y:S03]  /*c0a0*/  BSSY B0, `(.L_x_8302) ;  /* 0x00000e0000007945 */ /* 0x000fe60003800000 */
[----:B------:R-:W-:-:S13]  /*c0b0*/  ISETP.NE.AND P1, PT, R10, R11, PT ;  /* 0x0000000b0a00720c */ /* 0x000fda0003f25270 */
[----:B------:R-:W-:Y:S05]  /*c0c0*/  @!P1 BRA `(.L_x_8311) ;  /* 0x0000000c00749947 */ /* 0x000fea0003800000 */
[----:B------:R-:W-:-:S07]  /*c0d0*/  IMAD.MOV.U32 R4, RZ, RZ, R7 ;  /* 0x000000ffff047224 */ /* 0x000fce00078e0007 */
.L_x_8326:
[----:B------:R-:W-:Y:S01]  /*c0e0*/  VIADD R10, R16, 0x1 ;  /* 0x00000001100a7836 */ /* 0x000fe20000000000 */
[----:B------:R-:W-:Y:S04]  /*c0f0*/  BSSY B1, `(.L_x_8312) ;  /* 0x000006a000017945 */ /* 0x000fe80003800000 */
[----:B------:R-:W-:-:S04]  /*c100*/  ISETP.NE.AND P1, PT, R10, 0x2, PT ;  /* 0x000000020a00780c */ /* 0x000fc80003f25270 */
[----:B-12---:R-:W-:Y:S02]  /*c110*/  SEL R2, RZ, 0x1, P1 ;  /* 0x00000001ff027807 */ /* 0x006fe40000800000 */
[----:B------:R-:W-:Y:S02]  /*c120*/  SEL R10, R10, RZ, P1 ;  /* 0x000000ff0a0a7207 */ /* 0x000fe40000800000 */
[----:B------:R-:W-:Y:S01]  /*c130*/  LOP3.LUT R11, R17, R2, RZ, 0x3c, !PT ;  /* 0x00000002110b7212 */ /* 0x000fe200078e3cff */
[----:B------:R-:W-:Y:S06]  /*c140*/  @!P6 BRA `(.L_x_8313) ;  /* 0x000000040090e947 */ /* 0x000fec0003800000 */
[----:B-1----:R-:W-:Y:S01]  /*c150*/  MOV R12, R9 ;  /* 0x00000009000c7202 */ /* 0x002fe20000000f00 */
[----:B------:R-:W-:Y:S06]  /*c160*/  @!P0 BRA `(.L_x_8314) ;  /* 0x0000000000508947 */ /* 0x000fec0003800000 */
[----:B------:R-:W1:Y:S01]  /*c170*/  LDC R12, c[0x0][0x41c] ;  /* 0x00010700ff0c7b82 */ /* 0x000e620000000800 */
[----:B------:R-:W-:Y:S01]  /*c180*/  IMAD.MOV.U32 R13, RZ, RZ, R9 ;  /* 0x000000ffff0d7224 */ /* 0x000fe200078e0009 */
[----:B------:R-:W-:Y:S01]  /*c190*/  ULDC.64 UR4, c[0x0][0x408] ;  /* 0x0001020000047ab9 */ /* 0x000fe20000000a00 */
[----:B------:R-:W-:Y:S01]  /*c1a0*/  ULDC.64 UR6, c[0x0][0x208] ;  /* 0x0000820000067ab9 */ /* 0x000fe20000000a00 */
[----:B------:R-:W-:-:S04]  /*c1b0*/  IMAD R15, R8, UR4, RZ ;  /* 0x00000004080f7c24 */ /* 0x000fc8000f8e02ff */
[----:B------:R-:W2:Y:S01]  /*c1c0*/  LDC.64 R4, c[0x0][0x3f8] ;  /* 0x0000fe00ff047b82 */ /* 0x000ea20000000a00 */
[----:B------:R-:W-:Y:S01]  /*c1d0*/  IMAD R15, R6, UR5, R15 ;  /* 0x00000005060f7c24 */ /* 0x000fe2000f8e020f */
[----:B-1----:R-:W-:-:S13]  /*c1e0*/  ISETP.NE.AND P1, PT, R12, 0x1, PT ;  /* 0x000000010c00780c */ /* 0x002fda0003f25270 */
[----:B------:R-:W1:Y:S02]  /*c1f0*/  @P1 LDC.64 R2, c[0x0][0x420] ;  /* 0x00010800ff021b82 */ /* 0x000e640000000a00 */
[----:B-1----:R-:W-:-:S05]  /*c200*/  @P1 IMAD.HI.U32 R2, R9, R2, RZ ;  /* 0x0000000209021227 */ /* 0x002fca00078e00ff */
[----:B------:R-:W-:-:S04]  /*c210*/  @P1 SHF.R.U32.HI R13, RZ, R3, R2 ;  /* 0x00000003ff0d1219 */ /* 0x000fc80000011602 */
[--C-:B------:R-:W-:Y:S01]  /*c220*/  SHF.R.S32.HI R3, RZ, 0x1f, R13.reuse ;  /* 0x0000001fff037819 */ /* 0x100fe2000001140d */
[----:B------:R-:W-:-:S04]  /*c230*/  IMAD.MOV.U32 R2, RZ, RZ, R13 ;  /* 0x000000ffff027224 */ /* 0x000fc800078e000d */
[----:B------:R-:W-:-:S05]  /*c240*/  IMAD.WIDE.U32 R2, R6, UR4, R2 ;  /* 0x0000000406027c25 */ /* 0x000fca000f8e0002 */
[----:B------:R-:W-:Y:S02]  /*c250*/  IADD3 R3, R15, R3, RZ ;  /* 0x000000030f037210 */ /* 0x000fe40007ffe0ff */
[----:B--2---:R-:W-:-:S04]  /*c260*/  LEA R4, P1, R2, R4, 0x2 ;  /* 0x0000000402047211 */ /* 0x004fc800078210ff */
[----:B------:R-:W-:-:S05]  /*c270*/  LEA.HI.X R5, R2, R5, R3, 0x2, P1 ;  /* 0x0000000502057211 */ /* 0x000fca00008f1403 */
[----:B------:R1:W5:Y:S01]  /*c280*/  LDG.E R4, desc[UR6][R4.64] ;  /* 0x0000000604047981 */ /* 0x000362000c1e1900 */
[----:B------:R-:W-:-:S04]  /*c290*/  IMAD.MOV R2, RZ, RZ, -R13 ;  /* 0x000000ffff027224 */ /* 0x000fc800078e0a0d */
[----:B------:R-:W-:-:S07]  /*c2a0*/  IMAD R12, R12, R2, R9 ;  /* 0x000000020c0c7224 */ /* 0x000fce00078e0209 */
.L_x_8314:
[----:B------:R-:W1:Y:S01]  /*c2b0*/  S2R R2, SR_TID.X ;  /* 0x0000000000027919 */ /* 0x000e620000002100 */
[----:B------:R-:W-:Y:S01]  /*c2c0*/  IMAD R3, R10, 0x8, R23 ;  /* 0x000000080a037824 */ /* 0x000fe200078e0217 */
[----:B-1----:R-:W-:Y:S02]  /*c2d0*/  LOP3.LUT R5, R2, 0x7f, RZ, 0xc0, !PT ;  /* 0x0000007f02057812 */ /* 0x002fe400078ec0ff */
[----:B------:R-:W-:Y:S02]  /*c2e0*/  SHF.L.U32 R2, R11, 0x1f, RZ ;  /* 0x0000001f0b027819 */ /* 0x000fe400000006ff */
[----:B------:R-:W-:Y:S02]  /*c2f0*/  ISETP.NE.AND P1, PT, R5, RZ, PT ;  /* 0x000000ff0500720c */ /* 0x000fe40003f25270 */
[----:B------:R-:W1:Y:S02]  /*c300*/  SYNCS.PHASECHK.TRANS64.TRYWAIT P2, [R3+URZ+0x31c40], R2 ;  /* 0x031c4002030075a7 */ /* 0x000e64000804017f */
[----:B-1----:R-:W-:Y:S09]  /*c310*/  @!P2 BRA `(.L_x_8315) ;  /* 0x0000001400a8a947 */ /* 0x002ff20003800000 */
.L_x_8355:
[----:B------:R-:W-:Y:S05]  /*c320*/  @P1 BRA `(.L_x_8316) ;  /* 0x0000000000141947 */ /* 0x000fea0003800000 */
[----:B------:R-:W-:Y:S02]  /*c330*/  ISETP.NE.AND P2, PT, R27, RZ, PT ;  /* 0x000000ff1b00720c */ /* 0x000fe40003f45270 */
[----:B-1----:R-:W-:-:S04]  /*c340*/  MOV R2, 0x6c00 ;  /* 0x00006c0000027802 */ /* 0x002fc80000000f00 */
[----:B------:R2:W-:Y:S07]  /*c350*/  SYNCS.ARRIVE.TRANS64 RZ, [R3+URZ+0x31c30], R2 ;  /* 0x031c300203ff79a7 */ /* 0x0005ee000800003f */
[----:B------:R-:W-:Y:S05]  /*c360*/  @!P2 BRA `(.L_x_8316) ;  /* 0x000000000004a947 */ /* 0x000fea0003800000 */
[----:B------:R-:W-:Y:S01]  /*c370*/  BPT.TRAP 0x1 ;  /* 0x000000040000795c */ /* 0x000fe20000300000 */
.L_x_8316:
        /* <DEDUP_REMOVED lines=17> */
[----:B------:R-:W-:Y:S01]  /*c490*/  IMAD R2, R16, 0x8, R3 ;  /* 0x0000000810027824 */ /* 0x000fe200078e0203 */
        /* <DEDUP_REMOVED lines=12> */
.L_x_8356:
[----:B------:R-:W-:Y:S05]  /*c560*/  @P1 BRA `(.L_x_8318) ;  /* 0x0000000000141947 */ /* 0x000fea0003800000 */
[----:B------:R-:W-:Y:S02]  /*c570*/  ISETP.NE.AND P1, PT, R27, RZ, PT ;  /* 0x000000ff1b00720c */ /* 0x000fe40003f25270 */
[----:B------:R-:W-:-:S04]  /*c580*/  MOV R3, 0x6c00 ;  /* 0x00006c0000037802 */ /* 0x000fc80000000f00 */
[----:B------:R2:W-:Y:S07]  /*c590*/  SYNCS.ARRIVE.TRANS64 RZ, [R2+URZ+0x50], R3 ;  /* 0x0000500302ff79a7 */ /* 0x0005ee000800003f */
[----:B------:R-:W-:Y:S05]  /*c5a0*/  @!P1 BRA `(.L_x_8318) ;  /* 0x0000000000049947 */ /* 0x000fea0003800000 */
[----:B------:R-:W-:Y:S01]  /*c5b0*/  BPT.TRAP 0x1 ;  /* 0x000000040000795c */ /* 0x000fe20000300000 */
.L_x_8318:
        /* <DEDUP_REMOVED lines=13> */
[----:B------:R-:W-:Y:S01]  /*c690*/  UIMAD UR11, UR11, 0x90, URZ ;  /* 0x000000900b0b78a4 */ /* 0x000fe2000f8e023f */
[----:B------:R-:W-:Y:S01]  /*c6a0*/  IMAD.MOV.U32 R7, RZ, RZ, R4 ;  /* 0x000000ffff077224 */ /* 0x000fe200078e0004 */
[----:B------:R-:W-:Y:S02]  /*c6b0*/  UIADD3 UR9, UR9, 0x50, URZ ;  /* 0x0000005009097890 */ /* 0x000fe4000fffe03f */
[----:B------:R-:W-:Y:S02]  /*c6c0*/  UIADD3 UR14, UR8, 0x200, URZ ;  /* 0x00000200080e7890 */ /* 0x000fe4000fffe03f */
[----:B------:R-:W-:Y:S02]  /*c6d0*/  UIADD3 UR15, UR8, 0x2600, URZ ;  /* 0x00002600080f7890 */ /* 0x000fe4000fffe03f */
[----:B------:R-:W-:-:S03]  /*c6e0*/  UIADD3 UR16, UR8, 0x4a00, URZ ;  /* 0x00004a0008107890 */ /* 0x000fc6000fffe03f */
[----:B------:R-:W-:Y:S01]  /*c6f0*/  UMOV UR8, UR14 ;  /* 0x0000000e00087c82 */ /* 0x000fe20008000000 */
[----:B------:R-:W-:Y:S01]  /*c700*/  UMOV UR14, 0x40 ;  /* 0x00000040000e7882 */ /* 0x000fe20000000000 */
[----:B------:R3:W-:Y:S02]  /*c710*/  UTMALDG.4D [UR8], [UR4], desc[UR6] ;  /* 0x00000608040075b4 */ /* 0x0007e40008019000 */
[----:B---3--:R-:W-:Y:S01]  /*c720*/  UMOV UR8, UR15 ;  /* 0x0000000f00087c82 */ /* 0x008fe20008000000 */
[----:B------:R-:W-:Y:S02]  /*c730*/  UMOV UR10, UR17 ;  /* 0x00000011000a7c82 */ /* 0x000fe40008000000 */
[----:B------:R3:W-:Y:S02]  /*c740*/  UTMALDG.4D [UR8], [UR4], desc[UR6] ;  /* 0x00000608040075b4 */ /* 0x0007e40008019000 */
[----:B---3--:R-:W-:Y:S01]  /*c750*/  UMOV UR8, UR16 ;  /* 0x0000001000087c82 */ /* 0x008fe20008000000 */
[----:B------:R-:W-:-:S02]  /*c760*/  UMOV UR10, UR14 ;  /* 0x0000000e000a7c82 */ /* 0x000fc40008000000 */
[----:B------:R3:W-:Y:S02]  /*c770*/  UTMALDG.4D [UR8], [UR4], desc[UR6] ;  /* 0x00000608040075b4 */ /* 0x0007e40008019000 */
[----:B---3--:R-:W-:Y:S01]  /*c780*/  NOP ;  /* 0x0000000000007918 */ /* 0x008fe20000000000 */
.L_x_8313:
[----:B------:R-:W-:Y:S05]  /*c790*/  BSYNC B1 ;  /* 0x0000000000017941 */ /* 0x000fea0003800000 */
.L_x_8312:
[----:B------:R-:W-:Y:S01]  /*c7a0*/  IADD3 R16, R10, 0x1, RZ ;  /* 0x000000010a107810 */ /* 0x000fe20007ffe0ff */
[----:B------:R-:W-:Y:S03]  /*c7b0*/  BSSY B1, `(.L_x_8319) ;  /* 0x000006b000017945 */ /* 0x000fe60003800000 */
        /* <DEDUP_REMOVED lines=22> */
[----:B--2---:R-:W-:-:S04]  /*c920*/  LEA R4, P1, R2, R4, 0x2 ;  /* 0x0000000402047211 */ /* 0x004fc800078210ff */
[----:B------:R-:W-:-:S05]  /*c930*/  LEA.HI.X R5, R2, R5, R3, 0x2, P1 ;  /* 0x0000000502057211 */ /* 0x000fca00008f1403 */
[----:B------:R1:W5:Y:S01]  /*c940*/  LDG.E R4, desc[UR6][R4.64] ;  /* 0x0000000604047981 */ /* 0x000362000c1e1900 */
[----:B------:R-:W-:-:S04]  /*c950*/  IMAD.MOV R2, RZ, RZ, -R15 ;  /* 0x000000ffff027224 */ /* 0x000fc800078e0a0f */
[----:B------:R-:W-:-:S07]  /*c960*/  IMAD R13, R12, R2, R13 ;  /* 0x000000020c0d7224 */ /* 0x000fce00078e020d */
.L_x_8321:
[----:B------:R-:W1:Y:S01]  /*c970*/  S2R R2, SR_TID.X ;  /* 0x0000000000027919 */ /* 0x000e620000002100 */
[----:B------:R-:W-:Y:S02]  /*c980*/  SHF.L.U32 R3, R17, 0x1f, RZ ;  /* 0x0000001f11037819 */ /* 0x000fe400000006ff */
[----:B-1----:R-:W-:Y:S02]  /*c990*/  LOP3.LUT R5, R2, 0x7f, RZ, 0xc0, !PT ;  /* 0x0000007f02057812 */ /* 0x002fe400078ec0ff */
[----:B------:R-:W-:Y:S02]  /*c9a0*/  LEA R2, R16, R23, 0x3 ;  /* 0x0000001710027211 */ /* 0x000fe400078e18ff */
[----:B------:R-:W-:Y:S02]  /*c9b0*/  ISETP.NE.AND P1, PT, R5, RZ, PT ;  /* 0x000000ff0500720c */ /* 0x000fe40003f25270 */
[----:B------:R-:W1:Y:S02]  /*c9c0*/  SYNCS.PHASECHK.TRANS64.TRYWAIT P2, [R2+URZ+0x31c40], R3 ;  /* 0x031c4003020075a7 */ /* 0x000e64000804017f */
[----:B-1----:R-:W-:Y:S09]  /*c9d0*/  @!P2 BRA `(.L_x_8322) ;  /* 0x000000100020a947 */ /* 0x002ff20003800000 */
.L_x_8357:
[----:B------:R-:W-:Y:S05]  /*c9e0*/  @P1 BRA `(.L_x_8323) ;  /* 0x0000000000141947 */ /* 0x000fea0003800000 */
[----:B------:R-:W-:Y:S01]  /*c9f0*/  ISETP.NE.AND P2, PT, R27, RZ, PT ;  /* 0x000000ff1b00720c */ /* 0x000fe20003f45270 */
[----:B-1----:R-:W-:-:S04]  /*ca00*/  IMAD.MOV.U32 R3, RZ, RZ, 0x6c00 ;  /* 0x00006c00ff037424 */ /* 0x002fc800078e00ff */
[----:B------:R2:W-:Y:S08]  /*ca10*/  SYNCS.ARRIVE.TRANS64 RZ, [R2+URZ+0x31c30], R3 ;  /* 0x031c300302ff79a7 */ /* 0x0005f0000800003f */
[----:B------:R-:W-:Y:S05]  /*ca20*/  @!P2 BRA `(.L_x_8323) ;  /* 0x000000000004a947 */ /* 0x000fea0003800000 */
[----:B------:R-:W-:Y:S01]  /*ca30*/  BPT.TRAP 0x1 ;  /* 0x000000040000795c */ /* 0x000fe20000300000 */
.L_x_8323:
[----:B-12---:R-:W-:Y:S01]  /*ca40*/  IMAD R2, R16, 0x6c00, R23 ;  /* 0x00006c0010027824 */ /* 0x006fe200078e0217 */
[----:B------:R-:W-:Y:S01]  /*ca50*/  R2UR UR11, R13 ;  /* 0x000000000d0b72ca */ /* 0x000fe200000e0000 */
[----:B------:R-:W-:Y:S01]  /*ca60*/  VIADD R3, R23, 0x31c00 ;  /* 0x00031c0017037836 */ /* 0x000fe20000000000 */
[----:B------:R-:W-:Y:S01]  /*ca70*/  UIADD3 UR4, UP0, UR36, 0x370, URZ ;  /* 0x0000037024047890 */ /* 0x000fe2000ff1e03f */
[----:B------:R-:W-:Y:S01]  /*ca80*/  R2UR UR12, R0 ;  /* 0x00000000000c72ca */ /* 0x000fe200000e0000 */
[----:B------:R-:W-:Y:S01]  /*ca90*/  UMOV UR10, URZ ;  /* 0x0000003f000a7c82 */ /* 0x000fe20008000000 */
[----:B------:R-:W-:Y:S01]  /*caa0*/  R2UR UR8, R2 ;  /* 0x00000000020872ca */ /* 0x000fe200000e0000 */
[----:B------:R-:W-:Y:S01]  /*cab0*/  UIADD3.X UR5, URZ, UR37, URZ, UP0, !UPT ;  /* 0x000000253f057290 */ /* 0x000fe200087fe43f */
[----:B------:R-:W-:Y:S01]  /*cac0*/  LEA R2, R16, R3, 0x3 ;  /* 0x0000000310027211 */ /* 0x000fe200078e18ff */
[----:B------:R-:W-:Y:S01]  /*cad0*/  UMOV UR6, 0x0 ;  /* 0x0000000000067882 */ /* 0x000fe20000000000 */
[----:B-----5:R-:W-:Y:S01]  /*cae0*/  R2UR UR13, R4 ;  /* 0x00000000040d72ca */ /* 0x020fe200000e0000 */
[----:B------:R-:W-:Y:S01]  /*caf0*/  UMOV UR7, 0x14f00000 ;  /* 0x14f0000000077882 */ /* 0x000fe20000000000 */
[----:B------:R-:W-:Y:S01]  /*cb00*/  R2UR UR9, R2 ;  /* 0x00000000020972ca */ /* 0x000fe200000e0000 */
[----:B------:R-:W-:Y:S01]  /*cb10*/  UMOV UR17, 0x20 ;  /* 0x0000002000117882 */ /* 0x000fe20000000000 */
[----:B------:R-:W-:Y:S01]  /*cb20*/  UIMAD UR11, UR11, 0x90, URZ ;  /* 0x000000900b0b78a4 */ /* 0x000fe2000f8e023f */
[----:B------:R-:W-:Y:S01]  /*cb30*/  SHF.L.U32 R11, R11, 0x1f, RZ ;  /* 0x0000001f0b0b7819 */ /* 0x000fe200000006ff */
[----:B------:R-:W-:Y:S01]  /*cb40*/  UMOV UR18, 0x40 ;  /* 0x0000004000127882 */ /* 0x000fe20000000000 */
[----:B------:R-:W-:-:S02]  /*cb50*/  IMAD R2, R10, 0x8, R3 ;  /* 0x000000080a027824 */ /* 0x000fc400078e0203 */
[----:B------:R-:W-:Y:S02]  /*cb60*/  UIADD3 UR14, UR8, 0x16a00, URZ ;  /* 0x00016a00080e7890 */ /* 0x000fe4000fffe03f */
[----:B------:R-:W-:Y:S02]  /*cb70*/  UIADD3 UR15, UR8, 0x18e00, URZ ;  /* 0x00018e00080f7890 */ /* 0x000fe4000fffe03f */
[----:B------:R-:W-:Y:S02]  /*cb80*/  UIADD3 UR16, UR8, 0x1b200, URZ ;  /* 0x0001b20008107890 */ /* 0x000fe4000fffe03f */
[----:B------:R-:W-:Y:S01]  /*cb90*/  UIADD3 UR9, UR9, 0x30, URZ ;  /* 0x0000003009097890 */ /* 0x000fe2000fffe03f */
[----:B------:R-:W-:-:S08]  /*cba0*/  UMOV UR8, UR14 ;  /* 0x0000000e00087c82 */ /* 0x000fd00008000000 */
        /* <DEDUP_REMOVED lines=9> */
.L_x_8358:
[----:B------:R-:W-:Y:S05]  /*cc40*/  @P1 BRA `(.L_x_8325) ;  /* 0x0000000000141947 */ /* 0x000fea0003800000 */
[----:B------:R-:W-:Y:S01]  /*cc50*/  ISETP.NE.AND P1, PT, R27, RZ, PT ;  /* 0x000000ff1b00720c */ /* 0x000fe20003f25270 */
[----:B------:R-:W-:-:S04]  /*cc60*/  IMAD.MOV.U32 R3, RZ, RZ, 0x6c00 ;  /* 0x00006c00ff037424 */ /* 0x000fc800078e00ff */
[----:B------:R2:W-:Y:S08]  /*cc70*/  SYNCS.ARRIVE.TRANS64 RZ, [R2+URZ+0x50], R3 ;  /* 0x0000500302ff79a7 */ /* 0x0005f0000800003f */
[----:B------:R-:W-:Y:S05]  /*cc80*/  @!P1 BRA `(.L_x_8325) ;  /* 0x0000000000049947 */ /* 0x000fea0003800000 */
[----:B------:R-:W-:Y:S01]  /*cc90*/  BPT.TRAP 0x1 ;  /* 0x000000040000795c */ /* 0x000fe20000300000 */
.L_x_8325:
        /* <DEDUP_REMOVED lines=18> */
[----:B------:R-:W-:-:S05]  /*cdc0*/  UIADD3 UR15, UR15, 0x4a00, URZ ;  /* 0x00004a000f0f7890 */ /* 0x000fca000fffe03f */
[----:B------:R3:W-:Y:S02]  /*cdd0*/  UTMALDG.4D [UR8], [UR4], desc[UR6] ;  /* 0x00000608040075b4 */ /* 0x0007e40008019000 */
[----:B---3--:R-:W-:Y:S01]  /*cde0*/  UMOV UR8, UR14 ;  /* 0x0000000e00087c82 */ /* 0x008fe20008000000 */
[----:B------:R-:W-:Y:S01]  /*cdf0*/  UMOV UR10, UR16 ;  /* 0x00000010000a7c82 */ /* 0x000fe20008000000 */
[----:B------:R-:W-:Y:S01]  /*ce00*/  UMOV UR14, 0x40 ;  /* 0x00000040000e7882 */ /* 0x000fe20000000000 */
[----:B------:R3:W-:Y:S02]  /*ce10*/  UTMALDG.4D [UR8], [UR4], desc[UR6] ;  /* 0x00000608040075b4 */ /* 0x0007e40008019000 */
[----:B---3--:R-:W-:Y:S01]  /*ce20*/  UMOV UR8, UR15 ;  /* 0x0000000f00087c82 */ /* 0x008fe20008000000 */
[----:B------:R-:W-:Y:S02]  /*ce30*/  UMOV UR10, UR14 ;  /* 0x0000000e000a7c82 */ /* 0x000fe40008000000 */
[----:B------:R3:W-:Y:S02]  /*ce40*/  UTMALDG.4D [UR8], [UR4], desc[UR6] ;  /* 0x00000608040075b4 */ /* 0x0007e40008019000 */
[----:B---3--:R-:W-:Y:S01]  /*ce50*/  NOP ;  /* 0x0000000000007918 */ /* 0x008fe20000000000 */
.L_x_8320:
[----:B------:R-:W-:Y:S05]  /*ce60*/  BSYNC B1 ;  /* 0x0000000000017941 */ /* 0x000fea0003800000 */
.L_x_8319:
[C---:B------:R-:W-:Y:S01]  /*ce70*/  ISETP.GT.AND P1, PT, R9.reuse, 0x1, PT ;  /* 0x000000010900780c */ /* 0x040fe20003f24270 */
[----:B------:R-:W-:-:S12]  /*ce80*/  VIADD R9, R9, 0xfffffffe ;  /* 0xfffffffe09097836 */ /* 0x000fd80000000000 */
[----:B------:R-:W-:Y:S05]  /*ce90*/  @P1 BRA `(.L_x_8326) ;  /* 0xfffffff000901947 */ /* 0x000fea000383ffff */
.L_x_8311:
[----:B------:R-:W-:Y:S05]  /*cea0*/  BSYNC B0 ;  /* 0x0000000000007941 */ /* 0x000fea0003800000 */
.L_x_8302:
[----:B------:R-:W-:Y:S04]  /*ceb0*/  BSSY B0, `(.L_x_8327) ;  /* 0x000002a000007945 */ /* 0x000fe80003800000 */
[----:B------:R-:W-:Y:S05]  /*cec0*/  @!P6 BRA `(.L_x_8328) ;  /* 0x0000000000a0e947 */ /* 0x000fea0003800000 */
[----:B-12---:R-:W1:Y:S01]  /*ced0*/  S2R R2, SR_TID.X ;  /* 0x0000000000027919 */ /* 0x006e620000002100 */
[----:B------:R-:W-:Y:S02]  /*cee0*/  LEA R3, R16, R23, 0x3 ;  /* 0x0000001710037211 */ /* 0x000fe400078e18ff */
[----:B-1----:R-:W-:Y:S02]  /*cef0*/  LOP3.LUT R4, R2, 0x7f, RZ, 0xc0, !PT ;  /* 0x0000007f02047812 */ /* 0x002fe400078ec0ff */
[----:B------:R-:W-:Y:S02]  /*cf00*/  SHF.L.U32 R2, R17, 0x1f, RZ ;  /* 0x0000001f11027819 */ /* 0x000fe400000006ff */
[----:B------:R-:W-:Y:S02]  /*cf10*/  ISETP.NE.AND P1, PT, R4, RZ, PT ;  /* 0x000000ff0400720c */ /* 0x000fe40003f25270 */
[----:B------:R-:W1:Y:S02]  /*cf20*/  SYNCS.PHASECHK.TRANS64.TRYWAIT P0, [R3+URZ+0x31c60], R2 ;  /* 0x031c6002030075a7 */ /* 0x000e64000800017f */
[----:B-1----:R-:W-:Y:S09]  /*cf30*/  @!P0 BRA `(.L_x_8329) ;  /* 0x0000000800f08947 */ /* 0x002ff20003800000 */
.L_x_8359:
[----:B------:R-:W-:Y:S05]  /*cf40*/  @P1 BRA `(.L_x_8330) ;  /* 0x0000000000141947 */ /* 0x000fea0003800000 */
[----:B------:R-:W-:Y:S01]  /*cf50*/  ISETP.NE.AND P0, PT, R27, RZ, PT ;  /* 0x000000ff1b00720c */ /* 0x000fe20003f05270 */
[----:B-1----:R-:W-:-:S04]  /*cf60*/  IMAD.MOV.U32 R2, RZ, RZ, 0x6c00 ;  /* 0x00006c00ff027424 */ /* 0x002fc800078e00ff */
[----:B------:R2:W-:Y:S08]  /*cf70*/  SYNCS.ARRIVE.TRANS64 RZ, [R3+URZ+0x31c50], R2 ;  /* 0x031c500203ff79a7 */ /* 0x0005f0000800003f */
[----:B------:R-:W-:Y:S05]  /*cf80*/  @!P0 BRA `(.L_x_8330) ;  /* 0x0000000000048947 */ /* 0x000fea0003800000 */
[----:B------:R-:W-:Y:S01]  /*cf90*/  BPT.TRAP 0x1 ;  /* 0x000000040000795c */ /* 0x000fe20000300000 */
.L_x_8330:
        /* <DEDUP_REMOVED lines=27> */
.L_x_8328:
[----:B------:R-:W-:Y:S05]  /*d150*/  BSYNC B0 ;  /* 0x0000000000007941 */ /* 0x000fea0003800000 */
.L_x_8327:
[----:B------:R-:W-:Y:S01]  /*d160*/  IADD3 R26, R26, UR38, RZ ;  /* 0x000000261a1a7c10 */ /* 0x000fe2000fffe0ff */
[----:B------:R-:W-:Y:S01]  /*d170*/  ULDC UR4, c[0x0][0xda4] ;  /* 0x0003690000047ab9 */ /* 0x000fe20000000800 */
[----:B------:R-:W-:Y:S02]  /*d180*/  VIADD R16, R16, 0x1 ;  /* 0x0000000110107836 */ /* 0x000fe40000000000 */
[----:B------:R-:W-:Y:S01]  /*d190*/  ISETP.GE.AND P1, PT, R26, UR4, PT ;  /* 0x000000041a007c0c */ /* 0x000fe2000bf26270 */
[----:B------:R-:W-:Y:S02]  /*d1a0*/  VIADD R29, R29, 0x1 ;  /* 0x000000011d1d7836 */ /* 0x000fe40000000000 */
[----:B------:R-:W-:-:S04]  /*d1b0*/  ISETP.NE.AND P0, PT, R16, 0x2, PT ;  /* 0x000000021000780c */ /* 0x000fc80003f05270 */
[----:B------:R-:W-:Y:S02]  /*d1c0*/  SEL R0, RZ, 0x1, P0 ;  /* 0x00000001ff007807 */ /* 0x000fe40000000000 */
[----:B------:R-:W-:Y:S02]  /*d1d0*/  SEL R16, R16, RZ, P0 ;  /* 0x000000ff10107207 */ /* 0x000fe40000000000 */
[----:B------:R-:W-:Y:S02]  /*d1e0*/  LOP3.LUT R17, R17, R0, RZ, 0x3c, !PT ;  /* 0x0000000011117212 */ /* 0x000fe400078e3cff */
[----:B------:R-:W-:Y:S05]  /*d1f0*/  @!P1 BRA `(.L_x_8331) ;  /* 0xffffffd400c09947 */ /* 0x000fea000383ffff */
[----:B------:R-:W-:-:S07]  /*d200*/  LOP3.LUT R29, R29, 0x1, RZ, 0xc, !PT ;  /* 0x000000011d1d7812 */ /* 0x000fce00078e0cff */
.L_x_8287:
[----:B-12---:R-:W1:Y:S01]  /*d210*/  S2R R3, SR_CgaCtaId ;  /* 0x0000000000037919 */ /* 0x006e620000008800 */
[----:B------:R-:W-:Y:S01]  /*d220*/  MOV R0, 0x400 ;  /* 0x0000040000007802 */ /* 0x000fe20000000f00 */
[----:B------:R-:W-:Y:S01]  /*d230*/  BSSY B0, `(.L_x_8332) ;  /* 0x0000005000007945 */ /* 0x000fe20003800000 */
[----:B------:R-:W-:Y:S02]  /*d240*/  SHF.L.U32 R29, R29, 0x1f, RZ ;  /* 0x0000001f1d1d7819 */ /* 0x000fe400000006ff */
[----:B-1----:R-:W-:-:S04]  /*d250*/  LEA R8, R3, R0, 0x18 ;  /* 0x0000000003087211 */ /* 0x002fc800078ec0ff */
[----:B------:R-:W1:Y:S02]  /*d260*/  SYNCS.PHASECHK.TRANS64.TRYWAIT P0, [R8+URZ+0x31c20], R29 ;  /* 0x031c201d080075a7 */ /* 0x000e64000800017f */
[----:B-1----:R-:W-:Y:S05]  /*d270*/  @!P0 BRA `(.L_x_8333) ;  /* 0x0000000800348947 */ /* 0x002fea0003800000 */
.L_x_8360:
[----:B------:R-:W-:Y:S05]  /*d280*/  BSYNC B0 ;  /* 0x0000000000007941 */ /* 0x000fea0003800000 */
.L_x_8332:
[----:B------:R-:W-:-:S03]  /*d290*/  UMOV UR4, 0xffffffff ;  /* 0xffffffff00047882 */ /* 0x000fc60000000000 */
[----:B------:R-:W-:Y:S05]  /*d2a0*/  BRA.DIV UR4, `(.L_x_8334) ;  /* 0x0000000a043c7947 */ /* 0x000fea000b800000 */
[----:B------:R-:W2:Y:S02]  /*d2b0*/  S2R R0, SR_TID.X ;  /* 0x0000000000007919 */ /* 0x000ea40000002100 */
[----:B--2---:R-:W-:-:S04]  /*d2c0*/  SHF.R.U32.HI R0, RZ, 0x5, R0 ;  /* 0x00000005ff007819 */ /* 0x004fc80000011600 */
[----:B------:R-:W-:-:S05]  /*d2d0*/  LOP3.LUT R0, R0, 0x3, RZ, 0xc0, !PT ;  /* 0x0000000300007812 */ /* 0x000fca00078ec0ff */
[----:B------:R2:W3:Y:S02]  /*d2e0*/  SHFL.IDX PT, R14, R0, RZ, 0x1f ;  /* 0x00001fff000e7589 */ /* 0x0004e400000e0000 */
.L_x_8363:
[----:B---3--:R-:W-:Y:S01]  /*d2f0*/  ISETP.NE.AND P0, PT, R14, RZ, PT ;  /* 0x000000ff0e00720c */ /* 0x008fe20003f05270 */
[----:B------:R-:W-:-:S12]  /*d300*/  BSSY B0, `(.L_x_8335) ;  /* 0x0000024000007945 */ /* 0x000fd80003800000 */
[----:B------:R-:W-:Y:S05]  /*d310*/  @P0 BRA `(.L_x_8336) ;  /* 0x0000000000880947 */ /* 0x000fea0003800000 */
[----:B------:R-:W-:-:S03]  /*d320*/  UMOV UR4, 0xffffffff ;  /* 0xffffffff00047882 */ /* 0x000fc60000000000 */
[----:B------:R-:W-:Y:S05]  /*d330*/  BRA.DIV UR4, `(.L_x_8337) ;  /* 0x0000000a044c7947 */ /* 0x000fea000b800000 */
[----:B------:R-:W-:-:S13]  /*d340*/  ELECT P6, URZ, PT ;  /* 0x00000000003f782f */ /* 0x000fda00038c0000 */
.L_x_8366:
[----:B------:R-:W-:Y:S05]  /*d350*/  @!P6 BRA `(.L_x_8336) ;  /* 0x000000000078e947 */ /* 0x000fea0003800000 */
[----:B--2---:R-:W2:Y:S02]  /*d360*/  LDL.LU R0, [R1] ;  /* 0x0000000001007983 */ /* 0x004ea40000300800 */
[----:B--2---:R-:W-:-:S04]  /*d370*/  LOP3.LUT R0, R0, 0x2, RZ, 0xfc, !PT ;  /* 0x0000000200007812 */ /* 0x004fc800078efcff */
[----:B------:R-:W-:-:S13]  /*d380*/  ISETP.NE.AND P2, PT, R0, 0x3, PT ;  /* 0x000000030000780c */ /* 0x000fda0003f45270 */
[----:B------:R-:W-:Y:S05]  /*d390*/  @!P2 BRA `(.L_x_8338) ;  /* 0x000000000004a947 */ /* 0x000fea0003800000 */
[----:B------:R-:W-:Y:S01]  /*d3a0*/  BPT.TRAP 0x1 ;  /* 0x000000040000795c */ /* 0x000fe20000300000 */
.L_x_8338:
[----:B------:R-:W-:Y:S01]  /*d3b0*/  VIADD R3, R8, 0x31c40 ;  /* 0x00031c4008037836 */ /* 0x000fe20000000000 */
[----:B------:R-:W-:Y:S01]  /*d3c0*/  SHF.L.U32 R4, R17, 0x1f, RZ ;  /* 0x0000001f11047819 */ /* 0x000fe200000006ff */
[----:B------:R-:W-:-:S03]  /*d3d0*/  VIADD R0, R16, 0x1 ;  /* 0x0000000110007836 */ /* 0x000fc60000000000 */
[----:B------:R-:W-:Y:S02]  /*d3e0*/  LEA R5, R16, R3, 0x3 ;  /* 0x0000000310057211 */ /* 0x000fe400078e18ff */
[C---:B------:R-:W-:Y:S02]  /*d3f0*/  ISETP.NE.AND P1, PT, R0.reuse, 0x2, PT ;  /* 0x000000020000780c */ /* 0x040fe40003f25270 */
[----:B------:R-:W2:Y:S02]  /*d400*/  SYNCS.PHASECHK.TRANS64.TRYWAIT P0, [R5+URZ], R4 ;  /* 0x00000004050075a7 */ /* 0x000ea4000800017f */
[----:B------:R-:W-:Y:S02]  /*d410*/  SEL R2, RZ, 0x1, P1 ;  /* 0x00000001ff027807 */ /* 0x000fe40000800000 */
[----:B------:R-:W-:Y:S02]  /*d420*/  SEL R6, R0, RZ, P1 ;  /* 0x000000ff00067207 */ /* 0x000fe40000800000 */
[----:B------:R-:W-:-:S03]  /*d430*/  LOP3.LUT R0, R17, R2, RZ, 0x3c, !PT ;  /* 0x0000000211007212 */ /* 0x000fc600078e3cff */
[----:B------:R-:W-:Y:S01]  /*d440*/  IMAD R3, R6, 0x8, R3 ;  /* 0x0000000806037824 */ /* 0x000fe200078e0203 */
[----:B------:R-:W-:Y:S01]  /*d450*/  SHF.L.U32 R0, R0, 0x1f, RZ ;  /* 0x0000001f00007819 */ /* 0x000fe200000006ff */
[----:B--2---:R-:W-:Y:S06]  /*d460*/  @!P0 BRA `(.L_x_8339) ;  /* 0x0000000800208947 */ /* 0x004fec0003800000 */
.L_x_8367:
[----:B------:R-:W3:Y:S02]  /*d470*/  SYNCS.PHASECHK.TRANS64.TRYWAIT P0, [R3+URZ], R0 ;  /* 0x00000000030075a7 */ /* 0x000ee4000800017f */
[----:B---3--:R-:W-:Y:S05]  /*d480*/  @!P0 BRA `(.L_x_8340) ;  /* 0x00000008002c8947 */ /* 0x008fea0003800000 */
.L_x_8368:
[----:B------:R-:W-:Y:S05]  /*d490*/  @!P2 BRA `(.L_x_8341) ;  /* 0x000000000004a947 */ /* 0x000fea0003800000 */
[----:B------:R-:W-:Y:S01]  /*d4a0*/  BPT.TRAP 0x1 ;  /* 0x000000040000795c */ /* 0x000fe20000300000 */
.L_x_8341:
[----:B---3--:R-:W-:-:S05]  /*d4b0*/  IADD3 R3, R8, 0x31c60, RZ ;  /* 0x00031c6008037810 */ /* 0x008fca0007ffe0ff */
[----:B--2---:R-:W-:-:S04]  /*d4c0*/  IMAD R5, R16, 0x8, R3 ;  /* 0x0000000810057824 */ /* 0x004fc800078e0203 */
[----:B------:R-:W2:Y:S02]  /*d4d0*/  SYNCS.PHASECHK.TRANS64.TRYWAIT P0, [R5+URZ], R4 ;  /* 0x00000004050075a7 */ /* 0x000ea4000800017f */
[----:B--2---:R-:W-:Y:S05]  /*d4e0*/  @!P0 BRA `(.L_x_8342) ;  /* 0x0000000800288947 */ /* 0x004fea0003800000 */
.L_x_8369:
[----:B------:R-:W-:-:S07]  /*d4f0*/  IMAD R3, R6, 0x8, R3 ;  /* 0x0000000806037824 */ /* 0x000fce00078e0203 */
.L_x_8343:
[----:B---3--:R3:W4:Y:S02]  /*d500*/  SYNCS.PHASECHK.TRANS64.TRYWAIT P0, [R3+URZ], R0 ;  /* 0x00000000030075a7 */ /* 0x008724000800017f */
[----:B----4-:R-:W-:Y:S05]  /*d510*/  @!P0 NANOSLEEP.SYNCS 0x989680 ;  /* 0x009896800000895d */ /* 0x010fea0003900000 */
[----:B------:R-:W4:Y:S02]  /*d520*/  @!P0 SYNCS.PHASECHK.TRANS64 P0, [R3+URZ], R0 ;  /* 0x00000000030085a7 */ /* 0x000f24000800007f */
[----:B----4-:R-:W-:Y:S05]  /*d530*/  @!P0 BRA `(.L_x_8343) ;  /* 0xfffffffc00f08947 */ /* 0x010fea000383ffff */
.L_x_8336:
[----:B------:R-:W-:Y:S05]  /*d540*/  BSYNC B0 ;  /* 0x0000000000007941 */ /* 0x000fea0003800000 */
.L_x_8335:
[----:B------:R-:W-:Y:S05]  /*d550*/  EXIT ;  /* 0x000000000000794d */ /* 0x000fea0003800000 */
.L_x_8265:
[----:B-1----:R-:W-:-:S04]  /*d560*/  MOV R3, UR39 ;  /* 0x0000002700037c02 */ /* 0x002fc80008000f00 */
[----:B------:R1:W2:Y:S03]  /*d570*/  SYNCS.PHASECHK.TRANS64.TRYWAIT P1, [R3+URZ+0x31c00], R0 ;  /* 0x031c0000030075a7 */ /* 0x0002a6000802017f */
[----:B--2---:R-:W-:Y:S05]  /*d580*/  @!P1 NANOSLEEP.SYNCS 0x989680 ;  /* 0x009896800000995d */ /* 0x004fea0003900000 */
[----:B------:R-:W2:Y:S02]  /*d590*/  @!P1 SYNCS.PHASECHK.TRANS64 P1, [R3+URZ+0x31c00], R0 ;  /* 0x031c0000030095a7 */ /* 0x000ea4000802007f */
[----:B--2---:R-:W-:Y:S05]  /*d5a0*/  @!P1 BRA `(.L_x_8265) ;  /* 0xfffffffc00ec9947 */ /* 0x004fea000383ffff */
[----:B------:R-:W-:Y:S05]  /*d5b0*/  BRA `(.L_x_8344) ;  /* 0xffffff3c00287947 */ /* 0x000fea000383ffff */
.L_x_8269:
[----:B--2---:R2:W3:Y:S02]  /*d5c0*/  SYNCS.PHASECHK.TRANS64.TRYWAIT P2, [R0+URZ+0x31c30], R3 ;  /* 0x031c3003000075a7 */ /* 0x0044e4000804017f */
[----:B---3--:R-:W-:Y:S05]  /*d5d0*/  @!P2 NANOSLEEP.SYNCS 0x989680 ;  /* 0x009896800000a95d */ /* 0x008fea0003900000 */
[----:B------:R-:W3:Y:S02]  /*d5e0*/  @!P2 SYNCS.PHASECHK.TRANS64 P2, [R0+URZ+0x31c30], R3 ;  /* 0x031c30030000a5a7 */ /* 0x000ee4000804007f */
[----:B---3--:R-:W-:Y:S05]  /*d5f0*/  @!P2 BRA `(.L_x_8269) ;  /* 0xfffffffc00f0a947 */ /* 0x008fea000383ffff */
[----:B------:R-:W-:Y:S05]  /*d600*/  BRA `(.L_x_8268) ;  /* 0xffffff3c00507947 */ /* 0x000fea000383ffff */
.L_x_8274:
[----:B---3--:R-:W-:-:S04]  /*d610*/  IMAD.U32 R8, RZ, RZ, UR4 ;  /* 0x00000004ff087e24 */ /* 0x008fc8000f8e00ff */
[----:B------:R3:W4:Y:S03]  /*d620*/  SYNCS.PHASECHK.TRANS64.TRYWAIT P2, [R8+URZ+0x31c30], R7 ;  /* 0x031c3007080075a7 */ /* 0x000726000804017f */
[----:B----4-:R-:W-:Y:S05]  /*d630*/  @!P2 NANOSLEEP.SYNCS 0x989680 ;  /* 0x009896800000a95d */ /* 0x010fea0003900000 */
[----:B------:R-:W4:Y:S02]  /*d640*/  @!P2 SYNCS.PHASECHK.TRANS64 P2, [R8+URZ+0x31c30], R7 ;  /* 0x031c30070800a5a7 */ /* 0x000f24000804007f */
[----:B----4-:R-:W-:Y:S05]  /*d650*/  @!P2 BRA `(.L_x_8274) ;  /* 0xfffffffc00eca947 */ /* 0x010fea000383ffff */
[----:B------:R-:W-:Y:S05]  /*d660*/  BRA `(.L_x_8271) ;  /* 0xffffff7c00b47947 */ /* 0x000fea000383ffff */
.L_x_8278:
[----:B--2---:R-:W-:-:S04]  /*d670*/  IMAD.U32 R8, RZ, RZ, UR4 ;  /* 0x00000004ff087e24 */ /* 0x004fc8000f8e00ff */
[----:B------:R2:W3:Y:S03]  /*d680*/  SYNCS.PHASECHK.TRANS64.TRYWAIT P2, [R8+URZ+0x31c50], R7 ;  /* 0x031c5007080075a7 */ /* 0x0004e6000804017f */
[----:B---3--:R-:W-:Y:S05]  /*d690*/  @!P2 NANOSLEEP.SYNCS 0x989680 ;  /* 0x009896800000a95d */ /* 0x008fea0003900000 */
[----:B------:R-:W3:Y:S02]  /*d6a0*/  @!P2 SYNCS.PHASECHK.TRANS64 P2, [R8+URZ+0x31c50], R7 ;  /* 0x031c50070800a5a7 */ /* 0x000ee4000804007f */
[----:B---3--:R-:W-:Y:S05]  /*d6b0*/  @!P2 BRA `(.L_x_8278) ;  /* 0xfffffffc00eca947 */ /* 0x008fea000383ffff */
[----:B------:R-:W-:Y:S05]  /*d6c0*/  BRA `(.L_x_8275) ;  /* 0xffffff9400507947 */ /* 0x000fea000383ffff */
.L_x_8283:
[----:B----4-:R-:W-:-:S04]  /*d6d0*/  MOV R6, UR12 ;  /* 0x0000000c00067c02 */ /* 0x010fc80008000f00 */
[----:B------:R4:W1:Y:S03]  /*d6e0*/  SYNCS.PHASECHK.TRANS64.TRYWAIT P0, [R6+URZ+0x31c50], R3 ;  /* 0x031c5003060075a7 */ /* 0x000866000800017f */
[----:B-1----:R-:W-:Y:S05]  /*d6f0*/  @!P0 NANOSLEEP.SYNCS 0x989680 ;  /* 0x009896800000895d */ /* 0x002fea0003900000 */
[----:B------:R-:W1:Y:S02]  /*d700*/  @!P0 SYNCS.PHASECHK.TRANS64 P0, [R6+URZ+0x31c50], R3 ;  /* 0x031c5003060085a7 */ /* 0x000e64000800007f */
[----:B-1----:R-:W-:Y:S05]  /*d710*/  @!P0 BRA `(.L_x_8283) ;  /* 0xfffffffc00ec8947 */ /* 0x002fea000383ffff */
[----:B------:R-:W-:Y:S05]  /*d720*/  BRA `(.L_x_8282) ;  /* 0xffffffbc00707947 */ /* 0x000fea000383ffff */
.L_x_8294:
        /* <DEDUP_REMOVED lines=11> */
.L_x_8346:
[----:B------:R-:W-:Y:S05]  /*d7e0*/  BSYNC B0 ;  /* 0x0000000000007941 */ /* 0x000fea0003800000 */
.L_x_8345:
[----:B------:R-:W-:Y:S05]  /*d7f0*/  BRA `(.L_x_8347) ;  /* 0xffffffd800947947 */ /* 0x000fea000383ffff */
.L_x_8295:
[----:B------:R-:W-:Y:S01]  /*d800*/  BSSY B0, `(.L_x_8348) ;  /* 0x0000006000007945 */ /* 0x000fe20003800000 */
[----:B------:R-:W-:-:S07]  /*d810*/  IMAD.MOV.U32 R15, RZ, RZ, -0x1 ;  /* 0xffffffffff0f7424 */ /* 0x000fce00078e00ff */
[----:B------:R-:W-:Y:S05]  /*d820*/  WARPSYNC.COLLECTIVE R15, `(.L_x_8349) ;  /* 0x000000000f0c7348 */ /* 0x000fea0003c00000 */
[----:B------:R-:W-:Y:S02]  /*d830*/  ELECT P6, UR62, PT ;  /* 0x00000000003e782f */ /* 0x000fe400038c0000 */
[----:B------:R-:W-:Y:S01]  /*d840*/  MOV R14, UR62 ;  /* 0x0000003e000e7c02 */ /* 0x000fe20008000f00 */
[----:B------:R-:W-:Y:S10]  /*d850*/  ENDCOLLECTIVE ;  /* 0x000000000000791b */ /* 0x000ff40003800000 */
.L_x_8349:
[----:B------:R-:W-:Y:S05]  /*d860*/  BSYNC B0 ;  /* 0x0000000000007941 */ /* 0x000fea0003800000 */
.L_x_8348:
[----:B------:R-:W-:Y:S05]  /*d870*/  BRA `(.L_x_8350) ;  /* 0xffffffd800887947 */ /* 0x000fea000383ffff */
.L_x_8298:
[----:B--2---:R2:W3:Y:S02]  /*d880*/  SYNCS.PHASECHK.TRANS64.TRYWAIT P1, [R5+URZ+0x31c40], R4 ;  /* 0x031c4004050075a7 */ /* 0x0044e4000802017f */
[----:B---3--:R-:W-:Y:S05]  /*d890*/  @!P1 NANOSLEEP.SYNCS 0x989680 ;  /* 0x009896800000995d */ /* 0x008fea0003900000 */
[----:B------:R-:W3:Y:S02]  /*d8a0*/  @!P1 SYNCS.PHASECHK.TRANS64 P1, [R5+URZ+0x31c40], R4 ;  /* 0x031c4004050095a7 */ /* 0x000ee4000802007f */
[----:B---3--:R-:W-:Y:S05]  /*d8b0*/  @!P1 BRA `(.L_x_8298) ;  /* 0xfffffffc00f09947 */ /* 0x008fea000383ffff */
[----:B------:R-:W-:Y:S05]  /*d8c0*/  BRA `(.L_x_8351) ;  /* 0xffffffd800ec7947 */ /* 0x000fea000383ffff */
.L_x_8301:
[----:B--2---:R2:W3:Y:S02]  /*d8d0*/  SYNCS.PHASECHK.TRANS64.TRYWAIT P1, [R23+URZ+0x31c20], R4 ;  /* 0x031c2004170075a7 */ /* 0x0044e4000802017f */
[----:B---3--:R-:W-:Y:S05]  /*d8e0*/  @!P1 NANOSLEEP.SYNCS 0x989680 ;  /* 0x009896800000995d */ /* 0x008fea0003900000 */
[----:B------:R-:W3:Y:S02]  /*d8f0*/  @!P1 SYNCS.PHASECHK.TRANS64 P1, [R23+URZ+0x31c20], R4 ;  /* 0x031c2004170095a7 */ /* 0x000ee4000802007f */
[----:B---3--:R-:W-:Y:S05]  /*d900*/  @!P1 BRA `(.L_x_8301) ;  /* 0xfffffffc00f09947 */ /* 0x008fea000383ffff */
[----:B------:R-:W-:Y:S05]  /*d910*/  BRA `(.L_x_8352) ;  /* 0xffffffdc00fc7947 */ /* 0x000fea000383ffff */
.L_x_8307:
[----:B-1----:R1:W2:Y:S02]  /*d920*/  SYNCS.PHASECHK.TRANS64.TRYWAIT P2, [R3+URZ+0x31c40], R2 ;  /* 0x031c4002030075a7 */ /* 0x0022a4000804017f */
[----:B--2---:R-:W-:Y:S05]  /*d930*/  @!P2 NANOSLEEP.SYNCS 0x989680 ;  /* 0x009896800000a95d */ /* 0x004fea0003900000 */
[----:B------:R-:W2:Y:S02]  /*d940*/  @!P2 SYNCS.PHASECHK.TRANS64 P2, [R3+URZ+0x31c40], R2 ;  /* 0x031c40020300a5a7 */ /* 0x000ea4000804007f */
[----:B--2---:R-:W-:Y:S05]  /*d950*/  @!P2 BRA `(.L_x_8307) ;  /* 0xfffffffc00f0a947 */ /* 0x004fea000383ffff */
[----:B------:R-:W-:Y:S05]  /*d960*/  BRA `(.L_x_8353) ;  /* 0xffffffe000987947 */ /* 0x000fea000383ffff */
.L_x_8309:
[----:B-1----:R1:W2:Y:S02]  /*d970*/  SYNCS.PHASECHK.TRANS64.TRYWAIT P2, [R2+URZ+0x60], R5 ;  /* 0x00006005020075a7 */ /* 0x0022a4000804017f */
[----:B--2---:R-:W-:Y:S05]  /*d980*/  @!P2 NANOSLEEP.SYNCS 0x989680 ;  /* 0x009896800000a95d */ /* 0x004fea0003900000 */
[----:B------:R-:W2:Y:S02]  /*d990*/  @!P2 SYNCS.PHASECHK.TRANS64 P2, [R2+URZ+0x60], R5 ;  /* 0x000060050200a5a7 */ /* 0x000ea4000804007f */
[----:B--2---:R-:W-:Y:S05]  /*d9a0*/  @!P2 BRA `(.L_x_8309) ;  /* 0xfffffffc00f0a947 */ /* 0x004fea000383ffff */
[----:B------:R-:W-:Y:S05]  /*d9b0*/  BRA `(.L_x_8354) ;  /* 0xffffffe400147947 */ /* 0x000fea000383ffff */
.L_x_8315:
[----:B-1----:R1:W2:Y:S02]  /*d9c0*/  SYNCS.PHASECHK.TRANS64.TRYWAIT P2, [R3+URZ+0x31c40], R2 ;  /* 0x031c4002030075a7 */ /* 0x0022a4000804017f */
[----:B--2---:R-:W-:Y:S05]  /*d9d0*/  @!P2 NANOSLEEP.SYNCS 0x989680 ;  /* 0x009896800000a95d */ /* 0x004fea0003900000 */
[----:B------:R-:W2:Y:S02]  /*d9e0*/  @!P2 SYNCS.PHASECHK.TRANS64 P2, [R3+URZ+0x31c40], R2 ;  /* 0x031c40020300a5a7 */ /* 0x000ea4000804007f */
[----:B--2---:R-:W-:Y:S05]  /*d9f0*/  @!P2 BRA `(.L_x_8315) ;  /* 0xfffffffc00f0a947 */ /* 0x004fea000383ffff */
[----:B------:R-:W-:Y:S05]  /*da00*/  BRA `(.L_x_8355) ;  /* 0xffffffe800447947 */ /* 0x000fea000383ffff */
.L_x_8317:
[----:B-1----:R1:W2:Y:S02]  /*da10*/  SYNCS.PHASECHK.TRANS64.TRYWAIT P2, [R2+URZ+0x60], R17 ;  /* 0x00006011020075a7 */ /* 0x0022a4000804017f */
[----:B--2---:R-:W-:Y:S05]  /*da20*/  @!P2 NANOSLEEP.SYNCS 0x989680 ;  /* 0x009896800000a95d */ /* 0x004fea0003900000 */
[----:B------:R-:W2:Y:S02]  /*da30*/  @!P2 SYNCS.PHASECHK.TRANS64 P2, [R2+URZ+0x60], R17 ;  /* 0x000060110200a5a7 */ /* 0x000ea4000804007f */
[----:B--2---:R-:W-:Y:S05]  /*da40*/  @!P2 BRA `(.L_x_8317) ;  /* 0xfffffffc00f0a947 */ /* 0x004fea000383ffff */
[----:B------:R-:W-:Y:S05]  /*da50*/  BRA `(.L_x_8356) ;  /* 0xffffffe800c07947 */ /* 0x000fea000383ffff */
.L_x_8322:
[----:B-1----:R1:W2:Y:S02]  /*da60*/  SYNCS.PHASECHK.TRANS64.TRYWAIT P2, [R2+URZ+0x31c40], R3 ;  /* 0x031c4003020075a7 */ /* 0x0022a4000804017f */
[----:B--2---:R-:W-:Y:S05]  /*da70*/  @!P2 NANOSLEEP.SYNCS 0x989680 ;  /* 0x009896800000a95d */ /* 0x004fea0003900000 */
[----:B------:R-:W2:Y:S02]  /*da80*/  @!P2 SYNCS.PHASECHK.TRANS64 P2, [R2+URZ+0x31c40], R3 ;  /* 0x031c40030200a5a7 */ /* 0x000ea4000804007f */
[----:B--2---:R-:W-:Y:S05]  /*da90*/  @!P2 BRA `(.L_x_8322) ;  /* 0xfffffffc00f0a947 */ /* 0x004fea000383ffff */
[----:B------:R-:W-:Y:S05]  /*daa0*/  BRA `(.L_x_8357) ;  /* 0xffffffec00cc7947 */ /* 0x000fea000383ffff */
.L_x_8324:
[----:B-1----:R1:W2:Y:S02]  /*dab0*/  SYNCS.PHASECHK.TRANS64.TRYWAIT P2, [R2+URZ+0x60], R11 ;  /* 0x0000600b020075a7 */ /* 0x0022a4000804017f */
[----:B--2---:R-:W-:Y:S05]  /*dac0*/  @!P2 NANOSLEEP.SYNCS 0x989680 ;  /* 0x009896800000a95d */ /* 0x004fea0003900000 */
[----:B------:R-:W2:Y:S02]  /*dad0*/  @!P2 SYNCS.PHASECHK.TRANS64 P2, [R2+URZ+0x60], R11 ;  /* 0x0000600b0200a5a7 */ /* 0x000ea4000804007f */
[----:B--2---:R-:W-:Y:S05]  /*dae0*/  @!P2 BRA `(.L_x_8324) ;  /* 0xfffffffc00f0a947 */ /* 0x004fea000383ffff */
[----:B------:R-:W-:Y:S05]  /*daf0*/  BRA `(.L_x_8358) ;  /* 0xfffffff000507947 */ /* 0x000fea000383ffff */
.L_x_8329:
[----:B-1----:R1:W2:Y:S02]  /*db00*/  SYNCS.PHASECHK.TRANS64.TRYWAIT P0, [R3+URZ+0x31c60], R2 ;  /* 0x031c6002030075a7 */ /* 0x0022a4000800017f */
[----:B--2---:R-:W-:Y:S05]  /*db10*/  @!P0 NANOSLEEP.SYNCS 0x989680 ;  /* 0x009896800000895d */ /* 0x004fea0003900000 */
[----:B------:R-:W2:Y:S02]  /*db20*/  @!P0 SYNCS.PHASECHK.TRANS64 P0, [R3+URZ+0x31c60], R2 ;  /* 0x031c6002030085a7 */ /* 0x000ea4000800007f */
[----:B--2---:R-:W-:Y:S05]  /*db30*/  @!P0 BRA `(.L_x_8329) ;  /* 0xfffffffc00f08947 */ /* 0x004fea000383ffff */
[----:B------:R-:W-:Y:S05]  /*db40*/  BRA `(.L_x_8359) ;  /* 0xfffffff000fc7947 */ /* 0x000fea000383ffff */
.L_x_8333:
[----:B-1----:R1:W2:Y:S02]  /*db50*/  SYNCS.PHASECHK.TRANS64.TRYWAIT P0, [R8+URZ+0x31c20], R29 ;  /* 0x031c201d080075a7 */ /* 0x0022a4000800017f */
[----:B--2---:R-:W-:Y:S05]  /*db60*/  @!P0 NANOSLEEP.SYNCS 0x989680 ;  /* 0x009896800000895d */ /* 0x004fea0003900000 */
[----:B------:R-:W2:Y:S02]  /*db70*/  @!P0 SYNCS.PHASECHK.TRANS64 P0, [R8+URZ+0x31c20], R29 ;  /* 0x031c201d080085a7 */ /* 0x000ea4000800007f */
[----:B--2---:R-:W-:Y:S05]  /*db80*/  @!P0 BRA `(.L_x_8333) ;  /* 0xfffffffc00f08947 */ /* 0x004fea000383ffff */
[----:B------:R-:W-:Y:S05]  /*db90*/  BRA `(.L_x_8360) ;  /* 0xfffffff400b87947 */ /* 0x000fea000383ffff */
.L_x_8334:
[----:B------:R-:W2:Y:S01]  /*dba0*/  S2R R2, SR_TID.X ;  /* 0x0000000000027919 */ /* 0x000ea20000002100 */
[----:B------:R-:W-:Y:S01]  /*dbb0*/  BSSY B0, `(.L_x_8361) ;  /* 0x000000a000007945 */ /* 0x000fe20003800000 */
[----:B------:R-:W-:Y:S01]  /*dbc0*/  IMAD.MOV.U32 R12, RZ, RZ, RZ ;  /* 0x000000ffff0c7224 */ /* 0x000fe200078e00ff */
[----:B------:R-:W-:Y:S01]  /*dbd0*/  MOV R15, 0xffffffff ;  /* 0xffffffff000f7802 */ /* 0x000fe20000000f00 */
[----:B------:R-:W-:Y:S01]  /*dbe0*/  IMAD.MOV.U32 R11, RZ, RZ, 0x1f ;  /* 0x0000001fff0b7424 */ /* 0x000fe200078e00ff */
[----:B--2---:R-:W-:-:S04]  /*dbf0*/  SHF.R.U32.HI R2, RZ, 0x5, R2 ;  /* 0x00000005ff027819 */ /* 0x004fc80000011602 */
[----:B------:R-:W-:-:S04]  /*dc00*/  LOP3.LUT R2, R2, 0x3, RZ, 0xc0, !PT ;  /* 0x0000000302027812 */ /* 0x000fc800078ec0ff */
[----:B------:R-:W-:-:S07]  /*dc10*/  MOV R13, R2 ;  /* 0x00000002000d7202 */ /* 0x000fce0000000f00 */
[----:B-1----:R-:W-:Y:S05]  /*dc20*/  WARPSYNC.COLLECTIVE R15, `(.L_x_8362) ;  /* 0x000000000f087348 */ /* 0x002fea0003c00000 */
[----:B------:R2:W3:Y:S02]  /*dc30*/  SHFL.IDX P6, R14, R13, R12, R11 ;  /* 0x0000000c0d0e7389 */ /* 0x0004e400000c000b */
[----:B-123--:R-:W-:Y:S01]  /*dc40*/  ENDCOLLECTIVE ;  /* 0x000000000000791b */ /* 0x00efe20003800000 */
.L_x_8362:
[----:B------:R-:W-:Y:S05]  /*dc50*/  BSYNC B0 ;  /* 0x0000000000007941 */ /* 0x000fea0003800000 */
.L_x_8361:
[----:B------:R-:W-:Y:S05]  /*dc60*/  BRA `(.L_x_8363) ;  /* 0xfffffff400a07947 */ /* 0x000fea000383ffff */
.L_x_8337:
[----:B------:R-:W-:Y:S01]  /*dc70*/  BSSY B1, `(.L_x_8364) ;  /* 0x0000006000017945 */ /* 0x000fe20003800000 */
[----:B------:R-:W-:-:S07]  /*dc80*/  IMAD.MOV.U32 R15, RZ, RZ, -0x1 ;  /* 0xffffffffff0f7424 */ /* 0x000fce00078e00ff */
[----:B-12---:R-:W-:Y:S05]  /*dc90*/  WARPSYNC.COLLECTIVE R15, `(.L_x_8365) ;  /* 0x000000000f0c7348 */ /* 0x006fea0003c00000 */
[----:B------:R-:W-:Y:S02]  /*dca0*/  ELECT P6, UR62, PT ;  /* 0x00000000003e782f */ /* 0x000fe400038c0000 */
[----:B------:R-:W-:Y:S01]  /*dcb0*/  MOV R14, UR62 ;  /* 0x0000003e000e7c02 */ /* 0x000fe20008000f00 */
[----:B-12---:R-:W-:Y:S10]  /*dcc0*/  ENDCOLLECTIVE ;  /* 0x000000000000791b */ /* 0x006ff40003800000 */
.L_x_8365:
[----:B------:R-:W-:Y:S05]  /*dcd0*/  BSYNC B1 ;  /* 0x0000000000017941 */ /* 0x000fea0003800000 */
.L_x_8364:
[----:B------:R-:W-:Y:S05]  /*dce0*/  BRA `(.L_x_8366) ;  /* 0xfffffff400987947 */ /* 0x000fea000383ffff */
.L_x_8339:
[----:B--2---:R2:W3:Y:S02]  /*dcf0*/  SYNCS.PHASECHK.TRANS64.TRYWAIT P0, [R5+URZ], R4 ;  /* 0x00000004050075a7 */ /* 0x0044e4000800017f */
[----:B---3--:R-:W-:Y:S05]  /*dd00*/  @!P0 NANOSLEEP.SYNCS 0x989680 ;  /* 0x009896800000895d */ /* 0x008fea0003900000 */
[----:B------:R-:W3:Y:S02]  /*dd10*/  @!P0 SYNCS.PHASECHK.TRANS64 P0, [R5+URZ], R4 ;  /* 0x00000004050085a7 */ /* 0x000ee4000800007f */
[----:B---3--:R-:W-:Y:S05]  /*dd20*/  @!P0 BRA `(.L_x_8339) ;  /* 0xfffffffc00f08947 */ /* 0x008fea000383ffff */
[----:B------:R-:W-:Y:S05]  /*dd30*/  BRA `(.L_x_8367) ;  /* 0xfffffff400cc7947 */ /* 0x000fea000383ffff */
.L_x_8340:
[----:B---3--:R3:W4:Y:S02]  /*dd40*/  SYNCS.PHASECHK.TRANS64.TRYWAIT P0, [R3+URZ], R0 ;  /* 0x00000000030075a7 */ /* 0x008724000800017f */
[----:B----4-:R-:W-:Y:S05]  /*dd50*/  @!P0 NANOSLEEP.SYNCS 0x989680 ;  /* 0x009896800000895d */ /* 0x010fea0003900000 */
[----:B------:R-:W4:Y:S02]  /*dd60*/  @!P0 SYNCS.PHASECHK.TRANS64 P0, [R3+URZ], R0 ;  /* 0x00000000030085a7 */ /* 0x000f24000800007f */
[----:B----4-:R-:W-:Y:S05]  /*dd70*/  @!P0 BRA `(.L_x_8340) ;  /* 0xfffffffc00f08947 */ /* 0x010fea000383ffff */
[----:B------:R-:W-:Y:S05]  /*dd80*/  BRA `(.L_x_8368) ;  /* 0xfffffff400c07947 */ /* 0x000fea000383ffff */
.L_x_8342:
[----:B--2---:R2:W3:Y:S02]  /*dd90*/  SYNCS.PHASECHK.TRANS64.TRYWAIT P0, [R5+URZ], R4 ;  /* 0x00000004050075a7 */ /* 0x0044e4000800017f */
[----:B---3--:R-:W-:Y:S05]  /*dda0*/  @!P0 NANOSLEEP.SYNCS 0x989680 ;  /* 0x009896800000895d */ /* 0x008fea0003900000 */
[----:B------:R-:W3:Y:S02]  /*ddb0*/  @!P0 SYNCS.PHASECHK.TRANS64 P0, [R5+URZ], R4 ;  /* 0x00000004050085a7 */ /* 0x000ee4000800007f */
[----:B---3--:R-:W-:Y:S05]  /*ddc0*/  @!P0 BRA `(.L_x_8342) ;  /* 0xfffffffc00f08947 */ /* 0x008fea000383ffff */
[----:B------:R-:W-:Y:S05]  /*ddd0*/  BRA `(.L_x_8369) ;  /* 0xfffffff400c47947 */ /* 0x000fea000383ffff */
.L_x_8370:
        /* <DEDUP_REMOVED lines=10> */
.L_x_12776:


//--------------------- .text._ZN7cutlass13device_kernelIN5flash11enable_sm90INS1_16FlashAttnFwdSm90INS1_25CollectiveMainloopFwdSm90ILi2EN4cute5tupleIJNS5_1CILi1EEES8_S8_EEENS6_IJNS7_ILi192EEENS7_ILi144EEENS7_ILi96EEEEEELi96ENS_6half_tEfNS_4arch4Sm90ELb0ELb0ELb1ELb1ELb0ELb0ELb0ELb0ELb1ELb0ELb0ELb0EEENS1_21CollectiveEpilogueFwdINS6_IJSA_SC_SB_EEES9_SE_SG_Li384ELb1ELb0ELb0ELb0EEENS1_36VarlenDynamicPersistentTileSchedulerILi192ELi144ELi384ELi32ELb0ELb0ELb1ELb0ELb1ELb1EEEEEEEEEvNT_6ParamsE --------------------------
	.section	.text._ZN7cutlass13device_kernelIN5flash11enable_sm90INS1_16FlashAttnFwdSm90INS1_25CollectiveMainloopFwdSm90ILi2EN4cute5tupleIJNS5_1CILi1EEES8_S8_EEENS6_IJNS7_ILi192EEENS7_ILi144EEENS7_ILi96EEEEEELi96ENS_6half_tEfNS_4arch4Sm90ELb0ELb0ELb1ELb1ELb0ELb0ELb0ELb0ELb1ELb0ELb0ELb0EEENS1_21CollectiveEpilogueFwdINS6_IJSA_SC_SB_EEES9_SE_SG_Li384ELb1ELb0ELb0ELb0EEENS1_36VarlenDynamicPersistentTileSchedulerILi192ELi144ELi384ELi32ELb0ELb0ELb1ELb0ELb1ELb1EEEEEEEEEvNT_6ParamsE,"ax",@progbits
	.align	128
.text._ZN7cutlass13device_kernelIN5flash11enable_sm90INS1_16FlashAttnFwdSm90INS1_25CollectiveMainloopFwdSm90ILi2EN4cute5tupleIJNS5_1CILi1EEES8_S8_EEENS6_IJNS7_ILi192EEENS7_ILi144EEENS7_ILi96EEEEEELi96ENS_6half_tEfNS_4arch4Sm90ELb0ELb0ELb1ELb1ELb0ELb0ELb0ELb0ELb1ELb0ELb0ELb0EEENS1_21CollectiveEpilogueFwdINS6_IJSA_SC_SB_EEES9_SE_SG_Li384ELb1ELb0ELb0ELb0EEENS1_36VarlenDynamicPersistentTileSchedulerILi192ELi144ELi384ELi32ELb0ELb0ELb1ELb0ELb1ELb1EEEEEEEEEvNT_6ParamsE:
        .type           _ZN7cutlass13device_kernelIN5flash11enable_sm90INS1_16FlashAttnFwdSm90INS1_25CollectiveMainloopFwdSm90ILi2EN4cute5tupleIJNS5_1CILi1EEES8_S8_EEENS6_IJNS7_ILi192EEENS7_ILi144EEENS7_ILi96EEEEEELi96ENS_6half_tEfNS_4arch4Sm90ELb0ELb0ELb1ELb1ELb0ELb0ELb0ELb0ELb1ELb0ELb0ELb0EEENS1_21CollectiveEpilogueFwdINS6_IJSA_SC_SB_EEES9_SE_SG_Li384ELb1ELb0ELb0ELb0EEENS1_36VarlenDynamicPersistentTileSchedulerILi192ELi144ELi384ELi32ELb0ELb0ELb1ELb0ELb1ELb1EEEEEEEEEvNT_6ParamsE,@function
        .size           _ZN7cutlass13device_kernelIN5flash11enable_sm90INS1_16FlashAttnFwdSm90INS1_25CollectiveMainloopFwdSm90ILi2EN4cute5tupleIJNS5_1CILi1EEES8_S8_EEENS6_IJNS7_ILi192EEENS7_ILi144EEENS7_ILi96EEEEEELi96ENS_6half_tEfNS_4arch4Sm90ELb0ELb0ELb1ELb1ELb0ELb0ELb0ELb0ELb1ELb0ELb0ELb0EEENS1_21CollectiveEpilogueFwdINS6_IJSA_SC_SB_EEES9_SE_SG_Li384ELb1ELb0ELb0ELb0EEENS1_36VarlenDynamicPersistentTileSchedulerILi192ELi144ELi384ELi32ELb0ELb0ELb1ELb0ELb1ELb1EEEEEEEEEvNT_6ParamsE,(.L_x_12777 - _ZN7cutlass13device_kernelIN5flash11enable_sm90INS1_16FlashAttnFwdSm90INS1_25CollectiveMainloopFwdSm90ILi2EN4cute5tupleIJNS5_1CILi1EEES8_S8_EEENS6_IJNS7_ILi192EEENS7_ILi144EEENS7_ILi96EEEEEELi96ENS_6half_tEfNS_4arch4Sm90ELb0ELb0ELb1ELb1ELb0ELb0ELb0ELb0ELb1ELb0ELb0ELb0EEENS1_21CollectiveEpilogueFwdINS6_IJSA_SC_SB_EEES9_SE_SG_Li384ELb1ELb0ELb0ELb0EEENS1_36VarlenDynamicPersistentTileSchedulerILi192ELi144ELi384ELi32ELb0ELb0ELb1ELb0ELb1ELb1EEEEEEEEEvNT_6ParamsE)
        .other          _ZN7cutlass13device_kernelIN5flash11enable_sm90INS1_16FlashAttnFwdSm90INS1_25CollectiveMainloopFwdSm90ILi2EN4cute5tupleIJNS5_1CILi1EEES8_S8_EEENS6_IJNS7_ILi192EEENS7_ILi144EEENS7_ILi96EEEEEELi96ENS_6half_tEfNS_4arch4Sm90ELb0ELb0ELb1ELb1ELb0ELb0ELb0ELb0ELb1ELb0ELb0ELb0EEENS1_21CollectiveEpilogueFwdINS6_IJSA_SC_SB_EEES9_SE_SG_Li384ELb1ELb0ELb0ELb0EEENS1_36VarlenDynamicPersistentTileSchedulerILi192ELi144ELi384ELi32ELb0ELb0ELb1ELb0ELb1ELb1EEEEEEEEEvNT_6ParamsE,@"STO_CUDA_ENTRY STV_DEFAULT"
_ZN7cutlass13device_kernelIN5flash11enable_sm90INS1_16FlashAttnFwdSm90INS1_25CollectiveMainloopFwdSm90ILi2EN4cute5tupleIJNS5_1CILi1EEES8_S8_EEENS6_IJNS7_ILi192EEENS7_ILi144EEENS7_ILi96EEEEEELi96ENS_6half_tEfNS_4arch4Sm90ELb0ELb0ELb1ELb1ELb0ELb0ELb0ELb0ELb1ELb0ELb0ELb0EEENS1_21CollectiveEpilogueFwdINS6_IJSA_SC_SB_EEES9_SE_SG_Li384ELb1ELb0ELb0ELb0EEENS1_36VarlenDynamicPersistentTileSchedulerILi192ELi144ELi384ELi32ELb0ELb0ELb1ELb0ELb1ELb1EEEEEEEEEvNT_6ParamsE:
        /* <DEDUP_REMOVED lines=20> */
.L_x_8372:
[----:B------:R-:W-:Y:S05]  /*0140*/  BSYNC B0 ;  /* 0x0000000000007941 */ /* 0x000fea0003800000 */
.L_x_8371:
        /* <DEDUP_REMOVED lines=40> */
.L_x_8373:
        /* <DEDUP_REMOVED lines=22> */
.L_x_8374:
        /* <DEDUP_REMOVED lines=18> */
.L_x_8375:
        /* <DEDUP_REMOVED lines=22> */
.L_x_8376:
        /* <DEDUP_REMOVED lines=22> */
.L_x_8377:
[----:B--2---:R-:W-:Y:S01]  /*0910*/  ISETP.NE.AND P0, PT, R2, RZ, PT ;  /* 0x000000ff0200720c */ /* 0x004fe20003f05270 */
[----:B------:R-:W-:Y:S01]  /*0920*/  IMAD.MOV.U32 R2, RZ, RZ, 0x1 ;  /* 0x00000001ff027424 */ /* 0x000fe200078e00ff */
[----:B------:R-:W-:Y:S01]  /*0930*/  NOP ;  /* 0x0000000000007918 */ /* 0x000fe20000000000 */
[----:B------:R-:W-:-:S03]  /*0940*/  ULDC.64 UR60, c[0x0][0x208] ;  /* 0x00008200003c7ab9 */ /* 0x000fc60000000a00 */
[----:B------:R-:W-:-:S05]  /*0950*/  SEL R2, R2, 0x2, !P0 ;  /* 0x0000000202027807 */ /* 0x000fca0004000000 */
[----:B------:R2:W-:Y:S01]  /*0960*/  STL [R1+0x14], R2 ;  /* 0x0000140201007387 */ /* 0x0005e20000100800 */
[----:B01-34-:R-:W-:Y:S06]  /*0970*/  BAR.SYNC.DEFER_BLOCKING 0x0 ;  /* 0x0000000000007b1d */ /* 0x01bfec0000010000 */
[----:B------:R-:W-:Y:S05]  /*0980*/  @!P0 BRA `(.L_x_8378) ;  /* 0x000000ac00a88947 */ /* 0x000fea0003800000 */
.L_x_8379:
        /* <DEDUP_REMOVED lines=8> */
[----:B-1----:R-:W-:-:S03]  /*0a10*/  ULEA UR36, UR4, UR36, 0x18 ;  /* 0x0000002404247291 */ /* 0x002fc6000f8ec03f */
[----:B------:R-:W-:Y:S01]  /*0a20*/  ULDC UR4, c[0x0][0xc14] ;  /* 0x0003050000047ab9 */ /* 0x000fe20000000800 */
[----:B0-----:R-:W-:-:S04]  /*0a30*/  LOP3.LUT R0, R2, 0xffffff80, RZ, 0xc0, !PT ;  /* 0xffffff8002007812 */ /* 0x001fc800078ec0ff */
[----:B------:R-:W-:-:S13]  /*0a40*/  ISETP.NE.AND P0, PT, R0, 0x80, PT ;  /* 0x000000800000780c */ /* 0x000fda0003f05270 */
[----:B------:R-:W-:Y:S08]  /*0a50*/  @!P0 BAR.ARV 0x9, 0x100 ;  /* 0x0244000000008b1d */ /* 0x000ff00000002000 */
[----:B------:R-:W-:Y:S06]  /*0a60*/  BAR.SYNC.DEFER_BLOCKING 0x5, 0x1a0 ;  /* 0x0146800000007b1d */ /* 0x000fec0000010000 */
[----:B------:R-:W0:Y:S02]  /*0a70*/  LDS.128 R28, [UR36+0x31cd0] ;  /* 0x031cd024ff1c7984 */ /* 0x000e240008000c00 */
[----:B------:R-:W-:Y:S06]  /*0a80*/  BAR.ARV 0x4, 0x1a0 ;  /* 0x0106800000007b1d */ /* 0x000fec0000002000 */
[----:B0-----:R-:W-:-:S13]  /*0a90*/  ISETP.GE.AND P0, PT, R31, UR4, PT ;  /* 0x000000041f007c0c */ /* 0x001fda000bf06270 */
[----:B------:R-:W-:Y:S05]  /*0aa0*/  @P0 EXIT ;  /* 0x000000000000094d */ /* 0x000fea0003800000 */
[----:B------:R-:W2:Y:S01]  /*0ab0*/  LDL.LU R14, [R1+0x14] ;  /* 0x00001400010e7983 */ /* 0x000ea20000300800 */
[----:B------:R-:W-:-:S05]  /*0ac0*/  VIADD R155, R2, 0xffffff80 ;  /* 0xffffff80029b7836 */ /* 0x000fca0000000000 */
[----:B------:R-:W-:-:S04]  /*0ad0*/  SHF.R.S32.HI R0, RZ, 0x1f, R155 ;  /* 0x0000001fff007819 */ /* 0x000fc8000001149b */
[----:B------:R-:W-:-:S04]  /*0ae0*/  LEA.HI R2, R0, R155, RZ, 0x4 ;  /* 0x0000009b00027211 */ /* 0x000fc800078f20ff */
[----:B------:R-:W-:-:S04]  /*0af0*/  SHF.R.S32.HI R3, RZ, 0x4, R2 ;  /* 0x00000004ff037819 */ /* 0x000fc80000011402 */
[C---:B------:R-:W-:Y:S02]  /*0b00*/  LEA.HI R4, R2.reuse, R3, RZ, 0x1 ;  /* 0x0000000302047211 */ /* 0x040fe400078f08ff */
[----:B------:R-:W-:Y:S02]  /*0b10*/  LOP3.LUT R2, R2, 0xfffffff0, RZ, 0xc0, !PT ;  /* 0xfffffff002027812 */ /* 0x000fe400078ec0ff */
[----:B------:R-:W-:-:S03]  /*0b20*/  LOP3.LUT R4, R4, 0x1ffffffe, RZ, 0xc0, !PT ;  /* 0x1ffffffe04047812 */ /* 0x000fc600078ec0ff */
[----:B------:R-:W-:Y:S01]  /*0b30*/  IMAD.IADD R2, R155, 0x1, -R2 ;  /* 0x000000019b027824 */ /* 0x000fe200078e0a02 */
[CC--:B------:R-:W-:Y:S01]  /*0b40*/  LEA.HI R151, R0.reuse, R155.reuse, RZ, 0x7 ;  /* 0x0000009b00977211 */ /* 0x0c0fe200078f38ff */
[----:B------:R-:W-:Y:S01]  /*0b50*/  IMAD.IADD R4, R3, 0x1, -R4 ;  /* 0x0000000103047824 */ /* 0x000fe200078e0a04 */
[----:B------:R-:W-:Y:S02]  /*0b60*/  LEA.HI R5, R0, R155, RZ, 0x5 ;  /* 0x0000009b00057211 */ /* 0x000fe400078f28ff */
[----:B------:R-:W-:Y:S02]  /*0b70*/  SHF.R.S32.HI R3, RZ, 0x1f, R2 ;  /* 0x0000001fff037819 */ /* 0x000fe40000011402 */
[----:B------:R-:W-:Y:S02]  /*0b80*/  LOP3.LUT R150, R151, 0xffffff80, RZ, 0xc0, !PT ;  /* 0xffffff8097967812 */ /* 0x000fe400078ec0ff */
[----:B------:R-:W-:Y:S02]  /*0b90*/  SHF.R.S32.HI R7, RZ, 0x5, R5 ;  /* 0x00000005ff077819 */ /* 0x000fe40000011405 */
[-C--:B------:R-:W-:Y:S01]  /*0ba0*/  LEA.HI R5, R3, R2.reuse, RZ, 0x3 ;  /* 0x0000000203057211 */ /* 0x080fe200078f18ff */
[----:B------:R-:W-:Y:S01]  /*0bb0*/  IMAD.IADD R150, R155, 0x1, -R150 ;  /* 0x000000019b967824 */ /* 0x000fe200078e0a96 */
[----:B------:R-:W-:-:S03]  /*0bc0*/  LEA.HI R3, R3, R2, RZ, 0x2 ;  /* 0x0000000203037211 */ /* 0x000fc600078f10ff */
[----:B------:R-:W-:Y:S01]  /*0bd0*/  IMAD.SHL.U32 R6, R5, 0x10, RZ ;  /* 0x0000001005067824 */ /* 0x000fe200078e00ff */
[----:B------:R-:W-:Y:S02]  /*0be0*/  LOP3.LUT R5, R3, 0x7fffffc, RZ, 0xc0, !PT ;  /* 0x07fffffc03057812 */ /* 0x000fe400078ec0ff */
[----:B------:R-:W-:Y:S02]  /*0bf0*/  SHF.R.S32.HI R3, RZ, 0x2, R3 ;  /* 0x00000002ff037819 */ /* 0x000fe40000011403 */
[----:B------:R-:W-:-:S03]  /*0c00*/  SHF.R.S32.HI R9, RZ, 0x1f, R150 ;  /* 0x0000001fff097819 */ /* 0x000fc60000011496 */
[----:B------:R-:W-:Y:S01]  /*0c10*/  IMAD.SHL.U32 R3, R3, 0x40, RZ ;  /* 0x0000004003037824 */ /* 0x000fe200078e00ff */
[----:B------:R-:W-:Y:S01]  /*0c20*/  LEA.HI R10, R9, R150, RZ, 0x2 ;  /* 0x00000096090a7211 */ /* 0x000fe200078f10ff */
[----:B------:R-:W-:Y:S02]  /*0c30*/  IMAD R13, R7, 0x10, R2 ;  /* 0x00000010070d7824 */ /* 0x000fe400078e0202 */
[----:B------:R-:W-:Y:S01]  /*0c40*/  IMAD.SHL.U32 R4, R4, 0x8, RZ ;  /* 0x0000000804047824 */ /* 0x000fe200078e00ff */
[--C-:B------:R-:W-:Y:S02]  /*0c50*/  SHF.R.S32.HI R11, RZ, 0x2, R10.reuse ;  /* 0x00000002ff0b7819 */ /* 0x100fe4000001140a */
[----:B------:R-:W-:Y:S02]  /*0c60*/  SHF.R.S32.HI R12, RZ, 0x1f, R10 ;  /* 0x0000001fff0c7819 */ /* 0x000fe4000001140a */
[----:B------:R-:W-:Y:S02]  /*0c70*/  LOP3.LUT R3, R3, 0x40, RZ, 0xc0, !PT ;  /* 0x0000004003037812 */ /* 0x000fe400078ec0ff */
[----:B------:R-:W-:Y:S01]  /*0c80*/  SHF.R.S32.HI R151, RZ, 0x7, R151 ;  /* 0x00000007ff977819 */ /* 0x000fe20000011497 */
[----:B------:R-:W-:Y:S01]  /*0c90*/  IMAD.U32 R154, R13, 0x20, R4 ;  /* 0x000000200d9a7824 */ /* 0x000fe200078e0004 */
[----:B------:R-:W-:-:S02]  /*0ca0*/  LOP3.LUT R6, R6, 0x7fffff80, RZ, 0xc0, !PT ;  /* 0x7fffff8006067812 */ /* 0x000fc400078ec0ff */
[----:B------:R-:W-:Y:S02]  /*0cb0*/  LEA.HI R12, R12, R11, RZ, 0x3 ;  /* 0x0000000b0c0c7211 */ /* 0x000fe400078f18ff */
[----:B------:R-:W-:Y:S01]  /*0cc0*/  LOP3.LUT R4, R3, 0x8, R4, 0xf8, !PT ;  /* 0x0000000803047812 */ /* 0x000fe200078ef804 */
[----:B------:R-:W-:Y:S01]  /*0cd0*/  IMAD.HI R8, R151, 0x55555556, RZ ;  /* 0x5555555697087827 */ /* 0x000fe200078e02ff */
[----:B------:R-:W-:Y:S02]  /*0ce0*/  SHF.R.U32.HI R3, RZ, 0x3, R3 ;  /* 0x00000003ff037819 */ /* 0x000fe40000011603 */
[----:B------:R-:W-:Y:S01]  /*0cf0*/  IADD3 R5, R2, -R5, RZ ;  /* 0x8000000502057210 */ /* 0x000fe20007ffe0ff */
[----:B------:R-:W-:Y:S01]  /*0d00*/  IMAD R6, R7, 0x100, R6 ;  /* 0x0000010007067824 */ /* 0x000fe200078e0206 */
[----:B------:R-:W-:Y:S02]  /*0d10*/  LEA.HI R0, R0, R155, RZ, 0x2 ;  /* 0x0000009b00007211 */ /* 0x000fe400078f10ff */
[----:B------:R-:W-:-:S02]  /*0d20*/  LOP3.LUT R12, R12, 0xfffffff8, RZ, 0xc0, !PT ;  /* 0xfffffff80c0c7812 */ /* 0x000fc400078ec0ff */
[----:B------:R-:W-:Y:S02]  /*0d30*/  LEA.HI R9, R9, R150, RZ, 0x5 ;  /* 0x0000009609097211 */ /* 0x000fe400078f28ff */
[----:B------:R-:W-:Y:S01]  /*0d40*/  LOP3.LUT R3, R4, R3, RZ, 0x3c, !PT ;  /* 0x0000000304037212 */ /* 0x000fe200078e3cff */
[----:B------:R-:W-:Y:S01]  /*0d50*/  IMAD R6, R5, 0x10, R6 ;  /* 0x0000001005067824 */ /* 0x000fe200078e0206 */
[----:B------:R-:W-:Y:S01]  /*0d60*/  LOP3.LUT R4, R0, 0x1ffffffc, RZ, 0xc0, !PT ;  /* 0x1ffffffc00047812 */ /* 0x000fe200078ec0ff */
[----:B------:R-:W-:Y:S01]  /*0d70*/  IMAD.IADD R12, R11, 0x1, -R12 ;  /* 0x000000010b0c7824 */ /* 0x000fe200078e0a0c */
[----:B------:R-:W-:Y:S02]  /*0d80*/  LEA.HI R8, R8, R8, RZ, 0x1 ;  /* 0x0000000808087211 */ /* 0x000fe400078f08ff */
[----:B------:R-:W-:Y:S02]  /*0d90*/  LOP3.LUT R7, R10, 0x7ffffffc, RZ, 0xc0, !PT ;  /* 0x7ffffffc0a077812 */ /* 0x000fe400078ec0ff */
[----:B------:R-:W-:Y:S01]  /*0da0*/  SHF.R.S32.HI R9, RZ, 0x5, R9 ;  /* 0x00000005ff097819 */ /* 0x000fe20000011409 */
[----:B------:R-:W-:Y:S01]  /*0db0*/  IMAD.IADD R2, R3, 0x1, R6 ;  /* 0x0000000103027824 */ /* 0x000fe200078e0206 */
[----:B------:R-:W-:Y:S01]  /*0dc0*/  IADD3 R7, R150, -R7, RZ ;  /* 0x8000000796077210 */ /* 0x000fe20007ffe0ff */
[----:B------:R-:W-:-:S02]  /*0dd0*/  IMAD.IADD R4, R155, 0x1, -R4 ;  /* 0x000000019b047824 */ /* 0x000fc400078e0a04 */
[----:B------:R-:W-:Y:S02]  /*0de0*/  IMAD.MOV.U32 R152, RZ, RZ, -0x2 ;  /* 0xfffffffeff987424 */ /* 0x000fe400078e00ff */
[----:B------:R-:W-:Y:S02]  /*0df0*/  IMAD R8, R8, -0x3, R151 ;  /* 0xfffffffd08087824 */ /* 0x000fe400078e0297 */
[----:B------:R-:W-:Y:S01]  /*0e00*/  IMAD R9, R9, 0x10, R12 ;  /* 0x0000001009097824 */ /* 0x000fe200078e020c */
[----:B------:R-:W-:Y:S01]  /*0e10*/  SHF.R.S32.HI R18, RZ, 0x2, R0 ;  /* 0x00000002ff127819 */ /* 0x000fe20000011400 */
[----:B------:R-:W-:Y:S01]  /*0e20*/  IMAD R152, R7, R152, 0x90 ;  /* 0x0000009007987424 */ /* 0x000fe200078e0298 */
[----:B------:R-:W-:Y:S01]  /*0e30*/  SHF.L.U32 R17, R4, 0x3, RZ ;  /* 0x0000000304117819 */ /* 0x000fe200000006ff */
[----:B------:R-:W-:Y:S01]  /*0e40*/  IMAD R153, R8, 0x40, R9 ;  /* 0x0000004008997824 */ /* 0x000fe200078e0209 */
[----:B------:R-:W-:Y:S01]  /*0e50*/  LEA R2, R2, UR36, 0x1 ;  /* 0x0000002402027c11 */ /* 0x000fe2000f8e08ff */
[----:B------:R-:W-:-:S02]  /*0e60*/  IMAD.MOV.U32 R149, RZ, RZ, RZ ;  /* 0x000000ffff957224 */ /* 0x000fc400078e00ff */
[----:B------:R-:W-:Y:S01]  /*0e70*/  IMAD.MOV.U32 R16, RZ, RZ, RZ ;  /* 0x000000ffff107224 */ /* 0x000fe200078e00ff */
[----:B------:R-:W-:Y:S01]  /*0e80*/  UMOV UR39, URZ ;  /* 0x0000003f00277c82 */ /* 0x000fe20008000000 */
[----:B--2---:R-:W-:-:S07]  /*0e90*/  LOP3.LUT R144, R14, 0x1, RZ, 0xfc, !PT ;  /* 0x000000010e907812 */ /* 0x004fce00078efcff */
.L_x_8413:
[----:B---3-5:R-:W0:Y:S01]  /*0ea0*/  LDC.64 R4, c[0x0][0xc60] ;  /* 0x00031800ff047b82 */ /* 0x028e220000000a00 */
        /* <DEDUP_REMOVED lines=24> */
[----:B-1--4-:R-:W-:Y:S05]  /*1030*/  @P0 BRA `(.L_x_8380) ;  /* 0x0000000000240947 */ /* 0x012fea0003800000 */
        /* <DEDUP_REMOVED lines=8> */
[----:B--2---:R-:W-:-:S07]  /*10c0*/  IMAD.IADD R23, R6, 0x1, -R23 ;  /* 0x0000000106177824 */ /* 0x004fce00078e0a17 */
.L_x_8380:
[----:B-----5:R-:W-:Y:S01]  /*10d0*/  IMAD.IADD R23, R23, 0x1, -R0 ;  /* 0x0000000117177824 */ /* 0x020fe200078e0a00 */
[----:B------:R-:W-:Y:S01]  /*10e0*/  PLOP3.LUT P0, PT, PT, PT, PT, 0x80, 0x0 ;  /* 0x000000000000781c */ /* 0x000fe20003f0f070 */
[----:B------:R-:W-:Y:S01]  /*10f0*/  IMAD.MOV.U32 R147, RZ, RZ, R29 ;  /* 0x000000ffff937224 */ /* 0x000fe200078e001d */
[----:B------:R-:W-:Y:S01]  /*1100*/  CS2R R38, SRZ ;  /* 0x0000000000267805 */ /* 0x000fe2000001ff00 */
[C---:B------:R-:W-:Y:S01]  /*1110*/  VIADD R0, R23.reuse, 0x8f ;  /* 0x0000008f17007836 */ /* 0x040fe20000000000 */
[----:B------:R-:W-:Y:S01]  /*1120*/  ISETP.GE.AND P1, PT, R23, 0x1, PT ;  /* 0x000000011700780c */ /* 0x000fe20003f26270 */
[----:B------:R-:W-:Y:S01]  /*1130*/  IMAD.MOV.U32 R146, RZ, RZ, R30 ;  /* 0x000000ffff927224 */ /* 0x000fe200078e001e */
[----:B------:R-:W-:Y:S01]  /*1140*/  CS2R R34, SRZ ;  /* 0x0000000000227805 */ /* 0x000fe2000001ff00 */
[----:B------:R-:W-:Y:S01]  /*1150*/  IMAD.HI R0, R0, 0x38e38e39, RZ ;  /* 0x38e38e3900007827 */ /* 0x000fe200078e02ff */
[----:B------:R-:W-:Y:S02]  /*1160*/  CS2R R32, SRZ ;  /* 0x0000000000207805 */ /* 0x000fe4000001ff00 */
[----:B------:R-:W-:-:S02]  /*1170*/  CS2R R44, SRZ ;  /* 0x00000000002c7805 */ /* 0x000fc4000001ff00 */
[----:B------:R-:W-:Y:S02]  /*1180*/  CS2R R36, SRZ ;  /* 0x0000000000247805 */ /* 0x000fe4000001ff00 */
[----:B------:R-:W-:Y:S02]  /*1190*/  CS2R R42, SRZ ;  /* 0x00000000002a7805 */ /* 0x000fe4000001ff00 */
[----:B------:R-:W-:Y:S02]  /*11a0*/  SHF.R.U32.HI R3, RZ, 0x1f, R0 ;  /* 0x0000001fff037819 */ /* 0x000fe40000011600 */
[----:B------:R-:W-:Y:S02]  /*11b0*/  CS2R R48, SRZ ;  /* 0x0000000000307805 */ /* 0x000fe4000001ff00 */
[----:B------:R-:W-:Y:S02]  /*11c0*/  CS2R R46, SRZ ;  /* 0x00000000002e7805 */ /* 0x000fe4000001ff00 */
[----:B------:R-:W-:-:S02]  /*11d0*/  CS2R R40, SRZ ;  /* 0x0000000000287805 */ /* 0x000fc4000001ff00 */
[----:B------:R-:W-:Y:S01]  /*11e0*/  LEA.HI.SX32 R22, R0, R3, 0x1b ;  /* 0x0000000300167211 */ /* 0x000fe200078fdaff */
[----:B------:R-:W-:Y:S01]  /*11f0*/  IMAD.MOV.U32 R3, RZ, RZ, RZ ;  /* 0x000000ffff037224 */ /* 0x000fe200078e00ff */
        /* <DEDUP_REMOVED lines=12> */
[----:B0-----:R-:W-:Y:S01]  /*12c0*/  CS2R R6, SRZ ;  /* 0x0000000000067805 */ /* 0x001fe2000001ff00 */
[----:B------:R-:W-:Y:S01]  /*12d0*/  IMAD.MOV.U32 R8, RZ, RZ, RZ ;  /* 0x000000ffff087224 */ /* 0x000fe200078e00ff */
[----:B------:R-:W-:Y:S01]  /*12e0*/  CS2R R80, SRZ ;  /* 0x0000000000507805 */ /* 0x000fe2000001ff00 */
[----:B------:R-:W-:Y:S02]  /*12f0*/  IMAD.MOV.U32 R20, RZ, RZ, RZ ;  /* 0x000000ffff147224 */ /* 0x000fe400078e00ff */
[----:B------:R-:W-:Y:S02]  /*1300*/  IMAD.MOV.U32 R83, RZ, RZ, RZ ;  /* 0x000000ffff537224 */ /* 0x000fe400078e00ff */
[----:B------:R-:W-:Y:S01]  /*1310*/  IMAD.MOV.U32 R85, RZ, RZ, RZ ;  /* 0x000000ffff557224 */ /* 0x000fe200078e00ff */
[----:B------:R-:W-:Y:S06]  /*1320*/  @!P1 BRA `(.L_x_8381) ;  /* 0x0000008c00809947 */ /* 0x000fec0003800000 */
[----:B------:R-:W0:Y:S01]  /*1330*/  SHFL.IDX PT, R0, R151, RZ, 0x1f ;  /* 0x00001fff97007589 */ /* 0x000e2200000e0000 */
[----:B------:R-:W-:-:S04]  /*1340*/  UIADD3 UR6, UR36, 0x24300, URZ ;  /* 0x0002430024067890 */ /* 0x000fc8000fffe03f */
[----:B------:R-:W-:-:S06]  /*1350*/  ULOP3.LUT UP0, URZ, UR6, 0x9f, URZ, 0xc0, !UPT ;  /* 0x0000009f063f7892 */ /* 0x000fcc000f80c03f */
[----:B------:R-:W-:Y:S02]  /*1360*/  PLOP3.LUT P0, PT, PT, PT, UP0, 0x80, 0x0 ;  /* 0x000000000000781c */ /* 0x000fe40003f0f008 */
[----:B0-----:R-:W-:-:S13]  /*1370*/  R2UR UR38, R0 ;  /* 0x00000000002672ca */ /* 0x001fda00000e0000 */
[----:B------:R-:W-:-:S04]  /*1380*/  UIMAD.WIDE UR4, UR38, 0x55555556, URZ ;  /* 0x55555556260478a5 */ /* 0x000fc8000f8e023f */
[----:B------:R-:W-:-:S04]  /*1390*/  ULEA.HI UR5, UR5, UR5, URZ, 0x1 ;  /* 0x0000000505057291 */ /* 0x000fc8000f8f083f */
[----:B------:R-:W-:-:S04]  /*13a0*/  UIMAD UR40, UR5, -0x3, UR38 ;  /* 0xfffffffd052878a4 */ /* 0x000fc8000f8e0226 */
        /* <DEDUP_REMOVED lines=20> */
.L_x_8382:
[----:B------:R-:W-:Y:S02]  /*14f0*/  LEA.HI R0, R149, R149, RZ, 0x1 ;  /* 0x0000009595007211 */ /* 0x000fe400078f08ff */
[----:B------:R-:W-:Y:S02]  /*1500*/  ISETP.NE.AND P0, PT, R144, 0x3, PT ;  /* 0x000000039000780c */ /* 0x000fe40003f05270 */
[----:B------:R-:W-:-:S05]  /*1510*/  LOP3.LUT R0, R0, 0xfffffffe, RZ, 0xc0, !PT ;  /* 0xfffffffe00007812 */ /* 0x000fca00078ec0ff */
[----:B------:R-:W-:-:S05]  /*1520*/  IMAD.IADD R0, R149, 0x1, -R0 ;  /* 0x0000000195007824 */ /* 0x000fca00078e0a00 */
[----:B------:R-:W-:-:S04]  /*1530*/  SHF.L.U32 R0, R0, 0x1f, RZ ;  /* 0x0000001f00007819 */ /* 0x000fc800000006ff */
[----:B------:R-:W0:Y:S02]  /*1540*/  SYNCS.PHASECHK.TRANS64.TRYWAIT P1, [UR36+0x31c00], R0 ;  /* 0x031c0000ff0075a7 */ /* 0x000e240008020164 */
[----:B0-----:R-:W-:Y:S05]  /*1550*/  @!P1 BRA `(.L_x_8383) ;  /* 0x000000e800209947 */ /* 0x001fea0003800000 */
.L_x_8499:
[----:B------:R-:W-:Y:S05]  /*1560*/  @!P0 BRA `(.L_x_8384) ;  /* 0x0000000000048947 */ /* 0x000fea0003800000 */
[----:B------:R-:W-:Y:S01]  /*1570*/  BPT.TRAP 0x1 ;  /* 0x000000040000795c */ /* 0x000fe20000300000 */
.L_x_8384:
[----:B0-----:R-:W-:Y:S01]  /*1580*/  IMAD.U32 R0, RZ, RZ, UR39 ;  /* 0x00000027ff007e24 */ /* 0x001fe2000f8e00ff */
[----:B------:R-:W-:-:S04]  /*1590*/  SHF.L.U32 R3, R16, 0x1f, RZ ;  /* 0x0000001f10037819 */ /* 0x000fc800000006ff */
[----:B------:R-:W-:-:S04]  /*15a0*/  LEA R0, R0, UR36, 0x3 ;  /* 0x0000002400007c11 */ /* 0x000fc8000f8e18ff */
[----:B------:R0:W1:Y:S01]  /*15b0*/  SYNCS.PHASECHK.TRANS64.TRYWAIT P2, [R0+URZ+0x31c30], R3 ;  /* 0x031c3003000075a7 */ /* 0x000062000804017f */
[----:B------:R-:W-:Y:S05]  /*15c0*/  @!P0 BRA `(.L_x_8385) ;  /* 0x0000000000048947 */ /* 0x000fea0003800000 */
[----:B------:R-:W-:Y:S01]  /*15d0*/  BPT.TRAP 0x1 ;  /* 0x000000040000795c */ /* 0x000fe20000300000 */
.L_x_8385:
[----:B------:R-:W2:Y:S01]  /*15e0*/  S2R R4, SR_TID.X ;  /* 0x0000000000047919 */ /* 0x000ea20000002100 */
[----:B------:R-:W-:Y:S01]  /*15f0*/  IMAD.MOV.U32 R71, RZ, RZ, RZ ;  /* 0x000000ffff477224 */ /* 0x000fe200078e00ff */
[----:B--2---:R-:W-:Y:S01]  /*1600*/  LOP3.LUT P1, RZ, R4, 0x7f, RZ, 0xc0, !PT ;  /* 0x0000007f04ff7812 */ /* 0x004fe2000782c0ff */
[----:B-1----:R-:W-:-:S12]  /*1610*/  @P2 BRA `(.L_x_8386) ;  /* 0x0000000000082947 */ /* 0x002fd80003800000 */
[----:B------:R-:W1:Y:S02]  /*1620*/  SYNCS.PHASECHK.TRANS64.TRYWAIT P2, [R0+URZ+0x31c30], R3 ;  /* 0x031c3003000075a7 */ /* 0x000e64000804017f */
[----:B-1----:R-:W-:Y:S05]  /*1630*/  @!P2 BRA `(.L_x_8387) ;  /* 0x000000e80000a947 */ /* 0x002fea0003800000 */
.L_x_8386:
[----:B------:R-:W-:Y:S05]  /*1640*/  WARPSYNC.ALL ;  /* 0x0000000000007948 */ /* 0x000fea0003800000 */
[----:B------:R-:W-:Y:S01]  /*1650*/  UIADD3 UR4, UR36, 0x16a00, URZ ;  /* 0x00016a0024047890 */ /* 0x000fe2000fffe03f */
[----:B------:R-:W-:Y:S01]  /*1660*/  WARPGROUP.ARRIVE ;  /* 0x00000000000079c5 */ /* 0x000fe20000000000 */
[----:B------:R-:W-:Y:S01]  /*1670*/  ULEA UR40, UR40, UR36, 0xc ;  /* 0x0000002428287291 */ /* 0x000fe2000f8e603f */
[----:B------:R-:W-:Y:S01]  /*1680*/  P2R R20, PR, RZ, 0x1 ;  /* 0x00000001ff147803 */ /* 0x000fe20000000000 */
[----:B------:R-:W-:Y:S01]  /*1690*/  USHF.R.U32.HI UR4, URZ, 0x4, UR4 ;  /* 0x000000043f047899 */ /* 0x000fe20008011604 */
[----:B01----:R-:W-:Y:S01]  /*16a0*/  @!P1 VIADD R0, R0, 0x31c40 ;  /* 0x00031c4000009836 */ /* 0x003fe20000000000 */
        /* <DEDUP_REMOVED lines=9> */
[----:B------:R-:W-:Y:S01]  /*1740*/  UIADD3 UR6, UR26, 0x40, URZ ;  /* 0x000000401a067890 */ /* 0x000fe2000fffe03f */
[----:B------:R-:W-:-:S03]  /*1750*/  UMOV UR5, UR25 ;  /* 0x0000001900057c82 */ /* 0x000fc60008000000 */
[----:B------:R-:W-:Y:S01]  /*1760*/  UMOV UR4, UR24 ;  /* 0x0000001800047c82 */ /* 0x000fe20008000000 */
[----:B------:R-:W-:Y:S01]  /*1770*/  UMOV UR7, 0x80000020 ;  /* 0x8000002000077882 */ /* 0x000fe20000000000 */
[----:B------:R-:W-:Y:S01]  /*1780*/  HGMMA.64x16x16.F32 R96, gdesc[UR24], RZ, !UPT, gsb0 ;  /* 0x00200000186079f0 */ /* 0x000fe2000c0008ff */
        /* <DEDUP_REMOVED lines=321> */
[----:B------:R-:W3:Y:S01]  /*2ba0*/  MUFU.TANH R14, R14 ;  /* 0x0000000e000e7308 */ /* 0x000ee20000002400 */
[----:B------:R-:W-:Y:S01]  /*2bb0*/  UMOV UR23, 0x80000020 ;  /* 0x8000002000177882 */ /* 0x000fe20000000000 */
[----:B------:R-:W-:Y:S01]  /*2bc0*/  FMUL.FTZ R12, R93, UR6 ;  /* 0x000000065d0c7c20 */ /* 0x000fe20008410000 */
[----:B------:R-:W-:Y:S01]  /*2bd0*/  FMUL.FTZ R21, R94, UR6 ;  /* 0x000000065e157c20 */ /* 0x000fe20008410000 */
[----:B------:R-:W-:-:S04]  /*2be0*/  FMUL.FTZ R15, R95, UR6 ;  /* 0x000000065f0f7c20 */ /* 0x000fc80008410000 */
[----:B------:R-:W4:Y:S08]  /*2bf0*/  MUFU.TANH R65, R65 ;  /* 0x0000004100417308 */ /* 0x000f300000002400 */
[----:B------:R-:W5:Y:S08]  /*2c00*/  MUFU.TANH R67, R67 ;  /* 0x0000004300437308 */ /* 0x000f700000002400 */
[----:B------:R-:W5:Y:S08]  /*2c10*/  MUFU.TANH R69, R69 ;  /* 0x0000004500457308 */ /* 0x000f700000002400 */
[----:B------:R-:W5:Y:S08]  /*2c20*/  MUFU.TANH R10, R10 ;  /* 0x0000000a000a7308 */ /* 0x000f700000002400 */
        /* <DEDUP_REMOVED lines=15> */
[----:B------:R-:W-:-:S06]  /*2d20*/  FMUL.FTZ R85, R85, UR6 ;  /* 0x0000000655557c20 */ /* 0x000fcc0008410000 */
        /* <DEDUP_REMOVED lines=36> */
[----:B------:R-:W-:Y:S01]  /*2f70*/  FMUL.FTZ R56, R56, UR6 ;  /* 0x0000000638387c20 */ /* 0x000fe20008410000 */
[----:B------:R-:W-:Y:S01]  /*2f80*/  MUFU.TANH R72, R72 ;  /* 0x0000004800487308 */ /* 0x000fe20000002400 */
        /* <DEDUP_REMOVED lines=17> */
[----:B------:R-:W5:Y:S01]  /*30a0*/  MUFU.TANH R60, R60 ;  /* 0x0000003c003c7308 */ /* 0x000f620000002400 */
[----:B------:R-:W-:Y:S01]  /*30b0*/  FMUL.FTZ R48, R48, UR6 ;  /* 0x0000000630307c20 */ /* 0x000fe20008410000 */
[----:B------:R-:W-:Y:S01]  /*30c0*/  FMUL.FTZ R52, R52, UR6 ;  /* 0x0000000634347c20 */ /* 0x000fe20008410000 */
[C---:B------:R-:W-:Y:S01]  /*30d0*/  ISETP.GT.AND P2, PT, R6.reuse, RZ, PT ;  /* 0x000000ff0600720c */ /* 0x040fe20003f44270 */
[----:B------:R-:W-:Y:S01]  /*30e0*/  FMUL.FTZ R53, R53, UR6 ;  /* 0x0000000635357c20 */ /* 0x000fe20008410000 */
[C---:B------:R-:W-:Y:S01]  /*30f0*/  ISETP.GT.AND P6, PT, R6.reuse, 0x1, PT ;  /* 0x000000010600780c */ /* 0x040fe20003fc4270 */
[----:B------:R-:W-:Y:S01]  /*3100*/  FMUL.FTZ R55, R55, UR6 ;  /* 0x0000000637377c20 */ /* 0x000fe20008410000 */
[C---:B------:R-:W-:Y:S01]  /*3110*/  ISETP.GT.AND P4, PT, R6.reuse, 0x9, PT ;  /* 0x000000090600780c */ /* 0x040fe20003f84270 */
[----:B------:R-:W5:Y:S01]  /*3120*/  MUFU.TANH R76, R76 ;  /* 0x0000004c004c7308 */ /* 0x000f620000002400 */
[----:B------:R-:W-:-:S02]  /*3130*/  ISETP.GT.AND P3, PT, R6, 0x10, PT ;  /* 0x000000100600780c */ /* 0x000fc40003f64270 */
[----:B------:R-:W-:Y:S02]  /*3140*/  ISETP.GT.AND P5, PT, R6, 0x8, PT ;  /* 0x000000080600780c */ /* 0x000fe40003fa4270 */
[----:B0-----:R-:W-:Y:S02]  /*3150*/  FSEL R57, R4, -INF , P2 ;  /* 0xff80000004397808 */ /* 0x001fe40001000000 */
[----:B-1----:R-:W-:Y:S01]  /*3160*/  FSEL R8, R8, -INF , P6 ;  /* 0xff80000008087808 */ /* 0x002fe20003000000 */
[----:B------:R-:W0:Y:S01]  /*3170*/  MUFU.TANH R86, R86 ;  /* 0x0000005600567308 */ /* 0x000e220000002400 */
[----:B--2---:R-:W-:Y:S02]  /*3180*/  FSEL R63, R9, -INF , P4 ;  /* 0xff800000093f7808 */ /* 0x004fe40002000000 */
[----:B---3--:R-:W-:Y:S02]  /*3190*/  FSEL R9, R14, -INF , P3 ;  /* 0xff8000000e097808 */ /* 0x008fe40001800000 */
[----:B------:R-:W-:-:S02]  /*31a0*/  FSEL R59, R7, -INF , P5 ;  /* 0xff800000073b7808 */ /* 0x000fc40002800000 */
[----:B------:R-:W-:Y:S01]  /*31b0*/  FMNMX.FTZ R14, R57, R8, !PT ;  /* 0x00000008390e7209 */ /* 0x000fe20007810000 */
[----:B------:R-:W1:Y:S01]  /*31c0*/  MUFU.TANH R87, R87 ;  /* 0x0000005700577308 */ /* 0x000e620000002400 */
[----:B------:R-:W-:Y:S02]  /*31d0*/  FSEL R3, R3, -INF , P2 ;  /* 0xff80000003037808 */ /* 0x000fe40001000000 */
[----:B------:R-:W-:Y:S02]  /*31e0*/  FMNMX.FTZ R14, R59, R14, !PT ;  /* 0x0000000e3b0e7209 */ /* 0x000fe40007810000 */
[----:B------:R-:W-:Y:S02]  /*31f0*/  ISETP.GT.AND P2, PT, R6, 0x11, PT ;  /* 0x000000110600780c */ /* 0x000fe40003f44270 */
[----:B----4-:R-:W-:Y:S01]  /*3200*/  FSEL R65, R65, -INF , P3 ;  /* 0xff80000041417808 */ /* 0x010fe20001800000 */
[----:B------:R-:W2:Y:S01]  /*3210*/  MUFU.TANH R48, R48 ;  /* 0x0000003000307308 */ /* 0x000ea20000002400 */
[----:B------:R-:W-:-:S02]  /*3220*/  FMNMX.FTZ R14, R63, R14, !PT ;  /* 0x0000000e3f0e7209 */ /* 0x000fc40007810000 */
[----:B------:R-:W-:Y:S02]  /*3230*/  FSEL R4, R5, -INF , P6 ;  /* 0xff80000005047808 */ /* 0x000fe40003000000 */
[C---:B------:R-:W-:Y:S02]  /*3240*/  ISETP.GT.AND P6, PT, R6.reuse, 0x18, PT ;  /* 0x000000180600780c */ /* 0x040fe40003fc4270 */
[----:B-----5:R-:W-:Y:S01]  /*3250*/  FSEL R67, R67, -INF , P2 ;  /* 0xff80000043437808 */ /* 0x020fe20001000000 */
[----:B------:R-:W3:Y:S01]  /*3260*/  MUFU.TANH R58, R58 ;  /* 0x0000003a003a7308 */ /* 0x000ee20000002400 */
[----:B------:R-:W-:Y:S02]  /*3270*/  FMNMX.FTZ R14, R65, R14, !PT ;  /* 0x0000000e410e7209 */ /* 0x000fe40007810000 */
[----:B------:R-:W-:Y:S02]  /*3280*/  FSEL R5, R11, -INF , P5 ;  /* 0xff8000000b057808 */ /* 0x000fe40002800000 */
[----:B------:R-:W-:-:S02]  /*3290*/  ISETP.GT.AND P5, PT, R6, 0x19, PT ;  /* 0x000000190600780c */ /* 0x000fc40003fa4270 */
[----:B------:R-:W-:Y:S01]  /*32a0*/  FSEL R69, R69, -INF , P6 ;  /* 0xff80000045457808 */ /* 0x000fe20003000000 */
[----:B------:R-:W-:Y:S02]  /*32b0*/  WARPGROUP.DEPBAR.LE gsb0, 0x0 ;  /* 0x00008000000079c5 */ /* 0x000fe40000010000 */
[----:B------:R-:W-:Y:S01]  /*32c0*/  WARPGROUP.ARRIVE ;  /* 0x00000000000079c5 */ /* 0x000fe20000000000 */
[----:B------:R-:W-:Y:S01]  /*32d0*/  FMNMX.FTZ R14, R67, R14, !PT ;  /* 0x0000000e430e7209 */ /* 0x000fe20007810000 */
[----:B------:R-:W-:Y:S01]  /*32e0*/  FMUL.FTZ R93, R42, UR6 ;  /* 0x000000062a5d7c20 */ /* 0x000fe20008410000 */
[----:B------:R-:W-:Y:S01]  /*32f0*/  FSEL R7, R10, -INF , P4 ;  /* 0xff8000000a077808 */ /* 0x000fe20002000000 */
[----:B------:R4:W-:Y:S01]  /*3300*/  MUFU.TANH R42, R54 ;  /* 0x00000036002a7308 */ /* 0x0009e20000002400 */
[----:B------:R-:W-:Y:S01]  /*3310*/  ISETP.GT.AND P4, PT, R6, 0x20, PT ;  /* 0x000000200600780c */ /* 0x000fe20003f84270 */
[----:B------:R-:W-:Y:S01]  /*3320*/  HGMMA.64x16x16.F32 R32, gdesc[UR20], R32, gsb0 ;  /* 0x00200000142079f0 */ /* 0x000fe20008000820 */
[----:B------:R-:W-:Y:S01]  /*3330*/  FSEL R73, R12, -INF , P5 ;  /* 0xff8000000c497808 */ /* 0x000fe20002800000 */
[----:B------:R-:W-:Y:S01]  /*3340*/  UIADD3 UR22, UR26, 0x682, URZ ;  /* 0x000006821a167890 */ /* 0x000fe2000fffe03f */
[----:B------:R-:W-:Y:S01]  /*3350*/  FMNMX.FTZ R14, R69, R14, !PT ;  /* 0x0000000e450e7209 */ /* 0x000fe20007810000 */
[----:B------:R-:W-:Y:S01]  /*3360*/  FMUL.FTZ R41, R41, UR6 ;  /* 0x0000000629297c20 */ /* 0x000fe20008410000 */
[----:B------:R-:W-:Y:S01]  /*3370*/  ISETP.GT.AND P3, PT, R6, 0x21, PT ;  /* 0x000000210600780c */ /* 0x000fe20003f64270 */
[----:B------:R-:W-:Y:S01]  /*3380*/  UMOV UR23, 0x80000020 ;  /* 0x8000002000177882 */ /* 0x000fe20000000000 */
[----:B------:R-:W-:Y:S01]  /*3390*/  FSEL R79, R64, -INF , P4 ;  /* 0xff800000404f7808 */ /* 0x000fe20002000000 */
[----:B------:R5:W-:Y:S01]  /*33a0*/  MUFU.TANH R10, R41 ;  /* 0x00000029000a7308 */ /* 0x000be20000002400 */
[----:B------:R-:W-:Y:S01]  /*33b0*/  FMNMX.FTZ R14, R73, R14, !PT ;  /* 0x0000000e490e7209 */ /* 0x000fe20007810000 */
[----:B------:R-:W-:Y:S01]  /*33c0*/  FMUL.FTZ R135, R45, UR6 ;  /* 0x000000062d877c20 */ /* 0x000fe20008410000 */
[----:B------:R-:W-:Y:S01]  /*33d0*/  FSEL R11, R13, -INF , P2 ;  /* 0xff8000000d0b7808 */ /* 0x000fe20001000000 */
[----:B------:R-:W-:Y:S01]  /*33e0*/  FMUL.FTZ R51, R43, UR6 ;  /* 0x000000062b337c20 */ /* 0x000fe20008410000 */
[----:B------:R-:W-:Y:S01]  /*33f0*/  ISETP.GT.AND P2, PT, R6, 0x28, PT ;  /* 0x000000280600780c */ /* 0x000fe20003f44270 */
[----:B------:R-:W-:Y:S01]  /*3400*/  FMUL.FTZ R49, R40, UR6 ;  /* 0x0000000628317c20 */ /* 0x000fe20008410000 */
[----:B------:R-:W-:Y:S01]  /*3410*/  FSEL R81, R81, -INF , P3 ;  /* 0xff80000051517808 */ /* 0x000fe20001800000 */
[----:B------:R-:W-:Y:S01]  /*3420*/  FMUL.FTZ R97, R47, UR6 ;  /* 0x000000062f617c20 */ /* 0x000fe20008410000 */
[----:B------:R-:W-:Y:S01]  /*3430*/  FMNMX.FTZ R14, R79, R14, !PT ;  /* 0x0000000e4f0e7209 */ /* 0x000fe20007810000 */
[----:B------:R-:W-:Y:S01]  /*3440*/  FMUL.FTZ R95, R46, UR6 ;  /* 0x000000062e5f7c20 */ /* 0x000fe20008410000 */
[----:B------:R-:W-:Y:S01]  /*3450*/  FSEL R13, R21, -INF , P6 ;  /* 0xff800000150d7808 */ /* 0x000fe20003000000 */
[----:B------:R0:W-:Y:S01]  /*3460*/  MUFU.TANH R46, R49 ;  /* 0x00000031002e7308 */ /* 0x0001e20000002400 */
[----:B------:R-:W-:Y:S01]  /*3470*/  ISETP.GT.AND P6, PT, R6, 0x29, PT ;  /* 0x000000290600780c */ /* 0x000fe20003fc4270 */
[----:B------:R-:W-:Y:S01]  /*3480*/  FMUL.FTZ R133, R44, UR6 ;  /* 0x000000062c857c20 */ /* 0x000fe20008410000 */
[----:B------:R-:W-:-:S02]  /*3490*/  FSEL R83, R83, -INF , P2 ;  /* 0xff80000053537808 */ /* 0x000fc40001000000 */
[----:B------:R-:W-:Y:S02]  /*34a0*/  FMNMX.FTZ R14, R81, R14, !PT ;  /* 0x0000000e510e7209 */ /* 0x000fe40007810000 */
[----:B------:R-:W-:Y:S01]  /*34b0*/  FSEL R15, R15, -INF , P5 ;  /* 0xff8000000f0f7808 */ /* 0x000fe20002800000 */
[----:B------:R-:W3:Y:S01]  /*34c0*/  MUFU.TANH R88, R88 ;  /* 0x0000005800587308 */ /* 0x000ee20000002400 */
[----:B------:R-:W-:Y:S02]  /*34d0*/  ISETP.GT.AND P5, PT, R6, 0x30, PT ;  /* 0x000000300600780c */ /* 0x000fe40003fa4270 */
[----:B------:R-:W-:Y:S02]  /*34e0*/  FSEL R85, R85, -INF , P6 ;  /* 0xff80000055557808 */ /* 0x000fe40003000000 */
[----:B----4-:R-:W-:Y:S02]  /*34f0*/  FMNMX.FTZ R54, R83, R14, !PT ;  /* 0x0000000e53367209 */ /* 0x010fe40007810000 */
[----:B------:R-:W-:Y:S01]  /*3500*/  FSEL R21, R68, -INF , P4 ;  /* 0xff80000044157808 */ /* 0x000fe20002000000 */
[----:B------:R-:W4:Y:S01]  /*3510*/  MUFU.TANH R61, R61 ;  /* 0x0000003d003d7308 */ /* 0x000f220000002400 */
[----:B------:R-:W-:-:S02]  /*3520*/  ISETP.GT.AND P4, PT, R6, 0x31, PT ;  /* 0x000000310600780c */ /* 0x000fc40003f84270 */
[----:B------:R-:W-:Y:S02]  /*3530*/  FSEL R91, R91, -INF , P5 ;  /* 0xff8000005b5b7808 */ /* 0x000fe40002800000 */
[----:B------:R-:W-:Y:S02]  /*3540*/  FMNMX.FTZ R54, R85, R54, !PT ;  /* 0x0000003655367209 */ /* 0x000fe40007810000 */
[----:B-----5:R-:W-:Y:S01]  /*3550*/  FSEL R41, R66, -INF , P3 ;  /* 0xff80000042297808 */ /* 0x020fe20001800000 */
[----:B------:R5:W-:Y:S01]  /*3560*/  MUFU.TANH R12, R51 ;  /* 0x00000033000c7308 */ /* 0x000be20000002400 */
[----:B------:R-:W-:Y:S02]  /*3570*/  ISETP.GT.AND P3, PT, R6, 0x38, PT ;  /* 0x000000380600780c */ /* 0x000fe40003f64270 */
[----:B------:R-:W-:Y:S02]  /*3580*/  FSEL R103, R70, -INF , P4 ;  /* 0xff80000046677808 */ /* 0x000fe40002000000 */
[----:B------:R-:W-:-:S02]  /*3590*/  FMNMX.FTZ R54, R91, R54, !PT ;  /* 0x000000365b367209 */ /* 0x000fc40007810000 */
[----:B------:R-:W-:Y:S01]  /*35a0*/  FSEL R45, R80, -INF , P6 ;  /* 0xff800000502d7808 */ /* 0x000fe20003000000 */
[----:B------:R-:W-:Y:S02]  /*35b0*/  WARPGROUP.DEPBAR.LE gsb0, 0x0 ;  /* 0x00008000000079c5 */ /* 0x000fe40000010000 */
[----:B------:R-:W-:Y:S01]  /*35c0*/  WARPGROUP.ARRIVE ;  /* 0x00000000000079c5 */ /* 0x000fe20000000000 */
[----:B------:R-:W-:Y:S01]  /*35d0*/  FSEL R43, R82, -INF , P2 ;  /* 0xff800000522b7808 */ /* 0x000fe20001000000 */
[----:B------:R-:W4:Y:S01]  /*35e0*/  MUFU.TANH R52, R52 ;  /* 0x0000003400347308 */ /* 0x000f220000002400 */
[C---:B------:R-:W-:Y:S01]  /*35f0*/  ISETP.GT.AND P6, PT, R6.reuse, 0x40, PT ;  /* 0x000000400600780c */ /* 0x040fe20003fc4270 */
[----:B------:R-:W-:Y:S01]  /*3600*/  FMUL.FTZ R14, R33, UR6 ;  /* 0x00000006210e7c20 */ /* 0x000fe20008410000 */
[----:B------:R-:W-:Y:S01]  /*3610*/  ISETP.GT.AND P2, PT, R6, 0x39, PT ;  /* 0x000000390600780c */ /* 0x000fe20003f44270 */
[----:B------:R-:W-:Y:S01]  /*3620*/  HGMMA.64x16x16.F32 R24, gdesc[UR20], R24, gsb0 ;  /* 0x00200000141879f0 */ /* 0x000fe20008000818 */
[----:B------:R-:W-:Y:S01]  /*3630*/  FSEL R109, R74, -INF , P3 ;  /* 0xff8000004a6d7808 */ /* 0x000fe20001800000 */
[----:B------:R-:W-:Y:S01]  /*3640*/  FMUL.FTZ R32, R32, UR6 ;  /* 0x0000000620207c20 */ /* 0x000fe20008410000 */
[----:B------:R-:W-:Y:S01]  /*3650*/  FMNMX.FTZ R54, R103, R54, !PT ;  /* 0x0000003667367209 */ /* 0x000fe20007810000 */
[----:B------:R-:W4:Y:S01]  /*3660*/  MUFU.TANH R62, R62 ;  /* 0x0000003e003e7308 */ /* 0x000f220000002400 */
[----:B------:R-:W-:Y:S01]  /*3670*/  FSEL R113, R56, -INF , P6 ;  /* 0xff80000038717808 */ /* 0x000fe20003000000 */
[----:B------:R-:W-:Y:S01]  /*3680*/  FMUL.FTZ R36, R36, UR6 ;  /* 0x0000000624247c20 */ /* 0x000fe20008410000 */
[----:B------:R-:W-:Y:S01]  /*3690*/  FSEL R111, R72, -INF , P2 ;  /* 0xff800000486f7808 */ /* 0x000fe20001000000 */
[----:B------:R-:W-:Y:S01]  /*36a0*/  FMUL.FTZ R34, R34, UR6 ;  /* 0x0000000622227c20 */ /* 0x000fe20008410000 */
[----:B------:R-:W-:Y:S01]  /*36b0*/  FMNMX.FTZ R56, R109, R54, !PT ;  /* 0x000000366d387209 */ /* 0x000fe20007810000 */
[----:B------:R-:W-:Y:S01]  /*36c0*/  FMUL.FTZ R54, R35, UR6 ;  /* 0x0000000623367c20 */ /* 0x000fe20008410000 */
[----:B------:R-:W-:Y:S01]  /*36d0*/  FSEL R47, R84, -INF , P5 ;  /* 0xff800000542f7808 */ /* 0x000fe20002800000 */
[----:B------:R1:W4:Y:S01]  /*36e0*/  MUFU.TANH R40, R53 ;  /* 0x0000003500287308 */ /* 0x0003220000002400 */
[----:B------:R-:W-:Y:S01]  /*36f0*/  ISETP.GT.AND P5, PT, R6, 0x41, PT ;  /* 0x000000410600780c */ /* 0x000fe20003fa4270 */
[----:B------:R-:W-:Y:S01]  /*3700*/  FMUL.FTZ R38, R38, UR6 ;  /* 0x0000000626267c20 */ /* 0x000fe20008410000 */
[----:B------:R-:W-:Y:S01]  /*3710*/  FMNMX.FTZ R56, R111, R56, !PT ;  /* 0x000000386f387209 */ /* 0x000fe20007810000 */
[----:B------:R-:W-:Y:S01]  /*3720*/  IMAD.U32 R74, RZ, RZ, UR7 ;  /* 0x00000007ff4a7e24 */ /* 0x000fe2000f8e00ff */
[----:B0-----:R-:W-:-:S02]  /*3730*/  FSEL R49, R75, -INF , P4 ;  /* 0xff8000004b317808 */ /* 0x001fc40002000000 */
[----:B------:R-:W-:Y:S01]  /*3740*/  ISETP.GT.AND P4, PT, R6, 0x48, PT ;  /* 0x000000480600780c */ /* 0x000fe20003f84270 */
[----:B------:R-:W0:Y:S01]  /*3750*/  MUFU.TANH R89, R89 ;  /* 0x0000005900597308 */ /* 0x000e220000002400 */
[----:B------:R-:W-:Y:S02]  /*3760*/  FSEL R115, R77, -INF , P5 ;  /* 0xff8000004d737808 */ /* 0x000fe40002800000 */
[----:B------:R-:W-:Y:S02]  /*3770*/  FMNMX.FTZ R56, R113, R56, !PT ;  /* 0x0000003871387209 */ /* 0x000fe40007810000 */
[----:B-----5:R-:W-:Y:S02]  /*3780*/  FSEL R51, R78, -INF , P3 ;  /* 0xff8000004e337808 */ /* 0x020fe40001800000 */
[----:B------:R-:W-:Y:S01]  /*3790*/  ISETP.GT.AND P3, PT, R6, 0x49, PT ;  /* 0x000000490600780c */ /* 0x000fe20003f64270 */
[----:B------:R5:W-:Y:S01]  /*37a0*/  MUFU.TANH R44, R55 ;  /* 0x00000037002c7308 */ /* 0x000be20000002400 */
[----:B------:R-:W-:-:S02]  /*37b0*/  FSEL R117, R60, -INF , P4 ;  /* 0xff8000003c757808 */ /* 0x000fc40002000000 */
[----:B------:R-:W-:Y:S02]  /*37c0*/  FMNMX.FTZ R56, R115, R56, !PT ;  /* 0x0000003873387209 */ /* 0x000fe40007810000 */
[----:B-1----:R-:W-:Y:S02]  /*37d0*/  FSEL R53, R76, -INF , P2 ;  /* 0xff8000004c357808 */ /* 0x002fe40001000000 */
[----:B------:R-:W-:Y:S01]  /*37e0*/  ISETP.GT.AND P2, PT, R6, 0x50, PT ;  /* 0x000000500600780c */ /* 0x000fe20003f44270 */
[----:B------:R-:W1:Y:S01]  /*37f0*/  MUFU.TANH R50, R50 ;  /* 0x0000003200327308 */ /* 0x000e620000002400 */
[----:B------:R-:W-:Y:S02]  /*3800*/  FSEL R119, R86, -INF , P3 ;  /* 0xff80000056777808 */ /* 0x000fe40001800000 */
[----:B------:R-:W-:Y:S02]  /*3810*/  FMNMX.FTZ R56, R117, R56, !PT ;  /* 0x0000003875387209 */ /* 0x000fe40007810000 */
[----:B-----5:R-:W-:-:S02]  /*3820*/  FSEL R55, R87, -INF , P6 ;  /* 0xff80000057377808 */ /* 0x020fc40003000000 */
[----:B------:R-:W-:Y:S01]  /*3830*/  ISETP.GT.AND P6, PT, R6, 0x51, PT ;  /* 0x000000510600780c */ /* 0x000fe20003fc4270 */
[----:B------:R-:W5:Y:S01]  /*3840*/  MUFU.TANH R133, R133 ;  /* 0x0000008500857308 */ /* 0x000f620000002400 */
[----:B--2---:R-:W-:Y:S01]  /*3850*/  FSEL R121, R48, -INF , P2 ;  /* 0xff80000030797808 */ /* 0x004fe20001000000 */
[----:B------:R-:W-:Y:S01]  /*3860*/  FMUL.FTZ R48, R37, UR6 ;  /* 0x0000000625307c20 */ /* 0x000fe20008410000 */
[----:B------:R-:W-:Y:S02]  /*3870*/  FMNMX.FTZ R56, R119, R56, !PT ;  /* 0x0000003877387209 */ /* 0x000fe40007810000 */
[----:B---3--:R-:W-:Y:S02]  /*3880*/  FSEL R33, R58, -INF , P5 ;  /* 0xff8000003a217808 */ /* 0x008fe40002800000 */
[----:B------:R-:W-:Y:S01]  /*3890*/  ISETP.GT.AND P5, PT, R6, 0x58, PT ;  /* 0x000000580600780c */ /* 0x000fe20003fa4270 */
[----:B------:R-:W2:Y:S01]  /*38a0*/  MUFU.TANH R135, R135 ;  /* 0x0000008700877308 */ /* 0x000ea20000002400 */
[----:B------:R-:W-:Y:S01]  /*38b0*/  FSEL R123, R88, -INF , P6 ;  /* 0xff800000587b7808 */ /* 0x000fe20003000000 */
[----:B------:R-:W-:-:S02]  /*38c0*/  WARPGROUP.DEPBAR.LE gsb0, 0x0 ;  /* 0x00008000000079c5 */ /* 0x000fc40000010000 */
[----:B------:R-:W-:Y:S01]  /*38d0*/  FMNMX.FTZ R56, R121, R56, !PT ;  /* 0x0000003879387209 */ /* 0x000fe20007810000 */
[----:B------:R-:W-:Y:S01]  /*38e0*/  FMUL.FTZ R24, R24, UR6 ;  /* 0x0000000618187c20 */ /* 0x000fe20008410000 */
[----:B----4-:R-:W-:Y:S01]  /*38f0*/  FSEL R61, R61, -INF , P4 ;  /* 0xff8000003d3d7808 */ /* 0x010fe20002000000 */
[----:B------:R-:W-:Y:S01]  /*3900*/  FMUL.FTZ R28, R28, UR6 ;  /* 0x000000061c1c7c20 */ /* 0x000fe20008410000 */
[----:B------:R-:W-:Y:S01]  /*3910*/  ISETP.GT.AND P4, PT, R6, 0x59, PT ;  /* 0x000000590600780c */ /* 0x000fe20003f84270 */
[----:B------:R-:W3:Y:S01]  /*3920*/  MUFU.TANH R93, R93 ;  /* 0x0000005d005d7308 */ /* 0x000ee20000002400 */
[----:B------:R-:W-:Y:S01]  /*3930*/  FSEL R125, R52, -INF , P5 ;  /* 0xff800000347d7808 */ /* 0x000fe20002800000 */
[----:B------:R-:W-:Y:S01]  /*3940*/  FMUL.FTZ R29, R29, UR6 ;  /* 0x000000061d1d7c20 */ /* 0x000fe20008410000 */
[----:B------:R-:W-:Y:S02]  /*3950*/  FMNMX.FTZ R56, R123, R56, !PT ;  /* 0x000000387b387209 */ /* 0x000fe40007810000 */
[----:B------:R-:W-:-:S02]  /*3960*/  FSEL R35, R62, -INF , P3 ;  /* 0xff8000003e237808 */ /* 0x000fc40001800000 */
[----:B------:R-:W-:Y:S01]  /*3970*/  ISETP.GT.AND P3, PT, R6, 0x60, PT ;  /* 0x000000600600780c */ /* 0x000fe20003f64270 */
[----:B------:R-:W4:Y:S01]  /*3980*/  MUFU.TANH R32, R32 ;  /* 0x0000002000207308 */ /* 0x000f220000002400 */
[----:B------:R-:W-:Y:S01]  /*3990*/  FSEL R127, R40, -INF , P4 ;  /* 0xff800000287f7808 */ /* 0x000fe20002000000 */
[----:B------:R-:W-:Y:S01]  /*39a0*/  FMUL.FTZ R40, R39, UR6 ;  /* 0x0000000627287c20 */ /* 0x000fe20008410000 */
[----:B------:R-:W-:Y:S02]  /*39b0*/  FMNMX.FTZ R56, R125, R56, !PT ;  /* 0x000000387d387209 */ /* 0x000fe40007810000 */
[----:B0-----:R-:W-:Y:S02]  /*39c0*/  FSEL R77, R89, -INF , P2 ;  /* 0xff800000594d7808 */ /* 0x001fe40001000000 */
[----:B------:R-:W-:Y:S01]  /*39d0*/  ISETP.GT.AND P2, PT, R6, 0x61, PT ;  /* 0x000000610600780c */ /* 0x000fe20003f44270 */
[----:B------:R-:W0:Y:S01]  /*39e0*/  MUFU.TANH R14, R14 ;  /* 0x0000000e000e7308 */ /* 0x000e220000002400 */
[----:B------:R-:W-:-:S02]  /*39f0*/  FSEL R129, R46, -INF , P3 ;  /* 0xff8000002e817808 */ /* 0x000fc40001800000 */
[----:B------:R-:W-:Y:S02]  /*3a00*/  FMNMX.FTZ R56, R127, R56, !PT ;  /* 0x000000387f387209 */ /* 0x000fe40007810000 */
[----:B-1----:R-:W-:Y:S02]  /*3a10*/  FSEL R87, R50, -INF , P6 ;  /* 0xff80000032577808 */ /* 0x002fe40003000000 */
[----:B------:R-:W-:Y:S01]  /*3a20*/  ISETP.GT.AND P6, PT, R6, 0x68, PT ;  /* 0x000000680600780c */ /* 0x000fe20003fc4270 */
[----:B------:R-:W1:Y:S01]  /*3a30*/  MUFU.TANH R95, R95 ;  /* 0x0000005f005f7308 */ /* 0x000e620000002400 */
[----:B------:R-:W-:Y:S01]  /*3a40*/  FSEL R131, R10, -INF , P2 ;  /* 0xff8000000a837808 */ /* 0x000fe20001000000 */
[----:B------:R-:W-:Y:S01]  /*3a50*/  FMUL.FTZ R10, R25, UR6 ;  /* 0x00000006190a7c20 */ /* 0x000fe20008410000 */
[----:B------:R-:W-:Y:S02]  /*3a60*/  FMNMX.FTZ R56, R129, R56, !PT ;  /* 0x0000003881387209 */ /* 0x000fe40007810000 */
[----:B------:R-:W-:-:S02]  /*3a70*/  FSEL R37, R42, -INF , P5 ;  /* 0xff8000002a257808 */ /* 0x000fc40002800000 */
[----:B------:R-:W-:Y:S01]  /*3a80*/  ISETP.GT.AND P5, PT, R6, 0x69, PT ;  /* 0x000000690600780c */ /* 0x000fe20003fa4270 */
[----:B------:R-:W1:Y:S01]  /*3a90*/  MUFU.TANH R36, R36 ;  /* 0x0000002400247308 */ /* 0x000e620000002400 */
[----:B-----5:R-:W-:Y:S02]  /*3aa0*/  FSEL R133, R133, -INF , P6 ;  /* 0xff80000085857808 */ /* 0x020fe40003000000 */
[----:B------:R-:W-:Y:S02]  /*3ab0*/  FMNMX.FTZ R56, R131, R56, !PT ;  /* 0x0000003883387209 */ /* 0x000fe40007810000 */
[----:B------:R-:W-:Y:S02]  /*3ac0*/  FSEL R89, R44, -INF , P4 ;  /* 0xff8000002c597808 */ /* 0x000fe40002000000 */
[----:B------:R-:W-:Y:S01]  /*3ad0*/  ISETP.GT.AND P4, PT, R6, 0x70, PT ;  /* 0x000000700600780c */ /* 0x000fe20003f84270 */
[----:B------:R-:W5:Y:S01]  /*3ae0*/  MUFU.TANH R97, R97 ;  /* 0x0000006100617308 */ /* 0x000f620000002400 */
[----:B--2---:R-:W-:-:S02]  /*3af0*/  FSEL R135, R135, -INF , P5 ;  /* 0xff80000087877808 */ /* 0x004fc40002800000 */
[----:B------:R-:W-:Y:S02]  /*3b00*/  FMNMX.FTZ R56, R133, R56, !PT ;  /* 0x0000003885387209 */ /* 0x000fe40007810000 */
[----:B---3--:R-:W-:Y:S02]  /*3b10*/  FSEL R93, R93, -INF , P3 ;  /* 0xff8000005d5d7808 */ /* 0x008fe40001800000 */
[----:B------:R-:W-:Y:S01]  /*3b20*/  ISETP.GT.AND P3, PT, R6, 0x71, PT ;  /* 0x000000710600780c */ /* 0x000fe20003f64270 */
[----:B------:R-:W2:Y:S01]  /*3b30*/  MUFU.TANH R48, R48 ;  /* 0x0000003000307308 */ /* 0x000ea20000002400 */
[----:B----4-:R-:W-:Y:S01]  /*3b40*/  FSEL R137, R32, -INF , P4 ;  /* 0xff80000020897808 */ /* 0x010fe20002000000 */
[----:B------:R-:W-:Y:S01]  /*3b50*/  FMUL.FTZ R32, R31, UR6 ;  /* 0x000000061f207c20 */ /* 0x000fe20008410000 */
[----:B------:R-:W-:Y:S02]  /*3b60*/  FMNMX.FTZ R56, R135, R56, !PT ;  /* 0x0000003887387209 */ /* 0x000fe40007810000 */
[----:B------:R-:W-:-:S02]  /*3b70*/  FSEL R25, R12, -INF , P2 ;  /* 0xff8000000c197808 */ /* 0x000fc40001000000 */
[----:B------:R-:W-:Y:S01]  /*3b80*/  ISETP.GT.AND P2, PT, R6, 0x78, PT ;  /* 0x000000780600780c */ /* 0x000fe20003f44270 */
[----:B------:R-:W3:Y:S01]  /*3b90*/  MUFU.TANH R34, R34 ;  /* 0x0000002200227308 */ /* 0x000ee20000002400 */
[----:B0-----:R-:W-:Y:S02]  /*3ba0*/  FSEL R139, R14, -INF , P3 ;  /* 0xff8000000e8b7808 */ /* 0x001fe40001800000 */
[----:B------:R-:W-:Y:S02]  /*3bb0*/  FMNMX.FTZ R56, R137, R56, !PT ;  /* 0x0000003889387209 */ /* 0x000fe40007810000 */
[----:B-1----:R-:W-:Y:S02]  /*3bc0*/  FSEL R95, R95, -INF , P6 ;  /* 0xff8000005f5f7808 */ /* 0x002fe40003000000 */
[----:B------:R-:W-:Y:S01]  /*3bd0*/  ISETP.GT.AND P6, PT, R6, 0x79, PT ;  /* 0x000000790600780c */ /* 0x000fe20003fc4270 */
[----:B------:R-:W0:Y:S01]  /*3be0*/  MUFU.TANH R24, R24 ;  /* 0x0000001800187308 */ /* 0x000e220000002400 */
[----:B------:R-:W-:Y:S01]  /*3bf0*/  FSEL R141, R36, -INF , P2 ;  /* 0xff800000248d7808 */ /* 0x000fe20001000000 */
[----:B------:R-:W-:Y:S01]  /*3c00*/  FMUL.FTZ R36, R26, UR6 ;  /* 0x000000061a247c20 */ /* 0x000fe20008410000 */
[----:B------:R-:W-:-:S02]  /*3c10*/  FMNMX.FTZ R56, R139, R56, !PT ;  /* 0x000000388b387209 */ /* 0x000fc40007810000 */
[----:B-----5:R-:W-:Y:S02]  /*3c20*/  FSEL R97, R97, -INF , P5 ;  /* 0xff80000061617808 */ /* 0x020fe40002800000 */
[----:B------:R-:W-:Y:S01]  /*3c30*/  ISETP.GT.AND P5, PT, R6, 0x80, PT ;  /* 0x000000800600780c */ /* 0x000fe20003fa4270 */
[----:B------:R-:W1:Y:S01]  /*3c40*/  MUFU.TANH R54, R54 ;  /* 0x0000003600367308 */ /* 0x000e620000002400 */
[----:B--2---:R-:W-:Y:S02]  /*3c50*/  FSEL R143, R48, -INF , P6 ;  /* 0xff800000308f7808 */ /* 0x004fe40003000000 */
[----:B------:R-:W-:Y:S02]  /*3c60*/  FMNMX.FTZ R56, R141, R56, !PT ;  /* 0x000000388d387209 */ /* 0x000fe40007810000 */
[----:B---3--:R-:W-:Y:S01]  /*3c70*/  FSEL R99, R34, -INF , P4 ;  /* 0xff80000022637808 */ /* 0x008fe20002000000 */
[----:B------:R-:W-:Y:S01]  /*3c80*/  FMUL.FTZ R34, R30, UR6 ;  /* 0x000000061e227c20 */ /* 0x000fe20008410000 */
[----:B------:R-:W-:Y:S01]  /*3c90*/  ISETP.GT.AND P4, PT, R6, 0x81, PT ;  /* 0x000000810600780c */ /* 0x000fe20003f84270 */
[----:B------:R-:W2:Y:S01]  /*3ca0*/  MUFU.TANH R10, R10 ;  /* 0x0000000a000a7308 */ /* 0x000ea20000002400 */
[----:B0-----:R-:W-:-:S02]  /*3cb0*/  FSEL R157, R24, -INF , P5 ;  /* 0xff800000189d7808 */ /* 0x001fc40002800000 */
[----:B------:R-:W-:-:S04]  /*3cc0*/  FMNMX.FTZ R56, R143, R56, !PT ;  /* 0x000000388f387209 */ /* 0x000fc80007810000 */
[----:B------:R-:W-:Y:S01]  /*3cd0*/  FMNMX.FTZ R75, R157, R56, !PT ;  /* 0x000000389d4b7209 */ /* 0x000fe20007810000 */
[----:B------:R-:W0:Y:S01]  /*3ce0*/  MUFU.TANH R38, R38 ;  /* 0x0000002600267308 */ /* 0x000e220000002400 */
[----:B-1----:R-:W-:Y:S02]  /*3cf0*/  FSEL R101, R54, -INF , P3 ;  /* 0xff80000036657808 */ /* 0x002fe40001800000 */
[----:B------:R-:W-:-:S05]  /*3d00*/  ISETP.GT.AND P3, PT, R6, 0x88, PT ;  /* 0x000000880600780c */ /* 0x000fca0003f64270 */
[----:B------:R-:W1:Y:S01]  /*3d10*/  MUFU.TANH R28, R28 ;  /* 0x0000001c001c7308 */ /* 0x000e620000002400 */
[----:B--2---:R-:W-:-:S04]  /*3d20*/  FSEL R44, R10, -INF , P4 ;  /* 0xff8000000a2c7808 */ /* 0x004fc80002000000 */
[----:B------:R-:W-:-:S03]  /*3d30*/  FMNMX.FTZ R75, R44, R75, !PT ;  /* 0x0000004b2c4b7209 */ /* 0x000fc60007810000 */
[----:B------:R0:W2:Y:S08]  /*3d40*/  MUFU.TANH R52, R29 ;  /* 0x0000001d00347308 */ /* 0x0000b00000002400 */
[----:B------:R-:W-:Y:S01]  /*3d50*/  MUFU.TANH R40, R40 ;  /* 0x0000002800287308 */ /* 0x000fe20000002400 */
[----:B0-----:R-:W-:Y:S01]  /*3d60*/  FSEL R29, R38, -INF , P2 ;  /* 0xff800000261d7808 */ /* 0x001fe20001000000 */
[----:B------:R-:W-:Y:S01]  /*3d70*/  FMUL.FTZ R38, R27, UR6 ;  /* 0x000000061b267c20 */ /* 0x000fe20008410000 */
[----:B------:R-:W-:-:S02]  /*3d80*/  ISETP.GT.AND P2, PT, R6, 0x89, PT ;  /* 0x000000890600780c */ /* 0x000fc40003f44270 */
[----:B-1----:R-:W-:-:S03]  /*3d90*/  FSEL R50, R28, -INF , P3 ;  /* 0xff8000001c327808 */ /* 0x002fc60001800000 */
[----:B------:R-:W0:Y:S01]  /*3da0*/  MUFU.TANH R36, R36 ;  /* 0x0000002400247308 */ /* 0x000e220000002400 */
[----:B--2---:R-:W-:Y:S02]  /*3db0*/  FSEL R52, R52, -INF , P2 ;  /* 0xff80000034347808 */ /* 0x004fe40001000000 */
[----:B------:R-:W-:-:S04]  /*3dc0*/  FMNMX.FTZ R75, R50, R75, !PT ;  /* 0x0000004b324b7209 */ /* 0x000fc80007810000 */
[----:B------:R-:W-:Y:S01]  /*3dd0*/  FMNMX.FTZ R6, R52, R75, !PT ;  /* 0x0000004b34067209 */ /* 0x000fe20007810000 */
[----:B------:R-:W-:Y:S04]  /*3de0*/  MUFU.TANH R38, R38 ;  /* 0x0000002600267308 */ /* 0x000fe80000002400 */
[----:B------:R-:W1:Y:S04]  /*3df0*/  SHFL.BFLY PT, R75, R6, 0x2, 0x1f ;  /* 0x0c401f00064b7f89 */ /* 0x000e6800000e0000 */
[----:B------:R-:W2:Y:S08]  /*3e00*/  MUFU.TANH R34, R34 ;  /* 0x0000002200227308 */ /* 0x000eb00000002400 */
[----:B------:R-:W3:Y:S01]  /*3e10*/  MUFU.TANH R32, R32 ;  /* 0x0000002000207308 */ /* 0x000ee20000002400 */
[----:B-1----:R-:W-:-:S05]  /*3e20*/  FMNMX.FTZ R10, R6, R75, !PT ;  /* 0x0000004b060a7209 */ /* 0x002fca0007810000 */
[----:B------:R-:W1:Y:S02]  /*3e30*/  SHFL.BFLY PT, R75, R10, 0x1, 0x1f ;  /* 0x0c201f000a4b7f89 */ /* 0x000e6400000e0000 */
        /* <DEDUP_REMOVED lines=56> */
[----:B------:R0:W-:Y:S03]  /*41c0*/  MUFU.EX2 R12, R91 ;  /* 0x0000005b000c7308 */ /* 0x0001e60000000800 */
[----:B------:R-:W-:-:S04]  /*41d0*/  FMNMX.FTZ R14, R61, R14, !PT ;  /* 0x0000000e3d0e7209 */ /* 0x000fc80007810000 */
[----:B------:R-:W-:Y:S01]  /*41e0*/  FMNMX.FTZ R24, R35, R14, !PT ;  /* 0x0000000e23187209 */ /* 0x000fe20007810000 */
[----:B------:R-:W1:Y:S01]  /*41f0*/  MUFU.EX2 R105, R105 ;  /* 0x0000006900697308 */ /* 0x000e620000000800 */
[----:B0-----:R-:W-:Y:S02]  /*4200*/  FFMA.FTZ R91, R123, R74, -R48 ;  /* 0x0000004a7b5b7223 */ /* 0x001fe40000010830 */
[----:B------:R-:W-:-:S04]  /*4210*/  FMNMX.FTZ R24, R77, R24, !PT ;  /* 0x000000184d187209 */ /* 0x000fc80007810000 */
[----:B------:R-:W-:Y:S01]  /*4220*/  FMNMX.FTZ R24, R87, R24, !PT ;  /* 0x0000001857187209 */ /* 0x000fe20007810000 */
[----:B------:R0:W-:Y:S03]  /*4230*/  MUFU.EX2 R14, R109 ;  /* 0x0000006d000e7308 */ /* 0x0001e60000000800 */
[----:B------:R-:W-:-:S04]  /*4240*/  FMNMX.FTZ R24, R37, R24, !PT ;  /* 0x0000001825187209 */ /* 0x000fc80007810000 */
[----:B------:R-:W-:Y:S01]  /*4250*/  FMNMX.FTZ R26, R89, R24, !PT ;  /* 0x00000018591a7209 */ /* 0x000fe20007810000 */
[----:B------:R-:W-:Y:S01]  /*4260*/  MUFU.EX2 R46, R46 ;  /* 0x0000002e002e7308 */ /* 0x000fe20000000800 */
[----:B0-----:R-:W-:Y:S01]  /*4270*/  FSEL R109, R40, -INF , P6 ;  /* 0xff800000286d7808 */ /* 0x001fe20003000000 */
[----:B------:R-:W-:Y:S01]  /*4280*/  FFMA.FTZ R40, R129, R74, -R48 ;  /* 0x0000004a81287223 */ /* 0x000fe20000010830 */
        /* <DEDUP_REMOVED lines=14> */
[----:B---3--:R-:W-:Y:S01]  /*4370*/  FSEL R117, R32, -INF , P2 ;  /* 0xff80000020757808 */ /* 0x008fe20001000000 */
[----:B------:R-:W-:Y:S01]  /*4380*/  FFMA.FTZ R32, R157, R74, -R48 ;  /* 0x0000004a9d207223 */ /* 0x000fe20000010830 */
        /* <DEDUP_REMOVED lines=36> */
[----:B------:R2:W3:Y:S01]  /*45d0*/  MUFU.EX2 R119, R4 ;  /* 0x0000000400777308 */ /* 0x0004e20000000800 */
[-CC-:B0-----:R-:W-:Y:S01]  /*45e0*/  FFMA.FTZ R3, R21, R74.reuse, -R48.reuse ;  /* 0x0000004a15037223 */ /* 0x181fe20000010830 */
[-CC-:B------:R-:W-:Y:S01]  /*45f0*/  FFMA.FTZ R56, R45, R74.reuse, -R48.reuse ;  /* 0x0000004a2d387223 */ /* 0x180fe20000010830 */
[-CC-:B------:R-:W-:Y:S01]  /*4600*/  FFMA.FTZ R15, R47, R74.reuse, -R48.reuse ;  /* 0x0000004a2f0f7223 */ /* 0x180fe20000010830 */
[-CC-:B------:R-:W-:Y:S01]  /*4610*/  FFMA.FTZ R58, R49, R74.reuse, -R48.reuse ;  /* 0x0000004a313a7223 */ /* 0x180fe20000010830 */
[-CC-:B------:R-:W-:Y:S01]  /*4620*/  FFMA.FTZ R41, R51, R74.reuse, -R48.reuse ;  /* 0x0000004a33297223 */ /* 0x180fe20000010830 */
[-CC-:B------:R-:W-:Y:S01]  /*4630*/  FFMA.FTZ R60, R53, R74.reuse, -R48.reuse ;  /* 0x0000004a353c7223 */ /* 0x180fe20000010830 */
[-C--:B------:R-:W-:Y:S01]  /*4640*/  FFMA.FTZ R21, R55, R74.reuse, -R48 ;  /* 0x0000004a37157223 */ /* 0x080fe20000010830 */
[----:B------:R1:W0:Y:S01]  /*4650*/  MUFU.EX2 R68, R5 ;  /* 0x0000000500447308 */ /* 0x0002220000000800 */
[----:B--2---:R-:W-:Y:S01]  /*4660*/  @!P1 PRMT R4, RZ, 0x654, R0 ;  /* 0x00000654ff049816 */ /* 0x004fe20000000000 */
[-CC-:B------:R-:W-:Y:S01]  /*4670*/  FFMA.FTZ R62, R33, R74.reuse, -R48.reuse ;  /* 0x0000004a213e7223 */ /* 0x180fe20000010830 */
[-CC-:B------:R-:W-:Y:S01]  /*4680*/  FFMA.FTZ R33, R61, R74.reuse, -R48.reuse ;  /* 0x0000004a3d217223 */ /* 0x180fe20000010830 */
[-CC-:B------:R-:W-:Y:S01]  /*4690*/  FFMA.FTZ R77, R77, R74.reuse, -R48.reuse ;  /* 0x0000004a4d4d7223 */ /* 0x180fe20000010830 */
[----:B------:R2:W-:Y:S01]  /*46a0*/  @!P1 SYNCS.ARRIVE.TRANS64.RED.A1T0 RZ, [R4+URZ], RZ ;  /* 0x000000ff04ff99a7 */ /* 0x0005e2000810043f */
[-CC-:B------:R-:W-:Y:S01]  /*46b0*/  FFMA.FTZ R23, R87, R74.reuse, -R48.reuse ;  /* 0x0000004a57177223 */ /* 0x180fe20000010830 */
[-CC-:B------:R-:W-:Y:S01]  /*46c0*/  FFMA.FTZ R93, R93, R74.reuse, -R48.reuse ;  /* 0x0000004a5d5d7223 */ /* 0x180fe20000010830 */
[----:B------:R-:W4:Y:S01]  /*46d0*/  MUFU.EX2 R7, R7 ;  /* 0x0000000700077308 */ /* 0x000f220000000800 */
[----:B-1----:R-:W-:Y:S01]  /*46e0*/  FADD.FTZ R5, R6, R105 ;  /* 0x0000006906057221 */ /* 0x002fe20000010000 */
[----:B---3--:R-:W-:Y:S01]  /*46f0*/  FADD.FTZ R35, R66, R119 ;  /* 0x0000007742237221 */ /* 0x008fe20000010000 */
[-CC-:B------:R-:W-:Y:S01]  /*4700*/  FFMA.FTZ R97, R97, R74.reuse, -R48.reuse ;  /* 0x0000004a61617223 */ /* 0x180fe20000010830 */
[--C-:B------:R-:W-:Y:S01]  /*4710*/  FFMA.FTZ R99, R99, R74, -R48.reuse ;  /* 0x0000004a63637223 */ /* 0x100fe20000010830 */
[----:B------:R-:W-:Y:S01]  /*4720*/  FADD.FTZ R70, R46, R5 ;  /* 0x000000052e467221 */ /* 0x000fe20000010000 */
[----:B------:R-:W-:Y:S01]  /*4730*/  F2FP.F16.F32.PACK_AB R5, R119, R66 ;  /* 0x000000427705723e */ /* 0x000fe200000000ff */
[-C--:B------:R-:W-:Y:S01]  /*4740*/  FFMA.FTZ R66, R25, R74.reuse, -R48 ;  /* 0x0000004a19427223 */ /* 0x080fe20000010830 */
[----:B------:R-:W1:Y:S01]  /*4750*/  MUFU.EX2 R9, R9 ;  /* 0x0000000900097308 */ /* 0x000e620000000800 */
[----:B0-----:R-:W-:Y:S01]  /*4760*/  FADD.FTZ R76, R68, R35 ;  /* 0x00000023444c7221 */ /* 0x001fe20000010000 */
[----:B------:R-:W-:Y:S01]  /*4770*/  FADD.FTZ R43, R107, R70 ;  /* 0x000000466b2b7221 */ /* 0x000fe20000010000 */
[--C-:B------:R-:W-:Y:S01]  /*4780*/  FFMA.FTZ R35, R37, R74, -R48.reuse ;  /* 0x0000004a25237223 */ /* 0x100fe20000010830 */
[----:B--2---:R-:W-:Y:S01]  /*4790*/  F2FP.F16.F32.PACK_AB R4, R105, R6 ;  /* 0x000000066904723e */ /* 0x004fe200000000ff */
[--C-:B------:R-:W-:Y:S01]  /*47a0*/  FFMA.FTZ R101, R101, R74, -R48.reuse ;  /* 0x0000004a65657223 */ /* 0x100fe20000010830 */
[----:B------:R-:W-:Y:S01]  /*47b0*/  F2FP.F16.F32.PACK_AB R6, R107, R46 ;  /* 0x0000002e6b06723e */ /* 0x000fe200000000ff */
[----:B------:R-:W-:Y:S01]  /*47c0*/  FFMA.FTZ R46, R89, R74, -R48 ;  /* 0x0000004a592e7223 */ /* 0x000fe20000010830 */
[----:B------:R-:W0:Y:S01]  /*47d0*/  MUFU.EX2 R50, R50 ;  /* 0x0000003200327308 */ /* 0x000e220000000800 */
[C---:B----4-:R-:W-:Y:S01]  /*47e0*/  FADD.FTZ R76, R7.reuse, R76 ;  /* 0x0000004c074c7221 */ /* 0x050fe20000010000 */
[----:B------:R-:W-:Y:S01]  /*47f0*/  F2FP.F16.F32.PACK_AB R7, R7, R68 ;  /* 0x000000440707723e */ /* 0x000fe200000000ff */
[----:B------:R-:W-:Y:S01]  /*4800*/  FADD.FTZ R68, R8, R43 ;  /* 0x0000002b08447221 */ /* 0x000fe20000010000 */
[----:B------:R-:W-:Y:S01]  /*4810*/  F2FP.F16.F32.PACK_AB R8, R65, R8 ;  /* 0x000000084108723e */ /* 0x000fe200000000ff */
[-CC-:B------:R-:W-:Y:S01]  /*4820*/  FFMA.FTZ R43, R95, R74.reuse, -R48.reuse ;  /* 0x0000004a5f2b7223 */ /* 0x180fe20000010830 */
[----:B------:R-:W-:Y:S01]  /*4830*/  FFMA.FTZ R109, R109, R74, -R48 ;  /* 0x0000004a6d6d7223 */ /* 0x000fe20000010830 */
[----:B------:R-:W-:Y:S01]  /*4840*/  FADD.FTZ R37, R65, R68 ;  /* 0x0000004441257221 */ /* 0x000fe20000010000 */
[----:B------:R-:W2:Y:S01]  /*4850*/  MUFU.EX2 R11, R11 ;  /* 0x0000000b000b7308 */ /* 0x000ea20000000800 */
[----:B-1----:R-:W-:Y:S01]  /*4860*/  FADD.FTZ R25, R9, R76 ;  /* 0x0000004c09197221 */ /* 0x002fe20000010000 */
[----:B------:R1:W-:Y:S01]  /*4870*/  STSM.16.M88.4 [R2+0x24300], R4 ;  /* 0x0243000402007844 */ /* 0x0003e20000000200 */
[----:B------:R-:W-:Y:S01]  /*4880*/  FADD.FTZ R70, R10, R37 ;  /* 0x000000250a467221 */ /* 0x000fe20000010000 */
[----:B------:R-:W-:Y:S01]  /*4890*/  F2FP.F16.F32.PACK_AB R10, R39, R10 ;  /* 0x0000000a270a723e */ /* 0x000fe200000000ff */
[-CC-:B------:R-:W-:Y:S01]  /*48a0*/  FFMA.FTZ R111, R111, R74.reuse, -R48.reuse ;  /* 0x0000004a6f6f7223 */ /* 0x180fe20000010830 */
[-C--:B------:R-:W-:Y:S01]  /*48b0*/  FFMA.FTZ R113, R113, R74.reuse, -R48 ;  /* 0x0000004a71717223 */ /* 0x080fe20000010830 */
[----:B------:R-:W-:Y:S01]  /*48c0*/  FADD.FTZ R70, R39, R70 ;  /* 0x0000004627467221 */ /* 0x000fe20000010000 */
[----:B------:R-:W3:Y:S01]  /*48d0*/  MUFU.EX2 R52, R52 ;  /* 0x0000003400347308 */ /* 0x000ee20000000800 */
[C---:B0-----:R-:W-:Y:S01]  /*48e0*/  FADD.FTZ R68, R50.reuse, R25 ;  /* 0x0000001932447221 */ /* 0x041fe20000010000 */
[-CC-:B------:R-:W-:Y:S01]  /*48f0*/  FFMA.FTZ R25, R29, R74.reuse, -R48.reuse ;  /* 0x0000004a1d197223 */ /* 0x180fe20000010830 */
[----:B------:R-:W-:Y:S01]  /*4900*/  F2FP.F16.F32.PACK_AB R9, R50, R9 ;  /* 0x000000093209723e */ /* 0x000fe200000000ff */
[-CC-:B------:R-:W-:Y:S01]  /*4910*/  FFMA.FTZ R115, R115, R74.reuse, -R48.reuse ;  /* 0x0000004a73737223 */ /* 0x180fe20000010830 */
[----:B------:R-:W-:Y:S01]  /*4920*/  FFMA.FTZ R48, R117, R74, -R48 ;  /* 0x0000004a75307223 */ /* 0x000fe20000010830 */
[--C-:B------:R-:W-:Y:S01]  /*4930*/  IMAD.MOV.U32 R65, RZ, RZ, R71.reuse ;  /* 0x000000ffff417224 */ /* 0x100fe200078e0047 */
[----:B------:R-:W-:Y:S01]  /*4940*/  MOV R49, R71 ;  /* 0x0000004700317202 */ /* 0x000fe20000000f00 */
[----:B------:R-:W0:Y:S01]  /*4950*/  MUFU.EX2 R3, R3 ;  /* 0x0000000300037308 */ /* 0x000e220000000800 */
[----:B--2---:R-:W-:Y:S01]  /*4960*/  FADD.FTZ R37, R11, R68 ;  /* 0x000000440b257221 */ /* 0x004fe20000010000 */
[----:B-1----:R-:W-:Y:S01]  /*4970*/  F2FP.F16.F32.PACK_AB R4, R28, R27 ;  /* 0x0000001b1c04723e */ /* 0x002fe200000000ff */
[----:B------:R-:W-:-:S02]  /*4980*/  IMAD.MOV.U32 R61, RZ, RZ, R71 ;  /* 0x000000ffff3d7224 */ /* 0x000fc400078e0047 */
[--C-:B------:R-:W-:Y:S02]  /*4990*/  IMAD.MOV.U32 R55, RZ, RZ, R71.reuse ;  /* 0x000000ffff377224 */ /* 0x100fe400078e0047 */
[----:B------:R-:W-:Y:S01]  /*49a0*/  IMAD.MOV.U32 R53, RZ, RZ, R71 ;  /* 0x000000ffff357224 */ /* 0x000fe200078e0047 */
[----:B------:R-:W1:Y:S01]  /*49b0*/  MUFU.EX2 R54, R54 ;  /* 0x0000003600367308 */ /* 0x000e620000000800 */
[C---:B---3--:R-:W-:Y:S01]  /*49c0*/  FADD.FTZ R68, R52.reuse, R37 ;  /* 0x0000002534447221 */ /* 0x048fe20000010000 */
[----:B------:R-:W-:Y:S01]  /*49d0*/  FADD.FTZ R37, R27, R70 ;  /* 0x000000461b257221 */ /* 0x000fe20000010000 */
[----:B------:R-:W-:Y:S01]  /*49e0*/  F2FP.F16.F32.PACK_AB R11, R52, R11 ;  /* 0x0000000b340b723e */ /* 0x000fe200000000ff */
[----:B------:R-:W-:Y:S02]  /*49f0*/  IMAD.MOV.U32 R51, RZ, RZ, R71 ;  /* 0x000000ffff337224 */ /* 0x000fe400078e0047 */
[----:B------:R-:W-:Y:S01]  /*4a00*/  FADD.FTZ R37, R28, R37 ;  /* 0x000000251c257221 */ /* 0x000fe20000010000 */
[----:B------:R-:W-:Y:S01]  /*4a10*/  IMAD.MOV.U32 R47, RZ, RZ, R71 ;  /* 0x000000ffff2f7224 */ /* 0x000fe200078e0047 */
[----:B------:R-:W2:Y:S01]  /*4a20*/  MUFU.EX2 R13, R13 ;  /* 0x0000000d000d7308 */ /* 0x000ea20000000800 */
[----:B0-----:R-:W-:Y:S01]  /*4a30*/  FADD.FTZ R45, R3, R68 ;  /* 0x00000044032d7221 */ /* 0x001fe20000010000 */
[----:B------:R-:W-:Y:S01]  /*4a40*/  FADD.FTZ R70, R20, R37 ;  /* 0x0000002514467221 */ /* 0x000fe20000010000 */
[----:B------:R-:W-:Y:S05]  /*4a50*/  STSM.16.M88.4 [R2+0x25b00], R8 ;  /* 0x025b000802007844 */ /* 0x000fea0000000200 */
[----:B------:R-:W0:Y:S01]  /*4a60*/  MUFU.EX2 R56, R56 ;  /* 0x0000003800387308 */ /* 0x000e220000000800 */
[C---:B-1----:R-:W-:Y:S01]  /*4a70*/  FADD.FTZ R68, R54.reuse, R45 ;  /* 0x0000002d36447221 */ /* 0x042fe20000010000 */
[----:B------:R-:W-:Y:S01]  /*4a80*/  FADD.FTZ R45, R63, R70 ;  /* 0x000000463f2d7221 */ /* 0x000fe20000010000 */
[----:B------:R-:W-:-:S03]  /*4a90*/  F2FP.F16.F32.PACK_AB R5, R54, R3 ;  /* 0x000000033605723e */ /* 0x000fc600000000ff */
[----:B------:R-:W-:Y:S01]  /*4aa0*/  FADD.FTZ R70, R12, R45 ;  /* 0x0000002d0c467221 */ /* 0x000fe20000010000 */
[----:B------:R-:W-:Y:S01]  /*4ab0*/  F2FP.F16.F32.PACK_AB R12, R57, R12 ;  /* 0x0000000c390c723e */ /* 0x000fe200000000ff */
[----:B------:R-:W1:Y:S01]  /*4ac0*/  MUFU.EX2 R15, R15 ;  /* 0x0000000f000f7308 */ /* 0x000e620000000800 */
[----:B--2---:R-:W-:Y:S01]  /*4ad0*/  FADD.FTZ R37, R13, R68 ;  /* 0x000000440d257221 */ /* 0x004fe20000010000 */
[----:B------:R-:W-:Y:S01]  /*4ae0*/  FADD.FTZ R45, R57, R70 ;  /* 0x00000046392d7221 */ /* 0x000fe20000010000 */
[-C--:B------:R-:W-:Y:S01]  /*4af0*/  MOV R70, R71.reuse ;  /* 0x0000004700467202 */ /* 0x080fe20000000f00 */
[----:B------:R-:W-:Y:S02]  /*4b00*/  IMAD.MOV.U32 R57, RZ, RZ, R71 ;  /* 0x000000ffff397224 */ /* 0x000fe400078e0047 */
[----:B------:R-:W-:Y:S01]  /*4b10*/  FADD.FTZ R6, R14, R45 ;  /* 0x0000002d0e067221 */ /* 0x000fe20000010000 */
[C---:B------:R-:W-:Y:S01]  /*4b20*/  F2FP.F16.F32.PACK_AB R14, R31.reuse, R14 ;  /* 0x0000000e1f0e723e */ /* 0x040fe200000000ff */
[----:B------:R-:W2:Y:S01]  /*4b30*/  MUFU.EX2 R58, R58 ;  /* 0x0000003a003a7308 */ /* 0x000ea20000000800 */
[----:B0-----:R-:W-:Y:S01]  /*4b40*/  FADD.FTZ R68, R56, R37 ;  /* 0x0000002538447221 */ /* 0x001fe20000010000 */
[----:B------:R-:W-:Y:S01]  /*4b50*/  FADD.FTZ R27, R31, R6 ;  /* 0x000000061f1b7221 */ /* 0x000fe20000010000 */
[----:B------:R-:W-:Y:S01]  /*4b60*/  F2FP.F16.F32.PACK_AB R6, R63, R20 ;  /* 0x000000143f06723e */ /* 0x000fe200000000ff */
[----:B------:R-:W-:Y:S01]  /*4b70*/  IMAD.MOV.U32 R45, RZ, RZ, R71 ;  /* 0x000000ffff2d7224 */ /* 0x000fe200078e0047 */
[----:B------:R-:W-:Y:S01]  /*4b80*/  MOV R63, R71 ;  /* 0x00000047003f7202 */ /* 0x000fe20000000f00 */
[----:B------:R-:W-:Y:S01]  /*4b90*/  FADD.FTZ R52, R24, R27 ;  /* 0x0000001b18347221 */ /* 0x000fe20000010000 */
[----:B------:R-:W-:Y:S01]  /*4ba0*/  F2FP.F16.F32.PACK_AB R24, R59, R24 ;  /* 0x000000183b18723e */ /* 0x000fe200000000ff */
[----:B------:R-:W0:Y:S01]  /*4bb0*/  MUFU.EX2 R41, R41 ;  /* 0x0000002900297308 */ /* 0x000e220000000800 */
[----:B-1----:R-:W-:Y:S01]  /*4bc0*/  FADD.FTZ R37, R15, R68 ;  /* 0x000000440f257221 */ /* 0x002fe20000010000 */
[----:B------:R-:W-:-:S06]  /*4bd0*/  IMAD.MOV.U32 R31, RZ, RZ, R71 ;  /* 0x000000ffff1f7224 */ /* 0x000fcc00078e0047 */
[----:B------:R-:W1:Y:S01]  /*4be0*/  MUFU.EX2 R60, R60 ;  /* 0x0000003c003c7308 */ /* 0x000e620000000800 */
[----:B--2---:R-:W-:-:S07]  /*4bf0*/  FADD.FTZ R68, R58, R37 ;  /* 0x000000253a447221 */ /* 0x004fce0000010000 */
[----:B------:R-:W2:Y:S01]  /*4c00*/  MUFU.EX2 R21, R21 ;  /* 0x0000001500157308 */ /* 0x000ea20000000800 */
[----:B0-----:R-:W-:Y:S01]  /*4c10*/  FADD.FTZ R7, R41, R68 ;  /* 0x0000004429077221 */ /* 0x001fe20000010000 */
[----:B------:R-:W-:-:S06]  /*4c20*/  IMAD.MOV.U32 R68, RZ, RZ, R71 ;  /* 0x000000ffff447224 */ /* 0x000fcc00078e0047 */
[----:B------:R-:W0:Y:S01]  /*4c30*/  MUFU.EX2 R62, R62 ;  /* 0x0000003e003e7308 */ /* 0x000e220000000800 */
[----:B-1----:R-:W-:Y:S01]  /*4c40*/  FADD.FTZ R28, R60, R7 ;  /* 0x000000073c1c7221 */ /* 0x002fe20000010000 */
[----:B------:R-:W-:Y:S01]  /*4c50*/  F2FP.F16.F32.PACK_AB R7, R56, R13 ;  /* 0x0000000d3807723e */ /* 0x000fe200000000ff */
[----:B------:R-:W-:Y:S01]  /*4c60*/  FADD.FTZ R13, R59, R52 ;  /* 0x000000343b0d7221 */ /* 0x000fe20000010000 */
[----:B------:R-:W-:Y:S01]  /*4c70*/  IMAD.MOV.U32 R59, RZ, RZ, R71 ;  /* 0x000000ffff3b7224 */ /* 0x000fe200078e0047 */
[----:B------:R-:W-:Y:S02]  /*4c80*/  MOV R56, R71 ;  /* 0x0000004700387202 */ /* 0x000fe40000000f00 */
[----:B------:R-:W-:Y:S01]  /*4c90*/  FADD.FTZ R52, R26, R13 ;  /* 0x0000000d1a347221 */ /* 0x000fe20000010000 */
[----:B------:R-:W1:Y:S01]  /*4ca0*/  MUFU.EX2 R33, R33 ;  /* 0x0000002100217308 */ /* 0x000e620000000800 */
[----:B--2---:R-:W-:Y:S01]  /*4cb0*/  FADD.FTZ R3, R21, R28 ;  /* 0x0000001c15037221 */ /* 0x004fe20000010000 */
[----:B------:R2:W-:Y:S01]  /*4cc0*/  STSM.16.M88.4 [R2+0x27300], R4 ;  /* 0x0273000402007844 */ /* 0x0005e20000000200 */
[----:B------:R-:W-:Y:S01]  /*4cd0*/  F2FP.F16.F32.PACK_AB R13, R58, R15 ;  /* 0x0000000f3a0d723e */ /* 0x000fe200000000ff */
[--C-:B------:R-:W-:Y:S01]  /*4ce0*/  IMAD.MOV.U32 R58, RZ, RZ, R71.reuse ;  /* 0x000000ffff3a7224 */ /* 0x100fe200078e0047 */
[----:B------:R-:W-:Y:S01]  /*4cf0*/  F2FP.F16.F32.PACK_AB R15, R60, R41 ;  /* 0x000000293c0f723e */ /* 0x000fe200000000ff */
[----:B------:R-:W-:-:S02]  /*4d00*/  IMAD.MOV.U32 R60, RZ, RZ, R71 ;  /* 0x000000ffff3c7224 */ /* 0x000fc400078e0047 */
[----:B------:R-:W3:Y:S01]  /*4d10*/  MUFU.EX2 R67, R67 ;  /* 0x0000004300437308 */ /* 0x000ee20000000800 */
[----:B0-----:R-:W-:Y:S01]  /*4d20*/  FADD.FTZ R28, R62, R3 ;  /* 0x000000033e1c7221 */ /* 0x001fe20000010000 */
[----:B------:R-:W-:Y:S06]  /*4d30*/  STSM.16.M88.4 [R2+0x28b00], R12 ;  /* 0x028b000c02007844 */ /* 0x000fec0000000200 */
[----:B------:R-:W0:Y:S01]  /*4d40*/  MUFU.EX2 R64, R64 ;  /* 0x0000004000407308 */ /* 0x000e220000000800 */
[----:B-1----:R-:W-:-:S07]  /*4d50*/  FADD.FTZ R3, R33, R28 ;  /* 0x0000001c21037221 */ /* 0x002fce0000010000 */
[----:B------:R-:W1:Y:S01]  /*4d60*/  MUFU.EX2 R30, R121 ;  /* 0x00000079001e7308 */ /* 0x000e620000000800 */
[C---:B---3--:R-:W-:Y:S01]  /*4d70*/  FADD.FTZ R27, R67.reuse, R52 ;  /* 0x00000034431b7221 */ /* 0x048fe20000010000 */
[----:B------:R-:W-:Y:S01]  /*4d80*/  F2FP.F16.F32.PACK_AB R26, R67, R26 ;  /* 0x0000001a431a723e */ /* 0x000fe200000000ff */
[----:B------:R-:W-:-:S05]  /*4d90*/  IMAD.MOV.U32 R67, RZ, RZ, R71 ;  /* 0x000000ffff437224 */ /* 0x000fca00078e0047 */
[----:B------:R-:W3:Y:S01]  /*4da0*/  MUFU.EX2 R0, R77 ;  /* 0x0000004d00007308 */ /* 0x000ee20000000800 */
[----:B0-----:R-:W-:-:S07]  /*4db0*/  FADD.FTZ R3, R64, R3 ;  /* 0x0000000340037221 */ /* 0x001fce0000010000 */
[----:B------:R-:W0:Y:S01]  /*4dc0*/  MUFU.EX2 R91, R91 ;  /* 0x0000005b005b7308 */ /* 0x000e220000000800 */
[----:B-1----:R-:W-:Y:S01]  /*4dd0*/  FADD.FTZ R28, R30, R27 ;  /* 0x0000001b1e1c7221 */ /* 0x002fe20000010000 */
[----:B------:R-:W-:Y:S01]  /*4de0*/  F2FP.F16.F32.PACK_AB R27, R64, R33 ;  /* 0x00000021401b723e */ /* 0x000fe200000000ff */
[----:B------:R-:W-:-:S05]  /*4df0*/  IMAD.MOV.U32 R64, RZ, RZ, R71 ;  /* 0x000000ffff407224 */ /* 0x000fca00078e0047 */
[----:B------:R-:W1:Y:S01]  /*4e00*/  MUFU.EX2 R42, R42 ;  /* 0x0000002a002a7308 */ /* 0x000e620000000800 */
[----:B---3--:R-:W-:-:S07]  /*4e10*/  FADD.FTZ R52, R0, R3 ;  /* 0x0000000300347221 */ /* 0x008fce0000010000 */
[----:B------:R-:W3:Y:S01]  /*4e20*/  MUFU.EX2 R23, R23 ;  /* 0x0000001700177308 */ /* 0x000ee20000000800 */
[----:B0-----:R-:W-:-:S07]  /*4e30*/  FADD.FTZ R3, R91, R28 ;  /* 0x0000001c5b037221 */ /* 0x001fce0000010000 */
[----:B------:R-:W0:Y:S01]  /*4e40*/  MUFU.EX2 R85, R85 ;  /* 0x0000005500557308 */ /* 0x000e220000000800 */
[----:B-1----:R-:W-:-:S07]  /*4e50*/  FADD.FTZ R54, R42, R3 ;  /* 0x000000032a367221 */ /* 0x002fce0000010000 */
[----:B------:R-:W1:Y:S01]  /*4e60*/  MUFU.EX2 R35, R35 ;  /* 0x0000002300237308 */ /* 0x000e620000000800 */
[C---:B---3--:R-:W-:Y:S01]  /*4e70*/  FADD.FTZ R52, R23.reuse, R52 ;  /* 0x0000003417347221 */ /* 0x048fe20000010000 */
[----:B--2---:R-:W-:-:S06]  /*4e80*/  F2FP.F16.F32.PACK_AB R5, R23, R0 ;  /* 0x000000001705723e */ /* 0x004fcc00000000ff */
[----:B------:R-:W2:Y:S01]  /*4e90*/  MUFU.EX2 R40, R40 ;  /* 0x0000002800287308 */ /* 0x000ea20000000800 */
[----:B0-----:R-:W-:Y:S01]  /*4ea0*/  FADD.FTZ R9, R85, R54 ;  /* 0x0000003655097221 */ /* 0x001fe20000010000 */
[----:B------:R-:W-:-:S06]  /*4eb0*/  IMAD.MOV.U32 R54, RZ, RZ, R71 ;  /* 0x000000ffff367224 */ /* 0x000fcc00078e0047 */
[----:B------:R-:W0:Y:S01]  /*4ec0*/  MUFU.EX2 R46, R46 ;  /* 0x0000002e002e7308 */ /* 0x000e220000000800 */
[----:B-1----:R-:W-:Y:S01]  /*4ed0*/  FADD.FTZ R3, R35, R52 ;  /* 0x0000003423037221 */ /* 0x002fe20000010000 */
[----:B------:R-:W-:-:S06]  /*4ee0*/  IMAD.MOV.U32 R52, RZ, RZ, R71 ;  /* 0x000000ffff347224 */ /* 0x000fcc00078e0047 */
[----:B------:R-:W1:Y:S01]  /*4ef0*/  MUFU.EX2 R73, R73 ;  /* 0x0000004900497308 */ /* 0x000e620000000800 */
[----:B--2---:R-:W-:-:S07]  /*4f00*/  FADD.FTZ R6, R40, R9 ;  /* 0x0000000928067221 */ /* 0x004fce0000010000 */
[----:B------:R-:W2:Y:S01]  /*4f10*/  MUFU.EX2 R29, R93 ;  /* 0x0000005d001d7308 */ /* 0x000ea20000000800 */
[----:B0-----:R-:W-:-:S07]  /*4f20*/  FADD.FTZ R4, R46, R3 ;  /* 0x000000032e047221 */ /* 0x001fce0000010000 */
[----:B------:R-:W0:Y:S01]  /*4f30*/  MUFU.EX2 R38, R38 ;  /* 0x0000002600267308 */ /* 0x000e220000000800 */
[----:B-1----:R-:W-:Y:S01]  /*4f40*/  FADD.FTZ R7, R73, R6 ;  /* 0x0000000649077221 */ /* 0x002fe20000010000 */
[----:B------:R-:W-:Y:S02]  /*4f50*/  F2FP.F16.F32.PACK_AB R6, R85, R42 ;  /* 0x0000002a5506723e */ /* 0x000fe400000000ff */
[----:B------:R-:W-:-:S04]  /*4f60*/  F2FP.F16.F32.PACK_AB R40, R73, R40 ;  /* 0x000000284928723e */ /* 0x000fc800000000ff */
[----:B------:R-:W1:Y:S01]  /*4f70*/  MUFU.EX2 R66, R66 ;  /* 0x0000004200427308 */ /* 0x000e620000000800 */
[----:B--2---:R-:W-:Y:S01]  /*4f80*/  FADD.FTZ R3, R29, R4 ;  /* 0x000000041d037221 */ /* 0x004fe20000010000 */
[----:B------:R-:W-:Y:S01]  /*4f90*/  F2FP.F16.F32.PACK_AB R4, R91, R30 ;  /* 0x0000001e5b04723e */ /* 0x000fe200000000ff */
[----:B------:R-:W-:-:S05]  /*4fa0*/  IMAD.MOV.U32 R30, RZ, RZ, R71 ;  /* 0x000000ffff1e7224 */ /* 0x000fca00078e0047 */
[----:B------:R-:W2:Y:S01]  /*4fb0*/  MUFU.EX2 R79, R79 ;  /* 0x0000004f004f7308 */ /* 0x000ea20000000800 */
[----:B0-----:R-:W-:Y:S01]  /*4fc0*/  FADD.FTZ R10, R38, R7 ;  /* 0x00000007260a7221 */ /* 0x001fe20000010000 */
        /* <DEDUP_REMOVED lines=25> */
[----:B------:R2:W3:Y:S01]  /*5160*/  MUFU.EX2 R39, R25 ;  /* 0x0000001900277308 */ /* 0x0004e20000000800 */
[C---:B0-----:R-:W-:Y:S01]  /*5170*/  FADD.FTZ R8, R20.reuse, R3 ;  /* 0x0000000314087221 */ /* 0x041fe20000010000 */
[----:B------:R-:W-:-:S06]  /*5180*/  F2FP.F16.F32.PACK_AB R37, R20, R37 ;  /* 0x000000251425723e */ /* 0x000fcc00000000ff */
[----:B------:R-:W-:Y:S01]  /*5190*/  MUFU.EX2 R32, R32 ;  /* 0x0000002000207308 */ /* 0x000fe20000000800 */
[----:B--2---:R-:W-:Y:S01]  /*51a0*/  F2FP.F16.F32.PACK_AB R25, R62, R21 ;  /* 0x000000153e19723e */ /* 0x004fe200000000ff */
[----:B------:R-:W-:Y:S01]  /*51b0*/  IMAD.MOV.U32 R62, RZ, RZ, R71 ;  /* 0x000000ffff3e7224 */ /* 0x000fe200078e0047 */
[----:B-1----:R-:W-:-:S03]  /*51c0*/  F2FP.F16.F32.PACK_AB R38, R69, R34 ;  /* 0x000000224526723e */ /* 0x002fc600000000ff */
[----:B------:R0:W-:Y:S02]  /*51d0*/  STSM.16.M88.4 [R2+0x2a300], R24 ;  /* 0x02a3001802007844 */ /* 0x0001e40000000200 */
[----:B------:R-:W1:Y:S01]  /*51e0*/  MUFU.EX2 R28, R109 ;  /* 0x0000006d001c7308 */ /* 0x000e620000000800 */
[----:B---3--:R-:W-:Y:S01]  /*51f0*/  FADD.FTZ R3, R39, R8 ;  /* 0x0000000827037221 */ /* 0x008fe20000010000 */
[----:B------:R2:W-:Y:S04]  /*5200*/  STSM.16.M88.4 [R2+0x2bb00], R4 ;  /* 0x02bb000402007844 */ /* 0x0005e80000000200 */
[----:B------:R3:W-:Y:S02]  /*5210*/  STSM.16.M88.4 [R2+0x2d300], R40 ;  /* 0x02d3002802007844 */ /* 0x0007e40000000200 */
[----:B------:R-:W-:Y:S01]  /*5220*/  MUFU.EX2 R44, R44 ;  /* 0x0000002c002c7308 */ /* 0x000fe20000000800 */
[----:B0-----:R-:W-:-:S07]  /*5230*/  IMAD.MOV.U32 R27, RZ, RZ, R71 ;  /* 0x000000ffff1b7224 */ /* 0x001fce00078e0047 */
[----:B------:R-:W0:Y:S01]  /*5240*/  MUFU.EX2 R103, R103 ;  /* 0x0000006700677308 */ /* 0x000e220000000800 */
[C---:B-1----:R-:W-:Y:S01]  /*5250*/  F2FP.F16.F32.PACK_AB R39, R28.reuse, R39 ;  /* 0x000000271c27723e */ /* 0x042fe200000000ff */
[----:B--2---:R-:W-:Y:S01]  /*5260*/  FADD.FTZ R5, R69, R10 ;  /* 0x0000000a45057221 */ /* 0x004fe20000010000 */
[----:B------:R-:W-:Y:S01]  /*5270*/  FADD.FTZ R4, R28, R3 ;  /* 0x000000031c047221 */ /* 0x000fe20000010000 */
[----:B------:R-:W-:Y:S01]  /*5280*/  IMAD.MOV.U32 R69, RZ, RZ, R71 ;  /* 0x000000ffff457224 */ /* 0x000fe200078e0047 */
[-C--:B------:R-:W-:Y:S01]  /*5290*/  MOV R28, R71.reuse ;  /* 0x00000047001c7202 */ /* 0x080fe20000000f00 */
[----:B------:R-:W-:Y:S01]  /*52a0*/  FADD.FTZ R6, R32, R5 ;  /* 0x0000000520067221 */ /* 0x000fe20000010000 */
[C---:B------:R-:W-:Y:S01]  /*52b0*/  F2FP.F16.F32.PACK_AB R32, R83.reuse, R32 ;  /* 0x000000205320723e */ /* 0x040fe200000000ff */
[----:B------:R-:W1:Y:S01]  /*52c0*/  MUFU.EX2 R111, R111 ;  /* 0x0000006f006f7308 */ /* 0x000e620000000800 */
[----:B------:R2:W-:Y:S01]  /*52d0*/  STSM.16.M88.4 [R2+0x2eb00], R36 ;  /* 0x02eb002402007844 */ /* 0x0005e20000000200 */
[----:B------:R-:W-:Y:S01]  /*52e0*/  FADD.FTZ R5, R83, R6 ;  /* 0x0000000653057221 */ /* 0x000fe20000010000 */
[--C-:B---3--:R-:W-:Y:S01]  /*52f0*/  IMAD.MOV.U32 R43, RZ, RZ, R71.reuse ;  /* 0x000000ffff2b7224 */ /* 0x108fe200078e0047 */
[----:B------:R-:W-:Y:S01]  /*5300*/  MOV R42, R71 ;  /* 0x00000047002a7202 */ /* 0x000fe20000000f00 */
[----:B------:R-:W-:-:S02]  /*5310*/  IMAD.MOV.U32 R41, RZ, RZ, R71 ;  /* 0x000000ffff297224 */ /* 0x000fc400078e0047 */
[----:B------:R-:W-:Y:S01]  /*5320*/  IMAD.MOV.U32 R40, RZ, RZ, R71 ;  /* 0x000000ffff287224 */ /* 0x000fe200078e0047 */
[----:B------:R-:W3:Y:S01]  /*5330*/  MUFU.EX2 R0, R113 ;  /* 0x0000007100007308 */ /* 0x000ee20000000800 */
[----:B0-----:R-:W-:Y:S01]  /*5340*/  F2FP.F16.F32.PACK_AB R34, R103, R44 ;  /* 0x0000002c6722723e */ /* 0x001fe200000000ff */
[----:B------:R-:W-:Y:S01]  /*5350*/  FADD.FTZ R44, R44, R5 ;  /* 0x000000052c2c7221 */ /* 0x000fe20000010000 */
[--C-:B------:R-:W-:Y:S02]  /*5360*/  IMAD.MOV.U32 R26, RZ, RZ, R71.reuse ;  /* 0x000000ffff1a7224 */ /* 0x100fe400078e0047 */
[--C-:B------:R-:W-:Y:S02]  /*5370*/  IMAD.MOV.U32 R25, RZ, RZ, R71.reuse ;  /* 0x000000ffff197224 */ /* 0x100fe400078e0047 */
[--C-:B------:R-:W-:Y:S01]  /*5380*/  IMAD.MOV.U32 R24, RZ, RZ, R71.reuse ;  /* 0x000000ffff187224 */ /* 0x100fe200078e0047 */
[----:B------:R-:W0:Y:S01]  /*5390*/  MUFU.EX2 R115, R115 ;  /* 0x0000007300737308 */ /* 0x000e220000000800 */
[----:B-1----:R-:W-:Y:S01]  /*53a0*/  FADD.FTZ R3, R111, R4 ;  /* 0x000000046f037221 */ /* 0x002fe20000010000 */
[----:B--2---:R-:W-:-:S02]  /*53b0*/  IMAD.MOV.U32 R39, RZ, RZ, R71 ;  /* 0x000000ffff277224 */ /* 0x004fc400078e0047 */
[--C-:B------:R-:W-:Y:S02]  /*53c0*/  IMAD.MOV.U32 R38, RZ, RZ, R71.reuse ;  /* 0x000000ffff267224 */ /* 0x100fe400078e0047 */
[----:B------:R-:W-:Y:S02]  /*53d0*/  IMAD.MOV.U32 R37, RZ, RZ, R71 ;  /* 0x000000ffff257224 */ /* 0x000fe400078e0047 */
[----:B------:R-:W1:Y:S01]  /*53e0*/  MUFU.EX2 R48, R48 ;  /* 0x0000003000307308 */ /* 0x000e620000000800 */
[C---:B---3--:R-:W-:Y:S01]  /*53f0*/  F2FP.F16.F32.PACK_AB R33, R0.reuse, R111 ;  /* 0x0000006f0021723e */ /* 0x048fe200000000ff */
[----:B------:R-:W-:Y:S01]  /*5400*/  FADD.FTZ R4, R0, R3 ;  /* 0x0000000300047221 */ /* 0x000fe20000010000 */
[----:B------:R-:W-:-:S03]  /*5410*/  IMAD.MOV.U32 R36, RZ, RZ, R71 ;  /* 0x000000ffff247224 */ /* 0x000fc600078e0047 */
[----:B0-----:R-:W-:Y:S01]  /*5420*/  FADD.FTZ R3, R115, R4 ;  /* 0x0000000473037221 */ /* 0x001fe20000010000 */
[----:B------:R-:W-:Y:S01]  /*5430*/  FADD.FTZ R4, R103, R44 ;  /* 0x0000002c67047221 */ /* 0x000fe20000010000 */
[----:B------:R-:W-:Y:S01]  /*5440*/  IMAD.MOV.U32 R44, RZ, RZ, R71 ;  /* 0x000000ffff2c7224 */ /* 0x000fe200078e0047 */
[C---:B-1----:R-:W-:Y:S01]  /*5450*/  F2FP.F16.F32.PACK_AB R35, R48.reuse, R115 ;  /* 0x000000733023723e */ /* 0x042fe200000000ff */
[----:B------:R-:W-:Y:S01]  /*5460*/  FADD.FTZ R3, R48, R3 ;  /* 0x0000000330037221 */ /* 0x000fe20000010000 */
[----:B------:R-:W-:-:S03]  /*5470*/  IMAD.MOV.U32 R48, RZ, RZ, R71 ;  /* 0x000000ffff307224 */ /* 0x000fc600078e0047 */
[----:B------:R0:W-:Y:S01]  /*5480*/  STSM.16.M88.4 [R2+0x30300], R32 ;  /* 0x0303002002007844 */ /* 0x0001e20000000200 */
[----:B------:R1:W-:Y:S06]  /*5490*/  MEMBAR.ALL.CTA ;  /* 0x0000000000007992 */ /* 0x0003ec0000008000 */
[----:B-1----:R-:W1:Y:S01]  /*54a0*/  FENCE.VIEW.ASYNC.S ;  /* 0x00000000000073c6 */ /* 0x002e620000000000 */
[----:B0-----:R-:W-:Y:S01]  /*54b0*/  MOV R35, R71 ;  /* 0x0000004700237202 */ /* 0x001fe20000000f00 */
[--C-:B------:R-:W-:Y:S02]  /*54c0*/  IMAD.MOV.U32 R34, RZ, RZ, R71.reuse ;  /* 0x000000ffff227224 */ /* 0x100fe400078e0047 */
[----:B------:R-:W-:-:S02]  /*54d0*/  IMAD.MOV.U32 R33, RZ, RZ, R71 ;  /* 0x000000ffff217224 */ /* 0x000fc400078e0047 */
[----:B------:R-:W-:Y:S01]  /*54e0*/  IMAD.MOV.U32 R32, RZ, RZ, R71 ;  /* 0x000000ffff207224 */ /* 0x000fe200078e0047 */
[----:B-1----:R-:W-:Y:S01]  /*54f0*/  NOP ;  /* 0x0000000000007918 */ /* 0x002fe20000000000 */
[----:B------:R-:W-:Y:S05]  /*5500*/  @!P2 BRA `(.L_x_8388) ;  /* 0x00000040007ca947 */ /* 0x000fea0003800000 */
[----:B------:R-:W-:Y:S01]  /*5510*/  VIADD R0, R22, 0xfffffffe ;  /* 0xfffffffe16007836 */ /* 0x000fe20000000000 */
[----:B------:R-:W-:Y:S01]  /*5520*/  MOV R5, R75 ;  /* 0x0000004b00057202 */ /* 0x000fe20000000f00 */
[----:B------:R-:W-:Y:S01]  /*5530*/  IMAD.MOV.U32 R6, RZ, RZ, R72 ;  /* 0x000000ffff067224 */ /* 0x000fe200078e0048 */
[----:B------:R-:W-:Y:S01]  /*5540*/  CS2R R70, SRZ ;  /* 0x0000000000467805 */ /* 0x000fe2000001ff00 */
[----:B------:R-:W-:Y:S01]  /*5550*/  IMAD.MOV.U32 R7, RZ, RZ, R16 ;  /* 0x000000ffff077224 */ /* 0x000fe200078e0010 */
        /* <DEDUP_REMOVED lines=25> */
.L_x_8397:
[----:B------:R-:W-:Y:S01]  /*56f0*/  UIADD3 UR39, UR58, 0x1, URZ ;  /* 0x000000013a277890 */ /* 0x000fe2000fffe03f */
[----:B------:R-:W-:-:S03]  /*5700*/  ISETP.NE.AND P3, PT, RZ, UR38, PT ;  /* 0x00000026ff007c0c */ /* 0x000fc6000bf65270 */
[----:B------:R-:W-:-:S04]  /*5710*/  UISETP.NE.AND UP0, UPT, UR39, 0x2, UPT ;  /* 0x000000022700788c */ /* 0x000fc8000bf05270 */
[----:B------:R-:W-:Y:S02]  /*5720*/  USEL UR6, URZ, 0x1, UP0 ;  /* 0x000000013f067887 */ /* 0x000fe40008000000 */
[----:B------:R-:W-:-:S04]  /*5730*/  USEL UR39, UR39, URZ, UP0 ;  /* 0x0000003f27277287 */ /* 0x000fc80008000000 */
[----:B------:R-:W-:Y:S01]  /*5740*/  LOP3.LUT R16, R7, UR6, RZ, 0x3c, !PT ;  /* 0x0000000607107c12 */ /* 0x000fe2000f8e3cff */
[----:B----4-:R-:W-:Y:S07]  /*5750*/  @P3 BRA `(.L_x_8389) ;  /* 0x0000000000283947 */ /* 0x010fee0003800000 */
[----:B------:R-:W-:Y:S05]  /*5760*/  @!P0 BRA `(.L_x_8390) ;  /* 0x0000000000048947 */ /* 0x000fea0003800000 */
[----:B------:R-:W-:Y:S01]  /*5770*/  BPT.TRAP 0x1 ;  /* 0x000000040000795c */ /* 0x000fe20000300000 */
.L_x_8390:
[----:B------:R-:W-:Y:S01]  /*5780*/  ULEA UR6, UR39, UR36, 0x3 ;  /* 0x0000002427067291 */ /* 0x000fe2000f8e183f */
[----:B------:R-:W-:-:S08]  /*5790*/  SHF.L.U32 R8, R16, 0x1f, RZ ;  /* 0x0000001f10087819 */ /* 0x000fd000000006ff */
[----:B------:R0:W1:Y:S01]  /*57a0*/  SYNCS.PHASECHK.TRANS64.TRYWAIT P2, [UR6+0x31c30], R8 ;  /* 0x031c3008ff0075a7 */ /* 0x0000620008040146 */
[----:B------:R-:W-:Y:S05]  /*57b0*/  @!P0 BRA `(.L_x_8391) ;  /* 0x0000000000048947 */ /* 0x000fea0003800000 */
[----:B------:R-:W-:Y:S01]  /*57c0*/  BPT.TRAP 0x1 ;  /* 0x000000040000795c */ /* 0x000fe20000300000 */
.L_x_8391:
[----:B-1----:R-:W-:Y:S05]  /*57d0*/  @P2 BRA `(.L_x_8389) ;  /* 0x0000000000082947 */ /* 0x002fea0003800000 */
[----:B------:R-:W1:Y:S02]  /*57e0*/  SYNCS.PHASECHK.TRANS64.TRYWAIT P2, [UR6+0x31c30], R8 ;  /* 0x031c3008ff0075a7 */ /* 0x000e640008040146 */
[----:B-1----:R-:W-:Y:S05]  /*57f0*/  @!P2 BRA `(.L_x_8392) ;  /* 0x000000a400a4a947 */ /* 0x002fea0003800000 */
.L_x_8389:
[----:B-1----:R-:W1:Y:S01]  /*5800*/  S2R R9, SR_TID.X ;  /* 0x0000000000097919 */ /* 0x002e620000002100 */
[----:B------:R-:W-:Y:S01]  /*5810*/  UIMAD UR26, UR39, 0x6c0, UR56 ;  /* 0x000006c0271a78a4 */ /* 0x000fe2000f8e0238 */
[----:B------:R-:W-:Y:S01]  /*5820*/  UMOV UR27, 0x80000020 ;  /* 0x80000020001b7882 */ /* 0x000fe20000000000 */
[----:B------:R-:W-:Y:S02]  /*5830*/  UMOV UR28, UR24 ;  /* 0x00000018001c7c82 */ /* 0x000fe40008000000 */
[----:B------:R-:W-:Y:S01]  /*5840*/  UIADD3 UR30, UR26, 0x40, URZ ;  /* 0x000000401a1e7890 */ /* 0x000fe2000fffe03f */
        /* <DEDUP_REMOVED lines=20> */
[----:B-1----:R-:W-:Y:S01]  /*5990*/  SHF.R.U32.HI R9, RZ, 0x7, R9 ;  /* 0x00000007ff097819 */ /* 0x002fe20000011609 */
[----:B------:R-:W-:Y:S01]  /*59a0*/  UMOV UR53, UR25 ;  /* 0x0000001900357c82 */ /* 0x000fe20008000000 */
[----:B------:R-:W-:Y:S01]  /*59b0*/  UMOV UR55, 0x80000020 ;  /* 0x8000002000377882 */ /* 0x000fe20000000000 */
[----:B------:R-:W-:-:S02]  /*59c0*/  UIADD3 UR6, UR26, 0x200, URZ ;  /* 0x000002001a067890 */ /* 0x000fc4000fffe03f */
[----:B0-----:R-:W-:Y:S01]  /*59d0*/  VIADD R8, R9, 0x8 ;  /* 0x0000000809087836 */ /* 0x001fe20000000000 */
[----:B------:R-:W-:Y:S01]  /*59e0*/  UMOV UR7, 0x80000020 ;  /* 0x8000002000077882 */ /* 0x000fe20000000000 */
[----:B------:R-:W-:Y:S01]  /*59f0*/  UIADD3 UR10, UR26, 0x202, URZ ;  /* 0x000002021a0a7890 */ /* 0x000fe2000fffe03f */
[----:B------:R-:W-:Y:S02]  /*5a00*/  UMOV UR11, 0x80000020 ;  /* 0x80000020000b7882 */ /* 0x000fe40000000000 */
        /* <DEDUP_REMOVED lines=8> */
[----:B------:R-:W-:Y:S03]  /*5a90*/  HGMMA.64x16x16.F32 R136, gdesc[UR24], RZ, !UPT, gsb0 ;  /* 0x00200000188879f0 */ /* 0x000fe6000c0008ff */
        /* <DEDUP_REMOVED lines=317> */
.L_x_8394:
[----:B------:R-:W-:Y:S01]  /*6e70*/  ULEA UR6, UR58, UR36, 0x3 ;  /* 0x000000243a067291 */ /* 0x000fe2000f8e183f */
[----:B------:R-:W-:-:S08]  /*6e80*/  SHF.L.U32 R7, R7, 0x1f, RZ ;  /* 0x0000001f07077819 */ /* 0x000fd000000006ff */
[----:B------:R0:W1:Y:S01]  /*6e90*/  SYNCS.PHASECHK.TRANS64.TRYWAIT P2, [UR6+0x31c50], R7 ;  /* 0x031c5007ff0075a7 */ /* 0x0000620008040146 */
[----:B------:R-:W-:Y:S05]  /*6ea0*/  @!P0 BRA `(.L_x_8395) ;  /* 0x0000000000048947 */ /* 0x000fea0003800000 */
[----:B------:R-:W-:Y:S01]  /*6eb0*/  BPT.TRAP 0x1 ;  /* 0x000000040000795c */ /* 0x000fe20000300000 */
.L_x_8395:
[----:B-1----:R-:W-:Y:S05]  /*6ec0*/  @P2 BRA `(.L_x_8393) ;  /* 0x0000000000082947 */ /* 0x002fea0003800000 */
[----:B------:R-:W1:Y:S02]  /*6ed0*/  SYNCS.PHASECHK.TRANS64.TRYWAIT P2, [UR6+0x31c50], R7 ;  /* 0x031c5007ff0075a7 */ /* 0x000e640008040146 */
[----:B-1----:R-:W-:Y:S05]  /*6ee0*/  @!P2 BRA `(.L_x_8396) ;  /* 0x000000900000a947 */ /* 0x002fea0003800000 */
.L_x_8393:
[----:B------:R-:W-:Y:S01]  /*6ef0*/  UIADD3 UR6, UR36, 0x200, URZ ;  /* 0x0000020024067890 */ /* 0x000fe2000fffe03f */
[----:B------:R-:W-:Y:S01]  /*6f00*/  WARPGROUP.ARRIVE ;  /* 0x00000000000079c5 */ /* 0x000fe20000000000 */
[----:B------:R-:W-:Y:S01]  /*6f10*/  ULOP3.LUT UR7, UR37, 0x10000, URZ, 0xfc, !UPT ;  /* 0x0001000025077892 */ /* 0x000fe2000f8efc3f */
[----:B01----:R-:W-:Y:S01]  /*6f20*/  FMUL.FTZ R7, R136, UR57 ;  /* 0x0000003988077c20 */ /* 0x003fe20008410000 */
[----:B------:R-:W-:Y:S01]  /*6f30*/  USHF.R.U32.HI UR6, URZ, 0x4, UR6 ;  /* 0x000000043f067899 */ /* 0x000fe20008011606 */
[----:B------:R-:W-:Y:S01]  /*6f40*/  FMUL.FTZ R8, R137, UR57 ;  /* 0x0000003989087c20 */ /* 0x000fe20008410000 */
[----:B------:R-:W-:Y:S01]  /*6f50*/  UMOV UR29, 0xc0000010 ;  /* 0xc0000010001d7882 */ /* 0x000fe20000000000 */
[----:B------:R-:W-:Y:S01]  /*6f60*/  UMOV UR31, 0x80000020 ;  /* 0x80000020001f7882 */ /* 0x000fe20000000000 */
[----:B------:R-:W-:Y:S01]  /*6f70*/  ULOP3.LUT UR6, UR6, 0x3fff, URZ, 0xc0, !UPT ;  /* 0x00003fff06067892 */ /* 0x000fe2000f8ec03f */
[----:B------:R-:W0:Y:S01]  /*6f80*/  MUFU.TANH R7, R7 ;  /* 0x0000000700077308 */ /* 0x000e220000002400 */
[----:B------:R-:W-:Y:S01]  /*6f90*/  UMOV UR28, UR7 ;  /* 0x00000007001c7c82 */ /* 0x000fe20008000000 */
        /* <DEDUP_REMOVED lines=14> */
[----:B------:R-:W-:Y:S01]  /*7080*/  HGMMA.64x96x16.F32 R24, gdesc[UR28].tnspB, R24, gsb0 ;  /* 0x416000001c1879f0 */ /* 0x000fe20008000818 */
[----:B------:R-:W-:Y:S01]  /*7090*/  UIADD3 UR28, UR7, 0x180, URZ ;  /* 0x00000180071c7890 */ /* 0x000fe2000fffe03f */
[----:B------:R-:W2:Y:S01]  /*70a0*/  MUFU.TANH R11, R11 ;  /* 0x0000000b000b7308 */ /* 0x000ea20000002400 */
[----:B------:R-:W-:Y:S01]  /*70b0*/  UIADD3 UR30, UR6, 0x40, URZ ;  /* 0x00000040061e7890 */ /* 0x000fe2000fffe03f */
[----:B0-----:R-:W-:Y:S01]  /*70c0*/  FMNMX.FTZ R131, R7, R5, !PT ;  /* 0x0000000507837209 */ /* 0x001fe20007810000 */
[----:B------:R-:W-:Y:S01]  /*70d0*/  UMOV UR29, 0xc0000010 ;  /* 0xc0000010001d7882 */ /* 0x000fe20000000000 */
[----:B------:R-:W-:Y:S01]  /*70e0*/  UMOV UR31, 0x80000020 ;  /* 0x80000020001f7882 */ /* 0x000fe20000000000 */
        /* <DEDUP_REMOVED lines=78> */
[----:B------:R-:W1:Y:S05]  /*75d0*/  S2R R140, SR_TID.X ;  /* 0x00000000008c7919 */ /* 0x000e6a0000002100 */
[----:B------:R-:W3:Y:S01]  /*75e0*/  MUFU.TANH R113, R113 ;  /* 0x0000007100717308 */ /* 0x000ee20000002400 */
[----:B--2---:R-:W-:-:S07]  /*75f0*/  FMNMX.FTZ R131, R125, R132, !PT ;  /* 0x000000847d837209 */ /* 0x004fce0007810000 */
[----:B------:R-:W2:Y:S01]  /*7600*/  MUFU.TANH R116, R116 ;  /* 0x0000007400747308 */ /* 0x000ea20000002400 */
[----:B0-----:R-:W-:Y:S01]  /*7610*/  FMNMX.FTZ R132, R112, R131, !PT ;  /* 0x0000008370847209 */ /* 0x001fe20007810000 */
[----:B------:R-:W-:Y:S02]  /*7620*/  WARPGROUP.DEPBAR.LE gsb0, 0x0 ;  /* 0x00008000000079c5 */ /* 0x000fe40000010000 */
[----:B------:R-:W-:-:S04]  /*7630*/  WARPGROUP.ARRIVE ;  /* 0x00000000000079c5 */ /* 0x000fc80000000000 */
[----:B------:R-:W0:Y:S01]  /*7640*/  MUFU.TANH R117, R117 ;  /* 0x0000007500757308 */ /* 0x000e220000002400 */
[----:B---3--:R-:W-:Y:S01]  /*7650*/  FMNMX.FTZ R131, R113, R132, !PT ;  /* 0x0000008471837209 */ /* 0x008fe20007810000 */
[----:B------:R-:W-:Y:S01]  /*7660*/  HGMMA.64x96x16.F32 R24, gdesc[UR28].tnspB, R24, gsb0 ;  /* 0x416000001c1879f0 */ /* 0x000fe20008000818 */
[----:B------:R-:W-:Y:S02]  /*7670*/  UIADD3 UR28, UR7, 0x300, URZ ;  /* 0x00000300071c7890 */ /* 0x000fe4000fffe03f */
[----:B------:R-:W-:-:S03]  /*7680*/  UIADD3 UR30, UR6, 0x80, URZ ;  /* 0x00000080061e7890 */ /* 0x000fc6000fffe03f */
[----:B------:R-:W3:Y:S01]  /*7690*/  MUFU.TANH R104, R104 ;  /* 0x0000006800687308 */ /* 0x000ee20000002400 */
[----:B------:R-:W-:Y:S01]  /*76a0*/  UMOV UR29, 0xc0000010 ;  /* 0xc0000010001d7882 */ /* 0x000fe20000000000 */
[----:B------:R-:W-:Y:S01]  /*76b0*/  UMOV UR31, 0x80000020 ;  /* 0x80000020001f7882 */ /* 0x000fe20000000000 */
[----:B--2---:R-:W-:Y:S02]  /*76c0*/  FMNMX.FTZ R132, R116, R131, !PT ;  /* 0x0000008374847209 */ /* 0x004fe40007810000 */
[----:B-1----:R-:W-:Y:S02]  /*76d0*/  SHF.R.U32.HI R139, RZ, 0x7, R140 ;  /* 0x00000007ff8b7819 */ /* 0x002fe4000001168c */
[----:B------:R-:W-:Y:S01]  /*76e0*/  ISETP.GE.U32.AND P2, PT, R140, 0x180, PT ;  /* 0x000001808c00780c */ /* 0x000fe20003f46070 */
[----:B------:R-:W1:Y:S01]  /*76f0*/  MUFU.TANH R105, R105 ;  /* 0x0000006900697308 */ /* 0x000e620000002400 */
[----:B0-----:R-:W-:-:S07]  /*7700*/  FMNMX.FTZ R131, R117, R132, !PT ;  /* 0x0000008475837209 */ /* 0x001fce0007810000 */
[----:B------:R-:W0:Y:S01]  /*7710*/  MUFU.TANH R108, R108 ;  /* 0x0000006c006c7308 */ /* 0x000e220000002400 */
[----:B---3--:R-:W-:-:S07]  /*7720*/  FMNMX.FTZ R132, R104, R131, !PT ;  /* 0x0000008368847209 */ /* 0x008fce0007810000 */
        /* <DEDUP_REMOVED lines=19> */
[----:B-1----:R-:W-:Y:S01]  /*7860*/  FMNMX.FTZ R132, R92, R131, !PT ;  /* 0x000000835c847209 */ /* 0x002fe20007810000 */
[----:B------:R-:W-:Y:S02]  /*7870*/  WARPGROUP.DEPBAR.LE gsb0, 0x0 ;  /* 0x00008000000079c5 */ /* 0x000fe40000010000 */
[----:B------:R-:W-:-:S04]  /*7880*/  WARPGROUP.ARRIVE ;  /* 0x00000000000079c5 */ /* 0x000fc80000000000 */
[----:B------:R-:W1:Y:S01]  /*7890*/  MUFU.TANH R81, R81 ;  /* 0x0000005100517308 */ /* 0x000e620000002400 */
[----:B0-----:R-:W-:Y:S01]  /*78a0*/  FMNMX.FTZ R131, R93, R132, !PT ;  /* 0x000000845d837209 */ /* 0x001fe20007810000 */
[----:B------:R-:W-:Y:S01]  /*78b0*/  HGMMA.64x96x16.F32 R24, gdesc[UR28].tnspB, R24, gsb0 ;  /* 0x416000001c1879f0 */ /* 0x000fe20008000818 */
[----:B------:R-:W-:Y:S02]  /*78c0*/  UIADD3 UR28, UR7, 0x480, URZ ;  /* 0x00000480071c7890 */ /* 0x000fe4000fffe03f */
[----:B------:R-:W-:Y:S01]  /*78d0*/  UIADD3 UR30, UR6, 0xc0, URZ ;  /* 0x000000c0061e7890 */ /* 0x000fe2000fffe03f */
[----:B------:R-:W-:Y:S01]  /*78e0*/  UMOV UR29, 0xc0000010 ;  /* 0xc0000010001d7882 */ /* 0x000fe20000000000 */
[----:B------:R-:W-:Y:S01]  /*78f0*/  UMOV UR31, 0x80000020 ;  /* 0x80000020001f7882 */ /* 0x000fe20000000000 */
        /* <DEDUP_REMOVED lines=15> */
[----:B-1----:R-:W-:-:S05]  /*79f0*/  FMNMX.FTZ R132, R77, R132, !PT ;  /* 0x000000844d847209 */ /* 0x002fca0007810000 */
[----:B------:R-:W1:Y:S02]  /*7a00*/  SHFL.BFLY PT, R131, R132, 0x2, 0x1f ;  /* 0x0c401f0084837f89 */ /* 0x000e6400000e0000 */
[----:B------:R-:W3:Y:S01]  /*7a10*/  MUFU.TANH R13, R13 ;  /* 0x0000000d000d7308 */ /* 0x000ee20000002400 */
[----:B0-----:R-:W-:-:S07]  /*7a20*/  FMNMX.FTZ R135, R9, R6, !PT ;  /* 0x0000000609877209 */ /* 0x001fce0007810000 */
[----:B------:R-:W0:Y:S08]  /*7a30*/  MUFU.TANH R14, R14 ;  /* 0x0000000e000e7308 */ /* 0x000e300000002400 */
[----:B------:R-:W4:Y:S01]  /*7a40*/  MUFU.TANH R21, R21 ;  /* 0x0000001500157308 */ /* 0x000f220000002400 */
[----:B-1----:R-:W-:Y:S01]  /*7a50*/  FMNMX.FTZ R133, R132, R131, !PT ;  /* 0x0000008384857209 */ /* 0x002fe20007810000 */
[----:B------:R-:W-:Y:S01]  /*7a60*/  FMUL.FTZ R131, R74, UR57 ;  /* 0x000000394a837c20 */ /* 0x000fe20008410000 */
[----:B------:R-:W-:Y:S01]  /*7a70*/  FMUL.FTZ R132, R75, UR57 ;  /* 0x000000394b847c20 */ /* 0x000fe20008410000 */
[----:B------:R-:W1:Y:S04]  /*7a80*/  LDC R74, c[0x0][0x988] ;  /* 0x00026200ff4a7b82 */ /* 0x000e680000000800 */
[----:B------:R-:W5:Y:S01]  /*7a90*/  MUFU.TANH R22, R22 ;  /* 0x0000001600167308 */ /* 0x000f620000002400 */
[----:B------:R-:W2:Y:S01]  /*7aa0*/  SHFL.BFLY PT, R134, R133, 0x1, 0x1f ;  /* 0x0c201f0085867f89 */ /* 0x000ea200000e0000 */
        /* <DEDUP_REMOVED lines=9> */
[----:B--2---:R-:W-:-:S05]  /*7b40*/  FMNMX.FTZ R75, R133, R134, !PT ;  /* 0x00000086854b7209 */ /* 0x004fca0007810000 */
[----:B------:R-:W2:Y:S01]  /*7b50*/  MUFU.TANH R122, R122 ;  /* 0x0000007a007a7308 */ /* 0x000ea20000002400 */
[C---:B-1----:R-:W-:Y:S01]  /*7b60*/  FMUL.FTZ R133, R75.reuse, R74 ;  /* 0x0000004a4b857220 */ /* 0x042fe20000410000 */
[----:B------:R-:W-:-:S03]  /*7b70*/  FADD.FTZ R5, -R75, R5 ;  /* 0x000000054b057221 */ /* 0x000fc60000010100 */
[-CC-:B------:R-:W-:Y:S01]  /*7b80*/  FFMA.FTZ R134, R12, R74.reuse, -R133.reuse ;  /* 0x0000004a0c867223 */ /* 0x180fe20000010885 */
[-CC-:B------:R-:W-:Y:S01]  /*7b90*/  FFMA.FTZ R12, R15, R74.reuse, -R133.reuse ;  /* 0x0000004a0f0c7223 */ /* 0x180fe20000010885 */
[-CC-:B------:R-:W-:Y:S01]  /*7ba0*/  FFMA.FTZ R15, R20, R74.reuse, -R133.reuse ;  /* 0x0000004a140f7223 */ /* 0x180fe20000010885 */
[-CC-:B------:R-:W-:Y:S01]  /*7bb0*/  FFMA.FTZ R20, R23, R74.reuse, -R133.reuse ;  /* 0x0000004a17147223 */ /* 0x180fe20000010885 */
[-CC-:B------:R-:W-:Y:S01]  /*7bc0*/  FFMA.FTZ R23, R128, R74.reuse, -R133.reuse ;  /* 0x0000004a80177223 */ /* 0x180fe20000010885 */
[----:B------:R-:W-:Y:S01]  /*7bd0*/  FMNMX.FTZ R128, R10, R135, !PT ;  /* 0x000000870a807209 */ /* 0x000fe20007810000 */
[----:B------:R-:W1:Y:S01]  /*7be0*/  MUFU.TANH R123, R123 ;  /* 0x0000007b007b7308 */ /* 0x000e620000002400 */
[-CC-:B------:R-:W-:Y:S01]  /*7bf0*/  FFMA.FTZ R7, R7, R74.reuse, -R133.reuse ;  /* 0x0000004a07077223 */ /* 0x180fe20000010885 */
[--C-:B------:R-:W-:Y:S01]  /*7c00*/  FFMA.FTZ R8, R8, R74, -R133.reuse ;  /* 0x0000004a08087223 */ /* 0x100fe20000010885 */
[----:B---3--:R-:W-:Y:S01]  /*7c10*/  FMNMX.FTZ R135, R13, R128, !PT ;  /* 0x000000800d877209 */ /* 0x008fe20007810000 */
[-CC-:B------:R-:W-:Y:S01]  /*7c20*/  FFMA.FTZ R11, R11, R74.reuse, -R133.reuse ;  /* 0x0000004a0b0b7223 */ /* 0x180fe20000010885 */
[-CC-:B------:R-:W-:Y:S01]  /*7c30*/  FFMA.FTZ R120, R120, R74.reuse, -R133.reuse ;  /* 0x0000004a78787223 */ /* 0x180fe20000010885 */
[-CC-:B------:R-:W-:Y:S01]  /*7c40*/  FFMA.FTZ R121, R121, R74.reuse, -R133.reuse ;  /* 0x0000004a79797223 */ /* 0x180fe20000010885 */
[----:B0-----:R-:W-:Y:S01]  /*7c50*/  FMNMX.FTZ R128, R14, R135, !PT ;  /* 0x000000870e807209 */ /* 0x001fe20007810000 */
[----:B------:R-:W0:Y:S01]  /*7c60*/  MUFU.TANH R126, R126 ;  /* 0x0000007e007e7308 */ /* 0x000e220000002400 */
[-CC-:B------:R-:W-:Y:S01]  /*7c70*/  FFMA.FTZ R124, R124, R74.reuse, -R133.reuse ;  /* 0x0000004a7c7c7223 */ /* 0x180fe20000010885 */
[--C-:B------:R-:W-:Y:S01]  /*7c80*/  FFMA.FTZ R125, R125, R74, -R133.reuse ;  /* 0x0000004a7d7d7223 */ /* 0x100fe20000010885 */
[----:B----4-:R-:W-:Y:S01]  /*7c90*/  FMNMX.FTZ R135, R21, R128, !PT ;  /* 0x0000008015877209 */ /* 0x010fe20007810000 */
[-CC-:B------:R-:W-:Y:S01]  /*7ca0*/  FFMA.FTZ R112, R112, R74.reuse, -R133.reuse ;  /* 0x0000004a70707223 */ /* 0x180fe20000010885 */
[-CC-:B------:R-:W-:Y:S01]  /*7cb0*/  FFMA.FTZ R113, R113, R74.reuse, -R133.reuse ;  /* 0x0000004a71717223 */ /* 0x180fe20000010885 */
[-CC-:B------:R-:W-:Y:S01]  /*7cc0*/  FFMA.FTZ R116, R116, R74.reuse, -R133.reuse ;  /* 0x0000004a74747223 */ /* 0x180fe20000010885 */
[----:B-----5:R-:W-:Y:S01]  /*7cd0*/  FMNMX.FTZ R128, R22, R135, !PT ;  /* 0x0000008716807209 */ /* 0x020fe20007810000 */
[----:B------:R-:W3:Y:S01]  /*7ce0*/  MUFU.TANH R127, R127 ;  /* 0x0000007f007f7308 */ /* 0x000ee20000002400 */
[-CC-:B------:R-:W-:Y:S01]  /*7cf0*/  FFMA.FTZ R117, R117, R74.reuse, -R133.reuse ;  /* 0x0000004a75757223 */ /* 0x180fe20000010885 */
[--C-:B------:R-:W-:Y:S01]  /*7d00*/  FFMA.FTZ R104, R104, R74, -R133.reuse ;  /* 0x0000004a68687223 */ /* 0x100fe20000010885 */
[----:B------:R-:W-:Y:S01]  /*7d10*/  FMNMX.FTZ R135, R129, R128, !PT ;  /* 0x0000008081877209 */ /* 0x000fe20007810000 */
[-CC-:B------:R-:W-:Y:S01]  /*7d20*/  FFMA.FTZ R105, R105, R74.reuse, -R133.reuse ;  /* 0x0000004a69697223 */ /* 0x180fe20000010885 */
[-CC-:B------:R-:W-:Y:S01]  /*7d30*/  FFMA.FTZ R108, R108, R74.reuse, -R133.reuse ;  /* 0x0000004a6c6c7223 */ /* 0x180fe20000010885 */
[-CC-:B------:R-:W-:Y:S01]  /*7d40*/  FFMA.FTZ R109, R109, R74.reuse, -R133.reuse ;  /* 0x0000004a6d6d7223 */ /* 0x180fe20000010885 */
[----:B------:R-:W-:Y:S01]  /*7d50*/  FMNMX.FTZ R135, R130, R135, !PT ;  /* 0x0000008782877209 */ /* 0x000fe20007810000 */
[----:B------:R-:W4:Y:S01]  /*7d60*/  MUFU.TANH R114, R114 ;  /* 0x0000007200727308 */ /* 0x000f220000002400 */
[-CC-:B------:R-:W-:Y:S01]  /*7d70*/  FFMA.FTZ R96, R96, R74.reuse, -R133.reuse ;  /* 0x0000004a60607223 */ /* 0x180fe20000010885 */
[-CC-:B------:R-:W-:Y:S01]  /*7d80*/  FFMA.FTZ R97, R97, R74.reuse, -R133.reuse ;  /* 0x0000004a61617223 */ /* 0x180fe20000010885 */
[----:B--2---:R-:W-:Y:S01]  /*7d90*/  FMNMX.FTZ R128, R122, R135, !PT ;  /* 0x000000877a807209 */ /* 0x004fe20007810000 */
[-CC-:B------:R-:W-:Y:S01]  /*7da0*/  FFMA.FTZ R100, R100, R74.reuse, -R133.reuse ;  /* 0x0000004a64647223 */ /* 0x180fe20000010885 */
[-CC-:B------:R-:W-:Y:S01]  /*7db0*/  FFMA.FTZ R101, R101, R74.reuse, -R133.reuse ;  /* 0x0000004a65657223 */ /* 0x180fe20000010885 */
[--C-:B------:R-:W-:Y:S01]  /*7dc0*/  FFMA.FTZ R88, R88, R74, -R133.reuse ;  /* 0x0000004a58587223 */ /* 0x100fe20000010885 */
[----:B-1----:R-:W-:Y:S01]  /*7dd0*/  FMNMX.FTZ R135, R123, R128, !PT ;  /* 0x000000807b877209 */ /* 0x002fe20007810000 */
[----:B------:R-:W1:Y:S01]  /*7de0*/  MUFU.TANH R115, R115 ;  /* 0x0000007300737308 */ /* 0x000e620000002400 */
[-CC-:B------:R-:W-:Y:S01]  /*7df0*/  FFMA.FTZ R89, R89, R74.reuse, -R133.reuse ;  /* 0x0000004a59597223 */ /* 0x180fe20000010885 */
[-CC-:B------:R-:W-:Y:S01]  /*7e00*/  FFMA.FTZ R92, R92, R74.reuse, -R133.reuse ;  /* 0x0000004a5c5c7223 */ /* 0x180fe20000010885 */
[----:B0-----:R-:W-:Y:S01]  /*7e10*/  FMNMX.FTZ R128, R126, R135, !PT ;  /* 0x000000877e807209 */ /* 0x001fe20007810000 */
[-CC-:B------:R-:W-:Y:S01]  /*7e20*/  FFMA.FTZ R93, R93, R74.reuse, -R133.reuse ;  /* 0x0000004a5d5d7223 */ /* 0x180fe20000010885 */
[-CC-:B------:R-:W-:Y:S01]  /*7e30*/  FFMA.FTZ R80, R80, R74.reuse, -R133.reuse ;  /* 0x0000004a50507223 */ /* 0x180fe20000010885 */
[--C-:B------:R-:W-:Y:S01]  /*7e40*/  FFMA.FTZ R81, R81, R74, -R133.reuse ;  /* 0x0000004a51517223 */ /* 0x100fe20000010885 */
[----:B---3--:R-:W-:Y:S01]  /*7e50*/  FMNMX.FTZ R135, R127, R128, !PT ;  /* 0x000000807f877209 */ /* 0x008fe20007810000 */
[----:B------:R-:W0:Y:S01]  /*7e60*/  MUFU.TANH R118, R118 ;  /* 0x0000007600767308 */ /* 0x000e220000002400 */
[-CC-:B------:R-:W-:Y:S01]  /*7e70*/  FFMA.FTZ R84, R84, R74.reuse, -R133.reuse ;  /* 0x0000004a54547223 */ /* 0x180fe20000010885 */
[-CC-:B------:R-:W-:Y:S01]  /*7e80*/  FFMA.FTZ R85, R85, R74.reuse, -R133.reuse ;  /* 0x0000004a55557223 */ /* 0x180fe20000010885 */
[----:B----4-:R-:W-:Y:S01]  /*7e90*/  FMNMX.FTZ R128, R114, R135, !PT ;  /* 0x0000008772807209 */ /* 0x010fe20007810000 */
[-CC-:B------:R-:W-:Y:S01]  /*7ea0*/  FFMA.FTZ R73, R73, R74.reuse, -R133.reuse ;  /* 0x0000004a49497223 */ /* 0x180fe20000010885 */
[-CC-:B------:R-:W-:Y:S01]  /*7eb0*/  FFMA.FTZ R76, R76, R74.reuse, -R133.reuse ;  /* 0x0000004a4c4c7223 */ /* 0x180fe20000010885 */
[-C--:B------:R-:W-:Y:S01]  /*7ec0*/  FFMA.FTZ R137, R77, R74.reuse, -R133 ;  /* 0x0000004a4d897223 */ /* 0x080fe20000010885 */
[----:B------:R-:W-:Y:S01]  /*7ed0*/  FMUL.FTZ R5, R5, R74 ;  /* 0x0000004a05057220 */ /* 0x000fe20000410000 */
        /* <DEDUP_REMOVED lines=18> */
[----:B--2---:R-:W-:-:S04]  /*8000*/  FMNMX.FTZ R128, R110, R135, !PT ;  /* 0x000000876e807209 */ /* 0x004fc80007810000 */
[----:B-1----:R-:W-:-:S03]  /*8010*/  FMNMX.FTZ R135, R111, R128, !PT ;  /* 0x000000806f877209 */ /* 0x002fc60007810000 */
[----:B------:R-:W1:Y:S08]  /*8020*/  MUFU.TANH R99, R99 ;  /* 0x0000006300637308 */ /* 0x000e700000002400 */
        /* <DEDUP_REMOVED lines=22> */
[----:B------:R-:W0:Y:S01]  /*8190*/  MUFU.TANH R131, R131 ;  /* 0x0000008300837308 */ /* 0x000e220000002400 */
[----:B-1----:R-:W-:Y:S01]  /*81a0*/  FMNMX.FTZ R128, R86, R135, !PT ;  /* 0x0000008756807209 */ /* 0x002fe20007810000 */
[----:B------:R-:W-:Y:S01]  /*81b0*/  HGMMA.64x96x16.F32 R24, gdesc[UR28].tnspB, R24, gsb0 ;  /* 0x416000001c1879f0 */ /* 0x000fe20008000818 */
[----:B------:R-:W-:Y:S02]  /*81c0*/  UIADD3 UR28, UR7, 0x900, URZ ;  /* 0x00000900071c7890 */ /* 0x000fe4000fffe03f */
[----:B--2---:R-:W-:Y:S01]  /*81d0*/  FMNMX.FTZ R128, R87, R128, !PT ;  /* 0x0000008057807209 */ /* 0x004fe20007810000 */
[----:B------:R-:W-:Y:S02]  /*81e0*/  UIADD3 UR30, UR6, 0x180, URZ ;  /* 0x00000180061e7890 */ /* 0x000fe4000fffe03f */
[----:B------:R-:W1:Y:S01]  /*81f0*/  MUFU.TANH R132, R132 ;  /* 0x0000008400847308 */ /* 0x000e620000002400 */
[----:B------:R-:W-:Y:S01]  /*8200*/  UMOV UR29, 0xc0000010 ;  /* 0xc0000010001d7882 */ /* 0x000fe20000000000 */
[----:B------:R-:W-:-:S06]  /*8210*/  UMOV UR31, 0x80000020 ;  /* 0x80000020001f7882 */ /* 0x000fcc0000000000 */
[----:B------:R-:W2:Y:S01]  /*8220*/  MUFU.TANH R78, R78 ;  /* 0x0000004e004e7308 */ /* 0x000ea20000002400 */
[----:B0-----:R-:W-:-:S07]  /*8230*/  FMNMX.FTZ R135, R131, R128, !PT ;  /* 0x0000008083877209 */ /* 0x001fce0007810000 */
[----:B------:R-:W0:Y:S01]  /*8240*/  MUFU.TANH R79, R79 ;  /* 0x0000004f004f7308 */ /* 0x000e220000002400 */
[----:B-1----:R-:W-:-:S07]  /*8250*/  FMNMX.FTZ R135, R132, R135, !PT ;  /* 0x0000008784877209 */ /* 0x002fce0007810000 */
[----:B------:R-:W-:Y:S01]  /*8260*/  MUFU.EX2 R5, R5 ;  /* 0x0000000500057308 */ /* 0x000fe20000000800 */
[----:B--2---:R-:W-:-:S07]  /*8270*/  FMNMX.FTZ R128, R78, R135, !PT ;  /* 0x000000874e807209 */ /* 0x004fce0007810000 */
[----:B------:R-:W1:Y:S01]  /*8280*/  MUFU.EX2 R7, R7 ;  /* 0x0000000700077308 */ /* 0x000e620000000800 */
[----:B0-----:R-:W-:-:S05]  /*8290*/  FMNMX.FTZ R128, R79, R128, !PT ;  /* 0x000000804f807209 */ /* 0x001fca0007810000 */
[----:B------:R-:W0:Y:S02]  /*82a0*/  SHFL.BFLY PT, R135, R128, 0x2, 0x1f ;  /* 0x0c401f0080877f89 */ /* 0x000e2400000e0000 */
[----:B------:R-:W2:Y:S08]  /*82b0*/  MUFU.EX2 R8, R8 ;  /* 0x0000000800087308 */ /* 0x000eb00000000800 */
        /* <DEDUP_REMOVED lines=9> */
[----:B0-----:R-:W-:-:S05]  /*8350*/  FMNMX.FTZ R72, R135, R136, !PT ;  /* 0x0000008887487209 */ /* 0x001fca0007810000 */
[CC--:B------:R-:W-:Y:S01]  /*8360*/  FMUL.FTZ R133, R72.reuse, R74.reuse ;  /* 0x0000004a48857220 */ /* 0x0c0fe20000410000 */
[----:B------:R-:W-:Y:S01]  /*8370*/  FADD.FTZ R77, -R72, R6 ;  /* 0x00000006484d7221 */ /* 0x000fe20000010100 */
[----:B------:R-:W-:Y:S02]  /*8380*/  WARPGROUP.DEPBAR.LE gsb0, 0x0 ;  /* 0x00008000000079c5 */ /* 0x000fe40000010000 */
[----:B------:R-:W-:Y:S01]  /*8390*/  WARPGROUP.ARRIVE ;  /* 0x00000000000079c5 */ /* 0x000fe20000000000 */
[-CC-:B------:R-:W-:Y:S01]  /*83a0*/  FFMA.FTZ R135, R10, R74.reuse, -R133.reuse ;  /* 0x0000004a0a877223 */ /* 0x180fe20000010885 */
[----:B------:R-:W-:Y:S02]  /*83b0*/  VIADD R10, R139, 0x9 ;  /* 0x000000098b0a7836 */ /* 0x000fe40000000000 */
[-CC-:B------:R-:W-:Y:S01]  /*83c0*/  FFMA.FTZ R136, R13, R74.reuse, -R133.reuse ;  /* 0x0000004a0d887223 */ /* 0x180fe20000010885 */
[-CC-:B------:R-:W-:Y:S01]  /*83d0*/  FFMA.FTZ R13, R21, R74.reuse, -R133.reuse ;  /* 0x0000004a150d7223 */ /* 0x180fe20000010885 */
[----:B------:R-:W-:Y:S01]  /*83e0*/  IMAD.U32 R21, RZ, RZ, UR39 ;  /* 0x00000027ff157e24 */ /* 0x000fe2000f8e00ff */
[----:B------:R-:W-:Y:S01]  /*83f0*/  HGMMA.64x96x16.F32 R24, gdesc[UR28].tnspB, R24, gsb0 ;  /* 0x416000001c1879f0 */ /* 0x000fe20008000818 */
[----:B------:R-:W-:Y:S01]  /*8400*/  UIADD3 UR28, UR7, 0xa80, URZ ;  /* 0x00000a80071c7890 */ /* 0x000fe2000fffe03f */
[----:B------:R-:W-:Y:S01]  /*8410*/  SEL R10, R10, 0x9, !P2 ;  /* 0x000000090a0a7807 */ /* 0x000fe20005000000 */
[----:B------:R-:W-:Y:S01]  /*8420*/  UIADD3 UR30, UR6, 0x1c0, URZ ;  /* 0x000001c0061e7890 */ /* 0x000fe2000fffe03f */
[-C--:B------:R-:W-:Y:S01]  /*8430*/  FMUL.FTZ R77, R77, R74.reuse ;  /* 0x0000004a4d4d7220 */ /* 0x080fe20000410000 */
[----:B------:R-:W-:Y:S01]  /*8440*/  UMOV UR29, 0xc0000010 ;  /* 0xc0000010001d7882 */ /* 0x000fe20000000000 */
[----:B------:R-:W-:Y:S01]  /*8450*/  UMOV UR31, 0x80000020 ;  /* 0x80000020001f7882 */ /* 0x000fe20000000000 */
[-CC-:B------:R-:W-:Y:S01]  /*8460*/  FFMA.FTZ R9, R9, R74.reuse, -R133.reuse ;  /* 0x0000004a09097223 */ /* 0x180fe20000010885 */
[----:B------:R-:W-:Y:S01]  /*8470*/  @!P1 LEA R21, R21, UR36, 0x3 ;  /* 0x0000002415159c11 */ /* 0x000fe2000f8e18ff */
[----:B------:R0:W-:Y:S01]  /*8480*/  MUFU.EX2 R6, R137 ;  /* 0x0000008900067308 */ /* 0x0001e20000000800 */
        /* <DEDUP_REMOVED lines=8> */
[-CC-:B0-----:R-:W-:Y:S01]  /*8510*/  FFMA.FTZ R137, R22, R74.reuse, -R133.reuse ;  /* 0x0000004a16897223 */ /* 0x181fe20000010885 */
[-CC-:B------:R-:W-:Y:S01]  /*8520*/  FFMA.FTZ R22, R114, R74.reuse, -R133.reuse ;  /* 0x0000004a72167223 */ /* 0x180fe20000010885 */
[-CC-:B------:R-:W-:Y:S01]  /*8530*/  FFMA.FTZ R114, R115, R74.reuse, -R133.reuse ;  /* 0x0000004a73727223 */ /* 0x180fe20000010885 */
[-C--:B------:R-:W-:Y:S01]  /*8540*/  FFMA.FTZ R115, R118, R74.reuse, -R133 ;  /* 0x0000004a76737223 */ /* 0x080fe20000010885 */
[----:B------:R-:W-:Y:S01]  /*8550*/  @!P1 PRMT R21, RZ, 0x654, R21 ;  /* 0x00000654ff159816 */ /* 0x000fe20000000015 */
[----:B------:R-:W-:Y:S01]  /*8560*/  FFMA.FTZ R118, R119, R74, -R133 ;  /* 0x0000004a77767223 */ /* 0x000fe20000010885 */
[----:B-1----:R-:W-:Y:S01]  /*8570*/  FFMA.FTZ R119, R5, R4, R7 ;  /* 0x0000000405777223 */ /* 0x002fe20000010007 */
        /* <DEDUP_REMOVED lines=10> */
[----:B------:R-:W-:Y:S01]  /*8620*/  FFMA.FTZ R132, R132, R74, -R133 ;  /* 0x0000004a84847223 */ /* 0x000fe20000010885 */
[C---:B------:R-:W-:Y:S01]  /*8630*/  ISETP.GT.AND P2, PT, R0.reuse, RZ, PT ;  /* 0x000000ff0000720c */ /* 0x040fe20003f44270 */
[----:B------:R-:W-:-:S04]  /*8640*/  VIADD R0, R0, 0xffffffff ;  /* 0xffffffff00007836 */ /* 0x000fc80000000000 */
[----:B------:R-:W3:Y:S08]  /*8650*/  MUFU.EX2 R136, R136 ;  /* 0x0000008800887308 */ /* 0x000ef00000000800 */
[----:B------:R-:W4:Y:S08]  /*8660*/  MUFU.EX2 R14, R14 ;  /* 0x0000000e000e7308 */ /* 0x000f300000000800 */
[----:B------:R-:W5:Y:S08]  /*8670*/  MUFU.EX2 R13, R13 ;  /* 0x0000000d000d7308 */ /* 0x000f700000000800 */
[----:B------:R-:W5:Y:S08]  /*8680*/  MUFU.EX2 R137, R137 ;  /* 0x0000008900897308 */ /* 0x000f700000000800 */
[----:B------:R-:W5:Y:S08]  /*8690*/  MUFU.EX2 R129, R129 ;  /* 0x0000008100817308 */ /* 0x000f700000000800 */
[----:B------:R-:W-:Y:S08]  /*86a0*/  MUFU.EX2 R130, R130 ;  /* 0x0000008200827308 */ /* 0x000ff00000000800 */
[----:B------:R-:W5:Y:S08]  /*86b0*/  MUFU.EX2 R120, R120 ;  /* 0x0000007800787308 */ /* 0x000f700000000800 */
[----:B------:R-:W-:Y:S01]  /*86c0*/  MUFU.EX2 R122, R122 ;  /* 0x0000007a007a7308 */ /* 0x000fe20000000800 */
[----:B------:R-:W-:-:S02]  /*86d0*/  WARPGROUP.DEPBAR.LE gsb0, 0x0 ;  /* 0x00008000000079c5 */ /* 0x000fc40000010000 */
[----:B------:R-:W-:-:S05]  /*86e0*/  WARPGROUP.ARRIVE ;  /* 0x00000000000079c5 */ /* 0x000fca0000000000 */
[----:B------:R-:W5:Y:S01]  /*86f0*/  MUFU.EX2 R121, R121 ;  /* 0x0000007900797308 */ /* 0x000f620000000800 */
[----:B------:R-:W-:Y:S01]  /*8700*/  HGMMA.64x96x16.F32 R24, gdesc[UR28].tnspB, R24, gsb0 ;  /* 0x416000001c1879f0 */ /* 0x000fe20008000818 */
[----:B------:R-:W-:Y:S02]  /*8710*/  UIADD3 UR28, UR7, 0xc00, URZ ;  /* 0x00000c00071c7890 */ /* 0x000fe4000fffe03f */
[----:B------:R-:W-:-:S04]  /*8720*/  UIADD3 UR30, UR6, 0x200, URZ ;  /* 0x00000200061e7890 */ /* 0x000fc8000fffe03f */
[----:B------:R-:W-:Y:S01]  /*8730*/  MUFU.EX2 R138, R138 ;  /* 0x0000008a008a7308 */ /* 0x000fe20000000800 */
[----:B------:R-:W-:Y:S01]  /*8740*/  UMOV UR29, 0xc0000010 ;  /* 0xc0000010001d7882 */ /* 0x000fe20000000000 */
[----:B------:R-:W-:-:S06]  /*8750*/  UMOV UR31, 0x80000020 ;  /* 0x80000020001f7882 */ /* 0x000fcc0000000000 */
[----:B------:R-:W5:Y:S08]  /*8760*/  MUFU.EX2 R124, R124 ;  /* 0x0000007c007c7308 */ /* 0x000f700000000800 */
[----:B------:R-:W-:Y:S08]  /*8770*/  MUFU.EX2 R123, R123 ;  /* 0x0000007b007b7308 */ /* 0x000ff00000000800 */
        /* <DEDUP_REMOVED lines=9> */
[----:B------:R-:W-:Y:S01]  /*8810*/  MUFU.EX2 R118, R118 ;  /* 0x0000007600767308 */ /* 0x000fe20000000800 */
[----:B------:R-:W-:-:S02]  /*8820*/  WARPGROUP.DEPBAR.LE gsb0, 0x0 ;  /* 0x00008000000079c5 */ /* 0x000fc40000010000 */
[----:B------:R-:W-:-:S05]  /*8830*/  WARPGROUP.ARRIVE ;  /* 0x00000000000079c5 */ /* 0x000fca0000000000 */
[----:B------:R-:W5:Y:S01]  /*8840*/  MUFU.EX2 R104, R104 ;  /* 0x0000006800687308 */ /* 0x000f620000000800 */
[----:B------:R-:W-:Y:S07]  /*8850*/  HGMMA.64x96x16.F32 R24, gdesc[UR28].tnspB, R24, gsb0 ;  /* 0x416000001c1879f0 */ /* 0x000fee0008000818 */
        /* <DEDUP_REMOVED lines=16> */
[----:B--2---:R-:W-:Y:S01]  /*8960*/  IMAD.U32 R10, RZ, RZ, UR58 ;  /* 0x0000003aff0a7e24 */ /* 0x004fe2000f8e00ff */
[----:B------:R-:W-:Y:S01]  /*8970*/  UMOV UR58, UR39 ;  /* 0x00000027003a7c82 */ /* 0x000fe20008000000 */
[-C--:B------:R-:W-:Y:S01]  /*8980*/  FMUL.FTZ R24, R24, R5.reuse ;  /* 0x0000000518187220 */ /* 0x080fe20000410000 */
[-C--:B------:R-:W-:Y:S01]  /*8990*/  FMUL.FTZ R25, R25, R5.reuse ;  /* 0x0000000519197220 */ /* 0x080fe20000410000 */
[-C--:B------:R-:W-:Y:S01]  /*89a0*/  FMUL.FTZ R28, R28, R5.reuse ;  /* 0x000000051c1c7220 */ /* 0x080fe20000410000 */
[----:B------:R-:W-:Y:S01]  /*89b0*/  @!P1 LEA R10, R10, UR36, 0x3 ;  /* 0x000000240a0a9c11 */ /* 0x000fe2000f8e18ff */
[-CC-:B0-----:R-:W-:Y:S01]  /*89c0*/  FFMA.FTZ R21, R106, R74.reuse, -R133.reuse ;  /* 0x0000004a6a157223 */ /* 0x181fe20000010885 */
[-CC-:B------:R-:W-:Y:S01]  /*89d0*/  FFMA.FTZ R106, R107, R74.reuse, -R133.reuse ;  /* 0x0000004a6b6a7223 */ /* 0x180fe20000010885 */
[-C--:B------:R-:W-:Y:S01]  /*89e0*/  FFMA.FTZ R107, R110, R74.reuse, -R133 ;  /* 0x0000004a6e6b7223 */ /* 0x080fe20000010885 */
[----:B------:R-:W-:Y:S01]  /*89f0*/  @!P1 IADD3 R10, R10, 0x31c60, RZ ;  /* 0x00031c600a0a9810 */ /* 0x000fe20007ffe0ff */
[----:B------:R-:W-:Y:S01]  /*8a00*/  MUFU.EX2 R81, R81 ;  /* 0x0000005100517308 */ /* 0x000fe20000000800 */
[-C--:B------:R-:W-:Y:S01]  /*8a10*/  FMUL.FTZ R29, R29, R5.reuse ;  /* 0x000000051d1d7220 */ /* 0x080fe20000410000 */
[-C--:B------:R-:W-:Y:S01]  /*8a20*/  FMUL.FTZ R32, R32, R5.reuse ;  /* 0x0000000520207220 */ /* 0x080fe20000410000 */
[----:B------:R-:W-:Y:S01]  /*8a30*/  @!P1 PRMT R10, RZ, 0x654, R10 ;  /* 0x00000654ff0a9816 */ /* 0x000fe2000000000a */
[-C--:B------:R-:W-:Y:S01]  /*8a40*/  FMUL.FTZ R33, R33, R5.reuse ;  /* 0x0000000521217220 */ /* 0x080fe20000410000 */
[-C--:B------:R-:W-:Y:S01]  /*8a50*/  FMUL.FTZ R36, R36, R5.reuse ;  /* 0x0000000524247220 */ /* 0x080fe20000410000 */
[-C--:B------:R-:W-:Y:S01]  /*8a60*/  FMUL.FTZ R37, R37, R5.reuse ;  /* 0x0000000525257220 */ /* 0x080fe20000410000 */
[----:B------:R0:W-:Y:S01]  /*8a70*/  @!P1 SYNCS.ARRIVE.TRANS64.RED.A1T0 RZ, [R10+URZ], RZ ;  /* 0x000000ff0aff99a7 */ /* 0x0001e2000810043f */
[----:B------:R-:W2:Y:S01]  /*8a80*/  MUFU.EX2 R21, R21 ;  /* 0x0000001500157308 */ /* 0x000ea20000000800 */
[-C--:B------:R-:W-:Y:S01]  /*8a90*/  FMUL.FTZ R40, R40, R5.reuse ;  /* 0x0000000528287220 */ /* 0x080fe20000410000 */
[-C--:B------:R-:W-:Y:S01]  /*8aa0*/  FMUL.FTZ R41, R41, R5.reuse ;  /* 0x0000000529297220 */ /* 0x080fe20000410000 */
[-C--:B------:R-:W-:Y:S01]  /*8ab0*/  FMUL.FTZ R44, R44, R5.reuse ;  /* 0x000000052c2c7220 */ /* 0x080fe20000410000 */
[-C--:B------:R-:W-:Y:S01]  /*8ac0*/  FMUL.FTZ R45, R45, R5.reuse ;  /* 0x000000052d2d7220 */ /* 0x080fe20000410000 */
[-C--:B------:R-:W-:Y:S01]  /*8ad0*/  FMUL.FTZ R48, R48, R5.reuse ;  /* 0x0000000530307220 */ /* 0x080fe20000410000 */
[----:B------:R-:W-:Y:S01]  /*8ae0*/  FMUL.FTZ R49, R49, R5 ;  /* 0x0000000531317220 */ /* 0x000fe20000410000 */
[C---:B0-----:R-:W-:Y:S01]  /*8af0*/  FADD.FTZ R10, R8.reuse, R119 ;  /* 0x00000077080a7221 */ /* 0x041fe20000010000 */
[----:B------:R-:W-:Y:S01]  /*8b00*/  F2FP.F16.F32.PACK_AB R8, R8, R7 ;  /* 0x000000070808723e */ /* 0x000fe200000000ff */
[-C--:B------:R-:W-:Y:S01]  /*8b10*/  FFMA.FTZ R7, R98, R74.reuse, -R133 ;  /* 0x0000004a62077223 */ /* 0x080fe20000010885 */
[----:B------:R-:W-:Y:S01]  /*8b20*/  FFMA.FTZ R98, R77, R3, R9 ;  /* 0x000000034d627223 */ /* 0x000fe20000010009 */
[----:B------:R-:W-:Y:S01]  /*8b30*/  FADD.FTZ R111, R11, R10 ;  /* 0x0000000a0b6f7221 */ /* 0x000fe20000010000 */
[C---:B------:R-:W-:Y:S01]  /*8b40*/  F2FP.F16.F32.PACK_AB R10, R134.reuse, R11 ;  /* 0x0000000b860a723e */ /* 0x040fe200000000ff */
[-C--:B------:R-:W-:Y:S01]  /*8b50*/  FFMA.FTZ R3, R99, R74.reuse, -R133 ;  /* 0x0000004a63037223 */ /* 0x080fe20000010885 */
[C---:B-1----:R-:W-:Y:S01]  /*8b60*/  FADD.FTZ R11, R135.reuse, R98 ;  /* 0x00000062870b7221 */ /* 0x042fe20000010000 */
[----:B------:R-:W-:Y:S01]  /*8b70*/  FADD.FTZ R111, R134, R111 ;  /* 0x0000006f866f7221 */ /* 0x000fe20000010000 */
[-CC-:B------:R-:W-:Y:S01]  /*8b80*/  FFMA.FTZ R99, R102, R74.reuse, -R133.reuse ;  /* 0x0000004a66637223 */ /* 0x180fe20000010885 */
[----:B------:R-:W-:Y:S01]  /*8b90*/  FFMA.FTZ R102, R90, R74, -R133 ;  /* 0x0000004a5a667223 */ /* 0x000fe20000010885 */
[----:B---3--:R-:W-:Y:S01]  /*8ba0*/  FADD.FTZ R11, R136, R11 ;  /* 0x0000000b880b7221 */ /* 0x008fe20000010000 */
[----:B------:R-:W-:Y:S01]  /*8bb0*/  FADD.FTZ R90, R12, R111 ;  /* 0x0000006f0c5a7221 */ /* 0x000fe20000010000 */
[----:B------:R-:W-:Y:S01]  /*8bc0*/  F2FP.F16.F32.PACK_AB R9, R135, R9 ;  /* 0x000000098709723e */ /* 0x000fe200000000ff */
[----:B------:R-:W0:Y:S01]  /*8bd0*/  MUFU.EX2 R106, R106 ;  /* 0x0000006a006a7308 */ /* 0x000e220000000800 */
[C---:B----4-:R-:W-:Y:S01]  /*8be0*/  FADD.FTZ R98, R14.reuse, R11 ;  /* 0x0000000b0e627221 */ /* 0x050fe20000010000 */
[----:B------:R-:W-:Y:S01]  /*8bf0*/  FADD.FTZ R111, R15, R90 ;  /* 0x0000005a0f6f7221 */ /* 0x000fe20000010000 */
[----:B------:R-:W-:Y:S01]  /*8c00*/  F2FP.F16.F32.PACK_AB R11, R14, R136 ;  /* 0x000000880e0b723e */ /* 0x000fe200000000ff */
[-C--:B------:R-:W-:Y:S01]  /*8c10*/  FFMA.FTZ R14, R91, R74.reuse, -R133 ;  /* 0x0000004a5b0e7223 */ /* 0x080fe20000010885 */
[----:B-----5:R-:W-:Y:S01]  /*8c20*/  FADD.FTZ R110, R13, R98 ;  /* 0x000000620d6e7221 */ /* 0x020fe20000010000 */
[----:B------:R-:W-:Y:S01]  /*8c30*/  FADD.FTZ R134, R20, R111 ;  /* 0x0000006f14867221 */ /* 0x000fe20000010000 */
[-CC-:B------:R-:W-:Y:S01]  /*8c40*/  FFMA.FTZ R91, R94, R74.reuse, -R133.reuse ;  /* 0x0000004a5e5b7223 */ /* 0x180fe20000010885 */
[-CC-:B------:R-:W-:Y:S01]  /*8c50*/  FFMA.FTZ R94, R83, R74.reuse, -R133.reuse ;  /* 0x0000004a535e7223 */ /* 0x180fe20000010885 */
[----:B------:R-:W-:Y:S01]  /*8c60*/  FADD.FTZ R110, R137, R110 ;  /* 0x0000006e896e7221 */ /* 0x000fe20000010000 */
[----:B------:R-:W-:Y:S01]  /*8c70*/  FADD.FTZ R83, R23, R134 ;  /* 0x0000008617537221 */ /* 0x000fe20000010000 */
[----:B------:R1:W-:Y:S01]  /*8c80*/  MUFU.EX2 R90, R103 ;  /* 0x00000067005a7308 */ /* 0x0003e20000000800 */
[-C--:B------:R-:W-:Y:S01]  /*8c90*/  FFMA.FTZ R98, R95, R74.reuse, -R133 ;  /* 0x0000004a5f627223 */ /* 0x080fe20000010885 */
[----:B------:R-:W-:Y:S01]  /*8ca0*/  FADD.FTZ R111, R129, R110 ;  /* 0x0000006e816f7221 */ /* 0x000fe20000010000 */
[----:B------:R-:W-:Y:S01]  /*8cb0*/  FADD.FTZ R110, R120, R83 ;  /* 0x00000053786e7221 */ /* 0x000fe20000010000 */
[----:B------:R-:W-:Y:S01]  /*8cc0*/  FFMA.FTZ R95, R82, R74, -R133 ;  /* 0x0000004a525f7223 */ /* 0x000fe20000010885 */
[----:B------:R-:W-:Y:S01]  /*8cd0*/  F2FP.F16.F32.PACK_AB R12, R15, R12 ;  /* 0x0000000c0f0c723e */ /* 0x000fe200000000ff */
[----:B------:R-:W-:Y:S01]  /*8ce0*/  FADD.FTZ R111, R130, R111 ;  /* 0x0000006f826f7221 */ /* 0x000fe20000010000 */
[----:B------:R3:W-:Y:S01]  /*8cf0*/  STSM.16.M88.4 [R2+0x24300], R8 ;  /* 0x0243000802007844 */ /* 0x0007e20000000200 */
[----:B------:R4:W-:Y:S01]  /*8d00*/  MUFU.EX2 R82, R102 ;  /* 0x0000006600527308 */ /* 0x0009e20000000800 */
[C---:B-1----:R-:W-:Y:S01]  /*8d10*/  FADD.FTZ R103, R121.reuse, R110 ;  /* 0x0000006e79677221 */ /* 0x042fe20000010000 */
[----:B------:R-:W-:Y:S01]  /*8d20*/  FADD.FTZ R111, R122, R111 ;  /* 0x0000006f7a6f7221 */ /* 0x000fe20000010000 */
[----:B------:R-:W-:Y:S01]  /*8d30*/  F2FP.F16.F32.PACK_AB R120, R121, R120 ;  /* 0x000000787978723e */ /* 0x000fe200000000ff */
[----:B------:R-:W-:Y:S01]  /*8d40*/  FMUL.FTZ R52, R52, R5 ;  /* 0x0000000534347220 */ /* 0x000fe20000410000 */
[----:B------:R-:W-:Y:S01]  /*8d50*/  FADD.FTZ R134, R124, R103 ;  /* 0x000000677c867221 */ /* 0x000fe20000010000 */
[C---:B------:R-:W-:Y:S01]  /*8d60*/  FADD.FTZ R110, R138.reuse, R111 ;  /* 0x0000006f8a6e7221 */ /* 0x040fe20000010000 */
[----:B------:R-:W-:Y:S01]  /*8d70*/  F2FP.F16.F32.PACK_AB R13, R137, R13 ;  /* 0x0000000d890d723e */ /* 0x000fe200000000ff */
[----:B------:R-:W1:Y:S01]  /*8d80*/  MUFU.EX2 R107, R107 ;  /* 0x0000006b006b7308 */ /* 0x000e620000000800 */
[----:B------:R-:W-:Y:S01]  /*8d90*/  FADD.FTZ R111, R125, R134 ;  /* 0x000000867d6f7221 */ /* 0x000fe20000010000 */
[----:B------:R-:W-:Y:S01]  /*8da0*/  FADD.FTZ R103, R123, R110 ;  /* 0x0000006e7b677221 */ /* 0x000fe20000010000 */
[----:B------:R-:W-:Y:S01]  /*8db0*/  F2FP.F16.F32.PACK_AB R121, R138, R122 ;  /* 0x0000007a8a79723e */ /* 0x000fe200000000ff */
[-C--:B------:R-:W-:Y:S01]  /*8dc0*/  FMUL.FTZ R53, R53, R5.reuse ;  /* 0x0000000535357220 */ /* 0x080fe20000410000 */
[----:B----4-:R-:W-:Y:S01]  /*8dd0*/  FADD.FTZ R102, R112, R111 ;  /* 0x0000006f70667221 */ /* 0x010fe20000010000 */
[----:B------:R-:W-:Y:S01]  /*8de0*/  FADD.FTZ R103, R126, R103 ;  /* 0x000000677e677221 */ /* 0x000fe20000010000 */
[C---:B------:R-:W-:Y:S01]  /*8df0*/  F2FP.F16.F32.PACK_AB R112, R113.reuse, R112 ;  /* 0x000000707170723e */ /* 0x040fe200000000ff */
[----:B------:R-:W4:Y:S01]  /*8e00*/  MUFU.EX2 R7, R7 ;  /* 0x0000000700077308 */ /* 0x000f220000000800 */
[----:B------:R-:W-:Y:S01]  /*8e10*/  FADD.FTZ R15, R113, R102 ;  /* 0x00000066710f7221 */ /* 0x000fe20000010000 */
[----:B------:R-:W-:Y:S01]  /*8e20*/  FADD.FTZ R103, R22, R103 ;  /* 0x0000006716677221 */ /* 0x000fe20000010000 */
[----:B------:R-:W-:Y:S01]  /*8e30*/  F2FP.F16.F32.PACK_AB R122, R125, R124 ;  /* 0x0000007c7d7a723e */ /* 0x000fe200000000ff */
[----:B------:R-:W-:Y:S01]  /*8e40*/  FMUL.FTZ R56, R56, R5 ;  /* 0x0000000538387220 */ /* 0x000fe20000410000 */
[----:B---3--:R-:W-:Y:S01]  /*8e50*/  FADD.FTZ R8, R116, R15 ;  /* 0x0000000f74087221 */ /* 0x008fe20000010000 */
[----:B------:R-:W-:Y:S01]  /*8e60*/  FADD.FTZ R102, R114, R103 ;  /* 0x0000006772667221 */ /* 0x000fe20000010000 */
[----:B------:R-:W-:Y:S01]  /*8e70*/  F2FP.F16.F32.PACK_AB R15, R130, R129 ;  /* 0x00000081820f723e */ /* 0x000fe200000000ff */
[----:B------:R-:W3:Y:S01]  /*8e80*/  MUFU.EX2 R3, R3 ;  /* 0x0000000300037308 */ /* 0x000ee20000000800 */
[----:B------:R-:W-:Y:S01]  /*8e90*/  FADD.FTZ R11, R117, R8 ;  /* 0x00000008750b7221 */ /* 0x000fe20000010000 */
[----:B------:R-:W-:Y:S01]  /*8ea0*/  FADD.FTZ R9, R115, R102 ;  /* 0x0000006673097221 */ /* 0x000fe20000010000 */
[----:B------:R-:W-:Y:S01]  /*8eb0*/  F2FP.F16.F32.PACK_AB R123, R126, R123 ;  /* 0x0000007b7e7b723e */ /* 0x000fe200000000ff */
[-C--:B------:R-:W-:Y:S01]  /*8ec0*/  FMUL.FTZ R57, R57, R5.reuse ;  /* 0x0000000539397220 */ /* 0x080fe20000410000 */
[----:B------:R-:W-:Y:S01]  /*8ed0*/  FADD.FTZ R10, R104, R11 ;  /* 0x0000000b680a7221 */ /* 0x000fe20000010000 */
[----:B------:R-:W-:Y:S01]  /*8ee0*/  FADD.FTZ R8, R118, R9 ;  /* 0x0000000976087221 */ /* 0x000fe20000010000 */
[----:B------:R-:W-:Y:S01]  /*8ef0*/  F2FP.F16.F32.PACK_AB R113, R114, R22 ;  /* 0x000000167271723e */ /* 0x000fe200000000ff */
[----:B------:R-:W5:Y:S01]  /*8f00*/  MUFU.EX2 R99, R99 ;  /* 0x0000006300637308 */ /* 0x000f620000000800 */
[----:B------:R-:W-:Y:S01]  /*8f10*/  FADD.FTZ R11, R105, R10 ;  /* 0x0000000a690b7221 */ /* 0x000fe20000010000 */
[----:B--2---:R-:W-:Y:S01]  /*8f20*/  FADD.FTZ R9, R21, R8 ;  /* 0x0000000815097221 */ /* 0x004fe20000010000 */
[----:B------:R-:W-:Y:S01]  /*8f30*/  F2FP.F16.F32.PACK_AB R104, R105, R104 ;  /* 0x000000686968723e */ /* 0x000fe200000000ff */
[----:B------:R-:W-:Y:S01]  /*8f40*/  FMUL.FTZ R60, R60, R5 ;  /* 0x000000053c3c7220 */ /* 0x000fe20000410000 */
[----:B------:R-:W-:Y:S01]  /*8f50*/  FADD.FTZ R10, R108, R11 ;  /* 0x0000000b6c0a7221 */ /* 0x000fe20000010000 */
[----:B0-----:R-:W-:Y:S01]  /*8f60*/  FADD.FTZ R8, R106, R9 ;  /* 0x000000096a087221 */ /* 0x001fe20000010000 */
[----:B------:R-:W-:Y:S01]  /*8f70*/  F2FP.F16.F32.PACK_AB R114, R117, R116 ;  /* 0x000000747572723e */ /* 0x000fe200000000ff */
[----:B------:R0:W2:Y:S01]  /*8f80*/  MUFU.EX2 R83, R14 ;  /* 0x0000000e00537308 */ /* 0x0000a20000000800 */
[----:B------:R-:W-:Y:S01]  /*8f90*/  FADD.FTZ R11, R109, R10 ;  /* 0x0000000a6d0b7221 */ /* 0x000fe20000010000 */
[----:B-1----:R-:W-:Y:S01]  /*8fa0*/  FADD.FTZ R9, R107, R8 ;  /* 0x000000086b097221 */ /* 0x002fe20000010000 */
[----:B------:R-:W-:Y:S01]  /*8fb0*/  F2FP.F16.F32.PACK_AB R107, R4, R107 ;  /* 0x0000006b046b723e */ /* 0x000fe200000000ff */
[-C--:B------:R-:W-:Y:S01]  /*8fc0*/  FMUL.FTZ R61, R61, R5.reuse ;  /* 0x000000053d3d7220 */ /* 0x080fe20000410000 */
[----:B------:R-:W-:Y:S01]  /*8fd0*/  FADD.FTZ R10, R96, R11 ;  /* 0x0000000b600a7221 */ /* 0x000fe20000010000 */
[----:B------:R-:W-:Y:S01]  /*8fe0*/  FADD.FTZ R8, R4, R9 ;  /* 0x0000000904087221 */ /* 0x000fe20000010000 */
[C---:B------:R-:W-:Y:S01]  /*8ff0*/  F2FP.F16.F32.PACK_AB R96, R97.reuse, R96 ;  /* 0x000000606160723e */ /* 0x040fe200000000ff */
[----:B------:R-:W1:Y:S01]  /*9000*/  MUFU.EX2 R91, R91 ;  /* 0x0000005b005b7308 */ /* 0x000e620000000800 */
[----:B------:R-:W-:Y:S01]  /*9010*/  FADD.FTZ R9, R97, R10 ;  /* 0x0000000a61097221 */ /* 0x000fe20000010000 */
[----:B----4-:R-:W-:Y:S01]  /*9020*/  FADD.FTZ R8, R7, R8 ;  /* 0x0000000807087221 */ /* 0x010fe20000010000 */
[----:B0-----:R-:W-:Y:S01]  /*9030*/  F2FP.F16.F32.PACK_AB R14, R23, R20 ;  /* 0x00000014170e723e */ /* 0x001fe200000000ff */
[----:B------:R-:W-:Y:S01]  /*9040*/  FMUL.FTZ R64, R64, R5 ;  /* 0x0000000540407220 */ /* 0x000fe20000410000 */
[----:B------:R-:W-:Y:S01]  /*9050*/  FADD.FTZ R10, R100, R9 ;  /* 0x00000009640a7221 */ /* 0x000fe20000010000 */
[C---:B---3--:R-:W-:Y:S01]  /*9060*/  FADD.FTZ R8, R3.reuse, R8 ;  /* 0x0000000803087221 */ /* 0x048fe20000010000 */
[----:B------:R-:W-:Y:S01]  /*9070*/  F2FP.F16.F32.PACK_AB R97, R3, R7 ;  /* 0x000000070361723e */ /* 0x000fe200000000ff */
[----:B------:R0:W3:Y:S01]  /*9080*/  MUFU.EX2 R20, R98 ;  /* 0x0000006200147308 */ /* 0x0000e20000000800 */
[----:B------:R-:W-:Y:S01]  /*9090*/  FADD.FTZ R11, R101, R10 ;  /* 0x0000000a650b7221 */ /* 0x000fe20000010000 */
[----:B-----5:R-:W-:Y:S01]  /*90a0*/  FADD.FTZ R9, R99, R8 ;  /* 0x0000000863097221 */ /* 0x020fe20000010000 */
[----:B------:R-:W-:Y:S01]  /*90b0*/  F2FP.F16.F32.PACK_AB R115, R118, R115 ;  /* 0x000000737673723e */ /* 0x000fe200000000ff */
[----:B------:R4:W-:Y:S01]  /*90c0*/  STSM.16.M88.4 [R2+0x25b00], R12 ;  /* 0x025b000c02007844 */ /* 0x0009e20000000200 */
[----:B------:R-:W-:Y:S01]  /*90d0*/  FADD.FTZ R8, R88, R11 ;  /* 0x0000000b58087221 */ /* 0x000fe20000010000 */
[----:B------:R-:W-:Y:S01]  /*90e0*/  FADD.FTZ R9, R90, R9 ;  /* 0x000000095a097221 */ /* 0x000fe20000010000 */
[----:B------:R-:W-:Y:S01]  /*90f0*/  F2FP.F16.F32.PACK_AB R105, R106, R21 ;  /* 0x000000156a69723e */ /* 0x000fe200000000ff */
[----:B------:R-:W5:Y:S01]  /*9100*/  MUFU.EX2 R95, R95 ;  /* 0x0000005f005f7308 */ /* 0x000f620000000800 */
[----:B------:R-:W-:Y:S01]  /*9110*/  F2FP.F16.F32.PACK_AB R106, R109, R108 ;  /* 0x0000006c6d6a723e */ /* 0x000fe200000000ff */
[----:B------:R-:W-:Y:S01]  /*9120*/  FADD.FTZ R4, R82, R9 ;  /* 0x0000000952047221 */ /* 0x000fe20000010000 */
[----:B------:R-:W-:Y:S01]  /*9130*/  FADD.FTZ R9, R89, R8 ;  /* 0x0000000859097221 */ /* 0x000fe20000010000 */
[----:B0-----:R-:W-:Y:S01]  /*9140*/  F2FP.F16.F32.PACK_AB R98, R101, R100 ;  /* 0x000000646562723e */ /* 0x001fe200000000ff */
[----:B------:R4:W-:Y:S01]  /*9150*/  STSM.16.M88.4 [R2+0x27300], R120 ;  /* 0x0273007802007844 */ /* 0x0009e20000000200 */
[----:B--2---:R-:W-:Y:S01]  /*9160*/  FADD.FTZ R4, R83, R4 ;  /* 0x0000000453047221 */ /* 0x004fe20000010000 */
[----:B------:R-:W-:Y:S01]  /*9170*/  FADD.FTZ R8, R92, R9 ;  /* 0x000000095c087221 */ /* 0x000fe20000010000 */
[----:B------:R-:W0:Y:S01]  /*9180*/  MUFU.EX2 R94, R94 ;  /* 0x0000005e005e7308 */ /* 0x000e220000000800 */
[----:B------:R-:W-:Y:S01]  /*9190*/  F2FP.F16.F32.PACK_AB R99, R90, R99 ;  /* 0x000000635a63723e */ /* 0x000fe200000000ff */
[----:B-1----:R-:W-:Y:S01]  /*91a0*/  FADD.FTZ R3, R91, R4 ;  /* 0x000000045b037221 */ /* 0x002fe20000010000 */
[----:B------:R-:W-:Y:S01]  /*91b0*/  FADD.FTZ R7, R93, R8 ;  /* 0x000000085d077221 */ /* 0x000fe20000010000 */
[----:B------:R-:W-:Y:S01]  /*91c0*/  F2FP.F16.F32.PACK_AB R88, R89, R88 ;  /* 0x000000585958723e */ /* 0x000fe200000000ff */
[----:B------:R4:W-:Y:S01]  /*91d0*/  STSM.16.M88.4 [R2+0x28b00], R112 ;  /* 0x028b007002007844 */ /* 0x0009e20000000200 */
[----:B---3--:R-:W-:Y:S01]  /*91e0*/  FADD.FTZ R4, R20, R3 ;  /* 0x0000000314047221 */ /* 0x008fe20000010000 */
[----:B------:R-:W-:Y:S01]  /*91f0*/  FADD.FTZ R8, R80, R7 ;  /* 0x0000000750087221 */ /* 0x000fe20000010000 */
[----:B------:R-:W1:Y:S01]  /*9200*/  MUFU.EX2 R86, R86 ;  /* 0x0000005600567308 */ /* 0x000e620000000800 */
[----:B------:R-:W-:Y:S01]  /*9210*/  F2FP.F16.F32.PACK_AB R89, R83, R82 ;  /* 0x000000525359723e */ /* 0x000fe200000000ff */
[----:B-----5:R-:W-:Y:S01]  /*9220*/  FADD.FTZ R3, R95, R4 ;  /* 0x000000045f037221 */ /* 0x020fe20000010000 */
[----:B------:R-:W-:Y:S01]  /*9230*/  FADD.FTZ R7, R81, R8 ;  /* 0x0000000851077221 */ /* 0x000fe20000010000 */
[----:B------:R-:W-:Y:S01]  /*9240*/  F2FP.F16.F32.PACK_AB R90, R93, R92 ;  /* 0x0000005c5d5a723e */ /* 0x000fe200000000ff */
[----:B------:R4:W-:Y:S01]  /*9250*/  STSM.16.M88.4 [R2+0x2a300], R104 ;  /* 0x02a3006802007844 */ /* 0x0009e20000000200 */
[----:B------:R-:W-:Y:S01]  /*9260*/  F2FP.F16.F32.PACK_AB R91, R20, R91 ;  /* 0x0000005b145b723e */ /* 0x000fe200000000ff */
[----:B------:R-:W-:Y:S01]  /*9270*/  FMUL.FTZ R65, R65, R5 ;  /* 0x0000000541417220 */ /* 0x000fe20000410000 */
[----:B------:R-:W2:Y:S01]  /*9280*/  MUFU.EX2 R84, R84 ;  /* 0x0000005400547308 */ /* 0x000ea20000000800 */
[C---:B0-----:R-:W-:Y:S01]  /*9290*/  FADD.FTZ R3, R94.reuse, R3 ;  /* 0x000000035e037221 */ /* 0x041fe20000010000 */
[----:B------:R-:W-:Y:S01]  /*92a0*/  F2FP.F16.F32.PACK_AB R80, R81, R80 ;  /* 0x000000505150723e */ /* 0x000fe200000000ff */
[----:B------:R4:W-:Y:S01]  /*92b0*/  STSM.16.M88.4 [R2+0x2bb00], R96 ;  /* 0x02bb006002007844 */ /* 0x0009e20000000200 */
[----:B------:R-:W-:Y:S01]  /*92c0*/  F2FP.F16.F32.PACK_AB R81, R94, R95 ;  /* 0x0000005f5e51723e */ /* 0x000fe200000000ff */
[-C--:B------:R-:W-:Y:S01]  /*92d0*/  FMUL.FTZ R68, R68, R5.reuse ;  /* 0x0000000544447220 */ /* 0x080fe20000410000 */
[----:B------:R-:W-:Y:S01]  /*92e0*/  FMUL.FTZ R69, R69, R5 ;  /* 0x0000000545457220 */ /* 0x000fe20000410000 */
[----:B------:R4:W-:Y:S01]  /*92f0*/  STSM.16.M88.4 [R2+0x2d300], R88 ;  /* 0x02d3005802007844 */ /* 0x0009e20000000200 */
        /* <DEDUP_REMOVED lines=17> */
[C---:B0-----:R-:W-:Y:S01]  /*9410*/  FADD.FTZ R3, R87.reuse, R3 ;  /* 0x0000000357037221 */ /* 0x041fe20000010000 */
[----:B------:R-:W-:Y:S01]  /*9420*/  F2FP.F16.F32.PACK_AB R83, R87, R86 ;  /* 0x000000565753723e */ /* 0x000fe200000000ff */
[-C--:B------:R-:W-:Y:S01]  /*9430*/  FMUL.FTZ R50, R50, R77.reuse ;  /* 0x0000004d32327220 */ /* 0x080fe20000410000 */
[-C--:B------:R-:W-:Y:S01]  /*9440*/  FMUL.FTZ R51, R51, R77.reuse ;  /* 0x0000004d33337220 */ /* 0x080fe20000410000 */
[-C--:B------:R-:W-:Y:S01]  /*9450*/  FMUL.FTZ R54, R54, R77.reuse ;  /* 0x0000004d36367220 */ /* 0x080fe20000410000 */
[-C--:B------:R-:W-:Y:S01]  /*9460*/  FMUL.FTZ R55, R55, R77.reuse ;  /* 0x0000004d37377220 */ /* 0x080fe20000410000 */
[-C--:B------:R-:W-:Y:S01]  /*9470*/  FMUL.FTZ R58, R58, R77.reuse ;  /* 0x0000004d3a3a7220 */ /* 0x080fe20000410000 */
[----:B------:R-:W0:Y:S01]  /*9480*/  MUFU.EX2 R128, R128 ;  /* 0x0000008000807308 */ /* 0x000e220000000800 */
[C---:B-1----:R-:W-:Y:S01]  /*9490*/  FADD.FTZ R7, R85.reuse, R4 ;  /* 0x0000000455077221 */ /* 0x042fe20000010000 */
[----:B------:R-:W-:Y:S01]  /*94a0*/  F2FP.F16.F32.PACK_AB R82, R85, R84 ;  /* 0x000000545552723e */ /* 0x000fe200000000ff */
[-C--:B------:R-:W-:Y:S01]  /*94b0*/  FMUL.FTZ R59, R59, R77.reuse ;  /* 0x0000004d3b3b7220 */ /* 0x080fe20000410000 */
[-C--:B------:R-:W-:Y:S01]  /*94c0*/  FMUL.FTZ R62, R62, R77.reuse ;  /* 0x0000004d3e3e7220 */ /* 0x080fe20000410000 */
[-C--:B------:R-:W-:Y:S01]  /*94d0*/  FMUL.FTZ R63, R63, R77.reuse ;  /* 0x0000004d3f3f7220 */ /* 0x080fe20000410000 */
[-C--:B------:R-:W-:Y:S01]  /*94e0*/  FMUL.FTZ R66, R66, R77.reuse ;  /* 0x0000004d42427220 */ /* 0x080fe20000410000 */
[----:B------:R4:W-:Y:S01]  /*94f0*/  STSM.16.M88.4 [R2+0x2eb00], R80 ;  /* 0x02eb005002007844 */ /* 0x0009e20000000200 */
[----:B------:R-:W1:Y:S01]  /*9500*/  MUFU.EX2 R129, R132 ;  /* 0x0000008400817308 */ /* 0x000e620000000800 */
[----:B--2---:R-:W-:Y:S01]  /*9510*/  FADD.FTZ R3, R10, R3 ;  /* 0x000000030a037221 */ /* 0x004fe20000010000 */
[-C--:B------:R-:W-:Y:S01]  /*9520*/  FMUL.FTZ R67, R67, R77.reuse ;  /* 0x0000004d43437220 */ /* 0x080fe20000410000 */
[-C--:B------:R-:W-:Y:S01]  /*9530*/  FMUL.FTZ R70, R70, R77.reuse ;  /* 0x0000004d46467220 */ /* 0x080fe20000410000 */
[----:B------:R-:W-:Y:S01]  /*9540*/  FMUL.FTZ R71, R71, R77 ;  /* 0x0000004d47477220 */ /* 0x000fe20000410000 */
[----:B------:R-:W-:-:S03]  /*9550*/  IMAD.MOV.U32 R5, RZ, RZ, R75 ;  /* 0x000000ffff057224 */ /* 0x000fc600078e004b */
[----:B------:R-:W2:Y:S01]  /*9560*/  MUFU.EX2 R73, R73 ;  /* 0x0000004900497308 */ /* 0x000ea20000000800 */
[----:B0-----:R-:W-:-:S07]  /*9570*/  FADD.FTZ R4, R128, R7 ;  /* 0x0000000780047221 */ /* 0x001fce0000010000 */
[----:B------:R-:W0:Y:S01]  /*9580*/  MUFU.EX2 R76, R76 ;  /* 0x0000004c004c7308 */ /* 0x000e220000000800 */
[C---:B-1----:R-:W-:Y:S01]  /*9590*/  FADD.FTZ R3, R129.reuse, R3 ;  /* 0x0000000381037221 */ /* 0x042fe20000010000 */
[----:B------:R-:W-:-:S06]  /*95a0*/  F2FP.F16.F32.PACK_AB R129, R129, R10 ;  /* 0x0000000a8181723e */ /* 0x000fcc00000000ff */
[----:B------:R-:W1:Y:S01]  /*95b0*/  MUFU.EX2 R78, R78 ;  /* 0x0000004e004e7308 */ /* 0x000e620000000800 */
[C---:B--2---:R-:W-:Y:S01]  /*95c0*/  F2FP.F16.F32.PACK_AB R128, R73.reuse, R128 ;  /* 0x000000804980723e */ /* 0x044fe200000000ff */
[----:B------:R-:W-:-:S06]  /*95d0*/  FADD.FTZ R7, R73, R4 ;  /* 0x0000000449077221 */ /* 0x000fcc0000010000 */
[----:B------:R-:W2:Y:S01]  /*95e0*/  MUFU.EX2 R79, R79 ;  /* 0x0000004f004f7308 */ /* 0x000ea20000000800 */
[----:B0-----:R-:W-:Y:S01]  /*95f0*/  F2FP.F16.F32.PACK_AB R130, R6, R76 ;  /* 0x0000004c0682723e */ /* 0x001fe200000000ff */
[----:B------:R-:W-:-:S04]  /*9600*/  FADD.FTZ R7, R76, R7 ;  /* 0x000000074c077221 */ /* 0x000fc80000010000 */
[----:B------:R-:W-:Y:S01]  /*9610*/  FADD.FTZ R4, R6, R7 ;  /* 0x0000000706047221 */ /* 0x000fe20000010000 */
[----:B------:R-:W-:Y:S02]  /*9620*/  IMAD.MOV.U32 R7, RZ, RZ, R16 ;  /* 0x000000ffff077224 */ /* 0x000fe400078e0010 */
[----:B-1----:R-:W-:Y:S01]  /*9630*/  FADD.FTZ R3, R78, R3 ;  /* 0x000000034e037221 */ /* 0x002fe20000010000 */
[----:B------:R-:W-:Y:S01]  /*9640*/  IMAD.MOV.U32 R6, RZ, RZ, R72 ;  /* 0x000000ffff067224 */ /* 0x000fe200078e0048 */
[C---:B--2---:R-:W-:Y:S02]  /*9650*/  F2FP.F16.F32.PACK_AB R131, R79.reuse, R78 ;  /* 0x0000004e4f83723e */ /* 0x044fe400000000ff */
[----:B------:R-:W-:-:S03]  /*9660*/  FADD.FTZ R3, R79, R3 ;  /* 0x000000034f037221 */ /* 0x000fc60000010000 */
[----:B------:R4:W-:Y:S01]  /*9670*/  STSM.16.M88.4 [R2+0x30300], R128 ;  /* 0x0303008002007844 */ /* 0x0009e20000000200 */
[----:B------:R-:W-:Y:S01]  /*9680*/  @!PT LDS RZ, [RZ] ;  /* 0x00000000fffff984 */ /* 0x000fe20000000800 */
[----:B------:R-:W-:Y:S01]  /*9690*/  @!PT LDS RZ, [RZ] ;  /* 0x00000000fffff984 */ /* 0x000fe20000000800 */
[----:B------:R-:W-:Y:S01]  /*96a0*/  @!PT LDS RZ, [RZ] ;  /* 0x00000000fffff984 */ /* 0x000fe20000000800 */
[----:B------:R-:W-:Y:S01]  /*96b0*/  @!PT LDS RZ, [RZ] ;  /* 0x00000000fffff984 */ /* 0x000fe20000000800 */
[----:B------:R0:W-:Y:S06]  /*96c0*/  MEMBAR.ALL.CTA ;  /* 0x0000000000007992 */ /* 0x0001ec0000008000 */
[----:B0-----:R-:W0:Y:S02]  /*96d0*/  FENCE.VIEW.ASYNC.S ;  /* 0x00000000000073c6 */ /* 0x001e240000000000 */
[----:B0-----:R-:W-:Y:S01]  /*96e0*/  NOP ;  /* 0x0000000000007918 */ /* 0x001fe20000000000 */
[----:B------:R-:W-:Y:S05]  /*96f0*/  @P2 BRA `(.L_x_8397) ;  /* 0xffffffbc00fc2947 */ /* 0x000fea000383ffff */
.L_x_8388:
[----:B------:R-:W-:Y:S06]  /*9700*/  BAR.ARV 0x8, 0x1a0 ;  /* 0x0206800000007b1d */ /* 0x000fec0000002000 */
[----:B------:R-:W-:Y:S05]  /*9710*/  @!P0 BRA `(.L_x_8398) ;  /* 0x0000000000048947 */ /* 0x000fea0003800000 */
[----:B------:R-:W-:Y:S01]  /*9720*/  BPT.TRAP 0x1 ;  /* 0x000000040000795c */ /* 0x000fe20000300000 */
.L_x_8398:
[----:B------:R-:W-:Y:S01]  /*9730*/  ULEA UR9, UR39, UR36, 0x3 ;  /* 0x0000002427097291 */ /* 0x000fe2000f8e183f */
[----:B------:R-:W-:-:S08]  /*9740*/  SHF.L.U32 R0, R16, 0x1f, RZ ;  /* 0x0000001f10007819 */ /* 0x000fd000000006ff */
[----:B------:R0:W1:Y:S01]  /*9750*/  SYNCS.PHASECHK.TRANS64.TRYWAIT P2, [UR9+0x31c50], R0 ;  /* 0x031c5000ff0075a7 */ /* 0x0000620008040149 */
[----:B------:R-:W-:Y:S05]  /*9760*/  @!P0 BRA `(.L_x_8399) ;  /* 0x0000000000048947 */ /* 0x000fea0003800000 */
[----:B------:R-:W-:Y:S01]  /*9770*/  BPT.TRAP 0x1 ;  /* 0x000000040000795c */ /* 0x000fe20000300000 */
.L_x_8399:
[----:B-1----:R-:W-:Y:S05]  /*9780*/  @P2 BRA `(.L_x_8400) ;  /* 0x0000000000082947 */ /* 0x002fea0003800000 */
[----:B------:R-:W1:Y:S02]  /*9790*/  SYNCS.PHASECHK.TRANS64.TRYWAIT P0, [UR9+0x31c50], R0 ;  /* 0x031c5000ff0075a7 */ /* 0x000e640008000149 */
[----:B-1----:R-:W-:Y:S05]  /*97a0*/  @!P0 BRA `(.L_x_8401) ;  /* 0x0000006400e88947 */ /* 0x002fea0003800000 */
.L_x_8400:
[----:B------:R-:W-:Y:S01]  /*97b0*/  UIADD3 UR36, UR36, 0x200, URZ ;  /* 0x0000020024247890 */ /* 0x000fe2000fffe03f */
[----:B------:R-:W-:Y:S01]  /*97c0*/  WARPGROUP.ARRIVE ;  /* 0x00000000000079c5 */ /* 0x000fe20000000000 */
[----:B------:R-:W-:Y:S01]  /*97d0*/  ULOP3.LUT UR37, UR37, 0x10000, URZ, 0xfc, !UPT ;  /* 0x0001000025257892 */ /* 0x000fe2000f8efc3f */
[----:B01----:R-:W0:Y:S01]  /*97e0*/  SHFL.BFLY PT, R0, R3, 0x2, 0x1f ;  /* 0x0c401f0003007f89 */ /* 0x003e2200000e0000 */
[----:B------:R-:W-:Y:S01]  /*97f0*/  USHF.R.U32.HI UR36, URZ, 0x4, UR36 ;  /* 0x000000043f247899 */ /* 0x000fe20008011624 */
[----:B------:R-:W-:Y:S01]  /*9800*/  IMAD.MOV.U32 R9, RZ, RZ, RZ ;  /* 0x000000ffff097224 */ /* 0x000fe200078e00ff */
[----:B------:R-:W-:Y:S01]  /*9810*/  UMOV UR5, 0xc0000010 ;  /* 0xc000001000057882 */ /* 0x000fe20000000000 */
[----:B------:R-:W-:Y:S01]  /*9820*/  UMOV UR7, 0x80000020 ;  /* 0x8000002000077882 */ /* 0x000fe20000000000 */
[----:B------:R-:W-:Y:S01]  /*9830*/  ULOP3.LUT UR36, UR36, 0x3fff, URZ, 0xc0, !UPT ;  /* 0x00003fff24247892 */ /* 0x000fe2000f8ec03f */
[----:B------:R-:W1:Y:S01]  /*9840*/  SHFL.BFLY PT, R5, R4, 0x2, 0x1f ;  /* 0x0c401f0004057f89 */ /* 0x000e6200000e0000 */
[----:B------:R-:W-:Y:S01]  /*9850*/  UMOV UR4, UR37 ;  /* 0x0000002500047c82 */ /* 0x000fe20008000000 */
[----:B----4-:R-:W-:Y:S01]  /*9860*/  IMAD.U32 R12, RZ, RZ, UR9 ;  /* 0x00000009ff0c7e24 */ /* 0x010fe2000f8e00ff */
[----:B------:R-:W-:Y:S01]  /*9870*/  ULOP3.LUT UR8, UR36, 0x2400000, URZ, 0xfc, !UPT ;  /* 0x0240000024087892 */ /* 0x000fe2000f8efc3f */
[----:B------:R-:W-:-:S03]  /*9880*/  VIADD R149, R149, 0x1 ;  /* 0x0000000195957836 */ /* 0x000fc60000000000 */
[----:B------:R-:W-:Y:S02]  /*9890*/  UIMAD UR8, UR39, 0x6c0, UR8 ;  /* 0x000006c0270878a4 */ /* 0x000fe4000f8e0208 */
[----:B------:R-:W-:-:S04]  /*98a0*/  UIADD3 UR39, UR39, 0x1, URZ ;  /* 0x0000000127277890 */ /* 0x000fc8000fffe03f */
[----:B------:R-:W-:Y:S01]  /*98b0*/  UISETP.NE.AND UP0, UPT, UR39, 0x2, UPT ;  /* 0x000000022700788c */ /* 0x000fe2000bf05270 */
[----:B------:R-:W-:Y:S02]  /*98c0*/  UMOV UR6, UR8 ;  /* 0x0000000800067c82 */ /* 0x000fe40008000000 */
[----:B------:R-:W-:Y:S01]  /*98d0*/  HGMMA.64x96x16.F32 R24, gdesc[UR4].tnspB, R24, gsb0 ;  /* 0x41600000041879f0 */ /* 0x000fe20008000818 */
[----:B------:R-:W-:Y:S01]  /*98e0*/  UIADD3 UR4, UR37, 0x180, URZ ;  /* 0x0000018025047890 */ /* 0x000fe2000fffe03f */
[----:B0-----:R-:W-:Y:S01]  /*98f0*/  FADD.FTZ R6, R0, R3 ;  /* 0x0000000300067221 */ /* 0x001fe20000010000 */
[----:B------:R-:W-:Y:S01]  /*9900*/  UIADD3 UR6, UR8, 0x40, URZ ;  /* 0x0000004008067890 */ /* 0x000fe2000fffe03f */
[----:B------:R-:W-:Y:S01]  /*9910*/  MOV R3, 0xff800000 ;  /* 0xff80000000037802 */ /* 0x000fe20000000f00 */
[----:B------:R-:W-:Y:S01]  /*9920*/  UMOV UR5, 0xc0000010 ;  /* 0xc000001000057882 */ /* 0x000fe20000000000 */
[----:B------:R-:W-:Y:S01]  /*9930*/  UMOV UR7, 0x80000020 ;  /* 0x8000002000077882 */ /* 0x000fe20000000000 */
[----:B-1----:R-:W-:Y:S01]  /*9940*/  FADD.FTZ R5, R5, R4 ;  /* 0x0000000405057221 */ /* 0x002fe20000010000 */
[----:B------:R-:W0:Y:S01]  /*9950*/  SHFL.BFLY PT, R7, R6, 0x1, 0x1f ;  /* 0x0c201f0006077f89 */ /* 0x000e2200000e0000 */
[----:B------:R-:W-:Y:S01]  /*9960*/  IMAD.MOV.U32 R4, RZ, RZ, RZ ;  /* 0x000000ffff047224 */ /* 0x000fe200078e00ff */
[----:B------:R-:W-:-:S02]  /*9970*/  USEL UR39, UR39, URZ, UP0 ;  /* 0x0000003f27277287 */ /* 0x000fc40008000000 */
[----:B------:R-:W1:Y:S01]  /*9980*/  SHFL.BFLY PT, R0, R5, 0x1, 0x1f ;  /* 0x0c201f0005007f89 */ /* 0x000e6200000e0000 */
[----:B0-----:R-:W-:Y:S01]  /*9990*/  FADD.FTZ R11, R6, R7 ;  /* 0x00000007060b7221 */ /* 0x001fe20000010000 */
[----:B-1----:R-:W-:-:S04]  /*99a0*/  FADD.FTZ R10, R5, R0 ;  /* 0x00000000050a7221 */ /* 0x002fc80000010000 */
[----:B------:R-:W-:Y:S01]  /*99b0*/  FSETP.NE.FTZ.AND P2, PT, R11, RZ, PT ;  /* 0x000000ff0b00720b */ /* 0x000fe20003f55000 */
[----:B------:R-:W-:Y:S01]  /*99c0*/  IMAD.MOV.U32 R0, RZ, RZ, -0x800000 ;  /* 0xff800000ff007424 */ /* 0x000fe200078e00ff */
[----:B------:R-:W-:-:S11]  /*99d0*/  FSETP.NE.FTZ.AND P0, PT, R10, RZ, PT ;  /* 0x000000ff0a00720b */ /* 0x000fd60003f15000 */
[----:B------:R-:W0:Y:S02]  /*99e0*/  @P2 MUFU.LG2 R8, R11 ;  /* 0x0000000b00082308 */ /* 0x000e240000000c00 */
[C---:B------:R-:W-:Y:S01]  /*99f0*/  @P0 FMUL.FTZ R6, R74.reuse, 0.69314718246459960938 ;  /* 0x3f3172184a060820 */ /* 0x040fe20000410000 */
[----:B------:R-:W-:-:S05]  /*9a00*/  @P2 FMUL.FTZ R74, R74, 0.69314718246459960938 ;  /* 0x3f3172184a4a2820 */ /* 0x000fca0000410000 */
        /* <DEDUP_REMOVED lines=62> */
[----:B------:R-:W-:-:S06]  /*9df0*/  USEL UR4, URZ, 0x1, UP0 ;  /* 0x000000013f047887 */ /* 0x000fcc0008000000 */
[----:B------:R-:W-:Y:S01]  /*9e00*/  LOP3.LUT R16, R16, UR4, RZ, 0x3c, !PT ;  /* 0x0000000410107c12 */ /* 0x000fe2000f8e3cff */
        /* <DEDUP_REMOVED lines=50> */
.L_x_8381:
[----:B------:R-:W0:Y:S08]  /*a130*/  S2UR UR4, SR_CgaCtaId ;  /* 0x00000000000479c3 */ /* 0x000e300000008800 */
[----:B------:R-:W-:Y:S06]  /*a140*/  BAR.SYNC.DEFER_BLOCKING 0x5, 0x1a0 ;  /* 0x0146800000007b1d */ /* 0x000fec0000010000 */
[----:B------:R-:W-:Y:S01]  /*a150*/  UMOV UR36, 0x400 ;  /* 0x0000040000247882 */ /* 0x000fe20000000000 */
[----:B------:R-:W-:Y:S01]  /*a160*/  BSSY B0, `(.L_x_8402) ;  /* 0x0000168000007945 */ /* 0x000fe20003800000 */
[----:B0-----:R-:W-:-:S09]  /*a170*/  ULEA UR36, UR4, UR36, 0x18 ;  /* 0x0000002404247291 */ /* 0x001fd2000f8ec03f */
[----:B------:R-:W0:Y:S01]  /*a180*/  LDS.128 R28, [UR36+0x31cd0] ;  /* 0x031cd024ff1c7984 */ /* 0x000e220008000c00 */
[----:B------:R-:W-:Y:S06]  /*a190*/  BAR.ARV 0x4, 0x1a0 ;  /* 0x0106800000007b1d */ /* 0x000fec0000002000 */
[----:B------:R-:W-:Y:S05]  /*a1a0*/  @P0 BRA `(.L_x_8403) ;  /* 0x0000000c00ac0947 */ /* 0x000fea0003800000 */
[----:B------:R-:W1:Y:S08]  /*a1b0*/  S2UR UR6, SR_SWINHI ;  /* 0x00000000000679c3 */ /* 0x000e700000002f00 */
[----:B------:R-:W-:Y:S01]  /*a1c0*/  BAR.SYNC.DEFER_BLOCKING 0x1, 0x180 ;  /* 0x0046000000007b1d */ /* 0x000fe20000010000 */
[----:B------:R-:W-:Y:S02]  /*a1d0*/  F2FP.F16.F32.PACK_AB R7, R7, R8 ;  /* 0x000000080707723e */ /* 0x000fe400000000ff */
[----:B------:R-:W-:-:S02]  /*a1e0*/  F2FP.F16.F32.PACK_AB R6, R6, R81 ;  /* 0x000000510606723e */ /* 0x000fc400000000ff */
[----:B------:R-:W-:Y:S02]  /*a1f0*/  F2FP.F16.F32.PACK_AB R36, R45, R36 ;  /* 0x000000242d24723e */ /* 0x000fe400000000ff */
[----:B------:R-:W-:Y:S01]  /*a200*/  F2FP.F16.F32.PACK_AB R39, R39, R34 ;  /* 0x000000222727723e */ /* 0x000fe200000000ff */
[----:B------:R-:W-:Y:S01]  /*a210*/  UMOV UR4, UR36 ;  /* 0x0000002400047c82 */ /* 0x000fe20008000000 */
[----:B-1----:R-:W-:Y:S01]  /*a220*/  UMOV UR5, UR6 ;  /* 0x0000000600057c82 */ /* 0x002fe20008000000 */
[----:B------:R-:W-:Y:S02]  /*a230*/  IMAD.U32 R24, RZ, RZ, UR4 ;  /* 0x00000004ff187e24 */ /* 0x000fe4000f8e00ff */
[----:B------:R-:W-:Y:S01]  /*a240*/  IMAD.U32 R25, RZ, RZ, UR5 ;  /* 0x00000005ff197e24 */ /* 0x000fe2000f8e00ff */
[----:B------:R-:W-:Y:S01]  /*a250*/  ULDC.64 UR4, c[0x0][0xbe0] ;  /* 0x0002f80000047ab9 */ /* 0x000fe20000000a00 */
[----:B------:R-:W-:-:S03]  /*a260*/  IMAD.WIDE R4, R154, 0x2, R24 ;  /* 0x000000029a047825 */ /* 0x000fc600078e0218 */
[C---:B------:R-:W-:Y:S02]  /*a270*/  LOP3.LUT R21, R4.reuse, 0x180, RZ, 0xc0, !PT ;  /* 0x0000018004157812 */ /* 0x040fe400078ec0ff */
[C---:B------:R-:W-:Y:S02]  /*a280*/  IADD3 R27, P4, R4.reuse, 0x20, RZ ;  /* 0x00000020041b7810 */ /* 0x040fe40007f9e0ff */
[----:B------:R-:W-:Y:S02]  /*a290*/  SHF.R.U64 R21, R21, 0x3, RZ ;  /* 0x0000000315157819 */ /* 0x000fe400000012ff */
[C---:B------:R-:W-:Y:S02]  /*a2a0*/  IADD3 R55, P3, R4.reuse, 0x3000, RZ ;  /* 0x0000300004377810 */ /* 0x040fe40007f7e0ff */
[C---:B------:R-:W-:Y:S02]  /*a2b0*/  IADD3 R59, P2, R4.reuse, 0x3020, RZ ;  /* 0x00003020043b7810 */ /* 0x040fe40007f5e0ff */
[C---:B------:R-:W-:Y:S01]  /*a2c0*/  IADD3 R63, P1, R4.reuse, 0x6000, RZ ;  /* 0x00006000043f7810 */ /* 0x040fe20007f3e0ff */
[--C-:B------:R-:W-:Y:S01]  /*a2d0*/  IMAD.X R13, RZ, RZ, R5.reuse, P3 ;  /* 0x000000ffff0d7224 */ /* 0x100fe200018e0605 */
[----:B------:R-:W-:Y:S01]  /*a2e0*/  IADD3 R67, P0, R4, 0x6020, RZ ;  /* 0x0000602004437810 */ /* 0x000fe20007f1e0ff */
[--C-:B------:R-:W-:Y:S01]  /*a2f0*/  IMAD.X R9, RZ, RZ, R5.reuse, P2 ;  /* 0x000000ffff097224 */ /* 0x100fe200010e0605 */
[----:B------:R-:W-:Y:S01]  /*a300*/  LOP3.LUT R4, R21, R4, RZ, 0x3c, !PT ;  /* 0x0000000415047212 */ /* 0x000fe200078e3cff */
[--C-:B------:R-:W-:Y:S01]  /*a310*/  IMAD.X R21, RZ, RZ, R5.reuse, P1 ;  /* 0x000000ffff157224 */ /* 0x100fe200008e0605 */
[-C--:B------:R-:W-:Y:S01]  /*a320*/  IADD3.X R11, RZ, R5.reuse, RZ, P4, !PT ;  /* 0x00000005ff0b7210 */ /* 0x080fe200027fe4ff */
[----:B------:R-:W-:Y:S01]  /*a330*/  IMAD.X R23, RZ, RZ, R5, P0 ;  /* 0x000000ffff177224 */ /* 0x000fe200000e0605 */
[----:B------:R-:W-:-:S02]  /*a340*/  MOV R54, R4 ;  /* 0x0000000400367202 */ /* 0x000fc40000000f00 */
[----:B------:R-:W-:Y:S02]  /*a350*/  F2FP.F16.F32.PACK_AB R5, R20, R83 ;  /* 0x000000531405723e */ /* 0x000fe400000000ff */
        /* <DEDUP_REMOVED lines=8> */
[----:B------:R-:W-:Y:S02]  /*a3e0*/  LOP3.LUT R8, R20, R59, RZ, 0x3c, !PT ;  /* 0x0000003b14087212 */ /* 0x000fe400078e3cff */
[----:B------:R-:W-:Y:S02]  /*a3f0*/  LOP3.LUT R20, R22, R63, RZ, 0x3c, !PT ;  /* 0x0000003f16147212 */ /* 0x000fe400078e3cff */
[----:B------:R-:W-:-:S02]  /*a400*/  LOP3.LUT R10, R10, R27, RZ, 0x3c, !PT ;  /* 0x0000001b0a0a7212 */ /* 0x000fc400078e3cff */
[----:B------:R-:W-:Y:S02]  /*a410*/  LOP3.LUT R22, R26, R67, RZ, 0x3c, !PT ;  /* 0x000000431a167212 */ /* 0x000fe400078e3cff */
[----:B------:R-:W1:Y:S01]  /*a420*/  LDC.64 R26, c[0x0][0xbd8] ;  /* 0x0002f600ff1a7b82 */ /* 0x000e620000000a00 */
[----:B------:R-:W-:Y:S02]  /*a430*/  LOP3.LUT R12, R55, 0x180, RZ, 0xc0, !PT ;  /* 0x00000180370c7812 */ /* 0x000fe400078ec0ff */
[----:B------:R-:W-:Y:S02]  /*a440*/  F2FP.F16.F32.PACK_AB R4, R80, R85 ;  /* 0x000000555004723e */ /* 0x000fe400000000ff */
[----:B------:R-:W-:Y:S02]  /*a450*/  MOV R59, R10 ;  /* 0x0000000a003b7202 */ /* 0x000fe40000000f00 */
[----:B------:R-:W-:Y:S01]  /*a460*/  MOV R58, R8 ;  /* 0x00000008003a7202 */ /* 0x000fe20000000f00 */
[----:B------:R2:W-:Y:S01]  /*a470*/  STSM.16.M88.4 [R54], R4 ;  /* 0x0000000436007844 */ /* 0x0005e20000000200 */
[----:B------:R-:W-:-:S02]  /*a480*/  F2FP.F16.F32.PACK_AB R8, R75, R14 ;  /* 0x0000000e4b08723e */ /* 0x000fc400000000ff */
[----:B------:R-:W-:Y:S02]  /*a490*/  F2FP.F16.F32.PACK_AB R9, R69, R78 ;  /* 0x0000004e4509723e */ /* 0x000fe400000000ff */
[----:B------:R-:W-:Y:S02]  /*a4a0*/  F2FP.F16.F32.PACK_AB R10, R77, R74 ;  /* 0x0000004a4d0a723e */ /* 0x000fe400000000ff */
[----:B------:R-:W-:Y:S02]  /*a4b0*/  F2FP.F16.F32.PACK_AB R11, R65, R68 ;  /* 0x00000044410b723e */ /* 0x000fe400000000ff */
[----:B------:R-:W-:Y:S02]  /*a4c0*/  SHF.R.U64 R12, R12, 0x3, RZ ;  /* 0x000000030c0c7819 */ /* 0x000fe400000012ff */
[----:B------:R-:W-:Y:S01]  /*a4d0*/  F2FP.F16.F32.PACK_AB R14, R76, R15 ;  /* 0x0000000f4c0e723e */ /* 0x000fe200000000ff */
[----:B------:R3:W-:Y:S01]  /*a4e0*/  STSM.16.M88.4 [R59], R8 ;  /* 0x000000083b007844 */ /* 0x0007e20000000200 */
[----:B------:R-:W-:-:S02]  /*a4f0*/  LOP3.LUT R12, R12, R55, RZ, 0x3c, !PT ;  /* 0x000000370c0c7212 */ /* 0x000fc400078e3cff */
[----:B------:R-:W-:Y:S02]  /*a500*/  F2FP.F16.F32.PACK_AB R15, R57, R60 ;  /* 0x0000003c390f723e */ /* 0x000fe400000000ff */
[----:B0-----:R-:W-:Y:S02]  /*a510*/  MOV R28, R12 ;  /* 0x0000000c001c7202 */ /* 0x001fe40000000f00 */
[----:B------:R-:W-:Y:S02]  /*a520*/  F2FP.F16.F32.PACK_AB R12, R79, R72 ;  /* 0x000000484f0c723e */ /* 0x000fe400000000ff */
[----:B------:R-:W-:Y:S02]  /*a530*/  F2FP.F16.F32.PACK_AB R13, R61, R64 ;  /* 0x000000403d0d723e */ /* 0x000fe400000000ff */
[----:B--2---:R-:W-:Y:S02]  /*a540*/  MOV R54, R22 ;  /* 0x0000001600367202 */ /* 0x004fe40000000f00 */
[----:B-1----:R-:W-:Y:S01]  /*a550*/  ISETP.NE.U32.AND P0, PT, R26, RZ, PT ;  /* 0x000000ff1a00720c */ /* 0x002fe20003f05070 */
[----:B------:R0:W-:Y:S01]  /*a560*/  STSM.16.M88.4 [R28], R12 ;  /* 0x0000000c1c007844 */ /* 0x0001e20000000200 */
[----:B------:R-:W-:Y:S01]  /*a570*/  MOV R55, R20 ;  /* 0x0000001400377202 */ /* 0x000fe20000000f00 */
[----:B---3--:R-:W-:Y:S01]  /*a580*/  IMAD.SHL.U32 R9, R145, 0x4, RZ ;  /* 0x0000000491097824 */ /* 0x008fe200078e00ff */
[----:B------:R-:W-:-:S02]  /*a590*/  F2FP.F16.F32.PACK_AB R4, R73, R44 ;  /* 0x0000002c4904723e */ /* 0x000fc400000000ff */
[----:B------:R-:W-:Y:S02]  /*a5a0*/  F2FP.F16.F32.PACK_AB R5, R53, R56 ;  /* 0x000000383505723e */ /* 0x000fe400000000ff */
[----:B------:R-:W-:Y:S02]  /*a5b0*/  F2FP.F16.F32.PACK_AB R6, R52, R41 ;  /* 0x000000293406723e */ /* 0x000fe400000000ff */
[----:B------:R-:W-:Y:S02]  /*a5c0*/  F2FP.F16.F32.PACK_AB R7, R50, R51 ;  /* 0x000000333207723e */ /* 0x000fe400000000ff */
[----:B------:R-:W-:Y:S02]  /*a5d0*/  F2FP.F16.F32.PACK_AB R22, R48, R37 ;  /* 0x000000253016723e */ /* 0x000fe400000000ff */
[----:B------:R-:W-:Y:S01]  /*a5e0*/  SHF.L.U64.HI R10, R145, 0x2, R148 ;  /* 0x00000002910a7819 */ /* 0x000fe20000010294 */
[----:B------:R1:W-:Y:S01]  /*a5f0*/  STSM.16.M88.4 [R58], R4 ;  /* 0x000000043a007844 */ /* 0x0003e20000000200 */
[----:B------:R-:W-:-:S02]  /*a600*/  IADD3 R26, P1, R9, R26, RZ ;  /* 0x0000001a091a7210 */ /* 0x000fc40007f3e0ff */
[----:B------:R-:W-:Y:S02]  /*a610*/  F2FP.F16.F32.PACK_AB R20, R49, R40 ;  /* 0x000000283114723e */ /* 0x000fe400000000ff */
[----:B------:R-:W-:Y:S02]  /*a620*/  F2FP.F16.F32.PACK_AB R21, R46, R47 ;  /* 0x0000002f2e15723e */ /* 0x000fe400000000ff */
[----:B------:R-:W-:Y:S02]  /*a630*/  F2FP.F16.F32.PACK_AB R23, R42, R43 ;  /* 0x0000002b2a17723e */ /* 0x000fe400000000ff */
[----:B------:R-:W-:Y:S02]  /*a640*/  F2FP.F16.F32.PACK_AB R37, R35, R38 ;  /* 0x000000262325723e */ /* 0x000fe400000000ff */
[----:B------:R-:W-:Y:S01]  /*a650*/  F2FP.F16.F32.PACK_AB R38, R33, R32 ;  /* 0x000000202126723e */ /* 0x000fe200000000ff */
[----:B------:R2:W-:Y:S01]  /*a660*/  STSM.16.M88.4 [R55], R20 ;  /* 0x0000001437007844 */ /* 0x0005e20000000200 */
[----:B------:R-:W-:Y:S01]  /*a670*/  ISETP.NE.AND.EX P0, PT, R27, RZ, PT, P0 ;  /* 0x000000ff1b00720c */ /* 0x000fe20003f05300 */
[----:B------:R-:W-:Y:S01]  /*a680*/  IMAD.X R27, R10, 0x1, R27, P1 ;  /* 0x000000010a1b7824 */ /* 0x000fe200008e061b */
[----:B------:R-:W-:Y:S01]  /*a690*/  ISETP.NE.U32.AND P1, PT, RZ, UR4, PT ;  /* 0x00000004ff007c0c */ /* 0x000fe2000bf25070 */
[----:B------:R2:W-:Y:S01]  /*a6a0*/  STSM.16.M88.4 [R54], R36 ;  /* 0x0000002436007844 */ /* 0x0005e20000000200 */
[----:B0-----:R-:W0:Y:S01]  /*a6b0*/  LDC R28, c[0x0][0xa88] ;  /* 0x0002a200ff1c7b82 */ /* 0x001e220000000800 */
[----:B------:R-:W-:-:S07]  /*a6c0*/  MOV R43, RZ ;  /* 0x000000ff002b7202 */ /* 0x000fce0000000f00 */
[----:B------:R-:W-:Y:S01]  /*a6d0*/  BAR.SYNC.DEFER_BLOCKING 0x1, 0x180 ;  /* 0x0046000000007b1d */ /* 0x000fe20000010000 */
[----:B------:R-:W-:-:S13]  /*a6e0*/  ISETP.NE.AND.EX P1, PT, RZ, UR5, PT, P1 ;  /* 0x00000005ff007c0c */ /* 0x000fda000bf25310 */
[----:B------:R-:W-:-:S04]  /*a6f0*/  @P1 IADD3 R8, P2, R9, UR4, RZ ;  /* 0x0000000409081c10 */ /* 0x000fc8000ff5e0ff */
[----:B------:R-:W-:Y:S01]  /*a700*/  @P1 IADD3.X R9, R10, UR5, RZ, P2, !PT ;  /* 0x000000050a091c10 */ /* 0x000fe200097fe4ff */
[----:B------:R2:W5:Y:S01]  /*a710*/  @P0 LDG.E R43, desc[UR60][R26.64] ;  /* 0x0000003c1a2b0981 */ /* 0x000562000c1e1900 */
[----:B-1----:R-:W-:Y:S01]  /*a720*/  IMAD R5, R18, 0x20, R17 ;  /* 0x0000002012057824 */ /* 0x002fe200078e0211 */
[----:B------:R-:W-:Y:S02]  /*a730*/  SHF.R.S32.HI R44, RZ, 0x1f, R146 ;  /* 0x0000001fff2c7819 */ /* 0x000fe40000011492 */
[----:B0-----:R2:W5:Y:S01]  /*a740*/  @P1 LDG.E R28, desc[UR60][R8.64] ;  /* 0x0000003c081c1981 */ /* 0x001562000c1e1900 */
[----:B------:R-:W-:Y:S01]  /*a750*/  IMAD.WIDE R24, R5, 0x2, R24 ;  /* 0x0000000205187825 */ /* 0x000fe200078e0218 */
[----:B------:R-:W-:Y:S06]  /*a760*/  @P1 BRA `(.L_x_8404) ;  /* 0x0000000000101947 */ /* 0x000fec0003800000 */
[----:B------:R-:W-:Y:S05]  /*a770*/  @!P0 BRA `(.L_x_8404) ;  /* 0x00000000000c8947 */ /* 0x000fea0003800000 */
[----:B------:R-:W3:Y:S04]  /*a780*/  LDG.E R5, desc[UR60][R26.64] ;  /* 0x0000003c1a057981 */ /* 0x000ee8000c1e1900 */
[----:B-----5:R-:W3:Y:S02]  /*a790*/  LDG.E R28, desc[UR60][R26.64+0x4] ;  /* 0x0000043c1a1c7981 */ /* 0x020ee4000c1e1900 */
[----:B---3--:R-:W-:-:S07]  /*a7a0*/  IMAD.IADD R28, R28, 0x1, -R5 ;  /* 0x000000011c1c7824 */ /* 0x008fce00078e0a05 */
.L_x_8404:
[----:B------:R-:W-:Y:S01]  /*a7b0*/  ULDC.64 UR4, c[0x0][0xb70] ;  /* 0x0002dc0000047ab9 */ /* 0x000fe20000000a00 */
[--C-:B--2--5:R-:W-:Y:S01]  /*a7c0*/  SHF.R.S32.HI R37, RZ, 0x1f, R43.reuse ;  /* 0x0000001fff257819 */ /* 0x124fe2000001142b */
[----:B------:R-:W-:Y:S01]  /*a7d0*/  IMAD R5, R44, UR4, RZ ;  /* 0x000000042c057c24 */ /* 0x000fe2000f8e02ff */
[----:B------:R-:W-:Y:S01]  /*a7e0*/  IADD3 R7, P1, R24, 0x1800, RZ ;  /* 0x0000180018077810 */ /* 0x000fe20007f3e0ff */
[----:B------:R-:W-:Y:S01]  /*a7f0*/  IMAD.MOV.U32 R36, RZ, RZ, R43 ;  /* 0x000000ffff247224 */ /* 0x000fe200078e002b */
[----:B------:R-:W-:Y:S01]  /*a800*/  SEL R148, R148, RZ, !P0 ;  /* 0x000000ff94947207 */ /* 0x000fe20004000000 */
[C---:B------:R-:W-:Y:S01]  /*a810*/  IMAD R9, R146.reuse, UR5, R5 ;  /* 0x0000000592097c24 */ /* 0x040fe2000f8e0205 */
[----:B------:R-:W-:Y:S01]  /*a820*/  LOP3.LUT R6, R7, 0x180, RZ, 0xc0, !PT ;  /* 0x0000018007067812 */ /* 0x000fe200078ec0ff */
[----:B------:R-:W-:Y:S01]  /*a830*/  IMAD.WIDE.U32 R4, R146, UR4, R36 ;  /* 0x0000000492047c25 */ /* 0x000fe2000f8e0024 */
[----:B------:R-:W-:Y:S01]  /*a840*/  SEL R145, R145, RZ, !P0 ;  /* 0x000000ff91917207 */ /* 0x000fe20004000000 */
[----:B------:R-:W-:Y:S01]  /*a850*/  ULDC.64 UR4, c[0x0][0xb78] ;  /* 0x0002de0000047ab9 */ /* 0x000fe20000000a00 */
[----:B------:R-:W-:Y:S01]  /*a860*/  SHF.R.U64 R6, R6, 0x3, RZ ;  /* 0x0000000306067819 */ /* 0x000fe200000012ff */
[----:B------:R-:W-:Y:S01]  /*a870*/  IMAD.IADD R5, R5, 0x1, R9 ;  /* 0x0000000105057824 */ /* 0x000fe200078e0209 */
[----:B------:R-:W-:Y:S01]  /*a880*/  LOP3.LUT P0, RZ, R150, 0x3, RZ, 0xc0, !PT ;  /* 0x0000000396ff7812 */ /* 0x000fe2000780c0ff */
[----:B------:R-:W-:Y:S01]  /*a890*/  IMAD R9, R147, 0xc0, R153 ;  /* 0x000000c093097824 */ /* 0x000fe200078e0299 */
[----:B------:R-:W-:Y:S01]  /*a8a0*/  LOP3.LUT R6, R6, R7, RZ, 0x3c, !PT ;  /* 0x0000000706067212 */ /* 0x000fe200078e3cff */
[----:B------:R-:W-:Y:S01]  /*a8b0*/  IMAD R7, R148, UR4, RZ ;  /* 0x0000000494077c24 */ /* 0x000fe2000f8e02ff */
[C---:B------:R-:W-:Y:S01]  /*a8c0*/  IADD3 R21, P4, R24.reuse, 0x3000, RZ ;  /* 0x0000300018157810 */ /* 0x040fe20007f9e0ff */
[C---:B------:R-:W-:Y:S01]  /*a8d0*/  IMAD.WIDE.U32 R4, R145.reuse, UR4, R4 ;  /* 0x0000000491047c25 */ /* 0x040fe2000f8e0004 */
[C---:B------:R-:W-:Y:S01]  /*a8e0*/  IADD3 R13, P3, R24.reuse, 0x4800, RZ ;  /* 0x00004800180d7810 */ /* 0x040fe20007f7e0ff */
[----:B------:R-:W-:Y:S01]  /*a8f0*/  ULDC.64 UR6, c[0x0][0xae0] ;  /* 0x0002b80000067ab9 */ /* 0x000fe20000000a00 */
[----:B------:R-:W-:Y:S01]  /*a900*/  IADD3 R33, P2, R24, 0x6000, RZ ;  /* 0x0000600018217810 */ /* 0x000fe20007f5e0ff */
[----:B------:R-:W-:Y:S01]  /*a910*/  IMAD R8, R145, UR5, R7 ;  /* 0x0000000591087c24 */ /* 0x000fe2000f8e0207 */
[----:B------:R-:W-:Y:S01]  /*a920*/  SHF.R.S32.HI R7, RZ, 0x1f, R9 ;  /* 0x0000001fff077819 */ /* 0x000fe20000011409 */
[----:B------:R-:W-:Y:S01]  /*a930*/  ULDC.64 UR4, c[0x0][0xb40] ;  /* 0x0002d00000047ab9 */ /* 0x000fe20000000a00 */
[----:B------:R-:W-:-:S02]  /*a940*/  IADD3 R4, P5, R9, R4, RZ ;  /* 0x0000000409047210 */ /* 0x000fc40007fbe0ff */
[----:B------:R-:W-:Y:S02]  /*a950*/  LOP3.LUT R20, R21, 0x180, RZ, 0xc0, !PT ;  /* 0x0000018015147812 */ /* 0x000fe400078ec0ff */
[----:B------:R-:W-:Y:S01]  /*a960*/  IADD3.X R7, R7, R5, R8, P5, !PT ;  /* 0x0000000507077210 */ /* 0x000fe20002ffe408 */
[C---:B------:R-:W-:Y:S01]  /*a970*/  VIADD R5, R9.reuse, 0x8 ;  /* 0x0000000809057836 */ /* 0x040fe20000000000 */
[C---:B------:R-:W-:Y:S02]  /*a980*/  LEA R40, P6, R4.reuse, UR4, 0x2 ;  /* 0x0000000404287c11 */ /* 0x040fe4000f8c10ff */
[----:B------:R-:W-:Y:S02]  /*a990*/  ISETP.GE.OR P5, PT, R9, R28, P0 ;  /* 0x0000001c0900720c */ /* 0x000fe400007a6670 */
[----:B------:R-:W-:Y:S01]  /*a9a0*/  LEA.HI.X R41, R4, UR5, R7, 0x2, P6 ;  /* 0x0000000504297c11 */ /* 0x000fe2000b0f1407 */
[----:B------:R-:W-:Y:S01]  /*a9b0*/  IMAD.X R7, RZ, RZ, R25, P1 ;  /* 0x000000ffff077224 */ /* 0x000fe200008e0619 */
[----:B------:R-:W-:Y:S01]  /*a9c0*/  IADD3 R11, P6, R24, 0x7800, RZ ;  /* 0x00007800180b7810 */ /* 0x000fe20007fde0ff */
[----:B------:R-:W-:Y:S01]  /*a9d0*/  ULDC.64 UR4, c[0x0][0xaa0] ;  /* 0x0002a80000047ab9 */ /* 0x000fe20000000a00 */
[----:B------:R-:W-:-:S02]  /*a9e0*/  LOP3.LUT R12, R13, 0x180, RZ, 0xc0, !PT ;  /* 0x000001800d0c7812 */ /* 0x000fc400078ec0ff */
[----:B------:R-:W-:Y:S01]  /*a9f0*/  LOP3.LUT R32, R33, 0x180, RZ, 0xc0, !PT ;  /* 0x0000018021207812 */ /* 0x000fe200078ec0ff */
[----:B------:R-:W-:Y:S01]  /*aa00*/  IMAD.X R27, RZ, RZ, R25, P6 ;  /* 0x000000ffff1b7224 */ /* 0x000fe200030e0619 */
[----:B------:R-:W-:Y:S02]  /*aa10*/  LOP3.LUT R9, R24, 0x180, RZ, 0xc0, !PT ;  /* 0x0000018018097812 */ /* 0x000fe400078ec0ff */
[----:B------:R-:W-:Y:S01]  /*aa20*/  ISETP.GE.OR P0, PT, R5, R28, P0 ;  /* 0x0000001c0500720c */ /* 0x000fe20000706670 */
[----:B------:R0:W-:Y:S01]  /*aa30*/  @!P5 STG.E desc[UR60][R40.64], R3 ;  /* 0x000000032800d986 */ /* 0x0001e2000c10193c */
[----:B------:R-:W-:Y:S02]  /*aa40*/  LOP3.LUT R4, R11, 0x180, RZ, 0xc0, !PT ;  /* 0x000001800b047812 */ /* 0x000fe400078ec0ff */
[----:B------:R-:W-:Y:S02]  /*aa50*/  SHF.R.U64 R20, R20, 0x3, RZ ;  /* 0x0000000314147819 */ /* 0x000fe400000012ff */
[----:B------:R-:W-:-:S02]  /*aa60*/  SHF.R.U64 R12, R12, 0x3, RZ ;  /* 0x000000030c0c7819 */ /* 0x000fc400000012ff */
[----:B------:R-:W-:Y:S02]  /*aa70*/  SHF.R.U64 R32, R32, 0x3, RZ ;  /* 0x0000000320207819 */ /* 0x000fe400000012ff */
[----:B------:R-:W-:Y:S02]  /*aa80*/  SHF.R.U64 R9, R9, 0x3, RZ ;  /* 0x0000000309097819 */ /* 0x000fe400000012ff */
[----:B------:R-:W-:Y:S01]  /*aa90*/  SHF.R.U64 R4, R4, 0x3, RZ ;  /* 0x0000000304047819 */ /* 0x000fe200000012ff */
[----:B------:R1:W-:Y:S01]  /*aaa0*/  @!P0 STG.E desc[UR60][R40.64+0x20], R0 ;  /* 0x0000200028008986 */ /* 0x0003e2000c10193c */
[----:B------:R-:W-:Y:S02]  /*aab0*/  LOP3.LUT R20, R20, R21, RZ, 0x3c, !PT ;  /* 0x0000001514147212 */ /* 0x000fe400078e3cff */
[----:B------:R-:W-:Y:S01]  /*aac0*/  LOP3.LUT R12, R12, R13, RZ, 0x3c, !PT ;  /* 0x0000000d0c0c7212 */ /* 0x000fe200078e3cff */
[--C-:B------:R-:W-:Y:S01]  /*aad0*/  IMAD.X R13, RZ, RZ, R25.reuse, P3 ;  /* 0x000000ffff0d7224 */ /* 0x100fe200018e0619 */
[----:B------:R-:W-:Y:S01]  /*aae0*/  LOP3.LUT R32, R32, R33, RZ, 0x3c, !PT ;  /* 0x0000002120207212 */ /* 0x000fe200078e3cff */
[--C-:B------:R-:W-:Y:S01]  /*aaf0*/  IMAD.X R33, RZ, RZ, R25.reuse, P2 ;  /* 0x000000ffff217224 */ /* 0x100fe200010e0619 */
[----:B------:R-:W-:Y:S01]  /*ab00*/  LOP3.LUT R8, R9, R24, RZ, 0x3c, !PT ;  /* 0x0000001809087212 */ /* 0x000fe200078e3cff */
[----:B------:R-:W-:Y:S01]  /*ab10*/  IMAD.MOV.U32 R9, RZ, RZ, R25 ;  /* 0x000000ffff097224 */ /* 0x000fe200078e0019 */
[----:B------:R-:W-:Y:S01]  /*ab20*/  IADD3.X R21, RZ, R25, RZ, P4, !PT ;  /* 0x00000019ff157210 */ /* 0x000fe200027fe4ff */
[----:B------:R-:W5:Y:S01]  /*ab30*/  LD.E.128 R12, desc[UR60][R12.64] ;  /* 0x0000003c0c0c7980 */ /* 0x000f62000c101d00 */
[----:B------:R-:W-:-:S03]  /*ab40*/  LOP3.LUT R26, R4, R11, RZ, 0x3c, !PT ;  /* 0x0000000b041a7212 */ /* 0x000fc600078e3cff */
[----:B------:R-:W5:Y:S01]  /*ab50*/  LD.E.128 R8, desc[UR60][R8.64] ;  /* 0x0000003c08087980 */ /* 0x000f62000c101d00 */
[----:B------:R-:W-:-:S03]  /*ab60*/  SHF.R.S32.HI R39, RZ, 0x1f, R17 ;  /* 0x0000001fff277819 */ /* 0x000fc60000011411 */
[----:B------:R-:W5:Y:S01]  /*ab70*/  LD.E.128 R4, desc[UR60][R6.64] ;  /* 0x0000003c06047980 */ /* 0x000f62000c101d00 */
[----:B------:R-:W-:-:S03]  /*ab80*/  IMAD.MOV.U32 R38, RZ, RZ, R17 ;  /* 0x000000ffff267224 */ /* 0x000fc600078e0011 */
[----:B------:R-:W5:Y:S04]  /*ab90*/  LD.E.128 R20, desc[UR60][R20.64] ;  /* 0x0000003c14147980 */ /* 0x000f68000c101d00 */
[----:B------:R-:W5:Y:S04]  /*aba0*/  LD.E.128 R32, desc[UR60][R32.64] ;  /* 0x0000003c20207980 */ /* 0x000f68000c101d00 */
        /* <DEDUP_REMOVED lines=9> */
[----:B------:R-:W-:Y:S02]  /*ac40*/  IMAD R43, R43, UR5, R42 ;  /* 0x000000052b2b7c24 */ /* 0x000fe4000f8e022a */
[----:B------:R-:W-:Y:S01]  /*ac50*/  IMAD R19, R147, -0xc0, R28 ;  /* 0xffffff4093137824 */ /* 0x000fe200078e021c */
[----:B------:R-:W-:Y:S01]  /*ac60*/  UIADD3 UR4, UR36, 0x31c20, URZ ;  /* 0x00031c2024047890 */ /* 0x000fe2000fffe03f */
[----:B------:R-:W-:Y:S02]  /*ac70*/  IMAD.IADD R37, R37, 0x1, R43 ;  /* 0x0000000125257824 */ /* 0x000fe400078e022b */
[----:B0-----:R-:W-:Y:S01]  /*ac80*/  IMAD R3, R44, UR6, RZ ;  /* 0x000000062c037c24 */ /* 0x001fe2000f8e02ff */
[----:B------:R-:W-:Y:S01]  /*ac90*/  ISETP.GE.AND P0, PT, R18, R19, PT ;  /* 0x000000131200720c */ /* 0x000fe20003f06270 */
[----:B------:R-:W-:Y:S01]  /*aca0*/  IMAD.WIDE.U32 R36, R146, UR6, R36 ;  /* 0x0000000692247c25 */ /* 0x000fe2000f8e0024 */
[----:B-1----:R-:W-:Y:S01]  /*acb0*/  IADD3 R0, R18, 0x60, RZ ;  /* 0x0000006012007810 */ /* 0x002fe20007ffe0ff */
[----:B------:R-:W-:-:S02]  /*acc0*/  UPRMT UR4, URZ, 0x654, UR4 ;  /* 0x000006543f047896 */ /* 0x000fc40008000004 */
[----:B------:R-:W-:Y:S01]  /*acd0*/  IMAD R3, R146, UR7, R3 ;  /* 0x0000000792037c24 */ /* 0x000fe2000f8e0203 */
[----:B------:R-:W-:Y:S01]  /*ace0*/  ULDC.64 UR6, c[0x0][0xae8] ;  /* 0x0002ba0000067ab9 */ /* 0x000fe20000000a00 */
[----:B------:R-:W-:Y:S01]  /*acf0*/  ISETP.GE.AND P3, PT, R0, R19, PT ;  /* 0x000000130000720c */ /* 0x000fe20003f66270 */
[----:B------:R-:W-:Y:S02]  /*ad00*/  IMAD R0, R148, UR6, RZ ;  /* 0x0000000694007c24 */ /* 0x000fe4000f8e02ff */
[----:B------:R-:W-:Y:S01]  /*ad10*/  IMAD.IADD R37, R37, 0x1, R3 ;  /* 0x0000000125257824 */ /* 0x000fe200078e0203 */
[----:B------:R-:W-:Y:S01]  /*ad20*/  SHF.R.S32.HI R19, RZ, 0x1f, R18 ;  /* 0x0000001fff137819 */ /* 0x000fe20000011412 */
[C---:B------:R-:W-:Y:S01]  /*ad30*/  IMAD R3, R145.reuse, UR7, R0 ;  /* 0x0000000791037c24 */ /* 0x040fe2000f8e0200 */
[----:B--2---:R-:W-:Y:S01]  /*ad40*/  SYNCS.ARRIVE.TRANS64.RED.A1T0 RZ, [UR4], RZ ;  /* 0x000000ffffff79a7 */ /* 0x004fe20008100404 */
[----:B------:R-:W-:Y:S01]  /*ad50*/  IMAD.WIDE.U32 R40, R145, UR6, R36 ;  /* 0x0000000691287c25 */ /* 0x000fe2000f8e0024 */
[----:B------:R-:W-:Y:S03]  /*ad60*/  BSSY B1, `(.L_x_8405) ;  /* 0x0000017000017945 */ /* 0x000fe60003800000 */
        /* <DEDUP_REMOVED lines=15> */
[----:B------:R-:W-:Y:S02]  /*ae60*/  ULDC.64 UR6, c[0x0][0xa80] ;  /* 0x0002a00000067ab9 */ /* 0x000fe40000000a00 */
[----:B------:R-:W-:Y:S02]  /*ae70*/  LEA R42, P4, R36, UR6, 0x1 ;  /* 0x00000006242a7c11 */ /* 0x000fe4000f8808ff */
[----:B------:R-:W-:-:S04]  /*ae80*/  IADD3 R3, R37, R3, RZ ;  /* 0x0000000325037210 */ /* 0x000fc80007ffe0ff */
[----:B------:R-:W-:-:S05]  /*ae90*/  LEA.HI.X R43, R36, UR7, R3, 0x1, P4 ;  /* 0x00000007242b7c11 */ /* 0x000fca000a0f0c03 */
[----:B-----5:R0:W-:Y:S04]  /*aea0*/  @!P0 STG.E.128 desc[UR60][R42.64], R8 ;  /* 0x000000082a008986 */ /* 0x0201e8000c101d3c */
[----:B------:R0:W-:Y:S04]  /*aeb0*/  @!P1 STG.E.128 desc[UR60][R42.64+0x40], R20 ;  /* 0x000040142a009986 */ /* 0x0001e8000c101d3c */
[----:B------:R0:W-:Y:S02]  /*aec0*/  @!P2 STG.E.128 desc[UR60][R42.64+0x80], R32 ;  /* 0x000080202a00a986 */ /* 0x0001e4000c101d3c */
.L_x_8406:
[----:B------:R-:W-:Y:S05]  /*aed0*/  BSYNC B1 ;  /* 0x0000000000017941 */ /* 0x000fea0003800000 */
.L_x_8405:
[----:B------:R-:W-:Y:S05]  /*aee0*/  @P3 BRA `(.L_x_8407) ;  /* 0x00000008003c3947 */ /* 0x000fea0003800000 */
[----:B------:R-:W-:Y:S01]  /*aef0*/  IADD3 R3, P0, R38, 0x60, RZ ;  /* 0x0000006026037810 */ /* 0x000fe20007f1e0ff */
[----:B------:R-:W-:Y:S01]  /*af00*/  ULDC.64 UR4, c[0x0][0xad8] ;  /* 0x0002b60000047ab9 */ /* 0x000fe20000000a00 */
[----:B0----5:R-:W-:Y:S01]  /*af10*/  IMAD.MOV.U32 R8, RZ, RZ, R40 ;  /* 0x000000ffff087224 */ /* 0x021fe200078e0028 */
[----:B------:R-:W-:Y:S01]  /*af20*/  ULDC.64 UR6, c[0x0][0xa80] ;  /* 0x0002a00000067ab9 */ /* 0x000fe20000000a00 */
[----:B------:R-:W-:Y:S02]  /*af30*/  IMAD.MOV.U32 R9, RZ, RZ, R45 ;  /* 0x000000ffff097224 */ /* 0x000fe400078e002d */
[----:B------:R-:W-:Y:S02]  /*af40*/  IMAD.X R38, RZ, RZ, R39, P0 ;  /* 0x000000ffff267224 */ /* 0x000fe400000e0627 */
[----:B------:R-:W-:Y:S02]  /*af50*/  VIADD R0, R17, 0x20 ;  /* 0x0000002011007836 */ /* 0x000fe40000000000 */
[----:B------:R-:W-:-:S02]  /*af60*/  IMAD R38, R38, UR4, RZ ;  /* 0x0000000426267c24 */ /* 0x000fc4000f8e02ff */
[----:B------:R-:W-:Y:S01]  /*af70*/  IMAD.WIDE.U32 R8, R3, UR4, R8 ;  /* 0x0000000403087c25 */ /* 0x000fe2000f8e0008 */
[----:B------:R-:W-:Y:S02]  /*af80*/  ULDC UR4, c[0x0][0xa8c] ;  /* 0x0002a30000047ab9 */ /* 0x000fe40000000800 */
        /* <DEDUP_REMOVED lines=13> */
.L_x_8403:
[----:B------:R-:W1:Y:S01]  /*b060*/  LDC.64 R6, c[0x0][0xbd8] ;  /* 0x0002f600ff067b82 */ /* 0x000e620000000a00 */
[C---:B------:R-:W-:Y:S01]  /*b070*/  SHF.L.U32 R5, R145.reuse, 0x2, RZ ;  /* 0x0000000291057819 */ /* 0x040fe200000006ff */
[----:B------:R-:W-:Y:S01]  /*b080*/  ULDC.64 UR4, c[0x0][0xbe0] ;  /* 0x0002f80000047ab9 */ /* 0x000fe20000000a00 */
[----:B------:R-:W-:Y:S01]  /*b090*/  SHF.L.U64.HI R8, R145, 0x2, R148 ;  /* 0x0000000291087819 */ /* 0x000fe20000010294 */
[----:B------:R-:W-:-:S04]  /*b0a0*/  IMAD.MOV.U32 R3, RZ, RZ, RZ ;  /* 0x000000ffff037224 */ /* 0x000fc800078e00ff */
[----:B------:R-:W2:Y:S01]  /*b0b0*/  LDC R0, c[0x0][0xa88] ;  /* 0x0002a200ff007b82 */ /* 0x000ea20000000800 */
[----:B-1----:R-:W-:Y:S02]  /*b0c0*/  ISETP.NE.U32.AND P0, PT, R6, RZ, PT ;  /* 0x000000ff0600720c */ /* 0x002fe40003f05070 */
        /* <DEDUP_REMOVED lines=8> */
[----:B--2---:R1:W5:Y:S01]  /*b150*/  @P1 LDG.E R0, desc[UR60][R4.64] ;  /* 0x0000003c04001981 */ /* 0x004362000c1e1900 */
[----:B------:R-:W-:Y:S01]  /*b160*/  ISETP.GT.AND P2, PT, R155, 0xbf, PT ;  /* 0x000000bf9b00780c */ /* 0x000fe20003f44270 */
[----:B------:R-:W-:-:S12]  /*b170*/  @P1 BRA `(.L_x_8408) ;  /* 0x0000000000101947 */ /* 0x000fd80003800000 */
[----:B------:R-:W-:Y:S05]  /*b180*/  @!P0 BRA `(.L_x_8408) ;  /* 0x00000000000c8947 */ /* 0x000fea0003800000 */
[----:B-1----:R-:W2:Y:S04]  /*b190*/  LDG.E R5, desc[UR60][R6.64] ;  /* 0x0000003c06057981 */ /* 0x002ea8000c1e1900 */
[----:B-----5:R-:W2:Y:S02]  /*b1a0*/  LDG.E R0, desc[UR60][R6.64+0x4] ;  /* 0x0000043c06007981 */ /* 0x020ea4000c1e1900 */
[----:B--2---:R-:W-:-:S07]  /*b1b0*/  IMAD.IADD R0, R0, 0x1, -R5 ;  /* 0x0000000100007824 */ /* 0x004fce00078e0a05 */
.L_x_8408:
[----:B------:R-:W-:Y:S01]  /*b1c0*/  BSSY B1, `(.L_x_8409) ;  /* 0x000001d000017945 */ /* 0x000fe20003800000 */
[----:B------:R-:W-:Y:S02]  /*b1d0*/  SHF.R.S32.HI R9, RZ, 0x1f, R146 ;  /* 0x0000001fff097819 */ /* 0x000fe40000011492 */
[----:B------:R-:W-:Y:S02]  /*b1e0*/  SHF.R.S32.HI R10, RZ, 0x1f, R17 ;  /* 0x0000001fff0a7819 */ /* 0x000fe40000011411 */
[----:B------:R-:W-:Y:S02]  /*b1f0*/  SEL R145, R145, RZ, !P0 ;  /* 0x000000ff91917207 */ /* 0x000fe40004000000 */
[----:B------:R-:W-:Y:S02]  /*b200*/  SEL R148, R148, RZ, !P0 ;  /* 0x000000ff94947207 */ /* 0x000fe40004000000 */
[----:B-----5:R-:W-:Y:S01]  /*b210*/  SHF.R.S32.HI R8, RZ, 0x1f, R3 ;  /* 0x0000001fff087819 */ /* 0x020fe20000011403 */
[----:B------:R-:W-:Y:S06]  /*b220*/  @P2 BRA `(.L_x_8410) ;  /* 0x0000000000582947 */ /* 0x000fec0003800000 */
[----:B-1----:R-:W1:Y:S02]  /*b230*/  S2R R4, SR_TID.X ;  /* 0x0000000000047919 */ /* 0x002e640000002100 */
[----:B-1----:R-:W-:-:S04]  /*b240*/  IMAD R4, R147, 0xc0, R4 ;  /* 0x000000c093047824 */ /* 0x002fc800078e0204 */
        /* <DEDUP_REMOVED lines=20> */
.L_x_8410:
[----:B------:R-:W-:Y:S05]  /*b390*/  BSYNC B1 ;  /* 0x0000000000017941 */ /* 0x000fea0003800000 */
.L_x_8409:
[----:B------:R-:W-:Y:S01]  /*b3a0*/  ULDC.64 UR4, c[0x0][0xaa0] ;  /* 0x0002a80000047ab9 */ /* 0x000fe20000000a00 */
[----:B-1----:R-:W-:Y:S01]  /*b3b0*/  IMAD.MOV.U32 R4, RZ, RZ, R17 ;  /* 0x000000ffff047224 */ /* 0x002fe200078e0011 */
[----:B------:R-:W-:Y:S01]  /*b3c0*/  BSSY B1, `(.L_x_8411) ;  /* 0x000002b000017945 */ /* 0x000fe20003800000 */
[----:B--2---:R-:W-:Y:S02]  /*b3d0*/  IMAD.MOV.U32 R5, RZ, RZ, R10 ;  /* 0x000000ffff057224 */ /* 0x004fe400078e000a */
[----:B------:R-:W-:Y:S02]  /*b3e0*/  IMAD R6, R8, UR4, RZ ;  /* 0x0000000408067c24 */ /* 0x000fe4000f8e02ff */
[----:B------:R-:W-:-:S04]  /*b3f0*/  IMAD.WIDE.U32 R4, R3, UR4, R4 ;  /* 0x0000000403047c25 */ /* 0x000fc8000f8e0004 */
[----:B------:R-:W-:Y:S01]  /*b400*/  IMAD R3, R3, UR5, R6 ;  /* 0x0000000503037c24 */ /* 0x000fe2000f8e0206 */
[----:B------:R-:W-:Y:S01]  /*b410*/  ULDC.64 UR4, c[0x0][0xae0] ;  /* 0x0002b80000047ab9 */ /* 0x000fe20000000a00 */
[----:B------:R-:W-:Y:S02]  /*b420*/  IMAD.MOV.U32 R8, RZ, RZ, R18 ;  /* 0x000000ffff087224 */ /* 0x000fe400078e0012 */
[----:B------:R-:W-:Y:S02]  /*b430*/  IMAD.IADD R5, R5, 0x1, R3 ;  /* 0x0000000105057824 */ /* 0x000fe400078e0203 */
[----:B------:R-:W-:Y:S02]  /*b440*/  IMAD R3, R147, -0xc0, R0 ;  /* 0xffffff4093037824 */ /* 0x000fe400078e0200 */
[----:B------:R-:W-:Y:S01]  /*b450*/  IMAD R7, R9, UR4, RZ ;  /* 0x0000000409077c24 */ /* 0x000fe2000f8e02ff */
[----:B------:R-:W-:Y:S01]  /*b460*/  SHF.R.S32.HI R9, RZ, 0x1f, R18 ;  /* 0x0000001fff097819 */ /* 0x000fe20000011412 */
[C---:B------:R-:W-:Y:S01]  /*b470*/  VIADD R0, R18.reuse, 0x60 ;  /* 0x0000006012007836 */ /* 0x040fe20000000000 */
[----:B------:R-:W-:Y:S01]  /*b480*/  ISETP.GE.AND P0, PT, R18, R3, PT ;  /* 0x000000031200720c */ /* 0x000fe20003f06270 */
[----:B------:R-:W-:-:S02]  /*b490*/  IMAD R7, R146, UR5, R7 ;  /* 0x0000000592077c24 */ /* 0x000fc4000f8e0207 */
[----:B------:R-:W-:Y:S01]  /*b4a0*/  IMAD.WIDE.U32 R4, R146, UR4, R4 ;  /* 0x0000000492047c25 */ /* 0x000fe2000f8e0004 */
[----:B------:R-:W-:Y:S01]  /*b4b0*/  ULDC.64 UR4, c[0x0][0xae8] ;  /* 0x0002ba0000047ab9 */ /* 0x000fe20000000a00 */
[----:B------:R-:W-:Y:S02]  /*b4c0*/  ISETP.GE.AND P1, PT, R0, R3, PT ;  /* 0x000000030000720c */ /* 0x000fe40003f26270 */
[----:B------:R-:W-:Y:S02]  /*b4d0*/  IMAD.IADD R5, R5, 0x1, R7 ;  /* 0x0000000105057824 */ /* 0x000fe400078e0207 */
[----:B------:R-:W-:Y:S02]  /*b4e0*/  IMAD R0, R148, UR4, RZ ;  /* 0x0000000494007c24 */ /* 0x000fe4000f8e02ff */
[----:B------:R-:W-:-:S04]  /*b4f0*/  IMAD.WIDE.U32 R6, R145, UR4, R4 ;  /* 0x0000000491067c25 */ /* 0x000fc8000f8e0004 */
[----:B------:R-:W-:Y:S02]  /*b500*/  IMAD R3, R145, UR5, R0 ;  /* 0x0000000591037c24 */ /* 0x000fe4000f8e0200 */
[----:B------:R-:W-:-:S03]  /*b510*/  IMAD.WIDE R8, R147, 0xc0, R8 ;  /* 0x000000c093087825 */ /* 0x000fc600078e0208 */
[----:B------:R-:W-:Y:S01]  /*b520*/  IADD3 R11, R7, R3, RZ ;  /* 0x00000003070b7210 */ /* 0x000fe20007ffe0ff */
        /* <DEDUP_REMOVED lines=20> */
.L_x_8412:
[----:B------:R-:W-:Y:S05]  /*b670*/  BSYNC B1 ;  /* 0x0000000000017941 */ /* 0x000fea0003800000 */
.L_x_8411:
[----:B------:R-:W-:Y:S05]  /*b680*/  @P1 BRA `(.L_x_8407) ;  /* 0x0000000000541947 */ /* 0x000fea0003800000 */
[----:B------:R-:W-:Y:S01]  /*b690*/  IADD3 R3, P0, R8, 0x60, RZ ;  /* 0x0000006008037810 */ /* 0x000fe20007f1e0ff */
[C---:B------:R-:W-:Y:S01]  /*b6a0*/  VIADD R0, R17.reuse, 0x20 ;  /* 0x0000002011007836 */ /* 0x040fe20000000000 */
[----:B------:R-:W-:Y:S01]  /*b6b0*/  ULDC UR4, c[0x0][0xa8c] ;  /* 0x0002a30000047ab9 */ /* 0x000fe20000000800 */
[----:B------:R-:W-:Y:S01]  /*b6c0*/  MOV R4, R6 ;  /* 0x0000000600047202 */ /* 0x000fe20000000f00 */
[----:B------:R-:W-:Y:S01]  /*b6d0*/  ULDC.64 UR6, c[0x0][0xad8] ;  /* 0x0002b60000067ab9 */ /* 0x000fe20000000a00 */
[----:B------:R-:W-:Y:S01]  /*b6e0*/  IMAD.X R8, RZ, RZ, R9, P0 ;  /* 0x000000ffff087224 */ /* 0x000fe200000e0609 */
[----:B------:R-:W-:Y:S01]  /*b6f0*/  ISETP.GE.AND P2, PT, R0, UR4, PT ;  /* 0x0000000400007c0c */ /* 0x000fe2000bf46270 */
[----:B------:R-:W-:Y:S01]  /*b700*/  IMAD.MOV.U32 R5, RZ, RZ, R11 ;  /* 0x000000ffff057224 */ /* 0x000fe200078e000b */
[C---:B------:R-:W-:Y:S01]  /*b710*/  ISETP.GE.AND P1, PT, R17.reuse, UR4, PT ;  /* 0x0000000411007c0c */ /* 0x040fe2000bf26270 */
[----:B------:R-:W-:Y:S02]  /*b720*/  IMAD R8, R8, UR6, RZ ;  /* 0x0000000608087c24 */ /* 0x000fe4000f8e02ff */
        /* <DEDUP_REMOVED lines=11> */
.L_x_8407:
[----:B------:R-:W-:Y:S05]  /*b7e0*/  BSYNC B0 ;  /* 0x0000000000007941 */ /* 0x000fea0003800000 */
.L_x_8402:
[----:B------:R-:W-:Y:S02]  /*b7f0*/  ULDC UR4, c[0x0][0xc14] ;  /* 0x0003050000047ab9 */ /* 0x000fe40000000800 */
[----:B0-----:R-:W-:-:S13]  /*b800*/  ISETP.GE.AND P0, PT, R31, UR4, PT ;  /* 0x000000041f007c0c */ /* 0x001fda000bf06270 */
[----:B------:R-:W-:Y:S05]  /*b810*/  @!P0 BRA `(.L_x_8413) ;  /* 0xffffff5400a08947 */ /* 0x000fea000383ffff */
[----:B------:R-:W-:Y:S05]  /*b820*/  EXIT ;  /* 0x000000000000794d */ /* 0x000fea0003800000 */
.L_x_8378:
        /* <DEDUP_REMOVED lines=39> */
[----:B------:R-:W-:Y:S02]  /*baa0*/  IMAD.IADD R7, R4, 0x1, R7 ;  /* 0x0000000104077824 */ /* 0x000fe400078e0207 */
[----:B------:R-:W-:-:S03]  /*bab0*/  IMAD.MOV.U32 R4, RZ, RZ, RZ ;  /* 0x000000ffff047224 */ /* 0x000fc600078e00ff */
        /* <DEDUP_REMOVED lines=20> */
.L_x_8418:
[----:B------:R-:W-:Y:S02]  /*bc00*/  VIADD R4, R4, 0x1f ;  /* 0x0000001f04047836 */ /* 0x000fe40000000000 */
[----:B------:R-:W-:-:S03]  /*bc10*/  IMAD.U32 R19, RZ, RZ, UR7 ;  /* 0x00000007ff137e24 */ /* 0x000fc6000f8e00ff */
[----:B------:R-:W-:-:S13]  /*bc20*/  ISETP.GE.AND P0, PT, R4, UR5, PT ;  /* 0x0000000504007c0c */ /* 0x000fda000bf06270 */
[----:B------:R-:W-:Y:S05]  /*bc30*/  @P0 BRA `(.L_x_8415) ;  /* 0x0000000400380947 */ /* 0x000fea0003800000 */
[C---:B------:R-:W-:Y:S01]  /*bc40*/  IMAD.IADD R7, R27.reuse, 0x1, R4 ;  /* 0x000000011b077824 */ /* 0x040fe200078e0204 */
[----:B------:R-:W-:Y:S01]  /*bc50*/  ISETP.NE.AND P1, PT, R27, 0x1f, PT ;  /* 0x0000001f1b00780c */ /* 0x000fe20003f25270 */
[----:B------:R-:W-:Y:S01]  /*bc60*/  BSSY B0, `(.L_x_8416) ;  /* 0x0000007000007945 */ /* 0x000fe20003800000 */
[----:B------:R-:W-:Y:S02]  /*bc70*/  IMAD.MOV.U32 R0, RZ, RZ, RZ ;  /* 0x000000ffff007224 */ /* 0x000fe400078e00ff */
[----:B------:R-:W-:-:S13]  /*bc80*/  ISETP.GE.OR P0, PT, R7, UR5, !P1 ;  /* 0x0000000507007c0c */ /* 0x000fda000cf06670 */
[----:B------:R-:W-:Y:S05]  /*bc90*/  @P0 BRA `(.L_x_8417) ;  /* 0x00000000000c0947 */ /* 0x000fea0003800000 */
[----:B------:R-:W0:Y:S02]  /*bca0*/  LDC.64 R2, c[0x0][0xc58] ;  /* 0x00031600ff027b82 */ /* 0x000e240000000a00 */
[----:B0-----:R-:W-:-:S05]  /*bcb0*/  IMAD.WIDE R2, R7, 0x4, R2 ;  /* 0x0000000407027825 */ /* 0x001fca00078e0202 */
[----:B------:R0:W5:Y:S02]  /*bcc0*/  LDG.E R0, desc[UR60][R2.64] ;  /* 0x0000003c02007981 */ /* 0x000164000c1e1900 */
.L_x_8417:
[----:B------:R-:W-:Y:S05]  /*bcd0*/  BSYNC B0 ;  /* 0x0000000000007941 */ /* 0x000fea0003800000 */
.L_x_8416:
        /* <DEDUP_REMOVED lines=25> */
.L_x_8414:
        /* <DEDUP_REMOVED lines=11> */
[----:B------:R0:W1:Y:S01]  /*bf20*/  F2I.FTZ.U32.TRUNC.NTZ R3, R2 ;  /* 0x0000000200037305 */ /* 0x000062000021f000 */
[----:B------:R-:W-:Y:S05]  /*bf30*/  @!P0 BRA `(.L_x_8419) ;  /* 0x0000000000088947 */ /* 0x000fea0003800000 */
[----:B------:R-:W-:-:S05]  /*bf40*/  IADD3 R7, R19, -0x1, RZ ;  /* 0xffffffff13077810 */ /* 0x000fca0007ffe0ff */
[----:B------:R2:W3:Y:S02]  /*bf50*/  SHFL.IDX PT, R16, R8, R7, 0x1f ;  /* 0x00001f0708107589 */ /* 0x0004e400000e0000 */
.L_x_8419:
[----:B---3--:R-:W-:Y:S01]  /*bf60*/  IMAD R16, R16, UR4, R11 ;  /* 0x0000000410107c24 */ /* 0x008fe2000f8e020b */
[----:B------:R-:W-:Y:S01]  /*bf70*/  IABS R10, R0 ;  /* 0x00000000000a7213 */ /* 0x000fe20000000000 */
[----:B01----:R-:W-:Y:S02]  /*bf80*/  IMAD.MOV R2, RZ, RZ, -R3 ;  /* 0x000000ffff027224 */ /* 0x003fe400078e0a03 */
[----:B------:R-:W-:Y:S01]  /*bf90*/  IMAD.IADD R19, R19, 0x1, R4 ;  /* 0x0000000113137824 */ /* 0x000fe200078e0204 */
[----:B------:R-:W-:Y:S01]  /*bfa0*/  IADD3 R9, -R16, UR6, RZ ;  /* 0x0000000610097c10 */ /* 0x000fe2000fffe1ff */
[----:B--2---:R-:W-:Y:S02]  /*bfb0*/  IMAD R7, R2, R5, RZ ;  /* 0x0000000502077224 */ /* 0x004fe400078e02ff */
[----:B------:R-:W-:Y:S01]  /*bfc0*/  IMAD.MOV.U32 R2, RZ, RZ, RZ ;  /* 0x000000ffff027224 */ /* 0x000fe200078e00ff */
[----:B------:R-:W-:Y:S01]  /*bfd0*/  IABS R8, R9 ;  /* 0x0000000900087213 */ /* 0x000fe20000000000 */
[----:B------:R-:W-:-:S02]  /*bfe0*/  IMAD.MOV R10, RZ, RZ, -R10 ;  /* 0x000000ffff0a7224 */ /* 0x000fc400078e0a0a */
[----:B------:R-:W-:-:S04]  /*bff0*/  IMAD.HI.U32 R2, R3, R7, R2 ;  /* 0x0000000703027227 */ /* 0x000fc800078e0002 */
[----:B------:R-:W-:Y:S02]  /*c000*/  IMAD.MOV.U32 R3, RZ, RZ, R8 ;  /* 0x000000ffff037224 */ /* 0x000fe400078e0008 */
[----:B------:R-:W-:Y:S02]  /*c010*/  IMAD.MOV.U32 R8, RZ, RZ, R10 ;  /* 0x000000ffff087224 */ /* 0x000fe400078e000a */
        /* <DEDUP_REMOVED lines=16> */
.L_x_8415:
[----:B------:R-:W-:Y:S01]  /*c120*/  IMAD.MOV.U32 R17, RZ, RZ, RZ ;  /* 0x000000ffff117224 */ /* 0x000fe200078e00ff */
[----:B------:R-:W-:Y:S01]  /*c130*/  MOV R16, UR6 ;  /* 0x0000000600107c02 */ /* 0x000fe20008000f00 */
[----:B------:R-:W-:-:S07]  /*c140*/  IMAD.MOV.U32 R18, RZ, RZ, RZ ;  /* 0x000000ffff127224 */ /* 0x000fce00078e00ff */
.L_x_8420:
[----:B------:R-:W-:Y:S01]  /*c150*/  ISETP.NE.AND P0, PT, R27, RZ, PT ;  /* 0x000000ff1b00720c */ /* 0x000fe20003f05270 */
[----:B------:R0:W-:Y:S01]  /*c160*/  STL [R1+0xc], RZ ;  /* 0x00000cff01007387 */ /* 0x0001e20000100800 */
[----:B------:R-:W-:Y:S02]  /*c170*/  IMAD.MOV.U32 R24, RZ, RZ, 0x1 ;  /* 0x00000001ff187424 */ /* 0x000fe400078e00ff */
[----:B------:R-:W-:-:S09]  /*c180*/  IMAD.MOV.U32 R22, RZ, RZ, RZ ;  /* 0x000000ffff167224 */ /* 0x000fd200078e00ff */
[----:B------:R-:W1:Y:S01]  /*c190*/  @!P0 S2R R3, SR_CgaCtaId ;  /* 0x0000000000038919 */ /* 0x000e620000008800 */
[----:B------:R-:W-:-:S04]  /*c1a0*/  @!P0 MOV R0, 0x400 ;  /* 0x0000040000008802 */ /* 0x000fc80000000f00 */
[----:B-1----:R-:W-:-:S05]  /*c1b0*/  @!P0 LEA R0, R3, R0, 0x18 ;  /* 0x0000000003008211 */ /* 0x002fca00078ec0ff */
[----:B------:R0:W-:Y:S01]  /*c1c0*/  @!P0 STS.128 [R0+0x31cd0], R16 ;  /* 0x031cd01000008388 */ /* 0x0001e20000000c00 */
[----:B------:R-:W-:Y:S06]  /*c1d0*/  BAR.ARV 0x5, 0x1a0 ;  /* 0x0146800000007b1d */ /* 0x000fec0000002000 */
[----:B------:R-:W-:-:S13]  /*c1e0*/  ISETP.GE.AND P0, PT, R19, UR5, PT ;  /* 0x0000000513007c0c */ /* 0x000fda000bf06270 */
[----:B------:R-:W-:Y:S05]  /*c1f0*/  @P0 BRA `(.L_x_8421) ;  /* 0x0000003800100947 */ /* 0x000fea0003800000 */
[----:B------:R1:W-:Y:S01]  /*c200*/  STL [R1+0xc], RZ ;  /* 0x00000cff01007387 */ /* 0x0003e20000100800 */
[----:B------:R-:W-:Y:S01]  /*c210*/  IMAD.MOV.U32 R24, RZ, RZ, 0x1 ;  /* 0x00000001ff187424 */ /* 0x000fe200078e00ff */
[----:B------:R-:W-:Y:S01]  /*c220*/  ULDC UR36, c[0x0][0xc] ;  /* 0x0000030000247ab9 */ /* 0x000fe20000000800 */
[----:B------:R-:W-:Y:S01]  /*c230*/  IMAD.MOV.U32 R22, RZ, RZ, RZ ;  /* 0x000000ffff167224 */ /* 0x000fe200078e00ff */
[----:B------:R-:W-:-:S06]  /*c240*/  ULDC.64 UR38, c[0x0][0x198] ;  /* 0x0000660000267ab9 */ /* 0x000fcc0000000a00 */
.L_x_8486:
[----:B--2---:R-:W2:Y:S02]  /*c250*/  LDC.64 R28, c[0x0][0xc60] ;  /* 0x00031800ff1c7b82 */ /* 0x004ea40000000a00 */
[----:B--2---:R-:W-:-:S06]  /*c260*/  IMAD.WIDE R28, R19, 0x4, R28 ;  /* 0x00000004131c7825 */ /* 0x004fcc00078e021c */
[----:B------:R-:W2:Y:S01]  /*c270*/  LDG.E R28, desc[UR60][R28.64] ;  /* 0x0000003c1c1c7981 */ /* 0x000ea2000c1e1900 */
[----:B------:R-:W-:Y:S05]  /*c280*/  YIELD ;  /* 0x0000000000007946 */ /* 0x000fea0003800000 */
[----:B------:R-:W-:Y:S01]  /*c290*/  ULDC.64 UR4, c[0x0][0xa28] ;  /* 0x00028a0000047ab9 */ /* 0x000fe20000000a00 */
[----:B------:R-:W-:Y:S01]  /*c2a0*/  IMAD.MOV.U32 R23, RZ, RZ, RZ ;  /* 0x000000ffff177224 */ /* 0x000fe200078e00ff */
[----:B------:R-:W-:-:S04]  /*c2b0*/  ISETP.NE.U32.AND P0, PT, RZ, UR4, PT ;  /* 0x00000004ff007c0c */ /* 0x000fc8000bf05070 */
[----:B------:R-:W-:Y:S02]  /*c2c0*/  ISETP.NE.AND.EX P0, PT, RZ, UR5, PT, P0 ;  /* 0x00000005ff007c0c */ /* 0x000fe4000bf05300 */
[----:B0-----:R-:W-:Y:S02]  /*c2d0*/  MOV R0, RZ ;  /* 0x000000ff00007202 */ /* 0x001fe40000000f00 */
[----:B--2---:R-:W-:-:S09]  /*c2e0*/  SHF.R.S32.HI R5, RZ, 0x1f, R28 ;  /* 0x0000001fff057819 */ /* 0x004fd2000001141c */
        /* <DEDUP_REMOVED lines=11> */
[----:B------:R-:W-:-:S03]  /*c3a0*/  IMAD.SHL.U32 R6, R28, 0x4, RZ ;  /* 0x000000041c067824 */ /* 0x000fc600078e00ff */
[----:B------:R-:W-:-:S13]  /*c3b0*/  ISETP.NE.AND.EX P0, PT, RZ, UR5, PT, P0 ;  /* 0x00000005ff007c0c */ /* 0x000fda000bf05300 */
[----:B------:R-:W-:Y:S01]  /*c3c0*/  @P0 IADD3 R4, P1, R6, UR4, RZ ;  /* 0x0000000406040c10 */ /* 0x000fe2000ff3e0ff */
[----:B--2---:R0:W-:Y:S04]  /*c3d0*/  STL [R1+0x10], R0 ;  /* 0x0000100001007387 */ /* 0x0041e80000100800 */
[----:B------:R2:W-:Y:S01]  /*c3e0*/  STL [R1], R6 ;  /* 0x0000000601007387 */ /* 0x0005e20000100800 */
[----:B0-----:R-:W-:-:S04]  /*c3f0*/  SHF.L.U64.HI R0, R28, 0x2, R5 ;  /* 0x000000021c007819 */ /* 0x001fc80000010205 */
[----:B------:R-:W-:Y:S01]  /*c400*/  @P0 IADD3.X R5, R0, UR5, RZ, P1, !PT ;  /* 0x0000000500050c10 */ /* 0x000fe20008ffe4ff */
[----:B------:R-:W-:Y:S01]  /*c410*/  ULDC.64 UR4, c[0x0][0xa08] ;  /* 0x0002820000047ab9 */ /* 0x000fe20000000a00 */
[----:B------:R0:W-:Y:S01]  /*c420*/  STL [R1+0x4], R0 ;  /* 0x0000040001007387 */ /* 0x0001e20000100800 */
[----:B------:R-:W-:Y:S01]  /*c430*/  IADD3 R2, P1, R6, UR4, RZ ;  /* 0x0000000406027c10 */ /* 0x000fe2000ff3e0ff */
[----:B--2---:R-:W-:-:S03]  /*c440*/  IMAD.MOV.U32 R6, RZ, RZ, RZ ;  /* 0x000000ffff067224 */ /* 0x004fc600078e00ff */
        /* <DEDUP_REMOVED lines=15> */
[----:B--2---:R-:W2:Y:S04]  /*c540*/  LDG.E R5, desc[UR60][R2.64] ;  /* 0x0000003c02057981 */ /* 0x004ea8000c1e1900 */
[----:B-----5:R-:W2:Y:S02]  /*c550*/  LDG.E R0, desc[UR60][R2.64+0x4] ;  /* 0x0000043c02007981 */ /* 0x020ea4000c1e1900 */
[----:B--2---:R-:W-:-:S07]  /*c560*/  IMAD.IADD R0, R0, 0x1, -R5 ;  /* 0x0000000100007824 */ /* 0x004fce00078e0a05 */
.L_x_8422:
[----:B--2--5:R-:W-:Y:S01]  /*c570*/  IMAD.IADD R2, R0, 0x1, -R23 ;  /* 0x0000000100027824 */ /* 0x024fe200078e0a17 */
[----:B------:R-:W-:Y:S01]  /*c580*/  BSSY B6, `(.L_x_8423) ;  /* 0x00002b4000067945 */ /* 0x000fe20003800000 */
[----:B------:R-:W-:Y:S02]  /*c590*/  IADD3 R23, R6, R23, RZ ;  /* 0x0000001706177210 */ /* 0x000fe40007ffe0ff */
[C---:B------:R-:W-:Y:S01]  /*c5a0*/  VIADD R0, R2.reuse, 0x8f ;  /* 0x0000008f02007836 */ /* 0x040fe20000000000 */
[----:B------:R0:W-:Y:S01]  /*c5b0*/  STL [R1+0x8], R2 ;  /* 0x0000080201007387 */ /* 0x0001e20000100800 */
[----:B------:R-:W-:Y:S02]  /*c5c0*/  ISETP.GT.AND P0, PT, R2, RZ, PT ;  /* 0x000000ff0200720c */ /* 0x000fe40003f04270 */
[----:B------:R-:W-:-:S05]  /*c5d0*/  IMAD.HI R0, R0, 0x38e38e39, RZ ;  /* 0x38e38e3900007827 */ /* 0x000fca00078e02ff */
[----:B------:R-:W-:-:S04]  /*c5e0*/  SHF.R.U32.HI R29, RZ, 0x1f, R0 ;  /* 0x0000001fff1d7819 */ /* 0x000fc80000011600 */
[----:B------:R-:W-:Y:S02]  /*c5f0*/  LEA.HI.SX32 R29, R0, R29, 0x1b ;  /* 0x0000001d001d7211 */ /* 0x000fe400078fdaff */
[----:B0-----:R-:W-:Y:S05]  /*c600*/  @P0 BRA `(.L_x_8424) ;  /* 0x00000000003c0947 */ /* 0x001fea0003800000 */
[----:B------:R-:W-:-:S13]  /*c610*/  ISETP.NE.AND P1, PT, R27, RZ, PT ;  /* 0x000000ff1b00720c */ /* 0x000fda0003f25270 */
[----:B------:R-:W-:Y:S05]  /*c620*/  @P1 BRA `(.L_x_8425) ;  /* 0x0000002800a41947 */ /* 0x000fea0003800000 */
[----:B------:R-:W0:Y:S01]  /*c630*/  S2R R7, SR_LANEID ;  /* 0x0000000000077919 */ /* 0x000e220000000000 */
[----:B------:R-:W-:Y:S01]  /*c640*/  VOTEU.ANY UR4, UPT, PT ;  /* 0x0000000000047886 */ /* 0x000fe200038e0100 */
[----:B------:R-:W2:Y:S01]  /*c650*/  LDC.64 R2, c[0x0][0xc38] ;  /* 0x00030e00ff027b82 */ /* 0x000ea20000000a00 */
[----:B------:R-:W0:Y:S08]  /*c660*/  FLO.U32 R0, UR4 ;  /* 0x0000000400007d00 */ /* 0x000e3000080e0000 */
[----:B------:R-:W2:Y:S01]  /*c670*/  POPC R5, UR4 ;  /* 0x0000000400057d09 */ /* 0x000ea20008000000 */
[----:B0-----:R-:W-:-:S13]  /*c680*/  ISETP.EQ.U32.AND P0, PT, R0, R7, PT ;  /* 0x000000070000720c */ /* 0x001fda0003f02070 */
[----:B--2---:R-:W2:Y:S01]  /*c690*/  @P0 ATOMG.E.ADD.STRONG.GPU PT, R3, desc[UR60][R2.64], R5 ;  /* 0x00000005020309a8 */ /* 0x004ea200081ee1fc */
[----:B------:R-:W0:Y:S02]  /*c6a0*/  S2R R4, SR_LTMASK ;  /* 0x0000000000047919 */ /* 0x000e240000003900 */
[----:B0-----:R-:W-:-:S04]  /*c6b0*/  LOP3.LUT R4, R4, UR4, RZ, 0xc0, !PT ;  /* 0x0000000404047c12 */ /* 0x001fc8000f8ec0ff */
[----:B------:R-:W0:Y:S01]  /*c6c0*/  POPC R7, R4 ;  /* 0x0000000400077309 */ /* 0x000e220000000000 */
[----:B--2---:R-:W0:Y:S02]  /*c6d0*/  SHFL.IDX PT, R0, R3, R0, 0x1f ;  /* 0x00001f0003007589 */ /* 0x004e2400000e0000 */
[----:B0-----:R-:W-:Y:S01]  /*c6e0*/  IADD3 R16, R0, UR36, R7 ;  /* 0x0000002400107c10 */ /* 0x001fe2000fffe007 */
[----:B------:R-:W-:Y:S06]  /*c6f0*/  BRA `(.L_x_8425) ;  /* 0x0000002800707947 */ /* 0x000fec0003800000 */
.L_x_8424:
[----:B------:R-:W0:Y:S01]  /*c700*/  S2R R3, SR_CgaCtaId ;  /* 0x0000000000037919 */ /* 0x000e220000008800 */
[----:B------:R-:W-:-:S04]  /*c710*/  MOV R26, 0x400 ;  /* 0x00000400001a7802 */ /* 0x000fc80000000f00 */
[----:B0-----:R-:W-:-:S05]  /*c720*/  LEA R26, R3, R26, 0x18 ;  /* 0x0000001a031a7211 */ /* 0x001fca00078ec0ff */
[----:B------:R-:W-:-:S05]  /*c730*/  VIADD R0, R26, 0x16a00 ;  /* 0x00016a001a007836 */ /* 0x000fca0000000000 */
[----:B------:R-:W-:-:S13]  /*c740*/  LOP3.LUT P0, RZ, R0, 0x1bf, RZ, 0xc0, !PT ;  /* 0x000001bf00ff7812 */ /* 0x000fda000780c0ff */
[----:B------:R-:W-:Y:S05]  /*c750*/  @!P0 BRA `(.L_x_8426) ;  /* 0x0000000000408947 */ /* 0x000fea0003800000 */
        /* <DEDUP_REMOVED lines=15> */
[----:B01----:R-:W-:Y:S05]  /*c850*/  CALL.ABS.NOINC R2 ;  /* 0x0000000002007343 */ /* 0x003fea0003c00000 */
.L_x_8426:
        /* <DEDUP_REMOVED lines=18> */
[----:B-12---:R-:W-:Y:S05]  /*c980*/  CALL.ABS.NOINC R2 ;  /* 0x0000000002007343 */ /* 0x006fea0003c00000 */
.L_x_8428:
        /* <DEDUP_REMOVED lines=15> */
[----:B0-----:R-:W-:Y:S05]  /*ca80*/  CALL.ABS.NOINC R2 ;  /* 0x0000000002007343 */ /* 0x001fea0003c00000 */
.L_x_8427:
[----:B------:R-:W2:Y:S01]  /*ca90*/  LDL.LU R2, [R1] ;  /* 0x0000000001027983 */ /* 0x000ea20000300800 */
[----:B------:R-:W-:Y:S01]  /*caa0*/  ULDC.64 UR4, c[0x0][0x9f8] ;  /* 0x00027e0000047ab9 */ /* 0x000fe20000000a00 */
[----:B------:R-:W0:Y:S02]  /*cab0*/  LDC R0, c[0x0][0x428] ;  /* 0x00010a00ff007b82 */ /* 0x000e240000000800 */
[----:B------:R-:W3:Y:S04]  /*cac0*/  LDL.LU R21, [R1+0x4] ;  /* 0x0000040001157983 */ /* 0x000ee80000300800 */
[----:B------:R-:W4:Y:S01]  /*cad0*/  LDL.LU R20, [R1+0x10] ;  /* 0x0000100001147983 */ /* 0x000f220000300800 */
[----:B------:R-:W-:Y:S01]  /*cae0*/  ISETP.NE.U32.AND P0, PT, RZ, UR4, PT ;  /* 0x00000004ff007c0c */ /* 0x000fe2000bf05070 */
[----:B------:R-:W-:-:S03]  /*caf0*/  IMAD.MOV.U32 R6, RZ, RZ, R28 ;  /* 0x000000ffff067224 */ /* 0x000fc600078e001c */
[----:B------:R-:W-:Y:S02]  /*cb00*/  ISETP.NE.AND.EX P0, PT, RZ, UR5, PT, P0 ;  /* 0x00000005ff007c0c */ /* 0x000fe4000bf05300 */
[----:B------:R-:W-:-:S13]  /*cb10*/  ISETP.NE.AND P6, PT, R27, RZ, PT ;  /* 0x000000ff1b00720c */ /* 0x000fda0003fc5270 */
[----:B------:R-:W-:-:S05]  /*cb20*/  VOTEU.ALL UP1, P6 ;  /* 0x00000000003f7886 */ /* 0x000fca0003020000 */
[----:B------:R-:W-:-:S04]  /*cb30*/  @!UP1 UIADD3 UR8, UP0, UR38, 0x270, URZ ;  /* 0x0000027026089890 */ /* 0x000fc8000ff1e03f */
[----:B------:R-:W-:-:S03]  /*cb40*/  @!UP1 UIADD3.X UR9, URZ, UR39, URZ, UP0, !UPT ;  /* 0x000000273f099290 */ /* 0x000fc600087fe43f */
[----:B------:R-:W-:Y:S01]  /*cb50*/  VOTEU.ALL UP0, P6 ;  /* 0x00000000003f7886 */ /* 0x000fe20003000000 */
[----:B--2---:R-:W-:-:S04]  /*cb60*/  @P0 IADD3 R2, P1, R2, UR4, RZ ;  /* 0x0000000402020c10 */ /* 0x004fc8000ff3e0ff */
[----:B---3--:R-:W-:Y:S01]  /*cb70*/  @P0 IADD3.X R3, R21, UR5, RZ, P1, !PT ;  /* 0x0000000515030c10 */ /* 0x008fe20008ffe4ff */
[----:B------:R-:W-:-:S04]  /*cb80*/  ULDC.64 UR4, c[0x0][0xa00] ;  /* 0x0002800000047ab9 */ /* 0x000fc80000000a00 */
[----:B------:R2:W5:Y:S01]  /*cb90*/  @P0 LDG.E R6, desc[UR60][R2.64] ;  /* 0x0000003c02060981 */ /* 0x000562000c1e1900 */
[----:B0-----:R-:W-:Y:S01]  /*cba0*/  ISETP.NE.AND P0, PT, R0, 0x1, PT ;  /* 0x000000010000780c */ /* 0x001fe20003f05270 */
[----:B------:R-:W-:Y:S01]  /*cbb0*/  IMAD.MOV.U32 R0, RZ, RZ, R18 ;  /* 0x000000ffff007224 */ /* 0x000fe200078e0012 */
[----:B------:R-:W-:Y:S01]  /*cbc0*/  PLOP3.LUT P1, PT, P6, PT, PT, 0x8, 0x0 ;  /* 0x000000000000781c */ /* 0x000fe2000372e170 */
[----:B----4-:R-:W-:-:S10]  /*cbd0*/  IMAD R17, R17, 0xc0, R20 ;  /* 0x000000c011117824 */ /* 0x010fd400078e0214 */
[----:B------:R-:W0:Y:S08]  /*cbe0*/  @P0 LDC R5, c[0x0][0x42c] ;  /* 0x00010b00ff050b82 */ /* 0x000e300000000800 */
[----:B------:R-:W3:Y:S01]  /*cbf0*/  @P0 LDC R7, c[0x0][0x430] ;  /* 0x00010c00ff070b82 */ /* 0x000ee20000000800 */
[----:B0-----:R-:W-:-:S05]  /*cc00*/  @P0 IMAD.HI.U32 R4, R18, R5, RZ ;  /* 0x0000000512040227 */ /* 0x001fca00078e00ff */
[----:B---3--:R-:W-:Y:S02]  /*cc10*/  @P0 SHF.R.U32.HI R0, RZ, R7, R4 ;  /* 0x00000007ff000219 */ /* 0x008fe40000011604 */
[----:B------:R-:W-:-:S04]  /*cc20*/  ISETP.NE.U32.AND P0, PT, RZ, UR4, PT ;  /* 0x00000004ff007c0c */ /* 0x000fc8000bf05070 */
[----:B------:R-:W-:-:S04]  /*cc30*/  ISETP.NE.AND.EX P0, PT, RZ, UR5, PT, P0 ;  /* 0x00000005ff007c0c */ /* 0x000fc8000bf05300 */
[----:B--2---:R-:W-:-:S09]  /*cc40*/  SEL R9, R28, RZ, !P0 ;  /* 0x000000ff1c097207 */ /* 0x004fd20004000000 */
.L_x_8429:
        /* <DEDUP_REMOVED lines=10> */
[----:B------:R-:W-:Y:S01]  /*ccf0*/  ISETP.NE.AND P2, PT, R27, RZ, PT ;  /* 0x000000ff1b00720c */ /* 0x000fe20003f45270 */
[----:B------:R-:W-:-:S03]  /*cd00*/  UMOV UR4, 0x20 ;  /* 0x0000002000047882 */ /* 0x000fc60000000000 */
[----:B------:R-:W-:-:S09]  /*cd10*/  PLOP3.LUT P1, PT, P2, PT, PT, 0x8, 0x0 ;  /* 0x000000000000781c */ /* 0x000fd2000172e170 */
[----:B------:R-:W-:-:S05]  /*cd20*/  VOTEU.ALL UP0, P2 ;  /* 0x00000000003f7886 */ /* 0x000fca0001000000 */
.L_x_8430:
        /* <DEDUP_REMOVED lines=13> */
.L_x_8431:
        /* <DEDUP_REMOVED lines=16> */
.L_x_8502:
[----:B------:R-:W-:Y:S01]  /*cf00*/  UMOV UR4, 0xffffffff ;  /* 0xffffffff00047882 */ /* 0x000fe20000000000 */
[----:B------:R-:W-:Y:S01]  /*cf10*/  SHF.R.S32.HI R8, RZ, 0x1f, R6 ;  /* 0x0000001fff087819 */ /* 0x000fe20000011406 */
[----:B------:R-:W-:Y:S01]  /*cf20*/  VIADD R10, R29, 0xffffffff ;  /* 0xffffffff1d0a7836 */ /* 0x000fe20000000000 */
[----:B------:R-:W-:Y:S06]  /*cf30*/  BRA.DIV UR4, `(.L_x_8433) ;  /* 0x0000003204507947 */ /* 0x000fec000b800000 */
[----:B------:R-:W-:-:S13]  /*cf40*/  ELECT P6, URZ, PT ;  /* 0x00000000003f782f */ /* 0x000fda00038c0000 */
.L_x_8505:
[----:B------:R-:W-:Y:S05]  /*cf50*/  @!P6 BRA `(.L_x_8434) ;  /* 0x0000000000fce947 */ /* 0x000fea0003800000 */
[----:B------:R-:W-:Y:S01]  /*cf60*/  ISETP.NE.U32.AND P0, PT, R2, RZ, PT ;  /* 0x000000ff0200720c */ /* 0x000fe20003f05070 */
[----:B------:R-:W-:-:S03]  /*cf70*/  IMAD.MOV.U32 R25, RZ, RZ, R10 ;  /* 0x000000ffff197224 */ /* 0x000fc600078e000a */
        /* <DEDUP_REMOVED lines=11> */
[----:B------:R-:W-:Y:S02]  /*d030*/  SHF.R.S32.HI R5, RZ, 0x1f, R7 ;  /* 0x0000001fff057819 */ /* 0x000fe40000011407 */
[----:B------:R-:W-:-:S05]  /*d040*/  MOV R4, R7 ;  /* 0x0000000700047202 */ /* 0x000fca0000000f00 */
[----:B------:R-:W-:-:S04]  /*d050*/  IMAD.WIDE.U32 R4, R6, UR4, R4 ;  /* 0x0000000406047c25 */ /* 0x000fc8000f8e0004 */
[----:B------:R-:W-:Y:S01]  /*d060*/  IMAD.IADD R5, R5, 0x1, R11 ;  /* 0x0000000105057824 */ /* 0x000fe200078e020b */
[----:B------:R-:W-:-:S04]  /*d070*/  LEA R12, P0, R4, R2, 0x2 ;  /* 0x00000002040c7211 */ /* 0x000fc800078010ff */
[----:B------:R-:W-:Y:S01]  /*d080*/  LEA.HI.X R13, R4, R3, R5, 0x2, P0 ;  /* 0x00000003040d7211 */ /* 0x000fe200000f1405 */
[----:B------:R-:W-:-:S04]  /*d090*/  IMAD.MOV R4, RZ, RZ, -R7 ;  /* 0x000000ffff047224 */ /* 0x000fc800078e0a07 */
[----:B------:R0:W5:Y:S01]  /*d0a0*/  LDG.E R7, desc[UR60][R12.64] ;  /* 0x0000003c0c077981 */ /* 0x000162000c1e1900 */
[----:B------:R-:W-:-:S07]  /*d0b0*/  IMAD R25, R25, R4, R10 ;  /* 0x0000000419197224 */ /* 0x000fce00078e020a */
.L_x_8435:
[----:B------:R-:W-:Y:S01]  /*d0c0*/  IMAD R5, R22, 0x8, R26 ;  /* 0x0000000816057824 */ /* 0x000fe200078e021a */
[----:B------:R-:W-:-:S04]  /*d0d0*/  SHF.L.U32 R4, R24, 0x1f, RZ ;  /* 0x0000001f18047819 */ /* 0x000fc800000006ff */
[----:B------:R-:W2:Y:S02]  /*d0e0*/  SYNCS.PHASECHK.TRANS64.TRYWAIT P0, [R5+URZ+0x31c40], R4 ;  /* 0x031c4004050075a7 */ /* 0x000ea4000800017f */
[----:B--2---:R-:W-:Y:S05]  /*d0f0*/  @!P0 BRA `(.L_x_8436) ;  /* 0x0000003000008947 */ /* 0x004fea0003800000 */
.L_x_8506:
[----:B------:R-:W3:Y:S02]  /*d100*/  S2R R11, SR_TID.X ;  /* 0x00000000000b7919 */ /* 0x000ee40000002100 */
[----:B---3--:R-:W-:-:S04]  /*d110*/  LOP3.LUT R11, R11, 0x7f, RZ, 0xc0, !PT ;  /* 0x0000007f0b0b7812 */ /* 0x008fc800078ec0ff */
[----:B------:R-:W-:-:S13]  /*d120*/  ISETP.NE.AND P0, PT, R11, RZ, PT ;  /* 0x000000ff0b00720c */ /* 0x000fda0003f05270 */
[----:B------:R-:W-:Y:S05]  /*d130*/  @P0 BRA `(.L_x_8437) ;  /* 0x0000000000140947 */ /* 0x000fea0003800000 */
[----:B------:R-:W-:Y:S01]  /*d140*/  ISETP.NE.AND P1, PT, R27, RZ, PT ;  /* 0x000000ff1b00720c */ /* 0x000fe20003f25270 */
[----:B--2---:R-:W-:-:S04]  /*d150*/  IMAD.MOV.U32 R4, RZ, RZ, 0x6c00 ;  /* 0x00006c00ff047424 */ /* 0x004fc800078e00ff */
[----:B------:R3:W-:Y:S08]  /*d160*/  SYNCS.ARRIVE.TRANS64 RZ, [R5+URZ+0x31c30], R4 ;  /* 0x031c300405ff79a7 */ /* 0x0007f0000800003f */
[----:B------:R-:W-:Y:S05]  /*d170*/  @!P1 BRA `(.L_x_8437) ;  /* 0x0000000000049947 */ /* 0x000fea0003800000 */
[----:B------:R-:W-:Y:S01]  /*d180*/  BPT.TRAP 0x1 ;  /* 0x000000040000795c */ /* 0x000fe20000300000 */
.L_x_8437:
[----:B--23--:R-:W-:Y:S01]  /*d190*/  IMAD R4, R22, 0x6c00, R26 ;  /* 0x00006c0016047824 */ /* 0x00cfe200078e021a */
        /* <DEDUP_REMOVED lines=11> */
[----:B------:R-:W-:Y:S02]  /*d250*/  UIMAD UR11, UR11, 0x90, UR5 ;  /* 0x000000900b0b78a4 */ /* 0x000fe4000f8e0205 */
[----:B------:R-:W-:Y:S02]  /*d260*/  UIADD3 UR9, UR9, 0x31c30, URZ ;  /* 0x00031c3009097890 */ /* 0x000fe4000fffe03f */
[----:B------:R-:W-:Y:S02]  /*d270*/  UIADD3 UR14, UR8, 0x16a00, URZ ;  /* 0x00016a00080e7890 */ /* 0x000fe4000fffe03f */
[----:B------:R-:W-:Y:S02]  /*d280*/  UIADD3.X UR5, URZ, UR39, URZ, UP0, !UPT ;  /* 0x000000273f057290 */ /* 0x000fe400087fe43f */
        /* <DEDUP_REMOVED lines=12> */
.L_x_8434:
[----:B------:R-:W2:Y:S01]  /*d350*/  LDL.LU R11, [R1+0xc] ;  /* 0x00000c00010b7983 */ /* 0x000ea20000300800 */
[----:B------:R-:W-:Y:S05]  /*d360*/  WARPSYNC.ALL ;  /* 0x0000000000007948 */ /* 0x000fea0003800000 */
        /* <DEDUP_REMOVED lines=15> */
[----:B------:R-:W-:Y:S01]  /*d460*/  BAR.SYNC.DEFER_BLOCKING 0x8, 0x1a0 ;  /* 0x0206800000007b1d */ /* 0x000fe20000010000 */
[----:B------:R-:W-:Y:S01]  /*d470*/  UIADD3 UR9, UR24, 0x31c00, URZ ;  /* 0x00031c0018097890 */ /* 0x000fe2000fffe03f */
[----:B------:R-:W-:Y:S01]  /*d480*/  @P0 R2UR UR19, R17 ;  /* 0x00000000111302ca */ /* 0x000fe200000e0000 */
[----:B------:R-:W-:-:S03]  /*d490*/  UIADD3 UR16, UR24, 0x10a00, URZ ;  /* 0x00010a0018107890 */ /* 0x000fc6000fffe03f */
[----:B------:R-:W-:Y:S01]  /*d4a0*/  UMOV UR15, 0x12f00000 ;  /* 0x12f00000000f7882 */ /* 0x000fe20000000000 */
[----:B------:R-:W-:Y:S01]  /*d4b0*/  UMOV UR18, 0x20 ;  /* 0x0000002000127882 */ /* 0x000fe20000000000 */
[----:B------:R-:W-:Y:S01]  /*d4c0*/  UMOV UR17, UR9 ;  /* 0x0000000900117c82 */ /* 0x000fe20008000000 */
[----:B------:R-:W-:Y:S01]  /*d4d0*/  UMOV UR22, 0x0 ;  /* 0x0000000000167882 */ /* 0x000fe20000000000 */
[----:B------:R-:W-:Y:S01]  /*d4e0*/  UMOV UR23, 0x12f00000 ;  /* 0x12f0000000177882 */ /* 0x000fe20000000000 */
[----:B------:R-:W-:Y:S01]  /*d4f0*/  BSSY B0, `(.L_x_8438) ;  /* 0x0000012000007945 */ /* 0x000fe20003800000 */
[----:B------:R3:W-:Y:S01]  /*d500*/  @P0 SYNCS.ARRIVE.TRANS64 RZ, [R26+URZ+0x31c00], R5 ;  /* 0x031c00051aff09a7 */ /* 0x0007e2000800003f */
[----:B------:R4:W-:Y:S02]  /*d510*/  UTMALDG.4D [UR8], [UR4], desc[UR6] ;  /* 0x00000608040075b4 */ /* 0x0009e40008019000 */
[----:B------:R0:W-:Y:S01]  /*d520*/  UTMALDG.4D [UR16], [UR4], desc[UR14] ;  /* 0x00000e10040075b4 */ /* 0x0001e20008019000 */
[----:B----4-:R-:W-:Y:S01]  /*d530*/  @P0 R2UR UR13, R9 ;  /* 0x00000000090d02ca */ /* 0x010fe200000e0000 */
        /* <DEDUP_REMOVED lines=10> */
[----:B---3--:R-:W-:-:S04]  /*d5e0*/  SHF.L.U32 R5, R4, 0x1f, RZ ;  /* 0x0000001f04057819 */ /* 0x008fc800000006ff */
[----:B------:R-:W2:Y:S02]  /*d5f0*/  SYNCS.PHASECHK.TRANS64.TRYWAIT P0, [R26+URZ+0x31c20], R5 ;  /* 0x031c20051a0075a7 */ /* 0x000ea4000800017f */
[----:B0-2---:R-:W-:Y:S05]  /*d600*/  @!P0 BRA `(.L_x_8439) ;  /* 0x0000002800d08947 */ /* 0x005fea0003800000 */
.L_x_8507:
[----:B------:R-:W-:Y:S05]  /*d610*/  BSYNC B0 ;  /* 0x0000000000007941 */ /* 0x000fea0003800000 */
.L_x_8438:
[----:B------:R-:W2:Y:S01]  /*d620*/  LDL.LU R4, [R1+0x8] ;  /* 0x0000080001047983 */ /* 0x000ea20000300800 */
[----:B------:R-:W-:Y:S01]  /*d630*/  BSSY B0, `(.L_x_8440) ;  /* 0x0000167000007945 */ /* 0x000fe20003800000 */
[----:B--2---:R-:W-:-:S13]  /*d640*/  ISETP.GE.AND P0, PT, R4, 0x91, PT ;  /* 0x000000910400780c */ /* 0x004fda0003f06270 */
[----:B------:R-:W-:Y:S05]  /*d650*/  @!P0 BRA `(.L_x_8441) ;  /* 0x0000001400908947 */ /* 0x000fea0003800000 */
[----:B------:R-:W-:Y:S01]  /*d660*/  IMAD.MOV R11, RZ, RZ, -R29 ;  /* 0x000000ffff0b7224 */ /* 0x000fe200078e0a1d */
[----:B------:R-:W-:Y:S01]  /*d670*/  BSSY B1, `(.L_x_8442) ;  /* 0x000007a000017945 */ /* 0x000fe20003800000 */
[----:B------:R-:W-:Y:S02]  /*d680*/  IMAD.MOV.U32 R4, RZ, RZ, 0x1 ;  /* 0x00000001ff047424 */ /* 0x000fe400078e00ff */
[----:B------:R-:W-:-:S03]  /*d690*/  VIADD R9, R29, 0xfffffffe ;  /* 0xfffffffe1d097836 */ /* 0x000fc60000000000 */
[----:B------:R-:W-:-:S05]  /*d6a0*/  VIADDMNMX R11, R11, R4, 0xffffffff, !PT ;  /* 0xffffffff0b0b7446 */ /* 0x000fca0007800104 */
[----:B------:R-:W-:-:S05]  /*d6b0*/  IMAD.IADD R4, R29, 0x1, R11 ;  /* 0x000000011d047824 */ /* 0x000fca00078e020b */
[----:B------:R-:W-:-:S04]  /*d6c0*/  LOP3.LUT R4, R4, 0x1, RZ, 0xc0, !PT ;  /* 0x0000000104047812 */ /* 0x000fc800078ec0ff */
[----:B------:R-:W-:-:S13]  /*d6d0*/  ISETP.NE.U32.AND P0, PT, R4, 0x1, PT ;  /* 0x000000010400780c */ /* 0x000fda0003f05070 */
        /* <DEDUP_REMOVED lines=12> */
[----:B------:R-:W2:Y:S01]  /*d7a0*/  LDC R17, c[0x0][0x41c] ;  /* 0x00010700ff117b82 */ /* 0x000ea20000000800 */
[----:B------:R-:W-:Y:S01]  /*d7b0*/  MOV R14, R9 ;  /* 0x00000009000e7202 */ /* 0x000fe20000000f00 */
[----:B------:R-:W-:Y:S02]  /*d7c0*/  ULDC.64 UR4, c[0x0][0x408] ;  /* 0x0001020000047ab9 */ /* 0x000fe40000000a00 */
[----:B------:R-:W-:-:S04]  /*d7d0*/  IMAD R15, R8, UR4, RZ ;  /* 0x00000004080f7c24 */ /* 0x000fc8000f8e02ff */
[----:B------:R-:W-:Y:S01]  /*d7e0*/  IMAD R15, R6, UR5, R15 ;  /* 0x00000005060f7c24 */ /* 0x000fe2000f8e020f */
[----:B--2---:R-:W-:-:S13]  /*d7f0*/  ISETP.NE.AND P0, PT, R17, 0x1, PT ;  /* 0x000000011100780c */ /* 0x004fda0003f05270 */
[----:B0-----:R-:W0:Y:S02]  /*d800*/  @P0 LDC.64 R4, c[0x0][0x420] ;  /* 0x00010800ff040b82 */ /* 0x001e240000000a00 */
[----:B0-----:R-:W-:-:S05]  /*d810*/  @P0 IMAD.HI.U32 R4, R9, R4, RZ ;  /* 0x0000000409040227 */ /* 0x001fca00078e00ff */
[----:B------:R-:W-:-:S04]  /*d820*/  @P0 SHF.R.U32.HI R14, RZ, R5, R4 ;  /* 0x00000005ff0e0219 */ /* 0x000fc80000011604 */
[--C-:B------:R-:W-:Y:S01]  /*d830*/  SHF.R.S32.HI R5, RZ, 0x1f, R14.reuse ;  /* 0x0000001fff057819 */ /* 0x100fe2000001140e */
[----:B------:R-:W-:-:S04]  /*d840*/  IMAD.MOV.U32 R4, RZ, RZ, R14 ;  /* 0x000000ffff047224 */ /* 0x000fc800078e000e */
[----:B------:R-:W-:-:S04]  /*d850*/  IMAD.WIDE.U32 R4, R6, UR4, R4 ;  /* 0x0000000406047c25 */ /* 0x000fc8000f8e0004 */
[----:B------:R-:W-:Y:S01]  /*d860*/  IMAD.IADD R15, R15, 0x1, R5 ;  /* 0x000000010f0f7824 */ /* 0x000fe200078e0205 */
[----:B------:R-:W-:-:S04]  /*d870*/  LEA R2, P0, R4, R2, 0x2 ;  /* 0x0000000204027211 */ /* 0x000fc800078010ff */
[----:B------:R-:W-:Y:S01]  /*d880*/  LEA.HI.X R3, R4, R3, R15, 0x2, P0 ;  /* 0x0000000304037211 */ /* 0x000fe200000f140f */
[----:B------:R-:W-:-:S04]  /*d890*/  IMAD.MOV R4, RZ, RZ, -R14 ;  /* 0x000000ffff047224 */ /* 0x000fc800078e0a0e */
[----:B------:R-:W-:Y:S02]  /*d8a0*/  IMAD R9, R17, R4, R9 ;  /* 0x0000000411097224 */ /* 0x000fe400078e0209 */
[----:B------:R2:W5:Y:S05]  /*d8b0*/  LDG.E R4, desc[UR60][R2.64] ;  /* 0x0000003c02047981 */ /* 0x00056a000c1e1900 */
.L_x_8446:
[----:B--2---:R-:W-:Y:S01]  /*d8c0*/  IMAD R3, R12, 0x8, R26 ;  /* 0x000000080c037824 */ /* 0x004fe200078e021a */
[----:B------:R-:W-:-:S04]  /*d8d0*/  SHF.L.U32 R2, R13, 0x1f, RZ ;  /* 0x0000001f0d027819 */ /* 0x000fc800000006ff */
[----:B------:R-:W2:Y:S02]  /*d8e0*/  SYNCS.PHASECHK.TRANS64.TRYWAIT P0, [R3+URZ+0x31c40], R2 ;  /* 0x031c4002030075a7 */ /* 0x000ea4000800017f */
[----:B--2---:R-:W-:Y:S05]  /*d8f0*/  @!P0 BRA `(.L_x_8447) ;  /* 0x0000002800288947 */ /* 0x004fea0003800000 */
.L_x_8508:
[----:B0-----:R-:W0:Y:S02]  /*d900*/  S2R R5, SR_TID.X ;  /* 0x0000000000057919 */ /* 0x001e240000002100 */
[----:B0-----:R-:W-:-:S04]  /*d910*/  LOP3.LUT R5, R5, 0x7f, RZ, 0xc0, !PT ;  /* 0x0000007f05057812 */ /* 0x001fc800078ec0ff */
[----:B------:R-:W-:-:S13]  /*d920*/  ISETP.NE.AND P1, PT, R5, RZ, PT ;  /* 0x000000ff0500720c */ /* 0x000fda0003f25270 */
[----:B------:R-:W-:Y:S05]  /*d930*/  @P1 BRA `(.L_x_8448) ;  /* 0x0000000000141947 */ /* 0x000fea0003800000 */
[----:B------:R-:W-:Y:S01]  /*d940*/  ISETP.NE.AND P0, PT, R27, RZ, PT ;  /* 0x000000ff1b00720c */ /* 0x000fe20003f05270 */
[----:B--2---:R-:W-:-:S04]  /*d950*/  IMAD.MOV.U32 R2, RZ, RZ, 0x6c00 ;  /* 0x00006c00ff027424 */ /* 0x004fc800078e00ff */
[----:B------:R0:W-:Y:S08]  /*d960*/  SYNCS.ARRIVE.TRANS64 RZ, [R3+URZ+0x31c30], R2 ;  /* 0x031c300203ff79a7 */ /* 0x0001f0000800003f */
[----:B------:R-:W-:Y:S05]  /*d970*/  @!P0 BRA `(.L_x_8448) ;  /* 0x0000000000048947 */ /* 0x000fea0003800000 */
[----:B------:R-:W-:Y:S01]  /*d980*/  BPT.TRAP 0x1 ;  /* 0x000000040000795c */ /* 0x000fe20000300000 */
.L_x_8448:
[----:B0-2---:R-:W-:Y:S01]  /*d990*/  IMAD R2, R12, 0x6c00, R26 ;  /* 0x00006c000c027824 */ /* 0x005fe200078e021a */
        /* <DEDUP_REMOVED lines=9> */
[----:B------:R-:W-:Y:S01]  /*da30*/  VIADD R3, R26, 0x31c00 ;  /* 0x00031c001a037836 */ /* 0x000fe20000000000 */
[----:B-----5:R-:W-:Y:S01]  /*da40*/  R2UR UR13, R4 ;  /* 0x00000000040d72ca */ /* 0x020fe200000e0000 */
[----:B------:R-:W-:Y:S01]  /*da50*/  UMOV UR16, 0x20 ;  /* 0x0000002000107882 */ /* 0x000fe20000000000 */
[----:B------:R-:W-:Y:S01]  /*da60*/  UMOV UR17, 0x40 ;  /* 0x0000004000117882 */ /* 0x000fe20000000000 */
[----:B------:R-:W-:-:S02]  /*da70*/  SHF.L.U32 R5, R24, 0x1f, RZ ;  /* 0x0000001f18057819 */ /* 0x000fc400000006ff */
[----:B------:R-:W-:Y:S01]  /*da80*/  UIMAD UR11, UR11, 0x90, UR5 ;  /* 0x000000900b0b78a4 */ /* 0x000fe2000f8e0205 */
[----:B------:R-:W-:Y:S01]  /*da90*/  LEA R2, R22, R3, 0x3 ;  /* 0x0000000316027211 */ /* 0x000fe200078e18ff */
[----:B------:R-:W-:Y:S02]  /*daa0*/  UIADD3 UR9, UR9, 0x31c30, URZ ;  /* 0x00031c3009097890 */ /* 0x000fe4000fffe03f */
[----:B------:R-:W-:Y:S02]  /*dab0*/  UIADD3 UR8, UR14, 0x16a00, URZ ;  /* 0x00016a000e087890 */ /* 0x000fe4000fffe03f */
[----:B------:R-:W-:Y:S02]  /*dac0*/  UIADD3.X UR5, URZ, UR39, URZ, UP0, !UPT ;  /* 0x000000273f057290 */ /* 0x000fe400087fe43f */
[----:B------:R-:W-:Y:S02]  /*dad0*/  UIADD3 UR15, UR14, 0x18e00, URZ ;  /* 0x00018e000e0f7890 */ /* 0x000fe4000fffe03f */
[----:B------:R-:W-:-:S05]  /*dae0*/  UIADD3 UR14, UR14, 0x1b200, URZ ;  /* 0x0001b2000e0e7890 */ /* 0x000fca000fffe03f */
[----:B------:R0:W-:Y:S02]  /*daf0*/  UTMALDG.4D [UR8], [UR4], desc[UR6] ;  /* 0x00000608040075b4 */ /* 0x0001e40008019000 */
[----:B0-----:R-:W-:Y:S01]  /*db00*/  UMOV UR8, UR15 ;  /* 0x0000000f00087c82 */ /* 0x001fe20008000000 */
[----:B------:R-:W-:Y:S02]  /*db10*/  UMOV UR10, UR16 ;  /* 0x00000010000a7c82 */ /* 0x000fe40008000000 */
[----:B------:R0:W-:Y:S02]  /*db20*/  UTMALDG.4D [UR8], [UR4], desc[UR6] ;  /* 0x00000608040075b4 */ /* 0x0001e40008019000 */
[----:B0-----:R-:W-:Y:S01]  /*db30*/  UMOV UR8, UR14 ;  /* 0x0000000e00087c82 */ /* 0x001fe20008000000 */
[----:B------:R-:W-:Y:S02]  /*db40*/  UMOV UR10, UR17 ;  /* 0x00000011000a7c82 */ /* 0x000fe40008000000 */
[----:B------:R0:W-:Y:S01]  /*db50*/  UTMALDG.4D [UR8], [UR4], desc[UR6] ;  /* 0x00000608040075b4 */ /* 0x0001e20008019000 */
[----:B------:R-:W2:Y:S02]  /*db60*/  SYNCS.PHASECHK.TRANS64.TRYWAIT P0, [R2+URZ+0x60], R5 ;  /* 0x00006005020075a7 */ /* 0x000ea4000800017f */
[----:B0-2---:R-:W-:Y:S05]  /*db70*/  @!P0 BRA `(.L_x_8449) ;  /* 0x00000024009c8947 */ /* 0x005fea0003800000 */
.L_x_8509:
[----:B------:R-:W-:Y:S05]  /*db80*/  @P1 BRA `(.L_x_8450) ;  /* 0x0000000000181947 */ /* 0x000fea0003800000 */
[----:B------:R-:W-:Y:S01]  /*db90*/  ISETP.NE.AND P0, PT, R27, RZ, PT ;  /* 0x000000ff1b00720c */ /* 0x000fe20003f05270 */
[----:B0-----:R-:W-:Y:S02]  /*dba0*/  IMAD R2, R22, 0x8, R26 ;  /* 0x0000000816027824 */ /* 0x001fe400078e021a */
[----:B------:R-:W-:-:S04]  /*dbb0*/  IMAD.MOV.U32 R3, RZ, RZ, 0x6c00 ;  /* 0x00006c00ff037424 */ /* 0x000fc800078e00ff */
[----:B------:R2:W-:Y:S06]  /*dbc0*/  SYNCS.ARRIVE.TRANS64 RZ, [R2+URZ+0x31c50], R3 ;  /* 0x031c500302ff79a7 */ /* 0x0005ec000800003f */
[----:B------:R-:W-:Y:S05]  /*dbd0*/  @!P0 BRA `(.L_x_8450) ;  /* 0x0000000000048947 */ /* 0x000fea0003800000 */
[----:B------:R-:W-:Y:S01]  /*dbe0*/  BPT.TRAP 0x1 ;  /* 0x000000040000795c */ /* 0x000fe20000300000 */
.L_x_8450:
[C-C-:B0-2---:R-:W-:Y:S01]  /*dbf0*/  IMAD R2, R22.reuse, 0x8, R26.reuse ;  /* 0x0000000816027824 */ /* 0x145fe200078e021a */
[----:B------:R-:W-:Y:S01]  /*dc00*/  R2UR UR11, R25 ;  /* 0x00000000190b72ca */ /* 0x000fe200000e0000 */
        /* <DEDUP_REMOVED lines=13> */
[----:B------:R-:W-:Y:S02]  /*dce0*/  UIMAD UR11, UR11, 0x90, UR5 ;  /* 0x000000900b0b78a4 */ /* 0x000fe4000f8e0205 */
[----:B------:R-:W-:Y:S02]  /*dcf0*/  UIADD3 UR9, UR9, 0x31c50, URZ ;  /* 0x00031c5009097890 */ /* 0x000fe4000fffe03f */
[----:B------:R-:W-:Y:S02]  /*dd00*/  UIADD3 UR8, UR15, 0x200, URZ ;  /* 0x000002000f087890 */ /* 0x000fe4000fffe03f */
[----:B------:R-:W-:Y:S02]  /*dd10*/  UIADD3.X UR5, URZ, UR39, URZ, UP0, !UPT ;  /* 0x000000273f057290 */ /* 0x000fe400087fe43f */
        /* <DEDUP_REMOVED lines=10> */
[----:B--2---:R-:W-:Y:S01]  /*ddc0*/  NOP ;  /* 0x0000000000007918 */ /* 0x004fe20000000000 */
.L_x_8445:
[----:B------:R-:W-:Y:S05]  /*ddd0*/  BSYNC B2 ;  /* 0x0000000000027941 */ /* 0x000fea0003800000 */
.L_x_8444:
[----:B------:R-:W-:Y:S01]  /*dde0*/  VIADD R9, R29, 0xfffffffd ;  /* 0xfffffffd1d097836 */ /* 0x000fe20000000000 */
[----:B------:R-:W-:Y:S01]  /*ddf0*/  MOV R22, R12 ;  /* 0x0000000c00167202 */ /* 0x000fe20000000f00 */
[----:B------:R-:W-:-:S07]  /*de00*/  IMAD.MOV.U32 R24, RZ, RZ, R13 ;  /* 0x000000ffff187224 */ /* 0x000fce00078e000d */
.L_x_8443:
[----:B------:R-:W-:Y:S05]  /*de10*/  BSYNC B1 ;  /* 0x0000000000017941 */ /* 0x000fea0003800000 */
.L_x_8442:
[----:B------:R-:W-:-:S05]  /*de20*/  IMAD.MOV R11, RZ, RZ, -R11 ;  /* 0x000000ffff0b7224 */ /* 0x000fca00078e0a0b */
[----:B------:R-:W-:-:S13]  /*de30*/  ISETP.NE.AND P0, PT, R10, R11, PT ;  /* 0x0000000b0a00720c */ /* 0x000fda0003f05270 */
[----:B------:R-:W-:Y:S05]  /*de40*/  @!P0 BRA `(.L_x_8441) ;  /* 0x0000000c00948947 */ /* 0x000fea0003800000 */
[----:B------:R-:W-:-:S07]  /*de50*/  IMAD.MOV.U32 R4, RZ, RZ, R7 ;  /* 0x000000ffff047224 */ /* 0x000fce00078e0007 */
.L_x_8465:
[----:B------:R-:W-:Y:S01]  /*de60*/  VIADD R10, R22, 0x1 ;  /* 0x00000001160a7836 */ /* 0x000fe20000000000 */
        /* <DEDUP_REMOVED lines=12> */
[----:B------:R-:W2:Y:S01]  /*df30*/  LDC R12, c[0x0][0x41c] ;  /* 0x00010700ff0c7b82 */ /* 0x000ea20000000800 */
[----:B------:R-:W-:Y:S01]  /*df40*/  IMAD.MOV.U32 R13, RZ, RZ, R9 ;  /* 0x000000ffff0d7224 */ /* 0x000fe200078e0009 */
[----:B------:R-:W-:Y:S02]  /*df50*/  ULDC.64 UR6, c[0x0][0x408] ;  /* 0x0001020000067ab9 */ /* 0x000fe40000000a00 */
[----:B0-----:R-:W-:-:S04]  /*df60*/  IMAD R5, R8, UR6, RZ ;  /* 0x0000000608057c24 */ /* 0x001fc8000f8e02ff */
[----:B------:R-:W-:Y:S01]  /*df70*/  IMAD R5, R6, UR7, R5 ;  /* 0x0000000706057c24 */ /* 0x000fe2000f8e0205 */
[----:B--2---:R-:W-:-:S13]  /*df80*/  ISETP.NE.AND P0, PT, R12, 0x1, PT ;  /* 0x000000010c00780c */ /* 0x004fda0003f05270 */
[----:B------:R-:W0:Y:S02]  /*df90*/  @P0 LDC.64 R2, c[0x0][0x420] ;  /* 0x00010800ff020b82 */ /* 0x000e240000000a00 */
[----:B0-----:R-:W-:-:S05]  /*dfa0*/  @P0 IMAD.HI.U32 R2, R9, R2, RZ ;  /* 0x0000000209020227 */ /* 0x001fca00078e00ff */
[----:B------:R-:W-:-:S04]  /*dfb0*/  @P0 SHF.R.U32.HI R13, RZ, R3, R2 ;  /* 0x00000003ff0d0219 */ /* 0x000fc80000011602 */
[----:B------:R-:W-:Y:S02]  /*dfc0*/  SHF.R.S32.HI R3, RZ, 0x1f, R13 ;  /* 0x0000001fff037819 */ /* 0x000fe4000001140d */
[----:B------:R-:W-:-:S05]  /*dfd0*/  MOV R2, R13 ;  /* 0x0000000d00027202 */ /* 0x000fca0000000f00 */
[----:B------:R-:W-:-:S04]  /*dfe0*/  IMAD.WIDE.U32 R2, R6, UR6, R2 ;  /* 0x0000000606027c25 */ /* 0x000fc8000f8e0002 */
[----:B------:R-:W-:Y:S01]  /*dff0*/  IMAD.IADD R3, R5, 0x1, R3 ;  /* 0x0000000105037824 */ /* 0x000fe200078e0203 */
[----:B------:R-:W-:-:S04]  /*e000*/  LEA R4, P0, R2, UR4, 0x2 ;  /* 0x0000000402047c11 */ /* 0x000fc8000f8010ff */
[----:B------:R-:W-:-:S05]  /*e010*/  LEA.HI.X R5, R2, UR5, R3, 0x2, P0 ;  /* 0x0000000502057c11 */ /* 0x000fca00080f1403 */
[----:B------:R2:W5:Y:S01]  /*e020*/  LDG.E R4, desc[UR60][R4.64] ;  /* 0x0000003c04047981 */ /* 0x000562000c1e1900 */
[----:B------:R-:W-:-:S04]  /*e030*/  IMAD.MOV R2, RZ, RZ, -R13 ;  /* 0x000000ffff027224 */ /* 0x000fc800078e0a0d */
[----:B------:R-:W-:-:S07]  /*e040*/  IMAD R12, R12, R2, R9 ;  /* 0x000000020c0c7224 */ /* 0x000fce00078e0209 */
.L_x_8453:
[----:B------:R-:W-:Y:S01]  /*e050*/  IMAD R3, R10, 0x8, R26 ;  /* 0x000000080a037824 */ /* 0x000fe200078e021a */
[----:B------:R-:W-:-:S04]  /*e060*/  SHF.L.U32 R2, R11, 0x1f, RZ ;  /* 0x0000001f0b027819 */ /* 0x000fc800000006ff */
[----:B------:R-:W3:Y:S02]  /*e070*/  SYNCS.PHASECHK.TRANS64.TRYWAIT P0, [R3+URZ+0x31c40], R2 ;  /* 0x031c4002030075a7 */ /* 0x000ee4000800017f */
[----:B---3--:R-:W-:Y:S05]  /*e080*/  @!P0 BRA `(.L_x_8454) ;  /* 0x00000020006c8947 */ /* 0x008fea0003800000 */
.L_x_8510:
[----:B0-2---:R-:W0:Y:S02]  /*e090*/  S2R R5, SR_TID.X ;  /* 0x0000000000057919 */ /* 0x005e240000002100 */
[----:B0-----:R-:W-:-:S04]  /*e0a0*/  LOP3.LUT R5, R5, 0x7f, RZ, 0xc0, !PT ;  /* 0x0000007f05057812 */ /* 0x001fc800078ec0ff */
[----:B------:R-:W-:-:S13]  /*e0b0*/  ISETP.NE.AND P0, PT, R5, RZ, PT ;  /* 0x000000ff0500720c */ /* 0x000fda0003f05270 */
[----:B------:R-:W-:Y:S05]  /*e0c0*/  @P0 BRA `(.L_x_8455) ;  /* 0x0000000000140947 */ /* 0x000fea0003800000 */
[----:B------:R-:W-:Y:S01]  /*e0d0*/  ISETP.NE.AND P1, PT, R27, RZ, PT ;  /* 0x000000ff1b00720c */ /* 0x000fe20003f25270 */
[----:B---3--:R-:W-:-:S04]  /*e0e0*/  IMAD.MOV.U32 R2, RZ, RZ, 0x6c00 ;  /* 0x00006c00ff027424 */ /* 0x008fc800078e00ff */
[----:B------:R0:W-:Y:S08]  /*e0f0*/  SYNCS.ARRIVE.TRANS64 RZ, [R3+URZ+0x31c30], R2 ;  /* 0x031c300203ff79a7 */ /* 0x0001f0000800003f */
[----:B------:R-:W-:Y:S05]  /*e100*/  @!P1 BRA `(.L_x_8455) ;  /* 0x0000000000049947 */ /* 0x000fea0003800000 */
[----:B------:R-:W-:Y:S01]  /*e110*/  BPT.TRAP 0x1 ;  /* 0x000000040000795c */ /* 0x000fe20000300000 */
.L_x_8455:
[----:B0--3--:R-:W-:Y:S01]  /*e120*/  IMAD R2, R10, 0x6c00, R26 ;  /* 0x00006c000a027824 */ /* 0x009fe200078e021a */
        /* <DEDUP_REMOVED lines=11> */
[----:B------:R-:W-:Y:S01]  /*e1e0*/  VIADD R3, R26, 0x31c00 ;  /* 0x00031c001a037836 */ /* 0x000fe20000000000 */
[----:B------:R-:W-:Y:S01]  /*e1f0*/  UMOV UR17, 0x40 ;  /* 0x0000004000117882 */ /* 0x000fe20000000000 */
[----:B------:R-:W-:-:S02]  /*e200*/  SHF.L.U32 R24, R24, 0x1f, RZ ;  /* 0x0000001f18187819 */ /* 0x000fc400000006ff */
[----:B------:R-:W-:Y:S01]  /*e210*/  UIMAD UR11, UR11, 0x90, UR5 ;  /* 0x000000900b0b78a4 */ /* 0x000fe2000f8e0205 */
[----:B------:R-:W-:Y:S01]  /*e220*/  IMAD R3, R22, 0x8, R3 ;  /* 0x0000000816037824 */ /* 0x000fe200078e0203 */
        /* <DEDUP_REMOVED lines=14> */
.L_x_8511:
[----:B------:R-:W-:Y:S05]  /*e310*/  @P0 BRA `(.L_x_8457) ;  /* 0x0000000000140947 */ /* 0x000fea0003800000 */
[----:B------:R-:W-:Y:S02]  /*e320*/  ISETP.NE.AND P1, PT, R27, RZ, PT ;  /* 0x000000ff1b00720c */ /* 0x000fe40003f25270 */
[----:B------:R-:W-:-:S04]  /*e330*/  MOV R2, 0x6c00 ;  /* 0x00006c0000027802 */ /* 0x000fc80000000f00 */
[----:B------:R2:W-:Y:S07]  /*e340*/  SYNCS.ARRIVE.TRANS64 RZ, [R3+URZ+0x50], R2 ;  /* 0x0000500203ff79a7 */ /* 0x0005ee000800003f */
[----:B------:R-:W-:Y:S05]  /*e350*/  @!P1 BRA `(.L_x_8457) ;  /* 0x0000000000049947 */ /* 0x000fea0003800000 */
[----:B------:R-:W-:Y:S01]  /*e360*/  BPT.TRAP 0x1 ;  /* 0x000000040000795c */ /* 0x000fe20000300000 */
.L_x_8457:
        /* <DEDUP_REMOVED lines=13> */
[----:B------:R-:W-:Y:S02]  /*e440*/  IMAD.MOV.U32 R7, RZ, RZ, R4 ;  /* 0x000000ffff077224 */ /* 0x000fe400078e0004 */
[----:B------:R-:W-:Y:S02]  /*e450*/  UIMAD UR11, UR11, 0x90, UR5 ;  /* 0x000000900b0b78a4 */ /* 0x000fe4000f8e0205 */
[----:B------:R-:W-:Y:S02]  /*e460*/  UIADD3 UR9, UR9, 0x50, URZ ;  /* 0x0000005009097890 */ /* 0x000fe4000fffe03f */
[----:B------:R-:W-:Y:S02]  /*e470*/  UIADD3 UR14, UR8, 0x200, URZ ;  /* 0x00000200080e7890 */ /* 0x000fe4000fffe03f */
[----:B------:R-:W-:Y:S02]  /*e480*/  UIADD3.X UR5, URZ, UR39, URZ, UP0, !UPT ;  /* 0x000000273f057290 */ /* 0x000fe400087fe43f */
[----:B------:R-:W-:-:S02]  /*e490*/  UIADD3 UR15, UR8, 0x2600, URZ ;  /* 0x00002600080f7890 */ /* 0x000fc4000fffe03f */
        /* <DEDUP_REMOVED lines=11> */
.L_x_8452:
[----:B------:R-:W-:Y:S05]  /*e550*/  BSYNC B1 ;  /* 0x0000000000017941 */ /* 0x000fea0003800000 */
.L_x_8451:
[----:B------:R-:W-:Y:S01]  /*e560*/  VIADD R22, R10, 0x1 ;  /* 0x000000010a167836 */ /* 0x000fe20000000000 */
[----:B------:R-:W-:Y:S04]  /*e570*/  BSSY B1, `(.L_x_8458) ;  /* 0x000006e000017945 */ /* 0x000fe80003800000 */
[----:B------:R-:W-:-:S04]  /*e580*/  ISETP.NE.AND P0, PT, R22, 0x2, PT ;  /* 0x000000021600780c */ /* 0x000fc80003f05270 */
[----:B0-----:R-:W-:Y:S02]  /*e590*/  SEL R24, RZ, 0x1, P0 ;  /* 0x00000001ff187807 */ /* 0x001fe40000000000 */
[----:B------:R-:W-:Y:S02]  /*e5a0*/  SEL R22, R22, RZ, P0 ;  /* 0x000000ff16167207 */ /* 0x000fe40000000000 */
[----:B------:R-:W-:Y:S01]  /*e5b0*/  LOP3.LUT R24, R11, R24, RZ, 0x3c, !PT ;  /* 0x000000180b187212 */ /* 0x000fe200078e3cff */
[----:B------:R-:W-:Y:S06]  /*e5c0*/  @!P6 BRA `(.L_x_8459) ;  /* 0x0000000400a0e947 */ /* 0x000fec0003800000 */
[----:B------:R-:W-:Y:S01]  /*e5d0*/  ULDC.64 UR4, c[0x0][0x3f8] ;  /* 0x0000fe0000047ab9 */ /* 0x000fe20000000a00 */
[----:B------:R-:W-:Y:S01]  /*e5e0*/  VIADD R13, R9, 0xffffffff ;  /* 0xffffffff090d7836 */ /* 0x000fe20000000000 */
[----:B------:R-:W-:-:S04]  /*e5f0*/  ISETP.NE.U32.AND P0, PT, RZ, UR4, PT ;  /* 0x00000004ff007c0c */ /* 0x000fc8000bf05070 */
[----:B------:R-:W-:-:S13]  /*e600*/  ISETP.NE.AND.EX P0, PT, RZ, UR5, PT, P0 ;  /* 0x00000005ff007c0c */ /* 0x000fda000bf05300 */
[----:B------:R-:W-:Y:S05]  /*e610*/  @!P0 BRA `(.L_x_8460) ;  /* 0x0000000000488947 */ /* 0x000fea0003800000 */
[----:B------:R-:W0:Y:S01]  /*e620*/  LDC R12, c[0x0][0x41c] ;  /* 0x00010700ff0c7b82 */ /* 0x000e220000000800 */
[----:B------:R-:W-:Y:S01]  /*e630*/  IMAD.MOV.U32 R15, RZ, RZ, R13 ;  /* 0x000000ffff0f7224 */ /* 0x000fe200078e000d */
[----:B------:R-:W-:Y:S02]  /*e640*/  ULDC.64 UR6, c[0x0][0x408] ;  /* 0x0001020000067ab9 */ /* 0x000fe40000000a00 */
[----:B------:R-:W-:-:S04]  /*e650*/  IMAD R5, R8, UR6, RZ ;  /* 0x0000000608057c24 */ /* 0x000fc8000f8e02ff */
[----:B------:R-:W-:Y:S01]  /*e660*/  IMAD R5, R6, UR7, R5 ;  /* 0x0000000706057c24 */ /* 0x000fe2000f8e0205 */
[----:B0-----:R-:W-:-:S13]  /*e670*/  ISETP.NE.AND P0, PT, R12, 0x1, PT ;  /* 0x000000010c00780c */ /* 0x001fda0003f05270 */
[----:B--2---:R-:W0:Y:S02]  /*e680*/  @P0 LDC.64 R2, c[0x0][0x420] ;  /* 0x00010800ff020b82 */ /* 0x004e240000000a00 */
[----:B0-----:R-:W-:-:S05]  /*e690*/  @P0 IMAD.HI.U32 R2, R13, R2, RZ ;  /* 0x000000020d020227 */ /* 0x001fca00078e00ff */
[----:B------:R-:W-:-:S04]  /*e6a0*/  @P0 SHF.R.U32.HI R15, RZ, R3, R2 ;  /* 0x00000003ff0f0219 */ /* 0x000fc80000011602 */
[--C-:B------:R-:W-:Y:S01]  /*e6b0*/  SHF.R.S32.HI R3, RZ, 0x1f, R15.reuse ;  /* 0x0000001fff037819 */ /* 0x100fe2000001140f */
[----:B------:R-:W-:-:S04]  /*e6c0*/  IMAD.MOV.U32 R2, RZ, RZ, R15 ;  /* 0x000000ffff027224 */ /* 0x000fc800078e000f */
[----:B------:R-:W-:-:S05]  /*e6d0*/  IMAD.WIDE.U32 R2, R6, UR6, R2 ;  /* 0x0000000606027c25 */ /* 0x000fca000f8e0002 */
[----:B------:R-:W-:Y:S02]  /*e6e0*/  IADD3 R3, R5, R3, RZ ;  /* 0x0000000305037210 */ /* 0x000fe40007ffe0ff */
[----:B------:R-:W-:-:S04]  /*e6f0*/  LEA R4, P0, R2, UR4, 0x2 ;  /* 0x0000000402047c11 */ /* 0x000fc8000f8010ff */
[----:B------:R-:W-:-:S05]  /*e700*/  LEA.HI.X R5, R2, UR5, R3, 0x2, P0 ;  /* 0x0000000502057c11 */ /* 0x000fca00080f1403 */
[----:B------:R0:W5:Y:S01]  /*e710*/  LDG.E R4, desc[UR60][R4.64] ;  /* 0x0000003c04047981 */ /* 0x000162000c1e1900 */
[----:B------:R-:W-:-:S04]  /*e720*/  IMAD.MOV R2, RZ, RZ, -R15 ;  /* 0x000000ffff027224 */ /* 0x000fc800078e0a0f */
[----:B------:R-:W-:-:S07]  /*e730*/  IMAD R13, R12, R2, R13 ;  /* 0x000000020c0d7224 */ /* 0x000fce00078e020d */
.L_x_8460:
[----:B--2---:R-:W-:Y:S01]  /*e740*/  IMAD R2, R22, 0x8, R26 ;  /* 0x0000000816027824 */ /* 0x004fe200078e021a */
[----:B------:R-:W-:-:S04]  /*e750*/  SHF.L.U32 R3, R24, 0x1f, RZ ;  /* 0x0000001f18037819 */ /* 0x000fc800000006ff */
[----:B------:R-:W2:Y:S02]  /*e760*/  SYNCS.PHASECHK.TRANS64.TRYWAIT P0, [R2+URZ+0x31c40], R3 ;  /* 0x031c4003020075a7 */ /* 0x000ea4000800017f */
[----:B--2---:R-:W-:Y:S05]  /*e770*/  @!P0 BRA `(.L_x_8461) ;  /* 0x0000001800d88947 */ /* 0x004fea0003800000 */
.L_x_8512:
        /* <DEDUP_REMOVED lines=9> */
.L_x_8462:
[----:B0-2---:R-:W-:Y:S01]  /*e810*/  IMAD R2, R22, 0x6c00, R26 ;  /* 0x00006c0016027824 */ /* 0x005fe200078e021a */
[----:B------:R-:W-:Y:S01]  /*e820*/  R2UR UR11, R13 ;  /* 0x000000000d0b72ca */ /* 0x000fe200000e0000 */
[----:B------:R-:W-:Y:S01]  /*e830*/  VIADD R3, R26, 0x31c00 ;  /* 0x00031c001a037836 */ /* 0x000fe20000000000 */
[----:B------:R-:W-:Y:S01]  /*e840*/  R2UR UR5, R23 ;  /* 0x00000000170572ca */ /* 0x000fe200000e0000 */
[----:B------:R-:W-:Y:S01]  /*e850*/  UIADD3 UR4, UP0, UR38, 0x370, URZ ;  /* 0x0000037026047890 */ /* 0x000fe2000ff1e03f */
[----:B------:R-:W-:Y:S01]  /*e860*/  R2UR UR8, R2 ;  /* 0x00000000020872ca */ /* 0x000fe200000e0000 */
[--C-:B------:R-:W-:Y:S01]  /*e870*/  IMAD R2, R22, 0x8, R3.reuse ;  /* 0x0000000816027824 */ /* 0x100fe200078e0203 */
[----:B------:R-:W-:Y:S01]  /*e880*/  R2UR UR12, R0 ;  /* 0x00000000000c72ca */ /* 0x000fe200000e0000 */
[----:B------:R-:W-:Y:S01]  /*e890*/  UMOV UR10, URZ ;  /* 0x0000003f000a7c82 */ /* 0x000fe20008000000 */
[----:B-----5:R-:W-:Y:S01]  /*e8a0*/  R2UR UR13, R4 ;  /* 0x00000000040d72ca */ /* 0x020fe200000e0000 */
[----:B------:R-:W-:Y:S01]  /*e8b0*/  UMOV UR6, 0x0 ;  /* 0x0000000000067882 */ /* 0x000fe20000000000 */
[----:B------:R-:W-:Y:S01]  /*e8c0*/  R2UR UR9, R2 ;  /* 0x00000000020972ca */ /* 0x000fe200000e0000 */
[----:B------:R-:W-:Y:S01]  /*e8d0*/  UMOV UR7, 0x14f00000 ;  /* 0x14f0000000077882 */ /* 0x000fe20000000000 */
[----:B------:R-:W-:Y:S01]  /*e8e0*/  UMOV UR17, 0x20 ;  /* 0x0000002000117882 */ /* 0x000fe20000000000 */
[----:B------:R-:W-:Y:S01]  /*e8f0*/  UMOV UR18, 0x40 ;  /* 0x0000004000127882 */ /* 0x000fe20000000000 */
[----:B------:R-:W-:Y:S01]  /*e900*/  SHF.L.U32 R11, R11, 0x1f, RZ ;  /* 0x0000001f0b0b7819 */ /* 0x000fe200000006ff */
[----:B------:R-:W-:Y:S01]  /*e910*/  UIMAD UR11, UR11, 0x90, UR5 ;  /* 0x000000900b0b78a4 */ /* 0x000fe2000f8e0205 */
[----:B------:R-:W-:Y:S01]  /*e920*/  IMAD R2, R10, 0x8, R3 ;  /* 0x000000080a027824 */ /* 0x000fe200078e0203 */
[----:B------:R-:W-:-:S02]  /*e930*/  UIADD3 UR14, UR8, 0x16a00, URZ ;  /* 0x00016a00080e7890 */ /* 0x000fc4000fffe03f */
[----:B------:R-:W-:Y:S02]  /*e940*/  UIADD3.X UR5, URZ, UR39, URZ, UP0, !UPT ;  /* 0x000000273f057290 */ /* 0x000fe400087fe43f */
[----:B------:R-:W-:Y:S02]  /*e950*/  UIADD3 UR15, UR8, 0x18e00, URZ ;  /* 0x00018e00080f7890 */ /* 0x000fe4000fffe03f */
[----:B------:R-:W-:Y:S02]  /*e960*/  UIADD3 UR9, UR9, 0x30, URZ ;  /* 0x0000003009097890 */ /* 0x000fe4000fffe03f */
[----:B------:R-:W-:-:S03]  /*e970*/  UIADD3 UR16, UR8, 0x1b200, URZ ;  /* 0x0001b20008107890 */ /* 0x000fc6000fffe03f */
[----:B------:R-:W-:-:S04]  /*e980*/  UMOV UR8, UR14 ;  /* 0x0000000e00087c82 */ /* 0x000fc80008000000 */
        /* <DEDUP_REMOVED lines=9> */
.L_x_8513:
[----:B------:R-:W-:Y:S05]  /*ea20*/  @P0 BRA `(.L_x_8464) ;  /* 0x0000000000140947 */ /* 0x000fea0003800000 */
[----:B------:R-:W-:Y:S02]  /*ea30*/  ISETP.NE.AND P1, PT, R27, RZ, PT ;  /* 0x000000ff1b00720c */ /* 0x000fe40003f25270 */
[----:B------:R-:W-:-:S04]  /*ea40*/  MOV R3, 0x6c00 ;  /* 0x00006c0000037802 */ /* 0x000fc80000000f00 */
[----:B------:R2:W-:Y:S07]  /*ea50*/  SYNCS.ARRIVE.TRANS64 RZ, [R2+URZ+0x50], R3 ;  /* 0x0000500302ff79a7 */ /* 0x0005ee000800003f */
[----:B------:R-:W-:Y:S05]  /*ea60*/  @!P1 BRA `(.L_x_8464) ;  /* 0x0000000000049947 */ /* 0x000fea0003800000 */
[----:B------:R-:W-:Y:S01]  /*ea70*/  BPT.TRAP 0x1 ;  /* 0x000000040000795c */ /* 0x000fe20000300000 */
.L_x_8464:
        /* <DEDUP_REMOVED lines=29> */
.L_x_8459:
[----:B------:R-:W-:Y:S05]  /*ec50*/  BSYNC B1 ;  /* 0x0000000000017941 */ /* 0x000fea0003800000 */
.L_x_8458:
[C---:B------:R-:W-:Y:S01]  /*ec60*/  ISETP.GT.AND P0, PT, R9.reuse, 0x1, PT ;  /* 0x000000010900780c */ /* 0x040fe20003f04270 */
[----:B0-2---:R-:W-:-:S04]  /*ec70*/  VIADD R2, R9, 0xfffffffe ;  /* 0xfffffffe09027836 */ /* 0x005fc80000000000 */
[----:B------:R-:W-:-:S08]  /*ec80*/  IMAD.MOV.U32 R9, RZ, RZ, R2 ;  /* 0x000000ffff097224 */ /* 0x000fd000078e0002 */
[----:B------:R-:W-:Y:S05]  /*ec90*/  @P0 BRA `(.L_x_8465) ;  /* 0xfffffff000700947 */ /* 0x000fea000383ffff */
.L_x_8441:
[----:B------:R-:W-:Y:S05]  /*eca0*/  BSYNC B0 ;  /* 0x0000000000007941 */ /* 0x000fea0003800000 */
.L_x_8440:
[----:B------:R-:W-:Y:S01]  /*ecb0*/  ISETP.NE.AND P0, PT, R27, RZ, PT ;  /* 0x000000ff1b00720c */ /* 0x000fe20003f05270 */
[----:B------:R-:W-:-:S12]  /*ecc0*/  BSSY B0, `(.L_x_8466) ;  /* 0x000000e000007945 */ /* 0x000fd80003800000 */
[----:B------:R-:W-:Y:S05]  /*ecd0*/  @P0 BRA `(.L_x_8467) ;  /* 0x0000000000300947 */ /* 0x000fea0003800000 */
[----:B------:R-:W2:Y:S01]  /*ece0*/  S2R R9, SR_LANEID ;  /* 0x0000000000097919 */ /* 0x000ea20000000000 */
[----:B------:R-:W-:Y:S01]  /*ecf0*/  VOTEU.ANY UR4, UPT, PT ;  /* 0x0000000000047886 */ /* 0x000fe200038e0100 */
[----:B------:R-:W3:Y:S01]  /*ed00*/  LDC.64 R2, c[0x0][0xc38] ;  /* 0x00030e00ff027b82 */ /* 0x000ee20000000a00 */
[----:B------:R-:W2:Y:S08]  /*ed10*/  FLO.U32 R4, UR4 ;  /* 0x0000000400047d00 */ /* 0x000eb000080e0000 */
[----:B0-----:R-:W3:Y:S01]  /*ed20*/  POPC R5, UR4 ;  /* 0x0000000400057d09 */ /* 0x001ee20008000000 */
[----:B--2---:R-:W-:-:S13]  /*ed30*/  ISETP.EQ.U32.AND P0, PT, R4, R9, PT ;  /* 0x000000090400720c */ /* 0x004fda0003f02070 */
[----:B---3--:R-:W2:Y:S01]  /*ed40*/  @P0 ATOMG.E.ADD.STRONG.GPU PT, R3, desc[UR60][R2.64], R5 ;  /* 0x00000005020309a8 */ /* 0x008ea200081ee1fc */
[----:B------:R-:W0:Y:S02]  /*ed50*/  S2R R6, SR_LTMASK ;  /* 0x0000000000067919 */ /* 0x000e240000003900 */
[----:B0-----:R-:W-:-:S04]  /*ed60*/  LOP3.LUT R6, R6, UR4, RZ, 0xc0, !PT ;  /* 0x0000000406067c12 */ /* 0x001fc8000f8ec0ff */
[----:B------:R-:W0:Y:S01]  /*ed70*/  POPC R9, R6 ;  /* 0x0000000600097309 */ /* 0x000e220000000000 */
[----:B--2---:R-:W0:Y:S02]  /*ed80*/  SHFL.IDX PT, R4, R3, R4, 0x1f ;  /* 0x00001f0403047589 */ /* 0x004e2400000e0000 */
[----:B0-----:R-:W-:-:S07]  /*ed90*/  IADD3 R16, R4, UR36, R9 ;  /* 0x0000002404107c10 */ /* 0x001fce000fffe009 */
.L_x_8467:
[----:B------:R-:W-:Y:S05]  /*eda0*/  BSYNC B0 ;  /* 0x0000000000007941 */ /* 0x000fea0003800000 */
.L_x_8466:
[----:B------:R-:W-:Y:S04]  /*edb0*/  BSSY B0, `(.L_x_8468) ;  /* 0x000002b000007945 */ /* 0x000fe80003800000 */
[----:B------:R-:W-:Y:S05]  /*edc0*/  @!P6 BRA `(.L_x_8469) ;  /* 0x0000000000a4e947 */ /* 0x000fea0003800000 */
[----:B------:R-:W-:Y:S01]  /*edd0*/  IMAD R3, R22, 0x8, R26 ;  /* 0x0000000816037824 */ /* 0x000fe200078e021a */
[----:B------:R-:W-:-:S04]  /*ede0*/  SHF.L.U32 R2, R24, 0x1f, RZ ;  /* 0x0000001f18027819 */ /* 0x000fc800000006ff */
[----:B------:R-:W2:Y:S02]  /*edf0*/  SYNCS.PHASECHK.TRANS64.TRYWAIT P0, [R3+URZ+0x31c60], R2 ;  /* 0x031c6002030075a7 */ /* 0x000ea4000800017f */
[----:B--2---:R-:W-:Y:S05]  /*ee00*/  @!P0 BRA `(.L_x_8470) ;  /* 0x00000014005c8947 */ /* 0x004fea0003800000 */
.L_x_8514:
        /* <DEDUP_REMOVED lines=9> */
.L_x_8471:
[----:B0-----:R-:W-:Y:S01]  /*eea0*/  IMAD R26, R22, 0x6c00, R26 ;  /* 0x00006c00161a7824 */ /* 0x001fe200078e021a */
        /* <DEDUP_REMOVED lines=10> */
[----:B------:R-:W-:-:S05]  /*ef50*/  R2UR UR13, R7 ;  /* 0x00000000070d72ca */ /* 0x000fca00000e0000 */
        /* <DEDUP_REMOVED lines=15> */
[----:B----4-:R-:W-:Y:S01]  /*f050*/  NOP ;  /* 0x0000000000007918 */ /* 0x010fe20000000000 */
.L_x_8469:
[----:B------:R-:W-:Y:S05]  /*f060*/  BSYNC B0 ;  /* 0x0000000000007941 */ /* 0x000fea0003800000 */
.L_x_8468:
[----:B------:R-:W-:-:S04]  /*f070*/  IADD3 R22, R22, 0x1, RZ ;  /* 0x0000000116167810 */ /* 0x000fc80007ffe0ff */
[----:B------:R-:W-:-:S04]  /*f080*/  ISETP.NE.AND P0, PT, R22, 0x2, PT ;  /* 0x000000021600780c */ /* 0x000fc80003f05270 */
[----:B--23--:R-:W-:Y:S02]  /*f090*/  SEL R3, RZ, 0x1, P0 ;  /* 0x00000001ff037807 */ /* 0x00cfe40000000000 */
[----:B------:R-:W-:Y:S02]  /*f0a0*/  SEL R22, R22, RZ, P0 ;  /* 0x000000ff16167207 */ /* 0x000fe40000000000 */
[----:B------:R-:W-:-:S07]  /*f0b0*/  LOP3.LUT R24, R24, R3, RZ, 0x3c, !PT ;  /* 0x0000000318187212 */ /* 0x000fce00078e3cff */
.L_x_8425:
[----:B------:R-:W-:Y:S05]  /*f0c0*/  BSYNC B6 ;  /* 0x0000000000067941 */ /* 0x000fea0003800000 */
.L_x_8423:
[----:B------:R-:W-:-:S03]  /*f0d0*/  UMOV UR4, 0xffffffff ;  /* 0xffffffff00047882 */ /* 0x000fc60000000000 */
[----:B------:R-:W-:Y:S05]  /*f0e0*/  BRA.DIV UR4, `(.L_x_8472) ;  /* 0x0000001204b87947 */ /* 0x000fea000b800000 */
[----:B0-----:R0:W2:Y:S04]  /*f0f0*/  SHFL.IDX PT, R5, R16, RZ, 0x1f ;  /* 0x00001fff10057589 */ /* 0x0010a800000e0000 */
[----:B------:R0:W3:Y:S02]  /*f100*/  SHFL.IDX PT, R4, R16, 0x1, 0x1f ;  /* 0x00201f0010047f89 */ /* 0x0000e400000e0000 */
.L_x_8518:
[----:B------:R-:W-:Y:S01]  /*f110*/  ULDC UR4, c[0x0][0xc14] ;  /* 0x0003050000047ab9 */ /* 0x000fe20000000800 */
[C---:B------:R-:W-:Y:S01]  /*f120*/  IMAD.IADD R7, R27.reuse, 0x1, R19 ;  /* 0x000000011b077824 */ /* 0x040fe200078e0213 */
[----:B------:R-:W-:Y:S01]  /*f130*/  ISETP.NE.AND P0, PT, R27, 0x1f, PT ;  /* 0x0000001f1b00780c */ /* 0x000fe20003f05270 */
[----:B------:R-:W-:Y:S01]  /*f140*/  IMAD.U32 R0, RZ, RZ, UR4 ;  /* 0x00000004ff007e24 */ /* 0x000fe2000f8e00ff */
[----:B------:R-:W-:Y:S01]  /*f150*/  BSSY B0, `(.L_x_8473) ;  /* 0x0000007000007945 */ /* 0x000fe20003800000 */
[----:B------:R-:W-:-:S03]  /*f160*/  IMAD.MOV.U32 R2, RZ, RZ, RZ ;  /* 0x000000ffff027224 */ /* 0x000fc600078e00ff */
[----:B------:R-:W-:-:S13]  /*f170*/  ISETP.GE.OR P0, PT, R7, R0, !P0 ;  /* 0x000000000700720c */ /* 0x000fda0004706670 */
[----:B------:R-:W-:Y:S05]  /*f180*/  @P0 BRA `(.L_x_8474) ;  /* 0x00000000000c0947 */ /* 0x000fea0003800000 */
[----:B------:R-:W4:Y:S02]  /*f190*/  LDC.64 R2, c[0x0][0xc58] ;  /* 0x00031600ff027b82 */ /* 0x000f240000000a00 */
[----:B----4-:R-:W-:-:S06]  /*f1a0*/  IMAD.WIDE R2, R7, 0x4, R2 ;  /* 0x0000000407027825 */ /* 0x010fcc00078e0202 */
[----:B------:R4:W5:Y:S02]  /*f1b0*/  LDG.E R2, desc[UR60][R2.64] ;  /* 0x0000003c02027981 */ /* 0x000964000c1e1900 */
.L_x_8474:
[----:B------:R-:W-:Y:S05]  /*f1c0*/  BSYNC B0 ;  /* 0x0000000000007941 */ /* 0x000fea0003800000 */
.L_x_8473:
[----:B------:R-:W-:-:S03]  /*f1d0*/  UMOV UR4, 0xffffffff ;  /* 0xffffffff00047882 */ /* 0x000fc60000000000 */
[----:B------:R-:W-:Y:S05]  /*f1e0*/  BRA.DIV UR4, `(.L_x_8475) ;  /* 0x0000001204c47947 */ /* 0x000fea000b800000 */
[----:B-----5:R-:W0:Y:S01]  /*f1f0*/  SHFL.UP PT, R14, R2, 0x1, RZ ;  /* 0x04200000020e7989 */ /* 0x020e2200000e00ff */
        /* <DEDUP_REMOVED lines=8> */
[----:B----4-:R-:W-:-:S05]  /*f280*/  IMAD.IADD R3, R13, 0x1, R14 ;  /* 0x000000010d037824 */ /* 0x010fca00078e020e */
        /* <DEDUP_REMOVED lines=10> */
[----:B------:R0:W4:Y:S02]  /*f330*/  SHFL.IDX PT, R14, R8, 0x1f, 0x1f ;  /* 0x03e01f00080e7f89 */ /* 0x00012400000e0000 */
.L_x_8526:
[----:B------:R-:W-:Y:S02]  /*f340*/  ULDC UR4, c[0x0][0xc10] ;  /* 0x0003040000047ab9 */ /* 0x000fe40000000800 */
[----:B------:R-:W-:-:S04]  /*f350*/  IMAD.U32 R7, RZ, RZ, UR4 ;  /* 0x00000004ff077e24 */ /* 0x000fc8000f8e00ff */
[----:B----4-:R-:W-:-:S04]  /*f360*/  IMAD R3, R14, R7, RZ ;  /* 0x000000070e037224 */ /* 0x010fc800078e02ff */
[----:B---3--:R-:W-:-:S05]  /*f370*/  IMAD.IADD R4, R4, 0x1, R3 ;  /* 0x0000000104047824 */ /* 0x008fca00078e0203 */
[----:B--2---:R-:W-:-:S13]  /*f380*/  ISETP.GT.AND P0, PT, R4, R5, PT ;  /* 0x000000050400720c */ /* 0x004fda0003f04270 */
[----:B------:R-:W-:Y:S05]  /*f390*/  @P0 BRA `(.L_x_8476) ;  /* 0x0000000000ac0947 */ /* 0x000fea0003800000 */
[----:B------:R-:W2:Y:S02]  /*f3a0*/  LDC R0, c[0x0][0xc14] ;  /* 0x00030500ff007b82 */ /* 0x000ea40000000800 */
.L_x_8481:
[----:B------:R-:W-:-:S05]  /*f3b0*/  VIADD R19, R19, 0x1f ;  /* 0x0000001f13137836 */ /* 0x000fca0000000000 */
[----:B--2---:R-:W-:-:S13]  /*f3c0*/  ISETP.GE.AND P0, PT, R19, R0, PT ;  /* 0x000000001300720c */ /* 0x004fda0003f06270 */
[----:B------:R-:W-:Y:S05]  /*f3d0*/  @P0 BRA `(.L_x_8477) ;  /* 0x0000000400540947 */ /* 0x000fea0003800000 */
[C---:B------:R-:W-:Y:S01]  /*f3e0*/  IMAD.IADD R7, R27.reuse, 0x1, R19 ;  /* 0x000000011b077824 */ /* 0x040fe200078e0213 */
[----:B------:R-:W-:Y:S01]  /*f3f0*/  ISETP.NE.AND P1, PT, R27, 0x1f, PT ;  /* 0x0000001f1b00780c */ /* 0x000fe20003f25270 */
[----:B------:R-:W-:Y:S01]  /*f400*/  BSSY B0, `(.L_x_8478) ;  /* 0x0000007000007945 */ /* 0x000fe20003800000 */
[----:B------:R-:W-:Y:S02]  /*f410*/  IMAD.MOV.U32 R2, RZ, RZ, RZ ;  /* 0x000000ffff027224 */ /* 0x000fe400078e00ff */
[----:B------:R-:W-:-:S13]  /*f420*/  ISETP.GE.OR P0, PT, R7, R0, !P1 ;  /* 0x000000000700720c */ /* 0x000fda0004f06670 */
[----:B------:R-:W-:Y:S05]  /*f430*/  @P0 BRA `(.L_x_8479) ;  /* 0x00000000000c0947 */ /* 0x000fea0003800000 */
[----:B------:R-:W2:Y:S02]  /*f440*/  LDC.64 R2, c[0x0][0xc58] ;  /* 0x00031600ff027b82 */ /* 0x000ea40000000a00 */
[----:B--2---:R-:W-:-:S06]  /*f450*/  IMAD.WIDE R2, R7, 0x4, R2 ;  /* 0x0000000407027825 */ /* 0x004fcc00078e0202 */
[----:B------:R2:W5:Y:S02]  /*f460*/  LDG.E R2, desc[UR60][R2.64] ;  /* 0x0000003c02027981 */ /* 0x000564000c1e1900 */
.L_x_8479:
[----:B------:R-:W-:Y:S05]  /*f470*/  BSYNC B0 ;  /* 0x0000000000007941 */ /* 0x000fea0003800000 */
.L_x_8478:
[----:B------:R-:W-:-:S03]  /*f480*/  UMOV UR4, 0xffffffff ;  /* 0xffffffff00047882 */ /* 0x000fc60000000000 */
[----:B------:R-:W-:Y:S05]  /*f490*/  BRA.DIV UR4, `(.L_x_8480) ;  /* 0x0000001204e87947 */ /* 0x000fea000b800000 */
[----:B-----5:R-:W3:Y:S01]  /*f4a0*/  SHFL.UP PT, R14, R2, 0x1, RZ ;  /* 0x04200000020e7989 */ /* 0x020ee200000e00ff */
[C---:B------:R-:W-:Y:S02]  /*f4b0*/  ISETP.NE.AND P0, PT, R27.reuse, RZ, PT ;  /* 0x000000ff1b00720c */ /* 0x040fe40003f05270 */
[C---:B------:R-:W-:Y:S02]  /*f4c0*/  ISETP.GE.U32.AND P1, PT, R27.reuse, 0x2, PT ;  /* 0x000000021b00780c */ /* 0x040fe40003f26070 */
[----:B---3--:R-:W-:Y:S02]  /*f4d0*/  SEL R13, R14, RZ, P0 ;  /* 0x000000ff0e0d7207 */ /* 0x008fe40000000000 */
[----:B------:R-:W-:Y:S02]  /*f4e0*/  ISETP.GE.U32.AND P0, PT, R27, 0x4, PT ;  /* 0x000000041b00780c */ /* 0x000fe40003f06070 */
[----:B------:R-:W-:-:S05]  /*f4f0*/  IADD3 R13, R2, R13, RZ ;  /* 0x0000000d020d7210 */ /* 0x000fca0007ffe0ff */
[----:B------:R-:W3:Y:S02]  /*f500*/  SHFL.UP PT, R14, R13, 0x2, RZ ;  /* 0x044000000d0e7989 */ /* 0x000ee400000e00ff */
[----:B---3--:R-:W-:Y:S02]  /*f510*/  SEL R14, R14, RZ, P1 ;  /* 0x000000ff0e0e7207 */ /* 0x008fe40000800000 */
[----:B------:R-:W-:-:S03]  /*f520*/  ISETP.GE.U32.AND P1, PT, R27, 0x8, PT ;  /* 0x000000081b00780c */ /* 0x000fc60003f26070 */
[----:B--2---:R-:W-:-:S05]  /*f530*/  IMAD.IADD R3, R13, 0x1, R14 ;  /* 0x000000010d037824 */ /* 0x004fca00078e020e */
[----:B------:R-:W2:Y:S02]  /*f540*/  SHFL.UP PT, R14, R3, 0x4, RZ ;  /* 0x04800000030e7989 */ /* 0x000ea400000e00ff */
[----:B--2---:R-:W-:Y:S02]  /*f550*/  SEL R6, R14, RZ, P0 ;  /* 0x000000ff0e067207 */ /* 0x004fe40000000000 */
[----:B------:R-:W-:-:S03]  /*f560*/  ISETP.GE.U32.AND P0, PT, R27, 0x10, PT ;  /* 0x000000101b00780c */ /* 0x000fc60003f06070 */
[----:B------:R-:W-:-:S05]  /*f570*/  IMAD.IADD R6, R3, 0x1, R6 ;  /* 0x0000000103067824 */ /* 0x000fca00078e0206 */
[----:B------:R-:W2:Y:S02]  /*f580*/  SHFL.UP PT, R14, R6, 0x8, RZ ;  /* 0x05000000060e7989 */ /* 0x000ea400000e00ff */
[----:B--2---:R-:W-:-:S05]  /*f590*/  SEL R7, R14, RZ, P1 ;  /* 0x000000ff0e077207 */ /* 0x004fca0000800000 */
[----:B------:R-:W-:-:S05]  /*f5a0*/  IMAD.IADD R7, R6, 0x1, R7 ;  /* 0x0000000106077824 */ /* 0x000fca00078e0207 */
[----:B------:R-:W0:Y:S02]  /*f5b0*/  SHFL.UP PT, R14, R7, 0x10, RZ ;  /* 0x06000000070e7989 */ /* 0x000e2400000e00ff */
[----:B0-----:R-:W-:-:S05]  /*f5c0*/  SEL R8, R14, RZ, P0 ;  /* 0x000000ff0e087207 */ /* 0x001fca0000000000 */
[----:B------:R-:W-:-:S05]  /*f5d0*/  IMAD.IADD R8, R7, 0x1, R8 ;  /* 0x0000000107087824 */ /* 0x000fca00078e0208 */
[----:B------:R0:W2:Y:S02]  /*f5e0*/  SHFL.IDX PT, R14, R8, 0x1f, 0x1f ;  /* 0x03e01f00080e7f89 */ /* 0x0000a400000e0000 */
.L_x_8534:
[----:B------:R-:W-:Y:S02]  /*f5f0*/  ULDC UR4, c[0x0][0xc10] ;  /* 0x0003040000047ab9 */ /* 0x000fe40000000800 */
[----:B------:R-:W-:-:S04]  /*f600*/  IMAD.U32 R7, RZ, RZ, UR4 ;  /* 0x00000004ff077e24 */ /* 0x000fc8000f8e00ff */
[----:B--2---:R-:W-:-:S04]  /*f610*/  IMAD R3, R14, R7, RZ ;  /* 0x000000070e037224 */ /* 0x004fc800078e02ff */
[----:B------:R-:W-:-:S05]  /*f620*/  IMAD.IADD R4, R3, 0x1, R4 ;  /* 0x0000000103047824 */ /* 0x000fca00078e0204 */
[----:B------:R-:W-:-:S13]  /*f630*/  ISETP.GT.AND P0, PT, R4, R5, PT ;  /* 0x000000050400720c */ /* 0x000fda0003f04270 */
[----:B------:R-:W-:Y:S05]  /*f640*/  @!P0 BRA `(.L_x_8481) ;  /* 0xfffffffc00588947 */ /* 0x000fea000383ffff */
.L_x_8476:
        /* <DEDUP_REMOVED lines=8> */
.L_x_8538:
[----:B------:R-:W-:Y:S01]  /*f6d0*/  ISETP.NE.AND P0, PT, R3, RZ, PT ;  /* 0x000000ff0300720c */ /* 0x000fe20003f05270 */
[----:B------:R-:W-:-:S12]  /*f6e0*/  IMAD.MOV.U32 R14, RZ, RZ, RZ ;  /* 0x000000ffff0e7224 */ /* 0x000fd800078e00ff */
[----:B------:R-:W-:Y:S05]  /*f6f0*/  @!P0 BRA `(.L_x_8483) ;  /* 0x0000000000108947 */ /* 0x000fea0003800000 */
[----:B------:R-:W-:Y:S01]  /*f700*/  UMOV UR4, 0xffffffff ;  /* 0xffffffff00047882 */ /* 0x000fe20000000000 */
[----:B------:R-:W-:Y:S02]  /*f710*/  VIADD R12, R4, 0xffffffff ;  /* 0xffffffff040c7836 */ /* 0x000fe40000000000 */
[----:B------:R-:W-:Y:S05]  /*f720*/  BRA.DIV UR4, `(.L_x_8484) ;  /* 0x00000016045c7947 */ /* 0x000fea000b800000 */
[----:B------:R4:W0:Y:S02]  /*f730*/  SHFL.IDX PT, R14, R8, R12, 0x1f ;  /* 0x00001f0c080e7589 */ /* 0x00082400000e0000 */
.L_x_8483:
[----:B---3--:R-:W-:Y:S01]  /*f740*/  IABS R6, R17 ;  /* 0x0000001100067213 */ /* 0x008fe20000000000 */
[----:B0-----:R-:W-:Y:S02]  /*f750*/  IMAD R16, R14, R7, R16 ;  /* 0x000000070e107224 */ /* 0x001fe400078e0210 */
[----:B------:R-:W-:Y:S01]  /*f760*/  IMAD.IADD R19, R4, 0x1, R19 ;  /* 0x0000000104137824 */ /* 0x000fe200078e0213 */
[----:B----4-:R-:W0:Y:S01]  /*f770*/  I2F.RP R8, R6 ;  /* 0x0000000600087306 */ /* 0x010e220000209400 */
[----:B------:R-:W-:Y:S01]  /*f780*/  IMAD.IADD R10, R5, 0x1, -R16 ;  /* 0x00000001050a7824 */ /* 0x000fe200078e0a10 */
[----:B------:R-:W-:-:S04]  /*f790*/  IABS R5, R17 ;  /* 0x0000001100057213 */ /* 0x000fc80000000000 */
[----:B------:R-:W-:Y:S02]  /*f7a0*/  IADD3 R5, RZ, -R5, RZ ;  /* 0x80000005ff057210 */ /* 0x000fe40007ffe0ff */
[----:B0-----:R-:W2:Y:S02]  /*f7b0*/  MUFU.RCP R8, R8 ;  /* 0x0000000800087308 */ /* 0x001ea40000001000 */
[----:B--2---:R-:W-:-:S06]  /*f7c0*/  VIADD R2, R8, 0xffffffe ;  /* 0x0ffffffe08027836 */ /* 0x004fcc0000000000 */
[----:B------:R0:W2:Y:S02]  /*f7d0*/  F2I.FTZ.U32.TRUNC.NTZ R3, R2 ;  /* 0x0000000200037305 */ /* 0x0000a4000021f000 */
[----:B0-----:R-:W-:Y:S02]  /*f7e0*/  IMAD.MOV.U32 R2, RZ, RZ, RZ ;  /* 0x000000ffff027224 */ /* 0x001fe400078e00ff */
[----:B--2---:R-:W-:-:S04]  /*f7f0*/  IMAD.MOV R7, RZ, RZ, -R3 ;  /* 0x000000ffff077224 */ /* 0x004fc800078e0a03 */
        /* <DEDUP_REMOVED lines=19> */
.L_x_8477:
[----:B------:R-:W-:Y:S01]  /*f930*/  UMOV UR4, URZ ;  /* 0x0000003f00047c82 */ /* 0x000fe20008000000 */
[----:B------:R-:W-:Y:S01]  /*f940*/  UMOV UR5, URZ ;  /* 0x0000003f00057c82 */ /* 0x000fe20008000000 */
[----:B------:R-:W-:Y:S01]  /*f950*/  ULDC UR6, c[0x0][0xc14] ;  /* 0x0003050000067ab9 */ /* 0x000fe20000000800 */
[----:B------:R-:W-:Y:S02]  /*f960*/  IMAD.MOV.U32 R16, RZ, RZ, R5 ;  /* 0x000000ffff107224 */ /* 0x000fe400078e0005 */
[----:B------:R-:W-:Y:S02]  /*f970*/  IMAD.U32 R17, RZ, RZ, UR4 ;  /* 0x00000004ff117e24 */ /* 0x000fe4000f8e00ff */
[----:B------:R-:W-:Y:S02]  /*f980*/  IMAD.U32 R18, RZ, RZ, UR5 ;  /* 0x00000005ff127e24 */ /* 0x000fe4000f8e00ff */
[----:B------:R-:W-:-:S07]  /*f990*/  IMAD.U32 R19, RZ, RZ, UR6 ;  /* 0x00000006ff137e24 */ /* 0x000fce000f8e00ff */
.L_x_8485:
[----:B------:R-:W-:Y:S01]  /*f9a0*/  ISETP.NE.AND P0, PT, R27, RZ, PT ;  /* 0x000000ff1b00720c */ /* 0x000fe20003f05270 */
[----:B------:R-:W-:Y:S05]  /*f9b0*/  WARPSYNC.ALL ;  /* 0x0000000000007948 */ /* 0x000fea0003800000 */
[----:B------:R-:W-:Y:S07]  /*f9c0*/  BAR.SYNC.DEFER_BLOCKING 0x4, 0x1a0 ;  /* 0x0106800000007b1d */ /* 0x000fee0000010000 */
[----:B------:R-:W-:Y:S01]  /*f9d0*/  @!P0 MOV R2, 0x400 ;  /* 0x0000040000028802 */ /* 0x000fe20000000f00 */
[----:B------:R-:W2:Y:S03]  /*f9e0*/  @!P0 S2R R3, SR_CgaCtaId ;  /* 0x0000000000038919 */ /* 0x000ea60000008800 */
[----:B--2---:R-:W-:-:S05]  /*f9f0*/  @!P0 LEA R2, R3, R2, 0x18 ;  /* 0x0000000203028211 */ /* 0x004fca00078ec0ff */
[----:B------:R2:W-:Y:S01]  /*fa00*/  @!P0 STS.128 [R2+0x31cd0], R16 ;  /* 0x031cd01002008388 */ /* 0x0005e20000000c00 */
[----:B------:R-:W-:Y:S06]  /*fa10*/  BAR.ARV 0x5, 0x1a0 ;  /* 0x0146800000007b1d */ /* 0x000fec0000002000 */
[----:B------:R-:W-:-:S13]  /*fa20*/  ISETP.GE.AND P0, PT, R19, R0, PT ;  /* 0x000000001300720c */ /* 0x000fda0003f06270 */
[----:B------:R-:W-:Y:S05]  /*fa30*/  @!P0 BRA `(.L_x_8486) ;  /* 0xffffffc800048947 */ /* 0x000fea000383ffff */
.L_x_8421:
[----:B0-----:R-:W3:Y:S01]  /*fa40*/  LDL.LU R0, [R1+0xc] ;  /* 0x00000c0001007983 */ /* 0x001ee20000300800 */
[----:B------:R-:W-:Y:S01]  /*fa50*/  BSSY B0, `(.L_x_8487) ;  /* 0x000000b000007945 */ /* 0x000fe20003800000 */
[----:B------:R-:W0:Y:S01]  /*fa60*/  S2R R5, SR_CgaCtaId ;  /* 0x0000000000057919 */ /* 0x000e220000008800 */
[----:B---3--:R-:W-:-:S05]  /*fa70*/  VIADD R0, R0, 0x1 ;  /* 0x0000000100007836 */ /* 0x008fca0000000000 */
[----:B--2---:R-:W-:-:S04]  /*fa80*/  LEA.HI R2, R0, R0, RZ, 0x1 ;  /* 0x0000000000027211 */ /* 0x004fc800078f08ff */
[----:B------:R-:W-:Y:S02]  /*fa90*/  LOP3.LUT R3, R2, 0xfffffffe, RZ, 0xc0, !PT ;  /* 0xfffffffe02037812 */ /* 0x000fe400078ec0ff */
[----:B------:R-:W-:-:S03]  /*faa0*/  MOV R2, 0x400 ;  /* 0x0000040000027802 */ /* 0x000fc60000000f00 */
[----:B------:R-:W-:Y:S01]  /*fab0*/  IMAD.IADD R0, R0, 0x1, -R3 ;  /* 0x0000000100007824 */ /* 0x000fe200078e0a03 */
[----:B0-----:R-:W-:-:S04]  /*fac0*/  LEA R9, R5, R2, 0x18 ;  /* 0x0000000205097211 */ /* 0x001fc800078ec0ff */
[----:B------:R-:W-:-:S04]  /*fad0*/  SHF.L.U32 R0, R0, 0x1f, RZ ;  /* 0x0000001f00007819 */ /* 0x000fc800000006ff */
[----:B------:R-:W0:Y:S02]  /*fae0*/  SYNCS.PHASECHK.TRANS64.TRYWAIT P0, [R9+URZ+0x31c20], R0 ;  /* 0x031c2000090075a7 */ /* 0x000e24000800017f */
[----:B0-----:R-:W-:Y:S05]  /*faf0*/  @!P0 BRA `(.L_x_8488) ;  /* 0x00000010008c8947 */ /* 0x001fea0003800000 */
.L_x_8541:
[----:B------:R-:W-:Y:S05]  /*fb00*/  BSYNC B0 ;  /* 0x0000000000007941 */ /* 0x000fea0003800000 */
.L_x_8487:
[----:B------:R-:W-:-:S03]  /*fb10*/  UMOV UR4, 0xffffffff ;  /* 0xffffffff00047882 */ /* 0x000fc60000000000 */
[----:B------:R-:W-:Y:S05]  /*fb20*/  BRA.DIV UR4, `(.L_x_8489) ;  /* 0x0000001204947947 */ /* 0x000fea000b800000 */
[----:B0-----:R-:W0:Y:S02]  /*fb30*/  S2R R0, SR_TID.X ;  /* 0x0000000000007919 */ /* 0x001e240000002100 */
[----:B0-----:R-:W-:-:S04]  /*fb40*/  SHF.R.U32.HI R0, RZ, 0x5, R0 ;  /* 0x00000005ff007819 */ /* 0x001fc80000011600 */
[----:B------:R-:W-:-:S05]  /*fb50*/  LOP3.LUT R0, R0, 0x3, RZ, 0xc0, !PT ;  /* 0x0000000300007812 */ /* 0x000fca00078ec0ff */
[----:B------:R0:W2:Y:S02]  /*fb60*/  SHFL.IDX PT, R14, R0, RZ, 0x1f ;  /* 0x00001fff000e7589 */ /* 0x0000a400000e0000 */
.L_x_8544:
[----:B--2---:R-:W-:Y:S01]  /*fb70*/  ISETP.NE.AND P0, PT, R14, RZ, PT ;  /* 0x000000ff0e00720c */ /* 0x004fe20003f05270 */
[----:B------:R-:W-:-:S12]  /*fb80*/  BSSY B0, `(.L_x_8490) ;  /* 0x0000024000007945 */ /* 0x000fd80003800000 */
[----:B------:R-:W-:Y:S05]  /*fb90*/  @P0 BRA `(.L_x_8491) ;  /* 0x0000000000880947 */ /* 0x000fea0003800000 */
[----:B------:R-:W-:-:S03]  /*fba0*/  UMOV UR4, 0xffffffff ;  /* 0xffffffff00047882 */ /* 0x000fc60000000000 */
[----:B------:R-:W-:Y:S05]  /*fbb0*/  BRA.DIV UR4, `(.L_x_8492) ;  /* 0x0000001204a47947 */ /* 0x000fea000b800000 */
[----:B------:R-:W-:-:S13]  /*fbc0*/  ELECT P6, URZ, PT ;  /* 0x00000000003f782f */ /* 0x000fda00038c0000 */
.L_x_8547:
[----:B------:R-:W-:Y:S05]  /*fbd0*/  @!P6 BRA `(.L_x_8491) ;  /* 0x000000000078e947 */ /* 0x000fea0003800000 */
[----:B0-----:R-:W2:Y:S02]  /*fbe0*/  LDL.LU R0, [R1+0x14] ;  /* 0x0000140001007983 */ /* 0x001ea40000300800 */
[----:B--2---:R-:W-:-:S04]  /*fbf0*/  LOP3.LUT R0, R0, 0x2, RZ, 0xfc, !PT ;  /* 0x0000000200007812 */ /* 0x004fc800078efcff */
[----:B------:R-:W-:-:S13]  /*fc00*/  ISETP.NE.AND P2, PT, R0, 0x3, PT ;  /* 0x000000030000780c */ /* 0x000fda0003f45270 */
[----:B------:R-:W-:Y:S05]  /*fc10*/  @!P2 BRA `(.L_x_8493) ;  /* 0x000000000004a947 */ /* 0x000fea0003800000 */
[----:B------:R-:W-:Y:S01]  /*fc20*/  BPT.TRAP 0x1 ;  /* 0x000000040000795c */ /* 0x000fe20000300000 */
.L_x_8493:
[----:B------:R-:W-:Y:S01]  /*fc30*/  IADD3 R3, R9, 0x31c40, RZ ;  /* 0x00031c4009037810 */ /* 0x000fe20007ffe0ff */
[----:B------:R-:W-:Y:S01]  /*fc40*/  VIADD R0, R22, 0x1 ;  /* 0x0000000116007836 */ /* 0x000fe20000000000 */
[----:B------:R-:W-:-:S03]  /*fc50*/  SHF.L.U32 R2, R24, 0x1f, RZ ;  /* 0x0000001f18027819 */ /* 0x000fc600000006ff */
[----:B------:R-:W-:Y:S01]  /*fc60*/  IMAD R7, R22, 0x8, R3 ;  /* 0x0000000816077824 */ /* 0x000fe200078e0203 */
[----:B------:R-:W-:-:S03]  /*fc70*/  ISETP.NE.AND P1, PT, R0, 0x2, PT ;  /* 0x000000020000780c */ /* 0x000fc60003f25270 */
[----:B------:R-:W0:Y:S01]  /*fc80*/  SYNCS.PHASECHK.TRANS64.TRYWAIT P0, [R7+URZ], R2 ;  /* 0x00000002070075a7 */ /* 0x000e22000800017f */
[----:B------:R-:W-:Y:S02]  /*fc90*/  SEL R5, RZ, 0x1, P1 ;  /* 0x00000001ff057807 */ /* 0x000fe40000800000 */
[----:B------:R-:W-:Y:S02]  /*fca0*/  SEL R4, R0, RZ, P1 ;  /* 0x000000ff00047207 */ /* 0x000fe40000800000 */
[----:B------:R-:W-:-:S03]  /*fcb0*/  LOP3.LUT R0, R24, R5, RZ, 0x3c, !PT ;  /* 0x0000000518007212 */ /* 0x000fc600078e3cff */
[----:B------:R-:W-:Y:S01]  /*fcc0*/  IMAD R3, R4, 0x8, R3 ;  /* 0x0000000804037824 */ /* 0x000fe200078e0203 */
[----:B------:R-:W-:Y:S01]  /*fcd0*/  SHF.L.U32 R0, R0, 0x1f, RZ ;  /* 0x0000001f00007819 */ /* 0x000fe200000006ff */
[----:B0-----:R-:W-:Y:S06]  /*fce0*/  @!P0 BRA `(.L_x_8494) ;  /* 0x0000001000788947 */ /* 0x001fec0003800000 */
.L_x_8548:
[----:B------:R-:W2:Y:S02]  /*fcf0*/  SYNCS.PHASECHK.TRANS64.TRYWAIT P0, [R3+URZ], R0 ;  /* 0x00000000030075a7 */ /* 0x000ea4000800017f */
[----:B--2---:R-:W-:Y:S05]  /*fd00*/  @!P0 BRA `(.L_x_8495) ;  /* 0x0000001000848947 */ /* 0x004fea0003800000 */
.L_x_8549:
[----:B------:R-:W-:Y:S05]  /*fd10*/  @!P2 BRA `(.L_x_8496) ;  /* 0x000000000004a947 */ /* 0x000fea0003800000 */
[----:B------:R-:W-:Y:S01]  /*fd20*/  BPT.TRAP 0x1 ;  /* 0x000000040000795c */ /* 0x000fe20000300000 */
.L_x_8496:
[----:B--2---:R-:W-:-:S04]  /*fd30*/  VIADD R3, R9, 0x31c60 ;  /* 0x00031c6009037836 */ /* 0x004fc80000000000 */
[----:B------:R-:W-:-:S04]  /*fd40*/  IMAD R5, R22, 0x8, R3 ;  /* 0x0000000816057824 */ /* 0x000fc800078e0203 */
[----:B------:R-:W2:Y:S02]  /*fd50*/  SYNCS.PHASECHK.TRANS64.TRYWAIT P0, [R5+URZ], R2 ;  /* 0x00000002050075a7 */ /* 0x000ea4000800017f */
[----:B--2---:R-:W-:Y:S05]  /*fd60*/  @!P0 BRA `(.L_x_8497) ;  /* 0x0000001000808947 */ /* 0x004fea0003800000 */
.L_x_8550:
[----:B------:R-:W-:-:S07]  /*fd70*/  IMAD R3, R4, 0x8, R3 ;  /* 0x0000000804037824 */ /* 0x000fce00078e0203 */
.L_x_8498:
[----:B---3--:R3:W4:Y:S02]  /*fd80*/  SYNCS.PHASECHK.TRANS64.TRYWAIT P0, [R3+URZ], R0 ;  /* 0x00000000030075a7 */ /* 0x008724000800017f */
[----:B----4-:R-:W-:Y:S05]  /*fd90*/  @!P0 NANOSLEEP.SYNCS 0x989680 ;  /* 0x009896800000895d */ /* 0x010fea0003900000 */
[----:B------:R-:W4:Y:S02]  /*fda0*/  @!P0 SYNCS.PHASECHK.TRANS64 P0, [R3+URZ], R0 ;  /* 0x00000000030085a7 */ /* 0x000f24000800007f */
[----:B----4-:R-:W-:Y:S05]  /*fdb0*/  @!P0 BRA `(.L_x_8498) ;  /* 0xfffffffc00f08947 */ /* 0x010fea000383ffff */
.L_x_8491:
[----:B------:R-:W-:Y:S05]  /*fdc0*/  BSYNC B0 ;  /* 0x0000000000007941 */ /* 0x000fea0003800000 */
.L_x_8490:
[----:B------:R-:W-:Y:S05]  /*fdd0*/  EXIT ;  /* 0x000000000000794d */ /* 0x000fea0003800000 */
.L_x_8383:
[----:B0-----:R-:W-:-:S04]  /*fde0*/  MOV R3, UR36 ;  /* 0x0000002400037c02 */ /* 0x001fc80008000f00 */
[----:B------:R0:W1:Y:S03]  /*fdf0*/  SYNCS.PHASECHK.TRANS64.TRYWAIT P1, [R3+URZ+0x31c00], R0 ;  /* 0x031c0000030075a7 */ /* 0x000066000802017f */
[----:B-1----:R-:W-:Y:S05]  /*fe00*/  @!P1 NANOSLEEP.SYNCS 0x989680 ;  /* 0x009896800000995d */ /* 0x002fea0003900000 */
[----:B------:R-:W1:Y:S02]  /*fe10*/  @!P1 SYNCS.PHASECHK.TRANS64 P1, [R3+URZ+0x31c00], R0 ;  /* 0x031c0000030095a7 */ /* 0x000e64000802007f */
[----:B-1----:R-:W-:Y:S05]  /*fe20*/  @!P1 BRA `(.L_x_8383) ;  /* 0xfffffffc00ec9947 */ /* 0x002fea000383ffff */
[----:B------:R-:W-:Y:S05]  /*fe30*/  BRA `(.L_x_8499) ;  /* 0xffffff1400c87947 */ /* 0x000fea000383ffff */
.L_x_8387:
[----:B-1----:R1:W2:Y:S02]  /*fe40*/  SYNCS.PHASECHK.TRANS64.TRYWAIT P2, [R0+URZ+0x31c30], R3 ;  /* 0x031c3003000075a7 */ /* 0x0022a4000804017f */
[----:B--2---:R-:W-:Y:S05]  /*fe50*/  @!P2 NANOSLEEP.SYNCS 0x989680 ;  /* 0x009896800000a95d */ /* 0x004fea0003900000 */
[----:B------:R-:W2:Y:S02]  /*fe60*/  @!P2 SYNCS.PHASECHK.TRANS64 P2, [R0+URZ+0x31c30], R3 ;  /* 0x031c30030000a5a7 */ /* 0x000ea4000804007f */
[----:B--2---:R-:W-:Y:S05]  /*fe70*/  @!P2 BRA `(.L_x_8387) ;  /* 0xfffffffc00f0a947 */ /* 0x004fea000383ffff */
[----:B------:R-:W-:Y:S05]  /*fe80*/  BRA `(.L_x_8386) ;  /* 0xffffff1400ec7947 */ /* 0x000fea000383ffff */
.L_x_8392:
[----:B-1----:R-:W-:-:S04]  /*fe90*/  IMAD.U32 R9, RZ, RZ, UR6 ;  /* 0x00000006ff097e24 */ /* 0x002fc8000f8e00ff */
[----:B------:R1:W2:Y:S03]  /*fea0*/  SYNCS.PHASECHK.TRANS64.TRYWAIT P2, [R9+URZ+0x31c30], R8 ;  /* 0x031c3008090075a7 */ /* 0x0002a6000804017f */
[----:B--2---:R-:W-:Y:S05]  /*feb0*/  @!P2 NANOSLEEP.SYNCS 0x989680 ;  /* 0x009896800000a95d */ /* 0x004fea0003900000 */
[----:B------:R-:W2:Y:S02]  /*fec0*/  @!P2 SYNCS.PHASECHK.TRANS64 P2, [R9+URZ+0x31c30], R8 ;  /* 0x031c30080900a5a7 */ /* 0x000ea4000804007f */
[----:B--2---:R-:W-:Y:S05]  /*fed0*/  @!P2 BRA `(.L_x_8392) ;  /* 0xfffffffc00eca947 */ /* 0x004fea000383ffff */
[----:B------:R-:W-:Y:S05]  /*fee0*/  BRA `(.L_x_8389) ;  /* 0xffffff5800447947 */ /* 0x000fea000383ffff */
.L_x_8396:
[----:B-1----:R-:W-:-:S04]  /*fef0*/  IMAD.U32 R8, RZ, RZ, UR6 ;  /* 0x00000006ff087e24 */ /* 0x002fc8000f8e00ff */
[----:B------:R1:W2:Y:S03]  /*ff00*/  SYNCS.PHASECHK.TRANS64.TRYWAIT P2, [R8+URZ+0x31c50], R7 ;  /* 0x031c5007080075a7 */ /* 0x0002a6000804017f */
[----:B--2---:R-:W-:Y:S05]  /*ff10*/  @!P2 NANOSLEEP.SYNCS 0x989680 ;  /* 0x009896800000a95d */ /* 0x004fea0003900000 */
[----:B------:R-:W2:Y:S02]  /*ff20*/  @!P2 SYNCS.PHASECHK.TRANS64 P2, [R8+URZ+0x31c50], R7 ;  /* 0x031c50070800a5a7 */ /* 0x000ea4000804007f */
[----:B--2---:R-:W-:Y:S05]  /*ff30*/  @!P2 BRA `(.L_x_8396) ;  /* 0xfffffffc00eca947 */ /* 0x004fea000383ffff */
[----:B------:R-:W-:Y:S05]  /*ff40*/  BRA `(.L_x_8393) ;  /* 0xffffff6c00e87947 */ /* 0x000fea000383ffff */
.L_x_8401:
[----:B-1----:R-:W-:-:S04]  /*ff50*/  IMAD.U32 R5, RZ, RZ, UR9 ;  /* 0x00000009ff057e24 */ /* 0x002fc8000f8e00ff */
[----:B------:R1:W2:Y:S03]  /*ff60*/  SYNCS.PHASECHK.TRANS64.TRYWAIT P0, [R5+URZ+0x31c50], R0 ;  /* 0x031c5000050075a7 */ /* 0x0002a6000800017f */
[----:B--2---:R-:W-:Y:S05]  /*ff70*/  @!P0 NANOSLEEP.SYNCS 0x989680 ;  /* 0x009896800000895d */ /* 0x004fea0003900000 */
[----:B------:R-:W2:Y:S02]  /*ff80*/  @!P0 SYNCS.PHASECHK.TRANS64 P0, [R5+URZ+0x31c50], R0 ;  /* 0x031c5000050085a7 */ /* 0x000ea4000800007f */
[----:B--2---:R-:W-:Y:S05]  /*ff90*/  @!P0 BRA `(.L_x_8401) ;  /* 0xfffffffc00ec8947 */ /* 0x004fea000383ffff */
[----:B------:R-:W-:Y:S05]  /*ffa0*/  BRA `(.L_x_8400) ;  /* 0xffffff9800007947 */ /* 0x000fea000383ffff */
.L_x_8432:
[----:B------:R-:W0:Y:S01]  /*ffb0*/  S2R R4, SR_TID.X ;  /* 0x0000000000047919 */ /* 0x000e220000002100 */
[----:B------:R-:W-:Y:S01]  /*ffc0*/  BSSY B0, `(.L_x_8500) ;  /* 0x000000a000007945 */ /* 0x000fe20003800000 */
[----:B------:R-:W-:Y:S01]  /*ffd0*/  IMAD.MOV.U32 R12, RZ, RZ, RZ ;  /* 0x000000ffff0c7224 */ /* 0x000fe200078e00ff */
[----:B------:R-:W-:Y:S01]  /*ffe0*/  MOV R15, 0xffffffff ;  /* 0xffffffff000f7802 */ /* 0x000fe20000000f00 */
[----:B------:R-:W-:Y:S01]  /*fff0*/  IMAD.MOV.U32 R11, RZ, RZ, 0x1f ;  /* 0x0000001fff0b7424 */ /* 0x000fe200078e00ff */
[----:B0-----:R-:W-:-:S04]  /*10000*/  SHF.R.U32.HI R4, RZ, 0x5, R4 ;  /* 0x00000005ff047819 */ /* 0x001fc80000011604 */
[----:B------:R-:W-:-:S05]  /*10010*/  LOP3.LUT R4, R4, 0x3, RZ, 0xc0, !PT ;  /* 0x0000000304047812 */ /* 0x000fca00078ec0ff */
[----:B------:R-:W-:-:S07]  /*10020*/  IMAD.MOV.U32 R13, RZ, RZ, R4 ;  /* 0x000000ffff0d7224 */ /* 0x000fce00078e0004 */
[----:B-1----:R-:W-:Y:S05]  /*10030*/  WARPSYNC.COLLECTIVE R15, `(.L_x_8501) ;  /* 0x000000000f087348 */ /* 0x002fea0003c00000 */
[----:B------:R0:W2:Y:S02]  /*10040*/  SHFL.IDX P6, R14, R13, R12, R11 ;  /* 0x0000000c0d0e7389 */ /* 0x0000a400000c000b */
[----:B012---:R-:W-:Y:S01]  /*10050*/  ENDCOLLECTIVE ;  /* 0x000000000000791b */ /* 0x007fe20003800000 */
.L_x_8501:
[----:B------:R-:W-:Y:S05]  /*10060*/  BSYNC B0 ;  /* 0x0000000000007941 */ /* 0x000fea0003800000 */
.L_x_8500:
[----:B------:R-:W-:Y:S05]  /*10070*/  BRA `(.L_x_8502) ;  /* 0xffffffcc00a07947 */ /* 0x000fea000383ffff */
.L_x_8433:
[----:B------:R-:W-:Y:S01]  /*10080*/  BSSY B0, `(.L_x_8503) ;  /* 0x0000006000007945 */ /* 0x000fe20003800000 */
[----:B------:R-:W-:-:S07]  /*10090*/  IMAD.MOV.U32 R15, RZ, RZ, -0x1 ;  /* 0xffffffffff0f7424 */ /* 0x000fce00078e00ff */
[----:B-1----:R-:W-:Y:S05]  /*100a0*/  WARPSYNC.COLLECTIVE R15, `(.L_x_8504) ;  /* 0x000000000f0c7348 */ /* 0x002fea0003c00000 */
[----:B------:R-:W-:Y:S02]  /*100b0*/  ELECT P6, UR62, PT ;  /* 0x00000000003e782f */ /* 0x000fe400038c0000 */
[----:B------:R-:W-:Y:S01]  /*100c0*/  MOV R14, UR62 ;  /* 0x0000003e000e7c02 */ /* 0x000fe20008000f00 */
[----:B-1----:R-:W-:Y:S10]  /*100d0*/  ENDCOLLECTIVE ;  /* 0x000000000000791b */ /* 0x002ff40003800000 */
.L_x_8504:
[----:B------:R-:W-:Y:S05]  /*100e0*/  BSYNC B0 ;  /* 0x0000000000007941 */ /* 0x000fea0003800000 */
.L_x_8503:
[----:B------:R-:W-:Y:S05]  /*100f0*/  BRA `(.L_x_8505) ;  /* 0xffffffcc00947947 */ /* 0x000fea000383ffff */
.L_x_8436:
[----:B--2---:R2:W3:Y:S02]  /*10100*/  SYNCS.PHASECHK.TRANS64.TRYWAIT P0, [R5+URZ+0x31c40], R4 ;  /* 0x031c4004050075a7 */ /* 0x0044e4000800017f */
[----:B---3--:R-:W-:Y:S05]  /*10110*/  @!P0 NANOSLEEP.SYNCS 0x989680 ;  /* 0x009896800000895d */ /* 0x008fea0003900000 */
[----:B------:R-:W3:Y:S02]  /*10120*/  @!P0 SYNCS.PHASECHK.TRANS64 P0, [R5+URZ+0x31c40], R4 ;  /* 0x031c4004050085a7 */ /* 0x000ee4000800007f */
[----:B---3--:R-:W-:Y:S05]  /*10130*/  @!P0 BRA `(.L_x_8436) ;  /* 0xfffffffc00f08947 */ /* 0x008fea000383ffff */
[----:B------:R-:W-:Y:S05]  /*10140*/  BRA `(.L_x_8506) ;  /* 0xffffffcc00ec7947 */ /* 0x000fea000383ffff */
.L_x_8439:
[----:B0-----:R0:W2:Y:S02]  /*10150*/  SYNCS.PHASECHK.TRANS64.TRYWAIT P0, [R26+URZ+0x31c20], R5 ;  /* 0x031c20051a0075a7 */ /* 0x0010a4000800017f */
[----:B--2---:R-:W-:Y:S05]  /*10160*/  @!P0 NANOSLEEP.SYNCS 0x989680 ;  /* 0x009896800000895d */ /* 0x004fea0003900000 */
[----:B------:R-:W2:Y:S02]  /*10170*/  @!P0 SYNCS.PHASECHK.TRANS64 P0, [R26+URZ+0x31c20], R5 ;  /* 0x031c20051a0085a7 */ /* 0x000ea4000800007f */
[----:B--2---:R-:W-:Y:S05]  /*10180*/  @!P0 BRA `(.L_x_8439) ;  /* 0xfffffffc00f08947 */ /* 0x004fea000383ffff */
[----:B------:R-:W-:Y:S05]  /*10190*/  BRA `(.L_x_8507) ;  /* 0xffffffd4001c7947 */ /* 0x000fea000383ffff */
.L_x_8447:
[----:B--2---:R2:W3:Y:S02]  /*101a0*/  SYNCS.PHASECHK.TRANS64.TRYWAIT P0, [R3+URZ+0x31c40], R2 ;  /* 0x031c4002030075a7 */ /* 0x0044e4000800017f */
[----:B---3--:R-:W-:Y:S05]  /*101b0*/  @!P0 NANOSLEEP.SYNCS 0x989680 ;  /* 0x009896800000895d */ /* 0x008fea0003900000 */
[----:B------:R-:W3:Y:S02]  /*101c0*/  @!P0 SYNCS.PHASECHK.TRANS64 P0, [R3+URZ+0x31c40], R2 ;  /* 0x031c4002030085a7 */ /* 0x000ee4000800007f */
[----:B---3--:R-:W-:Y:S05]  /*101d0*/  @!P0 BRA `(.L_x_8447) ;  /* 0xfffffffc00f08947 */ /* 0x008fea000383ffff */
[----:B------:R-:W-:Y:S05]  /*101e0*/  BRA `(.L_x_8508) ;  /* 0xffffffd400c47947 */ /* 0x000fea000383ffff */
.L_x_8449:
[----:B0-----:R0:W2:Y:S02]  /*101f0*/  SYNCS.PHASECHK.TRANS64.TRYWAIT P0, [R2+URZ+0x60], R5 ;  /* 0x00006005020075a7 */ /* 0x0010a4000800017f */
[----:B--2---:R-:W-:Y:S05]  /*10200*/  @!P0 NANOSLEEP.SYNCS 0x989680 ;  /* 0x009896800000895d */ /* 0x004fea0003900000 */
[----:B------:R-:W2:Y:S02]  /*10210*/  @!P0 SYNCS.PHASECHK.TRANS64 P0, [R2+URZ+0x60], R5 ;  /* 0x00006005020085a7 */ /* 0x000ea4000800007f */
[----:B--2---:R-:W-:Y:S05]  /*10220*/  @!P0 BRA `(.L_x_8449) ;  /* 0xfffffffc00f08947 */ /* 0x004fea000383ffff */
[----:B------:R-:W-:Y:S05]  /*10230*/  BRA `(.L_x_8509) ;  /* 0xffffffd800507947 */ /* 0x000fea000383ffff */
.L_x_8454:
[----:B---3--:R3:W4:Y:S02]  /*10240*/  SYNCS.PHASECHK.TRANS64.TRYWAIT P0, [R3+URZ+0x31c40], R2 ;  /* 0x031c4002030075a7 */ /* 0x008724000800017f */
[----:B----4-:R-:W-:Y:S05]  /*10250*/  @!P0 NANOSLEEP.SYNCS 0x989680 ;  /* 0x009896800000895d */ /* 0x010fea0003900000 */
[----:B------:R-:W4:Y:S02]  /*10260*/  @!P0 SYNCS.PHASECHK.TRANS64 P0, [R3+URZ+0x31c40], R2 ;  /* 0x031c4002030085a7 */ /* 0x000f24000800007f */
[----:B----4-:R-:W-:Y:S05]  /*10270*/  @!P0 BRA `(.L_x_8454) ;  /* 0xfffffffc00f08947 */ /* 0x010fea000383ffff */
[----:B------:R-:W-:Y:S05]  /*10280*/  BRA `(.L_x_8510) ;  /* 0xffffffdc00807947 */ /* 0x000fea000383ffff */
.L_x_8456:
[----:B0-----:R0:W2:Y:S02]  /*10290*/  SYNCS.PHASECHK.TRANS64.TRYWAIT P1, [R3+URZ+0x60], R24 ;  /* 0x00006018030075a7 */ /* 0x0010a4000802017f */
[----:B--2---:R-:W-:Y:S05]  /*102a0*/  @!P1 NANOSLEEP.SYNCS 0x989680 ;  /* 0x009896800000995d */ /* 0x004fea0003900000 */
[----:B------:R-:W2:Y:S02]  /*102b0*/  @!P1 SYNCS.PHASECHK.TRANS64 P1, [R3+URZ+0x60], R24 ;  /* 0x00006018030095a7 */ /* 0x000ea4000802007f */
[----:B--2---:R-:W-:Y:S05]  /*102c0*/  @!P1 BRA `(.L_x_8456) ;  /* 0xfffffffc00f09947 */ /* 0x004fea000383ffff */
[----:B------:R-:W-:Y:S05]  /*102d0*/  BRA `(.L_x_8511) ;  /* 0xffffffe0000c7947 */ /* 0x000fea000383ffff */
.L_x_8461:
[----:B--2---:R2:W3:Y:S02]  /*102e0*/  SYNCS.PHASECHK.TRANS64.TRYWAIT P0, [R2+URZ+0x31c40], R3 ;  /* 0x031c4003020075a7 */ /* 0x0044e4000800017f */
[----:B---3--:R-:W-:Y:S05]  /*102f0*/  @!P0 NANOSLEEP.SYNCS 0x989680 ;  /* 0x009896800000895d */ /* 0x008fea0003900000 */
[----:B------:R-:W3:Y:S02]  /*10300*/  @!P0 SYNCS.PHASECHK.TRANS64 P0, [R2+URZ+0x31c40], R3 ;  /* 0x031c4003020085a7 */ /* 0x000ee4000800007f */
[----:B---3--:R-:W-:Y:S05]  /*10310*/  @!P0 BRA `(.L_x_8461) ;  /* 0xfffffffc00f08947 */ /* 0x008fea000383ffff */
[----:B------:R-:W-:Y:S05]  /*10320*/  BRA `(.L_x_8512) ;  /* 0xffffffe400147947 */ /* 0x000fea000383ffff */
.L_x_8463:
[----:B0-----:R0:W2:Y:S02]  /*10330*/  SYNCS.PHASECHK.TRANS64.TRYWAIT P1, [R2+URZ+0x60], R11 ;  /* 0x0000600b020075a7 */ /* 0x0010a4000802017f */
[----:B--2---:R-:W-:Y:S05]  /*10340*/  @!P1 NANOSLEEP.SYNCS 0x989680 ;  /* 0x009896800000995d */ /* 0x004fea0003900000 */
[----:B------:R-:W2:Y:S02]  /*10350*/  @!P1 SYNCS.PHASECHK.TRANS64 P1, [R2+URZ+0x60], R11 ;  /* 0x0000600b020095a7 */ /* 0x000ea4000802007f */
[----:B--2---:R-:W-:Y:S05]  /*10360*/  @!P1 BRA `(.L_x_8463) ;  /* 0xfffffffc00f09947 */ /* 0x004fea000383ffff */
[----:B------:R-:W-:Y:S05]  /*10370*/  BRA `(.L_x_8513) ;  /* 0xffffffe400a87947 */ /* 0x000fea000383ffff */
.L_x_8470:
[----:B--2---:R2:W3:Y:S02]  /*10380*/  SYNCS.PHASECHK.TRANS64.TRYWAIT P0, [R3+URZ+0x31c60], R2 ;  /* 0x031c6002030075a7 */ /* 0x0044e4000800017f */
[----:B---3--:R-:W-:Y:S05]  /*10390*/  @!P0 NANOSLEEP.SYNCS 0x989680 ;  /* 0x009896800000895d */ /* 0x008fea0003900000 */
[----:B------:R-:W3:Y:S02]  /*103a0*/  @!P0 SYNCS.PHASECHK.TRANS64 P0, [R3+URZ+0x31c60], R2 ;  /* 0x031c6002030085a7 */ /* 0x000ee4000800007f */
[----:B---3--:R-:W-:Y:S05]  /*103b0*/  @!P0 BRA `(.L_x_8470) ;  /* 0xfffffffc00f08947 */ /* 0x008fea000383ffff */
[----:B------:R-:W-:Y:S05]  /*103c0*/  BRA `(.L_x_8514) ;  /* 0xffffffe800907947 */ /* 0x000fea000383ffff */
.L_x_8472:
[----:B------:R-:W-:Y:S01]  /*103d0*/  BSSY B0, `(.L_x_8515) ;  /* 0x0000008000007945 */ /* 0x000fe20003800000 */
[----:B------:R-:W-:Y:S02]  /*103e0*/  IMAD.MOV.U32 R13, RZ, RZ, R16 ;  /* 0x000000ffff0d7224 */ /* 0x000fe400078e0010 */
[----:B------:R-:W-:Y:S02]  /*103f0*/  IMAD.MOV.U32 R12, RZ, RZ, RZ ;  /* 0x000000ffff0c7224 */ /* 0x000fe400078e00ff */
[----:B------:R-:W-:Y:S02]  /*10400*/  IMAD.MOV.U32 R11, RZ, RZ, 0x1f ;  /* 0x0000001fff0b7424 */ /* 0x000fe400078e00ff */
[----:B------:R-:W-:-:S07]  /*10410*/  IMAD.MOV.U32 R15, RZ, RZ, -0x1 ;  /* 0xffffffffff0f7424 */ /* 0x000fce00078e00ff */
[----:B01----:R-:W-:Y:S05]  /*10420*/  WARPSYNC.COLLECTIVE R15, `(.L_x_8516) ;  /* 0x000000000f087348 */ /* 0x003fea0003c00000 */
[----:B------:R2:W3:Y:S02]  /*10430*/  SHFL.IDX P6, R14, R13, R12, R11 ;  /* 0x0000000c0d0e7389 */ /* 0x0004e400000c000b */
[----:B0123--:R-:W-:Y:S01]  /*10440*/  ENDCOLLECTIVE ;  /* 0x000000000000791b */ /* 0x00ffe20003800000 */
.L_x_8516:
[----:B------:R-:W-:Y:S05]  /*10450*/  BSYNC B0 ;  /* 0x0000000000007941 */ /* 0x000fea0003800000 */
.L_x_8515:
[----:B------:R-:W-:Y:S01]  /*10460*/  MOV R13, R16 ;  /* 0x00000010000d7202 */ /* 0x000fe20000000f00 */
[----:B------:R-:W-:Y:S02]  /*10470*/  IMAD.MOV.U32 R12, RZ, RZ, 0x1 ;  /* 0x00000001ff0c7424 */ /* 0x000fe400078e00ff */
[----:B------:R-:W-:Y:S02]  /*10480*/  IMAD.MOV.U32 R11, RZ, RZ, 0x1f ;  /* 0x0000001fff0b7424 */ /* 0x000fe400078e00ff */
[----:B------:R-:W-:Y:S02]  /*10490*/  IMAD.MOV.U32 R15, RZ, RZ, -0x1 ;  /* 0xffffffffff0f7424 */ /* 0x000fe400078e00ff */
[----:B------:R-:W-:-:S07]  /*104a0*/  IMAD.MOV.U32 R5, RZ, RZ, R14 ;  /* 0x000000ffff057224 */ /* 0x000fce00078e000e */
[----:B------:R-:W-:Y:S05]  /*104b0*/  WARPSYNC.COLLECTIVE R15, `(.L_x_8517) ;  /* 0x000000000f087348 */ /* 0x000fea0003c00000 */
[----:B------:R0:W1:Y:S02]  /*104c0*/  SHFL.IDX P6, R14, R13, R12, R11 ;  /* 0x0000000c0d0e7389 */ /* 0x00006400000c000b */
[----:B01----:R-:W-:Y:S01]  /*104d0*/  ENDCOLLECTIVE ;  /* 0x000000000000791b */ /* 0x003fe20003800000 */
.L_x_8517:
[----:B------:R-:W-:Y:S01]  /*104e0*/  IMAD.MOV.U32 R4, RZ, RZ, R14 ;  /* 0x000000ffff047224 */ /* 0x000fe200078e000e */
[----:B------:R-:W-:Y:S06]  /*104f0*/  BRA `(.L_x_8518) ;  /* 0xffffffec00047947 */ /* 0x000fec000383ffff */
.L_x_8475:
[----:B------:R-:W-:Y:S01]  /*10500*/  BSSY B0, `(.L_x_8519) ;  /* 0x0000008000007945 */ /* 0x000fe20003800000 */
[----:B-----5:R-:W-:Y:S01]  /*10510*/  IMAD.MOV.U32 R13, RZ, RZ, R2 ;  /* 0x000000ffff0d7224 */ /* 0x020fe200078e0002 */
[----:B------:R-:W-:Y:S01]  /*10520*/  MOV R11, RZ ;  /* 0x000000ff000b7202 */ /* 0x000fe20000000f00 */
[----:B------:R-:W-:Y:S02]  /*10530*/  IMAD.MOV.U32 R12, RZ, RZ, 0x1 ;  /* 0x00000001ff0c7424 */ /* 0x000fe400078e00ff */
[----:B------:R-:W-:-:S07]  /*10540*/  IMAD.MOV.U32 R15, RZ, RZ, -0x1 ;  /* 0xffffffffff0f7424 */ /* 0x000fce00078e00ff */
[----:B01234-:R-:W-:Y:S05]  /*10550*/  WARPSYNC.COLLECTIVE R15, `(.L_x_8520) ;  /* 0x000000000f087348 */ /* 0x01ffea0003c00000 */
[----:B------:R0:W0:Y:S02]  /*10560*/  SHFL.UP P6, R14, R13, R12, R11 ;  /* 0x0400000c0d0e7389 */ /* 0x00002400000c000b */
[----:B01234-:R-:W-:Y:S01]  /*10570*/  ENDCOLLECTIVE ;  /* 0x000000000000791b */ /* 0x01ffe20003800000 */
.L_x_8520:
[----:B------:R-:W-:Y:S05]  /*10580*/  BSYNC B0 ;  /* 0x0000000000007941 */ /* 0x000fea0003800000 */
.L_x_8519:
        /* <DEDUP_REMOVED lines=10> */
.L_x_8521:
        /* <DEDUP_REMOVED lines=8> */
.L_x_8522:
        /* <DEDUP_REMOVED lines=8> */
.L_x_8523:
        /* <DEDUP_REMOVED lines=8> */
.L_x_8524:
        /* <DEDUP_REMOVED lines=8> */
.L_x_8525:
[----:B------:R-:W-:Y:S05]  /*10830*/  BRA `(.L_x_8526) ;  /* 0xffffffe800c07947 */ /* 0x000fea000383ffff */
.L_x_8480:
[----:B------:R-:W-:Y:S01]  /*10840*/  BSSY B0, `(.L_x_8527) ;  /* 0x0000008000007945 */ /* 0x000fe20003800000 */
[----:B-----5:R-:W-:Y:S01]  /*10850*/  IMAD.MOV.U32 R13, RZ, RZ, R2 ;  /* 0x000000ffff0d7224 */ /* 0x020fe200078e0002 */
[----:B------:R-:W-:Y:S01]  /*10860*/  MOV R11, RZ ;  /* 0x000000ff000b7202 */ /* 0x000fe20000000f00 */
[----:B------:R-:W-:Y:S02]  /*10870*/  IMAD.MOV.U32 R12, RZ, RZ, 0x1 ;  /* 0x00000001ff0c7424 */ /* 0x000fe400078e00ff */
[----:B------:R-:W-:-:S07]  /*10880*/  IMAD.MOV.U32 R15, RZ, RZ, -0x1 ;  /* 0xffffffffff0f7424 */ /* 0x000fce00078e00ff */
[----:B012---:R-:W-:Y:S05]  /*10890*/  WARPSYNC.COLLECTIVE R15, `(.L_x_8528) ;  /* 0x000000000f087348 */ /* 0x007fea0003c00000 */
[----:B------:R3:W4:Y:S02]  /*108a0*/  SHFL.UP P6, R14, R13, R12, R11 ;  /* 0x0400000c0d0e7389 */ /* 0x00072400000c000b */
[----:B01234-:R-:W-:Y:S01]  /*108b0*/  ENDCOLLECTIVE ;  /* 0x000000000000791b */ /* 0x01ffe20003800000 */
.L_x_8528:
[----:B------:R-:W-:Y:S05]  /*108c0*/  BSYNC B0 ;  /* 0x0000000000007941 */ /* 0x000fea0003800000 */
.L_x_8527:
        /* <DEDUP_REMOVED lines=10> */
.L_x_8529:
        /* <DEDUP_REMOVED lines=8> */
.L_x_8530:
        /* <DEDUP_REMOVED lines=8> */
.L_x_8531:
        /* <DEDUP_REMOVED lines=8> */
.L_x_8532:
        /* <DEDUP_REMOVED lines=8> */
.L_x_8533:
[----:B------:R-:W-:Y:S05]  /*10b70*/  BRA `(.L_x_8534) ;  /* 0xffffffe8009c7947 */ /* 0x000fea000383ffff */
.L_x_8482:
[----:B------:R-:W-:Y:S01]  /*10b80*/  BSSY B0, `(.L_x_8535) ;  /* 0x0000006000007945 */ /* 0x000fe20003800000 */
[----:B------:R-:W-:Y:S01]  /*10b90*/  PLOP3.LUT P6, PT, P6, PT, PT, 0x8, 0x0 ;  /* 0x000000000000781c */ /* 0x000fe200037ce170 */
[----:B------:R-:W-:-:S12]  /*10ba0*/  IMAD.MOV.U32 R15, RZ, RZ, -0x1 ;  /* 0xffffffffff0f7424 */ /* 0x000fd800078e00ff */
[----:B01----:R-:W-:Y:S05]  /*10bb0*/  WARPSYNC.COLLECTIVE R15, `(.L_x_8536) ;  /* 0x000000000f087348 */ /* 0x003fea0003c00000 */
[----:B------:R-:W-:Y:S01]  /*10bc0*/  VOTE.ANY R14, PT, P6 ;  /* 0x00000000000e7806 */ /* 0x000fe200030e0100 */
[----:B01----:R-:W-:Y:S06]  /*10bd0*/  ENDCOLLECTIVE ;  /* 0x000000000000791b */ /* 0x003fec0003800000 */
.L_x_8536:
[----:B------:R-:W-:Y:S05]  /*10be0*/  BSYNC B0 ;  /* 0x0000000000007941 */ /* 0x000fea0003800000 */
.L_x_8535:
        /* <DEDUP_REMOVED lines=9> */
.L_x_8537:
[----:B------:R-:W-:Y:S01]  /*10c80*/  IMAD.MOV.U32 R17, RZ, RZ, R14 ;  /* 0x000000ffff117224 */ /* 0x000fe200078e000e */
[----:B------:R-:W-:Y:S06]  /*10c90*/  BRA `(.L_x_8538) ;  /* 0xffffffe8008c7947 */ /* 0x000fec000383ffff */
.L_x_8484:
[----:B------:R-:W-:Y:S01]  /*10ca0*/  BSSY B0, `(.L_x_8539) ;  /* 0x0000007000007945 */ /* 0x000fe20003800000 */
[----:B------:R-:W-:Y:S01]  /*10cb0*/  IMAD.MOV.U32 R13, RZ, RZ, R8 ;  /* 0x000000ffff0d7224 */ /* 0x000fe200078e0008 */
[----:B------:R-:W-:Y:S01]  /*10cc0*/  MOV R15, 0xffffffff ;  /* 0xffffffff000f7802 */ /* 0x000fe20000000f00 */
[----:B------:R-:W-:-:S07]  /*10cd0*/  IMAD.MOV.U32 R11, RZ, RZ, 0x1f ;  /* 0x0000001fff0b7424 */ /* 0x000fce00078e00ff */
[----:B0123--:R-:W-:Y:S05]  /*10ce0*/  WARPSYNC.COLLECTIVE R15, `(.L_x_8540) ;  /* 0x000000000f087348 */ /* 0x00ffea0003c00000 */
[----:B------:R4:W0:Y:S02]  /*10cf0*/  SHFL.IDX P6, R14, R13, R12, R11 ;  /* 0x0000000c0d0e7389 */ /* 0x00082400000c000b */
[----:B01234-:R-:W-:Y:S01]  /*10d00*/  ENDCOLLECTIVE ;  /* 0x000000000000791b */ /* 0x01ffe20003800000 */
.L_x_8540:
[----:B------:R-:W-:Y:S05]  /*10d10*/  BSYNC B0 ;  /* 0x0000000000007941 */ /* 0x000fea0003800000 */
.L_x_8539:
[----:B------:R-:W-:Y:S05]  /*10d20*/  BRA `(.L_x_8483) ;  /* 0xffffffe800847947 */ /* 0x000fea000383ffff */
.L_x_8488:
[----:B0-----:R0:W2:Y:S02]  /*10d30*/  SYNCS.PHASECHK.TRANS64.TRYWAIT P0, [R9+URZ+0x31c20], R0 ;  /* 0x031c2000090075a7 */ /* 0x0010a4000800017f */
[----:B--2---:R-:W-:Y:S05]  /*10d40*/  @!P0 NANOSLEEP.SYNCS 0x989680 ;  /* 0x009896800000895d */ /* 0x004fea0003900000 */
[----:B------:R-:W2:Y:S02]  /*10d50*/  @!P0 SYNCS.PHASECHK.TRANS64 P0, [R9+URZ+0x31c20], R0 ;  /* 0x031c2000090085a7 */ /* 0x000ea4000800007f */
[----:B--2---:R-:W-:Y:S05]  /*10d60*/  @!P0 BRA `(.L_x_8488) ;  /* 0xfffffffc00f08947 */ /* 0x004fea000383ffff */
[----:B------:R-:W-:Y:S05]  /*10d70*/  BRA `(.L_x_8541) ;  /* 0xffffffec00607947 */ /* 0x000fea000383ffff */
.L_x_8489:
[----:B------:R-:W2:Y:S01]  /*10d80*/  S2R R2, SR_TID.X ;  /* 0x0000000000027919 */ /* 0x000ea20000002100 */
[----:B------:R-:W-:Y:S01]  /*10d90*/  BSSY B0, `(.L_x_8542) ;  /* 0x000000a000007945 */ /* 0x000fe20003800000 */
[----:B------:R-:W-:Y:S02]  /*10da0*/  IMAD.MOV.U32 R12, RZ, RZ, RZ ;  /* 0x000000ffff0c7224 */ /* 0x000fe400078e00ff */
[----:B------:R-:W-:Y:S02]  /*10db0*/  IMAD.MOV.U32 R11, RZ, RZ, 0x1f ;  /* 0x0000001fff0b7424 */ /* 0x000fe400078e00ff */
[----:B------:R-:W-:Y:S01]  /*10dc0*/  IMAD.MOV.U32 R15, RZ, RZ, -0x1 ;  /* 0xffffffffff0f7424 */ /* 0x000fe200078e00ff */
[----:B--2---:R-:W-:-:S04]  /*10dd0*/  SHF.R.U32.HI R2, RZ, 0x5, R2 ;  /* 0x00000005ff027819 */ /* 0x004fc80000011602 */
[----:B------:R-:W-:-:S05]  /*10de0*/  LOP3.LUT R2, R2, 0x3, RZ, 0xc0, !PT ;  /* 0x0000000302027812 */ /* 0x000fca00078ec0ff */
[----:B------:R-:W-:-:S07]  /*10df0*/  IMAD.MOV.U32 R13, RZ, RZ, R2 ;  /* 0x000000ffff0d7224 */ /* 0x000fce00078e0002 */
[----:B01----:R-:W-:Y:S05]  /*10e00*/  WARPSYNC.COLLECTIVE R15, `(.L_x_8543) ;  /* 0x000000000f087348 */ /* 0x003fea0003c00000 */
[----:B------:R2:W3:Y:S02]  /*10e10*/  SHFL.IDX P6, R14, R13, R12, R11 ;  /* 0x0000000c0d0e7389 */ /* 0x0004e400000c000b */
[----:B0123--:R-:W-:Y:S01]  /*10e20*/  ENDCOLLECTIVE ;  /* 0x000000000000791b */ /* 0x00ffe20003800000 */
.L_x_8543:
[----:B------:R-:W-:Y:S05]  /*10e30*/  BSYNC B0 ;  /* 0x0000000000007941 */ /* 0x000fea0003800000 */
.L_x_8542:
[----:B------:R-:W-:Y:S05]  /*10e40*/  BRA `(.L_x_8544) ;  /* 0xffffffec00487947 */ /* 0x000fea000383ffff */
.L_x_8492:
[----:B------:R-:W-:Y:S01]  /*10e50*/  BSSY B1, `(.L_x_8545) ;  /* 0x0000006000017945 */ /* 0x000fe20003800000 */
[----:B------:R-:W-:-:S07]  /*10e60*/  IMAD.MOV.U32 R15, RZ, RZ, -0x1 ;  /* 0xffffffffff0f7424 */ /* 0x000fce00078e00ff */
[----:B01----:R-:W-:Y:S05]  /*10e70*/  WARPSYNC.COLLECTIVE R15, `(.L_x_8546) ;  /* 0x000000000f0c7348 */ /* 0x003fea0003c00000 */
[----:B------:R-:W-:Y:S02]  /*10e80*/  ELECT P6, UR62, PT ;  /* 0x00000000003e782f */ /* 0x000fe400038c0000 */
[----:B------:R-:W-:Y:S01]  /*10e90*/  MOV R14, UR62 ;  /* 0x0000003e000e7c02 */ /* 0x000fe20008000f00 */
[----:B01----:R-:W-:Y:S10]  /*10ea0*/  ENDCOLLECTIVE ;  /* 0x000000000000791b */ /* 0x003ff40003800000 */
.L_x_8546:
[----:B------:R-:W-:Y:S05]  /*10eb0*/  BSYNC B1 ;  /* 0x0000000000017941 */ /* 0x000fea0003800000 */
.L_x_8545:
[----:B------:R-:W-:Y:S05]  /*10ec0*/  BRA `(.L_x_8547) ;  /* 0xffffffec00407947 */ /* 0x000fea000383ffff */
.L_x_8494:
[----:B0-----:R0:W2:Y:S02]  /*10ed0*/  SYNCS.PHASECHK.TRANS64.TRYWAIT P0, [R7+URZ], R2 ;  /* 0x00000002070075a7 */ /* 0x0010a4000800017f */
[----:B--2---:R-:W-:Y:S05]  /*10ee0*/  @!P0 NANOSLEEP.SYNCS 0x989680 ;  /* 0x009896800000895d */ /* 0x004fea0003900000 */
[----:B------:R-:W2:Y:S02]  /*10ef0*/  @!P0 SYNCS.PHASECHK.TRANS64 P0, [R7+URZ], R2 ;  /* 0x00000002070085a7 */ /* 0x000ea4000800007f */
[----:B--2---:R-:W-:Y:S05]  /*10f00*/  @!P0 BRA `(.L_x_8494) ;  /* 0xfffffffc00f08947 */ /* 0x004fea000383ffff */
[----:B------:R-:W-:Y:S05]  /*10f10*/  BRA `(.L_x_8548) ;  /* 0xffffffec00747947 */ /* 0x000fea000383ffff */
.L_x_8495:
[----:B--2---:R2:W3:Y:S02]  /*10f20*/  SYNCS.PHASECHK.TRANS64.TRYWAIT P0, [R3+URZ], R0 ;  /* 0x00000000030075a7 */ /* 0x0044e4000800017f */
[----:B---3--:R-:W-:Y:S05]  /*10f30*/  @!P0 NANOSLEEP.SYNCS 0x989680 ;  /* 0x009896800000895d */ /* 0x008fea0003900000 */
[----:B------:R-:W3:Y:S02]  /*10f40*/  @!P0 SYNCS.PHASECHK.TRANS64 P0, [R3+URZ], R0 ;  /* 0x00000000030085a7 */ /* 0x000ee4000800007f */
[----:B---3--:R-:W-:Y:S05]  /*10f50*/  @!P0 BRA `(.L_x_8495) ;  /* 0xfffffffc00f08947 */ /* 0x008fea000383ffff */
[----:B------:R-:W-:Y:S05]  /*10f60*/  BRA `(.L_x_8549) ;  /* 0xffffffec00687947 */ /* 0x000fea000383ffff */
.L_x_8497:
[----:B--2---:R2:W3:Y:S02]  /*10f70*/  SYNCS.PHASECHK.TRANS64.TRYWAIT P0, [R5+URZ], R2 ;  /* 0x00000002050075a7 */ /* 0x0044e4000800017f */
[----:B---3--:R-:W-:Y:S05]  /*10f80*/  @!P0 NANOSLEEP.SYNCS 0x989680 ;  /* 0x009896800000895d */ /* 0x008fea0003900000 */
[----:B------:R-:W3:Y:S02]  /*10f90*/  @!P0 SYNCS.PHASECHK.TRANS64 P0, [R5+URZ], R2 ;  /* 0x00000002050085a7 */ /* 0x000ee4000800007f */
[----:B---3--:R-:W-:Y:S05]  /*10fa0*/  @!P0 BRA `(.L_x_8497) ;  /* 0xfffffffc00f08947 */ /* 0x008fea000383ffff */
[----:B------:R-:W-:Y:S05]  /*10fb0*/  BRA `(.L_x_8550) ;  /* 0xffffffec006c7947 */ /* 0x000fea000383ffff */
.L_x_8551:
        /* <DEDUP_REMOVED lines=12> */
.L_x_12777:


//--------------------- .text._ZN7cutlass13device_kernelIN5flash11enable_sm90INS1_16FlashAttnFwdSm90INS1_25CollectiveMainloopFwdSm90ILi2EN4cute5tupleIJNS5_1CILi1EEES8_S8_EEENS6_IJNS7_ILi192EEENS7_ILi144EEENS7_ILi96EEEEEELi96ENS_6half_tEfNS_4arch4Sm90ELb0ELb0ELb1ELb1ELb0ELb1ELb0ELb0ELb1ELb0ELb0ELb0EEENS1_21CollectiveEpilogueFwdINS6_IJSA_SC_SB_EEES9_SE_SG_Li384ELb1ELb0ELb0ELb0EEENS1_36VarlenDynamicPersistentTileSchedulerILi192ELi144ELi384ELi32ELb0ELb0ELb1ELb0ELb1ELb1EEEEEEEEEvNT_6ParamsE --------------------------
	.section	.text._ZN7cutlass13device_kernelIN5flash11enable_sm90INS1_16FlashAttnFwdSm90INS1_25CollectiveMainloopFwdSm90ILi2EN4cute5tupleIJNS5_1CILi1EEES8_S8_EEENS6_IJNS7_ILi192EEENS7_ILi144EEENS7_ILi96EEEEEELi96ENS_6half_tEfNS_4arch4Sm90ELb0ELb0ELb1ELb1ELb0ELb1ELb0ELb0ELb1ELb0ELb0ELb0EEENS1_21CollectiveEpilogueFwdINS6_IJSA_SC_SB_EEES9_SE_SG_Li384ELb1ELb0ELb0ELb0EEENS1_36VarlenDynamicPersistentTileSchedulerILi192ELi144ELi384ELi32ELb0ELb0ELb1ELb0ELb1ELb1EEEEEEEEEvNT_6ParamsE,"ax",@progbits
	.align	128
.text._ZN7cutlass13device_kernelIN5flash11enable_sm90INS1_16FlashAttnFwdSm90INS1_25CollectiveMainloopFwdSm90ILi2EN4cute5tupleIJNS5_1CILi1EEES8_S8_EEENS6_IJNS7_ILi192EEENS7_ILi144EEENS7_ILi96EEEEEELi96ENS_6half_tEfNS_4arch4Sm90ELb0ELb0ELb1ELb1ELb0ELb1ELb0ELb0ELb1ELb0ELb0ELb0EEENS1_21CollectiveEpilogueFwdINS6_IJSA_SC_SB_EEES9_SE_SG_Li384ELb1ELb0ELb0ELb0EEENS1_36VarlenDynamicPersistentTileSchedulerILi192ELi144ELi384ELi32ELb0ELb0ELb1ELb0ELb1ELb1EEEEEEEEEvNT_6ParamsE:
        .type           _ZN7cutlass13device_kernelIN5flash11enable_sm90INS1_16FlashAttnFwdSm90INS1_25CollectiveMainloopFwdSm90ILi2EN4cute5tupleIJNS5_1CILi1EEES8_S8_EEENS6_IJNS7_ILi192EEENS7_ILi144EEENS7_ILi96EEEEEELi96ENS_6half_tEfNS_4arch4Sm90ELb0ELb0ELb1ELb1ELb0ELb1ELb0ELb0ELb1ELb0ELb0ELb0EEENS1_21CollectiveEpilogueFwdINS6_IJSA_SC_SB_EEES9_SE_SG_Li384ELb1ELb0ELb0ELb0EEENS1_36VarlenDynamicPersistentTileSchedulerILi192ELi144ELi384ELi32ELb0ELb0ELb1ELb0ELb1ELb1EEEEEEEEEvNT_6ParamsE,@function
        .size           _ZN7cutlass13device_kernelIN5flash11enable_sm90INS1_16FlashAttnFwdSm90INS1_25CollectiveMainloopFwdSm90ILi2EN4cute5tupleIJNS5_1CILi1EEES8_S8_EEENS6_IJNS7_ILi192EEENS7_ILi144EEENS7_ILi96EEEEEELi96ENS_6half_tEfNS_4arch4Sm90ELb0ELb0ELb1ELb1ELb0ELb1ELb0ELb0ELb1ELb0ELb0ELb0EEENS1_21CollectiveEpilogueFwdINS6_IJSA_SC_SB_EEES9_SE_SG_Li384ELb1ELb0ELb0ELb0EEENS1_36VarlenDynamicPersistentTileSchedulerILi192ELi144ELi384ELi32ELb0ELb0ELb1ELb0ELb1ELb1EEEEEEEEEvNT_6ParamsE,(.L_x_12778 - _ZN7cutlass13device_kernelIN5flash11enable_sm90INS1_16FlashAttnFwdSm90INS1_25CollectiveMainloopFwdSm90ILi2EN4cute5tupleIJNS5_1CILi1EEES8_S8_EEENS6_IJNS7_ILi192EEENS7_ILi144EEENS7_ILi96EEEEEELi96ENS_6half_tEfNS_4arch4Sm90ELb0ELb0ELb1ELb1ELb0ELb1ELb0ELb0ELb1ELb0ELb0ELb0EEENS1_21CollectiveEpilogueFwdINS6_IJSA_SC_SB_EEES9_SE_SG_Li384ELb1ELb0ELb0ELb0EEENS1_36VarlenDynamicPersistentTileSchedulerILi192ELi144ELi384ELi32ELb0ELb0ELb1ELb0ELb1ELb1EEEEEEEEEvNT_6ParamsE)
        .other          _ZN7cutlass13device_kernelIN5flash11enable_sm90INS1_16FlashAttnFwdSm90INS1_25CollectiveMainloopFwdSm90ILi2EN4cute5tupleIJNS5_1CILi1EEES8_S8_EEENS6_IJNS7_ILi192EEENS7_ILi144EEENS7_ILi96EEEEEELi96ENS_6half_tEfNS_4arch4Sm90ELb0ELb0ELb1ELb1ELb0ELb1ELb0ELb0ELb1ELb0ELb0ELb0EEENS1_21CollectiveEpilogueFwdINS6_IJSA_SC_SB_EEES9_SE_SG_Li384ELb1ELb0ELb0ELb0EEENS1_36VarlenDynamicPersistentTileSchedulerILi192ELi144ELi384ELi32ELb0ELb0ELb1ELb0ELb1ELb1EEEEEEEEEvNT_6ParamsE,@"STO_CUDA_ENTRY STV_DEFAULT"
_ZN7cutlass13device_kernelIN5flash11enable_sm90INS1_16FlashAttnFwdSm90INS1_25CollectiveMainloopFwdSm90ILi2EN4cute5tupleIJNS5_1CILi1EEES8_S8_EEENS6_IJNS7_ILi192EEENS7_ILi144EEENS7_ILi96EEEEEELi96ENS_6half_tEfNS_4arch4Sm90ELb0ELb0ELb1ELb1ELb0ELb1ELb0ELb0ELb1ELb0ELb0ELb0EEENS1_21CollectiveEpilogueFwdINS6_IJSA_SC_SB_EEES9_SE_SG_Li384ELb1ELb0ELb0ELb0EEENS1_36VarlenDynamicPersistentTileSchedulerILi192ELi144ELi384ELi32ELb0ELb0ELb1ELb0ELb1ELb1EEEEEEEEEvNT_6ParamsE:
        /* <DEDUP_REMOVED lines=27> */
.L_x_8553:
[----:B------:R-:W-:Y:S05]  /*01b0*/  BSYNC B0 ;  /* 0x0000000000007941 */ /* 0x000fea0003800000 */
.L_x_8552:
        /* <DEDUP_REMOVED lines=41> */
.L_x_8554:
        /* <DEDUP_REMOVED lines=22> */
.L_x_8555:
        /* <DEDUP_REMOVED lines=18> */
.L_x_8556:
        /* <DEDUP_REMOVED lines=22> */
.L_x_8557:
        /* <DEDUP_REMOVED lines=22> */
.L_x_8558:
        /* <DEDUP_REMOVED lines=10> */
.L_x_8561:
[----:B------:R-:W-:-:S08]  /*0a30*/  NOP ;  /* 0x0000000000007918 */ /* 0x000fd00000000000 */
[----:B------:R-:W1:Y:S02]  /*0a40*/  USETMAXREG.TRY_ALLOC.CTAPOOL UP0, 0xa0 ;  /* 0x000000a0000079c8 */ /* 0x000e640008000600 */
[----:B-1----:R-:W-:-:S13]  /*0a50*/  PLOP3.LUT P0, PT, PT, PT, UP0, 0x80, 0x0 ;  /* 0x000000000000781c */ /* 0x002fda0003f0f008 */
[----:B------:R-:W-:Y:S05]  /*0a60*/  @!P0 BRA `(.L_x_8561) ;  /* 0xfffffffc00f08947 */ /* 0x000fea000383ffff */
[----:B------:R-:W2:Y:S01]  /*0a70*/  LDL.LU R0, [R1+0x2c] ;  /* 0x00002c0001007983 */ /* 0x000ea20000300800 */
[----:B0-----:R-:W0:Y:S01]  /*0a80*/  S2R R2, SR_TID.X ;  /* 0x0000000000027919 */ /* 0x001e220000002100 */
[----:B------:R-:W1:Y:S01]  /*0a90*/  S2UR UR5, SR_CgaCtaId ;  /* 0x00000000000579c3 */ /* 0x000e620000008800 */
[----:B------:R-:W-:Y:S01]  /*0aa0*/  UMOV UR4, 0x400 ;  /* 0x0000040000047882 */ /* 0x000fe20000000000 */
[----:B0-----:R-:W-:-:S06]  /*0ab0*/  SHF.R.U32.HI R2, RZ, 0x7, R2 ;  /* 0x00000007ff027819 */ /* 0x001fcc0000011602 */
[----:B------:R-:W-:Y:S06]  /*0ac0*/  BAR.ARV 0x8, 0x1a0 ;  /* 0x0206800000007b1d */ /* 0x000fec0000002000 */
[----:B------:R-:W-:-:S13]  /*0ad0*/  ISETP.NE.AND P0, PT, R2, 0x1, PT ;  /* 0x000000010200780c */ /* 0x000fda0003f05270 */
[----:B------:R-:W-:Y:S08]  /*0ae0*/  @!P0 BAR.ARV 0x9, 0x100 ;  /* 0x0244000000008b1d */ /* 0x000ff00000002000 */
[----:B------:R-:W-:Y:S01]  /*0af0*/  BAR.SYNC.DEFER_BLOCKING 0x5, 0x1a0 ;  /* 0x0146800000007b1d */ /* 0x000fe20000010000 */
[----:B-1----:R-:W-:-:S06]  /*0b00*/  ULEA UR4, UR5, UR4, 0x18 ;  /* 0x0000000405047291 */ /* 0x002fcc000f8ec03f */
[----:B------:R-:W-:Y:S01]  /*0b10*/  IMAD.U32 R18, RZ, RZ, UR4 ;  /* 0x00000004ff127e24 */ /* 0x000fe2000f8e00ff */
[----:B------:R-:W-:-:S04]  /*0b20*/  ULDC UR4, c[0x0][0xc14] ;  /* 0x0003050000047ab9 */ /* 0x000fc80000000800 */
[----:B------:R-:W0:Y:S01]  /*0b30*/  LDS.128 R108, [R18+0x31cd0] ;  /* 0x031cd000126c7984 */ /* 0x000e220000000c00 */
[----:B------:R-:W-:Y:S06]  /*0b40*/  BAR.ARV 0x4, 0x1a0 ;  /* 0x0106800000007b1d */ /* 0x000fec0000002000 */
[----:B--2---:R-:W-:-:S04]  /*0b50*/  LOP3.LUT R0, R0, 0xfffffffb, RZ, 0xc0, !PT ;  /* 0xfffffffb00007812 */ /* 0x004fc800078ec0ff */
[----:B------:R-:W-:-:S05]  /*0b60*/  @P0 LOP3.LUT R0, R0, 0x4, RZ, 0xfc, !PT ;  /* 0x0000000400000812 */ /* 0x000fca00078efcff */
[----:B------:R3:W-:Y:S01]  /*0b70*/  STL [R1+0x2c], R0 ;  /* 0x00002c0001007387 */ /* 0x0007e20000100800 */
[----:B0-----:R-:W-:-:S13]  /*0b80*/  ISETP.GE.AND P0, PT, R111, UR4, PT ;  /* 0x000000046f007c0c */ /* 0x001fda000bf06270 */
[----:B---3--:R-:W-:Y:S05]  /*0b90*/  @P0 BRA `(.L_x_8562) ;  /* 0x000001b400e80947 */ /* 0x008fea0003800000 */
[----:B------:R-:W2:Y:S01]  /*0ba0*/  LDL R2, [R1+0xa8] ;  /* 0x0000a80001027983 */ /* 0x000ea20000100800 */
[----:B------:R-:W-:Y:S01]  /*0bb0*/  IMAD.MOV.U32 R16, RZ, RZ, -0x2 ;  /* 0xfffffffeff107424 */ /* 0x000fe200078e00ff */
[----:B------:R-:W-:Y:S02]  /*0bc0*/  R2UR UR4, R18 ;  /* 0x00000000120472ca */ /* 0x000fe400000e0000 */
[----:B------:R-:W-:Y:S01]  /*0bd0*/  CS2R R146, SRZ ;  /* 0x0000000000927805 */ /* 0x000fe2000001ff00 */
[----:B------:R-:W0:Y:S10]  /*0be0*/  S2R R0, SR_TID.X ;  /* 0x0000000000007919 */ /* 0x000e340000002100 */
[----:B------:R-:W-:Y:S01]  /*0bf0*/  UIADD3 UR4, UR4, 0xda00, URZ ;  /* 0x0000da0004047890 */ /* 0x000fe2000fffe03f */
[----:B0-----:R-:W-:-:S05]  /*0c00*/  VIADD R21, R0, 0xffffff80 ;  /* 0xffffff8000157836 */ /* 0x001fca0000000000 */
[----:B------:R-:W-:Y:S02]  /*0c10*/  SHF.R.S32.HI R0, RZ, 0x1f, R21 ;  /* 0x0000001fff007819 */ /* 0x000fe40000011415 */
[-C--:B------:R-:W-:Y:S02]  /*0c20*/  LEA.HI R12, R21, R21.reuse, RZ, 0x1 ;  /* 0x00000015150c7211 */ /* 0x080fe400078f08ff */
[CC--:B------:R-:W-:Y:S02]  /*0c30*/  LEA.HI R3, R0.reuse, R21.reuse, RZ, 0x4 ;  /* 0x0000001500037211 */ /* 0x0c0fe400078f20ff */
[----:B------:R-:W-:Y:S02]  /*0c40*/  LEA.HI R5, R0, R21, RZ, 0x5 ;  /* 0x0000001500057211 */ /* 0x000fe400078f28ff */
[----:B------:R-:W-:Y:S02]  /*0c50*/  LOP3.LUT R4, R3, 0xfffffff0, RZ, 0xc0, !PT ;  /* 0xfffffff003047812 */ /* 0x000fe400078ec0ff */
[----:B------:R-:W-:-:S02]  /*0c60*/  SHF.R.S32.HI R23, RZ, 0x1, R12 ;  /* 0x00000001ff177819 */ /* 0x000fc4000001140c */
[----:B------:R-:W-:Y:S01]  /*0c70*/  SHF.R.S32.HI R9, RZ, 0x5, R5 ;  /* 0x00000005ff097819 */ /* 0x000fe20000011405 */
[----:B------:R-:W-:Y:S01]  /*0c80*/  IMAD.IADD R4, R21, 0x1, -R4 ;  /* 0x0000000115047824 */ /* 0x000fe200078e0a04 */
[----:B------:R-:W-:-:S03]  /*0c90*/  SHF.R.S32.HI R6, RZ, 0x4, R3 ;  /* 0x00000004ff067819 */ /* 0x000fc60000011403 */
[--C-:B------:R-:W-:Y:S01]  /*0ca0*/  IMAD R17, R9, 0x10, R4.reuse ;  /* 0x0000001009117824 */ /* 0x100fe200078e0204 */
[----:B------:R-:W-:Y:S02]  /*0cb0*/  SHF.R.S32.HI R5, RZ, 0x1f, R4 ;  /* 0x0000001fff057819 */ /* 0x000fe40000011404 */
[----:B------:R-:W-:-:S04]  /*0cc0*/  LEA.HI R3, R3, R6, RZ, 0x1 ;  /* 0x0000000603037211 */ /* 0x000fc800078f08ff */
[----:B------:R-:W-:-:S05]  /*0cd0*/  LOP3.LUT R3, R3, 0x1ffffffe, RZ, 0xc0, !PT ;  /* 0x1ffffffe03037812 */ /* 0x000fca00078ec0ff */
[----:B------:R-:W-:Y:S01]  /*0ce0*/  IMAD.IADD R3, R6, 0x1, -R3 ;  /* 0x0000000106037824 */ /* 0x000fe200078e0a03 */
[----:B--2---:R-:W-:Y:S02]  /*0cf0*/  R2UR UR5, R2 ;  /* 0x00000000020572ca */ /* 0x004fe400000e0000 */
[----:B------:R-:W-:-:S04]  /*0d00*/  LEA.HI R2, R0, R21, RZ, 0x7 ;  /* 0x0000001500027211 */ /* 0x000fc800078f38ff */
[----:B------:R-:W-:Y:S02]  /*0d10*/  LOP3.LUT R7, R2, 0xffffff80, RZ, 0xc0, !PT ;  /* 0xffffff8002077812 */ /* 0x000fe400078ec0ff */
[----:B------:R-:W-:-:S03]  /*0d20*/  SHF.R.S32.HI R19, RZ, 0x7, R2 ;  /* 0x00000007ff137819 */ /* 0x000fc60000011402 */
[----:B------:R-:W-:Y:S01]  /*0d30*/  IMAD.IADD R22, R21, 0x1, -R7 ;  /* 0x0000000115167824 */ /* 0x000fe200078e0a07 */
[C---:B------:R-:W-:Y:S01]  /*0d40*/  LEA.HI R7, R12.reuse, R23, RZ, 0x1 ;  /* 0x000000170c077211 */ /* 0x040fe200078f08ff */
[----:B------:R-:W-:Y:S01]  /*0d50*/  IMAD.HI R2, R19, 0x55555556, RZ ;  /* 0x5555555613027827 */ /* 0x000fe200078e02ff */
[----:B------:R-:W-:Y:S01]  /*0d60*/  LOP3.LUT R12, R12, 0xfffffffe, RZ, 0xc0, !PT ;  /* 0xfffffffe0c0c7812 */ /* 0x000fe200078ec0ff */
[----:B------:R-:W-:Y:S01]  /*0d70*/  ULOP3.LUT UR5, UR5, 0x1, URZ, 0xfc, !UPT ;  /* 0x0000000105057892 */ /* 0x000fe2000f8efc3f */
[----:B------:R-:W-:Y:S02]  /*0d80*/  SHF.R.S32.HI R10, RZ, 0x1f, R22 ;  /* 0x0000001fff0a7819 */ /* 0x000fe40000011416 */
[----:B------:R-:W-:Y:S01]  /*0d90*/  LOP3.LUT R14, R7, 0x7fffffe, RZ, 0xc0, !PT ;  /* 0x07fffffe070e7812 */ /* 0x000fe200078ec0ff */
[----:B------:R-:W-:Y:S01]  /*0da0*/  IMAD.IADD R20, R21, 0x1, -R12 ;  /* 0x0000000115147824 */ /* 0x000fe200078e0a0c */
[----:B------:R-:W-:Y:S02]  /*0db0*/  LEA.HI R11, R10, R22, RZ, 0x2 ;  /* 0x000000160a0b7211 */ /* 0x000fe400078f10ff */
[CC--:B------:R-:W-:Y:S01]  /*0dc0*/  LEA.HI R7, R5.reuse, R4.reuse, RZ, 0x3 ;  /* 0x0000000405077211 */ /* 0x0c0fe200078f18ff */
[----:B------:R-:W-:Y:S01]  /*0dd0*/  IMAD.SHL.U32 R144, R20, 0x8, RZ ;  /* 0x0000000814907824 */ /* 0x000fe200078e00ff */
[----:B------:R-:W-:-:S02]  /*0de0*/  LEA.HI R5, R5, R4, RZ, 0x2 ;  /* 0x0000000405057211 */ /* 0x000fc400078f10ff */
[----:B------:R-:W-:Y:S01]  /*0df0*/  LOP3.LUT R15, R11, 0x7ffffffc, RZ, 0xc0, !PT ;  /* 0x7ffffffc0b0f7812 */ /* 0x000fe200078ec0ff */
[----:B------:R-:W-:Y:S01]  /*0e00*/  IMAD.SHL.U32 R8, R7, 0x10, RZ ;  /* 0x0000001007087824 */ /* 0x000fe200078e00ff */
[----:B------:R-:W-:Y:S01]  /*0e10*/  LOP3.LUT R7, R5, 0x7fffffc, RZ, 0xc0, !PT ;  /* 0x07fffffc05077812 */ /* 0x000fe200078ec0ff */
[----:B------:R-:W-:Y:S01]  /*0e20*/  VIADD R12, R144, 0x10 ;  /* 0x00000010900c7836 */ /* 0x000fe20000000000 */
[----:B------:R-:W-:Y:S01]  /*0e30*/  IADD3 R13, R23, -R14, RZ ;  /* 0x8000000e170d7210 */ /* 0x000fe20007ffe0ff */
[----:B------:R-:W-:Y:S01]  /*0e40*/  IMAD.IADD R15, R22, 0x1, -R15 ;  /* 0x00000001160f7824 */ /* 0x000fe200078e0a0f */
[----:B------:R-:W-:Y:S01]  /*0e50*/  LOP3.LUT R8, R8, 0x7fffff80, RZ, 0xc0, !PT ;  /* 0x7fffff8008087812 */ /* 0x000fe200078ec0ff */
[----:B------:R-:W-:Y:S01]  /*0e60*/  IMAD.IADD R7, R4, 0x1, -R7 ;  /* 0x0000000104077824 */ /* 0x000fe200078e0a07 */
[----:B------:R-:W-:Y:S01]  /*0e70*/  SHF.R.S32.HI R5, RZ, 0x2, R5 ;  /* 0x00000002ff057819 */ /* 0x000fe20000011405 */
[----:B------:R-:W-:Y:S01]  /*0e80*/  IMAD R4, R15, R16, 0x90 ;  /* 0x000000900f047424 */ /* 0x000fe200078e0210 */
[----:B------:R-:W-:Y:S01]  /*0e90*/  LEA.HI R10, R10, R22, RZ, 0x5 ;  /* 0x000000160a0a7211 */ /* 0x000fe200078f28ff */
[----:B------:R-:W-:Y:S01]  /*0ea0*/  IMAD R8, R9, 0x100, R8 ;  /* 0x0000010009087824 */ /* 0x000fe200078e0208 */
[----:B------:R-:W-:Y:S01]  /*0eb0*/  SHF.L.U32 R5, R5, 0x6, RZ ;  /* 0x0000000605057819 */ /* 0x000fe200000006ff */
[----:B------:R-:W-:Y:S01]  /*0ec0*/  IMAD R13, R6, 0x8, R13 ;  /* 0x00000008060d7824 */ /* 0x000fe200078e020d */
[----:B------:R0:W-:Y:S01]  /*0ed0*/  STL [R1+0x98], R4 ;  /* 0x0000980401007387 */ /* 0x0001e20000100800 */
[----:B------:R-:W-:Y:S01]  /*0ee0*/  IMAD R7, R7, 0x10, R8 ;  /* 0x0000001007077824 */ /* 0x000fe200078e0208 */
[--C-:B------:R-:W-:Y:S01]  /*0ef0*/  SHF.R.S32.HI R6, RZ, 0x2, R11.reuse ;  /* 0x00000002ff067819 */ /* 0x100fe2000001140b */
[----:B------:R-:W-:Y:S01]  /*0f00*/  VIADD R9, R144, 0x20 ;  /* 0x0000002090097836 */ /* 0x000fe20000000000 */
[----:B------:R-:W-:Y:S01]  /*0f10*/  SHF.R.S32.HI R11, RZ, 0x1f, R11 ;  /* 0x0000001fff0b7819 */ /* 0x000fe2000001140b */
[----:B------:R-:W-:Y:S01]  /*0f20*/  IMAD.SHL.U32 R14, R13, 0x20, RZ ;  /* 0x000000200d0e7824 */ /* 0x000fe200078e00ff */
[----:B------:R-:W-:-:S02]  /*0f30*/  LOP3.LUT R5, R5, 0x40, RZ, 0xc0, !PT ;  /* 0x0000004005057812 */ /* 0x000fc400078ec0ff */
[----:B------:R-:W-:Y:S02]  /*0f40*/  LEA.HI R11, R11, R6, RZ, 0x3 ;  /* 0x000000060b0b7211 */ /* 0x000fe400078f18ff */
[----:B0-----:R-:W-:Y:S01]  /*0f50*/  LEA.HI R4, R0, R21, RZ, 0x2 ;  /* 0x0000001500047211 */ /* 0x001fe200078f10ff */
[----:B------:R-:W-:Y:S01]  /*0f60*/  IMAD.SHL.U32 R0, R3, 0x8, RZ ;  /* 0x0000000803007824 */ /* 0x000fe200078e00ff */
[----:B------:R-:W-:Y:S02]  /*0f70*/  LOP3.LUT R11, R11, 0xfffffff8, RZ, 0xc0, !PT ;  /* 0xfffffff80b0b7812 */ /* 0x000fe400078ec0ff */
[----:B------:R-:W-:Y:S01]  /*0f80*/  SHF.R.S32.HI R24, RZ, 0x2, R4 ;  /* 0x00000002ff187819 */ /* 0x000fe20000011404 */
[----:B------:R-:W-:Y:S01]  /*0f90*/  IMAD.U32 R3, R17, 0x20, R0 ;  /* 0x0000002011037824 */ /* 0x000fe200078e0000 */
[----:B------:R-:W-:Y:S01]  /*0fa0*/  SHF.R.S32.HI R8, RZ, 0x1f, R4 ;  /* 0x0000001fff087819 */ /* 0x000fe20000011404 */
[----:B------:R-:W-:Y:S01]  /*0fb0*/  IMAD.IADD R11, R6, 0x1, -R11 ;  /* 0x00000001060b7824 */ /* 0x000fe200078e0a0b */
[----:B------:R-:W-:Y:S01]  /*0fc0*/  LOP3.LUT R0, R5, 0x8, R0, 0xf8, !PT ;  /* 0x0000000805007812 */ /* 0x000fe200078ef800 */
[----:B------:R-:W-:Y:S01]  /*0fd0*/  STL [R1+0x68], R24 ;  /* 0x0000681801007387 */ /* 0x000fe20000100800 */
[----:B------:R-:W-:-:S02]  /*0fe0*/  LEA.HI R8, R8, R24, RZ, 0x2 ;  /* 0x0000001808087211 */ /* 0x000fc400078f10ff */
[----:B------:R-:W-:Y:S01]  /*0ff0*/  SHF.R.U32.HI R5, RZ, 0x3, R5 ;  /* 0x00000003ff057819 */ /* 0x000fe20000011605 */
[----:B------:R0:W-:Y:S01]  /*1000*/  STL [R1+0xa0], R3 ;  /* 0x0000a00301007387 */ /* 0x0001e20000100800 */
[----:B------:R-:W-:Y:S02]  /*1010*/  LOP3.LUT R8, R8, 0xfffffffc, RZ, 0xc0, !PT ;  /* 0xfffffffc08087812 */ /* 0x000fe400078ec0ff */
[----:B------:R-:W-:Y:S01]  /*1020*/  LOP3.LUT R0, R0, R5, RZ, 0x3c, !PT ;  /* 0x0000000500007212 */ /* 0x000fe200078e3cff */
[----:B------:R1:W-:Y:S01]  /*1030*/  STL [R1+0x38], R12 ;  /* 0x0000380c01007387 */ /* 0x0003e20000100800 */
[----:B------:R-:W-:Y:S02]  /*1040*/  LEA.HI R2, R2, R2, RZ, 0x1 ;  /* 0x0000000202027211 */ /* 0x000fe400078f08ff */
[----:B------:R-:W-:Y:S01]  /*1050*/  SHF.R.S32.HI R10, RZ, 0x5, R10 ;  /* 0x00000005ff0a7819 */ /* 0x000fe2000001140a */
[----:B------:R2:W-:Y:S01]  /*1060*/  STL [R1+0x3c], R9 ;  /* 0x00003c0901007387 */ /* 0x0005e20000100800 */
[----:B------:R-:W-:Y:S01]  /*1070*/  SHF.R.S32.HI R5, RZ, 0x1f, R12 ;  /* 0x0000001fff057819 */ /* 0x000fe2000001140c */
[----:B0-----:R-:W-:Y:S01]  /*1080*/  IMAD.IADD R3, R24, 0x1, -R8 ;  /* 0x0000000118037824 */ /* 0x001fe200078e0a08 */
[----:B------:R-:W-:Y:S01]  /*1090*/  SHF.R.S32.HI R8, RZ, 0x1f, R9 ;  /* 0x0000001fff087819 */ /* 0x000fe20000011409 */
[----:B------:R-:W-:Y:S01]  /*10a0*/  IMAD R11, R10, 0x10, R11 ;  /* 0x000000100a0b7824 */ /* 0x000fe200078e020b */
[CC--:B------:R-:W-:Y:S01]  /*10b0*/  LEA.HI R6, R5.reuse, R12.reuse, RZ, 0x3 ;  /* 0x0000000c05067211 */ /* 0x0c0fe200078f18ff */
[----:B------:R-:W-:Y:S01]  /*10c0*/  IMAD R2, R2, -0x3, R19 ;  /* 0xfffffffd02027824 */ /* 0x000fe200078e0213 */
[----:B------:R0:W-:Y:S01]  /*10d0*/  STL [R1+0x80], R3 ;  /* 0x0000800301007387 */ /* 0x0001e20000100800 */
[----:B------:R-:W-:Y:S01]  /*10e0*/  LEA.HI R5, R5, R12, RZ, 0x5 ;  /* 0x0000000c05057211 */ /* 0x000fe200078f28ff */
[----:B------:R-:W-:Y:S01]  /*10f0*/  IMAD.IADD R7, R0, 0x1, R7 ;  /* 0x0000000100077824 */ /* 0x000fe200078e0207 */
[-C--:B-1----:R-:W-:Y:S01]  /*1100*/  LEA.HI R12, R8, R9.reuse, RZ, 0x5 ;  /* 0x00000009080c7211 */ /* 0x082fe200078f28ff */
[----:B------:R-:W-:Y:S01]  /*1110*/  IMAD R0, R2, 0x40, R11 ;  /* 0x0000004002007824 */ /* 0x000fe200078e020b */
[----:B--2---:R-:W-:Y:S01]  /*1120*/  LEA.HI R9, R8, R9, RZ, 0x3 ;  /* 0x0000000908097211 */ /* 0x004fe200078f18ff */
[----:B------:R-:W-:Y:S01]  /*1130*/  STL [R1+0x44], R14 ;  /* 0x0000440e01007387 */ /* 0x000fe20000100800 */
[----:B------:R-:W-:Y:S01]  /*1140*/  SHF.R.S32.HI R8, RZ, 0x5, R12 ;  /* 0x00000005ff087819 */ /* 0x000fe2000001140c */
[----:B------:R-:W-:Y:S01]  /*1150*/  IMAD.MOV.U32 R19, RZ, RZ, RZ ;  /* 0x000000ffff137224 */ /* 0x000fe200078e00ff */
[----:B------:R-:W-:Y:S01]  /*1160*/  LOP3.LUT R4, R4, 0x1ffffffc, RZ, 0xc0, !PT ;  /* 0x1ffffffc04047812 */ /* 0x000fe200078ec0ff */
[----:B------:R-:W-:Y:S01]  /*1170*/  IMAD R22, R7, 0x2, R18 ;  /* 0x0000000207167824 */ /* 0x000fe200078e0212 */
[----:B0-----:R-:W-:Y:S01]  /*1180*/  SHF.L.U32 R3, R3, 0x6, RZ ;  /* 0x0000000603037819 */ /* 0x001fe200000006ff */
[----:B------:R-:W-:Y:S01]  /*1190*/  IMAD R13, R8, 0x1800, R14 ;  /* 0x00001800080d7824 */ /* 0x000fe200078e020e */
[----:B------:R-:W-:Y:S01]  /*11a0*/  SHF.R.S32.HI R5, RZ, 0x5, R5 ;  /* 0x00000005ff057819 */ /* 0x000fe20000011405 */
[----:B------:R-:W-:Y:S01]  /*11b0*/  IMAD.IADD R4, R21, 0x1, -R4 ;  /* 0x0000000115047824 */ /* 0x000fe200078e0a04 */
[----:B------:R-:W-:-:S03]  /*11c0*/  LOP3.LUT R16, R3, 0xc0, RZ, 0xc0, !PT ;  /* 0x000000c003107812 */ /* 0x000fc600078ec0ff */
[----:B------:R-:W-:Y:S01]  /*11d0*/  IMAD R5, R5, 0x1800, R14 ;  /* 0x0000180005057824 */ /* 0x000fe200078e020e */
[----:B------:R-:W-:Y:S01]  /*11e0*/  SHF.R.U32.HI R15, RZ, 0x3, R16 ;  /* 0x00000003ff0f7819 */ /* 0x000fe20000011610 */
[----:B------:R-:W-:Y:S01]  /*11f0*/  STL [R1+0x34], R16 ;  /* 0x0000341001007387 */ /* 0x000fe20000100800 */
[C---:B------:R-:W-:Y:S02]  /*1200*/  LOP3.LUT R3, R16.reuse, 0x18, R6, 0xf8, !PT ;  /* 0x0000001810037812 */ /* 0x040fe400078ef806 */
[C---:B------:R-:W-:Y:S01]  /*1210*/  LOP3.LUT R12, R16.reuse, 0x18, R9, 0xf8, !PT ;  /* 0x00000018100c7812 */ /* 0x040fe200078ef809 */
[----:B------:R-:W-:Y:S01]  /*1220*/  STL [R1+0x40], R15 ;  /* 0x0000400f01007387 */ /* 0x000fe20000100800 */
[-C--:B------:R-:W-:Y:S02]  /*1230*/  LOP3.LUT R8, R3, R15.reuse, RZ, 0x3c, !PT ;  /* 0x0000000f03087212 */ /* 0x080fe400078e3cff */
[----:B------:R-:W-:Y:S01]  /*1240*/  MOV R3, UR4 ;  /* 0x0000000400037c02 */ /* 0x000fe20008000f00 */
[----:B------:R0:W-:Y:S01]  /*1250*/  STL [R1+0x9c], R0 ;  /* 0x00009c0001007387 */ /* 0x0001e20000100800 */
[----:B------:R-:W-:Y:S01]  /*1260*/  LOP3.LUT R2, R16, 0x18, R144, 0xf8, !PT ;  /* 0x0000001810027812 */ /* 0x000fe200078ef890 */
[----:B------:R-:W-:Y:S01]  /*1270*/  IMAD.IADD R5, R5, 0x1, R8 ;  /* 0x0000000105057824 */ /* 0x000fe200078e0208 */
[-C--:B------:R-:W-:Y:S01]  /*1280*/  LOP3.LUT R12, R12, R15.reuse, RZ, 0x3c, !PT ;  /* 0x0000000f0c0c7212 */ /* 0x080fe200078e3cff */
[----:B------:R-:W-:Y:S01]  /*1290*/  STL [R1+0x78], RZ ;  /* 0x000078ff01007387 */ /* 0x000fe20000100800 */
[----:B------:R-:W-:-:S03]  /*12a0*/  LOP3.LUT R2, R2, R15, RZ, 0x3c, !PT ;  /* 0x0000000f02027212 */ /* 0x000fc600078e3cff */
[----:B------:R-:W-:Y:S02]  /*12b0*/  IMAD.IADD R12, R13, 0x1, R12 ;  /* 0x000000010d0c7824 */ /* 0x000fe400078e020c */
[----:B0-----:R-:W-:Y:S02]  /*12c0*/  IMAD.U32 R0, RZ, RZ, UR5 ;  /* 0x00000005ff007e24 */ /* 0x001fe4000f8e00ff */
[----:B------:R-:W-:-:S03]  /*12d0*/  IMAD.IADD R2, R14, 0x1, R2 ;  /* 0x000000010e027824 */ /* 0x000fc600078e0202 */
[----:B------:R0:W-:Y:S04]  /*12e0*/  STL [R1+0x4c], R0 ;  /* 0x00004c0001007387 */ /* 0x0001e80000100800 */
[----:B------:R-:W-:Y:S04]  /*12f0*/  STL [R1+0x48], RZ ;  /* 0x000048ff01007387 */ /* 0x000fe80000100800 */
[----:B------:R1:W-:Y:S01]  /*1300*/  STL [R1+0xa4], R3 ;  /* 0x0000a40301007387 */ /* 0x0003e20000100800 */
[----:B0-----:R-:W-:Y:S02]  /*1310*/  SHF.R.S32.HI R0, RZ, 0x1f, R23 ;  /* 0x0000001fff007819 */ /* 0x001fe40000011417 */
[----:B------:R-:W-:Y:S01]  /*1320*/  LOP3.LUT R0, R16, 0x8, R144, 0xf8, !PT ;  /* 0x0000000810007812 */ /* 0x000fe200078ef890 */
[----:B------:R-:W-:-:S03]  /*1330*/  IMAD.SHL.U32 R16, R20, 0x4, RZ ;  /* 0x0000000414107824 */ /* 0x000fc600078e00ff */
[----:B------:R-:W-:Y:S01]  /*1340*/  LOP3.LUT R0, R0, R15, RZ, 0x3c, !PT ;  /* 0x0000000f00007212 */ /* 0x000fe200078e3cff */
[----:B-1----:R-:W-:Y:S01]  /*1350*/  IMAD.SHL.U32 R3, R4, 0x8, RZ ;  /* 0x0000000804037824 */ /* 0x002fe200078e00ff */
[----:B------:R-:W-:-:S03]  /*1360*/  SHF.R.S32.HI R4, RZ, 0x3, R6 ;  /* 0x00000003ff047819 */ /* 0x000fc60000011406 */
[----:B------:R-:W-:Y:S01]  /*1370*/  IMAD.IADD R0, R14, 0x1, R0 ;  /* 0x000000010e007824 */ /* 0x000fe200078e0200 */
[----:B------:R0:W-:Y:S04]  /*1380*/  STL [R1+0x5c], R3 ;  /* 0x00005c0301007387 */ /* 0x0001e80000100800 */
[----:B------:R1:W-:Y:S01]  /*1390*/  STL [R1+0x94], R4 ;  /* 0x0000940401007387 */ /* 0x0003e20000100800 */
[----:B0-----:R-:W-:Y:S02]  /*13a0*/  SHF.R.S32.HI R3, RZ, 0x3, R9 ;  /* 0x00000003ff037819 */ /* 0x001fe40000011409 */
[----:B-1----:R-:W-:-:S03]  /*13b0*/  LEA R4, R5, UR4, 0x1 ;  /* 0x0000000405047c11 */ /* 0x002fc6000f8e08ff */
[----:B------:R0:W-:Y:S04]  /*13c0*/  STL [R1+0x90], R3 ;  /* 0x0000900301007387 */ /* 0x0001e80000100800 */
[----:B------:R1:W-:Y:S04]  /*13d0*/  STL [R1+0x60], R0 ;  /* 0x0000600001007387 */ /* 0x0003e80000100800 */
[----:B------:R2:W-:Y:S01]  /*13e0*/  STL [R1+0x88], R4 ;  /* 0x0000880401007387 */ /* 0x0005e20000100800 */
[----:B0-----:R-:W-:Y:S02]  /*13f0*/  LEA R3, R12, UR4, 0x1 ;  /* 0x000000040c037c11 */ /* 0x001fe4000f8e08ff */
[----:B-1----:R-:W-:-:S03]  /*1400*/  LEA R0, R2, UR4, 0x1 ;  /* 0x0000000402007c11 */ /* 0x002fc6000f8e08ff */
[----:B------:R2:W-:Y:S04]  /*1410*/  STL [R1+0x84], R3 ;  /* 0x0000840301007387 */ /* 0x0005e80000100800 */
[----:B------:R2:W-:Y:S02]  /*1420*/  STL [R1+0x8c], R0 ;  /* 0x00008c0001007387 */ /* 0x0005e40000100800 */
.L_x_8701:
[----:B0-2---:R-:W0:Y:S02]  /*1430*/  LDC.64 R2, c[0x0][0xc60] ;  /* 0x00031800ff027b82 */ /* 0x005e240000000a00 */
[----:B0-----:R-:W-:-:S05]  /*1440*/  IMAD.WIDE R2, R111, 0x4, R2 ;  /* 0x000000046f027825 */ /* 0x001fca00078e0202 */
[----:B-----5:R0:W2:Y:S01]  /*1450*/  LDG.E R10, desc[UR60][R2.64] ;  /* 0x0000003c020a7981 */ /* 0x0200a2000c1e1900 */
[----:B------:R-:W-:Y:S05]  /*1460*/  YIELD ;  /* 0x0000000000007946 */ /* 0x000fea0003800000 */
[----:B------:R-:W-:Y:S01]  /*1470*/  ULDC.64 UR4, c[0x0][0xa28] ;  /* 0x00028a0000047ab9 */ /* 0x000fe20000000a00 */
[----:B------:R-:W-:Y:S01]  /*1480*/  ULDC.64 UR8, c[0x0][0xa18] ;  /* 0x0002860000087ab9 */ /* 0x000fe20000000a00 */
[----:B------:R-:W-:Y:S01]  /*1490*/  ISETP.NE.U32.AND P1, PT, RZ, UR4, PT ;  /* 0x00000004ff007c0c */ /* 0x000fe2000bf25070 */
[----:B------:R-:W-:Y:S01]  /*14a0*/  ULDC.64 UR6, c[0x0][0xa08] ;  /* 0x0002820000067ab9 */ /* 0x000fe20000000a00 */
[----:B0-----:R-:W-:Y:S01]  /*14b0*/  IMAD.MOV.U32 R3, RZ, RZ, RZ ;  /* 0x000000ffff037224 */ /* 0x001fe200078e00ff */
[----:B------:R-:W-:Y:S01]  /*14c0*/  ISETP.NE.U32.AND P0, PT, RZ, UR6, PT ;  /* 0x00000006ff007c0c */ /* 0x000fe2000bf05070 */
[----:B------:R-:W-:Y:S01]  /*14d0*/  IMAD.MOV.U32 R29, RZ, RZ, RZ ;  /* 0x000000ffff1d7224 */ /* 0x000fe200078e00ff */
[----:B------:R-:W-:-:S02]  /*14e0*/  ISETP.NE.AND.EX P1, PT, RZ, UR5, PT, P1 ;  /* 0x00000005ff007c0c */ /* 0x000fc4000bf25310 */
[----:B------:R-:W-:Y:S02]  /*14f0*/  ISETP.NE.AND.EX P0, PT, RZ, UR7, PT, P0 ;  /* 0x00000007ff007c0c */ /* 0x000fe4000bf05300 */
[----:B--2---:R-:W-:Y:S01]  /*1500*/  SHF.R.S32.HI R0, RZ, 0x1f, R10 ;  /* 0x0000001fff007819 */ /* 0x004fe2000001140a */
[----:B------:R-:W-:-:S08]  /*1510*/  IMAD.SHL.U32 R28, R10, 0x4, RZ ;  /* 0x000000040a1c7824 */ /* 0x000fd000078e00ff */
[C---:B-1-3--:R-:W-:Y:S01]  /*1520*/  @P1 LEA R4, P2, R10.reuse, UR4, 0x2 ;  /* 0x000000040a041c11 */ /* 0x04afe2000f8410ff */
[----:B------:R0:W-:Y:S01]  /*1530*/  STL [R1+0x70], R10 ;  /* 0x0000700a01007387 */ /* 0x0001e20000100800 */
[C-C-:B------:R-:W-:Y:S02]  /*1540*/  SHF.L.U64.HI R30, R10.reuse, 0x2, R0.reuse ;  /* 0x000000020a1e7819 */ /* 0x140fe40000010200 */
[----:B------:R-:W-:Y:S02]  /*1550*/  @P1 LEA.HI.X R5, R10, UR5, R0, 0x2, P2 ;  /* 0x000000050a051c11 */ /* 0x000fe400090f1400 */
[----:B------:R-:W-:Y:S01]  /*1560*/  ISETP.NE.U32.AND P2, PT, RZ, UR8, PT ;  /* 0x00000008ff007c0c */ /* 0x000fe2000bf45070 */
[----:B------:R-:W-:Y:S01]  /*1570*/  ULDC UR4, c[0x0][0x288] ;  /* 0x0000a20000047ab9 */ /* 0x000fe20000000800 */
[----:B------:R-:W-:Y:S01]  /*1580*/  IADD3 R8, P3, R28, UR6, RZ ;  /* 0x000000061c087c10 */ /* 0x000fe2000ff7e0ff */
[----:B------:R0:W5:Y:S01]  /*1590*/  @P1 LDG.E R3, desc[UR60][R4.64] ;  /* 0x0000003c04031981 */ /* 0x000162000c1e1900 */
[----:B------:R-:W-:-:S02]  /*15a0*/  ISETP.NE.AND.EX P2, PT, RZ, UR9, PT, P2 ;  /* 0x00000009ff007c0c */ /* 0x000fc4000bf45320 */
[----:B------:R-:W-:Y:S01]  /*15b0*/  MOV R107, UR4 ;  /* 0x00000004006b7c02 */ /* 0x000fe20008000f00 */
[----:B------:R-:W-:Y:S01]  /*15c0*/  ULDC.64 UR4, c[0x0][0x3f8] ;  /* 0x0000fe0000047ab9 */ /* 0x000fe20000000a00 */
[----:B------:R-:W-:-:S05]  /*15d0*/  IADD3.X R9, R30, UR7, RZ, P3, !PT ;  /* 0x000000071e097c10 */ /* 0x000fca0009ffe4ff */
[----:B------:R0:W5:Y:S04]  /*15e0*/  @P0 LDG.E R29, desc[UR60][R8.64] ;  /* 0x0000003c081d0981 */ /* 0x000168000c1e1900 */
        /* <DEDUP_REMOVED lines=11> */
[----:B------:R-:W-:Y:S02]  /*16a0*/  IMAD.U32 R26, RZ, RZ, UR4 ;  /* 0x00000004ff1a7e24 */ /* 0x000fe4000f8e00ff */
        /* <DEDUP_REMOVED lines=11> */
.L_x_8563:
[----:B------:R-:W-:Y:S01]  /*1760*/  ULDC.64 UR4, c[0x0][0xa20] ;  /* 0x0002880000047ab9 */ /* 0x000fe20000000a00 */
[----:B------:R0:W-:Y:S01]  /*1770*/  STL [R1+0x7c], R109 ;  /* 0x00007c6d01007387 */ /* 0x0001e20000100800 */
[----:B------:R-:W-:-:S03]  /*1780*/  ISETP.NE.U32.AND P1, PT, RZ, UR4, PT ;  /* 0x00000004ff007c0c */ /* 0x000fc6000bf25070 */
[----:B------:R0:W-:Y:S01]  /*1790*/  STL [R1+0x74], R110 ;  /* 0x0000746e01007387 */ /* 0x0001e20000100800 */
[----:B------:R-:W-:-:S13]  /*17a0*/  ISETP.NE.AND.EX P1, PT, RZ, UR5, PT, P1 ;  /* 0x00000005ff007c0c */ /* 0x000fda000bf25310 */
[----:B0-----:R-:W-:Y:S05]  /*17b0*/  @!P1 BRA `(.L_x_8564) ;  /* 0x0000000000109947 */ /* 0x001fea0003800000 */
[----:B------:R-:W-:-:S04]  /*17c0*/  IADD3 R4, P0, R28, UR4, RZ ;  /* 0x000000041c047c10 */ /* 0x000fc8000ff1e0ff */
[----:B------:R-:W-:-:S05]  /*17d0*/  IADD3.X R5, R30, UR5, RZ, P0, !PT ;  /* 0x000000051e057c10 */ /* 0x000fca00087fe4ff */
[----:B------:R0:W5:Y:S01]  /*17e0*/  LDG.E R26, desc[UR60][R4.64] ;  /* 0x0000003c041a7981 */ /* 0x000162000c1e1900 */
[----:B------:R-:W-:Y:S05]  /*17f0*/  BRA `(.L_x_8565) ;  /* 0x0000000000107947 */ /* 0x000fea0003800000 */
.L_x_8564:
[----:B------:R-:W-:Y:S05]  /*1800*/  @!P0 BRA `(.L_x_8565) ;  /* 0x00000000000c8947 */ /* 0x000fea0003800000 */
[----:B------:R-:W2:Y:S04]  /*1810*/  LDG.E R5, desc[UR60][R8.64] ;  /* 0x0000003c08057981 */ /* 0x000ea8000c1e1900 */
[----:B------:R-:W2:Y:S02]  /*1820*/  LDG.E R26, desc[UR60][R8.64+0x4] ;  /* 0x0000043c081a7981 */ /* 0x000ea4000c1e1900 */
[----:B--2---:R-:W-:-:S07]  /*1830*/  IMAD.IADD R26, R26, 0x1, -R5 ;  /* 0x000000011a1a7824 */ /* 0x004fce00078e0a05 */
.L_x_8565:
        /* <DEDUP_REMOVED lines=18> */
[----:B------:R-:W-:-:S05]  /*1960*/  IADD3 R108, R11, R2, RZ ;  /* 0x000000020b6c7210 */ /* 0x000fca0007ffe0ff */
[----:B------:R-:W-:-:S04]  /*1970*/  VIADD R0, R108, 0x8f ;  /* 0x0000008f6c007836 */ /* 0x000fc80000000000 */
[----:B------:R-:W-:-:S05]  /*1980*/  IMAD.HI R0, R0, 0x38e38e39, RZ ;  /* 0x38e38e3900007827 */ /* 0x000fca00078e02ff */
[----:B------:R-:W-:-:S04]  /*1990*/  SHF.R.U32.HI R3, RZ, 0x1f, R0 ;  /* 0x0000001fff037819 */ /* 0x000fc80000011600 */
[----:B------:R-:W-:-:S05]  /*19a0*/  LEA.HI.SX32 R112, R0, R3, 0x1b ;  /* 0x0000000300707211 */ /* 0x000fca00078fdaff */
[----:B------:R-:W-:-:S05]  /*19b0*/  IMAD R3, R112, 0x90, -R11 ;  /* 0x0000009070037824 */ /* 0x000fca00078e0a0b */
[----:B------:R-:W-:-:S04]  /*19c0*/  VIMNMX R3, R3, R2, PT ;  /* 0x0000000203037248 */ /* 0x000fc80003fe0100 */
[----:B------:R-:W-:Y:S01]  /*19d0*/  ISETP.GT.AND P0, PT, R3, R80, PT ;  /* 0x000000500300720c */ /* 0x000fe20003f04270 */
[----:B------:R-:W-:-:S05]  /*19e0*/  IMAD.WIDE.U32 R80, R80, 0x38e38e39, RZ ;  /* 0x38e38e3950507825 */ /* 0x000fca00078e00ff */
        /* <DEDUP_REMOVED lines=29> */
.L_x_8568:
[----:B------:R-:W-:Y:S05]  /*1bc0*/  BSYNC B6 ;  /* 0x0000000000067941 */ /* 0x000fea0003800000 */
.L_x_8567:
        /* <DEDUP_REMOVED lines=20> */
.L_x_8570:
[----:B------:R-:W-:Y:S05]  /*1d10*/  BSYNC B6 ;  /* 0x0000000000067941 */ /* 0x000fea0003800000 */
.L_x_8569:
[----:B------:R-:W-:Y:S01]  /*1d20*/  ULDC.64 UR4, c[0x0][0x9f8] ;  /* 0x00027e0000047ab9 */ /* 0x000fe20000000a00 */
[----:B------:R-:W2:Y:S01]  /*1d30*/  LDL R33, [R1+0x38] ;  /* 0x0000380001217983 */ /* 0x000ea20000100800 */
[----:B------:R-:W-:Y:S01]  /*1d40*/  ISETP.NE.U32.AND P0, PT, RZ, UR4, PT ;  /* 0x00000004ff007c0c */ /* 0x000fe2000bf05070 */
[----:B------:R-:W0:Y:S01]  /*1d50*/  LDC R0, c[0x0][0x428] ;  /* 0x00010a00ff007b82 */ /* 0x000e220000000800 */
[----:B------:R-:W-:Y:S01]  /*1d60*/  IMAD.IADD R76, R29, 0x1, R26 ;  /* 0x000000011d4c7824 */ /* 0x000fe200078e021a */
[----:B------:R-:W1:Y:S01]  /*1d70*/  S2R R20, SR_TID.X ;  /* 0x0000000000147919 */ /* 0x000e620000002100 */
[----:B------:R-:W-:Y:S01]  /*1d80*/  ISETP.NE.AND.EX P0, PT, RZ, UR5, PT, P0 ;  /* 0x00000005ff007c0c */ /* 0x000fe2000bf05300 */
[----:B------:R-:W-:Y:S01]  /*1d90*/  ULDC.64 UR6, c[0x0][0xa08] ;  /* 0x0002820000067ab9 */ /* 0x000fe20000000a00 */
[----:B------:R-:W3:Y:S04]  /*1da0*/  LDL R14, [R1+0x3c] ;  /* 0x00003c00010e7983 */ /* 0x000ee80000100800 */
[----:B------:R-:W4:Y:S04]  /*1db0*/  LDL R38, [R1+0x44] ;  /* 0x0000440001267983 */ /* 0x000f280000100800 */
[----:B------:R-:W4:Y:S01]  /*1dc0*/  LDL R37, [R1+0x40] ;  /* 0x0000400001257983 */ /* 0x000f220000100800 */
[----:B------:R-:W-:Y:S01]  /*1dd0*/  SHF.R.S32.HI R145, RZ, 0x1f, R144 ;  /* 0x0000001fff917819 */ /* 0x000fe20000011490 */
[----:B------:R-:W1:Y:S01]  /*1de0*/  LDC.64 R68, c[0x0][0x3e8] ;  /* 0x0000fa00ff447b82 */ /* 0x000e620000000a00 */
[----:B------:R-:W-:-:S04]  /*1df0*/  @P0 IADD3 R4, P1, R28, UR4, RZ ;  /* 0x000000041c040c10 */ /* 0x000fc8000ff3e0ff */
[----:B------:R-:W-:Y:S01]  /*1e00*/  @P0 IADD3.X R5, R30, UR5, RZ, P1, !PT ;  /* 0x000000051e050c10 */ /* 0x000fe20008ffe4ff */
[----:B------:R-:W-:Y:S02]  /*1e10*/  ULDC.64 UR4, c[0x0][0x2f8] ;  /* 0x0000be0000047ab9 */ /* 0x000fe40000000a00 */
[----:B------:R-:W1:Y:S02]  /*1e20*/  LDC.64 R30, c[0x0][0x2f0] ;  /* 0x0000bc00ff1e7b82 */ /* 0x000e640000000a00 */
[----:B------:R1:W2:Y:S01]  /*1e30*/  @P0 LDG.E R27, desc[UR60][R4.64] ;  /* 0x0000003c041b0981 */ /* 0x0002a2000c1e1900 */
[----:B0-----:R-:W-:Y:S02]  /*1e40*/  ISETP.NE.AND P0, PT, R0, 0x1, PT ;  /* 0x000000010000780c */ /* 0x001fe40003f05270 */
[----:B------:R-:W-:Y:S02]  /*1e50*/  SHF.R.S32.HI R9, RZ, 0x1f, R76 ;  /* 0x0000001fff097819 */ /* 0x000fe4000001144c */
[----:B------:R-:W-:Y:S01]  /*1e60*/  SHF.R.S32.HI R32, RZ, 0x1f, R23 ;  /* 0x0000001fff207819 */ /* 0x000fe20000011417 */
[----:B------:R-:W0:Y:S01]  /*1e70*/  LDC R13, c[0x0][0x3d4] ;  /* 0x0000f500ff0d7b82 */ /* 0x000e220000000800 */
[----:B-1----:R-:W-:-:S02]  /*1e80*/  SHF.R.U32.HI R34, RZ, 0x7, R20 ;  /* 0x00000007ff227819 */ /* 0x002fc40000011614 */
[----:B------:R-:W4:Y:S04]  /*1e90*/  LDL R20, [R1+0x34] ;  /* 0x0000340001147983 */ /* 0x000f280000100800 */
[----:B------:R-:W4:Y:S01]  /*1ea0*/  LDL.LU R35, [R1+0x2c] ;  /* 0x00002c0001237983 */ /* 0x000f220000300800 */
[----:B------:R-:W1:Y:S03]  /*1eb0*/  @P0 LDC R3, c[0x0][0x42c] ;  /* 0x00010b00ff030b82 */ /* 0x000e660000000800 */
[----:B------:R-:W4:Y:S01]  /*1ec0*/  LDL R36, [R1+0x80] ;  /* 0x0000800001247983 */ /* 0x000f220000100800 */
[----:B------:R-:W-:-:S04]  /*1ed0*/  IMAD.WIDE.U32 R4, R76, R30, RZ ;  /* 0x0000001e4c047225 */ /* 0x000fc800078e00ff */
[----:B------:R-:W0:Y:S08]  /*1ee0*/  @P0 LDC R7, c[0x0][0x430] ;  /* 0x00010c00ff070b82 */ /* 0x000e300000000800 */
[----:B------:R-:W0:Y:S01]  /*1ef0*/  LDC.64 R74, c[0x0][0x3d8] ;  /* 0x0000f600ff4a7b82 */ /* 0x000e220000000a00 */
[----:B-1----:R-:W-:-:S04]  /*1f00*/  @P0 IMAD.HI.U32 R0, R110, R3, RZ ;  /* 0x000000036e000227 */ /* 0x002fc800078e00ff */
[----:B------:R-:W-:Y:S01]  /*1f10*/  IMAD R3, R9, R30, RZ ;  /* 0x0000001e09037224 */ /* 0x000fe200078e02ff */
[----:B0-----:R-:W-:-:S03]  /*1f20*/  @P0 SHF.R.U32.HI R110, RZ, R7, R0 ;  /* 0x00000007ff6e0219 */ /* 0x001fc60000011600 */
[----:B------:R-:W-:Y:S01]  /*1f30*/  IMAD R3, R76, R31, R3 ;  /* 0x0000001f4c037224 */ /* 0x000fe200078e0203 */
[----:B------:R-:W-:Y:S02]  /*1f40*/  ISETP.NE.U32.AND P0, PT, RZ, UR6, PT ;  /* 0x00000006ff007c0c */ /* 0x000fe4000bf05070 */
[----:B------:R-:W-:Y:S01]  /*1f50*/  SHF.R.S32.HI R6, RZ, 0x1f, R110 ;  /* 0x0000001fff067819 */ /* 0x000fe2000001146e */
[----:B------:R-:W-:Y:S01]  /*1f60*/  IMAD.IADD R5, R5, 0x1, R3 ;  /* 0x0000000105057824 */ /* 0x000fe200078e0203 */
[----:B------:R-:W-:-:S03]  /*1f70*/  ISETP.NE.AND.EX P0, PT, RZ, UR7, PT, P0 ;  /* 0x00000007ff007c0c */ /* 0x000fc6000bf05300 */
[----:B------:R-:W-:Y:S01]  /*1f80*/  IMAD R3, R6, UR4, RZ ;  /* 0x0000000406037c24 */ /* 0x000fe2000f8e02ff */
[----:B------:R-:W-:Y:S01]  /*1f90*/  ISETP.NE.AND P6, PT, R34, 0x1, PT ;  /* 0x000000012200780c */ /* 0x000fe20003fc5270 */
[----:B------:R-:W-:-:S04]  /*1fa0*/  IMAD.WIDE.U32 R4, R110, UR4, R4 ;  /* 0x000000046e047c25 */ /* 0x000fc8000f8e0004 */
[----:B------:R-:W-:Y:S01]  /*1fb0*/  IMAD R3, R110, UR5, R3 ;  /* 0x000000056e037c24 */ /* 0x000fe2000f8e0203 */
[----:B------:R-:W-:-:S04]  /*1fc0*/  ULDC.64 UR4, c[0x0][0x300] ;  /* 0x0000c00000047ab9 */ /* 0x000fc80000000a00 */
[----:B------:R-:W-:Y:S02]  /*1fd0*/  IADD3 R5, R5, R3, RZ ;  /* 0x0000000305057210 */ /* 0x000fe40007ffe0ff */
[----:B------:R-:W-:Y:S01]  /*1fe0*/  SHF.R.S32.HI R17, RZ, 0x1f, R16 ;  /* 0x0000001fff117819 */ /* 0x000fe20000011410 */
[----:B------:R-:W-:-:S04]  /*1ff0*/  IMAD.WIDE.U32 R64, R23, R68, R144 ;  /* 0x0000004417407225 */ /* 0x000fc800078e0090 */
[----:B------:R-:W-:-:S04]  /*2000*/  IMAD.WIDE.U32 R66, R23, R68, R16 ;  /* 0x0000004417427225 */ /* 0x000fc800078e0010 */
[----:B------:R-:W-:-:S04]  /*2010*/  IMAD.WIDE.U32 R72, R23, R74, R16 ;  /* 0x0000004a17487225 */ /* 0x000fc800078e0010 */
[----:B------:R-:W-:-:S04]  /*2020*/  IMAD.WIDE.U32 R70, R23, R74, R144 ;  /* 0x0000004a17467225 */ /* 0x000fc800078e0090 */
[----:B------:R-:W-:Y:S01]  /*2030*/  VIADD R79, R144, 0x50 ;  /* 0x00000050904f7836 */ /* 0x000fe20000000000 */
[----:B------:R-:W-:Y:S01]  /*2040*/  SHF.L.U32 R106, R13, 0x1, RZ ;  /* 0x000000010d6a7819 */ /* 0x000fe200000006ff */
[----:B------:R-:W-:Y:S02]  /*2050*/  IMAD R91, R31, 0x90, RZ ;  /* 0x000000901f5b7824 */ /* 0x000fe400078e02ff */
[----:B------:R-:W-:Y:S01]  /*2060*/  IMAD R93, R75, 0x90, RZ ;  /* 0x000000904b5d7824 */ /* 0x000fe200078e02ff */
[----:B--2---:R-:W-:-:S04]  /*2070*/  SHF.R.S32.HI R0, RZ, 0x1f, R27 ;  /* 0x0000001fff007819 */ /* 0x004fc8000001141b */
[----:B------:R-:W-:Y:S02]  /*2080*/  SEL R11, R0, RZ, !P0 ;  /* 0x000000ff000b7207 */ /* 0x000fe40004000000 */
[----:B------:R-:W-:-:S03]  /*2090*/  SEL R21, R27, RZ, !P0 ;  /* 0x000000ff1b157207 */ /* 0x000fc60004000000 */
[----:B------:R-:W-:Y:S02]  /*20a0*/  IMAD R0, R11, UR4, RZ ;  /* 0x000000040b007c24 */ /* 0x000fe4000f8e02ff */
[----:B------:R-:W-:-:S04]  /*20b0*/  IMAD.WIDE.U32 R26, R21, UR4, R4 ;  /* 0x00000004151a7c25 */ /* 0x000fc8000f8e0004 */
[----:B------:R-:W-:Y:S01]  /*20c0*/  IMAD R3, R21, UR5, R0 ;  /* 0x0000000515037c24 */ /* 0x000fe2000f8e0200 */
[----:B------:R-:W-:Y:S05]  /*20d0*/  @!P6 WARPSYNC.ALL ;  /* 0x000000000000e948 */ /* 0x000fea0003800000 */
[----:B------:R-:W-:Y:S01]  /*20e0*/  ULDC.64 UR4, c[0x0][0x320] ;  /* 0x0000c80000047ab9 */ /* 0x000fe20000000a00 */
[----:B------:R-:W-:Y:S01]  /*20f0*/  IMAD R0, R32, R30, RZ ;  /* 0x0000001e20007224 */ /* 0x000fe200078e02ff */
[----:B------:R-:W-:Y:S01]  /*2100*/  @!P6 BAR.SYNC.DEFER_BLOCKING 0x9, 0x100 ;  /* 0x024400000000eb1d */ /* 0x000fe20000010000 */
[----:B------:R-:W-:Y:S02]  /*2110*/  IMAD R5, R6, UR4, RZ ;  /* 0x0000000406057c24 */ /* 0x000fe4000f8e02ff */
[----:B------:R-:W-:-:S03]  /*2120*/  IMAD.WIDE.U32 R28, R110, UR4, R144 ;  /* 0x000000046e1c7c25 */ /* 0x000fc6000f8e0090 */
[----:B------:R-:W-:Y:S01]  /*2130*/  ULDC UR4, c[0x0][0x2e4] ;  /* 0x0000b90000047ab9 */ /* 0x000fe20000000800 */
[----:B---3--:R-:W-:Y:S01]  /*2140*/  ISETP.GE.AND P2, PT, R14, R13, PT ;  /* 0x0000000d0e00720c */ /* 0x008fe20003f46270 */
[----:B------:R-:W-:Y:S01]  /*2150*/  ULDC.64 UR6, c[0x0][0x328] ;  /* 0x0000ca0000067ab9 */ /* 0x000fe20000000a00 */
[----:B------:R-:W-:Y:S01]  /*2160*/  ISETP.GE.AND P1, PT, R33, UR4, PT ;  /* 0x0000000421007c0c */ /* 0x000fe2000bf26270 */
[----:B------:R-:W-:Y:S02]  /*2170*/  IMAD R7, R110, UR5, R5 ;  /* 0x000000056e077c24 */ /* 0x000fe4000f8e0205 */
[C---:B------:R-:W-:Y:S01]  /*2180*/  IMAD.WIDE.U32 R4, R23.reuse, R30, R144 ;  /* 0x0000001e17047225 */ /* 0x040fe200078e0090 */
[----:B------:R-:W-:Y:S02]  /*2190*/  SEL R6, RZ, 0xffffffff, P1 ;  /* 0xffffffffff067807 */ /* 0x000fe40000800000 */
[----:B------:R-:W-:Y:S01]  /*21a0*/  ISETP.GE.AND P0, PT, R144, UR4, PT ;  /* 0x0000000490007c0c */ /* 0x000fe2000bf06270 */
[----:B------:R-:W-:Y:S01]  /*21b0*/  IMAD R87, R23, R31, R0 ;  /* 0x0000001f17577224 */ /* 0x000fe200078e0200 */
[----:B------:R-:W-:Y:S01]  /*21c0*/  IADD3 R90, P1, R26, R4, RZ ;  /* 0x000000041a5a7210 */ /* 0x000fe20007f3e0ff */
[----:B------:R-:W-:Y:S01]  /*21d0*/  IMAD.IADD R0, R27, 0x1, R3 ;  /* 0x000000011b007824 */ /* 0x000fe200078e0203 */
[----:B------:R-:W-:Y:S01]  /*21e0*/  SEL R3, RZ, 0x1, P0 ;  /* 0x00000001ff037807 */ /* 0x000fe20000000000 */
[----:B------:R-:W-:-:S03]  /*21f0*/  IMAD.SHL.U32 R6, R6, 0x2, RZ ;  /* 0x0000000206067824 */ /* 0x000fc600078e00ff */
[----:B------:R-:W-:Y:S02]  /*2200*/  IADD3.X R87, R0, R5, R87, P1, !PT ;  /* 0x0000000500577210 */ /* 0x000fe40000ffe457 */
[----:B------:R-:W-:Y:S01]  /*2210*/  LOP3.LUT R5, R6, 0x2, R3, 0xe2, !PT ;  /* 0x0000000206057812 */ /* 0x000fe200078ee203 */
[----:B------:R-:W-:Y:S01]  /*2220*/  VIADD R3, R144, 0x30 ;  /* 0x0000003090037836 */ /* 0x000fe20000000000 */
[----:B------:R-:W-:Y:S01]  /*2230*/  ISETP.GE.AND P0, PT, R14, UR4, PT ;  /* 0x000000040e007c0c */ /* 0x000fe2000bf06270 */
[----:B------:R-:W-:Y:S02]  /*2240*/  IMAD R6, R32, R68, RZ ;  /* 0x0000004420067224 */ /* 0x000fe400078e02ff */
[----:B------:R-:W-:Y:S01]  /*2250*/  VIADD R4, R144, 0x40 ;  /* 0x0000004090047836 */ /* 0x000fe20000000000 */
[----:B------:R-:W-:Y:S01]  /*2260*/  ISETP.GE.AND P1, PT, R3, UR4, PT ;  /* 0x0000000403007c0c */ /* 0x000fe2000bf26270 */
[----:B------:R-:W-:Y:S01]  /*2270*/  IMAD R15, R23, R69, R6 ;  /* 0x00000045170f7224 */ /* 0x000fe200078e0206 */
[----:B------:R-:W-:Y:S01]  /*2280*/  SEL R6, RZ, 0x4, P0 ;  /* 0x00000004ff067807 */ /* 0x000fe20000000000 */
[----:B------:R-:W-:Y:S01]  /*2290*/  IMAD.IADD R29, R29, 0x1, R7 ;  /* 0x000000011d1d7824 */ /* 0x000fe200078e0207 */
[----:B------:R-:W-:-:S02]  /*22a0*/  SEL R7, RZ, 0x8, P1 ;  /* 0x00000008ff077807 */ /* 0x000fc40000800000 */
[----:B------:R-:W-:Y:S02]  /*22b0*/  ISETP.GE.AND P0, PT, R4, UR4, PT ;  /* 0x0000000404007c0c */ /* 0x000fe4000bf06270 */
[----:B------:R-:W-:Y:S02]  /*22c0*/  LOP3.LUT R5, R7, R5, R6, 0xfe, !PT ;  /* 0x0000000507057212 */ /* 0x000fe400078efe06 */
[----:B------:R-:W-:Y:S02]  /*22d0*/  SEL R10, RZ, 0x10, P0 ;  /* 0x00000010ff0a7807 */ /* 0x000fe40000000000 */
[-C--:B------:R-:W-:Y:S02]  /*22e0*/  ISETP.GE.AND P0, PT, R144, R13.reuse, PT ;  /* 0x0000000d9000720c */ /* 0x080fe40003f06270 */
[----:B------:R-:W-:Y:S01]  /*22f0*/  ISETP.GE.AND P1, PT, R33, R13, PT ;  /* 0x0000000d2100720c */ /* 0x000fe20003f26270 */
[----:B------:R-:W-:Y:S01]  /*2300*/  IMAD R6, R32, R74, RZ ;  /* 0x0000004a20067224 */ /* 0x000fe200078e02ff */
[----:B------:R-:W-:-:S02]  /*2310*/  LOP3.LUT R10, R5, R10, RZ, 0xfc, !PT ;  /* 0x0000000a050a7212 */ /* 0x000fc400078efcff */
[C---:B------:R-:W-:Y:S02]  /*2320*/  SEL R5, R13.reuse, RZ, P0 ;  /* 0x000000ff0d057207 */ /* 0x040fe40000000000 */
[----:B------:R-:W-:Y:S01]  /*2330*/  SEL R8, R13, RZ, P2 ;  /* 0x000000ff0d087207 */ /* 0x000fe20001000000 */
[----:B------:R-:W-:Y:S01]  /*2340*/  IMAD.IADD R65, R65, 0x1, R15 ;  /* 0x0000000141417824 */ /* 0x000fe200078e020f */
[----:B------:R-:W-:Y:S01]  /*2350*/  SEL R7, R13, RZ, P1 ;  /* 0x000000ff0d077207 */ /* 0x000fe20000800000 */
[----:B------:R-:W-:Y:S01]  /*2360*/  IMAD.IADD R67, R15, 0x1, R67 ;  /* 0x000000010f437824 */ /* 0x000fe200078e0243 */
[----:B----4-:R-:W-:Y:S01]  /*2370*/  LOP3.LUT P3, RZ, R36, 0x2, RZ, 0xc0, !PT ;  /* 0x0000000224ff7812 */ /* 0x010fe2000786c0ff */
[----:B------:R-:W-:Y:S01]  /*2380*/  IMAD R15, R23, R75, R6 ;  /* 0x0000004b170f7224 */ /* 0x000fe200078e0206 */
[----:B------:R-:W-:Y:S01]  /*2390*/  LOP3.LUT R35, R35, 0xfffffffe, RZ, 0xc0, !PT ;  /* 0xfffffffe23237812 */ /* 0x000fe200078ec0ff */
[----:B------:R-:W-:Y:S02]  /*23a0*/  IMAD.IADD R6, R144, 0x1, R5 ;  /* 0x0000000190067824 */ /* 0x000fe400078e0205 */
[----:B------:R-:W-:-:S02]  /*23b0*/  IMAD R11, R11, UR6, RZ ;  /* 0x000000060b0b7c24 */ /* 0x000fc4000f8e02ff */
[----:B------:R-:W-:Y:S02]  /*23c0*/  IMAD.IADD R14, R14, 0x1, R8 ;  /* 0x000000010e0e7824 */ /* 0x000fe400078e0208 */
[----:B------:R-:W-:Y:S01]  /*23d0*/  IMAD.IADD R12, R33, 0x1, R7 ;  /* 0x00000001210c7824 */ /* 0x000fe200078e0207 */
[----:B------:R-:W-:Y:S01]  /*23e0*/  @P2 LOP3.LUT R35, R35, 0x1, RZ, 0xfc, !PT ;  /* 0x0000000123232812 */ /* 0x000fe200078efcff */
[C---:B------:R-:W-:Y:S01]  /*23f0*/  IMAD R11, R21.reuse, UR7, R11 ;  /* 0x00000007150b7c24 */ /* 0x040fe2000f8e020b */
[----:B------:R-:W-:Y:S01]  /*2400*/  SHF.R.S32.HI R7, RZ, 0x1f, R6 ;  /* 0x0000001fff077819 */ /* 0x000fe20000011406 */
[----:B------:R-:W-:Y:S01]  /*2410*/  IMAD.WIDE.U32 R28, R21, UR6, R28 ;  /* 0x00000006151c7c25 */ /* 0x000fe2000f8e001c */
[----:B------:R-:W-:Y:S02]  /*2420*/  IADD3 R73, R15, R73, RZ ;  /* 0x000000490f497210 */ /* 0x000fe40007ffe0ff */
[----:B------:R-:W-:Y:S01]  /*2430*/  SHF.R.S32.HI R21, RZ, 0x1f, R14 ;  /* 0x0000001fff157819 */ /* 0x000fe2000001140e */
[----:B------:R-:W-:Y:S01]  /*2440*/  IMAD.IADD R71, R71, 0x1, R15 ;  /* 0x0000000147477824 */ /* 0x000fe200078e020f */
[----:B------:R-:W-:-:S02]  /*2450*/  SHF.R.S32.HI R15, RZ, 0x1f, R12 ;  /* 0x0000001fff0f7819 */ /* 0x000fc4000001140c */
[----:B------:R-:W-:Y:S02]  /*2460*/  LOP3.LUT R35, R35, 0xfffffffd, RZ, 0xc0, !PT ;  /* 0xfffffffd23237812 */ /* 0x000fe400078ec0ff */
[CC--:B------:R-:W-:Y:S02]  /*2470*/  LEA.HI R5, R7.reuse, R6.reuse, RZ, 0x3 ;  /* 0x0000000607057211 */ /* 0x0c0fe400078f18ff */
[----:B------:R-:W-:Y:S02]  /*2480*/  LEA.HI R8, R7, R6, RZ, 0x5 ;  /* 0x0000000607087211 */ /* 0x000fe400078f28ff */
[----:B------:R-:W-:Y:S02]  /*2490*/  LEA.HI R7, R21, R14, RZ, 0x3 ;  /* 0x0000000e15077211 */ /* 0x000fe400078f18ff */
[----:B------:R-:W-:Y:S02]  /*24a0*/  LEA.HI R6, R15, R12, RZ, 0x3 ;  /* 0x0000000c0f067211 */ /* 0x000fe400078f18ff */
[----:B------:R-:W-:-:S02]  /*24b0*/  LEA.HI R14, R21, R14, RZ, 0x5 ;  /* 0x0000000e150e7211 */ /* 0x000fc400078f28ff */
[----:B------:R-:W-:Y:S02]  /*24c0*/  LEA.HI R15, R15, R12, RZ, 0x5 ;  /* 0x0000000c0f0f7211 */ /* 0x000fe400078f28ff */
[----:B------:R-:W-:Y:S02]  /*24d0*/  @P3 LOP3.LUT R35, R35, 0x2, RZ, 0xfc, !PT ;  /* 0x0000000223233812 */ /* 0x000fe400078efcff */
[----:B------:R-:W-:Y:S02]  /*24e0*/  SHF.R.S32.HI R21, RZ, 0x5, R14 ;  /* 0x00000005ff157819 */ /* 0x000fe4000001140e */
[----:B------:R-:W-:Y:S01]  /*24f0*/  SHF.R.S32.HI R12, RZ, 0x5, R8 ;  /* 0x00000005ff0c7819 */ /* 0x000fe20000011408 */
[----:B------:R0:W-:Y:S01]  /*2500*/  STL [R1+0x2c], R35 ;  /* 0x00002c2301007387 */ /* 0x0001e20000100800 */
[----:B------:R-:W-:Y:S02]  /*2510*/  SHF.R.S32.HI R15, RZ, 0x5, R15 ;  /* 0x00000005ff0f7819 */ /* 0x000fe4000001140f */
[----:B------:R-:W-:-:S02]  /*2520*/  LOP3.LUT R14, R20, 0x18, R6, 0xf8, !PT ;  /* 0x00000018140e7812 */ /* 0x000fc400078ef806 */
[----:B-----5:R-:W-:Y:S02]  /*2530*/  SHF.R.S32.HI R33, RZ, 0x1f, R104 ;  /* 0x0000001fff217819 */ /* 0x020fe40000011468 */
[----:B------:R-:W-:Y:S02]  /*2540*/  LOP3.LUT R8, R20, 0x18, R5, 0xf8, !PT ;  /* 0x0000001814087812 */ /* 0x000fe400078ef805 */
[----:B------:R-:W-:Y:S01]  /*2550*/  IADD3 R76, P2, R23, R76, RZ ;  /* 0x0000004c174c7210 */ /* 0x000fe20007f5e0ff */
[----:B------:R-:W-:Y:S01]  /*2560*/  IMAD R15, R15, 0x1200, R38 ;  /* 0x000012000f0f7824 */ /* 0x000fe200078e0226 */
[-C--:B------:R-:W-:Y:S02]  /*2570*/  LOP3.LUT R14, R14, R37.reuse, RZ, 0x3c, !PT ;  /* 0x000000250e0e7212 */ /* 0x080fe400078e3cff */
[----:B------:R-:W-:Y:S01]  /*2580*/  LOP3.LUT R103, R8, R37, RZ, 0x3c, !PT ;  /* 0x0000002508677212 */ /* 0x000fe200078e3cff */
[----:B------:R-:W-:Y:S02]  /*2590*/  IMAD R8, R33, R68, RZ ;  /* 0x0000004421087224 */ /* 0x000fe400078e02ff */
[----:B------:R-:W-:Y:S01]  /*25a0*/  IMAD.X R77, R32, 0x1, R9, P2 ;  /* 0x00000001204d7824 */ /* 0x000fe200010e0609 */
[----:B------:R-:W-:Y:S01]  /*25b0*/  ISETP.GE.AND P2, PT, R79, UR4, PT ;  /* 0x000000044f007c0c */ /* 0x000fe2000bf46270 */
[----:B------:R-:W-:-:S02]  /*25c0*/  IMAD.IADD R102, R15, 0x1, R14 ;  /* 0x000000010f667824 */ /* 0x000fc400078e020e */
[C---:B------:R-:W-:Y:S02]  /*25d0*/  IMAD R83, R104.reuse, R69, R8 ;  /* 0x0000004568537224 */ /* 0x040fe400078e0208 */
[----:B------:R-:W-:Y:S02]  /*25e0*/  IMAD R15, R69, 0x90, RZ ;  /* 0x00000090450f7824 */ /* 0x000fe400078e02ff */
[----:B------:R-:W-:Y:S01]  /*25f0*/  IMAD.WIDE.U32 R64, R104, R68, R64 ;  /* 0x0000004468407225 */ /* 0x000fe200078e0040 */
[----:B------:R-:W-:-:S03]  /*2600*/  LOP3.LUT R20, R20, 0x18, R7, 0xf8, !PT ;  /* 0x0000001814147812 */ /* 0x000fc600078ef807 */
[----:B------:R-:W-:Y:S01]  /*2610*/  IMAD.WIDE.U32 R66, R104, R68, R66 ;  /* 0x0000004468427225 */ /* 0x000fe200078e0042 */
[----:B------:R-:W-:-:S03]  /*2620*/  SEL R13, RZ, 0x20, P2 ;  /* 0x00000020ff0d7807 */ /* 0x000fc60001000000 */
[----:B------:R-:W-:-:S04]  /*2630*/  IMAD.WIDE.U32 R68, R68, 0x90, RZ ;  /* 0x0000009044447825 */ /* 0x000fc800078e00ff */
[-C--:B------:R-:W-:Y:S01]  /*2640*/  IMAD R33, R33, R74.reuse, RZ ;  /* 0x0000004a21217224 */ /* 0x080fe200078e02ff */
[----:B------:R-:W-:Y:S01]  /*2650*/  LOP3.LUT R20, R20, R37, RZ, 0x3c, !PT ;  /* 0x0000002514147212 */ /* 0x000fe200078e3cff */
[----:B------:R-:W-:Y:S02]  /*2660*/  IMAD R12, R12, 0x1200, R38 ;  /* 0x000012000c0c7824 */ /* 0x000fe400078e0226 */
[----:B------:R-:W-:Y:S01]  /*2670*/  IMAD.IADD R92, R69, 0x1, R15 ;  /* 0x00000001455c7824 */ /* 0x000fe200078e020f */
[----:B------:R-:W-:Y:S01]  /*2680*/  LOP3.LUT R15, R10, R13, RZ, 0xfc, !PT ;  /* 0x0000000d0a0f7212 */ /* 0x000fe200078efcff */
[C---:B------:R-:W-:Y:S01]  /*2690*/  IMAD R33, R104.reuse, R75, R33 ;  /* 0x0000004b68217224 */ /* 0x040fe200078e0221 */
[----:B------:R-:W-:Y:S01]  /*26a0*/  LOP3.LUT R78, R5, 0xfffffff8, RZ, 0xc0, !PT ;  /* 0xfffffff8054e7812 */ /* 0x000fe200078ec0ff */
[-C--:B------:R-:W-:Y:S01]  /*26b0*/  IMAD.WIDE.U32 R70, R104, R74.reuse, R70 ;  /* 0x0000004a68467225 */ /* 0x080fe200078e0046 */
[----:B------:R-:W-:Y:S02]  /*26c0*/  LOP3.LUT R8, R6, 0xfffffff8, RZ, 0xc0, !PT ;  /* 0xfffffff806087812 */ /* 0x000fe400078ec0ff */
[----:B------:R-:W-:Y:S01]  /*26d0*/  LOP3.LUT R9, R7, 0xfffffff8, RZ, 0xc0, !PT ;  /* 0xfffffff807097812 */ /* 0x000fe200078ec0ff */
[----:B------:R-:W-:Y:S01]  /*26e0*/  IMAD.WIDE.U32 R72, R104, R74, R72 ;  /* 0x0000004a68487225 */ /* 0x000fe200078e0048 */
[----:B------:R-:W-:-:S03]  /*26f0*/  IADD3 R86, R29, R11, RZ ;  /* 0x0000000b1d567210 */ /* 0x000fc60007ffe0ff */
[----:B------:R-:W-:Y:S02]  /*2700*/  IMAD R21, R21, 0x1200, R38 ;  /* 0x0000120015157824 */ /* 0x000fe400078e0226 */
[----:B------:R-:W-:Y:S01]  /*2710*/  IMAD.WIDE.U32 R30, R30, 0x90, RZ ;  /* 0x000000901e1e7825 */ /* 0x000fe200078e00ff */
[----:B------:R-:W-:-:S03]  /*2720*/  LOP3.LUT R11, R15, 0x2, RZ, 0xc0, !PT ;  /* 0x000000020f0b7812 */ /* 0x000fc600078ec0ff */
[----:B------:R-:W-:Y:S01]  /*2730*/  IMAD.WIDE.U32 R74, R74, 0x90, RZ ;  /* 0x000000904a4a7825 */ /* 0x000fe200078e00ff */
[C---:B------:R-:W-:Y:S02]  /*2740*/  LOP3.LUT R13, R15.reuse, 0x8, RZ, 0xc0, !PT ;  /* 0x000000080f0d7812 */ /* 0x040fe400078ec0ff */
[C---:B------:R-:W-:Y:S01]  /*2750*/  LOP3.LUT R14, R15.reuse, 0x10, RZ, 0xc0, !PT ;  /* 0x000000100f0e7812 */ /* 0x040fe200078ec0ff */
[----:B------:R-:W-:Y:S01]  /*2760*/  IMAD.IADD R103, R12, 0x1, R103 ;  /* 0x000000010c677824 */ /* 0x000fe200078e0267 */
[----:B------:R-:W-:Y:S01]  /*2770*/  LOP3.LUT R12, R15, 0x4, RZ, 0xc0, !PT ;  /* 0x000000040f0c7812 */ /* 0x000fe200078ec0ff */
[----:B------:R-:W-:Y:S01]  /*2780*/  IMAD.IADD R85, R65, 0x1, R83 ;  /* 0x0000000141557824 */ /* 0x000fe200078e0253 */
[----:B------:R-:W-:Y:S01]  /*2790*/  SHF.R.S32.HI R100, RZ, 0x1f, R78 ;  /* 0x0000001fff647819 */ /* 0x000fe2000001144e */
[----:B------:R-:W-:Y:S01]  /*27a0*/  IMAD.IADD R101, R21, 0x1, R20 ;  /* 0x0000000115657824 */ /* 0x000fe200078e0214 */
[----:B------:R-:W-:Y:S01]  /*27b0*/  SHF.R.S32.HI R99, RZ, 0x1f, R8 ;  /* 0x0000001fff637819 */ /* 0x000fe20000011408 */
[----:B------:R-:W-:Y:S01]  /*27c0*/  VIADD R110, R34, 0x8 ;  /* 0x00000008226e7836 */ /* 0x000fe20000000000 */
[----:B------:R-:W-:Y:S01]  /*27d0*/  SHF.R.S32.HI R98, RZ, 0x1f, R9 ;  /* 0x0000001fff627819 */ /* 0x000fe20000011409 */
[----:B------:R-:W-:Y:S01]  /*27e0*/  IMAD.IADD R91, R31, 0x1, R91 ;  /* 0x000000011f5b7824 */ /* 0x000fe200078e025b */
[----:B------:R-:W-:Y:S01]  /*27f0*/  LOP3.LUT R10, R10, 0x1, RZ, 0xc0, !PT ;  /* 0x000000010a0a7812 */ /* 0x000fe200078ec0ff */
[----:B------:R-:W-:Y:S01]  /*2800*/  IMAD.IADD R93, R75, 0x1, R93 ;  /* 0x000000014b5d7824 */ /* 0x000fe200078e025d */
[----:B------:R-:W-:Y:S01]  /*2810*/  LOP3.LUT R15, R15, 0x20, RZ, 0xc0, !PT ;  /* 0x000000200f0f7812 */ /* 0x000fe200078ec0ff */
[----:B------:R-:W-:-:S02]  /*2820*/  IMAD.IADD R83, R83, 0x1, R67 ;  /* 0x0000000153537824 */ /* 0x000fc400078e0243 */
[----:B------:R-:W-:Y:S02]  /*2830*/  IMAD.IADD R84, R71, 0x1, R33 ;  /* 0x0000000147547824 */ /* 0x000fe400078e0221 */
[----:B0-----:R-:W-:-:S07]  /*2840*/  IMAD.IADD R82, R33, 0x1, R73 ;  /* 0x0000000121527824 */ /* 0x001fce00078e0249 */
.L_x_8626:
[----:B------:R-:W2:Y:S01]  /*2850*/  LDL R21, [R1+0x2c] ;  /* 0x00002c0001157983 */ /* 0x000ea20000100800 */
[----:B------:R-:W0:Y:S03]  /*2860*/  LDC.64 R94, c[0x0][0x2d8] ;  /* 0x0000b600ff5e7b82 */ /* 0x000e260000000a00 */
[----:B---3--:R-:W3:Y:S01]  /*2870*/  LDL R20, [R1+0x60] ;  /* 0x0000600001147983 */ /* 0x008ee20000100800 */
[----:B------:R-:W-:Y:S01]  /*2880*/  VIADD R39, R24, 0xffffffff ;  /* 0xffffffff18277836 */ /* 0x000fe20000000000 */
[----:B------:R-:W-:Y:S05]  /*2890*/  YIELD ;  /* 0x0000000000007946 */ /* 0x000fea0003800000 */
[----:B-1----:R-:W1:Y:S01]  /*28a0*/  LDC R105, c[0x0][0x3d4] ;  /* 0x0000f500ff697b82 */ /* 0x002e620000000800 */
[----:B------:R-:W-:Y:S01]  /*28b0*/  SHF.R.S32.HI R34, RZ, 0x1f, R39 ;  /* 0x0000001fff227819 */ /* 0x000fe20000011427 */
[----:B------:R-:W-:Y:S01]  /*28c0*/  IMAD.WIDE.U32 R60, R30, R39, RZ ;  /* 0x000000271e3c7225 */ /* 0x000fe200078e00ff */
[----:B------:R-:W-:Y:S01]  /*28d0*/  BSSY B0, `(.L_x_8571) ;  /* 0x00003e7000007945 */ /* 0x000fe20003800000 */
[----:B--2---:R-:W-:-:S02]  /*28e0*/  LOP3.LUT P4, RZ, R21, 0x2, RZ, 0xc0, !PT ;  /* 0x0000000215ff7812 */ /* 0x004fc4000788c0ff */
[----:B------:R-:W-:Y:S02]  /*28f0*/  IMAD R21, R91, R39, RZ ;  /* 0x000000275b157224 */ /* 0x000fe400078e02ff */
[----:B---3--:R-:W-:Y:S02]  /*2900*/  IMAD R20, R19, 0x3600, R20 ;  /* 0x0000360013147824 */ /* 0x008fe400078e0214 */
[----:B------:R-:W-:Y:S01]  /*2910*/  IMAD R33, R34, R30, R21 ;  /* 0x0000001e22217224 */ /* 0x000fe200078e0215 */
[----:B------:R-:W-:Y:S01]  /*2920*/  IADD3 R21, P2, R90, R60, RZ ;  /* 0x0000003c5a157210 */ /* 0x000fe20007f5e0ff */
[C---:B------:R-:W-:Y:S02]  /*2930*/  VIADD R32, R20.reuse, 0x10 ;  /* 0x0000001014207836 */ /* 0x040fe40000000000 */
[----:B------:R-:W-:Y:S01]  /*2940*/  IMAD.IADD R96, R61, 0x1, R33 ;  /* 0x000000013d607824 */ /* 0x000fe200078e0221 */
[----:B0-----:R-:W-:Y:S01]  /*2950*/  LEA R36, P3, R21, R94, 0x1 ;  /* 0x0000005e15247211 */ /* 0x001fe200078608ff */
[----:B------:R-:W-:-:S02]  /*2960*/  IMAD R81, R20, 0x2, R25 ;  /* 0x0000000214517824 */ /* 0x000fc400078e0219 */
[----:B------:R-:W-:Y:S01]  /*2970*/  IMAD.X R24, R96, 0x1, R87, P2 ;  /* 0x0000000160187824 */ /* 0x000fe200010e0657 */
[----:B------:R-:W-:Y:S01]  /*2980*/  ISETP.GT.AND P2, PT, R39, R80, PT ;  /* 0x000000502700720c */ /* 0x000fe20003f44270 */
[----:B------:R-:W-:-:S03]  /*2990*/  @P4 VIADD R32, R20, 0xfffffff0 ;  /* 0xfffffff014204836 */ /* 0x000fc60000000000 */
[----:B------:R-:W-:Y:S01]  /*29a0*/  LEA.HI.X R37, R21, R95, R24, 0x1, P3 ;  /* 0x0000005f15257211 */ /* 0x000fe200018f0c18 */
[----:B------:R-:W-:Y:S01]  /*29b0*/  IMAD.MOV.U32 R24, RZ, RZ, R39 ;  /* 0x000000ffff187224 */ /* 0x000fe200078e0027 */
[----:B-1----:R-:W-:Y:S01]  /*29c0*/  ISETP.GE.AND P3, PT, R105, 0x1, PT ;  /* 0x000000016900780c */ /* 0x002fe20003f66270 */
[----:B------:R-:W-:-:S12]  /*29d0*/  IMAD R21, R32, 0x2, R25 ;  /* 0x0000000220157824 */ /* 0x000fd800078e0219 */
[----:B------:R-:W-:Y:S05]  /*29e0*/  @!P3 BRA `(.L_x_8572) ;  /* 0x0000003800ccb947 */ /* 0x000fea0003800000 */
[----:B------:R-:W-:Y:S01]  /*29f0*/  ULDC.U8 UR4, c[0x0][0x3f0] ;  /* 0x0000fc0000047ab9 */ /* 0x000fe20000000000 */
[-C--:B------:R-:W-:Y:S01]  /*2a00*/  IMAD R33, R93, R39.reuse, RZ ;  /* 0x000000275d217224 */ /* 0x080fe200078e02ff */
        /* <DEDUP_REMOVED lines=26> */
[----:B------:R-:W-:Y:S01]  /*2bb0*/  IADD3 R58, P3, R72, R58, RZ ;  /* 0x0000003a483a7210 */ /* 0x000fe20007f7e0ff */
[----:B------:R-:W-:Y:S01]  /*2bc0*/  ULDC.64 UR4, c[0x0][0x3c8] ;  /* 0x0000f20000047ab9 */ /* 0x000fe20000000a00 */
[----:B------:R-:W-:Y:S02]  /*2bd0*/  CS2R R62, SRZ ;  /* 0x00000000003e7805 */ /* 0x000fe4000001ff00 */
[----:B------:R-:W-:Y:S01]  /*2be0*/  CS2R R94, SRZ ;  /* 0x00000000005e7805 */ /* 0x000fe2000001ff00 */
[----:B------:R-:W-:Y:S01]  /*2bf0*/  IMAD.X R33, R20, 0x1, R82, P3 ;  /* 0x0000000114217824 */ /* 0x000fe200018e0652 */
[----:B------:R-:W-:-:S05]  /*2c00*/  IADD3 R56, P3, R66, R56, RZ ;  /* 0x0000003842387210 */ /* 0x000fca0007f7e0ff */
[----:B------:R-:W-:Y:S01]  /*2c10*/  IMAD.X R89, R89, 0x1, R83, P3 ;  /* 0x0000000159597824 */ /* 0x000fe200018e0653 */
        /* <DEDUP_REMOVED lines=38> */
.L_x_8575:
[----:B------:R-:W-:Y:S05]  /*2e80*/  BSYNC B1 ;  /* 0x0000000000017941 */ /* 0x000fea0003800000 */
.L_x_8574:
[----:B------:R-:W2:Y:S01]  /*2e90*/  LDL R20, [R1+0x4c] ;  /* 0x00004c0001147983 */ /* 0x000ea20000100800 */
[----:B0----5:R-:W-:Y:S02]  /*2ea0*/  IMAD.MOV.U32 R32, RZ, RZ, R39 ;  /* 0x000000ffff207224 */ /* 0x021fe400078e0027 */
[----:B------:R-:W-:Y:S02]  /*2eb0*/  IMAD.MOV.U32 R33, RZ, RZ, R42 ;  /* 0x000000ffff217224 */ /* 0x000fe400078e002a */
[----:B------:R-:W-:-:S05]  /*2ec0*/  IMAD.MOV.U32 R34, RZ, RZ, R43 ;  /* 0x000000ffff227224 */ /* 0x000fca00078e002b */
[----:B------:R-:W-:Y:S01]  /*2ed0*/  PRMT R113, R33, 0x5410, R34 ;  /* 0x0000541021717816 */ /* 0x000fe20000000022 */
        /* <DEDUP_REMOVED lines=14> */
[----:B------:R-:W-:Y:S02]  /*2fc0*/  PRMT R122, R33, 0x5410, R34 ;  /* 0x00005410217a7816 */ /* 0x000fe40000000022 */
[----:B--2---:R-:W-:Y:S02]  /*2fd0*/  R2UR UR4, R20 ;  /* 0x00000000140472ca */ /* 0x004fe400000e0000 */
[----:B------:R-:W-:-:S04]  /*2fe0*/  MOV R20, R38 ;  /* 0x0000002600147202 */ /* 0x000fc80000000f00 */
[----:B------:R-:W-:Y:S01]  /*2ff0*/  PRMT R96, R20, 0x5410, R32 ;  /* 0x0000541014607816 */ /* 0x000fe20000000020 */
[----:B------:R-:W-:Y:S02]  /*3000*/  IMAD.MOV.U32 R20, RZ, RZ, R46 ;  /* 0x000000ffff147224 */ /* 0x000fe400078e002e */
[----:B------:R-:W-:-:S04]  /*3010*/  IMAD.MOV.U32 R32, RZ, RZ, R47 ;  /* 0x000000ffff207224 */ /* 0x000fc800078e002f */
[----:B------:R-:W-:Y:S01]  /*3020*/  UISETP.NE.AND UP0, UPT, UR4, 0x3, UPT ;  /* 0x000000030400788c */ /* 0x000fe2000bf05270 */
[----:B------:R-:W-:Y:S01]  /*3030*/  PRMT R115, R20, 0x5410, R32 ;  /* 0x0000541014737816 */ /* 0x000fe20000000020 */
[----:B------:R-:W-:Y:S01]  /*3040*/  IMAD.MOV.U32 R20, RZ, RZ, R54 ;  /* 0x000000ffff147224 */ /* 0x000fe200078e0036 */
[----:B------:R-:W-:-:S03]  /*3050*/  MOV R32, R55 ;  /* 0x0000003700207202 */ /* 0x000fc60000000f00 */
[----:B------:R-:W-:Y:S02]  /*3060*/  PLOP3.LUT P3, PT, PT, PT, UP0, 0x80, 0x0 ;  /* 0x000000000000781c */ /* 0x000fe40003f6f008 */
[----:B------:R-:W-:Y:S01]  /*3070*/  PRMT R118, R20, 0x5410, R32 ;  /* 0x0000541014767816 */ /* 0x000fe20000000020 */
[----:B------:R-:W-:Y:S02]  /*3080*/  IMAD.MOV.U32 R20, RZ, RZ, R40 ;  /* 0x000000ffff147224 */ /* 0x000fe400078e0028 */
[----:B------:R-:W-:-:S05]  /*3090*/  IMAD.MOV.U32 R32, RZ, RZ, R41 ;  /* 0x000000ffff207224 */ /* 0x000fca00078e0029 */
[----:B------:R-:W-:Y:S01]  /*30a0*/  PRMT R111, R20, 0x5410, R32 ;  /* 0x00005410146f7816 */ /* 0x000fe20000000020 */
[----:B------:R-:W-:Y:S01]  /*30b0*/  IMAD.MOV.U32 R20, RZ, RZ, R53 ;  /* 0x000000ffff147224 */ /* 0x000fe200078e0035 */
[----:B------:R-:W-:-:S04]  /*30c0*/  MOV R32, R52 ;  /* 0x0000003400207202 */ /* 0x000fc80000000f00 */
[----:B------:R-:W-:Y:S01]  /*30d0*/  PRMT R119, R32, 0x5410, R20 ;  /* 0x0000541020777816 */ /* 0x000fe20000000014 */
[----:B------:R-:W-:Y:S02]  /*30e0*/  IMAD.MOV.U32 R20, RZ, RZ, R60 ;  /* 0x000000ffff147224 */ /* 0x000fe400078e003c */
[----:B------:R-:W-:-:S05]  /*30f0*/  IMAD.MOV.U32 R32, RZ, RZ, R61 ;  /* 0x000000ffff207224 */ /* 0x000fca00078e003d */
[----:B------:R-:W-:Y:S01]  /*3100*/  PRMT R120, R20, 0x5410, R32 ;  /* 0x0000541014787816 */ /* 0x000fe20000000020 */
[----:B------:R-:W-:Y:S06]  /*3110*/  @!P3 BRA `(.L_x_8576) ;  /* 0x000000000004b947 */ /* 0x000fec0003800000 */
[----:B------:R-:W-:Y:S01]  /*3120*/  BPT.TRAP 0x1 ;  /* 0x000000040000795c */ /* 0x000fe20000300000 */
.L_x_8576:
[----:B------:R-:W-:Y:S01]  /*3130*/  IMAD R20, R19, 0x8, R18 ;  /* 0x0000000813147824 */ /* 0x000fe200078e0212 */
[----:B------:R-:W-:Y:S01]  /*3140*/  SHF.L.U32 R89, R147, 0x1f, RZ ;  /* 0x0000001f93597819 */ /* 0x000fe200000006ff */
[----:B------:R-:W-:Y:S03]  /*3150*/  BSSY B1, `(.L_x_8577) ;  /* 0x0000003000017945 */ /* 0x000fe60003800000 */
[----:B------:R-:W0:Y:S02]  /*3160*/  SYNCS.PHASECHK.TRANS64.TRYWAIT P5, [R20+URZ+0x31c90], R89 ;  /* 0x031c9059140075a7 */ /* 0x000e2400080a017f */
[----:B0-----:R-:W-:Y:S05]  /*3170*/  @!P5 BRA `(.L_x_8578) ;  /* 0x000001900078d947 */ /* 0x001fea0003800000 */
.L_x_8808:
[----:B------:R-:W-:Y:S05]  /*3180*/  BSYNC B1 ;  /* 0x0000000000017941 */ /* 0x000fea0003800000 */
.L_x_8577:
        /* <DEDUP_REMOVED lines=9> */
[----:B--2---:R-:W-:Y:S01]  /*3220*/  IMAD.MOV.U32 R58, RZ, RZ, R33 ;  /* 0x000000ffff3a7224 */ /* 0x004fe200078e0021 */
[--C-:B------:R-:W-:Y:S02]  /*3230*/  SHF.R.U64 R57, R62, 0x10, R63.reuse ;  /* 0x000000103e397819 */ /* 0x100fe4000000123f */
[----:B------:R-:W-:Y:S01]  /*3240*/  SHF.R.U32.HI R62, RZ, 0x10, R63 ;  /* 0x00000010ff3e7819 */ /* 0x000fe2000001163f */
[----:B------:R-:W-:Y:S02]  /*3250*/  HADD2.F32 R33, -RZ, R56.H0_H0 ;  /* 0x20000038ff217230 */ /* 0x000fe40000004100 */
[--C-:B------:R-:W-:Y:S02]  /*3260*/  HADD2.F32 R56, -RZ, R58.reuse.H1_H1 ;  /* 0x3000003aff387230 */ /* 0x100fe40000004100 */
[----:B------:R-:W-:Y:S02]  /*3270*/  HADD2.F32 R58, -RZ, R58.H0_H0 ;  /* 0x2000003aff3a7230 */ /* 0x000fe40000004100 */
[----:B------:R-:W-:-:S02]  /*3280*/  HADD2.F32 R57, -RZ, R57.H0_H0 ;  /* 0x20000039ff397230 */ /* 0x000fc40000004100 */
[-C--:B------:R-:W-:Y:S01]  /*3290*/  FMUL.FTZ R59, R56, R33.reuse ;  /* 0x00000021383b7220 */ /* 0x080fe20000410000 */
[----:B------:R-:W-:Y:S02]  /*32a0*/  HADD2.F32 R62, -RZ, R62.H0_H0 ;  /* 0x2000003eff3e7230 */ /* 0x000fe40000004100 */
[C---:B------:R-:W-:Y:S01]  /*32b0*/  FMUL.FTZ R97, R58.reuse, R33 ;  /* 0x000000213a617220 */ /* 0x040fe20000410000 */
[-C--:B------:R-:W-:Y:S01]  /*32c0*/  FFMA.FTZ R33, R58, R57.reuse, -R59 ;  /* 0x000000393a217223 */ /* 0x080fe2000001083b */
[----:B------:R-:W-:Y:S02]  /*32d0*/  SHF.R.U32.HI R58, RZ, 0x10, R95 ;  /* 0x00000010ff3a7819 */ /* 0x000fe4000001165f */
[----:B------:R-:W-:Y:S01]  /*32e0*/  FFMA.FTZ R56, R56, R57, R97 ;  /* 0x0000003938387223 */ /* 0x000fe20000010061 */
[----:B------:R-:W-:Y:S01]  /*32f0*/  IMAD.MOV.U32 R57, RZ, RZ, R32 ;  /* 0x000000ffff397224 */ /* 0x000fe200078e0020 */
[----:B------:R-:W-:Y:S01]  /*3300*/  MOV R32, R35 ;  /* 0x0000002300207202 */ /* 0x000fe20000000f00 */
[----:B------:R-:W-:-:S02]  /*3310*/  HADD2.F32 R58, -RZ, R58.H0_H0 ;  /* 0x2000003aff3a7230 */ /* 0x000fc40000004100 */
[----:B------:R-:W-:Y:S02]  /*3320*/  F2FP.F16.F32.PACK_AB R33, R56, R33 ;  /* 0x000000213821723e */ /* 0x000fe400000000ff */
[--C-:B------:R-:W-:Y:S02]  /*3330*/  HADD2.F32 R35, -RZ, R32.reuse.H1_H1 ;  /* 0x30000020ff237230 */ /* 0x100fe40000004100 */
[----:B------:R-:W-:-:S03]  /*3340*/  HADD2.F32 R32, -RZ, R32.H0_H0 ;  /* 0x20000020ff207230 */ /* 0x000fc60000004100 */
[CC--:B------:R-:W-:Y:S02]  /*3350*/  FMUL.FTZ R59, R35.reuse, R58.reuse ;  /* 0x0000003a233b7220 */ /* 0x0c0fe40000410000 */
[C---:B------:R-:W-:Y:S02]  /*3360*/  FMUL.FTZ R58, R32.reuse, R58 ;  /* 0x0000003a203a7220 */ /* 0x040fe40000410000 */
[-C--:B------:R-:W-:Y:S01]  /*3370*/  FFMA.FTZ R32, R32, R62.reuse, -R59 ;  /* 0x0000003e20207223 */ /* 0x080fe2000001083b */
[----:B------:R-:W-:Y:S02]  /*3380*/  HADD2.F32 R59, -RZ, R121.H1_H1 ;  /* 0x30000079ff3b7230 */ /* 0x000fe40000004100 */
[----:B------:R-:W-:Y:S01]  /*3390*/  FFMA.FTZ R35, R35, R62, R58 ;  /* 0x0000003e23237223 */ /* 0x000fe2000001003a */
[----:B------:R-:W-:Y:S02]  /*33a0*/  IMAD.MOV.U32 R58, RZ, RZ, R34 ;  /* 0x000000ffff3a7224 */ /* 0x000fe400078e0022 */
[----:B------:R-:W-:-:S02]  /*33b0*/  HADD2.F32 R34, -RZ, R57.H0_H0 ;  /* 0x20000039ff227230 */ /* 0x000fc40000004100 */
[----:B------:R-:W-:Y:S01]  /*33c0*/  HADD2.F32 R57, -RZ, R57.H1_H1 ;  /* 0x30000039ff397230 */ /* 0x000fe20000004100 */
[----:B------:R-:W-:Y:S01]  /*33d0*/  F2FP.F16.F32.PACK_AB R35, R35, R32 ;  /* 0x000000202323723e */ /* 0x000fe200000000ff */
[----:B------:R-:W-:-:S05]  /*33e0*/  HADD2.F32 R62, -RZ, R122.H0_H0 ;  /* 0x2000007aff3e7230 */ /* 0x000fca0000004100 */
[-C--:B------:R-:W-:Y:S01]  /*33f0*/  FMUL.FTZ R63, R57, R62.reuse ;  /* 0x0000003e393f7220 */ /* 0x080fe20000410000 */
[----:B------:R-:W-:-:S03]  /*3400*/  FMUL.FTZ R62, R34, R62 ;  /* 0x0000003e223e7220 */ /* 0x000fc60000410000 */
[-C--:B------:R-:W-:Y:S01]  /*3410*/  FFMA.FTZ R34, R34, R59.reuse, -R63 ;  /* 0x0000003b22227223 */ /* 0x080fe2000001083f */
[----:B------:R-:W-:Y:S01]  /*3420*/  FFMA.FTZ R57, R57, R59, R62 ;  /* 0x0000003b39397223 */ /* 0x000fe2000001003e */
[--C-:B------:R-:W-:Y:S02]  /*3430*/  HADD2.F32 R59, -RZ, R58.reuse.H0_H0 ;  /* 0x2000003aff3b7230 */ /* 0x100fe40000004100 */
[----:B------:R-:W-:Y:S02]  /*3440*/  HADD2.F32 R58, -RZ, R58.H1_H1 ;  /* 0x3000003aff3a7230 */ /* 0x000fe40000004100 */
[----:B------:R-:W-:Y:S01]  /*3450*/  HADD2.F32 R63, -RZ, R122.H1_H1 ;  /* 0x3000007aff3f7230 */ /* 0x000fe20000004100 */
[----:B------:R-:W-:Y:S01]  /*3460*/  F2FP.F16.F32.PACK_AB R32, R57, R34 ;  /* 0x000000223920723e */ /* 0x000fe200000000ff */
[----:B------:R-:W-:-:S03]  /*3470*/  HADD2.F32 R62, -RZ, R121.H0_H0 ;  /* 0x20000079ff3e7230 */ /* 0x000fc60000004100 */
[-C--:B------:R-:W-:Y:S01]  /*3480*/  FMUL.FTZ R94, R58, R63.reuse ;  /* 0x0000003f3a5e7220 */ /* 0x080fe20000410000 */
[----:B------:R-:W-:-:S03]  /*3490*/  FMUL.FTZ R63, R59, R63 ;  /* 0x0000003f3b3f7220 */ /* 0x000fc60000410000 */
[-C--:B------:R-:W-:Y:S01]  /*34a0*/  FFMA.FTZ R94, R59, R62.reuse, -R94 ;  /* 0x0000003e3b5e7223 */ /* 0x080fe2000001085e */
[----:B------:R-:W-:-:S05]  /*34b0*/  FFMA.FTZ R63, R58, R62, R63 ;  /* 0x0000003e3a3f7223 */ /* 0x000fca000001003f */
[----:B------:R-:W-:-:S07]  /*34c0*/  F2FP.F16.F32.PACK_AB R34, R63, R94 ;  /* 0x0000005e3f22723e */ /* 0x000fce00000000ff */
.L_x_8583:
[----:B------:R-:W-:Y:S05]  /*34d0*/  BSYNC B2 ;  /* 0x0000000000027941 */ /* 0x000fea0003800000 */
.L_x_8582:
[----:B--2---:R1:W-:Y:S02]  /*34e0*/  STG.E.128 desc[UR60][R36.64], R32 ;  /* 0x0000002024007986 */ /* 0x0043e4000c101d3c */
.L_x_8581:
[----:B------:R-:W-:Y:S05]  /*34f0*/  BSYNC B1 ;  /* 0x0000000000017941 */ /* 0x000fea0003800000 */
.L_x_8580:
        /* <DEDUP_REMOVED lines=9> */
[----:B--2---:R-:W-:Y:S01]  /*3590*/  IMAD.MOV.U32 R56, RZ, RZ, R33 ;  /* 0x000000ffff387224 */ /* 0x004fe200078e0021 */
[----:B------:R-:W-:Y:S01]  /*35a0*/  SHF.R.U64 R54, R54, 0x10, R55 ;  /* 0x0000001036367819 */ /* 0x000fe20000001237 */
[----:B------:R-:W-:Y:S01]  /*35b0*/  HADD2.F32 R63, -RZ, R34.H0_H0 ;  /* 0x20000022ff3f7230 */ /* 0x000fe20000004100 */
        /* <DEDUP_REMOVED lines=8> */
[----:B------:R-:W-:Y:S02]  /*3640*/  HADD2.F32 R61, -RZ, R34.H1_H1 ;  /* 0x30000022ff3d7230 */ /* 0x000fe40000004100 */
[-C--:B------:R-:W-:Y:S01]  /*3650*/  FFMA.FTZ R56, R57, R54.reuse, -R56 ;  /* 0x0000003639387223 */ /* 0x080fe20000010838 */
[----:B------:R-:W-:Y:S02]  /*3660*/  HADD2.F32 R57, -RZ, R118.H0_H0 ;  /* 0x20000076ff397230 */ /* 0x000fe40000004100 */
[----:B------:R-:W-:Y:S01]  /*3670*/  FFMA.FTZ R33, R33, R54, R58 ;  /* 0x0000003621217223 */ /* 0x000fe2000001003a */
[----:B------:R-:W-:Y:S01]  /*3680*/  SHF.R.U32.HI R54, RZ, 0x10, R55 ;  /* 0x00000010ff367819 */ /* 0x000fe20000011637 */
[----:B------:R-:W-:-:S02]  /*3690*/  HADD2.F32 R55, -RZ, R35.H1_H1 ;  /* 0x30000023ff377230 */ /* 0x000fc40000004100 */
[----:B------:R-:W-:Y:S01]  /*36a0*/  HADD2.F32 R35, -RZ, R35.H0_H0 ;  /* 0x20000023ff237230 */ /* 0x000fe20000004100 */
[----:B------:R-:W-:Y:S01]  /*36b0*/  F2FP.F16.F32.PACK_AB R33, R33, R56 ;  /* 0x000000382121723e */ /* 0x000fe200000000ff */
[----:B------:R-:W-:Y:S02]  /*36c0*/  HADD2.F32 R54, -RZ, R54.H0_H0 ;  /* 0x20000036ff367230 */ /* 0x000fe40000004100 */
[-C--:B------:R-:W-:Y:S01]  /*36d0*/  FMUL.FTZ R58, R55, R60.reuse ;  /* 0x0000003c373a7220 */ /* 0x080fe20000410000 */
[----:B------:R-:W-:Y:S02]  /*36e0*/  HADD2.F32 R118, -RZ, R118.H1_H1 ;  /* 0x30000076ff767230 */ /* 0x000fe40000004100 */
[C---:B------:R-:W-:Y:S01]  /*36f0*/  FMUL.FTZ R60, R35.reuse, R60 ;  /* 0x0000003c233c7220 */ /* 0x040fe20000410000 */
[-C--:B------:R-:W-:Y:S01]  /*3700*/  FFMA.FTZ R58, R35, R54.reuse, -R58 ;  /* 0x00000036233a7223 */ /* 0x080fe2000001083a */
[----:B------:R-:W-:Y:S02]  /*3710*/  HADD2.F32 R35, -RZ, R120.H0_H0 ;  /* 0x20000078ff237230 */ /* 0x000fe40000004100 */
[----:B------:R-:W-:Y:S01]  /*3720*/  FFMA.FTZ R55, R55, R54, R60 ;  /* 0x0000003637377223 */ /* 0x000fe2000001003c */
[----:B------:R-:W-:-:S02]  /*3730*/  HADD2.F32 R54, -RZ, R32.H1_H1 ;  /* 0x30000020ff367230 */ /* 0x000fc40000004100 */
[----:B------:R-:W-:-:S03]  /*3740*/  HADD2.F32 R32, -RZ, R32.H0_H0 ;  /* 0x20000020ff207230 */ /* 0x000fc60000004100 */
[-C--:B------:R-:W-:Y:S02]  /*3750*/  FMUL.FTZ R59, R54, R35.reuse ;  /* 0x00000023363b7220 */ /* 0x080fe40000410000 */
[C---:B------:R-:W-:Y:S02]  /*3760*/  FMUL.FTZ R35, R32.reuse, R35 ;  /* 0x0000002320237220 */ /* 0x040fe40000410000 */
[-C--:B------:R-:W-:Y:S01]  /*3770*/  FFMA.FTZ R59, R32, R57.reuse, -R59 ;  /* 0x00000039203b7223 */ /* 0x080fe2000001083b */
[----:B------:R-:W-:Y:S02]  /*3780*/  HADD2.F32 R32, -RZ, R120.H1_H1 ;  /* 0x30000078ff207230 */ /* 0x000fe40000004100 */
[----:B------:R-:W-:Y:S01]  /*3790*/  FFMA.FTZ R54, R54, R57, R35 ;  /* 0x0000003936367223 */ /* 0x000fe20000010023 */
[----:B------:R-:W-:Y:S02]  /*37a0*/  F2FP.F16.F32.PACK_AB R35, R55, R58 ;  /* 0x0000003a3723723e */ /* 0x000fe400000000ff */
[-C--:B------:R-:W-:Y:S01]  /*37b0*/  FMUL.FTZ R34, R61, R32.reuse ;  /* 0x000000203d227220 */ /* 0x080fe20000410000 */
[----:B------:R-:W-:-:S03]  /*37c0*/  FMUL.FTZ R32, R63, R32 ;  /* 0x000000203f207220 */ /* 0x000fc60000410000 */
[-C--:B------:R-:W-:Y:S01]  /*37d0*/  FFMA.FTZ R34, R63, R118.reuse, -R34 ;  /* 0x000000763f227223 */ /* 0x080fe20000010822 */
[----:B------:R-:W-:Y:S01]  /*37e0*/  FFMA.FTZ R61, R61, R118, R32 ;  /* 0x000000763d3d7223 */ /* 0x000fe20000010020 */
[----:B------:R-:W-:-:S04]  /*37f0*/  F2FP.F16.F32.PACK_AB R32, R54, R59 ;  /* 0x0000003b3620723e */ /* 0x000fc800000000ff */
[----:B------:R-:W-:-:S07]  /*3800*/  F2FP.F16.F32.PACK_AB R34, R61, R34 ;  /* 0x000000223d22723e */ /* 0x000fce00000000ff */
.L_x_8587:
[----:B------:R-:W-:Y:S05]  /*3810*/  BSYNC B2 ;  /* 0x0000000000027941 */ /* 0x000fea0003800000 */
.L_x_8586:
[----:B--2---:R2:W-:Y:S02]  /*3820*/  STG.E.128 desc[UR60][R36.64+0x20], R32 ;  /* 0x0000202024007986 */ /* 0x0045e4000c101d3c */
.L_x_8585:
[----:B------:R-:W-:Y:S05]  /*3830*/  BSYNC B1 ;  /* 0x0000000000017941 */ /* 0x000fea0003800000 */
.L_x_8584:
        /* <DEDUP_REMOVED lines=49> */
.L_x_8591:
[----:B------:R-:W-:Y:S05]  /*3b50*/  BSYNC B2 ;  /* 0x0000000000027941 */ /* 0x000fea0003800000 */
.L_x_8590:
[----:B--2---:R3:W-:Y:S02]  /*3b60*/  STG.E.128 desc[UR60][R36.64+0x40], R32 ;  /* 0x0000402024007986 */ /* 0x0047e4000c101d3c */
.L_x_8589:
[----:B------:R-:W-:Y:S05]  /*3b70*/  BSYNC B1 ;  /* 0x0000000000017941 */ /* 0x000fea0003800000 */
.L_x_8588:
        /* <DEDUP_REMOVED lines=9> */
[--C-:B------:R-:W-:Y:S01]  /*3c10*/  SHF.R.U64 R50, R48, 0x10, R49.reuse ;  /* 0x0000001030327819 */ /* 0x100fe20000001231 */
[--C-:B--2---:R-:W-:Y:S01]  /*3c20*/  HADD2.F32 R48, -RZ, R35.reuse.H1_H1 ;  /* 0x30000023ff307230 */ /* 0x104fe20000004100 */
[----:B------:R-:W-:Y:S01]  /*3c30*/  SHF.R.U32.HI R51, RZ, 0x10, R49 ;  /* 0x00000010ff337819 */ /* 0x000fe20000011631 */
[----:B------:R-:W-:Y:S01]  /*3c40*/  HADD2.F32 R35, -RZ, R35.H0_H0 ;  /* 0x20000023ff237230 */ /* 0x000fe20000004100 */
[----:B------:R-:W-:Y:S01]  /*3c50*/  SHF.R.U32.HI R52, RZ, 0x10, R47 ;  /* 0x00000010ff347819 */ /* 0x000fe2000001162f */
[----:B------:R-:W-:Y:S02]  /*3c60*/  HADD2.F32 R47, -RZ, R46.H0_H0 ;  /* 0x2000002eff2f7230 */ /* 0x000fe40000004100 */
[----:B------:R-:W-:Y:S02]  /*3c70*/  HADD2.F32 R46, -RZ, R33.H1_H1 ;  /* 0x30000021ff2e7230 */ /* 0x000fe40000004100 */
[----:B------:R-:W-:-:S02]  /*3c80*/  HADD2.F32 R50, -RZ, R50.H0_H0 ;  /* 0x20000032ff327230 */ /* 0x000fc40000004100 */
[----:B------:R-:W-:Y:S02]  /*3c90*/  HADD2.F32 R33, -RZ, R33.H0_H0 ;  /* 0x20000021ff217230 */ /* 0x000fe40000004100 */
[----:B------:R-:W-:Y:S02]  /*3ca0*/  HADD2.F32 R51, -RZ, R51.H0_H0 ;  /* 0x20000033ff337230 */ /* 0x000fe40000004100 */
[----:B------:R-:W-:Y:S02]  /*3cb0*/  HADD2.F32 R49, -RZ, R52.H0_H0 ;  /* 0x20000034ff317230 */ /* 0x000fe40000004100 */
[-C--:B------:R-:W-:Y:S01]  /*3cc0*/  FMUL.FTZ R52, R46, R50.reuse ;  /* 0x000000322e347220 */ /* 0x080fe20000410000 */
[----:B------:R-:W-:Y:S01]  /*3cd0*/  FMUL.FTZ R53, R33, R50 ;  /* 0x0000003221357220 */ /* 0x000fe20000410000 */
[-C--:B------:R-:W-:Y:S01]  /*3ce0*/  FMUL.FTZ R50, R48, R51.reuse ;  /* 0x0000003330327220 */ /* 0x080fe20000410000 */
[----:B------:R-:W-:Y:S01]  /*3cf0*/  FMUL.FTZ R51, R35, R51 ;  /* 0x0000003323337220 */ /* 0x000fe20000410000 */
[-C--:B------:R-:W-:Y:S01]  /*3d00*/  FFMA.FTZ R33, R33, R47.reuse, -R52 ;  /* 0x0000002f21217223 */ /* 0x080fe20000010834 */
[----:B------:R-:W-:Y:S01]  /*3d10*/  FFMA.FTZ R46, R46, R47, R53 ;  /* 0x0000002f2e2e7223 */ /* 0x000fe20000010035 */
[----:B------:R-:W-:-:S02]  /*3d20*/  HADD2.F32 R47, -RZ, R32.H1_H1 ;  /* 0x30000020ff2f7230 */ /* 0x000fc40000004100 */
[-C--:B------:R-:W-:Y:S01]  /*3d30*/  FFMA.FTZ R48, R48, R49.reuse, R51 ;  /* 0x0000003130307223 */ /* 0x080fe20000010033 */
[----:B------:R-:W-:Y:S01]  /*3d40*/  FFMA.FTZ R35, R35, R49, -R50 ;  /* 0x0000003123237223 */ /* 0x000fe20000010832 */
[----:B------:R-:W-:Y:S01]  /*3d50*/  HADD2.F32 R51, -RZ, R116.H0_H0 ;  /* 0x20000074ff337230 */ /* 0x000fe20000004100 */
        /* <DEDUP_REMOVED lines=18> */
.L_x_8595:
[----:B------:R-:W-:Y:S05]  /*3e80*/  BSYNC B2 ;  /* 0x0000000000027941 */ /* 0x000fea0003800000 */
.L_x_8594:
[----:B--2---:R4:W-:Y:S02]  /*3e90*/  STG.E.128 desc[UR60][R36.64+0x60], R32 ;  /* 0x0000602024007986 */ /* 0x0049e4000c101d3c */
.L_x_8593:
[----:B------:R-:W-:Y:S05]  /*3ea0*/  BSYNC B1 ;  /* 0x0000000000017941 */ /* 0x000fea0003800000 */
.L_x_8592:
        /* <DEDUP_REMOVED lines=11> */
[----:B------:R-:W-:Y:S01]  /*3f60*/  HADD2.F32 R32, -RZ, R33.H0_H0 ;  /* 0x20000021ff207230 */ /* 0x000fe20000004100 */
[--C-:B------:R-:W-:Y:S01]  /*3f70*/  SHF.R.U64 R46, R44, 0x10, R45.reuse ;  /* 0x000000102c2e7819 */ /* 0x100fe2000000122d */
[----:B------:R-:W-:Y:S01]  /*3f80*/  HADD2.F32 R44, -RZ, R49.H0_H0 ;  /* 0x20000031ff2c7230 */ /* 0x000fe20000004100 */
[----:B------:R-:W-:Y:S02]  /*3f90*/  SHF.R.U32.HI R48, RZ, 0x10, R45 ;  /* 0x00000010ff307819 */ /* 0x000fe4000001162d */
[----:B------:R-:W-:Y:S01]  /*3fa0*/  MOV R43, R35 ;  /* 0x00000023002b7202 */ /* 0x000fe20000000f00 */
[----:B------:R-:W-:Y:S02]  /*3fb0*/  HADD2.F32 R45, -RZ, R46.H0_H0 ;  /* 0x2000002eff2d7230 */ /* 0x000fe40000004100 */
[----:B------:R-:W-:-:S02]  /*3fc0*/  HADD2.F32 R35, -RZ, R33.H1_H1 ;  /* 0x30000021ff237230 */ /* 0x000fc40000004100 */
[----:B------:R-:W-:Y:S02]  /*3fd0*/  HADD2.F32 R48, -RZ, R48.H0_H0 ;  /* 0x20000030ff307230 */ /* 0x000fe40000004100 */
[-C--:B------:R-:W-:Y:S01]  /*3fe0*/  FMUL.FTZ R50, R32, R45.reuse ;  /* 0x0000002d20327220 */ /* 0x080fe20000410000 */
[--C-:B------:R-:W-:Y:S02]  /*3ff0*/  HADD2.F32 R33, -RZ, R43.reuse.H1_H1 ;  /* 0x3000002bff217230 */ /* 0x100fe40000004100 */
[----:B------:R-:W-:Y:S02]  /*4000*/  HADD2.F32 R43, -RZ, R43.H0_H0 ;  /* 0x2000002bff2b7230 */ /* 0x000fe40000004100 */
[----:B------:R-:W-:Y:S02]  /*4010*/  HADD2.F32 R46, -RZ, R47.H0_H0 ;  /* 0x2000002fff2e7230 */ /* 0x000fe40000004100 */
[----:B------:R-:W-:Y:S01]  /*4020*/  FMUL.FTZ R47, R35, R45 ;  /* 0x0000002d232f7220 */ /* 0x000fe20000410000 */
[-C--:B------:R-:W-:Y:S01]  /*4030*/  FMUL.FTZ R52, R33, R48.reuse ;  /* 0x0000003021347220 */ /* 0x080fe20000410000 */
[----:B------:R-:W-:-:S02]  /*4040*/  FMUL.FTZ R48, R43, R48 ;  /* 0x000000302b307220 */ /* 0x000fc40000410000 */
[-C--:B------:R-:W-:Y:S01]  /*4050*/  FFMA.FTZ R32, R32, R44.reuse, -R47 ;  /* 0x0000002c20207223 */ /* 0x080fe2000001082f */
[----:B------:R-:W-:Y:S01]  /*4060*/  FFMA.FTZ R47, R35, R44, R50 ;  /* 0x0000002c232f7223 */ /* 0x000fe20000010032 */
[-C--:B------:R-:W-:Y:S01]  /*4070*/  FFMA.FTZ R51, R33, R46.reuse, R48 ;  /* 0x0000002e21337223 */ /* 0x080fe20000010030 */
[--C-:B------:R-:W-:Y:S02]  /*4080*/  HADD2.F32 R44, -RZ, R114.reuse.H0_H0 ;  /* 0x20000072ff2c7230 */ /* 0x100fe40000004100 */
[----:B------:R-:W-:Y:S01]  /*4090*/  FFMA.FTZ R52, R43, R46, -R52 ;  /* 0x0000002e2b347223 */ /* 0x000fe20000010834 */
[----:B------:R-:W-:Y:S02]  /*40a0*/  HADD2.F32 R114, -RZ, R114.H1_H1 ;  /* 0x30000072ff727230 */ /* 0x000fe40000004100 */
[----:B------:R-:W-:Y:S02]  /*40b0*/  HADD2.F32 R33, -RZ, R42.H1_H1 ;  /* 0x3000002aff217230 */ /* 0x000fe40000004100 */
[----:B------:R-:W-:-:S02]  /*40c0*/  HADD2.F32 R35, -RZ, R34.H1_H1 ;  /* 0x30000022ff237230 */ /* 0x000fc40000004100 */
[----:B------:R-:W-:Y:S02]  /*40d0*/  HADD2.F32 R42, -RZ, R42.H0_H0 ;  /* 0x2000002aff2a7230 */ /* 0x000fe40000004100 */
[----:B------:R-:W-:Y:S01]  /*40e0*/  FMUL.FTZ R45, R33, R44 ;  /* 0x0000002c212d7220 */ /* 0x000fe20000410000 */
[----:B------:R-:W-:Y:S02]  /*40f0*/  HADD2.F32 R34, -RZ, R34.H0_H0 ;  /* 0x20000022ff227230 */ /* 0x000fe40000004100 */
[----:B------:R-:W-:Y:S01]  /*4100*/  FMUL.FTZ R49, R35, R114 ;  /* 0x0000007223317220 */ /* 0x000fe20000410000 */
        /* <DEDUP_REMOVED lines=12> */
.L_x_8599:
[----:B------:R-:W-:Y:S05]  /*41d0*/  BSYNC B2 ;  /* 0x0000000000027941 */ /* 0x000fea0003800000 */
.L_x_8598:
[----:B--2---:R1:W-:Y:S02]  /*41e0*/  STG.E.128 desc[UR60][R36.64+0x80], R32 ;  /* 0x0000802024007986 */ /* 0x0043e4000c101d3c */
.L_x_8597:
[----:B------:R-:W-:Y:S05]  /*41f0*/  BSYNC B1 ;  /* 0x0000000000017941 */ /* 0x000fea0003800000 */
.L_x_8596:
        /* <DEDUP_REMOVED lines=48> */
.L_x_8601:
[----:B------:R-:W-:Y:S05]  /*4500*/  BSYNC B1 ;  /* 0x0000000000017941 */ /* 0x000fea0003800000 */
.L_x_8600:
[----:B--2---:R1:W-:Y:S01]  /*4510*/  STG.E.128 desc[UR60][R36.64+0xa0], R32 ;  /* 0x0000a02024007986 */ /* 0x0043e2000c101d3c */
[----:B------:R-:W-:Y:S05]  /*4520*/  BRA `(.L_x_8579) ;  /* 0x0000002000847947 */ /* 0x000fea0003800000 */
.L_x_8573:
        /* <DEDUP_REMOVED lines=15> */
[----:B------:R-:W2:Y:S04]  /*4620*/  LDL R63, [R1+0x38] ;  /* 0x00003800013f7983 */ /* 0x000ea80000100800 */
[----:B------:R-:W3:Y:S01]  /*4630*/  LDL R62, [R1+0x3c] ;  /* 0x00003c00013e7983 */ /* 0x000ee20000100800 */
[----:B------:R-:W-:Y:S01]  /*4640*/  IADD3 R58, P3, R70, R58, RZ ;  /* 0x0000003a463a7210 */ /* 0x000fe20007f7e0ff */
[----:B------:R-:W-:Y:S01]  /*4650*/  ULDC.64 UR4, c[0x0][0x3c8] ;  /* 0x0000f20000047ab9 */ /* 0x000fe20000000a00 */
[----:B------:R-:W-:Y:S02]  /*4660*/  CS2R R42, SRZ ;  /* 0x00000000002a7805 */ /* 0x000fe4000001ff00 */
[----:B------:R-:W-:Y:S02]  /*4670*/  CS2R R40, SRZ ;  /* 0x0000000000287805 */ /* 0x000fe4000001ff00 */
[----:B------:R-:W-:Y:S01]  /*4680*/  CS2R R54, SRZ ;  /* 0x0000000000367805 */ /* 0x000fe2000001ff00 */
[----:B------:R-:W-:Y:S01]  /*4690*/  IMAD.X R33, R20, 0x1, R84, P3 ;  /* 0x0000000114217824 */ /* 0x000fe200018e0654 */
[----:B------:R-:W-:-:S02]  /*46a0*/  IADD3 R20, P3, R64, R56, RZ ;  /* 0x0000003840147210 */ /* 0x000fc40007f7e0ff */
[----:B------:R-:W-:-:S03]  /*46b0*/  CS2R R52, SRZ ;  /* 0x0000000000347805 */ /* 0x000fc6000001ff00 */
[----:B------:R-:W-:Y:S01]  /*46c0*/  IMAD.X R89, R89, 0x1, R85, P3 ;  /* 0x0000000159597824 */ /* 0x000fe200018e0655 */
        /* <DEDUP_REMOVED lines=12> */
[----:B------:R-:W-:Y:S02]  /*4790*/  CS2R R34, SRZ ;  /* 0x0000000000227805 */ /* 0x000fe4000001ff00 */
[----:B------:R-:W-:Y:S02]  /*47a0*/  CS2R R32, SRZ ;  /* 0x0000000000207805 */ /* 0x000fe4000001ff00 */
[----:B------:R-:W-:Y:S02]  /*47b0*/  CS2R R46, SRZ ;  /* 0x00000000002e7805 */ /* 0x000fe4000001ff00 */
[----:B------:R-:W-:-:S02]  /*47c0*/  CS2R R44, SRZ ;  /* 0x00000000002c7805 */ /* 0x000fc4000001ff00 */
[----:B--2---:R-:W-:-:S13]  /*47d0*/  ISETP.GE.AND P3, PT, R63, R105, PT ;  /* 0x000000693f00720c */ /* 0x004fda0003f66270 */
[----:B------:R0:W5:Y:S04]  /*47e0*/  @!P3 LDG.E.128 R36, desc[UR60][R56.64+0x20] ;  /* 0x0000203c3824b981 */ /* 0x000168000c1e1d00 */
[----:B------:R0:W5:Y:S01]  /*47f0*/  @!P3 LDG.E.128 R48, desc[UR60][R58.64+0x20] ;  /* 0x0000203c3a30b981 */ /* 0x000162000c1e1d00 */
[----:B---3--:R-:W-:-:S13]  /*4800*/  ISETP.GE.AND P3, PT, R62, R105, PT ;  /* 0x000000693e00720c */ /* 0x008fda0003f66270 */
[----:B------:R0:W5:Y:S04]  /*4810*/  @!P3 LDG.E.128 R32, desc[UR60][R56.64+0x40] ;  /* 0x0000403c3820b981 */ /* 0x000168000c1e1d00 */
[----:B------:R0:W5:Y:S02]  /*4820*/  @!P3 LDG.E.128 R44, desc[UR60][R58.64+0x40] ;  /* 0x0000403c3a2cb981 */ /* 0x000164000c1e1d00 */
.L_x_8603:
[----:B------:R-:W-:Y:S05]  /*4830*/  BSYNC B1 ;  /* 0x0000000000017941 */ /* 0x000fea0003800000 */
.L_x_8602:
[----:B------:R-:W2:Y:S01]  /*4840*/  LDL R20, [R1+0x4c] ;  /* 0x00004c0001147983 */ /* 0x000ea20000100800 */
[----:B0----5:R-:W-:Y:S02]  /*4850*/  IMAD.MOV.U32 R56, RZ, RZ, R35 ;  /* 0x000000ffff387224 */ /* 0x021fe400078e0023 */
[----:B------:R-:W-:Y:S02]  /*4860*/  IMAD.MOV.U32 R57, RZ, RZ, R32 ;  /* 0x000000ffff397224 */ /* 0x000fe400078e0020 */
        /* <DEDUP_REMOVED lines=38> */
[----:B------:R-:W-:Y:S01]  /*4ad0*/  PRMT R131, R56, 0x7610, R131 ;  /* 0x0000761038837816 */ /* 0x000fe20000000083 */
[----:B------:R-:W-:Y:S01]  /*4ae0*/  IMAD.MOV.U32 R56, RZ, RZ, R53 ;  /* 0x000000ffff387224 */ /* 0x000fe200078e0035 */
[----:B------:R-:W-:Y:S02]  /*4af0*/  PRMT R130, R130, 0x5410, R20 ;  /* 0x0000541082827816 */ /* 0x000fe40000000014 */
[----:B------:R-:W-:Y:S02]  /*4b00*/  MOV R20, R52 ;  /* 0x0000003400147202 */ /* 0x000fe40000000f00 */
[----:B------:R-:W-:Y:S02]  /*4b10*/  PRMT R116, R56, 0x7610, R116 ;  /* 0x0000761038747816 */ /* 0x000fe40000000074 */
[----:B------:R-:W-:Y:S01]  /*4b20*/  PRMT R131, R131, 0x5410, R20 ;  /* 0x0000541083837816 */ /* 0x000fe20000000014 */
[----:B------:R-:W-:Y:S06]  /*4b30*/  @!P3 BRA `(.L_x_8604) ;  /* 0x000000000004b947 */ /* 0x000fec0003800000 */
[----:B------:R-:W-:Y:S01]  /*4b40*/  BPT.TRAP 0x1 ;  /* 0x000000040000795c */ /* 0x000fe20000300000 */
.L_x_8604:
[----:B------:R-:W-:Y:S01]  /*4b50*/  IMAD R20, R19, 0x8, R18 ;  /* 0x0000000813147824 */ /* 0x000fe200078e0212 */
[----:B------:R-:W-:Y:S01]  /*4b60*/  SHF.L.U32 R89, R147, 0x1f, RZ ;  /* 0x0000001f93597819 */ /* 0x000fe200000006ff */
[----:B------:R-:W-:Y:S03]  /*4b70*/  BSSY B1, `(.L_x_8605) ;  /* 0x0000003000017945 */ /* 0x000fe60003800000 */
[----:B------:R-:W0:Y:S02]  /*4b80*/  SYNCS.PHASECHK.TRANS64.TRYWAIT P5, [R20+URZ+0x31c90], R89 ;  /* 0x031c9059140075a7 */ /* 0x000e2400080a017f */
[----:B0-----:R-:W-:Y:S05]  /*4b90*/  @!P5 BRA `(.L_x_8606) ;  /* 0x000001780004d947 */ /* 0x001fea0003800000 */
.L_x_8809:
[----:B------:R-:W-:Y:S05]  /*4ba0*/  BSYNC B1 ;  /* 0x0000000000017941 */ /* 0x000fea0003800000 */
.L_x_8605:
[----:B------:R-:W-:Y:S05]  /*4bb0*/  @P4 BRA `(.L_x_8579) ;  /* 0x0000001800e04947 */ /* 0x000fea0003800000 */
[----:B------:R-:W1:Y:S01]  /*4bc0*/  LDC R111, c[0x0][0x2e4] ;  /* 0x0000b900ff6f7b82 */ /* 0x000e620000000800 */
[----:B------:R-:W-:Y:S01]  /*4bd0*/  ISETP.NE.AND P4, PT, R10, RZ, PT ;  /* 0x000000ff0a00720c */ /* 0x000fe20003f85270 */
[----:B------:R-:W-:Y:S01]  /*4be0*/  ULDC.64 UR4, c[0x0][0x2f0] ;  /* 0x0000bc0000047ab9 */ /* 0x000fe20000000a00 */
[----:B------:R-:W-:Y:S01]  /*4bf0*/  SHF.R.S32.HI R56, RZ, 0x1f, R23 ;  /* 0x0000001fff387819 */ /* 0x000fe20000011417 */
[----:B------:R-:W-:Y:S01]  /*4c00*/  IMAD.MOV.U32 R97, RZ, RZ, R96 ;  /* 0x000000ffff617224 */ /* 0x000fe200078e0060 */
[----:B------:R-:W-:Y:S01]  /*4c10*/  BSSY B1, `(.L_x_8607) ;  /* 0x0000088000017945 */ /* 0x000fe20003800000 */
[----:B------:R-:W-:Y:S02]  /*4c20*/  IMAD.MOV.U32 R96, RZ, RZ, R60 ;  /* 0x000000ffff607224 */ /* 0x000fe400078e003c */
[----:B------:R-:W-:Y:S02]  /*4c30*/  IMAD R56, R56, UR4, RZ ;  /* 0x0000000438387c24 */ /* 0x000fe4000f8e02ff */
[----:B------:R-:W-:-:S04]  /*4c40*/  IMAD.WIDE.U32 R96, R23, UR4, R96 ;  /* 0x0000000417607c25 */ /* 0x000fc8000f8e0060 */
[----:B------:R-:W-:-:S04]  /*4c50*/  IMAD R56, R23, UR5, R56 ;  /* 0x0000000517387c24 */ /* 0x000fc8000f8e0238 */
[----:B------:R-:W-:Y:S02]  /*4c60*/  IMAD.IADD R113, R56, 0x1, R97 ;  /* 0x0000000138717824 */ /* 0x000fe400078e0261 */
[----:B-1----:R-:W-:Y:S01]  /*4c70*/  IMAD.IADD R114, R111, 0x1, -R106 ;  /* 0x000000016f727824 */ /* 0x002fe200078e0a6a */
[----:B------:R-:W-:Y:S06]  /*4c80*/  @!P4 BRA `(.L_x_8608) ;  /* 0x000000080000c947 */ /* 0x000fec0003800000 */
[----:B------:R-:W2:Y:S04]  /*4c90*/  LDL R62, [R1+0x34] ;  /* 0x00003400013e7983 */ /* 0x000ea80000100800 */
[----:B------:R-:W3:Y:S04]  /*4ca0*/  LDL R59, [R1+0x44] ;  /* 0x00004400013b7983 */ /* 0x000ee80000100800 */
[----:B------:R-:W4:Y:S01]  /*4cb0*/  LDL R58, [R1+0x40] ;  /* 0x00004000013a7983 */ /* 0x000f220000100800 */
[----:B------:R-:W-:Y:S01]  /*4cc0*/  SEL R56, R106, R114, !P0 ;  /* 0x000000726a387207 */ /* 0x000fe20004000000 */
[----:B------:R-:W-:Y:S01]  /*4cd0*/  BSSY B2, `(.L_x_8609) ;  /* 0x000006f000027945 */ /* 0x000fe20003800000 */
[----:B------:R-:W-:-:S02]  /*4ce0*/  ISETP.GE.AND P4, PT, R144, R105, PT ;  /* 0x000000699000720c */ /* 0x000fc40003f86270 */
[----:B------:R-:W-:-:S04]  /*4cf0*/  SHF.R.S32.HI R57, RZ, 0x1f, R56 ;  /* 0x0000001fff397819 */ /* 0x000fc80000011438 */
[----:B------:R-:W-:-:S04]  /*4d00*/  LEA.HI R57, R57, R56, RZ, 0x4 ;  /* 0x0000003839397211 */ /* 0x000fc800078f20ff */
[----:B------:R-:W-:-:S04]  /*4d10*/  SHF.R.S32.HI R57, RZ, 0x4, R57 ;  /* 0x00000004ff397819 */ /* 0x000fc80000011439 */
[----:B------:R-:W-:-:S04]  /*4d20*/  LEA.HI.SX32 R115, R5, R57, 0x1d ;  /* 0x0000003905737211 */ /* 0x000fc800078feaff */
[----:B------:R-:W-:-:S04]  /*4d30*/  SHF.R.S32.HI R57, RZ, 0x1f, R115 ;  /* 0x0000001fff397819 */ /* 0x000fc80000011473 */
[----:B------:R-:W-:Y:S01]  /*4d40*/  LEA.HI R57, R57, R115, RZ, 0x2 ;  /* 0x0000007339397211 */ /* 0x000fe200078f10ff */
[----:B------:R-:W-:-:S03]  /*4d50*/  IMAD.SHL.U32 R115, R115, 0x8, RZ ;  /* 0x0000000873737824 */ /* 0x000fc600078e00ff */
[----:B------:R-:W-:Y:S02]  /*4d60*/  SHF.R.S32.HI R57, RZ, 0x2, R57 ;  /* 0x00000002ff397819 */ /* 0x000fe40000011439 */
[----:B--2---:R-:W-:-:S03]  /*4d70*/  LOP3.LUT R56, R62, 0x18, R115, 0xf8, !PT ;  /* 0x000000183e387812 */ /* 0x004fc600078ef873 */
[----:B---3--:R-:W-:Y:S01]  /*4d80*/  IMAD R57, R57, 0x1200, R59 ;  /* 0x0000120039397824 */ /* 0x008fe200078e023b */
[----:B----4-:R-:W-:-:S04]  /*4d90*/  LOP3.LUT R56, R56, R58, RZ, 0x3c, !PT ;  /* 0x0000003a38387212 */ /* 0x010fc800078e3cff */
[----:B------:R-:W-:-:S05]  /*4da0*/  IADD3 R56, R57, R56, RZ ;  /* 0x0000003839387210 */ /* 0x000fca0007ffe0ff */
[C---:B------:R-:W-:Y:S02]  /*4db0*/  IMAD R60, R19.reuse, 0x3600, R56 ;  /* 0x00003600133c7824 */ /* 0x040fe400078e0238 */
[----:B------:R-:W-:Y:S02]  /*4dc0*/  IMAD R56, R19, 0x3600, R103 ;  /* 0x0000360013387824 */ /* 0x000fe400078e0267 */
[--C-:B------:R-:W-:Y:S02]  /*4dd0*/  IMAD R60, R60, 0x2, R18.reuse ;  /* 0x000000023c3c7824 */ /* 0x100fe400078e0212 */
[----:B------:R-:W-:-:S04]  /*4de0*/  IMAD R56, R56, 0x2, R18 ;  /* 0x0000000238387824 */ /* 0x000fc800078e0212 */
[----:B------:R-:W1:Y:S04]  /*4df0*/  LDS.128 R60, [R60+0x16a00] ;  /* 0x016a00003c3c7984 */ /* 0x000e680000000c00 */
[----:B------:R-:W2:Y:S01]  /*4e00*/  LDS.128 R56, [R56+0x16a00] ;  /* 0x016a000038387984 */ /* 0x000ea20000000c00 */
[----:B------:R-:W-:Y:S05]  /*4e10*/  @P4 BRA `(.L_x_8610) ;  /* 0x0000000400684947 */ /* 0x000fea0003800000 */
[----:B-1----:R-:W-:Y:S01]  /*4e20*/  IMAD.MOV.U32 R118, RZ, RZ, R61 ;  /* 0x000000ffff767224 */ /* 0x002fe200078e003d */
[----:B------:R-:W-:Y:S01]  /*4e30*/  SHF.R.U64 R40, R40, 0x10, R41 ;  /* 0x0000001028287819 */ /* 0x000fe20000001229 */
[----:B--2---:R-:W-:Y:S01]  /*4e40*/  IMAD.MOV.U32 R117, RZ, RZ, R57 ;  /* 0x000000ffff757224 */ /* 0x004fe200078e0039 */
[----:B------:R-:W-:Y:S01]  /*4e50*/  SHF.R.U32.HI R41, RZ, 0x10, R41 ;  /* 0x00000010ff297819 */ /* 0x000fe20000011629 */
[----:B------:R-:W-:Y:S01]  /*4e60*/  HADD2.F32 R116, -RZ, R116.H0_H0 ;  /* 0x20000074ff747230 */ /* 0x000fe20000004100 */
[----:B------:R-:W-:Y:S01]  /*4e70*/  SHF.R.U64 R42, R42, 0x10, R43 ;  /* 0x000000102a2a7819 */ /* 0x000fe2000000122b */
[----:B------:R-:W-:Y:S02]  /*4e80*/  HADD2.F32 R57, -RZ, R118.H0_H0 ;  /* 0x20000076ff397230 */ /* 0x000fe40000004100 */
[----:B------:R-:W-:Y:S02]  /*4e90*/  HADD2.F32 R120, -RZ, R117.H0_H0 ;  /* 0x20000075ff787230 */ /* 0x000fe40000004100 */
[----:B------:R-:W-:-:S02]  /*4ea0*/  HADD2.F32 R119, -RZ, R119.H0_H0 ;  /* 0x20000077ff777230 */ /* 0x000fc40000004100 */
[CC--:B------:R-:W-:Y:S01]  /*4eb0*/  FMUL.FTZ R61, R57.reuse, R116.reuse ;  /* 0x00000074393d7220 */ /* 0x0c0fe20000410000 */
[----:B------:R-:W-:Y:S02]  /*4ec0*/  HADD2.F32 R41, -RZ, R41.H0_H0 ;  /* 0x20000029ff297230 */ /* 0x000fe40000004100 */
[C---:B------:R-:W-:Y:S01]  /*4ed0*/  FMUL.FTZ R116, R120.reuse, R116 ;  /* 0x0000007478747220 */ /* 0x040fe20000410000 */
[----:B------:R-:W-:Y:S02]  /*4ee0*/  HADD2.F32 R42, -RZ, R42.H0_H0 ;  /* 0x2000002aff2a7230 */ /* 0x000fe40000004100 */
[-C--:B------:R-:W-:Y:S01]  /*4ef0*/  FFMA.FTZ R61, R120, R119.reuse, -R61 ;  /* 0x00000077783d7223 */ /* 0x080fe2000001083d */
[----:B------:R-:W-:Y:S01]  /*4f00*/  FFMA.FTZ R57, R57, R119, R116 ;  /* 0x0000007739397223 */ /* 0x000fe20000010074 */
[--C-:B------:R-:W-:Y:S02]  /*4f10*/  SHF.R.U32.HI R119, RZ, 0x10, R53.reuse ;  /* 0x00000010ff777819 */ /* 0x100fe40000011635 */
[----:B------:R-:W-:Y:S01]  /*4f20*/  SHF.R.U64 R116, R52, 0x10, R53 ;  /* 0x0000001034747819 */ /* 0x000fe20000001235 */
[----:B------:R-:W-:-:S02]  /*4f30*/  HADD2.F32 R52, -RZ, R118.H1_H1 ;  /* 0x30000076ff347230 */ /* 0x000fc40000004100 */
[----:B------:R-:W-:Y:S02]  /*4f40*/  HADD2.F32 R119, -RZ, R119.H0_H0 ;  /* 0x20000077ff777230 */ /* 0x000fe40000004100 */
[----:B------:R-:W-:Y:S02]  /*4f50*/  HADD2.F32 R53, -RZ, R117.H1_H1 ;  /* 0x30000075ff357230 */ /* 0x000fe40000004100 */
[----:B------:R-:W-:Y:S02]  /*4f60*/  HADD2.F32 R118, -RZ, R63.H0_H0 ;  /* 0x2000003fff767230 */ /* 0x000fe40000004100 */
[-C--:B------:R-:W-:Y:S01]  /*4f70*/  FMUL.FTZ R117, R52, R119.reuse ;  /* 0x0000007734757220 */ /* 0x080fe20000410000 */
[----:B------:R-:W-:Y:S02]  /*4f80*/  HADD2.F32 R116, -RZ, R116.H0_H0 ;  /* 0x20000074ff747230 */ /* 0x000fe40000004100 */
[C---:B------:R-:W-:Y:S01]  /*4f90*/  FMUL.FTZ R119, R53.reuse, R119 ;  /* 0x0000007735777220 */ /* 0x040fe20000410000 */
[----:B------:R-:W-:Y:S01]  /*4fa0*/  FFMA.FTZ R53, R53, R41, -R117 ;  /* 0x0000002935357223 */ /* 0x000fe20000010875 */
[----:B------:R-:W-:-:S02]  /*4fb0*/  HADD2.F32 R117, -RZ, R131.H0_H0 ;  /* 0x20000083ff757230 */ /* 0x000fc40000004100 */
[----:B------:R-:W-:Y:S01]  /*4fc0*/  FFMA.FTZ R41, R52, R41, R119 ;  /* 0x0000002934297223 */ /* 0x000fe20000010077 */
[----:B------:R-:W-:Y:S02]  /*4fd0*/  IMAD.MOV.U32 R52, RZ, RZ, R59 ;  /* 0x000000ffff347224 */ /* 0x000fe400078e003b */
[----:B------:R-:W-:Y:S02]  /*4fe0*/  HADD2.F32 R119, -RZ, R129.H1_H1 ;  /* 0x30000081ff777230 */ /* 0x000fe40000004100 */
[----:B------:R-:W-:Y:S01]  /*4ff0*/  FMUL.FTZ R59, R118, R117 ;  /* 0x00000075763b7220 */ /* 0x000fe20000410000 */
[----:B------:R-:W-:Y:S01]  /*5000*/  F2FP.F16.F32.PACK_AB R53, R53, R61 ;  /* 0x0000003d3535723e */ /* 0x000fe200000000ff */
[--C-:B------:R-:W-:Y:S01]  /*5010*/  HADD2.F32 R120, -RZ, R52.reuse.H0_H0 ;  /* 0x20000034ff787230 */ /* 0x100fe20000004100 */
[----:B------:R-:W-:Y:S01]  /*5020*/  F2FP.F16.F32.PACK_AB R41, R41, R57 ;  /* 0x000000392929723e */ /* 0x000fe200000000ff */
[----:B------:R-:W-:Y:S02]  /*5030*/  HADD2.F32 R52, -RZ, R52.H1_H1 ;  /* 0x30000034ff347230 */ /* 0x000fe40000004100 */
[----:B------:R-:W-:-:S02]  /*5040*/  IMAD.MOV.U32 R57, RZ, RZ, R53 ;  /* 0x000000ffff397224 */ /* 0x000fc400078e0035 */
[C---:B------:R-:W-:Y:S01]  /*5050*/  FMUL.FTZ R117, R120.reuse, R117 ;  /* 0x0000007578757220 */ /* 0x040fe20000410000 */
[-C--:B------:R-:W-:Y:S01]  /*5060*/  FFMA.FTZ R59, R120, R119.reuse, -R59 ;  /* 0x00000077783b7223 */ /* 0x080fe2000001083b */
[----:B------:R-:W-:Y:S02]  /*5070*/  HADD2.F32 R120, -RZ, R131.H1_H1 ;  /* 0x30000083ff787230 */ /* 0x000fe40000004100 */
[----:B------:R-:W-:Y:S01]  /*5080*/  FFMA.FTZ R118, R118, R119, R117 ;  /* 0x0000007776767223 */ /* 0x000fe20000010075 */
[----:B------:R-:W-:Y:S01]  /*5090*/  SHF.R.U32.HI R117, RZ, 0x10, R43 ;  /* 0x00000010ff757819 */ /* 0x000fe2000001162b */
[----:B------:R-:W-:Y:S01]  /*50a0*/  IMAD.MOV.U32 R61, RZ, RZ, R41 ;  /* 0x000000ffff3d7224 */ /* 0x000fe200078e0029 */
[--C-:B------:R-:W-:Y:S01]  /*50b0*/  SHF.R.U64 R43, R54, 0x10, R55.reuse ;  /* 0x00000010362b7819 */ /* 0x100fe20000001237 */
[----:B------:R-:W-:Y:S01]  /*50c0*/  HADD2.F32 R54, -RZ, R63.H1_H1 ;  /* 0x3000003fff367230 */ /* 0x000fe20000004100 */
[----:B------:R-:W-:Y:S01]  /*50d0*/  SHF.R.U32.HI R55, RZ, 0x10, R55 ;  /* 0x00000010ff377819 */ /* 0x000fe20000011637 */
[----:B------:R-:W-:-:S02]  /*50e0*/  HADD2.F32 R117, -RZ, R117.H0_H0 ;  /* 0x20000075ff757230 */ /* 0x000fc40000004100 */
[----:B------:R-:W-:Y:S02]  /*50f0*/  HADD2.F32 R43, -RZ, R43.H0_H0 ;  /* 0x2000002bff2b7230 */ /* 0x000fe40000004100 */
[----:B------:R-:W-:-:S05]  /*5100*/  HADD2.F32 R55, -RZ, R55.H0_H0 ;  /* 0x20000037ff377230 */ /* 0x000fca0000004100 */
[----:B------:R-:W-:-:S04]  /*5110*/  FMUL.FTZ R63, R54, R55 ;  /* 0x00000037363f7220 */ /* 0x000fc80000410000 */
[C---:B------:R-:W-:Y:S01]  /*5120*/  FFMA.FTZ R63, R52.reuse, R117, -R63 ;  /* 0x00000075343f7223 */ /* 0x040fe2000001083f */
[----:B------:R-:W-:Y:S01]  /*5130*/  FMUL.FTZ R52, R52, R55 ;  /* 0x0000003734347220 */ /* 0x000fe20000410000 */
[----:B------:R-:W-:-:S03]  /*5140*/  HADD2.F32 R55, -RZ, R130.H0_H0 ;  /* 0x20000082ff377230 */ /* 0x000fc60000004100 */
[----:B------:R-:W-:Y:S01]  /*5150*/  FFMA.FTZ R52, R54, R117, R52 ;  /* 0x0000007536347223 */ /* 0x000fe20000010034 */
[----:B------:R-:W-:Y:S01]  /*5160*/  HADD2.F32 R54, -RZ, R60.H0_H0 ;  /* 0x2000003cff367230 */ /* 0x000fe20000004100 */
[----:B------:R-:W-:Y:S01]  /*5170*/  F2FP.F16.F32.PACK_AB R59, R63, R59 ;  /* 0x0000003b3f3b723e */ /* 0x000fe200000000ff */
[--C-:B------:R-:W-:Y:S02]  /*5180*/  HADD2.F32 R117, -RZ, R56.reuse.H0_H0 ;  /* 0x20000038ff757230 */ /* 0x100fe40000004100 */
[----:B------:R-:W-:Y:S02]  /*5190*/  HADD2.F32 R56, -RZ, R56.H1_H1 ;  /* 0x30000038ff387230 */ /* 0x000fe40000004100 */
[----:B------:R-:W-:Y:S01]  /*51a0*/  FMUL.FTZ R119, R54, R120 ;  /* 0x0000007836777220 */ /* 0x000fe20000410000 */
[----:B------:R-:W-:Y:S01]  /*51b0*/  F2FP.F16.F32.PACK_AB R52, R52, R118 ;  /* 0x000000763434723e */ /* 0x000fe200000000ff */
[C---:B------:R-:W-:Y:S02]  /*51c0*/  FMUL.FTZ R120, R117.reuse, R120 ;  /* 0x0000007875787220 */ /* 0x040fe40000410000 */
[----:B------:R-:W-:Y:S01]  /*51d0*/  FFMA.FTZ R119, R117, R55, -R119 ;  /* 0x0000003775777223 */ /* 0x000fe20000010877 */
[----:B------:R-:W-:-:S02]  /*51e0*/  HADD2.F32 R117, -RZ, R130.H1_H1 ;  /* 0x30000082ff757230 */ /* 0x000fc40000004100 */
[----:B------:R-:W-:Y:S01]  /*51f0*/  FFMA.FTZ R120, R54, R55, R120 ;  /* 0x0000003736787223 */ /* 0x000fe20000010078 */
[----:B------:R-:W-:Y:S02]  /*5200*/  HADD2.F32 R54, -RZ, R60.H1_H1 ;  /* 0x3000003cff367230 */ /* 0x000fe40000004100 */
[----:B------:R-:W-:Y:S02]  /*5210*/  HADD2.F32 R55, -RZ, R40.H0_H0 ;  /* 0x20000028ff377230 */ /* 0x000fe40000004100 */
[--C-:B------:R-:W-:Y:S02]  /*5220*/  HADD2.F32 R60, -RZ, R58.reuse.H0_H0 ;  /* 0x2000003aff3c7230 */ /* 0x100fe40000004100 */
[-C--:B------:R-:W-:Y:S01]  /*5230*/  FMUL.FTZ R40, R54, R116.reuse ;  /* 0x0000007436287220 */ /* 0x080fe20000410000 */
[C---:B------:R-:W-:Y:S01]  /*5240*/  FMUL.FTZ R116, R56.reuse, R116 ;  /* 0x0000007438747220 */ /* 0x040fe20000410000 */
[----:B------:R-:W-:Y:S02]  /*5250*/  HADD2.F32 R58, -RZ, R58.H1_H1 ;  /* 0x3000003aff3a7230 */ /* 0x000fe40000004100 */
[-C--:B------:R-:W-:Y:S01]  /*5260*/  FFMA.FTZ R40, R56, R55.reuse, -R40 ;  /* 0x0000003738287223 */ /* 0x080fe20000010828 */
[----:B------:R-:W-:Y:S01]  /*5270*/  FFMA.FTZ R54, R54, R55, R116 ;  /* 0x0000003736367223 */ /* 0x000fe20000010074 */
[----:B------:R-:W-:-:S02]  /*5280*/  HADD2.F32 R55, -RZ, R62.H0_H0 ;  /* 0x2000003eff377230 */ /* 0x000fc40000004100 */
[----:B------:R-:W-:Y:S01]  /*5290*/  HADD2.F32 R56, -RZ, R129.H0_H0 ;  /* 0x20000081ff387230 */ /* 0x000fe20000004100 */
[----:B------:R-:W-:Y:S01]  /*52a0*/  F2FP.F16.F32.PACK_AB R40, R40, R119 ;  /* 0x000000772828723e */ /* 0x000fe200000000ff */
[----:B------:R-:W-:Y:S02]  /*52b0*/  HADD2.F32 R62, -RZ, R62.H1_H1 ;  /* 0x3000003eff3e7230 */ /* 0x000fe40000004100 */
[CC--:B------:R-:W-:Y:S01]  /*52c0*/  FMUL.FTZ R116, R55.reuse, R117.reuse ;  /* 0x0000007537747220 */ /* 0x0c0fe20000410000 */
[----:B------:R-:W-:Y:S01]  /*52d0*/  FMUL.FTZ R117, R60, R117 ;  /* 0x000000753c757220 */ /* 0x000fe20000410000 */
[----:B------:R-:W-:Y:S01]  /*52e0*/  F2FP.F16.F32.PACK_AB R54, R54, R120 ;  /* 0x000000783636723e */ /* 0x000fe200000000ff */
[----:B------:R-:W-:Y:S02]  /*52f0*/  IMAD.MOV.U32 R63, RZ, RZ, R52 ;  /* 0x000000ffff3f7224 */ /* 0x000fe400078e0034 */
[-C--:B------:R-:W-:Y:S01]  /*5300*/  FFMA.FTZ R116, R60, R56.reuse, -R116 ;  /* 0x000000383c747223 */ /* 0x080fe20000010874 */
[----:B------:R-:W-:Y:S01]  /*5310*/  FFMA.FTZ R117, R55, R56, R117 ;  /* 0x0000003837757223 */ /* 0x000fe20000010075 */
[-C--:B------:R-:W-:Y:S01]  /*5320*/  FMUL.FTZ R55, R62, R43.reuse ;  /* 0x0000002b3e377220 */ /* 0x080fe20000410000 */
[C---:B------:R-:W-:Y:S01]  /*5330*/  FMUL.FTZ R43, R58.reuse, R43 ;  /* 0x0000002b3a2b7220 */ /* 0x040fe20000410000 */
[----:B------:R-:W-:Y:S01]  /*5340*/  IMAD.MOV.U32 R56, RZ, RZ, R40 ;  /* 0x000000ffff387224 */ /* 0x000fe200078e0028 */
[----:B------:R-:W-:Y:S01]  /*5350*/  MOV R60, R54 ;  /* 0x00000036003c7202 */ /* 0x000fe20000000f00 */
[-C--:B------:R-:W-:Y:S01]  /*5360*/  FFMA.FTZ R55, R58, R42.reuse, -R55 ;  /* 0x0000002a3a377223 */ /* 0x080fe20000010837 */
[----:B------:R-:W-:-:S04]  /*5370*/  FFMA.FTZ R43, R62, R42, R43 ;  /* 0x0000002a3e2b7223 */ /* 0x000fc8000001002b */
[----:B------:R-:W-:Y:S02]  /*5380*/  F2FP.F16.F32.PACK_AB R55, R55, R116 ;  /* 0x000000743737723e */ /* 0x000fe400000000ff */
[----:B------:R-:W-:-:S03]  /*5390*/  F2FP.F16.F32.PACK_AB R43, R43, R117 ;  /* 0x000000752b2b723e */ /* 0x000fc600000000ff */
[----:B------:R-:W-:Y:S02]  /*53a0*/  IMAD.MOV.U32 R58, RZ, RZ, R55 ;  /* 0x000000ffff3a7224 */ /* 0x000fe400078e0037 */
[----:B------:R-:W-:-:S07]  /*53b0*/  IMAD.MOV.U32 R62, RZ, RZ, R43 ;  /* 0x000000ffff3e7224 */ /* 0x000fce00078e002b */
.L_x_8610:
[----:B------:R-:W-:Y:S05]  /*53c0*/  BSYNC B2 ;  /* 0x0000000000027941 */ /* 0x000fea0003800000 */
.L_x_8609:
[----:B------:R-:W-:-:S13]  /*53d0*/  ISETP.GE.AND P4, PT, R115, R111, PT ;  /* 0x0000006f7300720c */ /* 0x000fda0003f86270 */
[--C-:B------:R-:W-:Y:S02]  /*53e0*/  @!P4 SHF.R.S32.HI R43, RZ, 0x1f, R115.reuse ;  /* 0x0000001fff2bc819 */ /* 0x100fe40000011473 */
[----:B------:R-:W-:-:S04]  /*53f0*/  @!P4 IADD3 R115, P5, P6, R26, R96, R115 ;  /* 0x000000601a73c210 */ /* 0x000fc80007ebe073 */
[----:B------:R-:W-:Y:S02]  /*5400*/  @!P4 IADD3.X R43, R0, R113, R43, P5, P6 ;  /* 0x00000071002bc210 */ /* 0x000fe40002fec42b */
[----:B------:R-:W-:-:S04]  /*5410*/  IADD3 R41, P5, P6, R26, R96, R78 ;  /* 0x000000601a297210 */ /* 0x000fc80007ebe04e */
[----:B------:R-:W-:Y:S02]  /*5420*/  IADD3.X R42, R0, R113, R100, P5, P6 ;  /* 0x00000071002a7210 */ /* 0x000fe40002fec464 */
[----:B------:R-:W-:-:S04]  /*5430*/  LEA R40, P5, R41, R94, 0x1 ;  /* 0x0000005e29287211 */ /* 0x000fc800078a08ff */
[----:B------:R-:W-:Y:S02]  /*5440*/  LEA.HI.X R41, R41, R95, R42, 0x1, P5 ;  /* 0x0000005f29297211 */ /* 0x000fe400028f0c2a */
[----:B------:R-:W-:-:S03]  /*5450*/  @!P4 LEA R42, P5, R115, R94, 0x1 ;  /* 0x0000005e732ac211 */ /* 0x000fc600078a08ff */
[----:B--2---:R2:W-:Y:S01]  /*5460*/  STG.E.128 desc[UR60][R40.64], R56 ;  /* 0x0000003828007986 */ /* 0x0045e2000c101d3c */
[----:B------:R-:W-:-:S05]  /*5470*/  @!P4 LEA.HI.X R43, R115, R95, R43, 0x1, P5 ;  /* 0x0000005f732bc211 */ /* 0x000fca00028f0c2b */
[----:B-1----:R2:W-:Y:S04]  /*5480*/  @!P4 STG.E.128 desc[UR60][R42.64], R60 ;  /* 0x0000003c2a00c986 */ /* 0x0025e8000c101d3c */
.L_x_8608:
[----:B------:R-:W-:Y:S05]  /*5490*/  BSYNC B1 ;  /* 0x0000000000017941 */ /* 0x000fea0003800000 */
.L_x_8607:
[----:B------:R-:W-:Y:S01]  /*54a0*/  ISETP.NE.AND P4, PT, R11, RZ, PT ;  /* 0x000000ff0b00720c */ /* 0x000fe20003f85270 */
[----:B------:R-:W-:-:S12]  /*54b0*/  BSSY B1, `(.L_x_8611) ;  /* 0x0000080000017945 */ /* 0x000fd80003800000 */
[----:B------:R-:W-:Y:S05]  /*54c0*/  @!P4 BRA `(.L_x_8612) ;  /* 0x0000000400f8c947 */ /* 0x000fea0003800000 */
[----:B------:R-:W3:Y:S04]  /*54d0*/  LDL R52, [R1+0x34] ;  /* 0x0000340001347983 */ /* 0x000ee80000100800 */
[----:B--2---:R-:W2:Y:S04]  /*54e0*/  LDL R42, [R1+0x40] ;  /* 0x00004000012a7983 */ /* 0x004ea80000100800 */
[----:B------:R-:W4:Y:S04]  /*54f0*/  LDL R43, [R1+0x44] ;  /* 0x00004400012b7983 */ /* 0x000f280000100800 */
[----:B------:R-:W5:Y:S01]  /*5500*/  LDL R57, [R1+0x38] ;  /* 0x0000380001397983 */ /* 0x000f620000100800 */
[----:B------:R-:W-:-:S04]  /*5510*/  SEL R40, R106, R114, !P1 ;  /* 0x000000726a287207 */ /* 0x000fc80004800000 */
[----:B------:R-:W-:-:S04]  /*5520*/  SHF.R.S32.HI R41, RZ, 0x1f, R40 ;  /* 0x0000001fff297819 */ /* 0x000fc80000011428 */
[----:B------:R-:W-:-:S04]  /*5530*/  LEA.HI R41, R41, R40, RZ, 0x4 ;  /* 0x0000002829297211 */ /* 0x000fc800078f20ff */
[----:B------:R-:W-:-:S04]  /*5540*/  SHF.R.S32.HI R41, RZ, 0x4, R41 ;  /* 0x00000004ff297819 */ /* 0x000fc80000011429 */
[----:B------:R-:W-:-:S04]  /*5550*/  LEA.HI.SX32 R41, R6, R41, 0x1d ;  /* 0x0000002906297211 */ /* 0x000fc800078feaff */
[----:B------:R-:W-:Y:S01]  /*5560*/  SHF.R.S32.HI R40, RZ, 0x1f, R41 ;  /* 0x0000001fff287819 */ /* 0x000fe20000011429 */
[----:B------:R-:W-:-:S03]  /*5570*/  IMAD.SHL.U32 R56, R41, 0x8, RZ ;  /* 0x0000000829387824 */ /* 0x000fc600078e00ff */
[----:B------:R-:W-:-:S04]  /*5580*/  LEA.HI R40, R40, R41, RZ, 0x2 ;  /* 0x0000002928287211 */ /* 0x000fc800078f10ff */
[----:B------:R-:W-:Y:S01]  /*5590*/  SHF.R.S32.HI R41, RZ, 0x2, R40 ;  /* 0x00000002ff297819 */ /* 0x000fe20000011428 */
[----:B------:R-:W-:Y:S01]  /*55a0*/  BSSY B2, `(.L_x_8613) ;  /* 0x0000064000027945 */ /* 0x000fe20003800000 */
[----:B---3--:R-:W-:-:S04]  /*55b0*/  LOP3.LUT R40, R52, 0x18, R56, 0xf8, !PT ;  /* 0x0000001834287812 */ /* 0x008fc800078ef838 */
[----:B--2---:R-:W-:Y:S01]  /*55c0*/  LOP3.LUT R40, R40, R42, RZ, 0x3c, !PT ;  /* 0x0000002a28287212 */ /* 0x004fe200078e3cff */
[----:B----4-:R-:W-:-:S04]  /*55d0*/  IMAD R41, R41, 0x1200, R43 ;  /* 0x0000120029297824 */ /* 0x010fc800078e022b */
[----:B------:R-:W-:Y:S02]  /*55e0*/  IMAD.IADD R40, R41, 0x1, R40 ;  /* 0x0000000129287824 */ /* 0x000fe400078e0228 */
[C---:B------:R-:W-:Y:S02]  /*55f0*/  IMAD R41, R19.reuse, 0x3600, R102 ;  /* 0x0000360013297824 */ /* 0x040fe400078e0266 */
[----:B------:R-:W-:Y:S02]  /*5600*/  IMAD R43, R19, 0x3600, R40 ;  /* 0x00003600132b7824 */ /* 0x000fe400078e0228 */
[----:B------:R-:W-:-:S03]  /*5610*/  IMAD R41, R41, 0x2, R18 ;  /* 0x0000000229297824 */ /* 0x000fc600078e0212 */
[----:B------:R-:W-:-:S03]  /*5620*/  LEA R52, R43, R18, 0x1 ;  /* 0x000000122b347211 */ /* 0x000fc600078e08ff */
[----:B------:R-:W1:Y:S04]  /*5630*/  LDS.128 R40, [R41+0x16a00] ;  /* 0x016a000029287984 */ /* 0x000e680000000c00 */
[----:B------:R-:W2:Y:S01]  /*5640*/  LDS.128 R52, [R52+0x16a00] ;  /* 0x016a000034347984 */ /* 0x000ea20000000c00 */
[----:B-----5:R-:W-:-:S13]  /*5650*/  ISETP.GE.AND P4, PT, R57, R105, PT ;  /* 0x000000693900720c */ /* 0x020fda0003f86270 */
[----:B------:R-:W-:Y:S05]  /*5660*/  @P4 BRA `(.L_x_8614) ;  /* 0x00000004005c4947 */ /* 0x000fea0003800000 */
[----:B--2---:R-:W-:Y:S01]  /*5670*/  IMAD.MOV.U32 R59, RZ, RZ, R53 ;  /* 0x000000ffff3b7224 */ /* 0x004fe200078e0035 */
[----:B------:R-:W-:Y:S01]  /*5680*/  SHF.R.U64 R36, R36, 0x10, R37 ;  /* 0x0000001024247819 */ /* 0x000fe20000001225 */
[----:B-1----:R-:W-:Y:S01]  /*5690*/  IMAD.MOV.U32 R53, RZ, RZ, R41 ;  /* 0x000000ffff357224 */ /* 0x002fe200078e0029 */
[----:B------:R-:W-:Y:S01]  /*56a0*/  SHF.R.U64 R48, R48, 0x10, R49 ;  /* 0x0000001030307819 */ /* 0x000fe20000001231 */
[--C-:B------:R-:W-:Y:S01]  /*56b0*/  HADD2.F32 R60, -RZ, R128.reuse.H1_H1 ;  /* 0x30000080ff3c7230 */ /* 0x100fe20000004100 */
[----:B------:R-:W-:Y:S01]  /*56c0*/  SHF.R.U64 R50, R50, 0x10, R51 ;  /* 0x0000001032327819 */ /* 0x000fe20000001233 */
[----:B------:R-:W-:Y:S01]  /*56d0*/  HADD2.F32 R57, -RZ, R59.H0_H0 ;  /* 0x2000003bff397230 */ /* 0x000fe20000004100 */
[----:B------:R-:W-:Y:S01]  /*56e0*/  SHF.R.U64 R38, R38, 0x10, R39 ;  /* 0x0000001026267819 */ /* 0x000fe20000001227 */
[----:B------:R-:W-:Y:S02]  /*56f0*/  HADD2.F32 R58, -RZ, R53.H0_H0 ;  /* 0x20000035ff3a7230 */ /* 0x000fe40000004100 */
[----:B------:R-:W-:-:S02]  /*5700*/  HADD2.F32 R41, -RZ, R128.H0_H0 ;  /* 0x20000080ff297230 */ /* 0x000fc40000004100 */
[CC--:B------:R-:W-:Y:S01]  /*5710*/  FMUL.FTZ R61, R57.reuse, R60.reuse ;  /* 0x0000003c393d7220 */ /* 0x0c0fe20000410000 */
[----:B------:R-:W-:Y:S02]  /*5720*/  HADD2.F32 R53, -RZ, R53.H1_H1 ;  /* 0x30000035ff357230 */ /* 0x000fe40000004100 */
[C---:B------:R-:W-:Y:S01]  /*5730*/  FMUL.FTZ R60, R58.reuse, R60 ;  /* 0x0000003c3a3c7220 */ /* 0x040fe20000410000 */
[----:B------:R-:W-:Y:S02]  /*5740*/  HADD2.F32 R63, -RZ, R126.H1_H1 ;  /* 0x3000007eff3f7230 */ /* 0x000fe40000004100 */
[-C--:B------:R-:W-:Y:S01]  /*5750*/  FFMA.FTZ R58, R58, R41.reuse, -R61 ;  /* 0x000000293a3a7223 */ /* 0x080fe2000001083d */
[----:B------:R-:W-:Y:S02]  /*5760*/  HADD2.F32 R48, -RZ, R48.H0_H0 ;  /* 0x20000030ff307230 */ /* 0x000fe40000004100 */
[----:B------:R-:W-:Y:S01]  /*5770*/  FFMA.FTZ R57, R57, R41, R60 ;  /* 0x0000002939397223 */ /* 0x000fe2000001003c */
[----:B------:R-:W-:Y:S01]  /*5780*/  SHF.R.U32.HI R60, RZ, 0x10, R49 ;  /* 0x00000010ff3c7819 */ /* 0x000fe20000011631 */
[----:B------:R-:W-:Y:S01]  /*5790*/  HADD2.F32 R41, -RZ, R59.H1_H1 ;  /* 0x3000003bff297230 */ /* 0x000fe20000004100 */
[----:B------:R-:W-:Y:S01]  /*57a0*/  SHF.R.U32.HI R59, RZ, 0x10, R37 ;  /* 0x00000010ff3b7819 */ /* 0x000fe20000011625 */
[----:B------:R-:W-:-:S02]  /*57b0*/  IMAD.MOV.U32 R37, RZ, RZ, R55 ;  /* 0x000000ffff257224 */ /* 0x000fc400078e0037 */
[----:B------:R-:W-:Y:S02]  /*57c0*/  HADD2.F32 R60, -RZ, R60.H0_H0 ;  /* 0x2000003cff3c7230 */ /* 0x000fe40000004100 */
[----:B------:R-:W-:Y:S02]  /*57d0*/  HADD2.F32 R59, -RZ, R59.H0_H0 ;  /* 0x2000003bff3b7230 */ /* 0x000fe40000004100 */
[----:B------:R-:W-:Y:S02]  /*57e0*/  HADD2.F32 R55, -RZ, R37.H0_H0 ;  /* 0x20000025ff377230 */ /* 0x000fe40000004100 */
[-C--:B------:R-:W-:Y:S01]  /*57f0*/  FMUL.FTZ R61, R41, R60.reuse ;  /* 0x0000003c293d7220 */ /* 0x080fe20000410000 */
[C---:B------:R-:W-:Y:S01]  /*5800*/  FMUL.FTZ R60, R53.reuse, R60 ;  /* 0x0000003c353c7220 */ /* 0x040fe20000410000 */
[----:B------:R-:W-:Y:S02]  /*5810*/  HADD2.F32 R49, -RZ, R43.H0_H0 ;  /* 0x2000002bff317230 */ /* 0x000fe40000004100 */
[-C--:B------:R-:W-:Y:S01]  /*5820*/  FFMA.FTZ R53, R53, R59.reuse, -R61 ;  /* 0x0000003b35357223 */ /* 0x080fe2000001083d */
[----:B------:R-:W-:Y:S01]  /*5830*/  FFMA.FTZ R41, R41, R59, R60 ;  /* 0x0000003b29297223 */ /* 0x000fe2000001003c */
[----:B------:R-:W-:-:S02]  /*5840*/  HADD2.F32 R60, -RZ, R127.H1_H1 ;  /* 0x3000007fff3c7230 */ /* 0x000fc40000004100 */
[----:B------:R-:W-:Y:S01]  /*5850*/  HADD2.F32 R59, -RZ, R127.H0_H0 ;  /* 0x2000007fff3b7230 */ /* 0x000fe20000004100 */
[----:B------:R-:W-:Y:S01]  /*5860*/  F2FP.F16.F32.PACK_AB R53, R53, R58 ;  /* 0x0000003a3535723e */ /* 0x000fe200000000ff */
[----:B------:R-:W-:Y:S02]  /*5870*/  HADD2.F32 R37, -RZ, R37.H1_H1 ;  /* 0x30000025ff257230 */ /* 0x000fe40000004100 */
        /* <DEDUP_REMOVED lines=9> */
[----:B------:R-:W-:-:S02]  /*5910*/  HADD2.F32 R51, -RZ, R125.H1_H1 ;  /* 0x3000007dff337230 */ /* 0x000fc40000004100 */
        /* <DEDUP_REMOVED lines=14> */
[C---:B------:R-:W-:Y:S01]  /*5a00*/  FMUL.FTZ R63, R61.reuse, R63 ;  /* 0x0000003f3d3f7220 */ /* 0x040fe20000410000 */
[----:B------:R-:W-:Y:S02]  /*5a10*/  HADD2.F32 R40, -RZ, R40.H1_H1 ;  /* 0x30000028ff287230 */ /* 0x000fe40000004100 */
[----:B------:R-:W-:Y:S01]  /*5a20*/  FFMA.FTZ R62, R61, R59, -R62 ;  /* 0x0000003b3d3e7223 */ /* 0x000fe2000001083e */
[----:B------:R-:W-:-:S02]  /*5a30*/  HADD2.F32 R39, -RZ, R54.H1_H1 ;  /* 0x30000036ff277230 */ /* 0x000fc40000004100 */
[----:B------:R-:W-:Y:S01]  /*5a40*/  FFMA.FTZ R63, R55, R59, R63 ;  /* 0x0000003b373f7223 */ /* 0x000fe2000001003f */
[-C--:B------:R-:W-:Y:S01]  /*5a50*/  FMUL.FTZ R55, R52, R48.reuse ;  /* 0x0000003034377220 */ /* 0x080fe20000410000 */
[C---:B------:R-:W-:Y:S01]  /*5a60*/  FMUL.FTZ R48, R40.reuse, R48 ;  /* 0x0000003028307220 */ /* 0x040fe20000410000 */
[----:B------:R-:W-:Y:S01]  /*5a70*/  HADD2.F32 R59, -RZ, R42.H1_H1 ;  /* 0x3000002aff3b7230 */ /* 0x000fe20000004100 */
[----:B------:R-:W-:Y:S01]  /*5a80*/  F2FP.F16.F32.PACK_AB R37, R37, R60 ;  /* 0x0000003c2525723e */ /* 0x000fe200000000ff */
[-C--:B------:R-:W-:Y:S01]  /*5a90*/  FFMA.FTZ R55, R40, R36.reuse, -R55 ;  /* 0x0000002428377223 */ /* 0x080fe20000010837 */
[----:B------:R-:W-:Y:S01]  /*5aa0*/  FFMA.FTZ R48, R52, R36, R48 ;  /* 0x0000002434307223 */ /* 0x000fe20000010030 */
[----:B------:R-:W-:Y:S02]  /*5ab0*/  HADD2.F32 R36, -RZ, R54.H0_H0 ;  /* 0x20000036ff247230 */ /* 0x000fe40000004100 */
[----:B------:R-:W-:Y:S02]  /*5ac0*/  HADD2.F32 R40, -RZ, R42.H0_H0 ;  /* 0x2000002aff287230 */ /* 0x000fe40000004100 */
[----:B------:R-:W-:-:S02]  /*5ad0*/  HADD2.F32 R38, -RZ, R38.H0_H0 ;  /* 0x20000026ff267230 */ /* 0x000fc40000004100 */
[----:B------:R-:W-:Y:S01]  /*5ae0*/  FMUL.FTZ R52, R36, R51 ;  /* 0x0000003324347220 */ /* 0x000fe20000410000 */
[----:B------:R-:W-:Y:S01]  /*5af0*/  F2FP.F16.F32.PACK_AB R48, R48, R63 ;  /* 0x0000003f3030723e */ /* 0x000fe200000000ff */
[C---:B------:R-:W-:Y:S01]  /*5b00*/  FMUL.FTZ R51, R40.reuse, R51 ;  /* 0x0000003328337220 */ /* 0x040fe20000410000 */
[----:B------:R-:W-:Y:S02]  /*5b10*/  IMAD.MOV.U32 R41, RZ, RZ, R53 ;  /* 0x000000ffff297224 */ /* 0x000fe400078e0035 */
[-C--:B------:R-:W-:Y:S01]  /*5b20*/  FFMA.FTZ R52, R40, R125.reuse, -R52 ;  /* 0x0000007d28347223 */ /* 0x080fe20000010834 */
[----:B------:R-:W-:Y:S01]  /*5b30*/  F2FP.F16.F32.PACK_AB R40, R55, R62 ;  /* 0x0000003e3728723e */ /* 0x000fe200000000ff */
[----:B------:R-:W-:Y:S01]  /*5b40*/  FFMA.FTZ R51, R36, R125, R51 ;  /* 0x0000007d24337223 */ /* 0x000fe20000010033 */
[-C--:B------:R-:W-:Y:S01]  /*5b50*/  FMUL.FTZ R36, R39, R50.reuse ;  /* 0x0000003227247220 */ /* 0x080fe20000410000 */
[----:B------:R-:W-:Y:S01]  /*5b60*/  FMUL.FTZ R50, R59, R50 ;  /* 0x000000323b327220 */ /* 0x000fe20000410000 */
[----:B------:R-:W-:-:S02]  /*5b70*/  IMAD.MOV.U32 R53, RZ, RZ, R57 ;  /* 0x000000ffff357224 */ /* 0x000fc400078e0039 */
[-C--:B------:R-:W-:Y:S01]  /*5b80*/  FFMA.FTZ R59, R59, R38.reuse, -R36 ;  /* 0x000000263b3b7223 */ /* 0x080fe20000010824 */
[----:B------:R-:W-:Y:S01]  /*5b90*/  FFMA.FTZ R50, R39, R38, R50 ;  /* 0x0000002627327223 */ /* 0x000fe20000010032 */
[----:B------:R-:W-:-:S03]  /*5ba0*/  IMAD.MOV.U32 R55, RZ, RZ, R37 ;  /* 0x000000ffff377224 */ /* 0x000fc600078e0025 */
[----:B------:R-:W-:Y:S01]  /*5bb0*/  F2FP.F16.F32.PACK_AB R42, R59, R52 ;  /* 0x000000343b2a723e */ /* 0x000fe200000000ff */
[----:B------:R-:W-:Y:S01]  /*5bc0*/  IMAD.MOV.U32 R52, RZ, RZ, R48 ;  /* 0x000000ffff347224 */ /* 0x000fe200078e0030 */
[----:B------:R-:W-:-:S07]  /*5bd0*/  F2FP.F16.F32.PACK_AB R54, R50, R51 ;  /* 0x000000333236723e */ /* 0x000fce00000000ff */
.L_x_8614:
[----:B------:R-:W-:Y:S05]  /*5be0*/  BSYNC B2 ;  /* 0x0000000000027941 */ /* 0x000fea0003800000 */
.L_x_8613:
[----:B------:R-:W-:-:S04]  /*5bf0*/  IADD3 R37, P4, P5, R26, R96, R8 ;  /* 0x000000601a257210 */ /* 0x000fc80007d9e008 */
[----:B------:R-:W-:Y:S02]  /*5c00*/  IADD3.X R38, R0, R113, R99, P4, P5 ;  /* 0x0000007100267210 */ /* 0x000fe400027ea463 */
[----:B------:R-:W-:-:S13]  /*5c10*/  ISETP.GE.AND P4, PT, R56, R111, PT ;  /* 0x0000006f3800720c */ /* 0x000fda0003f86270 */
[--C-:B------:R-:W-:Y:S02]  /*5c20*/  @!P4 SHF.R.S32.HI R36, RZ, 0x1f, R56.reuse ;  /* 0x0000001fff24c819 */ /* 0x100fe40000011438 */
[----:B------:R-:W-:-:S04]  /*5c30*/  @!P4 IADD3 R56, P5, P6, R26, R96, R56 ;  /* 0x000000601a38c210 */ /* 0x000fc80007ebe038 */
[----:B------:R-:W-:Y:S02]  /*5c40*/  @!P4 IADD3.X R39, R0, R113, R36, P5, P6 ;  /* 0x000000710027c210 */ /* 0x000fe40002fec424 */
[----:B------:R-:W-:-:S04]  /*5c50*/  LEA R36, P5, R37, R94, 0x1 ;  /* 0x0000005e25247211 */ /* 0x000fc800078a08ff */
[----:B------:R-:W-:Y:S02]  /*5c60*/  LEA.HI.X R37, R37, R95, R38, 0x1, P5 ;  /* 0x0000005f25257211 */ /* 0x000fe400028f0c26 */
[----:B------:R-:W-:-:S03]  /*5c70*/  @!P4 LEA R38, P5, R56, R94, 0x1 ;  /* 0x0000005e3826c211 */ /* 0x000fc600078a08ff */
[----:B-1----:R1:W-:Y:S01]  /*5c80*/  STG.E.128 desc[UR60][R36.64], R40 ;  /* 0x0000002824007986 */ /* 0x0023e2000c101d3c */
[----:B------:R-:W-:-:S05]  /*5c90*/  @!P4 LEA.HI.X R39, R56, R95, R39, 0x1, P5 ;  /* 0x0000005f3827c211 */ /* 0x000fca00028f0c27 */
[----:B--2---:R1:W-:Y:S04]  /*5ca0*/  @!P4 STG.E.128 desc[UR60][R38.64], R52 ;  /* 0x000000342600c986 */ /* 0x0043e8000c101d3c */
.L_x_8612:
[----:B------:R-:W-:Y:S05]  /*5cb0*/  BSYNC B1 ;  /* 0x0000000000017941 */ /* 0x000fea0003800000 */
.L_x_8611:
[----:B------:R-:W-:-:S13]  /*5cc0*/  ISETP.NE.AND P4, PT, R12, RZ, PT ;  /* 0x000000ff0c00720c */ /* 0x000fda0003f85270 */
[----:B------:R-:W-:Y:S05]  /*5cd0*/  @!P4 BRA `(.L_x_8579) ;  /* 0x000000080098c947 */ /* 0x000fea0003800000 */
[----:B-1----:R-:W3:Y:S04]  /*5ce0*/  LDL R36, [R1+0x2c] ;  /* 0x00002c0001247983 */ /* 0x002ee80000100800 */
[----:B------:R-:W2:Y:S04]  /*5cf0*/  LDL R39, [R1+0x34] ;  /* 0x0000340001277983 */ /* 0x000ea80000100800 */
[----:B------:R-:W4:Y:S04]  /*5d00*/  LDL R38, [R1+0x44] ;  /* 0x0000440001267983 */ /* 0x000f280000100800 */
[----:B------:R-:W5:Y:S04]  /*5d10*/  LDL R37, [R1+0x40] ;  /* 0x0000400001257983 */ /* 0x000f680000100800 */
[----:B------:R-:W5:Y:S01]  /*5d20*/  LDL R50, [R1+0x3c] ;  /* 0x00003c0001327983 */ /* 0x000f620000100800 */
[----:B------:R-:W-:Y:S01]  /*5d30*/  BSSY B1, `(.L_x_8615) ;  /* 0x0000074000017945 */ /* 0x000fe20003800000 */
[----:B---3--:R-:W-:-:S02]  /*5d40*/  LOP3.LUT P6, RZ, R36, 0x1, RZ, 0xc0, !PT ;  /* 0x0000000124ff7812 */ /* 0x008fc400078cc0ff */
[----:B------:R-:W-:Y:S02]  /*5d50*/  IADD3 R36, P4, P5, R26, R96, R9 ;  /* 0x000000601a247210 */ /* 0x000fe40007d9e009 */
[----:B--2---:R-:W-:Y:S01]  /*5d60*/  MOV R40, R39 ;  /* 0x0000002700287202 */ /* 0x004fe20000000f00 */
[----:B----4-:R-:W-:Y:S01]  /*5d70*/  IMAD.MOV.U32 R39, RZ, RZ, R38 ;  /* 0x000000ffff277224 */ /* 0x010fe200078e0026 */
[----:B------:R-:W-:Y:S01]  /*5d80*/  SEL R114, R106, R114, !P6 ;  /* 0x000000726a727207 */ /* 0x000fe20007000000 */
[----:B-----5:R-:W-:Y:S01]  /*5d90*/  IMAD.MOV.U32 R38, RZ, RZ, R37 ;  /* 0x000000ffff267224 */ /* 0x020fe200078e0025 */
[----:B------:R-:W-:Y:S02]  /*5da0*/  IADD3.X R37, R0, R113, R98, P4, P5 ;  /* 0x0000007100257210 */ /* 0x000fe400027ea462 */
[----:B------:R-:W-:-:S04]  /*5db0*/  LEA R48, P4, R36, R94, 0x1 ;  /* 0x0000005e24307211 */ /* 0x000fc800078808ff */
[----:B------:R-:W-:Y:S02]  /*5dc0*/  LEA.HI.X R49, R36, R95, R37, 0x1, P4 ;  /* 0x0000005f24317211 */ /* 0x000fe400020f0c25 */
[----:B------:R-:W-:-:S04]  /*5dd0*/  SHF.R.S32.HI R37, RZ, 0x1f, R114 ;  /* 0x0000001fff257819 */ /* 0x000fc80000011472 */
[----:B------:R-:W-:-:S04]  /*5de0*/  LEA.HI R37, R37, R114, RZ, 0x4 ;  /* 0x0000007225257211 */ /* 0x000fc800078f20ff */
[----:B------:R-:W-:-:S04]  /*5df0*/  SHF.R.S32.HI R36, RZ, 0x4, R37 ;  /* 0x00000004ff247819 */ /* 0x000fc80000011425 */
        /* <DEDUP_REMOVED lines=10> */
[----:B------:R-:W-:Y:S02]  /*5ea0*/  IMAD R39, R19, 0x3600, R36 ;  /* 0x0000360013277824 */ /* 0x000fe400078e0224 */
[--C-:B------:R-:W-:Y:S02]  /*5eb0*/  IMAD R37, R37, 0x2, R18.reuse ;  /* 0x0000000225257824 */ /* 0x100fe400078e0212 */
[----:B------:R-:W-:-:S04]  /*5ec0*/  IMAD R40, R39, 0x2, R18 ;  /* 0x0000000227287824 */ /* 0x000fc800078e0212 */
[----:B------:R-:W1:Y:S04]  /*5ed0*/  LDS.128 R36, [R37+0x16a00] ;  /* 0x016a000025247984 */ /* 0x000e680000000c00 */
[----:B------:R-:W2:Y:S01]  /*5ee0*/  LDS.128 R40, [R40+0x16a00] ;  /* 0x016a000028287984 */ /* 0x000ea20000000c00 */
[----:B------:R-:W-:-:S13]  /*5ef0*/  ISETP.GE.AND P4, PT, R50, R105, PT ;  /* 0x000000693200720c */ /* 0x000fda0003f86270 */
[----:B------:R-:W-:Y:S05]  /*5f00*/  @P4 BRA `(.L_x_8616) ;  /* 0x0000000400584947 */ /* 0x000fea0003800000 */
[----:B------:R-:W-:Y:S01]  /*5f10*/  SHF.R.U64 R32, R32, 0x10, R33 ;  /* 0x0000001020207819 */ /* 0x000fe20000001221 */
[----:B--2---:R-:W-:Y:S01]  /*5f20*/  IMAD.MOV.U32 R52, RZ, RZ, R41 ;  /* 0x000000ffff347224 */ /* 0x004fe200078e0029 */
[----:B------:R-:W-:Y:S01]  /*5f30*/  SHF.R.U32.HI R50, RZ, 0x10, R33 ;  /* 0x00000010ff327819 */ /* 0x000fe20000011621 */
[----:B------:R-:W-:Y:S01]  /*5f40*/  HADD2.F32 R53, -RZ, R124.H1_H1 ;  /* 0x3000007cff357230 */ /* 0x000fe20000004100 */
[--C-:B------:R-:W-:Y:S01]  /*5f50*/  SHF.R.U64 R33, R44, 0x10, R45.reuse ;  /* 0x000000102c217819 */ /* 0x100fe2000000122d */
[----:B-1----:R-:W-:Y:S01]  /*5f60*/  HADD2.F32 R54, -RZ, R37.H0_H0 ;  /* 0x20000025ff367230 */ /* 0x002fe20000004100 */
[----:B------:R-:W-:Y:S01]  /*5f70*/  SHF.R.U32.HI R45, RZ, 0x10, R45 ;  /* 0x00000010ff2d7819 */ /* 0x000fe2000001162d */
[--C-:B------:R-:W-:Y:S01]  /*5f80*/  HADD2.F32 R56, -RZ, R52.reuse.H0_H0 ;  /* 0x20000034ff387230 */ /* 0x100fe20000004100 */
[----:B------:R-:W-:Y:S01]  /*5f90*/  MOV R41, R39 ;  /* 0x0000002700297202 */ /* 0x000fe20000000f00 */
[----:B------:R-:W-:Y:S01]  /*5fa0*/  HADD2.F32 R52, -RZ, R52.H1_H1 ;  /* 0x30000034ff347230 */ /* 0x000fe20000004100 */
        /* <DEDUP_REMOVED lines=8> */
[----:B------:R-:W-:Y:S01]  /*6030*/  FMUL.FTZ R53, R54, R53 ;  /* 0x0000003536357220 */ /* 0x000fe20000410000 */
[----:B------:R-:W-:Y:S01]  /*6040*/  FMUL.FTZ R50, R52, R55 ;  /* 0x0000003734327220 */ /* 0x000fe20000410000 */
[-C--:B------:R-:W-:Y:S01]  /*6050*/  FFMA.FTZ R37, R54, R39.reuse, -R37 ;  /* 0x0000002736257223 */ /* 0x080fe20000010825 */
[----:B------:R-:W-:Y:S01]  /*6060*/  SHF.R.U32.HI R35, RZ, 0x10, R35 ;  /* 0x00000010ff237819 */ /* 0x000fe20000011623 */
[----:B------:R-:W-:Y:S01]  /*6070*/  FFMA.FTZ R39, R56, R39, R53 ;  /* 0x0000002738277223 */ /* 0x000fe20000010035 */
[C---:B------:R-:W-:Y:S01]  /*6080*/  FMUL.FTZ R55, R45.reuse, R55 ;  /* 0x000000372d377220 */ /* 0x040fe20000410000 */
[----:B------:R-:W-:Y:S01]  /*6090*/  FFMA.FTZ R50, R45, R47, -R50 ;  /* 0x0000002f2d327223 */ /* 0x000fe20000010832 */
[----:B------:R-:W-:-:S02]  /*60a0*/  HADD2.F32 R54, -RZ, R43.H1_H1 ;  /* 0x3000002bff367230 */ /* 0x000fc40000004100 */
[----:B------:R-:W-:Y:S02]  /*60b0*/  HADD2.F32 R53, -RZ, R46.H0_H0 ;  /* 0x2000002eff357230 */ /* 0x000fe40000004100 */
[----:B------:R-:W-:Y:S01]  /*60c0*/  FFMA.FTZ R52, R52, R47, R55 ;  /* 0x0000002f34347223 */ /* 0x000fe20000010037 */
[----:B------:R-:W-:Y:S01]  /*60d0*/  HADD2.F32 R58, -RZ, R123.H1_H1 ;  /* 0x3000007bff3a7230 */ /* 0x000fe20000004100 */
[----:B------:R-:W-:Y:S01]  /*60e0*/  F2FP.F16.F32.PACK_AB R37, R50, R37 ;  /* 0x000000253225723e */ /* 0x000fe200000000ff */
        /* <DEDUP_REMOVED lines=9> */
[----:B------:R-:W-:Y:S02]  /*6180*/  HADD2.F32 R124, -RZ, R124.H0_H0 ;  /* 0x2000007cff7c7230 */ /* 0x000fe40000004100 */
[C---:B------:R-:W-:Y:S01]  /*6190*/  FMUL.FTZ R58, R43.reuse, R58 ;  /* 0x0000003a2b3a7220 */ /* 0x040fe20000410000 */
[----:B------:R-:W-:Y:S01]  /*61a0*/  FFMA.FTZ R35, R43, R56, -R60 ;  /* 0x000000382b237223 */ /* 0x000fe2000001083c */
[-C--:B------:R-:W-:Y:S01]  /*61b0*/  FFMA.FTZ R46, R46, R47.reuse, -R55 ;  /* 0x0000002f2e2e7223 */ /* 0x080fe20000010837 */
[----:B------:R-:W-:Y:S01]  /*61c0*/  FFMA.FTZ R54, R54, R47, R53 ;  /* 0x0000002f36367223 */ /* 0x000fe20000010035 */
[----:B------:R-:W-:-:S02]  /*61d0*/  HADD2.F32 R47, -RZ, R33.H0_H0 ;  /* 0x20000021ff2f7230 */ /* 0x000fc40000004100 */
[----:B------:R-:W-:Y:S01]  /*61e0*/  FFMA.FTZ R41, R45, R56, R58 ;  /* 0x000000382d297223 */ /* 0x000fe2000001003a */
[----:B------:R-:W-:Y:S01]  /*61f0*/  HADD2.F32 R43, -RZ, R40.H0_H0 ;  /* 0x20000028ff2b7230 */ /* 0x000fe20000004100 */
[----:B------:R-:W-:Y:S01]  /*6200*/  F2FP.F16.F32.PACK_AB R35, R46, R35 ;  /* 0x000000232e23723e */ /* 0x000fe200000000ff */
[----:B------:R-:W-:Y:S02]  /*6210*/  HADD2.F32 R33, -RZ, R36.H0_H0 ;  /* 0x20000024ff217230 */ /* 0x000fe40000004100 */
[----:B------:R-:W-:Y:S01]  /*6220*/  HADD2.F32 R40, -RZ, R40.H1_H1 ;  /* 0x30000028ff287230 */ /* 0x000fe20000004100 */
[----:B------:R-:W-:Y:S01]  /*6230*/  F2FP.F16.F32.PACK_AB R54, R54, R41 ;  /* 0x000000293636723e */ /* 0x000fe200000000ff */
[----:B------:R-:W-:Y:S02]  /*6240*/  HADD2.F32 R36, -RZ, R36.H1_H1 ;  /* 0x30000024ff247230 */ /* 0x000fe40000004100 */
[----:B------:R-:W-:Y:S02]  /*6250*/  HADD2.F32 R122, -RZ, R122.H0_H0 ;  /* 0x2000007aff7a7230 */ /* 0x000fe40000004100 */
[----:B------:R-:W-:Y:S01]  /*6260*/  FMUL.FTZ R53, R40, R47 ;  /* 0x0000002f28357220 */ /* 0x000fe20000410000 */
[----:B------:R-:W-:-:S02]  /*6270*/  HADD2.F32 R45, -RZ, R32.H0_H0 ;  /* 0x20000020ff2d7230 */ /* 0x000fc40000004100 */
[-C--:B------:R-:W-:Y:S01]  /*6280*/  FMUL.FTZ R32, R43, R124.reuse ;  /* 0x0000007c2b207220 */ /* 0x080fe20000410000 */
[C---:B------:R-:W-:Y:S01]  /*6290*/  FMUL.FTZ R124, R33.reuse, R124 ;  /* 0x0000007c217c7220 */ /* 0x040fe20000410000 */
[C---:B------:R-:W-:Y:S01]  /*62a0*/  FMUL.FTZ R47, R36.reuse, R47 ;  /* 0x0000002f242f7220 */ /* 0x040fe20000410000 */
        /* <DEDUP_REMOVED lines=8> */
[----:B------:R-:W-:-:S02]  /*6330*/  HADD2.F32 R40, -RZ, R38.H0_H0 ;  /* 0x20000026ff287230 */ /* 0x000fc40000004100 */
[----:B------:R-:W-:Y:S02]  /*6340*/  HADD2.F32 R42, -RZ, R42.H1_H1 ;  /* 0x3000002aff2a7230 */ /* 0x000fe40000004100 */
        /* <DEDUP_REMOVED lines=13> */
[----:B------:R-:W-:Y:S02]  /*6420*/  IMAD.MOV.U32 R36, RZ, RZ, R32 ;  /* 0x000000ffff247224 */ /* 0x000fe400078e0020 */
[----:B------:R-:W-:Y:S01]  /*6430*/  F2FP.F16.F32.PACK_AB R38, R38, R53 ;  /* 0x000000352626723e */ /* 0x000fe200000000ff */
[----:B------:R-:W-:Y:S01]  /*6440*/  IMAD.MOV.U32 R39, RZ, RZ, R35 ;  /* 0x000000ffff277224 */ /* 0x000fe200078e0023 */
[----:B------:R-:W-:Y:S01]  /*6450*/  F2FP.F16.F32.PACK_AB R42, R42, R123 ;  /* 0x0000007b2a2a723e */ /* 0x000fe200000000ff */
[----:B------:R-:W-:-:S07]  /*6460*/  IMAD.MOV.U32 R43, RZ, RZ, R54 ;  /* 0x000000ffff2b7224 */ /* 0x000fce00078e0036 */
.L_x_8616:
[----:B------:R-:W-:Y:S05]  /*6470*/  BSYNC B1 ;  /* 0x0000000000017941 */ /* 0x000fea0003800000 */
.L_x_8615:
[----:B-1----:R3:W-:Y:S01]  /*6480*/  STG.E.128 desc[UR60][R48.64], R36 ;  /* 0x0000002430007986 */ /* 0x0027e2000c101d3c */
[----:B------:R-:W-:-:S13]  /*6490*/  ISETP.GE.AND P4, PT, R51, R111, PT ;  /* 0x0000006f3300720c */ /* 0x000fda0003f86270 */
[----:B------:R-:W-:Y:S05]  /*64a0*/  @P4 BRA `(.L_x_8579) ;  /* 0x0000000000a44947 */ /* 0x000fea0003800000 */
[--C-:B------:R-:W-:Y:S02]  /*64b0*/  SHF.R.S32.HI R32, RZ, 0x1f, R51.reuse ;  /* 0x0000001fff207819 */ /* 0x100fe40000011433 */
[----:B------:R-:W-:-:S04]  /*64c0*/  IADD3 R51, P4, P5, R26, R96, R51 ;  /* 0x000000601a337210 */ /* 0x000fc80007d9e033 */
[----:B------:R-:W-:Y:S02]  /*64d0*/  IADD3.X R32, R0, R113, R32, P4, P5 ;  /* 0x0000007100207210 */ /* 0x000fe400027ea420 */
[----:B------:R-:W-:-:S04]  /*64e0*/  LEA R94, P4, R51, R94, 0x1 ;  /* 0x0000005e335e7211 */ /* 0x000fc800078808ff */
[----:B------:R-:W-:-:S05]  /*64f0*/  LEA.HI.X R95, R51, R95, R32, 0x1, P4 ;  /* 0x0000005f335f7211 */ /* 0x000fca00020f0c20 */
[----:B--2---:R4:W-:Y:S01]  /*6500*/  STG.E.128 desc[UR60][R94.64], R40 ;  /* 0x000000285e007986 */ /* 0x0049e2000c101d3c */
[----:B------:R-:W-:Y:S05]  /*6510*/  BRA `(.L_x_8579) ;  /* 0x0000000000887947 */ /* 0x000fea0003800000 */
.L_x_8572:
[----:B------:R-:W2:Y:S02]  /*6520*/  LDL R32, [R1+0x4c] ;  /* 0x00004c0001207983 */ /* 0x000ea40000100800 */
[----:B--2---:R-:W-:-:S13]  /*6530*/  R2UR UR4, R32 ;  /* 0x00000000200472ca */ /* 0x004fda00000e0000 */
[----:B------:R-:W-:-:S06]  /*6540*/  UISETP.NE.AND UP0, UPT, UR4, 0x3, UPT ;  /* 0x000000030400788c */ /* 0x000fcc000bf05270 */
[----:B------:R-:W-:-:S13]  /*6550*/  PLOP3.LUT P3, PT, PT, PT, UP0, 0x80, 0x0 ;  /* 0x000000000000781c */ /* 0x000fda0003f6f008 */
[----:B------:R-:W-:Y:S05]  /*6560*/  @!P3 BRA `(.L_x_8617) ;  /* 0x000000000004b947 */ /* 0x000fea0003800000 */
[----:B------:R-:W-:Y:S01]  /*6570*/  BPT.TRAP 0x1 ;  /* 0x000000040000795c */ /* 0x000fe20000300000 */
.L_x_8617:
[----:B------:R-:W-:Y:S01]  /*6580*/  IMAD R20, R19, 0x8, R18 ;  /* 0x0000000813147824 */ /* 0x000fe200078e0212 */
[----:B------:R-:W-:Y:S01]  /*6590*/  SHF.L.U32 R89, R147, 0x1f, RZ ;  /* 0x0000001f93597819 */ /* 0x000fe200000006ff */
[----:B------:R-:W-:Y:S01]  /*65a0*/  IMAD R88, R24, -0x90, R2 ;  /* 0xffffff7018587824 */ /* 0x000fe200078e0202 */
[----:B------:R-:W-:Y:S02]  /*65b0*/  BSSY B1, `(.L_x_8618) ;  /* 0x0000004000017945 */ /* 0x000fe40003800000 */
[----:B------:R-:W0:Y:S02]  /*65c0*/  SYNCS.PHASECHK.TRANS64.TRYWAIT P4, [R20+URZ+0x31c90], R89 ;  /* 0x031c9059140075a7 */ /* 0x000e24000808017f */
[----:B------:R-:W-:Y:S01]  /*65d0*/  VIMNMX R88, R88, 0x90, PT ;  /* 0x0000009058587848 */ /* 0x000fe20003fe0100 */
[----:B0-----:R-:W-:Y:S06]  /*65e0*/  @!P4 BRA `(.L_x_8619) ;  /* 0x0000015c0084c947 */ /* 0x001fec0003800000 */
.L_x_8810:
[----:B------:R-:W-:Y:S05]  /*65f0*/  BSYNC B1 ;  /* 0x0000000000017941 */ /* 0x000fea0003800000 */
.L_x_8618:
[----:B------:R-:W-:-:S13]  /*6600*/  ISETP.GE.AND P4, PT, R23, R88, PT ;  /* 0x000000581700720c */ /* 0x000fda0003f86270 */
[----:B------:R-:W-:Y:S05]  /*6610*/  @P4 BRA `(.L_x_8579) ;  /* 0x0000000000484947 */ /* 0x000fea0003800000 */
        /* <DEDUP_REMOVED lines=18> */
.L_x_8579:
[----:B------:R-:W-:Y:S05]  /*6740*/  BSYNC B0 ;  /* 0x0000000000007941 */ /* 0x000fea0003800000 */
.L_x_8571:
        /* <DEDUP_REMOVED lines=17> */
.L_x_8621:
[----:B------:R-:W-:Y:S05]  /*6860*/  BSYNC B0 ;  /* 0x0000000000007941 */ /* 0x000fea0003800000 */
.L_x_8620:
[----:B------:R-:W2:Y:S01]  /*6870*/  SYNCS.PHASECHK.TRANS64.TRYWAIT P3, [R20+URZ+0x31cb0], R89 ;  /* 0x031cb059140075a7 */ /* 0x000ea2000806017f */
[----:B------:R-:W-:Y:S04]  /*6880*/  BSSY B0, `(.L_x_8622) ;  /* 0x0000002000007945 */ /* 0x000fe80003800000 */
[----:B--2---:R-:W-:Y:S05]  /*6890*/  @!P3 BRA `(.L_x_8623) ;  /* 0x0000015800ecb947 */ /* 0x004fea0003800000 */
.L_x_8811:
[----:B------:R-:W-:Y:S05]  /*68a0*/  BSYNC B0 ;  /* 0x0000000000007941 */ /* 0x000fea0003800000 */
.L_x_8622:
[----:B------:R-:W-:Y:S01]  /*68b0*/  ISETP.GE.AND P3, PT, R23, R88, PT ;  /* 0x000000581700720c */ /* 0x000fe20003f66270 */
[----:B------:R-:W-:-:S12]  /*68c0*/  BSSY B0, `(.L_x_8624) ;  /* 0x0000022000007945 */ /* 0x000fd80003800000 */
[----:B------:R-:W-:Y:S05]  /*68d0*/  @P3 BRA `(.L_x_8625) ;  /* 0x0000000000803947 */ /* 0x000fea0003800000 */
[----:B------:R-:W3:Y:S04]  /*68e0*/  LDL R39, [R1+0x3c] ;  /* 0x00003c0001277983 */ /* 0x000ee80000100800 */
[----:B------:R-:W4:Y:S01]  /*68f0*/  LDL R38, [R1+0x38] ;  /* 0x0000380001267983 */ /* 0x000f220000100800 */
[----:B------:R-:W-:Y:S01]  /*6900*/  IMAD.WIDE R34, R24, 0x90, R76 ;  /* 0x0000009018227825 */ /* 0x000fe200078e024c */
[----:B------:R-:W-:Y:S01]  /*6910*/  ULDC.64 UR4, c[0x0][0x318] ;  /* 0x0000c60000047ab9 */ /* 0x000fe20000000a00 */
[----:B------:R-:W-:Y:S02]  /*6920*/  MOV R33, R86 ;  /* 0x0000005600217202 */ /* 0x000fe40000000f00 */
[----:B------:R-:W-:Y:S02]  /*6930*/  IMAD R35, R35, UR4, RZ ;  /* 0x0000000423237c24 */ /* 0x000fe4000f8e02ff */
[----:B-1----:R-:W-:-:S02]  /*6940*/  IMAD.MOV.U32 R32, RZ, RZ, R28 ;  /* 0x000000ffff207224 */ /* 0x002fc400078e001c */
[C---:B------:R-:W-:Y:S02]  /*6950*/  IMAD R35, R34.reuse, UR5, R35 ;  /* 0x0000000522237c24 */ /* 0x040fe4000f8e0223 */
[----:B------:R-:W-:Y:S01]  /*6960*/  IMAD.WIDE.U32 R32, R34, UR4, R32 ;  /* 0x0000000422207c25 */ /* 0x000fe2000f8e0020 */
[----:B------:R-:W-:-:S03]  /*6970*/  ULDC.64 UR4, c[0x0][0x308] ;  /* 0x0000c20000047ab9 */ /* 0x000fc60000000a00 */
[----:B------:R-:W-:Y:S01]  /*6980*/  IMAD.IADD R33, R33, 0x1, R35 ;  /* 0x0000000121217824 */ /* 0x000fe200078e0223 */
[----:B------:R-:W-:Y:S01]  /*6990*/  LEA R36, P3, R32, UR4, 0x1 ;  /* 0x0000000420247c11 */ /* 0x000fe2000f8608ff */
[----:B------:R-:W-:-:S03]  /*69a0*/  ULDC UR4, c[0x0][0x2e4] ;  /* 0x0000b90000047ab9 */ /* 0x000fc60000000800 */
[----:B------:R-:W-:Y:S02]  /*69b0*/  LEA.HI.X R37, R32, UR5, R33, 0x1, P3 ;  /* 0x0000000520257c11 */ /* 0x000fe400098f0c21 */
[----:B------:R-:W-:-:S13]  /*69c0*/  ISETP.GE.AND P3, PT, R144, UR4, PT ;  /* 0x0000000490007c0c */ /* 0x000fda000bf66270 */
[----:B------:R-:W1:Y:S04]  /*69d0*/  @!P3 LDS.128 R32, [R81] ;  /* 0x000000005120b984 */ /* 0x000e680000000c00 */
[----:B-1----:R-:W-:Y:S01]  /*69e0*/  @!P3 STG.E.128 desc[UR60][R36.64], R32 ;  /* 0x000000202400b986 */ /* 0x002fe2000c101d3c */
[----:B---3--:R-:W-:-:S13]  /*69f0*/  ISETP.GE.AND P3, PT, R39, UR4, PT ;  /* 0x0000000427007c0c */ /* 0x008fda000bf66270 */
[----:B------:R-:W1:Y:S04]  /*6a00*/  @!P3 LDS.128 R32, [R81+0x2400] ;  /* 0x002400005120b984 */ /* 0x000e680000000c00 */
[----:B-1----:R-:W-:Y:S01]  /*6a10*/  @!P3 STG.E.128 desc[UR60][R36.64+0x40], R32 ;  /* 0x000040202400b986 */ /* 0x002fe2000c101d3c */
[----:B------:R-:W-:-:S13]  /*6a20*/  ISETP.GE.AND P3, PT, R4, UR4, PT ;  /* 0x0000000404007c0c */ /* 0x000fda000bf66270 */
[----:B------:R-:W1:Y:S04]  /*6a30*/  @!P3 LDS.128 R32, [R81+0x4800] ;  /* 0x004800005120b984 */ /* 0x000e680000000c00 */
[----:B-1----:R-:W-:Y:S01]  /*6a40*/  @!P3 STG.E.128 desc[UR60][R36.64+0x80], R32 ;  /* 0x000080202400b986 */ /* 0x002fe2000c101d3c */
[----:B----4-:R-:W-:-:S13]  /*6a50*/  ISETP.GE.AND P3, PT, R38, UR4, PT ;  /* 0x0000000426007c0c */ /* 0x010fda000bf66270 */
[----:B------:R-:W1:Y:S04]  /*6a60*/  @!P3 LDS.128 R32, [R21] ;  /* 0x000000001520b984 */ /* 0x000e680000000c00 */
[----:B-1----:R-:W-:Y:S01]  /*6a70*/  @!P3 STG.E.128 desc[UR60][R36.64+0x20], R32 ;  /* 0x000020202400b986 */ /* 0x002fe2000c101d3c */
[----:B------:R-:W-:-:S13]  /*6a80*/  ISETP.GE.AND P3, PT, R3, UR4, PT ;  /* 0x0000000403007c0c */ /* 0x000fda000bf66270 */
[----:B------:R-:W1:Y:S04]  /*6a90*/  @!P3 LDS.128 R32, [R21+0x2400] ;  /* 0x002400001520b984 */ /* 0x000e680000000c00 */
[----:B-1----:R-:W-:Y:S01]  /*6aa0*/  @!P3 STG.E.128 desc[UR60][R36.64+0x60], R32 ;  /* 0x000060202400b986 */ /* 0x002fe2000c101d3c */
[----:B------:R-:W-:-:S13]  /*6ab0*/  ISETP.GE.AND P3, PT, R79, UR4, PT ;  /* 0x000000044f007c0c */ /* 0x000fda000bf66270 */
[----:B------:R-:W1:Y:S04]  /*6ac0*/  @!P3 LDS.128 R32, [R21+0x4800] ;  /* 0x004800001520b984 */ /* 0x000e680000000c00 */
[----:B-1----:R3:W-:Y:S02]  /*6ad0*/  @!P3 STG.E.128 desc[UR60][R36.64+0xa0], R32 ;  /* 0x0000a0202400b986 */ /* 0x0027e4000c101d3c */
.L_x_8625:
[----:B------:R-:W-:Y:S05]  /*6ae0*/  BSYNC B0 ;  /* 0x0000000000007941 */ /* 0x000fea0003800000 */
.L_x_8624:
[----:B------:R-:W-:Y:S01]  /*6af0*/  @!PT LDS RZ, [RZ] ;  /* 0x00000000fffff984 */ /* 0x000fe20000000800 */
[----:B------:R-:W-:Y:S01]  /*6b00*/  @!PT LDS RZ, [RZ] ;  /* 0x00000000fffff984 */ /* 0x000fe20000000800 */
[----:B------:R-:W-:Y:S01]  /*6b10*/  @!PT LDS RZ, [RZ] ;  /* 0x00000000fffff984 */ /* 0x000fe20000000800 */
[----:B------:R-:W-:Y:S01]  /*6b20*/  @!PT LDS RZ, [RZ] ;  /* 0x00000000fffff984 */ /* 0x000fe20000000800 */
[----:B------:R4:W-:Y:S06]  /*6b30*/  MEMBAR.ALL.CTA ;  /* 0x0000000000007992 */ /* 0x0009ec0000008000 */
[----:B----4-:R-:W4:Y:S01]  /*6b40*/  FENCE.VIEW.ASYNC.S ;  /* 0x00000000000073c6 */ /* 0x010f220000000000 */
[----:B0-2---:R-:W-:Y:S02]  /*6b50*/  @!P4 VIADD R20, R20, 0x31cc0 ;  /* 0x00031cc01414c836 */ /* 0x005fe40000000000 */
[----:B------:R-:W-:-:S03]  /*6b60*/  VIADD R19, R19, 0x1 ;  /* 0x0000000113137836 */ /* 0x000fc60000000000 */
[----:B------:R-:W-:Y:S01]  /*6b70*/  @!P4 PRMT R20, RZ, 0x654, R20 ;  /* 0x00000654ff14c816 */ /* 0x000fe20000000014 */
[----:B----4-:R0:W-:Y:S01]  /*6b80*/  BAR.SYNC.DEFER_BLOCKING R110, 0x80 ;  /* 0x0002006e0000751d */ /* 0x0101e20000010000 */
[----:B------:R-:W-:-:S04]  /*6b90*/  ISETP.NE.AND P3, PT, R19, 0x2, PT ;  /* 0x000000021300780c */ /* 0x000fc80003f65270 */
[----:B------:R-:W-:Y:S01]  /*6ba0*/  SEL R19, R19, RZ, P3 ;  /* 0x000000ff13137207 */ /* 0x000fe20001800000 */
[----:B------:R2:W-:Y:S02]  /*6bb0*/  @!P4 SYNCS.ARRIVE.TRANS64.RED.A1T0 RZ, [R20+URZ], RZ ;  /* 0x000000ff14ffc9a7 */ /* 0x0005e4000810043f */
[----:B--2---:R-:W-:-:S04]  /*6bc0*/  SEL R20, RZ, 0x1, P3 ;  /* 0x00000001ff147807 */ /* 0x004fc80001800000 */
[----:B------:R-:W-:Y:S01]  /*6bd0*/  LOP3.LUT R147, R147, R20, RZ, 0x3c, !PT ;  /* 0x0000001493937212 */ /* 0x000fe200078e3cff */
[----:B0-----:R-:W-:Y:S06]  /*6be0*/  @P2 BRA `(.L_x_8626) ;  /* 0xffffffbc00182947 */ /* 0x001fec000383ffff */
[----:B------:R-:W0:Y:S01]  /*6bf0*/  S2R R21, SR_TID.X ;  /* 0x0000000000157919 */ /* 0x000e220000002100 */
[----:B------:R-:W-:Y:S02]  /*6c00*/  PLOP3.LUT P0, PT, PT, PT, PT, 0x8, 0x0 ;  /* 0x000000000000781c */ /* 0x000fe40003f0e170 */
[----:B0-----:R-:W-:-:S04]  /*6c10*/  SHF.R.U32.HI R21, RZ, 0x7, R21 ;  /* 0x00000007ff157819 */ /* 0x001fc80000011615 */
[----:B------:R-:W-:-:S13]  /*6c20*/  ISETP.NE.AND P5, PT, R21, 0x1, PT ;  /* 0x000000011500780c */ /* 0x000fda0003fa5270 */
[----:B------:R-:W-:Y:S06]  /*6c30*/  @!P5 BAR.ARV 0x9, 0x100 ;  /* 0x024400000000db1d */ /* 0x000fec0000002000 */
.L_x_8566:
[----:B------:R-:W-:Y:S02]  /*6c40*/  ISETP.GE.AND P2, PT, R108, 0x1, PT ;  /* 0x000000016c00780c */ /* 0x000fe40003f46270 */
[----:B------:R-:W-:Y:S02]  /*6c50*/  CS2R R2, SRZ ;  /* 0x0000000000027805 */ /* 0x000fe4000001ff00 */
[----:B------:R-:W-:Y:S01]  /*6c60*/  PLOP3.LUT P1, PT, PT, PT, PT, 0x80, 0x0 ;  /* 0x000000000000781c */ /* 0x000fe20003f2f070 */
[----:B------:R-:W-:Y:S01]  /*6c70*/  IMAD.MOV.U32 R0, RZ, RZ, RZ ;  /* 0x000000ffff007224 */ /* 0x000fe200078e00ff */
[----:B------:R-:W-:Y:S02]  /*6c80*/  CS2R R38, SRZ ;  /* 0x0000000000267805 */ /* 0x000fe4000001ff00 */
[----:B---3--:R-:W-:Y:S02]  /*6c90*/  CS2R R34, SRZ ;  /* 0x0000000000227805 */ /* 0x008fe4000001ff00 */
[----:B------:R-:W-:-:S02]  /*6ca0*/  CS2R R48, SRZ ;  /* 0x0000000000307805 */ /* 0x000fc4000001ff00 */
[----:B------:R-:W-:Y:S02]  /*6cb0*/  CS2R R36, SRZ ;  /* 0x0000000000247805 */ /* 0x000fe4000001ff00 */
[----:B------:R-:W-:Y:S02]  /*6cc0*/  CS2R R56, SRZ ;  /* 0x0000000000387805 */ /* 0x000fe4000001ff00 */
[----:B-1----:R-:W-:Y:S01]  /*6cd0*/  CS2R R32, SRZ ;  /* 0x0000000000207805 */ /* 0x002fe2000001ff00 */
[----:B------:R-:W-:Y:S01]  /*6ce0*/  IMAD.MOV.U32 R51, RZ, RZ, RZ ;  /* 0x000000ffff337224 */ /* 0x000fe200078e00ff */
        /* <DEDUP_REMOVED lines=15> */
[----:B------:R-:W-:Y:S01]  /*6de0*/  MOV R82, RZ ;  /* 0x000000ff00527202 */ /* 0x000fe20000000f00 */
[----:B------:R-:W-:Y:S01]  /*6df0*/  IMAD.MOV.U32 R6, RZ, RZ, RZ ;  /* 0x000000ffff067224 */ /* 0x000fe200078e00ff */
[----:B------:R-:W-:Y:S01]  /*6e00*/  CS2R R80, SRZ ;  /* 0x0000000000507805 */ /* 0x000fe2000001ff00 */
[----:B------:R-:W-:Y:S06]  /*6e10*/  @P0 BRA `(.L_x_8627) ;  /* 0x00000000000c0947 */ /* 0x000fec0003800000 */
[----:B------:R-:W0:Y:S01]  /*6e20*/  FENCE.VIEW.ASYNC.G ;  /* 0x00000000000073c6 */ /* 0x000e220000000100 */
[----:B------:R-:W-:Y:S05]  /*6e30*/  WARPSYNC.ALL ;  /* 0x0000000000007948 */ /* 0x000fea0003800000 */
[----:B0-----:R-:W-:Y:S06]  /*6e40*/  BAR.ARV 0xc, 0x1a0 ;  /* 0x0306800000007b1d */ /* 0x001fec0000002000 */
.L_x_8627:
[----:B------:R-:W-:Y:S02]  /*6e50*/  IMAD.MOV.U32 R76, RZ, RZ, RZ ;  /* 0x000000ffff4c7224 */ /* 0x000fe400078e00ff */
        /* <DEDUP_REMOVED lines=11> */
.L_x_8814:
[----:B------:R-:W1:Y:S01]  /*6f10*/  LDL R3, [R1+0x50] ;  /* 0x0000500001037983 */ /* 0x000e620000100800 */
[----:B------:R-:W-:Y:S01]  /*6f20*/  BSSY B6, `(.L_x_8630) ;  /* 0x000001b000067945 */ /* 0x000fe20003800000 */
[----:B-1----:R-:W-:-:S05]  /*6f30*/  IMAD.HI R0, R3, 0x55555556, RZ ;  /* 0x5555555603007827 */ /* 0x002fca00078e02ff */
[----:B------:R-:W-:-:S05]  /*6f40*/  LEA.HI R2, R0, R0, RZ, 0x1 ;  /* 0x0000000000027211 */ /* 0x000fca00078f08ff */
[----:B------:R-:W-:Y:S02]  /*6f50*/  IMAD R2, R2, -0x3, R3 ;  /* 0xfffffffd02027824 */ /* 0x000fe400078e0203 */
[----:B------:R-:W-:-:S04]  /*6f60*/  VIADD R3, R18, 0x24300 ;  /* 0x0002430012037836 */ /* 0x000fc80000000000 */
[----:B------:R-:W-:Y:S01]  /*6f70*/  IMAD R0, R2, 0x800, R3 ;  /* 0x0000080002007824 */ /* 0x000fe200078e0203 */
[----:B------:R-:W-:-:S04]  /*6f80*/  LOP3.LUT P0, RZ, R3, 0x9f, RZ, 0xc0, !PT ;  /* 0x0000009f03ff7812 */ /* 0x000fc8000780c0ff */
[----:B------:R-:W-:-:S04]  /*6f90*/  SHF.R.U32.HI R0, RZ, 0x4, R0 ;  /* 0x00000004ff007819 */ /* 0x000fc80000011600 */
[----:B------:R-:W-:-:S05]  /*6fa0*/  LOP3.LUT R0, R0, 0x3fff, RZ, 0xc0, !PT ;  /* 0x00003fff00007812 */ /* 0x000fca00078ec0ff */
[----:B------:R1:W-:Y:S01]  /*6fb0*/  STL [R1+0x58], R0 ;  /* 0x0000580001007387 */ /* 0x0003e20000100800 */
[----:B------:R-:W-:Y:S05]  /*6fc0*/  @!P0 BRA `(.L_x_8631) ;  /* 0x0000000000408947 */ /* 0x000fea0003800000 */
[----:B-1----:R-:W-:Y:S01]  /*6fd0*/  MOV R0, 0x0 ;  /* 0x0000000000007802 */ /* 0x002fe20000000f00 */
[----:B------:R-:W-:Y:S01]  /*6fe0*/  ULDC.64 UR4, c[0x4][0x1b8] ;  /* 0x01006e0000047ab9 */ /* 0x000fe20000000a00 */
[----:B------:R-:W-:Y:S01]  /*6ff0*/  ULDC.64 UR6, c[0x4][0x1c0] ;  /* 0x0100700000067ab9 */ /* 0x000fe20000000a00 */
[----:B------:R-:W-:Y:S01]  /*7000*/  IMAD.U32 R4, RZ, RZ, UR4 ;  /* 0x00000004ff047e24 */ /* 0x000fe2000f8e00ff */
[----:B0-----:R0:W1:Y:S01]  /*7010*/  LDC.64 R14, c[0x4][R0] ;  /* 0x01000000000e7b82 */ /* 0x0010620000000a00 */
        /* <DEDUP_REMOVED lines=10> */
[----:B-1---5:R-:W-:Y:S05]  /*70c0*/  CALL.ABS.NOINC R14 ;  /* 0x000000000e007343 */ /* 0x022fea0003c00000 */
.L_x_8631:
[----:B------:R-:W-:Y:S05]  /*70d0*/  BSYNC B6 ;  /* 0x0000000000067941 */ /* 0x000fea0003800000 */
.L_x_8630:
[----:B------:R-:W-:Y:S02]  /*70e0*/  ULDC UR4, c[0x0][0x3d4] ;  /* 0x0000f50000047ab9 */ /* 0x000fe40000000800 */
[----:B------:R-:W-:-:S13]  /*70f0*/  ISETP.LT.AND P0, PT, RZ, UR4, PT ;  /* 0x00000004ff007c0c */ /* 0x000fda000bf01270 */
[----:B------:R-:W-:Y:S05]  /*7100*/  @P0 BRA `(.L_x_8632) ;  /* 0x0000000000400947 */ /* 0x000fea0003800000 */
[----:B------:R-:W1:Y:S02]  /*7110*/  LDL R20, [R1+0x78] ;  /* 0x0000780001147983 */ /* 0x000e640000100800 */
[----:B-1----:R-:W-:-:S04]  /*7120*/  LEA.HI R0, R20, R20, RZ, 0x1 ;  /* 0x0000001414007211 */ /* 0x002fc800078f08ff */
[----:B------:R-:W-:-:S04]  /*7130*/  LOP3.LUT R0, R0, 0xfffffffe, RZ, 0xc0, !PT ;  /* 0xfffffffe00007812 */ /* 0x000fc800078ec0ff */
[----:B------:R-:W-:-:S04]  /*7140*/  IADD3 R0, R20, -R0, RZ ;  /* 0x8000000014007210 */ /* 0x000fc80007ffe0ff */
[----:B------:R-:W-:-:S04]  /*7150*/  SHF.L.U32 R3, R0, 0x1f, RZ ;  /* 0x0000001f00037819 */ /* 0x000fc800000006ff */
[----:B------:R1:W2:Y:S03]  /*7160*/  SYNCS.PHASECHK.TRANS64.TRYWAIT P0, [R18+URZ+0x31c00], R3 ;  /* 0x031c0003120075a7 */ /* 0x0002a6000800017f */
[----:B--2---:R-:W-:Y:S05]  /*7170*/  @!P0 NANOSLEEP.SYNCS 0x989680 ;  /* 0x009896800000895d */ /* 0x004fea0003900000 */
[----:B------:R-:W2:Y:S01]  /*7180*/  @!P0 SYNCS.PHASECHK.TRANS64 P0, [R18+URZ+0x31c00], R3 ;  /* 0x031c0003120085a7 */ /* 0x000ea2000800007f */
[----:B------:R-:W-:Y:S04]  /*7190*/  BSSY B0, `(.L_x_8633) ;  /* 0x0000006000007945 */ /* 0x000fe80003800000 */
[----:B--2---:R-:W-:Y:S05]  /*71a0*/  @P0 BRA `(.L_x_8634) ;  /* 0x0000000000100947 */ /* 0x004fea0003800000 */
.L_x_8635:
[----:B--2---:R2:W3:Y:S02]  /*71b0*/  SYNCS.PHASECHK.TRANS64.TRYWAIT P0, [R18+URZ+0x31c00], R3 ;  /* 0x031c0003120075a7 */ /* 0x0044e4000800017f */
[----:B---3--:R-:W-:Y:S05]  /*71c0*/  @!P0 NANOSLEEP.SYNCS 0x989680 ;  /* 0x009896800000895d */ /* 0x008fea0003900000 */
[----:B------:R-:W3:Y:S02]  /*71d0*/  @!P0 SYNCS.PHASECHK.TRANS64 P0, [R18+URZ+0x31c00], R3 ;  /* 0x031c0003120085a7 */ /* 0x000ee4000800007f */
[----:B---3--:R-:W-:Y:S05]  /*71e0*/  @!P0 BRA `(.L_x_8635) ;  /* 0xfffffffc00f08947 */ /* 0x008fea000383ffff */
.L_x_8634:
[----:B------:R-:W-:Y:S05]  /*71f0*/  BSYNC B0 ;  /* 0x0000000000007941 */ /* 0x000fea0003800000 */
.L_x_8633:
[----:B------:R-:W-:Y:S05]  /*7200*/  BRA `(.L_x_8636) ;  /* 0x0000003400a87947 */ /* 0x000fea0003800000 */
.L_x_8632:
[----:B-1----:R-:W2:Y:S01]  /*7210*/  LDL R0, [R1+0xa4] ;  /* 0x0000a40001007983 */ /* 0x002ea20000100800 */
[----:B------:R-:W-:Y:S01]  /*7220*/  ULDC.64 UR4, c[0x0][0x3d8] ;  /* 0x0000f60000047ab9 */ /* 0x000fe20000000a00 */
[----:B------:R-:W-:Y:S01]  /*7230*/  ULDC.64 UR6, c[0x0][0x3e8] ;  /* 0x0000fa0000067ab9 */ /* 0x000fe20000000a00 */
[----:B-----5:R-:W-:Y:S01]  /*7240*/  IMAD.WIDE.U32 R50, R104, UR4, RZ ;  /* 0x0000000468327c25 */ /* 0x020fe2000f8e00ff */
[----:B------:R-:W-:Y:S02]  /*7250*/  SHF.R.S32.HI R8, RZ, 0x1f, R16 ;  /* 0x0000001fff087819 */ /* 0x000fe40000011410 */
[----:B------:R-:W-:Y:S02]  /*7260*/  SHF.R.S32.HI R10, RZ, 0x1f, R144 ;  /* 0x0000001fff0a7819 */ /* 0x000fe40000011490 */
[----:B--2---:R-:W-:Y:S02]  /*7270*/  R2UR UR8, R0 ;  /* 0x00000000000872ca */ /* 0x004fe400000e0000 */
[----:B------:R-:W-:-:S05]  /*7280*/  SHF.R.S32.HI R0, RZ, 0x1f, R104 ;  /* 0x0000001fff007819 */ /* 0x000fca0000011468 */
[C---:B------:R-:W-:Y:S02]  /*7290*/  IMAD R3, R0.reuse, UR4, RZ ;  /* 0x0000000400037c24 */ /* 0x040fe4000f8e02ff */
[----:B------:R-:W-:Y:S01]  /*72a0*/  IMAD R5, R0, UR6, RZ ;  /* 0x0000000600057c24 */ /* 0x000fe2000f8e02ff */
[----:B------:R-:W-:Y:S01]  /*72b0*/  IADD3 R0, P0, R16, R50, RZ ;  /* 0x0000003210007210 */ /* 0x000fe20007f1e0ff */
[C---:B------:R-:W-:Y:S01]  /*72c0*/  IMAD R3, R104.reuse, UR5, R3 ;  /* 0x0000000568037c24 */ /* 0x040fe2000f8e0203 */
[----:B------:R-:W-:Y:S01]  /*72d0*/  ULDC.64 UR4, c[0x0][0x3c8] ;  /* 0x0000f20000047ab9 */ /* 0x000fe20000000a00 */
[----:B------:R-:W-:Y:S01]  /*72e0*/  IMAD R7, R104, UR7, R5 ;  /* 0x0000000768077c24 */ /* 0x000fe2000f8e0205 */
[----:B------:R-:W-:Y:S01]  /*72f0*/  ULOP3.LUT UP0, URZ, UR8, 0x1bf, URZ, 0xc0, !UPT ;  /* 0x000001bf083f7892 */ /* 0x000fe2000f80c03f */
[----:B------:R-:W-:Y:S01]  /*7300*/  IMAD.IADD R5, R3, 0x1, R51 ;  /* 0x0000000103057824 */ /* 0x000fe200078e0233 */
[----:B------:R-:W-:Y:S01]  /*7310*/  LEA R48, P1, R50, UR4, 0x1 ;  /* 0x0000000432307c11 */ /* 0x000fe2000f8208ff */
[----:B------:R-:W-:Y:S01]  /*7320*/  IMAD.WIDE.U32 R104, R104, UR6, RZ ;  /* 0x0000000668687c25 */ /* 0x000fe2000f8e00ff */
[----:B------:R-:W-:Y:S01]  /*7330*/  LEA R28, P2, R0, UR4, 0x1 ;  /* 0x00000004001c7c11 */ /* 0x000fe2000f8408ff */
[----:B------:R-:W-:-:S02]  /*7340*/  ULDC.64 UR6, c[0x0][0x3e0] ;  /* 0x0000f80000067ab9 */ /* 0x000fc40000000a00 */
[----:B------:R-:W-:Y:S01]  /*7350*/  IMAD.X R3, R8, 0x1, R5, P0 ;  /* 0x0000000108037824 */ /* 0x000fe200000e0605 */
[----:B------:R-:W-:Y:S01]  /*7360*/  IADD3 R4, P0, R144, R50, RZ ;  /* 0x0000003290047210 */ /* 0x000fe20007f1e0ff */
[----:B------:R-:W-:Y:S01]  /*7370*/  IMAD.IADD R51, R7, 0x1, R105 ;  /* 0x0000000107337824 */ /* 0x000fe200078e0269 */
[--C-:B------:R-:W-:Y:S02]  /*7380*/  LEA.HI.X R50, R50, UR5, R5.reuse, 0x1, P1 ;  /* 0x0000000532327c11 */ /* 0x100fe400088f0c05 */
[----:B------:R-:W-:Y:S01]  /*7390*/  PLOP3.LUT P1, PT, PT, PT, UP0, 0x80, 0x0 ;  /* 0x000000000000781c */ /* 0x000fe20003f2f008 */
[----:B------:R-:W-:Y:S01]  /*73a0*/  IMAD.X R5, R10, 0x1, R5, P0 ;  /* 0x000000010a057824 */ /* 0x000fe200000e0605 */
[----:B------:R-:W-:Y:S02]  /*73b0*/  LEA.HI.X R29, R0, UR5, R3, 0x1, P2 ;  /* 0x00000005001d7c11 */ /* 0x000fe400090f0c03 */
[-C--:B------:R-:W-:Y:S02]  /*73c0*/  IADD3 R6, P4, R16, R104.reuse, RZ ;  /* 0x0000006810067210 */ /* 0x080fe40007f9e0ff */
[----:B------:R-:W-:-:S02]  /*73d0*/  IADD3 R0, P3, R144, R104, RZ ;  /* 0x0000006890007210 */ /* 0x000fc40007f7e0ff */
[----:B------:R-:W-:Y:S01]  /*73e0*/  LEA R30, P2, R6, UR6, 0x1 ;  /* 0x00000006061e7c11 */ /* 0x000fe2000f8408ff */
[--C-:B------:R-:W-:Y:S01]  /*73f0*/  IMAD.X R7, R8, 0x1, R51.reuse, P4 ;  /* 0x0000000108077824 */ /* 0x100fe200020e0633 */
[----:B------:R-:W-:Y:S01]  /*7400*/  LEA R44, P0, R4, UR4, 0x1 ;  /* 0x00000004042c7c11 */ /* 0x000fe2000f8008ff */
[----:B------:R-:W-:Y:S01]  /*7410*/  IMAD.X R3, R10, 0x1, R51, P3 ;  /* 0x000000010a037824 */ /* 0x000fe200018e0633 */
[----:B------:R-:W-:Y:S02]  /*7420*/  LEA R46, P4, R0, UR6, 0x1 ;  /* 0x00000006002e7c11 */ /* 0x000fe4000f8808ff */
[----:B------:R-:W-:Y:S02]  /*7430*/  LEA R49, P3, R104, UR6, 0x1 ;  /* 0x0000000668317c11 */ /* 0x000fe4000f8608ff */
[----:B------:R-:W-:Y:S02]  /*7440*/  LEA.HI.X R31, R6, UR7, R7, 0x1, P2 ;  /* 0x00000007061f7c11 */ /* 0x000fe400090f0c07 */
[----:B------:R-:W-:-:S02]  /*7450*/  LEA.HI.X R45, R4, UR5, R5, 0x1, P0 ;  /* 0x00000005042d7c11 */ /* 0x000fc400080f0c05 */
[----:B------:R-:W-:Y:S02]  /*7460*/  LEA.HI.X R47, R0, UR7, R3, 0x1, P4 ;  /* 0x00000007002f7c11 */ /* 0x000fe4000a0f0c03 */
[----:B------:R-:W-:Y:S01]  /*7470*/  LEA.HI.X R51, R104, UR7, R51, 0x1, P3 ;  /* 0x0000000768337c11 */ /* 0x000fe200098f0c33 */
[----:B------:R-:W-:Y:S06]  /*7480*/  @!P1 BRA `(.L_x_8637) ;  /* 0x0000000000409947 */ /* 0x000fec0003800000 */
[----:B------:R-:W-:Y:S01]  /*7490*/  MOV R0, 0x0 ;  /* 0x0000000000007802 */ /* 0x000fe20000000f00 */
        /* <DEDUP_REMOVED lines=15> */
.L_x_8637:
        /* <DEDUP_REMOVED lines=22> */
[C---:B------:R-:W-:Y:S01]  /*76f0*/  IADD3 R0, R16.reuse, 0x8, RZ ;  /* 0x0000000810007810 */ /* 0x040fe20007ffe0ff */
[C---:B------:R-:W-:Y:S01]  /*7700*/  VIADD R3, R16.reuse, 0x10 ;  /* 0x0000001010037836 */ /* 0x040fe20000000000 */
[----:B------:R-:W-:Y:S02]  /*7710*/  ISETP.GE.AND P5, PT, R16, UR4, PT ;  /* 0x0000000410007c0c */ /* 0x000fe4000bfa6270 */
[----:B------:R-:W-:Y:S02]  /*7720*/  CS2R R44, SRZ ;  /* 0x00000000002c7805 */ /* 0x000fe4000001ff00 */
[----:B------:R-:W-:Y:S01]  /*7730*/  ISETP.GE.AND P4, PT, R0, UR4, PT ;  /* 0x0000000400007c0c */ /* 0x000fe2000bf86270 */
[C---:B------:R-:W-:Y:S01]  /*7740*/  VIADD R0, R16.reuse, 0x18 ;  /* 0x0000001810007836 */ /* 0x040fe20000000000 */
[----:B------:R-:W-:Y:S02]  /*7750*/  CS2R R46, SRZ ;  /* 0x00000000002e7805 */ /* 0x000fe4000001ff00 */
[----:B------:R-:W-:Y:S01]  /*7760*/  ISETP.GE.AND P3, PT, R3, UR4, PT ;  /* 0x0000000403007c0c */ /* 0x000fe2000bf66270 */
[----:B------:R-:W-:Y:S01]  /*7770*/  VIADD R3, R16, 0x20 ;  /* 0x0000002010037836 */ /* 0x000fe20000000000 */
[----:B------:R-:W-:Y:S01]  /*7780*/  ISETP.GE.AND P2, PT, R0, UR4, PT ;  /* 0x0000000400007c0c */ /* 0x000fe2000bf46270 */
[----:B------:R-:W-:-:S03]  /*7790*/  VIADD R0, R16, 0x28 ;  /* 0x0000002810007836 */ /* 0x000fc60000000000 */
[----:B------:R-:W-:Y:S01]  /*77a0*/  ISETP.GE.AND P1, PT, R3, UR4, PT ;  /* 0x0000000403007c0c */ /* 0x000fe2000bf26270 */
[----:B------:R1:W5:Y:S04]  /*77b0*/  @!P5 LDG.E.64 R44, desc[UR60][R28.64] ;  /* 0x0000003c1c2cd981 */ /* 0x000368000c1e1b00 */
[----:B------:R1:W5:Y:S01]  /*77c0*/  @!P5 LDG.E.64 R46, desc[UR60][R30.64] ;  /* 0x0000003c1e2ed981 */ /* 0x000362000c1e1b00 */
[----:B------:R-:W-:Y:S02]  /*77d0*/  ISETP.GE.AND P5, PT, R0, UR4, PT ;  /* 0x0000000400007c0c */ /* 0x000fe4000bfa6270 */
        /* <DEDUP_REMOVED lines=20> */
.L_x_8641:
[----:B------:R-:W-:Y:S05]  /*7920*/  BSYNC B1 ;  /* 0x0000000000017941 */ /* 0x000fea0003800000 */
.L_x_8640:
[----:B------:R-:W2:Y:S01]  /*7930*/  LDL R6, [R1+0x78] ;  /* 0x0000780001067983 */ /* 0x000ea20000100800 */
[----:B-----5:R-:W-:Y:S01]  /*7940*/  IMAD.MOV.U32 R3, RZ, RZ, R47 ;  /* 0x000000ffff037224 */ /* 0x020fe200078e002f */
[----:B------:R-:W-:Y:S01]  /*7950*/  UMOV UR4, 0xffffffff ;  /* 0xffffffff00047882 */ /* 0x000fe20000000000 */
[----:B------:R-:W-:Y:S02]  /*7960*/  IMAD.MOV.U32 R4, RZ, RZ, R42 ;  /* 0x000000ffff047224 */ /* 0x000fe400078e002a */
[----:B------:R-:W-:Y:S02]  /*7970*/  IMAD.MOV.U32 R0, RZ, RZ, R46 ;  /* 0x000000ffff007224 */ /* 0x000fe400078e002e */
[----:B------:R-:W-:Y:S01]  /*7980*/  IMAD.MOV.U32 R5, RZ, RZ, R37 ;  /* 0x000000ffff057224 */ /* 0x000fe200078e0025 */
[----:B------:R-:W-:Y:S01]  /*7990*/  PRMT R56, R3, 0x5410, R4 ;  /* 0x0000541003387816 */ /* 0x000fe20000000004 */
[----:B------:R-:W-:Y:S01]  /*79a0*/  IMAD.MOV.U32 R3, RZ, RZ, R36 ;  /* 0x000000ffff037224 */ /* 0x000fe200078e0024 */
[----:B-1----:R-:W-:-:S02]  /*79b0*/  PRMT R30, R30, 0x5410, R0 ;  /* 0x000054101e1e7816 */ /* 0x002fc40000000000 */
[----:B------:R-:W-:Y:S02]  /*79c0*/  MOV R0, R43 ;  /* 0x0000002b00007202 */ /* 0x000fe40000000f00 */
[----:B------:R-:W-:Y:S02]  /*79d0*/  PRMT R28, R5, 0x7610, R28 ;  /* 0x00007610051c7816 */ /* 0x000fe4000000001c */
[----:B------:R-:W-:Y:S02]  /*79e0*/  PRMT R29, R3, 0x5410, R0 ;  /* 0x00005410031d7816 */ /* 0x000fe40000000000 */
[----:B--2---:R-:W-:Y:S01]  /*79f0*/  LEA.HI R0, R6, R6, RZ, 0x1 ;  /* 0x0000000606007211 */ /* 0x004fe200078f08ff */
[----:B------:R-:W-:Y:S06]  /*7a00*/  BRA.DIV UR4, `(.L_x_8642) ;  /* 0x0000014a04e47947 */ /* 0x000fec000b800000 */
.L_x_8817:
[----:B------:R-:W-:Y:S01]  /*7a10*/  UMOV UR4, 0xffffffff ;  /* 0xffffffff00047882 */ /* 0x000fe20000000000 */
[----:B------:R-:W-:Y:S02]  /*7a20*/  LOP3.LUT R0, R0, 0xfffffffe, RZ, 0xc0, !PT ;  /* 0xfffffffe00007812 */ /* 0x000fe400078ec0ff */
[----:B------:R-:W-:Y:S05]  /*7a30*/  BRA.DIV UR4, `(.L_x_8643) ;  /* 0x0000014e04007947 */ /* 0x000fea000b800000 */
.L_x_8820:
[----:B------:R-:W-:Y:S01]  /*7a40*/  UMOV UR4, 0xffffffff ;  /* 0xffffffff00047882 */ /* 0x000fe20000000000 */
[----:B------:R-:W-:Y:S02]  /*7a50*/  IMAD.IADD R0, R6, 0x1, -R0 ;  /* 0x0000000106007824 */ /* 0x000fe400078e0a00 */
[----:B------:R-:W-:Y:S05]  /*7a60*/  BRA.DIV UR4, `(.L_x_8644) ;  /* 0x0000014e041c7947 */ /* 0x000fea000b800000 */
.L_x_8823:
[----:B------:R-:W-:Y:S01]  /*7a70*/  UMOV UR4, 0xffffffff ;  /* 0xffffffff00047882 */ /* 0x000fe20000000000 */
[----:B------:R-:W-:Y:S02]  /*7a80*/  SHF.L.U32 R3, R0, 0x1f, RZ ;  /* 0x0000001f00037819 */ /* 0x000fe400000006ff */
[----:B------:R-:W-:Y:S05]  /*7a90*/  BRA.DIV UR4, `(.L_x_8645) ;  /* 0x0000014e04387947 */ /* 0x000fea000b800000 */
.L_x_8826:
[----:B------:R-:W1:Y:S01]  /*7aa0*/  SYNCS.PHASECHK.TRANS64.TRYWAIT P1, [R18+URZ+0x31c00], R3 ;  /* 0x031c0003120075a7 */ /* 0x000e62000802017f */
[----:B------:R-:W-:Y:S01]  /*7ab0*/  IMAD.MOV.U32 R0, RZ, RZ, R32 ;  /* 0x000000ffff007224 */ /* 0x000fe200078e0020 */
[----:B------:R-:W-:Y:S01]  /*7ac0*/  BSSY B1, `(.L_x_8646) ;  /* 0x000001e000017945 */ /* 0x000fe20003800000 */
[----:B------:R-:W-:Y:S02]  /*7ad0*/  IMAD.MOV.U32 R4, RZ, RZ, R33 ;  /* 0x000000ffff047224 */ /* 0x000fe400078e0021 */
[----:B------:R-:W-:Y:S02]  /*7ae0*/  IMAD.MOV.U32 R5, RZ, RZ, R24 ;  /* 0x000000ffff057224 */ /* 0x000fe400078e0018 */
[----:B------:R-:W-:Y:S01]  /*7af0*/  IMAD.MOV.U32 R6, RZ, RZ, R25 ;  /* 0x000000ffff067224 */ /* 0x000fe200078e0019 */
[----:B0-----:R-:W-:Y:S01]  /*7b00*/  PRMT R14, R0, 0x5410, R4 ;  /* 0x00005410000e7816 */ /* 0x001fe20000000004 */
[----:B------:R-:W-:Y:S01]  /*7b10*/  IMAD.MOV.U32 R4, RZ, RZ, R9 ;  /* 0x000000ffff047224 */ /* 0x000fe200078e0009 */
[----:B------:R-:W-:-:S02]  /*7b20*/  MOV R0, R8 ;  /* 0x0000000800007202 */ /* 0x000fc40000000f00 */
        /* <DEDUP_REMOVED lines=22> */
[----:B-1----:R-:W-:Y:S06]  /*7c90*/  @!P1 BRA `(.L_x_8647) ;  /* 0x0000014800e09947 */ /* 0x002fec0003800000 */
.L_x_8827:
[----:B------:R-:W-:Y:S05]  /*7ca0*/  BSYNC B1 ;  /* 0x0000000000017941 */ /* 0x000fea0003800000 */
.L_x_8646:
[----:B------:R-:W-:Y:S01]  /*7cb0*/  PRMT R11, R0, 0x5410, R4 ;  /* 0x00005410000b7816 */ /* 0x000fe20000000004 */
[----:B------:R-:W-:Y:S06]  /*7cc0*/  @P0 BRA `(.L_x_8648) ;  /* 0x0000002800d40947 */ /* 0x000fec0003800000 */
[----:B------:R-:W0:Y:S01]  /*7cd0*/  LDL R48, [R1+0x60] ;  /* 0x0000600001307983 */ /* 0x000e220000100800 */
[----:B------:R-:W1:Y:S03]  /*7ce0*/  LDC R5, c[0x0][0x3d4] ;  /* 0x0000f500ff057b82 */ /* 0x000e660000000800 */
[----:B------:R-:W2:Y:S01]  /*7cf0*/  LDL R7, [R1+0x80] ;  /* 0x0000800001077983 */ /* 0x000ea20000100800 */
[C---:B------:R-:W-:Y:S01]  /*7d00*/  VIADD R0, R16.reuse, 0x8 ;  /* 0x0000000810007836 */ /* 0x040fe20000000000 */
        /* <DEDUP_REMOVED lines=10> */
[----:B------:R-:W-:Y:S01]  /*7db0*/  ISETP.GE.AND P4, PT, R4, R5, PT ;  /* 0x000000050400720c */ /* 0x000fe20003f86270 */
[----:B0-----:R-:W-:-:S04]  /*7dc0*/  IMAD R3, R48, 0x2, R18 ;  /* 0x0000000230037824 */ /* 0x001fc800078e0212 */
[----:B------:R-:W-:Y:S01]  /*7dd0*/  VIADD R0, R3, 0x20 ;  /* 0x0000002003007836 */ /* 0x000fe20000000000 */
[----:B--2---:R-:W-:Y:S01]  /*7de0*/  LOP3.LUT P5, RZ, R7, 0x2, RZ, 0xc0, !PT ;  /* 0x0000000207ff7812 */ /* 0x004fe200078ac0ff */
[----:B------:R-:W-:-:S12]  /*7df0*/  @P6 BRA `(.L_x_8650) ;  /* 0x0000000000a86947 */ /* 0x000fd80003800000 */
[----:B------:R-:W0:Y:S01]  /*7e00*/  LDS.128 R4, [R3+0xda00] ;  /* 0x00da000003047984 */ /* 0x000e220000000c00 */
[----:B------:R-:W-:Y:S01]  /*7e10*/  SHF.R.U32.HI R48, RZ, 0x10, R45 ;  /* 0x00000010ff307819 */ /* 0x000fe2000001162d */
[----:B------:R-:W-:Y:S01]  /*7e20*/  HADD2.F32 R49, -RZ, R30.H1_H1 ;  /* 0x3000001eff317230 */ /* 0x000fe20000004100 */
[----:B------:R-:W-:Y:S02]  /*7e30*/  SHF.R.U32.HI R50, RZ, 0x10, R47 ;  /* 0x00000010ff327819 */ /* 0x000fe4000001162f */
[----:B------:R-:W-:Y:S01]  /*7e40*/  SHF.R.U64 R55, R44, 0x10, R45 ;  /* 0x000000102c377819 */ /* 0x000fe2000000122d */
[----:B------:R-:W-:Y:S01]  /*7e50*/  HADD2.F32 R48, -RZ, R48.H0_H0 ;  /* 0x20000030ff307230 */ /* 0x000fe20000004100 */
[----:B------:R-:W-:Y:S01]  /*7e60*/  SHF.R.U64 R54, R46, 0x10, R47 ;  /* 0x000000102e367819 */ /* 0x000fe2000000122f */
[----:B------:R-:W-:Y:S02]  /*7e70*/  HADD2.F32 R50, -RZ, R50.H0_H0 ;  /* 0x20000032ff327230 */ /* 0x000fe40000004100 */
[----:B------:R-:W-:-:S02]  /*7e80*/  HADD2.F32 R47, -RZ, R31.H0_H0 ;  /* 0x2000001fff2f7230 */ /* 0x000fc40000004100 */
[--C-:B0-----:R-:W-:Y:S02]  /*7e90*/  HADD2.F32 R45, -RZ, R7.reuse.H0_H0 ;  /* 0x20000007ff2d7230 */ /* 0x101fe40000004100 */
[----:B------:R-:W-:Y:S02]  /*7ea0*/  HADD2.F32 R46, -RZ, R7.H1_H1 ;  /* 0x30000007ff2e7230 */ /* 0x000fe40000004100 */
[--C-:B------:R-:W-:Y:S02]  /*7eb0*/  HADD2.F32 R7, -RZ, R4.reuse.H0_H0 ;  /* 0x20000004ff077230 */ /* 0x100fe40000004100 */
[----:B------:R-:W-:Y:S02]  /*7ec0*/  HADD2.F32 R4, -RZ, R4.H1_H1 ;  /* 0x30000004ff047230 */ /* 0x000fe40000004100 */
        /* <DEDUP_REMOVED lines=8> */
[C---:B------:R-:W-:Y:S01]  /*7f50*/  FFMA.FTZ R48, R7.reuse, R47, -R46 ;  /* 0x0000002f07307223 */ /* 0x040fe2000001082e */
[--C-:B------:R-:W-:Y:S02]  /*7f60*/  HADD2.F32 R6, -RZ, R5.reuse.H0_H0 ;  /* 0x20000005ff067230 */ /* 0x100fe40000004100 */
[----:B------:R-:W-:Y:S02]  /*7f70*/  HADD2.F32 R47, -RZ, R56.H0_H0 ;  /* 0x20000038ff2f7230 */ /* 0x000fe40000004100 */
[----:B------:R-:W-:Y:S01]  /*7f80*/  FFMA.FTZ R49, R7, R49, R50 ;  /* 0x0000003107317223 */ /* 0x000fe20000010032 */
[----:B------:R-:W-:-:S02]  /*7f90*/  HADD2.F32 R5, -RZ, R5.H1_H1 ;  /* 0x30000005ff057230 */ /* 0x000fc40000004100 */
[----:B------:R-:W-:Y:S02]  /*7fa0*/  HADD2.F32 R45, -RZ, R57.H0_H0 ;  /* 0x20000039ff2d7230 */ /* 0x000fe40000004100 */
[C---:B------:R-:W-:Y:S01]  /*7fb0*/  FMUL.FTZ R50, R44.reuse, R47 ;  /* 0x0000002f2c327220 */ /* 0x040fe20000410000 */
[----:B------:R-:W-:Y:S02]  /*7fc0*/  HADD2.F32 R46, -RZ, R54.H0_H0 ;  /* 0x20000036ff2e7230 */ /* 0x000fe40000004100 */
[----:B------:R-:W-:Y:S02]  /*7fd0*/  HADD2.F32 R4, -RZ, R55.H0_H0 ;  /* 0x20000037ff047230 */ /* 0x000fe40000004100 */
[-C--:B------:R-:W-:Y:S01]  /*7fe0*/  FMUL.FTZ R44, R44, R45.reuse ;  /* 0x0000002d2c2c7220 */ /* 0x080fe20000410000 */
[----:B------:R-:W-:Y:S01]  /*7ff0*/  FFMA.FTZ R50, R31, R45, -R50 ;  /* 0x0000002d1f327223 */ /* 0x000fe20000010832 */
[C---:B------:R-:W-:Y:S01]  /*8000*/  FMUL.FTZ R7, R5.reuse, R46 ;  /* 0x0000002e05077220 */ /* 0x040fe20000410000 */
[----:B------:R-:W-:Y:S01]  /*8010*/  FMUL.FTZ R51, R5, R4 ;  /* 0x0000000405337220 */ /* 0x000fe20000410000 */
[----:B------:R-:W-:-:S02]  /*8020*/  FFMA.FTZ R31, R31, R47, R44 ;  /* 0x0000002f1f1f7223 */ /* 0x000fc4000001002c */
[C---:B------:R-:W-:Y:S01]  /*8030*/  FFMA.FTZ R5, R6.reuse, R4, -R7 ;  /* 0x0000000406057223 */ /* 0x040fe20000010807 */
[----:B------:R-:W-:Y:S01]  /*8040*/  F2FP.F16.F32.PACK_AB R7, R53, R52 ;  /* 0x000000343507723e */ /* 0x000fe200000000ff */
[----:B------:R-:W-:Y:S01]  /*8050*/  FFMA.FTZ R46, R6, R46, R51 ;  /* 0x0000002e062e7223 */ /* 0x000fe20000010033 */
[----:B------:R-:W-:Y:S02]  /*8060*/  F2FP.F16.F32.PACK_AB R4, R49, R48 ;  /* 0x000000303104723e */ /* 0x000fe400000000ff */
[----:B------:R-:W-:Y:S02]  /*8070*/  F2FP.F16.F32.PACK_AB R6, R31, R50 ;  /* 0x000000321f06723e */ /* 0x000fe400000000ff */
[----:B------:R-:W-:-:S05]  /*8080*/  F2FP.F16.F32.PACK_AB R5, R46, R5 ;  /* 0x000000052e05723e */ /* 0x000fca00000000ff */
[----:B------:R0:W-:Y:S02]  /*8090*/  STS.128 [R3+0xda00], R4 ;  /* 0x00da000403007388 */ /* 0x0001e40000000c00 */
.L_x_8650:
[----:B------:R-:W-:Y:S05]  /*80a0*/  BSYNC B1 ;  /* 0x0000000000017941 */ /* 0x000fea0003800000 */
.L_x_8649:
[----:B------:R-:W-:Y:S01]  /*80b0*/  BSSY B1, `(.L_x_8651) ;  /* 0x000002d000017945 */ /* 0x000fe20003800000 */
[----:B------:R-:W-:-:S03]  /*80c0*/  @P5 VIADD R0, R3, 0xffffffe0 ;  /* 0xffffffe003005836 */ /* 0x000fc60000000000 */
[----:B------:R-:W-:Y:S05]  /*80d0*/  @P0 BRA `(.L_x_8652) ;  /* 0x0000000000a80947 */ /* 0x000fea0003800000 */
[----:B0-----:R-:W0:Y:S01]  /*80e0*/  LDS.128 R4, [R0+0xda00] ;  /* 0x00da000000047984 */ /* 0x001e220000000c00 */
        /* <DEDUP_REMOVED lines=21> */
[----:B------:R-:W-:Y:S02]  /*8240*/  HADD2.F32 R6, -RZ, R5.H0_H0 ;  /* 0x20000005ff067230 */ /* 0x000fe40000004100 */
[----:B------:R-:W-:Y:S02]  /*8250*/  HADD2.F32 R43, -RZ, R29.H1_H1 ;  /* 0x3000001dff2b7230 */ /* 0x000fe40000004100 */
        /* <DEDUP_REMOVED lines=18> */
.L_x_8652:
[----:B------:R-:W-:Y:S05]  /*8380*/  BSYNC B1 ;  /* 0x0000000000017941 */ /* 0x000fea0003800000 */
.L_x_8651:
[----:B------:R-:W-:Y:S04]  /*8390*/  BSSY B1, `(.L_x_8653) ;  /* 0x000002c000017945 */ /* 0x000fe80003800000 */
[----:B------:R-:W-:Y:S05]  /*83a0*/  @P1 BRA `(.L_x_8654) ;  /* 0x0000000000a81947 */ /* 0x000fea0003800000 */
[----:B01----:R-:W0:Y:S01]  /*83b0*/  LDS.128 R4, [R3+0x10a00] ;  /* 0x010a000003047984 */ /* 0x003e220000000c00 */
[----:B------:R-:W-:Y:S02]  /*83c0*/  SHF.R.U64 R44, R38, 0x10, R39 ;  /* 0x00000010262c7819 */ /* 0x000fe40000001227 */
[----:B------:R-:W-:Y:S02]  /*83d0*/  SHF.R.U32.HI R40, RZ, 0x10, R37 ;  /* 0x00000010ff287819 */ /* 0x000fe40000011625 */
[----:B------:R-:W-:Y:S01]  /*83e0*/  SHF.R.U32.HI R38, RZ, 0x10, R39 ;  /* 0x00000010ff267819 */ /* 0x000fe20000011627 */
[----:B------:R-:W-:Y:S01]  /*83f0*/  HADD2.F32 R39, -RZ, R29.H0_H0 ;  /* 0x2000001dff277230 */ /* 0x000fe20000004100 */
[----:B------:R-:W-:Y:S01]  /*8400*/  SHF.R.U64 R43, R36, 0x10, R37 ;  /* 0x00000010242b7819 */ /* 0x000fe20000001225 */
[----:B------:R-:W-:Y:S02]  /*8410*/  HADD2.F32 R40, -RZ, R40.H0_H0 ;  /* 0x20000028ff287230 */ /* 0x000fe40000004100 */
[----:B------:R-:W-:-:S02]  /*8420*/  HADD2.F32 R38, -RZ, R38.H0_H0 ;  /* 0x20000026ff267230 */ /* 0x000fc40000004100 */
[----:B------:R-:W-:Y:S02]  /*8430*/  HADD2.F32 R37, -RZ, R30.H0_H0 ;  /* 0x2000001eff257230 */ /* 0x000fe40000004100 */
        /* <DEDUP_REMOVED lines=8> */
[----:B------:R-:W-:Y:S01]  /*84c0*/  FFMA.FTZ R42, R31, R38, -R42 ;  /* 0x000000261f2a7223 */ /* 0x000fe2000001082a */
[-C--:B------:R-:W-:Y:S01]  /*84d0*/  FMUL.FTZ R38, R4, R37.reuse ;  /* 0x0000002504267220 */ /* 0x080fe20000410000 */
[----:B------:R-:W-:Y:S02]  /*84e0*/  HADD2.F32 R30, -RZ, R6.H1_H1 ;  /* 0x30000006ff1e7230 */ /* 0x000fe40000004100 */
[----:B------:R-:W-:Y:S01]  /*84f0*/  FFMA.FTZ R37, R7, R37, -R36 ;  /* 0x0000002507257223 */ /* 0x000fe20000010824 */
[--C-:B------:R-:W-:Y:S02]  /*8500*/  HADD2.F32 R36, -RZ, R28.reuse.H0_H0 ;  /* 0x2000001cff247230 */ /* 0x100fe40000004100 */
[----:B------:R-:W-:Y:S01]  /*8510*/  FFMA.FTZ R41, R31, R40, R41 ;  /* 0x000000281f297223 */ /* 0x000fe20000010029 */
[----:B------:R-:W-:Y:S02]  /*8520*/  HADD2.F32 R6, -RZ, R5.H0_H0 ;  /* 0x20000005ff067230 */ /* 0x000fe40000004100 */
[----:B------:R-:W-:Y:S01]  /*8530*/  FFMA.FTZ R38, R7, R39, R38 ;  /* 0x0000002707267223 */ /* 0x000fe20000010026 */
[----:B------:R-:W-:-:S02]  /*8540*/  HADD2.F32 R28, -RZ, R28.H1_H1 ;  /* 0x3000001cff1c7230 */ /* 0x000fc40000004100 */
[C---:B------:R-:W-:Y:S01]  /*8550*/  FMUL.FTZ R40, R30.reuse, R36 ;  /* 0x000000241e287220 */ /* 0x040fe20000410000 */
[----:B------:R-:W-:Y:S02]  /*8560*/  HADD2.F32 R5, -RZ, R5.H1_H1 ;  /* 0x30000005ff057230 */ /* 0x000fe40000004100 */
[----:B------:R-:W-:Y:S02]  /*8570*/  HADD2.F32 R31, -RZ, R43.H0_H0 ;  /* 0x2000002bff1f7230 */ /* 0x000fe40000004100 */
[-C--:B------:R-:W-:Y:S01]  /*8580*/  FMUL.FTZ R39, R30, R28.reuse ;  /* 0x0000001c1e277220 */ /* 0x080fe20000410000 */
[----:B------:R-:W-:Y:S02]  /*8590*/  HADD2.F32 R4, -RZ, R44.H0_H0 ;  /* 0x2000002cff047230 */ /* 0x000fe40000004100 */
[----:B------:R-:W-:Y:S01]  /*85a0*/  FFMA.FTZ R40, R29, R28, -R40 ;  /* 0x0000001c1d287223 */ /* 0x000fe20000010828 */
[----:B------:R-:W-:Y:S01]  /*85b0*/  FMUL.FTZ R7, R5, R31 ;  /* 0x0000001f05077220 */ /* 0x000fe20000410000 */
[----:B------:R-:W-:Y:S01]  /*85c0*/  FFMA.FTZ R39, R29, R36, R39 ;  /* 0x000000241d277223 */ /* 0x000fe20000010027 */
[----:B------:R-:W-:-:S02]  /*85d0*/  FMUL.FTZ R30, R5, R4 ;  /* 0x00000004051e7220 */ /* 0x000fc40000410000 */
[C---:B------:R-:W-:Y:S01]  /*85e0*/  FFMA.FTZ R5, R6.reuse, R4, -R7 ;  /* 0x0000000406057223 */ /* 0x040fe20000010807 */
[----:B------:R-:W-:Y:S01]  /*85f0*/  F2FP.F16.F32.PACK_AB R7, R41, R42 ;  /* 0x0000002a2907723e */ /* 0x000fe200000000ff */
[----:B------:R-:W-:Y:S01]  /*8600*/  FFMA.FTZ R30, R6, R31, R30 ;  /* 0x0000001f061e7223 */ /* 0x000fe2000001001e */
[----:B------:R-:W-:Y:S02]  /*8610*/  F2FP.F16.F32.PACK_AB R6, R39, R40 ;  /* 0x000000282706723e */ /* 0x000fe400000000ff */
[----:B------:R-:W-:Y:S02]  /*8620*/  F2FP.F16.F32.PACK_AB R4, R38, R37 ;  /* 0x000000252604723e */ /* 0x000fe400000000ff */
[----:B------:R-:W-:-:S05]  /*8630*/  F2FP.F16.F32.PACK_AB R5, R30, R5 ;  /* 0x000000051e05723e */ /* 0x000fca00000000ff */
[----:B------:R2:W-:Y:S02]  /*8640*/  STS.128 [R3+0x10a00], R4 ;  /* 0x010a000403007388 */ /* 0x0005e40000000c00 */
.L_x_8654:
[----:B------:R-:W-:Y:S05]  /*8650*/  BSYNC B1 ;  /* 0x0000000000017941 */ /* 0x000fea0003800000 */
.L_x_8653:
[----:B------:R-:W-:Y:S04]  /*8660*/  BSSY B1, `(.L_x_8655) ;  /* 0x000002c000017945 */ /* 0x000fe80003800000 */
[----:B------:R-:W-:Y:S05]  /*8670*/  @P2 BRA `(.L_x_8656) ;  /* 0x0000000000a82947 */ /* 0x000fea0003800000 */
[----:B012---:R-:W0:Y:S01]  /*8680*/  LDS.128 R4, [R0+0x10a00] ;  /* 0x010a000000047984 */ /* 0x007e220000000c00 */
[--C-:B------:R-:W-:Y:S01]  /*8690*/  SHF.R.U64 R41, R34, 0x10, R35.reuse ;  /* 0x0000001022297819 */ /* 0x100fe20000001223 */
[----:B------:R-:W-:Y:S01]  /*86a0*/  HADD2.F32 R34, -RZ, R14.H0_H0 ;  /* 0x2000000eff227230 */ /* 0x000fe20000004100 */
[----:B------:R-:W-:Y:S02]  /*86b0*/  SHF.R.U32.HI R28, RZ, 0x10, R35 ;  /* 0x00000010ff1c7819 */ /* 0x000fe40000011623 */
        /* <DEDUP_REMOVED lines=38> */
.L_x_8656:
[----:B------:R-:W-:Y:S05]  /*8920*/  BSYNC B1 ;  /* 0x0000000000017941 */ /* 0x000fea0003800000 */
.L_x_8655:
[----:B------:R-:W-:Y:S04]  /*8930*/  BSSY B1, `(.L_x_8657) ;  /* 0x000002c000017945 */ /* 0x000fe80003800000 */
[----:B------:R-:W-:Y:S05]  /*8940*/  @P3 BRA `(.L_x_8658) ;  /* 0x0000000000a83947 */ /* 0x000fea0003800000 */
[----:B0123--:R-:W0:Y:S01]  /*8950*/  LDS.128 R4, [R3+0x13a00] ;  /* 0x013a000003047984 */ /* 0x00fe220000000c00 */
[--C-:B------:R-:W-:Y:S01]  /*8960*/  SHF.R.U64 R35, R26, 0x10, R27.reuse ;  /* 0x000000101a237819 */ /* 0x100fe2000000121b */
[--C-:B------:R-:W-:Y:S01]  /*8970*/  HADD2.F32 R26, -RZ, R13.reuse.H0_H0 ;  /* 0x2000000dff1a7230 */ /* 0x100fe20000004100 */
[----:B------:R-:W-:Y:S01]  /*8980*/  SHF.R.U32.HI R27, RZ, 0x10, R27 ;  /* 0x00000010ff1b7819 */ /* 0x000fe2000001161b */
[----:B------:R-:W-:Y:S01]  /*8990*/  HADD2.F32 R28, -RZ, R12.H0_H0 ;  /* 0x2000000cff1c7230 */ /* 0x000fe20000004100 */
[--C-:B------:R-:W-:Y:S01]  /*89a0*/  SHF.R.U32.HI R29, RZ, 0x10, R25.reuse ;  /* 0x00000010ff1d7819 */ /* 0x100fe20000011619 */
[----:B------:R-:W-:Y:S01]  /*89b0*/  HADD2.F32 R13, -RZ, R13.H1_H1 ;  /* 0x3000000dff0d7230 */ /* 0x000fe20000004100 */
        /* <DEDUP_REMOVED lines=35> */
.L_x_8658:
[----:B------:R-:W-:Y:S05]  /*8bf0*/  BSYNC B1 ;  /* 0x0000000000017941 */ /* 0x000fea0003800000 */
.L_x_8657:
[----:B------:R-:W-:Y:S05]  /*8c00*/  @P4 BRA `(.L_x_8648) ;  /* 0x0000001c00044947 */ /* 0x000fea0003800000 */
[----:B01234-:R-:W0:Y:S01]  /*8c10*/  LDS.128 R4, [R0+0x13a00] ;  /* 0x013a000000047984 */ /* 0x01fe220000000c00 */
[----:B------:R-:W-:Y:S01]  /*8c20*/  SHF.R.U64 R26, R20, 0x10, R21 ;  /* 0x00000010141a7819 */ /* 0x000fe20000001215 */
[--C-:B------:R-:W-:Y:S01]  /*8c30*/  HADD2.F32 R15, -RZ, R10.reuse.H0_H0 ;  /* 0x2000000aff0f7230 */ /* 0x100fe20000004100 */
[----:B------:R-:W-:Y:S01]  /*8c40*/  SHF.R.U32.HI R20, RZ, 0x10, R9 ;  /* 0x00000010ff147819 */ /* 0x000fe20000011609 */
[----:B------:R-:W-:Y:S01]  /*8c50*/  HADD2.F32 R13, -RZ, R11.H0_H0 ;  /* 0x2000000bff0d7230 */ /* 0x000fe20000004100 */
[----:B------:R-:W-:Y:S01]  /*8c60*/  SHF.R.U32.HI R14, RZ, 0x10, R21 ;  /* 0x00000010ff0e7819 */ /* 0x000fe20000011615 */
[----:B------:R-:W-:Y:S01]  /*8c70*/  HADD2.F32 R10, -RZ, R10.H1_H1 ;  /* 0x3000000aff0a7230 */ /* 0x000fe20000004100 */
[----:B------:R-:W-:Y:S01]  /*8c80*/  SHF.R.U64 R25, R8, 0x10, R9 ;  /* 0x0000001008197819 */ /* 0x000fe20000001209 */
[----:B------:R-:W-:Y:S02]  /*8c90*/  HADD2.F32 R20, -RZ, R20.H0_H0 ;  /* 0x20000014ff147230 */ /* 0x000fe40000004100 */
[----:B------:R-:W-:-:S02]  /*8ca0*/  HADD2.F32 R14, -RZ, R14.H0_H0 ;  /* 0x2000000eff0e7230 */ /* 0x000fc40000004100 */
[----:B------:R-:W-:Y:S02]  /*8cb0*/  HADD2.F32 R11, -RZ, R11.H1_H1 ;  /* 0x3000000bff0b7230 */ /* 0x000fe40000004100 */
[--C-:B0-----:R-:W-:Y:S02]  /*8cc0*/  HADD2.F32 R12, -RZ, R7.reuse.H1_H1 ;  /* 0x30000007ff0c7230 */ /* 0x101fe40000004100 */
[--C-:B------:R-:W-:Y:S02]  /*8cd0*/  HADD2.F32 R3, -RZ, R4.reuse.H0_H0 ;  /* 0x20000004ff037230 */ /* 0x100fe40000004100 */
[----:B------:R-:W-:Y:S02]  /*8ce0*/  HADD2.F32 R9, -RZ, R7.H0_H0 ;  /* 0x20000007ff097230 */ /* 0x000fe40000004100 */
        /* <DEDUP_REMOVED lines=27> */
[----:B------:R0:W-:Y:S01]  /*8ea0*/  STS.128 [R0+0x13a00], R4 ;  /* 0x013a000400007388 */ /* 0x0001e20000000c00 */
[----:B------:R-:W-:Y:S05]  /*8eb0*/  BRA `(.L_x_8648) ;  /* 0x0000001800587947 */ /* 0x000fea0003800000 */
.L_x_8639:
        /* <DEDUP_REMOVED lines=15> */
[----:B------:R-:W2:Y:S01]  /*8fb0*/  LDL R8, [R1+0x38] ;  /* 0x0000380001087983 */ /* 0x000ea20000100800 */
[----:B------:R-:W-:-:S03]  /*8fc0*/  ULDC UR4, c[0x0][0x3d4] ;  /* 0x0000f50000047ab9 */ /* 0x000fc60000000800 */
[----:B------:R-:W3:Y:S01]  /*8fd0*/  LDL R3, [R1+0x3c] ;  /* 0x00003c0001037983 */ /* 0x000ee20000100800 */
        /* <DEDUP_REMOVED lines=13> */
[----:B------:R1:W5:Y:S04]  /*90b0*/  @!P1 LDG.E.128 R32, desc[UR60][R44.64] ;  /* 0x0000003c2c209981 */ /* 0x000368000c1e1d00 */
[----:B------:R1:W5:Y:S01]  /*90c0*/  @!P1 LDG.E.128 R4, desc[UR60][R46.64] ;  /* 0x0000003c2e049981 */ /* 0x000362000c1e1d00 */
[----:B--2---:R-:W-:Y:S02]  /*90d0*/  ISETP.GE.AND P2, PT, R8, UR4, PT ;  /* 0x0000000408007c0c */ /* 0x004fe4000bf46270 */
[----:B---3--:R-:W-:-:S11]  /*90e0*/  ISETP.GE.AND P3, PT, R3, UR4, PT ;  /* 0x0000000403007c0c */ /* 0x008fd6000bf66270 */
[----:B------:R1:W5:Y:S04]  /*90f0*/  @!P2 LDG.E.128 R36, desc[UR60][R44.64+0x20] ;  /* 0x0000203c2c24a981 */ /* 0x000368000c1e1d00 */
[----:B------:R1:W5:Y:S04]  /*9100*/  @!P3 LDG.E.128 R40, desc[UR60][R44.64+0x40] ;  /* 0x0000403c2c28b981 */ /* 0x000368000c1e1d00 */
[----:B------:R1:W5:Y:S04]  /*9110*/  @!P2 LDG.E.128 R24, desc[UR60][R46.64+0x20] ;  /* 0x0000203c2e18a981 */ /* 0x000368000c1e1d00 */
[----:B------:R1:W5:Y:S02]  /*9120*/  @!P3 LDG.E.128 R28, desc[UR60][R46.64+0x40] ;  /* 0x0000403c2e1cb981 */ /* 0x000364000c1e1d00 */
.L_x_8660:
[----:B------:R-:W-:Y:S05]  /*9130*/  BSYNC B1 ;  /* 0x0000000000017941 */ /* 0x000fea0003800000 */
.L_x_8659:
[----:B------:R-:W2:Y:S01]  /*9140*/  LDL R10, [R1+0x78] ;  /* 0x00007800010a7983 */ /* 0x000ea20000100800 */
[----:B-----5:R-:W-:Y:S01]  /*9150*/  IMAD.MOV.U32 R0, RZ, RZ, R4 ;  /* 0x000000ffff007224 */ /* 0x020fe200078e0004 */
[----:B------:R-:W-:Y:S01]  /*9160*/  MOV R8, R6 ;  /* 0x0000000600087202 */ /* 0x000fe20000000f00 */
[----:B------:R-:W-:Y:S01]  /*9170*/  IMAD.MOV.U32 R3, RZ, RZ, R5 ;  /* 0x000000ffff037224 */ /* 0x000fe200078e0005 */
[----:B------:R-:W-:Y:S01]  /*9180*/  UMOV UR4, 0xffffffff ;  /* 0xffffffff00047882 */ /* 0x000fe20000000000 */
[----:B------:R-:W-:Y:S01]  /*9190*/  IMAD.MOV.U32 R9, RZ, RZ, R25 ;  /* 0x000000ffff097224 */ /* 0x000fe200078e0019 */
[----:B------:R-:W-:Y:S01]  /*91a0*/  PRMT R56, R0, 0x7610, R56 ;  /* 0x0000761000387816 */ /* 0x000fe20000000038 */
[----:B------:R-:W-:Y:S01]  /*91b0*/  IMAD.MOV.U32 R0, RZ, RZ, R7 ;  /* 0x000000ffff007224 */ /* 0x000fe200078e0007 */
[----:B------:R-:W-:Y:S01]  /*91c0*/  PRMT R57, R3, 0x7610, R57 ;  /* 0x0000761003397816 */ /* 0x000fe20000000039 */
[----:B------:R-:W-:-:S03]  /*91d0*/  IMAD.MOV.U32 R3, RZ, RZ, R24 ;  /* 0x000000ffff037224 */ /* 0x000fc600078e0018 */
[----:B------:R-:W-:Y:S02]  /*91e0*/  PRMT R65, R8, 0x5410, R0 ;  /* 0x0000541008417816 */ /* 0x000fe40000000000 */
[----:B-1----:R-:W-:Y:S02]  /*91f0*/  PRMT R46, R3, 0x5410, R9 ;  /* 0x00005410032e7816 */ /* 0x002fe40000000009 */
[----:B--2---:R-:W-:Y:S01]  /*9200*/  LEA.HI R0, R10, R10, RZ, 0x1 ;  /* 0x0000000a0a007211 */ /* 0x004fe200078f08ff */
[----:B------:R-:W-:Y:S06]  /*9210*/  BRA.DIV UR4, `(.L_x_8661) ;  /* 0x0000013604947947 */ /* 0x000fec000b800000 */
.L_x_8830:
[----:B------:R-:W-:Y:S01]  /*9220*/  UMOV UR4, 0xffffffff ;  /* 0xffffffff00047882 */ /* 0x000fe20000000000 */
[----:B------:R-:W-:Y:S02]  /*9230*/  LOP3.LUT R0, R0, 0xfffffffe, RZ, 0xc0, !PT ;  /* 0xfffffffe00007812 */ /* 0x000fe400078ec0ff */
[----:B------:R-:W-:Y:S05]  /*9240*/  BRA.DIV UR4, `(.L_x_8662) ;  /* 0x0000013604b07947 */ /* 0x000fea000b800000 */
.L_x_8833:
[----:B------:R-:W-:Y:S01]  /*9250*/  UMOV UR4, 0xffffffff ;  /* 0xffffffff00047882 */ /* 0x000fe20000000000 */
[----:B------:R-:W-:Y:S02]  /*9260*/  IMAD.IADD R0, R10, 0x1, -R0 ;  /* 0x000000010a007824 */ /* 0x000fe400078e0a00 */
[----:B------:R-:W-:Y:S05]  /*9270*/  BRA.DIV UR4, `(.L_x_8663) ;  /* 0x0000013604cc7947 */ /* 0x000fea000b800000 */
.L_x_8836:
[----:B------:R-:W-:Y:S01]  /*9280*/  UMOV UR4, 0xffffffff ;  /* 0xffffffff00047882 */ /* 0x000fe20000000000 */
[----:B------:R-:W-:Y:S02]  /*9290*/  SHF.L.U32 R3, R0, 0x1f, RZ ;  /* 0x0000001f00037819 */ /* 0x000fe400000006ff */
[----:B------:R-:W-:Y:S05]  /*92a0*/  BRA.DIV UR4, `(.L_x_8664) ;  /* 0x0000013604e87947 */ /* 0x000fea000b800000 */
.L_x_8839:
[----:B------:R-:W1:Y:S01]  /*92b0*/  SYNCS.PHASECHK.TRANS64.TRYWAIT P1, [R18+URZ+0x31c00], R3 ;  /* 0x031c0003120075a7 */ /* 0x000e62000802017f */
[----:B------:R-:W-:Y:S01]  /*92c0*/  IMAD.MOV.U32 R0, RZ, RZ, R26 ;  /* 0x000000ffff007224 */ /* 0x000fe200078e001a */
[----:B------:R-:W-:Y:S01]  /*92d0*/  MOV R10, R29 ;  /* 0x0000001d000a7202 */ /* 0x000fe20000000f00 */
[----:B------:R-:W-:Y:S01]  /*92e0*/  IMAD.MOV.U32 R8, RZ, RZ, R27 ;  /* 0x000000ffff087224 */ /* 0x000fe200078e001b */
[----:B------:R-:W-:Y:S01]  /*92f0*/  BSSY B1, `(.L_x_8665) ;  /* 0x000001c000017945 */ /* 0x000fe20003800000 */
        /* <DEDUP_REMOVED lines=26> */
[----:B-1----:R-:W-:Y:S06]  /*94a0*/  @!P1 BRA `(.L_x_8666) ;  /* 0x0000013400909947 */ /* 0x002fec0003800000 */
.L_x_8840:
[----:B------:R-:W-:Y:S05]  /*94b0*/  BSYNC B1 ;  /* 0x0000000000017941 */ /* 0x000fea0003800000 */
.L_x_8665:
[----:B------:R-:W-:Y:S01]  /*94c0*/  PRMT R45, R0, 0x5410, R8 ;  /* 0x00005410002d7816 */ /* 0x000fe20000000008 */
[----:B------:R-:W-:Y:S06]  /*94d0*/  @P0 BRA `(.L_x_8648) ;  /* 0x0000001000d00947 */ /* 0x000fec0003800000 */
[----:B------:R-:W2:Y:S01]  /*94e0*/  LDL R10, [R1+0x38] ;  /* 0x00003800010a7983 */ /* 0x000ea20000100800 */
[----:B-1----:R-:W1:Y:S03]  /*94f0*/  LDC R3, c[0x0][0x3d4] ;  /* 0x0000f500ff037b82 */ /* 0x002e660000000800 */
[----:B------:R-:W3:Y:S04]  /*9500*/  LDL R9, [R1+0x3c] ;  /* 0x00003c0001097983 */ /* 0x000ee80000100800 */
[----:B------:R4:W5:Y:S04]  /*9510*/  LDL R69, [R1+0x34] ;  /* 0x0000340001457983 */ /* 0x0009680000100800 */
[----:B------:R4:W5:Y:S04]  /*9520*/  LDL R68, [R1+0x44] ;  /* 0x0000440001447983 */ /* 0x0009680000100800 */
[----:B------:R4:W5:Y:S01]  /*9530*/  LDL R67, [R1+0x40] ;  /* 0x0000400001437983 */ /* 0x0009620000100800 */
[----:B------:R-:W-:Y:S01]  /*9540*/  BSSY B1, `(.L_x_8667) ;  /* 0x0000069000017945 */ /* 0x000fe20003800000 */
[----:B-1----:R-:W-:-:S02]  /*9550*/  ISETP.GE.AND P0, PT, R144, R3, PT ;  /* 0x000000039000720c */ /* 0x002fc40003f06270 */
[-C--:B--2---:R-:W-:Y:S02]  /*9560*/  ISETP.GE.AND P1, PT, R10, R3.reuse, PT ;  /* 0x000000030a00720c */ /* 0x084fe40003f26270 */
[----:B---3--:R-:W-:-:S09]  /*9570*/  ISETP.GE.AND P2, PT, R9, R3, PT ;  /* 0x000000030900720c */ /* 0x008fd20003f46270 */
[----:B----4-:R-:W-:Y:S05]  /*9580*/  @P0 BRA `(.L_x_8668) ;  /* 0x0000000400900947 */ /* 0x010fea0003800000 */
[----:B------:R-:W2:Y:S01]  /*9590*/  LDL R70, [R1+0x8c] ;  /* 0x00008c0001467983 */ /* 0x000ea20000100800 */
[----:B------:R-:W1:Y:S02]  /*95a0*/  S2R R9, SR_TID.X ;  /* 0x0000000000097919 */ /* 0x000e640000002100 */
[----:B-1----:R-:W-:-:S05]  /*95b0*/  VIADD R10, R9, 0xffffff80 ;  /* 0xffffff80090a7836 */ /* 0x002fca0000000000 */
[----:B------:R-:W-:-:S04]  /*95c0*/  LEA.HI R9, R10, R10, RZ, 0x1 ;  /* 0x0000000a0a097211 */ /* 0x000fc800078f08ff */
[----:B------:R-:W-:-:S04]  /*95d0*/  LOP3.LUT R9, R9, 0xfffffffe, RZ, 0xc0, !PT ;  /* 0xfffffffe09097812 */ /* 0x000fc800078ec0ff */
[----:B------:R-:W-:-:S04]  /*95e0*/  IADD3 R9, R10, -R9, RZ ;  /* 0x800000090a097210 */ /* 0x000fc80007ffe0ff */
[----:B------:R-:W-:-:S04]  /*95f0*/  LEA.HI R0, R3, R9, RZ, 0x1d ;  /* 0x0000000903007211 */ /* 0x000fc800078fe8ff */
[----:B------:R-:W-:-:S04]  /*9600*/  SHF.R.S32.HI R9, RZ, 0x1f, R0 ;  /* 0x0000001fff097819 */ /* 0x000fc80000011400 */
[----:B------:R-:W-:Y:S01]  /*9610*/  LEA.HI R9, R9, R0, RZ, 0x2 ;  /* 0x0000000009097211 */ /* 0x000fe200078f10ff */
[----:B------:R-:W-:-:S03]  /*9620*/  IMAD.SHL.U32 R0, R0, 0x8, RZ ;  /* 0x0000000800007824 */ /* 0x000fc600078e00ff */
[----:B------:R-:W-:Y:S02]  /*9630*/  SHF.R.S32.HI R9, RZ, 0x2, R9 ;  /* 0x00000002ff097819 */ /* 0x000fe40000011409 */
[----:B-----5:R-:W-:-:S03]  /*9640*/  LOP3.LUT R0, R69, 0x18, R0, 0xf8, !PT ;  /* 0x0000001845007812 */ /* 0x020fc600078ef800 */
[----:B------:R-:W-:Y:S01]  /*9650*/  IMAD R12, R9, 0x1800, R68 ;  /* 0x00001800090c7824 */ /* 0x000fe200078e0244 */
[----:B------:R-:W-:-:S05]  /*9660*/  LOP3.LUT R13, R0, R67, RZ, 0x3c, !PT ;  /* 0x00000043000d7212 */ /* 0x000fca00078e3cff */
[----:B------:R-:W-:-:S04]  /*9670*/  IMAD.IADD R13, R12, 0x1, R13 ;  /* 0x000000010c0d7824 */ /* 0x000fc800078e020d */
[----:B------:R-:W-:-:S05]  /*9680*/  IMAD R0, R13, 0x2, R18 ;  /* 0x000000020d007824 */ /* 0x000fca00078e0212 */
[----:B0-----:R-:W0:Y:S01]  /*9690*/  LDS.128 R12, [R0+0xda00] ;  /* 0x00da0000000c7984 */ /* 0x001e220000000c00 */
[--C-:B------:R-:W-:Y:S02]  /*96a0*/  SHF.R.U64 R32, R32, 0x10, R33.reuse ;  /* 0x0000001020207819 */ /* 0x100fe40000001221 */
[----:B------:R-:W-:Y:S02]  /*96b0*/  SHF.R.U32.HI R54, RZ, 0x10, R33 ;  /* 0x00000010ff367819 */ /* 0x000fe40000011621 */
[--C-:B------:R-:W-:Y:S02]  /*96c0*/  SHF.R.U64 R33, R4, 0x10, R5.reuse ;  /* 0x0000001004217819 */ /* 0x100fe40000001205 */
[----:B------:R-:W-:Y:S01]  /*96d0*/  SHF.R.U32.HI R58, RZ, 0x10, R5 ;  /* 0x00000010ff3a7819 */ /* 0x000fe20000011605 */
[----:B------:R-:W-:Y:S01]  /*96e0*/  HADD2.F32 R55, -RZ, R55.H0_H0 ;  /* 0x20000037ff377230 */ /* 0x000fe20000004100 */
[----:B------:R-:W-:Y:S01]  /*96f0*/  SHF.R.U64 R5, R6, 0x10, R7 ;  /* 0x0000001006057819 */ /* 0x000fe20000001207 */
[----:B------:R-:W-:Y:S01]  /*9700*/  HADD2.F32 R57, -RZ, R57.H0_H0 ;  /* 0x20000039ff397230 */ /* 0x000fe20000004100 */
[----:B------:R-:W-:Y:S01]  /*9710*/  SHF.R.U64 R4, R34, 0x10, R35 ;  /* 0x0000001022047819 */ /* 0x000fe20000001223 */
[----:B------:R-:W-:-:S02]  /*9720*/  HADD2.F32 R58, -RZ, R58.H0_H0 ;  /* 0x2000003aff3a7230 */ /* 0x000fc40000004100 */
[----:B------:R-:W-:Y:S02]  /*9730*/  HADD2.F32 R54, -RZ, R54.H0_H0 ;  /* 0x20000036ff367230 */ /* 0x000fe40000004100 */
[----:B------:R-:W-:Y:S01]  /*9740*/  HADD2.F32 R56, -RZ, R56.H0_H0 ;  /* 0x20000038ff387230 */ /* 0x000fe20000004100 */
[----:B------:R-:W-:Y:S02]  /*9750*/  SHF.R.U32.HI R63, RZ, 0x10, R7 ;  /* 0x00000010ff3f7819 */ /* 0x000fe40000011607 */
[----:B------:R-:W-:Y:S01]  /*9760*/  SHF.R.U32.HI R64, RZ, 0x10, R35 ;  /* 0x00000010ff407819 */ /* 0x000fe20000011623 */
[--C-:B0-----:R-:W-:Y:S02]  /*9770*/  HADD2.F32 R6, -RZ, R13.reuse.H0_H0 ;  /* 0x2000000dff067230 */ /* 0x101fe40000004100 */
[----:B------:R-:W-:-:S03]  /*9780*/  HADD2.F32 R51, -RZ, R13.H1_H1 ;  /* 0x3000000dff337230 */ /* 0x000fc60000004100 */
[C---:B------:R-:W-:Y:S01]  /*9790*/  FMUL.FTZ R59, R6.reuse, R57 ;  /* 0x00000039063b7220 */ /* 0x040fe20000410000 */
[----:B------:R-:W-:Y:S01]  /*97a0*/  FMUL.FTZ R61, R6, R55 ;  /* 0x00000037063d7220 */ /* 0x000fe20000410000 */
[----:B------:R-:W-:Y:S02]  /*97b0*/  HADD2.F32 R13, -RZ, R12.H0_H0 ;  /* 0x2000000cff0d7230 */ /* 0x000fe40000004100 */
[----:B------:R-:W-:Y:S01]  /*97c0*/  FMUL.FTZ R60, R51, R58 ;  /* 0x0000003a333c7220 */ /* 0x000fe20000410000 */
[----:B------:R-:W-:Y:S02]  /*97d0*/  HADD2.F32 R52, -RZ, R14.H0_H0 ;  /* 0x2000000eff347230 */ /* 0x000fe40000004100 */
[--C-:B------:R-:W-:Y:S02]  /*97e0*/  HADD2.F32 R53, -RZ, R15.reuse.H0_H0 ;  /* 0x2000000fff357230 */ /* 0x100fe40000004100 */
[----:B------:R-:W-:Y:S02]  /*97f0*/  HADD2.F32 R15, -RZ, R15.H1_H1 ;  /* 0x3000000fff0f7230 */ /* 0x000fe40000004100 */
[----:B------:R-:W-:-:S02]  /*9800*/  HADD2.F32 R12, -RZ, R12.H1_H1 ;  /* 0x3000000cff0c7230 */ /* 0x000fc40000004100 */
[----:B------:R-:W-:Y:S02]  /*9810*/  HADD2.F32 R33, -RZ, R33.H0_H0 ;  /* 0x20000021ff217230 */ /* 0x000fe40000004100 */
[----:B------:R-:W-:Y:S01]  /*9820*/  HADD2.F32 R14, -RZ, R14.H1_H1 ;  /* 0x3000000eff0e7230 */ /* 0x000fe20000004100 */
[----:B--2---:R-:W0:Y:S02]  /*9830*/  LDS.128 R8, [R70] ;  /* 0x0000000046087984 */ /* 0x004e240000000c00 */
[--C-:B0-----:R-:W-:Y:S02]  /*9840*/  HADD2.F32 R34, -RZ, R9.reuse.H0_H0 ;  /* 0x20000009ff227230 */ /* 0x101fe40000004100 */
[----:B------:R-:W-:-:S03]  /*9850*/  HADD2.F32 R9, -RZ, R9.H1_H1 ;  /* 0x30000009ff097230 */ /* 0x000fc60000004100 */
[C---:B------:R-:W-:Y:S01]  /*9860*/  FFMA.FTZ R6, R34.reuse, R55, -R59 ;  /* 0x0000003722067223 */ /* 0x040fe2000001083b */
[----:B------:R-:W-:Y:S01]  /*9870*/  FFMA.FTZ R61, R34, R57, R61 ;  /* 0x00000039223d7223 */ /* 0x000fe2000001003d */
[----:B------:R-:W-:Y:S02]  /*9880*/  HADD2.F32 R34, -RZ, R62.H0_H0 ;  /* 0x2000003eff227230 */ /* 0x000fe40000004100 */
[-C--:B------:R-:W-:Y:S01]  /*9890*/  FMUL.FTZ R62, R51, R54.reuse ;  /* 0x00000036333e7220 */ /* 0x080fe20000410000 */
[----:B------:R-:W-:Y:S01]  /*98a0*/  FFMA.FTZ R55, R9, R54, -R60 ;  /* 0x0000003609377223 */ /* 0x000fe2000001083c */
[----:B------:R-:W-:Y:S02]  /*98b0*/  HADD2.F32 R7, -RZ, R8.H0_H0 ;  /* 0x20000008ff077230 */ /* 0x000fe40000004100 */
[C---:B------:R-:W-:Y:S01]  /*98c0*/  FMUL.FTZ R54, R13.reuse, R56 ;  /* 0x000000380d367220 */ /* 0x040fe20000410000 */
[----:B------:R-:W-:Y:S02]  /*98d0*/  HADD2.F32 R51, -RZ, R65.H0_H0 ;  /* 0x20000041ff337230 */ /* 0x000fe40000004100 */
[----:B------:R-:W-:Y:S01]  /*98e0*/  FMUL.FTZ R13, R13, R34 ;  /* 0x000000220d0d7220 */ /* 0x000fe20000410000 */
[----:B------:R-:W-:Y:S01]  /*98f0*/  FFMA.FTZ R62, R9, R58, R62 ;  /* 0x0000003a093e7223 */ /* 0x000fe2000001003e */
[----:B------:R-:W-:-:S02]  /*9900*/  HADD2.F32 R35, -RZ, R10.H0_H0 ;  /* 0x2000000aff237230 */ /* 0x000fc40000004100 */
[C---:B------:R-:W-:Y:S01]  /*9910*/  FFMA.FTZ R54, R7.reuse, R34, -R54 ;  /* 0x0000002207367223 */ /* 0x040fe20000010836 */
[--C-:B------:R-:W-:Y:S02]  /*9920*/  HADD2.F32 R9, -RZ, R66.reuse.H0_H0 ;  /* 0x20000042ff097230 */ /* 0x100fe40000004100 */
[----:B------:R-:W-:Y:S01]  /*9930*/  FFMA.FTZ R56, R7, R56, R13 ;  /* 0x0000003807387223 */ /* 0x000fe2000001000d */
[C---:B------:R-:W-:Y:S01]  /*9940*/  FMUL.FTZ R34, R52.reuse, R51 ;  /* 0x0000003334227220 */ /* 0x040fe20000410000 */
[----:B------:R-:W-:Y:S02]  /*9950*/  HADD2.F32 R7, -RZ, R66.H1_H1 ;  /* 0x30000042ff077230 */ /* 0x000fe40000004100 */
[----:B------:R-:W-:Y:S02]  /*9960*/  HADD2.F32 R13, -RZ, R65.H1_H1 ;  /* 0x30000041ff0d7230 */ /* 0x000fe40000004100 */
[----:B------:R-:W-:Y:S01]  /*9970*/  FMUL.FTZ R58, R52, R9 ;  /* 0x00000009343a7220 */ /* 0x000fe20000410000 */
[----:B------:R-:W-:-:S02]  /*9980*/  HADD2.F32 R50, -RZ, R11.H0_H0 ;  /* 0x2000000bff327230 */ /* 0x000fc40000004100 */
[----:B------:R-:W-:Y:S01]  /*9990*/  FFMA.FTZ R57, R35, R9, -R34 ;  /* 0x0000000923397223 */ /* 0x000fe20000010822 */
[----:B------:R-:W-:Y:S02]  /*99a0*/  HADD2.F32 R52, -RZ, R63.H0_H0 ;  /* 0x2000003fff347230 */ /* 0x000fe40000004100 */
[C---:B------:R-:W-:Y:S01]  /*99b0*/  FMUL.FTZ R9, R53.reuse, R13 ;  /* 0x0000000d35097220 */ /* 0x040fe20000410000 */
[----:B------:R-:W-:Y:S02]  /*99c0*/  HADD2.F32 R34, -RZ, R64.H0_H0 ;  /* 0x20000040ff227230 */ /* 0x000fe40000004100 */
[----:B------:R-:W-:Y:S01]  /*99d0*/  FMUL.FTZ R60, R53, R7 ;  /* 0x00000007353c7220 */ /* 0x000fe20000410000 */
[----:B------:R-:W-:Y:S01]  /*99e0*/  FFMA.FTZ R58, R35, R51, R58 ;  /* 0x00000033233a7223 */ /* 0x000fe2000001003a */
[----:B------:R-:W-:Y:S02]  /*99f0*/  HADD2.F32 R11, -RZ, R11.H1_H1 ;  /* 0x3000000bff0b7230 */ /* 0x000fe40000004100 */
[C---:B------:R-:W-:Y:S01]  /*9a00*/  FFMA.FTZ R35, R50.reuse, R7, -R9 ;  /* 0x0000000732237223 */ /* 0x040fe20000010809 */
[----:B------:R-:W-:Y:S01]  /*9a10*/  FFMA.FTZ R60, R50, R13, R60 ;  /* 0x0000000d323c7223 */ /* 0x000fe2000001003c */
[C---:B------:R-:W-:Y:S01]  /*9a20*/  FMUL.FTZ R64, R15.reuse, R52 ;  /* 0x000000340f407220 */ /* 0x040fe20000410000 */
[----:B------:R-:W-:Y:S01]  /*9a30*/  FMUL.FTZ R50, R15, R34 ;  /* 0x000000220f327220 */ /* 0x000fe20000410000 */
[----:B------:R-:W-:-:S02]  /*9a40*/  HADD2.F32 R7, -RZ, R32.H0_H0 ;  /* 0x20000020ff077230 */ /* 0x000fc40000004100 */
[----:B------:R-:W-:Y:S02]  /*9a50*/  HADD2.F32 R9, -RZ, R5.H0_H0 ;  /* 0x20000005ff097230 */ /* 0x000fe40000004100 */
[C---:B------:R-:W-:Y:S01]  /*9a60*/  FFMA.FTZ R64, R11.reuse, R34, -R64 ;  /* 0x000000220b407223 */ /* 0x040fe20000010840 */
[----:B------:R-:W-:Y:S02]  /*9a70*/  HADD2.F32 R5, -RZ, R4.H0_H0 ;  /* 0x20000004ff057230 */ /* 0x000fe40000004100 */
[----:B------:R-:W-:Y:S01]  /*9a80*/  FFMA.FTZ R51, R11, R52, R50 ;  /* 0x000000340b337223 */ /* 0x000fe20000010032 */
[----:B------:R-:W-:Y:S02]  /*9a90*/  HADD2.F32 R8, -RZ, R8.H1_H1 ;  /* 0x30000008ff087230 */ /* 0x000fe40000004100 */
[C---:B------:R-:W-:Y:S01]  /*9aa0*/  FMUL.FTZ R11, R12.reuse, R33 ;  /* 0x000000210c0b7220 */ /* 0x040fe20000410000 */
[----:B------:R-:W-:Y:S02]  /*9ab0*/  HADD2.F32 R10, -RZ, R10.H1_H1 ;  /* 0x3000000aff0a7230 */ /* 0x000fe40000004100 */
        /* <DEDUP_REMOVED lines=12> */
[----:B------:R-:W-:Y:S02]  /*9b80*/  F2FP.F16.F32.PACK_AB R9, R62, R61 ;  /* 0x0000003d3e09723e */ /* 0x000fe400000000ff */
[----:B------:R-:W-:-:S02]  /*9b90*/  F2FP.F16.F32.PACK_AB R8, R33, R56 ;  /* 0x000000382108723e */ /* 0x000fc400000000ff */
[----:B------:R-:W-:Y:S01]  /*9ba0*/  F2FP.F16.F32.PACK_AB R10, R15, R58 ;  /* 0x0000003a0f0a723e */ /* 0x000fe200000000ff */
[----:B------:R1:W-:Y:S04]  /*9bb0*/  STS.128 [R70], R4 ;  /* 0x0000000446007388 */ /* 0x0003e80000000c00 */
[----:B------:R1:W-:Y:S02]  /*9bc0*/  STS.128 [R0+0xda00], R8 ;  /* 0x00da000800007388 */ /* 0x0003e40000000c00 */
.L_x_8668:
[----:B------:R-:W-:Y:S05]  /*9bd0*/  BSYNC B1 ;  /* 0x0000000000017941 */ /* 0x000fea0003800000 */
.L_x_8667:
[----:B------:R-:W-:Y:S04]  /*9be0*/  BSSY B1, `(.L_x_8669) ;  /* 0x0000062000017945 */ /* 0x000fe80003800000 */
[----:B------:R-:W-:Y:S05]  /*9bf0*/  @P1 BRA `(.L_x_8670) ;  /* 0x0000000400801947 */ /* 0x000fea0003800000 */
[----:B-1----:R-:W2:Y:S04]  /*9c00*/  LDL R0, [R1+0x94] ;  /* 0x0000940001007983 */ /* 0x002ea80000100800 */
        /* <DEDUP_REMOVED lines=10> */
[----:B------:R-:W-:Y:S02]  /*9cb0*/  SHF.R.U32.HI R53, RZ, 0x10, R39 ;  /* 0x00000010ff357819 */ /* 0x000fe40000011627 */
[--C-:B------:R-:W-:Y:S02]  /*9cc0*/  SHF.R.U64 R51, R26, 0x10, R27.reuse ;  /* 0x000000101a337819 */ /* 0x100fe4000000121b */
[----:B------:R-:W-:Y:S02]  /*9cd0*/  SHF.R.U32.HI R50, RZ, 0x10, R27 ;  /* 0x00000010ff327819 */ /* 0x000fe4000001161b */
[----:B--2---:R-:W-:-:S04]  /*9ce0*/  LEA.HI R0, R3, R0, RZ, 0x1d ;  /* 0x0000000003007211 */ /* 0x004fc800078fe8ff */
[----:B------:R-:W-:-:S04]  /*9cf0*/  SHF.R.S32.HI R5, RZ, 0x1f, R0 ;  /* 0x0000001fff057819 */ /* 0x000fc80000011400 */
[----:B------:R-:W-:Y:S01]  /*9d00*/  LEA.HI R5, R5, R0, RZ, 0x2 ;  /* 0x0000000005057211 */ /* 0x000fe200078f10ff */
[----:B------:R-:W-:-:S03]  /*9d10*/  IMAD.SHL.U32 R0, R0, 0x8, RZ ;  /* 0x0000000800007824 */ /* 0x000fc600078e00ff */
[----:B------:R-:W-:Y:S02]  /*9d20*/  SHF.R.S32.HI R5, RZ, 0x2, R5 ;  /* 0x00000002ff057819 */ /* 0x000fe40000011405 */
[----:B-----5:R-:W-:-:S03]  /*9d30*/  LOP3.LUT R0, R69, 0x18, R0, 0xf8, !PT ;  /* 0x0000001845007812 */ /* 0x020fc600078ef800 */
[----:B------:R-:W-:Y:S01]  /*9d40*/  IMAD R8, R5, 0x1800, R68 ;  /* 0x0000180005087824 */ /* 0x000fe200078e0244 */
[----:B------:R-:W-:Y:S01]  /*9d50*/  LOP3.LUT R9, R0, R67, RZ, 0x3c, !PT ;  /* 0x0000004300097212 */ /* 0x000fe200078e3cff */
[----:B---3--:R-:W1:Y:S04]  /*9d60*/  LDS.128 R4, [R56] ;  /* 0x0000000038047984 */ /* 0x008e680000000c00 */
[----:B------:R-:W-:-:S04]  /*9d70*/  IMAD.IADD R9, R8, 0x1, R9 ;  /* 0x0000000108097824 */ /* 0x000fc800078e0209 */
[----:B------:R-:W-:-:S05]  /*9d80*/  IMAD R0, R9, 0x2, R18 ;  /* 0x0000000209007824 */ /* 0x000fca00078e0212 */
[----:B------:R-:W2:Y:S01]  /*9d90*/  LDS.128 R8, [R0+0xda00] ;  /* 0x00da000000087984 */ /* 0x000ea20000000c00 */
[--C-:B-1----:R-:W-:Y:S02]  /*9da0*/  HADD2.F32 R12, -RZ, R5.reuse.H0_H0 ;  /* 0x20000005ff0c7230 */ /* 0x102fe40000004100 */
[----:B------:R-:W-:Y:S02]  /*9db0*/  HADD2.F32 R13, -RZ, R5.H1_H1 ;  /* 0x30000005ff0d7230 */ /* 0x000fe40000004100 */
[----:B------:R-:W-:Y:S02]  /*9dc0*/  HADD2.F32 R5, -RZ, R4.H0_H0 ;  /* 0x20000004ff057230 */ /* 0x000fe40000004100 */
[----:B0-----:R-:W-:Y:S02]  /*9dd0*/  HADD2.F32 R14, -RZ, R6.H0_H0 ;  /* 0x20000006ff0e7230 */ /* 0x001fe40000004100 */
[--C-:B------:R-:W-:Y:S02]  /*9de0*/  HADD2.F32 R15, -RZ, R7.reuse.H0_H0 ;  /* 0x20000007ff0f7230 */ /* 0x100fe40000004100 */
[----:B------:R-:W-:-:S02]  /*9df0*/  HADD2.F32 R7, -RZ, R7.H1_H1 ;  /* 0x30000007ff077230 */ /* 0x000fc40000004100 */
[----:B------:R-:W-:Y:S02]  /*9e00*/  HADD2.F32 R4, -RZ, R4.H1_H1 ;  /* 0x30000004ff047230 */ /* 0x000fe40000004100 */
[--C-:B--2---:R-:W-:Y:S02]  /*9e10*/  HADD2.F32 R24, -RZ, R9.reuse.H0_H0 ;  /* 0x20000009ff187230 */ /* 0x104fe40000004100 */
        /* <DEDUP_REMOVED lines=12> */
[----:B------:R-:W-:Y:S02]  /*9ee0*/  HADD2.F32 R26, -RZ, R10.H0_H0 ;  /* 0x2000000aff1a7230 */ /* 0x000fe40000004100 */
[----:B------:R-:W-:Y:S01]  /*9ef0*/  FMUL.FTZ R35, R9, R12 ;  /* 0x0000000c09237220 */ /* 0x000fe20000410000 */
[----:B------:R-:W-:-:S02]  /*9f00*/  HADD2.F32 R25, -RZ, R47.H0_H0 ;  /* 0x2000002fff197230 */ /* 0x000fc40000004100 */
[----:B------:R-:W-:Y:S01]  /*9f10*/  FFMA.FTZ R36, R13, R32, R36 ;  /* 0x000000200d247223 */ /* 0x000fe20000010024 */
[----:B------:R-:W-:Y:S02]  /*9f20*/  HADD2.F32 R9, -RZ, R48.H0_H0 ;  /* 0x20000030ff097230 */ /* 0x000fe40000004100 */
[C---:B------:R-:W-:Y:S01]  /*9f30*/  FFMA.FTZ R33, R5.reuse, R12, -R24 ;  /* 0x0000000c05217223 */ /* 0x040fe20000010818 */
[----:B------:R-:W-:Y:S02]  /*9f40*/  HADD2.F32 R27, -RZ, R11.H0_H0 ;  /* 0x2000000bff1b7230 */ /* 0x000fe40000004100 */
[----:B------:R-:W-:Y:S01]  /*9f50*/  FFMA.FTZ R35, R5, R46, R35 ;  /* 0x0000002e05237223 */ /* 0x000fe20000010023 */
[----:B------:R-:W-:Y:S02]  /*9f60*/  HADD2.F32 R32, -RZ, R47.H1_H1 ;  /* 0x3000002fff207230 */ /* 0x000fe40000004100 */
[----:B------:R-:W-:Y:S01]  /*9f70*/  FMUL.FTZ R5, R26, R25 ;  /* 0x000000191a057220 */ /* 0x000fe20000410000 */
[----:B------:R-:W-:-:S02]  /*9f80*/  HADD2.F32 R12, -RZ, R49.H0_H0 ;  /* 0x20000031ff0c7230 */ /* 0x000fc40000004100 */
[-C--:B------:R-:W-:Y:S01]  /*9f90*/  FMUL.FTZ R13, R26, R9.reuse ;  /* 0x000000091a0d7220 */ /* 0x080fe20000410000 */
[----:B------:R-:W-:Y:S02]  /*9fa0*/  HADD2.F32 R11, -RZ, R11.H1_H1 ;  /* 0x3000000bff0b7230 */ /* 0x000fe40000004100 */
[C---:B------:R-:W-:Y:S01]  /*9fb0*/  FMUL.FTZ R46, R27.reuse, R32 ;  /* 0x000000201b2e7220 */ /* 0x040fe20000410000 */
[----:B------:R-:W-:Y:S02]  /*9fc0*/  HADD2.F32 R26, -RZ, R50.H0_H0 ;  /* 0x20000032ff1a7230 */ /* 0x000fe40000004100 */
[C---:B------:R-:W-:Y:S01]  /*9fd0*/  FFMA.FTZ R38, R14.reuse, R9, -R5 ;  /* 0x000000090e267223 */ /* 0x040fe20000010805 */
[----:B------:R-:W-:Y:S02]  /*9fe0*/  HADD2.F32 R24, -RZ, R53.H0_H0 ;  /* 0x20000035ff187230 */ /* 0x000fe40000004100 */
[-C--:B------:R-:W-:Y:S01]  /*9ff0*/  FMUL.FTZ R27, R27, R12.reuse ;  /* 0x0000000c1b1b7220 */ /* 0x080fe20000410000 */
[----:B------:R-:W-:Y:S01]  /*a000*/  FFMA.FTZ R46, R15, R12, -R46 ;  /* 0x0000000c0f2e7223 */ /* 0x000fe2000001082e */
[----:B------:R-:W-:Y:S01]  /*a010*/  FFMA.FTZ R14, R14, R25, R13 ;  /* 0x000000190e0e7223 */ /* 0x000fe2000001000d */
[C---:B------:R-:W-:Y:S01]  /*a020*/  FMUL.FTZ R48, R11.reuse, R26 ;  /* 0x0000001a0b307220 */ /* 0x040fe20000410000 */
[----:B------:R-:W-:Y:S01]  /*a030*/  FMUL.FTZ R12, R11, R24 ;  /* 0x000000180b0c7220 */ /* 0x000fe20000410000 */
[----:B------:R-:W-:-:S02]  /*a040*/  HADD2.F32 R8, -RZ, R8.H1_H1 ;  /* 0x30000008ff087230 */ /* 0x000fc40000004100 */
[----:B------:R-:W-:Y:S01]  /*a050*/  FFMA.FTZ R27, R15, R32, R27 ;  /* 0x000000200f1b7223 */ /* 0x000fe2000001001b */
        /* <DEDUP_REMOVED lines=26> */
.L_x_8670:
[----:B------:R-:W-:Y:S05]  /*a200*/  BSYNC B1 ;  /* 0x0000000000017941 */ /* 0x000fea0003800000 */
.L_x_8669:
[----:B------:R-:W-:Y:S05]  /*a210*/  @P2 BRA `(.L_x_8648) ;  /* 0x0000000400802947 */ /* 0x000fea0003800000 */
[----:B-12---:R-:W2:Y:S04]  /*a220*/  LDL R0, [R1+0x90] ;  /* 0x0000900001007983 */ /* 0x006ea80000100800 */
        /* <DEDUP_REMOVED lines=9> */
[--C-:B------:R-:W-:Y:S01]  /*a2c0*/  SHF.R.U64 R35, R30, 0x10, R31.reuse ;  /* 0x000000101e237819 */ /* 0x100fe2000000121f */
[----:B------:R-:W-:Y:S01]  /*a2d0*/  HADD2.F32 R44, -RZ, R44.H0_H0 ;  /* 0x2000002cff2c7230 */ /* 0x000fe20000004100 */
[----:B------:R-:W-:-:S02]  /*a2e0*/  SHF.R.U32.HI R34, RZ, 0x10, R31 ;  /* 0x00000010ff227819 */ /* 0x000fc4000001161f */
[--C-:B------:R-:W-:Y:S02]  /*a2f0*/  SHF.R.U64 R37, R42, 0x10, R43.reuse ;  /* 0x000000102a257819 */ /* 0x100fe4000000122b */
[----:B------:R-:W-:Y:S02]  /*a300*/  SHF.R.U32.HI R42, RZ, 0x10, R43 ;  /* 0x00000010ff2a7819 */ /* 0x000fe4000001162b */
[----:B--2---:R-:W-:-:S04]  /*a310*/  LEA.HI R3, R3, R0, RZ, 0x1d ;  /* 0x0000000003037211 */ /* 0x004fc800078fe8ff */
[----:B------:R-:W-:Y:S01]  /*a320*/  SHF.R.S32.HI R0, RZ, 0x1f, R3 ;  /* 0x0000001fff007819 */ /* 0x000fe20000011403 */
[----:B---3--:R-:W1:Y:S03]  /*a330*/  LDS.128 R4, [R39] ;  /* 0x0000000027047984 */ /* 0x008e660000000c00 */
[----:B------:R-:W-:Y:S01]  /*a340*/  LEA.HI R0, R0, R3, RZ, 0x2 ;  /* 0x0000000300007211 */ /* 0x000fe200078f10ff */
[----:B------:R-:W-:-:S03]  /*a350*/  IMAD.SHL.U32 R3, R3, 0x8, RZ ;  /* 0x0000000803037824 */ /* 0x000fc600078e00ff */
[----:B------:R-:W-:Y:S02]  /*a360*/  SHF.R.S32.HI R0, RZ, 0x2, R0 ;  /* 0x00000002ff007819 */ /* 0x000fe40000011400 */
[----:B-----5:R-:W-:-:S03]  /*a370*/  LOP3.LUT R3, R69, 0x18, R3, 0xf8, !PT ;  /* 0x0000001845037812 */ /* 0x020fc600078ef803 */
[----:B------:R-:W-:Y:S01]  /*a380*/  IMAD R0, R0, 0x1800, R68 ;  /* 0x0000180000007824 */ /* 0x000fe200078e0244 */
[----:B------:R-:W-:-:S04]  /*a390*/  LOP3.LUT R3, R3, R67, RZ, 0x3c, !PT ;  /* 0x0000004303037212 */ /* 0x000fc800078e3cff */
[----:B------:R-:W-:-:S05]  /*a3a0*/  IADD3 R3, R0, R3, RZ ;  /* 0x0000000300037210 */ /* 0x000fca0007ffe0ff */
[----:B------:R-:W-:-:S05]  /*a3b0*/  IMAD R3, R3, 0x2, R18 ;  /* 0x0000000203037824 */ /* 0x000fca00078e0212 */
[----:B------:R-:W2:Y:S01]  /*a3c0*/  LDS.128 R8, [R3+0xda00] ;  /* 0x00da000003087984 */ /* 0x000ea20000000c00 */
[--C-:B-1----:R-:W-:Y:S02]  /*a3d0*/  HADD2.F32 R12, -RZ, R5.reuse.H0_H0 ;  /* 0x20000005ff0c7230 */ /* 0x102fe40000004100 */
[----:B------:R-:W-:Y:S02]  /*a3e0*/  HADD2.F32 R5, -RZ, R5.H1_H1 ;  /* 0x30000005ff057230 */ /* 0x000fe40000004100 */
[----:B------:R-:W-:Y:S02]  /*a3f0*/  HADD2.F32 R0, -RZ, R4.H0_H0 ;  /* 0x20000004ff007230 */ /* 0x000fe40000004100 */
[----:B------:R-:W-:Y:S02]  /*a400*/  HADD2.F32 R13, -RZ, R6.H0_H0 ;  /* 0x20000006ff0d7230 */ /* 0x000fe40000004100 */
[--C-:B0-----:R-:W-:Y:S02]  /*a410*/  HADD2.F32 R14, -RZ, R7.reuse.H0_H0 ;  /* 0x20000007ff0e7230 */ /* 0x101fe40000004100 */
[----:B------:R-:W-:-:S02]  /*a420*/  HADD2.F32 R7, -RZ, R7.H1_H1 ;  /* 0x30000007ff077230 */ /* 0x000fc40000004100 */
[----:B------:R-:W-:Y:S02]  /*a430*/  HADD2.F32 R4, -RZ, R4.H1_H1 ;  /* 0x30000004ff047230 */ /* 0x000fe40000004100 */
[----:B------:R-:W-:Y:S02]  /*a440*/  HADD2.F32 R6, -RZ, R6.H1_H1 ;  /* 0x30000006ff067230 */ /* 0x000fe40000004100 */
[--C-:B--2---:R-:W-:Y:S02]  /*a450*/  HADD2.F32 R15, -RZ, R9.reuse.H0_H0 ;  /* 0x20000009ff0f7230 */ /* 0x104fe40000004100 */
        /* <DEDUP_REMOVED lines=8> */
[----:B------:R-:W-:Y:S02]  /*a4e0*/  HADD2.F32 R25, -RZ, R10.H0_H0 ;  /* 0x2000000aff197230 */ /* 0x000fe40000004100 */
[-C--:B------:R-:W-:Y:S01]  /*a4f0*/  FMUL.FTZ R12, R24, R15.reuse ;  /* 0x0000000f180c7220 */ /* 0x080fe20000410000 */
[----:B------:R-:W-:Y:S01]  /*a500*/  FFMA.FTZ R30, R5, R15, -R30 ;  /* 0x0000000f051e7223 */ /* 0x000fe2000001081e */
[C---:B------:R-:W-:Y:S01]  /*a510*/  FMUL.FTZ R15, R9.reuse, R20 ;  /* 0x00000014090f7220 */ /* 0x040fe20000410000 */
[----:B------:R-:W-:Y:S02]  /*a520*/  HADD2.F32 R24, -RZ, R21.H0_H0 ;  /* 0x20000015ff187230 */ /* 0x000fe40000004100 */
[----:B------:R-:W-:Y:S01]  /*a530*/  FMUL.FTZ R9, R9, R44 ;  /* 0x0000002c09097220 */ /* 0x000fe20000410000 */
        /* <DEDUP_REMOVED lines=37> */
[----:B------:R-:W-:Y:S02]  /*a790*/  F2FP.F16.F32.PACK_AB R5, R30, R31 ;  /* 0x0000001f1e05723e */ /* 0x000fe400000000ff */
[----:B------:R-:W-:-:S02]  /*a7a0*/  F2FP.F16.F32.PACK_AB R4, R0, R15 ;  /* 0x0000000f0004723e */ /* 0x000fc400000000ff */
[----:B------:R-:W-:Y:S02]  /*a7b0*/  F2FP.F16.F32.PACK_AB R6, R10, R25 ;  /* 0x000000190a06723e */ /* 0x000fe400000000ff */
[----:B------:R-:W-:Y:S02]  /*a7c0*/  F2FP.F16.F32.PACK_AB R11, R29, R26 ;  /* 0x0000001a1d0b723e */ /* 0x000fe400000000ff */
[----:B------:R-:W-:Y:S01]  /*a7d0*/  F2FP.F16.F32.PACK_AB R9, R28, R33 ;  /* 0x000000211c09723e */ /* 0x000fe200000000ff */
[----:B------:R0:W-:Y:S01]  /*a7e0*/  STS.128 [R39], R4 ;  /* 0x0000000427007388 */ /* 0x0001e20000000c00 */
[----:B------:R-:W-:Y:S02]  /*a7f0*/  F2FP.F16.F32.PACK_AB R8, R21, R20 ;  /* 0x000000141508723e */ /* 0x000fe400000000ff */
[----:B------:R-:W-:-:S05]  /*a800*/  F2FP.F16.F32.PACK_AB R10, R13, R32 ;  /* 0x000000200d0a723e */ /* 0x000fca00000000ff */
[----:B------:R0:W-:Y:S02]  /*a810*/  STS.128 [R3+0xda00], R8 ;  /* 0x00da000803007388 */ /* 0x0001e40000000c00 */
.L_x_8648:
[----:B------:R-:W-:Y:S05]  /*a820*/  BSYNC B0 ;  /* 0x0000000000007941 */ /* 0x000fea0003800000 */
.L_x_8638:
[----:B------:R-:W-:Y:S01]  /*a830*/  @!PT LDS RZ, [RZ] ;  /* 0x00000000fffff984 */ /* 0x000fe20000000800 */
[----:B------:R-:W-:Y:S01]  /*a840*/  @!PT LDS RZ, [RZ] ;  /* 0x00000000fffff984 */ /* 0x000fe20000000800 */
[----:B------:R-:W-:Y:S01]  /*a850*/  @!PT LDS RZ, [RZ] ;  /* 0x00000000fffff984 */ /* 0x000fe20000000800 */
[----:B------:R-:W-:Y:S01]  /*a860*/  @!PT LDS RZ, [RZ] ;  /* 0x00000000fffff984 */ /* 0x000fe20000000800 */
[----:B------:R1:W-:Y:S06]  /*a870*/  MEMBAR.ALL.CTA ;  /* 0x0000000000007992 */ /* 0x0003ec0000008000 */
[----:B-1----:R-:W1:Y:S01]  /*a880*/  FENCE.VIEW.ASYNC.S ;  /* 0x00000000000073c6 */ /* 0x002e620000000000 */
[----:B------:R-:W-:Y:S05]  /*a890*/  WARPSYNC.ALL ;  /* 0x0000000000007948 */ /* 0x000fea0003800000 */
[----:B-1----:R-:W-:Y:S06]  /*a8a0*/  BAR.SYNC.DEFER_BLOCKING 0xd, 0x180 ;  /* 0x0346000000007b1d */ /* 0x002fec0000010000 */
.L_x_8636:
[----:B0-23--:R-:W2:Y:S02]  /*a8b0*/  LDL R0, [R1+0x4c] ;  /* 0x00004c0001007983 */ /* 0x00dea40000100800 */
[----:B--2---:R-:W-:-:S13]  /*a8c0*/  R2UR UR4, R0 ;  /* 0x00000000000472ca */ /* 0x004fda00000e0000 */
[----:B------:R-:W-:-:S05]  /*a8d0*/  IMAD.U32 R0, RZ, RZ, UR4 ;  /* 0x00000004ff007e24 */ /* 0x000fca000f8e00ff */
[----:B------:R-:W-:-:S13]  /*a8e0*/  ISETP.NE.AND P0, PT, R0, 0x3, PT ;  /* 0x000000030000780c */ /* 0x000fda0003f05270 */
[----:B------:R-:W-:Y:S05]  /*a8f0*/  @!P0 BRA `(.L_x_8671) ;  /* 0x0000000000048947 */ /* 0x000fea0003800000 */
[----:B------:R-:W-:Y:S01]  /*a900*/  BPT.TRAP 0x1 ;  /* 0x000000040000795c */ /* 0x000fe20000300000 */
.L_x_8671:
[----:B-1--4-:R-:W2:Y:S01]  /*a910*/  LDL R3, [R1+0x48] ;  /* 0x0000480001037983 */ /* 0x012ea20000100800 */
[----:B------:R-:W-:Y:S01]  /*a920*/  IMAD R0, R146, 0x8, R18 ;  /* 0x0000000892007824 */ /* 0x000fe200078e0212 */
[----:B--2---:R-:W-:-:S04]  /*a930*/  SHF.L.U32 R5, R3, 0x1f, RZ ;  /* 0x0000001f03057819 */ /* 0x004fc800000006ff */
[----:B------:R0:W1:Y:S01]  /*a940*/  SYNCS.PHASECHK.TRANS64.TRYWAIT P1, [R0+URZ+0x31c30], R5 ;  /* 0x031c3005000075a7 */ /* 0x000062000802017f */
[----:B------:R-:W-:Y:S05]  /*a950*/  @!P0 BRA `(.L_x_8672) ;  /* 0x0000000000048947 */ /* 0x000fea0003800000 */
[----:B------:R-:W-:Y:S01]  /*a960*/  BPT.TRAP 0x1 ;  /* 0x000000040000795c */ /* 0x000fe20000300000 */
.L_x_8672:
[----:B------:R-:W-:Y:S02]  /*a970*/  IMAD R2, R2, 0x1000, R18 ;  /* 0x0000100002027824 */ /* 0x000fe400078e0212 */
[----:B------:R-:W-:Y:S02]  /*a980*/  VIADD R4, R18, 0x16a00 ;  /* 0x00016a0012047836 */ /* 0x000fe40000000000 */
[----:B------:R-:W-:-:S03]  /*a990*/  VIADD R3, R2, 0xda00 ;  /* 0x0000da0002037836 */ /* 0x000fc60000000000 */
[----:B------:R-:W-:Y:S02]  /*a9a0*/  SHF.R.U32.HI R2, RZ, 0x4, R4 ;  /* 0x00000004ff027819 */ /* 0x000fe40000011604 */
[----:B------:R-:W-:Y:S02]  /*a9b0*/  SHF.R.U32.HI R3, RZ, 0x4, R3 ;  /* 0x00000004ff037819 */ /* 0x000fe40000011603 */
[----:B------:R-:W-:Y:S02]  /*a9c0*/  LOP3.LUT R2, R2, 0x3fff, RZ, 0xc0, !PT ;  /* 0x00003fff02027812 */ /* 0x000fe400078ec0ff */
[----:B------:R-:W-:Y:S02]  /*a9d0*/  LOP3.LUT R3, R3, 0x3fff, RZ, 0xc0, !PT ;  /* 0x00003fff03037812 */ /* 0x000fe400078ec0ff */
[----:B------:R-:W-:-:S05]  /*a9e0*/  LOP3.LUT R2, R2, 0x10000, RZ, 0xfc, !PT ;  /* 0x0001000002027812 */ /* 0x000fca00078efcff */
[----:B------:R2:W-:Y:S01]  /*a9f0*/  STL [R1+0x54], R2 ;  /* 0x0000540201007387 */ /* 0x0005e20000100800 */
[----:B-1----:R-:W-:Y:S05]  /*aa00*/  @P1 BRA `(.L_x_8673) ;  /* 0x0000000000081947 */ /* 0x002fea0003800000 */
[----:B------:R-:W1:Y:S02]  /*aa10*/  SYNCS.PHASECHK.TRANS64.TRYWAIT P1, [R0+URZ+0x31c30], R5 ;  /* 0x031c3005000075a7 */ /* 0x000e64000802017f */
[----:B-1----:R-:W-:Y:S05]  /*aa20*/  @!P1 BRA `(.L_x_8674) ;  /* 0x0000012000449947 */ /* 0x002fea0003800000 */
.L_x_8673:
[----:B------:R-:W3:Y:S01]  /*aa30*/  LDL R4, [R1+0x54] ;  /* 0x0000540001047983 */ /* 0x000ee20000100800 */
[----:B--2---:R-:W-:Y:S01]  /*aa40*/  LOP3.LUT R2, R3, 0x10000, RZ, 0xfc, !PT ;  /* 0x0001000003027812 */ /* 0x004fe200078efcff */
[----:B------:R-:W-:Y:S01]  /*aa50*/  IMAD.MOV.U32 R15, RZ, RZ, -0x7fffffe0 ;  /* 0x80000020ff0f7424 */ /* 0x000fe200078e00ff */
[----:B------:R-:W-:Y:S01]  /*aa60*/  MOV R3, 0x80000020 ;  /* 0x8000002000037802 */ /* 0x000fe20000000f00 */
[----:B------:R-:W-:Y:S05]  /*aa70*/  WARPSYNC.ALL ;  /* 0x0000000000007948 */ /* 0x000fea0003800000 */
[----:B------:R-:W-:Y:S01]  /*aa80*/  R2UR UR7, R15 ;  /* 0x000000000f0772ca */ /* 0x000fe200000e0000 */
[----:B------:R-:W2:Y:S01]  /*aa90*/  LDL R98, [R1+0x98] ;  /* 0x0000980001627983 */ /* 0x000ea20000100800 */
[----:B------:R-:W-:-:S02]  /*aaa0*/  R2UR UR4, R2 ;  /* 0x00000000020472ca */ /* 0x000fc400000e0000 */
[C---:B------:R-:W-:Y:S01]  /*aab0*/  R2UR UR5, R3.reuse ;  /* 0x00000000030572ca */ /* 0x040fe200000e0000 */
[----:B------:R-:W-:Y:S01]  /*aac0*/  WARPGROUP.ARRIVE ;  /* 0x00000000000079c5 */ /* 0x000fe20000000000 */
[----:B01----:R-:W-:Y:S02]  /*aad0*/  IMAD.MOV.U32 R5, RZ, RZ, -0x7fffffe0 ;  /* 0x80000020ff057424 */ /* 0x003fe400078e00ff */
[----:B------:R-:W-:Y:S01]  /*aae0*/  IMAD.MOV.U32 R7, RZ, RZ, -0x7fffffe0 ;  /* 0x80000020ff077424 */ /* 0x000fe200078e00ff */
[C---:B------:R-:W-:Y:S02]  /*aaf0*/  R2UR UR8, R2.reuse ;  /* 0x00000000020872ca */ /* 0x040fe400000e0000 */
[----:B------:R-:W-:Y:S02]  /*ab00*/  R2UR UR9, R3 ;  /* 0x00000000030972ca */ /* 0x000fe400000e0000 */
[----:B------:R-:W-:Y:S02]  /*ab10*/  R2UR UR11, R7 ;  /* 0x00000000070b72ca */ /* 0x000fe400000e0000 */
[----:B------:R-:W-:-:S02]  /*ab20*/  R2UR UR12, R2 ;  /* 0x00000000020c72ca */ /* 0x000fc400000e0000 */
[C---:B------:R-:W-:Y:S01]  /*ab30*/  R2UR UR13, R3.reuse ;  /* 0x00000000030d72ca */ /* 0x040fe200000e0000 */
[----:B------:R-:W-:Y:S01]  /*ab40*/  IMAD.MOV.U32 R9, RZ, RZ, -0x7fffffe0 ;  /* 0x80000020ff097424 */ /* 0x000fe200078e00ff */
[----:B------:R-:W-:Y:S02]  /*ab50*/  R2UR UR16, R2 ;  /* 0x00000000021072ca */ /* 0x000fe400000e0000 */
[----:B------:R-:W-:Y:S02]  /*ab60*/  R2UR UR17, R3 ;  /* 0x00000000031172ca */ /* 0x000fe400000e0000 */
[----:B------:R-:W-:Y:S01]  /*ab70*/  R2UR UR19, R9 ;  /* 0x00000000091372ca */ /* 0x000fe200000e0000 */
[----:B---3--:R-:W-:-:S05]  /*ab80*/  IMAD R14, R146, 0x6c0, R4 ;  /* 0x000006c0920e7824 */ /* 0x008fca00078e0204 */
[----:B------:R-:W-:-:S13]  /*ab90*/  R2UR UR6, R14 ;  /* 0x000000000e0672ca */ /* 0x000fda00000e0000 */
[----:B------:R-:W-:Y:S01]  /*aba0*/  HGMMA.64x16x16.F32 R88, gdesc[UR4], RZ, !UPT, gsb0 ;  /* 0x00200000045879f0 */ /* 0x000fe2000c0008ff */
[----:B------:R-:W-:Y:S01]  /*abb0*/  VIADD R4, R14, 0x40 ;  /* 0x000000400e047836 */ /* 0x000fe20000000000 */
[----:B------:R-:W-:Y:S02]  /*abc0*/  R2UR UR7, R5 ;  /* 0x00000000050772ca */ /* 0x000fe400000e0000 */
[----:B------:R-:W-:Y:S02]  /*abd0*/  R2UR UR4, R2 ;  /* 0x00000000020472ca */ /* 0x000fe400000e0000 */
[----:B------:R-:W-:Y:S02]  /*abe0*/  R2UR UR6, R4 ;  /* 0x00000000040672ca */ /* 0x000fe400000e0000 */
[----:B------:R-:W-:Y:S01]  /*abf0*/  R2UR UR5, R3 ;  /* 0x00000000030572ca */ /* 0x000fe200000e0000 */
[----:B------:R-:W-:Y:S02]  /*ac00*/  WARPGROUP.DEPBAR.LE gsb0, 0x0 ;  /* 0x00008000000079c5 */ /* 0x000fe40000010000 */
[----:B------:R-:W-:-:S10]  /*ac10*/  WARPGROUP.ARRIVE ;  /* 0x00000000000079c5 */ /* 0x000fd40000000000 */
[----:B------:R-:W-:Y:S01]  /*ac20*/  HGMMA.64x16x16.F32 R80, gdesc[UR4], RZ, !UPT, gsb0 ;  /* 0x00200000045079f0 */ /* 0x000fe2000c0008ff */
[----:B------:R-:W-:-:S05]  /*ac30*/  VIADD R6, R14, 0x80 ;  /* 0x000000800e067836 */ /* 0x000fca0000000000 */
[----:B------:R-:W-:Y:S01]  /*ac40*/  R2UR UR10, R6 ;  /* 0x00000000060a72ca */ /* 0x000fe200000e0000 */
[----:B------:R-:W-:Y:S02]  /*ac50*/  WARPGROUP.DEPBAR.LE gsb0, 0x0 ;  /* 0x00008000000079c5 */ /* 0x000fe40000010000 */
[----:B------:R-:W-:-:S10]  /*ac60*/  WARPGROUP.ARRIVE ;  /* 0x00000000000079c5 */ /* 0x000fd40000000000 */
[----:B------:R-:W-:Y:S01]  /*ac70*/  HGMMA.64x16x16.F32 R72, gdesc[UR8], RZ, !UPT, gsb0 ;  /* 0x00200000084879f0 */ /* 0x000fe2000c0008ff */
[----:B------:R-:W-:Y:S01]  /*ac80*/  VIADD R4, R14, 0xc0 ;  /* 0x000000c00e047836 */ /* 0x000fe20000000000 */
[----:B------:R-:W-:-:S04]  /*ac90*/  MOV R5, 0x80000020 ;  /* 0x8000002000057802 */ /* 0x000fc80000000f00 */
[----:B------:R-:W-:Y:S02]  /*aca0*/  R2UR UR14, R4 ;  /* 0x00000000040e72ca */ /* 0x000fe400000e0000 */
[----:B------:R-:W-:Y:S01]  /*acb0*/  R2UR UR15, R5 ;  /* 0x00000000050f72ca */ /* 0x000fe200000e0000 */
[----:B------:R-:W-:Y:S02]  /*acc0*/  WARPGROUP.DEPBAR.LE gsb0, 0x0 ;  /* 0x00008000000079c5 */ /* 0x000fe40000010000 */
[----:B-----5:R-:W-:-:S10]  /*acd0*/  WARPGROUP.ARRIVE ;  /* 0x00000000000079c5 */ /* 0x020fd40000000000 */
[----:B------:R-:W-:Y:S01]  /*ace0*/  HGMMA.64x16x16.F32 R64, gdesc[UR12], RZ, !UPT, gsb0 ;  /* 0x002000000c4079f0 */ /* 0x000fe2000c0008ff */
[----:B------:R-:W-:-:S05]  /*acf0*/  VIADD R8, R14, 0x100 ;  /* 0x000001000e087836 */ /* 0x000fca0000000000 */
[----:B------:R-:W-:Y:S01]  /*ad00*/  R2UR UR18, R8 ;  /* 0x00000000081272ca */ /* 0x000fe200000e0000 */
[----:B------:R-:W-:Y:S02]  /*ad10*/  WARPGROUP.DEPBAR.LE gsb0, 0x0 ;  /* 0x00008000000079c5 */ /* 0x000fe40000010000 */
[----:B------:R-:W-:-:S10]  /*ad20*/  WARPGROUP.ARRIVE ;  /* 0x00000000000079c5 */ /* 0x000fd40000000000 */
[----:B------:R-:W-:Y:S01]  /*ad30*/  HGMMA.64x16x16.F32 R56, gdesc[UR16], RZ, !UPT, gsb0 ;  /* 0x00200000103879f0 */ /* 0x000fe2000c0008ff */
[----:B------:R-:W-:Y:S02]  /*ad40*/  VIADD R6, R14, 0x140 ;  /* 0x000001400e067836 */ /* 0x000fe40000000000 */
[----:B------:R-:W-:Y:S01]  /*ad50*/  IMAD.MOV.U32 R7, RZ, RZ, -0x7fffffe0 ;  /* 0x80000020ff077424 */ /* 0x000fe200078e00ff */
[----:B------:R-:W-:Y:S02]  /*ad60*/  R2UR UR20, R2 ;  /* 0x00000000021472ca */ /* 0x000fe400000e0000 */
[----:B------:R-:W-:Y:S02]  /*ad70*/  R2UR UR22, R6 ;  /* 0x00000000061672ca */ /* 0x000fe400000e0000 */
[----:B------:R-:W-:Y:S02]  /*ad80*/  R2UR UR23, R7 ;  /* 0x00000000071772ca */ /* 0x000fe400000e0000 */
[----:B------:R-:W-:Y:S01]  /*ad90*/  R2UR UR21, R3 ;  /* 0x00000000031572ca */ /* 0x000fe200000e0000 */
[----:B------:R-:W-:-:S02]  /*ada0*/  WARPGROUP.DEPBAR.LE gsb0, 0x0 ;  /* 0x00008000000079c5 */ /* 0x000fc40000010000 */
        /* <DEDUP_REMOVED lines=11> */
[----:B------:R-:W-:Y:S01]  /*ae60*/  VIADD R6, R14, 0x1c0 ;  /* 0x000001c00e067836 */ /* 0x000fe20000000000 */
[----:B------:R-:W-:Y:S02]  /*ae70*/  MOV R7, 0x80000020 ;  /* 0x8000002000077802 */ /* 0x000fe40000000f00 */
        /* <DEDUP_REMOVED lines=17> */
[----:B------:R-:W-:Y:S02]  /*af90*/  IMAD.MOV.U32 R5, RZ, RZ, -0x7fffffe0 ;  /* 0x80000020ff057424 */ /* 0x000fe400078e00ff */
[----:B------:R-:W-:Y:S02]  /*afa0*/  VIADD R8, R2, 0x2 ;  /* 0x0000000202087836 */ /* 0x000fe40000000000 */
[----:B------:R-:W-:Y:S01]  /*afb0*/  IMAD.MOV.U32 R9, RZ, RZ, -0x7fffffe0 ;  /* 0x80000020ff097424 */ /* 0x000fe200078e00ff */
[----:B------:R-:W-:Y:S02]  /*afc0*/  R2UR UR38, R4 ;  /* 0x00000000042672ca */ /* 0x000fe400000e0000 */
[----:B------:R-:W-:-:S02]  /*afd0*/  R2UR UR39, R5 ;  /* 0x00000000052772ca */ /* 0x000fc400000e0000 */
[----:B------:R-:W-:Y:S02]  /*afe0*/  R2UR UR36, R8 ;  /* 0x00000000082472ca */ /* 0x000fe400000e0000 */
[----:B------:R-:W-:Y:S01]  /*aff0*/  R2UR UR37, R9 ;  /* 0x00000000092572ca */ /* 0x000fe200000e0000 */
[----:B------:R-:W-:Y:S02]  /*b000*/  WARPGROUP.DEPBAR.LE gsb0, 0x0 ;  /* 0x00008000000079c5 */ /* 0x000fe40000010000 */
[----:B------:R-:W-:-:S10]  /*b010*/  WARPGROUP.ARRIVE ;  /* 0x00000000000079c5 */ /* 0x000fd40000000000 */
[----:B------:R-:W-:Y:S01]  /*b020*/  HGMMA.64x16x16.F32 R88, gdesc[UR36], R88, gsb0 ;  /* 0x00200000245879f0 */ /* 0x000fe20008000858 */
        /* <DEDUP_REMOVED lines=18> */
[----:B------:R-:W-:Y:S01]  /*b150*/  IMAD.MOV.U32 R7, RZ, RZ, -0x7fffffe0 ;  /* 0x80000020ff077424 */ /* 0x000fe200078e00ff */
[----:B------:R-:W-:Y:S02]  /*b160*/  IADD3 R6, R14, 0xc2, RZ ;  /* 0x000000c20e067810 */ /* 0x000fe40007ffe0ff */
        /* <DEDUP_REMOVED lines=52> */
[----:B------:R-:W-:Y:S01]  /*b4b0*/  VIADD R6, R14, 0x240 ;  /* 0x000002400e067836 */ /* 0x000fe20000000000 */
[----:B------:R-:W-:Y:S01]  /*b4c0*/  MOV R13, 0x80000020 ;  /* 0x80000020000d7802 */ /* 0x000fe20000000f00 */
[----:B------:R-:W-:Y:S02]  /*b4d0*/  IMAD.MOV.U32 R7, RZ, RZ, -0x7fffffe0 ;  /* 0x80000020ff077424 */ /* 0x000fe400078e00ff */
[----:B------:R-:W-:Y:S01]  /*b4e0*/  VIADD R12, R2, 0x300 ;  /* 0x00000300020c7836 */ /* 0x000fe20000000000 */
[----:B------:R-:W-:Y:S02]  /*b4f0*/  R2UR UR38, R6 ;  /* 0x00000000062672ca */ /* 0x000fe400000e0000 */
[----:B------:R-:W-:Y:S02]  /*b500*/  R2UR UR39, R7 ;  /* 0x00000000072772ca */ /* 0x000fe400000e0000 */
[----:B------:R-:W-:-:S02]  /*b510*/  R2UR UR36, R12 ;  /* 0x000000000c2472ca */ /* 0x000fc400000e0000 */
        /* <DEDUP_REMOVED lines=160> */
[----:B------:R-:W-:-:S03]  /*bf20*/  IMAD.MOV.U32 R7, RZ, RZ, -0x7fffffe0 ;  /* 0x80000020ff077424 */ /* 0x000fc600078e00ff */
[----:B------:R-:W-:Y:S01]  /*bf30*/  R2UR UR38, R6 ;  /* 0x00000000062672ca */ /* 0x000fe200000e0000 */
[----:B------:R-:W-:Y:S01]  /*bf40*/  VIADD R6, R2, 0x600 ;  /* 0x0000060002067836 */ /* 0x000fe20000000000 */
[----:B------:R-:W-:Y:S02]  /*bf50*/  R2UR UR39, R7 ;  /* 0x00000000072772ca */ /* 0x000fe400000e0000 */
[----:B------:R-:W-:Y:S02]  /*bf60*/  MOV R7, 0x80000020 ;  /* 0x8000002000077802 */ /* 0x000fe40000000f00 */
        /* <DEDUP_REMOVED lines=78> */
[----:B------:R-:W-:Y:S02]  /*c450*/  VIADD R4, R2, 0x602 ;  /* 0x0000060202047836 */ /* 0x000fe40000000000 */
[----:B------:R-:W-:Y:S02]  /*c460*/  IMAD.MOV.U32 R97, RZ, RZ, -0x7fffffe0 ;  /* 0x80000020ff617424 */ /* 0x000fe400078e00ff */
        /* <DEDUP_REMOVED lines=19> */
[----:B------:R-:W-:Y:S01]  /*c5a0*/  ULDC UR4, c[0x0][0x9d8] ;  /* 0x0002760000047ab9 */ /* 0x000fe20000000800 */
[----:B------:R-:W-:Y:S01]  /*c5b0*/  R2UR UR8, R4 ;  /* 0x00000000040872ca */ /* 0x000fe200000e0000 */
[----:B------:R-:W-:Y:S01]  /*c5c0*/  ULDC UR5, c[0x0][0x988] ;  /* 0x0002620000057ab9 */ /* 0x000fe20000000800 */
        /* <DEDUP_REMOVED lines=42> */
[----:B--2---:R-:W-:Y:S02]  /*c870*/  IMAD.IADD R21, R98, 0x1, R108 ;  /* 0x0000000162157824 */ /* 0x004fe400078e026c */
[----:B------:R-:W-:Y:S01]  /*c880*/  VIADD R20, R14, 0x642 ;  /* 0x000006420e147836 */ /* 0x000fe20000000000 */
[----:B------:R-:W-:Y:S01]  /*c890*/  R2UR UR8, R4 ;  /* 0x00000000040872ca */ /* 0x000fe200000e0000 */
[----:B------:R-:W-:Y:S01]  /*c8a0*/  FMUL.FTZ R15, R88, UR4 ;  /* 0x00000004580f7c20 */ /* 0x000fe20008410000 */
[----:B------:R-:W-:Y:S02]  /*c8b0*/  R2UR UR9, R5 ;  /* 0x00000000050972ca */ /* 0x000fe400000e0000 */
        /* <DEDUP_REMOVED lines=9> */
[----:B------:R-:W-:Y:S08]  /*c950*/  MUFU.TANH R15, R15 ;  /* 0x0000000f000f7308 */ /* 0x000ff00000002400 */
[----:B------:R-:W-:Y:S01]  /*c960*/  MUFU.TANH R92, R92 ;  /* 0x0000005c005c7308 */ /* 0x000fe20000002400 */
[----:B------:R-:W-:-:S02]  /*c970*/  WARPGROUP.DEPBAR.LE gsb0, 0x0 ;  /* 0x00008000000079c5 */ /* 0x000fc40000010000 */
[----:B------:R-:W-:Y:S01]  /*c980*/  FMUL.FTZ R98, R40, UR4 ;  /* 0x0000000428627c20 */ /* 0x000fe20008410000 */
[----:B------:R-:W-:Y:S02]  /*c990*/  VIADD R40, R14, 0x682 ;  /* 0x000006820e287836 */ /* 0x000fe40000000000 */
[----:B------:R-:W-:Y:S02]  /*c9a0*/  IMAD R14, R112, -0x90, R21 ;  /* 0xffffff70700e7824 */ /* 0x000fe400078e0215 */
[----:B------:R-:W-:-:S05]  /*c9b0*/  IMAD.MOV.U32 R21, RZ, RZ, -0x7fffffe0 ;  /* 0x80000020ff157424 */ /* 0x000fca00078e00ff */
[----:B------:R-:W-:Y:S01]  /*c9c0*/  R2UR UR11, R21 ;  /* 0x00000000150b72ca */ /* 0x000fe200000e0000 */
[----:B------:R-:W-:Y:S01]  /*c9d0*/  WARPGROUP.ARRIVE ;  /* 0x00000000000079c5 */ /* 0x000fe20000000000 */
[----:B------:R-:W0:Y:S01]  /*c9e0*/  MUFU.TANH R94, R94 ;  /* 0x0000005e005e7308 */ /* 0x000e220000002400 */
[----:B------:R-:W-:-:S07]  /*c9f0*/  FMUL.FTZ R80, R80, UR4 ;  /* 0x0000000450507c20 */ /* 0x000fce0008410000 */
[----:B------:R-:W1:Y:S03]  /*ca00*/  MUFU.TANH R88, R88 ;  /* 0x0000005800587308 */ /* 0x000e660000002400 */
[----:B------:R-:W-:Y:S05]  /*ca10*/  HGMMA.64x16x16.F32 R32, gdesc[UR8], R32, gsb0 ;  /* 0x00200000082079f0 */ /* 0x000fea0008000820 */
[----:B------:R-:W-:Y:S01]  /*ca20*/  MUFU.TANH R74, R74 ;  /* 0x0000004a004a7308 */ /* 0x000fe20000002400 */
[----:B------:R-:W-:-:S07]  /*ca30*/  FMUL.FTZ R81, R81, UR4 ;  /* 0x0000000451517c20 */ /* 0x000fce0008410000 */
[----:B------:R-:W2:Y:S01]  /*ca40*/  MUFU.TANH R91, R91 ;  /* 0x0000005b005b7308 */ /* 0x000ea20000002400 */
[----:B------:R-:W-:Y:S01]  /*ca50*/  FMUL.FTZ R97, R55, UR4 ;  /* 0x0000000437617c20 */ /* 0x000fe20008410000 */
[C---:B------:R-:W-:Y:S01]  /*ca60*/  ISETP.GT.AND P3, PT, R14.reuse, 0x9, PT ;  /* 0x000000090e00780c */ /* 0x040fe20003f64270 */
[----:B------:R-:W-:Y:S01]  /*ca70*/  FMUL.FTZ R55, R41, UR4 ;  /* 0x0000000429377c20 */ /* 0x000fe20008410000 */
[----:B------:R-:W-:Y:S01]  /*ca80*/  IMAD.MOV.U32 R41, RZ, RZ, -0x7fffffe0 ;  /* 0x80000020ff297424 */ /* 0x000fe200078e00ff */
[----:B------:R-:W-:-:S03]  /*ca90*/  ISETP.GT.AND P5, PT, R14, RZ, PT ;  /* 0x000000ff0e00720c */ /* 0x000fc60003fa4270 */
[----:B------:R-:W3:Y:S01]  /*caa0*/  MUFU.TANH R89, R89 ;  /* 0x0000005900597308 */ /* 0x000ee20000002400 */
[----:B------:R-:W-:Y:S01]  /*cab0*/  ISETP.GT.AND P1, PT, R14, 0x1, PT ;  /* 0x000000010e00780c */ /* 0x000fe20003f24270 */
[----:B------:R-:W-:Y:S01]  /*cac0*/  FMUL.FTZ R84, R84, UR4 ;  /* 0x0000000454547c20 */ /* 0x000fe20008410000 */
[----:B------:R-:W-:Y:S01]  /*cad0*/  FMUL.FTZ R95, R53, UR4 ;  /* 0x00000004355f7c20 */ /* 0x000fe20008410000 */
[----:B------:R-:W-:Y:S01]  /*cae0*/  FMUL.FTZ R53, R42, UR4 ;  /* 0x000000042a357c20 */ /* 0x000fe20008410000 */
[----:B0-----:R-:W-:-:S03]  /*caf0*/  FSEL R94, R94, -INF , P3 ;  /* 0xff8000005e5e7808 */ /* 0x001fc60001800000 */
[----:B------:R-:W0:Y:S01]  /*cb00*/  MUFU.TANH R80, R80 ;  /* 0x0000005000507308 */ /* 0x000e220000002400 */
[----:B------:R-:W-:Y:S02]  /*cb10*/  FSEL R92, R92, -INF , P3 ;  /* 0xff8000005c5c7808 */ /* 0x000fe40001800000 */
[C---:B------:R-:W-:Y:S01]  /*cb20*/  ISETP.GT.AND P3, PT, R14.reuse, 0x20, PT ;  /* 0x000000200e00780c */ /* 0x040fe20003f64270 */
[----:B------:R-:W-:Y:S01]  /*cb30*/  FMUL.FTZ R85, R85, UR4 ;  /* 0x0000000455557c20 */ /* 0x000fe20008410000 */
[----:B------:R-:W-:-:S03]  /*cb40*/  ISETP.GT.AND P2, PT, R14, 0x8, PT ;  /* 0x000000080e00780c */ /* 0x000fc60003f44270 */
[----:B------:R-:W4:Y:S01]  /*cb50*/  MUFU.TANH R90, R90 ;  /* 0x0000005a005a7308 */ /* 0x000f220000002400 */
[----:B------:R-:W-:Y:S02]  /*cb60*/  FSEL R21, R15, -INF , P5 ;  /* 0xff8000000f157808 */ /* 0x000fe40002800000 */
[----:B-1----:R-:W-:Y:S02]  /*cb70*/  FSEL R88, R88, -INF , P1 ;  /* 0xff80000058587808 */ /* 0x002fe40000800000 */
[----:B------:R-:W-:-:S03]  /*cb80*/  R2UR UR15, R41 ;  /* 0x00000000290f72ca */ /* 0x000fc600000e0000 */
[----:B------:R-:W1:Y:S01]  /*cb90*/  MUFU.TANH R81, R81 ;  /* 0x0000005100517308 */ /* 0x000e620000002400 */
[----:B------:R-:W-:Y:S01]  /*cba0*/  FMUL.FTZ R82, R82, UR4 ;  /* 0x0000000452527c20 */ /* 0x000fe20008410000 */
[----:B--2---:R-:W-:Y:S01]  /*cbb0*/  FSEL R91, R91, -INF , P2 ;  /* 0xff8000005b5b7808 */ /* 0x004fe20001000000 */
[----:B------:R-:W-:Y:S01]  /*cbc0*/  FMUL.FTZ R72, R72, UR4 ;  /* 0x0000000448487c20 */ /* 0x000fe20008410000 */
[----:B------:R-:W-:-:S04]  /*cbd0*/  R2UR UR14, R40 ;  /* 0x00000000280e72ca */ /* 0x000fc800000e0000 */
[----:B------:R-:W2:Y:S01]  /*cbe0*/  MUFU.TANH R93, R93 ;  /* 0x0000005d005d7308 */ /* 0x000ea20000002400 */
[----:B------:R-:W-:Y:S01]  /*cbf0*/  FMUL.FTZ R83, R83, UR4 ;  /* 0x0000000453537c20 */ /* 0x000fe20008410000 */
[----:B------:R-:W-:-:S06]  /*cc00*/  ISETP.GT.AND P4, PT, R14, 0x10, PT ;  /* 0x000000100e00780c */ /* 0x000fcc0003f84270 */
[----:B------:R3:W-:Y:S01]  /*cc10*/  MUFU.TANH R41, R53 ;  /* 0x0000003500297308 */ /* 0x0007e20000002400 */
[----:B------:R-:W-:-:S07]  /*cc20*/  FMUL.FTZ R73, R73, UR4 ;  /* 0x0000000449497c20 */ /* 0x000fce0008410000 */
[----:B------:R-:W2:Y:S01]  /*cc30*/  MUFU.TANH R84, R84 ;  /* 0x0000005400547308 */ /* 0x000ea20000002400 */
[----:B---3--:R-:W-:Y:S02]  /*cc40*/  FSEL R53, R74, -INF , P3 ;  /* 0xff8000004a357808 */ /* 0x008fe40001800000 */
[----:B------:R-:W-:-:S05]  /*cc50*/  FMNMX.FTZ R74, R21, R88, !PT ;  /* 0x00000058154a7209 */ /* 0x000fca0007810000 */
[----:B------:R-:W3:Y:S01]  /*cc60*/  MUFU.TANH R85, R85 ;  /* 0x0000005500557308 */ /* 0x000ee20000002400 */
[----:B------:R-:W-:Y:S01]  /*cc70*/  FSEL R89, R89, -INF , P5 ;  /* 0xff80000059597808 */ /* 0x000fe20002800000 */
[----:B------:R-:W-:Y:S01]  /*cc80*/  FMUL.FTZ R86, R86, UR4 ;  /* 0x0000000456567c20 */ /* 0x000fe20008410000 */
[----:B------:R-:W-:-:S05]  /*cc90*/  ISETP.GT.AND P5, PT, R14, 0x11, PT ;  /* 0x000000110e00780c */ /* 0x000fca0003fa4270 */
[----:B------:R4:W-:Y:S01]  /*cca0*/  MUFU.TANH R40, R55 ;  /* 0x0000003700287308 */ /* 0x0009e20000002400 */
[----:B0-----:R-:W-:Y:S01]  /*ccb0*/  FSEL R80, R80, -INF , P4 ;  /* 0xff80000050507808 */ /* 0x001fe20002000000 */
[----:B------:R-:W-:Y:S01]  /*ccc0*/  FMUL.FTZ R76, R76, UR4 ;  /* 0x000000044c4c7c20 */ /* 0x000fe20008410000 */
[----:B----4-:R-:W-:-:S05]  /*ccd0*/  FMNMX.FTZ R55, R91, R74, !PT ;  /* 0x0000004a5b377209 */ /* 0x010fca0007810000 */
[----:B------:R-:W0:Y:S01]  /*cce0*/  MUFU.TANH R82, R82 ;  /* 0x0000005200527308 */ /* 0x000e220000002400 */
[----:B------:R-:W-:-:S07]  /*ccf0*/  FMNMX.FTZ R55, R92, R55, !PT ;  /* 0x000000375c377209 */ /* 0x000fce0007810000 */
[----:B------:R-:W4:Y:S01]  /*cd00*/  MUFU.TANH R72, R72 ;  /* 0x0000004800487308 */ /* 0x000f220000002400 */
[----:B------:R-:W-:Y:S01]  /*cd10*/  FSEL R90, R90, -INF , P1 ;  /* 0xff8000005a5a7808 */ /* 0x000fe20000800000 */
[----:B------:R-:W-:Y:S01]  /*cd20*/  FMUL.FTZ R87, R87, UR4 ;  /* 0x0000000457577c20 */ /* 0x000fe20008410000 */
[----:B------:R-:W-:Y:S01]  /*cd30*/  ISETP.GT.AND P1, PT, R14, 0x18, PT ;  /* 0x000000180e00780c */ /* 0x000fe20003f24270 */
[----:B------:R-:W-:Y:S01]  /*cd40*/  FMUL.FTZ R77, R77, UR4 ;  /* 0x000000044d4d7c20 */ /* 0x000fe20008410000 */
[----:B-1----:R-:W-:-:S03]  /*cd50*/  FSEL R81, R81, -INF , P5 ;  /* 0xff80000051517808 */ /* 0x002fc60002800000 */
[----:B------:R-:W1:Y:S01]  /*cd60*/  MUFU.TANH R83, R83 ;  /* 0x0000005300537308 */ /* 0x000e620000002400 */
[----:B------:R-:W-:Y:S02]  /*cd70*/  FMNMX.FTZ R74, R80, R55, !PT ;  /* 0x00000037504a7209 */ /* 0x000fe40007810000 */
[----:B--2---:R-:W-:-:S05]  /*cd80*/  FSEL R93, R93, -INF , P2 ;  /* 0xff8000005d5d7808 */ /* 0x004fca0001000000 */
[----:B------:R-:W2:Y:S01]  /*cd90*/  MUFU.TANH R73, R73 ;  /* 0x0000004900497308 */ /* 0x000ea20000002400 */
[----:B------:R-:W-:Y:S01]  /*cda0*/  ISETP.GT.AND P2, PT, R14, 0x19, PT ;  /* 0x000000190e00780c */ /* 0x000fe20003f44270 */
[----:B------:R-:W-:Y:S01]  /*cdb0*/  FMUL.FTZ R64, R64, UR4 ;  /* 0x0000000440407c20 */ /* 0x000fe20008410000 */
[----:B------:R-:W-:Y:S02]  /*cdc0*/  FSEL R84, R84, -INF , P1 ;  /* 0xff80000054547808 */ /* 0x000fe40000800000 */
[----:B------:R-:W-:-:S03]  /*cdd0*/  FMNMX.FTZ R55, R81, R74, !PT ;  /* 0x0000004a51377209 */ /* 0x000fc60007810000 */
[----:B------:R-:W2:Y:S01]  /*cde0*/  MUFU.TANH R86, R86 ;  /* 0x0000005600567308 */ /* 0x000ea20000002400 */
[----:B------:R-:W-:Y:S01]  /*cdf0*/  FMUL.FTZ R75, R75, UR4 ;  /* 0x000000044b4b7c20 */ /* 0x000fe20008410000 */
[----:B---3--:R-:W-:-:S06]  /*ce00*/  FSEL R85, R85, -INF , P2 ;  /* 0xff80000055557808 */ /* 0x008fcc0001000000 */
[----:B------:R-:W3:Y:S01]  /*ce10*/  MUFU.TANH R76, R76 ;  /* 0x0000004c004c7308 */ /* 0x000ee20000002400 */
[----:B------:R-:W-:Y:S01]  /*ce20*/  FMNMX.FTZ R74, R84, R55, !PT ;  /* 0x00000037544a7209 */ /* 0x000fe20007810000 */
[----:B------:R-:W-:Y:S01]  /*ce30*/  FMUL.FTZ R65, R65, UR4 ;  /* 0x0000000441417c20 */ /* 0x000fe20008410000 */
[----:B------:R-:W-:-:S05]  /*ce40*/  R2UR UR12, R4 ;  /* 0x00000000040c72ca */ /* 0x000fca00000e0000 */
[----:B------:R-:W3:Y:S01]  /*ce50*/  MUFU.TANH R87, R87 ;  /* 0x0000005700577308 */ /* 0x000ee20000002400 */
[----:B------:R-:W-:Y:S01]  /*ce60*/  R2UR UR13, R5 ;  /* 0x00000000050d72ca */ /* 0x000fe200000e0000 */
[----:B------:R-:W-:Y:S01]  /*ce70*/  FMUL.FTZ R78, R78, UR4 ;  /* 0x000000044e4e7c20 */ /* 0x000fe20008410000 */
[----:B0-----:R-:W-:-:S05]  /*ce80*/  FSEL R82, R82, -INF , P4 ;  /* 0xff80000052527808 */ /* 0x001fca0002000000 */
[----:B------:R-:W0:Y:S01]  /*ce90*/  MUFU.TANH R77, R77 ;  /* 0x0000004d004d7308 */ /* 0x000e220000002400 */
[----:B------:R-:W-:Y:S01]  /*cea0*/  ISETP.GT.AND P4, PT, R14, 0x21, PT ;  /* 0x000000210e00780c */ /* 0x000fe20003f84270 */
[----:B------:R-:W-:Y:S01]  /*ceb0*/  FMUL.FTZ R68, R68, UR4 ;  /* 0x0000000444447c20 */ /* 0x000fe20008410000 */
[----:B----4-:R-:W-:Y:S02]  /*cec0*/  FSEL R72, R72, -INF , P3 ;  /* 0xff80000048487808 */ /* 0x010fe40001800000 */
[----:B------:R-:W-:-:S03]  /*ced0*/  FMNMX.FTZ R55, R85, R74, !PT ;  /* 0x0000004a55377209 */ /* 0x000fc60007810000 */
[----:B------:R-:W4:Y:S01]  /*cee0*/  MUFU.TANH R64, R64 ;  /* 0x0000004000407308 */ /* 0x000f220000002400 */
[----:B-1----:R-:W-:Y:S01]  /*cef0*/  FSEL R83, R83, -INF , P5 ;  /* 0xff80000053537808 */ /* 0x002fe20002800000 */
[----:B------:R-:W-:Y:S01]  /*cf00*/  FMUL.FTZ R79, R79, UR4 ;  /* 0x000000044f4f7c20 */ /* 0x000fe20008410000 */
[----:B------:R-:W-:Y:S02]  /*cf10*/  WARPGROUP.DEPBAR.LE gsb0, 0x0 ;  /* 0x00008000000079c5 */ /* 0x000fe40000010000 */
[----:B------:R-:W-:-:S03]  /*cf20*/  ISETP.GT.AND P5, PT, R14, 0x28, PT ;  /* 0x000000280e00780c */ /* 0x000fc60003fa4270 */
[----:B------:R-:W1:Y:S01]  /*cf30*/  MUFU.TANH R75, R75 ;  /* 0x0000004b004b7308 */ /* 0x000e620000002400 */
[----:B--2---:R-:W-:Y:S01]  /*cf40*/  FSEL R73, R73, -INF , P4 ;  /* 0xff80000049497808 */ /* 0x004fe20002000000 */
[----:B------:R-:W-:Y:S01]  /*cf50*/  FMUL.FTZ R69, R69, UR4 ;  /* 0x0000000445457c20 */ /* 0x000fe20008410000 */
[----:B------:R-:W-:Y:S01]  /*cf60*/  FMNMX.FTZ R74, R72, R55, !PT ;  /* 0x00000037484a7209 */ /* 0x000fe20007810000 */
[----:B------:R-:W-:-:S04]  /*cf70*/  WARPGROUP.ARRIVE ;  /* 0x00000000000079c5 */ /* 0x000fc80000000000 */
[----:B------:R-:W2:Y:S01]  /*cf80*/  MUFU.TANH R65, R65 ;  /* 0x0000004100417308 */ /* 0x000ea20000002400 */
[----:B------:R-:W-:Y:S01]  /*cf90*/  FSEL R86, R86, -INF , P1 ;  /* 0xff80000056567808 */ /* 0x000fe20000800000 */
[----:B------:R-:W-:Y:S01]  /*cfa0*/  FMUL.FTZ R66, R66, UR4 ;  /* 0x0000000442427c20 */ /* 0x000fe20008410000 */
[----:B------:R-:W-:Y:S01]  /*cfb0*/  ISETP.GT.AND P1, PT, R14, 0x29, PT ;  /* 0x000000290e00780c */ /* 0x000fe20003f24270 */
[----:B------:R-:W-:Y:S01]  /*cfc0*/  FMUL.FTZ R56, R56, UR4 ;  /* 0x0000000438387c20 */ /* 0x000fe20008410000 */
[----:B---3--:R-:W-:Y:S01]  /*cfd0*/  FSEL R76, R76, -INF , P5 ;  /* 0xff8000004c4c7808 */ /* 0x008fe20002800000 */
[----:B------:R-:W-:Y:S02]  /*cfe0*/  HGMMA.64x16x16.F32 R24, gdesc[UR12], R24, gsb0 ;  /* 0x002000000c1879f0 */ /* 0x000fe40008000818 */
[----:B------:R-:W3:Y:S01]  /*cff0*/  MUFU.TANH R78, R78 ;  /* 0x0000004e004e7308 */ /* 0x000ee20000002400 */
[----:B------:R-:W-:Y:S01]  /*d000*/  FMNMX.FTZ R55, R73, R74, !PT ;  /* 0x0000004a49377209 */ /* 0x000fe20007810000 */
[----:B------:R-:W-:Y:S01]  /*d010*/  FMUL.FTZ R67, R67, UR4 ;  /* 0x0000000443437c20 */ /* 0x000fe20008410000 */
[----:B------:R-:W-:-:S05]  /*d020*/  FSEL R87, R87, -INF , P2 ;  /* 0xff80000057577808 */ /* 0x000fca0001000000 */
[----:B------:R-:W3:Y:S01]  /*d030*/  MUFU.TANH R68, R68 ;  /* 0x0000004400447308 */ /* 0x000ee20000002400 */
[----:B------:R-:W-:Y:S01]  /*d040*/  ISETP.GT.AND P2, PT, R14, 0x30, PT ;  /* 0x000000300e00780c */ /* 0x000fe20003f44270 */
[----:B------:R-:W-:Y:S01]  /*d050*/  FMUL.FTZ R57, R57, UR4 ;  /* 0x0000000439397c20 */ /* 0x000fe20008410000 */
[----:B0-----:R-:W-:Y:S02]  /*d060*/  FSEL R77, R77, -INF , P1 ;  /* 0xff8000004d4d7808 */ /* 0x001fe40000800000 */
[----:B------:R-:W-:-:S03]  /*d070*/  FMNMX.FTZ R74, R76, R55, !PT ;  /* 0x000000374c4a7209 */ /* 0x000fc60007810000 */
[----:B------:R-:W0:Y:S01]  /*d080*/  MUFU.TANH R79, R79 ;  /* 0x0000004f004f7308 */ /* 0x000e220000002400 */
[----:B------:R-:W-:Y:S01]  /*d090*/  FMUL.FTZ R70, R70, UR4 ;  /* 0x0000000446467c20 */ /* 0x000fe20008410000 */
[----:B------:R-:W-:-:S06]  /*d0a0*/  ISETP.GT.AND P3, PT, R14, 0x31, PT ;  /* 0x000000310e00780c */ /* 0x000fcc0003f64270 */
[----:B------:R-:W0:Y:S01]  /*d0b0*/  MUFU.TANH R69, R69 ;  /* 0x0000004500457308 */ /* 0x000e220000002400 */
[----:B----4-:R-:W-:Y:S01]  /*d0c0*/  FSEL R64, R64, -INF , P2 ;  /* 0xff80000040407808 */ /* 0x010fe20001000000 */
[----:B------:R-:W-:Y:S01]  /*d0d0*/  FMUL.FTZ R60, R60, UR4 ;  /* 0x000000043c3c7c20 */ /* 0x000fe20008410000 */
[----:B------:R-:W-:-:S05]  /*d0e0*/  FMNMX.FTZ R55, R77, R74, !PT ;  /* 0x0000004a4d377209 */ /* 0x000fca0007810000 */
[----:B------:R-:W4:Y:S01]  /*d0f0*/  MUFU.TANH R66, R66 ;  /* 0x0000004200427308 */ /* 0x000f220000002400 */
[----:B-1----:R-:W-:Y:S01]  /*d100*/  FSEL R75, R75, -INF , P4 ;  /* 0xff8000004b4b7808 */ /* 0x002fe20002000000 */
[----:B------:R-:W-:Y:S01]  /*d110*/  FMUL.FTZ R71, R71, UR4 ;  /* 0x0000000447477c20 */ /* 0x000fe20008410000 */
[----:B------:R-:W-:-:S05]  /*d120*/  ISETP.GT.AND P4, PT, R14, 0x38, PT ;  /* 0x000000380e00780c */ /* 0x000fca0003f84270 */
[----:B------:R-:W1:Y:S01]  /*d130*/  MUFU.TANH R56, R56 ;  /* 0x0000003800387308 */ /* 0x000e620000002400 */
[----:B--2---:R-:W-:Y:S01]  /*d140*/  FSEL R65, R65, -INF , P3 ;  /* 0xff80000041417808 */ /* 0x004fe20001800000 */
[----:B------:R-:W-:Y:S01]  /*d150*/  FMUL.FTZ R61, R61, UR4 ;  /* 0x000000043d3d7c20 */ /* 0x000fe20008410000 */
[----:B------:R-:W-:-:S05]  /*d160*/  FMNMX.FTZ R74, R64, R55, !PT ;  /* 0x00000037404a7209 */ /* 0x000fca0007810000 */
[----:B------:R-:W2:Y:S01]  /*d170*/  MUFU.TANH R67, R67 ;  /* 0x0000004300437308 */ /* 0x000ea20000002400 */
[----:B---3--:R-:W-:Y:S01]  /*d180*/  FSEL R78, R78, -INF , P5 ;  /* 0xff8000004e4e7808 */ /* 0x008fe20002800000 */
[----:B------:R-:W-:Y:S01]  /*d190*/  FMUL.FTZ R58, R58, UR4 ;  /* 0x000000043a3a7c20 */ /* 0x000fe20008410000 */
[----:B------:R-:W-:-:S05]  /*d1a0*/  ISETP.GT.AND P5, PT, R14, 0x39, PT ;  /* 0x000000390e00780c */ /* 0x000fca0003fa4270 */
[----:B------:R-:W3:Y:S01]  /*d1b0*/  MUFU.TANH R57, R57 ;  /* 0x0000003900397308 */ /* 0x000ee20000002400 */
[----:B------:R-:W-:Y:S01]  /*d1c0*/  FSEL R68, R68, -INF , P4 ;  /* 0xff80000044447808 */ /* 0x000fe20002000000 */
[----:B------:R-:W-:Y:S01]  /*d1d0*/  FMUL.FTZ R48, R48, UR4 ;  /* 0x0000000430307c20 */ /* 0x000fe20008410000 */
[----:B------:R-:W-:-:S05]  /*d1e0*/  FMNMX.FTZ R55, R65, R74, !PT ;  /* 0x0000004a41377209 */ /* 0x000fca0007810000 */
[----:B------:R-:W3:Y:S01]  /*d1f0*/  MUFU.TANH R70, R70 ;  /* 0x0000004600467308 */ /* 0x000ee20000002400 */
[----:B0-----:R-:W-:Y:S01]  /*d200*/  FSEL R79, R79, -INF , P1 ;  /* 0xff8000004f4f7808 */ /* 0x001fe20000800000 */
[----:B------:R-:W-:Y:S01]  /*d210*/  FMUL.FTZ R59, R59, UR4 ;  /* 0x000000043b3b7c20 */ /* 0x000fe20008410000 */
[----:B------:R-:W-:-:S05]  /*d220*/  ISETP.GT.AND P1, PT, R14, 0x40, PT ;  /* 0x000000400e00780c */ /* 0x000fca0003f24270 */
[----:B------:R-:W0:Y:S01]  /*d230*/  MUFU.TANH R60, R60 ;  /* 0x0000003c003c7308 */ /* 0x000e220000002400 */
[----:B------:R-:W-:Y:S01]  /*d240*/  FSEL R69, R69, -INF , P5 ;  /* 0xff80000045457808 */ /* 0x000fe20002800000 */
[----:B------:R-:W-:Y:S01]  /*d250*/  FMUL.FTZ R49, R49, UR4 ;  /* 0x0000000431317c20 */ /* 0x000fe20008410000 */
[----:B----4-:R-:W-:-:S05]  /*d260*/  FSEL R66, R66, -INF , P2 ;  /* 0xff80000042427808 */ /* 0x010fca0001000000 */
[----:B------:R-:W4:Y:S01]  /*d270*/  MUFU.TANH R71, R71 ;  /* 0x0000004700477308 */ /* 0x000f220000002400 */
[----:B------:R-:W-:Y:S01]  /*d280*/  FMUL.FTZ R62, R62, UR4 ;  /* 0x000000043e3e7c20 */ /* 0x000fe20008410000 */
[----:B------:R-:W-:-:S06]  /*d290*/  ISETP.GT.AND P2, PT, R14, 0x41, PT ;  /* 0x000000410e00780c */ /* 0x000fcc0003f44270 */
[----:B------:R2:W-:Y:S01]  /*d2a0*/  MUFU.TANH R42, R95 ;  /* 0x0000005f002a7308 */ /* 0x0005e20000002400 */
[----:B-1----:R-:W-:Y:S01]  /*d2b0*/  FSEL R56, R56, -INF , P1 ;  /* 0xff80000038387808 */ /* 0x002fe20000800000 */
[----:B------:R-:W-:-:S06]  /*d2c0*/  FMUL.FTZ R52, R52, UR4 ;  /* 0x0000000434347c20 */ /* 0x000fcc0008410000 */
[----:B------:R-:W1:Y:S01]  /*d2d0*/  MUFU.TANH R61, R61 ;  /* 0x0000003d003d7308 */ /* 0x000e620000002400 */
[----:B--2---:R-:W-:Y:S01]  /*d2e0*/  FMUL.FTZ R95, R34, UR4 ;  /* 0x00000004225f7c20 */ /* 0x004fe20008410000 */
[----:B------:R-:W-:-:S04]  /*d2f0*/  FMNMX.FTZ R34, R68, R55, !PT ;  /* 0x0000003744227209 */ /* 0x000fc80007810000 */
[----:B------:R-:W-:Y:S02]  /*d300*/  FMNMX.FTZ R55, R69, R34, !PT ;  /* 0x0000002245377209 */ /* 0x000fe40007810000 */
[----:B------:R-:W2:Y:S01]  /*d310*/  MUFU.TANH R58, R58 ;  /* 0x0000003a003a7308 */ /* 0x000ea20000002400 */
[----:B------:R-:W-:Y:S01]  /*d320*/  FSEL R67, R67, -INF , P3 ;  /* 0xff80000043437808 */ /* 0x000fe20001800000 */
[----:B------:R-:W-:Y:S01]  /*d330*/  FMUL.FTZ R63, R63, UR4 ;  /* 0x000000043f3f7c20 */ /* 0x000fe20008410000 */
[----:B------:R-:W-:-:S05]  /*d340*/  ISETP.GT.AND P3, PT, R14, 0x48, PT ;  /* 0x000000480e00780c */ /* 0x000fca0003f64270 */
[----:B------:R-:W2:Y:S01]  /*d350*/  MUFU.TANH R48, R48 ;  /* 0x0000003000307308 */ /* 0x000ea20000002400 */
[----:B---3--:R-:W-:Y:S02]  /*d360*/  FSEL R57, R57, -INF , P2 ;  /* 0xff80000039397808 */ /* 0x008fe40001000000 */
[----:B------:R-:W-:-:S05]  /*d370*/  FMNMX.FTZ R34, R56, R55, !PT ;  /* 0x0000003738227209 */ /* 0x000fca0007810000 */
[----:B------:R-:W3:Y:S01]  /*d380*/  MUFU.TANH R59, R59 ;  /* 0x0000003b003b7308 */ /* 0x000ee20000002400 */
[----:B------:R-:W-:Y:S01]  /*d390*/  FSEL R70, R70, -INF , P4 ;  /* 0xff80000046467808 */ /* 0x000fe20002000000 */
[----:B------:R-:W-:Y:S01]  /*d3a0*/  FMUL.FTZ R50, R50, UR4 ;  /* 0x0000000432327c20 */ /* 0x000fe20008410000 */
[----:B------:R-:W-:-:S05]  /*d3b0*/  ISETP.GT.AND P4, PT, R14, 0x49, PT ;  /* 0x000000490e00780c */ /* 0x000fca0003f84270 */
[----:B------:R-:W3:Y:S01]  /*d3c0*/  MUFU.TANH R49, R49 ;  /* 0x0000003100317308 */ /* 0x000ee20000002400 */
[----:B0-----:R-:W-:Y:S01]  /*d3d0*/  FSEL R60, R60, -INF , P3 ;  /* 0xff8000003c3c7808 */ /* 0x001fe20001800000 */
[----:B------:R-:W-:Y:S01]  /*d3e0*/  FMUL.FTZ R51, R51, UR4 ;  /* 0x0000000433337c20 */ /* 0x000fe20008410000 */
[----:B----4-:R-:W-:-:S05]  /*d3f0*/  FSEL R71, R71, -INF , P5 ;  /* 0xff80000047477808 */ /* 0x010fca0002800000 */
[----:B------:R-:W0:Y:S01]  /*d400*/  MUFU.TANH R62, R62 ;  /* 0x0000003e003e7308 */ /* 0x000e220000002400 */
[----:B------:R-:W-:Y:S02]  /*d410*/  ISETP.GT.AND P5, PT, R14, 0x50, PT ;  /* 0x000000500e00780c */ /* 0x000fe40003fa4270 */
[----:B-1----:R-:W-:-:S05]  /*d420*/  FSEL R61, R61, -INF , P4 ;  /* 0xff8000003d3d7808 */ /* 0x002fca0002000000 */
[----:B------:R-:W1:Y:S08]  /*d430*/  MUFU.TANH R52, R52 ;  /* 0x0000003400347308 */ /* 0x000e700000002400 */
[----:B------:R4:W-:Y:S01]  /*d440*/  MUFU.TANH R20, R97 ;  /* 0x0000006100147308 */ /* 0x0009e20000002400 */
[----:B--2---:R-:W-:Y:S01]  /*d450*/  FSEL R58, R58, -INF , P1 ;  /* 0xff8000003a3a7808 */ /* 0x004fe20000800000 */
[----:B------:R-:W-:Y:S01]  /*d460*/  FMUL.FTZ R55, R37, UR4 ;  /* 0x0000000425377c20 */ /* 0x000fe20008410000 */
[----:B----4-:R-:W-:-:S05]  /*d470*/  FMNMX.FTZ R97, R57, R34, !PT ;  /* 0x0000002239617209 */ /* 0x010fca0007810000 */
[----:B------:R-:W2:Y:S01]  /*d480*/  MUFU.TANH R63, R63 ;  /* 0x0000003f003f7308 */ /* 0x000ea20000002400 */
[----:B------:R-:W-:Y:S01]  /*d490*/  FMNMX.FTZ R34, R60, R97, !PT ;  /* 0x000000613c227209 */ /* 0x000fe20007810000 */
[----:B------:R-:W-:Y:S01]  /*d4a0*/  FMUL.FTZ R44, R44, UR4 ;  /* 0x000000042c2c7c20 */ /* 0x000fe20008410000 */
[----:B------:R-:W-:-:S05]  /*d4b0*/  ISETP.GT.AND P1, PT, R14, 0x51, PT ;  /* 0x000000510e00780c */ /* 0x000fca0003f24270 */
[----:B------:R-:W4:Y:S01]  /*d4c0*/  MUFU.TANH R50, R50 ;  /* 0x0000003200327308 */ /* 0x000f220000002400 */
[----:B------:R-:W-:Y:S02]  /*d4d0*/  FSEL R48, R48, -INF , P5 ;  /* 0xff80000030307808 */ /* 0x000fe40002800000 */
[----:B------:R-:W-:Y:S01]  /*d4e0*/  FMNMX.FTZ R37, R61, R34, !PT ;  /* 0x000000223d257209 */ /* 0x000fe20007810000 */
[----:B------:R-:W-:-:S04]  /*d4f0*/  FMUL.FTZ R96, R54, UR4 ;  /* 0x0000000436607c20 */ /* 0x000fc80008410000 */
[----:B------:R-:W4:Y:S01]  /*d500*/  MUFU.TANH R15, R98 ;  /* 0x00000062000f7308 */ /* 0x000f220000002400 */
[----:B---3--:R-:W-:Y:S01]  /*d510*/  FSEL R59, R59, -INF , P2 ;  /* 0xff8000003b3b7808 */ /* 0x008fe20001000000 */
[----:B------:R-:W-:Y:S01]  /*d520*/  FMUL.FTZ R54, R43, UR4 ;  /* 0x000000042b367c20 */ /* 0x000fe20008410000 */
[----:B------:R-:W-:Y:S01]  /*d530*/  ISETP.GT.AND P2, PT, R14, 0x58, PT ;  /* 0x000000580e00780c */ /* 0x000fe20003f44270 */
[----:B------:R-:W-:Y:S01]  /*d540*/  FMUL.FTZ R45, R45, UR4 ;  /* 0x000000042d2d7c20 */ /* 0x000fe20008410000 */
[----:B------:R-:W-:-:S03]  /*d550*/  FSEL R49, R49, -INF , P1 ;  /* 0xff80000031317808 */ /* 0x000fc60000800000 */
[----:B------:R-:W3:Y:S01]  /*d560*/  MUFU.TANH R51, R51 ;  /* 0x0000003300337308 */ /* 0x000ee20000002400 */
[----:B------:R-:W-:Y:S02]  /*d570*/  FMNMX.FTZ R34, R48, R37, !PT ;  /* 0x0000002530227209 */ /* 0x000fe40007810000 */
[----:B0-----:R-:W-:Y:S01]  /*d580*/  FSEL R62, R62, -INF , P3 ;  /* 0xff8000003e3e7808 */ /* 0x001fe20001800000 */
[----:B------:R-:W-:Y:S01]  /*d590*/  FMUL.FTZ R32, R32, UR4 ;  /* 0x0000000420207c20 */ /* 0x000fe20008410000 */
[----:B------:R-:W-:-:S03]  /*d5a0*/  ISETP.GT.AND P3, PT, R14, 0x59, PT ;  /* 0x000000590e00780c */ /* 0x000fc60003f64270 */
[----:B------:R-:W0:Y:S01]  /*d5b0*/  MUFU.TANH R43, R96 ;  /* 0x00000060002b7308 */ /* 0x000e220000002400 */
[----:B-1----:R-:W-:Y:S02]  /*d5c0*/  FSEL R52, R52, -INF , P2 ;  /* 0xff80000034347808 */ /* 0x002fe40001000000 */
[----:B------:R-:W-:-:S05]  /*d5d0*/  FMNMX.FTZ R37, R49, R34, !PT ;  /* 0x0000002231257209 */ /* 0x000fca0007810000 */
[----:B------:R-:W1:Y:S01]  /*d5e0*/  MUFU.TANH R44, R44 ;  /* 0x0000002c002c7308 */ /* 0x000e620000002400 */
[----:B--2---:R-:W-:Y:S01]  /*d5f0*/  FSEL R63, R63, -INF , P4 ;  /* 0xff8000003f3f7808 */ /* 0x004fe20002000000 */
[----:B------:R-:W-:Y:S01]  /*d600*/  FMUL.FTZ R33, R33, UR4 ;  /* 0x0000000421217c20 */ /* 0x000fe20008410000 */
[----:B------:R-:W-:Y:S02]  /*d610*/  ISETP.GT.AND P4, PT, R14, 0x60, PT ;  /* 0x000000600e00780c */ /* 0x000fe40003f84270 */
[----:B------:R-:W-:Y:S02]  /*d620*/  FSEL R42, R42, -INF , P3 ;  /* 0xff8000002a2a7808 */ /* 0x000fe40001800000 */
[----:B------:R-:W-:Y:S01]  /*d630*/  FMNMX.FTZ R37, R52, R37, !PT ;  /* 0x0000002534257209 */ /* 0x000fe20007810000 */
[----:B------:R-:W2:Y:S01]  /*d640*/  MUFU.TANH R45, R45 ;  /* 0x0000002d002d7308 */ /* 0x000ea20000002400 */
[----:B------:R-:W-:Y:S02]  /*d650*/  WARPGROUP.DEPBAR.LE gsb0, 0x0 ;  /* 0x00008000000079c5 */ /* 0x000fe40000010000 */
[----:B----4-:R-:W-:Y:S01]  /*d660*/  FSEL R50, R50, -INF , P5 ;  /* 0xff80000032327808 */ /* 0x010fe20002800000 */
[----:B------:R-:W-:Y:S01]  /*d670*/  FMUL.FTZ R34, R24, UR4 ;  /* 0x0000000418227c20 */ /* 0x000fe20008410000 */
[----:B------:R-:W-:Y:S01]  /*d680*/  FMUL.FTZ R46, R46, UR4 ;  /* 0x000000042e2e7c20 */ /* 0x000fe20008410000 */
[----:B------:R-:W-:Y:S01]  /*d690*/  FMUL.FTZ R47, R47, UR4 ;  /* 0x000000042f2f7c20 */ /* 0x000fe20008410000 */
[----:B------:R-:W-:Y:S01]  /*d6a0*/  ISETP.GT.AND P5, PT, R14, 0x61, PT ;  /* 0x000000610e00780c */ /* 0x000fe20003fa4270 */
[----:B------:R-:W-:Y:S01]  /*d6b0*/  MUFU.TANH R32, R32 ;  /* 0x0000002000207308 */ /* 0x000fe20000002400 */
[----:B------:R-:W-:Y:S01]  /*d6c0*/  FSEL R24, R15, -INF , P4 ;  /* 0xff8000000f187808 */ /* 0x000fe20002000000 */
[----:B------:R-:W-:Y:S01]  /*d6d0*/  FMUL.FTZ R74, R36, UR4 ;  /* 0x00000004244a7c20 */ /* 0x000fe20008410000 */
[----:B------:R-:W-:-:S02]  /*d6e0*/  FMNMX.FTZ R37, R42, R37, !PT ;  /* 0x000000252a257209 */ /* 0x000fc40007810000 */
[----:B---3--:R-:W-:-:S03]  /*d6f0*/  FSEL R51, R51, -INF , P1 ;  /* 0xff80000033337808 */ /* 0x008fc60000800000 */
[----:B------:R-:W3:Y:S01]  /*d700*/  MUFU.TANH R54, R54 ;  /* 0x0000003600367308 */ /* 0x000ee20000002400 */
[----:B------:R-:W-:Y:S02]  /*d710*/  ISETP.GT.AND P1, PT, R14, 0x68, PT ;  /* 0x000000680e00780c */ /* 0x000fe40003f24270 */
[----:B------:R-:W-:Y:S02]  /*d720*/  FSEL R40, R40, -INF , P5 ;  /* 0xff80000028287808 */ /* 0x000fe40002800000 */
[----:B------:R-:W-:-:S03]  /*d730*/  FMNMX.FTZ R37, R24, R37, !PT ;  /* 0x0000002518257209 */ /* 0x000fc60007810000 */
[----:B------:R-:W4:Y:S01]  /*d740*/  MUFU.TANH R33, R33 ;  /* 0x0000002100217308 */ /* 0x000f220000002400 */
[----:B0-----:R-:W-:Y:S02]  /*d750*/  FSEL R43, R43, -INF , P2 ;  /* 0xff8000002b2b7808 */ /* 0x001fe40001000000 */
[----:B------:R-:W-:Y:S02]  /*d760*/  ISETP.GT.AND P2, PT, R14, 0x69, PT ;  /* 0x000000690e00780c */ /* 0x000fe40003f44270 */
[----:B-1----:R-:W-:-:S03]  /*d770*/  FSEL R44, R44, -INF , P1 ;  /* 0xff8000002c2c7808 */ /* 0x002fc60000800000 */
[----:B------:R-:W0:Y:S01]  /*d780*/  MUFU.TANH R46, R46 ;  /* 0x0000002e002e7308 */ /* 0x000e220000002400 */
[----:B------:R-:W-:Y:S01]  /*d790*/  FMNMX.FTZ R37, R40, R37, !PT ;  /* 0x0000002528257209 */ /* 0x000fe20007810000 */
[----:B------:R-:W-:Y:S01]  /*d7a0*/  FMUL.FTZ R36, R38, UR4 ;  /* 0x0000000426247c20 */ /* 0x000fe20008410000 */
[----:B------:R-:W-:-:S05]  /*d7b0*/  FSEL R20, R20, -INF , P3 ;  /* 0xff80000014147808 */ /* 0x000fca0001800000 */
[----:B------:R-:W1:Y:S01]  /*d7c0*/  MUFU.TANH R47, R47 ;  /* 0x0000002f002f7308 */ /* 0x000e620000002400 */
[----:B------:R-:W-:Y:S01]  /*d7d0*/  FMUL.FTZ R35, R35, UR4 ;  /* 0x0000000423237c20 */ /* 0x000fe20008410000 */
[----:B------:R-:W-:-:S06]  /*d7e0*/  ISETP.GT.AND P3, PT, R14, 0x70, PT ;  /* 0x000000700e00780c */ /* 0x000fcc0003f64270 */
[----:B------:R-:W1:Y:S01]  /*d7f0*/  MUFU.TANH R74, R74 ;  /* 0x0000004a004a7308 */ /* 0x000e620000002400 */
[----:B--2---:R-:W-:Y:S01]  /*d800*/  FSEL R45, R45, -INF , P2 ;  /* 0xff8000002d2d7808 */ /* 0x004fe20001000000 */
[----:B------:R-:W-:Y:S01]  /*d810*/  FMUL.FTZ R25, R25, UR4 ;  /* 0x0000000419197c20 */ /* 0x000fe20008410000 */
[----:B------:R-:W-:-:S05]  /*d820*/  FMNMX.FTZ R38, R44, R37, !PT ;  /* 0x000000252c267209 */ /* 0x000fca0007810000 */
[----:B------:R-:W2:Y:S01]  /*d830*/  MUFU.TANH R55, R55 ;  /* 0x0000003700377308 */ /* 0x000ea20000002400 */
[----:B------:R-:W-:Y:S02]  /*d840*/  FSEL R41, R41, -INF , P4 ;  /* 0xff80000029297808 */ /* 0x000fe40002000000 */
[----:B------:R-:W-:Y:S02]  /*d850*/  ISETP.GT.AND P4, PT, R14, 0x71, PT ;  /* 0x000000710e00780c */ /* 0x000fe40003f84270 */
[----:B------:R-:W-:-:S03]  /*d860*/  FMNMX.FTZ R97, R45, R38, !PT ;  /* 0x000000262d617209 */ /* 0x000fc60007810000 */
[----:B------:R-:W2:Y:S01]  /*d870*/  MUFU.TANH R95, R95 ;  /* 0x0000005f005f7308 */ /* 0x000ea20000002400 */
[----:B---3--:R-:W-:Y:S01]  /*d880*/  FSEL R54, R54, -INF , P5 ;  /* 0xff80000036367808 */ /* 0x008fe20002800000 */
[----:B------:R-:W-:Y:S01]  /*d890*/  FMUL.FTZ R28, R28, UR4 ;  /* 0x000000041c1c7c20 */ /* 0x000fe20008410000 */
[----:B------:R-:W-:-:S05]  /*d8a0*/  ISETP.GT.AND P5, PT, R14, 0x78, PT ;  /* 0x000000780e00780c */ /* 0x000fca0003fa4270 */
[----:B------:R3:W2:Y:S01]  /*d8b0*/  MUFU.TANH R15, R34 ;  /* 0x00000022000f7308 */ /* 0x0006a20000002400 */
[----:B----4-:R-:W-:Y:S01]  /*d8c0*/  FSEL R33, R33, -INF , P4 ;  /* 0xff80000021217808 */ /* 0x010fe20002000000 */
[----:B------:R-:W-:Y:S01]  /*d8d0*/  FMUL.FTZ R96, R29, UR4 ;  /* 0x000000041d607c20 */ /* 0x000fe20008410000 */
[----:B---3--:R-:W-:-:S05]  /*d8e0*/  FSEL R34, R32, -INF , P3 ;  /* 0xff80000020227808 */ /* 0x008fca0001800000 */
[----:B------:R-:W3:Y:S01]  /*d8f0*/  MUFU.TANH R35, R35 ;  /* 0x0000002300237308 */ /* 0x000ee20000002400 */
[----:B------:R-:W-:-:S07]  /*d900*/  FMNMX.FTZ R32, R34, R97, !PT ;  /* 0x0000006122207209 */ /* 0x000fce0007810000 */
[----:B------:R-:W4:Y:S01]  /*d910*/  MUFU.TANH R25, R25 ;  /* 0x0000001900197308 */ /* 0x000f220000002400 */
[----:B0-----:R-:W-:Y:S02]  /*d920*/  FSEL R46, R46, -INF , P1 ;  /* 0xff8000002e2e7808 */ /* 0x001fe40000800000 */
[----:B-1----:R-:W-:Y:S02]  /*d930*/  FSEL R29, R47, -INF , P2 ;  /* 0xff8000002f1d7808 */ /* 0x002fe40001000000 */
[----:B------:R-:W-:-:S03]  /*d940*/  ISETP.GT.AND P1, PT, R14, 0x79, PT ;  /* 0x000000790e00780c */ /* 0x000fc60003f24270 */
[----:B------:R-:W0:Y:S01]  /*d950*/  MUFU.TANH R36, R36 ;  /* 0x0000002400247308 */ /* 0x000e220000002400 */
[----:B------:R-:W-:Y:S02]  /*d960*/  FSEL R74, R74, -INF , P5 ;  /* 0xff8000004a4a7808 */ /* 0x000fe40002800000 */
[----:B------:R-:W-:-:S05]  /*d970*/  FMNMX.FTZ R47, R33, R32, !PT ;  /* 0x00000020212f7209 */ /* 0x000fca0007810000 */
[----:B------:R3:W1:Y:S01]  /*d980*/  MUFU.TANH R37, R28 ;  /* 0x0000001c00257308 */ /* 0x0006620000002400 */
[----:B------:R-:W-:Y:S02]  /*d990*/  ISETP.GT.AND P2, PT, R14, 0x80, PT ;  /* 0x000000800e00780c */ /* 0x000fe40003f44270 */
[----:B--2---:R-:W-:Y:S02]  /*d9a0*/  FSEL R55, R55, -INF , P1 ;  /* 0xff80000037377808 */ /* 0x004fe40000800000 */
[----:B------:R-:W-:-:S03]  /*d9b0*/  FMNMX.FTZ R38, R74, R47, !PT ;  /* 0x0000002f4a267209 */ /* 0x000fc60007810000 */
[----:B------:R-:W2:Y:S01]  /*d9c0*/  MUFU.TANH R96, R96 ;  /* 0x0000006000607308 */ /* 0x000ea20000002400 */
[----:B------:R-:W-:Y:S02]  /*d9d0*/  FSEL R32, R95, -INF , P3 ;  /* 0xff8000005f207808 */ /* 0x000fe40001800000 */
[C---:B------:R-:W-:Y:S02]  /*d9e0*/  ISETP.GT.AND P3, PT, R14.reuse, 0x81, PT ;  /* 0x000000810e00780c */ /* 0x040fe40003f64270 */
[----:B------:R-:W-:Y:S02]  /*d9f0*/  FSEL R47, R15, -INF , P2 ;  /* 0xff8000000f2f7808 */ /* 0x000fe40001000000 */
[----:B------:R-:W-:Y:S02]  /*da00*/  FMNMX.FTZ R98, R55, R38, !PT ;  /* 0x0000002637627209 */ /* 0x000fe40007810000 */
[----:B---3--:R-:W-:Y:S02]  /*da10*/  FSEL R28, R35, -INF , P4 ;  /* 0xff800000231c7808 */ /* 0x008fe40002000000 */
[----:B------:R-:W-:-:S02]  /*da20*/  ISETP.GT.AND P4, PT, R14, 0x88, PT ;  /* 0x000000880e00780c */ /* 0x000fc40003f84270 */
[----:B----4-:R-:W-:Y:S02]  /*da30*/  FSEL R38, R25, -INF , P3 ;  /* 0xff80000019267808 */ /* 0x010fe40001800000 */
[----:B------:R-:W-:Y:S02]  /*da40*/  FMNMX.FTZ R15, R47, R98, !PT ;  /* 0x000000622f0f7209 */ /* 0x000fe40007810000 */
[----:B0-----:R-:W-:Y:S02]  /*da50*/  FSEL R25, R36, -INF , P5 ;  /* 0xff80000024197808 */ /* 0x001fe40002800000 */
[----:B------:R-:W-:Y:S02]  /*da60*/  ISETP.GT.AND P5, PT, R14, 0x89, PT ;  /* 0x000000890e00780c */ /* 0x000fe40003fa4270 */
[----:B-1----:R-:W-:Y:S02]  /*da70*/  FSEL R37, R37, -INF , P4 ;  /* 0xff80000025257808 */ /* 0x002fe40002000000 */
[----:B------:R-:W-:-:S02]  /*da80*/  FMNMX.FTZ R14, R38, R15, !PT ;  /* 0x0000000f260e7209 */ /* 0x000fc40007810000 */
[----:B--2---:R-:W-:Y:S02]  /*da90*/  FSEL R35, R96, -INF , P5 ;  /* 0xff80000060237808 */ /* 0x004fe40002800000 */
[----:B------:R-:W-:-:S04]  /*daa0*/  FMNMX.FTZ R14, R37, R14, !PT ;  /* 0x0000000e250e7209 */ /* 0x000fc80007810000 */
[----:B------:R-:W-:-:S05]  /*dab0*/  FMNMX.FTZ R95, R35, R14, !PT ;  /* 0x0000000e235f7209 */ /* 0x000fca0007810000 */
[----:B------:R-:W0:Y:S02]  /*dac0*/  SHFL.BFLY PT, R14, R95, 0x2, 0x1f ;  /* 0x0c401f005f0e7f89 */ /* 0x000e2400000e0000 */
[----:B0-----:R-:W-:-:S05]  /*dad0*/  FMNMX.FTZ R98, R95, R14, !PT ;  /* 0x0000000e5f627209 */ /* 0x001fca0007810000 */
[----:B------:R-:W0:Y:S01]  /*dae0*/  SHFL.BFLY PT, R15, R98, 0x1, 0x1f ;  /* 0x0c201f00620f7f89 */ /* 0x000e2200000e0000 */
[----:B------:R-:W-:Y:S01]  /*daf0*/  FMUL.FTZ R97, R26, UR4 ;  /* 0x000000041a617c20 */ /* 0x000fe20008410000 */
[----:B0-----:R-:W-:Y:S01]  /*db00*/  FMNMX.FTZ R14, R98, R15, !PT ;  /* 0x0000000f620e7209 */ /* 0x001fe20007810000 */
[----:B------:R-:W-:-:S03]  /*db10*/  IMAD.U32 R15, RZ, RZ, UR5 ;  /* 0x00000005ff0f7e24 */ /* 0x000fc6000f8e00ff */
[C---:B------:R-:W-:Y:S01]  /*db20*/  FSETP.NEU.FTZ.AND P6, PT, R14.reuse, -INF , PT ;  /* 0xff8000000e00780b */ /* 0x040fe20003fdd000 */
[----:B------:R-:W-:Y:S01]  /*db30*/  FMUL.FTZ R36, R14, R15 ;  /* 0x0000000f0e247220 */ /* 0x000fe20000410000 */
[----:B------:R-:W-:-:S04]  /*db40*/  FMUL.FTZ R98, R27, UR4 ;  /* 0x000000041b627c20 */ /* 0x000fc80008410000 */
[----:B------:R-:W-:-:S05]  /*db50*/  FSEL R36, R36, RZ, P6 ;  /* 0x000000ff24247208 */ /* 0x000fca0003000000 */
[-CC-:B------:R-:W-:Y:S01]  /*db60*/  FFMA.FTZ R27, R88, R15.reuse, -R36.reuse ;  /* 0x0000000f581b7223 */ /* 0x180fe20000010824 */
[----:B------:R-:W-:Y:S01]  /*db70*/  FMNMX.FTZ R88, R89, R90, !PT ;  /* 0x0000005a59587209 */ /* 0x000fe20007810000 */
[----:B------:R-:W-:-:S03]  /*db80*/  FFMA.FTZ R26, R21, R15, -R36 ;  /* 0x0000000f151a7223 */ /* 0x000fc60000010824 */
[----:B------:R-:W-:-:S04]  /*db90*/  FMNMX.FTZ R21, R93, R88, !PT ;  /* 0x000000585d157209 */ /* 0x000fc80007810000 */
[----:B------:R-:W-:-:S04]  /*dba0*/  FMNMX.FTZ R21, R94, R21, !PT ;  /* 0x000000155e157209 */ /* 0x000fc80007810000 */
[----:B------:R-:W-:-:S04]  /*dbb0*/  FMNMX.FTZ R88, R82, R21, !PT ;  /* 0x0000001552587209 */ /* 0x000fc80007810000 */
[----:B------:R-:W-:Y:S01]  /*dbc0*/  FMNMX.FTZ R21, R83, R88, !PT ;  /* 0x0000005853157209 */ /* 0x000fe20007810000 */
[----:B------:R-:W-:-:S03]  /*dbd0*/  FMUL.FTZ R96, R39, UR4 ;  /* 0x0000000427607c20 */ /* 0x000fc60008410000 */
[----:B------:R-:W-:Y:S01]  /*dbe0*/  FMNMX.FTZ R88, R86, R21, !PT ;  /* 0x0000001556587209 */ /* 0x000fe20007810000 */
[----:B------:R-:W-:-:S03]  /*dbf0*/  FFMA.FTZ R39, R72, R15, -R36 ;  /* 0x0000000f48277223 */ /* 0x000fc60000010824 */
        /* <DEDUP_REMOVED lines=8> */
[----:B------:R0:W-:Y:S03]  /*dc80*/  MUFU.EX2 R88, R39 ;  /* 0x0000002700587308 */ /* 0x0001e60000000800 */
[----:B------:R-:W-:Y:S01]  /*dc90*/  FMNMX.FTZ R21, R71, R72, !PT ;  /* 0x0000004847157209 */ /* 0x000fe20007810000 */
[----:B0-----:R-:W-:-:S03]  /*dca0*/  FFMA.FTZ R39, R64, R15, -R36 ;  /* 0x0000000f40277223 */ /* 0x001fc60000010824 */
[----:B------:R-:W-:-:S04]  /*dcb0*/  FMNMX.FTZ R64, R58, R21, !PT ;  /* 0x000000153a407209 */ /* 0x000fc80007810000 */
[----:B------:R-:W-:Y:S01]  /*dcc0*/  FMNMX.FTZ R21, R59, R64, !PT ;  /* 0x000000403b157209 */ /* 0x000fe20007810000 */
[----:B------:R-:W-:-:S03]  /*dcd0*/  FMUL.FTZ R99, R30, UR4 ;  /* 0x000000041e637c20 */ /* 0x000fc60008410000 */
[----:B------:R-:W-:Y:S01]  /*dce0*/  FMNMX.FTZ R72, R62, R21, !PT ;  /* 0x000000153e487209 */ /* 0x000fe20007810000 */
[-CC-:B------:R-:W-:Y:S01]  /*dcf0*/  FFMA.FTZ R30, R91, R15.reuse, -R36.reuse ;  /* 0x0000000f5b1e7223 */ /* 0x180fe20000010824 */
[-CC-:B------:R-:W-:Y:S02]  /*dd00*/  FFMA.FTZ R91, R73, R15.reuse, -R36.reuse ;  /* 0x0000000f495b7223 */ /* 0x180fe40000010824 */
[----:B------:R-:W-:Y:S01]  /*dd10*/  FMNMX.FTZ R21, R63, R72, !PT ;  /* 0x000000483f157209 */ /* 0x000fe20007810000 */
[-CC-:B------:R-:W-:Y:S01]  /*dd20*/  FFMA.FTZ R73, R65, R15.reuse, -R36.reuse ;  /* 0x0000000f41497223 */ /* 0x180fe20000010824 */
[----:B------:R-:W-:Y:S02]  /*dd30*/  FFMA.FTZ R65, R68, R15, -R36 ;  /* 0x0000000f44417223 */ /* 0x000fe40000010824 */
        /* <DEDUP_REMOVED lines=8> */
[----:B------:R-:W-:-:S04]  /*ddc0*/  FMNMX.FTZ R56, R20, R21, !PT ;  /* 0x0000001514387209 */ /* 0x000fc80007810000 */
[----:B------:R-:W-:Y:S01]  /*ddd0*/  FMNMX.FTZ R21, R41, R56, !PT ;  /* 0x0000003829157209 */ /* 0x000fe20007810000 */
[----:B------:R-:W0:Y:S03]  /*dde0*/  MUFU.TANH R96, R96 ;  /* 0x0000006000607308 */ /* 0x000e260000002400 */
[----:B------:R-:W-:-:S04]  /*ddf0*/  FMNMX.FTZ R21, R54, R21, !PT ;  /* 0x0000001536157209 */ /* 0x000fc80007810000 */
[----:B------:R-:W-:Y:S01]  /*de00*/  FMNMX.FTZ R56, R46, R21, !PT ;  /* 0x000000152e387209 */ /* 0x000fe20007810000 */
[----:B------:R-:W1:Y:S03]  /*de10*/  MUFU.TANH R97, R97 ;  /* 0x0000006100617308 */ /* 0x000e660000002400 */
[----:B------:R-:W-:-:S04]  /*de20*/  FMNMX.FTZ R21, R29, R56, !PT ;  /* 0x000000381d157209 */ /* 0x000fc80007810000 */
[----:B------:R-:W-:Y:S01]  /*de30*/  FMNMX.FTZ R21, R32, R21, !PT ;  /* 0x0000001520157209 */ /* 0x000fe20007810000 */
[----:B------:R-:W2:Y:S03]  /*de40*/  MUFU.TANH R98, R98 ;  /* 0x0000006200627308 */ /* 0x000ea60000002400 */
[----:B------:R-:W-:-:S05]  /*de50*/  FMNMX.FTZ R56, R28, R21, !PT ;  /* 0x000000151c387209 */ /* 0x000fca0007810000 */
[----:B------:R-:W3:Y:S01]  /*de60*/  MUFU.TANH R99, R99 ;  /* 0x0000006300637308 */ /* 0x000ee20000002400 */
[----:B0-----:R-:W-:Y:S02]  /*de70*/  FSEL R96, R96, -INF , P1 ;  /* 0xff80000060607808 */ /* 0x001fe40000800000 */
[----:B------:R-:W-:-:S05]  /*de80*/  FMNMX.FTZ R21, R25, R56, !PT ;  /* 0x0000003819157209 */ /* 0x000fca0007810000 */
[----:B------:R-:W0:Y:S01]  /*de90*/  MUFU.TANH R100, R100 ;  /* 0x0000006400647308 */ /* 0x000e220000002400 */
[----:B-1----:R-:W-:Y:S02]  /*dea0*/  FSEL R97, R97, -INF , P2 ;  /* 0xff80000061617808 */ /* 0x002fe40001000000 */
[----:B------:R-:W-:Y:S02]  /*deb0*/  FMNMX.FTZ R56, R96, R21, !PT ;  /* 0x0000001560387209 */ /* 0x000fe40007810000 */
[----:B--2---:R-:W-:Y:S02]  /*dec0*/  FSEL R98, R98, -INF , P3 ;  /* 0xff80000062627808 */ /* 0x004fe40001800000 */
[----:B------:R-:W-:Y:S02]  /*ded0*/  FMNMX.FTZ R21, R97, R56, !PT ;  /* 0x0000003861157209 */ /* 0x000fe40007810000 */
[----:B---3--:R-:W-:Y:S02]  /*dee0*/  FSEL R99, R99, -INF , P4 ;  /* 0xff80000063637808 */ /* 0x008fe40002000000 */
[----:B------:R-:W-:-:S04]  /*def0*/  FMNMX.FTZ R56, R98, R21, !PT ;  /* 0x0000001562387209 */ /* 0x000fc80007810000 */
[----:B------:R-:W-:Y:S02]  /*df00*/  FMNMX.FTZ R21, R99, R56, !PT ;  /* 0x0000003863157209 */ /* 0x000fe40007810000 */
[----:B0-----:R-:W-:-:S04]  /*df10*/  FSEL R100, R100, -INF , P5 ;  /* 0xff80000064647808 */ /* 0x001fc80002800000 */
[----:B------:R-:W-:Y:S01]  /*df20*/  FMNMX.FTZ R21, R100, R21, !PT ;  /* 0x0000001564157209 */ /* 0x000fe20007810000 */
[----:B------:R-:W-:-:S04]  /*df30*/  FFMA.FTZ R56, R42, R15, -R36 ;  /* 0x0000000f2a387223 */ /* 0x000fc80000010824 */
[----:B------:R-:W0:Y:S01]  /*df40*/  SHFL.BFLY PT, R42, R21, 0x2, 0x1f ;  /* 0x0c401f00152a7f89 */ /* 0x000e2200000e0000 */
[-CC-:B------:R-:W-:Y:S01]  /*df50*/  FFMA.FTZ R72, R57, R15.reuse, -R36.reuse ;  /* 0x0000000f39487223 */ /* 0x180fe20000010824 */
[----:B------:R-:W-:Y:S01]  /*df60*/  FFMA.FTZ R57, R24, R15, -R36 ;  /* 0x0000000f18397223 */ /* 0x000fe20000010824 */
[----:B0-----:R-:W-:-:S05]  /*df70*/  FMNMX.FTZ R24, R21, R42, !PT ;  /* 0x0000002a15187209 */ /* 0x001fca0007810000 */
[----:B------:R-:W0:Y:S01]  /*df80*/  SHFL.BFLY PT, R21, R24, 0x1, 0x1f ;  /* 0x0c201f0018157f89 */ /* 0x000e2200000e0000 */
[----:B------:R-:W1:Y:S01]  /*df90*/  S2R R101, SR_TID.X ;  /* 0x0000000000657919 */ /* 0x000e620000002100 */
[----:B------:R2:W-:Y:S02]  /*dfa0*/  MUFU.EX2 R64, R73 ;  /* 0x0000004900407308 */ /* 0x0005e40000000800 */
[-CC-:B--2---:R-:W-:Y:S01]  /*dfb0*/  FFMA.FTZ R73, R44, R15.reuse, -R36.reuse ;  /* 0x0000000f2c497223 */ /* 0x184fe20000010824 */
[----:B------:R-:W-:Y:S01]  /*dfc0*/  FFMA.FTZ R44, R74, R15, -R36 ;  /* 0x0000000f4a2c7223 */ /* 0x000fe20000010824 */
[----:B0-----:R-:W-:-:S04]  /*dfd0*/  FMNMX.FTZ R74, R24, R21, !PT ;  /* 0x00000015184a7209 */ /* 0x001fc80007810000 */
[C---:B------:R-:W-:Y:S01]  /*dfe0*/  FSETP.NEU.FTZ.AND P1, PT, R74.reuse, -INF , PT ;  /* 0xff8000004a00780b */ /* 0x040fe20003f3d000 */
[-C--:B------:R-:W-:Y:S01]  /*dff0*/  FMUL.FTZ R24, R74, R15.reuse ;  /* 0x0000000f4a187220 */ /* 0x080fe20000410000 */
[----:B------:R0:W-:Y:S01]  /*e000*/  MUFU.EX2 R68, R76 ;  /* 0x0000004c00447308 */ /* 0x0001e20000000800 */
[-CC-:B------:R-:W-:Y:S01]  /*e010*/  FFMA.FTZ R95, R77, R15.reuse, -R36.reuse ;  /* 0x0000000f4d5f7223 */ /* 0x180fe20000010824 */
[-CC-:B------:R-:W-:Y:S02]  /*e020*/  FFMA.FTZ R77, R45, R15.reuse, -R36.reuse ;  /* 0x0000000f2d4d7223 */ /* 0x180fe40000010824 */
[----:B------:R-:W-:Y:S01]  /*e030*/  FSEL R24, R24, RZ, P1 ;  /* 0x000000ff18187208 */ /* 0x000fe20000800000 */
[-CC-:B------:R-:W-:Y:S01]  /*e040*/  FFMA.FTZ R80, R80, R15.reuse, -R36.reuse ;  /* 0x0000000f50507223 */ /* 0x180fe20000010824 */
[-CC-:B------:R-:W-:Y:S01]  /*e050*/  FFMA.FTZ R81, R81, R15.reuse, -R36.reuse ;  /* 0x0000000f51517223 */ /* 0x180fe20000010824 */
[-CC-:B------:R-:W-:Y:S01]  /*e060*/  FFMA.FTZ R84, R84, R15.reuse, -R36.reuse ;  /* 0x0000000f54547223 */ /* 0x180fe20000010824 */
[-CC-:B0-----:R-:W-:Y:S01]  /*e070*/  FFMA.FTZ R76, R61, R15.reuse, -R36.reuse ;  /* 0x0000000f3d4c7223 */ /* 0x181fe20000010824 */
        /* <DEDUP_REMOVED lines=13> */
[-CC-:B------:R-:W-:Y:S01]  /*e150*/  FFMA.FTZ R33, R89, R15.reuse, -R24.reuse ;  /* 0x0000000f59217223 */ /* 0x180fe20000010818 */
[-CC-:B------:R-:W-:Y:S01]  /*e160*/  FFMA.FTZ R35, R90, R15.reuse, -R24.reuse ;  /* 0x0000000f5a237223 */ /* 0x180fe20000010818 */
[----:B------:R-:W-:Y:S01]  /*e170*/  MUFU.EX2 R26, R26 ;  /* 0x0000001a001a7308 */ /* 0x000fe20000000800 */
[-CC-:B------:R-:W-:Y:S01]  /*e180*/  FFMA.FTZ R37, R93, R15.reuse, -R24.reuse ;  /* 0x0000000f5d257223 */ /* 0x180fe20000010818 */
[----:B------:R-:W-:Y:S01]  /*e190*/  FFMA.FTZ R55, R94, R15, -R24 ;  /* 0x0000000f5e377223 */ /* 0x000fe20000010818 */
[----:B-1----:R-:W-:-:S05]  /*e1a0*/  LOP3.LUT R101, R101, 0x7f, RZ, 0xc0, !PT ;  /* 0x0000007f65657812 */ /* 0x002fca00078ec0ff */
[----:B------:R-:W0:Y:S01]  /*e1b0*/  MUFU.EX2 R27, R27 ;  /* 0x0000001b001b7308 */ /* 0x000e220000000800 */
[----:B------:R-:W-:-:S07]  /*e1c0*/  FFMA.FTZ R82, R82, R15, -R24 ;  /* 0x0000000f52527223 */ /* 0x000fce0000010818 */
[----:B------:R-:W-:Y:S01]  /*e1d0*/  MUFU.EX2 R33, R33 ;  /* 0x0000002100217308 */ /* 0x000fe20000000800 */
[----:B------:R-:W-:-:S07]  /*e1e0*/  ISETP.NE.AND P1, PT, R101, RZ, PT ;  /* 0x000000ff6500720c */ /* 0x000fce0003f25270 */
[----:B------:R-:W1:Y:S08]  /*e1f0*/  MUFU.EX2 R35, R35 ;  /* 0x0000002300237308 */ /* 0x000e700000000800 */
[----:B------:R-:W2:Y:S01]  /*e200*/  MUFU.EX2 R30, R30 ;  /* 0x0000001e001e7308 */ /* 0x000ea20000000800 */
[----:B------:R-:W-:-:S07]  /*e210*/  FFMA.FTZ R83, R83, R15, -R24 ;  /* 0x0000000f53537223 */ /* 0x000fce0000010818 */
[----:B------:R-:W3:Y:S08]  /*e220*/  MUFU.EX2 R37, R37 ;  /* 0x0000002500257308 */ /* 0x000ef00000000800 */
[----:B------:R-:W4:Y:S01]  /*e230*/  MUFU.EX2 R31, R31 ;  /* 0x0000001f001f7308 */ /* 0x000f220000000800 */
[-CC-:B------:R-:W-:Y:S01]  /*e240*/  FFMA.FTZ R86, R86, R15.reuse, -R24.reuse ;  /* 0x0000000f56567223 */ /* 0x180fe20000010818 */
[----:B------:R-:W-:-:S06]  /*e250*/  FFMA.FTZ R94, R51, R15, -R24 ;  /* 0x0000000f335e7223 */ /* 0x000fcc0000010818 */
[----:B------:R-:W4:Y:S01]  /*e260*/  MUFU.EX2 R55, R55 ;  /* 0x0000003700377308 */ /* 0x000f220000000800 */
[----:B------:R-:W-:Y:S01]  /*e270*/  FFMA.FTZ R101, R43, R15, -R24 ;  /* 0x0000000f2b657223 */ /* 0x000fe20000010818 */
[----:B0-----:R-:W-:-:S06]  /*e280*/  FADD.FTZ R51, R26, R27 ;  /* 0x0000001b1a337221 */ /* 0x001fcc0000010000 */
[----:B------:R-:W0:Y:S01]  /*e290*/  MUFU.EX2 R80, R80 ;  /* 0x0000005000507308 */ /* 0x000e220000000800 */
[----:B------:R-:W-:Y:S01]  /*e2a0*/  FFMA.FTZ R43, R20, R15, -R24 ;  /* 0x0000000f142b7223 */ /* 0x000fe20000010818 */
[----:B-1----:R-:W-:-:S06]  /*e2b0*/  FADD.FTZ R20, R33, R35 ;  /* 0x0000002321147221 */ /* 0x002fcc0000010000 */
[----:B------:R-:W1:Y:S01]  /*e2c0*/  MUFU.EX2 R82, R82 ;  /* 0x0000005200527308 */ /* 0x000e620000000800 */
[-CC-:B------:R-:W-:Y:S01]  /*e2d0*/  FFMA.FTZ R87, R87, R15.reuse, -R24.reuse ;  /* 0x0000000f57577223 */ /* 0x180fe20000010818 */
[-CC-:B------:R-:W-:Y:S01]  /*e2e0*/  FFMA.FTZ R93, R54, R15.reuse, -R24.reuse ;  /* 0x0000000f365d7223 */ /* 0x180fe20000010818 */
[----:B------:R-:W-:-:S05]  /*e2f0*/  FFMA.FTZ R89, R53, R15, -R24 ;  /* 0x0000000f35597223 */ /* 0x000fca0000010818 */
[----:B------:R-:W1:Y:S01]  /*e300*/  MUFU.EX2 R81, R81 ;  /* 0x0000005100517308 */ /* 0x000e620000000800 */
[----:B--2---:R-:W-:Y:S01]  /*e310*/  FADD.FTZ R54, R30, R51 ;  /* 0x000000331e367221 */ /* 0x004fe20000010000 */
[----:B------:R-:W-:Y:S01]  /*e320*/  FFMA.FTZ R53, R66, R15, -R24 ;  /* 0x0000000f42357223 */ /* 0x000fe20000010818 */
[----:B------:R-:W-:-:S05]  /*e330*/  @!P1 VIADD R0, R0, 0x31c40 ;  /* 0x00031c4000009836 */ /* 0x000fca0000000000 */
[----:B------:R-:W2:Y:S01]  /*e340*/  MUFU.EX2 R83, R83 ;  /* 0x0000005300537308 */ /* 0x000ea20000000800 */
[-C--:B------:R-:W-:Y:S01]  /*e350*/  FFMA.FTZ R66, R67, R15.reuse, -R24 ;  /* 0x0000000f43427223 */ /* 0x080fe20000010818 */
[----:B---3--:R-:W-:Y:S01]  /*e360*/  FADD.FTZ R20, R37, R20 ;  /* 0x0000001425147221 */ /* 0x008fe20000010000 */
[----:B------:R-:W-:-:S05]  /*e370*/  FFMA.FTZ R67, R70, R15, -R24 ;  /* 0x0000000f46437223 */ /* 0x000fca0000010818 */
[----:B------:R-:W3:Y:S01]  /*e380*/  MUFU.EX2 R84, R84 ;  /* 0x0000005400547308 */ /* 0x000ee20000000800 */
[-C--:B------:R-:W-:Y:S01]  /*e390*/  FFMA.FTZ R70, R71, R15.reuse, -R24 ;  /* 0x0000000f47467223 */ /* 0x080fe20000010818 */
[----:B----4-:R-:W-:Y:S01]  /*e3a0*/  FADD.FTZ R103, R31, R54 ;  /* 0x000000361f677221 */ /* 0x010fe20000010000 */
[----:B------:R-:W-:-:S05]  /*e3b0*/  FFMA.FTZ R71, R29, R15, -R24 ;  /* 0x0000000f1d477223 */ /* 0x000fca0000010818 */
[----:B------:R-:W4:Y:S01]  /*e3c0*/  MUFU.EX2 R86, R86 ;  /* 0x0000005600567308 */ /* 0x000f220000000800 */
[----:B------:R-:W-:Y:S01]  /*e3d0*/  @!P1 PRMT R0, RZ, 0x654, R0 ;  /* 0x00000654ff009816 */ /* 0x000fe20000000000 */
[----:B------:R-:W-:Y:S01]  /*e3e0*/  FADD.FTZ R29, R55, R20 ;  /* 0x00000014371d7221 */ /* 0x000fe20000010000 */
[-CC-:B------:R-:W-:Y:S01]  /*e3f0*/  FFMA.FTZ R75, R75, R15.reuse, -R24.reuse ;  /* 0x0000000f4b4b7223 */ /* 0x180fe20000010818 */
[----:B------:R-:W-:-:S04]  /*e400*/  FFMA.FTZ R51, R32, R15, -R24 ;  /* 0x0000000f20337223 */ /* 0x000fc80000010818 */
[----:B------:R-:W4:Y:S01]  /*e410*/  MUFU.EX2 R85, R85 ;  /* 0x0000005500557308 */ /* 0x000f220000000800 */
[-CC-:B------:R-:W-:Y:S01]  /*e420*/  FFMA.FTZ R50, R50, R15.reuse, -R24.reuse ;  /* 0x0000000f32327223 */ /* 0x180fe20000010818 */
[----:B0-----:R-:W-:Y:S01]  /*e430*/  FADD.FTZ R32, R80, R103 ;  /* 0x0000006750207221 */ /* 0x001fe20000010000 */
[----:B------:R-:W-:-:S05]  /*e440*/  FFMA.FTZ R54, R28, R15, -R24 ;  /* 0x0000000f1c367223 */ /* 0x000fca0000010818 */
[----:B------:R-:W0:Y:S01]  /*e450*/  MUFU.EX2 R87, R87 ;  /* 0x0000005700577308 */ /* 0x000e220000000800 */
[----:B-1----:R-:W-:Y:S01]  /*e460*/  FADD.FTZ R28, R82, R29 ;  /* 0x0000001d521c7221 */ /* 0x002fe20000010000 */
[----:B------:R-:W-:Y:S01]  /*e470*/  FFMA.FTZ R78, R78, R15, -R24 ;  /* 0x0000000f4e4e7223 */ /* 0x000fe20000010818 */
[----:B------:R1:W-:Y:S01]  /*e480*/  @!P1 SYNCS.ARRIVE.TRANS64.RED.A1T0 RZ, [R0+URZ], RZ ;  /* 0x000000ff00ff99a7 */ /* 0x0003e2000810043f */
[----:B------:R-:W-:-:S04]  /*e490*/  FADD.FTZ R29, R81, R32 ;  /* 0x00000020511d7221 */ /* 0x000fc80000010000 */
[----:B------:R-:W0:Y:S01]  /*e4a0*/  MUFU.EX2 R89, R89 ;  /* 0x0000005900597308 */ /* 0x000e220000000800 */
[----:B------:R-:W-:-:S07]  /*e4b0*/  FFMA.FTZ R79, R79, R15, -R24 ;  /* 0x0000000f4f4f7223 */ /* 0x000fce0000010818 */
[----:B------:R-:W0:Y:S08]  /*e4c0*/  MUFU.EX2 R91, R91 ;  /* 0x0000005b005b7308 */ /* 0x000e300000000800 */
[----:B-1----:R1:W-:Y:S08]  /*e4d0*/  MUFU.EX2 R0, R50 ;  /* 0x0000003200007308 */ /* 0x0023f00000000800 */
[----:B------:R-:W0:Y:S01]  /*e4e0*/  MUFU.EX2 R75, R75 ;  /* 0x0000004b004b7308 */ /* 0x000e220000000800 */
[----:B-1----:R-:W-:Y:S01]  /*e4f0*/  FFMA.FTZ R50, R25, R15, -R24 ;  /* 0x0000000f19327223 */ /* 0x002fe20000010818 */
[----:B--2---:R-:W-:Y:S01]  /*e500*/  FADD.FTZ R25, R83, R28 ;  /* 0x0000001c53197221 */ /* 0x004fe20000010000 */
[----:B---3--:R-:W-:-:S05]  /*e510*/  FADD.FTZ R28, R84, R29 ;  /* 0x0000001d541c7221 */ /* 0x008fca0000010000 */
[----:B------:R-:W1:Y:S01]  /*e520*/  MUFU.EX2 R92, R92 ;  /* 0x0000005c005c7308 */ /* 0x000e620000000800 */
[----:B----4-:R-:W-:Y:S01]  /*e530*/  FADD.FTZ R32, R86, R25 ;  /* 0x0000001956207221 */ /* 0x010fe20000010000 */
[----:B------:R-:W-:-:S06]  /*e540*/  FADD.FTZ R25, R85, R28 ;  /* 0x0000001c55197221 */ /* 0x000fcc0000010000 */
[----:B------:R-:W2:Y:S01]  /*e550*/  MUFU.EX2 R78, R78 ;  /* 0x0000004e004e7308 */ /* 0x000ea20000000800 */
[----:B0-----:R-:W-:Y:S01]  /*e560*/  FADD.FTZ R32, R87, R32 ;  /* 0x0000002057207221 */ /* 0x001fe20000010000 */
[----:B------:R-:W-:-:S06]  /*e570*/  FADD.FTZ R28, R88, R25 ;  /* 0x00000019581c7221 */ /* 0x000fcc0000010000 */
[----:B------:R-:W0:Y:S01]  /*e580*/  MUFU.EX2 R95, R95 ;  /* 0x0000005f005f7308 */ /* 0x000e220000000800 */
[----:B------:R-:W-:-:S07]  /*e590*/  FADD.FTZ R32, R89, R32 ;  /* 0x0000002059207221 */ /* 0x000fce0000010000 */
[----:B------:R-:W3:Y:S01]  /*e5a0*/  MUFU.EX2 R79, R79 ;  /* 0x0000004f004f7308 */ /* 0x000ee20000000800 */
[-CC-:B------:R-:W-:Y:S01]  /*e5b0*/  FFMA.FTZ R58, R58, R15.reuse, -R24.reuse ;  /* 0x0000000f3a3a7223 */ /* 0x180fe20000010818 */
[-CC-:B------:R-:W-:Y:S01]  /*e5c0*/  FFMA.FTZ R59, R59, R15.reuse, -R24.reuse ;  /* 0x0000000f3b3b7223 */ /* 0x180fe20000010818 */
[----:B------:R-:W-:-:S05]  /*e5d0*/  FFMA.FTZ R62, R62, R15, -R24 ;  /* 0x0000000f3e3e7223 */ /* 0x000fca0000010818 */
[----:B------:R-:W4:Y:S01]  /*e5e0*/  MUFU.EX2 R39, R39 ;  /* 0x0000002700277308 */ /* 0x000f220000000800 */
        /* <DEDUP_REMOVED lines=9> */
[----:B------:R-:W-:Y:S01]  /*e680*/  FADD.FTZ R25, R91, R28 ;  /* 0x0000001c5b197221 */ /* 0x000fe20000010000 */
[----:B------:R-:W-:Y:S01]  /*e690*/  F2FP.F16.F32.PACK_AB R24, R27, R26 ;  /* 0x0000001a1b18723e */ /* 0x000fe200000000ff */
[----:B------:R-:W-:Y:S02]  /*e6a0*/  FADD.FTZ R27, R75, R32 ;  /* 0x000000204b1b7221 */ /* 0x000fe40000010000 */
[----:B------:R-:W4:Y:S01]  /*e6b0*/  MUFU.EX2 R66, R66 ;  /* 0x0000004200427308 */ /* 0x000f220000000800 */
[----:B------:R-:W-:Y:S01]  /*e6c0*/  F2FP.F16.F32.PACK_AB R26, R31, R30 ;  /* 0x0000001e1f1a723e */ /* 0x000fe200000000ff */
[----:B-1----:R-:W-:Y:S01]  /*e6d0*/  FADD.FTZ R30, R92, R25 ;  /* 0x000000195c1e7221 */ /* 0x002fe20000010000 */
[----:B------:R-:W-:Y:S01]  /*e6e0*/  F2FP.F16.F32.PACK_AB R28, R81, R80 ;  /* 0x00000050511c723e */ /* 0x000fe200000000ff */
[----:B--2---:R-:W-:-:S04]  /*e6f0*/  FADD.FTZ R80, R78, R27 ;  /* 0x0000001b4e507221 */ /* 0x004fc80000010000 */
[----:B------:R-:W1:Y:S08]  /*e700*/  MUFU.EX2 R65, R65 ;  /* 0x0000004100417308 */ /* 0x000e700000000800 */
[----:B------:R-:W2:Y:S08]  /*e710*/  MUFU.EX2 R67, R67 ;  /* 0x0000004300437308 */ /* 0x000eb00000000800 */
[----:B------:R0:W-:Y:S08]  /*e720*/  MUFU.EX2 R41, R94 ;  /* 0x0000005e00297308 */ /* 0x0001f00000000800 */
[----:B------:R-:W2:Y:S01]  /*e730*/  MUFU.EX2 R70, R70 ;  /* 0x0000004600467308 */ /* 0x000ea20000000800 */
[----:B0-----:R-:W-:Y:S01]  /*e740*/  FADD.FTZ R94, R95, R30 ;  /* 0x0000001e5f5e7221 */ /* 0x001fe20000010000 */
[----:B------:R-:W-:Y:S01]  /*e750*/  F2FP.F16.F32.PACK_AB R30, R85, R84 ;  /* 0x00000054551e723e */ /* 0x000fe200000000ff */
[----:B---3--:R-:W-:-:S02]  /*e760*/  FADD.FTZ R84, R79, R80 ;  /* 0x000000504f547221 */ /* 0x008fc40000010000 */
[----:B----4-:R-:W-:-:S03]  /*e770*/  FADD.FTZ R25, R39, R94 ;  /* 0x0000005e27197221 */ /* 0x010fc60000010000 */
[----:B------:R-:W0:Y:S01]  /*e780*/  MUFU.EX2 R69, R69 ;  /* 0x0000004500457308 */ /* 0x000e220000000800 */
[----:B------:R-:W-:Y:S01]  /*e790*/  FADD.FTZ R29, R53, R84 ;  /* 0x00000054351d7221 */ /* 0x000fe20000010000 */
[----:B------:R-:W-:Y:S01]  /*e7a0*/  FADD.FTZ R84, R64, R25 ;  /* 0x0000001940547221 */ /* 0x000fe20000010000 */
[----:B------:R-:W-:-:S05]  /*e7b0*/  F2FP.F16.F32.PACK_AB R32, R91, R88 ;  /* 0x000000585b20723e */ /* 0x000fca00000000ff */
[----:B------:R-:W3:Y:S01]  /*e7c0*/  MUFU.EX2 R58, R58 ;  /* 0x0000003a003a7308 */ /* 0x000ee20000000800 */
[----:B------:R-:W-:Y:S01]  /*e7d0*/  FADD.FTZ R88, R66, R29 ;  /* 0x0000001d42587221 */ /* 0x000fe20000010000 */
[----:B-1----:R-:W-:-:S06]  /*e7e0*/  FADD.FTZ R31, R65, R84 ;  /* 0x00000054411f7221 */ /* 0x002fcc0000010000 */
[----:B------:R-:W1:Y:S01]  /*e7f0*/  MUFU.EX2 R72, R72 ;  /* 0x0000004800487308 */ /* 0x000e620000000800 */
[----:B------:R-:W-:Y:S01]  /*e800*/  F2FP.F16.F32.PACK_AB R25, R35, R33 ;  /* 0x000000212319723e */ /* 0x000fe200000000ff */
[----:B--2---:R-:W-:-:S06]  /*e810*/  FADD.FTZ R35, R67, R88 ;  /* 0x0000005843237221 */ /* 0x004fcc0000010000 */
[----:B------:R-:W2:Y:S01]  /*e820*/  MUFU.EX2 R59, R59 ;  /* 0x0000003b003b7308 */ /* 0x000ea20000000800 */
[----:B------:R-:W-:Y:S01]  /*e830*/  F2FP.F16.F32.PACK_AB R29, R83, R82 ;  /* 0x00000052531d723e */ /* 0x000fe200000000ff */
[----:B------:R-:W-:-:S06]  /*e840*/  FADD.FTZ R82, R68, R31 ;  /* 0x0000001f44527221 */ /* 0x000fcc0000010000 */
[----:B------:R-:W4:Y:S01]  /*e850*/  MUFU.EX2 R60, R60 ;  /* 0x0000003c003c7308 */ /* 0x000f220000000800 */
[----:B------:R-:W-:Y:S01]  /*e860*/  F2FP.F16.F32.PACK_AB R27, R55, R37 ;  /* 0x00000025371b723e */ /* 0x000fe200000000ff */
[----:B------:R-:W-:-:S06]  /*e870*/  FADD.FTZ R37, R70, R35 ;  /* 0x0000002346257221 */ /* 0x000fcc0000010000 */
[----:B------:R-:W4:Y:S01]  /*e880*/  MUFU.EX2 R62, R62 ;  /* 0x0000003e003e7308 */ /* 0x000f220000000800 */
[----:B0-----:R-:W-:Y:S01]  /*e890*/  FADD.FTZ R55, R69, R82 ;  /* 0x0000005245377221 */ /* 0x001fe20000010000 */
[----:B------:R-:W-:-:S06]  /*e8a0*/  F2FP.F16.F32.PACK_AB R35, R79, R78 ;  /* 0x0000004e4f23723e */ /* 0x000fcc00000000ff */
[----:B------:R-:W0:Y:S01]  /*e8b0*/  MUFU.EX2 R76, R76 ;  /* 0x0000004c004c7308 */ /* 0x000e220000000800 */
[----:B---3--:R-:W-:-:S07]  /*e8c0*/  FADD.FTZ R78, R58, R37 ;  /* 0x000000253a4e7221 */ /* 0x008fce0000010000 */
[----:B------:R-:W3:Y:S01]  /*e8d0*/  MUFU.EX2 R63, R63 ;  /* 0x0000003f003f7308 */ /* 0x000ee20000000800 */
[----:B-1----:R-:W-:-:S07]  /*e8e0*/  FADD.FTZ R55, R72, R55 ;  /* 0x0000003748377221 */ /* 0x002fce0000010000 */
[----:B------:R-:W1:Y:S01]  /*e8f0*/  MUFU.EX2 R48, R48 ;  /* 0x0000003000307308 */ /* 0x000e620000000800 */
[----:B--2---:R-:W-:Y:S01]  /*e900*/  FADD.FTZ R37, R59, R78 ;  /* 0x0000004e3b257221 */ /* 0x004fe20000010000 */
[----:B----4-:R-:W-:-:S06]  /*e910*/  FADD.FTZ R55, R60, R55 ;  /* 0x000000373c377221 */ /* 0x010fcc0000010000 */
[----:B------:R-:W2:Y:S01]  /*e920*/  MUFU.EX2 R49, R49 ;  /* 0x0000003100317308 */ /* 0x000ea20000000800 */
[----:B------:R-:W-:Y:S01]  /*e930*/  FADD.FTZ R78, R62, R37 ;  /* 0x000000253e4e7221 */ /* 0x000fe20000010000 */
[----:B0-----:R-:W-:-:S06]  /*e940*/  FADD.FTZ R55, R76, R55 ;  /* 0x000000374c377221 */ /* 0x001fcc0000010000 */
[----:B------:R-:W0:Y:S01]  /*e950*/  MUFU.EX2 R52, R52 ;  /* 0x0000003400347308 */ /* 0x000e220000000800 */
[----:B------:R4:W-:Y:S01]  /*e960*/  STSM.16.M88.4 [R22+0x24300], R24 ;  /* 0x0243001816007844 */ /* 0x0009e20000000200 */
[----:B---3--:R-:W-:-:S06]  /*e970*/  FADD.FTZ R37, R63, R78 ;  /* 0x0000004e3f257221 */ /* 0x008fcc0000010000 */
[----:B------:R-:W3:Y:S01]  /*e980*/  MUFU.EX2 R20, R101 ;  /* 0x0000006500147308 */ /* 0x000ee20000000800 */
[----:B------:R-:W-:-:S07]  /*e990*/  F2FP.F16.F32.PACK_AB R31, R87, R86 ;  /* 0x00000056571f723e */ /* 0x000fce00000000ff */
[----:B------:R-:W3:Y:S01]  /*e9a0*/  MUFU.EX2 R56, R56 ;  /* 0x0000003800387308 */ /* 0x000ee20000000800 */
[----:B----4-:R-:W-:Y:S01]  /*e9b0*/  F2FP.F16.F32.PACK_AB R24, R64, R39 ;  /* 0x000000274018723e */ /* 0x010fe200000000ff */
[----:B-1----:R-:W-:Y:S01]  /*e9c0*/  FADD.FTZ R64, R48, R55 ;  /* 0x0000003730407221 */ /* 0x002fe20000010000 */
[----:B------:R-:W-:-:S05]  /*e9d0*/  F2FP.F16.F32.PACK_AB R26, R68, R65 ;  /* 0x00000041441a723e */ /* 0x000fca00000000ff */
[----:B------:R-:W1:Y:S01]  /*e9e0*/  MUFU.EX2 R43, R43 ;  /* 0x0000002b002b7308 */ /* 0x000e620000000800 */
[----:B------:R-:W-:Y:S01]  /*e9f0*/  FADD.FTZ R68, R0, R37 ;  /* 0x0000002500447221 */ /* 0x000fe20000010000 */
[----:B------:R-:W-:Y:S01]  /*ea00*/  F2FP.F16.F32.PACK_AB R33, R75, R89 ;  /* 0x000000594b21723e */ /* 0x000fe200000000ff */
[----:B--2---:R-:W-:-:S05]  /*ea10*/  FADD.FTZ R27, R49, R64 ;  /* 0x00000040311b7221 */ /* 0x004fca0000010000 */
[----:B------:R-:W2:Y:S01]  /*ea20*/  MUFU.EX2 R57, R57 ;  /* 0x0000003900397308 */ /* 0x000ea20000000800 */
[----:B------:R4:W-:Y:S07]  /*ea30*/  STSM.16.M88.4 [R22+0x25b00], R28 ;  /* 0x025b001c16007844 */ /* 0x0009ee0000000200 */
[----:B------:R0:W2:Y:S08]  /*ea40*/  MUFU.EX2 R46, R34 ;  /* 0x00000022002e7308 */ /* 0x0000b00000000800 */
[----:B------:R-:W2:Y:S01]  /*ea50*/  MUFU.EX2 R61, R61 ;  /* 0x0000003d003d7308 */ /* 0x000ea20000000800 */
[----:B0-----:R-:W-:Y:S01]  /*ea60*/  F2FP.F16.F32.PACK_AB R34, R95, R92 ;  /* 0x0000005c5f22723e */ /* 0x001fe200000000ff */
[----:B----4-:R-:W-:Y:S01]  /*ea70*/  FADD.FTZ R29, R41, R68 ;  /* 0x00000044291d7221 */ /* 0x010fe20000010000 */
[----:B------:R-:W-:-:S05]  /*ea80*/  FADD.FTZ R31, R52, R27 ;  /* 0x0000001b341f7221 */ /* 0x000fca0000010000 */
[----:B------:R-:W0:Y:S01]  /*ea90*/  MUFU.EX2 R81, R93 ;  /* 0x0000005d00517308 */ /* 0x000e220000000800 */
[----:B------:R3:W-:Y:S07]  /*eaa0*/  STSM.16.M88.4 [R22+0x27300], R32 ;  /* 0x0273002016007844 */ /* 0x0007ee0000000200 */
[----:B------:R-:W4:Y:S08]  /*eab0*/  MUFU.EX2 R73, R73 ;  /* 0x0000004900497308 */ /* 0x000f300000000800 */
[----:B------:R-:W4:Y:S01]  /*eac0*/  MUFU.EX2 R80, R90 ;  /* 0x0000005a00507308 */ /* 0x000f220000000800 */
[----:B---3--:R-:W-:Y:S01]  /*ead0*/  FADD.FTZ R32, R20, R29 ;  /* 0x0000001d14207221 */ /* 0x008fe20000010000 */
[----:B------:R-:W-:-:S03]  /*eae0*/  FADD.FTZ R34, R56, R31 ;  /* 0x0000001f38227221 */ /* 0x000fc60000010000 */
[----:B-1----:R-:W-:-:S03]  /*eaf0*/  FADD.FTZ R33, R43, R32 ;  /* 0x000000202b217221 */ /* 0x002fc60000010000 */
[----:B------:R-:W1:Y:S01]  /*eb00*/  MUFU.EX2 R77, R77 ;  /* 0x0000004d004d7308 */ /* 0x000e620000000800 */
[----:B--2---:R-:W-:Y:S01]  /*eb10*/  FADD.FTZ R34, R57, R34 ;  /* 0x0000002239227221 */ /* 0x004fe20000010000 */
[----:B------:R-:W-:-:S06]  /*eb20*/  FADD.FTZ R32, R46, R33 ;  /* 0x000000212e207221 */ /* 0x000fcc0000010000 */
[----:B------:R-:W2:Y:S01]  /*eb30*/  MUFU.EX2 R71, R71 ;  /* 0x0000004700477308 */ /* 0x000ea20000000800 */
[----:B------:R-:W-:-:S07]  /*eb40*/  FADD.FTZ R34, R61, R34 ;  /* 0x000000223d227221 */ /* 0x000fce0000010000 */
[----:B------:R-:W3:Y:S01]  /*eb50*/  MUFU.EX2 R40, R40 ;  /* 0x0000002800287308 */ /* 0x000ee20000000800 */
[----:B------:R-:W-:Y:S01]  /*eb60*/  F2FP.F16.F32.PACK_AB R25, R66, R53 ;  /* 0x000000354219723e */ /* 0x000fe200000000ff */
[----:B0-----:R-:W-:Y:S01]  /*eb70*/  FADD.FTZ R33, R81, R32 ;  /* 0x0000002051217221 */ /* 0x001fe20000010000 */
[----:B------:R-:W-:-:S05]  /*eb80*/  F2FP.F16.F32.PACK_AB R27, R70, R67 ;  /* 0x00000043461b723e */ /* 0x000fca00000000ff */
[----:B------:R-:W-:Y:S01]  /*eb90*/  MUFU.EX2 R51, R51 ;  /* 0x0000003300337308 */ /* 0x000fe20000000800 */
[----:B----4-:R-:W-:-:S07]  /*eba0*/  FADD.FTZ R34, R73, R34 ;  /* 0x0000002249227221 */ /* 0x010fce0000010000 */
[----:B------:R-:W0:Y:S01]  /*ebb0*/  MUFU.EX2 R42, R42 ;  /* 0x0000002a002a7308 */ /* 0x000e220000000800 */
[----:B------:R-:W-:Y:S01]  /*ebc0*/  FADD.FTZ R32, R80, R33 ;  /* 0x0000002150207221 */ /* 0x000fe20000010000 */
[----:B------:R1:W-:Y:S06]  /*ebd0*/  STSM.16.M88.4 [R22+0x28b00], R24 ;  /* 0x028b001816007844 */ /* 0x0003ec0000000200 */
[----:B------:R-:W4:Y:S01]  /*ebe0*/  MUFU.EX2 R54, R54 ;  /* 0x0000003600367308 */ /* 0x000f220000000800 */
[----:B------:R-:W-:Y:S02]  /*ebf0*/  F2FP.F16.F32.PACK_AB R28, R72, R69 ;  /* 0x00000045481c723e */ /* 0x000fe400000000ff */
[----:B------:R-:W-:-:S05]  /*ec00*/  F2FP.F16.F32.PACK_AB R30, R76, R60 ;  /* 0x0000003c4c1e723e */ /* 0x000fca00000000ff */
[----:B------:R-:W4:Y:S01]  /*ec10*/  MUFU.EX2 R44, R44 ;  /* 0x0000002c002c7308 */ /* 0x000f220000000800 */
[----:B------:R-:W-:Y:S01]  /*ec20*/  F2FP.F16.F32.PACK_AB R29, R59, R58 ;  /* 0x0000003a3b1d723e */ /* 0x000fe200000000ff */
[----:B-1----:R-:W-:Y:S01]  /*ec30*/  FADD.FTZ R25, R77, R34 ;  /* 0x000000224d197221 */ /* 0x002fe20000010000 */
[----:B------:R-:W-:-:S05]  /*ec40*/  F2FP.F16.F32.PACK_AB R31, R63, R62 ;  /* 0x0000003e3f1f723e */ /* 0x000fca00000000ff */
[----:B------:R-:W1:Y:S01]  /*ec50*/  MUFU.EX2 R50, R50 ;  /* 0x0000003200327308 */ /* 0x000e620000000800 */
[----:B--2---:R-:W-:Y:S01]  /*ec60*/  FADD.FTZ R32, R71, R32 ;  /* 0x0000002047207221 */ /* 0x004fe20000010000 */
[----:B---3--:R-:W-:-:S06]  /*ec70*/  FADD.FTZ R27, R40, R25 ;  /* 0x00000019281b7221 */ /* 0x008fcc0000010000 */
[----:B------:R-:W2:Y:S01]  /*ec80*/  MUFU.EX2 R45, R45 ;  /* 0x0000002d002d7308 */ /* 0x000ea20000000800 */
[----:B------:R3:W-:Y:S07]  /*ec90*/  STSM.16.M88.4 [R22+0x2a300], R28 ;  /* 0x02a3001c16007844 */ /* 0x0007ee0000000200 */
[----:B------:R-:W2:Y:S01]  /*eca0*/  MUFU.EX2 R35, R96 ;  /* 0x0000006000237308 */ /* 0x000ea20000000800 */
[----:B0-----:R-:W-:-:S07]  /*ecb0*/  FADD.FTZ R33, R42, R27 ;  /* 0x0000001b2a217221 */ /* 0x001fce0000010000 */
[----:B------:R-:W0:Y:S01]  /*ecc0*/  MUFU.EX2 R47, R47 ;  /* 0x0000002f002f7308 */ /* 0x000e220000000800 */
[----:B---3--:R-:W-:Y:S01]  /*ecd0*/  FADD.FTZ R31, R51, R32 ;  /* 0x00000020331f7221 */ /* 0x008fe20000010000 */
[----:B------:R-:W-:-:S06]  /*ece0*/  F2FP.F16.F32.PACK_AB R25, R41, R0 ;  /* 0x000000002919723e */ /* 0x000fcc00000000ff */
[----:B------:R-:W3:Y:S01]  /*ecf0*/  MUFU.EX2 R97, R97 ;  /* 0x0000006100617308 */ /* 0x000ee20000000800 */
[----:B----4-:R-:W-:Y:S01]  /*ed00*/  FADD.FTZ R37, R54, R31 ;  /* 0x0000001f36257221 */ /* 0x010fe20000010000 */
[----:B------:R-:W-:-:S06]  /*ed10*/  FADD.FTZ R0, R44, R33 ;  /* 0x000000212c007221 */ /* 0x000fcc0000010000 */
[----:B------:R-:W4:Y:S01]  /*ed20*/  MUFU.EX2 R38, R38 ;  /* 0x0000002600267308 */ /* 0x000f220000000800 */
[----:B------:R-:W-:Y:S01]  /*ed30*/  F2FP.F16.F32.PACK_AB R27, R43, R20 ;  /* 0x000000142b1b723e */ /* 0x000fe200000000ff */
[----:B-1----:R-:W-:-:S06]  /*ed40*/  FADD.FTZ R20, R50, R37 ;  /* 0x0000002532147221 */ /* 0x002fcc0000010000 */
[----:B------:R-:W-:Y:S01]  /*ed50*/  MUFU.EX2 R21, R21 ;  /* 0x0000001500157308 */ /* 0x000fe20000000800 */
[----:B--2---:R-:W-:-:S07]  /*ed60*/  FADD.FTZ R0, R45, R0 ;  /* 0x000000002d007221 */ /* 0x004fce0000010000 */
[----:B------:R-:W-:Y:S08]  /*ed70*/  MUFU.EX2 R36, R36 ;  /* 0x0000002400247308 */ /* 0x000ff00000000800 */
[----:B------:R-:W1:Y:S08]  /*ed80*/  MUFU.EX2 R98, R98 ;  /* 0x0000006200627308 */ /* 0x000e700000000800 */
[----:B------:R-:W-:Y:S08]  /*ed90*/  MUFU.EX2 R99, R99 ;  /* 0x0000006300637308 */ /* 0x000ff00000000800 */
[----:B------:R-:W2:Y:S01]  /*eda0*/  MUFU.EX2 R100, R100 ;  /* 0x0000006400647308 */ /* 0x000ea20000000800 */
[----:B------:R-:W-:Y:S01]  /*edb0*/  FADD.FTZ R20, R35, R20 ;  /* 0x0000001423147221 */ /* 0x000fe20000010000 */
[----:B------:R-:W-:Y:S01]  /*edc0*/  F2FP.F16.F32.PACK_AB R24, R49, R48 ;  /* 0x000000303118723e */ /* 0x000fe200000000ff */
[----:B0-----:R-:W-:Y:S01]  /*edd0*/  FADD.FTZ R33, R47, R0 ;  /* 0x000000002f217221 */ /* 0x001fe20000010000 */
[----:B------:R-:W-:Y:S01]  /*ede0*/  F2FP.F16.F32.PACK_AB R26, R56, R52 ;  /* 0x00000034381a723e */ /* 0x000fe200000000ff */
[----:B---3--:R-:W-:Y:S01]  /*edf0*/  FADD.FTZ R37, R97, R20 ;  /* 0x0000001461257221 */ /* 0x008fe20000010000 */
[----:B------:R-:W-:Y:S01]  /*ee00*/  F2FP.F16.F32.PACK_AB R28, R61, R57 ;  /* 0x000000393d1c723e */ /* 0x000fe200000000ff */
[----:B----4-:R-:W-:Y:S01]  /*ee10*/  FADD.FTZ R0, R38, R33 ;  /* 0x0000002126007221 */ /* 0x010fe20000010000 */
[----:B------:R-:W-:Y:S01]  /*ee20*/  F2FP.F16.F32.PACK_AB R30, R77, R73 ;  /* 0x000000494d1e723e */ /* 0x000fe200000000ff */
[----:B------:R0:W-:Y:S01]  /*ee30*/  STSM.16.M88.4 [R22+0x2bb00], R24 ;  /* 0x02bb001816007844 */ /* 0x0001e20000000200 */
[----:B------:R-:W-:-:S02]  /*ee40*/  F2FP.F16.F32.PACK_AB R29, R81, R46 ;  /* 0x0000002e511d723e */ /* 0x000fc400000000ff */
[----:B------:R-:W-:Y:S01]  /*ee50*/  F2FP.F16.F32.PACK_AB R31, R71, R80 ;  /* 0x00000050471f723e */ /* 0x000fe200000000ff */
[----:B-1----:R-:W-:Y:S01]  /*ee60*/  FADD.FTZ R20, R98, R37 ;  /* 0x0000002562147221 */ /* 0x002fe20000010000 */
[----:B------:R-:W-:Y:S02]  /*ee70*/  F2FP.F16.F32.PACK_AB R32, R42, R40 ;  /* 0x000000282a20723e */ /* 0x000fe400000000ff */
[----:B------:R-:W-:Y:S02]  /*ee80*/  F2FP.F16.F32.PACK_AB R34, R45, R44 ;  /* 0x0000002c2d22723e */ /* 0x000fe400000000ff */
[----:B------:R-:W-:Y:S02]  /*ee90*/  F2FP.F16.F32.PACK_AB R33, R54, R51 ;  /* 0x000000333621723e */ /* 0x000fe400000000ff */
[----:B------:R-:W-:Y:S01]  /*eea0*/  F2FP.F16.F32.PACK_AB R35, R35, R50 ;  /* 0x000000322323723e */ /* 0x000fe200000000ff */
[----:B------:R1:W-:Y:S01]  /*eeb0*/  STSM.16.M88.4 [R22+0x2d300], R28 ;  /* 0x02d3001c16007844 */ /* 0x0003e20000000200 */
[----:B0-----:R-:W-:-:S02]  /*eec0*/  F2FP.F16.F32.PACK_AB R24, R38, R47 ;  /* 0x0000002f2618723e */ /* 0x001fc400000000ff */
[----:B------:R-:W-:Y:S02]  /*eed0*/  F2FP.F16.F32.PACK_AB R25, R98, R97 ;  /* 0x000000616219723e */ /* 0x000fe400000000ff */
[----:B------:R-:W-:Y:S02]  /*eee0*/  F2FP.F16.F32.PACK_AB R26, R36, R21 ;  /* 0x00000015241a723e */ /* 0x000fe400000000ff */
[----:B--2---:R-:W-:Y:S01]  /*eef0*/  F2FP.F16.F32.PACK_AB R27, R100, R99 ;  /* 0x00000063641b723e */ /* 0x004fe200000000ff */
[----:B------:R-:W-:Y:S01]  /*ef00*/  FADD.FTZ R21, R21, R0 ;  /* 0x0000000015157221 */ /* 0x000fe20000010000 */
[----:B------:R0:W-:Y:S01]  /*ef10*/  STSM.16.M88.4 [R22+0x2eb00], R32 ;  /* 0x02eb002016007844 */ /* 0x0001e20000000200 */
[----:B------:R-:W-:-:S03]  /*ef20*/  FADD.FTZ R99, R99, R20 ;  /* 0x0000001463637221 */ /* 0x000fc60000010000 */
[----:B------:R2:W-:Y:S01]  /*ef30*/  STSM.16.M88.4 [R22+0x30300], R24 ;  /* 0x0303001816007844 */ /* 0x0005e20000000200 */
[----:B------:R-:W-:Y:S01]  /*ef40*/  FADD.FTZ R20, R36, R21 ;  /* 0x0000001524147221 */ /* 0x000fe20000010000 */
[----:B------:R-:W-:Y:S01]  /*ef50*/  FADD.FTZ R0, R100, R99 ;  /* 0x0000006364007221 */ /* 0x000fe20000010000 */
[----:B------:R3:W-:Y:S06]  /*ef60*/  MEMBAR.ALL.CTA ;  /* 0x0000000000007992 */ /* 0x0007ec0000008000 */
[----:B---3--:R-:W3:Y:S04]  /*ef70*/  FENCE.VIEW.ASYNC.S ;  /* 0x00000000000073c6 */ /* 0x008ee80000000000 */
[----:B------:R4:W-:Y:S04]  /*ef80*/  STL [R1+0x20], R20 ;  /* 0x0000201401007387 */ /* 0x0009e80000100800 */
[----:B------:R4:W-:Y:S01]  /*ef90*/  STL [R1+0x28], R0 ;  /* 0x0000280001007387 */ /* 0x0009e20000100800 */
[----:B------:R-:W-:-:S02]  /*efa0*/  ISETP.GE.AND P2, PT, R108, 0x91, PT ;  /* 0x000000916c00780c */ /* 0x000fc40003f46270 */
[----:B------:R-:W-:-:S04]  /*efb0*/  MOV R71, RZ ;  /* 0x000000ff00477202 */ /* 0x000fc80000000f00 */
        /* <DEDUP_REMOVED lines=8> */
[----:B-1----:R-:W-:Y:S01]  /*f040*/  MOV R31, R71 ;  /* 0x00000047001f7202 */ /* 0x002fe20000000f00 */
        /* <DEDUP_REMOVED lines=27> */
[--C-:B0-----:R-:W-:Y:S02]  /*f200*/  IMAD.MOV.U32 R35, RZ, RZ, R71.reuse ;  /* 0x000000ffff237224 */ /* 0x101fe400078e0047 */
[--C-:B------:R-:W-:Y:S02]  /*f210*/  IMAD.MOV.U32 R34, RZ, RZ, R71.reuse ;  /* 0x000000ffff227224 */ /* 0x100fe400078e0047 */
[--C-:B------:R-:W-:Y:S02]  /*f220*/  IMAD.MOV.U32 R33, RZ, RZ, R71.reuse ;  /* 0x000000ffff217224 */ /* 0x100fe400078e0047 */
[--C-:B------:R-:W-:Y:S02]  /*f230*/  IMAD.MOV.U32 R32, RZ, RZ, R71.reuse ;  /* 0x000000ffff207224 */ /* 0x100fe400078e0047 */
[----:B------:R-:W-:-:S02]  /*f240*/  IMAD.MOV.U32 R30, RZ, RZ, R71 ;  /* 0x000000ffff1e7224 */ /* 0x000fc400078e0047 */
[--C-:B------:R-:W-:Y:S02]  /*f250*/  IMAD.MOV.U32 R29, RZ, RZ, R71.reuse ;  /* 0x000000ffff1d7224 */ /* 0x100fe400078e0047 */
[--C-:B------:R-:W-:Y:S02]  /*f260*/  IMAD.MOV.U32 R28, RZ, RZ, R71.reuse ;  /* 0x000000ffff1c7224 */ /* 0x100fe400078e0047 */
[--C-:B--2---:R-:W-:Y:S02]  /*f270*/  IMAD.MOV.U32 R27, RZ, RZ, R71.reuse ;  /* 0x000000ffff1b7224 */ /* 0x104fe400078e0047 */
[--C-:B------:R-:W-:Y:S02]  /*f280*/  IMAD.MOV.U32 R26, RZ, RZ, R71.reuse ;  /* 0x000000ffff1a7224 */ /* 0x100fe400078e0047 */
[--C-:B------:R-:W-:Y:S02]  /*f290*/  IMAD.MOV.U32 R25, RZ, RZ, R71.reuse ;  /* 0x000000ffff197224 */ /* 0x100fe400078e0047 */
[----:B------:R-:W-:Y:S01]  /*f2a0*/  IMAD.MOV.U32 R24, RZ, RZ, R71 ;  /* 0x000000ffff187224 */ /* 0x000fe200078e0047 */
[----:B---3--:R-:W-:Y:S01]  /*f2b0*/  NOP ;  /* 0x0000000000007918 */ /* 0x008fe20000000000 */
[----:B----4-:R-:W-:Y:S05]  /*f2c0*/  @!P2 BRA `(.L_x_8675) ;  /* 0x00000054000ca947 */ /* 0x010fea0003800000 */
[----:B------:R-:W-:Y:S01]  /*f2d0*/  IADD3 R0, R112, -0x2, RZ ;  /* 0xfffffffe70007810 */ /* 0x000fe20007ffe0ff */
[----:B------:R-:W-:Y:S01]  /*f2e0*/  STL [R1+0x1c], R74 ;  /* 0x00001c4a01007387 */ /* 0x000fe20000100800 */
[----:B------:R-:W-:-:S03]  /*f2f0*/  IMAD.MOV.U32 R152, RZ, RZ, R14 ;  /* 0x000000ffff987224 */ /* 0x000fc600078e000e */
[----:B------:R0:W-:Y:S04]  /*f300*/  STL [R1+0x24], R0 ;  /* 0x0000240001007387 */ /* 0x0001e80000100800 */
[----:B------:R1:W5:Y:S01]  /*f310*/  LDL.LU R153, [R1+0x48] ;  /* 0x0000480001997983 */ /* 0x0003620000300800 */
[----:B------:R-:W-:Y:S02]  /*f320*/  CS2R R70, SRZ ;  /* 0x0000000000467805 */ /* 0x000fe4000001ff00 */
[----:B------:R-:W-:Y:S02]  /*f330*/  CS2R R68, SRZ ;  /* 0x0000000000447805 */ /* 0x000fe4000001ff00 */
[----:B------:R-:W-:Y:S02]  /*f340*/  CS2R R66, SRZ ;  /* 0x0000000000427805 */ /* 0x000fe4000001ff00 */
[----:B------:R-:W-:-:S02]  /*f350*/  CS2R R64, SRZ ;  /* 0x0000000000407805 */ /* 0x000fc4000001ff00 */
[----:B------:R-:W-:Y:S01]  /*f360*/  CS2R R62, SRZ ;  /* 0x00000000003e7805 */ /* 0x000fe2000001ff00 */
[----:B0-----:R-:W-:Y:S01]  /*f370*/  IMAD.MOV.U32 R0, RZ, RZ, R146 ;  /* 0x000000ffff007224 */ /* 0x001fe200078e0092 */
        /* <DEDUP_REMOVED lines=18> */
[----:B-1----:R-:W-:-:S07]  /*f4a0*/  CS2R R24, SRZ ;  /* 0x0000000000187805 */ /* 0x002fce000001ff00 */
.L_x_8685:
[----:B------:R-:W2:Y:S01]  /*f4b0*/  LDL R15, [R1+0x50] ;  /* 0x00005000010f7983 */ /* 0x000ea20000100800 */
[----:B------:R-:W-:Y:S01]  /*f4c0*/  VIADD R146, R0, 0x1 ;  /* 0x0000000100927836 */ /* 0x000fe20000000000 */
[----:B------:R-:W-:Y:S05]  /*f4d0*/  YIELD ;  /* 0x0000000000007946 */ /* 0x000fea0003800000 */
[----:B------:R-:W-:-:S04]  /*f4e0*/  ISETP.NE.AND P3, PT, R146, 0x2, PT ;  /* 0x000000029200780c */ /* 0x000fc80003f65270 */
[----:B------:R-:W-:Y:S02]  /*f4f0*/  SEL R14, RZ, 0x1, P3 ;  /* 0x00000001ff0e7807 */ /* 0x000fe40001800000 */
[----:B------:R-:W-:Y:S02]  /*f500*/  SEL R146, R146, RZ, P3 ;  /* 0x000000ff92927207 */ /* 0x000fe40001800000 */
[----:B--2---:R-:W-:Y:S02]  /*f510*/  ISETP.NE.AND P2, PT, R15, RZ, PT ;  /* 0x000000ff0f00720c */ /* 0x004fe40003f45270 */
[----:B-----5:R-:W-:-:S05]  /*f520*/  LOP3.LUT R15, R153, R14, RZ, 0x3c, !PT ;  /* 0x0000000e990f7212 */ /* 0x020fca00078e3cff */
[----:B------:R0:W-:Y:S06]  /*f530*/  STL [R1+0x48], R15 ;  /* 0x0000480f01007387 */ /* 0x0001ec0000100800 */
[----:B------:R-:W-:Y:S05]  /*f540*/  @P2 BRA `(.L_x_8676) ;  /* 0x0000000000302947 */ /* 0x000fea0003800000 */
[----:B------:R-:W-:Y:S05]  /*f550*/  @!P0 BRA `(.L_x_8677) ;  /* 0x0000000000048947 */ /* 0x000fea0003800000 */
[----:B------:R-:W-:Y:S01]  /*f560*/  BPT.TRAP 0x1 ;  /* 0x000000040000795c */ /* 0x000fe20000300000 */
.L_x_8677:
[----:B------:R-:W-:Y:S01]  /*f570*/  IMAD R14, R146, 0x8, R18 ;  /* 0x00000008920e7824 */ /* 0x000fe200078e0212 */
[----:B0-----:R-:W-:-:S04]  /*f580*/  SHF.L.U32 R15, R15, 0x1f, RZ ;  /* 0x0000001f0f0f7819 */ /* 0x001fc800000006ff */
[----:B------:R0:W1:Y:S01]  /*f590*/  SYNCS.PHASECHK.TRANS64.TRYWAIT P3, [R14+URZ+0x31c30], R15 ;  /* 0x031c300f0e0075a7 */ /* 0x000062000806017f */
[----:B------:R-:W-:Y:S05]  /*f5a0*/  @!P0 BRA `(.L_x_8678) ;  /* 0x0000000000048947 */ /* 0x000fea0003800000 */
[----:B------:R-:W-:Y:S01]  /*f5b0*/  BPT.TRAP 0x1 ;  /* 0x000000040000795c */ /* 0x000fe20000300000 */
.L_x_8678:
[----:B------:R-:W-:Y:S04]  /*f5c0*/  BSSY B0, `(.L_x_8676) ;  /* 0x0000004000007945 */ /* 0x000fe80003800000 */
[----:B-1----:R-:W-:Y:S05]  /*f5d0*/  @P3 BRA `(.L_x_8679) ;  /* 0x0000000000083947 */ /* 0x002fea0003800000 */
[----:B------:R-:W1:Y:S02]  /*f5e0*/  SYNCS.PHASECHK.TRANS64.TRYWAIT P3, [R14+URZ+0x31c30], R15 ;  /* 0x031c300f0e0075a7 */ /* 0x000e64000806017f */
[----:B-1----:R-:W-:Y:S05]  /*f5f0*/  @!P3 BRA `(.L_x_8680) ;  /* 0x000000d40064b947 */ /* 0x002fea0003800000 */
.L_x_8679:
[----:B------:R-:W-:Y:S05]  /*f600*/  BSYNC B0 ;  /* 0x0000000000007941 */ /* 0x000fea0003800000 */
.L_x_8676:
[----:B01----:R-:W2:Y:S01]  /*f610*/  LDL R14, [R1+0x54] ;  /* 0x00005400010e7983 */ /* 0x003ea20000100800 */
[----:B------:R-:W-:Y:S01]  /*f620*/  IMAD.MOV.U32 R21, RZ, RZ, -0x7fffffe0 ;  /* 0x80000020ff157424 */ /* 0x000fe200078e00ff */
[----:B------:R-:W-:Y:S05]  /*f630*/  WARPSYNC.ALL ;  /* 0x0000000000007948 */ /* 0x000fea0003800000 */
[----:B------:R-:W0:Y:S01]  /*f640*/  S2R R20, SR_TID.X ;  /* 0x0000000000147919 */ /* 0x000e220000002100 */
[----:B------:R-:W-:Y:S01]  /*f650*/  R2UR UR59, R21 ;  /* 0x00000000153b72ca */ /* 0x000fe200000e0000 */
[----:B------:R-:W-:Y:S01]  /*f660*/  IMAD.MOV.U32 R73, RZ, RZ, -0x7fffffe0 ;  /* 0x80000020ff497424 */ /* 0x000fe200078e00ff */
[----:B------:R-:W-:Y:S01]  /*f670*/  MOV R149, 0x80000020 ;  /* 0x8000002000957802 */ /* 0x000fe20000000f00 */
[----:B------:R-:W-:Y:S01]  /*f680*/  IMAD.MOV.U32 R15, RZ, RZ, -0x7fffffe0 ;  /* 0x80000020ff0f7424 */ /* 0x000fe200078e00ff */
[----:B------:R-:W-:Y:S01]  /*f690*/  R2UR UR56, R2 ;  /* 0x00000000023872ca */ /* 0x000fe200000e0000 */
[----:B------:R-:W-:Y:S01]  /*f6a0*/  STL [R1+0xc0], R22 ;  /* 0x0000c01601007387 */ /* 0x000fe20000100800 */
[----:B------:R-:W-:Y:S01]  /*f6b0*/  R2UR UR57, R3 ;  /* 0x00000000033972ca */ /* 0x000fe200000e0000 */
[----:B------:R-:W-:Y:S01]  /*f6c0*/  IMAD.MOV.U32 R151, RZ, RZ, -0x7fffffe0 ;  /* 0x80000020ff977424 */ /* 0x000fe200078e00ff */
[C---:B------:R-:W-:Y:S01]  /*f6d0*/  R2UR UR7, R73.reuse ;  /* 0x00000000490772ca */ /* 0x040fe200000e0000 */
[----:B------:R-:W-:Y:S01]  /*f6e0*/  STL [R1+0xbc], R19 ;  /* 0x0000bc1301007387 */ /* 0x000fe20000100800 */
[----:B------:R-:W-:-:S02]  /*f6f0*/  R2UR UR11, R73 ;  /* 0x00000000490b72ca */ /* 0x000fc400000e0000 */
[----:B------:R-:W-:Y:S01]  /*f700*/  R2UR UR9, R15 ;  /* 0x000000000f0972ca */ /* 0x000fe200000e0000 */
[----:B------:R1:W-:Y:S01]  /*f710*/  STL [R1+0xb8], R18 ;  /* 0x0000b81201007387 */ /* 0x0003e20000100800 */
[----:B------:R-:W-:Y:S02]  /*f720*/  MOV R80, UR59 ;  /* 0x0000003b00507c02 */ /* 0x000fe40008000f00 */
[----:B------:R-:W-:Y:S01]  /*f730*/  R2UR UR59, R149 ;  /* 0x00000000953b72ca */ /* 0x000fe200000e0000 */
[----:B------:R3:W-:Y:S01]  /*f740*/  STL [R1+0xb4], R17 ;  /* 0x0000b41101007387 */ /* 0x0007e20000100800 */
[C---:B------:R-:W-:Y:S02]  /*f750*/  R2UR UR5, R15.reuse ;  /* 0x000000000f0572ca */ /* 0x040fe400000e0000 */
[C---:B------:R-:W-:Y:S01]  /*f760*/  R2UR UR15, R15.reuse ;  /* 0x000000000f0f72ca */ /* 0x040fe200000e0000 */
[----:B------:R-:W-:Y:S01]  /*f770*/  STL [R1+0xb0], R16 ;  /* 0x0000b01001007387 */ /* 0x000fe20000100800 */
[----:B------:R-:W-:-:S02]  /*f780*/  R2UR UR23, R15 ;  /* 0x000000000f1772ca */ /* 0x000fc400000e0000 */
[----:B------:R-:W-:Y:S01]  /*f790*/  R2UR UR35, R15 ;  /* 0x000000000f2372ca */ /* 0x000fe200000e0000 */
[----:B------:R4:W-:Y:S01]  /*f7a0*/  STL [R1+0xac], R0 ;  /* 0x0000ac0001007387 */ /* 0x0009e20000100800 */
[----:B------:R-:W-:Y:S02]  /*f7b0*/  MOV R77, UR9 ;  /* 0x00000009004d7c02 */ /* 0x000fe40008000f00 */
[----:B------:R-:W-:Y:S02]  /*f7c0*/  R2UR UR9, R3 ;  /* 0x00000000030972ca */ /* 0x000fe400000e0000 */
[C---:B------:R-:W-:Y:S02]  /*f7d0*/  R2UR UR47, R15.reuse ;  /* 0x000000000f2f72ca */ /* 0x040fe400000e0000 */
[----:B0-----:R-:W-:Y:S02]  /*f7e0*/  SHF.R.U32.HI R20, RZ, 0x7, R20 ;  /* 0x00000007ff147819 */ /* 0x001fe40000011614 */
[----:B------:R-:W-:-:S02]  /*f7f0*/  R2UR UR55, R15 ;  /* 0x000000000f3772ca */ /* 0x000fc400000e0000 */
[C---:B------:R-:W-:Y:S01]  /*f800*/  R2UR UR19, R21.reuse ;  /* 0x00000000151372ca */ /* 0x040fe200000e0000 */
[----:B------:R-:W-:Y:S01]  /*f810*/  VIADD R74, R20, 0x8 ;  /* 0x00000008144a7836 */ /* 0x000fe20000000000 */
[C---:B------:R-:W-:Y:S02]  /*f820*/  R2UR UR31, R21.reuse ;  /* 0x00000000151f72ca */ /* 0x040fe400000e0000 */
[C---:B------:R-:W-:Y:S02]  /*f830*/  R2UR UR39, R21.reuse ;  /* 0x00000000152772ca */ /* 0x040fe400000e0000 */
[----:B------:R0:W-:Y:S01]  /*f840*/  BAR.SYNC.DEFER_BLOCKING R74, 0x100 ;  /* 0x0004004a0000751d */ /* 0x0001e20000010000 */
[C---:B------:R-:W-:Y:S02]  /*f850*/  R2UR UR41, R21.reuse ;  /* 0x00000000152972ca */ /* 0x040fe400000e0000 */
[----:B------:R-:W-:Y:S02]  /*f860*/  R2UR UR45, R21 ;  /* 0x00000000152d72ca */ /* 0x000fe400000e0000 */
[----:B------:R-:W-:-:S02]  /*f870*/  R2UR UR12, R2 ;  /* 0x00000000020c72ca */ /* 0x000fc400000e0000 */
[----:B------:R-:W-:Y:S02]  /*f880*/  R2UR UR13, R3 ;  /* 0x00000000030d72ca */ /* 0x000fe400000e0000 */
[----:B0-----:R-:W-:Y:S01]  /*f890*/  MOV R74, UR7 ;  /* 0x00000007004a7c02 */ /* 0x001fe20008000f00 */
[----:B------:R-:W-:Y:S01]  /*f8a0*/  UMOV UR7, UR11 ;  /* 0x0000000b00077c82 */ /* 0x000fe20008000000 */
[----:B------:R-:W-:Y:S02]  /*f8b0*/  R2UR UR11, R21 ;  /* 0x00000000150b72ca */ /* 0x000fe400000e0000 */
[C---:B------:R-:W-:Y:S02]  /*f8c0*/  R2UR UR27, R73.reuse ;  /* 0x00000000491b72ca */ /* 0x040fe400000e0000 */
[C---:B------:R-:W-:Y:S02]  /*f8d0*/  R2UR UR43, R73.reuse ;  /* 0x00000000492b72ca */ /* 0x040fe400000e0000 */
[----:B------:R-:W-:-:S02]  /*f8e0*/  R2UR UR51, R73 ;  /* 0x00000000493372ca */ /* 0x000fc400000e0000 */
[C---:B------:R-:W-:Y:S02]  /*f8f0*/  R2UR UR29, R73.reuse ;  /* 0x00000000491d72ca */ /* 0x040fe400000e0000 */
[C---:B------:R-:W-:Y:S02]  /*f900*/  R2UR UR49, R73.reuse ;  /* 0x00000000493172ca */ /* 0x040fe400000e0000 */
[----:B------:R-:W-:Y:S01]  /*f910*/  R2UR UR37, R73 ;  /* 0x00000000492572ca */ /* 0x000fe200000e0000 */
[----:B------:R-:W-:Y:S01]  /*f920*/  WARPGROUP.ARRIVE ;  /* 0x00000000000079c5 */ /* 0x000fe20000000000 */
[----:B------:R-:W-:Y:S01]  /*f930*/  MOV R78, UR11 ;  /* 0x0000000b004e7c02 */ /* 0x000fe20008000f00 */
[----:B------:R-:W-:Y:S01]  /*f940*/  UMOV UR11, UR5 ;  /* 0x00000005000b7c82 */ /* 0x000fe20008000000 */
[----:B------:R-:W-:Y:S01]  /*f950*/  R2UR UR5, R21 ;  /* 0x00000000150572ca */ /* 0x000fe200000e0000 */
[----:B------:R-:W-:Y:S01]  /*f960*/  IMAD.MOV.U32 R21, RZ, RZ, -0x7fffffe0 ;  /* 0x80000020ff157424 */ /* 0x000fe200078e00ff */
[----:B-1----:R-:W-:Y:S01]  /*f970*/  MOV R18, UR61 ;  /* 0x0000003d00127c02 */ /* 0x002fe20008000f00 */
[----:B------:R-:W-:Y:S01]  /*f980*/  IMAD.MOV.U32 R73, RZ, RZ, -0x7fffffe0 ;  /* 0x80000020ff497424 */ /* 0x000fe200078e00ff */
[----:B---3--:R-:W-:-:S02]  /*f990*/  MOV R17, UR60 ;  /* 0x0000003c00117c02 */ /* 0x008fc40008000f00 */
[----:B------:R-:W-:Y:S01]  /*f9a0*/  R2UR UR25, R21 ;  /* 0x00000000151972ca */ /* 0x000fe200000e0000 */
[----:B------:R-:W-:Y:S01]  /*f9b0*/  IMAD.MOV.U32 R21, RZ, RZ, -0x7fffffe0 ;  /* 0x80000020ff157424 */ /* 0x000fe200078e00ff */
[----:B------:R-:W-:Y:S01]  /*f9c0*/  R2UR UR33, R73 ;  /* 0x00000000492172ca */ /* 0x000fe200000e0000 */
[----:B------:R-:W-:Y:S01]  /*f9d0*/  IMAD.MOV.U32 R73, RZ, RZ, -0x7fffffe0 ;  /* 0x80000020ff497424 */ /* 0x000fe200078e00ff */
[----:B------:R-:W-:Y:S02]  /*f9e0*/  R2UR UR16, R2 ;  /* 0x00000000021072ca */ /* 0x000fe400000e0000 */
[C---:B------:R-:W-:Y:S01]  /*f9f0*/  R2UR UR17, R3.reuse ;  /* 0x00000000031172ca */ /* 0x040fe200000e0000 */
[----:B------:R-:W-:Y:S01]  /*fa00*/  IMAD.U32 R15, RZ, RZ, UR5 ;  /* 0x00000005ff0f7e24 */ /* 0x000fe2000f8e00ff */
[----:B------:R-:W-:Y:S02]  /*fa10*/  R2UR UR5, R3 ;  /* 0x00000000030572ca */ /* 0x000fe400000e0000 */
[----:B------:R-:W-:Y:S01]  /*fa20*/  R2UR UR61, R73 ;  /* 0x00000000493d72ca */ /* 0x000fe200000e0000 */
[----:B------:R-:W-:Y:S01]  /*fa30*/  IMAD.MOV.U32 R73, RZ, RZ, -0x7fffffe0 ;  /* 0x80000020ff497424 */ /* 0x000fe200078e00ff */
[----:B------:R-:W-:-:S02]  /*fa40*/  R2UR UR20, R8 ;  /* 0x00000000081472ca */ /* 0x000fc400000e0000 */
[C---:B------:R-:W-:Y:S02]  /*fa50*/  R2UR UR21, R9.reuse ;  /* 0x00000000091572ca */ /* 0x040fe400000e0000 */
[----:B------:R-:W-:Y:S02]  /*fa60*/  R2UR UR52, R8 ;  /* 0x00000000083472ca */ /* 0x000fe400000e0000 */
[----:B------:R-:W-:Y:S01]  /*fa70*/  R2UR UR53, R9 ;  /* 0x00000000093572ca */ /* 0x000fe200000e0000 */
[----:B--2---:R-:W-:-:S04]  /*fa80*/  IMAD R148, R146, 0x6c0, R14 ;  /* 0x000006c092947824 */ /* 0x004fc800078e020e */
[C---:B------:R-:W-:Y:S02]  /*fa90*/  VIADD R20, R148.reuse, 0xc0 ;  /* 0x000000c094147836 */ /* 0x040fe40000000000 */
[C---:B------:R-:W-:Y:S02]  /*faa0*/  VIADD R72, R148.reuse, 0x80 ;  /* 0x0000008094487836 */ /* 0x040fe40000000000 */
[----:B------:R-:W-:Y:S01]  /*fab0*/  VIADD R14, R148, 0x40 ;  /* 0x00000040940e7836 */ /* 0x000fe20000000000 */
[----:B------:R-:W-:Y:S01]  /*fac0*/  R2UR UR58, R20 ;  /* 0x00000000143a72ca */ /* 0x000fe200000e0000 */
[----:B------:R-:W-:Y:S01]  /*fad0*/  VIADD R20, R148, 0x180 ;  /* 0x0000018094147836 */ /* 0x000fe20000000000 */
[----:B------:R-:W-:Y:S01]  /*fae0*/  R2UR UR10, R72 ;  /* 0x00000000480a72ca */ /* 0x000fe200000e0000 */
[----:B------:R-:W-:Y:S01]  /*faf0*/  VIADD R72, R148, 0x140 ;  /* 0x0000014094487836 */ /* 0x000fe20000000000 */
[----:B------:R-:W-:Y:S01]  /*fb00*/  R2UR UR4, R14 ;  /* 0x000000000e0472ca */ /* 0x000fe200000e0000 */
[----:B------:R-:W-:-:S02]  /*fb10*/  VIADD R14, R148, 0x100 ;  /* 0x00000100940e7836 */ /* 0x000fc40000000000 */
[----:B------:R-:W-:Y:S01]  /*fb20*/  VIADD R150, R148, 0x382 ;  /* 0x0000038294967836 */ /* 0x000fe20000000000 */
[----:B------:R-:W-:Y:S01]  /*fb30*/  R2UR UR6, R72 ;  /* 0x00000000480672ca */ /* 0x000fe200000e0000 */
[----:B------:R-:W-:Y:S01]  /*fb40*/  VIADD R72, R148, 0x42 ;  /* 0x0000004294487836 */ /* 0x000fe20000000000 */
[----:B------:R-:W-:Y:S02]  /*fb50*/  R2UR UR8, R14 ;  /* 0x000000000e0872ca */ /* 0x000fe400000e0000 */
[C---:B------:R-:W-:Y:S02]  /*fb60*/  IADD3 R14, R148.reuse, 0x1c0, RZ ;  /* 0x000001c0940e7810 */ /* 0x040fe40007ffe0ff */
[----:B------:R-:W-:Y:S02]  /*fb70*/  MOV R81, UR58 ;  /* 0x0000003a00517c02 */ /* 0x000fe40008000f00 */
[----:B------:R-:W-:Y:S02]  /*fb80*/  R2UR UR58, R148 ;  /* 0x00000000943a72ca */ /* 0x000fe400000e0000 */
[----:B------:R-:W-:Y:S01]  /*fb90*/  R2UR UR14, R14 ;  /* 0x000000000e0e72ca */ /* 0x000fe200000e0000 */
[----:B------:R-:W-:Y:S01]  /*fba0*/  VIADD R14, R148, 0x2 ;  /* 0x00000002940e7836 */ /* 0x000fe20000000000 */
[----:B------:R-:W-:Y:S01]  /*fbb0*/  R2UR UR26, R72 ;  /* 0x00000000481a72ca */ /* 0x000fe200000e0000 */
[----:B------:R-:W-:Y:S01]  /*fbc0*/  VIADD R72, R148, 0x142 ;  /* 0x0000014294487836 */ /* 0x000fe20000000000 */
[----:B------:R-:W-:Y:S01]  /*fbd0*/  MOV R75, UR6 ;  /* 0x00000006004b7c02 */ /* 0x000fe20008000f00 */
[----:B------:R-:W-:Y:S01]  /*fbe0*/  UMOV UR6, UR10 ;  /* 0x0000000a00067c82 */ /* 0x000fe20008000000 */
[----:B------:R-:W-:Y:S01]  /*fbf0*/  R2UR UR10, R20 ;  /* 0x00000000140a72ca */ /* 0x000fe200000e0000 */
[----:B------:R-:W-:Y:S01]  /*fc00*/  VIADD R20, R148, 0x200 ;  /* 0x0000020094147836 */ /* 0x000fe20000000000 */
[----:B------:R-:W-:-:S02]  /*fc10*/  MOV R76, UR8 ;  /* 0x00000008004c7c02 */ /* 0x000fc40008000f00 */
[----:B------:R-:W-:Y:S01]  /*fc20*/  R2UR UR8, R2 ;  /* 0x00000000020872ca */ /* 0x000fe200000e0000 */
[----:B------:R-:W-:Y:S01]  /*fc30*/  HGMMA.64x16x16.F32 R136, gdesc[UR56], RZ, !UPT, gsb0 ;  /* 0x00200000388879f0 */ /* 0x000fe2000c0008ff */
[----:B------:R-:W-:Y:S01]  /*fc40*/  R2UR UR18, R20 ;  /* 0x00000000141272ca */ /* 0x000fe200000e0000 */
[----:B------:R-:W-:Y:S01]  /*fc50*/  VIADD R20, R148, 0x82 ;  /* 0x0000008294147836 */ /* 0x000fe20000000000 */
[----:B------:R-:W-:Y:S01]  /*fc60*/  R2UR UR22, R14 ;  /* 0x000000000e1672ca */ /* 0x000fe200000e0000 */
[----:B------:R-:W-:Y:S01]  /*fc70*/  VIADD R14, R148, 0xc2 ;  /* 0x000000c2940e7836 */ /* 0x000fe20000000000 */
[----:B------:R-:W-:Y:S02]  /*fc80*/  R2UR UR59, R80 ;  /* 0x00000000503b72ca */ /* 0x000fe400000e0000 */
[----:B------:R-:W-:Y:S01]  /*fc90*/  R2UR UR30, R20 ;  /* 0x00000000141e72ca */ /* 0x000fe200000e0000 */
[----:B------:R-:W-:Y:S01]  /*fca0*/  VIADD R20, R148, 0x102 ;  /* 0x0000010294147836 */ /* 0x000fe20000000000 */
[----:B------:R-:W-:Y:S01]  /*fcb0*/  MOV R79, UR10 ;  /* 0x0000000a004f7c02 */ /* 0x000fe20008000f00 */
[----:B------:R-:W-:Y:S01]  /*fcc0*/  UMOV UR10, UR4 ;  /* 0x00000004000a7c82 */ /* 0x000fe20008000000 */
[----:B------:R-:W-:-:S02]  /*fcd0*/  R2UR UR34, R14 ;  /* 0x000000000e2272ca */ /* 0x000fc400000e0000 */
[----:B------:R-:W-:Y:S01]  /*fce0*/  R2UR UR38, R20 ;  /* 0x00000000142672ca */ /* 0x000fe200000e0000 */
[C---:B------:R-:W-:Y:S01]  /*fcf0*/  VIADD R20, R148.reuse, 0x240 ;  /* 0x0000024094147836 */ /* 0x040fe20000000000 */
[----:B------:R-:W-:Y:S02]  /*fd00*/  IADD3 R14, R148, 0x182, RZ ;  /* 0x00000182940e7810 */ /* 0x000fe40007ffe0ff */
[----:B------:R-:W-:Y:S02]  /*fd10*/  R2UR UR58, R81 ;  /* 0x00000000513a72ca */ /* 0x000fe400000e0000 */
[----:B------:R-:W-:Y:S01]  /*fd20*/  R2UR UR4, R20 ;  /* 0x00000000140472ca */ /* 0x000fe200000e0000 */
[----:B------:R-:W-:Y:S01]  /*fd30*/  VIADD R20, R148, 0x2c0 ;  /* 0x000002c094147836 */ /* 0x000fe20000000000 */
[----:B------:R-:W-:Y:S01]  /*fd40*/  R2UR UR46, R14 ;  /* 0x000000000e2e72ca */ /* 0x000fe200000e0000 */
[----:B------:R-:W-:Y:S01]  /*fd50*/  VIADD R14, R148, 0x202 ;  /* 0x00000202940e7836 */ /* 0x000fe20000000000 */
[----:B------:R-:W-:-:S02]  /*fd60*/  R2UR UR56, R2 ;  /* 0x00000000023872ca */ /* 0x000fc400000e0000 */
[----:B------:R-:W-:Y:S02]  /*fd70*/  R2UR UR57, R3 ;  /* 0x00000000033972ca */ /* 0x000fe400000e0000 */
[----:B------:R-:W-:Y:S02]  /*fd80*/  R2UR UR54, R14 ;  /* 0x000000000e3672ca */ /* 0x000fe400000e0000 */
[----:B------:R-:W-:Y:S01]  /*fd90*/  R2UR UR40, R20 ;  /* 0x00000000142872ca */ /* 0x000fe200000e0000 */
[----:B------:R-:W-:Y:S01]  /*fda0*/  VIADD R20, R148, 0x340 ;  /* 0x0000034094147836 */ /* 0x000fe20000000000 */
[----:B------:R-:W-:Y:S01]  /*fdb0*/  R2UR UR42, R72 ;  /* 0x00000000482a72ca */ /* 0x000fe200000e0000 */
[----:B------:R-:W-:Y:S01]  /*fdc0*/  IMAD.U32 R14, RZ, RZ, UR4 ;  /* 0x00000004ff0e7e24 */ /* 0x000fe2000f8e00ff */
[----:B------:R-:W-:Y:S01]  /*fdd0*/  R2UR UR4, R2 ;  /* 0x00000000020472ca */ /* 0x000fe200000e0000 */
[----:B------:R-:W-:Y:S01]  /*fde0*/  VIADD R72, R148, 0x1c2 ;  /* 0x000001c294487836 */ /* 0x000fe20000000000 */
[----:B------:R-:W-:Y:S01]  /*fdf0*/  R2UR UR44, R20 ;  /* 0x00000000142c72ca */ /* 0x000fe200000e0000 */
[----:B------:R-:W-:-:S03]  /*fe00*/  VIADD R20, R148, 0x3c0 ;  /* 0x000003c094147836 */ /* 0x000fc60000000000 */
[----:B------:R-:W-:Y:S01]  /*fe10*/  R2UR UR50, R72 ;  /* 0x00000000483272ca */ /* 0x000fe200000e0000 */
[----:B------:R-:W-:Y:S01]  /*fe20*/  VIADD R72, R148, 0x280 ;  /* 0x0000028094487836 */ /* 0x000fe20000000000 */
[----:B------:R-:W-:Y:S01]  /*fe30*/  R2UR UR24, R20 ;  /* 0x00000000141872ca */ /* 0x000fe200000e0000 */
[----:B------:R-:W-:-:S03]  /*fe40*/  VIADD R20, R148, 0x440 ;  /* 0x0000044094147836 */ /* 0x000fc60000000000 */
[----:B------:R-:W-:Y:S02]  /*fe50*/  R2UR UR28, R72 ;  /* 0x00000000481c72ca */ /* 0x000fe400000e0000 */
[----:B------:R-:W-:-:S04]  /*fe60*/  IADD3 R72, R148, 0x300, RZ ;  /* 0x0000030094487810 */ /* 0x000fc80007ffe0ff */
[----:B------:R-:W-:Y:S01]  /*fe70*/  R2UR UR48, R72 ;  /* 0x00000000483072ca */ /* 0x000fe200000e0000 */
[----:B------:R-:W-:Y:S02]  /*fe80*/  WARPGROUP.DEPBAR.LE gsb0, 0x0 ;  /* 0x00008000000079c5 */ /* 0x000fe40000010000 */
[----:B------:R-:W-:Y:S01]  /*fe90*/  WARPGROUP.ARRIVE ;  /* 0x00000000000079c5 */ /* 0x000fe20000000000 */
[----:B------:R-:W-:-:S05]  /*fea0*/  VIADD R72, R148, 0x380 ;  /* 0x0000038094487836 */ /* 0x000fca0000000000 */
[----:B------:R-:W-:Y:S01]  /*feb0*/  HGMMA.64x16x16.F32 R128, gdesc[UR8], RZ, !UPT, gsb0 ;  /* 0x00200000088079f0 */ /* 0x000fe2000c0008ff */
[----:B------:R-:W-:Y:S02]  /*fec0*/  R2UR UR9, R77 ;  /* 0x000000004d0972ca */ /* 0x000fe400000e0000 */
[----:B------:R-:W-:Y:S02]  /*fed0*/  R2UR UR8, R76 ;  /* 0x000000004c0872ca */ /* 0x000fe400000e0000 */
[----:B------:R-:W-:Y:S02]  /*fee0*/  R2UR UR11, R78 ;  /* 0x000000004e0b72ca */ /* 0x000fe400000e0000 */
[----:B------:R-:W-:Y:S02]  /*fef0*/  R2UR UR10, R79 ;  /* 0x000000004f0a72ca */ /* 0x000fe400000e0000 */
[----:B------:R-:W-:Y:S01]  /*ff00*/  R2UR UR36, R72 ;  /* 0x00000000482472ca */ /* 0x000fe200000e0000 */
[----:B------:R-:W-:-:S05]  /*ff10*/  VIADD R72, R148, 0x400 ;  /* 0x0000040094487836 */ /* 0x000fca0000000000 */
[----:B------:R-:W-:Y:S02]  /*ff20*/  R2UR UR32, R72 ;  /* 0x00000000482072ca */ /* 0x000fe400000e0000 */
[----:B------:R-:W-:-:S04]  /*ff30*/  IADD3 R72, R148, 0x242, RZ ;  /* 0x0000024294487810 */ /* 0x000fc80007ffe0ff */
[----:B------:R-:W-:Y:S01]  /*ff40*/  R2UR UR60, R72 ;  /* 0x00000000483c72ca */ /* 0x000fe200000e0000 */
[----:B------:R-:W-:Y:S01]  /*ff50*/  VIADD R72, R148, 0x2c2 ;  /* 0x000002c294487836 */ /* 0x000fe20000000000 */
[----:B------:R-:W-:Y:S02]  /*ff60*/  WARPGROUP.DEPBAR.LE gsb0, 0x0 ;  /* 0x00008000000079c5 */ /* 0x000fe40000010000 */
[----:B------:R-:W-:-:S06]  /*ff70*/  WARPGROUP.ARRIVE ;  /* 0x00000000000079c5 */ /* 0x000fcc0000000000 */
[----:B------:R-:W-:Y:S01]  /*ff80*/  HGMMA.64x16x16.F32 R120, gdesc[UR4], RZ, !UPT, gsb0 ;  /* 0x00200000047879f0 */ /* 0x000fe2000c0008ff */
[----:B------:R-:W-:Y:S01]  /*ff90*/  R2UR UR7, R74 ;  /* 0x000000004a0772ca */ /* 0x000fe200000e0000 */
[----:B------:R-:W-:Y:S01]  /*ffa0*/  VIADD R74, R148, 0x302 ;  /* 0x00000302944a7836 */ /* 0x000fe20000000000 */
[----:B------:R-:W-:Y:S01]  /*ffb0*/  R2UR UR6, R75 ;  /* 0x000000004b0672ca */ /* 0x000fe200000e0000 */
[----:B------:R-:W-:Y:S01]  /*ffc0*/  IMAD.MOV.U32 R75, RZ, RZ, -0x7fffffe0 ;  /* 0x80000020ff4b7424 */ /* 0x000fe200078e00ff */
[----:B------:R-:W-:Y:S02]  /*ffd0*/  R2UR UR4, R2 ;  /* 0x00000000020472ca */ /* 0x000fe400000e0000 */
[----:B------:R-:W-:Y:S01]  /*ffe0*/  R2UR UR5, R3 ;  /* 0x00000000030572ca */ /* 0x000fe200000e0000 */
        /* <DEDUP_REMOVED lines=8> */
[----:B------:R-:W-:-:S07]  /*10070*/  R2UR UR57, R3 ;  /* 0x00000000033972ca */ /* 0x000fce00000e0000 */
[----:B------:R-:W-:Y:S01]  /*10080*/  MOV R22, UR58 ;  /* 0x0000003a00167c02 */ /* 0x000fe20008000f00 */
[----:B------:R-:W-:Y:S01]  /*10090*/  UMOV UR58, UR8 ;  /* 0x00000008003a7c82 */ /* 0x000fe20008000000 */
[----:B------:R-:W-:Y:S01]  /*100a0*/  MOV R154, UR59 ;  /* 0x0000003b009a7c02 */ /* 0x000fe20008000f00 */
[----:B------:R-:W-:Y:S01]  /*100b0*/  UMOV UR59, UR9 ;  /* 0x00000009003b7c82 */ /* 0x000fe20008000000 */
        /* <DEDUP_REMOVED lines=8> */
[----:B------:R-:W-:-:S03]  /*10140*/  IMAD.MOV.U32 R73, RZ, RZ, -0x7fffffe0 ;  /* 0x80000020ff497424 */ /* 0x000fc600078e00ff */
[----:B------:R-:W-:Y:S02]  /*10150*/  R2UR UR56, R72 ;  /* 0x00000000483872ca */ /* 0x000fe400000e0000 */
[----:B------:R-:W-:Y:S01]  /*10160*/  R2UR UR57, R73 ;  /* 0x00000000493972ca */ /* 0x000fe200000e0000 */
[----:B------:R-:W-:Y:S02]  /*10170*/  WARPGROUP.DEPBAR.LE gsb0, 0x0 ;  /* 0x00008000000079c5 */ /* 0x000fe40000010000 */
[----:B------:R-:W-:-:S06]  /*10180*/  WARPGROUP.ARRIVE ;  /* 0x00000000000079c5 */ /* 0x000fcc0000000000 */
[----:B------:R-:W-:Y:S01]  /*10190*/  HGMMA.64x16x16.F32 R96, gdesc[UR4], RZ, !UPT, gsb0 ;  /* 0x00200000046079f0 */ /* 0x000fe2000c0008ff */
[----:B------:R-:W-:Y:S02]  /*101a0*/  R2UR UR4, R20 ;  /* 0x00000000140472ca */ /* 0x000fe400000e0000 */
[----:B------:R-:W-:Y:S02]  /*101b0*/  R2UR UR5, R21 ;  /* 0x00000000150572ca */ /* 0x000fe400000e0000 */
[----:B------:R-:W-:Y:S01]  /*101c0*/  R2UR UR6, R150 ;  /* 0x00000000960672ca */ /* 0x000fe200000e0000 */
[----:B------:R-:W-:Y:S01]  /*101d0*/  VIADD R150, R148, 0x3c2 ;  /* 0x000003c294967836 */ /* 0x000fe20000000000 */
[----:B------:R-:W-:Y:S02]  /*101e0*/  R2UR UR7, R151 ;  /* 0x00000000970772ca */ /* 0x000fe400000e0000 */
[----:B------:R-:W-:-:S05]  /*101f0*/  MOV R151, 0x80000020 ;  /* 0x8000002000977802 */ /* 0x000fca0000000f00 */
[----:B------:R-:W-:Y:S01]  /*10200*/  MOV R20, UR4 ;  /* 0x0000000400147c02 */ /* 0x000fe20008000f00 */
[----:B------:R-:W-:Y:S01]  /*10210*/  UMOV UR4, UR44 ;  /* 0x0000002c00047c82 */ /* 0x000fe20008000000 */
[----:B------:R-:W-:Y:S01]  /*10220*/  IMAD.U32 R21, RZ, RZ, UR5 ;  /* 0x00000005ff157e24 */ /* 0x000fe2000f8e00ff */
[----:B------:R-:W-:Y:S01]  /*10230*/  UMOV UR5, UR45 ;  /* 0x0000002d00057c82 */ /* 0x000fe20008000000 */
[C---:B------:R-:W-:Y:S02]  /*10240*/  R2UR UR44, R8.reuse ;  /* 0x00000000082c72ca */ /* 0x040fe400000e0000 */
[----:B------:R-:W-:Y:S02]  /*10250*/  R2UR UR45, R9 ;  /* 0x00000000092d72ca */ /* 0x000fe400000e0000 */
[----:B------:R-:W-:Y:S01]  /*10260*/  MOV R19, UR7 ;  /* 0x0000000700137c02 */ /* 0x000fe20008000f00 */
[----:B------:R-:W-:Y:S01]  /*10270*/  UMOV UR7, UR49 ;  /* 0x0000003100077c82 */ /* 0x000fe20008000000 */
[----:B------:R-:W-:Y:S01]  /*10280*/  MOV R157, UR6 ;  /* 0x00000006009d7c02 */ /* 0x000fe20008000f00 */
[----:B------:R-:W-:Y:S01]  /*10290*/  UMOV UR6, UR48 ;  /* 0x0000003000067c82 */ /* 0x000fe20008000000 */
[----:B------:R-:W-:-:S02]  /*102a0*/  R2UR UR48, R8 ;  /* 0x00000000083072ca */ /* 0x000fc400000e0000 */
        /* <DEDUP_REMOVED lines=8> */
[----:B------:R-:W-:Y:S01]  /*10330*/  R2UR UR11, R151 ;  /* 0x00000000970b72ca */ /* 0x000fe200000e0000 */
[----:B------:R-:W-:Y:S01]  /*10340*/  IMAD.MOV.U32 R151, RZ, RZ, -0x7fffffe0 ;  /* 0x80000020ff977424 */ /* 0x000fe200078e00ff */
[----:B------:R-:W-:Y:S02]  /*10350*/  WARPGROUP.DEPBAR.LE gsb0, 0x0 ;  /* 0x00008000000079c5 */ /* 0x000fe40000010000 */
[----:B------:R-:W-:-:S06]  /*10360*/  WARPGROUP.ARRIVE ;  /* 0x00000000000079c5 */ /* 0x000fcc0000000000 */
[----:B------:R-:W-:Y:S01]  /*10370*/  HGMMA.64x16x16.F32 R80, gdesc[UR12], RZ, !UPT, gsb0 ;  /* 0x002000000c5079f0 */ /* 0x000fe2000c0008ff */
[----:B------:R-:W-:Y:S01]  /*10380*/  UMOV UR12, UR36 ;  /* 0x00000024000c7c82 */ /* 0x000fe20008000000 */
[----:B------:R-:W-:Y:S01]  /*10390*/  UMOV UR13, UR37 ;  /* 0x00000025000d7c82 */ /* 0x000fe20008000000 */
[----:B------:R-:W-:Y:S02]  /*103a0*/  R2UR UR36, R8 ;  /* 0x00000000082472ca */ /* 0x000fe400000e0000 */
[----:B------:R-:W-:Y:S02]  /*103b0*/  R2UR UR37, R9 ;  /* 0x00000000092572ca */ /* 0x000fe400000e0000 */
[----:B------:R-:W-:Y:S01]  /*103c0*/  R2UR UR14, R150 ;  /* 0x00000000960e72ca */ /* 0x000fe200000e0000 */
[----:B------:R-:W-:Y:S01]  /*103d0*/  VIADD R150, R148, 0x442 ;  /* 0x0000044294967836 */ /* 0x000fe20000000000 */
[----:B------:R-:W-:Y:S01]  /*103e0*/  R2UR UR15, R151 ;  /* 0x00000000970f72ca */ /* 0x000fe200000e0000 */
[----:B------:R-:W-:Y:S01]  /*103f0*/  IMAD.MOV.U32 R151, RZ, RZ, -0x7fffffe0 ;  /* 0x80000020ff977424 */ /* 0x000fe200078e00ff */
[----:B------:R-:W-:-:S02]  /*10400*/  WARPGROUP.DEPBAR.LE gsb0, 0x0 ;  /* 0x00008000000079c5 */ /* 0x000fc40000010000 */
        /* <DEDUP_REMOVED lines=12> */
[----:B------:R-:W-:Y:S01]  /*104d0*/  HGMMA.64x16x16.F32 R136, gdesc[UR20], R136, gsb0 ;  /* 0x00200000148879f0 */ /* 0x000fe20008000888 */
[----:B------:R-:W-:Y:S01]  /*104e0*/  UMOV UR20, UR28 ;  /* 0x0000001c00147c82 */ /* 0x000fe20008000000 */
[----:B------:R-:W-:Y:S01]  /*104f0*/  UMOV UR21, UR29 ;  /* 0x0000001d00157c82 */ /* 0x000fe20008000000 */
[C---:B------:R-:W-:Y:S01]  /*10500*/  R2UR UR28, R8.reuse ;  /* 0x00000000081c72ca */ /* 0x040fe200000e0000 */
[----:B------:R-:W-:Y:S01]  /*10510*/  UMOV UR22, UR32 ;  /* 0x0000002000167c82 */ /* 0x000fe20008000000 */
[C---:B------:R-:W-:Y:S01]  /*10520*/  R2UR UR29, R9.reuse ;  /* 0x00000000091d72ca */ /* 0x040fe200000e0000 */
[----:B------:R-:W-:Y:S01]  /*10530*/  UMOV UR23, UR33 ;  /* 0x0000002100177c82 */ /* 0x000fe20008000000 */
[----:B------:R-:W-:Y:S02]  /*10540*/  R2UR UR32, R8 ;  /* 0x00000000082072ca */ /* 0x000fe400000e0000 */
[----:B------:R-:W-:Y:S01]  /*10550*/  R2UR UR33, R9 ;  /* 0x00000000092172ca */ /* 0x000fe200000e0000 */
[----:B------:R-:W-:-:S02]  /*10560*/  WARPGROUP.DEPBAR.LE gsb0, 0x0 ;  /* 0x00008000000079c5 */ /* 0x000fc40000010000 */
        /* <DEDUP_REMOVED lines=10> */
[----:B------:R-:W-:Y:S02]  /*10610*/  R2UR UR40, R8 ;  /* 0x00000000082872ca */ /* 0x000fe400000e0000 */
[----:B------:R-:W-:Y:S02]  /*10620*/  R2UR UR41, R9 ;  /* 0x00000000092972ca */ /* 0x000fe400000e0000 */
[----:B------:R-:W-:Y:S02]  /*10630*/  R2UR UR32, R12 ;  /* 0x000000000c2072ca */ /* 0x000fe400000e0000 */
[----:B------:R-:W-:Y:S01]  /*10640*/  R2UR UR33, R13 ;  /* 0x000000000d2172ca */ /* 0x000fe200000e0000 */
[----:B------:R-:W-:-:S02]  /*10650*/  WARPGROUP.DEPBAR.LE gsb0, 0x0 ;  /* 0x00008000000079c5 */ /* 0x000fc40000010000 */
[----:B------:R-:W-:-:S06]  /*10660*/  WARPGROUP.ARRIVE ;  /* 0x00000000000079c5 */ /* 0x000fcc0000000000 */
[----:B------:R-:W-:Y:S01]  /*10670*/  HGMMA.64x16x16.F32 R104, gdesc[UR36], R104, gsb0 ;  /* 0x00200000246879f0 */ /* 0x000fe20008000868 */
[----:B------:R-:W-:Y:S02]  /*10680*/  R2UR UR36, R12 ;  /* 0x000000000c2472ca */ /* 0x000fe400000e0000 */
[----:B------:R-:W-:Y:S01]  /*10690*/  R2UR UR37, R13 ;  /* 0x000000000d2572ca */ /* 0x000fe200000e0000 */
[----:B------:R-:W-:Y:S02]  /*106a0*/  WARPGROUP.DEPBAR.LE gsb0, 0x0 ;  /* 0x00008000000079c5 */ /* 0x000fe40000010000 */
[----:B------:R-:W-:-:S06]  /*106b0*/  WARPGROUP.ARRIVE ;  /* 0x00000000000079c5 */ /* 0x000fcc0000000000 */
[----:B------:R-:W-:Y:S01]  /*106c0*/  HGMMA.64x16x16.F32 R96, gdesc[UR40], R96, gsb0 ;  /* 0x00200000286079f0 */ /* 0x000fe20008000860 */
[----:B------:R-:W-:Y:S01]  /*106d0*/  UMOV UR42, UR22 ;  /* 0x00000016002a7c82 */ /* 0x000fe20008000000 */
[----:B------:R-:W-:Y:S01]  /*106e0*/  UMOV UR43, UR23 ;  /* 0x00000017002b7c82 */ /* 0x000fe20008000000 */
[----:B------:R-:W-:Y:S01]  /*106f0*/  R2UR UR22, R150 ;  /* 0x00000000961672ca */ /* 0x000fe200000e0000 */
[----:B------:R-:W-:Y:S01]  /*10700*/  VIADD R150, R148, 0x4c0 ;  /* 0x000004c094967836 */ /* 0x000fe20000000000 */
[----:B------:R-:W-:Y:S02]  /*10710*/  R2UR UR23, R151 ;  /* 0x00000000971772ca */ /* 0x000fe400000e0000 */
[----:B------:R-:W-:Y:S02]  /*10720*/  MOV R151, 0x80000020 ;  /* 0x8000002000977802 */ /* 0x000fe40000000f00 */
[----:B------:R-:W-:Y:S01]  /*10730*/  R2UR UR38, R150 ;  /* 0x00000000962672ca */ /* 0x000fe200000e0000 */
[----:B------:R-:W-:Y:S01]  /*10740*/  IMAD.MOV.U32 R150, RZ, RZ, R154 ;  /* 0x000000ffff967224 */ /* 0x000fe200078e009a */
[----:B------:R-:W-:-:S05]  /*10750*/  R2UR UR39, R151 ;  /* 0x00000000972772ca */ /* 0x000fca00000e0000 */
[----:B----4-:R-:W-:Y:S01]  /*10760*/  MOV R0, UR22 ;  /* 0x0000001600007c02 */ /* 0x010fe20008000f00 */
[----:B------:R-:W-:Y:S01]  /*10770*/  UMOV UR22, UR20 ;  /* 0x0000001400167c82 */ /* 0x000fe20008000000 */
[----:B------:R-:W-:Y:S01]  /*10780*/  MOV R16, UR23 ;  /* 0x0000001700107c02 */ /* 0x000fe20008000f00 */
[----:B------:R-:W-:Y:S01]  /*10790*/  UMOV UR23, UR21 ;  /* 0x0000001500177c82 */ /* 0x000fe20008000000 */
[----:B------:R-:W-:Y:S02]  /*107a0*/  R2UR UR20, R12 ;  /* 0x000000000c1472ca */ /* 0x000fe400000e0000 */
[----:B------:R-:W-:Y:S02]  /*107b0*/  MOV R155, UR38 ;  /* 0x00000026009b7c02 */ /* 0x000fe40008000f00 */
[----:B------:R-:W-:Y:S02]  /*107c0*/  MOV R156, UR39 ;  /* 0x00000027009c7c02 */ /* 0x000fe40008000f00 */
[----:B------:R-:W-:Y:S01]  /*107d0*/  R2UR UR38, R14 ;  /* 0x000000000e2672ca */ /* 0x000fe200000e0000 */
[----:B------:R-:W-:Y:S01]  /*107e0*/  VIADD R14, R148, 0x500 ;  /* 0x00000500940e7836 */ /* 0x000fe20000000000 */
[----:B------:R-:W-:Y:S01]  /*107f0*/  R2UR UR39, R15 ;  /* 0x000000000f2772ca */ /* 0x000fe200000e0000 */
[----:B------:R-:W-:Y:S01]  /*10800*/  IMAD.MOV.U32 R15, RZ, RZ, -0x7fffffe0 ;  /* 0x80000020ff0f7424 */ /* 0x000fe200078e00ff */
[----:B------:R-:W-:-:S02]  /*10810*/  R2UR UR21, R13 ;  /* 0x000000000d1572ca */ /* 0x000fc400000e0000 */
[----:B------:R-:W-:Y:S02]  /*10820*/  R2UR UR40, R12 ;  /* 0x000000000c2872ca */ /* 0x000fe400000e0000 */
[----:B------:R-:W-:Y:S02]  /*10830*/  R2UR UR41, R13 ;  /* 0x000000000d2972ca */ /* 0x000fe400000e0000 */
[----:B------:R-:W-:Y:S01]  /*10840*/  R2UR UR30, R14 ;  /* 0x000000000e1e72ca */ /* 0x000fe200000e0000 */
[----:B------:R-:W-:Y:S01]  /*10850*/  VIADD R14, R148, 0x540 ;  /* 0x00000540940e7836 */ /* 0x000fe20000000000 */
[----:B------:R-:W-:Y:S01]  /*10860*/  R2UR UR31, R15 ;  /* 0x000000000f1f72ca */ /* 0x000fe200000e0000 */
[----:B------:R-:W-:-:S03]  /*10870*/  IMAD.MOV.U32 R15, RZ, RZ, -0x7fffffe0 ;  /* 0x80000020ff0f7424 */ /* 0x000fc600078e00ff */
[----:B------:R-:W-:Y:S01]  /*10880*/  R2UR UR26, R14 ;  /* 0x000000000e1a72ca */ /* 0x000fe200000e0000 */
[----:B------:R-:W-:Y:S01]  /*10890*/  IMAD.MOV.U32 R14, RZ, RZ, R150 ;  /* 0x000000ffff0e7224 */ /* 0x000fe200078e0096 */
[----:B------:R-:W-:-:S05]  /*108a0*/  R2UR UR27, R15 ;  /* 0x000000000f1b72ca */ /* 0x000fca00000e0000 */
[----:B------:R-:W-:Y:S01]  /*108b0*/  MOV R151, UR30 ;  /* 0x0000001e00977c02 */ /* 0x000fe20008000f00 */
[----:B------:R-:W-:Y:S01]  /*108c0*/  UMOV UR30, UR58 ;  /* 0x0000003a001e7c82 */ /* 0x000fe20008000000 */
[----:B------:R-:W-:Y:S01]  /*108d0*/  MOV R154, UR31 ;  /* 0x0000001f009a7c02 */ /* 0x000fe20008000f00 */
[----:B------:R-:W-:Y:S02]  /*108e0*/  WARPGROUP.DEPBAR.LE gsb0, 0x0 ;  /* 0x00008000000079c5 */ /* 0x000fe40000010000 */
[----:B------:R-:W-:Y:S01]  /*108f0*/  WARPGROUP.ARRIVE ;  /* 0x00000000000079c5 */ /* 0x000fe20000000000 */
[----:B------:R-:W-:Y:S01]  /*10900*/  UMOV UR31, UR59 ;  /* 0x0000003b001f7c82 */ /* 0x000fe20008000000 */
[----:B------:R-:W-:Y:S02]  /*10910*/  R2UR UR59, R14 ;  /* 0x000000000e3b72ca */ /* 0x000fe400000e0000 */
[----:B------:R-:W-:Y:S02]  /*10920*/  R2UR UR58, R22 ;  /* 0x00000000163a72ca */ /* 0x000fe400000e0000 */
[----:B------:R-:W-:Y:S01]  /*10930*/  HGMMA.64x16x16.F32 R88, gdesc[UR44], R88, gsb0 ;  /* 0x002000002c5879f0 */ /* 0x000fe20008000858 */
[----:B------:R-:W-:Y:S01]  /*10940*/  R2UR UR44, R12 ;  /* 0x000000000c2c72ca */ /* 0x000fe200000e0000 */
[----:B------:R-:W-:Y:S01]  /*10950*/  UMOV UR46, UR16 ;  /* 0x00000010002e7c82 */ /* 0x000fe20008000000 */
[----:B------:R-:W-:Y:S01]  /*10960*/  R2UR UR45, R13 ;  /* 0x000000000d2d72ca */ /* 0x000fe200000e0000 */
[----:B------:R-:W-:Y:S01]  /*10970*/  UMOV UR47, UR17 ;  /* 0x00000011002f7c82 */ /* 0x000fe20008000000 */
[----:B------:R-:W-:-:S02]  /*10980*/  MOV R150, UR27 ;  /* 0x0000001b00967c02 */ /* 0x000fc40008000f00 */
[----:B------:R-:W-:Y:S02]  /*10990*/  MOV R149, UR26 ;  /* 0x0000001a00957c02 */ /* 0x000fe40008000f00 */
[C---:B------:R-:W-:Y:S02]  /*109a0*/  R2UR UR24, R10.reuse ;  /* 0x000000000a1872ca */ /* 0x040fe400000e0000 */
[C---:B------:R-:W-:Y:S02]  /*109b0*/  R2UR UR25, R11.reuse ;  /* 0x000000000b1972ca */ /* 0x040fe400000e0000 */
[----:B------:R-:W-:Y:S02]  /*109c0*/  R2UR UR28, R10 ;  /* 0x000000000a1c72ca */ /* 0x000fe400000e0000 */
[----:B------:R-:W-:Y:S01]  /*109d0*/  R2UR UR29, R11 ;  /* 0x000000000b1d72ca */ /* 0x000fe200000e0000 */
[----:B------:R-:W-:Y:S01]  /*109e0*/  VIADD R14, R148, 0x580 ;  /* 0x00000580940e7836 */ /* 0x000fe20000000000 */
[----:B------:R-:W-:Y:S01]  /*109f0*/  R2UR UR26, R20 ;  /* 0x00000000141a72ca */ /* 0x000fe200000e0000 */
[----:B------:R0:W5:Y:S01]  /*10a00*/  LDL.LU R22, [R1+0xc0] ;  /* 0x0000c00001167983 */ /* 0x0001620000300800 */
[----:B------:R-:W-:Y:S01]  /*10a10*/  R2UR UR27, R21 ;  /* 0x00000000151b72ca */ /* 0x000fe200000e0000 */
        /* <DEDUP_REMOVED lines=10> */
[----:B------:R-:W-:Y:S01]  /*10ac0*/  UMOV UR54, UR4 ;  /* 0x0000000400367c82 */ /* 0x000fe20008000000 */
[----:B------:R-:W-:Y:S01]  /*10ad0*/  UMOV UR55, UR5 ;  /* 0x0000000500377c82 */ /* 0x000fe20008000000 */
[C---:B------:R-:W-:Y:S02]  /*10ae0*/  R2UR UR4, R12.reuse ;  /* 0x000000000c0472ca */ /* 0x040fe400000e0000 */
[C---:B------:R-:W-:Y:S02]  /*10af0*/  R2UR UR5, R13.reuse ;  /* 0x000000000d0572ca */ /* 0x040fe400000e0000 */
        /* <DEDUP_REMOVED lines=29> */
[----:B------:R-:W-:Y:S01]  /*10cd0*/  R2UR UR57, R13 ;  /* 0x000000000d3972ca */ /* 0x000fe200000e0000 */
[----:B------:R-:W-:Y:S02]  /*10ce0*/  WARPGROUP.DEPBAR.LE gsb0, 0x0 ;  /* 0x00008000000079c5 */ /* 0x000fe40000010000 */
[----:B------:R-:W-:-:S10]  /*10cf0*/  WARPGROUP.ARRIVE ;  /* 0x00000000000079c5 */ /* 0x000fd40000000000 */
[----:B------:R-:W-:Y:S01]  /*10d00*/  HGMMA.64x16x16.F32 R72, gdesc[UR56], R72, gsb0 ;  /* 0x00200000384879f0 */ /* 0x000fe20008000848 */
[----:B------:R-:W-:Y:S02]  /*10d10*/  R2UR UR56, R10 ;  /* 0x000000000a3872ca */ /* 0x000fe400000e0000 */
[----:B------:R-:W-:Y:S01]  /*10d20*/  R2UR UR57, R11 ;  /* 0x000000000b3972ca */ /* 0x000fe200000e0000 */
[----:B------:R-:W-:Y:S01]  /*10d30*/  UMOV UR58, UR60 ;  /* 0x0000003c003a7c82 */ /* 0x000fe20008000000 */
[----:B------:R-:W-:Y:S01]  /*10d40*/  UMOV UR59, UR61 ;  /* 0x0000003d003b7c82 */ /* 0x000fe20008000000 */
[----:B------:R-:W-:Y:S02]  /*10d50*/  WARPGROUP.DEPBAR.LE gsb0, 0x0 ;  /* 0x00008000000079c5 */ /* 0x000fe40000010000 */
[----:B------:R-:W-:-:S08]  /*10d60*/  WARPGROUP.ARRIVE ;  /* 0x00000000000079c5 */ /* 0x000fd00000000000 */
        /* <DEDUP_REMOVED lines=21> */
[----:B------:R0:W5:Y:S01]  /*10ec0*/  LDL.LU R19, [R1+0xbc] ;  /* 0x0000bc0001137983 */ /* 0x0001620000300800 */
[----:B------:R-:W-:Y:S02]  /*10ed0*/  R2UR UR4, R10 ;  /* 0x000000000a0472ca */ /* 0x000fe400000e0000 */
[----:B------:R-:W-:Y:S01]  /*10ee0*/  R2UR UR5, R11 ;  /* 0x000000000b0572ca */ /* 0x000fe200000e0000 */
[----:B------:R-:W-:Y:S02]  /*10ef0*/  WARPGROUP.DEPBAR.LE gsb0, 0x0 ;  /* 0x00008000000079c5 */ /* 0x000fe40000010000 */
[----:B------:R-:W-:-:S10]  /*10f00*/  WARPGROUP.ARRIVE ;  /* 0x00000000000079c5 */ /* 0x000fd40000000000 */
        /* <DEDUP_REMOVED lines=17> */
[----:B------:R-:W-:Y:S02]  /*11020*/  R2UR UR22, R0 ;  /* 0x00000000001672ca */ /* 0x000fe400000e0000 */
        /* <DEDUP_REMOVED lines=111> */
[----:B------:R-:W-:-:S02]  /*11720*/  R2UR UR17, R5 ;  /* 0x00000000051172ca */ /* 0x000fc400000e0000 */
[----:B------:R-:W-:Y:S02]  /*11730*/  R2UR UR61, R18 ;  /* 0x00000000123d72ca */ /* 0x000fe400000e0000 */
[----:B------:R0:W5:Y:S01]  /*11740*/  LDL.LU R18, [R1+0xb8] ;  /* 0x0000b80001127983 */ /* 0x0001620000300800 */
[----:B------:R-:W-:-:S03]  /*11750*/  R2UR UR60, R17 ;  /* 0x00000000113c72ca */ /* 0x000fc600000e0000 */
[----:B------:R0:W5:Y:S04]  /*11760*/  LDL.LU R17, [R1+0xb4] ;  /* 0x0000b40001117983 */ /* 0x0001680000300800 */
[----:B------:R0:W5:Y:S04]  /*11770*/  LDL.LU R16, [R1+0xb0] ;  /* 0x0000b00001107983 */ /* 0x0001680000300800 */
[----:B------:R0:W5:Y:S01]  /*11780*/  LDL.LU R0, [R1+0xac] ;  /* 0x0000ac0001007983 */ /* 0x0001620000300800 */
[----:B------:R-:W-:Y:S02]  /*11790*/  WARPGROUP.DEPBAR.LE gsb0, 0x0 ;  /* 0x00008000000079c5 */ /* 0x000fe40000010000 */
[----:B------:R-:W-:-:S06]  /*117a0*/  WARPGROUP.ARRIVE ;  /* 0x00000000000079c5 */ /* 0x000fcc0000000000 */
        /* <DEDUP_REMOVED lines=36> */
[----:B------:R-:W-:Y:S03]  /*119f0*/  HGMMA.64x16x16.F32 R72, gdesc[UR32], R72, gsb0 ;  /* 0x00200000204879f0 */ /* 0x000fe60008000848 */
[----:B------:R-:W-:Y:S02]  /*11a00*/  WARPGROUP.DEPBAR.LE gsb0, 0x0 ;  /* 0x00008000000079c5 */ /* 0x000fe40000010000 */
[----:B0-----:R-:W-:Y:S05]  /*11a10*/  @P2 BRA `(.L_x_8681) ;  /* 0x0000000000282947 */ /* 0x001fea0003800000 */
[----:B------:R-:W-:Y:S05]  /*11a20*/  @!P0 BRA `(.L_x_8682) ;  /* 0x0000000000048947 */ /* 0x000fea0003800000 */
[----:B------:R-:W-:Y:S01]  /*11a30*/  BPT.TRAP 0x1 ;  /* 0x000000040000795c */ /* 0x000fe20000300000 */
.L_x_8682:
[----:B------:R-:W-:Y:S01]  /*11a40*/  SHF.L.U32 R14, R153, 0x1f, RZ ;  /* 0x0000001f990e7819 */ /* 0x000fe200000006ff */
[----:B-----5:R-:W-:-:S04]  /*11a50*/  IMAD R15, R0, 0x8, R18 ;  /* 0x00000008000f7824 */ /* 0x020fc800078e0212 */
[----:B------:R0:W1:Y:S01]  /*11a60*/  SYNCS.PHASECHK.TRANS64.TRYWAIT P2, [R15+URZ+0x31c50], R14 ;  /* 0x031c500e0f0075a7 */ /* 0x000062000804017f */
[----:B------:R-:W-:Y:S05]  /*11a70*/  @!P0 BRA `(.L_x_8683) ;  /* 0x0000000000048947 */ /* 0x000fea0003800000 */
[----:B------:R-:W-:Y:S01]  /*11a80*/  BPT.TRAP 0x1 ;  /* 0x000000040000795c */ /* 0x000fe20000300000 */
.L_x_8683:
[----:B-1----:R-:W-:Y:S05]  /*11a90*/  @P2 BRA `(.L_x_8681) ;  /* 0x0000000000082947 */ /* 0x002fea0003800000 */
[----:B------:R-:W1:Y:S02]  /*11aa0*/  SYNCS.PHASECHK.TRANS64.TRYWAIT P2, [R15+URZ+0x31c50], R14 ;  /* 0x031c500e0f0075a7 */ /* 0x000e64000804017f */
[----:B-1----:R-:W-:Y:S05]  /*11ab0*/  @!P2 BRA `(.L_x_8684) ;  /* 0x000000b00048a947 */ /* 0x002fea0003800000 */
.L_x_8681:
[----:B------:R-:W-:Y:S05]  /*11ac0*/  WARPSYNC.ALL ;  /* 0x0000000000007948 */ /* 0x000fea0003800000 */
[----:B------:R-:W-:Y:S01]  /*11ad0*/  ULDC UR4, c[0x0][0x9d8] ;  /* 0x0002760000047ab9 */ /* 0x000fe20000000800 */
[----:B------:R-:W-:Y:S01]  /*11ae0*/  STL [R1+0xc4], R8 ;  /* 0x0000c40801007387 */ /* 0x000fe20000100800 */
[----:B------:R-:W-:Y:S01]  /*11af0*/  FMUL.FTZ R157, R136, UR4 ;  /* 0x00000004889d7c20 */ /* 0x000fe20008410000 */
[----:B------:R-:W-:Y:S01]  /*11b00*/  FMUL.FTZ R156, R137, UR4 ;  /* 0x00000004899c7c20 */ /* 0x000fe20008410000 */
[----:B------:R-:W-:Y:S01]  /*11b10*/  FMUL.FTZ R138, R138, UR4 ;  /* 0x000000048a8a7c20 */ /* 0x000fe20008410000 */
[----:B------:R-:W-:Y:S01]  /*11b20*/  STL [R1+0xc0], R7 ;  /* 0x0000c00701007387 */ /* 0x000fe20000100800 */
[----:B------:R-:W-:Y:S01]  /*11b30*/  FMUL.FTZ R140, R140, UR4 ;  /* 0x000000048c8c7c20 */ /* 0x000fe20008410000 */
[----:B------:R-:W-:Y:S01]  /*11b40*/  FMUL.FTZ R137, R128, UR4 ;  /* 0x0000000480897c20 */ /* 0x000fe20008410000 */
[----:B------:R-:W0:Y:S01]  /*11b50*/  MUFU.TANH R157, R157 ;  /* 0x0000009d009d7308 */ /* 0x000e220000002400 */
[----:B------:R-:W-:Y:S01]  /*11b60*/  STL [R1+0xbc], R6 ;  /* 0x0000bc0601007387 */ /* 0x000fe20000100800 */
[----:B------:R-:W-:Y:S01]  /*11b70*/  FMUL.FTZ R136, R129, UR4 ;  /* 0x0000000481887c20 */ /* 0x000fe20008410000 */
[----:B------:R-:W-:Y:S01]  /*11b80*/  FMUL.FTZ R129, R132, UR4 ;  /* 0x0000000484817c20 */ /* 0x000fe20008410000 */
[----:B------:R-:W-:Y:S01]  /*11b90*/  FMUL.FTZ R128, R133, UR4 ;  /* 0x0000000485807c20 */ /* 0x000fe20008410000 */
[----:B------:R-:W-:Y:S01]  /*11ba0*/  STL [R1+0xb8], R5 ;  /* 0x0000b80501007387 */ /* 0x000fe20000100800 */
[----:B------:R-:W-:Y:S01]  /*11bb0*/  FMUL.FTZ R133, R120, UR4 ;  /* 0x0000000478857c20 */ /* 0x000fe20008410000 */
[----:B------:R-:W-:Y:S01]  /*11bc0*/  FMUL.FTZ R132, R121, UR4 ;  /* 0x0000000479847c20 */ /* 0x000fe20008410000 */
[----:B------:R-:W2:Y:S01]  /*11bd0*/  MUFU.TANH R156, R156 ;  /* 0x0000009c009c7308 */ /* 0x000ea20000002400 */
[----:B------:R-:W-:Y:S01]  /*11be0*/  STL [R1+0xb4], R4 ;  /* 0x0000b40401007387 */ /* 0x000fe20000100800 */
[----:B------:R-:W-:Y:S01]  /*11bf0*/  FMUL.FTZ R121, R124, UR4 ;  /* 0x000000047c797c20 */ /* 0x000fe20008410000 */
[----:B------:R-:W-:Y:S01]  /*11c00*/  FMUL.FTZ R124, R125, UR4 ;  /* 0x000000047d7c7c20 */ /* 0x000fe20008410000 */
[----:B------:R-:W-:Y:S01]  /*11c10*/  FMUL.FTZ R120, R112, UR4 ;  /* 0x0000000470787c20 */ /* 0x000fe20008410000 */
[----:B------:R-:W-:Y:S01]  /*11c20*/  STL [R1+0xb0], R3 ;  /* 0x0000b00301007387 */ /* 0x000fe20000100800 */
[----:B------:R-:W-:Y:S01]  /*11c30*/  FMUL.FTZ R20, R113, UR4 ;  /* 0x0000000471147c20 */ /* 0x000fe20008410000 */
[----:B------:R-:W-:Y:S01]  /*11c40*/  FMUL.FTZ R21, R116, UR4 ;  /* 0x0000000474157c20 */ /* 0x000fe20008410000 */
[----:B------:R-:W3:Y:S01]  /*11c50*/  MUFU.TANH R140, R140 ;  /* 0x0000008c008c7308 */ /* 0x000ee20000002400 */
[----:B------:R4:W-:Y:S01]  /*11c60*/  STL [R1+0xac], R2 ;  /* 0x0000ac0201007387 */ /* 0x0009e20000100800 */
[----:B01----:R-:W-:Y:S01]  /*11c70*/  FMNMX.FTZ R14, R157, R152, !PT ;  /* 0x000000989d0e7209 */ /* 0x003fe20007810000 */
        /* <DEDUP_REMOVED lines=13> */
[----:B----4-:R0:W1:Y:S01]  /*11d50*/  MUFU.TANH R2, R138 ;  /* 0x0000008a00027308 */ /* 0x0100620000002400 */
        /* <DEDUP_REMOVED lines=8> */
[----:B0-----:R-:W-:Y:S01]  /*11de0*/  FMUL.FTZ R138, R141, UR4 ;  /* 0x000000048d8a7c20 */ /* 0x001fe20008410000 */
[----:B------:R-:W-:Y:S01]  /*11df0*/  FMUL.FTZ R141, R80, UR4 ;  /* 0x00000004508d7c20 */ /* 0x000fe20008410000 */
[----:B------:R-:W-:Y:S01]  /*11e00*/  FMUL.FTZ R148, R73, UR4 ;  /* 0x0000000449947c20 */ /* 0x000fe20008410000 */
[----:B------:R-:W-:Y:S01]  /*11e10*/  FMUL.FTZ R154, R76, UR4 ;  /* 0x000000044c9a7c20 */ /* 0x000fe20008410000 */
[----:B------:R-:W-:Y:S01]  /*11e20*/  FMUL.FTZ R155, R77, UR4 ;  /* 0x000000044d9b7c20 */ /* 0x000fe20008410000 */
[----:B------:R-:W-:Y:S01]  /*11e30*/  FMUL.FTZ R115, R115, UR4 ;  /* 0x0000000473737c20 */ /* 0x000fe20008410000 */
[----:B------:R-:W-:Y:S01]  /*11e40*/  FMUL.FTZ R126, R126, UR4 ;  /* 0x000000047e7e7c20 */ /* 0x000fe20008410000 */
[----:B------:R-:W0:Y:S01]  /*11e50*/  MUFU.TANH R138, R138 ;  /* 0x0000008a008a7308 */ /* 0x000e220000002400 */
[----:B------:R-:W-:Y:S01]  /*11e60*/  ULDC UR5, c[0x0][0x988] ;  /* 0x0002620000057ab9 */ /* 0x000fe20000000800 */
[----:B------:R-:W-:Y:S01]  /*11e70*/  FMUL.FTZ R134, R134, UR4 ;  /* 0x0000000486867c20 */ /* 0x000fe20008410000 */
[----:B-1----:R1:W-:Y:S01]  /*11e80*/  STL [R1+0x30], R2 ;  /* 0x0000300201007387 */ /* 0x0023e20000100800 */
        /* <DEDUP_REMOVED lines=13> */
[----:B0-----:R-:W-:-:S04]  /*11f60*/  FMNMX.FTZ R14, R138, R14, !PT ;  /* 0x0000000e8a0e7209 */ /* 0x001fc80007810000 */
[----:B------:R-:W-:-:S03]  /*11f70*/  FMNMX.FTZ R14, R137, R14, !PT ;  /* 0x0000000e890e7209 */ /* 0x000fc60007810000 */
[----:B------:R-:W0:Y:S01]  /*11f80*/  MUFU.TANH R133, R133 ;  /* 0x0000008500857308 */ /* 0x000e220000002400 */
[----:B------:R-:W-:-:S04]  /*11f90*/  FMNMX.FTZ R14, R136, R14, !PT ;  /* 0x0000000e880e7209 */ /* 0x000fc80007810000 */
[----:B--2---:R-:W-:-:S03]  /*11fa0*/  FMNMX.FTZ R14, R129, R14, !PT ;  /* 0x0000000e810e7209 */ /* 0x004fc60007810000 */
[----:B------:R-:W2:Y:S01]  /*11fb0*/  MUFU.TANH R132, R132 ;  /* 0x0000008400847308 */ /* 0x000ea20000002400 */
[----:B---3--:R-:W-:-:S07]  /*11fc0*/  FMNMX.FTZ R14, R128, R14, !PT ;  /* 0x0000000e800e7209 */ /* 0x008fce0007810000 */
[----:B------:R-:W3:Y:S01]  /*11fd0*/  MUFU.TANH R121, R121 ;  /* 0x0000007900797308 */ /* 0x000ee20000002400 */
[----:B0-----:R-:W-:-:S07]  /*11fe0*/  FMNMX.FTZ R14, R133, R14, !PT ;  /* 0x0000000e850e7209 */ /* 0x001fce0007810000 */
[----:B------:R-:W0:Y:S01]  /*11ff0*/  MUFU.TANH R124, R124 ;  /* 0x0000007c007c7308 */ /* 0x000e220000002400 */
[----:B--2---:R-:W-:-:S07]  /*12000*/  FMNMX.FTZ R14, R132, R14, !PT ;  /* 0x0000000e840e7209 */ /* 0x004fce0007810000 */
        /* <DEDUP_REMOVED lines=51> */
[----:B0-----:R-:W-:-:S05]  /*12340*/  FMNMX.FTZ R14, R155, R14, !PT ;  /* 0x0000000e9b0e7209 */ /* 0x001fca0007810000 */
[----:B------:R-:W0:Y:S02]  /*12350*/  SHFL.BFLY PT, R15, R14, 0x2, 0x1f ;  /* 0x0c401f000e0f7f89 */ /* 0x000e2400000e0000 */
[----:B------:R4:W-:Y:S08]  /*12360*/  MUFU.TANH R3, R134 ;  /* 0x0000008600037308 */ /* 0x0009f00000002400 */
[----:B-1----:R1:W-:Y:S08]  /*12370*/  MUFU.TANH R2, R135 ;  /* 0x0000008700027308 */ /* 0x0023f00000002400 */
[----:B------:R3:W-:Y:S01]  /*12380*/  MUFU.TANH R85, R114 ;  /* 0x0000007200557308 */ /* 0x0007e20000002400 */
[----:B0-----:R-:W-:-:S07]  /*12390*/  FMNMX.FTZ R14, R14, R15, !PT ;  /* 0x0000000f0e0e7209 */ /* 0x001fce0007810000 */
[----:B------:R0:W-:Y:S01]  /*123a0*/  MUFU.TANH R92, R118 ;  /* 0x00000076005c7308 */ /* 0x0001e20000002400 */
[----:B------:R-:W2:Y:S07]  /*123b0*/  SHFL.BFLY PT, R15, R14, 0x1, 0x1f ;  /* 0x0c201f000e0f7f89 */ /* 0x000eae00000e0000 */
[----:B------:R0:W-:Y:S08]  /*123c0*/  MUFU.TANH R81, R122 ;  /* 0x0000007a00517308 */ /* 0x0001f00000002400 */
[----:B------:R-:W0:Y:S08]  /*123d0*/  MUFU.TANH R93, R127 ;  /* 0x0000007f005d7308 */ /* 0x000e300000002400 */
[----:B------:R-:W0:Y:S01]  /*123e0*/  MUFU.TANH R84, R123 ;  /* 0x0000007b00547308 */ /* 0x000e220000002400 */
[----:B--2---:R-:W-:Y:S01]  /*123f0*/  FMNMX.FTZ R14, R14, R15, !PT ;  /* 0x0000000f0e0e7209 */ /* 0x004fe20007810000 */
[----:B------:R-:W-:-:S04]  /*12400*/  IMAD.U32 R15, RZ, RZ, UR5 ;  /* 0x00000005ff0f7e24 */ /* 0x000fc8000f8e00ff */
[CC--:B----4-:R-:W-:Y:S01]  /*12410*/  FMUL.FTZ R134, R14.reuse, R15.reuse ;  /* 0x0000000f0e867220 */ /* 0x0d0fe20000410000 */
[----:B-1----:R-:W-:Y:S01]  /*12420*/  FADD.FTZ R135, -R14, R152 ;  /* 0x000000980e877221 */ /* 0x002fe20000010100 */
[----:B------:R-:W-:Y:S02]  /*12430*/  MUFU.TANH R8, R139 ;  /* 0x0000008b00087308 */ /* 0x000fe40000002400 */
[-CC-:B------:R-:W-:Y:S01]  /*12440*/  FFMA.FTZ R117, R138, R15.reuse, -R134.reuse ;  /* 0x0000000f8a757223 */ /* 0x180fe20000010886 */
[-CC-:B------:R-:W-:Y:S01]  /*12450*/  FFMA.FTZ R115, R140, R15.reuse, -R134.reuse ;  /* 0x0000000f8c737223 */ /* 0x180fe20000010886 */
[-CC-:B------:R-:W-:Y:S01]  /*12460*/  FFMA.FTZ R126, R132, R15.reuse, -R134.reuse ;  /* 0x0000000f847e7223 */ /* 0x180fe20000010886 */
[----:B------:R-:W-:Y:S01]  /*12470*/  IMAD.MOV.U32 R138, RZ, RZ, R125 ;  /* 0x000000ffff8a7224 */ /* 0x000fe200078e007d */
[----:B------:R-:W2:Y:S01]  /*12480*/  LDL.LU R140, [R1+0x1c] ;  /* 0x00001c00018c7983 */ /* 0x000ea20000300800 */
[----:B---3--:R-:W-:Y:S01]  /*12490*/  MOV R132, R80 ;  /* 0x0000005000847202 */ /* 0x008fe20000000f00 */
[-CC-:B------:R-:W-:Y:S01]  /*124a0*/  FFMA.FTZ R125, R121, R15.reuse, -R134.reuse ;  /* 0x0000000f797d7223 */ /* 0x180fe20000010886 */
[-CC-:B------:R-:W-:Y:S01]  /*124b0*/  FFMA.FTZ R80, R105, R15.reuse, -R134.reuse ;  /* 0x0000000f69507223 */ /* 0x180fe20000010886 */
[----:B------:R-:W2:Y:S01]  /*124c0*/  LDL.LU R121, [R1+0x30] ;  /* 0x0000300001797983 */ /* 0x000ea20000300800 */
[-C--:B------:R-:W-:Y:S01]  /*124d0*/  FMUL.FTZ R135, R135, R15.reuse ;  /* 0x0000000f87877220 */ /* 0x080fe20000410000 */
[-CC-:B------:R-:W-:Y:S01]  /*124e0*/  FFMA.FTZ R114, R157, R15.reuse, -R134.reuse ;  /* 0x0000000f9d727223 */ /* 0x180fe20000010886 */
[-CC-:B0-----:R-:W-:Y:S01]  /*124f0*/  FFMA.FTZ R118, R156, R15.reuse, -R134.reuse ;  /* 0x0000000f9c767223 */ /* 0x181fe20000010886 */
[----:B------:R-:W3:Y:S01]  /*12500*/  LDL.LU R105, [R1+0x20] ;  /* 0x0000200001697983 */ /* 0x000ee20000300800 */
[-CC-:B------:R-:W-:Y:S01]  /*12510*/  FFMA.FTZ R122, R20, R15.reuse, -R134.reuse ;  /* 0x0000000f147a7223 */ /* 0x180fe20000010886 */
[-CC-:B------:R-:W-:Y:S01]  /*12520*/  FFMA.FTZ R73, R104, R15.reuse, -R134.reuse ;  /* 0x0000000f68497223 */ /* 0x180fe20000010886 */
[----:B------:R-:W-:Y:S08]  /*12530*/  MUFU.EX2 R20, R135 ;  /* 0x0000008700147308 */ /* 0x000ff00000000800 */
[----:B------:R0:W3:Y:S01]  /*12540*/  MUFU.EX2 R104, R114 ;  /* 0x0000007200687308 */ /* 0x0000e20000000800 */
[----:B------:R-:W-:-:S07]  /*12550*/  FFMA.FTZ R72, R97, R15, -R134 ;  /* 0x0000000f61487223 */ /* 0x000fce0000010886 */
[----:B------:R-:W1:Y:S01]  /*12560*/  MUFU.EX2 R118, R118 ;  /* 0x0000007600767308 */ /* 0x000e620000000800 */
[----:B0-----:R-:W-:Y:S01]  /*12570*/  FMUL.FTZ R114, R106, UR4 ;  /* 0x000000046a727c20 */ /* 0x001fe20008410000 */
[----:B------:R-:W-:-:S06]  /*12580*/  FFMA.FTZ R123, R120, R15, -R134 ;  /* 0x0000000f787b7223 */ /* 0x000fcc0000010886 */
[----:B------:R-:W0:Y:S01]  /*12590*/  MUFU.EX2 R106, R115 ;  /* 0x00000073006a7308 */ /* 0x000e220000000800 */
[----:B------:R-:W-:Y:S02]  /*125a0*/  IMAD.MOV.U32 R120, RZ, RZ, R93 ;  /* 0x000000ffff787224 */ /* 0x000fe400078e005d */
[----:B------:R-:W-:-:S05]  /*125b0*/  FFMA.FTZ R93, R96, R15, -R134 ;  /* 0x0000000f605d7223 */ /* 0x000fca0000010886 */
[----:B------:R-:W4:Y:S08]  /*125c0*/  MUFU.EX2 R97, R117 ;  /* 0x0000007500617308 */ /* 0x000f300000000800 */
[----:B------:R-:W2:Y:S08]  /*125d0*/  MUFU.TANH R7, R142 ;  /* 0x0000008e00077308 */ /* 0x000eb00000002400 */
[----:B------:R-:W2:Y:S08]  /*125e0*/  MUFU.TANH R6, R143 ;  /* 0x0000008f00067308 */ /* 0x000eb00000002400 */
[----:B------:R-:W2:Y:S08]  /*125f0*/  MUFU.TANH R5, R130 ;  /* 0x0000008200057308 */ /* 0x000eb00000002400 */
[----:B------:R1:W2:Y:S01]  /*12600*/  MUFU.TANH R4, R131 ;  /* 0x0000008300047308 */ /* 0x0002a20000002400 */
[----:B------:R-:W-:Y:S01]  /*12610*/  FFMA.FTZ R127, R133, R15, -R134 ;  /* 0x0000000f857f7223 */ /* 0x000fe20000010886 */
[----:B------:R-:W-:-:S02]  /*12620*/  IMAD.MOV.U32 R133, RZ, RZ, R81 ;  /* 0x000000ffff857224 */ /* 0x000fc400078e0051 */
[-C--:B-1----:R-:W-:Y:S01]  /*12630*/  FFMA.FTZ R131, R137, R15.reuse, -R134 ;  /* 0x0000000f89837223 */ /* 0x082fe20000010886 */
[----:B------:R-:W-:Y:S02]  /*12640*/  IMAD.MOV.U32 R137, RZ, RZ, R84 ;  /* 0x000000ffff897224 */ /* 0x000fe400078e0054 */
[-CC-:B------:R-:W-:Y:S01]  /*12650*/  FFMA.FTZ R84, R89, R15.reuse, -R134.reuse ;  /* 0x0000000f59547223 */ /* 0x180fe20000010886 */
[-CC-:B------:R-:W-:Y:S01]  /*12660*/  FFMA.FTZ R89, R113, R15.reuse, -R134.reuse ;  /* 0x0000000f71597223 */ /* 0x180fe20000010886 */
[----:B------:R-:W-:Y:S01]  /*12670*/  FMUL.FTZ R113, R119, UR4 ;  /* 0x0000000477717c20 */ /* 0x000fe20008410000 */
[----:B------:R-:W-:Y:S01]  /*12680*/  FMUL.FTZ R119, R99, UR4 ;  /* 0x0000000463777c20 */ /* 0x000fe20008410000 */
[----:B------:R-:W-:Y:S02]  /*12690*/  IMAD.MOV.U32 R99, RZ, RZ, R137 ;  /* 0x000000ffff637224 */ /* 0x000fe400078e0089 */
[----:B------:R-:W-:Y:S01]  /*126a0*/  FFMA.FTZ R81, R112, R15, -R134 ;  /* 0x0000000f70517223 */ /* 0x000fe20000010886 */
[----:B------:R-:W-:-:S02]  /*126b0*/  IMAD.MOV.U32 R112, RZ, RZ, R92 ;  /* 0x000000ffff707224 */ /* 0x000fc400078e005c */
[-C--:B------:R-:W-:Y:S01]  /*126c0*/  FFMA.FTZ R92, R100, R15.reuse, -R134 ;  /* 0x0000000f645c7223 */ /* 0x080fe20000010886 */
[----:B------:R-:W-:Y:S02]  /*126d0*/  IMAD.MOV.U32 R100, RZ, RZ, R132 ;  /* 0x000000ffff647224 */ /* 0x000fe400078e0084 */
[-CC-:B------:R-:W-:Y:S01]  /*126e0*/  FFMA.FTZ R76, R21, R15.reuse, -R134.reuse ;  /* 0x0000000f154c7223 */ /* 0x180fe20000010886 */
[-CC-:B------:R-:W-:Y:S01]  /*126f0*/  FFMA.FTZ R130, R136, R15.reuse, -R134.reuse ;  /* 0x0000000f88827223 */ /* 0x180fe20000010886 */
[-C--:B------:R-:W-:Y:S01]  /*12700*/  FFMA.FTZ R21, R101, R15.reuse, -R134 ;  /* 0x0000000f65157223 */ /* 0x080fe20000010886 */
[----:B------:R-:W-:Y:S02]  /*12710*/  IMAD.MOV.U32 R136, RZ, RZ, R85 ;  /* 0x000000ffff887224 */ /* 0x000fe400078e0055 */
[----:B------:R-:W-:Y:S01]  /*12720*/  IMAD.MOV.U32 R101, RZ, RZ, R120 ;  /* 0x000000ffff657224 */ /* 0x000fe200078e0078 */
[----:B------:R-:W1:Y:S01]  /*12730*/  MUFU.TANH R113, R113 ;  /* 0x0000007100717308 */ /* 0x000e620000002400 */
[----:B------:R-:W-:Y:S01]  /*12740*/  FMUL.FTZ R137, R102, UR4 ;  /* 0x0000000466897c20 */ /* 0x000fe20008410000 */
[----:B------:R-:W-:Y:S01]  /*12750*/  MOV R102, R136 ;  /* 0x0000008800667202 */ /* 0x000fe20000000f00 */
[----:B------:R-:W-:Y:S01]  /*12760*/  FFMA.FTZ R85, R108, R15, -R134 ;  /* 0x0000000f6c557223 */ /* 0x000fe20000010886 */
[----:B------:R-:W-:Y:S01]  /*12770*/  FMUL.FTZ R115, R107, UR4 ;  /* 0x000000046b737c20 */ /* 0x000fe20008410000 */
[----:B------:R-:W-:Y:S01]  /*12780*/  FMUL.FTZ R108, R103, UR4 ;  /* 0x00000004676c7c20 */ /* 0x000fe20008410000 */
[----:B------:R-:W-:-:S02]  /*12790*/  IMAD.MOV.U32 R103, RZ, RZ, R138 ;  /* 0x000000ffff677224 */ /* 0x000fc400078e008a */
[----:B------:R-:W-:Y:S01]  /*127a0*/  FFMA.FTZ R139, R116, R15, -R134 ;  /* 0x0000000f748b7223 */ /* 0x000fe20000010886 */
[----:B------:R-:W1:Y:S01]  /*127b0*/  MUFU.TANH R114, R114 ;  /* 0x0000007200727308 */ /* 0x000e620000002400 */
[----:B------:R-:W-:Y:S01]  /*127c0*/  FMUL.FTZ R116, R110, UR4 ;  /* 0x000000046e747c20 */ /* 0x000fe20008410000 */
[----:B------:R-:W-:-:S06]  /*127d0*/  FMUL.FTZ R117, R111, UR4 ;  /* 0x000000046f757c20 */ /* 0x000fcc0008410000 */
[----:B------:R-:W1:Y:S08]  /*127e0*/  MUFU.TANH R115, R115 ;  /* 0x0000007300737308 */ /* 0x000e700000002400 */
[----:B------:R-:W1:Y:S08]  /*127f0*/  MUFU.TANH R116, R116 ;  /* 0x0000007400747308 */ /* 0x000e700000002400 */
[----:B------:R-:W1:Y:S01]  /*12800*/  MUFU.TANH R117, R117 ;  /* 0x0000007500757308 */ /* 0x000e620000002400 */
[----:B------:R-:W-:Y:S01]  /*12810*/  FFMA.FTZ R77, R109, R15, -R134 ;  /* 0x0000000f6d4d7223 */ /* 0x000fe20000010886 */
[----:B------:R-:W-:-:S06]  /*12820*/  FMUL.FTZ R109, R90, UR4 ;  /* 0x000000045a6d7c20 */ /* 0x000fcc0008410000 */
[----:B------:R-:W-:Y:S01]  /*12830*/  MUFU.TANH R119, R119 ;  /* 0x0000007700777308 */ /* 0x000fe20000002400 */
[----:B------:R-:W-:-:S07]  /*12840*/  FMUL.FTZ R110, R91, UR4 ;  /* 0x000000045b6e7c20 */ /* 0x000fce0008410000 */
[----:B------:R-:W-:Y:S01]  /*12850*/  MUFU.TANH R137, R137 ;  /* 0x0000008900897308 */ /* 0x000fe20000002400 */
[----:B------:R-:W-:-:S07]  /*12860*/  FMUL.FTZ R111, R94, UR4 ;  /* 0x000000045e6f7c20 */ /* 0x000fce0008410000 */
[----:B------:R-:W-:Y:S01]  /*12870*/  MUFU.TANH R108, R108 ;  /* 0x0000006c006c7308 */ /* 0x000fe20000002400 */
[----:B------:R-:W-:-:S07]  /*12880*/  FMUL.FTZ R132, R95, UR4 ;  /* 0x000000045f847c20 */ /* 0x000fce0008410000 */
[----:B------:R-:W-:Y:S08]  /*12890*/  MUFU.TANH R109, R109 ;  /* 0x0000006d006d7308 */ /* 0x000ff00000002400 */
[----:B------:R-:W-:Y:S01]  /*128a0*/  MUFU.TANH R110, R110 ;  /* 0x0000006e006e7308 */ /* 0x000fe20000002400 */
[-CC-:B------:R-:W-:Y:S01]  /*128b0*/  FFMA.FTZ R129, R129, R15.reuse, -R134.reuse ;  /* 0x0000000f81817223 */ /* 0x180fe20000010886 */
[-CC-:B------:R-:W-:Y:S01]  /*128c0*/  FFMA.FTZ R128, R128, R15.reuse, -R134.reuse ;  /* 0x0000000f80807223 */ /* 0x180fe20000010886 */
[----:B------:R-:W-:-:S05]  /*128d0*/  FFMA.FTZ R124, R124, R15, -R134 ;  /* 0x0000000f7c7c7223 */ /* 0x000fca0000010886 */
        /* <DEDUP_REMOVED lines=10> */
[----:B------:R-:W-:Y:S01]  /*12980*/  FFMA.FTZ R155, R155, R15, -R134 ;  /* 0x0000000f9b9b7223 */ /* 0x000fe20000010886 */
[----:B------:R-:W-:Y:S01]  /*12990*/  FMUL.FTZ R134, R83, UR4 ;  /* 0x0000000453867c20 */ /* 0x000fe20008410000 */
[----:B------:R-:W-:Y:S01]  /*129a0*/  FMUL.FTZ R135, R86, UR4 ;  /* 0x0000000456877c20 */ /* 0x000fe20008410000 */
[----:B---3--:R-:W-:-:S04]  /*129b0*/  FFMA.FTZ R96, R20, R105, R104 ;  /* 0x0000006914607223 */ /* 0x008fc80000010068 */
[----:B------:R-:W-:-:S04]  /*129c0*/  FADD.FTZ R96, R118, R96 ;  /* 0x0000006076607221 */ /* 0x000fc80000010000 */
[----:B0-----:R-:W-:-:S04]  /*129d0*/  FADD.FTZ R96, R106, R96 ;  /* 0x000000606a607221 */ /* 0x001fc80000010000 */
[----:B----4-:R-:W-:Y:S01]  /*129e0*/  FADD.FTZ R157, R97, R96 ;  /* 0x00000060619d7221 */ /* 0x010fe20000010000 */
[----:B--2---:R-:W-:-:S04]  /*129f0*/  FMNMX.FTZ R96, R121, R140, !PT ;  /* 0x0000008c79607209 */ /* 0x004fc80007810000 */
[----:B------:R-:W-:-:S04]  /*12a00*/  FMNMX.FTZ R96, R8, R96, !PT ;  /* 0x0000006008607209 */ /* 0x000fc80007810000 */
[----:B------:R-:W-:-:S04]  /*12a10*/  FMNMX.FTZ R96, R7, R96, !PT ;  /* 0x0000006007607209 */ /* 0x000fc80007810000 */
[----:B------:R-:W-:-:S04]  /*12a20*/  FMNMX.FTZ R96, R6, R96, !PT ;  /* 0x0000006006607209 */ /* 0x000fc80007810000 */
[----:B------:R-:W-:-:S04]  /*12a30*/  FMNMX.FTZ R96, R5, R96, !PT ;  /* 0x0000006005607209 */ /* 0x000fc80007810000 */
[----:B------:R-:W-:Y:S02]  /*12a40*/  FMNMX.FTZ R96, R4, R96, !PT ;  /* 0x0000006004607209 */ /* 0x000fe40007810000 */
[----:B------:R-:W-:Y:S02]  /*12a50*/  F2FP.F16.F32.PACK_AB R104, R118, R104 ;  /* 0x000000687668723e */ /* 0x000fe400000000ff */
[----:B------:R-:W-:Y:S01]  /*12a60*/  FMNMX.FTZ R96, R3, R96, !PT ;  /* 0x0000006003607209 */ /* 0x000fe20007810000 */
[----:B------:R-:W-:Y:S01]  /*12a70*/  FMUL.FTZ R118, R98, UR4 ;  /* 0x0000000462767c20 */ /* 0x000fe20008410000 */
[----:B------:R-:W-:Y:S02]  /*12a80*/  IMAD.MOV.U32 R98, RZ, RZ, R133 ;  /* 0x000000ffff627224 */ /* 0x000fe400078e0085 */
        /* <DEDUP_REMOVED lines=8> */
[----:B------:R-:W0:Y:S03]  /*12b10*/  MUFU.TANH R118, R118 ;  /* 0x0000007600767308 */ /* 0x000e260000002400 */
[----:B-1----:R-:W-:-:S04]  /*12b20*/  FMNMX.FTZ R96, R113, R96, !PT ;  /* 0x0000006071607209 */ /* 0x002fc80007810000 */
[----:B------:R-:W-:-:S04]  /*12b30*/  FMNMX.FTZ R96, R114, R96, !PT ;  /* 0x0000006072607209 */ /* 0x000fc80007810000 */
[----:B------:R-:W-:-:S04]  /*12b40*/  FMNMX.FTZ R96, R115, R96, !PT ;  /* 0x0000006073607209 */ /* 0x000fc80007810000 */
[----:B------:R-:W-:-:S04]  /*12b50*/  FMNMX.FTZ R96, R116, R96, !PT ;  /* 0x0000006074607209 */ /* 0x000fc80007810000 */
[----:B------:R-:W-:-:S04]  /*12b60*/  FMNMX.FTZ R96, R117, R96, !PT ;  /* 0x0000006075607209 */ /* 0x000fc80007810000 */
[----:B0-----:R-:W-:-:S04]  /*12b70*/  FMNMX.FTZ R96, R118, R96, !PT ;  /* 0x0000006076607209 */ /* 0x001fc80007810000 */
[----:B------:R-:W-:Y:S01]  /*12b80*/  FMNMX.FTZ R96, R119, R96, !PT ;  /* 0x0000006077607209 */ /* 0x000fe20007810000 */
[----:B------:R-:W-:-:S03]  /*12b90*/  FMUL.FTZ R133, R82, UR4 ;  /* 0x0000000452857c20 */ /* 0x000fc60008410000 */
[----:B------:R-:W-:-:S04]  /*12ba0*/  FMNMX.FTZ R96, R137, R96, !PT ;  /* 0x0000006089607209 */ /* 0x000fc80007810000 */
[----:B------:R-:W-:Y:S01]  /*12bb0*/  FMNMX.FTZ R96, R108, R96, !PT ;  /* 0x000000606c607209 */ /* 0x000fe20007810000 */
[----:B------:R-:W0:Y:S03]  /*12bc0*/  MUFU.TANH R133, R133 ;  /* 0x0000008500857308 */ /* 0x000e260000002400 */
[----:B------:R-:W-:Y:S01]  /*12bd0*/  FMNMX.FTZ R96, R109, R96, !PT ;  /* 0x000000606d607209 */ /* 0x000fe20007810000 */
[----:B------:R-:W-:Y:S02]  /*12be0*/  IMAD.MOV.U32 R91, RZ, RZ, R140 ;  /* 0x000000ffff5b7224 */ /* 0x000fe400078e008c */
[----:B------:R-:W-:Y:S01]  /*12bf0*/  FMUL.FTZ R140, R87, UR4 ;  /* 0x00000004578c7c20 */ /* 0x000fe20008410000 */
[----:B------:R-:W-:Y:S01]  /*12c00*/  FMNMX.FTZ R96, R110, R96, !PT ;  /* 0x000000606e607209 */ /* 0x000fe20007810000 */
[----:B------:R-:W1:Y:S01]  /*12c10*/  MUFU.TANH R134, R134 ;  /* 0x0000008600867308 */ /* 0x000e620000002400 */
[----:B------:R-:W-:-:S02]  /*12c20*/  FMUL.FTZ R148, R74, UR4 ;  /* 0x000000044a947c20 */ /* 0x000fc40008410000 */
[----:B------:R-:W-:-:S05]  /*12c30*/  FMNMX.FTZ R96, R111, R96, !PT ;  /* 0x000000606f607209 */ /* 0x000fca0007810000 */
[----:B------:R-:W2:Y:S01]  /*12c40*/  MUFU.TANH R135, R135 ;  /* 0x0000008700877308 */ /* 0x000ea20000002400 */
[----:B------:R-:W-:Y:S01]  /*12c50*/  FMNMX.FTZ R96, R132, R96, !PT ;  /* 0x0000006084607209 */ /* 0x000fe20007810000 */
[----:B------:R-:W-:-:S06]  /*12c60*/  FMUL.FTZ R150, R75, UR4 ;  /* 0x000000044b967c20 */ /* 0x000fcc0008410000 */
[----:B------:R-:W3:Y:S01]  /*12c70*/  MUFU.TANH R140, R140 ;  /* 0x0000008c008c7308 */ /* 0x000ee20000002400 */
[----:B0-----:R-:W-:Y:S01]  /*12c80*/  FMNMX.FTZ R96, R133, R96, !PT ;  /* 0x0000006085607209 */ /* 0x001fe20007810000 */
[----:B------:R-:W-:-:S06]  /*12c90*/  FMUL.FTZ R153, R78, UR4 ;  /* 0x000000044e997c20 */ /* 0x000fcc0008410000 */
[----:B------:R-:W0:Y:S01]  /*12ca0*/  MUFU.TANH R148, R148 ;  /* 0x0000009400947308 */ /* 0x000e220000002400 */
[----:B-1----:R-:W-:Y:S01]  /*12cb0*/  FMNMX.FTZ R96, R134, R96, !PT ;  /* 0x0000006086607209 */ /* 0x002fe20007810000 */
[----:B------:R-:W-:-:S06]  /*12cc0*/  FMUL.FTZ R136, R79, UR4 ;  /* 0x000000044f887c20 */ /* 0x000fcc0008410000 */
[----:B------:R-:W1:Y:S01]  /*12cd0*/  MUFU.TANH R150, R150 ;  /* 0x0000009600967308 */ /* 0x000e620000002400 */
[----:B--2---:R-:W-:-:S07]  /*12ce0*/  FMNMX.FTZ R96, R135, R96, !PT ;  /* 0x0000006087607209 */ /* 0x004fce0007810000 */
[----:B------:R-:W2:Y:S01]  /*12cf0*/  MUFU.TANH R153, R153 ;  /* 0x0000009900997308 */ /* 0x000ea20000002400 */
[----:B---3--:R-:W-:-:S07]  /*12d00*/  FMNMX.FTZ R96, R140, R96, !PT ;  /* 0x000000608c607209 */ /* 0x008fce0007810000 */
[----:B------:R-:W3:Y:S01]  /*12d10*/  MUFU.TANH R136, R136 ;  /* 0x0000008800887308 */ /* 0x000ee20000002400 */
[----:B0-----:R-:W-:-:S04]  /*12d20*/  FMNMX.FTZ R96, R148, R96, !PT ;  /* 0x0000006094607209 */ /* 0x001fc80007810000 */
[----:B-1----:R-:W-:-:S04]  /*12d30*/  FMNMX.FTZ R96, R150, R96, !PT ;  /* 0x0000006096607209 */ /* 0x002fc80007810000 */
[----:B--2---:R-:W-:-:S04]  /*12d40*/  FMNMX.FTZ R74, R153, R96, !PT ;  /* 0x00000060994a7209 */ /* 0x004fc80007810000 */
[----:B---3--:R-:W-:-:S05]  /*12d50*/  FMNMX.FTZ R74, R136, R74, !PT ;  /* 0x0000004a884a7209 */ /* 0x008fca0007810000 */
[----:B------:R-:W0:Y:S02]  /*12d60*/  SHFL.BFLY PT, R75, R74, 0x2, 0x1f ;  /* 0x0c401f004a4b7f89 */ /* 0x000e2400000e0000 */
[----:B0-----:R-:W-:-:S05]  /*12d70*/  FMNMX.FTZ R74, R74, R75, !PT ;  /* 0x0000004b4a4a7209 */ /* 0x001fca0007810000 */
[----:B------:R-:W0:Y:S01]  /*12d80*/  SHFL.BFLY PT, R75, R74, 0x1, 0x1f ;  /* 0x0c201f004a4b7f89 */ /* 0x000e2200000e0000 */
[----:B------:R-:W-:Y:S02]  /*12d90*/  F2FP.F16.F32.PACK_AB R106, R97, R106 ;  /* 0x0000006a616a723e */ /* 0x000fe400000000ff */
[----:B0-----:R-:W-:-:S05]  /*12da0*/  FMNMX.FTZ R74, R74, R75, !PT ;  /* 0x0000004b4a4a7209 */ /* 0x001fca0007810000 */
[----:B------:R-:W-:-:S04]  /*12db0*/  FMUL.FTZ R138, R74, R15 ;  /* 0x0000000f4a8a7220 */ /* 0x000fc80000410000 */
[-CC-:B------:R-:W-:Y:S01]  /*12dc0*/  FFMA.FTZ R107, R8, R15.reuse, -R138.reuse ;  /* 0x0000000f086b7223 */ /* 0x180fe2000001088a */
[-CC-:B------:R-:W-:Y:S01]  /*12dd0*/  FFMA.FTZ R105, R121, R15.reuse, -R138.reuse ;  /* 0x0000000f79697223 */ /* 0x180fe2000001088a */
[----:B------:R0:W5:Y:S01]  /*12de0*/  LDL.LU R8, [R1+0xc4] ;  /* 0x0000c40001087983 */ /* 0x0001620000300800 */
[-CC-:B------:R-:W-:Y:S01]  /*12df0*/  FFMA.FTZ R120, R7, R15.reuse, -R138.reuse ;  /* 0x0000000f07787223 */ /* 0x180fe2000001088a */
[-CC-:B------:R-:W-:Y:S01]  /*12e00*/  FFMA.FTZ R121, R6, R15.reuse, -R138.reuse ;  /* 0x0000000f06797223 */ /* 0x180fe2000001088a */
[-CC-:B------:R-:W-:Y:S01]  /*12e10*/  FFMA.FTZ R94, R5, R15.reuse, -R138.reuse ;  /* 0x0000000f055e7223 */ /* 0x180fe2000001088a */
[----:B------:R0:W5:Y:S01]  /*12e20*/  LDL.LU R7, [R1+0xc0] ;  /* 0x0000c00001077983 */ /* 0x0001620000300800 */
[-CC-:B------:R-:W-:Y:S01]  /*12e30*/  FFMA.FTZ R95, R4, R15.reuse, -R138.reuse ;  /* 0x0000000f045f7223 */ /* 0x180fe2000001088a */
[-CC-:B------:R-:W-:Y:S02]  /*12e40*/  FFMA.FTZ R96, R3, R15.reuse, -R138.reuse ;  /* 0x0000000f03607223 */ /* 0x180fe4000001088a */
[----:B------:R0:W5:Y:S01]  /*12e50*/  LDL.LU R6, [R1+0xbc] ;  /* 0x0000bc0001067983 */ /* 0x0001620000300800 */
[----:B------:R-:W-:-:S03]  /*12e60*/  FFMA.FTZ R97, R2, R15, -R138 ;  /* 0x0000000f02617223 */ /* 0x000fc6000001088a */
[----:B------:R0:W5:Y:S01]  /*12e70*/  LDL.LU R5, [R1+0xb8] ;  /* 0x0000b80001057983 */ /* 0x0001620000300800 */
[----:B------:R-:W-:-:S03]  /*12e80*/  FFMA.FTZ R87, R132, R15, -R138 ;  /* 0x0000000f84577223 */ /* 0x000fc6000001088a */
[----:B------:R0:W5:Y:S04]  /*12e90*/  LDL.LU R4, [R1+0xb4] ;  /* 0x0000b40001047983 */ /* 0x0001680000300800 */
[----:B------:R0:W5:Y:S04]  /*12ea0*/  LDL.LU R3, [R1+0xb0] ;  /* 0x0000b00001037983 */ /* 0x0001680000300800 */
[----:B------:R0:W5:Y:S04]  /*12eb0*/  LDL.LU R2, [R1+0xac] ;  /* 0x0000ac0001027983 */ /* 0x0001680000300800 */
[----:B------:R-:W2:Y:S01]  /*12ec0*/  LDL R132, [R1+0x58] ;  /* 0x0000580001847983 */ /* 0x000ea20000100800 */
[----:B------:R-:W-:Y:S01]  /*12ed0*/  FFMA.FTZ R90, R137, R15, -R138 ;  /* 0x0000000f895a7223 */ /* 0x000fe2000001088a */
[----:B------:R-:W-:-:S02]  /*12ee0*/  IMAD.MOV.U32 R137, RZ, RZ, R91 ;  /* 0x000000ffff897224 */ /* 0x000fc400078e005b */
[----:B------:R-:W-:Y:S01]  /*12ef0*/  FFMA.FTZ R91, R108, R15, -R138 ;  /* 0x0000000f6c5b7223 */ /* 0x000fe2000001088a */
[----:B-----5:R-:W-:-:S05]  /*12f00*/  VIADD R108, R18, 0x200 ;  /* 0x00000200126c7836 */ /* 0x020fca0000000000 */
[----:B------:R-:W-:-:S04]  /*12f10*/  SHF.R.U32.HI R108, RZ, 0x4, R108 ;  /* 0x00000004ff6c7819 */ /* 0x000fc8000001166c */
[----:B------:R-:W-:-:S04]  /*12f20*/  LOP3.LUT R108, R108, 0x3fff, RZ, 0xc0, !PT ;  /* 0x00003fff6c6c7812 */ /* 0x000fc800078ec0ff */
[----:B------:R-:W-:Y:S01]  /*12f30*/  LOP3.LUT R108, R108, 0x2400000, RZ, 0xfc, !PT ;  /* 0x024000006c6c7812 */ /* 0x000fe200078efcff */
[----:B------:R-:W-:-:S04]  /*12f40*/  FFMA.FTZ R83, R110, R15, -R138 ;  /* 0x0000000f6e537223 */ /* 0x000fc8000001088a */
[----:B------:R-:W-:-:S04]  /*12f50*/  IMAD R108, R0, 0x6c0, R108 ;  /* 0x000006c0006c7824 */ /* 0x000fc800078e026c */
[----:B------:R-:W-:-:S05]  /*12f60*/  VIADD R110, R108, 0x40 ;  /* 0x000000406c6e7836 */ /* 0x000fca0000000000 */
[----:B------:R-:W-:Y:S02]  /*12f70*/  R2UR UR10, R110 ;  /* 0x000000006e0a72ca */ /* 0x000fe400000e0000 */
[----:B------:R-:W-:-:S04]  /*12f80*/  IADD3 R110, R108, 0x80, RZ ;  /* 0x000000806c6e7810 */ /* 0x000fc80007ffe0ff */
[----:B------:R-:W-:Y:S01]  /*12f90*/  R2UR UR14, R110 ;  /* 0x000000006e0e72ca */ /* 0x000fe200000e0000 */
[----:B------:R-:W-:-:S05]  /*12fa0*/  VIADD R110, R108, 0xc0 ;  /* 0x000000c06c6e7836 */ /* 0x000fca0000000000 */
[----:B------:R-:W-:Y:S01]  /*12fb0*/  R2UR UR18, R110 ;  /* 0x000000006e1272ca */ /* 0x000fe200000e0000 */
[----:B------:R-:W-:-:S05]  /*12fc0*/  VIADD R110, R108, 0x100 ;  /* 0x000001006c6e7836 */ /* 0x000fca0000000000 */
[----:B------:R-:W-:Y:S01]  /*12fd0*/  R2UR UR22, R110 ;  /* 0x000000006e1672ca */ /* 0x000fe200000e0000 */
[----:B------:R-:W-:-:S05]  /*12fe0*/  VIADD R110, R108, 0x140 ;  /* 0x000001406c6e7836 */ /* 0x000fca0000000000 */
[----:B------:R-:W-:Y:S01]  /*12ff0*/  R2UR UR26, R110 ;  /* 0x000000006e1a72ca */ /* 0x000fe200000e0000 */
[C---:B------:R-:W-:Y:S02]  /*13000*/  VIADD R110, R108.reuse, 0x180 ;  /* 0x000001806c6e7836 */ /* 0x040fe40000000000 */
[----:B------:R-:W-:Y:S01]  /*13010*/  FFMA.FTZ R82, R109, R15, -R138 ;  /* 0x0000000f6d527223 */ /* 0x000fe2000001088a */
[----:B------:R-:W-:Y:S01]  /*13020*/  IMAD.MOV.U32 R109, RZ, RZ, -0x7fffffe0 ;  /* 0x80000020ff6d7424 */ /* 0x000fe200078e00ff */
[----:B------:R-:W-:Y:S02]  /*13030*/  R2UR UR6, R108 ;  /* 0x000000006c0672ca */ /* 0x000fe400000e0000 */
[----:B------:R-:W-:Y:S01]  /*13040*/  R2UR UR30, R110 ;  /* 0x000000006e1e72ca */ /* 0x000fe200000e0000 */
[C---:B------:R-:W-:Y:S02]  /*13050*/  VIADD R110, R108.reuse, 0x1c0 ;  /* 0x000001c06c6e7836 */ /* 0x040fe40000000000 */
[----:B------:R-:W-:Y:S01]  /*13060*/  VIADD R108, R108, 0x200 ;  /* 0x000002006c6c7836 */ /* 0x000fe20000000000 */
[----:B------:R-:W-:-:S02]  /*13070*/  R2UR UR7, R109 ;  /* 0x000000006d0772ca */ /* 0x000fc400000e0000 */
[----:B------:R-:W-:Y:S01]  /*13080*/  R2UR UR39, R109 ;  /* 0x000000006d2772ca */ /* 0x000fe200000e0000 */
[----:B------:R-:W-:Y:S01]  /*13090*/  IMAD.MOV.U32 R109, RZ, RZ, -0x3ffffff0 ;  /* 0xc0000010ff6d7424 */ /* 0x000fe200078e00ff */
[----:B------:R-:W-:-:S04]  /*130a0*/  R2UR UR38, R108 ;  /* 0x000000006c2672ca */ /* 0x000fc800000e0000 */
[----:B------:R-:W-:Y:S01]  /*130b0*/  R2UR UR5, R109 ;  /* 0x000000006d0572ca */ /* 0x000fe200000e0000 */
[----:B------:R-:W-:Y:S01]  /*130c0*/  WARPGROUP.ARRIVE ;  /* 0x00000000000079c5 */ /* 0x000fe20000000000 */
[----:B------:R-:W-:Y:S01]  /*130d0*/  FFMA.FTZ R86, R111, R15, -R138 ;  /* 0x0000000f6f567223 */ /* 0x000fe2000001088a */
[----:B------:R-:W-:Y:S01]  /*130e0*/  IMAD.MOV.U32 R111, RZ, RZ, -0x7fffffe0 ;  /* 0x80000020ff6f7424 */ /* 0x000fe200078e00ff */
[----:B------:R-:W-:-:S04]  /*130f0*/  R2UR UR34, R110 ;  /* 0x000000006e2272ca */ /* 0x000fc800000e0000 */
[C---:B------:R-:W-:Y:S02]  /*13100*/  R2UR UR11, R111.reuse ;  /* 0x000000006f0b72ca */ /* 0x040fe400000e0000 */
[C---:B------:R-:W-:Y:S02]  /*13110*/  R2UR UR15, R111.reuse ;  /* 0x000000006f0f72ca */ /* 0x040fe400000e0000 */
[C---:B------:R-:W-:Y:S02]  /*13120*/  R2UR UR19, R111.reuse ;  /* 0x000000006f1372ca */ /* 0x040fe400000e0000 */
[C---:B------:R-:W-:Y:S02]  /*13130*/  R2UR UR23, R111.reuse ;  /* 0x000000006f1772ca */ /* 0x040fe400000e0000 */
[C---:B------:R-:W-:Y:S02]  /*13140*/  R2UR UR27, R111.reuse ;  /* 0x000000006f1b72ca */ /* 0x040fe400000e0000 */
[----:B------:R-:W-:-:S02]  /*13150*/  R2UR UR31, R111 ;  /* 0x000000006f1f72ca */ /* 0x000fc400000e0000 */
[----:B------:R-:W-:Y:S01]  /*13160*/  R2UR UR35, R111 ;  /* 0x000000006f2372ca */ /* 0x000fe200000e0000 */
[----:B------:R-:W-:-:S05]  /*13170*/  IMAD.MOV.U32 R111, RZ, RZ, -0x3ffffff0 ;  /* 0xc0000010ff6f7424 */ /* 0x000fca00078e00ff */
[----:B------:R-:W-:Y:S01]  /*13180*/  R2UR UR9, R111 ;  /* 0x000000006f0972ca */ /* 0x000fe200000e0000 */
[----:B------:R-:W-:Y:S01]  /*13190*/  IMAD.MOV.U32 R111, RZ, RZ, -0x3ffffff0 ;  /* 0xc0000010ff6f7424 */ /* 0x000fe200078e00ff */
[----:B--2---:R-:W-:-:S04]  /*131a0*/  LOP3.LUT R108, R132, 0x10000, RZ, 0xfc, !PT ;  /* 0x00010000846c7812 */ /* 0x004fc800078efcff */
[----:B------:R-:W-:Y:S01]  /*131b0*/  R2UR UR13, R111 ;  /* 0x000000006f0d72ca */ /* 0x000fe200000e0000 */
[----:B------:R-:W2:Y:S01]  /*131c0*/  LDL.LU R132, [R1+0x28] ;  /* 0x0000280001847983 */ /* 0x000ea20000300800 */
[----:B------:R-:W-:-:S13]  /*131d0*/  R2UR UR4, R108 ;  /* 0x000000006c0472ca */ /* 0x000fda00000e0000 */
[----:B------:R-:W-:Y:S01]  /*131e0*/  HGMMA.64x96x16.F32 R24, gdesc[UR4].tnspB, R24, gsb0 ;  /* 0x41600000041879f0 */ /* 0x000fe20008000818 */
[----:B------:R-:W-:-:S04]  /*131f0*/  IADD3 R110, R108, 0x180, RZ ;  /* 0x000001806c6e7810 */ /* 0x000fc80007ffe0ff */
[----:B------:R-:W-:Y:S01]  /*13200*/  R2UR UR8, R110 ;  /* 0x000000006e0872ca */ /* 0x000fe200000e0000 */
[----:B------:R-:W-:Y:S01]  /*13210*/  VIADD R110, R108, 0x300 ;  /* 0x000003006c6e7836 */ /* 0x000fe20000000000 */
[----:B------:R-:W-:Y:S02]  /*13220*/  WARPGROUP.DEPBAR.LE gsb0, 0x0 ;  /* 0x00008000000079c5 */ /* 0x000fe40000010000 */
[----:B------:R-:W-:-:S09]  /*13230*/  WARPGROUP.ARRIVE ;  /* 0x00000000000079c5 */ /* 0x000fd20000000000 */
[----:B------:R-:W-:Y:S01]  /*13240*/  HGMMA.64x96x16.F32 R24, gdesc[UR8].tnspB, R24, gsb0 ;  /* 0x41600000081879f0 */ /* 0x000fe20008000818 */
[----:B------:R-:W-:Y:S01]  /*13250*/  R2UR UR12, R110 ;  /* 0x000000006e0c72ca */ /* 0x000fe200000e0000 */
[----:B------:R-:W-:Y:S02]  /*13260*/  VIADD R110, R108, 0x480 ;  /* 0x000004806c6e7836 */ /* 0x000fe40000000000 */
[----:B------:R-:W-:-:S03]  /*13270*/  IMAD.MOV.U32 R111, RZ, RZ, -0x3ffffff0 ;  /* 0xc0000010ff6f7424 */ /* 0x000fc600078e00ff */
[----:B------:R-:W-:Y:S02]  /*13280*/  R2UR UR16, R110 ;  /* 0x000000006e1072ca */ /* 0x000fe400000e0000 */
[----:B------:R-:W-:Y:S01]  /*13290*/  R2UR UR17, R111 ;  /* 0x000000006f1172ca */ /* 0x000fe200000e0000 */
[----:B------:R-:W-:Y:S02]  /*132a0*/  WARPGROUP.DEPBAR.LE gsb0, 0x0 ;  /* 0x00008000000079c5 */ /* 0x000fe40000010000 */
[----:B------:R-:W-:-:S06]  /*132b0*/  WARPGROUP.ARRIVE ;  /* 0x00000000000079c5 */ /* 0x000fcc0000000000 */
[----:B------:R-:W-:Y:S01]  /*132c0*/  HGMMA.64x96x16.F32 R24, gdesc[UR12].tnspB, R24, gsb0 ;  /* 0x416000000c1879f0 */ /* 0x000fe20008000818 */
[----:B------:R-:W-:Y:S02]  /*132d0*/  VIADD R110, R108, 0x600 ;  /* 0x000006006c6e7836 */ /* 0x000fe40000000000 */
[----:B------:R-:W-:-:S03]  /*132e0*/  IMAD.MOV.U32 R111, RZ, RZ, -0x3ffffff0 ;  /* 0xc0000010ff6f7424 */ /* 0x000fc600078e00ff */
[----:B------:R-:W-:Y:S02]  /*132f0*/  R2UR UR20, R110 ;  /* 0x000000006e1472ca */ /* 0x000fe400000e0000 */
[----:B------:R-:W-:Y:S01]  /*13300*/  R2UR UR21, R111 ;  /* 0x000000006f1572ca */ /* 0x000fe200000e0000 */
[----:B------:R-:W-:Y:S02]  /*13310*/  WARPGROUP.DEPBAR.LE gsb0, 0x0 ;  /* 0x00008000000079c5 */ /* 0x000fe40000010000 */
[----:B------:R-:W-:-:S06]  /*13320*/  WARPGROUP.ARRIVE ;  /* 0x00000000000079c5 */ /* 0x000fcc0000000000 */
[----:B------:R-:W-:Y:S01]  /*13330*/  HGMMA.64x96x16.F32 R24, gdesc[UR16].tnspB, R24, gsb0 ;  /* 0x41600000101879f0 */ /* 0x000fe20008000818 */
[----:B------:R-:W-:Y:S01]  /*13340*/  IMAD.MOV.U32 R111, RZ, RZ, -0x3ffffff0 ;  /* 0xc0000010ff6f7424 */ /* 0x000fe200078e00ff */
[----:B------:R-:W-:-:S04]  /*13350*/  IADD3 R110, R108, 0x780, RZ ;  /* 0x000007806c6e7810 */ /* 0x000fc80007ffe0ff */
        /* <DEDUP_REMOVED lines=19> */
[----:B------:R-:W-:-:S04]  /*13490*/  FADD.FTZ R109, -R74, R137 ;  /* 0x000000894a6d7221 */ /* 0x000fc80000010100 */
[----:B------:R-:W-:Y:S01]  /*134a0*/  FMUL.FTZ R109, R109, R15 ;  /* 0x0000000f6d6d7220 */ /* 0x000fe20000410000 */
[----:B------:R-:W-:-:S03]  /*134b0*/  VIADD R108, R108, 0xc00 ;  /* 0x00000c006c6c7836 */ /* 0x000fc60000000000 */
[----:B------:R1:W-:Y:S01]  /*134c0*/  MUFU.EX2 R110, R109 ;  /* 0x0000006d006e7308 */ /* 0x0003e20000000800 */
[----:B------:R-:W-:Y:S02]  /*134d0*/  WARPGROUP.DEPBAR.LE gsb0, 0x0 ;  /* 0x00008000000079c5 */ /* 0x000fe40000010000 */
[----:B------:R-:W-:-:S06]  /*134e0*/  WARPGROUP.ARRIVE ;  /* 0x00000000000079c5 */ /* 0x000fcc0000000000 */
[----:B------:R-:W-:Y:S01]  /*134f0*/  HGMMA.64x96x16.F32 R24, gdesc[UR32].tnspB, R24, gsb0 ;  /* 0x41600000201879f0 */ /* 0x000fe20008000818 */
[----:B-1----:R-:W-:Y:S01]  /*13500*/  IMAD.MOV.U32 R109, RZ, RZ, -0x3ffffff0 ;  /* 0xc0000010ff6d7424 */ /* 0x002fe200078e00ff */
[----:B------:R-:W-:-:S04]  /*13510*/  R2UR UR36, R108 ;  /* 0x000000006c2472ca */ /* 0x000fc800000e0000 */
[----:B------:R-:W-:Y:S01]  /*13520*/  R2UR UR37, R109 ;  /* 0x000000006d2572ca */ /* 0x000fe200000e0000 */
[----:B------:R-:W1:Y:S01]  /*13530*/  S2R R137, SR_TID.X ;  /* 0x0000000000897919 */ /* 0x000e620000002100 */
[----:B------:R-:W2:Y:S01]  /*13540*/  MUFU.EX2 R105, R105 ;  /* 0x0000006900697308 */ /* 0x000ea20000000800 */
[----:B------:R-:W-:-:S07]  /*13550*/  FFMA.FTZ R79, R133, R15, -R138 ;  /* 0x0000000f854f7223 */ /* 0x000fce000001088a */
[----:B------:R-:W3:Y:S01]  /*13560*/  MUFU.EX2 R108, R107 ;  /* 0x0000006b006c7308 */ /* 0x000ee20000000800 */
[----:B------:R-:W-:Y:S02]  /*13570*/  WARPGROUP.DEPBAR.LE gsb0, 0x0 ;  /* 0x00008000000079c5 */ /* 0x000fe40000010000 */
[----:B------:R-:W-:-:S06]  /*13580*/  WARPGROUP.ARRIVE ;  /* 0x00000000000079c5 */ /* 0x000fcc0000000000 */
[----:B------:R-:W-:Y:S01]  /*13590*/  HGMMA.64x96x16.F32 R24, gdesc[UR36].tnspB, R24, gsb0 ;  /* 0x41600000241879f0 */ /* 0x000fe20008000818 */
[----:B-1----:R-:W-:Y:S01]  /*135a0*/  SHF.R.U32.HI R133, RZ, 0x7, R137 ;  /* 0x00000007ff857819 */ /* 0x002fe20000011689 */
[----:B------:R-:W-:Y:S01]  /*135b0*/  MUFU.EX2 R107, R120 ;  /* 0x00000078006b7308 */ /* 0x000fe20000000800 */
[----:B------:R-:W-:Y:S02]  /*135c0*/  ISETP.GE.U32.AND P2, PT, R137, 0x180, PT ;  /* 0x000001808900780c */ /* 0x000fe40003f46070 */
[----:B------:R-:W-:-:S05]  /*135d0*/  IADD3 R109, R133, 0x9, RZ ;  /* 0x00000009856d7810 */ /* 0x000fca0007ffe0ff */
[----:B------:R-:W1:Y:S01]  /*135e0*/  MUFU.EX2 R131, R131 ;  /* 0x0000008300837308 */ /* 0x000e620000000800 */
[----:B------:R-:W-:Y:S01]  /*135f0*/  SEL R109, R109, 0x9, !P2 ;  /* 0x000000096d6d7807 */ /* 0x000fe20005000000 */
[----:B--2---:R-:W-:-:S06]  /*13600*/  FFMA.FTZ R111, R110, R132, R105 ;  /* 0x000000846e6f7223 */ /* 0x004fcc0000010069 */
[----:B------:R-:W-:Y:S08]  /*13610*/  MUFU.EX2 R121, R121 ;  /* 0x0000007900797308 */ /* 0x000ff00000000800 */
[----:B------:R-:W2:Y:S08]  /*13620*/  MUFU.EX2 R130, R130 ;  /* 0x0000008200827308 */ /* 0x000eb00000000800 */
[----:B------:R-:W-:Y:S01]  /*13630*/  MUFU.EX2 R120, R89 ;  /* 0x0000005900787308 */ /* 0x000fe20000000800 */
[----:B---3--:R-:W-:-:S07]  /*13640*/  F2FP.F16.F32.PACK_AB R105, R108, R105 ;  /* 0x000000696c69723e */ /* 0x008fce00000000ff */
[----:B------:R-:W-:Y:S08]  /*13650*/  MUFU.EX2 R89, R94 ;  /* 0x0000005e00597308 */ /* 0x000ff00000000800 */
[----:B------:R-:W3:Y:S01]  /*13660*/  MUFU.EX2 R129, R129 ;  /* 0x0000008100817308 */ /* 0x000ee20000000800 */
[----:B-1----:R-:W-:-:S07]  /*13670*/  FADD.FTZ R157, R131, R157 ;  /* 0x0000009d839d7221 */ /* 0x002fce0000010000 */
[----:B------:R-:W-:Y:S01]  /*13680*/  MUFU.EX2 R95, R95 ;  /* 0x0000005f005f7308 */ /* 0x000fe20000000800 */
[----:B------:R-:W-:-:S07]  /*13690*/  FFMA.FTZ R98, R98, R15, -R138 ;  /* 0x0000000f62627223 */ /* 0x000fce000001088a */
[----:B------:R-:W1:Y:S01]  /*136a0*/  MUFU.EX2 R128, R128 ;  /* 0x0000008000807308 */ /* 0x000e620000000800 */
[----:B--2---:R-:W-:-:S07]  /*136b0*/  FADD.FTZ R157, R130, R157 ;  /* 0x0000009d829d7221 */ /* 0x004fce0000010000 */
[----:B------:R-:W2:Y:S01]  /*136c0*/  MUFU.EX2 R96, R96 ;  /* 0x0000006000607308 */ /* 0x000ea20000000800 */
[----:B------:R-:W-:-:S07]  /*136d0*/  FFMA.FTZ R75, R134, R15, -R138 ;  /* 0x0000000f864b7223 */ /* 0x000fce000001088a */
[----:B------:R-:W4:Y:S01]  /*136e0*/  MUFU.EX2 R127, R127 ;  /* 0x0000007f007f7308 */ /* 0x000f220000000800 */
[----:B---3--:R-:W-:-:S07]  /*136f0*/  FADD.FTZ R157, R129, R157 ;  /* 0x0000009d819d7221 */ /* 0x008fce0000010000 */
[----:B------:R-:W-:Y:S01]  /*13700*/  MUFU.EX2 R97, R97 ;  /* 0x0000006100617308 */ /* 0x000fe20000000800 */
[----:B------:R-:W-:Y:S02]  /*13710*/  WARPGROUP.DEPBAR.LE gsb0, 0x0 ;  /* 0x00008000000079c5 */ /* 0x000fe40000010000 */
[----:B------:R3:W-:Y:S06]  /*13720*/  BAR.ARV R109, 0x100 ;  /* 0x0004006d0000751d */ /* 0x0007ec0000002000 */
[----:B---3--:R-:W-:Y:S01]  /*13730*/  FADD.FTZ R109, R108, R111 ;  /* 0x0000006f6c6d7221 */ /* 0x008fe20000010000 */
[----:B------:R-:W-:-:S03]  /*13740*/  @!P1 IMAD R108, R0, 0x8, R18 ;  /* 0x00000008006c9824 */ /* 0x000fc600078e0212 */
[----:B------:R-:W-:Y:S01]  /*13750*/  FADD.FTZ R0, R107, R109 ;  /* 0x0000006d6b007221 */ /* 0x000fe20000010000 */
[C---:B------:R-:W-:Y:S01]  /*13760*/  F2FP.F16.F32.PACK_AB R107, R121.reuse, R107 ;  /* 0x0000006b796b723e */ /* 0x040fe200000000ff */
[----:B------:R-:W3:Y:S02]  /*13770*/  MUFU.EX2 R126, R126 ;  /* 0x0000007e007e7308 */ /* 0x000ee40000000800 */
[----:B------:R-:W-:Y:S01]  /*13780*/  FADD.FTZ R121, R121, R0 ;  /* 0x0000000079797221 */ /* 0x000fe20000010000 */
[----:B------:R-:W-:-:S05]  /*13790*/  @!P1 IMAD R111, R146, 0x8, R18 ;  /* 0x00000008926f9824 */ /* 0x000fca00078e0212 */
[----:B------:R-:W-:Y:S01]  /*137a0*/  MUFU.EX2 R133, R81 ;  /* 0x0000005100857308 */ /* 0x000fe20000000800 */
[----:B------:R-:W-:Y:S01]  /*137b0*/  FFMA.FTZ R99, R99, R15, -R138 ;  /* 0x0000000f63637223 */ /* 0x000fe2000001088a */
[----:B------:R-:W-:-:S06]  /*137c0*/  @!P1 VIADD R111, R111, 0x31c40 ;  /* 0x00031c406f6f9836 */ /* 0x000fcc0000000000 */
[----:B------:R0:W-:Y:S01]  /*137d0*/  MUFU.EX2 R134, R80 ;  /* 0x0000005000867308 */ /* 0x0001e20000000800 */
[----:B-1----:R-:W-:-:S07]  /*137e0*/  FADD.FTZ R157, R128, R157 ;  /* 0x0000009d809d7221 */ /* 0x002fce0000010000 */
[----:B------:R-:W1:Y:S01]  /*137f0*/  MUFU.EX2 R81, R98 ;  /* 0x0000006200517308 */ /* 0x000e620000000800 */
[----:B0-----:R-:W-:-:S07]  /*13800*/  FADD.FTZ R80, R89, R121 ;  /* 0x0000007959507221 */ /* 0x001fce0000010000 */
[----:B------:R-:W0:Y:S01]  /*13810*/  MUFU.EX2 R125, R125 ;  /* 0x0000007d007d7308 */ /* 0x000e220000000800 */
[----:B------:R-:W-:Y:S01]  /*13820*/  FADD.FTZ R80, R95, R80 ;  /* 0x000000505f507221 */ /* 0x000fe20000010000 */
[----:B------:R-:W-:Y:S01]  /*13830*/  FFMA.FTZ R100, R100, R15, -R138 ;  /* 0x0000000f64647223 */ /* 0x000fe2000001088a */
[----:B------:R-:W-:-:S05]  /*13840*/  @!P1 VIADD R108, R108, 0x31c60 ;  /* 0x00031c606c6c9836 */ /* 0x000fca0000000000 */
[----:B------:R-:W0:Y:S01]  /*13850*/  MUFU.EX2 R124, R124 ;  /* 0x0000007c007c7308 */ /* 0x000e220000000800 */
[----:B--2---:R-:W-:Y:S01]  /*13860*/  FADD.FTZ R80, R96, R80 ;  /* 0x0000005060507221 */ /* 0x004fe20000010000 */
[----:B----4-:R-:W-:Y:S01]  /*13870*/  FADD.FTZ R157, R127, R157 ;  /* 0x0000009d7f9d7221 */ /* 0x010fe20000010000 */
[-CC-:B------:R-:W-:Y:S01]  /*13880*/  FFMA.FTZ R101, R101, R15.reuse, -R138.reuse ;  /* 0x0000000f65657223 */ /* 0x180fe2000001088a */
[-CC-:B------:R-:W-:Y:S01]  /*13890*/  FFMA.FTZ R102, R102, R15.reuse, -R138.reuse ;  /* 0x0000000f66667223 */ /* 0x180fe2000001088a */
[-CC-:B------:R-:W-:Y:S01]  /*138a0*/  FFMA.FTZ R103, R103, R15.reuse, -R138.reuse ;  /* 0x0000000f67677223 */ /* 0x180fe2000001088a */
[-CC-:B------:R-:W-:Y:S02]  /*138b0*/  FFMA.FTZ R112, R112, R15.reuse, -R138.reuse ;  /* 0x0000000f70707223 */ /* 0x180fe4000001088a */
        /* <DEDUP_REMOVED lines=14> */
[----:B------:R-:W-:Y:S01]  /*139a0*/  FFMA.FTZ R156, R136, R15, -R138 ;  /* 0x0000000f889c7223 */ /* 0x000fe2000001088a */
[----:B------:R-:W-:Y:S01]  /*139b0*/  @!P1 PRMT R111, RZ, 0x654, R111 ;  /* 0x00000654ff6f9816 */ /* 0x000fe2000000006f */
[----:B------:R4:W-:Y:S01]  /*139c0*/  MUFU.EX2 R138, R84 ;  /* 0x00000054008a7308 */ /* 0x0009e20000000800 */
[----:B---3--:R-:W-:Y:S01]  /*139d0*/  FADD.FTZ R157, R126, R157 ;  /* 0x0000009d7e9d7221 */ /* 0x008fe20000010000 */
[----:B------:R-:W-:Y:S01]  /*139e0*/  @!P1 PRMT R108, RZ, 0x654, R108 ;  /* 0x00000654ff6c9816 */ /* 0x000fe2000000006c */
[----:B------:R3:W-:Y:S01]  /*139f0*/  @!P1 SYNCS.ARRIVE.TRANS64.RED.A1T0 RZ, [R111+URZ], RZ ;  /* 0x000000ff6fff99a7 */ /* 0x0007e2000810043f */
[----:B------:R-:W-:-:S04]  /*13a00*/  F2FP.F16.F32.PACK_AB R89, R95, R89 ;  /* 0x000000595f59723e */ /* 0x000fc800000000ff */
[----:B------:R-:W-:Y:S01]  /*13a10*/  MUFU.EX2 R132, R122 ;  /* 0x0000007a00847308 */ /* 0x000fe20000000800 */
[----:B----4-:R-:W-:Y:S01]  /*13a20*/  FADD.FTZ R84, R97, R80 ;  /* 0x0000005061547221 */ /* 0x010fe20000010000 */
[----:B------:R4:W-:Y:S06]  /*13a30*/  @!P1 SYNCS.ARRIVE.TRANS64.RED.A1T0 RZ, [R108+URZ], RZ ;  /* 0x000000ff6cff99a7 */ /* 0x0009ec000810043f */
[----:B------:R-:W4:Y:S08]  /*13a40*/  MUFU.EX2 R100, R100 ;  /* 0x0000006400647308 */ /* 0x000f300000000800 */
[----:B------:R1:W-:Y:S08]  /*13a50*/  MUFU.EX2 R95, R82 ;  /* 0x00000052005f7308 */ /* 0x0003f00000000800 */
[----:B---3--:R-:W3:Y:S01]  /*13a60*/  MUFU.EX2 R111, R76 ;  /* 0x0000004c006f7308 */ /* 0x008ee20000000800 */
[----:B-1----:R-:W-:Y:S01]  /*13a70*/  FADD.FTZ R82, R81, R84 ;  /* 0x0000005451527221 */ /* 0x002fe20000010000 */
[----:B0-----:R-:W-:-:S06]  /*13a80*/  FADD.FTZ R84, R125, R157 ;  /* 0x0000009d7d547221 */ /* 0x001fcc0000010000 */
[----:B------:R-:W0:Y:S01]  /*13a90*/  MUFU.EX2 R101, R101 ;  /* 0x0000006500657308 */ /* 0x000e220000000800 */
[----:B------:R-:W-:Y:S01]  /*13aa0*/  FADD.FTZ R84, R124, R84 ;  /* 0x000000547c547221 */ /* 0x000fe20000010000 */
[----:B--2---:R-:W-:-:S06]  /*13ab0*/  FADD.FTZ R82, R99, R82 ;  /* 0x0000005263527221 */ /* 0x004fcc0000010000 */
[----:B----4-:R-:W-:Y:S08]  /*13ac0*/  MUFU.EX2 R108, R85 ;  /* 0x00000055006c7308 */ /* 0x010ff00000000800 */
[----:B------:R-:W1:Y:S01]  /*13ad0*/  MUFU.EX2 R85, R102 ;  /* 0x0000006600557308 */ /* 0x000e620000000800 */
[----:B------:R-:W-:-:S07]  /*13ae0*/  FADD.FTZ R82, R100, R82 ;  /* 0x0000005264527221 */ /* 0x000fce0000010000 */
[----:B------:R-:W2:Y:S08]  /*13af0*/  MUFU.EX2 R109, R73 ;  /* 0x00000049006d7308 */ /* 0x000eb00000000800 */
[----:B------:R4:W-:Y:S08]  /*13b00*/  MUFU.EX2 R98, R83 ;  /* 0x0000005300627308 */ /* 0x0009f00000000800 */
[----:B------:R-:W2:Y:S01]  /*13b10*/  MUFU.EX2 R103, R103 ;  /* 0x0000006700677308 */ /* 0x000ea20000000800 */
[----:B----4-:R-:W-:-:S04]  /*13b20*/  FADD.FTZ R83, R123, R84 ;  /* 0x000000547b537221 */ /* 0x010fc80000010000 */
[----:B------:R-:W-:-:S03]  /*13b30*/  FADD.FTZ R83, R132, R83 ;  /* 0x0000005384537221 */ /* 0x000fc60000010000 */
[----:B------:R-:W4:Y:S01]  /*13b40*/  MUFU.EX2 R112, R112 ;  /* 0x0000007000707308 */ /* 0x000f220000000800 */
[----:B---3--:R-:W-:Y:S01]  /*13b50*/  FADD.FTZ R83, R111, R83 ;  /* 0x000000536f537221 */ /* 0x008fe20000010000 */
[----:B0-----:R-:W-:-:S06]  /*13b60*/  FADD.FTZ R82, R101, R82 ;  /* 0x0000005265527221 */ /* 0x001fcc0000010000 */
[----:B------:R-:W0:Y:S01]  /*13b70*/  MUFU.EX2 R113, R113 ;  /* 0x0000007100717308 */ /* 0x000e220000000800 */
[----:B------:R-:W-:Y:S01]  /*13b80*/  FADD.FTZ R83, R133, R83 ;  /* 0x0000005385537221 */ /* 0x000fe20000010000 */
[----:B-1----:R-:W-:Y:S01]  /*13b90*/  FADD.FTZ R82, R85, R82 ;  /* 0x0000005255527221 */ /* 0x002fe20000010000 */
[----:B------:R1:W-:Y:S05]  /*13ba0*/  STSM.16.M88.4 [R22+0x24300], R104 ;  /* 0x0243006816007844 */ /* 0x0003ea0000000200 */
[----:B------:R-:W-:Y:S01]  /*13bb0*/  MUFU.EX2 R135, R77 ;  /* 0x0000004d00877308 */ /* 0x000fe20000000800 */
[----:B--2---:R-:W-:Y:S01]  /*13bc0*/  FADD.FTZ R83, R109, R83 ;  /* 0x000000536d537221 */ /* 0x004fe20000010000 */
[----:B------:R-:W-:-:S06]  /*13bd0*/  FADD.FTZ R82, R103, R82 ;  /* 0x0000005267527221 */ /* 0x000fcc0000010000 */
[----:B------:R-:W2:Y:S01]  /*13be0*/  MUFU.EX2 R114, R114 ;  /* 0x0000007200727308 */ /* 0x000ea20000000800 */
[----:B------:R-:W-:Y:S01]  /*13bf0*/  FADD.FTZ R83, R134, R83 ;  /* 0x0000005386537221 */ /* 0x000fe20000010000 */
[----:B----4-:R-:W-:-:S06]  /*13c00*/  FADD.FTZ R82, R112, R82 ;  /* 0x0000005270527221 */ /* 0x010fcc0000010000 */
[----:B-1----:R-:W1:Y:S01]  /*13c10*/  MUFU.EX2 R107, R93 ;  /* 0x0000005d006b7308 */ /* 0x002e620000000800 */
[----:B0-----:R-:W-:-:S07]  /*13c20*/  FADD.FTZ R82, R113, R82 ;  /* 0x0000005271527221 */ /* 0x001fce0000010000 */
[----:B------:R-:W0:Y:S08]  /*13c30*/  MUFU.EX2 R136, R72 ;  /* 0x0000004800887308 */ /* 0x000e300000000800 */
[----:B------:R3:W-:Y:S01]  /*13c40*/  MUFU.EX2 R94, R91 ;  /* 0x0000005b005e7308 */ /* 0x0007e20000000800 */
[----:B--2---:R-:W-:-:S07]  /*13c50*/  FADD.FTZ R84, R114, R82 ;  /* 0x0000005272547221 */ /* 0x004fce0000010000 */
[----:B------:R-:W2:Y:S01]  /*13c60*/  MUFU.EX2 R106, R92 ;  /* 0x0000005c006a7308 */ /* 0x000ea20000000800 */
[----:B---3--:R-:W-:-:S07]  /*13c70*/  F2FP.F16.F32.PACK_AB R91, R97, R96 ;  /* 0x00000060615b723e */ /* 0x008fce00000000ff */
[----:B------:R3:W-:Y:S01]  /*13c80*/  MUFU.EX2 R96, R86 ;  /* 0x0000005600607308 */ /* 0x0007e20000000800 */
[----:B------:R-:W-:Y:S02]  /*13c90*/  F2FP.F16.F32.PACK_AB R80, R126, R127 ;  /* 0x0000007f7e50723e */ /* 0x000fe400000000ff */
[----:B------:R-:W-:Y:S01]  /*13ca0*/  F2FP.F16.F32.PACK_AB R81, R99, R81 ;  /* 0x000000516351723e */ /* 0x000fe200000000ff */
[----:B---3--:R-:W-:-:S04]  /*13cb0*/  FADD.FTZ R86, R108, R83 ;  /* 0x000000536c567221 */ /* 0x008fc80000010000 */
[----:B------:R-:W-:Y:S01]  /*13cc0*/  MUFU.EX2 R137, R21 ;  /* 0x0000001500897308 */ /* 0x000fe20000000800 */
[----:B------:R-:W-:Y:S01]  /*13cd0*/  F2FP.F16.F32.PACK_AB R82, R124, R125 ;  /* 0x0000007d7c52723e */ /* 0x000fe200000000ff */
[----:B------:R-:W-:Y:S01]  /*13ce0*/  FADD.FTZ R86, R135, R86 ;  /* 0x0000005687567221 */ /* 0x000fe20000010000 */
[----:B------:R-:W-:-:S05]  /*13cf0*/  F2FP.F16.F32.PACK_AB R83, R101, R100 ;  /* 0x000000646553723e */ /* 0x000fca00000000ff */
[----:B------:R3:W-:Y:S01]  /*13d00*/  MUFU.EX2 R105, R88 ;  /* 0x0000005800697308 */ /* 0x0007e20000000800 */
[----:B-1----:R-:W-:-:S07]  /*13d10*/  FADD.FTZ R86, R107, R86 ;  /* 0x000000566b567221 */ /* 0x002fce0000010000 */
[----:B------:R1:W-:Y:S01]  /*13d20*/  MUFU.EX2 R0, R90 ;  /* 0x0000005a00007308 */ /* 0x0003e20000000800 */
[----:B---3--:R-:W-:-:S07]  /*13d30*/  F2FP.F16.F32.PACK_AB R88, R130, R131 ;  /* 0x000000838258723e */ /* 0x008fce00000000ff */
[----:B------:R-:W3:Y:S01]  /*13d40*/  MUFU.EX2 R115, R115 ;  /* 0x0000007300737308 */ /* 0x000ee20000000800 */
[----:B-1----:R-:W-:-:S05]  /*13d50*/  F2FP.F16.F32.PACK_AB R90, R128, R129 ;  /* 0x00000081805a723e */ /* 0x002fca00000000ff */
[----:B------:R-:W-:Y:S02]  /*13d60*/  STSM.16.M88.4 [R22+0x25b00], R88 ;  /* 0x025b005816007844 */ /* 0x000fe40000000200 */
[----:B------:R-:W1:Y:S02]  /*13d70*/  MUFU.EX2 R116, R116 ;  /* 0x0000007400747308 */ /* 0x000e640000000800 */
[----:B------:R0:W-:Y:S06]  /*13d80*/  STSM.16.M88.4 [R22+0x27300], R80 ;  /* 0x0273005016007844 */ /* 0x0001ec0000000200 */
[----:B------:R-:W4:Y:S01]  /*13d90*/  MUFU.EX2 R117, R117 ;  /* 0x0000007500757308 */ /* 0x000f220000000800 */
[----:B0-----:R-:W-:-:S07]  /*13da0*/  FADD.FTZ R80, R136, R86 ;  /* 0x0000005688507221 */ /* 0x001fce0000010000 */
[----:B------:R-:W0:Y:S01]  /*13db0*/  MUFU.EX2 R118, R118 ;  /* 0x0000007600767308 */ /* 0x000e220000000800 */
[----:B--2---:R-:W-:Y:S01]  /*13dc0*/  FADD.FTZ R80, R106, R80 ;  /* 0x000000506a507221 */ /* 0x004fe20000010000 */
[----:B---3--:R-:W-:-:S03]  /*13dd0*/  FADD.FTZ R84, R115, R84 ;  /* 0x0000005473547221 */ /* 0x008fc60000010000 */
[----:B------:R-:W-:-:S03]  /*13de0*/  FADD.FTZ R80, R137, R80 ;  /* 0x0000005089507221 */ /* 0x000fc60000010000 */
[----:B------:R-:W2:Y:S01]  /*13df0*/  MUFU.EX2 R122, R139 ;  /* 0x0000008b007a7308 */ /* 0x000ea20000000800 */
[----:B------:R-:W-:-:S07]  /*13e00*/  FADD.FTZ R80, R105, R80 ;  /* 0x0000005069507221 */ /* 0x000fce0000010000 */
[----:B------:R-:W3:Y:S01]  /*13e10*/  MUFU.EX2 R119, R119 ;  /* 0x0000007700777308 */ /* 0x000ee20000000800 */
[----:B------:R-:W-:-:S07]  /*13e20*/  FADD.FTZ R83, R138, R80 ;  /* 0x000000508a537221 */ /* 0x000fce0000010000 */
[----:B------:R-:W3:Y:S01]  /*13e30*/  MUFU.EX2 R93, R141 ;  /* 0x0000008d005d7308 */ /* 0x000ee20000000800 */
[----:B------:R-:W-:-:S07]  /*13e40*/  FADD.FTZ R83, R120, R83 ;  /* 0x0000005378537221 */ /* 0x000fce0000010000 */
[----:B------:R1:W-:Y:S08]  /*13e50*/  MUFU.EX2 R97, R87 ;  /* 0x0000005700617308 */ /* 0x0003f00000000800 */
[----:B------:R-:W3:Y:S01]  /*13e60*/  MUFU.EX2 R104, R142 ;  /* 0x0000008e00687308 */ /* 0x000ee20000000800 */
[----:B-1----:R-:W-:-:S04]  /*13e70*/  FADD.FTZ R87, R116, R84 ;  /* 0x0000005474577221 */ /* 0x002fc80000010000 */
[----:B----4-:R-:W-:-:S03]  /*13e80*/  FADD.FTZ R87, R117, R87 ;  /* 0x0000005775577221 */ /* 0x010fc60000010000 */
[----:B------:R-:W1:Y:S01]  /*13e90*/  MUFU.EX2 R77, R143 ;  /* 0x0000008f004d7308 */ /* 0x000e620000000800 */
[----:B0-----:R-:W-:Y:S01]  /*13ea0*/  FADD.FTZ R81, R118, R87 ;  /* 0x0000005776517221 */ /* 0x001fe20000010000 */
[----:B--2---:R-:W-:-:S06]  /*13eb0*/  FADD.FTZ R82, R122, R83 ;  /* 0x000000537a527221 */ /* 0x004fcc0000010000 */
[----:B------:R-:W0:Y:S01]  /*13ec0*/  MUFU.EX2 R92, R149 ;  /* 0x00000095005c7308 */ /* 0x000e220000000800 */
[----:B---3--:R-:W-:Y:S01]  /*13ed0*/  FADD.FTZ R81, R119, R81 ;  /* 0x0000005177517221 */ /* 0x008fe20000010000 */
[----:B------:R-:W-:Y:S01]  /*13ee0*/  FADD.FTZ R101, R93, R82 ;  /* 0x000000525d657221 */ /* 0x000fe20000010000 */
[----:B------:R-:W-:Y:S02]  /*13ef0*/  F2FP.F16.F32.PACK_AB R84, R132, R123 ;  /* 0x0000007b8454723e */ /* 0x000fe400000000ff */
[----:B------:R-:W-:-:S03]  /*13f00*/  F2FP.F16.F32.PACK_AB R85, R103, R85 ;  /* 0x000000556755723e */ /* 0x000fc600000000ff */
[----:B------:R-:W-:Y:S01]  /*13f10*/  MUFU.EX2 R21, R151 ;  /* 0x0000009700157308 */ /* 0x000fe20000000800 */
[----:B------:R-:W-:Y:S02]  /*13f20*/  F2FP.F16.F32.PACK_AB R86, R133, R111 ;  /* 0x0000006f8556723e */ /* 0x000fe400000000ff */
[----:B------:R-:W-:Y:S01]  /*13f30*/  F2FP.F16.F32.PACK_AB R87, R113, R112 ;  /* 0x000000707157723e */ /* 0x000fe200000000ff */
[----:B------:R-:W-:Y:S01]  /*13f40*/  FADD.FTZ R81, R0, R81 ;  /* 0x0000005100517221 */ /* 0x000fe20000010000 */
[----:B------:R-:W-:-:S03]  /*13f50*/  F2FP.F16.F32.PACK_AB R88, R134, R109 ;  /* 0x0000006d8658723e */ /* 0x000fc600000000ff */
[----:B------:R-:W2:Y:S01]  /*13f60*/  MUFU.EX2 R72, R152 ;  /* 0x0000009800487308 */ /* 0x000ea20000000800 */
[----:B------:R-:W-:Y:S02]  /*13f70*/  F2FP.F16.F32.PACK_AB R89, R115, R114 ;  /* 0x000000727359723e */ /* 0x000fe400000000ff */
[----:B------:R-:W-:Y:S02]  /*13f80*/  F2FP.F16.F32.PACK_AB R90, R135, R108 ;  /* 0x0000006c875a723e */ /* 0x000fe400000000ff */
[----:B------:R-:W-:Y:S02]  /*13f90*/  F2FP.F16.F32.PACK_AB R91, R117, R116 ;  /* 0x00000074755b723e */ /* 0x000fe400000000ff */
[----:B------:R-:W-:Y:S01]  /*13fa0*/  F2FP.F16.F32.PACK_AB R83, R94, R0 ;  /* 0x000000005e53723e */ /* 0x000fe200000000ff */
[----:B------:R-:W-:Y:S01]  /*13fb0*/  FADD.FTZ R0, R104, R101 ;  /* 0x0000006568007221 */ /* 0x000fe20000010000 */
[----:B------:R-:W-:Y:S04]  /*13fc0*/  STSM.16.M88.4 [R22+0x28b00], R84 ;  /* 0x028b005416007844 */ /* 0x000fe80000000200 */
[----:B------:R1:W-:Y:S01]  /*13fd0*/  STSM.16.M88.4 [R22+0x2a300], R88 ;  /* 0x02a3005816007844 */ /* 0x0003e20000000200 */
[----:B------:R-:W-:-:S04]  /*13fe0*/  FADD.FTZ R81, R94, R81 ;  /* 0x000000515e517221 */ /* 0x000fc80000010000 */
[----:B------:R-:W-:Y:S01]  /*13ff0*/  FADD.FTZ R81, R95, R81 ;  /* 0x000000515f517221 */ /* 0x000fe20000010000 */
[----:B-1----:R-:W-:Y:S01]  /*14000*/  FADD.FTZ R89, R77, R0 ;  /* 0x000000004d597221 */ /* 0x002fe20000010000 */
[----:B------:R-:W-:-:S03]  /*14010*/  F2FP.F16.F32.PACK_AB R85, R98, R95 ;  /* 0x0000005f6255723e */ /* 0x000fc600000000ff */
[C---:B0-----:R-:W-:Y:S01]  /*14020*/  FADD.FTZ R0, R92.reuse, R89 ;  /* 0x000000595c007221 */ /* 0x041fe20000010000 */
[----:B------:R-:W-:Y:S02]  /*14030*/  F2FP.F16.F32.PACK_AB R90, R92, R77 ;  /* 0x0000004d5c5a723e */ /* 0x000fe400000000ff */
[----:B--2---:R-:W-:Y:S01]  /*14040*/  F2FP.F16.F32.PACK_AB R92, R72, R21 ;  /* 0x00000015485c723e */ /* 0x004fe200000000ff */
[----:B------:R-:W-:Y:S02]  /*14050*/  FADD.FTZ R95, R21, R0 ;  /* 0x00000000155f7221 */ /* 0x000fe40000010000 */
[----:B------:R-:W2:Y:S01]  /*14060*/  LDL.LU R21, [R1+0x24] ;  /* 0x0000240001157983 */ /* 0x000ea20000300800 */
[----:B------:R-:W0:Y:S01]  /*14070*/  MUFU.EX2 R79, R79 ;  /* 0x0000004f004f7308 */ /* 0x000e220000000800 */
[----:B------:R-:W-:-:S07]  /*14080*/  FADD.FTZ R81, R98, R81 ;  /* 0x0000005162517221 */ /* 0x000fce0000010000 */
[----:B------:R-:W1:Y:S01]  /*14090*/  MUFU.EX2 R75, R75 ;  /* 0x0000004b004b7308 */ /* 0x000e620000000800 */
[----:B------:R-:W-:-:S07]  /*140a0*/  FADD.FTZ R100, R96, R81 ;  /* 0x0000005160647221 */ /* 0x000fce0000010000 */
[----:B------:R-:W3:Y:S01]  /*140b0*/  MUFU.EX2 R78, R78 ;  /* 0x0000004e004e7308 */ /* 0x000ee20000000800 */
[----:B------:R-:W-:-:S07]  /*140c0*/  FADD.FTZ R100, R97, R100 ;  /* 0x0000006461647221 */ /* 0x000fce0000010000 */
[----:B------:R-:W4:Y:S01]  /*140d0*/  MUFU.EX2 R140, R140 ;  /* 0x0000008c008c7308 */ /* 0x000f220000000800 */
[----:B0-----:R-:W-:-:S07]  /*140e0*/  FADD.FTZ R100, R79, R100 ;  /* 0x000000644f647221 */ /* 0x001fce0000010000 */
[----:B------:R-:W0:Y:S01]  /*140f0*/  MUFU.EX2 R148, R148 ;  /* 0x0000009400947308 */ /* 0x000e220000000800 */
[----:B-1----:R-:W-:-:S07]  /*14100*/  FADD.FTZ R87, R75, R100 ;  /* 0x000000644b577221 */ /* 0x002fce0000010000 */
[----:B------:R-:W1:Y:S01]  /*14110*/  MUFU.EX2 R99, R150 ;  /* 0x0000009600637308 */ /* 0x000e620000000800 */
[----:B---3--:R-:W-:-:S07]  /*14120*/  FADD.FTZ R89, R78, R87 ;  /* 0x000000574e597221 */ /* 0x008fce0000010000 */
[----:B------:R-:W3:Y:S01]  /*14130*/  MUFU.EX2 R73, R154 ;  /* 0x0000009a00497308 */ /* 0x000ee20000000800 */
[----:B----4-:R-:W-:-:S07]  /*14140*/  FADD.FTZ R91, R140, R89 ;  /* 0x000000598c5b7221 */ /* 0x010fce0000010000 */
[----:B------:R-:W-:Y:S08]  /*14150*/  MUFU.EX2 R153, R153 ;  /* 0x0000009900997308 */ /* 0x000ff00000000800 */
[----:B------:R-:W4:Y:S01]  /*14160*/  MUFU.EX2 R156, R156 ;  /* 0x0000009c009c7308 */ /* 0x000f220000000800 */
[----:B0-----:R-:W-:-:S07]  /*14170*/  FADD.FTZ R0, R148, R91 ;  /* 0x0000005b94007221 */ /* 0x001fce0000010000 */
[----:B------:R-:W0:Y:S01]  /*14180*/  MUFU.EX2 R76, R155 ;  /* 0x0000009b004c7308 */ /* 0x000e220000000800 */
[----:B------:R-:W-:Y:S01]  /*14190*/  FADD.FTZ R94, R72, R95 ;  /* 0x0000005f485e7221 */ /* 0x000fe20000010000 */
[----:B-1----:R-:W-:Y:S01]  /*141a0*/  FADD.FTZ R0, R99, R0 ;  /* 0x0000000063007221 */ /* 0x002fe20000010000 */
[----:B------:R-:W-:Y:S02]  /*141b0*/  F2FP.F16.F32.PACK_AB R89, R75, R79 ;  /* 0x0000004f4b59723e */ /* 0x000fe400000000ff */
[----:B---3--:R-:W-:Y:S01]  /*141c0*/  FADD.FTZ R75, R73, R94 ;  /* 0x0000005e494b7221 */ /* 0x008fe20000010000 */
[----:B------:R-:W-:Y:S02]  /*141d0*/  F2FP.F16.F32.PACK_AB R80, R136, R107 ;  /* 0x0000006b8850723e */ /* 0x000fe400000000ff */
[----:B------:R-:W-:Y:S02]  /*141e0*/  F2FP.F16.F32.PACK_AB R81, R119, R118 ;  /* 0x000000767751723e */ /* 0x000fe400000000ff */
[----:B----4-:R-:W-:Y:S01]  /*141f0*/  F2FP.F16.F32.PACK_AB R95, R156, R153 ;  /* 0x000000999c5f723e */ /* 0x010fe200000000ff */
[----:B------:R-:W-:Y:S01]  /*14200*/  FADD.FTZ R153, R153, R0 ;  /* 0x0000000099997221 */ /* 0x000fe20000010000 */
[----:B------:R-:W-:-:S02]  /*14210*/  F2FP.F16.F32.PACK_AB R82, R137, R106 ;  /* 0x0000006a8952723e */ /* 0x000fc400000000ff */
[----:B------:R-:W-:Y:S02]  /*14220*/  F2FP.F16.F32.PACK_AB R84, R138, R105 ;  /* 0x000000698a54723e */ /* 0x000fe400000000ff */
[----:B------:R-:W-:Y:S02]  /*14230*/  F2FP.F16.F32.PACK_AB R86, R122, R120 ;  /* 0x000000787a56723e */ /* 0x000fe400000000ff */
[----:B------:R-:W-:Y:S01]  /*14240*/  F2FP.F16.F32.PACK_AB R87, R97, R96 ;  /* 0x000000606157723e */ /* 0x000fe200000000ff */
[----:B0-----:R-:W-:Y:S01]  /*14250*/  FADD.FTZ R72, R76, R75 ;  /* 0x0000004b4c487221 */ /* 0x001fe20000010000 */
[----:B------:R-:W-:Y:S02]  /*14260*/  F2FP.F16.F32.PACK_AB R88, R104, R93 ;  /* 0x0000005d6858723e */ /* 0x000fe400000000ff */
[----:B------:R-:W-:Y:S01]  /*14270*/  F2FP.F16.F32.PACK_AB R91, R140, R78 ;  /* 0x0000004e8c5b723e */ /* 0x000fe200000000ff */
[----:B------:R-:W-:Y:S01]  /*14280*/  FADD.FTZ R0, R156, R153 ;  /* 0x000000999c007221 */ /* 0x000fe20000010000 */
[----:B------:R-:W-:-:S02]  /*14290*/  F2FP.F16.F32.PACK_AB R93, R99, R148 ;  /* 0x00000094635d723e */ /* 0x000fc400000000ff */
[----:B------:R-:W-:Y:S01]  /*142a0*/  F2FP.F16.F32.PACK_AB R94, R76, R73 ;  /* 0x000000494c5e723e */ /* 0x000fe200000000ff */
[----:B------:R-:W-:Y:S04]  /*142b0*/  STSM.16.M88.4 [R22+0x2bb00], R80 ;  /* 0x02bb005016007844 */ /* 0x000fe80000000200 */
[----:B------:R-:W-:Y:S04]  /*142c0*/  STSM.16.M88.4 [R22+0x2d300], R84 ;  /* 0x02d3005416007844 */ /* 0x000fe80000000200 */
[----:B------:R-:W-:Y:S04]  /*142d0*/  STSM.16.M88.4 [R22+0x2eb00], R88 ;  /* 0x02eb005816007844 */ /* 0x000fe80000000200 */
[----:B------:R-:W-:Y:S04]  /*142e0*/  STL [R1+0x20], R72 ;  /* 0x0000204801007387 */ /* 0x000fe80000100800 */
[----:B------:R-:W-:Y:S04]  /*142f0*/  STSM.16.M88.4 [R22+0x30300], R92 ;  /* 0x0303005c16007844 */ /* 0x000fe80000000200 */
[----:B------:R2:W-:Y:S01]  /*14300*/  STL [R1+0x28], R0 ;  /* 0x0000280001007387 */ /* 0x0005e20000100800 */
[----:B------:R-:W-:Y:S01]  /*14310*/  @!PT LDS RZ, [RZ] ;  /* 0x00000000fffff984 */ /* 0x000fe20000000800 */
[----:B------:R-:W-:Y:S01]  /*14320*/  @!PT LDS RZ, [RZ] ;  /* 0x00000000fffff984 */ /* 0x000fe20000000800 */
[----:B------:R-:W-:Y:S01]  /*14330*/  @!PT LDS RZ, [RZ] ;  /* 0x00000000fffff984 */ /* 0x000fe20000000800 */
[----:B------:R-:W-:Y:S01]  /*14340*/  @!PT LDS RZ, [RZ] ;  /* 0x00000000fffff984 */ /* 0x000fe20000000800 */
[----:B------:R0:W-:Y:S06]  /*14350*/  MEMBAR.ALL.CTA ;  /* 0x0000000000007992 */ /* 0x0001ec0000008000 */
[----:B0-----:R-:W0:Y:S04]  /*14360*/  FENCE.VIEW.ASYNC.S ;  /* 0x00000000000073c6 */ /* 0x001e280000000000 */
        /* <DEDUP_REMOVED lines=50> */
[----:B--2---:R-:W-:-:S05]  /*14690*/  VIADD R0, R21, 0xffffffff ;  /* 0xffffffff15007836 */ /* 0x004fca0000000000 */
[----:B------:R2:W-:Y:S04]  /*146a0*/  STL [R1+0x24], R0 ;  /* 0x0000240001007387 */ /* 0x0005e80000100800 */
[----:B------:R1:W-:Y:S01]  /*146b0*/  STL [R1+0x1c], R74 ;  /* 0x00001c4a01007387 */ /* 0x0003e20000100800 */
[----:B------:R-:W-:Y:S01]  /*146c0*/  ISETP.GT.AND P2, PT, R21, RZ, PT ;  /* 0x000000ff1500720c */ /* 0x000fe20003f44270 */
[----:B--2---:R-:W-:Y:S01]  /*146d0*/  IMAD.MOV.U32 R0, RZ, RZ, R146 ;  /* 0x000000ffff007224 */ /* 0x004fe200078e0092 */
[----:B0-----:R-:W-:-:S11]  /*146e0*/  NOP ;  /* 0x0000000000007918 */ /* 0x001fd60000000000 */
[----:B-1----:R-:W-:Y:S05]  /*146f0*/  @P2 BRA `(.L_x_8685) ;  /* 0xffffffac006c2947 */ /* 0x002fea000383ffff */
.L_x_8675:
[----:B------:R-:W-:Y:S05]  /*14700*/  WARPSYNC.ALL ;  /* 0x0000000000007948 */ /* 0x000fea0003800000 */
[----:B------:R-:W-:Y:S06]  /*14710*/  BAR.ARV 0x8, 0x1a0 ;  /* 0x0206800000007b1d */ /* 0x000fec0000002000 */
[----:B------:R-:W-:Y:S05]  /*14720*/  @!P0 BRA `(.L_x_8686) ;  /* 0x0000000000048947 */ /* 0x000fea0003800000 */
[----:B------:R-:W-:Y:S01]  /*14730*/  BPT.TRAP 0x1 ;  /* 0x000000040000795c */ /* 0x000fe20000300000 */
.L_x_8686:
[----:B------:R-:W2:Y:S01]  /*14740*/  LDL R0, [R1+0x48] ;  /* 0x0000480001007983 */ /* 0x000ea20000100800 */
[----:B------:R-:W-:Y:S02]  /*14750*/  LEA R9, R146, R18, 0x3 ;  /* 0x0000001292097211 */ /* 0x000fe400078e18ff */
[----:B--2---:R-:W-:-:S04]  /*14760*/  SHF.L.U32 R0, R0, 0x1f, RZ ;  /* 0x0000001f00007819 */ /* 0x004fc800000006ff */
[----:B------:R0:W1:Y:S01]  /*14770*/  SYNCS.PHASECHK.TRANS64.TRYWAIT P2, [R9+URZ+0x31c50], R0 ;  /* 0x031c5000090075a7 */ /* 0x000062000804017f */
[----:B------:R-:W-:Y:S05]  /*14780*/  @!P0 BRA `(.L_x_8687) ;  /* 0x0000000000048947 */ /* 0x000fea0003800000 */
[----:B------:R-:W-:Y:S01]  /*14790*/  BPT.TRAP 0x1 ;  /* 0x000000040000795c */ /* 0x000fe20000300000 */
.L_x_8687:
[----:B------:R-:W2:Y:S01]  /*147a0*/  LDL.LU R2, [R1+0x58] ;  /* 0x0000580001027983 */ /* 0x000ea20000300800 */
[----:B------:R-:W-:Y:S02]  /*147b0*/  VIADD R18, R18, 0x200 ;  /* 0x0000020012127836 */ /* 0x000fe40000000000 */
[----:B------:R-:W-:-:S03]  /*147c0*/  IMAD.MOV.U32 R3, RZ, RZ, -0x3ffffff0 ;  /* 0xc0000010ff037424 */ /* 0x000fc600078e00ff */
[----:B------:R-:W-:-:S04]  /*147d0*/  SHF.R.U32.HI R18, RZ, 0x4, R18 ;  /* 0x00000004ff127819 */ /* 0x000fc80000011612 */
[----:B------:R-:W-:-:S04]  /*147e0*/  LOP3.LUT R18, R18, 0x3fff, RZ, 0xc0, !PT ;  /* 0x00003fff12127812 */ /* 0x000fc800078ec0ff */
[----:B------:R-:W-:Y:S02]  /*147f0*/  LOP3.LUT R5, R18, 0x2400000, RZ, 0xfc, !PT ;  /* 0x0240000012057812 */ /* 0x000fe400078efcff */
[----:B--2---:R-:W-:Y:S01]  /*14800*/  LOP3.LUT R2, R2, 0x10000, RZ, 0xfc, !PT ;  /* 0x0001000002027812 */ /* 0x004fe200078efcff */
[----:B-1----:R-:W-:Y:S06]  /*14810*/  @P2 BRA `(.L_x_8688) ;  /* 0x0000000000082947 */ /* 0x002fec0003800000 */
[----:B------:R-:W1:Y:S02]  /*14820*/  SYNCS.PHASECHK.TRANS64.TRYWAIT P0, [R9+URZ+0x31c50], R0 ;  /* 0x031c5000090075a7 */ /* 0x000e64000800017f */
[----:B-1----:R-:W-:Y:S05]  /*14830*/  @!P0 BRA `(.L_x_8689) ;  /* 0x0000008000fc8947 */ /* 0x002fea0003800000 */
.L_x_8688:
[----:B------:R-:W-:Y:S01]  /*14840*/  IMAD R4, R146, 0x6c0, R5 ;  /* 0x000006c092047824 */ /* 0x000fe200078e0205 */
[----:B------:R-:W0:Y:S01]  /*14850*/  LDL.LU R13, [R1+0x20] ;  /* 0x00002000010d7983 */ /* 0x000e220000300800 */
[----:B------:R-:W-:Y:S01]  /*14860*/  IMAD.MOV.U32 R5, RZ, RZ, -0x7fffffe0 ;  /* 0x80000020ff057424 */ /* 0x000fe200078e00ff */
[----:B------:R-:W-:Y:S05]  /*14870*/  WARPSYNC.ALL ;  /* 0x0000000000007948 */ /* 0x000fea0003800000 */
[C---:B------:R-:W-:Y:S01]  /*14880*/  R2UR UR4, R2.reuse ;  /* 0x00000000020472ca */ /* 0x040fe200000e0000 */
[----:B------:R-:W-:Y:S01]  /*14890*/  VIADD R10, R2, 0x180 ;  /* 0x00000180020a7836 */ /* 0x000fe20000000000 */
[----:B------:R-:W-:Y:S01]  /*148a0*/  R2UR UR5, R3 ;  /* 0x00000000030572ca */ /* 0x000fe200000e0000 */
[C---:B------:R-:W-:Y:S01]  /*148b0*/  VIADD R6, R4.reuse, 0x40 ;  /* 0x0000004004067836 */ /* 0x040fe20000000000 */
[----:B------:R-:W-:Y:S01]  /*148c0*/  R2UR UR6, R4 ;  /* 0x00000000040672ca */ /* 0x000fe200000e0000 */
[----:B------:R-:W-:Y:S01]  /*148d0*/  IMAD.MOV.U32 R11, RZ, RZ, -0x3ffffff0 ;  /* 0xc0000010ff0b7424 */ /* 0x000fe200078e00ff */
[----:B------:R-:W-:Y:S01]  /*148e0*/  R2UR UR7, R5 ;  /* 0x00000000050772ca */ /* 0x000fe200000e0000 */
[----:B------:R-:W-:Y:S01]  /*148f0*/  WARPGROUP.ARRIVE ;  /* 0x00000000000079c5 */ /* 0x000fe20000000000 */
[----:B------:R-:W-:Y:S01]  /*14900*/  IMAD.MOV.U32 R7, RZ, RZ, -0x7fffffe0 ;  /* 0x80000020ff077424 */ /* 0x000fe200078e00ff */
[----:B------:R-:W2:Y:S01]  /*14910*/  LDL.LU R12, [R1+0x28] ;  /* 0x00002800010c7983 */ /* 0x000ea20000300800 */
[----:B------:R-:W-:-:S02]  /*14920*/  IMAD.MOV.U32 R3, RZ, RZ, -0x3ffffff0 ;  /* 0xc0000010ff037424 */ /* 0x000fc400078e00ff */
[----:B------:R-:W-:Y:S01]  /*14930*/  IMAD.MOV.U32 R5, RZ, RZ, -0x7fffffe0 ;  /* 0x80000020ff057424 */ /* 0x000fe200078e00ff */
[----:B------:R-:W3:Y:S01]  /*14940*/  LDL.LU R8, [R1+0x48] ;  /* 0x0000480001087983 */ /* 0x000ee20000300800 */
[----:B------:R-:W-:-:S05]  /*14950*/  VIADD R146, R146, 0x1 ;  /* 0x0000000192927836 */ /* 0x000fca0000000000 */
[----:B------:R-:W-:Y:S01]  /*14960*/  HGMMA.64x96x16.F32 R24, gdesc[UR4].tnspB, R24, gsb0 ;  /* 0x41600000041879f0 */ /* 0x000fe20008000818 */
[----:B------:R-:W-:Y:S02]  /*14970*/  R2UR UR4, R10 ;  /* 0x000000000a0472ca */ /* 0x000fe400000e0000 */
[----:B------:R-:W-:Y:S01]  /*14980*/  R2UR UR5, R11 ;  /* 0x000000000b0572ca */ /* 0x000fe200000e0000 */
[----:B------:R-:W-:Y:S01]  /*14990*/  IMAD.MOV.U32 R11, RZ, RZ, -0x3ffffff0 ;  /* 0xc0000010ff0b7424 */ /* 0x000fe200078e00ff */
[----:B------:R-:W-:Y:S01]  /*149a0*/  R2UR UR6, R6 ;  /* 0x00000000060672ca */ /* 0x000fe200000e0000 */
[----:B------:R-:W-:Y:S01]  /*149b0*/  VIADD R6, R4, 0x80 ;  /* 0x0000008004067836 */ /* 0x000fe20000000000 */
[----:B------:R-:W-:Y:S01]  /*149c0*/  R2UR UR7, R7 ;  /* 0x00000000070772ca */ /* 0x000fe200000e0000 */
[----:B------:R-:W-:Y:S01]  /*149d0*/  IMAD.MOV.U32 R7, RZ, RZ, -0x7fffffe0 ;  /* 0x80000020ff077424 */ /* 0x000fe200078e00ff */
[----:B------:R-:W-:Y:S02]  /*149e0*/  IADD3 R10, R2, 0x300, RZ ;  /* 0x00000300020a7810 */ /* 0x000fe40007ffe0ff */
[----:B------:R-:W-:Y:S01]  /*149f0*/  ISETP.NE.AND P0, PT, R146, 0x2, PT ;  /* 0x000000029200780c */ /* 0x000fe20003f05270 */
[----:B------:R-:W-:-:S02]  /*14a00*/  WARPGROUP.DEPBAR.LE gsb0, 0x0 ;  /* 0x00008000000079c5 */ /* 0x000fc40000010000 */
[----:B------:R-:W-:-:S06]  /*14a10*/  WARPGROUP.ARRIVE ;  /* 0x00000000000079c5 */ /* 0x000fcc0000000000 */
[----:B------:R-:W-:Y:S01]  /*14a20*/  HGMMA.64x96x16.F32 R24, gdesc[UR4].tnspB, R24, gsb0 ;  /* 0x41600000041879f0 */ /* 0x000fe20008000818 */
[----:B------:R-:W-:Y:S01]  /*14a30*/  R2UR UR4, R10 ;  /* 0x000000000a0472ca */ /* 0x000fe200000e0000 */
[----:B------:R-:W-:Y:S01]  /*14a40*/  VIADD R10, R2, 0x480 ;  /* 0x00000480020a7836 */ /* 0x000fe20000000000 */
[----:B------:R-:W-:Y:S01]  /*14a50*/  R2UR UR5, R11 ;  /* 0x000000000b0572ca */ /* 0x000fe200000e0000 */
[----:B------:R-:W-:Y:S01]  /*14a60*/  IMAD.MOV.U32 R11, RZ, RZ, -0x3ffffff0 ;  /* 0xc0000010ff0b7424 */ /* 0x000fe200078e00ff */
[----:B------:R-:W-:Y:S01]  /*14a70*/  R2UR UR6, R6 ;  /* 0x00000000060672ca */ /* 0x000fe200000e0000 */
[----:B------:R-:W-:Y:S01]  /*14a80*/  VIADD R6, R4, 0xc0 ;  /* 0x000000c004067836 */ /* 0x000fe20000000000 */
[----:B------:R-:W-:Y:S01]  /*14a90*/  R2UR UR7, R7 ;  /* 0x00000000070772ca */ /* 0x000fe200000e0000 */
[----:B------:R-:W-:Y:S01]  /*14aa0*/  IMAD.MOV.U32 R7, RZ, RZ, -0x7fffffe0 ;  /* 0x80000020ff077424 */ /* 0x000fe200078e00ff */
[----:B------:R-:W-:Y:S02]  /*14ab0*/  WARPGROUP.DEPBAR.LE gsb0, 0x0 ;  /* 0x00008000000079c5 */ /* 0x000fe40000010000 */
[----:B------:R-:W-:-:S09]  /*14ac0*/  WARPGROUP.ARRIVE ;  /* 0x00000000000079c5 */ /* 0x000fd20000000000 */
        /* <DEDUP_REMOVED lines=8> */
[----:B------:R-:W-:Y:S01]  /*14b50*/  IADD3 R10, R2, 0x600, RZ ;  /* 0x00000600020a7810 */ /* 0x000fe20007ffe0ff */
[----:B01----:R-:W0:Y:S02]  /*14b60*/  SHFL.BFLY PT, R0, R13, 0x2, 0x1f ;  /* 0x0c401f000d007f89 */ /* 0x003e2400000e0000 */
[----:B0-----:R-:W-:Y:S01]  /*14b70*/  FADD.FTZ R0, R0, R13 ;  /* 0x0000000d00007221 */ /* 0x001fe20000010000 */
        /* <DEDUP_REMOVED lines=22> */
[----:B------:R-:W-:-:S02]  /*14ce0*/  WARPGROUP.DEPBAR.LE gsb0, 0x0 ;  /* 0x00008000000079c5 */ /* 0x000fc40000010000 */
[----:B------:R-:W-:-:S08]  /*14cf0*/  WARPGROUP.ARRIVE ;  /* 0x00000000000079c5 */ /* 0x000fd00000000000 */
        /* <DEDUP_REMOVED lines=9> */
[----:B------:R-:W-:Y:S01]  /*14d90*/  IADD3 R2, R2, 0xc00, RZ ;  /* 0x00000c0002027810 */ /* 0x000fe20007ffe0ff */
[----:B------:R-:W-:Y:S01]  /*14da0*/  VIADD R4, R4, 0x200 ;  /* 0x0000020004047836 */ /* 0x000fe20000000000 */
[----:B------:R-:W-:-:S02]  /*14db0*/  WARPGROUP.DEPBAR.LE gsb0, 0x0 ;  /* 0x00008000000079c5 */ /* 0x000fc40000010000 */
[----:B------:R-:W-:-:S07]  /*14dc0*/  WARPGROUP.ARRIVE ;  /* 0x00000000000079c5 */ /* 0x000fce0000000000 */
[----:B------:R-:W-:Y:S01]  /*14dd0*/  HGMMA.64x96x16.F32 R24, gdesc[UR4].tnspB, R24, gsb0 ;  /* 0x41600000041879f0 */ /* 0x000fe20008000818 */
[----:B------:R-:W-:Y:S02]  /*14de0*/  R2UR UR4, R10 ;  /* 0x000000000a0472ca */ /* 0x000fe400000e0000 */
[----:B------:R-:W-:Y:S02]  /*14df0*/  R2UR UR5, R11 ;  /* 0x000000000b0572ca */ /* 0x000fe400000e0000 */
[----:B------:R-:W-:Y:S02]  /*14e00*/  R2UR UR6, R6 ;  /* 0x00000000060672ca */ /* 0x000fe400000e0000 */
[----:B------:R-:W-:Y:S01]  /*14e10*/  R2UR UR7, R7 ;  /* 0x00000000070772ca */ /* 0x000fe200000e0000 */
[----:B------:R-:W-:Y:S02]  /*14e20*/  WARPGROUP.DEPBAR.LE gsb0, 0x0 ;  /* 0x00008000000079c5 */ /* 0x000fe40000010000 */
[----:B------:R-:W-:-:S10]  /*14e30*/  WARPGROUP.ARRIVE ;  /* 0x00000000000079c5 */ /* 0x000fd40000000000 */
[----:B------:R-:W-:Y:S01]  /*14e40*/  HGMMA.64x96x16.F32 R24, gdesc[UR4].tnspB, R24, gsb0 ;  /* 0x41600000041879f0 */ /* 0x000fe20008000818 */
[----:B------:R-:W-:Y:S02]  /*14e50*/  R2UR UR4, R2 ;  /* 0x00000000020472ca */ /* 0x000fe400000e0000 */
[----:B--2---:R-:W0:Y:S01]  /*14e60*/  SHFL.BFLY PT, R2, R12, 0x2, 0x1f ;  /* 0x0c401f000c027f89 */ /* 0x004e2200000e0000 */
[----:B------:R-:W-:Y:S02]  /*14e70*/  R2UR UR5, R3 ;  /* 0x00000000030572ca */ /* 0x000fe400000e0000 */
[----:B------:R-:W-:Y:S01]  /*14e80*/  R2UR UR7, R5 ;  /* 0x00000000050772ca */ /* 0x000fe200000e0000 */
[----:B------:R-:W1:Y:S01]  /*14e90*/  SHFL.BFLY PT, R3, R0, 0x1, 0x1f ;  /* 0x0c201f0000037f89 */ /* 0x000e6200000e0000 */
[----:B------:R-:W-:Y:S01]  /*14ea0*/  R2UR UR6, R4 ;  /* 0x00000000040672ca */ /* 0x000fe200000e0000 */
[----:B------:R-:W-:Y:S02]  /*14eb0*/  IMAD.MOV.U32 R4, RZ, RZ, RZ ;  /* 0x000000ffff047224 */ /* 0x000fe400078e00ff */
[----:B0-----:R-:W-:Y:S01]  /*14ec0*/  FADD.FTZ R2, R2, R12 ;  /* 0x0000000c02027221 */ /* 0x001fe20000010000 */
[----:B-1----:R-:W-:-:S04]  /*14ed0*/  FADD.FTZ R10, R0, R3 ;  /* 0x00000003000a7221 */ /* 0x002fc80000010000 */
[----:B------:R-:W0:Y:S01]  /*14ee0*/  SHFL.BFLY PT, R5, R2, 0x1, 0x1f ;  /* 0x0c201f0002057f89 */ /* 0x000e2200000e0000 */
[----:B------:R-:W-:Y:S02]  /*14ef0*/  SEL R0, RZ, 0x1, P0 ;  /* 0x00000001ff007807 */ /* 0x000fe40000000000 */
[----:B------:R-:W-:Y:S02]  /*14f00*/  FSETP.NE.FTZ.AND P2, PT, R10, RZ, PT ;  /* 0x000000ff0a00720b */ /* 0x000fe40003f55000 */
[----:B---3--:R-:W-:-:S11]  /*14f10*/  LOP3.LUT R8, R8, R0, RZ, 0x3c, !PT ;  /* 0x0000000008087212 */ /* 0x008fd600078e3cff */
[----:B------:R-:W-:Y:S01]  /*14f20*/  @P2 MUFU.RCP R4, R10 ;  /* 0x0000000a00042308 */ /* 0x000fe20000001000 */
[----:B0-----:R-:W-:-:S07]  /*14f30*/  FADD.FTZ R11, R2, R5 ;  /* 0x00000005020b7221 */ /* 0x001fce0000010000 */
[----:B------:R0:W1:Y:S01]  /*14f40*/  @P2 MUFU.LG2 R5, R10 ;  /* 0x0000000a00052308 */ /* 0x0000620000000c00 */
[----:B------:R-:W-:Y:S01]  /*14f50*/  FSETP.NE.FTZ.AND P3, PT, R11, RZ, PT ;  /* 0x000000ff0b00720b */ /* 0x000fe20003f75000 */
[----:B0-----:R-:W2:Y:S01]  /*14f60*/  LDL.LU R10, [R1+0x78] ;  /* 0x00007800010a7983 */ /* 0x001ea20000300800 */
[----:B------:R-:W-:Y:S02]  /*14f70*/  WARPGROUP.DEPBAR.LE gsb0, 0x0 ;  /* 0x00008000000079c5 */ /* 0x000fe40000010000 */
[----:B------:R-:W-:-:S09]  /*14f80*/  WARPGROUP.ARRIVE ;  /* 0x00000000000079c5 */ /* 0x000fd20000000000 */
[----:B------:R-:W0:Y:S01]  /*14f90*/  @P3 MUFU.LG2 R7, R11 ;  /* 0x0000000b00073308 */ /* 0x000e220000000c00 */
[----:B------:R-:W-:Y:S01]  /*14fa0*/  HGMMA.64x96x16.F32 R24, gdesc[UR4].tnspB, R24, gsb0 ;  /* 0x41600000041879f0 */ /* 0x000fe20008000818 */
[----:B------:R3:W-:Y:S02]  /*14fb0*/  STL [R1+0x48], R8 ;  /* 0x0000480801007387 */ /* 0x0007e40000100800 */
[----:B---3--:R-:W-:-:S06]  /*14fc0*/  MOV R8, RZ ;  /* 0x000000ff00087202 */ /* 0x008fcc0000000f00 */
[----:B------:R-:W3:Y:S01]  /*14fd0*/  @P3 MUFU.RCP R8, R11 ;  /* 0x0000000b00083308 */ /* 0x000ee20000001000 */
[----:B------:R-:W-:Y:S02]  /*14fe0*/  @!P1 VIADD R9, R9, 0x31c60 ;  /* 0x00031c6009099836 */ /* 0x000fe40000000000 */
[----:B------:R-:W-:Y:S01]  /*14ff0*/  @P2 FMUL.FTZ R3, R15, 0.69314718246459960938 ;  /* 0x3f3172180f032820 */ /* 0x000fe20000410000 */
[----:B-1----:R-:W-:Y:S01]  /*15000*/  @P2 FMUL.FTZ R6, R5, 0.69314718246459960938 ;  /* 0x3f31721805062820 */ /* 0x002fe20000410000 */
[----:B------:R-:W-:Y:S01]  /*15010*/  @P3 FMUL.FTZ R12, R15, 0.69314718246459960938 ;  /* 0x3f3172180f0c3820 */ /* 0x000fe20000410000 */
[----:B0-----:R-:W-:Y:S01]  /*15020*/  @P3 FMUL.FTZ R7, R7, 0.69314718246459960938 ;  /* 0x3f31721807073820 */ /* 0x001fe20000410000 */
[----:B------:R-:W-:Y:S01]  /*15030*/  IMAD.MOV.U32 R0, RZ, RZ, -0x800000 ;  /* 0xff800000ff007424 */ /* 0x000fe200078e00ff */
[----:B------:R-:W-:Y:S01]  /*15040*/  @!P1 PRMT R9, RZ, 0x654, R9 ;  /* 0x00000654ff099816 */ /* 0x000fe20000000009 */
[----:B------:R-:W-:Y:S02]  /*15050*/  IMAD.MOV.U32 R2, RZ, RZ, -0x800000 ;  /* 0xff800000ff027424 */ /* 0x000fe400078e00ff */
[----:B------:R-:W-:Y:S01]  /*15060*/  @P2 FFMA.FTZ R0, R3, R14, R6 ;  /* 0x0000000e03002223 */ /* 0x000fe20000010006 */
[----:B------:R-:W-:Y:S01]  /*15070*/  @P3 FFMA.FTZ R2, R12, R74, R7 ;  /* 0x0000004a0c023223 */ /* 0x000fe20000010007 */
[----:B------:R-:W-:Y:S01]  /*15080*/  SEL R146, R146, RZ, P0 ;  /* 0x000000ff92927207 */ /* 0x000fe20000000000 */
        /* <DEDUP_REMOVED lines=12> */
[----:B---3--:R-:W-:Y:S01]  /*15150*/  FMUL.FTZ R81, R27, R8 ;  /* 0x000000081b517220 */ /* 0x008fe20000410000 */
        /* <DEDUP_REMOVED lines=10> */
[----:B------:R0:W-:Y:S01]  /*15200*/  @!P1 SYNCS.ARRIVE.TRANS64.RED.A1T0 RZ, [R9+URZ], RZ ;  /* 0x000000ff09ff99a7 */ /* 0x0001e2000810043f */
        /* <DEDUP_REMOVED lines=27> */
[----:B--2---:R-:W-:-:S05]  /*153c0*/  VIADD R10, R10, 0x1 ;  /* 0x000000010a0a7836 */ /* 0x004fca0000000000 */
[----:B------:R0:W-:Y:S02]  /*153d0*/  STL [R1+0x78], R10 ;  /* 0x0000780a01007387 */ /* 0x0001e40000100800 */
.L_x_8628:
        /* <DEDUP_REMOVED lines=15> */
[----:B------:R-:W1:Y:S01]  /*154d0*/  S2R R5, SR_SWINHI ;  /* 0x0000000000057919 */ /* 0x000e620000002f00 */
[----:B------:R-:W-:Y:S05]  /*154e0*/  WARPSYNC.ALL ;  /* 0x0000000000007948 */ /* 0x000fea0003800000 */
[----:B------:R-:W-:Y:S01]  /*154f0*/  F2FP.F16.F32.PACK_AB R6, R79, R6 ;  /* 0x000000064f06723e */ /* 0x000fe200000000ff */
[----:B------:R-:W-:Y:S01]  /*15500*/  ULDC.64 UR4, c[0x0][0xbd8] ;  /* 0x0002f60000047ab9 */ /* 0x000fe20000000a00 */
[----:B------:R-:W3:Y:S01]  /*15510*/  LDL R70, [R1+0x74] ;  /* 0x0000740001467983 */ /* 0x000ee20000100800 */
[----:B------:R-:W-:-:S02]  /*15520*/  MOV R20, R18 ;  /* 0x0000001200147202 */ /* 0x000fc40000000f00 */
[----:B-1----:R-:W-:Y:S02]  /*15530*/  MOV R21, R5 ;  /* 0x0000000500157202 */ /* 0x002fe40000000f00 */
[----:B------:R-:W-:Y:S01]  /*15540*/  F2FP.F16.F32.PACK_AB R27, R64, R27 ;  /* 0x0000001b401b723e */ /* 0x000fe200000000ff */
[----:B------:R-:W-:Y:S01]  /*15550*/  BAR.SYNC.DEFER_BLOCKING 0x1, 0x180 ;  /* 0x0046000000007b1d */ /* 0x000fe20000010000 */
[----:B--2---:R-:W-:-:S03]  /*15560*/  IMAD.WIDE R4, R4, 0x2, R20 ;  /* 0x0000000204047825 */ /* 0x004fc600078e0214 */
[----:B------:R-:W-:-:S04]  /*15570*/  IADD3 R55, P4, R4, 0x20, RZ ;  /* 0x0000002004377810 */ /* 0x000fc80007f9e0ff */
[----:B------:R-:W-:Y:S02]  /*15580*/  LOP3.LUT R8, R55, 0x180, RZ, 0xc0, !PT ;  /* 0x0000018037087812 */ /* 0x000fe400078ec0ff */
[----:B------:R-:W-:Y:S02]  /*15590*/  IADD3 R63, P2, R4, 0x3020, RZ ;  /* 0x00003020043f7810 */ /* 0x000fe40007f5e0ff */
[----:B------:R-:W-:Y:S02]  /*155a0*/  SHF.R.U64 R8, R8, 0x3, RZ ;  /* 0x0000000308087819 */ /* 0x000fe400000012ff */
[C---:B------:R-:W-:Y:S02]  /*155b0*/  IADD3 R59, P3, R4.reuse, 0x3000, RZ ;  /* 0x00003000043b7810 */ /* 0x040fe40007f7e0ff */
[C---:B------:R-:W-:Y:S02]  /*155c0*/  IADD3 R67, P0, R4.reuse, 0x6020, RZ ;  /* 0x0000602004437810 */ /* 0x040fe40007f1e0ff */
[----:B0-----:R-:W-:-:S02]  /*155d0*/  LOP3.LUT R9, R4, 0x180, RZ, 0xc0, !PT ;  /* 0x0000018004097812 */ /* 0x001fc400078ec0ff */
[----:B------:R-:W-:Y:S02]  /*155e0*/  IADD3 R58, P1, R4, 0x6000, RZ ;  /* 0x00006000043a7810 */ /* 0x000fe40007f3e0ff */
[----:B------:R-:W-:Y:S02]  /*155f0*/  LOP3.LUT R12, R8, R55, RZ, 0x3c, !PT ;  /* 0x00000037080c7212 */ /* 0x000fe400078e3cff */
        /* <DEDUP_REMOVED lines=8> */
[----:B------:R-:W-:Y:S01]  /*15680*/  LOP3.LUT R4, R9, R4, RZ, 0x3c, !PT ;  /* 0x0000000409047212 */ /* 0x000fe200078e3cff */
[--C-:B------:R-:W-:Y:S01]  /*15690*/  IMAD.X R13, RZ, RZ, R5.reuse, P4 ;  /* 0x000000ffff0d7224 */ /* 0x100fe200020e0605 */
[----:B------:R-:W-:Y:S01]  /*156a0*/  SHF.R.U64 R55, R55, 0x3, RZ ;  /* 0x0000000337377819 */ /* 0x000fe200000012ff */
[--C-:B------:R-:W-:Y:S01]  /*156b0*/  IMAD.X R15, RZ, RZ, R5.reuse, P3 ;  /* 0x000000ffff0f7224 */ /* 0x100fe200018e0605 */
[----:B------:R-:W-:Y:S01]  /*156c0*/  LOP3.LUT R24, R10, R63, RZ, 0x3c, !PT ;  /* 0x0000003f0a187212 */ /* 0x000fe200078e3cff */
[----:B------:R-:W-:Y:S01]  /*156d0*/  IMAD.X R25, RZ, RZ, R5, P2 ;  /* 0x000000ffff197224 */ /* 0x000fe200010e0605 */
[----:B------:R-:W-:-:S02]  /*156e0*/  LOP3.LUT R14, R8, R59, RZ, 0x3c, !PT ;  /* 0x0000003b080e7212 */ /* 0x000fc400078e3cff */
[----:B------:R-:W-:Y:S01]  /*156f0*/  LOP3.LUT R10, R62, R67, RZ, 0x3c, !PT ;  /* 0x000000433e0a7212 */ /* 0x000fe200078e3cff */
[----:B------:R-:W-:Y:S01]  /*15700*/  IMAD.X R11, RZ, RZ, R5, P0 ;  /* 0x000000ffff0b7224 */ /* 0x000fe200000e0605 */
[----:B------:R-:W-:Y:S02]  /*15710*/  MOV R62, R4 ;  /* 0x00000004003e7202 */ /* 0x000fe40000000f00 */
[----:B------:R-:W-:Y:S02]  /*15720*/  IADD3.X R9, RZ, R5, RZ, P1, !PT ;  /* 0x00000005ff097210 */ /* 0x000fe40000ffe4ff */
[----:B------:R-:W-:Y:S02]  /*15730*/  F2FP.F16.F32.PACK_AB R4, R76, R7 ;  /* 0x000000074c04723e */ /* 0x000fe400000000ff */
[----:B------:R-:W-:Y:S02]  /*15740*/  LOP3.LUT R8, R55, R58, RZ, 0x3c, !PT ;  /* 0x0000003a37087212 */ /* 0x000fe400078e3cff */
[----:B------:R-:W-:-:S02]  /*15750*/  F2FP.F16.F32.PACK_AB R5, R81, R80 ;  /* 0x000000505105723e */ /* 0x000fc400000000ff */
[----:B------:R-:W-:Y:S02]  /*15760*/  F2FP.F16.F32.PACK_AB R7, R82, R69 ;  /* 0x000000455207723e */ /* 0x000fe400000000ff */
[----:B------:R-:W-:Y:S02]  /*15770*/  MOV R59, R12 ;  /* 0x0000000c003b7202 */ /* 0x000fe40000000f00 */
[----:B------:R-:W-:Y:S02]  /*15780*/  MOV R58, R14 ;  /* 0x0000000e003a7202 */ /* 0x000fe40000000f00 */
[----:B------:R-:W-:Y:S02]  /*15790*/  MOV R55, R24 ;  /* 0x0000001800377202 */ /* 0x000fe40000000f00 */
[----:B------:R-:W-:Y:S02]  /*157a0*/  F2FP.F16.F32.PACK_AB R12, R74, R73 ;  /* 0x000000494a0c723e */ /* 0x000fe400000000ff */
[----:B------:R-:W-:-:S02]  /*157b0*/  F2FP.F16.F32.PACK_AB R13, R68, R61 ;  /* 0x0000003d440d723e */ /* 0x000fc400000000ff */
[----:B------:R-:W-:Y:S02]  /*157c0*/  F2FP.F16.F32.PACK_AB R14, R77, R72 ;  /* 0x000000484d0e723e */ /* 0x000fe400000000ff */
[----:B------:R-:W-:Y:S02]  /*157d0*/  F2FP.F16.F32.PACK_AB R15, R78, R57 ;  /* 0x000000394e0f723e */ /* 0x000fe400000000ff */
[----:B------:R-:W-:Y:S02]  /*157e0*/  F2FP.F16.F32.PACK_AB R25, R65, R26 ;  /* 0x0000001a4119723e */ /* 0x000fe400000000ff */
[----:B------:R-:W-:Y:S02]  /*157f0*/  F2FP.F16.F32.PACK_AB R24, R75, R40 ;  /* 0x000000284b18723e */ /* 0x000fe400000000ff */
[----:B------:R-:W-:Y:S01]  /*15800*/  F2FP.F16.F32.PACK_AB R26, R44, R37 ;  /* 0x000000252c1a723e */ /* 0x000fe200000000ff */
[----:B------:R0:W-:Y:S01]  /*15810*/  STSM.16.M88.4 [R62], R4 ;  /* 0x000000043e007844 */ /* 0x0001e20000000200 */
[----:B------:R-:W-:-:S02]  /*15820*/  MOV R44, R8 ;  /* 0x00000008002c7202 */ /* 0x000fc40000000f00 */
[----:B------:R-:W-:Y:S01]  /*15830*/  MOV R37, R10 ;  /* 0x0000000a00257202 */ /* 0x000fe20000000f00 */
[----:B------:R1:W-:Y:S01]  /*15840*/  STSM.16.M88.4 [R59], R12 ;  /* 0x0000000c3b007844 */ /* 0x0003e20000000200 */
[----:B------:R-:W-:Y:S02]  /*15850*/  F2FP.F16.F32.PACK_AB R8, R52, R29 ;  /* 0x0000001d3408723e */ /* 0x000fe400000000ff */
[----:B------:R-:W-:Y:S01]  /*15860*/  F2FP.F16.F32.PACK_AB R9, R54, R43 ;  /* 0x0000002b3609723e */ /* 0x000fe200000000ff */
[----:B------:R2:W-:Y:S01]  /*15870*/  STSM.16.M88.4 [R58], R24 ;  /* 0x000000183a007844 */ /* 0x0005e20000000200 */
[----:B------:R-:W-:Y:S02]  /*15880*/  F2FP.F16.F32.PACK_AB R10, R45, R32 ;  /* 0x000000202d0a723e */ /* 0x000fe400000000ff */
[----:B------:R-:W-:Y:S02]  /*15890*/  F2FP.F16.F32.PACK_AB R11, R51, R42 ;  /* 0x0000002a330b723e */ /* 0x000fe400000000ff */
[----:B------:R-:W-:-:S02]  /*158a0*/  ISETP.NE.U32.AND P0, PT, RZ, UR4, PT ;  /* 0x00000004ff007c0c */ /* 0x000fc4000bf05070 */
[----:B0-----:R-:W-:Y:S02]  /*158b0*/  F2FP.F16.F32.PACK_AB R4, R48, R3 ;  /* 0x000000033004723e */ /* 0x001fe400000000ff */
[----:B------:R-:W-:Y:S02]  /*158c0*/  F2FP.F16.F32.PACK_AB R5, R60, R47 ;  /* 0x0000002f3c05723e */ /* 0x000fe400000000ff */
[----:B------:R-:W-:Y:S02]  /*158d0*/  F2FP.F16.F32.PACK_AB R6, R41, R28 ;  /* 0x0000001c2906723e */ /* 0x000fe400000000ff */
[----:B------:R-:W-:Y:S02]  /*158e0*/  F2FP.F16.F32.PACK_AB R7, R53, R46 ;  /* 0x0000002e3507723e */ /* 0x000fe400000000ff */
[----:B-1----:R-:W-:Y:S02]  /*158f0*/  F2FP.F16.F32.PACK_AB R12, R56, R33 ;  /* 0x00000021380c723e */ /* 0x002fe400000000ff */
[----:B------:R-:W-:-:S02]  /*15900*/  F2FP.F16.F32.PACK_AB R13, R39, R34 ;  /* 0x00000022270d723e */ /* 0x000fc400000000ff */
[----:B------:R-:W-:Y:S02]  /*15910*/  F2FP.F16.F32.PACK_AB R14, R49, R36 ;  /* 0x00000024310e723e */ /* 0x000fe400000000ff */
[----:B------:R-:W-:Y:S02]  /*15920*/  F2FP.F16.F32.PACK_AB R15, R38, R35 ;  /* 0x00000023260f723e */ /* 0x000fe400000000ff */
[----:B--2---:R-:W-:Y:S01]  /*15930*/  IADD3 R24, P1, R50, UR4, RZ ;  /* 0x0000000432187c10 */ /* 0x004fe2000ff3e0ff */
        /* <DEDUP_REMOVED lines=8> */
[----:B------:R-:W-:Y:S01]  /*159c0*/  ISETP.NE.AND.EX P1, PT, RZ, UR5, PT, P1 ;  /* 0x00000005ff007c0c */ /* 0x000fe2000bf25310 */
[----:B------:R-:W-:-:S12]  /*159d0*/  IMAD.MOV.U32 R41, RZ, RZ, RZ ;  /* 0x000000ffff297224 */ /* 0x000fd800078e00ff */
[----:B------:R-:W-:Y:S01]  /*159e0*/  @P1 IADD3 R50, P2, R50, UR4, RZ ;  /* 0x0000000432321c10 */ /* 0x000fe2000ff5e0ff */
[----:B------:R-:W-:Y:S02]  /*159f0*/  ULDC UR4, c[0x0][0xa88] ;  /* 0x0002a20000047ab9 */ /* 0x000fe40000000800 */
[----:B------:R-:W-:Y:S01]  /*15a00*/  IMAD.U32 R40, RZ, RZ, UR4 ;  /* 0x00000004ff287e24 */ /* 0x000fe2000f8e00ff */
[----:B------:R-:W-:Y:S01]  /*15a10*/  @P1 IADD3.X R51, R31, UR5, RZ, P2, !PT ;  /* 0x000000051f331c10 */ /* 0x000fe200097fe4ff */
[----:B------:R-:W2:Y:S04]  /*15a20*/  @P0 LDG.E R41, desc[UR60][R24.64] ;  /* 0x0000003c18290981 */ /* 0x000ea8000c1e1900 */
[----:B------:R0:W5:Y:S01]  /*15a30*/  @P1 LDG.E R40, desc[UR60][R50.64] ;  /* 0x0000003c32281981 */ /* 0x000162000c1e1900 */
[----:B---3--:R-:W-:-:S02]  /*15a40*/  SHF.R.S32.HI R43, RZ, 0x1f, R70 ;  /* 0x0000001fff2b7819 */ /* 0x008fc40000011446 */
[----:B--2---:R-:W-:Y:S01]  /*15a50*/  SHF.R.S32.HI R42, RZ, 0x1f, R41 ;  /* 0x0000001fff2a7819 */ /* 0x004fe20000011429 */
[----:B0-----:R-:W-:Y:S06]  /*15a60*/  @P1 BRA `(.L_x_8692) ;  /* 0x0000000000101947 */ /* 0x001fec0003800000 */
[----:B------:R-:W-:Y:S05]  /*15a70*/  @!P0 BRA `(.L_x_8692) ;  /* 0x00000000000c8947 */ /* 0x000fea0003800000 */
[----:B------:R-:W2:Y:S04]  /*15a80*/  LDG.E R3, desc[UR60][R24.64] ;  /* 0x0000003c18037981 */ /* 0x000ea8000c1e1900 */
[----:B-----5:R-:W2:Y:S02]  /*15a90*/  LDG.E R40, desc[UR60][R24.64+0x4] ;  /* 0x0000043c18287981 */ /* 0x020ea4000c1e1900 */
[----:B--2---:R-:W-:-:S07]  /*15aa0*/  IMAD.IADD R40, R40, 0x1, -R3 ;  /* 0x0000000128287824 */ /* 0x004fce00078e0a03 */
.L_x_8692:
[----:B------:R-:W2:Y:S01]  /*15ab0*/  LDL.64 R4, [R1+0x68] ;  /* 0x0000680001047983 */ /* 0x000ea20000100a00 */
[----:B------:R-:W-:-:S03]  /*15ac0*/  ULDC.64 UR4, c[0x0][0xb70] ;  /* 0x0002dc0000047ab9 */ /* 0x000fc60000000a00 */
[----:B------:R-:W3:Y:S04]  /*15ad0*/  LDL.64 R48, [R1+0x68] ;  /* 0x0000680001307983 */ /* 0x000ee80000100a00 */
[----:B------:R-:W4:Y:S04]  /*15ae0*/  LDL R8, [R1+0x9c] ;  /* 0x00009c0001087983 */ /* 0x000f280000100800 */
[----:B------:R-:W4:Y:S04]  /*15af0*/  LDL.LU R47, [R1+0x7c] ;  /* 0x00007c00012f7983 */ /* 0x000f280000300800 */
[----:B------:R-:W4:Y:S01]  /*15b00*/  LDL R46, [R1+0x5c] ;  /* 0x00005c00012e7983 */ /* 0x000f220000100800 */
[----:B------:R-:W0:Y:S01]  /*15b10*/  S2R R10, SR_TID.X ;  /* 0x00000000000a7919 */ /* 0x000e220000002100 */
[----:B------:R-:W-:Y:S01]  /*15b20*/  IMAD R6, R43, UR4, RZ ;  /* 0x000000042b067c24 */ /* 0x000fe2000f8e02ff */
[----:B------:R-:W-:-:S03]  /*15b30*/  SEL R44, R30, RZ, !P0 ;  /* 0x000000ff1e2c7207 */ /* 0x000fc60004000000 */
[----:B------:R-:W-:Y:S01]  /*15b40*/  IMAD R7, R70, UR5, R6 ;  /* 0x0000000546077c24 */ /* 0x000fe2000f8e0206 */
[----:B------:R-:W-:Y:S01]  /*15b50*/  SEL R45, R66, RZ, !P0 ;  /* 0x000000ff422d7207 */ /* 0x000fe20004000000 */
[----:B0-----:R-:W-:-:S05]  /*15b60*/  VIADD R11, R10, 0xffffff80 ;  /* 0xffffff800a0b7836 */ /* 0x001fca0000000000 */
[----:B------:R-:W-:-:S04]  /*15b70*/  SHF.R.S32.HI R10, RZ, 0x1f, R11 ;  /* 0x0000001fff0a7819 */ /* 0x000fc8000001140b */
[----:B------:R-:W-:-:S04]  /*15b80*/  LEA.HI R10, R10, R11, RZ, 0x7 ;  /* 0x0000000b0a0a7211 */ /* 0x000fc800078f38ff */
[----:B------:R-:W-:-:S05]  /*15b90*/  LOP3.LUT R10, R10, 0xffffff80, RZ, 0xc0, !PT ;  /* 0xffffff800a0a7812 */ /* 0x000fca00078ec0ff */
[----:B------:R-:W-:Y:S01]  /*15ba0*/  IMAD.IADD R10, R11, 0x1, -R10 ;  /* 0x000000010b0a7824 */ /* 0x000fe200078e0a0a */
[----:B------:R-:W-:Y:S01]  /*15bb0*/  BSSY B1, `(.L_x_8693) ;  /* 0x0000070000017945 */ /* 0x000fe20003800000 */
[----:B--2---:R-:W-:Y:S01]  /*15bc0*/  MOV R5, R42 ;  /* 0x0000002a00057202 */ /* 0x004fe20000000f00 */
[----:B---3--:R-:W-:Y:S02]  /*15bd0*/  IMAD.MOV.U32 R48, RZ, RZ, R4 ;  /* 0x000000ffff307224 */ /* 0x008fe400078e0004 */
[----:B------:R-:W-:-:S04]  /*15be0*/  IMAD.MOV.U32 R4, RZ, RZ, R41 ;  /* 0x000000ffff047224 */ /* 0x000fc800078e0029 */
[----:B------:R-:W-:Y:S01]  /*15bf0*/  IMAD.WIDE.U32 R4, R70, UR4, R4 ;  /* 0x0000000446047c25 */ /* 0x000fe2000f8e0004 */
[----:B------:R-:W-:-:S03]  /*15c00*/  ULDC.64 UR4, c[0x0][0xb78] ;  /* 0x0002de0000047ab9 */ /* 0x000fc60000000a00 */
[----:B----4-:R-:W-:Y:S02]  /*15c10*/  IMAD R3, R48, 0x20, R46 ;  /* 0x0000002030037824 */ /* 0x010fe400078e022e */
[----:B------:R-:W-:Y:S02]  /*15c20*/  IMAD.IADD R5, R5, 0x1, R7 ;  /* 0x0000000105057824 */ /* 0x000fe400078e0207 */
[----:B------:R-:W-:-:S04]  /*15c30*/  IMAD.WIDE R20, R3, 0x2, R20 ;  /* 0x0000000203147825 */ /* 0x000fc800078e0214 */
[----:B------:R-:W-:Y:S02]  /*15c40*/  IMAD R3, R44, UR4, RZ ;  /* 0x000000042c037c24 */ /* 0x000fe4000f8e02ff */
[----:B------:R-:W-:Y:S02]  /*15c50*/  IMAD R7, R47, 0xc0, R8 ;  /* 0x000000c02f077824 */ /* 0x000fe400078e0208 */
[----:B------:R-:W-:Y:S01]  /*15c60*/  IMAD.WIDE.U32 R4, R45, UR4, R4 ;  /* 0x000000042d047c25 */ /* 0x000fe2000f8e0004 */
[----:B------:R-:W-:-:S03]  /*15c70*/  IADD3 R9, P2, R20, 0x1800, RZ ;  /* 0x0000180014097810 */ /* 0x000fc60007f5e0ff */
[----:B------:R-:W-:Y:S01]  /*15c80*/  IMAD R6, R45, UR5, R3 ;  /* 0x000000052d067c24 */ /* 0x000fe2000f8e0203 */
[----:B------:R-:W-:Y:S01]  /*15c90*/  SHF.R.S32.HI R3, RZ, 0x1f, R7 ;  /* 0x0000001fff037819 */ /* 0x000fe20000011407 */
[----:B------:R-:W-:Y:S01]  /*15ca0*/  ULDC.64 UR4, c[0x0][0xb40] ;  /* 0x0002d00000047ab9 */ /* 0x000fe20000000a00 */
[----:B------:R-:W-:Y:S02]  /*15cb0*/  IADD3 R4, P0, R7, R4, RZ ;  /* 0x0000000407047210 */ /* 0x000fe40007f1e0ff */
[----:B------:R-:W-:Y:S02]  /*15cc0*/  LOP3.LUT R8, R9, 0x180, RZ, 0xc0, !PT ;  /* 0x0000018009087812 */ /* 0x000fe400078ec0ff */
[----:B------:R-:W-:Y:S02]  /*15cd0*/  IADD3.X R3, R3, R5, R6, P0, !PT ;  /* 0x0000000503037210 */ /* 0x000fe400007fe406 */
[----:B------:R-:W-:Y:S02]  /*15ce0*/  LEA R38, P1, R4, UR4, 0x2 ;  /* 0x0000000404267c11 */ /* 0x000fe4000f8210ff */
[----:B------:R-:W-:-:S02]  /*15cf0*/  SHF.R.U64 R8, R8, 0x3, RZ ;  /* 0x0000000308087819 */ /* 0x000fc400000012ff */
[----:B------:R-:W-:Y:S01]  /*15d00*/  LEA.HI.X R39, R4, UR5, R3, 0x2, P1 ;  /* 0x0000000504277c11 */ /* 0x000fe200088f1403 */
[----:B------:R-:W-:Y:S01]  /*15d10*/  VIADD R3, R7, 0x8 ;  /* 0x0000000807037836 */ /* 0x000fe20000000000 */
[----:B------:R-:W-:Y:S01]  /*15d20*/  LOP3.LUT R8, R8, R9, RZ, 0x3c, !PT ;  /* 0x0000000908087212 */ /* 0x000fe200078e3cff */
[----:B------:R-:W-:Y:S01]  /*15d30*/  IMAD.X R9, RZ, RZ, R21, P2 ;  /* 0x000000ffff097224 */ /* 0x000fe200010e0615 */
[----:B------:R-:W-:Y:S01]  /*15d40*/  LOP3.LUT P0, RZ, R10, 0x3, RZ, 0xc0, !PT ;  /* 0x000000030aff7812 */ /* 0x000fe2000780c0ff */
[----:B------:R-:W-:Y:S01]  /*15d50*/  ULDC.64 UR4, c[0x0][0xaa0] ;  /* 0x0002a80000047ab9 */ /* 0x000fe20000000a00 */
[C---:B------:R-:W-:Y:S02]  /*15d60*/  IADD3 R13, P5, R20.reuse, 0x3000, RZ ;  /* 0x00003000140d7810 */ /* 0x040fe40007fbe0ff */
[C---:B------:R-:W-:Y:S02]  /*15d70*/  IADD3 R25, P4, R20.reuse, 0x4800, RZ ;  /* 0x0000480014197810 */ /* 0x040fe40007f9e0ff */
[----:B------:R-:W-:-:S02]  /*15d80*/  IADD3 R29, P3, R20, 0x6000, RZ ;  /* 0x00006000141d7810 */ /* 0x000fc40007f7e0ff */
[----:B------:R-:W-:Y:S02]  /*15d90*/  IADD3 R4, P2, R20, 0x7800, RZ ;  /* 0x0000780014047810 */ /* 0x000fe40007f5e0ff */
[-C--:B-----5:R-:W-:Y:S02]  /*15da0*/  ISETP.GE.OR P1, PT, R7, R40.reuse, P0 ;  /* 0x000000280700720c */ /* 0x0a0fe40000726670 */
[----:B------:R-:W-:Y:S02]  /*15db0*/  LOP3.LUT R12, R13, 0x180, RZ, 0xc0, !PT ;  /* 0x000001800d0c7812 */ /* 0x000fe400078ec0ff */
[----:B------:R-:W-:Y:S02]  /*15dc0*/  LOP3.LUT R24, R25, 0x180, RZ, 0xc0, !PT ;  /* 0x0000018019187812 */ /* 0x000fe400078ec0ff */
[----:B------:R-:W-:Y:S02]  /*15dd0*/  LOP3.LUT R28, R29, 0x180, RZ, 0xc0, !PT ;  /* 0x000001801d1c7812 */ /* 0x000fe400078ec0ff */
[----:B------:R-:W-:-:S02]  /*15de0*/  ISETP.GE.OR P0, PT, R3, R40, P0 ;  /* 0x000000280300720c */ /* 0x000fc40000706670 */
[----:B------:R-:W-:Y:S02]  /*15df0*/  LOP3.LUT R3, R4, 0x180, RZ, 0xc0, !PT ;  /* 0x0000018004037812 */ /* 0x000fe400078ec0ff */
[----:B------:R-:W-:Y:S02]  /*15e00*/  LOP3.LUT R5, R20, 0x180, RZ, 0xc0, !PT ;  /* 0x0000018014057812 */ /* 0x000fe400078ec0ff */
[----:B------:R-:W-:Y:S02]  /*15e10*/  SHF.R.U64 R12, R12, 0x3, RZ ;  /* 0x000000030c0c7819 */ /* 0x000fe400000012ff */
[----:B------:R-:W-:Y:S02]  /*15e20*/  SHF.R.U64 R24, R24, 0x3, RZ ;  /* 0x0000000318187819 */ /* 0x000fe400000012ff */
[----:B------:R-:W-:Y:S02]  /*15e30*/  SHF.R.U64 R28, R28, 0x3, RZ ;  /* 0x000000031c1c7819 */ /* 0x000fe400000012ff */
[----:B------:R-:W-:-:S02]  /*15e40*/  SHF.R.U64 R3, R3, 0x3, RZ ;  /* 0x0000000303037819 */ /* 0x000fc400000012ff */
[----:B------:R-:W-:Y:S01]  /*15e50*/  SHF.R.U64 R5, R5, 0x3, RZ ;  /* 0x0000000305057819 */ /* 0x000fe200000012ff */
[--C-:B------:R-:W-:Y:S01]  /*15e60*/  IMAD.X R33, RZ, RZ, R21.reuse, P2 ;  /* 0x000000ffff217224 */ /* 0x100fe200010e0615 */
[----:B------:R-:W-:Y:S01]  /*15e70*/  LOP3.LUT R12, R12, R13, RZ, 0x3c, !PT ;  /* 0x0000000d0c0c7212 */ /* 0x000fe200078e3cff */
[--C-:B------:R-:W-:Y:S01]  /*15e80*/  IMAD.X R13, RZ, RZ, R21.reuse, P5 ;  /* 0x000000ffff0d7224 */ /* 0x100fe200028e0615 */
[----:B------:R-:W-:Y:S01]  /*15e90*/  LOP3.LUT R24, R24, R25, RZ, 0x3c, !PT ;  /* 0x0000001918187212 */ /* 0x000fe200078e3cff */
[----:B------:R-:W-:Y:S01]  /*15ea0*/  IMAD.X R25, RZ, RZ, R21, P4 ;  /* 0x000000ffff197224 */ /* 0x000fe200020e0615 */
[----:B------:R-:W-:Y:S02]  /*15eb0*/  LOP3.LUT R28, R28, R29, RZ, 0x3c, !PT ;  /* 0x0000001d1c1c7212 */ /* 0x000fe400078e3cff */
[----:B------:R-:W-:Y:S02]  /*15ec0*/  IADD3.X R29, RZ, R21, RZ, P3, !PT ;  /* 0x00000015ff1d7210 */ /* 0x000fe40001ffe4ff */
[----:B------:R-:W-:-:S02]  /*15ed0*/  LOP3.LUT R32, R3, R4, RZ, 0x3c, !PT ;  /* 0x0000000403207212 */ /* 0x000fc400078e3cff */
[----:B------:R-:W-:Y:S01]  /*15ee0*/  LOP3.LUT R20, R5, R20, RZ, 0x3c, !PT ;  /* 0x0000001405147212 */ /* 0x000fe200078e3cff */
[----:B------:R-:W-:Y:S01]  /*15ef0*/  @!P1 STG.E desc[UR60][R38.64], R0 ;  /* 0x0000000026009986 */ /* 0x000fe2000c10193c */
[----:B------:R-:W-:-:S03]  /*15f00*/  SHF.R.S32.HI R37, RZ, 0x1f, R46 ;  /* 0x0000001fff257819 */ /* 0x000fc6000001142e */
[----:B------:R0:W-:Y:S01]  /*15f10*/  @!P0 STG.E desc[UR60][R38.64+0x20], R2 ;  /* 0x0000200226008986 */ /* 0x0001e2000c10193c */
[----:B------:R-:W-:-:S03]  /*15f20*/  IMAD.MOV.U32 R36, RZ, RZ, R46 ;  /* 0x000000ffff247224 */ /* 0x000fc600078e002e */
[----:B------:R1:W5:Y:S01]  /*15f30*/  LD.E.128 R4, desc[UR60][R20.64] ;  /* 0x0000003c14047980 */ /* 0x000362000c101d00 */
[----:B------:R-:W-:-:S03]  /*15f40*/  SHF.R.S32.HI R49, RZ, 0x1f, R48 ;  /* 0x0000001fff317819 */ /* 0x000fc60000011430 */
[----:B------:R-:W5:Y:S04]  /*15f50*/  LD.E.128 R8, desc[UR60][R8.64] ;  /* 0x0000003c08087980 */ /* 0x000f68000c101d00 */
[----:B------:R-:W5:Y:S04]  /*15f60*/  LD.E.128 R12, desc[UR60][R12.64] ;  /* 0x0000003c0c0c7980 */ /* 0x000f68000c101d00 */
        /* <DEDUP_REMOVED lines=10> */
[----:B0-----:R-:W-:-:S03]  /*16010*/  IMAD.WIDE.U32 R2, R41, UR4, R36 ;  /* 0x0000000429027c25 */ /* 0x001fc6000f8e0024 */
[----:B------:R0:W-:Y:S01]  /*16020*/  STL [R1+0x6c], R49 ;  /* 0x00006c3101007387 */ /* 0x0001e20000100800 */
[----:B------:R-:W-:Y:S01]  /*16030*/  IMAD R41, R41, UR5, R42 ;  /* 0x0000000529297c24 */ /* 0x000fe2000f8e022a */
[----:B------:R-:W-:Y:S01]  /*16040*/  ULDC.64 UR4, c[0x0][0xae0] ;  /* 0x0002b80000047ab9 */ /* 0x000fe20000000a00 */
[----:B------:R-:W-:Y:S02]  /*16050*/  IMAD R37, R47, -0xc0, R40 ;  /* 0xffffff402f257824 */ /* 0x000fe400078e0228 */
[----:B------:R-:W-:Y:S02]  /*16060*/  IMAD.IADD R3, R3, 0x1, R41 ;  /* 0x0000000103037824 */ /* 0x000fe400078e0229 */
[----:B-1----:R-:W-:Y:S01]  /*16070*/  IMAD R21, R43, UR4, RZ ;  /* 0x000000042b157c24 */ /* 0x002fe2000f8e02ff */
[C---:B------:R-:W-:Y:S01]  /*16080*/  ISETP.GE.AND P0, PT, R48.reuse, R37, PT ;  /* 0x000000253000720c */ /* 0x040fe20003f06270 */
[----:B------:R-:W-:Y:S02]  /*16090*/  VIADD R20, R48, 0x60 ;  /* 0x0000006030147836 */ /* 0x000fe40000000000 */
[----:B------:R-:W-:-:S02]  /*160a0*/  VIADD R0, R18, 0x31c20 ;  /* 0x00031c2012007836 */ /* 0x000fc40000000000 */
[C---:B------:R-:W-:Y:S02]  /*160b0*/  IMAD R21, R70.reuse, UR5, R21 ;  /* 0x0000000546157c24 */ /* 0x040fe4000f8e0215 */
[----:B------:R-:W-:Y:S01]  /*160c0*/  IMAD.WIDE.U32 R2, R70, UR4, R2 ;  /* 0x0000000446027c25 */ /* 0x000fe2000f8e0002 */
[----:B------:R-:W-:Y:S01]  /*160d0*/  ULDC.64 UR4, c[0x0][0xae8] ;  /* 0x0002ba0000047ab9 */ /* 0x000fe20000000a00 */
[----:B------:R-:W-:Y:S02]  /*160e0*/  ISETP.GE.AND P3, PT, R20, R37, PT ;  /* 0x000000251400720c */ /* 0x000fe40003f66270 */
[----:B------:R-:W-:Y:S01]  /*160f0*/  IMAD.IADD R3, R3, 0x1, R21 ;  /* 0x0000000103037824 */ /* 0x000fe200078e0215 */
[----:B------:R-:W-:Y:S01]  /*16100*/  PRMT R0, RZ, 0x654, R0 ;  /* 0x00000654ff007816 */ /* 0x000fe20000000000 */
[----:B------:R-:W-:Y:S02]  /*16110*/  IMAD R20, R44, UR4, RZ ;  /* 0x000000042c147c24 */ /* 0x000fe4000f8e02ff */
[C---:B------:R-:W-:Y:S01]  /*16120*/  IMAD.WIDE.U32 R36, R45.reuse, UR4, R2 ;  /* 0x000000042d247c25 */ /* 0x040fe2000f8e0002 */
[----:B--2---:R0:W-:Y:S03]  /*16130*/  SYNCS.ARRIVE.TRANS64.RED.A1T0 RZ, [R0+URZ], RZ ;  /* 0x000000ff00ff79a7 */ /* 0x0041e6000810043f */
[----:B------:R-:W-:-:S02]  /*16140*/  IMAD R39, R45, UR5, R20 ;  /* 0x000000052d277c24 */ /* 0x000fc4000f8e0214 */
        /* <DEDUP_REMOVED lines=22> */
.L_x_8694:
[----:B------:R-:W-:Y:S05]  /*162b0*/  BSYNC B1 ;  /* 0x0000000000017941 */ /* 0x000fea0003800000 */
.L_x_8693:
[----:B------:R-:W-:Y:S05]  /*162c0*/  @P3 BRA `(.L_x_8695) ;  /* 0x0000000800503947 */ /* 0x000fea0003800000 */
[----:B0----5:R-:W-:Y:S01]  /*162d0*/  IADD3 R5, P0, R20, 0x60, RZ ;  /* 0x0000006014057810 */ /* 0x021fe20007f1e0ff */
[----:B------:R-:W-:Y:S01]  /*162e0*/  ULDC.64 UR4, c[0x0][0xad8] ;  /* 0x0002b60000047ab9 */ /* 0x000fe20000000a00 */
[----:B------:R-:W-:Y:S01]  /*162f0*/  IMAD.MOV.U32 R2, RZ, RZ, R36 ;  /* 0x000000ffff027224 */ /* 0x000fe200078e0024 */
[----:B------:R-:W-:Y:S01]  /*16300*/  IADD3 R0, R46, 0x20, RZ ;  /* 0x000000202e007810 */ /* 0x000fe20007ffe0ff */
[----:B------:R-:W-:Y:S01]  /*16310*/  IMAD.MOV.U32 R3, RZ, RZ, R41 ;  /* 0x000000ffff037224 */ /* 0x000fe200078e0029 */
[----:B------:R-:W-:Y:S01]  /*16320*/  ULDC.64 UR6, c[0x0][0xa80] ;  /* 0x0002a00000067ab9 */ /* 0x000fe20000000a00 */
[----:B------:R-:W-:Y:S02]  /*16330*/  IMAD.X R20, RZ, RZ, R21, P0 ;  /* 0x000000ffff147224 */ /* 0x000fe400000e0615 */
        /* <DEDUP_REMOVED lines=16> */
.L_x_8691:
[----:B------:R-:W1:Y:S01]  /*16440*/  S2R R0, SR_TID.X ;  /* 0x0000000000007919 */ /* 0x000e620000002100 */
[----:B------:R-:W-:Y:S01]  /*16450*/  ULDC.64 UR4, c[0x0][0xbd8] ;  /* 0x0002f60000047ab9 */ /* 0x000fe20000000a00 */
[----:B------:R-:W-:Y:S01]  /*16460*/  IMAD.MOV.U32 R7, RZ, RZ, RZ ;  /* 0x000000ffff077224 */ /* 0x000fe200078e00ff */
        /* <DEDUP_REMOVED lines=9> */
[----:B------:R-:W-:Y:S01]  /*16500*/  ULDC UR4, c[0x0][0xa88] ;  /* 0x0002a20000047ab9 */ /* 0x000fe20000000800 */
[----:B-1----:R-:W-:-:S02]  /*16510*/  VIADD R4, R0, 0xffffff80 ;  /* 0xffffff8000047836 */ /* 0x002fc40000000000 */
[----:B------:R-:W-:Y:S01]  /*16520*/  @P1 IADD3.X R51, R31, UR5, RZ, P2, !PT ;  /* 0x000000051f331c10 */ /* 0x000fe200097fe4ff */
[----:B------:R-:W-:-:S06]  /*16530*/  IMAD.U32 R0, RZ, RZ, UR4 ;  /* 0x00000004ff007e24 */ /* 0x000fcc000f8e00ff */
[----:B------:R2:W5:Y:S01]  /*16540*/  @P1 LDG.E R0, desc[UR60][R50.64] ;  /* 0x0000003c32001981 */ /* 0x000562000c1e1900 */
[----:B------:R-:W-:Y:S01]  /*16550*/  ISETP.GT.AND P2, PT, R4, 0xbf, PT ;  /* 0x000000bf0400780c */ /* 0x000fe20003f44270 */
[----:B------:R-:W-:-:S12]  /*16560*/  @P1 BRA `(.L_x_8696) ;  /* 0x0000000000101947 */ /* 0x000fd80003800000 */
[----:B------:R-:W-:Y:S05]  /*16570*/  @!P0 BRA `(.L_x_8696) ;  /* 0x00000000000c8947 */ /* 0x000fea0003800000 */
[----:B------:R-:W3:Y:S04]  /*16580*/  LDG.E R5, desc[UR60][R2.64] ;  /* 0x0000003c02057981 */ /* 0x000ee8000c1e1900 */
[----:B-----5:R-:W3:Y:S02]  /*16590*/  LDG.E R0, desc[UR60][R2.64+0x4] ;  /* 0x0000043c02007981 */ /* 0x020ee4000c1e1900 */
[----:B---3--:R-:W-:-:S07]  /*165a0*/  IMAD.IADD R0, R0, 0x1, -R5 ;  /* 0x0000000100007824 */ /* 0x008fce00078e0a05 */
.L_x_8696:
[----:B------:R-:W3:Y:S04]  /*165b0*/  LDL R13, [R1+0x74] ;  /* 0x00007400010d7983 */ /* 0x000ee80000100800 */
[----:B0-----:R-:W4:Y:S04]  /*165c0*/  LDL R10, [R1+0x5c] ;  /* 0x00005c00010a7983 */ /* 0x001f280000100800 */
[----:B------:R0:W5:Y:S01]  /*165d0*/  LDL R12, [R1+0x7c] ;  /* 0x00007c00010c7983 */ /* 0x0001620000100800 */
[----:B------:R-:W-:Y:S01]  /*165e0*/  BSSY B1, `(.L_x_8697) ;  /* 0x000001d000017945 */ /* 0x000fe20003800000 */
[----:B------:R-:W-:-:S02]  /*165f0*/  SEL R11, R66, RZ, !P0 ;  /* 0x000000ff420b7207 */ /* 0x000fc40004000000 */
[----:B------:R-:W-:Y:S02]  /*16600*/  SEL R30, R30, RZ, !P0 ;  /* 0x000000ff1e1e7207 */ /* 0x000fe40004000000 */
[----:B-----5:R-:W-:Y:S02]  /*16610*/  SHF.R.S32.HI R6, RZ, 0x1f, R7 ;  /* 0x0000001fff067819 */ /* 0x020fe40000011407 */
[----:B---3--:R-:W-:Y:S02]  /*16620*/  SHF.R.S32.HI R8, RZ, 0x1f, R13 ;  /* 0x0000001fff087819 */ /* 0x008fe4000001140d */
[----:B----4-:R-:W-:Y:S01]  /*16630*/  SHF.R.S32.HI R9, RZ, 0x1f, R10 ;  /* 0x0000001fff097819 */ /* 0x010fe2000001140a */
[----:B0-----:R-:W-:Y:S06]  /*16640*/  @P2 BRA `(.L_x_8698) ;  /* 0x0000000000582947 */ /* 0x001fec0003800000 */
[----:B--2---:R-:W0:Y:S02]  /*16650*/  S2R R2, SR_TID.X ;  /* 0x0000000000027919 */ /* 0x004e240000002100 */
[----:B0-----:R-:W-:-:S04]  /*16660*/  IMAD R2, R12, 0xc0, R2 ;  /* 0x000000c00c027824 */ /* 0x001fc800078e0202 */
[----:B------:R-:W-:-:S05]  /*16670*/  VIADD R3, R2, 0xffffff80 ;  /* 0xffffff8002037836 */ /* 0x000fca0000000000 */
[----:B------:R-:W-:-:S13]  /*16680*/  ISETP.GE.AND P0, PT, R3, R0, PT ;  /* 0x000000000300720c */ /* 0x000fda0003f06270 */
[----:B------:R-:W-:Y:S05]  /*16690*/  @P0 BRA `(.L_x_8698) ;  /* 0x0000000000440947 */ /* 0x000fea0003800000 */
[C---:B------:R-:W-:Y:S01]  /*166a0*/  IADD3 R2, P0, R3.reuse, R7, RZ ;  /* 0x0000000703027210 */ /* 0x040fe20007f1e0ff */
        /* <DEDUP_REMOVED lines=16> */
.L_x_8698:
[----:B------:R-:W-:Y:S05]  /*167b0*/  BSYNC B1 ;  /* 0x0000000000017941 */ /* 0x000fea0003800000 */
.L_x_8697:
[----:B------:R-:W3:Y:S01]  /*167c0*/  LDL.64 R14, [R1+0x68] ;  /* 0x00006800010e7983 */ /* 0x000ee20000100a00 */
[----:B------:R-:W-:Y:S01]  /*167d0*/  ULDC.64 UR4, c[0x0][0xaa0] ;  /* 0x0002a80000047ab9 */ /* 0x000fe20000000a00 */
[----:B--2---:R-:W-:Y:S01]  /*167e0*/  IMAD.MOV.U32 R2, RZ, RZ, R10 ;  /* 0x000000ffff027224 */ /* 0x004fe200078e000a */
[----:B------:R-:W-:Y:S01]  /*167f0*/  BSSY B1, `(.L_x_8699) ;  /* 0x000002b000017945 */ /* 0x000fe20003800000 */
[----:B0-----:R-:W-:Y:S02]  /*16800*/  IMAD.MOV.U32 R3, RZ, RZ, R9 ;  /* 0x000000ffff037224 */ /* 0x001fe400078e0009 */
[----:B------:R-:W-:Y:S02]  /*16810*/  IMAD R4, R6, UR4, RZ ;  /* 0x0000000406047c24 */ /* 0x000fe4000f8e02ff */
[----:B------:R-:W-:-:S04]  /*16820*/  IMAD.WIDE.U32 R2, R7, UR4, R2 ;  /* 0x0000000407027c25 */ /* 0x000fc8000f8e0002 */
[----:B------:R-:W-:Y:S01]  /*16830*/  IMAD R7, R7, UR5, R4 ;  /* 0x0000000507077c24 */ /* 0x000fe2000f8e0204 */
[----:B------:R-:W-:Y:S02]  /*16840*/  ULDC.64 UR4, c[0x0][0xae0] ;  /* 0x0002b80000047ab9 */ /* 0x000fe40000000a00 */
[----:B------:R-:W-:Y:S02]  /*16850*/  IMAD R4, R8, UR4, RZ ;  /* 0x0000000408047c24 */ /* 0x000fe4000f8e02ff */
[----:B------:R-:W-:Y:S02]  /*16860*/  IMAD.IADD R3, R3, 0x1, R7 ;  /* 0x0000000103037824 */ /* 0x000fe400078e0207 */
[C---:B------:R-:W-:Y:S02]  /*16870*/  IMAD R5, R13.reuse, UR5, R4 ;  /* 0x000000050d057c24 */ /* 0x040fe4000f8e0204 */
[----:B------:R-:W-:Y:S02]  /*16880*/  IMAD R4, R12, -0xc0, R0 ;  /* 0xffffff400c047824 */ /* 0x000fe400078e0200 */
[----:B------:R-:W-:Y:S01]  /*16890*/  IMAD.WIDE.U32 R2, R13, UR4, R2 ;  /* 0x000000040d027c25 */ /* 0x000fe2000f8e0002 */
[----:B------:R-:W-:-:S03]  /*168a0*/  ULDC.64 UR4, c[0x0][0xae8] ;  /* 0x0002ba0000047ab9 */ /* 0x000fc60000000a00 */
[----:B------:R-:W-:Y:S02]  /*168b0*/  IMAD.IADD R3, R3, 0x1, R5 ;  /* 0x0000000103037824 */ /* 0x000fe400078e0205 */
[----:B------:R-:W-:-:S04]  /*168c0*/  IMAD R0, R30, UR4, RZ ;  /* 0x000000041e007c24 */ /* 0x000fc8000f8e02ff */
[----:B------:R-:W-:Y:S01]  /*168d0*/  IMAD R9, R11, UR5, R0 ;  /* 0x000000050b097c24 */ /* 0x000fe2000f8e0200 */
[C---:B---3--:R-:W-:Y:S01]  /*168e0*/  ISETP.GE.AND P0, PT, R14.reuse, R4, PT ;  /* 0x000000040e00720c */ /* 0x048fe20003f06270 */
[----:B------:R-:W-:Y:S01]  /*168f0*/  VIADD R7, R14, 0x60 ;  /* 0x000000600e077836 */ /* 0x000fe20000000000 */
[----:B------:R-:W-:-:S04]  /*16900*/  MOV R6, R14 ;  /* 0x0000000e00067202 */ /* 0x000fc80000000f00 */
[----:B------:R-:W-:Y:S01]  /*16910*/  ISETP.GE.AND P1, PT, R7, R4, PT ;  /* 0x000000040700720c */ /* 0x000fe20003f26270 */
[----:B------:R-:W-:Y:S01]  /*16920*/  IMAD.WIDE.U32 R4, R11, UR4, R2 ;  /* 0x000000040b047c25 */ /* 0x000fe2000f8e0002 */
[----:B------:R-:W-:-:S03]  /*16930*/  SHF.R.S32.HI R7, RZ, 0x1f, R14 ;  /* 0x0000001fff077819 */ /* 0x000fc6000001140e */
[----:B------:R-:W-:Y:S02]  /*16940*/  IMAD.IADD R11, R5, 0x1, R9 ;  /* 0x00000001050b7824 */ /* 0x000fe400078e0209 */
        /* <DEDUP_REMOVED lines=21> */
.L_x_8700:
[----:B------:R-:W-:Y:S05]  /*16aa0*/  BSYNC B1 ;  /* 0x0000000000017941 */ /* 0x000fea0003800000 */
.L_x_8699:
        /* <DEDUP_REMOVED lines=22> */
.L_x_8695:
[----:B------:R-:W-:Y:S05]  /*16c10*/  BSYNC B0 ;  /* 0x0000000000007941 */ /* 0x000fea0003800000 */
.L_x_8690:
[----:B------:R-:W-:Y:S02]  /*16c20*/  ULDC UR4, c[0x0][0xc14] ;  /* 0x0003050000047ab9 */ /* 0x000fe40000000800 */
[----:B------:R-:W-:-:S13]  /*16c30*/  ISETP.GE.AND P0, PT, R111, UR4, PT ;  /* 0x000000046f007c0c */ /* 0x000fda000bf06270 */
[----:B------:R-:W-:Y:S05]  /*16c40*/  @!P0 BRA `(.L_x_8701) ;  /* 0xfffffea400f88947 */ /* 0x000fea000383ffff */
[----:B------:R-:W-:Y:S05]  /*16c50*/  BRA `(.L_x_8562) ;  /* 0x0000005400b87947 */ /* 0x000fea0003800000 */
.L_x_8560:
        /* <DEDUP_REMOVED lines=9> */
[----:B------:R-:W-:Y:S01]  /*16cf0*/  IMAD.MOV.U32 R0, RZ, RZ, RZ ;  /* 0x000000ffff007224 */ /* 0x000fe200078e00ff */
        /* <DEDUP_REMOVED lines=17> */
[----:B------:R-:W-:Y:S02]  /*16e10*/  IMAD.MOV.U32 R16, RZ, RZ, RZ ;  /* 0x000000ffff107224 */ /* 0x000fe400078e00ff */
[----:B------:R-:W-:Y:S01]  /*16e20*/  IMAD.MOV.U32 R19, RZ, RZ, RZ ;  /* 0x000000ffff137224 */ /* 0x000fe200078e00ff */
[----:B--2---:R-:W0:Y:S02]  /*16e30*/  SHFL.UP PT, R4, R0, 0x1, RZ ;  /* 0x0420000000047989 */ /* 0x004e2400000e00ff */
[----:B0-----:R-:W-:-:S05]  /*16e40*/  SEL R5, R4, RZ, P1 ;  /* 0x000000ff04057207 */ /* 0x001fca0000800000 */
[----:B------:R-:W-:-:S05]  /*16e50*/  IMAD.IADD R5, R0, 0x1, R5 ;  /* 0x0000000100057824 */ /* 0x000fca00078e0205 */
[----:B------:R-:W0:Y:S02]  /*16e60*/  SHFL.UP PT, R4, R5, 0x2, RZ ;  /* 0x0440000005047989 */ /* 0x000e2400000e00ff */
[----:B0-----:R-:W-:-:S05]  /*16e70*/  SEL R4, R4, RZ, P0 ;  /* 0x000000ff04047207 */ /* 0x001fca0000000000 */
[----:B------:R-:W-:-:S05]  /*16e80*/  IMAD.IADD R4, R5, 0x1, R4 ;  /* 0x0000000105047824 */ /* 0x000fca00078e0204 */
[----:B------:R-:W0:Y:S01]  /*16e90*/  SHFL.UP PT, R6, R4, 0x4, RZ ;  /* 0x0480000004067989 */ /* 0x000e2200000e00ff */
[----:B------:R-:W-:-:S04]  /*16ea0*/  ISETP.GE.U32.AND P0, PT, R28, 0x4, PT ;  /* 0x000000041c00780c */ /* 0x000fc80003f06070 */
[----:B0-----:R-:W-:-:S04]  /*16eb0*/  SEL R3, R6, RZ, P0 ;  /* 0x000000ff06037207 */ /* 0x001fc80000000000 */
[----:B------:R-:W-:-:S05]  /*16ec0*/  IADD3 R3, R4, R3, RZ ;  /* 0x0000000304037210 */ /* 0x000fca0007ffe0ff */
        /* <DEDUP_REMOVED lines=9> */
[----:B0-----:R-:W-:-:S05]  /*16f60*/  SEL R5, R5, RZ, P0 ;  /* 0x000000ff05057207 */ /* 0x001fca0000000000 */
[----:B------:R-:W-:-:S05]  /*16f70*/  IMAD.IADD R6, R2, 0x1, R5 ;  /* 0x0000000102067824 */ /* 0x000fca00078e0205 */
        /* <DEDUP_REMOVED lines=8> */
[----:B------:R-:W-:Y:S01]  /*17000*/  IMAD.MOV.U32 R4, RZ, RZ, R3 ;  /* 0x000000ffff047224 */ /* 0x000fe200078e0003 */
[----:B------:R-:W-:Y:S01]  /*17010*/  ULDC UR5, c[0x0][0xc14] ;  /* 0x0003050000057ab9 */ /* 0x000fe20000000800 */
[----:B------:R-:W-:Y:S01]  /*17020*/  IMAD.MOV.U32 R19, RZ, RZ, RZ ;  /* 0x000000ffff137224 */ /* 0x000fe200078e00ff */
[----:B------:R-:W-:Y:S01]  /*17030*/  ULDC UR7, c[0x0][0xc14] ;  /* 0x0003050000077ab9 */ /* 0x000fe20000000800 */
[----:B------:R-:W-:-:S05]  /*17040*/  ULDC UR4, c[0x0][0xc10] ;  /* 0x0003040000047ab9 */ /* 0x000fca0000000800 */
.L_x_8706:
[----:B------:R-:W-:Y:S01]  /*17050*/  IADD3 R0, R19, 0x1f, RZ ;  /* 0x0000001f13007810 */ /* 0x000fe20007ffe0ff */
[----:B------:R-:W-:-:S03]  /*17060*/  IMAD.U32 R19, RZ, RZ, UR7 ;  /* 0x00000007ff137e24 */ /* 0x000fc6000f8e00ff */
[----:B------:R-:W-:-:S13]  /*17070*/  ISETP.GE.AND P0, PT, R0, UR5, PT ;  /* 0x0000000500007c0c */ /* 0x000fda000bf06270 */
[----:B------:R-:W-:Y:S05]  /*17080*/  @P0 BRA `(.L_x_8703) ;  /* 0x00000004003c0947 */ /* 0x000fea0003800000 */
[----:B------:R-:W-:Y:S01]  /*17090*/  IMAD.MOV.U32 R19, RZ, RZ, R0 ;  /* 0x000000ffff137224 */ /* 0x000fe200078e0000 */
[C---:B------:R-:W-:Y:S01]  /*170a0*/  ISETP.NE.AND P1, PT, R28.reuse, 0x1f, PT ;  /* 0x0000001f1c00780c */ /* 0x040fe20003f25270 */
[----:B------:R-:W-:Y:S01]  /*170b0*/  BSSY B0, `(.L_x_8704) ;  /* 0x0000008000007945 */ /* 0x000fe20003800000 */
[----:B------:R-:W-:Y:S02]  /*170c0*/  IMAD.MOV.U32 R0, RZ, RZ, RZ ;  /* 0x000000ffff007224 */ /* 0x000fe400078e00ff */
[----:B------:R-:W-:-:S05]  /*170d0*/  IMAD.IADD R5, R28, 0x1, R19 ;  /* 0x000000011c057824 */ /* 0x000fca00078e0213 */
[----:B------:R-:W-:-:S13]  /*170e0*/  ISETP.GE.OR P0, PT, R5, UR5, !P1 ;  /* 0x0000000505007c0c */ /* 0x000fda000cf06670 */
[----:B------:R-:W-:Y:S05]  /*170f0*/  @P0 BRA `(.L_x_8705) ;  /* 0x00000000000c0947 */ /* 0x000fea0003800000 */
[----:B------:R-:W0:Y:S02]  /*17100*/  LDC.64 R2, c[0x0][0xc58] ;  /* 0x00031600ff027b82 */ /* 0x000e240000000a00 */
[----:B0-----:R-:W-:-:S05]  /*17110*/  IMAD.WIDE R2, R5, 0x4, R2 ;  /* 0x0000000405027825 */ /* 0x001fca00078e0202 */
[----:B------:R0:W5:Y:S02]  /*17120*/  LDG.E R0, desc[UR60][R2.64] ;  /* 0x0000003c02007981 */ /* 0x000164000c1e1900 */
.L_x_8705:
[----:B------:R-:W-:Y:S05]  /*17130*/  BSYNC B0 ;  /* 0x0000000000007941 */ /* 0x000fea0003800000 */
.L_x_8704:
        /* <DEDUP_REMOVED lines=25> */
.L_x_8702:
        /* <DEDUP_REMOVED lines=13> */
[----:B------:R-:W-:-:S05]  /*173a0*/  VIADD R7, R4, 0xffffffff ;  /* 0xffffffff04077836 */ /* 0x000fca0000000000 */
[----:B------:R2:W3:Y:S02]  /*173b0*/  SHFL.IDX PT, R16, R6, R7, 0x1f ;  /* 0x00001f0706107589 */ /* 0x0004e400000e0000 */
.L_x_8707:
[----:B---3--:R-:W-:Y:S01]  /*173c0*/  IMAD R16, R16, UR4, R9 ;  /* 0x0000000410107c24 */ /* 0x008fe2000f8e0209 */
[----:B------:R-:W-:Y:S01]  /*173d0*/  IABS R8, R0 ;  /* 0x0000000000087213 */ /* 0x000fe20000000000 */
[----:B01----:R-:W-:Y:S01]  /*173e0*/  IMAD.MOV R2, RZ, RZ, -R3 ;  /* 0x000000ffff027224 */ /* 0x003fe200078e0a03 */
[----:B------:R-:W-:Y:S02]  /*173f0*/  IADD3 R19, R4, R19, RZ ;  /* 0x0000001304137210 */ /* 0x000fe40007ffe0ff */
[----:B------:R-:W-:Y:S01]  /*17400*/  IADD3 R9, -R16, UR6, RZ ;  /* 0x0000000610097c10 */ /* 0x000fe2000fffe1ff */
[----:B--2---:R-:W-:Y:S01]  /*17410*/  IMAD R7, R2, R5, RZ ;  /* 0x0000000502077224 */ /* 0x004fe200078e02ff */
[----:B------:R-:W-:Y:S01]  /*17420*/  MOV R2, RZ ;  /* 0x000000ff00027202 */ /* 0x000fe20000000f00 */
[----:B------:R-:W-:Y:S01]  /*17430*/  IMAD.MOV R8, RZ, RZ, -R8 ;  /* 0x000000ffff087224 */ /* 0x000fe200078e0a08 */
[----:B------:R-:W-:-:S03]  /*17440*/  IABS R6, R9 ;  /* 0x0000000900067213 */ /* 0x000fc60000000000 */
[----:B------:R-:W-:-:S04]  /*17450*/  IMAD.HI.U32 R2, R3, R7, R2 ;  /* 0x0000000703027227 */ /* 0x000fc800078e0002 */
[----:B------:R-:W-:Y:S02]  /*17460*/  IMAD.MOV.U32 R3, RZ, RZ, R6 ;  /* 0x000000ffff037224 */ /* 0x000fe400078e0006 */
[----:B------:R-:W-:Y:S02]  /*17470*/  IMAD.MOV.U32 R6, RZ, RZ, R8 ;  /* 0x000000ffff067224 */ /* 0x000fe400078e0008 */
        /* <DEDUP_REMOVED lines=16> */
.L_x_8703:
[----:B------:R-:W-:Y:S02]  /*17580*/  IMAD.MOV.U32 R17, RZ, RZ, RZ ;  /* 0x000000ffff117224 */ /* 0x000fe400078e00ff */
[----:B------:R-:W-:Y:S02]  /*17590*/  IMAD.U32 R16, RZ, RZ, UR6 ;  /* 0x00000006ff107e24 */ /* 0x000fe4000f8e00ff */
[----:B------:R-:W-:-:S07]  /*175a0*/  IMAD.MOV.U32 R18, RZ, RZ, RZ ;  /* 0x000000ffff127224 */ /* 0x000fce00078e00ff */
.L_x_8708:
[----:B------:R-:W2:Y:S01]  /*175b0*/  LDL.LU R2, [R1+0x2c] ;  /* 0x00002c0001027983 */ /* 0x000ea20000300800 */
[----:B------:R-:W-:Y:S01]  /*175c0*/  ISETP.NE.AND P0, PT, R28, RZ, PT ;  /* 0x000000ff1c00720c */ /* 0x000fe20003f05270 */
[----:B------:R-:W-:Y:S02]  /*175d0*/  IMAD.MOV.U32 R24, RZ, RZ, 0x1 ;  /* 0x00000001ff187424 */ /* 0x000fe400078e00ff */
[----:B------:R-:W-:-:S10]  /*175e0*/  IMAD.MOV.U32 R22, RZ, RZ, RZ ;  /* 0x000000ffff167224 */ /* 0x000fd400078e00ff */
[----:B------:R-:W0:Y:S01]  /*175f0*/  @!P0 S2R R3, SR_CgaCtaId ;  /* 0x0000000000038919 */ /* 0x000e220000008800 */
[----:B------:R-:W-:-:S04]  /*17600*/  @!P0 MOV R0, 0x400 ;  /* 0x0000040000008802 */ /* 0x000fc80000000f00 */
[----:B0-----:R-:W-:-:S05]  /*17610*/  @!P0 LEA R0, R3, R0, 0x18 ;  /* 0x0000000003008211 */ /* 0x001fca00078ec0ff */
[----:B------:R0:W-:Y:S01]  /*17620*/  @!P0 STS.128 [R0+0x31cd0], R16 ;  /* 0x031cd01000008388 */ /* 0x0001e20000000c00 */
[----:B------:R-:W-:Y:S06]  /*17630*/  BAR.ARV 0x5, 0x1a0 ;  /* 0x0146800000007b1d */ /* 0x000fec0000002000 */
[----:B--2---:R-:W-:-:S04]  /*17640*/  LOP3.LUT R2, R2, 0xfffffeff, RZ, 0xc0, !PT ;  /* 0xfffffeff02027812 */ /* 0x004fc800078ec0ff */
[----:B------:R-:W-:Y:S02]  /*17650*/  @P0 LOP3.LUT R2, R2, 0x100, RZ, 0xfc, !PT ;  /* 0x0000010002020812 */ /* 0x000fe400078efcff */
[----:B------:R-:W-:-:S03]  /*17660*/  ISETP.GE.AND P0, PT, R19, UR5, PT ;  /* 0x0000000513007c0c */ /* 0x000fc6000bf06270 */
[----:B------:R0:W-:Y:S04]  /*17670*/  STL [R1+0x2c], R2 ;  /* 0x00002c0201007387 */ /* 0x0001e80000100800 */
[----:B------:R0:W-:Y:S06]  /*17680*/  STL [R1+0x10], RZ ;  /* 0x000010ff01007387 */ /* 0x0001ec0000100800 */
[----:B------:R-:W-:Y:S05]  /*17690*/  @P0 BRA `(.L_x_8709) ;  /* 0x0000004800440947 */ /* 0x000fea0003800000 */
[----:B------:R-:W2:Y:S01]  /*176a0*/  LDL R4, [R1+0xa8] ;  /* 0x0000a80001047983 */ /* 0x000ea20000100800 */
[----:B------:R-:W-:Y:S01]  /*176b0*/  ISETP.NE.AND P1, PT, R28, RZ, PT ;  /* 0x000000ff1c00720c */ /* 0x000fe20003f25270 */
[----:B------:R-:W-:Y:S01]  /*176c0*/  IMAD.MOV.U32 R27, RZ, RZ, 0x1 ;  /* 0x00000001ff1b7424 */ /* 0x000fe200078e00ff */
[----:B0-----:R-:W-:Y:S01]  /*176d0*/  LOP3.LUT R2, R2, 0xffffffbf, RZ, 0xc0, !PT ;  /* 0xffffffbf02027812 */ /* 0x001fe200078ec0ff */
[----:B------:R0:W-:Y:S01]  /*176e0*/  STL [R1+0x10], RZ ;  /* 0x000010ff01007387 */ /* 0x0001e20000100800 */
[----:B------:R-:W-:Y:S01]  /*176f0*/  MOV R26, RZ ;  /* 0x000000ff001a7202 */ /* 0x000fe20000000f00 */
[----:B------:R-:W-:Y:S01]  /*17700*/  IMAD.MOV.U32 R24, RZ, RZ, 0x1 ;  /* 0x00000001ff187424 */ /* 0x000fe200078e00ff */
[----:B------:R-:W-:Y:S01]  /*17710*/  LOP3.LUT R2, R2, 0xfffffffd, RZ, 0xc0, !PT ;  /* 0xfffffffd02027812 */ /* 0x000fe200078ec0ff */
[----:B------:R-:W-:Y:S01]  /*17720*/  IMAD.MOV.U32 R22, RZ, RZ, RZ ;  /* 0x000000ffff167224 */ /* 0x000fe200078e00ff */
[----:B------:R-:W-:Y:S01]  /*17730*/  ULDC.64 UR36, c[0x0][0x198] ;  /* 0x0000660000247ab9 */ /* 0x000fe20000000a00 */
[----:B------:R-:W-:Y:S01]  /*17740*/  ULDC UR39, c[0x0][0xc] ;  /* 0x0000030000277ab9 */ /* 0x000fe20000000800 */
        /* <DEDUP_REMOVED lines=9> */
.L_x_8797:
[----:B01----:R-:W0:Y:S02]  /*177e0*/  LDC.64 R2, c[0x0][0xc60] ;  /* 0x00031800ff027b82 */ /* 0x003e240000000a00 */
[----:B0-----:R-:W-:-:S05]  /*177f0*/  IMAD.WIDE R2, R19, 0x4, R2 ;  /* 0x0000000413027825 */ /* 0x001fca00078e0202 */
[----:B------:R-:W2:Y:S01]  /*17800*/  LDG.E R9, desc[UR60][R2.64] ;  /* 0x0000003c02097981 */ /* 0x000ea2000c1e1900 */
[----:B------:R-:W-:Y:S05]  /*17810*/  YIELD ;  /* 0x0000000000007946 */ /* 0x000fea0003800000 */
[----:B------:R-:W-:Y:S01]  /*17820*/  ULDC.64 UR4, c[0x0][0xa28] ;  /* 0x00028a0000047ab9 */ /* 0x000fe20000000a00 */
[----:B------:R-:W-:Y:S01]  /*17830*/  IMAD.MOV.U32 R6, RZ, RZ, RZ ;  /* 0x000000ffff067224 */ /* 0x000fe200078e00ff */
[----:B------:R-:W-:Y:S01]  /*17840*/  ISETP.NE.U32.AND P1, PT, RZ, UR4, PT ;  /* 0x00000004ff007c0c */ /* 0x000fe2000bf25070 */
[----:B------:R-:W-:Y:S01]  /*17850*/  IMAD.MOV.U32 R23, RZ, RZ, RZ ;  /* 0x000000ffff177224 */ /* 0x000fe200078e00ff */
[----:B------:R-:W-:-:S02]  /*17860*/  ULDC.64 UR6, c[0x0][0xa10] ;  /* 0x0002840000067ab9 */ /* 0x000fc40000000a00 */
[----:B------:R-:W-:Y:S02]  /*17870*/  ISETP.NE.AND.EX P1, PT, RZ, UR5, PT, P1 ;  /* 0x00000005ff007c0c */ /* 0x000fe4000bf25310 */
[----:B--2---:R-:W-:Y:S01]  /*17880*/  SHF.R.S32.HI R0, RZ, 0x1f, R9 ;  /* 0x0000001fff007819 */ /* 0x004fe20000011409 */
[----:B------:R-:W-:Y:S10]  /*17890*/  STL [R1], R9 ;  /* 0x0000000901007387 */ /* 0x000ff40000100800 */
[----:B------:R-:W-:-:S04]  /*178a0*/  @P1 LEA R4, P0, R9, UR4, 0x2 ;  /* 0x0000000409041c11 */ /* 0x000fc8000f8010ff */
[----:B------:R-:W-:Y:S01]  /*178b0*/  @P1 LEA.HI.X R5, R9, UR5, R0, 0x2, P0 ;  /* 0x0000000509051c11 */ /* 0x000fe200080f1400 */
[----:B------:R-:W-:Y:S02]  /*178c0*/  ULDC.64 UR4, c[0x0][0xa00] ;  /* 0x0002800000047ab9 */ /* 0x000fe40000000a00 */
[----:B------:R-:W-:Y:S02]  /*178d0*/  ISETP.NE.U32.AND P0, PT, RZ, UR4, PT ;  /* 0x00000004ff007c0c */ /* 0x000fe4000bf05070 */
[----:B------:R0:W5:Y:S02]  /*178e0*/  @P1 LDG.E R23, desc[UR60][R4.64] ;  /* 0x0000003c04171981 */ /* 0x000164000c1e1900 */
[----:B------:R-:W-:-:S13]  /*178f0*/  ISETP.NE.AND.EX P0, PT, RZ, UR5, PT, P0 ;  /* 0x00000005ff007c0c */ /* 0x000fda000bf05300 */
[----:B------:R-:W-:-:S04]  /*17900*/  @P0 LEA R2, P2, R9, UR4, 0x2 ;  /* 0x0000000409020c11 */ /* 0x000fc8000f8410ff */
[----:B------:R-:W-:Y:S01]  /*17910*/  @P0 LEA.HI.X R3, R9, UR5, R0, 0x2, P2 ;  /* 0x0000000509030c11 */ /* 0x000fe200090f1400 */
[----:B------:R-:W-:-:S04]  /*17920*/  ULDC.64 UR4, c[0x0][0xa20] ;  /* 0x0002880000047ab9 */ /* 0x000fc80000000a00 */
[----:B------:R-:W2:Y:S01]  /*17930*/  @P0 LDG.E R6, desc[UR60][R2.64] ;  /* 0x0000003c02060981 */ /* 0x000ea2000c1e1900 */
[----:B------:R-:W-:-:S04]  /*17940*/  ISETP.NE.U32.AND P1, PT, RZ, UR4, PT ;  /* 0x00000004ff007c0c */ /* 0x000fc8000bf25070 */
[----:B------:R-:W-:Y:S01]  /*17950*/  ISETP.NE.AND.EX P1, PT, RZ, UR5, PT, P1 ;  /* 0x00000005ff007c0c */ /* 0x000fe2000bf25310 */
[C---:B0-----:R-:W-:Y:S01]  /*17960*/  IMAD.SHL.U32 R4, R9.reuse, 0x4, RZ ;  /* 0x0000000409047824 */ /* 0x041fe200078e00ff */
[----:B------:R-:W-:-:S04]  /*17970*/  SHF.L.U64.HI R0, R9, 0x2, R0 ;  /* 0x0000000209007819 */ /* 0x000fc80000010200 */
[----:B------:R-:W-:Y:S01]  /*17980*/  STL [R1+0x8], R4 ;  /* 0x0000080401007387 */ /* 0x000fe20000100800 */
[----:B------:R-:W-:-:S03]  /*17990*/  IMAD.MOV.U32 R8, RZ, RZ, RZ ;  /* 0x000000ffff087224 */ /* 0x000fc600078e00ff */
[----:B--2---:R0:W-:Y:S03]  /*179a0*/  STL [R1+0x18], R6 ;  /* 0x0000180601007387 */ /* 0x0041e60000100800 */
[----:B0-----:R-:W-:-:S04]  /*179b0*/  @P1 IADD3 R6, P0, R4, UR4, RZ ;  /* 0x0000000404061c10 */ /* 0x001fc8000ff1e0ff */
[----:B------:R-:W-:Y:S01]  /*179c0*/  @P1 IADD3.X R7, R0, UR5, RZ, P0, !PT ;  /* 0x0000000500071c10 */ /* 0x000fe200087fe4ff */
[----:B------:R-:W-:Y:S02]  /*179d0*/  ULDC.64 UR4, c[0x0][0xa08] ;  /* 0x0002820000047ab9 */ /* 0x000fe40000000a00 */
[----:B------:R-:W-:Y:S02]  /*179e0*/  IADD3 R2, P0, R4, UR4, RZ ;  /* 0x0000000404027c10 */ /* 0x000fe4000ff1e0ff */
[----:B------:R-:W-:Y:S02]  /*179f0*/  ISETP.NE.U32.AND P2, PT, RZ, UR4, PT ;  /* 0x00000004ff007c0c */ /* 0x000fe4000bf45070 */
[----:B------:R-:W-:Y:S02]  /*17a00*/  IADD3.X R3, R0, UR5, RZ, P0, !PT ;  /* 0x0000000500037c10 */ /* 0x000fe400087fe4ff */
[----:B------:R-:W-:Y:S01]  /*17a10*/  ISETP.NE.AND.EX P2, PT, RZ, UR5, PT, P2 ;  /* 0x00000005ff007c0c */ /* 0x000fe2000bf45320 */
[----:B------:R-:W-:-:S02]  /*17a20*/  ULDC.64 UR4, c[0x0][0x3f8] ;  /* 0x0000fe0000047ab9 */ /* 0x000fc40000000a00 */
[----:B------:R-:W-:-:S03]  /*17a30*/  UISETP.NE.U32.AND UP0, UPT, UR4, URZ, UPT ;  /* 0x0000003f0400728c */ /* 0x000fc6000bf05070 */
[----:B------:R-:W-:Y:S01]  /*17a40*/  ULDC UR4, c[0x0][0x404] ;  /* 0x0001010000047ab9 */ /* 0x000fe20000000800 */
[----:B------:R-:W-:-:S03]  /*17a50*/  UISETP.NE.AND.EX UP0, UPT, UR5, URZ, UPT, UP0 ;  /* 0x0000003f0500728c */ /* 0x000fc6000bf05300 */
[----:B------:R-:W-:Y:S01]  /*17a60*/  ULDC UR5, c[0x0][0x2e0] ;  /* 0x0000b80000057ab9 */ /* 0x000fe20000000800 */
[----:B------:R-:W-:Y:S02]  /*17a70*/  USEL UR4, UR4, 0x1, UP0 ;  /* 0x0000000104047887 */ /* 0x000fe40008000000 */
[----:B------:R0:W5:Y:S02]  /*17a80*/  @P2 LDG.E R8, desc[UR60][R2.64] ;  /* 0x0000003c02082981 */ /* 0x000164000c1e1900 */
[----:B------:R-:W-:-:S06]  /*17a90*/  UIMAD UR4, UR4, UR5, URZ ;  /* 0x00000005040472a4 */ /* 0x000fcc000f8e023f */
[----:B------:R-:W-:-:S06]  /*17aa0*/  IMAD.U32 R10, RZ, RZ, UR4 ;  /* 0x00000004ff0a7e24 */ /* 0x000fcc000f8e00ff */
[----:B------:R0:W5:Y:S01]  /*17ab0*/  @P1 LDG.E R10, desc[UR60][R6.64] ;  /* 0x0000003c060a1981 */ /* 0x000162000c1e1900 */
[----:B------:R-:W-:Y:S01]  /*17ac0*/  IADD3 R4, P0, R4, UR6, RZ ;  /* 0x0000000604047c10 */ /* 0x000fe2000ff1e0ff */
[----:B------:R-:W-:-:S03]  /*17ad0*/  ULDC UR4, c[0x0][0x338] ;  /* 0x0000ce0000047ab9 */ /* 0x000fc60000000800 */
[----:B------:R-:W-:Y:S02]  /*17ae0*/  IADD3.X R5, R0, UR7, RZ, P0, !PT ;  /* 0x0000000700057c10 */ /* 0x000fe400087fe4ff */
[----:B------:R-:W-:Y:S01]  /*17af0*/  ISETP.NE.U32.AND P0, PT, RZ, UR6, PT ;  /* 0x00000006ff007c0c */ /* 0x000fe2000bf05070 */
[----:B------:R1:W-:Y:S03]  /*17b00*/  STL [R1+0xc], R0 ;  /* 0x00000c0001007387 */ /* 0x0003e60000100800 */
[----:B------:R-:W-:Y:S02]  /*17b10*/  ISETP.NE.AND.EX P0, PT, RZ, UR7, PT, P0 ;  /* 0x00000007ff007c0c */ /* 0x000fe4000bf05300 */
[----:B-1----:R-:W-:Y:S01]  /*17b20*/  MOV R0, UR4 ;  /* 0x0000000400007c02 */ /* 0x002fe20008000f00 */
[----:B0-----:R-:W-:Y:S10]  /*17b30*/  @P1 BRA `(.L_x_8710) ;  /* 0x0000000000101947 */ /* 0x001ff40003800000 */
[----:B------:R-:W-:Y:S05]  /*17b40*/  @!P2 BRA `(.L_x_8710) ;  /* 0x00000000000ca947 */ /* 0x000fea0003800000 */
[----:B------:R-:W2:Y:S04]  /*17b50*/  LDG.E R7, desc[UR60][R2.64] ;  /* 0x0000003c02077981 */ /* 0x000ea8000c1e1900 */
[----:B-----5:R-:W2:Y:S02]  /*17b60*/  LDG.E R10, desc[UR60][R2.64+0x4] ;  /* 0x0000043c020a7981 */ /* 0x020ea4000c1e1900 */
[----:B--2---:R-:W-:-:S07]  /*17b70*/  IMAD.IADD R10, R10, 0x1, -R7 ;  /* 0x000000010a0a7824 */ /* 0x004fce00078e0a07 */
.L_x_8710:
[----:B------:R-:W2:Y:S04]  /*17b80*/  @P0 LDG.E R3, desc[UR60][R4.64] ;  /* 0x0000003c04030981 */ /* 0x000ea8000c1e1900 */
[----:B------:R-:W2:Y:S02]  /*17b90*/  @P0 LDG.E R2, desc[UR60][R4.64+0x4] ;  /* 0x0000043c04020981 */ /* 0x000ea4000c1e1900 */
[----:B--2---:R-:W-:Y:S02]  /*17ba0*/  @P0 IMAD.IADD R0, R2, 0x1, -R3 ;  /* 0x0000000102000824 */ /* 0x004fe400078e0a03 */
[----:B-----5:R-:W-:-:S04]  /*17bb0*/  IMAD.IADD R3, R10, 0x1, -R23 ;  /* 0x000000010a037824 */ /* 0x020fc800078e0a17 */
[----:B------:R-:W-:-:S04]  /*17bc0*/  IMAD.IADD R6, R3, 0x1, R0 ;  /* 0x0000000103067824 */ /* 0x000fc800078e0200 */
[----:B------:R-:W-:Y:S01]  /*17bd0*/  VIADD R2, R6, 0x8f ;  /* 0x0000008f06027836 */ /* 0x000fe20000000000 */
[----:B------:R0:W-:Y:S03]  /*17be0*/  STL [R1+0x14], R6 ;  /* 0x0000140601007387 */ /* 0x0001e60000100800 */
[----:B------:R-:W-:-:S05]  /*17bf0*/  IMAD.HI R2, R2, 0x38e38e39, RZ ;  /* 0x38e38e3902027827 */ /* 0x000fca00078e02ff */
[----:B------:R-:W-:-:S04]  /*17c00*/  SHF.R.U32.HI R7, RZ, 0x1f, R2 ;  /* 0x0000001fff077819 */ /* 0x000fc80000011602 */
[----:B0-----:R-:W-:Y:S01]  /*17c10*/  LEA.HI.SX32 R6, R2, R7, 0x1b ;  /* 0x0000000702067211 */ /* 0x001fe200078fdaff */
[----:B------:R-:W-:-:S04]  /*17c20*/  IMAD.MOV R2, RZ, RZ, -R3 ;  /* 0x000000ffff027224 */ /* 0x000fc800078e0a03 */
[----:B------:R-:W-:Y:S01]  /*17c30*/  IMAD R7, R6, 0x90, -R3 ;  /* 0x0000009006077824 */ /* 0x000fe200078e0a03 */
[----:B------:R-:W-:Y:S01]  /*17c40*/  VIMNMX R2, RZ, R2, !PT ;  /* 0x00000002ff027248 */ /* 0x000fe20007fe0100 */
[----:B------:R0:W-:Y:S03]  /*17c50*/  STL [R1+0x4], R6 ;  /* 0x0000040601007387 */ /* 0x0001e60000100800 */
[----:B------:R-:W-:-:S04]  /*17c60*/  VIMNMX R7, R7, R0, PT ;  /* 0x0000000007077248 */ /* 0x000fc80003fe0100 */
[----:B------:R-:W-:Y:S01]  /*17c70*/  ISETP.GT.AND P1, PT, R7, R2, PT ;  /* 0x000000020700720c */ /* 0x000fe20003f24270 */
[----:B------:R-:W-:-:S05]  /*17c80*/  IMAD.WIDE.U32 R2, R2, 0x38e38e39, RZ ;  /* 0x38e38e3902027825 */ /* 0x000fca00078e00ff */
[----:B------:R-:W-:-:S04]  /*17c90*/  SHF.R.U32.HI R0, RZ, 0x5, R3 ;  /* 0x00000005ff007819 */ /* 0x000fc80000011603 */
[----:B------:R-:W-:-:S03]  /*17ca0*/  MOV R2, R0 ;  /* 0x0000000000027202 */ /* 0x000fc60000000f00 */
[----:B0-----:R-:W-:-:S04]  /*17cb0*/  @P1 VIADD R6, R7, 0x8f ;  /* 0x0000008f07061836 */ /* 0x001fc80000000000 */
[----:B------:R-:W-:-:S05]  /*17cc0*/  @P1 IMAD.HI R6, R6, 0x38e38e39, RZ ;  /* 0x38e38e3906061827 */ /* 0x000fca00078e02ff */
[----:B------:R-:W-:-:S04]  /*17cd0*/  @P1 SHF.R.U32.HI R3, RZ, 0x1f, R6 ;  /* 0x0000001fff031819 */ /* 0x000fc80000011606 */
[----:B------:R-:W-:Y:S01]  /*17ce0*/  @P1 LEA.HI.SX32 R2, R6, R3, 0x1b ;  /* 0x0000000306021211 */ /* 0x000fe200078fdaff */
[----:B------:R-:W-:-:S06]  /*17cf0*/  IMAD.MOV.U32 R3, RZ, RZ, RZ ;  /* 0x000000ffff037224 */ /* 0x000fcc00078e00ff */
[----:B------:R0:W5:Y:S01]  /*17d00*/  @P0 LDG.E R3, desc[UR60][R4.64] ;  /* 0x0000003c04030981 */ /* 0x000162000c1e1900 */
[----:B------:R-:W-:Y:S01]  /*17d10*/  ISETP.GT.AND P1, PT, R2, R0, PT ;  /* 0x000000000200720c */ /* 0x000fe20003f24270 */
[----:B------:R-:W-:Y:S01]  /*17d20*/  BSSY B0, `(.L_x_8711) ;  /* 0x00000c3000007945 */ /* 0x000fe20003800000 */
[----:B------:R-:W-:Y:S01]  /*17d30*/  IMAD.IADD R23, R8, 0x1, R23 ;  /* 0x0000000108177824 */ /* 0x000fe200078e0217 */
[----:B------:R-:W-:-:S10]  /*17d40*/  PLOP3.LUT P2, PT, PT, PT, PT, 0x80, 0x0 ;  /* 0x000000000000781c */ /* 0x000fd40003f4f070 */
[----:B0-----:R-:W-:Y:S05]  /*17d50*/  @!P1 BRA `(.L_x_8712) ;  /* 0x0000000800fc9947 */ /* 0x001fea0003800000 */
[----:B------:R-:W0:Y:S01]  /*17d60*/  LDC R4, c[0x0][0x428] ;  /* 0x00010a00ff047b82 */ /* 0x000e220000000800 */
[----:B------:R-:W-:Y:S01]  /*17d70*/  UMOV UR4, 0xffffffff ;  /* 0xffffffff00047882 */ /* 0x000fe20000000000 */
[----:B0-----:R-:W-:-:S13]  /*17d80*/  ISETP.NE.AND P1, PT, R4, 0x1, PT ;  /* 0x000000010400780c */ /* 0x001fda0003f25270 */
[----:B------:R-:W0:Y:S08]  /*17d90*/  @P1 LDC R5, c[0x0][0x42c] ;  /* 0x00010b00ff051b82 */ /* 0x000e300000000800 */
[----:B------:R-:W1:Y:S01]  /*17da0*/  @P1 LDC R7, c[0x0][0x430] ;  /* 0x00010c00ff071b82 */ /* 0x000e620000000800 */
[----:B0-----:R-:W-:-:S04]  /*17db0*/  @P1 IMAD.HI.U32 R4, R18, R5, RZ ;  /* 0x0000000512041227 */ /* 0x001fc800078e00ff */
[----:B------:R-:W-:Y:S01]  /*17dc0*/  IMAD.MOV.U32 R5, RZ, RZ, R18 ;  /* 0x000000ffff057224 */ /* 0x000fe200078e0012 */
[----:B-1----:R-:W-:Y:S02]  /*17dd0*/  @P1 SHF.R.U32.HI R5, RZ, R7, R4 ;  /* 0x00000007ff051219 */ /* 0x002fe40000011604 */
[----:B------:R-:W-:Y:S01]  /*17de0*/  SEL R4, R9, RZ, !P0 ;  /* 0x000000ff09047207 */ /* 0x000fe20004000000 */
[----:B------:R-:W-:Y:S06]  /*17df0*/  BRA.DIV UR4, `(.L_x_8713) ;  /* 0x0000004e04a07947 */ /* 0x000fec000b800000 */
.L_x_8843:
[----:B------:R-:W-:-:S03]  /*17e00*/  UMOV UR4, 0xffffffff ;  /* 0xffffffff00047882 */ /* 0x000fc60000000000 */
[----:B------:R-:W-:Y:S05]  /*17e10*/  BRA.DIV UR4, `(.L_x_8714) ;  /* 0x0000004e04cc7947 */ /* 0x000fea000b800000 */
[----:B------:R-:W-:-:S13]  /*17e20*/  ELECT P6, URZ, PT ;  /* 0x00000000003f782f */ /* 0x000fda00038c0000 */
.L_x_8846:
[----:B------:R-:W2:Y:S01]  /*17e30*/  LDL R6, [R1+0x10] ;  /* 0x0000100001067983 */ /* 0x000ea20000100800 */
[----:B------:R-:W-:Y:S01]  /*17e40*/  MOV R8, 0x400 ;  /* 0x0000040000087802 */ /* 0x000fe20000000f00 */
[----:B------:R-:W-:Y:S01]  /*17e50*/  BSSY B1, `(.L_x_8715) ;  /* 0x000000a000017945 */ /* 0x000fe20003800000 */
[----:B--2---:R-:W-:-:S05]  /*17e60*/  VIADD R7, R6, 0x1 ;  /* 0x0000000106077836 */ /* 0x004fca0000000000 */
[----:B------:R-:W-:-:S04]  /*17e70*/  LEA.HI R6, R7, R7, RZ, 0x1 ;  /* 0x0000000707067211 */ /* 0x000fc800078f08ff */
[----:B------:R-:W-:-:S05]  /*17e80*/  LOP3.LUT R6, R6, 0xfffffffe, RZ, 0xc0, !PT ;  /* 0xfffffffe06067812 */ /* 0x000fca00078ec0ff */
[----:B------:R-:W-:Y:S02]  /*17e90*/  IMAD.IADD R7, R7, 0x1, -R6 ;  /* 0x0000000107077824 */ /* 0x000fe400078e0a06 */
[----:B------:R-:W0:Y:S03]  /*17ea0*/  S2R R6, SR_CgaCtaId ;  /* 0x0000000000067919 */ /* 0x000e260000008800 */
[----:B------:R-:W-:Y:S02]  /*17eb0*/  SHF.L.U32 R7, R7, 0x1f, RZ ;  /* 0x0000001f07077819 */ /* 0x000fe400000006ff */
[----:B0-----:R-:W-:-:S04]  /*17ec0*/  LEA R6, R6, R8, 0x18 ;  /* 0x0000000806067211 */ /* 0x001fc800078ec0ff */
[----:B------:R-:W0:Y:S02]  /*17ed0*/  SYNCS.PHASECHK.TRANS64.TRYWAIT P0, [R6+URZ+0x31c20], R7 ;  /* 0x031c2007060075a7 */ /* 0x000e24000800017f */
[----:B0-----:R-:W-:Y:S05]  /*17ee0*/  @!P0 BRA `(.L_x_8716) ;  /* 0x0000004c00b88947 */ /* 0x001fea0003800000 */
.L_x_8847:
[----:B------:R-:W-:Y:S05]  /*17ef0*/  BSYNC B1 ;  /* 0x0000000000017941 */ /* 0x000fea0003800000 */
.L_x_8715:
[----:B------:R-:W-:Y:S04]  /*17f00*/  BSSY B1, `(.L_x_8717) ;  /* 0x0000049000017945 */ /* 0x000fe80003800000 */
[----:B------:R-:W-:Y:S05]  /*17f10*/  @!P6 BRA `(.L_x_8718) ;  /* 0x00000004001ce947 */ /* 0x000fea0003800000 */
[----:B0-----:R-:W-:Y:S01]  /*17f20*/  IMAD R7, R26, 0x8, R6 ;  /* 0x000000081a077824 */ /* 0x001fe200078e0206 */
[----:B------:R-:W-:-:S04]  /*17f30*/  SHF.L.U32 R8, R27, 0x1f, RZ ;  /* 0x0000001f1b087819 */ /* 0x000fc800000006ff */
[----:B------:R-:W0:Y:S02]  /*17f40*/  SYNCS.PHASECHK.TRANS64.TRYWAIT P0, [R7+URZ+0x31ca0], R8 ;  /* 0x031ca008070075a7 */ /* 0x000e24000800017f */
[----:B0-----:R-:W-:Y:S05]  /*17f50*/  @!P0 BRA `(.L_x_8719) ;  /* 0x0000004c00b08947 */ /* 0x001fea0003800000 */
.L_x_8848:
[----:B------:R-:W1:Y:S02]  /*17f60*/  S2R R9, SR_TID.X ;  /* 0x0000000000097919 */ /* 0x000e640000002100 */
[----:B-1----:R-:W-:-:S04]  /*17f70*/  LOP3.LUT R9, R9, 0x7f, RZ, 0xc0, !PT ;  /* 0x0000007f09097812 */ /* 0x002fc800078ec0ff */
[----:B------:R-:W-:-:S13]  /*17f80*/  ISETP.NE.AND P1, PT, R9, RZ, PT ;  /* 0x000000ff0900720c */ /* 0x000fda0003f25270 */
[----:B------:R-:W-:Y:S05]  /*17f90*/  @P1 BRA `(.L_x_8720) ;  /* 0x0000000000141947 */ /* 0x000fea0003800000 */
[----:B------:R-:W-:Y:S01]  /*17fa0*/  ISETP.NE.AND P0, PT, R28, RZ, PT ;  /* 0x000000ff1c00720c */ /* 0x000fe20003f05270 */
[----:B------:R-:W-:-:S04]  /*17fb0*/  IMAD.MOV.U32 R9, RZ, RZ, 0x6c00 ;  /* 0x00006c00ff097424 */ /* 0x000fc800078e00ff */
[----:B------:R1:W-:Y:S08]  /*17fc0*/  SYNCS.ARRIVE.TRANS64 RZ, [R7+URZ+0x31c90], R9 ;  /* 0x031c900907ff79a7 */ /* 0x0003f0000800003f */
[----:B------:R-:W-:Y:S05]  /*17fd0*/  @!P0 BRA `(.L_x_8720) ;  /* 0x0000000000048947 */ /* 0x000fea0003800000 */
[----:B------:R-:W-:Y:S01]  /*17fe0*/  BPT.TRAP 0x1 ;  /* 0x000000040000795c */ /* 0x000fe20000300000 */
.L_x_8720:
[----:B-1----:R-:W-:Y:S01]  /*17ff0*/  IMAD R9, R26, 0x6c00, R6 ;  /* 0x00006c001a097824 */ /* 0x002fe200078e0206 */
        /* <DEDUP_REMOVED lines=9> */
[----:B------:R-:W-:Y:S01]  /*18090*/  R2UR UR13, R4 ;  /* 0x00000000040d72ca */ /* 0x000fe200000e0000 */
[----:B------:R-:W-:Y:S01]  /*180a0*/  UMOV UR7, 0x12f00000 ;  /* 0x12f0000000077882 */ /* 0x000fe20000000000 */
[----:B------:R-:W-:Y:S01]  /*180b0*/  R2UR UR11, R10 ;  /* 0x000000000a0b72ca */ /* 0x000fe200000e0000 */
[----:B------:R-:W-:Y:S01]  /*180c0*/  UMOV UR16, 0x20 ;  /* 0x0000002000107882 */ /* 0x000fe20000000000 */
[----:B------:R-:W-:-:S05]  /*180d0*/  UIADD3 UR9, UR9, 0x31c90, URZ ;  /* 0x00031c9009097890 */ /* 0x000fca000fffe03f */
        /* <DEDUP_REMOVED lines=13> */
.L_x_8849:
[----:B------:R-:W-:Y:S05]  /*181b0*/  @P1 BRA `(.L_x_8722) ;  /* 0x0000000000141947 */ /* 0x000fea0003800000 */
[----:B------:R-:W-:Y:S01]  /*181c0*/  ISETP.NE.AND P0, PT, R28, RZ, PT ;  /* 0x000000ff1c00720c */ /* 0x000fe20003f05270 */
[----:B01----:R-:W-:-:S04]  /*181d0*/  IMAD.MOV.U32 R8, RZ, RZ, 0x6c00 ;  /* 0x00006c00ff087424 */ /* 0x003fc800078e00ff */
[----:B------:R2:W-:Y:S08]  /*181e0*/  SYNCS.ARRIVE.TRANS64 RZ, [R7+URZ+0x31cb0], R8 ;  /* 0x031cb00807ff79a7 */ /* 0x0005f0000800003f */
[----:B------:R-:W-:Y:S05]  /*181f0*/  @!P0 BRA `(.L_x_8722) ;  /* 0x0000000000048947 */ /* 0x000fea0003800000 */
[----:B------:R-:W-:Y:S01]  /*18200*/  BPT.TRAP 0x1 ;  /* 0x000000040000795c */ /* 0x000fe20000300000 */
.L_x_8722:
        /* <DEDUP_REMOVED lines=24> */
.L_x_8718:
[----:B------:R-:W-:Y:S05]  /*18390*/  BSYNC B1 ;  /* 0x0000000000017941 */ /* 0x000fea0003800000 */
.L_x_8717:
[----:B------:R-:W-:Y:S01]  /*183a0*/  VIADD R26, R26, 0x1 ;  /* 0x000000011a1a7836 */ /* 0x000fe20000000000 */
[----:B------:R-:W-:Y:S01]  /*183b0*/  PLOP3.LUT P2, PT, PT, PT, PT, 0x8, 0x0 ;  /* 0x000000000000781c */ /* 0x000fe20003f4e170 */
[----:B------:R-:W-:-:S03]  /*183c0*/  VIADD R2, R2, 0xfffffffe ;  /* 0xfffffffe02027836 */ /* 0x000fc60000000000 */
[----:B------:R-:W-:-:S04]  /*183d0*/  ISETP.NE.AND P0, PT, R26, 0x2, PT ;  /* 0x000000021a00780c */ /* 0x000fc80003f05270 */
[----:B------:R-:W-:Y:S02]  /*183e0*/  SEL R26, R26, RZ, P0 ;  /* 0x000000ff1a1a7207 */ /* 0x000fe40000000000 */
[----:B012---:R-:W-:Y:S02]  /*183f0*/  SEL R8, RZ, 0x1, P0 ;  /* 0x00000001ff087807 */ /* 0x007fe40000000000 */
[----:B------:R-:W-:Y:S02]  /*18400*/  ISETP.GE.AND P0, PT, R2, R0, PT ;  /* 0x000000000200720c */ /* 0x000fe40003f06270 */
[----:B------:R-:W-:-:S11]  /*18410*/  LOP3.LUT R27, R27, R8, RZ, 0x3c, !PT ;  /* 0x000000081b1b7212 */ /* 0x000fd600078e3cff */
[----:B------:R-:W-:Y:S05]  /*18420*/  @!P0 BRA `(.L_x_8712) ;  /* 0x0000000400488947 */ /* 0x000fea0003800000 */
.L_x_8729:
[----:B------:R-:W-:Y:S05]  /*18430*/  YIELD ;  /* 0x0000000000007946 */ /* 0x000fea0003800000 */
[----:B------:R-:W-:Y:S04]  /*18440*/  BSSY B1, `(.L_x_8723) ;  /* 0x0000048000017945 */ /* 0x000fe80003800000 */
[----:B------:R-:W-:Y:S05]  /*18450*/  @!P6 BRA `(.L_x_8724) ;  /* 0x000000040018e947 */ /* 0x000fea0003800000 */
[----:B------:R-:W-:Y:S01]  /*18460*/  IMAD R7, R26, 0x8, R6 ;  /* 0x000000081a077824 */ /* 0x000fe200078e0206 */
[----:B------:R-:W-:-:S04]  /*18470*/  SHF.L.U32 R8, R27, 0x1f, RZ ;  /* 0x0000001f1b087819 */ /* 0x000fc800000006ff */
[----:B------:R-:W0:Y:S02]  /*18480*/  SYNCS.PHASECHK.TRANS64.TRYWAIT P0, [R7+URZ+0x31ca0], R8 ;  /* 0x031ca008070075a7 */ /* 0x000e24000800017f */
[----:B0-----:R-:W-:Y:S05]  /*18490*/  @!P0 BRA `(.L_x_8725) ;  /* 0x0000004800888947 */ /* 0x001fea0003800000 */
.L_x_8850:
        /* <DEDUP_REMOVED lines=9> */
.L_x_8726:
        /* <DEDUP_REMOVED lines=12> */
[----:B------:R-:W-:-:S02]  /*185f0*/  UMOV UR16, 0x20 ;  /* 0x0000002000107882 */ /* 0x000fc40000000000 */
        /* <DEDUP_REMOVED lines=14> */
.L_x_8851:
[----:B------:R-:W-:Y:S05]  /*186e0*/  @P0 BRA `(.L_x_8728) ;  /* 0x0000000000140947 */ /* 0x000fea0003800000 */
[----:B------:R-:W-:Y:S01]  /*186f0*/  ISETP.NE.AND P1, PT, R28, RZ, PT ;  /* 0x000000ff1c00720c */ /* 0x000fe20003f25270 */
[----:B01----:R-:W-:-:S04]  /*18700*/  IMAD.MOV.U32 R8, RZ, RZ, 0x6c00 ;  /* 0x00006c00ff087424 */ /* 0x003fc800078e00ff */
[----:B------:R2:W-:Y:S08]  /*18710*/  SYNCS.ARRIVE.TRANS64 RZ, [R7+URZ+0x31cb0], R8 ;  /* 0x031cb00807ff79a7 */ /* 0x0005f0000800003f */
[----:B------:R-:W-:Y:S05]  /*18720*/  @!P1 BRA `(.L_x_8728) ;  /* 0x0000000000049947 */ /* 0x000fea0003800000 */
[----:B------:R-:W-:Y:S01]  /*18730*/  BPT.TRAP 0x1 ;  /* 0x000000040000795c */ /* 0x000fe20000300000 */
.L_x_8728:
        /* <DEDUP_REMOVED lines=24> */
.L_x_8724:
[----:B------:R-:W-:Y:S05]  /*188c0*/  BSYNC B1 ;  /* 0x0000000000017941 */ /* 0x000fea0003800000 */
.L_x_8723:
[----:B------:R-:W-:-:S05]  /*188d0*/  VIADD R26, R26, 0x1 ;  /* 0x000000011a1a7836 */ /* 0x000fca0000000000 */
[----:B------:R-:W-:-:S04]  /*188e0*/  ISETP.NE.AND P0, PT, R26, 0x2, PT ;  /* 0x000000021a00780c */ /* 0x000fc80003f05270 */
[----:B012---:R-:W-:Y:S02]  /*188f0*/  SEL R8, RZ, 0x1, P0 ;  /* 0x00000001ff087807 */ /* 0x007fe40000000000 */
[----:B------:R-:W-:Y:S02]  /*18900*/  SEL R26, R26, RZ, P0 ;  /* 0x000000ff1a1a7207 */ /* 0x000fe40000000000 */
[C---:B------:R-:W-:Y:S02]  /*18910*/  ISETP.GT.AND P0, PT, R2.reuse, R0, PT ;  /* 0x000000000200720c */ /* 0x040fe40003f04270 */
[----:B------:R-:W-:Y:S02]  /*18920*/  LOP3.LUT R27, R27, R8, RZ, 0x3c, !PT ;  /* 0x000000081b1b7212 */ /* 0x000fe400078e3cff */
[----:B------:R-:W-:-:S09]  /*18930*/  IADD3 R2, R2, -0x1, RZ ;  /* 0xffffffff02027810 */ /* 0x000fd20007ffe0ff */
[----:B------:R-:W-:Y:S05]  /*18940*/  @P0 BRA `(.L_x_8729) ;  /* 0xfffffff800b80947 */ /* 0x000fea000383ffff */
.L_x_8712:
[----:B------:R-:W-:Y:S05]  /*18950*/  BSYNC B0 ;  /* 0x0000000000007941 */ /* 0x000fea0003800000 */
.L_x_8711:
[----:B------:R-:W2:Y:S01]  /*18960*/  LDL R7, [R1+0x14] ;  /* 0x0000140001077983 */ /* 0x000ea20000100800 */
[----:B------:R-:W-:Y:S05]  /*18970*/  @!P2 WARPSYNC.ALL ;  /* 0x000000000000a948 */ /* 0x000fea0003800000 */
[----:B------:R-:W-:Y:S01]  /*18980*/  BSSY B6, `(.L_x_8730) ;  /* 0x00002cb000067945 */ /* 0x000fe20003800000 */
[----:B------:R-:W-:Y:S01]  /*18990*/  @!P2 BAR.SYNC.DEFER_BLOCKING 0xc, 0x1a0 ;  /* 0x030680000000ab1d */ /* 0x000fe20000010000 */
[----:B--2---:R-:W-:-:S13]  /*189a0*/  ISETP.GT.AND P0, PT, R7, RZ, PT ;  /* 0x000000ff0700720c */ /* 0x004fda0003f04270 */
[----:B------:R-:W-:Y:S05]  /*189b0*/  @P0 BRA `(.L_x_8731) ;  /* 0x00000000003c0947 */ /* 0x000fea0003800000 */
[----:B------:R-:W-:-:S13]  /*189c0*/  ISETP.NE.AND P1, PT, R28, RZ, PT ;  /* 0x000000ff1c00720c */ /* 0x000fda0003f25270 */
[----:B------:R-:W-:Y:S05]  /*189d0*/  @P1 BRA `(.L_x_8732) ;  /* 0x0000002c00141947 */ /* 0x000fea0003800000 */
[----:B------:R-:W0:Y:S01]  /*189e0*/  S2R R7, SR_LANEID ;  /* 0x0000000000077919 */ /* 0x000e220000000000 */
[----:B------:R-:W-:Y:S01]  /*189f0*/  VOTEU.ANY UR4, UPT, PT ;  /* 0x0000000000047886 */ /* 0x000fe200038e0100 */
[----:B-----5:R-:W1:Y:S01]  /*18a00*/  LDC.64 R2, c[0x0][0xc38] ;  /* 0x00030e00ff027b82 */ /* 0x020e620000000a00 */
        /* <DEDUP_REMOVED lines=10> */
.L_x_8731:
        /* <DEDUP_REMOVED lines=11> */
[----:B------:R-:W-:Y:S01]  /*18b60*/  MOV R8, 0x70 ;  /* 0x0000007000087802 */ /* 0x000fe20000000f00 */
[----:B-----5:R-:W0:Y:S01]  /*18b70*/  LDC.64 R2, c[0x4][R2] ;  /* 0x0100000002027b82 */ /* 0x020e220000000a00 */
        /* <DEDUP_REMOVED lines=8> */
[----:B0-----:R-:W-:Y:S05]  /*18c00*/  CALL.ABS.NOINC R2 ;  /* 0x0000000002007343 */ /* 0x001fea0003c00000 */
.L_x_8733:
[----:B------:R-:W-:-:S05]  /*18c10*/  VIADD R0, R29, 0x200 ;  /* 0x000002001d007836 */ /* 0x000fca0000000000 */
[----:B------:R-:W-:-:S13]  /*18c20*/  LOP3.LUT P0, RZ, R0, 0x1bf, RZ, 0xc0, !PT ;  /* 0x000001bf00ff7812 */ /* 0x000fda000780c0ff */
[----:B------:R-:W-:Y:S05]  /*18c30*/  @!P0 BRA `(.L_x_8734) ;  /* 0x0000000000808947 */ /* 0x000fea0003800000 */
[----:B------:R-:W-:Y:S01]  /*18c40*/  MOV R0, 0x0 ;  /* 0x0000000000007802 */ /* 0x000fe20000000f00 */
[----:B------:R-:W-:Y:S01]  /*18c50*/  ULDC.64 UR6, c[0x4][0x1b8] ;  /* 0x01006e0000067ab9 */ /* 0x000fe20000000a00 */
[----:B------:R-:W-:Y:S01]  /*18c60*/  ULDC.64 UR8, c[0x4][0x1c0] ;  /* 0x0100700000087ab9 */ /* 0x000fe20000000a00 */
[----:B------:R-:W-:Y:S01]  /*18c70*/  ULDC.64 UR4, c[0x4][0x58] ;  /* 0x0100160000047ab9 */ /* 0x000fe20000000a00 */
[----:B-----5:R0:W1:Y:S01]  /*18c80*/  LDC.64 R2, c[0x4][R0] ;  /* 0x0100000000027b82 */ /* 0x0200620000000a00 */
        /* <DEDUP_REMOVED lines=11> */
.L_x_8735:
        /* <DEDUP_REMOVED lines=16> */
.L_x_8734:
[----:B------:R-:W2:Y:S01]  /*18e40*/  LDL.LU R2, [R1+0x8] ;  /* 0x0000080001027983 */ /* 0x000ea20000300800 */
[----:B------:R-:W-:-:S03]  /*18e50*/  ULDC.64 UR4, c[0x0][0x9f8] ;  /* 0x00027e0000047ab9 */ /* 0x000fc60000000a00 */
[----:B------:R-:W3:Y:S04]  /*18e60*/  LDL.LU R0, [R1+0xc] ;  /* 0x00000c0001007983 */ /* 0x000ee80000300800 */
[----:B------:R-:W4:Y:S04]  /*18e70*/  LDL.LU R21, [R1] ;  /* 0x0000000001157983 */ /* 0x000f280000300800 */
[----:B------:R-:W4:Y:S01]  /*18e80*/  LDL.LU R20, [R1+0x18] ;  /* 0x0000180001147983 */ /* 0x000f220000300800 */
[----:B------:R-:W-:-:S04]  /*18e90*/  ISETP.NE.U32.AND P0, PT, RZ, UR4, PT ;  /* 0x00000004ff007c0c */ /* 0x000fc8000bf05070 */
[----:B------:R-:W-:Y:S02]  /*18ea0*/  ISETP.NE.AND.EX P0, PT, RZ, UR5, PT, P0 ;  /* 0x00000005ff007c0c */ /* 0x000fe4000bf05300 */
[----:B------:R-:W-:-:S13]  /*18eb0*/  ISETP.NE.AND P6, PT, R28, RZ, PT ;  /* 0x000000ff1c00720c */ /* 0x000fda0003fc5270 */
[----:B------:R-:W-:-:S05]  /*18ec0*/  VOTEU.ALL UP1, P6 ;  /* 0x00000000003f7886 */ /* 0x000fca0003020000 */
[----:B------:R-:W-:-:S04]  /*18ed0*/  @!UP1 UIADD3 UR8, UP0, UR36, 0x270, URZ ;  /* 0x0000027024089890 */ /* 0x000fc8000ff1e03f */
[----:B------:R-:W-:-:S03]  /*18ee0*/  @!UP1 UIADD3.X UR9, URZ, UR37, URZ, UP0, !UPT ;  /* 0x000000253f099290 */ /* 0x000fc600087fe43f */
[----:B------:R-:W-:Y:S01]  /*18ef0*/  VOTEU.ALL UP0, P6 ;  /* 0x00000000003f7886 */ /* 0x000fe20003000000 */
[----:B--2---:R-:W-:-:S04]  /*18f00*/  @P0 IADD3 R2, P1, R2, UR4, RZ ;  /* 0x0000000402020c10 */ /* 0x004fc8000ff3e0ff */
[----:B---3-5:R-:W-:Y:S01]  /*18f10*/  @P0 IADD3.X R3, R0, UR5, RZ, P1, !PT ;  /* 0x0000000500030c10 */ /* 0x028fe20008ffe4ff */
[----:B------:R-:W-:Y:S01]  /*18f20*/  ULDC.64 UR4, c[0x0][0xa00] ;  /* 0x0002800000047ab9 */ /* 0x000fe20000000a00 */
[----:B------:R-:W0:Y:S01]  /*18f30*/  LDC R0, c[0x0][0x428] ;  /* 0x00010a00ff007b82 */ /* 0x000e220000000800 */
[----:B----4-:R-:W-:-:S06]  /*18f40*/  IMAD.MOV.U32 R6, RZ, RZ, R21 ;  /* 0x000000ffff067224 */ /* 0x010fcc00078e0015 */
[----:B------:R1:W5:Y:S01]  /*18f50*/  @P0 LDG.E R6, desc[UR60][R2.64] ;  /* 0x0000003c02060981 */ /* 0x000362000c1e1900 */
[----:B------:R-:W-:Y:S01]  /*18f60*/  IMAD R17, R17, 0xc0, R20 ;  /* 0x000000c011117824 */ /* 0x000fe200078e0214 */
        /* <DEDUP_REMOVED lines=10> */
.L_x_8736:
        /* <DEDUP_REMOVED lines=14> */
.L_x_8737:
        /* <DEDUP_REMOVED lines=13> */
.L_x_8738:
        /* <DEDUP_REMOVED lines=16> */
.L_x_8854:
[----:B------:R-:W2:Y:S01]  /*192c0*/  LDL R4, [R1+0x4] ;  /* 0x0000040001047983 */ /* 0x000ea20000100800 */
[----:B------:R-:W-:Y:S01]  /*192d0*/  UMOV UR4, 0xffffffff ;  /* 0xffffffff00047882 */ /* 0x000fe20000000000 */
[----:B------:R-:W-:Y:S02]  /*192e0*/  SHF.R.S32.HI R11, RZ, 0x1f, R6 ;  /* 0x0000001fff0b7819 */ /* 0x000fe40000011406 */
[----:B--2---:R-:W-:Y:S01]  /*192f0*/  IADD3 R9, R4, -0x1, RZ ;  /* 0xffffffff04097810 */ /* 0x004fe20007ffe0ff */
[----:B------:R-:W-:Y:S06]  /*19300*/  BRA.DIV UR4, `(.L_x_8740) ;  /* 0x0000003e04487947 */ /* 0x000fec000b800000 */
[----:B------:R-:W-:-:S13]  /*19310*/  ELECT P6, URZ, PT ;  /* 0x00000000003f782f */ /* 0x000fda00038c0000 */
.L_x_8857:
[----:B------:R-:W-:Y:S05]  /*19320*/  @!P6 BRA `(.L_x_8741) ;  /* 0x0000000000f8e947 */ /* 0x000fea0003800000 */
[----:B------:R-:W-:Y:S01]  /*19330*/  ISETP.NE.U32.AND P0, PT, R2, RZ, PT ;  /* 0x000000ff0200720c */ /* 0x000fe20003f05070 */
[----:B------:R-:W-:-:S03]  /*19340*/  IMAD.MOV.U32 R25, RZ, RZ, R9 ;  /* 0x000000ffff197224 */ /* 0x000fc600078e0009 */
[----:B------:R-:W-:-:S13]  /*19350*/  ISETP.NE.AND.EX P0, PT, R3, RZ, PT, P0 ;  /* 0x000000ff0300720c */ /* 0x000fda0003f05300 */
[----:B------:R-:W-:Y:S05]  /*19360*/  @!P0 BRA `(.L_x_8742) ;  /* 0x0000000000448947 */ /* 0x000fea0003800000 */
[----:B------:R-:W0:Y:S01]  /*19370*/  LDC R10, c[0x0][0x41c] ;  /* 0x00010700ff0a7b82 */ /* 0x000e220000000800 */
[----:B------:R-:W-:Y:S02]  /*19380*/  ULDC.64 UR4, c[0x0][0x408] ;  /* 0x0001020000047ab9 */ /* 0x000fe40000000a00 */
[----:B------:R-:W-:-:S04]  /*19390*/  IMAD R7, R11, UR4, RZ ;  /* 0x000000040b077c24 */ /* 0x000fc8000f8e02ff */
[----:B------:R-:W-:Y:S01]  /*193a0*/  IMAD R7, R6, UR5, R7 ;  /* 0x0000000506077c24 */ /* 0x000fe2000f8e0207 */
[----:B0-----:R-:W-:-:S13]  /*193b0*/  ISETP.NE.AND P0, PT, R10, 0x1, PT ;  /* 0x000000010a00780c */ /* 0x001fda0003f05270 */
[----:B------:R-:W0:Y:S02]  /*193c0*/  @P0 LDC.64 R4, c[0x0][0x420] ;  /* 0x00010800ff040b82 */ /* 0x000e240000000a00 */
[----:B0-----:R-:W-:-:S04]  /*193d0*/  @P0 IMAD.HI.U32 R12, R9, R4, RZ ;  /* 0x00000004090c0227 */ /* 0x001fc800078e00ff */
[----:B------:R-:W-:Y:S01]  /*193e0*/  IMAD.MOV.U32 R4, RZ, RZ, R9 ;  /* 0x000000ffff047224 */ /* 0x000fe200078e0009 */
[----:B------:R-:W-:-:S04]  /*193f0*/  @P0 SHF.R.U32.HI R4, RZ, R5, R12 ;  /* 0x00000005ff040219 */ /* 0x000fc8000001160c */
[--C-:B------:R-:W-:Y:S01]  /*19400*/  SHF.R.S32.HI R5, RZ, 0x1f, R4.reuse ;  /* 0x0000001fff057819 */ /* 0x100fe20000011404 */
[--C-:B------:R-:W-:Y:S02]  /*19410*/  IMAD.MOV R25, RZ, RZ, -R4.reuse ;  /* 0x000000ffff197224 */ /* 0x100fe400078e0a04 */
[----:B------:R-:W-:-:S04]  /*19420*/  IMAD.WIDE.U32 R4, R6, UR4, R4 ;  /* 0x0000000406047c25 */ /* 0x000fc8000f8e0004 */
[----:B------:R-:W-:Y:S01]  /*19430*/  IMAD.IADD R7, R5, 0x1, R7 ;  /* 0x0000000105077824 */ /* 0x000fe200078e0207 */
[----:B------:R-:W-:Y:S01]  /*19440*/  LEA R12, P0, R4, R2, 0x2 ;  /* 0x00000002040c7211 */ /* 0x000fe200078010ff */
[----:B------:R-:W-:-:S03]  /*19450*/  IMAD R25, R10, R25, R9 ;  /* 0x000000190a197224 */ /* 0x000fc600078e0209 */
[----:B------:R-:W-:-:S05]  /*19460*/  LEA.HI.X R13, R4, R3, R7, 0x2, P0 ;  /* 0x00000003040d7211 */ /* 0x000fca00000f1407 */
[----:B------:R0:W5:Y:S04]  /*19470*/  LDG.E R7, desc[UR60][R12.64] ;  /* 0x0000003c0c077981 */ /* 0x000168000c1e1900 */
.L_x_8742:
[----:B------:R-:W-:Y:S01]  /*19480*/  IMAD R4, R22, 0x8, R29 ;  /* 0x0000000816047824 */ /* 0x000fe200078e021d */
[----:B------:R-:W-:-:S04]  /*19490*/  SHF.L.U32 R5, R24, 0x1f, RZ ;  /* 0x0000001f18057819 */ /* 0x000fc800000006ff */
[----:B------:R-:W1:Y:S02]  /*194a0*/  SYNCS.PHASECHK.TRANS64.TRYWAIT P0, [R4+URZ+0x31c40], R5 ;  /* 0x031c4005040075a7 */ /* 0x000e64000800017f */
[----:B-1----:R-:W-:Y:S05]  /*194b0*/  @!P0 BRA `(.L_x_8743) ;  /* 0x0000003800fc8947 */ /* 0x002fea0003800000 */
.L_x_8858:
[----:B------:R-:W2:Y:S02]  /*194c0*/  S2R R10, SR_TID.X ;  /* 0x00000000000a7919 */ /* 0x000ea40000002100 */
[----:B--2---:R-:W-:-:S04]  /*194d0*/  LOP3.LUT R10, R10, 0x7f, RZ, 0xc0, !PT ;  /* 0x0000007f0a0a7812 */ /* 0x004fc800078ec0ff */
[----:B------:R-:W-:-:S13]  /*194e0*/  ISETP.NE.AND P0, PT, R10, RZ, PT ;  /* 0x000000ff0a00720c */ /* 0x000fda0003f05270 */
[----:B------:R-:W-:Y:S05]  /*194f0*/  @P0 BRA `(.L_x_8744) ;  /* 0x0000000000140947 */ /* 0x000fea0003800000 */
[----:B------:R-:W-:Y:S01]  /*19500*/  ISETP.NE.AND P1, PT, R28, RZ, PT ;  /* 0x000000ff1c00720c */ /* 0x000fe20003f25270 */
[----:B-1----:R-:W-:-:S04]  /*19510*/  IMAD.MOV.U32 R5, RZ, RZ, 0x6c00 ;  /* 0x00006c00ff057424 */ /* 0x002fc800078e00ff */
[----:B------:R2:W-:Y:S08]  /*19520*/  SYNCS.ARRIVE.TRANS64 RZ, [R4+URZ+0x31c30], R5 ;  /* 0x031c300504ff79a7 */ /* 0x0005f0000800003f */
[----:B------:R-:W-:Y:S05]  /*19530*/  @!P1 BRA `(.L_x_8744) ;  /* 0x0000000000049947 */ /* 0x000fea0003800000 */
[----:B------:R-:W-:Y:S01]  /*19540*/  BPT.TRAP 0x1 ;  /* 0x000000040000795c */ /* 0x000fe20000300000 */
.L_x_8744:
[----:B------:R-:W-:Y:S01]  /*19550*/  R2UR UR9, R4 ;  /* 0x00000000040972ca */ /* 0x000fe200000e0000 */
[----:B-12---:R-:W-:Y:S01]  /*19560*/  IMAD R4, R22, 0x6c00, R29 ;  /* 0x00006c0016047824 */ /* 0x006fe200078e021d */
        /* <DEDUP_REMOVED lines=8> */
[----:B-----5:R-:W-:Y:S01]  /*195f0*/  R2UR UR13, R7 ;  /* 0x00000000070d72ca */ /* 0x020fe200000e0000 */
[----:B------:R-:W-:-:S02]  /*19600*/  UMOV UR17, 0x20 ;  /* 0x0000002000117882 */ /* 0x000fc40000000000 */
[----:B------:R-:W-:-:S04]  /*19610*/  UIADD3 UR9, UR9, 0x31c30, URZ ;  /* 0x00031c3009097890 */ /* 0x000fc8000fffe03f */
[----:B------:R-:W-:Y:S02]  /*19620*/  UIMAD UR11, UR11, 0x90, UR5 ;  /* 0x000000900b0b78a4 */ /* 0x000fe4000f8e0205 */
[----:B------:R-:W-:Y:S02]  /*19630*/  UIADD3 UR14, UR8, 0x16a00, URZ ;  /* 0x00016a00080e7890 */ /* 0x000fe4000fffe03f */
[----:B------:R-:W-:Y:S02]  /*19640*/  UIADD3.X UR5, URZ, UR37, URZ, UP0, !UPT ;  /* 0x000000253f057290 */ /* 0x000fe400087fe43f */
        /* <DEDUP_REMOVED lines=12> */
.L_x_8741:
[----:B------:R-:W2:Y:S01]  /*19710*/  LDL.LU R5, [R1+0x10] ;  /* 0x0000100001057983 */ /* 0x000ea20000300800 */
[----:B------:R-:W-:Y:S05]  /*19720*/  WARPSYNC.ALL ;  /* 0x0000000000007948 */ /* 0x000fea0003800000 */
[----:B------:R-:W-:Y:S02]  /*19730*/  R2UR UR24, R29 ;  /* 0x000000001d1872ca */ /* 0x000fe400000e0000 */
        /* <DEDUP_REMOVED lines=27> */
[----:B---3--:R-:W-:Y:S01]  /*198f0*/  @P0 R2UR UR13, R8 ;  /* 0x00000000080d02ca */ /* 0x008fe200000e0000 */
[----:B------:R-:W-:Y:S01]  /*19900*/  UIADD3 UR8, UR24, 0x13a00, URZ ;  /* 0x00013a0018087890 */ /* 0x000fe2000fffe03f */
[----:B------:R-:W-:Y:S01]  /*19910*/  @P0 R2UR UR12, R18 ;  /* 0x00000000120c02ca */ /* 0x000fe200000e0000 */
[----:B------:R-:W-:Y:S01]  /*19920*/  UMOV UR10, 0x40 ;  /* 0x00000040000a7882 */ /* 0x000fe20000000000 */
[----:B------:R-:W-:-:S13]  /*19930*/  @P0 R2UR UR11, R17 ;  /* 0x00000000110b02ca */ /* 0x000fda00000e0000 */
[----:B------:R4:W-:Y:S01]  /*19940*/  UTMALDG.4D [UR8], [UR4], desc[UR22] ;  /* 0x00001608040075b4 */ /* 0x0009e20008019000 */
[----:B--2---:R-:W-:-:S04]  /*19950*/  IADD3 R5, R5, 0x1, RZ ;  /* 0x0000000105057810 */ /* 0x004fc80007ffe0ff */
[----:B-1----:R-:W-:Y:S01]  /*19960*/  LEA.HI R4, R5, R5, RZ, 0x1 ;  /* 0x0000000505047211 */ /* 0x002fe200078f08ff */
[----:B------:R4:W-:Y:S03]  /*19970*/  STL [R1+0x10], R5 ;  /* 0x0000100501007387 */ /* 0x0009e60000100800 */
[----:B------:R-:W-:-:S05]  /*19980*/  LOP3.LUT R4, R4, 0xfffffffe, RZ, 0xc0, !PT ;  /* 0xfffffffe04047812 */ /* 0x000fca00078ec0ff */
[----:B------:R-:W-:-:S05]  /*19990*/  IMAD.IADD R4, R5, 0x1, -R4 ;  /* 0x0000000105047824 */ /* 0x000fca00078e0a04 */
[----:B------:R-:W-:-:S04]  /*199a0*/  SHF.L.U32 R4, R4, 0x1f, RZ ;  /* 0x0000001f04047819 */ /* 0x000fc800000006ff */
[----:B------:R-:W1:Y:S02]  /*199b0*/  SYNCS.PHASECHK.TRANS64.TRYWAIT P0, [R29+URZ+0x31c20], R4 ;  /* 0x031c20041d0075a7 */ /* 0x000e64000800017f */
[----:B-1--4-:R-:W-:Y:S05]  /*199c0*/  @!P0 BRA `(.L_x_8746) ;  /* 0x0000003400cc8947 */ /* 0x012fea0003800000 */
.L_x_8859:
[----:B------:R-:W-:Y:S05]  /*199d0*/  BSYNC B0 ;  /* 0x0000000000007941 */ /* 0x000fea0003800000 */
.L_x_8745:
[----:B------:R-:W2:Y:S01]  /*199e0*/  LDL.LU R5, [R1+0x14] ;  /* 0x0000140001057983 */ /* 0x000ea20000300800 */
[----:B------:R-:W-:Y:S01]  /*199f0*/  BSSY B0, `(.L_x_8747) ;  /* 0x000017d000007945 */ /* 0x000fe20003800000 */
[----:B--2---:R-:W-:-:S13]  /*19a00*/  ISETP.GE.AND P0, PT, R5, 0x91, PT ;  /* 0x000000910500780c */ /* 0x004fda0003f06270 */
[----:B------:R-:W-:Y:S05]  /*19a10*/  @!P0 BRA `(.L_x_8748) ;  /* 0x0000001400e88947 */ /* 0x000fea0003800000 */
[----:B------:R-:W0:Y:S01]  /*19a20*/  LDL R5, [R1+0x4] ;  /* 0x0000040001057983 */ /* 0x000e220000100800 */
[----:B-1----:R-:W-:Y:S01]  /*19a30*/  IMAD.MOV.U32 R4, RZ, RZ, 0x1 ;  /* 0x00000001ff047424 */ /* 0x002fe200078e00ff */
[----:B------:R-:W-:Y:S01]  /*19a40*/  BSSY B1, `(.L_x_8749) ;  /* 0x0000081000017945 */ /* 0x000fe20003800000 */
[----:B0-----:R-:W-:Y:S02]  /*19a50*/  IMAD.MOV R13, RZ, RZ, -R5 ;  /* 0x000000ffff0d7224 */ /* 0x001fe400078e0a05 */
        /* <DEDUP_REMOVED lines=35> */
.L_x_8753:
[----:B0-----:R-:W-:Y:S01]  /*19c90*/  IMAD R3, R10, 0x8, R29 ;  /* 0x000000080a037824 */ /* 0x001fe200078e021d */
[----:B------:R-:W-:-:S04]  /*19ca0*/  SHF.L.U32 R2, R14, 0x1f, RZ ;  /* 0x0000001f0e027819 */ /* 0x000fc800000006ff */
[----:B------:R-:W0:Y:S02]  /*19cb0*/  SYNCS.PHASECHK.TRANS64.TRYWAIT P0, [R3+URZ+0x31c40], R2 ;  /* 0x031c4002030075a7 */ /* 0x000e24000800017f */
[----:B0-----:R-:W-:Y:S05]  /*19cc0*/  @!P0 BRA `(.L_x_8754) ;  /* 0x0000003400208947 */ /* 0x001fea0003800000 */
.L_x_8860:
[----:B------:R-:W1:Y:S02]  /*19cd0*/  S2R R5, SR_TID.X ;  /* 0x0000000000057919 */ /* 0x000e640000002100 */
[----:B-1----:R-:W-:-:S04]  /*19ce0*/  LOP3.LUT R5, R5, 0x7f, RZ, 0xc0, !PT ;  /* 0x0000007f05057812 */ /* 0x002fc800078ec0ff */
[----:B------:R-:W-:-:S13]  /*19cf0*/  ISETP.NE.AND P0, PT, R5, RZ, PT ;  /* 0x000000ff0500720c */ /* 0x000fda0003f05270 */
[----:B------:R-:W-:Y:S05]  /*19d00*/  @P0 BRA `(.L_x_8755) ;  /* 0x0000000000140947 */ /* 0x000fea0003800000 */
[----:B------:R-:W-:Y:S01]  /*19d10*/  ISETP.NE.AND P1, PT, R28, RZ, PT ;  /* 0x000000ff1c00720c */ /* 0x000fe20003f25270 */
[----:B0-----:R-:W-:-:S04]  /*19d20*/  IMAD.MOV.U32 R2, RZ, RZ, 0x6c00 ;  /* 0x00006c00ff027424 */ /* 0x001fc800078e00ff */
[----:B------:R1:W-:Y:S08]  /*19d30*/  SYNCS.ARRIVE.TRANS64 RZ, [R3+URZ+0x31c30], R2 ;  /* 0x031c300203ff79a7 */ /* 0x0003f0000800003f */
[----:B------:R-:W-:Y:S05]  /*19d40*/  @!P1 BRA `(.L_x_8755) ;  /* 0x0000000000049947 */ /* 0x000fea0003800000 */
[----:B------:R-:W-:Y:S01]  /*19d50*/  BPT.TRAP 0x1 ;  /* 0x000000040000795c */ /* 0x000fe20000300000 */
.L_x_8755:
[--C-:B01----:R-:W-:Y:S01]  /*19d60*/  IMAD R2, R10, 0x6c00, R29.reuse ;  /* 0x00006c000a027824 */ /* 0x103fe200078e021d */
        /* <DEDUP_REMOVED lines=12> */
[----:B------:R-:W-:Y:S01]  /*19e30*/  SHF.L.U32 R3, R24, 0x1f, RZ ;  /* 0x0000001f18037819 */ /* 0x000fe200000006ff */
[----:B------:R-:W-:-:S02]  /*19e40*/  IMAD R2, R22, 0x8, R29 ;  /* 0x0000000816027824 */ /* 0x000fc400078e021d */
[----:B------:R-:W-:Y:S02]  /*19e50*/  UIMAD UR11, UR11, 0x90, UR5 ;  /* 0x000000900b0b78a4 */ /* 0x000fe4000f8e0205 */
[----:B------:R-:W-:Y:S02]  /*19e60*/  UIADD3 UR9, UR9, 0x31c30, URZ ;  /* 0x00031c3009097890 */ /* 0x000fe4000fffe03f */
        /* <DEDUP_REMOVED lines=14> */
.L_x_8861:
        /* <DEDUP_REMOVED lines=10> */
.L_x_8757:
[----:B------:R-:W2:Y:S02]  /*19ff0*/  LDL R3, [R1+0x2c] ;  /* 0x00002c0001037983 */ /* 0x000ea40000100800 */
[----:B--2---:R-:W-:-:S13]  /*1a000*/  LOP3.LUT P0, RZ, R3, 0x40, RZ, 0xc0, !PT ;  /* 0x0000004003ff7812 */ /* 0x004fda000780c0ff */
[----:B------:R-:W-:Y:S05]  /*1a010*/  @P0 BRA `(.L_x_8758) ;  /* 0x0000000000040947 */ /* 0x000fea0003800000 */
[----:B------:R-:W-:Y:S01]  /*1a020*/  BPT.TRAP 0x1 ;  /* 0x000000040000795c */ /* 0x000fe20000300000 */
.L_x_8758:
        /* <DEDUP_REMOVED lines=12> */
[----:B------:R-:W-:Y:S01]  /*1a0f0*/  IMAD.MOV.U32 R25, RZ, RZ, R8 ;  /* 0x000000ffff197224 */ /* 0x000fe200078e0008 */
[----:B------:R-:W-:-:S03]  /*1a100*/  MOV R7, R4 ;  /* 0x0000000400077202 */ /* 0x000fc60000000f00 */
        /* <DEDUP_REMOVED lines=15> */
.L_x_8752:
[----:B------:R-:W-:Y:S05]  /*1a200*/  BSYNC B2 ;  /* 0x0000000000027941 */ /* 0x000fea0003800000 */
.L_x_8751:
[----:B------:R-:W2:Y:S01]  /*1a210*/  LDL.LU R2, [R1+0x4] ;  /* 0x0000040001027983 */ /* 0x000ea20000300800 */
[----:B------:R-:W-:Y:S02]  /*1a220*/  IMAD.MOV.U32 R22, RZ, RZ, R10 ;  /* 0x000000ffff167224 */ /* 0x000fe400078e000a */
[----:B------:R-:W-:Y:S02]  /*1a230*/  IMAD.MOV.U32 R24, RZ, RZ, R14 ;  /* 0x000000ffff187224 */ /* 0x000fe400078e000e */
[----:B--2---:R-:W-:-:S07]  /*1a240*/  VIADD R8, R2, 0xfffffffd ;  /* 0xfffffffd02087836 */ /* 0x004fce0000000000 */
.L_x_8750:
[----:B------:R-:W-:Y:S05]  /*1a250*/  BSYNC B1 ;  /* 0x0000000000017941 */ /* 0x000fea0003800000 */
.L_x_8749:
[----:B------:R-:W-:-:S05]  /*1a260*/  IMAD.MOV R2, RZ, RZ, -R13 ;  /* 0x000000ffff027224 */ /* 0x000fca00078e0a0d */
[----:B------:R-:W-:-:S13]  /*1a270*/  ISETP.NE.AND P0, PT, R9, R2, PT ;  /* 0x000000020900720c */ /* 0x000fda0003f05270 */
[----:B------:R-:W-:Y:S05]  /*1a280*/  @!P0 BRA `(.L_x_8748) ;  /* 0x0000000c00cc8947 */ /* 0x000fea0003800000 */
[----:B------:R-:W-:-:S07]  /*1a290*/  IMAD.MOV.U32 R4, RZ, RZ, R7 ;  /* 0x000000ffff047224 */ /* 0x000fce00078e0007 */
.L_x_8775:
        /* <DEDUP_REMOVED lines=9> */
[----:B------:R-:W-:Y:S02]  /*1a330*/  MOV R12, R8 ;  /* 0x00000008000c7202 */ /* 0x000fe40000000f00 */
        /* <DEDUP_REMOVED lines=16> */
[----:B------:R-:W-:-:S04]  /*1a440*/  LEA R4, P0, R2, UR4, 0x2 ;  /* 0x0000000402047c11 */ /* 0x000fc8000f8010ff */
[----:B------:R-:W-:-:S05]  /*1a450*/  LEA.HI.X R5, R2, UR5, R3, 0x2, P0 ;  /* 0x0000000502057c11 */ /* 0x000fca00080f1403 */
[----:B------:R0:W5:Y:S01]  /*1a460*/  LDG.E R4, desc[UR60][R4.64] ;  /* 0x0000003c04047981 */ /* 0x000162000c1e1900 */
[----:B------:R-:W-:-:S04]  /*1a470*/  IMAD.MOV R3, RZ, RZ, -R13 ;  /* 0x000000ffff037224 */ /* 0x000fc800078e0a0d */
[----:B------:R-:W-:-:S07]  /*1a480*/  IMAD R12, R12, R3, R8 ;  /* 0x000000030c0c7224 */ /* 0x000fce00078e0208 */
.L_x_8761:
[----:B------:R-:W-:Y:S01]  /*1a490*/  IMAD R3, R9, 0x8, R29 ;  /* 0x0000000809037824 */ /* 0x000fe200078e021d */
[----:B------:R-:W-:-:S04]  /*1a4a0*/  SHF.L.U32 R2, R10, 0x1f, RZ ;  /* 0x0000001f0a027819 */ /* 0x000fc800000006ff */
[----:B------:R-:W1:Y:S02]  /*1a4b0*/  SYNCS.PHASECHK.TRANS64.TRYWAIT P0, [R3+URZ+0x31c40], R2 ;  /* 0x031c4002030075a7 */ /* 0x000e64000800017f */
[----:B-1----:R-:W-:Y:S05]  /*1a4c0*/  @!P0 BRA `(.L_x_8762) ;  /* 0x0000002c00488947 */ /* 0x002fea0003800000 */
.L_x_8862:
[----:B0-----:R-:W0:Y:S02]  /*1a4d0*/  S2R R5, SR_TID.X ;  /* 0x0000000000057919 */ /* 0x001e240000002100 */
[----:B0-----:R-:W-:-:S04]  /*1a4e0*/  LOP3.LUT R5, R5, 0x7f, RZ, 0xc0, !PT ;  /* 0x0000007f05057812 */ /* 0x001fc800078ec0ff */
[----:B------:R-:W-:-:S13]  /*1a4f0*/  ISETP.NE.AND P0, PT, R5, RZ, PT ;  /* 0x000000ff0500720c */ /* 0x000fda0003f05270 */
[----:B------:R-:W-:Y:S05]  /*1a500*/  @P0 BRA `(.L_x_8763) ;  /* 0x0000000000140947 */ /* 0x000fea0003800000 */
[----:B------:R-:W-:Y:S01]  /*1a510*/  ISETP.NE.AND P1, PT, R28, RZ, PT ;  /* 0x000000ff1c00720c */ /* 0x000fe20003f25270 */
[----:B-1----:R-:W-:-:S04]  /*1a520*/  IMAD.MOV.U32 R2, RZ, RZ, 0x6c00 ;  /* 0x00006c00ff027424 */ /* 0x002fc800078e00ff */
[----:B------:R0:W-:Y:S08]  /*1a530*/  SYNCS.ARRIVE.TRANS64 RZ, [R3+URZ+0x31c30], R2 ;  /* 0x031c300203ff79a7 */ /* 0x0001f0000800003f */
[----:B------:R-:W-:Y:S05]  /*1a540*/  @!P1 BRA `(.L_x_8763) ;  /* 0x0000000000049947 */ /* 0x000fea0003800000 */
[----:B------:R-:W-:Y:S01]  /*1a550*/  BPT.TRAP 0x1 ;  /* 0x000000040000795c */ /* 0x000fe20000300000 */
.L_x_8763:
        /* <DEDUP_REMOVED lines=31> */
.L_x_8863:
        /* <DEDUP_REMOVED lines=10> */
.L_x_8765:
[----:B------:R-:W2:Y:S02]  /*1a7f0*/  LDL R2, [R1+0x2c] ;  /* 0x00002c0001027983 */ /* 0x000ea40000100800 */
[----:B--2---:R-:W-:-:S13]  /*1a800*/  LOP3.LUT P0, RZ, R2, 0x40, RZ, 0xc0, !PT ;  /* 0x0000004002ff7812 */ /* 0x004fda000780c0ff */
[----:B------:R-:W-:Y:S05]  /*1a810*/  @P0 BRA `(.L_x_8766) ;  /* 0x0000000000040947 */ /* 0x000fea0003800000 */
[----:B------:R-:W-:Y:S01]  /*1a820*/  BPT.TRAP 0x1 ;  /* 0x000000040000795c */ /* 0x000fe20000300000 */
.L_x_8766:
        /* <DEDUP_REMOVED lines=30> */
.L_x_8760:
[----:B------:R-:W-:Y:S05]  /*1aa10*/  BSYNC B1 ;  /* 0x0000000000017941 */ /* 0x000fea0003800000 */
.L_x_8759:
        /* <DEDUP_REMOVED lines=26> */
[----:B------:R-:W-:Y:S02]  /*1abc0*/  LEA.HI.X R5, R2, UR5, R3, 0x2, P0 ;  /* 0x0000000502057c11 */ /* 0x000fe400080f1403 */
[----:B------:R-:W-:-:S03]  /*1abd0*/  IADD3 R2, -R14, RZ, RZ ;  /* 0x000000ff0e027210 */ /* 0x000fc60007ffe1ff */
[----:B------:R0:W5:Y:S02]  /*1abe0*/  LDG.E R4, desc[UR60][R4.64] ;  /* 0x0000003c04047981 */ /* 0x000164000c1e1900 */
[----:B------:R-:W-:-:S07]  /*1abf0*/  IMAD R13, R12, R2, R13 ;  /* 0x000000020c0d7224 */ /* 0x000fce00078e020d */
.L_x_8769:
[----:B------:R-:W-:Y:S01]  /*1ac00*/  IMAD R2, R22, 0x8, R29 ;  /* 0x0000000816027824 */ /* 0x000fe200078e021d */
[----:B------:R-:W-:-:S04]  /*1ac10*/  SHF.L.U32 R3, R24, 0x1f, RZ ;  /* 0x0000001f18037819 */ /* 0x000fc800000006ff */
[----:B------:R-:W1:Y:S02]  /*1ac20*/  SYNCS.PHASECHK.TRANS64.TRYWAIT P0, [R2+URZ+0x31c40], R3 ;  /* 0x031c4003020075a7 */ /* 0x000e64000800017f */
[----:B-1----:R-:W-:Y:S05]  /*1ac30*/  @!P0 BRA `(.L_x_8770) ;  /* 0x0000002400948947 */ /* 0x002fea0003800000 */
.L_x_8864:
        /* <DEDUP_REMOVED lines=9> */
.L_x_8771:
[----:B------:R-:W-:Y:S01]  /*1acd0*/  R2UR UR9, R2 ;  /* 0x00000000020972ca */ /* 0x000fe200000e0000 */
        /* <DEDUP_REMOVED lines=12> */
[----:B------:R-:W-:Y:S01]  /*1ada0*/  UIADD3 UR9, UR9, 0x31c30, URZ ;  /* 0x00031c3009097890 */ /* 0x000fe2000fffe03f */
[----:B------:R-:W-:Y:S01]  /*1adb0*/  SHF.L.U32 R3, R10, 0x1f, RZ ;  /* 0x0000001f0a037819 */ /* 0x000fe200000006ff */
[----:B------:R-:W-:-:S02]  /*1adc0*/  IMAD R2, R9, 0x8, R29 ;  /* 0x0000000809027824 */ /* 0x000fc400078e021d */
[----:B------:R-:W-:Y:S02]  /*1add0*/  UIMAD UR11, UR11, 0x90, UR5 ;  /* 0x000000900b0b78a4 */ /* 0x000fe4000f8e0205 */
        /* <DEDUP_REMOVED lines=14> */
.L_x_8865:
        /* <DEDUP_REMOVED lines=10> */
.L_x_8773:
[----:B------:R-:W2:Y:S02]  /*1af60*/  LDL R3, [R1+0x2c] ;  /* 0x00002c0001037983 */ /* 0x000ea40000100800 */
[----:B--2---:R-:W-:-:S13]  /*1af70*/  LOP3.LUT P0, RZ, R3, 0x40, RZ, 0xc0, !PT ;  /* 0x0000004003ff7812 */ /* 0x004fda000780c0ff */
[----:B------:R-:W-:Y:S05]  /*1af80*/  @P0 BRA `(.L_x_8774) ;  /* 0x0000000000040947 */ /* 0x000fea0003800000 */
[----:B------:R-:W-:Y:S01]  /*1af90*/  BPT.TRAP 0x1 ;  /* 0x000000040000795c */ /* 0x000fe20000300000 */
.L_x_8774:
        /* <DEDUP_REMOVED lines=29> */
.L_x_8768:
[----:B------:R-:W-:Y:S05]  /*1b170*/  BSYNC B1 ;  /* 0x0000000000017941 */ /* 0x000fea0003800000 */
.L_x_8767:
[C---:B------:R-:W-:Y:S01]  /*1b180*/  ISETP.GT.AND P0, PT, R8.reuse, 0x1, PT ;  /* 0x000000010800780c */ /* 0x040fe20003f04270 */
[----:B------:R-:W-:-:S05]  /*1b190*/  VIADD R2, R8, 0xfffffffe ;  /* 0xfffffffe08027836 */ /* 0x000fca0000000000 */
[----:B------:R-:W-:-:S07]  /*1b1a0*/  MOV R8, R2 ;  /* 0x0000000200087202 */ /* 0x000fce0000000f00 */
[----:B------:R-:W-:Y:S05]  /*1b1b0*/  @P0 BRA `(.L_x_8775) ;  /* 0xfffffff000380947 */ /* 0x000fea000383ffff */
.L_x_8748:
[----:B------:R-:W-:Y:S05]  /*1b1c0*/  BSYNC B0 ;  /* 0x0000000000007941 */ /* 0x000fea0003800000 */
.L_x_8747:
[----:B------:R-:W-:Y:S01]  /*1b1d0*/  ISETP.NE.AND P0, PT, R28, RZ, PT ;  /* 0x000000ff1c00720c */ /* 0x000fe20003f05270 */
[----:B------:R-:W-:-:S12]  /*1b1e0*/  BSSY B0, `(.L_x_8776) ;  /* 0x000000e000007945 */ /* 0x000fd80003800000 */
[----:B------:R-:W-:Y:S05]  /*1b1f0*/  @P0 BRA `(.L_x_8777) ;  /* 0x0000000000300947 */ /* 0x000fea0003800000 */
[----:B------:R-:W2:Y:S01]  /*1b200*/  S2R R9, SR_LANEID ;  /* 0x0000000000097919 */ /* 0x000ea20000000000 */
[----:B------:R-:W-:Y:S01]  /*1b210*/  VOTEU.ANY UR4, UPT, PT ;  /* 0x0000000000047886 */ /* 0x000fe200038e0100 */
[----:B------:R-:W3:Y:S01]  /*1b220*/  LDC.64 R2, c[0x0][0xc38] ;  /* 0x00030e00ff027b82 */ /* 0x000ee20000000a00 */
[----:B-1----:R-:W2:Y:S08]  /*1b230*/  FLO.U32 R4, UR4 ;  /* 0x0000000400047d00 */ /* 0x002eb000080e0000 */
[----:B------:R-:W3:Y:S01]  /*1b240*/  POPC R5, UR4 ;  /* 0x0000000400057d09 */ /* 0x000ee20008000000 */
[----:B--2---:R-:W-:-:S13]  /*1b250*/  ISETP.EQ.U32.AND P0, PT, R4, R9, PT ;  /* 0x000000090400720c */ /* 0x004fda0003f02070 */
[----:B---3--:R-:W2:Y:S01]  /*1b260*/  @P0 ATOMG.E.ADD.STRONG.GPU PT, R3, desc[UR60][R2.64], R5 ;  /* 0x00000005020309a8 */ /* 0x008ea200081ee1fc */
[----:B------:R-:W1:Y:S02]  /*1b270*/  S2R R6, SR_LTMASK ;  /* 0x0000000000067919 */ /* 0x000e640000003900 */
[----:B-1----:R-:W-:-:S04]  /*1b280*/  LOP3.LUT R6, R6, UR4, RZ, 0xc0, !PT ;  /* 0x0000000406067c12 */ /* 0x002fc8000f8ec0ff */
[----:B------:R-:W1:Y:S01]  /*1b290*/  POPC R9, R6 ;  /* 0x0000000600097309 */ /* 0x000e620000000000 */
[----:B--2---:R-:W1:Y:S02]  /*1b2a0*/  SHFL.IDX PT, R4, R3, R4, 0x1f ;  /* 0x00001f0403047589 */ /* 0x004e6400000e0000 */
[----:B-1----:R-:W-:-:S07]  /*1b2b0*/  IADD3 R16, R4, UR39, R9 ;  /* 0x0000002704107c10 */ /* 0x002fce000fffe009 */
.L_x_8777:
[----:B------:R-:W-:Y:S05]  /*1b2c0*/  BSYNC B0 ;  /* 0x0000000000007941 */ /* 0x000fea0003800000 */
.L_x_8776:
[----:B------:R-:W-:Y:S04]  /*1b2d0*/  BSSY B0, `(.L_x_8778) ;  /* 0x0000030000007945 */ /* 0x000fe80003800000 */
[----:B------:R-:W-:Y:S05]  /*1b2e0*/  @!P6 BRA `(.L_x_8779) ;  /* 0x0000000000b8e947 */ /* 0x000fea0003800000 */
[----:B------:R-:W-:Y:S01]  /*1b2f0*/  IMAD R3, R22, 0x8, R29 ;  /* 0x0000000816037824 */ /* 0x000fe200078e021d */
[----:B------:R-:W-:-:S04]  /*1b300*/  SHF.L.U32 R2, R24, 0x1f, RZ ;  /* 0x0000001f18027819 */ /* 0x000fc800000006ff */
[----:B------:R-:W2:Y:S02]  /*1b310*/  SYNCS.PHASECHK.TRANS64.TRYWAIT P0, [R3+URZ+0x31c60], R2 ;  /* 0x031c6002030075a7 */ /* 0x000ea4000800017f */
[----:B--2---:R-:W-:Y:S05]  /*1b320*/  @!P0 BRA `(.L_x_8780) ;  /* 0x0000002000008947 */ /* 0x004fea0003800000 */
.L_x_8866:
[----:B-1----:R-:W1:Y:S01]  /*1b330*/  S2R R4, SR_TID.X ;  /* 0x0000000000047919 */ /* 0x002e620000002100 */
[----:B------:R-:W-:-:S04]  /*1b340*/  UPRMT UR4, UR38, 0x9910, URZ ;  /* 0x0000991026047896 */ /* 0x000fc8000800003f */
[----:B------:R-:W-:Y:S01]  /*1b350*/  UISETP.NE.AND UP0, UPT, UR4, 0x2, UPT ;  /* 0x000000020400788c */ /* 0x000fe2000bf05270 */
[----:B-1----:R-:W-:-:S04]  /*1b360*/  LOP3.LUT R4, R4, 0x7f, RZ, 0xc0, !PT ;  /* 0x0000007f04047812 */ /* 0x002fc800078ec0ff */
[----:B------:R-:W-:-:S13]  /*1b370*/  ISETP.NE.AND P0, PT, R4, RZ, PT ;  /* 0x000000ff0400720c */ /* 0x000fda0003f05270 */
[----:B--2---:R-:W-:-:S04]  /*1b380*/  @!P0 IMAD.MOV.U32 R2, RZ, RZ, 0x6c00 ;  /* 0x00006c00ff028424 */ /* 0x004fc800078e00ff */
[----:B------:R1:W-:Y:S01]  /*1b390*/  @!P0 SYNCS.ARRIVE.TRANS64 RZ, [R3+URZ+0x31c50], R2 ;  /* 0x031c500203ff89a7 */ /* 0x0003e2000800003f */
[----:B------:R-:W-:-:S13]  /*1b3a0*/  PLOP3.LUT P0, PT, PT, PT, UP0, 0x40, 0x0 ;  /* 0x000000000000781c */ /* 0x000fda0003f0e808 */
[----:B-1----:R-:W-:Y:S05]  /*1b3b0*/  @!P0 BRA `(.L_x_8781) ;  /* 0x0000000000048947 */ /* 0x002fea0003800000 */
[----:B------:R-:W-:Y:S01]  /*1b3c0*/  BPT.TRAP 0x1 ;  /* 0x000000040000795c */ /* 0x000fe20000300000 */
.L_x_8781:
[----:B------:R-:W2:Y:S02]  /*1b3d0*/  LDL R2, [R1+0x2c] ;  /* 0x00002c0001027983 */ /* 0x000ea40000100800 */
[----:B--2---:R-:W-:-:S13]  /*1b3e0*/  LOP3.LUT P0, RZ, R2, 0x40, RZ, 0xc0, !PT ;  /* 0x0000004002ff7812 */ /* 0x004fda000780c0ff */
[----:B------:R-:W-:Y:S05]  /*1b3f0*/  @P0 BRA `(.L_x_8782) ;  /* 0x0000000000040947 */ /* 0x000fea0003800000 */
[----:B------:R-:W-:Y:S01]  /*1b400*/  BPT.TRAP 0x1 ;  /* 0x000000040000795c */ /* 0x000fe20000300000 */
.L_x_8782:
        /* <DEDUP_REMOVED lines=27> */
[----:B--2---:R-:W-:Y:S01]  /*1b5c0*/  NOP ;  /* 0x0000000000007918 */ /* 0x004fe20000000000 */
.L_x_8779:
[----:B------:R-:W-:Y:S05]  /*1b5d0*/  BSYNC B0 ;  /* 0x0000000000007941 */ /* 0x000fea0003800000 */
.L_x_8778:
[----:B------:R-:W-:-:S05]  /*1b5e0*/  VIADD R22, R22, 0x1 ;  /* 0x0000000116167836 */ /* 0x000fca0000000000 */
[----:B------:R-:W-:-:S04]  /*1b5f0*/  ISETP.NE.AND P0, PT, R22, 0x2, PT ;  /* 0x000000021600780c */ /* 0x000fc80003f05270 */
[----:B------:R-:W-:Y:S02]  /*1b600*/  SEL R3, RZ, 0x1, P0 ;  /* 0x00000001ff037807 */ /* 0x000fe40000000000 */
[----:B------:R-:W-:Y:S02]  /*1b610*/  SEL R22, R22, RZ, P0 ;  /* 0x000000ff16167207 */ /* 0x000fe40000000000 */
[----:B------:R-:W-:-:S07]  /*1b620*/  LOP3.LUT R24, R24, R3, RZ, 0x3c, !PT ;  /* 0x0000000318187212 */ /* 0x000fce00078e3cff */
.L_x_8732:
[----:B------:R-:W-:Y:S05]  /*1b630*/  BSYNC B6 ;  /* 0x0000000000067941 */ /* 0x000fea0003800000 */
.L_x_8730:
[----:B------:R-:W-:-:S03]  /*1b640*/  UMOV UR4, 0xffffffff ;  /* 0xffffffff00047882 */ /* 0x000fc60000000000 */
[----:B------:R-:W-:Y:S05]  /*1b650*/  BRA.DIV UR4, `(.L_x_8783) ;  /* 0x0000001e04487947 */ /* 0x000fea000b800000 */
[----:B-1----:R1:W2:Y:S04]  /*1b660*/  SHFL.IDX PT, R4, R16, RZ, 0x1f ;  /* 0x00001fff10047589 */ /* 0x0022a800000e0000 */
[----:B------:R1:W3:Y:S02]  /*1b670*/  SHFL.IDX PT, R5, R16, 0x1, 0x1f ;  /* 0x00201f0010057f89 */ /* 0x0002e400000e0000 */
.L_x_8870:
        /* <DEDUP_REMOVED lines=8> */
[----:B-----5:R-:W4:Y:S02]  /*1b700*/  LDC.64 R2, c[0x0][0xc58] ;  /* 0x00031600ff027b82 */ /* 0x020f240000000a00 */
[----:B----4-:R-:W-:-:S06]  /*1b710*/  IMAD.WIDE R2, R7, 0x4, R2 ;  /* 0x0000000407027825 */ /* 0x010fcc00078e0202 */
[----:B------:R4:W5:Y:S02]  /*1b720*/  LDG.E R2, desc[UR60][R2.64] ;  /* 0x0000003c02027981 */ /* 0x000964000c1e1900 */
.L_x_8785:
[----:B------:R-:W-:Y:S05]  /*1b730*/  BSYNC B0 ;  /* 0x0000000000007941 */ /* 0x000fea0003800000 */
.L_x_8784:
[----:B------:R-:W-:-:S03]  /*1b740*/  UMOV UR4, 0xffffffff ;  /* 0xffffffff00047882 */ /* 0x000fc60000000000 */
[----:B------:R-:W-:Y:S05]  /*1b750*/  BRA.DIV UR4, `(.L_x_8786) ;  /* 0x0000001e04547947 */ /* 0x000fea000b800000 */
[----:B-----5:R-:W0:Y:S01]  /*1b760*/  SHFL.UP PT, R14, R2, 0x1, RZ ;  /* 0x04200000020e7989 */ /* 0x020e2200000e00ff */
        /* <DEDUP_REMOVED lines=8> */
[----:B----4-:R-:W-:-:S05]  /*1b7f0*/  IADD3 R3, R13, R14, RZ ;  /* 0x0000000e0d037210 */ /* 0x010fca0007ffe0ff */
        /* <DEDUP_REMOVED lines=10> */
[----:B------:R0:W4:Y:S02]  /*1b8a0*/  SHFL.IDX PT, R14, R3, 0x1f, 0x1f ;  /* 0x03e01f00030e7f89 */ /* 0x00012400000e0000 */
.L_x_8878:
[----:B------:R-:W-:Y:S02]  /*1b8b0*/  ULDC UR4, c[0x0][0xc10] ;  /* 0x0003040000047ab9 */ /* 0x000fe40000000800 */
[----:B-1----:R-:W-:-:S04]  /*1b8c0*/  IMAD.U32 R16, RZ, RZ, UR4 ;  /* 0x00000004ff107e24 */ /* 0x002fc8000f8e00ff */
[----:B----4-:R-:W-:-:S04]  /*1b8d0*/  IMAD R14, R14, R16, RZ ;  /* 0x000000100e0e7224 */ /* 0x010fc800078e02ff */
[----:B---3--:R-:W-:-:S05]  /*1b8e0*/  IMAD.IADD R5, R5, 0x1, R14 ;  /* 0x0000000105057824 */ /* 0x008fca00078e020e */
[----:B--2---:R-:W-:-:S13]  /*1b8f0*/  ISETP.GT.AND P0, PT, R5, R4, PT ;  /* 0x000000040500720c */ /* 0x004fda0003f04270 */
[----:B------:R-:W-:Y:S05]  /*1b900*/  @P0 BRA `(.L_x_8787) ;  /* 0x0000000000ac0947 */ /* 0x000fea0003800000 */
[----:B------:R-:W1:Y:S02]  /*1b910*/  LDC R0, c[0x0][0xc14] ;  /* 0x00030500ff007b82 */ /* 0x000e640000000800 */
.L_x_8792:
[----:B------:R-:W-:-:S05]  /*1b920*/  VIADD R19, R19, 0x1f ;  /* 0x0000001f13137836 */ /* 0x000fca0000000000 */
[----:B-1----:R-:W-:-:S13]  /*1b930*/  ISETP.GE.AND P0, PT, R19, R0, PT ;  /* 0x000000001300720c */ /* 0x002fda0003f06270 */
[----:B------:R-:W-:Y:S05]  /*1b940*/  @P0 BRA `(.L_x_8788) ;  /* 0x0000000400540947 */ /* 0x000fea0003800000 */
[C---:B------:R-:W-:Y:S01]  /*1b950*/  IMAD.IADD R7, R28.reuse, 0x1, R19 ;  /* 0x000000011c077824 */ /* 0x040fe200078e0213 */
[----:B------:R-:W-:Y:S01]  /*1b960*/  ISETP.NE.AND P1, PT, R28, 0x1f, PT ;  /* 0x0000001f1c00780c */ /* 0x000fe20003f25270 */
[----:B------:R-:W-:Y:S01]  /*1b970*/  BSSY B0, `(.L_x_8789) ;  /* 0x0000007000007945 */ /* 0x000fe20003800000 */
[----:B------:R-:W-:Y:S02]  /*1b980*/  MOV R2, RZ ;  /* 0x000000ff00027202 */ /* 0x000fe40000000f00 */
[----:B------:R-:W-:-:S13]  /*1b990*/  ISETP.GE.OR P0, PT, R7, R0, !P1 ;  /* 0x000000000700720c */ /* 0x000fda0004f06670 */
[----:B------:R-:W-:Y:S05]  /*1b9a0*/  @P0 BRA `(.L_x_8790) ;  /* 0x00000000000c0947 */ /* 0x000fea0003800000 */
[----:B0-----:R-:W0:Y:S02]  /*1b9b0*/  LDC.64 R2, c[0x0][0xc58] ;  /* 0x00031600ff027b82 */ /* 0x001e240000000a00 */
[----:B0-----:R-:W-:-:S06]  /*1b9c0*/  IMAD.WIDE R2, R7, 0x4, R2 ;  /* 0x0000000407027825 */ /* 0x001fcc00078e0202 */
[----:B------:R1:W5:Y:S02]  /*1b9d0*/  LDG.E R2, desc[UR60][R2.64] ;  /* 0x0000003c02027981 */ /* 0x000364000c1e1900 */
.L_x_8790:
[----:B------:R-:W-:Y:S05]  /*1b9e0*/  BSYNC B0 ;  /* 0x0000000000007941 */ /* 0x000fea0003800000 */
.L_x_8789:
[----:B------:R-:W-:-:S03]  /*1b9f0*/  UMOV UR4, 0xffffffff ;  /* 0xffffffff00047882 */ /* 0x000fc60000000000 */
[----:B------:R-:W-:Y:S05]  /*1ba00*/  BRA.DIV UR4, `(.L_x_8791) ;  /* 0x0000001e04787947 */ /* 0x000fea000b800000 */
[----:B-----5:R-:W2:Y:S01]  /*1ba10*/  SHFL.UP PT, R14, R2, 0x1, RZ ;  /* 0x04200000020e7989 */ /* 0x020ea200000e00ff */
[C---:B------:R-:W-:Y:S02]  /*1ba20*/  ISETP.NE.AND P0, PT, R28.reuse, RZ, PT ;  /* 0x000000ff1c00720c */ /* 0x040fe40003f05270 */
[----:B------:R-:W-:Y:S02]  /*1ba30*/  ISETP.GE.U32.AND P1, PT, R28, 0x2, PT ;  /* 0x000000021c00780c */ /* 0x000fe40003f26070 */
[----:B--2---:R-:W-:Y:S02]  /*1ba40*/  SEL R13, R14, RZ, P0 ;  /* 0x000000ff0e0d7207 */ /* 0x004fe40000000000 */
[----:B------:R-:W-:-:S03]  /*1ba50*/  ISETP.GE.U32.AND P0, PT, R28, 0x4, PT ;  /* 0x000000041c00780c */ /* 0x000fc60003f06070 */
[----:B------:R-:W-:-:S05]  /*1ba60*/  IMAD.IADD R13, R2, 0x1, R13 ;  /* 0x00000001020d7824 */ /* 0x000fca00078e020d */
[----:B------:R-:W2:Y:S02]  /*1ba70*/  SHFL.UP PT, R14, R13, 0x2, RZ ;  /* 0x044000000d0e7989 */ /* 0x000ea400000e00ff */
[----:B--2---:R-:W-:Y:S02]  /*1ba80*/  SEL R14, R14, RZ, P1 ;  /* 0x000000ff0e0e7207 */ /* 0x004fe40000800000 */
[----:B------:R-:W-:-:S03]  /*1ba90*/  ISETP.GE.U32.AND P1, PT, R28, 0x8, PT ;  /* 0x000000081c00780c */ /* 0x000fc60003f26070 */
[----:B01----:R-:W-:-:S05]  /*1baa0*/  IMAD.IADD R3, R13, 0x1, R14 ;  /* 0x000000010d037824 */ /* 0x003fca00078e020e */
        /* <DEDUP_REMOVED lines=11> */
.L_x_8886:
[----:B------:R-:W-:Y:S02]  /*1bb60*/  ULDC UR4, c[0x0][0xc10] ;  /* 0x0003040000047ab9 */ /* 0x000fe40000000800 */
[----:B------:R-:W-:-:S04]  /*1bb70*/  IMAD.U32 R16, RZ, RZ, UR4 ;  /* 0x00000004ff107e24 */ /* 0x000fc8000f8e00ff */
[----:B-1----:R-:W-:-:S04]  /*1bb80*/  IMAD R14, R14, R16, RZ ;  /* 0x000000100e0e7224 */ /* 0x002fc800078e02ff */
[----:B------:R-:W-:-:S05]  /*1bb90*/  IMAD.IADD R5, R14, 0x1, R5 ;  /* 0x000000010e057824 */ /* 0x000fca00078e0205 */
[----:B------:R-:W-:-:S13]  /*1bba0*/  ISETP.GT.AND P0, PT, R5, R4, PT ;  /* 0x000000040500720c */ /* 0x000fda0003f04270 */
[----:B------:R-:W-:Y:S05]  /*1bbb0*/  @!P0 BRA `(.L_x_8792) ;  /* 0xfffffffc00588947 */ /* 0x000fea000383ffff */
.L_x_8787:
        /* <DEDUP_REMOVED lines=8> */
.L_x_8890:
[----:B------:R-:W-:Y:S01]  /*1bc40*/  ISETP.NE.AND P0, PT, R6, RZ, PT ;  /* 0x000000ff0600720c */ /* 0x000fe20003f05270 */
[----:B------:R-:W-:-:S12]  /*1bc50*/  IMAD.MOV.U32 R14, RZ, RZ, RZ ;  /* 0x000000ffff0e7224 */ /* 0x000fd800078e00ff */
[----:B------:R-:W-:Y:S05]  /*1bc60*/  @!P0 BRA `(.L_x_8794) ;  /* 0x0000000000108947 */ /* 0x000fea0003800000 */
[----:B------:R-:W-:Y:S01]  /*1bc70*/  UMOV UR4, 0xffffffff ;  /* 0xffffffff00047882 */ /* 0x000fe20000000000 */
[----:B------:R-:W-:Y:S02]  /*1bc80*/  VIADD R12, R5, 0xffffffff ;  /* 0xffffffff050c7836 */ /* 0x000fe40000000000 */
[----:B------:R-:W-:Y:S05]  /*1bc90*/  BRA.DIV UR4, `(.L_x_8795) ;  /* 0x0000001e04ec7947 */ /* 0x000fea000b800000 */
[----:B------:R3:W4:Y:S02]  /*1bca0*/  SHFL.IDX PT, R14, R3, R12, 0x1f ;  /* 0x00001f0c030e7589 */ /* 0x00072400000e0000 */
.L_x_8794:
[-C--:B--2---:R-:W-:Y:S01]  /*1bcb0*/  IABS R6, R17.reuse ;  /* 0x0000001100067213 */ /* 0x084fe20000000000 */
[----:B----4-:R-:W-:Y:S01]  /*1bcc0*/  IMAD R16, R14, R16, R7 ;  /* 0x000000100e107224 */ /* 0x010fe200078e0207 */
[----:B------:R-:W-:Y:S01]  /*1bcd0*/  IABS R9, R17 ;  /* 0x0000001100097213 */ /* 0x000fe20000000000 */
[----:B-1----:R-:W-:Y:S01]  /*1bce0*/  IMAD.MOV.U32 R2, RZ, RZ, RZ ;  /* 0x000000ffff027224 */ /* 0x002fe200078e00ff */
[----:B------:R-:W1:Y:S01]  /*1bcf0*/  I2F.RP R8, R6 ;  /* 0x0000000600087306 */ /* 0x000e620000209400 */
[----:B------:R-:W-:-:S07]  /*1bd00*/  IMAD.IADD R19, R5, 0x1, R19 ;  /* 0x0000000105137824 */ /* 0x000fce00078e0213 */
[----:B-1----:R-:W0:Y:S02]  /*1bd10*/  MUFU.RCP R8, R8 ;  /* 0x0000000800087308 */ /* 0x002e240000001000 */
[----:B0--3--:R-:W-:-:S06]  /*1bd20*/  VIADD R3, R8, 0xffffffe ;  /* 0x0ffffffe08037836 */ /* 0x009fcc0000000000 */
[----:B------:R-:W0:Y:S02]  /*1bd30*/  F2I.FTZ.U32.TRUNC.NTZ R3, R3 ;  /* 0x0000000300037305 */ /* 0x000e24000021f000 */
[----:B0-----:R-:W-:-:S04]  /*1bd40*/  IMAD.MOV R7, RZ, RZ, -R3 ;  /* 0x000000ffff077224 */ /* 0x001fc800078e0a03 */
[----:B------:R-:W-:-:S04]  /*1bd50*/  IMAD R7, R7, R6, RZ ;  /* 0x0000000607077224 */ /* 0x000fc800078e02ff */
[----:B------:R-:W-:-:S04]  /*1bd60*/  IMAD.HI.U32 R7, R3, R7, R2 ;  /* 0x0000000703077227 */ /* 0x000fc800078e0002 */
[----:B------:R-:W-:Y:S02]  /*1bd70*/  IMAD.IADD R2, R4, 0x1, -R16 ;  /* 0x0000000104027824 */ /* 0x000fe400078e0a10 */
[----:B------:R-:W-:-:S03]  /*1bd80*/  IMAD.MOV R3, RZ, RZ, -R9 ;  /* 0x000000ffff037224 */ /* 0x000fc600078e0a09 */
        /* <DEDUP_REMOVED lines=17> */
.L_x_8788:
[----:B------:R-:W-:Y:S01]  /*1bea0*/  UMOV UR4, URZ ;  /* 0x0000003f00047c82 */ /* 0x000fe20008000000 */
[----:B------:R-:W-:Y:S01]  /*1beb0*/  UMOV UR5, URZ ;  /* 0x0000003f00057c82 */ /* 0x000fe20008000000 */
[----:B------:R-:W-:Y:S01]  /*1bec0*/  ULDC UR6, c[0x0][0xc14] ;  /* 0x0003050000067ab9 */ /* 0x000fe20000000800 */
[----:B------:R-:W-:Y:S01]  /*1bed0*/  IMAD.MOV.U32 R16, RZ, RZ, R4 ;  /* 0x000000ffff107224 */ /* 0x000fe200078e0004 */
[----:B------:R-:W-:Y:S01]  /*1bee0*/  MOV R17, UR4 ;  /* 0x0000000400117c02 */ /* 0x000fe20008000f00 */
[----:B------:R-:W-:Y:S02]  /*1bef0*/  IMAD.U32 R18, RZ, RZ, UR5 ;  /* 0x00000005ff127e24 */ /* 0x000fe4000f8e00ff */
[----:B------:R-:W-:-:S07]  /*1bf00*/  IMAD.U32 R19, RZ, RZ, UR6 ;  /* 0x00000006ff137e24 */ /* 0x000fce000f8e00ff */
.L_x_8796:
[----:B------:R-:W-:Y:S01]  /*1bf10*/  ISETP.NE.AND P0, PT, R28, RZ, PT ;  /* 0x000000ff1c00720c */ /* 0x000fe20003f05270 */
[----:B------:R-:W-:Y:S05]  /*1bf20*/  WARPSYNC.ALL ;  /* 0x0000000000007948 */ /* 0x000fea0003800000 */
[----:B------:R-:W-:Y:S07]  /*1bf30*/  BAR.SYNC.DEFER_BLOCKING 0x4, 0x1a0 ;  /* 0x0106800000007b1d */ /* 0x000fee0000010000 */
[----:B------:R-:W-:Y:S01]  /*1bf40*/  @!P0 MOV R2, 0x400 ;  /* 0x0000040000028802 */ /* 0x000fe20000000f00 */
[----:B0-----:R-:W0:Y:S03]  /*1bf50*/  @!P0 S2R R3, SR_CgaCtaId ;  /* 0x0000000000038919 */ /* 0x001e260000008800 */
[----:B0-----:R-:W-:-:S05]  /*1bf60*/  @!P0 LEA R2, R3, R2, 0x18 ;  /* 0x0000000203028211 */ /* 0x001fca00078ec0ff */
[----:B------:R1:W-:Y:S01]  /*1bf70*/  @!P0 STS.128 [R2+0x31cd0], R16 ;  /* 0x031cd01002008388 */ /* 0x0003e20000000c00 */
[----:B------:R-:W-:Y:S06]  /*1bf80*/  BAR.ARV 0x5, 0x1a0 ;  /* 0x0146800000007b1d */ /* 0x000fec0000002000 */
[----:B------:R-:W-:-:S13]  /*1bf90*/  ISETP.GE.AND P0, PT, R19, R0, PT ;  /* 0x000000001300720c */ /* 0x000fda0003f06270 */
[----:B------:R-:W-:Y:S05]  /*1bfa0*/  @!P0 BRA `(.L_x_8797) ;  /* 0xffffffb8000c8947 */ /* 0x000fea000383ffff */
.L_x_8709:
[----:B0-----:R-:W2:Y:S01]  /*1bfb0*/  LDL.LU R0, [R1+0x10] ;  /* 0x0000100001007983 */ /* 0x001ea20000300800 */
[----:B------:R-:W-:Y:S01]  /*1bfc0*/  BSSY B0, `(.L_x_8798) ;  /* 0x000000b000007945 */ /* 0x000fe20003800000 */
[----:B------:R-:W0:Y:S01]  /*1bfd0*/  S2R R5, SR_CgaCtaId ;  /* 0x0000000000057919 */ /* 0x000e220000008800 */
[----:B--2---:R-:W-:-:S05]  /*1bfe0*/  VIADD R0, R0, 0x1 ;  /* 0x0000000100007836 */ /* 0x004fca0000000000 */
[----:B-1----:R-:W-:-:S04]  /*1bff0*/  LEA.HI R2, R0, R0, RZ, 0x1 ;  /* 0x0000000000027211 */ /* 0x002fc800078f08ff */
[----:B------:R-:W-:Y:S02]  /*1c000*/  LOP3.LUT R3, R2, 0xfffffffe, RZ, 0xc0, !PT ;  /* 0xfffffffe02037812 */ /* 0x000fe400078ec0ff */
[----:B------:R-:W-:-:S03]  /*1c010*/  MOV R2, 0x400 ;  /* 0x0000040000027802 */ /* 0x000fc60000000f00 */
[----:B------:R-:W-:Y:S01]  /*1c020*/  IMAD.IADD R0, R0, 0x1, -R3 ;  /* 0x0000000100007824 */ /* 0x000fe200078e0a03 */
[----:B0-----:R-:W-:-:S04]  /*1c030*/  LEA R9, R5, R2, 0x18 ;  /* 0x0000000205097211 */ /* 0x001fc800078ec0ff */
[----:B------:R-:W-:-:S04]  /*1c040*/  SHF.L.U32 R0, R0, 0x1f, RZ ;  /* 0x0000001f00007819 */ /* 0x000fc800000006ff */
[----:B------:R-:W0:Y:S02]  /*1c050*/  SYNCS.PHASECHK.TRANS64.TRYWAIT P0, [R9+URZ+0x31c20], R0 ;  /* 0x031c2000090075a7 */ /* 0x000e24000800017f */
[----:B0-----:R-:W-:Y:S05]  /*1c060*/  @!P0 BRA `(.L_x_8799) ;  /* 0x0000001c001c8947 */ /* 0x001fea0003800000 */
.L_x_8893:
[----:B------:R-:W-:Y:S05]  /*1c070*/  BSYNC B0 ;  /* 0x0000000000007941 */ /* 0x000fea0003800000 */
.L_x_8798:
[----:B------:R-:W-:-:S03]  /*1c080*/  UMOV UR4, 0xffffffff ;  /* 0xffffffff00047882 */ /* 0x000fc60000000000 */
[----:B------:R-:W-:Y:S05]  /*1c090*/  BRA.DIV UR4, `(.L_x_8800) ;  /* 0x0000001e04247947 */ /* 0x000fea000b800000 */
[----:B0-----:R-:W0:Y:S02]  /*1c0a0*/  S2R R0, SR_TID.X ;  /* 0x0000000000007919 */ /* 0x001e240000002100 */
[----:B0-----:R-:W-:-:S04]  /*1c0b0*/  SHF.R.U32.HI R0, RZ, 0x5, R0 ;  /* 0x00000005ff007819 */ /* 0x001fc80000011600 */
[----:B------:R-:W-:-:S05]  /*1c0c0*/  LOP3.LUT R0, R0, 0x3, RZ, 0xc0, !PT ;  /* 0x0000000300007812 */ /* 0x000fca00078ec0ff */
[----:B------:R0:W1:Y:S02]  /*1c0d0*/  SHFL.IDX PT, R14, R0, RZ, 0x1f ;  /* 0x00001fff000e7589 */ /* 0x00006400000e0000 */
.L_x_8896:
[----:B-1----:R-:W-:-:S13]  /*1c0e0*/  ISETP.NE.AND P0, PT, R14, RZ, PT ;  /* 0x000000ff0e00720c */ /* 0x002fda0003f05270 */
[----:B------:R-:W-:Y:S05]  /*1c0f0*/  @P0 BRA `(.L_x_8562) ;  /* 0x0000000000900947 */ /* 0x000fea0003800000 */
[----:B------:R-:W-:-:S03]  /*1c100*/  UMOV UR4, 0xffffffff ;  /* 0xffffffff00047882 */ /* 0x000fc60000000000 */
[----:B------:R-:W-:Y:S05]  /*1c110*/  BRA.DIV UR4, `(.L_x_8801) ;  /* 0x0000001e04387947 */ /* 0x000fea000b800000 */
[----:B------:R-:W-:-:S13]  /*1c120*/  ELECT P6, URZ, PT ;  /* 0x00000000003f782f */ /* 0x000fda00038c0000 */
.L_x_8899:
[----:B------:R-:W-:Y:S05]  /*1c130*/  @!P6 BRA `(.L_x_8562) ;  /* 0x000000000080e947 */ /* 0x000fea0003800000 */
[----:B0-----:R-:W2:Y:S02]  /*1c140*/  LDL R0, [R1+0xa8] ;  /* 0x0000a80001007983 */ /* 0x001ea40000100800 */
[----:B--2---:R-:W-:-:S13]  /*1c150*/  R2UR UR4, R0 ;  /* 0x00000000000472ca */ /* 0x004fda00000e0000 */
[----:B------:R-:W-:-:S06]  /*1c160*/  ULOP3.LUT UR4, UR4, 0x2, URZ, 0xfc, !UPT ;  /* 0x0000000204047892 */ /* 0x000fcc000f8efc3f */
[----:B------:R-:W-:-:S05]  /*1c170*/  IMAD.U32 R0, RZ, RZ, UR4 ;  /* 0x00000004ff007e24 */ /* 0x000fca000f8e00ff */
[----:B------:R-:W-:-:S13]  /*1c180*/  ISETP.NE.AND P2, PT, R0, 0x3, PT ;  /* 0x000000030000780c */ /* 0x000fda0003f45270 */
[----:B------:R-:W-:Y:S05]  /*1c190*/  @!P2 BRA `(.L_x_8802) ;  /* 0x000000000004a947 */ /* 0x000fea0003800000 */
[----:B------:R-:W-:Y:S01]  /*1c1a0*/  BPT.TRAP 0x1 ;  /* 0x000000040000795c */ /* 0x000fe20000300000 */
.L_x_8802:
[----:B------:R-:W-:Y:S01]  /*1c1b0*/  VIADD R3, R9, 0x31c40 ;  /* 0x00031c4009037836 */ /* 0x000fe20000000000 */
[----:B------:R-:W-:Y:S02]  /*1c1c0*/  SHF.L.U32 R2, R24, 0x1f, RZ ;  /* 0x0000001f18027819 */ /* 0x000fe400000006ff */
[C---:B------:R-:W-:Y:S01]  /*1c1d0*/  IADD3 R0, R22.reuse, 0x1, RZ ;  /* 0x0000000116007810 */ /* 0x040fe20007ffe0ff */
[----:B------:R-:W-:-:S03]  /*1c1e0*/  IMAD R7, R22, 0x8, R3 ;  /* 0x0000000816077824 */ /* 0x000fc600078e0203 */
        /* <DEDUP_REMOVED lines=8> */
.L_x_8900:
[----:B------:R-:W1:Y:S02]  /*1c270*/  SYNCS.PHASECHK.TRANS64.TRYWAIT P0, [R3+URZ], R0 ;  /* 0x00000000030075a7 */ /* 0x000e64000800017f */
[----:B-1----:R-:W-:Y:S05]  /*1c280*/  @!P0 BRA `(.L_x_8804) ;  /* 0x0000001c00108947 */ /* 0x002fea0003800000 */
.L_x_8901:
[----:B------:R-:W-:Y:S05]  /*1c290*/  @!P2 BRA `(.L_x_8805) ;  /* 0x000000000004a947 */ /* 0x000fea0003800000 */
[----:B------:R-:W-:Y:S01]  /*1c2a0*/  BPT.TRAP 0x1 ;  /* 0x000000040000795c */ /* 0x000fe20000300000 */
.L_x_8805:
[----:B-1----:R-:W-:-:S04]  /*1c2b0*/  VIADD R3, R9, 0x31c60 ;  /* 0x00031c6009037836 */ /* 0x002fc80000000000 */
[----:B------:R-:W-:-:S04]  /*1c2c0*/  IMAD R5, R22, 0x8, R3 ;  /* 0x0000000816057824 */ /* 0x000fc800078e0203 */
[----:B------:R-:W1:Y:S02]  /*1c2d0*/  SYNCS.PHASECHK.TRANS64.TRYWAIT P0, [R5+URZ], R2 ;  /* 0x00000002050075a7 */ /* 0x000e64000800017f */
[----:B-1----:R-:W-:Y:S05]  /*1c2e0*/  @!P0 BRA `(.L_x_8806) ;  /* 0x0000001c000c8947 */ /* 0x002fea0003800000 */
.L_x_8902:
[----:B------:R-:W-:-:S07]  /*1c2f0*/  IMAD R3, R4, 0x8, R3 ;  /* 0x0000000804037824 */ /* 0x000fce00078e0203 */
.L_x_8807:
[----:B--2---:R2:W3:Y:S02]  /*1c300*/  SYNCS.PHASECHK.TRANS64.TRYWAIT P0, [R3+URZ], R0 ;  /* 0x00000000030075a7 */ /* 0x0044e4000800017f */
[----:B---3--:R-:W-:Y:S05]  /*1c310*/  @!P0 NANOSLEEP.SYNCS 0x989680 ;  /* 0x009896800000895d */ /* 0x008fea0003900000 */
[----:B------:R-:W3:Y:S02]  /*1c320*/  @!P0 SYNCS.PHASECHK.TRANS64 P0, [R3+URZ], R0 ;  /* 0x00000000030085a7 */ /* 0x000ee4000800007f */
[----:B---3--:R-:W-:Y:S05]  /*1c330*/  @!P0 BRA `(.L_x_8807) ;  /* 0xfffffffc00f08947 */ /* 0x008fea000383ffff */
.L_x_8562:
[----:B------:R-:W-:Y:S05]  /*1c340*/  BSYNC B7 ;  /* 0x0000000000077941 */ /* 0x000fea0003800000 */
.L_x_8559:
[----:B------:R-:W-:Y:S05]  /*1c350*/  EXIT ;  /* 0x000000000000794d */ /* 0x000fea0003800000 */
.L_x_8578:
[----:B0-----:R0:W1:Y:S02]  /*1c360*/  SYNCS.PHASECHK.TRANS64.TRYWAIT P5, [R20+URZ+0x31c90], R89 ;  /* 0x031c9059140075a7 */ /* 0x00106400080a017f */
[----:B-1----:R-:W-:Y:S05]  /*1c370*/  @!P5 NANOSLEEP.SYNCS 0x989680 ;  /* 0x009896800000d95d */ /* 0x002fea0003900000 */
[----:B------:R-:W1:Y:S02]  /*1c380*/  @!P5 SYNCS.PHASECHK.TRANS64 P5, [R20+URZ+0x31c90], R89 ;  /* 0x031c90591400d5a7 */ /* 0x000e6400080a007f */
[----:B-1----:R-:W-:Y:S05]  /*1c390*/  @!P5 BRA `(.L_x_8578) ;  /* 0xfffffffc00f0d947 */ /* 0x002fea000383ffff */
[----:B------:R-:W-:Y:S05]  /*1c3a0*/  BRA `(.L_x_8808) ;  /* 0xfffffe6c00747947 */ /* 0x000fea000383ffff */
.L_x_8606:
[----:B0-----:R0:W1:Y:S02]  /*1c3b0*/  SYNCS.PHASECHK.TRANS64.TRYWAIT P5, [R20+URZ+0x31c90], R89 ;  /* 0x031c9059140075a7 */ /* 0x00106400080a017f */
[----:B-1----:R-:W-:Y:S05]  /*1c3c0*/  @!P5 NANOSLEEP.SYNCS 0x989680 ;  /* 0x009896800000d95d */ /* 0x002fea0003900000 */
[----:B------:R-:W1:Y:S02]  /*1c3d0*/  @!P5 SYNCS.PHASECHK.TRANS64 P5, [R20+URZ+0x31c90], R89 ;  /* 0x031c90591400d5a7 */ /* 0x000e6400080a007f */
[----:B-1----:R-:W-:Y:S05]  /*1c3e0*/  @!P5 BRA `(.L_x_8606) ;  /* 0xfffffffc00f0d947 */ /* 0x002fea000383ffff */
[----:B------:R-:W-:Y:S05]  /*1c3f0*/  BRA `(.L_x_8809) ;  /* 0xfffffe8400e87947 */ /* 0x000fea000383ffff */
.L_x_8619:
[----:B0-----:R0:W1:Y:S02]  /*1c400*/  SYNCS.PHASECHK.TRANS64.TRYWAIT P4, [R20+URZ+0x31c90], R89 ;  /* 0x031c9059140075a7 */ /* 0x001064000808017f */
[----:B-1----:R-:W-:Y:S05]  /*1c410*/  @!P4 NANOSLEEP.SYNCS 0x989680 ;  /* 0x009896800000c95d */ /* 0x002fea0003900000 */
[----:B------:R-:W1:Y:S02]  /*1c420*/  @!P4 SYNCS.PHASECHK.TRANS64 P4, [R20+URZ+0x31c90], R89 ;  /* 0x031c90591400c5a7 */ /* 0x000e64000808007f */
[----:B-1----:R-:W-:Y:S05]  /*1c430*/  @!P4 BRA `(.L_x_8619) ;  /* 0xfffffffc00f0c947 */ /* 0x002fea000383ffff */
[----:B------:R-:W-:Y:S05]  /*1c440*/  BRA `(.L_x_8810) ;  /* 0xfffffea000687947 */ /* 0x000fea000383ffff */
.L_x_8623:
[----:B--2---:R2:W3:Y:S02]  /*1c450*/  SYNCS.PHASECHK.TRANS64.TRYWAIT P3, [R20+URZ+0x31cb0], R89 ;  /* 0x031cb059140075a7 */ /* 0x0044e4000806017f */
[----:B---3--:R-:W-:Y:S05]  /*1c460*/  @!P3 NANOSLEEP.SYNCS 0x989680 ;  /* 0x009896800000b95d */ /* 0x008fea0003900000 */
[----:B------:R-:W3:Y:S02]  /*1c470*/  @!P3 SYNCS.PHASECHK.TRANS64 P3, [R20+URZ+0x31cb0], R89 ;  /* 0x031cb0591400b5a7 */ /* 0x000ee4000806007f */
[----:B---3--:R-:W-:Y:S05]  /*1c480*/  @!P3 BRA `(.L_x_8623) ;  /* 0xfffffffc00f0b947 */ /* 0x008fea000383ffff */
[----:B------:R-:W-:Y:S05]  /*1c490*/  BRA `(.L_x_8811) ;  /* 0xfffffea400007947 */ /* 0x000fea000383ffff */
.L_x_8629:
[----:B------:R-:W0:Y:S01]  /*1c4a0*/  S2R R4, SR_TID.X ;  /* 0x0000000000047919 */ /* 0x000e220000002100 */
[----:B------:R-:W-:Y:S01]  /*1c4b0*/  BSSY B0, `(.L_x_8812) ;  /* 0x000000c000007945 */ /* 0x000fe20003800000 */
[----:B------:R-:W-:Y:S01]  /*1c4c0*/  IMAD.MOV.U32 R12, RZ, RZ, RZ ;  /* 0x000000ffff0c7224 */ /* 0x000fe200078e00ff */
[----:B------:R-:W-:Y:S01]  /*1c4d0*/  MOV R11, 0x1f ;  /* 0x0000001f000b7802 */ /* 0x000fe20000000f00 */
[----:B------:R-:W-:Y:S02]  /*1c4e0*/  IMAD.MOV.U32 R15, RZ, RZ, -0x1 ;  /* 0xffffffffff0f7424 */ /* 0x000fe400078e00ff */
[----:B0-----:R-:W-:-:S05]  /*1c4f0*/  VIADD R5, R4, 0xffffff80 ;  /* 0xffffff8004057836 */ /* 0x001fca0000000000 */
[----:B------:R-:W-:-:S04]  /*1c500*/  SHF.R.S32.HI R4, RZ, 0x1f, R5 ;  /* 0x0000001fff047819 */ /* 0x000fc80000011405 */
[----:B------:R-:W-:-:S04]  /*1c510*/  LEA.HI R4, R4, R5, RZ, 0x7 ;  /* 0x0000000504047211 */ /* 0x000fc800078f38ff */
[----:B------:R-:W-:-:S05]  /*1c520*/  SHF.R.S32.HI R4, RZ, 0x7, R4 ;  /* 0x00000007ff047819 */ /* 0x000fca0000011404 */
[----:B------:R-:W-:-:S07]  /*1c530*/  IMAD.MOV.U32 R13, RZ, RZ, R4 ;  /* 0x000000ffff0d7224 */ /* 0x000fce00078e0004 */
[----:B-----5:R-:W-:Y:S05]  /*1c540*/  WARPSYNC.COLLECTIVE R15, `(.L_x_8813) ;  /* 0x000000000f087348 */ /* 0x020fea0003c00000 */
[----:B------:R0:W1:Y:S02]  /*1c550*/  SHFL.IDX P6, R14, R13, R12, R11 ;  /* 0x0000000c0d0e7389 */ /* 0x00006400000c000b */
[----:B01---5:R-:W-:Y:S01]  /*1c560*/  ENDCOLLECTIVE ;  /* 0x000000000000791b */ /* 0x023fe20003800000 */
.L_x_8813:
[----:B------:R-:W-:Y:S05]  /*1c570*/  BSYNC B0 ;  /* 0x0000000000007941 */ /* 0x000fea0003800000 */
.L_x_8812:
[----:B------:R0:W-:Y:S01]  /*1c580*/  STL [R1+0x50], R14 ;  /* 0x0000500e01007387 */ /* 0x0001e20000100800 */
[----:B------:R-:W-:Y:S05]  /*1c590*/  BRA `(.L_x_8814) ;  /* 0xfffffea8005c7947 */ /* 0x000fea000383ffff */
.L_x_8642:
[----:B------:R-:W-:Y:S01]  /*1c5a0*/  BSSY B1, `(.L_x_8815) ;  /* 0x0000008000017945 */ /* 0x000fe20003800000 */
[----:B------:R-:W-:Y:S02]  /*1c5b0*/  IMAD.MOV.U32 R13, RZ, RZ, R50 ;  /* 0x000000ffff0d7224 */ /* 0x000fe400078e0032 */
[----:B------:R-:W-:Y:S02]  /*1c5c0*/  IMAD.MOV.U32 R12, RZ, RZ, RZ ;  /* 0x000000ffff0c7224 */ /* 0x000fe400078e00ff */
[----:B------:R-:W-:Y:S02]  /*1c5d0*/  IMAD.MOV.U32 R11, RZ, RZ, 0x1e1f ;  /* 0x00001e1fff0b7424 */ /* 0x000fe400078e00ff */
[----:B------:R-:W-:-:S07]  /*1c5e0*/  IMAD.MOV.U32 R15, RZ, RZ, -0x1 ;  /* 0xffffffffff0f7424 */ /* 0x000fce00078e00ff */
[----:B0-----:R-:W-:Y:S05]  /*1c5f0*/  WARPSYNC.COLLECTIVE R15, `(.L_x_8816) ;  /* 0x000000000f087348 */ /* 0x001fea0003c00000 */
[----:B0-----:R0:W1:Y:S02]  /*1c600*/  SHFL.IDX P6, R14, R13, R12, R11 ;  /* 0x0000000c0d0e7389 */ /* 0x00106400000c000b */
[----:B01----:R-:W-:Y:S01]  /*1c610*/  ENDCOLLECTIVE ;  /* 0x000000000000791b */ /* 0x003fe20003800000 */
.L_x_8816:
[----:B------:R-:W-:Y:S05]  /*1c620*/  BSYNC B1 ;  /* 0x0000000000017941 */ /* 0x000fea0003800000 */
.L_x_8815:
[----:B------:R-:W-:Y:S05]  /*1c630*/  BRA `(.L_x_8817) ;  /* 0xfffffeb000f47947 */ /* 0x000fea000383ffff */
.L_x_8643:
[----:B------:R-:W-:Y:S01]  /*1c640*/  BSSY B1, `(.L_x_8818) ;  /* 0x0000008000017945 */ /* 0x000fe20003800000 */
[----:B------:R-:W-:Y:S01]  /*1c650*/  IMAD.MOV.U32 R13, RZ, RZ, R48 ;  /* 0x000000ffff0d7224 */ /* 0x000fe200078e0030 */
[----:B------:R-:W-:Y:S01]  /*1c660*/  MOV R11, 0x1e1f ;  /* 0x00001e1f000b7802 */ /* 0x000fe20000000f00 */
[----:B------:R-:W-:Y:S02]  /*1c670*/  IMAD.MOV.U32 R12, RZ, RZ, RZ ;  /* 0x000000ffff0c7224 */ /* 0x000fe400078e00ff */
[----:B------:R-:W-:-:S07]  /*1c680*/  IMAD.MOV.U32 R15, RZ, RZ, -0x1 ;  /* 0xffffffffff0f7424 */ /* 0x000fce00078e00ff */
[----:B0-----:R-:W-:Y:S05]  /*1c690*/  WARPSYNC.COLLECTIVE R15, `(.L_x_8819) ;  /* 0x000000000f087348 */ /* 0x001fea0003c00000 */
[----:B0-----:R0:W1:Y:S02]  /*1c6a0*/  SHFL.IDX P6, R14, R13, R12, R11 ;  /* 0x0000000c0d0e7389 */ /* 0x00106400000c000b */
[----:B01----:R-:W-:Y:S01]  /*1c6b0*/  ENDCOLLECTIVE ;  /* 0x000000000000791b */ /* 0x003fe20003800000 */
.L_x_8819:
[----:B------:R-:W-:Y:S05]  /*1c6c0*/  BSYNC B1 ;  /* 0x0000000000017941 */ /* 0x000fea0003800000 */
.L_x_8818:
[----:B------:R-:W-:Y:S05]  /*1c6d0*/  BRA `(.L_x_8820) ;  /* 0xfffffeb000d87947 */ /* 0x000fea000383ffff */
.L_x_8644:
        /* <DEDUP_REMOVED lines=8> */
.L_x_8822:
[----:B------:R-:W-:Y:S05]  /*1c760*/  BSYNC B1 ;  /* 0x0000000000017941 */ /* 0x000fea0003800000 */
.L_x_8821:
[----:B------:R-:W-:Y:S05]  /*1c770*/  BRA `(.L_x_8823) ;  /* 0xfffffeb000bc7947 */ /* 0x000fea000383ffff */
.L_x_8645:
        /* <DEDUP_REMOVED lines=8> */
.L_x_8825:
[----:B------:R-:W-:Y:S05]  /*1c800*/  BSYNC B1 ;  /* 0x0000000000017941 */ /* 0x000fea0003800000 */
.L_x_8824:
[----:B------:R-:W-:Y:S05]  /*1c810*/  BRA `(.L_x_8826) ;  /* 0xfffffeb000a07947 */ /* 0x000fea000383ffff */
.L_x_8647:
[----:B0-----:R0:W1:Y:S02]  /*1c820*/  SYNCS.PHASECHK.TRANS64.TRYWAIT P1, [R18+URZ+0x31c00], R3 ;  /* 0x031c0003120075a7 */ /* 0x001064000802017f */
[----:B-1----:R-:W-:Y:S05]  /*1c830*/  @!P1 NANOSLEEP.SYNCS 0x989680 ;  /* 0x009896800000995d */ /* 0x002fea0003900000 */
[----:B------:R-:W1:Y:S02]  /*1c840*/  @!P1 SYNCS.PHASECHK.TRANS64 P1, [R18+URZ+0x31c00], R3 ;  /* 0x031c0003120095a7 */ /* 0x000e64000802007f */
[----:B-1----:R-:W-:Y:S05]  /*1c850*/  @!P1 BRA `(.L_x_8647) ;  /* 0xfffffffc00f09947 */ /* 0x002fea000383ffff */
[----:B------:R-:W-:Y:S05]  /*1c860*/  BRA `(.L_x_8827) ;  /* 0xfffffeb4000c7947 */ /* 0x000fea000383ffff */
.L_x_8661:
        /* <DEDUP_REMOVED lines=8> */
.L_x_8829:
[----:B------:R-:W-:Y:S05]  /*1c8f0*/  BSYNC B1 ;  /* 0x0000000000017941 */ /* 0x000fea0003800000 */
.L_x_8828:
[----:B------:R-:W-:Y:S05]  /*1c900*/  BRA `(.L_x_8830) ;  /* 0xfffffec800447947 */ /* 0x000fea000383ffff */
.L_x_8662:
        /* <DEDUP_REMOVED lines=8> */
.L_x_8832:
[----:B------:R-:W-:Y:S05]  /*1c990*/  BSYNC B1 ;  /* 0x0000000000017941 */ /* 0x000fea0003800000 */
.L_x_8831:
[----:B------:R-:W-:Y:S05]  /*1c9a0*/  BRA `(.L_x_8833) ;  /* 0xfffffec800287947 */ /* 0x000fea000383ffff */
.L_x_8663:
        /* <DEDUP_REMOVED lines=8> */
.L_x_8835:
[----:B------:R-:W-:Y:S05]  /*1ca30*/  BSYNC B1 ;  /* 0x0000000000017941 */ /* 0x000fea0003800000 */
.L_x_8834:
[----:B------:R-:W-:Y:S05]  /*1ca40*/  BRA `(.L_x_8836) ;  /* 0xfffffec8000c7947 */ /* 0x000fea000383ffff */
.L_x_8664:
        /* <DEDUP_REMOVED lines=8> */
.L_x_8838:
[----:B------:R-:W-:Y:S05]  /*1cad0*/  BSYNC B1 ;  /* 0x0000000000017941 */ /* 0x000fea0003800000 */
.L_x_8837:
[----:B------:R-:W-:Y:S05]  /*1cae0*/  BRA `(.L_x_8839) ;  /* 0xfffffec400f07947 */ /* 0x000fea000383ffff */
.L_x_8666:
[----:B-1----:R1:W2:Y:S02]  /*1caf0*/  SYNCS.PHASECHK.TRANS64.TRYWAIT P1, [R18+URZ+0x31c00], R3 ;  /* 0x031c0003120075a7 */ /* 0x0022a4000802017f */
[----:B--2---:R-:W-:Y:S05]  /*1cb00*/  @!P1 NANOSLEEP.SYNCS 0x989680 ;  /* 0x009896800000995d */ /* 0x004fea0003900000 */
[----:B------:R-:W2:Y:S02]  /*1cb10*/  @!P1 SYNCS.PHASECHK.TRANS64 P1, [R18+URZ+0x31c00], R3 ;  /* 0x031c0003120095a7 */ /* 0x000ea4000802007f */
[----:B--2---:R-:W-:Y:S05]  /*1cb20*/  @!P1 BRA `(.L_x_8666) ;  /* 0xfffffffc00f09947 */ /* 0x004fea000383ffff */
[----:B------:R-:W-:Y:S05]  /*1cb30*/  BRA `(.L_x_8840) ;  /* 0xfffffec8005c7947 */ /* 0x000fea000383ffff */
.L_x_8674:
[----:B-1----:R1:W3:Y:S02]  /*1cb40*/  SYNCS.PHASECHK.TRANS64.TRYWAIT P1, [R0+URZ+0x31c30], R5 ;  /* 0x031c3005000075a7 */ /* 0x0022e4000802017f */
[----:B---3--:R-:W-:Y:S05]  /*1cb50*/  @!P1 NANOSLEEP.SYNCS 0x989680 ;  /* 0x009896800000995d */ /* 0x008fea0003900000 */
[----:B------:R-:W3:Y:S02]  /*1cb60*/  @!P1 SYNCS.PHASECHK.TRANS64 P1, [R0+URZ+0x31c30], R5 ;  /* 0x031c3005000095a7 */ /* 0x000ee4000802007f */
[----:B---3--:R-:W-:Y:S05]  /*1cb70*/  @!P1 BRA `(.L_x_8674) ;  /* 0xfffffffc00f09947 */ /* 0x008fea000383ffff */
[----:B------:R-:W-:Y:S05]  /*1cb80*/  BRA `(.L_x_8673) ;  /* 0xfffffedc00a87947 */ /* 0x000fea000383ffff */
.L_x_8680:
[----:B-1----:R1:W2:Y:S02]  /*1cb90*/  SYNCS.PHASECHK.TRANS64.TRYWAIT P3, [R14+URZ+0x31c30], R15 ;  /* 0x031c300f0e0075a7 */ /* 0x0022a4000806017f */
[----:B--2---:R-:W-:Y:S05]  /*1cba0*/  @!P3 NANOSLEEP.SYNCS 0x989680 ;  /* 0x009896800000b95d */ /* 0x004fea0003900000 */
[----:B------:R-:W2:Y:S02]  /*1cbb0*/  @!P3 SYNCS.PHASECHK.TRANS64 P3, [R14+URZ+0x31c30], R15 ;  /* 0x031c300f0e00b5a7 */ /* 0x000ea4000806007f */
[----:B--2---:R-:W-:Y:S05]  /*1cbc0*/  @!P3 BRA `(.L_x_8680) ;  /* 0xfffffffc00f0b947 */ /* 0x004fea000383ffff */
[----:B------:R-:W-:Y:S05]  /*1cbd0*/  BRA `(.L_x_8679) ;  /* 0xffffff2800887947 */ /* 0x000fea000383ffff */
.L_x_8684:
[----:B-1----:R1:W2:Y:S02]  /*1cbe0*/  SYNCS.PHASECHK.TRANS64.TRYWAIT P2, [R15+URZ+0x31c50], R14 ;  /* 0x031c500e0f0075a7 */ /* 0x0022a4000804017f */
[----:B--2---:R-:W-:Y:S05]  /*1cbf0*/  @!P2 NANOSLEEP.SYNCS 0x989680 ;  /* 0x009896800000a95d */ /* 0x004fea0003900000 */
[----:B------:R-:W2:Y:S02]  /*1cc00*/  @!P2 SYNCS.PHASECHK.TRANS64 P2, [R15+URZ+0x31c50], R14 ;  /* 0x031c500e0f00a5a7 */ /* 0x000ea4000804007f */
[----:B--2---:R-:W-:Y:S05]  /*1cc10*/  @!P2 BRA `(.L_x_8684) ;  /* 0xfffffffc00f0a947 */ /* 0x004fea000383ffff */
[----:B------:R-:W-:Y:S05]  /*1cc20*/  BRA `(.L_x_8681) ;  /* 0xffffff4c00a47947 */ /* 0x000fea000383ffff */
.L_x_8689:
[----:B-1----:R1:W2:Y:S02]  /*1cc30*/  SYNCS.PHASECHK.TRANS64.TRYWAIT P0, [R9+URZ+0x31c50], R0 ;  /* 0x031c5000090075a7 */ /* 0x0022a4000800017f */
[----:B--2---:R-:W-:Y:S05]  /*1cc40*/  @!P0 NANOSLEEP.SYNCS 0x989680 ;  /* 0x009896800000895d */ /* 0x004fea0003900000 */
[----:B------:R-:W2:Y:S02]  /*1cc50*/  @!P0 SYNCS.PHASECHK.TRANS64 P0, [R9+URZ+0x31c50], R0 ;  /* 0x031c5000090085a7 */ /* 0x000ea4000800007f */
[----:B--2---:R-:W-:Y:S05]  /*1cc60*/  @!P0 BRA `(.L_x_8689) ;  /* 0xfffffffc00f08947 */ /* 0x004fea000383ffff */
[----:B------:R-:W-:Y:S05]  /*1cc70*/  BRA `(.L_x_8688) ;  /* 0xffffff7800f07947 */ /* 0x000fea000383ffff */
.L_x_8713:
        /* <DEDUP_REMOVED lines=8> */
[----:B-----5:R-:W-:Y:S05]  /*1cd00*/  WARPSYNC.COLLECTIVE R15, `(.L_x_8842) ;  /* 0x000000000f087348 */ /* 0x020fea0003c00000 */
[----:B------:R0:W1:Y:S02]  /*1cd10*/  SHFL.IDX P6, R14, R13, R12, R11 ;  /* 0x0000000c0d0e7389 */ /* 0x00006400000c000b */
[----:B01---5:R-:W-:Y:S01]  /*1cd20*/  ENDCOLLECTIVE ;  /* 0x000000000000791b */ /* 0x023fe20003800000 */
.L_x_8842:
[----:B------:R-:W-:Y:S05]  /*1cd30*/  BSYNC B1 ;  /* 0x0000000000017941 */ /* 0x000fea0003800000 */
.L_x_8841:
[----:B------:R-:W-:Y:S05]  /*1cd40*/  BRA `(.L_x_8843) ;  /* 0xffffffb0002c7947 */ /* 0x000fea000383ffff */
.L_x_8714:
[----:B------:R-:W-:Y:S01]  /*1cd50*/  BSSY B1, `(.L_x_8844) ;  /* 0x0000006000017945 */ /* 0x000fe20003800000 */
[----:B------:R-:W-:-:S07]  /*1cd60*/  IMAD.MOV.U32 R15, RZ, RZ, -0x1 ;  /* 0xffffffffff0f7424 */ /* 0x000fce00078e00ff */
[----:B-----5:R-:W-:Y:S05]  /*1cd70*/  WARPSYNC.COLLECTIVE R15, `(.L_x_8845) ;  /* 0x000000000f0c7348 */ /* 0x020fea0003c00000 */
[----:B------:R-:W-:Y:S02]  /*1cd80*/  ELECT P6, UR62, PT ;  /* 0x00000000003e782f */ /* 0x000fe400038c0000 */
[----:B------:R-:W-:Y:S01]  /*1cd90*/  MOV R14, UR62 ;  /* 0x0000003e000e7c02 */ /* 0x000fe20008000f00 */
[----:B-----5:R-:W-:Y:S10]  /*1cda0*/  ENDCOLLECTIVE ;  /* 0x000000000000791b */ /* 0x020ff40003800000 */
.L_x_8845:
[----:B------:R-:W-:Y:S05]  /*1cdb0*/  BSYNC B1 ;  /* 0x0000000000017941 */ /* 0x000fea0003800000 */
.L_x_8844:
[----:B------:R-:W-:Y:S05]  /*1cdc0*/  BRA `(.L_x_8846) ;  /* 0xffffffb000187947 */ /* 0x000fea000383ffff */
.L_x_8716:
[----:B0-----:R0:W1:Y:S02]  /*1cdd0*/  SYNCS.PHASECHK.TRANS64.TRYWAIT P0, [R6+URZ+0x31c20], R7 ;  /* 0x031c2007060075a7 */ /* 0x001064000800017f */
[----:B-1----:R-:W-:Y:S05]  /*1cde0*/  @!P0 NANOSLEEP.SYNCS 0x989680 ;  /* 0x009896800000895d */ /* 0x002fea0003900000 */
[----:B------:R-:W1:Y:S02]  /*1cdf0*/  @!P0 SYNCS.PHASECHK.TRANS64 P0, [R6+URZ+0x31c20], R7 ;  /* 0x031c2007060085a7 */ /* 0x000e64000800007f */
[----:B-1----:R-:W-:Y:S05]  /*1ce00*/  @!P0 BRA `(.L_x_8716) ;  /* 0xfffffffc00f08947 */ /* 0x002fea000383ffff */
[----:B------:R-:W-:Y:S05]  /*1ce10*/  BRA `(.L_x_8847) ;  /* 0xffffffb000347947 */ /* 0x000fea000383ffff */
.L_x_8719:
[----:B0-----:R0:W1:Y:S02]  /*1ce20*/  SYNCS.PHASECHK.TRANS64.TRYWAIT P0, [R7+URZ+0x31ca0], R8 ;  /* 0x031ca008070075a7 */ /* 0x001064000800017f */
[----:B-1----:R-:W-:Y:S05]  /*1ce30*/  @!P0 NANOSLEEP.SYNCS 0x989680 ;  /* 0x009896800000895d */ /* 0x002fea0003900000 */
[----:B------:R-:W1:Y:S02]  /*1ce40*/  @!P0 SYNCS.PHASECHK.TRANS64 P0, [R7+URZ+0x31ca0], R8 ;  /* 0x031ca008070085a7 */ /* 0x000e64000800007f */
[----:B-1----:R-:W-:Y:S05]  /*1ce50*/  @!P0 BRA `(.L_x_8719) ;  /* 0xfffffffc00f08947 */ /* 0x002fea000383ffff */
[----:B------:R-:W-:Y:S05]  /*1ce60*/  BRA `(.L_x_8848) ;  /* 0xffffffb0003c7947 */ /* 0x000fea000383ffff */
.L_x_8721:
[----:B-1----:R1:W2:Y:S02]  /*1ce70*/  SYNCS.PHASECHK.TRANS64.TRYWAIT P0, [R7+URZ+0x31cc0], R8 ;  /* 0x031cc008070075a7 */ /* 0x0022a4000800017f */
[----:B--2---:R-:W-:Y:S05]  /*1ce80*/  @!P0 NANOSLEEP.SYNCS 0x989680 ;  /* 0x009896800000895d */ /* 0x004fea0003900000 */
[----:B------:R-:W2:Y:S02]  /*1ce90*/  @!P0 SYNCS.PHASECHK.TRANS64 P0, [R7+URZ+0x31cc0], R8 ;  /* 0x031cc008070085a7 */ /* 0x000ea4000800007f */
[----:B--2---:R-:W-:Y:S05]  /*1cea0*/  @!P0 BRA `(.L_x_8721) ;  /* 0xfffffffc00f08947 */ /* 0x004fea000383ffff */
[----:B------:R-:W-:Y:S05]  /*1ceb0*/  BRA `(.L_x_8849) ;  /* 0xffffffb000bc7947 */ /* 0x000fea000383ffff */
.L_x_8725:
[----:B0-----:R0:W1:Y:S02]  /*1cec0*/  SYNCS.PHASECHK.TRANS64.TRYWAIT P0, [R7+URZ+0x31ca0], R8 ;  /* 0x031ca008070075a7 */ /* 0x001064000800017f */
[----:B-1----:R-:W-:Y:S05]  /*1ced0*/  @!P0 NANOSLEEP.SYNCS 0x989680 ;  /* 0x009896800000895d */ /* 0x002fea0003900000 */
[----:B------:R-:W1:Y:S02]  /*1cee0*/  @!P0 SYNCS.PHASECHK.TRANS64 P0, [R7+URZ+0x31ca0], R8 ;  /* 0x031ca008070085a7 */ /* 0x000e64000800007f */
[----:B-1----:R-:W-:Y:S05]  /*1cef0*/  @!P0 BRA `(.L_x_8725) ;  /* 0xfffffffc00f08947 */ /* 0x002fea000383ffff */
[----:B------:R-:W-:Y:S05]  /*1cf00*/  BRA `(.L_x_8850) ;  /* 0xffffffb400647947 */ /* 0x000fea000383ffff */
.L_x_8727:
[----:B-1----:R1:W2:Y:S02]  /*1cf10*/  SYNCS.PHASECHK.TRANS64.TRYWAIT P1, [R7+URZ+0x31cc0], R8 ;  /* 0x031cc008070075a7 */ /* 0x0022a4000802017f */
[----:B--2---:R-:W-:Y:S05]  /*1cf20*/  @!P1 NANOSLEEP.SYNCS 0x989680 ;  /* 0x009896800000995d */ /* 0x004fea0003900000 */
[----:B------:R-:W2:Y:S02]  /*1cf30*/  @!P1 SYNCS.PHASECHK.TRANS64 P1, [R7+URZ+0x31cc0], R8 ;  /* 0x031cc008070095a7 */ /* 0x000ea4000802007f */
[----:B--2---:R-:W-:Y:S05]  /*1cf40*/  @!P1 BRA `(.L_x_8727) ;  /* 0xfffffffc00f09947 */ /* 0x004fea000383ffff */
[----:B------:R-:W-:Y:S05]  /*1cf50*/  BRA `(.L_x_8851) ;  /* 0xffffffb400e07947 */ /* 0x000fea000383ffff */
.L_x_8739:
        /* <DEDUP_REMOVED lines=11> */
.L_x_8853:
[----:B------:R-:W-:Y:S05]  /*1d010*/  BSYNC B0 ;  /* 0x0000000000007941 */ /* 0x000fea0003800000 */
.L_x_8852:
[----:B------:R-:W-:Y:S05]  /*1d020*/  BRA `(.L_x_8854) ;  /* 0xffffffc000a47947 */ /* 0x000fea000383ffff */
.L_x_8740:
[----:B------:R-:W-:Y:S01]  /*1d030*/  BSSY B0, `(.L_x_8855) ;  /* 0x0000006000007945 */ /* 0x000fe20003800000 */
[----:B------:R-:W-:-:S07]  /*1d040*/  IMAD.MOV.U32 R15, RZ, RZ, -0x1 ;  /* 0xffffffffff0f7424 */ /* 0x000fce00078e00ff */
[----:B------:R-:W-:Y:S05]  /*1d050*/  WARPSYNC.COLLECTIVE R15, `(.L_x_8856) ;  /* 0x000000000f0c7348 */ /* 0x000fea0003c00000 */
[----:B------:R-:W-:Y:S02]  /*1d060*/  ELECT P6, UR62, PT ;  /* 0x00000000003e782f */ /* 0x000fe400038c0000 */
[----:B------:R-:W-:Y:S01]  /*1d070*/  MOV R14, UR62 ;  /* 0x0000003e000e7c02 */ /* 0x000fe20008000f00 */
[----:B------:R-:W-:Y:S10]  /*1d080*/  ENDCOLLECTIVE ;  /* 0x000000000000791b */ /* 0x000ff40003800000 */
.L_x_8856:
[----:B------:R-:W-:Y:S05]  /*1d090*/  BSYNC B0 ;  /* 0x0000000000007941 */ /* 0x000fea0003800000 */
.L_x_8855:
[----:B------:R-:W-:Y:S05]  /*1d0a0*/  BRA `(.L_x_8857) ;  /* 0xffffffc0009c7947 */ /* 0x000fea000383ffff */
.L_x_8743:
[----:B-1----:R1:W2:Y:S02]  /*1d0b0*/  SYNCS.PHASECHK.TRANS64.TRYWAIT P0, [R4+URZ+0x31c40], R5 ;  /* 0x031c4005040075a7 */ /* 0x0022a4000800017f */
[----:B--2---:R-:W-:Y:S05]  /*1d0c0*/  @!P0 NANOSLEEP.SYNCS 0x989680 ;  /* 0x009896800000895d */ /* 0x004fea0003900000 */
[----:B------:R-:W2:Y:S02]  /*1d0d0*/  @!P0 SYNCS.PHASECHK.TRANS64 P0, [R4+URZ+0x31c40], R5 ;  /* 0x031c4005040085a7 */ /* 0x000ea4000800007f */
[----:B--2---:R-:W-:Y:S05]  /*1d0e0*/  @!P0 BRA `(.L_x_8743) ;  /* 0xfffffffc00f08947 */ /* 0x004fea000383ffff */
[----:B------:R-:W-:Y:S05]  /*1d0f0*/  BRA `(.L_x_8858) ;  /* 0xffffffc000f07947 */ /* 0x000fea000383ffff */
.L_x_8746:
[----:B-1----:R1:W2:Y:S02]  /*1d100*/  SYNCS.PHASECHK.TRANS64.TRYWAIT P0, [R29+URZ+0x31c20], R4 ;  /* 0x031c20041d0075a7 */ /* 0x0022a4000800017f */
[----:B--2---:R-:W-:Y:S05]  /*1d110*/  @!P0 NANOSLEEP.SYNCS 0x989680 ;  /* 0x009896800000895d */ /* 0x004fea0003900000 */
[----:B------:R-:W2:Y:S02]  /*1d120*/  @!P0 SYNCS.PHASECHK.TRANS64 P0, [R29+URZ+0x31c20], R4 ;  /* 0x031c20041d0085a7 */ /* 0x000ea4000800007f */
[----:B--2---:R-:W-:Y:S05]  /*1d130*/  @!P0 BRA `(.L_x_8746) ;  /* 0xfffffffc00f08947 */ /* 0x004fea000383ffff */
[----:B------:R-:W-:Y:S05]  /*1d140*/  BRA `(.L_x_8859) ;  /* 0xffffffc800207947 */ /* 0x000fea000383ffff */
.L_x_8754:
[----:B0-----:R0:W1:Y:S02]  /*1d150*/  SYNCS.PHASECHK.TRANS64.TRYWAIT P0, [R3+URZ+0x31c40], R2 ;  /* 0x031c4002030075a7 */ /* 0x001064000800017f */
[----:B-1----:R-:W-:Y:S05]  /*1d160*/  @!P0 NANOSLEEP.SYNCS 0x989680 ;  /* 0x009896800000895d */ /* 0x002fea0003900000 */
[----:B------:R-:W1:Y:S02]  /*1d170*/  @!P0 SYNCS.PHASECHK.TRANS64 P0, [R3+URZ+0x31c40], R2 ;  /* 0x031c4002030085a7 */ /* 0x000e64000800007f */
[----:B-1----:R-:W-:Y:S05]  /*1d180*/  @!P0 BRA `(.L_x_8754) ;  /* 0xfffffffc00f08947 */ /* 0x002fea000383ffff */
[----:B------:R-:W-:Y:S05]  /*1d190*/  BRA `(.L_x_8860) ;  /* 0xffffffc800cc7947 */ /* 0x000fea000383ffff */
.L_x_8756:
[----:B0-----:R0:W1:Y:S02]  /*1d1a0*/  SYNCS.PHASECHK.TRANS64.TRYWAIT P0, [R2+URZ+0x31c60], R3 ;  /* 0x031c6003020075a7 */ /* 0x001064000800017f */
[----:B-1----:R-:W-:Y:S05]  /*1d1b0*/  @!P0 NANOSLEEP.SYNCS 0x989680 ;  /* 0x009896800000895d */ /* 0x002fea0003900000 */
[----:B------:R-:W1:Y:S02]  /*1d1c0*/  @!P0 SYNCS.PHASECHK.TRANS64 P0, [R2+URZ+0x31c60], R3 ;  /* 0x031c6003020085a7 */ /* 0x000e64000800007f */
[----:B-1----:R-:W-:Y:S05]  /*1d1d0*/  @!P0 BRA `(.L_x_8756) ;  /* 0xfffffffc00f08947 */ /* 0x002fea000383ffff */
[----:B------:R-:W-:Y:S05]  /*1d1e0*/  BRA `(.L_x_8861) ;  /* 0xffffffcc00587947 */ /* 0x000fea000383ffff */
.L_x_8762:
[----:B-1----:R1:W2:Y:S02]  /*1d1f0*/  SYNCS.PHASECHK.TRANS64.TRYWAIT P0, [R3+URZ+0x31c40], R2 ;  /* 0x031c4002030075a7 */ /* 0x0022a4000800017f */
[----:B--2---:R-:W-:Y:S05]  /*1d200*/  @!P0 NANOSLEEP.SYNCS 0x989680 ;  /* 0x009896800000895d */ /* 0x004fea0003900000 */
[----:B------:R-:W2:Y:S02]  /*1d210*/  @!P0 SYNCS.PHASECHK.TRANS64 P0, [R3+URZ+0x31c40], R2 ;  /* 0x031c4002030085a7 */ /* 0x000ea4000800007f */
[----:B--2---:R-:W-:Y:S05]  /*1d220*/  @!P0 BRA `(.L_x_8762) ;  /* 0xfffffffc00f08947 */ /* 0x004fea000383ffff */
[----:B------:R-:W-:Y:S05]  /*1d230*/  BRA `(.L_x_8862) ;  /* 0xffffffd000a47947 */ /* 0x000fea000383ffff */
.L_x_8764:
[----:B0-----:R0:W1:Y:S02]  /*1d240*/  SYNCS.PHASECHK.TRANS64.TRYWAIT P0, [R3+URZ+0x31c60], R24 ;  /* 0x031c6018030075a7 */ /* 0x001064000800017f */
[----:B-1----:R-:W-:Y:S05]  /*1d250*/  @!P0 NANOSLEEP.SYNCS 0x989680 ;  /* 0x009896800000895d */ /* 0x002fea0003900000 */
[----:B------:R-:W1:Y:S02]  /*1d260*/  @!P0 SYNCS.PHASECHK.TRANS64 P0, [R3+URZ+0x31c60], R24 ;  /* 0x031c6018030085a7 */ /* 0x000e64000800007f */
[----:B-1----:R-:W-:Y:S05]  /*1d270*/  @!P0 BRA `(.L_x_8764) ;  /* 0xfffffffc00f08947 */ /* 0x002fea000383ffff */
[----:B------:R-:W-:Y:S05]  /*1d280*/  BRA `(.L_x_8863) ;  /* 0xffffffd400307947 */ /* 0x000fea000383ffff */
.L_x_8770:
[----:B-1----:R1:W2:Y:S02]  /*1d290*/  SYNCS.PHASECHK.TRANS64.TRYWAIT P0, [R2+URZ+0x31c40], R3 ;  /* 0x031c4003020075a7 */ /* 0x0022a4000800017f */
[----:B--2---:R-:W-:Y:S05]  /*1d2a0*/  @!P0 NANOSLEEP.SYNCS 0x989680 ;  /* 0x009896800000895d */ /* 0x004fea0003900000 */
[----:B------:R-:W2:Y:S02]  /*1d2b0*/  @!P0 SYNCS.PHASECHK.TRANS64 P0, [R2+URZ+0x31c40], R3 ;  /* 0x031c4003020085a7 */ /* 0x000ea4000800007f */
[----:B--2---:R-:W-:Y:S05]  /*1d2c0*/  @!P0 BRA `(.L_x_8770) ;  /* 0xfffffffc00f08947 */ /* 0x004fea000383ffff */
[----:B------:R-:W-:Y:S05]  /*1d2d0*/  BRA `(.L_x_8864) ;  /* 0xffffffd800587947 */ /* 0x000fea000383ffff */
.L_x_8772:
[----:B0-----:R0:W1:Y:S02]  /*1d2e0*/  SYNCS.PHASECHK.TRANS64.TRYWAIT P0, [R2+URZ+0x31c60], R3 ;  /* 0x031c6003020075a7 */ /* 0x001064000800017f */
[----:B-1----:R-:W-:Y:S05]  /*1d2f0*/  @!P0 NANOSLEEP.SYNCS 0x989680 ;  /* 0x009896800000895d */ /* 0x002fea0003900000 */
[----:B------:R-:W1:Y:S02]  /*1d300*/  @!P0 SYNCS.PHASECHK.TRANS64 P0, [R2+URZ+0x31c60], R3 ;  /* 0x031c6003020085a7 */ /* 0x000e64000800007f */
[----:B-1----:R-:W-:Y:S05]  /*1d310*/  @!P0 BRA `(.L_x_8772) ;  /* 0xfffffffc00f08947 */ /* 0x002fea000383ffff */
[----:B------:R-:W-:Y:S05]  /*1d320*/  BRA `(.L_x_8865) ;  /* 0xffffffd800e47947 */ /* 0x000fea000383ffff */
.L_x_8780:
[----:B--2---:R2:W3:Y:S02]  /*1d330*/  SYNCS.PHASECHK.TRANS64.TRYWAIT P0, [R3+URZ+0x31c60], R2 ;  /* 0x031c6002030075a7 */ /* 0x0044e4000800017f */
[----:B---3--:R-:W-:Y:S05]  /*1d340*/  @!P0 NANOSLEEP.SYNCS 0x989680 ;  /* 0x009896800000895d */ /* 0x008fea0003900000 */
[----:B------:R-:W3:Y:S02]  /*1d350*/  @!P0 SYNCS.PHASECHK.TRANS64 P0, [R3+URZ+0x31c60], R2 ;  /* 0x031c6002030085a7 */ /* 0x000ee4000800007f */
[----:B---3--:R-:W-:Y:S05]  /*1d360*/  @!P0 BRA `(.L_x_8780) ;  /* 0xfffffffc00f08947 */ /* 0x008fea000383ffff */
[----:B------:R-:W-:Y:S05]  /*1d370*/  BRA `(.L_x_8866) ;  /* 0xffffffdc00ec7947 */ /* 0x000fea000383ffff */
.L_x_8783:
[----:B------:R-:W-:Y:S01]  /*1d380*/  BSSY B0, `(.L_x_8867) ;  /* 0x0000008000007945 */ /* 0x000fe20003800000 */
[----:B0-----:R-:W-:Y:S02]  /*1d390*/  IMAD.MOV.U32 R13, RZ, RZ, R16 ;  /* 0x000000ffff0d7224 */ /* 0x001fe400078e0010 */
[----:B------:R-:W-:Y:S02]  /*1d3a0*/  IMAD.MOV.U32 R12, RZ, RZ, RZ ;  /* 0x000000ffff0c7224 */ /* 0x000fe400078e00ff */
[----:B------:R-:W-:Y:S02]  /*1d3b0*/  IMAD.MOV.U32 R11, RZ, RZ, 0x1f ;  /* 0x0000001fff0b7424 */ /* 0x000fe400078e00ff */
[----:B------:R-:W-:-:S07]  /*1d3c0*/  IMAD.MOV.U32 R15, RZ, RZ, -0x1 ;  /* 0xffffffffff0f7424 */ /* 0x000fce00078e00ff */
[----:B-1---5:R-:W-:Y:S05]  /*1d3d0*/  WARPSYNC.COLLECTIVE R15, `(.L_x_8868) ;  /* 0x000000000f087348 */ /* 0x022fea0003c00000 */
[----:B------:R0:W2:Y:S02]  /*1d3e0*/  SHFL.IDX P6, R14, R13, R12, R11 ;  /* 0x0000000c0d0e7389 */ /* 0x0000a400000c000b */
[----:B012--5:R-:W-:Y:S01]  /*1d3f0*/  ENDCOLLECTIVE ;  /* 0x000000000000791b */ /* 0x027fe20003800000 */
.L_x_8868:
[----:B------:R-:W-:Y:S05]  /*1d400*/  BSYNC B0 ;  /* 0x0000000000007941 */ /* 0x000fea0003800000 */
.L_x_8867:
        /* <DEDUP_REMOVED lines=8> */
.L_x_8869:
[----:B------:R-:W-:Y:S01]  /*1d490*/  IMAD.MOV.U32 R5, RZ, RZ, R14 ;  /* 0x000000ffff057224 */ /* 0x000fe200078e000e */
[----:B------:R-:W-:Y:S06]  /*1d4a0*/  BRA `(.L_x_8870) ;  /* 0xffffffe000747947 */ /* 0x000fec000383ffff */
.L_x_8786:
[----:B------:R-:W-:Y:S01]  /*1d4b0*/  BSSY B0, `(.L_x_8871) ;  /* 0x0000008000007945 */ /* 0x000fe20003800000 */
[----:B0----5:R-:W-:Y:S01]  /*1d4c0*/  IMAD.MOV.U32 R13, RZ, RZ, R2 ;  /* 0x000000ffff0d7224 */ /* 0x021fe200078e0002 */
[----:B------:R-:W-:Y:S01]  /*1d4d0*/  MOV R11, RZ ;  /* 0x000000ff000b7202 */ /* 0x000fe20000000f00 */
[----:B------:R-:W-:Y:S02]  /*1d4e0*/  IMAD.MOV.U32 R12, RZ, RZ, 0x1 ;  /* 0x00000001ff0c7424 */ /* 0x000fe400078e00ff */
[----:B------:R-:W-:-:S07]  /*1d4f0*/  IMAD.MOV.U32 R15, RZ, RZ, -0x1 ;  /* 0xffffffffff0f7424 */ /* 0x000fce00078e00ff */
[----:B-1234-:R-:W-:Y:S05]  /*1d500*/  WARPSYNC.COLLECTIVE R15, `(.L_x_8872) ;  /* 0x000000000f087348 */ /* 0x01efea0003c00000 */
[----:B------:R0:W0:Y:S02]  /*1d510*/  SHFL.UP P6, R14, R13, R12, R11 ;  /* 0x0400000c0d0e7389 */ /* 0x00002400000c000b */
[----:B01234-:R-:W-:Y:S01]  /*1d520*/  ENDCOLLECTIVE ;  /* 0x000000000000791b */ /* 0x01ffe20003800000 */
.L_x_8872:
[----:B------:R-:W-:Y:S05]  /*1d530*/  BSYNC B0 ;  /* 0x0000000000007941 */ /* 0x000fea0003800000 */
.L_x_8871:
        /* <DEDUP_REMOVED lines=10> */
.L_x_8873:
        /* <DEDUP_REMOVED lines=8> */
.L_x_8874:
        /* <DEDUP_REMOVED lines=8> */
.L_x_8875:
        /* <DEDUP_REMOVED lines=8> */
.L_x_8876:
        /* <DEDUP_REMOVED lines=8> */
.L_x_8877:
[----:B------:R-:W-:Y:S05]  /*1d7e0*/  BRA `(.L_x_8878) ;  /* 0xffffffe000307947 */ /* 0x000fea000383ffff */
.L_x_8791:
[----:B------:R-:W-:Y:S01]  /*1d7f0*/  BSSY B0, `(.L_x_8879) ;  /* 0x0000008000007945 */ /* 0x000fe20003800000 */
[----:B-----5:R-:W-:Y:S02]  /*1d800*/  IMAD.MOV.U32 R13, RZ, RZ, R2 ;  /* 0x000000ffff0d7224 */ /* 0x020fe400078e0002 */
[----:B------:R-:W-:Y:S02]  /*1d810*/  IMAD.MOV.U32 R12, RZ, RZ, 0x1 ;  /* 0x00000001ff0c7424 */ /* 0x000fe400078e00ff */
[----:B------:R-:W-:Y:S02]  /*1d820*/  IMAD.MOV.U32 R11, RZ, RZ, RZ ;  /* 0x000000ffff0b7224 */ /* 0x000fe400078e00ff */
[----:B------:R-:W-:-:S07]  /*1d830*/  IMAD.MOV.U32 R15, RZ, RZ, -0x1 ;  /* 0xffffffffff0f7424 */ /* 0x000fce00078e00ff */
[----:B01----:R-:W-:Y:S05]  /*1d840*/  WARPSYNC.COLLECTIVE R15, `(.L_x_8880) ;  /* 0x000000000f087348 */ /* 0x003fea0003c00000 */
[----:B------:R2:W3:Y:S02]  /*1d850*/  SHFL.UP P6, R14, R13, R12, R11 ;  /* 0x0400000c0d0e7389 */ /* 0x0004e400000c000b */
[----:B0123--:R-:W-:Y:S01]  /*1d860*/  ENDCOLLECTIVE ;  /* 0x000000000000791b */ /* 0x00ffe20003800000 */
.L_x_8880:
[----:B------:R-:W-:Y:S05]  /*1d870*/  BSYNC B0 ;  /* 0x0000000000007941 */ /* 0x000fea0003800000 */
.L_x_8879:
        /* <DEDUP_REMOVED lines=10> */
.L_x_8881:
        /* <DEDUP_REMOVED lines=8> */
.L_x_8882:
        /* <DEDUP_REMOVED lines=8> */
.L_x_8883:
        /* <DEDUP_REMOVED lines=8> */
.L_x_8884:
        /* <DEDUP_REMOVED lines=8> */
.L_x_8885:
[----:B------:R-:W-:Y:S05]  /*1db20*/  BRA `(.L_x_8886) ;  /* 0xffffffe0000c7947 */ /* 0x000fea000383ffff */
.L_x_8793:
[----:B------:R-:W-:Y:S01]  /*1db30*/  BSSY B0, `(.L_x_8887) ;  /* 0x0000006000007945 */ /* 0x000fe20003800000 */
[----:B------:R-:W-:Y:S02]  /*1db40*/  PLOP3.LUT P6, PT, P6, PT, PT, 0x8, 0x0 ;  /* 0x000000000000781c */ /* 0x000fe400037ce170 */
[----:B------:R-:W-:-:S11]  /*1db50*/  MOV R15, 0xffffffff ;  /* 0xffffffff000f7802 */ /* 0x000fd60000000f00 */
[----:B0-----:R-:W-:Y:S05]  /*1db60*/  WARPSYNC.COLLECTIVE R15, `(.L_x_8888) ;  /* 0x000000000f087348 */ /* 0x001fea0003c00000 */
[----:B------:R-:W-:Y:S01]  /*1db70*/  VOTE.ANY R14, PT, P6 ;  /* 0x00000000000e7806 */ /* 0x000fe200030e0100 */
[----:B0-----:R-:W-:Y:S06]  /*1db80*/  ENDCOLLECTIVE ;  /* 0x000000000000791b */ /* 0x001fec0003800000 */
.L_x_8888:
[----:B------:R-:W-:Y:S05]  /*1db90*/  BSYNC B0 ;  /* 0x0000000000007941 */ /* 0x000fea0003800000 */
.L_x_8887:
        /* <DEDUP_REMOVED lines=9> */
.L_x_8889:
[----:B------:R-:W-:Y:S01]  /*1dc30*/  IMAD.MOV.U32 R17, RZ, RZ, R14 ;  /* 0x000000ffff117224 */ /* 0x000fe200078e000e */
[----:B------:R-:W-:Y:S06]  /*1dc40*/  BRA `(.L_x_8890) ;  /* 0xffffffdc00fc7947 */ /* 0x000fec000383ffff */
.L_x_8795:
[----:B------:R-:W-:Y:S01]  /*1dc50*/  BSSY B0, `(.L_x_8891) ;  /* 0x0000007000007945 */ /* 0x000fe20003800000 */
[----:B------:R-:W-:Y:S01]  /*1dc60*/  IMAD.MOV.U32 R13, RZ, RZ, R3 ;  /* 0x000000ffff0d7224 */ /* 0x000fe200078e0003 */
[----:B------:R-:W-:Y:S01]  /*1dc70*/  MOV R11, 0x1f ;  /* 0x0000001f000b7802 */ /* 0x000fe20000000f00 */
[----:B------:R-:W-:-:S07]  /*1dc80*/  IMAD.MOV.U32 R15, RZ, RZ, -0x1 ;  /* 0xffffffffff0f7424 */ /* 0x000fce00078e00ff */
[----:B012---:R-:W-:Y:S05]  /*1dc90*/  WARPSYNC.COLLECTIVE R15, `(.L_x_8892) ;  /* 0x000000000f087348 */ /* 0x007fea0003c00000 */
[----:B------:R3:W4:Y:S02]  /*1dca0*/  SHFL.IDX P6, R14, R13, R12, R11 ;  /* 0x0000000c0d0e7389 */ /* 0x00072400000c000b */
[----:B01234-:R-:W-:Y:S01]  /*1dcb0*/  ENDCOLLECTIVE ;  /* 0x000000000000791b */ /* 0x01ffe20003800000 */
.L_x_8892:
[----:B------:R-:W-:Y:S05]  /*1dcc0*/  BSYNC B0 ;  /* 0x0000000000007941 */ /* 0x000fea0003800000 */
.L_x_8891:
[----:B------:R-:W-:Y:S05]  /*1dcd0*/  BRA `(.L_x_8794) ;  /* 0xffffffdc00f47947 */ /* 0x000fea000383ffff */
.L_x_8799:
[----:B0-----:R0:W1:Y:S02]  /*1dce0*/  SYNCS.PHASECHK.TRANS64.TRYWAIT P0, [R9+URZ+0x31c20], R0 ;  /* 0x031c2000090075a7 */ /* 0x001064000800017f */
[----:B-1----:R-:W-:Y:S05]  /*1dcf0*/  @!P0 NANOSLEEP.SYNCS 0x989680 ;  /* 0x009896800000895d */ /* 0x002fea0003900000 */
[----:B------:R-:W1:Y:S02]  /*1dd00*/  @!P0 SYNCS.PHASECHK.TRANS64 P0, [R9+URZ+0x31c20], R0 ;  /* 0x031c2000090085a7 */ /* 0x000e64000800007f */
[----:B-1----:R-:W-:Y:S05]  /*1dd10*/  @!P0 BRA `(.L_x_8799) ;  /* 0xfffffffc00f08947 */ /* 0x002fea000383ffff */
[----:B------:R-:W-:Y:S05]  /*1dd20*/  BRA `(.L_x_8893) ;  /* 0xffffffe000d07947 */ /* 0x000fea000383ffff */
.L_x_8800:
        /* <DEDUP_REMOVED lines=11> */
.L_x_8895:
[----:B------:R-:W-:Y:S05]  /*1dde0*/  BSYNC B0 ;  /* 0x0000000000007941 */ /* 0x000fea0003800000 */
.L_x_8894:
[----:B------:R-:W-:Y:S05]  /*1ddf0*/  BRA `(.L_x_8896) ;  /* 0xffffffe000b87947 */ /* 0x000fea000383ffff */
.L_x_8801:
[----:B------:R-:W-:Y:S01]  /*1de00*/  BSSY B0, `(.L_x_8897) ;  /* 0x0000006000007945 */ /* 0x000fe20003800000 */
[----:B------:R-:W-:-:S07]  /*1de10*/  IMAD.MOV.U32 R15, RZ, RZ, -0x1 ;  /* 0xffffffffff0f7424 */ /* 0x000fce00078e00ff */
[----:B0-----:R-:W-:Y:S05]  /*1de20*/  WARPSYNC.COLLECTIVE R15, `(.L_x_8898) ;  /* 0x000000000f0c7348 */ /* 0x001fea0003c00000 */
[----:B------:R-:W-:Y:S02]  /*1de30*/  ELECT P6, UR62, PT ;  /* 0x00000000003e782f */ /* 0x000fe400038c0000 */
[----:B------:R-:W-:Y:S01]  /*1de40*/  MOV R14, UR62 ;  /* 0x0000003e000e7c02 */ /* 0x000fe20008000f00 */
[----:B0-----:R-:W-:Y:S10]  /*1de50*/  ENDCOLLECTIVE ;  /* 0x000000000000791b */ /* 0x001ff40003800000 */
.L_x_8898:
[----:B------:R-:W-:Y:S05]  /*1de60*/  BSYNC B0 ;  /* 0x0000000000007941 */ /* 0x000fea0003800000 */
.L_x_8897:
[----:B------:R-:W-:Y:S05]  /*1de70*/  BRA `(.L_x_8899) ;  /* 0xffffffe000ac7947 */ /* 0x000fea000383ffff */
.L_x_8803:
[----:B0-----:R0:W1:Y:S02]  /*1de80*/  SYNCS.PHASECHK.TRANS64.TRYWAIT P0, [R7+URZ], R2 ;  /* 0x00000002070075a7 */ /* 0x001064000800017f */
[----:B-1----:R-:W-:Y:S05]  /*1de90*/  @!P0 NANOSLEEP.SYNCS 0x989680 ;  /* 0x009896800000895d */ /* 0x002fea0003900000 */
[----:B------:R-:W1:Y:S02]  /*1dea0*/  @!P0 SYNCS.PHASECHK.TRANS64 P0, [R7+URZ], R2 ;  /* 0x00000002070085a7 */ /* 0x000e64000800007f */
[----:B-1----:R-:W-:Y:S05]  /*1deb0*/  @!P0 BRA `(.L_x_8803) ;  /* 0xfffffffc00f08947 */ /* 0x002fea000383ffff */
[----:B------:R-:W-:Y:S05]  /*1dec0*/  BRA `(.L_x_8900) ;  /* 0xffffffe000e87947 */ /* 0x000fea000383ffff */
.L_x_8804:
[----:B-1----:R1:W2:Y:S02]  /*1ded0*/  SYNCS.PHASECHK.TRANS64.TRYWAIT P0, [R3+URZ], R0 ;  /* 0x00000000030075a7 */ /* 0x0022a4000800017f */
[----:B--2---:R-:W-:Y:S05]  /*1dee0*/  @!P0 NANOSLEEP.SYNCS 0x989680 ;  /* 0x009896800000895d */ /* 0x004fea0003900000 */
[----:B------:R-:W2:Y:S02]  /*1def0*/  @!P0 SYNCS.PHASECHK.TRANS64 P0, [R3+URZ], R0 ;  /* 0x00000000030085a7 */ /* 0x000ea4000800007f */
[----:B--2---:R-:W-:Y:S05]  /*1df00*/  @!P0 BRA `(.L_x_8804) ;  /* 0xfffffffc00f08947 */ /* 0x004fea000383ffff */
[----:B------:R-:W-:Y:S05]  /*1df10*/  BRA `(.L_x_8901) ;  /* 0xffffffe000dc7947 */ /* 0x000fea000383ffff */
.L_x_8806:
[----:B-1----:R1:W2:Y:S02]  /*1df20*/  SYNCS.PHASECHK.TRANS64.TRYWAIT P0, [R5+URZ], R2 ;  /* 0x00000002050075a7 */ /* 0x0022a4000800017f */
[----:B--2---:R-:W-:Y:S05]  /*1df30*/  @!P0 NANOSLEEP.SYNCS 0x989680 ;  /* 0x009896800000895d */ /* 0x004fea0003900000 */
[----:B------:R-:W2:Y:S02]  /*1df40*/  @!P0 SYNCS.PHASECHK.TRANS64 P0, [R5+URZ], R2 ;  /* 0x00000002050085a7 */ /* 0x000ea4000800007f */
[----:B--2---:R-:W-:Y:S05]  /*1df50*/  @!P0 BRA `(.L_x_8806) ;  /* 0xfffffffc00f08947 */ /* 0x004fea000383ffff */
[----:B------:R-:W-:Y:S05]  /*1df60*/  BRA `(.L_x_8902) ;  /* 0xffffffe000e07947 */ /* 0x000fea000383ffff */
.L_x_8903:
        /* <DEDUP_REMOVED lines=9> */
.L_x_12778:


//--------------------- .text._ZN7cutlass13device_kernelIN5flash11enable_sm90INS1_16FlashAttnFwdSm90INS1_25CollectiveMainloopFwdSm90ILi2EN4cute5tupleIJNS5_1CILi1EEES8_S8_EEENS6_IJNS7_ILi192EEENS7_ILi128EEENS7_ILi96EEEEEELi96ENS_6half_tEfNS_4arch4Sm90ELb0ELb1ELb1ELb0ELb0ELb0ELb0ELb0ELb1ELb0ELb0ELb0EEENS1_21CollectiveEpilogueFwdINS6_IJSA_SC_SB_EEES9_SE_SG_Li384ELb0ELb0ELb0ELb0EEENS1_30DynamicPersistentTileSchedulerILi384ELi32ELb0ELb0ELb1EEEEEEEEEvNT_6ParamsE --------------------------
	.section	.text._ZN7cutlass13device_kernelIN5flash11enable_sm90INS1_16FlashAttnFwdSm90INS1_25CollectiveMainloopFwdSm90ILi2EN4cute5tupleIJNS5_1CILi1EEES8_S8_EEENS6_IJNS7_ILi192EEENS7_ILi128EEENS7_ILi96EEEEEELi96ENS_6half_tEfNS_4arch4Sm90ELb0ELb1ELb1ELb0ELb0ELb0ELb0ELb0ELb1ELb0ELb0ELb0EEENS1_21CollectiveEpilogueFwdINS6_IJSA_SC_SB_EEES9_SE_SG_Li384ELb0ELb0ELb0ELb0EEENS1_30DynamicPersistentTileSchedulerILi384ELi32ELb0ELb0ELb1EEEEEEEEEvNT_6ParamsE,"ax",@progbits
	.align	128
.text._ZN7cutlass13device_kernelIN5flash11enable_sm90INS1_16FlashAttnFwdSm90INS1_25CollectiveMainloopFwdSm90ILi2EN4cute5tupleIJNS5_1CILi1EEES8_S8_EEENS6_IJNS7_ILi192EEENS7_ILi128EEENS7_ILi96EEEEEELi96ENS_6half_tEfNS_4arch4Sm90ELb0ELb1ELb1ELb0ELb0ELb0ELb0ELb0ELb1ELb0ELb0ELb0EEENS1_21CollectiveEpilogueFwdINS6_IJSA_SC_SB_EEES9_SE_SG_Li384ELb0ELb0ELb0ELb0EEENS1_30DynamicPersistentTileSchedulerILi384ELi32ELb0ELb0ELb1EEEEEEEEEvNT_6ParamsE:
        .type           _ZN7cutlass13device_kernelIN5flash11enable_sm90INS1_16FlashAttnFwdSm90INS1_25CollectiveMainloopFwdSm90ILi2EN4cute5tupleIJNS5_1CILi1EEES8_S8_EEENS6_IJNS7_ILi192EEENS7_ILi128EEENS7_ILi96EEEEEELi96ENS_6half_tEfNS_4arch4Sm90ELb0ELb1ELb1ELb0ELb0ELb0ELb0ELb0ELb1ELb0ELb0ELb0EEENS1_21CollectiveEpilogueFwdINS6_IJSA_SC_SB_EEES9_SE_SG_Li384ELb0ELb0ELb0ELb0EEENS1_30DynamicPersistentTileSchedulerILi384ELi32ELb0ELb0ELb1EEEEEEEEEvNT_6ParamsE,@function
        .size           _ZN7cutlass13device_kernelIN5flash11enable_sm90INS1_16FlashAttnFwdSm90INS1_25CollectiveMainloopFwdSm90ILi2EN4cute5tupleIJNS5_1CILi1EEES8_S8_EEENS6_IJNS7_ILi192EEENS7_ILi128EEENS7_ILi96EEEEEELi96ENS_6half_tEfNS_4arch4Sm90ELb0ELb1ELb1ELb0ELb0ELb0ELb0ELb0ELb1ELb0ELb0ELb0EEENS1_21CollectiveEpilogueFwdINS6_IJSA_SC_SB_EEES9_SE_SG_Li384ELb0ELb0ELb0ELb0EEENS1_30DynamicPersistentTileSchedulerILi384ELi32ELb0ELb0ELb1EEEEEEEEEvNT_6ParamsE,(.L_x_12779 - _ZN7cutlass13device_kernelIN5flash11enable_sm90INS1_16FlashAttnFwdSm90INS1_25CollectiveMainloopFwdSm90ILi2EN4cute5tupleIJNS5_1CILi1EEES8_S8_EEENS6_IJNS7_ILi192EEENS7_ILi128EEENS7_ILi96EEEEEELi96ENS_6half_tEfNS_4arch4Sm90ELb0ELb1ELb1ELb0ELb0ELb0ELb0ELb0ELb1ELb0ELb0ELb0EEENS1_21CollectiveEpilogueFwdINS6_IJSA_SC_SB_EEES9_SE_SG_Li384ELb0ELb0ELb0ELb0EEENS1_30DynamicPersistentTileSchedulerILi384ELi32ELb0ELb0ELb1EEEEEEEEEvNT_6ParamsE)
        .other          _ZN7cutlass13device_kernelIN5flash11enable_sm90INS1_16FlashAttnFwdSm90INS1_25CollectiveMainloopFwdSm90ILi2EN4cute5tupleIJNS5_1CILi1EEES8_S8_EEENS6_IJNS7_ILi192EEENS7_ILi128EEENS7_ILi96EEEEEELi96ENS_6half_tEfNS_4arch4Sm90ELb0ELb1ELb1ELb0ELb0ELb0ELb0ELb0ELb1ELb0ELb0ELb0EEENS1_21CollectiveEpilogueFwdINS6_IJSA_SC_SB_EEES9_SE_SG_Li384ELb0ELb0ELb0ELb0EEENS1_30DynamicPersistentTileSchedulerILi384ELi32ELb0ELb0ELb1EEEEEEEEEvNT_6ParamsE,@"STO_CUDA_ENTRY STV_DEFAULT"
_ZN7cutlass13device_kernelIN5flash11enable_sm90INS1_16FlashAttnFwdSm90INS1_25CollectiveMainloopFwdSm90ILi2EN4cute5tupleIJNS5_1CILi1EEES8_S8_EEENS6_IJNS7_ILi192EEENS7_ILi128EEENS7_ILi96EEEEEELi96ENS_6half_tEfNS_4arch4Sm90ELb0ELb1ELb1ELb0ELb0ELb0ELb0ELb0ELb1ELb0ELb0ELb0EEENS1_21CollectiveEpilogueFwdINS6_IJSA_SC_SB_EEES9_SE_SG_Li384ELb0ELb0ELb0ELb0EEENS1_30DynamicPersistentTileSchedulerILi384ELi32ELb0ELb0ELb1EEEEEEEEEvNT_6ParamsE:
        /* <DEDUP_REMOVED lines=23> */
.L_x_8905:
[----:B------:R-:W-:Y:S05]  /*0170*/  BSYNC B0 ;  /* 0x0000000000007941 */ /* 0x000fea0003800000 */
.L_x_8904:
        /* <DEDUP_REMOVED lines=37> */
.L_x_8906:
        /* <DEDUP_REMOVED lines=22> */
.L_x_8907:
        /* <DEDUP_REMOVED lines=18> */
.L_x_8908:
        /* <DEDUP_REMOVED lines=22> */
.L_x_8909:
        /* <DEDUP_REMOVED lines=22> */
.L_x_8910:
[----:B------:R-:W-:Y:S01]  /*0910*/  PLOP3.LUT P0, PT, PT, PT, UP0, 0x80, 0x0 ;  /* 0x000000000000781c */ /* 0x000fe20003f0f008 */
[----:B------:R-:W-:Y:S01]  /*0920*/  UMOV UR46, 0x1 ;  /* 0x00000001002e7882 */ /* 0x000fe20000000000 */
[----:B------:R-:W-:Y:S01]  /*0930*/  NOP ;  /* 0x0000000000007918 */ /* 0x000fe20000000000 */
[----:B------:R-:W-:Y:S01]  /*0940*/  USEL UR46, UR46, 0x2, !UP0 ;  /* 0x000000022e2e7887 */ /* 0x000fe2000c000000 */
[----:B------:R-:W-:Y:S01]  /*0950*/  LOP3.LUT R17, R2, 0x7f, RZ, 0xc0, !PT ;  /* 0x0000007f02117812 */ /* 0x000fe200078ec0ff */
[----:B------:R-:W-:Y:S01]  /*0960*/  ULDC.64 UR50, c[0x0][0x208] ;  /* 0x0000820000327ab9 */ /* 0x000fe20000000a00 */
[----:B-123--:R-:W-:Y:S07]  /*0970*/  BAR.SYNC.DEFER_BLOCKING 0x0 ;  /* 0x0000000000007b1d */ /* 0x00efee0000010000 */
[----:B------:R-:W-:Y:S05]  /*0980*/  @!P0 BRA `(.L_x_8911) ;  /* 0x0000010000488947 */ /* 0x000fea0003800000 */
.L_x_8912:
[----:B------:R-:W-:-:S08]  /*0990*/  NOP ;  /* 0x0000000000007918 */ /* 0x000fd00000000000 */
[----:B------:R-:W1:Y:S02]  /*09a0*/  USETMAXREG.TRY_ALLOC.CTAPOOL UP0, 0xa0 ;  /* 0x000000a0000079c8 */ /* 0x000e640008000600 */
[----:B-1----:R-:W-:-:S13]  /*09b0*/  PLOP3.LUT P0, PT, PT, PT, UP0, 0x80, 0x0 ;  /* 0x000000000000781c */ /* 0x002fda0003f0f008 */
[----:B------:R-:W-:Y:S05]  /*09c0*/  @!P0 BRA `(.L_x_8912) ;  /* 0xfffffffc00f08947 */ /* 0x000fea000383ffff */
[----:B------:R-:W-:Y:S01]  /*09d0*/  LOP3.LUT R0, R2, 0xffffff80, RZ, 0xc0, !PT ;  /* 0xffffff8002007812 */ /* 0x000fe200078ec0ff */
[----:B------:R-:W1:Y:S08]  /*09e0*/  S2UR UR7, SR_CTAID.X ;  /* 0x00000000000779c3 */ /* 0x000e700000002500 */
[----:B------:R-:W-:Y:S08]  /*09f0*/  BAR.ARV 0x4, 0x1a0 ;  /* 0x0106800000007b1d */ /* 0x000ff00000002000 */
[----:B------:R-:W-:Y:S06]  /*0a00*/  BAR.ARV 0x8, 0x1a0 ;  /* 0x0206800000007b1d */ /* 0x000fec0000002000 */
[----:B------:R-:W-:-:S02]  /*0a10*/  ISETP.NE.AND P0, PT, R0, 0x80, PT ;  /* 0x000000800000780c */ /* 0x000fc40003f05270 */
[----:B------:R-:W1:Y:S11]  /*0a20*/  LDC R0, c[0x0][0xda8] ;  /* 0x00036a00ff007b82 */ /* 0x000e760000000800 */
[----:B------:R-:W-:Y:S06]  /*0a30*/  @!P0 BAR.ARV 0x9, 0x100 ;  /* 0x0244000000008b1d */ /* 0x000fec0000002000 */
[----:B-1----:R-:W-:-:S13]  /*0a40*/  ISETP.LE.AND P0, PT, R0, UR7, PT ;  /* 0x0000000700007c0c */ /* 0x002fda000bf03270 */
[----:B------:R-:W-:Y:S05]  /*0a50*/  @P0 EXIT ;  /* 0x000000000000094d */ /* 0x000fea0003800000 */
[----:B------:R-:W-:Y:S01]  /*0a60*/  VIADD R0, R2, 0xffffff80 ;  /* 0xffffff8002007836 */ /* 0x000fe20000000000 */
[----:B------:R-:W1:Y:S01]  /*0a70*/  S2UR UR4, SR_CgaCtaId ;  /* 0x00000000000479c3 */ /* 0x000e620000008800 */
[----:B------:R-:W-:Y:S01]  /*0a80*/  UMOV UR39, 0x400 ;  /* 0x0000040000277882 */ /* 0x000fe20000000000 */
[----:B------:R-:W-:Y:S01]  /*0a90*/  IMAD.MOV.U32 R18, RZ, RZ, 0x40 ;  /* 0x00000040ff127424 */ /* 0x000fe200078e00ff */
[----:B------:R-:W-:Y:S01]  /*0aa0*/  ULOP3.LUT UR38, UR46, 0x1, URZ, 0xfc, !UPT ;  /* 0x000000012e267892 */ /* 0x000fe2000f8efc3f */
[----:B------:R-:W-:Y:S01]  /*0ab0*/  SHF.R.S32.HI R3, RZ, 0x1f, R0 ;  /* 0x0000001fff037819 */ /* 0x000fe20000011400 */
[----:B------:R-:W-:Y:S01]  /*0ac0*/  UMOV UR37, URZ ;  /* 0x0000003f00257c82 */ /* 0x000fe20008000000 */
[----:B------:R-:W-:Y:S01]  /*0ad0*/  UMOV UR49, URZ ;  /* 0x0000003f00317c82 */ /* 0x000fe20008000000 */
[----:B------:R-:W-:Y:S01]  /*0ae0*/  UMOV UR36, URZ ;  /* 0x0000003f00247c82 */ /* 0x000fe20008000000 */
[CC--:B------:R-:W-:Y:S01]  /*0af0*/  LEA.HI R6, R3.reuse, R0.reuse, RZ, 0x4 ;  /* 0x0000000003067211 */ /* 0x0c0fe200078f20ff */
[----:B------:R-:W2:Y:S01]  /*0b00*/  S2UR UR6, SR_SWINHI ;  /* 0x00000000000679c3 */ /* 0x000ea20000002f00 */
[----:B------:R-:W-:-:S02]  /*0b10*/  LEA.HI R4, R3, R0, RZ, 0x7 ;  /* 0x0000000003047211 */ /* 0x000fc400078f38ff */
[----:B------:R-:W-:Y:S02]  /*0b20*/  LOP3.LUT R5, R6, 0xfffffff0, RZ, 0xc0, !PT ;  /* 0xfffffff006057812 */ /* 0x000fe400078ec0ff */
[----:B------:R-:W-:Y:S02]  /*0b30*/  LOP3.LUT R11, R4, 0xffffff80, RZ, 0xc0, !PT ;  /* 0xffffff80040b7812 */ /* 0x000fe400078ec0ff */
[----:B------:R-:W-:Y:S01]  /*0b40*/  SHF.R.S32.HI R9, RZ, 0x4, R6 ;  /* 0x00000004ff097819 */ /* 0x000fe20000011406 */
[C---:B------:R-:W-:Y:S01]  /*0b50*/  IMAD.IADD R7, R0.reuse, 0x1, -R5 ;  /* 0x0000000100077824 */ /* 0x040fe200078e0a05 */
[----:B------:R-:W-:Y:S01]  /*0b60*/  SHF.R.S32.HI R5, RZ, 0x7, R4 ;  /* 0x00000007ff057819 */ /* 0x000fe20000011404 */
[----:B------:R-:W-:Y:S01]  /*0b70*/  IMAD.IADD R11, R0, 0x1, -R11 ;  /* 0x00000001000b7824 */ /* 0x000fe200078e0a0b */
[----:B------:R-:W-:Y:S02]  /*0b80*/  LEA.HI R3, R3, R0, RZ, 0x5 ;  /* 0x0000000003037211 */ /* 0x000fe400078f28ff */
[----:B------:R-:W-:Y:S01]  /*0b90*/  SHF.R.S32.HI R4, RZ, 0x1f, R7 ;  /* 0x0000001fff047819 */ /* 0x000fe20000011407 */
[----:B------:R-:W-:Y:S01]  /*0ba0*/  IMAD.HI R8, R5, 0x55555556, RZ ;  /* 0x5555555605087827 */ /* 0x000fe200078e02ff */
[----:B------:R-:W-:Y:S01]  /*0bb0*/  LEA.HI R6, R6, R9, RZ, 0x1 ;  /* 0x0000000906067211 */ /* 0x000fe200078f08ff */
[----:B-1----:R-:W-:Y:S01]  /*0bc0*/  ULEA UR39, UR4, UR39, 0x18 ;  /* 0x0000002704277291 */ /* 0x002fe2000f8ec03f */
[----:B------:R-:W-:-:S02]  /*0bd0*/  LEA.HI R4, R4, R7, RZ, 0x3 ;  /* 0x0000000704047211 */ /* 0x000fc400078f18ff */
[----:B------:R-:W-:Y:S02]  /*0be0*/  LEA.HI R8, R8, R8, RZ, 0x1 ;  /* 0x0000000808087211 */ /* 0x000fe400078f08ff */
[C---:B------:R-:W-:Y:S01]  /*0bf0*/  LOP3.LUT R0, R4.reuse, 0xfffffff8, RZ, 0xc0, !PT ;  /* 0xfffffff804007812 */ /* 0x040fe200078ec0ff */
[----:B------:R-:W-:Y:S01]  /*0c00*/  IMAD.SHL.U32 R4, R4, 0x40, RZ ;  /* 0x0000004004047824 */ /* 0x000fe200078e00ff */
[----:B------:R-:W-:Y:S01]  /*0c10*/  LOP3.LUT R6, R6, 0x1ffffffe, RZ, 0xc0, !PT ;  /* 0x1ffffffe06067812 */ /* 0x000fe200078ec0ff */
[----:B------:R-:W-:Y:S01]  /*0c20*/  IMAD R137, R8, -0x3, R5 ;  /* 0xfffffffd08897824 */ /* 0x000fe200078e0205 */
[----:B------:R-:W-:Y:S01]  /*0c30*/  SHF.R.S32.HI R8, RZ, 0x5, R3 ;  /* 0x00000005ff087819 */ /* 0x000fe20000011403 */
[----:B------:R-:W-:Y:S01]  /*0c40*/  IMAD.IADD R0, R7, 0x1, -R0 ;  /* 0x0000000107007824 */ /* 0x000fe200078e0a00 */
[----:B------:R-:W-:Y:S01]  /*0c50*/  SHF.R.S32.HI R10, RZ, 0x1f, R11 ;  /* 0x0000001fff0a7819 */ /* 0x000fe2000001140b */
[----:B------:R-:W-:Y:S01]  /*0c60*/  IMAD.IADD R6, R9, 0x1, -R6 ;  /* 0x0000000109067824 */ /* 0x000fe200078e0a06 */
[----:B------:R-:W-:Y:S01]  /*0c70*/  LOP3.LUT R5, R4, 0x7ffffe00, RZ, 0xc0, !PT ;  /* 0x7ffffe0004057812 */ /* 0x000fe200078ec0ff */
[C---:B------:R-:W-:Y:S01]  /*0c80*/  IMAD.SHL.U32 R3, R0.reuse, 0x40, RZ ;  /* 0x0000004000037824 */ /* 0x040fe200078e00ff */
[----:B------:R-:W-:Y:S01]  /*0c90*/  R2P PR, R0, 0x6 ;  /* 0x0000000600007804 */ /* 0x000fe20000000000 */
[----:B------:R-:W-:Y:S01]  /*0ca0*/  IMAD.SHL.U32 R6, R6, 0x8, RZ ;  /* 0x0000000806067824 */ /* 0x000fe200078e00ff */
[----:B------:R-:W-:Y:S01]  /*0cb0*/  UMOV UR4, UR39 ;  /* 0x0000002700047c82 */ /* 0x000fe20008000000 */
[----:B--2---:R-:W-:Y:S01]  /*0cc0*/  UMOV UR5, UR6 ;  /* 0x0000000600057c82 */ /* 0x004fe20008000000 */
[C---:B------:R-:W-:Y:S01]  /*0cd0*/  IMAD R13, R8.reuse, 0x10, R7 ;  /* 0x00000010080d7824 */ /* 0x040fe200078e0207 */
[----:B------:R-:W-:Y:S01]  /*0ce0*/  LOP3.LUT R3, R3, 0x1c0, RZ, 0xc0, !PT ;  /* 0x000001c003037812 */ /* 0x000fe200078ec0ff */
[----:B------:R-:W-:Y:S01]  /*0cf0*/  IMAD R5, R8, 0x400, R5 ;  /* 0x0000040008057824 */ /* 0x000fe200078e0205 */
[----:B------:R-:W-:Y:S01]  /*0d00*/  LEA.HI R7, R10, R11, RZ, 0x2 ;  /* 0x0000000b0a077211 */ /* 0x000fe200078f10ff */
[----:B------:R-:W-:Y:S01]  /*0d10*/  IMAD.U32 R140, RZ, RZ, UR4 ;  /* 0x00000004ff8c7e24 */ /* 0x000fe2000f8e00ff */
[----:B------:R-:W-:Y:S01]  /*0d20*/  LOP3.LUT R4, R3, 0x8, R6, 0xf8, !PT ;  /* 0x0000000803047812 */ /* 0x000fe200078ef806 */
[----:B------:R-:W-:Y:S01]  /*0d30*/  IMAD.U32 R141, RZ, RZ, UR5 ;  /* 0x00000005ff8d7e24 */ /* 0x000fe2000f8e00ff */
[----:B------:R-:W-:Y:S01]  /*0d40*/  SHF.R.U32.HI R3, RZ, 0x3, R3 ;  /* 0x00000003ff037819 */ /* 0x000fe20000011603 */
[----:B------:R-:W-:Y:S01]  /*0d50*/  UMOV UR4, UR7 ;  /* 0x0000000700047c82 */ /* 0x000fe20008000000 */
[----:B------:R-:W-:-:S02]  /*0d60*/  SHF.R.S32.HI R9, RZ, 0x2, R7 ;  /* 0x00000002ff097819 */ /* 0x000fc40000011407 */
[----:B------:R-:W-:Y:S01]  /*0d70*/  LOP3.LUT R4, R4, R3, RZ, 0x3c, !PT ;  /* 0x0000000304047212 */ /* 0x000fe200078e3cff */
[----:B------:R-:W-:Y:S01]  /*0d80*/  IMAD.U32 R3, R13, 0x20, R6 ;  /* 0x000000200d037824 */ /* 0x000fe200078e0006 */
[----:B------:R-:W-:Y:S02]  /*0d90*/  SHF.R.S32.HI R12, RZ, 0x1f, R7 ;  /* 0x0000001fff0c7819 */ /* 0x000fe40000011407 */
[----:B------:R-:W-:Y:S01]  /*0da0*/  LEA.HI R10, R10, R11, RZ, 0x5 ;  /* 0x0000000b0a0a7211 */ /* 0x000fe200078f28ff */
[----:B------:R-:W-:Y:S01]  /*0db0*/  IMAD.IADD R4, R5, 0x1, R4 ;  /* 0x0000000105047824 */ /* 0x000fe200078e0204 */
[----:B------:R-:W-:Y:S01]  /*0dc0*/  LEA.HI R12, R12, R9, RZ, 0x3 ;  /* 0x000000090c0c7211 */ /* 0x000fe200078f18ff */
[----:B------:R-:W-:Y:S01]  /*0dd0*/  IMAD.WIDE R140, R3, 0x2, R140 ;  /* 0x00000002038c7825 */ /* 0x000fe200078e028c */
[----:B------:R-:W-:Y:S02]  /*0de0*/  SHF.R.S32.HI R10, RZ, 0x5, R10 ;  /* 0x00000005ff0a7819 */ /* 0x000fe4000001140a */
[----:B------:R-:W-:-:S02]  /*0df0*/  LOP3.LUT R12, R12, 0xfffffff8, RZ, 0xc0, !PT ;  /* 0xfffffff80c0c7812 */ /* 0x000fc400078ec0ff */
[----:B------:R-:W-:Y:S02]  /*0e00*/  LEA R136, R4, UR39, 0x1 ;  /* 0x0000002704887c11 */ /* 0x000fe4000f8e08ff */
[----:B------:R-:W-:Y:S01]  /*0e10*/  SEL R18, R18, 0xffffffc0, !P2 ;  /* 0xffffffc012127807 */ /* 0x000fe20005000000 */
[----:B------:R-:W-:Y:S01]  /*0e20*/  IMAD.IADD R9, R9, 0x1, -R12 ;  /* 0x0000000109097824 */ /* 0x000fe200078e0a0c */
[----:B------:R-:W-:Y:S01]  /*0e30*/  LOP3.LUT R0, R7, 0x7ffffffc, RZ, 0xc0, !PT ;  /* 0x7ffffffc07007812 */ /* 0x000fe200078ec0ff */
[C---:B------:R-:W-:Y:S02]  /*0e40*/  VIADD R22, R136.reuse, 0x21800 ;  /* 0x0002180088167836 */ /* 0x040fe40000000000 */
[----:B------:R-:W-:Y:S02]  /*0e50*/  VIADD R23, R136, 0x21820 ;  /* 0x0002182088177836 */ /* 0x000fe40000000000 */
[----:B------:R-:W-:Y:S02]  /*0e60*/  IMAD R10, R10, 0x10, R9 ;  /* 0x000000100a0a7824 */ /* 0x000fe400078e0209 */
[----:B------:R-:W-:-:S02]  /*0e70*/  @P1 VIADD R23, R22, 0xffffffe0 ;  /* 0xffffffe016171836 */ /* 0x000fc40000000000 */
[----:B------:R-:W-:Y:S02]  /*0e80*/  IMAD.IADD R22, R22, 0x1, R18 ;  /* 0x0000000116167824 */ /* 0x000fe400078e0212 */
[----:B------:R-:W-:Y:S02]  /*0e90*/  IMAD.IADD R19, R11, 0x1, -R0 ;  /* 0x000000010b137824 */ /* 0x000fe400078e0a00 */
[----:B------:R-:W-:Y:S02]  /*0ea0*/  IMAD R137, R137, 0x40, R10 ;  /* 0x0000004089897824 */ /* 0x000fe400078e020a */
[----:B------:R-:W-:Y:S02]  /*0eb0*/  IMAD.IADD R18, R18, 0x1, R23 ;  /* 0x0000000112127824 */ /* 0x000fe400078e0217 */
[----:B------:R-:W-:-:S07]  /*0ec0*/  VIADD R17, R23, 0x6000 ;  /* 0x0000600017117836 */ /* 0x000fce0000000000 */
.L_x_9001:
        /* <DEDUP_REMOVED lines=11> */
[----:B--2---:R-:W-:Y:S05]  /*0f80*/  @!P0 BRA `(.L_x_8913) ;  /* 0x0000000000208947 */ /* 0x004fea0003800000 */
        /* <DEDUP_REMOVED lines=8> */
.L_x_8913:
[----:B------:R-:W-:Y:S01]  /*1010*/  ULDC UR6, c[0x0][0xdc4] ;  /* 0x0003710000067ab9 */ /* 0x000fe20000000800 */
[----:B------:R-:W-:Y:S01]  /*1020*/  UMOV UR48, UR7 ;  /* 0x0000000700307c82 */ /* 0x000fe20008000000 */
[----:B------:R-:W-:-:S11]  /*1030*/  UISETP.NE.AND UP0, UPT, UR6, 0x1, UPT ;  /* 0x000000010600788c */ /* 0x000fd6000bf05270 */
[----:B------:R-:W-:Y:S02]  /*1040*/  @UP0 ULDC.64 UR10, c[0x0][0xdc8] ;  /* 0x00037200000a0ab9 */ /* 0x000fe40000000a00 */
[----:B------:R-:W-:-:S04]  /*1050*/  UIMAD.WIDE.U32 UR4, UR7, UR10, URZ ;  /* 0x0000000a070472a5 */ /* 0x000fc8000f8e003f */
[----:B------:R-:W-:-:S04]  /*1060*/  @UP0 USHF.R.U32.HI UR48, URZ, UR11, UR5 ;  /* 0x0000000b3f300299 */ /* 0x000fc80008011605 */
[----:B------:R-:W-:-:S12]  /*1070*/  UIMAD UR4, UR48, UR6, URZ ;  /* 0x00000006300472a4 */ /* 0x000fd8000f8e023f */
.L_x_8914:
        /* <DEDUP_REMOVED lines=12> */
[----:B------:R-:W-:Y:S01]  /*1140*/  UIMAD UR42, UR42, 0xc0, URZ ;  /* 0x000000c02a2a78a4 */ /* 0x000fe2000f8e023f */
        /* <DEDUP_REMOVED lines=28> */
.L_x_8916:
[----:B------:R-:W-:-:S11]  /*1310*/  UISETP.NE.AND UP0, UPT, UR5, 0x1, UPT ;  /* 0x000000010500788c */ /* 0x000fd6000bf05270 */
[----:B------:R-:W-:Y:S02]  /*1320*/  @UP0 ULDC.64 UR12, c[0x0][0x9e8] ;  /* 0x00027a00000c0ab9 */ /* 0x000fe40000000a00 */
[----:B------:R-:W-:-:S04]  /*1330*/  UIMAD.WIDE.U32 UR6, UR4, UR12, URZ ;  /* 0x0000000c040672a5 */ /* 0x000fc8000f8e003f */
[----:B------:R-:W-:-:S12]  /*1340*/  @UP0 USHF.R.U32.HI UR4, URZ, UR13, UR7 ;  /* 0x0000000d3f040299 */ /* 0x000fd80008011607 */
.L_x_8917:
[----:B------:R-:W-:-:S06]  /*1350*/  UIMAD UR4, UR4, UR5, UR5 ;  /* 0x00000005040472a4 */ /* 0x000fcc000f8e0205 */
[----:B------:R-:W-:-:S07]  /*1360*/  VIMNMX R0, R0, UR4, PT ;  /* 0x0000000400007c48 */ /* 0x000fce000bfe0100 */
.L_x_8915:
        /* <DEDUP_REMOVED lines=25> */
.L_x_8919:
[----:B------:R-:W-:-:S11]  /*1500*/  UISETP.NE.AND UP0, UPT, UR5, 0x1, UPT ;  /* 0x000000010500788c */ /* 0x000fd6000bf05270 */
[----:B------:R-:W-:Y:S02]  /*1510*/  @UP0 ULDC.64 UR10, c[0x0][0x9e8] ;  /* 0x00027a00000a0ab9 */ /* 0x000fe40000000a00 */
[----:B------:R-:W-:-:S04]  /*1520*/  UIMAD.WIDE.U32 UR6, UR4, UR10, URZ ;  /* 0x0000000a040672a5 */ /* 0x000fc8000f8e003f */
[----:B------:R-:W-:-:S12]  /*1530*/  @UP0 USHF.R.U32.HI UR4, URZ, UR11, UR7 ;  /* 0x0000000b3f040299 */ /* 0x000fd80008011607 */
.L_x_8920:
[----:B------:R-:W-:-:S04]  /*1540*/  UIMAD UR4, UR4, UR5, URZ ;  /* 0x00000005040472a4 */ /* 0x000fc8000f8e023f */
[----:B------:R-:W-:-:S04]  /*1550*/  UISETP.LT.AND UP0, UPT, UR8, UR4, UPT ;  /* 0x000000040800728c */ /* 0x000fc8000bf01270 */
[----:B------:R-:W-:-:S12]  /*1560*/  USEL UR8, UR8, UR4, !UP0 ;  /* 0x0000000408087287 */ /* 0x000fd8000c000000 */
.L_x_8918:
        /* <DEDUP_REMOVED lines=9> */
[----:B------:R-:W-:Y:S01]  /*1600*/  CS2R R128, SRZ ;  /* 0x0000000000807805 */ /* 0x000fe2000001ff00 */
[----:B------:R-:W-:Y:S01]  /*1610*/  IMAD.MOV.U32 R123, RZ, RZ, RZ ;  /* 0x000000ffff7b7224 */ /* 0x000fe200078e00ff */
[----:B------:R-:W-:Y:S01]  /*1620*/  CS2R R124, SRZ ;  /* 0x00000000007c7805 */ /* 0x000fe2000001ff00 */
[----:B------:R-:W-:Y:S01]  /*1630*/  UISETP.LT.AND UP0, UPT, URZ, UR4, UPT ;  /* 0x000000043f00728c */ /* 0x000fe2000bf01270 */
[----:B------:R-:W-:Y:S01]  /*1640*/  IMAD.MOV.U32 R126, RZ, RZ, RZ ;  /* 0x000000ffff7e7224 */ /* 0x000fe200078e00ff */
[----:B------:R-:W-:-:S02]  /*1650*/  CS2R R26, SRZ ;  /* 0x00000000001a7805 */ /* 0x000fc4000001ff00 */
[----:B------:R-:W-:Y:S01]  /*1660*/  CS2R R120, SRZ ;  /* 0x0000000000787805 */ /* 0x000fe2000001ff00 */
[----:B------:R-:W-:Y:S01]  /*1670*/  USEL UR40, URZ, UR4, !UP0 ;  /* 0x000000043f287287 */ /* 0x000fe2000c000000 */
[----:B------:R-:W-:Y:S01]  /*1680*/  CS2R R14, SRZ ;  /* 0x00000000000e7805 */ /* 0x000fe2000001ff00 */
[----:B------:R-:W-:Y:S01]  /*1690*/  IMAD.MOV.U32 R118, RZ, RZ, RZ ;  /* 0x000000ffff767224 */ /* 0x000fe200078e00ff */
[----:B------:R-:W-:Y:S01]  /*16a0*/  CS2R R114, SRZ ;  /* 0x0000000000727805 */ /* 0x000fe2000001ff00 */
[----:B------:R-:W-:Y:S01]  /*16b0*/  IMAD.MOV.U32 R117, RZ, RZ, RZ ;  /* 0x000000ffff757224 */ /* 0x000fe200078e00ff */
        /* <DEDUP_REMOVED lines=17> */
[----:B------:R-:W-:-:S05]  /*17d0*/  VIADD R0, R2, 0xffffff80 ;  /* 0xffffff8002007836 */ /* 0x000fca0000000000 */
[----:B------:R-:W-:-:S04]  /*17e0*/  SHF.R.S32.HI R3, RZ, 0x1f, R0 ;  /* 0x0000001fff037819 */ /* 0x000fc80000011400 */
[----:B------:R-:W-:-:S04]  /*17f0*/  LEA.HI R3, R3, R0, RZ, 0x7 ;  /* 0x0000000003037211 */ /* 0x000fc800078f38ff */
[----:B------:R-:W-:-:S06]  /*1800*/  SHF.R.S32.HI R3, RZ, 0x7, R3 ;  /* 0x00000007ff037819 */ /* 0x000fcc0000011403 */
[----:B------:R-:W1:Y:S02]  /*1810*/  SHFL.IDX PT, R3, R3, RZ, 0x1f ;  /* 0x00001fff03037589 */ /* 0x000e6400000e0000 */
[----:B-1----:R-:W-:-:S13]  /*1820*/  R2UR UR45, R3 ;  /* 0x00000000032d72ca */ /* 0x002fda00000e0000 */
[----:B------:R-:W-:-:S04]  /*1830*/  UIMAD.WIDE UR4, UR45, 0x55555556, URZ ;  /* 0x555555562d0478a5 */ /* 0x000fc8000f8e023f */
[----:B------:R-:W-:Y:S02]  /*1840*/  ULEA.HI UR52, UR5, UR5, URZ, 0x1 ;  /* 0x0000000505347291 */ /* 0x000fe4000f8f083f */
[----:B------:R-:W-:Y:S02]  /*1850*/  UIADD3 UR5, UR39, 0x21800, URZ ;  /* 0x0002180027057890 */ /* 0x000fe4000fffe03f */
[----:B------:R-:W-:Y:S02]  /*1860*/  UIMAD UR52, UR52, -0x3, UR45 ;  /* 0xfffffffd343478a4 */ /* 0x000fe4000f8e022d */
[----:B------:R-:W-:Y:S02]  /*1870*/  ULOP3.LUT UP0, URZ, UR5, 0x3ff, URZ, 0xc0, !UPT ;  /* 0x000003ff053f7892 */ /* 0x000fe4000f80c03f */
[----:B------:R-:W-:Y:S02]  /*1880*/  ULEA UR4, UR52, UR39, 0xc ;  /* 0x0000002734047291 */ /* 0x000fe4000f8e603f */
[----:B------:R-:W-:-:S02]  /*1890*/  ULEA UR5, UR52, UR5, 0xd ;  /* 0x0000000534057291 */ /* 0x000fc4000f8e683f */
[----:B------:R-:W-:Y:S01]  /*18a0*/  PLOP3.LUT P0, PT, PT, PT, UP0, 0x80, 0x0 ;  /* 0x000000000000781c */ /* 0x000fe20003f0f008 */
[----:B------:R-:W-:Y:S02]  /*18b0*/  UIADD3 UR4, UR4, 0xc400, URZ ;  /* 0x0000c40004047890 */ /* 0x000fe4000fffe03f */
[----:B------:R-:W-:Y:S02]  /*18c0*/  USHF.R.U32.HI UR5, URZ, 0x4, UR5 ;  /* 0x000000043f057899 */ /* 0x000fe40008011605 */
[----:B------:R-:W-:Y:S02]  /*18d0*/  USHF.R.U32.HI UR4, URZ, 0x4, UR4 ;  /* 0x000000043f047899 */ /* 0x000fe40008011604 */
[----:B------:R-:W-:Y:S02]  /*18e0*/  ULOP3.LUT UR41, UR5, 0x3fff, URZ, 0xc0, !UPT ;  /* 0x00003fff05297892 */ /* 0x000fe4000f8ec03f */
[----:B------:R-:W-:-:S04]  /*18f0*/  ULOP3.LUT UR54, UR4, 0x3fff, URZ, 0xc0, !UPT ;  /* 0x00003fff04367892 */ /* 0x000fc8000f8ec03f */
[----:B------:R-:W-:Y:S08]  /*1900*/  @!P0 BRA `(.L_x_8922) ;  /* 0x0000000000408947 */ /* 0x000ff00003800000 */
        /* <DEDUP_REMOVED lines=16> */
.L_x_8922:
        /* <DEDUP_REMOVED lines=9> */
.L_x_9066:
[----:B------:R-:W-:Y:S05]  /*1aa0*/  @!P0 BRA `(.L_x_8924) ;  /* 0x0000000000048947 */ /* 0x000fea0003800000 */
[----:B------:R-:W-:Y:S01]  /*1ab0*/  BPT.TRAP 0x1 ;  /* 0x000000040000795c */ /* 0x000fe20000300000 */
.L_x_8924:
[----:B-1----:R-:W-:Y:S02]  /*1ac0*/  IMAD.U32 R3, RZ, RZ, UR36 ;  /* 0x00000024ff037e24 */ /* 0x002fe4000f8e00ff */
[----:B------:R-:W-:-:S03]  /*1ad0*/  IMAD.U32 R0, RZ, RZ, UR49 ;  /* 0x00000031ff007e24 */ /* 0x000fc6000f8e00ff */
[----:B------:R-:W-:Y:S02]  /*1ae0*/  LEA R3, R3, UR39, 0x3 ;  /* 0x0000002703037c11 */ /* 0x000fe4000f8e18ff */
[----:B------:R-:W-:-:S04]  /*1af0*/  SHF.L.U32 R0, R0, 0x1f, RZ ;  /* 0x0000001f00007819 */ /* 0x000fc800000006ff */
[----:B------:R1:W2:Y:S01]  /*1b00*/  SYNCS.PHASECHK.TRANS64.TRYWAIT P2, [R3+URZ+0x2d830], R0 ;  /* 0x02d83000030075a7 */ /* 0x0002a2000804017f */
[----:B------:R-:W-:Y:S05]  /*1b10*/  @!P0 BRA `(.L_x_8925) ;  /* 0x0000000000048947 */ /* 0x000fea0003800000 */
[----:B------:R-:W-:Y:S01]  /*1b20*/  BPT.TRAP 0x1 ;  /* 0x000000040000795c */ /* 0x000fe20000300000 */
.L_x_8925:
[----:B------:R-:W-:Y:S01]  /*1b30*/  LOP3.LUT P1, RZ, R2, 0x7f, RZ, 0xc0, !PT ;  /* 0x0000007f02ff7812 */ /* 0x000fe2000782c0ff */
[----:B--2---:R-:W-:-:S12]  /*1b40*/  @P2 BRA `(.L_x_8926) ;  /* 0x0000000000082947 */ /* 0x004fd80003800000 */
[----:B------:R-:W2:Y:S02]  /*1b50*/  SYNCS.PHASECHK.TRANS64.TRYWAIT P2, [R3+URZ+0x2d830], R0 ;  /* 0x02d83000030075a7 */ /* 0x000ea4000804017f */
[----:B--2---:R-:W-:Y:S05]  /*1b60*/  @!P2 BRA `(.L_x_8927) ;  /* 0x0000012000b8a947 */ /* 0x004fea0003800000 */
.L_x_8926:
[----:B------:R-:W-:Y:S05]  /*1b70*/  WARPSYNC.ALL ;  /* 0x0000000000007948 */ /* 0x000fea0003800000 */
[----:B------:R-:W-:Y:S01]  /*1b80*/  UIADD3 UR4, UR39, 0x15400, URZ ;  /* 0x0001540027047890 */ /* 0x000fe2000fffe03f */
[----:B------:R-:W-:Y:S01]  /*1b90*/  WARPGROUP.ARRIVE ;  /* 0x00000000000079c5 */ /* 0x000fe20000000000 */
[----:B------:R-:W-:Y:S01]  /*1ba0*/  UMOV UR5, 0x80000020 ;  /* 0x8000002000057882 */ /* 0x000fe20000000000 */
[----:B------:R-:W-:Y:S01]  /*1bb0*/  UMOV UR7, 0x80000020 ;  /* 0x8000002000077882 */ /* 0x000fe20000000000 */
[----:B------:R-:W-:Y:S01]  /*1bc0*/  USHF.R.U32.HI UR4, URZ, 0x4, UR4 ;  /* 0x000000043f047899 */ /* 0x000fe20008011604 */
[----:B------:R-:W3:Y:S01]  /*1bd0*/  LDC R9, c[0x0][0x2e0] ;  /* 0x0000b800ff097b82 */ /* 0x000ee20000000800 */
[----:B------:R-:W-:Y:S01]  /*1be0*/  UMOV UR9, 0x80000020 ;  /* 0x8000002000097882 */ /* 0x000fe20000000000 */
[----:B------:R-:W-:Y:S01]  /*1bf0*/  UMOV UR11, 0x80000020 ;  /* 0x80000020000b7882 */ /* 0x000fe20000000000 */
[----:B------:R-:W-:Y:S01]  /*1c00*/  ULOP3.LUT UR4, UR4, 0x3fff, URZ, 0xc0, !UPT ;  /* 0x00003fff04047892 */ /* 0x000fe2000f8ec03f */
[----:B-12---:R-:W-:Y:S01]  /*1c10*/  @!P1 VIADD R3, R3, 0x2d840 ;  /* 0x0002d84003039836 */ /* 0x006fe20000000000 */
[----:B------:R-:W-:Y:S01]  /*1c20*/  UMOV UR13, 0x80000020 ;  /* 0x80000020000d7882 */ /* 0x000fe20000000000 */
[----:B------:R-:W-:Y:S01]  /*1c30*/  UMOV UR15, 0x80000020 ;  /* 0x80000020000f7882 */ /* 0x000fe20000000000 */
[----:B------:R-:W-:Y:S01]  /*1c40*/  ULOP3.LUT UR32, UR4, 0x10000, URZ, 0xfc, !UPT ;  /* 0x0001000004207892 */ /* 0x000fe2000f8efc3f */
[----:B------:R-:W1:Y:S01]  /*1c50*/  LDC R10, c[0x0][0x288] ;  /* 0x0000a200ff0a7b82 */ /* 0x000e620000000800 */
[----:B------:R-:W-:Y:S01]  /*1c60*/  ULOP3.LUT UR4, UR54, 0x10000, URZ, 0xfc, !UPT ;  /* 0x0001000036047892 */ /* 0x000fe2000f8efc3f */
[----:B------:R-:W-:Y:S01]  /*1c70*/  @!P1 PRMT R3, RZ, 0x654, R3 ;  /* 0x00000654ff039816 */ /* 0x000fe20000000003 */
[----:B------:R-:W-:-:S02]  /*1c80*/  UIMAD UR6, UR36, 0x600, UR32 ;  /* 0x00000600240678a4 */ /* 0x000fc4000f8e0220 */
[----:B------:R-:W-:Y:S02]  /*1c90*/  UIADD3 UR8, UR4, 0x2, URZ ;  /* 0x0000000204087890 */ /* 0x000fe4000fffe03f */
[----:B------:R-:W-:Y:S02]  /*1ca0*/  UIADD3 UR10, UR6, 0x2, URZ ;  /* 0x00000002060a7890 */ /* 0x000fe4000fffe03f */
[----:B------:R-:W-:Y:S02]  /*1cb0*/  UIADD3 UR12, UR4, 0x300, URZ ;  /* 0x00000300040c7890 */ /* 0x000fe4000fffe03f */
[----:B------:R-:W-:Y:S02]  /*1cc0*/  UIADD3 UR14, UR6, 0x200, URZ ;  /* 0x00000200060e7890 */ /* 0x000fe4000fffe03f */
[----:B------:R-:W-:Y:S01]  /*1cd0*/  HGMMA.64x128x16.F32 R24, gdesc[UR4], RZ, !UPT, gsb0 ;  /* 0x01e00000041879f0 */ /* 0x000fe2000c0008ff */
        /* <DEDUP_REMOVED lines=34> */
[----:B------:R-:W-:Y:S02]  /*1f00*/  IMAD.MOV.U32 R27, RZ, RZ, -0x80 ;  /* 0xffffff80ff1b7424 */ /* 0x000fe400078e00ff */
[----:B------:R-:W-:Y:S01]  /*1f10*/  FMUL.FTZ R0, R24, UR10 ;  /* 0x0000000a18007c20 */ /* 0x000fe20008410000 */
[----:B------:R-:W-:Y:S01]  /*1f20*/  FMUL.FTZ R92, R33, UR10 ;  /* 0x0000000a215c7c20 */ /* 0x000fe20008410000 */
        /* <DEDUP_REMOVED lines=30> */
[----:B---3--:R-:W-:-:S02]  /*2110*/  IMAD R60, R9, UR47, R82 ;  /* 0x0000002f093c7c24 */ /* 0x008fc4000f8e0252 */
        /* <DEDUP_REMOVED lines=30> */
[----:B-1----:R-:W-:Y:S01]  /*2300*/  IADD3 R62, R60, 0x1, -R10 ;  /* 0x000000013c3e7810 */ /* 0x002fe20007ffe80a */
[----:B------:R-:W1:Y:S01]  /*2310*/  MUFU.TANH R0, R0 ;  /* 0x0000000000007308 */ /* 0x000e620000002400 */
[----:B------:R2:W-:Y:S01]  /*2320*/  @!P1 SYNCS.ARRIVE.TRANS64.RED.A1T0 RZ, [R3+URZ], RZ ;  /* 0x000000ff03ff99a7 */ /* 0x0005e2000810043f */
[----:B------:R-:W-:Y:S01]  /*2330*/  FMUL.FTZ R72, R72, UR10 ;  /* 0x0000000a48487c20 */ /* 0x000fe20008410000 */
[----:B------:R-:W-:Y:S01]  /*2340*/  FMUL.FTZ R73, R73, UR10 ;  /* 0x0000000a49497c20 */ /* 0x000fe20008410000 */
[C---:B------:R-:W-:Y:S01]  /*2350*/  IMAD R62, R19.reuse, -0x2, R62 ;  /* 0xfffffffe133e7824 */ /* 0x040fe200078e023e */
[----:B------:R-:W-:Y:S01]  /*2360*/  LEA R78, R88, 0xffffff80, 0x7 ;  /* 0xffffff80584e7811 */ /* 0x000fe200078e38ff */
[----:B------:R-:W-:-:S02]  /*2370*/  IMAD R79, R19, -0x2, R60 ;  /* 0xfffffffe134f7824 */ /* 0x000fc400078e023c */
[----:B------:R-:W3:Y:S01]  /*2380*/  MUFU.TANH R89, R89 ;  /* 0x0000005900597308 */ /* 0x000ee20000002400 */
[----:B--2---:R-:W-:Y:S02]  /*2390*/  VIADD R3, R137, UR42 ;  /* 0x0000002a89037c36 */ /* 0x004fe40008000000 */
[C---:B------:R-:W-:Y:S02]  /*23a0*/  VIADD R86, R62.reuse, UR6 ;  /* 0x000000063e567c36 */ /* 0x040fe40008000000 */
[----:B------:R-:W-:-:S03]  /*23b0*/  VIADD R83, R62, UR33 ;  /* 0x000000213e537c36 */ /* 0x000fc60008000000 */
        /* <DEDUP_REMOVED lines=62> */
[----:B-----5:R-:W-:Y:S01]  /*27a0*/  VIADDMNMX R72, R3, R86, R79, PT ;  /* 0x0000005603487246 */ /* 0x020fe2000380014f */
[----:B---3--:R-:W-:Y:S01]  /*27b0*/  IMAD.IADD R73, R83, 0x1, R3 ;  /* 0x0000000153497824 */ /* 0x008fe200078e0203 */
        /* <DEDUP_REMOVED lines=14> */
.L_x_8930:
[----:B------:R-:W-:-:S06]  /*28a0*/  UISETP.NE.AND UP1, UPT, UR7, 0x1, UPT ;  /* 0x000000010700788c */ /* 0x000fcc000bf25270 */
[----:B------:R-:W-:-:S05]  /*28b0*/  PLOP3.LUT P2, PT, PT, PT, UP1, 0x80, 0x0 ;  /* 0x000000000000781c */ /* 0x000fca0003f4f018 */
[----:B------:R-:W-:-:S08]  /*28c0*/  @UP1 ULDC.64 UR10, c[0x0][0x9e8] ;  /* 0x00027a00000a1ab9 */ /* 0x000fd00000000a00 */
[----:B------:R-:W-:-:S05]  /*28d0*/  @P2 IMAD.HI.U32 R60, R61, UR10, RZ ;  /* 0x0000000a3d3c2c27 */ /* 0x000fca000f8e00ff */
[----:B------:R-:W-:-:S07]  /*28e0*/  @P2 SHF.R.U32.HI R61, RZ, UR11, R60 ;  /* 0x0000000bff3d2c19 */ /* 0x000fce000801163c */
.L_x_8931:
[----:B------:R-:W-:Y:S05]  /*28f0*/  BSYNC B0 ;  /* 0x0000000000007941 */ /* 0x000fea0003800000 */
.L_x_8929:
[----:B------:R-:W-:-:S04]  /*2900*/  IMAD R60, R61, UR7, -R78 ;  /* 0x000000073d3c7c24 */ /* 0x000fc8000f8e0a4e */
[----:B------:R-:W-:-:S05]  /*2910*/  IMAD R60, R19, -0x2, R60 ;  /* 0xfffffffe133c7824 */ /* 0x000fca00078e023c */
[----:B------:R-:W-:Y:S02]  /*2920*/  VIMNMX R73, R73, R60, !PT ;  /* 0x0000003c49497248 */ /* 0x000fe40007fe0100 */
[----:B------:R-:W-:-:S07]  /*2930*/  VIADDMNMX R72, R60, UR7, R72, PT ;  /* 0x000000073c487c46 */ /* 0x000fce000b800148 */
.L_x_8928:
[C---:B------:R-:W-:Y:S02]  /*2940*/  ISETP.GE.AND P4, PT, R82.reuse, 0x9, PT ;  /* 0x000000095200780c */ /* 0x040fe40003f86270 */
[C---:B------:R-:W-:Y:S02]  /*2950*/  ISETP.GE.AND P2, PT, R82.reuse, 0x2, PT ;  /* 0x000000025200780c */ /* 0x040fe40003f46270 */
[----:B------:R-:W-:Y:S02]  /*2960*/  ISETP.GE.AND P5, PT, R82, 0xa, PT ;  /* 0x0000000a5200780c */ /* 0x000fe40003fa6270 */
[----:B------:R-:W-:Y:S02]  /*2970*/  LOP3.LUT R138, R138, 0xfffffffd, RZ, 0xc0, !PT ;  /* 0xfffffffd8a8a7812 */ /* 0x000fe400078ec0ff */
[----:B------:R-:W-:-:S04]  /*2980*/  ISETP.GT.AND P3, PT, R73, 0x1, !P2 ;  /* 0x000000014900780c */ /* 0x000fc80005764270 */
[----:B------:R-:W-:Y:S02]  /*2990*/  ISETP.LT.OR P3, PT, R72, 0x2, P3 ;  /* 0x000000024800780c */ /* 0x000fe40001f61670 */
[----:B------:R-:W-:Y:S02]  /*29a0*/  @P4 LOP3.LUT R138, R138, 0x2, RZ, 0xfc, !PT ;  /* 0x000000028a8a4812 */ /* 0x000fe400078efcff */
[----:B------:R-:W-:Y:S02]  /*29b0*/  FSEL R89, R89, -INF , !P3 ;  /* 0xff80000059597808 */ /* 0x000fe40005800000 */
[----:B------:R-:W-:Y:S02]  /*29c0*/  LOP3.LUT R138, R138, 0xfffffffb, RZ, 0xc0, !PT ;  /* 0xfffffffb8a8a7812 */ /* 0x000fe400078ec0ff */
[----:B------:R-:W-:Y:S02]  /*29d0*/  ISETP.GT.AND P4, PT, R73, 0x8, !P4 ;  /* 0x000000084900780c */ /* 0x000fe40006784270 */
[----:B------:R-:W-:-:S02]  /*29e0*/  @P5 LOP3.LUT R138, R138, 0x4, RZ, 0xfc, !PT ;  /* 0x000000048a8a5812 */ /* 0x000fc400078efcff */
[----:B------:R-:W-:Y:S02]  /*29f0*/  ISETP.GT.AND P3, PT, R73, 0x9, !P5 ;  /* 0x000000094900780c */ /* 0x000fe40006f64270 */
[----:B------:R-:W-:Y:S02]  /*2a00*/  ISETP.GE.AND P5, PT, R82, 0x11, PT ;  /* 0x000000115200780c */ /* 0x000fe40003fa6270 */
[C---:B------:R-:W-:Y:S02]  /*2a10*/  ISETP.LT.OR P4, PT, R72.reuse, 0x9, P4 ;  /* 0x000000094800780c */ /* 0x040fe40002781670 */
[----:B------:R-:W-:Y:S02]  /*2a20*/  ISETP.LT.OR P3, PT, R72, 0xa, P3 ;  /* 0x0000000a4800780c */ /* 0x000fe40001f61670 */
[----:B-1----:R-:W-:Y:S02]  /*2a30*/  FSEL R90, R90, -INF , !P4 ;  /* 0xff8000005a5a7808 */ /* 0x002fe40006000000 */
[----:B------:R-:W-:-:S02]  /*2a40*/  ISETP.GE.AND P4, PT, R82, 0x12, PT ;  /* 0x000000125200780c */ /* 0x000fc40003f86270 */
[----:B------:R-:W-:Y:S02]  /*2a50*/  LOP3.LUT R138, R138, 0xfffffff7, RZ, 0xc0, !PT ;  /* 0xfffffff78a8a7812 */ /* 0x000fe400078ec0ff */
[----:B------:R-:W-:Y:S02]  /*2a60*/  FSEL R91, R91, -INF , !P3 ;  /* 0xff8000005b5b7808 */ /* 0x000fe40005800000 */
[----:B------:R-:W-:Y:S02]  /*2a70*/  ISETP.GT.AND P3, PT, R73, 0x10, !P5 ;  /* 0x000000104900780c */ /* 0x000fe40006f64270 */
[----:B------:R-:W-:Y:S02]  /*2a80*/  @P5 LOP3.LUT R138, R138, 0x8, RZ, 0xfc, !PT ;  /* 0x000000088a8a5812 */ /* 0x000fe400078efcff */
[----:B------:R-:W-:Y:S02]  /*2a90*/  ISETP.LT.OR P3, PT, R72, 0x11, P3 ;  /* 0x000000114800780c */ /* 0x000fe40001f61670 */
[----:B------:R-:W-:-:S02]  /*2aa0*/  LOP3.LUT R138, R138, 0xfdffffff, RZ, 0xc0, !PT ;  /* 0xfdffffff8a8a7812 */ /* 0x000fc400078ec0ff */
[----:B------:R-:W-:Y:S02]  /*2ab0*/  FSEL R74, R32, -INF , !P3 ;  /* 0xff800000204a7808 */ /* 0x000fe40005800000 */
[----:B------:R-:W-:Y:S02]  /*2ac0*/  @P4 LOP3.LUT R138, R138, 0x2000000, RZ, 0xfc, !PT ;  /* 0x020000008a8a4812 */ /* 0x000fe400078efcff */
[----:B------:R-:W-:Y:S02]  /*2ad0*/  ISETP.GT.AND P3, PT, R73, 0x11, !P4 ;  /* 0x000000114900780c */ /* 0x000fe40006764270 */
[----:B------:R-:W-:Y:S02]  /*2ae0*/  ISETP.GE.AND P4, PT, R82, 0x19, PT ;  /* 0x000000195200780c */ /* 0x000fe40003f86270 */
[----:B------:R-:W-:Y:S02]  /*2af0*/  ISETP.LT.OR P3, PT, R72, 0x12, P3 ;  /* 0x000000124800780c */ /* 0x000fe40001f61670 */
[----:B------:R-:W-:-:S02]  /*2b00*/  LOP3.LUT R138, R138, 0xfeffffff, RZ, 0xc0, !PT ;  /* 0xfeffffff8a8a7812 */ /* 0x000fc400078ec0ff */
[----:B------:R-:W-:Y:S02]  /*2b10*/  FSEL R92, R92, -INF , !P3 ;  /* 0xff8000005c5c7808 */ /* 0x000fe40005800000 */
[----:B------:R-:W-:-:S04]  /*2b20*/  ISETP.GT.AND P3, PT, R73, 0x18, !P4 ;  /* 0x000000184900780c */ /* 0x000fc80006764270 */
[----:B------:R-:W-:Y:S02]  /*2b30*/  ISETP.LT.OR P3, PT, R72, 0x19, P3 ;  /* 0x000000194800780c */ /* 0x000fe40001f61670 */
        /* <DEDUP_REMOVED lines=146> */
[----:B------:R-:W-:Y:S01]  /*3460*/  FSEL R75, R0, -INF , !P6 ;  /* 0xff800000004b7808 */ /* 0x000fe20007000000 */
[----:B------:R-:W-:Y:S01]  /*3470*/  VIADD R0, R3, 0x8 ;  /* 0x0000000803007836 */ /* 0x000fe20000000000 */
[----:B------:R-:W-:-:S13]  /*3480*/  ISETP.GE.AND P6, PT, R82, 0x7a, PT ;  /* 0x0000007a5200780c */ /* 0x000fda0003fc6270 */
[----:B------:R-:W-:Y:S02]  /*3490*/  @P6 LOP3.LUT R138, R138, 0x8000000, RZ, 0xfc, !PT ;  /* 0x080000008a8a6812 */ /* 0x000fe400078efcff */
[----:B------:R-:W-:Y:S01]  /*34a0*/  ISETP.GT.AND P6, PT, R73, 0x79, !P6 ;  /* 0x000000794900780c */ /* 0x000fe200077c4270 */
[----:B------:R-:W-:-:S03]  /*34b0*/  IMAD.IADD R73, R83, 0x1, R0 ;  /* 0x0000000153497824 */ /* 0x000fc600078e0200 */
[----:B------:R-:W-:Y:S02]  /*34c0*/  ISETP.LT.OR P6, PT, R72, 0x7a, P6 ;  /* 0x0000007a4800780c */ /* 0x000fe400037c1670 */
[----:B------:R-:W-:Y:S02]  /*34d0*/  VIADDMNMX R72, R0, R86, R79, PT ;  /* 0x0000005600487246 */ /* 0x000fe4000380014f */
[----:B------:R-:W-:Y:S02]  /*34e0*/  FSEL R35, R85, -INF , !P6 ;  /* 0xff80000055237808 */ /* 0x000fe40007000000 */
        /* <DEDUP_REMOVED lines=16> */
.L_x_8934:
[----:B------:R-:W-:-:S06]  /*35f0*/  UISETP.NE.AND UP1, UPT, UR7, 0x1, UPT ;  /* 0x000000010700788c */ /* 0x000fcc000bf25270 */
[----:B------:R-:W-:-:S05]  /*3600*/  PLOP3.LUT P6, PT, PT, PT, UP1, 0x80, 0x0 ;  /* 0x000000000000781c */ /* 0x000fca0003fcf018 */
[----:B------:R-:W-:-:S08]  /*3610*/  @UP1 ULDC.64 UR10, c[0x0][0x9e8] ;  /* 0x00027a00000a1ab9 */ /* 0x000fd00000000a00 */
[----:B------:R-:W-:Y:S01]  /*3620*/  @P6 IMAD.HI.U32 R58, R59, UR10, RZ ;  /* 0x0000000a3b3a6c27 */ /* 0x000fe2000f8e00ff */
[----:B------:R-:W-:-:S13]  /*3630*/  PLOP3.LUT P6, PT, PT, PT, UP1, 0x80, 0x0 ;  /* 0x000000000000781c */ /* 0x000fda0003fcf018 */
[----:B------:R-:W-:-:S07]  /*3640*/  @P6 SHF.R.U32.HI R59, RZ, UR11, R58 ;  /* 0x0000000bff3b6c19 */ /* 0x000fce000801163a */
.L_x_8935:
[----:B------:R-:W-:Y:S05]  /*3650*/  BSYNC B0 ;  /* 0x0000000000007941 */ /* 0x000fea0003800000 */
.L_x_8933:
[----:B------:R-:W-:-:S04]  /*3660*/  IMAD R58, R59, UR7, -R78 ;  /* 0x000000073b3a7c24 */ /* 0x000fc8000f8e0a4e */
[----:B------:R-:W-:-:S05]  /*3670*/  IMAD R58, R19, -0x2, R58 ;  /* 0xfffffffe133a7824 */ /* 0x000fca00078e023a */
[----:B------:R-:W-:Y:S02]  /*3680*/  VIMNMX R73, R73, R58, !PT ;  /* 0x0000003a49497248 */ /* 0x000fe40007fe0100 */
[----:B------:R-:W-:-:S07]  /*3690*/  VIADDMNMX R72, R58, UR7, R72, PT ;  /* 0x000000073a487c46 */ /* 0x000fce000b800148 */
.L_x_8932:
[C---:B------:R-:W-:Y:S01]  /*36a0*/  ISETP.GT.AND P2, PT, R73.reuse, 0x1, !P2 ;  /* 0x000000014900780c */ /* 0x040fe20005744270 */
[----:B------:R-:W-:Y:S01]  /*36b0*/  ULDC UR34, c[0x0][0x988] ;  /* 0x0002620000227ab9 */ /* 0x000fe20000000800 */
[----:B------:R-:W-:Y:S02]  /*36c0*/  LOP3.LUT P6, RZ, R138, 0x8, RZ, 0xc0, !PT ;  /* 0x000000088aff7812 */ /* 0x000fe400078cc0ff */
[----:B------:R-:W-:Y:S02]  /*36d0*/  ISETP.LT.OR P2, PT, R72, 0x2, P2 ;  /* 0x000000024800780c */ /* 0x000fe40001741670 */
[----:B------:R-:W-:Y:S02]  /*36e0*/  ISETP.GT.AND P3, PT, R73, 0x70, !P3 ;  /* 0x000000704900780c */ /* 0x000fe40005f64270 */
[----:B------:R-:W-:Y:S02]  /*36f0*/  FSEL R5, R5, -INF , !P2 ;  /* 0xff80000005057808 */ /* 0x000fe40005000000 */
[----:B------:R-:W-:-:S02]  /*3700*/  LOP3.LUT P2, RZ, R138, 0x2, RZ, 0xc0, !PT ;  /* 0x000000028aff7812 */ /* 0x000fc4000784c0ff */
[C---:B------:R-:W-:Y:S02]  /*3710*/  ISETP.GT.AND P4, PT, R73.reuse, 0x71, !P4 ;  /* 0x000000714900780c */ /* 0x040fe40006784270 */
[C---:B------:R-:W-:Y:S02]  /*3720*/  ISETP.GT.AND P2, PT, R73.reuse, 0x8, !P2 ;  /* 0x000000084900780c */ /* 0x040fe40005744270 */
[----:B------:R-:W-:Y:S02]  /*3730*/  ISETP.GT.AND P5, PT, R73, 0x78, !P5 ;  /* 0x000000784900780c */ /* 0x000fe40006fa4270 */
[C---:B------:R-:W-:Y:S02]  /*3740*/  ISETP.LT.OR P2, PT, R72.reuse, 0x9, P2 ;  /* 0x000000094800780c */ /* 0x040fe40001741670 */
[----:B------:R-:W-:Y:S02]  /*3750*/  ISETP.LT.OR P3, PT, R72, 0x71, P3 ;  /* 0x000000714800780c */ /* 0x000fe40001f61670 */
[----:B------:R-:W-:-:S02]  /*3760*/  FSEL R7, R7, -INF , !P2 ;  /* 0xff80000007077808 */ /* 0x000fc40005000000 */
[----:B------:R-:W-:Y:S02]  /*3770*/  LOP3.LUT P2, RZ, R138, 0x4, RZ, 0xc0, !PT ;  /* 0x000000048aff7812 */ /* 0x000fe4000784c0ff */
[----:B------:R-:W-:Y:S02]  /*3780*/  ISETP.LT.OR P4, PT, R72, 0x72, P4 ;  /* 0x000000724800780c */ /* 0x000fe40002781670 */
[----:B------:R-:W-:Y:S02]  /*3790*/  ISETP.GT.AND P2, PT, R73, 0x9, !P2 ;  /* 0x000000094900780c */ /* 0x000fe40005744270 */
[----:B------:R-:W-:Y:S02]  /*37a0*/  FSEL R24, R24, -INF , !P3 ;  /* 0xff80000018187808 */ /* 0x000fe40005800000 */
[C---:B------:R-:W-:Y:S02]  /*37b0*/  ISETP.LT.OR P2, PT, R72.reuse, 0xa, P2 ;  /* 0x0000000a4800780c */ /* 0x040fe40001741670 */
[----:B------:R-:W-:-:S02]  /*37c0*/  ISETP.LT.OR P5, PT, R72, 0x79, P5 ;  /* 0x000000794800780c */ /* 0x000fc40002fa1670 */
[----:B------:R-:W-:Y:S02]  /*37d0*/  FSEL R6, R6, -INF , !P2 ;  /* 0xff80000006067808 */ /* 0x000fe40005000000 */
[----:B------:R-:W-:Y:S02]  /*37e0*/  ISETP.GT.AND P2, PT, R73, 0x10, !P6 ;  /* 0x000000104900780c */ /* 0x000fe40007744270 */
[----:B------:R-:W-:Y:S02]  /*37f0*/  LOP3.LUT P6, RZ, R138, 0x8000, RZ, 0xc0, !PT ;  /* 0x000080008aff7812 */ /* 0x000fe400078cc0ff */
[----:B------:R-:W-:Y:S02]  /*3800*/  ISETP.LT.OR P2, PT, R72, 0x11, P2 ;  /* 0x000000114800780c */ /* 0x000fe40001741670 */
[----:B------:R-:W-:Y:S02]  /*3810*/  FSEL R81, R15, -INF , !P4 ;  /* 0xff8000000f517808 */ /* 0x000fe40006000000 */
[----:B------:R-:W-:-:S02]  /*3820*/  FSEL R58, R11, -INF , !P2 ;  /* 0xff8000000b3a7808 */ /* 0x000fc40005000000 */
[----:B------:R-:W-:Y:S02]  /*3830*/  LOP3.LUT P2, RZ, R138, 0x2000000, RZ, 0xc0, !PT ;  /* 0x020000008aff7812 */ /* 0x000fe4000784c0ff */
[----:B------:R-:W-:Y:S02]  /*3840*/  FMNMX.FTZ R11, R75, R89, !PT ;  /* 0x000000594b0b7209 */ /* 0x000fe40007810000 */
[----:B------:R-:W-:Y:S02]  /*3850*/  ISETP.GT.AND P2, PT, R73, 0x11, !P2 ;  /* 0x000000114900780c */ /* 0x000fe40005744270 */
[----:B------:R-:W-:Y:S02]  /*3860*/  FSEL R28, R28, -INF , !P5 ;  /* 0xff8000001c1c7808 */ /* 0x000fe40006800000 */
[----:B------:R-:W-:-:S04]  /*3870*/  ISETP.LT.OR P2, PT, R72, 0x12, P2 ;  /* 0x000000124800780c */ /* 0x000fc80001741670 */
[----:B------:R-:W-:Y:S02]  /*3880*/  FSEL R59, R8, -INF , !P2 ;  /* 0xff800000083b7808 */ /* 0x000fe40005000000 */
[----:B------:R-:W-:Y:S02]  /*3890*/  LOP3.LUT P2, RZ, R138, 0x1000000, RZ, 0xc0, !PT ;  /* 0x010000008aff7812 */ /* 0x000fe4000784c0ff */
[----:B------:R-:W-:Y:S02]  /*38a0*/  FMNMX.FTZ R8, R90, R11, !PT ;  /* 0x0000000b5a087209 */ /* 0x000fe40007810000 */
[----:B------:R-:W-:Y:S02]  /*38b0*/  ISETP.GT.AND P2, PT, R73, 0x18, !P2 ;  /* 0x000000184900780c */ /* 0x000fe40005744270 */
[----:B------:R-:W-:Y:S02]  /*38c0*/  FMNMX.FTZ R11, R91, R8, !PT ;  /* 0x000000085b0b7209 */ /* 0x000fe40007810000 */
[----:B------:R-:W-:-:S02]  /*38d0*/  ISETP.LT.OR P2, PT, R72, 0x19, P2 ;  /* 0x000000194800780c */ /* 0x000fc40001741670 */
[----:B------:R-:W-:Y:S02]  /*38e0*/  FMNMX.FTZ R11, R74, R11, !PT ;  /* 0x0000000b4a0b7209 */ /* 0x000fe40007810000 */
[----:B------:R-:W-:Y:S02]  /*38f0*/  FSEL R13, R13, -INF , !P2 ;  /* 0xff8000000d0d7808 */ /* 0x000fe40005000000 */
[----:B------:R-:W-:Y:S02]  /*3900*/  LOP3.LUT P2, RZ, R138, 0x800000, RZ, 0xc0, !PT ;  /* 0x008000008aff7812 */ /* 0x000fe4000784c0ff */
[----:B------:R-:W-:Y:S02]  /*3910*/  FMNMX.FTZ R8, R92, R11, !PT ;  /* 0x0000000b5c087209 */ /* 0x000fe40007810000 */
[----:B------:R-:W-:Y:S02]  /*3920*/  ISETP.GT.AND P2, PT, R73, 0x19, !P2 ;  /* 0x000000194900780c */ /* 0x000fe40005744270 */
[----:B------:R-:W-:-:S02]  /*3930*/  FMNMX.FTZ R11, R71, R8, !PT ;  /* 0x00000008470b7209 */ /* 0x000fc40007810000 */
[----:B------:R-:W-:Y:S02]  /*3940*/  ISETP.LT.OR P2, PT, R72, 0x1a, P2 ;  /* 0x0000001a4800780c */ /* 0x000fe40001741670 */
[----:B------:R-:W-:Y:S02]  /*3950*/  FMNMX.FTZ R11, R62, R11, !PT ;  /* 0x0000000b3e0b7209 */ /* 0x000fe40007810000 */
[----:B------:R-:W-:Y:S02]  /*3960*/  FSEL R12, R12, -INF , !P2 ;  /* 0xff8000000c0c7808 */ /* 0x000fe40005000000 */
[----:B------:R-:W-:Y:S02]  /*3970*/  LOP3.LUT P2, RZ, R138, 0x400000, RZ, 0xc0, !PT ;  /* 0x004000008aff7812 */ /* 0x000fe4000784c0ff */
[----:B------:R-:W-:Y:S02]  /*3980*/  FMNMX.FTZ R8, R70, R11, !PT ;  /* 0x0000000b46087209 */ /* 0x000fe40007810000 */
[----:B------:R-:W-:-:S02]  /*3990*/  ISETP.GT.AND P2, PT, R73, 0x20, !P2 ;  /* 0x000000204900780c */ /* 0x000fc40005744270 */
[----:B------:R-:W-:Y:S02]  /*39a0*/  FMNMX.FTZ R8, R67, R8, !PT ;  /* 0x0000000843087209 */ /* 0x000fe40007810000 */
[----:B------:R-:W-:Y:S02]  /*39b0*/  ISETP.LT.OR P2, PT, R72, 0x21, P2 ;  /* 0x000000214800780c */ /* 0x000fe40001741670 */
[----:B------:R-:W-:Y:S02]  /*39c0*/  FMNMX.FTZ R11, R69, R8, !PT ;  /* 0x00000008450b7209 */ /* 0x000fe40007810000 */
[----:B------:R-:W-:Y:S02]  /*39d0*/  FSEL R21, R21, -INF , !P2 ;  /* 0xff80000015157808 */ /* 0x000fe40005000000 */
[----:B------:R-:W-:Y:S02]  /*39e0*/  LOP3.LUT P2, RZ, R138, 0x200000, RZ, 0xc0, !PT ;  /* 0x002000008aff7812 */ /* 0x000fe4000784c0ff */
[----:B------:R-:W-:-:S02]  /*39f0*/  FMNMX.FTZ R11, R68, R11, !PT ;  /* 0x0000000b440b7209 */ /* 0x000fc40007810000 */
[----:B------:R-:W-:Y:S02]  /*3a00*/  ISETP.GT.AND P2, PT, R73, 0x21, !P2 ;  /* 0x000000214900780c */ /* 0x000fe40005744270 */
[----:B------:R-:W-:Y:S02]  /*3a10*/  FMNMX.FTZ R8, R66, R11, !PT ;  /* 0x0000000b42087209 */ /* 0x000fe40007810000 */
[----:B------:R-:W-:Y:S02]  /*3a20*/  ISETP.LT.OR P2, PT, R72, 0x22, P2 ;  /* 0x000000224800780c */ /* 0x000fe40001741670 */
[----:B------:R-:W-:Y:S02]  /*3a30*/  FMNMX.FTZ R8, R63, R8, !PT ;  /* 0x000000083f087209 */ /* 0x000fe40007810000 */
[----:B------:R-:W-:Y:S02]  /*3a40*/  FSEL R20, R20, -INF , !P2 ;  /* 0xff80000014147808 */ /* 0x000fe40005000000 */
[----:B------:R-:W-:-:S02]  /*3a50*/  LOP3.LUT P2, RZ, R138, 0x100000, RZ, 0xc0, !PT ;  /* 0x001000008aff7812 */ /* 0x000fc4000784c0ff */
[----:B------:R-:W-:Y:S02]  /*3a60*/  FMNMX.FTZ R11, R65, R8, !PT ;  /* 0x00000008410b7209 */ /* 0x000fe40007810000 */
[----:B------:R-:W-:Y:S02]  /*3a70*/  ISETP.GT.AND P2, PT, R73, 0x28, !P2 ;  /* 0x000000284900780c */ /* 0x000fe40005744270 */
[----:B------:R-:W-:Y:S02]  /*3a80*/  FMNMX.FTZ R8, R64, R11, !PT ;  /* 0x0000000b40087209 */ /* 0x000fe40007810000 */
[----:B------:R-:W-:Y:S02]  /*3a90*/  ISETP.LT.OR P2, PT, R72, 0x29, P2 ;  /* 0x000000294800780c */ /* 0x000fe40001741670 */
[----:B------:R-:W-:Y:S02]  /*3aa0*/  FMNMX.FTZ R11, R61, R8, !PT ;  /* 0x000000083d0b7209 */ /* 0x000fe40007810000 */
[----:B------:R-:W-:-:S02]  /*3ab0*/  FSEL R26, R26, -INF , !P2 ;  /* 0xff8000001a1a7808 */ /* 0x000fc40005000000 */
[----:B------:R-:W-:Y:S02]  /*3ac0*/  LOP3.LUT P2, RZ, R138, 0x80000, RZ, 0xc0, !PT ;  /* 0x000800008aff7812 */ /* 0x000fe4000784c0ff */
[----:B------:R-:W-:Y:S02]  /*3ad0*/  FMNMX.FTZ R8, R60, R11, !PT ;  /* 0x0000000b3c087209 */ /* 0x000fe40007810000 */
[----:B------:R-:W-:Y:S02]  /*3ae0*/  ISETP.GT.AND P2, PT, R73, 0x29, !P2 ;  /* 0x000000294900780c */ /* 0x000fe40005744270 */
[----:B------:R-:W-:Y:S02]  /*3af0*/  FMNMX.FTZ R8, R57, R8, !PT ;  /* 0x0000000839087209 */ /* 0x000fe40007810000 */
[----:B------:R-:W-:Y:S02]  /*3b00*/  ISETP.LT.OR P2, PT, R72, 0x2a, P2 ;  /* 0x0000002a4800780c */ /* 0x000fe40001741670 */
[----:B------:R-:W-:-:S02]  /*3b10*/  FMNMX.FTZ R8, R49, R8, !PT ;  /* 0x0000000831087209 */ /* 0x000fc40007810000 */
        /* <DEDUP_REMOVED lines=30> */
[----:B------:R-:W-:Y:S01]  /*3d00*/  LOP3.LUT P6, RZ, R138, 0x10, RZ, 0xc0, !PT ;  /* 0x000000108aff7812 */ /* 0x000fe200078cc0ff */
[----:B------:R-:W1:Y:S01]  /*3d10*/  SHFL.BFLY PT, R8, R11, 0x2, 0x1f ;  /* 0x0c401f000b087f89 */ /* 0x000e6200000e0000 */
[----:B------:R-:W-:-:S04]  /*3d20*/  ISETP.LT.OR P2, PT, R72, 0x41, P2 ;  /* 0x000000414800780c */ /* 0x000fc80001741670 */
[----:B------:R-:W-:Y:S02]  /*3d30*/  FSEL R34, R34, -INF , !P2 ;  /* 0xff80000022227808 */ /* 0x000fe40005000000 */
[----:B------:R-:W-:-:S04]  /*3d40*/  LOP3.LUT P2, RZ, R138, 0x2000, RZ, 0xc0, !PT ;  /* 0x000020008aff7812 */ /* 0x000fc8000784c0ff */
[----:B------:R-:W-:-:S04]  /*3d50*/  ISETP.GT.AND P2, PT, R73, 0x41, !P2 ;  /* 0x000000414900780c */ /* 0x000fc80005744270 */
[----:B------:R-:W-:-:S04]  /*3d60*/  ISETP.LT.OR P2, PT, R72, 0x42, P2 ;  /* 0x000000424800780c */ /* 0x000fc80001741670 */
[----:B------:R-:W-:Y:S02]  /*3d70*/  FSEL R36, R36, -INF , !P2 ;  /* 0xff80000024247808 */ /* 0x000fe40005000000 */
[----:B------:R-:W-:Y:S02]  /*3d80*/  LOP3.LUT P2, RZ, R138, 0x1000, RZ, 0xc0, !PT ;  /* 0x000010008aff7812 */ /* 0x000fe4000784c0ff */
[----:B-1----:R-:W-:Y:S02]  /*3d90*/  FMNMX.FTZ R76, R11, R8, !PT ;  /* 0x000000080b4c7209 */ /* 0x002fe40007810000 */
[----:B------:R-:W-:-:S03]  /*3da0*/  ISETP.GT.AND P2, PT, R73, 0x48, !P2 ;  /* 0x000000484900780c */ /* 0x000fc60005744270 */
        /* <DEDUP_REMOVED lines=10> */
[----:B------:R-:W-:Y:S01]  /*3e50*/  FMUL.FTZ R80, R8, UR34 ;  /* 0x0000002208507c20 */ /* 0x000fe20008410000 */
        /* <DEDUP_REMOVED lines=26> */
[----:B------:R-:W-:-:S04]  /*4000*/  FSETP.NEU.FTZ.AND P2, PT, R8, -INF , PT ;  /* 0xff8000000800780b */ /* 0x000fc80003f5d000 */
[----:B------:R-:W-:Y:S02]  /*4010*/  FSEL R80, R80, RZ, P2 ;  /* 0x000000ff50507208 */ /* 0x000fe40001000000 */
[----:B------:R-:W-:Y:S02]  /*4020*/  ISETP.GT.AND P2, PT, R73, RZ, !P6 ;  /* 0x000000ff4900720c */ /* 0x000fe40007744270 */
[----:B------:R-:W-:Y:S01]  /*4030*/  LOP3.LUT P6, RZ, R138, 0x8000000, RZ, 0xc0, !PT ;  /* 0x080000008aff7812 */ /* 0x000fe200078cc0ff */
[--C-:B------:R-:W-:Y:S01]  /*4040*/  FFMA.FTZ R75, R75, UR34, -R80.reuse ;  /* 0x000000224b4b7c23 */ /* 0x100fe20008010850 */
[----:B------:R-:W-:Y:S01]  /*4050*/  ISETP.LT.OR P2, PT, R72, 0x1, P2 ;  /* 0x000000014800780c */ /* 0x000fe20001741670 */
[--C-:B------:R-:W-:Y:S01]  /*4060*/  FFMA.FTZ R76, R89, UR34, -R80.reuse ;  /* 0x00000022594c7c23 */ /* 0x100fe20008010850 */
[----:B------:R-:W-:Y:S01]  /*4070*/  ISETP.GT.AND P6, PT, R73, 0x79, !P6 ;  /* 0x000000794900780c */ /* 0x000fe200077c4270 */
[--C-:B------:R-:W-:Y:S01]  /*4080*/  FFMA.FTZ R77, R90, UR34, -R80.reuse ;  /* 0x000000225a4d7c23 */ /* 0x100fe20008010850 */
[----:B------:R-:W-:Y:S01]  /*4090*/  FSEL R4, R4, -INF , !P2 ;  /* 0xff80000004047808 */ /* 0x000fe20005000000 */
[--C-:B------:R-:W-:Y:S01]  /*40a0*/  FFMA.FTZ R90, R37, UR34, -R80.reuse ;  /* 0x00000022255a7c23 */ /* 0x100fe20008010850 */
[----:B------:R-:W-:Y:S01]  /*40b0*/  LOP3.LUT P2, RZ, R138, 0x4000000, RZ, 0xc0, !PT ;  /* 0x040000008aff7812 */ /* 0x000fe2000784c0ff */
[--C-:B------:R-:W-:Y:S01]  /*40c0*/  FFMA.FTZ R78, R91, UR34, -R80.reuse ;  /* 0x000000225b4e7c23 */ /* 0x100fe20008010850 */
[----:B------:R-:W-:Y:S01]  /*40d0*/  FMNMX.FTZ R82, R4, R5, !PT ;  /* 0x0000000504527209 */ /* 0x000fe20007810000 */
        /* <DEDUP_REMOVED lines=40> */
[----:B------:R-:W-:Y:S03]  /*4360*/  MUFU.EX2 R75, R75 ;  /* 0x0000004b004b7308 */ /* 0x000fe60000000800 */
[----:B------:R-:W-:-:S04]  /*4370*/  FMNMX.FTZ R11, R29, R82, !PT ;  /* 0x000000521d0b7209 */ /* 0x000fc80007810000 */
[----:B------:R-:W-:Y:S01]  /*4380*/  FMNMX.FTZ R82, R30, R11, !PT ;  /* 0x0000000b1e527209 */ /* 0x000fe20007810000 */
[----:B------:R-:W1:Y:S03]  /*4390*/  MUFU.EX2 R76, R76 ;  /* 0x0000004c004c7308 */ /* 0x000e660000000800 */
[----:B------:R-:W-:-:S04]  /*43a0*/  FMNMX.FTZ R82, R31, R82, !PT ;  /* 0x000000521f527209 */ /* 0x000fc80007810000 */
[----:B------:R-:W-:Y:S01]  /*43b0*/  FMNMX.FTZ R11, R33, R82, !PT ;  /* 0x00000052210b7209 */ /* 0x000fe20007810000 */
[--C-:B------:R-:W-:Y:S01]  /*43c0*/  FFMA.FTZ R82, R45, UR34, -R80.reuse ;  /* 0x000000222d527c23 */ /* 0x100fe20008010850 */
[----:B------:R-:W-:Y:S01]  /*43d0*/  FFMA.FTZ R80, R35, UR34, -R80 ;  /* 0x0000002223507c23 */ /* 0x000fe20008010850 */
[----:B------:R-:W2:Y:S01]  /*43e0*/  MUFU.EX2 R77, R77 ;  /* 0x0000004d004d7308 */ /* 0x000ea20000000800 */
[----:B------:R-:W-:-:S04]  /*43f0*/  FMNMX.FTZ R11, R34, R11, !PT ;  /* 0x0000000b220b7209 */ /* 0x000fc80007810000 */
[----:B------:R-:W-:-:S03]  /*4400*/  FMNMX.FTZ R11, R36, R11, !PT ;  /* 0x0000000b240b7209 */ /* 0x000fc60007810000 */
[----:B------:R-:W3:Y:S01]  /*4410*/  MUFU.EX2 R78, R78 ;  /* 0x0000004e004e7308 */ /* 0x000ee20000000800 */
        /* <DEDUP_REMOVED lines=21> */
[----:B------:R-:W4:Y:S06]  /*4570*/  SHFL.BFLY PT, R11, R14, 0x2, 0x1f ;  /* 0x0c401f000e0b7f89 */ /* 0x000f2c00000e0000 */
[----:B------:R-:W-:Y:S08]  /*4580*/  MUFU.EX2 R68, R68 ;  /* 0x0000004400447308 */ /* 0x000ff00000000800 */
[----:B------:R-:W-:Y:S08]  /*4590*/  MUFU.EX2 R66, R66 ;  /* 0x0000004200427308 */ /* 0x000ff00000000800 */
[----:B------:R-:W-:Y:S01]  /*45a0*/  MUFU.EX2 R63, R63 ;  /* 0x0000003f003f7308 */ /* 0x000fe20000000800 */
[----:B----4-:R-:W-:-:S05]  /*45b0*/  FMNMX.FTZ R15, R14, R11, !PT ;  /* 0x0000000b0e0f7209 */ /* 0x010fca0007810000 */
[----:B------:R-:W4:Y:S02]  /*45c0*/  SHFL.BFLY PT, R14, R15, 0x1, 0x1f ;  /* 0x0c201f000f0e7f89 */ /* 0x000f2400000e0000 */
[----:B------:R-:W-:Y:S08]  /*45d0*/  MUFU.EX2 R65, R65 ;  /* 0x0000004100417308 */ /* 0x000ff00000000800 */
[----:B------:R-:W-:Y:S08]  /*45e0*/  MUFU.EX2 R64, R64 ;  /* 0x0000004000407308 */ /* 0x000ff00000000800 */
[----:B------:R-:W-:Y:S01]  /*45f0*/  MUFU.EX2 R61, R61 ;  /* 0x0000003d003d7308 */ /* 0x000fe20000000800 */
[----:B----4-:R-:W-:-:S07]  /*4600*/  FMNMX.FTZ R11, R15, R14, !PT ;  /* 0x0000000e0f0b7209 */ /* 0x010fce0007810000 */
[----:B------:R-:W-:Y:S01]  /*4610*/  MUFU.EX2 R60, R60 ;  /* 0x0000003c003c7308 */ /* 0x000fe20000000800 */
[C---:B------:R-:W-:Y:S01]  /*4620*/  FSETP.NEU.FTZ.AND P2, PT, R11.reuse, -INF , PT ;  /* 0xff8000000b00780b */ /* 0x040fe20003f5d000 */
[----:B------:R-:W-:-:S06]  /*4630*/  FMUL.FTZ R14, R11, UR34 ;  /* 0x000000220b0e7c20 */ /* 0x000fcc0008410000 */
[----:B------:R-:W-:Y:S01]  /*4640*/  MUFU.EX2 R57, R57 ;  /* 0x0000003900397308 */ /* 0x000fe20000000800 */
[----:B------:R-:W-:Y:S02]  /*4650*/  FSEL R35, R14, RZ, P2 ;  /* 0x000000ff0e237208 */ /* 0x000fe40001000000 */
[----:B------:R-:W-:-:S03]  /*4660*/  PLOP3.LUT P2, PT, PT, PT, UP0, 0x40, 0x0 ;  /* 0x000000000000781c */ /* 0x000fc60003f4e808 */
[--C-:B------:R-:W-:Y:S01]  /*4670*/  FFMA.FTZ R4, R4, UR34, -R35.reuse ;  /* 0x0000002204047c23 */ /* 0x100fe20008010823 */
[--C-:B------:R-:W-:Y:S01]  /*4680*/  FFMA.FTZ R14, R5, UR34, -R35.reuse ;  /* 0x00000022050e7c23 */ /* 0x100fe20008010823 */
[--C-:B------:R-:W-:Y:S01]  /*4690*/  FFMA.FTZ R7, R7, UR34, -R35.reuse ;  /* 0x0000002207077c23 */ /* 0x100fe20008010823 */
[--C-:B------:R-:W-:Y:S01]  /*46a0*/  FFMA.FTZ R53, R6, UR34, -R35.reuse ;  /* 0x0000002206357c23 */ /* 0x100fe20008010823 */
[----:B------:R1:W-:Y:S01]  /*46b0*/  MUFU.EX2 R15, R4 ;  /* 0x00000004000f7308 */ /* 0x0003e20000000800 */
[--C-:B------:R-:W-:Y:S01]  /*46c0*/  FFMA.FTZ R5, R58, UR34, -R35.reuse ;  /* 0x000000223a057c23 */ /* 0x100fe20008010823 */
[--C-:B------:R-:W-:Y:S01]  /*46d0*/  FFMA.FTZ R6, R59, UR34, -R35.reuse ;  /* 0x000000223b067c23 */ /* 0x100fe20008010823 */
[--C-:B------:R-:W-:Y:S01]  /*46e0*/  FFMA.FTZ R32, R13, UR34, -R35.reuse ;  /* 0x000000220d207c23 */ /* 0x100fe20008010823 */
[--C-:B------:R-:W-:Y:S01]  /*46f0*/  FFMA.FTZ R41, R12, UR34, -R35.reuse ;  /* 0x000000220c297c23 */ /* 0x100fe20008010823 */
[--C-:B------:R-:W-:Y:S01]  /*4700*/  FFMA.FTZ R94, R25, UR34, -R35.reuse ;  /* 0x00000022195e7c23 */ /* 0x100fe20008010823 */
        /* <DEDUP_REMOVED lines=8> */
[----:B------:R-:W-:-:S02]  /*4790*/  IMAD R4, R9, UR47, -R10 ;  /* 0x0000002f09047c24 */ /* 0x000fc4000f8e0a0a */
[----:B------:R-:W-:Y:S01]  /*47a0*/  FFMA.FTZ R33, R34, UR34, -R35 ;  /* 0x0000002222217c23 */ /* 0x000fe20008010823 */
[----:B------:R1:W2:Y:S01]  /*47b0*/  MUFU.EX2 R83, R7 ;  /* 0x0000000700537308 */ /* 0x0002a20000000800 */
[----:B---3--:R-:W-:Y:S01]  /*47c0*/  FADD.FTZ R13, R78, R13 ;  /* 0x0000000d4e0d7221 */ /* 0x008fe20000010000 */
[--C-:B------:R-:W-:Y:S01]  /*47d0*/  FFMA.FTZ R55, R40, UR34, -R35.reuse ;  /* 0x0000002228377c23 */ /* 0x100fe20008010823 */
[--C-:B------:R-:W-:Y:S01]  /*47e0*/  FFMA.FTZ R40, R28, UR34, -R35.reuse ;  /* 0x000000221c287c23 */ /* 0x100fe20008010823 */
[--C-:B------:R-:W-:Y:S01]  /*47f0*/  FFMA.FTZ R36, R36, UR34, -R35.reuse ;  /* 0x0000002224247c23 */ /* 0x100fe20008010823 */
[--C-:B------:R-:W-:Y:S01]  /*4800*/  FFMA.FTZ R9, R42, UR34, -R35.reuse ;  /* 0x000000222a097c23 */ /* 0x100fe20008010823 */
[----:B------:R-:W-:Y:S01]  /*4810*/  F2FP.F16.F32.PACK_AB R12, R76, R75 ;  /* 0x0000004b4c0c723e */ /* 0x000fe200000000ff */
[--C-:B------:R-:W-:Y:S01]  /*4820*/  FFMA.FTZ R42, R27, UR34, -R35.reuse ;  /* 0x000000221b2a7c23 */ /* 0x100fe20008010823 */
[----:B------:R3:W5:Y:S01]  /*4830*/  MUFU.EX2 R98, R53 ;  /* 0x0000003500627308 */ /* 0x0007620000000800 */
[----:B----4-:R-:W-:Y:S01]  /*4840*/  FADD.FTZ R10, R15, R96 ;  /* 0x000000600f0a7221 */ /* 0x010fe20000010000 */
[--C-:B-1----:R-:W-:Y:S01]  /*4850*/  FFMA.FTZ R7, R29, UR34, -R35.reuse ;  /* 0x000000221d077c23 */ /* 0x102fe20008010823 */
[----:B------:R-:W-:Y:S01]  /*4860*/  F2FP.F16.F32.PACK_AB R14, R78, R77 ;  /* 0x0000004d4e0e723e */ /* 0x000fe200000000ff */
[--C-:B------:R-:W-:Y:S01]  /*4870*/  FFMA.FTZ R38, R38, UR34, -R35.reuse ;  /* 0x0000002226267c23 */ /* 0x100fe20008010823 */
[--C-:B------:R-:W-:Y:S01]  /*4880*/  FFMA.FTZ R44, R44, UR34, -R35.reuse ;  /* 0x000000222c2c7c23 */ /* 0x100fe20008010823 */
[--C-:B------:R-:W-:Y:S01]  /*4890*/  FFMA.FTZ R46, R46, UR34, -R35.reuse ;  /* 0x000000222e2e7c23 */ /* 0x100fe20008010823 */
[--C-:B------:R-:W-:Y:S01]  /*48a0*/  FFMA.FTZ R48, R48, UR34, -R35.reuse ;  /* 0x0000002230307c23 */ /* 0x100fe20008010823 */
[----:B------:R-:W1:Y:S01]  /*48b0*/  MUFU.EX2 R5, R5 ;  /* 0x0000000500057308 */ /* 0x000e620000000800 */
[----:B---3--:R-:W-:Y:S01]  /*48c0*/  FFMA.FTZ R53, R26, UR34, -R35 ;  /* 0x000000221a357c23 */ /* 0x008fe20008010823 */
[----:B------:R-:W-:Y:S01]  /*48d0*/  FADD.FTZ R26, R74, R13 ;  /* 0x0000000d4a1a7221 */ /* 0x000fe20000010000 */
[----:B--2---:R-:W-:Y:S01]  /*48e0*/  FADD.FTZ R25, R83, R10 ;  /* 0x0000000a53197221 */ /* 0x004fe20000010000 */
[----:B------:R-:W-:Y:S01]  /*48f0*/  F2FP.F16.F32.PACK_AB R13, R96, R15 ;  /* 0x0000000f600d723e */ /* 0x000fe200000000ff */
[--C-:B------:R-:W-:Y:S01]  /*4900*/  FFMA.FTZ R50, R50, UR34, -R35.reuse ;  /* 0x0000002232327c23 */ /* 0x100fe20008010823 */
[----:B------:R-:W-:Y:S01]  /*4910*/  FADD.FTZ R26, R79, R26 ;  /* 0x0000001a4f1a7221 */ /* 0x000fe20000010000 */
[----:B------:R-:W-:Y:S01]  /*4920*/  FFMA.FTZ R54, R54, UR34, -R35 ;  /* 0x0000002236367c23 */ /* 0x000fe20008010823 */
[----:B------:R-:W2:Y:S01]  /*4930*/  MUFU.EX2 R6, R6 ;  /* 0x0000000600067308 */ /* 0x000ea20000000800 */
[C---:B-----5:R-:W-:Y:S01]  /*4940*/  FADD.FTZ R10, R98.reuse, R25 ;  /* 0x00000019620a7221 */ /* 0x060fe20000010000 */
[----:B------:R-:W-:Y:S01]  /*4950*/  FADD.FTZ R29, R71, R26 ;  /* 0x0000001a471d7221 */ /* 0x000fe20000010000 */
[----:B------:R-:W-:Y:S01]  /*4960*/  F2FP.F16.F32.PACK_AB R15, R98, R83 ;  /* 0x00000053620f723e */ /* 0x000fe200000000ff */
[--C-:B------:R-:W-:Y:S01]  /*4970*/  FFMA.FTZ R73, R73, UR34, -R35.reuse ;  /* 0x0000002249497c23 */ /* 0x100fe20008010823 */
[----:B------:R-:W-:Y:S01]  /*4980*/  FFMA.FTZ R81, R81, UR34, -R35 ;  /* 0x0000002251517c23 */ /* 0x000fe20008010823 */
[----:B------:R-:W-:Y:S01]  /*4990*/  FADD.FTZ R29, R62, R29 ;  /* 0x0000001d3e1d7221 */ /* 0x000fe20000010000 */
[----:B------:R-:W-:Y:S01]  /*49a0*/  FFMA.FTZ R52, R52, UR34, -R35 ;  /* 0x0000002234347c23 */ /* 0x000fe20008010823 */
[----:B------:R-:W3:Y:S01]  /*49b0*/  MUFU.EX2 R32, R32 ;  /* 0x0000002000207308 */ /* 0x000ee20000000800 */
[----:B-1----:R-:W-:Y:S01]  /*49c0*/  FADD.FTZ R25, R5, R10 ;  /* 0x0000000a05197221 */ /* 0x002fe20000010000 */
[----:B------:R-:W-:Y:S01]  /*49d0*/  FADD.FTZ R26, R70, R29 ;  /* 0x0000001d461a7221 */ /* 0x000fe20000010000 */
[----:B------:R1:W-:Y:S01]  /*49e0*/  STSM.16.M88.4 [R136+0x21800], R12 ;  /* 0x0218000c88007844 */ /* 0x0003e20000000200 */
[----:B------:R-:W-:-:S02]  /*49f0*/  R2UR UR10, R4 ;  /* 0x00000000040a72ca */ /* 0x000fc400000e0000 */
[----:B------:R-:W-:Y:S02]  /*4a00*/  FADD.FTZ R30, R67, R26 ;  /* 0x0000001a431e7221 */ /* 0x000fe40000010000 */
[----:B------:R-:W4:Y:S01]  /*4a10*/  MUFU.EX2 R41, R41 ;  /* 0x0000002900297308 */ /* 0x000f220000000800 */
[----:B--2---:R-:W-:Y:S01]  /*4a20*/  FADD.FTZ R25, R6, R25 ;  /* 0x0000001906197221 */ /* 0x004fe20000010000 */
[----:B------:R-:W-:-:S04]  /*4a30*/  FADD.FTZ R29, R69, R30 ;  /* 0x0000001e451d7221 */ /* 0x000fc80000010000 */
[----:B------:R-:W-:Y:S02]  /*4a40*/  FADD.FTZ R29, R68, R29 ;  /* 0x0000001d441d7221 */ /* 0x000fe40000010000 */
[----:B------:R-:W2:Y:S01]  /*4a50*/  MUFU.EX2 R45, R45 ;  /* 0x0000002d002d7308 */ /* 0x000ea20000000800 */
[----:B---3--:R-:W-:Y:S01]  /*4a60*/  FADD.FTZ R10, R32, R25 ;  /* 0x00000019200a7221 */ /* 0x008fe20000010000 */
[----:B------:R-:W-:Y:S01]  /*4a70*/  UIADD3 UR10, UR42, UR10, URZ ;  /* 0x0000000a2a0a7290 */ /* 0x000fe2000fffe03f */
[----:B-1----:R-:W-:-:S03]  /*4a80*/  F2FP.F16.F32.PACK_AB R14, R64, R65 ;  /* 0x00000041400e723e */ /* 0x002fc600000000ff */
[----:B------:R-:W-:Y:S02]  /*4a90*/  UIADD3 UR6, UR10, UR6, URZ ;  /* 0x000000060a067290 */ /* 0x000fe4000fffe03f */
[----:B------:R-:W1:Y:S01]  /*4aa0*/  MUFU.EX2 R58, R58 ;  /* 0x0000003a003a7308 */ /* 0x000e620000000800 */
[----:B----4-:R-:W-:Y:S01]  /*4ab0*/  FADD.FTZ R26, R41, R10 ;  /* 0x0000000a291a7221 */ /* 0x010fe20000010000 */
[----:B------:R-:W-:-:S06]  /*4ac0*/  FFMA.FTZ R10, R24, UR34, -R35 ;  /* 0x00000022180a7c23 */ /* 0x000fcc0008010823 */
[----:B------:R-:W3:Y:S01]  /*4ad0*/  MUFU.EX2 R53, R53 ;  /* 0x0000003500357308 */ /* 0x000ee20000000800 */
[----:B--2---:R-:W-:Y:S01]  /*4ae0*/  FADD.FTZ R25, R45, R26 ;  /* 0x0000001a2d197221 */ /* 0x004fe20000010000 */
[----:B------:R-:W-:-:S04]  /*4af0*/  FADD.FTZ R26, R66, R29 ;  /* 0x0000001d421a7221 */ /* 0x000fc80000010000 */
[----:B------:R-:W-:Y:S01]  /*4b00*/  FADD.FTZ R30, R63, R26 ;  /* 0x0000001a3f1e7221 */ /* 0x000fe20000010000 */
[----:B------:R-:W-:Y:S01]  /*4b10*/  F2FP.F16.F32.PACK_AB R26, R62, R71 ;  /* 0x000000473e1a723e */ /* 0x000fe200000000ff */
[----:B------:R-:W2:Y:S01]  /*4b20*/  MUFU.EX2 R94, R94 ;  /* 0x0000005e005e7308 */ /* 0x000ea20000000800 */
[----:B-1----:R-:W-:Y:S01]  /*4b30*/  FADD.FTZ R24, R58, R25 ;  /* 0x000000193a187221 */ /* 0x002fe20000010000 */
[----:B------:R-:W-:Y:S01]  /*4b40*/  FADD.FTZ R27, R65, R30 ;  /* 0x0000001e411b7221 */ /* 0x000fe20000010000 */
[----:B------:R-:W-:Y:S02]  /*4b50*/  F2FP.F16.F32.PACK_AB R30, R68, R69 ;  /* 0x00000045441e723e */ /* 0x000fe400000000ff */
[----:B------:R-:W-:Y:S01]  /*4b60*/  F2FP.F16.F32.PACK_AB R29, R58, R45 ;  /* 0x0000002d3a1d723e */ /* 0x000fe200000000ff */
[----:B------:R-:W-:Y:S01]  /*4b70*/  FADD.FTZ R34, R64, R27 ;  /* 0x0000001b40227221 */ /* 0x000fe20000010000 */
[----:B------:R-:W-:Y:S01]  /*4b80*/  F2FP.F16.F32.PACK_AB R27, R41, R32 ;  /* 0x00000020291b723e */ /* 0x000fe200000000ff */
[----:B------:R-:W1:Y:S01]  /*4b90*/  MUFU.EX2 R7, R7 ;  /* 0x0000000700077308 */ /* 0x000e620000000800 */
[----:B---3--:R-:W-:Y:S01]  /*4ba0*/  FADD.FTZ R25, R53, R24 ;  /* 0x0000001835197221 */ /* 0x008fe20000010000 */
[----:B------:R-:W-:Y:S01]  /*4bb0*/  FADD.FTZ R13, R61, R34 ;  /* 0x000000223d0d7221 */ /* 0x000fe20000010000 */
[----:B------:R-:W-:-:S02]  /*4bc0*/  F2FP.F16.F32.PACK_AB R24, R79, R74 ;  /* 0x0000004a4f18723e */ /* 0x000fc400000000ff */
[----:B------:R-:W-:-:S03]  /*4bd0*/  F2FP.F16.F32.PACK_AB R32, R60, R61 ;  /* 0x0000003d3c20723e */ /* 0x000fc600000000ff */
[----:B------:R-:W3:Y:S01]  /*4be0*/  MUFU.EX2 R20, R20 ;  /* 0x0000001400147308 */ /* 0x000ee20000000800 */
[C---:B--2---:R-:W-:Y:S01]  /*4bf0*/  FADD.FTZ R28, R94.reuse, R25 ;  /* 0x000000195e1c7221 */ /* 0x044fe20000010000 */
[----:B------:R-:W-:-:S06]  /*4c00*/  F2FP.F16.F32.PACK_AB R31, R94, R53 ;  /* 0x000000355e1f723e */ /* 0x000fcc00000000ff */
[----:B------:R-:W2:Y:S01]  /*4c10*/  MUFU.EX2 R21, R21 ;  /* 0x0000001500157308 */ /* 0x000ea20000000800 */
[----:B-1----:R-:W-:Y:S01]  /*4c20*/  FADD.FTZ R25, R7, R28 ;  /* 0x0000001c07197221 */ /* 0x002fe20000010000 */
[----:B------:R-:W-:-:S06]  /*4c30*/  F2FP.F16.F32.PACK_AB R28, R67, R70 ;  /* 0x00000046431c723e */ /* 0x000fcc00000000ff */
[----:B------:R-:W1:Y:S01]  /*4c40*/  MUFU.EX2 R92, R92 ;  /* 0x0000005c005c7308 */ /* 0x000e620000000800 */
[----:B---3--:R-:W-:Y:S01]  /*4c50*/  FADD.FTZ R12, R20, R25 ;  /* 0x00000019140c7221 */ /* 0x008fe20000010000 */
[----:B------:R-:W-:-:S05]  /*4c60*/  F2FP.F16.F32.PACK_AB R25, R6, R5 ;  /* 0x000000050619723e */ /* 0x000fca00000000ff */
[----:B------:R3:W-:Y:S01]  /*4c70*/  STSM.16.M88.4 [R23], R24 ;  /* 0x0000001817007844 */ /* 0x0007e20000000200 */
[----:B------:R-:W4:Y:S01]  /*4c80*/  MUFU.EX2 R33, R33 ;  /* 0x0000002100217308 */ /* 0x000f220000000800 */
[----:B--2---:R-:W-:Y:S01]  /*4c90*/  FADD.FTZ R5, R21, R12 ;  /* 0x0000000c15057221 */ /* 0x004fe20000010000 */
[----:B------:R-:W-:Y:S01]  /*4ca0*/  FADD.FTZ R12, R60, R13 ;  /* 0x0000000d3c0c7221 */ /* 0x000fe20000010000 */
[----:B------:R2:W-:Y:S03]  /*4cb0*/  STSM.16.M88.4 [R22], R28 ;  /* 0x0000001c16007844 */ /* 0x0005e60000000200 */
[----:B------:R-:W-:Y:S01]  /*4cc0*/  FADD.FTZ R13, R57, R12 ;  /* 0x0000000c390d7221 */ /* 0x000fe20000010000 */
[----:B------:R-:W-:Y:S01]  /*4cd0*/  F2FP.F16.F32.PACK_AB R12, R63, R66 ;  /* 0x000000423f0c723e */ /* 0x000fe200000000ff */
[----:B------:R-:W5:Y:S01]  /*4ce0*/  MUFU.EX2 R72, R72 ;  /* 0x0000004800487308 */ /* 0x000f620000000800 */
[C---:B-1----:R-:W-:Y:S01]  /*4cf0*/  FADD.FTZ R6, R92.reuse, R5 ;  /* 0x000000055c067221 */ /* 0x042fe20000010000 */
[----:B------:R-:W-:-:S06]  /*4d00*/  F2FP.F16.F32.PACK_AB R15, R92, R21 ;  /* 0x000000155c0f723e */ /* 0x000fcc00000000ff */
[----:B------:R-:W1:Y:S01]  /*4d10*/  MUFU.EX2 R36, R36 ;  /* 0x0000002400247308 */ /* 0x000e620000000800 */
[----:B----4-:R-:W-:-:S07]  /*4d20*/  FADD.FTZ R5, R33, R6 ;  /* 0x0000000621057221 */ /* 0x010fce0000010000 */
[----:B------:R-:W4:Y:S01]  /*4d30*/  MUFU.EX2 R49, R49 ;  /* 0x0000003100317308 */ /* 0x000f220000000800 */
[C---:B-----5:R-:W-:Y:S01]  /*4d40*/  FADD.FTZ R6, R72.reuse, R13 ;  /* 0x0000000d48067221 */ /* 0x060fe20000010000 */
[----:B------:R-:W-:-:S06]  /*4d50*/  F2FP.F16.F32.PACK_AB R34, R72, R57 ;  /* 0x000000394822723e */ /* 0x000fcc00000000ff */
[----:B------:R-:W5:Y:S01]  /*4d60*/  MUFU.EX2 R38, R38 ;  /* 0x0000002600267308 */ /* 0x000f620000000800 */
[C---:B-1----:R-:W-:Y:S01]  /*4d70*/  FADD.FTZ R5, R36.reuse, R5 ;  /* 0x0000000524057221 */ /* 0x042fe20000010000 */
[----:B------:R-:W-:-:S06]  /*4d80*/  F2FP.F16.F32.PACK_AB R33, R36, R33 ;  /* 0x000000212421723e */ /* 0x000fcc00000000ff */
[----:B------:R-:W1:Y:S01]  /*4d90*/  MUFU.EX2 R55, R55 ;  /* 0x0000003700377308 */ /* 0x000e620000000800 */
[----:B----4-:R-:W-:-:S07]  /*4da0*/  FADD.FTZ R13, R49, R6 ;  /* 0x00000006310d7221 */ /* 0x010fce0000010000 */
[----:B------:R-:W4:Y:S01]  /*4db0*/  MUFU.EX2 R9, R9 ;  /* 0x0000000900097308 */ /* 0x000f220000000800 */
[----:B-----5:R-:W-:-:S07]  /*4dc0*/  FADD.FTZ R6, R38, R5 ;  /* 0x0000000526067221 */ /* 0x020fce0000010000 */
[----:B------:R-:W3:Y:S01]  /*4dd0*/  MUFU.EX2 R56, R56 ;  /* 0x0000003800387308 */ /* 0x000ee20000000800 */
[C---:B-1----:R-:W-:Y:S01]  /*4de0*/  FADD.FTZ R6, R55.reuse, R6 ;  /* 0x0000000637067221 */ /* 0x042fe20000010000 */
[----:B------:R-:W-:-:S06]  /*4df0*/  F2FP.F16.F32.PACK_AB R35, R55, R38 ;  /* 0x000000263723723e */ /* 0x000fcc00000000ff */
[----:B------:R-:W1:Y:S01]  /*4e00*/  MUFU.EX2 R44, R44 ;  /* 0x0000002c002c7308 */ /* 0x000e620000000800 */
[----:B----4-:R-:W-:-:S07]  /*4e10*/  FADD.FTZ R5, R9, R6 ;  /* 0x0000000609057221 */ /* 0x010fce0000010000 */
[----:B------:R-:W-:Y:S01]  /*4e20*/  MUFU.EX2 R51, R51 ;  /* 0x0000003300337308 */ /* 0x000fe20000000800 */
[----:B---3--:R-:W-:-:S07]  /*4e30*/  F2FP.F16.F32.PACK_AB R24, R56, R49 ;  /* 0x000000313818723e */ /* 0x008fce00000000ff */
[----:B------:R-:W3:Y:S01]  /*4e40*/  MUFU.EX2 R84, R84 ;  /* 0x0000005400547308 */ /* 0x000ee20000000800 */
[C---:B-1----:R-:W-:Y:S01]  /*4e50*/  FADD.FTZ R5, R44.reuse, R5 ;  /* 0x000000052c057221 */ /* 0x042fe20000010000 */
[----:B------:R-:W-:-:S06]  /*4e60*/  F2FP.F16.F32.PACK_AB R25, R44, R9 ;  /* 0x000000092c19723e */ /* 0x000fcc00000000ff */
[----:B------:R-:W1:Y:S08]  /*4e70*/  MUFU.EX2 R46, R46 ;  /* 0x0000002e002e7308 */ /* 0x000e700000000800 */
[----:B------:R-:W-:Y:S01]  /*4e80*/  MUFU.EX2 R47, R47 ;  /* 0x0000002f002f7308 */ /* 0x000fe20000000800 */
[----:B---3--:R-:W-:-:S07]  /*4e90*/  F2FP.F16.F32.PACK_AB R26, R84, R51 ;  /* 0x00000033541a723e */ /* 0x008fce00000000ff */
[----:B------:R-:W-:Y:S01]  /*4ea0*/  MUFU.EX2 R82, R82 ;  /* 0x0000005200527308 */ /* 0x000fe20000000800 */
[----:B-1----:R-:W-:-:S07]  /*4eb0*/  FADD.FTZ R6, R46, R5 ;  /* 0x000000052e067221 */ /* 0x002fce0000010000 */
[----:B------:R1:W3:Y:S08]  /*4ec0*/  MUFU.EX2 R59, R48 ;  /* 0x00000030003b7308 */ /* 0x0002f00000000800 */
[----:B------:R-:W4:Y:S01]  /*4ed0*/  MUFU.EX2 R43, R43 ;  /* 0x0000002b002b7308 */ /* 0x000f220000000800 */
[----:B-1----:R-:W-:-:S04]  /*4ee0*/  FADD.FTZ R48, R56, R13 ;  /* 0x0000000d38307221 */ /* 0x002fc80000010000 */
[----:B------:R-:W-:-:S03]  /*4ef0*/  FADD.FTZ R13, R51, R48 ;  /* 0x00000030330d7221 */ /* 0x000fc60000010000 */
[----:B------:R-:W1:Y:S01]  /*4f00*/  MUFU.EX2 R86, R86 ;  /* 0x0000005600567308 */ /* 0x000e620000000800 */
[----:B--2---:R-:W-:Y:S01]  /*4f10*/  FADD.FTZ R28, R84, R13 ;  /* 0x0000000d541c7221 */ /* 0x004fe20000010000 */
[----:B------:R-:W-:Y:S01]  /*4f20*/  F2FP.F16.F32.PACK_AB R13, R20, R7 ;  /* 0x00000007140d723e */ /* 0x000fe200000000ff */
[C---:B---3--:R-:W-:Y:S01]  /*4f30*/  FADD.FTZ R7, R59.reuse, R6 ;  /* 0x000000063b077221 */ /* 0x048fe20000010000 */
[----:B------:R-:W-:Y:S01]  /*4f40*/  F2FP.F16.F32.PACK_AB R27, R59, R46 ;  /* 0x0000002e3b1b723e */ /* 0x000fe200000000ff */
[----:B------:R-:W-:Y:S01]  /*4f50*/  FADD.FTZ R9, R47, R28 ;  /* 0x0000001c2f097221 */ /* 0x000fe20000010000 */
[C---:B------:R-:W-:Y:S01]  /*4f60*/  F2FP.F16.F32.PACK_AB R84, R82.reuse, R47 ;  /* 0x0000002f5254723e */ /* 0x040fe200000000ff */
[----:B------:R2:W-:Y:S01]  /*4f70*/  STSM.16.M88.4 [R18], R12 ;  /* 0x0000000c12007844 */ /* 0x0005e20000000200 */
[----:B------:R-:W3:Y:S01]  /*4f80*/  MUFU.EX2 R50, R50 ;  /* 0x0000003200327308 */ /* 0x000ee20000000800 */
[----:B------:R-:W-:Y:S02]  /*4f90*/  FADD.FTZ R20, R82, R9 ;  /* 0x0000000952147221 */ /* 0x000fe40000010000 */
[----:B------:R2:W-:Y:S02]  /*4fa0*/  STSM.16.M88.4 [R136+0x27800], R32 ;  /* 0x0278002088007844 */ /* 0x0005e40000000200 */
[----:B----4-:R-:W-:-:S02]  /*4fb0*/  FADD.FTZ R9, R43, R20 ;  /* 0x000000142b097221 */ /* 0x010fc40000010000 */
[----:B------:R4:W-:Y:S01]  /*4fc0*/  STSM.16.M88.4 [R17], R24 ;  /* 0x0000001811007844 */ /* 0x0009e20000000200 */
[----:B------:R-:W5:Y:S01]  /*4fd0*/  MUFU.EX2 R71, R52 ;  /* 0x0000003400477308 */ /* 0x000f620000000800 */
[C---:B-1----:R-:W-:Y:S01]  /*4fe0*/  FADD.FTZ R20, R86.reuse, R9 ;  /* 0x0000000956147221 */ /* 0x042fe20000010000 */
[----:B------:R-:W-:-:S06]  /*4ff0*/  F2FP.F16.F32.PACK_AB R86, R86, R43 ;  /* 0x0000002b5656723e */ /* 0x000fcc00000000ff */
[----:B------:R-:W1:Y:S01]  /*5000*/  MUFU.EX2 R54, R54 ;  /* 0x0000003600367308 */ /* 0x000e620000000800 */
[----:B---3--:R-:W-:-:S07]  /*5010*/  FADD.FTZ R6, R50, R7 ;  /* 0x0000000732067221 */ /* 0x008fce0000010000 */
[----:B------:R-:W3:Y:S01]  /*5020*/  MUFU.EX2 R73, R73 ;  /* 0x0000004900497308 */ /* 0x000ee20000000800 */
[C---:B-----5:R-:W-:Y:S01]  /*5030*/  F2FP.F16.F32.PACK_AB R85, R71.reuse, R50 ;  /* 0x000000324755723e */ /* 0x060fe200000000ff */
[----:B------:R-:W-:-:S06]  /*5040*/  FADD.FTZ R7, R71, R6 ;  /* 0x0000000647077221 */ /* 0x000fcc0000010000 */
[----:B------:R-:W-:Y:S01]  /*5050*/  MUFU.EX2 R39, R39 ;  /* 0x0000002700277308 */ /* 0x000fe20000000800 */
[----:B-1----:R-:W-:-:S07]  /*5060*/  FADD.FTZ R6, R54, R7 ;  /* 0x0000000736067221 */ /* 0x002fce0000010000 */
[----:B------:R-:W2:Y:S01]  /*5070*/  MUFU.EX2 R90, R90 ;  /* 0x0000005a005a7308 */ /* 0x000ea20000000800 */
[C---:B---3--:R-:W-:Y:S01]  /*5080*/  F2FP.F16.F32.PACK_AB R87, R73.reuse, R54 ;  /* 0x000000364957723e */ /* 0x048fe200000000ff */
[----:B------:R-:W-:-:S04]  /*5090*/  FADD.FTZ R7, R73, R6 ;  /* 0x0000000649077221 */ /* 0x000fc80000010000 */
[----:B------:R4:W-:Y:S02]  /*50a0*/  STSM.16.M88.4 [R22+0x6000], R84 ;  /* 0x0060005416007844 */ /* 0x0009e40000000200 */
[----:B------:R-:W-:Y:S08]  /*50b0*/  MUFU.EX2 R37, R37 ;  /* 0x0000002500257308 */ /* 0x000ff00000000800 */
[----:B------:R-:W1:Y:S01]  /*50c0*/  MUFU.EX2 R80, R80 ;  /* 0x0000005000507308 */ /* 0x000e620000000800 */
[----:B--2---:R-:W-:Y:S01]  /*50d0*/  F2FP.F16.F32.PACK_AB R12, R90, R39 ;  /* 0x000000275a0c723e */ /* 0x004fe200000000ff */
[----:B------:R-:W-:-:S04]  /*50e0*/  FADD.FTZ R39, R39, R20 ;  /* 0x0000001427277221 */ /* 0x000fc80000010000 */
[----:B------:R-:W-:Y:S02]  /*50f0*/  FADD.FTZ R90, R90, R39 ;  /* 0x000000275a5a7221 */ /* 0x000fe40000010000 */
[----:B------:R-:W-:Y:S08]  /*5100*/  MUFU.EX2 R10, R10 ;  /* 0x0000000a000a7308 */ /* 0x000ff00000000800 */
[----:B------:R-:W2:Y:S01]  /*5110*/  MUFU.EX2 R81, R81 ;  /* 0x0000005100517308 */ /* 0x000ea20000000800 */
[----:B-1----:R-:W-:Y:S01]  /*5120*/  F2FP.F16.F32.PACK_AB R14, R80, R37 ;  /* 0x00000025500e723e */ /* 0x002fe200000000ff */
[----:B------:R-:W-:-:S04]  /*5130*/  FADD.FTZ R37, R37, R90 ;  /* 0x0000005a25257221 */ /* 0x000fc80000010000 */
[----:B------:R-:W-:Y:S02]  /*5140*/  FADD.FTZ R6, R80, R37 ;  /* 0x0000002550067221 */ /* 0x000fe40000010000 */
[----:B------:R-:W-:Y:S08]  /*5150*/  MUFU.EX2 R40, R40 ;  /* 0x0000002800287308 */ /* 0x000ff00000000800 */
[----:B------:R-:W1:Y:S01]  /*5160*/  MUFU.EX2 R5, R42 ;  /* 0x0000002a00057308 */ /* 0x000e620000000800 */
[----:B--2---:R-:W-:Y:S01]  /*5170*/  F2FP.F16.F32.PACK_AB R13, R81, R10 ;  /* 0x0000000a510d723e */ /* 0x004fe200000000ff */
[----:B------:R-:W-:Y:S01]  /*5180*/  FADD.FTZ R10, R10, R7 ;  /* 0x000000070a0a7221 */ /* 0x000fe20000010000 */
[----:B------:R-:W-:-:S03]  /*5190*/  VIADD R7, R88, 0xfffffffe ;  /* 0xfffffffe58077836 */ /* 0x000fc60000000000 */
[----:B------:R-:W-:Y:S01]  /*51a0*/  FADD.FTZ R81, R81, R10 ;  /* 0x0000000a51517221 */ /* 0x000fe20000010000 */
[----:B-1----:R-:W-:-:S03]  /*51b0*/  F2FP.F16.F32.PACK_AB R15, R5, R40 ;  /* 0x00000028050f723e */ /* 0x002fc600000000ff */
[----:B------:R-:W-:Y:S02]  /*51c0*/  FADD.FTZ R40, R40, R81 ;  /* 0x0000005128287221 */ /* 0x000fe40000010000 */
[----:B------:R4:W-:Y:S02]  /*51d0*/  STSM.16.M88.4 [R18+0x6000], R12 ;  /* 0x0060000c12007844 */ /* 0x0009e40000000200 */
[----:B------:R-:W-:Y:S01]  /*51e0*/  FADD.FTZ R5, R5, R40 ;  /* 0x0000002805057221 */ /* 0x000fe20000010000 */
[----:B------:R1:W-:Y:S06]  /*51f0*/  MEMBAR.ALL.CTA ;  /* 0x0000000000007992 */ /* 0x0003ec0000008000 */
[----:B-1----:R-:W1:Y:S02]  /*5200*/  FENCE.VIEW.ASYNC.S ;  /* 0x00000000000073c6 */ /* 0x002e640000000000 */
[----:B-1----:R-:W-:Y:S01]  /*5210*/  NOP ;  /* 0x0000000000007918 */ /* 0x002fe20000000000 */
[----:B------:R-:W-:Y:S05]  /*5220*/  @P2 BRA `(.L_x_8936) ;  /* 0x0000000000442947 */ /* 0x000fea0003800000 */
        /* <DEDUP_REMOVED lines=10> */
.L_x_8937:
[----:B------:R-:W-:-:S11]  /*52d0*/  UISETP.NE.AND UP1, UPT, UR7, 0x1, UPT ;  /* 0x000000010700788c */ /* 0x000fd6000bf25270 */
[----:B------:R-:W-:Y:S02]  /*52e0*/  @UP1 ULDC.64 UR10, c[0x0][0x9e8] ;  /* 0x00027a00000a1ab9 */ /* 0x000fe40000000a00 */
[----:B------:R-:W-:-:S04]  /*52f0*/  UIMAD.WIDE.U32 UR14, UR18, UR10, URZ ;  /* 0x0000000a120e72a5 */ /* 0x000fc8000f8e003f */
[----:B------:R-:W-:-:S12]  /*5300*/  @UP1 USHF.R.U32.HI UR18, URZ, UR11, UR15 ;  /* 0x0000000b3f121299 */ /* 0x000fd8000801160f */
.L_x_8938:
[----:B------:R-:W-:-:S04]  /*5310*/  UIMAD UR7, UR18, UR7, UR7 ;  /* 0x00000007120772a4 */ /* 0x000fc8000f8e0207 */
[----:B------:R-:W-:-:S04]  /*5320*/  UISETP.LT.AND UP1, UPT, UR6, UR7, UPT ;  /* 0x000000070600728c */ /* 0x000fc8000bf21270 */
[----:B------:R-:W-:-:S12]  /*5330*/  USEL UR6, UR6, UR7, UP1 ;  /* 0x0000000706067287 */ /* 0x000fd80008800000 */
.L_x_8936:
        /* <DEDUP_REMOVED lines=33> */
[----:B------:R-:W-:Y:S01]  /*5550*/  IMAD.MOV.U32 R135, RZ, RZ, RZ ;  /* 0x000000ffff877224 */ /* 0x000fe200078e00ff */
[----:B------:R-:W-:Y:S01]  /*5560*/  ULDC UR55, c[0x0][0x288] ;  /* 0x0000a20000377ab9 */ /* 0x000fe20000000800 */
[----:B------:R-:W-:Y:S01]  /*5570*/  ULDC UR34, c[0x0][0x988] ;  /* 0x0002620000227ab9 */ /* 0x000fe20000000800 */
[----:B------:R-:W-:Y:S01]  /*5580*/  ULDC UR56, c[0x0][0x9d8] ;  /* 0x0002760000387ab9 */ /* 0x000fe20000000800 */
[----:B------:R-:W-:-:S05]  /*5590*/  ULDC UR54, c[0x0][0x9e0] ;  /* 0x0002780000367ab9 */ /* 0x000fca0000000800 */
.L_x_8956:
[----:B------:R-:W-:Y:S01]  /*55a0*/  UIADD3 UR58, UR36, 0x1, URZ ;  /* 0x00000001243a7890 */ /* 0x000fe2000fffe03f */
[----:B------:R-:W-:-:S03]  /*55b0*/  ISETP.NE.AND P3, PT, RZ, UR45, PT ;  /* 0x0000002dff007c0c */ /* 0x000fc6000bf65270 */
[----:B------:R-:W-:-:S04]  /*55c0*/  UISETP.NE.AND UP1, UPT, UR58, 0x2, UPT ;  /* 0x000000023a00788c */ /* 0x000fc8000bf25270 */
[----:B------:R-:W-:Y:S02]  /*55d0*/  USEL UR57, URZ, 0x1, UP1 ;  /* 0x000000013f397887 */ /* 0x000fe40008800000 */
[----:B------:R-:W-:Y:S02]  /*55e0*/  USEL UR58, UR58, URZ, UP1 ;  /* 0x0000003f3a3a7287 */ /* 0x000fe40008800000 */
[----:B------:R-:W-:Y:S02]  /*55f0*/  ULOP3.LUT UR57, UR49, UR57, URZ, 0x3c, !UPT ;  /* 0x0000003931397292 */ /* 0x000fe4000f8e3c3f */
[----:B----4-:R-:W-:Y:S10]  /*5600*/  @P3 BRA `(.L_x_8940) ;  /* 0x00000000002c3947 */ /* 0x010ff40003800000 */
[----:B------:R-:W-:Y:S05]  /*5610*/  @!P0 BRA `(.L_x_8941) ;  /* 0x0000000000048947 */ /* 0x000fea0003800000 */
[----:B------:R-:W-:Y:S01]  /*5620*/  BPT.TRAP 0x1 ;  /* 0x000000040000795c */ /* 0x000fe20000300000 */
.L_x_8941:
[----:B------:R-:W-:Y:S01]  /*5630*/  ULEA UR6, UR58, UR39, 0x3 ;  /* 0x000000273a067291 */ /* 0x000fe2000f8e183f */
[----:B------:R-:W-:-:S05]  /*5640*/  IMAD.U32 R10, RZ, RZ, UR57 ;  /* 0x00000039ff0a7e24 */ /* 0x000fca000f8e00ff */
[----:B------:R-:W-:-:S04]  /*5650*/  SHF.L.U32 R10, R10, 0x1f, RZ ;  /* 0x0000001f0a0a7819 */ /* 0x000fc800000006ff */
[----:B------:R1:W2:Y:S01]  /*5660*/  SYNCS.PHASECHK.TRANS64.TRYWAIT P2, [UR6+0x2d830], R10 ;  /* 0x02d8300aff0075a7 */ /* 0x0002a20008040146 */
[----:B------:R-:W-:Y:S05]  /*5670*/  @!P0 BRA `(.L_x_8942) ;  /* 0x0000000000048947 */ /* 0x000fea0003800000 */
[----:B------:R-:W-:Y:S01]  /*5680*/  BPT.TRAP 0x1 ;  /* 0x000000040000795c */ /* 0x000fe20000300000 */
.L_x_8942:
[----:B--2---:R-:W-:Y:S05]  /*5690*/  @P2 BRA `(.L_x_8940) ;  /* 0x0000000000082947 */ /* 0x004fea0003800000 */
[----:B------:R-:W2:Y:S02]  /*56a0*/  SYNCS.PHASECHK.TRANS64.TRYWAIT P2, [UR6+0x2d830], R10 ;  /* 0x02d8300aff0075a7 */ /* 0x000ea40008040146 */
[----:B--2---:R-:W-:Y:S05]  /*56b0*/  @!P2 BRA `(.L_x_8943) ;  /* 0x000000e400f8a947 */ /* 0x004fea0003800000 */
.L_x_8940:
[----:B-12---:R-:W-:Y:S01]  /*56c0*/  VIADD R10, R16, 0x8 ;  /* 0x00000008100a7836 */ /* 0x006fe20000000000 */
[----:B------:R-:W-:Y:S01]  /*56d0*/  UIMAD UR6, UR58, 0x600, UR32 ;  /* 0x000006003a0678a4 */ /* 0x000fe2000f8e0220 */
        /* <DEDUP_REMOVED lines=12> */
[----:B----4-:R-:W-:-:S06]  /*57a0*/  WARPGROUP.ARRIVE ;  /* 0x00000000000079c5 */ /* 0x010fcc0000000000 */
        /* <DEDUP_REMOVED lines=20> */
.L_x_8945:
[----:B------:R-:W-:Y:S01]  /*58f0*/  ULEA UR6, UR36, UR39, 0x3 ;  /* 0x0000002724067291 */ /* 0x000fe2000f8e183f */
[----:B------:R-:W-:-:S05]  /*5900*/  IMAD.U32 R10, RZ, RZ, UR49 ;  /* 0x00000031ff0a7e24 */ /* 0x000fca000f8e00ff */
[----:B------:R-:W-:-:S04]  /*5910*/  SHF.L.U32 R10, R10, 0x1f, RZ ;  /* 0x0000001f0a0a7819 */ /* 0x000fc800000006ff */
[----:B------:R1:W2:Y:S01]  /*5920*/  SYNCS.PHASECHK.TRANS64.TRYWAIT P2, [UR6+0x2d850], R10 ;  /* 0x02d8500aff0075a7 */ /* 0x0002a20008040146 */
[----:B------:R-:W-:Y:S05]  /*5930*/  @!P0 BRA `(.L_x_8946) ;  /* 0x0000000000048947 */ /* 0x000fea0003800000 */
[----:B------:R-:W-:Y:S01]  /*5940*/  BPT.TRAP 0x1 ;  /* 0x000000040000795c */ /* 0x000fe20000300000 */
.L_x_8946:
[----:B--2---:R-:W-:Y:S05]  /*5950*/  @P2 BRA `(.L_x_8944) ;  /* 0x0000000000082947 */ /* 0x004fea0003800000 */
[----:B------:R-:W2:Y:S02]  /*5960*/  SYNCS.PHASECHK.TRANS64.TRYWAIT P2, [UR6+0x2d850], R10 ;  /* 0x02d8500aff0075a7 */ /* 0x000ea40008040146 */
[----:B--2---:R-:W-:Y:S05]  /*5970*/  @!P2 BRA `(.L_x_8947) ;  /* 0x000000e40060a947 */ /* 0x004fea0003800000 */
.L_x_8944:
[----:B------:R-:W-:Y:S01]  /*5980*/  UIADD3 UR6, UR39, 0x400, URZ ;  /* 0x0000040027067890 */ /* 0x000fe2000fffe03f */
[----:B------:R-:W-:Y:S01]  /*5990*/  WARPGROUP.ARRIVE ;  /* 0x00000000000079c5 */ /* 0x000fe20000000000 */
[----:B------:R-:W-:Y:S01]  /*59a0*/  ULEA UR7, UR52, UR39, 0xd ;  /* 0x0000002734077291 */ /* 0x000fe2000f8e683f */
[----:B------:R-:W3:Y:S01]  /*59b0*/  LDC R142, c[0x0][0x2e0] ;  /* 0x0000b800ff8e7b82 */ /* 0x000ee20000000800 */
[----:B------:R-:W-:Y:S01]  /*59c0*/  USHF.R.U32.HI UR6, URZ, 0x4, UR6 ;  /* 0x000000043f067899 */ /* 0x000fe20008011606 */
[----:B------:R-:W-:Y:S01]  /*59d0*/  FMUL.FTZ R14, R27, UR56 ;  /* 0x000000381b0e7c20 */ /* 0x000fe20008410000 */
[----:B------:R-:W-:Y:S01]  /*59e0*/  UIADD3 UR7, UR7, 0x21800, URZ ;  /* 0x0002180007077890 */ /* 0x000fe2000fffe03f */
[----:B------:R-:W-:Y:S01]  /*59f0*/  FMUL.FTZ R27, R34, UR56 ;  /* 0x00000038221b7c20 */ /* 0x000fe20008410000 */
[----:B------:R-:W-:Y:S01]  /*5a00*/  ULOP3.LUT UR6, UR6, 0x3fff, URZ, 0xc0, !UPT ;  /* 0x00003fff06067892 */ /* 0x000fe2000f8ec03f */
[----:B------:R-:W-:Y:S01]  /*5a10*/  FMUL.FTZ R34, R41, UR56 ;  /* 0x0000003829227c20 */ /* 0x000fe20008410000 */
[----:B------:R-:W-:Y:S01]  /*5a20*/  USHF.R.U32.HI UR7, URZ, 0x4, UR7 ;  /* 0x000000043f077899 */ /* 0x000fe20008011607 */
[----:B------:R-:W-:Y:S01]  /*5a30*/  FMUL.FTZ R41, R48, UR56 ;  /* 0x0000003830297c20 */ /* 0x000fe20008410000 */
[----:B------:R-:W-:Y:S01]  /*5a40*/  ULOP3.LUT UR10, UR6, 0x2000000, URZ, 0xfc, !UPT ;  /* 0x02000000060a7892 */ /* 0x000fe2000f8efc3f */
[----:B------:R-:W-:Y:S01]  /*5a50*/  FMUL.FTZ R12, R25, UR56 ;  /* 0x00000038190c7c20 */ /* 0x000fe20008410000 */
[----:B------:R-:W-:Y:S01]  /*5a60*/  ULOP3.LUT UR6, UR7, 0x3fff, URZ, 0xc0, !UPT ;  /* 0x00003fff07067892 */ /* 0x000fe2000f8ec03f */
[----:B------:R-:W-:Y:S01]  /*5a70*/  FMUL.FTZ R48, R55, UR56 ;  /* 0x0000003837307c20 */ /* 0x000fe20008410000 */
[----:B------:R-:W-:Y:S01]  /*5a80*/  UIMAD UR7, UR36, 0x600, UR10 ;  /* 0x00000600240778a4 */ /* 0x000fe2000f8e020a */
[----:B------:R-:W-:Y:S01]  /*5a90*/  FMUL.FTZ R25, R32, UR56 ;  /* 0x0000003820197c20 */ /* 0x000fe20008410000 */
[----:B------:R-:W-:Y:S01]  /*5aa0*/  ULOP3.LUT UR6, UR6, 0x10000, URZ, 0xfc, !UPT ;  /* 0x0001000006067892 */ /* 0x000fe2000f8efc3f */
[----:B------:R-:W-:Y:S01]  /*5ab0*/  FMUL.FTZ R55, R60, UR56 ;  /* 0x000000383c377c20 */ /* 0x000fe20008410000 */
[----:B------:R-:W-:Y:S01]  /*5ac0*/  UMOV UR31, 0x80000020 ;  /* 0x80000020001f7882 */ /* 0x000fe20000000000 */
[----:B------:R-:W-:Y:S01]  /*5ad0*/  UMOV UR29, 0x40000040 ;  /* 0x40000040001d7882 */ /* 0x000fe20000000000 */
[----:B------:R-:W-:Y:S01]  /*5ae0*/  FMUL.FTZ R32, R39, UR56 ;  /* 0x0000003827207c20 */ /* 0x000fe20008410000 */
[----:B------:R-:W-:Y:S01]  /*5af0*/  UMOV UR30, UR7 ;  /* 0x00000007001e7c82 */ /* 0x000fe20008000000 */
[----:B------:R-:W-:Y:S01]  /*5b00*/  FMUL.FTZ R60, R65, UR56 ;  /* 0x00000038413c7c20 */ /* 0x000fe20008410000 */
[----:B------:R-:W-:Y:S01]  /*5b10*/  UMOV UR28, UR6 ;  /* 0x00000006001c7c82 */ /* 0x000fe20008000000 */
[----:B------:R-:W-:Y:S01]  /*5b20*/  FMUL.FTZ R39, R46, UR56 ;  /* 0x000000382e277c20 */ /* 0x000fe20008410000 */
[----:B------:R-:W-:Y:S01]  /*5b30*/  HGMMA.64x96x16.F32 R88, gdesc[UR28].tnspB, R88, gsb0 ;  /* 0x416000001c5879f0 */ /* 0x000fe20008000858 */
[----:B------:R-:W-:Y:S01]  /*5b40*/  UIADD3 UR30, UR7, 0x40, URZ ;  /* 0x00000040071e7890 */ /* 0x000fe2000fffe03f */
[----:B------:R-:W-:Y:S01]  /*5b50*/  FMUL.FTZ R65, R70, UR56 ;  /* 0x0000003846417c20 */ /* 0x000fe20008410000 */
[----:B------:R-:W-:Y:S01]  /*5b60*/  UIADD3 UR28, UR6, 0x2, URZ ;  /* 0x00000002061c7890 */ /* 0x000fe2000fffe03f */
[----:B------:R-:W-:Y:S01]  /*5b70*/  FMUL.FTZ R46, R53, UR56 ;  /* 0x00000038352e7c20 */ /* 0x000fe20008410000 */
[----:B------:R-:W-:Y:S01]  /*5b80*/  UMOV UR31, 0x80000020 ;  /* 0x80000020001f7882 */ /* 0x000fe20000000000 */
[----:B------:R-:W-:Y:S01]  /*5b90*/  UMOV UR29, 0x40000040 ;  /* 0x40000040001d7882 */ /* 0x000fe20000000000 */
[----:B------:R-:W-:Y:S01]  /*5ba0*/  FMUL.FTZ R70, R75, UR56 ;  /* 0x000000384b467c20 */ /* 0x000fe20008410000 */
[----:B--2---:R-:W-:Y:S01]  /*5bb0*/  FMUL.FTZ R13, R26, UR56 ;  /* 0x000000381a0d7c20 */ /* 0x004fe20008410000 */
[----:B------:R-:W-:Y:S01]  /*5bc0*/  FMUL.FTZ R53, R58, UR56 ;  /* 0x000000383a357c20 */ /* 0x000fe20008410000 */
[----:B------:R-:W-:Y:S01]  /*5bd0*/  FMUL.FTZ R75, R80, UR56 ;  /* 0x00000038504b7c20 */ /* 0x000fe20008410000 */
[----:B-1----:R-:W-:Y:S01]  /*5be0*/  FMUL.FTZ R10, R24, UR56 ;  /* 0x00000038180a7c20 */ /* 0x002fe20008410000 */
[----:B------:R-:W-:Y:S01]  /*5bf0*/  FMUL.FTZ R26, R33, UR56 ;  /* 0x00000038211a7c20 */ /* 0x000fe20008410000 */
[----:B------:R-:W-:Y:S01]  /*5c00*/  FMUL.FTZ R58, R63, UR56 ;  /* 0x000000383f3a7c20 */ /* 0x000fe20008410000 */
[----:B------:R-:W-:-:S02]  /*5c10*/  IMAD.SHL.U32 R80, R7, 0x80, RZ ;  /* 0x0000008007507824 */ /* 0x000fc400078e00ff */
        /* <DEDUP_REMOVED lines=34> */
[----:B------:R-:W-:-:S02]  /*5e40*/  IMAD.U32 R51, RZ, RZ, UR58 ;  /* 0x0000003aff337e24 */ /* 0x000fc4000f8e00ff */
[----:B------:R-:W-:Y:S01]  /*5e50*/  FMUL.FTZ R66, R71, UR56 ;  /* 0x0000003847427c20 */ /* 0x000fe20008410000 */
[----:B------:R-:W-:Y:S01]  /*5e60*/  FMUL.FTZ R67, R72, UR56 ;  /* 0x0000003848437c20 */ /* 0x000fe20008410000 */
[----:B------:R-:W-:Y:S01]  /*5e70*/  FMUL.FTZ R74, R79, UR56 ;  /* 0x000000384f4a7c20 */ /* 0x000fe20008410000 */
[----:B------:R-:W-:Y:S02]  /*5e80*/  VIADD R50, R16, 0x9 ;  /* 0x0000000910327836 */ /* 0x000fe40000000000 */
[----:B------:R-:W-:Y:S01]  /*5e90*/  FMUL.FTZ R71, R76, UR56 ;  /* 0x000000384c477c20 */ /* 0x000fe20008410000 */
[----:B------:R-:W-:Y:S01]  /*5ea0*/  FMUL.FTZ R72, R77, UR56 ;  /* 0x000000384d487c20 */ /* 0x000fe20008410000 */
[----:B------:R-:W-:Y:S01]  /*5eb0*/  FMUL.FTZ R79, R84, UR56 ;  /* 0x00000038544f7c20 */ /* 0x000fe20008410000 */
[----:B------:R-:W-:Y:S01]  /*5ec0*/  ISETP.GE.U32.AND P2, PT, R2, 0x180, PT ;  /* 0x000001800200780c */ /* 0x000fe20003f46070 */
[----:B------:R-:W-:Y:S01]  /*5ed0*/  FMUL.FTZ R76, R81, UR56 ;  /* 0x00000038514c7c20 */ /* 0x000fe20008410000 */
[----:B------:R-:W-:Y:S01]  /*5ee0*/  FMUL.FTZ R77, R82, UR56 ;  /* 0x00000038524d7c20 */ /* 0x000fe20008410000 */
[----:B---3--:R-:W-:-:S02]  /*5ef0*/  IMAD R84, R142, UR47, R83 ;  /* 0x0000002f8e547c24 */ /* 0x008fc4000f8e0253 */
[----:B------:R-:W-:Y:S01]  /*5f00*/  FMUL.FTZ R81, R85, UR56 ;  /* 0x0000003855517c20 */ /* 0x000fe20008410000 */
[----:B------:R-:W-:Y:S01]  /*5f10*/  FMUL.FTZ R82, R86, UR56 ;  /* 0x0000003856527c20 */ /* 0x000fe20008410000 */
[----:B------:R-:W-:Y:S01]  /*5f20*/  FMUL.FTZ R83, R87, UR56 ;  /* 0x0000003857537c20 */ /* 0x000fe20008410000 */
[----:B------:R-:W-:Y:S01]  /*5f30*/  @!P1 LEA R51, R51, UR39, 0x3 ;  /* 0x0000002733339c11 */ /* 0x000fe2000f8e18ff */
[----:B------:R-:W1:Y:S01]  /*5f40*/  MUFU.TANH R10, R10 ;  /* 0x0000000a000a7308 */ /* 0x000e620000002400 */
[----:B------:R-:W-:Y:S01]  /*5f50*/  SEL R50, R50, 0x9, !P2 ;  /* 0x0000000932327807 */ /* 0x000fe20005000000 */
[----:B------:R-:W-:Y:S01]  /*5f60*/  VIADD R84, R84, -UR55 ;  /* 0x8000003754547c36 */ /* 0x000fe20008000000 */
[----:B------:R-:W-:Y:S01]  /*5f70*/  PLOP3.LUT P2, PT, PT, PT, UP0, 0x40, 0x0 ;  /* 0x000000000000781c */ /* 0x000fe20003f4e808 */
[----:B------:R-:W-:Y:S02]  /*5f80*/  @!P1 VIADD R51, R51, 0x2d840 ;  /* 0x0002d84033339836 */ /* 0x000fe40000000000 */
[----:B------:R-:W-:-:S02]  /*5f90*/  IMAD R84, R19, -0x2, R84 ;  /* 0xfffffffe13547824 */ /* 0x000fc400078e0254 */
[----:B------:R-:W2:Y:S01]  /*5fa0*/  MUFU.TANH R12, R12 ;  /* 0x0000000c000c7308 */ /* 0x000ea20000002400 */
[----:B------:R-:W-:Y:S01]  /*5fb0*/  @!P1 PRMT R51, RZ, 0x654, R51 ;  /* 0x00000654ff339816 */ /* 0x000fe20000000033 */
[C---:B------:R-:W-:Y:S02]  /*5fc0*/  VIADD R87, R84.reuse, UR54 ;  /* 0x0000003654577c36 */ /* 0x040fe40008000000 */
[----:B------:R-:W-:Y:S02]  /*5fd0*/  VIADD R86, R84, UR33 ;  /* 0x0000002154567c36 */ /* 0x000fe40008000000 */
[C---:B------:R-:W-:Y:S02]  /*5fe0*/  IMAD.IADD R85, R3.reuse, 0x1, R87 ;  /* 0x0000000103557824 */ /* 0x040fe400078e0257 */
[----:B------:R-:W3:Y:S01]  /*5ff0*/  MUFU.TANH R13, R13 ;  /* 0x0000000d000d7308 */ /* 0x000ee20000002400 */
[----:B------:R-:W-:-:S07]  /*6000*/  IMAD.IADD R84, R3, 0x1, R86 ;  /* 0x0000000103547824 */ /* 0x000fce00078e0256 */
[----:B------:R-:W4:Y:S08]  /*6010*/  MUFU.TANH R14, R14 ;  /* 0x0000000e000e7308 */ /* 0x000f300000002400 */
[----:B------:R-:W1:Y:S01]  /*6020*/  MUFU.TANH R15, R15 ;  /* 0x0000000f000f7308 */ /* 0x000e620000002400 */
[----:B------:R-:W-:Y:S02]  /*6030*/  WARPGROUP.DEPBAR.LE gsb0, 0x0 ;  /* 0x00008000000079c5 */ /* 0x000fe40000010000 */
[----:B------:R-:W-:-:S05]  /*6040*/  WARPGROUP.ARRIVE ;  /* 0x00000000000079c5 */ /* 0x000fca0000000000 */
[----:B------:R-:W1:Y:S01]  /*6050*/  MUFU.TANH R20, R20 ;  /* 0x0000001400147308 */ /* 0x000e620000002400 */
[----:B------:R-:W-:Y:S01]  /*6060*/  HGMMA.64x96x16.F32 R88, gdesc[UR28].tnspB, R88, gsb0 ;  /* 0x416000001c5879f0 */ /* 0x000fe20008000858 */
[----:B------:R-:W-:Y:S02]  /*6070*/  UIADD3 UR30, UR7, 0x80, URZ ;  /* 0x00000080071e7890 */ /* 0x000fe4000fffe03f */
[----:B------:R-:W-:-:S04]  /*6080*/  UIADD3 UR28, UR6, 0x4, URZ ;  /* 0x00000004061c7890 */ /* 0x000fc8000fffe03f */
[----:B------:R-:W1:Y:S01]  /*6090*/  MUFU.TANH R21, R21 ;  /* 0x0000001500157308 */ /* 0x000e620000002400 */
[----:B------:R-:W-:Y:S01]  /*60a0*/  UMOV UR31, 0x80000020 ;  /* 0x80000020001f7882 */ /* 0x000fe20000000000 */
[----:B------:R-:W-:-:S06]  /*60b0*/  UMOV UR29, 0x40000040 ;  /* 0x40000040001d7882 */ /* 0x000fcc0000000000 */
        /* <DEDUP_REMOVED lines=15> */
[----:B------:R-:W-:Y:S01]  /*61b0*/  HGMMA.64x96x16.F32 R88, gdesc[UR28].tnspB, R88, gsb0 ;  /* 0x416000001c5879f0 */ /* 0x000fe20008000858 */
[----:B------:R-:W-:Y:S02]  /*61c0*/  UIADD3 UR30, UR7, 0xc0, URZ ;  /* 0x000000c0071e7890 */ /* 0x000fe4000fffe03f */
[----:B------:R-:W-:Y:S01]  /*61d0*/  UIADD3 UR28, UR6, 0x6, URZ ;  /* 0x00000006061c7890 */ /* 0x000fe2000fffe03f */
[----:B------:R-:W-:Y:S01]  /*61e0*/  UMOV UR31, 0x80000020 ;  /* 0x80000020001f7882 */ /* 0x000fe20000000000 */
[----:B------:R-:W-:Y:S02]  /*61f0*/  UMOV UR29, 0x40000040 ;  /* 0x40000040001d7882 */ /* 0x000fe40000000000 */
        /* <DEDUP_REMOVED lines=64> */
[----:B------:R-:W1:Y:S01]  /*6600*/  MUFU.TANH R83, R83 ;  /* 0x0000005300537308 */ /* 0x000e620000002400 */
[----:B------:R-:W-:-:S02]  /*6610*/  WARPGROUP.DEPBAR.LE gsb0, 0x0 ;  /* 0x00008000000079c5 */ /* 0x000fc40000010000 */
        /* <DEDUP_REMOVED lines=8> */
[----:B------:R-:W-:Y:S03]  /*66a0*/  HGMMA.64x96x16.F32 R88, gdesc[UR28].tnspB, R88, gsb0 ;  /* 0x416000001c5879f0 */ /* 0x000fe60008000858 */
[----:B------:R-:W-:Y:S02]  /*66b0*/  WARPGROUP.DEPBAR.LE gsb0, 0x0 ;  /* 0x00008000000079c5 */ /* 0x000fe40000010000 */
[----:B------:R1:W-:Y:S06]  /*66c0*/  BAR.ARV R50, 0x100 ;  /* 0x000400320000751d */ /* 0x0003ec0000002000 */
[----:B------:R1:W-:Y:S01]  /*66d0*/  @!P1 SYNCS.ARRIVE.TRANS64.RED.A1T0 RZ, [R51+URZ], RZ ;  /* 0x000000ff33ff99a7 */ /* 0x0003e2000810043f */
        /* <DEDUP_REMOVED lines=12> */
.L_x_8950:
[----:B------:R-:W-:-:S05]  /*67a0*/  IMAD.U32 R142, RZ, RZ, UR35 ;  /* 0x00000023ff8e7e24 */ /* 0x000fca000f8e00ff */
[----:B------:R-:W-:-:S13]  /*67b0*/  ISETP.NE.AND P2, PT, R142, 0x1, PT ;  /* 0x000000018e00780c */ /* 0x000fda0003f45270 */
[----:B-1----:R-:W1:Y:S01]  /*67c0*/  @P2 LDC.64 R50, c[0x0][0x9e8] ;  /* 0x00027a00ff322b82 */ /* 0x002e620000000a00 */
[----:B------:R-:W-:-:S04]  /*67d0*/  @P2 IMAD.IADD R139, R3, 0x1, R4 ;  /* 0x00000001038b2824 */ /* 0x000fc800078e0204 */
[----:B-1----:R-:W-:-:S04]  /*67e0*/  @P2 IMAD.HI.U32 R50, R139, R50, RZ ;  /* 0x000000328b322227 */ /* 0x002fc800078e00ff */
[----:B------:R-:W-:Y:S01]  /*67f0*/  IMAD.MOV.U32 R139, RZ, RZ, R9 ;  /* 0x000000ffff8b7224 */ /* 0x000fe200078e0009 */
[----:B------:R-:W-:-:S07]  /*6800*/  @P2 SHF.R.U32.HI R139, RZ, R51, R50 ;  /* 0x00000033ff8b2219 */ /* 0x000fce0000011632 */
.L_x_8951:
[----:B------:R-:W-:Y:S05]  /*6810*/  BSYNC B0 ;  /* 0x0000000000007941 */ /* 0x000fea0003800000 */
.L_x_8949:
[----:B------:R-:W-:-:S04]  /*6820*/  IMAD R50, R139, R142, -R80 ;  /* 0x0000008e8b327224 */ /* 0x000fc800078e0a50 */
[----:B------:R-:W-:-:S05]  /*6830*/  IMAD R50, R19, -0x2, R50 ;  /* 0xfffffffe13327824 */ /* 0x000fca00078e0232 */
[----:B------:R-:W-:Y:S02]  /*6840*/  VIADDMNMX R85, R50, R142, R85, PT ;  /* 0x0000008e32557246 */ /* 0x000fe40003800155 */
[----:B------:R-:W-:-:S07]  /*6850*/  VIMNMX R84, R84, R50, !PT ;  /* 0x0000003254547248 */ /* 0x000fce0007fe0100 */
.L_x_8948:
[----:B------:R-:W-:Y:S01]  /*6860*/  ISETP.GT.AND P2, PT, R7, -0x1, PT ;  /* 0xffffffff0700780c */ /* 0x000fe20003f44270 */
[C---:B------:R-:W-:Y:S02]  /*6870*/  IMAD.IADD R87, R0.reuse, 0x1, R87 ;  /* 0x0000000100577824 */ /* 0x040fe400078e0257 */
[----:B------:R-:W-:Y:S01]  /*6880*/  IMAD.IADD R86, R0, 0x1, R86 ;  /* 0x0000000100567824 */ /* 0x000fe200078e0256 */
[C---:B------:R-:W-:Y:S02]  /*6890*/  ISETP.GT.AND P5, PT, R84.reuse, RZ, P2 ;  /* 0x000000ff5400720c */ /* 0x040fe400017a4270 */
[C---:B------:R-:W-:Y:S02]  /*68a0*/  ISETP.GT.AND P4, PT, R84.reuse, 0x1, P2 ;  /* 0x000000015400780c */ /* 0x040fe40001784270 */
[----:B------:R-:W-:Y:S02]  /*68b0*/  ISETP.LT.OR P5, PT, R85, 0x1, P5 ;  /* 0x000000015500780c */ /* 0x000fe40002fa1670 */
[----:B------:R-:W-:-:S02]  /*68c0*/  ISETP.GT.AND P6, PT, R84, 0x8, P2 ;  /* 0x000000085400780c */ /* 0x000fc400017c4270 */
[----:B-1----:R-:W-:Y:S02]  /*68d0*/  FSEL R139, R10, -INF , !P5 ;  /* 0xff8000000a8b7808 */ /* 0x002fe40006800000 */
[C---:B------:R-:W-:Y:S02]  /*68e0*/  ISETP.GT.AND P5, PT, R84.reuse, 0x10, P2 ;  /* 0x000000105400780c */ /* 0x040fe400017a4270 */
[----:B------:R-:W-:Y:S02]  /*68f0*/  ISETP.GT.AND P3, PT, R84, 0x9, P2 ;  /* 0x000000095400780c */ /* 0x000fe40001764270 */
[C---:B------:R-:W-:Y:S02]  /*6900*/  ISETP.LT.OR P5, PT, R85.reuse, 0x11, P5 ;  /* 0x000000115500780c */ /* 0x040fe40002fa1670 */
[----:B------:R-:W-:Y:S02]  /*6910*/  ISETP.LT.OR P4, PT, R85, 0x2, P4 ;  /* 0x000000025500780c */ /* 0x000fe40002781670 */
[----:B------:R-:W-:-:S02]  /*6920*/  FSEL R25, R25, -INF , !P5 ;  /* 0xff80000019197808 */ /* 0x000fc40006800000 */
        /* <DEDUP_REMOVED lines=9> */
[C---:B------:R-:W-:Y:S02]  /*69c0*/  ISETP.GT.AND P3, PT, R84.reuse, 0x19, P2 ;  /* 0x000000195400780c */ /* 0x040fe40001764270 */
[----:B------:R-:W-:Y:S02]  /*69d0*/  FSEL R33, R33, -INF , !P5 ;  /* 0xff80000021217808 */ /* 0x000fe40006800000 */
[----:B------:R-:W-:-:S02]  /*69e0*/  ISETP.GT.AND P5, PT, R84, 0x30, P2 ;  /* 0x000000305400780c */ /* 0x000fc400017a4270 */
[C---:B------:R-:W-:Y:S02]  /*69f0*/  ISETP.LT.OR P4, PT, R85.reuse, 0x12, P4 ;  /* 0x000000125500780c */ /* 0x040fe40002781670 */
        /* <DEDUP_REMOVED lines=57> */
[----:B------:R-:W-:Y:S02]  /*6d90*/  FSEL R75, R75, -INF , !P5 ;  /* 0xff8000004b4b7808 */ /* 0x000fe40006800000 */
[----:B------:R-:W-:-:S02]  /*6da0*/  PLOP3.LUT P5, PT, PT, PT, UP0, 0x40, 0x0 ;  /* 0x000000000000781c */ /* 0x000fc40003fae808 */
        /* <DEDUP_REMOVED lines=28> */
.L_x_8954:
[----:B------:R-:W-:-:S05]  /*6f70*/  IMAD.U32 R10, RZ, RZ, UR35 ;  /* 0x00000023ff0a7e24 */ /* 0x000fca000f8e00ff */
[----:B------:R-:W-:-:S13]  /*6f80*/  ISETP.NE.AND P3, PT, R10, 0x1, PT ;  /* 0x000000010a00780c */ /* 0x000fda0003f65270 */
[----:B------:R-:W1:Y:S02]  /*6f90*/  @P3 LDC.64 R50, c[0x0][0x9e8] ;  /* 0x00027a00ff323b82 */ /* 0x000e640000000a00 */
[----:B-1----:R-:W-:-:S05]  /*6fa0*/  @P3 IMAD.HI.U32 R50, R85, R50, RZ ;  /* 0x0000003255323227 */ /* 0x002fca00078e00ff */
[----:B------:R-:W-:-:S07]  /*6fb0*/  @P3 SHF.R.U32.HI R85, RZ, R51, R50 ;  /* 0x00000033ff553219 */ /* 0x000fce0000011632 */
.L_x_8955:
[----:B------:R-:W-:Y:S05]  /*6fc0*/  BSYNC B0 ;  /* 0x0000000000007941 */ /* 0x000fea0003800000 */
.L_x_8953:
[----:B------:R-:W-:-:S04]  /*6fd0*/  IMAD R80, R85, R10, -R80 ;  /* 0x0000000a55507224 */ /* 0x000fc800078e0a50 */
[----:B------:R-:W-:-:S05]  /*6fe0*/  IMAD R80, R19, -0x2, R80 ;  /* 0xfffffffe13507824 */ /* 0x000fca00078e0250 */
[----:B------:R-:W-:Y:S02]  /*6ff0*/  VIADDMNMX R87, R80, R10, R87, PT ;  /* 0x0000000a50577246 */ /* 0x000fe40003800157 */
[----:B------:R-:W-:-:S07]  /*7000*/  VIMNMX R86, R86, R80, !PT ;  /* 0x0000005056567248 */ /* 0x000fce0007fe0100 */
.L_x_8952:
        /* <DEDUP_REMOVED lines=24> */
[----:B------:R-:W-:-:S02]  /*7190*/  ISETP.GT.AND P4, PT, R86, 0x1, P2 ;  /* 0x000000015600780c */ /* 0x000fc40001784270 */
[----:B------:R-:W-:Y:S02]  /*71a0*/  FMNMX.FTZ R51, R41, R10, !PT ;  /* 0x0000000a29337209 */ /* 0x000fe40007810000 */
[C---:B------:R-:W-:Y:S02]  /*71b0*/  ISETP.LT.OR P5, PT, R87.reuse, 0x1, P5 ;  /* 0x000000015700780c */ /* 0x040fe40002fa1670 */
        /* <DEDUP_REMOVED lines=37> */
[----:B------:R-:W-:-:S03]  /*7410*/  ISETP.LT.OR P4, PT, R87, 0x29, P4 ;  /* 0x000000295700780c */ /* 0x000fc60002781670 */
[----:B------:R-:W1:Y:S01]  /*7420*/  SHFL.BFLY PT, R51, R50, 0x2, 0x1f ;  /* 0x0c401f0032337f89 */ /* 0x000e6200000e0000 */
[----:B------:R-:W-:Y:S02]  /*7430*/  FSEL R39, R39, -INF , !P4 ;  /* 0xff80000027277808 */ /* 0x000fe40006000000 */
[----:B------:R-:W-:-:S04]  /*7440*/  ISETP.GT.AND P4, PT, R86, 0x30, P2 ;  /* 0x000000305600780c */ /* 0x000fc80001784270 */
[----:B------:R-:W-:-:S04]  /*7450*/  ISETP.LT.OR P4, PT, R87, 0x31, P4 ;  /* 0x000000315700780c */ /* 0x000fc80002781670 */
[----:B------:R-:W-:Y:S02]  /*7460*/  FSEL R43, R43, -INF , !P4 ;  /* 0xff8000002b2b7808 */ /* 0x000fe40006000000 */
[----:B------:R-:W-:-:S04]  /*7470*/  ISETP.GT.AND P4, PT, R86, 0x39, P2 ;  /* 0x000000395600780c */ /* 0x000fc80001784270 */
[----:B------:R-:W-:-:S04]  /*7480*/  ISETP.LT.OR P4, PT, R87, 0x3a, P4 ;  /* 0x0000003a5700780c */ /* 0x000fc80002781670 */
[----:B------:R-:W-:Y:S02]  /*7490*/  FSEL R48, R48, -INF , !P4 ;  /* 0xff80000030307808 */ /* 0x000fe40006000000 */
[----:B------:R-:W-:Y:S02]  /*74a0*/  ISETP.GT.AND P4, PT, R86, 0x48, P2 ;  /* 0x000000485600780c */ /* 0x000fe40001784270 */
[----:B-1----:R-:W-:Y:S02]  /*74b0*/  FMNMX.FTZ R51, R50, R51, !PT ;  /* 0x0000003332337209 */ /* 0x002fe40007810000 */
        /* <DEDUP_REMOVED lines=11> */
[----:B------:R-:W-:Y:S02]  /*7570*/  ISETP.LT.OR P4, PT, R87, 0x6a, P4 ;  /* 0x0000006a5700780c */ /* 0x000fe40002781670 */
[C---:B------:R-:W-:Y:S01]  /*7580*/  FSETP.NEU.FTZ.AND P6, PT, R10.reuse, -INF , PT ;  /* 0xff8000000a00780b */ /* 0x040fe20003fdd000 */
[----:B------:R-:W-:-:S05]  /*7590*/  FMUL.FTZ R80, R10, UR34 ;  /* 0x000000220a507c20 */ /* 0x000fca0008410000 */
[----:B------:R-:W-:Y:S02]  /*75a0*/  FSEL R50, R80, RZ, P6 ;  /* 0x000000ff50327208 */ /* 0x000fe40003000000 */
[----:B------:R-:W-:Y:S02]  /*75b0*/  FSEL R80, R13, -INF , !P5 ;  /* 0xff8000000d507808 */ /* 0x000fe40006800000 */
[----:B------:R-:W-:Y:S01]  /*75c0*/  ISETP.LT.OR P5, PT, R87, 0x2a, P3 ;  /* 0x0000002a5700780c */ /* 0x000fe20001fa1670 */
[--C-:B------:R-:W-:Y:S01]  /*75d0*/  FFMA.FTZ R85, R25, UR34, -R50.reuse ;  /* 0x0000002219557c23 */ /* 0x100fe20008010832 */
[----:B------:R-:W-:Y:S01]  /*75e0*/  FMNMX.FTZ R25, R80, R11, !PT ;  /* 0x0000000b50197209 */ /* 0x000fe20007810000 */
[--C-:B------:R-:W-:Y:S01]  /*75f0*/  FFMA.FTZ R51, R139, UR34, -R50.reuse ;  /* 0x000000228b337c23 */ /* 0x100fe20008010832 */
[----:B------:R-:W-:Y:S01]  /*7600*/  FSEL R40, R40, -INF , !P5 ;  /* 0xff80000028287808 */ /* 0x000fe20006800000 */
[----:B------:R1:W-:Y:S01]  /*7610*/  MUFU.EX2 R13, R85 ;  /* 0x00000055000d7308 */ /* 0x0003e20000000800 */
        /* <DEDUP_REMOVED lines=9> */
[--C-:B-1----:R-:W-:Y:S01]  /*76b0*/  FFMA.FTZ R85, R29, UR34, -R50.reuse ;  /* 0x000000221d557c23 */ /* 0x102fe20008010832 */
[----:B------:R-:W-:Y:S01]  /*76c0*/  FSEL R47, R47, -INF , !P5 ;  /* 0xff8000002f2f7808 */ /* 0x000fe20006800000 */
[--C-:B------:R-:W-:Y:S01]  /*76d0*/  FFMA.FTZ R30, R30, UR34, -R50.reuse ;  /* 0x000000221e1e7c23 */ /* 0x100fe20008010832 */
[----:B------:R-:W-:Y:S01]  /*76e0*/  FMNMX.FTZ R29, R27, R84, !PT ;  /* 0x000000541b1d7209 */ /* 0x000fe20007810000 */
[----:B------:R1:W-:Y:S01]  /*76f0*/  MUFU.EX2 R25, R85 ;  /* 0x0000005500197308 */ /* 0x0003e20000000800 */
        /* <DEDUP_REMOVED lines=8> */
[--C-:B-1----:R-:W-:Y:S01]  /*7780*/  FFMA.FTZ R85, R33, UR34, -R50.reuse ;  /* 0x0000002221557c23 */ /* 0x102fe20008010832 */
[----:B------:R-:W-:Y:S01]  /*7790*/  ISETP.GT.AND P3, PT, R86, 0x31, P2 ;  /* 0x000000315600780c */ /* 0x000fe20001764270 */
        /* <DEDUP_REMOVED lines=28> */
[--C-:B------:R-:W-:Y:S01]  /*7960*/  FFMA.FTZ R72, R72, UR34, -R50.reuse ;  /* 0x0000002248487c23 */ /* 0x100fe20008010832 */
[----:B------:R-:W-:Y:S01]  /*7970*/  FMNMX.FTZ R37, R47, R38, !PT ;  /* 0x000000262f257209 */ /* 0x000fe20007810000 */
[----:B------:R-:W-:Y:S01]  /*7980*/  FFMA.FTZ R81, R81, UR34, -R50 ;  /* 0x0000002251517c23 */ /* 0x000fe20008010832 */
[----:B------:R-:W-:Y:S01]  /*7990*/  ISETP.GT.AND P5, PT, R86, 0x50, P2 ;  /* 0x000000505600780c */ /* 0x000fe200017a4270 */
[----:B------:R-:W-:Y:S01]  /*79a0*/  MUFU.EX2 R51, R51 ;  /* 0x0000003300337308 */ /* 0x000fe20000000800 */
[----:B------:R-:W-:-:S02]  /*79b0*/  FMNMX.FTZ R38, R48, R37, !PT ;  /* 0x0000002530267209 */ /* 0x000fc40007810000 */
[----:B------:R-:W-:Y:S02]  /*79c0*/  ISETP.LT.OR P3, PT, R87, 0x4a, P3 ;  /* 0x0000004a5700780c */ /* 0x000fe40001f61670 */
[----:B------:R-:W-:Y:S02]  /*79d0*/  FMNMX.FTZ R37, R53, R38, !PT ;  /* 0x0000002635257209 */ /* 0x000fe40007810000 */
[----:B------:R-:W-:Y:S01]  /*79e0*/  FSEL R58, R58, -INF , !P3 ;  /* 0xff8000003a3a7808 */ /* 0x000fe20005800000 */
[----:B------:R-:W-:Y:S01]  /*79f0*/  MUFU.EX2 R12, R12 ;  /* 0x0000000c000c7308 */ /* 0x000fe20000000800 */
[----:B------:R-:W-:Y:S02]  /*7a00*/  FMNMX.FTZ R38, R84, R37, !PT ;  /* 0x0000002554267209 */ /* 0x000fe40007810000 */
[----:B------:R-:W-:Y:S02]  /*7a10*/  ISETP.LT.OR P5, PT, R87, 0x51, P5 ;  /* 0x000000515700780c */ /* 0x000fe40002fa1670 */
[----:B------:R-:W-:-:S02]  /*7a20*/  FMNMX.FTZ R37, R57, R38, !PT ;  /* 0x0000002639257209 */ /* 0x000fc40007810000 */
[----:B------:R-:W-:Y:S01]  /*7a30*/  ISETP.GT.AND P3, PT, R86, 0x58, P2 ;  /* 0x000000585600780c */ /* 0x000fe20001764270 */
[----:B------:R-:W-:Y:S01]  /*7a40*/  MUFU.EX2 R15, R15 ;  /* 0x0000000f000f7308 */ /* 0x000fe20000000800 */
[----:B------:R-:W-:Y:S02]  /*7a50*/  FSEL R61, R61, -INF , !P5 ;  /* 0xff8000003d3d7808 */ /* 0x000fe40006800000 */
[----:B------:R-:W-:Y:S02]  /*7a60*/  FMNMX.FTZ R38, R58, R37, !PT ;  /* 0x000000253a267209 */ /* 0x000fe40007810000 */
[----:B------:R-:W-:Y:S02]  /*7a70*/  ISETP.GT.AND P5, PT, R86, 0x59, P2 ;  /* 0x000000595600780c */ /* 0x000fe400017a4270 */
[----:B------:R-:W-:Y:S01]  /*7a80*/  ISETP.LT.OR P3, PT, R87, 0x59, P3 ;  /* 0x000000595700780c */ /* 0x000fe20001f61670 */
[----:B------:R-:W-:Y:S01]  /*7a90*/  MUFU.EX2 R20, R20 ;  /* 0x0000001400147308 */ /* 0x000fe20000000800 */
[----:B------:R-:W-:-:S02]  /*7aa0*/  FMNMX.FTZ R37, R61, R38, !PT ;  /* 0x000000263d257209 */ /* 0x000fc40007810000 */
[----:B------:R-:W-:Y:S02]  /*7ab0*/  ISETP.LT.OR P5, PT, R87, 0x5a, P5 ;  /* 0x0000005a5700780c */ /* 0x000fe40002fa1670 */
[----:B------:R-:W-:Y:S02]  /*7ac0*/  FSEL R65, R65, -INF , !P3 ;  /* 0xff80000041417808 */ /* 0x000fe40005800000 */
[----:B------:R-:W-:Y:S01]  /*7ad0*/  FMNMX.FTZ R38, R62, R37, !PT ;  /* 0x000000253e267209 */ /* 0x000fe20007810000 */
[----:B------:R-:W-:Y:S01]  /*7ae0*/  MUFU.EX2 R26, R26 ;  /* 0x0000001a001a7308 */ /* 0x000fe20000000800 */
[----:B------:R-:W-:Y:S02]  /*7af0*/  ISETP.GT.AND P3, PT, R86, 0x61, P2 ;  /* 0x000000615600780c */ /* 0x000fe40001764270 */
[----:B------:R-:W-:Y:S02]  /*7b00*/  FSEL R66, R66, -INF , !P5 ;  /* 0xff80000042427808 */ /* 0x000fe40006800000 */
[----:B------:R-:W-:-:S02]  /*7b10*/  FMNMX.FTZ R37, R65, R38, !PT ;  /* 0x0000002641257209 */ /* 0x000fc40007810000 */
[----:B------:R-:W-:Y:S01]  /*7b20*/  ISETP.GT.AND P5, PT, R86, 0x68, P2 ;  /* 0x000000685600780c */ /* 0x000fe200017a4270 */
[----:B------:R-:W-:Y:S01]  /*7b30*/  MUFU.EX2 R30, R30 ;  /* 0x0000001e001e7308 */ /* 0x000fe20000000800 */
[C---:B------:R-:W-:Y:S02]  /*7b40*/  ISETP.LT.OR P3, PT, R87.reuse, 0x62, P3 ;  /* 0x000000625700780c */ /* 0x040fe40001f61670 */
[----:B------:R-:W-:Y:S02]  /*7b50*/  FMNMX.FTZ R38, R66, R37, !PT ;  /* 0x0000002542267209 */ /* 0x000fe40007810000 */
[----:B-1----:R-:W-:Y:S01]  /*7b60*/  FSEL R85, R70, -INF , !P3 ;  /* 0xff80000046557808 */ /* 0x002fe20005800000 */
[----:B------:R-:W-:Y:S01]  /*7b70*/  FFMA.FTZ R70, R52, UR34, -R50 ;  /* 0x0000002234467c23 */ /* 0x000fe20008010832 */
[----:B------:R-:W-:Y:S01]  /*7b80*/  ISETP.LT.OR P5, PT, R87, 0x69, P5 ;  /* 0x000000695700780c */ /* 0x000fe20002fa1670 */
[----:B------:R-:W-:Y:S01]  /*7b90*/  MUFU.EX2 R34, R34 ;  /* 0x0000002200227308 */ /* 0x000fe20000000800 */
[----:B------:R-:W-:-:S02]  /*7ba0*/  FMNMX.FTZ R38, R69, R38, !PT ;  /* 0x0000002645267209 */ /* 0x000fc40007810000 */
[C---:B------:R-:W-:Y:S02]  /*7bb0*/  ISETP.GT.AND P3, PT, R86.reuse, 0x70, P2 ;  /* 0x000000705600780c */ /* 0x040fe40001764270 */
[----:B------:R-:W-:Y:S01]  /*7bc0*/  FSEL R139, R73, -INF , !P5 ;  /* 0xff800000498b7808 */ /* 0x000fe20006800000 */
[--C-:B------:R-:W-:Y:S01]  /*7bd0*/  FFMA.FTZ R73, R55, UR34, -R50.reuse ;  /* 0x0000002237497c23 */ /* 0x100fe20008010832 */
[----:B------:R-:W-:Y:S01]  /*7be0*/  FMNMX.FTZ R38, R85, R38, !PT ;  /* 0x0000002655267209 */ /* 0x000fe20007810000 */
[----:B------:R-:W-:Y:S01]  /*7bf0*/  MUFU.EX2 R54, R54 ;  /* 0x0000003600367308 */ /* 0x000fe20000000800 */
[----:B------:R-:W-:Y:S02]  /*7c00*/  ISETP.GT.AND P5, PT, R86, 0x71, P2 ;  /* 0x000000715600780c */ /* 0x000fe400017a4270 */
[----:B------:R-:W-:Y:S01]  /*7c10*/  FSEL R142, R74, -INF , !P4 ;  /* 0xff8000004a8e7808 */ /* 0x000fe20006000000 */
[--C-:B------:R-:W-:Y:S01]  /*7c20*/  FFMA.FTZ R74, R75, UR34, -R50.reuse ;  /* 0x000000224b4a7c23 */ /* 0x100fe20008010832 */
[----:B------:R-:W-:Y:S01]  /*7c30*/  ISETP.LT.OR P3, PT, R87, 0x71, P3 ;  /* 0x000000715700780c */ /* 0x000fe20001f61670 */
[----:B------:R-:W-:Y:S01]  /*7c40*/  FFMA.FTZ R75, R79, UR34, -R50 ;  /* 0x000000224f4b7c23 */ /* 0x000fe20008010832 */
[----:B------:R-:W-:Y:S01]  /*7c50*/  FMNMX.FTZ R37, R139, R38, !PT ;  /* 0x000000268b257209 */ /* 0x000fe20007810000 */
[----:B------:R-:W-:Y:S01]  /*7c60*/  MUFU.EX2 R41, R41 ;  /* 0x0000002900297308 */ /* 0x000fe20000000800 */
[----:B------:R-:W-:-:S02]  /*7c70*/  ISETP.GT.AND P4, PT, R86, 0x78, P2 ;  /* 0x000000785600780c */ /* 0x000fc40001784270 */
[----:B------:R-:W-:Y:S02]  /*7c80*/  ISETP.LT.OR P5, PT, R87, 0x72, P5 ;  /* 0x000000725700780c */ /* 0x000fe40002fa1670 */
[----:B------:R-:W-:Y:S01]  /*7c90*/  FSEL R52, R77, -INF , !P3 ;  /* 0xff8000004d347808 */ /* 0x000fe20005800000 */
[----:B------:R-:W-:Y:S01]  /*7ca0*/  FFMA.FTZ R77, R76, UR34, -R50 ;  /* 0x000000224c4d7c23 */ /* 0x000fe20008010832 */
[----:B------:R-:W-:Y:S01]  /*7cb0*/  FMNMX.FTZ R37, R142, R37, !PT ;  /* 0x000000258e257209 */ /* 0x000fe20007810000 */
[----:B------:R-:W-:Y:S01]  /*7cc0*/  MUFU.EX2 R42, R42 ;  /* 0x0000002a002a7308 */ /* 0x000fe20000000800 */
[----:B------:R-:W-:Y:S02]  /*7cd0*/  ISETP.GT.AND P2, PT, R86, 0x79, P2 ;  /* 0x000000795600780c */ /* 0x000fe40001744270 */
[----:B------:R-:W-:Y:S02]  /*7ce0*/  ISETP.LT.OR P4, PT, R87, 0x79, P4 ;  /* 0x000000795700780c */ /* 0x000fe40002781670 */
[----:B------:R-:W-:-:S02]  /*7cf0*/  FSEL R78, R78, -INF , !P5 ;  /* 0xff8000004e4e7808 */ /* 0x000fc40006800000 */
[----:B------:R-:W-:Y:S01]  /*7d00*/  FMNMX.FTZ R37, R52, R37, !PT ;  /* 0x0000002534257209 */ /* 0x000fe20007810000 */
[----:B------:R-:W-:Y:S01]  /*7d10*/  MUFU.EX2 R45, R45 ;  /* 0x0000002d002d7308 */ /* 0x000fe20000000800 */
[----:B------:R-:W-:Y:S02]  /*7d20*/  ISETP.LT.OR P2, PT, R87, 0x7a, P2 ;  /* 0x0000007a5700780c */ /* 0x000fe40001741670 */
[----:B------:R-:W-:Y:S02]  /*7d30*/  FSEL R82, R82, -INF , !P4 ;  /* 0xff80000052527808 */ /* 0x000fe40006000000 */
[----:B------:R-:W-:Y:S02]  /*7d40*/  FMNMX.FTZ R37, R78, R37, !PT ;  /* 0x000000254e257209 */ /* 0x000fe40007810000 */
[----:B------:R-:W-:Y:S01]  /*7d50*/  FSEL R83, R83, -INF , !P2 ;  /* 0xff80000053537808 */ /* 0x000fe20005000000 */
[----:B------:R-:W-:Y:S01]  /*7d60*/  MUFU.EX2 R46, R46 ;  /* 0x0000002e002e7308 */ /* 0x000fe20000000800 */
[----:B------:R-:W-:-:S02]  /*7d70*/  FMNMX.FTZ R38, R82, R37, !PT ;  /* 0x0000002552267209 */ /* 0x000fc40007810000 */
[----:B------:R-:W-:Y:S02]  /*7d80*/  FSEL R55, R10, RZ, P6 ;  /* 0x000000ff0a377208 */ /* 0x000fe40003000000 */
[----:B------:R-:W-:-:S03]  /*7d90*/  FMNMX.FTZ R38, R83, R38, !PT ;  /* 0x0000002653267209 */ /* 0x000fc60007810000 */
[----:B------:R-:W-:Y:S01]  /*7da0*/  FADD.FTZ R55, -R55, R8 ;  /* 0x0000000837377221 */ /* 0x000fe20000010100 */
[----:B------:R-:W-:Y:S01]  /*7db0*/  MUFU.EX2 R49, R49 ;  /* 0x0000003100317308 */ /* 0x000fe20000000800 */
[----:B------:R-:W1:Y:S02]  /*7dc0*/  SHFL.BFLY PT, R37, R38, 0x2, 0x1f ;  /* 0x0c401f0026257f89 */ /* 0x000e6400000e0000 */
[----:B------:R-:W-:-:S05]  /*7dd0*/  FMUL.FTZ R76, R55, UR34 ;  /* 0x00000022374c7c20 */ /* 0x000fca0008410000 */
[----:B------:R-:W-:Y:S08]  /*7de0*/  MUFU.EX2 R8, R81 ;  /* 0x0000005100087308 */ /* 0x000ff00000000800 */
[----:B------:R-:W2:Y:S08]  /*7df0*/  MUFU.EX2 R76, R76 ;  /* 0x0000004c004c7308 */ /* 0x000eb00000000800 */
[----:B------:R-:W-:Y:S01]  /*7e00*/  MUFU.EX2 R70, R70 ;  /* 0x0000004600467308 */ /* 0x000fe20000000800 */
[----:B-1----:R-:W-:-:S05]  /*7e10*/  FMNMX.FTZ R37, R38, R37, !PT ;  /* 0x0000002526257209 */ /* 0x002fca0007810000 */
[----:B------:R-:W1:Y:S02]  /*7e20*/  SHFL.BFLY PT, R38, R37, 0x1, 0x1f ;  /* 0x0c201f0025267f89 */ /* 0x000e6400000e0000 */
[----:B------:R-:W-:Y:S01]  /*7e30*/  MUFU.EX2 R73, R73 ;  /* 0x0000004900497308 */ /* 0x000fe20000000800 */
[-C--:B--2---:R-:W-:Y:S01]  /*7e40*/  FMUL.FTZ R88, R88, R76.reuse ;  /* 0x0000004c58587220 */ /* 0x084fe20000410000 */
        /* <DEDUP_REMOVED lines=19> */
[----:B------:R-:W-:Y:S01]  /*7f80*/  FMUL.FTZ R124, R124, R76 ;  /* 0x0000004c7c7c7220 */ /* 0x000fe20000410000 */
[----:B-1----:R-:W-:Y:S01]  /*7f90*/  FMNMX.FTZ R50, R37, R38, !PT ;  /* 0x0000002625327209 */ /* 0x002fe20007810000 */
[-C--:B------:R-:W-:Y:S01]  /*7fa0*/  FMUL.FTZ R125, R125, R76.reuse ;  /* 0x0000004c7d7d7220 */ /* 0x080fe20000410000 */
[----:B------:R-:W-:Y:S01]  /*7fb0*/  MUFU.EX2 R60, R60 ;  /* 0x0000003c003c7308 */ /* 0x000fe20000000800 */
[----:B------:R-:W-:Y:S01]  /*7fc0*/  F2FP.F16.F32.PACK_AB R38, R20, R15 ;  /* 0x0000000f1426723e */ /* 0x000fe200000000ff */
[-C--:B------:R-:W-:Y:S01]  /*7fd0*/  FMUL.FTZ R128, R128, R76.reuse ;  /* 0x0000004c80807220 */ /* 0x080fe20000410000 */
[C---:B------:R-:W-:Y:S01]  /*7fe0*/  FMUL.FTZ R37, R50.reuse, UR34 ;  /* 0x0000002232257c20 */ /* 0x040fe20008410000 */
[----:B------:R-:W-:Y:S01]  /*7ff0*/  FSETP.NEU.FTZ.AND P2, PT, R50, -INF , PT ;  /* 0xff8000003200780b */ /* 0x000fe20003f5d000 */
[-C--:B------:R-:W-:Y:S01]  /*8000*/  FMUL.FTZ R129, R129, R76.reuse ;  /* 0x0000004c81817220 */ /* 0x080fe20000410000 */
[-C--:B------:R-:W-:Y:S01]  /*8010*/  FMUL.FTZ R132, R132, R76.reuse ;  /* 0x0000004c84847220 */ /* 0x080fe20000410000 */
[----:B------:R-:W-:Y:S01]  /*8020*/  FMUL.FTZ R133, R133, R76 ;  /* 0x0000004c85857220 */ /* 0x000fe20000410000 */
[----:B------:R-:W-:Y:S01]  /*8030*/  FSEL R55, R37, RZ, P2 ;  /* 0x000000ff25377208 */ /* 0x000fe20001000000 */
[----:B------:R-:W-:Y:S04]  /*8040*/  MUFU.EX2 R63, R63 ;  /* 0x0000003f003f7308 */ /* 0x000fe80000000800 */
[--C-:B------:R-:W-:Y:S01]  /*8050*/  FFMA.FTZ R148, R24, UR34, -R55.reuse ;  /* 0x0000002218947c23 */ /* 0x100fe20008010837 */
[----:B------:R-:W-:Y:S01]  /*8060*/  FSEL R24, R50, RZ, P2 ;  /* 0x000000ff32187208 */ /* 0x000fe20001000000 */
[--C-:B------:R-:W-:Y:S01]  /*8070*/  FFMA.FTZ R37, R80, UR34, -R55.reuse ;  /* 0x0000002250257c23 */ /* 0x100fe20008010837 */
[--C-:B------:R-:W-:Y:S01]  /*8080*/  FFMA.FTZ R146, R14, UR34, -R55.reuse ;  /* 0x000000220e927c23 */ /* 0x100fe20008010837 */
[--C-:B------:R-:W-:Y:S01]  /*8090*/  FFMA.FTZ R14, R27, UR34, -R55.reuse ;  /* 0x000000221b0e7c23 */ /* 0x100fe20008010837 */
[----:B------:R-:W-:Y:S01]  /*80a0*/  FFMA.FTZ R27, R28, UR34, -R55 ;  /* 0x000000221c1b7c23 */ /* 0x000fe20008010837 */
[----:B------:R-:W-:Y:S01]  /*80b0*/  FADD.FTZ R24, -R24, R11 ;  /* 0x0000000b18187221 */ /* 0x000fe20000010100 */
[----:B------:R-:W-:Y:S01]  /*80c0*/  IMAD.U32 R28, RZ, RZ, UR36 ;  /* 0x00000024ff1c7e24 */ /* 0x000fe2000f8e00ff */
[----:B------:R-:W-:Y:S01]  /*80d0*/  MUFU.EX2 R37, R37 ;  /* 0x0000002500257308 */ /* 0x000fe20000000800 */
[--C-:B------:R-:W-:Y:S01]  /*80e0*/  FFMA.FTZ R21, R21, UR34, -R55.reuse ;  /* 0x0000002215157c23 */ /* 0x100fe20008010837 */
[----:B------:R-:W-:Y:S01]  /*80f0*/  FMUL.FTZ R24, R24, UR34 ;  /* 0x0000002218187c20 */ /* 0x000fe20008410000 */
[----:B------:R-:W-:Y:S01]  /*8100*/  FFMA.FTZ R79, R39, UR34, -R55 ;  /* 0x00000022274f7c23 */ /* 0x000fe20008010837 */
[----:B------:R-:W-:Y:S01]  /*8110*/  @!P1 LEA R28, R28, UR39, 0x3 ;  /* 0x000000271c1c9c11 */ /* 0x000fe2000f8e18ff */
[----:B------:R-:W-:Y:S01]  /*8120*/  FFMA.FTZ R39, R76, R6, R51 ;  /* 0x000000064c277223 */ /* 0x000fe20000010033 */
[--C-:B------:R-:W-:Y:S01]  /*8130*/  FFMA.FTZ R86, R36, UR34, -R55.reuse ;  /* 0x0000002224567c23 */ /* 0x100fe20008010837 */
[----:B------:R-:W-:Y:S01]  /*8140*/  FFMA.FTZ R31, R31, UR34, -R55 ;  /* 0x000000221f1f7c23 */ /* 0x000fe20008010837 */
[----:B------:R-:W1:Y:S01]  /*8150*/  MUFU.EX2 R24, R24 ;  /* 0x0000001800187308 */ /* 0x000e620000000800 */
[----:B------:R-:W-:-:S02]  /*8160*/  @!P1 VIADD R28, R28, 0x2d860 ;  /* 0x0002d8601c1c9836 */ /* 0x000fc40000000000 */
[--C-:B------:R-:W-:Y:S01]  /*8170*/  FFMA.FTZ R80, R32, UR34, -R55.reuse ;  /* 0x0000002220507c23 */ /* 0x100fe20008010837 */
[--C-:B------:R-:W-:Y:S01]  /*8180*/  FFMA.FTZ R35, R35, UR34, -R55.reuse ;  /* 0x0000002223237c23 */ /* 0x100fe20008010837 */
[--C-:B------:R-:W-:Y:S01]  /*8190*/  FFMA.FTZ R144, R40, UR34, -R55.reuse ;  /* 0x0000002228907c23 */ /* 0x100fe20008010837 */
[----:B------:R-:W-:Y:S01]  /*81a0*/  FFMA.FTZ R32, R44, UR34, -R55 ;  /* 0x000000222c207c23 */ /* 0x000fe20008010837 */
[----:B------:R-:W-:Y:S01]  /*81b0*/  @!P1 PRMT R36, RZ, 0x654, R28 ;  /* 0x00000654ff249816 */ /* 0x000fe2000000001c */
[----:B------:R-:W-:Y:S01]  /*81c0*/  FADD.FTZ R28, R12, R39 ;  /* 0x000000270c1c7221 */ /* 0x000fe20000010000 */
[----:B------:R-:W2:Y:S01]  /*81d0*/  MUFU.EX2 R146, R146 ;  /* 0x0000009200927308 */ /* 0x000ea20000000800 */
[--C-:B------:R-:W-:Y:S01]  /*81e0*/  FFMA.FTZ R11, R53, UR34, -R55.reuse ;  /* 0x00000022350b7c23 */ /* 0x100fe20008010837 */
[----:B------:R3:W-:Y:S01]  /*81f0*/  @!P1 SYNCS.ARRIVE.TRANS64.RED.A1T0 RZ, [R36+URZ], RZ ;  /* 0x000000ff24ff99a7 */ /* 0x0007e2000810043f */
[----:B------:R-:W-:Y:S01]  /*8200*/  FADD.FTZ R39, R15, R28 ;  /* 0x0000001c0f277221 */ /* 0x000fe20000010000 */
[--C-:B------:R-:W-:Y:S01]  /*8210*/  FFMA.FTZ R47, R47, UR34, -R55.reuse ;  /* 0x000000222f2f7c23 */ /* 0x100fe20008010837 */
[--C-:B------:R-:W-:Y:S01]  /*8220*/  FFMA.FTZ R40, R48, UR34, -R55.reuse ;  /* 0x0000002230287c23 */ /* 0x100fe20008010837 */
[----:B------:R-:W-:Y:S01]  /*8230*/  FFMA.FTZ R48, R84, UR34, -R55 ;  /* 0x0000002254307c23 */ /* 0x000fe20008010837 */
[----:B------:R-:W-:Y:S01]  /*8240*/  FADD.FTZ R28, R20, R39 ;  /* 0x00000027141c7221 */ /* 0x000fe20000010000 */
[----:B------:R4:W5:Y:S01]  /*8250*/  MUFU.EX2 R81, R21 ;  /* 0x0000001500517308 */ /* 0x0009620000000800 */
[----:B-1----:R-:W-:Y:S01]  /*8260*/  FFMA.FTZ R5, R24, R5, R37 ;  /* 0x0000000518057223 */ /* 0x002fe20000010025 */
[----:B---3--:R-:W-:Y:S01]  /*8270*/  F2FP.F16.F32.PACK_AB R36, R12, R51 ;  /* 0x000000330c24723e */ /* 0x008fe200000000ff */
[--C-:B------:R-:W-:Y:S01]  /*8280*/  FFMA.FTZ R6, R57, UR34, -R55.reuse ;  /* 0x0000002239067c23 */ /* 0x100fe20008010837 */
[--C-:B------:R-:W-:Y:S01]  /*8290*/  FFMA.FTZ R58, R58, UR34, -R55.reuse ;  /* 0x000000223a3a7c23 */ /* 0x100fe20008010837 */
[--C-:B------:R-:W-:Y:S01]  /*82a0*/  FFMA.FTZ R61, R61, UR34, -R55.reuse ;  /* 0x000000223d3d7c23 */ /* 0x100fe20008010837 */
[--C-:B------:R-:W-:Y:S01]  /*82b0*/  FFMA.FTZ R20, R62, UR34, -R55.reuse ;  /* 0x000000223e147c23 */ /* 0x100fe20008010837 */
[----:B------:R-:W-:Y:S01]  /*82c0*/  FFMA.FTZ R69, R69, UR34, -R55 ;  /* 0x0000002245457c23 */ /* 0x000fe20008010837 */
[----:B------:R-:W1:Y:S01]  /*82d0*/  MUFU.EX2 R148, R148 ;  /* 0x0000009400947308 */ /* 0x000e620000000800 */
[C---:B--2---:R-:W-:Y:S01]  /*82e0*/  FADD.FTZ R12, R146.reuse, R5 ;  /* 0x00000005920c7221 */ /* 0x044fe20000010000 */
[--C-:B----4-:R-:W-:Y:S01]  /*82f0*/  FFMA.FTZ R21, R43, UR34, -R55.reuse ;  /* 0x000000222b157c23 */ /* 0x110fe20008010837 */
[----:B------:R-:W-:Y:S01]  /*8300*/  FADD.FTZ R43, R13, R28 ;  /* 0x0000001c0d2b7221 */ /* 0x000fe20000010000 */
[----:B------:R-:W-:Y:S01]  /*8310*/  F2FP.F16.F32.PACK_AB R37, R146, R37 ;  /* 0x000000259225723e */ /* 0x000fe200000000ff */
[--C-:B------:R-:W-:Y:S01]  /*8320*/  FFMA.FTZ R139, R139, UR34, -R55.reuse ;  /* 0x000000228b8b7c23 */ /* 0x100fe20008010837 */
[----:B------:R-:W-:Y:S01]  /*8330*/  FFMA.FTZ R142, R142, UR34, -R55 ;  /* 0x000000228e8e7c23 */ /* 0x000fe20008010837 */
[----:B------:R-:W-:Y:S01]  /*8340*/  FADD.FTZ R28, R26, R43 ;  /* 0x0000002b1a1c7221 */ /* 0x000fe20000010000 */
[----:B------:R-:W2:Y:S01]  /*8350*/  MUFU.EX2 R14, R14 ;  /* 0x0000000e000e7308 */ /* 0x000ea20000000800 */
[----:B-----5:R-:W-:Y:S01]  /*8360*/  FADD.FTZ R5, R81, R12 ;  /* 0x0000000c51057221 */ /* 0x020fe20000010000 */
[--C-:B------:R-:W-:Y:S01]  /*8370*/  FFMA.FTZ R78, R78, UR34, -R55.reuse ;  /* 0x000000224e4e7c23 */ /* 0x100fe20008010837 */
[----:B------:R-:W-:Y:S01]  /*8380*/  FADD.FTZ R43, R25, R28 ;  /* 0x0000001c192b7221 */ /* 0x000fe20000010000 */
[--C-:B------:R-:W-:Y:S01]  /*8390*/  FFMA.FTZ R85, R85, UR34, -R55.reuse ;  /* 0x0000002255557c23 */ /* 0x100fe20008010837 */
[--C-:B------:R-:W-:Y:S01]  /*83a0*/  FFMA.FTZ R82, R82, UR34, -R55.reuse ;  /* 0x0000002252527c23 */ /* 0x100fe20008010837 */
[----:B------:R-:W-:Y:S01]  /*83b0*/  FFMA.FTZ R83, R83, UR34, -R55 ;  /* 0x0000002253537c23 */ /* 0x000fe20008010837 */
[----:B------:R-:W-:Y:S01]  /*83c0*/  FADD.FTZ R28, R30, R43 ;  /* 0x0000002b1e1c7221 */ /* 0x000fe20000010000 */
[----:B------:R-:W3:Y:S01]  /*83d0*/  MUFU.EX2 R27, R27 ;  /* 0x0000001b001b7308 */ /* 0x000ee20000000800 */
[----:B-1----:R-:W-:Y:S01]  /*83e0*/  FADD.FTZ R5, R148, R5 ;  /* 0x0000000594057221 */ /* 0x002fe20000010000 */
[----:B------:R-:W-:Y:S01]  /*83f0*/  F2FP.F16.F32.PACK_AB R30, R30, R25 ;  /* 0x000000191e1e723e */ /* 0x000fe200000000ff */
[----:B------:R-:W-:Y:S01]  /*8400*/  FADD.FTZ R51, R29, R28 ;  /* 0x0000001c1d337221 */ /* 0x000fe20000010000 */
[----:B------:R-:W-:Y:S01]  /*8410*/  F2FP.F16.F32.PACK_AB R39, R148, R81 ;  /* 0x000000519427723e */ /* 0x000fe200000000ff */
[----:B------:R-:W-:Y:S01]  /*8420*/  UMOV UR36, UR58 ;  /* 0x0000003a00247c82 */ /* 0x000fe20008000000 */
[----:B------:R-:W-:Y:S01]  /*8430*/  ISETP.GT.AND P2, PT, R7, UR59, PT ;  /* 0x0000003b07007c0c */ /* 0x000fe2000bf44270 */
[----:B------:R-:W-:Y:S01]  /*8440*/  FADD.FTZ R28, R34, R51 ;  /* 0x00000033221c7221 */ /* 0x000fe20000010000 */
[----:B------:R-:W1:Y:S01]  /*8450*/  MUFU.EX2 R31, R31 ;  /* 0x0000001f001f7308 */ /* 0x000e620000000800 */
[----:B--2---:R-:W-:Y:S01]  /*8460*/  FADD.FTZ R12, R14, R5 ;  /* 0x000000050e0c7221 */ /* 0x004fe20000010000 */
[----:B------:R-:W-:Y:S01]  /*8470*/  FFMA.FTZ R5, R65, UR34, -R55 ;  /* 0x0000002241057c23 */ /* 0x000fe20008010837 */
[----:B------:R-:W-:Y:S01]  /*8480*/  FADD.FTZ R53, R33, R28 ;  /* 0x0000001c21357221 */ /* 0x000fe20000010000 */
[----:B------:R-:W-:Y:S01]  /*8490*/  STSM.16.M88.4 [R136+0x21800], R36 ;  /* 0x0218002488007844 */ /* 0x000fe20000000200 */
[----:B------:R-:W-:-:S02]  /*84a0*/  VIADD R7, R7, 0xffffffff ;  /* 0xffffffff07077836 */ /* 0x000fc40000000000 */
[-C--:B------:R-:W-:Y:S01]  /*84b0*/  FMUL.FTZ R90, R90, R24.reuse ;  /* 0x000000185a5a7220 */ /* 0x080fe20000410000 */
[C---:B------:R-:W-:Y:S01]  /*84c0*/  FADD.FTZ R28, R54.reuse, R53 ;  /* 0x00000035361c7221 */ /* 0x040fe20000010000 */
[----:B------:R-:W2:Y:S01]  /*84d0*/  MUFU.EX2 R80, R80 ;  /* 0x0000005000507308 */ /* 0x000ea20000000800 */
[----:B---3--:R-:W-:Y:S01]  /*84e0*/  FADD.FTZ R12, R27, R12 ;  /* 0x0000000c1b0c7221 */ /* 0x008fe20000010000 */
[----:B------:R-:W-:Y:S01]  /*84f0*/  F2FP.F16.F32.PACK_AB R54, R54, R33 ;  /* 0x000000213636723e */ /* 0x000fe200000000ff */
[----:B------:R-:W-:Y:S01]  /*8500*/  FADD.FTZ R53, R41, R28 ;  /* 0x0000001c29357221 */ /* 0x000fe20000010000 */
[----:B------:R-:W-:Y:S01]  /*8510*/  F2FP.F16.F32.PACK_AB R28, R26, R13 ;  /* 0x0000000d1a1c723e */ /* 0x000fe200000000ff */
[-C--:B------:R-:W-:Y:S01]  /*8520*/  FMUL.FTZ R91, R91, R24.reuse ;  /* 0x000000185b5b7220 */ /* 0x080fe20000410000 */
[-C--:B------:R-:W-:Y:S01]  /*8530*/  FMUL.FTZ R94, R94, R24.reuse ;  /* 0x000000185e5e7220 */ /* 0x080fe20000410000 */
[----:B------:R-:W-:Y:S01]  /*8540*/  FADD.FTZ R44, R42, R53 ;  /* 0x000000352a2c7221 */ /* 0x000fe20000010000 */
        /* <DEDUP_REMOVED lines=10> */
[----:B------:R-:W-:Y:S01]  /*85f0*/  FFMA.FTZ R43, R52, UR34, -R55 ;  /* 0x00000022342b7c23 */ /* 0x000fe20008010837 */
[----:B------:R-:W-:Y:S01]  /*8600*/  F2FP.F16.F32.PACK_AB R52, R34, R29 ;  /* 0x0000001d2234723e */ /* 0x000fe200000000ff */
[----:B------:R-:W-:Y:S01]  /*8610*/  FMUL.FTZ R107, R107, R24 ;  /* 0x000000186b6b7220 */ /* 0x000fe20000410000 */
[----:B------:R-:W-:Y:S01]  /*8620*/  F2FP.F16.F32.PACK_AB R29, R27, R14 ;  /* 0x0000000e1b1d723e */ /* 0x000fe200000000ff */
[-C--:B------:R-:W-:Y:S01]  /*8630*/  FMUL.FTZ R110, R110, R24.reuse ;  /* 0x000000186e6e7220 */ /* 0x080fe20000410000 */
[----:B------:R-:W-:Y:S01]  /*8640*/  F2FP.F16.F32.PACK_AB R31, R80, R31 ;  /* 0x0000001f501f723e */ /* 0x000fe200000000ff */
[----:B------:R-:W2:Y:S01]  /*8650*/  MUFU.EX2 R79, R79 ;  /* 0x0000004f004f7308 */ /* 0x000ea20000000800 */
[----:B---3--:R-:W-:Y:S01]  /*8660*/  FADD.FTZ R51, R35, R12 ;  /* 0x0000000c23337221 */ /* 0x008fe20000010000 */
[-C--:B------:R-:W-:Y:S01]  /*8670*/  FMUL.FTZ R111, R111, R24.reuse ;  /* 0x000000186f6f7220 */ /* 0x080fe20000410000 */
[-C--:B------:R-:W-:Y:S01]  /*8680*/  FMUL.FTZ R114, R114, R24.reuse ;  /* 0x0000001872727220 */ /* 0x080fe20000410000 */
[----:B------:R3:W-:Y:S01]  /*8690*/  STSM.16.M88.4 [R23], R28 ;  /* 0x0000001c17007844 */ /* 0x0007e20000000200 */
[-C--:B------:R-:W-:Y:S01]  /*86a0*/  FMUL.FTZ R115, R115, R24.reuse ;  /* 0x0000001873737220 */ /* 0x080fe20000410000 */
[-C--:B------:R-:W-:Y:S01]  /*86b0*/  FMUL.FTZ R118, R118, R24.reuse ;  /* 0x0000001876767220 */ /* 0x080fe20000410000 */
[-C--:B------:R-:W-:Y:S01]  /*86c0*/  FMUL.FTZ R119, R119, R24.reuse ;  /* 0x0000001877777220 */ /* 0x080fe20000410000 */
[----:B------:R-:W4:Y:S01]  /*86d0*/  MUFU.EX2 R144, R144 ;  /* 0x0000009000907308 */ /* 0x000f220000000800 */
        /* <DEDUP_REMOVED lines=11> */
[----:B------:R-:W-:-:S04]  /*8790*/  FMUL.FTZ R135, R135, R24 ;  /* 0x0000001887877220 */ /* 0x000fc80000410000 */
[----:B------:R-:W2:Y:S01]  /*87a0*/  MUFU.EX2 R32, R32 ;  /* 0x0000002000207308 */ /* 0x000ea20000000800 */
[----:B----4-:R-:W-:Y:S01]  /*87b0*/  FADD.FTZ R12, R144, R51 ;  /* 0x00000033900c7221 */ /* 0x010fe20000010000 */
[----:B------:R-:W-:Y:S01]  /*87c0*/  FADD.FTZ R51, R45, R44 ;  /* 0x0000002c2d337221 */ /* 0x000fe20000010000 */
[----:B------:R-:W-:-:S03]  /*87d0*/  F2FP.F16.F32.PACK_AB R44, R42, R41 ;  /* 0x000000292a2c723e */ /* 0x000fc600000000ff */
[C---:B------:R-:W-:Y:S01]  /*87e0*/  FADD.FTZ R34, R46.reuse, R51 ;  /* 0x000000332e227221 */ /* 0x040fe20000010000 */
[----:B------:R-:W-:Y:S01]  /*87f0*/  F2FP.F16.F32.PACK_AB R46, R46, R45 ;  /* 0x0000002d2e2e723e */ /* 0x000fe200000000ff */
[----:B------:R-:W4:Y:S01]  /*8800*/  MUFU.EX2 R47, R47 ;  /* 0x0000002f002f7308 */ /* 0x000f220000000800 */
[----:B-1----:R-:W-:Y:S01]  /*8810*/  FADD.FTZ R13, R21, R12 ;  /* 0x0000000c150d7221 */ /* 0x002fe20000010000 */
[----:B------:R-:W-:-:S04]  /*8820*/  FADD.FTZ R25, R49, R34 ;  /* 0x0000002231197221 */ /* 0x000fc80000010000 */
[----:B------:R-:W-:Y:S02]  /*8830*/  FADD.FTZ R14, R70, R25 ;  /* 0x00000019460e7221 */ /* 0x000fe40000010000 */
[----:B------:R-:W1:Y:S01]  /*8840*/  MUFU.EX2 R40, R40 ;  /* 0x0000002800287308 */ /* 0x000e620000000800 */
[C---:B--2---:R-:W-:Y:S01]  /*8850*/  FADD.FTZ R12, R32.reuse, R13 ;  /* 0x0000000d200c7221 */ /* 0x044fe20000010000 */
[----:B------:R-:W-:Y:S01]  /*8860*/  FADD.FTZ R25, R73, R14 ;  /* 0x0000000e49197221 */ /* 0x000fe20000010000 */
[----:B------:R-:W-:-:S03]  /*8870*/  F2FP.F16.F32.PACK_AB R45, R32, R21 ;  /* 0x00000015202d723e */ /* 0x000fc600000000ff */
[----:B------:R-:W-:Y:S02]  /*8880*/  FADD.FTZ R14, R56, R25 ;  /* 0x00000019380e7221 */ /* 0x000fe40000010000 */
[----:B------:R-:W2:Y:S01]  /*8890*/  MUFU.EX2 R11, R11 ;  /* 0x0000000b000b7308 */ /* 0x000ea20000000800 */
[----:B----4-:R-:W-:-:S07]  /*88a0*/  FADD.FTZ R13, R47, R12 ;  /* 0x0000000c2f0d7221 */ /* 0x010fce0000010000 */
[----:B------:R-:W4:Y:S01]  /*88b0*/  MUFU.EX2 R48, R48 ;  /* 0x0000003000307308 */ /* 0x000f220000000800 */
[C---:B-1----:R-:W-:Y:S01]  /*88c0*/  FADD.FTZ R12, R40.reuse, R13 ;  /* 0x0000000d280c7221 */ /* 0x042fe20000010000 */
[----:B------:R-:W-:-:S06]  /*88d0*/  F2FP.F16.F32.PACK_AB R47, R40, R47 ;  /* 0x0000002f282f723e */ /* 0x000fcc00000000ff */
[----:B------:R-:W1:Y:S01]  /*88e0*/  MUFU.EX2 R6, R6 ;  /* 0x0000000600067308 */ /* 0x000e620000000800 */
[----:B--2---:R-:W-:-:S07]  /*88f0*/  FADD.FTZ R13, R11, R12 ;  /* 0x0000000c0b0d7221 */ /* 0x004fce0000010000 */
[----:B------:R2:W5:Y:S01]  /*8900*/  MUFU.EX2 R15, R58 ;  /* 0x0000003a000f7308 */ /* 0x0005620000000800 */
[----:B----4-:R-:W-:-:S07]  /*8910*/  FADD.FTZ R13, R48, R13 ;  /* 0x0000000d300d7221 */ /* 0x010fce0000010000 */
[----:B------:R-:W3:Y:S01]  /*8920*/  MUFU.EX2 R64, R64 ;  /* 0x0000004000407308 */ /* 0x000ee20000000800 */
[----:B-1----:R-:W-:Y:S01]  /*8930*/  FADD.FTZ R12, R6, R13 ;  /* 0x0000000d060c7221 */ /* 0x002fe20000010000 */
[----:B------:R-:W-:Y:S01]  /*8940*/  FADD.FTZ R13, R59, R14 ;  /* 0x0000000e3b0d7221 */ /* 0x000fe20000010000 */
[----:B--2---:R-:W-:Y:S01]  /*8950*/  FFMA.FTZ R58, R66, UR34, -R55 ;  /* 0x00000022423a7c23 */ /* 0x004fe20008010837 */
[----:B------:R-:W-:Y:S02]  /*8960*/  F2FP.F16.F32.PACK_AB R55, R144, R79 ;  /* 0x0000004f9037723e */ /* 0x000fe400000000ff */
[C---:B------:R-:W-:Y:S01]  /*8970*/  FADD.FTZ R34, R60.reuse, R13 ;  /* 0x0000000d3c227221 */ /* 0x040fe20000010000 */
[----:B------:R-:W-:Y:S01]  /*8980*/  F2FP.F16.F32.PACK_AB R60, R60, R59 ;  /* 0x0000003b3c3c723e */ /* 0x000fe200000000ff */
[----:B------:R-:W1:Y:S01]  /*8990*/  MUFU.EX2 R61, R61 ;  /* 0x0000003d003d7308 */ /* 0x000e620000000800 */
[----:B-----5:R-:W-:Y:S01]  /*89a0*/  FADD.FTZ R14, R15, R12 ;  /* 0x0000000c0f0e7221 */ /* 0x020fe20000010000 */
[----:B------:R-:W-:Y:S01]  /*89b0*/  FADD.FTZ R25, R63, R34 ;  /* 0x000000223f197221 */ /* 0x000fe20000010000 */
[----:B------:R-:W-:Y:S01]  /*89c0*/  F2FP.F16.F32.PACK_AB R15, R15, R6 ;  /* 0x000000060f0f723e */ /* 0x000fe200000000ff */
[----:B------:R-:W-:Y:S01]  /*89d0*/  STSM.16.M88.4 [R22], R52 ;  /* 0x0000003416007844 */ /* 0x000fe20000000200 */
[----:B------:R-:W-:-:S03]  /*89e0*/  F2FP.F16.F32.PACK_AB R12, R70, R49 ;  /* 0x00000031460c723e */ /* 0x000fc600000000ff */
[----:B------:R-:W2:Y:S01]  /*89f0*/  MUFU.EX2 R67, R67 ;  /* 0x0000004300437308 */ /* 0x000ea20000000800 */
[C---:B---3--:R-:W-:Y:S01]  /*8a00*/  FADD.FTZ R30, R64.reuse, R25 ;  /* 0x00000019401e7221 */ /* 0x048fe20000010000 */
[----:B------:R-:W-:Y:S01]  /*8a10*/  F2FP.F16.F32.PACK_AB R62, R64, R63 ;  /* 0x0000003f403e723e */ /* 0x000fe200000000ff */
[----:B------:R-:W-:Y:S05]  /*8a20*/  STSM.16.M88.4 [R18], R44 ;  /* 0x0000002c12007844 */ /* 0x000fea0000000200 */
[----:B------:R-:W3:Y:S01]  /*8a30*/  MUFU.EX2 R20, R20 ;  /* 0x0000001400147308 */ /* 0x000ee20000000800 */
[----:B-1----:R-:W-:Y:S01]  /*8a40*/  FADD.FTZ R13, R61, R14 ;  /* 0x0000000e3d0d7221 */ /* 0x002fe20000010000 */
[----:B------:R-:W-:-:S06]  /*8a50*/  F2FP.F16.F32.PACK_AB R14, R56, R73 ;  /* 0x00000049380e723e */ /* 0x000fcc00000000ff */
[----:B------:R-:W1:Y:S01]  /*8a60*/  MUFU.EX2 R5, R5 ;  /* 0x0000000500057308 */ /* 0x000e620000000800 */
[----:B--2---:R-:W-:-:S07]  /*8a70*/  FADD.FTZ R25, R67, R30 ;  /* 0x0000001e43197221 */ /* 0x004fce0000010000 */
[----:B------:R-:W2:Y:S01]  /*8a80*/  MUFU.EX2 R68, R68 ;  /* 0x0000004400447308 */ /* 0x000ea20000000800 */
[----:B---3--:R-:W-:Y:S01]  /*8a90*/  FADD.FTZ R28, R20, R13 ;  /* 0x0000000d141c7221 */ /* 0x008fe20000010000 */
[----:B------:R-:W-:Y:S02]  /*8aa0*/  F2FP.F16.F32.PACK_AB R13, R48, R11 ;  /* 0x0000000b300d723e */ /* 0x000fe400000000ff */
[----:B------:R-:W-:-:S03]  /*8ab0*/  F2FP.F16.F32.PACK_AB R61, R20, R61 ;  /* 0x0000003d143d723e */ /* 0x000fc600000000ff */
[----:B------:R3:W-:Y:S01]  /*8ac0*/  STSM.16.M88.4 [R136+0x27800], R12 ;  /* 0x0278000c88007844 */ /* 0x0007e20000000200 */
[----:B------:R-:W4:Y:S01]  /*8ad0*/  MUFU.EX2 R58, R58 ;  /* 0x0000003a003a7308 */ /* 0x000f220000000800 */
[----:B-1----:R-:W-:-:S07]  /*8ae0*/  FADD.FTZ R21, R5, R28 ;  /* 0x0000001c05157221 */ /* 0x002fce0000010000 */
[----:B------:R-:W1:Y:S01]  /*8af0*/  MUFU.EX2 R71, R71 ;  /* 0x0000004700477308 */ /* 0x000e620000000800 */
[C---:B--2---:R-:W-:Y:S01]  /*8b00*/  FADD.FTZ R28, R68.reuse, R25 ;  /* 0x00000019441c7221 */ /* 0x044fe20000010000 */
[----:B------:R-:W-:-:S06]  /*8b10*/  F2FP.F16.F32.PACK_AB R68, R68, R67 ;  /* 0x000000434444723e */ /* 0x000fcc00000000ff */
[----:B------:R-:W2:Y:S01]  /*8b20*/  MUFU.EX2 R72, R72 ;  /* 0x0000004800487308 */ /* 0x000ea20000000800 */
[C---:B----4-:R-:W-:Y:S01]  /*8b30*/  FADD.FTZ R6, R58.reuse, R21 ;  /* 0x000000153a067221 */ /* 0x050fe20000010000 */
[----:B------:R-:W-:-:S05]  /*8b40*/  F2FP.F16.F32.PACK_AB R63, R58, R5 ;  /* 0x000000053a3f723e */ /* 0x000fca00000000ff */
[----:B------:R4:W-:Y:S01]  /*8b50*/  STSM.16.M88.4 [R17], R60 ;  /* 0x0000003c11007844 */ /* 0x0009e20000000200 */
[----:B------:R-:W5:Y:S01]  /*8b60*/  MUFU.EX2 R69, R69 ;  /* 0x0000004500457308 */ /* 0x000f620000000800 */
[----:B-1----:R-:W-:-:S07]  /*8b70*/  FADD.FTZ R21, R71, R28 ;  /* 0x0000001c47157221 */ /* 0x002fce0000010000 */
[----:B------:R-:W1:Y:S01]  /*8b80*/  MUFU.EX2 R26, R85 ;  /* 0x00000055001a7308 */ /* 0x000e620000000800 */
[C---:B--2---:R-:W-:Y:S01]  /*8b90*/  F2FP.F16.F32.PACK_AB R70, R72.reuse, R71 ;  /* 0x000000474846723e */ /* 0x044fe200000000ff */
[----:B------:R-:W-:-:S06]  /*8ba0*/  FADD.FTZ R21, R72, R21 ;  /* 0x0000001548157221 */ /* 0x000fcc0000010000 */
[----:B------:R-:W2:Y:S01]  /*8bb0*/  MUFU.EX2 R139, R139 ;  /* 0x0000008b008b7308 */ /* 0x000ea20000000800 */
[----:B-----5:R-:W-:-:S07]  /*8bc0*/  FADD.FTZ R11, R69, R6 ;  /* 0x00000006450b7221 */ /* 0x020fce0000010000 */
[----:B------:R-:W5:Y:S01]  /*8bd0*/  MUFU.EX2 R142, R142 ;  /* 0x0000008e008e7308 */ /* 0x000f620000000800 */
[C---:B-1----:R-:W-:Y:S01]  /*8be0*/  F2FP.F16.F32.PACK_AB R69, R26.reuse, R69 ;  /* 0x000000451a45723e */ /* 0x042fe200000000ff */
[----:B------:R-:W-:Y:S01]  /*8bf0*/  FADD.FTZ R6, R26, R11 ;  /* 0x0000000b1a067221 */ /* 0x000fe20000010000 */
[----:B------:R-:W-:-:S05]  /*8c00*/  IMAD.MOV.U32 R11, RZ, RZ, R50 ;  /* 0x000000ffff0b7224 */ /* 0x000fca00078e0032 */
[----:B------:R-:W1:Y:S01]  /*8c10*/  MUFU.EX2 R74, R74 ;  /* 0x0000004a004a7308 */ /* 0x000e620000000800 */
[----:B--2---:R-:W-:-:S07]  /*8c20*/  FADD.FTZ R6, R139, R6 ;  /* 0x000000068b067221 */ /* 0x004fce0000010000 */
[----:B------:R-:W3:Y:S01]  /*8c30*/  MUFU.EX2 R77, R77 ;  /* 0x0000004d004d7308 */ /* 0x000ee20000000800 */
[C---:B-----5:R-:W-:Y:S01]  /*8c40*/  F2FP.F16.F32.PACK_AB R71, R142.reuse, R139 ;  /* 0x0000008b8e47723e */ /* 0x060fe200000000ff */
[----:B------:R-:W-:-:S04]  /*8c50*/  FADD.FTZ R6, R142, R6 ;  /* 0x000000068e067221 */ /* 0x000fc80000010000 */
[----:B------:R4:W-:Y:S02]  /*8c60*/  STSM.16.M88.4 [R22+0x6000], R68 ;  /* 0x0060004416007844 */ /* 0x0009e40000000200 */
[----:B------:R-:W2:Y:S01]  /*8c70*/  MUFU.EX2 R75, R75 ;  /* 0x0000004b004b7308 */ /* 0x000ea20000000800 */
[----:B-1----:R-:W-:-:S07]  /*8c80*/  FADD.FTZ R28, R74, R21 ;  /* 0x000000154a1c7221 */ /* 0x002fce0000010000 */
[----:B------:R-:W1:Y:S01]  /*8c90*/  MUFU.EX2 R43, R43 ;  /* 0x0000002b002b7308 */ /* 0x000e620000000800 */
[C---:B---3--:R-:W-:Y:S01]  /*8ca0*/  F2FP.F16.F32.PACK_AB R12, R77.reuse, R74 ;  /* 0x0000004a4d0c723e */ /* 0x048fe200000000ff */
[----:B------:R-:W-:-:S06]  /*8cb0*/  FADD.FTZ R28, R77, R28 ;  /* 0x0000001c4d1c7221 */ /* 0x000fcc0000010000 */
[----:B------:R-:W3:Y:S01]  /*8cc0*/  MUFU.EX2 R78, R78 ;  /* 0x0000004e004e7308 */ /* 0x000ee20000000800 */
[----:B--2---:R-:W-:Y:S01]  /*8cd0*/  F2FP.F16.F32.PACK_AB R14, R8, R75 ;  /* 0x0000004b080e723e */ /* 0x004fe200000000ff */
[----:B------:R-:W-:-:S06]  /*8ce0*/  FADD.FTZ R75, R75, R28 ;  /* 0x0000001c4b4b7221 */ /* 0x000fcc0000010000 */
[----:B------:R-:W2:Y:S01]  /*8cf0*/  MUFU.EX2 R25, R82 ;  /* 0x0000005200197308 */ /* 0x000ea20000000800 */
[----:B-1----:R-:W-:-:S07]  /*8d00*/  FADD.FTZ R6, R43, R6 ;  /* 0x000000062b067221 */ /* 0x002fce0000010000 */
[----:B------:R-:W1:Y:S01]  /*8d10*/  MUFU.EX2 R30, R83 ;  /* 0x00000053001e7308 */ /* 0x000e620000000800 */
[C---:B---3--:R-:W-:Y:S01]  /*8d20*/  F2FP.F16.F32.PACK_AB R13, R78.reuse, R43 ;  /* 0x0000002b4e0d723e */ /* 0x048fe200000000ff */
[----:B------:R-:W-:-:S04]  /*8d30*/  FADD.FTZ R6, R78, R6 ;  /* 0x000000064e067221 */ /* 0x000fc80000010000 */
[----:B--2---:R-:W-:Y:S01]  /*8d40*/  FADD.FTZ R5, R25, R6 ;  /* 0x0000000619057221 */ /* 0x004fe20000010000 */
[----:B------:R-:W-:Y:S01]  /*8d50*/  FADD.FTZ R6, R8, R75 ;  /* 0x0000004b08067221 */ /* 0x000fe20000010000 */
[----:B------:R-:W-:Y:S01]  /*8d60*/  IMAD.MOV.U32 R8, RZ, RZ, R10 ;  /* 0x000000ffff087224 */ /* 0x000fe200078e000a */
[C---:B-1----:R-:W-:Y:S01]  /*8d70*/  F2FP.F16.F32.PACK_AB R15, R30.reuse, R25 ;  /* 0x000000191e0f723e */ /* 0x042fe200000000ff */
[----:B------:R-:W-:-:S04]  /*8d80*/  FADD.FTZ R5, R30, R5 ;  /* 0x000000051e057221 */ /* 0x000fc80000010000 */
[----:B------:R4:W-:Y:S01]  /*8d90*/  STSM.16.M88.4 [R18+0x6000], R12 ;  /* 0x0060000c12007844 */ /* 0x0009e20000000200 */
[----:B------:R1:W-:Y:S06]  /*8da0*/  MEMBAR.ALL.CTA ;  /* 0x0000000000007992 */ /* 0x0003ec0000008000 */
[----:B-1----:R-:W1:Y:S02]  /*8db0*/  FENCE.VIEW.ASYNC.S ;  /* 0x00000000000073c6 */ /* 0x002e640000000000 */
[----:B-1----:R-:W-:Y:S01]  /*8dc0*/  NOP ;  /* 0x0000000000007918 */ /* 0x002fe20000000000 */
[----:B------:R-:W-:Y:S05]  /*8dd0*/  @P2 BRA `(.L_x_8956) ;  /* 0xffffffc400f02947 */ /* 0x000fea000383ffff */
[----:B------:R-:W-:Y:S01]  /*8de0*/  IMAD.MOV.U32 R11, RZ, RZ, R50 ;  /* 0x000000ffff0b7224 */ /* 0x000fe200078e0032 */
[----:B------:R-:W-:Y:S01]  /*8df0*/  UMOV UR36, UR58 ;  /* 0x0000003a00247c82 */ /* 0x000fe20008000000 */
[----:B------:R-:W-:Y:S01]  /*8e00*/  IMAD.MOV.U32 R8, RZ, RZ, R10 ;  /* 0x000000ffff087224 */ /* 0x000fe200078e000a */
[----:B------:R-:W-:-:S06]  /*8e10*/  UMOV UR49, UR57 ;  /* 0x0000003900317c82 */ /* 0x000fcc0008000000 */
.L_x_8939:
        /* <DEDUP_REMOVED lines=16> */
.L_x_8958:
[----:B------:R-:W-:-:S11]  /*8f20*/  UISETP.NE.AND UP0, UPT, UR11, 0x1, UPT ;  /* 0x000000010b00788c */ /* 0x000fd6000bf05270 */
[----:B------:R-:W-:Y:S02]  /*8f30*/  @UP0 ULDC.64 UR14, c[0x0][0x9e8] ;  /* 0x00027a00000e0ab9 */ /* 0x000fe40000000a00 */
[----:B------:R-:W-:-:S04]  /*8f40*/  UIMAD.WIDE.U32 UR6, UR53, UR14, URZ ;  /* 0x0000000e350672a5 */ /* 0x000fc8000f8e003f */
[----:B------:R-:W-:-:S12]  /*8f50*/  @UP0 USHF.R.U32.HI UR53, URZ, UR15, UR7 ;  /* 0x0000000f3f350299 */ /* 0x000fd80008011607 */
.L_x_8959:
[----:B------:R-:W-:-:S04]  /*8f60*/  UIMAD UR53, UR53, UR11, URZ ;  /* 0x0000000b353572a4 */ /* 0x000fc8000f8e023f */
[----:B------:R-:W-:-:S04]  /*8f70*/  UISETP.LT.AND UP0, UPT, UR10, UR53, UPT ;  /* 0x000000350a00728c */ /* 0x000fc8000bf01270 */
[----:B------:R-:W-:-:S12]  /*8f80*/  USEL UR10, UR10, UR53, !UP0 ;  /* 0x000000350a0a7287 */ /* 0x000fd8000c000000 */
.L_x_8957:
        /* <DEDUP_REMOVED lines=14> */
.L_x_8969:
        /* <DEDUP_REMOVED lines=9> */
.L_x_8962:
[----:B------:R-:W-:Y:S01]  /*9100*/  ULEA UR6, UR36, UR39, 0x3 ;  /* 0x0000002724067291 */ /* 0x000fe2000f8e183f */
[----:B------:R-:W-:-:S05]  /*9110*/  IMAD.U32 R8, RZ, RZ, UR49 ;  /* 0x00000031ff087e24 */ /* 0x000fca000f8e00ff */
[----:B------:R-:W-:-:S04]  /*9120*/  SHF.L.U32 R8, R8, 0x1f, RZ ;  /* 0x0000001f08087819 */ /* 0x000fc800000006ff */
[----:B------:R1:W2:Y:S01]  /*9130*/  SYNCS.PHASECHK.TRANS64.TRYWAIT P2, [UR6+0x2d830], R8 ;  /* 0x02d83008ff0075a7 */ /* 0x0002a20008040146 */
[----:B------:R-:W-:Y:S05]  /*9140*/  @!P0 BRA `(.L_x_8963) ;  /* 0x0000000000048947 */ /* 0x000fea0003800000 */
[----:B------:R-:W-:Y:S01]  /*9150*/  BPT.TRAP 0x1 ;  /* 0x000000040000795c */ /* 0x000fe20000300000 */
.L_x_8963:
[----:B--2---:R-:W-:Y:S05]  /*9160*/  @P2 BRA `(.L_x_8961) ;  /* 0x0000000000082947 */ /* 0x004fea0003800000 */
[----:B------:R-:W2:Y:S02]  /*9170*/  SYNCS.PHASECHK.TRANS64.TRYWAIT P2, [UR6+0x2d830], R8 ;  /* 0x02d83008ff0075a7 */ /* 0x000ea40008040146 */
[----:B--2---:R-:W-:Y:S05]  /*9180*/  @!P2 BRA `(.L_x_8964) ;  /* 0x000000ac0074a947 */ /* 0x004fea0003800000 */
.L_x_8961:
        /* <DEDUP_REMOVED lines=35> */
.L_x_8966:
[----:B------:R-:W-:Y:S01]  /*93c0*/  ULEA UR6, UR53, UR39, 0x3 ;  /* 0x0000002735067291 */ /* 0x000fe2000f8e183f */
[----:B------:R-:W-:-:S05]  /*93d0*/  IMAD.U32 R8, RZ, RZ, UR28 ;  /* 0x0000001cff087e24 */ /* 0x000fca000f8e00ff */
[----:B------:R-:W-:-:S04]  /*93e0*/  SHF.L.U32 R8, R8, 0x1f, RZ ;  /* 0x0000001f08087819 */ /* 0x000fc800000006ff */
[----:B------:R1:W2:Y:S01]  /*93f0*/  SYNCS.PHASECHK.TRANS64.TRYWAIT P2, [UR6+0x2d850], R8 ;  /* 0x02d85008ff0075a7 */ /* 0x0002a20008040146 */
[----:B------:R-:W-:Y:S05]  /*9400*/  @!P0 BRA `(.L_x_8967) ;  /* 0x0000000000048947 */ /* 0x000fea0003800000 */
[----:B------:R-:W-:Y:S01]  /*9410*/  BPT.TRAP 0x1 ;  /* 0x000000040000795c */ /* 0x000fe20000300000 */
.L_x_8967:
[----:B--2---:R-:W-:Y:S05]  /*9420*/  @P2 BRA `(.L_x_8965) ;  /* 0x0000000000082947 */ /* 0x004fea0003800000 */
[----:B------:R-:W2:Y:S02]  /*9430*/  SYNCS.PHASECHK.TRANS64.TRYWAIT P2, [UR6+0x2d850], R8 ;  /* 0x02d85008ff0075a7 */ /* 0x000ea40008040146 */
[----:B--2---:R-:W-:Y:S05]  /*9440*/  @!P2 BRA `(.L_x_8968) ;  /* 0x000000a800dca947 */ /* 0x004fea0003800000 */
.L_x_8965:
[----:B------:R-:W-:Y:S01]  /*9450*/  UIADD3 UR6, UR39, 0x400, URZ ;  /* 0x0000040027067890 */ /* 0x000fe2000fffe03f */
[----:B------:R-:W-:Y:S01]  /*9460*/  WARPGROUP.ARRIVE ;  /* 0x00000000000079c5 */ /* 0x000fe20000000000 */
[----:B------:R-:W-:Y:S01]  /*9470*/  UMOV UR29, 0x40000040 ;  /* 0x40000040001d7882 */ /* 0x000fe20000000000 */
[----:B------:R-:W-:Y:S01]  /*9480*/  UMOV UR31, 0x80000020 ;  /* 0x80000020001f7882 */ /* 0x000fe20000000000 */
[----:B------:R-:W-:Y:S01]  /*9490*/  USHF.R.U32.HI UR6, URZ, 0x4, UR6 ;  /* 0x000000043f067899 */ /* 0x000fe20008011606 */
[----:B------:R-:W-:Y:S01]  /*94a0*/  FMUL.FTZ R12, R24, UR35 ;  /* 0x00000023180c7c20 */ /* 0x000fe20008410000 */
[----:B--2---:R-:W-:Y:S01]  /*94b0*/  FMUL.FTZ R11, R25, UR35 ;  /* 0x00000023190b7c20 */ /* 0x004fe20008410000 */
        /* <DEDUP_REMOVED lines=80> */
[----:B------:R-:W-:-:S04]  /*99c0*/  ISETP.GE.U32.AND P2, PT, R2, 0x180, PT ;  /* 0x000001800200780c */ /* 0x000fc80003f46070 */
        /* <DEDUP_REMOVED lines=14> */
[----:B------:R-:W-:Y:S01]  /*9ab0*/  FMUL.FTZ R63, R76, UR35 ;  /* 0x000000234c3f7c20 */ /* 0x000fe20008410000 */
[----:B------:R-:W-:Y:S01]  /*9ac0*/  FMUL.FTZ R76, R79, UR35 ;  /* 0x000000234f4c7c20 */ /* 0x000fe20008410000 */
[----:B------:R-:W-:Y:S01]  /*9ad0*/  HGMMA.64x96x16.F32 R88, gdesc[UR28].tnspB, R88, gsb0 ;  /* 0x416000001c5879f0 */ /* 0x000fe20008000858 */
[----:B------:R-:W-:Y:S01]  /*9ae0*/  UIADD3 UR28, UR6, 0x4, URZ ;  /* 0x00000004061c7890 */ /* 0x000fe2000fffe03f */
[----:B------:R-:W-:Y:S01]  /*9af0*/  FMUL.FTZ R79, R86, UR35 ;  /* 0x00000023564f7c20 */ /* 0x000fe20008410000 */
[----:B------:R-:W-:Y:S01]  /*9b00*/  UIADD3 UR30, UR7, 0x80, URZ ;  /* 0x00000080071e7890 */ /* 0x000fe2000fffe03f */
[----:B------:R-:W2:Y:S01]  /*9b10*/  MUFU.TANH R49, R49 ;  /* 0x0000003100317308 */ /* 0x000ea20000002400 */
[----:B------:R-:W-:Y:S01]  /*9b20*/  UMOV UR29, 0x40000040 ;  /* 0x40000040001d7882 */ /* 0x000fe20000000000 */
[----:B------:R-:W-:Y:S01]  /*9b30*/  UMOV UR31, 0x80000020 ;  /* 0x80000020001f7882 */ /* 0x000fe20000000000 */
[----:B---3--:R-:W-:-:S05]  /*9b40*/  FMNMX.FTZ R8, R45, R8, !PT ;  /* 0x000000082d087209 */ /* 0x008fca0007810000 */
[----:B------:R-:W3:Y:S01]  /*9b50*/  MUFU.TANH R50, R50 ;  /* 0x0000003200327308 */ /* 0x000ee20000002400 */
[----:B-1----:R-:W-:-:S07]  /*9b60*/  FMNMX.FTZ R8, R47, R8, !PT ;  /* 0x000000082f087209 */ /* 0x002fce0007810000 */
[----:B------:R-:W1:Y:S01]  /*9b70*/  MUFU.TANH R53, R53 ;  /* 0x0000003500357308 */ /* 0x000e620000002400 */
[----:B--2---:R-:W-:-:S07]  /*9b80*/  FMNMX.FTZ R65, R49, R8, !PT ;  /* 0x0000000831417209 */ /* 0x004fce0007810000 */
[----:B------:R-:W2:Y:S01]  /*9b90*/  MUFU.TANH R54, R54 ;  /* 0x0000003600367308 */ /* 0x000ea20000002400 */
[----:B---3--:R-:W-:Y:S01]  /*9ba0*/  FMNMX.FTZ R8, R50, R65, !PT ;  /* 0x0000004132087209 */ /* 0x008fe20007810000 */
[----:B------:R-:W-:Y:S01]  /*9bb0*/  FMUL.FTZ R65, R80, UR35 ;  /* 0x0000002350417c20 */ /* 0x000fe20008410000 */
[----:B------:R-:W-:-:S05]  /*9bc0*/  FMUL.FTZ R80, R87, UR35 ;  /* 0x0000002357507c20 */ /* 0x000fca0008410000 */
        /* <DEDUP_REMOVED lines=11> */
[----:B---3--:R-:W-:Y:S01]  /*9c80*/  FMNMX.FTZ R8, R60, R69, !PT ;  /* 0x000000453c087209 */ /* 0x008fe20007810000 */
[----:B------:R-:W-:-:S06]  /*9c90*/  FMUL.FTZ R69, R85, UR35 ;  /* 0x0000002355457c20 */ /* 0x000fcc0008410000 */
[----:B------:R-:W3:Y:S01]  /*9ca0*/  MUFU.TANH R63, R63 ;  /* 0x0000003f003f7308 */ /* 0x000ee20000002400 */
[----:B-1----:R-:W-:-:S07]  /*9cb0*/  FMNMX.FTZ R73, R61, R8, !PT ;  /* 0x000000083d497209 */ /* 0x002fce0007810000 */
[----:B------:R-:W1:Y:S01]  /*9cc0*/  MUFU.TANH R64, R64 ;  /* 0x0000004000407308 */ /* 0x000e620000002400 */
[----:B--2---:R-:W-:-:S07]  /*9cd0*/  FMNMX.FTZ R8, R62, R73, !PT ;  /* 0x000000493e087209 */ /* 0x004fce0007810000 */
[----:B------:R-:W2:Y:S01]  /*9ce0*/  MUFU.TANH R65, R65 ;  /* 0x0000004100417308 */ /* 0x000ea20000002400 */
[----:B---3--:R-:W-:Y:S01]  /*9cf0*/  FMNMX.FTZ R73, R63, R8, !PT ;  /* 0x000000083f497209 */ /* 0x008fe20007810000 */
[----:B------:R-:W-:Y:S02]  /*9d00*/  WARPGROUP.DEPBAR.LE gsb0, 0x0 ;  /* 0x00008000000079c5 */ /* 0x000fe40000010000 */
[----:B------:R-:W-:-:S04]  /*9d10*/  WARPGROUP.ARRIVE ;  /* 0x00000000000079c5 */ /* 0x000fc80000000000 */
[----:B------:R-:W3:Y:S01]  /*9d20*/  MUFU.TANH R68, R68 ;  /* 0x0000004400447308 */ /* 0x000ee20000002400 */
[----:B-1----:R-:W-:Y:S01]  /*9d30*/  FMNMX.FTZ R8, R64, R73, !PT ;  /* 0x0000004940087209 */ /* 0x002fe20007810000 */
[----:B------:R-:W-:Y:S01]  /*9d40*/  HGMMA.64x96x16.F32 R88, gdesc[UR28].tnspB, R88, gsb0 ;  /* 0x416000001c5879f0 */ /* 0x000fe20008000858 */
[----:B------:R-:W-:Y:S02]  /*9d50*/  UIADD3 UR28, UR6, 0x6, URZ ;  /* 0x00000006061c7890 */ /* 0x000fe4000fffe03f */
[----:B------:R-:W-:Y:S01]  /*9d60*/  UIADD3 UR30, UR7, 0xc0, URZ ;  /* 0x000000c0071e7890 */ /* 0x000fe2000fffe03f */
[----:B------:R-:W-:Y:S01]  /*9d70*/  UMOV UR29, 0x40000040 ;  /* 0x40000040001d7882 */ /* 0x000fe20000000000 */
[----:B------:R-:W-:Y:S01]  /*9d80*/  UMOV UR31, 0x80000020 ;  /* 0x80000020001f7882 */ /* 0x000fe20000000000 */
[----:B------:R-:W1:Y:S01]  /*9d90*/  MUFU.TANH R72, R72 ;  /* 0x0000004800487308 */ /* 0x000e620000002400 */
[----:B--2---:R-:W-:-:S07]  /*9da0*/  FMNMX.FTZ R73, R65, R8, !PT ;  /* 0x0000000841497209 */ /* 0x004fce0007810000 */
[----:B------:R-:W2:Y:S01]  /*9db0*/  MUFU.TANH R69, R69 ;  /* 0x0000004500457308 */ /* 0x000ea20000002400 */
[----:B---3--:R-:W-:-:S07]  /*9dc0*/  FMNMX.FTZ R73, R68, R73, !PT ;  /* 0x0000004944497209 */ /* 0x008fce0007810000 */
[----:B------:R-:W3:Y:S01]  /*9dd0*/  MUFU.TANH R13, R13 ;  /* 0x0000000d000d7308 */ /* 0x000ee20000002400 */
[----:B-1----:R-:W-:Y:S01]  /*9de0*/  FMNMX.FTZ R8, R72, R73, !PT ;  /* 0x0000004948087209 */ /* 0x002fe20007810000 */
[----:B------:R-:W-:Y:S01]  /*9df0*/  FMUL.FTZ R73, R74, UR35 ;  /* 0x000000234a497c20 */ /* 0x000fe20008410000 */
[----:B------:R-:W-:Y:S01]  /*9e00*/  FMUL.FTZ R74, R75, UR35 ;  /* 0x000000234b4a7c20 */ /* 0x000fe20008410000 */
[----:B------:R-:W-:Y:S01]  /*9e10*/  FMUL.FTZ R75, R78, UR35 ;  /* 0x000000234e4b7c20 */ /* 0x000fe20008410000 */
[----:B------:R-:W-:-:S03]  /*9e20*/  FMUL.FTZ R78, R83, UR35 ;  /* 0x00000023534e7c20 */ /* 0x000fc60008410000 */
[----:B------:R-:W1:Y:S01]  /*9e30*/  MUFU.TANH R14, R14 ;  /* 0x0000000e000e7308 */ /* 0x000e620000002400 */
[----:B--2---:R-:W-:-:S05]  /*9e40*/  FMNMX.FTZ R8, R69, R8, !PT ;  /* 0x0000000845087209 */ /* 0x004fca0007810000 */
[----:B------:R-:W2:Y:S02]  /*9e50*/  SHFL.BFLY PT, R77, R8, 0x2, 0x1f ;  /* 0x0c401f00084d7f89 */ /* 0x000ea400000e0000 */
[----:B------:R-:W4:Y:S08]  /*9e60*/  MUFU.TANH R21, R21 ;  /* 0x0000001500157308 */ /* 0x000f300000002400 */
[----:B------:R-:W5:Y:S08]  /*9e70*/  MUFU.TANH R24, R24 ;  /* 0x0000001800187308 */ /* 0x000f700000002400 */
[----:B------:R-:W5:Y:S01]  /*9e80*/  MUFU.TANH R26, R26 ;  /* 0x0000001a001a7308 */ /* 0x000f620000002400 */
[----:B--2---:R-:W-:Y:S01]  /*9e90*/  FMNMX.FTZ R81, R8, R77, !PT ;  /* 0x0000004d08517209 */ /* 0x004fe20007810000 */
[----:B------:R-:W-:-:S06]  /*9ea0*/  FMUL.FTZ R77, R82, UR35 ;  /* 0x00000023524d7c20 */ /* 0x000fcc0008410000 */
[----:B------:R-:W2:Y:S01]  /*9eb0*/  MUFU.TANH R28, R28 ;  /* 0x0000001c001c7308 */ /* 0x000ea20000002400 */
[----:B------:R-:W3:Y:S07]  /*9ec0*/  SHFL.BFLY PT, R8, R81, 0x1, 0x1f ;  /* 0x0c201f0051087f89 */ /* 0x000eee00000e0000 */
[----:B------:R-:W2:Y:S08]  /*9ed0*/  MUFU.TANH R30, R30 ;  /* 0x0000001e001e7308 */ /* 0x000eb00000002400 */
[----:B------:R-:W2:Y:S08]  /*9ee0*/  MUFU.TANH R32, R32 ;  /* 0x0000002000207308 */ /* 0x000eb00000002400 */
[----:B------:R-:W2:Y:S01]  /*9ef0*/  MUFU.TANH R34, R34 ;  /* 0x0000002200227308 */ /* 0x000ea20000002400 */
[----:B---3--:R-:W-:-:S05]  /*9f00*/  FMNMX.FTZ R8, R81, R8, !PT ;  /* 0x0000000851087209 */ /* 0x008fca0007810000 */
[C---:B------:R-:W-:Y:S02]  /*9f10*/  FMUL.FTZ R82, R8.reuse, UR34 ;  /* 0x0000002208527c20 */ /* 0x040fe40008410000 */
[----:B------:R-:W3:Y:S01]  /*9f20*/  MUFU.TANH R36, R36 ;  /* 0x0000002400247308 */ /* 0x000ee20000002400 */
[----:B------:R-:W-:Y:S01]  /*9f30*/  FADD.FTZ R9, -R8, R9 ;  /* 0x0000000908097221 */ /* 0x000fe20000010100 */
[--C-:B------:R-:W-:Y:S01]  /*9f40*/  FFMA.FTZ R81, R11, UR34, -R82.reuse ;  /* 0x000000220b517c23 */ /* 0x100fe20008010852 */
[----:B------:R-:W-:Y:S02]  /*9f50*/  FMNMX.FTZ R11, R13, R10, !PT ;  /* 0x0000000a0d0b7209 */ /* 0x000fe40007810000 */
[----:B------:R-:W-:Y:S01]  /*9f60*/  FMUL.FTZ R9, R9, UR34 ;  /* 0x0000002209097c20 */ /* 0x000fe20008410000 */
[----:B------:R-:W-:Y:S02]  /*9f70*/  WARPGROUP.DEPBAR.LE gsb0, 0x0 ;  /* 0x00008000000079c5 */ /* 0x000fe40000010000 */
[----:B------:R-:W-:Y:S01]  /*9f80*/  WARPGROUP.ARRIVE ;  /* 0x00000000000079c5 */ /* 0x000fe20000000000 */
[----:B-1----:R-:W-:Y:S01]  /*9f90*/  FMNMX.FTZ R84, R14, R11, !PT ;  /* 0x0000000b0e547209 */ /* 0x002fe20007810000 */
[----:B------:R-:W1:Y:S01]  /*9fa0*/  MUFU.TANH R38, R38 ;  /* 0x0000002600267308 */ /* 0x000e620000002400 */
[--C-:B------:R-:W-:Y:S01]  /*9fb0*/  FFMA.FTZ R12, R12, UR34, -R82.reuse ;  /* 0x000000220c0c7c23 */ /* 0x100fe20008010852 */
[--C-:B------:R-:W-:Y:S01]  /*9fc0*/  FFMA.FTZ R47, R47, UR34, -R82.reuse ;  /* 0x000000222f2f7c23 */ /* 0x100fe20008010852 */
[----:B----4-:R-:W-:Y:S01]  /*9fd0*/  FMNMX.FTZ R11, R21, R84, !PT ;  /* 0x00000054150b7209 */ /* 0x010fe20007810000 */
[----:B------:R-:W-:Y:S01]  /*9fe0*/  HGMMA.64x96x16.F32 R88, gdesc[UR28].tnspB, R88, gsb0 ;  /* 0x416000001c5879f0 */ /* 0x000fe20008000858 */
[----:B------:R-:W-:Y:S01]  /*9ff0*/  UIADD3 UR28, UR6, 0x600, URZ ;  /* 0x00000600061c7890 */ /* 0x000fe2000fffe03f */
[--C-:B------:R-:W-:Y:S01]  /*a000*/  FFMA.FTZ R84, R27, UR34, -R82.reuse ;  /* 0x000000221b547c23 */ /* 0x100fe20008010852 */
[----:B------:R-:W-:Y:S01]  /*a010*/  UIADD3 UR30, UR7, 0x100, URZ ;  /* 0x00000100071e7890 */ /* 0x000fe2000fffe03f */
[----:B-----5:R-:W-:Y:S01]  /*a020*/  FMNMX.FTZ R11, R24, R11, !PT ;  /* 0x0000000b180b7209 */ /* 0x020fe20007810000 */
[----:B------:R-:W-:Y:S01]  /*a030*/  UMOV UR29, 0x40000040 ;  /* 0x40000040001d7882 */ /* 0x000fe20000000000 */
[----:B------:R-:W-:Y:S01]  /*a040*/  UMOV UR31, 0x80000020 ;  /* 0x80000020001f7882 */ /* 0x000fe20000000000 */
[----:B------:R-:W4:Y:S01]  /*a050*/  MUFU.TANH R40, R40 ;  /* 0x0000002800287308 */ /* 0x000f220000002400 */
[----:B------:R-:W-:Y:S01]  /*a060*/  FMNMX.FTZ R11, R26, R11, !PT ;  /* 0x0000000b1a0b7209 */ /* 0x000fe20007810000 */
[--C-:B------:R-:W-:Y:S01]  /*a070*/  FFMA.FTZ R27, R29, UR34, -R82.reuse ;  /* 0x000000221d1b7c23 */ /* 0x100fe20008010852 */
[--C-:B------:R-:W-:Y:S01]  /*a080*/  FFMA.FTZ R29, R33, UR34, -R82.reuse ;  /* 0x00000022211d7c23 */ /* 0x100fe20008010852 */
[--C-:B------:R-:W-:Y:S01]  /*a090*/  FFMA.FTZ R33, R41, UR34, -R82.reuse ;  /* 0x0000002229217c23 */ /* 0x100fe20008010852 */
[----:B--2---:R-:W-:Y:S01]  /*a0a0*/  FMNMX.FTZ R11, R28, R11, !PT ;  /* 0x0000000b1c0b7209 */ /* 0x004fe20007810000 */
[--C-:B------:R-:W-:Y:S01]  /*a0b0*/  FFMA.FTZ R41, R57, UR34, -R82.reuse ;  /* 0x0000002239297c23 */ /* 0x100fe20008010852 */
[--C-:B------:R-:W-:Y:S01]  /*a0c0*/  FFMA.FTZ R57, R65, UR34, -R82.reuse ;  /* 0x0000002241397c23 */ /* 0x100fe20008010852 */
[----:B------:R-:W2:Y:S01]  /*a0d0*/  MUFU.TANH R43, R43 ;  /* 0x0000002b002b7308 */ /* 0x000ea20000002400 */
[----:B------:R-:W-:Y:S01]  /*a0e0*/  FMNMX.FTZ R11, R30, R11, !PT ;  /* 0x0000000b1e0b7209 */ /* 0x000fe20007810000 */
[--C-:B------:R-:W-:Y:S01]  /*a0f0*/  FFMA.FTZ R86, R31, UR34, -R82.reuse ;  /* 0x000000221f567c23 */ /* 0x100fe20008010852 */
[--C-:B------:R-:W-:Y:S01]  /*a100*/  FFMA.FTZ R142, R35, UR34, -R82.reuse ;  /* 0x00000022238e7c23 */ /* 0x100fe20008010852 */
[--C-:B------:R-:W-:Y:S01]  /*a110*/  FFMA.FTZ R31, R37, UR34, -R82.reuse ;  /* 0x00000022251f7c23 */ /* 0x100fe20008010852 */
[----:B------:R-:W-:Y:S01]  /*a120*/  FMNMX.FTZ R11, R32, R11, !PT ;  /* 0x0000000b200b7209 */ /* 0x000fe20007810000 */
[--C-:B------:R-:W-:Y:S01]  /*a130*/  FFMA.FTZ R35, R45, UR34, -R82.reuse ;  /* 0x000000222d237c23 */ /* 0x100fe20008010852 */
[--C-:B------:R-:W-:Y:S01]  /*a140*/  FFMA.FTZ R37, R49, UR34, -R82.reuse ;  /* 0x0000002231257c23 */ /* 0x100fe20008010852 */
[----:B------:R-:W5:Y:S01]  /*a150*/  MUFU.TANH R44, R44 ;  /* 0x0000002c002c7308 */ /* 0x000f620000002400 */
[----:B------:R-:W-:Y:S01]  /*a160*/  FMNMX.FTZ R11, R34, R11, !PT ;  /* 0x0000000b220b7209 */ /* 0x000fe20007810000 */
[--C-:B------:R-:W-:Y:S01]  /*a170*/  FFMA.FTZ R45, R59, UR34, -R82.reuse ;  /* 0x000000223b2d7c23 */ /* 0x100fe20008010852 */
[--C-:B------:R-:W-:Y:S01]  /*a180*/  FFMA.FTZ R15, R15, UR34, -R82.reuse ;  /* 0x000000220f0f7c23 */ /* 0x100fe20008010852 */
[--C-:B------:R-:W-:Y:S01]  /*a190*/  FFMA.FTZ R20, R20, UR34, -R82.reuse ;  /* 0x0000002214147c23 */ /* 0x100fe20008010852 */
[----:B---3--:R-:W-:Y:S01]  /*a1a0*/  FMNMX.FTZ R11, R36, R11, !PT ;  /* 0x0000000b240b7209 */ /* 0x008fe20007810000 */
[--C-:B------:R-:W-:Y:S01]  /*a1b0*/  FFMA.FTZ R25, R25, UR34, -R82.reuse ;  /* 0x0000002219197c23 */ /* 0x100fe20008010852 */
[--C-:B------:R-:W-:Y:S01]  /*a1c0*/  FFMA.FTZ R42, R42, UR34, -R82.reuse ;  /* 0x000000222a2a7c23 */ /* 0x100fe20008010852 */
[----:B------:R-:W3:Y:S01]  /*a1d0*/  MUFU.TANH R46, R46 ;  /* 0x0000002e002e7308 */ /* 0x000ee20000002400 */
[----:B-1----:R-:W-:Y:S01]  /*a1e0*/  FMNMX.FTZ R11, R38, R11, !PT ;  /* 0x0000000b260b7209 */ /* 0x002fe20007810000 */
[--C-:B------:R-:W-:Y:S01]  /*a1f0*/  FFMA.FTZ R50, R50, UR34, -R82.reuse ;  /* 0x0000002232327c23 */ /* 0x100fe20008010852 */
[--C-:B------:R-:W-:Y:S01]  /*a200*/  FFMA.FTZ R54, R54, UR34, -R82.reuse ;  /* 0x0000002236367c23 */ /* 0x100fe20008010852 */
[--C-:B------:R-:W-:Y:S01]  /*a210*/  FFMA.FTZ R58, R58, UR34, -R82.reuse ;  /* 0x000000223a3a7c23 */ /* 0x100fe20008010852 */
[----:B----4-:R-:W-:Y:S01]  /*a220*/  FMNMX.FTZ R144, R40, R11, !PT ;  /* 0x0000000b28907209 */ /* 0x010fe20007810000 */
[--C-:B------:R-:W-:Y:S01]  /*a230*/  FFMA.FTZ R60, R60, UR34, -R82.reuse ;  /* 0x000000223c3c7c23 */ /* 0x100fe20008010852 */
[--C-:B------:R-:W-:Y:S01]  /*a240*/  FFMA.FTZ R62, R62, UR34, -R82.reuse ;  /* 0x000000223e3e7c23 */ /* 0x100fe20008010852 */
[----:B------:R-:W1:Y:S01]  /*a250*/  MUFU.TANH R48, R48 ;  /* 0x0000003000307308 */ /* 0x000e620000002400 */
[----:B--2---:R-:W-:Y:S01]  /*a260*/  FMNMX.FTZ R11, R43, R144, !PT ;  /* 0x000000902b0b7209 */ /* 0x004fe20007810000 */
[--C-:B------:R-:W-:Y:S01]  /*a270*/  FFMA.FTZ R144, R39, UR34, -R82.reuse ;  /* 0x0000002227907c23 */ /* 0x100fe20008010852 */
[--C-:B------:R-:W-:Y:S01]  /*a280*/  FFMA.FTZ R39, R53, UR34, -R82.reuse ;  /* 0x0000002235277c23 */ /* 0x100fe20008010852 */
[--C-:B------:R-:W-:Y:S01]  /*a290*/  FFMA.FTZ R49, R63, UR34, -R82.reuse ;  /* 0x000000223f317c23 */ /* 0x100fe20008010852 */
[----:B-----5:R-:W-:Y:S01]  /*a2a0*/  FMNMX.FTZ R11, R44, R11, !PT ;  /* 0x0000000b2c0b7209 */ /* 0x020fe20007810000 */
[--C-:B------:R-:W-:Y:S01]  /*a2b0*/  FFMA.FTZ R64, R64, UR34, -R82.reuse ;  /* 0x0000002240407c23 */ /* 0x100fe20008010852 */
[--C-:B------:R-:W-:Y:S01]  /*a2c0*/  FFMA.FTZ R68, R68, UR34, -R82.reuse ;  /* 0x0000002244447c23 */ /* 0x100fe20008010852 */
[----:B------:R-:W2:Y:S01]  /*a2d0*/  MUFU.TANH R51, R51 ;  /* 0x0000003300337308 */ /* 0x000ea20000002400 */
[----:B---3--:R-:W-:Y:S01]  /*a2e0*/  FMNMX.FTZ R11, R46, R11, !PT ;  /* 0x0000000b2e0b7209 */ /* 0x008fe20007810000 */
[--C-:B------:R-:W-:Y:S01]  /*a2f0*/  FFMA.FTZ R59, R72, UR34, -R82.reuse ;  /* 0x00000022483b7c23 */ /* 0x100fe20008010852 */
[----:B------:R-:W-:-:S05]  /*a300*/  FFMA.FTZ R69, R69, UR34, -R82 ;  /* 0x0000002245457c23 */ /* 0x000fca0008010852 */
        /* <DEDUP_REMOVED lines=37> */
[----:B------:R3:W-:Y:S01]  /*a560*/  MUFU.EX2 R146, R47 ;  /* 0x0000002f00927308 */ /* 0x0007e20000000800 */
[----:B-1----:R-:W-:-:S07]  /*a570*/  FMNMX.FTZ R11, R79, R148, !PT ;  /* 0x000000944f0b7209 */ /* 0x002fce0007810000 */
[----:B------:R-:W-:Y:S01]  /*a580*/  MUFU.EX2 R9, R9 ;  /* 0x0000000900097308 */ /* 0x000fe20000000800 */
[----:B--2---:R-:W-:Y:S01]  /*a590*/  FMNMX.FTZ R11, R80, R11, !PT ;  /* 0x0000000b500b7209 */ /* 0x004fe20007810000 */
[----:B---3--:R-:W-:-:S04]  /*a5a0*/  FFMA.FTZ R47, R61, UR34, -R82 ;  /* 0x000000223d2f7c23 */ /* 0x008fc80008010852 */
[----:B------:R-:W1:Y:S02]  /*a5b0*/  SHFL.BFLY PT, R148, R11, 0x2, 0x1f ;  /* 0x0c401f000b947f89 */ /* 0x000e6400000e0000 */
[----:B------:R-:W2:Y:S08]  /*a5c0*/  MUFU.EX2 R12, R12 ;  /* 0x0000000c000c7308 */ /* 0x000eb00000000800 */
[----:B------:R-:W3:Y:S08]  /*a5d0*/  MUFU.EX2 R81, R81 ;  /* 0x0000005100517308 */ /* 0x000ef00000000800 */
[----:B------:R-:W-:Y:S01]  /*a5e0*/  MUFU.EX2 R15, R15 ;  /* 0x0000000f000f7308 */ /* 0x000fe20000000800 */
[----:B--2---:R-:W-:Y:S01]  /*a5f0*/  FFMA.FTZ R6, R9, R6, R12 ;  /* 0x0000000609067223 */ /* 0x004fe2000001000c */
[----:B------:R-:W-:-:S02]  /*a600*/  WARPGROUP.DEPBAR.LE gsb0, 0x0 ;  /* 0x00008000000079c5 */ /* 0x000fc40000010000 */
[----:B------:R-:W-:Y:S01]  /*a610*/  WARPGROUP.ARRIVE ;  /* 0x00000000000079c5 */ /* 0x000fe20000000000 */
[----:B-1----:R-:W-:-:S03]  /*a620*/  FMNMX.FTZ R148, R11, R148, !PT ;  /* 0x000000940b947209 */ /* 0x002fc60007810000 */
[----:B------:R-:W-:Y:S01]  /*a630*/  MUFU.EX2 R20, R20 ;  /* 0x0000001400147308 */ /* 0x000fe20000000800 */
[----:B---3--:R-:W-:Y:S01]  /*a640*/  F2FP.F16.F32.PACK_AB R12, R81, R12 ;  /* 0x0000000c510c723e */ /* 0x008fe200000000ff */
[----:B------:R-:W-:Y:S01]  /*a650*/  HGMMA.64x96x16.F32 R88, gdesc[UR28].tnspB, R88, gsb0 ;  /* 0x416000001c5879f0 */ /* 0x000fe20008000858 */
[----:B------:R-:W-:Y:S01]  /*a660*/  UIADD3 UR28, UR6, 0x604, URZ ;  /* 0x00000604061c7890 */ /* 0x000fe2000fffe03f */
[----:B------:R-:W1:Y:S01]  /*a670*/  SHFL.BFLY PT, R11, R148, 0x1, 0x1f ;  /* 0x0c201f00940b7f89 */ /* 0x000e6200000e0000 */
[----:B------:R-:W-:Y:S01]  /*a680*/  UIADD3 UR30, UR7, 0x180, URZ ;  /* 0x00000180071e7890 */ /* 0x000fe2000fffe03f */
[----:B------:R-:W-:Y:S01]  /*a690*/  UMOV UR29, 0x40000040 ;  /* 0x40000040001d7882 */ /* 0x000fe20000000000 */
[----:B------:R-:W-:Y:S01]  /*a6a0*/  UMOV UR31, 0x80000020 ;  /* 0x80000020001f7882 */ /* 0x000fe20000000000 */
[----:B------:R-:W-:Y:S08]  /*a6b0*/  MUFU.EX2 R25, R25 ;  /* 0x0000001900197308 */ /* 0x000ff00000000800 */
[----:B------:R-:W-:Y:S08]  /*a6c0*/  MUFU.EX2 R84, R84 ;  /* 0x0000005400547308 */ /* 0x000ff00000000800 */
[----:B------:R-:W-:Y:S01]  /*a6d0*/  MUFU.EX2 R27, R27 ;  /* 0x0000001b001b7308 */ /* 0x000fe20000000800 */
[----:B-1----:R-:W-:-:S05]  /*a6e0*/  FMNMX.FTZ R11, R148, R11, !PT ;  /* 0x0000000b940b7209 */ /* 0x002fca0007810000 */
[C---:B------:R-:W-:Y:S01]  /*a6f0*/  FMUL.FTZ R65, R11.reuse, UR34 ;  /* 0x000000220b417c20 */ /* 0x040fe20008410000 */
[----:B------:R-:W-:Y:S01]  /*a700*/  FADD.FTZ R53, -R11, R10 ;  /* 0x0000000a0b357221 */ /* 0x000fe20000010100 */
[----:B------:R-:W-:Y:S02]  /*a710*/  MUFU.EX2 R86, R86 ;  /* 0x0000005600567308 */ /* 0x000fe40000000800 */
[--C-:B------:R-:W-:Y:S01]  /*a720*/  FFMA.FTZ R13, R13, UR34, -R65.reuse ;  /* 0x000000220d0d7c23 */ /* 0x100fe20008010841 */
[----:B------:R-:W-:Y:S01]  /*a730*/  FMUL.FTZ R53, R53, UR34 ;  /* 0x0000002235357c20 */ /* 0x000fe20008410000 */
[--C-:B------:R-:W-:Y:S01]  /*a740*/  FFMA.FTZ R150, R24, UR34, -R65.reuse ;  /* 0x0000002218967c23 */ /* 0x100fe20008010841 */
[--C-:B------:R-:W-:Y:S01]  /*a750*/  FFMA.FTZ R24, R28, UR34, -R65.reuse ;  /* 0x000000221c187c23 */ /* 0x100fe20008010841 */
[--C-:B------:R-:W-:Y:S01]  /*a760*/  FFMA.FTZ R82, R14, UR34, -R65.reuse ;  /* 0x000000220e527c23 */ /* 0x100fe20008010841 */
[----:B------:R-:W-:Y:S01]  /*a770*/  IMAD.U32 R28, RZ, RZ, UR36 ;  /* 0x00000024ff1c7e24 */ /* 0x000fe2000f8e00ff */
[----:B------:R1:W-:Y:S01]  /*a780*/  MUFU.EX2 R72, R53 ;  /* 0x0000003500487308 */ /* 0x0003e20000000800 */
[----:B------:R-:W-:Y:S01]  /*a790*/  FFMA.FTZ R61, R21, UR34, -R65 ;  /* 0x00000022153d7c23 */ /* 0x000fe20008010841 */
[----:B------:R-:W-:-:S02]  /*a7a0*/  VIADD R14, R16, 0x9 ;  /* 0x00000009100e7836 */ /* 0x000fc40000000000 */
[--C-:B------:R-:W-:Y:S01]  /*a7b0*/  FFMA.FTZ R21, R38, UR34, -R65.reuse ;  /* 0x0000002226157c23 */ /* 0x100fe20008010841 */
[----:B------:R-:W-:Y:S01]  /*a7c0*/  @!P1 LEA R28, R28, UR39, 0x3 ;  /* 0x000000271c1c9c11 */ /* 0x000fe2000f8e18ff */
[--C-:B------:R-:W-:Y:S01]  /*a7d0*/  FFMA.FTZ R85, R26, UR34, -R65.reuse ;  /* 0x000000221a557c23 */ /* 0x100fe20008010841 */
[--C-:B------:R-:W-:Y:S01]  /*a7e0*/  FFMA.FTZ R87, R30, UR34, -R65.reuse ;  /* 0x000000221e577c23 */ /* 0x100fe20008010841 */
[----:B------:R-:W-:Y:S01]  /*a7f0*/  SEL R38, R14, 0x9, !P2 ;  /* 0x000000090e267807 */ /* 0x000fe20005000000 */
[----:B------:R-:W2:Y:S01]  /*a800*/  MUFU.EX2 R13, R13 ;  /* 0x0000000d000d7308 */ /* 0x000ea20000000800 */
[----:B------:R-:W-:Y:S02]  /*a810*/  @!P1 VIADD R14, R28, 0x2d840 ;  /* 0x0002d8401c0e9836 */ /* 0x000fe40000000000 */
[--C-:B------:R-:W-:Y:S01]  /*a820*/  FFMA.FTZ R30, R40, UR34, -R65.reuse ;  /* 0x00000022281e7c23 */ /* 0x100fe20008010841 */
[--C-:B------:R-:W-:Y:S01]  /*a830*/  FFMA.FTZ R148, R32, UR34, -R65.reuse ;  /* 0x0000002220947c23 */ /* 0x100fe20008010841 */
[--C-:B------:R-:W-:Y:S01]  /*a840*/  FFMA.FTZ R145, R43, UR34, -R65.reuse ;  /* 0x000000222b917c23 */ /* 0x100fe20008010841 */
[--C-:B------:R-:W-:Y:S01]  /*a850*/  FFMA.FTZ R26, R34, UR34, -R65.reuse ;  /* 0x00000022221a7c23 */ /* 0x100fe20008010841 */
[----:B------:R-:W-:Y:S01]  /*a860*/  @!P1 PRMT R14, RZ, 0x654, R14 ;  /* 0x00000654ff0e9816 */ /* 0x000fe2000000000e */
[--C-:B------:R-:W-:Y:S01]  /*a870*/  FFMA.FTZ R63, R36, UR34, -R65.reuse ;  /* 0x00000022243f7c23 */ /* 0x100fe20008010841 */
[----:B------:R-:W3:Y:S01]  /*a880*/  MUFU.EX2 R82, R82 ;  /* 0x0000005200527308 */ /* 0x000ee20000000800 */
[--C-:B-1----:R-:W-:Y:S01]  /*a890*/  FFMA.FTZ R53, R51, UR34, -R65.reuse ;  /* 0x0000002233357c23 */ /* 0x102fe20008010841 */
[--C-:B------:R-:W-:Y:S01]  /*a8a0*/  FFMA.FTZ R34, R44, UR34, -R65.reuse ;  /* 0x000000222c227c23 */ /* 0x100fe20008010841 */
[--C-:B------:R-:W-:Y:S01]  /*a8b0*/  FFMA.FTZ R147, R46, UR34, -R65.reuse ;  /* 0x000000222e937c23 */ /* 0x100fe20008010841 */
[----:B------:R-:W-:Y:S01]  /*a8c0*/  FFMA.FTZ R32, R48, UR34, -R65 ;  /* 0x0000002230207c23 */ /* 0x000fe20008010841 */
[----:B------:R-:W-:-:S02]  /*a8d0*/  IMAD.U32 R36, RZ, RZ, UR53 ;  /* 0x00000035ff247e24 */ /* 0x000fc4000f8e00ff */
[--C-:B------:R-:W-:Y:S01]  /*a8e0*/  FFMA.FTZ R28, R52, UR34, -R65.reuse ;  /* 0x00000022341c7c23 */ /* 0x100fe20008010841 */
[----:B------:R-:W-:Y:S01]  /*a8f0*/  FFMA.FTZ R55, R55, UR34, -R65 ;  /* 0x0000002237377c23 */ /* 0x000fe20008010841 */
[----:B------:R-:W1:Y:S01]  /*a900*/  MUFU.EX2 R61, R61 ;  /* 0x0000003d003d7308 */ /* 0x000e620000000800 */
[----:B--2---:R-:W-:Y:S01]  /*a910*/  FFMA.FTZ R5, R72, R5, R13 ;  /* 0x0000000548057223 */ /* 0x004fe2000001000d */
[----:B------:R-:W-:Y:S01]  /*a920*/  @!P1 LEA R36, R36, UR39, 0x3 ;  /* 0x0000002724249c11 */ /* 0x000fe2000f8e18ff */
[--C-:B------:R-:W-:Y:S01]  /*a930*/  FFMA.FTZ R56, R56, UR34, -R65.reuse ;  /* 0x0000002238387c23 */ /* 0x100fe20008010841 */
[--C-:B------:R-:W-:Y:S01]  /*a940*/  FFMA.FTZ R66, R66, UR34, -R65.reuse ;  /* 0x0000002242427c23 */ /* 0x100fe20008010841 */
[--C-:B------:R-:W-:Y:S01]  /*a950*/  FFMA.FTZ R71, R71, UR34, -R65.reuse ;  /* 0x0000002247477c23 */ /* 0x100fe20008010841 */
[----:B------:R-:W-:Y:S01]  /*a960*/  FFMA.FTZ R73, R73, UR34, -R65 ;  /* 0x0000002249497c23 */ /* 0x000fe20008010841 */
[----:B------:R-:W-:Y:S01]  /*a970*/  @!P1 VIADD R36, R36, 0x2d860 ;  /* 0x0002d86024249836 */ /* 0x000fe20000000000 */
[----:B------:R-:W2:Y:S01]  /*a980*/  MUFU.EX2 R150, R150 ;  /* 0x0000009600967308 */ /* 0x000ea20000000800 */
[C---:B---3--:R-:W-:Y:S01]  /*a990*/  FADD.FTZ R40, R82.reuse, R5 ;  /* 0x0000000552287221 */ /* 0x048fe20000010000 */
[----:B------:R-:W-:Y:S01]  /*a9a0*/  F2FP.F16.F32.PACK_AB R13, R82, R13 ;  /* 0x0000000d520d723e */ /* 0x000fe200000000ff */
[--C-:B------:R-:W-:Y:S01]  /*a9b0*/  FFMA.FTZ R74, R74, UR34, -R65.reuse ;  /* 0x000000224a4a7c23 */ /* 0x100fe20008010841 */
[----:B------:R-:W-:Y:S01]  /*a9c0*/  @!P1 PRMT R36, RZ, 0x654, R36 ;  /* 0x00000654ff249816 */ /* 0x000fe20000000024 */
[--C-:B------:R-:W-:Y:S01]  /*a9d0*/  FFMA.FTZ R75, R75, UR34, -R65.reuse ;  /* 0x000000224b4b7c23 */ /* 0x100fe20008010841 */
[--C-:B------:R-:W-:Y:S01]  /*a9e0*/  FFMA.FTZ R76, R76, UR34, -R65.reuse ;  /* 0x000000224c4c7c23 */ /* 0x100fe20008010841 */
[--C-:B------:R-:W-:Y:S01]  /*a9f0*/  FFMA.FTZ R77, R77, UR34, -R65.reuse ;  /* 0x000000224d4d7c23 */ /* 0x100fe20008010841 */
[----:B------:R-:W3:Y:S01]  /*aa00*/  MUFU.EX2 R85, R85 ;  /* 0x0000005500557308 */ /* 0x000ee20000000800 */
[----:B-1----:R-:W-:Y:S01]  /*aa10*/  FADD.FTZ R43, R61, R40 ;  /* 0x000000283d2b7221 */ /* 0x002fe20000010000 */
[--C-:B------:R-:W-:Y:S01]  /*aa20*/  FFMA.FTZ R78, R78, UR34, -R65.reuse ;  /* 0x000000224e4e7c23 */ /* 0x100fe20008010841 */
[----:B------:R-:W-:Y:S01]  /*aa30*/  FFMA.FTZ R79, R79, UR34, -R65 ;  /* 0x000000224f4f7c23 */ /* 0x000fe20008010841 */
[C---:B------:R-:W-:Y:S01]  /*aa40*/  ISETP.GT.AND P2, PT, R7.reuse, UR52, PT ;  /* 0x0000003407007c0c */ /* 0x040fe2000bf44270 */
[----:B------:R-:W-:Y:S01]  /*aa50*/  UMOV UR53, UR36 ;  /* 0x0000002400357c82 */ /* 0x000fe20008000000 */
[----:B------:R-:W-:-:S02]  /*aa60*/  VIADD R7, R7, 0xffffffff ;  /* 0xffffffff07077836 */ /* 0x000fc40000000000 */
[----:B------:R-:W1:Y:S01]  /*aa70*/  MUFU.EX2 R24, R24 ;  /* 0x0000001800187308 */ /* 0x000e620000000800 */
[----:B--2---:R-:W-:-:S07]  /*aa80*/  FADD.FTZ R40, R150, R43 ;  /* 0x0000002b96287221 */ /* 0x004fce0000010000 */
[----:B------:R-:W2:Y:S01]  /*aa90*/  MUFU.EX2 R87, R87 ;  /* 0x0000005700577308 */ /* 0x000ea20000000800 */
[----:B---3--:R-:W-:Y:S01]  /*aaa0*/  FADD.FTZ R51, R85, R40 ;  /* 0x0000002855337221 */ /* 0x008fe20000010000 */
[----:B------:R-:W-:Y:S02]  /*aab0*/  WARPGROUP.DEPBAR.LE gsb0, 0x0 ;  /* 0x00008000000079c5 */ /* 0x000fe40000010000 */
[----:B------:R-:W-:-:S04]  /*aac0*/  WARPGROUP.ARRIVE ;  /* 0x00000000000079c5 */ /* 0x000fc80000000000 */
[----:B------:R-:W3:Y:S01]  /*aad0*/  MUFU.EX2 R148, R148 ;  /* 0x0000009400947308 */ /* 0x000ee20000000800 */
[C---:B-1----:R-:W-:Y:S01]  /*aae0*/  FADD.FTZ R40, R24.reuse, R51 ;  /* 0x0000003318287221 */ /* 0x042fe20000010000 */
[----:B------:R-:W-:Y:S01]  /*aaf0*/  F2FP.F16.F32.PACK_AB R85, R24, R85 ;  /* 0x000000551855723e */ /* 0x000fe200000000ff */
[----:B------:R-:W-:Y:S01]  /*ab00*/  HGMMA.64x96x16.F32 R88, gdesc[UR28].tnspB, R88, gsb0 ;  /* 0x416000001c5879f0 */ /* 0x000fe20008000858 */
[----:B------:R-:W-:Y:S02]  /*ab10*/  UIADD3 UR28, UR6, 0x606, URZ ;  /* 0x00000606061c7890 */ /* 0x000fe4000fffe03f */
[----:B------:R-:W-:Y:S02]  /*ab20*/  UIADD3 UR30, UR7, 0x1c0, URZ ;  /* 0x000001c0071e7890 */ /* 0x000fe4000fffe03f */
[----:B------:R-:W-:Y:S01]  /*ab30*/  MUFU.EX2 R29, R29 ;  /* 0x0000001d001d7308 */ /* 0x000fe20000000800 */
[----:B------:R-:W-:Y:S01]  /*ab40*/  UMOV UR29, 0x40000040 ;  /* 0x40000040001d7882 */ /* 0x000fe20000000000 */
[----:B------:R-:W-:Y:S01]  /*ab50*/  UMOV UR31, 0x80000020 ;  /* 0x80000020001f7882 */ /* 0x000fe20000000000 */
[----:B--2---:R-:W-:-:S05]  /*ab60*/  FADD.FTZ R51, R87, R40 ;  /* 0x0000002857337221 */ /* 0x004fca0000010000 */
[----:B------:R-:W1:Y:S01]  /*ab70*/  MUFU.EX2 R26, R26 ;  /* 0x0000001a001a7308 */ /* 0x000e620000000800 */
[C---:B---3--:R-:W-:Y:S01]  /*ab80*/  FADD.FTZ R51, R148.reuse, R51 ;  /* 0x0000003394337221 */ /* 0x048fe20000010000 */
[----:B------:R-:W-:-:S06]  /*ab90*/  F2FP.F16.F32.PACK_AB R87, R148, R87 ;  /* 0x000000579457723e */ /* 0x000fcc00000000ff */
[----:B------:R-:W-:Y:S08]  /*aba0*/  MUFU.EX2 R142, R142 ;  /* 0x0000008e008e7308 */ /* 0x000ff00000000800 */
[----:B------:R-:W2:Y:S01]  /*abb0*/  MUFU.EX2 R63, R63 ;  /* 0x0000003f003f7308 */ /* 0x000ea20000000800 */
[----:B-1----:R-:W-:-:S07]  /*abc0*/  FADD.FTZ R40, R26, R51 ;  /* 0x000000331a287221 */ /* 0x002fce0000010000 */
[----:B------:R-:W-:Y:S08]  /*abd0*/  MUFU.EX2 R31, R31 ;  /* 0x0000001f001f7308 */ /* 0x000ff00000000800 */
[----:B------:R-:W1:Y:S01]  /*abe0*/  MUFU.EX2 R21, R21 ;  /* 0x0000001500157308 */ /* 0x000e620000000800 */
[----:B--2---:R-:W-:-:S07]  /*abf0*/  FADD.FTZ R40, R63, R40 ;  /* 0x000000283f287221 */ /* 0x004fce0000010000 */
[----:B------:R-:W-:Y:S08]  /*ac00*/  MUFU.EX2 R144, R144 ;  /* 0x0000009000907308 */ /* 0x000ff00000000800 */
[----:B------:R-:W2:Y:S01]  /*ac10*/  MUFU.EX2 R30, R30 ;  /* 0x0000001e001e7308 */ /* 0x000ea20000000800 */
[----:B-1----:R-:W-:-:S07]  /*ac20*/  FADD.FTZ R51, R21, R40 ;  /* 0x0000002815337221 */ /* 0x002fce0000010000 */
[----:B------:R-:W-:Y:S08]  /*ac30*/  MUFU.EX2 R33, R33 ;  /* 0x0000002100217308 */ /* 0x000ff00000000800 */
[----:B------:R-:W-:Y:S01]  /*ac40*/  MUFU.EX2 R145, R145 ;  /* 0x0000009100917308 */ /* 0x000fe20000000800 */
[----:B--2---:R-:W-:-:S07]  /*ac50*/  FADD.FTZ R24, R30, R51 ;  /* 0x000000331e187221 */ /* 0x004fce0000010000 */
[----:B------:R-:W-:Y:S08]  /*ac60*/  MUFU.EX2 R42, R42 ;  /* 0x0000002a002a7308 */ /* 0x000ff00000000800 */
[----:B------:R-:W-:Y:S08]  /*ac70*/  MUFU.EX2 R34, R34 ;  /* 0x0000002200227308 */ /* 0x000ff00000000800 */
[----:B------:R-:W-:Y:S01]  /*ac80*/  MUFU.EX2 R35, R35 ;  /* 0x0000002300237308 */ /* 0x000fe20000000800 */
[----:B------:R-:W-:-:S02]  /*ac90*/  WARPGROUP.DEPBAR.LE gsb0, 0x0 ;  /* 0x00008000000079c5 */ /* 0x000fc40000010000 */
[----:B------:R-:W-:-:S05]  /*aca0*/  WARPGROUP.ARRIVE ;  /* 0x00000000000079c5 */ /* 0x000fca0000000000 */
[----:B------:R-:W-:Y:S01]  /*acb0*/  MUFU.EX2 R147, R147 ;  /* 0x0000009300937308 */ /* 0x000fe20000000800 */
[----:B------:R-:W-:Y:S01]  /*acc0*/  HGMMA.64x96x16.F32 R88, gdesc[UR28].tnspB, R88, gsb0 ;  /* 0x416000001c5879f0 */ /* 0x000fe20008000858 */
[----:B------:R-:W-:-:S06]  /*acd0*/  UMOV UR28, UR49 ;  /* 0x00000031001c7c82 */ /* 0x000fcc0008000000 */
[----:B------:R-:W-:Y:S08]  /*ace0*/  MUFU.EX2 R37, R37 ;  /* 0x0000002500257308 */ /* 0x000ff00000000800 */
[----:B------:R-:W-:Y:S08]  /*acf0*/  MUFU.EX2 R32, R32 ;  /* 0x0000002000207308 */ /* 0x000ff00000000800 */
[----:B------:R-:W1:Y:S08]  /*ad00*/  MUFU.EX2 R50, R50 ;  /* 0x0000003200327308 */ /* 0x000e700000000800 */
[----:B------:R-:W2:Y:S08]  /*ad10*/  MUFU.EX2 R53, R53 ;  /* 0x0000003500357308 */ /* 0x000eb00000000800 */
[----:B------:R-:W-:Y:S01]  /*ad20*/  MUFU.EX2 R39, R39 ;  /* 0x0000002700277308 */ /* 0x000fe20000000800 */
[----:B-1----:R-:W-:-:S07]  /*ad30*/  F2FP.F16.F32.PACK_AB R52, R50, R37 ;  /* 0x000000253234723e */ /* 0x002fce00000000ff */
[----:B------:R-:W1:Y:S08]  /*ad40*/  MUFU.EX2 R28, R28 ;  /* 0x0000001c001c7308 */ /* 0x000e700000000800 */
[----:B------:R-:W-:Y:S08]  /*ad50*/  MUFU.EX2 R54, R54 ;  /* 0x0000003600367308 */ /* 0x000ff00000000800 */
[----:B------:R-:W3:Y:S08]  /*ad60*/  MUFU.EX2 R55, R55 ;  /* 0x0000003700377308 */ /* 0x000ef00000000800 */
        /* <DEDUP_REMOVED lines=8> */
[----:B----4-:R-:W-:Y:S01]  /*adf0*/  FFMA.FTZ R38, R70, UR34, -R65 ;  /* 0x0000002246267c23 */ /* 0x010fe20008010841 */
[-C--:B------:R-:W-:Y:S01]  /*ae00*/  FMUL.FTZ R88, R88, R9.reuse ;  /* 0x0000000958587220 */ /* 0x080fe20000410000 */
[-C--:B------:R-:W-:Y:S01]  /*ae10*/  FMUL.FTZ R89, R89, R9.reuse ;  /* 0x0000000959597220 */ /* 0x080fe20000410000 */
[-C--:B------:R-:W-:Y:S01]  /*ae20*/  FMUL.FTZ R92, R92, R9.reuse ;  /* 0x000000095c5c7220 */ /* 0x080fe20000410000 */
[-C--:B------:R-:W-:Y:S01]  /*ae30*/  FMUL.FTZ R93, R93, R9.reuse ;  /* 0x000000095d5d7220 */ /* 0x080fe20000410000 */
[-C--:B------:R-:W-:Y:S01]  /*ae40*/  FMUL.FTZ R96, R96, R9.reuse ;  /* 0x0000000960607220 */ /* 0x080fe20000410000 */
[----:B-----5:R-:W-:Y:S01]  /*ae50*/  FADD.FTZ R14, R81, R6 ;  /* 0x00000006510e7221 */ /* 0x020fe20000010000 */
[----:B------:R4:W-:Y:S01]  /*ae60*/  @!P1 SYNCS.ARRIVE.TRANS64.RED.A1T0 RZ, [R36+URZ], RZ ;  /* 0x000000ff24ff99a7 */ /* 0x0009e2000810043f */
[----:B------:R-:W5:Y:S01]  /*ae70*/  MUFU.EX2 R6, R56 ;  /* 0x0000003800067308 */ /* 0x000f620000000800 */
[-C--:B------:R-:W-:Y:S01]  /*ae80*/  FMUL.FTZ R97, R97, R9.reuse ;  /* 0x0000000961617220 */ /* 0x080fe20000410000 */
[----:B------:R-:W-:Y:S01]  /*ae90*/  FADD.FTZ R5, R15, R14 ;  /* 0x0000000e0f057221 */ /* 0x000fe20000010000 */
[-C--:B------:R-:W-:Y:S01]  /*aea0*/  FMUL.FTZ R100, R100, R9.reuse ;  /* 0x0000000964647220 */ /* 0x080fe20000410000 */
[-C--:B------:R-:W-:Y:S01]  /*aeb0*/  FMUL.FTZ R101, R101, R9.reuse ;  /* 0x0000000965657220 */ /* 0x080fe20000410000 */
[-C--:B------:R-:W-:Y:S01]  /*aec0*/  FMUL.FTZ R104, R104, R9.reuse ;  /* 0x0000000968687220 */ /* 0x080fe20000410000 */
[----:B------:R-:W-:Y:S01]  /*aed0*/  FADD.FTZ R14, R20, R5 ;  /* 0x00000005140e7221 */ /* 0x000fe20000010000 */
[--C-:B----4-:R-:W-:Y:S01]  /*aee0*/  FFMA.FTZ R36, R67, UR34, -R65.reuse ;  /* 0x0000002243247c23 */ /* 0x110fe20008010841 */
[----:B------:R-:W4:Y:S01]  /*aef0*/  MUFU.EX2 R5, R66 ;  /* 0x0000004200057308 */ /* 0x000f220000000800 */
[----:B------:R-:W-:Y:S01]  /*af00*/  FFMA.FTZ R65, R80, UR34, -R65 ;  /* 0x0000002250417c23 */ /* 0x000fe20008010841 */
[----:B------:R-:W-:Y:S01]  /*af10*/  FADD.FTZ R43, R25, R14 ;  /* 0x0000000e192b7221 */ /* 0x000fe20000010000 */
[-C--:B------:R-:W-:Y:S01]  /*af20*/  FMUL.FTZ R105, R105, R9.reuse ;  /* 0x0000000969697220 */ /* 0x080fe20000410000 */
[-C--:B------:R-:W-:Y:S01]  /*af30*/  FMUL.FTZ R108, R108, R9.reuse ;  /* 0x000000096c6c7220 */ /* 0x080fe20000410000 */
[----:B------:R-:W-:Y:S01]  /*af40*/  FMUL.FTZ R109, R109, R9 ;  /* 0x000000096d6d7220 */ /* 0x000fe20000410000 */
[C---:B------:R-:W-:Y:S01]  /*af50*/  FADD.FTZ R14, R84.reuse, R43 ;  /* 0x0000002b540e7221 */ /* 0x040fe20000010000 */
[----:B------:R-:W-:Y:S01]  /*af60*/  F2FP.F16.F32.PACK_AB R84, R84, R25 ;  /* 0x000000195454723e */ /* 0x000fe200000000ff */
[----:B------:R-:W-:Y:S01]  /*af70*/  MUFU.EX2 R36, R36 ;  /* 0x0000002400247308 */ /* 0x000fe20000000800 */
[-C--:B------:R-:W-:Y:S01]  /*af80*/  FMUL.FTZ R112, R112, R9.reuse ;  /* 0x0000000970707220 */ /* 0x080fe20000410000 */
[----:B------:R-:W-:Y:S01]  /*af90*/  FADD.FTZ R43, R27, R14 ;  /* 0x0000000e1b2b7221 */ /* 0x000fe20000010000 */
[-C--:B------:R-:W-:Y:S01]  /*afa0*/  FMUL.FTZ R113, R113, R9.reuse ;  /* 0x0000000971717220 */ /* 0x080fe20000410000 */
[-C--:B------:R-:W-:Y:S01]  /*afb0*/  FMUL.FTZ R116, R116, R9.reuse ;  /* 0x0000000974747220 */ /* 0x080fe20000410000 */
[----:B------:R-:W-:Y:S01]  /*afc0*/  FMUL.FTZ R117, R117, R9 ;  /* 0x0000000975757220 */ /* 0x000fe20000410000 */
[C---:B------:R-:W-:Y:S01]  /*afd0*/  FADD.FTZ R14, R86.reuse, R43 ;  /* 0x0000002b560e7221 */ /* 0x040fe20000010000 */
        /* <DEDUP_REMOVED lines=8> */
[----:B------:R-:W-:Y:S01]  /*b060*/  MUFU.EX2 R38, R38 ;  /* 0x0000002600267308 */ /* 0x000fe20000000800 */
[----:B------:R-:W-:Y:S01]  /*b070*/  FADD.FTZ R29, R147, R40 ;  /* 0x00000028931d7221 */ /* 0x000fe20000010000 */
[----:B------:R-:W-:Y:S01]  /*b080*/  F2FP.F16.F32.PACK_AB R145, R34, R145 ;  /* 0x000000912291723e */ /* 0x000fe200000000ff */
[----:B------:R-:W-:Y:S01]  /*b090*/  FADD.FTZ R43, R31, R20 ;  /* 0x000000141f2b7221 */ /* 0x000fe20000010000 */
[----:B------:R4:W-:Y:S01]  /*b0a0*/  STSM.16.M88.4 [R136+0x21800], R12 ;  /* 0x0218000c88007844 */ /* 0x0009e20000000200 */
[----:B------:R-:W-:Y:S01]  /*b0b0*/  F2FP.F16.F32.PACK_AB R147, R32, R147 ;  /* 0x000000932093723e */ /* 0x000fe200000000ff */
[-C--:B------:R-:W-:Y:S01]  /*b0c0*/  FMUL.FTZ R120, R120, R9.reuse ;  /* 0x0000000978787220 */ /* 0x080fe20000410000 */
[----:B------:R-:W-:Y:S01]  /*b0d0*/  FADD.FTZ R20, R144, R43 ;  /* 0x0000002b90147221 */ /* 0x000fe20000010000 */
[----:B------:R-:W-:Y:S01]  /*b0e0*/  MUFU.EX2 R71, R71 ;  /* 0x0000004700477308 */ /* 0x000fe20000000800 */
[----:B------:R-:W-:Y:S01]  /*b0f0*/  STSM.16.M88.4 [R23], R84 ;  /* 0x0000005417007844 */ /* 0x000fe20000000200 */
[-C--:B------:R-:W-:Y:S01]  /*b100*/  FMUL.FTZ R121, R121, R9.reuse ;  /* 0x0000000979797220 */ /* 0x080fe20000410000 */
[----:B------:R-:W-:Y:S01]  /*b110*/  FADD.FTZ R25, R33, R20 ;  /* 0x0000001421197221 */ /* 0x000fe20000010000 */
[-C--:B------:R-:W-:Y:S01]  /*b120*/  FMUL.FTZ R124, R124, R9.reuse ;  /* 0x000000097c7c7220 */ /* 0x080fe20000410000 */
[-C--:B------:R-:W-:Y:S01]  /*b130*/  FMUL.FTZ R125, R125, R9.reuse ;  /* 0x000000097d7d7220 */ /* 0x080fe20000410000 */
[-C--:B------:R-:W-:Y:S01]  /*b140*/  FMUL.FTZ R128, R128, R9.reuse ;  /* 0x0000000980807220 */ /* 0x080fe20000410000 */
[----:B------:R-:W-:Y:S01]  /*b150*/  FADD.FTZ R20, R42, R25 ;  /* 0x000000192a147221 */ /* 0x000fe20000010000 */
[----:B------:R-:W4:Y:S01]  /*b160*/  MUFU.EX2 R62, R62 ;  /* 0x0000003e003e7308 */ /* 0x000f220000000800 */
[----:B------:R-:W-:Y:S01]  /*b170*/  F2FP.F16.F32.PACK_AB R25, R63, R26 ;  /* 0x0000001a3f19723e */ /* 0x000fe200000000ff */
[----:B------:R-:W-:Y:S01]  /*b180*/  FMUL.FTZ R129, R129, R9 ;  /* 0x0000000981817220 */ /* 0x000fe20000410000 */
[----:B------:R-:W-:Y:S01]  /*b190*/  FADD.FTZ R27, R35, R20 ;  /* 0x00000014231b7221 */ /* 0x000fe20000010000 */
[----:B------:R-:W-:Y:S01]  /*b1a0*/  F2FP.F16.F32.PACK_AB R26, R144, R31 ;  /* 0x0000001f901a723e */ /* 0x000fe200000000ff */
[----:B------:R-:W-:Y:S01]  /*b1b0*/  FMUL.FTZ R132, R132, R9 ;  /* 0x0000000984847220 */ /* 0x000fe20000410000 */
[----:B------:R-:W-:Y:S01]  /*b1c0*/  F2FP.F16.F32.PACK_AB R144, R42, R33 ;  /* 0x000000212a90723e */ /* 0x000fe200000000ff */
[----:B------:R-:W-:Y:S01]  /*b1d0*/  FADD.FTZ R20, R146, R27 ;  /* 0x0000001b92147221 */ /* 0x000fe20000010000 */
[----:B------:R-:W-:Y:S01]  /*b1e0*/  F2FP.F16.F32.PACK_AB R27, R30, R21 ;  /* 0x000000151e1b723e */ /* 0x000fe200000000ff */
[----:B------:R-:W-:Y:S01]  /*b1f0*/  FADD.FTZ R30, R32, R29 ;  /* 0x0000001d201e7221 */ /* 0x000fe20000010000 */
[----:B------:R-:W-:Y:S01]  /*b200*/  MUFU.EX2 R73, R73 ;  /* 0x0000004900497308 */ /* 0x000fe20000000800 */
[----:B------:R-:W-:Y:S01]  /*b210*/  FADD.FTZ R21, R37, R20 ;  /* 0x0000001425157221 */ /* 0x000fe20000010000 */
[----:B------:R-:W-:Y:S01]  /*b220*/  F2FP.F16.F32.PACK_AB R146, R146, R35 ;  /* 0x000000239292723e */ /* 0x000fe200000000ff */
[----:B--2---:R-:W-:Y:S01]  /*b230*/  FADD.FTZ R29, R53, R30 ;  /* 0x0000001e351d7221 */ /* 0x004fe20000010000 */
[----:B-1----:R-:W-:Y:S01]  /*b240*/  F2FP.F16.F32.PACK_AB R53, R28, R53 ;  /* 0x000000351c35723e */ /* 0x002fe200000000ff */
[----:B------:R-:W-:Y:S01]  /*b250*/  FADD.FTZ R20, R50, R21 ;  /* 0x0000001532147221 */ /* 0x000fe20000010000 */
[----:B------:R1:W-:Y:S01]  /*b260*/  STSM.16.M88.4 [R22], R24 ;  /* 0x0000001816007844 */ /* 0x0003e20000000200 */
[----:B------:R-:W-:Y:S01]  /*b270*/  FADD.FTZ R30, R28, R29 ;  /* 0x0000001d1c1e7221 */ /* 0x000fe20000010000 */
[----:B------:R-:W-:Y:S01]  /*b280*/  MUFU.EX2 R49, R49 ;  /* 0x0000003100317308 */ /* 0x000fe20000000800 */
[----:B------:R-:W-:Y:S01]  /*b290*/  FADD.FTZ R21, R39, R20 ;  /* 0x0000001427157221 */ /* 0x000fe20000010000 */
[----:B------:R2:W-:Y:S01]  /*b2a0*/  STSM.16.M88.4 [R18], R144 ;  /* 0x0000009012007844 */ /* 0x0005e20000000200 */
[----:B---3--:R-:W-:Y:S01]  /*b2b0*/  FADD.FTZ R29, R55, R30 ;  /* 0x0000001e371d7221 */ /* 0x008fe20000010000 */
[----:B-----5:R-:W-:Y:S01]  /*b2c0*/  F2FP.F16.F32.PACK_AB R55, R6, R55 ;  /* 0x000000370637723e */ /* 0x020fe200000000ff */
[C---:B----4-:R-:W-:Y:S01]  /*b2d0*/  FADD.FTZ R12, R54.reuse, R21 ;  /* 0x00000015360c7221 */ /* 0x050fe20000010000 */
[----:B------:R-:W-:Y:S01]  /*b2e0*/  F2FP.F16.F32.PACK_AB R54, R54, R39 ;  /* 0x000000273636723e */ /* 0x000fe200000000ff */
[----:B------:R-:W-:Y:S01]  /*b2f0*/  FADD.FTZ R14, R6, R29 ;  /* 0x0000001d060e7221 */ /* 0x000fe20000010000 */
[----:B------:R-:W3:Y:S01]  /*b300*/  MUFU.EX2 R74, R74 ;  /* 0x0000004a004a7308 */ /* 0x000ee20000000800 */
[----:B------:R-:W-:Y:S01]  /*b310*/  FADD.FTZ R13, R41, R12 ;  /* 0x0000000c290d7221 */ /* 0x000fe20000010000 */
[----:B------:R-:W-:Y:S01]  /*b320*/  FMUL.FTZ R133, R133, R9 ;  /* 0x0000000985857220 */ /* 0x000fe20000410000 */
[----:B------:R-:W-:Y:S01]  /*b330*/  FADD.FTZ R15, R5, R14 ;  /* 0x0000000e050f7221 */ /* 0x000fe20000010000 */
[----:B------:R-:W-:Y:S01]  /*b340*/  F2FP.F16.F32.PACK_AB R14, R60, R45 ;  /* 0x0000002d3c0e723e */ /* 0x000fe200000000ff */
[----:B------:R-:W-:Y:S01]  /*b350*/  FADD.FTZ R12, R58, R13 ;  /* 0x0000000d3a0c7221 */ /* 0x000fe20000010000 */
[----:B-1----:R-:W-:Y:S01]  /*b360*/  F2FP.F16.F32.PACK_AB R24, R62, R47 ;  /* 0x0000002f3e18723e */ /* 0x002fe200000000ff */
[----:B------:R-:W-:Y:S01]  /*b370*/  FADD.FTZ R15, R36, R15 ;  /* 0x0000000f240f7221 */ /* 0x000fe20000010000 */
[----:B------:R-:W1:Y:S01]  /*b380*/  MUFU.EX2 R64, R64 ;  /* 0x0000004000407308 */ /* 0x000e620000000800 */
[----:B------:R-:W-:Y:S01]  /*b390*/  FADD.FTZ R13, R45, R12 ;  /* 0x0000000c2d0d7221 */ /* 0x000fe20000010000 */
[----:B------:R2:W-:Y:S01]  /*b3a0*/  STSM.16.M88.4 [R136+0x27800], R52 ;  /* 0x0278003488007844 */ /* 0x0005e20000000200 */
[----:B------:R-:W-:Y:S01]  /*b3b0*/  FADD.FTZ R12, R38, R15 ;  /* 0x0000000f260c7221 */ /* 0x000fe20000010000 */
[-C--:B------:R-:W-:Y:S01]  /*b3c0*/  FMUL.FTZ R90, R90, R72.reuse ;  /* 0x000000485a5a7220 */ /* 0x080fe20000410000 */
[----:B------:R-:W-:Y:S01]  /*b3d0*/  FADD.FTZ R6, R60, R13 ;  /* 0x0000000d3c067221 */ /* 0x000fe20000010000 */
[----:B------:R-:W-:Y:S01]  /*b3e0*/  FMUL.FTZ R91, R91, R72 ;  /* 0x000000485b5b7220 */ /* 0x000fe20000410000 */
[----:B------:R-:W-:Y:S01]  /*b3f0*/  FADD.FTZ R12, R71, R12 ;  /* 0x0000000c470c7221 */ /* 0x000fe20000010000 */
[----:B------:R-:W4:Y:S01]  /*b400*/  MUFU.EX2 R75, R75 ;  /* 0x0000004b004b7308 */ /* 0x000f220000000800 */
[----:B------:R-:W-:Y:S01]  /*b410*/  FADD.FTZ R13, R47, R6 ;  /* 0x000000062f0d7221 */ /* 0x000fe20000010000 */
[----:B---3--:R-:W-:Y:S01]  /*b420*/  F2FP.F16.F32.PACK_AB R25, R74, R73 ;  /* 0x000000494a19723e */ /* 0x008fe200000000ff */
[----:B------:R-:W-:Y:S01]  /*b430*/  FADD.FTZ R15, R73, R12 ;  /* 0x0000000c490f7221 */ /* 0x000fe20000010000 */
[----:B------:R-:W-:Y:S01]  /*b440*/  F2FP.F16.F32.PACK_AB R12, R58, R41 ;  /* 0x000000293a0c723e */ /* 0x000fe200000000ff */
[----:B------:R-:W-:Y:S01]  /*b450*/  FADD.FTZ R6, R62, R13 ;  /* 0x0000000d3e067221 */ /* 0x000fe20000010000 */
[----:B------:R-:W-:Y:S01]  /*b460*/  F2FP.F16.F32.PACK_AB R13, R36, R5 ;  /* 0x00000005240d723e */ /* 0x000fe200000000ff */
[----:B------:R-:W-:Y:S01]  /*b470*/  FADD.FTZ R20, R74, R15 ;  /* 0x0000000f4a147221 */ /* 0x000fe20000010000 */
[----:B------:R-:W3:Y:S01]  /*b480*/  MUFU.EX2 R57, R57 ;  /* 0x0000003900397308 */ /* 0x000ee20000000800 */
[----:B------:R-:W-:Y:S01]  /*b490*/  FADD.FTZ R5, R49, R6 ;  /* 0x0000000631057221 */ /* 0x000fe20000010000 */
[----:B------:R-:W-:Y:S01]  /*b4a0*/  F2FP.F16.F32.PACK_AB R15, R71, R38 ;  /* 0x00000026470f723e */ /* 0x000fe200000000ff */
[-C--:B------:R-:W-:Y:S01]  /*b4b0*/  FMUL.FTZ R94, R94, R72.reuse ;  /* 0x000000485e5e7220 */ /* 0x080fe20000410000 */
[C---:B-1----:R-:W-:Y:S01]  /*b4c0*/  F2FP.F16.F32.PACK_AB R26, R64.reuse, R49 ;  /* 0x00000031401a723e */ /* 0x042fe200000000ff */
[----:B------:R-:W-:Y:S01]  /*b4d0*/  FADD.FTZ R6, R64, R5 ;  /* 0x0000000540067221 */ /* 0x000fe20000010000 */
[-C--:B------:R-:W-:Y:S01]  /*b4e0*/  FMUL.FTZ R95, R95, R72.reuse ;  /* 0x000000485f5f7220 */ /* 0x080fe20000410000 */
[----:B------:R2:W-:Y:S01]  /*b4f0*/  STSM.16.M88.4 [R17], R12 ;  /* 0x0000000c11007844 */ /* 0x0005e20000000200 */
[----:B------:R-:W1:Y:S01]  /*b500*/  MUFU.EX2 R76, R76 ;  /* 0x0000004c004c7308 */ /* 0x000e620000000800 */
[----:B----4-:R-:W-:Y:S01]  /*b510*/  FADD.FTZ R20, R75, R20 ;  /* 0x000000144b147221 */ /* 0x010fe20000010000 */
[-C--:B------:R-:W-:Y:S01]  /*b520*/  FMUL.FTZ R98, R98, R72.reuse ;  /* 0x0000004862627220 */ /* 0x080fe20000410000 */
[-C--:B------:R-:W-:Y:S01]  /*b530*/  FMUL.FTZ R99, R99, R72.reuse ;  /* 0x0000004863637220 */ /* 0x080fe20000410000 */
[-C--:B------:R-:W-:Y:S01]  /*b540*/  FMUL.FTZ R102, R102, R72.reuse ;  /* 0x0000004866667220 */ /* 0x080fe20000410000 */
[-C--:B------:R-:W-:Y:S01]  /*b550*/  FMUL.FTZ R103, R103, R72.reuse ;  /* 0x0000004867677220 */ /* 0x080fe20000410000 */
[-C--:B------:R-:W-:Y:S01]  /*b560*/  FMUL.FTZ R106, R106, R72.reuse ;  /* 0x000000486a6a7220 */ /* 0x080fe20000410000 */
[-C--:B------:R-:W-:Y:S01]  /*b570*/  FMUL.FTZ R107, R107, R72.reuse ;  /* 0x000000486b6b7220 */ /* 0x080fe20000410000 */
[----:B------:R-:W-:Y:S01]  /*b580*/  MUFU.EX2 R10, R69 ;  /* 0x00000045000a7308 */ /* 0x000fe20000000800 */
        /* <DEDUP_REMOVED lines=16> */
[-C--:B------:R-:W-:Y:S01]  /*b690*/  FMUL.FTZ R130, R130, R72.reuse ;  /* 0x0000004882827220 */ /* 0x080fe20000410000 */
[-C--:B------:R-:W-:Y:S01]  /*b6a0*/  FMUL.FTZ R131, R131, R72.reuse ;  /* 0x0000004883837220 */ /* 0x080fe20000410000 */
[-C--:B------:R-:W-:Y:S01]  /*b6b0*/  FMUL.FTZ R134, R134, R72.reuse ;  /* 0x0000004886867220 */ /* 0x080fe20000410000 */
[----:B------:R-:W-:Y:S01]  /*b6c0*/  FMUL.FTZ R135, R135, R72 ;  /* 0x0000004887877220 */ /* 0x000fe20000410000 */
[----:B------:R-:W-:-:S03]  /*b6d0*/  IMAD.MOV.U32 R9, RZ, RZ, R8 ;  /* 0x000000ffff097224 */ /* 0x000fc600078e0008 */
[----:B------:R-:W4:Y:S01]  /*b6e0*/  MUFU.EX2 R59, R59 ;  /* 0x0000003b003b7308 */ /* 0x000f220000000800 */
[C---:B---3--:R-:W-:Y:S01]  /*b6f0*/  FADD.FTZ R6, R68.reuse, R5 ;  /* 0x0000000544067221 */ /* 0x048fe20000010000 */
[----:B------:R-:W-:-:S06]  /*b700*/  F2FP.F16.F32.PACK_AB R68, R68, R57 ;  /* 0x000000394444723e */ /* 0x000fcc00000000ff */
[----:B------:R-:W3:Y:S01]  /*b710*/  MUFU.EX2 R78, R78 ;  /* 0x0000004e004e7308 */ /* 0x000ee20000000800 */
[----:B-1----:R-:W-:-:S07]  /*b720*/  FADD.FTZ R20, R69, R20 ;  /* 0x0000001445147221 */ /* 0x002fce0000010000 */
[----:B------:R-:W1:Y:S01]  /*b730*/  MUFU.EX2 R79, R79 ;  /* 0x0000004f004f7308 */ /* 0x000e620000000800 */
[----:B----4-:R-:W-:Y:S01]  /*b740*/  F2FP.F16.F32.PACK_AB R70, R10, R59 ;  /* 0x0000003b0a46723e */ /* 0x010fe200000000ff */
[----:B------:R-:W-:-:S04]  /*b750*/  FADD.FTZ R59, R59, R6 ;  /* 0x000000063b3b7221 */ /* 0x000fc80000010000 */
[----:B------:R-:W-:Y:S01]  /*b760*/  FADD.FTZ R6, R10, R59 ;  /* 0x0000003b0a067221 */ /* 0x000fe20000010000 */
[----:B------:R-:W-:Y:S01]  /*b770*/  IMAD.MOV.U32 R10, RZ, RZ, R11 ;  /* 0x000000ffff0a7224 */ /* 0x000fe200078e000b */
[----:B------:R-:W4:Y:S01]  /*b780*/  MUFU.EX2 R65, R65 ;  /* 0x0000004100417308 */ /* 0x000f220000000800 */
[C---:B---3--:R-:W-:Y:S01]  /*b790*/  F2FP.F16.F32.PACK_AB R69, R78.reuse, R69 ;  /* 0x000000454e45723e */ /* 0x048fe200000000ff */
[----:B------:R-:W-:-:S04]  /*b7a0*/  FADD.FTZ R20, R78, R20 ;  /* 0x000000144e147221 */ /* 0x000fc80000010000 */
[----:B-1----:R-:W-:Y:S01]  /*b7b0*/  FADD.FTZ R20, R79, R20 ;  /* 0x000000144f147221 */ /* 0x002fe20000010000 */
[----:B----4-:R-:W-:-:S03]  /*b7c0*/  F2FP.F16.F32.PACK_AB R71, R65, R79 ;  /* 0x0000004f4147723e */ /* 0x010fc600000000ff */
        /* <DEDUP_REMOVED lines=10> */
.L_x_8960:
[----:B------:R-:W-:-:S13]  /*b870*/  ISETP.GE.AND P2, PT, R7, UR40, PT ;  /* 0x0000002807007c0c */ /* 0x000fda000bf46270 */
[----:B------:R-:W-:Y:S05]  /*b880*/  @!P2 BRA `(.L_x_8970) ;  /* 0x000000380020a947 */ /* 0x000fea0003800000 */
[----:B--2-4-:R-:W-:Y:S01]  /*b890*/  IMAD.MOV.U32 R12, RZ, RZ, R11 ;  /* 0x000000ffff0c7224 */ /* 0x014fe200078e000b */
[----:B------:R-:W-:Y:S01]  /*b8a0*/  UMOV UR28, UR49 ;  /* 0x00000031001c7c82 */ /* 0x000fe20008000000 */
[----:B------:R-:W-:Y:S01]  /*b8b0*/  IMAD.MOV.U32 R10, RZ, RZ, R8 ;  /* 0x000000ffff0a7224 */ /* 0x000fe200078e0008 */
[----:B------:R-:W-:Y:S01]  /*b8c0*/  UMOV UR55, UR36 ;  /* 0x0000002400377c82 */ /* 0x000fe20008000000 */
[----:B------:R-:W-:Y:S01]  /*b8d0*/  IMAD.IADD R9, R3, 0x1, R4 ;  /* 0x0000000103097824 */ /* 0x000fe200078e0204 */
[----:B------:R-:W-:Y:S01]  /*b8e0*/  ULDC UR35, c[0x0][0x9e4] ;  /* 0x0002790000237ab9 */ /* 0x000fe20000000800 */
[----:B------:R-:W-:Y:S01]  /*b8f0*/  ULDC UR53, c[0x0][0x288] ;  /* 0x0000a20000357ab9 */ /* 0x000fe20000000800 */
[----:B------:R-:W-:Y:S01]  /*b900*/  ULDC UR34, c[0x0][0x988] ;  /* 0x0002620000227ab9 */ /* 0x000fe20000000800 */
[----:B------:R-:W-:Y:S01]  /*b910*/  ULDC UR54, c[0x0][0x9d8] ;  /* 0x0002760000367ab9 */ /* 0x000fe20000000800 */
[----:B------:R-:W-:-:S05]  /*b920*/  ULDC UR52, c[0x0][0x9e0] ;  /* 0x0002780000347ab9 */ /* 0x000fca0000000800 */
.L_x_8987:
        /* <DEDUP_REMOVED lines=9> */
.L_x_8972:
[----:B------:R-:W-:Y:S01]  /*b9c0*/  ULEA UR6, UR36, UR39, 0x3 ;  /* 0x0000002724067291 */ /* 0x000fe2000f8e183f */
[----:B------:R-:W-:-:S05]  /*b9d0*/  IMAD.U32 R8, RZ, RZ, UR49 ;  /* 0x00000031ff087e24 */ /* 0x000fca000f8e00ff */
[----:B------:R-:W-:-:S04]  /*b9e0*/  SHF.L.U32 R8, R8, 0x1f, RZ ;  /* 0x0000001f08087819 */ /* 0x000fc800000006ff */
[----:B------:R1:W2:Y:S01]  /*b9f0*/  SYNCS.PHASECHK.TRANS64.TRYWAIT P2, [UR6+0x2d830], R8 ;  /* 0x02d83008ff0075a7 */ /* 0x0002a20008040146 */
[----:B------:R-:W-:Y:S05]  /*ba00*/  @!P0 BRA `(.L_x_8973) ;  /* 0x0000000000048947 */ /* 0x000fea0003800000 */
[----:B------:R-:W-:Y:S01]  /*ba10*/  BPT.TRAP 0x1 ;  /* 0x000000040000795c */ /* 0x000fe20000300000 */
.L_x_8973:
[----:B--2---:R-:W-:Y:S05]  /*ba20*/  @P2 BRA `(.L_x_8971) ;  /* 0x0000000000082947 */ /* 0x004fea0003800000 */
[----:B------:R-:W2:Y:S02]  /*ba30*/  SYNCS.PHASECHK.TRANS64.TRYWAIT P2, [UR6+0x2d830], R8 ;  /* 0x02d83008ff0075a7 */ /* 0x000ea40008040146 */
[----:B--2---:R-:W-:Y:S05]  /*ba40*/  @!P2 BRA `(.L_x_8974) ;  /* 0x000000840074a947 */ /* 0x004fea0003800000 */
.L_x_8971:
        /* <DEDUP_REMOVED lines=35> */
.L_x_8976:
[----:B------:R-:W-:Y:S01]  /*bc80*/  ULEA UR6, UR55, UR39, 0x3 ;  /* 0x0000002737067291 */ /* 0x000fe2000f8e183f */
[----:B------:R-:W-:-:S05]  /*bc90*/  IMAD.U32 R8, RZ, RZ, UR28 ;  /* 0x0000001cff087e24 */ /* 0x000fca000f8e00ff */
[----:B------:R-:W-:-:S04]  /*bca0*/  SHF.L.U32 R8, R8, 0x1f, RZ ;  /* 0x0000001f08087819 */ /* 0x000fc800000006ff */
[----:B------:R1:W2:Y:S01]  /*bcb0*/  SYNCS.PHASECHK.TRANS64.TRYWAIT P2, [UR6+0x2d850], R8 ;  /* 0x02d85008ff0075a7 */ /* 0x0002a20008040146 */
[----:B------:R-:W-:Y:S05]  /*bcc0*/  @!P0 BRA `(.L_x_8977) ;  /* 0x0000000000048947 */ /* 0x000fea0003800000 */
[----:B------:R-:W-:Y:S01]  /*bcd0*/  BPT.TRAP 0x1 ;  /* 0x000000040000795c */ /* 0x000fe20000300000 */
.L_x_8977:
[----:B--2---:R-:W-:Y:S05]  /*bce0*/  @P2 BRA `(.L_x_8975) ;  /* 0x0000000000082947 */ /* 0x004fea0003800000 */
[----:B------:R-:W2:Y:S02]  /*bcf0*/  SYNCS.PHASECHK.TRANS64.TRYWAIT P2, [UR6+0x2d850], R8 ;  /* 0x02d85008ff0075a7 */ /* 0x000ea40008040146 */
[----:B--2---:R-:W-:Y:S05]  /*bd00*/  @!P2 BRA `(.L_x_8978) ;  /* 0x0000008000dca947 */ /* 0x004fea0003800000 */
.L_x_8975:
[----:B------:R-:W-:Y:S01]  /*bd10*/  UIADD3 UR6, UR39, 0x400, URZ ;  /* 0x0000040027067890 */ /* 0x000fe2000fffe03f */
[----:B------:R-:W-:Y:S01]  /*bd20*/  WARPGROUP.ARRIVE ;  /* 0x00000000000079c5 */ /* 0x000fe20000000000 */
[----:B------:R-:W-:Y:S01]  /*bd30*/  UMOV UR29, 0x40000040 ;  /* 0x40000040001d7882 */ /* 0x000fe20000000000 */
[----:B------:R-:W-:Y:S01]  /*bd40*/  UMOV UR31, 0x80000020 ;  /* 0x80000020001f7882 */ /* 0x000fe20000000000 */
        /* <DEDUP_REMOVED lines=10> */
[----:B------:R-:W-:Y:S01]  /*bdf0*/  ULOP3.LUT UR6, UR41, 0x10000, URZ, 0xfc, !UPT ;  /* 0x0001000029067892 */ /* 0x000fe2000f8efc3f */
[----:B------:R-:W-:Y:S01]  /*be00*/  FMUL.FTZ R67, R72, UR54 ;  /* 0x0000003648437c20 */ /* 0x000fe20008410000 */
[----:B------:R-:W-:Y:S01]  /*be10*/  UIMAD UR7, UR55, 0x600, UR7 ;  /* 0x00000600370778a4 */ /* 0x000fe2000f8e0207 */
[----:B------:R-:W-:Y:S01]  /*be20*/  FMUL.FTZ R72, R78, UR54 ;  /* 0x000000364e487c20 */ /* 0x000fe20008410000 */
[----:B------:R-:W3:Y:S01]  /*be30*/  LDC R139, c[0x0][0x2e0] ;  /* 0x0000b800ff8b7b82 */ /* 0x000ee20000000800 */
[----:B------:R-:W-:Y:S01]  /*be40*/  FMUL.FTZ R78, R83, UR54 ;  /* 0x00000036534e7c20 */ /* 0x000fe20008410000 */
[----:B--2---:R-:W-:Y:S01]  /*be50*/  FMUL.FTZ R11, R26, UR54 ;  /* 0x000000361a0b7c20 */ /* 0x004fe20008410000 */
[----:B------:R-:W-:Y:S01]  /*be60*/  UMOV UR28, UR6 ;  /* 0x00000006001c7c82 */ /* 0x000fe20008000000 */
[----:B------:R-:W-:Y:S01]  /*be70*/  IMAD.U32 R83, RZ, RZ, UR36 ;  /* 0x00000024ff537e24 */ /* 0x000fe2000f8e00ff */
[----:B------:R-:W-:Y:S01]  /*be80*/  UMOV UR30, UR7 ;  /* 0x00000007001e7c82 */ /* 0x000fe20008000000 */
[----:B------:R-:W-:Y:S01]  /*be90*/  FMUL.FTZ R26, R33, UR54 ;  /* 0x00000036211a7c20 */ /* 0x000fe20008410000 */
[----:B------:R-:W-:Y:S01]  /*bea0*/  HGMMA.64x96x16.F32 R88, gdesc[UR28].tnspB, R88, gsb0 ;  /* 0x416000001c5879f0 */ /* 0x000fe20008000858 */
[----:B------:R-:W-:Y:S01]  /*beb0*/  UIADD3 UR28, UR6, 0x2, URZ ;  /* 0x00000002061c7890 */ /* 0x000fe2000fffe03f */
[----:B------:R-:W-:Y:S01]  /*bec0*/  FMUL.FTZ R33, R40, UR54 ;  /* 0x0000003628217c20 */ /* 0x000fe20008410000 */
[----:B------:R-:W-:Y:S01]  /*bed0*/  UIADD3 UR30, UR7, 0x40, URZ ;  /* 0x00000040071e7890 */ /* 0x000fe2000fffe03f */
[----:B-1----:R-:W-:Y:S01]  /*bee0*/  FMUL.FTZ R8, R24, UR54 ;  /* 0x0000003618087c20 */ /* 0x002fe20008410000 */
[----:B------:R-:W-:Y:S01]  /*bef0*/  UMOV UR29, 0x40000040 ;  /* 0x40000040001d7882 */ /* 0x000fe20000000000 */
[----:B------:R-:W-:Y:S01]  /*bf00*/  UMOV UR31, 0x80000020 ;  /* 0x80000020001f7882 */ /* 0x000fe20000000000 */
[----:B------:R-:W-:Y:S01]  /*bf10*/  FMUL.FTZ R40, R47, UR54 ;  /* 0x000000362f287c20 */ /* 0x000fe20008410000 */
        /* <DEDUP_REMOVED lines=8> */
[----:B------:R-:W-:Y:S01]  /*bfa0*/  FMUL.FTZ R61, R65, UR54 ;  /* 0x00000036413d7c20 */ /* 0x000fe20008410000 */
[----:B------:R-:W-:Y:S01]  /*bfb0*/  FMUL.FTZ R65, R69, UR54 ;  /* 0x0000003645417c20 */ /* 0x000fe20008410000 */
[----:B------:R-:W-:-:S02]  /*bfc0*/  VIADD R51, R16, 0x9 ;  /* 0x0000000910337836 */ /* 0x000fc40000000000 */
[----:B------:R-:W-:Y:S01]  /*bfd0*/  FMUL.FTZ R69, R73, UR54 ;  /* 0x0000003649457c20 */ /* 0x000fe20008410000 */
[----:B------:R-:W-:Y:S01]  /*bfe0*/  ISETP.GE.U32.AND P2, PT, R2, 0x180, PT ;  /* 0x000001800200780c */ /* 0x000fe20003f46070 */
[----:B------:R-:W-:Y:S01]  /*bff0*/  FMUL.FTZ R13, R25, UR54 ;  /* 0x00000036190d7c20 */ /* 0x000fe20008410000 */
[----:B------:R-:W-:Y:S01]  /*c000*/  FMUL.FTZ R15, R28, UR54 ;  /* 0x000000361c0f7c20 */ /* 0x000fe20008410000 */
[----:B------:R-:W-:Y:S01]  /*c010*/  FMUL.FTZ R73, R77, UR54 ;  /* 0x000000364d497c20 */ /* 0x000fe20008410000 */
[----:B------:R-:W-:Y:S02]  /*c020*/  @!P1 VIADD R83, R83, 0x2d840 ;  /* 0x0002d84053539836 */ /* 0x000fe40000000000 */
[----:B------:R-:W-:Y:S01]  /*c030*/  FMUL.FTZ R20, R30, UR54 ;  /* 0x000000361e147c20 */ /* 0x000fe20008410000 */
[----:B------:R-:W-:Y:S01]  /*c040*/  FMUL.FTZ R25, R32, UR54 ;  /* 0x0000003620197c20 */ /* 0x000fe20008410000 */
[----:B------:R-:W-:Y:S01]  /*c050*/  FMUL.FTZ R28, R35, UR54 ;  /* 0x00000036231c7c20 */ /* 0x000fe20008410000 */
[----:B------:R-:W-:Y:S01]  /*c060*/  FMUL.FTZ R77, R81, UR54 ;  /* 0x00000036514d7c20 */ /* 0x000fe20008410000 */
[----:B------:R-:W-:Y:S01]  /*c070*/  FMUL.FTZ R30, R38, UR54 ;  /* 0x00000036261e7c20 */ /* 0x000fe20008410000 */
[----:B------:R-:W-:Y:S01]  /*c080*/  FMUL.FTZ R32, R39, UR54 ;  /* 0x0000003627207c20 */ /* 0x000fe20008410000 */
[----:B------:R-:W-:Y:S01]  /*c090*/  FMUL.FTZ R35, R41, UR54 ;  /* 0x0000003629237c20 */ /* 0x000fe20008410000 */
[----:B------:R-:W-:-:S02]  /*c0a0*/  IMAD.SHL.U32 R81, R7, 0x80, RZ ;  /* 0x0000008007517824 */ /* 0x000fc400078e00ff */
[----:B------:R-:W-:Y:S01]  /*c0b0*/  FMUL.FTZ R14, R27, UR54 ;  /* 0x000000361b0e7c20 */ /* 0x000fe20008410000 */
[----:B------:R-:W-:Y:S01]  /*c0c0*/  FMUL.FTZ R39, R45, UR54 ;  /* 0x000000362d277c20 */ /* 0x000fe20008410000 */
[----:B------:R-:W-:Y:S01]  /*c0d0*/  FMUL.FTZ R38, R46, UR54 ;  /* 0x000000362e267c20 */ /* 0x000fe20008410000 */
[----:B------:R-:W-:Y:S01]  /*c0e0*/  FMUL.FTZ R41, R48, UR54 ;  /* 0x0000003630297c20 */ /* 0x000fe20008410000 */
[----:B------:R-:W-:Y:S01]  /*c0f0*/  SEL R51, R51, 0x9, !P2 ;  /* 0x0000000933337807 */ /* 0x000fe20005000000 */
        /* <DEDUP_REMOVED lines=26> */
[----:B---3--:R-:W-:Y:S01]  /*c2a0*/  IMAD R50, R139, UR47, R50 ;  /* 0x0000002f8b327c24 */ /* 0x008fe2000f8e0232 */
[----:B------:R-:W1:Y:S03]  /*c2b0*/  MUFU.TANH R8, R8 ;  /* 0x0000000800087308 */ /* 0x000e660000002400 */
[----:B------:R-:W-:-:S04]  /*c2c0*/  VIADD R50, R50, -UR53 ;  /* 0x8000003532327c36 */ /* 0x000fc80008000000 */
[----:B------:R-:W-:Y:S01]  /*c2d0*/  IMAD R50, R19, -0x2, R50 ;  /* 0xfffffffe13327824 */ /* 0x000fe200078e0232 */
[----:B------:R-:W2:Y:S03]  /*c2e0*/  MUFU.TANH R13, R13 ;  /* 0x0000000d000d7308 */ /* 0x000ea60000002400 */
[----:B------:R-:W-:-:S04]  /*c2f0*/  VIADD R139, R50, UR52 ;  /* 0x00000034328b7c36 */ /* 0x000fc80008000000 */
[----:B------:R-:W-:Y:S01]  /*c300*/  IMAD.IADD R86, R3, 0x1, R139 ;  /* 0x0000000103567824 */ /* 0x000fe200078e028b */
[----:B------:R-:W3:Y:S08]  /*c310*/  MUFU.TANH R11, R11 ;  /* 0x0000000b000b7308 */ /* 0x000ef00000002400 */
[----:B------:R-:W4:Y:S08]  /*c320*/  MUFU.TANH R14, R14 ;  /* 0x0000000e000e7308 */ /* 0x000f300000002400 */
        /* <DEDUP_REMOVED lines=93> */
[----:B------:R-:W1:Y:S01]  /*c900*/  MUFU.TANH R80, R80 ;  /* 0x0000005000507308 */ /* 0x000e620000002400 */
        /* <DEDUP_REMOVED lines=12> */
[----:B------:R5:W-:Y:S02]  /*c9d0*/  @!P1 SYNCS.ARRIVE.TRANS64.RED.A1T0 RZ, [R83+URZ], RZ ;  /* 0x000000ff53ff99a7 */ /* 0x000be4000810043f */
        /* <DEDUP_REMOVED lines=16> */
.L_x_8981:
[----:B------:R-:W-:-:S05]  /*cae0*/  IMAD.U32 R142, RZ, RZ, UR35 ;  /* 0x00000023ff8e7e24 */ /* 0x000fca000f8e00ff */
[----:B------:R-:W-:-:S13]  /*caf0*/  ISETP.NE.AND P2, PT, R142, 0x1, PT ;  /* 0x000000018e00780c */ /* 0x000fda0003f45270 */
[----:B-1----:R-:W1:Y:S01]  /*cb00*/  @P2 LDC.64 R50, c[0x0][0x9e8] ;  /* 0x00027a00ff322b82 */ /* 0x002e620000000a00 */
[----:B------:R-:W-:-:S04]  /*cb10*/  @P2 IMAD.IADD R85, R3, 0x1, R4 ;  /* 0x0000000103552824 */ /* 0x000fc800078e0204 */
[----:B-1----:R-:W-:-:S04]  /*cb20*/  @P2 IMAD.HI.U32 R144, R85, R50, RZ ;  /* 0x0000003255902227 */ /* 0x002fc800078e00ff */
[----:B------:R-:W-:Y:S01]  /*cb30*/  IMAD.MOV.U32 R50, RZ, RZ, R9 ;  /* 0x000000ffff327224 */ /* 0x000fe200078e0009 */
[----:B------:R-:W-:-:S07]  /*cb40*/  @P2 SHF.R.U32.HI R50, RZ, R51, R144 ;  /* 0x00000033ff322219 */ /* 0x000fce0000011690 */
.L_x_8982:
[----:B------:R-:W-:Y:S05]  /*cb50*/  BSYNC B0 ;  /* 0x0000000000007941 */ /* 0x000fea0003800000 */
.L_x_8980:
[----:B------:R-:W-:-:S04]  /*cb60*/  IMAD R50, R50, R142, -R81 ;  /* 0x0000008e32327224 */ /* 0x000fc800078e0a51 */
[----:B------:R-:W-:-:S05]  /*cb70*/  IMAD R51, R19, -0x2, R50 ;  /* 0xfffffffe13337824 */ /* 0x000fca00078e0232 */
[----:B------:R-:W-:Y:S02]  /*cb80*/  VIADDMNMX R86, R51, R142, R86, PT ;  /* 0x0000008e33567246 */ /* 0x000fe40003800156 */
[----:B------:R-:W-:-:S07]  /*cb90*/  VIMNMX R84, R84, R51, !PT ;  /* 0x0000003354547248 */ /* 0x000fce0007fe0100 */
.L_x_8979:
[----:B------:R-:W-:Y:S01]  /*cba0*/  ISETP.GT.AND P2, PT, R7, -0x1, PT ;  /* 0xffffffff0700780c */ /* 0x000fe20003f44270 */
[C---:B------:R-:W-:Y:S02]  /*cbb0*/  IMAD.IADD R139, R0.reuse, 0x1, R139 ;  /* 0x00000001008b7824 */ /* 0x040fe400078e028b */
[----:B------:R-:W-:Y:S01]  /*cbc0*/  IMAD.IADD R87, R0, 0x1, R87 ;  /* 0x0000000100577824 */ /* 0x000fe200078e0257 */
[C---:B------:R-:W-:Y:S02]  /*cbd0*/  ISETP.GT.AND P4, PT, R84.reuse, RZ, P2 ;  /* 0x000000ff5400720c */ /* 0x040fe40001784270 */
[----:B------:R-:W-:Y:S02]  /*cbe0*/  ISETP.GT.AND P6, PT, R84, 0x1, P2 ;  /* 0x000000015400780c */ /* 0x000fe400017c4270 */
[C---:B------:R-:W-:Y:S02]  /*cbf0*/  ISETP.LT.OR P4, PT, R86.reuse, 0x1, P4 ;  /* 0x000000015600780c */ /* 0x040fe40002781670 */
[----:B------:R-:W-:-:S02]  /*cc00*/  ISETP.LT.OR P6, PT, R86, 0x2, P6 ;  /* 0x000000025600780c */ /* 0x000fc400037c1670 */
[----:B-1----:R-:W-:Y:S02]  /*cc10*/  FSEL R85, R8, -INF , !P4 ;  /* 0xff80000008557808 */ /* 0x002fe40006000000 */
        /* <DEDUP_REMOVED lines=104> */
.L_x_8985:
[----:B------:R-:W-:-:S05]  /*d2a0*/  IMAD.U32 R84, RZ, RZ, UR35 ;  /* 0x00000023ff547e24 */ /* 0x000fca000f8e00ff */
[----:B------:R-:W-:-:S13]  /*d2b0*/  ISETP.NE.AND P3, PT, R84, 0x1, PT ;  /* 0x000000015400780c */ /* 0x000fda0003f65270 */
[----:B------:R-:W1:Y:S02]  /*d2c0*/  @P3 LDC.64 R50, c[0x0][0x9e8] ;  /* 0x00027a00ff323b82 */ /* 0x000e640000000a00 */
[----:B-1----:R-:W-:-:S05]  /*d2d0*/  @P3 IMAD.HI.U32 R50, R8, R50, RZ ;  /* 0x0000003208323227 */ /* 0x002fca00078e00ff */
[----:B------:R-:W-:-:S07]  /*d2e0*/  @P3 SHF.R.U32.HI R8, RZ, R51, R50 ;  /* 0x00000033ff083219 */ /* 0x000fce0000011632 */
.L_x_8986:
[----:B------:R-:W-:Y:S05]  /*d2f0*/  BSYNC B0 ;  /* 0x0000000000007941 */ /* 0x000fea0003800000 */
.L_x_8984:
[----:B------:R-:W-:-:S04]  /*d300*/  IMAD R8, R8, R84, -R81 ;  /* 0x0000005408087224 */ /* 0x000fc800078e0a51 */
[----:B------:R-:W-:-:S05]  /*d310*/  IMAD R8, R19, -0x2, R8 ;  /* 0xfffffffe13087824 */ /* 0x000fca00078e0208 */
[----:B------:R-:W-:Y:S02]  /*d320*/  VIADDMNMX R139, R8, R84, R139, PT ;  /* 0x00000054088b7246 */ /* 0x000fe4000380018b */
[----:B------:R-:W-:-:S07]  /*d330*/  VIMNMX R87, R87, R8, !PT ;  /* 0x0000000857577248 */ /* 0x000fce0007fe0100 */
.L_x_8983:
[----:B------:R-:W-:Y:S01]  /*d340*/  FMNMX.FTZ R8, R85, R10, !PT ;  /* 0x0000000a55087209 */ /* 0x000fe20007810000 */
[----:B------:R-:W-:Y:S01]  /*d350*/  UMOV UR28, UR49 ;  /* 0x00000031001c7c82 */ /* 0x000fe20008000000 */
[----:B------:R-:W-:Y:S02]  /*d360*/  ISETP.GT.AND P3, PT, R87, 0x9, P2 ;  /* 0x000000095700780c */ /* 0x000fe40001764270 */
[----:B------:R-:W-:Y:S02]  /*d370*/  FMNMX.FTZ R8, R13, R8, !PT ;  /* 0x000000080d087209 */ /* 0x000fe40007810000 */
[----:B------:R-:W-:Y:S02]  /*d380*/  ISETP.LT.OR P3, PT, R139, 0xa, P3 ;  /* 0x0000000a8b00780c */ /* 0x000fe40001f61670 */
        /* <DEDUP_REMOVED lines=11> */
[----:B------:R-:W-:Y:S02]  /*d440*/  ISETP.GT.AND P4, PT, R87, 0x1, P2 ;  /* 0x000000015700780c */ /* 0x000fe40001784270 */
[----:B------:R-:W-:Y:S02]  /*d450*/  FMNMX.FTZ R8, R33, R8, !PT ;  /* 0x0000000821087209 */ /* 0x000fe40007810000 */
[----:B------:R-:W-:-:S02]  /*d460*/  FSEL R20, R20, -INF , !P6 ;  /* 0xff80000014147808 */ /* 0x000fc40007000000 */
[----:B------:R-:W-:Y:S02]  /*d470*/  FMNMX.FTZ R8, R35, R8, !PT ;  /* 0x0000000823087209 */ /* 0x000fe40007810000 */
[----:B------:R-:W-:Y:S02]  /*d480*/  FSEL R28, R28, -INF , !P3 ;  /* 0xff8000001c1c7808 */ /* 0x000fe40005800000 */
[----:B------:R-:W-:Y:S02]  /*d490*/  FMNMX.FTZ R8, R37, R8, !PT ;  /* 0x0000000825087209 */ /* 0x000fe40007810000 */
[----:B------:R-:W-:Y:S02]  /*d4a0*/  ISETP.LT.OR P4, PT, R139, 0x2, P4 ;  /* 0x000000028b00780c */ /* 0x000fe40002781670 */
        /* <DEDUP_REMOVED lines=36> */
[----:B-1----:R-:W-:-:S05]  /*d6f0*/  FMNMX.FTZ R50, R51, R8, !PT ;  /* 0x0000000833327209 */ /* 0x002fca0007810000 */
[----:B------:R-:W1:Y:S02]  /*d700*/  SHFL.BFLY PT, R81, R50, 0x1, 0x1f ;  /* 0x0c201f0032517f89 */ /* 0x000e6400000e0000 */
[----:B-1----:R-:W-:-:S04]  /*d710*/  FMNMX.FTZ R8, R50, R81, !PT ;  /* 0x0000005132087209 */ /* 0x002fc80007810000 */
[C---:B------:R-:W-:Y:S01]  /*d720*/  FSETP.NEU.FTZ.AND P6, PT, R8.reuse, -INF , PT ;  /* 0xff8000000800780b */ /* 0x040fe20003fdd000 */
[----:B------:R-:W-:-:S05]  /*d730*/  FMUL.FTZ R50, R8, UR34 ;  /* 0x0000002208327c20 */ /* 0x000fca0008410000 */
[----:B------:R-:W-:-:S05]  /*d740*/  FSEL R50, R50, RZ, P6 ;  /* 0x000000ff32327208 */ /* 0x000fca0003000000 */
[--C-:B------:R-:W-:Y:S01]  /*d750*/  FFMA.FTZ R81, R13, UR34, -R50.reuse ;  /* 0x000000220d517c23 */ /* 0x100fe20008010832 */
[----:B------:R-:W-:Y:S01]  /*d760*/  FSEL R13, R32, -INF , !P3 ;  /* 0xff800000200d7808 */ /* 0x000fe20005800000 */
[--C-:B------:R-:W-:Y:S01]  /*d770*/  FFMA.FTZ R84, R21, UR34, -R50.reuse ;  /* 0x0000002215547c23 */ /* 0x100fe20008010832 */
[----:B------:R-:W-:Y:S01]  /*d780*/  ISETP.GT.AND P3, PT, R87, 0x21, P2 ;  /* 0x000000215700780c */ /* 0x000fe20001764270 */
[----:B------:R1:W-:Y:S01]  /*d790*/  MUFU.EX2 R32, R81 ;  /* 0x0000005100207308 */ /* 0x0003e20000000800 */
[----:B------:R-:W-:Y:S01]  /*d7a0*/  FSEL R21, R38, -INF , !P4 ;  /* 0xff80000026157808 */ /* 0x000fe20006000000 */
[--C-:B------:R-:W-:Y:S01]  /*d7b0*/  FFMA.FTZ R51, R85, UR34, -R50.reuse ;  /* 0x0000002255337c23 */ /* 0x100fe20008010832 */
[----:B------:R-:W-:Y:S01]  /*d7c0*/  ISETP.LT.OR P3, PT, R139, 0x22, P3 ;  /* 0x000000228b00780c */ /* 0x000fe20001f61670 */
[--C-:B------:R-:W-:Y:S01]  /*d7d0*/  FFMA.FTZ R15, R15, UR34, -R50.reuse ;  /* 0x000000220f0f7c23 */ /* 0x100fe20008010832 */
[----:B------:R-:W-:Y:S01]  /*d7e0*/  ISETP.GT.AND P4, PT, R87, 0x29, P2 ;  /* 0x000000295700780c */ /* 0x000fe20001784270 */
[--C-:B------:R-:W-:Y:S01]  /*d7f0*/  FFMA.FTZ R25, R25, UR34, -R50.reuse ;  /* 0x0000002219197c23 */ /* 0x100fe20008010832 */
[----:B------:R-:W-:Y:S01]  /*d800*/  FSEL R36, R36, -INF , !P3 ;  /* 0xff80000024247808 */ /* 0x000fe20005800000 */
[----:B------:R2:W-:Y:S01]  /*d810*/  MUFU.EX2 R38, R84 ;  /* 0x0000005400267308 */ /* 0x0005e20000000800 */
[----:B------:R-:W-:Y:S01]  /*d820*/  ISETP.GT.AND P3, PT, R87, RZ, P2 ;  /* 0x000000ff5700720c */ /* 0x000fe20001764270 */
[--C-:B------:R-:W-:Y:S01]  /*d830*/  FFMA.FTZ R26, R26, UR34, -R50.reuse ;  /* 0x000000221a1a7c23 */ /* 0x100fe20008010832 */
[----:B------:R-:W-:Y:S01]  /*d840*/  ISETP.LT.OR P4, PT, R139, 0x2a, P4 ;  /* 0x0000002a8b00780c */ /* 0x000fe20002781670 */
[--C-:B------:R-:W-:Y:S01]  /*d850*/  FFMA.FTZ R29, R29, UR34, -R50.reuse ;  /* 0x000000221d1d7c23 */ /* 0x100fe20008010832 */
[----:B------:R-:W-:Y:S01]  /*d860*/  ISETP.LT.OR P3, PT, R139, 0x1, P3 ;  /* 0x000000018b00780c */ /* 0x000fe20001f61670 */
[--C-:B------:R-:W-:Y:S01]  /*d870*/  FFMA.FTZ R37, R37, UR34, -R50.reuse ;  /* 0x0000002225257c23 */ /* 0x100fe20008010832 */
[----:B------:R-:W-:Y:S01]  /*d880*/  FSEL R40, R40, -INF , !P4 ;  /* 0xff80000028287808 */ /* 0x000fe20006000000 */
[----:B------:R-:W-:Y:S01]  /*d890*/  FFMA.FTZ R144, R77, UR34, -R50 ;  /* 0x000000224d907c23 */ /* 0x000fe20008010832 */
[----:B-1----:R-:W-:Y:S01]  /*d8a0*/  FSEL R81, R11, -INF , !P3 ;  /* 0xff8000000b517808 */ /* 0x002fe20005800000 */
[----:B------:R-:W-:Y:S01]  /*d8b0*/  MUFU.EX2 R51, R51 ;  /* 0x0000003300337308 */ /* 0x000fe20000000800 */
[----:B------:R-:W-:-:S02]  /*d8c0*/  ISETP.GT.AND P3, PT, R87, 0x30, P2 ;  /* 0x000000305700780c */ /* 0x000fc40001764270 */
[----:B------:R-:W-:Y:S02]  /*d8d0*/  FMNMX.FTZ R11, R81, R12, !PT ;  /* 0x0000000c510b7209 */ /* 0x000fe40007810000 */
[----:B------:R-:W-:Y:S02]  /*d8e0*/  ISETP.LT.OR P3, PT, R139, 0x31, P3 ;  /* 0x000000318b00780c */ /* 0x000fe40001f61670 */
[----:B------:R-:W-:Y:S01]  /*d8f0*/  FMNMX.FTZ R11, R14, R11, !PT ;  /* 0x0000000b0e0b7209 */ /* 0x000fe20007810000 */
[----:B------:R-:W-:Y:S01]  /*d900*/  MUFU.EX2 R15, R15 ;  /* 0x0000000f000f7308 */ /* 0x000fe20000000800 */
[----:B------:R-:W-:Y:S02]  /*d910*/  ISETP.GT.AND P4, PT, R87, 0x31, P2 ;  /* 0x000000315700780c */ /* 0x000fe40001784270 */
[----:B------:R-:W-:Y:S02]  /*d920*/  FMNMX.FTZ R11, R20, R11, !PT ;  /* 0x0000000b140b7209 */ /* 0x000fe40007810000 */
[----:B------:R-:W-:-:S02]  /*d930*/  FSEL R42, R42, -INF , !P3 ;  /* 0xff8000002a2a7808 */ /* 0x000fc40005800000 */
[----:B--2---:R-:W-:Y:S01]  /*d940*/  FMNMX.FTZ R84, R24, R11, !PT ;  /* 0x0000000b18547209 */ /* 0x004fe20007810000 */
[----:B------:R-:W-:Y:S01]  /*d950*/  MUFU.EX2 R25, R25 ;  /* 0x0000001900197308 */ /* 0x000fe20000000800 */
[----:B------:R-:W-:Y:S02]  /*d960*/  ISETP.GT.AND P3, PT, R87, 0x38, P2 ;  /* 0x000000385700780c */ /* 0x000fe40001764270 */
[----:B------:R-:W-:Y:S01]  /*d970*/  FMNMX.FTZ R11, R27, R84, !PT ;  /* 0x000000541b0b7209 */ /* 0x000fe20007810000 */
[--C-:B------:R-:W-:Y:S01]  /*d980*/  FFMA.FTZ R84, R31, UR34, -R50.reuse ;  /* 0x000000221f547c23 */ /* 0x100fe20008010832 */
[----:B------:R-:W-:Y:S01]  /*d990*/  ISETP.LT.OR P4, PT, R139, 0x32, P4 ;  /* 0x000000328b00780c */ /* 0x000fe20002781670 */
[----:B------:R-:W-:Y:S01]  /*d9a0*/  FFMA.FTZ R31, R33, UR34, -R50 ;  /* 0x00000022211f7c23 */ /* 0x000fe20008010832 */
[----:B------:R-:W-:Y:S01]  /*d9b0*/  FMNMX.FTZ R11, R28, R11, !PT ;  /* 0x0000000b1c0b7209 */ /* 0x000fe20007810000 */
[----:B------:R-:W-:Y:S01]  /*d9c0*/  MUFU.EX2 R26, R26 ;  /* 0x0000001a001a7308 */ /* 0x000fe20000000800 */
[----:B------:R-:W-:-:S02]  /*d9d0*/  ISETP.LT.OR P3, PT, R139, 0x39, P3 ;  /* 0x000000398b00780c */ /* 0x000fc40001f61670 */
[----:B------:R-:W-:Y:S02]  /*d9e0*/  FMNMX.FTZ R86, R30, R11, !PT ;  /* 0x0000000b1e567209 */ /* 0x000fe40007810000 */
[----:B------:R-:W-:Y:S02]  /*d9f0*/  FSEL R44, R44, -INF , !P4 ;  /* 0xff8000002c2c7808 */ /* 0x000fe40006000000 */
[----:B------:R-:W-:Y:S01]  /*da00*/  FMNMX.FTZ R11, R13, R86, !PT ;  /* 0x000000560d0b7209 */ /* 0x000fe20007810000 */
[----:B------:R-:W-:Y:S01]  /*da10*/  MUFU.EX2 R29, R29 ;  /* 0x0000001d001d7308 */ /* 0x000fe20000000800 */
[C---:B------:R-:W-:Y:S02]  /*da20*/  ISETP.GT.AND P4, PT, R87.reuse, 0x39, P2 ;  /* 0x000000395700780c */ /* 0x040fe40001784270 */
[----:B------:R-:W-:Y:S02]  /*da30*/  FSEL R46, R46, -INF , !P3 ;  /* 0xff8000002e2e7808 */ /* 0x000fe40005800000 */
[----:B------:R-:W-:-:S02]  /*da40*/  ISETP.GT.AND P3, PT, R87, 0x40, P2 ;  /* 0x000000405700780c */ /* 0x000fc40001764270 */
[----:B------:R-:W-:Y:S01]  /*da50*/  FMNMX.FTZ R11, R34, R11, !PT ;  /* 0x0000000b220b7209 */ /* 0x000fe20007810000 */
[----:B------:R-:W-:Y:S01]  /*da60*/  MUFU.EX2 R84, R84 ;  /* 0x0000005400547308 */ /* 0x000fe20000000800 */
[C---:B------:R-:W-:Y:S02]  /*da70*/  ISETP.LT.OR P4, PT, R139.reuse, 0x3a, P4 ;  /* 0x0000003a8b00780c */ /* 0x040fe40002781670 */
[----:B------:R-:W-:Y:S02]  /*da80*/  ISETP.LT.OR P3, PT, R139, 0x41, P3 ;  /* 0x000000418b00780c */ /* 0x000fe40001f61670 */
[----:B------:R-:W-:Y:S02]  /*da90*/  FMNMX.FTZ R86, R36, R11, !PT ;  /* 0x0000000b24567209 */ /* 0x000fe40007810000 */
[----:B------:R-:W-:Y:S01]  /*daa0*/  FSEL R85, R48, -INF , !P4 ;  /* 0xff80000030557808 */ /* 0x000fe20006000000 */
[----:B------:R-:W-:Y:S01]  /*dab0*/  FFMA.FTZ R48, R35, UR34, -R50 ;  /* 0x0000002223307c23 */ /* 0x000fe20008010832 */
[----:B------:R-:W-:Y:S01]  /*dac0*/  ISETP.GT.AND P4, PT, R87, 0x41, P2 ;  /* 0x000000415700780c */ /* 0x000fe20001784270 */
[----:B------:R-:W-:Y:S01]  /*dad0*/  MUFU.EX2 R31, R31 ;  /* 0x0000001f001f7308 */ /* 0x000fe20000000800 */
[----:B------:R-:W-:-:S02]  /*dae0*/  FSEL R52, R52, -INF , !P3 ;  /* 0xff80000034347808 */ /* 0x000fc40005800000 */
[----:B------:R-:W-:Y:S02]  /*daf0*/  FMNMX.FTZ R11, R21, R86, !PT ;  /* 0x00000056150b7209 */ /* 0x000fe40007810000 */
[----:B------:R-:W-:Y:S02]  /*db00*/  ISETP.GT.AND P3, PT, R87, 0x48, P2 ;  /* 0x000000485700780c */ /* 0x000fe40001764270 */
[C---:B------:R-:W-:Y:S01]  /*db10*/  ISETP.LT.OR P4, PT, R139.reuse, 0x42, P4 ;  /* 0x000000428b00780c */ /* 0x040fe20002781670 */
[----:B------:R-:W-:Y:S01]  /*db20*/  MUFU.EX2 R48, R48 ;  /* 0x0000003000307308 */ /* 0x000fe20000000800 */
[----:B------:R-:W-:Y:S02]  /*db30*/  FMNMX.FTZ R11, R40, R11, !PT ;  /* 0x0000000b280b7209 */ /* 0x000fe40007810000 */
[----:B------:R-:W-:Y:S02]  /*db40*/  ISETP.LT.OR P3, PT, R139, 0x49, P3 ;  /* 0x000000498b00780c */ /* 0x000fe40001f61670 */
[----:B------:R-:W-:-:S02]  /*db50*/  FSEL R54, R54, -INF , !P4 ;  /* 0xff80000036367808 */ /* 0x000fc40006000000 */
[----:B------:R-:W-:Y:S01]  /*db60*/  ISETP.GT.AND P4, PT, R87, 0x49, P2 ;  /* 0x000000495700780c */ /* 0x000fe20001784270 */
[----:B------:R-:W-:Y:S01]  /*db70*/  MUFU.EX2 R37, R37 ;  /* 0x0000002500257308 */ /* 0x000fe20000000800 */
[----:B------:R-:W-:Y:S02]  /*db80*/  FMNMX.FTZ R11, R42, R11, !PT ;  /* 0x0000000b2a0b7209 */ /* 0x000fe40007810000 */
[----:B------:R-:W-:Y:S01]  /*db90*/  FSEL R33, R56, -INF , !P3 ;  /* 0xff80000038217808 */ /* 0x000fe20005800000 */
[--C-:B------:R-:W-:Y:S01]  /*dba0*/  FFMA.FTZ R56, R39, UR34, -R50.reuse ;  /* 0x0000002227387c23 */ /* 0x100fe20008010832 */
[----:B------:R-:W-:Y:S01]  /*dbb0*/  ISETP.GT.AND P3, PT, R87, 0x50, P2 ;  /* 0x000000505700780c */ /* 0x000fe20001764270 */
[--C-:B------:R-:W-:Y:S01]  /*dbc0*/  FFMA.FTZ R39, R41, UR34, -R50.reuse ;  /* 0x0000002229277c23 */ /* 0x100fe20008010832 */
[----:B------:R-:W-:Y:S01]  /*dbd0*/  ISETP.LT.OR P4, PT, R139, 0x4a, P4 ;  /* 0x0000004a8b00780c */ /* 0x000fe20002781670 */
[----:B------:R-:W-:Y:S01]  /*dbe0*/  FFMA.FTZ R41, R45, UR34, -R50 ;  /* 0x000000222d297c23 */ /* 0x000fe20008010832 */
[----:B------:R-:W-:Y:S01]  /*dbf0*/  FMNMX.FTZ R11, R44, R11, !PT ;  /* 0x0000000b2c0b7209 */ /* 0x000fe20007810000 */
[----:B------:R-:W-:Y:S01]  /*dc00*/  MUFU.EX2 R56, R56 ;  /* 0x0000003800387308 */ /* 0x000fe20000000800 */
[----:B------:R-:W-:-:S02]  /*dc10*/  ISETP.LT.OR P3, PT, R139, 0x51, P3 ;  /* 0x000000518b00780c */ /* 0x000fc40001f61670 */
[----:B------:R-:W-:Y:S02]  /*dc20*/  FSEL R35, R58, -INF , !P4 ;  /* 0xff8000003a237808 */ /* 0x000fe40006000000 */
[----:B------:R-:W-:Y:S02]  /*dc30*/  FMNMX.FTZ R58, R46, R11, !PT ;  /* 0x0000000b2e3a7209 */ /* 0x000fe40007810000 */
[----:B------:R-:W-:Y:S01]  /*dc40*/  FSEL R60, R60, -INF , !P3 ;  /* 0xff8000003c3c7808 */ /* 0x000fe20005800000 */
        /* <DEDUP_REMOVED lines=8> */
[----:B------:R-:W-:-:S02]  /*dcd0*/  FSEL R86, R64, -INF , !P3 ;  /* 0xff80000040567808 */ /* 0x000fc40005800000 */
[----:B------:R-:W-:Y:S02]  /*dce0*/  ISETP.GT.AND P4, PT, R87, 0x51, P2 ;  /* 0x000000515700780c */ /* 0x000fe40001784270 */
[----:B------:R-:W-:Y:S02]  /*dcf0*/  FMNMX.FTZ R64, R54, R11, !PT ;  /* 0x0000000b36407209 */ /* 0x000fe40007810000 */
[----:B------:R-:W-:Y:S01]  /*dd00*/  ISETP.LT.OR P4, PT, R139, 0x52, P4 ;  /* 0x000000528b00780c */ /* 0x000fe20002781670 */
[----:B------:R-:W-:Y:S01]  /*dd10*/  MUFU.EX2 R58, R58 ;  /* 0x0000003a003a7308 */ /* 0x000fe20000000800 */
[----:B------:R-:W-:Y:S02]  /*dd20*/  FMNMX.FTZ R64, R33, R64, !PT ;  /* 0x0000004021407209 */ /* 0x000fe40007810000 */
[----:B------:R-:W-:Y:S02]  /*dd30*/  FSEL R62, R62, -INF , !P4 ;  /* 0xff8000003e3e7808 */ /* 0x000fe40006000000 */
[----:B------:R-:W-:Y:S01]  /*dd40*/  FMNMX.FTZ R11, R35, R64, !PT ;  /* 0x00000040230b7209 */ /* 0x000fe20007810000 */
[--C-:B------:R-:W-:Y:S01]  /*dd50*/  FFMA.FTZ R64, R47, UR34, -R50.reuse ;  /* 0x000000222f407c23 */ /* 0x100fe20008010832 */
[----:B------:R-:W-:Y:S01]  /*dd60*/  ISETP.GT.AND P4, PT, R87, 0x59, P2 ;  /* 0x000000595700780c */ /* 0x000fe20001784270 */
[--C-:B------:R-:W-:Y:S01]  /*dd70*/  FFMA.FTZ R47, R55, UR34, -R50.reuse ;  /* 0x00000022372f7c23 */ /* 0x100fe20008010832 */
[----:B------:R-:W-:Y:S01]  /*dd80*/  FMNMX.FTZ R11, R60, R11, !PT ;  /* 0x0000000b3c0b7209 */ /* 0x000fe20007810000 */
[--C-:B------:R-:W-:Y:S01]  /*dd90*/  FFMA.FTZ R55, R63, UR34, -R50.reuse ;  /* 0x000000223f377c23 */ /* 0x100fe20008010832 */
[----:B------:R-:W-:Y:S01]  /*dda0*/  ISETP.GT.AND P3, PT, R87, 0x60, P2 ;  /* 0x000000605700780c */ /* 0x000fe20001764270 */
[----:B------:R-:W-:Y:S01]  /*ddb0*/  FFMA.FTZ R63, R75, UR34, -R50 ;  /* 0x000000224b3f7c23 */ /* 0x000fe20008010832 */
        /* <DEDUP_REMOVED lines=14> */
[----:B------:R-:W-:Y:S02]  /*dea0*/  FSEL R70, R70, -INF , !P4 ;  /* 0xff80000046467808 */ /* 0x000fe40006000000 */
[----:B------:R-:W-:Y:S01]  /*deb0*/  ISETP.GT.AND P4, PT, R87, 0x69, P2 ;  /* 0x000000695700780c */ /* 0x000fe20001784270 */
[----:B------:R-:W-:Y:S01]  /*dec0*/  MUFU.EX2 R55, R55 ;  /* 0x0000003700377308 */ /* 0x000fe20000000800 */
[----:B------:R-:W-:Y:S01]  /*ded0*/  FMNMX.FTZ R11, R45, R68, !PT ;  /* 0x000000442d0b7209 */ /* 0x000fe20007810000 */
[--C-:B------:R-:W-:Y:S01]  /*dee0*/  FFMA.FTZ R68, R53, UR34, -R50.reuse ;  /* 0x0000002235447c23 */ /* 0x100fe20008010832 */
[----:B------:R-:W-:Y:S01]  /*def0*/  FSEL R72, R72, -INF , !P3 ;  /* 0xff80000048487808 */ /* 0x000fe20005800000 */
        /* <DEDUP_REMOVED lines=8> */
[----:B------:R-:W-:Y:S01]  /*df80*/  ISETP.GT.AND P4, PT, R87, 0x71, P2 ;  /* 0x000000715700780c */ /* 0x000fe20001784270 */
[----:B------:R-:W-:Y:S01]  /*df90*/  MUFU.EX2 R53, R53 ;  /* 0x0000003500357308 */ /* 0x000fe20000000800 */
[----:B------:R-:W-:Y:S02]  /*dfa0*/  FMNMX.FTZ R74, R72, R11, !PT ;  /* 0x0000000b484a7209 */ /* 0x000fe40007810000 */
[----:B------:R-:W-:Y:S01]  /*dfb0*/  FSEL R143, R76, -INF , !P3 ;  /* 0xff8000004c8f7808 */ /* 0x000fe20005800000 */
[----:B------:R-:W-:Y:S01]  /*dfc0*/  FFMA.FTZ R76, R65, UR34, -R50 ;  /* 0x00000022414c7c23 */ /* 0x000fe20008010832 */
[----:B------:R-:W-:-:S02]  /*dfd0*/  ISETP.GT.AND P3, PT, R87, 0x78, P2 ;  /* 0x000000785700780c */ /* 0x000fc40001764270 */
[----:B------:R-:W-:Y:S01]  /*dfe0*/  ISETP.LT.OR P4, PT, R139, 0x72, P4 ;  /* 0x000000728b00780c */ /* 0x000fe20002781670 */
[----:B------:R-:W-:Y:S01]  /*dff0*/  MUFU.EX2 R59, R59 ;  /* 0x0000003b003b7308 */ /* 0x000fe20000000800 */
[----:B------:R-:W-:Y:S02]  /*e000*/  FMNMX.FTZ R74, R49, R74, !PT ;  /* 0x0000004a314a7209 */ /* 0x000fe40007810000 */
[----:B------:R-:W-:Y:S02]  /*e010*/  ISETP.GT.AND P2, PT, R87, 0x79, P2 ;  /* 0x000000795700780c */ /* 0x000fe40001744270 */
[----:B------:R-:W-:Y:S02]  /*e020*/  ISETP.LT.OR P3, PT, R139, 0x79, P3 ;  /* 0x000000798b00780c */ /* 0x000fe40001f61670 */
[----:B------:R-:W-:Y:S01]  /*e030*/  FSEL R87, R78, -INF , !P4 ;  /* 0xff8000004e577808 */ /* 0x000fe20006000000 */
[--C-:B------:R-:W-:Y:S01]  /*e040*/  FFMA.FTZ R78, R57, UR34, -R50.reuse ;  /* 0x00000022394e7c23 */ /* 0x100fe20008010832 */
[----:B------:R-:W-:Y:S01]  /*e050*/  FMNMX.FTZ R74, R143, R74, !PT ;  /* 0x0000004a8f4a7209 */ /* 0x000fe20007810000 */
[--C-:B------:R-:W-:Y:S01]  /*e060*/  FFMA.FTZ R57, R67, UR34, -R50.reuse ;  /* 0x0000002243397c23 */ /* 0x100fe20008010832 */
[----:B------:R-:W-:Y:S01]  /*e070*/  ISETP.LT.OR P2, PT, R139, 0x7a, P2 ;  /* 0x0000007a8b00780c */ /* 0x000fe20001741670 */
[----:B------:R-:W-:Y:S01]  /*e080*/  MUFU.EX2 R76, R76 ;  /* 0x0000004c004c7308 */ /* 0x000fe20000000800 */
[----:B------:R-:W-:Y:S01]  /*e090*/  FSEL R139, R80, -INF , !P3 ;  /* 0xff800000508b7808 */ /* 0x000fe20005800000 */
[----:B------:R-:W-:Y:S01]  /*e0a0*/  FFMA.FTZ R80, R69, UR34, -R50 ;  /* 0x0000002245507c23 */ /* 0x000fe20008010832 */
[----:B------:R-:W-:-:S02]  /*e0b0*/  FMNMX.FTZ R74, R87, R74, !PT ;  /* 0x0000004a574a7209 */ /* 0x000fc40007810000 */
[----:B------:R-:W-:Y:S02]  /*e0c0*/  FSEL R83, R83, -INF , !P2 ;  /* 0xff80000053537808 */ /* 0x000fe40005000000 */
[----:B------:R-:W-:Y:S01]  /*e0d0*/  FMNMX.FTZ R74, R139, R74, !PT ;  /* 0x0000004a8b4a7209 */ /* 0x000fe20007810000 */
[----:B------:R-:W-:Y:S01]  /*e0e0*/  MUFU.EX2 R78, R78 ;  /* 0x0000004e004e7308 */ /* 0x000fe20000000800 */
[----:B------:R-:W-:Y:S02]  /*e0f0*/  FSEL R67, R8, RZ, P6 ;  /* 0x000000ff08437208 */ /* 0x000fe40003000000 */
[----:B------:R-:W-:Y:S01]  /*e100*/  FMNMX.FTZ R11, R83, R74, !PT ;  /* 0x0000004a530b7209 */ /* 0x000fe20007810000 */
[--C-:B------:R-:W-:Y:S01]  /*e110*/  FFMA.FTZ R74, R61, UR34, -R50.reuse ;  /* 0x000000223d4a7c23 */ /* 0x100fe20008010832 */
[----:B------:R-:W-:Y:S01]  /*e120*/  FFMA.FTZ R61, R79, UR34, -R50 ;  /* 0x000000224f3d7c23 */ /* 0x000fe20008010832 */
[----:B------:R-:W-:Y:S02]  /*e130*/  FADD.FTZ R67, -R67, R10 ;  /* 0x0000000a43437221 */ /* 0x000fe40000010100 */
[----:B------:R-:W1:Y:S01]  /*e140*/  SHFL.BFLY PT, R142, R11, 0x2, 0x1f ;  /* 0x0c401f000b8e7f89 */ /* 0x000e6200000e0000 */
[----:B------:R-:W-:Y:S01]  /*e150*/  MUFU.EX2 R57, R57 ;  /* 0x0000003900397308 */ /* 0x000fe20000000800 */
[----:B------:R-:W-:-:S07]  /*e160*/  FMUL.FTZ R67, R67, UR34 ;  /* 0x0000002243437c20 */ /* 0x000fce0008410000 */
[----:B------:R-:W-:Y:S08]  /*e170*/  MUFU.EX2 R74, R74 ;  /* 0x0000004a004a7308 */ /* 0x000ff00000000800 */
[----:B------:R-:W-:Y:S01]  /*e180*/  MUFU.EX2 R80, R80 ;  /* 0x0000005000507308 */ /* 0x000fe20000000800 */
[----:B-1----:R-:W-:Y:S01]  /*e190*/  FMNMX.FTZ R65, R11, R142, !PT ;  /* 0x0000008e0b417209 */ /* 0x002fe20007810000 */
[--C-:B------:R-:W-:Y:S01]  /*e1a0*/  FFMA.FTZ R142, R73, UR34, -R50.reuse ;  /* 0x00000022498e7c23 */ /* 0x100fe20008010832 */
[----:B------:R-:W-:-:S05]  /*e1b0*/  FFMA.FTZ R50, R82, UR34, -R50 ;  /* 0x0000002252327c23 */ /* 0x000fca0008010832 */
[----:B------:R-:W-:Y:S01]  /*e1c0*/  MUFU.EX2 R63, R63 ;  /* 0x0000003f003f7308 */ /* 0x000fe20000000800 */
[----:B------:R-:W1:Y:S07]  /*e1d0*/  SHFL.BFLY PT, R146, R65, 0x1, 0x1f ;  /* 0x0c201f0041927f89 */ /* 0x000e6e00000e0000 */
[----:B------:R-:W-:Y:S08]  /*e1e0*/  MUFU.EX2 R10, R50 ;  /* 0x00000032000a7308 */ /* 0x000ff00000000800 */
[----:B------:R-:W-:Y:S08]  /*e1f0*/  MUFU.EX2 R142, R142 ;  /* 0x0000008e008e7308 */ /* 0x000ff00000000800 */
[----:B------:R-:W-:Y:S01]  /*e200*/  MUFU.EX2 R144, R144 ;  /* 0x0000009000907308 */ /* 0x000fe20000000800 */
[----:B-1----:R-:W-:-:S04]  /*e210*/  FMNMX.FTZ R11, R65, R146, !PT ;  /* 0x00000092410b7209 */ /* 0x002fc80007810000 */
[C---:B------:R-:W-:Y:S01]  /*e220*/  FSETP.NEU.FTZ.AND P2, PT, R11.reuse, -INF , PT ;  /* 0xff8000000b00780b */ /* 0x040fe20003f5d000 */
[----:B------:R-:W-:Y:S02]  /*e230*/  FMUL.FTZ R65, R11, UR34 ;  /* 0x000000220b417c20 */ /* 0x000fe40008410000 */
[----:B------:R-:W1:Y:S03]  /*e240*/  MUFU.EX2 R146, R67 ;  /* 0x0000004300927308 */ /* 0x000e660000000800 */
[----:B------:R-:W-:-:S05]  /*e250*/  FSEL R65, R65, RZ, P2 ;  /* 0x000000ff41417208 */ /* 0x000fca0001000000 */
[----:B------:R-:W-:Y:S01]  /*e260*/  MUFU.EX2 R61, R61 ;  /* 0x0000003d003d7308 */ /* 0x000fe20000000800 */
[--C-:B------:R-:W-:Y:S01]  /*e270*/  FFMA.FTZ R69, R13, UR34, -R65.reuse ;  /* 0x000000220d457c23 */ /* 0x100fe20008010841 */
[----:B------:R-:W-:Y:S01]  /*e280*/  FSEL R13, R11, RZ, P2 ;  /* 0x000000ff0b0d7208 */ /* 0x000fe20001000000 */
[--C-:B------:R-:W-:Y:S01]  /*e290*/  FFMA.FTZ R77, R81, UR34, -R65.reuse ;  /* 0x00000022514d7c23 */ /* 0x100fe20008010841 */
[--C-:B------:R-:W-:Y:S01]  /*e2a0*/  FFMA.FTZ R20, R20, UR34, -R65.reuse ;  /* 0x0000002214147c23 */ /* 0x100fe20008010841 */
[--C-:B------:R-:W-:Y:S01]  /*e2b0*/  FFMA.FTZ R14, R14, UR34, -R65.reuse ;  /* 0x000000220e0e7c23 */ /* 0x100fe20008010841 */
[--C-:B------:R-:W-:Y:S01]  /*e2c0*/  FFMA.FTZ R81, R24, UR34, -R65.reuse ;  /* 0x0000002218517c23 */ /* 0x100fe20008010841 */
[----:B------:R-:W-:Y:S01]  /*e2d0*/  FADD.FTZ R13, -R13, R12 ;  /* 0x0000000c0d0d7221 */ /* 0x000fe20000010100 */
[----:B------:R-:W-:Y:S01]  /*e2e0*/  IMAD.U32 R12, RZ, RZ, UR55 ;  /* 0x00000037ff0c7e24 */ /* 0x000fe2000f8e00ff */
[----:B------:R-:W-:Y:S01]  /*e2f0*/  MUFU.EX2 R50, R20 ;  /* 0x0000001400327308 */ /* 0x000fe20000000800 */
[----:B------:R-:W-:Y:S01]  /*e300*/  FFMA.FTZ R24, R27, UR34, -R65 ;  /* 0x000000221b187c23 */ /* 0x000fe20008010841 */
[----:B------:R-:W-:Y:S01]  /*e310*/  FMUL.FTZ R13, R13, UR34 ;  /* 0x000000220d0d7c20 */ /* 0x000fe20008410000 */
[----:B-1----:R-:W-:Y:S01]  /*e320*/  FFMA.FTZ R79, R146, R6, R51 ;  /* 0x00000006924f7223 */ /* 0x002fe20000010033 */
[----:B------:R-:W-:Y:S01]  /*e330*/  @!P1 LEA R12, R12, UR39, 0x3 ;  /* 0x000000270c0c9c11 */ /* 0x000fe2000f8e18ff */
[--C-:B------:R-:W-:Y:S01]  /*e340*/  FFMA.FTZ R71, R34, UR34, -R65.reuse ;  /* 0x0000002222477c23 */ /* 0x100fe20008010841 */
[--C-:B------:R-:W-:Y:S01]  /*e350*/  FFMA.FTZ R67, R28, UR34, -R65.reuse ;  /* 0x000000221c437c23 */ /* 0x100fe20008010841 */
[----:B------:R-:W-:Y:S01]  /*e360*/  FFMA.FTZ R30, R30, UR34, -R65 ;  /* 0x000000221e1e7c23 */ /* 0x000fe20008010841 */
[----:B------:R-:W-:Y:S01]  /*e370*/  MUFU.EX2 R77, R77 ;  /* 0x0000004d004d7308 */ /* 0x000fe20000000800 */
[----:B------:R-:W-:-:S02]  /*e380*/  @!P1 VIADD R12, R12, 0x2d860 ;  /* 0x0002d8600c0c9836 */ /* 0x000fc40000000000 */
[--C-:B------:R-:W-:Y:S01]  /*e390*/  FFMA.FTZ R28, R44, UR34, -R65.reuse ;  /* 0x000000222c1c7c23 */ /* 0x100fe20008010841 */
[--C-:B------:R-:W-:Y:S01]  /*e3a0*/  FFMA.FTZ R6, R33, UR34, -R65.reuse ;  /* 0x0000002221067c23 */ /* 0x100fe20008010841 */
[--C-:B------:R-:W-:Y:S01]  /*e3b0*/  FFMA.FTZ R36, R36, UR34, -R65.reuse ;  /* 0x0000002224247c23 */ /* 0x100fe20008010841 */
[----:B------:R-:W-:Y:S01]  /*e3c0*/  FFMA.FTZ R73, R21, UR34, -R65 ;  /* 0x0000002215497c23 */ /* 0x000fe20008010841 */
[----:B------:R-:W-:Y:S01]  /*e3d0*/  @!P1 PRMT R34, RZ, 0x654, R12 ;  /* 0x00000654ff229816 */ /* 0x000fe2000000000c */
[----:B------:R-:W-:Y:S01]  /*e3e0*/  FADD.FTZ R12, R32, R79 ;  /* 0x0000004f200c7221 */ /* 0x000fe20000010000 */
[----:B------:R1:W2:Y:S01]  /*e3f0*/  MUFU.EX2 R20, R13 ;  /* 0x0000000d00147308 */ /* 0x0002a20000000800 */
[--C-:B------:R-:W-:Y:S01]  /*e400*/  FFMA.FTZ R82, R40, UR34, -R65.reuse ;  /* 0x0000002228527c23 */ /* 0x100fe20008010841 */
[----:B------:R3:W-:Y:S01]  /*e410*/  @!P1 SYNCS.ARRIVE.TRANS64.RED.A1T0 RZ, [R34+URZ], RZ ;  /* 0x000000ff22ff99a7 */ /* 0x0007e2000810043f */
[--C-:B------:R-:W-:Y:S01]  /*e420*/  FFMA.FTZ R21, R42, UR34, -R65.reuse ;  /* 0x000000222a157c23 */ /* 0x100fe20008010841 */
[--C-:B------:R-:W-:Y:S01]  /*e430*/  FFMA.FTZ R27, R46, UR34, -R65.reuse ;  /* 0x000000222e1b7c23 */ /* 0x100fe20008010841 */
[--C-:B------:R-:W-:Y:S01]  /*e440*/  FFMA.FTZ R40, R85, UR34, -R65.reuse ;  /* 0x0000002255287c23 */ /* 0x100fe20008010841 */
[--C-:B------:R-:W-:Y:S01]  /*e450*/  FFMA.FTZ R42, R52, UR34, -R65.reuse ;  /* 0x00000022342a7c23 */ /* 0x100fe20008010841 */
[--C-:B------:R-:W-:Y:S01]  /*e460*/  FFMA.FTZ R79, R35, UR34, -R65.reuse ;  /* 0x00000022234f7c23 */ /* 0x100fe20008010841 */
[----:B------:R-:W4:Y:S01]  /*e470*/  MUFU.EX2 R14, R14 ;  /* 0x0000000e000e7308 */ /* 0x000f220000000800 */
[----:B-1----:R-:W-:Y:S01]  /*e480*/  FADD.FTZ R13, R15, R12 ;  /* 0x0000000c0f0d7221 */ /* 0x002fe20000010000 */
[----:B---3--:R-:W-:Y:S01]  /*e490*/  F2FP.F16.F32.PACK_AB R34, R38, R15 ;  /* 0x0000000f2622723e */ /* 0x008fe200000000ff */
[----:B------:R-:W-:Y:S01]  /*e4a0*/  FFMA.FTZ R75, R54, UR34, -R65 ;  /* 0x00000022364b7c23 */ /* 0x000fe20008010841 */
[----:B------:R-:W-:Y:S01]  /*e4b0*/  F2FP.F16.F32.PACK_AB R32, R32, R51 ;  /* 0x000000332020723e */ /* 0x000fe200000000ff */
[----:B------:R-:W-:Y:S01]  /*e4c0*/  FADD.FTZ R44, R38, R13 ;  /* 0x0000000d262c7221 */ /* 0x000fe20000010000 */
[--C-:B------:R-:W-:Y:S01]  /*e4d0*/  FFMA.FTZ R38, R62, UR34, -R65.reuse ;  /* 0x000000223e267c23 */ /* 0x100fe20008010841 */
[----:B------:R-:W-:Y:S01]  /*e4e0*/  FFMA.FTZ R66, R66, UR34, -R65 ;  /* 0x0000002242427c23 */ /* 0x000fe20008010841 */
[----:B------:R-:W1:Y:S01]  /*e4f0*/  MUFU.EX2 R81, R81 ;  /* 0x0000005100517308 */ /* 0x000e620000000800 */
[----:B--2---:R-:W-:Y:S01]  /*e500*/  FFMA.FTZ R5, R20, R5, R77 ;  /* 0x0000000514057223 */ /* 0x004fe2000001004d */
[----:B------:R-:W-:Y:S01]  /*e510*/  FADD.FTZ R15, R25, R44 ;  /* 0x0000002c190f7221 */ /* 0x000fe20000010000 */
[--C-:B------:R-:W-:Y:S01]  /*e520*/  FFMA.FTZ R44, R86, UR34, -R65.reuse ;  /* 0x00000022562c7c23 */ /* 0x100fe20008010841 */
[--C-:B------:R-:W-:Y:S01]  /*e530*/  FFMA.FTZ R70, R70, UR34, -R65.reuse ;  /* 0x0000002246467c23 */ /* 0x100fe20008010841 */
[--C-:B------:R-:W-:Y:S01]  /*e540*/  FFMA.FTZ R72, R72, UR34, -R65.reuse ;  /* 0x0000002248487c23 */ /* 0x100fe20008010841 */
[--C-:B------:R-:W-:Y:S01]  /*e550*/  FFMA.FTZ R46, R49, UR34, -R65.reuse ;  /* 0x00000022312e7c23 */ /* 0x100fe20008010841 */
[----:B------:R-:W-:Y:S01]  /*e560*/  FFMA.FTZ R143, R143, UR34, -R65 ;  /* 0x000000228f8f7c23 */ /* 0x000fe20008010841 */
[----:B------:R-:W2:Y:S01]  /*e570*/  MUFU.EX2 R24, R24 ;  /* 0x0000001800187308 */ /* 0x000ea20000000800 */
[C---:B----4-:R-:W-:Y:S01]  /*e580*/  FADD.FTZ R5, R14.reuse, R5 ;  /* 0x000000050e057221 */ /* 0x050fe20000010000 */
[----:B------:R-:W-:Y:S01]  /*e590*/  F2FP.F16.F32.PACK_AB R33, R14, R77 ;  /* 0x0000004d0e21723e */ /* 0x000fe200000000ff */
[----:B------:R-:W-:Y:S01]  /*e5a0*/  FADD.FTZ R14, R26, R15 ;  /* 0x0000000f1a0e7221 */ /* 0x000fe20000010000 */
[----:B------:R-:W-:Y:S01]  /*e5b0*/  FFMA.FTZ R87, R87, UR34, -R65 ;  /* 0x0000002257577c23 */ /* 0x000fe20008010841 */
[----:B------:R-:W-:Y:S01]  /*e5c0*/  FADD.FTZ R12, R50, R5 ;  /* 0x00000005320c7221 */ /* 0x000fe20000010000 */
[----:B------:R-:W-:Y:S01]  /*e5d0*/  FFMA.FTZ R5, R60, UR34, -R65 ;  /* 0x000000223c057c23 */ /* 0x000fe20008010841 */
[----:B------:R-:W-:Y:S01]  /*e5e0*/  FADD.FTZ R15, R29, R14 ;  /* 0x0000000e1d0f7221 */ /* 0x000fe20000010000 */
[----:B------:R-:W3:Y:S01]  /*e5f0*/  MUFU.EX2 R67, R67 ;  /* 0x0000004300437308 */ /* 0x000ee20000000800 */
[C---:B-1----:R-:W-:Y:S01]  /*e600*/  FADD.FTZ R13, R81.reuse, R12 ;  /* 0x0000000c510d7221 */ /* 0x042fe20000010000 */
[----:B------:R-:W-:Y:S01]  /*e610*/  F2FP.F16.F32.PACK_AB R35, R81, R50 ;  /* 0x000000325123723e */ /* 0x000fe200000000ff */
[----:B------:R-:W-:Y:S01]  /*e620*/  FADD.FTZ R14, R84, R15 ;  /* 0x0000000f540e7221 */ /* 0x000fe20000010000 */
[--C-:B------:R-:W-:Y:S01]  /*e630*/  FFMA.FTZ R81, R45, UR34, -R65.reuse ;  /* 0x000000222d517c23 */ /* 0x100fe20008010841 */
[--C-:B------:R-:W-:Y:S01]  /*e640*/  FFMA.FTZ R139, R139, UR34, -R65.reuse ;  /* 0x000000228b8b7c23 */ /* 0x100fe20008010841 */
[----:B------:R-:W-:Y:S01]  /*e650*/  FFMA.FTZ R65, R83, UR34, -R65 ;  /* 0x0000002253417c23 */ /* 0x000fe20008010841 */
[----:B------:R1:W-:Y:S01]  /*e660*/  STSM.16.M88.4 [R136+0x21800], R32 ;  /* 0x0218002088007844 */ /* 0x0003e20000000200 */
[----:B------:R-:W4:Y:S01]  /*e670*/  MUFU.EX2 R30, R30 ;  /* 0x0000001e001e7308 */ /* 0x000f220000000800 */
[----:B--2---:R-:W-:Y:S01]  /*e680*/  FADD.FTZ R12, R24, R13 ;  /* 0x0000000d180c7221 */ /* 0x004fe20000010000 */
[----:B------:R-:W-:Y:S01]  /*e690*/  ISETP.GT.AND P2, PT, R7, UR40, PT ;  /* 0x0000002807007c0c */ /* 0x000fe2000bf44270 */
[----:B------:R-:W-:Y:S01]  /*e6a0*/  UMOV UR55, UR36 ;  /* 0x0000002400377c82 */ /* 0x000fe20008000000 */
        /* <DEDUP_REMOVED lines=13> */
[----:B----4-:R-:W-:Y:S01]  /*e780*/  FADD.FTZ R12, R30, R13 ;  /* 0x0000000d1e0c7221 */ /* 0x010fe20000010000 */
[----:B------:R-:W-:Y:S01]  /*e790*/  FADD.FTZ R13, R31, R14 ;  /* 0x0000000e1f0d7221 */ /* 0x000fe20000010000 */
[-C--:B------:R-:W-:Y:S01]  /*e7a0*/  FMUL.FTZ R108, R108, R146.reuse ;  /* 0x000000926c6c7220 */ /* 0x080fe20000410000 */
[-C--:B------:R-:W-:Y:S01]  /*e7b0*/  FMUL.FTZ R109, R109, R146.reuse ;  /* 0x000000926d6d7220 */ /* 0x080fe20000410000 */
[-C--:B------:R-:W-:Y:S01]  /*e7c0*/  FMUL.FTZ R112, R112, R146.reuse ;  /* 0x0000009270707220 */ /* 0x080fe20000410000 */
[C---:B------:R-:W-:Y:S01]  /*e7d0*/  FADD.FTZ R14, R48.reuse, R13 ;  /* 0x0000000d300e7221 */ /* 0x040fe20000010000 */
[----:B------:R-:W-:Y:S01]  /*e7e0*/  F2FP.F16.F32.PACK_AB R48, R48, R31 ;  /* 0x0000001f3030723e */ /* 0x000fe200000000ff */
[----:B------:R-:W4:Y:S01]  /*e7f0*/  MUFU.EX2 R36, R36 ;  /* 0x0000002400247308 */ /* 0x000f220000000800 */
[----:B--2---:R-:W-:Y:S01]  /*e800*/  FADD.FTZ R12, R69, R12 ;  /* 0x0000000c450c7221 */ /* 0x004fe20000010000 */
[----:B------:R-:W-:Y:S01]  /*e810*/  FADD.FTZ R15, R37, R14 ;  /* 0x0000000e250f7221 */ /* 0x000fe20000010000 */
[-C--:B------:R-:W-:Y:S01]  /*e820*/  FMUL.FTZ R113, R113, R146.reuse ;  /* 0x0000009271717220 */ /* 0x080fe20000410000 */
[-C--:B------:R-:W-:Y:S01]  /*e830*/  FMUL.FTZ R116, R116, R146.reuse ;  /* 0x0000009274747220 */ /* 0x080fe20000410000 */
[-C--:B------:R-:W-:Y:S01]  /*e840*/  FMUL.FTZ R117, R117, R146.reuse ;  /* 0x0000009275757220 */ /* 0x080fe20000410000 */
[----:B------:R-:W-:Y:S01]  /*e850*/  FADD.FTZ R14, R56, R15 ;  /* 0x0000000f380e7221 */ /* 0x000fe20000010000 */
[-C--:B------:R-:W-:Y:S01]  /*e860*/  FMUL.FTZ R120, R120, R146.reuse ;  /* 0x0000009278787220 */ /* 0x080fe20000410000 */
[----:B------:R-:W2:Y:S01]  /*e870*/  MUFU.EX2 R73, R73 ;  /* 0x0000004900497308 */ /* 0x000ea20000000800 */
[----:B---3--:R-:W-:Y:S01]  /*e880*/  FADD.FTZ R13, R71, R12 ;  /* 0x0000000c470d7221 */ /* 0x008fe20000010000 */
[----:B------:R-:W-:Y:S01]  /*e890*/  FADD.FTZ R15, R39, R14 ;  /* 0x0000000e270f7221 */ /* 0x000fe20000010000 */
[-C--:B------:R-:W-:Y:S01]  /*e8a0*/  FMUL.FTZ R121, R121, R146.reuse ;  /* 0x0000009279797220 */ /* 0x080fe20000410000 */
[-C--:B------:R-:W-:Y:S01]  /*e8b0*/  FMUL.FTZ R124, R124, R146.reuse ;  /* 0x000000927c7c7220 */ /* 0x080fe20000410000 */
[-C--:B------:R-:W-:Y:S01]  /*e8c0*/  FMUL.FTZ R125, R125, R146.reuse ;  /* 0x000000927d7d7220 */ /* 0x080fe20000410000 */
[----:B------:R-:W-:Y:S01]  /*e8d0*/  FADD.FTZ R50, R58, R15 ;  /* 0x0000000f3a327221 */ /* 0x000fe20000010000 */
[-C--:B------:R-:W-:Y:S01]  /*e8e0*/  FMUL.FTZ R128, R128, R146.reuse ;  /* 0x0000009280807220 */ /* 0x080fe20000410000 */
[----:B------:R-:W3:Y:S01]  /*e8f0*/  MUFU.EX2 R82, R82 ;  /* 0x0000005200527308 */ /* 0x000ee20000000800 */
[C---:B----4-:R-:W-:Y:S01]  /*e900*/  FADD.FTZ R12, R36.reuse, R13 ;  /* 0x0000000d240c7221 */ /* 0x050fe20000010000 */
[----:B------:R-:W-:Y:S01]  /*e910*/  FADD.FTZ R15, R41, R50 ;  /* 0x00000032290f7221 */ /* 0x000fe20000010000 */
[----:B------:R-:W-:Y:S01]  /*e920*/  F2FP.F16.F32.PACK_AB R49, R36, R71 ;  /* 0x000000472431723e */ /* 0x000fe200000000ff */
[----:B------:R-:W-:Y:S01]  /*e930*/  FMUL.FTZ R129, R129, R146 ;  /* 0x0000009281817220 */ /* 0x000fe20000410000 */
[----:B------:R-:W-:Y:S01]  /*e940*/  F2FP.F16.F32.PACK_AB R50, R56, R37 ;  /* 0x000000253832723e */ /* 0x000fe200000000ff */
[----:B------:R-:W-:Y:S01]  /*e950*/  FADD.FTZ R52, R64, R15 ;  /* 0x0000000f40347221 */ /* 0x000fe20000010000 */
[----:B------:R-:W-:Y:S01]  /*e960*/  F2FP.F16.F32.PACK_AB R15, R69, R30 ;  /* 0x0000001e450f723e */ /* 0x000fe200000000ff */
[----:B------:R-:W4:Y:S01]  /*e970*/  MUFU.EX2 R21, R21 ;  /* 0x0000001500157308 */ /* 0x000f220000000800 */
[----:B--2---:R-:W-:Y:S01]  /*e980*/  FADD.FTZ R13, R73, R12 ;  /* 0x0000000c490d7221 */ /* 0x004fe20000010000 */
[----:B------:R-:W-:Y:S01]  /*e990*/  F2FP.F16.F32.PACK_AB R12, R26, R25 ;  /* 0x000000191a0c723e */ /* 0x000fe200000000ff */
[-C--:B------:R-:W-:Y:S01]  /*e9a0*/  FMUL.FTZ R132, R132, R146.reuse ;  /* 0x0000009284847220 */ /* 0x080fe20000410000 */
[----:B------:R-:W-:Y:S01]  /*e9b0*/  FMUL.FTZ R133, R133, R146 ;  /* 0x0000009285857220 */ /* 0x000fe20000410000 */
[----:B------:R-:W-:-:S02]  /*e9c0*/  VIADD R7, R7, 0xffffffff ;  /* 0xffffffff07077836 */ /* 0x000fc40000000000 */
[-C--:B------:R-:W-:Y:S01]  /*e9d0*/  FMUL.FTZ R90, R90, R20.reuse ;  /* 0x000000145a5a7220 */ /* 0x080fe20000410000 */
[-C--:B------:R-:W-:Y:S01]  /*e9e0*/  FMUL.FTZ R91, R91, R20.reuse ;  /* 0x000000145b5b7220 */ /* 0x080fe20000410000 */
[----:B------:R-:W2:Y:S01]  /*e9f0*/  MUFU.EX2 R28, R28 ;  /* 0x0000001c001c7308 */ /* 0x000ea20000000800 */
[C---:B---3--:R-:W-:Y:S01]  /*ea00*/  FADD.FTZ R14, R82.reuse, R13 ;  /* 0x0000000d520e7221 */ /* 0x048fe20000010000 */
[----:B------:R-:W-:Y:S01]  /*ea10*/  F2FP.F16.F32.PACK_AB R51, R82, R73 ;  /* 0x000000495233723e */ /* 0x000fe200000000ff */
[-C--:B------:R-:W-:Y:S01]  /*ea20*/  FMUL.FTZ R94, R94, R20.reuse ;  /* 0x000000145e5e7220 */ /* 0x080fe20000410000 */
[----:B------:R-:W-:Y:S01]  /*ea30*/  F2FP.F16.F32.PACK_AB R82, R142, R59 ;  /* 0x0000003b8e52723e */ /* 0x000fe200000000ff */
[-C--:B------:R-:W-:Y:S01]  /*ea40*/  FMUL.FTZ R95, R95, R20.reuse ;  /* 0x000000145f5f7220 */ /* 0x080fe20000410000 */
[-C--:B------:R-:W-:Y:S01]  /*ea50*/  FMUL.FTZ R98, R98, R20.reuse ;  /* 0x0000001462627220 */ /* 0x080fe20000410000 */
[-C--:B------:R-:W-:Y:S01]  /*ea60*/  FMUL.FTZ R99, R99, R20.reuse ;  /* 0x0000001463637220 */ /* 0x080fe20000410000 */
[----:B------:R-:W3:Y:S01]  /*ea70*/  MUFU.EX2 R27, R27 ;  /* 0x0000001b001b7308 */ /* 0x000ee20000000800 */
[----:B----4-:R-:W-:Y:S01]  /*ea80*/  FADD.FTZ R13, R21, R14 ;  /* 0x0000000e150d7221 */ /* 0x010fe20000010000 */
[----:B------:R-:W-:Y:S01]  /*ea90*/  F2FP.F16.F32.PACK_AB R14, R84, R29 ;  /* 0x0000001d540e723e */ /* 0x000fe200000000ff */
[----:B------:R-:W-:Y:S01]  /*eaa0*/  FADD.FTZ R29, R43, R52 ;  /* 0x000000342b1d7221 */ /* 0x000fe20000010000 */
[-C--:B------:R-:W-:Y:S01]  /*eab0*/  FMUL.FTZ R102, R102, R20.reuse ;  /* 0x0000001466667220 */ /* 0x080fe20000410000 */
[-C--:B------:R-:W-:Y:S01]  /*eac0*/  FMUL.FTZ R103, R103, R20.reuse ;  /* 0x0000001467677220 */ /* 0x080fe20000410000 */
[-C--:B------:R-:W-:Y:S01]  /*ead0*/  FMUL.FTZ R106, R106, R20.reuse ;  /* 0x000000146a6a7220 */ /* 0x080fe20000410000 */
[----:B------:R-:W-:Y:S01]  /*eae0*/  FMUL.FTZ R107, R107, R20 ;  /* 0x000000146b6b7220 */ /* 0x000fe20000410000 */
[----:B------:R-:W4:Y:S01]  /*eaf0*/  MUFU.EX2 R40, R40 ;  /* 0x0000002800287308 */ /* 0x000f220000000800 */
[----:B--2---:R-:W-:Y:S01]  /*eb00*/  FADD.FTZ R26, R28, R13 ;  /* 0x0000000d1c1a7221 */ /* 0x004fe20000010000 */
[----:B------:R-:W-:Y:S01]  /*eb10*/  F2FP.F16.F32.PACK_AB R13, R67, R24 ;  /* 0x00000018430d723e */ /* 0x000fe200000000ff */
[-C--:B------:R-:W-:Y:S01]  /*eb20*/  FMUL.FTZ R110, R110, R20.reuse ;  /* 0x000000146e6e7220 */ /* 0x080fe20000410000 */
[-C--:B------:R-:W-:Y:S01]  /*eb30*/  FMUL.FTZ R111, R111, R20.reuse ;  /* 0x000000146f6f7220 */ /* 0x080fe20000410000 */
[-C--:B------:R-:W-:Y:S01]  /*eb40*/  FMUL.FTZ R114, R114, R20.reuse ;  /* 0x0000001472727220 */ /* 0x080fe20000410000 */
[-C--:B------:R-:W-:Y:S01]  /*eb50*/  FMUL.FTZ R115, R115, R20.reuse ;  /* 0x0000001473737220 */ /* 0x080fe20000410000 */
[----:B------:R2:W-:Y:S01]  /*eb60*/  STSM.16.M88.4 [R23], R12 ;  /* 0x0000000c17007844 */ /* 0x0005e20000000200 */
[----:B------:R-:W5:Y:S01]  /*eb70*/  MUFU.EX2 R42, R42 ;  /* 0x0000002a002a7308 */ /* 0x000f620000000800 */
[----:B---3--:R-:W-:Y:S01]  /*eb80*/  FADD.FTZ R25, R27, R26 ;  /* 0x0000001a1b197221 */ /* 0x008fe20000010000 */
[C---:B------:R-:W-:Y:S01]  /*eb90*/  FADD.FTZ R26, R68.reuse, R29 ;  /* 0x0000001d441a7221 */ /* 0x040fe20000010000 */
[----:B------:R-:W-:Y:S01]  /*eba0*/  F2FP.F16.F32.PACK_AB R68, R68, R43 ;  /* 0x0000002b4444723e */ /* 0x000fe200000000ff */
[----:B------:R-:W-:Y:S01]  /*ebb0*/  STSM.16.M88.4 [R22], R48 ;  /* 0x0000003016007844 */ /* 0x000fe20000000200 */
[-C--:B------:R-:W-:Y:S01]  /*ebc0*/  FMUL.FTZ R118, R118, R20.reuse ;  /* 0x0000001476767220 */ /* 0x080fe20000410000 */
[----:B------:R-:W-:Y:S01]  /*ebd0*/  FADD.FTZ R29, R47, R26 ;  /* 0x0000001a2f1d7221 */ /* 0x000fe20000010000 */
[----:B------:R-:W-:Y:S01]  /*ebe0*/  F2FP.F16.F32.PACK_AB R26, R64, R41 ;  /* 0x00000029401a723e */ /* 0x000fe200000000ff */
[----:B------:R-:W3:Y:S01]  /*ebf0*/  MUFU.EX2 R75, R75 ;  /* 0x0000004b004b7308 */ /* 0x000ee20000000800 */
[C---:B----4-:R-:W-:Y:S01]  /*ec00*/  FADD.FTZ R25, R40.reuse, R25 ;  /* 0x0000001928197221 */ /* 0x050fe20000010000 */
[----:B------:R-:W-:Y:S01]  /*ec10*/  F2FP.F16.F32.PACK_AB R27, R40, R27 ;  /* 0x0000001b281b723e */ /* 0x000fe200000000ff */
[-C--:B------:R-:W-:Y:S01]  /*ec20*/  FMUL.FTZ R119, R119, R20.reuse ;  /* 0x0000001477777220 */ /* 0x080fe20000410000 */
[-C--:B------:R-:W-:Y:S01]  /*ec30*/  FMUL.FTZ R122, R122, R20.reuse ;  /* 0x000000147a7a7220 */ /* 0x080fe20000410000 */
[-C--:B------:R-:W-:Y:S01]  /*ec40*/  FMUL.FTZ R123, R123, R20.reuse ;  /* 0x000000147b7b7220 */ /* 0x080fe20000410000 */
[-C--:B------:R-:W-:Y:S01]  /*ec50*/  FMUL.FTZ R126, R126, R20.reuse ;  /* 0x000000147e7e7220 */ /* 0x080fe20000410000 */
[-C--:B------:R-:W-:Y:S01]  /*ec60*/  FMUL.FTZ R127, R127, R20.reuse ;  /* 0x000000147f7f7220 */ /* 0x080fe20000410000 */
[----:B------:R-:W4:Y:S01]  /*ec70*/  MUFU.EX2 R6, R6 ;  /* 0x0000000600067308 */ /* 0x000f220000000800 */
[----:B-----5:R-:W-:Y:S01]  /*ec80*/  FADD.FTZ R24, R42, R25 ;  /* 0x000000192a187221 */ /* 0x020fe20000010000 */
[-C--:B------:R-:W-:Y:S01]  /*ec90*/  FMUL.FTZ R130, R130, R20.reuse ;  /* 0x0000001482827220 */ /* 0x080fe20000410000 */
[-C--:B------:R-:W-:Y:S01]  /*eca0*/  FMUL.FTZ R131, R131, R20.reuse ;  /* 0x0000001483837220 */ /* 0x080fe20000410000 */
[-C--:B------:R-:W-:Y:S01]  /*ecb0*/  FMUL.FTZ R134, R134, R20.reuse ;  /* 0x0000001486867220 */ /* 0x080fe20000410000 */
[----:B------:R-:W-:-:S03]  /*ecc0*/  FMUL.FTZ R135, R135, R20 ;  /* 0x0000001487877220 */ /* 0x000fc60000410000 */
[----:B------:R-:W5:Y:S01]  /*ecd0*/  MUFU.EX2 R79, R79 ;  /* 0x0000004f004f7308 */ /* 0x000f620000000800 */
[C---:B---3--:R-:W-:Y:S01]  /*ece0*/  FADD.FTZ R25, R75.reuse, R24 ;  /* 0x000000184b197221 */ /* 0x048fe20000010000 */
[----:B------:R-:W-:Y:S01]  /*ecf0*/  FADD.FTZ R24, R78, R29 ;  /* 0x0000001d4e187221 */ /* 0x000fe20000010000 */
[----:B------:R-:W-:-:S05]  /*ed00*/  F2FP.F16.F32.PACK_AB R69, R75, R42 ;  /* 0x0000002a4b45723e */ /* 0x000fca00000000ff */
[----:B------:R-:W3:Y:S01]  /*ed10*/  MUFU.EX2 R5, R5 ;  /* 0x0000000500057308 */ /* 0x000ee20000000800 */
[----:B----4-:R-:W-:Y:S01]  /*ed20*/  FADD.FTZ R30, R6, R25 ;  /* 0x00000019061e7221 */ /* 0x010fe20000010000 */
[----:B------:R-:W-:Y:S01]  /*ed30*/  FADD.FTZ R25, R53, R24 ;  /* 0x0000001835197221 */ /* 0x000fe20000010000 */
[----:B------:R-:W-:-:S03]  /*ed40*/  F2FP.F16.F32.PACK_AB R24, R58, R39 ;  /* 0x000000273a18723e */ /* 0x000fc600000000ff */
[----:B-1----:R-:W-:Y:S01]  /*ed50*/  FADD.FTZ R34, R74, R25 ;  /* 0x000000194a227221 */ /* 0x002fe20000010000 */
[----:B------:R-:W-:Y:S01]  /*ed60*/  F2FP.F16.F32.PACK_AB R25, R28, R21 ;  /* 0x000000151c19723e */ /* 0x000fe200000000ff */
[----:B------:R-:W1:Y:S01]  /*ed70*/  MUFU.EX2 R38, R38 ;  /* 0x0000002600267308 */ /* 0x000e620000000800 */
[----:B-----5:R-:W-:Y:S01]  /*ed80*/  FADD.FTZ R30, R79, R30 ;  /* 0x0000001e4f1e7221 */ /* 0x020fe20000010000 */
[----:B--2---:R-:W-:Y:S01]  /*ed90*/  FADD.FTZ R15, R55, R34 ;  /* 0x00000022370f7221 */ /* 0x004fe20000010000 */
[----:B------:R-:W-:Y:S01]  /*eda0*/  F2FP.F16.F32.PACK_AB R71, R79, R6 ;  /* 0x000000064f47723e */ /* 0x000fe200000000ff */
[----:B------:R2:W-:Y:S02]  /*edb0*/  STSM.16.M88.4 [R18], R24 ;  /* 0x0000001812007844 */ /* 0x0005e40000000200 */
[----:B------:R-:W-:Y:S02]  /*edc0*/  FADD.FTZ R14, R76, R15 ;  /* 0x0000000f4c0e7221 */ /* 0x000fe40000010000 */
[----:B------:R-:W4:Y:S01]  /*edd0*/  MUFU.EX2 R44, R44 ;  /* 0x0000002c002c7308 */ /* 0x000f220000000800 */
[----:B---3--:R-:W-:-:S07]  /*ede0*/  FADD.FTZ R13, R5, R30 ;  /* 0x0000001e050d7221 */ /* 0x008fce0000010000 */
[----:B------:R-:W3:Y:S01]  /*edf0*/  MUFU.EX2 R45, R66 ;  /* 0x00000042002d7308 */ /* 0x000ee20000000800 */
[----:B-1----:R-:W-:Y:S01]  /*ee00*/  FADD.FTZ R13, R38, R13 ;  /* 0x0000000d260d7221 */ /* 0x002fe20000010000 */
[----:B--2---:R-:W-:Y:S02]  /*ee10*/  F2FP.F16.F32.PACK_AB R24, R144, R63 ;  /* 0x0000003f9018723e */ /* 0x004fe400000000ff */
[----:B------:R-:W-:-:S04]  /*ee20*/  F2FP.F16.F32.PACK_AB R26, R10, R61 ;  /* 0x0000003d0a1a723e */ /* 0x000fc800000000ff */
[----:B------:R-:W1:Y:S01]  /*ee30*/  MUFU.EX2 R81, R81 ;  /* 0x0000005100517308 */ /* 0x000e620000000800 */
[----:B----4-:R-:W-:Y:S01]  /*ee40*/  FADD.FTZ R12, R44, R13 ;  /* 0x0000000d2c0c7221 */ /* 0x010fe20000010000 */
[----:B------:R-:W-:Y:S01]  /*ee50*/  FADD.FTZ R13, R57, R14 ;  /* 0x0000000e390d7221 */ /* 0x000fe20000010000 */
[----:B------:R-:W-:-:S03]  /*ee60*/  F2FP.F16.F32.PACK_AB R14, R76, R55 ;  /* 0x000000374c0e723e */ /* 0x000fc600000000ff */
[C---:B------:R-:W-:Y:S01]  /*ee70*/  FADD.FTZ R6, R80.reuse, R13 ;  /* 0x0000000d50067221 */ /* 0x040fe20000010000 */
[----:B------:R-:W-:Y:S01]  /*ee80*/  F2FP.F16.F32.PACK_AB R80, R80, R57 ;  /* 0x000000395050723e */ /* 0x000fe200000000ff */
[----:B------:R2:W4:Y:S01]  /*ee90*/  MUFU.EX2 R32, R70 ;  /* 0x0000004600207308 */ /* 0x0005220000000800 */
[----:B---3--:R-:W-:Y:S01]  /*eea0*/  FADD.FTZ R12, R45, R12 ;  /* 0x0000000c2d0c7221 */ /* 0x008fe20000010000 */
[----:B------:R-:W-:-:S04]  /*eeb0*/  FADD.FTZ R15, R59, R6 ;  /* 0x000000063b0f7221 */ /* 0x000fc80000010000 */
[----:B------:R-:W-:Y:S02]  /*eec0*/  FADD.FTZ R6, R142, R15 ;  /* 0x0000000f8e067221 */ /* 0x000fe40000010000 */
[----:B------:R-:W3:Y:S01]  /*eed0*/  MUFU.EX2 R72, R72 ;  /* 0x0000004800487308 */ /* 0x000ee20000000800 */
[----:B-1----:R-:W-:Y:S01]  /*eee0*/  FADD.FTZ R13, R81, R12 ;  /* 0x0000000c510d7221 */ /* 0x002fe20000010000 */
[----:B------:R-:W-:Y:S01]  /*eef0*/  FADD.FTZ R15, R63, R6 ;  /* 0x000000063f0f7221 */ /* 0x000fe20000010000 */
[----:B--2---:R-:W-:Y:S02]  /*ef00*/  F2FP.F16.F32.PACK_AB R70, R78, R47 ;  /* 0x0000002f4e46723e */ /* 0x004fe400000000ff */
[----:B------:R-:W-:Y:S01]  /*ef10*/  F2FP.F16.F32.PACK_AB R12, R74, R53 ;  /* 0x000000354a0c723e */ /* 0x000fe200000000ff */
[----:B------:R-:W-:Y:S01]  /*ef20*/  FADD.FTZ R28, R144, R15 ;  /* 0x0000000f901c7221 */ /* 0x000fe20000010000 */
[----:B------:R-:W-:Y:S01]  /*ef30*/  F2FP.F16.F32.PACK_AB R15, R45, R44 ;  /* 0x0000002c2d0f723e */ /* 0x000fe200000000ff */
[----:B------:R-:W1:Y:S01]  /*ef40*/  MUFU.EX2 R46, R46 ;  /* 0x0000002e002e7308 */ /* 0x000e620000000800 */
[C---:B----4-:R-:W-:Y:S01]  /*ef50*/  FADD.FTZ R13, R32.reuse, R13 ;  /* 0x0000000d200d7221 */ /* 0x050fe20000010000 */
[----:B------:R-:W-:Y:S01]  /*ef60*/  F2FP.F16.F32.PACK_AB R81, R32, R81 ;  /* 0x000000512051723e */ /* 0x000fe200000000ff */
[----:B------:R-:W-:Y:S01]  /*ef70*/  STSM.16.M88.4 [R136+0x27800], R68 ;  /* 0x0278004488007844 */ /* 0x000fe20000000200 */
[----:B------:R-:W-:-:S04]  /*ef80*/  FADD.FTZ R61, R61, R28 ;  /* 0x0000001c3d3d7221 */ /* 0x000fc80000010000 */
[----:B------:R-:W2:Y:S01]  /*ef90*/  MUFU.EX2 R143, R143 ;  /* 0x0000008f008f7308 */ /* 0x000ea20000000800 */
[----:B---3--:R-:W-:-:S07]  /*efa0*/  FADD.FTZ R13, R72, R13 ;  /* 0x0000000d480d7221 */ /* 0x008fce0000010000 */
[----:B------:R-:W3:Y:S01]  /*efb0*/  MUFU.EX2 R87, R87 ;  /* 0x0000005700577308 */ /* 0x000ee20000000800 */
[----:B-1----:R-:W-:Y:S01]  /*efc0*/  FADD.FTZ R6, R46, R13 ;  /* 0x0000000d2e067221 */ /* 0x002fe20000010000 */
[----:B------:R-:W-:Y:S02]  /*efd0*/  F2FP.F16.F32.PACK_AB R13, R38, R5 ;  /* 0x00000005260d723e */ /* 0x000fe400000000ff */
[----:B------:R-:W-:-:S03]  /*efe0*/  F2FP.F16.F32.PACK_AB R83, R46, R72 ;  /* 0x000000482e53723e */ /* 0x000fc600000000ff */
[----:B------:R1:W-:Y:S01]  /*eff0*/  STSM.16.M88.4 [R17], R12 ;  /* 0x0000000c11007844 */ /* 0x0003e20000000200 */
[----:B------:R-:W4:Y:S01]  /*f000*/  MUFU.EX2 R139, R139 ;  /* 0x0000008b008b7308 */ /* 0x000f220000000800 */
[----:B--2---:R-:W-:Y:S02]  /*f010*/  FADD.FTZ R6, R143, R6 ;  /* 0x000000068f067221 */ /* 0x004fe40000010000 */
[----:B------:R2:W-:Y:S05]  /*f020*/  STSM.16.M88.4 [R22+0x6000], R80 ;  /* 0x0060005016007844 */ /* 0x0005ea0000000200 */
[----:B------:R-:W5:Y:S01]  /*f030*/  MUFU.EX2 R30, R65 ;  /* 0x00000041001e7308 */ /* 0x000f620000000800 */
[C---:B---3--:R-:W-:Y:S01]  /*f040*/  F2FP.F16.F32.PACK_AB R25, R87.reuse, R143 ;  /* 0x0000008f5719723e */ /* 0x048fe200000000ff */
[----:B------:R-:W-:Y:S01]  /*f050*/  FADD.FTZ R6, R87, R6 ;  /* 0x0000000657067221 */ /* 0x000fe20000010000 */
[----:B-1----:R-:W-:-:S03]  /*f060*/  IMAD.MOV.U32 R12, RZ, RZ, R11 ;  /* 0x000000ffff0c7224 */ /* 0x002fc600078e000b */
[----:B----4-:R-:W-:Y:S01]  /*f070*/  FADD.FTZ R5, R139, R6 ;  /* 0x000000068b057221 */ /* 0x010fe20000010000 */
[----:B------:R-:W-:Y:S01]  /*f080*/  FADD.FTZ R6, R10, R61 ;  /* 0x0000003d0a067221 */ /* 0x000fe20000010000 */
[----:B------:R-:W-:Y:S01]  /*f090*/  IMAD.MOV.U32 R10, RZ, RZ, R8 ;  /* 0x000000ffff0a7224 */ /* 0x000fe200078e0008 */
[C---:B-----5:R-:W-:Y:S01]  /*f0a0*/  F2FP.F16.F32.PACK_AB R27, R30.reuse, R139 ;  /* 0x0000008b1e1b723e */ /* 0x060fe200000000ff */
[----:B------:R-:W-:-:S04]  /*f0b0*/  FADD.FTZ R5, R30, R5 ;  /* 0x000000051e057221 */ /* 0x000fc80000010000 */
[----:B------:R2:W-:Y:S01]  /*f0c0*/  STSM.16.M88.4 [R18+0x6000], R24 ;  /* 0x0060001812007844 */ /* 0x0005e20000000200 */
[----:B------:R1:W-:Y:S06]  /*f0d0*/  MEMBAR.ALL.CTA ;  /* 0x0000000000007992 */ /* 0x0003ec0000008000 */
[----:B-1----:R-:W1:Y:S02]  /*f0e0*/  FENCE.VIEW.ASYNC.S ;  /* 0x00000000000073c6 */ /* 0x002e640000000000 */
[----:B-1----:R-:W-:Y:S01]  /*f0f0*/  NOP ;  /* 0x0000000000007918 */ /* 0x002fe20000000000 */
[----:B------:R-:W-:Y:S05]  /*f100*/  @P2 BRA `(.L_x_8987) ;  /* 0xffffffc800082947 */ /* 0x000fea000383ffff */
.L_x_8970:
[----:B------:R-:W-:Y:S06]  /*f110*/  BAR.ARV 0x8, 0x1a0 ;  /* 0x0206800000007b1d */ /* 0x000fec0000002000 */
[----:B------:R-:W-:Y:S05]  /*f120*/  @!P0 BRA `(.L_x_8988) ;  /* 0x0000000000048947 */ /* 0x000fea0003800000 */
[----:B------:R-:W-:Y:S01]  /*f130*/  BPT.TRAP 0x1 ;  /* 0x000000040000795c */ /* 0x000fe20000300000 */
.L_x_8988:
[----:B------:R-:W-:Y:S01]  /*f140*/  ULEA UR9, UR36, UR39, 0x3 ;  /* 0x0000002724097291 */ /* 0x000fe2000f8e183f */
[----:B------:R-:W-:-:S05]  /*f150*/  IMAD.U32 R0, RZ, RZ, UR49 ;  /* 0x00000031ff007e24 */ /* 0x000fca000f8e00ff */
[----:B------:R-:W-:-:S04]  /*f160*/  SHF.L.U32 R0, R0, 0x1f, RZ ;  /* 0x0000001f00007819 */ /* 0x000fc800000006ff */
[----:B------:R1:W3:Y:S01]  /*f170*/  SYNCS.PHASECHK.TRANS64.TRYWAIT P2, [UR9+0x2d850], R0 ;  /* 0x02d85000ff0075a7 */ /* 0x0002e20008040149 */
[----:B------:R-:W-:Y:S05]  /*f180*/  @!P0 BRA `(.L_x_8989) ;  /* 0x0000000000048947 */ /* 0x000fea0003800000 */
[----:B------:R-:W-:Y:S01]  /*f190*/  BPT.TRAP 0x1 ;  /* 0x000000040000795c */ /* 0x000fe20000300000 */
.L_x_8989:
[----:B---3--:R-:W-:Y:S05]  /*f1a0*/  @P2 BRA `(.L_x_8990) ;  /* 0x0000000000082947 */ /* 0x008fea0003800000 */
[----:B------:R-:W3:Y:S02]  /*f1b0*/  SYNCS.PHASECHK.TRANS64.TRYWAIT P0, [UR9+0x2d850], R0 ;  /* 0x02d85000ff0075a7 */ /* 0x000ee40008000149 */
[----:B---3--:R-:W-:Y:S05]  /*f1c0*/  @!P0 BRA `(.L_x_8991) ;  /* 0x0000004c00c48947 */ /* 0x008fea0003800000 */
.L_x_8990:
[----:B------:R-:W-:Y:S01]  /*f1d0*/  UIADD3 UR39, UR39, 0x400, URZ ;  /* 0x0000040027277890 */ /* 0x000fe2000fffe03f */
[----:B------:R-:W-:Y:S01]  /*f1e0*/  WARPGROUP.ARRIVE ;  /* 0x00000000000079c5 */ /* 0x000fe20000000000 */
[----:B------:R-:W-:Y:S01]  /*f1f0*/  ULOP3.LUT UR41, UR41, 0x10000, URZ, 0xfc, !UPT ;  /* 0x0001000029297892 */ /* 0x000fe2000f8efc3f */
[----:B-1-3--:R-:W1:Y:S01]  /*f200*/  SHFL.BFLY PT, R0, R5, 0x2, 0x1f ;  /* 0x0c401f0005007f89 */ /* 0x00ae6200000e0000 */
[----:B------:R-:W-:Y:S01]  /*f210*/  USHF.R.U32.HI UR39, URZ, 0x4, UR39 ;  /* 0x000000043f277899 */ /* 0x000fe20008011627 */
[----:B--2-4-:R-:W-:Y:S01]  /*f220*/  IMAD.U32 R15, RZ, RZ, UR34 ;  /* 0x00000022ff0f7e24 */ /* 0x014fe2000f8e00ff */
[----:B------:R-:W-:Y:S01]  /*f230*/  UMOV UR5, 0x40000040 ;  /* 0x4000004000057882 */ /* 0x000fe20000000000 */
[----:B------:R-:W-:Y:S01]  /*f240*/  UMOV UR7, 0x80000020 ;  /* 0x8000002000077882 */ /* 0x000fe20000000000 */
[----:B------:R-:W-:Y:S01]  /*f250*/  ULOP3.LUT UR39, UR39, 0x3fff, URZ, 0xc0, !UPT ;  /* 0x00003fff27277892 */ /* 0x000fe2000f8ec03f */
[----:B------:R-:W2:Y:S01]  /*f260*/  SHFL.BFLY PT, R3, R6, 0x2, 0x1f ;  /* 0x0c401f0006037f89 */ /* 0x000ea200000e0000 */
[----:B------:R-:W-:Y:S01]  /*f270*/  UMOV UR4, UR41 ;  /* 0x0000002900047c82 */ /* 0x000fe20008000000 */
[----:B------:R-:W-:Y:S01]  /*f280*/  IMAD.U32 R14, RZ, RZ, UR9 ;  /* 0x00000009ff0e7e24 */ /* 0x000fe2000f8e00ff */
[----:B------:R-:W-:Y:S01]  /*f290*/  ULOP3.LUT UR8, UR39, 0x2000000, URZ, 0xfc, !UPT ;  /* 0x0200000027087892 */ /* 0x000fe2000f8efc3f */
[----:B------:R-:W-:Y:S01]  /*f2a0*/  IMAD.MOV.U32 R10, RZ, RZ, RZ ;  /* 0x000000ffff0a7224 */ /* 0x000fe200078e00ff */
[----:B------:R-:W-:-:S02]  /*f2b0*/  UIADD3 UR37, UR37, 0x1, URZ ;  /* 0x0000000125257890 */ /* 0x000fc4000fffe03f */
[----:B------:R-:W-:Y:S02]  /*f2c0*/  UIMAD UR8, UR36, 0x600, UR8 ;  /* 0x00000600240878a4 */ /* 0x000fe4000f8e0208 */
[----:B------:R-:W-:-:S04]  /*f2d0*/  UIADD3 UR36, UR36, 0x1, URZ ;  /* 0x0000000124247890 */ /* 0x000fc8000fffe03f */
[----:B------:R-:W-:Y:S01]  /*f2e0*/  UISETP.NE.AND UP0, UPT, UR36, 0x2, UPT ;  /* 0x000000022400788c */ /* 0x000fe2000bf05270 */
[----:B------:R-:W-:Y:S02]  /*f2f0*/  UMOV UR6, UR8 ;  /* 0x0000000800067c82 */ /* 0x000fe40008000000 */
[----:B------:R-:W-:Y:S01]  /*f300*/  HGMMA.64x96x16.F32 R88, gdesc[UR4].tnspB, R88, gsb0 ;  /* 0x41600000045879f0 */ /* 0x000fe20008000858 */
[----:B------:R-:W-:Y:S01]  /*f310*/  UIADD3 UR4, UR41, 0x2, URZ ;  /* 0x0000000229047890 */ /* 0x000fe2000fffe03f */
[----:B-1----:R-:W-:Y:S01]  /*f320*/  FADD.FTZ R4, R0, R5 ;  /* 0x0000000500047221 */ /* 0x002fe20000010000 */
[----:B------:R-:W-:Y:S01]  /*f330*/  UIADD3 UR6, UR8, 0x40, URZ ;  /* 0x0000004008067890 */ /* 0x000fe2000fffe03f */
[----:B------:R-:W-:Y:S01]  /*f340*/  IMAD.MOV.U32 R5, RZ, RZ, RZ ;  /* 0x000000ffff057224 */ /* 0x000fe200078e00ff */
[----:B------:R-:W-:Y:S01]  /*f350*/  UMOV UR5, 0x40000040 ;  /* 0x4000004000057882 */ /* 0x000fe20000000000 */
[----:B------:R-:W-:Y:S01]  /*f360*/  UMOV UR7, 0x80000020 ;  /* 0x8000002000077882 */ /* 0x000fe20000000000 */
[----:B------:R-:W1:Y:S01]  /*f370*/  SHFL.BFLY PT, R7, R4, 0x1, 0x1f ;  /* 0x0c201f0004077f89 */ /* 0x000e6200000e0000 */
[----:B--2---:R-:W-:Y:S01]  /*f380*/  FADD.FTZ R3, R3, R6 ;  /* 0x0000000603037221 */ /* 0x004fe20000010000 */
[----:B------:R-:W-:-:S04]  /*f390*/  USEL UR36, UR36, URZ, UP0 ;  /* 0x0000003f24247287 */ /* 0x000fc80008000000 */
[----:B------:R-:W2:Y:S01]  /*f3a0*/  SHFL.BFLY PT, R0, R3, 0x1, 0x1f ;  /* 0x0c201f0003007f89 */ /* 0x000ea200000e0000 */
[----:B-1----:R-:W-:Y:S01]  /*f3b0*/  FADD.FTZ R13, R4, R7 ;  /* 0x00000007040d7221 */ /* 0x002fe20000010000 */
[----:B------:R-:W-:-:S04]  /*f3c0*/  IMAD.U32 R7, RZ, RZ, UR34 ;  /* 0x00000022ff077e24 */ /* 0x000fc8000f8e00ff */
[----:B------:R-:W-:Y:S01]  /*f3d0*/  FSETP.NE.FTZ.AND P2, PT, R13, RZ, PT ;  /* 0x000000ff0d00720b */ /* 0x000fe20003f55000 */
[----:B--2---:R-:W-:Y:S01]  /*f3e0*/  FADD.FTZ R12, R3, R0 ;  /* 0x00000000030c7221 */ /* 0x004fe20000010000 */
[----:B------:R-:W-:Y:S02]  /*f3f0*/  IMAD.MOV.U32 R0, RZ, RZ, -0x800000 ;  /* 0xff800000ff007424 */ /* 0x000fe400078e00ff */
[----:B------:R-:W-:Y:S02]  /*f400*/  IMAD.MOV.U32 R3, RZ, RZ, -0x800000 ;  /* 0xff800000ff037424 */ /* 0x000fe400078e00ff */
[----:B------:R-:W-:-:S07]  /*f410*/  FSETP.NE.FTZ.AND P0, PT, R12, RZ, PT ;  /* 0x000000ff0c00720b */ /* 0x000fce0003f15000 */
[----:B------:R-:W1:Y:S01]  /*f420*/  @P2 MUFU.LG2 R9, R13 ;  /* 0x0000000d00092308 */ /* 0x000e620000000c00 */
[----:B------:R-:W-:-:S05]  /*f430*/  @P2 FMUL.FTZ R15, R15, 0.69314718246459960938 ;  /* 0x3f3172180f0f2820 */ /* 0x000fca0000410000 */
[----:B------:R-:W-:Y:S02]  /*f440*/  @P0 FMUL.FTZ R7, R7, 0.69314718246459960938 ;  /* 0x3f31721807070820 */ /* 0x000fe40000410000 */
[----:B------:R-:W2:Y:S08]  /*f450*/  @P0 MUFU.LG2 R6, R12 ;  /* 0x0000000c00060308 */ /* 0x000eb00000000c00 */
[----:B------:R-:W3:Y:S01]  /*f460*/  @P2 MUFU.RCP R10, R13 ;  /* 0x0000000d000a2308 */ /* 0x000ee20000001000 */
[----:B-1----:R-:W-:Y:S01]  /*f470*/  @P2 FMUL.FTZ R4, R9, 0.69314718246459960938 ;  /* 0x3f31721809042820 */ /* 0x002fe20000410000 */
[----:B------:R-:W-:-:S03]  /*f480*/  @!P1 VIADD R9, R14, 0x2d860 ;  /* 0x0002d8600e099836 */ /* 0x000fc60000000000 */
[----:B------:R-:W-:Y:S02]  /*f490*/  @P2 FFMA.FTZ R0, R15, R11, R4 ;  /* 0x0000000b0f002223 */ /* 0x000fe40000010004 */
[----:B------:R-:W-:Y:S01]  /*f4a0*/  @!P1 PRMT R4, RZ, 0x654, R9 ;  /* 0x00000654ff049816 */ /* 0x000fe20000000009 */
[----:B------:R-:W1:Y:S01]  /*f4b0*/  @P0 MUFU.RCP R5, R12 ;  /* 0x0000000c00050308 */ /* 0x000e620000001000 */
[----:B--2---:R-:W-:-:S04]  /*f4c0*/  @P0 FMUL.FTZ R6, R6, 0.69314718246459960938 ;  /* 0x3f31721806060820 */ /* 0x004fc80000410000 */
        /* <DEDUP_REMOVED lines=47> */
[----:B------:R-:W-:-:S04]  /*f7c0*/  USEL UR4, URZ, 0x1, UP0 ;  /* 0x000000013f047887 */ /* 0x000fc80008000000 */
[----:B------:R-:W-:Y:S01]  /*f7d0*/  ULOP3.LUT UR49, UR49, UR4, URZ, 0x3c, !UPT ;  /* 0x0000000431317292 */ /* 0x000fe2000f8e3c3f */
        /* <DEDUP_REMOVED lines=50> */
.L_x_8921:
[----:B------:R-:W1:Y:S08]  /*fb00*/  S2UR UR4, SR_CgaCtaId ;  /* 0x00000000000479c3 */ /* 0x000e700000008800 */
[----:B------:R-:W-:Y:S01]  /*fb10*/  BAR.SYNC.DEFER_BLOCKING 0x5, 0x1a0 ;  /* 0x0146800000007b1d */ /* 0x000fe20000010000 */
[----:B------:R-:W-:-:S05]  /*fb20*/  VIADD R29, R2, 0xffffff80 ;  /* 0xffffff80021d7836 */ /* 0x000fca0000000000 */
[----:B------:R-:W-:Y:S02]  /*fb30*/  UMOV UR39, 0x400 ;  /* 0x0000040000277882 */ /* 0x000fe40000000000 */
        /* <DEDUP_REMOVED lines=10> */
[----:B------:R-:W-:-:S03]  /*fbe0*/  IADD3 R25, P1, R140, 0x6020, RZ ;  /* 0x000060208c197810 */ /* 0x000fc60007f3e0ff */
[----:B------:R-:W1:Y:S01]  /*fbf0*/  LDC.64 R34, c[0x0][0xb78] ;  /* 0x0002de00ff227b82 */ /* 0x000e620000000a00 */
[----:B------:R-:W-:Y:S01]  /*fc00*/  SHF.R.U64 R8, R8, 0x3, RZ ;  /* 0x0000000308087819 */ /* 0x000fe200000012ff */
[----:B------:R-:W-:Y:S01]  /*fc10*/  ULDC.64 UR6, c[0x0][0xb70] ;  /* 0x0002dc0000067ab9 */ /* 0x000fe20000000a00 */
[----:B------:R-:W-:Y:S01]  /*fc20*/  IADD3 R13, P3, R140, 0x3020, RZ ;  /* 0x000030208c0d7810 */ /* 0x000fe20007f7e0ff */
[----:B------:R-:W-:Y:S01]  /*fc30*/  UIMAD UR5, UR5, UR6, URZ ;  /* 0x00000006050572a4 */ /* 0x000fe2000f8e023f */
[----:B------:R-:W-:Y:S01]  /*fc40*/  LOP3.LUT R8, R8, R5, RZ, 0x3c, !PT ;  /* 0x0000000508087212 */ /* 0x000fe200078e3cff */
[----:B------:R-:W-:Y:S01]  /*fc50*/  UIMAD.WIDE.U32 UR8, UR43, UR6, URZ ;  /* 0x000000062b0872a5 */ /* 0x000fe2000f8e003f */
[----:B------:R-:W-:Y:S01]  /*fc60*/  LOP3.LUT R5, R140, 0x180, RZ, 0xc0, !PT ;  /* 0x000001808c057812 */ /* 0x000fe200078ec0ff */
[----:B------:R-:W-:Y:S01]  /*fc70*/  UIMAD UR5, UR43, UR7, UR5 ;  /* 0x000000072b0572a4 */ /* 0x000fe2000f8e0205 */
[----:B------:R-:W-:Y:S01]  /*fc80*/  LOP3.LUT R10, R11, 0x180, RZ, 0xc0, !PT ;  /* 0x000001800b0a7812 */ /* 0x000fe200078ec0ff */
[----:B------:R-:W-:Y:S01]  /*fc90*/  USHF.R.S32.HI UR6, URZ, 0x1f, UR44 ;  /* 0x0000001f3f067899 */ /* 0x000fe2000801142c */
[----:B------:R-:W-:Y:S01]  /*fca0*/  SHF.R.U64 R5, R5, 0x3, RZ ;  /* 0x0000000305057819 */ /* 0x000fe200000012ff */
[----:B------:R-:W-:Y:S01]  /*fcb0*/  UIADD3 UR5, UR9, UR5, URZ ;  /* 0x0000000509057290 */ /* 0x000fe2000fffe03f */
[----:B------:R-:W-:-:S02]  /*fcc0*/  LOP3.LUT R24, R25, 0x180, RZ, 0xc0, !PT ;  /* 0x0000018019187812 */ /* 0x000fc400078ec0ff */
[----:B------:R-:W-:Y:S02]  /*fcd0*/  LOP3.LUT R12, R13, 0x180, RZ, 0xc0, !PT ;  /* 0x000001800d0c7812 */ /* 0x000fe400078ec0ff */
[----:B------:R-:W-:Y:S01]  /*fce0*/  LOP3.LUT R4, R5, R140, RZ, 0x3c, !PT ;  /* 0x0000008c05047212 */ /* 0x000fe200078e3cff */
[----:B------:R-:W-:Y:S01]  /*fcf0*/  IMAD.MOV.U32 R5, RZ, RZ, R141 ;  /* 0x000000ffff057224 */ /* 0x000fe200078e008d */
[----:B------:R-:W-:Y:S02]  /*fd00*/  SHF.R.U64 R10, R10, 0x3, RZ ;  /* 0x000000030a0a7819 */ /* 0x000fe400000012ff */
[----:B------:R-:W-:Y:S02]  /*fd10*/  SHF.R.U64 R24, R24, 0x3, RZ ;  /* 0x0000000318187819 */ /* 0x000fe400000012ff */
[----:B------:R-:W-:Y:S02]  /*fd20*/  SHF.R.S32.HI R30, RZ, 0x1f, R29 ;  /* 0x0000001fff1e7819 */ /* 0x000fe4000001141d */
[----:B------:R-:W-:-:S02]  /*fd30*/  SHF.R.U64 R12, R12, 0x3, RZ ;  /* 0x000000030c0c7819 */ /* 0x000fc400000012ff */
[----:B------:R-:W-:Y:S02]  /*fd40*/  LOP3.LUT R10, R10, R11, RZ, 0x3c, !PT ;  /* 0x0000000b0a0a7212 */ /* 0x000fe400078e3cff */
[----:B------:R-:W-:Y:S02]  /*fd50*/  IADD3 R21, P2, R140, 0x6000, RZ ;  /* 0x000060008c157810 */ /* 0x000fe40007f5e0ff */
[----:B------:R-:W-:Y:S02]  /*fd60*/  LOP3.LUT R24, R24, R25, RZ, 0x3c, !PT ;  /* 0x0000001918187212 */ /* 0x000fe400078e3cff */
[----:B------:R-:W-:Y:S02]  /*fd70*/  LEA.HI R11, R30, R29, RZ, 0x7 ;  /* 0x0000001d1e0b7211 */ /* 0x000fe400078f38ff */
[----:B------:R-:W-:Y:S02]  /*fd80*/  MOV R25, R4 ;  /* 0x0000000400197202 */ /* 0x000fe40000000f00 */
[----:B------:R-:W-:-:S02]  /*fd90*/  F2FP.F16.F32.PACK_AB R4, R89, R28 ;  /* 0x0000001c5904723e */ /* 0x000fc400000000ff */
[----:B------:R-:W-:Y:S02]  /*fda0*/  F2FP.F16.F32.PACK_AB R5, R91, R90 ;  /* 0x0000005a5b05723e */ /* 0x000fe400000000ff */
[----:B------:R-:W-:Y:S01]  /*fdb0*/  F2FP.F16.F32.PACK_AB R6, R6, R9 ;  /* 0x000000090606723e */ /* 0x000fe200000000ff */
[--C-:B------:R-:W-:Y:S01]  /*fdc0*/  IMAD.X R9, RZ, RZ, R141.reuse, P5 ;  /* 0x000000ffff097224 */ /* 0x100fe200028e068d */
[----:B------:R-:W-:Y:S02]  /*fdd0*/  F2FP.F16.F32.PACK_AB R7, R7, R94 ;  /* 0x0000005e0707723e */ /* 0x000fe400000000ff */
[----:B------:R-:W-:Y:S01]  /*fde0*/  LOP3.LUT R12, R12, R13, RZ, 0x3c, !PT ;  /* 0x0000000d0c0c7212 */ /* 0x000fe200078e3cff */
[--C-:B------:R-:W-:Y:S01]  /*fdf0*/  IMAD.X R13, RZ, RZ, R141.reuse, P3 ;  /* 0x000000ffff0d7224 */ /* 0x100fe200018e068d */
[----:B------:R-:W-:Y:S01]  /*fe00*/  LOP3.LUT R20, R21, 0x180, RZ, 0xc0, !PT ;  /* 0x0000018015147812 */ /* 0x000fe200078ec0ff */
[----:B------:R2:W-:Y:S01]  /*fe10*/  STSM.16.M88.4 [R25], R4 ;  /* 0x0000000419007844 */ /* 0x0005e20000000200 */
[----:B------:R-:W-:Y:S01]  /*fe20*/  LOP3.LUT R32, R11, 0xffffff80, RZ, 0xc0, !PT ;  /* 0xffffff800b207812 */ /* 0x000fe200078ec0ff */
[----:B------:R-:W-:Y:S01]  /*fe30*/  IMAD.X R11, RZ, RZ, R141, P4 ;  /* 0x000000ffff0b7224 */ /* 0x000fe200020e068d */
[----:B------:R-:W-:-:S02]  /*fe40*/  SHF.R.U64 R20, R20, 0x3, RZ ;  /* 0x0000000314147819 */ /* 0x000fc400000012ff */
[----:B------:R-:W-:Y:S01]  /*fe50*/  MOV R28, R12 ;  /* 0x0000000c001c7202 */ /* 0x000fe20000000f00 */
[----:B------:R-:W-:Y:S01]  /*fe60*/  IMAD.IADD R32, R29, 0x1, -R32 ;  /* 0x000000011d207824 */ /* 0x000fe200078e0a20 */
[----:B------:R-:W-:Y:S01]  /*fe70*/  LOP3.LUT R20, R20, R21, RZ, 0x3c, !PT ;  /* 0x0000001514147212 */ /* 0x000fe200078e3cff */
[----:B------:R-:W-:Y:S01]  /*fe80*/  IMAD.U32 R13, RZ, RZ, UR9 ;  /* 0x00000009ff0d7e24 */ /* 0x000fe2000f8e00ff */
[----:B------:R-:W-:Y:S01]  /*fe90*/  LEA.HI R31, R30, R29, RZ, 0x5 ;  /* 0x0000001d1e1f7211 */ /* 0x000fe200078f28ff */
[----:B------:R-:W-:Y:S01]  /*fea0*/  IMAD.U32 R12, RZ, RZ, UR8 ;  /* 0x00000008ff0c7e24 */ /* 0x000fe2000f8e00ff */
[----:B------:R-:W-:Y:S01]  /*feb0*/  LOP3.LUT P0, RZ, R32, 0x3, RZ, 0xc0, !PT ;  /* 0x0000000320ff7812 */ /* 0x000fe2000780c0ff */
[----:B------:R-:W-:Y:S01]  /*fec0*/  IMAD.U32 R13, RZ, RZ, UR5 ;  /* 0x00000005ff0d7e24 */ /* 0x000fe2000f8e00ff */
[----:B------:R-:W-:Y:S01]  /*fed0*/  ULDC UR5, c[0x0][0xa88] ;  /* 0x0002a20000057ab9 */ /* 0x000fe20000000800 */
[--C-:B------:R-:W-:Y:S01]  /*fee0*/  IMAD.X R21, RZ, RZ, R141.reuse, P2 ;  /* 0x000000ffff157224 */ /* 0x100fe200010e068d */
[----:B------:R-:W-:Y:S01]  /*fef0*/  MOV R30, R8 ;  /* 0x00000008001e7202 */ /* 0x000fe20000000f00 */
[----:B--2---:R-:W-:Y:S01]  /*ff00*/  IMAD.X R25, RZ, RZ, R141, P1 ;  /* 0x000000ffff197224 */ /* 0x004fe200008e068d */
[----:B------:R-:W-:Y:S01]  /*ff10*/  MOV R29, R10 ;  /* 0x0000000a001d7202 */ /* 0x000fe20000000f00 */
[C---:B-1----:R-:W-:Y:S01]  /*ff20*/  IMAD R4, R34.reuse, UR6, RZ ;  /* 0x0000000622047c24 */ /* 0x042fe2000f8e02ff */
[----:B------:R-:W-:Y:S01]  /*ff30*/  MOV R20, R20 ;  /* 0x0000001400147202 */ /* 0x000fe20000000f00 */
[----:B------:R-:W-:Y:S01]  /*ff40*/  IMAD.WIDE.U32 R12, R34, UR44, R12 ;  /* 0x0000002c220c7c25 */ /* 0x000fe2000f8e000c */
[----:B------:R-:W-:Y:S01]  /*ff50*/  MOV R24, R24 ;  /* 0x0000001800187202 */ /* 0x000fe20000000f00 */
[----:B------:R-:W-:Y:S01]  /*ff60*/  ULDC.64 UR6, c[0x0][0xb40] ;  /* 0x0002d00000067ab9 */ /* 0x000fe20000000a00 */
[----:B------:R-:W-:Y:S01]  /*ff70*/  F2FP.F16.F32.PACK_AB R5, R99, R98 ;  /* 0x000000626305723e */ /* 0x000fe200000000ff */
[----:B------:R-:W-:Y:S01]  /*ff80*/  VIADD R25, R137, UR42 ;  /* 0x0000002a89197c36 */ /* 0x000fe20008000000 */
[----:B------:R-:W-:Y:S01]  /*ff90*/  F2FP.F16.F32.PACK_AB R6, R101, R100 ;  /* 0x000000646506723e */ /* 0x000fe200000000ff */
[----:B------:R-:W-:Y:S01]  /*ffa0*/  IMAD R32, R35, UR44, R4 ;  /* 0x0000002c23207c24 */ /* 0x000fe2000f8e0204 */
[----:B------:R-:W-:Y:S01]  /*ffb0*/  F2FP.F16.F32.PACK_AB R4, R97, R96 ;  /* 0x000000606104723e */ /* 0x000fe200000000ff */
[----:B------:R-:W-:Y:S01]  /*ffc0*/  VIADD R33, R25, 0x8 ;  /* 0x0000000819217836 */ /* 0x000fe20000000000 */
[----:B------:R-:W-:-:S02]  /*ffd0*/  SHF.R.S32.HI R21, RZ, 0x1f, R25 ;  /* 0x0000001fff157819 */ /* 0x000fc40000011419 */
[C---:B------:R-:W-:Y:S02]  /*ffe0*/  ISETP.GE.OR P1, PT, R25.reuse, UR5, P0 ;  /* 0x0000000519007c0c */ /* 0x040fe40008726670 */
[----:B------:R-:W-:Y:S02]  /*fff0*/  IADD3 R25, P2, R25, R12, RZ ;  /* 0x0000000c19197210 */ /* 0x000fe40007f5e0ff */
[----:B------:R-:W-:Y:S02]  /*10000*/  F2FP.F16.F32.PACK_AB R7, R103, R102 ;  /* 0x000000666707723e */ /* 0x000fe400000000ff */
[----:B------:R-:W-:Y:S02]  /*10010*/  F2FP.F16.F32.PACK_AB R8, R105, R104 ;  /* 0x000000686908723e */ /* 0x000fe400000000ff */
[----:B------:R-:W-:Y:S01]  /*10020*/  F2FP.F16.F32.PACK_AB R9, R107, R106 ;  /* 0x0000006a6b09723e */ /* 0x000fe200000000ff */
[----:B------:R1:W-:Y:S01]  /*10030*/  STSM.16.M88.4 [R30], R4 ;  /* 0x000000041e007844 */ /* 0x0003e20000000200 */
[----:B------:R-:W-:-:S02]  /*10040*/  F2FP.F16.F32.PACK_AB R10, R109, R108 ;  /* 0x0000006c6d0a723e */ /* 0x000fc400000000ff */
[----:B------:R-:W-:Y:S02]  /*10050*/  F2FP.F16.F32.PACK_AB R11, R111, R110 ;  /* 0x0000006e6f0b723e */ /* 0x000fe400000000ff */
[----:B------:R-:W-:Y:S02]  /*10060*/  IADD3.X R32, R21, R13, R32, P2, !PT ;  /* 0x0000000d15207210 */ /* 0x000fe400017fe420 */
[----:B------:R-:W-:Y:S01]  /*10070*/  F2FP.F16.F32.PACK_AB R12, R113, R112 ;  /* 0x00000070710c723e */ /* 0x000fe200000000ff */
[----:B------:R-:W-:Y:S01]  /*10080*/  STSM.16.M88.4 [R29], R8 ;  /* 0x000000081d007844 */ /* 0x000fe20000000200 */
        /* <DEDUP_REMOVED lines=9> */
[----:B------:R-:W-:-:S02]  /*10120*/  F2FP.F16.F32.PACK_AB R129, R131, R130 ;  /* 0x000000828381723e */ /* 0x000fc400000000ff */
[----:B------:R-:W-:Y:S01]  /*10130*/  F2FP.F16.F32.PACK_AB R130, R133, R132 ;  /* 0x000000848582723e */ /* 0x000fe200000000ff */
[----:B------:R-:W-:Y:S01]  /*10140*/  STSM.16.M88.4 [R20], R120 ;  /* 0x0000007814007844 */ /* 0x000fe20000000200 */
[----:B------:R-:W-:Y:S02]  /*10150*/  F2FP.F16.F32.PACK_AB R131, R135, R134 ;  /* 0x000000868783723e */ /* 0x000fe400000000ff */
[----:B-1----:R-:W-:Y:S02]  /*10160*/  SHF.R.S32.HI R6, RZ, 0x5, R31 ;  /* 0x00000005ff067819 */ /* 0x002fe4000001141f */
[----:B------:R-:W-:Y:S01]  /*10170*/  ISETP.GE.OR P0, PT, R33, UR5, P0 ;  /* 0x0000000521007c0c */ /* 0x000fe20008706670 */
[----:B------:R-:W-:Y:S01]  /*10180*/  STSM.16.M88.4 [R24], R128 ;  /* 0x0000008018007844 */ /* 0x000fe20000000200 */
[C---:B------:R-:W-:Y:S01]  /*10190*/  LEA R4, P2, R25.reuse, UR6, 0x2 ;  /* 0x0000000619047c11 */ /* 0x040fe2000f8410ff */
[----:B------:R-:W-:Y:S01]  /*101a0*/  @!PT LDS RZ, [RZ] ;  /* 0x00000000fffff984 */ /* 0x000fe20000000800 */
[----:B------:R-:W-:Y:S01]  /*101b0*/  @!PT LDS RZ, [RZ] ;  /* 0x00000000fffff984 */ /* 0x000fe20000000800 */
[----:B------:R-:W-:Y:S01]  /*101c0*/  @!PT LDS RZ, [RZ] ;  /* 0x00000000fffff984 */ /* 0x000fe20000000800 */
[----:B------:R-:W-:Y:S01]  /*101d0*/  @!PT LDS RZ, [RZ] ;  /* 0x00000000fffff984 */ /* 0x000fe20000000800 */
[----:B------:R1:W-:Y:S06]  /*101e0*/  MEMBAR.ALL.CTA ;  /* 0x0000000000007992 */ /* 0x0003ec0000008000 */
[----:B-1----:R-:W1:Y:S01]  /*101f0*/  FENCE.VIEW.ASYNC.S ;  /* 0x00000000000073c6 */ /* 0x002e620000000000 */
[----:B------:R-:W-:-:S03]  /*10200*/  LEA.HI.X R5, R25, UR7, R32, 0x2, P2 ;  /* 0x0000000719057c11 */ /* 0x000fc600090f1420 */
[----:B-1----:R-:W1:Y:S01]  /*10210*/  SHFL.IDX PT, R6, R6, RZ, 0x1f ;  /* 0x00001fff06067589 */ /* 0x002e6200000e0000 */
[----:B------:R-:W-:Y:S06]  /*10220*/  BAR.ARV 0x1, 0x1a0 ;  /* 0x0046800000007b1d */ /* 0x000fec0000002000 */
[----:B------:R3:W-:Y:S04]  /*10230*/  @!P1 STG.E desc[UR50][R4.64], R3 ;  /* 0x0000000304009986 */ /* 0x0007e8000c101932 */
[----:B------:R3:W-:Y:S01]  /*10240*/  @!P0 STG.E desc[UR50][R4.64+0x20], R0 ;  /* 0x0000200004008986 */ /* 0x0007e2000c101932 */
[----:B-1----:R-:W-:-:S13]  /*10250*/  ISETP.NE.AND P0, PT, R6, 0xb, PT ;  /* 0x0000000b0600780c */ /* 0x002fda0003f05270 */
[----:B---3--:R-:W-:Y:S05]  /*10260*/  @P0 BRA `(.L_x_8993) ;  /* 0x0000000800000947 */ /* 0x008fea0003800000 */
        /* <DEDUP_REMOVED lines=26> */
.L_x_8995:
[----:B------:R-:W-:Y:S05]  /*10410*/  BSYNC B0 ;  /* 0x0000000000007941 */ /* 0x000fea0003800000 */
.L_x_8994:
[----:B------:R-:W-:Y:S05]  /*10420*/  BRA `(.L_x_8993) ;  /* 0x0000000400907947 */ /* 0x000fea0003800000 */
.L_x_8992:
[----:B------:R-:W1:Y:S01]  /*10430*/  LDC.64 R12, c[0x0][0xae0] ;  /* 0x0002b800ff0c7b82 */ /* 0x000e620000000a00 */
[----:B------:R-:W-:Y:S01]  /*10440*/  SHF.R.S32.HI R0, RZ, 0x1f, R29 ;  /* 0x0000001fff007819 */ /* 0x000fe2000001141d */
[----:B------:R-:W-:Y:S01]  /*10450*/  USHF.R.S32.HI UR5, URZ, 0x1f, UR43 ;  /* 0x0000001f3f057899 */ /* 0x000fe2000801142b */
[----:B------:R-:W-:Y:S01]  /*10460*/  ISETP.GT.AND P0, PT, R29, 0xbf, PT ;  /* 0x000000bf1d00780c */ /* 0x000fe20003f04270 */
[----:B------:R-:W-:Y:S01]  /*10470*/  USHF.R.S32.HI UR6, URZ, 0x1f, UR44 ;  /* 0x0000001f3f067899 */ /* 0x000fe2000801142c */
[----:B------:R-:W-:Y:S01]  /*10480*/  LEA.HI R25, R0, R29, RZ, 0x2 ;  /* 0x0000001d00197211 */ /* 0x000fe200078f10ff */
[----:B------:R-:W-:Y:S02]  /*10490*/  BSSY B0, `(.L_x_8996) ;  /* 0x000001e000007945 */ /* 0x000fe40003800000 */
[----:B------:R-:W2:Y:S01]  /*104a0*/  LDC R11, c[0x0][0xdac] ;  /* 0x00036b00ff0b7b82 */ /* 0x000ea20000000800 */
[----:B------:R-:W-:-:S05]  /*104b0*/  LOP3.LUT R0, R25, 0x1ffffffc, RZ, 0xc0, !PT ;  /* 0x1ffffffc19007812 */ /* 0x000fca00078ec0ff */
[----:B------:R-:W-:Y:S02]  /*104c0*/  IMAD.IADD R0, R29, 0x1, -R0 ;  /* 0x000000011d007824 */ /* 0x000fe400078e0a00 */
[----:B------:R-:W3:Y:S02]  /*104d0*/  LDC R24, c[0x0][0xa88] ;  /* 0x0002a200ff187b82 */ /* 0x000ee40000000800 */
[----:B------:R-:W-:-:S06]  /*104e0*/  IMAD.SHL.U32 R8, R0, 0x8, RZ ;  /* 0x0000000800087824 */ /* 0x000fcc00078e00ff */
[----:B------:R-:W4:Y:S01]  /*104f0*/  LDC.64 R14, c[0x0][0xae8] ;  /* 0x0002ba00ff0e7b82 */ /* 0x000f220000000a00 */
[----:B-1----:R-:W-:Y:S01]  /*10500*/  IMAD R10, R12, UR5, RZ ;  /* 0x000000050c0a7c24 */ /* 0x002fe2000f8e02ff */
[----:B------:R-:W-:Y:S06]  /*10510*/  @P0 BRA `(.L_x_8997) ;  /* 0x0000000000540947 */ /* 0x000fec0003800000 */
[----:B------:R-:W-:Y:S01]  /*10520*/  IMAD.U32 R5, RZ, RZ, UR42 ;  /* 0x0000002aff057e24 */ /* 0x000fe2000f8e00ff */
[----:B------:R-:W-:-:S04]  /*10530*/  ULDC UR7, c[0x0][0xa88] ;  /* 0x0002a20000077ab9 */ /* 0x000fc80000000800 */
[----:B------:R-:W-:-:S04]  /*10540*/  IADD3 R4, R5, -0x80, R2 ;  /* 0xffffff8005047810 */ /* 0x000fc80007ffe002 */
[----:B------:R-:W-:-:S13]  /*10550*/  ISETP.GE.AND P0, PT, R4, UR7, PT ;  /* 0x0000000704007c0c */ /* 0x000fda000bf06270 */
[----:B------:R-:W-:Y:S05]  /*10560*/  @P0 BRA `(.L_x_8997) ;  /* 0x0000000000400947 */ /* 0x000fea0003800000 */
[----:B------:R-:W1:Y:S01]  /*10570*/  LDC.64 R6, c[0x0][0xb70] ;  /* 0x0002dc00ff067b82 */ /* 0x000e620000000a00 */
[----:B------:R-:W-:Y:S01]  /*10580*/  SHF.R.S32.HI R5, RZ, 0x1f, R4 ;  /* 0x0000001fff057819 */ /* 0x000fe20000011404 */
[----:B------:R-:W-:-:S06]  /*10590*/  ULDC.64 UR8, c[0x0][0xb40] ;  /* 0x0002d00000087ab9 */ /* 0x000fcc0000000a00 */
[----:B------:R-:W5:Y:S01]  /*105a0*/  LDC.64 R20, c[0x0][0xb78] ;  /* 0x0002de00ff147b82 */ /* 0x000f620000000a00 */
[C---:B-1----:R-:W-:Y:S02]  /*105b0*/  IMAD R0, R6.reuse, UR5, RZ ;  /* 0x0000000506007c24 */ /* 0x042fe4000f8e02ff */
        /* <DEDUP_REMOVED lines=11> */
.L_x_8997:
[----:B------:R-:W-:Y:S05]  /*10670*/  BSYNC B0 ;  /* 0x0000000000007941 */ /* 0x000fea0003800000 */
.L_x_8996:
[----:B------:R-:W-:Y:S01]  /*10680*/  ULOP3.LUT UR48, URZ, UR48, URZ, 0x33, !UPT ;  /* 0x000000303f307292 */ /* 0x000fe2000f8e333f */
[----:B-1----:R-:W-:Y:S01]  /*10690*/  IMAD R3, R13, UR43, R10 ;  /* 0x0000002b0d037c24 */ /* 0x002fe2000f8e020a */
[----:B------:R-:W-:Y:S01]  /*106a0*/  SHF.R.S32.HI R4, RZ, 0x2, R25 ;  /* 0x00000002ff047819 */ /* 0x000fe20000011419 */
[----:B----4-:R-:W-:Y:S01]  /*106b0*/  IMAD R10, R14, UR6, RZ ;  /* 0x000000060e0a7c24 */ /* 0x010fe2000f8e02ff */
[----:B------:R-:W-:Y:S01]  /*106c0*/  SHF.R.S32.HI R9, RZ, 0x1f, R8 ;  /* 0x0000001fff097819 */ /* 0x000fe20000011408 */
[----:B------:R-:W-:Y:S01]  /*106d0*/  BSSY B0, `(.L_x_8998) ;  /* 0x0000021000007945 */ /* 0x000fe20003800000 */
[----:B--2---:R-:W-:Y:S02]  /*106e0*/  VIADD R13, R11, UR48 ;  /* 0x000000300b0d7c36 */ /* 0x004fe40008000000 */
[----:B------:R-:W-:Y:S02]  /*106f0*/  VIADD R0, R4, 0x60 ;  /* 0x0000006004007836 */ /* 0x000fe40000000000 */
[----:B---3--:R-:W-:-:S02]  /*10700*/  IMAD R5, R13, -0xc0, R24 ;  /* 0xffffff400d057824 */ /* 0x008fc400078e0218 */
[----:B------:R-:W-:-:S03]  /*10710*/  IMAD.WIDE.U32 R6, R12, UR43, R8 ;  /* 0x0000002b0c067c25 */ /* 0x000fc6000f8e0008 */
[-C--:B------:R-:W-:Y:S01]  /*10720*/  ISETP.GE.AND P0, PT, R4, R5.reuse, PT ;  /* 0x000000050400720c */ /* 0x080fe20003f06270 */
[----:B------:R-:W-:Y:S01]  /*10730*/  IMAD.IADD R7, R7, 0x1, R3 ;  /* 0x0000000107077824 */ /* 0x000fe200078e0203 */
[----:B------:R-:W-:Y:S01]  /*10740*/  ISETP.GE.AND P3, PT, R0, R5, PT ;  /* 0x000000050000720c */ /* 0x000fe20003f66270 */
[----:B------:R-:W-:Y:S01]  /*10750*/  IMAD R3, R15, UR44, R10 ;  /* 0x0000002c0f037c24 */ /* 0x000fe2000f8e020a */
[----:B------:R-:W-:Y:S01]  /*10760*/  SHF.R.S32.HI R5, RZ, 0x1f, R4 ;  /* 0x0000001fff057819 */ /* 0x000fe20000011404 */
        /* <DEDUP_REMOVED lines=23> */
.L_x_8999:
[----:B------:R-:W-:Y:S05]  /*108e0*/  BSYNC B0 ;  /* 0x0000000000007941 */ /* 0x000fea0003800000 */
.L_x_8998:
[----:B------:R-:W-:Y:S04]  /*108f0*/  BSSY B0, `(.L_x_8993) ;  /* 0x0000017000007945 */ /* 0x000fe80003800000 */
[----:B------:R-:W-:Y:S05]  /*10900*/  @P3 BRA `(.L_x_9000) ;  /* 0x0000000000543947 */ /* 0x000fea0003800000 */
[----:B------:R-:W-:Y:S01]  /*10910*/  IADD3 R3, P0, R6, 0x60, RZ ;  /* 0x0000006006037810 */ /* 0x000fe20007f1e0ff */
[----:B------:R-:W-:Y:S01]  /*10920*/  ULDC UR5, c[0x0][0xa8c] ;  /* 0x0002a30000057ab9 */ /* 0x000fe20000000800 */
[----:B------:R-:W-:Y:S01]  /*10930*/  ULDC.64 UR6, c[0x0][0xad8] ;  /* 0x0002b60000067ab9 */ /* 0x000fe20000000a00 */
[----:B------:R-:W-:Y:S01]  /*10940*/  IMAD.MOV.U32 R4, RZ, RZ, R10 ;  /* 0x000000ffff047224 */ /* 0x000fe200078e000a */
[C---:B------:R-:W-:Y:S01]  /*10950*/  ISETP.GE.AND P1, PT, R8.reuse, UR5, PT ;  /* 0x0000000508007c0c */ /* 0x040fe2000bf26270 */
[----:B------:R-:W-:Y:S02]  /*10960*/  IMAD.X R6, RZ, RZ, R7, P0 ;  /* 0x000000ffff067224 */ /* 0x000fe400000e0607 */
[----:B------:R-:W-:Y:S02]  /*10970*/  IMAD.MOV.U32 R5, RZ, RZ, R13 ;  /* 0x000000ffff057224 */ /* 0x000fe400078e000d */
[----:B------:R-:W-:Y:S02]  /*10980*/  VIADD R0, R8, 0x20 ;  /* 0x0000002008007836 */ /* 0x000fe40000000000 */
        /* <DEDUP_REMOVED lines=13> */
.L_x_9000:
[----:B------:R-:W-:Y:S05]  /*10a60*/  BSYNC B0 ;  /* 0x0000000000007941 */ /* 0x000fea0003800000 */
.L_x_8993:
[----:B------:R-:W3:Y:S02]  /*10a70*/  LDC R0, c[0x0][0xda8] ;  /* 0x00036a00ff007b82 */ /* 0x000ee40000000800 */
[----:B---3--:R-:W-:-:S13]  /*10a80*/  ISETP.LE.AND P0, PT, R0, UR4, PT ;  /* 0x0000000400007c0c */ /* 0x008fda000bf03270 */
[----:B------:R-:W-:Y:S05]  /*10a90*/  @!P0 BRA `(.L_x_9001) ;  /* 0xffffff04000c8947 */ /* 0x000fea000383ffff */
[----:B------:R-:W-:Y:S05]  /*10aa0*/  EXIT ;  /* 0x000000000000794d */ /* 0x000fea0003800000 */
.L_x_8911:
[----:B------:R-:W-:-:S08]  /*10ab0*/  NOP ;  /* 0x0000000000007918 */ /* 0x000fd00000000000 */
[----:B------:R-:W1:-:S00]  /*10ac0*/  USETMAXREG.DEALLOC.CTAPOOL 0x20 ;  /* 0x00000020000079c8 */ /* 0x000e4000080e0500 */
[----:B-1----:R-:W-:-:S05]  /*10ad0*/  LOP3.LUT R16, R0, 0x3, RZ, 0xc0, !PT ;  /* 0x0000000300107812 */ /* 0x002fca00078ec0ff */
        /* <DEDUP_REMOVED lines=10> */
[----:B------:R-:W-:Y:S01]  /*10b80*/  LOP3.LUT R23, R2, 0x1f, RZ, 0xc0, !PT ;  /* 0x0000001f02177812 */ /* 0x000fe200078ec0ff */
[----:B------:R-:W-:Y:S01]  /*10b90*/  IMAD.U32 R22, RZ, RZ, UR4 ;  /* 0x00000004ff167e24 */ /* 0x000fe2000f8e00ff */
[----:B------:R-:W-:Y:S01]  /*10ba0*/  ULDC UR45, c[0x0][0xc] ;  /* 0x00000300002d7ab9 */ /* 0x000fe20000000800 */
[----:B------:R-:W-:Y:S01]  /*10bb0*/  IMAD.MOV.U32 R18, RZ, RZ, 0x1 ;  /* 0x00000001ff127424 */ /* 0x000fe200078e00ff */
[----:B------:R-:W-:Y:S01]  /*10bc0*/  ULDC.64 UR48, c[0x0][0x198] ;  /* 0x0000660000307ab9 */ /* 0x000fe20000000a00 */
[----:B------:R-:W-:Y:S01]  /*10bd0*/  IMAD.MOV.U32 R19, RZ, RZ, RZ ;  /* 0x000000ffff137224 */ /* 0x000fe200078e00ff */
[----:B------:R-:W-:-:S06]  /*10be0*/  UMOV UR47, URZ ;  /* 0x0000003f002f7c82 */ /* 0x000fcc0008000000 */
.L_x_9056:
        /* <DEDUP_REMOVED lines=21> */
.L_x_9003:
[----:B------:R-:W-:Y:S01]  /*10d40*/  ULDC UR9, c[0x0][0xdc4] ;  /* 0x0003710000097ab9 */ /* 0x000fe20000000800 */
[----:B------:R-:W-:Y:S01]  /*10d50*/  UMOV UR7, UR8 ;  /* 0x0000000800077c82 */ /* 0x000fe20008000000 */
[----:B------:R-:W-:-:S11]  /*10d60*/  UISETP.NE.AND UP0, UPT, UR9, 0x1, UPT ;  /* 0x000000010900788c */ /* 0x000fd6000bf05270 */
[----:B------:R-:W-:Y:S02]  /*10d70*/  @UP0 ULDC.64 UR10, c[0x0][0xdc8] ;  /* 0x00037200000a0ab9 */ /* 0x000fe40000000a00 */
[----:B------:R-:W-:-:S04]  /*10d80*/  UIMAD.WIDE.U32 UR4, UR8, UR10, URZ ;  /* 0x0000000a080472a5 */ /* 0x000fc8000f8e003f */
[----:B------:R-:W-:-:S04]  /*10d90*/  @UP0 USHF.R.U32.HI UR7, URZ, UR11, UR5 ;  /* 0x0000000b3f070299 */ /* 0x000fc80008011605 */
[----:B------:R-:W-:-:S12]  /*10da0*/  UIMAD UR4, UR7, UR9, URZ ;  /* 0x00000009070472a4 */ /* 0x000fd8000f8e023f */
.L_x_9004:
        /* <DEDUP_REMOVED lines=15> */
[----:B------:R-:W-:Y:S02]  /*10ea0*/  UIMAD UR37, UR37, 0xc0, URZ ;  /* 0x000000c0252578a4 */ /* 0x000fe4000f8e023f */
        /* <DEDUP_REMOVED lines=24> */
.L_x_9006:
[----:B------:R-:W-:-:S11]  /*11030*/  UISETP.NE.AND UP0, UPT, UR5, 0x1, UPT ;  /* 0x000000010500788c */ /* 0x000fd6000bf05270 */
[----:B------:R-:W-:Y:S02]  /*11040*/  @UP0 ULDC.64 UR14, c[0x0][0x9e8] ;  /* 0x00027a00000e0ab9 */ /* 0x000fe40000000a00 */
[----:B------:R-:W-:-:S04]  /*11050*/  UIMAD.WIDE.U32 UR6, UR8, UR14, URZ ;  /* 0x0000000e080672a5 */ /* 0x000fc8000f8e003f */
[----:B------:R-:W-:-:S12]  /*11060*/  @UP0 USHF.R.U32.HI UR8, URZ, UR15, UR7 ;  /* 0x0000000f3f080299 */ /* 0x000fd80008011607 */
.L_x_9007:
[----:B------:R-:W-:-:S04]  /*11070*/  UIMAD UR8, UR8, UR5, UR5 ;  /* 0x00000005080872a4 */ /* 0x000fc8000f8e0205 */
[----:B------:R-:W-:-:S04]  /*11080*/  UISETP.LT.AND UP0, UPT, UR4, UR8, UPT ;  /* 0x000000080400728c */ /* 0x000fc8000bf01270 */
[----:B------:R-:W-:-:S12]  /*11090*/  USEL UR4, UR4, UR8, UP0 ;  /* 0x0000000804047287 */ /* 0x000fd80008000000 */
.L_x_9005:
        /* <DEDUP_REMOVED lines=25> */
.L_x_9009:
[----:B------:R-:W-:-:S11]  /*11230*/  UISETP.NE.AND UP0, UPT, UR5, 0x1, UPT ;  /* 0x000000010500788c */ /* 0x000fd6000bf05270 */
[----:B------:R-:W-:Y:S02]  /*11240*/  @UP0 ULDC.64 UR10, c[0x0][0x9e8] ;  /* 0x00027a00000a0ab9 */ /* 0x000fe40000000a00 */
[----:B------:R-:W-:-:S04]  /*11250*/  UIMAD.WIDE.U32 UR6, UR4, UR10, URZ ;  /* 0x0000000a040672a5 */ /* 0x000fc8000f8e003f */
[----:B------:R-:W-:-:S12]  /*11260*/  @UP0 USHF.R.U32.HI UR4, URZ, UR11, UR7 ;  /* 0x0000000b3f040299 */ /* 0x000fd80008011607 */
.L_x_9010:
[----:B------:R-:W-:-:S04]  /*11270*/  UIMAD UR4, UR4, UR5, URZ ;  /* 0x00000005040472a4 */ /* 0x000fc8000f8e023f */
[----:B------:R-:W-:-:S04]  /*11280*/  UISETP.LT.AND UP0, UPT, UR8, UR4, UPT ;  /* 0x000000040800728c */ /* 0x000fc8000bf01270 */
[----:B------:R-:W-:-:S12]  /*11290*/  USEL UR8, UR8, UR4, !UP0 ;  /* 0x0000000408087287 */ /* 0x000fd8000c000000 */
.L_x_9008:
        /* <DEDUP_REMOVED lines=9> */
[----:B------:R-:W-:Y:S01]  /*11330*/  ISETP.NE.AND P0, PT, R23, RZ, PT ;  /* 0x000000ff1700720c */ /* 0x000fe20003f05270 */
[----:B------:R-:W-:-:S12]  /*11340*/  IMAD.MOV.U32 R13, RZ, RZ, R22 ;  /* 0x000000ffff0d7224 */ /* 0x000fd800078e0016 */
        /* <DEDUP_REMOVED lines=14> */
.L_x_9012:
        /* <DEDUP_REMOVED lines=10> */
[----:B------:R-:W-:Y:S02]  /*114d0*/  IMAD.U32 R4, RZ, RZ, UR4 ;  /* 0x00000004ff047e24 */ /* 0x000fe4000f8e00ff */
[----:B------:R-:W-:Y:S01]  /*114e0*/  IMAD.U32 R5, RZ, RZ, UR5 ;  /* 0x00000005ff057e24 */ /* 0x000fe2000f8e00ff */
[----:B------:R-:W1:Y:S01]  /*114f0*/  LDC.64 R2, c[0x4][R2] ;  /* 0x0100000002027b82 */ /* 0x000e620000000a00 */
[----:B------:R-:W-:Y:S01]  /*11500*/  ULDC.64 UR4, c[0x4][0x78] ;  /* 0x01001e0000047ab9 */ /* 0x000fe20000000a00 */
        /* <DEDUP_REMOVED lines=9> */
.L_x_9014:
[----:B------:R-:W-:-:S04]  /*115a0*/  UIADD3 UR4, UR42, 0x400, URZ ;  /* 0x000004002a047890 */ /* 0x000fc8000fffe03f */
[----:B------:R-:W-:-:S06]  /*115b0*/  ULOP3.LUT UP0, URZ, UR4, 0x1bf, URZ, 0xc0, !UPT ;  /* 0x000001bf043f7892 */ /* 0x000fcc000f80c03f */
[----:B------:R-:W-:-:S13]  /*115c0*/  PLOP3.LUT P0, PT, PT, PT, UP0, 0x80, 0x0 ;  /* 0x000000000000781c */ /* 0x000fda0003f0f008 */
[----:B------:R-:W-:Y:S05]  /*115d0*/  @!P0 BRA `(.L_x_9015) ;  /* 0x00000000007c8947 */ /* 0x000fea0003800000 */
        /* <DEDUP_REMOVED lines=16> */
.L_x_9016:
[----:B------:R1:W2:Y:S01]  /*116e0*/  LDC.64 R2, c[0x4][R24] ;  /* 0x0100000018027b82 */ /* 0x0002a20000000a00 */
[----:B------:R-:W-:Y:S01]  /*116f0*/  ULDC.64 UR4, c[0x4][0x1b8] ;  /* 0x01006e0000047ab9 */ /* 0x000fe20000000a00 */
[----:B------:R-:W-:Y:S01]  /*11700*/  ULDC.64 UR6, c[0x4][0x1c0] ;  /* 0x0100700000067ab9 */ /* 0x000fe20000000a00 */
[----:B------:R-:W-:Y:S02]  /*11710*/  IMAD.U32 R4, RZ, RZ, UR4 ;  /* 0x00000004ff047e24 */ /* 0x000fe4000f8e00ff */
        /* <DEDUP_REMOVED lines=11> */
.L_x_9015:
[----:B------:R-:W-:Y:S01]  /*117d0*/  ULDC.64 UR4, c[0x0][0x9f8] ;  /* 0x00027e0000047ab9 */ /* 0x000fe20000000a00 */
[----:B------:R-:W-:Y:S01]  /*117e0*/  IMAD.U32 R5, RZ, RZ, UR39 ;  /* 0x00000027ff057e24 */ /* 0x000fe2000f8e00ff */
[----:B------:R-:W-:Y:S01]  /*117f0*/  ISETP.NE.U32.AND P0, PT, RZ, UR4, PT ;  /* 0x00000004ff007c0c */ /* 0x000fe2000bf05070 */
[----:B------:R-:W-:-:S03]  /*11800*/  IMAD.U32 R0, RZ, RZ, UR39 ;  /* 0x00000027ff007e24 */ /* 0x000fc6000f8e00ff */
[----:B------:R-:W-:-:S13]  /*11810*/  ISETP.NE.AND.EX P0, PT, RZ, UR5, PT, P0 ;  /* 0x00000005ff007c0c */ /* 0x000fda000bf05300 */
[----:B------:R-:W1:Y:S02]  /*11820*/  @P0 LDC.64 R2, c[0x0][0x9f8] ;  /* 0x00027e00ff020b82 */ /* 0x000e640000000a00 */
[----:B-1----:R-:W-:-:S06]  /*11830*/  @P0 IMAD.WIDE R4, R5, 0x4, R2 ;  /* 0x0000000405040825 */ /* 0x002fcc00078e0202 */
[----:B------:R-:W1:Y:S01]  /*11840*/  LDC R2, c[0x0][0x428] ;  /* 0x00010a00ff027b82 */ /* 0x000e620000000800 */
[----:B------:R2:W3:Y:S01]  /*11850*/  @P0 LDG.E R0, desc[UR50][R4.64] ;  /* 0x0000003204000981 */ /* 0x0004e2000c1e1900 */
[----:B------:R-:W-:Y:S01]  /*11860*/  ISETP.NE.AND P1, PT, R23, RZ, PT ;  /* 0x000000ff1700720c */ /* 0x000fe20003f25270 */
[----:B------:R-:W-:Y:S01]  /*11870*/  UMOV UR36, URZ ;  /* 0x0000003f00247c82 */ /* 0x000fe20008000000 */
[----:B------:R-:W-:Y:S01]  /*11880*/  UMOV UR12, 0x20 ;  /* 0x00000020000c7882 */ /* 0x000fe20000000000 */
[----:B------:R-:W-:Y:S01]  /*11890*/  UMOV UR13, UR37 ;  /* 0x00000025000d7c82 */ /* 0x000fe20008000000 */
[----:B------:R-:W-:Y:S01]  /*118a0*/  UMOV UR14, UR38 ;  /* 0x00000026000e7c82 */ /* 0x000fe20008000000 */
[----:B------:R-:W-:Y:S01]  /*118b0*/  UMOV UR15, UR39 ;  /* 0x00000027000f7c82 */ /* 0x000fe20008000000 */
[----:B------:R-:W-:Y:S01]  /*118c0*/  UMOV UR8, 0x40 ;  /* 0x0000004000087882 */ /* 0x000fe20000000000 */
[----:B------:R-:W-:Y:S01]  /*118d0*/  UMOV UR9, UR37 ;  /* 0x0000002500097c82 */ /* 0x000fe20008000000 */
[----:B------:R-:W-:Y:S01]  /*118e0*/  UMOV UR10, UR38 ;  /* 0x00000026000a7c82 */ /* 0x000fe20008000000 */
[----:B------:R-:W-:Y:S01]  /*118f0*/  UMOV UR11, UR39 ;  /* 0x00000027000b7c82 */ /* 0x000fe20008000000 */
[----:B------:R-:W-:Y:S01]  /*11900*/  UMOV UR6, 0xffffffff ;  /* 0xffffffff00067882 */ /* 0x000fe20000000000 */
[----:B------:R-:W-:-:S02]  /*11910*/  IMAD.U32 R7, RZ, RZ, UR44 ;  /* 0x0000002cff077e24 */ /* 0x000fc4000f8e00ff */
[----:B------:R-:W-:Y:S02]  /*11920*/  VOTEU.ALL UP1, P1 ;  /* 0x00000000003f7886 */ /* 0x000fe40000820000 */
[----:B------:R-:W-:-:S03]  /*11930*/  VIADD R7, R7, 0xffffffff ;  /* 0xffffffff07077836 */ /* 0x000fc60000000000 */
[----:B------:R-:W-:Y:S01]  /*11940*/  @!UP1 UIADD3 UR4, UP0, UR48, 0x270, URZ ;  /* 0x0000027030049890 */ /* 0x000fe2000ff1e03f */
[----:B-1----:R-:W-:Y:S02]  /*11950*/  ISETP.NE.AND P2, PT, R2, 0x1, PT ;  /* 0x000000010200780c */ /* 0x002fe40003f45270 */
[----:B------:R-:W1:Y:S01]  /*11960*/  LDC.64 R2, c[0x0][0x3f8] ;  /* 0x0000fe00ff027b82 */ /* 0x000e620000000a00 */
[----:B------:R-:W-:-:S09]  /*11970*/  @!UP1 UIADD3.X UR5, URZ, UR49, URZ, UP0, !UPT ;  /* 0x000000313f059290 */ /* 0x000fd200087fe43f */
[----:B------:R4:W-:Y:S01]  /*11980*/  @!UP1 UTMAPF.L2.4D [UR36], [UR4] ;  /* 0x00000024040095b8 */ /* 0x0009e20008018000 */
[----:B------:R-:W2:Y:S01]  /*11990*/  @P2 LDC R6, c[0x0][0x42c] ;  /* 0x00010b00ff062b82 */ /* 0x000ea20000000800 */
[----:B------:R4:W-:Y:S07]  /*119a0*/  @!UP1 UTMAPF.L2.4D [UR12], [UR4] ;  /* 0x0000000c040095b8 */ /* 0x0009ee0008018000 */
[----:B------:R-:W5:Y:S01]  /*119b0*/  @P2 LDC R9, c[0x0][0x430] ;  /* 0x00010c00ff092b82 */ /* 0x000f620000000800 */
[----:B-1----:R-:W-:Y:S01]  /*119c0*/  ISETP.NE.U32.AND P0, PT, R2, RZ, PT ;  /* 0x000000ff0200720c */ /* 0x002fe20003f05070 */
[----:B------:R4:W-:Y:S03]  /*119d0*/  @!UP1 UTMAPF.L2.4D [UR8], [UR4] ;  /* 0x00000008040095b8 */ /* 0x0009e60008018000 */
[----:B------:R-:W-:Y:S01]  /*119e0*/  ISETP.NE.AND.EX P0, PT, R3, RZ, PT, P0 ;  /* 0x000000ff0300720c */ /* 0x000fe20003f05300 */
[----:B--2---:R-:W-:-:S04]  /*119f0*/  @P2 IMAD.HI.U32 R4, R6, UR38, RZ ;  /* 0x0000002606042c27 */ /* 0x004fc8000f8e00ff */
[----:B------:R-:W-:Y:S01]  /*11a00*/  IMAD.U32 R6, RZ, RZ, UR38 ;  /* 0x00000026ff067e24 */ /* 0x000fe2000f8e00ff */
[----:B-----5:R-:W-:Y:S02]  /*11a10*/  @P2 SHF.R.U32.HI R6, RZ, R9, R4 ;  /* 0x00000009ff062219 */ /* 0x020fe40000011604 */
[----:B---3--:R-:W-:Y:S01]  /*11a20*/  SEL R9, R0, RZ, !P0 ;  /* 0x000000ff00097207 */ /* 0x008fe20004000000 */
[----:B----4-:R-:W-:Y:S06]  /*11a30*/  BRA.DIV UR6, `(.L_x_9017) ;  /* 0x0000002606c07947 */ /* 0x010fec000b800000 */
.L_x_9068:
[----:B------:R-:W-:Y:S01]  /*11a40*/  UMOV UR4, 0xffffffff ;  /* 0xffffffff00047882 */ /* 0x000fe20000000000 */
[----:B------:R-:W-:Y:S02]  /*11a50*/  SHF.R.S32.HI R8, RZ, 0x1f, R0 ;  /* 0x0000001fff087819 */ /* 0x000fe40000011400 */
[----:B------:R-:W-:Y:S05]  /*11a60*/  BRA.DIV UR4, `(.L_x_9018) ;  /* 0x0000002604d47947 */ /* 0x000fea000b800000 */
[----:B------:R-:W-:-:S13]  /*11a70*/  ELECT P6, URZ, PT ;  /* 0x00000000003f782f */ /* 0x000fda00038c0000 */
.L_x_9071:
[----:B------:R-:W-:Y:S05]  /*11a80*/  @!P6 BRA `(.L_x_9019) ;  /* 0x0000000000e8e947 */ /* 0x000fea0003800000 */
[----:B------:R-:W-:Y:S01]  /*11a90*/  LEA R13, R19, UR42, 0x3 ;  /* 0x0000002a130d7c11 */ /* 0x000fe2000f8e18ff */
[----:B------:R-:W-:Y:S01]  /*11aa0*/  IMAD.MOV.U32 R9, RZ, RZ, R0 ;  /* 0x000000ffff097224 */ /* 0x000fe200078e0000 */
[----:B------:R-:W-:Y:S01]  /*11ab0*/  SHF.L.U32 R12, R18, 0x1f, RZ ;  /* 0x0000001f120c7819 */ /* 0x000fe200000006ff */
        /* <DEDUP_REMOVED lines=19> */
.L_x_9020:
[----:B------:R-:W2:Y:S01]  /*11bf0*/  SYNCS.PHASECHK.TRANS64.TRYWAIT P2, [R13+URZ+0x2d840], R12 ;  /* 0x02d8400c0d0075a7 */ /* 0x000ea2000804017f */
[----:B------:R-:W-:Y:S01]  /*11c00*/  ISETP.NE.AND P3, PT, R17, RZ, PT ;  /* 0x000000ff1100720c */ /* 0x000fe20003f65270 */
[----:B--2---:R-:W-:-:S12]  /*11c10*/  @!P2 BRA `(.L_x_9021) ;  /* 0x000000240088a947 */ /* 0x004fd80003800000 */
.L_x_9072:
[----:B------:R-:W-:Y:S05]  /*11c20*/  @P3 BRA `(.L_x_9022) ;  /* 0x0000000000143947 */ /* 0x000fea0003800000 */
[----:B------:R-:W-:Y:S01]  /*11c30*/  ISETP.NE.AND P2, PT, R23, RZ, PT ;  /* 0x000000ff1700720c */ /* 0x000fe20003f45270 */
[----:B-1----:R-:W-:-:S04]  /*11c40*/  IMAD.MOV.U32 R4, RZ, RZ, 0x6000 ;  /* 0x00006000ff047424 */ /* 0x002fc800078e00ff */
[----:B------:R3:W-:Y:S08]  /*11c50*/  SYNCS.ARRIVE.TRANS64 RZ, [R13+URZ+0x2d830], R4 ;  /* 0x02d830040dff79a7 */ /* 0x0007f0000800003f */
[----:B------:R-:W-:Y:S05]  /*11c60*/  @!P2 BRA `(.L_x_9022) ;  /* 0x000000000004a947 */ /* 0x000fea0003800000 */
[----:B------:R-:W-:Y:S01]  /*11c70*/  BPT.TRAP 0x1 ;  /* 0x000000040000795c */ /* 0x000fe20000300000 */
.L_x_9022:
        /* <DEDUP_REMOVED lines=12> */
[----:B------:R-:W-:Y:S02]  /*11d40*/  USHF.L.U32 UR11, UR11, 0x7, URZ ;  /* 0x000000070b0b7899 */ /* 0x000fe4000800063f */
[----:B------:R-:W-:Y:S02]  /*11d50*/  UIADD3 UR9, UR9, 0x2d830, URZ ;  /* 0x0002d83009097890 */ /* 0x000fe4000fffe03f */
[----:B------:R-:W-:Y:S02]  /*11d60*/  UIADD3 UR14, UR8, 0x15400, URZ ;  /* 0x00015400080e7890 */ /* 0x000fe4000fffe03f */
[----:B------:R-:W-:Y:S02]  /*11d70*/  UIADD3 UR15, UR8, 0x17400, URZ ;  /* 0x00017400080f7890 */ /* 0x000fe4000fffe03f */
[----:B------:R-:W-:-:S03]  /*11d80*/  UIADD3 UR17, UR8, 0x19400, URZ ;  /* 0x0001940008117890 */ /* 0x000fc6000fffe03f */
[----:B------:R-:W-:Y:S01]  /*11d90*/  UMOV UR8, UR14 ;  /* 0x0000000e00087c82 */ /* 0x000fe20008000000 */
[----:B------:R-:W-:Y:S01]  /*11da0*/  UMOV UR14, 0x40 ;  /* 0x00000040000e7882 */ /* 0x000fe20000000000 */
[----:B------:R4:W-:Y:S02]  /*11db0*/  UTMALDG.4D [UR8], [UR4], desc[UR6] ;  /* 0x00000608040075b4 */ /* 0x0009e40008019000 */
[----:B----4-:R-:W-:Y:S01]  /*11dc0*/  UMOV UR8, UR15 ;  /* 0x0000000f00087c82 */ /* 0x010fe20008000000 */
[----:B------:R-:W-:Y:S02]  /*11dd0*/  UMOV UR10, UR16 ;  /* 0x00000010000a7c82 */ /* 0x000fe40008000000 */
[----:B------:R4:W-:Y:S02]  /*11de0*/  UTMALDG.4D [UR8], [UR4], desc[UR6] ;  /* 0x00000608040075b4 */ /* 0x0009e40008019000 */
[----:B----4-:R-:W-:Y:S01]  /*11df0*/  UMOV UR8, UR17 ;  /* 0x0000001100087c82 */ /* 0x010fe20008000000 */
[----:B------:R-:W-:-:S02]  /*11e00*/  UMOV UR10, UR14 ;  /* 0x0000000e000a7c82 */ /* 0x000fc40008000000 */
[----:B------:R4:W-:Y:S02]  /*11e10*/  UTMALDG.4D [UR8], [UR4], desc[UR6] ;  /* 0x00000608040075b4 */ /* 0x0009e40008019000 */
[----:B----4-:R-:W-:Y:S01]  /*11e20*/  NOP ;  /* 0x0000000000007918 */ /* 0x010fe20000000000 */
.L_x_9019:
        /* <DEDUP_REMOVED lines=9> */
[----:B-1-3--:R-:W-:Y:S01]  /*11ec0*/  @P2 IMAD.MOV.U32 R4, RZ, RZ, 0x9000 ;  /* 0x00009000ff042424 */ /* 0x00afe200078e00ff */
        /* <DEDUP_REMOVED lines=26> */
[----:B------:R-:W3:Y:S02]  /*12070*/  SYNCS.PHASECHK.TRANS64.TRYWAIT P2, [UR42+0x2d820], R4 ;  /* 0x02d82004ff0075a7 */ /* 0x000ee4000804016a */
[----:B-1-3--:R-:W-:Y:S05]  /*12080*/  @!P2 BRA `(.L_x_9023) ;  /* 0x000000200080a947 */ /* 0x00afea0003800000 */
.L_x_9073:
[----:B------:R-:W-:-:S04]  /*12090*/  UIADD3 UR4, UR44, -0x2, URZ ;  /* 0xfffffffe2c047890 */ /* 0x000fc8000fffe03f */
[----:B------:R-:W-:-:S06]  /*120a0*/  UISETP.GE.AND UP0, UPT, UR4, UR43, UPT ;  /* 0x0000002b0400728c */ /* 0x000fcc000bf06270 */
[----:B------:R-:W-:-:S13]  /*120b0*/  PLOP3.LUT P2, PT, PT, PT, UP0, 0x80, 0x0 ;  /* 0x000000000000781c */ /* 0x000fda0003f4f008 */
[----:B------:R-:W-:Y:S05]  /*120c0*/  @!P2 BRA `(.L_x_9024) ;  /* 0x00000014004ca947 */ /* 0x000fea0003800000 */
[----:B-1----:R-:W-:Y:S01]  /*120d0*/  IMAD R5, RZ, RZ, -UR44 ;  /* 0x8000002cff057e24 */ /* 0x002fe2000f8e02ff */
[----:B------:R-:W-:Y:S01]  /*120e0*/  LOP3.LUT R10, RZ, UR43, RZ, 0x33, !PT ;  /* 0x0000002bff0a7c12 */ /* 0x000fe2000f8e33ff */
[----:B------:R-:W-:Y:S01]  /*120f0*/  IMAD.U32 R11, RZ, RZ, UR4 ;  /* 0x00000004ff0b7e24 */ /* 0x000fe2000f8e00ff */
[----:B------:R-:W-:Y:S02]  /*12100*/  ULDC.64 UR40, c[0x0][0x408] ;  /* 0x0001020000287ab9 */ /* 0x000fe40000000a00 */
[----:B------:R-:W-:-:S05]  /*12110*/  VIADDMNMX R10, R5, 0x1, R10, !PT ;  /* 0x00000001050a7846 */ /* 0x000fca000780010a */
[----:B------:R-:W-:-:S05]  /*12120*/  VIADD R4, R10, UR44 ;  /* 0x0000002c0a047c36 */ /* 0x000fca0008000000 */
[----:B------:R-:W-:-:S04]  /*12130*/  LOP3.LUT R4, R4, 0x1, RZ, 0xc0, !PT ;  /* 0x0000000104047812 */ /* 0x000fc800078ec0ff */
[----:B------:R-:W-:-:S13]  /*12140*/  ISETP.NE.U32.AND P2, PT, R4, 0x1, PT ;  /* 0x000000010400780c */ /* 0x000fda0003f45070 */
[----:B------:R-:W-:Y:S05]  /*12150*/  @P2 BRA `(.L_x_9025) ;  /* 0x0000000400b42947 */ /* 0x000fea0003800000 */
[----:B--2---:R-:W-:Y:S01]  /*12160*/  VIADD R12, R19, 0x1 ;  /* 0x00000001130c7836 */ /* 0x004fe20000000000 */
        /* <DEDUP_REMOVED lines=26> */
.L_x_9028:
[----:B-1----:R-:W-:Y:S02]  /*12310*/  LEA R3, R12, UR42, 0x3 ;  /* 0x0000002a0c037c11 */ /* 0x002fe4000f8e18ff */
[----:B------:R-:W-:Y:S02]  /*12320*/  SHF.L.U32 R2, R13, 0x1f, RZ ;  /* 0x0000001f0d027819 */ /* 0x000fe400000006ff */
[----:B------:R-:W-:Y:S02]  /*12330*/  ISETP.NE.AND P2, PT, R17, RZ, PT ;  /* 0x000000ff1100720c */ /* 0x000fe40003f45270 */
[----:B------:R-:W1:Y:S02]  /*12340*/  SYNCS.PHASECHK.TRANS64.TRYWAIT P3, [R3+URZ+0x2d840], R2 ;  /* 0x02d84002030075a7 */ /* 0x000e64000806017f */
[----:B-1----:R-:W-:Y:S09]  /*12350*/  @!P3 BRA `(.L_x_9029) ;  /* 0x0000001c00e4b947 */ /* 0x002ff20003800000 */
.L_x_9074:
[----:B------:R-:W-:Y:S05]  /*12360*/  @P2 BRA `(.L_x_9030) ;  /* 0x0000000000142947 */ /* 0x000fea0003800000 */
[----:B------:R-:W-:Y:S01]  /*12370*/  ISETP.NE.AND P3, PT, R23, RZ, PT ;  /* 0x000000ff1700720c */ /* 0x000fe20003f65270 */
[----:B-1----:R-:W-:-:S04]  /*12380*/  IMAD.MOV.U32 R2, RZ, RZ, 0x6000 ;  /* 0x00006000ff027424 */ /* 0x002fc800078e00ff */
[----:B------:R2:W-:Y:S08]  /*12390*/  SYNCS.ARRIVE.TRANS64 RZ, [R3+URZ+0x2d830], R2 ;  /* 0x02d8300203ff79a7 */ /* 0x0005f0000800003f */
[----:B------:R-:W-:Y:S05]  /*123a0*/  @!P3 BRA `(.L_x_9030) ;  /* 0x000000000004b947 */ /* 0x000fea0003800000 */
[----:B------:R-:W-:Y:S01]  /*123b0*/  BPT.TRAP 0x1 ;  /* 0x000000040000795c */ /* 0x000fe20000300000 */
.L_x_9030:
        /* <DEDUP_REMOVED lines=14> */
[----:B-12---:R-:W-:Y:S01]  /*124a0*/  SHF.L.U32 R3, R18, 0x1f, RZ ;  /* 0x0000001f12037819 */ /* 0x006fe200000006ff */
[----:B------:R-:W-:Y:S01]  /*124b0*/  UIADD3 UR9, UR9, 0x2d830, URZ ;  /* 0x0002d83009097890 */ /* 0x000fe2000fffe03f */
[----:B------:R-:W-:Y:S01]  /*124c0*/  LEA R2, R19, UR19, 0x3 ;  /* 0x0000001313027c11 */ /* 0x000fe2000f8e18ff */
[----:B------:R-:W-:-:S02]  /*124d0*/  USHF.L.U32 UR11, UR11, 0x7, URZ ;  /* 0x000000070b0b7899 */ /* 0x000fc4000800063f */
        /* <DEDUP_REMOVED lines=13> */
.L_x_9075:
[----:B------:R-:W-:Y:S05]  /*125b0*/  @P2 BRA `(.L_x_9032) ;  /* 0x0000000000182947 */ /* 0x000fea0003800000 */
[----:B------:R-:W-:Y:S01]  /*125c0*/  ISETP.NE.AND P2, PT, R23, RZ, PT ;  /* 0x000000ff1700720c */ /* 0x000fe20003f45270 */
[----:B-1----:R-:W-:Y:S01]  /*125d0*/  IMAD.MOV.U32 R3, RZ, RZ, 0x6000 ;  /* 0x00006000ff037424 */ /* 0x002fe200078e00ff */
[----:B------:R-:W-:-:S04]  /*125e0*/  LEA R2, R19, UR42, 0x3 ;  /* 0x0000002a13027c11 */ /* 0x000fc8000f8e18ff */
[----:B------:R2:W-:Y:S07]  /*125f0*/  SYNCS.ARRIVE.TRANS64 RZ, [R2+URZ+0x2d850], R3 ;  /* 0x02d8500302ff79a7 */ /* 0x0005ee000800003f */
[----:B------:R-:W-:Y:S05]  /*12600*/  @!P2 BRA `(.L_x_9032) ;  /* 0x000000000004a947 */ /* 0x000fea0003800000 */
[----:B------:R-:W-:Y:S01]  /*12610*/  BPT.TRAP 0x1 ;  /* 0x000000040000795c */ /* 0x000fe20000300000 */
.L_x_9032:
        /* <DEDUP_REMOVED lines=14> */
[----:B------:R-:W-:Y:S02]  /*12700*/  USHF.L.U32 UR11, UR11, 0x7, URZ ;  /* 0x000000070b0b7899 */ /* 0x000fe4000800063f */
[----:B------:R-:W-:Y:S02]  /*12710*/  UIADD3 UR8, UR15, 0x400, URZ ;  /* 0x000004000f087890 */ /* 0x000fe4000fffe03f */
[----:B------:R-:W-:Y:S02]  /*12720*/  UIADD3 UR9, UR9, 0x2d850, URZ ;  /* 0x0002d85009097890 */ /* 0x000fe4000fffe03f */
        /* <DEDUP_REMOVED lines=11> */
.L_x_9027:
[----:B------:R-:W-:Y:S05]  /*127e0*/  BSYNC B0 ;  /* 0x0000000000007941 */ /* 0x000fea0003800000 */
.L_x_9026:
[----:B------:R-:W-:Y:S01]  /*127f0*/  UIADD3 UR4, UR44, -0x3, URZ ;  /* 0xfffffffd2c047890 */ /* 0x000fe2000fffe03f */
[----:B------:R-:W-:Y:S02]  /*12800*/  IMAD.MOV.U32 R19, RZ, RZ, R12 ;  /* 0x000000ffff137224 */ /* 0x000fe400078e000c */
[----:B------:R-:W-:-:S03]  /*12810*/  IMAD.MOV.U32 R18, RZ, RZ, R13 ;  /* 0x000000ffff127224 */ /* 0x000fc600078e000d */
[----:B------:R-:W-:-:S07]  /*12820*/  IMAD.U32 R11, RZ, RZ, UR4 ;  /* 0x00000004ff0b7e24 */ /* 0x000fce000f8e00ff */
.L_x_9025:
[----:B------:R-:W-:Y:S01]  /*12830*/  ULOP3.LUT UR4, URZ, UR44, URZ, 0x33, !UPT ;  /* 0x0000002c3f047292 */ /* 0x000fe2000f8e333f */
[----:B------:R-:W-:Y:S01]  /*12840*/  VIADD R10, R10, 0xfffffffe ;  /* 0xfffffffe0a0a7836 */ /* 0x000fe20000000000 */
[----:B------:R-:W-:Y:S04]  /*12850*/  BSSY B0, `(.L_x_9024) ;  /* 0x00000da000007945 */ /* 0x000fe80003800000 */
[----:B------:R-:W-:-:S13]  /*12860*/  ISETP.NE.AND P2, PT, R10, UR4, PT ;  /* 0x000000040a007c0c */ /* 0x000fda000bf45270 */
[----:B------:R-:W-:Y:S05]  /*12870*/  @!P2 BRA `(.L_x_9033) ;  /* 0x0000000c005ca947 */ /* 0x000fea0003800000 */
[----:B-12---:R-:W-:-:S07]  /*12880*/  IMAD.MOV.U32 R2, RZ, RZ, R9 ;  /* 0x000000ffff027224 */ /* 0x006fce00078e0009 */
.L_x_9048:
[----:B------:R-:W-:Y:S01]  /*12890*/  VIADD R10, R19, 0x1 ;  /* 0x00000001130a7836 */ /* 0x000fe20000000000 */
        /* <DEDUP_REMOVED lines=10> */
[----:B------:R-:W-:Y:S02]  /*12940*/  IMAD.MOV.U32 R13, RZ, RZ, R11 ;  /* 0x000000ffff0d7224 */ /* 0x000fe400078e000b */
[----:B------:R-:W-:-:S04]  /*12950*/  IMAD R15, R8, UR40, RZ ;  /* 0x00000028080f7c24 */ /* 0x000fc8000f8e02ff */
[----:B------:R-:W-:Y:S01]  /*12960*/  IMAD R15, R0, UR41, R15 ;  /* 0x00000029000f7c24 */ /* 0x000fe2000f8e020f */
[----:B------:R-:W2:Y:S01]  /*12970*/  LDC.64 R2, c[0x0][0x3f8] ;  /* 0x0000fe00ff027b82 */ /* 0x000ea20000000a00 */
        /* <DEDUP_REMOVED lines=8> */
[----:B--2---:R-:W-:-:S04]  /*12a00*/  LEA R2, P2, R4, R2, 0x2 ;  /* 0x0000000204027211 */ /* 0x004fc800078410ff */
[----:B------:R-:W-:-:S05]  /*12a10*/  LEA.HI.X R3, R4, R3, R5, 0x2, P2 ;  /* 0x0000000304037211 */ /* 0x000fca00010f1405 */
[----:B------:R1:W5:Y:S01]  /*12a20*/  LDG.E R2, desc[UR50][R2.64] ;  /* 0x0000003202027981 */ /* 0x000362000c1e1900 */
[----:B------:R-:W-:-:S04]  /*12a30*/  IMAD.MOV R4, RZ, RZ, -R13 ;  /* 0x000000ffff047224 */ /* 0x000fc800078e0a0d */
[----:B------:R-:W-:-:S07]  /*12a40*/  IMAD R14, R14, R4, R11 ;  /* 0x000000040e0e7224 */ /* 0x000fce00078e020b */
.L_x_9036:
[----:B------:R-:W-:Y:S02]  /*12a50*/  LEA R4, R10, UR42, 0x3 ;  /* 0x0000002a0a047c11 */ /* 0x000fe4000f8e18ff */
[----:B-1----:R-:W-:Y:S02]  /*12a60*/  SHF.L.U32 R3, R12, 0x1f, RZ ;  /* 0x0000001f0c037819 */ /* 0x002fe400000006ff */
[----:B------:R-:W-:Y:S02]  /*12a70*/  ISETP.NE.AND P2, PT, R17, RZ, PT ;  /* 0x000000ff1100720c */ /* 0x000fe40003f45270 */
[----:B------:R-:W1:Y:S02]  /*12a80*/  SYNCS.PHASECHK.TRANS64.TRYWAIT P3, [R4+URZ+0x2d840], R3 ;  /* 0x02d84003040075a7 */ /* 0x000e64000806017f */
[----:B-1----:R-:W-:Y:S09]  /*12a90*/  @!P3 BRA `(.L_x_9037) ;  /* 0x00000018003cb947 */ /* 0x002ff20003800000 */
.L_x_9076:
[----:B------:R-:W-:Y:S05]  /*12aa0*/  @P2 BRA `(.L_x_9038) ;  /* 0x0000000000142947 */ /* 0x000fea0003800000 */
[----:B------:R-:W-:Y:S01]  /*12ab0*/  ISETP.NE.AND P3, PT, R23, RZ, PT ;  /* 0x000000ff1700720c */ /* 0x000fe20003f65270 */
[----:B-1----:R-:W-:-:S04]  /*12ac0*/  IMAD.MOV.U32 R3, RZ, RZ, 0x6000 ;  /* 0x00006000ff037424 */ /* 0x002fc800078e00ff */
[----:B------:R2:W-:Y:S08]  /*12ad0*/  SYNCS.ARRIVE.TRANS64 RZ, [R4+URZ+0x2d830], R3 ;  /* 0x02d8300304ff79a7 */ /* 0x0005f0000800003f */
[----:B------:R-:W-:Y:S05]  /*12ae0*/  @!P3 BRA `(.L_x_9038) ;  /* 0x000000000004b947 */ /* 0x000fea0003800000 */
[----:B------:R-:W-:Y:S01]  /*12af0*/  BPT.TRAP 0x1 ;  /* 0x000000040000795c */ /* 0x000fe20000300000 */
.L_x_9038:
        /* <DEDUP_REMOVED lines=16> */
[----:B-12---:R-:W-:Y:S01]  /*12c00*/  LEA R3, R19, UR19, 0x3 ;  /* 0x0000001313037c11 */ /* 0x006fe2000f8e18ff */
        /* <DEDUP_REMOVED lines=14> */
.L_x_9077:
[----:B------:R-:W-:Y:S05]  /*12cf0*/  @P2 BRA `(.L_x_9040) ;  /* 0x0000000000142947 */ /* 0x000fea0003800000 */
[----:B------:R-:W-:Y:S01]  /*12d00*/  ISETP.NE.AND P2, PT, R23, RZ, PT ;  /* 0x000000ff1700720c */ /* 0x000fe20003f45270 */
[----:B------:R-:W-:-:S04]  /*12d10*/  IMAD.MOV.U32 R4, RZ, RZ, 0x6000 ;  /* 0x00006000ff047424 */ /* 0x000fc800078e00ff */
[----:B------:R2:W-:Y:S08]  /*12d20*/  SYNCS.ARRIVE.TRANS64 RZ, [R3+URZ+0x50], R4 ;  /* 0x0000500403ff79a7 */ /* 0x0005f0000800003f */
[----:B------:R-:W-:Y:S05]  /*12d30*/  @!P2 BRA `(.L_x_9040) ;  /* 0x000000000004a947 */ /* 0x000fea0003800000 */
[----:B------:R-:W-:Y:S01]  /*12d40*/  BPT.TRAP 0x1 ;  /* 0x000000040000795c */ /* 0x000fe20000300000 */
.L_x_9040:
        /* <DEDUP_REMOVED lines=29> */
.L_x_9035:
[----:B------:R-:W-:Y:S05]  /*12f20*/  BSYNC B1 ;  /* 0x0000000000017941 */ /* 0x000fea0003800000 */
.L_x_9034:
[----:B------:R-:W-:Y:S01]  /*12f30*/  VIADD R19, R10, 0x1 ;  /* 0x000000010a137836 */ /* 0x000fe20000000000 */
[----:B------:R-:W-:Y:S01]  /*12f40*/  BSSY B1, `(.L_x_9041) ;  /* 0x0000067000017945 */ /* 0x000fe20003800000 */
[----:B------:R-:W-:-:S03]  /*12f50*/  VIADD R13, R11, 0xffffffff ;  /* 0xffffffff0b0d7836 */ /* 0x000fc60000000000 */
[----:B------:R-:W-:-:S04]  /*12f60*/  ISETP.NE.AND P2, PT, R19, 0x2, PT ;  /* 0x000000021300780c */ /* 0x000fc80003f45270 */
[----:B-12---:R-:W-:Y:S02]  /*12f70*/  SEL R3, RZ, 0x1, P2 ;  /* 0x00000001ff037807 */ /* 0x006fe40001000000 */
        /* <DEDUP_REMOVED lines=9> */
[----:B-1----:R-:W-:-:S13]  /*13010*/  ISETP.NE.AND P2, PT, R14, 0x1, PT ;  /* 0x000000010e00780c */ /* 0x002fda0003f45270 */
[----:B------:R-:W1:Y:S02]  /*13020*/  @P2 LDC.64 R2, c[0x0][0x420] ;  /* 0x00010800ff022b82 */ /* 0x000e640000000a00 */
[----:B-1----:R-:W-:-:S05]  /*13030*/  @P2 IMAD.HI.U32 R2, R13, R2, RZ ;  /* 0x000000020d022227 */ /* 0x002fca00078e00ff */
[----:B------:R-:W-:Y:S02]  /*13040*/  @P2 SHF.R.U32.HI R15, RZ, R3, R2 ;  /* 0x00000003ff0f2219 */ /* 0x000fe40000011602 */
[----:B------:R-:W1:Y:S02]  /*13050*/  LDC.64 R2, c[0x0][0x3f8] ;  /* 0x0000fe00ff027b82 */ /* 0x000e640000000a00 */
[--C-:B------:R-:W-:Y:S01]  /*13060*/  SHF.R.S32.HI R5, RZ, 0x1f, R15.reuse ;  /* 0x0000001fff057819 */ /* 0x100fe2000001140f */
[----:B------:R-:W-:-:S04]  /*13070*/  IMAD.MOV.U32 R4, RZ, RZ, R15 ;  /* 0x000000ffff047224 */ /* 0x000fc800078e000f */
[----:B------:R-:W-:-:S04]  /*13080*/  IMAD.WIDE.U32 R4, R0, UR40, R4 ;  /* 0x0000002800047c25 */ /* 0x000fc8000f8e0004 */
[----:B------:R-:W-:Y:S01]  /*13090*/  IMAD.IADD R5, R21, 0x1, R5 ;  /* 0x0000000115057824 */ /* 0x000fe200078e0205 */
[----:B-1----:R-:W-:-:S04]  /*130a0*/  LEA R2, P2, R4, R2, 0x2 ;  /* 0x0000000204027211 */ /* 0x002fc800078410ff */
[----:B------:R-:W-:-:S05]  /*130b0*/  LEA.HI.X R3, R4, R3, R5, 0x2, P2 ;  /* 0x0000000304037211 */ /* 0x000fca00010f1405 */
[----:B------:R1:W5:Y:S01]  /*130c0*/  LDG.E R2, desc[UR50][R2.64] ;  /* 0x0000003202027981 */ /* 0x000362000c1e1900 */
[----:B------:R-:W-:-:S04]  /*130d0*/  IMAD.MOV R4, RZ, RZ, -R15 ;  /* 0x000000ffff047224 */ /* 0x000fc800078e0a0f */
[----:B------:R-:W-:-:S07]  /*130e0*/  IMAD R14, R14, R4, R13 ;  /* 0x000000040e0e7224 */ /* 0x000fce00078e020d */
.L_x_9043:
[----:B-1----:R-:W-:Y:S02]  /*130f0*/  LEA R3, R19, UR42, 0x3 ;  /* 0x0000002a13037c11 */ /* 0x002fe4000f8e18ff */
[----:B------:R-:W-:Y:S02]  /*13100*/  SHF.L.U32 R4, R18, 0x1f, RZ ;  /* 0x0000001f12047819 */ /* 0x000fe400000006ff */
[----:B------:R-:W-:Y:S02]  /*13110*/  ISETP.NE.AND P2, PT, R17, RZ, PT ;  /* 0x000000ff1100720c */ /* 0x000fe40003f45270 */
[----:B------:R-:W1:Y:S02]  /*13120*/  SYNCS.PHASECHK.TRANS64.TRYWAIT P3, [R3+URZ+0x2d840], R4 ;  /* 0x02d84004030075a7 */ /* 0x000e64000806017f */
[----:B-1----:R-:W-:Y:S09]  /*13130*/  @!P3 BRA `(.L_x_9044) ;  /* 0x0000001000bcb947 */ /* 0x002ff20003800000 */
.L_x_9078:
[----:B------:R-:W-:Y:S05]  /*13140*/  @P2 BRA `(.L_x_9045) ;  /* 0x0000000000142947 */ /* 0x000fea0003800000 */
[----:B------:R-:W-:Y:S01]  /*13150*/  ISETP.NE.AND P3, PT, R23, RZ, PT ;  /* 0x000000ff1700720c */ /* 0x000fe20003f65270 */
[----:B-1----:R-:W-:-:S04]  /*13160*/  IMAD.MOV.U32 R4, RZ, RZ, 0x6000 ;  /* 0x00006000ff047424 */ /* 0x002fc800078e00ff */
[----:B------:R2:W-:Y:S08]  /*13170*/  SYNCS.ARRIVE.TRANS64 RZ, [R3+URZ+0x2d830], R4 ;  /* 0x02d8300403ff79a7 */ /* 0x0005f0000800003f */
[----:B------:R-:W-:Y:S05]  /*13180*/  @!P3 BRA `(.L_x_9045) ;  /* 0x000000000004b947 */ /* 0x000fea0003800000 */
[----:B------:R-:W-:Y:S01]  /*13190*/  BPT.TRAP 0x1 ;  /* 0x000000040000795c */ /* 0x000fe20000300000 */
.L_x_9045:
        /* <DEDUP_REMOVED lines=16> */
[----:B------:R-:W-:Y:S02]  /*132a0*/  USHF.L.U32 UR11, UR11, 0x7, URZ ;  /* 0x000000070b0b7899 */ /* 0x000fe4000800063f */
        /* <DEDUP_REMOVED lines=14> */
.L_x_9079:
[----:B------:R-:W-:Y:S05]  /*13390*/  @P2 BRA `(.L_x_9047) ;  /* 0x0000000000142947 */ /* 0x000fea0003800000 */
[----:B------:R-:W-:Y:S01]  /*133a0*/  ISETP.NE.AND P2, PT, R23, RZ, PT ;  /* 0x000000ff1700720c */ /* 0x000fe20003f45270 */
[----:B------:R-:W-:-:S04]  /*133b0*/  IMAD.MOV.U32 R4, RZ, RZ, 0x6000 ;  /* 0x00006000ff047424 */ /* 0x000fc800078e00ff */
[----:B------:R2:W-:Y:S08]  /*133c0*/  SYNCS.ARRIVE.TRANS64 RZ, [R3+URZ+0x50], R4 ;  /* 0x0000500403ff79a7 */ /* 0x0005f0000800003f */
[----:B------:R-:W-:Y:S05]  /*133d0*/  @!P2 BRA `(.L_x_9047) ;  /* 0x000000000004a947 */ /* 0x000fea0003800000 */
[----:B------:R-:W-:Y:S01]  /*133e0*/  BPT.TRAP 0x1 ;  /* 0x000000040000795c */ /* 0x000fe20000300000 */
.L_x_9047:
        /* <DEDUP_REMOVED lines=28> */
.L_x_9042:
[----:B------:R-:W-:Y:S05]  /*135b0*/  BSYNC B1 ;  /* 0x0000000000017941 */ /* 0x000fea0003800000 */
.L_x_9041:
[----:B------:R-:W-:Y:S01]  /*135c0*/  ISETP.GT.AND P2, PT, R13, UR43, PT ;  /* 0x0000002b0d007c0c */ /* 0x000fe2000bf44270 */
[----:B------:R-:W-:-:S12]  /*135d0*/  VIADD R11, R11, 0xfffffffe ;  /* 0xfffffffe0b0b7836 */ /* 0x000fd80000000000 */
[----:B------:R-:W-:Y:S05]  /*135e0*/  @P2 BRA `(.L_x_9048) ;  /* 0xfffffff000a82947 */ /* 0x000fea000383ffff */
.L_x_9033:
[----:B------:R-:W-:Y:S05]  /*135f0*/  BSYNC B0 ;  /* 0x0000000000007941 */ /* 0x000fea0003800000 */
.L_x_9024:
[----:B------:R-:W-:Y:S04]  /*13600*/  BSSY B0, `(.L_x_9049) ;  /* 0x000000e000007945 */ /* 0x000fe80003800000 */
[----:B------:R-:W-:Y:S05]  /*13610*/  @P1 BRA `(.L_x_9050) ;  /* 0x0000000000301947 */ /* 0x000fea0003800000 */
[----:B------:R-:W3:Y:S01]  /*13620*/  S2R R11, SR_LANEID ;  /* 0x00000000000b7919 */ /* 0x000ee20000000000 */
[----:B------:R-:W-:Y:S01]  /*13630*/  VOTEU.ANY UR4, UPT, PT ;  /* 0x0000000000047886 */ /* 0x000fe200038e0100 */
[----:B-12---:R-:W1:Y:S01]  /*13640*/  LDC.64 R2, c[0x0][0xdf0] ;  /* 0x00037c00ff027b82 */ /* 0x006e620000000a00 */
[----:B------:R-:W3:Y:S08]  /*13650*/  FLO.U32 R0, UR4 ;  /* 0x0000000400007d00 */ /* 0x000ef000080e0000 */
[----:B------:R-:W1:Y:S01]  /*13660*/  POPC R5, UR4 ;  /* 0x0000000400057d09 */ /* 0x000e620008000000 */
[----:B---3--:R-:W-:-:S13]  /*13670*/  ISETP.EQ.U32.AND P0, PT, R0, R11, PT ;  /* 0x0000000b0000720c */ /* 0x008fda0003f02070 */
[----:B-1----:R-:W2:Y:S01]  /*13680*/  @P0 ATOMG.E.ADD.STRONG.GPU PT, R3, desc[UR50][R2.64], R5 ;  /* 0x00000005020309a8 */ /* 0x002ea200081ee1f2 */
[----:B------:R-:W1:Y:S02]  /*13690*/  S2R R4, SR_LTMASK ;  /* 0x0000000000047919 */ /* 0x000e640000003900 */
[----:B-1----:R-:W-:-:S04]  /*136a0*/  LOP3.LUT R4, R4, UR4, RZ, 0xc0, !PT ;  /* 0x0000000404047c12 */ /* 0x002fc8000f8ec0ff */
[----:B------:R-:W1:Y:S01]  /*136b0*/  POPC R11, R4 ;  /* 0x00000004000b7309 */ /* 0x000e620000000000 */
[----:B--2---:R-:W1:Y:S02]  /*136c0*/  SHFL.IDX PT, R0, R3, R0, 0x1f ;  /* 0x00001f0003007589 */ /* 0x004e6400000e0000 */
[----:B-1----:R-:W-:-:S07]  /*136d0*/  IADD3 R22, R0, UR45, R11 ;  /* 0x0000002d00167c10 */ /* 0x002fce000fffe00b */
.L_x_9050:
[----:B------:R-:W-:Y:S05]  /*136e0*/  BSYNC B0 ;  /* 0x0000000000007941 */ /* 0x000fea0003800000 */
.L_x_9049:
[----:B------:R-:W-:Y:S04]  /*136f0*/  BSSY B0, `(.L_x_9051) ;  /* 0x0000028000007945 */ /* 0x000fe80003800000 */
[----:B------:R-:W-:Y:S05]  /*13700*/  @!P6 BRA `(.L_x_9052) ;  /* 0x000000000098e947 */ /* 0x000fea0003800000 */
[----:B-12---:R-:W-:Y:S02]  /*13710*/  LEA R3, R19, UR42, 0x3 ;  /* 0x0000002a13037c11 */ /* 0x006fe4000f8e18ff */
[----:B------:R-:W-:Y:S02]  /*13720*/  SHF.L.U32 R0, R18, 0x1f, RZ ;  /* 0x0000001f12007819 */ /* 0x000fe400000006ff */
[----:B------:R-:W-:Y:S02]  /*13730*/  ISETP.NE.AND P1, PT, R17, RZ, PT ;  /* 0x000000ff1100720c */ /* 0x000fe40003f25270 */
[----:B------:R-:W1:Y:S02]  /*13740*/  SYNCS.PHASECHK.TRANS64.TRYWAIT P0, [R3+URZ+0x2d860], R0 ;  /* 0x02d86000030075a7 */ /* 0x000e64000800017f */
[----:B-1----:R-:W-:Y:S09]  /*13750*/  @!P0 BRA `(.L_x_9053) ;  /* 0x0000000c005c8947 */ /* 0x002ff20003800000 */
.L_x_9080:
[----:B------:R-:W-:Y:S05]  /*13760*/  @P1 BRA `(.L_x_9054) ;  /* 0x0000000000141947 */ /* 0x000fea0003800000 */
[----:B------:R-:W-:Y:S01]  /*13770*/  ISETP.NE.AND P0, PT, R23, RZ, PT ;  /* 0x000000ff1700720c */ /* 0x000fe20003f05270 */
[----:B-1----:R-:W-:-:S04]  /*13780*/  IMAD.MOV.U32 R0, RZ, RZ, 0x6000 ;  /* 0x00006000ff007424 */ /* 0x002fc800078e00ff */
[----:B------:R2:W-:Y:S08]  /*13790*/  SYNCS.ARRIVE.TRANS64 RZ, [R3+URZ+0x2d850], R0 ;  /* 0x02d8500003ff79a7 */ /* 0x0005f0000800003f */
[----:B------:R-:W-:Y:S05]  /*137a0*/  @!P0 BRA `(.L_x_9054) ;  /* 0x0000000000048947 */ /* 0x000fea0003800000 */
[----:B------:R-:W-:Y:S01]  /*137b0*/  BPT.TRAP 0x1 ;  /* 0x000000040000795c */ /* 0x000fe20000300000 */
.L_x_9054:
        /* <DEDUP_REMOVED lines=27> */
.L_x_9052:
[----:B------:R-:W-:Y:S05]  /*13970*/  BSYNC B0 ;  /* 0x0000000000007941 */ /* 0x000fea0003800000 */
.L_x_9051:
[----:B------:R-:W-:Y:S02]  /*13980*/  VIADD R19, R19, 0x1 ;  /* 0x0000000113137836 */ /* 0x000fe40000000000 */
[----:B--2---:R-:W-:-:S03]  /*13990*/  IMAD.MOV.U32 R13, RZ, RZ, R22 ;  /* 0x000000ffff0d7224 */ /* 0x004fc600078e0016 */
[----:B------:R-:W-:-:S04]  /*139a0*/  ISETP.NE.AND P0, PT, R19, 0x2, PT ;  /* 0x000000021300780c */ /* 0x000fc80003f05270 */
[----:B-1----:R-:W-:Y:S02]  /*139b0*/  SEL R3, RZ, 0x1, P0 ;  /* 0x00000001ff037807 */ /* 0x002fe40000000000 */
[----:B------:R-:W-:Y:S02]  /*139c0*/  SEL R19, R19, RZ, P0 ;  /* 0x000000ff13137207 */ /* 0x000fe40000000000 */
[----:B------:R-:W-:-:S07]  /*139d0*/  LOP3.LUT R18, R18, R3, RZ, 0x3c, !PT ;  /* 0x0000000312127212 */ /* 0x000fce00078e3cff */
.L_x_9013:
[----:B------:R-:W-:Y:S05]  /*139e0*/  BSYNC B6 ;  /* 0x0000000000067941 */ /* 0x000fea0003800000 */
.L_x_9011:
[----:B------:R-:W-:-:S03]  /*139f0*/  UMOV UR4, 0xffffffff ;  /* 0xffffffff00047882 */ /* 0x000fc60000000000 */
[----:B------:R-:W-:Y:S05]  /*13a00*/  BRA.DIV UR4, `(.L_x_9055) ;  /* 0x0000000a04c47947 */ /* 0x000fea000b800000 */
[----:B------:R1:W2:Y:S02]  /*13a10*/  SHFL.IDX PT, R14, R13, RZ, 0x1f ;  /* 0x00001fff0d0e7589 */ /* 0x0002a400000e0000 */
.L_x_9083:
        /* <DEDUP_REMOVED lines=12> */
.L_x_9002:
[----:B------:R-:W2:Y:S01]  /*13ae0*/  S2R R3, SR_CgaCtaId ;  /* 0x0000000000037919 */ /* 0x000ea20000008800 */
[----:B------:R-:W-:Y:S01]  /*13af0*/  UIADD3 UR47, UR47, 0x1, URZ ;  /* 0x000000012f2f7890 */ /* 0x000fe2000fffe03f */
[----:B------:R-:W-:-:S03]  /*13b00*/  MOV R0, 0x400 ;  /* 0x0000040000007802 */ /* 0x000fc60000000f00 */
[----:B------:R-:W-:-:S04]  /*13b10*/  ULEA.HI UR4, UR47, UR47, URZ, 0x1 ;  /* 0x0000002f2f047291 */ /* 0x000fc8000f8f083f */
[----:B------:R-:W-:-:S04]  /*13b20*/  ULOP3.LUT UR4, UR4, 0xfffffffe, URZ, 0xc0, !UPT ;  /* 0xfffffffe04047892 */ /* 0x000fc8000f8ec03f */
[----:B------:R-:W-:-:S06]  /*13b30*/  UIADD3 UR4, UR47, -UR4, URZ ;  /* 0x800000042f047290 */ /* 0x000fcc000fffe03f */
[----:B------:R-:W-:Y:S01]  /*13b40*/  IMAD.U32 R2, RZ, RZ, UR4 ;  /* 0x00000004ff027e24 */ /* 0x000fe2000f8e00ff */
[----:B--2---:R-:W-:-:S04]  /*13b50*/  LEA R9, R3, R0, 0x18 ;  /* 0x0000000003097211 */ /* 0x004fc800078ec0ff */
[----:B------:R-:W-:-:S04]  /*13b60*/  SHF.L.U32 R0, R2, 0x1f, RZ ;  /* 0x0000001f02007819 */ /* 0x000fc800000006ff */
[----:B------:R-:W2:Y:S02]  /*13b70*/  SYNCS.PHASECHK.TRANS64.TRYWAIT P0, [R9+URZ+0x2d820], R0 ;  /* 0x02d82000090075a7 */ /* 0x000ea4000800017f */
[----:B--2---:R-:W-:Y:S05]  /*13b80*/  @!P0 BRA `(.L_x_9057) ;  /* 0x0000000800888947 */ /* 0x004fea0003800000 */
.L_x_9084:
[----:B------:R-:W3:Y:S02]  /*13b90*/  SHFL.IDX PT, R16, R16, RZ, 0x1f ;  /* 0x00001fff10107589 */ /* 0x000ee400000e0000 */
[----:B---3--:R-:W-:-:S13]  /*13ba0*/  ISETP.NE.AND P0, PT, R16, RZ, PT ;  /* 0x000000ff1000720c */ /* 0x008fda0003f05270 */
[----:B------:R-:W-:Y:S05]  /*13bb0*/  @P0 EXIT ;  /* 0x000000000000094d */ /* 0x000fea0003800000 */
[----:B------:R-:W-:Y:S01]  /*13bc0*/  ELECT P0, URZ, PT ;  /* 0x00000000003f782f */ /* 0x000fe20003800000 */
[----:B------:R-:W-:-:S12]  /*13bd0*/  BSSY B0, `(.L_x_9058) ;  /* 0x0000020000007945 */ /* 0x000fd80003800000 */
[----:B------:R-:W-:Y:S05]  /*13be0*/  @!P0 BRA `(.L_x_9059) ;  /* 0x0000000000788947 */ /* 0x000fea0003800000 */
[----:B------:R-:W-:-:S06]  /*13bf0*/  ULOP3.LUT UR4, UR46, 0x2, URZ, 0xfc, !UPT ;  /* 0x000000022e047892 */ /* 0x000fcc000f8efc3f */
[----:B--2---:R-:W-:-:S05]  /*13c00*/  IMAD.U32 R0, RZ, RZ, UR4 ;  /* 0x00000004ff007e24 */ /* 0x004fca000f8e00ff */
[----:B------:R-:W-:-:S13]  /*13c10*/  ISETP.NE.AND P2, PT, R0, 0x3, PT ;  /* 0x000000030000780c */ /* 0x000fda0003f45270 */
[----:B------:R-:W-:Y:S05]  /*13c20*/  @!P2 BRA `(.L_x_9060) ;  /* 0x000000000004a947 */ /* 0x000fea0003800000 */
[----:B------:R-:W-:Y:S01]  /*13c30*/  BPT.TRAP 0x1 ;  /* 0x000000040000795c */ /* 0x000fe20000300000 */
.L_x_9060:
[----:B------:R-:W-:Y:S01]  /*13c40*/  VIADD R0, R9, 0x2d840 ;  /* 0x0002d84009007836 */ /* 0x000fe20000000000 */
[----:B------:R-:W-:Y:S01]  /*13c50*/  SHF.L.U32 R4, R18, 0x1f, RZ ;  /* 0x0000001f12047819 */ /* 0x000fe200000006ff */
[C---:B------:R-:W-:Y:S02]  /*13c60*/  VIADD R2, R19.reuse, 0x1 ;  /* 0x0000000113027836 */ /* 0x040fe40000000000 */
[----:B------:R-:W-:-:S03]  /*13c70*/  IMAD R5, R19, 0x8, R0 ;  /* 0x0000000813057824 */ /* 0x000fc600078e0200 */
[C---:B------:R-:W-:Y:S01]  /*13c80*/  ISETP.NE.AND P1, PT, R2.reuse, 0x2, PT ;  /* 0x000000020200780c */ /* 0x040fe20003f25270 */
[----:B------:R-:W2:Y:S03]  /*13c90*/  SYNCS.PHASECHK.TRANS64.TRYWAIT P0, [R5+URZ], R4 ;  /* 0x00000004050075a7 */ /* 0x000ea6000800017f */
[----:B------:R-:W-:Y:S02]  /*13ca0*/  SEL R3, RZ, 0x1, P1 ;  /* 0x00000001ff037807 */ /* 0x000fe40000800000 */
[----:B------:R-:W-:Y:S02]  /*13cb0*/  SEL R7, R2, RZ, P1 ;  /* 0x000000ff02077207 */ /* 0x000fe40000800000 */
[----:B------:R-:W-:-:S03]  /*13cc0*/  LOP3.LUT R2, R18, R3, RZ, 0x3c, !PT ;  /* 0x0000000312027212 */ /* 0x000fc600078e3cff */
[----:B------:R-:W-:Y:S01]  /*13cd0*/  IMAD R3, R7, 0x8, R0 ;  /* 0x0000000807037824 */ /* 0x000fe200078e0200 */
[----:B------:R-:W-:Y:S01]  /*13ce0*/  SHF.L.U32 R2, R2, 0x1f, RZ ;  /* 0x0000001f02027819 */ /* 0x000fe200000006ff */
[----:B--2---:R-:W-:Y:S06]  /*13cf0*/  @!P0 BRA `(.L_x_9061) ;  /* 0x0000000800408947 */ /* 0x004fec0003800000 */
.L_x_9085:
[----:B------:R-:W3:Y:S02]  /*13d00*/  SYNCS.PHASECHK.TRANS64.TRYWAIT P0, [R3+URZ], R2 ;  /* 0x00000002030075a7 */ /* 0x000ee4000800017f */
[----:B---3--:R-:W-:Y:S05]  /*13d10*/  @!P0 BRA `(.L_x_9062) ;  /* 0x00000008004c8947 */ /* 0x008fea0003800000 */
.L_x_9086:
[----:B------:R-:W-:Y:S05]  /*13d20*/  @!P2 BRA `(.L_x_9063) ;  /* 0x000000000004a947 */ /* 0x000fea0003800000 */
[----:B------:R-:W-:Y:S01]  /*13d30*/  BPT.TRAP 0x1 ;  /* 0x000000040000795c */ /* 0x000fe20000300000 */
.L_x_9063:
[----:B------:R-:W-:-:S04]  /*13d40*/  VIADD R0, R9, 0x2d860 ;  /* 0x0002d86009007836 */ /* 0x000fc80000000000 */
[----:B------:R-:W-:-:S04]  /*13d50*/  IMAD R19, R19, 0x8, R0 ;  /* 0x0000000813137824 */ /* 0x000fc800078e0200 */
[----:B------:R-:W4:Y:S02]  /*13d60*/  SYNCS.PHASECHK.TRANS64.TRYWAIT P0, [R19+URZ], R4 ;  /* 0x00000004130075a7 */ /* 0x000f24000800017f */
[----:B----4-:R-:W-:Y:S05]  /*13d70*/  @!P0 BRA `(.L_x_9064) ;  /* 0x0000000800488947 */ /* 0x010fea0003800000 */
.L_x_9087:
[----:B------:R-:W-:-:S07]  /*13d80*/  IMAD R7, R7, 0x8, R0 ;  /* 0x0000000807077824 */ /* 0x000fce00078e0200 */
.L_x_9065:
[----:B------:R1:W1:Y:S02]  /*13d90*/  SYNCS.PHASECHK.TRANS64.TRYWAIT P0, [R7+URZ], R2 ;  /* 0x00000002070075a7 */ /* 0x000264000800017f */
[----:B-1----:R-:W-:Y:S05]  /*13da0*/  @!P0 NANOSLEEP.SYNCS 0x989680 ;  /* 0x009896800000895d */ /* 0x002fea0003900000 */
[----:B------:R-:W1:Y:S02]  /*13db0*/  @!P0 SYNCS.PHASECHK.TRANS64 P0, [R7+URZ], R2 ;  /* 0x00000002070085a7 */ /* 0x000e64000800007f */
[----:B-1----:R-:W-:Y:S05]  /*13dc0*/  @!P0 BRA `(.L_x_9065) ;  /* 0xfffffffc00f08947 */ /* 0x002fea000383ffff */
.L_x_9059:
[----:B------:R-:W-:Y:S05]  /*13dd0*/  BSYNC B0 ;  /* 0x0000000000007941 */ /* 0x000fea0003800000 */
.L_x_9058:
[----:B------:R-:W-:Y:S05]  /*13de0*/  EXIT ;  /* 0x000000000000794d */ /* 0x000fea0003800000 */
.L_x_8923:
[----:B-1----:R-:W-:-:S04]  /*13df0*/  IMAD.U32 R3, RZ, RZ, UR39 ;  /* 0x00000027ff037e24 */ /* 0x002fc8000f8e00ff */
[----:B------:R1:W2:Y:S03]  /*13e00*/  SYNCS.PHASECHK.TRANS64.TRYWAIT P1, [R3+URZ+0x2d800], R0 ;  /* 0x02d80000030075a7 */ /* 0x0002a6000802017f */
[----:B--2---:R-:W-:Y:S05]  /*13e10*/  @!P1 NANOSLEEP.SYNCS 0x989680 ;  /* 0x009896800000995d */ /* 0x004fea0003900000 */
[----:B------:R-:W2:Y:S02]  /*13e20*/  @!P1 SYNCS.PHASECHK.TRANS64 P1, [R3+URZ+0x2d800], R0 ;  /* 0x02d80000030095a7 */ /* 0x000ea4000802007f */
[----:B--2---:R-:W-:Y:S05]  /*13e30*/  @!P1 BRA `(.L_x_8923) ;  /* 0xfffffffc00ec9947 */ /* 0x004fea000383ffff */
[----:B------:R-:W-:Y:S05]  /*13e40*/  BRA `(.L_x_9066) ;  /* 0xfffffedc00147947 */ /* 0x000fea000383ffff */
.L_x_8927:
[----:B--2---:R2:W3:Y:S02]  /*13e50*/  SYNCS.PHASECHK.TRANS64.TRYWAIT P2, [R3+URZ+0x2d830], R0 ;  /* 0x02d83000030075a7 */ /* 0x0044e4000804017f */
[----:B---3--:R-:W-:Y:S05]  /*13e60*/  @!P2 NANOSLEEP.SYNCS 0x989680 ;  /* 0x009896800000a95d */ /* 0x008fea0003900000 */
[----:B------:R-:W3:Y:S02]  /*13e70*/  @!P2 SYNCS.PHASECHK.TRANS64 P2, [R3+URZ+0x2d830], R0 ;  /* 0x02d830000300a5a7 */ /* 0x000ee4000804007f */
[----:B---3--:R-:W-:Y:S05]  /*13e80*/  @!P2 BRA `(.L_x_8927) ;  /* 0xfffffffc00f0a947 */ /* 0x008fea000383ffff */
[----:B------:R-:W-:Y:S05]  /*13e90*/  BRA `(.L_x_8926) ;  /* 0xfffffedc00347947 */ /* 0x000fea000383ffff */
.L_x_8943:
[----:B--2-4-:R-:W-:-:S04]  /*13ea0*/  IMAD.U32 R13, RZ, RZ, UR6 ;  /* 0x00000006ff0d7e24 */ /* 0x014fc8000f8e00ff */
[----:B------:R2:W3:Y:S03]  /*13eb0*/  SYNCS.PHASECHK.TRANS64.TRYWAIT P2, [R13+URZ+0x2d830], R10 ;  /* 0x02d8300a0d0075a7 */ /* 0x0004e6000804017f */
[----:B---3--:R-:W-:Y:S05]  /*13ec0*/  @!P2 NANOSLEEP.SYNCS 0x989680 ;  /* 0x009896800000a95d */ /* 0x008fea0003900000 */
[----:B------:R-:W3:Y:S02]  /*13ed0*/  @!P2 SYNCS.PHASECHK.TRANS64 P2, [R13+URZ+0x2d830], R10 ;  /* 0x02d8300a0d00a5a7 */ /* 0x000ee4000804007f */
[----:B---3--:R-:W-:Y:S05]  /*13ee0*/  @!P2 BRA `(.L_x_8943) ;  /* 0xfffffffc00eca947 */ /* 0x008fea000383ffff */
[----:B------:R-:W-:Y:S05]  /*13ef0*/  BRA `(.L_x_8940) ;  /* 0xffffff1400f07947 */ /* 0x000fea000383ffff */
.L_x_8947:
[----:B--2---:R-:W-:-:S04]  /*13f00*/  IMAD.U32 R13, RZ, RZ, UR6 ;  /* 0x00000006ff0d7e24 */ /* 0x004fc8000f8e00ff */
[----:B------:R2:W3:Y:S03]  /*13f10*/  SYNCS.PHASECHK.TRANS64.TRYWAIT P2, [R13+URZ+0x2d850], R10 ;  /* 0x02d8500a0d0075a7 */ /* 0x0004e6000804017f */
[----:B---3--:R-:W-:Y:S05]  /*13f20*/  @!P2 NANOSLEEP.SYNCS 0x989680 ;  /* 0x009896800000a95d */ /* 0x008fea0003900000 */
[----:B------:R-:W3:Y:S02]  /*13f30*/  @!P2 SYNCS.PHASECHK.TRANS64 P2, [R13+URZ+0x2d850], R10 ;  /* 0x02d8500a0d00a5a7 */ /* 0x000ee4000804007f */
[----:B---3--:R-:W-:Y:S05]  /*13f40*/  @!P2 BRA `(.L_x_8947) ;  /* 0xfffffffc00eca947 */ /* 0x008fea000383ffff */
[----:B------:R-:W-:Y:S05]  /*13f50*/  BRA `(.L_x_8944) ;  /* 0xffffff1800887947 */ /* 0x000fea000383ffff */
.L_x_8964:
[----:B--2---:R-:W-:-:S04]  /*13f60*/  IMAD.U32 R11, RZ, RZ, UR6 ;  /* 0x00000006ff0b7e24 */ /* 0x004fc8000f8e00ff */
[----:B------:R2:W3:Y:S03]  /*13f70*/  SYNCS.PHASECHK.TRANS64.TRYWAIT P2, [R11+URZ+0x2d830], R8 ;  /* 0x02d830080b0075a7 */ /* 0x0004e6000804017f */
[----:B---3--:R-:W-:Y:S05]  /*13f80*/  @!P2 NANOSLEEP.SYNCS 0x989680 ;  /* 0x009896800000a95d */ /* 0x008fea0003900000 */
[----:B------:R-:W3:Y:S02]  /*13f90*/  @!P2 SYNCS.PHASECHK.TRANS64 P2, [R11+URZ+0x2d830], R8 ;  /* 0x02d830080b00a5a7 */ /* 0x000ee4000804007f */
[----:B---3--:R-:W-:Y:S05]  /*13fa0*/  @!P2 BRA `(.L_x_8964) ;  /* 0xfffffffc00eca947 */ /* 0x008fea000383ffff */
[----:B------:R-:W-:Y:S05]  /*13fb0*/  BRA `(.L_x_8961) ;  /* 0xffffff5000747947 */ /* 0x000fea000383ffff */
.L_x_8968:
[----:B--2---:R-:W-:-:S04]  /*13fc0*/  IMAD.U32 R11, RZ, RZ, UR6 ;  /* 0x00000006ff0b7e24 */ /* 0x004fc8000f8e00ff */
[----:B------:R2:W3:Y:S03]  /*13fd0*/  SYNCS.PHASECHK.TRANS64.TRYWAIT P2, [R11+URZ+0x2d850], R8 ;  /* 0x02d850080b0075a7 */ /* 0x0004e6000804017f */
[----:B---3--:R-:W-:Y:S05]  /*13fe0*/  @!P2 NANOSLEEP.SYNCS 0x989680 ;  /* 0x009896800000a95d */ /* 0x008fea0003900000 */
[----:B------:R-:W3:Y:S02]  /*13ff0*/  @!P2 SYNCS.PHASECHK.TRANS64 P2, [R11+URZ+0x2d850], R8 ;  /* 0x02d850080b00a5a7 */ /* 0x000ee4000804007f */
[----:B---3--:R-:W-:Y:S05]  /*14000*/  @!P2 BRA `(.L_x_8968) ;  /* 0xfffffffc00eca947 */ /* 0x008fea000383ffff */
[----:B------:R-:W-:Y:S05]  /*14010*/  BRA `(.L_x_8965) ;  /* 0xffffff54000c7947 */ /* 0x000fea000383ffff */
.L_x_8974:
[----:B--2---:R-:W-:-:S04]  /*14020*/  IMAD.U32 R11, RZ, RZ, UR6 ;  /* 0x00000006ff0b7e24 */ /* 0x004fc8000f8e00ff */
[----:B------:R2:W3:Y:S03]  /*14030*/  SYNCS.PHASECHK.TRANS64.TRYWAIT P2, [R11+URZ+0x2d830], R8 ;  /* 0x02d830080b0075a7 */ /* 0x0004e6000804017f */
[----:B---3--:R-:W-:Y:S05]  /*14040*/  @!P2 NANOSLEEP.SYNCS 0x989680 ;  /* 0x009896800000a95d */ /* 0x008fea0003900000 */
[----:B------:R-:W3:Y:S02]  /*14050*/  @!P2 SYNCS.PHASECHK.TRANS64 P2, [R11+URZ+0x2d830], R8 ;  /* 0x02d830080b00a5a7 */ /* 0x000ee4000804007f */
[----:B---3--:R-:W-:Y:S05]  /*14060*/  @!P2 BRA `(.L_x_8974) ;  /* 0xfffffffc00eca947 */ /* 0x008fea000383ffff */
[----:B------:R-:W-:Y:S05]  /*14070*/  BRA `(.L_x_8971) ;  /* 0xffffff7800747947 */ /* 0x000fea000383ffff */
.L_x_8978:
[----:B--2---:R-:W-:-:S04]  /*14080*/  IMAD.U32 R11, RZ, RZ, UR6 ;  /* 0x00000006ff0b7e24 */ /* 0x004fc8000f8e00ff */
[----:B------:R2:W3:Y:S03]  /*14090*/  SYNCS.PHASECHK.TRANS64.TRYWAIT P2, [R11+URZ+0x2d850], R8 ;  /* 0x02d850080b0075a7 */ /* 0x0004e6000804017f */
[----:B---3--:R-:W-:Y:S05]  /*140a0*/  @!P2 NANOSLEEP.SYNCS 0x989680 ;  /* 0x009896800000a95d */ /* 0x008fea0003900000 */
[----:B------:R-:W3:Y:S02]  /*140b0*/  @!P2 SYNCS.PHASECHK.TRANS64 P2, [R11+URZ+0x2d850], R8 ;  /* 0x02d850080b00a5a7 */ /* 0x000ee4000804007f */
[----:B---3--:R-:W-:Y:S05]  /*140c0*/  @!P2 BRA `(.L_x_8978) ;  /* 0xfffffffc00eca947 */ /* 0x008fea000383ffff */
[----:B------:R-:W-:Y:S05]  /*140d0*/  BRA `(.L_x_8975) ;  /* 0xffffff7c000c7947 */ /* 0x000fea000383ffff */
.L_x_8991:
[----:B---3--:R-:W-:-:S04]  /*140e0*/  IMAD.U32 R3, RZ, RZ, UR9 ;  /* 0x00000009ff037e24 */ /* 0x008fc8000f8e00ff */
[----:B------:R3:W1:Y:S03]  /*140f0*/  SYNCS.PHASECHK.TRANS64.TRYWAIT P0, [R3+URZ+0x2d850], R0 ;  /* 0x02d85000030075a7 */ /* 0x000666000800017f */
[----:B-1----:R-:W-:Y:S05]  /*14100*/  @!P0 NANOSLEEP.SYNCS 0x989680 ;  /* 0x009896800000895d */ /* 0x002fea0003900000 */
[----:B------:R-:W1:Y:S02]  /*14110*/  @!P0 SYNCS.PHASECHK.TRANS64 P0, [R3+URZ+0x2d850], R0 ;  /* 0x02d85000030085a7 */ /* 0x000e64000800007f */
[----:B-1----:R-:W-:Y:S05]  /*14120*/  @!P0 BRA `(.L_x_8991) ;  /* 0xfffffffc00ec8947 */ /* 0x002fea000383ffff */
[----:B------:R-:W-:Y:S05]  /*14130*/  BRA `(.L_x_8990) ;  /* 0xffffffb000247947 */ /* 0x000fea000383ffff */
.L_x_9017:
[----:B------:R-:W-:Y:S02]  /*14140*/  IMAD.MOV.U32 R13, RZ, RZ, R16 ;  /* 0x000000ffff0d7224 */ /* 0x000fe400078e0010 */
[----:B------:R-:W-:Y:S02]  /*14150*/  IMAD.MOV.U32 R12, RZ, RZ, RZ ;  /* 0x000000ffff0c7224 */ /* 0x000fe400078e00ff */
[----:B------:R-:W-:Y:S02]  /*14160*/  IMAD.MOV.U32 R11, RZ, RZ, 0x1f ;  /* 0x0000001fff0b7424 */ /* 0x000fe400078e00ff */
[----:B------:R-:W-:-:S07]  /*14170*/  IMAD.MOV.U32 R15, RZ, RZ, -0x1 ;  /* 0xffffffffff0f7424 */ /* 0x000fce00078e00ff */
[----:B------:R-:W-:Y:S05]  /*14180*/  WARPSYNC.COLLECTIVE R15, `(.L_x_9067) ;  /* 0x000000000f087348 */ /* 0x000fea0003c00000 */
[----:B------:R1:W2:Y:S02]  /*14190*/  SHFL.IDX P6, R14, R13, R12, R11 ;  /* 0x0000000c0d0e7389 */ /* 0x0002a400000c000b */
[----:B-12---:R-:W-:Y:S01]  /*141a0*/  ENDCOLLECTIVE ;  /* 0x000000000000791b */ /* 0x006fe20003800000 */
.L_x_9067:
[----:B------:R-:W-:Y:S05]  /*141b0*/  BRA `(.L_x_9068) ;  /* 0xffffffd800207947 */ /* 0x000fea000383ffff */
.L_x_9018:
[----:B------:R-:W-:Y:S01]  /*141c0*/  BSSY B0, `(.L_x_9069) ;  /* 0x0000006000007945 */ /* 0x000fe20003800000 */
[----:B------:R-:W-:-:S07]  /*141d0*/  IMAD.MOV.U32 R15, RZ, RZ, -0x1 ;  /* 0xffffffffff0f7424 */ /* 0x000fce00078e00ff */
[----:B------:R-:W-:Y:S05]  /*141e0*/  WARPSYNC.COLLECTIVE R15, `(.L_x_9070) ;  /* 0x000000000f0c7348 */ /* 0x000fea0003c00000 */
[----:B------:R-:W-:Y:S02]  /*141f0*/  ELECT P6, UR62, PT ;  /* 0x00000000003e782f */ /* 0x000fe400038c0000 */
[----:B------:R-:W-:Y:S01]  /*14200*/  MOV R14, UR62 ;  /* 0x0000003e000e7c02 */ /* 0x000fe20008000f00 */
[----:B------:R-:W-:Y:S10]  /*14210*/  ENDCOLLECTIVE ;  /* 0x000000000000791b */ /* 0x000ff40003800000 */
.L_x_9070:
[----:B------:R-:W-:Y:S05]  /*14220*/  BSYNC B0 ;  /* 0x0000000000007941 */ /* 0x000fea0003800000 */
.L_x_9069:
[----:B------:R-:W-:Y:S05]  /*14230*/  BRA `(.L_x_9071) ;  /* 0xffffffd800107947 */ /* 0x000fea000383ffff */
.L_x_9021:
[----:B--2---:R2:W3:Y:S02]  /*14240*/  SYNCS.PHASECHK.TRANS64.TRYWAIT P2, [R13+URZ+0x2d840], R12 ;  /* 0x02d8400c0d0075a7 */ /* 0x0044e4000804017f */
[----:B---3--:R-:W-:Y:S05]  /*14250*/  @!P2 NANOSLEEP.SYNCS 0x989680 ;  /* 0x009896800000a95d */ /* 0x008fea0003900000 */
[----:B------:R-:W3:Y:S02]  /*14260*/  @!P2 SYNCS.PHASECHK.TRANS64 P2, [R13+URZ+0x2d840], R12 ;  /* 0x02d8400c0d00a5a7 */ /* 0x000ee4000804007f */
[----:B---3--:R-:W-:Y:S05]  /*14270*/  @!P2 BRA `(.L_x_9021) ;  /* 0xfffffffc00f0a947 */ /* 0x008fea000383ffff */
[----:B------:R-:W-:Y:S05]  /*14280*/  BRA `(.L_x_9072) ;  /* 0xffffffd800647947 */ /* 0x000fea000383ffff */
.L_x_9023:
[----:B-1----:R-:W-:-:S04]  /*14290*/  IMAD.U32 R5, RZ, RZ, UR42 ;  /* 0x0000002aff057e24 */ /* 0x002fc8000f8e00ff */
[----:B------:R1:W3:Y:S03]  /*142a0*/  SYNCS.PHASECHK.TRANS64.TRYWAIT P2, [R5+URZ+0x2d820], R4 ;  /* 0x02d82004050075a7 */ /* 0x0002e6000804017f */
[----:B---3--:R-:W-:Y:S05]  /*142b0*/  @!P2 NANOSLEEP.SYNCS 0x989680 ;  /* 0x009896800000a95d */ /* 0x008fea0003900000 */
[----:B------:R-:W3:Y:S02]  /*142c0*/  @!P2 SYNCS.PHASECHK.TRANS64 P2, [R5+URZ+0x2d820], R4 ;  /* 0x02d820040500a5a7 */ /* 0x000ee4000804007f */
[----:B---3--:R-:W-:Y:S05]  /*142d0*/  @!P2 BRA `(.L_x_9023) ;  /* 0xfffffffc00eca947 */ /* 0x008fea000383ffff */
[----:B------:R-:W-:Y:S05]  /*142e0*/  BRA `(.L_x_9073) ;  /* 0xffffffdc00687947 */ /* 0x000fea000383ffff */
.L_x_9029:
[----:B-1----:R1:W2:Y:S02]  /*142f0*/  SYNCS.PHASECHK.TRANS64.TRYWAIT P3, [R3+URZ+0x2d840], R2 ;  /* 0x02d84002030075a7 */ /* 0x0022a4000806017f */
[----:B--2---:R-:W-:Y:S05]  /*14300*/  @!P3 NANOSLEEP.SYNCS 0x989680 ;  /* 0x009896800000b95d */ /* 0x004fea0003900000 */
[----:B------:R-:W2:Y:S02]  /*14310*/  @!P3 SYNCS.PHASECHK.TRANS64 P3, [R3+URZ+0x2d840], R2 ;  /* 0x02d840020300b5a7 */ /* 0x000ea4000806007f */
[----:B--2---:R-:W-:Y:S05]  /*14320*/  @!P3 BRA `(.L_x_9029) ;  /* 0xfffffffc00f0b947 */ /* 0x004fea000383ffff */
[----:B------:R-:W-:Y:S05]  /*14330*/  BRA `(.L_x_9074) ;  /* 0xffffffe000087947 */ /* 0x000fea000383ffff */
.L_x_9031:
[----:B-1----:R1:W2:Y:S02]  /*14340*/  SYNCS.PHASECHK.TRANS64.TRYWAIT P3, [R2+URZ+0x60], R3 ;  /* 0x00006003020075a7 */ /* 0x0022a4000806017f */
[----:B--2---:R-:W-:Y:S05]  /*14350*/  @!P3 NANOSLEEP.SYNCS 0x989680 ;  /* 0x009896800000b95d */ /* 0x004fea0003900000 */
[----:B------:R-:W2:Y:S02]  /*14360*/  @!P3 SYNCS.PHASECHK.TRANS64 P3, [R2+URZ+0x60], R3 ;  /* 0x000060030200b5a7 */ /* 0x000ea4000806007f */
[----:B--2---:R-:W-:Y:S05]  /*14370*/  @!P3 BRA `(.L_x_9031) ;  /* 0xfffffffc00f0b947 */ /* 0x004fea000383ffff */
[----:B------:R-:W-:Y:S05]  /*14380*/  BRA `(.L_x_9075) ;  /* 0xffffffe000887947 */ /* 0x000fea000383ffff */
.L_x_9037:
[----:B-1----:R1:W2:Y:S02]  /*14390*/  SYNCS.PHASECHK.TRANS64.TRYWAIT P3, [R4+URZ+0x2d840], R3 ;  /* 0x02d84003040075a7 */ /* 0x0022a4000806017f */
[----:B--2---:R-:W-:Y:S05]  /*143a0*/  @!P3 NANOSLEEP.SYNCS 0x989680 ;  /* 0x009896800000b95d */ /* 0x004fea0003900000 */
[----:B------:R-:W2:Y:S02]  /*143b0*/  @!P3 SYNCS.PHASECHK.TRANS64 P3, [R4+URZ+0x2d840], R3 ;  /* 0x02d840030400b5a7 */ /* 0x000ea4000806007f */
[----:B--2---:R-:W-:Y:S05]  /*143c0*/  @!P3 BRA `(.L_x_9037) ;  /* 0xfffffffc00f0b947 */ /* 0x004fea000383ffff */
[----:B------:R-:W-:Y:S05]  /*143d0*/  BRA `(.L_x_9076) ;  /* 0xffffffe400b07947 */ /* 0x000fea000383ffff */
.L_x_9039:
[----:B-1----:R1:W2:Y:S02]  /*143e0*/  SYNCS.PHASECHK.TRANS64.TRYWAIT P3, [R3+URZ+0x60], R18 ;  /* 0x00006012030075a7 */ /* 0x0022a4000806017f */
[----:B--2---:R-:W-:Y:S05]  /*143f0*/  @!P3 NANOSLEEP.SYNCS 0x989680 ;  /* 0x009896800000b95d */ /* 0x004fea0003900000 */
[----:B------:R-:W2:Y:S02]  /*14400*/  @!P3 SYNCS.PHASECHK.TRANS64 P3, [R3+URZ+0x60], R18 ;  /* 0x000060120300b5a7 */ /* 0x000ea4000806007f */
[----:B--2---:R-:W-:Y:S05]  /*14410*/  @!P3 BRA `(.L_x_9039) ;  /* 0xfffffffc00f0b947 */ /* 0x004fea000383ffff */
[----:B------:R-:W-:Y:S05]  /*14420*/  BRA `(.L_x_9077) ;  /* 0xffffffe800307947 */ /* 0x000fea000383ffff */
.L_x_9044:
[----:B-1----:R1:W2:Y:S02]  /*14430*/  SYNCS.PHASECHK.TRANS64.TRYWAIT P3, [R3+URZ+0x2d840], R4 ;  /* 0x02d84004030075a7 */ /* 0x0022a4000806017f */
[----:B--2---:R-:W-:Y:S05]  /*14440*/  @!P3 NANOSLEEP.SYNCS 0x989680 ;  /* 0x009896800000b95d */ /* 0x004fea0003900000 */
[----:B------:R-:W2:Y:S02]  /*14450*/  @!P3 SYNCS.PHASECHK.TRANS64 P3, [R3+URZ+0x2d840], R4 ;  /* 0x02d840040300b5a7 */ /* 0x000ea4000806007f */
[----:B--2---:R-:W-:Y:S05]  /*14460*/  @!P3 BRA `(.L_x_9044) ;  /* 0xfffffffc00f0b947 */ /* 0x004fea000383ffff */
[----:B------:R-:W-:Y:S05]  /*14470*/  BRA `(.L_x_9078) ;  /* 0xffffffec00307947 */ /* 0x000fea000383ffff */
.L_x_9046:
[----:B-1----:R1:W2:Y:S02]  /*14480*/  SYNCS.PHASECHK.TRANS64.TRYWAIT P3, [R3+URZ+0x60], R12 ;  /* 0x0000600c030075a7 */ /* 0x0022a4000806017f */
[----:B--2---:R-:W-:Y:S05]  /*14490*/  @!P3 NANOSLEEP.SYNCS 0x989680 ;  /* 0x009896800000b95d */ /* 0x004fea0003900000 */
[----:B------:R-:W2:Y:S02]  /*144a0*/  @!P3 SYNCS.PHASECHK.TRANS64 P3, [R3+URZ+0x60], R12 ;  /* 0x0000600c0300b5a7 */ /* 0x000ea4000806007f */
[----:B--2---:R-:W-:Y:S05]  /*144b0*/  @!P3 BRA `(.L_x_9046) ;  /* 0xfffffffc00f0b947 */ /* 0x004fea000383ffff */
[----:B------:R-:W-:Y:S05]  /*144c0*/  BRA `(.L_x_9079) ;  /* 0xffffffec00b07947 */ /* 0x000fea000383ffff */
.L_x_9053:
[----:B-1----:R1:W2:Y:S02]  /*144d0*/  SYNCS.PHASECHK.TRANS64.TRYWAIT P0, [R3+URZ+0x2d860], R0 ;  /* 0x02d86000030075a7 */ /* 0x0022a4000800017f */
[----:B--2---:R-:W-:Y:S05]  /*144e0*/  @!P0 NANOSLEEP.SYNCS 0x989680 ;  /* 0x009896800000895d */ /* 0x004fea0003900000 */
[----:B------:R-:W2:Y:S02]  /*144f0*/  @!P0 SYNCS.PHASECHK.TRANS64 P0, [R3+URZ+0x2d860], R0 ;  /* 0x02d86000030085a7 */ /* 0x000ea4000800007f */
[----:B--2---:R-:W-:Y:S05]  /*14500*/  @!P0 BRA `(.L_x_9053) ;  /* 0xfffffffc00f08947 */ /* 0x004fea000383ffff */
[----:B------:R-:W-:Y:S05]  /*14510*/  BRA `(.L_x_9080) ;  /* 0xfffffff000907947 */ /* 0x000fea000383ffff */
.L_x_9055:
[----:B------:R-:W-:Y:S01]  /*14520*/  BSSY B0, `(.L_x_9081) ;  /* 0x0000007000007945 */ /* 0x000fe20003800000 */
[----:B------:R-:W-:Y:S02]  /*14530*/  IMAD.MOV.U32 R12, RZ, RZ, RZ ;  /* 0x000000ffff0c7224 */ /* 0x000fe400078e00ff */
[----:B------:R-:W-:Y:S02]  /*14540*/  IMAD.MOV.U32 R11, RZ, RZ, 0x1f ;  /* 0x0000001fff0b7424 */ /* 0x000fe400078e00ff */
[----:B------:R-:W-:-:S07]  /*14550*/  IMAD.MOV.U32 R15, RZ, RZ, -0x1 ;  /* 0xffffffffff0f7424 */ /* 0x000fce00078e00ff */
[----:B------:R-:W-:Y:S05]  /*14560*/  WARPSYNC.COLLECTIVE R15, `(.L_x_9082) ;  /* 0x000000000f087348 */ /* 0x000fea0003c00000 */
[----:B------:R1:W2:Y:S02]  /*14570*/  SHFL.IDX P6, R14, R13, R12, R11 ;  /* 0x0000000c0d0e7389 */ /* 0x0002a400000c000b */
[----:B-12---:R-:W-:Y:S01]  /*14580*/  ENDCOLLECTIVE ;  /* 0x000000000000791b */ /* 0x006fe20003800000 */
.L_x_9082:
[----:B------:R-:W-:Y:S05]  /*14590*/  BSYNC B0 ;  /* 0x0000000000007941 */ /* 0x000fea0003800000 */
.L_x_9081:
[----:B------:R-:W-:Y:S05]  /*145a0*/  BRA `(.L_x_9083) ;  /* 0xfffffff4001c7947 */ /* 0x000fea000383ffff */
.L_x_9057:
[----:B--2---:R2:W3:Y:S02]  /*145b0*/  SYNCS.PHASECHK.TRANS64.TRYWAIT P0, [R9+URZ+0x2d820], R0 ;  /* 0x02d82000090075a7 */ /* 0x0044e4000800017f */
[----:B---3--:R-:W-:Y:S05]  /*145c0*/  @!P0 NANOSLEEP.SYNCS 0x989680 ;  /* 0x009896800000895d */ /* 0x008fea0003900000 */
[----:B------:R-:W3:Y:S02]  /*145d0*/  @!P0 SYNCS.PHASECHK.TRANS64 P0, [R9+URZ+0x2d820], R0 ;  /* 0x02d82000090085a7 */ /* 0x000ee4000800007f */
[----:B---3--:R-:W-:Y:S05]  /*145e0*/  @!P0 BRA `(.L_x_9057) ;  /* 0xfffffffc00f08947 */ /* 0x008fea000383ffff */
[----:B------:R-:W-:Y:S05]  /*145f0*/  BRA `(.L_x_9084) ;  /* 0xfffffff400647947 */ /* 0x000fea000383ffff */
.L_x_9061:
[----:B--2---:R2:W3:Y:S02]  /*14600*/  SYNCS.PHASECHK.TRANS64.TRYWAIT P0, [R5+URZ], R4 ;  /* 0x00000004050075a7 */ /* 0x0044e4000800017f */
[----:B---3--:R-:W-:Y:S05]  /*14610*/  @!P0 NANOSLEEP.SYNCS 0x989680 ;  /* 0x009896800000895d */ /* 0x008fea0003900000 */
[----:B------:R-:W3:Y:S02]  /*14620*/  @!P0 SYNCS.PHASECHK.TRANS64 P0, [R5+URZ], R4 ;  /* 0x00000004050085a7 */ /* 0x000ee4000800007f */
[----:B---3--:R-:W-:Y:S05]  /*14630*/  @!P0 BRA `(.L_x_9061) ;  /* 0xfffffffc00f08947 */ /* 0x008fea000383ffff */
[----:B------:R-:W-:Y:S05]  /*14640*/  BRA `(.L_x_9085) ;  /* 0xfffffff400ac7947 */ /* 0x000fea000383ffff */
.L_x_9062:
[----:B---3--:R3:W4:Y:S02]  /*14650*/  SYNCS.PHASECHK.TRANS64.TRYWAIT P0, [R3+URZ], R2 ;  /* 0x00000002030075a7 */ /* 0x008724000800017f */
[----:B----4-:R-:W-:Y:S05]  /*14660*/  @!P0 NANOSLEEP.SYNCS 0x989680 ;  /* 0x009896800000895d */ /* 0x010fea0003900000 */
[----:B------:R-:W4:Y:S02]  /*14670*/  @!P0 SYNCS.PHASECHK.TRANS64 P0, [R3+URZ], R2 ;  /* 0x00000002030085a7 */ /* 0x000f24000800007f */
[----:B----4-:R-:W-:Y:S05]  /*14680*/  @!P0 BRA `(.L_x_9062) ;  /* 0xfffffffc00f08947 */ /* 0x010fea000383ffff */
[----:B------:R-:W-:Y:S05]  /*14690*/  BRA `(.L_x_9086) ;  /* 0xfffffff400a07947 */ /* 0x000fea000383ffff */
.L_x_9064:
[----:B----4-:R4:W1:Y:S02]  /*146a0*/  SYNCS.PHASECHK.TRANS64.TRYWAIT P0, [R19+URZ], R4 ;  /* 0x00000004130075a7 */ /* 0x010864000800017f */
[----:B-1----:R-:W-:Y:S05]  /*146b0*/  @!P0 NANOSLEEP.SYNCS 0x989680 ;  /* 0x009896800000895d */ /* 0x002fea0003900000 */
[----:B------:R-:W1:Y:S02]  /*146c0*/  @!P0 SYNCS.PHASECHK.TRANS64 P0, [R19+URZ], R4 ;  /* 0x00000004130085a7 */ /* 0x000e64000800007f */
[----:B-1----:R-:W-:Y:S05]  /*146d0*/  @!P0 BRA `(.L_x_9064) ;  /* 0xfffffffc00f08947 */ /* 0x002fea000383ffff */
[----:B------:R-:W-:Y:S05]  /*146e0*/  BRA `(.L_x_9087) ;  /* 0xfffffff400a47947 */ /* 0x000fea000383ffff */
.L_x_9088:
        /* <DEDUP_REMOVED lines=9> */
.L_x_12779:


//--------------------- .text._ZN7cutlass13device_kernelIN5flash11enable_sm90INS1_16FlashAttnFwdSm90INS1_25CollectiveMainloopFwdSm90ILi2EN4cute5tupleIJNS5_1CILi1EEES8_S8_EEENS6_IJNS7_ILi192EEENS7_ILi128EEENS7_ILi96EEEEEELi96ENS_6half_tEfNS_4arch4Sm90ELb0ELb1ELb1ELb1ELb0ELb0ELb0ELb0ELb1ELb0ELb0ELb0EEENS1_21CollectiveEpilogueFwdINS6_IJSA_SC_SB_EEES9_SE_SG_Li384ELb1ELb0ELb0ELb0EEENS1_36VarlenDynamicPersistentTileSchedulerILi192ELi128ELi384ELi32ELb0ELb0ELb1ELb1ELb0ELb1EEEEEEEEEvNT_6ParamsE --------------------------
	.section	.text._ZN7cutlass13device_kernelIN5flash11enable_sm90INS1_16FlashAttnFwdSm90INS1_25CollectiveMainloopFwdSm90ILi2EN4cute5tupleIJNS5_1CILi1EEES8_S8_EEENS6_IJNS7_ILi192EEENS7_ILi128EEENS7_ILi96EEEEEELi96ENS_6half_tEfNS_4arch4Sm90ELb0ELb1ELb1ELb1ELb0ELb0ELb0ELb0ELb1ELb0ELb0ELb0EEENS1_21CollectiveEpilogueFwdINS6_IJSA_SC_SB_EEES9_SE_SG_Li384ELb1ELb0ELb0ELb0EEENS1_36VarlenDynamicPersistentTileSchedulerILi192ELi128ELi384ELi32ELb0ELb0ELb1ELb1ELb0ELb1EEEEEEEEEvNT_6ParamsE,"ax",@progbits
	.align	128
.text._ZN7cutlass13device_kernelIN5flash11enable_sm90INS1_16FlashAttnFwdSm90INS1_25CollectiveMainloopFwdSm90ILi2EN4cute5tupleIJNS5_1CILi1EEES8_S8_EEENS6_IJNS7_ILi192EEENS7_ILi128EEENS7_ILi96EEEEEELi96ENS_6half_tEfNS_4arch4Sm90ELb0ELb1ELb1ELb1ELb0ELb0ELb0ELb0ELb1ELb0ELb0ELb0EEENS1_21CollectiveEpilogueFwdINS6_IJSA_SC_SB_EEES9_SE_SG_Li384ELb1ELb0ELb0ELb0EEENS1_36VarlenDynamicPersistentTileSchedulerILi192ELi128ELi384ELi32ELb0ELb0ELb1ELb1ELb0ELb1EEEEEEEEEvNT_6ParamsE:
        .type           _ZN7cutlass13device_kernelIN5flash11enable_sm90INS1_16FlashAttnFwdSm90INS1_25CollectiveMainloopFwdSm90ILi2EN4cute5tupleIJNS5_1CILi1EEES8_S8_EEENS6_IJNS7_ILi192EEENS7_ILi128EEENS7_ILi96EEEEEELi96ENS_6half_tEfNS_4arch4Sm90ELb0ELb1ELb1ELb1ELb0ELb0ELb0ELb0ELb1ELb0ELb0ELb0EEENS1_21CollectiveEpilogueFwdINS6_IJSA_SC_SB_EEES9_SE_SG_Li384ELb1ELb0ELb0ELb0EEENS1_36VarlenDynamicPersistentTileSchedulerILi192ELi128ELi384ELi32ELb0ELb0ELb1ELb1ELb0ELb1EEEEEEEEEvNT_6ParamsE,@function
        .size           _ZN7cutlass13device_kernelIN5flash11enable_sm90INS1_16FlashAttnFwdSm90INS1_25CollectiveMainloopFwdSm90ILi2EN4cute5tupleIJNS5_1CILi1EEES8_S8_EEENS6_IJNS7_ILi192EEENS7_ILi128EEENS7_ILi96EEEEEELi96ENS_6half_tEfNS_4arch4Sm90ELb0ELb1ELb1ELb1ELb0ELb0ELb0ELb0ELb1ELb0ELb0ELb0EEENS1_21CollectiveEpilogueFwdINS6_IJSA_SC_SB_EEES9_SE_SG_Li384ELb1ELb0ELb0ELb0EEENS1_36VarlenDynamicPersistentTileSchedulerILi192ELi128ELi384ELi32ELb0ELb0ELb1ELb1ELb0ELb1EEEEEEEEEvNT_6ParamsE,(.L_x_12780 - _ZN7cutlass13device_kernelIN5flash11enable_sm90INS1_16FlashAttnFwdSm90INS1_25CollectiveMainloopFwdSm90ILi2EN4cute5tupleIJNS5_1CILi1EEES8_S8_EEENS6_IJNS7_ILi192EEENS7_ILi128EEENS7_ILi96EEEEEELi96ENS_6half_tEfNS_4arch4Sm90ELb0ELb1ELb1ELb1ELb0ELb0ELb0ELb0ELb1ELb0ELb0ELb0EEENS1_21CollectiveEpilogueFwdINS6_IJSA_SC_SB_EEES9_SE_SG_Li384ELb1ELb0ELb0ELb0EEENS1_36VarlenDynamicPersistentTileSchedulerILi192ELi128ELi384ELi32ELb0ELb0ELb1ELb1ELb0ELb1EEEEEEEEEvNT_6ParamsE)
        .other          _ZN7cutlass13device_kernelIN5flash11enable_sm90INS1_16FlashAttnFwdSm90INS1_25CollectiveMainloopFwdSm90ILi2EN4cute5tupleIJNS5_1CILi1EEES8_S8_EEENS6_IJNS7_ILi192EEENS7_ILi128EEENS7_ILi96EEEEEELi96ENS_6half_tEfNS_4arch4Sm90ELb0ELb1ELb1ELb1ELb0ELb0ELb0ELb0ELb1ELb0ELb0ELb0EEENS1_21CollectiveEpilogueFwdINS6_IJSA_SC_SB_EEES9_SE_SG_Li384ELb1ELb0ELb0ELb0EEENS1_36VarlenDynamicPersistentTileSchedulerILi192ELi128ELi384ELi32ELb0ELb0ELb1ELb1ELb0ELb1EEEEEEEEEvNT_6ParamsE,@"STO_CUDA_ENTRY STV_DEFAULT"
_ZN7cutlass13device_kernelIN5flash11enable_sm90INS1_16FlashAttnFwdSm90INS1_25CollectiveMainloopFwdSm90ILi2EN4cute5tupleIJNS5_1CILi1EEES8_S8_EEENS6_IJNS7_ILi192EEENS7_ILi128EEENS7_ILi96EEEEEELi96ENS_6half_tEfNS_4arch4Sm90ELb0ELb1ELb1ELb1ELb0ELb0ELb0ELb0ELb1ELb0ELb0ELb0EEENS1_21CollectiveEpilogueFwdINS6_IJSA_SC_SB_EEES9_SE_SG_Li384ELb1ELb0ELb0ELb0EEENS1_36VarlenDynamicPersistentTileSchedulerILi192ELi128ELi384ELi32ELb0ELb0ELb1ELb1ELb0ELb1EEEEEEEEEvNT_6ParamsE:
        /* <DEDUP_REMOVED lines=21> */
.L_x_9090:
[----:B------:R-:W-:Y:S05]  /*0150*/  BSYNC B0 ;  /* 0x0000000000007941 */ /* 0x000fea0003800000 */
.L_x_9089:
        /* <DEDUP_REMOVED lines=41> */
.L_x_9091:
        /* <DEDUP_REMOVED lines=22> */
.L_x_9092:
        /* <DEDUP_REMOVED lines=18> */
.L_x_9093:
        /* <DEDUP_REMOVED lines=22> */
.L_x_9094:
        /* <DEDUP_REMOVED lines=22> */
.L_x_9095:
[----:B------:R-:W-:Y:S01]  /*0930*/  PLOP3.LUT P0, PT, PT, PT, UP0, 0x80, 0x0 ;  /* 0x000000000000781c */ /* 0x000fe20003f0f008 */
[----:B------:R-:W-:Y:S01]  /*0940*/  UMOV UR36, 0x1 ;  /* 0x0000000100247882 */ /* 0x000fe20000000000 */
[----:B------:R-:W-:Y:S01]  /*0950*/  NOP ;  /* 0x0000000000007918 */ /* 0x000fe20000000000 */
[----:B------:R-:W-:Y:S01]  /*0960*/  USEL UR36, UR36, 0x2, !UP0 ;  /* 0x0000000224247887 */ /* 0x000fe2000c000000 */
[----:B------:R-:W-:Y:S01]  /*0970*/  ULDC.64 UR48, c[0x0][0x208] ;  /* 0x0000820000307ab9 */ /* 0x000fe20000000a00 */
[----:B012-4-:R-:W-:Y:S08]  /*0980*/  BAR.SYNC.DEFER_BLOCKING 0x0 ;  /* 0x0000000000007b1d */ /* 0x017ff00000010000 */
[----:B------:R-:W-:Y:S05]  /*0990*/  @!P0 BRA `(.L_x_9096) ;  /* 0x0000010800bc8947 */ /* 0x000fea0003800000 */
.L_x_9097:
        /* <DEDUP_REMOVED lines=18> */
[----:B------:R-:W-:Y:S01]  /*0ac0*/  VIADD R154, R2, 0xffffff80 ;  /* 0xffffff80029a7836 */ /* 0x000fe20000000000 */
[----:B------:R-:W-:Y:S01]  /*0ad0*/  R2UR UR6, R146 ;  /* 0x00000000920672ca */ /* 0x000fe200000e0000 */
[----:B------:R-:W-:Y:S01]  /*0ae0*/  IMAD.MOV.U32 R18, RZ, RZ, 0x40 ;  /* 0x00000040ff127424 */ /* 0x000fe200078e00ff */
[----:B------:R-:W-:Y:S01]  /*0af0*/  R2UR UR5, R147 ;  /* 0x00000000930572ca */ /* 0x000fe200000e0000 */
[----:B------:R-:W-:Y:S01]  /*0b00*/  ULOP3.LUT UR45, UR36, 0x1, URZ, 0xfc, !UPT ;  /* 0x00000001242d7892 */ /* 0x000fe2000f8efc3f */
[----:B------:R-:W-:Y:S01]  /*0b10*/  SHF.R.S32.HI R3, RZ, 0x1f, R154 ;  /* 0x0000001fff037819 */ /* 0x000fe2000001149a */
[----:B------:R-:W-:Y:S01]  /*0b20*/  UMOV UR44, URZ ;  /* 0x0000003f002c7c82 */ /* 0x000fe20008000000 */
[----:B------:R-:W-:Y:S01]  /*0b30*/  UMOV UR46, URZ ;  /* 0x0000003f002e7c82 */ /* 0x000fe20008000000 */
[----:B------:R-:W-:Y:S01]  /*0b40*/  UMOV UR43, URZ ;  /* 0x0000003f002b7c82 */ /* 0x000fe20008000000 */
[CC--:B------:R-:W-:Y:S02]  /*0b50*/  LEA.HI R152, R3.reuse, R154.reuse, RZ, 0x7 ;  /* 0x0000009a03987211 */ /* 0x0c0fe400078f38ff */
[----:B------:R-:W-:-:S02]  /*0b60*/  LEA.HI R0, R3, R154, RZ, 0x4 ;  /* 0x0000009a03007211 */ /* 0x000fc400078f20ff */
[----:B------:R-:W-:Y:S02]  /*0b70*/  LOP3.LUT R5, R152, 0xffffff80, RZ, 0xc0, !PT ;  /* 0xffffff8098057812 */ /* 0x000fe400078ec0ff */
[----:B------:R-:W-:Y:S02]  /*0b80*/  SHF.R.S32.HI R7, RZ, 0x4, R0 ;  /* 0x00000004ff077819 */ /* 0x000fe40000011400 */
[----:B------:R-:W-:Y:S01]  /*0b90*/  LEA.HI R6, R3, R154, RZ, 0x5 ;  /* 0x0000009a03067211 */ /* 0x000fe200078f28ff */
[----:B------:R-:W-:Y:S01]  /*0ba0*/  IMAD.IADD R150, R154, 0x1, -R5 ;  /* 0x000000019a967824 */ /* 0x000fe200078e0a05 */
[C---:B------:R-:W-:Y:S02]  /*0bb0*/  LOP3.LUT R5, R0.reuse, 0xfffffff0, RZ, 0xc0, !PT ;  /* 0xfffffff000057812 */ /* 0x040fe400078ec0ff */
[----:B------:R-:W-:Y:S02]  /*0bc0*/  LEA.HI R0, R0, R7, RZ, 0x1 ;  /* 0x0000000700007211 */ /* 0x000fe400078f08ff */
[----:B------:R-:W-:Y:S01]  /*0bd0*/  SHF.R.S32.HI R9, RZ, 0x1f, R150 ;  /* 0x0000001fff097819 */ /* 0x000fe20000011496 */
[----:B------:R-:W-:Y:S01]  /*0be0*/  IMAD.IADD R5, R154, 0x1, -R5 ;  /* 0x000000019a057824 */ /* 0x000fe200078e0a05 */
[----:B------:R-:W-:-:S02]  /*0bf0*/  LOP3.LUT R4, R0, 0x1ffffffe, RZ, 0xc0, !PT ;  /* 0x1ffffffe00047812 */ /* 0x000fc400078ec0ff */
[----:B------:R-:W-:Y:S02]  /*0c00*/  LEA.HI R8, R9, R150, RZ, 0x2 ;  /* 0x0000009609087211 */ /* 0x000fe400078f10ff */
[----:B------:R-:W-:Y:S01]  /*0c10*/  SHF.R.S32.HI R2, RZ, 0x1f, R5 ;  /* 0x0000001fff027819 */ /* 0x000fe20000011405 */
[----:B------:R-:W-:Y:S01]  /*0c20*/  IMAD.IADD R4, R7, 0x1, -R4 ;  /* 0x0000000107047824 */ /* 0x000fe200078e0a04 */
[--C-:B------:R-:W-:Y:S02]  /*0c30*/  SHF.R.S32.HI R10, RZ, 0x2, R8.reuse ;  /* 0x00000002ff0a7819 */ /* 0x100fe40000011408 */
[----:B------:R-:W-:Y:S01]  /*0c40*/  LEA.HI R2, R2, R5, RZ, 0x3 ;  /* 0x0000000502027211 */ /* 0x000fe200078f18ff */
[----:B------:R-:W-:Y:S01]  /*0c50*/  IMAD.SHL.U32 R4, R4, 0x8, RZ ;  /* 0x0000000804047824 */ /* 0x000fe200078e00ff */
[----:B------:R-:W-:Y:S02]  /*0c60*/  SHF.R.S32.HI R11, RZ, 0x1f, R8 ;  /* 0x0000001fff0b7819 */ /* 0x000fe40000011408 */
[C---:B------:R-:W-:Y:S01]  /*0c70*/  LOP3.LUT R0, R2.reuse, 0xfffffff8, RZ, 0xc0, !PT ;  /* 0xfffffff802007812 */ /* 0x040fe200078ec0ff */
[----:B------:R-:W-:Y:S01]  /*0c80*/  IMAD.SHL.U32 R2, R2, 0x40, RZ ;  /* 0x0000004002027824 */ /* 0x000fe200078e00ff */
[----:B------:R-:W-:-:S02]  /*0c90*/  SHF.R.S32.HI R7, RZ, 0x5, R6 ;  /* 0x00000005ff077819 */ /* 0x000fc40000011406 */
[----:B------:R-:W-:Y:S01]  /*0ca0*/  LEA.HI R11, R11, R10, RZ, 0x3 ;  /* 0x0000000a0b0b7211 */ /* 0x000fe200078f18ff */
[----:B------:R-:W-:Y:S01]  /*0cb0*/  IMAD.IADD R0, R5, 0x1, -R0 ;  /* 0x0000000105007824 */ /* 0x000fe200078e0a00 */
[----:B------:R-:W-:Y:S01]  /*0cc0*/  SHF.R.S32.HI R152, RZ, 0x7, R152 ;  /* 0x00000007ff987819 */ /* 0x000fe20000011498 */
[----:B------:R-:W-:Y:S01]  /*0cd0*/  IMAD R153, R7, 0x10, R5 ;  /* 0x0000001007997824 */ /* 0x000fe200078e0205 */
[----:B------:R-:W-:Y:S01]  /*0ce0*/  LOP3.LUT R11, R11, 0xfffffff8, RZ, 0xc0, !PT ;  /* 0xfffffff80b0b7812 */ /* 0x000fe200078ec0ff */
[C---:B------:R-:W-:Y:S01]  /*0cf0*/  IMAD.SHL.U32 R5, R0.reuse, 0x40, RZ ;  /* 0x0000004000057824 */ /* 0x040fe200078e00ff */
[----:B------:R-:W-:Y:S01]  /*0d00*/  R2P PR, R0, 0x6 ;  /* 0x0000000600007804 */ /* 0x000fe20000000000 */
[----:B------:R-:W-:Y:S01]  /*0d10*/  IMAD.HI R6, R152, 0x55555556, RZ ;  /* 0x5555555698067827 */ /* 0x000fe200078e02ff */
[----:B------:R-:W-:Y:S02]  /*0d20*/  LEA.HI R3, R3, R154, RZ, 0x2 ;  /* 0x0000009a03037211 */ /* 0x000fe400078f10ff */
[----:B------:R-:W-:Y:S01]  /*0d30*/  LOP3.LUT R5, R5, 0x1c0, RZ, 0xc0, !PT ;  /* 0x000001c005057812 */ /* 0x000fe200078ec0ff */
[----:B------:R-:W-:Y:S01]  /*0d40*/  IMAD.IADD R11, R10, 0x1, -R11 ;  /* 0x000000010a0b7824 */ /* 0x000fe200078e0a0b */
[----:B------:R-:W-:Y:S01]  /*0d50*/  LEA.HI R10, R9, R150, RZ, 0x5 ;  /* 0x00000096090a7211 */ /* 0x000fe200078f28ff */
[----:B------:R-:W-:Y:S01]  /*0d60*/  IMAD.U32 R153, R153, 0x20, R4 ;  /* 0x0000002099997824 */ /* 0x000fe200078e0004 */
[----:B------:R-:W-:-:S02]  /*0d70*/  LEA.HI R9, R6, R6, RZ, 0x1 ;  /* 0x0000000606097211 */ /* 0x000fc400078f08ff */
[----:B------:R-:W-:Y:S02]  /*0d80*/  LOP3.LUT R6, R2, 0x7ffffe00, RZ, 0xc0, !PT ;  /* 0x7ffffe0002067812 */ /* 0x000fe400078ec0ff */
[----:B------:R-:W-:Y:S01]  /*0d90*/  LOP3.LUT R2, R5, 0x8, R4, 0xf8, !PT ;  /* 0x0000000805027812 */ /* 0x000fe200078ef804 */
[----:B------:R-:W-:Y:S01]  /*0da0*/  IMAD R9, R9, -0x3, R152 ;  /* 0xfffffffd09097824 */ /* 0x000fe200078e0298 */
[----:B------:R-:W-:Y:S01]  /*0db0*/  SHF.R.U32.HI R5, RZ, 0x3, R5 ;  /* 0x00000003ff057819 */ /* 0x000fe20000011605 */
[----:B------:R-:W-:Y:S01]  /*0dc0*/  IMAD R6, R7, 0x400, R6 ;  /* 0x0000040007067824 */ /* 0x000fe200078e0206 */
[----:B------:R-:W-:Y:S02]  /*0dd0*/  SHF.R.S32.HI R10, RZ, 0x5, R10 ;  /* 0x00000005ff0a7819 */ /* 0x000fe4000001140a */
[----:B------:R-:W-:Y:S02]  /*0de0*/  LOP3.LUT R5, R2, R5, RZ, 0x3c, !PT ;  /* 0x0000000502057212 */ /* 0x000fe400078e3cff */
[----:B------:R-:W-:Y:S01]  /*0df0*/  SHF.R.S32.HI R142, RZ, 0x2, R3 ;  /* 0x00000002ff8e7819 */ /* 0x000fe20000011403 */
[----:B------:R-:W-:Y:S01]  /*0e00*/  IMAD R10, R10, 0x10, R11 ;  /* 0x000000100a0a7824 */ /* 0x000fe200078e020b */
[----:B------:R-:W-:Y:S01]  /*0e10*/  SEL R18, R18, 0xffffffc0, !P2 ;  /* 0xffffffc012127807 */ /* 0x000fe20005000000 */
[----:B------:R-:W-:-:S02]  /*0e20*/  IMAD.IADD R5, R6, 0x1, R5 ;  /* 0x0000000106057824 */ /* 0x000fc400078e0205 */
[----:B------:R-:W-:-:S03]  /*0e30*/  IMAD R151, R9, 0x40, R10 ;  /* 0x0000004009977824 */ /* 0x000fc600078e020a */
[----:B------:R-:W-:Y:S02]  /*0e40*/  LEA R17, R5, UR42, 0x1 ;  /* 0x0000002a05117c11 */ /* 0x000fe4000f8e08ff */
[----:B------:R-:W-:Y:S02]  /*0e50*/  LOP3.LUT R5, R3, 0x1ffffffc, RZ, 0xc0, !PT ;  /* 0x1ffffffc03057812 */ /* 0x000fe400078ec0ff */
[----:B------:R-:W-:Y:S01]  /*0e60*/  LOP3.LUT R3, R8, 0x7ffffffc, RZ, 0xc0, !PT ;  /* 0x7ffffffc08037812 */ /* 0x000fe200078ec0ff */
[C---:B------:R-:W-:Y:S02]  /*0e70*/  VIADD R19, R17.reuse, 0x21800 ;  /* 0x0002180011137836 */ /* 0x040fe40000000000 */
[----:B------:R-:W-:Y:S02]  /*0e80*/  VIADD R23, R17, 0x21820 ;  /* 0x0002182011177836 */ /* 0x000fe40000000000 */
[----:B------:R-:W-:Y:S02]  /*0e90*/  IMAD.IADD R5, R154, 0x1, -R5 ;  /* 0x000000019a057824 */ /* 0x000fe400078e0a05 */
[----:B------:R-:W-:-:S02]  /*0ea0*/  @P1 VIADD R23, R19, 0xffffffe0 ;  /* 0xffffffe013171836 */ /* 0x000fc40000000000 */
[----:B------:R-:W-:Y:S02]  /*0eb0*/  IMAD.IADD R19, R19, 0x1, R18 ;  /* 0x0000000113137824 */ /* 0x000fe400078e0212 */
[----:B------:R-:W-:Y:S02]  /*0ec0*/  IMAD.SHL.U32 R140, R5, 0x8, RZ ;  /* 0x00000008058c7824 */ /* 0x000fe400078e00ff */
[----:B------:R-:W-:Y:S02]  /*0ed0*/  IMAD.IADD R16, R150, 0x1, -R3 ;  /* 0x0000000196107824 */ /* 0x000fe400078e0a03 */
[----:B------:R-:W-:Y:S02]  /*0ee0*/  IMAD.IADD R18, R18, 0x1, R23 ;  /* 0x0000000112127824 */ /* 0x000fe400078e0217 */
[----:B------:R-:W-:-:S07]  /*0ef0*/  VIADD R136, R23, 0x6000 ;  /* 0x0000600017887836 */ /* 0x000fce0000000000 */
.L_x_9189:
[----:B------:R-:W-:Y:S01]  /*0f00*/  ULDC.64 UR8, c[0x0][0xa28] ;  /* 0x00028a0000087ab9 */ /* 0x000fe20000000a00 */
[----:B0-----:R-:W0:Y:S01]  /*0f10*/  LDC R139, c[0x0][0x288] ;  /* 0x0000a200ff8b7b82 */ /* 0x001e220000000800 */
[----:B------:R-:W-:Y:S01]  /*0f20*/  UISETP.NE.U32.AND UP0, UPT, UR8, URZ, UPT ;  /* 0x0000003f0800728c */ /* 0x000fe2000bf05070 */
[----:B-1---5:R-:W-:-:S03]  /*0f30*/  IMAD.MOV.U32 R6, RZ, RZ, RZ ;  /* 0x000000ffff067224 */ /* 0x022fc600078e00ff */
[----:B------:R-:W-:-:S03]  /*0f40*/  UISETP.NE.AND.EX UP0, UPT, UR9, URZ, UPT, UP0 ;  /* 0x0000003f0900728c */ /* 0x000fc6000bf05300 */
[----:B------:R-:W-:Y:S01]  /*0f50*/  ULDC.64 UR8, c[0x0][0xa18] ;  /* 0x0002860000087ab9 */ /* 0x000fe20000000a00 */
[----:B--2---:R-:W1:Y:S01]  /*0f60*/  LDC.64 R8, c[0x0][0x3f8] ;  /* 0x0000fe00ff087b82 */ /* 0x004e620000000a00 */
        /* <DEDUP_REMOVED lines=12> */
[----:B----4-:R4:W5:Y:S02]  /*1030*/  @P0 LDG.E R6, desc[UR48][R2.64] ;  /* 0x0000003002060981 */ /* 0x010964000c1e1900 */
        /* <DEDUP_REMOVED lines=22> */
.L_x_9098:
        /* <DEDUP_REMOVED lines=10> */
.L_x_9099:
        /* <DEDUP_REMOVED lines=11> */
.L_x_9100:
[----:B------:R-:W1:Y:S01]  /*12f0*/  LDC.64 R8, c[0x0][0x9e0] ;  /* 0x00027800ff087b82 */ /* 0x000e620000000a00 */
[----:B------:R-:W-:Y:S02]  /*1300*/  IMAD.MOV.U32 R0, RZ, RZ, 0xc0 ;  /* 0x000000c0ff007424 */ /* 0x000fe400078e00ff */
[----:B-----5:R-:W-:Y:S02]  /*1310*/  IMAD.IADD R137, R137, 0x1, -R6 ;  /* 0x0000000189897824 */ /* 0x020fe400078e0a06 */
[----:B------:R-:W-:-:S05]  /*1320*/  IMAD R0, R145, R0, 0xc0 ;  /* 0x000000c091007424 */ /* 0x000fca00078e0200 */
        /* <DEDUP_REMOVED lines=14> */
.L_x_9102:
[----:B------:R-:W-:-:S13]  /*1410*/  ISETP.NE.AND P0, PT, R9, 0x1, PT ;  /* 0x000000010900780c */ /* 0x000fda0003f05270 */
[----:B------:R-:W0:Y:S02]  /*1420*/  @P0 LDC.64 R4, c[0x0][0x9e8] ;  /* 0x00027a00ff040b82 */ /* 0x000e240000000a00 */
[----:B0-----:R-:W-:-:S05]  /*1430*/  @P0 IMAD.HI.U32 R4, R2, R4, RZ ;  /* 0x0000000402040227 */ /* 0x001fca00078e00ff */
[----:B------:R-:W-:-:S07]  /*1440*/  @P0 SHF.R.U32.HI R2, RZ, R5, R4 ;  /* 0x00000005ff020219 */ /* 0x000fce0000011604 */
.L_x_9103:
[----:B------:R-:W-:-:S05]  /*1450*/  IMAD R3, R2, R9, R9 ;  /* 0x0000000902037224 */ /* 0x000fca00078e0209 */
[----:B------:R-:W-:-:S07]  /*1460*/  VIMNMX R0, R0, R3, PT ;  /* 0x0000000300007248 */ /* 0x000fce0003fe0100 */
.L_x_9101:
        /* <DEDUP_REMOVED lines=24> */
.L_x_9105:
[----:B------:R-:W-:-:S13]  /*15f0*/  ISETP.NE.AND P0, PT, R9, 0x1, PT ;  /* 0x000000010900780c */ /* 0x000fda0003f05270 */
[----:B------:R-:W0:Y:S02]  /*1600*/  @P0 LDC.64 R2, c[0x0][0x9e8] ;  /* 0x00027a00ff020b82 */ /* 0x000e240000000a00 */
[----:B0-----:R-:W-:-:S05]  /*1610*/  @P0 IMAD.HI.U32 R0, R4, R2, RZ ;  /* 0x0000000204000227 */ /* 0x001fca00078e00ff */
[----:B------:R-:W-:-:S07]  /*1620*/  @P0 SHF.R.U32.HI R4, RZ, R3, R0 ;  /* 0x00000003ff040219 */ /* 0x000fce0000011600 */
.L_x_9106:
[----:B------:R-:W-:-:S05]  /*1630*/  IMAD R4, R4, R9, RZ ;  /* 0x0000000904047224 */ /* 0x000fca00078e02ff */
[----:B------:R-:W-:-:S13]  /*1640*/  R2UR UR5, R4 ;  /* 0x00000000040572ca */ /* 0x000fda00000e0000 */
[----:B------:R-:W-:-:S04]  /*1650*/  UISETP.LT.AND UP0, UPT, UR4, UR5, UPT ;  /* 0x000000050400728c */ /* 0x000fc8000bf01270 */
[----:B------:R-:W-:-:S12]  /*1660*/  USEL UR4, UR4, UR5, !UP0 ;  /* 0x0000000504047287 */ /* 0x000fd8000c000000 */
.L_x_9104:
        /* <DEDUP_REMOVED lines=10> */
[----:B------:R-:W-:Y:S01]  /*1710*/  CS2R R26, SRZ ;  /* 0x00000000001a7805 */ /* 0x000fe2000001ff00 */
[----:B------:R-:W-:Y:S01]  /*1720*/  IMAD.MOV.U32 R126, RZ, RZ, RZ ;  /* 0x000000ffff7e7224 */ /* 0x000fe200078e00ff */
[----:B------:R-:W-:Y:S01]  /*1730*/  UISETP.LT.AND UP0, UPT, URZ, UR5, UPT ;  /* 0x000000053f00728c */ /* 0x000fe2000bf01270 */
[----:B------:R-:W-:Y:S01]  /*1740*/  IMAD.MOV.U32 R125, RZ, RZ, RZ ;  /* 0x000000ffff7d7224 */ /* 0x000fe200078e00ff */
[----:B------:R-:W-:Y:S02]  /*1750*/  CS2R R122, SRZ ;  /* 0x00000000007a7805 */ /* 0x000fe4000001ff00 */
[----:B------:R-:W-:Y:S01]  /*1760*/  CS2R R120, SRZ ;  /* 0x0000000000787805 */ /* 0x000fe2000001ff00 */
[----:B------:R-:W-:Y:S01]  /*1770*/  USEL UR39, URZ, UR5, !UP0 ;  /* 0x000000053f277287 */ /* 0x000fe2000c000000 */
[----:B------:R-:W-:Y:S02]  /*1780*/  CS2R R118, SRZ ;  /* 0x0000000000767805 */ /* 0x000fe4000001ff00 */
[----:B------:R-:W-:-:S02]  /*1790*/  CS2R R116, SRZ ;  /* 0x0000000000747805 */ /* 0x000fc4000001ff00 */
[----:B------:R-:W-:Y:S02]  /*17a0*/  CS2R R114, SRZ ;  /* 0x0000000000727805 */ /* 0x000fe4000001ff00 */
[----:B------:R-:W-:Y:S02]  /*17b0*/  CS2R R112, SRZ ;  /* 0x0000000000707805 */ /* 0x000fe4000001ff00 */
[----:B------:R-:W-:Y:S02]  /*17c0*/  CS2R R110, SRZ ;  /* 0x00000000006e7805 */ /* 0x000fe4000001ff00 */
[----:B------:R-:W-:Y:S02]  /*17d0*/  ISETP.GT.AND P1, PT, R88, UR39, PT ;  /* 0x0000002758007c0c */ /* 0x000fe4000bf24270 */
        /* <DEDUP_REMOVED lines=10> */
[----:B------:R-:W-:-:S02]  /*1880*/  IMAD.MOV.U32 R89, RZ, RZ, RZ ;  /* 0x000000ffff597224 */ /* 0x000fc400078e00ff */
[----:B------:R-:W-:Y:S01]  /*1890*/  IMAD.MOV.U32 R8, RZ, RZ, RZ ;  /* 0x000000ffff087224 */ /* 0x000fe200078e00ff */
[----:B------:R-:W-:Y:S06]  /*18a0*/  @!P1 BRA `(.L_x_9107) ;  /* 0x000000e000f09947 */ /* 0x000fec0003800000 */
[----:B------:R-:W0:Y:S02]  /*18b0*/  SHFL.IDX PT, R0, R152, RZ, 0x1f ;  /* 0x00001fff98007589 */ /* 0x000e2400000e0000 */
[----:B0-----:R-:W-:-:S13]  /*18c0*/  R2UR UR38, R0 ;  /* 0x00000000002672ca */ /* 0x001fda00000e0000 */
        /* <DEDUP_REMOVED lines=30> */
.L_x_9108:
        /* <DEDUP_REMOVED lines=9> */
.L_x_9285:
[----:B------:R-:W-:Y:S05]  /*1b40*/  @!P0 BRA `(.L_x_9110) ;  /* 0x0000000000048947 */ /* 0x000fea0003800000 */
[----:B------:R-:W-:Y:S01]  /*1b50*/  BPT.TRAP 0x1 ;  /* 0x000000040000795c */ /* 0x000fe20000300000 */
.L_x_9110:
[----:B------:R-:W-:Y:S02]  /*1b60*/  IMAD.U32 R4, RZ, RZ, UR43 ;  /* 0x0000002bff047e24 */ /* 0x000fe4000f8e00ff */
[----:B0-----:R-:W-:-:S03]  /*1b70*/  IMAD.U32 R3, RZ, RZ, UR46 ;  /* 0x0000002eff037e24 */ /* 0x001fc6000f8e00ff */
[----:B------:R-:W-:Y:S02]  /*1b80*/  LEA R4, R4, UR42, 0x3 ;  /* 0x0000002a04047c11 */ /* 0x000fe4000f8e18ff */
[----:B------:R-:W-:-:S04]  /*1b90*/  SHF.L.U32 R3, R3, 0x1f, RZ ;  /* 0x0000001f03037819 */ /* 0x000fc800000006ff */
[----:B------:R0:W1:Y:S01]  /*1ba0*/  SYNCS.PHASECHK.TRANS64.TRYWAIT P2, [R4+URZ+0x2d830], R3 ;  /* 0x02d83003040075a7 */ /* 0x000062000804017f */
[----:B------:R-:W-:Y:S05]  /*1bb0*/  @!P0 BRA `(.L_x_9111) ;  /* 0x0000000000048947 */ /* 0x000fea0003800000 */
[----:B------:R-:W-:Y:S01]  /*1bc0*/  BPT.TRAP 0x1 ;  /* 0x000000040000795c */ /* 0x000fe20000300000 */
.L_x_9111:
[----:B------:R-:W2:Y:S02]  /*1bd0*/  S2R R0, SR_TID.X ;  /* 0x0000000000007919 */ /* 0x000ea40000002100 */
[----:B--2---:R-:W-:Y:S01]  /*1be0*/  LOP3.LUT P1, RZ, R0, 0x7f, RZ, 0xc0, !PT ;  /* 0x0000007f00ff7812 */ /* 0x004fe2000782c0ff */
[----:B-1----:R-:W-:-:S12]  /*1bf0*/  @P2 BRA `(.L_x_9112) ;  /* 0x0000000000082947 */ /* 0x002fd80003800000 */
[----:B------:R-:W1:Y:S02]  /*1c00*/  SYNCS.PHASECHK.TRANS64.TRYWAIT P2, [R4+URZ+0x2d830], R3 ;  /* 0x02d83003040075a7 */ /* 0x000e64000804017f */
[----:B-1----:R-:W-:Y:S05]  /*1c10*/  @!P2 BRA `(.L_x_9113) ;  /* 0x00000144009ca947 */ /* 0x002fea0003800000 */
.L_x_9112:
[----:B------:R-:W-:Y:S05]  /*1c20*/  WARPSYNC.ALL ;  /* 0x0000000000007948 */ /* 0x000fea0003800000 */
[----:B------:R-:W-:Y:S01]  /*1c30*/  UIADD3 UR4, UR42, 0x15400, URZ ;  /* 0x000154002a047890 */ /* 0x000fe2000fffe03f */
[----:B------:R-:W-:Y:S01]  /*1c40*/  WARPGROUP.ARRIVE ;  /* 0x00000000000079c5 */ /* 0x000fe20000000000 */
[----:B------:R-:W-:Y:S01]  /*1c50*/  UMOV UR5, 0x80000020 ;  /* 0x8000002000057882 */ /* 0x000fe20000000000 */
[----:B------:R-:W-:Y:S01]  /*1c60*/  UMOV UR7, 0x80000020 ;  /* 0x8000002000077882 */ /* 0x000fe20000000000 */
[----:B------:R-:W-:Y:S01]  /*1c70*/  USHF.R.U32.HI UR4, URZ, 0x4, UR4 ;  /* 0x000000043f047899 */ /* 0x000fe20008011604 */
[----:B01----:R-:W-:Y:S01]  /*1c80*/  @!P1 VIADD R4, R4, 0x2d840 ;  /* 0x0002d84004049836 */ /* 0x003fe20000000000 */
[----:B------:R-:W-:Y:S01]  /*1c90*/  UMOV UR9, 0x80000020 ;  /* 0x8000002000097882 */ /* 0x000fe20000000000 */
[----:B------:R-:W-:Y:S01]  /*1ca0*/  UMOV UR11, 0x80000020 ;  /* 0x80000020000b7882 */ /* 0x000fe20000000000 */
[----:B------:R-:W-:Y:S01]  /*1cb0*/  ULOP3.LUT UR4, UR4, 0x3fff, URZ, 0xc0, !UPT ;  /* 0x00003fff04047892 */ /* 0x000fe2000f8ec03f */
[----:B------:R-:W-:Y:S01]  /*1cc0*/  UMOV UR13, 0x80000020 ;  /* 0x80000020000d7882 */ /* 0x000fe20000000000 */
[----:B------:R-:W-:-:S02]  /*1cd0*/  UMOV UR15, 0x80000020 ;  /* 0x80000020000f7882 */ /* 0x000fc40000000000 */
[----:B------:R-:W-:Y:S01]  /*1ce0*/  ULOP3.LUT UR32, UR4, 0x10000, URZ, 0xfc, !UPT ;  /* 0x0001000004207892 */ /* 0x000fe2000f8efc3f */
[----:B------:R-:W-:Y:S01]  /*1cf0*/  @!P1 PRMT R4, RZ, 0x654, R4 ;  /* 0x00000654ff049816 */ /* 0x000fe20000000004 */
[----:B------:R-:W-:Y:S02]  /*1d00*/  ULOP3.LUT UR4, UR50, 0x10000, URZ, 0xfc, !UPT ;  /* 0x0001000032047892 */ /* 0x000fe4000f8efc3f */
[----:B------:R-:W-:Y:S02]  /*1d10*/  UIMAD UR6, UR43, 0x600, UR32 ;  /* 0x000006002b0678a4 */ /* 0x000fe4000f8e0220 */
[----:B------:R-:W-:Y:S02]  /*1d20*/  UIADD3 UR8, UR4, 0x2, URZ ;  /* 0x0000000204087890 */ /* 0x000fe4000fffe03f */
[----:B------:R-:W-:Y:S02]  /*1d30*/  UIADD3 UR10, UR6, 0x2, URZ ;  /* 0x00000002060a7890 */ /* 0x000fe4000fffe03f */
[----:B------:R-:W-:-:S02]  /*1d40*/  UIADD3 UR12, UR4, 0x300, URZ ;  /* 0x00000300040c7890 */ /* 0x000fc4000fffe03f */
[----:B------:R-:W-:Y:S02]  /*1d50*/  UIADD3 UR14, UR6, 0x200, URZ ;  /* 0x00000200060e7890 */ /* 0x000fe4000fffe03f */
[----:B------:R-:W-:Y:S01]  /*1d60*/  HGMMA.64x128x16.F32 R24, gdesc[UR4], RZ, !UPT, gsb0 ;  /* 0x01e00000041879f0 */ /* 0x000fe2000c0008ff */
        /* <DEDUP_REMOVED lines=72> */
[----:B------:R-:W-:-:S02]  /*21f0*/  IMAD.IADD R56, R137, 0x1, R78 ;  /* 0x0000000189387824 */ /* 0x000fc400078e024e */
        /* <DEDUP_REMOVED lines=27> */
[--C-:B------:R-:W-:Y:S01]  /*23b0*/  IADD3 R59, -R139, 0x1, R56.reuse ;  /* 0x000000018b3b7810 */ /* 0x100fe20007ffe138 */
[----:B------:R-:W0:Y:S01]  /*23c0*/  MUFU.TANH R2, R2 ;  /* 0x0000000200027308 */ /* 0x000e220000002400 */
[----:B------:R1:W-:Y:S01]  /*23d0*/  @!P1 SYNCS.ARRIVE.TRANS64.RED.A1T0 RZ, [R4+URZ], RZ ;  /* 0x000000ff04ff99a7 */ /* 0x0003e2000810043f */
[----:B------:R-:W-:Y:S01]  /*23e0*/  IMAD R79, R16, -0x2, R56 ;  /* 0xfffffffe104f7824 */ /* 0x000fe200078e0238 */
[----:B------:R-:W-:Y:S01]  /*23f0*/  LEA R75, R88, 0xffffff80, 0x7 ;  /* 0xffffff80584b7811 */ /* 0x000fe200078e38ff */
[----:B------:R-:W-:-:S04]  /*2400*/  IMAD R59, R16, -0x2, R59 ;  /* 0xfffffffe103b7824 */ /* 0x000fc800078e023b */
[----:B------:R-:W2:Y:S01]  /*2410*/  MUFU.TANH R5, R5 ;  /* 0x0000000500057308 */ /* 0x000ea20000002400 */
[----:B-1----:R-:W-:Y:S02]  /*2420*/  IMAD R4, R145, 0xc0, R151 ;  /* 0x000000c091047824 */ /* 0x002fe400078e0297 */
[C---:B------:R-:W-:Y:S02]  /*2430*/  VIADD R82, R59.reuse, UR6 ;  /* 0x000000063b527c36 */ /* 0x040fe40008000000 */
[----:B------:R-:W-:-:S03]  /*2440*/  VIADD R83, R59, UR33 ;  /* 0x000000213b537c36 */ /* 0x000fc60008000000 */
[----:B------:R-:W1:Y:S01]  /*2450*/  MUFU.TANH R0, R0 ;  /* 0x0000000000007308 */ /* 0x000e620000002400 */
[----:B------:R-:W-:Y:S01]  /*2460*/  VIADDMNMX R72, R4, R82, R79, PT ;  /* 0x0000005204487246 */ /* 0x000fe2000380014f */
[----:B------:R-:W-:-:S06]  /*2470*/  IMAD.IADD R74, R83, 0x1, R4 ;  /* 0x00000001534a7824 */ /* 0x000fcc00078e0204 */
        /* <DEDUP_REMOVED lines=74> */
.L_x_9116:
[----:B------:R-:W-:-:S06]  /*2920*/  UISETP.NE.AND UP1, UPT, UR7, 0x1, UPT ;  /* 0x000000010700788c */ /* 0x000fcc000bf25270 */
[----:B------:R-:W-:-:S05]  /*2930*/  PLOP3.LUT P2, PT, PT, PT, UP1, 0x80, 0x0 ;  /* 0x000000000000781c */ /* 0x000fca0003f4f018 */
[----:B------:R-:W-:-:S08]  /*2940*/  @UP1 ULDC.64 UR10, c[0x0][0x9e8] ;  /* 0x00027a00000a1ab9 */ /* 0x000fd00000000a00 */
[----:B------:R-:W-:-:S05]  /*2950*/  @P2 IMAD.HI.U32 R59, R56, UR10, RZ ;  /* 0x0000000a383b2c27 */ /* 0x000fca000f8e00ff */
[----:B------:R-:W-:-:S07]  /*2960*/  @P2 SHF.R.U32.HI R56, RZ, UR11, R59 ;  /* 0x0000000bff382c19 */ /* 0x000fce000801163b */
.L_x_9117:
[----:B------:R-:W-:Y:S05]  /*2970*/  BSYNC B0 ;  /* 0x0000000000007941 */ /* 0x000fea0003800000 */
.L_x_9115:
[----:B------:R-:W-:-:S04]  /*2980*/  IMAD R59, R56, UR7, -R75 ;  /* 0x00000007383b7c24 */ /* 0x000fc8000f8e0a4b */
[----:B------:R-:W-:-:S05]  /*2990*/  IMAD R59, R16, -0x2, R59 ;  /* 0xfffffffe103b7824 */ /* 0x000fca00078e023b */
[----:B------:R-:W-:Y:S02]  /*29a0*/  VIMNMX R74, R74, R59, !PT ;  /* 0x0000003b4a4a7248 */ /* 0x000fe40007fe0100 */
[----:B------:R-:W-:-:S07]  /*29b0*/  VIADDMNMX R72, R59, UR7, R72, PT ;  /* 0x000000073b487c46 */ /* 0x000fce000b800148 */
.L_x_9114:
[C---:B------:R-:W-:Y:S02]  /*29c0*/  ISETP.GE.AND P4, PT, R78.reuse, 0x9, PT ;  /* 0x000000094e00780c */ /* 0x040fe40003f86270 */
[C---:B------:R-:W-:Y:S02]  /*29d0*/  ISETP.GE.AND P2, PT, R78.reuse, 0x2, PT ;  /* 0x000000024e00780c */ /* 0x040fe40003f46270 */
[----:B------:R-:W-:Y:S02]  /*29e0*/  ISETP.GE.AND P5, PT, R78, 0xa, PT ;  /* 0x0000000a4e00780c */ /* 0x000fe40003fa6270 */
[----:B------:R-:W-:Y:S02]  /*29f0*/  LOP3.LUT R22, R22, 0xfffffffd, RZ, 0xc0, !PT ;  /* 0xfffffffd16167812 */ /* 0x000fe400078ec0ff */
[----:B------:R-:W-:-:S04]  /*2a00*/  ISETP.GT.AND P3, PT, R74, 0x1, !P2 ;  /* 0x000000014a00780c */ /* 0x000fc80005764270 */
[----:B------:R-:W-:Y:S02]  /*2a10*/  ISETP.LT.OR P3, PT, R72, 0x2, P3 ;  /* 0x000000024800780c */ /* 0x000fe40001f61670 */
[----:B------:R-:W-:Y:S02]  /*2a20*/  @P4 LOP3.LUT R22, R22, 0x2, RZ, 0xfc, !PT ;  /* 0x0000000216164812 */ /* 0x000fe400078efcff */
[----:B------:R-:W-:Y:S01]  /*2a30*/  FSEL R69, R5, -INF , !P3 ;  /* 0xff80000005457808 */ /* 0x000fe20005800000 */
[----:B------:R-:W-:Y:S01]  /*2a40*/  VIADD R5, R4, 0x8 ;  /* 0x0000000804057836 */ /* 0x000fe20000000000 */
[----:B------:R-:W-:Y:S02]  /*2a50*/  LOP3.LUT R22, R22, 0xfffffffb, RZ, 0xc0, !PT ;  /* 0xfffffffb16167812 */ /* 0x000fe400078ec0ff */
[----:B------:R-:W-:Y:S02]  /*2a60*/  ISETP.GT.AND P4, PT, R74, 0x8, !P4 ;  /* 0x000000084a00780c */ /* 0x000fe40006784270 */
[----:B------:R-:W-:-:S02]  /*2a70*/  @P5 LOP3.LUT R22, R22, 0x4, RZ, 0xfc, !PT ;  /* 0x0000000416165812 */ /* 0x000fc400078efcff */
[----:B------:R-:W-:Y:S02]  /*2a80*/  ISETP.GT.AND P3, PT, R74, 0x9, !P5 ;  /* 0x000000094a00780c */ /* 0x000fe40006f64270 */
[----:B------:R-:W-:Y:S02]  /*2a90*/  ISETP.GE.AND P5, PT, R78, 0x11, PT ;  /* 0x000000114e00780c */ /* 0x000fe40003fa6270 */
[C---:B------:R-:W-:Y:S02]  /*2aa0*/  ISETP.LT.OR P4, PT, R72.reuse, 0x9, P4 ;  /* 0x000000094800780c */ /* 0x040fe40002781670 */
[----:B------:R-:W-:Y:S02]  /*2ab0*/  ISETP.LT.OR P3, PT, R72, 0xa, P3 ;  /* 0x0000000a4800780c */ /* 0x000fe40001f61670 */
[----:B------:R-:W-:Y:S02]  /*2ac0*/  FSEL R89, R89, -INF , !P4 ;  /* 0xff80000059597808 */ /* 0x000fe40006000000 */
[----:B------:R-:W-:-:S02]  /*2ad0*/  ISETP.GE.AND P4, PT, R78, 0x12, PT ;  /* 0x000000124e00780c */ /* 0x000fc40003f86270 */
[----:B------:R-:W-:Y:S02]  /*2ae0*/  LOP3.LUT R22, R22, 0xfffffff7, RZ, 0xc0, !PT ;  /* 0xfffffff716167812 */ /* 0x000fe400078ec0ff */
[----:B0-----:R-:W-:Y:S02]  /*2af0*/  FSEL R90, R90, -INF , !P3 ;  /* 0xff8000005a5a7808 */ /* 0x001fe40005800000 */
        /* <DEDUP_REMOVED lines=125> */
[----:B------:R-:W-:Y:S02]  /*32d0*/  ISETP.GT.AND P3, PT, R74, 0x61, !P4 ;  /* 0x000000614a00780c */ /* 0x000fe40006764270 */
[----:B------:R-:W-:-:S02]  /*32e0*/  VIADDMNMX R70, R5, R82, R79, PT ;  /* 0x0000005205467246 */ /* 0x000fc4000380014f */
[----:B------:R-:W-:-:S03]  /*32f0*/  ISETP.LT.OR P3, PT, R72, 0x62, P3 ;  /* 0x000000624800780c */ /* 0x000fc60001f61670 */
[----:B------:R-:W-:Y:S02]  /*3300*/  @P4 LOP3.LUT R22, R22, 0x20, RZ, 0xfc, !PT ;  /* 0x0000002016164812 */ /* 0x000fe400078efcff */
[----:B------:R-:W-:Y:S02]  /*3310*/  ISETP.GE.AND P4, PT, R78, 0x69, PT ;  /* 0x000000694e00780c */ /* 0x000fe40003f86270 */
[----:B------:R-:W-:Y:S01]  /*3320*/  FSEL R49, R71, -INF , !P3 ;  /* 0xff80000047317808 */ /* 0x000fe20005800000 */
[----:B------:R-:W-:Y:S01]  /*3330*/  IMAD.IADD R71, R83, 0x1, R5 ;  /* 0x0000000153477824 */ /* 0x000fe200078e0205 */
        /* <DEDUP_REMOVED lines=51> */
.L_x_9120:
[----:B------:R-:W-:-:S06]  /*3670*/  UISETP.NE.AND UP1, UPT, UR7, 0x1, UPT ;  /* 0x000000010700788c */ /* 0x000fcc000bf25270 */
[----:B------:R-:W-:-:S05]  /*3680*/  PLOP3.LUT P6, PT, PT, PT, UP1, 0x80, 0x0 ;  /* 0x000000000000781c */ /* 0x000fca0003fcf018 */
[----:B------:R-:W-:-:S08]  /*3690*/  @UP1 ULDC.64 UR10, c[0x0][0x9e8] ;  /* 0x00027a00000a1ab9 */ /* 0x000fd00000000a00 */
[----:B------:R-:W-:Y:S01]  /*36a0*/  @P6 IMAD.HI.U32 R57, R2, UR10, RZ ;  /* 0x0000000a02396c27 */ /* 0x000fe2000f8e00ff */
[----:B------:R-:W-:-:S13]  /*36b0*/  PLOP3.LUT P6, PT, PT, PT, UP1, 0x80, 0x0 ;  /* 0x000000000000781c */ /* 0x000fda0003fcf018 */
[----:B------:R-:W-:-:S07]  /*36c0*/  @P6 SHF.R.U32.HI R2, RZ, UR11, R57 ;  /* 0x0000000bff026c19 */ /* 0x000fce0008011639 */
.L_x_9121:
[----:B------:R-:W-:Y:S05]  /*36d0*/  BSYNC B0 ;  /* 0x0000000000007941 */ /* 0x000fea0003800000 */
.L_x_9119:
[----:B------:R-:W-:-:S04]  /*36e0*/  IMAD R57, R2, UR7, -R75 ;  /* 0x0000000702397c24 */ /* 0x000fc8000f8e0a4b */
[----:B------:R-:W-:-:S05]  /*36f0*/  IMAD R57, R16, -0x2, R57 ;  /* 0xfffffffe10397824 */ /* 0x000fca00078e0239 */
[----:B------:R-:W-:Y:S02]  /*3700*/  VIMNMX R71, R71, R57, !PT ;  /* 0x0000003947477248 */ /* 0x000fe40007fe0100 */
[----:B------:R-:W-:-:S07]  /*3710*/  VIADDMNMX R70, R57, UR7, R70, PT ;  /* 0x0000000739467c46 */ /* 0x000fce000b800146 */
.L_x_9118:
        /* <DEDUP_REMOVED lines=9> */
[C---:B------:R-:W-:Y:S02]  /*37b0*/  ISETP.LT.OR P3, PT, R70.reuse, 0x71, P3 ;  /* 0x000000714600780c */ /* 0x040fe40001f61670 */
[----:B------:R-:W-:Y:S02]  /*37c0*/  ISETP.LT.OR P2, PT, R70, 0x9, P2 ;  /* 0x000000094600780c */ /* 0x000fe40001741670 */
[----:B------:R-:W-:Y:S02]  /*37d0*/  ISETP.GT.AND P5, PT, R71, 0x78, !P5 ;  /* 0x000000784700780c */ /* 0x000fe40006fa4270 */
[----:B------:R-:W-:-:S02]  /*37e0*/  FSEL R7, R7, -INF , !P2 ;  /* 0xff80000007077808 */ /* 0x000fc40005000000 */
[----:B------:R-:W-:Y:S02]  /*37f0*/  LOP3.LUT P2, RZ, R22, 0x4, RZ, 0xc0, !PT ;  /* 0x0000000416ff7812 */ /* 0x000fe4000784c0ff */
[C---:B------:R-:W-:Y:S02]  /*3800*/  ISETP.LT.OR P4, PT, R70.reuse, 0x72, P4 ;  /* 0x000000724600780c */ /* 0x040fe40002781670 */
        /* <DEDUP_REMOVED lines=11> */
[----:B------:R-:W-:Y:S02]  /*38c0*/  FSEL R29, R29, -INF , !P5 ;  /* 0xff8000001d1d7808 */ /* 0x000fe40006800000 */
        /* <DEDUP_REMOVED lines=92> */
[C---:B------:R-:W-:Y:S01]  /*3e90*/  LOP3.LUT P6, RZ, R22.reuse, 0x10, RZ, 0xc0, !PT ;  /* 0x0000001016ff7812 */ /* 0x040fe200078cc0ff */
[----:B------:R-:W0:Y:S01]  /*3ea0*/  SHFL.BFLY PT, R12, R13, 0x2, 0x1f ;  /* 0x0c401f000d0c7f89 */ /* 0x000e2200000e0000 */
[----:B------:R-:W-:Y:S02]  /*3eb0*/  FSEL R35, R35, -INF , !P2 ;  /* 0xff80000023237808 */ /* 0x000fe40005000000 */
[----:B------:R-:W-:-:S04]  /*3ec0*/  LOP3.LUT P2, RZ, R22, 0x200, RZ, 0xc0, !PT ;  /* 0x0000020016ff7812 */ /* 0x000fc8000784c0ff */
[----:B------:R-:W-:-:S04]  /*3ed0*/  ISETP.GT.AND P2, PT, R71, 0x51, !P2 ;  /* 0x000000514700780c */ /* 0x000fc80005744270 */
[----:B------:R-:W-:-:S04]  /*3ee0*/  ISETP.LT.OR P2, PT, R70, 0x52, P2 ;  /* 0x000000524600780c */ /* 0x000fc80001741670 */
[----:B------:R-:W-:Y:S02]  /*3ef0*/  FSEL R36, R36, -INF , !P2 ;  /* 0xff80000024247808 */ /* 0x000fe40005000000 */
[----:B------:R-:W-:-:S04]  /*3f00*/  LOP3.LUT P2, RZ, R22, 0x100, RZ, 0xc0, !PT ;  /* 0x0000010016ff7812 */ /* 0x000fc8000784c0ff */
[----:B------:R-:W-:Y:S02]  /*3f10*/  ISETP.GT.AND P2, PT, R71, 0x58, !P2 ;  /* 0x000000584700780c */ /* 0x000fe40005744270 */
[----:B0-----:R-:W-:Y:S02]  /*3f20*/  FMNMX.FTZ R72, R13, R12, !PT ;  /* 0x0000000c0d487209 */ /* 0x001fe40007810000 */
[----:B------:R-:W-:-:S03]  /*3f30*/  ISETP.LT.OR P2, PT, R70, 0x59, P2 ;  /* 0x000000594600780c */ /* 0x000fc60001741670 */
        /* <DEDUP_REMOVED lines=10> */
[----:B------:R-:W-:Y:S01]  /*3fe0*/  FMUL.FTZ R78, R12, UR34 ;  /* 0x000000220c4e7c20 */ /* 0x000fe20008410000 */
        /* <DEDUP_REMOVED lines=16> */
[--C-:B------:R-:W-:Y:S01]  /*40f0*/  FFMA.FTZ R67, R60, UR34, -R78.reuse ;  /* 0x000000223c437c23 */ /* 0x100fe2000801084e */
        /* <DEDUP_REMOVED lines=16> */
[----:B------:R-:W0:Y:S01]  /*4200*/  MUFU.EX2 R73, R73 ;  /* 0x0000004900497308 */ /* 0x000e220000000800 */
[----:B------:R-:W-:Y:S01]  /*4210*/  FMNMX.FTZ R13, R9, R74, !PT ;  /* 0x0000004a090d7209 */ /* 0x000fe20007810000 */
[--C-:B------:R-:W-:Y:S01]  /*4220*/  FFMA.FTZ R93, R93, UR34, -R78.reuse ;  /* 0x000000225d5d7c23 */ /* 0x100fe2000801084e */
[----:B------:R-:W-:Y:S01]  /*4230*/  ISETP.GT.AND P6, PT, R71, 0x79, !P6 ;  /* 0x000000794700780c */ /* 0x000fe200077c4270 */
        /* <DEDUP_REMOVED lines=25> */
[----:B------:R-:W-:Y:S01]  /*43d0*/  FMNMX.FTZ R80, R14, R13, !PT ;  /* 0x0000000d0e507209 */ /* 0x000fe20007810000 */
[----:B------:R-:W-:-:S02]  /*43e0*/  FFMA.FTZ R38, R38, UR34, -R78 ;  /* 0x0000002226267c23 */ /* 0x000fc4000801084e */
[----:B------:R2:W-:Y:S01]  /*43f0*/  MUFU.EX2 R62, R79 ;  /* 0x0000004f003e7308 */ /* 0x0005e20000000800 */
[----:B------:R-:W-:Y:S01]  /*4400*/  FMNMX.FTZ R13, R21, R80, !PT ;  /* 0x00000050150d7209 */ /* 0x000fe20007810000 */
[----:B------:R-:W-:-:S03]  /*4410*/  FFMA.FTZ R80, R43, UR34, -R78 ;  /* 0x000000222b507c23 */ /* 0x000fc6000801084e */
        /* <DEDUP_REMOVED lines=30> */
[----:B------:R-:W-:-:S03]  /*4600*/  FFMA.FTZ R68, R51, UR34, -R78 ;  /* 0x0000002233447c23 */ /* 0x000fc6000801084e */
[----:B------:R-:W-:-:S03]  /*4610*/  FMNMX.FTZ R13, R30, R13, !PT ;  /* 0x0000000d1e0d7209 */ /* 0x000fc60007810000 */
[----:B------:R-:W-:Y:S02]  /*4620*/  MUFU.EX2 R64, R64 ;  /* 0x0000004000407308 */ /* 0x000fe40000000800 */
[----:B------:R-:W2:Y:S06]  /*4630*/  SHFL.BFLY PT, R70, R13, 0x2, 0x1f ;  /* 0x0c401f000d467f89 */ /* 0x000eac00000e0000 */
[----:B------:R-:W-:Y:S08]  /*4640*/  MUFU.EX2 R59, R59 ;  /* 0x0000003b003b7308 */ /* 0x000ff00000000800 */
[----:B------:R-:W-:Y:S08]  /*4650*/  MUFU.EX2 R56, R56 ;  /* 0x0000003800387308 */ /* 0x000ff00000000800 */
[----:B------:R-:W-:Y:S01]  /*4660*/  MUFU.EX2 R53, R53 ;  /* 0x0000003500357308 */ /* 0x000fe20000000800 */
[----:B--2---:R-:W-:Y:S01]  /*4670*/  FMNMX.FTZ R51, R13, R70, !PT ;  /* 0x000000460d337209 */ /* 0x004fe20007810000 */
[----:B------:R-:W-:-:S04]  /*4680*/  FFMA.FTZ R70, R49, UR34, -R78 ;  /* 0x0000002231467c23 */ /* 0x000fc8000801084e */
[----:B------:R-:W2:Y:S02]  /*4690*/  SHFL.BFLY PT, R82, R51, 0x1, 0x1f ;  /* 0x0c201f0033527f89 */ /* 0x000ea400000e0000 */
[----:B------:R-:W-:Y:S08]  /*46a0*/  MUFU.EX2 R54, R54 ;  /* 0x0000003600367308 */ /* 0x000ff00000000800 */
[----:B------:R-:W-:Y:S08]  /*46b0*/  MUFU.EX2 R55, R55 ;  /* 0x0000003700377308 */ /* 0x000ff00000000800 */
[----:B------:R-:W-:Y:S01]  /*46c0*/  MUFU.EX2 R52, R52 ;  /* 0x0000003400347308 */ /* 0x000fe20000000800 */
[----:B--2---:R-:W-:-:S07]  /*46d0*/  FMNMX.FTZ R13, R51, R82, !PT ;  /* 0x00000052330d7209 */ /* 0x004fce0007810000 */
        /* <DEDUP_REMOVED lines=18> */
[----:B------:R3:W4:Y:S01]  /*4800*/  MUFU.EX2 R86, R49 ;  /* 0x0000003100567308 */ /* 0x0007220000000800 */
[--C-:B--2---:R-:W-:Y:S01]  /*4810*/  FFMA.FTZ R76, R10, UR34, -R43.reuse ;  /* 0x000000220a4c7c23 */ /* 0x104fe2000801082b */
[--C-:B------:R-:W-:Y:S01]  /*4820*/  FFMA.FTZ R15, R15, UR34, -R43.reuse ;  /* 0x000000220f0f7c23 */ /* 0x100fe2000801082b */
[--C-:B------:R-:W-:Y:S01]  /*4830*/  FFMA.FTZ R21, R21, UR34, -R43.reuse ;  /* 0x0000002215157c23 */ /* 0x100fe2000801082b */
[--C-:B------:R-:W-:Y:S01]  /*4840*/  FFMA.FTZ R20, R20, UR34, -R43.reuse ;  /* 0x0000002214147c23 */ /* 0x100fe2000801082b */
[--C-:B------:R-:W-:Y:S01]  /*4850*/  FFMA.FTZ R82, R33, UR34, -R43.reuse ;  /* 0x0000002221527c23 */ /* 0x100fe2000801082b */
[--C-:B------:R-:W-:Y:S01]  /*4860*/  FFMA.FTZ R35, R35, UR34, -R43.reuse ;  /* 0x0000002223237c23 */ /* 0x100fe2000801082b */
[--C-:B------:R-:W-:Y:S01]  /*4870*/  FFMA.FTZ R33, R25, UR34, -R43.reuse ;  /* 0x0000002219217c23 */ /* 0x100fe2000801082b */
[----:B------:R2:W5:Y:S01]  /*4880*/  MUFU.EX2 R81, R51 ;  /* 0x0000003300517308 */ /* 0x0005620000000800 */
[----:B---3--:R-:W-:Y:S01]  /*4890*/  FFMA.FTZ R49, R8, UR34, -R43 ;  /* 0x0000002208317c23 */ /* 0x008fe2000801082b */
[----:B0-----:R-:W-:Y:S01]  /*48a0*/  FADD.FTZ R8, R42, R73 ;  /* 0x000000492a087221 */ /* 0x001fe20000010000 */
[----:B-1----:R-:W-:Y:S01]  /*48b0*/  F2FP.F16.F32.PACK_AB R10, R72, R69 ;  /* 0x00000045480a723e */ /* 0x002fe200000000ff */
[--C-:B------:R-:W-:Y:S01]  /*48c0*/  FFMA.FTZ R57, R34, UR34, -R43.reuse ;  /* 0x0000002222397c23 */ /* 0x100fe2000801082b */
[--C-:B------:R-:W-:Y:S01]  /*48d0*/  FFMA.FTZ R2, R2, UR34, -R43.reuse ;  /* 0x0000002202027c23 */ /* 0x100fe2000801082b */
[----:B------:R-:W-:Y:S01]  /*48e0*/  FADD.FTZ R9, R69, R8 ;  /* 0x0000000845097221 */ /* 0x000fe20000010000 */
[----:B------:R-:W-:Y:S01]  /*48f0*/  F2FP.F16.F32.PACK_AB R8, R73, R42 ;  /* 0x0000002a4908723e */ /* 0x000fe200000000ff */
[----:B------:R0:W1:Y:S01]  /*4900*/  MUFU.EX2 R90, R71 ;  /* 0x00000047005a7308 */ /* 0x0000620000000800 */
[----:B--2---:R-:W-:Y:S01]  /*4910*/  FFMA.FTZ R51, R31, UR34, -R43 ;  /* 0x000000221f337c23 */ /* 0x004fe2000801082b */
[----:B------:R-:W-:Y:S01]  /*4920*/  FADD.FTZ R27, R72, R9 ;  /* 0x00000009481b7221 */ /* 0x000fe20000010000 */
[----:B----4-:R-:W-:Y:S01]  /*4930*/  F2FP.F16.F32.PACK_AB R9, R86, R79 ;  /* 0x0000004f5609723e */ /* 0x010fe200000000ff */
[--C-:B------:R-:W-:Y:S01]  /*4940*/  FFMA.FTZ R69, R36, UR34, -R43.reuse ;  /* 0x0000002224457c23 */ /* 0x100fe2000801082b */
[----:B------:R-:W-:Y:S01]  /*4950*/  FFMA.FTZ R44, R44, UR34, -R43 ;  /* 0x000000222c2c7c23 */ /* 0x000fe2000801082b */
[----:B------:R-:W-:Y:S01]  /*4960*/  FADD.FTZ R32, R0, R27 ;  /* 0x0000001b00207221 */ /* 0x000fe20000010000 */
[--C-:B------:R-:W-:Y:S01]  /*4970*/  FFMA.FTZ R46, R46, UR34, -R43.reuse ;  /* 0x000000222e2e7c23 */ /* 0x100fe2000801082b */
[----:B------:R-:W2:Y:S01]  /*4980*/  MUFU.EX2 R3, R3 ;  /* 0x0000000300037308 */ /* 0x000ea20000000800 */
[--C-:B0-----:R-:W-:Y:S01]  /*4990*/  FFMA.FTZ R71, R28, UR34, -R43.reuse ;  /* 0x000000221c477c23 */ /* 0x101fe2000801082b */
[----:B------:R-:W-:Y:S01]  /*49a0*/  FADD.FTZ R28, R79, R86 ;  /* 0x000000564f1c7221 */ /* 0x000fe20000010000 */
[----:B------:R-:W-:Y:S01]  /*49b0*/  FADD.FTZ R31, R75, R32 ;  /* 0x000000204b1f7221 */ /* 0x000fe20000010000 */
[--C-:B------:R-:W-:Y:S01]  /*49c0*/  FFMA.FTZ R48, R48, UR34, -R43.reuse ;  /* 0x0000002230307c23 */ /* 0x100fe2000801082b */
[----:B------:R-:W-:Y:S01]  /*49d0*/  FFMA.FTZ R50, R50, UR34, -R43 ;  /* 0x0000002232327c23 */ /* 0x000fe2000801082b */
[----:B-----5:R-:W-:Y:S01]  /*49e0*/  FADD.FTZ R11, R81, R28 ;  /* 0x0000001c510b7221 */ /* 0x020fe20000010000 */
[----:B------:R-:W-:Y:S01]  /*49f0*/  FADD.FTZ R32, R74, R31 ;  /* 0x0000001f4a207221 */ /* 0x000fe20000010000 */
[----:B------:R-:W0:Y:S01]  /*4a00*/  MUFU.EX2 R6, R6 ;  /* 0x0000000600067308 */ /* 0x000e220000000800 */
[----:B------:R-:W-:Y:S01]  /*4a10*/  FFMA.FTZ R36, R29, UR34, -R43 ;  /* 0x000000221d247c23 */ /* 0x000fe2000801082b */
[----:B-1----:R-:W-:Y:S01]  /*4a20*/  FADD.FTZ R28, R90, R11 ;  /* 0x0000000b5a1c7221 */ /* 0x002fe20000010000 */
[----:B------:R-:W-:Y:S01]  /*4a30*/  FADD.FTZ R31, R77, R32 ;  /* 0x000000204d1f7221 */ /* 0x000fe20000010000 */
[--C-:B------:R-:W-:Y:S01]  /*4a40*/  FFMA.FTZ R32, R24, UR34, -R43.reuse ;  /* 0x0000002218207c23 */ /* 0x100fe2000801082b */
[----:B------:R-:W-:Y:S01]  /*4a50*/  F2FP.F16.F32.PACK_AB R11, R90, R81 ;  /* 0x000000515a0b723e */ /* 0x000fe200000000ff */
[----:B------:R-:W-:Y:S01]  /*4a60*/  FFMA.FTZ R72, R30, UR34, -R43 ;  /* 0x000000221e487c23 */ /* 0x000fe2000801082b */
[----:B------:R-:W-:Y:S01]  /*4a70*/  F2FP.F16.F32.PACK_AB R30, R61, R60 ;  /* 0x0000003c3d1e723e */ /* 0x000fe200000000ff */
[----:B------:R-:W1:Y:S01]  /*4a80*/  MUFU.EX2 R7, R7 ;  /* 0x0000000700077308 */ /* 0x000e620000000800 */
[----:B--2---:R-:W-:Y:S01]  /*4a90*/  FADD.FTZ R27, R3, R28 ;  /* 0x0000001c031b7221 */ /* 0x004fe20000010000 */
[----:B------:R2:W-:Y:S06]  /*4aa0*/  STSM.16.M88.4 [R17+0x21800], R8 ;  /* 0x0218000811007844 */ /* 0x0005ec0000000200 */
[----:B------:R-:W3:Y:S01]  /*4ab0*/  MUFU.EX2 R58, R58 ;  /* 0x0000003a003a7308 */ /* 0x000ee20000000800 */
[----:B0-----:R-:W-:-:S07]  /*4ac0*/  FADD.FTZ R28, R6, R27 ;  /* 0x0000001b061c7221 */ /* 0x001fce0000010000 */
[----:B------:R-:W0:Y:S01]  /*4ad0*/  MUFU.EX2 R49, R49 ;  /* 0x0000003100317308 */ /* 0x000e220000000800 */
[----:B-1----:R-:W-:Y:S01]  /*4ae0*/  FADD.FTZ R27, R7, R28 ;  /* 0x0000001c071b7221 */ /* 0x002fe20000010000 */
[----:B------:R-:W-:Y:S01]  /*4af0*/  FADD.FTZ R28, R62, R31 ;  /* 0x0000001f3e1c7221 */ /* 0x000fe20000010000 */
[----:B--2---:R-:W-:Y:S02]  /*4b00*/  F2FP.F16.F32.PACK_AB R8, R66, R65 ;  /* 0x000000414208723e */ /* 0x004fe400000000ff */
[----:B------:R-:W-:-:S03]  /*4b10*/  F2FP.F16.F32.PACK_AB R10, R64, R63 ;  /* 0x0000003f400a723e */ /* 0x000fc600000000ff */
[----:B------:R-:W1:Y:S01]  /*4b20*/  MUFU.EX2 R76, R76 ;  /* 0x0000004c004c7308 */ /* 0x000e620000000800 */
[----:B---3--:R-:W-:Y:S01]  /*4b30*/  FADD.FTZ R24, R58, R27 ;  /* 0x0000001b3a187221 */ /* 0x008fe20000010000 */
[----:B------:R-:W-:-:S06]  /*4b40*/  FADD.FTZ R27, R67, R28 ;  /* 0x0000001c431b7221 */ /* 0x000fcc0000010000 */
[----:B------:R-:W-:Y:S01]  /*4b50*/  MUFU.EX2 R15, R15 ;  /* 0x0000000f000f7308 */ /* 0x000fe20000000800 */
[----:B0-----:R-:W-:Y:S01]  /*4b60*/  FADD.FTZ R25, R49, R24 ;  /* 0x0000001831197221 */ /* 0x001fe20000010000 */
[----:B------:R-:W-:-:S04]  /*4b70*/  FADD.FTZ R24, R60, R27 ;  /* 0x0000001b3c187221 */ /* 0x000fc80000010000 */
[----:B------:R-:W-:Y:S01]  /*4b80*/  FADD.FTZ R28, R61, R24 ;  /* 0x000000183d1c7221 */ /* 0x000fe20000010000 */
[----:B------:R-:W-:Y:S01]  /*4b90*/  F2FP.F16.F32.PACK_AB R24, R75, R0 ;  /* 0x000000004b18723e */ /* 0x000fe200000000ff */
[----:B------:R-:W0:Y:S01]  /*4ba0*/  MUFU.EX2 R78, R78 ;  /* 0x0000004e004e7308 */ /* 0x000e220000000800 */
[----:B-1----:R-:W-:Y:S01]  /*4bb0*/  F2FP.F16.F32.PACK_AB R29, R76, R49 ;  /* 0x000000314c1d723e */ /* 0x002fe200000000ff */
[----:B------:R-:W-:Y:S01]  /*4bc0*/  FADD.FTZ R27, R65, R28 ;  /* 0x0000001c411b7221 */ /* 0x000fe20000010000 */
[----:B------:R-:W-:-:S03]  /*4bd0*/  F2FP.F16.F32.PACK_AB R28, R67, R62 ;  /* 0x0000003e431c723e */ /* 0x000fc600000000ff */
[----:B------:R-:W-:Y:S01]  /*4be0*/  FADD.FTZ R34, R66, R27 ;  /* 0x0000001b42227221 */ /* 0x000fe20000010000 */
[----:B------:R-:W-:Y:S01]  /*4bf0*/  F2FP.F16.F32.PACK_AB R27, R58, R7 ;  /* 0x000000073a1b723e */ /* 0x000fe200000000ff */
[----:B------:R-:W1:Y:S02]  /*4c00*/  MUFU.EX2 R21, R21 ;  /* 0x0000001500157308 */ /* 0x000e640000000800 */
[----:B------:R-:W-:-:S04]  /*4c10*/  FADD.FTZ R9, R63, R34 ;  /* 0x000000223f097221 */ /* 0x000fc80000010000 */
[----:B------:R-:W-:Y:S02]  /*4c20*/  FADD.FTZ R34, R64, R9 ;  /* 0x0000000940227221 */ /* 0x000fe40000010000 */
[----:B------:R2:W-:Y:S01]  /*4c30*/  MUFU.EX2 R42, R35 ;  /* 0x00000023002a7308 */ /* 0x0005e20000000800 */
[----:B0-----:R-:W-:Y:S01]  /*4c40*/  F2FP.F16.F32.PACK_AB R31, R78, R15 ;  /* 0x0000000f4e1f723e */ /* 0x001fe200000000ff */
[----:B------:R-:W-:Y:S01]  /*4c50*/  FADD.FTZ R9, R59, R34 ;  /* 0x000000223b097221 */ /* 0x000fe20000010000 */
[----:B------:R-:W-:-:S05]  /*4c60*/  F2FP.F16.F32.PACK_AB R34, R54, R53 ;  /* 0x000000353622723e */ /* 0x000fca00000000ff */
[----:B------:R-:W0:Y:S01]  /*4c70*/  MUFU.EX2 R20, R20 ;  /* 0x0000001400147308 */ /* 0x000e220000000800 */
[----:B--2---:R-:W-:Y:S01]  /*4c80*/  FFMA.FTZ R35, R26, UR34, -R43 ;  /* 0x000000221a237c23 */ /* 0x004fe2000801082b */
[----:B------:R-:W-:-:S04]  /*4c90*/  FADD.FTZ R26, R76, R25 ;  /* 0x000000194c1a7221 */ /* 0x000fc80000010000 */
[----:B------:R-:W-:Y:S01]  /*4ca0*/  FADD.FTZ R25, R15, R26 ;  /* 0x0000001a0f197221 */ /* 0x000fe20000010000 */
[----:B------:R-:W-:Y:S01]  /*4cb0*/  F2FP.F16.F32.PACK_AB R26, R77, R74 ;  /* 0x0000004a4d1a723e */ /* 0x000fe200000000ff */
[----:B------:R-:W2:Y:S02]  /*4cc0*/  MUFU.EX2 R71, R71 ;  /* 0x0000004700477308 */ /* 0x000ea40000000800 */
[----:B------:R-:W-:-:S04]  /*4cd0*/  FADD.FTZ R0, R78, R25 ;  /* 0x000000194e007221 */ /* 0x000fc80000010000 */
[----:B-1----:R-:W-:Y:S02]  /*4ce0*/  FADD.FTZ R25, R21, R0 ;  /* 0x0000000015197221 */ /* 0x002fe40000010000 */
[----:B------:R-:W1:Y:S02]  /*4cf0*/  MUFU.EX2 R84, R84 ;  /* 0x0000005400547308 */ /* 0x000e640000000800 */
[----:B0-----:R-:W-:Y:S01]  /*4d00*/  FADD.FTZ R0, R20, R25 ;  /* 0x0000001914007221 */ /* 0x001fe20000010000 */
[----:B------:R-:W-:Y:S01]  /*4d10*/  F2FP.F16.F32.PACK_AB R25, R6, R3 ;  /* 0x000000030619723e */ /* 0x000fe200000000ff */
[----:B------:R-:W-:Y:S01]  /*4d20*/  FADD.FTZ R6, R56, R9 ;  /* 0x0000000938067221 */ /* 0x000fe20000010000 */
[----:B------:R-:W-:-:S03]  /*4d30*/  F2FP.F16.F32.PACK_AB R9, R20, R21 ;  /* 0x000000151409723e */ /* 0x000fc600000000ff */
[----:B------:R-:W0:Y:S01]  /*4d40*/  MUFU.EX2 R14, R14 ;  /* 0x0000000e000e7308 */ /* 0x000e220000000800 */
[----:B--2---:R-:W-:Y:S01]  /*4d50*/  FADD.FTZ R3, R71, R0 ;  /* 0x0000000047037221 */ /* 0x004fe20000010000 */
[----:B------:R2:W-:Y:S04]  /*4d60*/  STSM.16.M88.4 [R23], R24 ;  /* 0x0000001817007844 */ /* 0x0005e80000000200 */
[----:B------:R-:W-:Y:S02]  /*4d70*/  STSM.16.M88.4 [R19], R28 ;  /* 0x0000001c13007844 */ /* 0x000fe40000000200 */
[----:B------:R-:W3:Y:S01]  /*4d80*/  MUFU.EX2 R51, R51 ;  /* 0x0000003300337308 */ /* 0x000ee20000000800 */
[C---:B-1----:R-:W-:Y:S01]  /*4d90*/  FADD.FTZ R7, R84.reuse, R3 ;  /* 0x0000000354077221 */ /* 0x042fe20000010000 */
[----:B------:R-:W-:-:S05]  /*4da0*/  F2FP.F16.F32.PACK_AB R11, R84, R71 ;  /* 0x00000047540b723e */ /* 0x000fca00000000ff */
[----:B------:R1:W-:Y:S01]  /*4db0*/  STSM.16.M88.4 [R18], R8 ;  /* 0x0000000812007844 */ /* 0x0003e20000000200 */
[----:B------:R-:W4:Y:S01]  /*4dc0*/  MUFU.EX2 R57, R57 ;  /* 0x0000003900397308 */ /* 0x000f220000000800 */
[----:B0-----:R-:W-:Y:S01]  /*4dd0*/  FADD.FTZ R0, R14, R7 ;  /* 0x000000070e007221 */ /* 0x001fe20000010000 */
[----:B------:R-:W-:Y:S01]  /*4de0*/  FADD.FTZ R7, R53, R6 ;  /* 0x0000000635077221 */ /* 0x000fe20000010000 */
[----:B--2---:R-:W-:Y:S02]  /*4df0*/  F2FP.F16.F32.PACK_AB R24, R52, R55 ;  /* 0x000000373418723e */ /* 0x004fe400000000ff */
[----:B------:R-:W-:Y:S01]  /*4e00*/  F2FP.F16.F32.PACK_AB R26, R68, R47 ;  /* 0x0000002f441a723e */ /* 0x000fe200000000ff */
[----:B------:R-:W-:Y:S02]  /*4e10*/  FADD.FTZ R20, R54, R7 ;  /* 0x0000000736147221 */ /* 0x000fe40000010000 */
[----:B------:R-:W0:Y:S01]  /*4e20*/  MUFU.EX2 R82, R82 ;  /* 0x0000005200527308 */ /* 0x000e220000000800 */
[----:B---3--:R-:W-:Y:S01]  /*4e30*/  FADD.FTZ R6, R51, R0 ;  /* 0x0000000033067221 */ /* 0x008fe20000010000 */
[----:B------:R-:W-:-:S04]  /*4e40*/  FADD.FTZ R21, R55, R20 ;  /* 0x0000001437157221 */ /* 0x000fc80000010000 */
[----:B------:R-:W-:Y:S02]  /*4e50*/  FADD.FTZ R20, R52, R21 ;  /* 0x0000001534147221 */ /* 0x000fe40000010000 */
[----:B------:R-:W2:Y:S01]  /*4e60*/  MUFU.EX2 R69, R69 ;  /* 0x0000004500457308 */ /* 0x000ea20000000800 */
[----:B----4-:R-:W-:Y:S01]  /*4e70*/  FADD.FTZ R7, R57, R6 ;  /* 0x0000000639077221 */ /* 0x010fe20000010000 */
[----:B------:R-:W-:-:S04]  /*4e80*/  FADD.FTZ R21, R47, R20 ;  /* 0x000000142f157221 */ /* 0x000fc80000010000 */
[----:B-1----:R-:W-:Y:S02]  /*4e90*/  FADD.FTZ R8, R68, R21 ;  /* 0x0000001544087221 */ /* 0x002fe40000010000 */
[----:B------:R-:W1:Y:S01]  /*4ea0*/  MUFU.EX2 R2, R2 ;  /* 0x0000000200027308 */ /* 0x000e620000000800 */
[----:B0-----:R-:W-:-:S04]  /*4eb0*/  FADD.FTZ R15, R82, R7 ;  /* 0x00000007520f7221 */ /* 0x001fc80000010000 */
[----:B------:R-:W-:-:S03]  /*4ec0*/  FADD.FTZ R6, R42, R15 ;  /* 0x0000000f2a067221 */ /* 0x000fc60000010000 */
        /* <DEDUP_REMOVED lines=20> */
[----:B------:R1:W3:Y:S01]  /*5010*/  MUFU.EX2 R3, R32 ;  /* 0x0000002000037308 */ /* 0x0002e20000000800 */
[C---:B0-----:R-:W-:Y:S01]  /*5020*/  F2FP.F16.F32.PACK_AB R10, R41.reuse, R80 ;  /* 0x00000050290a723e */ /* 0x041fe200000000ff */
[----:B------:R-:W-:-:S06]  /*5030*/  FADD.FTZ R41, R41, R2 ;  /* 0x0000000229297221 */ /* 0x000fcc0000010000 */
[----:B------:R-:W-:Y:S01]  /*5040*/  MUFU.EX2 R40, R40 ;  /* 0x0000002800287308 */ /* 0x000fe20000000800 */
[----:B-1----:R-:W-:Y:S01]  /*5050*/  F2FP.F16.F32.PACK_AB R32, R56, R59 ;  /* 0x0000003b3820723e */ /* 0x002fe200000000ff */
[----:B--2---:R-:W-:-:S06]  /*5060*/  FADD.FTZ R6, R50, R21 ;  /* 0x0000001532067221 */ /* 0x004fcc0000010000 */
[----:B------:R-:W0:Y:S01]  /*5070*/  MUFU.EX2 R39, R39 ;  /* 0x0000002700277308 */ /* 0x000e220000000800 */
[C---:B---3--:R-:W-:Y:S01]  /*5080*/  F2FP.F16.F32.PACK_AB R11, R3.reuse, R50 ;  /* 0x00000032030b723e */ /* 0x048fe200000000ff */
[----:B------:R-:W-:-:S06]  /*5090*/  FADD.FTZ R3, R3, R6 ;  /* 0x0000000603037221 */ /* 0x000fcc0000010000 */
[----:B------:R-:W-:Y:S08]  /*50a0*/  MUFU.EX2 R37, R37 ;  /* 0x0000002500257308 */ /* 0x000ff00000000800 */
[----:B------:R-:W1:Y:S01]  /*50b0*/  MUFU.EX2 R38, R38 ;  /* 0x0000002600267308 */ /* 0x000e620000000800 */
[----:B0-----:R-:W-:Y:S01]  /*50c0*/  F2FP.F16.F32.PACK_AB R28, R39, R40 ;  /* 0x00000028271c723e */ /* 0x001fe200000000ff */
[----:B------:R-:W-:-:S04]  /*50d0*/  FADD.FTZ R40, R40, R41 ;  /* 0x0000002928287221 */ /* 0x000fc80000010000 */
[----:B------:R-:W-:Y:S02]  /*50e0*/  FADD.FTZ R40, R39, R40 ;  /* 0x0000002827287221 */ /* 0x000fe40000010000 */
[----:B------:R0:W-:Y:S08]  /*50f0*/  MUFU.EX2 R0, R33 ;  /* 0x0000002100007308 */ /* 0x0001f00000000800 */
[----:B------:R2:W3:Y:S01]  /*5100*/  MUFU.EX2 R7, R35 ;  /* 0x0000002300077308 */ /* 0x0004e20000000800 */
[----:B0-----:R-:W-:Y:S01]  /*5110*/  F2FP.F16.F32.PACK_AB R33, R51, R14 ;  /* 0x0000000e3321723e */ /* 0x001fe200000000ff */
[----:B------:R-:W-:Y:S01]  /*5120*/  IMAD.IADD R14, R137, 0x1, -R139 ;  /* 0x00000001890e7824 */ /* 0x000fe200078e0a8b */
[----:B-1----:R-:W-:-:S03]  /*5130*/  F2FP.F16.F32.PACK_AB R30, R38, R37 ;  /* 0x00000025261e723e */ /* 0x002fc600000000ff */
[----:B------:R-:W-:Y:S02]  /*5140*/  IMAD R14, R145, 0xc0, R14 ;  /* 0x000000c0910e7824 */ /* 0x000fe400078e020e */
[----:B------:R-:W0:Y:S01]  /*5150*/  MUFU.EX2 R36, R36 ;  /* 0x0000002400247308 */ /* 0x000e220000000800 */
[----:B--2---:R-:W-:Y:S02]  /*5160*/  F2FP.F16.F32.PACK_AB R35, R82, R57 ;  /* 0x000000395223723e */ /* 0x004fe400000000ff */
[----:B------:R-:W-:-:S03]  /*5170*/  R2UR UR10, R14 ;  /* 0x000000000e0a72ca */ /* 0x000fc600000e0000 */
[----:B------:R1:W-:Y:S02]  /*5180*/  STSM.16.M88.4 [R17+0x27800], R32 ;  /* 0x0278002011007844 */ /* 0x0003e40000000200 */
[----:B------:R-:W2:Y:S01]  /*5190*/  MUFU.EX2 R15, R72 ;  /* 0x00000048000f7308 */ /* 0x000ea20000000800 */
[----:B---3--:R-:W-:Y:S01]  /*51a0*/  F2FP.F16.F32.PACK_AB R29, R7, R0 ;  /* 0x00000000071d723e */ /* 0x008fe200000000ff */
[----:B------:R1:W-:Y:S01]  /*51b0*/  STSM.16.M88.4 [R136], R24 ;  /* 0x0000001888007844 */ /* 0x0003e20000000200 */
[----:B------:R-:W-:Y:S01]  /*51c0*/  FADD.FTZ R0, R0, R3 ;  /* 0x0000000300007221 */ /* 0x000fe20000010000 */
[----:B------:R-:W-:Y:S02]  /*51d0*/  FADD.FTZ R3, R37, R40 ;  /* 0x0000002825037221 */ /* 0x000fe40000010000 */
[----:B------:R1:W-:Y:S01]  /*51e0*/  STSM.16.M88.4 [R19+0x6000], R8 ;  /* 0x0060000813007844 */ /* 0x0003e20000000200 */
[----:B------:R-:W-:Y:S01]  /*51f0*/  FADD.FTZ R7, R7, R0 ;  /* 0x0000000007077221 */ /* 0x000fe20000010000 */
[----:B------:R-:W-:Y:S01]  /*5200*/  UIADD3 UR6, UR10, UR6, URZ ;  /* 0x000000060a067290 */ /* 0x000fe2000fffe03f */
[----:B------:R-:W-:Y:S01]  /*5210*/  FADD.FTZ R3, R38, R3 ;  /* 0x0000000326037221 */ /* 0x000fe20000010000 */
[----:B------:R-:W-:-:S02]  /*5220*/  VIADD R0, R88, 0xfffffffe ;  /* 0xfffffffe58007836 */ /* 0x000fc40000000000 */
[----:B0-----:R-:W-:Y:S01]  /*5230*/  FADD.FTZ R2, R36, R7 ;  /* 0x0000000724027221 */ /* 0x001fe20000010000 */
[----:B--2---:R-:W-:-:S03]  /*5240*/  F2FP.F16.F32.PACK_AB R31, R15, R36 ;  /* 0x000000240f1f723e */ /* 0x004fc600000000ff */
[----:B------:R-:W-:Y:S02]  /*5250*/  FADD.FTZ R2, R15, R2 ;  /* 0x000000020f027221 */ /* 0x000fe40000010000 */
[----:B------:R1:W-:Y:S01]  /*5260*/  STSM.16.M88.4 [R18+0x6000], R28 ;  /* 0x0060001c12007844 */ /* 0x0003e20000000200 */
[----:B------:R0:W-:Y:S06]  /*5270*/  MEMBAR.ALL.CTA ;  /* 0x0000000000007992 */ /* 0x0001ec0000008000 */
[----:B0-----:R-:W0:Y:S02]  /*5280*/  FENCE.VIEW.ASYNC.S ;  /* 0x00000000000073c6 */ /* 0x001e240000000000 */
[----:B0-----:R-:W-:Y:S01]  /*5290*/  NOP ;  /* 0x0000000000007918 */ /* 0x001fe20000000000 */
[----:B------:R-:W-:Y:S05]  /*52a0*/  @P2 BRA `(.L_x_9122) ;  /* 0x0000000000482947 */ /* 0x000fea0003800000 */
        /* <DEDUP_REMOVED lines=11> */
.L_x_9123:
[----:B------:R-:W-:-:S11]  /*5360*/  UISETP.NE.AND UP1, UPT, UR7, 0x1, UPT ;  /* 0x000000010700788c */ /* 0x000fd6000bf25270 */
[----:B------:R-:W-:Y:S02]  /*5370*/  @UP1 ULDC.64 UR18, c[0x0][0x9e8] ;  /* 0x00027a0000121ab9 */ /* 0x000fe40000000a00 */
[----:B------:R-:W-:-:S04]  /*5380*/  UIMAD.WIDE.U32 UR10, UR14, UR18, URZ ;  /* 0x000000120e0a72a5 */ /* 0x000fc8000f8e003f */
[----:B------:R-:W-:-:S12]  /*5390*/  @UP1 USHF.R.U32.HI UR14, URZ, UR19, UR11 ;  /* 0x000000133f0e1299 */ /* 0x000fd8000801160b */
.L_x_9124:
[----:B------:R-:W-:-:S04]  /*53a0*/  UIMAD UR7, UR14, UR7, UR7 ;  /* 0x000000070e0772a4 */ /* 0x000fc8000f8e0207 */
[----:B------:R-:W-:-:S04]  /*53b0*/  UISETP.LT.AND UP1, UPT, UR6, UR7, UPT ;  /* 0x000000070600728c */ /* 0x000fc8000bf21270 */
[----:B------:R-:W-:-:S12]  /*53c0*/  USEL UR6, UR6, UR7, UP1 ;  /* 0x0000000706067287 */ /* 0x000fd80008800000 */
.L_x_9122:
        /* <DEDUP_REMOVED lines=31> */
[----:B-1----:R-:W-:Y:S01]  /*55c0*/  IADD3 R9, R4, R137, -R139 ;  /* 0x0000008904097210 */ /* 0x002fe20007ffe88b */
[----:B------:R-:W-:Y:S01]  /*55d0*/  IMAD.MOV.U32 R135, RZ, RZ, RZ ;  /* 0x000000ffff877224 */ /* 0x000fe200078e00ff */
[----:B------:R-:W-:Y:S01]  /*55e0*/  ULDC UR35, c[0x0][0x9e4] ;  /* 0x0002790000237ab9 */ /* 0x000fe20000000800 */
[----:B------:R-:W-:Y:S01]  /*55f0*/  ULDC UR34, c[0x0][0x988] ;  /* 0x0002620000227ab9 */ /* 0x000fe20000000800 */
[----:B------:R-:W-:Y:S01]  /*5600*/  LOP3.LUT R7, RZ, R9, RZ, 0x33, !PT ;  /* 0x00000009ff077212 */ /* 0x000fe200078e33ff */
[----:B------:R-:W-:Y:S01]  /*5610*/  VIADD R8, R9, 0x8 ;  /* 0x0000000809087836 */ /* 0x000fe20000000000 */
[----:B------:R-:W-:Y:S01]  /*5620*/  ULDC UR51, c[0x0][0x9d8] ;  /* 0x0002760000337ab9 */ /* 0x000fe20000000800 */
[----:B------:R-:W-:-:S03]  /*5630*/  ULDC UR50, c[0x0][0x9e0] ;  /* 0x0002780000327ab9 */ /* 0x000fc60000000800 */
[----:B------:R-:W-:-:S07]  /*5640*/  LOP3.LUT R6, RZ, R8, RZ, 0x33, !PT ;  /* 0x00000008ff067212 */ /* 0x000fce00078e33ff */
.L_x_9142:
        /* <DEDUP_REMOVED lines=9> */
.L_x_9127:
[----:B------:R-:W-:Y:S01]  /*56e0*/  ULEA UR6, UR53, UR42, 0x3 ;  /* 0x0000002a35067291 */ /* 0x000fe2000f8e183f */
[----:B------:R-:W-:-:S05]  /*56f0*/  IMAD.U32 R10, RZ, RZ, UR52 ;  /* 0x00000034ff0a7e24 */ /* 0x000fca000f8e00ff */
[----:B------:R-:W-:-:S04]  /*5700*/  SHF.L.U32 R10, R10, 0x1f, RZ ;  /* 0x0000001f0a0a7819 */ /* 0x000fc800000006ff */
[----:B------:R0:W1:Y:S01]  /*5710*/  SYNCS.PHASECHK.TRANS64.TRYWAIT P2, [UR6+0x2d830], R10 ;  /* 0x02d8300aff0075a7 */ /* 0x0000620008040146 */
[----:B------:R-:W-:Y:S05]  /*5720*/  @!P0 BRA `(.L_x_9128) ;  /* 0x0000000000048947 */ /* 0x000fea0003800000 */
[----:B------:R-:W-:Y:S01]  /*5730*/  BPT.TRAP 0x1 ;  /* 0x000000040000795c */ /* 0x000fe20000300000 */
.L_x_9128:
[----:B-1----:R-:W-:Y:S05]  /*5740*/  @P2 BRA `(.L_x_9126) ;  /* 0x0000000000082947 */ /* 0x002fea0003800000 */
[----:B------:R-:W1:Y:S02]  /*5750*/  SYNCS.PHASECHK.TRANS64.TRYWAIT P2, [UR6+0x2d830], R10 ;  /* 0x02d8300aff0075a7 */ /* 0x000e640008040146 */
[----:B-1----:R-:W-:Y:S05]  /*5760*/  @!P2 BRA `(.L_x_9129) ;  /* 0x0000010800dca947 */ /* 0x002fea0003800000 */
.L_x_9126:
[----:B-1----:R-:W1:Y:S01]  /*5770*/  S2R R11, SR_TID.X ;  /* 0x00000000000b7919 */ /* 0x002e620000002100 */
[----:B------:R-:W-:Y:S01]  /*5780*/  UIMAD UR6, UR53, 0x600, UR32 ;  /* 0x00000600350678a4 */ /* 0x000fe2000f8e0220 */
        /* <DEDUP_REMOVED lines=35> */
.L_x_9131:
[----:B------:R-:W-:Y:S01]  /*59c0*/  ULEA UR6, UR43, UR42, 0x3 ;  /* 0x0000002a2b067291 */ /* 0x000fe2000f8e183f */
[----:B------:R-:W-:-:S05]  /*59d0*/  IMAD.U32 R10, RZ, RZ, UR46 ;  /* 0x0000002eff0a7e24 */ /* 0x000fca000f8e00ff */
[----:B------:R-:W-:-:S04]  /*59e0*/  SHF.L.U32 R10, R10, 0x1f, RZ ;  /* 0x0000001f0a0a7819 */ /* 0x000fc800000006ff */
[----:B------:R0:W1:Y:S01]  /*59f0*/  SYNCS.PHASECHK.TRANS64.TRYWAIT P2, [UR6+0x2d850], R10 ;  /* 0x02d8500aff0075a7 */ /* 0x0000620008040146 */
[----:B------:R-:W-:Y:S05]  /*5a00*/  @!P0 BRA `(.L_x_9132) ;  /* 0x0000000000048947 */ /* 0x000fea0003800000 */
[----:B------:R-:W-:Y:S01]  /*5a10*/  BPT.TRAP 0x1 ;  /* 0x000000040000795c */ /* 0x000fe20000300000 */
.L_x_9132:
[----:B-1----:R-:W-:Y:S05]  /*5a20*/  @P2 BRA `(.L_x_9130) ;  /* 0x0000000000082947 */ /* 0x002fea0003800000 */
[----:B------:R-:W1:Y:S02]  /*5a30*/  SYNCS.PHASECHK.TRANS64.TRYWAIT P2, [UR6+0x2d850], R10 ;  /* 0x02d8500aff0075a7 */ /* 0x000e640008040146 */
[----:B-1----:R-:W-:Y:S05]  /*5a40*/  @!P2 BRA `(.L_x_9133) ;  /* 0x00000108003ca947 */ /* 0x002fea0003800000 */
.L_x_9130:
[----:B------:R-:W-:Y:S01]  /*5a50*/  UIADD3 UR6, UR42, 0x400, URZ ;  /* 0x000004002a067890 */ /* 0x000fe2000fffe03f */
[----:B------:R-:W-:Y:S01]  /*5a60*/  WARPGROUP.ARRIVE ;  /* 0x00000000000079c5 */ /* 0x000fe20000000000 */
[----:B------:R-:W-:-:S05]  /*5a70*/  ULEA UR7, UR47, UR42, 0xd ;  /* 0x0000002a2f077291 */ /* 0x000fca000f8e683f */
[----:B------:R-:W2:Y:S01]  /*5a80*/  S2R R141, SR_TID.X ;  /* 0x00000000008d7919 */ /* 0x000ea20000002100 */
[----:B------:R-:W-:Y:S01]  /*5a90*/  USHF.R.U32.HI UR6, URZ, 0x4, UR6 ;  /* 0x000000043f067899 */ /* 0x000fe20008011606 */
[----:B------:R-:W-:Y:S01]  /*5aa0*/  FMUL.FTZ R21, R29, UR51 ;  /* 0x000000331d157c20 */ /* 0x000fe20008410000 */
[----:B------:R-:W-:Y:S01]  /*5ab0*/  UIADD3 UR7, UR7, 0x21800, URZ ;  /* 0x0002180007077890 */ /* 0x000fe2000fffe03f */
[----:B------:R-:W-:Y:S01]  /*5ac0*/  FMUL.FTZ R29, R35, UR51 ;  /* 0x00000033231d7c20 */ /* 0x000fe20008410000 */
[----:B------:R-:W-:Y:S01]  /*5ad0*/  ULOP3.LUT UR6, UR6, 0x3fff, URZ, 0xc0, !UPT ;  /* 0x00003fff06067892 */ /* 0x000fe2000f8ec03f */
[----:B-1----:R-:W-:Y:S01]  /*5ae0*/  FMUL.FTZ R11, R25, UR51 ;  /* 0x00000033190b7c20 */ /* 0x002fe20008410000 */
        /* <DEDUP_REMOVED lines=14> */
[----:B------:R-:W-:Y:S01]  /*5bd0*/  IMAD.U32 R53, RZ, RZ, UR53 ;  /* 0x00000035ff357e24 */ /* 0x000fe2000f8e00ff */
[----:B------:R-:W-:Y:S01]  /*5be0*/  UMOV UR28, UR6 ;  /* 0x00000006001c7c82 */ /* 0x000fe20008000000 */
[----:B0-----:R-:W-:Y:S01]  /*5bf0*/  FMUL.FTZ R10, R24, UR51 ;  /* 0x00000033180a7c20 */ /* 0x001fe20008410000 */
        /* <DEDUP_REMOVED lines=42> */
[----:B------:R-:W-:-:S02]  /*5ea0*/  VIADD R52, R138, 0x9 ;  /* 0x000000098a347836 */ /* 0x000fc40000000000 */
[----:B------:R-:W-:Y:S01]  /*5eb0*/  FMUL.FTZ R61, R65, UR51 ;  /* 0x00000033413d7c20 */ /* 0x000fe20008410000 */
[----:B------:R-:W-:Y:S01]  /*5ec0*/  FMUL.FTZ R62, R66, UR51 ;  /* 0x00000033423e7c20 */ /* 0x000fe20008410000 */
[----:B------:R-:W-:Y:S01]  /*5ed0*/  FMUL.FTZ R64, R68, UR51 ;  /* 0x0000003344407c20 */ /* 0x000fe20008410000 */
[----:B------:R-:W-:Y:S01]  /*5ee0*/  FMUL.FTZ R79, R83, UR51 ;  /* 0x00000033534f7c20 */ /* 0x000fe20008410000 */
[----:B------:R-:W-:Y:S01]  /*5ef0*/  ISETP.GE.U32.AND P2, PT, R141, 0x180, PT ;  /* 0x000001808d00780c */ /* 0x000fe20003f46070 */
[----:B------:R-:W-:Y:S01]  /*5f00*/  FMUL.FTZ R65, R69, UR51 ;  /* 0x0000003345417c20 */ /* 0x000fe20008410000 */
[----:B------:R-:W-:Y:S01]  /*5f10*/  FMUL.FTZ R66, R70, UR51 ;  /* 0x0000003346427c20 */ /* 0x000fe20008410000 */
[----:B------:R-:W-:Y:S01]  /*5f20*/  FMUL.FTZ R68, R72, UR51 ;  /* 0x0000003348447c20 */ /* 0x000fe20008410000 */
[----:B------:R-:W-:Y:S02]  /*5f30*/  @!P1 VIADD R53, R53, 0x2d840 ;  /* 0x0002d84035359836 */ /* 0x000fe40000000000 */
        /* <DEDUP_REMOVED lines=14> */
[----:B------:R-:W-:Y:S01]  /*6020*/  @!P1 PRMT R53, RZ, 0x654, R53 ;  /* 0x00000654ff359816 */ /* 0x000fe20000000035 */
[----:B------:R-:W0:Y:S01]  /*6030*/  MUFU.TANH R10, R10 ;  /* 0x0000000a000a7308 */ /* 0x000e220000002400 */
[----:B------:R-:W-:-:S02]  /*6040*/  IADD3 R86, R137, 0x1, -R83 ;  /* 0x0000000189567810 */ /* 0x000fc40007ffe853 */
[----:B------:R-:W-:-:S05]  /*6050*/  PLOP3.LUT P2, PT, PT, PT, UP0, 0x40, 0x0 ;  /* 0x000000000000781c */ /* 0x000fca0003f4e808 */
[----:B------:R-:W1:Y:S08]  /*6060*/  MUFU.TANH R11, R11 ;  /* 0x0000000b000b7308 */ /* 0x000e700000002400 */
[----:B------:R-:W2:Y:S08]  /*6070*/  MUFU.TANH R14, R14 ;  /* 0x0000000e000e7308 */ /* 0x000eb00000002400 */
[----:B------:R-:W3:Y:S08]  /*6080*/  MUFU.TANH R15, R15 ;  /* 0x0000000f000f7308 */ /* 0x000ef00000002400 */
[----:B------:R-:W4:Y:S01]  /*6090*/  MUFU.TANH R20, R20 ;  /* 0x0000001400147308 */ /* 0x000f220000002400 */
[----:B------:R-:W-:-:S02]  /*60a0*/  WARPGROUP.DEPBAR.LE gsb0, 0x0 ;  /* 0x00008000000079c5 */ /* 0x000fc40000010000 */
[----:B------:R-:W-:-:S05]  /*60b0*/  WARPGROUP.ARRIVE ;  /* 0x00000000000079c5 */ /* 0x000fca0000000000 */
[----:B------:R-:W0:Y:S01]  /*60c0*/  MUFU.TANH R21, R21 ;  /* 0x0000001500157308 */ /* 0x000e220000002400 */
[----:B------:R-:W-:Y:S01]  /*60d0*/  HGMMA.64x96x16.F32 R88, gdesc[UR28].tnspB, R88, gsb0 ;  /* 0x416000001c5879f0 */ /* 0x000fe20008000858 */
[----:B------:R-:W-:Y:S02]  /*60e0*/  UIADD3 UR30, UR7, 0x80, URZ ;  /* 0x00000080071e7890 */ /* 0x000fe4000fffe03f */
[----:B------:R-:W-:Y:S01]  /*60f0*/  UIADD3 UR28, UR6, 0x4, URZ ;  /* 0x00000004061c7890 */ /* 0x000fe2000fffe03f */
[----:B------:R-:W-:Y:S01]  /*6100*/  UMOV UR31, 0x80000020 ;  /* 0x80000020001f7882 */ /* 0x000fe20000000000 */
[----:B------:R-:W-:Y:S02]  /*6110*/  UMOV UR29, 0x40000040 ;  /* 0x40000040001d7882 */ /* 0x000fe40000000000 */
        /* <DEDUP_REMOVED lines=15> */
[----:B------:R-:W-:Y:S01]  /*6210*/  HGMMA.64x96x16.F32 R88, gdesc[UR28].tnspB, R88, gsb0 ;  /* 0x416000001c5879f0 */ /* 0x000fe20008000858 */
[----:B------:R-:W-:Y:S02]  /*6220*/  UIADD3 UR30, UR7, 0xc0, URZ ;  /* 0x000000c0071e7890 */ /* 0x000fe4000fffe03f */
[----:B------:R-:W-:-:S04]  /*6230*/  UIADD3 UR28, UR6, 0x6, URZ ;  /* 0x00000006061c7890 */ /* 0x000fc8000fffe03f */
[----:B------:R-:W0:Y:S01]  /*6240*/  MUFU.TANH R37, R37 ;  /* 0x0000002500257308 */ /* 0x000e220000002400 */
[----:B------:R-:W-:Y:S01]  /*6250*/  UMOV UR31, 0x80000020 ;  /* 0x80000020001f7882 */ /* 0x000fe20000000000 */
[----:B------:R-:W-:-:S06]  /*6260*/  UMOV UR29, 0x40000040 ;  /* 0x40000040001d7882 */ /* 0x000fcc0000000000 */
        /* <DEDUP_REMOVED lines=64> */
[----:B------:R-:W0:Y:S01]  /*6670*/  MUFU.TANH R84, R84 ;  /* 0x0000005400547308 */ /* 0x000e220000002400 */
        /* <DEDUP_REMOVED lines=13> */
[----:B-----5:R-:W-:-:S04]  /*6750*/  IMAD.IADD R53, R86, 0x1, -R139 ;  /* 0x0000000156357824 */ /* 0x020fc800078e0a8b */
[----:B------:R-:W-:-:S04]  /*6760*/  IMAD R53, R16, -0x2, R53 ;  /* 0xfffffffe10357824 */ /* 0x000fc800078e0235 */
[C---:B------:R-:W-:Y:S02]  /*6770*/  VIADD R138, R53.reuse, UR50 ;  /* 0x00000032358a7c36 */ /* 0x040fe40008000000 */
[----:B------:R-:W-:Y:S02]  /*6780*/  VIADD R87, R53, UR33 ;  /* 0x0000002135577c36 */ /* 0x000fe40008000000 */
[C---:B------:R-:W-:Y:S02]  /*6790*/  IMAD.IADD R86, R4.reuse, 0x1, R138 ;  /* 0x0000000104567824 */ /* 0x040fe400078e028a */
[----:B------:R-:W-:Y:S01]  /*67a0*/  IMAD.IADD R85, R4, 0x1, R87 ;  /* 0x0000000104557824 */ /* 0x000fe200078e0257 */
[----:B01234-:R-:W-:Y:S06]  /*67b0*/  @P2 BRA `(.L_x_9134) ;  /* 0x0000000000582947 */ /* 0x01ffec0003800000 */
        /* <DEDUP_REMOVED lines=11> */
.L_x_9136:
[----:B------:R-:W-:-:S05]  /*6870*/  IMAD.U32 R141, RZ, RZ, UR35 ;  /* 0x00000023ff8d7e24 */ /* 0x000fca000f8e00ff */
[----:B------:R-:W-:-:S13]  /*6880*/  ISETP.NE.AND P2, PT, R141, 0x1, PT ;  /* 0x000000018d00780c */ /* 0x000fda0003f45270 */
[----:B------:R-:W0:Y:S02]  /*6890*/  @P2 LDC.64 R52, c[0x0][0x9e8] ;  /* 0x00027a00ff342b82 */ /* 0x000e240000000a00 */
[----:B0-----:R-:W-:-:S04]  /*68a0*/  @P2 IMAD.HI.U32 R144, R9, R52, RZ ;  /* 0x0000003409902227 */ /* 0x001fc800078e00ff */
[----:B------:R-:W-:Y:S01]  /*68b0*/  IMAD.MOV.U32 R52, RZ, RZ, R9 ;  /* 0x000000ffff347224 */ /* 0x000fe200078e0009 */
[----:B------:R-:W-:-:S07]  /*68c0*/  @P2 SHF.R.U32.HI R52, RZ, R53, R144 ;  /* 0x00000035ff342219 */ /* 0x000fce0000011690 */
.L_x_9137:
[----:B------:R-:W-:Y:S05]  /*68d0*/  BSYNC B0 ;  /* 0x0000000000007941 */ /* 0x000fea0003800000 */
.L_x_9135:
[----:B------:R-:W-:-:S04]  /*68e0*/  IMAD R53, R52, R141, -R83 ;  /* 0x0000008d34357224 */ /* 0x000fc800078e0a53 */
[----:B------:R-:W-:-:S05]  /*68f0*/  IMAD R52, R16, -0x2, R53 ;  /* 0xfffffffe10347824 */ /* 0x000fca00078e0235 */
[----:B------:R-:W-:Y:S02]  /*6900*/  VIADDMNMX R86, R52, R141, R86, PT ;  /* 0x0000008d34567246 */ /* 0x000fe40003800156 */
[----:B------:R-:W-:-:S07]  /*6910*/  VIMNMX R85, R85, R52, !PT ;  /* 0x0000003455557248 */ /* 0x000fce0007fe0100 */
.L_x_9134:
[----:B------:R-:W-:Y:S01]  /*6920*/  ISETP.GT.AND P2, PT, R0, -0x1, PT ;  /* 0xffffffff0000780c */ /* 0x000fe20003f44270 */
[C---:B------:R-:W-:Y:S02]  /*6930*/  IMAD.IADD R138, R5.reuse, 0x1, R138 ;  /* 0x00000001058a7824 */ /* 0x040fe400078e028a */
[----:B------:R-:W-:Y:S01]  /*6940*/  IMAD.IADD R87, R5, 0x1, R87 ;  /* 0x0000000105577824 */ /* 0x000fe200078e0257 */
[C---:B------:R-:W-:Y:S02]  /*6950*/  ISETP.GT.AND P5, PT, R85.reuse, RZ, P2 ;  /* 0x000000ff5500720c */ /* 0x040fe400017a4270 */
[C---:B------:R-:W-:Y:S02]  /*6960*/  ISETP.GT.AND P4, PT, R85.reuse, 0x1, P2 ;  /* 0x000000015500780c */ /* 0x040fe40001784270 */
[----:B------:R-:W-:Y:S02]  /*6970*/  ISETP.LT.OR P5, PT, R86, 0x1, P5 ;  /* 0x000000015600780c */ /* 0x000fe40002fa1670 */
[----:B------:R-:W-:-:S02]  /*6980*/  ISETP.GT.AND P6, PT, R85, 0x8, P2 ;  /* 0x000000085500780c */ /* 0x000fc400017c4270 */
[----:B------:R-:W-:Y:S02]  /*6990*/  FSEL R10, R10, -INF , !P5 ;  /* 0xff8000000a0a7808 */ /* 0x000fe40006800000 */
        /* <DEDUP_REMOVED lines=104> */
.L_x_9140:
[----:B------:R-:W-:-:S05]  /*7020*/  IMAD.U32 R85, RZ, RZ, UR35 ;  /* 0x00000023ff557e24 */ /* 0x000fca000f8e00ff */
[----:B------:R-:W-:-:S13]  /*7030*/  ISETP.NE.AND P3, PT, R85, 0x1, PT ;  /* 0x000000015500780c */ /* 0x000fda0003f65270 */
[----:B------:R-:W0:Y:S02]  /*7040*/  @P3 LDC.64 R20, c[0x0][0x9e8] ;  /* 0x00027a00ff143b82 */ /* 0x000e240000000a00 */
[----:B0-----:R-:W-:-:S04]  /*7050*/  @P3 IMAD.HI.U32 R86, R8, R20, RZ ;  /* 0x0000001408563227 */ /* 0x001fc800078e00ff */
[----:B------:R-:W-:Y:S01]  /*7060*/  IMAD.MOV.U32 R20, RZ, RZ, R8 ;  /* 0x000000ffff147224 */ /* 0x000fe200078e0008 */
[----:B------:R-:W-:-:S07]  /*7070*/  @P3 SHF.R.U32.HI R20, RZ, R21, R86 ;  /* 0x00000015ff143219 */ /* 0x000fce0000011656 */
.L_x_9141:
[----:B------:R-:W-:Y:S05]  /*7080*/  BSYNC B0 ;  /* 0x0000000000007941 */ /* 0x000fea0003800000 */
.L_x_9139:
[----:B------:R-:W-:-:S04]  /*7090*/  IMAD R83, R20, R85, -R83 ;  /* 0x0000005514537224 */ /* 0x000fc800078e0a53 */
[----:B------:R-:W-:-:S05]  /*70a0*/  IMAD R20, R16, -0x2, R83 ;  /* 0xfffffffe10147824 */ /* 0x000fca00078e0253 */
[----:B------:R-:W-:Y:S02]  /*70b0*/  VIADDMNMX R138, R20, R85, R138, PT ;  /* 0x00000055148a7246 */ /* 0x000fe4000380018a */
[----:B------:R-:W-:-:S07]  /*70c0*/  VIMNMX R87, R87, R20, !PT ;  /* 0x0000001457577248 */ /* 0x000fce0007fe0100 */
.L_x_9138:
        /* <DEDUP_REMOVED lines=60> */
[----:B------:R-:W-:-:S02]  /*7490*/  FMNMX.FTZ R86, R14, R13, !PT ;  /* 0x0000000d0e567209 */ /* 0x000fc40007810000 */
[----:B------:R-:W-:Y:S02]  /*74a0*/  FMNMX.FTZ R20, R80, R21, !PT ;  /* 0x0000001550147209 */ /* 0x000fe40007810000 */
[----:B------:R-:W-:Y:S02]  /*74b0*/  ISETP.GT.AND P6, PT, R87, 0x10, P2 ;  /* 0x000000105700780c */ /* 0x000fe400017c4270 */
[----:B------:R-:W-:Y:S02]  /*74c0*/  FMNMX.FTZ R21, R81, R20, !PT ;  /* 0x0000001451157209 */ /* 0x000fe40007810000 */
[----:B------:R-:W-:Y:S02]  /*74d0*/  FSEL R24, R24, -INF , !P5 ;  /* 0xff80000018187808 */ /* 0x000fe40006800000 */
[----:B------:R-:W-:Y:S01]  /*74e0*/  ISETP.GT.AND P3, PT, R87, 0x11, P2 ;  /* 0x000000115700780c */ /* 0x000fe20001764270 */
[----:B------:R-:W0:Y:S01]  /*74f0*/  SHFL.BFLY PT, R20, R21, 0x2, 0x1f ;  /* 0x0c401f0015147f89 */ /* 0x000e2200000e0000 */
[----:B------:R-:W-:-:S02]  /*7500*/  ISETP.LT.OR P6, PT, R138, 0x11, P6 ;  /* 0x000000118a00780c */ /* 0x000fc400037c1670 */
[----:B------:R-:W-:Y:S02]  /*7510*/  ISETP.GT.AND P5, PT, R87, 0x18, P2 ;  /* 0x000000185700780c */ /* 0x000fe400017a4270 */
[----:B------:R-:W-:Y:S02]  /*7520*/  ISETP.LT.OR P3, PT, R138, 0x12, P3 ;  /* 0x000000128a00780c */ /* 0x000fe40001f61670 */
[----:B------:R-:W-:Y:S02]  /*7530*/  FSEL R28, R28, -INF , !P6 ;  /* 0xff8000001c1c7808 */ /* 0x000fe40007000000 */
        /* <DEDUP_REMOVED lines=8> */
[----:B0-----:R-:W-:-:S02]  /*75c0*/  FMNMX.FTZ R83, R21, R20, !PT ;  /* 0x0000001415537209 */ /* 0x001fc40007810000 */
[----:B------:R-:W-:Y:S02]  /*75d0*/  FSEL R36, R36, -INF , !P6 ;  /* 0xff80000024247808 */ /* 0x000fe40007000000 */
[----:B------:R-:W-:Y:S01]  /*75e0*/  ISETP.LT.OR P5, PT, R138, 0x29, P5 ;  /* 0x000000298a00780c */ /* 0x000fe20002fa1670 */
[----:B------:R-:W0:Y:S01]  /*75f0*/  SHFL.BFLY PT, R20, R83, 0x1, 0x1f ;  /* 0x0c201f0053147f89 */ /* 0x000e2200000e0000 */
[----:B------:R-:W-:Y:S02]  /*7600*/  FSEL R37, R37, -INF , !P3 ;  /* 0xff80000025257808 */ /* 0x000fe40005800000 */
[C---:B------:R-:W-:Y:S02]  /*7610*/  ISETP.GT.AND P6, PT, R87.reuse, 0x30, P2 ;  /* 0x000000305700780c */ /* 0x040fe400017c4270 */
[----:B------:R-:W-:Y:S02]  /*7620*/  FSEL R40, R40, -INF , !P5 ;  /* 0xff80000028287808 */ /* 0x000fe40006800000 */
[----:B------:R-:W-:-:S02]  /*7630*/  ISETP.GT.AND P3, PT, R87, 0x31, P2 ;  /* 0x000000315700780c */ /* 0x000fc40001764270 */
[C---:B------:R-:W-:Y:S02]  /*7640*/  ISETP.LT.OR P6, PT, R138.reuse, 0x31, P6 ;  /* 0x000000318a00780c */ /* 0x040fe400037c1670 */
[----:B------:R-:W-:Y:S02]  /*7650*/  ISETP.GT.AND P5, PT, R87, 0x38, P2 ;  /* 0x000000385700780c */ /* 0x000fe400017a4270 */
[----:B------:R-:W-:Y:S02]  /*7660*/  ISETP.LT.OR P3, PT, R138, 0x32, P3 ;  /* 0x000000328a00780c */ /* 0x000fe40001f61670 */
[----:B------:R-:W-:Y:S02]  /*7670*/  FSEL R44, R44, -INF , !P6 ;  /* 0xff8000002c2c7808 */ /* 0x000fe40007000000 */
[----:B------:R-:W-:Y:S02]  /*7680*/  ISETP.LT.OR P5, PT, R138, 0x39, P5 ;  /* 0x000000398a00780c */ /* 0x000fe40002fa1670 */
[----:B------:R-:W-:-:S02]  /*7690*/  FSEL R45, R45, -INF , !P3 ;  /* 0xff8000002d2d7808 */ /* 0x000fc40005800000 */
[----:B------:R-:W-:Y:S02]  /*76a0*/  ISETP.GT.AND P6, PT, R87, 0x40, P2 ;  /* 0x000000405700780c */ /* 0x000fe400017c4270 */
[----:B------:R-:W-:Y:S02]  /*76b0*/  FSEL R48, R48, -INF , !P5 ;  /* 0xff80000030307808 */ /* 0x000fe40006800000 */
[----:B0-----:R-:W-:Y:S02]  /*76c0*/  FMNMX.FTZ R20, R83, R20, !PT ;  /* 0x0000001453147209 */ /* 0x001fe40007810000 */
[----:B------:R-:W-:Y:S02]  /*76d0*/  FMNMX.FTZ R83, R15, R86, !PT ;  /* 0x000000560f537209 */ /* 0x000fe40007810000 */
[----:B------:R-:W-:Y:S01]  /*76e0*/  ISETP.GT.AND P3, PT, R87, 0x41, P2 ;  /* 0x000000415700780c */ /* 0x000fe20001764270 */
[----:B------:R-:W-:Y:S01]  /*76f0*/  FMUL.FTZ R21, R20, UR34 ;  /* 0x0000002214157c20 */ /* 0x000fe20008410000 */
[----:B------:R-:W-:-:S02]  /*7700*/  FMNMX.FTZ R86, R24, R83, !PT ;  /* 0x0000005318567209 */ /* 0x000fc40007810000 */
[----:B------:R-:W-:Y:S02]  /*7710*/  ISETP.LT.OR P6, PT, R138, 0x41, P6 ;  /* 0x000000418a00780c */ /* 0x000fe400037c1670 */
[----:B------:R-:W-:Y:S02]  /*7720*/  FMNMX.FTZ R83, R25, R86, !PT ;  /* 0x0000005619537209 */ /* 0x000fe40007810000 */
[----:B------:R-:W-:Y:S02]  /*7730*/  ISETP.GT.AND P5, PT, R87, 0x48, P2 ;  /* 0x000000485700780c */ /* 0x000fe400017a4270 */
[----:B------:R-:W-:Y:S02]  /*7740*/  FMNMX.FTZ R86, R28, R83, !PT ;  /* 0x000000531c567209 */ /* 0x000fe40007810000 */
[----:B------:R-:W-:Y:S02]  /*7750*/  ISETP.LT.OR P3, PT, R138, 0x42, P3 ;  /* 0x000000428a00780c */ /* 0x000fe40001f61670 */
[----:B------:R-:W-:-:S02]  /*7760*/  FMNMX.FTZ R83, R29, R86, !PT ;  /* 0x000000561d537209 */ /* 0x000fc40007810000 */
[----:B------:R-:W-:Y:S02]  /*7770*/  FSEL R54, R54, -INF , !P6 ;  /* 0xff80000036367808 */ /* 0x000fe40007000000 */
[----:B------:R-:W-:Y:S02]  /*7780*/  FMNMX.FTZ R86, R32, R83, !PT ;  /* 0x0000005320567209 */ /* 0x000fe40007810000 */
[----:B------:R-:W-:Y:S02]  /*7790*/  ISETP.LT.OR P5, PT, R138, 0x49, P5 ;  /* 0x000000498a00780c */ /* 0x000fe40002fa1670 */
[----:B------:R-:W-:Y:S02]  /*77a0*/  FMNMX.FTZ R83, R33, R86, !PT ;  /* 0x0000005621537209 */ /* 0x000fe40007810000 */
[----:B------:R-:W-:Y:S02]  /*77b0*/  FSEL R55, R55, -INF , !P3 ;  /* 0xff80000037377808 */ /* 0x000fe40005800000 */
[----:B------:R-:W-:-:S02]  /*77c0*/  FMNMX.FTZ R86, R36, R83, !PT ;  /* 0x0000005324567209 */ /* 0x000fc40007810000 */
[----:B------:R-:W-:Y:S02]  /*77d0*/  ISETP.GT.AND P6, PT, R87, 0x50, P2 ;  /* 0x000000505700780c */ /* 0x000fe400017c4270 */
[----:B------:R-:W-:Y:S02]  /*77e0*/  FMNMX.FTZ R83, R37, R86, !PT ;  /* 0x0000005625537209 */ /* 0x000fe40007810000 */
[----:B------:R-:W-:Y:S02]  /*77f0*/  FSEL R58, R58, -INF , !P5 ;  /* 0xff8000003a3a7808 */ /* 0x000fe40006800000 */
[----:B------:R-:W-:Y:S02]  /*7800*/  FMNMX.FTZ R86, R40, R83, !PT ;  /* 0x0000005328567209 */ /* 0x000fe40007810000 */
[----:B------:R-:W-:Y:S02]  /*7810*/  ISETP.GT.AND P3, PT, R87, 0x51, P2 ;  /* 0x000000515700780c */ /* 0x000fe40001764270 */
[----:B------:R-:W-:-:S02]  /*7820*/  FMNMX.FTZ R83, R41, R86, !PT ;  /* 0x0000005629537209 */ /* 0x000fc40007810000 */
[----:B------:R-:W-:Y:S02]  /*7830*/  ISETP.LT.OR P6, PT, R138, 0x51, P6 ;  /* 0x000000518a00780c */ /* 0x000fe400037c1670 */
        /* <DEDUP_REMOVED lines=26> */
[----:B------:R-:W-:Y:S02]  /*79e0*/  FSEL R74, R74, -INF , !P6 ;  /* 0xff8000004a4a7808 */ /* 0x000fe40007000000 */
[----:B------:R-:W-:Y:S02]  /*79f0*/  ISETP.GT.AND P6, PT, R87, 0x70, P2 ;  /* 0x000000705700780c */ /* 0x000fe400017c4270 */
[----:B------:R-:W-:-:S02]  /*7a00*/  FMNMX.FTZ R83, R71, R86, !PT ;  /* 0x0000005647537209 */ /* 0x000fc40007810000 */
[----:B------:R-:W-:Y:S02]  /*7a10*/  FSEL R75, R75, -INF , !P3 ;  /* 0xff8000004b4b7808 */ /* 0x000fe40005800000 */
[C---:B------:R-:W-:Y:S02]  /*7a20*/  ISETP.GT.AND P3, PT, R87.reuse, 0x71, P2 ;  /* 0x000000715700780c */ /* 0x040fe40001764270 */
[----:B------:R-:W-:Y:S02]  /*7a30*/  ISETP.LT.OR P6, PT, R138, 0x71, P6 ;  /* 0x000000718a00780c */ /* 0x000fe400037c1670 */
[----:B------:R-:W-:Y:S02]  /*7a40*/  FMNMX.FTZ R86, R74, R83, !PT ;  /* 0x000000534a567209 */ /* 0x000fe40007810000 */
[----:B------:R-:W-:Y:S02]  /*7a50*/  ISETP.GT.AND P4, PT, R87, 0x78, P2 ;  /* 0x000000785700780c */ /* 0x000fe40001784270 */
[----:B------:R-:W-:-:S02]  /*7a60*/  ISETP.LT.OR P3, PT, R138, 0x72, P3 ;  /* 0x000000728a00780c */ /* 0x000fc40001f61670 */
[----:B------:R-:W-:Y:S02]  /*7a70*/  FSEL R83, R78, -INF , !P6 ;  /* 0xff8000004e537808 */ /* 0x000fe40007000000 */
[----:B------:R-:W-:Y:S02]  /*7a80*/  FMNMX.FTZ R86, R75, R86, !PT ;  /* 0x000000564b567209 */ /* 0x000fe40007810000 */
[----:B------:R-:W-:Y:S02]  /*7a90*/  ISETP.GT.AND P2, PT, R87, 0x79, P2 ;  /* 0x000000795700780c */ /* 0x000fe40001744270 */
[----:B------:R-:W-:Y:S02]  /*7aa0*/  ISETP.LT.OR P4, PT, R138, 0x79, P4 ;  /* 0x000000798a00780c */ /* 0x000fe40002781670 */
[----:B------:R-:W-:Y:S02]  /*7ab0*/  FSEL R85, R79, -INF , !P3 ;  /* 0xff8000004f557808 */ /* 0x000fe40005800000 */
[----:B------:R-:W-:-:S02]  /*7ac0*/  FMNMX.FTZ R86, R83, R86, !PT ;  /* 0x0000005653567209 */ /* 0x000fc40007810000 */
[----:B------:R-:W-:Y:S02]  /*7ad0*/  ISETP.LT.OR P2, PT, R138, 0x7a, P2 ;  /* 0x0000007a8a00780c */ /* 0x000fe40001741670 */
[----:B------:R-:W-:Y:S02]  /*7ae0*/  FSEL R82, R82, -INF , !P4 ;  /* 0xff80000052527808 */ /* 0x000fe40006000000 */
[----:B------:R-:W-:Y:S02]  /*7af0*/  FMNMX.FTZ R79, R85, R86, !PT ;  /* 0x00000056554f7209 */ /* 0x000fe40007810000 */
[----:B------:R-:W-:Y:S02]  /*7b00*/  FSEL R84, R84, -INF , !P2 ;  /* 0xff80000054547808 */ /* 0x000fe40005000000 */
[----:B------:R-:W-:Y:S02]  /*7b10*/  FMNMX.FTZ R79, R82, R79, !PT ;  /* 0x0000004f524f7209 */ /* 0x000fe40007810000 */
[----:B------:R-:W-:-:S02]  /*7b20*/  FSETP.NEU.FTZ.AND P5, PT, R20, -INF , PT ;  /* 0xff8000001400780b */ /* 0x000fc40003fbd000 */
[----:B------:R-:W-:Y:S02]  /*7b30*/  FMNMX.FTZ R78, R84, R79, !PT ;  /* 0x0000004f544e7209 */ /* 0x000fe40007810000 */
[----:B------:R-:W-:-:S03]  /*7b40*/  FSEL R21, R21, RZ, P5 ;  /* 0x000000ff15157208 */ /* 0x000fc60002800000 */
[----:B------:R-:W0:Y:S02]  /*7b50*/  SHFL.BFLY PT, R79, R78, 0x2, 0x1f ;  /* 0x0c401f004e4f7f89 */ /* 0x000e2400000e0000 */
        /* <DEDUP_REMOVED lines=22> */
[----:B0-----:R-:W-:Y:S01]  /*7cc0*/  FMNMX.FTZ R79, R78, R79, !PT ;  /* 0x0000004f4e4f7209 */ /* 0x001fe20007810000 */
[--C-:B------:R-:W-:Y:S01]  /*7cd0*/  FFMA.FTZ R64, R64, UR34, -R21.reuse ;  /* 0x0000002240407c23 */ /* 0x100fe20008010815 */
[--C-:B------:R-:W-:Y:S01]  /*7ce0*/  FFMA.FTZ R65, R65, UR34, -R21.reuse ;  /* 0x0000002241417c23 */ /* 0x100fe20008010815 */
[--C-:B------:R-:W-:Y:S01]  /*7cf0*/  FFMA.FTZ R68, R68, UR34, -R21.reuse ;  /* 0x0000002244447c23 */ /* 0x100fe20008010815 */
[--C-:B------:R-:W-:Y:S01]  /*7d00*/  FFMA.FTZ R69, R69, UR34, -R21.reuse ;  /* 0x0000002245457c23 */ /* 0x100fe20008010815 */
[----:B------:R-:W0:Y:S01]  /*7d10*/  SHFL.BFLY PT, R86, R79, 0x1, 0x1f ;  /* 0x0c201f004f567f89 */ /* 0x000e2200000e0000 */
[--C-:B------:R-:W-:Y:S01]  /*7d20*/  FFMA.FTZ R72, R72, UR34, -R21.reuse ;  /* 0x0000002248487c23 */ /* 0x100fe20008010815 */
[--C-:B------:R-:W-:Y:S01]  /*7d30*/  FFMA.FTZ R73, R73, UR34, -R21.reuse ;  /* 0x0000002249497c23 */ /* 0x100fe20008010815 */
[--C-:B------:R-:W-:Y:S01]  /*7d40*/  FFMA.FTZ R76, R76, UR34, -R21.reuse ;  /* 0x000000224c4c7c23 */ /* 0x100fe20008010815 */
[--C-:B------:R-:W-:Y:S01]  /*7d50*/  FFMA.FTZ R77, R77, UR34, -R21.reuse ;  /* 0x000000224d4d7c23 */ /* 0x100fe20008010815 */
[--C-:B------:R-:W-:Y:S01]  /*7d60*/  FFMA.FTZ R78, R80, UR34, -R21.reuse ;  /* 0x00000022504e7c23 */ /* 0x100fe20008010815 */
[----:B------:R-:W-:Y:S01]  /*7d70*/  FFMA.FTZ R87, R81, UR34, -R21 ;  /* 0x0000002251577c23 */ /* 0x000fe20008010815 */
[----:B------:R-:W-:Y:S08]  /*7d80*/  MUFU.EX2 R10, R10 ;  /* 0x0000000a000a7308 */ /* 0x000ff00000000800 */
[----:B------:R-:W-:Y:S08]  /*7d90*/  MUFU.EX2 R11, R11 ;  /* 0x0000000b000b7308 */ /* 0x000ff00000000800 */
[----:B------:R-:W-:Y:S01]  /*7da0*/  MUFU.EX2 R52, R52 ;  /* 0x0000003400347308 */ /* 0x000fe20000000800 */
[----:B0-----:R-:W-:-:S02]  /*7db0*/  FMNMX.FTZ R21, R79, R86, !PT ;  /* 0x000000564f157209 */ /* 0x001fc40007810000 */
[----:B------:R-:W-:Y:S02]  /*7dc0*/  FSEL R79, R20, RZ, P5 ;  /* 0x000000ff144f7208 */ /* 0x000fe40002800000 */
[C---:B------:R-:W-:Y:S01]  /*7dd0*/  FSETP.NEU.FTZ.AND P2, PT, R21.reuse, -INF , PT ;  /* 0xff8000001500780b */ /* 0x040fe20003f5d000 */
[----:B------:R-:W-:Y:S02]  /*7de0*/  FMUL.FTZ R81, R21, UR34 ;  /* 0x0000002215517c20 */ /* 0x000fe40008410000 */
[----:B------:R-:W-:Y:S01]  /*7df0*/  FADD.FTZ R12, -R79, R12 ;  /* 0x0000000c4f0c7221 */ /* 0x000fe20000010100 */
[----:B------:R-:W-:Y:S02]  /*7e00*/  MUFU.EX2 R53, R53 ;  /* 0x0000003500357308 */ /* 0x000fe40000000800 */
[----:B------:R-:W-:Y:S01]  /*7e10*/  FSEL R81, R81, RZ, P2 ;  /* 0x000000ff51517208 */ /* 0x000fe20001000000 */
[----:B------:R-:W-:-:S04]  /*7e20*/  FMUL.FTZ R12, R12, UR34 ;  /* 0x000000220c0c7c20 */ /* 0x000fc80008410000 */
[--C-:B------:R-:W-:Y:S01]  /*7e30*/  FFMA.FTZ R141, R14, UR34, -R81.reuse ;  /* 0x000000220e8d7c23 */ /* 0x100fe20008010851 */
[----:B------:R0:W1:Y:S01]  /*7e40*/  MUFU.EX2 R80, R12 ;  /* 0x0000000c00507308 */ /* 0x0000620000000800 */
        /* <DEDUP_REMOVED lines=8> */
[----:B0-----:R-:W-:Y:S01]  /*7ed0*/  FSEL R12, R21, RZ, P2 ;  /* 0x000000ff150c7208 */ /* 0x001fe20001000000 */
[--C-:B------:R-:W-:Y:S01]  /*7ee0*/  FFMA.FTZ R40, R49, UR34, -R81.reuse ;  /* 0x0000002231287c23 */ /* 0x100fe20008010851 */
[--C-:B------:R-:W-:Y:S01]  /*7ef0*/  FFMA.FTZ R138, R36, UR34, -R81.reuse ;  /* 0x00000022248a7c23 */ /* 0x100fe20008010851 */
[--C-:B------:R-:W-:Y:S01]  /*7f00*/  FFMA.FTZ R37, R37, UR34, -R81.reuse ;  /* 0x0000002225257c23 */ /* 0x100fe20008010851 */
[----:B------:R-:W-:Y:S01]  /*7f10*/  FFMA.FTZ R148, R41, UR34, -R81 ;  /* 0x0000002229947c23 */ /* 0x000fe20008010851 */
[----:B------:R-:W-:Y:S01]  /*7f20*/  FADD.FTZ R12, -R12, R13 ;  /* 0x0000000d0c0c7221 */ /* 0x000fe20000010100 */
[----:B------:R-:W-:Y:S01]  /*7f30*/  IMAD.U32 R13, RZ, RZ, UR43 ;  /* 0x0000002bff0d7e24 */ /* 0x000fe2000f8e00ff */
[----:B------:R-:W-:Y:S01]  /*7f40*/  MUFU.EX2 R15, R15 ;  /* 0x0000000f000f7308 */ /* 0x000fe20000000800 */
[----:B-1----:R-:W-:Y:S01]  /*7f50*/  FFMA.FTZ R14, R80, R3, R10 ;  /* 0x00000003500e7223 */ /* 0x002fe2000001000a */
[----:B------:R-:W-:Y:S01]  /*7f60*/  FMUL.FTZ R12, R12, UR34 ;  /* 0x000000220c0c7c20 */ /* 0x000fe20008410000 */
[--C-:B------:R-:W-:Y:S01]  /*7f70*/  FFMA.FTZ R32, R44, UR34, -R81.reuse ;  /* 0x000000222c207c23 */ /* 0x100fe20008010851 */
[----:B------:R-:W-:Y:S01]  /*7f80*/  @!P1 LEA R13, R13, UR42, 0x3 ;  /* 0x0000002a0d0d9c11 */ /* 0x000fe2000f8e18ff */
[--C-:B------:R-:W-:Y:S01]  /*7f90*/  FFMA.FTZ R45, R45, UR34, -R81.reuse ;  /* 0x000000222d2d7c23 */ /* 0x100fe20008010851 */
[--C-:B------:R-:W-:Y:S01]  /*7fa0*/  FFMA.FTZ R41, R54, UR34, -R81.reuse ;  /* 0x0000002236297c23 */ /* 0x100fe20008010851 */
[----:B------:R-:W-:Y:S01]  /*7fb0*/  FFMA.FTZ R3, R58, UR34, -R81 ;  /* 0x000000223a037c23 */ /* 0x000fe20008010851 */
[----:B------:R0:W1:Y:S01]  /*7fc0*/  MUFU.EX2 R24, R12 ;  /* 0x0000000c00187308 */ /* 0x0000620000000800 */
[----:B------:R-:W-:-:S02]  /*7fd0*/  @!P1 VIADD R13, R13, 0x2d860 ;  /* 0x0002d8600d0d9836 */ /* 0x000fc40000000000 */
[--C-:B------:R-:W-:Y:S01]  /*7fe0*/  FFMA.FTZ R71, R71, UR34, -R81.reuse ;  /* 0x0000002247477c23 */ /* 0x100fe20008010851 */
[--C-:B------:R-:W-:Y:S01]  /*7ff0*/  FFMA.FTZ R74, R74, UR34, -R81.reuse ;  /* 0x000000224a4a7c23 */ /* 0x100fe20008010851 */
[--C-:B------:R-:W-:Y:S01]  /*8000*/  FFMA.FTZ R75, R75, UR34, -R81.reuse ;  /* 0x000000224b4b7c23 */ /* 0x100fe20008010851 */
[----:B------:R-:W-:Y:S01]  /*8010*/  FFMA.FTZ R83, R83, UR34, -R81 ;  /* 0x0000002253537c23 */ /* 0x000fe20008010851 */
[----:B------:R-:W-:Y:S01]  /*8020*/  @!P1 PRMT R13, RZ, 0x654, R13 ;  /* 0x00000654ff0d9816 */ /* 0x000fe2000000000d */
[--C-:B------:R-:W-:Y:S01]  /*8030*/  FFMA.FTZ R85, R85, UR34, -R81.reuse ;  /* 0x0000002255557c23 */ /* 0x100fe20008010851 */
[----:B------:R-:W2:Y:S01]  /*8040*/  MUFU.EX2 R146, R146 ;  /* 0x0000009200927308 */ /* 0x000ea20000000800 */
[----:B0-----:R-:W-:Y:S01]  /*8050*/  F2FP.F16.F32.PACK_AB R12, R11, R10 ;  /* 0x0000000a0b0c723e */ /* 0x001fe200000000ff */
[----:B------:R0:W-:Y:S01]  /*8060*/  @!P1 SYNCS.ARRIVE.TRANS64.RED.A1T0 RZ, [R13+URZ], RZ ;  /* 0x000000ff0dff99a7 */ /* 0x0001e2000810043f */
[--C-:B------:R-:W-:Y:S01]  /*8070*/  FFMA.FTZ R10, R59, UR34, -R81.reuse ;  /* 0x000000223b0a7c23 */ /* 0x100fe20008010851 */
[----:B------:R-:W-:Y:S01]  /*8080*/  FFMA.FTZ R82, R82, UR34, -R81 ;  /* 0x0000002252527c23 */ /* 0x000fe20008010851 */
[----:B------:R-:W-:Y:S01]  /*8090*/  ISETP.GT.AND P2, PT, R0, UR54, PT ;  /* 0x0000003600007c0c */ /* 0x000fe2000bf44270 */
[----:B------:R-:W-:Y:S01]  /*80a0*/  UMOV UR43, UR53 ;  /* 0x00000035002b7c82 */ /* 0x000fe20008000000 */
[----:B------:R-:W-:Y:S01]  /*80b0*/  FMUL.FTZ R88, R88, R80 ;  /* 0x0000005058587220 */ /* 0x000fe20000410000 */
[----:B------:R-:W3:Y:S01]  /*80c0*/  MUFU.EX2 R26, R26 ;  /* 0x0000001a001a7308 */ /* 0x000ee20000000800 */
[----:B-1----:R-:W-:Y:S01]  /*80d0*/  FFMA.FTZ R2, R24, R2, R141 ;  /* 0x0000000218027223 */ /* 0x002fe2000001008d */
[----:B0-----:R-:W-:Y:S01]  /*80e0*/  FADD.FTZ R13, R11, R14 ;  /* 0x0000000e0b0d7221 */ /* 0x001fe20000010000 */
[-C--:B------:R-:W-:Y:S01]  /*80f0*/  FMUL.FTZ R89, R89, R80.reuse ;  /* 0x0000005059597220 */ /* 0x080fe20000410000 */
[----:B------:R-:W-:Y:S01]  /*8100*/  FMUL.FTZ R92, R92, R80 ;  /* 0x000000505c5c7220 */ /* 0x000fe20000410000 */
[C---:B------:R-:W-:Y:S01]  /*8110*/  FADD.FTZ R11, R15.reuse, R2 ;  /* 0x000000020f0b7221 */ /* 0x040fe20000010000 */
[----:B------:R-:W-:Y:S01]  /*8120*/  FADD.FTZ R14, R52, R13 ;  /* 0x0000000d340e7221 */ /* 0x000fe20000010000 */
[----:B------:R-:W-:Y:S01]  /*8130*/  F2FP.F16.F32.PACK_AB R13, R15, R141 ;  /* 0x0000008d0f0d723e */ /* 0x000fe200000000ff */
[----:B------:R-:W0:Y:S01]  /*8140*/  MUFU.EX2 R147, R147 ;  /* 0x0000009300937308 */ /* 0x000e220000000800 */
[----:B--2---:R-:W-:Y:S01]  /*8150*/  FADD.FTZ R28, R146, R11 ;  /* 0x0000000b921c7221 */ /* 0x004fe20000010000 */
[C---:B------:R-:W-:Y:S01]  /*8160*/  FADD.FTZ R49, R53.reuse, R14 ;  /* 0x0000000e35317221 */ /* 0x040fe20000010000 */
[----:B------:R-:W-:Y:S01]  /*8170*/  F2FP.F16.F32.PACK_AB R14, R53, R52 ;  /* 0x00000034350e723e */ /* 0x000fe200000000ff */
[--C-:B------:R-:W-:Y:S01]  /*8180*/  FFMA.FTZ R2, R62, UR34, -R81.reuse ;  /* 0x000000223e027c23 */ /* 0x100fe20008010851 */
[--C-:B------:R-:W-:Y:S01]  /*8190*/  FFMA.FTZ R11, R63, UR34, -R81.reuse ;  /* 0x000000223f0b7c23 */ /* 0x100fe20008010851 */
[--C-:B------:R-:W-:Y:S01]  /*81a0*/  FFMA.FTZ R63, R66, UR34, -R81.reuse ;  /* 0x00000022423f7c23 */ /* 0x100fe20008010851 */
[----:B------:R-:W-:Y:S01]  /*81b0*/  FFMA.FTZ R52, R67, UR34, -R81 ;  /* 0x0000002243347c23 */ /* 0x000fe20008010851 */
[----:B------:R-:W1:Y:S01]  /*81c0*/  MUFU.EX2 R27, R27 ;  /* 0x0000001b001b7308 */ /* 0x000e620000000800 */
[----:B---3--:R-:W-:Y:S01]  /*81d0*/  FADD.FTZ R36, R26, R49 ;  /* 0x000000311a247221 */ /* 0x008fe20000010000 */
[-C--:B------:R-:W-:Y:S01]  /*81e0*/  FMUL.FTZ R93, R93, R80.reuse ;  /* 0x000000505d5d7220 */ /* 0x080fe20000410000 */
[-C--:B------:R-:W-:Y:S01]  /*81f0*/  FMUL.FTZ R96, R96, R80.reuse ;  /* 0x0000005060607220 */ /* 0x080fe20000410000 */
[-C--:B------:R-:W-:Y:S01]  /*8200*/  FMUL.FTZ R97, R97, R80.reuse ;  /* 0x0000005061617220 */ /* 0x080fe20000410000 */
[-C--:B------:R-:W-:Y:S01]  /*8210*/  FMUL.FTZ R100, R100, R80.reuse ;  /* 0x0000005064647220 */ /* 0x080fe20000410000 */
[-C--:B------:R-:W-:Y:S01]  /*8220*/  FMUL.FTZ R101, R101, R80.reuse ;  /* 0x0000005065657220 */ /* 0x080fe20000410000 */
[----:B------:R-:W-:Y:S01]  /*8230*/  FMUL.FTZ R104, R104, R80 ;  /* 0x0000005068687220 */ /* 0x000fe20000410000 */
[----:B------:R-:W2:Y:S01]  /*8240*/  MUFU.EX2 R25, R25 ;  /* 0x0000001900197308 */ /* 0x000ea20000000800 */
[C---:B0-----:R-:W-:Y:S01]  /*8250*/  FADD.FTZ R28, R147.reuse, R28 ;  /* 0x0000001c931c7221 */ /* 0x041fe20000010000 */
[----:B------:R-:W-:Y:S01]  /*8260*/  F2FP.F16.F32.PACK_AB R15, R147, R146 ;  /* 0x00000092930f723e */ /* 0x000fe200000000ff */
[-C--:B------:R-:W-:Y:S01]  /*8270*/  FMUL.FTZ R105, R105, R80.reuse ;  /* 0x0000005069697220 */ /* 0x080fe20000410000 */
[-C--:B------:R-:W-:Y:S01]  /*8280*/  FMUL.FTZ R108, R108, R80.reuse ;  /* 0x000000506c6c7220 */ /* 0x080fe20000410000 */
[-C--:B------:R-:W-:Y:S01]  /*8290*/  FMUL.FTZ R109, R109, R80.reuse ;  /* 0x000000506d6d7220 */ /* 0x080fe20000410000 */
[-C--:B------:R-:W-:Y:S01]  /*82a0*/  FMUL.FTZ R112, R112, R80.reuse ;  /* 0x0000005070707220 */ /* 0x080fe20000410000 */
[----:B------:R0:W-:Y:S01]  /*82b0*/  STSM.16.M88.4 [R17+0x21800], R12 ;  /* 0x0218000c11007844 */ /* 0x0001e20000000200 */
        /* <DEDUP_REMOVED lines=14> */
[----:B------:R-:W-:Y:S01]  /*83a0*/  FMUL.FTZ R133, R133, R80 ;  /* 0x0000005085857220 */ /* 0x000fe20000410000 */
[----:B------:R-:W-:Y:S01]  /*83b0*/  VIADD R0, R0, 0xffffffff ;  /* 0xffffffff00007836 */ /* 0x000fe20000000000 */
[----:B------:R2:W-:Y:S01]  /*83c0*/  MUFU.EX2 R79, R87 ;  /* 0x00000057004f7308 */ /* 0x0005e20000000800 */
[----:B---3--:R-:W-:Y:S01]  /*83d0*/  FADD.FTZ R36, R30, R49 ;  /* 0x000000311e247221 */ /* 0x008fe20000010000 */
[--C-:B------:R-:W-:Y:S01]  /*83e0*/  FFMA.FTZ R49, R70, UR34, -R81.reuse ;  /* 0x0000002246317c23 */ /* 0x100fe20008010851 */
[-C--:B------:R-:W-:Y:S01]  /*83f0*/  FMUL.FTZ R90, R90, R24.reuse ;  /* 0x000000185a5a7220 */ /* 0x080fe20000410000 */
[-C--:B------:R-:W-:Y:S01]  /*8400*/  FMUL.FTZ R91, R91, R24.reuse ;  /* 0x000000185b5b7220 */ /* 0x080fe20000410000 */
[-C--:B------:R-:W-:Y:S01]  /*8410*/  FMUL.FTZ R94, R94, R24.reuse ;  /* 0x000000185e5e7220 */ /* 0x080fe20000410000 */
[-C--:B------:R-:W-:Y:S01]  /*8420*/  FMUL.FTZ R95, R95, R24.reuse ;  /* 0x000000185f5f7220 */ /* 0x080fe20000410000 */
[-C--:B------:R-:W-:Y:S01]  /*8430*/  FMUL.FTZ R98, R98, R24.reuse ;  /* 0x0000001862627220 */ /* 0x080fe20000410000 */
[----:B------:R-:W3:Y:S01]  /*8440*/  MUFU.EX2 R31, R31 ;  /* 0x0000001f001f7308 */ /* 0x000ee20000000800 */
[--C-:B--2---:R-:W-:Y:S01]  /*8450*/  FFMA.FTZ R87, R33, UR34, -R81.reuse ;  /* 0x0000002221577c23 */ /* 0x104fe20008010851 */
[--C-:B------:R-:W-:Y:S01]  /*8460*/  FFMA.FTZ R33, R48, UR34, -R81.reuse ;  /* 0x0000002230217c23 */ /* 0x100fe20008010851 */
[----:B-1----:R-:W-:Y:S01]  /*8470*/  FADD.FTZ R53, R29, R28 ;  /* 0x0000001c1d357221 */ /* 0x002fe20000010000 */
[--C-:B------:R-:W-:Y:S01]  /*8480*/  FFMA.FTZ R48, R55, UR34, -R81.reuse ;  /* 0x0000002237307c23 */ /* 0x100fe20008010851 */
[----:B------:R-:W-:Y:S01]  /*8490*/  F2FP.F16.F32.PACK_AB R29, R29, R25 ;  /* 0x000000191d1d723e */ /* 0x000fe200000000ff */
[----:B------:R-:W-:Y:S01]  /*84a0*/  FFMA.FTZ R81, R84, UR34, -R81 ;  /* 0x0000002254517c23 */ /* 0x000fe20008010851 */
[-C--:B------:R-:W-:Y:S01]  /*84b0*/  FMUL.FTZ R99, R99, R24.reuse ;  /* 0x0000001863637220 */ /* 0x080fe20000410000 */
[----:B------:R-:W1:Y:S01]  /*84c0*/  MUFU.EX2 R86, R86 ;  /* 0x0000005600567308 */ /* 0x000e620000000800 */
[-C--:B------:R-:W-:Y:S01]  /*84d0*/  FMUL.FTZ R102, R102, R24.reuse ;  /* 0x0000001866667220 */ /* 0x080fe20000410000 */
[-C--:B------:R-:W-:Y:S01]  /*84e0*/  FMUL.FTZ R103, R103, R24.reuse ;  /* 0x0000001867677220 */ /* 0x080fe20000410000 */
[-C--:B------:R-:W-:Y:S01]  /*84f0*/  FMUL.FTZ R106, R106, R24.reuse ;  /* 0x000000186a6a7220 */ /* 0x080fe20000410000 */
[-C--:B------:R-:W-:Y:S01]  /*8500*/  FMUL.FTZ R107, R107, R24.reuse ;  /* 0x000000186b6b7220 */ /* 0x080fe20000410000 */
[-C--:B------:R-:W-:Y:S01]  /*8510*/  FMUL.FTZ R110, R110, R24.reuse ;  /* 0x000000186e6e7220 */ /* 0x080fe20000410000 */
[-C--:B------:R-:W-:Y:S01]  /*8520*/  FMUL.FTZ R111, R111, R24.reuse ;  /* 0x000000186f6f7220 */ /* 0x080fe20000410000 */
[----:B------:R-:W-:Y:S01]  /*8530*/  FMUL.FTZ R114, R114, R24 ;  /* 0x0000001872727220 */ /* 0x000fe20000410000 */
[----:B------:R-:W2:Y:S01]  /*8540*/  MUFU.EX2 R34, R34 ;  /* 0x0000002200227308 */ /* 0x000ea20000000800 */
        /* <DEDUP_REMOVED lines=30> */
[----:B--2---:R-:W-:Y:S01]  /*8730*/  FADD.FTZ R55, R39, R36 ;  /* 0x0000002427377221 */ /* 0x004fe20000010000 */
[----:B------:R-:W-:Y:S02]  /*8740*/  F2FP.F16.F32.PACK_AB R36, R35, R34 ;  /* 0x000000222324723e */ /* 0x000fe400000000ff */
[----:B------:R-:W-:-:S04]  /*8750*/  F2FP.F16.F32.PACK_AB R38, R39, R38 ;  /* 0x000000262726723e */ /* 0x000fc800000000ff */
        /* <DEDUP_REMOVED lines=8> */
[----:B---3--:R-:W-:Y:S01]  /*87e0*/  FADD.FTZ R55, R43, R28 ;  /* 0x0000001c2b377221 */ /* 0x008fe20000010000 */
[----:B------:R-:W-:-:S05]  /*87f0*/  F2FP.F16.F32.PACK_AB R28, R27, R26 ;  /* 0x0000001a1b1c723e */ /* 0x000fca00000000ff */
[----:B------:R3:W-:Y:S01]  /*8800*/  STSM.16.M88.4 [R23], R28 ;  /* 0x0000001c17007844 */ /* 0x0007e20000000200 */
[----:B------:R-:W4:Y:S01]  /*8810*/  MUFU.EX2 R45, R45 ;  /* 0x0000002d002d7308 */ /* 0x000f220000000800 */
[----:B-1----:R-:W-:Y:S02]  /*8820*/  FADD.FTZ R26, R32, R53 ;  /* 0x00000035201a7221 */ /* 0x002fe40000010000 */
[----:B------:R-:W-:Y:S05]  /*8830*/  STSM.16.M88.4 [R19], R36 ;  /* 0x0000002413007844 */ /* 0x000fea0000000200 */
[----:B------:R-:W1:Y:S01]  /*8840*/  MUFU.EX2 R47, R47 ;  /* 0x0000002f002f7308 */ /* 0x000e620000000800 */
[----:B--2---:R-:W-:-:S07]  /*8850*/  FADD.FTZ R44, R46, R55 ;  /* 0x000000372e2c7221 */ /* 0x004fce0000010000 */
[----:B------:R-:W0:Y:S01]  /*8860*/  MUFU.EX2 R33, R33 ;  /* 0x0000002100217308 */ /* 0x000e220000000800 */
[C---:B----4-:R-:W-:Y:S01]  /*8870*/  FADD.FTZ R34, R45.reuse, R26 ;  /* 0x0000001a2d227221 */ /* 0x050fe20000010000 */
[----:B------:R-:W-:-:S06]  /*8880*/  F2FP.F16.F32.PACK_AB R45, R45, R32 ;  /* 0x000000202d2d723e */ /* 0x000fcc00000000ff */
[----:B------:R-:W2:Y:S01]  /*8890*/  MUFU.EX2 R50, R50 ;  /* 0x0000003200327308 */ /* 0x000ea20000000800 */
[C---:B-1----:R-:W-:Y:S01]  /*88a0*/  FADD.FTZ R27, R47.reuse, R44 ;  /* 0x0000002c2f1b7221 */ /* 0x042fe20000010000 */
[----:B------:R-:W-:Y:S02]  /*88b0*/  F2FP.F16.F32.PACK_AB R46, R47, R46 ;  /* 0x0000002e2f2e723e */ /* 0x000fe400000000ff */
[----:B------:R-:W-:-:S04]  /*88c0*/  F2FP.F16.F32.PACK_AB R44, R43, R42 ;  /* 0x0000002a2b2c723e */ /* 0x000fc800000000ff */
[----:B------:R-:W1:Y:S01]  /*88d0*/  MUFU.EX2 R40, R40 ;  /* 0x0000002800287308 */ /* 0x000e620000000800 */
[----:B0-----:R-:W-:-:S07]  /*88e0*/  FADD.FTZ R13, R33, R34 ;  /* 0x00000022210d7221 */ /* 0x001fce0000010000 */
[----:B------:R-:W0:Y:S01]  /*88f0*/  MUFU.EX2 R51, R51 ;  /* 0x0000003300337308 */ /* 0x000e220000000800 */
[----:B--2---:R-:W-:-:S07]  /*8900*/  FADD.FTZ R14, R50, R27 ;  /* 0x0000001b320e7221 */ /* 0x004fce0000010000 */
[----:B------:R-:W2:Y:S01]  /*8910*/  MUFU.EX2 R41, R41 ;  /* 0x0000002900297308 */ /* 0x000ea20000000800 */
[C---:B-1----:R-:W-:Y:S01]  /*8920*/  FADD.FTZ R12, R40.reuse, R13 ;  /* 0x0000000d280c7221 */ /* 0x042fe20000010000 */
[----:B------:R-:W-:-:S05]  /*8930*/  F2FP.F16.F32.PACK_AB R47, R40, R33 ;  /* 0x00000021282f723e */ /* 0x000fca00000000ff */
[----:B------:R-:W-:Y:S01]  /*8940*/  STSM.16.M88.4 [R18], R44 ;  /* 0x0000002c12007844 */ /* 0x000fe20000000200 */
[----:B------:R-:W1:Y:S01]  /*8950*/  MUFU.EX2 R56, R56 ;  /* 0x0000003800387308 */ /* 0x000e620000000800 */
[----:B0-----:R-:W-:-:S07]  /*8960*/  FADD.FTZ R15, R51, R14 ;  /* 0x0000000e330f7221 */ /* 0x001fce0000010000 */
[----:B------:R-:W0:Y:S01]  /*8970*/  MUFU.EX2 R48, R48 ;  /* 0x0000003000307308 */ /* 0x000e220000000800 */
[----:B--2---:R-:W-:-:S07]  /*8980*/  FADD.FTZ R13, R41, R12 ;  /* 0x0000000c290d7221 */ /* 0x004fce0000010000 */
        /* <DEDUP_REMOVED lines=10> */
[----:B0-----:R-:W-:-:S07]  /*8a30*/  FADD.FTZ R12, R60, R15 ;  /* 0x0000000f3c0c7221 */ /* 0x001fce0000010000 */
[----:B------:R-:W3:Y:S01]  /*8a40*/  MUFU.EX2 R2, R2 ;  /* 0x0000000200027308 */ /* 0x000ee20000000800 */
[----:B--2---:R-:W-:-:S07]  /*8a50*/  FADD.FTZ R13, R10, R13 ;  /* 0x0000000d0a0d7221 */ /* 0x004fce0000010000 */
[----:B------:R-:W0:Y:S01]  /*8a60*/  MUFU.EX2 R64, R64 ;  /* 0x0000004000407308 */ /* 0x000e220000000800 */
[----:B-1----:R-:W-:Y:S01]  /*8a70*/  FADD.FTZ R15, R61, R12 ;  /* 0x0000000c3d0f7221 */ /* 0x002fe20000010000 */
[----:B------:R-:W-:Y:S02]  /*8a80*/  F2FP.F16.F32.PACK_AB R12, R51, R50 ;  /* 0x00000032330c723e */ /* 0x000fe400000000ff */
[----:B------:R-:W-:-:S04]  /*8a90*/  F2FP.F16.F32.PACK_AB R60, R61, R60 ;  /* 0x0000003c3d3c723e */ /* 0x000fc800000000ff */
[----:B------:R-:W1:Y:S01]  /*8aa0*/  MUFU.EX2 R11, R11 ;  /* 0x0000000b000b7308 */ /* 0x000e620000000800 */
[----:B---3--:R-:W-:-:S07]  /*8ab0*/  FADD.FTZ R28, R2, R13 ;  /* 0x0000000d021c7221 */ /* 0x008fce0000010000 */
[----:B------:R-:W2:Y:S01]  /*8ac0*/  MUFU.EX2 R65, R65 ;  /* 0x0000004100417308 */ /* 0x000ea20000000800 */
[----:B0-----:R-:W-:Y:S01]  /*8ad0*/  FADD.FTZ R30, R64, R15 ;  /* 0x0000000f401e7221 */ /* 0x001fe20000010000 */
[----:B------:R-:W-:-:S06]  /*8ae0*/  F2FP.F16.F32.PACK_AB R15, R10, R3 ;  /* 0x000000030a0f723e */ /* 0x000fcc00000000ff */
        /* <DEDUP_REMOVED lines=9> */
[----:B-1----:R-:W-:Y:S01]  /*8b80*/  FADD.FTZ R28, R68, R13 ;  /* 0x0000000d441c7221 */ /* 0x002fe20000010000 */
[----:B------:R-:W-:-:S05]  /*8b90*/  F2FP.F16.F32.PACK_AB R13, R48, R41 ;  /* 0x00000029300d723e */ /* 0x000fca00000000ff */
[----:B------:R1:W-:Y:S01]  /*8ba0*/  STSM.16.M88.4 [R17+0x27800], R12 ;  /* 0x0278000c11007844 */ /* 0x0003e20000000200 */
[----:B------:R-:W3:Y:S01]  /*8bb0*/  MUFU.EX2 R49, R49 ;  /* 0x0000003100317308 */ /* 0x000ee20000000800 */
[C---:B--2---:R-:W-:Y:S01]  /*8bc0*/  FADD.FTZ R10, R52.reuse, R25 ;  /* 0x00000019340a7221 */ /* 0x044fe20000010000 */
[----:B------:R-:W-:-:S05]  /*8bd0*/  F2FP.F16.F32.PACK_AB R63, R52, R63 ;  /* 0x0000003f343f723e */ /* 0x000fca00000000ff */
[----:B------:R-:W-:Y:S01]  /*8be0*/  STSM.16.M88.4 [R136], R60 ;  /* 0x0000003c88007844 */ /* 0x000fe20000000200 */
[----:B------:R-:W2:Y:S01]  /*8bf0*/  MUFU.EX2 R72, R72 ;  /* 0x0000004800487308 */ /* 0x000ea20000000800 */
[C---:B0-----:R-:W-:Y:S01]  /*8c00*/  FADD.FTZ R25, R69.reuse, R28 ;  /* 0x0000001c45197221 */ /* 0x041fe20000010000 */
[----:B------:R-:W-:-:S06]  /*8c10*/  F2FP.F16.F32.PACK_AB R68, R69, R68 ;  /* 0x000000444544723e */ /* 0x000fcc00000000ff */
[----:B------:R-:W0:Y:S01]  /*8c20*/  MUFU.EX2 R26, R71 ;  /* 0x00000047001a7308 */ /* 0x000e220000000800 */
[----:B---3--:R-:W-:-:S07]  /*8c30*/  FADD.FTZ R3, R49, R10 ;  /* 0x0000000a31037221 */ /* 0x008fce0000010000 */
[----:B------:R-:W3:Y:S01]  /*8c40*/  MUFU.EX2 R73, R73 ;  /* 0x0000004900497308 */ /* 0x000ee20000000800 */
[----:B--2---:R-:W-:-:S07]  /*8c50*/  FADD.FTZ R10, R72, R25 ;  /* 0x00000019480a7221 */ /* 0x004fce0000010000 */
[----:B------:R-:W2:Y:S01]  /*8c60*/  MUFU.EX2 R74, R74 ;  /* 0x0000004a004a7308 */ /* 0x000ea20000000800 */
[C---:B0-----:R-:W-:Y:S01]  /*8c70*/  FADD.FTZ R3, R26.reuse, R3 ;  /* 0x000000031a037221 */ /* 0x041fe20000010000 */
[----:B------:R-:W-:-:S06]  /*8c80*/  F2FP.F16.F32.PACK_AB R69, R26, R49 ;  /* 0x000000311a45723e */ /* 0x000fcc00000000ff */
[----:B------:R-:W0:Y:S01]  /*8c90*/  MUFU.EX2 R71, R75 ;  /* 0x0000004b00477308 */ /* 0x000e220000000800 */
[C---:B---3--:R-:W-:Y:S01]  /*8ca0*/  FADD.FTZ R25, R73.reuse, R10 ;  /* 0x0000000a49197221 */ /* 0x048fe20000010000 */
[----:B------:R-:W-:-:S06]  /*8cb0*/  F2FP.F16.F32.PACK_AB R70, R73, R72 ;  /* 0x000000484946723e */ /* 0x000fcc00000000ff */
[----:B------:R-:W3:Y:S01]  /*8cc0*/  MUFU.EX2 R76, R76 ;  /* 0x0000004c004c7308 */ /* 0x000ee20000000800 */
[----:B--2---:R-:W-:-:S07]  /*8cd0*/  FADD.FTZ R10, R74, R3 ;  /* 0x000000034a0a7221 */ /* 0x004fce0000010000 */
[----:B------:R-:W1:Y:S01]  /*8ce0*/  MUFU.EX2 R77, R77 ;  /* 0x0000004d004d7308 */ /* 0x000e620000000800 */
[C---:B0-----:R-:W-:Y:S01]  /*8cf0*/  FADD.FTZ R10, R71.reuse, R10 ;  /* 0x0000000a470a7221 */ /* 0x041fe20000010000 */
[----:B------:R-:W-:-:S05]  /*8d00*/  F2FP.F16.F32.PACK_AB R71, R71, R74 ;  /* 0x0000004a4747723e */ /* 0x000fca00000000ff */
[----:B------:R-:W-:Y:S01]  /*8d10*/  STSM.16.M88.4 [R19+0x6000], R68 ;  /* 0x0060004413007844 */ /* 0x000fe20000000200 */
[----:B------:R-:W0:Y:S01]  /*8d20*/  MUFU.EX2 R78, R78 ;  /* 0x0000004e004e7308 */ /* 0x000e220000000800 */
[----:B---3--:R-:W-:-:S07]  /*8d30*/  FADD.FTZ R28, R76, R25 ;  /* 0x000000194c1c7221 */ /* 0x008fce0000010000 */
[----:B------:R-:W2:Y:S01]  /*8d40*/  MUFU.EX2 R83, R83 ;  /* 0x0000005300537308 */ /* 0x000ea20000000800 */
[C---:B-1----:R-:W-:Y:S01]  /*8d50*/  F2FP.F16.F32.PACK_AB R12, R77.reuse, R76 ;  /* 0x0000004c4d0c723e */ /* 0x042fe200000000ff */
[----:B------:R-:W-:-:S06]  /*8d60*/  FADD.FTZ R3, R77, R28 ;  /* 0x0000001c4d037221 */ /* 0x000fcc0000010000 */
[----:B------:R-:W1:Y:S01]  /*8d70*/  MUFU.EX2 R85, R85 ;  /* 0x0000005500557308 */ /* 0x000e620000000800 */
[----:B0-----:R-:W-:Y:S01]  /*8d80*/  F2FP.F16.F32.PACK_AB R14, R79, R78 ;  /* 0x0000004e4f0e723e */ /* 0x001fe200000000ff */
[----:B------:R-:W-:-:S04]  /*8d90*/  FADD.FTZ R78, R78, R3 ;  /* 0x000000034e4e7221 */ /* 0x000fc80000010000 */
[----:B------:R-:W-:Y:S02]  /*8da0*/  FADD.FTZ R3, R79, R78 ;  /* 0x0000004e4f037221 */ /* 0x000fe40000010000 */
[----:B------:R-:W0:Y:S01]  /*8db0*/  MUFU.EX2 R27, R82 ;  /* 0x00000052001b7308 */ /* 0x000e220000000800 */
[----:B--2---:R-:W-:-:S07]  /*8dc0*/  FADD.FTZ R10, R83, R10 ;  /* 0x0000000a530a7221 */ /* 0x004fce0000010000 */
[----:B------:R-:W2:Y:S01]  /*8dd0*/  MUFU.EX2 R81, R81 ;  /* 0x0000005100517308 */ /* 0x000ea20000000800 */
[C---:B-1----:R-:W-:Y:S01]  /*8de0*/  F2FP.F16.F32.PACK_AB R13, R85.reuse, R83 ;  /* 0x00000053550d723e */ /* 0x042fe200000000ff */
[----:B------:R-:W-:-:S04]  /*8df0*/  FADD.FTZ R10, R85, R10 ;  /* 0x0000000a550a7221 */ /* 0x000fc80000010000 */
[----:B0-----:R-:W-:Y:S01]  /*8e00*/  FADD.FTZ R10, R27, R10 ;  /* 0x0000000a1b0a7221 */ /* 0x001fe20000010000 */
[----:B--2---:R-:W-:-:S03]  /*8e10*/  F2FP.F16.F32.PACK_AB R15, R81, R27 ;  /* 0x0000001b510f723e */ /* 0x004fc600000000ff */
[----:B------:R-:W-:Y:S02]  /*8e20*/  FADD.FTZ R2, R81, R10 ;  /* 0x0000000a51027221 */ /* 0x000fe40000010000 */
[----:B------:R0:W-:Y:S01]  /*8e30*/  STSM.16.M88.4 [R18+0x6000], R12 ;  /* 0x0060000c12007844 */ /* 0x0001e20000000200 */
[----:B------:R1:W-:Y:S06]  /*8e40*/  MEMBAR.ALL.CTA ;  /* 0x0000000000007992 */ /* 0x0003ec0000008000 */
[----:B-1----:R-:W1:Y:S01]  /*8e50*/  FENCE.VIEW.ASYNC.S ;  /* 0x00000000000073c6 */ /* 0x002e620000000000 */
[----:B0-----:R-:W-:-:S02]  /*8e60*/  IMAD.MOV.U32 R12, RZ, RZ, R20 ;  /* 0x000000ffff0c7224 */ /* 0x001fc400078e0014 */
[----:B------:R-:W-:Y:S01]  /*8e70*/  IMAD.MOV.U32 R13, RZ, RZ, R21 ;  /* 0x000000ffff0d7224 */ /* 0x000fe200078e0015 */
[----:B-1----:R-:W-:Y:S01]  /*8e80*/  NOP ;  /* 0x0000000000007918 */ /* 0x002fe20000000000 */
[----:B------:R-:W-:Y:S05]  /*8e90*/  @P2 BRA `(.L_x_9142) ;  /* 0xffffffc400ec2947 */ /* 0x000fea000383ffff */
[----:B------:R-:W-:Y:S01]  /*8ea0*/  IMAD.MOV.U32 R13, RZ, RZ, R21 ;  /* 0x000000ffff0d7224 */ /* 0x000fe200078e0015 */
[----:B------:R-:W-:Y:S01]  /*8eb0*/  UMOV UR43, UR53 ;  /* 0x00000035002b7c82 */ /* 0x000fe20008000000 */
[----:B------:R-:W-:Y:S01]  /*8ec0*/  IMAD.MOV.U32 R12, RZ, RZ, R20 ;  /* 0x000000ffff0c7224 */ /* 0x000fe200078e0014 */
[----:B------:R-:W-:-:S06]  /*8ed0*/  UMOV UR46, UR52 ;  /* 0x00000034002e7c82 */ /* 0x000fcc0008000000 */
.L_x_9125:
        /* <DEDUP_REMOVED lines=19> */
.L_x_9144:
[----:B------:R-:W-:-:S11]  /*9010*/  UISETP.NE.AND UP0, UPT, UR14, 0x1, UPT ;  /* 0x000000010e00788c */ /* 0x000fd6000bf05270 */
[----:B------:R-:W-:Y:S02]  /*9020*/  @UP0 ULDC.64 UR18, c[0x0][0x9e8] ;  /* 0x00027a0000120ab9 */ /* 0x000fe40000000a00 */
[----:B------:R-:W-:-:S04]  /*9030*/  UIMAD.WIDE.U32 UR6, UR10, UR18, URZ ;  /* 0x000000120a0672a5 */ /* 0x000fc8000f8e003f */
[----:B------:R-:W-:-:S12]  /*9040*/  @UP0 USHF.R.U32.HI UR10, URZ, UR19, UR7 ;  /* 0x000000133f0a0299 */ /* 0x000fd80008011607 */
.L_x_9145:
[----:B------:R-:W-:-:S04]  /*9050*/  UIMAD UR10, UR10, UR14, URZ ;  /* 0x0000000e0a0a72a4 */ /* 0x000fc8000f8e023f */
[----:B------:R-:W-:-:S04]  /*9060*/  UISETP.LT.AND UP0, UPT, UR11, UR10, UPT ;  /* 0x0000000a0b00728c */ /* 0x000fc8000bf01270 */
[----:B------:R-:W-:-:S12]  /*9070*/  USEL UR11, UR11, UR10, !UP0 ;  /* 0x0000000a0b0b7287 */ /* 0x000fd8000c000000 */
.L_x_9143:
        /* <DEDUP_REMOVED lines=14> */
.L_x_9155:
        /* <DEDUP_REMOVED lines=9> */
.L_x_9148:
[----:B------:R-:W-:Y:S01]  /*91f0*/  ULEA UR6, UR43, UR42, 0x3 ;  /* 0x0000002a2b067291 */ /* 0x000fe2000f8e183f */
[----:B-1----:R-:W-:-:S05]  /*9200*/  IMAD.U32 R8, RZ, RZ, UR46 ;  /* 0x0000002eff087e24 */ /* 0x002fca000f8e00ff */
[----:B------:R-:W-:-:S04]  /*9210*/  SHF.L.U32 R8, R8, 0x1f, RZ ;  /* 0x0000001f08087819 */ /* 0x000fc800000006ff */
[----:B------:R0:W1:Y:S01]  /*9220*/  SYNCS.PHASECHK.TRANS64.TRYWAIT P2, [UR6+0x2d830], R8 ;  /* 0x02d83008ff0075a7 */ /* 0x0000620008040146 */
[----:B------:R-:W-:Y:S05]  /*9230*/  @!P0 BRA `(.L_x_9149) ;  /* 0x0000000000048947 */ /* 0x000fea0003800000 */
[----:B------:R-:W-:Y:S01]  /*9240*/  BPT.TRAP 0x1 ;  /* 0x000000040000795c */ /* 0x000fe20000300000 */
.L_x_9149:
[----:B-1----:R-:W-:Y:S05]  /*9250*/  @P2 BRA `(.L_x_9147) ;  /* 0x0000000000082947 */ /* 0x002fea0003800000 */
[----:B------:R-:W1:Y:S02]  /*9260*/  SYNCS.PHASECHK.TRANS64.TRYWAIT P2, [UR6+0x2d830], R8 ;  /* 0x02d83008ff0075a7 */ /* 0x000e640008040146 */
[----:B-1----:R-:W-:Y:S05]  /*9270*/  @!P2 BRA `(.L_x_9150) ;  /* 0x000000d00048a947 */ /* 0x002fea0003800000 */
.L_x_9147:
        /* <DEDUP_REMOVED lines=37> */
.L_x_9152:
[----:B------:R-:W-:Y:S01]  /*94d0*/  ULEA UR6, UR50, UR42, 0x3 ;  /* 0x0000002a32067291 */ /* 0x000fe2000f8e183f */
[----:B------:R-:W-:-:S05]  /*94e0*/  IMAD.U32 R8, RZ, RZ, UR28 ;  /* 0x0000001cff087e24 */ /* 0x000fca000f8e00ff */
[----:B------:R-:W-:-:S04]  /*94f0*/  SHF.L.U32 R8, R8, 0x1f, RZ ;  /* 0x0000001f08087819 */ /* 0x000fc800000006ff */
[----:B------:R0:W1:Y:S01]  /*9500*/  SYNCS.PHASECHK.TRANS64.TRYWAIT P2, [UR6+0x2d850], R8 ;  /* 0x02d85008ff0075a7 */ /* 0x0000620008040146 */
[----:B------:R-:W-:Y:S05]  /*9510*/  @!P0 BRA `(.L_x_9153) ;  /* 0x0000000000048947 */ /* 0x000fea0003800000 */
[----:B------:R-:W-:Y:S01]  /*9520*/  BPT.TRAP 0x1 ;  /* 0x000000040000795c */ /* 0x000fe20000300000 */
.L_x_9153:
[----:B-1----:R-:W-:Y:S05]  /*9530*/  @P2 BRA `(.L_x_9151) ;  /* 0x0000000000082947 */ /* 0x002fea0003800000 */
[----:B------:R-:W1:Y:S02]  /*9540*/  SYNCS.PHASECHK.TRANS64.TRYWAIT P2, [UR6+0x2d850], R8 ;  /* 0x02d85008ff0075a7 */ /* 0x000e640008040146 */
[----:B-1----:R-:W-:Y:S05]  /*9550*/  @!P2 BRA `(.L_x_9154) ;  /* 0x000000cc00a8a947 */ /* 0x002fea0003800000 */
.L_x_9151:
[----:B------:R-:W-:Y:S01]  /*9560*/  UIADD3 UR6, UR42, 0x400, URZ ;  /* 0x000004002a067890 */ /* 0x000fe2000fffe03f */
[----:B------:R-:W-:Y:S01]  /*9570*/  WARPGROUP.ARRIVE ;  /* 0x00000000000079c5 */ /* 0x000fe20000000000 */
[----:B------:R-:W-:Y:S01]  /*9580*/  UMOV UR29, 0x40000040 ;  /* 0x40000040001d7882 */ /* 0x000fe20000000000 */
[----:B------:R-:W-:Y:S01]  /*9590*/  UMOV UR31, 0x80000020 ;  /* 0x80000020001f7882 */ /* 0x000fe20000000000 */
[----:B------:R-:W-:Y:S01]  /*95a0*/  USHF.R.U32.HI UR6, URZ, 0x4, UR6 ;  /* 0x000000043f067899 */ /* 0x000fe20008011606 */
[----:B01----:R-:W-:Y:S01]  /*95b0*/  FMUL.FTZ R8, R24, UR35 ;  /* 0x0000002318087c20 */ /* 0x003fe20008410000 */
[----:B------:R-:W-:Y:S01]  /*95c0*/  FMUL.FTZ R10, R25, UR35 ;  /* 0x00000023190a7c20 */ /* 0x000fe20008410000 */
[----:B------:R-:W-:Y:S01]  /*95d0*/  FMUL.FTZ R13, R28, UR35 ;  /* 0x000000231c0d7c20 */ /* 0x000fe20008410000 */
[----:B------:R-:W-:Y:S01]  /*95e0*/  ULOP3.LUT UR6, UR6, 0x3fff, URZ, 0xc0, !UPT ;  /* 0x00003fff06067892 */ /* 0x000fe2000f8ec03f */
[----:B------:R-:W-:Y:S01]  /*95f0*/  FMUL.FTZ R14, R29, UR35 ;  /* 0x000000231d0e7c20 */ /* 0x000fe20008410000 */
[----:B------:R-:W-:Y:S01]  /*9600*/  FMUL.FTZ R21, R32, UR35 ;  /* 0x0000002320157c20 */ /* 0x000fe20008410000 */
[----:B------:R-:W0:Y:S01]  /*9610*/  MUFU.TANH R8, R8 ;  /* 0x0000000800087308 */ /* 0x000e220000002400 */
[----:B------:R-:W-:Y:S01]  /*9620*/  ULOP3.LUT UR7, UR6, 0x2000000, URZ, 0xfc, !UPT ;  /* 0x0200000006077892 */ /* 0x000fe2000f8efc3f */
[----:B------:R-:W-:Y:S01]  /*9630*/  FMUL.FTZ R11, R27, UR35 ;  /* 0x000000231b0b7c20 */ /* 0x000fe20008410000 */
[----:B------:R-:W-:Y:S01]  /*9640*/  ULOP3.LUT UR6, UR37, 0x10000, URZ, 0xfc, !UPT ;  /* 0x0001000025067892 */ /* 0x000fe2000f8efc3f */
[----:B------:R-:W-:Y:S01]  /*9650*/  FMUL.FTZ R25, R33, UR35 ;  /* 0x0000002321197c20 */ /* 0x000fe20008410000 */
[----:B------:R-:W-:Y:S01]  /*9660*/  UIMAD UR7, UR50, 0x600, UR7 ;  /* 0x00000600320778a4 */ /* 0x000fe2000f8e0207 */
[----:B------:R-:W-:Y:S01]  /*9670*/  FMUL.FTZ R27, R36, UR35 ;  /* 0x00000023241b7c20 */ /* 0x000fe20008410000 */
[----:B------:R-:W-:Y:S01]  /*9680*/  FMUL.FTZ R36, R46, UR35 ;  /* 0x000000232e247c20 */ /* 0x000fe20008410000 */
[----:B------:R-:W1:Y:S01]  /*9690*/  MUFU.TANH R10, R10 ;  /* 0x0000000a000a7308 */ /* 0x000e620000002400 */
[----:B------:R-:W-:Y:S01]  /*96a0*/  FMUL.FTZ R46, R55, UR35 ;  /* 0x00000023372e7c20 */ /* 0x000fe20008410000 */
[----:B------:R-:W-:Y:S01]  /*96b0*/  UMOV UR28, UR6 ;  /* 0x00000006001c7c82 */ /* 0x000fe20008000000 */
        /* <DEDUP_REMOVED lines=66> */
[----:B------:R-:W1:Y:S03]  /*9ae0*/  S2R R141, SR_TID.X ;  /* 0x00000000008d7919 */ /* 0x000e660000002100 */
        /* <DEDUP_REMOVED lines=8> */
[----:B-1----:R-:W-:Y:S02]  /*9b70*/  SHF.R.U32.HI R138, RZ, 0x7, R141 ;  /* 0x00000007ff8a7819 */ /* 0x002fe4000001168d */
[----:B------:R-:W-:-:S03]  /*9b80*/  ISETP.GE.U32.AND P2, PT, R141, 0x180, PT ;  /* 0x000001808d00780c */ /* 0x000fc60003f46070 */
[----:B------:R-:W1:Y:S01]  /*9b90*/  MUFU.TANH R43, R43 ;  /* 0x0000002b002b7308 */ /* 0x000e620000002400 */
[----:B0-----:R-:W-:Y:S01]  /*9ba0*/  FMNMX.FTZ R61, R39, R12, !PT ;  /* 0x0000000c273d7209 */ /* 0x001fe20007810000 */
[----:B------:R-:W-:Y:S02]  /*9bb0*/  WARPGROUP.DEPBAR.LE gsb0, 0x0 ;  /* 0x00008000000079c5 */ /* 0x000fe40000010000 */
[----:B------:R-:W-:-:S04]  /*9bc0*/  WARPGROUP.ARRIVE ;  /* 0x00000000000079c5 */ /* 0x000fc80000000000 */
[----:B------:R-:W0:Y:S01]  /*9bd0*/  MUFU.TANH R45, R45 ;  /* 0x0000002d002d7308 */ /* 0x000e220000002400 */
[----:B---3--:R-:W-:Y:S01]  /*9be0*/  FMNMX.FTZ R12, R40, R61, !PT ;  /* 0x0000003d280c7209 */ /* 0x008fe20007810000 */
[----:B------:R-:W-:Y:S01]  /*9bf0*/  FMUL.FTZ R61, R76, UR35 ;  /* 0x000000234c3d7c20 */ /* 0x000fe20008410000 */
[----:B------:R-:W-:Y:S01]  /*9c00*/  FMUL.FTZ R76, R83, UR35 ;  /* 0x00000023534c7c20 */ /* 0x000fe20008410000 */
[----:B------:R-:W-:Y:S01]  /*9c10*/  HGMMA.64x96x16.F32 R88, gdesc[UR28].tnspB, R88, gsb0 ;  /* 0x416000001c5879f0 */ /* 0x000fe20008000858 */
[----:B------:R-:W-:Y:S02]  /*9c20*/  UIADD3 UR28, UR6, 0x4, URZ ;  /* 0x00000004061c7890 */ /* 0x000fe4000fffe03f */
[----:B------:R-:W-:Y:S01]  /*9c30*/  UIADD3 UR30, UR7, 0x80, URZ ;  /* 0x00000080071e7890 */ /* 0x000fe2000fffe03f */
[----:B------:R-:W2:Y:S01]  /*9c40*/  MUFU.TANH R47, R47 ;  /* 0x0000002f002f7308 */ /* 0x000ea20000002400 */
[----:B------:R-:W-:Y:S01]  /*9c50*/  UMOV UR29, 0x40000040 ;  /* 0x40000040001d7882 */ /* 0x000fe20000000000 */
[----:B------:R-:W-:Y:S01]  /*9c60*/  UMOV UR31, 0x80000020 ;  /* 0x80000020001f7882 */ /* 0x000fe20000000000 */
[----:B-1----:R-:W-:-:S05]  /*9c70*/  FMNMX.FTZ R12, R43, R12, !PT ;  /* 0x0000000c2b0c7209 */ /* 0x002fca0007810000 */
[----:B------:R-:W1:Y:S01]  /*9c80*/  MUFU.TANH R48, R48 ;  /* 0x0000003000307308 */ /* 0x000e620000002400 */
[----:B0-----:R-:W-:-:S07]  /*9c90*/  FMNMX.FTZ R12, R45, R12, !PT ;  /* 0x0000000c2d0c7209 */ /* 0x001fce0007810000 */
[----:B------:R-:W0:Y:S01]  /*9ca0*/  MUFU.TANH R51, R51 ;  /* 0x0000003300337308 */ /* 0x000e220000002400 */
[----:B--2---:R-:W-:-:S07]  /*9cb0*/  FMNMX.FTZ R63, R47, R12, !PT ;  /* 0x0000000c2f3f7209 */ /* 0x004fce0007810000 */
[----:B------:R-:W2:Y:S01]  /*9cc0*/  MUFU.TANH R52, R52 ;  /* 0x0000003400347308 */ /* 0x000ea20000002400 */
[----:B-1----:R-:W-:Y:S01]  /*9cd0*/  FMNMX.FTZ R12, R48, R63, !PT ;  /* 0x0000003f300c7209 */ /* 0x002fe20007810000 */
[----:B------:R-:W-:-:S06]  /*9ce0*/  FMUL.FTZ R63, R80, UR35 ;  /* 0x00000023503f7c20 */ /* 0x000fcc0008410000 */
        /* <DEDUP_REMOVED lines=33> */
[----:B0-----:R-:W-:Y:S01]  /*9f00*/  FMNMX.FTZ R12, R68, R69, !PT ;  /* 0x00000045440c7209 */ /* 0x001fe20007810000 */
[----:B------:R-:W-:Y:S01]  /*9f10*/  FMUL.FTZ R69, R70, UR35 ;  /* 0x0000002346457c20 */ /* 0x000fe20008410000 */
[----:B------:R-:W-:Y:S01]  /*9f20*/  FMUL.FTZ R70, R71, UR35 ;  /* 0x0000002347467c20 */ /* 0x000fe20008410000 */
[----:B------:R-:W-:Y:S01]  /*9f30*/  FMUL.FTZ R71, R74, UR35 ;  /* 0x000000234a477c20 */ /* 0x000fe20008410000 */
[----:B------:R-:W-:-:S03]  /*9f40*/  FMUL.FTZ R74, R79, UR35 ;  /* 0x000000234f4a7c20 */ /* 0x000fc60008410000 */
[----:B------:R-:W0:Y:S01]  /*9f50*/  MUFU.TANH R11, R11 ;  /* 0x0000000b000b7308 */ /* 0x000e220000002400 */
[----:B--2---:R-:W-:-:S05]  /*9f60*/  FMNMX.FTZ R12, R65, R12, !PT ;  /* 0x0000000c410c7209 */ /* 0x004fca0007810000 */
[----:B------:R-:W2:Y:S02]  /*9f70*/  SHFL.BFLY PT, R73, R12, 0x2, 0x1f ;  /* 0x0c401f000c497f89 */ /* 0x000ea400000e0000 */
[----:B------:R-:W3:Y:S01]  /*9f80*/  MUFU.TANH R15, R15 ;  /* 0x0000000f000f7308 */ /* 0x000ee20000002400 */
[----:B-1----:R-:W-:-:S07]  /*9f90*/  FMNMX.FTZ R82, R9, R7, !PT ;  /* 0x0000000709527209 */ /* 0x002fce0007810000 */
[----:B------:R-:W1:Y:S01]  /*9fa0*/  MUFU.TANH R20, R20 ;  /* 0x0000001400147308 */ /* 0x000e620000002400 */
[----:B0-----:R-:W-:-:S07]  /*9fb0*/  FMNMX.FTZ R82, R11, R82, !PT ;  /* 0x000000520b527209 */ /* 0x001fce0007810000 */
[----:B------:R-:W0:Y:S01]  /*9fc0*/  MUFU.TANH R24, R24 ;  /* 0x0000001800187308 */ /* 0x000e220000002400 */
[----:B--2---:R-:W-:Y:S01]  /*9fd0*/  FMNMX.FTZ R80, R12, R73, !PT ;  /* 0x000000490c507209 */ /* 0x004fe20007810000 */
[----:B------:R-:W-:-:S06]  /*9fe0*/  FMUL.FTZ R73, R78, UR35 ;  /* 0x000000234e497c20 */ /* 0x000fcc0008410000 */
[----:B------:R-:W2:Y:S01]  /*9ff0*/  MUFU.TANH R26, R26 ;  /* 0x0000001a001a7308 */ /* 0x000ea20000002400 */
[----:B------:R-:W-:Y:S01]  /*a000*/  FMUL.FTZ R78, R87, UR35 ;  /* 0x00000023574e7c20 */ /* 0x000fe20008410000 */
[----:B------:R-:W4:Y:S06]  /*a010*/  SHFL.BFLY PT, R81, R80, 0x1, 0x1f ;  /* 0x0c201f0050517f89 */ /* 0x000f2c00000e0000 */
[----:B------:R-:W5:Y:S08]  /*a020*/  MUFU.TANH R28, R28 ;  /* 0x0000001c001c7308 */ /* 0x000f700000002400 */
[----:B------:R-:W5:Y:S08]  /*a030*/  MUFU.TANH R30, R30 ;  /* 0x0000001e001e7308 */ /* 0x000f700000002400 */
[----:B------:R-:W5:Y:S01]  /*a040*/  MUFU.TANH R32, R32 ;  /* 0x0000002000207308 */ /* 0x000f620000002400 */
[----:B----4-:R-:W-:-:S05]  /*a050*/  FMNMX.FTZ R12, R80, R81, !PT ;  /* 0x00000051500c7209 */ /* 0x010fca0007810000 */
[C---:B------:R-:W-:Y:S02]  /*a060*/  FMUL.FTZ R80, R12.reuse, UR34 ;  /* 0x000000220c507c20 */ /* 0x040fe40008410000 */
[----:B------:R-:W4:Y:S01]  /*a070*/  MUFU.TANH R34, R34 ;  /* 0x0000002200227308 */ /* 0x000f220000002400 */
[----:B------:R-:W-:Y:S01]  /*a080*/  FADD.FTZ R6, -R12, R6 ;  /* 0x000000060c067221 */ /* 0x000fe20000010100 */
[--C-:B------:R-:W-:Y:S01]  /*a090*/  FFMA.FTZ R79, R13, UR34, -R80.reuse ;  /* 0x000000220d4f7c23 */ /* 0x100fe20008010850 */
[----:B---3--:R-:W-:Y:S02]  /*a0a0*/  FMNMX.FTZ R13, R15, R82, !PT ;  /* 0x000000520f0d7209 */ /* 0x008fe40007810000 */
[----:B------:R-:W-:Y:S01]  /*a0b0*/  FMUL.FTZ R6, R6, UR34 ;  /* 0x0000002206067c20 */ /* 0x000fe20008410000 */
[----:B------:R-:W-:Y:S02]  /*a0c0*/  WARPGROUP.DEPBAR.LE gsb0, 0x0 ;  /* 0x00008000000079c5 */ /* 0x000fe40000010000 */
[----:B------:R-:W-:Y:S01]  /*a0d0*/  WARPGROUP.ARRIVE ;  /* 0x00000000000079c5 */ /* 0x000fe20000000000 */
[----:B-1----:R-:W-:Y:S01]  /*a0e0*/  FMNMX.FTZ R13, R20, R13, !PT ;  /* 0x0000000d140d7209 */ /* 0x002fe20007810000 */
[----:B------:R-:W1:Y:S01]  /*a0f0*/  MUFU.TANH R36, R36 ;  /* 0x0000002400247308 */ /* 0x000e620000002400 */
[--C-:B------:R-:W-:Y:S01]  /*a100*/  FFMA.FTZ R8, R8, UR34, -R80.reuse ;  /* 0x0000002208087c23 */ /* 0x100fe20008010850 */
[--C-:B------:R-:W-:Y:S01]  /*a110*/  FFMA.FTZ R10, R10, UR34, -R80.reuse ;  /* 0x000000220a0a7c23 */ /* 0x100fe20008010850 */
[----:B0-----:R-:W-:Y:S01]  /*a120*/  FMNMX.FTZ R13, R24, R13, !PT ;  /* 0x0000000d180d7209 */ /* 0x001fe20007810000 */
[----:B------:R-:W-:Y:S01]  /*a130*/  HGMMA.64x96x16.F32 R88, gdesc[UR28].tnspB, R88, gsb0 ;  /* 0x416000001c5879f0 */ /* 0x000fe20008000858 */
[----:B------:R-:W-:Y:S01]  /*a140*/  UIADD3 UR28, UR6, 0x600, URZ ;  /* 0x00000600061c7890 */ /* 0x000fe2000fffe03f */
[--C-:B------:R-:W-:Y:S01]  /*a150*/  FFMA.FTZ R14, R14, UR34, -R80.reuse ;  /* 0x000000220e0e7c23 */ /* 0x100fe20008010850 */
[----:B------:R-:W-:Y:S01]  /*a160*/  UIADD3 UR30, UR7, 0x100, URZ ;  /* 0x00000100071e7890 */ /* 0x000fe2000fffe03f */
[----:B--2---:R-:W-:Y:S01]  /*a170*/  FMNMX.FTZ R13, R26, R13, !PT ;  /* 0x0000000d1a0d7209 */ /* 0x004fe20007810000 */
[----:B------:R-:W-:Y:S01]  /*a180*/  UMOV UR29, 0x40000040 ;  /* 0x40000040001d7882 */ /* 0x000fe20000000000 */
[----:B------:R-:W-:Y:S01]  /*a190*/  UMOV UR31, 0x80000020 ;  /* 0x80000020001f7882 */ /* 0x000fe20000000000 */
[----:B------:R-:W0:Y:S01]  /*a1a0*/  MUFU.TANH R38, R38 ;  /* 0x0000002600267308 */ /* 0x000e220000002400 */
[----:B-----5:R-:W-:Y:S01]  /*a1b0*/  FMNMX.FTZ R13, R28, R13, !PT ;  /* 0x0000000d1c0d7209 */ /* 0x020fe20007810000 */
[--C-:B------:R-:W-:Y:S01]  /*a1c0*/  FFMA.FTZ R21, R21, UR34, -R80.reuse ;  /* 0x0000002215157c23 */ /* 0x100fe20008010850 */
[--C-:B------:R-:W-:Y:S01]  /*a1d0*/  FFMA.FTZ R25, R25, UR34, -R80.reuse ;  /* 0x0000002219197c23 */ /* 0x100fe20008010850 */
[--C-:B------:R-:W-:Y:S01]  /*a1e0*/  FFMA.FTZ R27, R27, UR34, -R80.reuse ;  /* 0x000000221b1b7c23 */ /* 0x100fe20008010850 */
[----:B------:R-:W-:Y:S01]  /*a1f0*/  FMNMX.FTZ R13, R30, R13, !PT ;  /* 0x0000000d1e0d7209 */ /* 0x000fe20007810000 */
[--C-:B------:R-:W-:Y:S01]  /*a200*/  FFMA.FTZ R29, R29, UR34, -R80.reuse ;  /* 0x000000221d1d7c23 */ /* 0x100fe20008010850 */
[--C-:B------:R-:W-:Y:S01]  /*a210*/  FFMA.FTZ R31, R31, UR34, -R80.reuse ;  /* 0x000000221f1f7c23 */ /* 0x100fe20008010850 */
[----:B------:R-:W2:Y:S01]  /*a220*/  MUFU.TANH R41, R41 ;  /* 0x0000002900297308 */ /* 0x000ea20000002400 */
[----:B------:R-:W-:Y:S01]  /*a230*/  FMNMX.FTZ R13, R32, R13, !PT ;  /* 0x0000000d200d7209 */ /* 0x000fe20007810000 */
[--C-:B------:R-:W-:Y:S01]  /*a240*/  FFMA.FTZ R33, R33, UR34, -R80.reuse ;  /* 0x0000002221217c23 */ /* 0x100fe20008010850 */
[--C-:B------:R-:W-:Y:S01]  /*a250*/  FFMA.FTZ R35, R35, UR34, -R80.reuse ;  /* 0x0000002223237c23 */ /* 0x100fe20008010850 */
[--C-:B------:R-:W-:Y:S01]  /*a260*/  FFMA.FTZ R37, R37, UR34, -R80.reuse ;  /* 0x0000002225257c23 */ /* 0x100fe20008010850 */
[----:B----4-:R-:W-:Y:S01]  /*a270*/  FMNMX.FTZ R13, R34, R13, !PT ;  /* 0x0000000d220d7209 */ /* 0x010fe20007810000 */
[--C-:B------:R-:W-:Y:S01]  /*a280*/  FFMA.FTZ R39, R39, UR34, -R80.reuse ;  /* 0x0000002227277c23 */ /* 0x100fe20008010850 */
[--C-:B------:R-:W-:Y:S01]  /*a290*/  FFMA.FTZ R40, R40, UR34, -R80.reuse ;  /* 0x0000002228287c23 */ /* 0x100fe20008010850 */
[----:B------:R-:W3:Y:S01]  /*a2a0*/  MUFU.TANH R42, R42 ;  /* 0x0000002a002a7308 */ /* 0x000ee20000002400 */
[----:B-1----:R-:W-:Y:S01]  /*a2b0*/  FMNMX.FTZ R13, R36, R13, !PT ;  /* 0x0000000d240d7209 */ /* 0x002fe20007810000 */
[--C-:B------:R-:W-:Y:S01]  /*a2c0*/  FFMA.FTZ R43, R43, UR34, -R80.reuse ;  /* 0x000000222b2b7c23 */ /* 0x100fe20008010850 */
[--C-:B------:R-:W-:Y:S01]  /*a2d0*/  FFMA.FTZ R45, R45, UR34, -R80.reuse ;  /* 0x000000222d2d7c23 */ /* 0x100fe20008010850 */
[--C-:B------:R-:W-:Y:S01]  /*a2e0*/  FFMA.FTZ R47, R47, UR34, -R80.reuse ;  /* 0x000000222f2f7c23 */ /* 0x100fe20008010850 */
[----:B0-----:R-:W-:Y:S01]  /*a2f0*/  FMNMX.FTZ R82, R38, R13, !PT ;  /* 0x0000000d26527209 */ /* 0x001fe20007810000 */
[--C-:B------:R-:W-:Y:S01]  /*a300*/  FFMA.FTZ R48, R48, UR34, -R80.reuse ;  /* 0x0000002230307c23 */ /* 0x100fe20008010850 */
[--C-:B------:R-:W-:Y:S01]  /*a310*/  FFMA.FTZ R51, R51, UR34, -R80.reuse ;  /* 0x0000002233337c23 */ /* 0x100fe20008010850 */
[----:B------:R-:W0:Y:S01]  /*a320*/  MUFU.TANH R44, R44 ;  /* 0x0000002c002c7308 */ /* 0x000e220000002400 */
[----:B--2---:R-:W-:Y:S01]  /*a330*/  FMNMX.FTZ R13, R41, R82, !PT ;  /* 0x00000052290d7209 */ /* 0x004fe20007810000 */
[--C-:B------:R-:W-:Y:S01]  /*a340*/  FFMA.FTZ R52, R52, UR34, -R80.reuse ;  /* 0x0000002234347c23 */ /* 0x100fe20008010850 */
[--C-:B------:R-:W-:Y:S01]  /*a350*/  FFMA.FTZ R55, R55, UR34, -R80.reuse ;  /* 0x0000002237377c23 */ /* 0x100fe20008010850 */
[--C-:B------:R-:W-:Y:S01]  /*a360*/  FFMA.FTZ R56, R56, UR34, -R80.reuse ;  /* 0x0000002238387c23 */ /* 0x100fe20008010850 */
[--C-:B------:R-:W-:Y:S01]  /*a370*/  FFMA.FTZ R57, R57, UR34, -R80.reuse ;  /* 0x0000002239397c23 */ /* 0x100fe20008010850 */
[--C-:B------:R-:W-:Y:S01]  /*a380*/  FFMA.FTZ R58, R58, UR34, -R80.reuse ;  /* 0x000000223a3a7c23 */ /* 0x100fe20008010850 */
[--C-:B------:R-:W-:Y:S01]  /*a390*/  FFMA.FTZ R59, R59, UR34, -R80.reuse ;  /* 0x000000223b3b7c23 */ /* 0x100fe20008010850 */
[----:B------:R-:W1:Y:S01]  /*a3a0*/  MUFU.TANH R46, R46 ;  /* 0x0000002e002e7308 */ /* 0x000e620000002400 */
[----:B---3--:R-:W-:Y:S01]  /*a3b0*/  FMNMX.FTZ R13, R42, R13, !PT ;  /* 0x0000000d2a0d7209 */ /* 0x008fe20007810000 */
[--C-:B------:R-:W-:Y:S01]  /*a3c0*/  FFMA.FTZ R60, R60, UR34, -R80.reuse ;  /* 0x000000223c3c7c23 */ /* 0x100fe20008010850 */
[--C-:B------:R-:W-:Y:S01]  /*a3d0*/  FFMA.FTZ R61, R61, UR34, -R80.reuse ;  /* 0x000000223d3d7c23 */ /* 0x100fe20008010850 */
[--C-:B------:R-:W-:Y:S01]  /*a3e0*/  FFMA.FTZ R62, R62, UR34, -R80.reuse ;  /* 0x000000223e3e7c23 */ /* 0x100fe20008010850 */
[--C-:B------:R-:W-:Y:S01]  /*a3f0*/  FFMA.FTZ R63, R63, UR34, -R80.reuse ;  /* 0x000000223f3f7c23 */ /* 0x100fe20008010850 */
[--C-:B------:R-:W-:Y:S01]  /*a400*/  FFMA.FTZ R64, R64, UR34, -R80.reuse ;  /* 0x0000002240407c23 */ /* 0x100fe20008010850 */
[--C-:B------:R-:W-:Y:S01]  /*a410*/  FFMA.FTZ R68, R68, UR34, -R80.reuse ;  /* 0x0000002244447c23 */ /* 0x100fe20008010850 */
[----:B------:R-:W2:Y:S01]  /*a420*/  MUFU.TANH R49, R49 ;  /* 0x0000003100317308 */ /* 0x000ea20000002400 */
[----:B0-----:R-:W-:Y:S01]  /*a430*/  FMNMX.FTZ R13, R44, R13, !PT ;  /* 0x0000000d2c0d7209 */ /* 0x001fe20007810000 */
[----:B------:R-:W-:-:S06]  /*a440*/  FFMA.FTZ R65, R65, UR34, -R80 ;  /* 0x0000002241417c23 */ /* 0x000fcc0008010850 */
        /* <DEDUP_REMOVED lines=37> */
[----:B------:R-:W-:Y:S01]  /*a6a0*/  MUFU.EX2 R6, R6 ;  /* 0x0000000600067308 */ /* 0x000fe20000000800 */
[----:B-1----:R-:W-:-:S07]  /*a6b0*/  FMNMX.FTZ R13, R77, R82, !PT ;  /* 0x000000524d0d7209 */ /* 0x002fce0007810000 */
[----:B------:R-:W0:Y:S01]  /*a6c0*/  MUFU.EX2 R8, R8 ;  /* 0x0000000800087308 */ /* 0x000e220000000800 */
[----:B--2---:R-:W-:-:S05]  /*a6d0*/  FMNMX.FTZ R13, R78, R13, !PT ;  /* 0x0000000d4e0d7209 */ /* 0x004fca0007810000 */
[----:B------:R-:W1:Y:S02]  /*a6e0*/  SHFL.BFLY PT, R82, R13, 0x2, 0x1f ;  /* 0x0c401f000d527f89 */ /* 0x000e6400000e0000 */
[----:B------:R-:W2:Y:S08]  /*a6f0*/  MUFU.EX2 R10, R10 ;  /* 0x0000000a000a7308 */ /* 0x000eb00000000800 */
[----:B------:R-:W-:Y:S01]  /*a700*/  MUFU.EX2 R79, R79 ;  /* 0x0000004f004f7308 */ /* 0x000fe20000000800 */
[----:B0-----:R-:W-:-:S07]  /*a710*/  FFMA.FTZ R3, R6, R3, R8 ;  /* 0x0000000306037223 */ /* 0x001fce0000010008 */
[----:B------:R-:W-:Y:S01]  /*a720*/  MUFU.EX2 R14, R14 ;  /* 0x0000000e000e7308 */ /* 0x000fe20000000800 */
[----:B--2---:R-:W-:Y:S01]  /*a730*/  F2FP.F16.F32.PACK_AB R8, R10, R8 ;  /* 0x000000080a08723e */ /* 0x004fe200000000ff */
[----:B------:R-:W-:Y:S02]  /*a740*/  WARPGROUP.DEPBAR.LE gsb0, 0x0 ;  /* 0x00008000000079c5 */ /* 0x000fe40000010000 */
[----:B------:R-:W-:Y:S01]  /*a750*/  WARPGROUP.ARRIVE ;  /* 0x00000000000079c5 */ /* 0x000fe20000000000 */
[----:B-1----:R-:W-:-:S03]  /*a760*/  FMNMX.FTZ R82, R13, R82, !PT ;  /* 0x000000520d527209 */ /* 0x002fc60007810000 */
[----:B------:R-:W-:Y:S02]  /*a770*/  MUFU.EX2 R21, R21 ;  /* 0x0000001500157308 */ /* 0x000fe40000000800 */
[----:B------:R-:W-:Y:S01]  /*a780*/  HGMMA.64x96x16.F32 R88, gdesc[UR28].tnspB, R88, gsb0 ;  /* 0x416000001c5879f0 */ /* 0x000fe20008000858 */
[----:B------:R-:W-:Y:S01]  /*a790*/  UIADD3 UR28, UR6, 0x604, URZ ;  /* 0x00000604061c7890 */ /* 0x000fe2000fffe03f */
[----:B------:R-:W0:Y:S01]  /*a7a0*/  SHFL.BFLY PT, R13, R82, 0x1, 0x1f ;  /* 0x0c201f00520d7f89 */ /* 0x000e2200000e0000 */
[----:B------:R-:W-:Y:S01]  /*a7b0*/  UIADD3 UR30, UR7, 0x180, URZ ;  /* 0x00000180071e7890 */ /* 0x000fe2000fffe03f */
[----:B------:R-:W-:Y:S01]  /*a7c0*/  UMOV UR29, 0x40000040 ;  /* 0x40000040001d7882 */ /* 0x000fe20000000000 */
[----:B------:R-:W-:Y:S01]  /*a7d0*/  UMOV UR31, 0x80000020 ;  /* 0x80000020001f7882 */ /* 0x000fe20000000000 */
[----:B------:R-:W-:Y:S08]  /*a7e0*/  MUFU.EX2 R25, R25 ;  /* 0x0000001900197308 */ /* 0x000ff00000000800 */
[----:B------:R-:W-:Y:S08]  /*a7f0*/  MUFU.EX2 R27, R27 ;  /* 0x0000001b001b7308 */ /* 0x000ff00000000800 */
[----:B------:R-:W-:Y:S01]  /*a800*/  MUFU.EX2 R29, R29 ;  /* 0x0000001d001d7308 */ /* 0x000fe20000000800 */
[----:B0-----:R-:W-:-:S05]  /*a810*/  FMNMX.FTZ R13, R82, R13, !PT ;  /* 0x0000000d520d7209 */ /* 0x001fca0007810000 */
[C---:B------:R-:W-:Y:S01]  /*a820*/  FADD.FTZ R7, -R13.reuse, R7 ;  /* 0x000000070d077221 */ /* 0x040fe20000010100 */
[----:B------:R-:W-:Y:S01]  /*a830*/  FMUL.FTZ R81, R13, UR34 ;  /* 0x000000220d517c20 */ /* 0x000fe20008410000 */
[----:B------:R-:W-:Y:S02]  /*a840*/  MUFU.EX2 R31, R31 ;  /* 0x0000001f001f7308 */ /* 0x000fe40000000800 */
[----:B------:R-:W-:Y:S01]  /*a850*/  FMUL.FTZ R7, R7, UR34 ;  /* 0x0000002207077c20 */ /* 0x000fe20008410000 */
[--C-:B------:R-:W-:Y:S01]  /*a860*/  FFMA.FTZ R9, R9, UR34, -R81.reuse ;  /* 0x0000002209097c23 */ /* 0x100fe20008010851 */
        /* <DEDUP_REMOVED lines=8> */
[----:B------:R-:W-:-:S02]  /*a8f0*/  IMAD.U32 R44, RZ, RZ, UR50 ;  /* 0x00000032ff2c7e24 */ /* 0x000fc4000f8e00ff */
[--C-:B------:R-:W-:Y:S01]  /*a900*/  FFMA.FTZ R80, R24, UR34, -R81.reuse ;  /* 0x0000002218507c23 */ /* 0x100fe20008010851 */
[----:B------:R-:W-:Y:S01]  /*a910*/  VIADD R24, R138, 0x9 ;  /* 0x000000098a187836 */ /* 0x000fe20000000000 */
[----:B------:R-:W-:Y:S01]  /*a920*/  @!P1 LEA R42, R42, UR42, 0x3 ;  /* 0x0000002a2a2a9c11 */ /* 0x000fe2000f8e18ff */
[--C-:B------:R-:W-:Y:S01]  /*a930*/  FFMA.FTZ R26, R26, UR34, -R81.reuse ;  /* 0x000000221a1a7c23 */ /* 0x100fe20008010851 */
[----:B------:R-:W-:Y:S01]  /*a940*/  @!P1 LEA R44, R44, UR42, 0x3 ;  /* 0x0000002a2c2c9c11 */ /* 0x000fe2000f8e18ff */
[--C-:B------:R-:W-:Y:S01]  /*a950*/  FFMA.FTZ R28, R28, UR34, -R81.reuse ;  /* 0x000000221c1c7c23 */ /* 0x100fe20008010851 */
[----:B------:R-:W0:Y:S01]  /*a960*/  MUFU.EX2 R9, R9 ;  /* 0x0000000900097308 */ /* 0x000e220000000800 */
[----:B------:R-:W-:Y:S01]  /*a970*/  SEL R85, R24, 0x9, !P2 ;  /* 0x0000000918557807 */ /* 0x000fe20005000000 */
[----:B------:R-:W-:Y:S02]  /*a980*/  @!P1 VIADD R24, R42, 0x2d840 ;  /* 0x0002d8402a189836 */ /* 0x000fe40000000000 */
[----:B------:R-:W-:Y:S01]  /*a990*/  FFMA.FTZ R84, R30, UR34, -R81 ;  /* 0x000000221e547c23 */ /* 0x000fe20008010851 */
[----:B------:R-:W-:-:S02]  /*a9a0*/  @!P1 VIADD R42, R44, 0x2d860 ;  /* 0x0002d8602c2a9836 */ /* 0x000fc40000000000 */
[--C-:B------:R-:W-:Y:S01]  /*a9b0*/  FFMA.FTZ R30, R32, UR34, -R81.reuse ;  /* 0x00000022201e7c23 */ /* 0x100fe20008010851 */
[--C-:B------:R-:W-:Y:S01]  /*a9c0*/  FFMA.FTZ R32, R34, UR34, -R81.reuse ;  /* 0x0000002222207c23 */ /* 0x100fe20008010851 */
[----:B------:R-:W-:Y:S01]  /*a9d0*/  @!P1 PRMT R24, RZ, 0x654, R24 ;  /* 0x00000654ff189816 */ /* 0x000fe20000000018 */
[----:B------:R-:W1:Y:S01]  /*a9e0*/  MUFU.EX2 R11, R11 ;  /* 0x0000000b000b7308 */ /* 0x000e620000000800 */
[----:B------:R-:W-:Y:S01]  /*a9f0*/  @!P1 PRMT R42, RZ, 0x654, R42 ;  /* 0x00000654ff2a9816 */ /* 0x000fe2000000002a */
[--C-:B------:R-:W-:Y:S01]  /*aa00*/  FFMA.FTZ R34, R38, UR34, -R81.reuse ;  /* 0x0000002226227c23 */ /* 0x100fe20008010851 */
[--C-:B------:R-:W-:Y:S01]  /*aa10*/  FFMA.FTZ R41, R41, UR34, -R81.reuse ;  /* 0x0000002229297c23 */ /* 0x100fe20008010851 */
[--C-:B------:R-:W-:Y:S01]  /*aa20*/  FFMA.FTZ R38, R46, UR34, -R81.reuse ;  /* 0x000000222e267c23 */ /* 0x100fe20008010851 */
[--C-:B------:R-:W-:Y:S01]  /*aa30*/  FFMA.FTZ R49, R49, UR34, -R81.reuse ;  /* 0x0000002231317c23 */ /* 0x100fe20008010851 */
        /* <DEDUP_REMOVED lines=9> */
[--C-:B------:R-:W-:Y:S01]  /*aad0*/  FFMA.FTZ R73, R73, UR34, -R81.reuse ;  /* 0x0000002249497c23 */ /* 0x100fe20008010851 */
[----:B------:R-:W-:Y:S01]  /*aae0*/  MUFU.EX2 R83, R83 ;  /* 0x0000005300537308 */ /* 0x000fe20000000800 */
[----:B-1----:R-:W-:Y:S01]  /*aaf0*/  F2FP.F16.F32.PACK_AB R9, R11, R9 ;  /* 0x000000090b09723e */ /* 0x002fe200000000ff */
[--C-:B------:R-:W-:Y:S01]  /*ab00*/  FFMA.FTZ R74, R74, UR34, -R81.reuse ;  /* 0x000000224a4a7c23 */ /* 0x100fe20008010851 */
[--C-:B------:R-:W-:Y:S01]  /*ab10*/  FFMA.FTZ R75, R75, UR34, -R81.reuse ;  /* 0x000000224b4b7c23 */ /* 0x100fe20008010851 */
[--C-:B------:R-:W-:Y:S01]  /*ab20*/  FFMA.FTZ R78, R78, UR34, -R81.reuse ;  /* 0x000000224e4e7c23 */ /* 0x100fe20008010851 */
[--C-:B------:R-:W-:Y:S01]  /*ab30*/  FFMA.FTZ R76, R76, UR34, -R81.reuse ;  /* 0x000000224c4c7c23 */ /* 0x100fe20008010851 */
[----:B------:R-:W-:Y:S01]  /*ab40*/  FFMA.FTZ R77, R77, UR34, -R81 ;  /* 0x000000224d4d7c23 */ /* 0x000fe20008010851 */
[C---:B------:R-:W-:Y:S01]  /*ab50*/  ISETP.GT.AND P2, PT, R0.reuse, UR47, PT ;  /* 0x0000002f00007c0c */ /* 0x040fe2000bf44270 */
[----:B------:R-:W-:Y:S01]  /*ab60*/  MUFU.EX2 R80, R80 ;  /* 0x0000005000507308 */ /* 0x000fe20000000800 */
[----:B------:R-:W-:Y:S01]  /*ab70*/  UMOV UR50, UR43 ;  /* 0x0000002b00327c82 */ /* 0x000fe20008000000 */
[----:B------:R-:W-:-:S06]  /*ab80*/  VIADD R0, R0, 0xffffffff ;  /* 0xffffffff00007836 */ /* 0x000fcc0000000000 */
[----:B------:R-:W-:Y:S08]  /*ab90*/  MUFU.EX2 R26, R26 ;  /* 0x0000001a001a7308 */ /* 0x000ff00000000800 */
[----:B------:R-:W-:Y:S01]  /*aba0*/  MUFU.EX2 R28, R28 ;  /* 0x0000001c001c7308 */ /* 0x000fe20000000800 */
[----:B------:R-:W-:Y:S02]  /*abb0*/  WARPGROUP.DEPBAR.LE gsb0, 0x0 ;  /* 0x00008000000079c5 */ /* 0x000fe40000010000 */
[----:B------:R-:W-:-:S05]  /*abc0*/  WARPGROUP.ARRIVE ;  /* 0x00000000000079c5 */ /* 0x000fca0000000000 */
[----:B------:R-:W-:Y:S01]  /*abd0*/  MUFU.EX2 R84, R84 ;  /* 0x0000005400547308 */ /* 0x000fe20000000800 */
[----:B------:R-:W-:Y:S01]  /*abe0*/  HGMMA.64x96x16.F32 R88, gdesc[UR28].tnspB, R88, gsb0 ;  /* 0x416000001c5879f0 */ /* 0x000fe20008000858 */
[----:B------:R-:W-:Y:S02]  /*abf0*/  UIADD3 UR28, UR6, 0x606, URZ ;  /* 0x00000606061c7890 */ /* 0x000fe4000fffe03f */
[----:B------:R-:W-:Y:S01]  /*ac00*/  UIADD3 UR30, UR7, 0x1c0, URZ ;  /* 0x000001c0071e7890 */ /* 0x000fe2000fffe03f */
[----:B------:R-:W-:Y:S01]  /*ac10*/  UMOV UR29, 0x40000040 ;  /* 0x40000040001d7882 */ /* 0x000fe20000000000 */
[----:B------:R-:W-:Y:S02]  /*ac20*/  UMOV UR31, 0x80000020 ;  /* 0x80000020001f7882 */ /* 0x000fe40000000000 */
        /* <DEDUP_REMOVED lines=27> */
[----:B------:R-:W-:Y:S01]  /*ade0*/  MUFU.EX2 R53, R53 ;  /* 0x0000003500357308 */ /* 0x000fe20000000800 */
[----:B0-----:R-:W-:-:S07]  /*adf0*/  F2FP.F16.F32.PACK_AB R50, R52, R51 ;  /* 0x000000333432723e */ /* 0x001fce00000000ff */
[----:B------:R-:W-:Y:S08]  /*ae00*/  MUFU.EX2 R56, R56 ;  /* 0x0000003800387308 */ /* 0x000ff00000000800 */
[----:B------:R-:W-:Y:S01]  /*ae10*/  MUFU.EX2 R57, R57 ;  /* 0x0000003900397308 */ /* 0x000fe20000000800 */
[----:B------:R-:W-:Y:S02]  /*ae20*/  WARPGROUP.DEPBAR.LE gsb0, 0x0 ;  /* 0x00008000000079c5 */ /* 0x000fe40000010000 */
[----:B------:R0:W-:Y:S06]  /*ae30*/  BAR.ARV R85, 0x100 ;  /* 0x000400550000751d */ /* 0x0001ec0000002000 */
[----:B------:R1:W-:Y:S01]  /*ae40*/  @!P1 SYNCS.ARRIVE.TRANS64.RED.A1T0 RZ, [R24+URZ], RZ ;  /* 0x000000ff18ff99a7 */ /* 0x0003e2000810043f */
[----:B------:R-:W-:Y:S01]  /*ae50*/  MUFU.EX2 R67, R67 ;  /* 0x0000004300437308 */ /* 0x000fe20000000800 */
[-C--:B------:R-:W-:Y:S01]  /*ae60*/  FMUL.FTZ R88, R88, R6.reuse ;  /* 0x0000000658587220 */ /* 0x080fe20000410000 */
[-C--:B------:R-:W-:Y:S01]  /*ae70*/  FMUL.FTZ R89, R89, R6.reuse ;  /* 0x0000000659597220 */ /* 0x080fe20000410000 */
[-C--:B------:R-:W-:Y:S01]  /*ae80*/  FMUL.FTZ R92, R92, R6.reuse ;  /* 0x000000065c5c7220 */ /* 0x080fe20000410000 */
[-C--:B------:R-:W-:Y:S01]  /*ae90*/  FMUL.FTZ R93, R93, R6.reuse ;  /* 0x000000065d5d7220 */ /* 0x080fe20000410000 */
[-C--:B------:R-:W-:Y:S01]  /*aea0*/  FMUL.FTZ R96, R96, R6.reuse ;  /* 0x0000000660607220 */ /* 0x080fe20000410000 */
[----:B------:R-:W-:Y:S01]  /*aeb0*/  FMUL.FTZ R97, R97, R6 ;  /* 0x0000000661617220 */ /* 0x000fe20000410000 */
[----:B------:R2:W-:Y:S01]  /*aec0*/  @!P1 SYNCS.ARRIVE.TRANS64.RED.A1T0 RZ, [R42+URZ], RZ ;  /* 0x000000ff2aff99a7 */ /* 0x0005e2000810043f */
[--C-:B-1----:R-:W-:Y:S01]  /*aed0*/  FFMA.FTZ R24, R54, UR34, -R81.reuse ;  /* 0x0000002236187c23 */ /* 0x102fe20008010851 */
[----:B------:R-:W-:Y:S01]  /*aee0*/  FFMA.FTZ R54, R69, UR34, -R81 ;  /* 0x0000002245367c23 */ /* 0x000fe20008010851 */
[----:B------:R-:W-:Y:S01]  /*aef0*/  FADD.FTZ R69, R11, R2 ;  /* 0x000000020b457221 */ /* 0x000fe20000010000 */
[----:B------:R-:W-:Y:S01]  /*af00*/  F2FP.F16.F32.PACK_AB R11, R83, R82 ;  /* 0x00000052530b723e */ /* 0x000fe200000000ff */
[----:B------:R-:W-:Y:S01]  /*af10*/  MUFU.EX2 R58, R58 ;  /* 0x0000003a003a7308 */ /* 0x000fe20000000800 */
[-C--:B------:R-:W-:Y:S01]  /*af20*/  FMUL.FTZ R100, R100, R6.reuse ;  /* 0x0000000664647220 */ /* 0x080fe20000410000 */
[----:B------:R-:W-:Y:S01]  /*af30*/  FADD.FTZ R2, R82, R69 ;  /* 0x0000004552027221 */ /* 0x000fe20000010000 */
[----:B--2---:R-:W-:Y:S01]  /*af40*/  FADD.FTZ R42, R10, R3 ;  /* 0x000000030a2a7221 */ /* 0x004fe20000010000 */
[----:B------:R-:W-:Y:S01]  /*af50*/  F2FP.F16.F32.PACK_AB R10, R14, R79 ;  /* 0x0000004f0e0a723e */ /* 0x000fe200000000ff */
[-C--:B------:R-:W-:Y:S01]  /*af60*/  FMUL.FTZ R101, R101, R6.reuse ;  /* 0x0000000665657220 */ /* 0x080fe20000410000 */
[----:B------:R-:W-:Y:S01]  /*af70*/  FADD.FTZ R69, R83, R2 ;  /* 0x0000000253457221 */ /* 0x000fe20000010000 */
[----:B0-----:R-:W-:Y:S01]  /*af80*/  FADD.FTZ R85, R79, R42 ;  /* 0x0000002a4f557221 */ /* 0x001fe20000010000 */
[----:B------:R0:W1:Y:S01]  /*af90*/  MUFU.EX2 R3, R24 ;  /* 0x0000001800037308 */ /* 0x0000620000000800 */
[----:B------:R2:W-:Y:S01]  /*afa0*/  STSM.16.M88.4 [R17+0x21800], R8 ;  /* 0x0218000811007844 */ /* 0x0005e20000000200 */
[----:B------:R-:W-:Y:S01]  /*afb0*/  FADD.FTZ R69, R80, R69 ;  /* 0x0000004550457221 */ /* 0x000fe20000010000 */
[----:B------:R-:W-:Y:S01]  /*afc0*/  FADD.FTZ R42, R14, R85 ;  /* 0x000000550e2a7221 */ /* 0x000fe20000010000 */
[-C--:B------:R-:W-:Y:S01]  /*afd0*/  FMUL.FTZ R104, R104, R6.reuse ;  /* 0x0000000668687220 */ /* 0x080fe20000410000 */
[----:B------:R-:W-:Y:S01]  /*afe0*/  FMUL.FTZ R105, R105, R6 ;  /* 0x0000000669697220 */ /* 0x000fe20000410000 */
[----:B------:R-:W-:Y:S01]  /*aff0*/  FADD.FTZ R69, R26, R69 ;  /* 0x000000451a457221 */ /* 0x000fe20000010000 */
[----:B------:R-:W-:Y:S01]  /*b000*/  FADD.FTZ R42, R21, R42 ;  /* 0x0000002a152a7221 */ /* 0x000fe20000010000 */
[----:B------:R-:W3:Y:S01]  /*b010*/  MUFU.EX2 R2, R66 ;  /* 0x0000004200027308 */ /* 0x000ee20000000800 */
[C---:B0-----:R-:W-:Y:S01]  /*b020*/  F2FP.F16.F32.PACK_AB R24, R25.reuse, R21 ;  /* 0x000000151918723e */ /* 0x041fe200000000ff */
[----:B------:R-:W-:Y:S01]  /*b030*/  FADD.FTZ R69, R28, R69 ;  /* 0x000000451c457221 */ /* 0x000fe20000010000 */
[----:B------:R-:W-:Y:S01]  /*b040*/  FADD.FTZ R42, R25, R42 ;  /* 0x0000002a192a7221 */ /* 0x000fe20000010000 */
[----:B------:R-:W-:Y:S01]  /*b050*/  F2FP.F16.F32.PACK_AB R25, R26, R80 ;  /* 0x000000501a19723e */ /* 0x000fe200000000ff */
[----:B------:R-:W-:Y:S01]  /*b060*/  FMUL.FTZ R108, R108, R6 ;  /* 0x000000066c6c7220 */ /* 0x000fe20000410000 */
[----:B------:R-:W-:Y:S01]  /*b070*/  FADD.FTZ R69, R84, R69 ;  /* 0x0000004554457221 */ /* 0x000fe20000010000 */
[----:B------:R-:W-:Y:S01]  /*b080*/  FADD.FTZ R42, R27, R42 ;  /* 0x0000002a1b2a7221 */ /* 0x000fe20000010000 */
[C---:B------:R-:W-:Y:S01]  /*b090*/  F2FP.F16.F32.PACK_AB R26, R29.reuse, R27 ;  /* 0x0000001b1d1a723e */ /* 0x040fe200000000ff */
[----:B------:R-:W-:Y:S01]  /*b0a0*/  MUFU.EX2 R54, R54 ;  /* 0x0000003600367308 */ /* 0x000fe20000000800 */
        /* <DEDUP_REMOVED lines=10> */
[C---:B------:R-:W-:Y:S01]  /*b150*/  F2FP.F16.F32.PACK_AB R31, R34.reuse, R20 ;  /* 0x00000014221f723e */ /* 0x040fe200000000ff */
[----:B------:R0:W-:Y:S01]  /*b160*/  STSM.16.M88.4 [R23], R24 ;  /* 0x0000001817007844 */ /* 0x0001e20000000200 */
[----:B------:R-:W-:Y:S01]  /*b170*/  FADD.FTZ R14, R34, R69 ;  /* 0x00000045220e7221 */ /* 0x000fe20000010000 */
[----:B------:R-:W-:Y:S01]  /*b180*/  FADD.FTZ R42, R35, R42 ;  /* 0x0000002a232a7221 */ /* 0x000fe20000010000 */
[-C--:B------:R-:W-:Y:S01]  /*b190*/  FMUL.FTZ R112, R112, R6.reuse ;  /* 0x0000000670707220 */ /* 0x080fe20000410000 */
[----:B------:R-:W0:Y:S01]  /*b1a0*/  MUFU.EX2 R72, R72 ;  /* 0x0000004800487308 */ /* 0x000e220000000800 */
[----:B------:R-:W-:Y:S01]  /*b1b0*/  FADD.FTZ R29, R41, R14 ;  /* 0x0000000e291d7221 */ /* 0x000fe20000010000 */
[----:B------:R-:W-:Y:S01]  /*b1c0*/  FADD.FTZ R42, R37, R42 ;  /* 0x0000002a252a7221 */ /* 0x000fe20000010000 */
[----:B------:R-:W-:Y:S01]  /*b1d0*/  F2FP.F16.F32.PACK_AB R41, R36, R41 ;  /* 0x000000292429723e */ /* 0x000fe200000000ff */
[-C--:B------:R-:W-:Y:S01]  /*b1e0*/  FMUL.FTZ R113, R113, R6.reuse ;  /* 0x0000000671717220 */ /* 0x080fe20000410000 */
[----:B------:R-:W-:Y:S01]  /*b1f0*/  FMUL.FTZ R116, R116, R6 ;  /* 0x0000000674747220 */ /* 0x000fe20000410000 */
        /* <DEDUP_REMOVED lines=11> */
[----:B------:R4:W-:Y:S01]  /*b2b0*/  STSM.16.M88.4 [R19], R28 ;  /* 0x0000001c13007844 */ /* 0x0009e20000000200 */
[----:B------:R-:W-:Y:S01]  /*b2c0*/  FADD.FTZ R14, R45, R14 ;  /* 0x0000000e2d0e7221 */ /* 0x000fe20000010000 */
[----:B------:R-:W-:Y:S01]  /*b2d0*/  FADD.FTZ R33, R49, R20 ;  /* 0x0000001431217221 */ /* 0x000fe20000010000 */
[----:B------:R-:W-:Y:S01]  /*b2e0*/  F2FP.F16.F32.PACK_AB R42, R45, R43 ;  /* 0x0000002b2d2a723e */ /* 0x000fe200000000ff */
[-C--:B------:R-:W-:Y:S01]  /*b2f0*/  FMUL.FTZ R120, R120, R6.reuse ;  /* 0x0000000678787220 */ /* 0x080fe20000410000 */
[----:B------:R-:W-:Y:S01]  /*b300*/  FADD.FTZ R21, R47, R14 ;  /* 0x0000000e2f157221 */ /* 0x000fe20000010000 */
[----:B------:R-:W-:Y:S01]  /*b310*/  FADD.FTZ R33, R44, R33 ;  /* 0x000000212c217221 */ /* 0x000fe20000010000 */
[----:B------:R-:W5:Y:S01]  /*b320*/  MUFU.EX2 R74, R74 ;  /* 0x0000004a004a7308 */ /* 0x000f620000000800 */
[----:B------:R-:W-:Y:S01]  /*b330*/  F2FP.F16.F32.PACK_AB R43, R38, R15 ;  /* 0x0000000f262b723e */ /* 0x000fe200000000ff */
[----:B------:R-:W-:Y:S01]  /*b340*/  FADD.FTZ R14, R48, R21 ;  /* 0x00000015300e7221 */ /* 0x000fe20000010000 */
[----:B------:R-:W-:Y:S01]  /*b350*/  F2FP.F16.F32.PACK_AB R40, R40, R39 ;  /* 0x000000272828723e */ /* 0x000fe200000000ff */
[----:B------:R-:W-:Y:S01]  /*b360*/  FMUL.FTZ R121, R121, R6 ;  /* 0x0000000679797220 */ /* 0x000fe20000410000 */
[----:B------:R-:W-:Y:S01]  /*b370*/  F2FP.F16.F32.PACK_AB R48, R48, R47 ;  /* 0x0000002f3030723e */ /* 0x000fe200000000ff */
[----:B------:R-:W-:Y:S01]  /*b380*/  FADD.FTZ R21, R51, R14 ;  /* 0x0000000e33157221 */ /* 0x000fe20000010000 */
[----:B------:R-:W-:Y:S01]  /*b390*/  FADD.FTZ R14, R46, R33 ;  /* 0x000000212e0e7221 */ /* 0x000fe20000010000 */
[----:B------:R-:W4:Y:S01]  /*b3a0*/  MUFU.EX2 R60, R60 ;  /* 0x0000003c003c7308 */ /* 0x000f220000000800 */
[C---:B-1----:R-:W-:Y:S01]  /*b3b0*/  F2FP.F16.F32.PACK_AB R51, R3.reuse, R46 ;  /* 0x0000002e0333723e */ /* 0x042fe200000000ff */
[----:B--2---:R-:W-:Y:S01]  /*b3c0*/  FADD.FTZ R8, R52, R21 ;  /* 0x0000001534087221 */ /* 0x004fe20000010000 */
[----:B------:R-:W-:Y:S01]  /*b3d0*/  FADD.FTZ R9, R3, R14 ;  /* 0x0000000e03097221 */ /* 0x000fe20000010000 */
[----:B------:R-:W-:Y:S01]  /*b3e0*/  F2FP.F16.F32.PACK_AB R49, R44, R49 ;  /* 0x000000312c31723e */ /* 0x000fe200000000ff */
[----:B------:R2:W-:Y:S01]  /*b3f0*/  STSM.16.M88.4 [R18], R40 ;  /* 0x0000002812007844 */ /* 0x0005e20000000200 */
[----:B------:R-:W-:Y:S01]  /*b400*/  FADD.FTZ R11, R55, R8 ;  /* 0x00000008370b7221 */ /* 0x000fe20000010000 */
[----:B---3--:R-:W-:Y:S01]  /*b410*/  FADD.FTZ R8, R2, R9 ;  /* 0x0000000902087221 */ /* 0x008fe20000010000 */
[----:B------:R-:W-:Y:S01]  /*b420*/  MUFU.EX2 R14, R75 ;  /* 0x0000004b000e7308 */ /* 0x000fe20000000800 */
[----:B0-----:R-:W-:Y:S01]  /*b430*/  F2FP.F16.F32.PACK_AB R25, R72, R71 ;  /* 0x000000474819723e */ /* 0x001fe200000000ff */
[----:B------:R-:W-:Y:S01]  /*b440*/  FADD.FTZ R10, R56, R11 ;  /* 0x0000000b380a7221 */ /* 0x000fe20000010000 */
[----:B------:R-:W-:Y:S01]  /*b450*/  FADD.FTZ R9, R53, R8 ;  /* 0x0000000835097221 */ /* 0x000fe20000010000 */
[----:B-----5:R-:W-:Y:S01]  /*b460*/  F2FP.F16.F32.PACK_AB R27, R74, R73 ;  /* 0x000000494a1b723e */ /* 0x020fe200000000ff */
[----:B------:R2:W-:Y:S01]  /*b470*/  STSM.16.M88.4 [R17+0x27800], R48 ;  /* 0x0278003011007844 */ /* 0x0005e20000000200 */
[----:B------:R-:W-:Y:S01]  /*b480*/  FADD.FTZ R11, R57, R10 ;  /* 0x0000000a390b7221 */ /* 0x000fe20000010000 */
[----:B------:R-:W-:Y:S01]  /*b490*/  FADD.FTZ R8, R54, R9 ;  /* 0x0000000936087221 */ /* 0x000fe20000010000 */
[----:B------:R-:W0:Y:S01]  /*b4a0*/  MUFU.EX2 R61, R61 ;  /* 0x0000003d003d7308 */ /* 0x000e220000000800 */
[----:B------:R-:W-:Y:S01]  /*b4b0*/  F2FP.F16.F32.PACK_AB R9, R53, R2 ;  /* 0x000000023509723e */ /* 0x000fe200000000ff */
[----:B------:R-:W-:Y:S01]  /*b4c0*/  FADD.FTZ R10, R58, R11 ;  /* 0x0000000b3a0a7221 */ /* 0x000fe20000010000 */
[----:B------:R-:W-:Y:S01]  /*b4d0*/  FADD.FTZ R8, R67, R8 ;  /* 0x0000000843087221 */ /* 0x000fe20000010000 */
[----:B----4-:R-:W-:Y:S01]  /*b4e0*/  F2FP.F16.F32.PACK_AB R24, R60, R59 ;  /* 0x0000003b3c18723e */ /* 0x010fe200000000ff */
[----:B------:R-:W-:Y:S01]  /*b4f0*/  FMUL.FTZ R124, R124, R6 ;  /* 0x000000067c7c7220 */ /* 0x000fe20000410000 */
        /* <DEDUP_REMOVED lines=8> */
[-C--:B------:R-:W-:Y:S01]  /*b580*/  FMUL.FTZ R128, R128, R6.reuse ;  /* 0x0000000680807220 */ /* 0x080fe20000410000 */
[----:B------:R-:W-:Y:S01]  /*b590*/  FADD.FTZ R15, R73, R2 ;  /* 0x00000002490f7221 */ /* 0x000fe20000010000 */
[----:B------:R-:W3:Y:S01]  /*b5a0*/  MUFU.EX2 R29, R76 ;  /* 0x0000004c001d7308 */ /* 0x000ee20000000800 */
[----:B0-----:R-:W-:Y:S01]  /*b5b0*/  FADD.FTZ R3, R61, R10 ;  /* 0x0000000a3d037221 */ /* 0x001fe20000010000 */
[----:B------:R-:W-:Y:S01]  /*b5c0*/  F2FP.F16.F32.PACK_AB R10, R58, R57 ;  /* 0x000000393a0a723e */ /* 0x000fe200000000ff */
[----:B------:R-:W-:Y:S01]  /*b5d0*/  FADD.FTZ R15, R74, R15 ;  /* 0x0000000f4a0f7221 */ /* 0x000fe20000010000 */
[-C--:B------:R-:W-:Y:S01]  /*b5e0*/  FMUL.FTZ R129, R129, R6.reuse ;  /* 0x0000000681817220 */ /* 0x080fe20000410000 */
[-C--:B------:R-:W-:Y:S01]  /*b5f0*/  FMUL.FTZ R132, R132, R6.reuse ;  /* 0x0000000684847220 */ /* 0x080fe20000410000 */
[----:B------:R-:W-:Y:S01]  /*b600*/  FMUL.FTZ R133, R133, R6 ;  /* 0x0000000685857220 */ /* 0x000fe20000410000 */
[----:B------:R-:W-:Y:S01]  /*b610*/  FADD.FTZ R15, R14, R15 ;  /* 0x0000000f0e0f7221 */ /* 0x000fe20000010000 */
[----:B------:R-:W0:Y:S01]  /*b620*/  MUFU.EX2 R63, R63 ;  /* 0x0000003f003f7308 */ /* 0x000e220000000800 */
[C---:B-1----:R-:W-:Y:S01]  /*b630*/  F2FP.F16.F32.PACK_AB R26, R62.reuse, R61 ;  /* 0x0000003d3e1a723e */ /* 0x042fe200000000ff */
[----:B------:R2:W-:Y:S01]  /*b640*/  STSM.16.M88.4 [R136], R8 ;  /* 0x0000000888007844 */ /* 0x0005e20000000200 */
[----:B------:R-:W-:Y:S01]  /*b650*/  FADD.FTZ R2, R62, R3 ;  /* 0x000000033e027221 */ /* 0x000fe20000010000 */
[-C--:B------:R-:W-:Y:S01]  /*b660*/  FMUL.FTZ R90, R90, R7.reuse ;  /* 0x000000075a5a7220 */ /* 0x080fe20000410000 */
[-C--:B------:R-:W-:Y:S01]  /*b670*/  FMUL.FTZ R91, R91, R7.reuse ;  /* 0x000000075b5b7220 */ /* 0x080fe20000410000 */
[----:B------:R2:W-:Y:S01]  /*b680*/  STSM.16.M88.4 [R19+0x6000], R24 ;  /* 0x0060001813007844 */ /* 0x0005e20000000200 */
        /* <DEDUP_REMOVED lines=9> */
[----:B------:R-:W-:Y:S01]  /*b720*/  MUFU.EX2 R68, R68 ;  /* 0x0000004400447308 */ /* 0x000fe20000000800 */
        /* <DEDUP_REMOVED lines=8> */
[C---:B-1----:R-:W-:Y:S01]  /*b7b0*/  F2FP.F16.F32.PACK_AB R28, R64.reuse, R63 ;  /* 0x0000003f401c723e */ /* 0x042fe200000000ff */
[----:B------:R-:W-:Y:S01]  /*b7c0*/  FADD.FTZ R3, R64, R3 ;  /* 0x0000000340037221 */ /* 0x000fe20000010000 */
[-C--:B------:R-:W-:Y:S01]  /*b7d0*/  FMUL.FTZ R118, R118, R7.reuse ;  /* 0x0000000776767220 */ /* 0x080fe20000410000 */
[-C--:B------:R-:W-:Y:S01]  /*b7e0*/  FMUL.FTZ R119, R119, R7.reuse ;  /* 0x0000000777777220 */ /* 0x080fe20000410000 */
[-C--:B------:R-:W-:Y:S01]  /*b7f0*/  FMUL.FTZ R122, R122, R7.reuse ;  /* 0x000000077a7a7220 */ /* 0x080fe20000410000 */
[-C--:B------:R-:W-:Y:S01]  /*b800*/  FMUL.FTZ R123, R123, R7.reuse ;  /* 0x000000077b7b7220 */ /* 0x080fe20000410000 */
[-C--:B------:R-:W-:Y:S01]  /*b810*/  FMUL.FTZ R126, R126, R7.reuse ;  /* 0x000000077e7e7220 */ /* 0x080fe20000410000 */
[----:B------:R-:W1:Y:S01]  /*b820*/  MUFU.EX2 R20, R77 ;  /* 0x0000004d00147308 */ /* 0x000e620000000800 */
[-C--:B------:R-:W-:Y:S01]  /*b830*/  FMUL.FTZ R127, R127, R7.reuse ;  /* 0x000000077f7f7220 */ /* 0x080fe20000410000 */
[-C--:B------:R-:W-:Y:S01]  /*b840*/  FMUL.FTZ R130, R130, R7.reuse ;  /* 0x0000000782827220 */ /* 0x080fe20000410000 */
[-C--:B------:R-:W-:Y:S01]  /*b850*/  FMUL.FTZ R131, R131, R7.reuse ;  /* 0x0000000783837220 */ /* 0x080fe20000410000 */
[-C--:B------:R-:W-:Y:S01]  /*b860*/  FMUL.FTZ R134, R134, R7.reuse ;  /* 0x0000000786867220 */ /* 0x080fe20000410000 */
[----:B------:R-:W-:Y:S01]  /*b870*/  FMUL.FTZ R135, R135, R7 ;  /* 0x0000000787877220 */ /* 0x000fe20000410000 */
[----:B------:R-:W-:-:S02]  /*b880*/  IMAD.MOV.U32 R7, RZ, RZ, R13 ;  /* 0x000000ffff077224 */ /* 0x000fc400078e000d */
[----:B------:R-:W3:Y:S01]  /*b890*/  MUFU.EX2 R78, R78 ;  /* 0x0000004e004e7308 */ /* 0x000ee20000000800 */
[----:B0-----:R-:W-:Y:S01]  /*b8a0*/  F2FP.F16.F32.PACK_AB R30, R65, R68 ;  /* 0x00000044411e723e */ /* 0x001fe200000000ff */
[----:B------:R-:W-:Y:S01]  /*b8b0*/  FADD.FTZ R68, R68, R3 ;  /* 0x0000000344447221 */ /* 0x000fe20000010000 */
[----:B------:R-:W-:-:S03]  /*b8c0*/  IMAD.MOV.U32 R6, RZ, RZ, R12 ;  /* 0x000000ffff067224 */ /* 0x000fc600078e000c */
[----:B------:R-:W-:Y:S01]  /*b8d0*/  FADD.FTZ R3, R65, R68 ;  /* 0x0000004441037221 */ /* 0x000fe20000010000 */
[----:B-1----:R-:W-:Y:S01]  /*b8e0*/  FADD.FTZ R15, R20, R15 ;  /* 0x0000000f140f7221 */ /* 0x002fe20000010000 */
[----:B---3--:R-:W-:-:S03]  /*b8f0*/  F2FP.F16.F32.PACK_AB R31, R78, R20 ;  /* 0x000000144e1f723e */ /* 0x008fc600000000ff */
[----:B------:R-:W-:Y:S02]  /*b900*/  FADD.FTZ R2, R78, R15 ;  /* 0x0000000f4e027221 */ /* 0x000fe40000010000 */
        /* <DEDUP_REMOVED lines=9> */
.L_x_9146:
[----:B------:R-:W-:-:S13]  /*b9a0*/  ISETP.GE.AND P2, PT, R0, UR39, PT ;  /* 0x0000002700007c0c */ /* 0x000fda000bf46270 */
[----:B------:R-:W-:Y:S05]  /*b9b0*/  @!P2 BRA `(.L_x_9156) ;  /* 0x000000380030a947 */ /* 0x000fea0003800000 */
[----:B-12---:R-:W-:Y:S01]  /*b9c0*/  IMAD.IADD R8, R137, 0x1, -R139 ;  /* 0x0000000189087824 */ /* 0x006fe200078e0a8b */
[----:B------:R-:W-:Y:S01]  /*b9d0*/  UMOV UR28, UR46 ;  /* 0x0000002e001c7c82 */ /* 0x000fe20008000000 */
[----:B------:R-:W-:Y:S01]  /*b9e0*/  IMAD.MOV.U32 R11, RZ, RZ, R13 ;  /* 0x000000ffff0b7224 */ /* 0x000fe200078e000d */
[----:B------:R-:W-:Y:S01]  /*b9f0*/  UMOV UR51, UR43 ;  /* 0x0000002b00337c82 */ /* 0x000fe20008000000 */
[--C-:B------:R-:W-:Y:S01]  /*ba00*/  IMAD.IADD R9, R4, 0x1, R8.reuse ;  /* 0x0000000104097824 */ /* 0x100fe200078e0208 */
[----:B------:R-:W-:Y:S01]  /*ba10*/  ULDC UR35, c[0x0][0x9e4] ;  /* 0x0002790000237ab9 */ /* 0x000fe20000000800 */
[----:B------:R-:W-:Y:S01]  /*ba20*/  IMAD.IADD R8, R5, 0x1, R8 ;  /* 0x0000000105087824 */ /* 0x000fe200078e0208 */
[----:B------:R-:W-:Y:S01]  /*ba30*/  ULDC UR34, c[0x0][0x988] ;  /* 0x0002620000227ab9 */ /* 0x000fe20000000800 */
[----:B------:R-:W-:Y:S01]  /*ba40*/  IMAD.MOV.U32 R10, RZ, RZ, R12 ;  /* 0x000000ffff0a7224 */ /* 0x000fe200078e000c */
[----:B------:R-:W-:Y:S01]  /*ba50*/  LOP3.LUT R7, RZ, R9, RZ, 0x33, !PT ;  /* 0x00000009ff077212 */ /* 0x000fe200078e33ff */
[----:B------:R-:W-:Y:S01]  /*ba60*/  ULDC UR50, c[0x0][0x9d8] ;  /* 0x0002760000327ab9 */ /* 0x000fe20000000800 */
[----:B------:R-:W-:Y:S01]  /*ba70*/  LOP3.LUT R6, RZ, R8, RZ, 0x33, !PT ;  /* 0x00000008ff067212 */ /* 0x000fe200078e33ff */
[----:B------:R-:W-:-:S06]  /*ba80*/  ULDC UR47, c[0x0][0x9e0] ;  /* 0x00027800002f7ab9 */ /* 0x000fcc0000000800 */
.L_x_9173:
[----:B------:R-:W-:Y:S01]  /*ba90*/  UIADD3 UR43, UR51, 0x1, URZ ;  /* 0x00000001332b7890 */ /* 0x000fe2000fffe03f */
[----:B------:R-:W-:-:S03]  /*baa0*/  ISETP.NE.AND P3, PT, RZ, UR38, PT ;  /* 0x00000026ff007c0c */ /* 0x000fc6000bf65270 */
[----:B------:R-:W-:-:S04]  /*bab0*/  UISETP.NE.AND UP0, UPT, UR43, 0x2, UPT ;  /* 0x000000022b00788c */ /* 0x000fc8000bf05270 */
[----:B------:R-:W-:Y:S02]  /*bac0*/  USEL UR46, URZ, 0x1, UP0 ;  /* 0x000000013f2e7887 */ /* 0x000fe40008000000 */
[----:B------:R-:W-:Y:S02]  /*bad0*/  USEL UR43, UR43, URZ, UP0 ;  /* 0x0000003f2b2b7287 */ /* 0x000fe40008000000 */
[----:B------:R-:W-:Y:S02]  /*bae0*/  ULOP3.LUT UR46, UR28, UR46, URZ, 0x3c, !UPT ;  /* 0x0000002e1c2e7292 */ /* 0x000fe4000f8e3c3f */
[----:B---3--:R-:W-:Y:S10]  /*baf0*/  @P3 BRA `(.L_x_9157) ;  /* 0x00000000002c3947 */ /* 0x008ff40003800000 */
[----:B------:R-:W-:Y:S05]  /*bb00*/  @!P0 BRA `(.L_x_9158) ;  /* 0x0000000000048947 */ /* 0x000fea0003800000 */
[----:B------:R-:W-:Y:S01]  /*bb10*/  BPT.TRAP 0x1 ;  /* 0x000000040000795c */ /* 0x000fe20000300000 */
.L_x_9158:
[----:B------:R-:W-:Y:S01]  /*bb20*/  ULEA UR6, UR43, UR42, 0x3 ;  /* 0x0000002a2b067291 */ /* 0x000fe2000f8e183f */
[----:B------:R-:W-:-:S05]  /*bb30*/  IMAD.U32 R12, RZ, RZ, UR46 ;  /* 0x0000002eff0c7e24 */ /* 0x000fca000f8e00ff */
[----:B------:R-:W-:-:S04]  /*bb40*/  SHF.L.U32 R12, R12, 0x1f, RZ ;  /* 0x0000001f0c0c7819 */ /* 0x000fc800000006ff */
[----:B------:R0:W1:Y:S01]  /*bb50*/  SYNCS.PHASECHK.TRANS64.TRYWAIT P2, [UR6+0x2d830], R12 ;  /* 0x02d8300cff0075a7 */ /* 0x0000620008040146 */
[----:B------:R-:W-:Y:S05]  /*bb60*/  @!P0 BRA `(.L_x_9159) ;  /* 0x0000000000048947 */ /* 0x000fea0003800000 */
[----:B------:R-:W-:Y:S01]  /*bb70*/  BPT.TRAP 0x1 ;  /* 0x000000040000795c */ /* 0x000fe20000300000 */
.L_x_9159:
[----:B-1----:R-:W-:Y:S05]  /*bb80*/  @P2 BRA `(.L_x_9157) ;  /* 0x0000000000082947 */ /* 0x002fea0003800000 */
[----:B------:R-:W1:Y:S02]  /*bb90*/  SYNCS.PHASECHK.TRANS64.TRYWAIT P2, [UR6+0x2d830], R12 ;  /* 0x02d8300cff0075a7 */ /* 0x000e640008040146 */
[----:B-1----:R-:W-:Y:S05]  /*bba0*/  @!P2 BRA `(.L_x_9160) ;  /* 0x000000a8002ca947 */ /* 0x002fea0003800000 */
.L_x_9157:
        /* <DEDUP_REMOVED lines=37> */
.L_x_9162:
[----:B------:R-:W-:Y:S01]  /*be00*/  ULEA UR6, UR51, UR42, 0x3 ;  /* 0x0000002a33067291 */ /* 0x000fe2000f8e183f */
[----:B------:R-:W-:-:S05]  /*be10*/  IMAD.U32 R12, RZ, RZ, UR28 ;  /* 0x0000001cff0c7e24 */ /* 0x000fca000f8e00ff */
[----:B------:R-:W-:-:S04]  /*be20*/  SHF.L.U32 R12, R12, 0x1f, RZ ;  /* 0x0000001f0c0c7819 */ /* 0x000fc800000006ff */
[----:B------:R0:W1:Y:S01]  /*be30*/  SYNCS.PHASECHK.TRANS64.TRYWAIT P2, [UR6+0x2d850], R12 ;  /* 0x02d8500cff0075a7 */ /* 0x0000620008040146 */
[----:B------:R-:W-:Y:S05]  /*be40*/  @!P0 BRA `(.L_x_9163) ;  /* 0x0000000000048947 */ /* 0x000fea0003800000 */
[----:B------:R-:W-:Y:S01]  /*be50*/  BPT.TRAP 0x1 ;  /* 0x000000040000795c */ /* 0x000fe20000300000 */
.L_x_9163:
[----:B-1----:R-:W-:Y:S05]  /*be60*/  @P2 BRA `(.L_x_9161) ;  /* 0x0000000000082947 */ /* 0x002fea0003800000 */
[----:B------:R-:W1:Y:S02]  /*be70*/  SYNCS.PHASECHK.TRANS64.TRYWAIT P2, [UR6+0x2d850], R12 ;  /* 0x02d8500cff0075a7 */ /* 0x000e640008040146 */
[----:B-1----:R-:W-:Y:S05]  /*be80*/  @!P2 BRA `(.L_x_9164) ;  /* 0x000000a4008ca947 */ /* 0x002fea0003800000 */
.L_x_9161:
[----:B------:R-:W-:Y:S01]  /*be90*/  UIADD3 UR6, UR42, 0x400, URZ ;  /* 0x000004002a067890 */ /* 0x000fe2000fffe03f */
[----:B------:R-:W-:Y:S01]  /*bea0*/  WARPGROUP.ARRIVE ;  /* 0x00000000000079c5 */ /* 0x000fe20000000000 */
[----:B------:R-:W-:Y:S01]  /*beb0*/  UMOV UR29, 0x40000040 ;  /* 0x40000040001d7882 */ /* 0x000fe20000000000 */
[----:B------:R-:W-:Y:S01]  /*bec0*/  UMOV UR31, 0x80000020 ;  /* 0x80000020001f7882 */ /* 0x000fe20000000000 */
[----:B------:R-:W-:-:S03]  /*bed0*/  USHF.R.U32.HI UR6, URZ, 0x4, UR6 ;  /* 0x000000043f067899 */ /* 0x000fc60008011606 */
[----:B------:R-:W2:Y:S01]  /*bee0*/  S2R R141, SR_TID.X ;  /* 0x00000000008d7919 */ /* 0x000ea20000002100 */
[----:B------:R-:W-:Y:S01]  /*bef0*/  FMUL.FTZ R21, R29, UR50 ;  /* 0x000000321d157c20 */ /* 0x000fe20008410000 */
[----:B------:R-:W-:Y:S01]  /*bf00*/  FMUL.FTZ R29, R35, UR50 ;  /* 0x00000032231d7c20 */ /* 0x000fe20008410000 */
[----:B------:R-:W-:Y:S01]  /*bf10*/  ULOP3.LUT UR6, UR6, 0x3fff, URZ, 0xc0, !UPT ;  /* 0x00003fff06067892 */ /* 0x000fe2000f8ec03f */
[----:B-1----:R-:W-:Y:S01]  /*bf20*/  FMUL.FTZ R13, R25, UR50 ;  /* 0x00000032190d7c20 */ /* 0x002fe20008410000 */
        /* <DEDUP_REMOVED lines=8> */
[----:B------:R-:W-:Y:S01]  /*bfb0*/  FMUL.FTZ R47, R53, UR50 ;  /* 0x00000032352f7c20 */ /* 0x000fe20008410000 */
[----:B------:R-:W-:Y:S01]  /*bfc0*/  FMUL.FTZ R26, R32, UR50 ;  /* 0x00000032201a7c20 */ /* 0x000fe20008410000 */
        /* <DEDUP_REMOVED lines=56> */
[----:B------:R-:W-:Y:S02]  /*c350*/  IMAD.SHL.U32 R83, R0, 0x80, RZ ;  /* 0x0000008000537824 */ /* 0x000fe400078e00ff */
[----:B------:R-:W-:Y:S01]  /*c360*/  FMUL.FTZ R70, R73, UR50 ;  /* 0x0000003249467c20 */ /* 0x000fe20008410000 */
[----:B------:R-:W-:-:S02]  /*c370*/  @!P1 VIADD R53, R53, 0x2d840 ;  /* 0x0002d84035359836 */ /* 0x000fc40000000000 */
        /* <DEDUP_REMOVED lines=10> */
[----:B------:R-:W-:Y:S01]  /*c420*/  @!P1 PRMT R53, RZ, 0x654, R53 ;  /* 0x00000654ff359816 */ /* 0x000fe20000000035 */
[----:B------:R-:W0:Y:S01]  /*c430*/  MUFU.TANH R12, R12 ;  /* 0x0000000c000c7308 */ /* 0x000e220000002400 */
[----:B------:R-:W-:-:S07]  /*c440*/  IADD3 R52, R137, 0x1, -R83 ;  /* 0x0000000189347810 */ /* 0x000fce0007ffe853 */
        /* <DEDUP_REMOVED lines=111> */
[----:B-1----:R-:W-:-:S04]  /*cb40*/  IMAD.IADD R53, R52, 0x1, -R139 ;  /* 0x0000000134357824 */ /* 0x002fc800078e0a8b */
[----:B------:R-:W-:-:S04]  /*cb50*/  IMAD R53, R16, -0x2, R53 ;  /* 0xfffffffe10357824 */ /* 0x000fc800078e0235 */
[C---:B------:R-:W-:Y:S02]  /*cb60*/  VIADD R138, R53.reuse, UR47 ;  /* 0x0000002f358a7c36 */ /* 0x040fe40008000000 */
[----:B------:R-:W-:Y:S02]  /*cb70*/  VIADD R87, R53, UR33 ;  /* 0x0000002135577c36 */ /* 0x000fe40008000000 */
[C---:B------:R-:W-:Y:S02]  /*cb80*/  IMAD.IADD R86, R4.reuse, 0x1, R138 ;  /* 0x0000000104567824 */ /* 0x040fe400078e028a */
[----:B-----5:R-:W-:Y:S01]  /*cb90*/  IMAD.IADD R85, R4, 0x1, R87 ;  /* 0x0000000104557824 */ /* 0x020fe200078e0257 */
[----:B0-234-:R-:W-:Y:S06]  /*cba0*/  @!P5 BRA `(.L_x_9165) ;  /* 0x000000000058d947 */ /* 0x01dfec0003800000 */
        /* <DEDUP_REMOVED lines=11> */
.L_x_9167:
[----:B------:R-:W-:-:S05]  /*cc60*/  IMAD.U32 R141, RZ, RZ, UR35 ;  /* 0x00000023ff8d7e24 */ /* 0x000fca000f8e00ff */
[----:B------:R-:W-:-:S13]  /*cc70*/  ISETP.NE.AND P2, PT, R141, 0x1, PT ;  /* 0x000000018d00780c */ /* 0x000fda0003f45270 */
[----:B------:R-:W0:Y:S02]  /*cc80*/  @P2 LDC.64 R52, c[0x0][0x9e8] ;  /* 0x00027a00ff342b82 */ /* 0x000e240000000a00 */
[----:B0-----:R-:W-:-:S04]  /*cc90*/  @P2 IMAD.HI.U32 R144, R9, R52, RZ ;  /* 0x0000003409902227 */ /* 0x001fc800078e00ff */
[----:B------:R-:W-:Y:S01]  /*cca0*/  IMAD.MOV.U32 R52, RZ, RZ, R9 ;  /* 0x000000ffff347224 */ /* 0x000fe200078e0009 */
[----:B------:R-:W-:-:S07]  /*ccb0*/  @P2 SHF.R.U32.HI R52, RZ, R53, R144 ;  /* 0x00000035ff342219 */ /* 0x000fce0000011690 */
.L_x_9168:
[----:B------:R-:W-:Y:S05]  /*ccc0*/  BSYNC B0 ;  /* 0x0000000000007941 */ /* 0x000fea0003800000 */
.L_x_9166:
[----:B------:R-:W-:-:S04]  /*ccd0*/  IMAD R53, R52, R141, -R83 ;  /* 0x0000008d34357224 */ /* 0x000fc800078e0a53 */
[----:B------:R-:W-:-:S05]  /*cce0*/  IMAD R52, R16, -0x2, R53 ;  /* 0xfffffffe10347824 */ /* 0x000fca00078e0235 */
[----:B------:R-:W-:Y:S02]  /*ccf0*/  VIADDMNMX R86, R52, R141, R86, PT ;  /* 0x0000008d34567246 */ /* 0x000fe40003800156 */
[----:B------:R-:W-:-:S07]  /*cd00*/  VIMNMX R85, R85, R52, !PT ;  /* 0x0000003455557248 */ /* 0x000fce0007fe0100 */
.L_x_9165:
[----:B------:R-:W-:Y:S01]  /*cd10*/  ISETP.GT.AND P2, PT, R0, -0x1, PT ;  /* 0xffffffff0000780c */ /* 0x000fe20003f44270 */
[C---:B------:R-:W-:Y:S02]  /*cd20*/  IMAD.IADD R138, R5.reuse, 0x1, R138 ;  /* 0x00000001058a7824 */ /* 0x040fe400078e028a */
[----:B------:R-:W-:Y:S01]  /*cd30*/  IMAD.IADD R87, R5, 0x1, R87 ;  /* 0x0000000105577824 */ /* 0x000fe200078e0257 */
[C---:B------:R-:W-:Y:S02]  /*cd40*/  ISETP.GT.AND P4, PT, R85.reuse, RZ, P2 ;  /* 0x000000ff5500720c */ /* 0x040fe40001784270 */
[----:B------:R-:W-:Y:S02]  /*cd50*/  ISETP.GT.AND P6, PT, R85, 0x1, P2 ;  /* 0x000000015500780c */ /* 0x000fe400017c4270 */
[C---:B------:R-:W-:Y:S02]  /*cd60*/  ISETP.LT.OR P4, PT, R86.reuse, 0x1, P4 ;  /* 0x000000015600780c */ /* 0x040fe40002781670 */
[----:B------:R-:W-:-:S02]  /*cd70*/  ISETP.LT.OR P6, PT, R86, 0x2, P6 ;  /* 0x000000025600780c */ /* 0x000fc400037c1670 */
        /* <DEDUP_REMOVED lines=104> */
.L_x_9171:
[----:B------:R-:W-:-:S05]  /*d400*/  IMAD.U32 R85, RZ, RZ, UR35 ;  /* 0x00000023ff557e24 */ /* 0x000fca000f8e00ff */
[----:B------:R-:W-:-:S13]  /*d410*/  ISETP.NE.AND P3, PT, R85, 0x1, PT ;  /* 0x000000015500780c */ /* 0x000fda0003f65270 */
[----:B------:R-:W0:Y:S02]  /*d420*/  @P3 LDC.64 R12, c[0x0][0x9e8] ;  /* 0x00027a00ff0c3b82 */ /* 0x000e240000000a00 */
[----:B0-----:R-:W-:-:S04]  /*d430*/  @P3 IMAD.HI.U32 R86, R8, R12, RZ ;  /* 0x0000000c08563227 */ /* 0x001fc800078e00ff */
[----:B------:R-:W-:Y:S01]  /*d440*/  IMAD.MOV.U32 R12, RZ, RZ, R8 ;  /* 0x000000ffff0c7224 */ /* 0x000fe200078e0008 */
[----:B------:R-:W-:-:S07]  /*d450*/  @P3 SHF.R.U32.HI R12, RZ, R13, R86 ;  /* 0x0000000dff0c3219 */ /* 0x000fce0000011656 */
.L_x_9172:
[----:B------:R-:W-:Y:S05]  /*d460*/  BSYNC B0 ;  /* 0x0000000000007941 */ /* 0x000fea0003800000 */
.L_x_9170:
[----:B------:R-:W-:-:S04]  /*d470*/  IMAD R83, R12, R85, -R83 ;  /* 0x000000550c537224 */ /* 0x000fc800078e0a53 */
[----:B------:R-:W-:-:S05]  /*d480*/  IMAD R83, R16, -0x2, R83 ;  /* 0xfffffffe10537824 */ /* 0x000fca00078e0253 */
[----:B------:R-:W-:Y:S02]  /*d490*/  VIADDMNMX R138, R83, R85, R138, PT ;  /* 0x00000055538a7246 */ /* 0x000fe4000380018a */
[----:B------:R-:W-:-:S07]  /*d4a0*/  VIMNMX R87, R87, R83, !PT ;  /* 0x0000005357577248 */ /* 0x000fce0007fe0100 */
.L_x_9169:
        /* <DEDUP_REMOVED lines=36> */
[----:B------:R-:W-:-:S02]  /*d6f0*/  ISETP.GT.AND P4, PT, R87, 0x10, P2 ;  /* 0x000000105700780c */ /* 0x000fc40001784270 */
[----:B------:R-:W-:Y:S02]  /*d700*/  FMNMX.FTZ R13, R56, R13, !PT ;  /* 0x0000000d380d7209 */ /* 0x000fe40007810000 */
[----:B------:R-:W-:Y:S02]  /*d710*/  ISETP.LT.OR P3, PT, R138, 0x9, P3 ;  /* 0x000000098a00780c */ /* 0x000fe40001f61670 */
[----:B------:R-:W-:Y:S02]  /*d720*/  FMNMX.FTZ R13, R58, R13, !PT ;  /* 0x0000000d3a0d7209 */ /* 0x000fe40007810000 */
[----:B------:R-:W-:Y:S02]  /*d730*/  ISETP.LT.OR P6, PT, R138, 0x3a, P6 ;  /* 0x0000003a8a00780c */ /* 0x000fe400037c1670 */
        /* <DEDUP_REMOVED lines=11> */
[C---:B------:R-:W-:Y:S02]  /*d7f0*/  ISETP.GT.AND P6, PT, R87.reuse, 0x48, P2 ;  /* 0x000000485700780c */ /* 0x040fe400017c4270 */
        /* <DEDUP_REMOVED lines=12> */
[----:B------:R-:W-:Y:S01]  /*d8c0*/  ISETP.GT.AND P3, PT, R87, 0x20, P2 ;  /* 0x000000205700780c */ /* 0x000fe20001764270 */
[----:B------:R-:W0:Y:S01]  /*d8d0*/  SHFL.BFLY PT, R12, R13, 0x2, 0x1f ;  /* 0x0c401f000d0c7f89 */ /* 0x000e2200000e0000 */
[----:B------:R-:W-:-:S02]  /*d8e0*/  FSEL R33, R33, -INF , !P4 ;  /* 0xff80000021217808 */ /* 0x000fc40006000000 */
[C---:B------:R-:W-:Y:S02]  /*d8f0*/  ISETP.GT.AND P6, PT, R87.reuse, 0x51, P2 ;  /* 0x000000515700780c */ /* 0x040fe400017c4270 */
[----:B------:R-:W-:Y:S02]  /*d900*/  ISETP.GT.AND P4, PT, R87, 0x28, P2 ;  /* 0x000000285700780c */ /* 0x000fe40001784270 */
[C---:B------:R-:W-:Y:S02]  /*d910*/  ISETP.LT.OR P3, PT, R138.reuse, 0x21, P3 ;  /* 0x000000218a00780c */ /* 0x040fe40001f61670 */
[C---:B------:R-:W-:Y:S02]  /*d920*/  ISETP.LT.OR P6, PT, R138.reuse, 0x52, P6 ;  /* 0x000000528a00780c */ /* 0x040fe400037c1670 */
[----:B------:R-:W-:Y:S02]  /*d930*/  ISETP.LT.OR P4, PT, R138, 0x29, P4 ;  /* 0x000000298a00780c */ /* 0x000fe40002781670 */
[----:B------:R-:W-:-:S02]  /*d940*/  FSEL R36, R36, -INF , !P3 ;  /* 0xff80000024247808 */ /* 0x000fc40005800000 */
[----:B------:R-:W-:Y:S02]  /*d950*/  FSEL R63, R63, -INF , !P6 ;  /* 0xff8000003f3f7808 */ /* 0x000fe40007000000 */
[C---:B------:R-:W-:Y:S02]  /*d960*/  ISETP.GT.AND P3, PT, R87.reuse, 0x29, P2 ;  /* 0x000000295700780c */ /* 0x040fe40001764270 */
[----:B------:R-:W-:Y:S02]  /*d970*/  FSEL R40, R40, -INF , !P4 ;  /* 0xff80000028287808 */ /* 0x000fe40006000000 */
[C---:B------:R-:W-:Y:S02]  /*d980*/  ISETP.GT.AND P6, PT, R87.reuse, 0x59, P2 ;  /* 0x000000595700780c */ /* 0x040fe400017c4270 */
[----:B------:R-:W-:Y:S02]  /*d990*/  ISETP.GT.AND P4, PT, R87, 0x31, P2 ;  /* 0x000000315700780c */ /* 0x000fe40001784270 */
[----:B0-----:R-:W-:-:S02]  /*d9a0*/  FMNMX.FTZ R12, R13, R12, !PT ;  /* 0x0000000c0d0c7209 */ /* 0x001fc40007810000 */
[C---:B------:R-:W-:Y:S02]  /*d9b0*/  ISETP.LT.OR P3, PT, R138.reuse, 0x2a, P3 ;  /* 0x0000002a8a00780c */ /* 0x040fe40001f61670 */
[C---:B------:R-:W-:Y:S01]  /*d9c0*/  ISETP.LT.OR P6, PT, R138.reuse, 0x5a, P6 ;  /* 0x0000005a8a00780c */ /* 0x040fe200037c1670 */
[----:B------:R-:W0:Y:S01]  /*d9d0*/  SHFL.BFLY PT, R13, R12, 0x1, 0x1f ;  /* 0x0c201f000c0d7f89 */ /* 0x000e2200000e0000 */
[----:B------:R-:W-:Y:S02]  /*d9e0*/  ISETP.LT.OR P4, PT, R138, 0x32, P4 ;  /* 0x000000328a00780c */ /* 0x000fe40002781670 */
[----:B------:R-:W-:Y:S02]  /*d9f0*/  FSEL R41, R41, -INF , !P3 ;  /* 0xff80000029297808 */ /* 0x000fe40005800000 */
[----:B------:R-:W-:Y:S02]  /*da00*/  FSEL R67, R67, -INF , !P6 ;  /* 0xff80000043437808 */ /* 0x000fe40007000000 */
[----:B------:R-:W-:-:S02]  /*da10*/  ISETP.GT.AND P3, PT, R87, 0x38, P2 ;  /* 0x000000385700780c */ /* 0x000fc40001764270 */
[----:B------:R-:W-:Y:S02]  /*da20*/  FSEL R45, R45, -INF , !P4 ;  /* 0xff8000002d2d7808 */ /* 0x000fe40006000000 */
[C---:B------:R-:W-:Y:S02]  /*da30*/  ISETP.GT.AND P6, PT, R87.reuse, 0x61, P2 ;  /* 0x000000615700780c */ /* 0x040fe400017c4270 */
[----:B------:R-:W-:Y:S02]  /*da40*/  ISETP.GT.AND P4, PT, R87, 0x40, P2 ;  /* 0x000000405700780c */ /* 0x000fe40001784270 */
[C---:B------:R-:W-:Y:S02]  /*da50*/  ISETP.LT.OR P3, PT, R138.reuse, 0x39, P3 ;  /* 0x000000398a00780c */ /* 0x040fe40001f61670 */
[C---:B------:R-:W-:Y:S02]  /*da60*/  ISETP.LT.OR P6, PT, R138.reuse, 0x62, P6 ;  /* 0x000000628a00780c */ /* 0x040fe400037c1670 */
[----:B------:R-:W-:-:S02]  /*da70*/  ISETP.LT.OR P4, PT, R138, 0x41, P4 ;  /* 0x000000418a00780c */ /* 0x000fc40002781670 */
[----:B------:R-:W-:Y:S02]  /*da80*/  FSEL R48, R48, -INF , !P3 ;  /* 0xff80000030307808 */ /* 0x000fe40005800000 */
[----:B------:R-:W-:Y:S02]  /*da90*/  FSEL R71, R71, -INF , !P6 ;  /* 0xff80000047477808 */ /* 0x000fe40007000000 */
[C---:B------:R-:W-:Y:S02]  /*daa0*/  ISETP.GT.AND P3, PT, R87.reuse, 0x41, P2 ;  /* 0x000000415700780c */ /* 0x040fe40001764270 */
[----:B------:R-:W-:Y:S02]  /*dab0*/  FSEL R54, R54, -INF , !P4 ;  /* 0xff80000036367808 */ /* 0x000fe40006000000 */
[C---:B------:R-:W-:Y:S02]  /*dac0*/  ISETP.GT.AND P6, PT, R87.reuse, 0x69, P2 ;  /* 0x000000695700780c */ /* 0x040fe400017c4270 */
[----:B------:R-:W-:-:S02]  /*dad0*/  ISETP.GT.AND P4, PT, R87, 0x49, P2 ;  /* 0x000000495700780c */ /* 0x000fc40001784270 */
[----:B0-----:R-:W-:Y:S02]  /*dae0*/  FMNMX.FTZ R12, R12, R13, !PT ;  /* 0x0000000d0c0c7209 */ /* 0x001fe40007810000 */
[C---:B------:R-:W-:Y:S02]  /*daf0*/  ISETP.LT.OR P3, PT, R138.reuse, 0x42, P3 ;  /* 0x000000428a00780c */ /* 0x040fe40001f61670 */
[----:B------:R-:W-:Y:S01]  /*db00*/  ISETP.LT.OR P6, PT, R138, 0x6a, P6 ;  /* 0x0000006a8a00780c */ /* 0x000fe200037c1670 */
[----:B------:R-:W-:Y:S01]  /*db10*/  FMUL.FTZ R13, R12, UR34 ;  /* 0x000000220c0d7c20 */ /* 0x000fe20008410000 */
[----:B------:R-:W-:Y:S02]  /*db20*/  ISETP.LT.OR P4, PT, R138, 0x4a, P4 ;  /* 0x0000004a8a00780c */ /* 0x000fe40002781670 */
[----:B------:R-:W-:Y:S02]  /*db30*/  FSEL R55, R55, -INF , !P3 ;  /* 0xff80000037377808 */ /* 0x000fe40005800000 */
[----:B------:R-:W-:-:S02]  /*db40*/  FSEL R75, R75, -INF , !P6 ;  /* 0xff8000004b4b7808 */ /* 0x000fc40007000000 */
[----:B------:R-:W-:Y:S02]  /*db50*/  ISETP.GT.AND P3, PT, R87, 0x50, P2 ;  /* 0x000000505700780c */ /* 0x000fe40001764270 */
[----:B------:R-:W-:Y:S02]  /*db60*/  FSEL R59, R59, -INF , !P4 ;  /* 0xff8000003b3b7808 */ /* 0x000fe40006000000 */
[----:B------:R-:W-:Y:S02]  /*db70*/  ISETP.GT.AND P6, PT, R87, RZ, P2 ;  /* 0x000000ff5700720c */ /* 0x000fe400017c4270 */
[----:B------:R-:W-:Y:S02]  /*db80*/  FSETP.NEU.FTZ.AND P4, PT, R12, -INF , PT ;  /* 0xff8000000c00780b */ /* 0x000fe40003f9d000 */
[C---:B------:R-:W-:Y:S02]  /*db90*/  ISETP.LT.OR P3, PT, R138.reuse, 0x51, P3 ;  /* 0x000000518a00780c */ /* 0x040fe40001f61670 */
[----:B------:R-:W-:-:S02]  /*dba0*/  ISETP.LT.OR P6, PT, R138, 0x1, P6 ;  /* 0x000000018a00780c */ /* 0x000fc400037c1670 */
[----:B------:R-:W-:Y:S02]  /*dbb0*/  FSEL R13, R13, RZ, P4 ;  /* 0x000000ff0d0d7208 */ /* 0x000fe40002000000 */
[----:B------:R-:W-:Y:S02]  /*dbc0*/  FSEL R61, R61, -INF , !P3 ;  /* 0xff8000003d3d7808 */ /* 0x000fe40005800000 */
[----:B------:R-:W-:Y:S01]  /*dbd0*/  FSEL R85, R14, -INF , !P6 ;  /* 0xff8000000e557808 */ /* 0x000fe20007000000 */
        /* <DEDUP_REMOVED lines=11> */
[----:B------:R-:W-:Y:S01]  /*dc90*/  ISETP.GT.AND P3, PT, R87, 0x60, P2 ;  /* 0x000000605700780c */ /* 0x000fe20001764270 */
[--C-:B------:R-:W-:Y:S01]  /*dca0*/  FFMA.FTZ R52, R52, UR34, -R13.reuse ;  /* 0x0000002234347c23 */ /* 0x100fe2000801080d */
        /* <DEDUP_REMOVED lines=10> */
[----:B------:R0:W-:Y:S01]  /*dd50*/  MUFU.EX2 R27, R86 ;  /* 0x00000056001b7308 */ /* 0x0001e20000000800 */
[----:B------:R-:W-:Y:S01]  /*dd60*/  FMNMX.FTZ R31, R29, R30, !PT ;  /* 0x0000001e1d1f7209 */ /* 0x000fe20007810000 */
[----:B------:R-:W-:Y:S01]  /*dd70*/  FFMA.FTZ R30, R34, UR34, -R13 ;  /* 0x00000022221e7c23 */ /* 0x000fe2000801080d */
[----:B------:R-:W-:Y:S02]  /*dd80*/  FSEL R73, R73, -INF , !P3 ;  /* 0xff80000049497808 */ /* 0x000fe40005800000 */
[----:B------:R-:W-:-:S02]  /*dd90*/  ISETP.GT.AND P3, PT, R87, 0x70, P2 ;  /* 0x000000705700780c */ /* 0x000fc40001764270 */
[----:B------:R-:W-:Y:S01]  /*dda0*/  FMNMX.FTZ R34, R32, R31, !PT ;  /* 0x0000001f20227209 */ /* 0x000fe20007810000 */
[----:B------:R-:W-:Y:S01]  /*ddb0*/  MUFU.EX2 R53, R53 ;  /* 0x0000003500357308 */ /* 0x000fe20000000800 */
[----:B------:R-:W-:Y:S01]  /*ddc0*/  ISETP.LT.OR P3, PT, R138, 0x71, P3 ;  /* 0x000000718a00780c */ /* 0x000fe20001f61670 */
[----:B0-----:R-:W-:Y:S01]  /*ddd0*/  FFMA.FTZ R86, R39, UR34, -R13 ;  /* 0x0000002227567c23 */ /* 0x001fe2000801080d */
[----:B------:R-:W-:Y:S02]  /*dde0*/  FMNMX.FTZ R31, R33, R34, !PT ;  /* 0x00000022211f7209 */ /* 0x000fe40007810000 */
[----:B------:R-:W-:Y:S02]  /*ddf0*/  FSEL R77, R77, -INF , !P3 ;  /* 0xff8000004d4d7808 */ /* 0x000fe40005800000 */
[----:B------:R-:W-:Y:S01]  /*de00*/  FMNMX.FTZ R34, R36, R31, !PT ;  /* 0x0000001f24227209 */ /* 0x000fe20007810000 */
[----:B------:R-:W-:Y:S01]  /*de10*/  MUFU.EX2 R20, R20 ;  /* 0x0000001400147308 */ /* 0x000fe20000000800 */
[----:B------:R-:W-:-:S02]  /*de20*/  ISETP.GT.AND P3, PT, R87, 0x71, P2 ;  /* 0x000000715700780c */ /* 0x000fc40001764270 */
[C---:B------:R-:W-:Y:S02]  /*de30*/  ISETP.GT.AND P6, PT, R87.reuse, 0x78, P2 ;  /* 0x000000785700780c */ /* 0x040fe400017c4270 */
[----:B------:R-:W-:Y:S01]  /*de40*/  ISETP.GT.AND P2, PT, R87, 0x79, P2 ;  /* 0x000000795700780c */ /* 0x000fe20001744270 */
[--C-:B------:R-:W-:Y:S01]  /*de50*/  FFMA.FTZ R87, R35, UR34, -R13.reuse ;  /* 0x0000002223577c23 */ /* 0x100fe2000801080d */
[----:B------:R-:W-:Y:S01]  /*de60*/  FMNMX.FTZ R35, R37, R34, !PT ;  /* 0x0000002225237209 */ /* 0x000fe20007810000 */
[----:B------:R-:W-:Y:S01]  /*de70*/  FFMA.FTZ R34, R38, UR34, -R13 ;  /* 0x0000002226227c23 */ /* 0x000fe2000801080d */
[----:B------:R-:W-:Y:S01]  /*de80*/  ISETP.LT.OR P3, PT, R138, 0x72, P3 ;  /* 0x000000728a00780c */ /* 0x000fe20001f61670 */
[----:B------:R0:W-:Y:S01]  /*de90*/  MUFU.EX2 R31, R87 ;  /* 0x00000057001f7308 */ /* 0x0001e20000000800 */
[----:B------:R-:W-:Y:S02]  /*dea0*/  FMNMX.FTZ R38, R40, R35, !PT ;  /* 0x0000002328267209 */ /* 0x000fe40007810000 */
[----:B------:R-:W-:-:S02]  /*deb0*/  ISETP.LT.OR P6, PT, R138, 0x79, P6 ;  /* 0x000000798a00780c */ /* 0x000fc400037c1670 */
[----:B------:R-:W-:Y:S02]  /*dec0*/  FMNMX.FTZ R35, R41, R38, !PT ;  /* 0x0000002629237209 */ /* 0x000fe40007810000 */
[----:B------:R-:W-:Y:S01]  /*ded0*/  FSEL R79, R79, -INF , !P3 ;  /* 0xff8000004f4f7808 */ /* 0x000fe20005800000 */
[----:B------:R-:W-:Y:S01]  /*dee0*/  MUFU.EX2 R83, R83 ;  /* 0x0000005300537308 */ /* 0x000fe20000000800 */
[----:B------:R-:W-:Y:S01]  /*def0*/  FMNMX.FTZ R38, R44, R35, !PT ;  /* 0x000000232c267209 */ /* 0x000fe20007810000 */
[--C-:B0-----:R-:W-:Y:S01]  /*df00*/  FFMA.FTZ R87, R43, UR34, -R13.reuse ;  /* 0x000000222b577c23 */ /* 0x101fe2000801080d */
        /* <DEDUP_REMOVED lines=15> */
[--C-:B0-----:R-:W-:Y:S01]  /*e000*/  FFMA.FTZ R86, R50, UR34, -R13.reuse ;  /* 0x0000002232567c23 */ /* 0x101fe2000801080d */
[----:B------:R-:W-:Y:S01]  /*e010*/  MUFU.EX2 R39, R87 ;  /* 0x0000005700277308 */ /* 0x000fe20000000800 */
[--C-:B------:R-:W-:Y:S01]  /*e020*/  FFMA.FTZ R62, R66, UR34, -R13.reuse ;  /* 0x00000022423e7c23 */ /* 0x100fe2000801080d */
[----:B------:R-:W-:Y:S01]  /*e030*/  FMNMX.FTZ R42, R55, R42, !PT ;  /* 0x0000002a372a7209 */ /* 0x000fe20007810000 */
[--C-:B------:R-:W-:Y:S01]  /*e040*/  FFMA.FTZ R64, R68, UR34, -R13.reuse ;  /* 0x0000002244407c23 */ /* 0x100fe2000801080d */
[--C-:B------:R-:W-:Y:S01]  /*e050*/  FFMA.FTZ R66, R70, UR34, -R13.reuse ;  /* 0x0000002246427c23 */ /* 0x100fe2000801080d */
[--C-:B------:R-:W-:Y:S01]  /*e060*/  FFMA.FTZ R68, R72, UR34, -R13.reuse ;  /* 0x0000002248447c23 */ /* 0x100fe2000801080d */
[----:B------:R-:W-:Y:S01]  /*e070*/  FMNMX.FTZ R46, R57, R42, !PT ;  /* 0x0000002a392e7209 */ /* 0x000fe20007810000 */
[--C-:B------:R-:W-:Y:S01]  /*e080*/  FFMA.FTZ R70, R74, UR34, -R13.reuse ;  /* 0x000000224a467c23 */ /* 0x100fe2000801080d */
[----:B------:R0:W-:Y:S01]  /*e090*/  MUFU.EX2 R42, R141 ;  /* 0x0000008d002a7308 */ /* 0x0001e20000000800 */
[--C-:B------:R-:W-:Y:S01]  /*e0a0*/  FFMA.FTZ R72, R76, UR34, -R13.reuse ;  /* 0x000000224c487c23 */ /* 0x100fe2000801080d */
[----:B------:R-:W-:Y:S01]  /*e0b0*/  FMNMX.FTZ R46, R59, R46, !PT ;  /* 0x0000002e3b2e7209 */ /* 0x000fe20007810000 */
[--C-:B------:R-:W-:Y:S01]  /*e0c0*/  FFMA.FTZ R74, R78, UR34, -R13.reuse ;  /* 0x000000224e4a7c23 */ /* 0x100fe2000801080d */
[--C-:B------:R-:W-:Y:S01]  /*e0d0*/  FFMA.FTZ R76, R80, UR34, -R13.reuse ;  /* 0x00000022504c7c23 */ /* 0x100fe2000801080d */
[----:B------:R-:W-:Y:S01]  /*e0e0*/  FFMA.FTZ R78, R84, UR34, -R13 ;  /* 0x00000022544e7c23 */ /* 0x000fe2000801080d */
[----:B------:R-:W-:-:S02]  /*e0f0*/  FMNMX.FTZ R46, R61, R46, !PT ;  /* 0x0000002e3d2e7209 */ /* 0x000fc40007810000 */
[----:B------:R-:W-:Y:S01]  /*e100*/  MUFU.EX2 R21, R21 ;  /* 0x0000001500157308 */ /* 0x000fe20000000800 */
[----:B0-----:R-:W-:Y:S01]  /*e110*/  FFMA.FTZ R141, R56, UR34, -R13 ;  /* 0x00000022388d7c23 */ /* 0x001fe2000801080d */
        /* <DEDUP_REMOVED lines=8> */
[----:B------:R0:W-:Y:S02]  /*e1a0*/  MUFU.EX2 R50, R141 ;  /* 0x0000008d00327308 */ /* 0x0001e40000000800 */
[----:B------:R-:W-:-:S04]  /*e1b0*/  FMNMX.FTZ R56, R75, R56, !PT ;  /* 0x000000384b387209 */ /* 0x000fc80007810000 */
[----:B------:R-:W-:Y:S02]  /*e1c0*/  FMNMX.FTZ R56, R77, R56, !PT ;  /* 0x000000384d387209 */ /* 0x000fe40007810000 */
[----:B------:R-:W-:Y:S01]  /*e1d0*/  MUFU.EX2 R26, R26 ;  /* 0x0000001a001a7308 */ /* 0x000fe20000000800 */
[----:B0-----:R-:W-:Y:S02]  /*e1e0*/  FSEL R141, R12, RZ, P4 ;  /* 0x000000ff0c8d7208 */ /* 0x001fe40002000000 */
[----:B------:R-:W-:-:S03]  /*e1f0*/  FMNMX.FTZ R56, R79, R56, !PT ;  /* 0x000000384f387209 */ /* 0x000fc60007810000 */
[----:B------:R-:W-:Y:S01]  /*e200*/  FADD.FTZ R141, -R141, R10 ;  /* 0x0000000a8d8d7221 */ /* 0x000fe20000010100 */
[----:B------:R-:W-:Y:S01]  /*e210*/  FMNMX.FTZ R87, R81, R56, !PT ;  /* 0x0000003851577209 */ /* 0x000fe20007810000 */
[----:B------:R-:W-:Y:S02]  /*e220*/  MUFU.EX2 R30, R30 ;  /* 0x0000001e001e7308 */ /* 0x000fe40000000800 */
[----:B------:R-:W-:Y:S01]  /*e230*/  FMUL.FTZ R10, R141, UR34 ;  /* 0x000000228d0a7c20 */ /* 0x000fe20008410000 */
[----:B------:R-:W-:-:S05]  /*e240*/  FMNMX.FTZ R87, R82, R87, !PT ;  /* 0x0000005752577209 */ /* 0x000fca0007810000 */
[----:B------:R-:W0:Y:S01]  /*e250*/  SHFL.BFLY PT, R86, R87, 0x2, 0x1f ;  /* 0x0c401f0057567f89 */ /* 0x000e2200000e0000 */
[----:B------:R-:W1:Y:S08]  /*e260*/  MUFU.EX2 R10, R10 ;  /* 0x0000000a000a7308 */ /* 0x000e700000000800 */
[----:B------:R2:W-:Y:S08]  /*e270*/  MUFU.EX2 R56, R138 ;  /* 0x0000008a00387308 */ /* 0x0005f00000000800 */
[----:B------:R-:W-:Y:S01]  /*e280*/  MUFU.EX2 R34, R34 ;  /* 0x0000002200227308 */ /* 0x000fe20000000800 */
[-C--:B-1----:R-:W-:Y:S01]  /*e290*/  FMUL.FTZ R88, R88, R10.reuse ;  /* 0x0000000a58587220 */ /* 0x082fe20000410000 */
[-C--:B------:R-:W-:Y:S01]  /*e2a0*/  FMUL.FTZ R89, R89, R10.reuse ;  /* 0x0000000a59597220 */ /* 0x080fe20000410000 */
[-C--:B------:R-:W-:Y:S01]  /*e2b0*/  FMUL.FTZ R92, R92, R10.reuse ;  /* 0x0000000a5c5c7220 */ /* 0x080fe20000410000 */
[-C--:B------:R-:W-:Y:S01]  /*e2c0*/  FMUL.FTZ R93, R93, R10.reuse ;  /* 0x0000000a5d5d7220 */ /* 0x080fe20000410000 */
[-C--:B------:R-:W-:Y:S01]  /*e2d0*/  FMUL.FTZ R96, R96, R10.reuse ;  /* 0x0000000a60607220 */ /* 0x080fe20000410000 */
[----:B------:R-:W-:Y:S01]  /*e2e0*/  FMUL.FTZ R97, R97, R10 ;  /* 0x0000000a61617220 */ /* 0x000fe20000410000 */
[----:B0-----:R-:W-:Y:S01]  /*e2f0*/  FMNMX.FTZ R86, R87, R86, !PT ;  /* 0x0000005657567209 */ /* 0x001fe20007810000 */
[----:B------:R-:W-:Y:S01]  /*e300*/  MUFU.EX2 R38, R38 ;  /* 0x0000002600267308 */ /* 0x000fe20000000800 */
[-C--:B------:R-:W-:Y:S01]  /*e310*/  FMUL.FTZ R100, R100, R10.reuse ;  /* 0x0000000a64647220 */ /* 0x080fe20000410000 */
[-C--:B------:R-:W-:Y:S01]  /*e320*/  FMUL.FTZ R101, R101, R10.reuse ;  /* 0x0000000a65657220 */ /* 0x080fe20000410000 */
[-C--:B------:R-:W-:Y:S01]  /*e330*/  FMUL.FTZ R104, R104, R10.reuse ;  /* 0x0000000a68687220 */ /* 0x080fe20000410000 */
[----:B------:R-:W0:Y:S01]  /*e340*/  SHFL.BFLY PT, R87, R86, 0x1, 0x1f ;  /* 0x0c201f0056577f89 */ /* 0x000e2200000e0000 */
        /* <DEDUP_REMOVED lines=16> */
[----:B------:R-:W-:-:S03]  /*e450*/  FMUL.FTZ R133, R133, R10 ;  /* 0x0000000a85857220 */ /* 0x000fc60000410000 */
[----:B------:R-:W-:Y:S01]  /*e460*/  MUFU.EX2 R51, R51 ;  /* 0x0000003300337308 */ /* 0x000fe20000000800 */
[----:B0-----:R-:W-:-:S04]  /*e470*/  FMNMX.FTZ R13, R86, R87, !PT ;  /* 0x00000057560d7209 */ /* 0x001fc80007810000 */
        /* <DEDUP_REMOVED lines=10> */
[--C-:B--2---:R-:W-:Y:S01]  /*e520*/  FFMA.FTZ R138, R25, UR34, -R80.reuse ;  /* 0x00000022198a7c23 */ /* 0x104fe20008010850 */
[----:B------:R-:W-:Y:S01]  /*e530*/  FADD.FTZ R32, -R32, R11 ;  /* 0x0000000b20207221 */ /* 0x000fe20000010100 */
[--C-:B------:R-:W-:Y:S01]  /*e540*/  FFMA.FTZ R25, R28, UR34, -R80.reuse ;  /* 0x000000221c197c23 */ /* 0x100fe20008010850 */
[----:B------:R-:W-:Y:S01]  /*e550*/  MUFU.EX2 R85, R85 ;  /* 0x0000005500557308 */ /* 0x000fe20000000800 */
[----:B------:R-:W-:Y:S01]  /*e560*/  FFMA.FTZ R29, R29, UR34, -R80 ;  /* 0x000000221d1d7c23 */ /* 0x000fe20008010850 */
[----:B------:R-:W-:Y:S01]  /*e570*/  FMUL.FTZ R11, R32, UR34 ;  /* 0x00000022200b7c20 */ /* 0x000fe20008410000 */
[----:B------:R-:W-:-:S02]  /*e580*/  IMAD.U32 R32, RZ, RZ, UR51 ;  /* 0x00000033ff207e24 */ /* 0x000fc4000f8e00ff */
[--C-:B------:R-:W-:Y:S01]  /*e590*/  FFMA.FTZ R15, R45, UR34, -R80.reuse ;  /* 0x000000222d0f7c23 */ /* 0x100fe20008010850 */
[--C-:B------:R-:W-:Y:S01]  /*e5a0*/  FFMA.FTZ R45, R55, UR34, -R80.reuse ;  /* 0x00000022372d7c23 */ /* 0x100fe20008010850 */
[--C-:B------:R-:W-:Y:S01]  /*e5b0*/  FFMA.FTZ R33, R33, UR34, -R80.reuse ;  /* 0x0000002221217c23 */ /* 0x100fe20008010850 */
[--C-:B------:R-:W-:Y:S01]  /*e5c0*/  FFMA.FTZ R36, R36, UR34, -R80.reuse ;  /* 0x0000002224247c23 */ /* 0x100fe20008010850 */
[----:B------:R-:W-:Y:S01]  /*e5d0*/  @!P1 LEA R32, R32, UR42, 0x3 ;  /* 0x0000002a20209c11 */ /* 0x000fe2000f8e18ff */
[----:B------:R-:W0:Y:S01]  /*e5e0*/  MUFU.EX2 R11, R11 ;  /* 0x0000000b000b7308 */ /* 0x000e220000000800 */
[--C-:B------:R-:W-:Y:S01]  /*e5f0*/  FFMA.FTZ R37, R37, UR34, -R80.reuse ;  /* 0x0000002225257c23 */ /* 0x100fe20008010850 */
[--C-:B------:R-:W-:Y:S01]  /*e600*/  FFMA.FTZ R40, R40, UR34, -R80.reuse ;  /* 0x0000002228287c23 */ /* 0x100fe20008010850 */
[--C-:B------:R-:W-:Y:S01]  /*e610*/  FFMA.FTZ R87, R41, UR34, -R80.reuse ;  /* 0x0000002229577c23 */ /* 0x100fe20008010850 */
[----:B------:R-:W-:Y:S02]  /*e620*/  @!P1 VIADD R32, R32, 0x2d860 ;  /* 0x0002d86020209836 */ /* 0x000fe40000000000 */
[--C-:B------:R-:W-:Y:S01]  /*e630*/  FFMA.FTZ R41, R44, UR34, -R80.reuse ;  /* 0x000000222c297c23 */ /* 0x100fe20008010850 */
[--C-:B------:R-:W-:Y:S01]  /*e640*/  FFMA.FTZ R44, R49, UR34, -R80.reuse ;  /* 0x00000022312c7c23 */ /* 0x100fe20008010850 */
[----:B------:R-:W-:Y:S01]  /*e650*/  FFMA.FTZ R49, R54, UR34, -R80 ;  /* 0x0000002236317c23 */ /* 0x000fe20008010850 */
[----:B------:R-:W1:Y:S01]  /*e660*/  MUFU.EX2 R86, R86 ;  /* 0x0000005600567308 */ /* 0x000e620000000800 */
[----:B------:R-:W-:Y:S01]  /*e670*/  @!P1 PRMT R32, RZ, 0x654, R32 ;  /* 0x00000654ff209816 */ /* 0x000fe20000000020 */
[--C-:B------:R-:W-:Y:S01]  /*e680*/  FFMA.FTZ R28, R48, UR34, -R80.reuse ;  /* 0x00000022301c7c23 */ /* 0x100fe20008010850 */
[----:B------:R-:W-:Y:S01]  /*e690*/  F2FP.F16.F32.PACK_AB R54, R83, R20 ;  /* 0x000000145336723e */ /* 0x000fe200000000ff */
[--C-:B------:R-:W-:Y:S01]  /*e6a0*/  FFMA.FTZ R71, R71, UR34, -R80.reuse ;  /* 0x0000002247477c23 */ /* 0x100fe20008010850 */
[----:B------:R2:W-:Y:S01]  /*e6b0*/  @!P1 SYNCS.ARRIVE.TRANS64.RED.A1T0 RZ, [R32+URZ], RZ ;  /* 0x000000ff20ff99a7 */ /* 0x0005e2000810043f */
[--C-:B------:R-:W-:Y:S01]  /*e6c0*/  FFMA.FTZ R73, R73, UR34, -R80.reuse ;  /* 0x0000002249497c23 */ /* 0x100fe20008010850 */
[--C-:B------:R-:W-:Y:S01]  /*e6d0*/  FFMA.FTZ R75, R75, UR34, -R80.reuse ;  /* 0x000000224b4b7c23 */ /* 0x100fe20008010850 */
[----:B------:R-:W3:Y:S01]  /*e6e0*/  MUFU.EX2 R24, R24 ;  /* 0x0000001800187308 */ /* 0x000ee20000000800 */
[----:B0-----:R-:W-:Y:S01]  /*e6f0*/  FFMA.FTZ R55, R11, R2, R85 ;  /* 0x000000020b377223 */ /* 0x001fe20000010055 */
[--C-:B------:R-:W-:Y:S01]  /*e700*/  FFMA.FTZ R2, R59, UR34, -R80.reuse ;  /* 0x000000223b027c23 */ /* 0x100fe20008010850 */
[--C-:B------:R-:W-:Y:S01]  /*e710*/  FFMA.FTZ R77, R77, UR34, -R80.reuse ;  /* 0x000000224d4d7c23 */ /* 0x100fe20008010850 */
[----:B------:R-:W-:Y:S01]  /*e720*/  FFMA.FTZ R79, R79, UR34, -R80 ;  /* 0x000000224f4f7c23 */ /* 0x000fe20008010850 */
[----:B--2---:R-:W-:Y:S01]  /*e730*/  FFMA.FTZ R32, R10, R3, R52 ;  /* 0x000000030a207223 */ /* 0x004fe20000010034 */
[----:B------:R-:W-:Y:S01]  /*e740*/  FFMA.FTZ R3, R57, UR34, -R80 ;  /* 0x0000002239037c23 */ /* 0x000fe20008010850 */
[C---:B------:R-:W-:Y:S01]  /*e750*/  F2FP.F16.F32.PACK_AB R52, R53.reuse, R52 ;  /* 0x000000343534723e */ /* 0x040fe200000000ff */
[----:B------:R-:W0:Y:S01]  /*e760*/  MUFU.EX2 R138, R138 ;  /* 0x0000008a008a7308 */ /* 0x000e220000000800 */
[----:B------:R-:W-:Y:S01]  /*e770*/  FADD.FTZ R57, R53, R32 ;  /* 0x0000002035397221 */ /* 0x000fe20000010000 */
[C---:B-1----:R-:W-:Y:S01]  /*e780*/  FADD.FTZ R55, R86.reuse, R55 ;  /* 0x0000003756377221 */ /* 0x042fe20000010000 */
[----:B------:R-:W-:Y:S01]  /*e790*/  F2FP.F16.F32.PACK_AB R53, R86, R85 ;  /* 0x000000555635723e */ /* 0x000fe200000000ff */
[--C-:B------:R-:W-:Y:S01]  /*e7a0*/  FFMA.FTZ R86, R67, UR34, -R80.reuse ;  /* 0x0000002243567c23 */ /* 0x100fe20008010850 */
[----:B------:R-:W-:Y:S01]  /*e7b0*/  FADD.FTZ R32, R20, R57 ;  /* 0x0000003914207221 */ /* 0x000fe20000010000 */
[--C-:B------:R-:W-:Y:S01]  /*e7c0*/  FFMA.FTZ R57, R61, UR34, -R80.reuse ;  /* 0x000000223d397c23 */ /* 0x100fe20008010850 */
[----:B------:R-:W-:Y:S01]  /*e7d0*/  FFMA.FTZ R20, R63, UR34, -R80 ;  /* 0x000000223f147c23 */ /* 0x000fe20008010850 */
[----:B------:R-:W1:Y:S01]  /*e7e0*/  MUFU.EX2 R25, R25 ;  /* 0x0000001900197308 */ /* 0x000e620000000800 */
[----:B------:R-:W-:Y:S01]  /*e7f0*/  FADD.FTZ R32, R83, R32 ;  /* 0x0000002053207221 */ /* 0x000fe20000010000 */
[----:B---3--:R-:W-:Y:S01]  /*e800*/  FADD.FTZ R55, R24, R55 ;  /* 0x0000003718377221 */ /* 0x008fe20000010000 */
[----:B------:R-:W-:Y:S01]  /*e810*/  FFMA.FTZ R81, R81, UR34, -R80 ;  /* 0x0000002251517c23 */ /* 0x000fe20008010850 */
[----:B------:R-:W-:Y:S01]  /*e820*/  ISETP.GT.AND P2, PT, R0, UR39, PT ;  /* 0x0000002700007c0c */ /* 0x000fe2000bf44270 */
[----:B------:R-:W-:Y:S01]  /*e830*/  FADD.FTZ R59, R21, R32 ;  /* 0x00000020153b7221 */ /* 0x000fe20000010000 */
[----:B------:R-:W-:Y:S01]  /*e840*/  UMOV UR51, UR43 ;  /* 0x0000002b00337c82 */ /* 0x000fe20008000000 */
[-C--:B------:R-:W-:Y:S01]  /*e850*/  FMUL.FTZ R90, R90, R11.reuse ;  /* 0x0000000b5a5a7220 */ /* 0x080fe20000410000 */
[----:B------:R-:W2:Y:S01]  /*e860*/  MUFU.EX2 R29, R29 ;  /* 0x0000001d001d7308 */ /* 0x000ea20000000800 */
[----:B0-----:R-:W-:Y:S01]  /*e870*/  FADD.FTZ R32, R138, R55 ;  /* 0x000000378a207221 */ /* 0x001fe20000010000 */
[----:B------:R-:W-:Y:S01]  /*e880*/  FADD.FTZ R59, R14, R59 ;  /* 0x0000003b0e3b7221 */ /* 0x000fe20000010000 */
[----:B------:R-:W-:Y:S01]  /*e890*/  F2FP.F16.F32.PACK_AB R55, R138, R24 ;  /* 0x000000188a37723e */ /* 0x000fe200000000ff */
[-C--:B------:R-:W-:Y:S01]  /*e8a0*/  FMUL.FTZ R91, R91, R11.reuse ;  /* 0x0000000b5b5b7220 */ /* 0x080fe20000410000 */
[-C--:B------:R-:W-:Y:S01]  /*e8b0*/  FMUL.FTZ R94, R94, R11.reuse ;  /* 0x0000000b5e5e7220 */ /* 0x080fe20000410000 */
[----:B------:R-:W-:Y:S01]  /*e8c0*/  FADD.FTZ R24, R26, R59 ;  /* 0x0000003b1a187221 */ /* 0x000fe20000010000 */
[----:B------:R-:W-:Y:S01]  /*e8d0*/  F2FP.F16.F32.PACK_AB R26, R27, R26 ;  /* 0x0000001a1b1a723e */ /* 0x000fe200000000ff */
[----:B------:R-:W0:Y:S01]  /*e8e0*/  MUFU.EX2 R84, R84 ;  /* 0x0000005400547308 */ /* 0x000e220000000800 */
[----:B-1----:R-:W-:Y:S01]  /*e8f0*/  FADD.FTZ R32, R25, R32 ;  /* 0x0000002019207221 */ /* 0x002fe20000010000 */
[----:B------:R-:W-:Y:S01]  /*e900*/  FADD.FTZ R63, R27, R24 ;  /* 0x000000181b3f7221 */ /* 0x000fe20000010000 */
[--C-:B------:R-:W-:Y:S01]  /*e910*/  FFMA.FTZ R59, R65, UR34, -R80.reuse ;  /* 0x00000022413b7c23 */ /* 0x100fe20008010850 */
[--C-:B------:R-:W-:Y:S01]  /*e920*/  FFMA.FTZ R65, R69, UR34, -R80.reuse ;  /* 0x0000002245417c23 */ /* 0x100fe20008010850 */
[----:B------:R-:W-:Y:S01]  /*e930*/  STSM.16.M88.4 [R17+0x21800], R52 ;  /* 0x0218003411007844 */ /* 0x000fe20000000200 */
[----:B------:R-:W-:Y:S01]  /*e940*/  FFMA.FTZ R80, R82, UR34, -R80 ;  /* 0x0000002252507c23 */ /* 0x000fe20008010850 */
[----:B------:R-:W-:Y:S01]  /*e950*/  FMUL.FTZ R95, R95, R11 ;  /* 0x0000000b5f5f7220 */ /* 0x000fe20000410000 */
[----:B------:R-:W1:Y:S01]  /*e960*/  MUFU.EX2 R33, R33 ;  /* 0x0000002100217308 */ /* 0x000e620000000800 */
[C---:B--2---:R-:W-:Y:S01]  /*e970*/  FADD.FTZ R61, R29.reuse, R32 ;  /* 0x000000201d3d7221 */ /* 0x044fe20000010000 */
[----:B------:R-:W-:Y:S01]  /*e980*/  FADD.FTZ R32, R30, R63 ;  /* 0x0000003f1e207221 */ /* 0x000fe20000010000 */
[----:B------:R-:W-:Y:S01]  /*e990*/  F2FP.F16.F32.PACK_AB R25, R29, R25 ;  /* 0x000000191d19723e */ /* 0x000fe200000000ff */
[-C--:B------:R-:W-:Y:S01]  /*e9a0*/  FMUL.FTZ R98, R98, R11.reuse ;  /* 0x0000000b62627220 */ /* 0x080fe20000410000 */
[-C--:B------:R-:W-:Y:S01]  /*e9b0*/  FMUL.FTZ R99, R99, R11.reuse ;  /* 0x0000000b63637220 */ /* 0x080fe20000410000 */
[----:B------:R-:W-:Y:S01]  /*e9c0*/  FADD.FTZ R63, R31, R32 ;  /* 0x000000201f3f7221 */ /* 0x000fe20000010000 */
        /* <DEDUP_REMOVED lines=8> */
[-C--:B------:R-:W-:Y:S01]  /*ea50*/  FMUL.FTZ R107, R107, R11.reuse ;  /* 0x0000000b6b6b7220 */ /* 0x080fe20000410000 */
[----:B------:R-:W0:Y:S01]  /*ea60*/  MUFU.EX2 R37, R37 ;  /* 0x0000002500257308 */ /* 0x000e220000000800 */
[----:B-1----:R-:W-:Y:S01]  /*ea70*/  FADD.FTZ R61, R33, R24 ;  /* 0x00000018213d7221 */ /* 0x002fe20000010000 */
[----:B------:R-:W-:Y:S01]  /*ea80*/  FADD.FTZ R48, R38, R63 ;  /* 0x0000003f26307221 */ /* 0x000fe20000010000 */
        /* <DEDUP_REMOVED lines=17> */
[----:B------:R-:W-:Y:S01]  /*eba0*/  FMUL.FTZ R135, R135, R11 ;  /* 0x0000000b87877220 */ /* 0x000fe20000410000 */
[----:B------:R-:W-:-:S02]  /*ebb0*/  VIADD R0, R0, 0xffffffff ;  /* 0xffffffff00007836 */ /* 0x000fc40000000000 */
[----:B------:R-:W-:Y:S01]  /*ebc0*/  IMAD.MOV.U32 R10, RZ, RZ, R12 ;  /* 0x000000ffff0a7224 */ /* 0x000fe200078e000c */
[----:B------:R-:W0:Y:S01]  /*ebd0*/  MUFU.EX2 R41, R41 ;  /* 0x0000002900297308 */ /* 0x000e220000000800 */
[----:B-1----:R-:W-:Y:S01]  /*ebe0*/  FADD.FTZ R24, R40, R61 ;  /* 0x0000003d28187221 */ /* 0x002fe20000010000 */
[----:B------:R-:W-:Y:S01]  /*ebf0*/  FADD.FTZ R61, R39, R48 ;  /* 0x00000030273d7221 */ /* 0x000fe20000010000 */
[----:B------:R-:W-:-:S03]  /*ec00*/  IMAD.MOV.U32 R11, RZ, RZ, R13 ;  /* 0x000000ffff0b7224 */ /* 0x000fc600078e000d */
[----:B------:R-:W-:Y:S01]  /*ec10*/  FADD.FTZ R48, R42, R61 ;  /* 0x0000003d2a307221 */ /* 0x000fe20000010000 */
[----:B------:R-:W-:Y:S01]  /*ec20*/  F2FP.F16.F32.PACK_AB R42, R43, R42 ;  /* 0x0000002a2b2a723e */ /* 0x000fe200000000ff */
[----:B------:R-:W1:Y:S01]  /*ec30*/  MUFU.EX2 R15, R15 ;  /* 0x0000000f000f7308 */ /* 0x000e620000000800 */
[----:B--2---:R-:W-:Y:S01]  /*ec40*/  FADD.FTZ R32, R87, R24 ;  /* 0x0000001857207221 */ /* 0x004fe20000010000 */
[----:B------:R-:W-:Y:S01]  /*ec50*/  F2FP.F16.F32.PACK_AB R24, R14, R21 ;  /* 0x000000150e18723e */ /* 0x000fe200000000ff */
[----:B------:R-:W-:Y:S01]  /*ec60*/  FADD.FTZ R27, R43, R48 ;  /* 0x000000302b1b7221 */ /* 0x000fe20000010000 */
[----:B------:R-:W-:Y:S02]  /*ec70*/  F2FP.F16.F32.PACK_AB R35, R87, R40 ;  /* 0x000000285723723e */ /* 0x000fe400000000ff */
[----:B------:R-:W-:Y:S01]  /*ec80*/  F2FP.F16.F32.PACK_AB R40, R39, R38 ;  /* 0x000000262728723e */ /* 0x000fe200000000ff */
[----:B------:R-:W-:Y:S01]  /*ec90*/  FADD.FTZ R48, R46, R27 ;  /* 0x0000001b2e307221 */ /* 0x000fe20000010000 */
[----:B------:R-:W2:Y:S01]  /*eca0*/  MUFU.EX2 R28, R28 ;  /* 0x0000001c001c7308 */ /* 0x000ea20000000800 */
[----:B0-----:R-:W-:Y:S01]  /*ecb0*/  FADD.FTZ R14, R41, R32 ;  /* 0x00000020290e7221 */ /* 0x001fe20000010000 */
[----:B------:R-:W-:-:S02]  /*ecc0*/  F2FP.F16.F32.PACK_AB R32, R31, R30 ;  /* 0x0000001e1f20723e */ /* 0x000fc400000000ff */
[----:B------:R-:W-:Y:S02]  /*ecd0*/  F2FP.F16.F32.PACK_AB R27, R33, R84 ;  /* 0x00000054211b723e */ /* 0x000fe400000000ff */
[----:B------:R-:W-:Y:S02]  /*ece0*/  F2FP.F16.F32.PACK_AB R33, R37, R36 ;  /* 0x000000242521723e */ /* 0x000fe400000000ff */
[----:B------:R-:W0:Y:S01]  /*ecf0*/  MUFU.EX2 R44, R44 ;  /* 0x0000002c002c7308 */ /* 0x000e220000000800 */
[C---:B-1----:R-:W-:Y:S01]  /*ed00*/  FADD.FTZ R21, R15.reuse, R14 ;  /* 0x0000000e0f157221 */ /* 0x042fe20000010000 */
[----:B------:R1:W-:Y:S01]  /*ed10*/  STSM.16.M88.4 [R23], R24 ;  /* 0x0000001817007844 */ /* 0x0003e20000000200 */
[----:B------:R-:W-:-:S03]  /*ed20*/  F2FP.F16.F32.PACK_AB R41, R15, R41 ;  /* 0x000000290f29723e */ /* 0x000fc600000000ff */
[----:B------:R3:W-:Y:S02]  /*ed30*/  STSM.16.M88.4 [R19], R32 ;  /* 0x0000002013007844 */ /* 0x0007e40000000200 */
[----:B------:R-:W4:Y:S01]  /*ed40*/  MUFU.EX2 R49, R49 ;  /* 0x0000003100317308 */ /* 0x000f220000000800 */
[----:B--2---:R-:W-:-:S07]  /*ed50*/  FADD.FTZ R21, R28, R21 ;  /* 0x000000151c157221 */ /* 0x004fce0000010000 */
[----:B------:R-:W2:Y:S01]  /*ed60*/  MUFU.EX2 R45, R45 ;  /* 0x0000002d002d7308 */ /* 0x000ea20000000800 */
[C---:B0-----:R-:W-:Y:S01]  /*ed70*/  FADD.FTZ R30, R44.reuse, R21 ;  /* 0x000000152c1e7221 */ /* 0x041fe20000010000 */
[----:B------:R-:W-:Y:S01]  /*ed80*/  FADD.FTZ R21, R47, R48 ;  /* 0x000000302f157221 */ /* 0x000fe20000010000 */
[----:B------:R-:W-:-:S03]  /*ed90*/  F2FP.F16.F32.PACK_AB R43, R44, R28 ;  /* 0x0000001c2c2b723e */ /* 0x000fc600000000ff */
[----:B------:R-:W-:Y:S01]  /*eda0*/  FADD.FTZ R48, R50, R21 ;  /* 0x0000001532307221 */ /* 0x000fe20000010000 */
[----:B------:R-:W-:Y:S01]  /*edb0*/  F2FP.F16.F32.PACK_AB R50, R51, R50 ;  /* 0x000000323332723e */ /* 0x000fe200000000ff */
[----:B------:R-:W0:Y:S01]  /*edc0*/  MUFU.EX2 R3, R3 ;  /* 0x0000000300037308 */ /* 0x000e220000000800 */
[----:B----4-:R-:W-:Y:S01]  /*edd0*/  FADD.FTZ R30, R49, R30 ;  /* 0x0000001e311e7221 */ /* 0x010fe20000010000 */
[----:B------:R-:W-:Y:S01]  /*ede0*/  FADD.FTZ R29, R51, R48 ;  /* 0x00000030331d7221 */ /* 0x000fe20000010000 */
[----:B------:R-:W-:Y:S01]  /*edf0*/  F2FP.F16.F32.PACK_AB R48, R47, R46 ;  /* 0x0000002e2f30723e */ /* 0x000fe200000000ff */
[----:B------:R3:W-:Y:S02]  /*ee00*/  STSM.16.M88.4 [R18], R40 ;  /* 0x0000002812007844 */ /* 0x0007e40000000200 */
[----:B------:R-:W-:Y:S01]  /*ee10*/  FADD.FTZ R29, R56, R29 ;  /* 0x0000001d381d7221 */ /* 0x000fe20000010000 */
[C---:B------:R-:W-:Y:S01]  /*ee20*/  F2FP.F16.F32.PACK_AB R56, R58.reuse, R56 ;  /* 0x000000383a38723e */ /* 0x040fe200000000ff */
[----:B------:R-:W4:Y:S01]  /*ee30*/  MUFU.EX2 R2, R2 ;  /* 0x0000000200027308 */ /* 0x000f220000000800 */
[C---:B--2---:R-:W-:Y:S01]  /*ee40*/  FADD.FTZ R36, R45.reuse, R30 ;  /* 0x0000001e2d247221 */ /* 0x044fe20000010000 */
[----:B------:R-:W-:Y:S01]  /*ee50*/  FADD.FTZ R29, R58, R29 ;  /* 0x0000001d3a1d7221 */ /* 0x000fe20000010000 */
[----:B------:R-:W-:-:S03]  /*ee60*/  F2FP.F16.F32.PACK_AB R49, R45, R49 ;  /* 0x000000312d31723e */ /* 0x000fc600000000ff */
[----:B------:R-:W-:Y:S02]  /*ee70*/  FADD.FTZ R29, R60, R29 ;  /* 0x0000001d3c1d7221 */ /* 0x000fe40000010000 */
[----:B------:R-:W2:Y:S01]  /*ee80*/  MUFU.EX2 R57, R57 ;  /* 0x0000003900397308 */ /* 0x000ea20000000800 */
[----:B0-----:R-:W-:-:S07]  /*ee90*/  FADD.FTZ R21, R3, R36 ;  /* 0x0000002403157221 */ /* 0x001fce0000010000 */
[----:B------:R-:W1:Y:S01]  /*eea0*/  MUFU.EX2 R20, R20 ;  /* 0x0000001400147308 */ /* 0x000e620000000800 */
[C---:B----4-:R-:W-:Y:S01]  /*eeb0*/  FADD.FTZ R36, R2.reuse, R21 ;  /* 0x0000001502247221 */ /* 0x050fe20000010000 */
[----:B------:R-:W-:-:S05]  /*eec0*/  F2FP.F16.F32.PACK_AB R51, R2, R3 ;  /* 0x000000030233723e */ /* 0x000fca00000000ff */
[----:B------:R3:W-:Y:S01]  /*eed0*/  STSM.16.M88.4 [R17+0x27800], R48 ;  /* 0x0278003011007844 */ /* 0x0007e20000000200 */
        /* <DEDUP_REMOVED lines=11> */
[C---:B-1----:R-:W-:Y:S01]  /*ef90*/  FADD.FTZ R2, R86.reuse, R15 ;  /* 0x0000000f56027221 */ /* 0x042fe20000010000 */
[----:B------:R-:W-:-:S05]  /*efa0*/  F2FP.F16.F32.PACK_AB R59, R86, R59 ;  /* 0x0000003b563b723e */ /* 0x000fca00000000ff */
[----:B------:R3:W-:Y:S01]  /*efb0*/  STSM.16.M88.4 [R136], R56 ;  /* 0x0000003888007844 */ /* 0x0007e20000000200 */
        /* <DEDUP_REMOVED lines=19> */
[----:B------:R-:W-:-:S05]  /*f0f0*/  F2FP.F16.F32.PACK_AB R67, R30, R67 ;  /* 0x000000431e43723e */ /* 0x000fca00000000ff */
[----:B------:R3:W-:Y:S01]  /*f100*/  STSM.16.M88.4 [R19+0x6000], R64 ;  /* 0x0060004013007844 */ /* 0x0007e20000000200 */
        /* <DEDUP_REMOVED lines=10> */
[----:B------:R-:W1:Y:S01]  /*f1b0*/  MUFU.EX2 R24, R81 ;  /* 0x0000005100187308 */ /* 0x000e620000000800 */
[----:B0-----:R-:W-:-:S07]  /*f1c0*/  FADD.FTZ R29, R76, R29 ;  /* 0x0000001d4c1d7221 */ /* 0x001fce0000010000 */
[----:B------:R-:W0:Y:S01]  /*f1d0*/  MUFU.EX2 R15, R80 ;  /* 0x00000050000f7308 */ /* 0x000e220000000800 */
[----:B--2---:R-:W-:Y:S01]  /*f1e0*/  F2FP.F16.F32.PACK_AB R74, R78, R76 ;  /* 0x0000004c4e4a723e */ /* 0x004fe200000000ff */
[----:B-1----:R-:W-:Y:S01]  /*f1f0*/  FADD.FTZ R2, R24, R3 ;  /* 0x0000000318027221 */ /* 0x002fe20000010000 */
[----:B------:R-:W-:Y:S01]  /*f200*/  FADD.FTZ R3, R78, R29 ;  /* 0x0000001d4e037221 */ /* 0x000fe20000010000 */
[C---:B0-----:R-:W-:Y:S02]  /*f210*/  F2FP.F16.F32.PACK_AB R75, R15.reuse, R24 ;  /* 0x000000180f4b723e */ /* 0x041fe400000000ff */
[----:B------:R-:W-:-:S03]  /*f220*/  FADD.FTZ R2, R15, R2 ;  /* 0x000000020f027221 */ /* 0x000fc60000010000 */
[----:B------:R3:W-:Y:S01]  /*f230*/  STSM.16.M88.4 [R18+0x6000], R72 ;  /* 0x0060004812007844 */ /* 0x0007e20000000200 */
[----:B------:R0:W-:Y:S06]  /*f240*/  MEMBAR.ALL.CTA ;  /* 0x0000000000007992 */ /* 0x0001ec0000008000 */
[----:B0-----:R-:W0:Y:S02]  /*f250*/  FENCE.VIEW.ASYNC.S ;  /* 0x00000000000073c6 */ /* 0x001e240000000000 */
[----:B0-----:R-:W-:Y:S01]  /*f260*/  NOP ;  /* 0x0000000000007918 */ /* 0x001fe20000000000 */
[----:B------:R-:W-:Y:S05]  /*f270*/  @P2 BRA `(.L_x_9173) ;  /* 0xffffffc800042947 */ /* 0x000fea000383ffff */
.L_x_9156:
[----:B------:R-:W-:Y:S06]  /*f280*/  BAR.ARV 0x8, 0x1a0 ;  /* 0x0206800000007b1d */ /* 0x000fec0000002000 */
[----:B------:R-:W-:Y:S05]  /*f290*/  @!P0 BRA `(.L_x_9174) ;  /* 0x0000000000048947 */ /* 0x000fea0003800000 */
[----:B------:R-:W-:Y:S01]  /*f2a0*/  BPT.TRAP 0x1 ;  /* 0x000000040000795c */ /* 0x000fe20000300000 */
.L_x_9174:
[----:B------:R-:W-:Y:S01]  /*f2b0*/  ULEA UR9, UR43, UR42, 0x3 ;  /* 0x0000002a2b097291 */ /* 0x000fe2000f8e183f */
[----:B------:R-:W-:-:S05]  /*f2c0*/  IMAD.U32 R0, RZ, RZ, UR46 ;  /* 0x0000002eff007e24 */ /* 0x000fca000f8e00ff */
[----:B------:R-:W-:-:S04]  /*f2d0*/  SHF.L.U32 R0, R0, 0x1f, RZ ;  /* 0x0000001f00007819 */ /* 0x000fc800000006ff */
[----:B------:R0:W4:Y:S01]  /*f2e0*/  SYNCS.PHASECHK.TRANS64.TRYWAIT P2, [UR9+0x2d850], R0 ;  /* 0x02d85000ff0075a7 */ /* 0x0001220008040149 */
[----:B------:R-:W-:Y:S05]  /*f2f0*/  @!P0 BRA `(.L_x_9175) ;  /* 0x0000000000048947 */ /* 0x000fea0003800000 */
[----:B------:R-:W-:Y:S01]  /*f300*/  BPT.TRAP 0x1 ;  /* 0x000000040000795c */ /* 0x000fe20000300000 */
.L_x_9175:
[----:B----4-:R-:W-:Y:S05]  /*f310*/  @P2 BRA `(.L_x_9176) ;  /* 0x0000000000082947 */ /* 0x010fea0003800000 */
[----:B------:R-:W4:Y:S02]  /*f320*/  SYNCS.PHASECHK.TRANS64.TRYWAIT P0, [UR9+0x2d850], R0 ;  /* 0x02d85000ff0075a7 */ /* 0x000f240008000149 */
[----:B----4-:R-:W-:Y:S05]  /*f330*/  @!P0 BRA `(.L_x_9177) ;  /* 0x0000007000788947 */ /* 0x010fea0003800000 */
.L_x_9176:
[----:B------:R-:W-:Y:S01]  /*f340*/  UIADD3 UR42, UR42, 0x400, URZ ;  /* 0x000004002a2a7890 */ /* 0x000fe2000fffe03f */
[----:B------:R-:W-:Y:S01]  /*f350*/  WARPGROUP.ARRIVE ;  /* 0x00000000000079c5 */ /* 0x000fe20000000000 */
[----:B------:R-:W-:Y:S01]  /*f360*/  ULOP3.LUT UR37, UR37, 0x10000, URZ, 0xfc, !UPT ;  /* 0x0001000025257892 */ /* 0x000fe2000f8efc3f */
[----:B----4-:R-:W4:Y:S01]  /*f370*/  SHFL.BFLY PT, R5, R2, 0x2, 0x1f ;  /* 0x0c401f0002057f89 */ /* 0x010f2200000e0000 */
[----:B------:R-:W-:Y:S01]  /*f380*/  USHF.R.U32.HI UR42, URZ, 0x4, UR42 ;  /* 0x000000043f2a7899 */ /* 0x000fe2000801162a */
[----:B-12---:R-:W-:Y:S01]  /*f390*/  IMAD.MOV.U32 R9, RZ, RZ, RZ ;  /* 0x000000ffff097224 */ /* 0x006fe200078e00ff */
[----:B------:R-:W-:Y:S01]  /*f3a0*/  UMOV UR5, 0x40000040 ;  /* 0x4000004000057882 */ /* 0x000fe20000000000 */
[----:B------:R-:W-:Y:S01]  /*f3b0*/  UMOV UR7, 0x80000020 ;  /* 0x8000002000077882 */ /* 0x000fe20000000000 */
[----:B------:R-:W-:Y:S01]  /*f3c0*/  ULOP3.LUT UR42, UR42, 0x3fff, URZ, 0xc0, !UPT ;  /* 0x00003fff2a2a7892 */ /* 0x000fe2000f8ec03f */
[----:B0-----:R-:W0:Y:S01]  /*f3d0*/  SHFL.BFLY PT, R0, R3, 0x2, 0x1f ;  /* 0x0c401f0003007f89 */ /* 0x001e2200000e0000 */
[----:B------:R-:W-:Y:S01]  /*f3e0*/  UMOV UR4, UR37 ;  /* 0x0000002500047c82 */ /* 0x000fe20008000000 */
[----:B------:R-:W-:Y:S01]  /*f3f0*/  IMAD.U32 R14, RZ, RZ, UR9 ;  /* 0x00000009ff0e7e24 */ /* 0x000fe2000f8e00ff */
[----:B------:R-:W-:Y:S01]  /*f400*/  ULOP3.LUT UR8, UR42, 0x2000000, URZ, 0xfc, !UPT ;  /* 0x020000002a087892 */ /* 0x000fe2000f8efc3f */
[----:B------:R-:W-:Y:S01]  /*f410*/  IMAD.U32 R11, RZ, RZ, UR34 ;  /* 0x00000022ff0b7e24 */ /* 0x000fe2000f8e00ff */
[----:B------:R-:W-:-:S02]  /*f420*/  UIADD3 UR44, UR44, 0x1, URZ ;  /* 0x000000012c2c7890 */ /* 0x000fc4000fffe03f */
[----:B------:R-:W-:Y:S02]  /*f430*/  UIMAD UR8, UR43, 0x600, UR8 ;  /* 0x000006002b0878a4 */ /* 0x000fe4000f8e0208 */
[----:B------:R-:W-:-:S04]  /*f440*/  UIADD3 UR43, UR43, 0x1, URZ ;  /* 0x000000012b2b7890 */ /* 0x000fc8000fffe03f */
[----:B------:R-:W-:Y:S01]  /*f450*/  UISETP.NE.AND UP0, UPT, UR43, 0x2, UPT ;  /* 0x000000022b00788c */ /* 0x000fe2000bf05270 */
[----:B------:R-:W-:Y:S02]  /*f460*/  UMOV UR6, UR8 ;  /* 0x0000000800067c82 */ /* 0x000fe40008000000 */
[----:B------:R-:W-:Y:S01]  /*f470*/  HGMMA.64x96x16.F32 R88, gdesc[UR4].tnspB, R88, gsb0 ;  /* 0x41600000045879f0 */ /* 0x000fe20008000858 */
[----:B------:R-:W-:Y:S01]  /*f480*/  UIADD3 UR4, UR37, 0x2, URZ ;  /* 0x0000000225047890 */ /* 0x000fe2000fffe03f */
[----:B----4-:R-:W-:Y:S01]  /*f490*/  FADD.FTZ R4, R5, R2 ;  /* 0x0000000205047221 */ /* 0x010fe20000010000 */
[----:B------:R-:W-:Y:S01]  /*f4a0*/  UIADD3 UR6, UR8, 0x40, URZ ;  /* 0x0000004008067890 */ /* 0x000fe2000fffe03f */
[----:B------:R-:W-:Y:S01]  /*f4b0*/  IMAD.MOV.U32 R2, RZ, RZ, -0x800000 ;  /* 0xff800000ff027424 */ /* 0x000fe200078e00ff */
[----:B------:R-:W-:Y:S01]  /*f4c0*/  UMOV UR5, 0x40000040 ;  /* 0x4000004000057882 */ /* 0x000fe20000000000 */
[----:B------:R-:W-:Y:S01]  /*f4d0*/  UMOV UR7, 0x80000020 ;  /* 0x8000002000077882 */ /* 0x000fe20000000000 */
[----:B------:R-:W1:Y:S01]  /*f4e0*/  SHFL.BFLY PT, R7, R4, 0x1, 0x1f ;  /* 0x0c201f0004077f89 */ /* 0x000e6200000e0000 */
[----:B0-----:R-:W-:Y:S01]  /*f4f0*/  FADD.FTZ R0, R0, R3 ;  /* 0x0000000300007221 */ /* 0x001fe20000010000 */
[----:B------:R-:W-:Y:S01]  /*f500*/  IMAD.U32 R3, RZ, RZ, UR34 ;  /* 0x00000022ff037e24 */ /* 0x000fe2000f8e00ff */
[----:B------:R-:W-:-:S03]  /*f510*/  USEL UR43, UR43, URZ, UP0 ;  /* 0x0000003f2b2b7287 */ /* 0x000fc60008000000 */
[----:B------:R-:W0:Y:S01]  /*f520*/  SHFL.BFLY PT, R5, R0, 0x1, 0x1f ;  /* 0x0c201f0000057f89 */ /* 0x000e2200000e0000 */
[----:B-1----:R-:W-:-:S05]  /*f530*/  FADD.FTZ R10, R4, R7 ;  /* 0x00000007040a7221 */ /* 0x002fca0000010000 */
[----:B------:R-:W-:Y:S01]  /*f540*/  FSETP.NE.FTZ.AND P2, PT, R10, RZ, PT ;  /* 0x000000ff0a00720b */ /* 0x000fe20003f55000 */
[----:B0-----:R-:W-:Y:S01]  /*f550*/  FADD.FTZ R8, R0, R5 ;  /* 0x0000000500087221 */ /* 0x001fe20000010000 */
[----:B------:R-:W-:Y:S02]  /*f560*/  IMAD.MOV.U32 R5, RZ, RZ, RZ ;  /* 0x000000ffff057224 */ /* 0x000fe400078e00ff */
[----:B------:R-:W-:Y:S02]  /*f570*/  IMAD.MOV.U32 R0, RZ, RZ, -0x800000 ;  /* 0xff800000ff007424 */ /* 0x000fe400078e00ff */
[----:B------:R-:W-:-:S07]  /*f580*/  FSETP.NE.FTZ.AND P0, PT, R8, RZ, PT ;  /* 0x000000ff0800720b */ /* 0x000fce0003f15000 */
[----:B------:R-:W0:Y:S01]  /*f590*/  @P2 MUFU.LG2 R7, R10 ;  /* 0x0000000a00072308 */ /* 0x000e220000000c00 */
[----:B------:R-:W-:-:S05]  /*f5a0*/  @P2 FMUL.FTZ R11, R11, 0.69314718246459960938 ;  /* 0x3f3172180b0b2820 */ /* 0x000fca0000410000 */
[----:B------:R-:W-:Y:S02]  /*f5b0*/  @P0 FMUL.FTZ R3, R3, 0.69314718246459960938 ;  /* 0x3f31721803030820 */ /* 0x000fe40000410000 */
        /* <DEDUP_REMOVED lines=107> */
.L_x_9107:
[----:B------:R-:W0:Y:S08]  /*fc70*/  S2UR UR4, SR_CgaCtaId ;  /* 0x00000000000479c3 */ /* 0x000e300000008800 */
[----:B------:R-:W-:Y:S06]  /*fc80*/  BAR.SYNC.DEFER_BLOCKING 0x5, 0x1a0 ;  /* 0x0146800000007b1d */ /* 0x000fec0000010000 */
[----:B------:R-:W-:Y:S01]  /*fc90*/  UMOV UR42, 0x400 ;  /* 0x00000400002a7882 */ /* 0x000fe20000000000 */
[----:B------:R-:W-:Y:S01]  /*fca0*/  BSSY B0, `(.L_x_9178) ;  /* 0x0000179000007945 */ /* 0x000fe20003800000 */
[----:B0-----:R-:W-:-:S09]  /*fcb0*/  ULEA UR42, UR4, UR42, 0x18 ;  /* 0x0000002a042a7291 */ /* 0x001fd2000f8ec03f */
[----:B------:R-:W0:Y:S02]  /*fcc0*/  LDS.128 R144, [UR42+0x2d8d0] ;  /* 0x02d8d02aff907984 */ /* 0x000e240008000c00 */
[----:B0-----:R-:W-:Y:S02]  /*fcd0*/  R2UR UR6, R146 ;  /* 0x00000000920672ca */ /* 0x001fe400000e0000 */
[----:B------:R-:W-:Y:S01]  /*fce0*/  R2UR UR5, R147 ;  /* 0x00000000930572ca */ /* 0x000fe200000e0000 */
[----:B------:R-:W-:Y:S06]  /*fcf0*/  BAR.ARV 0x4, 0x1a0 ;  /* 0x0106800000007b1d */ /* 0x000fec0000002000 */
[----:B------:R-:W-:Y:S08]  /*fd00*/  @P0 BRA `(.L_x_9179) ;  /* 0x0000000c00cc0947 */ /* 0x000ff00003800000 */
[----:B------:R-:W0:Y:S08]  /*fd10*/  S2UR UR4, SR_SWINHI ;  /* 0x00000000000479c3 */ /* 0x000e300000002f00 */
[----:B------:R-:W-:Y:S01]  /*fd20*/  BAR.SYNC.DEFER_BLOCKING 0x1, 0x180 ;  /* 0x0046000000007b1d */ /* 0x000fe20000010000 */
[----:B------:R-:W-:Y:S02]  /*fd30*/  F2FP.F16.F32.PACK_AB R6, R6, R3 ;  /* 0x000000030606723e */ /* 0x000fe400000000ff */
[----:B------:R-:W-:-:S02]  /*fd40*/  F2FP.F16.F32.PACK_AB R7, R7, R94 ;  /* 0x0000005e0707723e */ /* 0x000fc400000000ff */
[----:B------:R-:W-:Y:S02]  /*fd50*/  F2FP.F16.F32.PACK_AB R128, R129, R128 ;  /* 0x000000808180723e */ /* 0x000fe400000000ff */
[----:B------:R-:W-:Y:S02]  /*fd60*/  F2FP.F16.F32.PACK_AB R26, R125, R26 ;  /* 0x0000001a7d1a723e */ /* 0x000fe400000000ff */
[----:B------:R-:W-:Y:S02]  /*fd70*/  F2FP.F16.F32.PACK_AB R27, R27, R126 ;  /* 0x0000007e1b1b723e */ /* 0x000fe400000000ff */
[----:B------:R-:W-:Y:S02]  /*fd80*/  F2FP.F16.F32.PACK_AB R129, R131, R130 ;  /* 0x000000828381723e */ /* 0x000fe400000000ff */
[----:B------:R-:W-:Y:S02]  /*fd90*/  F2FP.F16.F32.PACK_AB R130, R133, R132 ;  /* 0x000000848582723e */ /* 0x000fe400000000ff */
[----:B------:R-:W-:Y:S01]  /*fda0*/  F2FP.F16.F32.PACK_AB R131, R135, R134 ;  /* 0x000000868783723e */ /* 0x000fe200000000ff */
[----:B------:R-:W-:Y:S01]  /*fdb0*/  UMOV UR8, UR42 ;  /* 0x0000002a00087c82 */ /* 0x000fe20008000000 */
[----:B0-----:R-:W-:Y:S01]  /*fdc0*/  UMOV UR9, UR4 ;  /* 0x0000000400097c82 */ /* 0x001fe20008000000 */
[----:B------:R-:W-:-:S02]  /*fdd0*/  IMAD.U32 R20, RZ, RZ, UR8 ;  /* 0x00000008ff147e24 */ /* 0x000fc4000f8e00ff */
[----:B------:R-:W-:Y:S01]  /*fde0*/  IMAD.U32 R21, RZ, RZ, UR9 ;  /* 0x00000009ff157e24 */ /* 0x000fe2000f8e00ff */
[----:B------:R-:W-:Y:S02]  /*fdf0*/  ULDC.64 UR8, c[0x0][0xbd8] ;  /* 0x0002f60000087ab9 */ /* 0x000fe40000000a00 */
[----:B------:R-:W-:Y:S01]  /*fe00*/  UISETP.NE.U32.AND UP0, UPT, UR8, URZ, UPT ;  /* 0x0000003f0800728c */ /* 0x000fe2000bf05070 */
[----:B------:R-:W-:-:S03]  /*fe10*/  IMAD.WIDE R4, R153, 0x2, R20 ;  /* 0x0000000299047825 */ /* 0x000fc600078e0214 */
[----:B------:R-:W-:Y:S01]  /*fe20*/  UISETP.NE.AND.EX UP0, UPT, UR9, URZ, UPT, UP0 ;  /* 0x0000003f0900728c */ /* 0x000fe2000bf05300 */
[C---:B------:R-:W-:Y:S02]  /*fe30*/  LOP3.LUT R9, R4.reuse, 0x180, RZ, 0xc0, !PT ;  /* 0x0000018004097812 */ /* 0x040fe400078ec0ff */
[----:B------:R-:W-:Y:S01]  /*fe40*/  ULDC.64 UR8, c[0x0][0xbd8] ;  /* 0x0002f60000087ab9 */ /* 0x000fe20000000a00 */
[C---:B------:R-:W-:Y:S01]  /*fe50*/  IADD3 R25, P0, R4.reuse, 0x6020, RZ ;  /* 0x0000602004197810 */ /* 0x040fe20007f1e0ff */
[----:B------:R-:W-:Y:S01]  /*fe60*/  UIMAD.WIDE UR8, UR40, 0x4, UR8 ;  /* 0x00000004280878a5 */ /* 0x000fe2000f8e0208 */
[----:B------:R-:W-:Y:S02]  /*fe70*/  SHF.R.U64 R9, R9, 0x3, RZ ;  /* 0x0000000309097819 */ /* 0x000fe400000012ff */
[C---:B------:R-:W-:Y:S02]  /*fe80*/  IADD3 R11, P1, R4.reuse, 0x6000, RZ ;  /* 0x00006000040b7810 */ /* 0x040fe40007f3e0ff */
[----:B---3--:R-:W-:-:S02]  /*fe90*/  IADD3 R33, P2, R4, 0x3020, RZ ;  /* 0x0000302004217810 */ /* 0x008fc40007f5e0ff */
[C---:B------:R-:W-:Y:S02]  /*fea0*/  IADD3 R29, P3, R4.reuse, 0x3000, RZ ;  /* 0x00003000041d7810 */ /* 0x040fe40007f7e0ff */
[----:B------:R-:W-:Y:S01]  /*feb0*/  IADD3 R28, P4, R4, 0x20, RZ ;  /* 0x00000020041c7810 */ /* 0x000fe20007f9e0ff */
[--C-:B------:R-:W-:Y:S01]  /*fec0*/  IMAD.X R13, RZ, RZ, R5.reuse, P2 ;  /* 0x000000ffff0d7224 */ /* 0x100fe200010e0605 */
[----:B------:R-:W-:Y:S01]  /*fed0*/  LOP3.LUT R4, R9, R4, RZ, 0x3c, !PT ;  /* 0x0000000409047212 */ /* 0x000fe200078e3cff */
[--C-:B------:R-:W-:Y:S01]  /*fee0*/  IMAD.X R15, RZ, RZ, R5.reuse, P3 ;  /* 0x000000ffff0f7224 */ /* 0x100fe200018e0605 */
[----:B------:R-:W-:Y:S01]  /*fef0*/  LOP3.LUT R24, R25, 0x180, RZ, 0xc0, !PT ;  /* 0x0000018019187812 */ /* 0x000fe200078ec0ff */
[----:B------:R-:W-:Y:S01]  /*ff00*/  IMAD.X R9, RZ, RZ, R5, P4 ;  /* 0x000000ffff097224 */ /* 0x000fe200020e0605 */
[----:B------:R-:W-:Y:S02]  /*ff10*/  LOP3.LUT R10, R11, 0x180, RZ, 0xc0, !PT ;  /* 0x000001800b0a7812 */ /* 0x000fe400078ec0ff */
[----:B------:R-:W-:-:S02]  /*ff20*/  MOV R31, R4 ;  /* 0x00000004001f7202 */ /* 0x000fc40000000f00 */
[----:B------:R-:W-:Y:S02]  /*ff30*/  F2FP.F16.F32.PACK_AB R4, R89, R8 ;  /* 0x000000085904723e */ /* 0x000fe400000000ff */
[----:B------:R-:W-:Y:S02]  /*ff40*/  LOP3.LUT R8, R28, 0x180, RZ, 0xc0, !PT ;  /* 0x000001801c087812 */ /* 0x000fe400078ec0ff */
[----:B------:R-:W-:Y:S02]  /*ff50*/  SHF.R.U64 R24, R24, 0x3, RZ ;  /* 0x0000000318187819 */ /* 0x000fe400000012ff */
[----:B------:R-:W-:Y:S02]  /*ff60*/  SHF.R.U64 R10, R10, 0x3, RZ ;  /* 0x000000030a0a7819 */ /* 0x000fe400000012ff */
[----:B------:R-:W-:Y:S02]  /*ff70*/  LOP3.LUT R12, R33, 0x180, RZ, 0xc0, !PT ;  /* 0x00000180210c7812 */ /* 0x000fe400078ec0ff */
[----:B------:R-:W-:-:S02]  /*ff80*/  LOP3.LUT R14, R29, 0x180, RZ, 0xc0, !PT ;  /* 0x000001801d0e7812 */ /* 0x000fc400078ec0ff */
[----:B------:R-:W-:Y:S02]  /*ff90*/  SHF.R.U64 R3, R8, 0x3, RZ ;  /* 0x0000000308037819 */ /* 0x000fe400000012ff */
[----:B------:R-:W-:Y:S01]  /*ffa0*/  LOP3.LUT R24, R24, R25, RZ, 0x3c, !PT ;  /* 0x0000001918187212 */ /* 0x000fe200078e3cff */
[--C-:B------:R-:W-:Y:S01]  /*ffb0*/  IMAD.X R25, RZ, RZ, R5.reuse, P0 ;  /* 0x000000ffff197224 */ /* 0x100fe200000e0605 */
[----:B------:R-:W-:Y:S01]  /*ffc0*/  LOP3.LUT R10, R10, R11, RZ, 0x3c, !PT ;  /* 0x0000000b0a0a7212 */ /* 0x000fe200078e3cff */
[----:B------:R-:W-:Y:S01]  /*ffd0*/  IMAD.X R11, RZ, RZ, R5, P1 ;  /* 0x000000ffff0b7224 */ /* 0x000fe200008e0605 */
[----:B------:R-:W-:Y:S02]  /*ffe0*/  SHF.R.U64 R12, R12, 0x3, RZ ;  /* 0x000000030c0c7819 */ /* 0x000fe400000012ff */
[----:B------:R-:W-:Y:S02]  /*fff0*/  SHF.R.U64 R14, R14, 0x3, RZ ;  /* 0x000000030e0e7819 */ /* 0x000fe400000012ff */
[----:B------:R-:W-:-:S02]  /*10000*/  F2FP.F16.F32.PACK_AB R5, R91, R90 ;  /* 0x0000005a5b05723e */ /* 0x000fc400000000ff */
[----:B------:R-:W-:Y:S02]  /*10010*/  LOP3.LUT R8, R3, R28, RZ, 0x3c, !PT ;  /* 0x0000001c03087212 */ /* 0x000fe400078e3cff */
[----:B------:R-:W-:Y:S01]  /*10020*/  LOP3.LUT R12, R12, R33, RZ, 0x3c, !PT ;  /* 0x000000210c0c7212 */ /* 0x000fe200078e3cff */
[----:B------:R0:W-:Y:S01]  /*10030*/  STSM.16.M88.4 [R31], R4 ;  /* 0x000000041f007844 */ /* 0x0001e20000000200 */
[----:B------:R-:W-:Y:S02]  /*10040*/  LOP3.LUT R14, R14, R29, RZ, 0x3c, !PT ;  /* 0x0000001d0e0e7212 */ /* 0x000fe400078e3cff */
[----:B------:R-:W-:Y:S02]  /*10050*/  MOV R29, R10 ;  /* 0x0000000a001d7202 */ /* 0x000fe40000000f00 */
[----:B------:R-:W-:Y:S02]  /*10060*/  MOV R3, R8 ;  /* 0x0000000800037202 */ /* 0x000fe40000000f00 */
[----:B------:R-:W-:-:S02]  /*10070*/  F2FP.F16.F32.PACK_AB R8, R97, R96 ;  /* 0x000000606108723e */ /* 0x000fc400000000ff */
[----:B------:R-:W-:Y:S02]  /*10080*/  F2FP.F16.F32.PACK_AB R9, R99, R98 ;  /* 0x000000626309723e */ /* 0x000fe400000000ff */
[----:B------:R-:W-:Y:S02]  /*10090*/  F2FP.F16.F32.PACK_AB R10, R101, R100 ;  /* 0x00000064650a723e */ /* 0x000fe400000000ff */
[----:B------:R-:W-:Y:S02]  /*100a0*/  F2FP.F16.F32.PACK_AB R11, R103, R102 ;  /* 0x00000066670b723e */ /* 0x000fe400000000ff */
[----:B------:R-:W-:Y:S02]  /*100b0*/  MOV R30, R12 ;  /* 0x0000000c001e7202 */ /* 0x000fe40000000f00 */
[----:B0-----:R-:W-:Y:S01]  /*100c0*/  MOV R31, R14 ;  /* 0x0000000e001f7202 */ /* 0x001fe20000000f00 */
[----:B------:R0:W-:Y:S01]  /*100d0*/  STSM.16.M88.4 [R3], R8 ;  /* 0x0000000803007844 */ /* 0x0001e20000000200 */
[----:B------:R-:W-:-:S02]  /*100e0*/  F2FP.F16.F32.PACK_AB R4, R105, R104 ;  /* 0x000000686904723e */ /* 0x000fc400000000ff */
[----:B------:R-:W-:Y:S02]  /*100f0*/  F2FP.F16.F32.PACK_AB R5, R107, R106 ;  /* 0x0000006a6b05723e */ /* 0x000fe400000000ff */
[----:B------:R-:W-:Y:S02]  /*10100*/  F2FP.F16.F32.PACK_AB R6, R109, R108 ;  /* 0x0000006c6d06723e */ /* 0x000fe400000000ff */
[----:B------:R-:W-:Y:S02]  /*10110*/  F2FP.F16.F32.PACK_AB R7, R111, R110 ;  /* 0x0000006e6f07723e */ /* 0x000fe400000000ff */
[----:B------:R-:W-:Y:S02]  /*10120*/  MOV R28, R24 ;  /* 0x00000018001c7202 */ /* 0x000fe40000000f00 */
[----:B------:R-:W-:Y:S01]  /*10130*/  F2FP.F16.F32.PACK_AB R12, R113, R112 ;  /* 0x00000070710c723e */ /* 0x000fe200000000ff */
[----:B------:R1:W-:Y:S01]  /*10140*/  STSM.16.M88.4 [R31], R4 ;  /* 0x000000041f007844 */ /* 0x0003e20000000200 */
[----:B------:R-:W-:-:S02]  /*10150*/  F2FP.F16.F32.PACK_AB R13, R115, R114 ;  /* 0x00000072730d723e */ /* 0x000fc400000000ff */
[----:B------:R-:W-:Y:S01]  /*10160*/  F2FP.F16.F32.PACK_AB R14, R117, R116 ;  /* 0x00000074750e723e */ /* 0x000fe200000000ff */
[----:B0-----:R-:W-:Y:S01]  /*10170*/  IMAD.U32 R8, RZ, RZ, UR8 ;  /* 0x00000008ff087e24 */ /* 0x001fe2000f8e00ff */
[----:B------:R-:W-:Y:S01]  /*10180*/  F2FP.F16.F32.PACK_AB R15, R119, R118 ;  /* 0x00000076770f723e */ /* 0x000fe200000000ff */
[----:B------:R-:W-:Y:S01]  /*10190*/  IMAD.U32 R9, RZ, RZ, UR9 ;  /* 0x00000009ff097e24 */ /* 0x000fe2000f8e00ff */
[----:B------:R-:W-:Y:S01]  /*101a0*/  F2FP.F16.F32.PACK_AB R24, R121, R120 ;  /* 0x000000787918723e */ /* 0x000fe200000000ff */
[----:B------:R-:W-:Y:S01]  /*101b0*/  ULDC.64 UR8, c[0x0][0xbe0] ;  /* 0x0002f80000087ab9 */ /* 0x000fe20000000a00 */
[----:B------:R-:W-:Y:S01]  /*101c0*/  F2FP.F16.F32.PACK_AB R25, R123, R122 ;  /* 0x0000007a7b19723e */ /* 0x000fe200000000ff */
[----:B------:R0:W-:Y:S01]  /*101d0*/  STSM.16.M88.4 [R30], R12 ;  /* 0x0000000c1e007844 */ /* 0x0001e20000000200 */
[----:B------:R-:W2:Y:S01]  /*101e0*/  LDC R38, c[0x0][0xa88] ;  /* 0x0002a200ff267b82 */ /* 0x000ea20000000800 */
[----:B------:R-:W-:Y:S02]  /*101f0*/  PLOP3.LUT P0, PT, PT, PT, UP0, 0x80, 0x0 ;  /* 0x000000000000781c */ /* 0x000fe40003f0f008 */
[----:B------:R0:W-:Y:S04]  /*10200*/  STSM.16.M88.4 [R29], R24 ;  /* 0x000000181d007844 */ /* 0x0001e80000000200 */
[----:B------:R0:W-:Y:S01]  /*10210*/  STSM.16.M88.4 [R28], R128 ;  /* 0x000000801c007844 */ /* 0x0001e20000000200 */
[----:B------:R-:W-:Y:S01]  /*10220*/  UISETP.NE.U32.AND UP1, UPT, UR8, URZ, UPT ;  /* 0x0000003f0800728c */ /* 0x000fe2000bf25070 */
[----:B------:R-:W-:Y:S03]  /*10230*/  BAR.SYNC.DEFER_BLOCKING 0x1, 0x180 ;  /* 0x0046000000007b1d */ /* 0x000fe60000010000 */
[----:B------:R-:W-:-:S06]  /*10240*/  UISETP.NE.AND.EX UP1, UPT, UR9, URZ, UPT, UP1 ;  /* 0x0000003f0900728c */ /* 0x000fcc000bf25310 */
[----:B------:R-:W-:-:S05]  /*10250*/  PLOP3.LUT P1, PT, PT, PT, UP1, 0x80, 0x0 ;  /* 0x000000000000781c */ /* 0x000fca0003f2f018 */
[----:B------:R-:W-:Y:S02]  /*10260*/  @UP1 ULDC.64 UR8, c[0x0][0xbe0] ;  /* 0x0002f80000081ab9 */ /* 0x000fe40000000a00 */
[----:B------:R-:W-:-:S06]  /*10270*/  @UP1 UIMAD.WIDE UR8, UR40, 0x4, UR8 ;  /* 0x00000004280818a5 */ /* 0x000fcc000f8e0208 */
[----:B-1----:R-:W-:Y:S02]  /*10280*/  IMAD.U32 R6, RZ, RZ, UR8 ;  /* 0x00000008ff067e24 */ /* 0x002fe4000f8e00ff */
[----:B------:R-:W-:Y:S01]  /*10290*/  IMAD.U32 R7, RZ, RZ, UR9 ;  /* 0x00000009ff077e24 */ /* 0x000fe2000f8e00ff */
[----:B------:R-:W3:Y:S01]  /*102a0*/  @P0 LDG.E R3, desc[UR48][R8.64] ;  /* 0x0000003008030981 */ /* 0x000ee2000c1e1900 */
[----:B------:R-:W-:Y:S01]  /*102b0*/  IMAD R5, R142, 0x20, R140 ;  /* 0x000000208e057824 */ /* 0x000fe200078e028c */
[----:B------:R-:W-:Y:S02]  /*102c0*/  UMOV UR4, URZ ;  /* 0x0000003f00047c82 */ /* 0x000fe40008000000 */
[----:B--2---:R0:W5:Y:S01]  /*102d0*/  @P1 LDG.E R38, desc[UR48][R6.64] ;  /* 0x0000003006261981 */ /* 0x004162000c1e1900 */
[----:B------:R-:W-:-:S03]  /*102e0*/  IMAD.WIDE R20, R5, 0x2, R20 ;  /* 0x0000000205147825 */ /* 0x000fc600078e0214 */
[----:B------:R-:W-:Y:S02]  /*102f0*/  IADD3 R5, P6, R20, 0x1800, RZ ;  /* 0x0000180014057810 */ /* 0x000fe40007fde0ff */
[----:B---3--:R-:W-:Y:S01]  /*10300*/  @P0 R2UR UR4, R3 ;  /* 0x00000000030402ca */ /* 0x008fe200000e0000 */
[----:B0-----:R-:W-:-:S14]  /*10310*/  @P1 BRA `(.L_x_9180) ;  /* 0x0000000000101947 */ /* 0x001fdc0003800000 */
[----:B------:R-:W-:Y:S05]  /*10320*/  @!P0 BRA `(.L_x_9180) ;  /* 0x00000000000c8947 */ /* 0x000fea0003800000 */
[----:B------:R-:W2:Y:S04]  /*10330*/  LDG.E R3, desc[UR48][R8.64] ;  /* 0x0000003008037981 */ /* 0x000ea8000c1e1900 */
[----:B-----5:R-:W2:Y:S02]  /*10340*/  LDG.E R38, desc[UR48][R8.64+0x4] ;  /* 0x0000043008267981 */ /* 0x020ea4000c1e1900 */
[----:B--2---:R-:W-:-:S07]  /*10350*/  IMAD.IADD R38, R38, 0x1, -R3 ;  /* 0x0000000126267824 */ /* 0x004fce00078e0a03 */
.L_x_9180:
[----:B------:R-:W-:Y:S01]  /*10360*/  USHF.R.S32.HI UR14, URZ, 0x1f, UR41 ;  /* 0x0000001f3f0e7899 */ /* 0x000fe20008011429 */
[----:B------:R-:W-:Y:S01]  /*10370*/  LOP3.LUT R4, R5, 0x180, RZ, 0xc0, !PT ;  /* 0x0000018005047812 */ /* 0x000fe200078ec0ff */
[----:B------:R-:W-:Y:S01]  /*10380*/  ULDC.64 UR12, c[0x0][0xb70] ;  /* 0x0002dc00000c7ab9 */ /* 0x000fe20000000a00 */
[----:B------:R-:W-:Y:S01]  /*10390*/  USHF.R.S32.HI UR11, URZ, 0x1f, UR4 ;  /* 0x0000001f3f0b7899 */ /* 0x000fe20008011404 */
[----:B------:R-:W-:Y:S01]  /*103a0*/  IMAD R7, R149, 0xc0, R151 ;  /* 0x000000c095077824 */ /* 0x000fe200078e0297 */
[----:B------:R-:W-:Y:S01]  /*103b0*/  UIMAD UR7, UR14, UR12, URZ ;  /* 0x0000000c0e0772a4 */ /* 0x000fe2000f8e023f */
[----:B------:R-:W-:Y:S01]  /*103c0*/  SHF.R.U64 R4, R4, 0x3, RZ ;  /* 0x0000000304047819 */ /* 0x000fe200000012ff */
[----:B------:R-:W-:Y:S01]  /*103d0*/  UMOV UR10, UR4 ;  /* 0x00000004000a7c82 */ /* 0x000fe20008000000 */
[----:B------:R-:W-:Y:S01]  /*103e0*/  USEL UR16, UR40, URZ, !UP0 ;  /* 0x0000003f28107287 */ /* 0x000fe2000c000000 */
[----:B------:R-:W-:Y:S01]  /*103f0*/  SHF.R.S32.HI R3, RZ, 0x1f, R7 ;  /* 0x0000001fff037819 */ /* 0x000fe20000011407 */
[----:B------:R-:W-:Y:S01]  /*10400*/  UIMAD.WIDE.U32 UR8, UR41, UR12, UR10 ;  /* 0x0000000c290872a5 */ /* 0x000fe2000f8e000a */
[----:B------:R-:W-:Y:S01]  /*10410*/  LOP3.LUT R4, R4, R5, RZ, 0x3c, !PT ;  /* 0x0000000504047212 */ /* 0x000fe200078e3cff */
[----:B------:R-:W-:Y:S01]  /*10420*/  UIMAD UR10, UR41, UR13, UR7 ;  /* 0x0000000d290a72a4 */ /* 0x000fe2000f8e0207 */
[----:B------:R-:W-:Y:S01]  /*10430*/  LOP3.LUT P0, RZ, R150, 0x3, RZ, 0xc0, !PT ;  /* 0x0000000396ff7812 */ /* 0x000fe2000780c0ff */
[----:B------:R-:W-:Y:S01]  /*10440*/  USHF.R.S32.HI UR7, URZ, 0x1f, UR40 ;  /* 0x0000001f3f077899 */ /* 0x000fe20008011428 */
[C---:B------:R-:W-:Y:S01]  /*10450*/  IADD3 R25, P5, R20.reuse, 0x3000, RZ ;  /* 0x0000300014197810 */ /* 0x040fe20007fbe0ff */
[----:B------:R-:W-:Y:S01]  /*10460*/  ULDC.64 UR12, c[0x0][0xb78] ;  /* 0x0002de00000c7ab9 */ /* 0x000fe20000000a00 */
[----:B------:R-:W-:Y:S01]  /*10470*/  UIADD3 UR9, UR9, UR10, URZ ;  /* 0x0000000a09097290 */ /* 0x000fe2000fffe03f */
[C---:B------:R-:W-:Y:S01]  /*10480*/  IADD3 R13, P4, R20.reuse, 0x4800, RZ ;  /* 0x00004800140d7810 */ /* 0x040fe20007f9e0ff */
[----:B------:R-:W-:Y:S01]  /*10490*/  USEL UR15, UR7, URZ, !UP0 ;  /* 0x0000003f070f7287 */ /* 0x000fe2000c000000 */
[----:B------:R-:W-:Y:S01]  /*104a0*/  IADD3 R33, P3, R20, 0x6000, RZ ;  /* 0x0000600014217810 */ /* 0x000fe20007f7e0ff */
[----:B------:R-:W-:Y:S01]  /*104b0*/  UIMAD.WIDE.U32 UR8, UR16, UR12, UR8 ;  /* 0x0000000c100872a5 */ /* 0x000fe2000f8e0008 */
[----:B------:R-:W-:Y:S01]  /*104c0*/  LOP3.LUT R24, R25, 0x180, RZ, 0xc0, !PT ;  /* 0x0000018019187812 */ /* 0x000fe200078ec0ff */
[----:B------:R-:W-:Y:S01]  /*104d0*/  UIMAD UR7, UR15, UR12, URZ ;  /* 0x0000000c0f0772a4 */ /* 0x000fe2000f8e023f */
[----:B------:R-:W-:-:S02]  /*104e0*/  LOP3.LUT R12, R13, 0x180, RZ, 0xc0, !PT ;  /* 0x000001800d0c7812 */ /* 0x000fc400078ec0ff */
[----:B------:R-:W-:Y:S01]  /*104f0*/  LOP3.LUT R32, R33, 0x180, RZ, 0xc0, !PT ;  /* 0x0000018021207812 */ /* 0x000fe200078ec0ff */
[----:B------:R-:W-:Y:S01]  /*10500*/  UIMAD UR7, UR16, UR13, UR7 ;  /* 0x0000000d100772a4 */ /* 0x000fe2000f8e0207 */
[----:B------:R-:W-:Y:S02]  /*10510*/  IADD3 R5, P1, R7, UR8, RZ ;  /* 0x0000000807057c10 */ /* 0x000fe4000ff3e0ff */
[----:B------:R-:W-:Y:S01]  /*10520*/  ULDC.64 UR12, c[0x0][0xb40] ;  /* 0x0002d000000c7ab9 */ /* 0x000fe20000000a00 */
[----:B------:R-:W-:Y:S02]  /*10530*/  SHF.R.U64 R24, R24, 0x3, RZ ;  /* 0x0000000318187819 */ /* 0x000fe400000012ff */
[----:B------:R-:W-:Y:S01]  /*10540*/  IMAD.U32 R6, RZ, RZ, UR7 ;  /* 0x00000007ff067e24 */ /* 0x000fe2000f8e00ff */
[----:B------:R-:W-:Y:S02]  /*10550*/  LEA R36, P2, R5, UR12, 0x2 ;  /* 0x0000000c05247c11 */ /* 0x000fe4000f8410ff */
[----:B------:R-:W-:-:S02]  /*10560*/  SHF.R.U64 R12, R12, 0x3, RZ ;  /* 0x000000030c0c7819 */ /* 0x000fc400000012ff */
[----:B------:R-:W-:Y:S01]  /*10570*/  IADD3.X R6, R3, UR9, R6, P1, !PT ;  /* 0x0000000903067c10 */ /* 0x000fe20008ffe406 */
[C---:B------:R-:W-:Y:S01]  /*10580*/  VIADD R3, R7.reuse, 0x8 ;  /* 0x0000000807037836 */ /* 0x040fe20000000000 */
[-C--:B-----5:R-:W-:Y:S01]  /*10590*/  ISETP.GE.OR P1, PT, R7, R38.reuse, P0 ;  /* 0x000000260700720c */ /* 0x0a0fe20000726670 */
[----:B------:R-:W-:Y:S01]  /*105a0*/  ULDC.64 UR8, c[0x0][0xaa0] ;  /* 0x0002a80000087ab9 */ /* 0x000fe20000000a00 */
[----:B------:R-:W-:Y:S01]  /*105b0*/  LEA.HI.X R37, R5, UR13, R6, 0x2, P2 ;  /* 0x0000000d05257c11 */ /* 0x000fe200090f1406 */
[--C-:B------:R-:W-:Y:S01]  /*105c0*/  IMAD.X R5, RZ, RZ, R21.reuse, P6 ;  /* 0x000000ffff057224 */ /* 0x100fe200030e0615 */
[----:B------:R-:W-:Y:S02]  /*105d0*/  IADD3 R6, P2, R20, 0x7800, RZ ;  /* 0x0000780014067810 */ /* 0x000fe40007f5e0ff */
[----:B------:R-:W-:Y:S02]  /*105e0*/  ISETP.GE.OR P0, PT, R3, R38, P0 ;  /* 0x000000260300720c */ /* 0x000fe40000706670 */
[----:B------:R-:W-:Y:S01]  /*105f0*/  LOP3.LUT R3, R6, 0x180, RZ, 0xc0, !PT ;  /* 0x0000018006037812 */ /* 0x000fe200078ec0ff */
[----:B------:R-:W-:Y:S01]  /*10600*/  IMAD.X R29, RZ, RZ, R21, P2 ;  /* 0x000000ffff1d7224 */ /* 0x000fe200010e0615 */
[----:B------:R-:W-:-:S02]  /*10610*/  LOP3.LUT R7, R20, 0x180, RZ, 0xc0, !PT ;  /* 0x0000018014077812 */ /* 0x000fc400078ec0ff */
[----:B------:R-:W-:Y:S02]  /*10620*/  SHF.R.U64 R32, R32, 0x3, RZ ;  /* 0x0000000320207819 */ /* 0x000fe400000012ff */
[----:B------:R-:W-:Y:S01]  /*10630*/  LOP3.LUT R24, R24, R25, RZ, 0x3c, !PT ;  /* 0x0000001918187212 */ /* 0x000fe200078e3cff */
[--C-:B------:R-:W-:Y:S01]  /*10640*/  IMAD.X R25, RZ, RZ, R21.reuse, P5 ;  /* 0x000000ffff197224 */ /* 0x100fe200028e0615 */
[----:B------:R-:W-:Y:S02]  /*10650*/  SHF.R.U64 R3, R3, 0x3, RZ ;  /* 0x0000000303037819 */ /* 0x000fe400000012ff */
[----:B------:R-:W-:Y:S01]  /*10660*/  LOP3.LUT R12, R12, R13, RZ, 0x3c, !PT ;  /* 0x0000000d0c0c7212 */ /* 0x000fe200078e3cff */
[--C-:B------:R-:W-:Y:S01]  /*10670*/  IMAD.X R13, RZ, RZ, R21.reuse, P4 ;  /* 0x000000ffff0d7224 */ /* 0x100fe200020e0615 */
[----:B------:R-:W-:Y:S01]  /*10680*/  SHF.R.U64 R7, R7, 0x3, RZ ;  /* 0x0000000307077819 */ /* 0x000fe200000012ff */
[----:B------:R-:W-:Y:S01]  /*10690*/  UIMAD UR7, UR11, UR8, URZ ;  /* 0x000000080b0772a4 */ /* 0x000fe2000f8e023f */
[----:B------:R-:W-:Y:S01]  /*106a0*/  LOP3.LUT R32, R32, R33, RZ, 0x3c, !PT ;  /* 0x0000002120207212 */ /* 0x000fe200078e3cff */
[----:B------:R-:W-:Y:S01]  /*106b0*/  IMAD.X R33, RZ, RZ, R21, P3 ;  /* 0x000000ffff217224 */ /* 0x000fe200018e0615 */
[----:B------:R-:W-:Y:S01]  /*106c0*/  LOP3.LUT R28, R3, R6, RZ, 0x3c, !PT ;  /* 0x00000006031c7212 */ /* 0x000fe200078e3cff */
[----:B------:R-:W-:Y:S01]  /*106d0*/  @!P1 STG.E desc[UR48][R36.64], R0 ;  /* 0x0000000024009986 */ /* 0x000fe2000c101930 */
[----:B------:R-:W-:Y:S01]  /*106e0*/  LOP3.LUT R20, R7, R20, RZ, 0x3c, !PT ;  /* 0x0000001407147212 */ /* 0x000fe200078e3cff */
[----:B------:R-:W-:Y:S01]  /*106f0*/  IMAD.U32 R3, RZ, RZ, UR8 ;  /* 0x00000008ff037e24 */ /* 0x000fe2000f8e00ff */
[----:B------:R-:W-:Y:S01]  /*10700*/  SHF.R.S32.HI R141, RZ, 0x1f, R140 ;  /* 0x0000001fff8d7819 */ /* 0x000fe2000001148c */
[----:B------:R0:W-:Y:S01]  /*10710*/  @!P0 STG.E desc[UR48][R36.64+0x20], R2 ;  /* 0x0000200224008986 */ /* 0x0001e2000c101930 */
[----:B------:R-:W-:-:S03]  /*10720*/  UIMAD UR7, UR4, UR9, UR7 ;  /* 0x00000009040772a4 */ /* 0x000fc6000f8e0207 */
[----:B------:R1:W5:Y:S01]  /*10730*/  LD.E.128 R8, desc[UR48][R20.64] ;  /* 0x0000003014087980 */ /* 0x000362000c101d00 */
[----:B------:R-:W-:-:S03]  /*10740*/  ULDC.64 UR8, c[0x0][0xae0] ;  /* 0x0002b80000087ab9 */ /* 0x000fc60000000a00 */
[----:B------:R-:W5:Y:S04]  /*10750*/  LD.E.128 R4, desc[UR48][R4.64] ;  /* 0x0000003004047980 */ /* 0x000f68000c101d00 */
[----:B------:R-:W5:Y:S01]  /*10760*/  LD.E.128 R24, desc[UR48][R24.64] ;  /* 0x0000003018187980 */ /* 0x000f62000c101d00 */
[----:B0-----:R-:W-:-:S03]  /*10770*/  IMAD.WIDE.U32 R2, R3, UR4, R140 ;  /* 0x0000000403027c25 */ /* 0x001fc6000f8e008c */
[----:B------:R-:W5:Y:S04]  /*10780*/  LD.E.128 R12, desc[UR48][R12.64] ;  /* 0x000000300c0c7980 */ /* 0x000f68000c101d00 */
[----:B------:R-:W5:Y:S04]  /*10790*/  LD.E.128 R32, desc[UR48][R32.64] ;  /* 0x0000003020207980 */ /* 0x000f68000c101d00 */
[----:B------:R-:W5:Y:S01]  /*107a0*/  LD.E.128 R28, desc[UR48][R28.64] ;  /* 0x000000301c1c7980 */ /* 0x000f62000c101d00 */
[----:B------:R-:W-:Y:S01]  /*107b0*/  UIMAD UR4, UR14, UR8, URZ ;  /* 0x000000080e0472a4 */ /* 0x000fe2000f8e023f */
[----:B------:R-:W-:Y:S01]  /*107c0*/  VIADD R3, R3, UR7 ;  /* 0x0000000703037c36 */ /* 0x000fe20008000000 */
[----:B------:R-:W-:Y:S01]  /*107d0*/  SHF.R.S32.HI R143, RZ, 0x1f, R142 ;  /* 0x0000001fff8f7819 */ /* 0x000fe2000001148e */
[----:B------:R-:W-:Y:S01]  /*107e0*/  @!PT LDS RZ, [RZ] ;  /* 0x00000000fffff984 */ /* 0x000fe20000000800 */
[----:B------:R-:W-:Y:S01]  /*107f0*/  @!PT LDS RZ, [RZ] ;  /* 0x00000000fffff984 */ /* 0x000fe20000000800 */
[----:B------:R-:W-:Y:S01]  /*10800*/  @!PT LDS RZ, [RZ] ;  /* 0x00000000fffff984 */ /* 0x000fe20000000800 */
[----:B------:R-:W-:Y:S01]  /*10810*/  @!PT LDS RZ, [RZ] ;  /* 0x00000000fffff984 */ /* 0x000fe20000000800 */
[----:B------:R0:W-:Y:S06]  /*10820*/  MEMBAR.ALL.CTA ;  /* 0x0000000000007992 */ /* 0x0001ec0000008000 */
[----:B0-----:R-:W0:Y:S01]  /*10830*/  FENCE.VIEW.ASYNC.S ;  /* 0x00000000000073c6 */ /* 0x001e220000000000 */
[----:B------:R-:W-:Y:S01]  /*10840*/  IMAD.U32 R37, RZ, RZ, UR8 ;  /* 0x00000008ff257e24 */ /* 0x000fe2000f8e00ff */
[----:B------:R-:W-:Y:S01]  /*10850*/  UIMAD UR7, UR41, UR9, UR4 ;  /* 0x00000009290772a4 */ /* 0x000fe2000f8e0204 */
[----:B-1----:R-:W-:Y:S01]  /*10860*/  IMAD R21, R149, -0xc0, R38 ;  /* 0xffffff4095157824 */ /* 0x002fe200078e0226 */
[----:B------:R-:W-:Y:S01]  /*10870*/  UIADD3 UR4, UR42, 0x2d820, URZ ;  /* 0x0002d8202a047890 */ /* 0x000fe2000fffe03f */
[----:B------:R-:W-:Y:S01]  /*10880*/  IMAD.WIDE.U32 R2, R37, UR41, R2 ;  /* 0x0000002925027c25 */ /* 0x000fe2000f8e0002 */
[----:B------:R-:W-:Y:S01]  /*10890*/  ULDC.64 UR8, c[0x0][0xae8] ;  /* 0x0002ba0000087ab9 */ /* 0x000fe20000000a00 */
[----:B------:R-:W-:Y:S01]  /*108a0*/  BSSY B1, `(.L_x_9181) ;  /* 0x0000021000017945 */ /* 0x000fe20003800000 */
[----:B------:R-:W-:Y:S01]  /*108b0*/  ISETP.GE.AND P0, PT, R142, R21, PT ;  /* 0x000000158e00720c */ /* 0x000fe20003f06270 */
[----:B------:R-:W-:Y:S01]  /*108c0*/  VIADD R3, R3, UR7 ;  /* 0x0000000703037c36 */ /* 0x000fe20008000000 */
[----:B------:R-:W-:-:S02]  /*108d0*/  UIMAD UR7, UR15, UR8, URZ ;  /* 0x000000080f0772a4 */ /* 0x000fc4000f8e023f */
[----:B------:R-:W-:Y:S01]  /*108e0*/  IMAD.U32 R37, RZ, RZ, UR8 ;  /* 0x00000008ff257e24 */ /* 0x000fe2000f8e00ff */
[----:B------:R-:W-:Y:S01]  /*108f0*/  UPRMT UR4, URZ, 0x654, UR4 ;  /* 0x000006543f047896 */ /* 0x000fe20008000004 */
[----:B------:R-:W-:Y:S01]  /*10900*/  VIADD R0, R142, 0x60 ;  /* 0x000000608e007836 */ /* 0x000fe20000000000 */
[----:B------:R-:W-:Y:S02]  /*10910*/  UIMAD UR7, UR16, UR9, UR7 ;  /* 0x00000009100772a4 */ /* 0x000fe4000f8e0207 */
[----:B------:R-:W-:Y:S02]  /*10920*/  IMAD.WIDE.U32 R36, R37, UR16, R2 ;  /* 0x0000001025247c25 */ /* 0x000fe4000f8e0002 */
[----:B------:R-:W-:Y:S02]  /*10930*/  ISETP.GE.AND P3, PT, R0, R21, PT ;  /* 0x000000150000720c */ /* 0x000fe40003f66270 */
[----:B------:R-:W-:-:S04]  /*10940*/  IMAD.WIDE R20, R149, 0xc0, R142 ;  /* 0x000000c095147825 */ /* 0x000fc800078e028e */
[----:B------:R-:W-:Y:S01]  /*10950*/  VIADD R41, R37, UR7 ;  /* 0x0000000725297c36 */ /* 0x000fe20008000000 */
[----:B0-----:R-:W-:Y:S01]  /*10960*/  SYNCS.ARRIVE.TRANS64.RED.A1T0 RZ, [UR4], RZ ;  /* 0x000000ffffff79a7 */ /* 0x001fe20008100404 */
[----:B------:R-:W-:Y:S05]  /*10970*/  @P0 BRA `(.L_x_9182) ;  /* 0x00000000004c0947 */ /* 0x000fea0003800000 */
        /* <DEDUP_REMOVED lines=19> */
.L_x_9182:
[----:B------:R-:W-:Y:S05]  /*10ab0*/  BSYNC B1 ;  /* 0x0000000000017941 */ /* 0x000fea0003800000 */
.L_x_9181:
[----:B------:R-:W-:Y:S05]  /*10ac0*/  @P3 BRA `(.L_x_9183) ;  /* 0x0000000800583947 */ /* 0x000fea0003800000 */
[----:B0----5:R-:W-:Y:S01]  /*10ad0*/  IADD3 R9, P0, R20, 0x60, RZ ;  /* 0x0000006014097810 */ /* 0x021fe20007f1e0ff */
        /* <DEDUP_REMOVED lines=22> */
.L_x_9179:
        /* <DEDUP_REMOVED lines=24> */
[----:B-1----:R-:W2:Y:S04]  /*10dc0*/  LDG.E R5, desc[UR48][R2.64] ;  /* 0x0000003002057981 */ /* 0x002ea8000c1e1900 */
[----:B-----5:R-:W2:Y:S02]  /*10dd0*/  LDG.E R0, desc[UR48][R2.64+0x4] ;  /* 0x0000043002007981 */ /* 0x020ea4000c1e1900 */
[----:B--2---:R-:W-:-:S07]  /*10de0*/  IMAD.IADD R0, R0, 0x1, -R5 ;  /* 0x0000000100007824 */ /* 0x004fce00078e0a05 */
.L_x_9184:
[----:B------:R-:W-:Y:S01]  /*10df0*/  USHF.R.S32.HI UR4, URZ, 0x1f, UR40 ;  /* 0x0000001f3f047899 */ /* 0x000fe20008011428 */
[----:B------:R-:W-:Y:S01]  /*10e00*/  BSSY B1, `(.L_x_9185) ;  /* 0x000001e000017945 */ /* 0x000fe20003800000 */
[----:B------:R-:W-:Y:S01]  /*10e10*/  USEL UR10, UR40, URZ, !UP0 ;  /* 0x0000003f280a7287 */ /* 0x000fe2000c000000 */
[----:B------:R-:W-:Y:S01]  /*10e20*/  SHF.R.S32.HI R141, RZ, 0x1f, R140 ;  /* 0x0000001fff8d7819 */ /* 0x000fe2000001148c */
[----:B------:R-:W-:Y:S01]  /*10e30*/  USEL UR9, UR4, URZ, !UP0 ;  /* 0x0000003f04097287 */ /* 0x000fe2000c000000 */
[----:B-----5:R-:W-:Y:S01]  /*10e40*/  SHF.R.S32.HI R6, RZ, 0x1f, R7 ;  /* 0x0000001fff067819 */ /* 0x020fe20000011407 */
[----:B------:R-:W-:Y:S10]  /*10e50*/  @P0 BRA `(.L_x_9186) ;  /* 0x0000000000600947 */ /* 0x000ff40003800000 */
[----:B-1----:R-:W0:Y:S02]  /*10e60*/  S2R R2, SR_TID.X ;  /* 0x0000000000027919 */ /* 0x002e240000002100 */
[----:B0-----:R-:W-:-:S04]  /*10e70*/  IMAD R2, R149, 0xc0, R2 ;  /* 0x000000c095027824 */ /* 0x001fc800078e0202 */
[----:B------:R-:W-:-:S05]  /*10e80*/  VIADD R3, R2, 0xffffff80 ;  /* 0xffffff8002037836 */ /* 0x000fca0000000000 */
[----:B------:R-:W-:-:S13]  /*10e90*/  ISETP.GE.AND P0, PT, R3, R0, PT ;  /* 0x000000000300720c */ /* 0x000fda0003f06270 */
        /* <DEDUP_REMOVED lines=20> */
.L_x_9186:
[----:B------:R-:W-:Y:S05]  /*10fe0*/  BSYNC B1 ;  /* 0x0000000000017941 */ /* 0x000fea0003800000 */
.L_x_9185:
[----:B------:R-:W-:Y:S01]  /*10ff0*/  ULDC.64 UR12, c[0x0][0xaa0] ;  /* 0x0002a800000c7ab9 */ /* 0x000fe20000000a00 */
[----:B------:R-:W-:Y:S01]  /*11000*/  BSSY B1, `(.L_x_9187) ;  /* 0x000002c000017945 */ /* 0x000fe20003800000 */
[----:B01----:R-:W-:Y:S02]  /*11010*/  IMAD R4, R6, UR12, RZ ;  /* 0x0000000c06047c24 */ /* 0x003fe4000f8e02ff */
[----:B------:R-:W-:-:S04]  /*11020*/  IMAD.WIDE.U32 R2, R7, UR12, R140 ;  /* 0x0000000c07027c25 */ /* 0x000fc8000f8e008c */
[----:B------:R-:W-:Y:S01]  /*11030*/  IMAD R7, R7, UR13, R4 ;  /* 0x0000000d07077c24 */ /* 0x000fe2000f8e0204 */
[----:B------:R-:W-:Y:S01]  /*11040*/  ULDC.64 UR12, c[0x0][0xae0] ;  /* 0x0002b800000c7ab9 */ /* 0x000fe20000000a00 */
[--C-:B------:R-:W-:Y:S01]  /*11050*/  IMAD.MOV.U32 R6, RZ, RZ, R142.reuse ;  /* 0x000000ffff067224 */ /* 0x100fe200078e008e */
[----:B------:R-:W-:Y:S01]  /*11060*/  UIMAD UR4, UR8, UR12, URZ ;  /* 0x0000000c080472a4 */ /* 0x000fe2000f8e023f */
[----:B------:R-:W-:Y:S01]  /*11070*/  IMAD.IADD R3, R3, 0x1, R7 ;  /* 0x0000000103037824 */ /* 0x000fe200078e0207 */
[----:B------:R-:W-:Y:S01]  /*11080*/  SHF.R.S32.HI R7, RZ, 0x1f, R142 ;  /* 0x0000001fff077819 */ /* 0x000fe2000001148e */
[----:B------:R-:W-:Y:S01]  /*11090*/  IMAD.U32 R5, RZ, RZ, UR12 ;  /* 0x0000000cff057e24 */ /* 0x000fe2000f8e00ff */
[----:B------:R-:W-:-:S03]  /*110a0*/  UIMAD UR4, UR41, UR13, UR4 ;  /* 0x0000000d290472a4 */ /* 0x000fc6000f8e0204 */
[----:B------:R-:W-:Y:S01]  /*110b0*/  IMAD.WIDE.U32 R2, R5, UR41, R2 ;  /* 0x0000002905027c25 */ /* 0x000fe2000f8e0002 */
[----:B------:R-:W-:-:S03]  /*110c0*/  ULDC.64 UR12, c[0x0][0xae8] ;  /* 0x0002ba00000c7ab9 */ /* 0x000fc60000000a00 */
[----:B------:R-:W-:Y:S02]  /*110d0*/  IMAD R5, R149, -0xc0, R0 ;  /* 0xffffff4095057824 */ /* 0x000fe400078e0200 */
[----:B------:R-:W-:Y:S01]  /*110e0*/  VIADD R3, R3, UR4 ;  /* 0x0000000403037c36 */ /* 0x000fe20008000000 */
[----:B------:R-:W-:Y:S01]  /*110f0*/  UIMAD UR4, UR9, UR12, URZ ;  /* 0x0000000c090472a4 */ /* 0x000fe2000f8e023f */
[C---:B------:R-:W-:Y:S01]  /*11100*/  VIADD R0, R142.reuse, 0x60 ;  /* 0x000000608e007836 */ /* 0x040fe20000000000 */
[-C--:B------:R-:W-:Y:S01]  /*11110*/  ISETP.GE.AND P0, PT, R142, R5.reuse, PT ;  /* 0x000000058e00720c */ /* 0x080fe20003f06270 */
[----:B------:R-:W-:Y:S01]  /*11120*/  IMAD.U32 R9, RZ, RZ, UR12 ;  /* 0x0000000cff097e24 */ /* 0x000fe2000f8e00ff */
[----:B------:R-:W-:Y:S01]  /*11130*/  UIMAD UR4, UR10, UR13, UR4 ;  /* 0x0000000d0a0472a4 */ /* 0x000fe2000f8e0204 */
[----:B------:R-:W-:Y:S01]  /*11140*/  IMAD.WIDE R6, R149, 0xc0, R6 ;  /* 0x000000c095067825 */ /* 0x000fe200078e0206 */
[----:B------:R-:W-:-:S03]  /*11150*/  ISETP.GE.AND P1, PT, R0, R5, PT ;  /* 0x000000050000720c */ /* 0x000fc60003f26270 */
[----:B------:R-:W-:-:S04]  /*11160*/  IMAD.WIDE.U32 R4, R9, UR10, R2 ;  /* 0x0000000a09047c25 */ /* 0x000fc8000f8e0002 */
[----:B------:R-:W-:Y:S02]  /*11170*/  VIADD R11, R5, UR4 ;  /* 0x00000004050b7c36 */ /* 0x000fe40008000000 */
        /* <DEDUP_REMOVED lines=20> */
.L_x_9188:
[----:B------:R-:W-:Y:S05]  /*112c0*/  BSYNC B1 ;  /* 0x0000000000017941 */ /* 0x000fea0003800000 */
.L_x_9187:
        /* <DEDUP_REMOVED lines=22> */
.L_x_9183:
[----:B------:R-:W-:Y:S05]  /*11430*/  BSYNC B0 ;  /* 0x0000000000007941 */ /* 0x000fea0003800000 */
.L_x_9178:
[----:B------:R-:W-:Y:S02]  /*11440*/  ULDC UR4, c[0x0][0xc14] ;  /* 0x0003050000047ab9 */ /* 0x000fe40000000800 */
[----:B------:R-:W-:-:S06]  /*11450*/  UISETP.GE.AND UP0, UPT, UR5, UR4, UPT ;  /* 0x000000040500728c */ /* 0x000fcc000bf06270 */
[----:B------:R-:W-:-:S13]  /*11460*/  PLOP3.LUT P0, PT, PT, PT, UP0, 0x80, 0x0 ;  /* 0x000000000000781c */ /* 0x000fda0003f0f008 */
[----:B------:R-:W-:Y:S05]  /*11470*/  @!P0 BRA `(.L_x_9189) ;  /* 0xfffffef800a08947 */ /* 0x000fea000383ffff */
[----:B------:R-:W-:Y:S05]  /*11480*/  EXIT ;  /* 0x000000000000794d */ /* 0x000fea0003800000 */
.L_x_9096:
        /* <DEDUP_REMOVED lines=61> */
.L_x_9194:
        /* <DEDUP_REMOVED lines=13> */
.L_x_9193:
[----:B------:R-:W-:Y:S05]  /*11930*/  BSYNC B0 ;  /* 0x0000000000007941 */ /* 0x000fea0003800000 */
.L_x_9192:
        /* <DEDUP_REMOVED lines=26> */
.L_x_9190:
        /* <DEDUP_REMOVED lines=18> */
[----:B------:R-:W-:-:S06]  /*11c00*/  VIADD R16, R13, 0xffffffff ;  /* 0xffffffff0d107836 */ /* 0x000fcc0000000000 */
[----:B------:R2:W3:Y:S02]  /*11c10*/  SHFL.IDX PT, R16, R5, R16, 0x1f ;  /* 0x00001f1005107589 */ /* 0x0004e400000e0000 */
.L_x_9195:
[----:B---3--:R-:W-:Y:S01]  /*11c20*/  IMAD R16, R16, UR4, R11 ;  /* 0x0000000410107c24 */ /* 0x008fe2000f8e020b */
[----:B------:R-:W-:Y:S01]  /*11c30*/  IABS R2, R4 ;  /* 0x0000000400027213 */ /* 0x000fe20000000000 */
[----:B-1----:R-:W-:-:S03]  /*11c40*/  IMAD.MOV R9, RZ, RZ, -R3 ;  /* 0x000000ffff097224 */ /* 0x002fc600078e0a03 */
[----:B--2---:R-:W-:Y:S01]  /*11c50*/  IADD3 R5, -R16, UR6, RZ ;  /* 0x0000000610057c10 */ /* 0x004fe2000fffe1ff */
[----:B0-----:R-:W-:Y:S02]  /*11c60*/  IMAD.MOV R10, RZ, RZ, -R2 ;  /* 0x000000ffff0a7224 */ /* 0x001fe400078e0a02 */
[----:B------:R-:W-:Y:S01]  /*11c70*/  IMAD R9, R9, R6, RZ ;  /* 0x0000000609097224 */ /* 0x000fe200078e02ff */
[----:B------:R-:W-:Y:S01]  /*11c80*/  IABS R8, R5 ;  /* 0x0000000500087213 */ /* 0x000fe20000000000 */
[----:B------:R-:W-:-:S04]  /*11c90*/  IMAD.MOV.U32 R2, RZ, RZ, RZ ;  /* 0x000000ffff027224 */ /* 0x000fc800078e00ff */
[----:B------:R-:W-:-:S04]  /*11ca0*/  IMAD.HI.U32 R2, R3, R9, R2 ;  /* 0x0000000903027227 */ /* 0x000fc800078e0002 */
[----:B------:R-:W-:Y:S02]  /*11cb0*/  IMAD.MOV.U32 R3, RZ, RZ, R8 ;  /* 0x000000ffff037224 */ /* 0x000fe400078e0008 */
[----:B------:R-:W-:Y:S02]  /*11cc0*/  IMAD.MOV.U32 R8, RZ, RZ, R10 ;  /* 0x000000ffff087224 */ /* 0x000fe400078e000a */
        /* <DEDUP_REMOVED lines=17> */
[----:B------:R-:W-:Y:S02]  /*11de0*/  VIADDMNMX R7, R8, UR4, R7, PT ;  /* 0x0000000408077c46 */ /* 0x000fe4000b800107 */
[----:B------:R-:W-:-:S02]  /*11df0*/  IABS R11, R4 ;  /* 0x00000004000b7213 */ /* 0x000fc40000000000 */
[----:B------:R-:W-:-:S04]  /*11e00*/  IABS R8, R7 ;  /* 0x0000000700087213 */ /* 0x000fc80000000000 */
[----:B------:R-:W0:Y:S08]  /*11e10*/  I2F.RP R9, R8 ;  /* 0x0000000800097306 */ /* 0x000e300000209400 */
[----:B0-----:R-:W0:Y:S02]  /*11e20*/  MUFU.RCP R9, R9 ;  /* 0x0000000900097308 */ /* 0x001e240000001000 */
[----:B0-----:R-:W-:-:S06]  /*11e30*/  VIADD R3, R9, 0xffffffe ;  /* 0x0ffffffe09037836 */ /* 0x001fcc0000000000 */
[----:B------:R-:W0:Y:S02]  /*11e40*/  F2I.FTZ.U32.TRUNC.NTZ R3, R3 ;  /* 0x0000000300037305 */ /* 0x000e24000021f000 */
[----:B0-----:R-:W-:-:S04]  /*11e50*/  IMAD.MOV R10, RZ, RZ, -R3 ;  /* 0x000000ffff0a7224 */ /* 0x001fc800078e0a03 */
[----:B------:R-:W-:Y:S01]  /*11e60*/  IMAD.MOV.U32 R5, RZ, RZ, R10 ;  /* 0x000000ffff057224 */ /* 0x000fe200078e000a */
[----:B------:R-:W-:-:S03]  /*11e70*/  IABS R10, R7 ;  /* 0x00000007000a7213 */ /* 0x000fc60000000000 */
        /* <DEDUP_REMOVED lines=11> */
[----:B------:R-:W-:Y:S01]  /*11f30*/  ISETP.GE.AND P0, PT, R3, RZ, PT ;  /* 0x000000ff0300720c */ /* 0x000fe20003f06270 */
[----:B------:R-:W-:-:S12]  /*11f40*/  IMAD.IADD R3, R4, 0x1, R6 ;  /* 0x0000000104037824 */ /* 0x000fd800078e0206 */
        /* <DEDUP_REMOVED lines=8> */
.L_x_9191:
[----:B------:R-:W-:Y:S02]  /*11fd0*/  IMAD.MOV.U32 R17, RZ, RZ, RZ ;  /* 0x000000ffff117224 */ /* 0x000fe400078e00ff */
[----:B------:R-:W-:Y:S02]  /*11fe0*/  IMAD.U32 R16, RZ, RZ, UR6 ;  /* 0x00000006ff107e24 */ /* 0x000fe4000f8e00ff */
[----:B------:R-:W-:-:S07]  /*11ff0*/  IMAD.MOV.U32 R18, RZ, RZ, RZ ;  /* 0x000000ffff127224 */ /* 0x000fce00078e00ff */
.L_x_9196:
[----:B------:R-:W-:Y:S01]  /*12000*/  ISETP.NE.AND P0, PT, R27, RZ, PT ;  /* 0x000000ff1b00720c */ /* 0x000fe20003f05270 */
[----:B------:R-:W-:Y:S02]  /*12010*/  IMAD.MOV.U32 R24, RZ, RZ, 0x1 ;  /* 0x00000001ff187424 */ /* 0x000fe400078e00ff */
[----:B------:R-:W-:Y:S02]  /*12020*/  IMAD.MOV.U32 R22, RZ, RZ, RZ ;  /* 0x000000ffff167224 */ /* 0x000fe400078e00ff */
[----:B------:R-:W-:-:S08]  /*12030*/  IMAD.MOV.U32 R29, RZ, RZ, RZ ;  /* 0x000000ffff1d7224 */ /* 0x000fd000078e00ff */
[----:B------:R-:W0:Y:S01]  /*12040*/  @!P0 S2R R3, SR_CgaCtaId ;  /* 0x0000000000038919 */ /* 0x000e220000008800 */
[----:B------:R-:W-:-:S04]  /*12050*/  @!P0 MOV R0, 0x400 ;  /* 0x0000040000008802 */ /* 0x000fc80000000f00 */
[----:B0-----:R-:W-:-:S05]  /*12060*/  @!P0 LEA R0, R3, R0, 0x18 ;  /* 0x0000000003008211 */ /* 0x001fca00078ec0ff */
[----:B------:R0:W-:Y:S01]  /*12070*/  @!P0 STS.128 [R0+0x2d8d0], R16 ;  /* 0x02d8d01000008388 */ /* 0x0001e20000000c00 */
[----:B------:R-:W-:Y:S06]  /*12080*/  BAR.ARV 0x5, 0x1a0 ;  /* 0x0146800000007b1d */ /* 0x000fec0000002000 */
[----:B------:R-:W-:-:S13]  /*12090*/  ISETP.GE.AND P0, PT, R19, UR5, PT ;  /* 0x0000000513007c0c */ /* 0x000fda000bf06270 */
[----:B------:R-:W-:Y:S05]  /*120a0*/  @P0 BRA `(.L_x_9197) ;  /* 0x0000003c007c0947 */ /* 0x000fea0003800000 */
[----:B------:R-:W-:Y:S01]  /*120b0*/  IMAD.MOV.U32 R24, RZ, RZ, 0x1 ;  /* 0x00000001ff187424 */ /* 0x000fe200078e00ff */
[----:B------:R-:W-:Y:S01]  /*120c0*/  ULDC UR37, c[0x0][0xc] ;  /* 0x0000030000257ab9 */ /* 0x000fe20000000800 */
[----:B------:R-:W-:Y:S01]  /*120d0*/  IMAD.MOV.U32 R29, RZ, RZ, RZ ;  /* 0x000000ffff1d7224 */ /* 0x000fe200078e00ff */
[----:B------:R-:W-:Y:S01]  /*120e0*/  ULDC.64 UR38, c[0x0][0x198] ;  /* 0x0000660000267ab9 */ /* 0x000fe20000000a00 */
[----:B------:R-:W-:-:S07]  /*120f0*/  IMAD.MOV.U32 R22, RZ, RZ, RZ ;  /* 0x000000ffff167224 */ /* 0x000fce00078e00ff */
.L_x_9272:
[----:B------:R-:W-:Y:S05]  /*12100*/  YIELD ;  /* 0x0000000000007946 */ /* 0x000fea0003800000 */
[----:B------:R-:W-:Y:S01]  /*12110*/  ULDC.64 UR4, c[0x0][0xa28] ;  /* 0x00028a0000047ab9 */ /* 0x000fe20000000a00 */
[----:B0-----:R-:W-:Y:S01]  /*12120*/  IMAD.MOV.U32 R0, RZ, RZ, RZ ;  /* 0x000000ffff007224 */ /* 0x001fe200078e00ff */
[----:B------:R-:W-:-:S04]  /*12130*/  ISETP.NE.U32.AND P0, PT, RZ, UR4, PT ;  /* 0x00000004ff007c0c */ /* 0x000fc8000bf05070 */
[----:B------:R-:W-:Y:S01]  /*12140*/  ISETP.NE.AND.EX P0, PT, RZ, UR5, PT, P0 ;  /* 0x00000005ff007c0c */ /* 0x000fe2000bf05300 */
[----:B------:R-:W-:-:S12]  /*12150*/  ULDC.64 UR4, c[0x0][0xa00] ;  /* 0x0002800000047ab9 */ /* 0x000fd80000000a00 */
[----:B-1----:R-:W0:Y:S01]  /*12160*/  @P0 LDC.64 R2, c[0x0][0xa28] ;  /* 0x00028a00ff020b82 */ /* 0x002e220000000a00 */
[----:B------:R-:W-:Y:S01]  /*12170*/  ISETP.NE.U32.AND P2, PT, RZ, UR4, PT ;  /* 0x00000004ff007c0c */ /* 0x000fe2000bf45070 */
[----:B0-----:R-:W-:-:S05]  /*12180*/  @P0 IMAD.WIDE R2, R19, 0x4, R2 ;  /* 0x0000000413020825 */ /* 0x001fca00078e0202 */
[----:B------:R0:W5:Y:S01]  /*12190*/  @P0 LDG.E R0, desc[UR48][R2.64] ;  /* 0x0000003002000981 */ /* 0x000162000c1e1900 */
[----:B------:R-:W-:Y:S01]  /*121a0*/  ISETP.NE.AND.EX P2, PT, RZ, UR5, PT, P2 ;  /* 0x00000005ff007c0c */ /* 0x000fe2000bf45320 */
[----:B------:R-:W-:Y:S01]  /*121b0*/  IMAD.MOV.U32 R4, RZ, RZ, RZ ;  /* 0x000000ffff047224 */ /* 0x000fe200078e00ff */
[----:B------:R-:W-:Y:S01]  /*121c0*/  ULDC.64 UR4, c[0x0][0xa18] ;  /* 0x0002860000047ab9 */ /* 0x000fe20000000a00 */
[----:B0-----:R-:W0:Y:S02]  /*121d0*/  LDC.64 R2, c[0x0][0xa00] ;  /* 0x00028000ff027b82 */ /* 0x001e240000000a00 */
[----:B0-----:R-:W-:-:S08]  /*121e0*/  IMAD.WIDE R2, R19, 0x4, R2 ;  /* 0x0000000413027825 */ /* 0x001fd000078e0202 */
[----:B------:R-:W2:Y:S01]  /*121f0*/  @P2 LDG.E R4, desc[UR48][R2.64] ;  /* 0x0000003002042981 */ /* 0x000ea2000c1e1900 */
[----:B------:R-:W-:Y:S01]  /*12200*/  ISETP.NE.U32.AND P1, PT, RZ, UR4, PT ;  /* 0x00000004ff007c0c */ /* 0x000fe2000bf25070 */
[----:B------:R-:W-:Y:S02]  /*12210*/  ULDC UR6, c[0x0][0x288] ;  /* 0x0000a20000067ab9 */ /* 0x000fe40000000800 */
[----:B------:R-:W-:Y:S01]  /*12220*/  IMAD.U32 R6, RZ, RZ, UR6 ;  /* 0x00000006ff067e24 */ /* 0x000fe2000f8e00ff */
[----:B------:R-:W-:Y:S01]  /*12230*/  ISETP.NE.AND.EX P1, PT, RZ, UR5, PT, P1 ;  /* 0x00000005ff007c0c */ /* 0x000fe2000bf25310 */
[----:B------:R-:W-:Y:S01]  /*12240*/  ULDC.64 UR4, c[0x0][0x3f8] ;  /* 0x0000fe0000047ab9 */ /* 0x000fe20000000a00 */
[----:B------:R-:W-:Y:S01]  /*12250*/  ULDC.64 UR6, c[0x0][0xa08] ;  /* 0x0002820000067ab9 */ /* 0x000fe20000000a00 */
[----:B------:R-:W-:-:S03]  /*12260*/  UISETP.NE.U32.AND UP0, UPT, UR4, URZ, UPT ;  /* 0x0000003f0400728c */ /* 0x000fc6000bf05070 */
[----:B------:R-:W-:Y:S01]  /*12270*/  ULDC UR4, c[0x0][0x404] ;  /* 0x0001010000047ab9 */ /* 0x000fe20000000800 */
[----:B--2---:R0:W-:Y:S06]  /*12280*/  STL [R1], R4 ;  /* 0x0000000401007387 */ /* 0x0041ec0000100800 */
[----:B0-----:R-:W0:Y:S02]  /*12290*/  @P1 LDC.64 R4, c[0x0][0xa18] ;  /* 0x00028600ff041b82 */ /* 0x001e240000000a00 */
[----:B0-----:R-:W-:-:S05]  /*122a0*/  @P1 IMAD.WIDE R4, R19, 0x4, R4 ;  /* 0x0000000413041825 */ /* 0x001fca00078e0204 */
[----:B------:R0:W5:Y:S01]  /*122b0*/  @P1 LDG.E R6, desc[UR48][R4.64] ;  /* 0x0000003004061981 */ /* 0x000162000c1e1900 */
[----:B------:R-:W-:Y:S01]  /*122c0*/  UISETP.NE.AND.EX UP0, UPT, UR5, URZ, UPT, UP0 ;  /* 0x0000003f0500728c */ /* 0x000fe2000bf05300 */
[----:B------:R-:W-:Y:S02]  /*122d0*/  ISETP.NE.U32.AND P0, PT, RZ, UR6, PT ;  /* 0x00000006ff007c0c */ /* 0x000fe4000bf05070 */
[----:B------:R-:W-:Y:S01]  /*122e0*/  ULDC UR5, c[0x0][0x2e0] ;  /* 0x0000b80000057ab9 */ /* 0x000fe20000000800 */
[----:B------:R-:W-:Y:S01]  /*122f0*/  USEL UR4, UR4, 0x1, UP0 ;  /* 0x0000000104047887 */ /* 0x000fe20008000000 */
[----:B------:R-:W-:-:S03]  /*12300*/  ISETP.NE.AND.EX P0, PT, RZ, UR7, PT, P0 ;  /* 0x00000007ff007c0c */ /* 0x000fc6000bf05300 */
[----:B------:R-:W-:-:S06]  /*12310*/  UIMAD UR4, UR4, UR5, URZ ;  /* 0x00000005040472a4 */ /* 0x000fcc000f8e023f */
[----:B------:R-:W-:Y:S01]  /*12320*/  IMAD.U32 R7, RZ, RZ, UR4 ;  /* 0x00000004ff077e24 */ /* 0x000fe2000f8e00ff */
[----:B0--3--:R-:W-:Y:S06]  /*12330*/  @P1 BRA `(.L_x_9198) ;  /* 0x0000000000101947 */ /* 0x009fec0003800000 */
[----:B------:R-:W-:Y:S05]  /*12340*/  @!P2 BRA `(.L_x_9198) ;  /* 0x00000000000ca947 */ /* 0x000fea0003800000 */
[----:B------:R-:W2:Y:S04]  /*12350*/  LDG.E R5, desc[UR48][R2.64] ;  /* 0x0000003002057981 */ /* 0x000ea8000c1e1900 */
[----:B-----5:R-:W2:Y:S02]  /*12360*/  LDG.E R6, desc[UR48][R2.64+0x4] ;  /* 0x0000043002067981 */ /* 0x020ea4000c1e1900 */
[----:B--2---:R-:W-:-:S07]  /*12370*/  IMAD.IADD R6, R6, 0x1, -R5 ;  /* 0x0000000106067824 */ /* 0x004fce00078e0a05 */
.L_x_9198:
[----:B------:R-:W0:Y:S01]  /*12380*/  LDC.64 R2, c[0x0][0xa08] ;  /* 0x00028200ff027b82 */ /* 0x000e220000000a00 */
[----:B------:R-:W-:Y:S01]  /*12390*/  IMAD.MOV.U32 R23, RZ, RZ, RZ ;  /* 0x000000ffff177224 */ /* 0x000fe200078e00ff */
[----:B------:R-:W-:Y:S01]  /*123a0*/  ULDC.64 UR4, c[0x0][0xa20] ;  /* 0x0002880000047ab9 */ /* 0x000fe20000000a00 */
[----:B0-----:R-:W-:-:S05]  /*123b0*/  IMAD.WIDE R2, R19, 0x4, R2 ;  /* 0x0000000413027825 */ /* 0x001fca00078e0202 */
[----:B------:R-:W2:Y:S01]  /*123c0*/  @P0 LDG.E R23, desc[UR48][R2.64] ;  /* 0x0000003002170981 */ /* 0x000ea2000c1e1900 */
[----:B------:R-:W-:-:S04]  /*123d0*/  ISETP.NE.U32.AND P1, PT, RZ, UR4, PT ;  /* 0x00000004ff007c0c */ /* 0x000fc8000bf25070 */
[----:B------:R-:W-:Y:S01]  /*123e0*/  ISETP.NE.AND.EX P1, PT, RZ, UR5, PT, P1 ;  /* 0x00000005ff007c0c */ /* 0x000fe2000bf25310 */
[----:B--2--5:R-:W-:-:S12]  /*123f0*/  IMAD.IADD R23, R23, 0x1, R0 ;  /* 0x0000000117177824 */ /* 0x024fd800078e0200 */
[----:B------:R-:W-:Y:S05]  /*12400*/  @!P1 BRA `(.L_x_9199) ;  /* 0x0000000000109947 */ /* 0x000fea0003800000 */
[----:B------:R-:W0:Y:S02]  /*12410*/  LDC.64 R2, c[0x0][0xa20] ;  /* 0x00028800ff027b82 */ /* 0x000e240000000a00 */
[----:B0-----:R-:W-:-:S05]  /*12420*/  IMAD.WIDE R2, R19, 0x4, R2 ;  /* 0x0000000413027825 */ /* 0x001fca00078e0202 */
[----:B------:R0:W5:Y:S01]  /*12430*/  LDG.E R7, desc[UR48][R2.64] ;  /* 0x0000003002077981 */ /* 0x000162000c1e1900 */
[----:B------:R-:W-:Y:S05]  /*12440*/  BRA `(.L_x_9200) ;  /* 0x0000000000107947 */ /* 0x000fea0003800000 */
.L_x_9199:
[----:B------:R-:W-:Y:S05]  /*12450*/  @!P0 BRA `(.L_x_9200) ;  /* 0x00000000000c8947 */ /* 0x000fea0003800000 */
[----:B------:R-:W2:Y:S04]  /*12460*/  LDG.E R4, desc[UR48][R2.64] ;  /* 0x0000003002047981 */ /* 0x000ea8000c1e1900 */
[----:B------:R-:W2:Y:S02]  /*12470*/  LDG.E R7, desc[UR48][R2.64+0x4] ;  /* 0x0000043002077981 */ /* 0x000ea4000c1e1900 */
[----:B--2---:R-:W-:-:S07]  /*12480*/  IMAD.IADD R7, R7, 0x1, -R4 ;  /* 0x0000000107077824 */ /* 0x004fce00078e0a04 */
.L_x_9200:
[----:B0-----:R-:W0:Y:S01]  /*12490*/  LDC.64 R2, c[0x0][0x9e0] ;  /* 0x00027800ff027b82 */ /* 0x001e220000000a00 */
[----:B------:R-:W-:Y:S02]  /*124a0*/  IMAD R5, R17, 0xc0, RZ ;  /* 0x000000c011057824 */ /* 0x000fe400078e02ff */
[----:B-----5:R-:W-:-:S03]  /*124b0*/  IMAD.IADD R0, R7, 0x1, -R0 ;  /* 0x0000000107007824 */ /* 0x020fc600078e0a00 */
[----:B------:R-:W-:-:S05]  /*124c0*/  IADD3 R5, -R6, 0xc0, R5 ;  /* 0x000000c006057810 */ /* 0x000fca0007ffe105 */
[----:B------:R-:W-:Y:S01]  /*124d0*/  IMAD.IADD R9, R0, 0x1, R5 ;  /* 0x0000000100097824 */ /* 0x000fe200078e0205 */
[----:B0-----:R-:W-:-:S03]  /*124e0*/  ISETP.GE.AND P0, PT, R3, 0x1, PT ;  /* 0x000000010300780c */ /* 0x001fc60003f06270 */
[----:B------:R-:W-:-:S10]  /*124f0*/  IMAD.IADD R2, R9, 0x1, R2 ;  /* 0x0000000109027824 */ /* 0x000fd400078e0202 */
[----:B------:R-:W-:Y:S05]  /*12500*/  @!P0 BRA `(.L_x_9201) ;  /* 0x0000000000488947 */ /* 0x000fea0003800000 */
        /* <DEDUP_REMOVED lines=11> */
.L_x_9203:
[----:B------:R-:W-:-:S13]  /*125c0*/  ISETP.NE.AND P1, PT, R3, 0x1, PT ;  /* 0x000000010300780c */ /* 0x000fda0003f25270 */
[----:B------:R-:W0:Y:S02]  /*125d0*/  @P1 LDC.64 R4, c[0x0][0x9e8] ;  /* 0x00027a00ff041b82 */ /* 0x000e240000000a00 */
[----:B0-----:R-:W-:-:S05]  /*125e0*/  @P1 IMAD.HI.U32 R4, R7, R4, RZ ;  /* 0x0000000407041227 */ /* 0x001fca00078e00ff */
[----:B------:R-:W-:-:S07]  /*125f0*/  @P1 SHF.R.U32.HI R7, RZ, R5, R4 ;  /* 0x00000005ff071219 */ /* 0x000fce0000011604 */
.L_x_9204:
[----:B------:R-:W-:Y:S05]  /*12600*/  BSYNC B0 ;  /* 0x0000000000007941 */ /* 0x000fea0003800000 */
.L_x_9202:
[----:B------:R-:W-:-:S05]  /*12610*/  IMAD R7, R7, R3, R3 ;  /* 0x0000000307077224 */ /* 0x000fca00078e0203 */
[----:B------:R-:W-:-:S07]  /*12620*/  VIMNMX R2, R2, R7, PT ;  /* 0x0000000702027248 */ /* 0x000fce0003fe0100 */
.L_x_9201:
[----:B------:R-:W-:Y:S01]  /*12630*/  VIADD R2, R2, 0x7f ;  /* 0x0000007f02027836 */ /* 0x000fe20000000000 */
[----:B------:R-:W-:Y:S01]  /*12640*/  ULDC UR4, c[0x0][0x9dc] ;  /* 0x0002770000047ab9 */ /* 0x000fe20000000800 */
[----:B------:R-:W-:-:S03]  /*12650*/  IMAD R7, R17, 0xc0, -R6 ;  /* 0x000000c011077824 */ /* 0x000fc600078e0a06 */
[----:B------:R-:W-:Y:S01]  /*12660*/  SHF.R.S32.HI R5, RZ, 0x1f, R2 ;  /* 0x0000001fff057819 */ /* 0x000fe20000011402 */
[----:B------:R-:W-:-:S03]  /*12670*/  IMAD.IADD R7, R0, 0x1, R7 ;  /* 0x0000000100077824 */ /* 0x000fc600078e0207 */
[----:B------:R-:W-:Y:S01]  /*12680*/  LEA.HI R4, R5, R2, RZ, 0x7 ;  /* 0x0000000205047211 */ /* 0x000fe200078f38ff */
[----:B------:R-:W-:Y:S02]  /*12690*/  VIADD R2, R0, 0x7f ;  /* 0x0000007f00027836 */ /* 0x000fe40000000000 */
[----:B------:R-:W-:Y:S01]  /*126a0*/  VIADD R0, R7, -UR4 ;  /* 0x8000000407007c36 */ /* 0x000fe20008000000 */
[----:B------:R-:W-:Y:S02]  /*126b0*/  SHF.R.S32.HI R4, RZ, 0x7, R4 ;  /* 0x00000007ff047819 */ /* 0x000fe40000011404 */
        /* <DEDUP_REMOVED lines=15> */
.L_x_9207:
[----:B------:R-:W-:-:S13]  /*127b0*/  ISETP.NE.AND P0, PT, R3, 0x1, PT ;  /* 0x000000010300780c */ /* 0x000fda0003f05270 */
[----:B------:R-:W0:Y:S02]  /*127c0*/  @P0 LDC.64 R4, c[0x0][0x9e8] ;  /* 0x00027a00ff040b82 */ /* 0x000e240000000a00 */
[----:B0-----:R-:W-:-:S05]  /*127d0*/  @P0 IMAD.HI.U32 R4, R7, R4, RZ ;  /* 0x0000000407040227 */ /* 0x001fca00078e00ff */
[----:B------:R-:W-:-:S07]  /*127e0*/  @P0 SHF.R.U32.HI R7, RZ, R5, R4 ;  /* 0x00000005ff070219 */ /* 0x000fce0000011604 */
.L_x_9208:
[----:B------:R-:W-:Y:S05]  /*127f0*/  BSYNC B0 ;  /* 0x0000000000007941 */ /* 0x000fea0003800000 */
.L_x_9206:
[----:B------:R-:W-:-:S05]  /*12800*/  IMAD R3, R7, R3, RZ ;  /* 0x0000000307037224 */ /* 0x000fca00078e02ff */
[----:B------:R-:W-:-:S07]  /*12810*/  VIMNMX R0, R0, R3, !PT ;  /* 0x0000000300007248 */ /* 0x000fce0007fe0100 */
.L_x_9205:
[----:B------:R-:W-:Y:S01]  /*12820*/  SHF.R.S32.HI R3, RZ, 0x1f, R0 ;  /* 0x0000001fff037819 */ /* 0x000fe20000011400 */
[----:B------:R-:W-:Y:S03]  /*12830*/  BSSY B6, `(.L_x_9209) ;  /* 0x00002ac000067945 */ /* 0x000fe60003800000 */
[----:B------:R-:W-:-:S04]  /*12840*/  LEA.HI R3, R3, R0, RZ, 0x7 ;  /* 0x0000000003037211 */ /* 0x000fc800078f38ff */
[----:B------:R-:W-:-:S04]  /*12850*/  SHF.R.S32.HI R3, RZ, 0x7, R3 ;  /* 0x00000007ff037819 */ /* 0x000fc80000011403 */
[----:B------:R-:W-:-:S04]  /*12860*/  VIMNMX R26, RZ, R3, !PT ;  /* 0x00000003ff1a7248 */ /* 0x000fc80007fe0100 */
[----:B------:R-:W-:-:S13]  /*12870*/  ISETP.GT.AND P0, PT, R28, R26, PT ;  /* 0x0000001a1c00720c */ /* 0x000fda0003f04270 */
[----:B------:R-:W-:Y:S05]  /*12880*/  @P0 BRA `(.L_x_9210) ;  /* 0x00000000003c0947 */ /* 0x000fea0003800000 */
[----:B------:R-:W-:-:S13]  /*12890*/  ISETP.NE.AND P1, PT, R27, RZ, PT ;  /* 0x000000ff1b00720c */ /* 0x000fda0003f25270 */
[----:B------:R-:W-:Y:S05]  /*128a0*/  @P1 BRA `(.L_x_9211) ;  /* 0x0000002800901947 */ /* 0x000fea0003800000 */
[----:B------:R-:W0:Y:S01]  /*128b0*/  S2R R7, SR_LANEID ;  /* 0x0000000000077919 */ /* 0x000e220000000000 */
        /* <DEDUP_REMOVED lines=12> */
.L_x_9210:
        /* <DEDUP_REMOVED lines=22> */
.L_x_9212:
[----:B------:R-:W-:-:S05]  /*12ae0*/  VIADD R0, R25, 0x400 ;  /* 0x0000040019007836 */ /* 0x000fca0000000000 */
[----:B------:R-:W-:-:S13]  /*12af0*/  LOP3.LUT P0, RZ, R0, 0x1bf, RZ, 0xc0, !PT ;  /* 0x000001bf00ff7812 */ /* 0x000fda000780c0ff */
[----:B------:R-:W-:Y:S05]  /*12b00*/  @!P0 BRA `(.L_x_9213) ;  /* 0x0000000000808947 */ /* 0x000fea0003800000 */
[----:B------:R-:W-:Y:S01]  /*12b10*/  MOV R0, 0x0 ;  /* 0x0000000000007802 */ /* 0x000fe20000000f00 */
[----:B------:R-:W-:Y:S01]  /*12b20*/  ULDC.64 UR6, c[0x4][0x1b8] ;  /* 0x01006e0000067ab9 */ /* 0x000fe20000000a00 */
[----:B------:R-:W-:Y:S01]  /*12b30*/  ULDC.64 UR8, c[0x4][0x1c0] ;  /* 0x0100700000087ab9 */ /* 0x000fe20000000a00 */
[----:B------:R-:W-:Y:S01]  /*12b40*/  ULDC.64 UR4, c[0x4][0x80] ;  /* 0x0100200000047ab9 */ /* 0x000fe20000000a00 */
[----:B------:R0:W1:Y:S01]  /*12b50*/  LDC.64 R2, c[0x4][R0] ;  /* 0x0100000000027b82 */ /* 0x0000620000000a00 */
        /* <DEDUP_REMOVED lines=11> */
.L_x_9214:
        /* <DEDUP_REMOVED lines=16> */
.L_x_9213:
[----:B------:R-:W2:Y:S01]  /*12d10*/  LDL.LU R20, [R1] ;  /* 0x0000000001147983 */ /* 0x000ea20000300800 */
[----:B------:R-:W-:Y:S01]  /*12d20*/  ULDC.64 UR4, c[0x0][0x9f8] ;  /* 0x00027e0000047ab9 */ /* 0x000fe20000000a00 */
[----:B------:R-:W0:Y:S01]  /*12d30*/  LDC R0, c[0x0][0x428] ;  /* 0x00010a00ff007b82 */ /* 0x000e220000000800 */
[----:B------:R-:W-:Y:S01]  /*12d40*/  ISETP.NE.U32.AND P0, PT, RZ, UR4, PT ;  /* 0x00000004ff007c0c */ /* 0x000fe2000bf05070 */
[----:B------:R-:W-:-:S03]  /*12d50*/  IMAD.MOV.U32 R6, RZ, RZ, R19 ;  /* 0x000000ffff067224 */ /* 0x000fc600078e0013 */
[----:B------:R-:W-:Y:S01]  /*12d60*/  ISETP.NE.AND.EX P0, PT, RZ, UR5, PT, P0 ;  /* 0x00000005ff007c0c */ /* 0x000fe2000bf05300 */
[----:B------:R-:W-:-:S12]  /*12d70*/  ULDC.64 UR4, c[0x0][0xa00] ;  /* 0x0002800000047ab9 */ /* 0x000fd80000000a00 */
[----:B------:R-:W1:Y:S02]  /*12d80*/  @P0 LDC.64 R2, c[0x0][0x9f8] ;  /* 0x00027e00ff020b82 */ /* 0x000e640000000a00 */
[----:B-1----:R-:W-:-:S05]  /*12d90*/  @P0 IMAD.WIDE R2, R19, 0x4, R2 ;  /* 0x0000000413020825 */ /* 0x002fca00078e0202 */
[----:B------:R1:W5:Y:S01]  /*12da0*/  @P0 LDG.E R6, desc[UR48][R2.64] ;  /* 0x0000003002060981 */ /* 0x000362000c1e1900 */
[----:B0-----:R-:W-:Y:S01]  /*12db0*/  ISETP.NE.AND P0, PT, R0, 0x1, PT ;  /* 0x000000010000780c */ /* 0x001fe20003f05270 */
[----:B------:R-:W-:Y:S01]  /*12dc0*/  IMAD.MOV.U32 R0, RZ, RZ, R18 ;  /* 0x000000ffff007224 */ /* 0x000fe200078e0012 */
[----:B------:R-:W-:-:S04]  /*12dd0*/  ISETP.NE.AND P6, PT, R27, RZ, PT ;  /* 0x000000ff1b00720c */ /* 0x000fc80003fc5270 */
[----:B------:R-:W-:-:S07]  /*12de0*/  PLOP3.LUT P1, PT, P6, PT, PT, 0x8, 0x0 ;  /* 0x000000000000781c */ /* 0x000fce000372e170 */
[----:B------:R-:W0:Y:S02]  /*12df0*/  @P0 LDC R5, c[0x0][0x42c] ;  /* 0x00010b00ff050b82 */ /* 0x000e240000000800 */
[----:B------:R-:W-:-:S05]  /*12e00*/  VOTEU.ALL UP1, P6 ;  /* 0x00000000003f7886 */ /* 0x000fca0003020000 */
[----:B------:R-:W-:Y:S01]  /*12e10*/  @!UP1 UIADD3 UR8, UP0, UR38, 0x270, URZ ;  /* 0x0000027026089890 */ /* 0x000fe2000ff1e03f */
[----:B------:R-:W3:Y:S03]  /*12e20*/  @P0 LDC R7, c[0x0][0x430] ;  /* 0x00010c00ff070b82 */ /* 0x000ee60000000800 */
[----:B------:R-:W-:-:S03]  /*12e30*/  @!UP1 UIADD3.X UR9, URZ, UR39, URZ, UP0, !UPT ;  /* 0x000000273f099290 */ /* 0x000fc600087fe43f */
[----:B------:R-:W-:Y:S01]  /*12e40*/  VOTEU.ALL UP0, P6 ;  /* 0x00000000003f7886 */ /* 0x000fe20003000000 */
[----:B0-----:R-:W-:-:S05]  /*12e50*/  @P0 IMAD.HI.U32 R4, R18, R5, RZ ;  /* 0x0000000512040227 */ /* 0x001fca00078e00ff */
[----:B---3--:R-:W-:Y:S02]  /*12e60*/  @P0 SHF.R.U32.HI R0, RZ, R7, R4 ;  /* 0x00000007ff000219 */ /* 0x008fe40000011604 */
[----:B------:R-:W-:-:S04]  /*12e70*/  ISETP.NE.U32.AND P0, PT, RZ, UR4, PT ;  /* 0x00000004ff007c0c */ /* 0x000fc8000bf05070 */
[----:B------:R-:W-:-:S04]  /*12e80*/  ISETP.NE.AND.EX P0, PT, RZ, UR5, PT, P0 ;  /* 0x00000005ff007c0c */ /* 0x000fc8000bf05300 */
[----:B------:R-:W-:Y:S01]  /*12e90*/  SEL R10, R19, RZ, !P0 ;  /* 0x000000ff130a7207 */ /* 0x000fe20004000000 */
[----:B-12---:R-:W-:-:S08]  /*12ea0*/  IMAD R17, R17, 0xc0, R20 ;  /* 0x000000c011117824 */ /* 0x006fd000078e0214 */
.L_x_9215:
        /* <DEDUP_REMOVED lines=14> */
.L_x_9216:
        /* <DEDUP_REMOVED lines=13> */
.L_x_9217:
        /* <DEDUP_REMOVED lines=10> */
[----:B------:R-:W-:Y:S01]  /*13100*/  ULDC.64 UR4, c[0x0][0xa08] ;  /* 0x0002820000047ab9 */ /* 0x000fe20000000a00 */
[----:B------:R-:W-:Y:S01]  /*13110*/  VIADD R7, R28, 0xffffffff ;  /* 0xffffffff1c077836 */ /* 0x000fe20000000000 */
[----:B0-----:R-:W-:Y:S01]  /*13120*/  LOP3.LUT P0, RZ, R2, UR4, RZ, 0xfc, !PT ;  /* 0x0000000402ff7c12 */ /* 0x001fe2000f80fcff */
[----:B------:R-:W-:-:S03]  /*13130*/  UMOV UR4, 0xffffffff ;  /* 0xffffffff00047882 */ /* 0x000fc60000000000 */
[----:B------:R-:W-:-:S04]  /*13140*/  LOP3.LUT P0, RZ, R3, UR5, RZ, 0xfc, P0 ;  /* 0x0000000503ff7c12 */ /* 0x000fc8000800fcff */
[----:B-----5:R-:W-:Y:S01]  /*13150*/  SEL R8, R6, RZ, !P0 ;  /* 0x000000ff06087207 */ /* 0x020fe20004000000 */
[----:B------:R-:W-:Y:S08]  /*13160*/  BRA.DIV UR4, `(.L_x_9218) ;  /* 0x0000003604047947 */ /* 0x000ff0000b800000 */
.L_x_9288:
[----:B------:R-:W-:Y:S01]  /*13170*/  UMOV UR4, 0xffffffff ;  /* 0xffffffff00047882 */ /* 0x000fe20000000000 */
[----:B------:R-:W-:Y:S02]  /*13180*/  SHF.R.S32.HI R9, RZ, 0x1f, R6 ;  /* 0x0000001fff097819 */ /* 0x000fe40000011406 */
[----:B------:R-:W-:Y:S05]  /*13190*/  BRA.DIV UR4, `(.L_x_9219) ;  /* 0x00000036042c7947 */ /* 0x000fea000b800000 */
[----:B------:R-:W-:-:S13]  /*131a0*/  ELECT P6, URZ, PT ;  /* 0x00000000003f782f */ /* 0x000fda00038c0000 */
.L_x_9291:
[----:B------:R-:W-:Y:S05]  /*131b0*/  @!P6 BRA `(.L_x_9220) ;  /* 0x0000000000f8e947 */ /* 0x000fea0003800000 */
[----:B------:R-:W-:-:S04]  /*131c0*/  ISETP.NE.U32.AND P0, PT, R2, RZ, PT ;  /* 0x000000ff0200720c */ /* 0x000fc80003f05070 */
        /* <DEDUP_REMOVED lines=20> */
.L_x_9221:
[----:B------:R-:W-:Y:S01]  /*13310*/  IMAD R5, R22, 0x8, R25 ;  /* 0x0000000816057824 */ /* 0x000fe200078e0219 */
[----:B------:R-:W-:-:S04]  /*13320*/  SHF.L.U32 R4, R24, 0x1f, RZ ;  /* 0x0000001f18047819 */ /* 0x000fc800000006ff */
[----:B------:R-:W1:Y:S02]  /*13330*/  SYNCS.PHASECHK.TRANS64.TRYWAIT P0, [R5+URZ+0x2d840], R4 ;  /* 0x02d84004050075a7 */ /* 0x000e64000800017f */
[----:B-1----:R-:W-:Y:S05]  /*13340*/  @!P0 BRA `(.L_x_9222) ;  /* 0x0000003000e08947 */ /* 0x002fea0003800000 */
.L_x_9292:
        /* <DEDUP_REMOVED lines=9> */
.L_x_9223:
        /* <DEDUP_REMOVED lines=12> */
[----:B------:R-:W-:Y:S02]  /*134a0*/  ULEA UR11, UR11, UR5, 0x7 ;  /* 0x000000050b0b7291 */ /* 0x000fe4000f8e383f */
        /* <DEDUP_REMOVED lines=15> */
.L_x_9220:
[----:B------:R-:W-:Y:S05]  /*135a0*/  WARPSYNC.ALL ;  /* 0x0000000000007948 */ /* 0x000fea0003800000 */
[----:B------:R-:W-:Y:S01]  /*135b0*/  BAR.SYNC.DEFER_BLOCKING 0x8, 0x1a0 ;  /* 0x0206800000007b1d */ /* 0x000fe20000010000 */
[----:B------:R-:W-:Y:S02]  /*135c0*/  R2UR UR24, R25 ;  /* 0x00000000191872ca */ /* 0x000fe400000e0000 */
[----:B------:R-:W-:-:S13]  /*135d0*/  ELECT P0, URZ, PT ;  /* 0x00000000003f782f */ /* 0x000fda0003800000 */
[----:B------:R-:W-:Y:S01]  /*135e0*/  @P0 R2UR UR13, R10 ;  /* 0x000000000a0d02ca */ /* 0x000fe200000e0000 */
[----:B------:R-:W-:Y:S01]  /*135f0*/  UIADD3 UR4, UP0, UR38, 0x270, URZ ;  /* 0x0000027026047890 */ /* 0x000fe2000ff1e03f */
[----:B------:R-:W-:Y:S01]  /*13600*/  @P0 R2UR UR12, R18 ;  /* 0x00000000120c02ca */ /* 0x000fe200000e0000 */
[----:B------:R-:W-:Y:S01]  /*13610*/  VIADD R29, R29, 0x1 ;  /* 0x000000011d1d7836 */ /* 0x000fe20000000000 */
[C---:B------:R-:W-:Y:S01]  /*13620*/  @P0 R2UR UR11, R17.reuse ;  /* 0x00000000110b02ca */ /* 0x040fe200000e0000 */
[----:B------:R-:W-:Y:S01]  /*13630*/  UIADD3.X UR5, URZ, UR39, URZ, UP0, !UPT ;  /* 0x000000273f057290 */ /* 0x000fe200087fe43f */
[----:B------:R-:W-:Y:S01]  /*13640*/  @P0 R2UR UR21, R10 ;  /* 0x000000000a1502ca */ /* 0x000fe200000e0000 */
[----:B------:R-:W-:Y:S01]  /*13650*/  UMOV UR6, 0x0 ;  /* 0x0000000000067882 */ /* 0x000fe20000000000 */
[----:B------:R-:W-:Y:S01]  /*13660*/  UMOV UR7, 0x12f00000 ;  /* 0x12f0000000077882 */ /* 0x000fe20000000000 */
[----:B------:R-:W-:Y:S01]  /*13670*/  UMOV UR10, URZ ;  /* 0x0000003f000a7c82 */ /* 0x000fe20008000000 */
[----:B------:R-:W-:Y:S01]  /*13680*/  @P0 R2UR UR20, R18 ;  /* 0x00000000121402ca */ /* 0x000fe200000e0000 */
        /* <DEDUP_REMOVED lines=13> */
[----:B------:R-:W-:-:S03]  /*13760*/  UMOV UR23, 0x12f00000 ;  /* 0x12f0000000177882 */ /* 0x000fc60000000000 */
[----:B------:R3:W-:Y:S01]  /*13770*/  UTMALDG.4D [UR16], [UR4], desc[UR14] ;  /* 0x00000e10040075b4 */ /* 0x0007e20008019000 */
[----:B-1----:R-:W-:-:S04]  /*13780*/  LEA.HI R4, R29, R29, RZ, 0x1 ;  /* 0x0000001d1d047211 */ /* 0x002fc800078f08ff */
[----:B------:R-:W-:-:S05]  /*13790*/  LOP3.LUT R4, R4, 0xfffffffe, RZ, 0xc0, !PT ;  /* 0xfffffffe04047812 */ /* 0x000fca00078ec0ff */
[----:B------:R-:W-:-:S05]  /*137a0*/  IMAD.IADD R4, R29, 0x1, -R4 ;  /* 0x000000011d047824 */ /* 0x000fca00078e0a04 */
[----:B------:R-:W-:Y:S02]  /*137b0*/  SHF.L.U32 R4, R4, 0x1f, RZ ;  /* 0x0000001f04047819 */ /* 0x000fe400000006ff */
[----:B--2---:R-:W-:Y:S01]  /*137c0*/  @P0 R2UR UR13, R10 ;  /* 0x000000000a0d02ca */ /* 0x004fe200000e0000 */
[----:B------:R-:W-:Y:S01]  /*137d0*/  UIADD3 UR8, UR24, 0x12400, URZ ;  /* 0x0001240018087890 */ /* 0x000fe2000fffe03f */
[----:B------:R-:W-:Y:S01]  /*137e0*/  @P0 R2UR UR12, R18 ;  /* 0x00000000120c02ca */ /* 0x000fe200000e0000 */
[----:B------:R-:W-:Y:S01]  /*137f0*/  UMOV UR10, 0x40 ;  /* 0x00000040000a7882 */ /* 0x000fe20000000000 */
[----:B------:R-:W-:-:S13]  /*13800*/  @P0 R2UR UR11, R17 ;  /* 0x00000000110b02ca */ /* 0x000fda00000e0000 */
[----:B------:R3:W-:Y:S01]  /*13810*/  UTMALDG.4D [UR8], [UR4], desc[UR22] ;  /* 0x00001608040075b4 */ /* 0x0007e20008019000 */
[----:B------:R-:W1:Y:S02]  /*13820*/  SYNCS.PHASECHK.TRANS64.TRYWAIT P0, [R25+URZ+0x2d820], R4 ;  /* 0x02d82004190075a7 */ /* 0x000e64000800017f */
[----:B-1-3--:R-:W-:Y:S05]  /*13830*/  @!P0 BRA `(.L_x_9225) ;  /* 0x0000002c00b88947 */ /* 0x00afea0003800000 */
.L_x_9293:
[----:B------:R-:W-:Y:S05]  /*13840*/  BSYNC B0 ;  /* 0x0000000000007941 */ /* 0x000fea0003800000 */
.L_x_9224:
[----:B------:R-:W-:Y:S01]  /*13850*/  VIADD R10, R28, 0xfffffffe ;  /* 0xfffffffe1c0a7836 */ /* 0x000fe20000000000 */
[----:B------:R-:W-:Y:S04]  /*13860*/  BSSY B0, `(.L_x_9226) ;  /* 0x0000167000007945 */ /* 0x000fe80003800000 */
[----:B------:R-:W-:-:S13]  /*13870*/  ISETP.GE.AND P0, PT, R10, R26, PT ;  /* 0x0000001a0a00720c */ /* 0x000fda0003f06270 */
[----:B------:R-:W-:Y:S05]  /*13880*/  @!P0 BRA `(.L_x_9227) ;  /* 0x0000001400908947 */ /* 0x000fea0003800000 */
[----:B-1----:R-:W-:Y:S01]  /*13890*/  IMAD.MOV R4, RZ, RZ, -R28 ;  /* 0x000000ffff047224 */ /* 0x002fe200078e0a1c */
[----:B------:R-:W-:Y:S01]  /*138a0*/  LOP3.LUT R11, RZ, R26, RZ, 0x33, !PT ;  /* 0x0000001aff0b7212 */ /* 0x000fe200078e33ff */
[----:B------:R-:W-:Y:S03]  /*138b0*/  BSSY B1, `(.L_x_9228) ;  /* 0x0000078000017945 */ /* 0x000fe60003800000 */
[----:B------:R-:W-:-:S05]  /*138c0*/  VIADDMNMX R11, R4, 0x1, R11, !PT ;  /* 0x00000001040b7846 */ /* 0x000fca000780010b */
[----:B------:R-:W-:-:S05]  /*138d0*/  IMAD.IADD R4, R28, 0x1, R11 ;  /* 0x000000011c047824 */ /* 0x000fca00078e020b */
[----:B------:R-:W-:-:S04]  /*138e0*/  LOP3.LUT R4, R4, 0x1, RZ, 0xc0, !PT ;  /* 0x0000000104047812 */ /* 0x000fc800078ec0ff */
[----:B------:R-:W-:-:S13]  /*138f0*/  ISETP.NE.U32.AND P0, PT, R4, 0x1, PT ;  /* 0x000000010400780c */ /* 0x000fda0003f05070 */
[----:B------:R-:W-:Y:S05]  /*13900*/  @P0 BRA `(.L_x_9229) ;  /* 0x0000000400c80947 */ /* 0x000fea0003800000 */
[----:B0-----:R-:W-:Y:S01]  /*13910*/  VIADD R12, R22, 0x1 ;  /* 0x00000001160c7836 */ /* 0x001fe20000000000 */
        /* <DEDUP_REMOVED lines=28> */
.L_x_9232:
[----:B0-----:R-:W-:Y:S01]  /*13ae0*/  IMAD R3, R12, 0x8, R25 ;  /* 0x000000080c037824 */ /* 0x001fe200078e0219 */
[----:B------:R-:W-:-:S04]  /*13af0*/  SHF.L.U32 R2, R13, 0x1f, RZ ;  /* 0x0000001f0d027819 */ /* 0x000fc800000006ff */
[----:B------:R-:W0:Y:S02]  /*13b00*/  SYNCS.PHASECHK.TRANS64.TRYWAIT P0, [R3+URZ+0x2d840], R2 ;  /* 0x02d84002030075a7 */ /* 0x000e24000800017f */
[----:B0-----:R-:W-:Y:S05]  /*13b10*/  @!P0 BRA `(.L_x_9233) ;  /* 0x0000002c00148947 */ /* 0x001fea0003800000 */
.L_x_9294:
        /* <DEDUP_REMOVED lines=9> */
.L_x_9234:
[----:B01----:R-:W-:Y:S01]  /*13bb0*/  IMAD R2, R12, 0x6000, R25 ;  /* 0x000060000c027824 */ /* 0x003fe200078e0219 */
        /* <DEDUP_REMOVED lines=14> */
[----:B------:R-:W-:Y:S01]  /*13ca0*/  ULEA UR11, UR11, UR5, 0x7 ;  /* 0x000000050b0b7291 */ /* 0x000fe2000f8e383f */
        /* <DEDUP_REMOVED lines=15> */
.L_x_9295:
[----:B------:R-:W-:Y:S05]  /*13da0*/  @P1 BRA `(.L_x_9236) ;  /* 0x0000000000181947 */ /* 0x000fea0003800000 */
[----:B------:R-:W-:Y:S01]  /*13db0*/  ISETP.NE.AND P0, PT, R27, RZ, PT ;  /* 0x000000ff1b00720c */ /* 0x000fe20003f05270 */
[----:B0-----:R-:W-:Y:S02]  /*13dc0*/  IMAD R2, R22, 0x8, R25 ;  /* 0x0000000816027824 */ /* 0x001fe400078e0219 */
[----:B------:R-:W-:-:S04]  /*13dd0*/  IMAD.MOV.U32 R3, RZ, RZ, 0x6000 ;  /* 0x00006000ff037424 */ /* 0x000fc800078e00ff */
[----:B------:R1:W-:Y:S06]  /*13de0*/  SYNCS.ARRIVE.TRANS64 RZ, [R2+URZ+0x2d850], R3 ;  /* 0x02d8500302ff79a7 */ /* 0x0003ec000800003f */
[----:B------:R-:W-:Y:S05]  /*13df0*/  @!P0 BRA `(.L_x_9236) ;  /* 0x0000000000048947 */ /* 0x000fea0003800000 */
[----:B------:R-:W-:Y:S01]  /*13e00*/  BPT.TRAP 0x1 ;  /* 0x000000040000795c */ /* 0x000fe20000300000 */
.L_x_9236:
[C-C-:B01----:R-:W-:Y:S01]  /*13e10*/  IMAD R2, R22.reuse, 0x8, R25.reuse ;  /* 0x0000000816027824 */ /* 0x143fe200078e0219 */
        /* <DEDUP_REMOVED lines=14> */
[----:B------:R-:W-:Y:S02]  /*13f00*/  ULEA UR11, UR11, UR5, 0x7 ;  /* 0x000000050b0b7291 */ /* 0x000fe4000f8e383f */
        /* <DEDUP_REMOVED lines=14> */
.L_x_9231:
[----:B------:R-:W-:Y:S05]  /*13ff0*/  BSYNC B2 ;  /* 0x0000000000027941 */ /* 0x000fea0003800000 */
.L_x_9230:
[----:B------:R-:W-:Y:S02]  /*14000*/  IMAD.MOV.U32 R22, RZ, RZ, R12 ;  /* 0x000000ffff167224 */ /* 0x000fe400078e000c */
[----:B------:R-:W-:Y:S02]  /*14010*/  IMAD.MOV.U32 R24, RZ, RZ, R13 ;  /* 0x000000ffff187224 */ /* 0x000fe400078e000d */
[----:B------:R-:W-:-:S07]  /*14020*/  VIADD R10, R28, 0xfffffffd ;  /* 0xfffffffd1c0a7836 */ /* 0x000fce0000000000 */
.L_x_9229:
[----:B------:R-:W-:Y:S05]  /*14030*/  BSYNC B1 ;  /* 0x0000000000017941 */ /* 0x000fea0003800000 */
.L_x_9228:
[----:B------:R-:W-:Y:S01]  /*14040*/  VIADD R11, R11, 0xfffffffe ;  /* 0xfffffffe0b0b7836 */ /* 0x000fe20000000000 */
[----:B------:R-:W-:-:S04]  /*14050*/  LOP3.LUT R28, RZ, R28, RZ, 0x33, !PT ;  /* 0x0000001cff1c7212 */ /* 0x000fc800078e33ff */
[----:B------:R-:W-:-:S13]  /*14060*/  ISETP.NE.AND P0, PT, R11, R28, PT ;  /* 0x0000001c0b00720c */ /* 0x000fda0003f05270 */
[----:B------:R-:W-:Y:S05]  /*14070*/  @!P0 BRA `(.L_x_9227) ;  /* 0x0000000c00948947 */ /* 0x000fea0003800000 */
[----:B------:R-:W-:-:S07]  /*14080*/  IMAD.MOV.U32 R4, RZ, RZ, R8 ;  /* 0x000000ffff047224 */ /* 0x000fce00078e0008 */
.L_x_9251:
[----:B------:R-:W-:Y:S01]  /*14090*/  VIADD R11, R22, 0x1 ;  /* 0x00000001160b7836 */ /* 0x000fe20000000000 */
[----:B------:R-:W-:Y:S05]  /*140a0*/  YIELD ;  /* 0x0000000000007946 */ /* 0x000fea0003800000 */
[----:B------:R-:W-:Y:S01]  /*140b0*/  ISETP.NE.AND P0, PT, R11, 0x2, PT ;  /* 0x000000020b00780c */ /* 0x000fe20003f05270 */
[----:B------:R-:W-:Y:S03]  /*140c0*/  BSSY B1, `(.L_x_9237) ;  /* 0x000006c000017945 */ /* 0x000fe60003800000 */
[----:B01----:R-:W-:-:S02]  /*140d0*/  SEL R3, RZ, 0x1, P0 ;  /* 0x00000001ff037807 */ /* 0x003fc40000000000 */
[----:B------:R-:W-:Y:S02]  /*140e0*/  SEL R11, R11, RZ, P0 ;  /* 0x000000ff0b0b7207 */ /* 0x000fe40000000000 */
[----:B0-----:R-:W-:Y:S01]  /*140f0*/  LOP3.LUT R12, R24, R3, RZ, 0x3c, !PT ;  /* 0x00000003180c7212 */ /* 0x001fe200078e3cff */
[----:B------:R-:W-:Y:S06]  /*14100*/  @!P6 BRA `(.L_x_9238) ;  /* 0x00000004009ce947 */ /* 0x000fec0003800000 */
[----:B------:R-:W-:Y:S01]  /*14110*/  ULDC.64 UR4, c[0x0][0x3f8] ;  /* 0x0000fe0000047ab9 */ /* 0x000fe20000000a00 */
[----:B------:R-:W-:Y:S01]  /*14120*/  IMAD.MOV.U32 R13, RZ, RZ, R10 ;  /* 0x000000ffff0d7224 */ /* 0x000fe200078e000a */
        /* <DEDUP_REMOVED lines=21> */
.L_x_9239:
[----:B------:R-:W-:Y:S01]  /*14280*/  IMAD R3, R11, 0x8, R25 ;  /* 0x000000080b037824 */ /* 0x000fe200078e0219 */
[----:B------:R-:W-:-:S04]  /*14290*/  SHF.L.U32 R2, R12, 0x1f, RZ ;  /* 0x0000001f0c027819 */ /* 0x000fc800000006ff */
[----:B------:R-:W1:Y:S02]  /*142a0*/  SYNCS.PHASECHK.TRANS64.TRYWAIT P0, [R3+URZ+0x2d840], R2 ;  /* 0x02d84002030075a7 */ /* 0x000e64000800017f */
[----:B-1----:R-:W-:Y:S05]  /*142b0*/  @!P0 BRA `(.L_x_9240) ;  /* 0x0000002400548947 */ /* 0x002fea0003800000 */
.L_x_9296:
        /* <DEDUP_REMOVED lines=9> */
.L_x_9241:
        /* <DEDUP_REMOVED lines=31> */
.L_x_9297:
[----:B------:R-:W-:Y:S05]  /*14540*/  @P0 BRA `(.L_x_9243) ;  /* 0x0000000000140947 */ /* 0x000fea0003800000 */
[----:B------:R-:W-:Y:S01]  /*14550*/  ISETP.NE.AND P1, PT, R27, RZ, PT ;  /* 0x000000ff1b00720c */ /* 0x000fe20003f25270 */
[----:B------:R-:W-:-:S04]  /*14560*/  IMAD.MOV.U32 R2, RZ, RZ, 0x6000 ;  /* 0x00006000ff027424 */ /* 0x000fc800078e00ff */
[----:B------:R1:W-:Y:S08]  /*14570*/  SYNCS.ARRIVE.TRANS64 RZ, [R3+URZ+0x50], R2 ;  /* 0x0000500203ff79a7 */ /* 0x0003f0000800003f */
[----:B------:R-:W-:Y:S05]  /*14580*/  @!P1 BRA `(.L_x_9243) ;  /* 0x0000000000049947 */ /* 0x000fea0003800000 */
[----:B------:R-:W-:Y:S01]  /*14590*/  BPT.TRAP 0x1 ;  /* 0x000000040000795c */ /* 0x000fe20000300000 */
.L_x_9243:
        /* <DEDUP_REMOVED lines=14> */
[----:B------:R-:W-:Y:S02]  /*14680*/  ULEA UR11, UR11, UR5, 0x7 ;  /* 0x000000050b0b7291 */ /* 0x000fe4000f8e383f */
        /* <DEDUP_REMOVED lines=15> */
.L_x_9238:
[----:B------:R-:W-:Y:S05]  /*14780*/  BSYNC B1 ;  /* 0x0000000000017941 */ /* 0x000fea0003800000 */
.L_x_9237:
[----:B------:R-:W-:Y:S01]  /*14790*/  VIADD R22, R11, 0x1 ;  /* 0x000000010b167836 */ /* 0x000fe20000000000 */
[----:B------:R-:W-:Y:S01]  /*147a0*/  BSSY B1, `(.L_x_9244) ;  /* 0x000006f000017945 */ /* 0x000fe20003800000 */
[----:B------:R-:W-:-:S03]  /*147b0*/  VIADD R13, R10, 0xffffffff ;  /* 0xffffffff0a0d7836 */ /* 0x000fc60000000000 */
[----:B------:R-:W-:-:S04]  /*147c0*/  ISETP.NE.AND P0, PT, R22, 0x2, PT ;  /* 0x000000021600780c */ /* 0x000fc80003f05270 */
[----:B01----:R-:W-:Y:S02]  /*147d0*/  SEL R3, RZ, 0x1, P0 ;  /* 0x00000001ff037807 */ /* 0x003fe40000000000 */
        /* <DEDUP_REMOVED lines=26> */
.L_x_9246:
[----:B------:R-:W-:Y:S01]  /*14980*/  IMAD R2, R22, 0x8, R25 ;  /* 0x0000000816027824 */ /* 0x000fe200078e0219 */
[----:B------:R-:W-:-:S04]  /*14990*/  SHF.L.U32 R3, R24, 0x1f, RZ ;  /* 0x0000001f18037819 */ /* 0x000fc800000006ff */
[----:B------:R-:W1:Y:S02]  /*149a0*/  SYNCS.PHASECHK.TRANS64.TRYWAIT P0, [R2+URZ+0x2d840], R3 ;  /* 0x02d84003020075a7 */ /* 0x000e64000800017f */
[----:B-1----:R-:W-:Y:S05]  /*149b0*/  @!P0 BRA `(.L_x_9247) ;  /* 0x0000001c00bc8947 */ /* 0x002fea0003800000 */
.L_x_9298:
        /* <DEDUP_REMOVED lines=9> */
.L_x_9248:
[----:B01----:R-:W-:Y:S01]  /*14a50*/  IMAD R2, R22, 0x6000, R25 ;  /* 0x0000600016027824 */ /* 0x003fe200078e0219 */
[----:B------:R-:W-:Y:S01]  /*14a60*/  R2UR UR11, R14 ;  /* 0x000000000e0b72ca */ /* 0x000fe200000e0000 */
[----:B------:R-:W-:Y:S01]  /*14a70*/  UIADD3 UR4, UP0, UR38, 0x370, URZ ;  /* 0x0000037026047890 */ /* 0x000fe2000ff1e03f */
[----:B------:R-:W-:Y:S01]  /*14a80*/  R2UR UR5, R23 ;  /* 0x00000000170572ca */ /* 0x000fe200000e0000 */
[----:B------:R-:W-:Y:S01]  /*14a90*/  UMOV UR10, URZ ;  /* 0x0000003f000a7c82 */ /* 0x000fe20008000000 */
[----:B------:R-:W-:Y:S01]  /*14aa0*/  R2UR UR8, R2 ;  /* 0x00000000020872ca */ /* 0x000fe200000e0000 */
[----:B------:R-:W-:Y:S01]  /*14ab0*/  VIADD R2, R25, 0x2d800 ;  /* 0x0002d80019027836 */ /* 0x000fe20000000000 */
[----:B------:R-:W-:Y:S01]  /*14ac0*/  R2UR UR12, R0 ;  /* 0x00000000000c72ca */ /* 0x000fe200000e0000 */
[----:B------:R-:W-:Y:S01]  /*14ad0*/  UMOV UR6, 0x0 ;  /* 0x0000000000067882 */ /* 0x000fe20000000000 */
[----:B-----5:R-:W-:Y:S01]  /*14ae0*/  R2UR UR13, R4 ;  /* 0x00000000040d72ca */ /* 0x020fe200000e0000 */
[--C-:B------:R-:W-:Y:S01]  /*14af0*/  IMAD R3, R22, 0x8, R2.reuse ;  /* 0x0000000816037824 */ /* 0x100fe200078e0202 */
[----:B------:R-:W-:Y:S01]  /*14b00*/  UMOV UR7, 0x14f00000 ;  /* 0x14f0000000077882 */ /* 0x000fe20000000000 */
[----:B------:R-:W-:Y:S01]  /*14b10*/  UMOV UR17, 0x20 ;  /* 0x0000002000117882 */ /* 0x000fe20000000000 */
[----:B------:R-:W-:Y:S01]  /*14b20*/  UMOV UR18, 0x40 ;  /* 0x0000004000127882 */ /* 0x000fe20000000000 */
[----:B------:R-:W-:Y:S01]  /*14b30*/  IMAD R2, R11, 0x8, R2 ;  /* 0x000000080b027824 */ /* 0x000fe200078e0202 */
[----:B------:R-:W-:Y:S01]  /*14b40*/  R2UR UR9, R3 ;  /* 0x00000000030972ca */ /* 0x000fe200000e0000 */
[----:B------:R-:W-:Y:S01]  /*14b50*/  ULEA UR11, UR11, UR5, 0x7 ;  /* 0x000000050b0b7291 */ /* 0x000fe2000f8e383f */
[----:B------:R-:W-:Y:S01]  /*14b60*/  SHF.L.U32 R3, R12, 0x1f, RZ ;  /* 0x0000001f0c037819 */ /* 0x000fe200000006ff */
[----:B------:R-:W-:-:S02]  /*14b70*/  UIADD3 UR14, UR8, 0x15400, URZ ;  /* 0x00015400080e7890 */ /* 0x000fc4000fffe03f */
[----:B------:R-:W-:Y:S02]  /*14b80*/  UIADD3.X UR5, URZ, UR39, URZ, UP0, !UPT ;  /* 0x000000273f057290 */ /* 0x000fe400087fe43f */
[----:B------:R-:W-:Y:S02]  /*14b90*/  UIADD3 UR15, UR8, 0x17400, URZ ;  /* 0x00017400080f7890 */ /* 0x000fe4000fffe03f */
[----:B------:R-:W-:-:S03]  /*14ba0*/  UIADD3 UR16, UR8, 0x19400, URZ ;  /* 0x0001940008107890 */ /* 0x000fc6000fffe03f */
[----:B------:R-:W-:Y:S01]  /*14bb0*/  UMOV UR8, UR14 ;  /* 0x0000000e00087c82 */ /* 0x000fe20008000000 */
[----:B------:R-:W-:-:S09]  /*14bc0*/  UIADD3 UR9, UR9, 0x30, URZ ;  /* 0x0000003009097890 */ /* 0x000fd2000fffe03f */
        /* <DEDUP_REMOVED lines=9> */
.L_x_9299:
[----:B------:R-:W-:Y:S05]  /*14c60*/  @P0 BRA `(.L_x_9250) ;  /* 0x0000000000140947 */ /* 0x000fea0003800000 */
[----:B------:R-:W-:Y:S01]  /*14c70*/  ISETP.NE.AND P1, PT, R27, RZ, PT ;  /* 0x000000ff1b00720c */ /* 0x000fe20003f25270 */
[----:B0-----:R-:W-:-:S04]  /*14c80*/  IMAD.MOV.U32 R3, RZ, RZ, 0x6000 ;  /* 0x00006000ff037424 */ /* 0x001fc800078e00ff */
[----:B------:R1:W-:Y:S08]  /*14c90*/  SYNCS.ARRIVE.TRANS64 RZ, [R2+URZ+0x50], R3 ;  /* 0x0000500302ff79a7 */ /* 0x0003f0000800003f */
[----:B------:R-:W-:Y:S05]  /*14ca0*/  @!P1 BRA `(.L_x_9250) ;  /* 0x0000000000049947 */ /* 0x000fea0003800000 */
[----:B------:R-:W-:Y:S01]  /*14cb0*/  BPT.TRAP 0x1 ;  /* 0x000000040000795c */ /* 0x000fe20000300000 */
.L_x_9250:
        /* <DEDUP_REMOVED lines=29> */
.L_x_9245:
[----:B------:R-:W-:Y:S05]  /*14e90*/  BSYNC B1 ;  /* 0x0000000000017941 */ /* 0x000fea0003800000 */
.L_x_9244:
[----:B------:R-:W-:Y:S01]  /*14ea0*/  ISETP.GT.AND P0, PT, R13, R26, PT ;  /* 0x0000001a0d00720c */ /* 0x000fe20003f04270 */
[----:B------:R-:W-:-:S12]  /*14eb0*/  VIADD R10, R10, 0xfffffffe ;  /* 0xfffffffe0a0a7836 */ /* 0x000fd80000000000 */
[----:B------:R-:W-:Y:S05]  /*14ec0*/  @P0 BRA `(.L_x_9251) ;  /* 0xfffffff000700947 */ /* 0x000fea000383ffff */
.L_x_9227:
[----:B------:R-:W-:Y:S05]  /*14ed0*/  BSYNC B0 ;  /* 0x0000000000007941 */ /* 0x000fea0003800000 */
.L_x_9226:
[----:B------:R-:W-:Y:S01]  /*14ee0*/  ISETP.NE.AND P0, PT, R27, RZ, PT ;  /* 0x000000ff1b00720c */ /* 0x000fe20003f05270 */
[----:B------:R-:W-:-:S12]  /*14ef0*/  BSSY B0, `(.L_x_9252) ;  /* 0x000000e000007945 */ /* 0x000fd80003800000 */
[----:B------:R-:W-:Y:S05]  /*14f00*/  @P0 BRA `(.L_x_9253) ;  /* 0x0000000000300947 */ /* 0x000fea0003800000 */
[----:B------:R-:W2:Y:S01]  /*14f10*/  S2R R9, SR_LANEID ;  /* 0x0000000000097919 */ /* 0x000ea20000000000 */
[----:B------:R-:W-:Y:S01]  /*14f20*/  VOTEU.ANY UR4, UPT, PT ;  /* 0x0000000000047886 */ /* 0x000fe200038e0100 */
[----:B01----:R-:W0:Y:S01]  /*14f30*/  LDC.64 R2, c[0x0][0xc38] ;  /* 0x00030e00ff027b82 */ /* 0x003e220000000a00 */
[----:B------:R-:W2:Y:S08]  /*14f40*/  FLO.U32 R4, UR4 ;  /* 0x0000000400047d00 */ /* 0x000eb000080e0000 */
[----:B------:R-:W0:Y:S01]  /*14f50*/  POPC R5, UR4 ;  /* 0x0000000400057d09 */ /* 0x000e220008000000 */
[----:B--2---:R-:W-:-:S13]  /*14f60*/  ISETP.EQ.U32.AND P0, PT, R4, R9, PT ;  /* 0x000000090400720c */ /* 0x004fda0003f02070 */
[----:B0-----:R-:W2:Y:S01]  /*14f70*/  @P0 ATOMG.E.ADD.STRONG.GPU PT, R3, desc[UR48][R2.64], R5 ;  /* 0x00000005020309a8 */ /* 0x001ea200081ee1f0 */
[----:B------:R-:W0:Y:S02]  /*14f80*/  S2R R6, SR_LTMASK ;  /* 0x0000000000067919 */ /* 0x000e240000003900 */
[----:B0-----:R-:W-:-:S04]  /*14f90*/  LOP3.LUT R6, R6, UR4, RZ, 0xc0, !PT ;  /* 0x0000000406067c12 */ /* 0x001fc8000f8ec0ff */
[----:B------:R-:W0:Y:S01]  /*14fa0*/  POPC R9, R6 ;  /* 0x0000000600097309 */ /* 0x000e220000000000 */
[----:B--2---:R-:W0:Y:S02]  /*14fb0*/  SHFL.IDX PT, R4, R3, R4, 0x1f ;  /* 0x00001f0403047589 */ /* 0x004e2400000e0000 */
[----:B0-----:R-:W-:-:S07]  /*14fc0*/  IADD3 R16, R4, UR37, R9 ;  /* 0x0000002504107c10 */ /* 0x001fce000fffe009 */
.L_x_9253:
[----:B------:R-:W-:Y:S05]  /*14fd0*/  BSYNC B0 ;  /* 0x0000000000007941 */ /* 0x000fea0003800000 */
.L_x_9252:
[----:B------:R-:W-:Y:S04]  /*14fe0*/  BSSY B0, `(.L_x_9254) ;  /* 0x000002b000007945 */ /* 0x000fe80003800000 */
[----:B------:R-:W-:Y:S05]  /*14ff0*/  @!P6 BRA `(.L_x_9255) ;  /* 0x0000000000a4e947 */ /* 0x000fea0003800000 */
[----:B01----:R-:W-:Y:S01]  /*15000*/  IMAD R3, R22, 0x8, R25 ;  /* 0x0000000816037824 */ /* 0x003fe200078e0219 */
[----:B------:R-:W-:-:S04]  /*15010*/  SHF.L.U32 R2, R24, 0x1f, RZ ;  /* 0x0000001f18027819 */ /* 0x000fc800000006ff */
[----:B------:R-:W0:Y:S02]  /*15020*/  SYNCS.PHASECHK.TRANS64.TRYWAIT P0, [R3+URZ+0x2d860], R2 ;  /* 0x02d86002030075a7 */ /* 0x000e24000800017f */
[----:B0-----:R-:W-:Y:S05]  /*15030*/  @!P0 BRA `(.L_x_9256) ;  /* 0x0000001800448947 */ /* 0x001fea0003800000 */
.L_x_9300:
        /* <DEDUP_REMOVED lines=9> */
.L_x_9257:
        /* <DEDUP_REMOVED lines=28> */
.L_x_9255:
[----:B------:R-:W-:Y:S05]  /*15290*/  BSYNC B0 ;  /* 0x0000000000007941 */ /* 0x000fea0003800000 */
.L_x_9254:
[----:B------:R-:W-:-:S05]  /*152a0*/  VIADD R22, R22, 0x1 ;  /* 0x0000000116167836 */ /* 0x000fca0000000000 */
[----:B------:R-:W-:-:S04]  /*152b0*/  ISETP.NE.AND P0, PT, R22, 0x2, PT ;  /* 0x000000021600780c */ /* 0x000fc80003f05270 */
[----:B01----:R-:W-:Y:S02]  /*152c0*/  SEL R3, RZ, 0x1, P0 ;  /* 0x00000001ff037807 */ /* 0x003fe40000000000 */
[----:B------:R-:W-:Y:S02]  /*152d0*/  SEL R22, R22, RZ, P0 ;  /* 0x000000ff16167207 */ /* 0x000fe40000000000 */
[----:B------:R-:W-:-:S07]  /*152e0*/  LOP3.LUT R24, R24, R3, RZ, 0x3c, !PT ;  /* 0x0000000318187212 */ /* 0x000fce00078e3cff */
.L_x_9211:
[----:B------:R-:W-:Y:S05]  /*152f0*/  BSYNC B6 ;  /* 0x0000000000067941 */ /* 0x000fea0003800000 */
.L_x_9209:
[----:B------:R-:W-:-:S03]  /*15300*/  UMOV UR4, 0xffffffff ;  /* 0xffffffff00047882 */ /* 0x000fc60000000000 */
[----:B------:R-:W-:Y:S05]  /*15310*/  BRA.DIV UR4, `(.L_x_9258) ;  /* 0x0000001604a07947 */ /* 0x000fea000b800000 */
[----:B------:R0:W1:Y:S04]  /*15320*/  SHFL.IDX PT, R5, R16, RZ, 0x1f ;  /* 0x00001fff10057589 */ /* 0x00006800000e0000 */
[----:B------:R0:W2:Y:S02]  /*15330*/  SHFL.IDX PT, R4, R16, 0x1, 0x1f ;  /* 0x00201f0010047f89 */ /* 0x0000a400000e0000 */
.L_x_9304:
        /* <DEDUP_REMOVED lines=8> */
[----:B------:R-:W3:Y:S02]  /*153c0*/  LDC.64 R2, c[0x0][0xc58] ;  /* 0x00031600ff027b82 */ /* 0x000ee40000000a00 */
[----:B---3--:R-:W-:-:S06]  /*153d0*/  IMAD.WIDE R2, R7, 0x4, R2 ;  /* 0x0000000407027825 */ /* 0x008fcc00078e0202 */
[----:B------:R3:W5:Y:S02]  /*153e0*/  LDG.E R2, desc[UR48][R2.64] ;  /* 0x0000003002027981 */ /* 0x000764000c1e1900 */
.L_x_9260:
[----:B------:R-:W-:Y:S05]  /*153f0*/  BSYNC B0 ;  /* 0x0000000000007941 */ /* 0x000fea0003800000 */
.L_x_9259:
[----:B------:R-:W-:-:S03]  /*15400*/  UMOV UR4, 0xffffffff ;  /* 0xffffffff00047882 */ /* 0x000fc60000000000 */
[----:B------:R-:W-:Y:S05]  /*15410*/  BRA.DIV UR4, `(.L_x_9261) ;  /* 0x0000001604ac7947 */ /* 0x000fea000b800000 */
[----:B-----5:R-:W4:Y:S01]  /*15420*/  SHFL.UP PT, R14, R2, 0x1, RZ ;  /* 0x04200000020e7989 */ /* 0x020f2200000e00ff */
[C---:B------:R-:W-:Y:S02]  /*15430*/  ISETP.NE.AND P0, PT, R27.reuse, RZ, PT ;  /* 0x000000ff1b00720c */ /* 0x040fe40003f05270 */
[C---:B------:R-:W-:Y:S02]  /*15440*/  ISETP.GE.U32.AND P1, PT, R27.reuse, 0x2, PT ;  /* 0x000000021b00780c */ /* 0x040fe40003f26070 */
[----:B----4-:R-:W-:Y:S02]  /*15450*/  SEL R13, R14, RZ, P0 ;  /* 0x000000ff0e0d7207 */ /* 0x010fe40000000000 */
[----:B------:R-:W-:-:S03]  /*15460*/  ISETP.GE.U32.AND P0, PT, R27, 0x4, PT ;  /* 0x000000041b00780c */ /* 0x000fc60003f06070 */
[----:B------:R-:W-:-:S05]  /*15470*/  IMAD.IADD R13, R2, 0x1, R13 ;  /* 0x00000001020d7824 */ /* 0x000fca00078e020d */
[----:B------:R-:W4:Y:S02]  /*15480*/  SHFL.UP PT, R14, R13, 0x2, RZ ;  /* 0x044000000d0e7989 */ /* 0x000f2400000e00ff */
[----:B----4-:R-:W-:Y:S02]  /*15490*/  SEL R14, R14, RZ, P1 ;  /* 0x000000ff0e0e7207 */ /* 0x010fe40000800000 */
[----:B------:R-:W-:-:S03]  /*154a0*/  ISETP.GE.U32.AND P1, PT, R27, 0x8, PT ;  /* 0x000000081b00780c */ /* 0x000fc60003f26070 */
[----:B---3--:R-:W-:-:S05]  /*154b0*/  IMAD.IADD R3, R13, 0x1, R14 ;  /* 0x000000010d037824 */ /* 0x008fca00078e020e */
[----:B------:R-:W3:Y:S02]  /*154c0*/  SHFL.UP PT, R14, R3, 0x4, RZ ;  /* 0x04800000030e7989 */ /* 0x000ee400000e00ff */
[----:B---3--:R-:W-:Y:S02]  /*154d0*/  SEL R6, R14, RZ, P0 ;  /* 0x000000ff0e067207 */ /* 0x008fe40000000000 */
[----:B------:R-:W-:-:S03]  /*154e0*/  ISETP.GE.U32.AND P0, PT, R27, 0x10, PT ;  /* 0x000000101b00780c */ /* 0x000fc60003f06070 */
[----:B------:R-:W-:-:S05]  /*154f0*/  IMAD.IADD R6, R3, 0x1, R6 ;  /* 0x0000000103067824 */ /* 0x000fca00078e0206 */
[----:B------:R-:W3:Y:S02]  /*15500*/  SHFL.UP PT, R14, R6, 0x8, RZ ;  /* 0x05000000060e7989 */ /* 0x000ee400000e00ff */
[----:B---3--:R-:W-:-:S05]  /*15510*/  SEL R7, R14, RZ, P1 ;  /* 0x000000ff0e077207 */ /* 0x008fca0000800000 */
[----:B------:R-:W-:-:S05]  /*15520*/  IMAD.IADD R7, R6, 0x1, R7 ;  /* 0x0000000106077824 */ /* 0x000fca00078e0207 */
[----:B------:R-:W3:Y:S02]  /*15530*/  SHFL.UP PT, R14, R7, 0x10, RZ ;  /* 0x06000000070e7989 */ /* 0x000ee400000e00ff */
[----:B---3--:R-:W-:-:S05]  /*15540*/  SEL R8, R14, RZ, P0 ;  /* 0x000000ff0e087207 */ /* 0x008fca0000000000 */
[----:B------:R-:W-:-:S05]  /*15550*/  IMAD.IADD R8, R7, 0x1, R8 ;  /* 0x0000000107087824 */ /* 0x000fca00078e0208 */
[----:B------:R3:W4:Y:S02]  /*15560*/  SHFL.IDX PT, R14, R8, 0x1f, 0x1f ;  /* 0x03e01f00080e7f89 */ /* 0x00072400000e0000 */
.L_x_9312:
[----:B------:R-:W-:Y:S02]  /*15570*/  ULDC UR4, c[0x0][0xc10] ;  /* 0x0003040000047ab9 */ /* 0x000fe40000000800 */
[----:B------:R-:W-:-:S04]  /*15580*/  IMAD.U32 R6, RZ, RZ, UR4 ;  /* 0x00000004ff067e24 */ /* 0x000fc8000f8e00ff */
[----:B----4-:R-:W-:-:S04]  /*15590*/  IMAD R7, R14, R6, RZ ;  /* 0x000000060e077224 */ /* 0x010fc800078e02ff */
[----:B--2---:R-:W-:-:S05]  /*155a0*/  IMAD.IADD R4, R4, 0x1, R7 ;  /* 0x0000000104047824 */ /* 0x004fca00078e0207 */
[----:B-1----:R-:W-:-:S13]  /*155b0*/  ISETP.GT.AND P0, PT, R4, R5, PT ;  /* 0x000000050400720c */ /* 0x002fda0003f04270 */
[----:B------:R-:W-:Y:S05]  /*155c0*/  @P0 BRA `(.L_x_9262) ;  /* 0x0000000000ac0947 */ /* 0x000fea0003800000 */
[----:B------:R-:W1:Y:S02]  /*155d0*/  LDC R0, c[0x0][0xc14] ;  /* 0x00030500ff007b82 */ /* 0x000e640000000800 */
.L_x_9267:
[----:B------:R-:W-:-:S05]  /*155e0*/  VIADD R19, R19, 0x1f ;  /* 0x0000001f13137836 */ /* 0x000fca0000000000 */
[----:B-1----:R-:W-:-:S13]  /*155f0*/  ISETP.GE.AND P0, PT, R19, R0, PT ;  /* 0x000000001300720c */ /* 0x002fda0003f06270 */
[----:B------:R-:W-:Y:S05]  /*15600*/  @P0 BRA `(.L_x_9263) ;  /* 0x0000000400e00947 */ /* 0x000fea0003800000 */
[C---:B------:R-:W-:Y:S01]  /*15610*/  IMAD.IADD R7, R27.reuse, 0x1, R19 ;  /* 0x000000011b077824 */ /* 0x040fe200078e0213 */
[----:B------:R-:W-:Y:S01]  /*15620*/  ISETP.NE.AND P1, PT, R27, 0x1f, PT ;  /* 0x0000001f1b00780c */ /* 0x000fe20003f25270 */
[----:B------:R-:W-:Y:S01]  /*15630*/  BSSY B0, `(.L_x_9264) ;  /* 0x0000007000007945 */ /* 0x000fe20003800000 */
[----:B------:R-:W-:Y:S02]  /*15640*/  IMAD.MOV.U32 R2, RZ, RZ, RZ ;  /* 0x000000ffff027224 */ /* 0x000fe400078e00ff */
[----:B------:R-:W-:-:S13]  /*15650*/  ISETP.GE.OR P0, PT, R7, R0, !P1 ;  /* 0x000000000700720c */ /* 0x000fda0004f06670 */
[----:B------:R-:W-:Y:S05]  /*15660*/  @P0 BRA `(.L_x_9265) ;  /* 0x00000000000c0947 */ /* 0x000fea0003800000 */
[----:B------:R-:W1:Y:S02]  /*15670*/  LDC.64 R2, c[0x0][0xc58] ;  /* 0x00031600ff027b82 */ /* 0x000e640000000a00 */
[----:B-1----:R-:W-:-:S06]  /*15680*/  IMAD.WIDE R2, R7, 0x4, R2 ;  /* 0x0000000407027825 */ /* 0x002fcc00078e0202 */
[----:B------:R1:W5:Y:S02]  /*15690*/  LDG.E R2, desc[UR48][R2.64] ;  /* 0x0000003002027981 */ /* 0x000364000c1e1900 */
.L_x_9265:
[----:B------:R-:W-:Y:S05]  /*156a0*/  BSYNC B0 ;  /* 0x0000000000007941 */ /* 0x000fea0003800000 */
.L_x_9264:
        /* <DEDUP_REMOVED lines=14> */
[----:B------:R-:W-:-:S03]  /*15790*/  ISETP.GE.U32.AND P0, PT, R27, 0x10, PT ;  /* 0x000000101b00780c */ /* 0x000fc60003f06070 */
[----:B------:R-:W-:-:S05]  /*157a0*/  IMAD.IADD R6, R3, 0x1, R6 ;  /* 0x0000000103067824 */ /* 0x000fca00078e0206 */
[----:B------:R-:W1:Y:S02]  /*157b0*/  SHFL.UP PT, R14, R6, 0x8, RZ ;  /* 0x05000000060e7989 */ /* 0x000e6400000e00ff */
[----:B-1----:R-:W-:-:S05]  /*157c0*/  SEL R7, R14, RZ, P1 ;  /* 0x000000ff0e077207 */ /* 0x002fca0000800000 */
[----:B------:R-:W-:-:S05]  /*157d0*/  IMAD.IADD R7, R6, 0x1, R7 ;  /* 0x0000000106077824 */ /* 0x000fca00078e0207 */
[----:B------:R-:W3:Y:S02]  /*157e0*/  SHFL.UP PT, R14, R7, 0x10, RZ ;  /* 0x06000000070e7989 */ /* 0x000ee400000e00ff */
[----:B---3--:R-:W-:-:S05]  /*157f0*/  SEL R8, R14, RZ, P0 ;  /* 0x000000ff0e087207 */ /* 0x008fca0000000000 */
[----:B------:R-:W-:-:S05]  /*15800*/  IMAD.IADD R8, R7, 0x1, R8 ;  /* 0x0000000107087824 */ /* 0x000fca00078e0208 */
[----:B------:R1:W2:Y:S02]  /*15810*/  SHFL.IDX PT, R14, R8, 0x1f, 0x1f ;  /* 0x03e01f00080e7f89 */ /* 0x0002a400000e0000 */
.L_x_9320:
[----:B------:R-:W-:Y:S02]  /*15820*/  ULDC UR4, c[0x0][0xc10] ;  /* 0x0003040000047ab9 */ /* 0x000fe40000000800 */
[----:B------:R-:W-:-:S04]  /*15830*/  IMAD.U32 R6, RZ, RZ, UR4 ;  /* 0x00000004ff067e24 */ /* 0x000fc8000f8e00ff */
[----:B--2---:R-:W-:-:S04]  /*15840*/  IMAD R7, R14, R6, RZ ;  /* 0x000000060e077224 */ /* 0x004fc800078e02ff */
[----:B------:R-:W-:-:S05]  /*15850*/  IMAD.IADD R4, R7, 0x1, R4 ;  /* 0x0000000107047824 */ /* 0x000fca00078e0204 */
[----:B------:R-:W-:-:S13]  /*15860*/  ISETP.GT.AND P0, PT, R4, R5, PT ;  /* 0x000000050400720c */ /* 0x000fda0003f04270 */
[----:B------:R-:W-:Y:S05]  /*15870*/  @!P0 BRA `(.L_x_9267) ;  /* 0xfffffffc00588947 */ /* 0x000fea000383ffff */
.L_x_9262:
[----:B------:R-:W-:Y:S01]  /*15880*/  IMAD.IADD R7, R4, 0x1, -R7 ;  /* 0x0000000104077824 */ /* 0x000fe200078e0a07 */
[----:B------:R-:W-:-:S03]  /*15890*/  UMOV UR4, 0xffffffff ;  /* 0xffffffff00047882 */ /* 0x000fc60000000000 */
[----:B------:R-:W-:-:S05]  /*158a0*/  IMAD R4, R8, R6, R7 ;  /* 0x0000000608047224 */ /* 0x000fca00078e0207 */
[----:B------:R-:W-:Y:S01]  /*158b0*/  ISETP.GT.AND P6, PT, R4, R5, PT ;  /* 0x000000050400720c */ /* 0x000fe20003fc4270 */
[----:B------:R-:W-:-:S12]  /*158c0*/  BRA.DIV UR4, `(.L_x_9268) ;  /* 0x0000001a04207947 */ /* 0x000fd8000b800000 */
[----:B------:R-:W-:-:S04]  /*158d0*/  VOTE.ANY R3, PT, !P6 ;  /* 0x0000000000037806 */ /* 0x000fc800070e0100 */
[----:B------:R-:W2:Y:S02]  /*158e0*/  POPC R4, R3 ;  /* 0x0000000300047309 */ /* 0x000ea40000000000 */
[----:B--2---:R2:W4:Y:S02]  /*158f0*/  SHFL.IDX PT, R17, R2, R4, 0x1f ;  /* 0x00001f0402117589 */ /* 0x00452400000e0000 */
.L_x_9324:
[----:B------:R-:W-:Y:S01]  /*15900*/  ISETP.NE.AND P0, PT, R3, RZ, PT ;  /* 0x000000ff0300720c */ /* 0x000fe20003f05270 */
[----:B------:R-:W-:-:S12]  /*15910*/  IMAD.MOV.U32 R14, RZ, RZ, RZ ;  /* 0x000000ffff0e7224 */ /* 0x000fd800078e00ff */
[----:B------:R-:W-:Y:S05]  /*15920*/  @!P0 BRA `(.L_x_9269) ;  /* 0x0000000000108947 */ /* 0x000fea0003800000 */
[----:B------:R-:W-:Y:S01]  /*15930*/  UMOV UR4, 0xffffffff ;  /* 0xffffffff00047882 */ /* 0x000fe20000000000 */
[----:B------:R-:W-:Y:S02]  /*15940*/  VIADD R12, R4, 0xffffffff ;  /* 0xffffffff040c7836 */ /* 0x000fe40000000000 */
[----:B------:R-:W-:Y:S05]  /*15950*/  BRA.DIV UR4, `(.L_x_9270) ;  /* 0x0000001a04447947 */ /* 0x000fea000b800000 */
[----:B------:R0:W0:Y:S02]  /*15960*/  SHFL.IDX PT, R14, R8, R12, 0x1f ;  /* 0x00001f0c080e7589 */ /* 0x00002400000e0000 */
.L_x_9269:
[----:B--2---:R-:W2:Y:S01]  /*15970*/  LDC.64 R2, c[0x0][0xc68] ;  /* 0x00031a00ff027b82 */ /* 0x004ea20000000a00 */
[----:B------:R-:W-:-:S04]  /*15980*/  IMAD.IADD R19, R4, 0x1, R19 ;  /* 0x0000000104137824 */ /* 0x000fc800078e0213 */
[----:B--2---:R-:W-:-:S05]  /*15990*/  IMAD.WIDE R2, R19, 0x4, R2 ;  /* 0x0000000413027825 */ /* 0x004fca00078e0202 */
[----:B01-3--:R0:W4:Y:S01]  /*159a0*/  LDG.E R8, desc[UR48][R2.64] ;  /* 0x0000003002087981 */ /* 0x00b122000c1e1900 */
[----:B------:R-:W-:-:S04]  /*159b0*/  IMAD R16, R14, R6, R7 ;  /* 0x000000060e107224 */ /* 0x000fc800078e0207 */
[----:B------:R-:W-:Y:S02]  /*159c0*/  IMAD.IADD R5, R5, 0x1, -R16 ;  /* 0x0000000105057824 */ /* 0x000fe400078e0a10 */
[----:B0-----:R-:W-:Y:S02]  /*159d0*/  IMAD.MOV.U32 R2, RZ, RZ, RZ ;  /* 0x000000ffff027224 */ /* 0x001fe400078e00ff */
[----:B----4-:R-:W-:-:S05]  /*159e0*/  IMAD R4, R17, R8, RZ ;  /* 0x0000000811047224 */ /* 0x010fca00078e02ff */
        /* <DEDUP_REMOVED lines=28> */
[----:B------:R-:W-:Y:S01]  /*15bb0*/  VIADDMNMX R6, R3, R6, R8, PT ;  /* 0x0000000603067246 */ /* 0x000fe20003800108 */
[----:B------:R-:W-:-:S03]  /*15bc0*/  IMAD.IADD R7, R4, 0x1, R7 ;  /* 0x0000000104077824 */ /* 0x000fc600078e0207 */
[----:B------:R-:W-:-:S04]  /*15bd0*/  IABS R8, R6 ;  /* 0x0000000600087213 */ /* 0x000fc80000000000 */
[----:B------:R-:W0:Y:S08]  /*15be0*/  I2F.RP R9, R8 ;  /* 0x0000000800097306 */ /* 0x000e300000209400 */
[----:B0-----:R-:W0:Y:S02]  /*15bf0*/  MUFU.RCP R9, R9 ;  /* 0x0000000900097308 */ /* 0x001e240000001000 */
[----:B0-----:R-:W-:Y:S01]  /*15c00*/  VIADD R3, R9, 0xffffffe ;  /* 0x0ffffffe09037836 */ /* 0x001fe20000000000 */
[----:B------:R-:W-:-:S05]  /*15c10*/  IABS R9, R6 ;  /* 0x0000000600097213 */ /* 0x000fca0000000000 */
[----:B------:R-:W0:Y:S02]  /*15c20*/  F2I.FTZ.U32.TRUNC.NTZ R3, R3 ;  /* 0x0000000300037305 */ /* 0x000e24000021f000 */
[----:B0-----:R-:W-:-:S04]  /*15c30*/  IMAD.MOV R11, RZ, RZ, -R3 ;  /* 0x000000ffff0b7224 */ /* 0x001fc800078e0a03 */
[----:B------:R-:W-:-:S04]  /*15c40*/  IMAD R5, R11, R8, RZ ;  /* 0x000000080b057224 */ /* 0x000fc800078e02ff */
[----:B------:R-:W-:Y:S01]  /*15c50*/  IMAD.HI.U32 R2, R3, R5, R2 ;  /* 0x0000000503027227 */ /* 0x000fe200078e0002 */
        /* <DEDUP_REMOVED lines=19> */
.L_x_9263:
[----:B------:R-:W-:Y:S01]  /*15d90*/  UMOV UR4, URZ ;  /* 0x0000003f00047c82 */ /* 0x000fe20008000000 */
[----:B------:R-:W-:Y:S01]  /*15da0*/  UMOV UR5, URZ ;  /* 0x0000003f00057c82 */ /* 0x000fe20008000000 */
[----:B------:R-:W-:Y:S01]  /*15db0*/  ULDC UR6, c[0x0][0xc14] ;  /* 0x0003050000067ab9 */ /* 0x000fe20000000800 */
[----:B0-----:R-:W-:Y:S02]  /*15dc0*/  IMAD.MOV.U32 R16, RZ, RZ, R5 ;  /* 0x000000ffff107224 */ /* 0x001fe400078e0005 */
[----:B------:R-:W-:Y:S02]  /*15dd0*/  IMAD.U32 R17, RZ, RZ, UR4 ;  /* 0x00000004ff117e24 */ /* 0x000fe4000f8e00ff */
[----:B------:R-:W-:Y:S02]  /*15de0*/  IMAD.U32 R18, RZ, RZ, UR5 ;  /* 0x00000005ff127e24 */ /* 0x000fe4000f8e00ff */
[----:B------:R-:W-:-:S07]  /*15df0*/  IMAD.U32 R19, RZ, RZ, UR6 ;  /* 0x00000006ff137e24 */ /* 0x000fce000f8e00ff */
.L_x_9271:
[----:B------:R-:W-:Y:S01]  /*15e00*/  ISETP.NE.AND P0, PT, R27, RZ, PT ;  /* 0x000000ff1b00720c */ /* 0x000fe20003f05270 */
[----:B------:R-:W-:Y:S05]  /*15e10*/  WARPSYNC.ALL ;  /* 0x0000000000007948 */ /* 0x000fea0003800000 */
[----:B------:R-:W-:Y:S07]  /*15e20*/  BAR.SYNC.DEFER_BLOCKING 0x4, 0x1a0 ;  /* 0x0106800000007b1d */ /* 0x000fee0000010000 */
[----:B------:R-:W-:Y:S01]  /*15e30*/  @!P0 MOV R2, 0x400 ;  /* 0x0000040000028802 */ /* 0x000fe20000000f00 */
[----:B------:R-:W0:Y:S03]  /*15e40*/  @!P0 S2R R3, SR_CgaCtaId ;  /* 0x0000000000038919 */ /* 0x000e260000008800 */
[----:B0-----:R-:W-:-:S05]  /*15e50*/  @!P0 LEA R2, R3, R2, 0x18 ;  /* 0x0000000203028211 */ /* 0x001fca00078ec0ff */
[----:B------:R1:W-:Y:S01]  /*15e60*/  @!P0 STS.128 [R2+0x2d8d0], R16 ;  /* 0x02d8d01002008388 */ /* 0x0003e20000000c00 */
[----:B------:R-:W-:Y:S06]  /*15e70*/  BAR.ARV 0x5, 0x1a0 ;  /* 0x0146800000007b1d */ /* 0x000fec0000002000 */
[----:B------:R-:W-:-:S13]  /*15e80*/  ISETP.GE.AND P0, PT, R19, R0, PT ;  /* 0x000000001300720c */ /* 0x000fda0003f06270 */
[----:B------:R-:W-:Y:S05]  /*15e90*/  @!P0 BRA `(.L_x_9272) ;  /* 0xffffffc000988947 */ /* 0x000fea000383ffff */
.L_x_9197:
[----:B------:R-:W2:Y:S01]  /*15ea0*/  S2R R3, SR_CgaCtaId ;  /* 0x0000000000037919 */ /* 0x000ea20000008800 */
[----:B------:R-:W-:Y:S01]  /*15eb0*/  VIADD R29, R29, 0x1 ;  /* 0x000000011d1d7836 */ /* 0x000fe20000000000 */
[----:B-1----:R-:W-:Y:S01]  /*15ec0*/  MOV R2, 0x400 ;  /* 0x0000040000027802 */ /* 0x002fe20000000f00 */
[----:B------:R-:W-:Y:S03]  /*15ed0*/  BSSY B0, `(.L_x_9273) ;  /* 0x0000008000007945 */ /* 0x000fe60003800000 */
[----:B0-----:R-:W-:-:S04]  /*15ee0*/  LEA.HI R0, R29, R29, RZ, 0x1 ;  /* 0x0000001d1d007211 */ /* 0x001fc800078f08ff */
[----:B------:R-:W-:-:S05]  /*15ef0*/  LOP3.LUT R0, R0, 0xfffffffe, RZ, 0xc0, !PT ;  /* 0xfffffffe00007812 */ /* 0x000fca00078ec0ff */
[----:B------:R-:W-:-:S05]  /*15f00*/  IMAD.IADD R0, R29, 0x1, -R0 ;  /* 0x000000011d007824 */ /* 0x000fca00078e0a00 */
[----:B------:R-:W-:Y:S02]  /*15f10*/  SHF.L.U32 R0, R0, 0x1f, RZ ;  /* 0x0000001f00007819 */ /* 0x000fe400000006ff */
[----:B--2---:R-:W-:-:S04]  /*15f20*/  LEA R9, R3, R2, 0x18 ;  /* 0x0000000203097211 */ /* 0x004fc800078ec0ff */
[----:B------:R-:W0:Y:S02]  /*15f30*/  SYNCS.PHASECHK.TRANS64.TRYWAIT P0, [R9+URZ+0x2d820], R0 ;  /* 0x02d82000090075a7 */ /* 0x000e24000800017f */
[----:B0-----:R-:W-:Y:S05]  /*15f40*/  @!P0 BRA `(.L_x_9274) ;  /* 0x0000001000ec8947 */ /* 0x001fea0003800000 */
.L_x_9327:
[----:B------:R-:W-:Y:S05]  /*15f50*/  BSYNC B0 ;  /* 0x0000000000007941 */ /* 0x000fea0003800000 */
.L_x_9273:
[----:B------:R-:W-:-:S03]  /*15f60*/  UMOV UR4, 0xffffffff ;  /* 0xffffffff00047882 */ /* 0x000fc60000000000 */
[----:B------:R-:W-:Y:S05]  /*15f70*/  BRA.DIV UR4, `(.L_x_9275) ;  /* 0x0000001204f47947 */ /* 0x000fea000b800000 */
[----:B0-----:R-:W0:Y:S02]  /*15f80*/  S2R R0, SR_TID.X ;  /* 0x0000000000007919 */ /* 0x001e240000002100 */
[----:B0-----:R-:W-:-:S04]  /*15f90*/  SHF.R.U32.HI R0, RZ, 0x5, R0 ;  /* 0x00000005ff007819 */ /* 0x001fc80000011600 */
[----:B------:R-:W-:-:S05]  /*15fa0*/  LOP3.LUT R0, R0, 0x3, RZ, 0xc0, !PT ;  /* 0x0000000300007812 */ /* 0x000fca00078ec0ff */
[----:B------:R0:W1:Y:S02]  /*15fb0*/  SHFL.IDX PT, R14, R0, RZ, 0x1f ;  /* 0x00001fff000e7589 */ /* 0x00006400000e0000 */
.L_x_9330:
[----:B-1----:R-:W-:Y:S01]  /*15fc0*/  ISETP.NE.AND P0, PT, R14, RZ, PT ;  /* 0x000000ff0e00720c */ /* 0x002fe20003f05270 */
[----:B------:R-:W-:-:S12]  /*15fd0*/  BSSY B0, `(.L_x_9276) ;  /* 0x0000024000007945 */ /* 0x000fd80003800000 */
[----:B------:R-:W-:Y:S05]  /*15fe0*/  @P0 BRA `(.L_x_9277) ;  /* 0x0000000000880947 */ /* 0x000fea0003800000 */
[----:B------:R-:W-:-:S03]  /*15ff0*/  UMOV UR4, 0xffffffff ;  /* 0xffffffff00047882 */ /* 0x000fc60000000000 */
[----:B------:R-:W-:Y:S05]  /*16000*/  BRA.DIV UR4, `(.L_x_9278) ;  /* 0x0000001604047947 */ /* 0x000fea000b800000 */
[----:B------:R-:W-:-:S13]  /*16010*/  ELECT P6, URZ, PT ;  /* 0x00000000003f782f */ /* 0x000fda00038c0000 */
.L_x_9333:
[----:B------:R-:W-:Y:S05]  /*16020*/  @!P6 BRA `(.L_x_9277) ;  /* 0x000000000078e947 */ /* 0x000fea0003800000 */
[----:B------:R-:W-:-:S06]  /*16030*/  ULOP3.LUT UR4, UR36, 0x2, URZ, 0xfc, !UPT ;  /* 0x0000000224047892 */ /* 0x000fcc000f8efc3f */
[----:B0-----:R-:W-:-:S05]  /*16040*/  IMAD.U32 R0, RZ, RZ, UR4 ;  /* 0x00000004ff007e24 */ /* 0x001fca000f8e00ff */
[----:B------:R-:W-:-:S13]  /*16050*/  ISETP.NE.AND P2, PT, R0, 0x3, PT ;  /* 0x000000030000780c */ /* 0x000fda0003f45270 */
[----:B------:R-:W-:Y:S05]  /*16060*/  @!P2 BRA `(.L_x_9279) ;  /* 0x000000000004a947 */ /* 0x000fea0003800000 */
[----:B------:R-:W-:Y:S01]  /*16070*/  BPT.TRAP 0x1 ;  /* 0x000000040000795c */ /* 0x000fe20000300000 */
.L_x_9279:
[----:B------:R-:W-:Y:S01]  /*16080*/  VIADD R3, R9, 0x2d840 ;  /* 0x0002d84009037836 */ /* 0x000fe20000000000 */
[----:B------:R-:W-:Y:S01]  /*16090*/  SHF.L.U32 R2, R24, 0x1f, RZ ;  /* 0x0000001f18027819 */ /* 0x000fe200000006ff */
[C---:B------:R-:W-:Y:S02]  /*160a0*/  VIADD R0, R22.reuse, 0x1 ;  /* 0x0000000116007836 */ /* 0x040fe40000000000 */
        /* <DEDUP_REMOVED lines=9> */
.L_x_9334:
[----:B------:R-:W1:Y:S02]  /*16140*/  SYNCS.PHASECHK.TRANS64.TRYWAIT P0, [R3+URZ], R0 ;  /* 0x00000000030075a7 */ /* 0x000e64000800017f */
[----:B-1----:R-:W-:Y:S05]  /*16150*/  @!P0 BRA `(.L_x_9281) ;  /* 0x0000001000e48947 */ /* 0x002fea0003800000 */
.L_x_9335:
[----:B------:R-:W-:Y:S05]  /*16160*/  @!P2 BRA `(.L_x_9282) ;  /* 0x000000000004a947 */ /* 0x000fea0003800000 */
[----:B------:R-:W-:Y:S01]  /*16170*/  BPT.TRAP 0x1 ;  /* 0x000000040000795c */ /* 0x000fe20000300000 */
.L_x_9282:
[----:B-1----:R-:W-:-:S04]  /*16180*/  VIADD R3, R9, 0x2d860 ;  /* 0x0002d86009037836 */ /* 0x002fc80000000000 */
[----:B------:R-:W-:-:S04]  /*16190*/  IMAD R5, R22, 0x8, R3 ;  /* 0x0000000816057824 */ /* 0x000fc800078e0203 */
[----:B------:R-:W1:Y:S02]  /*161a0*/  SYNCS.PHASECHK.TRANS64.TRYWAIT P0, [R5+URZ], R2 ;  /* 0x00000002050075a7 */ /* 0x000e64000800017f */
[----:B-1----:R-:W-:Y:S05]  /*161b0*/  @!P0 BRA `(.L_x_9283) ;  /* 0x0000001000e08947 */ /* 0x002fea0003800000 */
.L_x_9336:
[----:B------:R-:W-:-:S07]  /*161c0*/  IMAD R3, R4, 0x8, R3 ;  /* 0x0000000804037824 */ /* 0x000fce00078e0203 */
.L_x_9284:
[----:B--2---:R2:W4:Y:S02]  /*161d0*/  SYNCS.PHASECHK.TRANS64.TRYWAIT P0, [R3+URZ], R0 ;  /* 0x00000000030075a7 */ /* 0x004524000800017f */
[----:B----4-:R-:W-:Y:S05]  /*161e0*/  @!P0 NANOSLEEP.SYNCS 0x989680 ;  /* 0x009896800000895d */ /* 0x010fea0003900000 */
[----:B------:R-:W4:Y:S02]  /*161f0*/  @!P0 SYNCS.PHASECHK.TRANS64 P0, [R3+URZ], R0 ;  /* 0x00000000030085a7 */ /* 0x000f24000800007f */
[----:B----4-:R-:W-:Y:S05]  /*16200*/  @!P0 BRA `(.L_x_9284) ;  /* 0xfffffffc00f08947 */ /* 0x010fea000383ffff */
.L_x_9277:
[----:B------:R-:W-:Y:S05]  /*16210*/  BSYNC B0 ;  /* 0x0000000000007941 */ /* 0x000fea0003800000 */
.L_x_9276:
[----:B------:R-:W-:Y:S05]  /*16220*/  EXIT ;  /* 0x000000000000794d */ /* 0x000fea0003800000 */
.L_x_9109:
[----:B0-----:R-:W-:-:S04]  /*16230*/  IMAD.U32 R3, RZ, RZ, UR42 ;  /* 0x0000002aff037e24 */ /* 0x001fc8000f8e00ff */
[----:B------:R0:W1:Y:S03]  /*16240*/  SYNCS.PHASECHK.TRANS64.TRYWAIT P1, [R3+URZ+0x2d800], R0 ;  /* 0x02d80000030075a7 */ /* 0x000066000802017f */
[----:B-1----:R-:W-:Y:S05]  /*16250*/  @!P1 NANOSLEEP.SYNCS 0x989680 ;  /* 0x009896800000995d */ /* 0x002fea0003900000 */
[----:B------:R-:W1:Y:S02]  /*16260*/  @!P1 SYNCS.PHASECHK.TRANS64 P1, [R3+URZ+0x2d800], R0 ;  /* 0x02d80000030095a7 */ /* 0x000e64000802007f */
[----:B-1----:R-:W-:Y:S05]  /*16270*/  @!P1 BRA `(.L_x_9109) ;  /* 0xfffffffc00ec9947 */ /* 0x002fea000383ffff */
[----:B------:R-:W-:Y:S05]  /*16280*/  BRA `(.L_x_9285) ;  /* 0xfffffeb8002c7947 */ /* 0x000fea000383ffff */
.L_x_9113:
[----:B-1----:R1:W2:Y:S02]  /*16290*/  SYNCS.PHASECHK.TRANS64.TRYWAIT P2, [R4+URZ+0x2d830], R3 ;  /* 0x02d83003040075a7 */ /* 0x0022a4000804017f */
[----:B--2---:R-:W-:Y:S05]  /*162a0*/  @!P2 NANOSLEEP.SYNCS 0x989680 ;  /* 0x009896800000a95d */ /* 0x004fea0003900000 */
[----:B------:R-:W2:Y:S02]  /*162b0*/  @!P2 SYNCS.PHASECHK.TRANS64 P2, [R4+URZ+0x2d830], R3 ;  /* 0x02d830030400a5a7 */ /* 0x000ea4000804007f */
[----:B--2---:R-:W-:Y:S05]  /*162c0*/  @!P2 BRA `(.L_x_9113) ;  /* 0xfffffffc00f0a947 */ /* 0x004fea000383ffff */
[----:B------:R-:W-:Y:S05]  /*162d0*/  BRA `(.L_x_9112) ;  /* 0xfffffeb800507947 */ /* 0x000fea000383ffff */
.L_x_9129:
[----:B-1----:R-:W-:-:S04]  /*162e0*/  IMAD.U32 R11, RZ, RZ, UR6 ;  /* 0x00000006ff0b7e24 */ /* 0x002fc8000f8e00ff */
[----:B------:R1:W2:Y:S03]  /*162f0*/  SYNCS.PHASECHK.TRANS64.TRYWAIT P2, [R11+URZ+0x2d830], R10 ;  /* 0x02d8300a0b0075a7 */ /* 0x0002a6000804017f */
[----:B--2---:R-:W-:Y:S05]  /*16300*/  @!P2 NANOSLEEP.SYNCS 0x989680 ;  /* 0x009896800000a95d */ /* 0x004fea0003900000 */
[----:B------:R-:W2:Y:S02]  /*16310*/  @!P2 SYNCS.PHASECHK.TRANS64 P2, [R11+URZ+0x2d830], R10 ;  /* 0x02d8300a0b00a5a7 */ /* 0x000ea4000804007f */
[----:B--2---:R-:W-:Y:S05]  /*16320*/  @!P2 BRA `(.L_x_9129) ;  /* 0xfffffffc00eca947 */ /* 0x004fea000383ffff */
[----:B------:R-:W-:Y:S05]  /*16330*/  BRA `(.L_x_9126) ;  /* 0xfffffef4000c7947 */ /* 0x000fea000383ffff */
.L_x_9133:
[----:B-1----:R-:W-:-:S04]  /*16340*/  IMAD.U32 R11, RZ, RZ, UR6 ;  /* 0x00000006ff0b7e24 */ /* 0x002fc8000f8e00ff */
[----:B------:R1:W2:Y:S03]  /*16350*/  SYNCS.PHASECHK.TRANS64.TRYWAIT P2, [R11+URZ+0x2d850], R10 ;  /* 0x02d8500a0b0075a7 */ /* 0x0002a6000804017f */
[----:B--2---:R-:W-:Y:S05]  /*16360*/  @!P2 NANOSLEEP.SYNCS 0x989680 ;  /* 0x009896800000a95d */ /* 0x004fea0003900000 */
[----:B------:R-:W2:Y:S02]  /*16370*/  @!P2 SYNCS.PHASECHK.TRANS64 P2, [R11+URZ+0x2d850], R10 ;  /* 0x02d8500a0b00a5a7 */ /* 0x000ea4000804007f */
[----:B--2---:R-:W-:Y:S05]  /*16380*/  @!P2 BRA `(.L_x_9133) ;  /* 0xfffffffc00eca947 */ /* 0x004fea000383ffff */
[----:B------:R-:W-:Y:S05]  /*16390*/  BRA `(.L_x_9130) ;  /* 0xfffffef400ac7947 */ /* 0x000fea000383ffff */
.L_x_9150:
[----:B-1----:R-:W-:-:S04]  /*163a0*/  IMAD.U32 R9, RZ, RZ, UR6 ;  /* 0x00000006ff097e24 */ /* 0x002fc8000f8e00ff */
[----:B------:R1:W2:Y:S03]  /*163b0*/  SYNCS.PHASECHK.TRANS64.TRYWAIT P2, [R9+URZ+0x2d830], R8 ;  /* 0x02d83008090075a7 */ /* 0x0002a6000804017f */
[----:B--2---:R-:W-:Y:S05]  /*163c0*/  @!P2 NANOSLEEP.SYNCS 0x989680 ;  /* 0x009896800000a95d */ /* 0x004fea0003900000 */
[----:B------:R-:W2:Y:S02]  /*163d0*/  @!P2 SYNCS.PHASECHK.TRANS64 P2, [R9+URZ+0x2d830], R8 ;  /* 0x02d830080900a5a7 */ /* 0x000ea4000804007f */
[----:B--2---:R-:W-:Y:S05]  /*163e0*/  @!P2 BRA `(.L_x_9150) ;  /* 0xfffffffc00eca947 */ /* 0x004fea000383ffff */
[----:B------:R-:W-:Y:S05]  /*163f0*/  BRA `(.L_x_9147) ;  /* 0xffffff2c00a07947 */ /* 0x000fea000383ffff */
.L_x_9154:
[----:B-1----:R-:W-:-:S04]  /*16400*/  IMAD.U32 R9, RZ, RZ, UR6 ;  /* 0x00000006ff097e24 */ /* 0x002fc8000f8e00ff */
[----:B------:R1:W2:Y:S03]  /*16410*/  SYNCS.PHASECHK.TRANS64.TRYWAIT P2, [R9+URZ+0x2d850], R8 ;  /* 0x02d85008090075a7 */ /* 0x0002a6000804017f */
[----:B--2---:R-:W-:Y:S05]  /*16420*/  @!P2 NANOSLEEP.SYNCS 0x989680 ;  /* 0x009896800000a95d */ /* 0x004fea0003900000 */
[----:B------:R-:W2:Y:S02]  /*16430*/  @!P2 SYNCS.PHASECHK.TRANS64 P2, [R9+URZ+0x2d850], R8 ;  /* 0x02d850080900a5a7 */ /* 0x000ea4000804007f */
[----:B--2---:R-:W-:Y:S05]  /*16440*/  @!P2 BRA `(.L_x_9154) ;  /* 0xfffffffc00eca947 */ /* 0x004fea000383ffff */
[----:B------:R-:W-:Y:S05]  /*16450*/  BRA `(.L_x_9151) ;  /* 0xffffff3000407947 */ /* 0x000fea000383ffff */
.L_x_9160:
[----:B-1----:R-:W-:-:S04]  /*16460*/  IMAD.U32 R13, RZ, RZ, UR6 ;  /* 0x00000006ff0d7e24 */ /* 0x002fc8000f8e00ff */
[----:B------:R1:W2:Y:S03]  /*16470*/  SYNCS.PHASECHK.TRANS64.TRYWAIT P2, [R13+URZ+0x2d830], R12 ;  /* 0x02d8300c0d0075a7 */ /* 0x0002a6000804017f */
[----:B--2---:R-:W-:Y:S05]  /*16480*/  @!P2 NANOSLEEP.SYNCS 0x989680 ;  /* 0x009896800000a95d */ /* 0x004fea0003900000 */
[----:B------:R-:W2:Y:S02]  /*16490*/  @!P2 SYNCS.PHASECHK.TRANS64 P2, [R13+URZ+0x2d830], R12 ;  /* 0x02d8300c0d00a5a7 */ /* 0x000ea4000804007f */
[----:B--2---:R-:W-:Y:S05]  /*164a0*/  @!P2 BRA `(.L_x_9160) ;  /* 0xfffffffc00eca947 */ /* 0x004fea000383ffff */
[----:B------:R-:W-:Y:S05]  /*164b0*/  BRA `(.L_x_9157) ;  /* 0xffffff5400bc7947 */ /* 0x000fea000383ffff */
.L_x_9164:
[----:B-1----:R-:W-:-:S04]  /*164c0*/  IMAD.U32 R13, RZ, RZ, UR6 ;  /* 0x00000006ff0d7e24 */ /* 0x002fc8000f8e00ff */
[----:B------:R1:W2:Y:S03]  /*164d0*/  SYNCS.PHASECHK.TRANS64.TRYWAIT P2, [R13+URZ+0x2d850], R12 ;  /* 0x02d8500c0d0075a7 */ /* 0x0002a6000804017f */
[----:B--2---:R-:W-:Y:S05]  /*164e0*/  @!P2 NANOSLEEP.SYNCS 0x989680 ;  /* 0x009896800000a95d */ /* 0x004fea0003900000 */
[----:B------:R-:W2:Y:S02]  /*164f0*/  @!P2 SYNCS.PHASECHK.TRANS64 P2, [R13+URZ+0x2d850], R12 ;  /* 0x02d8500c0d00a5a7 */ /* 0x000ea4000804007f */
[----:B--2---:R-:W-:Y:S05]  /*16500*/  @!P2 BRA `(.L_x_9164) ;  /* 0xfffffffc00eca947 */ /* 0x004fea000383ffff */
[----:B------:R-:W-:Y:S05]  /*16510*/  BRA `(.L_x_9161) ;  /* 0xffffff58005c7947 */ /* 0x000fea000383ffff */
.L_x_9177:
[----:B----4-:R-:W-:-:S04]  /*16520*/  IMAD.U32 R5, RZ, RZ, UR9 ;  /* 0x00000009ff057e24 */ /* 0x010fc8000f8e00ff */
[----:B------:R4:W0:Y:S03]  /*16530*/  SYNCS.PHASECHK.TRANS64.TRYWAIT P0, [R5+URZ+0x2d850], R0 ;  /* 0x02d85000050075a7 */ /* 0x000826000800017f */
[----:B0-----:R-:W-:Y:S05]  /*16540*/  @!P0 NANOSLEEP.SYNCS 0x989680 ;  /* 0x009896800000895d */ /* 0x001fea0003900000 */
[----:B------:R-:W0:Y:S02]  /*16550*/  @!P0 SYNCS.PHASECHK.TRANS64 P0, [R5+URZ+0x2d850], R0 ;  /* 0x02d85000050085a7 */ /* 0x000e24000800007f */
[----:B0-----:R-:W-:Y:S05]  /*16560*/  @!P0 BRA `(.L_x_9177) ;  /* 0xfffffffc00ec8947 */ /* 0x001fea000383ffff */
[----:B------:R-:W-:Y:S05]  /*16570*/  BRA `(.L_x_9176) ;  /* 0xffffff8c00707947 */ /* 0x000fea000383ffff */
.L_x_9218:
        /* <DEDUP_REMOVED lines=11> */
.L_x_9287:
[----:B------:R-:W-:Y:S05]  /*16630*/  BSYNC B0 ;  /* 0x0000000000007941 */ /* 0x000fea0003800000 */
.L_x_9286:
[----:B------:R-:W-:Y:S05]  /*16640*/  BRA `(.L_x_9288) ;  /* 0xffffffc800c87947 */ /* 0x000fea000383ffff */
.L_x_9219:
[----:B------:R-:W-:Y:S01]  /*16650*/  BSSY B0, `(.L_x_9289) ;  /* 0x0000006000007945 */ /* 0x000fe20003800000 */
[----:B------:R-:W-:-:S07]  /*16660*/  IMAD.MOV.U32 R15, RZ, RZ, -0x1 ;  /* 0xffffffffff0f7424 */ /* 0x000fce00078e00ff */
[----:B------:R-:W-:Y:S05]  /*16670*/  WARPSYNC.COLLECTIVE R15, `(.L_x_9290) ;  /* 0x000000000f0c7348 */ /* 0x000fea0003c00000 */
[----:B------:R-:W-:Y:S02]  /*16680*/  ELECT P6, UR62, PT ;  /* 0x00000000003e782f */ /* 0x000fe400038c0000 */
[----:B------:R-:W-:Y:S01]  /*16690*/  MOV R14, UR62 ;  /* 0x0000003e000e7c02 */ /* 0x000fe20008000f00 */
[----:B------:R-:W-:Y:S10]  /*166a0*/  ENDCOLLECTIVE ;  /* 0x000000000000791b */ /* 0x000ff40003800000 */
.L_x_9290:
[----:B------:R-:W-:Y:S05]  /*166b0*/  BSYNC B0 ;  /* 0x0000000000007941 */ /* 0x000fea0003800000 */
.L_x_9289:
[----:B------:R-:W-:Y:S05]  /*166c0*/  BRA `(.L_x_9291) ;  /* 0xffffffc800b87947 */ /* 0x000fea000383ffff */
.L_x_9222:
[----:B-1----:R1:W2:Y:S02]  /*166d0*/  SYNCS.PHASECHK.TRANS64.TRYWAIT P0, [R5+URZ+0x2d840], R4 ;  /* 0x02d84004050075a7 */ /* 0x0022a4000800017f */
[----:B--2---:R-:W-:Y:S05]  /*166e0*/  @!P0 NANOSLEEP.SYNCS 0x989680 ;  /* 0x009896800000895d */ /* 0x004fea0003900000 */
[----:B------:R-:W2:Y:S02]  /*166f0*/  @!P0 SYNCS.PHASECHK.TRANS64 P0, [R5+URZ+0x2d840], R4 ;  /* 0x02d84004050085a7 */ /* 0x000ea4000800007f */
[----:B--2---:R-:W-:Y:S05]  /*16700*/  @!P0 BRA `(.L_x_9222) ;  /* 0xfffffffc00f08947 */ /* 0x004fea000383ffff */
[----:B------:R-:W-:Y:S05]  /*16710*/  BRA `(.L_x_9292) ;  /* 0xffffffcc000c7947 */ /* 0x000fea000383ffff */
.L_x_9225:
[----:B-1----:R1:W2:Y:S02]  /*16720*/  SYNCS.PHASECHK.TRANS64.TRYWAIT P0, [R25+URZ+0x2d820], R4 ;  /* 0x02d82004190075a7 */ /* 0x0022a4000800017f */
[----:B--2---:R-:W-:Y:S05]  /*16730*/  @!P0 NANOSLEEP.SYNCS 0x989680 ;  /* 0x009896800000895d */ /* 0x004fea0003900000 */
[----:B------:R-:W2:Y:S02]  /*16740*/  @!P0 SYNCS.PHASECHK.TRANS64 P0, [R25+URZ+0x2d820], R4 ;  /* 0x02d82004190085a7 */ /* 0x000ea4000800007f */
[----:B--2---:R-:W-:Y:S05]  /*16750*/  @!P0 BRA `(.L_x_9225) ;  /* 0xfffffffc00f08947 */ /* 0x004fea000383ffff */
[----:B------:R-:W-:Y:S05]  /*16760*/  BRA `(.L_x_9293) ;  /* 0xffffffd000347947 */ /* 0x000fea000383ffff */
.L_x_9233:
[----:B0-----:R0:W1:Y:S02]  /*16770*/  SYNCS.PHASECHK.TRANS64.TRYWAIT P0, [R3+URZ+0x2d840], R2 ;  /* 0x02d84002030075a7 */ /* 0x001064000800017f */
[----:B-1----:R-:W-:Y:S05]  /*16780*/  @!P0 NANOSLEEP.SYNCS 0x989680 ;  /* 0x009896800000895d */ /* 0x002fea0003900000 */
[----:B------:R-:W1:Y:S02]  /*16790*/  @!P0 SYNCS.PHASECHK.TRANS64 P0, [R3+URZ+0x2d840], R2 ;  /* 0x02d84002030085a7 */ /* 0x000e64000800007f */
[----:B-1----:R-:W-:Y:S05]  /*167a0*/  @!P0 BRA `(.L_x_9233) ;  /* 0xfffffffc00f08947 */ /* 0x002fea000383ffff */
[----:B------:R-:W-:Y:S05]  /*167b0*/  BRA `(.L_x_9294) ;  /* 0xffffffd000d87947 */ /* 0x000fea000383ffff */
.L_x_9235:
[----:B0-----:R0:W1:Y:S02]  /*167c0*/  SYNCS.PHASECHK.TRANS64.TRYWAIT P0, [R2+URZ+0x60], R5 ;  /* 0x00006005020075a7 */ /* 0x001064000800017f */
[----:B-1----:R-:W-:Y:S05]  /*167d0*/  @!P0 NANOSLEEP.SYNCS 0x989680 ;  /* 0x009896800000895d */ /* 0x002fea0003900000 */
[----:B------:R-:W1:Y:S02]  /*167e0*/  @!P0 SYNCS.PHASECHK.TRANS64 P0, [R2+URZ+0x60], R5 ;  /* 0x00006005020085a7 */ /* 0x000e64000800007f */
[----:B-1----:R-:W-:Y:S05]  /*167f0*/  @!P0 BRA `(.L_x_9235) ;  /* 0xfffffffc00f08947 */ /* 0x002fea000383ffff */
[----:B------:R-:W-:Y:S05]  /*16800*/  BRA `(.L_x_9295) ;  /* 0xffffffd400647947 */ /* 0x000fea000383ffff */
.L_x_9240:
[----:B-1----:R1:W2:Y:S02]  /*16810*/  SYNCS.PHASECHK.TRANS64.TRYWAIT P0, [R3+URZ+0x2d840], R2 ;  /* 0x02d84002030075a7 */ /* 0x0022a4000800017f */
[----:B--2---:R-:W-:Y:S05]  /*16820*/  @!P0 NANOSLEEP.SYNCS 0x989680 ;  /* 0x009896800000895d */ /* 0x004fea0003900000 */
[----:B------:R-:W2:Y:S02]  /*16830*/  @!P0 SYNCS.PHASECHK.TRANS64 P0, [R3+URZ+0x2d840], R2 ;  /* 0x02d84002030085a7 */ /* 0x000ea4000800007f */
[----:B--2---:R-:W-:Y:S05]  /*16840*/  @!P0 BRA `(.L_x_9240) ;  /* 0xfffffffc00f08947 */ /* 0x004fea000383ffff */
[----:B------:R-:W-:Y:S05]  /*16850*/  BRA `(.L_x_9296) ;  /* 0xffffffd800987947 */ /* 0x000fea000383ffff */
.L_x_9242:
[----:B0-----:R0:W1:Y:S02]  /*16860*/  SYNCS.PHASECHK.TRANS64.TRYWAIT P1, [R3+URZ+0x60], R24 ;  /* 0x00006018030075a7 */ /* 0x001064000802017f */
[----:B-1----:R-:W-:Y:S05]  /*16870*/  @!P1 NANOSLEEP.SYNCS 0x989680 ;  /* 0x009896800000995d */ /* 0x002fea0003900000 */
[----:B------:R-:W1:Y:S02]  /*16880*/  @!P1 SYNCS.PHASECHK.TRANS64 P1, [R3+URZ+0x60], R24 ;  /* 0x00006018030095a7 */ /* 0x000e64000802007f */
[----:B-1----:R-:W-:Y:S05]  /*16890*/  @!P1 BRA `(.L_x_9242) ;  /* 0xfffffffc00f09947 */ /* 0x002fea000383ffff */
[----:B------:R-:W-:Y:S05]  /*168a0*/  BRA `(.L_x_9297) ;  /* 0xffffffdc00247947 */ /* 0x000fea000383ffff */
.L_x_9247:
[----:B-1----:R1:W2:Y:S02]  /*168b0*/  SYNCS.PHASECHK.TRANS64.TRYWAIT P0, [R2+URZ+0x2d840], R3 ;  /* 0x02d84003020075a7 */ /* 0x0022a4000800017f */
[----:B--2---:R-:W-:Y:S05]  /*168c0*/  @!P0 NANOSLEEP.SYNCS 0x989680 ;  /* 0x009896800000895d */ /* 0x004fea0003900000 */
[----:B------:R-:W2:Y:S02]  /*168d0*/  @!P0 SYNCS.PHASECHK.TRANS64 P0, [R2+URZ+0x2d840], R3 ;  /* 0x02d84003020085a7 */ /* 0x000ea4000800007f */
[----:B--2---:R-:W-:Y:S05]  /*168e0*/  @!P0 BRA `(.L_x_9247) ;  /* 0xfffffffc00f08947 */ /* 0x004fea000383ffff */
[----:B------:R-:W-:Y:S05]  /*168f0*/  BRA `(.L_x_9298) ;  /* 0xffffffe000307947 */ /* 0x000fea000383ffff */
.L_x_9249:
[----:B0-----:R0:W1:Y:S02]  /*16900*/  SYNCS.PHASECHK.TRANS64.TRYWAIT P1, [R2+URZ+0x60], R3 ;  /* 0x00006003020075a7 */ /* 0x001064000802017f */
[----:B-1----:R-:W-:Y:S05]  /*16910*/  @!P1 NANOSLEEP.SYNCS 0x989680 ;  /* 0x009896800000995d */ /* 0x002fea0003900000 */
[----:B------:R-:W1:Y:S02]  /*16920*/  @!P1 SYNCS.PHASECHK.TRANS64 P1, [R2+URZ+0x60], R3 ;  /* 0x00006003020095a7 */ /* 0x000e64000802007f */
[----:B-1----:R-:W-:Y:S05]  /*16930*/  @!P1 BRA `(.L_x_9249) ;  /* 0xfffffffc00f09947 */ /* 0x002fea000383ffff */
[----:B------:R-:W-:Y:S05]  /*16940*/  BRA `(.L_x_9299) ;  /* 0xffffffe000c47947 */ /* 0x000fea000383ffff */
.L_x_9256:
[----:B0-----:R0:W1:Y:S02]  /*16950*/  SYNCS.PHASECHK.TRANS64.TRYWAIT P0, [R3+URZ+0x2d860], R2 ;  /* 0x02d86002030075a7 */ /* 0x001064000800017f */
[----:B-1----:R-:W-:Y:S05]  /*16960*/  @!P0 NANOSLEEP.SYNCS 0x989680 ;  /* 0x009896800000895d */ /* 0x002fea0003900000 */
[----:B------:R-:W1:Y:S02]  /*16970*/  @!P0 SYNCS.PHASECHK.TRANS64 P0, [R3+URZ+0x2d860], R2 ;  /* 0x02d86002030085a7 */ /* 0x000e64000800007f */
[----:B-1----:R-:W-:Y:S05]  /*16980*/  @!P0 BRA `(.L_x_9256) ;  /* 0xfffffffc00f08947 */ /* 0x002fea000383ffff */
[----:B------:R-:W-:Y:S05]  /*16990*/  BRA `(.L_x_9300) ;  /* 0xffffffe400a87947 */ /* 0x000fea000383ffff */
.L_x_9258:
[----:B------:R-:W-:Y:S01]  /*169a0*/  BSSY B0, `(.L_x_9301) ;  /* 0x0000008000007945 */ /* 0x000fe20003800000 */
[----:B------:R-:W-:Y:S02]  /*169b0*/  IMAD.MOV.U32 R13, RZ, RZ, R16 ;  /* 0x000000ffff0d7224 */ /* 0x000fe400078e0010 */
[----:B------:R-:W-:Y:S02]  /*169c0*/  IMAD.MOV.U32 R12, RZ, RZ, RZ ;  /* 0x000000ffff0c7224 */ /* 0x000fe400078e00ff */
[----:B------:R-:W-:Y:S02]  /*169d0*/  IMAD.MOV.U32 R11, RZ, RZ, 0x1f ;  /* 0x0000001fff0b7424 */ /* 0x000fe400078e00ff */
[----:B------:R-:W-:-:S07]  /*169e0*/  IMAD.MOV.U32 R15, RZ, RZ, -0x1 ;  /* 0xffffffffff0f7424 */ /* 0x000fce00078e00ff */
[----:B------:R-:W-:Y:S05]  /*169f0*/  WARPSYNC.COLLECTIVE R15, `(.L_x_9302) ;  /* 0x000000000f087348 */ /* 0x000fea0003c00000 */
[----:B------:R0:W1:Y:S02]  /*16a00*/  SHFL.IDX P6, R14, R13, R12, R11 ;  /* 0x0000000c0d0e7389 */ /* 0x00006400000c000b */
[----:B01----:R-:W-:Y:S01]  /*16a10*/  ENDCOLLECTIVE ;  /* 0x000000000000791b */ /* 0x003fe20003800000 */
.L_x_9302:
[----:B------:R-:W-:Y:S05]  /*16a20*/  BSYNC B0 ;  /* 0x0000000000007941 */ /* 0x000fea0003800000 */
.L_x_9301:
        /* <DEDUP_REMOVED lines=8> */
.L_x_9303:
[----:B------:R-:W-:Y:S01]  /*16ab0*/  IMAD.MOV.U32 R4, RZ, RZ, R14 ;  /* 0x000000ffff047224 */ /* 0x000fe200078e000e */
[----:B------:R-:W-:Y:S06]  /*16ac0*/  BRA `(.L_x_9304) ;  /* 0xffffffe8001c7947 */ /* 0x000fec000383ffff */
.L_x_9261:
[----:B------:R-:W-:Y:S01]  /*16ad0*/  BSSY B0, `(.L_x_9305) ;  /* 0x0000008000007945 */ /* 0x000fe20003800000 */
[----:B-----5:R-:W-:Y:S02]  /*16ae0*/  IMAD.MOV.U32 R13, RZ, RZ, R2 ;  /* 0x000000ffff0d7224 */ /* 0x020fe400078e0002 */
[----:B------:R-:W-:Y:S02]  /*16af0*/  IMAD.MOV.U32 R12, RZ, RZ, 0x1 ;  /* 0x00000001ff0c7424 */ /* 0x000fe400078e00ff */
[----:B------:R-:W-:Y:S02]  /*16b00*/  IMAD.MOV.U32 R11, RZ, RZ, RZ ;  /* 0x000000ffff0b7224 */ /* 0x000fe400078e00ff */
[----:B------:R-:W-:-:S07]  /*16b10*/  IMAD.MOV.U32 R15, RZ, RZ, -0x1 ;  /* 0xffffffffff0f7424 */ /* 0x000fce00078e00ff */
[----:B0123--:R-:W-:Y:S05]  /*16b20*/  WARPSYNC.COLLECTIVE R15, `(.L_x_9306) ;  /* 0x000000000f087348 */ /* 0x00ffea0003c00000 */
[----:B------:R4:W0:Y:S02]  /*16b30*/  SHFL.UP P6, R14, R13, R12, R11 ;  /* 0x0400000c0d0e7389 */ /* 0x00082400000c000b */
[----:B01234-:R-:W-:Y:S01]  /*16b40*/  ENDCOLLECTIVE ;  /* 0x000000000000791b */ /* 0x01ffe20003800000 */
.L_x_9306:
[----:B------:R-:W-:Y:S05]  /*16b50*/  BSYNC B0 ;  /* 0x0000000000007941 */ /* 0x000fea0003800000 */
.L_x_9305:
        /* <DEDUP_REMOVED lines=10> */
.L_x_9307:
        /* <DEDUP_REMOVED lines=8> */
.L_x_9308:
        /* <DEDUP_REMOVED lines=8> */
.L_x_9309:
        /* <DEDUP_REMOVED lines=8> */
.L_x_9310:
        /* <DEDUP_REMOVED lines=8> */
.L_x_9311:
[----:B------:R-:W-:Y:S05]  /*16e00*/  BRA `(.L_x_9312) ;  /* 0xffffffe400d87947 */ /* 0x000fea000383ffff */
.L_x_9266:
[----:B------:R-:W-:Y:S01]  /*16e10*/  BSSY B0, `(.L_x_9313) ;  /* 0x0000008000007945 */ /* 0x000fe20003800000 */
[----:B-----5:R-:W-:Y:S02]  /*16e20*/  IMAD.MOV.U32 R13, RZ, RZ, R2 ;  /* 0x000000ffff0d7224 */ /* 0x020fe400078e0002 */
[----:B------:R-:W-:Y:S02]  /*16e30*/  IMAD.MOV.U32 R12, RZ, RZ, 0x1 ;  /* 0x00000001ff0c7424 */ /* 0x000fe400078e00ff */
[----:B------:R-:W-:Y:S02]  /*16e40*/  IMAD.MOV.U32 R11, RZ, RZ, RZ ;  /* 0x000000ffff0b7224 */ /* 0x000fe400078e00ff */
[----:B------:R-:W-:-:S07]  /*16e50*/  IMAD.MOV.U32 R15, RZ, RZ, -0x1 ;  /* 0xffffffffff0f7424 */ /* 0x000fce00078e00ff */
[----:B01-3--:R-:W-:Y:S05]  /*16e60*/  WARPSYNC.COLLECTIVE R15, `(.L_x_9314) ;  /* 0x000000000f087348 */ /* 0x00bfea0003c00000 */
[----:B------:R2:W4:Y:S02]  /*16e70*/  SHFL.UP P6, R14, R13, R12, R11 ;  /* 0x0400000c0d0e7389 */ /* 0x00052400000c000b */
[----:B01234-:R-:W-:Y:S01]  /*16e80*/  ENDCOLLECTIVE ;  /* 0x000000000000791b */ /* 0x01ffe20003800000 */
.L_x_9314:
[----:B------:R-:W-:Y:S05]  /*16e90*/  BSYNC B0 ;  /* 0x0000000000007941 */ /* 0x000fea0003800000 */
.L_x_9313:
        /* <DEDUP_REMOVED lines=10> */
.L_x_9315:
        /* <DEDUP_REMOVED lines=8> */
.L_x_9316:
        /* <DEDUP_REMOVED lines=8> */
.L_x_9317:
        /* <DEDUP_REMOVED lines=8> */
.L_x_9318:
        /* <DEDUP_REMOVED lines=8> */
.L_x_9319:
[----:B------:R-:W-:Y:S05]  /*17140*/  BRA `(.L_x_9320) ;  /* 0xffffffe400b47947 */ /* 0x000fea000383ffff */
.L_x_9268:
[----:B------:R-:W-:Y:S01]  /*17150*/  BSSY B0, `(.L_x_9321) ;  /* 0x0000006000007945 */ /* 0x000fe20003800000 */
[----:B------:R-:W-:Y:S01]  /*17160*/  PLOP3.LUT P6, PT, P6, PT, PT, 0x8, 0x0 ;  /* 0x000000000000781c */ /* 0x000fe200037ce170 */
[----:B------:R-:W-:-:S12]  /*17170*/  IMAD.MOV.U32 R15, RZ, RZ, -0x1 ;  /* 0xffffffffff0f7424 */ /* 0x000fd800078e00ff */
[----:B01-3--:R-:W-:Y:S05]  /*17180*/  WARPSYNC.COLLECTIVE R15, `(.L_x_9322) ;  /* 0x000000000f087348 */ /* 0x00bfea0003c00000 */
[----:B------:R-:W-:Y:S01]  /*17190*/  VOTE.ANY R14, PT, P6 ;  /* 0x00000000000e7806 */ /* 0x000fe200030e0100 */
[----:B01-3--:R-:W-:Y:S06]  /*171a0*/  ENDCOLLECTIVE ;  /* 0x000000000000791b */ /* 0x00bfec0003800000 */
.L_x_9322:
[----:B------:R-:W-:Y:S05]  /*171b0*/  BSYNC B0 ;  /* 0x0000000000007941 */ /* 0x000fea0003800000 */
.L_x_9321:
        /* <DEDUP_REMOVED lines=9> */
.L_x_9323:
[----:B------:R-:W-:Y:S01]  /*17250*/  IMAD.MOV.U32 R17, RZ, RZ, R14 ;  /* 0x000000ffff117224 */ /* 0x000fe200078e000e */
[----:B------:R-:W-:Y:S06]  /*17260*/  BRA `(.L_x_9324) ;  /* 0xffffffe400a47947 */ /* 0x000fec000383ffff */
.L_x_9270:
[----:B------:R-:W-:Y:S01]  /*17270*/  BSSY B0, `(.L_x_9325) ;  /* 0x0000007000007945 */ /* 0x000fe20003800000 */
[----:B------:R-:W-:Y:S02]  /*17280*/  IMAD.MOV.U32 R13, RZ, RZ, R8 ;  /* 0x000000ffff0d7224 */ /* 0x000fe400078e0008 */
[----:B------:R-:W-:Y:S02]  /*17290*/  IMAD.MOV.U32 R11, RZ, RZ, 0x1f ;  /* 0x0000001fff0b7424 */ /* 0x000fe400078e00ff */
[----:B------:R-:W-:-:S07]  /*172a0*/  IMAD.MOV.U32 R15, RZ, RZ, -0x1 ;  /* 0xffffffffff0f7424 */ /* 0x000fce00078e00ff */
[----:B01234-:R-:W-:Y:S05]  /*172b0*/  WARPSYNC.COLLECTIVE R15, `(.L_x_9326) ;  /* 0x000000000f087348 */ /* 0x01ffea0003c00000 */
[----:B------:R0:W0:Y:S02]  /*172c0*/  SHFL.IDX P6, R14, R13, R12, R11 ;  /* 0x0000000c0d0e7389 */ /* 0x00002400000c000b */
[----:B01234-:R-:W-:Y:S01]  /*172d0*/  ENDCOLLECTIVE ;  /* 0x000000000000791b */ /* 0x01ffe20003800000 */
.L_x_9326:
[----:B------:R-:W-:Y:S05]  /*172e0*/  BSYNC B0 ;  /* 0x0000000000007941 */ /* 0x000fea0003800000 */
.L_x_9325:
[----:B------:R-:W-:Y:S05]  /*172f0*/  BRA `(.L_x_9269) ;  /* 0xffffffe4009c7947 */ /* 0x000fea000383ffff */
.L_x_9274:
[----:B0-----:R0:W1:Y:S02]  /*17300*/  SYNCS.PHASECHK.TRANS64.TRYWAIT P0, [R9+URZ+0x2d820], R0 ;  /* 0x02d82000090075a7 */ /* 0x001064000800017f */
[----:B-1----:R-:W-:Y:S05]  /*17310*/  @!P0 NANOSLEEP.SYNCS 0x989680 ;  /* 0x009896800000895d */ /* 0x002fea0003900000 */
[----:B------:R-:W1:Y:S02]  /*17320*/  @!P0 SYNCS.PHASECHK.TRANS64 P0, [R9+URZ+0x2d820], R0 ;  /* 0x02d82000090085a7 */ /* 0x000e64000800007f */
[----:B-1----:R-:W-:Y:S05]  /*17330*/  @!P0 BRA `(.L_x_9274) ;  /* 0xfffffffc00f08947 */ /* 0x002fea000383ffff */
[----:B------:R-:W-:Y:S05]  /*17340*/  BRA `(.L_x_9327) ;  /* 0xffffffec00007947 */ /* 0x000fea000383ffff */
.L_x_9275:
        /* <DEDUP_REMOVED lines=8> */
[----:B0--3--:R-:W-:Y:S05]  /*173d0*/  WARPSYNC.COLLECTIVE R15, `(.L_x_9329) ;  /* 0x000000000f087348 */ /* 0x009fea0003c00000 */
[----:B------:R1:W2:Y:S02]  /*173e0*/  SHFL.IDX P6, R14, R13, R12, R11 ;  /* 0x0000000c0d0e7389 */ /* 0x0002a400000c000b */
[----:B0123--:R-:W-:Y:S01]  /*173f0*/  ENDCOLLECTIVE ;  /* 0x000000000000791b */ /* 0x00ffe20003800000 */
.L_x_9329:
[----:B------:R-:W-:Y:S05]  /*17400*/  BSYNC B0 ;  /* 0x0000000000007941 */ /* 0x000fea0003800000 */
.L_x_9328:
[----:B------:R-:W-:Y:S05]  /*17410*/  BRA `(.L_x_9330) ;  /* 0xffffffe800e87947 */ /* 0x000fea000383ffff */
.L_x_9278:
[----:B------:R-:W-:Y:S01]  /*17420*/  BSSY B1, `(.L_x_9331) ;  /* 0x0000006000017945 */ /* 0x000fe20003800000 */
[----:B------:R-:W-:-:S07]  /*17430*/  IMAD.MOV.U32 R15, RZ, RZ, -0x1 ;  /* 0xffffffffff0f7424 */ /* 0x000fce00078e00ff */
[----:B0--3--:R-:W-:Y:S05]  /*17440*/  WARPSYNC.COLLECTIVE R15, `(.L_x_9332) ;  /* 0x000000000f0c7348 */ /* 0x009fea0003c00000 */
[----:B------:R-:W-:Y:S02]  /*17450*/  ELECT P6, UR62, PT ;  /* 0x00000000003e782f */ /* 0x000fe400038c0000 */
[----:B------:R-:W-:Y:S01]  /*17460*/  MOV R14, UR62 ;  /* 0x0000003e000e7c02 */ /* 0x000fe20008000f00 */
[----:B0--3--:R-:W-:Y:S10]  /*17470*/  ENDCOLLECTIVE ;  /* 0x000000000000791b */ /* 0x009ff40003800000 */
.L_x_9332:
[----:B------:R-:W-:Y:S05]  /*17480*/  BSYNC B1 ;  /* 0x0000000000017941 */ /* 0x000fea0003800000 */
.L_x_9331:
[----:B------:R-:W-:Y:S05]  /*17490*/  BRA `(.L_x_9333) ;  /* 0xffffffe800e07947 */ /* 0x000fea000383ffff */
.L_x_9280:
[----:B0-----:R0:W1:Y:S02]  /*174a0*/  SYNCS.PHASECHK.TRANS64.TRYWAIT P0, [R7+URZ], R2 ;  /* 0x00000002070075a7 */ /* 0x001064000800017f */
[----:B-1----:R-:W-:Y:S05]  /*174b0*/  @!P0 NANOSLEEP.SYNCS 0x989680 ;  /* 0x009896800000895d */ /* 0x002fea0003900000 */
[----:B------:R-:W1:Y:S02]  /*174c0*/  @!P0 SYNCS.PHASECHK.TRANS64 P0, [R7+URZ], R2 ;  /* 0x00000002070085a7 */ /* 0x000e64000800007f */
[----:B-1----:R-:W-:Y:S05]  /*174d0*/  @!P0 BRA `(.L_x_9280) ;  /* 0xfffffffc00f08947 */ /* 0x002fea000383ffff */
[----:B------:R-:W-:Y:S05]  /*174e0*/  BRA `(.L_x_9334) ;  /* 0xffffffec00147947 */ /* 0x000fea000383ffff */
.L_x_9281:
[----:B-1----:R1:W2:Y:S02]  /*174f0*/  SYNCS.PHASECHK.TRANS64.TRYWAIT P0, [R3+URZ], R0 ;  /* 0x00000000030075a7 */ /* 0x0022a4000800017f */
[----:B--2---:R-:W-:Y:S05]  /*17500*/  @!P0 NANOSLEEP.SYNCS 0x989680 ;  /* 0x009896800000895d */ /* 0x004fea0003900000 */
[----:B------:R-:W2:Y:S02]  /*17510*/  @!P0 SYNCS.PHASECHK.TRANS64 P0, [R3+URZ], R0 ;  /* 0x00000000030085a7 */ /* 0x000ea4000800007f */
[----:B--2---:R-:W-:Y:S05]  /*17520*/  @!P0 BRA `(.L_x_9281) ;  /* 0xfffffffc00f08947 */ /* 0x004fea000383ffff */
[----:B------:R-:W-:Y:S05]  /*17530*/  BRA `(.L_x_9335) ;  /* 0xffffffec00087947 */ /* 0x000fea000383ffff */
.L_x_9283:
[----:B-1----:R1:W2:Y:S02]  /*17540*/  SYNCS.PHASECHK.TRANS64.TRYWAIT P0, [R5+URZ], R2 ;  /* 0x00000002050075a7 */ /* 0x0022a4000800017f */
[----:B--2---:R-:W-:Y:S05]  /*17550*/  @!P0 NANOSLEEP.SYNCS 0x989680 ;  /* 0x009896800000895d */ /* 0x004fea0003900000 */
[----:B------:R-:W2:Y:S02]  /*17560*/  @!P0 SYNCS.PHASECHK.TRANS64 P0, [R5+URZ], R2 ;  /* 0x00000002050085a7 */ /* 0x000ea4000800007f */
[----:B--2---:R-:W-:Y:S05]  /*17570*/  @!P0 BRA `(.L_x_9283) ;  /* 0xfffffffc00f08947 */ /* 0x004fea000383ffff */
[----:B------:R-:W-:Y:S05]  /*17580*/  BRA `(.L_x_9336) ;  /* 0xffffffec000c7947 */ /* 0x000fea000383ffff */
.L_x_9337:
        /* <DEDUP_REMOVED lines=15> */
.L_x_12780:


//--------------------- .text._ZN7cutlass13device_kernelIN5flash11enable_sm90INS1_16FlashAttnFwdSm90INS1_25CollectiveMainloopFwdSm90ILi2EN4cute5tupleIJNS5_1CILi1EEES8_S8_EEENS6_IJNS7_ILi192EEENS7_ILi128EEENS7_ILi96EEEEEELi96ENS_6half_tEfNS_4arch4Sm90ELb0ELb1ELb1ELb1ELb0ELb1ELb0ELb0ELb1ELb0ELb0ELb0EEENS1_21CollectiveEpilogueFwdINS6_IJSA_SC_SB_EEES9_SE_SG_Li384ELb1ELb0ELb0ELb0EEENS1_36VarlenDynamicPersistentTileSchedulerILi192ELi128ELi384ELi32ELb0ELb0ELb1ELb1ELb0ELb1EEEEEEEEEvNT_6ParamsE --------------------------
	.section	.text._ZN7cutlass13device_kernelIN5flash11enable_sm90INS1_16FlashAttnFwdSm90INS1_25CollectiveMainloopFwdSm90ILi2EN4cute5tupleIJNS5_1CILi1EEES8_S8_EEENS6_IJNS7_ILi192EEENS7_ILi128EEENS7_ILi96EEEEEELi96ENS_6half_tEfNS_4arch4Sm90ELb0ELb1ELb1ELb1ELb0ELb1ELb0ELb0ELb1ELb0ELb0ELb0EEENS1_21CollectiveEpilogueFwdINS6_IJSA_SC_SB_EEES9_SE_SG_Li384ELb1ELb0ELb0ELb0EEENS1_36VarlenDynamicPersistentTileSchedulerILi192ELi128ELi384ELi32ELb0ELb0ELb1ELb1ELb0ELb1EEEEEEEEEvNT_6ParamsE,"ax",@progbits
	.align	128
.text._ZN7cutlass13device_kernelIN5flash11enable_sm90INS1_16FlashAttnFwdSm90INS1_25CollectiveMainloopFwdSm90ILi2EN4cute5tupleIJNS5_1CILi1EEES8_S8_EEENS6_IJNS7_ILi192EEENS7_ILi128EEENS7_ILi96EEEEEELi96ENS_6half_tEfNS_4arch4Sm90ELb0ELb1ELb1ELb1ELb0ELb1ELb0ELb0ELb1ELb0ELb0ELb0EEENS1_21CollectiveEpilogueFwdINS6_IJSA_SC_SB_EEES9_SE_SG_Li384ELb1ELb0ELb0ELb0EEENS1_36VarlenDynamicPersistentTileSchedulerILi192ELi128ELi384ELi32ELb0ELb0ELb1ELb1ELb0ELb1EEEEEEEEEvNT_6ParamsE:
        .type           _ZN7cutlass13device_kernelIN5flash11enable_sm90INS1_16FlashAttnFwdSm90INS1_25CollectiveMainloopFwdSm90ILi2EN4cute5tupleIJNS5_1CILi1EEES8_S8_EEENS6_IJNS7_ILi192EEENS7_ILi128EEENS7_ILi96EEEEEELi96ENS_6half_tEfNS_4arch4Sm90ELb0ELb1ELb1ELb1ELb0ELb1ELb0ELb0ELb1ELb0ELb0ELb0EEENS1_21CollectiveEpilogueFwdINS6_IJSA_SC_SB_EEES9_SE_SG_Li384ELb1ELb0ELb0ELb0EEENS1_36VarlenDynamicPersistentTileSchedulerILi192ELi128ELi384ELi32ELb0ELb0ELb1ELb1ELb0ELb1EEEEEEEEEvNT_6ParamsE,@function
        .size           _ZN7cutlass13device_kernelIN5flash11enable_sm90INS1_16FlashAttnFwdSm90INS1_25CollectiveMainloopFwdSm90ILi2EN4cute5tupleIJNS5_1CILi1EEES8_S8_EEENS6_IJNS7_ILi192EEENS7_ILi128EEENS7_ILi96EEEEEELi96ENS_6half_tEfNS_4arch4Sm90ELb0ELb1ELb1ELb1ELb0ELb1ELb0ELb0ELb1ELb0ELb0ELb0EEENS1_21CollectiveEpilogueFwdINS6_IJSA_SC_SB_EEES9_SE_SG_Li384ELb1ELb0ELb0ELb0EEENS1_36VarlenDynamicPersistentTileSchedulerILi192ELi128ELi384ELi32ELb0ELb0ELb1ELb1ELb0ELb1EEEEEEEEEvNT_6ParamsE,(.L_x_12781 - _ZN7cutlass13device_kernelIN5flash11enable_sm90INS1_16FlashAttnFwdSm90INS1_25CollectiveMainloopFwdSm90ILi2EN4cute5tupleIJNS5_1CILi1EEES8_S8_EEENS6_IJNS7_ILi192EEENS7_ILi128EEENS7_ILi96EEEEEELi96ENS_6half_tEfNS_4arch4Sm90ELb0ELb1ELb1ELb1ELb0ELb1ELb0ELb0ELb1ELb0ELb0ELb0EEENS1_21CollectiveEpilogueFwdINS6_IJSA_SC_SB_EEES9_SE_SG_Li384ELb1ELb0ELb0ELb0EEENS1_36VarlenDynamicPersistentTileSchedulerILi192ELi128ELi384ELi32ELb0ELb0ELb1ELb1ELb0ELb1EEEEEEEEEvNT_6ParamsE)
        .other          _ZN7cutlass13device_kernelIN5flash11enable_sm90INS1_16FlashAttnFwdSm90INS1_25CollectiveMainloopFwdSm90ILi2EN4cute5tupleIJNS5_1CILi1EEES8_S8_EEENS6_IJNS7_ILi192EEENS7_ILi128EEENS7_ILi96EEEEEELi96ENS_6half_tEfNS_4arch4Sm90ELb0ELb1ELb1ELb1ELb0ELb1ELb0ELb0ELb1ELb0ELb0ELb0EEENS1_21CollectiveEpilogueFwdINS6_IJSA_SC_SB_EEES9_SE_SG_Li384ELb1ELb0ELb0ELb0EEENS1_36VarlenDynamicPersistentTileSchedulerILi192ELi128ELi384ELi32ELb0ELb0ELb1ELb1ELb0ELb1EEEEEEEEEvNT_6ParamsE,@"STO_CUDA_ENTRY STV_DEFAULT"
_ZN7cutlass13device_kernelIN5flash11enable_sm90INS1_16FlashAttnFwdSm90INS1_25CollectiveMainloopFwdSm90ILi2EN4cute5tupleIJNS5_1CILi1EEES8_S8_EEENS6_IJNS7_ILi192EEENS7_ILi128EEENS7_ILi96EEEEEELi96ENS_6half_tEfNS_4arch4Sm90ELb0ELb1ELb1ELb1ELb0ELb1ELb0ELb0ELb1ELb0ELb0ELb0EEENS1_21CollectiveEpilogueFwdINS6_IJSA_SC_SB_EEES9_SE_SG_Li384ELb1ELb0ELb0ELb0EEENS1_36VarlenDynamicPersistentTileSchedulerILi192ELi128ELi384ELi32ELb0ELb0ELb1ELb1ELb0ELb1EEEEEEEEEvNT_6ParamsE:
        /* <DEDUP_REMOVED lines=27> */
.L_x_9339:
[----:B------:R-:W-:Y:S05]  /*01b0*/  BSYNC B0 ;  /* 0x0000000000007941 */ /* 0x000fea0003800000 */
.L_x_9338:
        /* <DEDUP_REMOVED lines=41> */
.L_x_9340:
        /* <DEDUP_REMOVED lines=22> */
.L_x_9341:
        /* <DEDUP_REMOVED lines=18> */
.L_x_9342:
        /* <DEDUP_REMOVED lines=22> */
.L_x_9343:
        /* <DEDUP_REMOVED lines=22> */
.L_x_9344:
        /* <DEDUP_REMOVED lines=8> */
.L_x_9347:
[----:B------:R-:W-:-:S08]  /*0a10*/  NOP ;  /* 0x0000000000007918 */ /* 0x000fd00000000000 */
[----:B------:R-:W0:Y:S02]  /*0a20*/  USETMAXREG.TRY_ALLOC.CTAPOOL UP0, 0xa0 ;  /* 0x000000a0000079c8 */ /* 0x000e240008000600 */
[----:B0-----:R-:W-:-:S13]  /*0a30*/  PLOP3.LUT P0, PT, PT, PT, UP0, 0x80, 0x0 ;  /* 0x000000000000781c */ /* 0x001fda0003f0f008 */
[----:B------:R-:W-:Y:S05]  /*0a40*/  @!P0 BRA `(.L_x_9347) ;  /* 0xfffffffc00f08947 */ /* 0x000fea000383ffff */
[----:B------:R-:W2:Y:S01]  /*0a50*/  LDL.LU R0, [R1] ;  /* 0x0000000001007983 */ /* 0x000ea20000300800 */
[----:B------:R-:W0:Y:S01]  /*0a60*/  S2R R2, SR_TID.X ;  /* 0x0000000000027919 */ /* 0x000e220000002100 */
        /* <DEDUP_REMOVED lines=14> */
[----:B------:R1:W-:Y:S01]  /*0b50*/  STL [R1], R0 ;  /* 0x0000000001007387 */ /* 0x0003e20000100800 */
[----:B0-----:R-:W-:-:S13]  /*0b60*/  ISETP.GE.AND P0, PT, R11, UR4, PT ;  /* 0x000000040b007c0c */ /* 0x001fda000bf06270 */
[----:B-1----:R-:W-:Y:S05]  /*0b70*/  @P0 BRA `(.L_x_9348) ;  /* 0x0000021000940947 */ /* 0x002fea0003800000 */
[----:B------:R-:W0:Y:S01]  /*0b80*/  S2R R0, SR_TID.X ;  /* 0x0000000000007919 */ /* 0x000e220000002100 */
[----:B------:R-:W-:Y:S01]  /*0b90*/  IMAD.MOV.U32 R138, RZ, RZ, 0x40 ;  /* 0x00000040ff8a7424 */ /* 0x000fe200078e00ff */
[----:B------:R-:W-:Y:S01]  /*0ba0*/  R2UR UR38, R2 ;  /* 0x00000000022672ca */ /* 0x000fe200000e0000 */
[----:B------:R-:W-:Y:S01]  /*0bb0*/  IMAD.MOV.U32 R18, RZ, RZ, RZ ;  /* 0x000000ffff127224 */ /* 0x000fe200078e00ff */
[----:B------:R-:W-:Y:S01]  /*0bc0*/  STL [R1+0x34], R9 ;  /* 0x0000340901007387 */ /* 0x000fe20000100800 */
[----:B------:R-:W-:Y:S01]  /*0bd0*/  IMAD.MOV.U32 R157, RZ, RZ, RZ ;  /* 0x000000ffff9d7224 */ /* 0x000fe200078e00ff */
[----:B------:R-:W-:Y:S01]  /*0be0*/  MOV R22, RZ ;  /* 0x000000ff00167202 */ /* 0x000fe20000000f00 */
[----:B------:R-:W-:Y:S01]  /*0bf0*/  IMAD.MOV.U32 R17, RZ, RZ, RZ ;  /* 0x000000ffff117224 */ /* 0x000fe200078e00ff */
[----:B------:R-:W-:Y:S01]  /*0c00*/  STL [R1+0x38], R10 ;  /* 0x0000380a01007387 */ /* 0x000fe20000100800 */
[----:B------:R-:W-:-:S03]  /*0c10*/  ULOP3.LUT UR37, UR36, 0x1, URZ, 0xfc, !UPT ;  /* 0x0000000124257892 */ /* 0x000fc6000f8efc3f */
[----:B------:R-:W-:Y:S03]  /*0c20*/  STL [R1+0x3c], R11 ;  /* 0x00003c0b01007387 */ /* 0x000fe60000100800 */
[----:B------:R-:W-:Y:S01]  /*0c30*/  UIADD3 UR38, UR38, 0xc400, URZ ;  /* 0x0000c40026267890 */ /* 0x000fe2000fffe03f */
[----:B------:R-:W-:Y:S01]  /*0c40*/  STL [R1+0x4c], RZ ;  /* 0x00004cff01007387 */ /* 0x000fe20000100800 */
[----:B0-----:R-:W-:-:S05]  /*0c50*/  VIADD R0, R0, 0xffffff80 ;  /* 0xffffff8000007836 */ /* 0x001fca0000000000 */
[----:B------:R-:W-:Y:S02]  /*0c60*/  SHF.R.S32.HI R3, RZ, 0x1f, R0 ;  /* 0x0000001fff037819 */ /* 0x000fe40000011400 */
[-C--:B------:R-:W-:Y:S02]  /*0c70*/  LEA.HI R12, R0, R0.reuse, RZ, 0x1 ;  /* 0x00000000000c7211 */ /* 0x080fe400078f08ff */
[CC--:B------:R-:W-:Y:S02]  /*0c80*/  LEA.HI R4, R3.reuse, R0.reuse, RZ, 0x4 ;  /* 0x0000000003047211 */ /* 0x0c0fe400078f20ff */
[CC--:B------:R-:W-:Y:S02]  /*0c90*/  LEA.HI R7, R3.reuse, R0.reuse, RZ, 0x5 ;  /* 0x0000000003077211 */ /* 0x0c0fe400078f28ff */
[----:B------:R-:W-:Y:S02]  /*0ca0*/  LOP3.LUT R5, R4, 0xfffffff0, RZ, 0xc0, !PT ;  /* 0xfffffff004057812 */ /* 0x000fe400078ec0ff */
[----:B------:R-:W-:-:S02]  /*0cb0*/  LEA.HI R6, R3, R0, RZ, 0x2 ;  /* 0x0000000003067211 */ /* 0x000fc400078f10ff */
[----:B------:R-:W-:Y:S01]  /*0cc0*/  LEA.HI R3, R3, R0, RZ, 0x7 ;  /* 0x0000000003037211 */ /* 0x000fe200078f38ff */
[C---:B------:R-:W-:Y:S01]  /*0cd0*/  IMAD.IADD R5, R0.reuse, 0x1, -R5 ;  /* 0x0000000100057824 */ /* 0x040fe200078e0a05 */
[--C-:B------:R-:W-:Y:S02]  /*0ce0*/  SHF.R.S32.HI R8, RZ, 0x2, R6.reuse ;  /* 0x00000002ff087819 */ /* 0x100fe40000011406 */
[----:B------:R-:W-:Y:S02]  /*0cf0*/  LOP3.LUT R3, R3, 0xffffff80, RZ, 0xc0, !PT ;  /* 0xffffff8003037812 */ /* 0x000fe400078ec0ff */
[----:B------:R-:W-:Y:S02]  /*0d00*/  SHF.R.S32.HI R15, RZ, 0x1f, R6 ;  /* 0x0000001fff0f7819 */ /* 0x000fe40000011406 */
[----:B------:R-:W-:Y:S01]  /*0d10*/  SHF.R.S32.HI R6, RZ, 0x1f, R5 ;  /* 0x0000001fff067819 */ /* 0x000fe20000011405 */
[----:B------:R-:W-:Y:S01]  /*0d20*/  IMAD.IADD R136, R0, 0x1, -R3 ;  /* 0x0000000100887824 */ /* 0x000fe200078e0a03 */
[----:B------:R-:W-:-:S02]  /*0d30*/  LOP3.LUT R13, R12, 0xfffffffe, RZ, 0xc0, !PT ;  /* 0xfffffffe0c0d7812 */ /* 0x000fc400078ec0ff */
[----:B------:R-:W-:Y:S02]  /*0d40*/  SHF.R.S32.HI R3, RZ, 0x4, R4 ;  /* 0x00000004ff037819 */ /* 0x000fe40000011404 */
[----:B------:R-:W-:Y:S01]  /*0d50*/  LEA.HI R6, R6, R5, RZ, 0x3 ;  /* 0x0000000506067211 */ /* 0x000fe200078f18ff */
[----:B------:R-:W-:Y:S01]  /*0d60*/  IMAD.IADD R16, R0, 0x1, -R13 ;  /* 0x0000000100107824 */ /* 0x000fe200078e0a0d */
[----:B------:R-:W-:Y:S02]  /*0d70*/  LEA.HI R4, R4, R3, RZ, 0x1 ;  /* 0x0000000304047211 */ /* 0x000fe400078f08ff */
[C---:B------:R-:W-:Y:S01]  /*0d80*/  LOP3.LUT R0, R6.reuse, 0xfffffff8, RZ, 0xc0, !PT ;  /* 0xfffffff806007812 */ /* 0x040fe200078ec0ff */
[----:B------:R-:W-:Y:S01]  /*0d90*/  IMAD.SHL.U32 R6, R6, 0x40, RZ ;  /* 0x0000004006067824 */ /* 0x000fe200078e00ff */
[----:B------:R-:W-:Y:S01]  /*0da0*/  LOP3.LUT R4, R4, 0x1ffffffe, RZ, 0xc0, !PT ;  /* 0x1ffffffe04047812 */ /* 0x000fe200078ec0ff */
[----:B------:R-:W-:Y:S01]  /*0db0*/  IMAD.SHL.U32 R19, R16, 0x8, RZ ;  /* 0x0000000810137824 */ /* 0x000fe200078e00ff */
[----:B------:R-:W-:Y:S01]  /*0dc0*/  LEA.HI R15, R15, R8, RZ, 0x2 ;  /* 0x000000080f0f7211 */ /* 0x000fe200078f10ff */
[----:B------:R-:W-:Y:S01]  /*0dd0*/  IMAD.IADD R0, R5, 0x1, -R0 ;  /* 0x0000000105007824 */ /* 0x000fe200078e0a00 */
[----:B------:R-:W-:Y:S01]  /*0de0*/  SHF.R.S32.HI R23, RZ, 0x1, R12 ;  /* 0x00000001ff177819 */ /* 0x000fe2000001140c */
[----:B------:R-:W-:Y:S01]  /*0df0*/  IMAD.IADD R4, R3, 0x1, -R4 ;  /* 0x0000000103047824 */ /* 0x000fe200078e0a04 */
[----:B------:R-:W-:Y:S01]  /*0e00*/  LOP3.LUT R15, R15, 0xfffffffc, RZ, 0xc0, !PT ;  /* 0xfffffffc0f0f7812 */ /* 0x000fe200078ec0ff */
[----:B------:R-:W-:Y:S01]  /*0e10*/  IMAD.SHL.U32 R5, R0, 0x40, RZ ;  /* 0x0000004000057824 */ /* 0x000fe200078e00ff */
[----:B------:R-:W-:Y:S01]  /*0e20*/  LEA.HI R12, R12, R23, RZ, 0x1 ;  /* 0x000000170c0c7211 */ /* 0x000fe200078f08ff */
[----:B------:R-:W-:Y:S01]  /*0e30*/  IMAD.SHL.U32 R4, R4, 0x8, RZ ;  /* 0x0000000804047824 */ /* 0x000fe200078e00ff */
[----:B------:R-:W-:Y:S01]  /*0e40*/  SHF.R.S32.HI R7, RZ, 0x5, R7 ;  /* 0x00000005ff077819 */ /* 0x000fe20000011407 */
[----:B------:R-:W-:Y:S01]  /*0e50*/  IMAD.IADD R15, R8, 0x1, -R15 ;  /* 0x00000001080f7824 */ /* 0x000fe200078e0a0f */
[----:B------:R-:W-:Y:S01]  /*0e60*/  LOP3.LUT R5, R5, 0x1c0, RZ, 0xc0, !PT ;  /* 0x000001c005057812 */ /* 0x000fe200078ec0ff */
[----:B------:R-:W-:Y:S01]  /*0e70*/  IMAD.SHL.U32 R16, R16, 0x4, RZ ;  /* 0x0000000410107824 */ /* 0x000fe200078e00ff */
[----:B------:R-:W-:Y:S01]  /*0e80*/  LOP3.LUT R12, R12, 0x7fffffe, RZ, 0xc0, !PT ;  /* 0x07fffffe0c0c7812 */ /* 0x000fe200078ec0ff */
[----:B------:R-:W-:Y:S01]  /*0e90*/  IMAD.SHL.U32 R15, R15, 0x40, RZ ;  /* 0x000000400f0f7824 */ /* 0x000fe200078e00ff */
[----:B------:R-:W-:-:S02]  /*0ea0*/  LOP3.LUT R4, R5, 0x8, R4, 0xf8, !PT ;  /* 0x0000000805047812 */ /* 0x000fc400078ef804 */
[----:B------:R-:W-:Y:S01]  /*0eb0*/  LOP3.LUT R6, R6, 0x7ffffe00, RZ, 0xc0, !PT ;  /* 0x7ffffe0006067812 */ /* 0x000fe200078ec0ff */
[----:B------:R-:W-:Y:S01]  /*0ec0*/  IMAD.IADD R12, R23, 0x1, -R12 ;  /* 0x00000001170c7824 */ /* 0x000fe200078e0a0c */
[----:B------:R-:W-:Y:S02]  /*0ed0*/  SHF.R.U32.HI R5, RZ, 0x3, R5 ;  /* 0x00000003ff057819 */ /* 0x000fe40000011605 */
[----:B------:R-:W-:Y:S01]  /*0ee0*/  R2P PR, R0, 0x6 ;  /* 0x0000000600007804 */ /* 0x000fe20000000000 */
[----:B------:R-:W-:Y:S01]  /*0ef0*/  IMAD R6, R7, 0x400, R6 ;  /* 0x0000040007067824 */ /* 0x000fe200078e0206 */
[----:B------:R-:W-:Y:S01]  /*0f00*/  LOP3.LUT R5, R4, R5, RZ, 0x3c, !PT ;  /* 0x0000000504057212 */ /* 0x000fe200078e3cff */
[----:B------:R-:W-:Y:S01]  /*0f10*/  IMAD R12, R3, 0x8, R12 ;  /* 0x00000008030c7824 */ /* 0x000fe200078e020c */
[----:B------:R-:W-:Y:S01]  /*0f20*/  LOP3.LUT R3, R15, 0xc0, RZ, 0xc0, !PT ;  /* 0x000000c00f037812 */ /* 0x000fe200078ec0ff */
[----:B------:R-:W-:Y:S01]  /*0f30*/  VIADD R4, R19, 0x10 ;  /* 0x0000001013047836 */ /* 0x000fe20000000000 */
[----:B------:R-:W-:Y:S01]  /*0f40*/  SHF.R.S32.HI R0, RZ, 0x1f, R23 ;  /* 0x0000001fff007819 */ /* 0x000fe20000011417 */
[----:B------:R-:W-:Y:S01]  /*0f50*/  IMAD.IADD R5, R6, 0x1, R5 ;  /* 0x0000000106057824 */ /* 0x000fe200078e0205 */
[----:B------:R-:W-:Y:S01]  /*0f60*/  LOP3.LUT R0, R3, 0x8, R19, 0xf8, !PT ;  /* 0x0000000803007812 */ /* 0x000fe200078ef813 */
[----:B------:R-:W-:Y:S01]  /*0f70*/  IMAD.SHL.U32 R4, R12, 0x20, RZ ;  /* 0x000000200c047824 */ /* 0x000fe200078e00ff */
[----:B------:R0:W-:Y:S01]  /*0f80*/  STL [R1+0xc], R3 ;  /* 0x00000c0301007387 */ /* 0x0001e20000100800 */
[----:B------:R-:W-:Y:S01]  /*0f90*/  IMAD R137, R5, 0x2, R2 ;  /* 0x0000000205897824 */ /* 0x000fe200078e0202 */
[----:B------:R-:W-:-:S02]  /*0fa0*/  SHF.R.U32.HI R5, RZ, 0x3, R3 ;  /* 0x00000003ff057819 */ /* 0x000fc40000011603 */
[----:B------:R-:W-:Y:S01]  /*0fb0*/  SHF.R.S32.HI R13, RZ, 0x1f, R136 ;  /* 0x0000001fff0d7819 */ /* 0x000fe20000011488 */
[----:B------:R-:W-:Y:S01]  /*0fc0*/  VIADD R139, R137, 0x21800 ;  /* 0x00021800898b7836 */ /* 0x000fe20000000000 */
[----:B------:R-:W-:Y:S01]  /*0fd0*/  LOP3.LUT R0, R0, R5, RZ, 0x3c, !PT ;  /* 0x0000000500007212 */ /* 0x000fe200078e3cff */
[----:B------:R1:W-:Y:S01]  /*0fe0*/  STL [R1+0x10], R5 ;  /* 0x0000100501007387 */ /* 0x0003e20000100800 */
[----:B------:R-:W-:Y:S01]  /*0ff0*/  LEA.HI R13, R13, R136, RZ, 0x2 ;  /* 0x000000880d0d7211 */ /* 0x000fe200078f10ff */
[----:B0-----:R-:W-:Y:S02]  /*1000*/  VIADD R3, R137, 0x21820 ;  /* 0x0002182089037836 */ /* 0x001fe40000000000 */
[----:B------:R-:W-:Y:S01]  /*1010*/  STL [R1+0x14], R4 ;  /* 0x0000140401007387 */ /* 0x000fe20000100800 */
[----:B------:R-:W-:Y:S01]  /*1020*/  @P1 VIADD R3, R139, 0xffffffe0 ;  /* 0xffffffe08b031836 */ /* 0x000fe20000000000 */
[----:B------:R-:W-:Y:S01]  /*1030*/  SEL R138, R138, 0xffffffc0, !P2 ;  /* 0xffffffc08a8a7807 */ /* 0x000fe20005000000 */
[----:B------:R-:W-:Y:S01]  /*1040*/  IMAD.IADD R0, R4, 0x1, R0 ;  /* 0x0000000104007824 */ /* 0x000fe200078e0200 */
[----:B------:R-:W-:-:S02]  /*1050*/  LOP3.LUT R13, R13, 0x7ffffffc, RZ, 0xc0, !PT ;  /* 0x7ffffffc0d0d7812 */ /* 0x000fc400078ec0ff */
[----:B------:R-:W-:Y:S01]  /*1060*/  STL [R1+0x1c], R3 ;  /* 0x00001c0301007387 */ /* 0x000fe20000100800 */
[----:B------:R-:W-:Y:S02]  /*1070*/  IMAD.IADD R139, R139, 0x1, R138 ;  /* 0x000000018b8b7824 */ /* 0x000fe400078e028a */
[----:B------:R-:W-:Y:S01]  /*1080*/  IMAD.IADD R136, R136, 0x1, -R13 ;  /* 0x0000000188887824 */ /* 0x000fe200078e0a0d */
[----:B------:R0:W-:Y:S01]  /*1090*/  STL [R1+0x40], R0 ;  /* 0x0000400001007387 */ /* 0x0001e20000100800 */
[----:B-1----:R-:W-:Y:S02]  /*10a0*/  VIADD R5, R19, 0x20 ;  /* 0x0000002013057836 */ /* 0x002fe40000000000 */
[----:B------:R-:W-:Y:S02]  /*10b0*/  IMAD.IADD R138, R138, 0x1, R3 ;  /* 0x000000018a8a7824 */ /* 0x000fe400078e0203 */
[----:B0-----:R-:W-:-:S05]  /*10c0*/  VIADD R0, R3, 0x6000 ;  /* 0x0000600003007836 */ /* 0x001fca0000000000 */
[----:B------:R0:W-:Y:S02]  /*10d0*/  STL [R1+0x20], R0 ;  /* 0x0000200001007387 */ /* 0x0001e40000100800 */
.L_x_9557:
[----:B0-2--5:R-:W2:Y:S01]  /*10e0*/  LDL R30, [R1+0x3c] ;  /* 0x00003c00011e7983 */ /* 0x025ea20000100800 */
[----:B------:R-:W-:Y:S05]  /*10f0*/  YIELD ;  /* 0x0000000000007946 */ /* 0x000fea0003800000 */
[----:B------:R-:W-:Y:S01]  /*1100*/  ULDC.64 UR4, c[0x0][0xa28] ;  /* 0x00028a0000047ab9 */ /* 0x000fe20000000a00 */
[----:B-1-3--:R-:W2:Y:S01]  /*1110*/  LDC.64 R6, c[0x0][0xa08] ;  /* 0x00028200ff067b82 */ /* 0x00aea20000000a00 */
[----:B------:R-:W-:Y:S01]  /*1120*/  ISETP.NE.U32.AND P1, PT, RZ, UR4, PT ;  /* 0x00000004ff007c0c */ /* 0x000fe2000bf25070 */
[----:B0-----:R-:W-:Y:S02]  /*1130*/  IMAD.MOV.U32 R0, RZ, RZ, RZ ;  /* 0x000000ffff007224 */ /* 0x001fe400078e00ff */
[----:B------:R-:W-:Y:S01]  /*1140*/  IMAD.MOV.U32 R72, RZ, RZ, RZ ;  /* 0x000000ffff487224 */ /* 0x000fe200078e00ff */
[----:B------:R-:W-:Y:S01]  /*1150*/  ISETP.NE.AND.EX P1, PT, RZ, UR5, PT, P1 ;  /* 0x00000005ff007c0c */ /* 0x000fe2000bf25310 */
[----:B------:R-:W-:-:S02]  /*1160*/  ULDC.64 UR4, c[0x0][0xa18] ;  /* 0x0002860000047ab9 */ /* 0x000fc40000000a00 */
[----:B------:R-:W-:-:S04]  /*1170*/  ISETP.NE.U32.AND P2, PT, RZ, UR4, PT ;  /* 0x00000004ff007c0c */ /* 0x000fc8000bf45070 */
[----:B------:R-:W-:Y:S01]  /*1180*/  ISETP.NE.AND.EX P2, PT, RZ, UR5, PT, P2 ;  /* 0x00000005ff007c0c */ /* 0x000fe2000bf45320 */
[----:B------:R-:W-:Y:S02]  /*1190*/  ULDC.64 UR4, c[0x0][0xa08] ;  /* 0x0002820000047ab9 */ /* 0x000fe40000000a00 */
[----:B------:R-:W-:-:S03]  /*11a0*/  ISETP.NE.U32.AND P0, PT, RZ, UR4, PT ;  /* 0x00000004ff007c0c */ /* 0x000fc6000bf05070 */
[----:B------:R-:W0:Y:S08]  /*11b0*/  @P1 LDC.64 R4, c[0x0][0xa28] ;  /* 0x00028a00ff041b82 */ /* 0x000e300000000a00 */
[----:B------:R-:W1:Y:S01]  /*11c0*/  @P2 LDC.64 R8, c[0x0][0xa18] ;  /* 0x00028600ff082b82 */ /* 0x000e620000000a00 */
[----:B------:R-:W-:Y:S01]  /*11d0*/  ULDC UR4, c[0x0][0x288] ;  /* 0x0000a20000047ab9 */ /* 0x000fe20000000800 */
[----:B------:R-:W-:Y:S01]  /*11e0*/  ISETP.NE.AND.EX P0, PT, RZ, UR5, PT, P0 ;  /* 0x00000005ff007c0c */ /* 0x000fe2000bf05300 */
[----:B------:R-:W-:Y:S01]  /*11f0*/  IMAD.U32 R3, RZ, RZ, UR4 ;  /* 0x00000004ff037e24 */ /* 0x000fe2000f8e00ff */
[----:B------:R-:W-:Y:S01]  /*1200*/  ULDC.64 UR4, c[0x0][0x3f8] ;  /* 0x0000fe0000047ab9 */ /* 0x000fe20000000a00 */
[----:B--2---:R-:W-:-:S04]  /*1210*/  IMAD.WIDE R10, R30, 0x4, R6 ;  /* 0x000000041e0a7825 */ /* 0x004fc800078e0206 */
[----:B-1----:R-:W-:-:S06]  /*1220*/  @P2 IMAD.WIDE R6, R30, 0x4, R8 ;  /* 0x000000041e062825 */ /* 0x002fcc00078e0208 */
[----:B------:R1:W5:Y:S01]  /*1230*/  @P0 LDG.E R72, desc[UR52][R10.64] ;  /* 0x000000340a480981 */ /* 0x000362000c1e1900 */
[----:B0-----:R-:W-:-:S03]  /*1240*/  @P1 IMAD.WIDE R4, R30, 0x4, R4 ;  /* 0x000000041e041825 */ /* 0x001fc600078e0204 */
[----:B------:R-:W2:Y:S04]  /*1250*/  @P2 LDG.E R3, desc[UR52][R6.64] ;  /* 0x0000003406032981 */ /* 0x000ea8000c1e1900 */
        /* <DEDUP_REMOVED lines=10> */
[----:B--2---:R1:W-:Y:S01]  /*1300*/  STL [R1+0x30], R3 ;  /* 0x0000300301007387 */ /* 0x0043e20000100800 */
[----:B------:R-:W-:Y:S01]  /*1310*/  IMAD.MOV.U32 R14, RZ, RZ, R3 ;  /* 0x000000ffff0e7224 */ /* 0x000fe200078e0003 */
[----:B------:R-:W-:Y:S06]  /*1320*/  @P2 BRA `(.L_x_9349) ;  /* 0x0000000000282947 */ /* 0x000fec0003800000 */
[----:B------:R-:W-:Y:S02]  /*1330*/  ULDC.64 UR4, c[0x0][0xa00] ;  /* 0x0002800000047ab9 */ /* 0x000fe40000000a00 */
[----:B------:R-:W-:-:S04]  /*1340*/  ISETP.NE.U32.AND P1, PT, RZ, UR4, PT ;  /* 0x00000004ff007c0c */ /* 0x000fc8000bf25070 */
[----:B------:R-:W-:-:S13]  /*1350*/  ISETP.NE.AND.EX P1, PT, RZ, UR5, PT, P1 ;  /* 0x00000005ff007c0c */ /* 0x000fda000bf25310 */
[----:B------:R-:W-:Y:S05]  /*1360*/  @!P1 BRA `(.L_x_9349) ;  /* 0x0000000000189947 */ /* 0x000fea0003800000 */
[----:B-1----:R-:W0:Y:S02]  /*1370*/  LDC.64 R4, c[0x0][0xa00] ;  /* 0x00028000ff047b82 */ /* 0x002e240000000a00 */
[----:B0-----:R-:W-:-:S05]  /*1380*/  IMAD.WIDE R4, R30, 0x4, R4 ;  /* 0x000000041e047825 */ /* 0x001fca00078e0204 */
[----:B------:R-:W2:Y:S04]  /*1390*/  LDG.E R3, desc[UR52][R4.64] ;  /* 0x0000003404037981 */ /* 0x000ea8000c1e1900 */
[----:B------:R-:W2:Y:S02]  /*13a0*/  LDG.E R6, desc[UR52][R4.64+0x4] ;  /* 0x0000043404067981 */ /* 0x000ea4000c1e1900 */
[----:B--2---:R-:W-:-:S05]  /*13b0*/  IMAD.IADD R14, R6, 0x1, -R3 ;  /* 0x00000001060e7824 */ /* 0x004fca00078e0a03 */
[----:B------:R0:W-:Y:S02]  /*13c0*/  STL [R1+0x30], R14 ;  /* 0x0000300e01007387 */ /* 0x0001e40000100800 */
.L_x_9349:
[----:B------:R-:W2:Y:S01]  /*13d0*/  LDL R13, [R1+0x34] ;  /* 0x00003400010d7983 */ /* 0x000ea20000100800 */
[----:B------:R-:W-:-:S03]  /*13e0*/  ULDC.64 UR4, c[0x0][0xa20] ;  /* 0x0002880000047ab9 */ /* 0x000fc60000000a00 */
[----:B------:R-:W3:Y:S01]  /*13f0*/  LDL R29, [R1+0x38] ;  /* 0x00003800011d7983 */ /* 0x000ee20000100800 */
[----:B------:R-:W-:-:S04]  /*1400*/  ISETP.NE.U32.AND P1, PT, RZ, UR4, PT ;  /* 0x00000004ff007c0c */ /* 0x000fc8000bf25070 */
[----:B------:R-:W-:Y:S01]  /*1410*/  ISETP.NE.AND.EX P1, PT, RZ, UR5, PT, P1 ;  /* 0x00000005ff007c0c */ /* 0x000fe2000bf25310 */
[----:B--2---:R2:W-:Y:S04]  /*1420*/  STL [R1+0x50], R13 ;  /* 0x0000500d01007387 */ /* 0x0045e80000100800 */
[----:B---3--:R2:W-:Y:S04]  /*1430*/  STL [R1+0x44], R29 ;  /* 0x0000441d01007387 */ /* 0x0085e80000100800 */
[----:B------:R2:W-:Y:S04]  /*1440*/  STL [R1+0x48], R30 ;  /* 0x0000481e01007387 */ /* 0x0005e80000100800 */
[----:B------:R-:W-:Y:S05]  /*1450*/  @!P1 BRA `(.L_x_9350) ;  /* 0x0000000000109947 */ /* 0x000fea0003800000 */
[----:B-1----:R-:W1:Y:S02]  /*1460*/  LDC.64 R4, c[0x0][0xa20] ;  /* 0x00028800ff047b82 */ /* 0x002e640000000a00 */
[----:B-1----:R-:W-:-:S05]  /*1470*/  IMAD.WIDE R4, R30, 0x4, R4 ;  /* 0x000000041e047825 */ /* 0x002fca00078e0204 */
[----:B------:R3:W5:Y:S01]  /*1480*/  LDG.E R27, desc[UR52][R4.64] ;  /* 0x00000034041b7981 */ /* 0x000762000c1e1900 */
[----:B------:R-:W-:Y:S05]  /*1490*/  BRA `(.L_x_9351) ;  /* 0x0000000000107947 */ /* 0x000fea0003800000 */
.L_x_9350:
[----:B------:R-:W-:Y:S05]  /*14a0*/  @!P0 BRA `(.L_x_9351) ;  /* 0x00000000000c8947 */ /* 0x000fea0003800000 */
[----:B-1----:R-:W3:Y:S04]  /*14b0*/  LDG.E R4, desc[UR52][R10.64] ;  /* 0x000000340a047981 */ /* 0x002ee8000c1e1900 */
[----:B------:R-:W3:Y:S02]  /*14c0*/  LDG.E R27, desc[UR52][R10.64+0x4] ;  /* 0x000004340a1b7981 */ /* 0x000ee4000c1e1900 */
[----:B---3--:R-:W-:-:S07]  /*14d0*/  IMAD.IADD R27, R27, 0x1, -R4 ;  /* 0x000000011b1b7824 */ /* 0x008fce00078e0a04 */
.L_x_9351:
[----:B------:R-:W-:Y:S01]  /*14e0*/  ULDC.64 UR4, c[0x0][0xa10] ;  /* 0x0002840000047ab9 */ /* 0x000fe20000000a00 */
[----:B-1----:R-:W1:Y:S01]  /*14f0*/  LDC.64 R10, c[0x0][0x9e0] ;  /* 0x00027800ff0a7b82 */ /* 0x002e620000000a00 */
[----:B------:R-:W-:-:S04]  /*1500*/  ISETP.NE.U32.AND P0, PT, RZ, UR4, PT ;  /* 0x00000004ff007c0c */ /* 0x000fc8000bf05070 */
[----:B------:R-:W-:Y:S01]  /*1510*/  ISETP.NE.AND.EX P0, PT, RZ, UR5, PT, P0 ;  /* 0x00000005ff007c0c */ /* 0x000fe2000bf05300 */
[----:B------:R-:W-:Y:S02]  /*1520*/  ULDC.64 UR4, c[0x0][0xa30] ;  /* 0x00028c0000047ab9 */ /* 0x000fe40000000a00 */
[----:B------:R-:W-:-:S04]  /*1530*/  ISETP.NE.U32.AND P1, PT, RZ, UR4, PT ;  /* 0x00000004ff007c0c */ /* 0x000fc8000bf25070 */
[----:B------:R-:W-:-:S06]  /*1540*/  ISETP.NE.AND.EX P1, PT, RZ, UR5, PT, P1 ;  /* 0x00000005ff007c0c */ /* 0x000fcc000bf25310 */
[----:B---3--:R-:W3:Y:S08]  /*1550*/  @P0 LDC.64 R4, c[0x0][0xa10] ;  /* 0x00028400ff040b82 */ /* 0x008ef00000000a00 */
[----:B------:R-:W4:Y:S01]  /*1560*/  @P1 LDC.64 R6, c[0x0][0xa30] ;  /* 0x00028c00ff061b82 */ /* 0x000f220000000a00 */
[----:B---3--:R-:W-:-:S05]  /*1570*/  @P0 IMAD.WIDE R4, R30, 0x4, R4 ;  /* 0x000000041e040825 */ /* 0x008fca00078e0204 */
[----:B------:R-:W3:Y:S04]  /*1580*/  @P0 LDG.E R3, desc[UR52][R4.64] ;  /* 0x0000003404030981 */ /* 0x000ee8000c1e1900 */
[----:B------:R-:W3:Y:S01]  /*1590*/  @P0 LDG.E R8, desc[UR52][R4.64+0x4] ;  /* 0x0000043404080981 */ /* 0x000ee2000c1e1900 */
[----:B-----5:R-:W-:Y:S02]  /*15a0*/  IMAD.IADD R9, R27, 0x1, -R0 ;  /* 0x000000011b097824 */ /* 0x020fe400078e0a00 */
[----:B------:R-:W-:Y:S02]  /*15b0*/  IMAD.MOV.U32 R105, RZ, RZ, R27 ;  /* 0x000000ffff697224 */ /* 0x000fe400078e001b */
[----:B----4-:R-:W-:-:S05]  /*15c0*/  @P1 IMAD.WIDE R6, R30, 0x4, R6 ;  /* 0x000000041e061825 */ /* 0x010fca00078e0206 */
[----:B------:R4:W5:Y:S01]  /*15d0*/  @P1 LDG.E R105, desc[UR52][R6.64] ;  /* 0x0000003406691981 */ /* 0x000962000c1e1900 */
[----:B-1----:R-:W-:Y:S01]  /*15e0*/  ISETP.GE.AND P1, PT, R11, 0x1, PT ;  /* 0x000000010b00780c */ /* 0x002fe20003f26270 */
[----:B------:R-:W-:-:S04]  /*15f0*/  IMAD.MOV.U32 R108, RZ, RZ, 0xc0 ;  /* 0x000000c0ff6c7424 */ /* 0x000fc800078e00ff */
[----:B------:R-:W-:Y:S02]  /*1600*/  IMAD R108, R13, R108, 0xc0 ;  /* 0x000000c00d6c7424 */ /* 0x000fe400078e026c */
[----:B---3--:R-:W-:-:S04]  /*1610*/  @P0 IMAD.IADD R24, R8, 0x1, -R3 ;  /* 0x0000000108180824 */ /* 0x008fc800078e0a03 */
[----:B------:R-:W-:-:S04]  /*1620*/  IMAD.IADD R12, R9, 0x1, R24 ;  /* 0x00000001090c7824 */ /* 0x000fc800078e0218 */
[C---:B------:R-:W-:Y:S01]  /*1630*/  VIADD R0, R12.reuse, 0x7f ;  /* 0x0000007f0c007836 */ /* 0x040fe20000000000 */
[----:B------:R4:W-:Y:S01]  /*1640*/  STL [R1+0x28], R12 ;  /* 0x0000280c01007387 */ /* 0x0009e20000100800 */
[----:B------:R-:W-:-:S03]  /*1650*/  IADD3 R108, R12, R108, -R14 ;  /* 0x0000006c0c6c7210 */ /* 0x000fc60007ffe80e */
[----:B------:R-:W-:-:S04]  /*1660*/  SHF.R.S32.HI R3, RZ, 0x1f, R0 ;  /* 0x0000001fff037819 */ /* 0x000fc80000011400 */
[----:B------:R-:W-:Y:S01]  /*1670*/  LEA.HI R3, R3, R0, RZ, 0x7 ;  /* 0x0000000003037211 */ /* 0x000fe200078f38ff */
[----:B------:R-:W-:-:S03]  /*1680*/  IMAD.IADD R0, R108, 0x1, R10 ;  /* 0x000000016c007824 */ /* 0x000fc600078e020a */
[----:B------:R-:W-:Y:S01]  /*1690*/  SHF.R.S32.HI R110, RZ, 0x7, R3 ;  /* 0x00000007ff6e7819 */ /* 0x000fe20000011403 */
[----:B----4-:R-:W-:Y:S06]  /*16a0*/  @!P1 BRA `(.L_x_9352) ;  /* 0x0000000000489947 */ /* 0x010fec0003800000 */
        /* <DEDUP_REMOVED lines=11> */
.L_x_9354:
[----:B------:R-:W-:-:S13]  /*1760*/  ISETP.NE.AND P0, PT, R11, 0x1, PT ;  /* 0x000000010b00780c */ /* 0x000fda0003f05270 */
[----:B------:R-:W1:Y:S02]  /*1770*/  @P0 LDC.64 R4, c[0x0][0x9e8] ;  /* 0x00027a00ff040b82 */ /* 0x000e640000000a00 */
[----:B-1----:R-:W-:-:S05]  /*1780*/  @P0 IMAD.HI.U32 R4, R3, R4, RZ ;  /* 0x0000000403040227 */ /* 0x002fca00078e00ff */
[----:B------:R-:W-:-:S07]  /*1790*/  @P0 SHF.R.U32.HI R3, RZ, R5, R4 ;  /* 0x00000005ff030219 */ /* 0x000fce0000011604 */
.L_x_9355:
[----:B------:R-:W-:Y:S05]  /*17a0*/  BSYNC B0 ;  /* 0x0000000000007941 */ /* 0x000fea0003800000 */
.L_x_9353:
[----:B------:R-:W-:-:S05]  /*17b0*/  IMAD R3, R3, R11, R11 ;  /* 0x0000000b03037224 */ /* 0x000fca00078e020b */
[----:B------:R-:W-:-:S07]  /*17c0*/  VIMNMX R0, R0, R3, PT ;  /* 0x0000000300007248 */ /* 0x000fce0003fe0100 */
.L_x_9352:
        /* <DEDUP_REMOVED lines=15> */
.L_x_9358:
[----:B------:R-:W-:Y:S01]  /*18c0*/  ISETP.NE.AND P0, PT, R11, 0x1, PT ;  /* 0x000000010b00780c */ /* 0x000fe20003f05270 */
[----:B------:R-:W-:-:S12]  /*18d0*/  IMAD.MOV.U32 R4, RZ, RZ, R106 ;  /* 0x000000ffff047224 */ /* 0x000fd800078e006a */
[----:B------:R-:W1:Y:S02]  /*18e0*/  @P0 LDC.64 R6, c[0x0][0x9e8] ;  /* 0x00027a00ff060b82 */ /* 0x000e640000000a00 */
[----:B-1----:R-:W-:-:S05]  /*18f0*/  @P0 IMAD.HI.U32 R6, R106, R6, RZ ;  /* 0x000000066a060227 */ /* 0x002fca00078e00ff */
[----:B------:R-:W-:-:S07]  /*1900*/  @P0 SHF.R.U32.HI R4, RZ, R7, R6 ;  /* 0x00000007ff040219 */ /* 0x000fce0000011606 */
.L_x_9359:
[----:B------:R-:W-:Y:S05]  /*1910*/  BSYNC B0 ;  /* 0x0000000000007941 */ /* 0x000fea0003800000 */
.L_x_9357:
[----:B------:R-:W-:-:S05]  /*1920*/  IMAD R4, R4, R11, RZ ;  /* 0x0000000b04047224 */ /* 0x000fca00078e02ff */
[----:B------:R-:W-:-:S07]  /*1930*/  VIMNMX R3, R3, R4, !PT ;  /* 0x0000000403037248 */ /* 0x000fce0007fe0100 */
.L_x_9356:
        /* <DEDUP_REMOVED lines=31> */
[----:B0-----:R0:W1:Y:S01]  /*1b30*/  LDC.64 R14, c[0x4][R0] ;  /* 0x01000000000e7b82 */ /* 0x0010620000000a00 */
        /* <DEDUP_REMOVED lines=8> */
[----:B0-2---:R-:W-:-:S07]  /*1bc0*/  IMAD.MOV.U32 R13, RZ, RZ, RZ ;  /* 0x000000ffff0d7224 */ /* 0x005fce00078e00ff */
[----:B------:R-:W-:-:S07]  /*1bd0*/  LEPC R20, `(.L_x_9362) ;  /* 0x000000001014794e */ /* 0x000fce0000000000 */
[----:B-1---5:R-:W-:Y:S05]  /*1be0*/  CALL.ABS.NOINC R14 ;  /* 0x000000000e007343 */ /* 0x022fea0003c00000 */
.L_x_9362:
[----:B------:R-:W-:Y:S05]  /*1bf0*/  BSYNC B6 ;  /* 0x0000000000067941 */ /* 0x000fea0003800000 */
.L_x_9361:
        /* <DEDUP_REMOVED lines=20> */
.L_x_9364:
[----:B------:R-:W-:Y:S05]  /*1d40*/  BSYNC B6 ;  /* 0x0000000000067941 */ /* 0x000fea0003800000 */
.L_x_9363:
[----:B------:R-:W-:Y:S01]  /*1d50*/  ULDC.64 UR4, c[0x0][0x9f8] ;  /* 0x00027e0000047ab9 */ /* 0x000fe20000000a00 */
[----:B------:R-:W-:Y:S01]  /*1d60*/  IMAD.MOV.U32 R3, RZ, RZ, R30 ;  /* 0x000000ffff037224 */ /* 0x000fe200078e001e */
[----:B------:R-:W-:Y:S01]  /*1d70*/  ISETP.NE.U32.AND P0, PT, RZ, UR4, PT ;  /* 0x00000004ff007c0c */ /* 0x000fe2000bf05070 */
[----:B------:R-:W3:Y:S01]  /*1d80*/  LDL.LU R38, [R1] ;  /* 0x0000000001267983 */ /* 0x000ee20000300800 */
[----:B------:R-:W1:Y:S01]  /*1d90*/  LDC R0, c[0x0][0x428] ;  /* 0x00010a00ff007b82 */ /* 0x000e620000000800 */
[----:B------:R-:W4:Y:S01]  /*1da0*/  S2R R20, SR_TID.X ;  /* 0x0000000000147919 */ /* 0x000f220000002100 */
[----:B------:R-:W-:-:S06]  /*1db0*/  ISETP.NE.AND.EX P0, PT, RZ, UR5, PT, P0 ;  /* 0x00000005ff007c0c */ /* 0x000fcc000bf05300 */
[----:B------:R-:W0:Y:S01]  /*1dc0*/  LDC.64 R6, c[0x0][0x2f0] ;  /* 0x0000bc00ff067b82 */ /* 0x000e220000000a00 */
[----:B------:R-:W-:Y:S01]  /*1dd0*/  IMAD.IADD R72, R72, 0x1, R27 ;  /* 0x0000000148487824 */ /* 0x000fe200078e021b */
[----:B------:R-:W-:Y:S01]  /*1de0*/  MOV R15, R29 ;  /* 0x0000001d000f7202 */ /* 0x000fe20000000f00 */
[----:B------:R-:W-:Y:S01]  /*1df0*/  ULDC.64 UR6, c[0x0][0xa08] ;  /* 0x0002820000067ab9 */ /* 0x000fe20000000a00 */
[----:B------:R-:W-:Y:S01]  /*1e00*/  ULDC.64 UR4, c[0x0][0x2f8] ;  /* 0x0000be0000047ab9 */ /* 0x000fe20000000a00 */
[----:B------:R-:W-:Y:S01]  /*1e10*/  SHF.R.S32.HI R32, RZ, 0x1f, R23 ;  /* 0x0000001fff207819 */ /* 0x000fe20000011417 */
[C---:B------:R-:W-:Y:S01]  /*1e20*/  VIADD R37, R19.reuse, 0x10 ;  /* 0x0000001013257836 */ /* 0x040fe20000000000 */
[----:B------:R-:W3:Y:S01]  /*1e30*/  LDL R36, [R1+0xc] ;  /* 0x00000c0001247983 */ /* 0x000ee20000100800 */
[C---:B------:R-:W-:Y:S01]  /*1e40*/  VIADD R103, R19.reuse, 0x30 ;  /* 0x0000003013677836 */ /* 0x040fe20000000000 */
[----:B------:R-:W2:Y:S01]  /*1e50*/  @P0 LDC.64 R4, c[0x0][0x9f8] ;  /* 0x00027e00ff040b82 */ /* 0x000ea20000000a00 */
[----:B------:R-:W-:Y:S01]  /*1e60*/  VIADD R31, R19, 0x20 ;  /* 0x00000020131f7836 */ /* 0x000fe20000000000 */
[----:B------:R-:W3:Y:S06]  /*1e70*/  LDL R35, [R1+0x10] ;  /* 0x0000100001237983 */ /* 0x000eec0000100800 */
[----:B------:R-:W3:Y:S01]  /*1e80*/  LDC R104, c[0x0][0x3d4] ;  /* 0x0000f500ff687b82 */ /* 0x000ee20000000800 */
[----:B--2---:R-:W-:-:S05]  /*1e90*/  @P0 IMAD.WIDE R4, R30, 0x4, R4 ;  /* 0x000000041e040825 */ /* 0x004fca00078e0204 */
[----:B------:R2:W3:Y:S01]  /*1ea0*/  @P0 LDG.E R3, desc[UR52][R4.64] ;  /* 0x0000003404030981 */ /* 0x0004e2000c1e1900 */
[----:B-1----:R-:W-:Y:S02]  /*1eb0*/  ISETP.NE.AND P0, PT, R0, 0x1, PT ;  /* 0x000000010000780c */ /* 0x002fe40003f05270 */
[----:B------:R-:W-:Y:S02]  /*1ec0*/  SHF.R.S32.HI R13, RZ, 0x1f, R72 ;  /* 0x0000001fff0d7819 */ /* 0x000fe40000011448 */
[----:B----4-:R-:W-:-:S03]  /*1ed0*/  SHF.R.U32.HI R34, RZ, 0x7, R20 ;  /* 0x00000007ff227819 */ /* 0x010fc60000011614 */
[-C--:B0-----:R-:W-:Y:S02]  /*1ee0*/  IMAD R8, R13, R6.reuse, RZ ;  /* 0x000000060d087224 */ /* 0x081fe400078e02ff */
[----:B--2---:R-:W-:-:S04]  /*1ef0*/  IMAD.WIDE.U32 R4, R72, R6, RZ ;  /* 0x0000000648047225 */ /* 0x004fc800078e00ff */
[----:B------:R-:W0:Y:S08]  /*1f00*/  @P0 LDC R0, c[0x0][0x42c] ;  /* 0x00010b00ff000b82 */ /* 0x000e300000000800 */
[----:B------:R-:W1:Y:S01]  /*1f10*/  @P0 LDC R9, c[0x0][0x430] ;  /* 0x00010c00ff090b82 */ /* 0x000e620000000800 */
[----:B0-----:R-:W-:-:S05]  /*1f20*/  @P0 IMAD.HI.U32 R0, R29, R0, RZ ;  /* 0x000000001d000227 */ /* 0x001fca00078e00ff */
[----:B-1----:R-:W-:Y:S01]  /*1f30*/  @P0 SHF.R.U32.HI R15, RZ, R9, R0 ;  /* 0x00000009ff0f0219 */ /* 0x002fe20000011600 */
[----:B------:R-:W-:Y:S01]  /*1f40*/  VIADD R0, R20, 0xffffff80 ;  /* 0xffffff8014007836 */ /* 0x000fe20000000000 */
[----:B------:R-:W-:Y:S01]  /*1f50*/  ISETP.NE.U32.AND P0, PT, RZ, UR6, PT ;  /* 0x00000006ff007c0c */ /* 0x000fe2000bf05070 */
[----:B------:R-:W-:Y:S01]  /*1f60*/  IMAD R9, R72, R7, R8 ;  /* 0x0000000748097224 */ /* 0x000fe200078e0208 */
[----:B------:R-:W-:Y:S02]  /*1f70*/  SHF.R.S32.HI R10, RZ, 0x1f, R15 ;  /* 0x0000001fff0a7819 */ /* 0x000fe4000001140f */
[----:B------:R-:W-:Y:S01]  /*1f80*/  SHF.R.S32.HI R11, RZ, 0x1f, R0 ;  /* 0x0000001fff0b7819 */ /* 0x000fe20000011400 */
[----:B------:R-:W-:Y:S01]  /*1f90*/  IMAD.IADD R5, R5, 0x1, R9 ;  /* 0x0000000105057824 */ /* 0x000fe200078e0209 */
[----:B------:R-:W-:Y:S01]  /*1fa0*/  ISETP.NE.AND.EX P0, PT, RZ, UR7, PT, P0 ;  /* 0x00000007ff007c0c */ /* 0x000fe2000bf05300 */
[----:B------:R-:W-:Y:S01]  /*1fb0*/  IMAD R8, R10, UR4, RZ ;  /* 0x000000040a087c24 */ /* 0x000fe2000f8e02ff */
[----:B------:R-:W-:Y:S01]  /*1fc0*/  LEA.HI R11, R11, R0, RZ, 0x2 ;  /* 0x000000000b0b7211 */ /* 0x000fe200078f10ff */
[----:B------:R-:W-:Y:S01]  /*1fd0*/  IMAD.WIDE.U32 R4, R15, UR4, R4 ;  /* 0x000000040f047c25 */ /* 0x000fe2000f8e0004 */
[----:B------:R-:W-:-:S02]  /*1fe0*/  ISETP.NE.AND P6, PT, R34, 0x1, PT ;  /* 0x000000012200780c */ /* 0x000fc40003fc5270 */
[--C-:B------:R-:W-:Y:S01]  /*1ff0*/  SHF.R.S32.HI R21, RZ, 0x2, R11.reuse ;  /* 0x00000002ff157819 */ /* 0x100fe2000001140b */
[----:B------:R-:W-:Y:S01]  /*2000*/  IMAD R9, R15, UR5, R8 ;  /* 0x000000050f097c24 */ /* 0x000fe2000f8e0208 */
[----:B------:R-:W-:Y:S01]  /*2010*/  ULDC.64 UR4, c[0x0][0x300] ;  /* 0x0000c00000047ab9 */ /* 0x000fe20000000a00 */
[----:B------:R-:W-:Y:S02]  /*2020*/  SHF.R.S32.HI R8, RZ, 0x1f, R11 ;  /* 0x0000001fff087819 */ /* 0x000fe4000001140b */
[----:B------:R-:W-:Y:S02]  /*2030*/  IMAD.IADD R5, R5, 0x1, R9 ;  /* 0x0000000105057824 */ /* 0x000fe400078e0209 */
[----:B------:R-:W-:-:S04]  /*2040*/  LEA.HI R8, R8, R21, RZ, 0x2 ;  /* 0x0000001508087211 */ /* 0x000fc800078f10ff */
[----:B------:R-:W-:-:S05]  /*2050*/  LOP3.LUT R8, R8, 0xfffffffc, RZ, 0xc0, !PT ;  /* 0xfffffffc08087812 */ /* 0x000fca00078ec0ff */
[----:B------:R-:W-:Y:S01]  /*2060*/  IMAD.IADD R21, R21, 0x1, -R8 ;  /* 0x0000000115157824 */ /* 0x000fe200078e0a08 */
[----:B---3--:R-:W-:Y:S02]  /*2070*/  LOP3.LUT R38, R38, 0xfffffffd, RZ, 0xc0, !PT ;  /* 0xfffffffd26267812 */ /* 0x008fe400078ec0ff */
[----:B------:R-:W-:Y:S02]  /*2080*/  SHF.R.S32.HI R0, RZ, 0x1f, R3 ;  /* 0x0000001fff007819 */ /* 0x000fe40000011403 */
[----:B------:R-:W-:Y:S02]  /*2090*/  SEL R63, R3, RZ, !P0 ;  /* 0x000000ff033f7207 */ /* 0x000fe40004000000 */
[----:B------:R-:W-:-:S05]  /*20a0*/  SEL R30, R0, RZ, !P0 ;  /* 0x000000ff001e7207 */ /* 0x000fca0004000000 */
[----:B------:R-:W-:Y:S02]  /*20b0*/  IMAD R0, R30, UR4, RZ ;  /* 0x000000041e007c24 */ /* 0x000fe4000f8e02ff */
[----:B------:R-:W-:-:S04]  /*20c0*/  IMAD.WIDE.U32 R60, R63, UR4, R4 ;  /* 0x000000043f3c7c25 */ /* 0x000fc8000f8e0004 */
[----:B------:R-:W-:Y:S01]  /*20d0*/  IMAD R3, R63, UR5, R0 ;  /* 0x000000053f037c24 */ /* 0x000fe2000f8e0200 */
[----:B------:R-:W-:Y:S05]  /*20e0*/  @!P6 WARPSYNC.ALL ;  /* 0x000000000000e948 */ /* 0x000fea0003800000 */
[----:B------:R-:W-:Y:S01]  /*20f0*/  ULDC.64 UR4, c[0x0][0x320] ;  /* 0x0000c80000047ab9 */ /* 0x000fe20000000a00 */
[--C-:B------:R-:W-:Y:S01]  /*2100*/  SHF.R.S32.HI R5, RZ, 0x1f, R19.reuse ;  /* 0x0000001fff057819 */ /* 0x100fe20000011413 */
[----:B------:R-:W-:Y:S01]  /*2110*/  IMAD R0, R10, UR4, RZ ;  /* 0x000000040a007c24 */ /* 0x000fe2000f8e02ff */
[----:B------:R-:W-:Y:S01]  /*2120*/  ULDC.64 UR6, c[0x0][0x328] ;  /* 0x0000ca0000067ab9 */ /* 0x000fe20000000a00 */
[----:B------:R-:W-:Y:S01]  /*2130*/  IMAD.MOV.U32 R4, RZ, RZ, R19 ;  /* 0x000000ffff047224 */ /* 0x000fe200078e0013 */
[----:B------:R-:W0:Y:S01]  /*2140*/  LDC.64 R10, c[0x0][0x3e8] ;  /* 0x0000fa00ff0a7b82 */ /* 0x000e220000000a00 */
[----:B------:R-:W-:-:S02]  /*2150*/  IMAD R27, R15, UR5, R0 ;  /* 0x000000050f1b7c24 */ /* 0x000fc4000f8e0200 */
[----:B------:R-:W-:Y:S01]  /*2160*/  IMAD.WIDE.U32 R14, R15, UR4, R4 ;  /* 0x000000040f0e7c25 */ /* 0x000fe2000f8e0004 */
[----:B------:R-:W-:-:S03]  /*2170*/  ULDC UR4, c[0x0][0x2e4] ;  /* 0x0000b90000047ab9 */ /* 0x000fc60000000800 */
[-C--:B------:R-:W-:Y:S01]  /*2180*/  IMAD R0, R32, R6.reuse, RZ ;  /* 0x0000000620007224 */ /* 0x080fe200078e02ff */
[----:B------:R-:W-:Y:S02]  /*2190*/  ISETP.GE.AND P0, PT, R19, UR4, PT ;  /* 0x0000000413007c0c */ /* 0x000fe4000bf06270 */
[----:B------:R-:W-:Y:S01]  /*21a0*/  ISETP.GE.AND P1, PT, R37, UR4, PT ;  /* 0x0000000425007c0c */ /* 0x000fe2000bf26270 */
[----:B------:R-:W-:Y:S02]  /*21b0*/  IMAD R83, R23, R7, R0 ;  /* 0x0000000717537224 */ /* 0x000fe400078e0200 */
[----:B------:R-:W-:Y:S01]  /*21c0*/  IMAD.IADD R0, R61, 0x1, R3 ;  /* 0x000000013d007824 */ /* 0x000fe200078e0203 */
[----:B------:R-:W-:Y:S02]  /*21d0*/  SEL R3, RZ, 0x1, P0 ;  /* 0x00000001ff037807 */ /* 0x000fe40000000000 */
[----:B------:R-:W-:Y:S02]  /*21e0*/  LOP3.LUT P0, RZ, R21, 0x2, RZ, 0xc0, !PT ;  /* 0x0000000215ff7812 */ /* 0x000fe4000780c0ff */
[----:B------:R-:W-:Y:S01]  /*21f0*/  SEL R12, RZ, 0xffffffff, P1 ;  /* 0xffffffffff0c7807 */ /* 0x000fe20000800000 */
[----:B------:R-:W-:-:S04]  /*2200*/  IMAD.WIDE.U32 R8, R23, R6, R4 ;  /* 0x0000000617087225 */ /* 0x000fc800078e0004 */
[----:B------:R-:W-:Y:S01]  /*2210*/  IMAD.SHL.U32 R12, R12, 0x2, RZ ;  /* 0x000000020c0c7824 */ /* 0x000fe200078e00ff */
[----:B------:R-:W-:-:S04]  /*2220*/  IADD3 R84, P1, R60, R8, RZ ;  /* 0x000000083c547210 */ /* 0x000fc80007f3e0ff */
[----:B------:R-:W-:Y:S01]  /*2230*/  LOP3.LUT R3, R12, 0x2, R3, 0xe2, !PT ;  /* 0x000000020c037812 */ /* 0x000fe200078ee203 */
[----:B0-----:R-:W-:Y:S01]  /*2240*/  IMAD R12, R32, R10, RZ ;  /* 0x0000000a200c7224 */ /* 0x001fe200078e02ff */
[----:B------:R-:W-:Y:S02]  /*2250*/  IADD3.X R83, R0, R9, R83, P1, !PT ;  /* 0x0000000900537210 */ /* 0x000fe40000ffe453 */
[----:B------:R-:W-:Y:S01]  /*2260*/  @P0 LOP3.LUT R38, R38, 0x2, RZ, 0xfc, !PT ;  /* 0x0000000226260812 */ /* 0x000fe200078efcff */
[----:B------:R-:W-:Y:S01]  /*2270*/  IMAD.IADD R15, R15, 0x1, R27 ;  /* 0x000000010f0f7824 */ /* 0x000fe200078e021b */
[----:B------:R-:W-:Y:S01]  /*2280*/  ISETP.GE.AND P0, PT, R31, UR4, PT ;  /* 0x000000041f007c0c */ /* 0x000fe2000bf06270 */
[----:B------:R-:W0:Y:S01]  /*2290*/  LDC.64 R8, c[0x0][0x3d8] ;  /* 0x0000f600ff087b82 */ /* 0x000e220000000a00 */
[----:B------:R-:W-:Y:S01]  /*22a0*/  ISETP.GE.AND P1, PT, R103, UR4, PT ;  /* 0x0000000467007c0c */ /* 0x000fe2000bf26270 */
[----:B------:R-:W-:Y:S01]  /*22b0*/  IMAD R27, R23, R11, R12 ;  /* 0x0000000b171b7224 */ /* 0x000fe200078e020c */
[----:B------:R-:W-:-:S02]  /*22c0*/  SEL R12, RZ, 0x4, P0 ;  /* 0x00000004ff0c7807 */ /* 0x000fc40000000000 */
[----:B------:R-:W-:-:S04]  /*22d0*/  SEL R20, RZ, 0x8, P1 ;  /* 0x00000008ff147807 */ /* 0x000fc80000800000 */
[----:B------:R-:W-:Y:S01]  /*22e0*/  LOP3.LUT R3, R20, R3, R12, 0xfe, !PT ;  /* 0x0000000314037212 */ /* 0x000fe200078efe0c */
[----:B------:R-:W-:Y:S02]  /*22f0*/  IMAD R20, R30, UR6, RZ ;  /* 0x000000061e147c24 */ /* 0x000fe4000f8e02ff */
[----:B------:R-:W2:Y:S01]  /*2300*/  LDL R30, [R1+0x14] ;  /* 0x00001400011e7983 */ /* 0x000ea20000100800 */
[----:B------:R-:W-:-:S05]  /*2310*/  VIADD R102, R19, 0x40 ;  /* 0x0000004013667836 */ /* 0x000fca0000000000 */
[----:B------:R-:W-:Y:S01]  /*2320*/  ISETP.GE.AND P0, PT, R102, UR4, PT ;  /* 0x0000000466007c0c */ /* 0x000fe2000bf06270 */
[----:B------:R-:W-:-:S03]  /*2330*/  IMAD R33, R63, UR7, R20 ;  /* 0x000000073f217c24 */ /* 0x000fc6000f8e0214 */
[----:B------:R-:W-:Y:S02]  /*2340*/  SEL R12, RZ, 0x10, P0 ;  /* 0x00000010ff0c7807 */ /* 0x000fe40000000000 */
[-C--:B------:R-:W-:Y:S01]  /*2350*/  ISETP.GE.AND P0, PT, R19, R104.reuse, PT ;  /* 0x000000681300720c */ /* 0x080fe20003f06270 */
[----:B------:R-:W-:Y:S01]  /*2360*/  IMAD.WIDE.U32 R62, R63, UR6, R14 ;  /* 0x000000063f3e7c25 */ /* 0x000fe2000f8e000e */
[--C-:B------:R-:W-:Y:S02]  /*2370*/  SHF.R.S32.HI R29, RZ, 0x1f, R16.reuse ;  /* 0x0000001fff1d7819 */ /* 0x100fe40000011410 */
[----:B------:R-:W-:Y:S01]  /*2380*/  ISETP.GE.AND P1, PT, R37, R104, PT ;  /* 0x000000682500720c */ /* 0x000fe20003f26270 */
[----:B------:R-:W-:Y:S02]  /*2390*/  IMAD.MOV.U32 R28, RZ, RZ, R16 ;  /* 0x000000ffff1c7224 */ /* 0x000fe400078e0010 */
[----:B------:R-:W-:Y:S01]  /*23a0*/  IMAD.WIDE.U32 R64, R23, R10, R4 ;  /* 0x0000000a17407225 */ /* 0x000fe200078e0004 */
[----:B------:R-:W-:-:S03]  /*23b0*/  ISETP.GE.AND P2, PT, R31, R104, PT ;  /* 0x000000681f00720c */ /* 0x000fc60003f46270 */
[-C--:B0-----:R-:W-:Y:S02]  /*23c0*/  IMAD R14, R32, R8.reuse, RZ ;  /* 0x00000008200e7224 */ /* 0x081fe400078e02ff */
[----:B------:R-:W-:Y:S01]  /*23d0*/  IMAD.WIDE.U32 R68, R23, R8, R4 ;  /* 0x0000000817447225 */ /* 0x000fe200078e0004 */
[C---:B------:R-:W-:Y:S02]  /*23e0*/  SEL R4, R104.reuse, RZ, P0 ;  /* 0x000000ff68047207 */ /* 0x040fe40000000000 */
[----:B------:R-:W-:Y:S01]  /*23f0*/  LOP3.LUT R12, R3, R12, RZ, 0xfc, !PT ;  /* 0x0000000c030c7212 */ /* 0x000fe200078efcff */
[C---:B------:R-:W-:Y:S01]  /*2400*/  IMAD R15, R23.reuse, R9, R14 ;  /* 0x00000009170f7224 */ /* 0x040fe200078e020e */
[C---:B------:R-:W-:Y:S01]  /*2410*/  SEL R3, R104.reuse, RZ, P1 ;  /* 0x000000ff68037207 */ /* 0x040fe20000800000 */
[----:B------:R-:W-:Y:S01]  /*2420*/  IMAD.WIDE.U32 R70, R23, R8, R28 ;  /* 0x0000000817467225 */ /* 0x000fe200078e001c */
[----:B------:R-:W-:-:S03]  /*2430*/  SEL R5, R104, RZ, P2 ;  /* 0x000000ff68057207 */ /* 0x000fc60001000000 */
[----:B------:R-:W-:-:S04]  /*2440*/  IMAD.WIDE.U32 R66, R23, R10, R28 ;  /* 0x0000000a17427225 */ /* 0x000fc800078e001c */
[----:B------:R-:W-:Y:S02]  /*2450*/  IMAD.IADD R4, R19, 0x1, R4 ;  /* 0x0000000113047824 */ /* 0x000fe400078e0204 */
[----:B------:R-:W-:Y:S02]  /*2460*/  IMAD.IADD R69, R69, 0x1, R15 ;  /* 0x0000000145457824 */ /* 0x000fe400078e020f */
[----:B------:R-:W-:Y:S02]  /*2470*/  IMAD.IADD R71, R15, 0x1, R71 ;  /* 0x000000010f477824 */ /* 0x000fe400078e0247 */
[----:B------:R-:W-:Y:S02]  /*2480*/  IMAD.IADD R65, R65, 0x1, R27 ;  /* 0x0000000141417824 */ /* 0x000fe400078e021b */
[----:B------:R-:W-:Y:S01]  /*2490*/  IMAD.IADD R67, R27, 0x1, R67 ;  /* 0x000000011b437824 */ /* 0x000fe200078e0243 */
[----:B------:R-:W-:Y:S01]  /*24a0*/  IADD3 R27, R31, R5, RZ ;  /* 0x000000051f1b7210 */ /* 0x000fe20007ffe0ff */
[----:B------:R-:W-:Y:S01]  /*24b0*/  IMAD.IADD R15, R37, 0x1, R3 ;  /* 0x00000001250f7824 */ /* 0x000fe200078e0203 */
[----:B------:R-:W-:-:S04]  /*24c0*/  SHF.R.S32.HI R5, RZ, 0x1f, R4 ;  /* 0x0000001fff057819 */ /* 0x000fc80000011404 */
[----:B------:R-:W-:Y:S02]  /*24d0*/  SHF.R.S32.HI R20, RZ, 0x1f, R15 ;  /* 0x0000001fff147819 */ /* 0x000fe4000001140f */
[CC--:B------:R-:W-:Y:S02]  /*24e0*/  LEA.HI R14, R5.reuse, R4.reuse, RZ, 0x5 ;  /* 0x00000004050e7211 */ /* 0x0c0fe400078f28ff */
[----:B------:R-:W-:Y:S02]  /*24f0*/  LEA.HI R3, R5, R4, RZ, 0x3 ;  /* 0x0000000405037211 */ /* 0x000fe400078f18ff */
[CC--:B------:R-:W-:Y:S02]  /*2500*/  LEA.HI R4, R20.reuse, R15.reuse, RZ, 0x3 ;  /* 0x0000000f14047211 */ /* 0x0c0fe400078f18ff */
[----:B------:R-:W-:Y:S01]  /*2510*/  LEA.HI R20, R20, R15, RZ, 0x5 ;  /* 0x0000000f14147211 */ /* 0x000fe200078f28ff */
[----:B------:R-:W-:Y:S01]  /*2520*/  IMAD.SHL.U32 R15, R14, 0x80, RZ ;  /* 0x000000800e0f7824 */ /* 0x000fe200078e00ff */
[----:B------:R-:W-:-:S02]  /*2530*/  LOP3.LUT R38, R38, 0xfffffffe, RZ, 0xc0, !PT ;  /* 0xfffffffe26267812 */ /* 0x000fc400078ec0ff */
[----:B------:R-:W-:Y:S02]  /*2540*/  LOP3.LUT R14, R36, 0x18, R3, 0xf8, !PT ;  /* 0x00000018240e7812 */ /* 0x000fe400078ef803 */
[----:B------:R-:W-:Y:S02]  /*2550*/  @P2 LOP3.LUT R38, R38, 0x1, RZ, 0xfc, !PT ;  /* 0x0000000126262812 */ /* 0x000fe400078efcff */
[----:B-----5:R-:W-:Y:S02]  /*2560*/  SHF.R.S32.HI R31, RZ, 0x1f, R105 ;  /* 0x0000001fff1f7819 */ /* 0x020fe40000011469 */
[----:B------:R-:W-:Y:S02]  /*2570*/  LOP3.LUT R15, R15, 0xfffff000, RZ, 0xc0, !PT ;  /* 0xfffff0000f0f7812 */ /* 0x000fe400078ec0ff */
[----:B------:R-:W-:Y:S01]  /*2580*/  LOP3.LUT R14, R14, R35, RZ, 0x3c, !PT ;  /* 0x000000230e0e7212 */ /* 0x000fe200078e3cff */
[----:B------:R0:W-:Y:S01]  /*2590*/  STL [R1], R38 ;  /* 0x0000002601007387 */ /* 0x0001e20000100800 */
[----:B------:R-:W-:Y:S01]  /*25a0*/  SHF.R.S32.HI R28, RZ, 0x1f, R27 ;  /* 0x0000001fff1c7819 */ /* 0x000fe2000001141b */
[----:B------:R-:W-:Y:S01]  /*25b0*/  VIADD R101, R19, 0x50 ;  /* 0x0000005013657836 */ /* 0x000fe20000000000 */
[----:B------:R-:W-:-:S02]  /*25c0*/  IADD3 R72, P2, R23, R72, RZ ;  /* 0x0000004817487210 */ /* 0x000fc40007f5e0ff */
[CC--:B------:R-:W-:Y:S02]  /*25d0*/  LEA.HI R5, R28.reuse, R27.reuse, RZ, 0x3 ;  /* 0x0000001b1c057211 */ /* 0x0c0fe400078f18ff */
[----:B------:R-:W-:Y:S01]  /*25e0*/  LEA.HI R28, R28, R27, RZ, 0x5 ;  /* 0x0000001b1c1c7211 */ /* 0x000fe200078f28ff */
[----:B------:R-:W-:Y:S01]  /*25f0*/  IMAD.SHL.U32 R27, R20, 0x80, RZ ;  /* 0x00000080141b7824 */ /* 0x000fe200078e00ff */
[----:B------:R-:W-:Y:S01]  /*2600*/  LOP3.LUT R20, R36, 0x18, R4, 0xf8, !PT ;  /* 0x0000001824147812 */ /* 0x000fe200078ef804 */
[----:B------:R-:W-:Y:S01]  /*2610*/  IMAD.X R73, R32, 0x1, R13, P2 ;  /* 0x0000000120497824 */ /* 0x000fe200010e060d */
[----:B------:R-:W-:Y:S01]  /*2620*/  ISETP.GE.AND P2, PT, R101, UR4, PT ;  /* 0x0000000465007c0c */ /* 0x000fe2000bf46270 */
[----:B------:R-:W-:Y:S01]  /*2630*/  IMAD.SHL.U32 R29, R28, 0x80, RZ ;  /* 0x000000801c1d7824 */ /* 0x000fe200078e00ff */
[----:B------:R-:W-:Y:S02]  /*2640*/  SHF.L.U64.HI R93, R8, 0x7, R9 ;  /* 0x00000007085d7819 */ /* 0x000fe40000010209 */
[----:B------:R-:W-:-:S02]  /*2650*/  LOP3.LUT R27, R27, 0xfffff000, RZ, 0xc0, !PT ;  /* 0xfffff0001b1b7812 */ /* 0x000fc400078ec0ff */
[-C--:B------:R-:W-:Y:S02]  /*2660*/  LOP3.LUT R20, R20, R35.reuse, RZ, 0x3c, !PT ;  /* 0x0000002314147212 */ /* 0x080fe400078e3cff */
[----:B------:R-:W-:Y:S01]  /*2670*/  LOP3.LUT R28, R36, 0x18, R5, 0xf8, !PT ;  /* 0x00000018241c7812 */ /* 0x000fe200078ef805 */
[----:B------:R-:W-:Y:S01]  /*2680*/  IMAD.WIDE.U32 R68, R105, R8, R68 ;  /* 0x0000000869447225 */ /* 0x000fe200078e0044 */
[----:B------:R-:W-:Y:S02]  /*2690*/  LOP3.LUT R29, R29, 0xfffff000, RZ, 0xc0, !PT ;  /* 0xfffff0001d1d7812 */ /* 0x000fe400078ec0ff */
[----:B------:R-:W-:Y:S01]  /*26a0*/  LOP3.LUT R28, R28, R35, RZ, 0x3c, !PT ;  /* 0x000000231c1c7212 */ /* 0x000fe200078e3cff */
[-C--:B------:R-:W-:Y:S01]  /*26b0*/  IMAD.WIDE.U32 R64, R105, R10.reuse, R64 ;  /* 0x0000000a69407225 */ /* 0x080fe200078e0040 */
[----:B------:R-:W-:Y:S02]  /*26c0*/  LOP3.LUT R75, R3, 0xfffffff8, RZ, 0xc0, !PT ;  /* 0xfffffff8034b7812 */ /* 0x000fe400078ec0ff */
[----:B------:R-:W-:Y:S01]  /*26d0*/  LOP3.LUT R74, R4, 0xfffffff8, RZ, 0xc0, !PT ;  /* 0xfffffff8044a7812 */ /* 0x000fe200078ec0ff */
[----:B------:R-:W-:Y:S01]  /*26e0*/  IMAD.WIDE.U32 R66, R105, R10, R66 ;  /* 0x0000000a69427225 */ /* 0x000fe200078e0042 */
[----:B------:R-:W-:-:S03]  /*26f0*/  SHF.L.U64.HI R87, R6, 0x7, R7 ;  /* 0x0000000706577819 */ /* 0x000fc60000010207 */
[----:B------:R-:W-:Y:S01]  /*2700*/  IMAD.WIDE.U32 R70, R105, R8, R70 ;  /* 0x0000000869467225 */ /* 0x000fe200078e0046 */
[----:B------:R-:W-:-:S03]  /*2710*/  SHF.L.U64.HI R92, R10, 0x7, R11 ;  /* 0x000000070a5c7819 */ /* 0x000fc6000001020b */
[----:B------:R-:W-:Y:S01]  /*2720*/  IMAD.SHL.U32 R7, R10, 0x80, RZ ;  /* 0x000000800a077824 */ /* 0x000fe200078e00ff */
[----:B------:R-:W-:Y:S01]  /*2730*/  SHF.R.S32.HI R96, RZ, 0x1f, R75 ;  /* 0x0000001fff607819 */ /* 0x000fe2000001144b */
[----:B------:R-:W-:Y:S01]  /*2740*/  IMAD.SHL.U32 R6, R6, 0x80, RZ ;  /* 0x0000008006067824 */ /* 0x000fe200078e00ff */
[----:B------:R-:W-:Y:S01]  /*2750*/  SHF.R.S32.HI R95, RZ, 0x1f, R74 ;  /* 0x0000001fff5f7819 */ /* 0x000fe2000001144a */
[----:B------:R-:W-:Y:S02]  /*2760*/  VIADD R109, R34, 0x8 ;  /* 0x00000008226d7836 */ /* 0x000fe40000000000 */
[----:B------:R-:W-:Y:S02]  /*2770*/  IMAD.SHL.U32 R107, R104, 0x2, RZ ;  /* 0x00000002686b7824 */ /* 0x000fe400078e00ff */
[----:B------:R-:W-:Y:S01]  /*2780*/  IMAD.IADD R82, R63, 0x1, R33 ;  /* 0x000000013f527824 */ /* 0x000fe200078e0221 */
[----:B--2---:R-:W-:Y:S01]  /*2790*/  IADD3 R100, R14, R15, R30 ;  /* 0x0000000f0e647210 */ /* 0x004fe20007ffe01e */
[----:B------:R-:W-:-:S04]  /*27a0*/  IMAD R14, R31, R10, RZ ;  /* 0x0000000a1f0e7224 */ /* 0x000fc800078e02ff */
[----:B------:R-:W-:Y:S02]  /*27b0*/  IMAD R15, R105, R11, R14 ;  /* 0x0000000b690f7224 */ /* 0x000fe400078e020e */
[----:B------:R-:W-:-:S04]  /*27c0*/  IMAD R14, R31, R8, RZ ;  /* 0x000000081f0e7224 */ /* 0x000fc800078e02ff */
[----:B------:R-:W-:Y:S01]  /*27d0*/  IMAD R77, R105, R9, R14 ;  /* 0x00000009694d7224 */ /* 0x000fe200078e020e */
[----:B------:R-:W-:Y:S02]  /*27e0*/  SEL R9, RZ, 0x20, P2 ;  /* 0x00000020ff097807 */ /* 0x000fe40001000000 */
[----:B------:R-:W-:Y:S02]  /*27f0*/  IADD3 R98, R20, R27, R30 ;  /* 0x0000001b14627210 */ /* 0x000fe40007ffe01e */
[C---:B------:R-:W-:Y:S02]  /*2800*/  LOP3.LUT R14, R12.reuse, R9, RZ, 0xfc, !PT ;  /* 0x000000090c0e7212 */ /* 0x040fe400078efcff */
[----:B------:R-:W-:Y:S01]  /*2810*/  LOP3.LUT R27, R5, 0xfffffff8, RZ, 0xc0, !PT ;  /* 0xfffffff8051b7812 */ /* 0x000fe200078ec0ff */
[----:B------:R-:W-:Y:S01]  /*2820*/  IMAD.IADD R79, R69, 0x1, R77 ;  /* 0x00000001454f7824 */ /* 0x000fe200078e024d */
[----:B------:R-:W-:Y:S01]  /*2830*/  LOP3.LUT R9, R12, 0x1, RZ, 0xc0, !PT ;  /* 0x000000010c097812 */ /* 0x000fe200078ec0ff */
[----:B------:R-:W-:Y:S01]  /*2840*/  IMAD.SHL.U32 R8, R8, 0x80, RZ ;  /* 0x0000008008087824 */ /* 0x000fe200078e00ff */
[C---:B------:R-:W-:Y:S01]  /*2850*/  LOP3.LUT R10, R14.reuse, 0x2, RZ, 0xc0, !PT ;  /* 0x000000020e0a7812 */ /* 0x040fe200078ec0ff */
[----:B------:R-:W-:Y:S01]  /*2860*/  IMAD.IADD R81, R65, 0x1, R15 ;  /* 0x0000000141517824 */ /* 0x000fe200078e020f */
[C---:B------:R-:W-:Y:S01]  /*2870*/  LOP3.LUT R11, R14.reuse, 0x4, RZ, 0xc0, !PT ;  /* 0x000000040e0b7812 */ /* 0x040fe200078ec0ff */
[----:B------:R-:W-:Y:S01]  /*2880*/  IMAD.IADD R78, R15, 0x1, R67 ;  /* 0x000000010f4e7824 */ /* 0x000fe200078e0243 */
[C---:B------:R-:W-:Y:S01]  /*2890*/  LOP3.LUT R12, R14.reuse, 0x8, RZ, 0xc0, !PT ;  /* 0x000000080e0c7812 */ /* 0x040fe200078ec0ff */
[----:B------:R-:W-:Y:S01]  /*28a0*/  IMAD.IADD R77, R77, 0x1, R71 ;  /* 0x000000014d4d7824 */ /* 0x000fe200078e0247 */
[----:B------:R-:W-:-:S02]  /*28b0*/  LOP3.LUT R13, R14, 0x10, RZ, 0xc0, !PT ;  /* 0x000000100e0d7812 */ /* 0x000fc400078ec0ff */
[----:B------:R-:W-:Y:S02]  /*28c0*/  IADD3 R97, R28, R29, R30 ;  /* 0x0000001d1c617210 */ /* 0x000fe40007ffe01e */
[----:B------:R-:W-:Y:S02]  /*28d0*/  SHF.R.S32.HI R94, RZ, 0x1f, R27 ;  /* 0x0000001fff5e7819 */ /* 0x000fe4000001141b */
[----:B------:R-:W-:Y:S01]  /*28e0*/  LOP3.LUT R14, R14, 0x20, RZ, 0xc0, !PT ;  /* 0x000000200e0e7812 */ /* 0x000fe200078ec0ff */
[----:B0-----:R-:W-:Y:S06]  /*28f0*/  @!P6 BAR.SYNC.DEFER_BLOCKING 0x9, 0x100 ;  /* 0x024400000000eb1d */ /* 0x001fec0000010000 */
.L_x_9420:
[----:B-1-3--:R-:W2:Y:S01]  /*2900*/  LDL R28, [R1+0x40] ;  /* 0x00004000011c7983 */ /* 0x00aea20000100800 */
[----:B0-----:R-:W0:Y:S01]  /*2910*/  LDC.64 R88, c[0x0][0x2d8] ;  /* 0x0000b600ff587b82 */ /* 0x001e220000000a00 */
[----:B------:R-:W-:Y:S01]  /*2920*/  VIADD R31, R25, 0xffffffff ;  /* 0xffffffff191f7836 */ /* 0x000fe20000000000 */
[----:B------:R-:W-:Y:S01]  /*2930*/  LOP3.LUT P4, RZ, R21, 0x2, RZ, 0xc0, !PT ;  /* 0x0000000215ff7812 */ /* 0x000fe2000788c0ff */
[----:B------:R-:W-:Y:S05]  /*2940*/  YIELD ;  /* 0x0000000000007946 */ /* 0x000fea0003800000 */
[----:B------:R-:W1:Y:S01]  /*2950*/  LDC R99, c[0x0][0x3d4] ;  /* 0x0000f500ff637b82 */ /* 0x000e620000000800 */
[----:B------:R-:W-:Y:S01]  /*2960*/  SHF.R.S32.HI R30, RZ, 0x1f, R31 ;  /* 0x0000001fff1e7819 */ /* 0x000fe2000001141f */
[-C--:B------:R-:W-:Y:S01]  /*2970*/  IMAD R15, R87, R31.reuse, RZ ;  /* 0x0000001f570f7224 */ /* 0x080fe200078e02ff */
[----:B------:R-:W-:Y:S01]  /*2980*/  BSSY B0, `(.L_x_9365) ;  /* 0x00003d0000007945 */ /* 0x000fe20003800000 */
[----:B------:R-:W-:-:S04]  /*2990*/  IMAD.WIDE.U32 R56, R6, R31, RZ ;  /* 0x0000001f06387225 */ /* 0x000fc800078e00ff */
[----:B------:R-:W-:Y:S01]  /*29a0*/  IMAD R15, R30, R6, R15 ;  /* 0x000000061e0f7224 */ /* 0x000fe200078e020f */
[----:B------:R-:W-:-:S03]  /*29b0*/  IADD3 R20, P2, R84, R56, RZ ;  /* 0x0000003854147210 */ /* 0x000fc60007f5e0ff */
[----:B------:R-:W-:-:S04]  /*29c0*/  IMAD.IADD R91, R57, 0x1, R15 ;  /* 0x00000001395b7824 */ /* 0x000fc800078e020f */
[----:B------:R-:W-:Y:S01]  /*29d0*/  IMAD.X R25, R91, 0x1, R83, P2 ;  /* 0x000000015b197824 */ /* 0x000fe200010e0653 */
[C---:B0-----:R-:W-:Y:S02]  /*29e0*/  LEA R32, P3, R20.reuse, R88, 0x1 ;  /* 0x0000005814207211 */ /* 0x041fe400078608ff */
[----:B------:R-:W-:Y:S02]  /*29f0*/  ISETP.GT.AND P2, PT, R31, R76, PT ;  /* 0x0000004c1f00720c */ /* 0x000fe40003f44270 */
[----:B------:R-:W-:Y:S01]  /*2a00*/  LEA.HI.X R33, R20, R89, R25, 0x1, P3 ;  /* 0x0000005914217211 */ /* 0x000fe200018f0c19 */
[----:B------:R-:W-:Y:S01]  /*2a10*/  IMAD.MOV.U32 R25, RZ, RZ, R31 ;  /* 0x000000ffff197224 */ /* 0x000fe200078e001f */
[----:B-1----:R-:W-:Y:S01]  /*2a20*/  ISETP.GE.AND P3, PT, R99, 0x1, PT ;  /* 0x000000016300780c */ /* 0x002fe20003f66270 */
[----:B--2---:R-:W-:-:S04]  /*2a30*/  IMAD R15, R18, 0x3000, R28 ;  /* 0x00003000120f7824 */ /* 0x004fc800078e021c */
[C---:B------:R-:W-:Y:S01]  /*2a40*/  VIADD R29, R15.reuse, 0x10 ;  /* 0x000000100f1d7836 */ /* 0x040fe20000000000 */
[C---:B------:R-:W-:Y:S01]  /*2a50*/  @P4 IADD3 R29, R15.reuse, -0x10, RZ ;  /* 0xfffffff00f1d4810 */ /* 0x040fe20007ffe0ff */
[----:B------:R-:W-:-:S04]  /*2a60*/  IMAD R80, R15, 0x2, R26 ;  /* 0x000000020f507824 */ /* 0x000fc800078e021a */
[----:B------:R-:W-:Y:S02]  /*2a70*/  IMAD R20, R29, 0x2, R26 ;  /* 0x000000021d147824 */ /* 0x000fe400078e021a */
        /* <DEDUP_REMOVED lines=9> */
[----:B------:R-:W-:Y:S02]  /*2b10*/  IMAD R29, R30, R7, R28 ;  /* 0x000000071e1d7224 */ /* 0x000fe400078e021c */
        /* <DEDUP_REMOVED lines=64> */
.L_x_9369:
[----:B------:R-:W-:Y:S05]  /*2f20*/  BSYNC B1 ;  /* 0x0000000000017941 */ /* 0x000fea0003800000 */
.L_x_9368:
[----:B-----5:R-:W-:Y:S01]  /*2f30*/  IMAD.MOV.U32 R15, RZ, RZ, R34 ;  /* 0x000000ffff0f7224 */ /* 0x020fe200078e0022 */
[----:B------:R-:W-:Y:S01]  /*2f40*/  UISETP.NE.AND UP0, UPT, UR37, 0x3, UPT ;  /* 0x000000032500788c */ /* 0x000fe2000bf05270 */
[----:B0-----:R-:W-:Y:S02]  /*2f50*/  IMAD.MOV.U32 R28, RZ, RZ, R35 ;  /* 0x000000ffff1c7224 */ /* 0x001fe400078e0023 */
[----:B------:R-:W-:Y:S02]  /*2f60*/  IMAD.MOV.U32 R29, RZ, RZ, R38 ;  /* 0x000000ffff1d7224 */ /* 0x000fe400078e0026 */
[----:B------:R-:W-:Y:S01]  /*2f70*/  IMAD.MOV.U32 R30, RZ, RZ, R39 ;  /* 0x000000ffff1e7224 */ /* 0x000fe200078e0027 */
[----:B------:R-:W-:Y:S01]  /*2f80*/  PRMT R52, R15, 0x5410, R28 ;  /* 0x000054100f347816 */ /* 0x000fe2000000001c */
[----:B------:R-:W-:Y:S01]  /*2f90*/  IMAD.MOV.U32 R15, RZ, RZ, R42 ;  /* 0x000000ffff0f7224 */ /* 0x000fe200078e002a */
[----:B------:R-:W-:Y:S01]  /*2fa0*/  PLOP3.LUT P3, PT, PT, PT, UP0, 0x80, 0x0 ;  /* 0x000000000000781c */ /* 0x000fe20003f6f008 */
        /* <DEDUP_REMOVED lines=21> */
[----:B------:R-:W-:Y:S02]  /*3100*/  IMAD.MOV.U32 R29, RZ, RZ, R48 ;  /* 0x000000ffff1d7224 */ /* 0x000fe400078e0030 */
[----:B------:R-:W-:Y:S01]  /*3110*/  IMAD.MOV.U32 R30, RZ, RZ, R49 ;  /* 0x000000ffff1e7224 */ /* 0x000fe200078e0031 */
[----:B------:R-:W-:Y:S01]  /*3120*/  PRMT R91, R15, 0x5410, R28 ;  /* 0x000054100f5b7816 */ /* 0x000fe2000000001c */
[----:B------:R-:W-:-:S02]  /*3130*/  IMAD.MOV.U32 R15, RZ, RZ, R56 ;  /* 0x000000ffff0f7224 */ /* 0x000fc400078e0038 */
[----:B------:R-:W-:Y:S01]  /*3140*/  IMAD.MOV.U32 R28, RZ, RZ, R57 ;  /* 0x000000ffff1c7224 */ /* 0x000fe200078e0039 */
[----:B------:R-:W-:Y:S01]  /*3150*/  PRMT R112, R29, 0x5410, R30 ;  /* 0x000054101d707816 */ /* 0x000fe2000000001e */
[----:B------:R-:W-:Y:S02]  /*3160*/  IMAD.MOV.U32 R29, RZ, RZ, R88 ;  /* 0x000000ffff1d7224 */ /* 0x000fe400078e0058 */
[----:B------:R-:W-:Y:S01]  /*3170*/  IMAD.MOV.U32 R30, RZ, RZ, R89 ;  /* 0x000000ffff1e7224 */ /* 0x000fe200078e0059 */
[----:B------:R-:W-:Y:S02]  /*3180*/  PRMT R114, R28, 0x5410, R15 ;  /* 0x000054101c727816 */ /* 0x000fe4000000000f */
[----:B------:R-:W-:Y:S02]  /*3190*/  PRMT R117, R117, 0x5410, R29 ;  /* 0x0000541075757816 */ /* 0x000fe4000000001d */
[----:B------:R-:W-:Y:S01]  /*31a0*/  PRMT R119, R119, 0x5410, R30 ;  /* 0x0000541077777816 */ /* 0x000fe2000000001e */
[----:B------:R-:W-:Y:S06]  /*31b0*/  @!P3 BRA `(.L_x_9370) ;  /* 0x000000000004b947 */ /* 0x000fec0003800000 */
[----:B------:R-:W-:Y:S01]  /*31c0*/  BPT.TRAP 0x1 ;  /* 0x000000040000795c */ /* 0x000fe20000300000 */
.L_x_9370:
[----:B------:R-:W-:Y:S01]  /*31d0*/  IMAD R15, R18, 0x8, R2 ;  /* 0x00000008120f7824 */ /* 0x000fe200078e0202 */
[----:B------:R-:W-:Y:S01]  /*31e0*/  SHF.L.U32 R86, R157, 0x1f, RZ ;  /* 0x0000001f9d567819 */ /* 0x000fe200000006ff */
[----:B------:R-:W-:Y:S03]  /*31f0*/  BSSY B1, `(.L_x_9371) ;  /* 0x0000003000017945 */ /* 0x000fe60003800000 */
[----:B------:R-:W0:Y:S02]  /*3200*/  SYNCS.PHASECHK.TRANS64.TRYWAIT P5, [R15+URZ+0x2d890], R86 ;  /* 0x02d890560f0075a7 */ /* 0x000e2400080a017f */
[----:B0-----:R-:W-:Y:S05]  /*3210*/  @!P5 BRA `(.L_x_9372) ;  /* 0x000001e800f4d947 */ /* 0x001fea0003800000 */
.L_x_9682:
[----:B------:R-:W-:Y:S05]  /*3220*/  BSYNC B1 ;  /* 0x0000000000017941 */ /* 0x000fea0003800000 */
.L_x_9371:
        /* <DEDUP_REMOVED lines=9> */
[--C-:B--2---:R-:W-:Y:S01]  /*32c0*/  HADD2.F32 R120, -RZ, R29.reuse.H0_H0 ;  /* 0x2000001dff787230 */ /* 0x104fe20000004100 */
[----:B------:R-:W-:Y:S02]  /*32d0*/  SHF.R.U64 R88, R88, 0x10, R89 ;  /* 0x0000001058587819 */ /* 0x000fe40000001259 */
[----:B------:R-:W-:Y:S01]  /*32e0*/  SHF.R.U32.HI R58, RZ, 0x10, R59 ;  /* 0x00000010ff3a7819 */ /* 0x000fe2000001163b */
[----:B------:R-:W-:Y:S01]  /*32f0*/  IMAD.MOV.U32 R59, RZ, RZ, R31 ;  /* 0x000000ffff3b7224 */ /* 0x000fe200078e001f */
[----:B------:R-:W-:Y:S01]  /*3300*/  SHF.R.U32.HI R118, RZ, 0x10, R89 ;  /* 0x00000010ff767819 */ /* 0x000fe20000011659 */
[----:B------:R-:W-:Y:S02]  /*3310*/  HADD2.F32 R89, -RZ, R88.H0_H0 ;  /* 0x20000058ff597230 */ /* 0x000fe40000004100 */
[----:B------:R-:W-:Y:S02]  /*3320*/  HADD2.F32 R88, -RZ, R29.H1_H1 ;  /* 0x3000001dff587230 */ /* 0x000fe40000004100 */
[----:B------:R-:W-:-:S02]  /*3330*/  HADD2.F32 R118, -RZ, R118.H0_H0 ;  /* 0x20000076ff767230 */ /* 0x000fc40000004100 */
[--C-:B------:R-:W-:Y:S02]  /*3340*/  HADD2.F32 R29, -RZ, R59.reuse.H1_H1 ;  /* 0x3000003bff1d7230 */ /* 0x100fe40000004100 */
[----:B------:R-:W-:Y:S02]  /*3350*/  HADD2.F32 R59, -RZ, R59.H0_H0 ;  /* 0x2000003bff3b7230 */ /* 0x000fe40000004100 */
[----:B------:R-:W-:Y:S02]  /*3360*/  HADD2.F32 R116, -RZ, R58.H0_H0 ;  /* 0x2000003aff747230 */ /* 0x000fe40000004100 */
        /* <DEDUP_REMOVED lines=9> */
[----:B------:R-:W-:-:S02]  /*3400*/  HADD2.F32 R29, -RZ, R117.H0_H0 ;  /* 0x20000075ff1d7230 */ /* 0x000fc40000004100 */
[----:B------:R-:W-:Y:S02]  /*3410*/  HADD2.F32 R117, -RZ, R117.H1_H1 ;  /* 0x30000075ff757230 */ /* 0x000fe40000004100 */
[--C-:B------:R-:W-:Y:S02]  /*3420*/  HADD2.F32 R88, -RZ, R28.reuse.H1_H1 ;  /* 0x3000001cff587230 */ /* 0x100fe40000004100 */
[----:B------:R-:W-:Y:S02]  /*3430*/  HADD2.F32 R118, -RZ, R28.H0_H0 ;  /* 0x2000001cff767230 */ /* 0x000fe40000004100 */
[----:B------:R-:W-:Y:S02]  /*3440*/  HADD2.F32 R89, -RZ, R119.H1_H1 ;  /* 0x30000077ff597230 */ /* 0x000fe40000004100 */
[--C-:B------:R-:W-:Y:S02]  /*3450*/  HADD2.F32 R28, -RZ, R30.reuse.H1_H1 ;  /* 0x3000001eff1c7230 */ /* 0x100fe40000004100 */
[----:B------:R-:W-:Y:S01]  /*3460*/  FMUL.FTZ R121, R118, R117 ;  /* 0x0000007576797220 */ /* 0x000fe20000410000 */
[----:B------:R-:W-:-:S02]  /*3470*/  HADD2.F32 R30, -RZ, R30.H0_H0 ;  /* 0x2000001eff1e7230 */ /* 0x000fc40000004100 */
        /* <DEDUP_REMOVED lines=8> */
[----:B------:R-:W-:Y:S02]  /*3500*/  F2FP.F16.F32.PACK_AB R29, R31, R58 ;  /* 0x0000003a1f1d723e */ /* 0x000fe400000000ff */
[----:B------:R-:W-:-:S02]  /*3510*/  F2FP.F16.F32.PACK_AB R118, R121, R118 ;  /* 0x000000767976723e */ /* 0x000fc400000000ff */
[----:B------:R-:W-:Y:S02]  /*3520*/  F2FP.F16.F32.PACK_AB R30, R28, R117 ;  /* 0x000000751c1e723e */ /* 0x000fe400000000ff */
[----:B------:R-:W-:Y:S01]  /*3530*/  F2FP.F16.F32.PACK_AB R31, R116, R59 ;  /* 0x0000003b741f723e */ /* 0x000fe200000000ff */
[----:B------:R-:W-:-:S07]  /*3540*/  IMAD.MOV.U32 R28, RZ, RZ, R118 ;  /* 0x000000ffff1c7224 */ /* 0x000fce00078e0076 */
.L_x_9377:
[----:B------:R-:W-:Y:S05]  /*3550*/  BSYNC B2 ;  /* 0x0000000000027941 */ /* 0x000fea0003800000 */
.L_x_9376:
[----:B--2---:R1:W-:Y:S02]  /*3560*/  STG.E.128 desc[UR52][R32.64], R28 ;  /* 0x0000001c20007986 */ /* 0x0043e4000c101d34 */
.L_x_9375:
[----:B------:R-:W-:Y:S05]  /*3570*/  BSYNC B1 ;  /* 0x0000000000017941 */ /* 0x000fea0003800000 */
.L_x_9374:
[----:B------:R-:W-:Y:S01]  /*3580*/  ISETP.NE.AND P4, PT, R10, RZ, PT ;  /* 0x000000ff0a00720c */ /* 0x000fe20003f85270 */
[----:B------:R-:W-:-:S12]  /*3590*/  BSSY B1, `(.L_x_9378) ;  /* 0x0000032000017945 */ /* 0x000fd80003800000 */
[----:B------:R-:W-:Y:S05]  /*35a0*/  @!P4 BRA `(.L_x_9379) ;  /* 0x0000000000c0c947 */ /* 0x000fea0003800000 */
[----:B-1----:R1:W2:Y:S01]  /*35b0*/  LDS.128 R28, [R20+0x15000] ;  /* 0x01500000141c7984 */ /* 0x0022a20000000c00 */
[----:B------:R-:W-:Y:S01]  /*35c0*/  IADD3 R58, R16, 0x8, RZ ;  /* 0x00000008103a7810 */ /* 0x000fe20007ffe0ff */
[----:B------:R-:W-:Y:S03]  /*35d0*/  BSSY B2, `(.L_x_9380) ;  /* 0x000002c000027945 */ /* 0x000fe60003800000 */
[----:B------:R-:W-:-:S13]  /*35e0*/  ISETP.GE.AND P4, PT, R58, R99, PT ;  /* 0x000000633a00720c */ /* 0x000fda0003f86270 */
[----:B-1----:R-:W-:Y:S05]  /*35f0*/  @P4 BRA `(.L_x_9381) ;  /* 0x0000000000a44947 */ /* 0x002fea0003800000 */
[----:B------:R-:W-:Y:S02]  /*3600*/  SHF.R.U64 R58, R50, 0x10, R51 ;  /* 0x00000010323a7819 */ /* 0x000fe40000001233 */
[----:B------:R-:W-:Y:S02]  /*3610*/  SHF.R.U64 R88, R56, 0x10, R57 ;  /* 0x0000001038587819 */ /* 0x000fe40000001239 */
[----:B------:R-:W-:Y:S01]  /*3620*/  SHF.R.U32.HI R50, RZ, 0x10, R51 ;  /* 0x00000010ff327819 */ /* 0x000fe20000011633 */
[----:B--2---:R-:W-:Y:S01]  /*3630*/  IMAD.MOV.U32 R51, RZ, RZ, R31 ;  /* 0x000000ffff337224 */ /* 0x004fe200078e001f */
[----:B------:R-:W-:Y:S01]  /*3640*/  SHF.R.U32.HI R59, RZ, 0x10, R57 ;  /* 0x00000010ff3b7819 */ /* 0x000fe20000011639 */
[----:B------:R-:W-:Y:S02]  /*3650*/  HADD2.F32 R88, -RZ, R88.H0_H0 ;  /* 0x20000058ff587230 */ /* 0x000fe40000004100 */
[--C-:B------:R-:W-:Y:S02]  /*3660*/  HADD2.F32 R31, -RZ, R29.reuse.H1_H1 ;  /* 0x3000001dff1f7230 */ /* 0x100fe40000004100 */
[----:B------:R-:W-:-:S02]  /*3670*/  HADD2.F32 R29, -RZ, R29.H0_H0 ;  /* 0x2000001dff1d7230 */ /* 0x000fc40000004100 */
[----:B------:R-:W-:Y:S02]  /*3680*/  HADD2.F32 R59, -RZ, R59.H0_H0 ;  /* 0x2000003bff3b7230 */ /* 0x000fe40000004100 */
        /* <DEDUP_REMOVED lines=12> */
[----:B------:R-:W-:Y:S02]  /*3750*/  HADD2.F32 R51, -RZ, R28.H1_H1 ;  /* 0x3000001cff337230 */ /* 0x000fe40000004100 */
[----:B------:R-:W-:Y:S01]  /*3760*/  HADD2.F32 R59, -RZ, R114.H1_H1 ;  /* 0x30000072ff3b7230 */ /* 0x000fe20000004100 */
[----:B------:R-:W-:Y:S01]  /*3770*/  F2FP.F16.F32.PACK_AB R29, R50, R29 ;  /* 0x0000001d321d723e */ /* 0x000fe200000000ff */
[----:B------:R-:W-:Y:S01]  /*3780*/  HADD2.F32 R28, -RZ, R28.H0_H0 ;  /* 0x2000001cff1c7230 */ /* 0x000fe20000004100 */
[----:B------:R-:W-:Y:S01]  /*3790*/  F2FP.F16.F32.PACK_AB R31, R56, R31 ;  /* 0x0000001f381f723e */ /* 0x000fe200000000ff */
[----:B------:R-:W-:-:S02]  /*37a0*/  HADD2.F32 R114, -RZ, R114.H0_H0 ;  /* 0x20000072ff727230 */ /* 0x000fc40000004100 */
[-C--:B------:R-:W-:Y:S01]  /*37b0*/  FMUL.FTZ R89, R51, R59.reuse ;  /* 0x0000003b33597220 */ /* 0x080fe20000410000 */
        /* <DEDUP_REMOVED lines=13> */
.L_x_9381:
[----:B------:R-:W-:Y:S05]  /*3890*/  BSYNC B2 ;  /* 0x0000000000027941 */ /* 0x000fea0003800000 */
.L_x_9380:
[----:B--2---:R2:W-:Y:S02]  /*38a0*/  STG.E.128 desc[UR52][R32.64+0x20], R28 ;  /* 0x0000201c20007986 */ /* 0x0045e4000c101d34 */
.L_x_9379:
[----:B------:R-:W-:Y:S05]  /*38b0*/  BSYNC B1 ;  /* 0x0000000000017941 */ /* 0x000fea0003800000 */
.L_x_9378:
        /* <DEDUP_REMOVED lines=50> */
.L_x_9385:
[----:B------:R-:W-:Y:S05]  /*3be0*/  BSYNC B2 ;  /* 0x0000000000027941 */ /* 0x000fea0003800000 */
.L_x_9384:
[----:B--2---:R3:W-:Y:S02]  /*3bf0*/  STG.E.128 desc[UR52][R32.64+0x40], R28 ;  /* 0x0000401c20007986 */ /* 0x0047e4000c101d34 */
.L_x_9383:
[----:B------:R-:W-:Y:S05]  /*3c00*/  BSYNC B1 ;  /* 0x0000000000017941 */ /* 0x000fea0003800000 */
.L_x_9382:
        /* <DEDUP_REMOVED lines=49> */
.L_x_9389:
[----:B------:R-:W-:Y:S05]  /*3f20*/  BSYNC B2 ;  /* 0x0000000000027941 */ /* 0x000fea0003800000 */
.L_x_9388:
[----:B--2---:R4:W-:Y:S02]  /*3f30*/  STG.E.128 desc[UR52][R32.64+0x60], R28 ;  /* 0x0000601c20007986 */ /* 0x0049e4000c101d34 */
.L_x_9387:
[----:B------:R-:W-:Y:S05]  /*3f40*/  BSYNC B1 ;  /* 0x0000000000017941 */ /* 0x000fea0003800000 */
.L_x_9386:
        /* <DEDUP_REMOVED lines=49> */
.L_x_9393:
[----:B------:R-:W-:Y:S05]  /*4260*/  BSYNC B2 ;  /* 0x0000000000027941 */ /* 0x000fea0003800000 */
.L_x_9392:
[----:B--2---:R1:W-:Y:S02]  /*4270*/  STG.E.128 desc[UR52][R32.64+0x80], R28 ;  /* 0x0000801c20007986 */ /* 0x0043e4000c101d34 */
.L_x_9391:
[----:B------:R-:W-:Y:S05]  /*4280*/  BSYNC B1 ;  /* 0x0000000000017941 */ /* 0x000fea0003800000 */
.L_x_9390:
        /* <DEDUP_REMOVED lines=48> */
.L_x_9395:
[----:B------:R-:W-:Y:S05]  /*4590*/  BSYNC B1 ;  /* 0x0000000000017941 */ /* 0x000fea0003800000 */
.L_x_9394:
[----:B--2---:R1:W-:Y:S01]  /*45a0*/  STG.E.128 desc[UR52][R32.64+0xa0], R28 ;  /* 0x0000a01c20007986 */ /* 0x0043e2000c101d34 */
[----:B------:R-:W-:Y:S05]  /*45b0*/  BRA `(.L_x_9373) ;  /* 0x0000002000307947 */ /* 0x000fea0003800000 */
.L_x_9367:
        /* <DEDUP_REMOVED lines=21> */
[----:B------:R-:W-:Y:S02]  /*4710*/  IADD3 R28, P3, R64, R52, RZ ;  /* 0x00000034401c7210 */ /* 0x000fe40007f7e0ff */
[----:B------:R-:W-:-:S03]  /*4720*/  CS2R R48, SRZ ;  /* 0x0000000000307805 */ /* 0x000fc6000001ff00 */
        /* <DEDUP_REMOVED lines=9> */
[----:B------:R-:W-:Y:S02]  /*47c0*/  CS2R R32, SRZ ;  /* 0x0000000000207805 */ /* 0x000fe4000001ff00 */
[----:B------:R-:W-:Y:S02]  /*47d0*/  CS2R R46, SRZ ;  /* 0x00000000002e7805 */ /* 0x000fe4000001ff00 */
[----:B------:R-:W-:-:S05]  /*47e0*/  CS2R R44, SRZ ;  /* 0x00000000002c7805 */ /* 0x000fca000001ff00 */
[----:B------:R0:W5:Y:S04]  /*47f0*/  @!P3 LDG.E.128 R36, desc[UR52][R52.64] ;  /* 0x000000343424b981 */ /* 0x000168000c1e1d00 */
[----:B------:R0:W5:Y:S01]  /*4800*/  @!P3 LDG.E.128 R48, desc[UR52][R54.64] ;  /* 0x000000343630b981 */ /* 0x000162000c1e1d00 */
[----:B------:R-:W-:Y:S01]  /*4810*/  ISETP.GE.AND P3, PT, R58, R99, PT ;  /* 0x000000633a00720c */ /* 0x000fe20003f66270 */
[----:B------:R-:W-:Y:S01]  /*4820*/  VIADD R58, R19, 0x20 ;  /* 0x00000020133a7836 */ /* 0x000fe20000000000 */
        /* <DEDUP_REMOVED lines=9> */
.L_x_9397:
[----:B------:R-:W-:Y:S05]  /*48c0*/  BSYNC B1 ;  /* 0x0000000000017941 */ /* 0x000fea0003800000 */
.L_x_9396:
[----:B-----5:R-:W-:Y:S01]  /*48d0*/  IMAD.MOV.U32 R15, RZ, RZ, R30 ;  /* 0x000000ffff0f7224 */ /* 0x020fe200078e001e */
[----:B------:R-:W-:Y:S01]  /*48e0*/  UISETP.NE.AND UP0, UPT, UR37, 0x3, UPT ;  /* 0x000000032500788c */ /* 0x000fe2000bf05270 */
[----:B0-----:R-:W-:Y:S02]  /*48f0*/  IMAD.MOV.U32 R52, RZ, RZ, R31 ;  /* 0x000000ffff347224 */ /* 0x001fe400078e001f */
        /* <DEDUP_REMOVED lines=38> */
[----:B------:R-:W-:-:S03]  /*4b60*/  IMAD.MOV.U32 R54, RZ, RZ, R49 ;  /* 0x000000ffff367224 */ /* 0x000fc600078e0031 */
[----:B------:R-:W-:Y:S02]  /*4b70*/  PRMT R130, R52, 0x5410, R53 ;  /* 0x0000541034827816 */ /* 0x000fe40000000035 */
[----:B------:R-:W-:Y:S01]  /*4b80*/  PRMT R127, R54, 0x7610, R127 ;  /* 0x00007610367f7816 */ /* 0x000fe2000000007f */
[----:B------:R-:W-:Y:S06]  /*4b90*/  @!P3 BRA `(.L_x_9398) ;  /* 0x000000000004b947 */ /* 0x000fec0003800000 */
[----:B------:R-:W-:Y:S01]  /*4ba0*/  BPT.TRAP 0x1 ;  /* 0x000000040000795c */ /* 0x000fe20000300000 */
.L_x_9398:
[----:B------:R-:W-:Y:S01]  /*4bb0*/  IMAD R15, R18, 0x8, R2 ;  /* 0x00000008120f7824 */ /* 0x000fe200078e0202 */
[----:B------:R-:W-:Y:S01]  /*4bc0*/  SHF.L.U32 R86, R157, 0x1f, RZ ;  /* 0x0000001f9d567819 */ /* 0x000fe200000006ff */
[----:B------:R-:W-:Y:S03]  /*4bd0*/  BSSY B1, `(.L_x_9399) ;  /* 0x0000003000017945 */ /* 0x000fe60003800000 */
[----:B------:R-:W0:Y:S02]  /*4be0*/  SYNCS.PHASECHK.TRANS64.TRYWAIT P5, [R15+URZ+0x2d890], R86 ;  /* 0x02d890560f0075a7 */ /* 0x000e2400080a017f */
[----:B0-----:R-:W-:Y:S05]  /*4bf0*/  @!P5 BRA `(.L_x_9400) ;  /* 0x000001d00090d947 */ /* 0x001fea0003800000 */
.L_x_9683:
[----:B------:R-:W-:Y:S05]  /*4c00*/  BSYNC B1 ;  /* 0x0000000000017941 */ /* 0x000fea0003800000 */
.L_x_9399:
[----:B------:R-:W-:Y:S05]  /*4c10*/  @P4 BRA `(.L_x_9373) ;  /* 0x0000001800984947 */ /* 0x000fea0003800000 */
[----:B------:R-:W1:Y:S01]  /*4c20*/  LDC R111, c[0x0][0x2e4] ;  /* 0x0000b900ff6f7b82 */ /* 0x000e620000000800 */
[----:B------:R-:W-:Y:S01]  /*4c30*/  ISETP.NE.AND P4, PT, R9, RZ, PT ;  /* 0x000000ff0900720c */ /* 0x000fe20003f85270 */
[----:B------:R-:W-:Y:S01]  /*4c40*/  ULDC.64 UR4, c[0x0][0x2f0] ;  /* 0x0000bc0000047ab9 */ /* 0x000fe20000000a00 */
[----:B------:R-:W-:Y:S01]  /*4c50*/  SHF.R.S32.HI R52, RZ, 0x1f, R23 ;  /* 0x0000001fff347819 */ /* 0x000fe20000011417 */
[----:B------:R-:W-:Y:S01]  /*4c60*/  BSSY B1, `(.L_x_9401) ;  /* 0x0000083000017945 */ /* 0x000fe20003800000 */
[----:B------:R-:W-:-:S03]  /*4c70*/  MOV R90, R56 ;  /* 0x00000038005a7202 */ /* 0x000fc60000000f00 */
        /* <DEDUP_REMOVED lines=16> */
[----:B------:R-:W-:Y:S01]  /*4d80*/  SHF.R.S32.HI R53, RZ, 0x1f, R52 ;  /* 0x0000001fff357819 */ /* 0x000fe20000011434 */
[----:B------:R-:W-:-:S03]  /*4d90*/  IMAD.SHL.U32 R119, R52, 0x8, RZ ;  /* 0x0000000834777824 */ /* 0x000fc600078e00ff */
[----:B------:R-:W-:-:S05]  /*4da0*/  LEA.HI R52, R53, R52, RZ, 0x2 ;  /* 0x0000003435347211 */ /* 0x000fca00078f10ff */
[----:B------:R-:W-:-:S05]  /*4db0*/  IMAD.SHL.U32 R52, R52, 0x400, RZ ;  /* 0x0000040034347824 */ /* 0x000fca00078e00ff */
[----:B------:R-:W-:Y:S02]  /*4dc0*/  LOP3.LUT R52, R52, 0x7ffff000, RZ, 0xc0, !PT ;  /* 0x7ffff00034347812 */ /* 0x000fe400078ec0ff */
[----:B--2---:R-:W-:-:S04]  /*4dd0*/  LOP3.LUT R53, R58, 0x18, R119, 0xf8, !PT ;  /* 0x000000183a357812 */ /* 0x004fc800078ef877 */
[----:B---3--:R-:W-:Y:S01]  /*4de0*/  LOP3.LUT R53, R53, R55, RZ, 0x3c, !PT ;  /* 0x0000003735357212 */ /* 0x008fe200078e3cff */
[----:B------:R-:W-:-:S03]  /*4df0*/  IMAD R55, R18, 0x3000, R100 ;  /* 0x0000300012377824 */ /* 0x000fc600078e0264 */
[----:B----4-:R-:W-:Y:S01]  /*4e00*/  IADD3 R53, R53, R52, R54 ;  /* 0x0000003435357210 */ /* 0x010fe20007ffe036 */
[----:B------:R-:W-:-:S04]  /*4e10*/  IMAD R52, R55, 0x2, R2 ;  /* 0x0000000237347824 */ /* 0x000fc800078e0202 */
[----:B------:R-:W-:-:S04]  /*4e20*/  IMAD R53, R18, 0x3000, R53 ;  /* 0x0000300012357824 */ /* 0x000fc800078e0235 */
[----:B------:R-:W-:Y:S02]  /*4e30*/  IMAD R56, R53, 0x2, R2 ;  /* 0x0000000235387824 */ /* 0x000fe400078e0202 */
[----:B------:R-:W1:Y:S04]  /*4e40*/  LDS.128 R52, [R52+0x15400] ;  /* 0x0154000034347984 */ /* 0x000e680000000c00 */
[----:B------:R-:W2:Y:S01]  /*4e50*/  LDS.128 R56, [R56+0x15400] ;  /* 0x0154000038387984 */ /* 0x000ea20000000c00 */
[----:B------:R-:W-:Y:S05]  /*4e60*/  @P4 BRA `(.L_x_9404) ;  /* 0x0000000400544947 */ /* 0x000fea0003800000 */
[----:B--2---:R-:W-:Y:S01]  /*4e70*/  IMAD.MOV.U32 R121, RZ, RZ, R57 ;  /* 0x000000ffff797224 */ /* 0x004fe200078e0039 */
[----:B------:R-:W-:Y:S01]  /*4e80*/  SHF.R.U32.HI R124, RZ, 0x10, R49 ;  /* 0x00000010ff7c7819 */ /* 0x000fe20000011631 */
[----:B-1----:R-:W-:Y:S01]  /*4e90*/  IMAD.MOV.U32 R57, RZ, RZ, R53 ;  /* 0x000000ffff397224 */ /* 0x002fe200078e0035 */
[----:B------:R-:W-:Y:S01]  /*4ea0*/  SHF.R.U64 R48, R48, 0x10, R49 ;  /* 0x0000001030307819 */ /* 0x000fe20000001231 */
[----:B------:R-:W-:Y:S01]  /*4eb0*/  HADD2.F32 R127, -RZ, R127.H0_H0 ;  /* 0x2000007fff7f7230 */ /* 0x000fe20000004100 */
[----:B------:R-:W-:Y:S01]  /*4ec0*/  SHF.R.U64 R36, R36, 0x10, R37 ;  /* 0x0000001024247819 */ /* 0x000fe20000001225 */
[----:B------:R-:W-:Y:S01]  /*4ed0*/  HADD2.F32 R118, -RZ, R121.H0_H0 ;  /* 0x20000079ff767230 */ /* 0x000fe20000004100 */
[----:B------:R-:W-:Y:S01]  /*4ee0*/  SHF.R.U64 R50, R50, 0x10, R51 ;  /* 0x0000001032327819 */ /* 0x000fe20000001233 */
[----:B------:R-:W-:Y:S01]  /*4ef0*/  HADD2.F32 R120, -RZ, R57.H0_H0 ;  /* 0x20000039ff787230 */ /* 0x000fe20000004100 */
[----:B------:R-:W-:Y:S01]  /*4f00*/  SHF.R.U64 R38, R38, 0x10, R39 ;  /* 0x0000001026267819 */ /* 0x000fe20000001227 */
[----:B------:R-:W-:-:S02]  /*4f10*/  HADD2.F32 R53, -RZ, R122.H0_H0 ;  /* 0x2000007aff357230 */ /* 0x000fc40000004100 */
[-C--:B------:R-:W-:Y:S01]  /*4f20*/  FMUL.FTZ R129, R118, R127.reuse ;  /* 0x0000007f76817220 */ /* 0x080fe20000410000 */
[----:B------:R-:W-:Y:S02]  /*4f30*/  HADD2.F32 R124, -RZ, R124.H0_H0 ;  /* 0x2000007cff7c7230 */ /* 0x000fe40000004100 */
[C---:B------:R-:W-:Y:S01]  /*4f40*/  FMUL.FTZ R127, R120.reuse, R127 ;  /* 0x0000007f787f7220 */ /* 0x040fe20000410000 */
[----:B------:R-:W-:Y:S01]  /*4f50*/  SHF.R.U32.HI R122, RZ, 0x10, R37 ;  /* 0x00000010ff7a7819 */ /* 0x000fe20000011625 */
[-C--:B------:R-:W-:Y:S01]  /*4f60*/  FFMA.FTZ R120, R120, R53.reuse, -R129 ;  /* 0x0000003578787223 */ /* 0x080fe20000010881 */
[----:B------:R-:W-:Y:S02]  /*4f70*/  HADD2.F32 R57, -RZ, R57.H1_H1 ;  /* 0x30000039ff397230 */ /* 0x000fe40000004100 */
[----:B------:R-:W-:Y:S01]  /*4f80*/  FFMA.FTZ R118, R118, R53, R127 ;  /* 0x0000003576767223 */ /* 0x000fe2000001007f */
[----:B------:R-:W-:Y:S02]  /*4f90*/  HADD2.F32 R53, -RZ, R121.H1_H1 ;  /* 0x30000079ff357230 */ /* 0x000fe40000004100 */
[----:B------:R-:W-:-:S02]  /*4fa0*/  HADD2.F32 R122, -RZ, R122.H0_H0 ;  /* 0x2000007aff7a7230 */ /* 0x000fc40000004100 */
[----:B------:R-:W-:Y:S02]  /*4fb0*/  HADD2.F32 R49, -RZ, R130.H0_H0 ;  /* 0x20000082ff317230 */ /* 0x000fe40000004100 */
[-C--:B------:R-:W-:Y:S01]  /*4fc0*/  FMUL.FTZ R126, R53, R124.reuse ;  /* 0x0000007c357e7220 */ /* 0x080fe20000410000 */
[C---:B------:R-:W-:Y:S01]  /*4fd0*/  FMUL.FTZ R124, R57.reuse, R124 ;  /* 0x0000007c397c7220 */ /* 0x040fe20000410000 */
[----:B------:R-:W-:Y:S02]  /*4fe0*/  HADD2.F32 R121, -RZ, R128.H0_H0 ;  /* 0x20000080ff797230 */ /* 0x000fe40000004100 */
[-C--:B------:R-:W-:Y:S01]  /*4ff0*/  FFMA.FTZ R57, R57, R122.reuse, -R126 ;  /* 0x0000007a39397223 */ /* 0x080fe2000001087e */
[----:B------:R-:W-:Y:S01]  /*5000*/  FFMA.FTZ R53, R53, R122, R124 ;  /* 0x0000007a35357223 */ /* 0x000fe2000001007c */
[----:B------:R-:W-:Y:S02]  /*5010*/  HADD2.F32 R122, -RZ, R59.H0_H0 ;  /* 0x2000003bff7a7230 */ /* 0x000fe40000004100 */
[----:B------:R-:W-:Y:S01]  /*5020*/  HADD2.F32 R124, -RZ, R55.H0_H0 ;  /* 0x20000037ff7c7230 */ /* 0x000fe20000004100 */
[----:B------:R-:W-:Y:S01]  /*5030*/  F2FP.F16.F32.PACK_AB R57, R57, R120 ;  /* 0x000000783939723e */ /* 0x000fe200000000ff */
[----:B------:R-:W-:-:S02]  /*5040*/  HADD2.F32 R130, -RZ, R130.H1_H1 ;  /* 0x30000082ff827230 */ /* 0x000fc40000004100 */
[-C--:B------:R-:W-:Y:S01]  /*5050*/  FMUL.FTZ R37, R122, R49.reuse ;  /* 0x000000317a257220 */ /* 0x080fe20000410000 */
[----:B------:R-:W-:Y:S02]  /*5060*/  HADD2.F32 R126, -RZ, R128.H1_H1 ;  /* 0x30000080ff7e7230 */ /* 0x000fe40000004100 */
[C---:B------:R-:W-:Y:S01]  /*5070*/  FMUL.FTZ R49, R124.reuse, R49 ;  /* 0x000000317c317220 */ /* 0x040fe20000410000 */
[----:B------:R-:W-:Y:S02]  /*5080*/  HADD2.F32 R48, -RZ, R48.H0_H0 ;  /* 0x20000030ff307230 */ /* 0x000fe40000004100 */
[-C--:B------:R-:W-:Y:S01]  /*5090*/  FFMA.FTZ R37, R124, R121.reuse, -R37 ;  /* 0x000000797c257223 */ /* 0x080fe20000010825 */
[----:B------:R-:W-:Y:S02]  /*50a0*/  HADD2.F32 R124, -RZ, R55.H1_H1 ;  /* 0x30000037ff7c7230 */ /* 0x000fe40000004100 */
[----:B------:R-:W-:Y:S01]  /*50b0*/  FFMA.FTZ R121, R122, R121, R49 ;  /* 0x000000797a797223 */ /* 0x000fe20000010031 */
[----:B------:R-:W-:Y:S01]  /*50c0*/  SHF.R.U32.HI R49, RZ, 0x10, R51 ;  /* 0x00000010ff317819 */ /* 0x000fe20000011633 */
[----:B------:R-:W-:Y:S01]  /*50d0*/  HADD2.F32 R122, -RZ, R59.H1_H1 ;  /* 0x3000003bff7a7230 */ /* 0x000fe20000004100 */
[----:B------:R-:W-:Y:S01]  /*50e0*/  F2FP.F16.F32.PACK_AB R118, R53, R118 ;  /* 0x000000763576723e */ /* 0x000fe200000000ff */
[----:B------:R-:W-:-:S02]  /*50f0*/  HADD2.F32 R36, -RZ, R36.H0_H0 ;  /* 0x20000024ff247230 */ /* 0x000fc40000004100 */
[----:B------:R-:W-:Y:S01]  /*5100*/  HADD2.F32 R51, -RZ, R49.H0_H0 ;  /* 0x20000031ff337230 */ /* 0x000fe20000004100 */
[----:B------:R-:W-:Y:S01]  /*5110*/  SHF.R.U32.HI R49, RZ, 0x10, R39 ;  /* 0x00000010ff317819 */ /* 0x000fe20000011627 */
[----:B------:R-:W-:Y:S02]  /*5120*/  HADD2.F32 R127, -RZ, R133.H1_H1 ;  /* 0x30000085ff7f7230 */ /* 0x000fe40000004100 */
[----:B------:R-:W-:Y:S02]  /*5130*/  HADD2.F32 R50, -RZ, R50.H0_H0 ;  /* 0x20000032ff327230 */ /* 0x000fe40000004100 */
[-C--:B------:R-:W-:Y:S01]  /*5140*/  FMUL.FTZ R55, R122, R51.reuse ;  /* 0x000000337a377220 */ /* 0x080fe20000410000 */
[----:B------:R-:W-:Y:S02]  /*5150*/  HADD2.F32 R49, -RZ, R49.H0_H0 ;  /* 0x20000031ff317230 */ /* 0x000fe40000004100 */
[----:B------:R-:W-:Y:S01]  /*5160*/  FMUL.FTZ R51, R124, R51 ;  /* 0x000000337c337220 */ /* 0x000fe20000410000 */
[----:B------:R-:W-:-:S02]  /*5170*/  HADD2.F32 R39, -RZ, R58.H1_H1 ;  /* 0x3000003aff277230 */ /* 0x000fc40000004100 */
[----:B------:R-:W-:Y:S02]  /*5180*/  HADD2.F32 R38, -RZ, R38.H0_H0 ;  /* 0x20000026ff267230 */ /* 0x000fe40000004100 */
[-C--:B------:R-:W-:Y:S01]  /*5190*/  FFMA.FTZ R124, R124, R49.reuse, -R55 ;  /* 0x000000317c7c7223 */ /* 0x080fe20000010837 */
[----:B------:R-:W-:Y:S01]  /*51a0*/  FFMA.FTZ R122, R122, R49, R51 ;  /* 0x000000317a7a7223 */ /* 0x000fe20000010033 */
[----:B------:R-:W-:Y:S02]  /*51b0*/  HADD2.F32 R49, -RZ, R56.H0_H0 ;  /* 0x20000038ff317230 */ /* 0x000fe40000004100 */
[----:B------:R-:W-:Y:S02]  /*51c0*/  HADD2.F32 R51, -RZ, R52.H0_H0 ;  /* 0x20000034ff337230 */ /* 0x000fe40000004100 */
[----:B------:R-:W-:Y:S02]  /*51d0*/  HADD2.F32 R55, -RZ, R133.H0_H0 ;  /* 0x20000085ff377230 */ /* 0x000fe40000004100 */
[-C--:B------:R-:W-:Y:S01]  /*51e0*/  FMUL.FTZ R128, R49, R130.reuse ;  /* 0x0000008231807220 */ /* 0x080fe20000410000 */
[----:B------:R-:W-:Y:S01]  /*51f0*/  F2FP.F16.F32.PACK_AB R121, R122, R121 ;  /* 0x000000797a79723e */ /* 0x000fe200000000ff */
[----:B------:R-:W-:Y:S01]  /*5200*/  FMUL.FTZ R130, R51, R130 ;  /* 0x0000008233827220 */ /* 0x000fe20000410000 */
[----:B------:R-:W-:-:S02]  /*5210*/  IMAD.MOV.U32 R53, RZ, RZ, R57 ;  /* 0x000000ffff357224 */ /* 0x000fc400078e0039 */
[-C--:B------:R-:W-:Y:S01]  /*5220*/  FFMA.FTZ R128, R51, R126.reuse, -R128 ;  /* 0x0000007e33807223 */ /* 0x080fe20000010880 */
[----:B------:R-:W-:Y:S02]  /*5230*/  HADD2.F32 R51, -RZ, R56.H1_H1 ;  /* 0x30000038ff337230 */ /* 0x000fe40000004100 */
[----:B------:R-:W-:Y:S01]  /*5240*/  FFMA.FTZ R130, R49, R126, R130 ;  /* 0x0000007e31827223 */ /* 0x000fe20000010082 */
[----:B------:R-:W-:Y:S02]  /*5250*/  HADD2.F32 R49, -RZ, R52.H1_H1 ;  /* 0x30000034ff317230 */ /* 0x000fe40000004100 */
[----:B------:R-:W-:Y:S02]  /*5260*/  IMAD.MOV.U32 R57, RZ, RZ, R118 ;  /* 0x000000ffff397224 */ /* 0x000fe400078e0076 */
[-C--:B------:R-:W-:Y:S01]  /*5270*/  FMUL.FTZ R52, R51, R48.reuse ;  /* 0x0000003033347220 */ /* 0x080fe20000410000 */
[----:B------:R-:W-:-:S03]  /*5280*/  FMUL.FTZ R48, R49, R48 ;  /* 0x0000003031307220 */ /* 0x000fc60000410000 */
[-C--:B------:R-:W-:Y:S01]  /*5290*/  FFMA.FTZ R49, R49, R36.reuse, -R52 ;  /* 0x0000002431317223 */ /* 0x080fe20000010834 */
[----:B------:R-:W-:Y:S01]  /*52a0*/  FFMA.FTZ R51, R51, R36, R48 ;  /* 0x0000002433337223 */ /* 0x000fe20000010030 */
[----:B------:R-:W-:Y:S02]  /*52b0*/  HADD2.F32 R36, -RZ, R58.H0_H0 ;  /* 0x2000003aff247230 */ /* 0x000fe40000004100 */
[----:B------:R-:W-:Y:S01]  /*52c0*/  HADD2.F32 R48, -RZ, R54.H0_H0 ;  /* 0x20000036ff307230 */ /* 0x000fe20000004100 */
[----:B------:R-:W-:Y:S02]  /*52d0*/  F2FP.F16.F32.PACK_AB R52, R49, R128 ;  /* 0x000000803134723e */ /* 0x000fe400000000ff */
[-C--:B------:R-:W-:Y:S01]  /*52e0*/  FMUL.FTZ R59, R36, R127.reuse ;  /* 0x0000007f243b7220 */ /* 0x080fe20000410000 */
[----:B------:R-:W-:Y:S01]  /*52f0*/  F2FP.F16.F32.PACK_AB R56, R51, R130 ;  /* 0x000000823338723e */ /* 0x000fe200000000ff */
[C---:B------:R-:W-:Y:S02]  /*5300*/  FMUL.FTZ R127, R48.reuse, R127 ;  /* 0x0000007f307f7220 */ /* 0x040fe40000410000 */
[----:B------:R-:W-:-:S02]  /*5310*/  FFMA.FTZ R59, R48, R55, -R59 ;  /* 0x00000037303b7223 */ /* 0x000fc4000001083b */
[----:B------:R-:W-:Y:S01]  /*5320*/  FFMA.FTZ R127, R36, R55, R127 ;  /* 0x00000037247f7223 */ /* 0x000fe2000001007f */
[----:B------:R-:W-:Y:S02]  /*5330*/  HADD2.F32 R55, -RZ, R54.H1_H1 ;  /* 0x30000036ff377230 */ /* 0x000fe40000004100 */
[----:B------:R-:W-:-:S03]  /*5340*/  FMUL.FTZ R36, R39, R50 ;  /* 0x0000003227247220 */ /* 0x000fc60000410000 */
[C---:B------:R-:W-:Y:S01]  /*5350*/  FMUL.FTZ R50, R55.reuse, R50 ;  /* 0x0000003237327220 */ /* 0x040fe20000410000 */
[-C--:B------:R-:W-:Y:S01]  /*5360*/  FFMA.FTZ R36, R55, R38.reuse, -R36 ;  /* 0x0000002637247223 */ /* 0x080fe20000010824 */
[----:B------:R-:W-:Y:S02]  /*5370*/  F2FP.F16.F32.PACK_AB R55, R124, R37 ;  /* 0x000000257c37723e */ /* 0x000fe400000000ff */
[----:B------:R-:W-:Y:S02]  /*5380*/  FFMA.FTZ R50, R39, R38, R50 ;  /* 0x0000002627327223 */ /* 0x000fe40000010032 */
[----:B------:R-:W-:Y:S01]  /*5390*/  F2FP.F16.F32.PACK_AB R54, R36, R59 ;  /* 0x0000003b2436723e */ /* 0x000fe200000000ff */
[----:B------:R-:W-:Y:S02]  /*53a0*/  IMAD.MOV.U32 R59, RZ, RZ, R121 ;  /* 0x000000ffff3b7224 */ /* 0x000fe400078e0079 */
[----:B------:R-:W-:-:S07]  /*53b0*/  F2FP.F16.F32.PACK_AB R58, R50, R127 ;  /* 0x0000007f323a723e */ /* 0x000fce00000000ff */
.L_x_9404:
[----:B------:R-:W-:Y:S05]  /*53c0*/  BSYNC B2 ;  /* 0x0000000000027941 */ /* 0x000fea0003800000 */
.L_x_9403:
        /* <DEDUP_REMOVED lines=12> */
.L_x_9402:
[----:B------:R-:W-:Y:S05]  /*5490*/  BSYNC B1 ;  /* 0x0000000000017941 */ /* 0x000fea0003800000 */
.L_x_9401:
[----:B------:R-:W-:Y:S01]  /*54a0*/  ISETP.NE.AND P4, PT, R10, RZ, PT ;  /* 0x000000ff0a00720c */ /* 0x000fe20003f85270 */
[----:B------:R-:W-:-:S12]  /*54b0*/  BSSY B1, `(.L_x_9405) ;  /* 0x000007c000017945 */ /* 0x000fd80003800000 */
[----:B------:R-:W-:Y:S05]  /*54c0*/  @!P4 BRA `(.L_x_9406) ;  /* 0x0000000400e8c947 */ /* 0x000fea0003800000 */
[----:B------:R-:W2:Y:S04]  /*54d0*/  LDL R48, [R1+0xc] ;  /* 0x00000c0001307983 */ /* 0x000ea80000100800 */
[----:B-1----:R-:W3:Y:S04]  /*54e0*/  LDL R39, [R1+0x10] ;  /* 0x0000100001277983 */ /* 0x002ee80000100800 */
[----:B------:R-:W4:Y:S01]  /*54f0*/  LDL R38, [R1+0x14] ;  /* 0x0000140001267983 */ /* 0x000f220000100800 */
[----:B------:R-:W-:Y:S01]  /*5500*/  SEL R36, R107, R114, !P1 ;  /* 0x000000726b247207 */ /* 0x000fe20004800000 */
[----:B------:R-:W-:Y:S01]  /*5510*/  VIADD R54, R19, 0x10 ;  /* 0x0000001013367836 */ /* 0x000fe20000000000 */
[----:B------:R-:W-:Y:S01]  /*5520*/  IADD3 R52, P4, P5, R60, R90, R74 ;  /* 0x0000005a3c347210 */ /* 0x000fe20007d9e04a */
[----:B------:R-:W-:Y:S01]  /*5530*/  BSSY B2, `(.L_x_9407) ;  /* 0x0000069000027945 */ /* 0x000fe20003800000 */
[----:B------:R-:W-:-:S02]  /*5540*/  SHF.R.S32.HI R37, RZ, 0x1f, R36 ;  /* 0x0000001fff257819 */ /* 0x000fc40000011424 */
[----:B------:R-:W-:Y:S02]  /*5550*/  IADD3.X R53, R0, R112, R95, P4, P5 ;  /* 0x0000007000357210 */ /* 0x000fe400027ea45f */
[----:B------:R-:W-:Y:S02]  /*5560*/  LEA.HI R37, R37, R36, RZ, 0x4 ;  /* 0x0000002425257211 */ /* 0x000fe400078f20ff */
[----:B------:R-:W-:Y:S02]  /*5570*/  ISETP.GE.AND P4, PT, R54, R99, PT ;  /* 0x000000633600720c */ /* 0x000fe40003f86270 */
        /* <DEDUP_REMOVED lines=8> */
[----:B---3--:R-:W-:-:S04]  /*5600*/  LOP3.LUT R36, R36, R39, RZ, 0x3c, !PT ;  /* 0x0000002724247212 */ /* 0x008fc800078e3cff */
[----:B----4-:R-:W-:Y:S01]  /*5610*/  IADD3 R39, R36, R37, R38 ;  /* 0x0000002524277210 */ /* 0x010fe20007ffe026 */
[----:B------:R-:W-:-:S04]  /*5620*/  IMAD R37, R18, 0x3000, R98 ;  /* 0x0000300012257824 */ /* 0x000fc800078e0262 */
[----:B------:R-:W-:Y:S02]  /*5630*/  IMAD R39, R18, 0x3000, R39 ;  /* 0x0000300012277824 */ /* 0x000fe400078e0227 */
[--C-:B------:R-:W-:Y:S02]  /*5640*/  IMAD R37, R37, 0x2, R2.reuse ;  /* 0x0000000225257824 */ /* 0x100fe400078e0202 */
[----:B------:R-:W-:-:S04]  /*5650*/  IMAD R48, R39, 0x2, R2 ;  /* 0x0000000227307824 */ /* 0x000fc800078e0202 */
[----:B------:R-:W1:Y:S04]  /*5660*/  LDS.128 R36, [R37+0x15400] ;  /* 0x0154000025247984 */ /* 0x000e680000000c00 */
[----:B------:R-:W2:Y:S01]  /*5670*/  LDS.128 R48, [R48+0x15400] ;  /* 0x0154000030307984 */ /* 0x000ea20000000c00 */
[----:B------:R-:W-:Y:S05]  /*5680*/  @P4 BRA `(.L_x_9408) ;  /* 0x00000004004c4947 */ /* 0x000fea0003800000 */
[--C-:B------:R-:W-:Y:S01]  /*5690*/  SHF.R.U64 R32, R32, 0x10, R33.reuse ;  /* 0x0000001020207819 */ /* 0x100fe20000001221 */
[--C-:B------:R-:W-:Y:S01]  /*56a0*/  HADD2.F32 R56, -RZ, R132.reuse.H1_H1 ;  /* 0x30000084ff387230 */ /* 0x100fe20000004100 */
[----:B------:R-:W-:Y:S01]  /*56b0*/  SHF.R.U32.HI R54, RZ, 0x10, R33 ;  /* 0x00000010ff367819 */ /* 0x000fe20000011621 */
[----:B------:R-:W-:Y:S01]  /*56c0*/  HADD2.F32 R132, -RZ, R132.H0_H0 ;  /* 0x20000084ff847230 */ /* 0x000fe20000004100 */
[--C-:B------:R-:W-:Y:S01]  /*56d0*/  SHF.R.U64 R33, R44, 0x10, R45.reuse ;  /* 0x000000102c217819 */ /* 0x100fe2000000122d */
[----:B--2---:R-:W-:Y:S01]  /*56e0*/  HADD2.F32 R57, -RZ, R49.H0_H0 ;  /* 0x20000031ff397230 */ /* 0x004fe20000004100 */
[----:B------:R-:W-:Y:S01]  /*56f0*/  SHF.R.U32.HI R44, RZ, 0x10, R45 ;  /* 0x00000010ff2c7819 */ /* 0x000fe2000001162d */
[----:B-1----:R-:W-:Y:S01]  /*5700*/  HADD2.F32 R59, -RZ, R37.H0_H0 ;  /* 0x20000025ff3b7230 */ /* 0x002fe20000004100 */
[--C-:B------:R-:W-:Y:S01]  /*5710*/  SHF.R.U64 R45, R46, 0x10, R47.reuse ;  /* 0x000000102e2d7819 */ /* 0x100fe2000000122f */
[----:B------:R-:W-:Y:S01]  /*5720*/  HADD2.F32 R58, -RZ, R54.H0_H0 ;  /* 0x20000036ff3a7230 */ /* 0x000fe20000004100 */
[----:B------:R-:W-:Y:S01]  /*5730*/  SHF.R.U32.HI R46, RZ, 0x10, R47 ;  /* 0x00000010ff2e7819 */ /* 0x000fe2000001162f */
[----:B------:R-:W-:-:S02]  /*5740*/  HADD2.F32 R47, -RZ, R49.H1_H1 ;  /* 0x30000031ff2f7230 */ /* 0x000fc40000004100 */
[-C--:B------:R-:W-:Y:S01]  /*5750*/  FMUL.FTZ R54, R57, R132.reuse ;  /* 0x0000008439367220 */ /* 0x080fe20000410000 */
[----:B------:R-:W-:Y:S02]  /*5760*/  HADD2.F32 R44, -RZ, R44.H0_H0 ;  /* 0x2000002cff2c7230 */ /* 0x000fe40000004100 */
[C---:B------:R-:W-:Y:S01]  /*5770*/  FMUL.FTZ R132, R59.reuse, R132 ;  /* 0x000000843b847220 */ /* 0x040fe20000410000 */
[----:B------:R-:W-:Y:S02]  /*5780*/  HADD2.F32 R49, -RZ, R37.H1_H1 ;  /* 0x30000025ff317230 */ /* 0x000fe40000004100 */
[----:B------:R-:W-:Y:S01]  /*5790*/  FFMA.FTZ R37, R59, R56, -R54 ;  /* 0x000000383b257223 */ /* 0x000fe20000010836 */
[--C-:B------:R-:W-:Y:S01]  /*57a0*/  SHF.R.U64 R34, R34, 0x10, R35.reuse ;  /* 0x0000001022227819 */ /* 0x100fe20000001223 */
[-C--:B------:R-:W-:Y:S01]  /*57b0*/  FMUL.FTZ R118, R47, R44.reuse ;  /* 0x0000002c2f767220 */ /* 0x080fe20000410000 */
[----:B------:R-:W-:Y:S01]  /*57c0*/  SHF.R.U32.HI R35, RZ, 0x10, R35 ;  /* 0x00000010ff237819 */ /* 0x000fe20000011623 */
[----:B------:R-:W-:Y:S01]  /*57d0*/  FMUL.FTZ R120, R49, R44 ;  /* 0x0000002c31787220 */ /* 0x000fe20000410000 */
[----:B------:R-:W-:Y:S01]  /*57e0*/  FFMA.FTZ R44, R57, R56, R132 ;  /* 0x00000038392c7223 */ /* 0x000fe20000010084 */
[----:B------:R-:W-:Y:S01]  /*57f0*/  FFMA.FTZ R54, R49, R58, -R118 ;  /* 0x0000003a31367223 */ /* 0x000fe20000010876 */
[----:B------:R-:W-:-:S02]  /*5800*/  HADD2.F32 R49, -RZ, R131.H1_H1 ;  /* 0x30000083ff317230 */ /* 0x000fc40000004100 */
[----:B------:R-:W-:Y:S01]  /*5810*/  FFMA.FTZ R47, R47, R58, R120 ;  /* 0x0000003a2f2f7223 */ /* 0x000fe20000010078 */
[----:B------:R-:W-:Y:S02]  /*5820*/  HADD2.F32 R131, -RZ, R131.H0_H0 ;  /* 0x20000083ff837230 */ /* 0x000fe40000004100 */
[----:B------:R-:W-:Y:S01]  /*5830*/  HADD2.F32 R56, -RZ, R51.H0_H0 ;  /* 0x20000033ff387230 */ /* 0x000fe20000004100 */
[----:B------:R-:W-:Y:S01]  /*5840*/  F2FP.F16.F32.PACK_AB R37, R54, R37 ;  /* 0x000000253625723e */ /* 0x000fe200000000ff */
[----:B------:R-:W-:Y:S01]  /*5850*/  HADD2.F32 R58, -RZ, R39.H0_H0 ;  /* 0x20000027ff3a7230 */ /* 0x000fe20000004100 */
[----:B------:R-:W-:Y:S01]  /*5860*/  F2FP.F16.F32.PACK_AB R44, R47, R44 ;  /* 0x0000002c2f2c723e */ /* 0x000fe200000000ff */
[----:B------:R-:W-:Y:S02]  /*5870*/  HADD2.F32 R59, -RZ, R46.H0_H0 ;  /* 0x2000002eff3b7230 */ /* 0x000fe40000004100 */
[----:B------:R-:W-:Y:S02]  /*5880*/  HADD2.F32 R51, -RZ, R51.H1_H1 ;  /* 0x30000033ff337230 */ /* 0x000fe40000004100 */
[----:B------:R-:W-:-:S02]  /*5890*/  HADD2.F32 R46, -RZ, R39.H1_H1 ;  /* 0x30000027ff2e7230 */ /* 0x000fc40000004100 */
[-C--:B------:R-:W-:Y:S01]  /*58a0*/  FMUL.FTZ R39, R58, R131.reuse ;  /* 0x000000833a277220 */ /* 0x080fe20000410000 */
        /* <DEDUP_REMOVED lines=8> */
[----:B------:R-:W-:-:S02]  /*5930*/  HADD2.F32 R118, -RZ, R125.H1_H1 ;  /* 0x3000007dff767230 */ /* 0x000fc40000004100 */
[----:B------:R-:W-:Y:S01]  /*5940*/  HADD2.F32 R57, -RZ, R33.H0_H0 ;  /* 0x20000021ff397230 */ /* 0x000fe20000004100 */
[----:B------:R-:W-:Y:S01]  /*5950*/  F2FP.F16.F32.PACK_AB R35, R46, R35 ;  /* 0x000000232e23723e */ /* 0x000fe200000000ff */
[----:B------:R-:W-:Y:S02]  /*5960*/  HADD2.F32 R49, -RZ, R48.H0_H0 ;  /* 0x20000030ff317230 */ /* 0x000fe40000004100 */
[----:B------:R-:W-:Y:S02]  /*5970*/  HADD2.F32 R33, -RZ, R36.H0_H0 ;  /* 0x20000024ff217230 */ /* 0x000fe40000004100 */
[----:B------:R-:W-:Y:S02]  /*5980*/  HADD2.F32 R48, -RZ, R48.H1_H1 ;  /* 0x30000030ff307230 */ /* 0x000fe40000004100 */
[----:B------:R-:W-:Y:S02]  /*5990*/  HADD2.F32 R36, -RZ, R36.H1_H1 ;  /* 0x30000024ff247230 */ /* 0x000fe40000004100 */
[----:B------:R-:W-:-:S02]  /*59a0*/  HADD2.F32 R58, -RZ, R125.H0_H0 ;  /* 0x2000007dff3a7230 */ /* 0x000fc40000004100 */
[-C--:B------:R-:W-:Y:S01]  /*59b0*/  FMUL.FTZ R59, R48, R57.reuse ;  /* 0x00000039303b7220 */ /* 0x080fe20000410000 */
[----:B------:R-:W-:Y:S02]  /*59c0*/  HADD2.F32 R51, -RZ, R32.H0_H0 ;  /* 0x20000020ff337230 */ /* 0x000fe40000004100 */
[-C--:B------:R-:W-:Y:S01]  /*59d0*/  FMUL.FTZ R32, R49, R118.reuse ;  /* 0x0000007631207220 */ /* 0x080fe20000410000 */
[C---:B------:R-:W-:Y:S01]  /*59e0*/  FMUL.FTZ R118, R33.reuse, R118 ;  /* 0x0000007621767220 */ /* 0x040fe20000410000 */
[C---:B------:R-:W-:Y:S02]  /*59f0*/  FMUL.FTZ R57, R36.reuse, R57 ;  /* 0x0000003924397220 */ /* 0x040fe40000410000 */
[-C--:B------:R-:W-:Y:S01]  /*5a00*/  FFMA.FTZ R32, R33, R58.reuse, -R32 ;  /* 0x0000003a21207223 */ /* 0x080fe20000010820 */
[----:B------:R-:W-:Y:S01]  /*5a10*/  FFMA.FTZ R33, R49, R58, R118 ;  /* 0x0000003a31217223 */ /* 0x000fe20000010076 */
[-C--:B------:R-:W-:Y:S01]  /*5a20*/  FFMA.FTZ R49, R36, R51.reuse, -R59 ;  /* 0x0000003324317223 */ /* 0x080fe2000001083b */
[----:B------:R-:W-:Y:S01]  /*5a30*/  FFMA.FTZ R36, R48, R51, R57 ;  /* 0x0000003330247223 */ /* 0x000fe20000010039 */
[----:B------:R-:W-:-:S02]  /*5a40*/  HADD2.F32 R51, -RZ, R123.H0_H0 ;  /* 0x2000007bff337230 */ /* 0x000fc40000004100 */
[----:B------:R-:W-:Y:S01]  /*5a50*/  HADD2.F32 R59, -RZ, R45.H0_H0 ;  /* 0x2000002dff3b7230 */ /* 0x000fe20000004100 */
[----:B------:R-:W-:Y:S01]  /*5a60*/  F2FP.F16.F32.PACK_AB R32, R49, R32 ;  /* 0x000000203120723e */ /* 0x000fe200000000ff */
[----:B------:R-:W-:Y:S02]  /*5a70*/  HADD2.F32 R48, -RZ, R50.H0_H0 ;  /* 0x20000032ff307230 */ /* 0x000fe40000004100 */
[----:B------:R-:W-:Y:S02]  /*5a80*/  HADD2.F32 R123, -RZ, R123.H1_H1 ;  /* 0x3000007bff7b7230 */ /* 0x000fe40000004100 */
[----:B------:R-:W-:Y:S02]  /*5a90*/  HADD2.F32 R45, -RZ, R38.H0_H0 ;  /* 0x20000026ff2d7230 */ /* 0x000fe40000004100 */
[----:B------:R-:W-:Y:S02]  /*5aa0*/  HADD2.F32 R50, -RZ, R50.H1_H1 ;  /* 0x30000032ff327230 */ /* 0x000fe40000004100 */
[----:B------:R-:W-:-:S02]  /*5ab0*/  HADD2.F32 R38, -RZ, R38.H1_H1 ;  /* 0x30000026ff267230 */ /* 0x000fc40000004100 */
[----:B------:R-:W-:Y:S02]  /*5ac0*/  HADD2.F32 R57, -RZ, R34.H0_H0 ;  /* 0x20000022ff397230 */ /* 0x000fe40000004100 */
[----:B------:R-:W-:Y:S01]  /*5ad0*/  FMUL.FTZ R34, R48, R123 ;  /* 0x0000007b30227220 */ /* 0x000fe20000410000 */
[----:B------:R-:W-:Y:S01]  /*5ae0*/  FMUL.FTZ R119, R50, R59 ;  /* 0x0000003b32777220 */ /* 0x000fe20000410000 */
[C---:B------:R-:W-:Y:S01]  /*5af0*/  FMUL.FTZ R123, R45.reuse, R123 ;  /* 0x0000007b2d7b7220 */ /* 0x040fe20000410000 */
[C---:B------:R-:W-:Y:S01]  /*5b00*/  FMUL.FTZ R59, R38.reuse, R59 ;  /* 0x0000003b263b7220 */ /* 0x040fe20000410000 */
[----:B------:R-:W-:Y:S01]  /*5b10*/  FFMA.FTZ R34, R45, R51, -R34 ;  /* 0x000000332d227223 */ /* 0x000fe20000010822 */
[----:B------:R-:W-:Y:S01]  /*5b20*/  FFMA.FTZ R119, R38, R57, -R119 ;  /* 0x0000003926777223 */ /* 0x000fe20000010877 */
[----:B------:R-:W-:Y:S01]  /*5b30*/  FFMA.FTZ R123, R48, R51, R123 ;  /* 0x00000033307b7223 */ /* 0x000fe2000001007b */
[----:B------:R-:W-:Y:S01]  /*5b40*/  FFMA.FTZ R50, R50, R57, R59 ;  /* 0x0000003932327223 */ /* 0x000fe2000001003b */
[----:B------:R-:W-:Y:S01]  /*5b50*/  F2FP.F16.F32.PACK_AB R51, R56, R39 ;  /* 0x000000273833723e */ /* 0x000fe200000000ff */
[----:B------:R-:W-:Y:S01]  /*5b60*/  IMAD.MOV.U32 R49, RZ, RZ, R44 ;  /* 0x000000ffff317224 */ /* 0x000fe200078e002c */
[----:B------:R-:W-:Y:S01]  /*5b70*/  F2FP.F16.F32.PACK_AB R48, R36, R33 ;  /* 0x000000212430723e */ /* 0x000fe200000000ff */
[----:B------:R-:W-:Y:S01]  /*5b80*/  IMAD.MOV.U32 R36, RZ, RZ, R32 ;  /* 0x000000ffff247224 */ /* 0x000fe200078e0020 */
[----:B------:R-:W-:Y:S01]  /*5b90*/  F2FP.F16.F32.PACK_AB R38, R119, R34 ;  /* 0x000000227726723e */ /* 0x000fe200000000ff */
[----:B------:R-:W-:Y:S01]  /*5ba0*/  IMAD.MOV.U32 R39, RZ, RZ, R35 ;  /* 0x000000ffff277224 */ /* 0x000fe200078e0023 */
[----:B------:R-:W-:-:S07]  /*5bb0*/  F2FP.F16.F32.PACK_AB R50, R50, R123 ;  /* 0x0000007b3232723e */ /* 0x000fce00000000ff */
.L_x_9408:
[----:B------:R-:W-:Y:S05]  /*5bc0*/  BSYNC B2 ;  /* 0x0000000000027941 */ /* 0x000fea0003800000 */
.L_x_9407:
        /* <DEDUP_REMOVED lines=10> */
.L_x_9406:
[----:B------:R-:W-:Y:S05]  /*5c70*/  BSYNC B1 ;  /* 0x0000000000017941 */ /* 0x000fea0003800000 */
.L_x_9405:
[----:B------:R-:W-:-:S13]  /*5c80*/  ISETP.NE.AND P4, PT, R11, RZ, PT ;  /* 0x000000ff0b00720c */ /* 0x000fda0003f85270 */
[----:B------:R-:W-:Y:S05]  /*5c90*/  @!P4 BRA `(.L_x_9373) ;  /* 0x000000080078c947 */ /* 0x000fea0003800000 */
[----:B-1-3--:R-:W2:Y:S04]  /*5ca0*/  LDL R36, [R1+0xc] ;  /* 0x00000c0001247983 */ /* 0x00aea80000100800 */
[----:B------:R-:W3:Y:S04]  /*5cb0*/  LDL R35, [R1+0x10] ;  /* 0x0000100001237983 */ /* 0x000ee80000100800 */
[----:B------:R-:W4:Y:S01]  /*5cc0*/  LDL R34, [R1+0x14] ;  /* 0x0000140001227983 */ /* 0x000f220000100800 */
[----:B------:R-:W-:Y:S01]  /*5cd0*/  IADD3 R46, R19, 0x20, RZ ;  /* 0x00000020132e7810 */ /* 0x000fe20007ffe0ff */
[----:B------:R-:W-:Y:S01]  /*5ce0*/  BSSY B1, `(.L_x_9409) ;  /* 0x000006f000017945 */ /* 0x000fe20003800000 */
[----:B------:R-:W-:-:S02]  /*5cf0*/  IADD3 R32, P4, P5, R60, R90, R27 ;  /* 0x0000005a3c207210 */ /* 0x000fc40007d9e01b */
[----:B------:R-:W-:Y:S02]  /*5d00*/  ISETP.GE.AND P6, PT, R46, R104, PT ;  /* 0x000000682e00720c */ /* 0x000fe40003fc6270 */
[----:B------:R-:W-:Y:S02]  /*5d10*/  IADD3.X R33, R0, R112, R94, P4, P5 ;  /* 0x0000007000217210 */ /* 0x000fe400027ea45e */
[C---:B------:R-:W-:Y:S02]  /*5d20*/  LEA R44, P4, R32.reuse, R88, 0x1 ;  /* 0x00000058202c7211 */ /* 0x040fe400078808ff */
[----:B------:R-:W-:Y:S02]  /*5d30*/  SEL R114, R107, R114, !P6 ;  /* 0x000000726b727207 */ /* 0x000fe40007000000 */
[----:B------:R-:W-:Y:S02]  /*5d40*/  LEA.HI.X R45, R32, R89, R33, 0x1, P4 ;  /* 0x00000059202d7211 */ /* 0x000fe400020f0c21 */
[----:B------:R-:W-:-:S02]  /*5d50*/  SHF.R.S32.HI R33, RZ, 0x1f, R114 ;  /* 0x0000001fff217819 */ /* 0x000fc40000011472 */
[----:B------:R-:W-:Y:S02]  /*5d60*/  ISETP.GE.AND P4, PT, R46, R99, PT ;  /* 0x000000632e00720c */ /* 0x000fe40003f86270 */
        /* <DEDUP_REMOVED lines=20> */
[--C-:B------:R-:W-:Y:S01]  /*5eb0*/  SHF.R.U64 R28, R28, 0x10, R29.reuse ;  /* 0x000000101c1c7819 */ /* 0x100fe2000000121d */
[----:B------:R-:W-:Y:S01]  /*5ec0*/  HADD2.F32 R50, -RZ, R117.H1_H1 ;  /* 0x30000075ff327230 */ /* 0x000fe20000004100 */
[----:B------:R-:W-:Y:S01]  /*5ed0*/  SHF.R.U32.HI R49, RZ, 0x10, R29 ;  /* 0x00000010ff317819 */ /* 0x000fe2000001161d */
[----:B------:R-:W-:Y:S01]  /*5ee0*/  HADD2.F32 R39, -RZ, R37.H0_H0 ;  /* 0x20000025ff277230 */ /* 0x000fe20000004100 */
[----:B------:R-:W-:Y:S01]  /*5ef0*/  SHF.R.U64 R40, R40, 0x10, R41 ;  /* 0x0000001028287819 */ /* 0x000fe20000001229 */
[----:B------:R-:W-:Y:S01]  /*5f00*/  HADD2.F32 R51, -RZ, R51.H0_H0 ;  /* 0x20000033ff337230 */ /* 0x000fe20000004100 */
[--C-:B------:R-:W-:Y:S01]  /*5f10*/  SHF.R.U64 R29, R30, 0x10, R31.reuse ;  /* 0x000000101e1d7819 */ /* 0x100fe2000000121f */
[----:B------:R-:W-:Y:S01]  /*5f20*/  HADD2.F32 R46, -RZ, R115.H1_H1 ;  /* 0x30000073ff2e7230 */ /* 0x000fe20000004100 */
[----:B------:R-:W-:Y:S01]  /*5f30*/  SHF.R.U32.HI R41, RZ, 0x10, R31 ;  /* 0x00000010ff297819 */ /* 0x000fe2000001161f */
[--C-:B-1----:R-:W-:Y:S01]  /*5f40*/  HADD2.F32 R31, -RZ, R33.reuse.H0_H0 ;  /* 0x20000021ff1f7230 */ /* 0x102fe20000004100 */
[----:B------:R-:W-:Y:S01]  /*5f50*/  SHF.R.U64 R30, R42, 0x10, R43 ;  /* 0x000000102a1e7819 */ /* 0x000fe2000000122b */
[----:B------:R-:W-:-:S02]  /*5f60*/  HADD2.F32 R42, -RZ, R33.H1_H1 ;  /* 0x30000021ff2a7230 */ /* 0x000fc40000004100 */
[-C--:B------:R-:W-:Y:S01]  /*5f70*/  FMUL.FTZ R52, R39, R50.reuse ;  /* 0x0000003227347220 */ /* 0x080fe20000410000 */
[----:B------:R-:W-:Y:S01]  /*5f80*/  SHF.R.U32.HI R43, RZ, 0x10, R43 ;  /* 0x00000010ff2b7819 */ /* 0x000fe2000001162b */
[----:B------:R-:W-:Y:S02]  /*5f90*/  HADD2.F32 R37, -RZ, R37.H1_H1 ;  /* 0x30000025ff257230 */ /* 0x000fe40000004100 */
[C---:B------:R-:W-:Y:S01]  /*5fa0*/  FMUL.FTZ R50, R31.reuse, R50 ;  /* 0x000000321f327220 */ /* 0x040fe20000410000 */
[----:B------:R-:W-:Y:S02]  /*5fb0*/  HADD2.F32 R49, -RZ, R49.H0_H0 ;  /* 0x20000031ff317230 */ /* 0x000fe40000004100 */
[-C--:B------:R-:W-:Y:S01]  /*5fc0*/  FMUL.FTZ R54, R42, R51.reuse ;  /* 0x000000332a367220 */ /* 0x080fe20000410000 */
[-C--:B------:R-:W-:Y:S01]  /*5fd0*/  FFMA.FTZ R31, R31, R46.reuse, -R52 ;  /* 0x0000002e1f1f7223 */ /* 0x080fe20000010834 */
[----:B------:R-:W-:Y:S01]  /*5fe0*/  FFMA.FTZ R33, R39, R46, R50 ;  /* 0x0000002e27217223 */ /* 0x000fe20000010032 */
[C---:B------:R-:W-:Y:S01]  /*5ff0*/  FMUL.FTZ R53, R37.reuse, R51 ;  /* 0x0000003325357220 */ /* 0x040fe20000410000 */
[----:B------:R-:W-:Y:S01]  /*6000*/  FFMA.FTZ R46, R37, R49, R54 ;  /* 0x00000031252e7223 */ /* 0x000fe20000010036 */
[----:B------:R-:W-:-:S02]  /*6010*/  HADD2.F32 R39, -RZ, R48.H0_H0 ;  /* 0x20000030ff277230 */ /* 0x000fc40000004100 */
[----:B------:R-:W-:Y:S02]  /*6020*/  HADD2.F32 R50, -RZ, R48.H1_H1 ;  /* 0x30000030ff327230 */ /* 0x000fe40000004100 */
[----:B------:R-:W-:Y:S01]  /*6030*/  FFMA.FTZ R42, R42, R49, -R53 ;  /* 0x000000312a2a7223 */ /* 0x000fe20000010835 */
[----:B------:R-:W-:Y:S01]  /*6040*/  HADD2.F32 R43, -RZ, R43.H0_H0 ;  /* 0x2000002bff2b7230 */ /* 0x000fe20000004100 */
[----:B------:R-:W-:Y:S01]  /*6050*/  F2FP.F16.F32.PACK_AB R46, R46, R33 ;  /* 0x000000212e2e723e */ /* 0x000fe200000000ff */
[----:B------:R-:W-:Y:S02]  /*6060*/  HADD2.F32 R54, -RZ, R116.H1_H1 ;  /* 0x30000074ff367230 */ /* 0x000fe40000004100 */
[--C-:B------:R-:W-:Y:S02]  /*6070*/  HADD2.F32 R48, -RZ, R35.reuse.H1_H1 ;  /* 0x30000023ff307230 */ /* 0x100fe40000004100 */
[----:B------:R-:W-:Y:S01]  /*6080*/  FMUL.FTZ R49, R50, R43 ;  /* 0x0000002b32317220 */ /* 0x000fe20000410000 */
[----:B------:R-:W-:-:S02]  /*6090*/  HADD2.F32 R37, -RZ, R35.H0_H0 ;  /* 0x20000023ff257230 */ /* 0x000fc40000004100 */
[-C--:B------:R-:W-:Y:S01]  /*60a0*/  FMUL.FTZ R56, R39, R54.reuse ;  /* 0x0000003627387220 */ /* 0x080fe20000410000 */
[----:B------:R-:W-:Y:S02]  /*60b0*/  HADD2.F32 R52, -RZ, R113.H1_H1 ;  /* 0x30000071ff347230 */ /* 0x000fe40000004100 */
[----:B------:R-:W-:Y:S01]  /*60c0*/  FMUL.FTZ R43, R48, R43 ;  /* 0x0000002b302b7220 */ /* 0x000fe20000410000 */
[----:B------:R-:W-:Y:S02]  /*60d0*/  HADD2.F32 R41, -RZ, R41.H0_H0 ;  /* 0x20000029ff297230 */ /* 0x000fe40000004100 */
[C---:B------:R-:W-:Y:S01]  /*60e0*/  FMUL.FTZ R54, R37.reuse, R54 ;  /* 0x0000003625367220 */ /* 0x040fe20000410000 */
[----:B------:R-:W-:Y:S02]  /*60f0*/  HADD2.F32 R117, -RZ, R117.H0_H0 ;  /* 0x20000075ff757230 */ /* 0x000fe40000004100 */
[----:B------:R-:W-:Y:S01]  /*6100*/  FFMA.FTZ R35, R37, R52, -R56 ;  /* 0x0000003425237223 */ /* 0x000fe20000010838 */
[----:B------:R-:W-:-:S02]  /*6110*/  HADD2.F32 R115, -RZ, R115.H0_H0 ;  /* 0x20000073ff737230 */ /* 0x000fc40000004100 */
[-C--:B------:R-:W-:Y:S01]  /*6120*/  FFMA.FTZ R50, R50, R41.reuse, R43 ;  /* 0x0000002932327223 */ /* 0x080fe2000001002b */
[----:B------:R-:W-:Y:S01]  /*6130*/  FFMA.FTZ R37, R39, R52, R54 ;  /* 0x0000003427257223 */ /* 0x000fe20000010036 */
[----:B------:R-:W-:Y:S02]  /*6140*/  HADD2.F32 R43, -RZ, R40.H0_H0 ;  /* 0x20000028ff2b7230 */ /* 0x000fe40000004100 */
[----:B------:R-:W-:Y:S01]  /*6150*/  FFMA.FTZ R48, R48, R41, -R49 ;  /* 0x0000002930307223 */ /* 0x000fe20000010831 */
[----:B------:R-:W-:Y:S01]  /*6160*/  HADD2.F32 R40, -RZ, R36.H0_H0 ;  /* 0x20000024ff287230 */ /* 0x000fe20000004100 */
[----:B------:R-:W-:Y:S01]  /*6170*/  F2FP.F16.F32.PACK_AB R31, R42, R31 ;  /* 0x0000001f2a1f723e */ /* 0x000fe200000000ff */
[----:B------:R-:W-:Y:S01]  /*6180*/  HADD2.F32 R39, -RZ, R32.H0_H0 ;  /* 0x20000020ff277230 */ /* 0x000fe20000004100 */
[----:B------:R-:W-:Y:S01]  /*6190*/  F2FP.F16.F32.PACK_AB R50, R50, R37 ;  /* 0x000000253232723e */ /* 0x000fe200000000ff */
        /* <DEDUP_REMOVED lines=11> */
[----:B------:R-:W-:Y:S02]  /*6250*/  HADD2.F32 R41, -RZ, R30.H0_H0 ;  /* 0x2000001eff297230 */ /* 0x000fe40000004100 */
[----:B------:R-:W-:Y:S01]  /*6260*/  FFMA.FTZ R117, R40, R115, R117 ;  /* 0x0000007328757223 */ /* 0x000fe20000010075 */
[----:B------:R-:W-:Y:S01]  /*6270*/  HADD2.F32 R30, -RZ, R38.H0_H0 ;  /* 0x20000026ff1e7230 */ /* 0x000fe20000004100 */
[----:B------:R-:W-:Y:S01]  /*6280*/  F2FP.F16.F32.PACK_AB R32, R32, R43 ;  /* 0x0000002b2020723e */ /* 0x000fe200000000ff */
        /* <DEDUP_REMOVED lines=10> */
[----:B------:R-:W-:Y:S01]  /*6330*/  FMUL.FTZ R41, R34, R41 ;  /* 0x0000002922297220 */ /* 0x000fe20000410000 */
[----:B------:R-:W-:Y:S02]  /*6340*/  IMAD.MOV.U32 R33, RZ, RZ, R31 ;  /* 0x000000ffff217224 */ /* 0x000fe400078e001f */
[-C--:B------:R-:W-:Y:S01]  /*6350*/  FFMA.FTZ R39, R30, R113.reuse, R39 ;  /* 0x000000711e277223 */ /* 0x080fe20000010027 */
[----:B------:R-:W-:Y:S01]  /*6360*/  FFMA.FTZ R49, R28, R113, -R49 ;  /* 0x000000711c317223 */ /* 0x000fe20000010831 */
[-C--:B------:R-:W-:Y:S01]  /*6370*/  FFMA.FTZ R38, R38, R29.reuse, R41 ;  /* 0x0000001d26267223 */ /* 0x080fe20000010029 */
[----:B------:R-:W-:Y:S01]  /*6380*/  FFMA.FTZ R34, R34, R29, -R51 ;  /* 0x0000001d22227223 */ /* 0x000fe20000010833 */
[----:B------:R-:W-:-:S03]  /*6390*/  IMAD.MOV.U32 R37, RZ, RZ, R46 ;  /* 0x000000ffff257224 */ /* 0x000fc600078e002e */
[----:B------:R-:W-:Y:S01]  /*63a0*/  F2FP.F16.F32.PACK_AB R38, R38, R39 ;  /* 0x000000272626723e */ /* 0x000fe200000000ff */
[----:B------:R-:W-:Y:S01]  /*63b0*/  IMAD.MOV.U32 R39, RZ, RZ, R50 ;  /* 0x000000ffff277224 */ /* 0x000fe200078e0032 */
[----:B------:R-:W-:-:S07]  /*63c0*/  F2FP.F16.F32.PACK_AB R34, R34, R49 ;  /* 0x000000312222723e */ /* 0x000fce00000000ff */
.L_x_9410:
[----:B------:R-:W-:Y:S05]  /*63d0*/  BSYNC B1 ;  /* 0x0000000000017941 */ /* 0x000fea0003800000 */
.L_x_9409:
        /* <DEDUP_REMOVED lines=10> */
.L_x_9366:
[----:B------:R-:W-:-:S06]  /*6480*/  UISETP.NE.AND UP0, UPT, UR37, 0x3, UPT ;  /* 0x000000032500788c */ /* 0x000fcc000bf05270 */
[----:B------:R-:W-:-:S13]  /*6490*/  PLOP3.LUT P3, PT, PT, PT, UP0, 0x80, 0x0 ;  /* 0x000000000000781c */ /* 0x000fda0003f6f008 */
[----:B------:R-:W-:Y:S05]  /*64a0*/  @!P3 BRA `(.L_x_9411) ;  /* 0x000000000004b947 */ /* 0x000fea0003800000 */
[----:B------:R-:W-:Y:S01]  /*64b0*/  BPT.TRAP 0x1 ;  /* 0x000000040000795c */ /* 0x000fe20000300000 */
.L_x_9411:
[----:B------:R-:W-:Y:S01]  /*64c0*/  IMAD R15, R18, 0x8, R2 ;  /* 0x00000008120f7824 */ /* 0x000fe200078e0202 */
[----:B------:R-:W-:Y:S01]  /*64d0*/  SHF.L.U32 R86, R157, 0x1f, RZ ;  /* 0x0000001f9d567819 */ /* 0x000fe200000006ff */
[----:B------:R-:W-:Y:S01]  /*64e0*/  IMAD R85, R25, -0x80, R24 ;  /* 0xffffff8019557824 */ /* 0x000fe200078e0218 */
[----:B------:R-:W-:Y:S02]  /*64f0*/  BSSY B1, `(.L_x_9412) ;  /* 0x0000004000017945 */ /* 0x000fe40003800000 */
[----:B------:R-:W0:Y:S02]  /*6500*/  SYNCS.PHASECHK.TRANS64.TRYWAIT P4, [R15+URZ+0x2d890], R86 ;  /* 0x02d890560f0075a7 */ /* 0x000e24000808017f */
[----:B------:R-:W-:Y:S01]  /*6510*/  VIMNMX R85, R85, 0x80, PT ;  /* 0x0000008055557848 */ /* 0x000fe20003fe0100 */
[----:B0-----:R-:W-:Y:S06]  /*6520*/  @!P4 BRA `(.L_x_9413) ;  /* 0x000001b80058c947 */ /* 0x001fec0003800000 */
.L_x_9684:
[----:B------:R-:W-:Y:S05]  /*6530*/  BSYNC B1 ;  /* 0x0000000000017941 */ /* 0x000fea0003800000 */
.L_x_9412:
        /* <DEDUP_REMOVED lines=20> */
.L_x_9373:
[----:B------:R-:W-:Y:S05]  /*6680*/  BSYNC B0 ;  /* 0x0000000000007941 */ /* 0x000fea0003800000 */
.L_x_9365:
        /* <DEDUP_REMOVED lines=17> */
.L_x_9415:
[----:B------:R-:W-:Y:S05]  /*67a0*/  BSYNC B0 ;  /* 0x0000000000007941 */ /* 0x000fea0003800000 */
.L_x_9414:
[----:B------:R-:W2:Y:S01]  /*67b0*/  SYNCS.PHASECHK.TRANS64.TRYWAIT P3, [R15+URZ+0x2d8b0], R86 ;  /* 0x02d8b0560f0075a7 */ /* 0x000ea2000806017f */
[----:B------:R-:W-:Y:S04]  /*67c0*/  BSSY B0, `(.L_x_9416) ;  /* 0x0000002000007945 */ /* 0x000fe80003800000 */
[----:B--2---:R-:W-:Y:S05]  /*67d0*/  @!P3 BRA `(.L_x_9417) ;  /* 0x000001b400c0b947 */ /* 0x004fea0003800000 */
.L_x_9685:
[----:B------:R-:W-:Y:S05]  /*67e0*/  BSYNC B0 ;  /* 0x0000000000007941 */ /* 0x000fea0003800000 */
.L_x_9416:
[----:B------:R-:W-:Y:S01]  /*67f0*/  ISETP.GE.AND P3, PT, R23, R85, PT ;  /* 0x000000551700720c */ /* 0x000fe20003f66270 */
[----:B------:R-:W-:-:S12]  /*6800*/  BSSY B0, `(.L_x_9418) ;  /* 0x0000022000007945 */ /* 0x000fd80003800000 */
[----:B------:R-:W-:Y:S05]  /*6810*/  @P3 BRA `(.L_x_9419) ;  /* 0x0000000000803947 */ /* 0x000fea0003800000 */
[----:B------:R-:W-:Y:S01]  /*6820*/  IMAD.WIDE R30, R25, 0x80, R72 ;  /* 0x00000080191e7825 */ /* 0x000fe200078e0248 */
[----:B------:R-:W-:-:S03]  /*6830*/  ULDC.64 UR4, c[0x0][0x318] ;  /* 0x0000c60000047ab9 */ /* 0x000fc60000000a00 */
[----:B------:R-:W-:Y:S02]  /*6840*/  IMAD R31, R31, UR4, RZ ;  /* 0x000000041f1f7c24 */ /* 0x000fe4000f8e02ff */
[----:B-1----:R-:W-:Y:S02]  /*6850*/  IMAD.MOV.U32 R28, RZ, RZ, R62 ;  /* 0x000000ffff1c7224 */ /* 0x002fe400078e003e */
[----:B------:R-:W-:Y:S02]  /*6860*/  IMAD.MOV.U32 R29, RZ, RZ, R82 ;  /* 0x000000ffff1d7224 */ /* 0x000fe400078e0052 */
[C---:B------:R-:W-:Y:S02]  /*6870*/  IMAD R31, R30.reuse, UR5, R31 ;  /* 0x000000051e1f7c24 */ /* 0x040fe4000f8e021f */
[----:B------:R-:W-:Y:S01]  /*6880*/  IMAD.WIDE.U32 R28, R30, UR4, R28 ;  /* 0x000000041e1c7c25 */ /* 0x000fe2000f8e001c */
[----:B------:R-:W-:-:S03]  /*6890*/  ULDC.64 UR4, c[0x0][0x308] ;  /* 0x0000c20000047ab9 */ /* 0x000fc60000000a00 */
[----:B------:R-:W-:Y:S01]  /*68a0*/  IMAD.IADD R29, R29, 0x1, R31 ;  /* 0x000000011d1d7824 */ /* 0x000fe200078e021f */
[C---:B------:R-:W-:Y:S01]  /*68b0*/  LEA R32, P3, R28.reuse, UR4, 0x1 ;  /* 0x000000041c207c11 */ /* 0x040fe2000f8608ff */
[----:B------:R-:W-:Y:S01]  /*68c0*/  ULDC UR4, c[0x0][0x2e4] ;  /* 0x0000b90000047ab9 */ /* 0x000fe20000000800 */
[C---:B------:R-:W-:Y:S02]  /*68d0*/  VIADD R34, R19.reuse, 0x20 ;  /* 0x0000002013227836 */ /* 0x040fe40000000000 */
[----:B------:R-:W-:Y:S02]  /*68e0*/  LEA.HI.X R33, R28, UR5, R29, 0x1, P3 ;  /* 0x000000051c217c11 */ /* 0x000fe400098f0c1d */
[----:B------:R-:W-:-:S13]  /*68f0*/  ISETP.GE.AND P3, PT, R19, UR4, PT ;  /* 0x0000000413007c0c */ /* 0x000fda000bf66270 */
[----:B------:R-:W1:Y:S04]  /*6900*/  @!P3 LDS.128 R28, [R80] ;  /* 0x00000000501cb984 */ /* 0x000e680000000c00 */
[----:B-1----:R-:W-:Y:S01]  /*6910*/  @!P3 STG.E.128 desc[UR52][R32.64], R28 ;  /* 0x0000001c2000b986 */ /* 0x002fe2000c101d34 */
[----:B------:R-:W-:Y:S01]  /*6920*/  ISETP.GE.AND P3, PT, R34, UR4, PT ;  /* 0x0000000422007c0c */ /* 0x000fe2000bf66270 */
[----:B------:R-:W-:-:S12]  /*6930*/  VIADD R34, R19, 0x10 ;  /* 0x0000001013227836 */ /* 0x000fd80000000000 */
[----:B------:R-:W1:Y:S04]  /*6940*/  @!P3 LDS.128 R28, [R80+0x2000] ;  /* 0x00200000501cb984 */ /* 0x000e680000000c00 */
[----:B-1----:R-:W-:Y:S01]  /*6950*/  @!P3 STG.E.128 desc[UR52][R32.64+0x40], R28 ;  /* 0x0000401c2000b986 */ /* 0x002fe2000c101d34 */
[----:B------:R-:W-:-:S13]  /*6960*/  ISETP.GE.AND P3, PT, R102, UR4, PT ;  /* 0x0000000466007c0c */ /* 0x000fda000bf66270 */
[----:B------:R-:W1:Y:S04]  /*6970*/  @!P3 LDS.128 R28, [R80+0x4000] ;  /* 0x00400000501cb984 */ /* 0x000e680000000c00 */
        /* <DEDUP_REMOVED lines=10> */
.L_x_9419:
[----:B------:R-:W-:Y:S05]  /*6a20*/  BSYNC B0 ;  /* 0x0000000000007941 */ /* 0x000fea0003800000 */
.L_x_9418:
[----:B------:R-:W-:Y:S01]  /*6a30*/  @!PT LDS RZ, [RZ] ;  /* 0x00000000fffff984 */ /* 0x000fe20000000800 */
[----:B------:R-:W-:Y:S01]  /*6a40*/  @!PT LDS RZ, [RZ] ;  /* 0x00000000fffff984 */ /* 0x000fe20000000800 */
[----:B------:R-:W-:Y:S01]  /*6a50*/  @!PT LDS RZ, [RZ] ;  /* 0x00000000fffff984 */ /* 0x000fe20000000800 */
[----:B------:R-:W-:Y:S01]  /*6a60*/  @!PT LDS RZ, [RZ] ;  /* 0x00000000fffff984 */ /* 0x000fe20000000800 */
[----:B------:R4:W-:Y:S06]  /*6a70*/  MEMBAR.ALL.CTA ;  /* 0x0000000000007992 */ /* 0x0009ec0000008000 */
[----:B----4-:R-:W4:Y:S01]  /*6a80*/  FENCE.VIEW.ASYNC.S ;  /* 0x00000000000073c6 */ /* 0x010f220000000000 */
[----:B------:R-:W-:Y:S02]  /*6a90*/  VIADD R18, R18, 0x1 ;  /* 0x0000000112127836 */ /* 0x000fe40000000000 */
[----:B0-2---:R-:W-:Y:S01]  /*6aa0*/  @!P4 VIADD R15, R15, 0x2d8c0 ;  /* 0x0002d8c00f0fc836 */ /* 0x005fe20000000000 */
[----:B----4-:R0:W-:Y:S02]  /*6ab0*/  BAR.SYNC.DEFER_BLOCKING R109, 0x80 ;  /* 0x0002006d0000751d */ /* 0x0101e40000010000 */
[----:B------:R-:W-:-:S02]  /*6ac0*/  ISETP.NE.AND P3, PT, R18, 0x2, PT ;  /* 0x000000021200780c */ /* 0x000fc40003f65270 */
[----:B------:R-:W-:Y:S02]  /*6ad0*/  @!P4 PRMT R15, RZ, 0x654, R15 ;  /* 0x00000654ff0fc816 */ /* 0x000fe4000000000f */
[----:B------:R-:W-:Y:S02]  /*6ae0*/  SEL R20, RZ, 0x1, P3 ;  /* 0x00000001ff147807 */ /* 0x000fe40001800000 */
[----:B------:R-:W-:Y:S02]  /*6af0*/  SEL R18, R18, RZ, P3 ;  /* 0x000000ff12127207 */ /* 0x000fe40001800000 */
[----:B------:R-:W-:Y:S01]  /*6b00*/  LOP3.LUT R157, R157, R20, RZ, 0x3c, !PT ;  /* 0x000000149d9d7212 */ /* 0x000fe200078e3cff */
[----:B------:R0:W-:Y:S01]  /*6b10*/  @!P4 SYNCS.ARRIVE.TRANS64.RED.A1T0 RZ, [R15+URZ], RZ ;  /* 0x000000ff0fffc9a7 */ /* 0x0001e2000810043f */
[----:B------:R-:W-:Y:S05]  /*6b20*/  @P2 BRA `(.L_x_9420) ;  /* 0xffffffbc00742947 */ /* 0x000fea000383ffff */
[----:B-1-3--:R-:W1:Y:S01]  /*6b30*/  S2R R28, SR_TID.X ;  /* 0x00000000001c7919 */ /* 0x00ae620000002100 */
[----:B------:R-:W-:Y:S02]  /*6b40*/  PLOP3.LUT P0, PT, PT, PT, PT, 0x8, 0x0 ;  /* 0x000000000000781c */ /* 0x000fe40003f0e170 */
[----:B-1----:R-:W-:-:S04]  /*6b50*/  SHF.R.U32.HI R28, RZ, 0x7, R28 ;  /* 0x00000007ff1c7819 */ /* 0x002fc8000001161c */
[----:B------:R-:W-:-:S13]  /*6b60*/  ISETP.NE.AND P5, PT, R28, 0x1, PT ;  /* 0x000000011c00780c */ /* 0x000fda0003fa5270 */
[----:B------:R-:W-:Y:S06]  /*6b70*/  @!P5 BAR.ARV 0x9, 0x100 ;  /* 0x024400000000db1d */ /* 0x000fec0000002000 */
.L_x_9360:
[----:B------:R-:W1:Y:S02]  /*6b80*/  LDC.64 R4, c[0x0][0x9e0] ;  /* 0x00027800ff047b82 */ /* 0x000e640000000a00 */
[----:B-1----:R-:W-:Y:S01]  /*6b90*/  ISETP.GE.AND P1, PT, R5, 0x1, PT ;  /* 0x000000010500780c */ /* 0x002fe20003f26270 */
[----:B------:R-:W-:-:S12]  /*6ba0*/  @P0 BRA `(.L_x_9421) ;  /* 0x00000000000c0947 */ /* 0x000fd80003800000 */
[----:B------:R-:W1:Y:S01]  /*6bb0*/  FENCE.VIEW.ASYNC.G ;  /* 0x00000000000073c6 */ /* 0x000e620000000100 */
[----:B------:R-:W-:Y:S05]  /*6bc0*/  WARPSYNC.ALL ;  /* 0x0000000000007948 */ /* 0x000fea0003800000 */
[----:B-1----:R-:W-:Y:S06]  /*6bd0*/  BAR.ARV 0xc, 0x1a0 ;  /* 0x0306800000007b1d */ /* 0x002fec0000002000 */
.L_x_9421:
[----:B------:R-:W-:Y:S01]  /*6be0*/  IMAD.IADD R0, R108, 0x1, R4 ;  /* 0x000000016c007824 */ /* 0x000fe200078e0204 */
[----:B------:R-:W-:Y:S06]  /*6bf0*/  @!P1 BRA `(.L_x_9422) ;  /* 0x0000000000489947 */ /* 0x000fec0003800000 */
        /* <DEDUP_REMOVED lines=11> */
.L_x_9424:
[----:B------:R-:W-:-:S13]  /*6cb0*/  ISETP.NE.AND P0, PT, R5, 0x1, PT ;  /* 0x000000010500780c */ /* 0x000fda0003f05270 */
[----:B------:R-:W1:Y:S02]  /*6cc0*/  @P0 LDC.64 R6, c[0x0][0x9e8] ;  /* 0x00027a00ff060b82 */ /* 0x000e640000000a00 */
[----:B-1----:R-:W-:-:S05]  /*6cd0*/  @P0 IMAD.HI.U32 R4, R3, R6, RZ ;  /* 0x0000000603040227 */ /* 0x002fca00078e00ff */
[----:B------:R-:W-:-:S07]  /*6ce0*/  @P0 SHF.R.U32.HI R3, RZ, R7, R4 ;  /* 0x00000007ff030219 */ /* 0x000fce0000011604 */
.L_x_9425:
[----:B------:R-:W-:Y:S05]  /*6cf0*/  BSYNC B0 ;  /* 0x0000000000007941 */ /* 0x000fea0003800000 */
.L_x_9423:
[----:B------:R-:W-:-:S05]  /*6d00*/  IMAD R3, R3, R5, R5 ;  /* 0x0000000503037224 */ /* 0x000fca00078e0205 */
[----:B------:R-:W-:-:S07]  /*6d10*/  VIMNMX R0, R0, R3, PT ;  /* 0x0000000300007248 */ /* 0x000fce0003fe0100 */
.L_x_9422:
[----:B------:R-:W-:Y:S01]  /*6d20*/  VIADD R0, R0, 0x7f ;  /* 0x0000007f00007836 */ /* 0x000fe20000000000 */
[----:B------:R-:W-:-:S04]  /*6d30*/  ULDC UR4, c[0x0][0x9dc] ;  /* 0x0002770000047ab9 */ /* 0x000fc80000000800 */
[----:B------:R-:W-:-:S04]  /*6d40*/  SHF.R.S32.HI R3, RZ, 0x1f, R0 ;  /* 0x0000001fff037819 */ /* 0x000fc80000011400 */
[----:B------:R-:W-:Y:S01]  /*6d50*/  LEA.HI R3, R3, R0, RZ, 0x7 ;  /* 0x0000000003037211 */ /* 0x000fe200078f38ff */
[----:B------:R-:W-:-:S03]  /*6d60*/  VIADD R0, R106, -UR4 ;  /* 0x800000046a007c36 */ /* 0x000fc60008000000 */
        /* <DEDUP_REMOVED lines=13> */
.L_x_9428:
[----:B------:R-:W-:-:S13]  /*6e40*/  ISETP.NE.AND P0, PT, R5, 0x1, PT ;  /* 0x000000010500780c */ /* 0x000fda0003f05270 */
[----:B------:R-:W1:Y:S02]  /*6e50*/  @P0 LDC.64 R6, c[0x0][0x9e8] ;  /* 0x00027a00ff060b82 */ /* 0x000e640000000a00 */
[----:B-1----:R-:W-:-:S05]  /*6e60*/  @P0 IMAD.HI.U32 R6, R106, R6, RZ ;  /* 0x000000066a060227 */ /* 0x002fca00078e00ff */
[----:B------:R-:W-:-:S07]  /*6e70*/  @P0 SHF.R.U32.HI R106, RZ, R7, R6 ;  /* 0x00000007ff6a0219 */ /* 0x000fce0000011606 */
.L_x_9429:
[----:B------:R-:W-:Y:S05]  /*6e80*/  BSYNC B0 ;  /* 0x0000000000007941 */ /* 0x000fea0003800000 */
.L_x_9427:
[----:B------:R-:W-:-:S05]  /*6e90*/  IMAD R3, R106, R5, RZ ;  /* 0x000000056a037224 */ /* 0x000fca00078e02ff */
[----:B------:R-:W-:-:S07]  /*6ea0*/  VIMNMX R0, R0, R3, !PT ;  /* 0x0000000300007248 */ /* 0x000fce0007fe0100 */
.L_x_9426:
[----:B------:R-:W-:Y:S01]  /*6eb0*/  SHF.R.S32.HI R5, RZ, 0x1f, R0 ;  /* 0x0000001fff057819 */ /* 0x000fe20000011400 */
[----:B------:R-:W-:Y:S01]  /*6ec0*/  IMAD.MOV.U32 R3, RZ, RZ, RZ ;  /* 0x000000ffff037224 */ /* 0x000fe200078e00ff */
[----:B------:R-:W-:Y:S02]  /*6ed0*/  PLOP3.LUT P0, PT, PT, PT, PT, 0x80, 0x0 ;  /* 0x000000000000781c */ /* 0x000fe40003f0f070 */
[----:B------:R-:W-:Y:S02]  /*6ee0*/  CS2R R134, SRZ ;  /* 0x0000000000867805 */ /* 0x000fe4000001ff00 */
[----:B------:R-:W-:Y:S01]  /*6ef0*/  LEA.HI R5, R5, R0, RZ, 0x7 ;  /* 0x0000000005057211 */ /* 0x000fe200078f38ff */
[----:B------:R-:W-:Y:S01]  /*6f00*/  IMAD.MOV.U32 R0, RZ, RZ, RZ ;  /* 0x000000ffff007224 */ /* 0x000fe200078e00ff */
[----:B------:R-:W-:Y:S02]  /*6f10*/  CS2R R132, SRZ ;  /* 0x0000000000847805 */ /* 0x000fe4000001ff00 */
[----:B------:R-:W-:-:S02]  /*6f20*/  CS2R R130, SRZ ;  /* 0x0000000000827805 */ /* 0x000fc4000001ff00 */
[----:B------:R-:W-:Y:S02]  /*6f30*/  SHF.R.S32.HI R5, RZ, 0x7, R5 ;  /* 0x00000007ff057819 */ /* 0x000fe40000011405 */
[----:B------:R-:W-:Y:S01]  /*6f40*/  CS2R R128, SRZ ;  /* 0x0000000000807805 */ /* 0x000fe2000001ff00 */
[----:B------:R-:W-:Y:S01]  /*6f50*/  IMAD.MOV.U32 R34, RZ, RZ, RZ ;  /* 0x000000ffff227224 */ /* 0x000fe200078e00ff */
[----:B------:R-:W-:Y:S02]  /*6f60*/  CS2R R26, SRZ ;  /* 0x00000000001a7805 */ /* 0x000fe4000001ff00 */
[----:B------:R-:W-:Y:S01]  /*6f70*/  VIMNMX R4, RZ, R5, !PT ;  /* 0x00000005ff047248 */ /* 0x000fe20007fe0100 */
[----:B------:R-:W-:Y:S01]  /*6f80*/  IMAD.MOV.U32 R125, RZ, RZ, RZ ;  /* 0x000000ffff7d7224 */ /* 0x000fe200078e00ff */
[----:B------:R-:W-:Y:S02]  /*6f90*/  CS2R R122, SRZ ;  /* 0x00000000007a7805 */ /* 0x000fe4000001ff00 */
[----:B------:R-:W-:-:S02]  /*6fa0*/  CS2R R120, SRZ ;  /* 0x0000000000787805 */ /* 0x000fc4000001ff00 */
[----:B------:R-:W-:Y:S01]  /*6fb0*/  ISETP.GT.AND P1, PT, R88, R4, PT ;  /* 0x000000045800720c */ /* 0x000fe20003f24270 */
[----:B------:R1:W-:Y:S01]  /*6fc0*/  STL [R1+0x3c], R4 ;  /* 0x00003c0401007387 */ /* 0x0003e20000100800 */
[----:B------:R-:W-:Y:S02]  /*6fd0*/  CS2R R118, SRZ ;  /* 0x0000000000767805 */ /* 0x000fe4000001ff00 */
[----:B------:R-:W-:Y:S02]  /*6fe0*/  CS2R R116, SRZ ;  /* 0x0000000000747805 */ /* 0x000fe4000001ff00 */
[----:B------:R-:W-:Y:S02]  /*6ff0*/  CS2R R114, SRZ ;  /* 0x0000000000727805 */ /* 0x000fe4000001ff00 */
[----:B------:R-:W-:Y:S02]  /*7000*/  CS2R R112, SRZ ;  /* 0x0000000000707805 */ /* 0x000fe4000001ff00 */
[----:B------:R-:W-:-:S02]  /*7010*/  CS2R R110, SRZ ;  /* 0x00000000006e7805 */ /* 0x000fc4000001ff00 */
[----:B0-----:R-:W-:Y:S02]  /*7020*/  CS2R R108, SRZ ;  /* 0x00000000006c7805 */ /* 0x001fe4000001ff00 */
[----:B------:R-:W-:Y:S01]  /*7030*/  CS2R R106, SRZ ;  /* 0x00000000006a7805 */ /* 0x000fe2000001ff00 */
[----:B------:R-:W-:Y:S01]  /*7040*/  IMAD.MOV.U32 R21, RZ, RZ, RZ ;  /* 0x000000ffff157224 */ /* 0x000fe200078e00ff */
        /* <DEDUP_REMOVED lines=8> */
[----:B------:R-:W-:Y:S01]  /*70d0*/  CS2R R90, SRZ ;  /* 0x00000000005a7805 */ /* 0x000fe2000001ff00 */
[----:B--2---:R-:W-:Y:S01]  /*70e0*/  IMAD.MOV.U32 R30, RZ, RZ, RZ ;  /* 0x000000ffff1e7224 */ /* 0x004fe200078e00ff */
[----:B-1----:R-:W-:Y:S06]  /*70f0*/  @!P1 BRA `(.L_x_9430) ;  /* 0x0000013000509947 */ /* 0x002fec0003800000 */
[----:B------:R-:W0:Y:S01]  /*7100*/  S2R R4, SR_TID.X ;  /* 0x0000000000047919 */ /* 0x000e220000002100 */
[----:B------:R-:W-:Y:S01]  /*7110*/  UMOV UR4, 0xffffffff ;  /* 0xffffffff00047882 */ /* 0x000fe20000000000 */
[----:B0-----:R-:W-:-:S05]  /*7120*/  VIADD R46, R4, 0xffffff80 ;  /* 0xffffff80042e7836 */ /* 0x001fca0000000000 */
[----:B------:R-:W-:-:S04]  /*7130*/  SHF.R.S32.HI R59, RZ, 0x1f, R46 ;  /* 0x0000001fff3b7819 */ /* 0x000fc8000001142e */
[----:B------:R-:W-:-:S04]  /*7140*/  LEA.HI R47, R59, R46, RZ, 0x7 ;  /* 0x0000002e3b2f7211 */ /* 0x000fc800078f38ff */
[----:B------:R-:W-:Y:S01]  /*7150*/  SHF.R.S32.HI R44, RZ, 0x7, R47 ;  /* 0x00000007ff2c7819 */ /* 0x000fe2000001142f */
[----:B------:R-:W-:Y:S06]  /*7160*/  BRA.DIV UR4, `(.L_x_9431) ;  /* 0x000001ae04707947 */ /* 0x000fec000b800000 */
[----:B------:R-:W0:Y:S04]  /*7170*/  SHFL.IDX PT, R0, R44, RZ, 0x1f ;  /* 0x00001fff2c007589 */ /* 0x000e2800000e0000 */
[----:B0-----:R0:W-:Y:S02]  /*7180*/  STL [R1+0x4], R0 ;  /* 0x0000040001007387 */ /* 0x0011e40000100800 */
.L_x_9688:
[----:B------:R-:W0:Y:S01]  /*7190*/  LDL R3, [R1+0x4] ;  /* 0x0000040001037983 */ /* 0x000e220000100800 */
[----:B------:R-:W-:Y:S01]  /*71a0*/  BSSY B6, `(.L_x_9432) ;  /* 0x0000020000067945 */ /* 0x000fe20003800000 */
[----:B0-----:R-:W-:-:S05]  /*71b0*/  IMAD.HI R0, R3, 0x55555556, RZ ;  /* 0x5555555603007827 */ /* 0x001fca00078e02ff */
[----:B------:R-:W-:-:S05]  /*71c0*/  LEA.HI R0, R0, R0, RZ, 0x1 ;  /* 0x0000000000007211 */ /* 0x000fca00078f08ff */
[----:B------:R-:W-:Y:S02]  /*71d0*/  IMAD R4, R0, -0x3, R3 ;  /* 0xfffffffd00047824 */ /* 0x000fe400078e0203 */
[----:B------:R-:W-:Y:S02]  /*71e0*/  VIADD R3, R2, 0x21800 ;  /* 0x0002180002037836 */ /* 0x000fe40000000000 */
[----:B------:R-:W-:Y:S01]  /*71f0*/  IMAD R0, R4, 0x1000, R2 ;  /* 0x0000100004007824 */ /* 0x000fe200078e0202 */
[----:B------:R0:W-:Y:S02]  /*7200*/  STL [R1+0x24], R4 ;  /* 0x0000240401007387 */ /* 0x0001e40000100800 */
[----:B------:R-:W-:Y:S01]  /*7210*/  LOP3.LUT P0, RZ, R3, 0x3ff, RZ, 0xc0, !PT ;  /* 0x000003ff03ff7812 */ /* 0x000fe2000780c0ff */
[----:B------:R-:W-:-:S05]  /*7220*/  VIADD R0, R0, 0xc400 ;  /* 0x0000c40000007836 */ /* 0x000fca0000000000 */
[----:B------:R-:W-:Y:S01]  /*7230*/  SHF.R.U32.HI R0, RZ, 0x4, R0 ;  /* 0x00000004ff007819 */ /* 0x000fe20000011600 */
[----:B0-----:R-:W-:-:S03]  /*7240*/  IMAD R4, R4, 0x2000, R3 ;  /* 0x0000200004047824 */ /* 0x001fc600078e0203 */
[----:B------:R-:W-:Y:S02]  /*7250*/  LOP3.LUT R45, R0, 0x3fff, RZ, 0xc0, !PT ;  /* 0x00003fff002d7812 */ /* 0x000fe400078ec0ff */
[----:B------:R-:W-:-:S04]  /*7260*/  SHF.R.U32.HI R4, RZ, 0x4, R4 ;  /* 0x00000004ff047819 */ /* 0x000fc80000011604 */
[----:B------:R-:W-:-:S05]  /*7270*/  LOP3.LUT R3, R4, 0x3fff, RZ, 0xc0, !PT ;  /* 0x00003fff04037812 */ /* 0x000fca00078ec0ff */
[----:B------:R0:W-:Y:S01]  /*7280*/  STL [R1+0x38], R3 ;  /* 0x0000380301007387 */ /* 0x0001e20000100800 */
[----:B------:R-:W-:Y:S05]  /*7290*/  @!P0 BRA `(.L_x_9433) ;  /* 0x0000000000408947 */ /* 0x000fea0003800000 */
[----:B------:R-:W-:Y:S01]  /*72a0*/  MOV R0, 0x0 ;  /* 0x0000000000007802 */ /* 0x000fe20000000f00 */
[----:B------:R-:W-:Y:S01]  /*72b0*/  ULDC.64 UR4, c[0x4][0x1b8] ;  /* 0x01006e0000047ab9 */ /* 0x000fe20000000a00 */
[----:B------:R-:W-:Y:S01]  /*72c0*/  ULDC.64 UR6, c[0x4][0x1c0] ;  /* 0x0100700000067ab9 */ /* 0x000fe20000000a00 */
[----:B------:R-:W-:Y:S01]  /*72d0*/  IMAD.U32 R4, RZ, RZ, UR4 ;  /* 0x00000004ff047e24 */ /* 0x000fe2000f8e00ff */
[----:B-1----:R1:W2:Y:S01]  /*72e0*/  LDC.64 R14, c[0x4][R0] ;  /* 0x01000000000e7b82 */ /* 0x0022a20000000a00 */
        /* <DEDUP_REMOVED lines=11> */
.L_x_9433:
[----:B------:R-:W-:Y:S05]  /*73a0*/  BSYNC B6 ;  /* 0x0000000000067941 */ /* 0x000fea0003800000 */
.L_x_9432:
[----:B------:R-:W-:Y:S02]  /*73b0*/  ULDC UR4, c[0x0][0x3d4] ;  /* 0x0000f50000047ab9 */ /* 0x000fe40000000800 */
[----:B------:R-:W-:-:S13]  /*73c0*/  ISETP.LT.AND P0, PT, RZ, UR4, PT ;  /* 0x00000004ff007c0c */ /* 0x000fda000bf01270 */
[----:B------:R-:W-:Y:S05]  /*73d0*/  @P0 BRA `(.L_x_9434) ;  /* 0x0000000000400947 */ /* 0x000fea0003800000 */
[----:B------:R-:W2:Y:S02]  /*73e0*/  LDL R20, [R1+0x4c] ;  /* 0x00004c0001147983 */ /* 0x000ea40000100800 */
[----:B--2---:R-:W-:-:S04]  /*73f0*/  LEA.HI R0, R20, R20, RZ, 0x1 ;  /* 0x0000001414007211 */ /* 0x004fc800078f08ff */
[----:B------:R-:W-:-:S05]  /*7400*/  LOP3.LUT R0, R0, 0xfffffffe, RZ, 0xc0, !PT ;  /* 0xfffffffe00007812 */ /* 0x000fca00078ec0ff */
[----:B------:R-:W-:-:S05]  /*7410*/  IMAD.IADD R0, R20, 0x1, -R0 ;  /* 0x0000000114007824 */ /* 0x000fca00078e0a00 */
[----:B0-----:R-:W-:-:S04]  /*7420*/  SHF.L.U32 R3, R0, 0x1f, RZ ;  /* 0x0000001f00037819 */ /* 0x001fc800000006ff */
[----:B------:R0:W2:Y:S03]  /*7430*/  SYNCS.PHASECHK.TRANS64.TRYWAIT P0, [R2+URZ+0x2d800], R3 ;  /* 0x02d80003020075a7 */ /* 0x0000a6000800017f */
[----:B--2---:R-:W-:Y:S05]  /*7440*/  @!P0 NANOSLEEP.SYNCS 0x989680 ;  /* 0x009896800000895d */ /* 0x004fea0003900000 */
[----:B------:R-:W2:Y:S01]  /*7450*/  @!P0 SYNCS.PHASECHK.TRANS64 P0, [R2+URZ+0x2d800], R3 ;  /* 0x02d80003020085a7 */ /* 0x000ea2000800007f */
[----:B------:R-:W-:Y:S04]  /*7460*/  BSSY B0, `(.L_x_9435) ;  /* 0x0000006000007945 */ /* 0x000fe80003800000 */
[----:B--2---:R-:W-:Y:S05]  /*7470*/  @P0 BRA `(.L_x_9436) ;  /* 0x0000000000100947 */ /* 0x004fea0003800000 */
.L_x_9437:
[----:B--2---:R2:W3:Y:S02]  /*7480*/  SYNCS.PHASECHK.TRANS64.TRYWAIT P0, [R2+URZ+0x2d800], R3 ;  /* 0x02d80003020075a7 */ /* 0x0044e4000800017f */
[----:B---3--:R-:W-:Y:S05]  /*7490*/  @!P0 NANOSLEEP.SYNCS 0x989680 ;  /* 0x009896800000895d */ /* 0x008fea0003900000 */
[----:B------:R-:W3:Y:S02]  /*74a0*/  @!P0 SYNCS.PHASECHK.TRANS64 P0, [R2+URZ+0x2d800], R3 ;  /* 0x02d80003020085a7 */ /* 0x000ee4000800007f */
[----:B---3--:R-:W-:Y:S05]  /*74b0*/  @!P0 BRA `(.L_x_9437) ;  /* 0xfffffffc00f08947 */ /* 0x008fea000383ffff */
.L_x_9436:
[----:B------:R-:W-:Y:S05]  /*74c0*/  BSYNC B0 ;  /* 0x0000000000007941 */ /* 0x000fea0003800000 */
.L_x_9435:
[----:B------:R-:W-:Y:S05]  /*74d0*/  BRA `(.L_x_9438) ;  /* 0x0000003c00507947 */ /* 0x000fea0003800000 */
.L_x_9434:
[----:B------:R-:W-:Y:S01]  /*74e0*/  ULOP3.LUT UP0, URZ, UR38, 0x1bf, URZ, 0xc0, !UPT ;  /* 0x000001bf263f7892 */ /* 0x000fe2000f80c03f */
[----:B-----5:R-:W-:Y:S01]  /*74f0*/  SHF.R.S32.HI R0, RZ, 0x1f, R105 ;  /* 0x0000001fff007819 */ /* 0x020fe20000011469 */
[----:B------:R-:W-:Y:S01]  /*7500*/  ULDC.64 UR4, c[0x0][0x3d8] ;  /* 0x0000f60000047ab9 */ /* 0x000fe20000000a00 */
[----:B------:R-:W-:Y:S01]  /*7510*/  ULDC.64 UR6, c[0x0][0x3e8] ;  /* 0x0000fa0000067ab9 */ /* 0x000fe20000000a00 */
[----:B------:R-:W-:Y:S01]  /*7520*/  IMAD.WIDE.U32 R48, R105, UR4, RZ ;  /* 0x0000000469307c25 */ /* 0x000fe2000f8e00ff */
[----:B------:R-:W-:Y:S02]  /*7530*/  SHF.R.S32.HI R61, RZ, 0x1f, R16 ;  /* 0x0000001fff3d7819 */ /* 0x000fe40000011410 */
[----:B------:R-:W-:Y:S01]  /*7540*/  PLOP3.LUT P0, PT, PT, PT, UP0, 0x80, 0x0 ;  /* 0x000000000000781c */ /* 0x000fe20003f0f008 */
[C---:B------:R-:W-:Y:S01]  /*7550*/  IMAD R4, R0.reuse, UR4, RZ ;  /* 0x0000000400047c24 */ /* 0x040fe2000f8e02ff */
[----:B------:R-:W-:Y:S01]  /*7560*/  SHF.R.S32.HI R62, RZ, 0x1f, R19 ;  /* 0x0000001fff3e7819 */ /* 0x000fe20000011413 */
[----:B------:R-:W-:-:S02]  /*7570*/  IMAD R0, R0, UR6, RZ ;  /* 0x0000000600007c24 */ /* 0x000fc4000f8e02ff */
[C---:B------:R-:W-:Y:S02]  /*7580*/  IMAD R57, R105.reuse, UR5, R4 ;  /* 0x0000000569397c24 */ /* 0x040fe4000f8e0204 */
[C---:B------:R-:W-:Y:S02]  /*7590*/  IMAD R55, R105.reuse, UR7, R0 ;  /* 0x0000000769377c24 */ /* 0x040fe4000f8e0200 */
[----:B------:R-:W-:-:S04]  /*75a0*/  IMAD.WIDE.U32 R50, R105, UR6, RZ ;  /* 0x0000000669327c25 */ /* 0x000fc8000f8e00ff */
[----:B------:R-:W-:Y:S02]  /*75b0*/  IMAD.IADD R57, R57, 0x1, R49 ;  /* 0x0000000139397824 */ /* 0x000fe400078e0231 */
[----:B------:R-:W-:Y:S01]  /*75c0*/  IMAD.IADD R55, R55, 0x1, R51 ;  /* 0x0000000137377824 */ /* 0x000fe200078e0233 */
[----:B------:R-:W-:Y:S06]  /*75d0*/  @!P0 BRA `(.L_x_9439) ;  /* 0x0000000000408947 */ /* 0x000fec0003800000 */
[----:B------:R-:W-:Y:S01]  /*75e0*/  MOV R0, 0x0 ;  /* 0x0000000000007802 */ /* 0x000fe20000000f00 */
[----:B------:R-:W-:Y:S01]  /*75f0*/  ULDC.64 UR4, c[0x4][0x1b8] ;  /* 0x01006e0000047ab9 */ /* 0x000fe20000000a00 */
[----:B------:R-:W-:Y:S01]  /*7600*/  ULDC.64 UR6, c[0x4][0x1c0] ;  /* 0x0100700000067ab9 */ /* 0x000fe20000000a00 */
[----:B------:R-:W-:Y:S01]  /*7610*/  IMAD.U32 R4, RZ, RZ, UR4 ;  /* 0x00000004ff047e24 */ /* 0x000fe2000f8e00ff */
[----:B-1----:R1:W2:Y:S01]  /*7620*/  LDC.64 R14, c[0x4][R0] ;  /* 0x01000000000e7b82 */ /* 0x0022a20000000a00 */
        /* <DEDUP_REMOVED lines=11> */
.L_x_9439:
[----:B------:R-:W0:Y:S01]  /*76e0*/  LDL R56, [R1+0x34] ;  /* 0x0000340001387983 */ /* 0x000e220000100800 */
[----:B------:R-:W2:Y:S01]  /*76f0*/  LDC.64 R12, c[0x0][0x3d8] ;  /* 0x0000f600ff0c7b82 */ /* 0x000ea20000000a00 */
[----:B------:R-:W-:Y:S02]  /*7700*/  ULDC.U8 UR4, c[0x0][0x3f0] ;  /* 0x0000fc0000047ab9 */ /* 0x000fe40000000000 */
[----:B------:R-:W3:Y:S05]  /*7710*/  LDL R20, [R1+0x30] ;  /* 0x0000300001147983 */ /* 0x000eea0000100800 */
[----:B------:R-:W4:Y:S01]  /*7720*/  LDC.64 R10, c[0x0][0x3e8] ;  /* 0x0000fa00ff0a7b82 */ /* 0x000f220000000a00 */
[----:B------:R-:W-:Y:S01]  /*7730*/  ISETP.NE.AND P0, PT, RZ, UR4, PT ;  /* 0x00000004ff007c0c */ /* 0x000fe2000bf05270 */
[----:B------:R-:W-:Y:S01]  /*7740*/  BSSY B0, `(.L_x_9440) ;  /* 0x00003a5000007945 */ /* 0x000fe20003800000 */
[----:B0-----:R-:W-:Y:S01]  /*7750*/  SHF.R.S32.HI R3, RZ, 0x1f, R56 ;  /* 0x0000001fff037819 */ /* 0x001fe20000011438 */
[----:B--2---:R-:W-:-:S04]  /*7760*/  IMAD.WIDE.U32 R52, R56, R12, RZ ;  /* 0x0000000c38347225 */ /* 0x004fc800078e00ff */
[C---:B------:R-:W-:Y:S02]  /*7770*/  IMAD R4, R3.reuse, R12, RZ ;  /* 0x0000000c03047224 */ /* 0x040fe400078e02ff */
[-C--:B----4-:R-:W-:Y:S02]  /*7780*/  IMAD R6, R3, R10.reuse, RZ ;  /* 0x0000000a03067224 */ /* 0x090fe400078e02ff */
[C---:B---3--:R-:W-:Y:S02]  /*7790*/  IMAD R0, R56.reuse, -0xc0, R20 ;  /* 0xffffff4038007824 */ /* 0x048fe400078e0214 */
[----:B-1----:R-:W-:-:S04]  /*77a0*/  IMAD.WIDE.U32 R14, R56, R10, RZ ;  /* 0x0000000a380e7225 */ /* 0x002fc800078e00ff */
[C---:B------:R-:W-:Y:S02]  /*77b0*/  IMAD R3, R56.reuse, R13, R4 ;  /* 0x0000000d38037224 */ /* 0x040fe400078e0204 */
[----:B------:R-:W-:Y:S01]  /*77c0*/  IMAD R5, R56, R11, R6 ;  /* 0x0000000b38057224 */ /* 0x000fe200078e0206 */
[----:B------:R-:W-:Y:S01]  /*77d0*/  VIMNMX R4, R0, 0xc0, PT ;  /* 0x000000c000047848 */ /* 0x000fe20003fe0100 */
[----:B------:R-:W-:Y:S02]  /*77e0*/  IMAD.IADD R60, R53, 0x1, R3 ;  /* 0x00000001353c7824 */ /* 0x000fe400078e0203 */
[----:B------:R-:W-:Y:S01]  /*77f0*/  IMAD.IADD R0, R15, 0x1, R5 ;  /* 0x000000010f007824 */ /* 0x000fe200078e0205 */
        /* <DEDUP_REMOVED lines=17> */
[----:B------:R-:W-:Y:S01]  /*7910*/  SHF.R.S32.HI R58, RZ, 0x1f, R23 ;  /* 0x0000001fff3a7819 */ /* 0x000fe20000011417 */
[----:B------:R-:W-:Y:S01]  /*7920*/  IMAD.MOV.U32 R4, RZ, RZ, R16 ;  /* 0x000000ffff047224 */ /* 0x000fe200078e0010 */
[----:B------:R-:W-:Y:S01]  /*7930*/  MOV R5, R61 ;  /* 0x0000003d00057202 */ /* 0x000fe20000000f00 */
[----:B------:R-:W-:Y:S01]  /*7940*/  VIADD R3, R16, 0x8 ;  /* 0x0000000810037836 */ /* 0x000fe20000000000 */
[----:B------:R-:W-:Y:S01]  /*7950*/  ULDC UR4, c[0x0][0x3d4] ;  /* 0x0000f50000047ab9 */ /* 0x000fe20000000800 */
[-C--:B------:R-:W-:Y:S01]  /*7960*/  IMAD R20, R58, R12.reuse, RZ ;  /* 0x0000000c3a147224 */ /* 0x080fe200078e02ff */
[----:B------:R-:W-:Y:S01]  /*7970*/  ISETP.GE.AND P4, PT, R16, UR4, PT ;  /* 0x0000000410007c0c */ /* 0x000fe2000bf86270 */
[C-C-:B------:R-:W-:Y:S01]  /*7980*/  IMAD.WIDE.U32 R6, R23.reuse, R12, R4.reuse ;  /* 0x0000000c17067225 */ /* 0x140fe200078e0004 */
[----:B------:R-:W-:Y:S01]  /*7990*/  ULDC.64 UR6, c[0x0][0x3c8] ;  /* 0x0000f20000067ab9 */ /* 0x000fe20000000a00 */
[----:B------:R-:W-:Y:S01]  /*79a0*/  ULDC.64 UR8, c[0x0][0x3e0] ;  /* 0x0000f80000087ab9 */ /* 0x000fe20000000a00 */
[----:B------:R-:W-:Y:S01]  /*79b0*/  CS2R R40, SRZ ;  /* 0x0000000000287805 */ /* 0x000fe2000001ff00 */
[-C--:B------:R-:W-:Y:S01]  /*79c0*/  IMAD R24, R58, R10.reuse, RZ ;  /* 0x0000000a3a187224 */ /* 0x080fe200078e02ff */
[----:B------:R-:W-:Y:S01]  /*79d0*/  CS2R R42, SRZ ;  /* 0x00000000002a7805 */ /* 0x000fe2000001ff00 */
[----:B------:R-:W-:Y:S01]  /*79e0*/  IMAD.WIDE.U32 R8, R23, R10, R4 ;  /* 0x0000000a17087225 */ /* 0x000fe200078e0004 */
[----:B------:R-:W-:-:S03]  /*79f0*/  IADD3 R4, P1, R6, R48, RZ ;  /* 0x0000003006047210 */ /* 0x000fc60007f3e0ff */
[C---:B------:R-:W-:Y:S01]  /*7a00*/  IMAD R20, R23.reuse, R13, R20 ;  /* 0x0000000d17147224 */ /* 0x040fe200078e0214 */
[----:B------:R-:W-:Y:S01]  /*7a10*/  IADD3 R6, P2, R8, R50, RZ ;  /* 0x0000003208067210 */ /* 0x000fe20007f5e0ff */
[----:B------:R-:W-:Y:S02]  /*7a20*/  IMAD R24, R23, R11, R24 ;  /* 0x0000000b17187224 */ /* 0x000fe400078e0218 */
[----:B------:R-:W-:Y:S01]  /*7a30*/  VIADD R8, R16, 0x10 ;  /* 0x0000001010087836 */ /* 0x000fe20000000000 */
[----:B------:R-:W-:Y:S02]  /*7a40*/  IADD3.X R5, R57, R20, R7, P1, !PT ;  /* 0x0000001439057210 */ /* 0x000fe40000ffe407 */
[----:B------:R-:W-:Y:S02]  /*7a50*/  IADD3.X R7, R55, R24, R9, P2, !PT ;  /* 0x0000001837077210 */ /* 0x000fe400017fe409 */
[----:B------:R-:W-:Y:S01]  /*7a60*/  ISETP.GE.AND P1, PT, R3, UR4, PT ;  /* 0x0000000403007c0c */ /* 0x000fe2000bf26270 */
[----:B------:R-:W-:Y:S01]  /*7a70*/  IMAD.WIDE.U32 R52, R52, 0xc0, R4 ;  /* 0x000000c034347825 */ /* 0x000fe200078e0004 */
[----:B------:R-:W-:-:S03]  /*7a80*/  ISETP.GE.AND P3, PT, R8, UR4, PT ;  /* 0x0000000408007c0c */ /* 0x000fc6000bf66270 */
[----:B------:R-:W-:Y:S01]  /*7a90*/  IMAD R5, R60, 0xc0, RZ ;  /* 0x000000c03c057824 */ /* 0x000fe200078e02ff */
[----:B------:R-:W-:Y:S01]  /*7aa0*/  LEA R4, P2, R52, UR6, 0x1 ;  /* 0x0000000634047c11 */ /* 0x000fe2000f8408ff */
[----:B------:R-:W-:-:S04]  /*7ab0*/  IMAD.WIDE.U32 R14, R14, 0xc0, R6 ;  /* 0x000000c00e0e7825 */ /* 0x000fc800078e0006 */
[----:B------:R-:W-:Y:S01]  /*7ac0*/  IMAD R3, R0, 0xc0, RZ ;  /* 0x000000c000037824 */ /* 0x000fe200078e02ff */
[----:B------:R-:W-:Y:S01]  /*7ad0*/  LEA R6, P5, R14, UR8, 0x1 ;  /* 0x000000080e067c11 */ /* 0x000fe2000f8a08ff */
[----:B------:R-:W-:Y:S02]  /*7ae0*/  IMAD.IADD R5, R53, 0x1, R5 ;  /* 0x0000000135057824 */ /* 0x000fe400078e0205 */
[----:B------:R-:W-:Y:S02]  /*7af0*/  VIADD R0, R16, 0x18 ;  /* 0x0000001810007836 */ /* 0x000fe40000000000 */
[----:B------:R-:W-:Y:S01]  /*7b00*/  IMAD.IADD R3, R15, 0x1, R3 ;  /* 0x000000010f037824 */ /* 0x000fe200078e0203 */
[----:B------:R-:W-:Y:S01]  /*7b10*/  LEA.HI.X R5, R52, UR7, R5, 0x1, P2 ;  /* 0x0000000734057c11 */ /* 0x000fe200090f0c05 */
[----:B------:R-:W-:Y:S01]  /*7b20*/  VIADD R8, R16, 0x20 ;  /* 0x0000002010087836 */ /* 0x000fe20000000000 */
[----:B------:R-:W-:Y:S01]  /*7b30*/  ISETP.GE.AND P2, PT, R0, UR4, PT ;  /* 0x0000000400007c0c */ /* 0x000fe2000bf46270 */
[----:B------:R-:W-:Y:S01]  /*7b40*/  VIADD R0, R16, 0x28 ;  /* 0x0000002810007836 */ /* 0x000fe20000000000 */
        /* <DEDUP_REMOVED lines=25> */
.L_x_9443:
[----:B------:R-:W-:Y:S05]  /*7ce0*/  BSYNC B1 ;  /* 0x0000000000017941 */ /* 0x000fea0003800000 */
.L_x_9442:
[----:B------:R-:W2:Y:S01]  /*7cf0*/  LDL R52, [R1+0x4c] ;  /* 0x00004c0001347983 */ /* 0x000ea20000100800 */
[----:B0-----:R-:W-:Y:S01]  /*7d00*/  ISETP.NE.AND P1, PT, R54, 0x1, PT ;  /* 0x000000013600780c */ /* 0x001fe20003f25270 */
[----:B------:R-:W-:Y:S01]  /*7d10*/  IMAD R3, R56, 0xc0, R23 ;  /* 0x000000c038037824 */ /* 0x000fe200078e0217 */
[----:B------:R-:W-:Y:S01]  /*7d20*/  ULDC.64 UR4, c[0x0][0x3c8] ;  /* 0x0000f20000047ab9 */ /* 0x000fe20000000a00 */
[----:B-1---5:R-:W-:Y:S01]  /*7d30*/  IMAD.MOV.U32 R4, RZ, RZ, R43 ;  /* 0x000000ffff047224 */ /* 0x022fe200078e002b */
[----:B------:R-:W-:-:S09]  /*7d40*/  ULDC.64 UR6, c[0x0][0x3e0] ;  /* 0x0000f80000067ab9 */ /* 0x000fd20000000a00 */
[----:B------:R-:W0:Y:S08]  /*7d50*/  @P1 LDC R0, c[0x0][0x42c] ;  /* 0x00010b00ff001b82 */ /* 0x000e300000000800 */
[----:B------:R-:W1:Y:S01]  /*7d60*/  @P1 LDC R5, c[0x0][0x430] ;  /* 0x00010c00ff051b82 */ /* 0x000e620000000800 */
[----:B------:R-:W-:Y:S02]  /*7d70*/  IMAD.MOV.U32 R6, RZ, RZ, R38 ;  /* 0x000000ffff067224 */ /* 0x000fe400078e0026 */
[----:B------:R-:W-:-:S02]  /*7d80*/  IMAD.MOV.U32 R7, RZ, RZ, R39 ;  /* 0x000000ffff077224 */ /* 0x000fc400078e0027 */
[----:B0-----:R-:W-:-:S05]  /*7d90*/  @P1 IMAD.HI.U32 R0, R3, R0, RZ ;  /* 0x0000000003001227 */ /* 0x001fca00078e00ff */
[----:B-1----:R-:W-:Y:S01]  /*7da0*/  @P1 SHF.R.U32.HI R3, RZ, R5, R0 ;  /* 0x00000005ff031219 */ /* 0x002fe20000011600 */
[----:B------:R-:W-:-:S03]  /*7db0*/  IMAD.MOV.U32 R0, RZ, RZ, R42 ;  /* 0x000000ffff007224 */ /* 0x000fc600078e002a */
[----:B------:R-:W-:Y:S01]  /*7dc0*/  SHF.R.S32.HI R5, RZ, 0x1f, R3 ;  /* 0x0000001fff057819 */ /* 0x000fe20000011403 */
[----:B------:R-:W-:Y:S01]  /*7dd0*/  IMAD.MOV.U32 R56, RZ, RZ, R48 ;  /* 0x000000ffff387224 */ /* 0x000fe200078e0030 */
[----:B------:R-:W-:Y:S01]  /*7de0*/  PRMT R58, R0, 0x7610, R58 ;  /* 0x00007610003a7816 */ /* 0x000fe2000000003a */
[----:B------:R-:W-:Y:S01]  /*7df0*/  IMAD.MOV.U32 R54, RZ, RZ, R50 ;  /* 0x000000ffff367224 */ /* 0x000fe200078e0032 */
[----:B------:R-:W-:Y:S01]  /*7e00*/  PRMT R51, R4, 0x7610, R51 ;  /* 0x0000761004337816 */ /* 0x000fe20000000033 */
[C---:B------:R-:W-:Y:S02]  /*7e10*/  IMAD R0, R5.reuse, R12, RZ ;  /* 0x0000000c05007224 */ /* 0x040fe400078e02ff */
[----:B------:R-:W-:Y:S01]  /*7e20*/  IMAD R4, R5, R10, RZ ;  /* 0x0000000a05047224 */ /* 0x000fe200078e02ff */
[----:B------:R-:W-:Y:S01]  /*7e30*/  PRMT R50, R7, 0x5410, R6 ;  /* 0x0000541007327816 */ /* 0x000fe20000000006 */
[----:B------:R-:W-:-:S04]  /*7e40*/  IMAD.WIDE.U32 R6, R3, R12, R56 ;  /* 0x0000000c03067225 */ /* 0x000fc800078e0038 */
[----:B------:R-:W-:-:S04]  /*7e50*/  IMAD.WIDE.U32 R14, R3, R10, R54 ;  /* 0x0000000a030e7225 */ /* 0x000fc800078e0036 */
[C---:B------:R-:W-:Y:S02]  /*7e60*/  IMAD R13, R3.reuse, R13, R0 ;  /* 0x0000000d030d7224 */ /* 0x040fe400078e0200 */
[----:B------:R-:W-:Y:S01]  /*7e70*/  IMAD R3, R3, R11, R4 ;  /* 0x0000000b03037224 */ /* 0x000fe200078e0204 */
[----:B------:R-:W-:Y:S01]  /*7e80*/  LEA R4, P1, R6, UR4, 0x1 ;  /* 0x0000000406047c11 */ /* 0x000fe2000f8208ff */
[----:B------:R-:W-:Y:S01]  /*7e90*/  IMAD.IADD R13, R7, 0x1, R13 ;  /* 0x00000001070d7824 */ /* 0x000fe200078e020d */
[----:B------:R-:W-:Y:S01]  /*7ea0*/  LEA R0, P2, R14, UR6, 0x1 ;  /* 0x000000060e007c11 */ /* 0x000fe2000f8408ff */
[----:B------:R-:W-:Y:S01]  /*7eb0*/  IMAD.IADD R3, R15, 0x1, R3 ;  /* 0x000000010f037824 */ /* 0x000fe200078e0203 */
[----:B------:R-:W-:Y:S01]  /*7ec0*/  UMOV UR4, 0xffffffff ;  /* 0xffffffff00047882 */ /* 0x000fe20000000000 */
[----:B------:R-:W-:Y:S02]  /*7ed0*/  IMAD.MOV.U32 R5, RZ, RZ, R32 ;  /* 0x000000ffff057224 */ /* 0x000fe400078e0020 */
[----:B------:R-:W-:Y:S01]  /*7ee0*/  IMAD.MOV.U32 R10, RZ, RZ, R33 ;  /* 0x000000ffff0a7224 */ /* 0x000fe200078e0021 */
[----:B------:R-:W-:-:S02]  /*7ef0*/  LEA.HI.X R13, R6, UR5, R13, 0x1, P1 ;  /* 0x00000005060d7c11 */ /* 0x000fc400088f0c0d */
[----:B------:R-:W-:Y:S02]  /*7f00*/  LEA.HI.X R3, R14, UR7, R3, 0x1, P2 ;  /* 0x000000070e037c11 */ /* 0x000fe400090f0c03 */
[----:B------:R-:W-:Y:S02]  /*7f10*/  PRMT R48, R5, 0x5410, R10 ;  /* 0x0000541005307816 */ /* 0x000fe4000000000a */
[----:B--2---:R-:W-:Y:S01]  /*7f20*/  LEA.HI R5, R52, R52, RZ, 0x1 ;  /* 0x0000003434057211 */ /* 0x004fe200078f08ff */
[----:B------:R-:W-:Y:S06]  /*7f30*/  BRA.DIV UR4, `(.L_x_9444) ;  /* 0x000001a204287947 */ /* 0x000fec000b800000 */
.L_x_9691:
[----:B------:R-:W-:Y:S01]  /*7f40*/  UMOV UR4, 0xffffffff ;  /* 0xffffffff00047882 */ /* 0x000fe20000000000 */
[----:B------:R-:W-:Y:S02]  /*7f50*/  LOP3.LUT R5, R5, 0xfffffffe, RZ, 0xc0, !PT ;  /* 0xfffffffe05057812 */ /* 0x000fe400078ec0ff */
[----:B------:R-:W-:Y:S05]  /*7f60*/  BRA.DIV UR4, `(.L_x_9445) ;  /* 0x000001a204407947 */ /* 0x000fea000b800000 */
.L_x_9694:
[----:B------:R-:W-:Y:S01]  /*7f70*/  UMOV UR4, 0xffffffff ;  /* 0xffffffff00047882 */ /* 0x000fe20000000000 */
[----:B------:R-:W-:Y:S02]  /*7f80*/  IMAD.IADD R5, R52, 0x1, -R5 ;  /* 0x0000000134057824 */ /* 0x000fe400078e0a05 */
[----:B------:R-:W-:Y:S05]  /*7f90*/  BRA.DIV UR4, `(.L_x_9446) ;  /* 0x000001a2045c7947 */ /* 0x000fea000b800000 */
.L_x_9697:
[----:B------:R-:W-:Y:S01]  /*7fa0*/  UMOV UR4, 0xffffffff ;  /* 0xffffffff00047882 */ /* 0x000fe20000000000 */
[----:B------:R-:W-:Y:S02]  /*7fb0*/  SHF.L.U32 R3, R5, 0x1f, RZ ;  /* 0x0000001f05037819 */ /* 0x000fe400000006ff */
[----:B------:R-:W-:Y:S05]  /*7fc0*/  BRA.DIV UR4, `(.L_x_9447) ;  /* 0x000001a204787947 */ /* 0x000fea000b800000 */
.L_x_9700:
[----:B------:R-:W0:Y:S01]  /*7fd0*/  SYNCS.PHASECHK.TRANS64.TRYWAIT P1, [R2+URZ+0x2d800], R3 ;  /* 0x02d80003020075a7 */ /* 0x000e22000802017f */
[----:B------:R-:W-:Y:S01]  /*7fe0*/  IMAD.MOV.U32 R0, RZ, RZ, R28 ;  /* 0x000000ffff007224 */ /* 0x000fe200078e001c */
[----:B------:R-:W-:Y:S01]  /*7ff0*/  MOV R4, R29 ;  /* 0x0000001d00047202 */ /* 0x000fe20000000f00 */
[----:B------:R-:W-:Y:S01]  /*8000*/  IMAD.MOV.U32 R5, RZ, RZ, R24 ;  /* 0x000000ffff057224 */ /* 0x000fe200078e0018 */
[----:B------:R-:W-:Y:S01]  /*8010*/  BSSY B1, `(.L_x_9448) ;  /* 0x000001b000017945 */ /* 0x000fe20003800000 */
        /* <DEDUP_REMOVED lines=25> */
[----:B0-----:R-:W-:Y:S06]  /*81b0*/  @!P1 BRA `(.L_x_9449) ;  /* 0x000001a000249947 */ /* 0x001fec0003800000 */
.L_x_9701:
[----:B------:R-:W-:Y:S05]  /*81c0*/  BSYNC B1 ;  /* 0x0000000000017941 */ /* 0x000fea0003800000 */
.L_x_9448:
[----:B------:R-:W-:Y:S01]  /*81d0*/  PRMT R11, R0, 0x5410, R4 ;  /* 0x00005410000b7816 */ /* 0x000fe20000000004 */
[----:B------:R-:W-:Y:S06]  /*81e0*/  @P0 BRA `(.L_x_9450) ;  /* 0x0000002c00e80947 */ /* 0x000fec0003800000 */
[----:B------:R-:W2:Y:S01]  /*81f0*/  LDL R6, [R1+0x40] ;  /* 0x0000400001067983 */ /* 0x000ea20000100800 */
[----:B------:R-:W1:Y:S01]  /*8200*/  LDC R5, c[0x0][0x3d4] ;  /* 0x0000f500ff057b82 */ /* 0x000e620000000800 */
[----:B------:R-:W-:Y:S01]  /*8210*/  LEA.HI R59, R59, R46, RZ, 0x2 ;  /* 0x0000002e3b3b7211 */ /* 0x000fe200078f10ff */
[----:B------:R-:W-:Y:S03]  /*8220*/  BSSY B1, `(.L_x_9451) ;  /* 0x000003f000017945 */ /* 0x000fe60003800000 */
[--C-:B0-----:R-:W-:Y:S02]  /*8230*/  SHF.R.S32.HI R3, RZ, 0x2, R59.reuse ;  /* 0x00000002ff037819 */ /* 0x101fe4000001143b */
[----:B------:R-:W-:-:S04]  /*8240*/  SHF.R.S32.HI R0, RZ, 0x1f, R59 ;  /* 0x0000001fff007819 */ /* 0x000fc8000001143b */
[----:B------:R-:W-:-:S04]  /*8250*/  LEA.HI R0, R0, R3, RZ, 0x2 ;  /* 0x0000000300007211 */ /* 0x000fc800078f10ff */
[----:B------:R-:W-:Y:S01]  /*8260*/  LOP3.LUT R4, R0, 0xfffffffc, RZ, 0xc0, !PT ;  /* 0xfffffffc00047812 */ /* 0x000fe200078ec0ff */
[----:B------:R-:W-:-:S04]  /*8270*/  VIADD R0, R16, 0x8 ;  /* 0x0000000810007836 */ /* 0x000fc80000000000 */
[----:B------:R-:W-:Y:S02]  /*8280*/  IMAD.IADD R3, R3, 0x1, -R4 ;  /* 0x0000000103037824 */ /* 0x000fe400078e0a04 */
[C---:B------:R-:W-:Y:S01]  /*8290*/  VIADD R4, R16.reuse, 0x10 ;  /* 0x0000001010047836 */ /* 0x040fe20000000000 */
[-C--:B-1----:R-:W-:Y:S02]  /*82a0*/  ISETP.GE.AND P6, PT, R16, R5.reuse, PT ;  /* 0x000000051000720c */ /* 0x082fe40003fc6270 */
[----:B------:R-:W-:Y:S02]  /*82b0*/  LOP3.LUT P1, RZ, R3, 0x2, RZ, 0xc0, !PT ;  /* 0x0000000203ff7812 */ /* 0x000fe4000782c0ff */
[-C--:B------:R-:W-:Y:S02]  /*82c0*/  ISETP.GE.AND P0, PT, R0, R5.reuse, PT ;  /* 0x000000050000720c */ /* 0x080fe40003f06270 */
[----:B------:R-:W-:Y:S01]  /*82d0*/  ISETP.GE.AND P2, PT, R4, R5, PT ;  /* 0x000000050400720c */ /* 0x000fe20003f46270 */
[C---:B------:R-:W-:Y:S01]  /*82e0*/  VIADD R4, R16.reuse, 0x20 ;  /* 0x0000002010047836 */ /* 0x040fe20000000000 */
[----:B------:R-:W-:-:S04]  /*82f0*/  IADD3 R0, R16, 0x18, RZ ;  /* 0x0000001810007810 */ /* 0x000fc80007ffe0ff */
[-C--:B------:R-:W-:Y:S02]  /*8300*/  ISETP.GE.AND P3, PT, R0, R5.reuse, PT ;  /* 0x000000050000720c */ /* 0x080fe40003f66270 */
[----:B------:R-:W-:Y:S01]  /*8310*/  ISETP.GE.AND P4, PT, R4, R5, PT ;  /* 0x000000050400720c */ /* 0x000fe20003f86270 */
[----:B--2---:R-:W-:Y:S02]  /*8320*/  IMAD R3, R6, 0x2, R2 ;  /* 0x0000000206037824 */ /* 0x004fe400078e0202 */
[----:B------:R-:W-:Y:S02]  /*8330*/  VIADD R6, R16, 0x28 ;  /* 0x0000002810067836 */ /* 0x000fe40000000000 */
[----:B------:R-:W-:-:S03]  /*8340*/  VIADD R0, R3, 0x20 ;  /* 0x0000002003007836 */ /* 0x000fc60000000000 */
        /* <DEDUP_REMOVED lines=11> */
[----:B0-----:R-:W-:-:S02]  /*8400*/  HADD2.F32 R42, -RZ, R7.H0_H0 ;  /* 0x20000007ff2a7230 */ /* 0x001fc40000004100 */
        /* <DEDUP_REMOVED lines=11> */
[----:B------:R-:W-:Y:S02]  /*84c0*/  HADD2.F32 R6, -RZ, R5.H0_H0 ;  /* 0x20000005ff067230 */ /* 0x000fe40000004100 */
[----:B------:R-:W-:Y:S01]  /*84d0*/  FFMA.FTZ R57, R42, R53, -R57 ;  /* 0x000000352a397223 */ /* 0x000fe20000010839 */
[----:B------:R-:W-:Y:S02]  /*84e0*/  HADD2.F32 R52, -RZ, R51.H0_H0 ;  /* 0x20000033ff347230 */ /* 0x000fe40000004100 */
        /* <DEDUP_REMOVED lines=17> */
[----:B------:R0:W-:Y:S02]  /*8600*/  STS.128 [R3+0xc400], R4 ;  /* 0x00c4000403007388 */ /* 0x0001e40000000c00 */
.L_x_9452:
[----:B------:R-:W-:Y:S05]  /*8610*/  BSYNC B1 ;  /* 0x0000000000017941 */ /* 0x000fea0003800000 */
.L_x_9451:
[----:B------:R-:W-:Y:S01]  /*8620*/  BSSY B1, `(.L_x_9453) ;  /* 0x000002d000017945 */ /* 0x000fe20003800000 */
[----:B------:R-:W-:-:S03]  /*8630*/  @P1 VIADD R0, R3, 0xffffffe0 ;  /* 0xffffffe003001836 */ /* 0x000fc60000000000 */
[----:B------:R-:W-:Y:S05]  /*8640*/  @P0 BRA `(.L_x_9454) ;  /* 0x0000000000a80947 */ /* 0x000fea0003800000 */
[----:B0-----:R-:W0:Y:S01]  /*8650*/  LDS.128 R4, [R0+0xc400] ;  /* 0x00c4000000047984 */ /* 0x001e220000000c00 */
        /* <DEDUP_REMOVED lines=41> */
.L_x_9454:
[----:B------:R-:W-:Y:S05]  /*88f0*/  BSYNC B1 ;  /* 0x0000000000017941 */ /* 0x000fea0003800000 */
.L_x_9453:
[----:B------:R-:W-:Y:S04]  /*8900*/  BSSY B1, `(.L_x_9455) ;  /* 0x000002c000017945 */ /* 0x000fe80003800000 */
[----:B------:R-:W-:Y:S05]  /*8910*/  @P2 BRA `(.L_x_9456) ;  /* 0x0000000000a82947 */ /* 0x000fea0003800000 */
[----:B01----:R-:W0:Y:S01]  /*8920*/  LDS.128 R4, [R3+0xf400] ;  /* 0x00f4000003047984 */ /* 0x003e220000000c00 */
        /* <DEDUP_REMOVED lines=41> */
.L_x_9456:
[----:B------:R-:W-:Y:S05]  /*8bc0*/  BSYNC B1 ;  /* 0x0000000000017941 */ /* 0x000fea0003800000 */
.L_x_9455:
[----:B------:R-:W-:Y:S04]  /*8bd0*/  BSSY B1, `(.L_x_9457) ;  /* 0x000002c000017945 */ /* 0x000fe80003800000 */
[----:B------:R-:W-:Y:S05]  /*8be0*/  @P3 BRA `(.L_x_9458) ;  /* 0x0000000000a83947 */ /* 0x000fea0003800000 */
[----:B012---:R-:W0:Y:S01]  /*8bf0*/  LDS.128 R4, [R0+0xf400] ;  /* 0x00f4000000047984 */ /* 0x007e220000000c00 */
        /* <DEDUP_REMOVED lines=41> */
.L_x_9458:
[----:B------:R-:W-:Y:S05]  /*8e90*/  BSYNC B1 ;  /* 0x0000000000017941 */ /* 0x000fea0003800000 */
.L_x_9457:
        /* <DEDUP_REMOVED lines=44> */
.L_x_9460:
[----:B------:R-:W-:Y:S05]  /*9160*/  BSYNC B1 ;  /* 0x0000000000017941 */ /* 0x000fea0003800000 */
.L_x_9459:
        /* <DEDUP_REMOVED lines=44> */
.L_x_9441:
[----:B------:R-:W2:Y:S01]  /*9430*/  LDL R5, [R1+0x34] ;  /* 0x0000340001057983 */ /* 0x000ea20000100800 */
[----:B------:R-:W0:Y:S01]  /*9440*/  LDC R3, c[0x0][0x428] ;  /* 0x00010a00ff037b82 */ /* 0x000e220000000800 */
[----:B------:R-:W-:Y:S01]  /*9450*/  ISETP.GE.AND P0, PT, R23, R4, PT ;  /* 0x000000041700720c */ /* 0x000fe20003f06270 */
[----:B------:R-:W-:Y:S01]  /*9460*/  BSSY B1, `(.L_x_9461) ;  /* 0x0000046000017945 */ /* 0x000fe20003800000 */
        /* <DEDUP_REMOVED lines=13> */
[----:B0-----:R-:W-:-:S13]  /*9540*/  ISETP.NE.AND P1, PT, R3, 0x1, PT ;  /* 0x000000010300780c */ /* 0x001fda0003f25270 */
[----:B------:R-:W0:Y:S08]  /*9550*/  @P1 LDC R58, c[0x0][0x42c] ;  /* 0x00010b00ff3a1b82 */ /* 0x000e300000000800 */
[----:B------:R-:W1:Y:S01]  /*9560*/  @P1 LDC R59, c[0x0][0x430] ;  /* 0x00010c00ff3b1b82 */ /* 0x000e620000000800 */
[----:B--2---:R-:W-:Y:S01]  /*9570*/  IMAD R3, R5, 0xc0, R23 ;  /* 0x000000c005037824 */ /* 0x004fe200078e0217 */
[----:B------:R-:W-:-:S03]  /*9580*/  CS2R R4, SRZ ;  /* 0x0000000000047805 */ /* 0x000fc6000001ff00 */
[----:B0-----:R-:W-:Y:S01]  /*9590*/  @P1 IMAD.HI.U32 R58, R3, R58, RZ ;  /* 0x0000003a033a1227 */ /* 0x001fe200078e00ff */
[----:B-1----:R-:W-:Y:S06]  /*95a0*/  @P0 BRA `(.L_x_9462) ;  /* 0x0000000000c40947 */ /* 0x002fec0003800000 */
[----:B------:R-:W-:Y:S01]  /*95b0*/  IMAD.MOV.U32 R4, RZ, RZ, R19 ;  /* 0x000000ffff047224 */ /* 0x000fe200078e0013 */
[----:B------:R-:W-:Y:S01]  /*95c0*/  SHF.R.S32.HI R9, RZ, 0x1f, R23 ;  /* 0x0000001fff097819 */ /* 0x000fe20000011417 */
[----:B------:R-:W-:Y:S01]  /*95d0*/  IMAD.MOV.U32 R5, RZ, RZ, R62 ;  /* 0x000000ffff057224 */ /* 0x000fe200078e003e */
[----:B------:R-:W-:Y:S01]  /*95e0*/  ULDC.64 UR4, c[0x0][0x3c8] ;  /* 0x0000f20000047ab9 */ /* 0x000fe20000000a00 */
[----:B------:R-:W-:Y:S01]  /*95f0*/  ULDC.64 UR6, c[0x0][0x3e0] ;  /* 0x0000f80000067ab9 */ /* 0x000fe20000000a00 */
[----:B------:R-:W-:Y:S01]  /*9600*/  VIADD R63, R19, 0x10 ;  /* 0x00000010133f7836 */ /* 0x000fe20000000000 */
[----:B------:R-:W-:Y:S01]  /*9610*/  CS2R R32, SRZ ;  /* 0x0000000000207805 */ /* 0x000fe2000001ff00 */
[----:B------:R-:W-:Y:S01]  /*9620*/  IMAD.WIDE.U32 R6, R23, R12, R4 ;  /* 0x0000000c17067225 */ /* 0x000fe200078e0004 */
[----:B------:R-:W-:Y:S02]  /*9630*/  CS2R R34, SRZ ;  /* 0x0000000000227805 */ /* 0x000fe4000001ff00 */
[----:B------:R-:W-:-:S02]  /*9640*/  CS2R R36, SRZ ;  /* 0x0000000000247805 */ /* 0x000fc4000001ff00 */
[----:B------:R-:W-:Y:S01]  /*9650*/  CS2R R38, SRZ ;  /* 0x0000000000267805 */ /* 0x000fe2000001ff00 */
[C---:B------:R-:W-:Y:S01]  /*9660*/  IMAD R8, R9.reuse, R12, RZ ;  /* 0x0000000c09087224 */ /* 0x040fe200078e02ff */
[----:B------:R-:W-:Y:S01]  /*9670*/  IADD3 R48, P2, R6, R48, RZ ;  /* 0x0000003006307210 */ /* 0x000fe20007f5e0ff */
[-C--:B------:R-:W-:Y:S01]  /*9680*/  IMAD R20, R9, R10.reuse, RZ ;  /* 0x0000000a09147224 */ /* 0x080fe200078e02ff */
[----:B------:R-:W-:Y:S01]  /*9690*/  CS2R R40, SRZ ;  /* 0x0000000000287805 */ /* 0x000fe2000001ff00 */
[C---:B------:R-:W-:Y:S01]  /*96a0*/  IMAD.WIDE.U32 R4, R23.reuse, R10, R4 ;  /* 0x0000000a17047225 */ /* 0x040fe200078e0004 */
[----:B------:R-:W-:Y:S02]  /*96b0*/  CS2R R42, SRZ ;  /* 0x00000000002a7805 */ /* 0x000fe4000001ff00 */
[----:B------:R-:W-:Y:S02]  /*96c0*/  CS2R R24, SRZ ;  /* 0x0000000000187805 */ /* 0x000fe4000001ff00 */
[----:B------:R-:W-:Y:S01]  /*96d0*/  CS2R R26, SRZ ;  /* 0x00000000001a7805 */ /* 0x000fe2000001ff00 */
[C---:B------:R-:W-:Y:S01]  /*96e0*/  IMAD R6, R23.reuse, R13, R8 ;  /* 0x0000000d17067224 */ /* 0x040fe200078e0208 */
[----:B------:R-:W-:Y:S01]  /*96f0*/  IADD3 R50, P3, R4, R50, RZ ;  /* 0x0000003204327210 */ /* 0x000fe20007f7e0ff */
[----:B------:R-:W-:Y:S01]  /*9700*/  IMAD R20, R23, R11, R20 ;  /* 0x0000000b17147224 */ /* 0x000fe200078e0214 */
[----:B------:R-:W-:Y:S01]  /*9710*/  CS2R R28, SRZ ;  /* 0x00000000001c7805 */ /* 0x000fe2000001ff00 */
[----:B------:R-:W-:Y:S01]  /*9720*/  VIADD R61, R19, 0x20 ;  /* 0x00000020133d7836 */ /* 0x000fe20000000000 */
[----:B------:R-:W-:Y:S01]  /*9730*/  IADD3.X R49, R57, R7, R6, P2, !PT ;  /* 0x0000000739317210 */ /* 0x000fe200017fe406 */
[----:B------:R-:W-:Y:S01]  /*9740*/  IMAD R7, R60, 0xc0, RZ ;  /* 0x000000c03c077824 */ /* 0x000fe200078e02ff */
[----:B------:R-:W-:Y:S01]  /*9750*/  IADD3.X R51, R55, R5, R20, P3, !PT ;  /* 0x0000000537337210 */ /* 0x000fe20001ffe414 */
[----:B------:R-:W-:Y:S01]  /*9760*/  IMAD R5, R0, 0xc0, RZ ;  /* 0x000000c000057824 */ /* 0x000fe200078e02ff */
[----:B------:R-:W-:Y:S01]  /*9770*/  CS2R R30, SRZ ;  /* 0x00000000001e7805 */ /* 0x000fe2000001ff00 */
[----:B------:R-:W-:-:S04]  /*9780*/  IMAD.WIDE.U32 R52, R52, 0xc0, R48 ;  /* 0x000000c034347825 */ /* 0x000fc800078e0030 */
[----:B------:R-:W-:Y:S01]  /*9790*/  IMAD.WIDE.U32 R14, R14, 0xc0, R50 ;  /* 0x000000c00e0e7825 */ /* 0x000fe200078e0032 */
[----:B------:R-:W-:Y:S01]  /*97a0*/  LEA R8, P2, R52, UR4, 0x1 ;  /* 0x0000000434087c11 */ /* 0x000fe2000f8408ff */
[----:B------:R-:W-:Y:S02]  /*97b0*/  ULDC UR4, c[0x0][0x3d4] ;  /* 0x0000f50000047ab9 */ /* 0x000fe40000000800 */
[----:B------:R-:W-:Y:S01]  /*97c0*/  IMAD.IADD R7, R7, 0x1, R53 ;  /* 0x0000000107077824 */ /* 0x000fe200078e0235 */
[----:B------:R-:W-:Y:S01]  /*97d0*/  LEA R20, P3, R14, UR6, 0x1 ;  /* 0x000000060e147c11 */ /* 0x000fe2000f8608ff */
[----:B------:R-:W-:Y:S01]  /*97e0*/  IMAD.IADD R5, R5, 0x1, R15 ;  /* 0x0000000105057824 */ /* 0x000fe200078e020f */
[----:B------:R-:W-:Y:S02]  /*97f0*/  ISETP.GE.AND P4, PT, R61, UR4, PT ;  /* 0x000000043d007c0c */ /* 0x000fe4000bf86270 */
[----:B------:R-:W-:Y:S02]  /*9800*/  LEA.HI.X R9, R52, UR5, R7, 0x1, P2 ;  /* 0x0000000534097c11 */ /* 0x000fe400090f0c07 */
[----:B------:R-:W-:-:S02]  /*9810*/  CS2R R6, SRZ ;  /* 0x0000000000067805 */ /* 0x000fc4000001ff00 */
[----:B------:R-:W-:Y:S02]  /*9820*/  LEA.HI.X R21, R14, UR7, R5, 0x1, P3 ;  /* 0x000000070e157c11 */ /* 0x000fe400098f0c05 */
[----:B------:R-:W-:Y:S02]  /*9830*/  CS2R R4, SRZ ;  /* 0x0000000000047805 */ /* 0x000fe4000001ff00 */
[----:B------:R-:W-:Y:S02]  /*9840*/  ISETP.GE.AND P2, PT, R19, UR4, PT ;  /* 0x0000000413007c0c */ /* 0x000fe4000bf46270 */
[----:B------:R-:W-:Y:S01]  /*9850*/  ISETP.GE.AND P3, PT, R63, UR4, PT ;  /* 0x000000043f007c0c */ /* 0x000fe2000bf66270 */
[----:B------:R0:W5:Y:S04]  /*9860*/  @!P4 LDG.E.128 R40, desc[UR52][R8.64+0x40] ;  /* 0x000040340828c981 */ /* 0x000168000c1e1d00 */
[----:B------:R0:W5:Y:S06]  /*9870*/  @!P4 LDG.E.128 R28, desc[UR52][R20.64+0x40] ;  /* 0x00004034141cc981 */ /* 0x00016c000c1e1d00 */
[----:B------:R0:W5:Y:S04]  /*9880*/  @!P2 LDG.E.128 R32, desc[UR52][R8.64] ;  /* 0x000000340820a981 */ /* 0x000168000c1e1d00 */
[----:B------:R0:W5:Y:S04]  /*9890*/  @!P3 LDG.E.128 R36, desc[UR52][R8.64+0x20] ;  /* 0x000020340824b981 */ /* 0x000168000c1e1d00 */
[----:B------:R0:W5:Y:S04]  /*98a0*/  @!P2 LDG.E.128 R4, desc[UR52][R20.64] ;  /* 0x000000341404a981 */ /* 0x000168000c1e1d00 */
[----:B------:R0:W5:Y:S02]  /*98b0*/  @!P3 LDG.E.128 R24, desc[UR52][R20.64+0x20] ;  /* 0x000020341418b981 */ /* 0x000164000c1e1d00 */
.L_x_9462:
[----:B------:R-:W-:Y:S05]  /*98c0*/  BSYNC B1 ;  /* 0x0000000000017941 */ /* 0x000fea0003800000 */
.L_x_9461:
[----:B0-----:R-:W2:Y:S01]  /*98d0*/  LDL R20, [R1+0x4c] ;  /* 0x00004c0001147983 */ /* 0x001ea20000100800 */
[----:B------:R-:W-:Y:S01]  /*98e0*/  @P1 SHF.R.U32.HI R3, RZ, R59, R58 ;  /* 0x0000003bff031219 */ /* 0x000fe2000001163a */
[----:B-----5:R-:W-:Y:S01]  /*98f0*/  IMAD.MOV.U32 R0, RZ, RZ, R4 ;  /* 0x000000ffff007224 */ /* 0x020fe200078e0004 */
[----:B------:R-:W-:Y:S01]  /*9900*/  ULDC.64 UR4, c[0x0][0x3c8] ;  /* 0x0000f20000047ab9 */ /* 0x000fe20000000a00 */
[----:B------:R-:W-:Y:S01]  /*9910*/  IMAD.MOV.U32 R8, RZ, RZ, R5 ;  /* 0x000000ffff087224 */ /* 0x000fe200078e0005 */
[----:B------:R-:W-:Y:S01]  /*9920*/  SHF.R.S32.HI R9, RZ, 0x1f, R3 ;  /* 0x0000001fff097819 */ /* 0x000fe20000011403 */
[-C--:B------:R-:W-:Y:S01]  /*9930*/  IMAD.WIDE.U32 R56, R3, R12.reuse, R56 ;  /* 0x0000000c03387225 */ /* 0x080fe200078e0038 */
[----:B------:R-:W-:Y:S02]  /*9940*/  ULDC.64 UR6, c[0x0][0x3e0] ;  /* 0x0000f80000067ab9 */ /* 0x000fe40000000a00 */
[----:B------:R-:W-:Y:S01]  /*9950*/  PRMT R59, R0, 0x5410, R8 ;  /* 0x00005410003b7816 */ /* 0x000fe20000000008 */
[----:B------:R-:W-:-:S02]  /*9960*/  IMAD R0, R9, R12, RZ ;  /* 0x0000000c09007224 */ /* 0x000fc400078e02ff */
        /* <DEDUP_REMOVED lines=11> */
[----:B------:R-:W-:Y:S01]  /*9a20*/  LEA.HI.X R13, R56, UR5, R13, 0x1, P1 ;  /* 0x00000005380d7c11 */ /* 0x000fe200088f0c0d */
[----:B------:R-:W-:Y:S01]  /*9a30*/  IMAD.MOV.U32 R14, RZ, RZ, R6 ;  /* 0x000000ffff0e7224 */ /* 0x000fe200078e0006 */
[----:B------:R-:W-:Y:S01]  /*9a40*/  LEA.HI.X R3, R54, UR7, R3, 0x1, P2 ;  /* 0x0000000736037c11 */ /* 0x000fe200090f0c03 */
[----:B------:R-:W-:Y:S01]  /*9a50*/  IMAD.MOV.U32 R15, RZ, RZ, R7 ;  /* 0x000000ffff0f7224 */ /* 0x000fe200078e0007 */
[----:B------:R-:W-:-:S04]  /*9a60*/  PRMT R49, R9, 0x5410, R10 ;  /* 0x0000541009317816 */ /* 0x000fc8000000000a */
[----:B------:R-:W-:Y:S02]  /*9a70*/  PRMT R58, R15, 0x5410, R14 ;  /* 0x000054100f3a7816 */ /* 0x000fe4000000000e */
[----:B--2---:R-:W-:Y:S01]  /*9a80*/  LEA.HI R9, R20, R20, RZ, 0x1 ;  /* 0x0000001414097211 */ /* 0x004fe200078f08ff */
[----:B------:R-:W-:Y:S06]  /*9a90*/  BRA.DIV UR4, `(.L_x_9463) ;  /* 0x0000018a04007947 */ /* 0x000fec000b800000 */
.L_x_9704:
[----:B------:R-:W-:Y:S01]  /*9aa0*/  UMOV UR4, 0xffffffff ;  /* 0xffffffff00047882 */ /* 0x000fe20000000000 */
[----:B------:R-:W-:Y:S02]  /*9ab0*/  LOP3.LUT R9, R9, 0xfffffffe, RZ, 0xc0, !PT ;  /* 0xfffffffe09097812 */ /* 0x000fe400078ec0ff */
[----:B------:R-:W-:Y:S05]  /*9ac0*/  BRA.DIV UR4, `(.L_x_9464) ;  /* 0x0000018a04187947 */ /* 0x000fea000b800000 */
.L_x_9707:
[----:B------:R-:W-:Y:S01]  /*9ad0*/  UMOV UR4, 0xffffffff ;  /* 0xffffffff00047882 */ /* 0x000fe20000000000 */
[----:B------:R-:W-:Y:S02]  /*9ae0*/  IMAD.IADD R9, R20, 0x1, -R9 ;  /* 0x0000000114097824 */ /* 0x000fe400078e0a09 */
[----:B------:R-:W-:Y:S05]  /*9af0*/  BRA.DIV UR4, `(.L_x_9465) ;  /* 0x0000018a04347947 */ /* 0x000fea000b800000 */
.L_x_9710:
[----:B------:R-:W-:Y:S01]  /*9b00*/  UMOV UR4, 0xffffffff ;  /* 0xffffffff00047882 */ /* 0x000fe20000000000 */
[----:B------:R-:W-:Y:S02]  /*9b10*/  SHF.L.U32 R9, R9, 0x1f, RZ ;  /* 0x0000001f09097819 */ /* 0x000fe400000006ff */
[----:B------:R-:W-:Y:S05]  /*9b20*/  BRA.DIV UR4, `(.L_x_9466) ;  /* 0x0000018a04507947 */ /* 0x000fea000b800000 */
.L_x_9713:
[----:B------:R-:W0:Y:S01]  /*9b30*/  SYNCS.PHASECHK.TRANS64.TRYWAIT P1, [R2+URZ+0x2d800], R9 ;  /* 0x02d80009020075a7 */ /* 0x000e22000802017f */
[----:B------:R-:W-:Y:S01]  /*9b40*/  IMAD.MOV.U32 R0, RZ, RZ, R26 ;  /* 0x000000ffff007224 */ /* 0x000fe200078e001a */
[----:B------:R-:W-:Y:S01]  /*9b50*/  BSSY B1, `(.L_x_9467) ;  /* 0x000001c000017945 */ /* 0x000fe20003800000 */
[----:B------:R-:W-:Y:S02]  /*9b60*/  IMAD.MOV.U32 R3, RZ, RZ, R27 ;  /* 0x000000ffff037224 */ /* 0x000fe400078e001b */
        /* <DEDUP_REMOVED lines=23> */
[----:B------:R-:W-:-:S02]  /*9ce0*/  MOV R8, R43 ;  /* 0x0000002b00087202 */ /* 0x000fc40000000f00 */
[----:B------:R-:W-:Y:S01]  /*9cf0*/  PRMT R21, R10, 0x5410, R11 ;  /* 0x000054100a157816 */ /* 0x000fe2000000000b */
[----:B0-----:R-:W-:Y:S06]  /*9d00*/  @!P1 BRA `(.L_x_9468) ;  /* 0x0000018800009947 */ /* 0x001fec0003800000 */
.L_x_9714:
[----:B------:R-:W-:Y:S05]  /*9d10*/  BSYNC B1 ;  /* 0x0000000000017941 */ /* 0x000fea0003800000 */
.L_x_9467:
[----:B------:R-:W-:Y:S01]  /*9d20*/  PRMT R48, R0, 0x5410, R8 ;  /* 0x0000541000307816 */ /* 0x000fe20000000008 */
[----:B------:R-:W-:Y:S06]  /*9d30*/  @P0 BRA `(.L_x_9450) ;  /* 0x0000001400140947 */ /* 0x000fec0003800000 */
[----:B------:R1:W5:Y:S01]  /*9d40*/  LDL R75, [R1+0xc] ;  /* 0x00000c00014b7983 */ /* 0x0003620000100800 */
[----:B------:R-:W2:Y:S03]  /*9d50*/  LDC R0, c[0x0][0x3d4] ;  /* 0x0000f500ff007b82 */ /* 0x000ea60000000800 */
[----:B------:R1:W5:Y:S04]  /*9d60*/  LDL R74, [R1+0x14] ;  /* 0x00001400014a7983 */ /* 0x0003680000100800 */
[----:B------:R1:W5:Y:S01]  /*9d70*/  LDL R73, [R1+0x10] ;  /* 0x0000100001497983 */ /* 0x0003620000100800 */
[C---:B------:R-:W-:Y:S01]  /*9d80*/  VIADD R77, R19.reuse, 0x10 ;  /* 0x00000010134d7836 */ /* 0x040fe20000000000 */
[----:B------:R-:W-:Y:S01]  /*9d90*/  BSSY B1, `(.L_x_9469) ;  /* 0x000006b000017945 */ /* 0x000fe20003800000 */
[C---:B------:R-:W-:Y:S01]  /*9da0*/  VIADD R76, R19.reuse, 0x20 ;  /* 0x00000020134c7836 */ /* 0x040fe20000000000 */
[----:B--2---:R-:W-:-:S02]  /*9db0*/  ISETP.GE.AND P0, PT, R19, R0, PT ;  /* 0x000000001300720c */ /* 0x004fc40003f06270 */
[-C--:B------:R-:W-:Y:S02]  /*9dc0*/  ISETP.GE.AND P1, PT, R77, R0.reuse, PT ;  /* 0x000000004d00720c */ /* 0x080fe40003f26270 */
[----:B------:R-:W-:-:S09]  /*9dd0*/  ISETP.GE.AND P2, PT, R76, R0, PT ;  /* 0x000000004c00720c */ /* 0x000fd20003f46270 */
[----:B-1----:R-:W-:Y:S05]  /*9de0*/  @P0 BRA `(.L_x_9470) ;  /* 0x0000000400940947 */ /* 0x002fea0003800000 */
[----:B------:R-:W-:Y:S01]  /*9df0*/  LEA.HI R8, R46, R46, RZ, 0x1 ;  /* 0x0000002e2e087211 */ /* 0x000fe200078f08ff */
[----:B------:R-:W-:Y:S01]  /*9e00*/  HADD2.F32 R57, -RZ, R57.H0_H0 ;  /* 0x20000039ff397230 */ /* 0x000fe20000004100 */
[----:B-----5:R-:W-:Y:S01]  /*9e10*/  LOP3.LUT R10, R75, 0x18, R19, 0xf8, !PT ;  /* 0x000000184b0a7812 */ /* 0x020fe200078ef813 */
[----:B------:R-:W-:Y:S01]  /*9e20*/  HADD2.F32 R61, -RZ, R59.H1_H1 ;  /* 0x3000003bff3d7230 */ /* 0x000fe20000004100 */
[----:B0-----:R-:W-:Y:S02]  /*9e30*/  LOP3.LUT R9, R8, 0xfffffffe, RZ, 0xc0, !PT ;  /* 0xfffffffe08097812 */ /* 0x001fe400078ec0ff */
[----:B------:R-:W-:Y:S02]  /*9e40*/  LOP3.LUT R10, R10, R73, RZ, 0x3c, !PT ;  /* 0x000000490a0a7212 */ /* 0x000fe400078e3cff */
[----:B------:R-:W-:Y:S01]  /*9e50*/  SHF.R.U64 R71, R4, 0x10, R5 ;  /* 0x0000001004477819 */ /* 0x000fe20000001205 */
[----:B------:R-:W-:Y:S01]  /*9e60*/  IMAD.IADD R9, R46, 0x1, -R9 ;  /* 0x000000012e097824 */ /* 0x000fe200078e0a09 */
[----:B------:R-:W-:Y:S01]  /*9e70*/  SHF.R.U32.HI R62, RZ, 0x10, R5 ;  /* 0x00000010ff3e7819 */ /* 0x000fe20000011605 */
[----:B------:R-:W-:Y:S01]  /*9e80*/  IMAD.IADD R10, R74, 0x1, R10 ;  /* 0x000000014a0a7824 */ /* 0x000fe200078e020a */
[----:B------:R-:W-:-:S02]  /*9e90*/  SHF.R.U64 R4, R34, 0x10, R35 ;  /* 0x0000001022047819 */ /* 0x000fc40000001223 */
[----:B------:R-:W-:Y:S01]  /*9ea0*/  LEA.HI R8, R0, R9, RZ, 0x1d ;  /* 0x0000000900087211 */ /* 0x000fe200078fe8ff */
[----:B------:R-:W-:Y:S01]  /*9eb0*/  HADD2.F32 R62, -RZ, R62.H0_H0 ;  /* 0x2000003eff3e7230 */ /* 0x000fe20000004100 */
[----:B------:R-:W-:Y:S02]  /*9ec0*/  LEA R50, R10, UR38, 0x1 ;  /* 0x000000260a327c11 */ /* 0x000fe4000f8e08ff */
[----:B------:R-:W-:Y:S02]  /*9ed0*/  SHF.R.S32.HI R9, RZ, 0x1f, R8 ;  /* 0x0000001fff097819 */ /* 0x000fe40000011408 */
[----:B------:R-:W-:Y:S02]  /*9ee0*/  SHF.R.U32.HI R60, RZ, 0x10, R33 ;  /* 0x00000010ff3c7819 */ /* 0x000fe40000011621 */
[----:B------:R-:W-:Y:S01]  /*9ef0*/  LEA.HI R9, R9, R8, RZ, 0x2 ;  /* 0x0000000809097211 */ /* 0x000fe200078f10ff */
[----:B------:R-:W-:Y:S01]  /*9f00*/  IMAD.SHL.U32 R8, R8, 0x8, RZ ;  /* 0x0000000808087824 */ /* 0x000fe200078e00ff */
[----:B------:R-:W-:-:S02]  /*9f10*/  SHF.R.U32.HI R70, RZ, 0x10, R35 ;  /* 0x00000010ff467819 */ /* 0x000fc40000011623 */
[----:B------:R-:W-:Y:S02]  /*9f20*/  SHF.R.S32.HI R9, RZ, 0x2, R9 ;  /* 0x00000002ff097819 */ /* 0x000fe40000011409 */
[----:B------:R-:W-:Y:S02]  /*9f30*/  LOP3.LUT R8, R75, 0x18, R8, 0xf8, !PT ;  /* 0x000000184b087812 */ /* 0x000fe400078ef808 */
[--C-:B------:R-:W-:Y:S01]  /*9f40*/  SHF.R.U64 R69, R6, 0x10, R7.reuse ;  /* 0x0000001006457819 */ /* 0x100fe20000001207 */
[----:B------:R-:W-:Y:S01]  /*9f50*/  IMAD R12, R9, 0x1800, R74 ;  /* 0x00001800090c7824 */ /* 0x000fe200078e024a */
[----:B------:R-:W-:Y:S02]  /*9f60*/  LOP3.LUT R13, R8, R73, RZ, 0x3c, !PT ;  /* 0x00000049080d7212 */ /* 0x000fe400078e3cff */
[----:B------:R-:W0:Y:S01]  /*9f70*/  LDS.128 R8, [R50] ;  /* 0x0000000032087984 */ /* 0x000e220000000c00 */
[----:B------:R-:W-:Y:S02]  /*9f80*/  SHF.R.U32.HI R67, RZ, 0x10, R7 ;  /* 0x00000010ff437819 */ /* 0x000fe40000011607 */
[----:B------:R-:W-:Y:S01]  /*9f90*/  IMAD.IADD R13, R12, 0x1, R13 ;  /* 0x000000010c0d7824 */ /* 0x000fe200078e020d */
[----:B------:R-:W-:-:S03]  /*9fa0*/  SHF.R.U64 R32, R32, 0x10, R33 ;  /* 0x0000001020207819 */ /* 0x000fc60000001221 */
        /* <DEDUP_REMOVED lines=12> */
[----:B------:R-:W-:Y:S01]  /*a070*/  FMUL.FTZ R65, R34, R57 ;  /* 0x0000003922417220 */ /* 0x000fe20000410000 */
[----:B------:R-:W-:Y:S02]  /*a080*/  HADD2.F32 R34, -RZ, R60.H0_H0 ;  /* 0x2000003cff227230 */ /* 0x000fe40000004100 */
[----:B------:R-:W-:Y:S01]  /*a090*/  FMUL.FTZ R64, R35, R62 ;  /* 0x0000003e23407220 */ /* 0x000fe20000410000 */
[----:B------:R-:W-:-:S02]  /*a0a0*/  HADD2.F32 R60, -RZ, R59.H0_H0 ;  /* 0x2000003bff3c7230 */ /* 0x000fc40000004100 */
[C---:B------:R-:W-:Y:S01]  /*a0b0*/  FFMA.FTZ R63, R6.reuse, R57, -R63 ;  /* 0x00000039063f7223 */ /* 0x040fe2000001083f */
[----:B------:R-:W-:Y:S01]  /*a0c0*/  FFMA.FTZ R65, R6, R61, R65 ;  /* 0x0000003d06417223 */ /* 0x000fe20000010041 */
[----:B------:R-:W-:Y:S02]  /*a0d0*/  HADD2.F32 R6, -RZ, R66.H0_H0 ;  /* 0x20000042ff067230 */ /* 0x000fe40000004100 */
[----:B------:R-:W-:Y:S01]  /*a0e0*/  FFMA.FTZ R66, R9, R34, -R64 ;  /* 0x0000002209427223 */ /* 0x000fe20000010840 */
[----:B------:R-:W-:Y:S01]  /*a0f0*/  FMUL.FTZ R64, R13, R60 ;  /* 0x0000003c0d407220 */ /* 0x000fe20000410000 */
[----:B------:R-:W-:Y:S01]  /*a100*/  FMUL.FTZ R68, R35, R34 ;  /* 0x0000002223447220 */ /* 0x000fe20000410000 */
[----:B------:R-:W-:Y:S02]  /*a110*/  HADD2.F32 R55, -RZ, R14.H0_H0 ;  /* 0x2000000eff377230 */ /* 0x000fe40000004100 */
[----:B------:R-:W-:Y:S01]  /*a120*/  FMUL.FTZ R13, R13, R6 ;  /* 0x000000060d0d7220 */ /* 0x000fe20000410000 */
[----:B------:R-:W-:-:S02]  /*a130*/  HADD2.F32 R34, -RZ, R58.H1_H1 ;  /* 0x3000003aff227230 */ /* 0x000fc40000004100 */
[C---:B------:R-:W-:Y:S01]  /*a140*/  FFMA.FTZ R64, R5.reuse, R6, -R64 ;  /* 0x0000000605407223 */ /* 0x040fe20000010840 */
[--C-:B------:R-:W-:Y:S02]  /*a150*/  HADD2.F32 R6, -RZ, R72.reuse.H0_H0 ;  /* 0x20000048ff067230 */ /* 0x100fe40000004100 */
[----:B------:R-:W-:Y:S01]  /*a160*/  FFMA.FTZ R35, R5, R60, R13 ;  /* 0x0000003c05237223 */ /* 0x000fe2000001000d */
[----:B------:R-:W-:Y:S02]  /*a170*/  HADD2.F32 R56, -RZ, R15.H0_H0 ;  /* 0x2000000fff387230 */ /* 0x000fe40000004100 */
[----:B------:R-:W-:Y:S01]  /*a180*/  FMUL.FTZ R60, R55, R34 ;  /* 0x00000022373c7220 */ /* 0x000fe20000410000 */
[----:B------:R-:W-:Y:S02]  /*a190*/  HADD2.F32 R5, -RZ, R72.H1_H1 ;  /* 0x30000048ff057230 */ /* 0x000fe40000004100 */
[----:B------:R-:W-:Y:S01]  /*a1a0*/  FFMA.FTZ R68, R9, R62, R68 ;  /* 0x0000003e09447223 */ /* 0x000fe20000010044 */
[----:B------:R-:W-:-:S02]  /*a1b0*/  HADD2.F32 R58, -RZ, R58.H0_H0 ;  /* 0x2000003aff3a7230 */ /* 0x000fc40000004100 */
[-C--:B------:R-:W-:Y:S01]  /*a1c0*/  FMUL.FTZ R62, R55, R6.reuse ;  /* 0x00000006373e7220 */ /* 0x080fe20000410000 */
[C---:B------:R-:W-:Y:S01]  /*a1d0*/  FFMA.FTZ R55, R7.reuse, R6, -R60 ;  /* 0x0000000607377223 */ /* 0x040fe2000001083c */
[----:B------:R-:W-:Y:S02]  /*a1e0*/  HADD2.F32 R15, -RZ, R15.H1_H1 ;  /* 0x3000000fff0f7230 */ /* 0x000fe40000004100 */
[C---:B------:R-:W-:Y:S01]  /*a1f0*/  FMUL.FTZ R9, R56.reuse, R5 ;  /* 0x0000000538097220 */ /* 0x040fe20000410000 */
[----:B------:R-:W-:Y:S02]  /*a200*/  HADD2.F32 R60, -RZ, R67.H0_H0 ;  /* 0x20000043ff3c7230 */ /* 0x000fe40000004100 */
[----:B------:R-:W-:Y:S01]  /*a210*/  FFMA.FTZ R62, R7, R34, R62 ;  /* 0x00000022073e7223 */ /* 0x000fe2000001003e */
[----:B------:R-:W-:Y:S02]  /*a220*/  HADD2.F32 R6, -RZ, R70.H0_H0 ;  /* 0x20000046ff067230 */ /* 0x000fe40000004100 */
[-C--:B------:R-:W-:Y:S01]  /*a230*/  FMUL.FTZ R70, R56, R58.reuse ;  /* 0x0000003a38467220 */ /* 0x080fe20000410000 */
[----:B------:R-:W-:Y:S01]  /*a240*/  FFMA.FTZ R58, R33, R58, R9 ;  /* 0x0000003a213a7223 */ /* 0x000fe20000010009 */
[----:B------:R-:W-:-:S02]  /*a250*/  HADD2.F32 R12, -RZ, R12.H1_H1 ;  /* 0x3000000cff0c7230 */ /* 0x000fc40000004100 */
[----:B------:R-:W-:Y:S01]  /*a260*/  FMUL.FTZ R34, R15, R60 ;  /* 0x0000003c0f227220 */ /* 0x000fe20000410000 */
[----:B------:R-:W-:Y:S02]  /*a270*/  HADD2.F32 R14, -RZ, R14.H1_H1 ;  /* 0x3000000eff0e7230 */ /* 0x000fe40000004100 */
[----:B------:R-:W-:Y:S01]  /*a280*/  FFMA.FTZ R70, R33, R5, -R70 ;  /* 0x0000000521467223 */ /* 0x000fe20000010846 */
        /* <DEDUP_REMOVED lines=27> */
.L_x_9470:
[----:B------:R-:W-:Y:S05]  /*a440*/  BSYNC B1 ;  /* 0x0000000000017941 */ /* 0x000fea0003800000 */
.L_x_9469:
[----:B------:R-:W-:Y:S04]  /*a450*/  BSSY B1, `(.L_x_9471) ;  /* 0x000006a000017945 */ /* 0x000fe80003800000 */
[----:B------:R-:W-:Y:S05]  /*a460*/  @P1 BRA `(.L_x_9472) ;  /* 0x0000000400a01947 */ /* 0x000fea0003800000 */
[----:B-1----:R-:W-:Y:S01]  /*a470*/  SHF.R.S32.HI R4, RZ, 0x1f, R77 ;  /* 0x0000001fff047819 */ /* 0x002fe2000001144d */
[----:B------:R-:W-:Y:S01]  /*a480*/  HADD2.F32 R35, -RZ, R53.H1_H1 ;  /* 0x30000035ff237230 */ /* 0x000fe20000004100 */
[----:B------:R-:W-:Y:S02]  /*a490*/  SHF.R.U64 R59, R36, 0x10, R37 ;  /* 0x00000010243b7819 */ /* 0x000fe40000001225 */
[CC--:B------:R-:W-:Y:S02]  /*a4a0*/  LEA.HI R5, R4.reuse, R77.reuse, RZ, 0x3 ;  /* 0x0000004d04057211 */ /* 0x0c0fe400078f18ff */
[----:B------:R-:W-:Y:S02]  /*a4b0*/  LEA.HI R6, R4, R77, RZ, 0x5 ;  /* 0x0000004d04067211 */ /* 0x000fe400078f28ff */
[----:B------:R-:W-:Y:S02]  /*a4c0*/  SHF.R.S32.HI R7, RZ, 0x3, R5 ;  /* 0x00000003ff077819 */ /* 0x000fe40000011405 */
[----:B------:R-:W-:Y:S01]  /*a4d0*/  SHF.R.U32.HI R36, RZ, 0x10, R37 ;  /* 0x00000010ff247819 */ /* 0x000fe20000011625 */
[----:B------:R-:W-:Y:S01]  /*a4e0*/  HADD2.F32 R37, -RZ, R49.H1_H1 ;  /* 0x30000031ff257230 */ /* 0x000fe20000004100 */
[----:B------:R-:W-:-:S02]  /*a4f0*/  LEA.HI R4, R0, R7, RZ, 0x1d ;  /* 0x0000000700047211 */ /* 0x000fc400078fe8ff */
[----:B------:R-:W-:Y:S02]  /*a500*/  SHF.R.S32.HI R7, RZ, 0x5, R6 ;  /* 0x00000005ff077819 */ /* 0x000fe40000011406 */
[----:B-----5:R-:W-:Y:S02]  /*a510*/  LOP3.LUT R6, R75, 0x18, R5, 0xf8, !PT ;  /* 0x000000184b067812 */ /* 0x020fe400078ef805 */
[----:B------:R-:W-:Y:S01]  /*a520*/  SHF.R.S32.HI R5, RZ, 0x1f, R4 ;  /* 0x0000001fff057819 */ /* 0x000fe20000011404 */
[----:B------:R-:W-:Y:S01]  /*a530*/  IMAD R7, R7, 0x1800, R74 ;  /* 0x0000180007077824 */ /* 0x000fe200078e024a */
[----:B------:R-:W-:Y:S02]  /*a540*/  LOP3.LUT R6, R6, R73, RZ, 0x3c, !PT ;  /* 0x0000004906067212 */ /* 0x000fe400078e3cff */
[----:B------:R-:W-:Y:S01]  /*a550*/  LEA.HI R5, R5, R4, RZ, 0x2 ;  /* 0x0000000405057211 */ /* 0x000fe200078f10ff */
[----:B------:R-:W-:Y:S01]  /*a560*/  IMAD.SHL.U32 R4, R4, 0x8, RZ ;  /* 0x0000000804047824 */ /* 0x000fe200078e00ff */
[----:B------:R-:W-:Y:S01]  /*a570*/  SHF.R.U64 R55, R26, 0x10, R27 ;  /* 0x000000101a377819 */ /* 0x000fe2000000121b */
[----:B------:R-:W-:Y:S01]  /*a580*/  IMAD.IADD R6, R7, 0x1, R6 ;  /* 0x0000000107067824 */ /* 0x000fe200078e0206 */
[----:B------:R-:W-:-:S02]  /*a590*/  SHF.R.S32.HI R5, RZ, 0x2, R5 ;  /* 0x00000002ff057819 */ /* 0x000fc40000011405 */
[----:B------:R-:W-:Y:S02]  /*a5a0*/  LOP3.LUT R4, R75, 0x18, R4, 0xf8, !PT ;  /* 0x000000184b047812 */ /* 0x000fe400078ef804 */
[----:B------:R-:W-:Y:S01]  /*a5b0*/  LEA R12, R6, UR38, 0x1 ;  /* 0x00000026060c7c11 */ /* 0x000fe2000f8e08ff */
[----:B------:R-:W-:Y:S01]  /*a5c0*/  IMAD R8, R5, 0x1800, R74 ;  /* 0x0000180005087824 */ /* 0x000fe200078e024a */
[----:B0-----:R-:W-:Y:S02]  /*a5d0*/  LOP3.LUT R9, R4, R73, RZ, 0x3c, !PT ;  /* 0x0000004904097212 */ /* 0x001fe400078e3cff */
[----:B------:R-:W-:Y:S01]  /*a5e0*/  SHF.R.U32.HI R34, RZ, 0x10, R25 ;  /* 0x00000010ff227819 */ /* 0x000fe20000011619 */
[----:B------:R-:W0:Y:S01]  /*a5f0*/  LDS.128 R4, [R12] ;  /* 0x000000000c047984 */ /* 0x000e220000000c00 */
[----:B------:R-:W-:Y:S01]  /*a600*/  SHF.R.U64 R58, R38, 0x10, R39 ;  /* 0x00000010263a7819 */ /* 0x000fe20000001227 */
[----:B------:R-:W-:Y:S01]  /*a610*/  IMAD.IADD R9, R8, 0x1, R9 ;  /* 0x0000000108097824 */ /* 0x000fe200078e0209 */
[----:B------:R-:W-:Y:S01]  /*a620*/  SHF.R.U32.HI R56, RZ, 0x10, R39 ;  /* 0x00000010ff387819 */ /* 0x000fe20000011627 */
[----:B------:R-:W-:Y:S01]  /*a630*/  HADD2.F32 R34, -RZ, R34.H0_H0 ;  /* 0x20000022ff227230 */ /* 0x000fe20000004100 */
[----:B------:R-:W-:Y:S01]  /*a640*/  SHF.R.U32.HI R50, RZ, 0x10, R27 ;  /* 0x00000010ff327819 */ /* 0x000fe2000001161b */
[----:B------:R-:W-:Y:S01]  /*a650*/  IMAD R13, R9, 0x2, R2 ;  /* 0x00000002090d7824 */ /* 0x000fe200078e0202 */
[----:B------:R-:W-:-:S04]  /*a660*/  SHF.R.U64 R57, R24, 0x10, R25 ;  /* 0x0000001018397819 */ /* 0x000fc80000001219 */
[----:B------:R-:W1:Y:S01]  /*a670*/  LDS.128 R8, [R13+0xc400] ;  /* 0x00c400000d087984 */ /* 0x000e620000000c00 */
[--C-:B0-----:R-:W-:Y:S02]  /*a680*/  HADD2.F32 R14, -RZ, R5.reuse.H0_H0 ;  /* 0x20000005ff0e7230 */ /* 0x101fe40000004100 */
[----:B------:R-:W-:Y:S02]  /*a690*/  HADD2.F32 R15, -RZ, R5.H1_H1 ;  /* 0x30000005ff0f7230 */ /* 0x000fe40000004100 */
[--C-:B------:R-:W-:Y:S02]  /*a6a0*/  HADD2.F32 R24, -RZ, R7.reuse.H0_H0 ;  /* 0x20000007ff187230 */ /* 0x100fe40000004100 */
[----:B------:R-:W-:Y:S02]  /*a6b0*/  HADD2.F32 R25, -RZ, R7.H1_H1 ;  /* 0x30000007ff197230 */ /* 0x000fe40000004100 */
[----:B------:R-:W-:Y:S02]  /*a6c0*/  HADD2.F32 R5, -RZ, R4.H0_H0 ;  /* 0x20000004ff057230 */ /* 0x000fe40000004100 */
[----:B------:R-:W-:-:S02]  /*a6d0*/  HADD2.F32 R7, -RZ, R6.H0_H0 ;  /* 0x20000006ff077230 */ /* 0x000fc40000004100 */
        /* <DEDUP_REMOVED lines=8> */
[----:B------:R-:W-:-:S02]  /*a760*/  HADD2.F32 R39, -RZ, R52.H1_H1 ;  /* 0x30000034ff277230 */ /* 0x000fc40000004100 */
[----:B------:R-:W-:Y:S01]  /*a770*/  FFMA.FTZ R51, R14, R37, R51 ;  /* 0x000000250e337223 */ /* 0x000fe20000010033 */
[----:B------:R-:W-:Y:S02]  /*a780*/  HADD2.F32 R35, -RZ, R54.H1_H1 ;  /* 0x30000036ff237230 */ /* 0x000fe40000004100 */
[-C--:B------:R-:W-:Y:S01]  /*a790*/  FMUL.FTZ R14, R27, R26.reuse ;  /* 0x0000001a1b0e7220 */ /* 0x080fe20000410000 */
[----:B------:R-:W-:Y:S01]  /*a7a0*/  FFMA.FTZ R37, R15, R26, -R36 ;  /* 0x0000001a0f257223 */ /* 0x000fe20000010824 */
[C---:B------:R-:W-:Y:S01]  /*a7b0*/  FMUL.FTZ R27, R32.reuse, R39 ;  /* 0x00000027201b7220 */ /* 0x040fe20000410000 */
[----:B------:R-:W-:Y:S02]  /*a7c0*/  HADD2.F32 R33, -RZ, R11.H1_H1 ;  /* 0x3000000bff217230 */ /* 0x000fe40000004100 */
[-C--:B------:R-:W-:Y:S01]  /*a7d0*/  FMUL.FTZ R32, R32, R35.reuse ;  /* 0x0000002320207220 */ /* 0x080fe20000410000 */
[----:B------:R-:W-:Y:S02]  /*a7e0*/  HADD2.F32 R36, -RZ, R50.H0_H0 ;  /* 0x20000032ff247230 */ /* 0x000fe40000004100 */
[----:B------:R-:W-:Y:S01]  /*a7f0*/  FFMA.FTZ R35, R24, R35, -R27 ;  /* 0x0000002318237223 */ /* 0x000fe2000001081b */
[----:B------:R-:W-:-:S02]  /*a800*/  HADD2.F32 R26, -RZ, R56.H0_H0 ;  /* 0x20000038ff1a7230 */ /* 0x000fc40000004100 */
[----:B------:R-:W-:Y:S01]  /*a810*/  FFMA.FTZ R39, R24, R39, R32 ;  /* 0x0000002718277223 */ /* 0x000fe20000010020 */
[----:B------:R-:W-:Y:S02]  /*a820*/  HADD2.F32 R9, -RZ, R8.H0_H0 ;  /* 0x20000008ff097230 */ /* 0x000fe40000004100 */
[----:B------:R-:W-:Y:S01]  /*a830*/  FMUL.FTZ R32, R33, R36 ;  /* 0x0000002421207220 */ /* 0x000fe20000410000 */
[----:B------:R-:W-:Y:S02]  /*a840*/  HADD2.F32 R24, -RZ, R49.H0_H0 ;  /* 0x20000031ff187230 */ /* 0x000fe40000004100 */
[----:B------:R-:W-:Y:S01]  /*a850*/  FFMA.FTZ R34, R15, R34, R14 ;  /* 0x000000220f227223 */ /* 0x000fe2000001000e */
[----:B------:R-:W-:Y:S02]  /*a860*/  HADD2.F32 R14, -RZ, R53.H0_H0 ;  /* 0x20000035ff0e7230 */ /* 0x000fe40000004100 */
        /* <DEDUP_REMOVED lines=25> */
[----:B------:R-:W-:Y:S01]  /*aa00*/  FFMA.FTZ R56, R25, R36, R56 ;  /* 0x0000002419387223 */ /* 0x000fe20000010038 */
        /* <DEDUP_REMOVED lines=14> */
.L_x_9472:
[----:B------:R-:W-:Y:S05]  /*aaf0*/  BSYNC B1 ;  /* 0x0000000000017941 */ /* 0x000fea0003800000 */
.L_x_9471:
[----:B------:R-:W-:Y:S05]  /*ab00*/  @P2 BRA `(.L_x_9450) ;  /* 0x0000000400a02947 */ /* 0x000fea0003800000 */
[----:B-12---:R-:W-:Y:S02]  /*ab10*/  SHF.R.S32.HI R4, RZ, 0x1f, R76 ;  /* 0x0000001fff047819 */ /* 0x006fe4000001144c */
[----:B------:R-:W-:Y:S02]  /*ab20*/  SHF.R.U64 R37, R30, 0x10, R31 ;  /* 0x000000101e257819 */ /* 0x000fe4000000121f */
[CC--:B------:R-:W-:Y:S02]  /*ab30*/  LEA.HI R5, R4.reuse, R76.reuse, RZ, 0x3 ;  /* 0x0000004c04057211 */ /* 0x0c0fe400078f18ff */
[----:B------:R-:W-:Y:S02]  /*ab40*/  LEA.HI R4, R4, R76, RZ, 0x5 ;  /* 0x0000004c04047211 */ /* 0x000fe400078f28ff */
[----:B------:R-:W-:Y:S02]  /*ab50*/  SHF.R.S32.HI R7, RZ, 0x3, R5 ;  /* 0x00000003ff077819 */ /* 0x000fe40000011405 */
[----:B------:R-:W-:-:S02]  /*ab60*/  SHF.R.S32.HI R6, RZ, 0x5, R4 ;  /* 0x00000005ff067819 */ /* 0x000fc40000011404 */
[----:B------:R-:W-:Y:S02]  /*ab70*/  LEA.HI R0, R0, R7, RZ, 0x1d ;  /* 0x0000000700007211 */ /* 0x000fe400078fe8ff */
[----:B-----5:R-:W-:Y:S01]  /*ab80*/  LOP3.LUT R4, R75, 0x18, R5, 0xf8, !PT ;  /* 0x000000184b047812 */ /* 0x020fe200078ef805 */
[----:B------:R-:W-:Y:S01]  /*ab90*/  IMAD R6, R6, 0x1800, R74 ;  /* 0x0000180006067824 */ /* 0x000fe200078e024a */
[----:B------:R-:W-:Y:S02]  /*aba0*/  SHF.R.S32.HI R5, RZ, 0x1f, R0 ;  /* 0x0000001fff057819 */ /* 0x000fe40000011400 */
[----:B------:R-:W-:Y:S02]  /*abb0*/  LOP3.LUT R7, R4, R73, RZ, 0x3c, !PT ;  /* 0x0000004904077212 */ /* 0x000fe400078e3cff */
[----:B------:R-:W-:Y:S01]  /*abc0*/  LEA.HI R5, R5, R0, RZ, 0x2 ;  /* 0x0000000005057211 */ /* 0x000fe200078f10ff */
[----:B------:R-:W-:Y:S01]  /*abd0*/  IMAD.SHL.U32 R0, R0, 0x8, RZ ;  /* 0x0000000800007824 */ /* 0x000fe200078e00ff */
[----:B------:R-:W-:Y:S01]  /*abe0*/  SHF.R.U32.HI R34, RZ, 0x10, R31 ;  /* 0x00000010ff227819 */ /* 0x000fe2000001161f */
[----:B------:R-:W-:Y:S01]  /*abf0*/  IMAD.IADD R6, R6, 0x1, R7 ;  /* 0x0000000106067824 */ /* 0x000fe200078e0207 */
[----:B------:R-:W-:Y:S01]  /*ac00*/  SHF.R.S32.HI R5, RZ, 0x2, R5 ;  /* 0x00000002ff057819 */ /* 0x000fe20000011405 */
[----:B------:R-:W-:Y:S01]  /*ac10*/  HADD2.F32 R31, -RZ, R3.H1_H1 ;  /* 0x30000003ff1f7230 */ /* 0x000fe20000004100 */
[----:B------:R-:W-:-:S02]  /*ac20*/  LOP3.LUT R0, R75, 0x18, R0, 0xf8, !PT ;  /* 0x000000184b007812 */ /* 0x000fc400078ef800 */
[----:B------:R-:W-:Y:S01]  /*ac30*/  LEA R50, R6, UR38, 0x1 ;  /* 0x0000002606327c11 */ /* 0x000fe2000f8e08ff */
[----:B------:R-:W-:Y:S01]  /*ac40*/  IMAD R8, R5, 0x1800, R74 ;  /* 0x0000180005087824 */ /* 0x000fe200078e024a */
[----:B0-----:R-:W-:Y:S02]  /*ac50*/  LOP3.LUT R9, R0, R73, RZ, 0x3c, !PT ;  /* 0x0000004900097212 */ /* 0x001fe400078e3cff */
[--C-:B------:R-:W-:Y:S01]  /*ac60*/  SHF.R.U64 R38, R28, 0x10, R29.reuse ;  /* 0x000000101c267819 */ /* 0x100fe2000000121d */
[----:B------:R-:W0:Y:S01]  /*ac70*/  LDS.128 R4, [R50] ;  /* 0x0000000032047984 */ /* 0x000e220000000c00 */
[----:B------:R-:W-:Y:S01]  /*ac80*/  SHF.R.U32.HI R28, RZ, 0x10, R29 ;  /* 0x00000010ff1c7819 */ /* 0x000fe2000001161d */
[----:B------:R-:W-:Y:S01]  /*ac90*/  IMAD.IADD R9, R8, 0x1, R9 ;  /* 0x0000000108097824 */ /* 0x000fe200078e0209 */
[--C-:B------:R-:W-:Y:S01]  /*aca0*/  SHF.R.U64 R49, R40, 0x10, R41.reuse ;  /* 0x0000001028317819 */ /* 0x100fe20000001229 */
[----:B------:R-:W-:Y:S01]  /*acb0*/  HADD2.F32 R29, -RZ, R21.H1_H1 ;  /* 0x30000015ff1d7230 */ /* 0x000fe20000004100 */
[----:B------:R-:W-:Y:S01]  /*acc0*/  SHF.R.U32.HI R40, RZ, 0x10, R41 ;  /* 0x00000010ff287819 */ /* 0x000fe20000011629 */
[----:B------:R-:W-:Y:S01]  /*acd0*/  IMAD R0, R9, 0x2, R2 ;  /* 0x0000000209007824 */ /* 0x000fe200078e0202 */
[--C-:B------:R-:W-:Y:S01]  /*ace0*/  SHF.R.U64 R39, R42, 0x10, R43.reuse ;  /* 0x000000102a277819 */ /* 0x100fe2000000122b */
[----:B------:R-:W-:Y:S01]  /*acf0*/  HADD2.F32 R28, -RZ, R28.H0_H0 ;  /* 0x2000001cff1c7230 */ /* 0x000fe20000004100 */
[----:B------:R-:W-:-:S02]  /*ad00*/  SHF.R.U32.HI R42, RZ, 0x10, R43 ;  /* 0x00000010ff2a7819 */ /* 0x000fc4000001162b */
        /* <DEDUP_REMOVED lines=28> */
[----:B------:R-:W-:Y:S01]  /*aed0*/  FFMA.FTZ R28, R13, R28, R12 ;  /* 0x0000001c0d1c7223 */ /* 0x000fe2000001000c */
[C---:B------:R-:W-:Y:S01]  /*aee0*/  FMUL.FTZ R26, R27.reuse, R30 ;  /* 0x0000001e1b1a7220 */ /* 0x040fe20000410000 */
[----:B------:R-:W-:Y:S02]  /*aef0*/  HADD2.F32 R14, -RZ, R3.H0_H0 ;  /* 0x20000003ff0e7230 */ /* 0x000fe40000004100 */
[-C--:B------:R-:W-:Y:S01]  /*af00*/  FMUL.FTZ R36, R27, R24.reuse ;  /* 0x000000181b247220 */ /* 0x080fe20000410000 */
[----:B------:R-:W-:Y:S02]  /*af10*/  HADD2.F32 R12, -RZ, R21.H0_H0 ;  /* 0x20000015ff0c7230 */ /* 0x000fe40000004100 */
        /* <DEDUP_REMOVED lines=9> */
[----:B------:R-:W-:Y:S01]  /*afb0*/  FFMA.FTZ R14, R5, R14, R9 ;  /* 0x0000000e050e7223 */ /* 0x000fe20000010009 */
        /* <DEDUP_REMOVED lines=29> */
.L_x_9450:
[----:B------:R-:W-:Y:S05]  /*b190*/  BSYNC B0 ;  /* 0x0000000000007941 */ /* 0x000fea0003800000 */
.L_x_9440:
        /* <DEDUP_REMOVED lines=8> */
.L_x_9438:
[----:B0--3--:R-:W-:-:S05]  /*b220*/  IMAD.U32 R0, RZ, RZ, UR37 ;  /* 0x00000025ff007e24 */ /* 0x009fca000f8e00ff */
[----:B------:R-:W-:-:S13]  /*b230*/  ISETP.NE.AND P0, PT, R0, 0x3, PT ;  /* 0x000000030000780c */ /* 0x000fda0003f05270 */
[----:B------:R-:W-:Y:S05]  /*b240*/  @!P0 BRA `(.L_x_9473) ;  /* 0x0000000000048947 */ /* 0x000fea0003800000 */
[----:B------:R-:W-:Y:S01]  /*b250*/  BPT.TRAP 0x1 ;  /* 0x000000040000795c */ /* 0x000fe20000300000 */
.L_x_9473:
[----:B------:R-:W-:Y:S01]  /*b260*/  IMAD R0, R17, 0x8, R2 ;  /* 0x0000000811007824 */ /* 0x000fe200078e0202 */
[----:B--2-4-:R-:W-:-:S04]  /*b270*/  SHF.L.U32 R3, R22, 0x1f, RZ ;  /* 0x0000001f16037819 */ /* 0x014fc800000006ff */
[----:B------:R0:W2:Y:S01]  /*b280*/  SYNCS.PHASECHK.TRANS64.TRYWAIT P2, [R0+URZ+0x2d830], R3 ;  /* 0x02d83003000075a7 */ /* 0x0000a2000804017f */
[----:B------:R-:W-:Y:S05]  /*b290*/  @!P0 BRA `(.L_x_9474) ;  /* 0x0000000000048947 */ /* 0x000fea0003800000 */
[----:B------:R-:W-:Y:S01]  /*b2a0*/  BPT.TRAP 0x1 ;  /* 0x000000040000795c */ /* 0x000fe20000300000 */
.L_x_9474:
[----:B------:R-:W3:Y:S01]  /*b2b0*/  S2R R8, SR_TID.X ;  /* 0x0000000000087919 */ /* 0x000ee20000002100 */
[----:B------:R-:W-:-:S05]  /*b2c0*/  LOP3.LUT R47, R47, 0xffffff80, RZ, 0xc0, !PT ;  /* 0xffffff802f2f7812 */ /* 0x000fca00078ec0ff */
[----:B------:R-:W-:-:S05]  /*b2d0*/  IMAD.IADD R47, R46, 0x1, -R47 ;  /* 0x000000012e2f7824 */ /* 0x000fca00078e0a2f */
[----:B------:R-:W-:-:S04]  /*b2e0*/  SHF.R.S32.HI R6, RZ, 0x1f, R47 ;  /* 0x0000001fff067819 */ /* 0x000fc8000001142f */
[CC--:B------:R-:W-:Y:S02]  /*b2f0*/  LEA.HI R4, R6.reuse, R47.reuse, RZ, 0x2 ;  /* 0x0000002f06047211 */ /* 0x0c0fe400078f10ff */
[----:B------:R-:W-:Y:S02]  /*b300*/  LEA.HI R6, R6, R47, RZ, 0x5 ;  /* 0x0000002f06067211 */ /* 0x000fe400078f28ff */
[--C-:B------:R-:W-:Y:S02]  /*b310*/  SHF.R.S32.HI R7, RZ, 0x2, R4.reuse ;  /* 0x00000002ff077819 */ /* 0x100fe40000011404 */
[----:B------:R-:W-:Y:S02]  /*b320*/  SHF.R.S32.HI R4, RZ, 0x1f, R4 ;  /* 0x0000001fff047819 */ /* 0x000fe40000011404 */
[----:B------:R-:W-:Y:S02]  /*b330*/  SHF.R.S32.HI R6, RZ, 0x5, R6 ;  /* 0x00000005ff067819 */ /* 0x000fe40000011406 */
[----:B------:R-:W-:Y:S01]  /*b340*/  LEA.HI R5, R4, R7, RZ, 0x3 ;  /* 0x0000000704057211 */ /* 0x000fe200078f18ff */
[----:B------:R-:W-:Y:S01]  /*b350*/  IMAD.HI R4, R44, 0x55555556, RZ ;  /* 0x555555562c047827 */ /* 0x000fe200078e02ff */
[----:B---3--:R-:W-:-:S02]  /*b360*/  LOP3.LUT R9, R8, 0x7f, RZ, 0xc0, !PT ;  /* 0x0000007f08097812 */ /* 0x008fc400078ec0ff */
[----:B------:R-:W-:Y:S02]  /*b370*/  LOP3.LUT R8, R5, 0xfffffff8, RZ, 0xc0, !PT ;  /* 0xfffffff805087812 */ /* 0x000fe400078ec0ff */
[----:B------:R-:W-:Y:S02]  /*b380*/  LEA.HI R5, R4, R4, RZ, 0x1 ;  /* 0x0000000404057211 */ /* 0x000fe400078f08ff */
[----:B------:R-:W-:Y:S01]  /*b390*/  ISETP.NE.AND P1, PT, R9, RZ, PT ;  /* 0x000000ff0900720c */ /* 0x000fe20003f25270 */
[----:B------:R-:W-:Y:S02]  /*b3a0*/  IMAD.IADD R7, R7, 0x1, -R8 ;  /* 0x0000000107077824 */ /* 0x000fe400078e0a08 */
[----:B------:R-:W-:-:S03]  /*b3b0*/  IMAD R5, R5, -0x3, R44 ;  /* 0xfffffffd05057824 */ /* 0x000fc600078e022c */
[----:B------:R-:W-:Y:S01]  /*b3c0*/  LEA R6, R6, R7, 0x4 ;  /* 0x0000000706067211 */ /* 0x000fe200078e20ff */
[----:B--2---:R-:W-:Y:S06]  /*b3d0*/  @P2 BRA `(.L_x_9475) ;  /* 0x0000000000082947 */ /* 0x004fec0003800000 */
[----:B------:R-:W2:Y:S02]  /*b3e0*/  SYNCS.PHASECHK.TRANS64.TRYWAIT P2, [R0+URZ+0x2d830], R3 ;  /* 0x02d83003000075a7 */ /* 0x000ea4000804017f */
[----:B--2---:R-:W-:Y:S05]  /*b3f0*/  @!P2 BRA `(.L_x_9476) ;  /* 0x000001700058a947 */ /* 0x004fea0003800000 */
.L_x_9475:
[----:B------:R-:W-:Y:S05]  /*b400*/  WARPSYNC.ALL ;  /* 0x0000000000007948 */ /* 0x000fea0003800000 */
[----:B------:R-:W-:Y:S02]  /*b410*/  IMAD R20, R5, 0x40, R6 ;  /* 0x0000004005147824 */ /* 0x000fe400078e0206 */
[----:B0-2---:R-:W-:Y:S01]  /*b420*/  VIADD R3, R2, 0x15400 ;  /* 0x0001540002037836 */ /* 0x005fe20000000000 */
[----:B------:R-:W-:-:S04]  /*b430*/  LOP3.LUT R6, R45, 0x10000, RZ, 0xfc, !PT ;  /* 0x000100002d067812 */ /* 0x000fc800078efcff */
[----:B------:R-:W-:-:S04]  /*b440*/  SHF.R.U32.HI R3, RZ, 0x4, R3 ;  /* 0x00000004ff037819 */ /* 0x000fc80000011603 */
[----:B------:R-:W-:-:S04]  /*b450*/  LOP3.LUT R3, R3, 0x3fff, RZ, 0xc0, !PT ;  /* 0x00003fff03037812 */ /* 0x000fc800078ec0ff */
[----:B------:R-:W-:Y:S01]  /*b460*/  LOP3.LUT R4, R3, 0x10000, RZ, 0xfc, !PT ;  /* 0x0001000003047812 */ /* 0x000fe200078efcff */
[----:B------:R-:W-:Y:S02]  /*b470*/  IMAD.MOV.U32 R7, RZ, RZ, -0x7fffffe0 ;  /* 0x80000020ff077424 */ /* 0x000fe400078e00ff */
[----:B------:R-:W-:Y:S02]  /*b480*/  IMAD.MOV.U32 R5, RZ, RZ, -0x7fffffe0 ;  /* 0x80000020ff057424 */ /* 0x000fe400078e00ff */
[----:B------:R0:W-:Y:S01]  /*b490*/  STL [R1+0x8], R4 ;  /* 0x0000080401007387 */ /* 0x0001e20000100800 */
[C---:B------:R-:W-:Y:S02]  /*b4a0*/  R2UR UR4, R6.reuse ;  /* 0x00000000060472ca */ /* 0x040fe400000e0000 */
[----:B------:R-:W-:Y:S01]  /*b4b0*/  R2UR UR5, R7 ;  /* 0x00000000070572ca */ /* 0x000fe200000e0000 */
[----:B-----5:R-:W-:Y:S01]  /*b4c0*/  WARPGROUP.ARRIVE ;  /* 0x00000000000079c5 */ /* 0x020fe20000000000 */
[----:B------:R-:W-:Y:S01]  /*b4d0*/  R2UR UR7, R5 ;  /* 0x00000000050772ca */ /* 0x000fe200000e0000 */
[----:B------:R-:W-:Y:S01]  /*b4e0*/  VIADD R154, R6, 0x2 ;  /* 0x00000002069a7836 */ /* 0x000fe20000000000 */
[----:B------:R-:W2:Y:S01]  /*b4f0*/  LDL R97, [R1+0x28] ;  /* 0x0000280001617983 */ /* 0x000ea20000100800 */
[----:B0-----:R-:W-:-:S03]  /*b500*/  IMAD R4, R17, 0x600, R4 ;  /* 0x0000060011047824 */ /* 0x001fc600078e0204 */
[----:B------:R-:W3:Y:S02]  /*b510*/  LDL R98, [R1+0x30] ;  /* 0x0000300001627983 */ /* 0x000ee40000100800 */
[C---:B------:R-:W-:Y:S01]  /*b520*/  R2UR UR6, R4.reuse ;  /* 0x00000000040672ca */ /* 0x040fe200000e0000 */
[----:B------:R-:W-:Y:S01]  /*b530*/  IMAD.MOV.U32 R155, RZ, RZ, -0x7fffffe0 ;  /* 0x80000020ff9b7424 */ /* 0x000fe200078e00ff */
[----:B------:R-:W4:Y:S11]  /*b540*/  LDL R96, [R1+0x34] ;  /* 0x0000340001607983 */ /* 0x000f360000100800 */
[----:B------:R-:W-:Y:S01]  /*b550*/  HGMMA.64x128x16.F32 R24, gdesc[UR4], RZ, !UPT, gsb0 ;  /* 0x01e00000041879f0 */ /* 0x000fe2000c0008ff */
[----:B------:R-:W-:-:S02]  /*b560*/  VIADD R8, R4, 0x2 ;  /* 0x0000000204087836 */ /* 0x000fc40000000000 */
[----:B------:R-:W-:Y:S01]  /*b570*/  IMAD.MOV.U32 R9, RZ, RZ, -0x7fffffe0 ;  /* 0x80000020ff097424 */ /* 0x000fe200078e00ff */
[----:B------:R-:W-:Y:S02]  /*b580*/  R2UR UR4, R154 ;  /* 0x000000009a0472ca */ /* 0x000fe400000e0000 */
[----:B------:R-:W-:Y:S02]  /*b590*/  R2UR UR5, R155 ;  /* 0x000000009b0572ca */ /* 0x000fe400000e0000 */
[----:B------:R-:W-:Y:S02]  /*b5a0*/  R2UR UR6, R8 ;  /* 0x00000000080672ca */ /* 0x000fe400000e0000 */
[----:B------:R-:W-:Y:S01]  /*b5b0*/  R2UR UR7, R9 ;  /* 0x00000000090772ca */ /* 0x000fe200000e0000 */
[----:B------:R-:W-:Y:S02]  /*b5c0*/  VIADD R152, R6, 0x300 ;  /* 0x0000030006987836 */ /* 0x000fe40000000000 */
[----:B------:R-:W-:-:S02]  /*b5d0*/  VIADD R8, R4, 0x200 ;  /* 0x0000020004087836 */ /* 0x000fc40000000000 */
[----:B------:R-:W-:Y:S02]  /*b5e0*/  IMAD.MOV.U32 R153, RZ, RZ, -0x7fffffe0 ;  /* 0x80000020ff997424 */ /* 0x000fe400078e00ff */
[----:B------:R-:W-:Y:S01]  /*b5f0*/  IMAD.MOV.U32 R9, RZ, RZ, -0x7fffffe0 ;  /* 0x80000020ff097424 */ /* 0x000fe200078e00ff */
[----:B------:R-:W-:Y:S02]  /*b600*/  WARPGROUP.DEPBAR.LE gsb0, 0x0 ;  /* 0x00008000000079c5 */ /* 0x000fe40000010000 */
[----:B------:R-:W-:-:S06]  /*b610*/  WARPGROUP.ARRIVE ;  /* 0x00000000000079c5 */ /* 0x000fcc0000000000 */
[----:B------:R-:W-:Y:S01]  /*b620*/  HGMMA.64x128x16.F32 R24, gdesc[UR4], R24, gsb0 ;  /* 0x01e00000041879f0 */ /* 0x000fe20008000818 */
        /* <DEDUP_REMOVED lines=15> */
[----:B------:R-:W-:Y:S01]  /*b720*/  VIADD R148, R6, 0x600 ;  /* 0x0000060006947836 */ /* 0x000fe20000000000 */
[----:B------:R-:W-:Y:S01]  /*b730*/  MOV R9, 0x80000020 ;  /* 0x8000002000097802 */ /* 0x000fe20000000f00 */
[----:B------:R-:W-:-:S02]  /*b740*/  VIADD R8, R4, 0x400 ;  /* 0x0000040004087836 */ /* 0x000fc40000000000 */
        /* <DEDUP_REMOVED lines=19> */
[----:B------:R-:W-:Y:S01]  /*b880*/  @!P1 VIADD R0, R0, 0x2d840 ;  /* 0x0002d84000009836 */ /* 0x000fe20000000000 */
[----:B------:R-:W-:Y:S02]  /*b890*/  WARPGROUP.DEPBAR.LE gsb0, 0x0 ;  /* 0x00008000000079c5 */ /* 0x000fe40000010000 */
[----:B------:R-:W-:-:S09]  /*b8a0*/  WARPGROUP.ARRIVE ;  /* 0x00000000000079c5 */ /* 0x000fd20000000000 */
[----:B------:R-:W-:Y:S01]  /*b8b0*/  HGMMA.64x128x16.F32 R24, gdesc[UR4], R24, gsb0 ;  /* 0x01e00000041879f0 */ /* 0x000fe20008000818 */
[----:B------:R-:W-:Y:S01]  /*b8c0*/  ULDC.64 UR4, c[0x0][0x9d8] ;  /* 0x0002760000047ab9 */ /* 0x000fe20000000a00 */
[----:B------:R-:W-:Y:S02]  /*b8d0*/  ULDC.64 UR6, c[0x0][0x9e0] ;  /* 0x0002780000067ab9 */ /* 0x000fe40000000a00 */
[----:B------:R-:W-:-:S06]  /*b8e0*/  UISETP.GE.AND UP0, UPT, UR7, 0x1, UPT ;  /* 0x000000010700788c */ /* 0x000fcc000bf06270 */
[----:B------:R-:W-:Y:S01]  /*b8f0*/  PLOP3.LUT P2, PT, PT, PT, UP0, 0x40, 0x0 ;  /* 0x000000000000781c */ /* 0x000fe20003f4e808 */
[----:B------:R-:W-:Y:S01]  /*b900*/  ULOP3.LUT UR50, URZ, UR5, URZ, 0x33, !UPT ;  /* 0x000000053f327292 */ /* 0x000fe2000f8e333f */
[----:B----4-:R-:W-:Y:S01]  /*b910*/  IMAD R20, R96, 0xc0, R20 ;  /* 0x000000c060147824 */ /* 0x010fe200078e0214 */
[----:B------:R-:W-:Y:S02]  /*b920*/  WARPGROUP.DEPBAR.LE gsb0, 0x0 ;  /* 0x00008000000079c5 */ /* 0x000fe40000010000 */
[----:B------:R-:W-:Y:S01]  /*b930*/  FMUL.FTZ R12, R35, UR4 ;  /* 0x00000004230c7c20 */ /* 0x000fe20008410000 */
[----:B------:R-:W-:Y:S01]  /*b940*/  FMUL.FTZ R35, R55, UR4 ;  /* 0x0000000437237c20 */ /* 0x000fe20008410000 */
[----:B------:R-:W-:Y:S01]  /*b950*/  FMUL.FTZ R55, R60, UR4 ;  /* 0x000000043c377c20 */ /* 0x000fe20008410000 */
[----:B------:R-:W-:Y:S01]  /*b960*/  FMUL.FTZ R60, R69, UR4 ;  /* 0x00000004453c7c20 */ /* 0x000fe20008410000 */
[----:B------:R-:W-:Y:S02]  /*b970*/  IMAD.MOV.U32 R69, RZ, RZ, -0x80 ;  /* 0xffffff80ff457424 */ /* 0x000fe400078e00ff */
[----:B------:R-:W-:Y:S01]  /*b980*/  FMUL.FTZ R10, R25, UR4 ;  /* 0x00000004190a7c20 */ /* 0x000fe20008410000 */
[----:B------:R-:W-:Y:S01]  /*b990*/  FMUL.FTZ R25, R32, UR4 ;  /* 0x0000000420197c20 */ /* 0x000fe20008410000 */
[----:B------:R-:W-:Y:S01]  /*b9a0*/  FMUL.FTZ R32, R50, UR4 ;  /* 0x0000000432207c20 */ /* 0x000fe20008410000 */
[----:B------:R-:W-:Y:S01]  /*b9b0*/  IMAD R69, R88, R69, 0x80 ;  /* 0x0000008058457424 */ /* 0x000fe200078e0245 */
[----:B------:R-:W-:Y:S01]  /*b9c0*/  @!P1 PRMT R50, RZ, 0x654, R0 ;  /* 0x00000654ff329816 */ /* 0x000fe20000000000 */
[----:B------:R-:W-:Y:S01]  /*b9d0*/  FMUL.FTZ R5, R27, UR4 ;  /* 0x000000041b057c20 */ /* 0x000fe20008410000 */
[----:B-1----:R-:W-:Y:S01]  /*b9e0*/  FMUL.FTZ R14, R28, UR4 ;  /* 0x000000041c0e7c20 */ /* 0x002fe20008410000 */
        /* <DEDUP_REMOVED lines=37> */
[----:B--2---:R-:W-:Y:S01]  /*bc40*/  IMAD.IADD R71, R97, 0x1, R69 ;  /* 0x0000000161477824 */ /* 0x004fe200078e0245 */
        /* <DEDUP_REMOVED lines=19> */
[----:B---3--:R-:W-:Y:S01]  /*bd80*/  IADD3 R51, -R98, 0x1, R71 ;  /* 0x0000000162337810 */ /* 0x008fe20007ffe147 */
[----:B------:R-:W0:Y:S04]  /*bd90*/  MUFU.TANH R4, R4 ;  /* 0x0000000400047308 */ /* 0x000e280000002400 */
[----:B------:R-:W-:-:S04]  /*bda0*/  IMAD R51, R136, -0x2, R51 ;  /* 0xfffffffe88337824 */ /* 0x000fc800078e0233 */
[----:B------:R-:W1:Y:S01]  /*bdb0*/  MUFU.TANH R10, R10 ;  /* 0x0000000a000a7308 */ /* 0x000e620000002400 */
[----:B------:R-:W-:-:S07]  /*bdc0*/  IMAD R71, R136, -0x2, R71 ;  /* 0xfffffffe88477824 */ /* 0x000fce00078e0247 */
[----:B------:R-:W2:Y:S01]  /*bdd0*/  MUFU.TANH R3, R3 ;  /* 0x0000000300037308 */ /* 0x000ea20000002400 */
[----:B------:R-:W-:-:S07]  /*bde0*/  VIADD R72, R51, UR6 ;  /* 0x0000000633487c36 */ /* 0x000fce0008000000 */
        /* <DEDUP_REMOVED lines=60> */
[----:B------:R-:W0:Y:S01]  /*c1b0*/  MUFU.TANH R50, R50 ;  /* 0x0000003200327308 */ /* 0x000e220000002400 */
[----:B------:R-:W-:Y:S01]  /*c1c0*/  VIADD R73, R51, UR50 ;  /* 0x0000003233497c36 */ /* 0x000fe20008000000 */
[----:B------:R-:W-:-:S02]  /*c1d0*/  LEA R70, R88, 0xffffff80, 0x7 ;  /* 0xffffff8058467811 */ /* 0x000fc400078e38ff */
[----:B------:R-:W-:Y:S01]  /*c1e0*/  VIADDMNMX R74, R20, R72, R71, PT ;  /* 0x00000048144a7246 */ /* 0x000fe20003800147 */
[----:B------:R-:W-:Y:S01]  /*c1f0*/  IMAD.IADD R76, R73, 0x1, R20 ;  /* 0x00000001494c7824 */ /* 0x000fe200078e0214 */
        /* <DEDUP_REMOVED lines=13> */
.L_x_9479:
[----:B------:R-:W-:-:S06]  /*c2d0*/  UISETP.NE.AND UP1, UPT, UR7, 0x1, UPT ;  /* 0x000000010700788c */ /* 0x000fcc000bf25270 */
[----:B------:R-:W-:-:S05]  /*c2e0*/  PLOP3.LUT P2, PT, PT, PT, UP1, 0x80, 0x0 ;  /* 0x000000000000781c */ /* 0x000fca0003f4f018 */
[----:B------:R-:W-:-:S08]  /*c2f0*/  @UP1 ULDC.64 UR4, c[0x0][0x9e8] ;  /* 0x00027a0000041ab9 */ /* 0x000fd00000000a00 */
[----:B------:R-:W-:-:S05]  /*c300*/  @P2 IMAD.HI.U32 R75, R51, UR4, RZ ;  /* 0x00000004334b2c27 */ /* 0x000fca000f8e00ff */
[----:B------:R-:W-:-:S07]  /*c310*/  @P2 SHF.R.U32.HI R51, RZ, UR5, R75 ;  /* 0x00000005ff332c19 */ /* 0x000fce000801164b */
.L_x_9480:
[----:B------:R-:W-:Y:S05]  /*c320*/  BSYNC B0 ;  /* 0x0000000000007941 */ /* 0x000fea0003800000 */
.L_x_9478:
[----:B------:R-:W-:-:S04]  /*c330*/  IMAD R51, R51, UR7, -R70 ;  /* 0x0000000733337c24 */ /* 0x000fc8000f8e0a46 */
[----:B------:R-:W-:-:S05]  /*c340*/  IMAD R51, R136, -0x2, R51 ;  /* 0xfffffffe88337824 */ /* 0x000fca00078e0233 */
[----:B------:R-:W-:Y:S02]  /*c350*/  VIMNMX R76, R76, R51, !PT ;  /* 0x000000334c4c7248 */ /* 0x000fe40007fe0100 */
[----:B------:R-:W-:-:S07]  /*c360*/  VIADDMNMX R74, R51, UR7, R74, PT ;  /* 0x00000007334a7c46 */ /* 0x000fce000b80014a */
.L_x_9477:
[----:B------:R-:W2:Y:S01]  /*c370*/  LDL.LU R77, [R1] ;  /* 0x00000000014d7983 */ /* 0x000ea20000300800 */
[C---:B------:R-:W-:Y:S02]  /*c380*/  ISETP.GE.AND P3, PT, R69.reuse, 0x9, PT ;  /* 0x000000094500780c */ /* 0x040fe40003f66270 */
[C---:B------:R-:W-:Y:S02]  /*c390*/  ISETP.GE.AND P2, PT, R69.reuse, 0x2, PT ;  /* 0x000000024500780c */ /* 0x040fe40003f46270 */
[----:B------:R-:W-:Y:S02]  /*c3a0*/  ISETP.GE.AND P5, PT, R69, 0xa, PT ;  /* 0x0000000a4500780c */ /* 0x000fe40003fa6270 */
[----:B------:R-:W-:-:S04]  /*c3b0*/  ISETP.GT.AND P4, PT, R76, 0x1, !P2 ;  /* 0x000000014c00780c */ /* 0x000fc80005784270 */
[----:B------:R-:W-:-:S04]  /*c3c0*/  ISETP.LT.OR P4, PT, R74, 0x2, P4 ;  /* 0x000000024a00780c */ /* 0x000fc80002781670 */
[----:B------:R-:W-:Y:S02]  /*c3d0*/  FSEL R10, R10, -INF , !P4 ;  /* 0xff8000000a0a7808 */ /* 0x000fe40006000000 */
[----:B------:R-:W-:Y:S02]  /*c3e0*/  ISETP.GE.AND P4, PT, R69, 0x11, PT ;  /* 0x000000114500780c */ /* 0x000fe40003f86270 */
[----:B--2---:R-:W-:-:S04]  /*c3f0*/  LOP3.LUT R77, R77, 0xfffffffd, RZ, 0xc0, !PT ;  /* 0xfffffffd4d4d7812 */ /* 0x004fc800078ec0ff */
[----:B------:R-:W-:Y:S02]  /*c400*/  @P3 LOP3.LUT R77, R77, 0x2, RZ, 0xfc, !PT ;  /* 0x000000024d4d3812 */ /* 0x000fe400078efcff */
[----:B------:R-:W-:Y:S02]  /*c410*/  ISETP.GT.AND P3, PT, R76, 0x8, !P3 ;  /* 0x000000084c00780c */ /* 0x000fe40005f64270 */
[----:B------:R-:W-:Y:S02]  /*c420*/  LOP3.LUT R77, R77, 0xfffffffb, RZ, 0xc0, !PT ;  /* 0xfffffffb4d4d7812 */ /* 0x000fe400078ec0ff */
[----:B------:R-:W-:Y:S02]  /*c430*/  ISETP.LT.OR P3, PT, R74, 0x9, P3 ;  /* 0x000000094a00780c */ /* 0x000fe40001f61670 */
[----:B------:R-:W-:Y:S02]  /*c440*/  @P5 LOP3.LUT R77, R77, 0x4, RZ, 0xfc, !PT ;  /* 0x000000044d4d5812 */ /* 0x000fe400078efcff */
[----:B------:R-:W-:-:S02]  /*c450*/  FSEL R14, R14, -INF , !P3 ;  /* 0xff8000000e0e7808 */ /* 0x000fc40005800000 */
[----:B------:R-:W-:Y:S02]  /*c460*/  ISETP.GT.AND P3, PT, R76, 0x9, !P5 ;  /* 0x000000094c00780c */ /* 0x000fe40006f64270 */
[----:B------:R-:W-:Y:S02]  /*c470*/  LOP3.LUT R77, R77, 0xfffffff7, RZ, 0xc0, !PT ;  /* 0xfffffff74d4d7812 */ /* 0x000fe400078ec0ff */
[----:B------:R-:W-:Y:S02]  /*c480*/  ISETP.LT.OR P3, PT, R74, 0xa, P3 ;  /* 0x0000000a4a00780c */ /* 0x000fe40001f61670 */
[----:B------:R-:W-:Y:S02]  /*c490*/  @P4 LOP3.LUT R77, R77, 0x8, RZ, 0xfc, !PT ;  /* 0x000000084d4d4812 */ /* 0x000fe400078efcff */
[----:B0-----:R-:W-:Y:S02]  /*c4a0*/  FSEL R13, R13, -INF , !P3 ;  /* 0xff8000000d0d7808 */ /* 0x001fe40005800000 */
[----:B------:R-:W-:-:S02]  /*c4b0*/  ISETP.GT.AND P3, PT, R76, 0x10, !P4 ;  /* 0x000000104c00780c */ /* 0x000fc40006764270 */
[----:B------:R-:W-:Y:S02]  /*c4c0*/  ISETP.GE.AND P4, PT, R69, 0x12, PT ;  /* 0x000000124500780c */ /* 0x000fe40003f86270 */
[----:B------:R-:W-:Y:S02]  /*c4d0*/  ISETP.LT.OR P3, PT, R74, 0x11, P3 ;  /* 0x000000114a00780c */ /* 0x000fe40001f61670 */
[----:B------:R-:W-:Y:S02]  /*c4e0*/  LOP3.LUT R77, R77, 0xfbffffff, RZ, 0xc0, !PT ;  /* 0xfbffffff4d4d7812 */ /* 0x000fe400078ec0ff */
[----:B------:R-:W-:Y:S02]  /*c4f0*/  FSEL R25, R25, -INF , !P3 ;  /* 0xff80000019197808 */ /* 0x000fe40005800000 */
[----:B------:R-:W-:-:S04]  /*c500*/  ISETP.GT.AND P3, PT, R76, 0x11, !P4 ;  /* 0x000000114c00780c */ /* 0x000fc80006764270 */
[----:B------:R-:W-:Y:S02]  /*c510*/  ISETP.LT.OR P3, PT, R74, 0x12, P3 ;  /* 0x000000124a00780c */ /* 0x000fe40001f61670 */
[----:B------:R-:W-:Y:S02]  /*c520*/  @P4 LOP3.LUT R77, R77, 0x4000000, RZ, 0xfc, !PT ;  /* 0x040000004d4d4812 */ /* 0x000fe400078efcff */
[----:B------:R-:W-:Y:S02]  /*c530*/  ISETP.GE.AND P4, PT, R69, 0x19, PT ;  /* 0x000000194500780c */ /* 0x000fe40003f86270 */
[----:B------:R-:W-:Y:S02]  /*c540*/  LOP3.LUT R77, R77, 0xfdffffff, RZ, 0xc0, !PT ;  /* 0xfdffffff4d4d7812 */ /* 0x000fe400078ec0ff */
[----:B------:R-:W-:Y:S01]  /*c550*/  FSEL R51, R21, -INF , !P3 ;  /* 0xff80000015337808 */ /* 0x000fe20005800000 */
[----:B------:R-:W-:Y:S01]  /*c560*/  VIADD R21, R20, 0x8 ;  /* 0x0000000814157836 */ /* 0x000fe20000000000 */
        /* <DEDUP_REMOVED lines=149> */
[----:B------:R-:W-:Y:S02]  /*cec0*/  ISETP.GE.AND P6, PT, R69, 0x7a, PT ;  /* 0x0000007a4500780c */ /* 0x000fe40003fc6270 */
[----:B------:R-:W-:-:S11]  /*ced0*/  VIADDMNMX R69, R21, R72, R71, PT ;  /* 0x0000004815457246 */ /* 0x000fd60003800147 */
[----:B------:R-:W-:Y:S02]  /*cee0*/  @P6 LOP3.LUT R77, R77, 0x8000000, RZ, 0xfc, !PT ;  /* 0x080000004d4d6812 */ /* 0x000fe400078efcff */
[----:B------:R-:W-:-:S03]  /*cef0*/  ISETP.GT.AND P6, PT, R76, 0x79, !P6 ;  /* 0x000000794c00780c */ /* 0x000fc600077c4270 */
[----:B------:R0:W-:Y:S01]  /*cf00*/  STL [R1], R77 ;  /* 0x0000004d01007387 */ /* 0x0001e20000100800 */
[----:B------:R-:W-:-:S04]  /*cf10*/  ISETP.LT.OR P6, PT, R74, 0x7a, P6 ;  /* 0x0000007a4a00780c */ /* 0x000fc800037c1670 */
[----:B------:R-:W-:Y:S01]  /*cf20*/  FSEL R4, R68, -INF , !P6 ;  /* 0xff80000044047808 */ /* 0x000fe20007000000 */
[----:B------:R-:W-:Y:S01]  /*cf30*/  IMAD.IADD R68, R73, 0x1, R21 ;  /* 0x0000000149447824 */ /* 0x000fe200078e0215 */
[----:B------:R-:W-:-:S13]  /*cf40*/  PLOP3.LUT P6, PT, PT, PT, UP0, 0x40, 0x0 ;  /* 0x000000000000781c */ /* 0x000fda0003fce808 */
[----:B0-----:R-:W-:Y:S05]  /*cf50*/  @P6 BRA `(.L_x_9481) ;  /* 0x0000000000646947 */ /* 0x001fea0003800000 */
        /* <DEDUP_REMOVED lines=14> */
.L_x_9483:
[----:B------:R-:W-:-:S06]  /*d040*/  UISETP.NE.AND UP1, UPT, UR7, 0x1, UPT ;  /* 0x000000010700788c */ /* 0x000fcc000bf25270 */
[----:B------:R-:W-:-:S05]  /*d050*/  PLOP3.LUT P6, PT, PT, PT, UP1, 0x80, 0x0 ;  /* 0x000000000000781c */ /* 0x000fca0003fcf018 */
[----:B------:R-:W-:-:S08]  /*d060*/  @UP1 ULDC.64 UR4, c[0x0][0x9e8] ;  /* 0x00027a0000041ab9 */ /* 0x000fd00000000a00 */
[----:B------:R-:W-:Y:S01]  /*d070*/  @P6 IMAD.HI.U32 R72, R71, UR4, RZ ;  /* 0x0000000447486c27 */ /* 0x000fe2000f8e00ff */
[----:B------:R-:W-:-:S13]  /*d080*/  PLOP3.LUT P6, PT, PT, PT, UP1, 0x80, 0x0 ;  /* 0x000000000000781c */ /* 0x000fda0003fcf018 */
[----:B------:R-:W-:-:S07]  /*d090*/  @P6 SHF.R.U32.HI R71, RZ, UR5, R72 ;  /* 0x00000005ff476c19 */ /* 0x000fce0008011648 */
.L_x_9484:
[----:B------:R-:W-:Y:S05]  /*d0a0*/  BSYNC B0 ;  /* 0x0000000000007941 */ /* 0x000fea0003800000 */
.L_x_9482:
[----:B------:R-:W-:-:S04]  /*d0b0*/  IMAD R71, R71, UR7, -R70 ;  /* 0x0000000747477c24 */ /* 0x000fc8000f8e0a46 */
[----:B------:R-:W-:-:S05]  /*d0c0*/  IMAD R71, R136, -0x2, R71 ;  /* 0xfffffffe88477824 */ /* 0x000fca00078e0247 */
[----:B------:R-:W-:Y:S02]  /*d0d0*/  VIMNMX R68, R68, R71, !PT ;  /* 0x0000004744447248 */ /* 0x000fe40007fe0100 */
[----:B------:R-:W-:-:S07]  /*d0e0*/  VIADDMNMX R69, R71, UR7, R69, PT ;  /* 0x0000000747457c46 */ /* 0x000fce000b800145 */
.L_x_9481:
[----:B------:R-:W-:Y:S01]  /*d0f0*/  ISETP.GT.AND P2, PT, R68, 0x1, !P2 ;  /* 0x000000014400780c */ /* 0x000fe20005744270 */
[----:B------:R-:W-:Y:S01]  /*d100*/  ULDC UR39, c[0x0][0x988] ;  /* 0x0002620000277ab9 */ /* 0x000fe20000000800 */
[----:B------:R-:W-:Y:S01]  /*d110*/  LOP3.LUT P6, RZ, R77, 0x4000000, RZ, 0xc0, !PT ;  /* 0x040000004dff7812 */ /* 0x000fe200078cc0ff */
[----:B------:R-:W2:Y:S01]  /*d120*/  LDL R87, [R1+0x1c] ;  /* 0x00001c0001577983 */ /* 0x000ea20000100800 */
[----:B------:R-:W-:Y:S02]  /*d130*/  ISETP.LT.OR P2, PT, R69, 0x2, P2 ;  /* 0x000000024500780c */ /* 0x000fe40001741670 */
[----:B------:R-:W-:Y:S02]  /*d140*/  FMNMX.FTZ R71, R75, R10, !PT ;  /* 0x0000000a4b477209 */ /* 0x000fe40007810000 */
        /* <DEDUP_REMOVED lines=87> */
[----:B------:R-:W-:Y:S01]  /*d6c0*/  ISETP.GT.AND P2, PT, R68, 0x40, !P6 ;  /* 0x000000404400780c */ /* 0x000fe20007744270 */
[----:B------:R-:W0:Y:S01]  /*d6d0*/  SHFL.BFLY PT, R12, R71, 0x2, 0x1f ;  /* 0x0c401f00470c7f89 */ /* 0x000e2200000e0000 */
[----:B------:R-:W-:-:S02]  /*d6e0*/  LOP3.LUT P6, RZ, R77, 0x10, RZ, 0xc0, !PT ;  /* 0x000000104dff7812 */ /* 0x000fc400078cc0ff */
[----:B------:R-:W-:-:S04]  /*d6f0*/  ISETP.LT.OR P2, PT, R69, 0x41, P2 ;  /* 0x000000414500780c */ /* 0x000fc80001741670 */
[----:B------:R-:W-:Y:S02]  /*d700*/  FSEL R36, R36, -INF , !P2 ;  /* 0xff80000024247808 */ /* 0x000fe40005000000 */
[----:B------:R-:W-:-:S04]  /*d710*/  LOP3.LUT P2, RZ, R77, 0x4000, RZ, 0xc0, !PT ;  /* 0x000040004dff7812 */ /* 0x000fc8000784c0ff */
[----:B------:R-:W-:-:S04]  /*d720*/  ISETP.GT.AND P2, PT, R68, 0x41, !P2 ;  /* 0x000000414400780c */ /* 0x000fc80005744270 */
[----:B------:R-:W-:-:S04]  /*d730*/  ISETP.LT.OR P2, PT, R69, 0x42, P2 ;  /* 0x000000424500780c */ /* 0x000fc80001741670 */
[----:B------:R-:W-:Y:S02]  /*d740*/  FSEL R37, R37, -INF , !P2 ;  /* 0xff80000025257808 */ /* 0x000fe40005000000 */
[----:B------:R-:W-:Y:S02]  /*d750*/  LOP3.LUT P2, RZ, R77, 0x2000, RZ, 0xc0, !PT ;  /* 0x000020004dff7812 */ /* 0x000fe4000784c0ff */
[----:B0-----:R-:W-:Y:S02]  /*d760*/  FMNMX.FTZ R73, R71, R12, !PT ;  /* 0x0000000c47497209 */ /* 0x001fe40007810000 */
[----:B------:R-:W-:-:S03]  /*d770*/  ISETP.GT.AND P2, PT, R68, 0x48, !P2 ;  /* 0x000000484400780c */ /* 0x000fc60005744270 */
[----:B------:R-:W0:Y:S01]  /*d780*/  SHFL.BFLY PT, R12, R73, 0x1, 0x1f ;  /* 0x0c201f00490c7f89 */ /* 0x000e2200000e0000 */
        /* <DEDUP_REMOVED lines=42> */
[C---:B------:R-:W-:Y:S02]  /*da30*/  ISETP.GT.AND P2, PT, R68.reuse, RZ, !P6 ;  /* 0x000000ff4400720c */ /* 0x040fe40007744270 */
[----:B------:R-:W-:Y:S02]  /*da40*/  ISETP.GT.AND P3, PT, R68, 0x70, !P3 ;  /* 0x000000704400780c */ /* 0x000fe40005f64270 */
[----:B------:R-:W-:Y:S01]  /*da50*/  ISETP.LT.OR P2, PT, R69, 0x1, P2 ;  /* 0x000000014500780c */ /* 0x000fe20001741670 */
[--C-:B------:R-:W-:Y:S01]  /*da60*/  FFMA.FTZ R74, R10, UR39, -R86.reuse ;  /* 0x000000270a4a7c23 */ /* 0x100fe20008010856 */
[--C-:B------:R-:W-:Y:S01]  /*da70*/  FFMA.FTZ R73, R13, UR39, -R86.reuse ;  /* 0x000000270d497c23 */ /* 0x100fe20008010856 */
[--C-:B------:R-:W-:Y:S01]  /*da80*/  FFMA.FTZ R80, R28, UR39, -R86.reuse ;  /* 0x000000271c507c23 */ /* 0x100fe20008010856 */
[----:B------:R-:W-:Y:S01]  /*da90*/  FSEL R72, R3, -INF , !P2 ;  /* 0xff80000003487808 */ /* 0x000fe20005000000 */
[----:B------:R-:W-:Y:S01]  /*daa0*/  FFMA.FTZ R10, R14, UR39, -R86 ;  /* 0x000000270e0a7c23 */ /* 0x000fe20008010856 */
[----:B------:R-:W-:-:S02]  /*dab0*/  LOP3.LUT P6, RZ, R77, 0x8000000, RZ, 0xc0, !PT ;  /* 0x080000004dff7812 */ /* 0x000fc400078cc0ff */
        /* <DEDUP_REMOVED lines=24> */
[----:B------:R-:W-:Y:S02]  /*dc40*/  FMNMX.FTZ R13, R45, R82, !PT ;  /* 0x000000522d0d7209 */ /* 0x000fe40007810000 */
[----:B------:R-:W-:Y:S02]  /*dc50*/  ISETP.GT.AND P4, PT, R68, 0x71, !P4 ;  /* 0x000000714400780c */ /* 0x000fe40006784270 */
[----:B------:R-:W-:Y:S02]  /*dc60*/  ISETP.LT.OR P3, PT, R69, 0x71, P3 ;  /* 0x000000714500780c */ /* 0x000fe40001f61670 */
[----:B------:R-:W-:Y:S02]  /*dc70*/  FMNMX.FTZ R82, R46, R13, !PT ;  /* 0x0000000d2e527209 */ /* 0x000fe40007810000 */
[C---:B------:R-:W-:Y:S02]  /*dc80*/  ISETP.GT.AND P5, PT, R68.reuse, 0x78, !P5 ;  /* 0x000000784400780c */ /* 0x040fe40006fa4270 */
[----:B------:R-:W-:-:S02]  /*dc90*/  ISETP.GT.AND P2, PT, R68, 0x79, !P6 ;  /* 0x000000794400780c */ /* 0x000fc40007744270 */
[----:B------:R-:W-:Y:S02]  /*dca0*/  ISETP.LT.OR P4, PT, R69, 0x72, P4 ;  /* 0x000000724500780c */ /* 0x000fe40002781670 */
[----:B------:R-:W-:Y:S02]  /*dcb0*/  FSEL R68, R48, -INF , !P3 ;  /* 0xff80000030447808 */ /* 0x000fe40005800000 */
[----:B------:R-:W-:Y:S02]  /*dcc0*/  FMNMX.FTZ R13, R47, R82, !PT ;  /* 0x000000522f0d7209 */ /* 0x000fe40007810000 */
[----:B------:R-:W-:Y:S02]  /*dcd0*/  ISETP.LT.OR P5, PT, R69, 0x79, P5 ;  /* 0x000000794500780c */ /* 0x000fe40002fa1670 */
[----:B------:R-:W-:Y:S02]  /*dce0*/  FSEL R79, R49, -INF , !P4 ;  /* 0xff800000314f7808 */ /* 0x000fe40006000000 */
[----:B------:R-:W-:-:S02]  /*dcf0*/  FMNMX.FTZ R48, R68, R13, !PT ;  /* 0x0000000d44307209 */ /* 0x000fc40007810000 */
[----:B------:R-:W-:Y:S02]  /*dd00*/  ISETP.LT.OR P2, PT, R69, 0x7a, P2 ;  /* 0x0000007a4500780c */ /* 0x000fe40001741670 */
[----:B------:R-:W-:Y:S02]  /*dd10*/  FSEL R83, R0, -INF , !P5 ;  /* 0xff80000000537808 */ /* 0x000fe40006800000 */
[----:B------:R-:W-:Y:S02]  /*dd20*/  FMNMX.FTZ R48, R79, R48, !PT ;  /* 0x000000304f307209 */ /* 0x000fe40007810000 */
[----:B------:R-:W-:Y:S02]  /*dd30*/  FSEL R84, R50, -INF , !P2 ;  /* 0xff80000032547808 */ /* 0x000fe40005000000 */
[----:B------:R-:W-:-:S04]  /*dd40*/  FMNMX.FTZ R13, R83, R48, !PT ;  /* 0x00000030530d7209 */ /* 0x000fc80007810000 */
[----:B------:R-:W-:-:S05]  /*dd50*/  FMNMX.FTZ R13, R84, R13, !PT ;  /* 0x0000000d540d7209 */ /* 0x000fca0007810000 */
[----:B------:R-:W0:Y:S02]  /*dd60*/  SHFL.BFLY PT, R0, R13, 0x2, 0x1f ;  /* 0x0c401f000d007f89 */ /* 0x000e2400000e0000 */
[----:B0-----:R-:W-:-:S05]  /*dd70*/  FMNMX.FTZ R48, R13, R0, !PT ;  /* 0x000000000d307209 */ /* 0x001fca0007810000 */
[----:B------:R-:W0:Y:S01]  /*dd80*/  SHFL.BFLY PT, R13, R48, 0x1, 0x1f ;  /* 0x0c201f00300d7f89 */ /* 0x000e2200000e0000 */
[--C-:B------:R-:W-:Y:S01]  /*dd90*/  FFMA.FTZ R71, R75, UR39, -R86.reuse ;  /* 0x000000274b477c23 */ /* 0x100fe20008010856 */
[--C-:B------:R-:W-:Y:S01]  /*dda0*/  FFMA.FTZ R53, R53, UR39, -R86.reuse ;  /* 0x0000002735357c23 */ /* 0x100fe20008010856 */
[----:B------:R-:W-:Y:S08]  /*ddb0*/  MUFU.EX2 R74, R74 ;  /* 0x0000004a004a7308 */ /* 0x000ff00000000800 */
[----:B------:R1:W-:Y:S01]  /*ddc0*/  MUFU.EX2 R69, R53 ;  /* 0x0000003500457308 */ /* 0x0003e20000000800 */
[----:B0-----:R-:W-:Y:S01]  /*ddd0*/  FMNMX.FTZ R13, R48, R13, !PT ;  /* 0x0000000d300d7209 */ /* 0x001fe20007810000 */
[----:B------:R-:W-:-:S03]  /*dde0*/  FFMA.FTZ R48, R62, UR39, -R86 ;  /* 0x000000273e307c23 */ /* 0x000fc60008010856 */
[C---:B------:R-:W-:Y:S01]  /*ddf0*/  FSETP.NEU.FTZ.AND P2, PT, R13.reuse, -INF , PT ;  /* 0xff8000000d00780b */ /* 0x040fe20003f5d000 */
[----:B------:R-:W-:Y:S01]  /*de00*/  FMUL.FTZ R62, R13, UR39 ;  /* 0x000000270d3e7c20 */ /* 0x000fe20008410000 */
[--C-:B-1----:R-:W-:Y:S01]  /*de10*/  FFMA.FTZ R53, R4, UR39, -R86.reuse ;  /* 0x0000002704357c23 */ /* 0x102fe20008010856 */
[----:B------:R-:W0:Y:S03]  /*de20*/  MUFU.EX2 R71, R71 ;  /* 0x0000004700477308 */ /* 0x000e260000000800 */
[----:B------:R-:W-:Y:S01]  /*de30*/  FSEL R4, R62, RZ, P2 ;  /* 0x000000ff3e047208 */ /* 0x000fe20001000000 */
[--C-:B------:R-:W-:Y:S01]  /*de40*/  FFMA.FTZ R25, R25, UR39, -R86.reuse ;  /* 0x0000002719197c23 */ /* 0x100fe20008010856 */
[----:B------:R-:W-:-:S03]  /*de50*/  FFMA.FTZ R82, R56, UR39, -R86 ;  /* 0x0000002738527c23 */ /* 0x000fc60008010856 */
[----:B------:R-:W1:Y:S01]  /*de60*/  MUFU.EX2 R10, R10 ;  /* 0x0000000a000a7308 */ /* 0x000e620000000800 */
[--C-:B------:R-:W-:Y:S01]  /*de70*/  FFMA.FTZ R62, R72, UR39, -R4.reuse ;  /* 0x00000027483e7c23 */ /* 0x100fe20008010804 */
[----:B------:R-:W-:Y:S01]  /*de80*/  FFMA.FTZ R5, R5, UR39, -R4 ;  /* 0x0000002705057c23 */ /* 0x000fe20008010804 */
[--C-:B------:R-:W-:Y:S01]  /*de90*/  FFMA.FTZ R56, R59, UR39, -R86.reuse ;  /* 0x000000273b387c23 */ /* 0x100fe20008010856 */
[----:B------:R-:W-:Y:S01]  /*dea0*/  FFMA.FTZ R59, R63, UR39, -R86 ;  /* 0x000000273f3b7c23 */ /* 0x000fe20008010856 */
[----:B------:R-:W-:Y:S01]  /*deb0*/  FFMA.FTZ R63, R8, UR39, -R4 ;  /* 0x00000027083f7c23 */ /* 0x000fe20008010804 */
[--C-:B------:R-:W-:Y:S02]  /*dec0*/  FFMA.FTZ R76, R51, UR39, -R86.reuse ;  /* 0x00000027334c7c23 */ /* 0x100fe40008010856 */
[----:B------:R-:W3:Y:S01]  /*ded0*/  MUFU.EX2 R73, R73 ;  /* 0x0000004900497308 */ /* 0x000ee20000000800 */
[--C-:B------:R-:W-:Y:S01]  /*dee0*/  FFMA.FTZ R77, R29, UR39, -R86.reuse ;  /* 0x000000271d4d7c23 */ /* 0x100fe20008010856 */
[----:B------:R-:W-:Y:S01]  /*def0*/  FFMA.FTZ R0, R66, UR39, -R86 ;  /* 0x0000002742007c23 */ /* 0x000fe20008010856 */
[----:B------:R-:W-:-:S05]  /*df00*/  FFMA.FTZ R66, R9, UR39, -R4 ;  /* 0x0000002709427c23 */ /* 0x000fca0008010804 */
[----:B------:R-:W-:Y:S01]  /*df10*/  MUFU.EX2 R62, R62 ;  /* 0x0000003e003e7308 */ /* 0x000fe20000000800 */
[----:B0-----:R-:W-:-:S07]  /*df20*/  FADD.FTZ R9, R71, R74 ;  /* 0x0000004a47097221 */ /* 0x001fce0000010000 */
[----:B------:R-:W-:Y:S08]  /*df30*/  MUFU.EX2 R5, R5 ;  /* 0x0000000500057308 */ /* 0x000ff00000000800 */
[----:B------:R-:W0:Y:S01]  /*df40*/  MUFU.EX2 R25, R25 ;  /* 0x0000001900197308 */ /* 0x000e220000000800 */
[----:B-1----:R-:W-:-:S07]  /*df50*/  FADD.FTZ R8, R10, R9 ;  /* 0x000000090a087221 */ /* 0x002fce0000010000 */
[----:B------:R-:W1:Y:S01]  /*df60*/  MUFU.EX2 R63, R63 ;  /* 0x0000003f003f7308 */ /* 0x000e620000000800 */
[----:B------:R-:W-:-:S07]  /*df70*/  FFMA.FTZ R90, R90, UR39, -R86 ;  /* 0x000000275a5a7c23 */ /* 0x000fce0008010856 */
[----:B------:R-:W4:Y:S01]  /*df80*/  MUFU.EX2 R76, R76 ;  /* 0x0000004c004c7308 */ /* 0x000f220000000800 */
[--C-:B------:R-:W-:Y:S01]  /*df90*/  FFMA.FTZ R81, R55, UR39, -R86.reuse ;  /* 0x0000002737517c23 */ /* 0x100fe20008010856 */
[----:B------:R-:W-:Y:S01]  /*dfa0*/  FFMA.FTZ R55, R58, UR39, -R86 ;  /* 0x000000273a377c23 */ /* 0x000fe20008010856 */
[----:B---3--:R-:W-:-:S05]  /*dfb0*/  FADD.FTZ R8, R73, R8 ;  /* 0x0000000849087221 */ /* 0x008fca0000010000 */
[----:B------:R-:W3:Y:S01]  /*dfc0*/  MUFU.EX2 R77, R77 ;  /* 0x0000004d004d7308 */ /* 0x000ee20000000800 */
[--C-:B------:R-:W-:Y:S01]  /*dfd0*/  FFMA.FTZ R14, R89, UR39, -R86.reuse ;  /* 0x00000027590e7c23 */ /* 0x100fe20008010856 */
[--C-:B------:R-:W-:Y:S01]  /*dfe0*/  FFMA.FTZ R58, R61, UR39, -R86.reuse ;  /* 0x000000273d3a7c23 */ /* 0x100fe20008010856 */
[----:B------:R-:W-:Y:S01]  /*dff0*/  FFMA.FTZ R61, R67, UR39, -R86 ;  /* 0x00000027433d7c23 */ /* 0x000fe20008010856 */
[----:B------:R-:W-:-:S04]  /*e000*/  FFMA.FTZ R67, R11, UR39, -R4 ;  /* 0x000000270b437c23 */ /* 0x000fc80008010804 */
[----:B------:R-:W5:Y:S01]  /*e010*/  MUFU.EX2 R80, R80 ;  /* 0x0000005000507308 */ /* 0x000f620000000800 */
[----:B0-----:R-:W-:Y:S01]  /*e020*/  FADD.FTZ R11, R25, R8 ;  /* 0x00000008190b7221 */ /* 0x001fe20000010000 */
[----:B------:R-:W-:-:S06]  /*e030*/  FFMA.FTZ R28, R92, UR39, -R86 ;  /* 0x000000275c1c7c23 */ /* 0x000fcc0008010856 */
[----:B------:R0:W2:Y:S01]  /*e040*/  MUFU.EX2 R3, R90 ;  /* 0x0000005a00037308 */ /* 0x0000a20000000800 */
[--C-:B------:R-:W-:Y:S01]  /*e050*/  FFMA.FTZ R72, R31, UR39, -R4.reuse ;  /* 0x000000271f487c23 */ /* 0x100fe20008010804 */
[--C-:B------:R-:W-:Y:S01]  /*e060*/  FFMA.FTZ R31, R32, UR39, -R4.reuse ;  /* 0x00000027201f7c23 */ /* 0x100fe20008010804 */
[----:B0-----:R-:W-:Y:S01]  /*e070*/  FFMA.FTZ R90, R24, UR39, -R4 ;  /* 0x00000027185a7c23 */ /* 0x001fe20008010804 */
[----:B------:R-:W-:-:S04]  /*e080*/  FADD.FTZ R24, R62, R5 ;  /* 0x000000053e187221 */ /* 0x000fc80000010000 */
[----:B------:R-:W0:Y:S01]  /*e090*/  MUFU.EX2 R66, R66 ;  /* 0x0000004200427308 */ /* 0x000e220000000800 */
[----:B------:R-:W-:Y:S01]  /*e0a0*/  FFMA.FTZ R29, R91, UR39, -R86 ;  /* 0x000000275b1d7c23 */ /* 0x000fe20008010856 */
[----:B-1----:R-:W-:Y:S01]  /*e0b0*/  FADD.FTZ R9, R63, R24 ;  /* 0x000000183f097221 */ /* 0x002fe20000010000 */
[----:B----4-:R-:W-:Y:S01]  /*e0c0*/  FADD.FTZ R24, R76, R11 ;  /* 0x0000000b4c187221 */ /* 0x010fe20000010000 */
[--C-:B------:R-:W-:Y:S01]  /*e0d0*/  FFMA.FTZ R70, R70, UR39, -R4.reuse ;  /* 0x0000002746467c23 */ /* 0x100fe20008010804 */
[----:B------:R-:W-:-:S03]  /*e0e0*/  FFMA.FTZ R32, R33, UR39, -R4 ;  /* 0x0000002721207c23 */ /* 0x000fc60008010804 */
[----:B------:R-:W1:Y:S01]  /*e0f0*/  MUFU.EX2 R14, R14 ;  /* 0x0000000e000e7308 */ /* 0x000e620000000800 */
[--C-:B------:R-:W-:Y:S01]  /*e100*/  FFMA.FTZ R33, R34, UR39, -R4.reuse ;  /* 0x0000002722217c23 */ /* 0x100fe20008010804 */
[--C-:B------:R-:W-:Y:S01]  /*e110*/  FFMA.FTZ R34, R35, UR39, -R4.reuse ;  /* 0x0000002723227c23 */ /* 0x100fe20008010804 */
[----:B------:R-:W-:Y:S01]  /*e120*/  FFMA.FTZ R35, R36, UR39, -R4 ;  /* 0x0000002724237c23 */ /* 0x000fe20008010804 */
[----:B---3--:R-:W-:Y:S01]  /*e130*/  FADD.FTZ R11, R77, R24 ;  /* 0x000000184d0b7221 */ /* 0x008fe20000010000 */
[----:B------:R-:W-:Y:S01]  /*e140*/  FFMA.FTZ R51, R94, UR39, -R86 ;  /* 0x000000275e337c23 */ /* 0x000fe20008010856 */
[--C-:B------:R-:W-:Y:S02]  /*e150*/  FFMA.FTZ R36, R37, UR39, -R4.reuse ;  /* 0x0000002725247c23 */ /* 0x100fe40008010804 */
[----:B------:R-:W-:Y:S01]  /*e160*/  MUFU.EX2 R28, R28 ;  /* 0x0000001c001c7308 */ /* 0x000fe20000000800 */
[----:B------:R-:W-:Y:S01]  /*e170*/  FFMA.FTZ R37, R38, UR39, -R4 ;  /* 0x0000002726257c23 */ /* 0x000fe20008010804 */
[----:B------:R-:W-:Y:S01]  /*e180*/  FFMA.FTZ R50, R57, UR39, -R86 ;  /* 0x0000002739327c23 */ /* 0x000fe20008010856 */
[----:B------:R-:W-:-:S05]  /*e190*/  FFMA.FTZ R38, R40, UR39, -R4 ;  /* 0x0000002728267c23 */ /* 0x000fca0008010804 */
[----:B------:R-:W3:Y:S01]  /*e1a0*/  MUFU.EX2 R67, R67 ;  /* 0x0000004300437308 */ /* 0x000ee20000000800 */
[--C-:B------:R-:W-:Y:S01]  /*e1b0*/  FFMA.FTZ R57, R60, UR39, -R86.reuse ;  /* 0x000000273c397c23 */ /* 0x100fe20008010856 */
[----:B-----5:R-:W-:Y:S01]  /*e1c0*/  FADD.FTZ R40, R80, R11 ;  /* 0x0000000b50287221 */ /* 0x020fe20000010000 */
[--C-:B------:R-:W-:Y:S01]  /*e1d0*/  FFMA.FTZ R78, R93, UR39, -R86.reuse ;  /* 0x000000275d4e7c23 */ /* 0x100fe20008010856 */
[--C-:B------:R-:W-:Y:S01]  /*e1e0*/  FFMA.FTZ R75, R95, UR39, -R86.reuse ;  /* 0x000000275f4b7c23 */ /* 0x100fe20008010856 */
[--C-:B------:R-:W-:Y:S01]  /*e1f0*/  FFMA.FTZ R52, R52, UR39, -R86.reuse ;  /* 0x0000002734347c23 */ /* 0x100fe20008010856 */
[--C-:B------:R-:W-:Y:S02]  /*e200*/  FFMA.FTZ R54, R54, UR39, -R86.reuse ;  /* 0x0000002736367c23 */ /* 0x100fe40008010856 */
[----:B------:R-:W-:Y:S01]  /*e210*/  MUFU.EX2 R29, R29 ;  /* 0x0000001d001d7308 */ /* 0x000fe20000000800 */
[--C-:B------:R-:W-:Y:S01]  /*e220*/  FFMA.FTZ R60, R65, UR39, -R86.reuse ;  /* 0x00000027413c7c23 */ /* 0x100fe20008010856 */
[----:B------:R-:W-:Y:S01]  /*e230*/  FFMA.FTZ R49, R64, UR39, -R86 ;  /* 0x0000002740317c23 */ /* 0x000fe20008010856 */
[--C-:B------:R-:W-:Y:S01]  /*e240*/  FFMA.FTZ R86, R39, UR39, -R4.reuse ;  /* 0x0000002727567c23 */ /* 0x100fe20008010804 */
[----:B------:R-:W-:-:S04]  /*e250*/  FFMA.FTZ R39, R41, UR39, -R4 ;  /* 0x0000002729277c23 */ /* 0x000fc80008010804 */
[----:B------:R-:W4:Y:S01]  /*e260*/  MUFU.EX2 R70, R70 ;  /* 0x0000004600467308 */ /* 0x000f220000000800 */
[----:B--2---:R-:W-:Y:S01]  /*e270*/  FADD.FTZ R41, R3, R40 ;  /* 0x0000002803297221 */ /* 0x004fe20000010000 */
[--C-:B------:R-:W-:Y:S01]  /*e280*/  FFMA.FTZ R85, R15, UR39, -R4.reuse ;  /* 0x000000270f557c23 */ /* 0x100fe20008010804 */
[----:B------:R-:W-:Y:S01]  /*e290*/  FFMA.FTZ R15, R26, UR39, -R4 ;  /* 0x000000271a0f7c23 */ /* 0x000fe20008010804 */
[----:B0-----:R-:W-:-:S04]  /*e2a0*/  F2FP.F16.F32.PACK_AB R11, R66, R63 ;  /* 0x0000003f420b723e */ /* 0x001fc800000000ff */
[----:B------:R-:W0:Y:S01]  /*e2b0*/  MUFU.EX2 R51, R51 ;  /* 0x0000003300337308 */ /* 0x000e220000000800 */
[----:B------:R-:W-:Y:S01]  /*e2c0*/  FADD.FTZ R26, R66, R9 ;  /* 0x00000009421a7221 */ /* 0x000fe20000010000 */
[----:B-1----:R-:W-:Y:S01]  /*e2d0*/  FADD.FTZ R63, R14, R41 ;  /* 0x000000290e3f7221 */ /* 0x002fe20000010000 */
[----:B------:R-:W-:-:S05]  /*e2e0*/  FFMA.FTZ R41, R44, UR39, -R4 ;  /* 0x000000272c297c23 */ /* 0x000fca0008010804 */
[----:B------:R-:W1:Y:S01]  /*e2f0*/  MUFU.EX2 R78, R78 ;  /* 0x0000004e004e7308 */ /* 0x000e620000000800 */
[----:B---3--:R-:W-:Y:S01]  /*e300*/  FADD.FTZ R9, R67, R26 ;  /* 0x0000001a43097221 */ /* 0x008fe20000010000 */
[----:B------:R-:W-:Y:S01]  /*e310*/  FADD.FTZ R44, R28, R63 ;  /* 0x0000003f1c2c7221 */ /* 0x000fe20000010000 */
[--C-:B------:R-:W-:Y:S01]  /*e320*/  FFMA.FTZ R42, R42, UR39, -R4.reuse ;  /* 0x000000272a2a7c23 */ /* 0x100fe20008010804 */
[----:B------:R-:W-:-:S04]  /*e330*/  FFMA.FTZ R65, R30, UR39, -R4 ;  /* 0x000000271e417c23 */ /* 0x000fc80008010804 */
[----:B------:R-:W2:Y:S01]  /*e340*/  MUFU.EX2 R75, R75 ;  /* 0x0000004b004b7308 */ /* 0x000ea20000000800 */
[----:B----4-:R-:W-:Y:S01]  /*e350*/  FADD.FTZ R30, R70, R9 ;  /* 0x00000009461e7221 */ /* 0x010fe20000010000 */
[----:B------:R-:W-:Y:S01]  /*e360*/  FADD.FTZ R44, R29, R44 ;  /* 0x0000002c1d2c7221 */ /* 0x000fe20000010000 */
[----:B------:R-:W-:-:S05]  /*e370*/  F2FP.F16.F32.PACK_AB R9, R5, R62 ;  /* 0x0000003e0509723e */ /* 0x000fca00000000ff */
[----:B------:R3:W-:Y:S02]  /*e380*/  MUFU.EX2 R5, R42 ;  /* 0x0000002a00057308 */ /* 0x0007e40000000800 */
[----:B---3--:R-:W-:Y:S01]  /*e390*/  FFMA.FTZ R42, R45, UR39, -R4 ;  /* 0x000000272d2a7c23 */ /* 0x008fe20008010804 */
[----:B0-----:R-:W-:-:S04]  /*e3a0*/  FADD.FTZ R45, R51, R44 ;  /* 0x0000002c332d7221 */ /* 0x001fc80000010000 */
[----:B-1----:R-:W-:-:S04]  /*e3b0*/  FADD.FTZ R44, R78, R45 ;  /* 0x0000002d4e2c7221 */ /* 0x002fc80000010000 */
[----:B--2---:R-:W-:Y:S02]  /*e3c0*/  FADD.FTZ R45, R75, R44 ;  /* 0x0000002c4b2d7221 */ /* 0x004fe40000010000 */
[----:B------:R-:W2:Y:S01]  /*e3d0*/  LDL R44, [R1+0x20] ;  /* 0x00002000012c7983 */ /* 0x000ea20000100800 */
[----:B------:R-:W0:Y:S01]  /*e3e0*/  MUFU.EX2 R85, R85 ;  /* 0x0000005500557308 */ /* 0x000e220000000800 */
[----:B------:R-:W-:-:S07]  /*e3f0*/  FFMA.FTZ R64, R27, UR39, -R4 ;  /* 0x000000271b407c23 */ /* 0x000fce0008010804 */
[----:B------:R-:W1:Y:S08]  /*e400*/  MUFU.EX2 R90, R90 ;  /* 0x0000005a005a7308 */ /* 0x000e700000000800 */
[----:B------:R-:W3:Y:S01]  /*e410*/  MUFU.EX2 R15, R15 ;  /* 0x0000000f000f7308 */ /* 0x000ee20000000800 */
[----:B0-----:R-:W-:-:S07]  /*e420*/  FADD.FTZ R27, R85, R30 ;  /* 0x0000001e551b7221 */ /* 0x001fce0000010000 */
[----:B------:R-:W0:Y:S01]  /*e430*/  MUFU.EX2 R64, R64 ;  /* 0x0000004000407308 */ /* 0x000e220000000800 */
[----:B-1----:R-:W-:-:S07]  /*e440*/  FADD.FTZ R30, R90, R27 ;  /* 0x0000001b5a1e7221 */ /* 0x002fce0000010000 */
[----:B------:R-:W1:Y:S01]  /*e450*/  MUFU.EX2 R65, R65 ;  /* 0x0000004100417308 */ /* 0x000e620000000800 */
[----:B------:R-:W-:Y:S01]  /*e460*/  FFMA.FTZ R40, R43, UR39, -R4 ;  /* 0x000000272b287c23 */ /* 0x000fe20008010804 */
[----:B---3--:R-:W-:-:S06]  /*e470*/  FADD.FTZ R43, R15, R30 ;  /* 0x0000001e0f2b7221 */ /* 0x008fcc0000010000 */
[----:B------:R-:W3:Y:S01]  /*e480*/  MUFU.EX2 R72, R72 ;  /* 0x0000004800487308 */ /* 0x000ee20000000800 */
[----:B0-----:R-:W-:-:S07]  /*e490*/  FADD.FTZ R30, R64, R43 ;  /* 0x0000002b401e7221 */ /* 0x001fce0000010000 */
[----:B------:R-:W0:Y:S01]  /*e4a0*/  MUFU.EX2 R31, R31 ;  /* 0x0000001f001f7308 */ /* 0x000e220000000800 */
[----:B-1----:R-:W-:-:S07]  /*e4b0*/  FADD.FTZ R43, R65, R30 ;  /* 0x0000001e412b7221 */ /* 0x002fce0000010000 */
[----:B------:R-:W1:Y:S08]  /*e4c0*/  MUFU.EX2 R32, R32 ;  /* 0x0000002000207308 */ /* 0x000e700000000800 */
[----:B------:R-:W4:Y:S01]  /*e4d0*/  MUFU.EX2 R52, R52 ;  /* 0x0000003400347308 */ /* 0x000f220000000800 */
[----:B---3--:R-:W-:-:S07]  /*e4e0*/  FADD.FTZ R30, R72, R43 ;  /* 0x0000002b481e7221 */ /* 0x008fce0000010000 */
[----:B------:R-:W3:Y:S08]  /*e4f0*/  MUFU.EX2 R33, R33 ;  /* 0x0000002100217308 */ /* 0x000ef00000000800 */
[----:B------:R-:W5:Y:S01]  /*e500*/  MUFU.EX2 R54, R54 ;  /* 0x0000003600367308 */ /* 0x000f620000000800 */
[----:B0-----:R-:W-:-:S07]  /*e510*/  FADD.FTZ R43, R31, R30 ;  /* 0x0000001e1f2b7221 */ /* 0x001fce0000010000 */
[----:B------:R-:W0:Y:S01]  /*e520*/  MUFU.EX2 R34, R34 ;  /* 0x0000002200227308 */ /* 0x000e220000000800 */
[----:B-1----:R-:W-:Y:S01]  /*e530*/  FADD.FTZ R30, R32, R43 ;  /* 0x0000002b201e7221 */ /* 0x002fe20000010000 */
[----:B------:R-:W-:-:S06]  /*e540*/  F2FP.F16.F32.PACK_AB R8, R74, R71 ;  /* 0x000000474a08723e */ /* 0x000fcc00000000ff */
[----:B------:R-:W1:Y:S01]  /*e550*/  MUFU.EX2 R35, R35 ;  /* 0x0000002300237308 */ /* 0x000e620000000800 */
[----:B------:R-:W-:Y:S01]  /*e560*/  F2FP.F16.F32.PACK_AB R10, R73, R10 ;  /* 0x0000000a490a723e */ /* 0x000fe200000000ff */
[----:B----4-:R-:W-:-:S06]  /*e570*/  FADD.FTZ R45, R52, R45 ;  /* 0x0000002d342d7221 */ /* 0x010fcc0000010000 */
[----:B------:R-:W4:Y:S01]  /*e580*/  MUFU.EX2 R81, R81 ;  /* 0x0000005100517308 */ /* 0x000f220000000800 */
[----:B---3--:R-:W-:Y:S01]  /*e590*/  FADD.FTZ R43, R33, R30 ;  /* 0x0000001e212b7221 */ /* 0x008fe20000010000 */
[----:B-----5:R-:W-:-:S06]  /*e5a0*/  FADD.FTZ R30, R54, R45 ;  /* 0x0000002d361e7221 */ /* 0x020fcc0000010000 */
[----:B------:R-:W3:Y:S01]  /*e5b0*/  MUFU.EX2 R36, R36 ;  /* 0x0000002400247308 */ /* 0x000ee20000000800 */
[----:B------:R5:W-:Y:S07]  /*e5c0*/  STSM.16.M88.4 [R137+0x21800], R8 ;  /* 0x0218000889007844 */ /* 0x000bee0000000200 */
[----:B------:R-:W3:Y:S01]  /*e5d0*/  MUFU.EX2 R82, R82 ;  /* 0x0000005200527308 */ /* 0x000ee20000000800 */
[----:B------:R-:W-:-:S07]  /*e5e0*/  FADD.FTZ R30, R69, R30 ;  /* 0x0000001e451e7221 */ /* 0x000fce0000010000 */
[----:B------:R-:W3:Y:S01]  /*e5f0*/  MUFU.EX2 R37, R37 ;  /* 0x0000002500257308 */ /* 0x000ee20000000800 */
[----:B-----5:R-:W-:Y:S01]  /*e600*/  F2FP.F16.F32.PACK_AB R8, R14, R3 ;  /* 0x000000030e08723e */ /* 0x020fe200000000ff */
[----:B0-----:R-:W-:-:S06]  /*e610*/  FADD.FTZ R14, R34, R43 ;  /* 0x0000002b220e7221 */ /* 0x001fcc0000010000 */
[----:B------:R-:W0:Y:S01]  /*e620*/  MUFU.EX2 R50, R50 ;  /* 0x0000003200327308 */ /* 0x000e220000000800 */
[----:B-1----:R-:W-:Y:S01]  /*e630*/  FADD.FTZ R3, R35, R14 ;  /* 0x0000000e23037221 */ /* 0x002fe20000010000 */
[----:B----4-:R-:W-:-:S06]  /*e640*/  FADD.FTZ R9, R81, R30 ;  /* 0x0000001e51097221 */ /* 0x010fcc0000010000 */
[----:B------:R-:W1:Y:S08]  /*e650*/  MUFU.EX2 R86, R86 ;  /* 0x0000005600567308 */ /* 0x000e700000000800 */
[----:B------:R-:W4:Y:S01]  /*e660*/  MUFU.EX2 R55, R55 ;  /* 0x0000003700377308 */ /* 0x000f220000000800 */
[----:B---3--:R-:W-:Y:S01]  /*e670*/  FADD.FTZ R14, R36, R3 ;  /* 0x00000003240e7221 */ /* 0x008fe20000010000 */
[----:B------:R-:W-:-:S06]  /*e680*/  FADD.FTZ R11, R82, R9 ;  /* 0x00000009520b7221 */ /* 0x000fcc0000010000 */
[----:B------:R-:W3:Y:S08]  /*e690*/  MUFU.EX2 R38, R38 ;  /* 0x0000002600267308 */ /* 0x000ef00000000800 */
[----:B------:R-:W-:Y:S01]  /*e6a0*/  MUFU.EX2 R56, R56 ;  /* 0x0000003800387308 */ /* 0x000fe20000000800 */
[----:B------:R-:W-:Y:S01]  /*e6b0*/  FADD.FTZ R3, R37, R14 ;  /* 0x0000000e25037221 */ /* 0x000fe20000010000 */
[----:B------:R-:W-:-:S06]  /*e6c0*/  F2FP.F16.F32.PACK_AB R24, R76, R25 ;  /* 0x000000194c18723e */ /* 0x000fcc00000000ff */
[----:B------:R-:W5:Y:S01]  /*e6d0*/  MUFU.EX2 R39, R39 ;  /* 0x0000002700277308 */ /* 0x000f620000000800 */
[----:B0-----:R-:W-:Y:S01]  /*e6e0*/  FADD.FTZ R14, R50, R11 ;  /* 0x0000000b320e7221 */ /* 0x001fe20000010000 */
[----:B------:R-:W-:-:S06]  /*e6f0*/  F2FP.F16.F32.PACK_AB R26, R80, R77 ;  /* 0x0000004d501a723e */ /* 0x000fcc00000000ff */
[----:B------:R-:W0:Y:S01]  /*e700*/  MUFU.EX2 R57, R57 ;  /* 0x0000003900397308 */ /* 0x000e220000000800 */
[----:B------:R-:W-:Y:S02]  /*e710*/  F2FP.F16.F32.PACK_AB R25, R70, R67 ;  /* 0x000000434619723e */ /* 0x000fe400000000ff */
[----:B------:R-:W-:Y:S01]  /*e720*/  F2FP.F16.F32.PACK_AB R27, R90, R85 ;  /* 0x000000555a1b723e */ /* 0x000fe200000000ff */
[----:B-1----:R-:W-:-:S04]  /*e730*/  FADD.FTZ R3, R86, R3 ;  /* 0x0000000356037221 */ /* 0x002fc80000010000 */
[----:B------:R-:W1:Y:S01]  /*e740*/  MUFU.EX2 R58, R58 ;  /* 0x0000003a003a7308 */ /* 0x000e620000000800 */
[----:B------:R-:W-:Y:S01]  /*e750*/  F2FP.F16.F32.PACK_AB R9, R64, R15 ;  /* 0x0000000f4009723e */ /* 0x000fe200000000ff */
[----:B----4-:R-:W-:Y:S01]  /*e760*/  FADD.FTZ R15, R55, R14 ;  /* 0x0000000e370f7221 */ /* 0x010fe20000010000 */
[----:B------:R4:W-:Y:S01]  /*e770*/  STSM.16.M88.4 [R87], R24 ;  /* 0x0000001857007844 */ /* 0x0009e20000000200 */
[----:B---3--:R-:W-:-:S04]  /*e780*/  FADD.FTZ R14, R38, R3 ;  /* 0x00000003260e7221 */ /* 0x008fc80000010000 */
[----:B------:R-:W3:Y:S01]  /*e790*/  MUFU.EX2 R59, R59 ;  /* 0x0000003b003b7308 */ /* 0x000ee20000000800 */
[----:B------:R-:W-:Y:S01]  /*e7a0*/  FFMA.FTZ R46, R46, UR39, -R4 ;  /* 0x000000272e2e7c23 */ /* 0x000fe20008010804 */
[----:B-----5:R-:W-:-:S06]  /*e7b0*/  FADD.FTZ R14, R39, R14 ;  /* 0x0000000e270e7221 */ /* 0x020fcc0000010000 */
[----:B------:R-:W5:Y:S01]  /*e7c0*/  MUFU.EX2 R40, R40 ;  /* 0x0000002800287308 */ /* 0x000f620000000800 */
[----:B----4-:R-:W-:Y:S01]  /*e7d0*/  F2FP.F16.F32.PACK_AB R25, R32, R31 ;  /* 0x0000001f2019723e */ /* 0x010fe200000000ff */
[----:B------:R-:W-:-:S06]  /*e7e0*/  FADD.FTZ R32, R56, R15 ;  /* 0x0000000f38207221 */ /* 0x000fcc0000010000 */
[----:B------:R-:W4:Y:S01]  /*e7f0*/  MUFU.EX2 R41, R41 ;  /* 0x0000002900297308 */ /* 0x000f220000000800 */
[----:B0-----:R-:W-:Y:S01]  /*e800*/  FADD.FTZ R15, R57, R32 ;  /* 0x00000020390f7221 */ /* 0x001fe20000010000 */
[----:B------:R-:W-:Y:S01]  /*e810*/  FFMA.FTZ R47, R47, UR39, -R4 ;  /* 0x000000272f2f7c23 */ /* 0x000fe20008010804 */
[----:B------:R-:W-:Y:S01]  /*e820*/  FADD.FTZ R3, R5, R14 ;  /* 0x0000000e05037221 */ /* 0x000fe20000010000 */
[--C-:B------:R-:W-:Y:S01]  /*e830*/  FFMA.FTZ R68, R68, UR39, -R4.reuse ;  /* 0x0000002744447c23 */ /* 0x100fe20008010804 */
[----:B------:R-:W-:-:S03]  /*e840*/  FFMA.FTZ R79, R79, UR39, -R4 ;  /* 0x000000274f4f7c23 */ /* 0x000fc60008010804 */
[----:B------:R-:W0:Y:S01]  /*e850*/  MUFU.EX2 R42, R42 ;  /* 0x0000002a002a7308 */ /* 0x000e220000000800 */
[--C-:B------:R-:W-:Y:S01]  /*e860*/  FFMA.FTZ R83, R83, UR39, -R4.reuse ;  /* 0x0000002753537c23 */ /* 0x100fe20008010804 */
[----:B-1----:R-:W-:Y:S01]  /*e870*/  FADD.FTZ R14, R58, R15 ;  /* 0x0000000f3a0e7221 */ /* 0x002fe20000010000 */
[----:B------:R-:W-:-:S05]  /*e880*/  FFMA.FTZ R4, R84, UR39, -R4 ;  /* 0x0000002754047c23 */ /* 0x000fca0008010804 */
[----:B------:R-:W1:Y:S01]  /*e890*/  MUFU.EX2 R46, R46 ;  /* 0x0000002e002e7308 */ /* 0x000e620000000800 */
[----:B---3--:R-:W-:Y:S01]  /*e8a0*/  FADD.FTZ R15, R59, R14 ;  /* 0x0000000e3b0f7221 */ /* 0x008fe20000010000 */
[----:B-----5:R-:W-:Y:S01]  /*e8b0*/  FADD.FTZ R32, R40, R3 ;  /* 0x0000000328207221 */ /* 0x020fe20000010000 */
[----:B------:R-:W-:-:S05]  /*e8c0*/  F2FP.F16.F32.PACK_AB R10, R29, R28 ;  /* 0x0000001c1d0a723e */ /* 0x000fca00000000ff */
[----:B------:R-:W-:Y:S01]  /*e8d0*/  MUFU.EX2 R60, R60 ;  /* 0x0000003c003c7308 */ /* 0x000fe20000000800 */
[----:B------:R-:W-:Y:S01]  /*e8e0*/  F2FP.F16.F32.PACK_AB R11, R72, R65 ;  /* 0x00000041480b723e */ /* 0x000fe200000000ff */
[----:B----4-:R-:W-:-:S06]  /*e8f0*/  FADD.FTZ R3, R41, R32 ;  /* 0x0000002029037221 */ /* 0x010fcc0000010000 */
[----:B------:R-:W-:Y:S01]  /*e900*/  MUFU.EX2 R61, R61 ;  /* 0x0000003d003d7308 */ /* 0x000fe20000000800 */
[----:B------:R-:W-:-:S07]  /*e910*/  F2FP.F16.F32.PACK_AB R24, R78, R51 ;  /* 0x000000334e18723e */ /* 0x000fce00000000ff */
[----:B------:R-:W3:Y:S01]  /*e920*/  MUFU.EX2 R47, R47 ;  /* 0x0000002f002f7308 */ /* 0x000ee20000000800 */
[----:B------:R-:W-:Y:S02]  /*e930*/  F2FP.F16.F32.PACK_AB R26, R52, R75 ;  /* 0x0000004b341a723e */ /* 0x000fe400000000ff */
[----:B------:R-:W-:-:S05]  /*e940*/  F2FP.F16.F32.PACK_AB R27, R34, R33 ;  /* 0x00000021221b723e */ /* 0x000fca00000000ff */
[----:B------:R-:W-:Y:S01]  /*e950*/  MUFU.EX2 R0, R0 ;  /* 0x0000000000007308 */ /* 0x000fe20000000800 */
[----:B------:R-:W-:-:S07]  /*e960*/  F2FP.F16.F32.PACK_AB R28, R69, R54 ;  /* 0x00000036451c723e */ /* 0x000fce00000000ff */
[----:B------:R-:W4:Y:S01]  /*e970*/  MUFU.EX2 R49, R49 ;  /* 0x0000003100317308 */ /* 0x000f220000000800 */
[----:B------:R-:W-:-:S07]  /*e980*/  F2FP.F16.F32.PACK_AB R30, R82, R81 ;  /* 0x00000051521e723e */ /* 0x000fce00000000ff */
[----:B------:R-:W-:Y:S01]  /*e990*/  MUFU.EX2 R48, R48 ;  /* 0x0000003000307308 */ /* 0x000fe20000000800 */
[----:B------:R-:W-:-:S07]  /*e9a0*/  F2FP.F16.F32.PACK_AB R29, R36, R35 ;  /* 0x00000023241d723e */ /* 0x000fce00000000ff */
[----:B------:R-:W5:Y:S01]  /*e9b0*/  MUFU.EX2 R53, R53 ;  /* 0x0000003500357308 */ /* 0x000f620000000800 */
[----:B------:R-:W-:-:S07]  /*e9c0*/  F2FP.F16.F32.PACK_AB R31, R86, R37 ;  /* 0x00000025561f723e */ /* 0x000fce00000000ff */
[----:B------:R-:W-:Y:S08]  /*e9d0*/  MUFU.EX2 R68, R68 ;  /* 0x0000004400447308 */ /* 0x000ff00000000800 */
[----:B------:R-:W2:Y:S08]  /*e9e0*/  MUFU.EX2 R79, R79 ;  /* 0x0000004f004f7308 */ /* 0x000eb00000000800 */
[----:B------:R-:W-:Y:S08]  /*e9f0*/  MUFU.EX2 R83, R83 ;  /* 0x0000005300537308 */ /* 0x000ff00000000800 */
[----:B------:R-:W2:Y:S01]  /*ea00*/  MUFU.EX2 R14, R4 ;  /* 0x00000004000e7308 */ /* 0x000ea20000000800 */
[----:B0-----:R-:W-:Y:S01]  /*ea10*/  FADD.FTZ R3, R42, R3 ;  /* 0x000000032a037221 */ /* 0x001fe20000010000 */
[----:B------:R0:W-:Y:S04]  /*ea20*/  STSM.16.M88.4 [R139], R8 ;  /* 0x000000088b007844 */ /* 0x0001e80000000200 */
[----:B------:R-:W-:Y:S04]  /*ea30*/  STSM.16.M88.4 [R138], R24 ;  /* 0x000000188a007844 */ /* 0x000fe80000000200 */
[----:B------:R1:W-:Y:S01]  /*ea40*/  STSM.16.M88.4 [R137+0x27800], R28 ;  /* 0x0278001c89007844 */ /* 0x0003e20000000200 */
[----:B0-----:R-:W-:-:S02]  /*ea50*/  F2FP.F16.F32.PACK_AB R8, R55, R50 ;  /* 0x000000323708723e */ /* 0x001fc400000000ff */
[----:B------:R-:W-:Y:S02]  /*ea60*/  F2FP.F16.F32.PACK_AB R10, R57, R56 ;  /* 0x00000038390a723e */ /* 0x000fe400000000ff */
[----:B------:R-:W-:Y:S01]  /*ea70*/  F2FP.F16.F32.PACK_AB R9, R39, R38 ;  /* 0x000000262709723e */ /* 0x000fe200000000ff */
[----:B-1----:R-:W-:Y:S01]  /*ea80*/  FADD.FTZ R28, R46, R3 ;  /* 0x000000032e1c7221 */ /* 0x002fe20000010000 */
[----:B------:R-:W-:Y:S02]  /*ea90*/  F2FP.F16.F32.PACK_AB R11, R40, R5 ;  /* 0x00000005280b723e */ /* 0x000fe400000000ff */
[----:B------:R-:W-:Y:S01]  /*eaa0*/  F2FP.F16.F32.PACK_AB R24, R59, R58 ;  /* 0x0000003a3b18723e */ /* 0x000fe200000000ff */
[----:B---3--:R-:W-:Y:S01]  /*eab0*/  FADD.FTZ R3, R47, R28 ;  /* 0x0000001c2f037221 */ /* 0x008fe20000010000 */
[----:B------:R-:W-:Y:S02]  /*eac0*/  F2FP.F16.F32.PACK_AB R26, R61, R60 ;  /* 0x0000003c3d1a723e */ /* 0x000fe400000000ff */
[----:B------:R-:W-:-:S02]  /*ead0*/  F2FP.F16.F32.PACK_AB R25, R42, R41 ;  /* 0x000000292a19723e */ /* 0x000fc400000000ff */
[----:B------:R-:W-:Y:S02]  /*eae0*/  F2FP.F16.F32.PACK_AB R27, R47, R46 ;  /* 0x0000002e2f1b723e */ /* 0x000fe400000000ff */
[----:B----4-:R-:W-:Y:S02]  /*eaf0*/  F2FP.F16.F32.PACK_AB R28, R49, R0 ;  /* 0x00000000311c723e */ /* 0x010fe400000000ff */
[----:B-----5:R-:W-:Y:S02]  /*eb00*/  F2FP.F16.F32.PACK_AB R30, R53, R48 ;  /* 0x00000030351e723e */ /* 0x020fe400000000ff */
[----:B--2---:R-:W-:Y:S02]  /*eb10*/  F2FP.F16.F32.PACK_AB R29, R79, R68 ;  /* 0x000000444f1d723e */ /* 0x004fe400000000ff */
[----:B------:R-:W-:Y:S01]  /*eb20*/  F2FP.F16.F32.PACK_AB R31, R14, R83 ;  /* 0x000000530e1f723e */ /* 0x000fe200000000ff */
[----:B------:R0:W-:Y:S04]  /*eb30*/  STSM.16.M88.4 [R44], R8 ;  /* 0x000000082c007844 */ /* 0x0001e80000000200 */
[----:B------:R1:W-:Y:S04]  /*eb40*/  STSM.16.M88.4 [R139+0x6000], R24 ;  /* 0x006000188b007844 */ /* 0x0003e80000000200 */
[----:B------:R1:W-:Y:S01]  /*eb50*/  STSM.16.M88.4 [R138+0x6000], R28 ;  /* 0x0060001c8a007844 */ /* 0x0003e20000000200 */
[----:B------:R2:W-:Y:S06]  /*eb60*/  MEMBAR.ALL.CTA ;  /* 0x0000000000007992 */ /* 0x0005ec0000008000 */
[----:B--2---:R-:W2:Y:S01]  /*eb70*/  FENCE.VIEW.ASYNC.S ;  /* 0x00000000000073c6 */ /* 0x004ea20000000000 */
[----:B------:R-:W-:Y:S01]  /*eb80*/  FADD.FTZ R32, R60, R15 ;  /* 0x0000000f3c207221 */ /* 0x000fe20000010000 */
[----:B------:R-:W-:-:S03]  /*eb90*/  PLOP3.LUT P2, PT, PT, PT, UP0, 0x40, 0x0 ;  /* 0x000000000000781c */ /* 0x000fc60003f4e808 */
[----:B------:R-:W-:Y:S01]  /*eba0*/  FADD.FTZ R15, R61, R32 ;  /* 0x000000203d0f7221 */ /* 0x000fe20000010000 */
[----:B------:R-:W-:-:S03]  /*ebb0*/  FADD.FTZ R68, R68, R3 ;  /* 0x0000000344447221 */ /* 0x000fc60000010000 */
[----:B------:R-:W-:Y:S01]  /*ebc0*/  FADD.FTZ R0, R0, R15 ;  /* 0x0000000f00007221 */ /* 0x000fe20000010000 */
[----:B------:R-:W-:Y:S01]  /*ebd0*/  FADD.FTZ R68, R79, R68 ;  /* 0x000000444f447221 */ /* 0x000fe20000010000 */
[----:B------:R-:W-:Y:S02]  /*ebe0*/  IMAD.IADD R141, R97, 0x1, -R98 ;  /* 0x00000001618d7824 */ /* 0x000fe400078e0a62 */
[----:B------:R-:W-:Y:S01]  /*ebf0*/  FADD.FTZ R49, R49, R0 ;  /* 0x0000000031317221 */ /* 0x000fe20000010000 */
[----:B------:R-:W-:Y:S01]  /*ec00*/  FADD.FTZ R3, R83, R68 ;  /* 0x0000004453037221 */ /* 0x000fe20000010000 */
[----:B0-----:R-:W-:Y:S02]  /*ec10*/  IMAD R9, R96, 0xc0, R141 ;  /* 0x000000c060097824 */ /* 0x001fe400078e028d */
[----:B------:R-:W-:Y:S01]  /*ec20*/  FADD.FTZ R4, R48, R49 ;  /* 0x0000003130047221 */ /* 0x000fe20000010000 */
[----:B------:R-:W-:Y:S01]  /*ec30*/  FADD.FTZ R3, R14, R3 ;  /* 0x000000030e037221 */ /* 0x000fe20000010000 */
[----:B------:R-:W-:-:S02]  /*ec40*/  VIADD R0, R88, 0xfffffffe ;  /* 0xfffffffe58007836 */ /* 0x000fc40000000000 */
[----:B------:R-:W-:Y:S01]  /*ec50*/  FADD.FTZ R4, R53, R4 ;  /* 0x0000000435047221 */ /* 0x000fe20000010000 */
[----:B------:R-:W-:Y:S01]  /*ec60*/  VIADD R5, R9, UR6 ;  /* 0x0000000609057c36 */ /* 0x000fe20008000000 */
[----:B--2---:R-:W-:Y:S01]  /*ec70*/  NOP ;  /* 0x0000000000007918 */ /* 0x004fe20000000000 */
[----:B-1----:R-:W-:Y:S05]  /*ec80*/  @P2 BRA `(.L_x_9485) ;  /* 0x0000000000542947 */ /* 0x002fea0003800000 */
[C---:B------:R-:W-:Y:S01]  /*ec90*/  ISETP.GT.AND P2, PT, R9.reuse, RZ, PT ;  /* 0x000000ff0900720c */ /* 0x040fe20003f44270 */
[----:B------:R-:W-:Y:S01]  /*eca0*/  BSSY B0, `(.L_x_9486) ;  /* 0x0000010000007945 */ /* 0x000fe20003800000 */
[----:B------:R-:W-:-:S11]  /*ecb0*/  VIADD R8, R9, 0xffffffff ;  /* 0xffffffff09087836 */ /* 0x000fd60000000000 */
[----:B------:R-:W-:Y:S05]  /*ecc0*/  @P2 BRA `(.L_x_9487) ;  /* 0x0000000000202947 */ /* 0x000fea0003800000 */
[----:B------:R-:W-:Y:S01]  /*ecd0*/  UISETP.NE.AND UP1, UPT, UR7, 0x1, UPT ;  /* 0x000000010700788c */ /* 0x000fe2000bf25270 */
[----:B------:R-:W-:-:S05]  /*ece0*/  IMAD.MOV R8, RZ, RZ, -R9 ;  /* 0x000000ffff087224 */ /* 0x000fca00078e0a09 */
[----:B------:R-:W-:-:S05]  /*ecf0*/  PLOP3.LUT P2, PT, PT, PT, UP1, 0x80, 0x0 ;  /* 0x000000000000781c */ /* 0x000fca0003f4f018 */
[----:B------:R-:W-:-:S08]  /*ed00*/  @UP1 ULDC.64 UR4, c[0x0][0x9e8] ;  /* 0x00027a0000041ab9 */ /* 0x000fd00000000a00 */
[----:B------:R-:W-:-:S05]  /*ed10*/  @P2 IMAD.HI.U32 R9, R8, UR4, RZ ;  /* 0x0000000408092c27 */ /* 0x000fca000f8e00ff */
[----:B------:R-:W-:-:S04]  /*ed20*/  @P2 SHF.R.U32.HI R8, RZ, UR5, R9 ;  /* 0x00000005ff082c19 */ /* 0x000fc80008011609 */
[----:B------:R-:W-:Y:S01]  /*ed30*/  LOP3.LUT R8, RZ, R8, RZ, 0x33, !PT ;  /* 0x00000008ff087212 */ /* 0x000fe200078e33ff */
[----:B------:R-:W-:Y:S06]  /*ed40*/  BRA `(.L_x_9488) ;  /* 0x0000000000147947 */ /* 0x000fec0003800000 */
.L_x_9487:
[----:B------:R-:W-:-:S06]  /*ed50*/  UISETP.NE.AND UP1, UPT, UR7, 0x1, UPT ;  /* 0x000000010700788c */ /* 0x000fcc000bf25270 */
[----:B------:R-:W-:-:S05]  /*ed60*/  PLOP3.LUT P2, PT, PT, PT, UP1, 0x80, 0x0 ;  /* 0x000000000000781c */ /* 0x000fca0003f4f018 */
[----:B------:R-:W-:-:S08]  /*ed70*/  @UP1 ULDC.64 UR4, c[0x0][0x9e8] ;  /* 0x00027a0000041ab9 */ /* 0x000fd00000000a00 */
[----:B------:R-:W-:-:S05]  /*ed80*/  @P2 IMAD.HI.U32 R9, R8, UR4, RZ ;  /* 0x0000000408092c27 */ /* 0x000fca000f8e00ff */
[----:B------:R-:W-:-:S07]  /*ed90*/  @P2 SHF.R.U32.HI R8, RZ, UR5, R9 ;  /* 0x00000005ff082c19 */ /* 0x000fce0008011609 */
.L_x_9488:
[----:B------:R-:W-:Y:S05]  /*eda0*/  BSYNC B0 ;  /* 0x0000000000007941 */ /* 0x000fea0003800000 */
.L_x_9486:
[----:B------:R-:W-:-:S04]  /*edb0*/  IMAD.U32 R9, RZ, RZ, UR7 ;  /* 0x00000007ff097e24 */ /* 0x000fc8000f8e00ff */
[----:B------:R-:W-:-:S05]  /*edc0*/  IMAD R8, R8, UR7, R9 ;  /* 0x0000000708087c24 */ /* 0x000fca000f8e0209 */
[----:B------:R-:W-:-:S07]  /*edd0*/  VIMNMX R5, R5, R8, PT ;  /* 0x0000000805057248 */ /* 0x000fce0003fe0100 */
.L_x_9485:
[----:B------:R-:W2:Y:S01]  /*ede0*/  LDL R9, [R1+0x3c] ;  /* 0x00003c0001097983 */ /* 0x000ea20000100800 */
        /* <DEDUP_REMOVED lines=12> */
[----:B------:R-:W-:Y:S01]  /*eeb0*/  ULDC UR45, c[0x0][0x9e0] ;  /* 0x00027800002d7ab9 */ /* 0x000fe20000000800 */
        /* <DEDUP_REMOVED lines=24> */
[----:B--2---:R-:W-:-:S04]  /*f040*/  VIMNMX R9, R9, R8, !PT ;  /* 0x0000000809097248 */ /* 0x004fc80007fe0100 */
[----:B------:R-:W-:Y:S01]  /*f050*/  ISETP.GE.AND P2, PT, R0, R9, PT ;  /* 0x000000090000720c */ /* 0x000fe20003f46270 */
[----:B------:R0:W-:-:S12]  /*f060*/  STL [R1+0x18], R9 ;  /* 0x0000180901007387 */ /* 0x0001d80000100800 */
[----:B0-----:R-:W-:Y:S05]  /*f070*/  @!P2 BRA `(.L_x_9489) ;  /* 0x0000003800dca947 */ /* 0x001fea0003800000 */
[----:B------:R-:W-:Y:S01]  /*f080*/  IADD3 R141, R20, R141, RZ ;  /* 0x0000008d148d7210 */ /* 0x000fe20007ffe0ff */
[----:B------:R-:W-:-:S03]  /*f090*/  IMAD.MOV.U32 R135, RZ, RZ, RZ ;  /* 0x000000ffff877224 */ /* 0x000fc600078e00ff */
[----:B------:R-:W-:Y:S01]  /*f0a0*/  LOP3.LUT R144, RZ, R141, RZ, 0x33, !PT ;  /* 0x0000008dff907212 */ /* 0x000fe200078e33ff */
[----:B------:R-:W-:-:S05]  /*f0b0*/  VIADD R140, R141, 0x8 ;  /* 0x000000088d8c7836 */ /* 0x000fca0000000000 */
[----:B------:R-:W-:-:S07]  /*f0c0*/  LOP3.LUT R15, RZ, R140, RZ, 0x33, !PT ;  /* 0x0000008cff0f7212 */ /* 0x000fce00078e33ff */
.L_x_9507:
[----:B------:R-:W2:Y:S01]  /*f0d0*/  LDL R8, [R1+0x4] ;  /* 0x0000040001087983 */ /* 0x000ea20000100800 */
[----:B------:R-:W-:Y:S01]  /*f0e0*/  VIADD R14, R17, 0x1 ;  /* 0x00000001110e7836 */ /* 0x000fe20000000000 */
[----:B------:R-:W-:Y:S05]  /*f0f0*/  YIELD ;  /* 0x0000000000007946 */ /* 0x000fea0003800000 */
[----:B------:R-:W-:-:S04]  /*f100*/  ISETP.NE.AND P3, PT, R14, 0x2, PT ;  /* 0x000000020e00780c */ /* 0x000fc80003f65270 */
[----:B------:R-:W-:Y:S02]  /*f110*/  SEL R5, RZ, 0x1, P3 ;  /* 0x00000001ff057807 */ /* 0x000fe40001800000 */
[----:B------:R-:W-:Y:S02]  /*f120*/  SEL R14, R14, RZ, P3 ;  /* 0x000000ff0e0e7207 */ /* 0x000fe40001800000 */
[----:B------:R-:W-:Y:S02]  /*f130*/  LOP3.LUT R5, R22, R5, RZ, 0x3c, !PT ;  /* 0x0000000516057212 */ /* 0x000fe400078e3cff */
[----:B--2---:R-:W-:-:S13]  /*f140*/  ISETP.NE.AND P2, PT, R8, RZ, PT ;  /* 0x000000ff0800720c */ /* 0x004fda0003f45270 */
[----:B------:R-:W-:Y:S05]  /*f150*/  @P2 BRA `(.L_x_9490) ;  /* 0x0000000000302947 */ /* 0x000fea0003800000 */
[----:B------:R-:W-:Y:S05]  /*f160*/  @!P0 BRA `(.L_x_9491) ;  /* 0x0000000000048947 */ /* 0x000fea0003800000 */
[----:B------:R-:W-:Y:S01]  /*f170*/  BPT.TRAP 0x1 ;  /* 0x000000040000795c */ /* 0x000fe20000300000 */
.L_x_9491:
[----:B------:R-:W-:Y:S01]  /*f180*/  IMAD R9, R14, 0x8, R2 ;  /* 0x000000080e097824 */ /* 0x000fe200078e0202 */
[----:B------:R-:W-:-:S04]  /*f190*/  SHF.L.U32 R8, R5, 0x1f, RZ ;  /* 0x0000001f05087819 */ /* 0x000fc800000006ff */
[----:B------:R0:W1:Y:S01]  /*f1a0*/  SYNCS.PHASECHK.TRANS64.TRYWAIT P3, [R9+URZ+0x2d830], R8 ;  /* 0x02d83008090075a7 */ /* 0x000062000806017f */
[----:B------:R-:W-:Y:S05]  /*f1b0*/  @!P0 BRA `(.L_x_9492) ;  /* 0x0000000000048947 */ /* 0x000fea0003800000 */
[----:B------:R-:W-:Y:S01]  /*f1c0*/  BPT.TRAP 0x1 ;  /* 0x000000040000795c */ /* 0x000fe20000300000 */
.L_x_9492:
[----:B------:R-:W-:Y:S04]  /*f1d0*/  BSSY B0, `(.L_x_9490) ;  /* 0x0000004000007945 */ /* 0x000fe80003800000 */
[----:B-1----:R-:W-:Y:S05]  /*f1e0*/  @P3 BRA `(.L_x_9493) ;  /* 0x0000000000083947 */ /* 0x002fea0003800000 */
[----:B------:R-:W1:Y:S02]  /*f1f0*/  SYNCS.PHASECHK.TRANS64.TRYWAIT P3, [R9+URZ+0x2d830], R8 ;  /* 0x02d83008090075a7 */ /* 0x000e64000806017f */
[----:B-1----:R-:W-:Y:S05]  /*f200*/  @!P3 BRA `(.L_x_9494) ;  /* 0x0000013000e8b947 */ /* 0x002fea0003800000 */
.L_x_9493:
[----:B------:R-:W-:Y:S05]  /*f210*/  BSYNC B0 ;  /* 0x0000000000007941 */ /* 0x000fea0003800000 */
.L_x_9490:
[----:B01----:R-:W2:Y:S01]  /*f220*/  LDL R8, [R1+0x8] ;  /* 0x0000080001087983 */ /* 0x003ea20000100800 */
[----:B------:R-:W0:Y:S01]  /*f230*/  S2R R10, SR_TID.X ;  /* 0x00000000000a7919 */ /* 0x000e220000002100 */
[----:B------:R-:W-:Y:S05]  /*f240*/  WARPSYNC.ALL ;  /* 0x0000000000007948 */ /* 0x000fea0003800000 */
[----:B------:R-:W-:Y:S01]  /*f250*/  IMAD.MOV.U32 R9, RZ, RZ, -0x7fffffe0 ;  /* 0x80000020ff097424 */ /* 0x000fe200078e00ff */
[----:B0-----:R-:W-:-:S05]  /*f260*/  SHF.R.U32.HI R10, RZ, 0x7, R10 ;  /* 0x00000007ff0a7819 */ /* 0x001fca000001160a */
[----:B------:R-:W-:Y:S01]  /*f270*/  VIADD R28, R10, 0x8 ;  /* 0x000000080a1c7836 */ /* 0x000fe20000000000 */
[----:B------:R-:W-:Y:S01]  /*f280*/  R2UR UR11, R9 ;  /* 0x00000000090b72ca */ /* 0x000fe200000e0000 */
[----:B------:R-:W-:Y:S01]  /*f290*/  IMAD.MOV.U32 R25, RZ, RZ, -0x7fffffe0 ;  /* 0x80000020ff197424 */ /* 0x000fe200078e00ff */
[----:B------:R-:W-:Y:S01]  /*f2a0*/  R2UR UR8, R6 ;  /* 0x00000000060872ca */ /* 0x000fe200000e0000 */
[----:B------:R-:W-:Y:S01]  /*f2b0*/  IMAD.MOV.U32 R27, RZ, RZ, -0x7fffffe0 ;  /* 0x80000020ff1b7424 */ /* 0x000fe200078e00ff */
[----:B------:R-:W-:Y:S02]  /*f2c0*/  R2UR UR9, R7 ;  /* 0x00000000070972ca */ /* 0x000fe400000e0000 */
[C---:B------:R-:W-:Y:S02]  /*f2d0*/  R2UR UR15, R25.reuse ;  /* 0x00000000190f72ca */ /* 0x040fe400000e0000 */
[----:B------:R-:W-:Y:S02]  /*f2e0*/  R2UR UR23, R25 ;  /* 0x00000000191772ca */ /* 0x000fe400000e0000 */
[----:B------:R-:W-:-:S02]  /*f2f0*/  R2UR UR27, R27 ;  /* 0x000000001b1b72ca */ /* 0x000fc400000e0000 */
[----:B------:R-:W-:Y:S02]  /*f300*/  R2UR UR12, R154 ;  /* 0x000000009a0c72ca */ /* 0x000fe400000e0000 */
[----:B------:R-:W-:Y:S01]  /*f310*/  R2UR UR13, R155 ;  /* 0x000000009b0d72ca */ /* 0x000fe200000e0000 */
[----:B------:R0:W-:Y:S01]  /*f320*/  BAR.SYNC.DEFER_BLOCKING R28, 0x100 ;  /* 0x0004001c0000751d */ /* 0x0001e20000010000 */
[----:B------:R-:W-:Y:S01]  /*f330*/  IMAD.MOV.U32 R11, RZ, RZ, -0x7fffffe0 ;  /* 0x80000020ff0b7424 */ /* 0x000fe200078e00ff */
[----:B------:R-:W-:Y:S02]  /*f340*/  R2UR UR16, R152 ;  /* 0x00000000981072ca */ /* 0x000fe400000e0000 */
[----:B------:R-:W-:Y:S01]  /*f350*/  R2UR UR17, R153 ;  /* 0x00000000991172ca */ /* 0x000fe200000e0000 */
[----:B--2---:R-:W-:-:S04]  /*f360*/  IMAD R8, R14, 0x600, R8 ;  /* 0x000006000e087824 */ /* 0x004fc800078e0208 */
[C---:B------:R-:W-:Y:S01]  /*f370*/  VIADD R24, R8.reuse, 0x2 ;  /* 0x0000000208187836 */ /* 0x040fe20000000000 */
[C---:B------:R-:W-:Y:S01]  /*f380*/  R2UR UR10, R8.reuse ;  /* 0x00000000080a72ca */ /* 0x040fe200000e0000 */
[----:B------:R-:W-:-:S03]  /*f390*/  VIADD R26, R8, 0x400 ;  /* 0x00000400081a7836 */ /* 0x000fc60000000000 */
[----:B------:R-:W-:Y:S01]  /*f3a0*/  R2UR UR14, R24 ;  /* 0x00000000180e72ca */ /* 0x000fe200000e0000 */
[----:B------:R-:W-:Y:S01]  /*f3b0*/  VIADD R24, R8, 0x202 ;  /* 0x0000020208187836 */ /* 0x000fe20000000000 */
[----:B------:R-:W-:-:S04]  /*f3c0*/  R2UR UR26, R26 ;  /* 0x000000001a1a72ca */ /* 0x000fc800000e0000 */
[----:B------:R-:W-:Y:S02]  /*f3d0*/  R2UR UR22, R24 ;  /* 0x00000000181672ca */ /* 0x000fe400000e0000 */
[----:B0-----:R-:W-:-:S06]  /*f3e0*/  WARPGROUP.ARRIVE ;  /* 0x00000000000079c5 */ /* 0x001fcc0000000000 */
[----:B------:R-:W-:Y:S01]  /*f3f0*/  HGMMA.64x128x16.F32 R24, gdesc[UR8], RZ, !UPT, gsb0 ;  /* 0x01e00000081879f0 */ /* 0x000fe2000c0008ff */
[----:B------:R-:W-:Y:S01]  /*f400*/  VIADD R10, R8, 0x200 ;  /* 0x00000200080a7836 */ /* 0x000fe20000000000 */
[----:B------:R-:W-:-:S04]  /*f410*/  R2UR UR19, R11 ;  /* 0x000000000b1372ca */ /* 0x000fc800000e0000 */
[----:B------:R-:W-:Y:S01]  /*f420*/  R2UR UR18, R10 ;  /* 0x000000000a1272ca */ /* 0x000fe200000e0000 */
[----:B------:R-:W-:Y:S02]  /*f430*/  WARPGROUP.DEPBAR.LE gsb0, 0x0 ;  /* 0x00008000000079c5 */ /* 0x000fe40000010000 */
[----:B------:R-:W-:-:S06]  /*f440*/  WARPGROUP.ARRIVE ;  /* 0x00000000000079c5 */ /* 0x000fcc0000000000 */
[----:B------:R-:W-:Y:S01]  /*f450*/  HGMMA.64x128x16.F32 R24, gdesc[UR12], R24, gsb0 ;  /* 0x01e000000c1879f0 */ /* 0x000fe20008000818 */
[----:B------:R-:W-:Y:S02]  /*f460*/  R2UR UR20, R150 ;  /* 0x00000000961472ca */ /* 0x000fe400000e0000 */
        /* <DEDUP_REMOVED lines=9> */
[----:B------:R-:W-:Y:S01]  /*f500*/  VIADD R8, R8, 0x402 ;  /* 0x0000040208087836 */ /* 0x000fe20000000000 */
[----:B------:R-:W-:Y:S02]  /*f510*/  R2UR UR31, R9 ;  /* 0x00000000091f72ca */ /* 0x000fe400000e0000 */
[----:B------:R-:W-:Y:S02]  /*f520*/  R2UR UR28, R146 ;  /* 0x00000000921c72ca */ /* 0x000fe400000e0000 */
        /* <DEDUP_REMOVED lines=12> */
.L_x_9496:
[----:B------:R-:W-:Y:S01]  /*f5f0*/  SHF.L.U32 R8, R22, 0x1f, RZ ;  /* 0x0000001f16087819 */ /* 0x000fe200000006ff */
[----:B------:R-:W-:-:S04]  /*f600*/  IMAD R9, R17, 0x8, R2 ;  /* 0x0000000811097824 */ /* 0x000fc800078e0202 */
[----:B------:R0:W1:Y:S01]  /*f610*/  SYNCS.PHASECHK.TRANS64.TRYWAIT P2, [R9+URZ+0x2d850], R8 ;  /* 0x02d85008090075a7 */ /* 0x000062000804017f */
[----:B------:R-:W-:Y:S05]  /*f620*/  @!P0 BRA `(.L_x_9497) ;  /* 0x0000000000048947 */ /* 0x000fea0003800000 */
[----:B------:R-:W-:Y:S01]  /*f630*/  BPT.TRAP 0x1 ;  /* 0x000000040000795c */ /* 0x000fe20000300000 */
.L_x_9497:
[----:B-1----:R-:W-:Y:S05]  /*f640*/  @P2 BRA `(.L_x_9495) ;  /* 0x0000000000082947 */ /* 0x002fea0003800000 */
[----:B------:R-:W1:Y:S02]  /*f650*/  SYNCS.PHASECHK.TRANS64.TRYWAIT P2, [R9+URZ+0x2d850], R8 ;  /* 0x02d85008090075a7 */ /* 0x000e64000804017f */
[----:B-1----:R-:W-:Y:S05]  /*f660*/  @!P2 BRA `(.L_x_9498) ;  /* 0x0000012c00e4a947 */ /* 0x002fea0003800000 */
.L_x_9495:
[----:B------:R-:W2:Y:S01]  /*f670*/  LDL R22, [R1+0x24] ;  /* 0x0000240001167983 */ /* 0x000ea20000100800 */
[----:B01----:R-:W-:Y:S01]  /*f680*/  VIADD R8, R2, 0x400 ;  /* 0x0000040002087836 */ /* 0x003fe20000000000 */
[----:B------:R-:W-:Y:S05]  /*f690*/  WARPSYNC.ALL ;  /* 0x0000000000007948 */ /* 0x000fea0003800000 */
[----:B------:R-:W-:Y:S01]  /*f6a0*/  SHF.R.U32.HI R8, RZ, 0x4, R8 ;  /* 0x00000004ff087819 */ /* 0x000fe20000011608 */
[----:B------:R-:W-:Y:S01]  /*f6b0*/  IMAD.MOV.U32 R9, RZ, RZ, -0x7fffffe0 ;  /* 0x80000020ff097424 */ /* 0x000fe200078e00ff */
[----:B------:R-:W3:Y:S01]  /*f6c0*/  LDL R143, [R1+0x28] ;  /* 0x00002800018f7983 */ /* 0x000ee20000100800 */
[----:B------:R-:W-:Y:S01]  /*f6d0*/  IMAD.MOV.U32 R11, RZ, RZ, -0x7fffffe0 ;  /* 0x80000020ff0b7424 */ /* 0x000fe200078e00ff */
[----:B------:R-:W-:-:S02]  /*f6e0*/  LOP3.LUT R8, R8, 0x3fff, RZ, 0xc0, !PT ;  /* 0x00003fff08087812 */ /* 0x000fc400078ec0ff */
[----:B------:R-:W-:Y:S01]  /*f6f0*/  R2UR UR11, R9 ;  /* 0x00000000090b72ca */ /* 0x000fe200000e0000 */
[----:B------:R-:W4:Y:S01]  /*f700*/  LDL R142, [R1+0x30] ;  /* 0x00003000018e7983 */ /* 0x000f220000100800 */
[----:B------:R-:W-:Y:S01]  /*f710*/  LOP3.LUT R8, R8, 0x2000000, RZ, 0xfc, !PT ;  /* 0x0200000008087812 */ /* 0x000fe200078efcff */
[----:B------:R-:W-:Y:S01]  /*f720*/  WARPGROUP.ARRIVE ;  /* 0x00000000000079c5 */ /* 0x000fe20000000000 */
[----:B------:R-:W-:Y:S01]  /*f730*/  UMOV UR9, 0x40000040 ;  /* 0x4000004000097882 */ /* 0x000fe20000000000 */
[----:B------:R-:W-:Y:S02]  /*f740*/  R2UR UR15, R11 ;  /* 0x000000000b0f72ca */ /* 0x000fe400000e0000 */
[----:B------:R-:W-:Y:S01]  /*f750*/  IMAD R8, R17, 0x600, R8 ;  /* 0x0000060011087824 */ /* 0x000fe200078e0208 */
[----:B------:R-:W-:Y:S01]  /*f760*/  UMOV UR13, 0x40000040 ;  /* 0x40000040000d7882 */ /* 0x000fe20000000000 */
[C---:B------:R-:W-:Y:S02]  /*f770*/  R2UR UR19, R11.reuse ;  /* 0x000000000b1372ca */ /* 0x040fe400000e0000 */
[C---:B------:R-:W-:Y:S01]  /*f780*/  VIADD R10, R8.reuse, 0x40 ;  /* 0x00000040080a7836 */ /* 0x040fe20000000000 */
[----:B------:R-:W-:Y:S01]  /*f790*/  R2UR UR10, R8 ;  /* 0x00000000080a72ca */ /* 0x000fe200000e0000 */
[----:B------:R-:W-:Y:S01]  /*f7a0*/  UMOV UR17, 0x40000040 ;  /* 0x4000004000117882 */ /* 0x000fe20000000000 */
[----:B------:R-:W-:-:S02]  /*f7b0*/  R2UR UR23, R11 ;  /* 0x000000000b1772ca */ /* 0x000fc400000e0000 */
[----:B------:R-:W-:Y:S02]  /*f7c0*/  R2UR UR14, R10 ;  /* 0x000000000a0e72ca */ /* 0x000fe400000e0000 */
[----:B------:R-:W-:Y:S01]  /*f7d0*/  IADD3 R10, R8, 0x80, RZ ;  /* 0x00000080080a7810 */ /* 0x000fe20007ffe0ff */
[----:B------:R-:W-:Y:S01]  /*f7e0*/  UMOV UR21, 0x40000040 ;  /* 0x4000004000157882 */ /* 0x000fe20000000000 */
[C---:B------:R-:W-:Y:S02]  /*f7f0*/  R2UR UR27, R11.reuse ;  /* 0x000000000b1b72ca */ /* 0x040fe400000e0000 */
[----:B------:R-:W-:Y:S01]  /*f800*/  R2UR UR18, R10 ;  /* 0x000000000a1272ca */ /* 0x000fe200000e0000 */
[----:B------:R-:W-:Y:S01]  /*f810*/  VIADD R10, R8, 0xc0 ;  /* 0x000000c0080a7836 */ /* 0x000fe20000000000 */
[----:B------:R-:W-:Y:S01]  /*f820*/  UMOV UR25, 0x40000040 ;  /* 0x4000004000197882 */ /* 0x000fe20000000000 */
[C---:B------:R-:W-:Y:S01]  /*f830*/  R2UR UR31, R11.reuse ;  /* 0x000000000b1f72ca */ /* 0x040fe200000e0000 */
[----:B------:R-:W-:Y:S01]  /*f840*/  UMOV UR29, 0x40000040 ;  /* 0x40000040001d7882 */ /* 0x000fe20000000000 */
[----:B------:R-:W-:-:S02]  /*f850*/  R2UR UR35, R11 ;  /* 0x000000000b2372ca */ /* 0x000fc400000e0000 */
[----:B------:R-:W-:Y:S01]  /*f860*/  R2UR UR22, R10 ;  /* 0x000000000a1672ca */ /* 0x000fe200000e0000 */
[----:B------:R-:W-:Y:S01]  /*f870*/  VIADD R10, R8, 0x100 ;  /* 0x00000100080a7836 */ /* 0x000fe20000000000 */
[----:B------:R-:W-:Y:S01]  /*f880*/  UMOV UR33, 0x40000040 ;  /* 0x4000004000217882 */ /* 0x000fe20000000000 */
[----:B------:R-:W-:-:S03]  /*f890*/  R2UR UR43, R9 ;  /* 0x00000000092b72ca */ /* 0x000fc600000e0000 */
[----:B------:R-:W-:Y:S01]  /*f8a0*/  R2UR UR26, R10 ;  /* 0x000000000a1a72ca */ /* 0x000fe200000e0000 */
[----:B------:R-:W-:-:S05]  /*f8b0*/  VIADD R10, R8, 0x140 ;  /* 0x00000140080a7836 */ /* 0x000fca0000000000 */
[----:B------:R-:W-:Y:S01]  /*f8c0*/  R2UR UR30, R10 ;  /* 0x000000000a1e72ca */ /* 0x000fe200000e0000 */
[C---:B------:R-:W-:Y:S02]  /*f8d0*/  VIADD R10, R8.reuse, 0x180 ;  /* 0x00000180080a7836 */ /* 0x040fe40000000000 */
[----:B------:R-:W-:-:S03]  /*f8e0*/  VIADD R8, R8, 0x1c0 ;  /* 0x000001c008087836 */ /* 0x000fc60000000000 */
[----:B------:R-:W-:Y:S02]  /*f8f0*/  R2UR UR34, R10 ;  /* 0x000000000a2272ca */ /* 0x000fe400000e0000 */
[----:B------:R-:W-:Y:S01]  /*f900*/  R2UR UR42, R8 ;  /* 0x00000000082a72ca */ /* 0x000fe200000e0000 */
[----:B--2---:R-:W-:-:S05]  /*f910*/  IMAD R8, R22, 0x2000, R2 ;  /* 0x0000200016087824 */ /* 0x004fca00078e0202 */
[----:B------:R-:W-:-:S13]  /*f920*/  R2UR UR8, R8 ;  /* 0x00000000080872ca */ /* 0x000fda00000e0000 */
[----:B------:R-:W-:-:S04]  /*f930*/  UIADD3 UR8, UR8, 0x21800, URZ ;  /* 0x0002180008087890 */ /* 0x000fc8000fffe03f */
[----:B------:R-:W-:-:S04]  /*f940*/  USHF.R.U32.HI UR8, URZ, 0x4, UR8 ;  /* 0x000000043f087899 */ /* 0x000fc80008011608 */
[----:B------:R-:W-:-:S04]  /*f950*/  ULOP3.LUT UR8, UR8, 0x3fff, URZ, 0xc0, !UPT ;  /* 0x00003fff08087892 */ /* 0x000fc8000f8ec03f */
[----:B------:R-:W-:-:S09]  /*f960*/  ULOP3.LUT UR8, UR8, 0x10000, URZ, 0xfc, !UPT ;  /* 0x0001000008087892 */ /* 0x000fd2000f8efc3f */
[----:B------:R-:W-:Y:S01]  /*f970*/  HGMMA.64x96x16.F32 R88, gdesc[UR8].tnspB, R88, gsb0 ;  /* 0x41600000085879f0 */ /* 0x000fe20008000858 */
[----:B------:R-:W-:Y:S02]  /*f980*/  UIADD3 UR12, UR8, 0x2, URZ ;  /* 0x00000002080c7890 */ /* 0x000fe4000fffe03f */
[----:B------:R-:W-:Y:S01]  /*f990*/  UIADD3 UR16, UR8, 0x4, URZ ;  /* 0x0000000408107890 */ /* 0x000fe2000fffe03f */
[----:B------:R-:W-:Y:S02]  /*f9a0*/  WARPGROUP.DEPBAR.LE gsb0, 0x0 ;  /* 0x00008000000079c5 */ /* 0x000fe40000010000 */
[----:B------:R-:W-:-:S06]  /*f9b0*/  WARPGROUP.ARRIVE ;  /* 0x00000000000079c5 */ /* 0x000fcc0000000000 */
[----:B------:R-:W-:Y:S01]  /*f9c0*/  HGMMA.64x96x16.F32 R88, gdesc[UR12].tnspB, R88, gsb0 ;  /* 0x416000000c5879f0 */ /* 0x000fe20008000858 */
[----:B------:R-:W-:Y:S02]  /*f9d0*/  UIADD3 UR20, UR8, 0x6, URZ ;  /* 0x0000000608147890 */ /* 0x000fe4000fffe03f */
        /* <DEDUP_REMOVED lines=19> */
[----:B------:R-:W-:Y:S01]  /*fb10*/  UMOV UR41, 0x40000040 ;  /* 0x4000004000297882 */ /* 0x000fe20000000000 */
[----:B------:R-:W-:Y:S01]  /*fb20*/  FMUL.FTZ R22, R28, UR49 ;  /* 0x000000311c167c20 */ /* 0x000fe20008410000 */
[----:B------:R-:W-:Y:S01]  /*fb30*/  FMUL.FTZ R28, R33, UR49 ;  /* 0x00000031211c7c20 */ /* 0x000fe20008410000 */
[----:B------:R-:W-:Y:S01]  /*fb40*/  FMUL.FTZ R33, R38, UR49 ;  /* 0x0000003126217c20 */ /* 0x000fe20008410000 */
[----:B------:R-:W-:Y:S01]  /*fb50*/  FMUL.FTZ R38, R43, UR49 ;  /* 0x000000312b267c20 */ /* 0x000fe20008410000 */
[----:B------:R-:W-:Y:S02]  /*fb60*/  FMUL.FTZ R43, R48, UR49 ;  /* 0x00000031302b7c20 */ /* 0x000fe40008410000 */
[----:B------:R-:W0:Y:S01]  /*fb70*/  S2R R48, SR_TID.X ;  /* 0x0000000000307919 */ /* 0x000e220000002100 */
[----:B------:R-:W-:Y:S02]  /*fb80*/  WARPGROUP.DEPBAR.LE gsb0, 0x0 ;  /* 0x00008000000079c5 */ /* 0x000fe40000010000 */
[----:B------:R-:W-:-:S06]  /*fb90*/  WARPGROUP.ARRIVE ;  /* 0x00000000000079c5 */ /* 0x000fcc0000000000 */
[----:B------:R-:W-:Y:S01]  /*fba0*/  HGMMA.64x96x16.F32 R88, gdesc[UR40].tnspB, R88, gsb0 ;  /* 0x41600000285879f0 */ /* 0x000fe20008000858 */
[----:B0-----:R-:W-:Y:S02]  /*fbb0*/  SHF.R.U32.HI R145, RZ, 0x7, R48 ;  /* 0x00000007ff917819 */ /* 0x001fe40000011630 */
[----:B------:R-:W-:-:S03]  /*fbc0*/  ISETP.GE.U32.AND P2, PT, R48, 0x180, PT ;  /* 0x000001803000780c */ /* 0x000fc60003f46070 */
[----:B------:R-:W-:Y:S02]  /*fbd0*/  VIADD R48, R145, 0x9 ;  /* 0x0000000991307836 */ /* 0x000fe40000000000 */
        /* <DEDUP_REMOVED lines=63> */
[----:B------:R-:W1:Y:S01]  /*ffd0*/  MUFU.TANH R9, R9 ;  /* 0x0000000900097308 */ /* 0x000e620000002400 */
[----:B------:R-:W-:-:S02]  /*ffe0*/  WARPGROUP.DEPBAR.LE gsb0, 0x0 ;  /* 0x00008000000079c5 */ /* 0x000fc40000010000 */
[----:B------:R2:W-:Y:S06]  /*fff0*/  BAR.ARV R48, 0x100 ;  /* 0x000400300000751d */ /* 0x0005ec0000002000 */
[----:B--2---:R-:W-:-:S04]  /*10000*/  @!P1 IMAD R48, R14, 0x8, R2 ;  /* 0x000000080e309824 */ /* 0x004fc800078e0202 */
[----:B------:R-:W-:-:S05]  /*10010*/  @!P1 VIADD R48, R48, 0x2d840 ;  /* 0x0002d84030309836 */ /* 0x000fca0000000000 */
[----:B------:R-:W-:-:S04]  /*10020*/  @!P1 PRMT R48, RZ, 0x654, R48 ;  /* 0x00000654ff309816 */ /* 0x000fc80000000030 */
[----:B------:R3:W-:Y:S01]  /*10030*/  @!P1 SYNCS.ARRIVE.TRANS64.RED.A1T0 RZ, [R48+URZ], RZ ;  /* 0x000000ff30ff99a7 */ /* 0x0007e2000810043f */
[----:B------:R-:W2:Y:S01]  /*10040*/  MUFU.TANH R10, R10 ;  /* 0x0000000a000a7308 */ /* 0x000ea20000002400 */
[----:B---3--:R-:W-:-:S07]  /*10050*/  IADD3 R48, R143, 0x1, -R82 ;  /* 0x000000018f307810 */ /* 0x008fce0007ffe852 */
[----:B------:R-:W3:Y:S01]  /*10060*/  MUFU.TANH R11, R11 ;  /* 0x0000000b000b7308 */ /* 0x000ee20000002400 */
[----:B----4-:R-:W-:-:S07]  /*10070*/  IMAD.IADD R48, R48, 0x1, -R142 ;  /* 0x0000000130307824 */ /* 0x010fce00078e0a8e */
[----:B------:R-:W4:Y:S01]  /*10080*/  MUFU.TANH R22, R22 ;  /* 0x0000001600167308 */ /* 0x000f220000002400 */
[----:B------:R-:W-:-:S07]  /*10090*/  IMAD R48, R136, -0x2, R48 ;  /* 0xfffffffe88307824 */ /* 0x000fce00078e0230 */
        /* <DEDUP_REMOVED lines=59> */
[----:B------:R-:W-:-:S02]  /*10450*/  VIADD R143, R48, UR48 ;  /* 0x00000030308f7c36 */ /* 0x000fc40008000000 */
[----:B------:R-:W-:Y:S02]  /*10460*/  VIADD R142, R48, UR50 ;  /* 0x00000032308e7c36 */ /* 0x000fe40008000000 */
[C---:B------:R-:W-:Y:S02]  /*10470*/  IMAD.IADD R87, R20.reuse, 0x1, R143 ;  /* 0x0000000114577824 */ /* 0x040fe400078e028f */
[----:B------:R-:W-:Y:S01]  /*10480*/  IMAD.IADD R86, R20, 0x1, R142 ;  /* 0x0000000114567824 */ /* 0x000fe200078e028e */
[----:B-1234-:R-:W-:Y:S06]  /*10490*/  @P2 BRA `(.L_x_9499) ;  /* 0x0000000000582947 */ /* 0x01efec0003800000 */
[----:B------:R-:W-:Y:S01]  /*104a0*/  ISETP.GT.AND P2, PT, R141, -0x1, PT ;  /* 0xffffffff8d00780c */ /* 0x000fe20003f44270 */
[----:B------:R-:W-:-:S12]  /*104b0*/  BSSY B0, `(.L_x_9500) ;  /* 0x0000010000007945 */ /* 0x000fd80003800000 */
[----:B------:R-:W-:Y:S05]  /*104c0*/  @P2 BRA `(.L_x_9501) ;  /* 0x0000000000202947 */ /* 0x000fea0003800000 */
[----:B------:R-:W-:Y:S02]  /*104d0*/  IMAD.U32 R145, RZ, RZ, UR44 ;  /* 0x0000002cff917e24 */ /* 0x000fe4000f8e00ff */
[----:B------:R-:W-:-:S03]  /*104e0*/  IMAD.MOV.U32 R156, RZ, RZ, R144 ;  /* 0x000000ffff9c7224 */ /* 0x000fc600078e0090 */
[----:B------:R-:W-:-:S13]  /*104f0*/  ISETP.NE.AND P2, PT, R145, 0x1, PT ;  /* 0x000000019100780c */ /* 0x000fda0003f45270 */
[----:B------:R-:W1:Y:S02]  /*10500*/  @P2 LDC.64 R48, c[0x0][0x9e8] ;  /* 0x00027a00ff302b82 */ /* 0x000e640000000a00 */
[----:B-1----:R-:W-:-:S05]  /*10510*/  @P2 IMAD.HI.U32 R48, R144, R48, RZ ;  /* 0x0000003090302227 */ /* 0x002fca00078e00ff */
[----:B------:R-:W-:-:S04]  /*10520*/  @P2 SHF.R.U32.HI R156, RZ, R49, R48 ;  /* 0x00000031ff9c2219 */ /* 0x000fc80000011630 */
[----:B------:R-:W-:Y:S01]  /*10530*/  LOP3.LUT R48, RZ, R156, RZ, 0x33, !PT ;  /* 0x0000009cff307212 */ /* 0x000fe200078e33ff */
[----:B------:R-:W-:Y:S06]  /*10540*/  BRA `(.L_x_9502) ;  /* 0x0000000000187947 */ /* 0x000fec0003800000 */
.L_x_9501:
[----:B------:R-:W-:-:S05]  /*10550*/  IMAD.U32 R145, RZ, RZ, UR44 ;  /* 0x0000002cff917e24 */ /* 0x000fca000f8e00ff */
[----:B------:R-:W-:-:S13]  /*10560*/  ISETP.NE.AND P2, PT, R145, 0x1, PT ;  /* 0x000000019100780c */ /* 0x000fda0003f45270 */
[----:B------:R-:W1:Y:S02]  /*10570*/  @P2 LDC.64 R48, c[0x0][0x9e8] ;  /* 0x00027a00ff302b82 */ /* 0x000e640000000a00 */
[----:B-1----:R-:W-:-:S04]  /*10580*/  @P2 IMAD.HI.U32 R156, R141, R48, RZ ;  /* 0x000000308d9c2227 */ /* 0x002fc800078e00ff */
[----:B------:R-:W-:Y:S01]  /*10590*/  IMAD.MOV.U32 R48, RZ, RZ, R141 ;  /* 0x000000ffff307224 */ /* 0x000fe200078e008d */
[----:B------:R-:W-:-:S07]  /*105a0*/  @P2 SHF.R.U32.HI R48, RZ, R49, R156 ;  /* 0x00000031ff302219 */ /* 0x000fce000001169c */
.L_x_9502:
[----:B------:R-:W-:Y:S05]  /*105b0*/  BSYNC B0 ;  /* 0x0000000000007941 */ /* 0x000fea0003800000 */
.L_x_9500:
[----:B------:R-:W-:-:S04]  /*105c0*/  IMAD R48, R48, R145, -R82 ;  /* 0x0000009130307224 */ /* 0x000fc800078e0a52 */
[----:B------:R-:W-:-:S05]  /*105d0*/  IMAD R48, R136, -0x2, R48 ;  /* 0xfffffffe88307824 */ /* 0x000fca00078e0230 */
[----:B------:R-:W-:Y:S02]  /*105e0*/  VIMNMX R86, R86, R48, !PT ;  /* 0x0000003056567248 */ /* 0x000fe40007fe0100 */
[----:B------:R-:W-:-:S07]  /*105f0*/  VIADDMNMX R87, R48, R145, R87, PT ;  /* 0x0000009130577246 */ /* 0x000fce0003800157 */
.L_x_9499:
[----:B------:R-:W-:Y:S01]  /*10600*/  ISETP.GT.AND P2, PT, R0, -0x1, PT ;  /* 0xffffffff0000780c */ /* 0x000fe20003f44270 */
[C---:B------:R-:W-:Y:S01]  /*10610*/  IMAD.IADD R142, R21.reuse, 0x1, R142 ;  /* 0x00000001158e7824 */ /* 0x040fe200078e028e */
[----:B------:R-:W-:Y:S02]  /*10620*/  IADD3 R143, R21, R143, RZ ;  /* 0x0000008f158f7210 */ /* 0x000fe40007ffe0ff */
[C---:B------:R-:W-:Y:S02]  /*10630*/  ISETP.GT.AND P5, PT, R86.reuse, 0x8, P2 ;  /* 0x000000085600780c */ /* 0x040fe400017a4270 */
[C---:B------:R-:W-:Y:S02]  /*10640*/  ISETP.GT.AND P4, PT, R86.reuse, RZ, P2 ;  /* 0x000000ff5600720c */ /* 0x040fe40001784270 */
        /* <DEDUP_REMOVED lines=9> */
[C---:B------:R-:W-:Y:S02]  /*106e0*/  ISETP.GT.AND P4, PT, R86.reuse, 0x9, P2 ;  /* 0x000000095600780c */ /* 0x040fe40001784270 */
[----:B------:R-:W-:Y:S02]  /*106f0*/  ISETP.GT.AND P3, PT, R86, 0x10, P2 ;  /* 0x000000105600780c */ /* 0x000fe40001764270 */
[----:B------:R-:W-:Y:S02]  /*10700*/  FSEL R28, R28, -INF , !P5 ;  /* 0xff8000001c1c7808 */ /* 0x000fe40006800000 */
[----:B------:R-:W-:Y:S02]  /*10710*/  ISETP.GT.AND P5, PT, R86, 0x20, P2 ;  /* 0x000000205600780c */ /* 0x000fe400017a4270 */
[----:B------:R-:W-:-:S02]  /*10720*/  ISETP.LT.OR P4, PT, R87, 0xa, P4 ;  /* 0x0000000a5700780c */ /* 0x000fc40002781670 */
[C---:B------:R-:W-:Y:S02]  /*10730*/  ISETP.LT.OR P3, PT, R87.reuse, 0x11, P3 ;  /* 0x000000115700780c */ /* 0x040fe40001f61670 */
[----:B------:R-:W-:Y:S02]  /*10740*/  ISETP.LT.OR P5, PT, R87, 0x21, P5 ;  /* 0x000000215700780c */ /* 0x000fe40002fa1670 */
[----:B------:R-:W-:Y:S02]  /*10750*/  FSEL R24, R24, -INF , !P4 ;  /* 0xff80000018187808 */ /* 0x000fe40006000000 */
[----:B------:R-:W-:Y:S02]  /*10760*/  FSEL R27, R27, -INF , !P3 ;  /* 0xff8000001b1b7808 */ /* 0x000fe40005800000 */
[C---:B------:R-:W-:Y:S02]  /*10770*/  ISETP.GT.AND P4, PT, R86.reuse, 0x18, P2 ;  /* 0x000000185600780c */ /* 0x040fe40001784270 */
[----:B------:R-:W-:-:S02]  /*10780*/  ISETP.GT.AND P3, PT, R86, 0x19, P2 ;  /* 0x000000195600780c */ /* 0x000fc40001764270 */
[----:B------:R-:W-:Y:S02]  /*10790*/  FSEL R35, R35, -INF , !P5 ;  /* 0xff80000023237808 */ /* 0x000fe40006800000 */
[----:B------:R-:W-:Y:S02]  /*107a0*/  ISETP.GT.AND P5, PT, R86, 0x29, P2 ;  /* 0x000000295600780c */ /* 0x000fe400017a4270 */
[C---:B------:R-:W-:Y:S02]  /*107b0*/  ISETP.LT.OR P4, PT, R87.reuse, 0x19, P4 ;  /* 0x000000195700780c */ /* 0x040fe40002781670 */
[C---:B------:R-:W-:Y:S02]  /*107c0*/  ISETP.LT.OR P3, PT, R87.reuse, 0x1a, P3 ;  /* 0x0000001a5700780c */ /* 0x040fe40001f61670 */
[----:B------:R-:W-:Y:S02]  /*107d0*/  ISETP.LT.OR P5, PT, R87, 0x2a, P5 ;  /* 0x0000002a5700780c */ /* 0x000fe40002fa1670 */
[----:B------:R-:W-:-:S02]  /*107e0*/  FSEL R31, R31, -INF , !P4 ;  /* 0xff8000001f1f7808 */ /* 0x000fc40006000000 */
        /* <DEDUP_REMOVED lines=58> */
[----:B------:R-:W-:Y:S02]  /*10b90*/  PLOP3.LUT P5, PT, PT, PT, UP0, 0x40, 0x0 ;  /* 0x000000000000781c */ /* 0x000fe40003fae808 */
[----:B------:R-:W-:-:S02]  /*10ba0*/  ISETP.LT.OR P4, PT, R87, 0x6a, P4 ;  /* 0x0000006a5700780c */ /* 0x000fc40002781670 */
[----:B------:R-:W-:Y:S02]  /*10bb0*/  ISETP.LT.OR P3, PT, R87, 0x71, P3 ;  /* 0x000000715700780c */ /* 0x000fe40001f61670 */
[----:B------:R-:W-:Y:S02]  /*10bc0*/  FSEL R74, R74, -INF , !P4 ;  /* 0xff8000004a4a7808 */ /* 0x000fe40006000000 */
[----:B------:R-:W-:Y:S02]  /*10bd0*/  FSEL R79, R79, -INF , !P3 ;  /* 0xff8000004f4f7808 */ /* 0x000fe40005800000 */
[C---:B------:R-:W-:Y:S02]  /*10be0*/  ISETP.GT.AND P4, PT, R86.reuse, 0x78, P2 ;  /* 0x000000785600780c */ /* 0x040fe40001784270 */
[----:B------:R-:W-:Y:S02]  /*10bf0*/  ISETP.GT.AND P3, PT, R86, 0x79, P2 ;  /* 0x000000795600780c */ /* 0x000fe40001764270 */
[----:B------:R-:W-:-:S02]  /*10c00*/  ISETP.LT.OR P4, PT, R87, 0x79, P4 ;  /* 0x000000795700780c */ /* 0x000fc40002781670 */
[----:B------:R-:W-:Y:S02]  /*10c10*/  ISETP.LT.OR P3, PT, R87, 0x7a, P3 ;  /* 0x0000007a5700780c */ /* 0x000fe40001f61670 */
[----:B------:R-:W-:Y:S02]  /*10c20*/  FSEL R84, R84, -INF , !P4 ;  /* 0xff80000054547808 */ /* 0x000fe40006000000 */
[----:B------:R-:W-:Y:S01]  /*10c30*/  FSEL R85, R85, -INF , !P3 ;  /* 0xff80000055557808 */ /* 0x000fe20005800000 */
[----:B------:R-:W-:Y:S08]  /*10c40*/  @P5 BRA `(.L_x_9503) ;  /* 0x0000000000585947 */ /* 0x000ff00003800000 */
        /* <DEDUP_REMOVED lines=11> */
.L_x_9505:
[----:B------:R-:W-:-:S05]  /*10d00*/  IMAD.U32 R86, RZ, RZ, UR44 ;  /* 0x0000002cff567e24 */ /* 0x000fca000f8e00ff */
[----:B------:R-:W-:-:S13]  /*10d10*/  ISETP.NE.AND P3, PT, R86, 0x1, PT ;  /* 0x000000015600780c */ /* 0x000fda0003f65270 */
[----:B------:R-:W0:Y:S02]  /*10d20*/  @P3 LDC.64 R8, c[0x0][0x9e8] ;  /* 0x00027a00ff083b82 */ /* 0x000e240000000a00 */
[----:B0-----:R-:W-:-:S04]  /*10d30*/  @P3 IMAD.HI.U32 R87, R140, R8, RZ ;  /* 0x000000088c573227 */ /* 0x001fc800078e00ff */
[----:B------:R-:W-:Y:S01]  /*10d40*/  IMAD.MOV.U32 R8, RZ, RZ, R140 ;  /* 0x000000ffff087224 */ /* 0x000fe200078e008c */
[----:B------:R-:W-:-:S07]  /*10d50*/  @P3 SHF.R.U32.HI R8, RZ, R9, R87 ;  /* 0x00000009ff083219 */ /* 0x000fce0000011657 */
.L_x_9506:
[----:B------:R-:W-:Y:S05]  /*10d60*/  BSYNC B0 ;  /* 0x0000000000007941 */ /* 0x000fea0003800000 */
.L_x_9504:
[----:B------:R-:W-:-:S04]  /*10d70*/  IMAD R82, R8, R86, -R82 ;  /* 0x0000005608527224 */ /* 0x000fc800078e0a52 */
[----:B------:R-:W-:-:S05]  /*10d80*/  IMAD R82, R136, -0x2, R82 ;  /* 0xfffffffe88527824 */ /* 0x000fca00078e0252 */
[----:B------:R-:W-:Y:S02]  /*10d90*/  VIMNMX R142, R142, R82, !PT ;  /* 0x000000528e8e7248 */ /* 0x000fe40007fe0100 */
[----:B------:R-:W-:-:S07]  /*10da0*/  VIADDMNMX R143, R82, R86, R143, PT ;  /* 0x00000056528f7246 */ /* 0x000fce000380018f */
.L_x_9503:
[----:B------:R-:W-:Y:S01]  /*10db0*/  @!P1 IMAD R8, R17, 0x8, R2 ;  /* 0x0000000811089824 */ /* 0x000fe200078e0202 */
[----:B------:R-:W2:Y:S01]  /*10dc0*/  LDL R86, [R1+0x1c] ;  /* 0x00001c0001567983 */ /* 0x000ea20000100800 */
[----:B------:R-:W-:Y:S01]  /*10dd0*/  UMOV UR39, UR7 ;  /* 0x0000000700277c82 */ /* 0x000fe20008000000 */
[----:B------:R-:W-:Y:S01]  /*10de0*/  ISETP.GT.AND P4, PT, R142, 0x8, P2 ;  /* 0x000000088e00780c */ /* 0x000fe20001784270 */
[----:B------:R-:W-:Y:S01]  /*10df0*/  @!P1 VIADD R8, R8, 0x2d860 ;  /* 0x0002d86008089836 */ /* 0x000fe20000000000 */
[----:B------:R-:W-:Y:S02]  /*10e00*/  ISETP.GT.AND P5, PT, R142, 0x9, P2 ;  /* 0x000000098e00780c */ /* 0x000fe400017a4270 */
[C---:B------:R-:W-:Y:S02]  /*10e10*/  ISETP.LT.OR P4, PT, R143.reuse, 0x9, P4 ;  /* 0x000000098f00780c */ /* 0x040fe40002781670 */
[----:B------:R-:W-:Y:S02]  /*10e20*/  @!P1 PRMT R8, RZ, 0x654, R8 ;  /* 0x00000654ff089816 */ /* 0x000fe40000000008 */
[----:B------:R-:W-:-:S02]  /*10e30*/  ISETP.LT.OR P5, PT, R143, 0xa, P5 ;  /* 0x0000000a8f00780c */ /* 0x000fc40002fa1670 */
[----:B------:R0:W-:Y:S01]  /*10e40*/  @!P1 SYNCS.ARRIVE.TRANS64.RED.A1T0 RZ, [R8+URZ], RZ ;  /* 0x000000ff08ff99a7 */ /* 0x0001e2000810043f */
[----:B------:R-:W-:Y:S02]  /*10e50*/  FSEL R25, R25, -INF , !P4 ;  /* 0xff80000019197808 */ /* 0x000fe40006000000 */
[----:B------:R-:W-:Y:S02]  /*10e60*/  ISETP.GT.AND P4, PT, R142, 0x11, P2 ;  /* 0x000000118e00780c */ /* 0x000fe40001784270 */
[----:B------:R-:W-:Y:S02]  /*10e70*/  FSEL R26, R26, -INF , !P5 ;  /* 0xff8000001a1a7808 */ /* 0x000fe40006800000 */
[----:B------:R-:W-:Y:S02]  /*10e80*/  ISETP.GT.AND P5, PT, R142, 0x18, P2 ;  /* 0x000000188e00780c */ /* 0x000fe400017a4270 */
[----:B0-----:R-:W-:Y:S02]  /*10e90*/  FMNMX.FTZ R8, R48, R12, !PT ;  /* 0x0000000c30087209 */ /* 0x001fe40007810000 */
        /* <DEDUP_REMOVED lines=63> */
[----:B------:R-:W-:Y:S01]  /*11290*/  FSEL R63, R63, -INF , !P4 ;  /* 0xff8000003f3f7808 */ /* 0x000fe20006000000 */
[----:B------:R-:W0:Y:S01]  /*112a0*/  SHFL.BFLY PT, R9, R8, 0x2, 0x1f ;  /* 0x0c401f0008097f89 */ /* 0x000e2200000e0000 */
[----:B------:R-:W-:Y:S02]  /*112b0*/  ISETP.GT.AND P4, PT, R142, 0x59, P2 ;  /* 0x000000598e00780c */ /* 0x000fe40001784270 */
[----:B------:R-:W-:Y:S02]  /*112c0*/  FSEL R64, R64, -INF , !P5 ;  /* 0xff80000040407808 */ /* 0x000fe40006800000 */
[----:B------:R-:W-:-:S02]  /*112d0*/  ISETP.GT.AND P5, PT, R142, 0x60, P2 ;  /* 0x000000608e00780c */ /* 0x000fc400017a4270 */
[C---:B------:R-:W-:Y:S02]  /*112e0*/  ISETP.LT.OR P4, PT, R143.reuse, 0x5a, P4 ;  /* 0x0000005a8f00780c */ /* 0x040fe40002781670 */
[----:B------:R-:W-:Y:S02]  /*112f0*/  ISETP.LT.OR P5, PT, R143, 0x61, P5 ;  /* 0x000000618f00780c */ /* 0x000fe40002fa1670 */
[----:B------:R-:W-:Y:S02]  /*11300*/  FSEL R68, R68, -INF , !P4 ;  /* 0xff80000044447808 */ /* 0x000fe40006000000 */
[C---:B------:R-:W-:Y:S02]  /*11310*/  ISETP.GT.AND P4, PT, R142.reuse, 0x68, P2 ;  /* 0x000000688e00780c */ /* 0x040fe40001784270 */
[----:B------:R-:W-:Y:S02]  /*11320*/  FSEL R71, R71, -INF , !P5 ;  /* 0xff80000047477808 */ /* 0x000fe40006800000 */
[----:B------:R-:W-:-:S02]  /*11330*/  ISETP.GT.AND P5, PT, R142, 0x69, P2 ;  /* 0x000000698e00780c */ /* 0x000fc400017a4270 */
[C---:B------:R-:W-:Y:S02]  /*11340*/  ISETP.LT.OR P4, PT, R143.reuse, 0x69, P4 ;  /* 0x000000698f00780c */ /* 0x040fe40002781670 */
[----:B------:R-:W-:Y:S02]  /*11350*/  ISETP.LT.OR P5, PT, R143, 0x6a, P5 ;  /* 0x0000006a8f00780c */ /* 0x000fe40002fa1670 */
[----:B------:R-:W-:Y:S02]  /*11360*/  FSEL R75, R75, -INF , !P4 ;  /* 0xff8000004b4b7808 */ /* 0x000fe40006000000 */
[----:B0-----:R-:W-:Y:S02]  /*11370*/  FMNMX.FTZ R9, R8, R9, !PT ;  /* 0x0000000908097209 */ /* 0x001fe40007810000 */
[----:B------:R-:W-:Y:S02]  /*11380*/  ISETP.GT.AND P4, PT, R142, 0x70, P2 ;  /* 0x000000708e00780c */ /* 0x000fe40001784270 */
[----:B------:R-:W-:Y:S01]  /*11390*/  FSEL R76, R76, -INF , !P5 ;  /* 0xff8000004c4c7808 */ /* 0x000fe20006800000 */
[----:B------:R-:W0:Y:S01]  /*113a0*/  SHFL.BFLY PT, R82, R9, 0x1, 0x1f ;  /* 0x0c201f0009527f89 */ /* 0x000e2200000e0000 */
[----:B------:R-:W-:-:S02]  /*113b0*/  ISETP.GT.AND P5, PT, R142, 0x71, P2 ;  /* 0x000000718e00780c */ /* 0x000fc400017a4270 */
[C---:B------:R-:W-:Y:S02]  /*113c0*/  ISETP.LT.OR P4, PT, R143.reuse, 0x71, P4 ;  /* 0x000000718f00780c */ /* 0x040fe40002781670 */
[----:B------:R-:W-:Y:S02]  /*113d0*/  ISETP.LT.OR P5, PT, R143, 0x72, P5 ;  /* 0x000000728f00780c */ /* 0x000fe40002fa1670 */
[----:B------:R-:W-:Y:S02]  /*113e0*/  FSEL R77, R77, -INF , !P4 ;  /* 0xff8000004d4d7808 */ /* 0x000fe40006000000 */
[----:B------:R-:W-:Y:S02]  /*113f0*/  FSEL R78, R78, -INF , !P5 ;  /* 0xff8000004e4e7808 */ /* 0x000fe40006800000 */
[----:B0-----:R-:W-:-:S04]  /*11400*/  FMNMX.FTZ R82, R9, R82, !PT ;  /* 0x0000005209527209 */ /* 0x001fc80007810000 */
[C---:B------:R-:W-:Y:S01]  /*11410*/  FSETP.NEU.FTZ.AND P3, PT, R82.reuse, -INF , PT ;  /* 0xff8000005200780b */ /* 0x040fe20003f7d000 */
[----:B------:R-:W-:-:S03]  /*11420*/  FMUL.FTZ R9, R82, UR39 ;  /* 0x0000002752097c20 */ /* 0x000fc60008410000 */
[----:B------:R-:W-:Y:S02]  /*11430*/  FSEL R8, R82, RZ, P3 ;  /* 0x000000ff52087208 */ /* 0x000fe40001800000 */
[----:B------:R-:W-:Y:S02]  /*11440*/  FSEL R9, R9, RZ, P3 ;  /* 0x000000ff09097208 */ /* 0x000fe40001800000 */
[----:B------:R-:W-:Y:S01]  /*11450*/  ISETP.GT.AND P3, PT, R142, 0x1, P2 ;  /* 0x000000018e00780c */ /* 0x000fe20001764270 */
[----:B------:R-:W-:Y:S02]  /*11460*/  FADD.FTZ R8, -R8, R12 ;  /* 0x0000000c08087221 */ /* 0x000fe40000010100 */
[--C-:B------:R-:W-:Y:S01]  /*11470*/  FFMA.FTZ R48, R48, UR39, -R9.reuse ;  /* 0x0000002730307c23 */ /* 0x100fe20008010809 */
[----:B------:R-:W-:Y:S01]  /*11480*/  ISETP.LT.OR P3, PT, R143, 0x2, P3 ;  /* 0x000000028f00780c */ /* 0x000fe20001f61670 */
[--C-:B------:R-:W-:Y:S01]  /*11490*/  FFMA.FTZ R49, R49, UR39, -R9.reuse ;  /* 0x0000002731317c23 */ /* 0x100fe20008010809 */
[--C-:B------:R-:W-:Y:S01]  /*114a0*/  FFMA.FTZ R22, R22, UR39, -R9.reuse ;  /* 0x0000002716167c23 */ /* 0x100fe20008010809 */
[--C-:B------:R-:W-:Y:S01]  /*114b0*/  FFMA.FTZ R24, R24, UR39, -R9.reuse ;  /* 0x0000002718187c23 */ /* 0x100fe20008010809 */
[----:B------:R-:W-:Y:S01]  /*114c0*/  FSEL R11, R11, -INF , !P3 ;  /* 0xff8000000b0b7808 */ /* 0x000fe20005800000 */
[--C-:B------:R-:W-:Y:S01]  /*114d0*/  FFMA.FTZ R27, R27, UR39, -R9.reuse ;  /* 0x000000271b1b7c23 */ /* 0x100fe20008010809 */
[----:B------:R-:W-:Y:S01]  /*114e0*/  ISETP.GT.AND P3, PT, R142, 0x10, P2 ;  /* 0x000000108e00780c */ /* 0x000fe20001764270 */
[--C-:B------:R-:W-:Y:S01]  /*114f0*/  FFMA.FTZ R28, R28, UR39, -R9.reuse ;  /* 0x000000271c1c7c23 */ /* 0x100fe20008010809 */
[--C-:B------:R-:W-:Y:S01]  /*11500*/  FFMA.FTZ R31, R31, UR39, -R9.reuse ;  /* 0x000000271f1f7c23 */ /* 0x100fe20008010809 */
        /* <DEDUP_REMOVED lines=34> */
[----:B------:R-:W-:Y:S01]  /*11730*/  FFMA.FTZ R85, R85, UR39, -R9 ;  /* 0x0000002755557c23 */ /* 0x000fe20008010809 */
[----:B------:R-:W-:Y:S01]  /*11740*/  FSEL R46, R46, -INF , !P3 ;  /* 0xff8000002e2e7808 */ /* 0x000fe20005800000 */
[----:B------:R-:W-:Y:S01]  /*11750*/  FMUL.FTZ R8, R8, UR39 ;  /* 0x0000002708087c20 */ /* 0x000fe20008410000 */
[----:B------:R-:W-:Y:S01]  /*11760*/  ISETP.GT.AND P3, PT, R142, 0x40, P2 ;  /* 0x000000408e00780c */ /* 0x000fe20001764270 */
[----:B------:R-:W-:Y:S03]  /*11770*/  MUFU.EX2 R48, R48 ;  /* 0x0000003000307308 */ /* 0x000fe60000000800 */
[----:B------:R-:W-:-:S04]  /*11780*/  ISETP.LT.OR P3, PT, R143, 0x41, P3 ;  /* 0x000000418f00780c */ /* 0x000fc80001f61670 */
[----:B------:R-:W-:Y:S01]  /*11790*/  FSEL R55, R55, -INF , !P3 ;  /* 0xff80000037377808 */ /* 0x000fe20005800000 */
[----:B------:R-:W0:Y:S01]  /*117a0*/  MUFU.EX2 R12, R8 ;  /* 0x00000008000c7308 */ /* 0x000e220000000800 */
[----:B------:R-:W-:-:S04]  /*117b0*/  ISETP.GT.AND P3, PT, R142, 0x49, P2 ;  /* 0x000000498e00780c */ /* 0x000fc80001764270 */
[----:B------:R-:W-:-:S03]  /*117c0*/  ISETP.LT.OR P3, PT, R143, 0x4a, P3 ;  /* 0x0000004a8f00780c */ /* 0x000fc60001f61670 */
[----:B------:R-:W1:Y:S01]  /*117d0*/  MUFU.EX2 R8, R49 ;  /* 0x0000003100087308 */ /* 0x000e620000000800 */
[----:B------:R-:W-:Y:S02]  /*117e0*/  FSEL R60, R60, -INF , !P3 ;  /* 0xff8000003c3c7808 */ /* 0x000fe40005800000 */
[----:B------:R-:W-:-:S04]  /*117f0*/  ISETP.GT.AND P3, PT, R142, 0x58, P2 ;  /* 0x000000588e00780c */ /* 0x000fc80001764270 */
[----:B------:R-:W-:Y:S01]  /*11800*/  ISETP.LT.OR P3, PT, R143, 0x59, P3 ;  /* 0x000000598f00780c */ /* 0x000fe20001f61670 */
[----:B------:R-:W-:Y:S01]  /*11810*/  MUFU.EX2 R28, R28 ;  /* 0x0000001c001c7308 */ /* 0x000fe20000000800 */
[----:B0-----:R-:W-:Y:S02]  /*11820*/  FFMA.FTZ R4, R12, R4, R48 ;  /* 0x000000040c047223 */ /* 0x001fe40000010030 */
[----:B------:R-:W-:Y:S02]  /*11830*/  FSEL R67, R67, -INF , !P3 ;  /* 0xff80000043437808 */ /* 0x000fe40005800000 */
[----:B------:R-:W-:-:S03]  /*11840*/  ISETP.GT.AND P3, PT, R142, 0x61, P2 ;  /* 0x000000618e00780c */ /* 0x000fc60001764270 */
[----:B------:R-:W-:Y:S01]  /*11850*/  MUFU.EX2 R35, R35 ;  /* 0x0000002300237308 */ /* 0x000fe20000000800 */
[C---:B------:R-:W-:Y:S01]  /*11860*/  ISETP.LT.OR P3, PT, R143.reuse, 0x62, P3 ;  /* 0x000000628f00780c */ /* 0x040fe20001f61670 */
[C---:B-1----:R-:W-:Y:S01]  /*11870*/  FADD.FTZ R4, R8.reuse, R4 ;  /* 0x0000000408047221 */ /* 0x042fe20000010000 */
[----:B------:R-:W-:Y:S02]  /*11880*/  F2FP.F16.F32.PACK_AB R8, R8, R48 ;  /* 0x000000300808723e */ /* 0x000fe400000000ff */
[----:B------:R-:W-:Y:S02]  /*11890*/  FSEL R72, R72, -INF , !P3 ;  /* 0xff80000048487808 */ /* 0x000fe40005800000 */
[----:B------:R-:W-:Y:S01]  /*118a0*/  ISETP.GT.AND P3, PT, R142, RZ, P2 ;  /* 0x000000ff8e00720c */ /* 0x000fe20001764270 */
[----:B------:R-:W-:Y:S03]  /*118b0*/  MUFU.EX2 R36, R36 ;  /* 0x0000002400247308 */ /* 0x000fe60000000800 */
[----:B------:R-:W-:-:S04]  /*118c0*/  ISETP.LT.OR P3, PT, R143, 0x1, P3 ;  /* 0x000000018f00780c */ /* 0x000fc80001f61670 */
[----:B------:R-:W-:Y:S01]  /*118d0*/  FSEL R9, R10, -INF , !P3 ;  /* 0xff8000000a097808 */ /* 0x000fe20005800000 */
[----:B------:R-:W-:Y:S01]  /*118e0*/  MUFU.EX2 R39, R39 ;  /* 0x0000002700277308 */ /* 0x000fe20000000800 */
[C---:B------:R-:W-:Y:S02]  /*118f0*/  ISETP.GT.AND P3, PT, R142.reuse, 0x78, P2 ;  /* 0x000000788e00780c */ /* 0x040fe40001764270 */
[----:B------:R-:W-:Y:S02]  /*11900*/  FMNMX.FTZ R10, R9, R13, !PT ;  /* 0x0000000d090a7209 */ /* 0x000fe40007810000 */
[----:B------:R-:W-:Y:S02]  /*11910*/  ISETP.GT.AND P2, PT, R142, 0x79, P2 ;  /* 0x000000798e00780c */ /* 0x000fe40001744270 */
[----:B------:R-:W-:Y:S01]  /*11920*/  FMNMX.FTZ R10, R11, R10, !PT ;  /* 0x0000000a0b0a7209 */ /* 0x000fe20007810000 */
[----:B------:R-:W-:Y:S01]  /*11930*/  MUFU.EX2 R40, R40 ;  /* 0x0000002800287308 */ /* 0x000fe20000000800 */
[----:B------:R-:W-:-:S02]  /*11940*/  ISETP.LT.OR P3, PT, R143, 0x79, P3 ;  /* 0x000000798f00780c */ /* 0x000fc40001f61670 */
[----:B------:R-:W-:Y:S02]  /*11950*/  FMNMX.FTZ R10, R25, R10, !PT ;  /* 0x0000000a190a7209 */ /* 0x000fe40007810000 */
[----:B------:R-:W-:Y:S02]  /*11960*/  ISETP.LT.OR P2, PT, R143, 0x7a, P2 ;  /* 0x0000007a8f00780c */ /* 0x000fe40001741670 */
[----:B------:R-:W-:Y:S01]  /*11970*/  FMNMX.FTZ R10, R26, R10, !PT ;  /* 0x0000000a1a0a7209 */ /* 0x000fe20007810000 */
[----:B------:R-:W-:Y:S01]  /*11980*/  MUFU.EX2 R44, R44 ;  /* 0x0000002c002c7308 */ /* 0x000fe20000000800 */
[----:B------:R-:W-:Y:S02]  /*11990*/  FSEL R81, R81, -INF , !P3 ;  /* 0xff80000051517808 */ /* 0x000fe40005800000 */
[----:B------:R-:W-:Y:S02]  /*119a0*/  FMNMX.FTZ R10, R29, R10, !PT ;  /* 0x0000000a1d0a7209 */ /* 0x000fe40007810000 */
[----:B------:R-:W-:-:S02]  /*119b0*/  FSEL R83, R83, -INF , !P2 ;  /* 0xff80000053537808 */ /* 0x000fc40005000000 */
        /* <DEDUP_REMOVED lines=45> */
[----:B0-----:R-:W-:-:S07]  /*11c90*/  FMNMX.FTZ R17, R17, R10, !PT ;  /* 0x0000000a11117209 */ /* 0x001fce0007810000 */
[----:B------:R-:W0:Y:S01]  /*11ca0*/  MUFU.EX2 R10, R22 ;  /* 0x00000016000a7308 */ /* 0x000e220000000800 */
[----:B------:R-:W1:Y:S07]  /*11cb0*/  SHFL.BFLY PT, R48, R17, 0x1, 0x1f ;  /* 0x0c201f0011307f89 */ /* 0x000e6e00000e0000 */
[----:B------:R1:W3:Y:S08]  /*11cc0*/  MUFU.EX2 R22, R24 ;  /* 0x0000001800167308 */ /* 0x0002f00000000800 */
[----:B------:R-:W-:Y:S01]  /*11cd0*/  MUFU.EX2 R85, R85 ;  /* 0x0000005500557308 */ /* 0x000fe20000000800 */
[----:B0-----:R-:W-:Y:S01]  /*11ce0*/  FADD.FTZ R4, R10, R4 ;  /* 0x000000040a047221 */ /* 0x001fe20000010000 */
[----:B-1----:R-:W-:-:S03]  /*11cf0*/  FMNMX.FTZ R24, R17, R48, !PT ;  /* 0x0000003011187209 */ /* 0x002fc60007810000 */
[C---:B---3--:R-:W-:Y:S01]  /*11d00*/  FADD.FTZ R17, R22.reuse, R4 ;  /* 0x0000000416117221 */ /* 0x048fe20000010000 */
[----:B------:R-:W-:Y:S02]  /*11d10*/  F2FP.F16.F32.PACK_AB R10, R22, R10 ;  /* 0x0000000a160a723e */ /* 0x000fe400000000ff */
[C---:B------:R-:W-:Y:S01]  /*11d20*/  FSETP.NEU.FTZ.AND P2, PT, R24.reuse, -INF , PT ;  /* 0xff8000001800780b */ /* 0x040fe20003f5d000 */
[----:B------:R-:W-:-:S05]  /*11d30*/  FMUL.FTZ R4, R24, UR39 ;  /* 0x0000002718047c20 */ /* 0x000fca0008410000 */
[----:B------:R-:W-:-:S05]  /*11d40*/  FSEL R4, R4, RZ, P2 ;  /* 0x000000ff04047208 */ /* 0x000fca0001000000 */
        /* <DEDUP_REMOVED lines=14> */
[----:B------:R-:W0:Y:S01]  /*11e30*/  MUFU.EX2 R48, R48 ;  /* 0x0000003000307308 */ /* 0x000e220000000800 */
[--C-:B------:R-:W-:Y:S01]  /*11e40*/  FFMA.FTZ R75, R75, UR39, -R4.reuse ;  /* 0x000000274b4b7c23 */ /* 0x100fe20008010804 */
[--C-:B------:R-:W-:Y:S01]  /*11e50*/  FFMA.FTZ R76, R76, UR39, -R4.reuse ;  /* 0x000000274c4c7c23 */ /* 0x100fe20008010804 */
[--C-:B------:R-:W-:Y:S01]  /*11e60*/  FFMA.FTZ R77, R77, UR39, -R4.reuse ;  /* 0x000000274d4d7c23 */ /* 0x100fe20008010804 */
[--C-:B------:R-:W-:Y:S01]  /*11e70*/  FFMA.FTZ R78, R78, UR39, -R4.reuse ;  /* 0x000000274e4e7c23 */ /* 0x100fe20008010804 */
[----:B------:R-:W-:-:S03]  /*11e80*/  FFMA.FTZ R81, R81, UR39, -R4 ;  /* 0x0000002751517c23 */ /* 0x000fc60008010804 */
[----:B------:R-:W-:Y:S08]  /*11e90*/  MUFU.EX2 R25, R25 ;  /* 0x0000001900197308 */ /* 0x000ff00000000800 */
[----:B------:R-:W1:Y:S01]  /*11ea0*/  MUFU.EX2 R26, R26 ;  /* 0x0000001a001a7308 */ /* 0x000e620000000800 */
[----:B0-----:R-:W-:-:S07]  /*11eb0*/  F2FP.F16.F32.PACK_AB R9, R48, R22 ;  /* 0x000000163009723e */ /* 0x001fce00000000ff */
[----:B------:R-:W-:Y:S08]  /*11ec0*/  MUFU.EX2 R41, R41 ;  /* 0x0000002900297308 */ /* 0x000ff00000000800 */
[----:B------:R-:W-:Y:S01]  /*11ed0*/  MUFU.EX2 R42, R42 ;  /* 0x0000002a002a7308 */ /* 0x000fe20000000800 */
[----:B-1----:R-:W-:-:S05]  /*11ee0*/  F2FP.F16.F32.PACK_AB R11, R26, R25 ;  /* 0x000000191a0b723e */ /* 0x002fca00000000ff */
[----:B------:R0:W-:Y:S02]  /*11ef0*/  STSM.16.M88.4 [R137+0x21800], R8 ;  /* 0x0218000889007844 */ /* 0x0001e40000000200 */
[----:B------:R-:W-:Y:S08]  /*11f00*/  MUFU.EX2 R67, R67 ;  /* 0x0000004300437308 */ /* 0x000ff00000000800 */
[----:B------:R-:W-:Y:S01]  /*11f10*/  MUFU.EX2 R68, R68 ;  /* 0x0000004400447308 */ /* 0x000fe20000000800 */
[--C-:B0-----:R-:W-:Y:S01]  /*11f20*/  FFMA.FTZ R11, R29, UR39, -R4.reuse ;  /* 0x000000271d0b7c23 */ /* 0x101fe20008010804 */
[----:B------:R-:W-:-:S06]  /*11f30*/  FFMA.FTZ R29, R33, UR39, -R4 ;  /* 0x00000027211d7c23 */ /* 0x000fcc0008010804 */
[----:B------:R0:W1:Y:S01]  /*11f40*/  MUFU.EX2 R8, R27 ;  /* 0x0000001b00087308 */ /* 0x0000620000000800 */
[--C-:B------:R-:W-:Y:S01]  /*11f50*/  FFMA.FTZ R33, R45, UR39, -R4.reuse ;  /* 0x000000272d217c23 */ /* 0x100fe20008010804 */
[----:B------:R-:W-:-:S06]  /*11f60*/  FFMA.FTZ R45, R59, UR39, -R4 ;  /* 0x000000273b2d7c23 */ /* 0x000fcc0008010804 */
[----:B------:R3:W-:Y:S01]  /*11f70*/  MUFU.EX2 R10, R31 ;  /* 0x0000001f000a7308 */ /* 0x0007e20000000800 */
[----:B0-----:R-:W-:Y:S01]  /*11f80*/  FFMA.FTZ R27, R30, UR39, -R4 ;  /* 0x000000271e1b7c23 */ /* 0x001fe20008010804 */
[----:B------:R-:W-:-:S05]  /*11f90*/  FSEL R30, R24, RZ, P2 ;  /* 0x000000ff181e7208 */ /* 0x000fca0001000000 */
[----:B------:R-:W-:Y:S01]  /*11fa0*/  FADD.FTZ R30, -R30, R13 ;  /* 0x0000000d1e1e7221 */ /* 0x000fe20000010100 */
[----:B------:R-:W-:Y:S01]  /*11fb0*/  MUFU.EX2 R11, R11 ;  /* 0x0000000b000b7308 */ /* 0x000fe20000000800 */
[--C-:B---3--:R-:W-:Y:S01]  /*11fc0*/  FFMA.FTZ R31, R34, UR39, -R4.reuse ;  /* 0x00000027221f7c23 */ /* 0x108fe20008010804 */
[----:B-1----:R-:W-:Y:S01]  /*11fd0*/  FADD.FTZ R17, R8, R17 ;  /* 0x0000001108117221 */ /* 0x002fe20000010000 */
[----:B------:R-:W-:Y:S01]  /*11fe0*/  FMUL.FTZ R13, R30, UR39 ;  /* 0x000000271e0d7c20 */ /* 0x000fe20008410000 */
[--C-:B------:R-:W-:Y:S01]  /*11ff0*/  FFMA.FTZ R34, R37, UR39, -R4.reuse ;  /* 0x0000002725227c23 */ /* 0x100fe20008010804 */
[--C-:B------:R-:W-:Y:S01]  /*12000*/  FFMA.FTZ R37, R46, UR39, -R4.reuse ;  /* 0x000000272e257c23 */ /* 0x100fe20008010804 */
[C---:B------:R-:W-:Y:S01]  /*12010*/  FADD.FTZ R17, R28.reuse, R17 ;  /* 0x000000111c117221 */ /* 0x040fe20000010000 */
[----:B------:R-:W-:Y:S01]  /*12020*/  F2FP.F16.F32.PACK_AB R8, R28, R8 ;  /* 0x000000081c08723e */ /* 0x000fe200000000ff */
[----:B------:R-:W-:Y:S01]  /*12030*/  MUFU.EX2 R9, R32 ;  /* 0x0000002000097308 */ /* 0x000fe20000000800 */
[----:B------:R-:W-:Y:S01]  /*12040*/  F2FP.F16.F32.PACK_AB R28, R36, R35 ;  /* 0x00000023241c723e */ /* 0x000fe200000000ff */
[----:B------:R-:W-:-:S06]  /*12050*/  FFMA.FTZ R46, R60, UR39, -R4 ;  /* 0x000000273c2e7c23 */ /* 0x000fcc0008010804 */
[----:B------:R-:W0:Y:S08]  /*12060*/  MUFU.EX2 R13, R13 ;  /* 0x0000000d000d7308 */ /* 0x000e300000000800 */
[----:B------:R-:W1:Y:S08]  /*12070*/  MUFU.EX2 R27, R27 ;  /* 0x0000001b001b7308 */ /* 0x000e700000000800 */
[----:B------:R-:W3:Y:S01]  /*12080*/  MUFU.EX2 R29, R29 ;  /* 0x0000001d001d7308 */ /* 0x000ee20000000800 */
[----:B0-----:R-:W-:Y:S01]  /*12090*/  FFMA.FTZ R22, R13, R3, R22 ;  /* 0x000000030d167223 */ /* 0x001fe20000010016 */
[----:B------:R-:W-:-:S03]  /*120a0*/  FFMA.FTZ R3, R52, UR39, -R4 ;  /* 0x0000002734037c23 */ /* 0x000fc60008010804 */
[----:B------:R-:W-:-:S03]  /*120b0*/  FADD.FTZ R22, R48, R22 ;  /* 0x0000001630167221 */ /* 0x000fc60000010000 */
[----:B------:R-:W0:Y:S01]  /*120c0*/  MUFU.EX2 R31, R31 ;  /* 0x0000001f001f7308 */ /* 0x000e220000000800 */
[----:B------:R-:W-:Y:S01]  /*120d0*/  FADD.FTZ R30, R25, R22 ;  /* 0x00000016191e7221 */ /* 0x000fe20000010000 */
[----:B------:R-:W-:-:S03]  /*120e0*/  FFMA.FTZ R25, R56, UR39, -R4 ;  /* 0x0000002738197c23 */ /* 0x000fc60008010804 */
[----:B------:R-:W-:Y:S01]  /*120f0*/  FADD.FTZ R30, R26, R30 ;  /* 0x0000001e1a1e7221 */ /* 0x000fe20000010000 */
[----:B------:R-:W-:Y:S01]  /*12100*/  FADD.FTZ R26, R10, R17 ;  /* 0x000000110a1a7221 */ /* 0x000fe20000010000 */
[----:B------:R-:W-:Y:S01]  /*12110*/  F2FP.F16.F32.PACK_AB R10, R9, R10 ;  /* 0x0000000a090a723e */ /* 0x000fe200000000ff */
[----:B------:R4:W5:Y:S01]  /*12120*/  MUFU.EX2 R32, R43 ;  /* 0x0000002b00207308 */ /* 0x0009620000000800 */
[----:B------:R-:W-:Y:S01]  /*12130*/  FADD.FTZ R30, R11, R30 ;  /* 0x0000001e0b1e7221 */ /* 0x000fe20000010000 */
[----:B------:R-:W-:-:S03]  /*12140*/  FADD.FTZ R26, R9, R26 ;  /* 0x0000001a091a7221 */ /* 0x000fc60000010000 */
[----:B-1----:R-:W-:Y:S01]  /*12150*/  FADD.FTZ R30, R27, R30 ;  /* 0x0000001e1b1e7221 */ /* 0x002fe20000010000 */
[----:B------:R-:W-:Y:S02]  /*12160*/  FADD.FTZ R9, R35, R26 ;  /* 0x0000001a23097221 */ /* 0x000fe40000010000 */
[----:B------:R-:W1:Y:S01]  /*12170*/  MUFU.EX2 R34, R34 ;  /* 0x0000002200227308 */ /* 0x000e620000000800 */
[----:B----4-:R-:W-:Y:S01]  /*12180*/  FFMA.FTZ R43, R38, UR39, -R4 ;  /* 0x00000027262b7c23 */ /* 0x010fe20008010804 */
[----:B---3--:R-:W-:Y:S01]  /*12190*/  FADD.FTZ R30, R29, R30 ;  /* 0x0000001e1d1e7221 */ /* 0x008fe20000010000 */
[----:B------:R-:W-:Y:S01]  /*121a0*/  FADD.FTZ R9, R36, R9 ;  /* 0x0000000924097221 */ /* 0x000fe20000010000 */
[--C-:B------:R-:W-:Y:S01]  /*121b0*/  FFMA.FTZ R38, R51, UR39, -R4.reuse ;  /* 0x0000002733267c23 */ /* 0x100fe20008010804 */
[----:B------:R-:W-:Y:S01]  /*121c0*/  FFMA.FTZ R4, R83, UR39, -R4 ;  /* 0x0000002753047c23 */ /* 0x000fe20008010804 */
[----:B0-----:R-:W-:Y:S01]  /*121d0*/  FADD.FTZ R30, R31, R30 ;  /* 0x0000001e1f1e7221 */ /* 0x001fe20000010000 */
[----:B------:R-:W-:Y:S01]  /*121e0*/  FADD.FTZ R9, R39, R9 ;  /* 0x0000000927097221 */ /* 0x000fe20000010000 */
[----:B------:R-:W0:Y:S03]  /*121f0*/  MUFU.EX2 R43, R43 ;  /* 0x0000002b002b7308 */ /* 0x000e260000000800 */
[----:B------:R-:W-:-:S04]  /*12200*/  FADD.FTZ R9, R40, R9 ;  /* 0x0000000928097221 */ /* 0x000fc80000010000 */
[----:B-----5:R-:W-:Y:S01]  /*12210*/  FADD.FTZ R9, R32, R9 ;  /* 0x0000000920097221 */ /* 0x020fe20000010000 */
[----:B------:R-:W3:Y:S01]  /*12220*/  MUFU.EX2 R33, R33 ;  /* 0x0000002100217308 */ /* 0x000ee20000000800 */
[----:B-1----:R-:W-:Y:S01]  /*12230*/  FADD.FTZ R35, R34, R30 ;  /* 0x0000001e22237221 */ /* 0x002fe20000010000 */
[----:B------:R-:W-:Y:S01]  /*12240*/  F2FP.F16.F32.PACK_AB R30, R40, R39 ;  /* 0x00000027281e723e */ /* 0x000fe200000000ff */
[----:B------:R-:W-:Y:S01]  /*12250*/  FADD.FTZ R9, R44, R9 ;  /* 0x000000092c097221 */ /* 0x000fe20000010000 */
[----:B------:R-:W4:Y:S03]  /*12260*/  LDL R39, [R1+0x20] ;  /* 0x0000200001277983 */ /* 0x000f260000100800 */
[----:B------:R-:W-:Y:S01]  /*12270*/  FADD.FTZ R36, R47, R9 ;  /* 0x000000092f247221 */ /* 0x000fe20000010000 */
[----:B------:R-:W1:Y:S01]  /*12280*/  MUFU.EX2 R37, R37 ;  /* 0x0000002500257308 */ /* 0x000e620000000800 */
[----:B0-----:R-:W-:Y:S01]  /*12290*/  FADD.FTZ R35, R43, R35 ;  /* 0x000000232b237221 */ /* 0x001fe20000010000 */
[----:B------:R-:W-:Y:S01]  /*122a0*/  F2FP.F16.F32.PACK_AB R9, R27, R11 ;  /* 0x0000000b1b09723e */ /* 0x000fe200000000ff */
[----:B------:R-:W-:Y:S01]  /*122b0*/  FADD.FTZ R36, R50, R36 ;  /* 0x0000002432247221 */ /* 0x000fe20000010000 */
[----:B------:R-:W-:Y:S01]  /*122c0*/  F2FP.F16.F32.PACK_AB R11, R31, R29 ;  /* 0x0000001d1f0b723e */ /* 0x000fe200000000ff */
[----:B------:R-:W-:Y:S01]  /*122d0*/  FADD.FTZ R35, R41, R35 ;  /* 0x0000002329237221 */ /* 0x000fe20000010000 */
[----:B------:R-:W-:Y:S01]  /*122e0*/  F2FP.F16.F32.PACK_AB R29, R43, R34 ;  /* 0x000000222b1d723e */ /* 0x000fe200000000ff */
[----:B------:R-:W-:Y:S01]  /*122f0*/  FADD.FTZ R36, R53, R36 ;  /* 0x0000002435247221 */ /* 0x000fe20000010000 */
[----:B------:R-:W0:Y:S01]  /*12300*/  MUFU.EX2 R38, R38 ;  /* 0x0000002600267308 */ /* 0x000e220000000800 */
[C---:B------:R-:W-:Y:S01]  /*12310*/  FADD.FTZ R35, R42.reuse, R35 ;  /* 0x000000232a237221 */ /* 0x040fe20000010000 */
[----:B------:R-:W-:Y:S01]  /*12320*/  F2FP.F16.F32.PACK_AB R31, R42, R41 ;  /* 0x000000292a1f723e */ /* 0x000fe200000000ff */
[----:B------:R-:W-:Y:S01]  /*12330*/  FADD.FTZ R36, R54, R36 ;  /* 0x0000002436247221 */ /* 0x000fe20000010000 */
[----:B--2---:R2:W-:Y:S01]  /*12340*/  STSM.16.M88.4 [R86], R8 ;  /* 0x0000000856007844 */ /* 0x0045e20000000200 */
[----:B---3--:R-:W-:-:S02]  /*12350*/  FADD.FTZ R35, R33, R35 ;  /* 0x0000002321237221 */ /* 0x008fc40000010000 */
[----:B------:R-:W-:Y:S01]  /*12360*/  FADD.FTZ R36, R57, R36 ;  /* 0x0000002439247221 */ /* 0x000fe20000010000 */
[----:B------:R-:W3:Y:S01]  /*12370*/  MUFU.EX2 R3, R3 ;  /* 0x0000000300037308 */ /* 0x000ee20000000800 */
[----:B-1----:R-:W-:-:S07]  /*12380*/  FADD.FTZ R35, R37, R35 ;  /* 0x0000002325237221 */ /* 0x002fce0000010000 */
[----:B------:R-:W1:Y:S01]  /*12390*/  MUFU.EX2 R22, R55 ;  /* 0x0000003700167308 */ /* 0x000e620000000800 */
[----:B0-----:R-:W-:-:S07]  /*123a0*/  FADD.FTZ R35, R38, R35 ;  /* 0x0000002326237221 */ /* 0x001fce0000010000 */
[----:B------:R-:W0:Y:S01]  /*123b0*/  MUFU.EX2 R25, R25 ;  /* 0x0000001900197308 */ /* 0x000e220000000800 */
[----:B---3--:R-:W-:-:S07]  /*123c0*/  FADD.FTZ R35, R3, R35 ;  /* 0x0000002303237221 */ /* 0x008fce0000010000 */
[----:B------:R-:W3:Y:S01]  /*123d0*/  MUFU.EX2 R45, R45 ;  /* 0x0000002d002d7308 */ /* 0x000ee20000000800 */
[----:B-1----:R-:W-:-:S07]  /*123e0*/  FADD.FTZ R35, R22, R35 ;  /* 0x0000002316237221 */ /* 0x002fce0000010000 */
[----:B------:R-:W1:Y:S01]  /*123f0*/  MUFU.EX2 R46, R46 ;  /* 0x0000002e002e7308 */ /* 0x000e620000000800 */
[----:B0-----:R-:W-:Y:S01]  /*12400*/  FADD.FTZ R34, R25, R35 ;  /* 0x0000002319227221 */ /* 0x001fe20000010000 */
[----:B------:R-:W-:-:S06]  /*12410*/  FADD.FTZ R36, R58, R36 ;  /* 0x000000243a247221 */ /* 0x000fcc0000010000 */
[----:B------:R-:W0:Y:S01]  /*12420*/  MUFU.EX2 R17, R63 ;  /* 0x0000003f00117308 */ /* 0x000e220000000800 */
[----:B---3--:R-:W-:Y:S01]  /*12430*/  FADD.FTZ R27, R45, R34 ;  /* 0x000000222d1b7221 */ /* 0x008fe20000010000 */
[----:B------:R-:W-:-:S06]  /*12440*/  FADD.FTZ R35, R61, R36 ;  /* 0x000000243d237221 */ /* 0x000fcc0000010000 */
[----:B------:R-:W3:Y:S01]  /*12450*/  MUFU.EX2 R26, R64 ;  /* 0x00000040001a7308 */ /* 0x000ee20000000800 */
[----:B-1----:R-:W-:Y:S01]  /*12460*/  FADD.FTZ R36, R46, R27 ;  /* 0x0000001b2e247221 */ /* 0x002fe20000010000 */
[----:B------:R-:W-:Y:S01]  /*12470*/  FADD.FTZ R40, R62, R35 ;  /* 0x000000233e287221 */ /* 0x000fe20000010000 */
[----:B------:R3:W-:Y:S03]  /*12480*/  STSM.16.M88.4 [R139], R28 ;  /* 0x0000001c8b007844 */ /* 0x0007e60000000200 */
[----:B--2---:R-:W-:Y:S02]  /*12490*/  FADD.FTZ R11, R65, R40 ;  /* 0x00000028410b7221 */ /* 0x004fe40000010000 */
[----:B------:R-:W-:Y:S01]  /*124a0*/  MUFU.EX2 R71, R71 ;  /* 0x0000004700477308 */ /* 0x000fe20000000800 */
[----:B0-----:R-:W-:Y:S01]  /*124b0*/  FADD.FTZ R9, R17, R36 ;  /* 0x0000002411097221 */ /* 0x001fe20000010000 */
[----:B------:R-:W-:-:S02]  /*124c0*/  F2FP.F16.F32.PACK_AB R32, R44, R32 ;  /* 0x000000202c20723e */ /* 0x000fc400000000ff */
[----:B------:R-:W-:Y:S02]  /*124d0*/  F2FP.F16.F32.PACK_AB R34, R50, R47 ;  /* 0x0000002f3222723e */ /* 0x000fe400000000ff */
[----:B------:R-:W-:Y:S02]  /*124e0*/  F2FP.F16.F32.PACK_AB R33, R37, R33 ;  /* 0x000000212521723e */ /* 0x000fe400000000ff */
[----:B------:R-:W-:Y:S01]  /*124f0*/  F2FP.F16.F32.PACK_AB R35, R3, R38 ;  /* 0x000000260323723e */ /* 0x000fe200000000ff */
[----:B------:R-:W0:Y:S01]  /*12500*/  MUFU.EX2 R72, R72 ;  /* 0x0000004800487308 */ /* 0x000e220000000800 */
[----:B------:R-:W-:Y:S01]  /*12510*/  F2FP.F16.F32.PACK_AB R8, R54, R53 ;  /* 0x000000353608723e */ /* 0x000fe200000000ff */
[----:B---3--:R-:W-:Y:S01]  /*12520*/  FADD.FTZ R28, R26, R9 ;  /* 0x000000091a1c7221 */ /* 0x008fe20000010000 */
[----:B------:R-:W-:Y:S01]  /*12530*/  FADD.FTZ R30, R66, R11 ;  /* 0x0000000b421e7221 */ /* 0x000fe20000010000 */
[----:B------:R-:W-:Y:S02]  /*12540*/  F2FP.F16.F32.PACK_AB R10, R58, R57 ;  /* 0x000000393a0a723e */ /* 0x000fe400000000ff */
[----:B------:R-:W-:-:S02]  /*12550*/  F2FP.F16.F32.PACK_AB R9, R25, R22 ;  /* 0x000000161909723e */ /* 0x000fc400000000ff */
[----:B------:R-:W-:Y:S01]  /*12560*/  F2FP.F16.F32.PACK_AB R11, R46, R45 ;  /* 0x0000002d2e0b723e */ /* 0x000fe200000000ff */
[----:B------:R-:W-:Y:S01]  /*12570*/  STSM.16.M88.4 [R138], R32 ;  /* 0x000000208a007844 */ /* 0x000fe20000000200 */
[----:B------:R-:W-:Y:S03]  /*12580*/  MUFU.EX2 R75, R75 ;  /* 0x0000004b004b7308 */ /* 0x000fe60000000800 */
[----:B------:R1:W-:Y:S02]  /*12590*/  STSM.16.M88.4 [R137+0x27800], R8 ;  /* 0x0278000889007844 */ /* 0x0003e40000000200 */
[----:B-1----:R-:W-:Y:S02]  /*125a0*/  F2FP.F16.F32.PACK_AB R9, R26, R17 ;  /* 0x000000111a09723e */ /* 0x002fe400000000ff */
[----:B------:R-:W2:Y:S01]  /*125b0*/  LDL R17, [R1+0x18] ;  /* 0x0000180001117983 */ /* 0x000ea20000100800 */
[----:B------:R-:W1:Y:S01]  /*125c0*/  MUFU.EX2 R76, R76 ;  /* 0x0000004c004c7308 */ /* 0x000e620000000800 */
[----:B------:R-:W-:Y:S01]  /*125d0*/  FADD.FTZ R27, R69, R30 ;  /* 0x0000001e451b7221 */ /* 0x000fe20000010000 */
[----:B------:R-:W-:-:S03]  /*125e0*/  FADD.FTZ R3, R67, R28 ;  /* 0x0000001c43037221 */ /* 0x000fc60000010000 */
[----:B------:R-:W-:-:S03]  /*125f0*/  FADD.FTZ R28, R70, R27 ;  /* 0x0000001b461c7221 */ /* 0x000fc60000010000 */
[----:B------:R-:W-:Y:S01]  /*12600*/  MUFU.EX2 R77, R77 ;  /* 0x0000004d004d7308 */ /* 0x000fe20000000800 */
[----:B------:R-:W-:-:S07]  /*12610*/  FADD.FTZ R25, R73, R28 ;  /* 0x0000001c49197221 */ /* 0x000fce0000010000 */
[----:B------:R-:W3:Y:S08]  /*12620*/  MUFU.EX2 R78, R78 ;  /* 0x0000004e004e7308 */ /* 0x000ef00000000800 */
[----:B------:R-:W-:Y:S08]  /*12630*/  MUFU.EX2 R81, R81 ;  /* 0x0000005100517308 */ /* 0x000ff00000000800 */
[----:B------:R-:W5:Y:S01]  /*12640*/  MUFU.EX2 R36, R4 ;  /* 0x0000000400247308 */ /* 0x000f620000000800 */
[----:B------:R-:W-:Y:S01]  /*12650*/  FADD.FTZ R28, R74, R25 ;  /* 0x000000194a1c7221 */ /* 0x000fe20000010000 */
[----:B------:R-:W-:-:S02]  /*12660*/  F2FP.F16.F32.PACK_AB R8, R62, R61 ;  /* 0x0000003d3e08723e */ /* 0x000fc400000000ff */
[----:B------:R-:W-:Y:S01]  /*12670*/  F2FP.F16.F32.PACK_AB R10, R66, R65 ;  /* 0x00000041420a723e */ /* 0x000fe200000000ff */
[----:B------:R-:W-:Y:S01]  /*12680*/  FADD.FTZ R25, R79, R28 ;  /* 0x0000001c4f197221 */ /* 0x000fe20000010000 */
[----:B------:R-:W-:Y:S02]  /*12690*/  F2FP.F16.F32.PACK_AB R11, R68, R67 ;  /* 0x00000043440b723e */ /* 0x000fe400000000ff */
[----:B------:R-:W-:Y:S02]  /*126a0*/  F2FP.F16.F32.PACK_AB R28, R70, R69 ;  /* 0x00000045461c723e */ /* 0x000fe400000000ff */
[----:B------:R-:W-:Y:S02]  /*126b0*/  F2FP.F16.F32.PACK_AB R30, R74, R73 ;  /* 0x000000494a1e723e */ /* 0x000fe400000000ff */
[----:B0-----:R-:W-:Y:S02]  /*126c0*/  F2FP.F16.F32.PACK_AB R29, R72, R71 ;  /* 0x00000047481d723e */ /* 0x001fe400000000ff */
[----:B-1----:R-:W-:Y:S01]  /*126d0*/  F2FP.F16.F32.PACK_AB R31, R76, R75 ;  /* 0x0000004b4c1f723e */ /* 0x002fe200000000ff */
[----:B------:R-:W-:Y:S01]  /*126e0*/  FADD.FTZ R22, R68, R3 ;  /* 0x0000000344167221 */ /* 0x000fe20000010000 */
[----:B------:R-:W-:-:S02]  /*126f0*/  F2FP.F16.F32.PACK_AB R32, R80, R79 ;  /* 0x0000004f5020723e */ /* 0x000fc400000000ff */
[----:B---3--:R-:W-:Y:S02]  /*12700*/  F2FP.F16.F32.PACK_AB R33, R78, R77 ;  /* 0x0000004d4e21723e */ /* 0x008fe400000000ff */
[----:B------:R-:W-:Y:S02]  /*12710*/  F2FP.F16.F32.PACK_AB R34, R85, R84 ;  /* 0x000000545522723e */ /* 0x000fe400000000ff */
[----:B-----5:R-:W-:Y:S01]  /*12720*/  F2FP.F16.F32.PACK_AB R35, R36, R81 ;  /* 0x000000512423723e */ /* 0x020fe200000000ff */
[----:B------:R-:W-:-:S04]  /*12730*/  FADD.FTZ R3, R71, R22 ;  /* 0x0000001647037221 */ /* 0x000fc80000010000 */
[----:B------:R-:W-:-:S04]  /*12740*/  FADD.FTZ R22, R72, R3 ;  /* 0x0000000348167221 */ /* 0x000fc80000010000 */
[----:B------:R-:W-:-:S04]  /*12750*/  FADD.FTZ R3, R75, R22 ;  /* 0x000000164b037221 */ /* 0x000fc80000010000 */
[----:B------:R-:W-:-:S04]  /*12760*/  FADD.FTZ R22, R76, R3 ;  /* 0x000000034c167221 */ /* 0x000fc80000010000 */
[----:B------:R-:W-:Y:S01]  /*12770*/  FADD.FTZ R3, R77, R22 ;  /* 0x000000164d037221 */ /* 0x000fe20000010000 */
[----:B------:R-:W-:-:S03]  /*12780*/  FADD.FTZ R25, R80, R25 ;  /* 0x0000001950197221 */ /* 0x000fc60000010000 */
[----:B------:R-:W-:Y:S01]  /*12790*/  FADD.FTZ R4, R78, R3 ;  /* 0x000000034e047221 */ /* 0x000fe20000010000 */
[----:B------:R-:W-:-:S03]  /*127a0*/  FADD.FTZ R84, R84, R25 ;  /* 0x0000001954547221 */ /* 0x000fc60000010000 */
        /* <DEDUP_REMOVED lines=49> */
[----:B------:R-:W-:Y:S01]  /*12ac0*/  FADD.FTZ R4, R85, R84 ;  /* 0x0000005455047221 */ /* 0x000fe20000010000 */
[----:B------:R-:W-:Y:S01]  /*12ad0*/  FADD.FTZ R3, R36, R3 ;  /* 0x0000000324037221 */ /* 0x000fe20000010000 */
[----:B------:R-:W-:-:S02]  /*12ae0*/  IMAD.MOV.U32 R22, RZ, RZ, R5 ;  /* 0x000000ffff167224 */ /* 0x000fc400078e0005 */
[----:B------:R-:W-:Y:S02]  /*12af0*/  IMAD.MOV.U32 R12, RZ, RZ, R82 ;  /* 0x000000ffff0c7224 */ /* 0x000fe400078e0052 */
[----:B------:R-:W-:Y:S01]  /*12b00*/  IMAD.MOV.U32 R13, RZ, RZ, R24 ;  /* 0x000000ffff0d7224 */ /* 0x000fe200078e0018 */
[----:B----4-:R0:W-:Y:S04]  /*12b10*/  STSM.16.M88.4 [R39], R8 ;  /* 0x0000000827007844 */ /* 0x0101e80000000200 */
[----:B------:R0:W-:Y:S04]  /*12b20*/  STSM.16.M88.4 [R139+0x6000], R28 ;  /* 0x0060001c8b007844 */ /* 0x0001e80000000200 */
[----:B------:R0:W-:Y:S01]  /*12b30*/  STSM.16.M88.4 [R138+0x6000], R32 ;  /* 0x006000208a007844 */ /* 0x0001e20000000200 */
[----:B------:R1:W-:Y:S06]  /*12b40*/  MEMBAR.ALL.CTA ;  /* 0x0000000000007992 */ /* 0x0003ec0000008000 */
[----:B-1----:R-:W1:Y:S01]  /*12b50*/  FENCE.VIEW.ASYNC.S ;  /* 0x00000000000073c6 */ /* 0x002e620000000000 */
[C---:B--2---:R-:W-:Y:S01]  /*12b60*/  ISETP.GT.AND P2, PT, R0.reuse, R17, PT ;  /* 0x000000110000720c */ /* 0x044fe20003f44270 */
[----:B------:R-:W-:-:S02]  /*12b70*/  VIADD R0, R0, 0xffffffff ;  /* 0xffffffff00007836 */ /* 0x000fc40000000000 */
[----:B------:R-:W-:Y:S01]  /*12b80*/  IMAD.MOV.U32 R17, RZ, RZ, R14 ;  /* 0x000000ffff117224 */ /* 0x000fe200078e000e */
[----:B-1----:R-:W-:-:S09]  /*12b90*/  NOP ;  /* 0x0000000000007918 */ /* 0x002fd20000000000 */
[----:B0-----:R-:W-:Y:S05]  /*12ba0*/  @P2 BRA `(.L_x_9507) ;  /* 0xffffffc400482947 */ /* 0x001fea000383ffff */
[----:B------:R-:W-:Y:S02]  /*12bb0*/  IMAD.MOV.U32 R13, RZ, RZ, R24 ;  /* 0x000000ffff0d7224 */ /* 0x000fe400078e0018 */
[----:B------:R-:W-:Y:S02]  /*12bc0*/  IMAD.MOV.U32 R12, RZ, RZ, R82 ;  /* 0x000000ffff0c7224 */ /* 0x000fe400078e0052 */
[----:B------:R-:W-:Y:S02]  /*12bd0*/  IMAD.MOV.U32 R17, RZ, RZ, R14 ;  /* 0x000000ffff117224 */ /* 0x000fe400078e000e */
[----:B------:R-:W-:-:S07]  /*12be0*/  IMAD.MOV.U32 R22, RZ, RZ, R5 ;  /* 0x000000ffff167224 */ /* 0x000fce00078e0005 */
.L_x_9489:
[----:B------:R-:W2:Y:S01]  /*12bf0*/  LDL R9, [R1+0x30] ;  /* 0x0000300001097983 */ /* 0x000ea20000100800 */
[----:B------:R-:W0:Y:S01]  /*12c00*/  LDC R14, c[0x0][0x9e4] ;  /* 0x00027900ff0e7b82 */ /* 0x000e220000000800 */
[----:B------:R-:W-:Y:S02]  /*12c10*/  ULDC UR8, c[0x0][0x9dc] ;  /* 0x0002770000087ab9 */ /* 0x000fe40000000800 */
[----:B------:R-:W2:Y:S04]  /*12c20*/  LDL R5, [R1+0x28] ;  /* 0x0000280001057983 */ /* 0x000ea80000100800 */
[----:B------:R-:W3:Y:S01]  /*12c30*/  LDL.LU R8, [R1+0x34] ;  /* 0x0000340001087983 */ /* 0x000ee20000300800 */
[----:B0-----:R-:W-:Y:S02]  /*12c40*/  ISETP.GE.AND P5, PT, R14, 0x1, PT ;  /* 0x000000010e00780c */ /* 0x001fe40003fa6270 */
[----:B--2---:R-:W-:-:S05]  /*12c50*/  IADD3 R5, R5, 0xc0, -R9 ;  /* 0x000000c005057810 */ /* 0x004fca0007ffe809 */
[----:B---3--:R-:W-:-:S04]  /*12c60*/  IMAD R5, R8, 0xc0, R5 ;  /* 0x000000c008057824 */ /* 0x008fc800078e0205 */
[----:B------:R-:W-:Y:S02]  /*12c70*/  VIADD R8, R5, -UR8 ;  /* 0x8000000805087c36 */ /* 0x000fe40008000000 */
        /* <DEDUP_REMOVED lines=11> */
.L_x_9510:
[----:B------:R-:W-:-:S13]  /*12d30*/  ISETP.NE.AND P2, PT, R14, 0x1, PT ;  /* 0x000000010e00780c */ /* 0x000fda0003f45270 */
[----:B------:R-:W0:Y:S02]  /*12d40*/  @P2 LDC.64 R10, c[0x0][0x9e8] ;  /* 0x00027a00ff0a2b82 */ /* 0x000e240000000a00 */
[----:B0-----:R-:W-:-:S05]  /*12d50*/  @P2 IMAD.HI.U32 R10, R5, R10, RZ ;  /* 0x0000000a050a2227 */ /* 0x001fca00078e00ff */
[----:B------:R-:W-:-:S07]  /*12d60*/  @P2 SHF.R.U32.HI R5, RZ, R11, R10 ;  /* 0x0000000bff052219 */ /* 0x000fce000001160a */
.L_x_9511:
[----:B------:R-:W-:Y:S05]  /*12d70*/  BSYNC B0 ;  /* 0x0000000000007941 */ /* 0x000fea0003800000 */
.L_x_9509:
[----:B------:R-:W-:-:S05]  /*12d80*/  IMAD R5, R5, R14, RZ ;  /* 0x0000000e05057224 */ /* 0x000fca00078e02ff */
[----:B------:R-:W-:-:S07]  /*12d90*/  VIMNMX R8, R8, R5, !PT ;  /* 0x0000000508087248 */ /* 0x000fce0007fe0100 */
.L_x_9508:
[----:B------:R-:W2:Y:S01]  /*12da0*/  LDL R9, [R1+0x3c] ;  /* 0x00003c0001097983 */ /* 0x000ea20000100800 */
[----:B------:R-:W-:-:S05]  /*12db0*/  VIADD R8, R8, 0x7f ;  /* 0x0000007f08087836 */ /* 0x000fca0000000000 */
[----:B------:R-:W-:-:S04]  /*12dc0*/  SHF.R.S32.HI R5, RZ, 0x1f, R8 ;  /* 0x0000001fff057819 */ /* 0x000fc80000011408 */
[----:B------:R-:W-:-:S04]  /*12dd0*/  LEA.HI R5, R5, R8, RZ, 0x7 ;  /* 0x0000000805057211 */ /* 0x000fc800078f38ff */
[----:B------:R-:W-:-:S04]  /*12de0*/  SHF.R.S32.HI R5, RZ, 0x7, R5 ;  /* 0x00000007ff057819 */ /* 0x000fc80000011405 */
[----:B--2---:R-:W-:-:S04]  /*12df0*/  VIMNMX R140, R9, R5, !PT ;  /* 0x00000005098c7248 */ /* 0x004fc80007fe0100 */
[----:B------:R-:W-:-:S13]  /*12e00*/  ISETP.GE.AND P2, PT, R0, R140, PT ;  /* 0x0000008c0000720c */ /* 0x000fda0003f46270 */
[----:B------:R-:W-:Y:S05]  /*12e10*/  @!P2 BRA `(.L_x_9512) ;  /* 0x0000002800f4a947 */ /* 0x000fea0003800000 */
[----:B------:R-:W-:Y:S01]  /*12e20*/  IMAD.MOV.U32 R5, RZ, RZ, R13 ;  /* 0x000000ffff057224 */ /* 0x000fe200078e000d */
[----:B------:R-:W-:Y:S01]  /*12e30*/  MOV R8, R12 ;  /* 0x0000000c00087202 */ /* 0x000fe20000000f00 */
[----:B------:R-:W-:Y:S02]  /*12e40*/  IMAD.MOV.U32 R10, RZ, RZ, R22 ;  /* 0x000000ffff0a7224 */ /* 0x000fe400078e0016 */
[----:B------:R-:W-:-:S07]  /*12e50*/  IMAD.MOV.U32 R9, RZ, RZ, R17 ;  /* 0x000000ffff097224 */ /* 0x000fce00078e0011 */
.L_x_9522:
        /* <DEDUP_REMOVED lines=11> */
.L_x_9514:
[----:B------:R-:W-:Y:S01]  /*12f10*/  IMAD R11, R17, 0x8, R2 ;  /* 0x00000008110b7824 */ /* 0x000fe200078e0202 */
[----:B------:R-:W-:-:S04]  /*12f20*/  SHF.L.U32 R12, R22, 0x1f, RZ ;  /* 0x0000001f160c7819 */ /* 0x000fc800000006ff */
[----:B------:R0:W1:Y:S01]  /*12f30*/  SYNCS.PHASECHK.TRANS64.TRYWAIT P3, [R11+URZ+0x2d830], R12 ;  /* 0x02d8300c0b0075a7 */ /* 0x000062000806017f */
[----:B------:R-:W-:Y:S05]  /*12f40*/  @!P0 BRA `(.L_x_9515) ;  /* 0x0000000000048947 */ /* 0x000fea0003800000 */
[----:B------:R-:W-:Y:S01]  /*12f50*/  BPT.TRAP 0x1 ;  /* 0x000000040000795c */ /* 0x000fe20000300000 */
.L_x_9515:
[----:B------:R-:W-:Y:S04]  /*12f60*/  BSSY B0, `(.L_x_9513) ;  /* 0x0000004000007945 */ /* 0x000fe80003800000 */
[----:B-1----:R-:W-:Y:S05]  /*12f70*/  @P3 BRA `(.L_x_9516) ;  /* 0x0000000000083947 */ /* 0x002fea0003800000 */
[----:B------:R-:W1:Y:S02]  /*12f80*/  SYNCS.PHASECHK.TRANS64.TRYWAIT P3, [R11+URZ+0x2d830], R12 ;  /* 0x02d8300c0b0075a7 */ /* 0x000e64000806017f */
[----:B-1----:R-:W-:Y:S05]  /*12f90*/  @!P3 BRA `(.L_x_9517) ;  /* 0x000000f400acb947 */ /* 0x002fea0003800000 */
.L_x_9516:
[----:B------:R-:W-:Y:S05]  /*12fa0*/  BSYNC B0 ;  /* 0x0000000000007941 */ /* 0x000fea0003800000 */
.L_x_9513:
        /* <DEDUP_REMOVED lines=28> */
[----:B------:R-:W-:-:S06]  /*13170*/  WARPGROUP.ARRIVE ;  /* 0x00000000000079c5 */ /* 0x000fcc0000000000 */
        /* <DEDUP_REMOVED lines=32> */
.L_x_9519:
[----:B------:R-:W-:Y:S01]  /*13380*/  SHF.L.U32 R10, R10, 0x1f, RZ ;  /* 0x0000001f0a0a7819 */ /* 0x000fe200000006ff */
[----:B------:R-:W-:-:S04]  /*13390*/  IMAD R11, R9, 0x8, R2 ;  /* 0x00000008090b7824 */ /* 0x000fc800078e0202 */
[----:B------:R0:W1:Y:S01]  /*133a0*/  SYNCS.PHASECHK.TRANS64.TRYWAIT P2, [R11+URZ+0x2d850], R10 ;  /* 0x02d8500a0b0075a7 */ /* 0x000062000804017f */
[----:B------:R-:W-:Y:S05]  /*133b0*/  @!P0 BRA `(.L_x_9520) ;  /* 0x0000000000048947 */ /* 0x000fea0003800000 */
[----:B------:R-:W-:Y:S01]  /*133c0*/  BPT.TRAP 0x1 ;  /* 0x000000040000795c */ /* 0x000fe20000300000 */
.L_x_9520:
[----:B-1----:R-:W-:Y:S05]  /*133d0*/  @P2 BRA `(.L_x_9518) ;  /* 0x0000000000082947 */ /* 0x002fea0003800000 */
[----:B------:R-:W1:Y:S02]  /*133e0*/  SYNCS.PHASECHK.TRANS64.TRYWAIT P2, [R11+URZ+0x2d850], R10 ;  /* 0x02d8500a0b0075a7 */ /* 0x000e64000804017f */
[----:B-1----:R-:W-:Y:S05]  /*133f0*/  @!P2 BRA `(.L_x_9521) ;  /* 0x000000f000a8a947 */ /* 0x002fea0003800000 */
.L_x_9518:
[----:B01----:R-:W-:Y:S01]  /*13400*/  VIADD R10, R2, 0x400 ;  /* 0x00000400020a7836 */ /* 0x003fe20000000000 */
[----:B------:R-:W-:Y:S05]  /*13410*/  WARPSYNC.ALL ;  /* 0x0000000000007948 */ /* 0x000fea0003800000 */
[----:B------:R-:W-:-:S04]  /*13420*/  SHF.R.U32.HI R10, RZ, 0x4, R10 ;  /* 0x00000004ff0a7819 */ /* 0x000fc8000001160a */
[----:B------:R-:W-:-:S04]  /*13430*/  LOP3.LUT R10, R10, 0x3fff, RZ, 0xc0, !PT ;  /* 0x00003fff0a0a7812 */ /* 0x000fc800078ec0ff */
[----:B------:R-:W-:-:S05]  /*13440*/  LOP3.LUT R10, R10, 0x2000000, RZ, 0xfc, !PT ;  /* 0x020000000a0a7812 */ /* 0x000fca00078efcff */
[----:B------:R-:W-:Y:S01]  /*13450*/  IMAD R10, R9, 0x600, R10 ;  /* 0x00000600090a7824 */ /* 0x000fe200078e020a */
[----:B------:R-:W2:Y:S01]  /*13460*/  LDL R141, [R1+0x38] ;  /* 0x00003800018d7983 */ /* 0x000ea20000100800 */
[----:B------:R-:W-:Y:S02]  /*13470*/  IMAD.MOV.U32 R11, RZ, RZ, -0x7fffffe0 ;  /* 0x80000020ff0b7424 */ /* 0x000fe400078e00ff */
[----:B------:R-:W-:Y:S01]  /*13480*/  FMUL.FTZ R14, R29, UR47 ;  /* 0x0000002f1d0e7c20 */ /* 0x000fe20008410000 */
[C---:B------:R-:W-:Y:S01]  /*13490*/  VIADD R12, R10.reuse, 0x40 ;  /* 0x000000400a0c7836 */ /* 0x040fe20000000000 */
[----:B------:R-:W-:Y:S01]  /*134a0*/  R2UR UR10, R10 ;  /* 0x000000000a0a72ca */ /* 0x000fe200000e0000 */
[----:B------:R-:W-:Y:S01]  /*134b0*/  IMAD.MOV.U32 R13, RZ, RZ, -0x7fffffe0 ;  /* 0x80000020ff0d7424 */ /* 0x000fe200078e00ff */
[C---:B------:R-:W-:Y:S01]  /*134c0*/  R2UR UR11, R11.reuse ;  /* 0x000000000b0b72ca */ /* 0x040fe200000e0000 */
[----:B------:R-:W-:Y:S01]  /*134d0*/  FMUL.FTZ R15, R32, UR47 ;  /* 0x0000002f200f7c20 */ /* 0x000fe20008410000 */
[----:B------:R-:W-:Y:S01]  /*134e0*/  R2UR UR14, R12 ;  /* 0x000000000c0e72ca */ /* 0x000fe200000e0000 */
[----:B------:R-:W-:Y:S01]  /*134f0*/  MUFU.TANH R14, R14 ;  /* 0x0000000e000e7308 */ /* 0x000fe20000002400 */
[----:B------:R-:W-:Y:S01]  /*13500*/  IADD3 R12, R10, 0x80, RZ ;  /* 0x000000800a0c7810 */ /* 0x000fe20007ffe0ff */
[----:B------:R-:W-:Y:S01]  /*13510*/  FMUL.FTZ R29, R40, UR47 ;  /* 0x0000002f281d7c20 */ /* 0x000fe20008410000 */
[----:B------:R-:W-:Y:S01]  /*13520*/  R2UR UR43, R11 ;  /* 0x000000000b2b72ca */ /* 0x000fe200000e0000 */
[----:B------:R-:W-:Y:S01]  /*13530*/  FMUL.FTZ R11, R25, UR47 ;  /* 0x0000002f190b7c20 */ /* 0x000fe20008410000 */
[----:B------:R-:W-:Y:S01]  /*13540*/  R2UR UR18, R12 ;  /* 0x000000000c1272ca */ /* 0x000fe200000e0000 */
[----:B------:R-:W-:Y:S01]  /*13550*/  VIADD R12, R10, 0xc0 ;  /* 0x000000c00a0c7836 */ /* 0x000fe20000000000 */
[C---:B------:R-:W-:Y:S01]  /*13560*/  R2UR UR15, R13.reuse ;  /* 0x000000000d0f72ca */ /* 0x040fe200000e0000 */
[----:B------:R-:W-:Y:S01]  /*13570*/  MUFU.TANH R15, R15 ;  /* 0x0000000f000f7308 */ /* 0x000fe20000002400 */
[C---:B------:R-:W-:Y:S01]  /*13580*/  R2UR UR19, R13.reuse ;  /* 0x000000000d1372ca */ /* 0x040fe200000e0000 */
[----:B------:R-:W-:Y:S01]  /*13590*/  FMUL.FTZ R25, R36, UR47 ;  /* 0x0000002f24197c20 */ /* 0x000fe20008410000 */
[----:B------:R-:W-:Y:S01]  /*135a0*/  R2UR UR22, R12 ;  /* 0x000000000c1672ca */ /* 0x000fe200000e0000 */
[----:B------:R-:W-:Y:S01]  /*135b0*/  VIADD R12, R10, 0x100 ;  /* 0x000001000a0c7836 */ /* 0x000fe20000000000 */
[----:B------:R-:W-:Y:S01]  /*135c0*/  R2UR UR23, R13 ;  /* 0x000000000d1772ca */ /* 0x000fe200000e0000 */
[----:B------:R-:W-:Y:S01]  /*135d0*/  FMUL.FTZ R32, R41, UR47 ;  /* 0x0000002f29207c20 */ /* 0x000fe20008410000 */
[C---:B------:R-:W-:Y:S01]  /*135e0*/  R2UR UR27, R13.reuse ;  /* 0x000000000d1b72ca */ /* 0x040fe200000e0000 */
[----:B------:R-:W-:Y:S01]  /*135f0*/  MUFU.TANH R11, R11 ;  /* 0x0000000b000b7308 */ /* 0x000fe20000002400 */
[----:B------:R-:W-:Y:S01]  /*13600*/  R2UR UR26, R12 ;  /* 0x000000000c1a72ca */ /* 0x000fe200000e0000 */
[----:B------:R-:W-:Y:S01]  /*13610*/  VIADD R12, R10, 0x140 ;  /* 0x000001400a0c7836 */ /* 0x000fe20000000000 */
[----:B------:R-:W-:Y:S01]  /*13620*/  R2UR UR31, R13 ;  /* 0x000000000d1f72ca */ /* 0x000fe200000e0000 */
[----:B------:R-:W-:Y:S01]  /*13630*/  FMUL.FTZ R36, R45, UR47 ;  /* 0x0000002f2d247c20 */ /* 0x000fe20008410000 */
[----:B------:R-:W-:Y:S01]  /*13640*/  R2UR UR35, R13 ;  /* 0x000000000d2372ca */ /* 0x000fe200000e0000 */
[----:B------:R-:W-:Y:S01]  /*13650*/  FMUL.FTZ R13, R28, UR47 ;  /* 0x0000002f1c0d7c20 */ /* 0x000fe20008410000 */
[----:B------:R-:W-:Y:S01]  /*13660*/  R2UR UR30, R12 ;  /* 0x000000000c1e72ca */ /* 0x000fe200000e0000 */
[----:B------:R-:W-:-:S02]  /*13670*/  VIADD R12, R10, 0x180 ;  /* 0x000001800a0c7836 */ /* 0x000fc40000000000 */
[----:B------:R-:W-:Y:S01]  /*13680*/  FMUL.FTZ R28, R37, UR47 ;  /* 0x0000002f251c7c20 */ /* 0x000fe20008410000 */
[----:B------:R-:W-:Y:S01]  /*13690*/  VIADD R10, R10, 0x1c0 ;  /* 0x000001c00a0a7836 */ /* 0x000fe20000000000 */
[----:B------:R-:W-:Y:S01]  /*136a0*/  MUFU.TANH R25, R25 ;  /* 0x0000001900197308 */ /* 0x000fe20000002400 */
[----:B------:R-:W-:Y:S01]  /*136b0*/  FMUL.FTZ R37, R48, UR47 ;  /* 0x0000002f30257c20 */ /* 0x000fe20008410000 */
[----:B------:R-:W-:Y:S01]  /*136c0*/  R2UR UR34, R12 ;  /* 0x000000000c2272ca */ /* 0x000fe200000e0000 */
[----:B------:R-:W-:Y:S01]  /*136d0*/  FMUL.FTZ R40, R49, UR47 ;  /* 0x0000002f31287c20 */ /* 0x000fe20008410000 */
        /* <DEDUP_REMOVED lines=25> */
[----:B------:R-:W-:Y:S01]  /*13870*/  UMOV UR39, UR6 ;  /* 0x0000000600277c82 */ /* 0x000fe20008000000 */
[----:B------:R-:W-:Y:S01]  /*13880*/  FMUL.FTZ R26, R26, UR47 ;  /* 0x0000002f1a1a7c20 */ /* 0x000fe20008410000 */
[----:B------:R-:W-:Y:S01]  /*13890*/  FMUL.FTZ R27, R27, UR47 ;  /* 0x0000002f1b1b7c20 */ /* 0x000fe20008410000 */
[----:B------:R-:W3:Y:S01]  /*138a0*/  MUFU.TANH R28, R28 ;  /* 0x0000001c001c7308 */ /* 0x000ee20000002400 */
        /* <DEDUP_REMOVED lines=12> */
[----:B------:R-:W-:Y:S01]  /*13970*/  FMNMX.FTZ R12, R14, R12, !PT ;  /* 0x0000000c0e0c7209 */ /* 0x000fe20007810000 */
[----:B------:R-:W-:Y:S01]  /*13980*/  FMUL.FTZ R46, R46, UR47 ;  /* 0x0000002f2e2e7c20 */ /* 0x000fe20008410000 */
[----:B------:R-:W-:Y:S01]  /*13990*/  FMUL.FTZ R47, R47, UR47 ;  /* 0x0000002f2f2f7c20 */ /* 0x000fe20008410000 */
[----:B------:R-:W4:Y:S01]  /*139a0*/  MUFU.TANH R32, R32 ;  /* 0x0000002000207308 */ /* 0x000f220000002400 */
        /* <DEDUP_REMOVED lines=8> */
[----:B------:R-:W-:Y:S01]  /*13a30*/  FMNMX.FTZ R12, R25, R12, !PT ;  /* 0x0000000c190c7209 */ /* 0x000fe20007810000 */
[----:B------:R-:W-:Y:S01]  /*13a40*/  FMUL.FTZ R71, R71, UR47 ;  /* 0x0000002f47477c20 */ /* 0x000fe20008410000 */
[----:B------:R-:W-:Y:S01]  /*13a50*/  FMUL.FTZ R74, R74, UR47 ;  /* 0x0000002f4a4a7c20 */ /* 0x000fe20008410000 */
[----:B------:R-:W-:Y:S01]  /*13a60*/  FMUL.FTZ R75, R75, UR47 ;  /* 0x0000002f4b4b7c20 */ /* 0x000fe20008410000 */
[----:B---3--:R-:W-:Y:S01]  /*13a70*/  FMNMX.FTZ R12, R28, R12, !PT ;  /* 0x0000000c1c0c7209 */ /* 0x008fe20007810000 */
[----:B------:R-:W-:Y:S01]  /*13a80*/  FMUL.FTZ R78, R78, UR47 ;  /* 0x0000002f4e4e7c20 */ /* 0x000fe20008410000 */
[----:B------:R-:W-:Y:S01]  /*13a90*/  FMUL.FTZ R79, R79, UR47 ;  /* 0x0000002f4f4f7c20 */ /* 0x000fe20008410000 */
[----:B------:R-:W3:Y:S01]  /*13aa0*/  MUFU.TANH R36, R36 ;  /* 0x0000002400247308 */ /* 0x000ee20000002400 */
[----:B0-----:R-:W-:Y:S01]  /*13ab0*/  FMNMX.FTZ R12, R29, R12, !PT ;  /* 0x0000000c1d0c7209 */ /* 0x001fe20007810000 */
[----:B------:R-:W-:Y:S01]  /*13ac0*/  FMUL.FTZ R84, R82, UR47 ;  /* 0x0000002f52547c20 */ /* 0x000fe20008410000 */
[----:B------:R-:W-:Y:S01]  /*13ad0*/  FMUL.FTZ R83, R83, UR47 ;  /* 0x0000002f53537c20 */ /* 0x000fe20008410000 */
[----:B------:R-:W-:Y:S01]  /*13ae0*/  FMUL.FTZ R85, R86, UR47 ;  /* 0x0000002f56557c20 */ /* 0x000fe20008410000 */
[----:B----4-:R-:W-:Y:S01]  /*13af0*/  FMNMX.FTZ R12, R32, R12, !PT ;  /* 0x0000000c200c7209 */ /* 0x010fe20007810000 */
[----:B------:R-:W-:Y:S01]  /*13b00*/  FMUL.FTZ R87, R87, UR47 ;  /* 0x0000002f57577c20 */ /* 0x000fe20008410000 */
[----:B------:R-:W-:Y:S01]  /*13b10*/  WARPGROUP.ARRIVE ;  /* 0x00000000000079c5 */ /* 0x000fe20000000000 */
[----:B------:R-:W0:Y:S01]  /*13b20*/  MUFU.TANH R37, R37 ;  /* 0x0000002500257308 */ /* 0x000e220000002400 */
[----:B-1----:R-:W-:-:S07]  /*13b30*/  FMNMX.FTZ R12, R33, R12, !PT ;  /* 0x0000000c210c7209 */ /* 0x002fce0007810000 */
[----:B------:R-:W1:Y:S01]  /*13b40*/  MUFU.TANH R40, R40 ;  /* 0x0000002800287308 */ /* 0x000e620000002400 */
[----:B---3--:R-:W-:-:S07]  /*13b50*/  FMNMX.FTZ R12, R36, R12, !PT ;  /* 0x0000000c240c7209 */ /* 0x008fce0007810000 */
[----:B------:R-:W3:Y:S01]  /*13b60*/  MUFU.TANH R41, R41 ;  /* 0x0000002900297308 */ /* 0x000ee20000002400 */
[----:B0-----:R-:W-:-:S07]  /*13b70*/  FMNMX.FTZ R12, R37, R12, !PT ;  /* 0x0000000c250c7209 */ /* 0x001fce0007810000 */
        /* <DEDUP_REMOVED lines=34> */
[----:B------:R-:W-:Y:S01]  /*13da0*/  MUFU.TANH R26, R26 ;  /* 0x0000001a001a7308 */ /* 0x000fe20000002400 */
[----:B0-----:R-:W-:-:S07]  /*13db0*/  FMNMX.FTZ R12, R73, R12, !PT ;  /* 0x0000000c490c7209 */ /* 0x001fce0007810000 */
[----:B------:R-:W-:Y:S01]  /*13dc0*/  MUFU.TANH R27, R27 ;  /* 0x0000001b001b7308 */ /* 0x000fe20000002400 */
[----:B-1----:R-:W-:-:S05]  /*13dd0*/  FMNMX.FTZ R12, R76, R12, !PT ;  /* 0x0000000c4c0c7209 */ /* 0x002fca0007810000 */
        /* <DEDUP_REMOVED lines=10> */
[----:B0-----:R-:W-:-:S05]  /*13e80*/  FMNMX.FTZ R12, R12, R77, !PT ;  /* 0x0000004d0c0c7209 */ /* 0x001fca0007810000 */
[C---:B------:R-:W-:Y:S01]  /*13e90*/  FADD.FTZ R8, -R12.reuse, R8 ;  /* 0x000000080c087221 */ /* 0x040fe20000010100 */
[----:B------:R-:W-:Y:S01]  /*13ea0*/  FMUL.FTZ R77, R12, UR39 ;  /* 0x000000270c4d7c20 */ /* 0x000fe20008410000 */
[----:B------:R-:W-:Y:S02]  /*13eb0*/  MUFU.TANH R43, R43 ;  /* 0x0000002b002b7308 */ /* 0x000fe40000002400 */
        /* <DEDUP_REMOVED lines=24> */
[--C-:B------:R-:W-:Y:S01]  /*14040*/  FFMA.FTZ R53, R53, UR39, -R77.reuse ;  /* 0x0000002735357c23 */ /* 0x100fe2000801084d */
[--C-:B------:R-:W-:Y:S01]  /*14050*/  FFMA.FTZ R56, R56, UR39, -R77.reuse ;  /* 0x0000002738387c23 */ /* 0x100fe2000801084d */
[--C-:B------:R-:W-:Y:S01]  /*14060*/  FFMA.FTZ R57, R57, UR39, -R77.reuse ;  /* 0x0000002739397c23 */ /* 0x100fe2000801084d */
[--C-:B------:R-:W-:Y:S01]  /*14070*/  FFMA.FTZ R60, R60, UR39, -R77.reuse ;  /* 0x000000273c3c7c23 */ /* 0x100fe2000801084d */
[--C-:B------:R-:W-:Y:S01]  /*14080*/  FFMA.FTZ R61, R61, UR39, -R77.reuse ;  /* 0x000000273d3d7c23 */ /* 0x100fe2000801084d */
[--C-:B------:R-:W-:Y:S01]  /*14090*/  FFMA.FTZ R64, R64, UR39, -R77.reuse ;  /* 0x0000002740407c23 */ /* 0x100fe2000801084d */
[----:B------:R-:W-:Y:S01]  /*140a0*/  MUFU.TANH R46, R46 ;  /* 0x0000002e002e7308 */ /* 0x000fe20000002400 */
[----:B0-----:R-:W-:Y:S01]  /*140b0*/  FFMA.FTZ R4, R80, R4, R8 ;  /* 0x0000000450047223 */ /* 0x001fe20000010008 */
[----:B-1----:R-:W-:Y:S01]  /*140c0*/  FMUL.FTZ R11, R51, UR47 ;  /* 0x0000002f330b7c20 */ /* 0x002fe20008410000 */
[----:B------:R-:W-:Y:S01]  /*140d0*/  FMUL.FTZ R51, R54, UR47 ;  /* 0x0000002f36337c20 */ /* 0x000fe20008410000 */
[----:B------:R-:W-:Y:S01]  /*140e0*/  FMUL.FTZ R54, R58, UR47 ;  /* 0x0000002f3a367c20 */ /* 0x000fe20008410000 */
[----:B------:R-:W-:Y:S01]  /*140f0*/  FMUL.FTZ R58, R59, UR47 ;  /* 0x0000002f3b3a7c20 */ /* 0x000fe20008410000 */
[--C-:B------:R-:W-:Y:S01]  /*14100*/  FFMA.FTZ R65, R65, UR39, -R77.reuse ;  /* 0x0000002741417c23 */ /* 0x100fe2000801084d */
[--C-:B------:R-:W-:Y:S01]  /*14110*/  FFMA.FTZ R68, R68, UR39, -R77.reuse ;  /* 0x0000002744447c23 */ /* 0x100fe2000801084d */
[----:B------:R-:W-:Y:S01]  /*14120*/  MUFU.TANH R47, R47 ;  /* 0x0000002f002f7308 */ /* 0x000fe20000002400 */
[C---:B---3--:R-:W-:Y:S01]  /*14130*/  FADD.FTZ R4, R10.reuse, R4 ;  /* 0x000000040a047221 */ /* 0x048fe20000010000 */
[----:B------:R-:W-:Y:S01]  /*14140*/  F2FP.F16.F32.PACK_AB R8, R10, R8 ;  /* 0x000000080a08723e */ /* 0x000fe200000000ff */
[--C-:B------:R-:W-:Y:S01]  /*14150*/  FFMA.FTZ R69, R69, UR39, -R77.reuse ;  /* 0x0000002745457c23 */ /* 0x100fe2000801084d */
[--C-:B------:R-:W-:Y:S01]  /*14160*/  FFMA.FTZ R72, R72, UR39, -R77.reuse ;  /* 0x0000002748487c23 */ /* 0x100fe2000801084d */
[--C-:B------:R-:W-:Y:S01]  /*14170*/  FFMA.FTZ R73, R73, UR39, -R77.reuse ;  /* 0x0000002749497c23 */ /* 0x100fe2000801084d */
[----:B------:R-:W-:Y:S01]  /*14180*/  FFMA.FTZ R76, R76, UR39, -R77 ;  /* 0x000000274c4c7c23 */ /* 0x000fe2000801084d */
[----:B------:R-:W-:Y:S01]  /*14190*/  FMUL.FTZ R77, R62, UR47 ;  /* 0x0000002f3e4d7c20 */ /* 0x000fe20008410000 */
[----:B------:R-:W0:Y:S08]  /*141a0*/  MUFU.EX2 R10, R13 ;  /* 0x0000000d000a7308 */ /* 0x000e300000000800 */
[----:B------:R1:W3:Y:S08]  /*141b0*/  MUFU.EX2 R13, R14 ;  /* 0x0000000e000d7308 */ /* 0x0002f00000000800 */
[----:B------:R-:W4:Y:S01]  /*141c0*/  MUFU.TANH R50, R50 ;  /* 0x0000003200327308 */ /* 0x000f220000002400 */
[----:B0-----:R-:W-:Y:S01]  /*141d0*/  FADD.FTZ R4, R10, R4 ;  /* 0x000000040a047221 */ /* 0x001fe20000010000 */
[----:B-1----:R-:W-:-:S06]  /*141e0*/  FMUL.FTZ R14, R55, UR47 ;  /* 0x0000002f370e7c20 */ /* 0x002fcc0008410000 */
[----:B------:R-:W0:Y:S01]  /*141f0*/  MUFU.TANH R11, R11 ;  /* 0x0000000b000b7308 */ /* 0x000e220000002400 */
[C---:B---3--:R-:W-:Y:S01]  /*14200*/  FADD.FTZ R4, R13.reuse, R4 ;  /* 0x000000040d047221 */ /* 0x048fe20000010000 */
[----:B------:R-:W-:Y:S02]  /*14210*/  F2FP.F16.F32.PACK_AB R10, R13, R10 ;  /* 0x0000000a0d0a723e */ /* 0x000fe400000000ff */
[----:B------:R-:W-:-:S04]  /*14220*/  FMNMX.FTZ R13, R26, R5, !PT ;  /* 0x000000051a0d7209 */ /* 0x000fc80007810000 */
[----:B------:R-:W-:Y:S01]  /*14230*/  FMNMX.FTZ R13, R27, R13, !PT ;  /* 0x0000000d1b0d7209 */ /* 0x000fe20007810000 */
[----:B------:R-:W1:Y:S03]  /*14240*/  MUFU.TANH R51, R51 ;  /* 0x0000003300337308 */ /* 0x000e660000002400 */
[----:B------:R-:W-:-:S04]  /*14250*/  FMNMX.FTZ R13, R30, R13, !PT ;  /* 0x0000000d1e0d7209 */ /* 0x000fc80007810000 */
[----:B------:R-:W-:Y:S01]  /*14260*/  FMNMX.FTZ R13, R31, R13, !PT ;  /* 0x0000000d1f0d7209 */ /* 0x000fe20007810000 */
[----:B------:R-:W3:Y:S03]  /*14270*/  MUFU.TANH R14, R14 ;  /* 0x0000000e000e7308 */ /* 0x000ee60000002400 */
[----:B------:R-:W-:-:S04]  /*14280*/  FMNMX.FTZ R13, R34, R13, !PT ;  /* 0x0000000d220d7209 */ /* 0x000fc80007810000 */
[----:B------:R-:W-:Y:S01]  /*14290*/  FMNMX.FTZ R13, R35, R13, !PT ;  /* 0x0000000d230d7209 */ /* 0x000fe20007810000 */
[----:B------:R-:W5:Y:S03]  /*142a0*/  MUFU.TANH R54, R54 ;  /* 0x0000003600367308 */ /* 0x000f660000002400 */
[----:B------:R-:W-:-:S04]  /*142b0*/  FMNMX.FTZ R13, R38, R13, !PT ;  /* 0x0000000d260d7209 */ /* 0x000fc80007810000 */
[----:B------:R-:W-:Y:S01]  /*142c0*/  FMNMX.FTZ R13, R39, R13, !PT ;  /* 0x0000000d270d7209 */ /* 0x000fe20007810000 */
[----:B------:R-:W2:Y:S03]  /*142d0*/  MUFU.TANH R58, R58 ;  /* 0x0000003a003a7308 */ /* 0x000ea60000002400 */
[----:B------:R-:W-:-:S04]  /*142e0*/  FMNMX.FTZ R13, R42, R13, !PT ;  /* 0x0000000d2a0d7209 */ /* 0x000fc80007810000 */
[----:B------:R-:W-:Y:S01]  /*142f0*/  FMNMX.FTZ R13, R43, R13, !PT ;  /* 0x0000000d2b0d7209 */ /* 0x000fe20007810000 */
[----:B------:R-:W2:Y:S03]  /*14300*/  MUFU.TANH R77, R77 ;  /* 0x0000004d004d7308 */ /* 0x000ea60000002400 */
[----:B------:R-:W-:-:S04]  /*14310*/  FMNMX.FTZ R13, R46, R13, !PT ;  /* 0x0000000d2e0d7209 */ /* 0x000fc80007810000 */
[----:B------:R-:W-:Y:S01]  /*14320*/  FMNMX.FTZ R13, R47, R13, !PT ;  /* 0x0000000d2f0d7209 */ /* 0x000fe20007810000 */
[----:B------:R-:W2:Y:S03]  /*14330*/  MUFU.TANH R63, R63 ;  /* 0x0000003f003f7308 */ /* 0x000ea60000002400 */
[----:B----4-:R-:W-:-:S04]  /*14340*/  FMNMX.FTZ R13, R50, R13, !PT ;  /* 0x0000000d320d7209 */ /* 0x010fc80007810000 */
[----:B0-----:R-:W-:Y:S01]  /*14350*/  FMNMX.FTZ R13, R11, R13, !PT ;  /* 0x0000000d0b0d7209 */ /* 0x001fe20007810000 */
[----:B------:R-:W0:Y:S03]  /*14360*/  MUFU.TANH R81, R81 ;  /* 0x0000005100517308 */ /* 0x000e260000002400 */
[----:B-1----:R-:W-:-:S04]  /*14370*/  FMNMX.FTZ R13, R51, R13, !PT ;  /* 0x0000000d330d7209 */ /* 0x002fc80007810000 */
[----:B---3--:R-:W-:Y:S01]  /*14380*/  FMNMX.FTZ R13, R14, R13, !PT ;  /* 0x0000000d0e0d7209 */ /* 0x008fe20007810000 */
[----:B------:R-:W1:Y:S03]  /*14390*/  MUFU.TANH R67, R67 ;  /* 0x0000004300437308 */ /* 0x000e660000002400 */
[----:B-----5:R-:W-:-:S04]  /*143a0*/  FMNMX.FTZ R13, R54, R13, !PT ;  /* 0x0000000d360d7209 */ /* 0x020fc80007810000 */
[----:B--2---:R-:W-:Y:S01]  /*143b0*/  FMNMX.FTZ R13, R58, R13, !PT ;  /* 0x0000000d3a0d7209 */ /* 0x004fe20007810000 */
[----:B------:R-:W2:Y:S03]  /*143c0*/  MUFU.TANH R70, R70 ;  /* 0x0000004600467308 */ /* 0x000ea60000002400 */
[----:B------:R-:W-:-:S04]  /*143d0*/  FMNMX.FTZ R13, R77, R13, !PT ;  /* 0x0000000d4d0d7209 */ /* 0x000fc80007810000 */
[----:B------:R-:W-:Y:S01]  /*143e0*/  FMNMX.FTZ R13, R63, R13, !PT ;  /* 0x0000000d3f0d7209 */ /* 0x000fe20007810000 */
[----:B------:R-:W3:Y:S03]  /*143f0*/  MUFU.TANH R71, R71 ;  /* 0x0000004700477308 */ /* 0x000ee60000002400 */
[----:B0-----:R-:W-:-:S04]  /*14400*/  FMNMX.FTZ R13, R81, R13, !PT ;  /* 0x0000000d510d7209 */ /* 0x001fc80007810000 */
[----:B-1----:R-:W-:Y:S01]  /*14410*/  FMNMX.FTZ R13, R67, R13, !PT ;  /* 0x0000000d430d7209 */ /* 0x002fe20007810000 */
[----:B------:R-:W0:Y:S03]  /*14420*/  MUFU.TANH R74, R74 ;  /* 0x0000004a004a7308 */ /* 0x000e260000002400 */
[----:B--2---:R-:W-:-:S05]  /*14430*/  FMNMX.FTZ R13, R70, R13, !PT ;  /* 0x0000000d460d7209 */ /* 0x004fca0007810000 */
        /* <DEDUP_REMOVED lines=13> */
[----:B--2---:R-:W-:-:S04]  /*14510*/  FMNMX.FTZ R13, R83, R13, !PT ;  /* 0x0000000d530d7209 */ /* 0x004fc80007810000 */
[----:B0-----:R-:W-:-:S04]  /*14520*/  FMNMX.FTZ R13, R85, R13, !PT ;  /* 0x0000000d550d7209 */ /* 0x001fc80007810000 */
[----:B-1----:R-:W-:-:S05]  /*14530*/  FMNMX.FTZ R13, R87, R13, !PT ;  /* 0x0000000d570d7209 */ /* 0x002fca0007810000 */
[----:B------:R-:W0:Y:S02]  /*14540*/  SHFL.BFLY PT, R55, R13, 0x2, 0x1f ;  /* 0x0c401f000d377f89 */ /* 0x000e2400000e0000 */
[----:B0-----:R-:W-:-:S05]  /*14550*/  FMNMX.FTZ R13, R13, R55, !PT ;  /* 0x000000370d0d7209 */ /* 0x001fca0007810000 */
[----:B------:R-:W0:Y:S02]  /*14560*/  SHFL.BFLY PT, R55, R13, 0x1, 0x1f ;  /* 0x0c201f000d377f89 */ /* 0x000e2400000e0000 */
[----:B0-----:R-:W-:-:S05]  /*14570*/  FMNMX.FTZ R13, R13, R55, !PT ;  /* 0x000000370d0d7209 */ /* 0x001fca0007810000 */
[C---:B------:R-:W-:Y:S01]  /*14580*/  FMUL.FTZ R86, R13.reuse, UR39 ;  /* 0x000000270d567c20 */ /* 0x040fe20008410000 */
[----:B------:R-:W-:-:S03]  /*14590*/  FADD.FTZ R5, -R13, R5 ;  /* 0x000000050d057221 */ /* 0x000fc60000010100 */
[--C-:B------:R-:W-:Y:S01]  /*145a0*/  FFMA.FTZ R59, R27, UR39, -R86.reuse ;  /* 0x000000271b3b7c23 */ /* 0x100fe20008010856 */
[--C-:B------:R-:W-:Y:S01]  /*145b0*/  FFMA.FTZ R55, R26, UR39, -R86.reuse ;  /* 0x000000271a377c23 */ /* 0x100fe20008010856 */
[----:B------:R-:W-:Y:S01]  /*145c0*/  IMAD.MOV.U32 R27, RZ, RZ, 0x40000040 ;  /* 0x40000040ff1b7424 */ /* 0x000fe200078e00ff */
[----:B------:R-:W-:Y:S01]  /*145d0*/  LOP3.LUT R26, R141, 0x10000, RZ, 0xfc, !PT ;  /* 0x000100008d1a7812 */ /* 0x000fe200078efcff */
[--C-:B------:R-:W-:Y:S01]  /*145e0*/  FFMA.FTZ R62, R30, UR39, -R86.reuse ;  /* 0x000000271e3e7c23 */ /* 0x100fe20008010856 */
[--C-:B------:R-:W-:Y:S01]  /*145f0*/  FFMA.FTZ R66, R31, UR39, -R86.reuse ;  /* 0x000000271f427c23 */ /* 0x100fe20008010856 */
[----:B------:R-:W-:Y:S01]  /*14600*/  IMAD.MOV.U32 R31, RZ, RZ, 0x40000040 ;  /* 0x40000040ff1f7424 */ /* 0x000fe200078e00ff */
[C---:B------:R-:W-:Y:S01]  /*14610*/  R2UR UR8, R26.reuse ;  /* 0x000000001a0872ca */ /* 0x040fe200000e0000 */
[----:B------:R-:W-:Y:S01]  /*14620*/  VIADD R30, R26, 0x2 ;  /* 0x000000021a1e7836 */ /* 0x000fe20000000000 */
[----:B------:R-:W-:Y:S01]  /*14630*/  R2UR UR9, R27 ;  /* 0x000000001b0972ca */ /* 0x000fe200000e0000 */
[----:B------:R-:W0:Y:S01]  /*14640*/  S2R R141, SR_TID.X ;  /* 0x00000000008d7919 */ /* 0x000e220000002100 */
[----:B------:R-:W-:Y:S01]  /*14650*/  R2UR UR13, R31 ;  /* 0x000000001f0d72ca */ /* 0x000fe200000e0000 */
[----:B------:R-:W-:Y:S01]  /*14660*/  IMAD.MOV.U32 R31, RZ, RZ, 0x40000040 ;  /* 0x40000040ff1f7424 */ /* 0x000fe200078e00ff */
[----:B------:R-:W-:Y:S01]  /*14670*/  R2UR UR12, R30 ;  /* 0x000000001e0c72ca */ /* 0x000fe200000e0000 */
[----:B------:R-:W-:Y:S01]  /*14680*/  VIADD R30, R26, 0x4 ;  /* 0x000000041a1e7836 */ /* 0x000fe20000000000 */
[----:B------:R-:W-:Y:S01]  /*14690*/  MOV R27, 0x40000040 ;  /* 0x40000040001b7802 */ /* 0x000fe20000000f00 */
[--C-:B------:R-:W-:Y:S01]  /*146a0*/  FFMA.FTZ R82, R11, UR39, -R86.reuse ;  /* 0x000000270b527c23 */ /* 0x100fe20008010856 */
[----:B------:R-:W-:Y:S01]  /*146b0*/  R2UR UR17, R31 ;  /* 0x000000001f1172ca */ /* 0x000fe200000e0000 */
[----:B------:R-:W-:Y:S01]  /*146c0*/  IMAD.MOV.U32 R31, RZ, RZ, 0x40000040 ;  /* 0x40000040ff1f7424 */ /* 0x000fe200078e00ff */
[----:B------:R-:W-:Y:S01]  /*146d0*/  R2UR UR16, R30 ;  /* 0x000000001e1072ca */ /* 0x000fe200000e0000 */
[----:B------:R-:W-:Y:S01]  /*146e0*/  VIADD R30, R26, 0x6 ;  /* 0x000000061a1e7836 */ /* 0x000fe20000000000 */
[----:B------:R-:W-:Y:S01]  /*146f0*/  R2UR UR41, R27 ;  /* 0x000000001b2972ca */ /* 0x000fe200000e0000 */
[----:B------:R-:W-:Y:S01]  /*14700*/  HGMMA.64x96x16.F32 R88, gdesc[UR8].tnspB, R88, gsb0 ;  /* 0x41600000085879f0 */ /* 0x000fe20008000858 */
[----:B------:R-:W-:Y:S01]  /*14710*/  R2UR UR21, R31 ;  /* 0x000000001f1572ca */ /* 0x000fe200000e0000 */
[----:B------:R-:W-:Y:S01]  /*14720*/  IMAD.MOV.U32 R31, RZ, RZ, 0x40000040 ;  /* 0x40000040ff1f7424 */ /* 0x000fe200078e00ff */
[----:B------:R-:W-:Y:S01]  /*14730*/  R2UR UR20, R30 ;  /* 0x000000001e1472ca */ /* 0x000fe200000e0000 */
[----:B------:R-:W-:Y:S01]  /*14740*/  VIADD R30, R26, 0x600 ;  /* 0x000006001a1e7836 */ /* 0x000fe20000000000 */
[----:B------:R-:W-:Y:S01]  /*14750*/  MUFU.EX2 R55, R55 ;  /* 0x0000003700377308 */ /* 0x000fe20000000800 */
[----:B------:R-:W-:Y:S01]  /*14760*/  FFMA.FTZ R34, R34, UR39, -R86 ;  /* 0x0000002722227c23 */ /* 0x000fe20008010856 */
[----:B------:R-:W-:Y:S01]  /*14770*/  R2UR UR25, R31 ;  /* 0x000000001f1972ca */ /* 0x000fe200000e0000 */
[----:B------:R-:W-:Y:S01]  /*14780*/  IMAD.MOV.U32 R31, RZ, RZ, 0x40000040 ;  /* 0x40000040ff1f7424 */ /* 0x000fe200078e00ff */
[----:B------:R-:W-:Y:S01]  /*14790*/  R2UR UR24, R30 ;  /* 0x000000001e1872ca */ /* 0x000fe200000e0000 */
[----:B------:R-:W-:-:S02]  /*147a0*/  VIADD R30, R26, 0x602 ;  /* 0x000006021a1e7836 */ /* 0x000fc40000000000 */
[--C-:B------:R-:W-:Y:S01]  /*147b0*/  FFMA.FTZ R35, R35, UR39, -R86.reuse ;  /* 0x0000002723237c23 */ /* 0x100fe20008010856 */
[--C-:B------:R-:W-:Y:S01]  /*147c0*/  FFMA.FTZ R38, R38, UR39, -R86.reuse ;  /* 0x0000002726267c23 */ /* 0x100fe20008010856 */
[----:B------:R-:W-:Y:S01]  /*147d0*/  R2UR UR29, R31 ;  /* 0x000000001f1d72ca */ /* 0x000fe200000e0000 */
[----:B------:R-:W-:Y:S01]  /*147e0*/  IMAD.MOV.U32 R31, RZ, RZ, 0x40000040 ;  /* 0x40000040ff1f7424 */ /* 0x000fe200078e00ff */
[----:B------:R-:W-:Y:S01]  /*147f0*/  R2UR UR28, R30 ;  /* 0x000000001e1c72ca */ /* 0x000fe200000e0000 */
[C---:B------:R-:W-:Y:S01]  /*14800*/  VIADD R30, R26.reuse, 0x604 ;  /* 0x000006041a1e7836 */ /* 0x040fe20000000000 */
[----:B------:R-:W-:Y:S01]  /*14810*/  MUFU.EX2 R59, R59 ;  /* 0x0000003b003b7308 */ /* 0x000fe20000000800 */
[----:B------:R-:W-:Y:S01]  /*14820*/  VIADD R26, R26, 0x606 ;  /* 0x000006061a1a7836 */ /* 0x000fe20000000000 */
[----:B------:R-:W-:Y:S01]  /*14830*/  R2UR UR33, R31 ;  /* 0x000000001f2172ca */ /* 0x000fe200000e0000 */
[--C-:B------:R-:W-:Y:S01]  /*14840*/  FFMA.FTZ R39, R39, UR39, -R86.reuse ;  /* 0x0000002727277c23 */ /* 0x100fe20008010856 */
[----:B------:R-:W-:Y:S01]  /*14850*/  R2UR UR32, R30 ;  /* 0x000000001e2072ca */ /* 0x000fe200000e0000 */
[--C-:B------:R-:W-:Y:S01]  /*14860*/  FFMA.FTZ R42, R42, UR39, -R86.reuse ;  /* 0x000000272a2a7c23 */ /* 0x100fe20008010856 */
[----:B------:R-:W-:Y:S01]  /*14870*/  R2UR UR40, R26 ;  /* 0x000000001a2872ca */ /* 0x000fe200000e0000 */
[--C-:B------:R-:W-:Y:S01]  /*14880*/  FFMA.FTZ R43, R43, UR39, -R86.reuse ;  /* 0x000000272b2b7c23 */ /* 0x100fe20008010856 */
[----:B0-----:R-:W-:Y:S01]  /*14890*/  SHF.R.U32.HI R11, RZ, 0x7, R141 ;  /* 0x00000007ff0b7819 */ /* 0x001fe2000001168d */
[--C-:B------:R-:W-:Y:S01]  /*148a0*/  FFMA.FTZ R46, R46, UR39, -R86.reuse ;  /* 0x000000272e2e7c23 */ /* 0x100fe20008010856 */
[----:B------:R-:W-:Y:S01]  /*148b0*/  ISETP.GE.U32.AND P2, PT, R141, 0x180, PT ;  /* 0x000001808d00780c */ /* 0x000fe20003f46070 */
[--C-:B------:R-:W-:Y:S01]  /*148c0*/  FFMA.FTZ R47, R47, UR39, -R86.reuse ;  /* 0x000000272f2f7c23 */ /* 0x100fe20008010856 */
[----:B------:R-:W-:Y:S01]  /*148d0*/  FFMA.FTZ R50, R50, UR39, -R86 ;  /* 0x0000002732327c23 */ /* 0x000fe20008010856 */
[----:B------:R-:W-:-:S02]  /*148e0*/  VIADD R11, R11, 0x9 ;  /* 0x000000090b0b7836 */ /* 0x000fc40000000000 */
        /* <DEDUP_REMOVED lines=16> */
[----:B------:R-:W-:Y:S01]  /*149f0*/  FFMA.FTZ R85, R85, UR39, -R86 ;  /* 0x0000002755557c23 */ /* 0x000fe20008010856 */
[----:B------:R-:W-:-:S02]  /*14a00*/  @!P1 IMAD R9, R9, 0x8, R2 ;  /* 0x0000000809099824 */ /* 0x000fc400078e0202 */
[----:B------:R-:W-:Y:S01]  /*14a10*/  FMUL.FTZ R5, R5, UR39 ;  /* 0x0000002705057c20 */ /* 0x000fe20008410000 */
[----:B------:R-:W-:Y:S02]  /*14a20*/  WARPGROUP.DEPBAR.LE gsb0, 0x0 ;  /* 0x00008000000079c5 */ /* 0x000fe40000010000 */
[----:B------:R-:W-:Y:S01]  /*14a30*/  WARPGROUP.ARRIVE ;  /* 0x00000000000079c5 */ /* 0x000fe20000000000 */
[----:B------:R-:W-:Y:S01]  /*14a40*/  SEL R11, R11, 0x9, !P2 ;  /* 0x000000090b0b7807 */ /* 0x000fe20005000000 */
[----:B------:R-:W-:Y:S01]  /*14a50*/  MUFU.EX2 R62, R62 ;  /* 0x0000003e003e7308 */ /* 0x000fe20000000800 */
[----:B------:R-:W-:Y:S02]  /*14a60*/  FFMA.FTZ R86, R87, UR39, -R86 ;  /* 0x0000002757567c23 */ /* 0x000fe40008010856 */
[----:B------:R-:W2:Y:S01]  /*14a70*/  LDL R87, [R1+0x1c] ;  /* 0x00001c0001577983 */ /* 0x000ea20000100800 */
[----:B------:R-:W-:Y:S04]  /*14a80*/  HGMMA.64x96x16.F32 R88, gdesc[UR12].tnspB, R88, gsb0 ;  /* 0x416000000c5879f0 */ /* 0x000fe80008000858 */
[----:B------:R-:W-:Y:S01]  /*14a90*/  MUFU.EX2 R66, R66 ;  /* 0x0000004200427308 */ /* 0x000fe20000000800 */
[----:B------:R-:W-:-:S07]  /*14aa0*/  @!P1 VIADD R9, R9, 0x2d860 ;  /* 0x0002d86009099836 */ /* 0x000fce0000000000 */
[----:B------:R-:W0:Y:S01]  /*14ab0*/  MUFU.EX2 R5, R5 ;  /* 0x0000000500057308 */ /* 0x000e220000000800 */
[----:B------:R-:W-:Y:S02]  /*14ac0*/  WARPGROUP.DEPBAR.LE gsb0, 0x0 ;  /* 0x00008000000079c5 */ /* 0x000fe40000010000 */
[----:B------:R-:W-:-:S06]  /*14ad0*/  WARPGROUP.ARRIVE ;  /* 0x00000000000079c5 */ /* 0x000fcc0000000000 */
[----:B------:R-:W-:Y:S03]  /*14ae0*/  HGMMA.64x96x16.F32 R88, gdesc[UR16].tnspB, R88, gsb0 ;  /* 0x41600000105879f0 */ /* 0x000fe60008000858 */
        /* <DEDUP_REMOVED lines=14> */
[----:B------:R-:W-:Y:S01]  /*14bd0*/  HGMMA.64x96x16.F32 R88, gdesc[UR40].tnspB, R88, gsb0 ;  /* 0x41600000285879f0 */ /* 0x000fe20008000858 */
[----:B------:R-:W-:Y:S01]  /*14be0*/  @!P1 PRMT R9, RZ, 0x654, R9 ;  /* 0x00000654ff099816 */ /* 0x000fe20000000009 */
[----:B------:R-:W1:Y:S01]  /*14bf0*/  MUFU.EX2 R34, R34 ;  /* 0x0000002200227308 */ /* 0x000e620000000800 */
[----:B0-----:R-:W-:-:S04]  /*14c00*/  FFMA.FTZ R3, R5, R3, R55 ;  /* 0x0000000305037223 */ /* 0x001fc80000010037 */
[----:B------:R-:W-:-:S03]  /*14c10*/  FADD.FTZ R3, R59, R3 ;  /* 0x000000033b037221 */ /* 0x000fc60000010000 */
[----:B------:R-:W0:Y:S01]  /*14c20*/  MUFU.EX2 R35, R35 ;  /* 0x0000002300237308 */ /* 0x000e220000000800 */
[----:B------:R-:W-:-:S07]  /*14c30*/  FADD.FTZ R3, R62, R3 ;  /* 0x000000033e037221 */ /* 0x000fce0000010000 */
[----:B------:R-:W3:Y:S01]  /*14c40*/  MUFU.EX2 R38, R38 ;  /* 0x0000002600267308 */ /* 0x000ee20000000800 */
[----:B------:R-:W-:-:S07]  /*14c50*/  FADD.FTZ R3, R66, R3 ;  /* 0x0000000342037221 */ /* 0x000fce0000010000 */
[----:B------:R-:W-:Y:S01]  /*14c60*/  MUFU.EX2 R39, R39 ;  /* 0x0000002700277308 */ /* 0x000fe20000000800 */
[----:B-1----:R-:W-:-:S04]  /*14c70*/  FADD.FTZ R3, R34, R3 ;  /* 0x0000000322037221 */ /* 0x002fc80000010000 */
[----:B0-----:R-:W-:-:S04]  /*14c80*/  FADD.FTZ R3, R35, R3 ;  /* 0x0000000323037221 */ /* 0x001fc80000010000 */
[----:B---3--:R-:W-:Y:S01]  /*14c90*/  FADD.FTZ R3, R38, R3 ;  /* 0x0000000326037221 */ /* 0x008fe20000010000 */
[----:B------:R-:W-:Y:S02]  /*14ca0*/  WARPGROUP.DEPBAR.LE gsb0, 0x0 ;  /* 0x00008000000079c5 */ /* 0x000fe40000010000 */
[----:B------:R0:W-:Y:S06]  /*14cb0*/  BAR.ARV R11, 0x100 ;  /* 0x0004000b0000751d */ /* 0x0001ec0000002000 */
[----:B0-----:R-:W-:-:S04]  /*14cc0*/  @!P1 IMAD R11, R17, 0x8, R2 ;  /* 0x00000008110b9824 */ /* 0x001fc800078e0202 */
[----:B------:R-:W-:-:S05]  /*14cd0*/  @!P1 VIADD R11, R11, 0x2d840 ;  /* 0x0002d8400b0b9836 */ /* 0x000fca0000000000 */
[----:B------:R-:W-:-:S04]  /*14ce0*/  @!P1 PRMT R11, RZ, 0x654, R11 ;  /* 0x00000654ff0b9816 */ /* 0x000fc8000000000b */
[----:B------:R0:W-:Y:S01]  /*14cf0*/  @!P1 SYNCS.ARRIVE.TRANS64.RED.A1T0 RZ, [R11+URZ], RZ ;  /* 0x000000ff0bff99a7 */ /* 0x0001e2000810043f */
[----:B------:R1:W-:Y:S01]  /*14d00*/  @!P1 SYNCS.ARRIVE.TRANS64.RED.A1T0 RZ, [R9+URZ], RZ ;  /* 0x000000ff09ff99a7 */ /* 0x0003e2000810043f */
[----:B0-----:R-:W-:Y:S02]  /*14d10*/  F2FP.F16.F32.PACK_AB R11, R66, R62 ;  /* 0x0000003e420b723e */ /* 0x001fe400000000ff */
[----:B-1----:R-:W-:-:S05]  /*14d20*/  F2FP.F16.F32.PACK_AB R9, R59, R55 ;  /* 0x000000373b09723e */ /* 0x002fca00000000ff */
[----:B------:R0:W-:Y:S02]  /*14d30*/  STSM.16.M88.4 [R137+0x21800], R8 ;  /* 0x0218000889007844 */ /* 0x0001e40000000200 */
[----:B0-----:R-:W0:Y:S08]  /*14d40*/  MUFU.EX2 R8, R15 ;  /* 0x0000000f00087308 */ /* 0x001e300000000800 */
[----:B------:R-:W1:Y:S08]  /*14d50*/  MUFU.EX2 R9, R24 ;  /* 0x0000001800097308 */ /* 0x000e700000000800 */
[----:B------:R-:W3:Y:S01]  /*14d60*/  MUFU.EX2 R10, R25 ;  /* 0x00000019000a7308 */ /* 0x000ee20000000800 */
[----:B0-----:R-:W-:-:S07]  /*14d70*/  FADD.FTZ R4, R8, R4 ;  /* 0x0000000408047221 */ /* 0x001fce0000010000 */
[----:B------:R-:W0:Y:S01]  /*14d80*/  MUFU.EX2 R11, R28 ;  /* 0x0000001c000b7308 */ /* 0x000e220000000800 */
[----:B-1----:R-:W-:-:S04]  /*14d90*/  FADD.FTZ R4, R9, R4 ;  /* 0x0000000409047221 */ /* 0x002fc80000010000 */
[----:B---3--:R-:W-:-:S04]  /*14da0*/  FADD.FTZ R4, R10, R4 ;  /* 0x000000040a047221 */ /* 0x008fc80000010000 */
[C---:B0-----:R-:W-:Y:S01]  /*14db0*/  FADD.FTZ R4, R11.reuse, R4 ;  /* 0x000000040b047221 */ /* 0x041fe20000010000 */
[----:B------:R-:W-:Y:S02]  /*14dc0*/  F2FP.F16.F32.PACK_AB R10, R11, R10 ;  /* 0x0000000a0b0a723e */ /* 0x000fe400000000ff */
[----:B------:R-:W-:Y:S02]  /*14dd0*/  F2FP.F16.F32.PACK_AB R11, R39, R38 ;  /* 0x00000026270b723e */ /* 0x000fe400000000ff */
[----:B------:R-:W3:Y:S01]  /*14de0*/  LDL R38, [R1+0x20] ;  /* 0x0000200001267983 */ /* 0x000ee20000100800 */
[----:B------:R-:W0:Y:S08]  /*14df0*/  MUFU.EX2 R24, R29 ;  /* 0x0000001d00187308 */ /* 0x000e300000000800 */
[----:B------:R-:W1:Y:S08]  /*14e00*/  MUFU.EX2 R15, R32 ;  /* 0x00000020000f7308 */ /* 0x000e700000000800 */
[----:B------:R-:W4:Y:S08]  /*14e10*/  MUFU.EX2 R25, R42 ;  /* 0x0000002a00197308 */ /* 0x000f300000000800 */
[----:B------:R-:W5:Y:S01]  /*14e20*/  MUFU.EX2 R26, R33 ;  /* 0x00000021001a7308 */ /* 0x000f620000000800 */
[----:B0-----:R-:W-:-:S07]  /*14e30*/  FADD.FTZ R4, R24, R4 ;  /* 0x0000000418047221 */ /* 0x001fce0000010000 */
[----:B------:R-:W0:Y:S08]  /*14e40*/  MUFU.EX2 R43, R43 ;  /* 0x0000002b002b7308 */ /* 0x000e300000000800 */
[----:B------:R-:W0:Y:S01]  /*14e50*/  MUFU.EX2 R36, R36 ;  /* 0x0000002400247308 */ /* 0x000e220000000800 */
[----:B------:R-:W-:Y:S01]  /*14e60*/  FADD.FTZ R3, R39, R3 ;  /* 0x0000000327037221 */ /* 0x000fe20000010000 */
[----:B-1----:R-:W-:-:S06]  /*14e70*/  FADD.FTZ R4, R15, R4 ;  /* 0x000000040f047221 */ /* 0x002fcc0000010000 */
[----:B------:R-:W1:Y:S08]  /*14e80*/  MUFU.EX2 R27, R46 ;  /* 0x0000002e001b7308 */ /* 0x000e700000000800 */
[----:B------:R-:W1:Y:S01]  /*14e90*/  MUFU.EX2 R37, R37 ;  /* 0x0000002500257308 */ /* 0x000e620000000800 */
[----:B----4-:R-:W-:Y:S01]  /*14ea0*/  FADD.FTZ R3, R25, R3 ;  /* 0x0000000319037221 */ /* 0x010fe20000010000 */
[----:B-----5:R-:W-:-:S06]  /*14eb0*/  FADD.FTZ R4, R26, R4 ;  /* 0x000000041a047221 */ /* 0x020fcc0000010000 */
[----:B------:R-:W4:Y:S08]  /*14ec0*/  MUFU.EX2 R47, R47 ;  /* 0x0000002f002f7308 */ /* 0x000f300000000800 */
[----:B------:R-:W5:Y:S01]  /*14ed0*/  MUFU.EX2 R40, R40 ;  /* 0x0000002800287308 */ /* 0x000f620000000800 */
[----:B0-----:R-:W-:Y:S01]  /*14ee0*/  FADD.FTZ R3, R43, R3 ;  /* 0x000000032b037221 */ /* 0x001fe20000010000 */
[----:B------:R-:W-:-:S06]  /*14ef0*/  FADD.FTZ R4, R36, R4 ;  /* 0x0000000424047221 */ /* 0x000fcc0000010000 */
[----:B------:R-:W0:Y:S08]  /*14f00*/  MUFU.EX2 R50, R50 ;  /* 0x0000003200327308 */ /* 0x000e300000000800 */
[----:B------:R-:W0:Y:S01]  /*14f10*/  MUFU.EX2 R41, R41 ;  /* 0x0000002900297308 */ /* 0x000e220000000800 */
[----:B-1----:R-:W-:Y:S01]  /*14f20*/  FADD.FTZ R3, R27, R3 ;  /* 0x000000031b037221 */ /* 0x002fe20000010000 */
[----:B------:R-:W-:-:S06]  /*14f30*/  FADD.FTZ R4, R37, R4 ;  /* 0x0000000425047221 */ /* 0x000fcc0000010000 */
        /* <DEDUP_REMOVED lines=9> */
[----:B------:R-:W2:Y:S01]  /*14fd0*/  MUFU.EX2 R48, R48 ;  /* 0x0000003000307308 */ /* 0x000ea20000000800 */
        /* <DEDUP_REMOVED lines=9> */
[----:B--2---:R-:W-:-:S06]  /*15070*/  FADD.FTZ R33, R48, R33 ;  /* 0x0000002130217221 */ /* 0x004fcc0000010000 */
[----:B------:R-:W0:Y:S01]  /*15080*/  MUFU.EX2 R31, R77 ;  /* 0x0000004d001f7308 */ /* 0x000e220000000800 */
[----:B------:R-:W-:-:S07]  /*15090*/  F2FP.F16.F32.PACK_AB R8, R9, R8 ;  /* 0x000000080908723e */ /* 0x000fce00000000ff */
[----:B------:R-:W2:Y:S01]  /*150a0*/  MUFU.EX2 R53, R53 ;  /* 0x0000003500357308 */ /* 0x000ea20000000800 */
[----:B------:R-:W-:Y:S01]  /*150b0*/  F2FP.F16.F32.PACK_AB R9, R35, R34 ;  /* 0x000000222309723e */ /* 0x000fe200000000ff */
[----:B-1----:R-:W-:-:S06]  /*150c0*/  FADD.FTZ R3, R29, R4 ;  /* 0x000000041d037221 */ /* 0x002fcc0000010000 */
[----:B------:R-:W1:Y:S01]  /*150d0*/  MUFU.EX2 R63, R63 ;  /* 0x0000003f003f7308 */ /* 0x000e620000000800 */
[----:B------:R-:W-:-:S07]  /*150e0*/  FADD.FTZ R33, R30, R33 ;  /* 0x000000211e217221 */ /* 0x000fce0000010000 */
[----:B------:R-:W1:Y:S01]  /*150f0*/  MUFU.EX2 R56, R56 ;  /* 0x0000003800387308 */ /* 0x000e620000000800 */
[----:B------:R5:W-:Y:S01]  /*15100*/  STSM.16.M88.4 [R87], R8 ;  /* 0x0000000857007844 */ /* 0x000be20000000200 */
[----:B----4-:R-:W-:-:S06]  /*15110*/  FADD.FTZ R4, R58, R3 ;  /* 0x000000033a047221 */ /* 0x010fcc0000010000 */
[----:B------:R-:W4:Y:S08]  /*15120*/  MUFU.EX2 R81, R81 ;  /* 0x0000005100517308 */ /* 0x000f300000000800 */
[----:B------:R-:W4:Y:S01]  /*15130*/  MUFU.EX2 R57, R57 ;  /* 0x0000003900397308 */ /* 0x000f220000000800 */
[----:B-----5:R-:W-:Y:S01]  /*15140*/  FADD.FTZ R10, R52, R33 ;  /* 0x00000021340a7221 */ /* 0x020fe20000010000 */
[----:B0-----:R-:W-:-:S06]  /*15150*/  FADD.FTZ R4, R31, R4 ;  /* 0x000000041f047221 */ /* 0x001fcc0000010000 */
[----:B------:R-:W0:Y:S01]  /*15160*/  MUFU.EX2 R67, R67 ;  /* 0x0000004300437308 */ /* 0x000e220000000800 */
[----:B--2---:R-:W-:-:S07]  /*15170*/  FADD.FTZ R3, R53, R10 ;  /* 0x0000000a35037221 */ /* 0x004fce0000010000 */
[----:B------:R-:W2:Y:S01]  /*15180*/  MUFU.EX2 R60, R60 ;  /* 0x0000003c003c7308 */ /* 0x000ea20000000800 */
[----:B-1----:R-:W-:Y:S01]  /*15190*/  FADD.FTZ R4, R63, R4 ;  /* 0x000000043f047221 */ /* 0x002fe20000010000 */
[----:B------:R-:W-:-:S06]  /*151a0*/  F2FP.F16.F32.PACK_AB R11, R14, R51 ;  /* 0x000000330e0b723e */ /* 0x000fcc00000000ff */
[----:B------:R-:W1:Y:S01]  /*151b0*/  MUFU.EX2 R70, R70 ;  /* 0x0000004600467308 */ /* 0x000e620000000800 */
[----:B------:R-:W-:-:S07]  /*151c0*/  FADD.FTZ R14, R56, R3 ;  /* 0x00000003380e7221 */ /* 0x000fce0000010000 */
[----:B------:R-:W5:Y:S01]  /*151d0*/  MUFU.EX2 R61, R61 ;  /* 0x0000003d003d7308 */ /* 0x000f620000000800 */
[----:B------:R-:W-:Y:S01]  /*151e0*/  F2FP.F16.F32.PACK_AB R24, R15, R24 ;  /* 0x000000180f18723e */ /* 0x000fe200000000ff */
[----:B----4-:R-:W-:-:S06]  /*151f0*/  FADD.FTZ R4, R81, R4 ;  /* 0x0000000451047221 */ /* 0x010fcc0000010000 */
[----:B------:R-:W4:Y:S01]  /*15200*/  MUFU.EX2 R71, R71 ;  /* 0x0000004700477308 */ /* 0x000f220000000800 */
[----:B------:R-:W-:-:S07]  /*15210*/  FADD.FTZ R15, R57, R14 ;  /* 0x0000000e390f7221 */ /* 0x000fce0000010000 */
[----:B------:R-:W4:Y:S01]  /*15220*/  MUFU.EX2 R64, R64 ;  /* 0x0000004000407308 */ /* 0x000f220000000800 */
[----:B0-----:R-:W-:Y:S01]  /*15230*/  FADD.FTZ R3, R67, R4 ;  /* 0x0000000443037221 */ /* 0x001fe20000010000 */
[----:B--2---:R-:W-:-:S06]  /*15240*/  FADD.FTZ R34, R60, R15 ;  /* 0x0000000f3c227221 */ /* 0x004fcc0000010000 */
[----:B------:R-:W-:Y:S08]  /*15250*/  MUFU.EX2 R65, R65 ;  /* 0x0000004100417308 */ /* 0x000ff00000000800 */
[----:B------:R-:W0:Y:S01]  /*15260*/  MUFU.EX2 R74, R74 ;  /* 0x0000004a004a7308 */ /* 0x000e220000000800 */
[----:B-1----:R-:W-:Y:S01]  /*15270*/  FADD.FTZ R14, R70, R3 ;  /* 0x00000003460e7221 */ /* 0x002fe20000010000 */
[----:B-----5:R-:W-:-:S06]  /*15280*/  FADD.FTZ R15, R61, R34 ;  /* 0x000000223d0f7221 */ /* 0x020fcc0000010000 */
[----:B------:R-:W-:Y:S01]  /*15290*/  MUFU.EX2 R68, R68 ;  /* 0x0000004400447308 */ /* 0x000fe20000000800 */
[----:B------:R-:W-:-:S07]  /*152a0*/  F2FP.F16.F32.PACK_AB R25, R43, R25 ;  /* 0x000000192b19723e */ /* 0x000fce00000000ff */
[----:B------:R-:W1:Y:S01]  /*152b0*/  MUFU.EX2 R75, R75 ;  /* 0x0000004b004b7308 */ /* 0x000e620000000800 */
[----:B------:R-:W-:Y:S02]  /*152c0*/  F2FP.F16.F32.PACK_AB R26, R36, R26 ;  /* 0x0000001a241a723e */ /* 0x000fe400000000ff */
[----:B------:R-:W-:Y:S01]  /*152d0*/  F2FP.F16.F32.PACK_AB R27, R47, R27 ;  /* 0x0000001b2f1b723e */ /* 0x000fe200000000ff */
[----:B----4-:R-:W-:Y:S01]  /*152e0*/  FADD.FTZ R3, R71, R14 ;  /* 0x0000000e47037221 */ /* 0x010fe20000010000 */
[----:B------:R-:W-:-:S03]  /*152f0*/  F2FP.F16.F32.PACK_AB R8, R40, R37 ;  /* 0x000000252808723e */ /* 0x000fc600000000ff */
[----:B------:R-:W-:Y:S01]  /*15300*/  MUFU.EX2 R32, R69 ;  /* 0x0000004500207308 */ /* 0x000fe20000000800 */
[----:B------:R-:W-:Y:S02]  /*15310*/  F2FP.F16.F32.PACK_AB R9, R82, R50 ;  /* 0x000000325209723e */ /* 0x000fe400000000ff */
[----:B------:R-:W-:-:S05]  /*15320*/  F2FP.F16.F32.PACK_AB R10, R44, R41 ;  /* 0x000000292c0a723e */ /* 0x000fca00000000ff */
[----:B------:R-:W2:Y:S01]  /*15330*/  MUFU.EX2 R78, R78 ;  /* 0x0000004e004e7308 */ /* 0x000ea20000000800 */
[----:B------:R-:W-:Y:S01]  /*15340*/  FADD.FTZ R14, R64, R15 ;  /* 0x0000000f400e7221 */ /* 0x000fe20000010000 */
[----:B------:R-:W-:Y:S06]  /*15350*/  STSM.16.M88.4 [R139], R24 ;  /* 0x000000188b007844 */ /* 0x000fec0000000200 */
[----:B------:R-:W-:Y:S01]  /*15360*/  MUFU.EX2 R72, R72 ;  /* 0x0000004800487308 */ /* 0x000fe20000000800 */
[----:B------:R0:W-:Y:S07]  /*15370*/  STSM.16.M88.4 [R138], R8 ;  /* 0x000000088a007844 */ /* 0x0001ee0000000200 */
[----:B------:R-:W4:Y:S08]  /*15380*/  MUFU.EX2 R79, R79 ;  /* 0x0000004f004f7308 */ /* 0x000f300000000800 */
[----:B------:R-:W-:Y:S01]  /*15390*/  MUFU.EX2 R73, R73 ;  /* 0x0000004900497308 */ /* 0x000fe20000000800 */
[----:B0-----:R-:W-:Y:S01]  /*153a0*/  FADD.FTZ R10, R74, R3 ;  /* 0x000000034a0a7221 */ /* 0x001fe20000010000 */
[----:B------:R-:W-:-:S06]  /*153b0*/  FADD.FTZ R11, R65, R14 ;  /* 0x0000000e410b7221 */ /* 0x000fcc0000010000 */
[----:B------:R-:W0:Y:S01]  /*153c0*/  MUFU.EX2 R33, R84 ;  /* 0x0000005400217308 */ /* 0x000e220000000800 */
[----:B-1----:R-:W-:Y:S01]  /*153d0*/  FADD.FTZ R3, R75, R10 ;  /* 0x0000000a4b037221 */ /* 0x002fe20000010000 */
[----:B------:R-:W-:-:S06]  /*153e0*/  FADD.FTZ R15, R68, R11 ;  /* 0x0000000b440f7221 */ /* 0x000fcc0000010000 */
[----:B------:R-:W-:Y:S08]  /*153f0*/  MUFU.EX2 R76, R76 ;  /* 0x0000004c004c7308 */ /* 0x000ff00000000800 */
[----:B------:R-:W1:Y:S08]  /*15400*/  MUFU.EX2 R4, R83 ;  /* 0x0000005300047308 */ /* 0x000e700000000800 */
[----:B------:R-:W-:Y:S08]  /*15410*/  MUFU.EX2 R85, R85 ;  /* 0x0000005500557308 */ /* 0x000ff00000000800 */
[----:B------:R-:W5:Y:S01]  /*15420*/  MUFU.EX2 R86, R86 ;  /* 0x0000005600567308 */ /* 0x000f620000000800 */
[----:B--2---:R-:W-:Y:S01]  /*15430*/  FADD.FTZ R14, R78, R3 ;  /* 0x000000034e0e7221 */ /* 0x004fe20000010000 */
[----:B------:R-:W-:Y:S01]  /*15440*/  FADD.FTZ R15, R32, R15 ;  /* 0x0000000f200f7221 */ /* 0x000fe20000010000 */
[----:B------:R-:W-:-:S02]  /*15450*/  F2FP.F16.F32.PACK_AB R28, R48, R28 ;  /* 0x0000001c301c723e */ /* 0x000fc400000000ff */
[----:B----4-:R-:W-:Y:S01]  /*15460*/  FADD.FTZ R14, R79, R14 ;  /* 0x0000000e4f0e7221 */ /* 0x010fe20000010000 */
[----:B------:R-:W-:Y:S01]  /*15470*/  FADD.FTZ R34, R72, R15 ;  /* 0x0000000f48227221 */ /* 0x000fe20000010000 */
[----:B------:R-:W-:Y:S02]  /*15480*/  F2FP.F16.F32.PACK_AB R29, R58, R29 ;  /* 0x0000001d3a1d723e */ /* 0x000fe400000000ff */
[----:B------:R-:W-:Y:S02]  /*15490*/  F2FP.F16.F32.PACK_AB R30, R52, R30 ;  /* 0x0000001e341e723e */ /* 0x000fe400000000ff */
[----:B------:R-:W-:Y:S01]  /*154a0*/  F2FP.F16.F32.PACK_AB R31, R63, R31 ;  /* 0x0000001f3f1f723e */ /* 0x000fe200000000ff */
[----:B0-----:R-:W-:Y:S01]  /*154b0*/  FADD.FTZ R3, R33, R14 ;  /* 0x0000000e21037221 */ /* 0x001fe20000010000 */
[----:B------:R-:W-:Y:S01]  /*154c0*/  F2FP.F16.F32.PACK_AB R8, R56, R53 ;  /* 0x000000353808723e */ /* 0x000fe200000000ff */
[----:B------:R-:W-:Y:S01]  /*154d0*/  FADD.FTZ R15, R73, R34 ;  /* 0x00000022490f7221 */ /* 0x000fe20000010000 */
        /* <DEDUP_REMOVED lines=8> */
[----:B-1----:R-:W-:Y:S02]  /*15560*/  F2FP.F16.F32.PACK_AB R33, R4, R33 ;  /* 0x000000210421723e */ /* 0x002fe400000000ff */
[----:B------:R-:W-:Y:S02]  /*15570*/  F2FP.F16.F32.PACK_AB R34, R76, R73 ;  /* 0x000000494c22723e */ /* 0x000fe400000000ff */
[----:B-----5:R-:W-:Y:S01]  /*15580*/  F2FP.F16.F32.PACK_AB R35, R86, R85 ;  /* 0x000000555623723e */ /* 0x020fe200000000ff */
[----:B------:R-:W-:Y:S04]  /*15590*/  STSM.16.M88.4 [R137+0x27800], R28 ;  /* 0x0278001c89007844 */ /* 0x000fe80000000200 */
[----:B---3--:R0:W-:Y:S04]  /*155a0*/  STSM.16.M88.4 [R38], R8 ;  /* 0x0000000826007844 */ /* 0x0081e80000000200 */
[----:B------:R1:W-:Y:S04]  /*155b0*/  STSM.16.M88.4 [R139+0x6000], R24 ;  /* 0x006000188b007844 */ /* 0x0003e80000000200 */
[----:B------:R1:W-:Y:S01]  /*155c0*/  STSM.16.M88.4 [R138+0x6000], R32 ;  /* 0x006000208a007844 */ /* 0x0003e20000000200 */
[----:B------:R-:W-:Y:S01]  /*155d0*/  @!PT LDS RZ, [RZ] ;  /* 0x00000000fffff984 */ /* 0x000fe20000000800 */
[----:B------:R-:W-:Y:S01]  /*155e0*/  @!PT LDS RZ, [RZ] ;  /* 0x00000000fffff984 */ /* 0x000fe20000000800 */
[----:B------:R-:W-:Y:S01]  /*155f0*/  @!PT LDS RZ, [RZ] ;  /* 0x00000000fffff984 */ /* 0x000fe20000000800 */
[----:B------:R-:W-:Y:S01]  /*15600*/  @!PT LDS RZ, [RZ] ;  /* 0x00000000fffff984 */ /* 0x000fe20000000800 */
[----:B------:R2:W-:Y:S06]  /*15610*/  MEMBAR.ALL.CTA ;  /* 0x0000000000007992 */ /* 0x0005ec0000008000 */
[----:B--2---:R-:W2:Y:S01]  /*15620*/  FENCE.VIEW.ASYNC.S ;  /* 0x00000000000073c6 */ /* 0x004ea20000000000 */
[----:B------:R-:W-:Y:S01]  /*15630*/  ISETP.GT.AND P2, PT, R0, R140, PT ;  /* 0x0000008c0000720c */ /* 0x000fe20003f44270 */
[----:B------:R-:W-:Y:S01]  /*15640*/  FADD.FTZ R14, R4, R3 ;  /* 0x00000003040e7221 */ /* 0x000fe20000010000 */
[----:B------:R-:W-:-:S03]  /*15650*/  FMUL.FTZ R90, R90, R5 ;  /* 0x000000055a5a7220 */ /* 0x000fc60000410000 */
        /* <DEDUP_REMOVED lines=50> */
[----:B------:R-:W-:-:S02]  /*15980*/  VIADD R0, R0, 0xffffffff ;  /* 0xffffffff00007836 */ /* 0x000fc40000000000 */
[----:B0-----:R-:W-:Y:S02]  /*15990*/  IMAD.MOV.U32 R10, RZ, RZ, R22 ;  /* 0x000000ffff0a7224 */ /* 0x001fe400078e0016 */
[----:B------:R-:W-:Y:S02]  /*159a0*/  IMAD.MOV.U32 R9, RZ, RZ, R17 ;  /* 0x000000ffff097224 */ /* 0x000fe400078e0011 */
[----:B------:R-:W-:Y:S02]  /*159b0*/  IMAD.MOV.U32 R5, RZ, RZ, R13 ;  /* 0x000000ffff057224 */ /* 0x000fe400078e000d */
[----:B------:R-:W-:Y:S01]  /*159c0*/  IMAD.MOV.U32 R8, RZ, RZ, R12 ;  /* 0x000000ffff087224 */ /* 0x000fe200078e000c */
[----:B--2---:R-:W-:Y:S01]  /*159d0*/  NOP ;  /* 0x0000000000007918 */ /* 0x004fe20000000000 */
[----:B-1----:R-:W-:Y:S05]  /*159e0*/  @P2 BRA `(.L_x_9522) ;  /* 0xffffffd4001c2947 */ /* 0x002fea000383ffff */
.L_x_9512:
[----:B------:R-:W2:Y:S02]  /*159f0*/  LDL R5, [R1+0x3c] ;  /* 0x00003c0001057983 */ /* 0x000ea40000100800 */
[----:B--2---:R-:W-:-:S13]  /*15a00*/  ISETP.GE.AND P2, PT, R0, R5, PT ;  /* 0x000000050000720c */ /* 0x004fda0003f46270 */
[----:B------:R-:W-:Y:S05]  /*15a10*/  @!P2 BRA `(.L_x_9523) ;  /* 0x0000003c0008a947 */ /* 0x000fea0003800000 */
[----:B------:R-:W2:Y:S04]  /*15a20*/  LDL R8, [R1+0x30] ;  /* 0x0000300001087983 */ /* 0x000ea80000100800 */
[----:B------:R-:W2:Y:S01]  /*15a30*/  LDL R5, [R1+0x28] ;  /* 0x0000280001057983 */ /* 0x000ea20000100800 */
[----:B------:R-:W-:Y:S02]  /*15a40*/  IMAD.MOV.U32 R14, RZ, RZ, R22 ;  /* 0x000000ffff0e7224 */ /* 0x000fe400078e0016 */
[----:B------:R-:W-:Y:S02]  /*15a50*/  IMAD.MOV.U32 R11, RZ, RZ, R17 ;  /* 0x000000ffff0b7224 */ /* 0x000fe400078e0011 */
[----:B--2---:R-:W-:Y:S02]  /*15a60*/  IMAD.IADD R10, R5, 0x1, -R8 ;  /* 0x00000001050a7824 */ /* 0x004fe400078e0a08 */
[----:B------:R-:W-:-:S02]  /*15a70*/  IMAD.MOV.U32 R5, RZ, RZ, R13 ;  /* 0x000000ffff057224 */ /* 0x000fc400078e000d */
[--C-:B------:R-:W-:Y:S02]  /*15a80*/  IMAD.IADD R9, R20, 0x1, R10.reuse ;  /* 0x0000000114097824 */ /* 0x100fe400078e020a */
[----:B------:R-:W-:Y:S02]  /*15a90*/  IMAD.IADD R10, R21, 0x1, R10 ;  /* 0x00000001150a7824 */ /* 0x000fe400078e020a */
[----:B------:R-:W-:Y:S01]  /*15aa0*/  IMAD.MOV.U32 R8, RZ, RZ, R12 ;  /* 0x000000ffff087224 */ /* 0x000fe200078e000c */
[----:B------:R-:W-:Y:S02]  /*15ab0*/  LOP3.LUT R145, RZ, R9, RZ, 0x33, !PT ;  /* 0x00000009ff917212 */ /* 0x000fe400078e33ff */
[----:B------:R-:W-:-:S07]  /*15ac0*/  LOP3.LUT R140, RZ, R10, RZ, 0x33, !PT ;  /* 0x0000000aff8c7212 */ /* 0x000fce00078e33ff */
.L_x_9541:
        /* <DEDUP_REMOVED lines=11> */
.L_x_9525:
[----:B------:R-:W-:Y:S01]  /*15b80*/  IMAD R12, R17, 0x8, R2 ;  /* 0x00000008110c7824 */ /* 0x000fe200078e0202 */
[----:B------:R-:W-:-:S04]  /*15b90*/  SHF.L.U32 R13, R22, 0x1f, RZ ;  /* 0x0000001f160d7819 */ /* 0x000fc800000006ff */
[----:B------:R0:W1:Y:S01]  /*15ba0*/  SYNCS.PHASECHK.TRANS64.TRYWAIT P3, [R12+URZ+0x2d830], R13 ;  /* 0x02d8300d0c0075a7 */ /* 0x000062000806017f */
[----:B------:R-:W-:Y:S05]  /*15bb0*/  @!P0 BRA `(.L_x_9526) ;  /* 0x0000000000048947 */ /* 0x000fea0003800000 */
[----:B------:R-:W-:Y:S01]  /*15bc0*/  BPT.TRAP 0x1 ;  /* 0x000000040000795c */ /* 0x000fe20000300000 */
.L_x_9526:
[----:B------:R-:W-:Y:S04]  /*15bd0*/  BSSY B0, `(.L_x_9524) ;  /* 0x0000004000007945 */ /* 0x000fe80003800000 */
[----:B-1----:R-:W-:Y:S05]  /*15be0*/  @P3 BRA `(.L_x_9527) ;  /* 0x0000000000083947 */ /* 0x002fea0003800000 */
[----:B------:R-:W1:Y:S02]  /*15bf0*/  SYNCS.PHASECHK.TRANS64.TRYWAIT P3, [R12+URZ+0x2d830], R13 ;  /* 0x02d8300d0c0075a7 */ /* 0x000e64000806017f */
[----:B-1----:R-:W-:Y:S05]  /*15c00*/  @!P3 BRA `(.L_x_9528) ;  /* 0x000000c800b8b947 */ /* 0x002fea0003800000 */
.L_x_9527:
[----:B------:R-:W-:Y:S05]  /*15c10*/  BSYNC B0 ;  /* 0x0000000000007941 */ /* 0x000fea0003800000 */
.L_x_9524:
[----:B01----:R-:W2:Y:S01]  /*15c20*/  LDL R12, [R1+0x8] ;  /* 0x00000800010c7983 */ /* 0x003ea20000100800 */
[----:B------:R-:W0:Y:S01]  /*15c30*/  S2R R15, SR_TID.X ;  /* 0x00000000000f7919 */ /* 0x000e220000002100 */
[----:B------:R-:W-:Y:S05]  /*15c40*/  WARPSYNC.ALL ;  /* 0x0000000000007948 */ /* 0x000fea0003800000 */
[----:B------:R-:W-:Y:S01]  /*15c50*/  IMAD.MOV.U32 R13, RZ, RZ, -0x7fffffe0 ;  /* 0x80000020ff0d7424 */ /* 0x000fe200078e00ff */
[----:B0-----:R-:W-:-:S04]  /*15c60*/  SHF.R.U32.HI R15, RZ, 0x7, R15 ;  /* 0x00000007ff0f7819 */ /* 0x001fc8000001160f */
[----:B------:R-:W-:Y:S01]  /*15c70*/  IADD3 R15, R15, 0x8, RZ ;  /* 0x000000080f0f7810 */ /* 0x000fe20007ffe0ff */
[----:B------:R-:W-:Y:S01]  /*15c80*/  IMAD.MOV.U32 R27, RZ, RZ, -0x7fffffe0 ;  /* 0x80000020ff1b7424 */ /* 0x000fe200078e00ff */
[----:B------:R-:W-:Y:S01]  /*15c90*/  R2UR UR11, R13 ;  /* 0x000000000d0b72ca */ /* 0x000fe200000e0000 */
[----:B------:R-:W-:Y:S01]  /*15ca0*/  IMAD.MOV.U32 R25, RZ, RZ, -0x7fffffe0 ;  /* 0x80000020ff197424 */ /* 0x000fe200078e00ff */
[----:B------:R-:W-:Y:S01]  /*15cb0*/  R2UR UR8, R6 ;  /* 0x00000000060872ca */ /* 0x000fe200000e0000 */
[----:B------:R-:W-:Y:S01]  /*15cc0*/  IMAD.MOV.U32 R29, RZ, RZ, -0x7fffffe0 ;  /* 0x80000020ff1d7424 */ /* 0x000fe200078e00ff */
[----:B------:R-:W-:Y:S02]  /*15cd0*/  R2UR UR9, R7 ;  /* 0x00000000070972ca */ /* 0x000fe400000e0000 */
[----:B------:R-:W-:Y:S02]  /*15ce0*/  R2UR UR15, R27 ;  /* 0x000000001b0f72ca */ /* 0x000fe400000e0000 */
[----:B------:R-:W-:-:S02]  /*15cf0*/  R2UR UR19, R25 ;  /* 0x00000000191372ca */ /* 0x000fc400000e0000 */
[----:B------:R-:W-:Y:S02]  /*15d00*/  R2UR UR23, R27 ;  /* 0x000000001b1772ca */ /* 0x000fe400000e0000 */
[----:B------:R-:W-:Y:S02]  /*15d10*/  R2UR UR27, R29 ;  /* 0x000000001d1b72ca */ /* 0x000fe400000e0000 */
[----:B------:R-:W-:Y:S02]  /*15d20*/  R2UR UR12, R154 ;  /* 0x000000009a0c72ca */ /* 0x000fe400000e0000 */
[----:B------:R-:W-:Y:S01]  /*15d30*/  R2UR UR13, R155 ;  /* 0x000000009b0d72ca */ /* 0x000fe200000e0000 */
[----:B------:R0:W-:Y:S01]  /*15d40*/  BAR.SYNC.DEFER_BLOCKING R15, 0x100 ;  /* 0x0004000f0000751d */ /* 0x0001e20000010000 */
[----:B------:R-:W-:Y:S01]  /*15d50*/  R2UR UR16, R152 ;  /* 0x00000000981072ca */ /* 0x000fe200000e0000 */
[----:B--2---:R-:W-:-:S04]  /*15d60*/  IMAD R12, R17, 0x600, R12 ;  /* 0x00000600110c7824 */ /* 0x004fc800078e020c */
[C---:B------:R-:W-:Y:S01]  /*15d70*/  VIADD R26, R12.reuse, 0x2 ;  /* 0x000000020c1a7836 */ /* 0x040fe20000000000 */
[C---:B------:R-:W-:Y:S01]  /*15d80*/  R2UR UR10, R12.reuse ;  /* 0x000000000c0a72ca */ /* 0x040fe200000e0000 */
[C---:B------:R-:W-:Y:S02]  /*15d90*/  VIADD R24, R12.reuse, 0x200 ;  /* 0x000002000c187836 */ /* 0x040fe40000000000 */
[----:B------:R-:W-:Y:S01]  /*15da0*/  VIADD R28, R12, 0x400 ;  /* 0x000004000c1c7836 */ /* 0x000fe20000000000 */
[----:B------:R-:W-:Y:S01]  /*15db0*/  R2UR UR14, R26 ;  /* 0x000000001a0e72ca */ /* 0x000fe200000e0000 */
[----:B------:R-:W-:Y:S01]  /*15dc0*/  VIADD R26, R12, 0x202 ;  /* 0x000002020c1a7836 */ /* 0x000fe20000000000 */
[----:B------:R-:W-:Y:S02]  /*15dd0*/  R2UR UR18, R24 ;  /* 0x00000000181272ca */ /* 0x000fe400000e0000 */
[----:B------:R-:W-:Y:S02]  /*15de0*/  R2UR UR26, R28 ;  /* 0x000000001c1a72ca */ /* 0x000fe400000e0000 */
[----:B------:R-:W-:-:S02]  /*15df0*/  R2UR UR22, R26 ;  /* 0x000000001a1672ca */ /* 0x000fc400000e0000 */
[----:B------:R-:W-:-:S06]  /*15e00*/  WARPGROUP.ARRIVE ;  /* 0x00000000000079c5 */ /* 0x000fcc0000000000 */
[----:B------:R-:W-:Y:S01]  /*15e10*/  HGMMA.64x128x16.F32 R24, gdesc[UR8], RZ, !UPT, gsb0 ;  /* 0x01e00000081879f0 */ /* 0x000fe2000c0008ff */
[----:B------:R-:W-:Y:S02]  /*15e20*/  R2UR UR17, R153 ;  /* 0x00000000991172ca */ /* 0x000fe400000e0000 */
[----:B------:R-:W-:Y:S02]  /*15e30*/  WARPGROUP.DEPBAR.LE gsb0, 0x0 ;  /* 0x00008000000079c5 */ /* 0x000fe40000010000 */
[----:B------:R-:W-:-:S07]  /*15e40*/  WARPGROUP.ARRIVE ;  /* 0x00000000000079c5 */ /* 0x000fce0000000000 */
        /* <DEDUP_REMOVED lines=26> */
.L_x_9530:
[----:B------:R-:W-:Y:S01]  /*15ff0*/  SHF.L.U32 R12, R14, 0x1f, RZ ;  /* 0x0000001f0e0c7819 */ /* 0x000fe200000006ff */
[----:B------:R-:W-:-:S04]  /*16000*/  IMAD R13, R11, 0x8, R2 ;  /* 0x000000080b0d7824 */ /* 0x000fc800078e0202 */
[----:B------:R0:W1:Y:S01]  /*16010*/  SYNCS.PHASECHK.TRANS64.TRYWAIT P2, [R13+URZ+0x2d850], R12 ;  /* 0x02d8500c0d0075a7 */ /* 0x000062000804017f */
[----:B------:R-:W-:Y:S05]  /*16020*/  @!P0 BRA `(.L_x_9531) ;  /* 0x0000000000048947 */ /* 0x000fea0003800000 */
[----:B------:R-:W-:Y:S01]  /*16030*/  BPT.TRAP 0x1 ;  /* 0x000000040000795c */ /* 0x000fe20000300000 */
.L_x_9531:
[----:B-1----:R-:W-:Y:S05]  /*16040*/  @P2 BRA `(.L_x_9529) ;  /* 0x0000000000082947 */ /* 0x002fea0003800000 */
[----:B------:R-:W1:Y:S02]  /*16050*/  SYNCS.PHASECHK.TRANS64.TRYWAIT P2, [R13+URZ+0x2d850], R12 ;  /* 0x02d8500c0d0075a7 */ /* 0x000e64000804017f */
[----:B-1----:R-:W-:Y:S05]  /*16060*/  @!P2 BRA `(.L_x_9532) ;  /* 0x000000c400b4a947 */ /* 0x002fea0003800000 */
.L_x_9529:
        /* <DEDUP_REMOVED lines=8> */
[C---:B------:R-:W-:Y:S01]  /*160f0*/  R2UR UR11, R13.reuse ;  /* 0x000000000d0b72ca */ /* 0x040fe200000e0000 */
[----:B------:R-:W4:Y:S01]  /*16100*/  LDL R142, [R1+0x30] ;  /* 0x00003000018e7983 */ /* 0x000f220000100800 */
[----:B------:R-:W-:Y:S02]  /*16110*/  LOP3.LUT R12, R12, 0x2000000, RZ, 0xfc, !PT ;  /* 0x020000000c0c7812 */ /* 0x000fe400078efcff */
[----:B------:R-:W-:Y:S01]  /*16120*/  R2UR UR43, R13 ;  /* 0x000000000d2b72ca */ /* 0x000fe200000e0000 */
[----:B------:R-:W-:Y:S01]  /*16130*/  WARPGROUP.ARRIVE ;  /* 0x00000000000079c5 */ /* 0x000fe20000000000 */
[----:B------:R-:W-:Y:S01]  /*16140*/  R2UR UR15, R15 ;  /* 0x000000000f0f72ca */ /* 0x000fe200000e0000 */
[----:B------:R-:W-:Y:S01]  /*16150*/  IMAD R12, R11, 0x600, R12 ;  /* 0x000006000b0c7824 */ /* 0x000fe200078e020c */
[C---:B------:R-:W-:Y:S02]  /*16160*/  R2UR UR19, R15.reuse ;  /* 0x000000000f1372ca */ /* 0x040fe400000e0000 */
[----:B------:R-:W-:Y:S01]  /*16170*/  R2UR UR23, R15 ;  /* 0x000000000f1772ca */ /* 0x000fe200000e0000 */
[C---:B------:R-:W-:Y:S01]  /*16180*/  VIADD R14, R12.reuse, 0x40 ;  /* 0x000000400c0e7836 */ /* 0x040fe20000000000 */
[----:B------:R-:W-:-:S02]  /*16190*/  R2UR UR10, R12 ;  /* 0x000000000c0a72ca */ /* 0x000fc400000e0000 */
[C---:B------:R-:W-:Y:S02]  /*161a0*/  R2UR UR27, R15.reuse ;  /* 0x000000000f1b72ca */ /* 0x040fe400000e0000 */
[----:B------:R-:W-:Y:S01]  /*161b0*/  R2UR UR14, R14 ;  /* 0x000000000e0e72ca */ /* 0x000fe200000e0000 */
[----:B------:R-:W-:Y:S01]  /*161c0*/  VIADD R14, R12, 0x80 ;  /* 0x000000800c0e7836 */ /* 0x000fe20000000000 */
[C---:B------:R-:W-:Y:S02]  /*161d0*/  R2UR UR31, R15.reuse ;  /* 0x000000000f1f72ca */ /* 0x040fe400000e0000 */
[----:B------:R-:W-:Y:S02]  /*161e0*/  R2UR UR35, R15 ;  /* 0x000000000f2372ca */ /* 0x000fe400000e0000 */
[----:B------:R-:W-:Y:S01]  /*161f0*/  R2UR UR18, R14 ;  /* 0x000000000e1272ca */ /* 0x000fe200000e0000 */
[----:B------:R-:W-:-:S05]  /*16200*/  VIADD R14, R12, 0xc0 ;  /* 0x000000c00c0e7836 */ /* 0x000fca0000000000 */
[----:B------:R-:W-:Y:S01]  /*16210*/  R2UR UR22, R14 ;  /* 0x000000000e1672ca */ /* 0x000fe200000e0000 */
[----:B------:R-:W-:-:S05]  /*16220*/  VIADD R14, R12, 0x100 ;  /* 0x000001000c0e7836 */ /* 0x000fca0000000000 */
[----:B------:R-:W-:Y:S01]  /*16230*/  R2UR UR26, R14 ;  /* 0x000000000e1a72ca */ /* 0x000fe200000e0000 */
[----:B------:R-:W-:-:S05]  /*16240*/  VIADD R14, R12, 0x140 ;  /* 0x000001400c0e7836 */ /* 0x000fca0000000000 */
[----:B------:R-:W-:Y:S01]  /*16250*/  R2UR UR30, R14 ;  /* 0x000000000e1e72ca */ /* 0x000fe200000e0000 */
[C---:B------:R-:W-:Y:S01]  /*16260*/  VIADD R14, R12.reuse, 0x180 ;  /* 0x000001800c0e7836 */ /* 0x040fe20000000000 */
[----:B------:R-:W-:Y:S01]  /*16270*/  IADD3 R12, R12, 0x1c0, RZ ;  /* 0x000001c00c0c7810 */ /* 0x000fe20007ffe0ff */
[----:B------:R-:W-:-:S03]  /*16280*/  IMAD.MOV.U32 R13, RZ, RZ, 0x40000040 ;  /* 0x40000040ff0d7424 */ /* 0x000fc600078e00ff */
[----:B------:R-:W-:Y:S02]  /*16290*/  R2UR UR42, R12 ;  /* 0x000000000c2a72ca */ /* 0x000fe400000e0000 */
[----:B------:R-:W-:Y:S01]  /*162a0*/  R2UR UR9, R13 ;  /* 0x000000000d0972ca */ /* 0x000fe200000e0000 */
[----:B------:R-:W-:Y:S01]  /*162b0*/  IMAD.MOV.U32 R15, RZ, RZ, 0x40000040 ;  /* 0x40000040ff0f7424 */ /* 0x000fe200078e00ff */
[----:B------:R-:W-:-:S04]  /*162c0*/  R2UR UR34, R14 ;  /* 0x000000000e2272ca */ /* 0x000fc800000e0000 */
[----:B------:R-:W-:Y:S01]  /*162d0*/  R2UR UR13, R15 ;  /* 0x000000000f0d72ca */ /* 0x000fe200000e0000 */
[----:B------:R-:W-:-:S05]  /*162e0*/  IMAD.MOV.U32 R15, RZ, RZ, 0x40000040 ;  /* 0x40000040ff0f7424 */ /* 0x000fca00078e00ff */
[----:B------:R-:W-:Y:S02]  /*162f0*/  R2UR UR17, R15 ;  /* 0x000000000f1172ca */ /* 0x000fe400000e0000 */
[----:B--2---:R-:W-:-:S04]  /*16300*/  LOP3.LUT R12, R141, 0x10000, RZ, 0xfc, !PT ;  /* 0x000100008d0c7812 */ /* 0x004fc800078efcff */
[----:B------:R-:W-:-:S13]  /*16310*/  R2UR UR8, R12 ;  /* 0x000000000c0872ca */ /* 0x000fda00000e0000 */
[----:B------:R-:W-:Y:S01]  /*16320*/  HGMMA.64x96x16.F32 R88, gdesc[UR8].tnspB, R88, gsb0 ;  /* 0x41600000085879f0 */ /* 0x000fe20008000858 */
[----:B------:R-:W-:-:S05]  /*16330*/  VIADD R14, R12, 0x2 ;  /* 0x000000020c0e7836 */ /* 0x000fca0000000000 */
[----:B------:R-:W-:Y:S01]  /*16340*/  R2UR UR12, R14 ;  /* 0x000000000e0c72ca */ /* 0x000fe200000e0000 */
[----:B------:R-:W-:Y:S01]  /*16350*/  VIADD R14, R12, 0x4 ;  /* 0x000000040c0e7836 */ /* 0x000fe20000000000 */
[----:B------:R-:W-:Y:S02]  /*16360*/  WARPGROUP.DEPBAR.LE gsb0, 0x0 ;  /* 0x00008000000079c5 */ /* 0x000fe40000010000 */
[----:B------:R-:W-:-:S09]  /*16370*/  WARPGROUP.ARRIVE ;  /* 0x00000000000079c5 */ /* 0x000fd20000000000 */
[----:B------:R-:W-:Y:S01]  /*16380*/  HGMMA.64x96x16.F32 R88, gdesc[UR12].tnspB, R88, gsb0 ;  /* 0x416000000c5879f0 */ /* 0x000fe20008000858 */
[----:B------:R-:W-:Y:S01]  /*16390*/  R2UR UR16, R14 ;  /* 0x000000000e1072ca */ /* 0x000fe200000e0000 */
[----:B------:R-:W-:Y:S02]  /*163a0*/  VIADD R14, R12, 0x6 ;  /* 0x000000060c0e7836 */ /* 0x000fe40000000000 */
[----:B------:R-:W-:-:S03]  /*163b0*/  IMAD.MOV.U32 R15, RZ, RZ, 0x40000040 ;  /* 0x40000040ff0f7424 */ /* 0x000fc600078e00ff */
[----:B------:R-:W-:Y:S02]  /*163c0*/  R2UR UR20, R14 ;  /* 0x000000000e1472ca */ /* 0x000fe400000e0000 */
[----:B------:R-:W-:Y:S01]  /*163d0*/  R2UR UR21, R15 ;  /* 0x000000000f1572ca */ /* 0x000fe200000e0000 */
[----:B------:R-:W-:Y:S02]  /*163e0*/  WARPGROUP.DEPBAR.LE gsb0, 0x0 ;  /* 0x00008000000079c5 */ /* 0x000fe40000010000 */
[----:B------:R-:W-:-:S06]  /*163f0*/  WARPGROUP.ARRIVE ;  /* 0x00000000000079c5 */ /* 0x000fcc0000000000 */
[----:B------:R-:W-:Y:S01]  /*16400*/  HGMMA.64x96x16.F32 R88, gdesc[UR16].tnspB, R88, gsb0 ;  /* 0x41600000105879f0 */ /* 0x000fe20008000858 */
        /* <DEDUP_REMOVED lines=28> */
[----:B------:R-:W-:Y:S01]  /*165d0*/  FMUL.FTZ R14, R25, UR46 ;  /* 0x0000002e190e7c20 */ /* 0x000fe20008410000 */
[----:B------:R-:W-:Y:S01]  /*165e0*/  FMUL.FTZ R25, R30, UR46 ;  /* 0x0000002e1e197c20 */ /* 0x000fe20008410000 */
[----:B------:R-:W-:Y:S01]  /*165f0*/  FMUL.FTZ R30, R34, UR46 ;  /* 0x0000002e221e7c20 */ /* 0x000fe20008410000 */
[----:B------:R-:W-:Y:S01]  /*16600*/  FMUL.FTZ R34, R37, UR46 ;  /* 0x0000002e25227c20 */ /* 0x000fe20008410000 */
[----:B------:R-:W-:Y:S01]  /*16610*/  FMUL.FTZ R37, R42, UR46 ;  /* 0x0000002e2a257c20 */ /* 0x000fe20008410000 */
[----:B------:R-:W-:Y:S01]  /*16620*/  FMUL.FTZ R42, R45, UR46 ;  /* 0x0000002e2d2a7c20 */ /* 0x000fe20008410000 */
[----:B------:R-:W-:Y:S02]  /*16630*/  FMUL.FTZ R45, R50, UR46 ;  /* 0x0000002e322d7c20 */ /* 0x000fe40008410000 */
[----:B------:R-:W0:Y:S01]  /*16640*/  S2R R50, SR_TID.X ;  /* 0x0000000000327919 */ /* 0x000e220000002100 */
[----:B------:R-:W-:Y:S01]  /*16650*/  FMUL.FTZ R12, R24, UR46 ;  /* 0x0000002e180c7c20 */ /* 0x000fe20008410000 */
[----:B------:R-:W-:Y:S01]  /*16660*/  FMUL.FTZ R24, R28, UR46 ;  /* 0x0000002e1c187c20 */ /* 0x000fe20008410000 */
[----:B------:R-:W-:Y:S01]  /*16670*/  FMUL.FTZ R28, R32, UR46 ;  /* 0x0000002e201c7c20 */ /* 0x000fe20008410000 */
[----:B------:R-:W-:-:S02]  /*16680*/  WARPGROUP.DEPBAR.LE gsb0, 0x0 ;  /* 0x00008000000079c5 */ /* 0x000fc40000010000 */
[----:B------:R-:W-:-:S06]  /*16690*/  WARPGROUP.ARRIVE ;  /* 0x00000000000079c5 */ /* 0x000fcc0000000000 */
[----:B------:R-:W-:Y:S01]  /*166a0*/  HGMMA.64x96x16.F32 R88, gdesc[UR40].tnspB, R88, gsb0 ;  /* 0x41600000285879f0 */ /* 0x000fe20008000858 */
[----:B0-----:R-:W-:Y:S01]  /*166b0*/  SHF.R.U32.HI R144, RZ, 0x7, R50 ;  /* 0x00000007ff907819 */ /* 0x001fe20000011632 */
[----:B------:R-:W-:Y:S01]  /*166c0*/  FMUL.FTZ R32, R36, UR46 ;  /* 0x0000002e24207c20 */ /* 0x000fe20008410000 */
[----:B------:R-:W-:Y:S01]  /*166d0*/  ISETP.GE.U32.AND P2, PT, R50, 0x180, PT ;  /* 0x000001803200780c */ /* 0x000fe20003f46070 */
[----:B------:R-:W-:Y:S02]  /*166e0*/  FMUL.FTZ R36, R40, UR46 ;  /* 0x0000002e28247c20 */ /* 0x000fe40008410000 */
[----:B------:R-:W-:Y:S02]  /*166f0*/  VIADD R50, R144, 0x9 ;  /* 0x0000000990327836 */ /* 0x000fe40000000000 */
        /* <DEDUP_REMOVED lines=56> */
[----:B------:R-:W2:Y:S01]  /*16a80*/  MUFU.TANH R13, R13 ;  /* 0x0000000d000d7308 */ /* 0x000ea20000002400 */
[----:B------:R-:W-:-:S02]  /*16a90*/  WARPGROUP.DEPBAR.LE gsb0, 0x0 ;  /* 0x00008000000079c5 */ /* 0x000fc40000010000 */
[----:B------:R5:W-:Y:S06]  /*16aa0*/  BAR.ARV R50, 0x100 ;  /* 0x000400320000751d */ /* 0x000bec0000002000 */
[----:B-----5:R-:W-:-:S04]  /*16ab0*/  @!P1 IMAD R50, R17, 0x8, R2 ;  /* 0x0000000811329824 */ /* 0x020fc800078e0202 */
[----:B------:R-:W-:-:S05]  /*16ac0*/  @!P1 VIADD R50, R50, 0x2d840 ;  /* 0x0002d84032329836 */ /* 0x000fca0000000000 */
[----:B------:R-:W-:-:S04]  /*16ad0*/  @!P1 PRMT R50, RZ, 0x654, R50 ;  /* 0x00000654ff329816 */ /* 0x000fc80000000032 */
[----:B------:R3:W-:Y:S01]  /*16ae0*/  @!P1 SYNCS.ARRIVE.TRANS64.RED.A1T0 RZ, [R50+URZ], RZ ;  /* 0x000000ff32ff99a7 */ /* 0x0007e2000810043f */
[----:B------:R-:W0:Y:S01]  /*16af0*/  MUFU.TANH R15, R15 ;  /* 0x0000000f000f7308 */ /* 0x000e220000002400 */
[----:B---3--:R-:W-:-:S07]  /*16b00*/  IADD3 R50, R143, 0x1, -R83 ;  /* 0x000000018f327810 */ /* 0x008fce0007ffe853 */
[----:B------:R-:W3:Y:S01]  /*16b10*/  MUFU.TANH R24, R24 ;  /* 0x0000001800187308 */ /* 0x000ee20000002400 */
[----:B----4-:R-:W-:-:S07]  /*16b20*/  IADD3 R50, R50, -R142, RZ ;  /* 0x8000008e32327210 */ /* 0x010fce0007ffe0ff */
[----:B------:R-:W4:Y:S01]  /*16b30*/  MUFU.TANH R26, R26 ;  /* 0x0000001a001a7308 */ /* 0x000f220000002400 */
[----:B------:R-:W-:-:S07]  /*16b40*/  IMAD R142, R136, -0x2, R50 ;  /* 0xfffffffe888e7824 */ /* 0x000fce00078e0232 */
        /* <DEDUP_REMOVED lines=60> */
[C---:B------:R-:W-:Y:S02]  /*16f10*/  IMAD.IADD R87, R20.reuse, 0x1, R143 ;  /* 0x0000000114577824 */ /* 0x040fe400078e028f */
[----:B------:R-:W-:Y:S01]  /*16f20*/  IMAD.IADD R86, R20, 0x1, R142 ;  /* 0x0000000114567824 */ /* 0x000fe200078e028e */
[----:B-1234-:R-:W-:Y:S06]  /*16f30*/  @!P5 BRA `(.L_x_9533) ;  /* 0x000000000058d947 */ /* 0x01efec0003800000 */
        /* <DEDUP_REMOVED lines=11> */
.L_x_9535:
[----:B------:R-:W-:-:S05]  /*16ff0*/  IMAD.U32 R144, RZ, RZ, UR4 ;  /* 0x00000004ff907e24 */ /* 0x000fca000f8e00ff */
[----:B------:R-:W-:-:S13]  /*17000*/  ISETP.NE.AND P2, PT, R144, 0x1, PT ;  /* 0x000000019000780c */ /* 0x000fda0003f45270 */
[----:B------:R-:W1:Y:S02]  /*17010*/  @P2 LDC.64 R50, c[0x0][0x9e8] ;  /* 0x00027a00ff322b82 */ /* 0x000e640000000a00 */
[----:B-1----:R-:W-:-:S04]  /*17020*/  @P2 IMAD.HI.U32 R156, R9, R50, RZ ;  /* 0x00000032099c2227 */ /* 0x002fc800078e00ff */
[----:B------:R-:W-:Y:S01]  /*17030*/  IMAD.MOV.U32 R50, RZ, RZ, R9 ;  /* 0x000000ffff327224 */ /* 0x000fe200078e0009 */
[----:B------:R-:W-:-:S07]  /*17040*/  @P2 SHF.R.U32.HI R50, RZ, R51, R156 ;  /* 0x00000033ff322219 */ /* 0x000fce000001169c */
.L_x_9536:
[----:B------:R-:W-:Y:S05]  /*17050*/  BSYNC B0 ;  /* 0x0000000000007941 */ /* 0x000fea0003800000 */
.L_x_9534:
[----:B------:R-:W-:-:S04]  /*17060*/  IMAD R50, R50, R144, -R83 ;  /* 0x0000009032327224 */ /* 0x000fc800078e0a53 */
[----:B------:R-:W-:-:S05]  /*17070*/  IMAD R50, R136, -0x2, R50 ;  /* 0xfffffffe88327824 */ /* 0x000fca00078e0232 */
[----:B------:R-:W-:Y:S02]  /*17080*/  VIMNMX R86, R86, R50, !PT ;  /* 0x0000003256567248 */ /* 0x000fe40007fe0100 */
[----:B------:R-:W-:-:S07]  /*17090*/  VIADDMNMX R87, R50, R144, R87, PT ;  /* 0x0000009032577246 */ /* 0x000fce0003800157 */
.L_x_9533:
[----:B------:R-:W-:Y:S01]  /*170a0*/  ISETP.GT.AND P2, PT, R0, -0x1, PT ;  /* 0xffffffff0000780c */ /* 0x000fe20003f44270 */
[C---:B------:R-:W-:Y:S02]  /*170b0*/  IMAD.IADD R143, R21.reuse, 0x1, R143 ;  /* 0x00000001158f7824 */ /* 0x040fe400078e028f */
[----:B------:R-:W-:Y:S01]  /*170c0*/  IMAD.IADD R142, R21, 0x1, R142 ;  /* 0x00000001158e7824 */ /* 0x000fe200078e028e */
        /* <DEDUP_REMOVED lines=95> */
[----:B------:R-:W-:Y:S01]  /*176c0*/  FSEL R85, R85, -INF , !P3 ;  /* 0xff80000055557808 */ /* 0x000fe20005800000 */
[----:B------:R-:W-:Y:S08]  /*176d0*/  @!P5 BRA `(.L_x_9537) ;  /* 0x000000000058d947 */ /* 0x000ff00003800000 */
        /* <DEDUP_REMOVED lines=11> */
.L_x_9539:
[----:B------:R-:W-:-:S05]  /*17790*/  IMAD.U32 R12, RZ, RZ, UR4 ;  /* 0x00000004ff0c7e24 */ /* 0x000fca000f8e00ff */
[----:B------:R-:W-:-:S13]  /*177a0*/  ISETP.NE.AND P3, PT, R12, 0x1, PT ;  /* 0x000000010c00780c */ /* 0x000fda0003f65270 */
[----:B------:R-:W0:Y:S02]  /*177b0*/  @P3 LDC.64 R28, c[0x0][0x9e8] ;  /* 0x00027a00ff1c3b82 */ /* 0x000e240000000a00 */
[----:B0-----:R-:W-:-:S04]  /*177c0*/  @P3 IMAD.HI.U32 R86, R10, R28, RZ ;  /* 0x0000001c0a563227 */ /* 0x001fc800078e00ff */
[----:B------:R-:W-:Y:S01]  /*177d0*/  IMAD.MOV.U32 R28, RZ, RZ, R10 ;  /* 0x000000ffff1c7224 */ /* 0x000fe200078e000a */
[----:B------:R-:W-:-:S07]  /*177e0*/  @P3 SHF.R.U32.HI R28, RZ, R29, R86 ;  /* 0x0000001dff1c3219 */ /* 0x000fce0000011656 */
.L_x_9540:
[----:B------:R-:W-:Y:S05]  /*177f0*/  BSYNC B0 ;  /* 0x0000000000007941 */ /* 0x000fea0003800000 */
.L_x_9538:
[----:B------:R-:W-:-:S04]  /*17800*/  IMAD R83, R28, R12, -R83 ;  /* 0x0000000c1c537224 */ /* 0x000fc800078e0a53 */
[----:B------:R-:W-:-:S05]  /*17810*/  IMAD R83, R136, -0x2, R83 ;  /* 0xfffffffe88537824 */ /* 0x000fca00078e0253 */
[----:B------:R-:W-:Y:S02]  /*17820*/  VIMNMX R142, R142, R83, !PT ;  /* 0x000000538e8e7248 */ /* 0x000fe40007fe0100 */
[----:B------:R-:W-:-:S07]  /*17830*/  VIADDMNMX R143, R83, R12, R143, PT ;  /* 0x0000000c538f7246 */ /* 0x000fce000380018f */
.L_x_9537:
[----:B------:R-:W-:Y:S01]  /*17840*/  @!P1 IMAD R11, R11, 0x8, R2 ;  /* 0x000000080b0b9824 */ /* 0x000fe200078e0202 */
[----:B------:R-:W2:Y:S01]  /*17850*/  LDL R83, [R1+0x1c] ;  /* 0x00001c0001537983 */ /* 0x000ea20000100800 */
[----:B------:R-:W-:Y:S02]  /*17860*/  UMOV UR39, UR5 ;  /* 0x0000000500277c82 */ /* 0x000fe40008000000 */
[----:B------:R-:W-:-:S05]  /*17870*/  @!P1 VIADD R11, R11, 0x2d860 ;  /* 0x0002d8600b0b9836 */ /* 0x000fca0000000000 */
[----:B------:R-:W-:-:S04]  /*17880*/  @!P1 PRMT R11, RZ, 0x654, R11 ;  /* 0x00000654ff0b9816 */ /* 0x000fc8000000000b */
[----:B------:R0:W-:Y:S02]  /*17890*/  @!P1 SYNCS.ARRIVE.TRANS64.RED.A1T0 RZ, [R11+URZ], RZ ;  /* 0x000000ff0bff99a7 */ /* 0x0001e4000810043f */
        /* <DEDUP_REMOVED lines=36> */
[----:B------:R-:W-:-:S04]  /*17ae0*/  FSETP.NEU.FTZ.AND P3, PT, R12, -INF , PT ;  /* 0xff8000000c00780b */ /* 0x000fc80003f7d000 */
[----:B------:R-:W-:-:S05]  /*17af0*/  FSEL R11, R12, RZ, P3 ;  /* 0x000000ff0c0b7208 */ /* 0x000fca0001800000 */
[----:B------:R-:W-:Y:S01]  /*17b00*/  FADD.FTZ R8, -R11, R8 ;  /* 0x000000080b087221 */ /* 0x000fe20000010100 */
[----:B------:R-:W-:-:S03]  /*17b10*/  FMUL.FTZ R11, R12, UR39 ;  /* 0x000000270c0b7c20 */ /* 0x000fc60008410000 */
[----:B------:R-:W-:Y:S02]  /*17b20*/  FMUL.FTZ R8, R8, UR39 ;  /* 0x0000002708087c20 */ /* 0x000fe40008410000 */
[----:B------:R-:W-:Y:S02]  /*17b30*/  FSEL R11, R11, RZ, P3 ;  /* 0x000000ff0b0b7208 */ /* 0x000fe40001800000 */
[----:B------:R-:W-:Y:S02]  /*17b40*/  ISETP.GT.AND P3, PT, R142, 0x1, P2 ;  /* 0x000000018e00780c */ /* 0x000fe40001764270 */
[----:B------:R-:W-:Y:S01]  /*17b50*/  MUFU.EX2 R8, R8 ;  /* 0x0000000800087308 */ /* 0x000fe20000000800 */
[--C-:B------:R-:W-:Y:S01]  /*17b60*/  FFMA.FTZ R50, R50, UR39, -R11.reuse ;  /* 0x0000002732327c23 */ /* 0x100fe2000801080b */
[----:B------:R-:W-:Y:S01]  /*17b70*/  ISETP.LT.OR P4, PT, R143, 0x2, P3 ;  /* 0x000000028f00780c */ /* 0x000fe20001f81670 */
[--C-:B------:R-:W-:Y:S01]  /*17b80*/  FFMA.FTZ R14, R14, UR39, -R11.reuse ;  /* 0x000000270e0e7c23 */ /* 0x100fe2000801080b */
[----:B------:R-:W-:Y:S01]  /*17b90*/  ISETP.GT.AND P3, PT, R142, 0x8, P2 ;  /* 0x000000088e00780c */ /* 0x000fe20001764270 */
[--C-:B------:R-:W-:Y:S01]  /*17ba0*/  FFMA.FTZ R28, R24, UR39, -R11.reuse ;  /* 0x00000027181c7c23 */ /* 0x100fe2000801080b */
[----:B------:R-:W-:Y:S01]  /*17bb0*/  FSEL R15, R15, -INF , !P4 ;  /* 0xff8000000f0f7808 */ /* 0x000fe20006000000 */
[--C-:B------:R-:W-:Y:S01]  /*17bc0*/  FFMA.FTZ R26, R26, UR39, -R11.reuse ;  /* 0x000000271a1a7c23 */ /* 0x100fe2000801080b */
[----:B------:R-:W-:Y:S01]  /*17bd0*/  ISETP.GT.AND P4, PT, R142, 0x9, P2 ;  /* 0x000000098e00780c */ /* 0x000fe20001784270 */
[----:B------:R-:W0:Y:S01]  /*17be0*/  MUFU.EX2 R24, R50 ;  /* 0x0000003200187308 */ /* 0x000e220000000800 */
[----:B------:R-:W-:Y:S01]  /*17bf0*/  ISETP.LT.OR P3, PT, R143, 0x9, P3 ;  /* 0x000000098f00780c */ /* 0x000fe20001f61670 */
[--C-:B------:R-:W-:Y:S01]  /*17c00*/  FFMA.FTZ R51, R51, UR39, -R11.reuse ;  /* 0x0000002733337c23 */ /* 0x100fe2000801080b */
[----:B------:R-:W-:Y:S01]  /*17c10*/  ISETP.LT.OR P4, PT, R143, 0xa, P4 ;  /* 0x0000000a8f00780c */ /* 0x000fe20002781670 */
[--C-:B------:R-:W-:Y:S01]  /*17c20*/  FFMA.FTZ R144, R144, UR39, -R11.reuse ;  /* 0x0000002790907c23 */ /* 0x100fe2000801080b */
[----:B------:R-:W-:Y:S01]  /*17c30*/  FSEL R25, R25, -INF , !P3 ;  /* 0xff80000019197808 */ /* 0x000fe20005800000 */
[--C-:B------:R-:W-:Y:S01]  /*17c40*/  FFMA.FTZ R32, R32, UR39, -R11.reuse ;  /* 0x0000002720207c23 */ /* 0x100fe2000801080b */
[----:B------:R-:W-:Y:S01]  /*17c50*/  FSEL R27, R27, -INF , !P4 ;  /* 0xff8000001b1b7808 */ /* 0x000fe20006000000 */
[----:B------:R-:W1:Y:S01]  /*17c60*/  MUFU.EX2 R14, R14 ;  /* 0x0000000e000e7308 */ /* 0x000e620000000800 */
[----:B------:R-:W-:Y:S01]  /*17c70*/  ISETP.GT.AND P4, PT, R142, 0x11, P2 ;  /* 0x000000118e00780c */ /* 0x000fe20001784270 */
[--C-:B------:R-:W-:Y:S01]  /*17c80*/  FFMA.FTZ R34, R34, UR39, -R11.reuse ;  /* 0x0000002722227c23 */ /* 0x100fe2000801080b */
[----:B------:R-:W-:Y:S01]  /*17c90*/  ISETP.GT.AND P3, PT, R142, 0x10, P2 ;  /* 0x000000108e00780c */ /* 0x000fe20001764270 */
[--C-:B------:R-:W-:Y:S01]  /*17ca0*/  FFMA.FTZ R36, R36, UR39, -R11.reuse ;  /* 0x0000002724247c23 */ /* 0x100fe2000801080b */
[C---:B------:R-:W-:Y:S01]  /*17cb0*/  ISETP.LT.OR P4, PT, R143.reuse, 0x12, P4 ;  /* 0x000000128f00780c */ /* 0x040fe20002781670 */
[--C-:B------:R-:W-:Y:S01]  /*17cc0*/  FFMA.FTZ R38, R38, UR39, -R11.reuse ;  /* 0x0000002726267c23 */ /* 0x100fe2000801080b */
[----:B------:R-:W-:Y:S01]  /*17cd0*/  ISETP.LT.OR P3, PT, R143, 0x11, P3 ;  /* 0x000000118f00780c */ /* 0x000fe20001f61670 */
[----:B------:R-:W3:Y:S01]  /*17ce0*/  MUFU.EX2 R28, R28 ;  /* 0x0000001c001c7308 */ /* 0x000ee20000000800 */
[----:B------:R-:W-:Y:S01]  /*17cf0*/  FSEL R31, R31, -INF , !P4 ;  /* 0xff8000001f1f7808 */ /* 0x000fe20006000000 */
[----:B0-----:R-:W-:Y:S01]  /*17d00*/  FFMA.FTZ R4, R8, R4, R24 ;  /* 0x0000000408047223 */ /* 0x001fe20000010018 */
[----:B------:R-:W-:Y:S01]  /*17d10*/  ISETP.GT.AND P4, PT, R142, 0x19, P2 ;  /* 0x000000198e00780c */ /* 0x000fe20001784270 */
[--C-:B------:R-:W-:Y:S01]  /*17d20*/  FFMA.FTZ R40, R40, UR39, -R11.reuse ;  /* 0x0000002728287c23 */ /* 0x100fe2000801080b */
[----:B------:R-:W-:Y:S01]  /*17d30*/  FSEL R30, R30, -INF , !P3 ;  /* 0xff8000001e1e7808 */ /* 0x000fe20005800000 */
[--C-:B------:R-:W-:Y:S01]  /*17d40*/  FFMA.FTZ R42, R42, UR39, -R11.reuse ;  /* 0x000000272a2a7c23 */ /* 0x100fe2000801080b */
[----:B------:R-:W-:Y:S01]  /*17d50*/  ISETP.LT.OR P4, PT, R143, 0x1a, P4 ;  /* 0x0000001a8f00780c */ /* 0x000fe20002781670 */
[----:B------:R-:W0:Y:S01]  /*17d60*/  MUFU.EX2 R26, R26 ;  /* 0x0000001a001a7308 */ /* 0x000e220000000800 */
[----:B------:R-:W-:Y:S01]  /*17d70*/  ISETP.GT.AND P3, PT, R142, 0x18, P2 ;  /* 0x000000188e00780c */ /* 0x000fe20001764270 */
[----:B-1----:R-:W-:Y:S01]  /*17d80*/  FADD.FTZ R4, R14, R4 ;  /* 0x000000040e047221 */ /* 0x002fe20000010000 */
[----:B------:R-:W-:Y:S01]  /*17d90*/  FSEL R35, R35, -INF , !P4 ;  /* 0xff80000023237808 */ /* 0x000fe20006000000 */
[--C-:B------:R-:W-:Y:S01]  /*17da0*/  FFMA.FTZ R44, R44, UR39, -R11.reuse ;  /* 0x000000272c2c7c23 */ /* 0x100fe2000801080b */
[----:B------:R-:W-:Y:S01]  /*17db0*/  ISETP.GT.AND P4, PT, R142, 0x21, P2 ;  /* 0x000000218e00780c */ /* 0x000fe20001784270 */
[--C-:B------:R-:W-:Y:S01]  /*17dc0*/  FFMA.FTZ R46, R46, UR39, -R11.reuse ;  /* 0x000000272e2e7c23 */ /* 0x100fe2000801080b */
[C---:B------:R-:W-:Y:S01]  /*17dd0*/  ISETP.LT.OR P3, PT, R143.reuse, 0x19, P3 ;  /* 0x000000198f00780c */ /* 0x040fe20001f61670 */
[----:B------:R-:W1:Y:S01]  /*17de0*/  MUFU.EX2 R51, R51 ;  /* 0x0000003300337308 */ /* 0x000e620000000800 */
[----:B------:R-:W-:Y:S01]  /*17df0*/  ISETP.LT.OR P4, PT, R143, 0x22, P4 ;  /* 0x000000228f00780c */ /* 0x000fe20002781670 */
[----:B---3--:R-:W-:Y:S01]  /*17e00*/  FADD.FTZ R4, R28, R4 ;  /* 0x000000041c047221 */ /* 0x008fe20000010000 */
[----:B------:R-:W-:Y:S01]  /*17e10*/  FSEL R33, R33, -INF , !P3 ;  /* 0xff80000021217808 */ /* 0x000fe20005800000 */
[--C-:B------:R-:W-:Y:S01]  /*17e20*/  FFMA.FTZ R48, R48, UR39, -R11.reuse ;  /* 0x0000002730307c23 */ /* 0x100fe2000801080b */
[----:B------:R-:W-:Y:S01]  /*17e30*/  FSEL R39, R39, -INF , !P4 ;  /* 0xff80000027277808 */ /* 0x000fe20006000000 */
[--C-:B------:R-:W-:Y:S01]  /*17e40*/  FFMA.FTZ R52, R52, UR39, -R11.reuse ;  /* 0x0000002734347c23 */ /* 0x100fe2000801080b */
[C---:B------:R-:W-:Y:S01]  /*17e50*/  ISETP.GT.AND P4, PT, R142.reuse, 0x29, P2 ;  /* 0x000000298e00780c */ /* 0x040fe20001784270 */
[----:B------:R-:W-:Y:S01]  /*17e60*/  MUFU.EX2 R34, R34 ;  /* 0x0000002200227308 */ /* 0x000fe20000000800 */
[----:B------:R-:W-:Y:S01]  /*17e70*/  ISETP.GT.AND P3, PT, R142, 0x20, P2 ;  /* 0x000000208e00780c */ /* 0x000fe20001764270 */
[--C-:B------:R-:W-:Y:S01]  /*17e80*/  FFMA.FTZ R54, R54, UR39, -R11.reuse ;  /* 0x0000002736367c23 */ /* 0x100fe2000801080b */
[C---:B------:R-:W-:Y:S01]  /*17e90*/  ISETP.LT.OR P4, PT, R143.reuse, 0x2a, P4 ;  /* 0x0000002a8f00780c */ /* 0x040fe20002781670 */
[--C-:B------:R-:W-:Y:S01]  /*17ea0*/  FFMA.FTZ R56, R56, UR39, -R11.reuse ;  /* 0x0000002738387c23 */ /* 0x100fe2000801080b */
[----:B------:R-:W-:Y:S01]  /*17eb0*/  ISETP.LT.OR P3, PT, R143, 0x21, P3 ;  /* 0x000000218f00780c */ /* 0x000fe20001f61670 */
[--C-:B------:R-:W-:Y:S01]  /*17ec0*/  FFMA.FTZ R58, R58, UR39, -R11.reuse ;  /* 0x000000273a3a7c23 */ /* 0x100fe2000801080b */
[----:B------:R-:W-:Y:S01]  /*17ed0*/  FSEL R43, R43, -INF , !P4 ;  /* 0xff8000002b2b7808 */ /* 0x000fe20006000000 */
[----:B------:R-:W-:Y:S01]  /*17ee0*/  MUFU.EX2 R36, R36 ;  /* 0x0000002400247308 */ /* 0x000fe20000000800 */
[----:B------:R-:W-:Y:S01]  /*17ef0*/  ISETP.GT.AND P4, PT, R142, 0x31, P2 ;  /* 0x000000318e00780c */ /* 0x000fe20001784270 */
[--C-:B------:R-:W-:Y:S01]  /*17f00*/  FFMA.FTZ R60, R60, UR39, -R11.reuse ;  /* 0x000000273c3c7c23 */ /* 0x100fe2000801080b */
[----:B------:R-:W-:Y:S01]  /*17f10*/  FSEL R37, R37, -INF , !P3 ;  /* 0xff80000025257808 */ /* 0x000fe20005800000 */
[--C-:B------:R-:W-:Y:S01]  /*17f20*/  FFMA.FTZ R62, R62, UR39, -R11.reuse ;  /* 0x000000273e3e7c23 */ /* 0x100fe2000801080b */
[----:B------:R-:W-:Y:S01]  /*17f30*/  ISETP.LT.OR P4, PT, R143, 0x32, P4 ;  /* 0x000000328f00780c */ /* 0x000fe20002781670 */
[--C-:B------:R-:W-:Y:S01]  /*17f40*/  FFMA.FTZ R64, R64, UR39, -R11.reuse ;  /* 0x0000002740407c23 */ /* 0x100fe2000801080b */
[----:B------:R-:W-:Y:S01]  /*17f50*/  ISETP.GT.AND P3, PT, R142, 0x28, P2 ;  /* 0x000000288e00780c */ /* 0x000fe20001764270 */
[----:B------:R-:W-:Y:S01]  /*17f60*/  MUFU.EX2 R38, R38 ;  /* 0x0000002600267308 */ /* 0x000fe20000000800 */
[----:B------:R-:W-:Y:S01]  /*17f70*/  FSEL R47, R47, -INF , !P4 ;  /* 0xff8000002f2f7808 */ /* 0x000fe20006000000 */
[--C-:B------:R-:W-:Y:S01]  /*17f80*/  FFMA.FTZ R66, R66, UR39, -R11.reuse ;  /* 0x0000002742427c23 */ /* 0x100fe2000801080b */
[----:B------:R-:W-:Y:S01]  /*17f90*/  ISETP.GT.AND P4, PT, R142, 0x39, P2 ;  /* 0x000000398e00780c */ /* 0x000fe20001784270 */
[--C-:B------:R-:W-:Y:S01]  /*17fa0*/  FFMA.FTZ R68, R68, UR39, -R11.reuse ;  /* 0x0000002744447c23 */ /* 0x100fe2000801080b */
[C---:B------:R-:W-:Y:S01]  /*17fb0*/  ISETP.LT.OR P3, PT, R143.reuse, 0x29, P3 ;  /* 0x000000298f00780c */ /* 0x040fe20001f61670 */
[--C-:B------:R-:W-:Y:S01]  /*17fc0*/  FFMA.FTZ R70, R70, UR39, -R11.reuse ;  /* 0x0000002746467c23 */ /* 0x100fe2000801080b */
[----:B------:R-:W-:Y:S01]  /*17fd0*/  ISETP.LT.OR P4, PT, R143, 0x3a, P4 ;  /* 0x0000003a8f00780c */ /* 0x000fe20002781670 */
[----:B------:R-:W-:Y:S01]  /*17fe0*/  MUFU.EX2 R40, R40 ;  /* 0x0000002800287308 */ /* 0x000fe20000000800 */
[----:B------:R-:W-:Y:S01]  /*17ff0*/  FSEL R41, R41, -INF , !P3 ;  /* 0xff80000029297808 */ /* 0x000fe20005800000 */
[--C-:B------:R-:W-:Y:S01]  /*18000*/  FFMA.FTZ R72, R72, UR39, -R11.reuse ;  /* 0x0000002748487c23 */ /* 0x100fe2000801080b */
[----:B------:R-:W-:Y:S01]  /*18010*/  FSEL R53, R53, -INF , !P4 ;  /* 0xff80000035357808 */ /* 0x000fe20006000000 */
[--C-:B------:R-:W-:Y:S01]  /*18020*/  FFMA.FTZ R74, R74, UR39, -R11.reuse ;  /* 0x000000274a4a7c23 */ /* 0x100fe2000801080b */
[----:B------:R-:W-:Y:S01]  /*18030*/  ISETP.GT.AND P4, PT, R142, 0x41, P2 ;  /* 0x000000418e00780c */ /* 0x000fe20001784270 */
[--C-:B------:R-:W-:Y:S01]  /*18040*/  FFMA.FTZ R76, R76, UR39, -R11.reuse ;  /* 0x000000274c4c7c23 */ /* 0x100fe2000801080b */
[----:B------:R-:W-:Y:S01]  /*18050*/  ISETP.GT.AND P3, PT, R142, 0x30, P2 ;  /* 0x000000308e00780c */ /* 0x000fe20001764270 */
[----:B------:R-:W-:Y:S01]  /*18060*/  MUFU.EX2 R42, R42 ;  /* 0x0000002a002a7308 */ /* 0x000fe20000000800 */
[C---:B------:R-:W-:Y:S01]  /*18070*/  ISETP.LT.OR P4, PT, R143.reuse, 0x42, P4 ;  /* 0x000000428f00780c */ /* 0x040fe20002781670 */
[--C-:B------:R-:W-:Y:S01]  /*18080*/  FFMA.FTZ R80, R80, UR39, -R11.reuse ;  /* 0x0000002750507c23 */ /* 0x100fe2000801080b */
[----:B------:R-:W-:Y:S01]  /*18090*/  ISETP.LT.OR P3, PT, R143, 0x31, P3 ;  /* 0x000000318f00780c */ /* 0x000fe20001f61670 */
[--C-:B------:R-:W-:Y:S01]  /*180a0*/  FFMA.FTZ R141, R141, UR39, -R11.reuse ;  /* 0x000000278d8d7c23 */ /* 0x100fe2000801080b */
[----:B------:R-:W-:Y:S01]  /*180b0*/  FSEL R57, R57, -INF , !P4 ;  /* 0xff80000039397808 */ /* 0x000fe20006000000 */
[--C-:B------:R-:W-:Y:S01]  /*180c0*/  FFMA.FTZ R84, R84, UR39, -R11.reuse ;  /* 0x0000002754547c23 */ /* 0x100fe2000801080b */
[----:B------:R-:W-:Y:S01]  /*180d0*/  ISETP.GT.AND P4, PT, R142, 0x49, P2 ;  /* 0x000000498e00780c */ /* 0x000fe20001784270 */
[----:B------:R-:W-:Y:S01]  /*180e0*/  MUFU.EX2 R44, R44 ;  /* 0x0000002c002c7308 */ /* 0x000fe20000000800 */
[----:B------:R-:W-:Y:S01]  /*180f0*/  FSEL R45, R45, -INF , !P3 ;  /* 0xff8000002d2d7808 */ /* 0x000fe20005800000 */
[----:B------:R-:W-:Y:S01]  /*18100*/  FFMA.FTZ R11, R85, UR39, -R11 ;  /* 0x00000027550b7c23 */ /* 0x000fe2000801080b */
[----:B------:R-:W-:-:S02]  /*18110*/  ISETP.LT.OR P4, PT, R143, 0x4a, P4 ;  /* 0x0000004a8f00780c */ /* 0x000fc40002781670 */
[C---:B------:R-:W-:Y:S02]  /*18120*/  ISETP.GT.AND P3, PT, R142.reuse, 0x38, P2 ;  /* 0x000000388e00780c */ /* 0x040fe40001764270 */
[----:B------:R-:W-:Y:S01]  /*18130*/  FSEL R61, R61, -INF , !P4 ;  /* 0xff8000003d3d7808 */ /* 0x000fe20006000000 */
[----:B------:R-:W-:Y:S01]  /*18140*/  MUFU.EX2 R46, R46 ;  /* 0x0000002e002e7308 */ /* 0x000fe20000000800 */
[----:B------:R-:W-:Y:S02]  /*18150*/  ISETP.GT.AND P4, PT, R142, 0x51, P2 ;  /* 0x000000518e00780c */ /* 0x000fe40001784270 */
[C---:B------:R-:W-:Y:S02]  /*18160*/  ISETP.LT.OR P3, PT, R143.reuse, 0x39, P3 ;  /* 0x000000398f00780c */ /* 0x040fe40001f61670 */
[----:B------:R-:W-:Y:S02]  /*18170*/  ISETP.LT.OR P4, PT, R143, 0x52, P4 ;  /* 0x000000528f00780c */ /* 0x000fe40002781670 */
[----:B------:R-:W-:Y:S01]  /*18180*/  FSEL R49, R49, -INF , !P3 ;  /* 0xff80000031317808 */ /* 0x000fe20005800000 */
[----:B------:R-:W-:Y:S01]  /*18190*/  MUFU.EX2 R48, R48 ;  /* 0x0000003000307308 */ /* 0x000fe20000000800 */
[----:B------:R-:W-:-:S02]  /*181a0*/  FSEL R65, R65, -INF , !P4 ;  /* 0xff80000041417808 */ /* 0x000fc40006000000 */
[C---:B------:R-:W-:Y:S02]  /*181b0*/  ISETP.GT.AND P4, PT, R142.reuse, 0x59, P2 ;  /* 0x000000598e00780c */ /* 0x040fe40001784270 */
[C---:B------:R-:W-:Y:S02]  /*181c0*/  ISETP.GT.AND P3, PT, R142.reuse, 0x40, P2 ;  /* 0x000000408e00780c */ /* 0x040fe40001764270 */
[C---:B------:R-:W-:Y:S01]  /*181d0*/  ISETP.LT.OR P4, PT, R143.reuse, 0x5a, P4 ;  /* 0x0000005a8f00780c */ /* 0x040fe20002781670 */
[----:B------:R-:W-:Y:S01]  /*181e0*/  MUFU.EX2 R52, R52 ;  /* 0x0000003400347308 */ /* 0x000fe20000000800 */
[----:B------:R-:W-:Y:S02]  /*181f0*/  ISETP.LT.OR P3, PT, R143, 0x41, P3 ;  /* 0x000000418f00780c */ /* 0x000fe40001f61670 */
[----:B------:R-:W-:Y:S02]  /*18200*/  FSEL R69, R69, -INF , !P4 ;  /* 0xff80000045457808 */ /* 0x000fe40006000000 */
[----:B------:R-:W-:-:S02]  /*18210*/  ISETP.GT.AND P4, PT, R142, 0x61, P2 ;  /* 0x000000618e00780c */ /* 0x000fc40001784270 */
[----:B------:R-:W-:Y:S01]  /*18220*/  FSEL R55, R55, -INF , !P3 ;  /* 0xff80000037377808 */ /* 0x000fe20005800000 */
[----:B------:R-:W-:Y:S01]  /*18230*/  MUFU.EX2 R54, R54 ;  /* 0x0000003600367308 */ /* 0x000fe20000000800 */
[----:B------:R-:W-:Y:S02]  /*18240*/  ISETP.LT.OR P4, PT, R143, 0x62, P4 ;  /* 0x000000628f00780c */ /* 0x000fe40002781670 */
[C---:B------:R-:W-:Y:S02]  /*18250*/  ISETP.GT.AND P3, PT, R142.reuse, 0x48, P2 ;  /* 0x000000488e00780c */ /* 0x040fe40001764270 */
[----:B------:R-:W-:Y:S02]  /*18260*/  FSEL R73, R73, -INF , !P4 ;  /* 0xff80000049497808 */ /* 0x000fe40006000000 */
[----:B------:R-:W-:Y:S01]  /*18270*/  ISETP.GT.AND P4, PT, R142, 0x69, P2 ;  /* 0x000000698e00780c */ /* 0x000fe20001784270 */
[----:B------:R-:W-:Y:S01]  /*18280*/  MUFU.EX2 R56, R56 ;  /* 0x0000003800387308 */ /* 0x000fe20000000800 */
[----:B------:R-:W-:-:S02]  /*18290*/  ISETP.LT.OR P3, PT, R143, 0x49, P3 ;  /* 0x000000498f00780c */ /* 0x000fc40001f61670 */
[----:B------:R-:W-:Y:S02]  /*182a0*/  ISETP.LT.OR P4, PT, R143, 0x6a, P4 ;  /* 0x0000006a8f00780c */ /* 0x000fe40002781670 */
[----:B------:R-:W-:Y:S02]  /*182b0*/  FSEL R59, R59, -INF , !P3 ;  /* 0xff8000003b3b7808 */ /* 0x000fe40005800000 */
[----:B------:R-:W-:Y:S01]  /*182c0*/  FSEL R77, R77, -INF , !P4 ;  /* 0xff8000004d4d7808 */ /* 0x000fe20006000000 */
[----:B------:R-:W-:Y:S01]  /*182d0*/  MUFU.EX2 R58, R58 ;  /* 0x0000003a003a7308 */ /* 0x000fe20000000800 */
[C---:B------:R-:W-:Y:S02]  /*182e0*/  ISETP.GT.AND P4, PT, R142.reuse, RZ, P2 ;  /* 0x000000ff8e00720c */ /* 0x040fe40001784270 */
[----:B------:R-:W-:Y:S02]  /*182f0*/  ISETP.GT.AND P3, PT, R142, 0x50, P2 ;  /* 0x000000508e00780c */ /* 0x000fe40001764270 */
[----:B------:R-:W-:-:S02]  /*18300*/  ISETP.LT.OR P4, PT, R143, 0x1, P4 ;  /* 0x000000018f00780c */ /* 0x000fc40002781670 */
[----:B------:R-:W-:Y:S01]  /*18310*/  ISETP.LT.OR P3, PT, R143, 0x51, P3 ;  /* 0x000000518f00780c */ /* 0x000fe20001f61670 */
[----:B------:R-:W-:Y:S01]  /*18320*/  MUFU.EX2 R60, R60 ;  /* 0x0000003c003c7308 */ /* 0x000fe20000000800 */
[----:B------:R-:W-:Y:S02]  /*18330*/  FSEL R29, R13, -INF , !P4 ;  /* 0xff8000000d1d7808 */ /* 0x000fe40006000000 */
[----:B------:R-:W-:Y:S02]  /*18340*/  FSEL R63, R63, -INF , !P3 ;  /* 0xff8000003f3f7808 */ /* 0x000fe40005800000 */
[----:B------:R-:W-:Y:S02]  /*18350*/  FMNMX.FTZ R13, R29, R5, !PT ;  /* 0x000000051d0d7209 */ /* 0x000fe40007810000 */
        /* <DEDUP_REMOVED lines=8> */
[----:B------:R-:W-:Y:S02]  /*183e0*/  ISETP.GT.AND P3, PT, R142, 0x60, P2 ;  /* 0x000000608e00780c */ /* 0x000fe40001764270 */
[----:B------:R-:W-:-:S02]  /*183f0*/  FMNMX.FTZ R13, R30, R13, !PT ;  /* 0x0000000d1e0d7209 */ /* 0x000fc40007810000 */
[----:B------:R-:W-:Y:S01]  /*18400*/  ISETP.LT.OR P3, PT, R143, 0x61, P3 ;  /* 0x000000618f00780c */ /* 0x000fe20001f61670 */
[----:B------:R-:W-:Y:S01]  /*18410*/  MUFU.EX2 R66, R66 ;  /* 0x0000004200427308 */ /* 0x000fe20000000800 */
[----:B------:R-:W-:Y:S02]  /*18420*/  FMNMX.FTZ R13, R31, R13, !PT ;  /* 0x0000000d1f0d7209 */ /* 0x000fe40007810000 */
        /* <DEDUP_REMOVED lines=20> */
[C---:B------:R-:W-:Y:S02]  /*18570*/  ISETP.GT.AND P4, PT, R142.reuse, 0x78, P2 ;  /* 0x000000788e00780c */ /* 0x040fe40001784270 */
[----:B------:R-:W-:Y:S02]  /*18580*/  FMNMX.FTZ R13, R49, R13, !PT ;  /* 0x0000000d310d7209 */ /* 0x000fe40007810000 */
[----:B------:R-:W-:Y:S01]  /*18590*/  ISETP.LT.OR P3, PT, R143, 0x72, P3 ;  /* 0x000000728f00780c */ /* 0x000fe20001f61670 */
        /* <DEDUP_REMOVED lines=16> */
[----:B------:R-:W-:Y:S02]  /*186a0*/  FMNMX.FTZ R13, R65, R13, !PT ;  /* 0x0000000d410d7209 */ /* 0x000fe40007810000 */
[----:B------:R-:W-:Y:S02]  /*186b0*/  F2FP.F16.F32.PACK_AB R24, R14, R24 ;  /* 0x000000180e18723e */ /* 0x000fe400000000ff */
        /* <DEDUP_REMOVED lines=10> */
[----:B------:R-:W3:Y:S02]  /*18760*/  SHFL.BFLY PT, R14, R13, 0x2, 0x1f ;  /* 0x0c401f000d0e7f89 */ /* 0x000ee400000e0000 */
[----:B---3--:R-:W-:-:S05]  /*18770*/  FMNMX.FTZ R13, R13, R14, !PT ;  /* 0x0000000e0d0d7209 */ /* 0x008fca0007810000 */
[----:B------:R-:W3:Y:S02]  /*18780*/  SHFL.BFLY PT, R14, R13, 0x1, 0x1f ;  /* 0x0c201f000d0e7f89 */ /* 0x000ee400000e0000 */
[----:B---3--:R-:W-:Y:S01]  /*18790*/  FMNMX.FTZ R13, R13, R14, !PT ;  /* 0x0000000e0d0d7209 */ /* 0x008fe20007810000 */
[C---:B0-----:R-:W-:Y:S01]  /*187a0*/  FADD.FTZ R14, R26.reuse, R4 ;  /* 0x000000041a0e7221 */ /* 0x041fe20000010000 */
[----:B------:R-:W-:Y:S02]  /*187b0*/  F2FP.F16.F32.PACK_AB R26, R26, R28 ;  /* 0x0000001c1a1a723e */ /* 0x000fe400000000ff */
[C---:B------:R-:W-:Y:S01]  /*187c0*/  FSETP.NEU.FTZ.AND P2, PT, R13.reuse, -INF , PT ;  /* 0xff8000000d00780b */ /* 0x040fe20003f5d000 */
[----:B------:R-:W-:Y:S01]  /*187d0*/  FMUL.FTZ R4, R13, UR39 ;  /* 0x000000270d047c20 */ /* 0x000fe20008410000 */
[----:B-1----:R-:W-:-:S04]  /*187e0*/  FADD.FTZ R14, R51, R14 ;  /* 0x0000000e330e7221 */ /* 0x002fc80000010000 */
        /* <DEDUP_REMOVED lines=21> */
[----:B------:R-:W-:-:S02]  /*18940*/  FFMA.FTZ R79, R79, UR39, -R4 ;  /* 0x000000274f4f7c23 */ /* 0x000fc40008010804 */
        /* <DEDUP_REMOVED lines=10> */
[----:B------:R-:W-:Y:S01]  /*189f0*/  FSEL R30, R13, RZ, P2 ;  /* 0x000000ff0d1e7208 */ /* 0x000fe20001000000 */
[----:B------:R-:W-:-:S05]  /*18a00*/  FFMA.FTZ R27, R31, UR39, -R4 ;  /* 0x000000271f1b7c23 */ /* 0x000fca0008010804 */
[----:B------:R-:W0:Y:S01]  /*18a10*/  MUFU.EX2 R24, R144 ;  /* 0x0000009000187308 */ /* 0x000e220000000800 */
[--C-:B------:R-:W-:Y:S01]  /*18a20*/  FFMA.FTZ R31, R33, UR39, -R4.reuse ;  /* 0x00000027211f7c23 */ /* 0x100fe20008010804 */
[--C-:B------:R-:W-:Y:S01]  /*18a30*/  FFMA.FTZ R33, R35, UR39, -R4.reuse ;  /* 0x0000002723217c23 */ /* 0x100fe20008010804 */
[----:B------:R-:W-:Y:S01]  /*18a40*/  FADD.FTZ R30, -R30, R5 ;  /* 0x000000051e1e7221 */ /* 0x000fe20000010100 */
[--C-:B------:R-:W-:Y:S01]  /*18a50*/  FFMA.FTZ R35, R37, UR39, -R4.reuse ;  /* 0x0000002725237c23 */ /* 0x100fe20008010804 */
[--C-:B------:R-:W-:Y:S01]  /*18a60*/  FFMA.FTZ R37, R47, UR39, -R4.reuse ;  /* 0x000000272f257c23 */ /* 0x100fe20008010804 */
[--C-:B------:R-:W-:Y:S01]  /*18a70*/  FFMA.FTZ R47, R49, UR39, -R4.reuse ;  /* 0x00000027312f7c23 */ /* 0x100fe20008010804 */
[----:B------:R-:W-:Y:S01]  /*18a80*/  FMUL.FTZ R5, R30, UR39 ;  /* 0x000000271e057c20 */ /* 0x000fe20008410000 */
[----:B------:R-:W-:Y:S01]  /*18a90*/  MUFU.EX2 R25, R25 ;  /* 0x0000001900197308 */ /* 0x000fe20000000800 */
[----:B------:R-:W-:-:S07]  /*18aa0*/  FFMA.FTZ R49, R57, UR39, -R4 ;  /* 0x0000002739317c23 */ /* 0x000fce0008010804 */
[----:B------:R-:W1:Y:S01]  /*18ab0*/  MUFU.EX2 R5, R5 ;  /* 0x0000000500057308 */ /* 0x000e620000000800 */
[C---:B0-----:R-:W-:Y:S01]  /*18ac0*/  FADD.FTZ R14, R24.reuse, R14 ;  /* 0x0000000e180e7221 */ /* 0x041fe20000010000 */
[----:B------:R-:W-:-:S06]  /*18ad0*/  F2FP.F16.F32.PACK_AB R24, R24, R51 ;  /* 0x000000331818723e */ /* 0x000fcc00000000ff */
[----:B------:R-:W0:Y:S08]  /*18ae0*/  MUFU.EX2 R26, R32 ;  /* 0x00000020001a7308 */ /* 0x000e300000000800 */
[----:B------:R-:W3:Y:S01]  /*18af0*/  MUFU.EX2 R27, R27 ;  /* 0x0000001b001b7308 */ /* 0x000ee20000000800 */
[----:B-1----:R-:W-:Y:S01]  /*18b00*/  FFMA.FTZ R28, R5, R3, R28 ;  /* 0x00000003051c7223 */ /* 0x002fe2000001001c */
[--C-:B------:R-:W-:Y:S01]  /*18b10*/  FFMA.FTZ R3, R53, UR39, -R4.reuse ;  /* 0x0000002735037c23 */ /* 0x100fe20008010804 */
[----:B------:R-:W-:-:S02]  /*18b20*/  FFMA.FTZ R53, R59, UR39, -R4 ;  /* 0x000000273b357c23 */ /* 0x000fc40008010804 */
[----:B------:R-:W-:Y:S01]  /*18b30*/  FADD.FTZ R28, R15, R28 ;  /* 0x0000001c0f1c7221 */ /* 0x000fe20000010000 */
[--C-:B------:R-:W-:Y:S01]  /*18b40*/  FFMA.FTZ R15, R55, UR39, -R4.reuse ;  /* 0x00000027370f7c23 */ /* 0x100fe20008010804 */
[----:B------:R-:W-:Y:S01]  /*18b50*/  FFMA.FTZ R55, R61, UR39, -R4 ;  /* 0x000000273d377c23 */ /* 0x000fe20008010804 */
[----:B------:R-:W1:Y:S01]  /*18b60*/  MUFU.EX2 R31, R31 ;  /* 0x0000001f001f7308 */ /* 0x000e620000000800 */
[----:B------:R-:W-:Y:S01]  /*18b70*/  FADD.FTZ R29, R29, R28 ;  /* 0x0000001c1d1d7221 */ /* 0x000fe20000010000 */
[----:B0-----:R-:W-:Y:S01]  /*18b80*/  FADD.FTZ R28, R26, R14 ;  /* 0x0000000e1a1c7221 */ /* 0x001fe20000010000 */
[----:B------:R-:W-:Y:S01]  /*18b90*/  F2FP.F16.F32.PACK_AB R26, R34, R26 ;  /* 0x0000001a221a723e */ /* 0x000fe200000000ff */
[----:B------:R-:W-:Y:S01]  /*18ba0*/  FFMA.FTZ R4, R82, UR39, -R4 ;  /* 0x0000002752047c23 */ /* 0x000fe20008010804 */
[----:B------:R-:W-:Y:S01]  /*18bb0*/  FADD.FTZ R29, R50, R29 ;  /* 0x0000001d321d7221 */ /* 0x000fe20000010000 */
[----:B------:R-:W-:Y:S02]  /*18bc0*/  FADD.FTZ R28, R34, R28 ;  /* 0x0000001c221c7221 */ /* 0x000fe40000010000 */
[----:B------:R-:W0:Y:S01]  /*18bd0*/  MUFU.EX2 R33, R33 ;  /* 0x0000002100217308 */ /* 0x000e220000000800 */
[----:B------:R-:W-:Y:S01]  /*18be0*/  FADD.FTZ R29, R25, R29 ;  /* 0x0000001d191d7221 */ /* 0x000fe20000010000 */
[----:B------:R-:W-:Y:S01]  /*18bf0*/  FADD.FTZ R28, R36, R28 ;  /* 0x0000001c241c7221 */ /* 0x000fe20000010000 */
[----:B---3--:R-:W-:-:S02]  /*18c00*/  F2FP.F16.F32.PACK_AB R25, R27, R25 ;  /* 0x000000191b19723e */ /* 0x008fc400000000ff */
[----:B------:R-:W-:Y:S01]  /*18c10*/  FADD.FTZ R29, R27, R29 ;  /* 0x0000001d1b1d7221 */ /* 0x000fe20000010000 */
[C---:B------:R-:W-:Y:S01]  /*18c20*/  FADD.FTZ R30, R38.reuse, R28 ;  /* 0x0000001c261e7221 */ /* 0x040fe20000010000 */
[----:B------:R-:W-:Y:S01]  /*18c30*/  F2FP.F16.F32.PACK_AB R28, R38, R36 ;  /* 0x00000024261c723e */ /* 0x000fe200000000ff */
[----:B------:R-:W3:Y:S01]  /*18c40*/  MUFU.EX2 R35, R35 ;  /* 0x0000002300237308 */ /* 0x000ee20000000800 */
[----:B-1----:R-:W-:Y:S01]  /*18c50*/  FADD.FTZ R29, R31, R29 ;  /* 0x0000001d1f1d7221 */ /* 0x002fe20000010000 */
[----:B------:R-:W-:-:S04]  /*18c60*/  FADD.FTZ R30, R40, R30 ;  /* 0x0000001e281e7221 */ /* 0x000fc80000010000 */
[----:B------:R-:W-:Y:S02]  /*18c70*/  FADD.FTZ R30, R42, R30 ;  /* 0x0000001e2a1e7221 */ /* 0x000fe40000010000 */
[----:B------:R-:W1:Y:S01]  /*18c80*/  MUFU.EX2 R37, R37 ;  /* 0x0000002500257308 */ /* 0x000e620000000800 */
[C---:B0-----:R-:W-:Y:S01]  /*18c90*/  FADD.FTZ R29, R33.reuse, R29 ;  /* 0x0000001d211d7221 */ /* 0x041fe20000010000 */
[----:B------:R-:W-:Y:S01]  /*18ca0*/  FADD.FTZ R30, R44, R30 ;  /* 0x0000001e2c1e7221 */ /* 0x000fe20000010000 */
[----:B------:R-:W-:-:S05]  /*18cb0*/  F2FP.F16.F32.PACK_AB R27, R33, R31 ;  /* 0x0000001f211b723e */ /* 0x000fca00000000ff */
[----:B------:R-:W0:Y:S01]  /*18cc0*/  MUFU.EX2 R47, R47 ;  /* 0x0000002f002f7308 */ /* 0x000e220000000800 */
[----:B---3--:R-:W-:-:S07]  /*18cd0*/  FADD.FTZ R29, R35, R29 ;  /* 0x0000001d231d7221 */ /* 0x008fce0000010000 */
[----:B------:R-:W3:Y:S01]  /*18ce0*/  MUFU.EX2 R3, R3 ;  /* 0x0000000300037308 */ /* 0x000ee20000000800 */
[----:B------:R-:W-:-:S07]  /*18cf0*/  FADD.FTZ R29, R39, R29 ;  /* 0x0000001d271d7221 */ /* 0x000fce0000010000 */
[----:B------:R-:W4:Y:S01]  /*18d00*/  MUFU.EX2 R15, R15 ;  /* 0x0000000f000f7308 */ /* 0x000f220000000800 */
[----:B------:R-:W-:-:S07]  /*18d10*/  FADD.FTZ R29, R41, R29 ;  /* 0x0000001d291d7221 */ /* 0x000fce0000010000 */
[----:B------:R-:W5:Y:S01]  /*18d20*/  MUFU.EX2 R49, R49 ;  /* 0x0000003100317308 */ /* 0x000f620000000800 */
[----:B------:R-:W-:Y:S01]  /*18d30*/  FADD.FTZ R51, R43, R29 ;  /* 0x0000001d2b337221 */ /* 0x000fe20000010000 */
[----:B------:R-:W-:Y:S01]  /*18d40*/  FADD.FTZ R29, R46, R30 ;  /* 0x0000001e2e1d7221 */ /* 0x000fe20000010000 */
[----:B------:R-:W-:Y:S01]  /*18d50*/  F2FP.F16.F32.PACK_AB R30, R42, R40 ;  /* 0x000000282a1e723e */ /* 0x000fe200000000ff */
[----:B--2---:R2:W-:Y:S01]  /*18d60*/  STSM.16.M88.4 [R83], R24 ;  /* 0x0000001853007844 */ /* 0x0045e20000000200 */
[----:B------:R-:W-:Y:S01]  /*18d70*/  FADD.FTZ R51, R45, R51 ;  /* 0x000000332d337221 */ /* 0x000fe20000010000 */
[----:B------:R-:W-:Y:S02]  /*18d80*/  FADD.FTZ R29, R48, R29 ;  /* 0x0000001d301d7221 */ /* 0x000fe40000010000 */
[----:B------:R-:W2:Y:S01]  /*18d90*/  MUFU.EX2 R53, R53 ;  /* 0x0000003500357308 */ /* 0x000ea20000000800 */
[----:B-1----:R-:W-:Y:S01]  /*18da0*/  FADD.FTZ R51, R37, R51 ;  /* 0x0000003325337221 */ /* 0x002fe20000010000 */
[----:B------:R-:W-:-:S03]  /*18db0*/  FADD.FTZ R40, R52, R29 ;  /* 0x0000001d34287221 */ /* 0x000fc60000010000 */
[----:B0-----:R-:W-:-:S03]  /*18dc0*/  FADD.FTZ R29, R47, R51 ;  /* 0x000000332f1d7221 */ /* 0x001fc60000010000 */
[----:B------:R-:W0:Y:S01]  /*18dd0*/  MUFU.EX2 R55, R55 ;  /* 0x0000003700377308 */ /* 0x000e220000000800 */
[----:B---3--:R-:W-:Y:S01]  /*18de0*/  FADD.FTZ R31, R3, R29 ;  /* 0x0000001d031f7221 */ /* 0x008fe20000010000 */
[----:B------:R-:W-:Y:S01]  /*18df0*/  F2FP.F16.F32.PACK_AB R29, R39, R35 ;  /* 0x00000023271d723e */ /* 0x000fe200000000ff */
[----:B------:R-:W-:Y:S02]  /*18e00*/  FADD.FTZ R40, R54, R40 ;  /* 0x0000002836287221 */ /* 0x000fe40000010000 */
[----:B----4-:R-:W-:Y:S01]  /*18e10*/  FADD.FTZ R33, R15, R31 ;  /* 0x0000001f0f217221 */ /* 0x010fe20000010000 */
[----:B------:R-:W-:Y:S01]  /*18e20*/  F2FP.F16.F32.PACK_AB R31, R43, R41 ;  /* 0x000000292b1f723e */ /* 0x000fe200000000ff */
[----:B------:R-:W-:Y:S01]  /*18e30*/  FADD.FTZ R40, R56, R40 ;  /* 0x0000002838287221 */ /* 0x000fe20000010000 */
[----:B------:R-:W1:Y:S01]  /*18e40*/  MUFU.EX2 R14, R63 ;  /* 0x0000003f000e7308 */ /* 0x000e620000000800 */
[----:B------:R-:W3:Y:S01]  /*18e50*/  LDL R41, [R1+0x20] ;  /* 0x0000200001297983 */ /* 0x000ee20000100800 */
[----:B-----5:R-:W-:-:S06]  /*18e60*/  FADD.FTZ R42, R49, R33 ;  /* 0x00000021312a7221 */ /* 0x020fcc0000010000 */
[----:B------:R-:W4:Y:S01]  /*18e70*/  MUFU.EX2 R34, R65 ;  /* 0x0000004100227308 */ /* 0x000f220000000800 */
[----:B--2---:R-:W-:Y:S01]  /*18e80*/  FADD.FTZ R42, R53, R42 ;  /* 0x0000002a352a7221 */ /* 0x004fe20000010000 */
[----:B------:R-:W-:Y:S02]  /*18e90*/  F2FP.F16.F32.PACK_AB R44, R46, R44 ;  /* 0x0000002c2e2c723e */ /* 0x000fe400000000ff */
[----:B------:R-:W-:Y:S02]  /*18ea0*/  F2FP.F16.F32.PACK_AB R45, R37, R45 ;  /* 0x0000002d252d723e */ /* 0x000fe400000000ff */
[----:B------:R-:W-:Y:S02]  /*18eb0*/  F2FP.F16.F32.PACK_AB R47, R3, R47 ;  /* 0x0000002f032f723e */ /* 0x000fe400000000ff */
[----:B------:R-:W-:Y:S01]  /*18ec0*/  F2FP.F16.F32.PACK_AB R24, R56, R54 ;  /* 0x000000363818723e */ /* 0x000fe200000000ff */
[----:B------:R-:W2:Y:S01]  /*18ed0*/  MUFU.EX2 R38, R67 ;  /* 0x0000004300267308 */ /* 0x000ea20000000800 */
[----:B------:R-:W-:-:S02]  /*18ee0*/  F2FP.F16.F32.PACK_AB R46, R52, R48 ;  /* 0x00000030342e723e */ /* 0x000fc400000000ff */
[----:B------:R-:W-:Y:S02]  /*18ef0*/  F2FP.F16.F32.PACK_AB R26, R60, R58 ;  /* 0x0000003a3c1a723e */ /* 0x000fe400000000ff */
[----:B------:R-:W-:Y:S02]  /*18f00*/  F2FP.F16.F32.PACK_AB R25, R49, R15 ;  /* 0x0000000f3119723e */ /* 0x000fe400000000ff */
[C---:B0-----:R-:W-:Y:S01]  /*18f10*/  F2FP.F16.F32.PACK_AB R27, R55.reuse, R53 ;  /* 0x00000035371b723e */ /* 0x041fe200000000ff */
[----:B------:R-:W-:Y:S01]  /*18f20*/  FADD.FTZ R35, R55, R42 ;  /* 0x0000002a37237221 */ /* 0x000fe20000010000 */
[----:B------:R-:W-:Y:S01]  /*18f30*/  STSM.16.M88.4 [R139], R28 ;  /* 0x0000001c8b007844 */ /* 0x000fe20000000200 */
[----:B------:R-:W-:Y:S01]  /*18f40*/  FADD.FTZ R40, R58, R40 ;  /* 0x000000283a287221 */ /* 0x000fe20000010000 */
[----:B------:R-:W0:Y:S02]  /*18f50*/  MUFU.EX2 R50, R69 ;  /* 0x0000004500327308 */ /* 0x000e240000000800 */
[----:B------:R-:W-:Y:S01]  /*18f60*/  STSM.16.M88.4 [R138], R44 ;  /* 0x0000002c8a007844 */ /* 0x000fe20000000200 */
[----:B-1----:R-:W-:-:S03]  /*18f70*/  FADD.FTZ R35, R14, R35 ;  /* 0x000000230e237221 */ /* 0x002fc60000010000 */
[----:B------:R4:W-:Y:S02]  /*18f80*/  STSM.16.M88.4 [R137+0x27800], R24 ;  /* 0x0278001889007844 */ /* 0x0009e40000000200 */
[----:B------:R-:W1:Y:S08]  /*18f90*/  MUFU.EX2 R36, R71 ;  /* 0x0000004700247308 */ /* 0x000e700000000800 */
[----:B------:R-:W5:Y:S01]  /*18fa0*/  MUFU.EX2 R73, R73 ;  /* 0x0000004900497308 */ /* 0x000f620000000800 */
[----:B----4-:R-:W-:-:S02]  /*18fb0*/  F2FP.F16.F32.PACK_AB R25, R34, R14 ;  /* 0x0000000e2219723e */ /* 0x010fc400000000ff */
[----:B------:R-:W4:Y:S01]  /*18fc0*/  LDL R14, [R1+0x3c] ;  /* 0x00003c00010e7983 */ /* 0x000f220000100800 */
[----:B------:R-:W-:-:S04]  /*18fd0*/  FADD.FTZ R33, R60, R40 ;  /* 0x000000283c217221 */ /* 0x000fc80000010000 */
[----:B------:R-:W5:Y:S01]  /*18fe0*/  MUFU.EX2 R75, R75 ;  /* 0x0000004b004b7308 */ /* 0x000f620000000800 */
[----:B------:R-:W-:Y:S01]  /*18ff0*/  FADD.FTZ R33, R62, R33 ;  /* 0x000000213e217221 */ /* 0x000fe20000010000 */
[----:B------:R-:W-:-:S03]  /*19000*/  FADD.FTZ R35, R34, R35 ;  /* 0x0000002322237221 */ /* 0x000fc60000010000 */
[----:B------:R-:W-:Y:S01]  /*19010*/  FADD.FTZ R39, R64, R33 ;  /* 0x0000002140277221 */ /* 0x000fe20000010000 */
[----:B--2---:R-:W-:Y:S02]  /*19020*/  FADD.FTZ R35, R38, R35 ;  /* 0x0000002326237221 */ /* 0x004fe40000010000 */
[----:B------:R-:W2:Y:S01]  /*19030*/  MUFU.EX2 R77, R77 ;  /* 0x0000004d004d7308 */ /* 0x000ea20000000800 */
[----:B------:R-:W-:Y:S01]  /*19040*/  FADD.FTZ R39, R66, R39 ;  /* 0x0000002742277221 */ /* 0x000fe20000010000 */
[----:B0-----:R-:W-:-:S03]  /*19050*/  FADD.FTZ R35, R50, R35 ;  /* 0x0000002332237221 */ /* 0x001fc60000010000 */
[----:B------:R-:W-:Y:S01]  /*19060*/  FADD.FTZ R39, R68, R39 ;  /* 0x0000002744277221 */ /* 0x000fe20000010000 */
[----:B-1----:R-:W-:Y:S02]  /*19070*/  FADD.FTZ R28, R36, R35 ;  /* 0x00000023241c7221 */ /* 0x002fe40000010000 */
[----:B------:R-:W0:Y:S01]  /*19080*/  MUFU.EX2 R32, R80 ;  /* 0x0000005000207308 */ /* 0x000e220000000800 */
[----:B------:R-:W-:Y:S01]  /*19090*/  FADD.FTZ R39, R70, R39 ;  /* 0x0000002746277221 */ /* 0x000fe20000010000 */
[----:B-----5:R-:W-:-:S06]  /*190a0*/  FADD.FTZ R28, R73, R28 ;  /* 0x0000001c491c7221 */ /* 0x020fcc0000010000 */
[----:B------:R-:W1:Y:S01]  /*190b0*/  MUFU.EX2 R33, R78 ;  /* 0x0000004e00217308 */ /* 0x000e620000000800 */
[----:B------:R-:W-:-:S07]  /*190c0*/  FADD.FTZ R39, R72, R39 ;  /* 0x0000002748277221 */ /* 0x000fce0000010000 */
[----:B------:R-:W5:Y:S08]  /*190d0*/  MUFU.EX2 R40, R79 ;  /* 0x0000004f00287308 */ /* 0x000f700000000800 */
[----:B------:R-:W-:Y:S08]  /*190e0*/  MUFU.EX2 R81, R81 ;  /* 0x0000005100517308 */ /* 0x000ff00000000800 */
[----:B------:R-:W5:Y:S01]  /*190f0*/  MUFU.EX2 R52, R4 ;  /* 0x0000000400347308 */ /* 0x000f620000000800 */
[----:B------:R-:W-:Y:S01]  /*19100*/  FADD.FTZ R39, R74, R39 ;  /* 0x000000274a277221 */ /* 0x000fe20000010000 */
[----:B------:R-:W-:-:S03]  /*19110*/  FADD.FTZ R42, R75, R28 ;  /* 0x0000001c4b2a7221 */ /* 0x000fc60000010000 */
[----:B------:R-:W-:Y:S01]  /*19120*/  FADD.FTZ R39, R76, R39 ;  /* 0x000000274c277221 */ /* 0x000fe20000010000 */
[----:B--2---:R-:W-:Y:S01]  /*19130*/  FADD.FTZ R42, R77, R42 ;  /* 0x0000002a4d2a7221 */ /* 0x004fe20000010000 */
[----:B------:R-:W-:Y:S02]  /*19140*/  F2FP.F16.F32.PACK_AB R24, R64, R62 ;  /* 0x0000003e4018723e */ /* 0x000fe400000000ff */
[----:B------:R-:W-:Y:S01]  /*19150*/  F2FP.F16.F32.PACK_AB R26, R68, R66 ;  /* 0x00000042441a723e */ /* 0x000fe200000000ff */
[----:B0-----:R-:W-:Y:S01]  /*19160*/  FADD.FTZ R48, R32, R39 ;  /* 0x0000002720307221 */ /* 0x001fe20000010000 */
[----:B------:R-:W-:Y:S01]  /*19170*/  F2FP.F16.F32.PACK_AB R27, R50, R38 ;  /* 0x00000026321b723e */ /* 0x000fe200000000ff */
[----:B-1----:R-:W-:Y:S01]  /*19180*/  FADD.FTZ R3, R33, R42 ;  /* 0x0000002a21037221 */ /* 0x002fe20000010000 */
[----:B------:R-:W-:Y:S02]  /*19190*/  F2FP.F16.F32.PACK_AB R28, R72, R70 ;  /* 0x00000046481c723e */ /* 0x000fe400000000ff */
[----:B------:R-:W-:-:S02]  /*191a0*/  F2FP.F16.F32.PACK_AB R30, R76, R74 ;  /* 0x0000004a4c1e723e */ /* 0x000fc400000000ff */
[----:B------:R-:W-:Y:S02]  /*191b0*/  F2FP.F16.F32.PACK_AB R29, R73, R36 ;  /* 0x00000024491d723e */ /* 0x000fe400000000ff */
[----:B------:R-:W-:Y:S02]  /*191c0*/  F2FP.F16.F32.PACK_AB R31, R77, R75 ;  /* 0x0000004b4d1f723e */ /* 0x000fe400000000ff */
[----:B------:R-:W-:Y:S02]  /*191d0*/  F2FP.F16.F32.PACK_AB R32, R141, R32 ;  /* 0x000000208d20723e */ /* 0x000fe400000000ff */
[----:B-----5:R-:W-:Y:S02]  /*191e0*/  F2FP.F16.F32.PACK_AB R33, R40, R33 ;  /* 0x000000212821723e */ /* 0x020fe400000000ff */
[----:B------:R-:W-:Y:S02]  /*191f0*/  F2FP.F16.F32.PACK_AB R34, R11, R84 ;  /* 0x000000540b22723e */ /* 0x000fe400000000ff */
[----:B------:R-:W-:Y:S01]  /*19200*/  F2FP.F16.F32.PACK_AB R35, R52, R81 ;  /* 0x000000513423723e */ /* 0x000fe200000000ff */
[----:B------:R-:W-:Y:S01]  /*19210*/  FADD.FTZ R15, R141, R48 ;  /* 0x000000308d0f7221 */ /* 0x000fe20000010000 */
[----:B------:R-:W-:-:S03]  /*19220*/  FADD.FTZ R4, R40, R3 ;  /* 0x0000000328047221 */ /* 0x000fc60000010000 */
        /* <DEDUP_REMOVED lines=52> */
[----:B------:R-:W-:Y:S01]  /*19570*/  IMAD.MOV.U32 R11, RZ, RZ, R17 ;  /* 0x000000ffff0b7224 */ /* 0x000fe200078e0011 */
[----:B------:R-:W-:Y:S01]  /*19580*/  MOV R8, R12 ;  /* 0x0000000c00087202 */ /* 0x000fe20000000f00 */
[----:B------:R-:W-:Y:S01]  /*19590*/  IMAD.MOV.U32 R5, RZ, RZ, R13 ;  /* 0x000000ffff057224 */ /* 0x000fe200078e000d */
[----:B---3--:R0:W-:Y:S04]  /*195a0*/  STSM.16.M88.4 [R41], R24 ;  /* 0x0000001829007844 */ /* 0x0081e80000000200 */
[----:B------:R0:W-:Y:S04]  /*195b0*/  STSM.16.M88.4 [R139+0x6000], R28 ;  /* 0x0060001c8b007844 */ /* 0x0001e80000000200 */
[----:B------:R0:W-:Y:S01]  /*195c0*/  STSM.16.M88.4 [R138+0x6000], R32 ;  /* 0x006000208a007844 */ /* 0x0001e20000000200 */
[----:B------:R1:W-:Y:S06]  /*195d0*/  MEMBAR.ALL.CTA ;  /* 0x0000000000007992 */ /* 0x0003ec0000008000 */
[----:B-1----:R-:W1:Y:S01]  /*195e0*/  FENCE.VIEW.ASYNC.S ;  /* 0x00000000000073c6 */ /* 0x002e620000000000 */
[C---:B----4-:R-:W-:Y:S01]  /*195f0*/  ISETP.GT.AND P2, PT, R0.reuse, R14, PT ;  /* 0x0000000e0000720c */ /* 0x050fe20003f44270 */
[----:B------:R-:W-:-:S02]  /*19600*/  VIADD R0, R0, 0xffffffff ;  /* 0xffffffff00007836 */ /* 0x000fc40000000000 */
[----:B------:R-:W-:Y:S01]  /*19610*/  IMAD.MOV.U32 R14, RZ, RZ, R22 ;  /* 0x000000ffff0e7224 */ /* 0x000fe200078e0016 */
[----:B-1----:R-:W-:-:S09]  /*19620*/  NOP ;  /* 0x0000000000007918 */ /* 0x002fd20000000000 */
[----:B0-----:R-:W-:Y:S05]  /*19630*/  @P2 BRA `(.L_x_9541) ;  /* 0xffffffc400242947 */ /* 0x001fea000383ffff */
.L_x_9523:
[----:B------:R-:W-:Y:S05]  /*19640*/  WARPSYNC.ALL ;  /* 0x0000000000007948 */ /* 0x000fea0003800000 */
[----:B------:R-:W-:Y:S06]  /*19650*/  BAR.ARV 0x8, 0x1a0 ;  /* 0x0206800000007b1d */ /* 0x000fec0000002000 */
[----:B------:R-:W-:Y:S05]  /*19660*/  @!P0 BRA `(.L_x_9542) ;  /* 0x0000000000048947 */ /* 0x000fea0003800000 */
[----:B------:R-:W-:Y:S01]  /*19670*/  BPT.TRAP 0x1 ;  /* 0x000000040000795c */ /* 0x000fe20000300000 */
.L_x_9542:
[----:B------:R-:W-:Y:S01]  /*19680*/  IMAD R11, R17, 0x8, R2 ;  /* 0x00000008110b7824 */ /* 0x000fe200078e0202 */
[----:B------:R-:W-:-:S04]  /*19690*/  SHF.L.U32 R0, R22, 0x1f, RZ ;  /* 0x0000001f16007819 */ /* 0x000fc800000006ff */
[----:B------:R0:W1:Y:S01]  /*196a0*/  SYNCS.PHASECHK.TRANS64.TRYWAIT P2, [R11+URZ+0x2d850], R0 ;  /* 0x02d850000b0075a7 */ /* 0x000062000804017f */
[----:B------:R-:W-:Y:S05]  /*196b0*/  @!P0 BRA `(.L_x_9543) ;  /* 0x0000000000048947 */ /* 0x000fea0003800000 */
[----:B------:R-:W-:Y:S01]  /*196c0*/  BPT.TRAP 0x1 ;  /* 0x000000040000795c */ /* 0x000fe20000300000 */
.L_x_9543:
[----:B------:R-:W2:Y:S01]  /*196d0*/  LDL.LU R5, [R1+0x38] ;  /* 0x0000380001057983 */ /* 0x000ea20000300800 */
[----:B------:R-:W-:Y:S02]  /*196e0*/  VIADD R2, R2, 0x400 ;  /* 0x0000040002027836 */ /* 0x000fe40000000000 */
[----:B------:R-:W-:-:S03]  /*196f0*/  IMAD.MOV.U32 R9, RZ, RZ, 0x40000040 ;  /* 0x40000040ff097424 */ /* 0x000fc600078e00ff */
[----:B------:R-:W-:-:S04]  /*19700*/  SHF.R.U32.HI R2, RZ, 0x4, R2 ;  /* 0x00000004ff027819 */ /* 0x000fc80000011602 */
[----:B------:R-:W-:-:S04]  /*19710*/  LOP3.LUT R2, R2, 0x3fff, RZ, 0xc0, !PT ;  /* 0x00003fff02027812 */ /* 0x000fc800078ec0ff */
[----:B------:R-:W-:Y:S02]  /*19720*/  LOP3.LUT R2, R2, 0x2000000, RZ, 0xfc, !PT ;  /* 0x0200000002027812 */ /* 0x000fe400078efcff */
[----:B--2---:R-:W-:Y:S01]  /*19730*/  LOP3.LUT R8, R5, 0x10000, RZ, 0xfc, !PT ;  /* 0x0001000005087812 */ /* 0x004fe200078efcff */
[----:B-1----:R-:W-:Y:S06]  /*19740*/  @P2 BRA `(.L_x_9544) ;  /* 0x0000000000082947 */ /* 0x002fec0003800000 */
[----:B------:R-:W1:Y:S02]  /*19750*/  SYNCS.PHASECHK.TRANS64.TRYWAIT P0, [R11+URZ+0x2d850], R0 ;  /* 0x02d850000b0075a7 */ /* 0x000e64000800017f */
[----:B-1----:R-:W-:Y:S05]  /*19760*/  @!P0 BRA `(.L_x_9545) ;  /* 0x0000009000088947 */ /* 0x002fea0003800000 */
.L_x_9544:
[----:B------:R-:W-:Y:S01]  /*19770*/  IMAD R6, R17, 0x600, R2 ;  /* 0x0000060011067824 */ /* 0x000fe200078e0202 */
[----:B------:R-:W2:Y:S01]  /*19780*/  LDL.LU R24, [R1+0x4c] ;  /* 0x00004c0001187983 */ /* 0x000ea20000300800 */
[----:B------:R-:W-:Y:S01]  /*19790*/  IMAD.MOV.U32 R7, RZ, RZ, -0x7fffffe0 ;  /* 0x80000020ff077424 */ /* 0x000fe200078e00ff */
[----:B------:R-:W-:Y:S05]  /*197a0*/  WARPSYNC.ALL ;  /* 0x0000000000007948 */ /* 0x000fea0003800000 */
[C---:B------:R-:W-:Y:S01]  /*197b0*/  R2UR UR4, R8.reuse ;  /* 0x00000000080472ca */ /* 0x040fe200000e0000 */
[----:B------:R-:W-:Y:S01]  /*197c0*/  WARPGROUP.ARRIVE ;  /* 0x00000000000079c5 */ /* 0x000fe20000000000 */
[----:B------:R-:W-:Y:S01]  /*197d0*/  R2UR UR5, R9 ;  /* 0x00000000090572ca */ /* 0x000fe200000e0000 */
[----:B------:R-:W-:Y:S01]  /*197e0*/  VIADD R20, R8, 0x2 ;  /* 0x0000000208147836 */ /* 0x000fe20000000000 */
[C---:B------:R-:W-:Y:S01]  /*197f0*/  R2UR UR6, R6.reuse ;  /* 0x00000000060672ca */ /* 0x040fe200000e0000 */
[----:B------:R-:W-:Y:S01]  /*19800*/  VIADD R14, R6, 0x40 ;  /* 0x00000040060e7836 */ /* 0x000fe20000000000 */
[----:B------:R-:W-:Y:S01]  /*19810*/  R2UR UR7, R7 ;  /* 0x00000000070772ca */ /* 0x000fe200000e0000 */
[----:B------:R-:W-:Y:S01]  /*19820*/  IMAD.MOV.U32 R21, RZ, RZ, 0x40000040 ;  /* 0x40000040ff157424 */ /* 0x000fe200078e00ff */
[----:B------:R-:W3:Y:S01]  /*19830*/  SHFL.BFLY PT, R5, R4, 0x2, 0x1f ;  /* 0x0c401f0004057f89 */ /* 0x000ee200000e0000 */
[----:B------:R-:W-:-:S02]  /*19840*/  IMAD.MOV.U32 R15, RZ, RZ, -0x7fffffe0 ;  /* 0x80000020ff0f7424 */ /* 0x000fc400078e00ff */
[----:B------:R-:W-:Y:S01]  /*19850*/  IMAD.MOV.U32 R9, RZ, RZ, 0x40000040 ;  /* 0x40000040ff097424 */ /* 0x000fe200078e00ff */
[----:B01----:R-:W0:Y:S01]  /*19860*/  SHFL.BFLY PT, R0, R3, 0x2, 0x1f ;  /* 0x0c401f0003007f89 */ /* 0x003e2200000e0000 */
[----:B------:R-:W-:Y:S02]  /*19870*/  IMAD.MOV.U32 R7, RZ, RZ, -0x7fffffe0 ;  /* 0x80000020ff077424 */ /* 0x000fe400078e00ff */
[----:B------:R-:W-:-:S04]  /*19880*/  VIADD R17, R17, 0x1 ;  /* 0x0000000111117836 */ /* 0x000fc80000000000 */
[----:B------:R-:W-:Y:S01]  /*19890*/  HGMMA.64x96x16.F32 R88, gdesc[UR4].tnspB, R88, gsb0 ;  /* 0x41600000045879f0 */ /* 0x000fe20008000858 */
[----:B------:R-:W-:Y:S01]  /*198a0*/  R2UR UR4, R20 ;  /* 0x00000000140472ca */ /* 0x000fe200000e0000 */
[----:B------:R-:W-:Y:S01]  /*198b0*/  VIADD R20, R8, 0x4 ;  /* 0x0000000408147836 */ /* 0x000fe20000000000 */
[----:B------:R-:W-:Y:S01]  /*198c0*/  R2UR UR5, R21 ;  /* 0x00000000150572ca */ /* 0x000fe200000e0000 */
[----:B------:R-:W-:Y:S01]  /*198d0*/  IMAD.MOV.U32 R21, RZ, RZ, 0x40000040 ;  /* 0x40000040ff157424 */ /* 0x000fe200078e00ff */
[----:B------:R-:W-:Y:S01]  /*198e0*/  R2UR UR6, R14 ;  /* 0x000000000e0672ca */ /* 0x000fe200000e0000 */
[----:B------:R-:W-:Y:S01]  /*198f0*/  VIADD R14, R6, 0x80 ;  /* 0x00000080060e7836 */ /* 0x000fe20000000000 */
[----:B------:R-:W-:Y:S01]  /*19900*/  R2UR UR7, R15 ;  /* 0x000000000f0772ca */ /* 0x000fe200000e0000 */
[----:B------:R-:W-:Y:S01]  /*19910*/  IMAD.MOV.U32 R15, RZ, RZ, -0x7fffffe0 ;  /* 0x80000020ff0f7424 */ /* 0x000fe200078e00ff */
[----:B------:R-:W-:Y:S01]  /*19920*/  ISETP.NE.AND P2, PT, R17, 0x2, PT ;  /* 0x000000021100780c */ /* 0x000fe20003f45270 */
[----:B---3--:R-:W-:Y:S01]  /*19930*/  FADD.FTZ R5, R5, R4 ;  /* 0x0000000405057221 */ /* 0x008fe20000010000 */
[----:B------:R-:W-:-:S02]  /*19940*/  IMAD.MOV.U32 R4, RZ, RZ, RZ ;  /* 0x000000ffff047224 */ /* 0x000fc400078e00ff */
[----:B------:R-:W-:Y:S01]  /*19950*/  SEL R17, R17, RZ, P2 ;  /* 0x000000ff11117207 */ /* 0x000fe20001000000 */
[----:B0-----:R-:W-:Y:S01]  /*19960*/  FADD.FTZ R2, R0, R3 ;  /* 0x0000000300027221 */ /* 0x001fe20000010000 */
[----:B------:R-:W-:Y:S01]  /*19970*/  SEL R3, RZ, 0x1, P2 ;  /* 0x00000001ff037807 */ /* 0x000fe20001000000 */
[----:B------:R-:W0:Y:S03]  /*19980*/  SHFL.BFLY PT, R0, R5, 0x1, 0x1f ;  /* 0x0c201f0005007f89 */ /* 0x000e2600000e0000 */
[----:B------:R-:W-:Y:S01]  /*19990*/  LOP3.LUT R22, R22, R3, RZ, 0x3c, !PT ;  /* 0x0000000316167212 */ /* 0x000fe200078e3cff */
[----:B------:R-:W-:Y:S01]  /*199a0*/  IMAD.MOV.U32 R3, RZ, RZ, -0x800000 ;  /* 0xff800000ff037424 */ /* 0x000fe200078e00ff */
[----:B------:R-:W-:Y:S02]  /*199b0*/  WARPGROUP.DEPBAR.LE gsb0, 0x0 ;  /* 0x00008000000079c5 */ /* 0x000fe40000010000 */
[----:B------:R-:W-:-:S06]  /*199c0*/  WARPGROUP.ARRIVE ;  /* 0x00000000000079c5 */ /* 0x000fcc0000000000 */
        /* <DEDUP_REMOVED lines=9> */
[----:B------:R-:W-:Y:S02]  /*19a60*/  WARPGROUP.DEPBAR.LE gsb0, 0x0 ;  /* 0x00008000000079c5 */ /* 0x000fe40000010000 */
[----:B------:R-:W-:-:S09]  /*19a70*/  WARPGROUP.ARRIVE ;  /* 0x00000000000079c5 */ /* 0x000fd20000000000 */
[----:B------:R-:W-:Y:S01]  /*19a80*/  HGMMA.64x96x16.F32 R88, gdesc[UR4].tnspB, R88, gsb0 ;  /* 0x41600000045879f0 */ /* 0x000fe20008000858 */
[----:B------:R-:W-:Y:S01]  /*19a90*/  R2UR UR4, R20 ;  /* 0x00000000140472ca */ /* 0x000fe200000e0000 */
[----:B------:R-:W-:Y:S01]  /*19aa0*/  VIADD R20, R8, 0x600 ;  /* 0x0000060008147836 */ /* 0x000fe20000000000 */
[----:B------:R-:W-:Y:S02]  /*19ab0*/  R2UR UR5, R21 ;  /* 0x00000000150572ca */ /* 0x000fe400000e0000 */
[----:B------:R-:W-:Y:S01]  /*19ac0*/  R2UR UR6, R14 ;  /* 0x000000000e0672ca */ /* 0x000fe200000e0000 */
[----:B------:R-:W-:Y:S01]  /*19ad0*/  VIADD R14, R6, 0x100 ;  /* 0x00000100060e7836 */ /* 0x000fe20000000000 */
[----:B------:R-:W-:Y:S01]  /*19ae0*/  R2UR UR7, R15 ;  /* 0x000000000f0772ca */ /* 0x000fe200000e0000 */
[----:B------:R-:W-:Y:S01]  /*19af0*/  IMAD.MOV.U32 R15, RZ, RZ, -0x7fffffe0 ;  /* 0x80000020ff0f7424 */ /* 0x000fe200078e00ff */
[----:B------:R-:W-:Y:S01]  /*19b00*/  MOV R21, 0x40000040 ;  /* 0x4000004000157802 */ /* 0x000fe20000000f00 */
[----:B--2---:R-:W-:-:S05]  /*19b10*/  VIADD R24, R24, 0x1 ;  /* 0x0000000118187836 */ /* 0x004fca0000000000 */
[----:B------:R-:W-:Y:S01]  /*19b20*/  STL [R1+0x4c], R24 ;  /* 0x00004c1801007387 */ /* 0x000fe20000100800 */
        /* <DEDUP_REMOVED lines=21> */
[----:B------:R-:W-:Y:S02]  /*19c80*/  IMAD.MOV.U32 R15, RZ, RZ, -0x7fffffe0 ;  /* 0x80000020ff0f7424 */ /* 0x000fe400078e00ff */
[----:B------:R-:W-:-:S02]  /*19c90*/  VIADD R8, R8, 0x606 ;  /* 0x0000060608087836 */ /* 0x000fc40000000000 */
[----:B------:R-:W-:Y:S01]  /*19ca0*/  VIADD R6, R6, 0x1c0 ;  /* 0x000001c006067836 */ /* 0x000fe20000000000 */
[----:B------:R-:W-:Y:S02]  /*19cb0*/  WARPGROUP.DEPBAR.LE gsb0, 0x0 ;  /* 0x00008000000079c5 */ /* 0x000fe40000010000 */
[----:B------:R-:W-:-:S06]  /*19cc0*/  WARPGROUP.ARRIVE ;  /* 0x00000000000079c5 */ /* 0x000fcc0000000000 */
        /* <DEDUP_REMOVED lines=8> */
[----:B------:R-:W-:Y:S01]  /*19d50*/  R2UR UR4, R8 ;  /* 0x00000000080472ca */ /* 0x000fe200000e0000 */
[----:B0-----:R-:W-:Y:S01]  /*19d60*/  FADD.FTZ R8, R5, R0 ;  /* 0x0000000005087221 */ /* 0x001fe20000010000 */
[----:B------:R-:W-:Y:S01]  /*19d70*/  R2UR UR5, R9 ;  /* 0x00000000090572ca */ /* 0x000fe200000e0000 */
[----:B------:R-:W-:Y:S01]  /*19d80*/  @!P1 VIADD R9, R11, 0x2d860 ;  /* 0x0002d8600b099836 */ /* 0x000fe20000000000 */
[----:B------:R-:W-:Y:S01]  /*19d90*/  R2UR UR6, R6 ;  /* 0x00000000060672ca */ /* 0x000fe200000e0000 */
[----:B------:R-:W-:Y:S01]  /*19da0*/  IMAD.U32 R5, RZ, RZ, UR39 ;  /* 0x00000027ff057e24 */ /* 0x000fe2000f8e00ff */
[----:B------:R-:W-:Y:S01]  /*19db0*/  R2UR UR7, R7 ;  /* 0x00000000070772ca */ /* 0x000fe200000e0000 */
[----:B------:R-:W-:Y:S01]  /*19dc0*/  IMAD.U32 R11, RZ, RZ, UR39 ;  /* 0x00000027ff0b7e24 */ /* 0x000fe2000f8e00ff */
[----:B------:R-:W0:Y:S01]  /*19dd0*/  SHFL.BFLY PT, R7, R2, 0x1, 0x1f ;  /* 0x0c201f0002077f89 */ /* 0x000e2200000e0000 */
[----:B------:R-:W-:Y:S01]  /*19de0*/  FSETP.NE.FTZ.AND P0, PT, R8, RZ, PT ;  /* 0x000000ff0800720b */ /* 0x000fe20003f15000 */
[----:B------:R-:W-:Y:S01]  /*19df0*/  IMAD.MOV.U32 R0, RZ, RZ, -0x800000 ;  /* 0xff800000ff007424 */ /* 0x000fe200078e00ff */
[----:B------:R-:W-:-:S11]  /*19e00*/  @!P1 PRMT R9, RZ, 0x654, R9 ;  /* 0x00000654ff099816 */ /* 0x000fd60000000009 */
[----:B------:R-:W1:Y:S01]  /*19e10*/  @P0 MUFU.LG2 R6, R8 ;  /* 0x0000000800060308 */ /* 0x000e620000000c00 */
[----:B------:R-:W-:-:S07]  /*19e20*/  @P0 FMUL.FTZ R5, R5, 0.69314718246459960938 ;  /* 0x3f31721805050820 */ /* 0x000fce0000410000 */
[----:B------:R-:W-:Y:S01]  /*19e30*/  @P0 MUFU.RCP R4, R8 ;  /* 0x0000000800040308 */ /* 0x000fe20000001000 */
[----:B0-----:R-:W-:Y:S01]  /*19e40*/  FADD.FTZ R10, R2, R7 ;  /* 0x00000007020a7221 */ /* 0x001fe20000010000 */
[----:B------:R-:W-:-:S04]  /*19e50*/  MOV R2, RZ ;  /* 0x000000ff00027202 */ /* 0x000fc80000000f00 */
[----:B------:R-:W-:Y:S01]  /*19e60*/  FSETP.NE.FTZ.AND P3, PT, R10, RZ, PT ;  /* 0x000000ff0a00720b */ /* 0x000fe20003f75000 */
[----:B-1----:R-:W-:-:S04]  /*19e70*/  @P0 FMUL.FTZ R6, R6, 0.69314718246459960938 ;  /* 0x3f31721806060820 */ /* 0x002fc80000410000 */
        /* <DEDUP_REMOVED lines=9> */
[----:B------:R-:W-:Y:S03]  /*19f10*/  HGMMA.64x96x16.F32 R88, gdesc[UR4].tnspB, R88, gsb0 ;  /* 0x41600000045879f0 */ /* 0x000fe60008000858 */
        /* <DEDUP_REMOVED lines=50> */
.L_x_9430:
[----:B------:R-:W-:Y:S05]  /*1a240*/  WARPSYNC.ALL ;  /* 0x0000000000007948 */ /* 0x000fea0003800000 */
[----:B------:R-:W0:Y:S08]  /*1a250*/  S2UR UR5, SR_CgaCtaId ;  /* 0x00000000000579c3 */ /* 0x000e300000008800 */
[----:B------:R-:W-:Y:S06]  /*1a260*/  BAR.SYNC.DEFER_BLOCKING 0x5, 0x1a0 ;  /* 0x0146800000007b1d */ /* 0x000fec0000010000 */
[----:B------:R-:W-:Y:S01]  /*1a270*/  UMOV UR4, 0x400 ;  /* 0x0000040000047882 */ /* 0x000fe20000000000 */
[----:B------:R-:W-:Y:S01]  /*1a280*/  BSSY B0, `(.L_x_9546) ;  /* 0x0000190000007945 */ /* 0x000fe20003800000 */
[----:B------:R-:W1:Y:S01]  /*1a290*/  S2R R46, SR_TID.X ;  /* 0x00000000002e7919 */ /* 0x000e620000002100 */
[----:B0-----:R-:W-:-:S06]  /*1a2a0*/  ULEA UR4, UR5, UR4, 0x18 ;  /* 0x0000000405047291 */ /* 0x001fcc000f8ec03f */
[----:B------:R-:W-:-:S05]  /*1a2b0*/  IMAD.U32 R2, RZ, RZ, UR4 ;  /* 0x00000004ff027e24 */ /* 0x000fca000f8e00ff */
[----:B------:R-:W0:Y:S01]  /*1a2c0*/  LDS.128 R8, [R2+0x2d8d0] ;  /* 0x02d8d00002087984 */ /* 0x000e220000000c00 */
[----:B-1----:R-:W-:-:S05]  /*1a2d0*/  VIADD R32, R46, 0xffffff80 ;  /* 0xffffff802e207836 */ /* 0x002fca0000000000 */
[----:B------:R-:W-:-:S04]  /*1a2e0*/  SHF.R.S32.HI R33, RZ, 0x1f, R32 ;  /* 0x0000001fff217819 */ /* 0x000fc80000011420 */
[----:B------:R-:W-:-:S04]  /*1a2f0*/  LEA.HI R20, R33, R32, RZ, 0x2 ;  /* 0x0000002021147211 */ /* 0x000fc800078f10ff */
[----:B------:R-:W-:Y:S02]  /*1a300*/  LOP3.LUT R5, R20, 0x1ffffffc, RZ, 0xc0, !PT ;  /* 0x1ffffffc14057812 */ /* 0x000fe400078ec0ff */
[----:B------:R-:W-:-:S03]  /*1a310*/  SHF.R.S32.HI R20, RZ, 0x2, R20 ;  /* 0x00000002ff147819 */ /* 0x000fc60000011414 */
[----:B------:R-:W-:-:S04]  /*1a320*/  IMAD.IADD R5, R32, 0x1, -R5 ;  /* 0x0000000120057824 */ /* 0x000fc800078e0a05 */
[----:B------:R-:W-:Y:S01]  /*1a330*/  IMAD.SHL.U32 R36, R5, 0x8, RZ ;  /* 0x0000000805247824 */ /* 0x000fe200078e00ff */
[----:B0-----:R0:W-:Y:S04]  /*1a340*/  STL.64 [R1+0x30], R8 ;  /* 0x0000300801007387 */ /* 0x0011e80000100a00 */
[----:B------:R0:W-:Y:S01]  /*1a350*/  STL.64 [R1+0x38], R10 ;  /* 0x0000380a01007387 */ /* 0x0001e20000100a00 */
[----:B------:R-:W-:Y:S06]  /*1a360*/  BAR.ARV 0x4, 0x1a0 ;  /* 0x0106800000007b1d */ /* 0x000fec0000002000 */
[----:B------:R-:W-:Y:S05]  /*1a370*/  @P0 BRA `(.L_x_9547) ;  /* 0x0000001000240947 */ /* 0x000fea0003800000 */
[----:B------:R-:W2:Y:S01]  /*1a380*/  LDL R45, [R1+0x48] ;  /* 0x00004800012d7983 */ /* 0x000ea20000100800 */
[CC--:B------:R-:W-:Y:S01]  /*1a390*/  LEA.HI R4, R33.reuse, R32.reuse, RZ, 0x4 ;  /* 0x0000002021047211 */ /* 0x0c0fe200078f20ff */
[----:B------:R-:W-:Y:S05]  /*1a3a0*/  WARPSYNC.ALL ;  /* 0x0000000000007948 */ /* 0x000fea0003800000 */
[----:B------:R-:W1:Y:S01]  /*1a3b0*/  S2R R5, SR_SWINHI ;  /* 0x0000000000057919 */ /* 0x000e620000002f00 */
[----:B0-----:R-:W-:Y:S01]  /*1a3c0*/  SHF.R.S32.HI R11, RZ, 0x4, R4 ;  /* 0x00000004ff0b7819 */ /* 0x001fe20000011404 */
[----:B------:R-:W-:Y:S01]  /*1a3d0*/  ULDC.64 UR4, c[0x0][0xbd8] ;  /* 0x0002f60000047ab9 */ /* 0x000fe20000000a00 */
[----:B------:R-:W-:-:S02]  /*1a3e0*/  LEA.HI R10, R33, R32, RZ, 0x5 ;  /* 0x00000020210a7211 */ /* 0x000fc400078f28ff */
[C---:B------:R-:W-:Y:S02]  /*1a3f0*/  LEA.HI R8, R4.reuse, R11, RZ, 0x1 ;  /* 0x0000000b04087211 */ /* 0x040fe400078f08ff */
[----:B------:R-:W-:Y:S02]  /*1a400*/  LOP3.LUT R9, R4, 0xfffffff0, RZ, 0xc0, !PT ;  /* 0xfffffff004097812 */ /* 0x000fe400078ec0ff */
[----:B------:R-:W-:Y:S02]  /*1a410*/  LOP3.LUT R8, R8, 0x1ffffffe, RZ, 0xc0, !PT ;  /* 0x1ffffffe08087812 */ /* 0x000fe400078ec0ff */
[----:B------:R-:W-:Y:S01]  /*1a420*/  SHF.R.S32.HI R10, RZ, 0x5, R10 ;  /* 0x00000005ff0a7819 */ /* 0x000fe2000001140a */
[----:B------:R-:W-:Y:S01]  /*1a430*/  IMAD.IADD R9, R32, 0x1, -R9 ;  /* 0x0000000120097824 */ /* 0x000fe200078e0a09 */
[----:B------:R-:W-:Y:S01]  /*1a440*/  F2FP.F16.F32.PACK_AB R6, R93, R6 ;  /* 0x000000065d06723e */ /* 0x000fe200000000ff */
[----:B------:R-:W-:Y:S01]  /*1a450*/  IMAD.IADD R8, R11, 0x1, -R8 ;  /* 0x000000010b087824 */ /* 0x000fe200078e0a08 */
[----:B------:R-:W-:Y:S01]  /*1a460*/  F2FP.F16.F32.PACK_AB R26, R125, R26 ;  /* 0x0000001a7d1a723e */ /* 0x000fe200000000ff */
[----:B------:R-:W-:Y:S01]  /*1a470*/  IMAD R9, R10, 0x10, R9 ;  /* 0x000000100a097824 */ /* 0x000fe200078e0209 */
[----:B------:R-:W-:Y:S01]  /*1a480*/  F2FP.F16.F32.PACK_AB R27, R34, R27 ;  /* 0x0000001b221b723e */ /* 0x000fe200000000ff */
[----:B------:R-:W-:Y:S01]  /*1a490*/  IMAD.SHL.U32 R8, R8, 0x8, RZ ;  /* 0x0000000808087824 */ /* 0x000fe200078e00ff */
[----:B------:R-:W-:-:S02]  /*1a4a0*/  MOV R28, R2 ;  /* 0x00000002001c7202 */ /* 0x000fc40000000f00 */
[----:B-1----:R-:W-:Y:S01]  /*1a4b0*/  MOV R29, R5 ;  /* 0x00000005001d7202 */ /* 0x002fe20000000f00 */
[----:B------:R-:W-:-:S04]  /*1a4c0*/  IMAD.U32 R5, R9, 0x20, R8 ;  /* 0x0000002009057824 */ /* 0x000fc800078e0008 */
[----:B------:R-:W-:Y:S01]  /*1a4d0*/  IMAD.WIDE R4, R5, 0x2, R28 ;  /* 0x0000000205047825 */ /* 0x000fe200078e021c */
[----:B------:R-:W-:Y:S02]  /*1a4e0*/  BAR.SYNC.DEFER_BLOCKING 0x1, 0x180 ;  /* 0x0046000000007b1d */ /* 0x000fe40000010000 */
[C---:B------:R-:W-:Y:S02]  /*1a4f0*/  IADD3 R39, P1, R4.reuse, 0x6000, RZ ;  /* 0x0000600004277810 */ /* 0x040fe40007f3e0ff */
[C---:B------:R-:W-:Y:S02]  /*1a500*/  IADD3 R31, P4, R4.reuse, 0x20, RZ ;  /* 0x00000020041f7810 */ /* 0x040fe40007f9e0ff */
[C---:B------:R-:W-:Y:S01]  /*1a510*/  IADD3 R35, P3, R4.reuse, 0x3000, RZ ;  /* 0x0000300004237810 */ /* 0x040fe20007f7e0ff */
[--C-:B------:R-:W-:Y:S01]  /*1a520*/  IMAD.X R15, RZ, RZ, R5.reuse, P1 ;  /* 0x000000ffff0f7224 */ /* 0x100fe200008e0605 */
[C---:B------:R-:W-:Y:S01]  /*1a530*/  IADD3 R37, P2, R4.reuse, 0x3020, RZ ;  /* 0x0000302004257810 */ /* 0x040fe20007f5e0ff */
[--C-:B------:R-:W-:Y:S01]  /*1a540*/  IMAD.X R9, RZ, RZ, R5.reuse, P4 ;  /* 0x000000ffff097224 */ /* 0x100fe200020e0605 */
[----:B------:R-:W-:Y:S01]  /*1a550*/  LOP3.LUT R13, R4, 0x180, RZ, 0xc0, !PT ;  /* 0x00000180040d7812 */ /* 0x000fe200078ec0ff */
[----:B------:R-:W-:Y:S01]  /*1a560*/  IMAD.X R11, RZ, RZ, R5, P3 ;  /* 0x000000ffff0b7224 */ /* 0x000fe200018e0605 */
[----:B------:R-:W-:-:S02]  /*1a570*/  ISETP.NE.U32.AND P1, PT, RZ, UR4, PT ;  /* 0x00000004ff007c0c */ /* 0x000fc4000bf25070 */
[----:B------:R-:W-:Y:S02]  /*1a580*/  IADD3 R41, P0, R4, 0x6020, RZ ;  /* 0x0000602004297810 */ /* 0x000fe40007f1e0ff */
[----:B------:R-:W-:Y:S02]  /*1a590*/  LOP3.LUT R8, R31, 0x180, RZ, 0xc0, !PT ;  /* 0x000001801f087812 */ /* 0x000fe400078ec0ff */
[----:B------:R-:W-:Y:S01]  /*1a5a0*/  LOP3.LUT R10, R35, 0x180, RZ, 0xc0, !PT ;  /* 0x00000180230a7812 */ /* 0x000fe200078ec0ff */
[----:B------:R-:W-:Y:S01]  /*1a5b0*/  IMAD.X R25, RZ, RZ, R5, P0 ;  /* 0x000000ffff197224 */ /* 0x000fe200000e0605 */
[----:B------:R-:W-:Y:S02]  /*1a5c0*/  LOP3.LUT R12, R37, 0x180, RZ, 0xc0, !PT ;  /* 0x00000180250c7812 */ /* 0x000fe400078ec0ff */
[----:B------:R-:W-:Y:S02]  /*1a5d0*/  LOP3.LUT R14, R39, 0x180, RZ, 0xc0, !PT ;  /* 0x00000180270e7812 */ /* 0x000fe400078ec0ff */
[----:B------:R-:W-:-:S02]  /*1a5e0*/  SHF.R.U64 R13, R13, 0x3, RZ ;  /* 0x000000030d0d7819 */ /* 0x000fc400000012ff */
[----:B------:R-:W-:Y:S01]  /*1a5f0*/  ISETP.NE.AND.EX P1, PT, RZ, UR5, PT, P1 ;  /* 0x00000005ff007c0c */ /* 0x000fe2000bf25310 */
[----:B------:R-:W-:Y:S01]  /*1a600*/  ULDC.64 UR4, c[0x0][0xbe0] ;  /* 0x0002f80000047ab9 */ /* 0x000fe20000000a00 */
[----:B------:R-:W-:Y:S02]  /*1a610*/  SHF.R.U64 R8, R8, 0x3, RZ ;  /* 0x0000000308087819 */ /* 0x000fe400000012ff */
[----:B------:R-:W-:Y:S02]  /*1a620*/  SHF.R.U64 R10, R10, 0x3, RZ ;  /* 0x000000030a0a7819 */ /* 0x000fe400000012ff */
[----:B------:R-:W-:Y:S02]  /*1a630*/  SHF.R.U64 R12, R12, 0x3, RZ ;  /* 0x000000030c0c7819 */ /* 0x000fe400000012ff */
[----:B------:R-:W-:Y:S02]  /*1a640*/  SHF.R.U64 R14, R14, 0x3, RZ ;  /* 0x000000030e0e7819 */ /* 0x000fe400000012ff */
[----:B------:R-:W-:Y:S01]  /*1a650*/  LOP3.LUT R4, R13, R4, RZ, 0x3c, !PT ;  /* 0x000000040d047212 */ /* 0x000fe200078e3cff */
[----:B------:R-:W-:Y:S01]  /*1a660*/  IMAD.X R13, RZ, RZ, R5, P2 ;  /* 0x000000ffff0d7224 */ /* 0x000fe200010e0605 */
[----:B------:R-:W-:-:S02]  /*1a670*/  ISETP.NE.U32.AND P0, PT, RZ, UR4, PT ;  /* 0x00000004ff007c0c */ /* 0x000fc4000bf05070 */
[----:B------:R-:W-:Y:S02]  /*1a680*/  LOP3.LUT R8, R8, R31, RZ, 0x3c, !PT ;  /* 0x0000001f08087212 */ /* 0x000fe400078e3cff */
[----:B------:R-:W-:Y:S02]  /*1a690*/  LOP3.LUT R24, R41, 0x180, RZ, 0xc0, !PT ;  /* 0x0000018029187812 */ /* 0x000fe400078ec0ff */
[----:B------:R-:W-:Y:S02]  /*1a6a0*/  LOP3.LUT R10, R10, R35, RZ, 0x3c, !PT ;  /* 0x000000230a0a7212 */ /* 0x000fe400078e3cff */
[----:B------:R-:W-:Y:S02]  /*1a6b0*/  LOP3.LUT R12, R12, R37, RZ, 0x3c, !PT ;  /* 0x000000250c0c7212 */ /* 0x000fe400078e3cff */
[----:B------:R-:W-:Y:S02]  /*1a6c0*/  LOP3.LUT R14, R14, R39, RZ, 0x3c, !PT ;  /* 0x000000270e0e7212 */ /* 0x000fe400078e3cff */
[----:B------:R-:W-:-:S02]  /*1a6d0*/  MOV R35, R4 ;  /* 0x0000000400237202 */ /* 0x000fc40000000f00 */
[----:B------:R-:W-:Y:S02]  /*1a6e0*/  ISETP.NE.AND.EX P0, PT, RZ, UR5, PT, P0 ;  /* 0x00000005ff007c0c */ /* 0x000fe4000bf05300 */
[----:B------:R-:W-:Y:S02]  /*1a6f0*/  F2FP.F16.F32.PACK_AB R4, R30, R7 ;  /* 0x000000071e04723e */ /* 0x000fe400000000ff */
[----:B------:R-:W-:Y:S01]  /*1a700*/  SHF.R.U64 R24, R24, 0x3, RZ ;  /* 0x0000000318187819 */ /* 0x000fe200000012ff */
[----:B------:R-:W2:Y:S01]  /*1a710*/  LDC.64 R30, c[0x0][0xbd8] ;  /* 0x0002f600ff1e7b82 */ /* 0x000ea20000000a00 */
[----:B------:R-:W-:Y:S02]  /*1a720*/  F2FP.F16.F32.PACK_AB R5, R91, R90 ;  /* 0x0000005a5b05723e */ /* 0x000fe400000000ff */
[----:B------:R-:W-:Y:S02]  /*1a730*/  F2FP.F16.F32.PACK_AB R7, R95, R94 ;  /* 0x0000005e5f07723e */ /* 0x000fe400000000ff */
[----:B------:R-:W-:-:S02]  /*1a740*/  MOV R40, R8 ;  /* 0x0000000800287202 */ /* 0x000fc40000000f00 */
[----:B------:R-:W-:Y:S01]  /*1a750*/  MOV R38, R10 ;  /* 0x0000000a00267202 */ /* 0x000fe20000000f00 */
[----:B------:R0:W-:Y:S01]  /*1a760*/  STSM.16.M88.4 [R35], R4 ;  /* 0x0000000423007844 */ /* 0x0001e20000000200 */
[----:B------:R-:W-:Y:S02]  /*1a770*/  MOV R39, R12 ;  /* 0x0000000c00277202 */ /* 0x000fe40000000f00 */
[----:B------:R-:W-:Y:S02]  /*1a780*/  MOV R37, R14 ;  /* 0x0000000e00257202 */ /* 0x000fe40000000f00 */
[----:B------:R-:W-:Y:S02]  /*1a790*/  F2FP.F16.F32.PACK_AB R8, R97, R96 ;  /* 0x000000606108723e */ /* 0x000fe400000000ff */
        /* <DEDUP_REMOVED lines=8> */
[----:B------:R-:W-:-:S02]  /*1a820*/  LOP3.LUT R24, R24, R41, RZ, 0x3c, !PT ;  /* 0x0000002918187212 */ /* 0x000fc400078e3cff */
[----:B------:R-:W-:Y:S01]  /*1a830*/  LEA.HI R33, R33, R32, RZ, 0x7 ;  /* 0x0000002021217211 */ /* 0x000fe200078f38ff */
[----:B------:R3:W-:Y:S01]  /*1a840*/  STSM.16.M88.4 [R38], R12 ;  /* 0x0000000c26007844 */ /* 0x0007e20000000200 */
[----:B0-----:R-:W-:Y:S02]  /*1a850*/  MOV R35, R24 ;  /* 0x0000001800237202 */ /* 0x001fe40000000f00 */
[----:B------:R-:W-:Y:S02]  /*1a860*/  F2FP.F16.F32.PACK_AB R4, R113, R112 ;  /* 0x000000707104723e */ /* 0x000fe400000000ff */
[----:B------:R-:W-:Y:S02]  /*1a870*/  F2FP.F16.F32.PACK_AB R5, R115, R114 ;  /* 0x000000727305723e */ /* 0x000fe400000000ff */
[----:B------:R-:W-:Y:S02]  /*1a880*/  F2FP.F16.F32.PACK_AB R6, R117, R116 ;  /* 0x000000747506723e */ /* 0x000fe400000000ff */
[----:B------:R-:W-:-:S02]  /*1a890*/  F2FP.F16.F32.PACK_AB R7, R119, R118 ;  /* 0x000000767707723e */ /* 0x000fc400000000ff */
[----:B------:R-:W-:Y:S02]  /*1a8a0*/  F2FP.F16.F32.PACK_AB R24, R121, R120 ;  /* 0x000000787918723e */ /* 0x000fe400000000ff */
[----:B------:R-:W-:Y:S01]  /*1a8b0*/  F2FP.F16.F32.PACK_AB R25, R123, R122 ;  /* 0x0000007a7b19723e */ /* 0x000fe200000000ff */
[----:B------:R0:W-:Y:S01]  /*1a8c0*/  STSM.16.M88.4 [R39], R4 ;  /* 0x0000000427007844 */ /* 0x0001e20000000200 */
[----:B-1----:R-:W-:Y:S01]  /*1a8d0*/  F2FP.F16.F32.PACK_AB R8, R129, R128 ;  /* 0x000000808108723e */ /* 0x002fe200000000ff */
[----:B---3--:R-:W1:Y:S01]  /*1a8e0*/  @P0 LDC.64 R12, c[0x0][0xbe0] ;  /* 0x0002f800ff0c0b82 */ /* 0x008e620000000a00 */
[----:B------:R-:W-:Y:S01]  /*1a8f0*/  LOP3.LUT R15, R33, 0xffffff80, RZ, 0xc0, !PT ;  /* 0xffffff80210f7812 */ /* 0x000fe200078ec0ff */
[----:B------:R3:W-:Y:S01]  /*1a900*/  STSM.16.M88.4 [R37], R24 ;  /* 0x0000001825007844 */ /* 0x0007e20000000200 */
[----:B------:R-:W-:Y:S01]  /*1a910*/  F2FP.F16.F32.PACK_AB R9, R131, R130 ;  /* 0x000000828309723e */ /* 0x000fe200000000ff */
[----:B------:R-:W-:Y:S01]  /*1a920*/  ULDC UR4, c[0x0][0xa88] ;  /* 0x0002a20000047ab9 */ /* 0x000fe20000000800 */
[----:B------:R-:W-:-:S02]  /*1a930*/  F2FP.F16.F32.PACK_AB R10, R133, R132 ;  /* 0x00000084850a723e */ /* 0x000fc400000000ff */
[----:B------:R-:W-:Y:S01]  /*1a940*/  F2FP.F16.F32.PACK_AB R11, R135, R134 ;  /* 0x00000086870b723e */ /* 0x000fe200000000ff */
[----:B------:R-:W-:Y:S02]  /*1a950*/  IMAD.IADD R15, R32, 0x1, -R15 ;  /* 0x00000001200f7824 */ /* 0x000fe400078e0a0f */
[----:B------:R-:W-:Y:S02]  /*1a960*/  IMAD.MOV.U32 R38, RZ, RZ, RZ ;  /* 0x000000ffff267224 */ /* 0x000fe400078e00ff */
[----:B------:R3:W-:Y:S01]  /*1a970*/  STSM.16.M88.4 [R35], R8 ;  /* 0x0000000823007844 */ /* 0x0007e20000000200 */
[----:B------:R-:W-:-:S04]  /*1a980*/  SHF.R.S32.HI R14, RZ, 0x1f, R15 ;  /* 0x0000001fff0e7819 */ /* 0x000fc8000001140f */
[----:B0-----:R-:W-:-:S04]  /*1a990*/  LEA.HI R4, R14, R15, RZ, 0x2 ;  /* 0x0000000f0e047211 */ /* 0x001fc800078f10ff */
[--C-:B------:R-:W-:Y:S02]  /*1a9a0*/  SHF.R.S32.HI R6, RZ, 0x2, R4.reuse ;  /* 0x00000002ff067819 */ /* 0x100fe40000011404 */
[----:B------:R-:W-:-:S04]  /*1a9b0*/  SHF.R.S32.HI R5, RZ, 0x1f, R4 ;  /* 0x0000001fff057819 */ /* 0x000fc80000011404 */
[----:B------:R-:W-:Y:S01]  /*1a9c0*/  LEA.HI R5, R5, R6, RZ, 0x3 ;  /* 0x0000000605057211 */ /* 0x000fe200078f18ff */
[----:B------:R-:W-:-:S03]  /*1a9d0*/  IMAD.U32 R42, RZ, RZ, UR4 ;  /* 0x00000004ff2a7e24 */ /* 0x000fc6000f8e00ff */
[----:B------:R-:W-:Y:S01]  /*1a9e0*/  LOP3.LUT R7, R5, 0xfffffff8, RZ, 0xc0, !PT ;  /* 0xfffffff805077812 */ /* 0x000fe200078ec0ff */
[C---:B--2---:R-:W-:Y:S01]  /*1a9f0*/  IMAD.WIDE R30, R45.reuse, 0x4, R30 ;  /* 0x000000042d1e7825 */ /* 0x044fe200078e021e */
[----:B------:R-:W-:Y:S03]  /*1aa00*/  BAR.SYNC.DEFER_BLOCKING 0x1, 0x180 ;  /* 0x0046000000007b1d */ /* 0x000fe60000010000 */
[----:B-1----:R-:W-:-:S03]  /*1aa10*/  @P0 IMAD.WIDE R4, R45, 0x4, R12 ;  /* 0x000000042d040825 */ /* 0x002fc600078e020c */
[----:B------:R3:W5:Y:S01]  /*1aa20*/  @P1 LDG.E R38, desc[UR52][R30.64] ;  /* 0x000000341e261981 */ /* 0x000762000c1e1900 */
[----:B------:R-:W-:Y:S02]  /*1aa30*/  SHF.R.S32.HI R33, RZ, 0x7, R33 ;  /* 0x00000007ff217819 */ /* 0x000fe40000011421 */
[----:B------:R-:W-:Y:S01]  /*1aa40*/  IADD3 R7, R6, -R7, RZ ;  /* 0x8000000706077210 */ /* 0x000fe20007ffe0ff */
[----:B------:R3:W5:Y:S01]  /*1aa50*/  @P0 LDG.E R42, desc[UR52][R4.64] ;  /* 0x00000034042a0981 */ /* 0x000762000c1e1900 */
[----:B------:R-:W-:Y:S01]  /*1aa60*/  LEA.HI R14, R14, R15, RZ, 0x5 ;  /* 0x0000000f0e0e7211 */ /* 0x000fe200078f28ff */
[----:B------:R-:W-:Y:S01]  /*1aa70*/  IMAD.HI R6, R33, 0x55555556, RZ ;  /* 0x5555555621067827 */ /* 0x000fe200078e02ff */
[----:B------:R-:W-:Y:S06]  /*1aa80*/  @P0 BRA `(.L_x_9548) ;  /* 0x0000000000100947 */ /* 0x000fec0003800000 */
[----:B------:R-:W-:Y:S05]  /*1aa90*/  @!P1 BRA `(.L_x_9548) ;  /* 0x00000000000c9947 */ /* 0x000fea0003800000 */
[----:B---3--:R-:W2:Y:S04]  /*1aaa0*/  LDG.E R5, desc[UR52][R30.64] ;  /* 0x000000341e057981 */ /* 0x008ea8000c1e1900 */
[----:B-----5:R-:W2:Y:S02]  /*1aab0*/  LDG.E R42, desc[UR52][R30.64+0x4] ;  /* 0x000004341e2a7981 */ /* 0x020ea4000c1e1900 */
[----:B--2---:R-:W-:-:S07]  /*1aac0*/  IMAD.IADD R42, R42, 0x1, -R5 ;  /* 0x000000012a2a7824 */ /* 0x004fce00078e0a05 */
.L_x_9548:
[----:B------:R-:W2:Y:S01]  /*1aad0*/  LDL.LU R47, [R1+0x44] ;  /* 0x00004400012f7983 */ /* 0x000ea20000300800 */
[----:B------:R-:W-:Y:S01]  /*1aae0*/  LEA.HI R6, R6, R6, RZ, 0x1 ;  /* 0x0000000606067211 */ /* 0x000fe200078f08ff */
[----:B------:R-:W-:Y:S02]  /*1aaf0*/  ULDC.64 UR4, c[0x0][0xb70] ;  /* 0x0002dc0000047ab9 */ /* 0x000fe40000000a00 */
[----:B------:R-:W4:Y:S01]  /*1ab00*/  LDL.LU R46, [R1+0x50] ;  /* 0x00005000012e7983 */ /* 0x000f220000300800 */
[----:B------:R-:W-:Y:S01]  /*1ab10*/  SHF.R.S32.HI R14, RZ, 0x5, R14 ;  /* 0x00000005ff0e7819 */ /* 0x000fe2000001140e */
[----:B------:R-:W-:Y:S01]  /*1ab20*/  IMAD R33, R6, -0x3, R33 ;  /* 0xfffffffd06217824 */ /* 0x000fe200078e0221 */
[----:B-----5:R-:W-:Y:S02]  /*1ab30*/  SHF.R.S32.HI R39, RZ, 0x1f, R38 ;  /* 0x0000001fff277819 */ /* 0x020fe40000011426 */
[----:B------:R-:W-:Y:S01]  /*1ab40*/  SHF.R.S32.HI R6, RZ, 0x1f, R45 ;  /* 0x0000001fff067819 */ /* 0x000fe2000001142d */
[----:B------:R-:W-:Y:S01]  /*1ab50*/  IMAD R14, R14, 0x10, R7 ;  /* 0x000000100e0e7824 */ /* 0x000fe200078e0207 */
[----:B------:R-:W-:Y:S01]  /*1ab60*/  SEL R45, R45, RZ, !P1 ;  /* 0x000000ff2d2d7207 */ /* 0x000fe20004800000 */
[----:B------:R-:W-:Y:S01]  /*1ab70*/  IMAD R7, R20, 0x20, R36 ;  /* 0x0000002014077824 */ /* 0x000fe200078e0224 */
[----:B------:R-:W-:Y:S01]  /*1ab80*/  SEL R44, R6, RZ, !P1 ;  /* 0x000000ff062c7207 */ /* 0x000fe20004800000 */
[----:B---3--:R-:W-:Y:S01]  /*1ab90*/  IMAD R11, R33, 0x40, R14 ;  /* 0x00000040210b7824 */ /* 0x008fe200078e020e */
[----:B------:R-:W-:Y:S01]  /*1aba0*/  LOP3.LUT P0, RZ, R15, 0x3, RZ, 0xc0, !PT ;  /* 0x000000030fff7812 */ /* 0x000fe2000780c0ff */
[----:B------:R-:W-:-:S03]  /*1abb0*/  IMAD.WIDE R28, R7, 0x2, R28 ;  /* 0x00000002071c7825 */ /* 0x000fc600078e021c */
[C---:B------:R-:W-:Y:S02]  /*1abc0*/  IADD3 R13, P5, R28.reuse, 0x3000, RZ ;  /* 0x000030001c0d7810 */ /* 0x040fe40007fbe0ff */
[C---:B------:R-:W-:Y:S02]  /*1abd0*/  IADD3 R25, P4, R28.reuse, 0x4800, RZ ;  /* 0x000048001c197810 */ /* 0x040fe40007f9e0ff */
[----:B------:R-:W-:Y:S02]  /*1abe0*/  IADD3 R31, P3, R28, 0x6000, RZ ;  /* 0x000060001c1f7810 */ /* 0x000fe40007f7e0ff */
[----:B------:R-:W-:Y:S02]  /*1abf0*/  LOP3.LUT R12, R13, 0x180, RZ, 0xc0, !PT ;  /* 0x000001800d0c7812 */ /* 0x000fe400078ec0ff */
[----:B------:R-:W-:Y:S02]  /*1ac00*/  LOP3.LUT R24, R25, 0x180, RZ, 0xc0, !PT ;  /* 0x0000018019187812 */ /* 0x000fe400078ec0ff */
[----:B------:R-:W-:-:S02]  /*1ac10*/  LOP3.LUT R30, R31, 0x180, RZ, 0xc0, !PT ;  /* 0x000001801f1e7812 */ /* 0x000fc400078ec0ff */
        /* <DEDUP_REMOVED lines=9> */
[----:B------:R-:W-:Y:S01]  /*1acb0*/  SHF.R.S32.HI R37, RZ, 0x1f, R36 ;  /* 0x0000001fff257819 */ /* 0x000fe20000011424 */
[----:B------:R-:W-:Y:S01]  /*1acc0*/  BSSY B1, `(.L_x_9549) ;  /* 0x000005c000017945 */ /* 0x000fe20003800000 */
[----:B--2---:R-:W-:Y:S01]  /*1acd0*/  SHF.R.S32.HI R43, RZ, 0x1f, R47 ;  /* 0x0000001fff2b7819 */ /* 0x004fe2000001142f */
[----:B----4-:R-:W-:-:S04]  /*1ace0*/  IMAD R11, R46, 0xc0, R11 ;  /* 0x000000c02e0b7824 */ /* 0x010fc800078e020b */
[----:B------:R-:W-:Y:S01]  /*1acf0*/  IMAD R4, R43, UR4, RZ ;  /* 0x000000042b047c24 */ /* 0x000fe2000f8e02ff */
[----:B------:R-:W-:-:S03]  /*1ad00*/  SHF.R.S32.HI R7, RZ, 0x1f, R11 ;  /* 0x0000001fff077819 */ /* 0x000fc6000001140b */
[C---:B------:R-:W-:Y:S02]  /*1ad10*/  IMAD R9, R47.reuse, UR5, R4 ;  /* 0x000000052f097c24 */ /* 0x040fe4000f8e0204 */
[----:B------:R-:W-:Y:S01]  /*1ad20*/  IMAD.WIDE.U32 R4, R47, UR4, R38 ;  /* 0x000000042f047c25 */ /* 0x000fe2000f8e0026 */
[----:B------:R-:W-:-:S03]  /*1ad30*/  ULDC.64 UR4, c[0x0][0xb78] ;  /* 0x0002de0000047ab9 */ /* 0x000fc60000000a00 */
[----:B------:R-:W-:Y:S01]  /*1ad40*/  IMAD.IADD R5, R5, 0x1, R9 ;  /* 0x0000000105057824 */ /* 0x000fe200078e0209 */
[----:B------:R-:W-:Y:S01]  /*1ad50*/  IADD3 R9, P2, R28, 0x1800, RZ ;  /* 0x000018001c097810 */ /* 0x000fe20007f5e0ff */
[----:B------:R-:W-:Y:S02]  /*1ad60*/  IMAD R6, R44, UR4, RZ ;  /* 0x000000042c067c24 */ /* 0x000fe4000f8e02ff */
[----:B------:R-:W-:Y:S01]  /*1ad70*/  IMAD.WIDE.U32 R4, R45, UR4, R4 ;  /* 0x000000042d047c25 */ /* 0x000fe2000f8e0004 */
[----:B------:R-:W-:-:S03]  /*1ad80*/  LOP3.LUT R8, R9, 0x180, RZ, 0xc0, !PT ;  /* 0x0000018009087812 */ /* 0x000fc600078ec0ff */
[----:B------:R-:W-:Y:S01]  /*1ad90*/  IMAD R6, R45, UR5, R6 ;  /* 0x000000052d067c24 */ /* 0x000fe2000f8e0206 */
[----:B------:R-:W-:Y:S01]  /*1ada0*/  IADD3 R4, P1, R11, R4, RZ ;  /* 0x000000040b047210 */ /* 0x000fe20007f3e0ff */
[----:B------:R-:W-:Y:S01]  /*1adb0*/  ULDC.64 UR4, c[0x0][0xb40] ;  /* 0x0002d00000047ab9 */ /* 0x000fe20000000a00 */
[----:B------:R-:W-:Y:S02]  /*1adc0*/  SHF.R.U64 R8, R8, 0x3, RZ ;  /* 0x0000000308087819 */ /* 0x000fe400000012ff */
[----:B------:R-:W-:Y:S01]  /*1add0*/  IADD3.X R7, R7, R5, R6, P1, !PT ;  /* 0x0000000507077210 */ /* 0x000fe20000ffe406 */
[----:B------:R-:W-:Y:S01]  /*1ade0*/  VIADD R5, R11, 0x8 ;  /* 0x000000080b057836 */ /* 0x000fe20000000000 */
[----:B------:R-:W-:Y:S02]  /*1adf0*/  LEA R40, P1, R4, UR4, 0x2 ;  /* 0x0000000404287c11 */ /* 0x000fe4000f8210ff */
[----:B------:R-:W-:Y:S01]  /*1ae00*/  LOP3.LUT R8, R8, R9, RZ, 0x3c, !PT ;  /* 0x0000000908087212 */ /* 0x000fe200078e3cff */
[----:B------:R-:W-:Y:S01]  /*1ae10*/  IMAD.X R9, RZ, RZ, R29, P2 ;  /* 0x000000ffff097224 */ /* 0x000fe200010e061d */
[----:B------:R-:W-:Y:S01]  /*1ae20*/  LEA.HI.X R41, R4, UR5, R7, 0x2, P1 ;  /* 0x0000000504297c11 */ /* 0x000fe200088f1407 */
[----:B------:R-:W-:Y:S01]  /*1ae30*/  ULDC.64 UR4, c[0x0][0xaa0] ;  /* 0x0002a80000047ab9 */ /* 0x000fe20000000a00 */
[----:B------:R-:W-:-:S02]  /*1ae40*/  IADD3 R7, P2, R28, 0x7800, RZ ;  /* 0x000078001c077810 */ /* 0x000fc40007f5e0ff */
[----:B------:R-:W-:Y:S02]  /*1ae50*/  LOP3.LUT R4, R28, 0x180, RZ, 0xc0, !PT ;  /* 0x000001801c047812 */ /* 0x000fe400078ec0ff */
[-C--:B------:R-:W-:Y:S01]  /*1ae60*/  ISETP.GE.OR P1, PT, R11, R42.reuse, P0 ;  /* 0x0000002a0b00720c */ /* 0x080fe20000726670 */
[----:B------:R-:W-:Y:S01]  /*1ae70*/  IMAD.X R33, RZ, RZ, R29, P2 ;  /* 0x000000ffff217224 */ /* 0x000fe200010e061d */
[----:B------:R-:W-:Y:S02]  /*1ae80*/  ISETP.GE.OR P0, PT, R5, R42, P0 ;  /* 0x0000002a0500720c */ /* 0x000fe40000706670 */
[----:B------:R-:W-:Y:S02]  /*1ae90*/  LOP3.LUT R6, R7, 0x180, RZ, 0xc0, !PT ;  /* 0x0000018007067812 */ /* 0x000fe400078ec0ff */
[----:B------:R-:W-:Y:S02]  /*1aea0*/  SHF.R.U64 R5, R4, 0x3, RZ ;  /* 0x0000000304057819 */ /* 0x000fe400000012ff */
[----:B------:R-:W-:-:S02]  /*1aeb0*/  SHF.R.U64 R6, R6, 0x3, RZ ;  /* 0x0000000306067819 */ /* 0x000fc400000012ff */
[----:B------:R-:W-:Y:S01]  /*1aec0*/  LOP3.LUT R4, R5, R28, RZ, 0x3c, !PT ;  /* 0x0000001c05047212 */ /* 0x000fe200078e3cff */
[----:B------:R-:W-:Y:S01]  /*1aed0*/  IMAD.MOV.U32 R5, RZ, RZ, R29 ;  /* 0x000000ffff057224 */ /* 0x000fe200078e001d */
[----:B------:R-:W-:Y:S01]  /*1aee0*/  LOP3.LUT R32, R6, R7, RZ, 0x3c, !PT ;  /* 0x0000000706207212 */ /* 0x000fe200078e3cff */
[----:B------:R-:W-:Y:S04]  /*1aef0*/  @!P1 STG.E desc[UR52][R40.64], R0 ;  /* 0x0000000028009986 */ /* 0x000fe8000c101934 */
[----:B------:R0:W-:Y:S01]  /*1af00*/  @!P0 STG.E desc[UR52][R40.64+0x20], R3 ;  /* 0x0000200328008986 */ /* 0x0001e2000c101934 */
[----:B------:R-:W-:-:S03]  /*1af10*/  IMAD R21, R39, UR4, RZ ;  /* 0x0000000427157c24 */ /* 0x000fc6000f8e02ff */
[----:B------:R-:W5:Y:S04]  /*1af20*/  LD.E.128 R4, desc[UR52][R4.64] ;  /* 0x0000003404047980 */ /* 0x000f68000c101d00 */
[----:B------:R-:W5:Y:S04]  /*1af30*/  LD.E.128 R8, desc[UR52][R8.64] ;  /* 0x0000003408087980 */ /* 0x000f68000c101d00 */
[----:B------:R-:W5:Y:S04]  /*1af40*/  LD.E.128 R12, desc[UR52][R12.64] ;  /* 0x000000340c0c7980 */ /* 0x000f68000c101d00 */
[----:B------:R-:W5:Y:S04]  /*1af50*/  LD.E.128 R24, desc[UR52][R24.64] ;  /* 0x0000003418187980 */ /* 0x000f68000c101d00 */
[----:B------:R-:W5:Y:S04]  /*1af60*/  LD.E.128 R28, desc[UR52][R30.64] ;  /* 0x000000341e1c7980 */ /* 0x000f68000c101d00 */
[----:B------:R-:W5:Y:S01]  /*1af70*/  LD.E.128 R32, desc[UR52][R32.64] ;  /* 0x0000003420207980 */ /* 0x000f62000c101d00 */
[C---:B0-----:R-:W-:Y:S01]  /*1af80*/  IMAD.WIDE.U32 R40, R38.reuse, UR4, R36 ;  /* 0x0000000426287c25 */ /* 0x041fe2000f8e0024 */
[----:B------:R-:W-:Y:S01]  /*1af90*/  @!PT LDS RZ, [RZ] ;  /* 0x00000000fffff984 */ /* 0x000fe20000000800 */
[----:B------:R-:W-:Y:S01]  /*1afa0*/  @!PT LDS RZ, [RZ] ;  /* 0x00000000fffff984 */ /* 0x000fe20000000800 */
[----:B------:R-:W-:Y:S01]  /*1afb0*/  @!PT LDS RZ, [RZ] ;  /* 0x00000000fffff984 */ /* 0x000fe20000000800 */
[----:B------:R-:W-:Y:S01]  /*1afc0*/  @!PT LDS RZ, [RZ] ;  /* 0x00000000fffff984 */ /* 0x000fe20000000800 */
[----:B------:R0:W-:Y:S06]  /*1afd0*/  MEMBAR.ALL.CTA ;  /* 0x0000000000007992 */ /* 0x0001ec0000008000 */
[----:B0-----:R-:W0:Y:S01]  /*1afe0*/  FENCE.VIEW.ASYNC.S ;  /* 0x00000000000073c6 */ /* 0x001e220000000000 */
[----:B------:R-:W-:Y:S01]  /*1aff0*/  IMAD R21, R38, UR5, R21 ;  /* 0x0000000526157c24 */ /* 0x000fe2000f8e0215 */
[----:B------:R-:W-:Y:S01]  /*1b000*/  ULDC.64 UR4, c[0x0][0xae0] ;  /* 0x0002b80000047ab9 */ /* 0x000fe20000000a00 */
[----:B------:R-:W-:-:S02]  /*1b010*/  IMAD R42, R46, -0xc0, R42 ;  /* 0xffffff402e2a7824 */ /* 0x000fc400078e022a */
[----:B------:R-:W-:Y:S02]  /*1b020*/  IMAD.IADD R41, R41, 0x1, R21 ;  /* 0x0000000129297824 */ /* 0x000fe400078e0215 */
[----:B------:R-:W-:Y:S01]  /*1b030*/  IMAD R21, R43, UR4, RZ ;  /* 0x000000042b157c24 */ /* 0x000fe2000f8e02ff */
[CC--:B------:R-:W-:Y:S01]  /*1b040*/  ISETP.GE.AND P0, PT, R20.reuse, R42.reuse, PT ;  /* 0x0000002a1400720c */ /* 0x0c0fe20003f06270 */
[----:B------:R-:W-:Y:S02]  /*1b050*/  VIADD R3, R20, 0x60 ;  /* 0x0000006014037836 */ /* 0x000fe40000000000 */
[----:B------:R-:W-:Y:S02]  /*1b060*/  VIADD R0, R2, 0x2d820 ;  /* 0x0002d82002007836 */ /* 0x000fe40000000000 */
[----:B------:R-:W-:Y:S01]  /*1b070*/  IMAD R21, R47, UR5, R21 ;  /* 0x000000052f157c24 */ /* 0x000fe2000f8e0215 */
[----:B------:R-:W-:Y:S01]  /*1b080*/  ISETP.GE.AND P3, PT, R3, R42, PT ;  /* 0x0000002a0300720c */ /* 0x000fe20003f66270 */
[----:B------:R-:W-:Y:S01]  /*1b090*/  IMAD.WIDE.U32 R38, R47, UR4, R40 ;  /* 0x000000042f267c25 */ /* 0x000fe2000f8e0028 */
[----:B------:R-:W-:Y:S01]  /*1b0a0*/  ULDC.64 UR4, c[0x0][0xae8] ;  /* 0x0002ba0000047ab9 */ /* 0x000fe20000000a00 */
[----:B------:R-:W-:-:S02]  /*1b0b0*/  PRMT R0, RZ, 0x654, R0 ;  /* 0x00000654ff007816 */ /* 0x000fc40000000000 */
[----:B------:R-:W-:Y:S01]  /*1b0c0*/  IMAD.IADD R39, R39, 0x1, R21 ;  /* 0x0000000127277824 */ /* 0x000fe200078e0215 */
[----:B------:R-:W-:Y:S01]  /*1b0d0*/  SHF.R.S32.HI R21, RZ, 0x1f, R20 ;  /* 0x0000001fff157819 */ /* 0x000fe20000011414 */
[----:B------:R-:W-:Y:S02]  /*1b0e0*/  IMAD R3, R44, UR4, RZ ;  /* 0x000000042c037c24 */ /* 0x000fe4000f8e02ff */
[C---:B------:R-:W-:Y:S01]  /*1b0f0*/  IMAD.WIDE.U32 R40, R45.reuse, UR4, R38 ;  /* 0x000000042d287c25 */ /* 0x040fe2000f8e0026 */
[----:B0-----:R0:W-:Y:S03]  /*1b100*/  SYNCS.ARRIVE.TRANS64.RED.A1T0 RZ, [R0+URZ], RZ ;  /* 0x000000ff00ff79a7 */ /* 0x0011e6000810043f */
[----:B------:R-:W-:Y:S02]  /*1b110*/  IMAD R3, R45, UR5, R3 ;  /* 0x000000052d037c24 */ /* 0x000fe4000f8e0203 */
[----:B------:R-:W-:-:S04]  /*1b120*/  IMAD.WIDE R38, R46, 0xc0, R20 ;  /* 0x000000c02e267825 */ /* 0x000fc800078e0214 */
[----:B------:R-:W-:Y:S01]  /*1b130*/  IMAD.IADD R37, R41, 0x1, R3 ;  /* 0x0000000129257824 */ /* 0x000fe200078e0203 */
[----:B0-----:R-:W-:Y:S06]  /*1b140*/  @P0 BRA `(.L_x_9550) ;  /* 0x00000000004c0947 */ /* 0x001fec0003800000 */
        /* <DEDUP_REMOVED lines=19> */
.L_x_9550:
[----:B------:R-:W-:Y:S05]  /*1b280*/  BSYNC B1 ;  /* 0x0000000000017941 */ /* 0x000fea0003800000 */
.L_x_9549:
        /* <DEDUP_REMOVED lines=9> */
[C---:B------:R-:W-:Y:S01]  /*1b320*/  IMAD.WIDE.U32 R4, R3.reuse, UR4, R4 ;  /* 0x0000000403047c25 */ /* 0x040fe2000f8e0004 */
        /* <DEDUP_REMOVED lines=14> */
.L_x_9547:
[----:B0-----:R-:W2:Y:S01]  /*1b410*/  LDL R8, [R1+0x48] ;  /* 0x0000480001087983 */ /* 0x001ea20000100800 */
[----:B------:R-:W-:Y:S01]  /*1b420*/  ULDC.64 UR4, c[0x0][0xbd8] ;  /* 0x0002f60000047ab9 */ /* 0x000fe20000000a00 */
[----:B------:R-:W2:Y:S01]  /*1b430*/  LDC.64 R4, c[0x0][0xbd8] ;  /* 0x0002f600ff047b82 */ /* 0x000ea20000000a00 */
[----:B------:R-:W-:Y:S01]  /*1b440*/  ISETP.NE.U32.AND P0, PT, RZ, UR4, PT ;  /* 0x00000004ff007c0c */ /* 0x000fe2000bf05070 */
[----:B------:R-:W-:-:S03]  /*1b450*/  IMAD.MOV.U32 R3, RZ, RZ, RZ ;  /* 0x000000ffff037224 */ /* 0x000fc600078e00ff */
[----:B------:R-:W-:Y:S01]  /*1b460*/  ISETP.NE.AND.EX P0, PT, RZ, UR5, PT, P0 ;  /* 0x00000005ff007c0c */ /* 0x000fe2000bf05300 */
[----:B------:R-:W-:Y:S02]  /*1b470*/  ULDC.64 UR4, c[0x0][0xbe0] ;  /* 0x0002f80000047ab9 */ /* 0x000fe40000000a00 */
[----:B------:R-:W-:-:S04]  /*1b480*/  ISETP.NE.U32.AND P1, PT, RZ, UR4, PT ;  /* 0x00000004ff007c0c */ /* 0x000fc8000bf25070 */
[----:B------:R-:W-:-:S13]  /*1b490*/  ISETP.NE.AND.EX P1, PT, RZ, UR5, PT, P1 ;  /* 0x00000005ff007c0c */ /* 0x000fda000bf25310 */
[----:B------:R-:W0:Y:S01]  /*1b4a0*/  @P1 LDC.64 R6, c[0x0][0xbe0] ;  /* 0x0002f800ff061b82 */ /* 0x000e220000000a00 */
[----:B------:R-:W-:Y:S02]  /*1b4b0*/  ULDC UR4, c[0x0][0xa88] ;  /* 0x0002a20000047ab9 */ /* 0x000fe40000000800 */
[----:B------:R-:W-:Y:S02]  /*1b4c0*/  IMAD.U32 R0, RZ, RZ, UR4 ;  /* 0x00000004ff007e24 */ /* 0x000fe4000f8e00ff */
[----:B--2---:R-:W-:-:S04]  /*1b4d0*/  IMAD.WIDE R4, R8, 0x4, R4 ;  /* 0x0000000408047825 */ /* 0x004fc800078e0204 */
[----:B0-----:R-:W-:Y:S01]  /*1b4e0*/  @P1 IMAD.WIDE R6, R8, 0x4, R6 ;  /* 0x0000000408061825 */ /* 0x001fe200078e0206 */
[----:B------:R0:W5:Y:S04]  /*1b4f0*/  @P0 LDG.E R3, desc[UR52][R4.64] ;  /* 0x0000003404030981 */ /* 0x000168000c1e1900 */
[----:B------:R0:W5:Y:S01]  /*1b500*/  @P1 LDG.E R0, desc[UR52][R6.64] ;  /* 0x0000003406001981 */ /* 0x000162000c1e1900 */
[----:B------:R-:W-:Y:S01]  /*1b510*/  ISETP.GT.AND P2, PT, R32, 0xbf, PT ;  /* 0x000000bf2000780c */ /* 0x000fe20003f44270 */
[----:B------:R-:W-:-:S12]  /*1b520*/  @P1 BRA `(.L_x_9552) ;  /* 0x0000000000101947 */ /* 0x000fd80003800000 */
[----:B------:R-:W-:Y:S05]  /*1b530*/  @!P0 BRA `(.L_x_9552) ;  /* 0x00000000000c8947 */ /* 0x000fea0003800000 */
[----:B0-----:R-:W2:Y:S04]  /*1b540*/  LDG.E R7, desc[UR52][R4.64] ;  /* 0x0000003404077981 */ /* 0x001ea8000c1e1900 */
[----:B-----5:R-:W2:Y:S02]  /*1b550*/  LDG.E R0, desc[UR52][R4.64+0x4] ;  /* 0x0000043404007981 */ /* 0x020ea4000c1e1900 */
[----:B--2---:R-:W-:-:S07]  /*1b560*/  IMAD.IADD R0, R0, 0x1, -R7 ;  /* 0x0000000100007824 */ /* 0x004fce00078e0a07 */
.L_x_9552:
[----:B------:R-:W2:Y:S04]  /*1b570*/  LDL R13, [R1+0x44] ;  /* 0x00004400010d7983 */ /* 0x000ea80000100800 */
[----:B------:R1:W5:Y:S01]  /*1b580*/  LDL R12, [R1+0x50] ;  /* 0x00005000010c7983 */ /* 0x0003620000100800 */
[----:B0-----:R-:W-:Y:S01]  /*1b590*/  SHF.R.S32.HI R4, RZ, 0x1f, R8 ;  /* 0x0000001fff047819 */ /* 0x001fe20000011408 */
[----:B------:R-:W-:Y:S01]  /*1b5a0*/  BSSY B1, `(.L_x_9553) ;  /* 0x000001c000017945 */ /* 0x000fe20003800000 */
[----:B------:R-:W-:Y:S02]  /*1b5b0*/  SEL R11, R8, RZ, !P0 ;  /* 0x000000ff080b7207 */ /* 0x000fe40004000000 */
[----:B------:R-:W-:Y:S02]  /*1b5c0*/  SHF.R.S32.HI R37, RZ, 0x1f, R36 ;  /* 0x0000001fff257819 */ /* 0x000fe40000011424 */
[----:B------:R-:W-:-:S02]  /*1b5d0*/  SEL R10, R4, RZ, !P0 ;  /* 0x000000ff040a7207 */ /* 0x000fc40004000000 */
[----:B-----5:R-:W-:Y:S02]  /*1b5e0*/  SHF.R.S32.HI R8, RZ, 0x1f, R3 ;  /* 0x0000001fff087819 */ /* 0x020fe40000011403 */
[----:B--2---:R-:W-:Y:S01]  /*1b5f0*/  SHF.R.S32.HI R9, RZ, 0x1f, R13 ;  /* 0x0000001fff097819 */ /* 0x004fe2000001140d */
[----:B-1----:R-:W-:Y:S06]  /*1b600*/  @P2 BRA `(.L_x_9554) ;  /* 0x0000000000542947 */ /* 0x002fec0003800000 */
        /* <DEDUP_REMOVED lines=21> */
.L_x_9554:
[----:B------:R-:W-:Y:S05]  /*1b760*/  BSYNC B1 ;  /* 0x0000000000017941 */ /* 0x000fea0003800000 */
.L_x_9553:
[----:B------:R-:W-:Y:S01]  /*1b770*/  ULDC.64 UR4, c[0x0][0xaa0] ;  /* 0x0002a80000047ab9 */ /* 0x000fe20000000a00 */
[----:B0-----:R-:W-:Y:S01]  /*1b780*/  IMAD R7, R12, -0xc0, R0 ;  /* 0xffffff400c077824 */ /* 0x001fe200078e0200 */
[----:B------:R-:W-:Y:S01]  /*1b790*/  SHF.R.S32.HI R21, RZ, 0x1f, R20 ;  /* 0x0000001fff157819 */ /* 0x000fe20000011414 */
[----:B------:R-:W-:Y:S01]  /*1b7a0*/  IMAD R6, R8, UR4, RZ ;  /* 0x0000000408067c24 */ /* 0x000fe2000f8e02ff */
[----:B------:R-:W-:Y:S01]  /*1b7b0*/  BSSY B1, `(.L_x_9555) ;  /* 0x0000026000017945 */ /* 0x000fe20003800000 */
[----:B------:R-:W-:Y:S01]  /*1b7c0*/  IMAD.WIDE.U32 R4, R3, UR4, R36 ;  /* 0x0000000403047c25 */ /* 0x000fe2000f8e0024 */
[----:B------:R-:W-:-:S03]  /*1b7d0*/  ISETP.GE.AND P0, PT, R20, R7, PT ;  /* 0x000000071400720c */ /* 0x000fc60003f06270 */
[----:B------:R-:W-:Y:S01]  /*1b7e0*/  IMAD R3, R3, UR5, R6 ;  /* 0x0000000503037c24 */ /* 0x000fe2000f8e0206 */
[----:B------:R-:W-:Y:S01]  /*1b7f0*/  ULDC.64 UR4, c[0x0][0xae0] ;  /* 0x0002b80000047ab9 */ /* 0x000fe20000000a00 */
[----:B------:R-:W-:Y:S02]  /*1b800*/  VIADD R0, R20, 0x60 ;  /* 0x0000006014007836 */ /* 0x000fe40000000000 */
[----:B------:R-:W-:Y:S02]  /*1b810*/  IMAD R6, R9, UR4, RZ ;  /* 0x0000000409067c24 */ /* 0x000fe4000f8e02ff */
[----:B------:R-:W-:Y:S01]  /*1b820*/  IMAD.IADD R5, R5, 0x1, R3 ;  /* 0x0000000105057824 */ /* 0x000fe200078e0203 */
[----:B------:R-:W-:Y:S01]  /*1b830*/  ISETP.GE.AND P1, PT, R0, R7, PT ;  /* 0x000000070000720c */ /* 0x000fe20003f26270 */
[C---:B------:R-:W-:Y:S02]  /*1b840*/  IMAD R3, R13.reuse, UR5, R6 ;  /* 0x000000050d037c24 */ /* 0x040fe4000f8e0206 */
[----:B------:R-:W-:Y:S01]  /*1b850*/  IMAD.WIDE.U32 R4, R13, UR4, R4 ;  /* 0x000000040d047c25 */ /* 0x000fe2000f8e0004 */
[----:B------:R-:W-:-:S03]  /*1b860*/  ULDC.64 UR4, c[0x0][0xae8] ;  /* 0x0002ba0000047ab9 */ /* 0x000fc60000000a00 */
[----:B------:R-:W-:Y:S02]  /*1b870*/  IMAD.IADD R5, R5, 0x1, R3 ;  /* 0x0000000105057824 */ /* 0x000fe400078e0203 */
[----:B------:R-:W-:Y:S02]  /*1b880*/  IMAD R0, R10, UR4, RZ ;  /* 0x000000040a007c24 */ /* 0x000fe4000f8e02ff */
[----:B------:R-:W-:-:S04]  /*1b890*/  IMAD.WIDE.U32 R6, R11, UR4, R4 ;  /* 0x000000040b067c25 */ /* 0x000fc8000f8e0004 */
[----:B------:R-:W-:Y:S02]  /*1b8a0*/  IMAD R3, R11, UR5, R0 ;  /* 0x000000050b037c24 */ /* 0x000fe4000f8e0200 */
[----:B------:R-:W-:-:S04]  /*1b8b0*/  IMAD.WIDE R20, R12, 0xc0, R20 ;  /* 0x000000c00c147825 */ /* 0x000fc800078e0214 */
[----:B------:R-:W-:Y:S01]  /*1b8c0*/  IMAD.IADD R9, R7, 0x1, R3 ;  /* 0x0000000107097824 */ /* 0x000fe200078e0203 */
[----:B------:R-:W-:Y:S06]  /*1b8d0*/  @P0 BRA `(.L_x_9556) ;  /* 0x00000000004c0947 */ /* 0x000fec0003800000 */
        /* <DEDUP_REMOVED lines=19> */
.L_x_9556:
[----:B------:R-:W-:Y:S05]  /*1ba10*/  BSYNC B1 ;  /* 0x0000000000017941 */ /* 0x000fea0003800000 */
.L_x_9555:
        /* <DEDUP_REMOVED lines=22> */
.L_x_9551:
[----:B------:R-:W-:Y:S05]  /*1bb80*/  BSYNC B0 ;  /* 0x0000000000007941 */ /* 0x000fea0003800000 */
.L_x_9546:
[----:B------:R-:W4:Y:S01]  /*1bb90*/  LDL R0, [R1+0x3c] ;  /* 0x00003c0001007983 */ /* 0x000f220000100800 */
[----:B------:R-:W-:Y:S02]  /*1bba0*/  ULDC UR4, c[0x0][0xc14] ;  /* 0x0003050000047ab9 */ /* 0x000fe40000000800 */
[----:B----4-:R-:W-:-:S13]  /*1bbb0*/  ISETP.GE.AND P0, PT, R0, UR4, PT ;  /* 0x0000000400007c0c */ /* 0x010fda000bf06270 */
[----:B------:R-:W-:Y:S05]  /*1bbc0*/  @!P0 BRA `(.L_x_9557) ;  /* 0xfffffe5400448947 */ /* 0x000fea000383ffff */
[----:B------:R-:W-:Y:S05]  /*1bbd0*/  BRA `(.L_x_9348) ;  /* 0x00000060007c7947 */ /* 0x000fea0003800000 */
.L_x_9346:
[----:B------:R-:W-:-:S08]  /*1bbe0*/  NOP ;  /* 0x0000000000007918 */ /* 0x000fd00000000000 */
[----:B------:R-:W0:-:S00]  /*1bbf0*/  USETMAXREG.DEALLOC.CTAPOOL 0x20 ;  /* 0x00000020000079c8 */ /* 0x000e0000080e0500 */
[----:B0-----:R-:W-:-:S06]  /*1bc00*/  LOP3.LUT R0, R0, 0x3, RZ, 0xc0, !PT ;  /* 0x0000000300007812 */ /* 0x001fcc00078ec0ff */
[----:B------:R-:W0:Y:S02]  /*1bc10*/  SHFL.IDX PT, R0, R0, RZ, 0x1f ;  /* 0x00001fff00007589 */ /* 0x000e2400000e0000 */
[----:B0-----:R-:W-:-:S13]  /*1bc20*/  ISETP.NE.AND P0, PT, R0, RZ, PT ;  /* 0x000000ff0000720c */ /* 0x001fda0003f05270 */
[----:B------:R-:W-:Y:S05]  /*1bc30*/  @P0 BRA `(.L_x_9348) ;  /* 0x0000006000640947 */ /* 0x000fea0003800000 */
[----:B------:R-:W2:Y:S01]  /*1bc40*/  LDL.LU R7, [R1] ;  /* 0x0000000001077983 */ /* 0x000ea20000300800 */
        /* <DEDUP_REMOVED lines=46> */
[----:B------:R2:W-:Y:S01]  /*1bf30*/  STL [R1], R7 ;  /* 0x0000000701007387 */ /* 0x0005e20000100800 */
        /* <DEDUP_REMOVED lines=9> */
.L_x_9562:
[----:B------:R-:W-:Y:S02]  /*1bfd0*/  VIADD R0, R19, 0x1f ;  /* 0x0000001f13007836 */ /* 0x000fe40000000000 */
        /* <DEDUP_REMOVED lines=13> */
.L_x_9561:
[----:B------:R-:W-:Y:S05]  /*1c0b0*/  BSYNC B0 ;  /* 0x0000000000007941 */ /* 0x000fea0003800000 */
.L_x_9560:
        /* <DEDUP_REMOVED lines=26> */
.L_x_9558:
        /* <DEDUP_REMOVED lines=20> */
.L_x_9563:
[----:B---3--:R-:W-:Y:S01]  /*1c3a0*/  IMAD R16, R16, UR4, R11 ;  /* 0x0000000410107c24 */ /* 0x008fe2000f8e020b */
[----:B------:R-:W-:Y:S01]  /*1c3b0*/  IABS R2, R4 ;  /* 0x0000000400027213 */ /* 0x000fe20000000000 */
[----:B-1----:R-:W-:-:S03]  /*1c3c0*/  IMAD.MOV R9, RZ, RZ, -R3 ;  /* 0x000000ffff097224 */ /* 0x002fc600078e0a03 */
[----:B--2---:R-:W-:Y:S01]  /*1c3d0*/  IADD3 R5, -R16, UR6, RZ ;  /* 0x0000000610057c10 */ /* 0x004fe2000fffe1ff */
[----:B0-----:R-:W-:Y:S01]  /*1c3e0*/  IMAD.MOV R10, RZ, RZ, -R2 ;  /* 0x000000ffff0a7224 */ /* 0x001fe200078e0a02 */
[----:B------:R-:W-:Y:S01]  /*1c3f0*/  MOV R2, RZ ;  /* 0x000000ff00027202 */ /* 0x000fe20000000f00 */
[----:B------:R-:W-:Y:S01]  /*1c400*/  IMAD R9, R9, R6, RZ ;  /* 0x0000000609097224 */ /* 0x000fe200078e02ff */
[----:B------:R-:W-:-:S03]  /*1c410*/  IABS R8, R5 ;  /* 0x0000000500087213 */ /* 0x000fc60000000000 */
        /* <DEDUP_REMOVED lines=51> */
.L_x_9559:
[----:B------:R-:W-:Y:S02]  /*1c750*/  IMAD.MOV.U32 R17, RZ, RZ, RZ ;  /* 0x000000ffff117224 */ /* 0x000fe400078e00ff */
[----:B------:R-:W-:Y:S02]  /*1c760*/  IMAD.U32 R16, RZ, RZ, UR6 ;  /* 0x00000006ff107e24 */ /* 0x000fe4000f8e00ff */
[----:B------:R-:W-:-:S07]  /*1c770*/  IMAD.MOV.U32 R18, RZ, RZ, RZ ;  /* 0x000000ffff127224 */ /* 0x000fce00078e00ff */
.L_x_9564:
[----:B------:R-:W2:Y:S01]  /*1c780*/  LDL.LU R2, [R1] ;  /* 0x0000000001027983 */ /* 0x000ea20000300800 */
        /* <DEDUP_REMOVED lines=11> */
[----:B------:R0:W-:Y:S04]  /*1c840*/  STL [R1], R2 ;  /* 0x0000000201007387 */ /* 0x0001e80000100800 */
[----:B------:R0:W-:Y:S06]  /*1c850*/  STL [R1+0x8], RZ ;  /* 0x000008ff01007387 */ /* 0x0001ec0000100800 */
[----:B------:R-:W-:Y:S05]  /*1c860*/  @P0 BRA `(.L_x_9565) ;  /* 0x00000050007c0947 */ /* 0x000fea0003800000 */
[----:B------:R-:W1:Y:S01]  /*1c870*/  S2R R4, SR_TID.X ;  /* 0x0000000000047919 */ /* 0x000e620000002100 */
[----:B------:R-:W-:Y:S01]  /*1c880*/  ISETP.NE.AND P1, PT, R28, RZ, PT ;  /* 0x000000ff1c00720c */ /* 0x000fe20003f25270 */
[----:B------:R-:W-:Y:S01]  /*1c890*/  IMAD.MOV.U32 R26, RZ, RZ, 0x1 ;  /* 0x00000001ff1a7424 */ /* 0x000fe200078e00ff */
[----:B0-----:R-:W-:Y:S01]  /*1c8a0*/  LOP3.LUT R2, R2, 0xffffffbf, RZ, 0xc0, !PT ;  /* 0xffffffbf02027812 */ /* 0x001fe200078ec0ff */
[----:B------:R0:W-:Y:S01]  /*1c8b0*/  STL [R1+0x8], RZ ;  /* 0x000008ff01007387 */ /* 0x0001e20000100800 */
[----:B------:R-:W-:Y:S01]  /*1c8c0*/  IMAD.MOV.U32 R25, RZ, RZ, RZ ;  /* 0x000000ffff197224 */ /* 0x000fe200078e00ff */
[----:B------:R-:W-:Y:S01]  /*1c8d0*/  ULDC.64 UR40, c[0x0][0x198] ;  /* 0x0000660000287ab9 */ /* 0x000fe20000000a00 */
[----:B------:R-:W-:Y:S01]  /*1c8e0*/  LOP3.LUT R2, R2, 0xfffffffd, RZ, 0xc0, !PT ;  /* 0xfffffffd02027812 */ /* 0x000fe200078ec0ff */
[----:B------:R-:W-:Y:S01]  /*1c8f0*/  IMAD.MOV.U32 R24, RZ, RZ, 0x1 ;  /* 0x00000001ff187424 */ /* 0x000fe200078e00ff */
[----:B------:R-:W-:Y:S01]  /*1c900*/  ULDC UR37, c[0x0][0xc] ;  /* 0x0000030000257ab9 */ /* 0x000fe20000000800 */
[----:B------:R-:W-:Y:S01]  /*1c910*/  IMAD.MOV.U32 R22, RZ, RZ, RZ ;  /* 0x000000ffff167224 */ /* 0x000fe200078e00ff */
[----:B------:R-:W-:Y:S01]  /*1c920*/  ULOP3.LUT UR38, UR36, 0x2, URZ, 0xfc, !UPT ;  /* 0x0000000224267892 */ /* 0x000fe2000f8efc3f */
[----:B-1----:R-:W-:-:S04]  /*1c930*/  LOP3.LUT R4, R4, 0x7f, RZ, 0xc0, !PT ;  /* 0x0000007f04047812 */ /* 0x002fc800078ec0ff */
[C---:B------:R-:W-:Y:S02]  /*1c940*/  ISETP.NE.AND P2, PT, R4.reuse, RZ, PT ;  /* 0x000000ff0400720c */ /* 0x040fe40003f45270 */
[----:B------:R-:W-:-:S11]  /*1c950*/  ISETP.NE.OR P0, PT, R4, RZ, !P1 ;  /* 0x000000ff0400720c */ /* 0x000fd60004f05670 */
[----:B------:R-:W-:-:S04]  /*1c960*/  @P2 LOP3.LUT R2, R2, 0x2, RZ, 0xfc, !PT ;  /* 0x0000000202022812 */ /* 0x000fc800078efcff */
[----:B------:R-:W-:-:S05]  /*1c970*/  @P0 LOP3.LUT R2, R2, 0x40, RZ, 0xfc, !PT ;  /* 0x0000004002020812 */ /* 0x000fca00078efcff */
[----:B------:R0:W-:Y:S02]  /*1c980*/  STL [R1], R2 ;  /* 0x0000000201007387 */ /* 0x0001e40000100800 */
.L_x_9671:
[----:B------:R-:W-:Y:S05]  /*1c990*/  YIELD ;  /* 0x0000000000007946 */ /* 0x000fea0003800000 */
[----:B------:R-:W-:Y:S01]  /*1c9a0*/  ULDC.64 UR4, c[0x0][0xa28] ;  /* 0x00028a0000047ab9 */ /* 0x000fe20000000a00 */
[----:B------:R-:W-:Y:S01]  /*1c9b0*/  IMAD.MOV.U32 R11, RZ, RZ, RZ ;  /* 0x000000ffff0b7224 */ /* 0x000fe200078e00ff */
[----:B------:R-:W-:Y:S01]  /*1c9c0*/  ISETP.NE.U32.AND P0, PT, RZ, UR4, PT ;  /* 0x00000004ff007c0c */ /* 0x000fe2000bf05070 */
[----:B------:R-:W-:Y:S01]  /*1c9d0*/  IMAD.MOV.U32 R0, RZ, RZ, RZ ;  /* 0x000000ffff007224 */ /* 0x000fe200078e00ff */
[----:B------:R-:W-:Y:S01]  /*1c9e0*/  ULDC.64 UR8, c[0x0][0xa08] ;  /* 0x0002820000087ab9 */ /* 0x000fe20000000a00 */
[----:B------:R-:W-:Y:S01]  /*1c9f0*/  ULDC.64 UR10, c[0x0][0xa10] ;  /* 0x00028400000a7ab9 */ /* 0x000fe20000000a00 */
[----:B------:R-:W-:Y:S01]  /*1ca00*/  ISETP.NE.AND.EX P0, PT, RZ, UR5, PT, P0 ;  /* 0x00000005ff007c0c */ /* 0x000fe2000bf05300 */
[----:B------:R-:W-:-:S12]  /*1ca10*/  ULDC.64 UR4, c[0x0][0xa00] ;  /* 0x0002800000047ab9 */ /* 0x000fd80000000a00 */
[----:B01----:R-:W0:Y:S01]  /*1ca20*/  @P0 LDC.64 R2, c[0x0][0xa28] ;  /* 0x00028a00ff020b82 */ /* 0x003e220000000a00 */
[----:B------:R-:W-:-:S04]  /*1ca30*/  ISETP.NE.U32.AND P2, PT, RZ, UR4, PT ;  /* 0x00000004ff007c0c */ /* 0x000fc8000bf45070 */
[----:B------:R-:W-:Y:S01]  /*1ca40*/  ISETP.NE.AND.EX P2, PT, RZ, UR5, PT, P2 ;  /* 0x00000005ff007c0c */ /* 0x000fe2000bf45320 */
[----:B------:R-:W-:Y:S01]  /*1ca50*/  ULDC.64 UR4, c[0x0][0xa18] ;  /* 0x0002860000047ab9 */ /* 0x000fe20000000a00 */
[----:B0-----:R-:W-:-:S05]  /*1ca60*/  @P0 IMAD.WIDE R2, R19, 0x4, R2 ;  /* 0x0000000413020825 */ /* 0x001fca00078e0202 */
[----:B------:R0:W5:Y:S01]  /*1ca70*/  @P0 LDG.E R11, desc[UR52][R2.64] ;  /* 0x00000034020b0981 */ /* 0x000162000c1e1900 */
[----:B------:R-:W-:Y:S01]  /*1ca80*/  ISETP.NE.U32.AND P0, PT, RZ, UR4, PT ;  /* 0x00000004ff007c0c */ /* 0x000fe2000bf05070 */
[----:B0-----:R-:W0:Y:S03]  /*1ca90*/  LDC.64 R2, c[0x0][0xa00] ;  /* 0x00028000ff027b82 */ /* 0x001e260000000a00 */
[----:B------:R-:W-:-:S13]  /*1caa0*/  ISETP.NE.AND.EX P0, PT, RZ, UR5, PT, P0 ;  /* 0x00000005ff007c0c */ /* 0x000fda000bf05300 */
[----:B------:R-:W1:Y:S01]  /*1cab0*/  @P0 LDC.64 R4, c[0x0][0xa18] ;  /* 0x00028600ff040b82 */ /* 0x000e620000000a00 */
[----:B0-----:R-:W-:-:S05]  /*1cac0*/  IMAD.WIDE R2, R19, 0x4, R2 ;  /* 0x0000000413027825 */ /* 0x001fca00078e0202 */
[----:B------:R-:W2:Y:S01]  /*1cad0*/  @P2 LDG.E R0, desc[UR52][R2.64] ;  /* 0x0000003402002981 */ /* 0x000ea2000c1e1900 */
[----:B------:R-:W-:Y:S02]  /*1cae0*/  ULDC UR4, c[0x0][0x288] ;  /* 0x0000a20000047ab9 */ /* 0x000fe40000000800 */
[----:B------:R-:W-:Y:S01]  /*1caf0*/  IMAD.U32 R10, RZ, RZ, UR4 ;  /* 0x00000004ff0a7e24 */ /* 0x000fe2000f8e00ff */
[----:B------:R-:W-:Y:S01]  /*1cb00*/  ULDC.64 UR4, c[0x0][0x3f8] ;  /* 0x0000fe0000047ab9 */ /* 0x000fe20000000a00 */
[----:B-1----:R-:W-:-:S05]  /*1cb10*/  @P0 IMAD.WIDE R4, R19, 0x4, R4 ;  /* 0x0000000413040825 */ /* 0x002fca00078e0204 */
[----:B------:R0:W5:Y:S01]  /*1cb20*/  @P0 LDG.E R10, desc[UR52][R4.64] ;  /* 0x00000034040a0981 */ /* 0x000162000c1e1900 */
[----:B------:R-:W-:Y:S01]  /*1cb30*/  UISETP.NE.U32.AND UP0, UPT, UR4, URZ, UPT ;  /* 0x0000003f0400728c */ /* 0x000fe2000bf05070 */
[----:B------:R-:W-:Y:S01]  /*1cb40*/  ISETP.NE.U32.AND P1, PT, RZ, UR8, PT ;  /* 0x00000008ff007c0c */ /* 0x000fe2000bf25070 */
[----:B------:R-:W-:Y:S01]  /*1cb50*/  ULDC UR6, c[0x0][0x338] ;  /* 0x0000ce0000067ab9 */ /* 0x000fe20000000800 */
[----:B------:R-:W-:Y:S01]  /*1cb60*/  ULDC UR4, c[0x0][0x404] ;  /* 0x0001010000047ab9 */ /* 0x000fe20000000800 */
[----:B------:R-:W-:Y:S01]  /*1cb70*/  UISETP.NE.AND.EX UP0, UPT, UR5, URZ, UPT, UP0 ;  /* 0x0000003f0500728c */ /* 0x000fe2000bf05300 */
[----:B------:R-:W-:Y:S01]  /*1cb80*/  ISETP.NE.AND.EX P3, PT, RZ, UR9, PT, P1 ;  /* 0x00000009ff007c0c */ /* 0x000fe2000bf65310 */
[----:B------:R-:W-:Y:S01]  /*1cb90*/  IMAD.U32 R8, RZ, RZ, UR6 ;  /* 0x00000006ff087e24 */ /* 0x000fe2000f8e00ff */
[----:B------:R-:W-:Y:S01]  /*1cba0*/  ULDC UR5, c[0x0][0x2e0] ;  /* 0x0000b80000057ab9 */ /* 0x000fe20000000800 */
[----:B------:R-:W-:Y:S01]  /*1cbb0*/  USEL UR4, UR4, 0x1, UP0 ;  /* 0x0000000104047887 */ /* 0x000fe20008000000 */
[----:B------:R-:W-:-:S03]  /*1cbc0*/  ISETP.NE.U32.AND P1, PT, RZ, UR10, PT ;  /* 0x0000000aff007c0c */ /* 0x000fc6000bf25070 */
[----:B------:R-:W-:Y:S01]  /*1cbd0*/  UIMAD UR4, UR4, UR5, URZ ;  /* 0x00000005040472a4 */ /* 0x000fe2000f8e023f */
[----:B------:R-:W-:-:S05]  /*1cbe0*/  ISETP.NE.AND.EX P1, PT, RZ, UR11, PT, P1 ;  /* 0x0000000bff007c0c */ /* 0x000fca000bf25310 */
[----:B------:R-:W-:Y:S01]  /*1cbf0*/  IMAD.U32 R6, RZ, RZ, UR4 ;  /* 0x00000004ff067e24 */ /* 0x000fe2000f8e00ff */
[----:B--2---:R0:W-:Y:S01]  /*1cc00*/  STL [R1+0xc], R0 ;  /* 0x00000c0001007387 */ /* 0x0041e20000100800 */
[----:B------:R-:W-:Y:S06]  /*1cc10*/  @P0 BRA `(.L_x_9566) ;  /* 0x0000000000100947 */ /* 0x000fec0003800000 */
[----:B------:R-:W-:Y:S05]  /*1cc20*/  @!P2 BRA `(.L_x_9566) ;  /* 0x00000000000ca947 */ /* 0x000fea0003800000 */
[----:B0-----:R-:W2:Y:S04]  /*1cc30*/  LDG.E R5, desc[UR52][R2.64] ;  /* 0x0000003402057981 */ /* 0x001ea8000c1e1900 */
[----:B-----5:R-:W2:Y:S02]  /*1cc40*/  LDG.E R10, desc[UR52][R2.64+0x4] ;  /* 0x00000434020a7981 */ /* 0x020ea4000c1e1900 */
[----:B--2---:R-:W-:-:S07]  /*1cc50*/  IMAD.IADD R10, R10, 0x1, -R5 ;  /* 0x000000010a0a7824 */ /* 0x004fce00078e0a05 */
.L_x_9566:
[----:B0-----:R-:W0:Y:S01]  /*1cc60*/  LDC.64 R4, c[0x0][0xa08] ;  /* 0x00028200ff047b82 */ /* 0x001e220000000a00 */
[----:B------:R-:W-:Y:S01]  /*1cc70*/  IMAD.MOV.U32 R12, RZ, RZ, RZ ;  /* 0x000000ffff0c7224 */ /* 0x000fe200078e00ff */
[----:B------:R-:W-:-:S06]  /*1cc80*/  ULDC.64 UR4, c[0x0][0xa20] ;  /* 0x0002880000047ab9 */ /* 0x000fcc0000000a00 */
[----:B------:R-:W1:Y:S01]  /*1cc90*/  LDC.64 R2, c[0x0][0xa10] ;  /* 0x00028400ff027b82 */ /* 0x000e620000000a00 */
[----:B------:R-:W-:Y:S02]  /*1cca0*/  IMAD.MOV.U32 R0, RZ, RZ, RZ ;  /* 0x000000ffff007224 */ /* 0x000fe400078e00ff */
[----:B0-----:R-:W-:-:S05]  /*1ccb0*/  IMAD.WIDE R4, R19, 0x4, R4 ;  /* 0x0000000413047825 */ /* 0x001fca00078e0204 */
[----:B------:R-:W2:Y:S01]  /*1ccc0*/  @P3 LDG.E R12, desc[UR52][R4.64] ;  /* 0x00000034040c3981 */ /* 0x000ea2000c1e1900 */
[----:B-1----:R-:W-:-:S05]  /*1ccd0*/  IMAD.WIDE R2, R19, 0x4, R2 ;  /* 0x0000000413027825 */ /* 0x002fca00078e0202 */
[----:B------:R0:W5:Y:S01]  /*1cce0*/  @P1 LDG.E R0, desc[UR52][R2.64] ;  /* 0x0000003402001981 */ /* 0x000162000c1e1900 */
[----:B------:R-:W-:-:S04]  /*1ccf0*/  ISETP.NE.U32.AND P0, PT, RZ, UR4, PT ;  /* 0x00000004ff007c0c */ /* 0x000fc8000bf05070 */
[----:B------:R-:W-:Y:S01]  /*1cd00*/  ISETP.NE.AND.EX P0, PT, RZ, UR5, PT, P0 ;  /* 0x00000005ff007c0c */ /* 0x000fe2000bf05300 */
[----:B--2--5:R-:W-:-:S12]  /*1cd10*/  IMAD.IADD R23, R12, 0x1, R11 ;  /* 0x000000010c177824 */ /* 0x024fd800078e020b */
[----:B0-----:R-:W-:Y:S05]  /*1cd20*/  @!P0 BRA `(.L_x_9567) ;  /* 0x0000000000108947 */ /* 0x001fea0003800000 */
[----:B------:R-:W0:Y:S02]  /*1cd30*/  LDC.64 R4, c[0x0][0xa20] ;  /* 0x00028800ff047b82 */ /* 0x000e240000000a00 */
[----:B0-----:R-:W-:-:S05]  /*1cd40*/  IMAD.WIDE R4, R19, 0x4, R4 ;  /* 0x0000000413047825 */ /* 0x001fca00078e0204 */
[----:B------:R0:W5:Y:S01]  /*1cd50*/  LDG.E R6, desc[UR52][R4.64] ;  /* 0x0000003404067981 */ /* 0x000162000c1e1900 */
[----:B------:R-:W-:Y:S05]  /*1cd60*/  BRA `(.L_x_9568) ;  /* 0x0000000000107947 */ /* 0x000fea0003800000 */
.L_x_9567:
[----:B------:R-:W-:Y:S05]  /*1cd70*/  @!P3 BRA `(.L_x_9568) ;  /* 0x00000000000cb947 */ /* 0x000fea0003800000 */
[----:B------:R-:W2:Y:S04]  /*1cd80*/  LDG.E R7, desc[UR52][R4.64] ;  /* 0x0000003404077981 */ /* 0x000ea8000c1e1900 */
[----:B------:R-:W2:Y:S02]  /*1cd90*/  LDG.E R6, desc[UR52][R4.64+0x4] ;  /* 0x0000043404067981 */ /* 0x000ea4000c1e1900 */
[----:B--2---:R-:W-:-:S07]  /*1cda0*/  IMAD.IADD R6, R6, 0x1, -R7 ;  /* 0x0000000106067824 */ /* 0x004fce00078e0a07 */
.L_x_9568:
[----:B0-----:R-:W2:Y:S04]  /*1cdb0*/  @P1 LDG.E R5, desc[UR52][R2.64] ;  /* 0x0000003402051981 */ /* 0x001ea8000c1e1900 */
[----:B------:R-:W2:Y:S01]  /*1cdc0*/  @P1 LDG.E R4, desc[UR52][R2.64+0x4] ;  /* 0x0000043402041981 */ /* 0x000ea2000c1e1900 */
[----:B-----5:R-:W-:Y:S02]  /*1cdd0*/  IMAD.IADD R11, R6, 0x1, -R11 ;  /* 0x00000001060b7824 */ /* 0x020fe400078e0a0b */
[----:B------:R-:W-:-:S05]  /*1cde0*/  IMAD R7, R17, 0xc0, RZ ;  /* 0x000000c011077824 */ /* 0x000fca00078e02ff */
[----:B------:R-:W-:Y:S02]  /*1cdf0*/  IADD3 R9, -R10, 0xc0, R7 ;  /* 0x000000c00a097810 */ /* 0x000fe40007ffe107 */
[----:B--2---:R-:W-:Y:S02]  /*1ce00*/  @P1 IADD3 R8, -R5, R4, RZ ;  /* 0x0000000405081210 */ /* 0x004fe40007ffe1ff */
[----:B------:R-:W0:Y:S03]  /*1ce10*/  LDC.64 R4, c[0x0][0x9e0] ;  /* 0x00027800ff047b82 */ /* 0x000e260000000a00 */
[----:B------:R-:W-:-:S04]  /*1ce20*/  IMAD.IADD R12, R11, 0x1, R8 ;  /* 0x000000010b0c7824 */ /* 0x000fc800078e0208 */
[C---:B------:R-:W-:Y:S02]  /*1ce30*/  VIADD R6, R12.reuse, 0x7f ;  /* 0x0000007f0c067836 */ /* 0x040fe40000000000 */
[----:B------:R-:W-:-:S03]  /*1ce40*/  IMAD.IADD R2, R12, 0x1, R9 ;  /* 0x000000010c027824 */ /* 0x000fc600078e0209 */
[----:B------:R-:W-:-:S04]  /*1ce50*/  SHF.R.S32.HI R7, RZ, 0x1f, R6 ;  /* 0x0000001fff077819 */ /* 0x000fc80000011406 */
[----:B------:R-:W-:-:S04]  /*1ce60*/  LEA.HI R7, R7, R6, RZ, 0x7 ;  /* 0x0000000607077211 */ /* 0x000fc800078f38ff */
[----:B------:R-:W-:Y:S02]  /*1ce70*/  SHF.R.S32.HI R9, RZ, 0x7, R7 ;  /* 0x00000007ff097819 */ /* 0x000fe40000011407 */
[----:B0-----:R-:W-:Y:S01]  /*1ce80*/  ISETP.GE.AND P2, PT, R5, 0x1, PT ;  /* 0x000000010500780c */ /* 0x001fe20003f46270 */
        /* <DEDUP_REMOVED lines=13> */
.L_x_9571:
[----:B------:R-:W-:-:S13]  /*1cf60*/  ISETP.NE.AND P0, PT, R5, 0x1, PT ;  /* 0x000000010500780c */ /* 0x000fda0003f05270 */
[----:B------:R-:W0:Y:S02]  /*1cf70*/  @P0 LDC.64 R6, c[0x0][0x9e8] ;  /* 0x00027a00ff060b82 */ /* 0x000e240000000a00 */
[----:B0-----:R-:W-:-:S05]  /*1cf80*/  @P0 IMAD.HI.U32 R6, R3, R6, RZ ;  /* 0x0000000603060227 */ /* 0x001fca00078e00ff */
[----:B------:R-:W-:-:S07]  /*1cf90*/  @P0 SHF.R.U32.HI R3, RZ, R7, R6 ;  /* 0x00000007ff030219 */ /* 0x000fce0000011606 */
.L_x_9572:
[----:B------:R-:W-:Y:S05]  /*1cfa0*/  BSYNC B0 ;  /* 0x0000000000007941 */ /* 0x000fea0003800000 */
.L_x_9570:
[----:B------:R-:W-:-:S05]  /*1cfb0*/  IMAD R3, R3, R5, R5 ;  /* 0x0000000503037224 */ /* 0x000fca00078e0205 */
[----:B------:R-:W-:-:S07]  /*1cfc0*/  VIMNMX R4, R4, R3, PT ;  /* 0x0000000304047248 */ /* 0x000fce0003fe0100 */
.L_x_9569:
        /* <DEDUP_REMOVED lines=15> */
.L_x_9575:
[----:B------:R-:W-:-:S13]  /*1d0c0*/  ISETP.NE.AND P0, PT, R5, 0x1, PT ;  /* 0x000000010500780c */ /* 0x000fda0003f05270 */
[----:B------:R-:W0:Y:S02]  /*1d0d0*/  @P0 LDC.64 R6, c[0x0][0x9e8] ;  /* 0x00027a00ff060b82 */ /* 0x000e240000000a00 */
[----:B0-----:R-:W-:-:S04]  /*1d0e0*/  @P0 IMAD.HI.U32 R12, R3, R6, RZ ;  /* 0x00000006030c0227 */ /* 0x001fc800078e00ff */
[----:B------:R-:W-:Y:S01]  /*1d0f0*/  IMAD.MOV.U32 R6, RZ, RZ, R3 ;  /* 0x000000ffff067224 */ /* 0x000fe200078e0003 */
[----:B------:R-:W-:-:S07]  /*1d100*/  @P0 SHF.R.U32.HI R6, RZ, R7, R12 ;  /* 0x00000007ff060219 */ /* 0x000fce000001160c */
.L_x_9576:
[----:B------:R-:W-:Y:S05]  /*1d110*/  BSYNC B0 ;  /* 0x0000000000007941 */ /* 0x000fea0003800000 */
.L_x_9574:
[----:B------:R-:W-:-:S05]  /*1d120*/  IMAD R5, R6, R5, RZ ;  /* 0x0000000506057224 */ /* 0x000fca00078e02ff */
[----:B------:R-:W-:-:S07]  /*1d130*/  VIMNMX R10, R10, R5, !PT ;  /* 0x000000050a0a7248 */ /* 0x000fce0007fe0100 */
.L_x_9573:
[----:B------:R-:W-:Y:S01]  /*1d140*/  VIADD R4, R4, 0x7f ;  /* 0x0000007f04047836 */ /* 0x000fe20000000000 */
[----:B------:R-:W-:Y:S01]  /*1d150*/  SHF.R.S32.HI R7, RZ, 0x1f, R10 ;  /* 0x0000001fff077819 */ /* 0x000fe2000001140a */
[----:B------:R-:W-:Y:S01]  /*1d160*/  BSSY B0, `(.L_x_9577) ;  /* 0x00000d6000007945 */ /* 0x000fe20003800000 */
[----:B------:R-:W-:Y:S02]  /*1d170*/  PLOP3.LUT P2, PT, PT, PT, PT, 0x80, 0x0 ;  /* 0x000000000000781c */ /* 0x000fe40003f4f070 */
[----:B------:R-:W-:Y:S02]  /*1d180*/  SHF.R.S32.HI R5, RZ, 0x1f, R4 ;  /* 0x0000001fff057819 */ /* 0x000fe40000011404 */
[----:B------:R-:W-:Y:S02]  /*1d190*/  LEA.HI R7, R7, R10, RZ, 0x7 ;  /* 0x0000000a07077211 */ /* 0x000fe400078f38ff */
[----:B------:R-:W-:Y:S02]  /*1d1a0*/  LEA.HI R5, R5, R4, RZ, 0x7 ;  /* 0x0000000405057211 */ /* 0x000fe400078f38ff */
[----:B------:R-:W-:-:S02]  /*1d1b0*/  SHF.R.S32.HI R7, RZ, 0x7, R7 ;  /* 0x00000007ff077819 */ /* 0x000fc40000011407 */
[----:B------:R-:W-:-:S04]  /*1d1c0*/  SHF.R.S32.HI R4, RZ, 0x7, R5 ;  /* 0x00000007ff047819 */ /* 0x000fc80000011405 */
[----:B------:R-:W-:Y:S02]  /*1d1d0*/  VIMNMX R6, R9, R4, PT ;  /* 0x0000000409067248 */ /* 0x000fe40003fe0100 */
[----:B------:R-:W-:-:S03]  /*1d1e0*/  VIMNMX R4, RZ, R7, !PT ;  /* 0x00000007ff047248 */ /* 0x000fc60007fe0100 */
[--C-:B------:R-:W-:Y:S02]  /*1d1f0*/  IMAD R5, R6, 0x80, -R11.reuse ;  /* 0x0000008006057824 */ /* 0x100fe400078e0a0b */
[----:B------:R-:W-:-:S03]  /*1d200*/  IMAD R4, R4, 0x80, -R11 ;  /* 0x0000008004047824 */ /* 0x000fc600078e0a0b */
[----:B------:R-:W-:Y:S02]  /*1d210*/  VIMNMX R5, R5, R8, PT ;  /* 0x0000000805057248 */ /* 0x000fe40003fe0100 */
[----:B------:R-:W-:-:S04]  /*1d220*/  VIMNMX R4, RZ, R4, !PT ;  /* 0x00000004ff047248 */ /* 0x000fc80007fe0100 */
[----:B------:R-:W-:Y:S02]  /*1d230*/  ISETP.GT.AND P0, PT, R5, R4, PT ;  /* 0x000000040500720c */ /* 0x000fe40003f04270 */
[----:B------:R-:W-:-:S11]  /*1d240*/  SHF.R.U32.HI R6, RZ, 0x7, R4 ;  /* 0x00000007ff067819 */ /* 0x000fd60000011604 */
[----:B------:R-:W-:-:S05]  /*1d250*/  @P0 VIADD R5, R5, 0x7f ;  /* 0x0000007f05050836 */ /* 0x000fca0000000000 */
[----:B------:R-:W-:-:S04]  /*1d260*/  @P0 SHF.R.S32.HI R4, RZ, 0x1f, R5 ;  /* 0x0000001fff040819 */ /* 0x000fc80000011405 */
[----:B------:R-:W-:Y:S01]  /*1d270*/  @P0 LEA.HI R4, R4, R5, RZ, 0x7 ;  /* 0x0000000504040211 */ /* 0x000fe200078f38ff */
[----:B------:R-:W-:-:S03]  /*1d280*/  IMAD.MOV.U32 R5, RZ, RZ, R6 ;  /* 0x000000ffff057224 */ /* 0x000fc600078e0006 */
[----:B------:R-:W-:-:S04]  /*1d290*/  @P0 SHF.R.S32.HI R5, RZ, 0x7, R4 ;  /* 0x00000007ff050819 */ /* 0x000fc80000011404 */
[----:B------:R-:W-:-:S13]  /*1d2a0*/  ISETP.GT.AND P0, PT, R5, R6, PT ;  /* 0x000000060500720c */ /* 0x000fda0003f04270 */
[----:B------:R-:W-:Y:S05]  /*1d2b0*/  @!P0 BRA `(.L_x_9578) ;  /* 0x0000000c00008947 */ /* 0x000fea0003800000 */
        /* <DEDUP_REMOVED lines=10> */
.L_x_9717:
[----:B------:R-:W-:-:S03]  /*1d360*/  UMOV UR4, 0xffffffff ;  /* 0xffffffff00047882 */ /* 0x000fc60000000000 */
[----:B------:R-:W-:Y:S05]  /*1d370*/  BRA.DIV UR4, `(.L_x_9580) ;  /* 0x00000056044c7947 */ /* 0x000fea000b800000 */
[----:B------:R-:W-:-:S13]  /*1d380*/  ELECT P6, URZ, PT ;  /* 0x00000000003f782f */ /* 0x000fda00038c0000 */
.L_x_9720:
        /* <DEDUP_REMOVED lines=12> */
.L_x_9721:
[----:B------:R-:W-:Y:S05]  /*1d450*/  BSYNC B1 ;  /* 0x0000000000017941 */ /* 0x000fea0003800000 */
.L_x_9581:
[----:B------:R-:W-:Y:S04]  /*1d460*/  BSSY B1, `(.L_x_9583) ;  /* 0x0000049000017945 */ /* 0x000fe80003800000 */
[----:B------:R-:W-:Y:S05]  /*1d470*/  @!P6 BRA `(.L_x_9584) ;  /* 0x00000004001ce947 */ /* 0x000fea0003800000 */
[----:B0-----:R-:W-:Y:S01]  /*1d480*/  IMAD R11, R25, 0x8, R8 ;  /* 0x00000008190b7824 */ /* 0x001fe200078e0208 */
[----:B------:R-:W-:-:S04]  /*1d490*/  SHF.L.U32 R10, R26, 0x1f, RZ ;  /* 0x0000001f1a0a7819 */ /* 0x000fc800000006ff */
[----:B------:R-:W0:Y:S02]  /*1d4a0*/  SYNCS.PHASECHK.TRANS64.TRYWAIT P0, [R11+URZ+0x2d8a0], R10 ;  /* 0x02d8a00a0b0075a7 */ /* 0x000e24000800017f */
[----:B0-----:R-:W-:Y:S05]  /*1d4b0*/  @!P0 BRA `(.L_x_9585) ;  /* 0x0000005400308947 */ /* 0x001fea0003800000 */
.L_x_9722:
[----:B------:R-:W1:Y:S02]  /*1d4c0*/  S2R R12, SR_TID.X ;  /* 0x00000000000c7919 */ /* 0x000e640000002100 */
[----:B-1----:R-:W-:-:S04]  /*1d4d0*/  LOP3.LUT R12, R12, 0x7f, RZ, 0xc0, !PT ;  /* 0x0000007f0c0c7812 */ /* 0x002fc800078ec0ff */
[----:B------:R-:W-:-:S13]  /*1d4e0*/  ISETP.NE.AND P1, PT, R12, RZ, PT ;  /* 0x000000ff0c00720c */ /* 0x000fda0003f25270 */
[----:B------:R-:W-:Y:S05]  /*1d4f0*/  @P1 BRA `(.L_x_9586) ;  /* 0x0000000000141947 */ /* 0x000fea0003800000 */
[----:B------:R-:W-:Y:S02]  /*1d500*/  ISETP.NE.AND P0, PT, R28, RZ, PT ;  /* 0x000000ff1c00720c */ /* 0x000fe40003f05270 */
[----:B------:R-:W-:-:S04]  /*1d510*/  MOV R12, 0x6000 ;  /* 0x00006000000c7802 */ /* 0x000fc80000000f00 */
[----:B------:R1:W-:Y:S07]  /*1d520*/  SYNCS.ARRIVE.TRANS64 RZ, [R11+URZ+0x2d890], R12 ;  /* 0x02d8900c0bff79a7 */ /* 0x0003ee000800003f */
[----:B------:R-:W-:Y:S05]  /*1d530*/  @!P0 BRA `(.L_x_9586) ;  /* 0x0000000000048947 */ /* 0x000fea0003800000 */
[----:B------:R-:W-:Y:S01]  /*1d540*/  BPT.TRAP 0x1 ;  /* 0x000000040000795c */ /* 0x000fe20000300000 */
.L_x_9586:
[----:B------:R-:W-:Y:S01]  /*1d550*/  IMAD R13, R25, 0x6000, R8 ;  /* 0x00006000190d7824 */ /* 0x000fe200078e0208 */
[----:B------:R-:W-:Y:S01]  /*1d560*/  R2UR UR9, R11 ;  /* 0x000000000b0972ca */ /* 0x000fe200000e0000 */
[----:B-1----:R-:W-:Y:S01]  /*1d570*/  IMAD R12, R5, 0x80, R0 ;  /* 0x00000080050c7824 */ /* 0x002fe200078e0200 */
[----:B------:R-:W-:Y:S01]  /*1d580*/  UIADD3 UR4, UP0, UR40, 0x570, URZ ;  /* 0x0000057028047890 */ /* 0x000fe2000ff1e03f */
[----:B------:R-:W-:Y:S01]  /*1d590*/  R2UR UR12, R4 ;  /* 0x00000000040c72ca */ /* 0x000fe200000e0000 */
[----:B------:R-:W-:Y:S01]  /*1d5a0*/  UMOV UR10, URZ ;  /* 0x0000003f000a7c82 */ /* 0x000fe20008000000 */
[----:B------:R-:W-:Y:S01]  /*1d5b0*/  R2UR UR15, R13 ;  /* 0x000000000d0f72ca */ /* 0x000fe200000e0000 */
[----:B------:R-:W-:Y:S01]  /*1d5c0*/  VIADD R12, R12, 0xffffff80 ;  /* 0xffffff800c0c7836 */ /* 0x000fe20000000000 */
[----:B------:R-:W-:Y:S01]  /*1d5d0*/  R2UR UR13, R7 ;  /* 0x00000000070d72ca */ /* 0x000fe200000e0000 */
[----:B------:R-:W-:Y:S01]  /*1d5e0*/  UIADD3.X UR5, URZ, UR41, URZ, UP0, !UPT ;  /* 0x000000293f057290 */ /* 0x000fe200087fe43f */
[----:B------:R-:W-:-:S02]  /*1d5f0*/  UMOV UR6, 0x0 ;  /* 0x0000000000067882 */ /* 0x000fc40000000000 */
[----:B------:R-:W-:Y:S01]  /*1d600*/  R2UR UR11, R12 ;  /* 0x000000000c0b72ca */ /* 0x000fe200000e0000 */
[----:B------:R-:W-:Y:S01]  /*1d610*/  UMOV UR7, 0x12f00000 ;  /* 0x12f0000000077882 */ /* 0x000fe20000000000 */
[----:B------:R-:W-:Y:S01]  /*1d620*/  UIADD3 UR9, UR9, 0x2d890, URZ ;  /* 0x0002d89009097890 */ /* 0x000fe2000fffe03f */
[----:B------:R-:W-:-:S04]  /*1d630*/  UMOV UR16, 0x20 ;  /* 0x0000002000107882 */ /* 0x000fc80000000000 */
        /* <DEDUP_REMOVED lines=13> */
.L_x_9723:
[----:B------:R-:W-:Y:S05]  /*1d710*/  @P1 BRA `(.L_x_9588) ;  /* 0x0000000000141947 */ /* 0x000fea0003800000 */
[----:B------:R-:W-:Y:S01]  /*1d720*/  ISETP.NE.AND P0, PT, R28, RZ, PT ;  /* 0x000000ff1c00720c */ /* 0x000fe20003f05270 */
[----:B01----:R-:W-:-:S04]  /*1d730*/  IMAD.MOV.U32 R10, RZ, RZ, 0x6000 ;  /* 0x00006000ff0a7424 */ /* 0x003fc800078e00ff */
[----:B------:R2:W-:Y:S08]  /*1d740*/  SYNCS.ARRIVE.TRANS64 RZ, [R11+URZ+0x2d8b0], R10 ;  /* 0x02d8b00a0bff79a7 */ /* 0x0005f0000800003f */
[----:B------:R-:W-:Y:S05]  /*1d750*/  @!P0 BRA `(.L_x_9588) ;  /* 0x0000000000048947 */ /* 0x000fea0003800000 */
[----:B------:R-:W-:Y:S01]  /*1d760*/  BPT.TRAP 0x1 ;  /* 0x000000040000795c */ /* 0x000fe20000300000 */
.L_x_9588:
        /* <DEDUP_REMOVED lines=24> */
.L_x_9584:
[----:B------:R-:W-:Y:S05]  /*1d8f0*/  BSYNC B1 ;  /* 0x0000000000017941 */ /* 0x000fea0003800000 */
.L_x_9583:
        /* <DEDUP_REMOVED lines=9> */
.L_x_9595:
[----:B------:R-:W-:Y:S05]  /*1d990*/  YIELD ;  /* 0x0000000000007946 */ /* 0x000fea0003800000 */
[----:B------:R-:W-:Y:S04]  /*1d9a0*/  BSSY B1, `(.L_x_9589) ;  /* 0x0000048000017945 */ /* 0x000fe80003800000 */
[----:B------:R-:W-:Y:S05]  /*1d9b0*/  @!P6 BRA `(.L_x_9590) ;  /* 0x000000040018e947 */ /* 0x000fea0003800000 */
[----:B------:R-:W-:Y:S01]  /*1d9c0*/  IMAD R10, R25, 0x8, R8 ;  /* 0x00000008190a7824 */ /* 0x000fe200078e0208 */
[----:B------:R-:W-:-:S04]  /*1d9d0*/  SHF.L.U32 R11, R26, 0x1f, RZ ;  /* 0x0000001f1a0b7819 */ /* 0x000fc800000006ff */
[----:B------:R-:W0:Y:S02]  /*1d9e0*/  SYNCS.PHASECHK.TRANS64.TRYWAIT P0, [R10+URZ+0x2d8a0], R11 ;  /* 0x02d8a00b0a0075a7 */ /* 0x000e24000800017f */
[----:B0-----:R-:W-:Y:S05]  /*1d9f0*/  @!P0 BRA `(.L_x_9591) ;  /* 0x0000005000088947 */ /* 0x001fea0003800000 */
.L_x_9724:
        /* <DEDUP_REMOVED lines=9> */
.L_x_9592:
[----:B-1----:R-:W-:Y:S01]  /*1da90*/  IMAD R13, R25, 0x6000, R8 ;  /* 0x00006000190d7824 */ /* 0x002fe200078e0208 */
        /* <DEDUP_REMOVED lines=26> */
.L_x_9725:
[----:B------:R-:W-:Y:S05]  /*1dc40*/  @P0 BRA `(.L_x_9594) ;  /* 0x0000000000140947 */ /* 0x000fea0003800000 */
[----:B------:R-:W-:Y:S01]  /*1dc50*/  ISETP.NE.AND P1, PT, R28, RZ, PT ;  /* 0x000000ff1c00720c */ /* 0x000fe20003f25270 */
[----:B01----:R-:W-:-:S04]  /*1dc60*/  IMAD.MOV.U32 R11, RZ, RZ, 0x6000 ;  /* 0x00006000ff0b7424 */ /* 0x003fc800078e00ff */
[----:B------:R2:W-:Y:S08]  /*1dc70*/  SYNCS.ARRIVE.TRANS64 RZ, [R10+URZ+0x2d8b0], R11 ;  /* 0x02d8b00b0aff79a7 */ /* 0x0005f0000800003f */
[----:B------:R-:W-:Y:S05]  /*1dc80*/  @!P1 BRA `(.L_x_9594) ;  /* 0x0000000000049947 */ /* 0x000fea0003800000 */
[----:B------:R-:W-:Y:S01]  /*1dc90*/  BPT.TRAP 0x1 ;  /* 0x000000040000795c */ /* 0x000fe20000300000 */
.L_x_9594:
        /* <DEDUP_REMOVED lines=24> */
.L_x_9590:
[----:B------:R-:W-:Y:S05]  /*1de20*/  BSYNC B1 ;  /* 0x0000000000017941 */ /* 0x000fea0003800000 */
.L_x_9589:
[----:B------:R-:W-:Y:S02]  /*1de30*/  VIADD R25, R25, 0x1 ;  /* 0x0000000119197836 */ /* 0x000fe40000000000 */
[----:B012---:R-:W-:-:S03]  /*1de40*/  VIADD R10, R5, 0xffffffff ;  /* 0xffffffff050a7836 */ /* 0x007fc60000000000 */
[----:B------:R-:W-:-:S04]  /*1de50*/  ISETP.NE.AND P0, PT, R25, 0x2, PT ;  /* 0x000000021900780c */ /* 0x000fc80003f05270 */
[----:B------:R-:W-:Y:S02]  /*1de60*/  SEL R11, RZ, 0x1, P0 ;  /* 0x00000001ff0b7807 */ /* 0x000fe40000000000 */
[----:B------:R-:W-:Y:S02]  /*1de70*/  SEL R25, R25, RZ, P0 ;  /* 0x000000ff19197207 */ /* 0x000fe40000000000 */
[----:B------:R-:W-:Y:S01]  /*1de80*/  ISETP.GT.AND P0, PT, R5, R6, PT ;  /* 0x000000060500720c */ /* 0x000fe20003f04270 */
[----:B------:R-:W-:Y:S01]  /*1de90*/  IMAD.MOV.U32 R5, RZ, RZ, R10 ;  /* 0x000000ffff057224 */ /* 0x000fe200078e000a */
[----:B------:R-:W-:-:S11]  /*1dea0*/  LOP3.LUT R26, R26, R11, RZ, 0x3c, !PT ;  /* 0x0000000b1a1a7212 */ /* 0x000fd600078e3cff */
[----:B------:R-:W-:Y:S05]  /*1deb0*/  @P0 BRA `(.L_x_9595) ;  /* 0xfffffff800b40947 */ /* 0x000fea000383ffff */
.L_x_9578:
[----:B------:R-:W-:Y:S05]  /*1dec0*/  BSYNC B0 ;  /* 0x0000000000007941 */ /* 0x000fea0003800000 */
.L_x_9577:
[----:B------:R-:W0:Y:S01]  /*1ded0*/  LDC.64 R4, c[0x0][0x9e0] ;  /* 0x00027800ff047b82 */ /* 0x000e220000000a00 */
[----:B------:R-:W-:Y:S07]  /*1dee0*/  @!P2 WARPSYNC.ALL ;  /* 0x000000000000a948 */ /* 0x000fee0003800000 */
[----:B------:R-:W-:Y:S01]  /*1def0*/  @!P2 BAR.SYNC.DEFER_BLOCKING 0xc, 0x1a0 ;  /* 0x030680000000ab1d */ /* 0x000fe20000010000 */
        /* <DEDUP_REMOVED lines=14> */
.L_x_9598:
[----:B------:R-:W-:-:S13]  /*1dfe0*/  ISETP.NE.AND P0, PT, R5, 0x1, PT ;  /* 0x000000010500780c */ /* 0x000fda0003f05270 */
[----:B------:R-:W0:Y:S02]  /*1dff0*/  @P0 LDC.64 R6, c[0x0][0x9e8] ;  /* 0x00027a00ff060b82 */ /* 0x000e240000000a00 */
[----:B0-----:R-:W-:-:S05]  /*1e000*/  @P0 IMAD.HI.U32 R6, R0, R6, RZ ;  /* 0x0000000600060227 */ /* 0x001fca00078e00ff */
[----:B------:R-:W-:-:S07]  /*1e010*/  @P0 SHF.R.U32.HI R0, RZ, R7, R6 ;  /* 0x00000007ff000219 */ /* 0x000fce0000011606 */
.L_x_9599:
[----:B------:R-:W-:Y:S05]  /*1e020*/  BSYNC B0 ;  /* 0x0000000000007941 */ /* 0x000fea0003800000 */
.L_x_9597:
[----:B------:R-:W-:-:S05]  /*1e030*/  IMAD R7, R0, R5, R5 ;  /* 0x0000000500077224 */ /* 0x000fca00078e0205 */
[----:B------:R-:W-:-:S07]  /*1e040*/  VIMNMX R4, R4, R7, PT ;  /* 0x0000000704047248 */ /* 0x000fce0003fe0100 */
.L_x_9596:
        /* <DEDUP_REMOVED lines=19> */
.L_x_9602:
[----:B------:R-:W-:-:S13]  /*1e180*/  ISETP.NE.AND P0, PT, R5, 0x1, PT ;  /* 0x000000010500780c */ /* 0x000fda0003f05270 */
[----:B------:R-:W1:Y:S02]  /*1e190*/  @P0 LDC.64 R6, c[0x0][0x9e8] ;  /* 0x00027a00ff060b82 */ /* 0x000e640000000a00 */
[----:B-1----:R-:W-:-:S05]  /*1e1a0*/  @P0 IMAD.HI.U32 R6, R3, R6, RZ ;  /* 0x0000000603060227 */ /* 0x002fca00078e00ff */
[----:B------:R-:W-:-:S07]  /*1e1b0*/  @P0 SHF.R.U32.HI R3, RZ, R7, R6 ;  /* 0x00000007ff030219 */ /* 0x000fce0000011606 */
.L_x_9603:
[----:B------:R-:W-:Y:S05]  /*1e1c0*/  BSYNC B0 ;  /* 0x0000000000007941 */ /* 0x000fea0003800000 */
.L_x_9601:
[----:B------:R-:W-:-:S05]  /*1e1d0*/  IMAD R3, R3, R5, RZ ;  /* 0x0000000503037224 */ /* 0x000fca00078e02ff */
[----:B------:R-:W-:-:S07]  /*1e1e0*/  VIMNMX R0, R0, R3, !PT ;  /* 0x0000000300007248 */ /* 0x000fce0007fe0100 */
.L_x_9600:
        /* <DEDUP_REMOVED lines=9> */
[----:B------:R-:W1:Y:S01]  /*1e280*/  S2R R7, SR_LANEID ;  /* 0x0000000000077919 */ /* 0x000e620000000000 */
[----:B------:R-:W-:Y:S01]  /*1e290*/  VOTEU.ANY UR4, UPT, PT ;  /* 0x0000000000047886 */ /* 0x000fe200038e0100 */
[----:B0-----:R-:W0:Y:S01]  /*1e2a0*/  LDC.64 R2, c[0x0][0xc38] ;  /* 0x00030e00ff027b82 */ /* 0x001e220000000a00 */
[----:B------:R-:W1:Y:S08]  /*1e2b0*/  FLO.U32 R0, UR4 ;  /* 0x0000000400007d00 */ /* 0x000e7000080e0000 */
[----:B------:R-:W0:Y:S01]  /*1e2c0*/  POPC R5, UR4 ;  /* 0x0000000400057d09 */ /* 0x000e220008000000 */
[----:B-1----:R-:W-:-:S13]  /*1e2d0*/  ISETP.EQ.U32.AND P0, PT, R0, R7, PT ;  /* 0x000000070000720c */ /* 0x002fda0003f02070 */
[----:B0-----:R-:W2:Y:S01]  /*1e2e0*/  @P0 ATOMG.E.ADD.STRONG.GPU PT, R3, desc[UR52][R2.64], R5 ;  /* 0x00000005020309a8 */ /* 0x001ea200081ee1f4 */
[----:B------:R-:W0:Y:S02]  /*1e2f0*/  S2R R4, SR_LTMASK ;  /* 0x0000000000047919 */ /* 0x000e240000003900 */
[----:B0-----:R-:W-:-:S04]  /*1e300*/  LOP3.LUT R4, R4, UR4, RZ, 0xc0, !PT ;  /* 0x0000000404047c12 */ /* 0x001fc8000f8ec0ff */
[----:B------:R-:W0:Y:S01]  /*1e310*/  POPC R7, R4 ;  /* 0x0000000400077309 */ /* 0x000e220000000000 */
[----:B--2---:R-:W0:Y:S02]  /*1e320*/  SHFL.IDX PT, R0, R3, R0, 0x1f ;  /* 0x00001f0003007589 */ /* 0x004e2400000e0000 */
[----:B0-----:R-:W-:Y:S01]  /*1e330*/  IADD3 R16, R0, UR37, R7 ;  /* 0x0000002500107c10 */ /* 0x001fe2000fffe007 */
[----:B------:R-:W-:Y:S06]  /*1e340*/  BRA `(.L_x_9606) ;  /* 0x0000002800d47947 */ /* 0x000fec0003800000 */
.L_x_9605:
[----:B------:R-:W1:Y:S01]  /*1e350*/  S2R R0, SR_CgaCtaId ;  /* 0x0000000000007919 */ /* 0x000e620000008800 */
[----:B------:R-:W-:-:S04]  /*1e360*/  MOV R29, 0x400 ;  /* 0x00000400001d7802 */ /* 0x000fc80000000f00 */
[----:B-1----:R-:W-:-:S05]  /*1e370*/  LEA R29, R0, R29, 0x18 ;  /* 0x0000001d001d7211 */ /* 0x002fca00078ec0ff */
[----:B------:R-:W-:-:S05]  /*1e380*/  VIADD R0, R29, 0x15400 ;  /* 0x000154001d007836 */ /* 0x000fca0000000000 */
[----:B------:R-:W-:-:S13]  /*1e390*/  LOP3.LUT P0, RZ, R0, 0x1bf, RZ, 0xc0, !PT ;  /* 0x000001bf00ff7812 */ /* 0x000fda000780c0ff */
[----:B------:R-:W-:Y:S05]  /*1e3a0*/  @!P0 BRA `(.L_x_9607) ;  /* 0x0000000000408947 */ /* 0x000fea0003800000 */
[----:B0-----:R-:W-:Y:S01]  /*1e3b0*/  MOV R2, 0x0 ;  /* 0x0000000000027802 */ /* 0x001fe20000000f00 */
        /* <DEDUP_REMOVED lines=15> */
.L_x_9607:
[----:B------:R-:W-:-:S05]  /*1e4b0*/  VIADD R0, R29, 0x400 ;  /* 0x000004001d007836 */ /* 0x000fca0000000000 */
[----:B------:R-:W-:-:S13]  /*1e4c0*/  LOP3.LUT P0, RZ, R0, 0x1bf, RZ, 0xc0, !PT ;  /* 0x000001bf00ff7812 */ /* 0x000fda000780c0ff */
[----:B------:R-:W-:Y:S05]  /*1e4d0*/  @!P0 BRA `(.L_x_9608) ;  /* 0x0000000000808947 */ /* 0x000fea0003800000 */
[----:B------:R-:W-:Y:S01]  /*1e4e0*/  MOV R0, 0x0 ;  /* 0x0000000000007802 */ /* 0x000fe20000000f00 */
[----:B------:R-:W-:Y:S01]  /*1e4f0*/  ULDC.64 UR6, c[0x4][0x1b8] ;  /* 0x01006e0000067ab9 */ /* 0x000fe20000000a00 */
[----:B------:R-:W-:Y:S01]  /*1e500*/  ULDC.64 UR8, c[0x4][0x1c0] ;  /* 0x0100700000087ab9 */ /* 0x000fe20000000a00 */
[----:B------:R-:W-:Y:S01]  /*1e510*/  ULDC.64 UR4, c[0x4][0x80] ;  /* 0x0100200000047ab9 */ /* 0x000fe20000000a00 */
[----:B0-----:R0:W1:Y:S01]  /*1e520*/  LDC.64 R2, c[0x4][R0] ;  /* 0x0100000000027b82 */ /* 0x0010620000000a00 */
        /* <DEDUP_REMOVED lines=11> */
.L_x_9609:
        /* <DEDUP_REMOVED lines=16> */
.L_x_9608:
[----:B------:R-:W2:Y:S01]  /*1e6e0*/  LDL.LU R20, [R1+0xc] ;  /* 0x00000c0001147983 */ /* 0x000ea20000300800 */
[----:B------:R-:W-:Y:S01]  /*1e6f0*/  ULDC.64 UR4, c[0x0][0x9f8] ;  /* 0x00027e0000047ab9 */ /* 0x000fe20000000a00 */
[----:B------:R-:W1:Y:S01]  /*1e700*/  LDC R0, c[0x0][0x428] ;  /* 0x00010a00ff007b82 */ /* 0x000e620000000800 */
[----:B------:R-:W-:Y:S01]  /*1e710*/  ISETP.NE.U32.AND P0, PT, RZ, UR4, PT ;  /* 0x00000004ff007c0c */ /* 0x000fe2000bf05070 */
[----:B------:R-:W-:-:S03]  /*1e720*/  IMAD.MOV.U32 R6, RZ, RZ, R19 ;  /* 0x000000ffff067224 */ /* 0x000fc600078e0013 */
[----:B------:R-:W-:Y:S01]  /*1e730*/  ISETP.NE.AND.EX P0, PT, RZ, UR5, PT, P0 ;  /* 0x00000005ff007c0c */ /* 0x000fe2000bf05300 */
[----:B------:R-:W-:-:S12]  /*1e740*/  ULDC.64 UR4, c[0x0][0xa00] ;  /* 0x0002800000047ab9 */ /* 0x000fd80000000a00 */
[----:B0-----:R-:W0:Y:S02]  /*1e750*/  @P0 LDC.64 R2, c[0x0][0x9f8] ;  /* 0x00027e00ff020b82 */ /* 0x001e240000000a00 */
[----:B0-----:R-:W-:-:S05]  /*1e760*/  @P0 IMAD.WIDE R2, R19, 0x4, R2 ;  /* 0x0000000413020825 */ /* 0x001fca00078e0202 */
[----:B------:R0:W5:Y:S01]  /*1e770*/  @P0 LDG.E R6, desc[UR52][R2.64] ;  /* 0x0000003402060981 */ /* 0x000162000c1e1900 */
[----:B-1----:R-:W-:Y:S01]  /*1e780*/  ISETP.NE.AND P0, PT, R0, 0x1, PT ;  /* 0x000000010000780c */ /* 0x002fe20003f05270 */
[----:B------:R-:W-:Y:S01]  /*1e790*/  IMAD.MOV.U32 R0, RZ, RZ, R18 ;  /* 0x000000ffff007224 */ /* 0x000fe200078e0012 */
[----:B------:R-:W-:-:S04]  /*1e7a0*/  ISETP.NE.AND P6, PT, R28, RZ, PT ;  /* 0x000000ff1c00720c */ /* 0x000fc80003fc5270 */
[----:B------:R-:W-:-:S07]  /*1e7b0*/  PLOP3.LUT P1, PT, P6, PT, PT, 0x8, 0x0 ;  /* 0x000000000000781c */ /* 0x000fce000372e170 */
[----:B------:R-:W1:Y:S02]  /*1e7c0*/  @P0 LDC R5, c[0x0][0x42c] ;  /* 0x00010b00ff050b82 */ /* 0x000e640000000800 */
[----:B------:R-:W-:-:S05]  /*1e7d0*/  VOTEU.ALL UP1, P6 ;  /* 0x00000000003f7886 */ /* 0x000fca0003020000 */
[----:B------:R-:W-:Y:S01]  /*1e7e0*/  @!UP1 UIADD3 UR8, UP0, UR40, 0x270, URZ ;  /* 0x0000027028089890 */ /* 0x000fe2000ff1e03f */
[----:B------:R-:W3:Y:S03]  /*1e7f0*/  @P0 LDC R4, c[0x0][0x430] ;  /* 0x00010c00ff040b82 */ /* 0x000ee60000000800 */
[----:B------:R-:W-:-:S03]  /*1e800*/  @!UP1 UIADD3.X UR9, URZ, UR41, URZ, UP0, !UPT ;  /* 0x000000293f099290 */ /* 0x000fc600087fe43f */
[----:B------:R-:W-:Y:S01]  /*1e810*/  VOTEU.ALL UP0, P6 ;  /* 0x00000000003f7886 */ /* 0x000fe20003000000 */
[----:B-1----:R-:W-:-:S05]  /*1e820*/  @P0 IMAD.HI.U32 R5, R18, R5, RZ ;  /* 0x0000000512050227 */ /* 0x002fca00078e00ff */
[----:B---3--:R-:W-:Y:S02]  /*1e830*/  @P0 SHF.R.U32.HI R0, RZ, R4, R5 ;  /* 0x00000004ff000219 */ /* 0x008fe40000011605 */
[----:B------:R-:W-:-:S04]  /*1e840*/  ISETP.NE.U32.AND P0, PT, RZ, UR4, PT ;  /* 0x00000004ff007c0c */ /* 0x000fc8000bf05070 */
[----:B------:R-:W-:-:S04]  /*1e850*/  ISETP.NE.AND.EX P0, PT, RZ, UR5, PT, P0 ;  /* 0x00000005ff007c0c */ /* 0x000fc8000bf05300 */
[----:B------:R-:W-:Y:S01]  /*1e860*/  SEL R9, R19, RZ, !P0 ;  /* 0x000000ff13097207 */ /* 0x000fe20004000000 */
[----:B0-2---:R-:W-:-:S08]  /*1e870*/  IMAD R17, R17, 0xc0, R20 ;  /* 0x000000c011117824 */ /* 0x005fd000078e0214 */
.L_x_9610:
        /* <DEDUP_REMOVED lines=14> */
.L_x_9611:
        /* <DEDUP_REMOVED lines=13> */
.L_x_9612:
        /* <DEDUP_REMOVED lines=18> */
.L_x_9728:
[----:B------:R-:W-:Y:S01]  /*1eb50*/  UMOV UR4, 0xffffffff ;  /* 0xffffffff00047882 */ /* 0x000fe20000000000 */
[----:B------:R-:W-:Y:S02]  /*1eb60*/  SHF.R.S32.HI R12, RZ, 0x1f, R6 ;  /* 0x0000001fff0c7819 */ /* 0x000fe40000011406 */
[----:B------:R-:W-:Y:S05]  /*1eb70*/  BRA.DIV UR4, `(.L_x_9614) ;  /* 0x0000004204047947 */ /* 0x000fea000b800000 */
[----:B------:R-:W-:-:S13]  /*1eb80*/  ELECT P6, URZ, PT ;  /* 0x00000000003f782f */ /* 0x000fda00038c0000 */
.L_x_9731:
[----:B------:R-:W-:Y:S05]  /*1eb90*/  @!P6 BRA `(.L_x_9615) ;  /* 0x0000000000f4e947 */ /* 0x000fea0003800000 */
[----:B------:R-:W-:-:S04]  /*1eba0*/  ISETP.NE.U32.AND P0, PT, R2, RZ, PT ;  /* 0x000000ff0200720c */ /* 0x000fc80003f05070 */
        /* <DEDUP_REMOVED lines=19> */
.L_x_9616:
[----:B------:R-:W-:Y:S01]  /*1ece0*/  IMAD R5, R22, 0x8, R29 ;  /* 0x0000000816057824 */ /* 0x000fe200078e021d */
[----:B------:R-:W-:-:S04]  /*1ecf0*/  SHF.L.U32 R4, R24, 0x1f, RZ ;  /* 0x0000001f18047819 */ /* 0x000fc800000006ff */
[----:B------:R-:W1:Y:S02]  /*1ed00*/  SYNCS.PHASECHK.TRANS64.TRYWAIT P0, [R5+URZ+0x2d840], R4 ;  /* 0x02d84004050075a7 */ /* 0x000e64000800017f */
[----:B-1----:R-:W-:Y:S05]  /*1ed10*/  @!P0 BRA `(.L_x_9617) ;  /* 0x0000003c00bc8947 */ /* 0x002fea0003800000 */
.L_x_9732:
        /* <DEDUP_REMOVED lines=9> */
.L_x_9618:
        /* <DEDUP_REMOVED lines=28> */
.L_x_9615:
        /* <DEDUP_REMOVED lines=37> */
[----:B0-----:R-:W-:Y:S01]  /*1f1c0*/  LEA.HI R4, R5, R5, RZ, 0x1 ;  /* 0x0000000505047211 */ /* 0x001fe200078f08ff */
[----:B------:R3:W-:Y:S03]  /*1f1d0*/  STL [R1+0x8], R5 ;  /* 0x0000080501007387 */ /* 0x0007e60000100800 */
[----:B------:R-:W-:-:S05]  /*1f1e0*/  LOP3.LUT R4, R4, 0xfffffffe, RZ, 0xc0, !PT ;  /* 0xfffffffe04047812 */ /* 0x000fca00078ec0ff */
[----:B------:R-:W-:-:S05]  /*1f1f0*/  IMAD.IADD R4, R5, 0x1, -R4 ;  /* 0x0000000105047824 */ /* 0x000fca00078e0a04 */
[----:B------:R-:W-:-:S04]  /*1f200*/  SHF.L.U32 R4, R4, 0x1f, RZ ;  /* 0x0000001f04047819 */ /* 0x000fc800000006ff */
[----:B------:R-:W0:Y:S02]  /*1f210*/  SYNCS.PHASECHK.TRANS64.TRYWAIT P0, [R29+URZ+0x2d820], R4 ;  /* 0x02d820041d0075a7 */ /* 0x000e24000800017f */
[----:B0--3--:R-:W-:Y:S05]  /*1f220*/  @!P0 BRA `(.L_x_9620) ;  /* 0x00000038008c8947 */ /* 0x009fea0003800000 */
.L_x_9733:
[----:B------:R-:W-:Y:S05]  /*1f230*/  BSYNC B0 ;  /* 0x0000000000007941 */ /* 0x000fea0003800000 */
.L_x_9619:
[----:B------:R-:W2:Y:S01]  /*1f240*/  LDL R5, [R1+0x4] ;  /* 0x0000040001057983 */ /* 0x000ea20000100800 */
[----:B------:R-:W-:Y:S01]  /*1f250*/  BSSY B0, `(.L_x_9621) ;  /* 0x000017e000007945 */ /* 0x000fe20003800000 */
[----:B--2---:R-:W-:-:S05]  /*1f260*/  VIADD R9, R5, 0xfffffffe ;  /* 0xfffffffe05097836 */ /* 0x004fca0000000000 */
[----:B------:R-:W-:-:S13]  /*1f270*/  ISETP.GE.AND P0, PT, R9, R27, PT ;  /* 0x0000001b0900720c */ /* 0x000fda0003f06270 */
[----:B------:R-:W-:Y:S05]  /*1f280*/  @!P0 BRA `(.L_x_9622) ;  /* 0x0000001400e88947 */ /* 0x000fea0003800000 */
[----:B0-----:R-:W-:Y:S01]  /*1f290*/  IMAD.MOV R4, RZ, RZ, -R5 ;  /* 0x000000ffff047224 */ /* 0x001fe200078e0a05 */
[----:B------:R-:W-:Y:S01]  /*1f2a0*/  LOP3.LUT R13, RZ, R27, RZ, 0x33, !PT ;  /* 0x0000001bff0d7212 */ /* 0x000fe200078e33ff */
[----:B------:R-:W-:Y:S03]  /*1f2b0*/  BSSY B1, `(.L_x_9623) ;  /* 0x000007f000017945 */ /* 0x000fe60003800000 */
[----:B------:R-:W-:-:S04]  /*1f2c0*/  VIADDMNMX R13, R4, 0x1, R13, !PT ;  /* 0x00000001040d7846 */ /* 0x000fc8000780010d */
[----:B------:R-:W-:-:S04]  /*1f2d0*/  IADD3 R4, R5, R13, RZ ;  /* 0x0000000d05047210 */ /* 0x000fc80007ffe0ff */
        /* <DEDUP_REMOVED lines=32> */
.L_x_9627:
[----:B0-----:R-:W-:Y:S01]  /*1f4e0*/  IMAD R3, R10, 0x8, R29 ;  /* 0x000000080a037824 */ /* 0x001fe200078e021d */
[----:B------:R-:W-:-:S04]  /*1f4f0*/  SHF.L.U32 R2, R14, 0x1f, RZ ;  /* 0x0000001f0e027819 */ /* 0x000fc800000006ff */
[----:B------:R-:W0:Y:S02]  /*1f500*/  SYNCS.PHASECHK.TRANS64.TRYWAIT P0, [R3+URZ+0x2d840], R2 ;  /* 0x02d84002030075a7 */ /* 0x000e24000800017f */
[----:B0-----:R-:W-:Y:S05]  /*1f510*/  @!P0 BRA `(.L_x_9628) ;  /* 0x0000003400e48947 */ /* 0x001fea0003800000 */
.L_x_9734:
        /* <DEDUP_REMOVED lines=9> */
.L_x_9629:
        /* <DEDUP_REMOVED lines=15> */
[----:B------:R-:W-:Y:S02]  /*1f6a0*/  ULEA UR11, UR11, UR5, 0x7 ;  /* 0x000000050b0b7291 */ /* 0x000fe4000f8e383f */
        /* <DEDUP_REMOVED lines=15> */
.L_x_9735:
        /* <DEDUP_REMOVED lines=10> */
.L_x_9631:
[----:B------:R-:W2:Y:S02]  /*1f840*/  LDL R3, [R1] ;  /* 0x0000000001037983 */ /* 0x000ea40000100800 */
[----:B--2---:R-:W-:-:S13]  /*1f850*/  LOP3.LUT P0, RZ, R3, 0x40, RZ, 0xc0, !PT ;  /* 0x0000004003ff7812 */ /* 0x004fda000780c0ff */
[----:B------:R-:W-:Y:S05]  /*1f860*/  @P0 BRA `(.L_x_9632) ;  /* 0x0000000000040947 */ /* 0x000fea0003800000 */
[----:B------:R-:W-:Y:S01]  /*1f870*/  BPT.TRAP 0x1 ;  /* 0x000000040000795c */ /* 0x000fe20000300000 */
.L_x_9632:
        /* <DEDUP_REMOVED lines=29> */
.L_x_9626:
[----:B------:R-:W-:Y:S05]  /*1fa50*/  BSYNC B2 ;  /* 0x0000000000027941 */ /* 0x000fea0003800000 */
.L_x_9625:
[----:B------:R-:W2:Y:S01]  /*1fa60*/  LDL R2, [R1+0x4] ;  /* 0x0000040001027983 */ /* 0x000ea20000100800 */
[----:B------:R-:W-:Y:S02]  /*1fa70*/  IMAD.MOV.U32 R24, RZ, RZ, R14 ;  /* 0x000000ffff187224 */ /* 0x000fe400078e000e */
[----:B------:R-:W-:Y:S02]  /*1fa80*/  IMAD.MOV.U32 R22, RZ, RZ, R10 ;  /* 0x000000ffff167224 */ /* 0x000fe400078e000a */
[----:B--2---:R-:W-:-:S07]  /*1fa90*/  VIADD R9, R2, 0xfffffffd ;  /* 0xfffffffd02097836 */ /* 0x004fce0000000000 */
.L_x_9624:
[----:B------:R-:W-:Y:S05]  /*1faa0*/  BSYNC B1 ;  /* 0x0000000000017941 */ /* 0x000fea0003800000 */
.L_x_9623:
[----:B------:R-:W2:Y:S01]  /*1fab0*/  LDL.LU R2, [R1+0x4] ;  /* 0x0000040001027983 */ /* 0x000ea20000300800 */
[----:B------:R-:W-:Y:S01]  /*1fac0*/  VIADD R13, R13, 0xfffffffe ;  /* 0xfffffffe0d0d7836 */ /* 0x000fe20000000000 */
[----:B--2---:R-:W-:-:S04]  /*1fad0*/  LOP3.LUT R2, RZ, R2, RZ, 0x33, !PT ;  /* 0x00000002ff027212 */ /* 0x004fc800078e33ff */
[----:B------:R-:W-:-:S13]  /*1fae0*/  ISETP.NE.AND P0, PT, R13, R2, PT ;  /* 0x000000020d00720c */ /* 0x000fda0003f05270 */
[----:B------:R-:W-:Y:S05]  /*1faf0*/  @!P0 BRA `(.L_x_9622) ;  /* 0x0000000c00cc8947 */ /* 0x000fea0003800000 */
[----:B------:R-:W-:-:S07]  /*1fb00*/  IMAD.MOV.U32 R4, RZ, RZ, R8 ;  /* 0x000000ffff047224 */ /* 0x000fce00078e0008 */
.L_x_9649:
[----:B------:R-:W-:Y:S01]  /*1fb10*/  VIADD R10, R22, 0x1 ;  /* 0x00000001160a7836 */ /* 0x000fe20000000000 */
[----:B------:R-:W-:Y:S05]  /*1fb20*/  YIELD ;  /* 0x0000000000007946 */ /* 0x000fea0003800000 */
[----:B------:R-:W-:Y:S01]  /*1fb30*/  ISETP.NE.AND P0, PT, R10, 0x2, PT ;  /* 0x000000020a00780c */ /* 0x000fe20003f05270 */
[----:B------:R-:W-:Y:S03]  /*1fb40*/  BSSY B1, `(.L_x_9633) ;  /* 0x0000074000017945 */ /* 0x000fe60003800000 */
[----:B0-----:R-:W-:-:S02]  /*1fb50*/  SEL R11, RZ, 0x1, P0 ;  /* 0x00000001ff0b7807 */ /* 0x001fc40000000000 */
        /* <DEDUP_REMOVED lines=22> */
[----:B------:R-:W-:Y:S01]  /*1fcc0*/  LEA.HI.X R5, R2, UR5, R3, 0x2, P0 ;  /* 0x0000000502057c11 */ /* 0x000fe200080f1403 */
[----:B------:R-:W-:-:S04]  /*1fcd0*/  IMAD.MOV R2, RZ, RZ, -R14 ;  /* 0x000000ffff027224 */ /* 0x000fc800078e0a0e */
[----:B------:R0:W5:Y:S01]  /*1fce0*/  LDG.E R4, desc[UR52][R4.64] ;  /* 0x0000003404047981 */ /* 0x000162000c1e1900 */
[----:B------:R-:W-:-:S07]  /*1fcf0*/  IMAD R13, R13, R2, R9 ;  /* 0x000000020d0d7224 */ /* 0x000fce00078e0209 */
.L_x_9635:
[----:B------:R-:W-:Y:S01]  /*1fd00*/  IMAD R3, R10, 0x8, R29 ;  /* 0x000000080a037824 */ /* 0x000fe200078e021d */
[----:B------:R-:W-:-:S04]  /*1fd10*/  SHF.L.U32 R2, R11, 0x1f, RZ ;  /* 0x0000001f0b027819 */ /* 0x000fc800000006ff */
[----:B------:R-:W1:Y:S02]  /*1fd20*/  SYNCS.PHASECHK.TRANS64.TRYWAIT P0, [R3+URZ+0x2d840], R2 ;  /* 0x02d84002030075a7 */ /* 0x000e64000800017f */
[----:B-1----:R-:W-:Y:S05]  /*1fd30*/  @!P0 BRA `(.L_x_9636) ;  /* 0x0000003000048947 */ /* 0x002fea0003800000 */
.L_x_9736:
        /* <DEDUP_REMOVED lines=9> */
.L_x_9637:
        /* <DEDUP_REMOVED lines=31> */
.L_x_9737:
        /* <DEDUP_REMOVED lines=10> */
.L_x_9639:
[----:B------:R-:W2:Y:S02]  /*20060*/  LDL R2, [R1] ;  /* 0x0000000001027983 */ /* 0x000ea40000100800 */
[----:B--2---:R-:W-:-:S13]  /*20070*/  LOP3.LUT P0, RZ, R2, 0x40, RZ, 0xc0, !PT ;  /* 0x0000004002ff7812 */ /* 0x004fda000780c0ff */
[----:B------:R-:W-:Y:S05]  /*20080*/  @P0 BRA `(.L_x_9640) ;  /* 0x0000000000040947 */ /* 0x000fea0003800000 */
[----:B------:R-:W-:Y:S01]  /*20090*/  BPT.TRAP 0x1 ;  /* 0x000000040000795c */ /* 0x000fe20000300000 */
.L_x_9640:
        /* <DEDUP_REMOVED lines=30> */
.L_x_9634:
[----:B------:R-:W-:Y:S05]  /*20280*/  BSYNC B1 ;  /* 0x0000000000017941 */ /* 0x000fea0003800000 */
.L_x_9633:
[----:B------:R-:W-:Y:S01]  /*20290*/  VIADD R22, R10, 0x1 ;  /* 0x000000010a167836 */ /* 0x000fe20000000000 */
[----:B------:R-:W-:Y:S01]  /*202a0*/  BSSY B1, `(.L_x_9641) ;  /* 0x0000075000017945 */ /* 0x000fe20003800000 */
[----:B------:R-:W-:-:S03]  /*202b0*/  VIADD R13, R9, 0xffffffff ;  /* 0xffffffff090d7836 */ /* 0x000fc60000000000 */
        /* <DEDUP_REMOVED lines=28> */
.L_x_9643:
[----:B------:R-:W-:Y:S01]  /*20480*/  IMAD R2, R22, 0x8, R29 ;  /* 0x0000000816027824 */ /* 0x000fe200078e021d */
[----:B------:R-:W-:-:S04]  /*20490*/  SHF.L.U32 R3, R24, 0x1f, RZ ;  /* 0x0000001f18037819 */ /* 0x000fc800000006ff */
[----:B------:R-:W1:Y:S02]  /*204a0*/  SYNCS.PHASECHK.TRANS64.TRYWAIT P0, [R2+URZ+0x2d840], R3 ;  /* 0x02d84003020075a7 */ /* 0x000e64000800017f */
[----:B-1----:R-:W-:Y:S05]  /*204b0*/  @!P0 BRA `(.L_x_9644) ;  /* 0x00000028004c8947 */ /* 0x002fea0003800000 */
.L_x_9738:
        /* <DEDUP_REMOVED lines=9> */
.L_x_9645:
        /* <DEDUP_REMOVED lines=16> */
[----:B------:R-:W-:Y:S02]  /*20650*/  ULEA UR11, UR11, UR5, 0x7 ;  /* 0x000000050b0b7291 */ /* 0x000fe4000f8e383f */
        /* <DEDUP_REMOVED lines=14> */
.L_x_9739:
        /* <DEDUP_REMOVED lines=10> */
.L_x_9647:
[----:B------:R-:W2:Y:S02]  /*207e0*/  LDL R3, [R1] ;  /* 0x0000000001037983 */ /* 0x000ea40000100800 */
[----:B--2---:R-:W-:-:S13]  /*207f0*/  LOP3.LUT P0, RZ, R3, 0x40, RZ, 0xc0, !PT ;  /* 0x0000004003ff7812 */ /* 0x004fda000780c0ff */
[----:B------:R-:W-:Y:S05]  /*20800*/  @P0 BRA `(.L_x_9648) ;  /* 0x0000000000040947 */ /* 0x000fea0003800000 */
[----:B------:R-:W-:Y:S01]  /*20810*/  BPT.TRAP 0x1 ;  /* 0x000000040000795c */ /* 0x000fe20000300000 */
.L_x_9648:
        /* <DEDUP_REMOVED lines=29> */
.L_x_9642:
[----:B------:R-:W-:Y:S05]  /*209f0*/  BSYNC B1 ;  /* 0x0000000000017941 */ /* 0x000fea0003800000 */
.L_x_9641:
[----:B------:R-:W-:Y:S01]  /*20a00*/  ISETP.GT.AND P0, PT, R13, R27, PT ;  /* 0x0000001b0d00720c */ /* 0x000fe20003f04270 */
[----:B------:R-:W-:-:S12]  /*20a10*/  VIADD R9, R9, 0xfffffffe ;  /* 0xfffffffe09097836 */ /* 0x000fd80000000000 */
[----:B------:R-:W-:Y:S05]  /*20a20*/  @P0 BRA `(.L_x_9649) ;  /* 0xfffffff000380947 */ /* 0x000fea000383ffff */
.L_x_9622:
[----:B------:R-:W-:Y:S05]  /*20a30*/  BSYNC B0 ;  /* 0x0000000000007941 */ /* 0x000fea0003800000 */
.L_x_9621:
[----:B------:R-:W-:Y:S01]  /*20a40*/  ISETP.NE.AND P0, PT, R28, RZ, PT ;  /* 0x000000ff1c00720c */ /* 0x000fe20003f05270 */
[----:B------:R-:W-:-:S12]  /*20a50*/  BSSY B0, `(.L_x_9650) ;  /* 0x000000e000007945 */ /* 0x000fd80003800000 */
        /* <DEDUP_REMOVED lines=12> */
[----:B0-----:R-:W-:-:S07]  /*20b20*/  IADD3 R16, R4, UR37, R9 ;  /* 0x0000002504107c10 */ /* 0x001fce000fffe009 */
.L_x_9651:
[----:B------:R-:W-:Y:S05]  /*20b30*/  BSYNC B0 ;  /* 0x0000000000007941 */ /* 0x000fea0003800000 */
.L_x_9650:
[----:B------:R-:W-:Y:S04]  /*20b40*/  BSSY B0, `(.L_x_9652) ;  /* 0x0000030000007945 */ /* 0x000fe80003800000 */
[----:B------:R-:W-:Y:S05]  /*20b50*/  @!P6 BRA `(.L_x_9653) ;  /* 0x0000000000b8e947 */ /* 0x000fea0003800000 */
[----:B------:R-:W-:Y:S01]  /*20b60*/  IMAD R3, R22, 0x8, R29 ;  /* 0x0000000816037824 */ /* 0x000fe200078e021d */
[----:B0-----:R-:W-:-:S04]  /*20b70*/  SHF.L.U32 R2, R24, 0x1f, RZ ;  /* 0x0000001f18027819 */ /* 0x001fc800000006ff */
[----:B------:R-:W0:Y:S02]  /*20b80*/  SYNCS.PHASECHK.TRANS64.TRYWAIT P0, [R3+URZ+0x2d860], R2 ;  /* 0x02d86002030075a7 */ /* 0x000e24000800017f */
[----:B0-----:R-:W-:Y:S05]  /*20b90*/  @!P0 BRA `(.L_x_9654) ;  /* 0x0000002000bc8947 */ /* 0x001fea0003800000 */
.L_x_9740:
        /* <DEDUP_REMOVED lines=10> */
.L_x_9655:
[----:B------:R-:W2:Y:S02]  /*20c40*/  LDL R2, [R1] ;  /* 0x0000000001027983 */ /* 0x000ea40000100800 */
[----:B--2---:R-:W-:-:S13]  /*20c50*/  LOP3.LUT P0, RZ, R2, 0x40, RZ, 0xc0, !PT ;  /* 0x0000004002ff7812 */ /* 0x004fda000780c0ff */
[----:B------:R-:W-:Y:S05]  /*20c60*/  @P0 BRA `(.L_x_9656) ;  /* 0x0000000000040947 */ /* 0x000fea0003800000 */
[----:B------:R-:W-:Y:S01]  /*20c70*/  BPT.TRAP 0x1 ;  /* 0x000000040000795c */ /* 0x000fe20000300000 */
.L_x_9656:
        /* <DEDUP_REMOVED lines=28> */
.L_x_9653:
[----:B------:R-:W-:Y:S05]  /*20e40*/  BSYNC B0 ;  /* 0x0000000000007941 */ /* 0x000fea0003800000 */
.L_x_9652:
[----:B------:R-:W-:-:S05]  /*20e50*/  VIADD R22, R22, 0x1 ;  /* 0x0000000116167836 */ /* 0x000fca0000000000 */
[----:B------:R-:W-:-:S04]  /*20e60*/  ISETP.NE.AND P0, PT, R22, 0x2, PT ;  /* 0x000000021600780c */ /* 0x000fc80003f05270 */
[----:B------:R-:W-:Y:S02]  /*20e70*/  SEL R3, RZ, 0x1, P0 ;  /* 0x00000001ff037807 */ /* 0x000fe40000000000 */
[----:B------:R-:W-:Y:S02]  /*20e80*/  SEL R22, R22, RZ, P0 ;  /* 0x000000ff16167207 */ /* 0x000fe40000000000 */
[----:B------:R-:W-:-:S07]  /*20e90*/  LOP3.LUT R24, R24, R3, RZ, 0x3c, !PT ;  /* 0x0000000318187212 */ /* 0x000fce00078e3cff */
.L_x_9606:
[----:B------:R-:W-:Y:S05]  /*20ea0*/  BSYNC B6 ;  /* 0x0000000000067941 */ /* 0x000fea0003800000 */
.L_x_9604:
[----:B------:R-:W-:-:S03]  /*20eb0*/  UMOV UR4, 0xffffffff ;  /* 0xffffffff00047882 */ /* 0x000fc60000000000 */
[----:B------:R-:W-:Y:S05]  /*20ec0*/  BRA.DIV UR4, `(.L_x_9657) ;  /* 0x0000002204047947 */ /* 0x000fea000b800000 */
[----:B0-----:R0:W1:Y:S04]  /*20ed0*/  SHFL.IDX PT, R4, R16, RZ, 0x1f ;  /* 0x00001fff10047589 */ /* 0x00106800000e0000 */
[----:B------:R0:W2:Y:S02]  /*20ee0*/  SHFL.IDX PT, R5, R16, 0x1, 0x1f ;  /* 0x00201f0010057f89 */ /* 0x0000a400000e0000 */
.L_x_9744:
        /* <DEDUP_REMOVED lines=11> */
.L_x_9659:
[----:B------:R-:W-:Y:S05]  /*20fa0*/  BSYNC B0 ;  /* 0x0000000000007941 */ /* 0x000fea0003800000 */
.L_x_9658:
[----:B------:R-:W-:-:S03]  /*20fb0*/  UMOV UR4, 0xffffffff ;  /* 0xffffffff00047882 */ /* 0x000fc60000000000 */
[----:B------:R-:W-:Y:S05]  /*20fc0*/  BRA.DIV UR4, `(.L_x_9660) ;  /* 0x0000002204107947 */ /* 0x000fea000b800000 */
[----:B-----5:R-:W4:Y:S01]  /*20fd0*/  SHFL.UP PT, R14, R2, 0x1, RZ ;  /* 0x04200000020e7989 */ /* 0x020f2200000e00ff */
[C---:B------:R-:W-:Y:S02]  /*20fe0*/  ISETP.NE.AND P0, PT, R28.reuse, RZ, PT ;  /* 0x000000ff1c00720c */ /* 0x040fe40003f05270 */
[----:B------:R-:W-:Y:S02]  /*20ff0*/  ISETP.GE.U32.AND P1, PT, R28, 0x2, PT ;  /* 0x000000021c00780c */ /* 0x000fe40003f26070 */
        /* <DEDUP_REMOVED lines=18> */
.L_x_9752:
[----:B------:R-:W-:Y:S02]  /*21120*/  ULDC UR4, c[0x0][0xc10] ;  /* 0x0003040000047ab9 */ /* 0x000fe40000000800 */
[----:B------:R-:W-:-:S04]  /*21130*/  IMAD.U32 R6, RZ, RZ, UR4 ;  /* 0x00000004ff067e24 */ /* 0x000fc8000f8e00ff */
[----:B----4-:R-:W-:-:S04]  /*21140*/  IMAD R14, R14, R6, RZ ;  /* 0x000000060e0e7224 */ /* 0x010fc800078e02ff */
[----:B--2---:R-:W-:-:S05]  /*21150*/  IMAD.IADD R5, R5, 0x1, R14 ;  /* 0x0000000105057824 */ /* 0x004fca00078e020e */
[----:B-1----:R-:W-:-:S13]  /*21160*/  ISETP.GT.AND P0, PT, R5, R4, PT ;  /* 0x000000040500720c */ /* 0x002fda0003f04270 */
[----:B------:R-:W-:Y:S05]  /*21170*/  @P0 BRA `(.L_x_9661) ;  /* 0x0000000000ac0947 */ /* 0x000fea0003800000 */
[----:B------:R-:W1:Y:S02]  /*21180*/  LDC R0, c[0x0][0xc14] ;  /* 0x00030500ff007b82 */ /* 0x000e640000000800 */
.L_x_9666:
        /* <DEDUP_REMOVED lines=9> */
[----:B---3--:R-:W1:Y:S02]  /*21220*/  LDC.64 R2, c[0x0][0xc58] ;  /* 0x00031600ff027b82 */ /* 0x008e640000000a00 */
[----:B-1----:R-:W-:-:S06]  /*21230*/  IMAD.WIDE R2, R7, 0x4, R2 ;  /* 0x0000000407027825 */ /* 0x002fcc00078e0202 */
[----:B------:R1:W5:Y:S02]  /*21240*/  LDG.E R2, desc[UR52][R2.64] ;  /* 0x0000003402027981 */ /* 0x000364000c1e1900 */
.L_x_9664:
[----:B------:R-:W-:Y:S05]  /*21250*/  BSYNC B0 ;  /* 0x0000000000007941 */ /* 0x000fea0003800000 */
.L_x_9663:
[----:B------:R-:W-:-:S03]  /*21260*/  UMOV UR4, 0xffffffff ;  /* 0xffffffff00047882 */ /* 0x000fc60000000000 */
[----:B------:R-:W-:Y:S05]  /*21270*/  BRA.DIV UR4, `(.L_x_9665) ;  /* 0x0000002204347947 */ /* 0x000fea000b800000 */
[----:B-----5:R-:W2:Y:S01]  /*21280*/  SHFL.UP PT, R14, R2, 0x1, RZ ;  /* 0x04200000020e7989 */ /* 0x020ea200000e00ff */
[C---:B------:R-:W-:Y:S02]  /*21290*/  ISETP.NE.AND P0, PT, R28.reuse, RZ, PT ;  /* 0x000000ff1c00720c */ /* 0x040fe40003f05270 */
[----:B------:R-:W-:Y:S02]  /*212a0*/  ISETP.GE.U32.AND P1, PT, R28, 0x2, PT ;  /* 0x000000021c00780c */ /* 0x000fe40003f26070 */
[----:B--2---:R-:W-:Y:S02]  /*212b0*/  SEL R13, R14, RZ, P0 ;  /* 0x000000ff0e0d7207 */ /* 0x004fe40000000000 */
[----:B------:R-:W-:Y:S02]  /*212c0*/  ISETP.GE.U32.AND P0, PT, R28, 0x4, PT ;  /* 0x000000041c00780c */ /* 0x000fe40003f06070 */
[----:B------:R-:W-:-:S05]  /*212d0*/  IADD3 R13, R2, R13, RZ ;  /* 0x0000000d020d7210 */ /* 0x000fca0007ffe0ff */
[----:B------:R-:W2:Y:S02]  /*212e0*/  SHFL.UP PT, R14, R13, 0x2, RZ ;  /* 0x044000000d0e7989 */ /* 0x000ea400000e00ff */
[----:B--2---:R-:W-:Y:S02]  /*212f0*/  SEL R14, R14, RZ, P1 ;  /* 0x000000ff0e0e7207 */ /* 0x004fe40000800000 */
[----:B------:R-:W-:-:S03]  /*21300*/  ISETP.GE.U32.AND P1, PT, R28, 0x8, PT ;  /* 0x000000081c00780c */ /* 0x000fc60003f26070 */
[----:B-1-3--:R-:W-:-:S05]  /*21310*/  IMAD.IADD R3, R13, 0x1, R14 ;  /* 0x000000010d037824 */ /* 0x00afca00078e020e */
        /* <DEDUP_REMOVED lines=9> */
[----:B------:R-:W-:-:S05]  /*213b0*/  IMAD.IADD R3, R7, 0x1, R14 ;  /* 0x0000000107037824 */ /* 0x000fca00078e020e */
[----:B------:R1:W2:Y:S02]  /*213c0*/  SHFL.IDX PT, R14, R3, 0x1f, 0x1f ;  /* 0x03e01f00030e7f89 */ /* 0x0002a400000e0000 */
.L_x_9760:
[----:B------:R-:W-:Y:S02]  /*213d0*/  ULDC UR4, c[0x0][0xc10] ;  /* 0x0003040000047ab9 */ /* 0x000fe40000000800 */
[----:B------:R-:W-:-:S04]  /*213e0*/  IMAD.U32 R6, RZ, RZ, UR4 ;  /* 0x00000004ff067e24 */ /* 0x000fc8000f8e00ff */
[----:B--2---:R-:W-:-:S04]  /*213f0*/  IMAD R14, R14, R6, RZ ;  /* 0x000000060e0e7224 */ /* 0x004fc800078e02ff */
[----:B------:R-:W-:-:S05]  /*21400*/  IMAD.IADD R5, R14, 0x1, R5 ;  /* 0x000000010e057824 */ /* 0x000fca00078e0205 */
[----:B------:R-:W-:-:S13]  /*21410*/  ISETP.GT.AND P0, PT, R5, R4, PT ;  /* 0x000000040500720c */ /* 0x000fda0003f04270 */
[----:B------:R-:W-:Y:S05]  /*21420*/  @!P0 BRA `(.L_x_9666) ;  /* 0xfffffffc00588947 */ /* 0x000fea000383ffff */
.L_x_9661:
        /* <DEDUP_REMOVED lines=8> */
.L_x_9764:
[----:B------:R-:W-:Y:S01]  /*214b0*/  ISETP.NE.AND P0, PT, R5, RZ, PT ;  /* 0x000000ff0500720c */ /* 0x000fe20003f05270 */
[----:B------:R-:W-:-:S12]  /*214c0*/  IMAD.MOV.U32 R14, RZ, RZ, RZ ;  /* 0x000000ffff0e7224 */ /* 0x000fd800078e00ff */
[----:B------:R-:W-:Y:S05]  /*214d0*/  @!P0 BRA `(.L_x_9668) ;  /* 0x0000000000108947 */ /* 0x000fea0003800000 */
[----:B------:R-:W-:Y:S01]  /*214e0*/  UMOV UR4, 0xffffffff ;  /* 0xffffffff00047882 */ /* 0x000fe20000000000 */
[----:B------:R-:W-:Y:S02]  /*214f0*/  VIADD R12, R8, 0xffffffff ;  /* 0xffffffff080c7836 */ /* 0x000fe40000000000 */
[----:B------:R-:W-:Y:S05]  /*21500*/  BRA.DIV UR4, `(.L_x_9669) ;  /* 0x0000002204a87947 */ /* 0x000fea000b800000 */
[----:B------:R0:W0:Y:S02]  /*21510*/  SHFL.IDX PT, R14, R3, R12, 0x1f ;  /* 0x00001f0c030e7589 */ /* 0x00002400000e0000 */
.L_x_9668:
[----:B0123--:R-:W0:Y:S01]  /*21520*/  LDC.64 R2, c[0x0][0xc68] ;  /* 0x00031a00ff027b82 */ /* 0x00fe220000000a00 */
[----:B------:R-:W-:-:S04]  /*21530*/  IMAD.IADD R19, R8, 0x1, R19 ;  /* 0x0000000108137824 */ /* 0x000fc800078e0213 */
[----:B0-----:R-:W-:-:S05]  /*21540*/  IMAD.WIDE R2, R19, 0x4, R2 ;  /* 0x0000000413027825 */ /* 0x001fca00078e0202 */
[----:B------:R0:W4:Y:S01]  /*21550*/  LDG.E R8, desc[UR52][R2.64] ;  /* 0x0000003402087981 */ /* 0x000122000c1e1900 */
[----:B------:R-:W-:Y:S02]  /*21560*/  IMAD R16, R14, R6, R7 ;  /* 0x000000060e107224 */ /* 0x000fe400078e0207 */
        /* <DEDUP_REMOVED lines=10> */
[----:B------:R-:W-:-:S03]  /*21610*/  IABS R7, R5 ;  /* 0x0000000500077213 */ /* 0x000fc60000000000 */
[----:B------:R-:W-:Y:S02]  /*21620*/  IMAD.IADD R2, R4, 0x1, -R16 ;  /* 0x0000000104027824 */ /* 0x000fe400078e0a10 */
[----:B------:R-:W-:-:S03]  /*21630*/  IMAD.MOV R7, RZ, RZ, -R7 ;  /* 0x000000ffff077224 */ /* 0x000fc600078e0a07 */
        /* <DEDUP_REMOVED lines=22> */
[----:B0-----:R-:W-:Y:S01]  /*217a0*/  VIADD R3, R8, 0xffffffe ;  /* 0x0ffffffe08037836 */ /* 0x001fe20000000000 */
[----:B------:R-:W-:-:S05]  /*217b0*/  IABS R8, R6 ;  /* 0x0000000600087213 */ /* 0x000fca0000000000 */
[----:B------:R-:W0:Y:S01]  /*217c0*/  F2I.FTZ.U32.TRUNC.NTZ R3, R3 ;  /* 0x0000000300037305 */ /* 0x000e22000021f000 */
[----:B------:R-:W-:Y:S02]  /*217d0*/  IMAD.MOV R8, RZ, RZ, -R8 ;  /* 0x000000ffff087224 */ /* 0x000fe400078e0a08 */
[----:B0-----:R-:W-:-:S04]  /*217e0*/  IMAD.MOV R2, RZ, RZ, -R3 ;  /* 0x000000ffff027224 */ /* 0x001fc800078e0a03 */
        /* <DEDUP_REMOVED lines=22> */
.L_x_9662:
[----:B------:R-:W-:Y:S01]  /*21950*/  UMOV UR4, URZ ;  /* 0x0000003f00047c82 */ /* 0x000fe20008000000 */
[----:B------:R-:W-:Y:S01]  /*21960*/  UMOV UR5, URZ ;  /* 0x0000003f00057c82 */ /* 0x000fe20008000000 */
[----:B------:R-:W-:Y:S01]  /*21970*/  ULDC UR6, c[0x0][0xc14] ;  /* 0x0003050000067ab9 */ /* 0x000fe20000000800 */
[----:B0-----:R-:W-:Y:S02]  /*21980*/  IMAD.MOV.U32 R16, RZ, RZ, R4 ;  /* 0x000000ffff107224 */ /* 0x001fe400078e0004 */
[----:B------:R-:W-:Y:S02]  /*21990*/  IMAD.U32 R17, RZ, RZ, UR4 ;  /* 0x00000004ff117e24 */ /* 0x000fe4000f8e00ff */
[----:B------:R-:W-:Y:S02]  /*219a0*/  IMAD.U32 R18, RZ, RZ, UR5 ;  /* 0x00000005ff127e24 */ /* 0x000fe4000f8e00ff */
[----:B------:R-:W-:-:S07]  /*219b0*/  IMAD.U32 R19, RZ, RZ, UR6 ;  /* 0x00000006ff137e24 */ /* 0x000fce000f8e00ff */
.L_x_9670:
[----:B------:R-:W-:Y:S01]  /*219c0*/  ISETP.NE.AND P0, PT, R28, RZ, PT ;  /* 0x000000ff1c00720c */ /* 0x000fe20003f05270 */
[----:B------:R-:W-:Y:S05]  /*219d0*/  WARPSYNC.ALL ;  /* 0x0000000000007948 */ /* 0x000fea0003800000 */
[----:B------:R-:W-:Y:S07]  /*219e0*/  BAR.SYNC.DEFER_BLOCKING 0x4, 0x1a0 ;  /* 0x0106800000007b1d */ /* 0x000fee0000010000 */
[----:B------:R-:W-:Y:S01]  /*219f0*/  @!P0 MOV R2, 0x400 ;  /* 0x0000040000028802 */ /* 0x000fe20000000f00 */
[----:B---3--:R-:W0:Y:S03]  /*21a00*/  @!P0 S2R R3, SR_CgaCtaId ;  /* 0x0000000000038919 */ /* 0x008e260000008800 */
[----:B0-----:R-:W-:-:S05]  /*21a10*/  @!P0 LEA R2, R3, R2, 0x18 ;  /* 0x0000000203028211 */ /* 0x001fca00078ec0ff */
[----:B------:R1:W-:Y:S01]  /*21a20*/  @!P0 STS.128 [R2+0x2d8d0], R16 ;  /* 0x02d8d01002008388 */ /* 0x0003e20000000c00 */
[----:B------:R-:W-:Y:S06]  /*21a30*/  BAR.ARV 0x5, 0x1a0 ;  /* 0x0146800000007b1d */ /* 0x000fec0000002000 */
[----:B------:R-:W-:-:S13]  /*21a40*/  ISETP.GE.AND P0, PT, R19, R0, PT ;  /* 0x000000001300720c */ /* 0x000fda0003f06270 */
[----:B------:R-:W-:Y:S05]  /*21a50*/  @!P0 BRA `(.L_x_9671) ;  /* 0xffffffac00cc8947 */ /* 0x000fea000383ffff */
.L_x_9565:
        /* <DEDUP_REMOVED lines=12> */
.L_x_9767:
[----:B------:R-:W-:Y:S05]  /*21b20*/  BSYNC B0 ;  /* 0x0000000000007941 */ /* 0x000fea0003800000 */
.L_x_9672:
[----:B------:R-:W-:-:S03]  /*21b30*/  UMOV UR4, 0xffffffff ;  /* 0xffffffff00047882 */ /* 0x000fc60000000000 */
[----:B------:R-:W-:Y:S05]  /*21b40*/  BRA.DIV UR4, `(.L_x_9674) ;  /* 0x0000001e04507947 */ /* 0x000fea000b800000 */
[----:B0-----:R-:W0:Y:S02]  /*21b50*/  S2R R0, SR_TID.X ;  /* 0x0000000000007919 */ /* 0x001e240000002100 */
[----:B0-----:R-:W-:-:S04]  /*21b60*/  SHF.R.U32.HI R0, RZ, 0x5, R0 ;  /* 0x00000005ff007819 */ /* 0x001fc80000011600 */
[----:B------:R-:W-:-:S05]  /*21b70*/  LOP3.LUT R0, R0, 0x3, RZ, 0xc0, !PT ;  /* 0x0000000300007812 */ /* 0x000fca00078ec0ff */
[----:B------:R0:W1:Y:S02]  /*21b80*/  SHFL.IDX PT, R14, R0, RZ, 0x1f ;  /* 0x00001fff000e7589 */ /* 0x00006400000e0000 */
.L_x_9770:
[----:B-1----:R-:W-:-:S13]  /*21b90*/  ISETP.NE.AND P0, PT, R14, RZ, PT ;  /* 0x000000ff0e00720c */ /* 0x002fda0003f05270 */
[----:B------:R-:W-:Y:S05]  /*21ba0*/  @P0 BRA `(.L_x_9348) ;  /* 0x0000000000880947 */ /* 0x000fea0003800000 */
[----:B------:R-:W-:-:S03]  /*21bb0*/  UMOV UR4, 0xffffffff ;  /* 0xffffffff00047882 */ /* 0x000fc60000000000 */
[----:B------:R-:W-:Y:S05]  /*21bc0*/  BRA.DIV UR4, `(.L_x_9675) ;  /* 0x0000001e04647947 */ /* 0x000fea000b800000 */
[----:B------:R-:W-:-:S13]  /*21bd0*/  ELECT P6, URZ, PT ;  /* 0x00000000003f782f */ /* 0x000fda00038c0000 */
.L_x_9773:
[----:B------:R-:W-:Y:S05]  /*21be0*/  @!P6 BRA `(.L_x_9348) ;  /* 0x000000000078e947 */ /* 0x000fea0003800000 */
[----:B------:R-:W-:-:S06]  /*21bf0*/  ULOP3.LUT UR4, UR36, 0x2, URZ, 0xfc, !UPT ;  /* 0x0000000224047892 */ /* 0x000fcc000f8efc3f */
[----:B0-----:R-:W-:-:S04]  /*21c00*/  MOV R0, UR4 ;  /* 0x0000000400007c02 */ /* 0x001fc80008000f00 */
[----:B------:R-:W-:-:S13]  /*21c10*/  ISETP.NE.AND P2, PT, R0, 0x3, PT ;  /* 0x000000030000780c */ /* 0x000fda0003f45270 */
[----:B------:R-:W-:Y:S05]  /*21c20*/  @!P2 BRA `(.L_x_9676) ;  /* 0x000000000004a947 */ /* 0x000fea0003800000 */
[----:B------:R-:W-:Y:S01]  /*21c30*/  BPT.TRAP 0x1 ;  /* 0x000000040000795c */ /* 0x000fe20000300000 */
.L_x_9676:
        /* <DEDUP_REMOVED lines=12> */
.L_x_9774:
[----:B------:R-:W1:Y:S02]  /*21d00*/  SYNCS.PHASECHK.TRANS64.TRYWAIT P0, [R3+URZ], R0 ;  /* 0x00000000030075a7 */ /* 0x000e64000800017f */
[----:B-1----:R-:W-:Y:S05]  /*21d10*/  @!P0 BRA `(.L_x_9678) ;  /* 0x0000001c00448947 */ /* 0x002fea0003800000 */
.L_x_9775:
[----:B------:R-:W-:Y:S05]  /*21d20*/  @!P2 BRA `(.L_x_9679) ;  /* 0x000000000004a947 */ /* 0x000fea0003800000 */
[----:B------:R-:W-:Y:S01]  /*21d30*/  BPT.TRAP 0x1 ;  /* 0x000000040000795c */ /* 0x000fe20000300000 */
.L_x_9679:
[----:B-1----:R-:W-:-:S04]  /*21d40*/  VIADD R3, R9, 0x2d860 ;  /* 0x0002d86009037836 */ /* 0x002fc80000000000 */
[----:B------:R-:W-:-:S04]  /*21d50*/  IMAD R5, R22, 0x8, R3 ;  /* 0x0000000816057824 */ /* 0x000fc800078e0203 */
[----:B------:R-:W1:Y:S02]  /*21d60*/  SYNCS.PHASECHK.TRANS64.TRYWAIT P0, [R5+URZ], R2 ;  /* 0x00000002050075a7 */ /* 0x000e64000800017f */
[----:B-1----:R-:W-:Y:S05]  /*21d70*/  @!P0 BRA `(.L_x_9680) ;  /* 0x0000001c00408947 */ /* 0x002fea0003800000 */
.L_x_9776:
[----:B------:R-:W-:-:S07]  /*21d80*/  IMAD R3, R4, 0x8, R3 ;  /* 0x0000000804037824 */ /* 0x000fce00078e0203 */
.L_x_9681:
[----:B--2---:R2:W3:Y:S02]  /*21d90*/  SYNCS.PHASECHK.TRANS64.TRYWAIT P0, [R3+URZ], R0 ;  /* 0x00000000030075a7 */ /* 0x0044e4000800017f */
[----:B---3--:R-:W-:Y:S05]  /*21da0*/  @!P0 NANOSLEEP.SYNCS 0x989680 ;  /* 0x009896800000895d */ /* 0x008fea0003900000 */
[----:B------:R-:W3:Y:S02]  /*21db0*/  @!P0 SYNCS.PHASECHK.TRANS64 P0, [R3+URZ], R0 ;  /* 0x00000000030085a7 */ /* 0x000ee4000800007f */
[----:B---3--:R-:W-:Y:S05]  /*21dc0*/  @!P0 BRA `(.L_x_9681) ;  /* 0xfffffffc00f08947 */ /* 0x008fea000383ffff */
.L_x_9348:
[----:B------:R-:W-:Y:S05]  /*21dd0*/  BSYNC B7 ;  /* 0x0000000000077941 */ /* 0x000fea0003800000 */
.L_x_9345:
[----:B------:R-:W-:Y:S05]  /*21de0*/  EXIT ;  /* 0x000000000000794d */ /* 0x000fea0003800000 */
.L_x_9372:
[----:B0-----:R0:W1:Y:S02]  /*21df0*/  SYNCS.PHASECHK.TRANS64.TRYWAIT P5, [R15+URZ+0x2d890], R86 ;  /* 0x02d890560f0075a7 */ /* 0x00106400080a017f */
[----:B-1----:R-:W-:Y:S05]  /*21e00*/  @!P5 NANOSLEEP.SYNCS 0x989680 ;  /* 0x009896800000d95d */ /* 0x002fea0003900000 */
[----:B------:R-:W1:Y:S02]  /*21e10*/  @!P5 SYNCS.PHASECHK.TRANS64 P5, [R15+URZ+0x2d890], R86 ;  /* 0x02d890560f00d5a7 */ /* 0x000e6400080a007f */
[----:B-1----:R-:W-:Y:S05]  /*21e20*/  @!P5 BRA `(.L_x_9372) ;  /* 0xfffffffc00f0d947 */ /* 0x002fea000383ffff */
[----:B------:R-:W-:Y:S05]  /*21e30*/  BRA `(.L_x_9682) ;  /* 0xfffffe1000f87947 */ /* 0x000fea000383ffff */
.L_x_9400:
[----:B0-----:R0:W1:Y:S02]  /*21e40*/  SYNCS.PHASECHK.TRANS64.TRYWAIT P5, [R15+URZ+0x2d890], R86 ;  /* 0x02d890560f0075a7 */ /* 0x00106400080a017f */
[----:B-1----:R-:W-:Y:S05]  /*21e50*/  @!P5 NANOSLEEP.SYNCS 0x989680 ;  /* 0x009896800000d95d */ /* 0x002fea0003900000 */
[----:B------:R-:W1:Y:S02]  /*21e60*/  @!P5 SYNCS.PHASECHK.TRANS64 P5, [R15+URZ+0x2d890], R86 ;  /* 0x02d890560f00d5a7 */ /* 0x000e6400080a007f */
[----:B-1----:R-:W-:Y:S05]  /*21e70*/  @!P5 BRA `(.L_x_9400) ;  /* 0xfffffffc00f0d947 */ /* 0x002fea000383ffff */
[----:B------:R-:W-:Y:S05]  /*21e80*/  BRA `(.L_x_9683) ;  /* 0xfffffe2c005c7947 */ /* 0x000fea000383ffff */
.L_x_9413:
[----:B0-----:R0:W1:Y:S02]  /*21e90*/  SYNCS.PHASECHK.TRANS64.TRYWAIT P4, [R15+URZ+0x2d890], R86 ;  /* 0x02d890560f0075a7 */ /* 0x001064000808017f */
[----:B-1----:R-:W-:Y:S05]  /*21ea0*/  @!P4 NANOSLEEP.SYNCS 0x989680 ;  /* 0x009896800000c95d */ /* 0x002fea0003900000 */
[----:B------:R-:W1:Y:S02]  /*21eb0*/  @!P4 SYNCS.PHASECHK.TRANS64 P4, [R15+URZ+0x2d890], R86 ;  /* 0x02d890560f00c5a7 */ /* 0x000e64000808007f */
[----:B-1----:R-:W-:Y:S05]  /*21ec0*/  @!P4 BRA `(.L_x_9413) ;  /* 0xfffffffc00f0c947 */ /* 0x002fea000383ffff */
[----:B------:R-:W-:Y:S05]  /*21ed0*/  BRA `(.L_x_9684) ;  /* 0xfffffe4400947947 */ /* 0x000fea000383ffff */
.L_x_9417:
[----:B--2---:R2:W3:Y:S02]  /*21ee0*/  SYNCS.PHASECHK.TRANS64.TRYWAIT P3, [R15+URZ+0x2d8b0], R86 ;  /* 0x02d8b0560f0075a7 */ /* 0x0044e4000806017f */
[----:B---3--:R-:W-:Y:S05]  /*21ef0*/  @!P3 NANOSLEEP.SYNCS 0x989680 ;  /* 0x009896800000b95d */ /* 0x008fea0003900000 */
[----:B------:R-:W3:Y:S02]  /*21f00*/  @!P3 SYNCS.PHASECHK.TRANS64 P3, [R15+URZ+0x2d8b0], R86 ;  /* 0x02d8b0560f00b5a7 */ /* 0x000ee4000806007f */
[----:B---3--:R-:W-:Y:S05]  /*21f10*/  @!P3 BRA `(.L_x_9417) ;  /* 0xfffffffc00f0b947 */ /* 0x008fea000383ffff */
[----:B------:R-:W-:Y:S05]  /*21f20*/  BRA `(.L_x_9685) ;  /* 0xfffffe48002c7947 */ /* 0x000fea000383ffff */
.L_x_9431:
[----:B------:R-:W-:Y:S01]  /*21f30*/  BSSY B0, `(.L_x_9686) ;  /* 0x0000008000007945 */ /* 0x000fe20003800000 */
[----:B------:R-:W-:Y:S02]  /*21f40*/  IMAD.MOV.U32 R13, RZ, RZ, R44 ;  /* 0x000000ffff0d7224 */ /* 0x000fe400078e002c */
[----:B------:R-:W-:Y:S02]  /*21f50*/  IMAD.MOV.U32 R12, RZ, RZ, RZ ;  /* 0x000000ffff0c7224 */ /* 0x000fe400078e00ff */
[----:B------:R-:W-:Y:S02]  /*21f60*/  IMAD.MOV.U32 R11, RZ, RZ, 0x1f ;  /* 0x0000001fff0b7424 */ /* 0x000fe400078e00ff */
[----:B------:R-:W-:-:S07]  /*21f70*/  IMAD.MOV.U32 R15, RZ, RZ, -0x1 ;  /* 0xffffffffff0f7424 */ /* 0x000fce00078e00ff */
[----:B-----5:R-:W-:Y:S05]  /*21f80*/  WARPSYNC.COLLECTIVE R15, `(.L_x_9687) ;  /* 0x000000000f087348 */ /* 0x020fea0003c00000 */
[----:B------:R0:W1:Y:S02]  /*21f90*/  SHFL.IDX P6, R14, R13, R12, R11 ;  /* 0x0000000c0d0e7389 */ /* 0x00006400000c000b */
[----:B01---5:R-:W-:Y:S01]  /*21fa0*/  ENDCOLLECTIVE ;  /* 0x000000000000791b */ /* 0x023fe20003800000 */
.L_x_9687:
[----:B------:R-:W-:Y:S05]  /*21fb0*/  BSYNC B0 ;  /* 0x0000000000007941 */ /* 0x000fea0003800000 */
.L_x_9686:
[----:B------:R1:W-:Y:S01]  /*21fc0*/  STL [R1+0x4], R14 ;  /* 0x0000040e01007387 */ /* 0x0003e20000100800 */
[----:B------:R-:W-:Y:S05]  /*21fd0*/  BRA `(.L_x_9688) ;  /* 0xfffffe50006c7947 */ /* 0x000fea000383ffff */
.L_x_9444:
[----:B------:R-:W-:Y:S01]  /*21fe0*/  BSSY B1, `(.L_x_9689) ;  /* 0x0000007000017945 */ /* 0x000fe20003800000 */
[----:B------:R-:W-:Y:S02]  /*21ff0*/  IMAD.MOV.U32 R12, RZ, RZ, RZ ;  /* 0x000000ffff0c7224 */ /* 0x000fe400078e00ff */
[----:B------:R-:W-:Y:S02]  /*22000*/  IMAD.MOV.U32 R11, RZ, RZ, 0x1e1f ;  /* 0x00001e1fff0b7424 */ /* 0x000fe400078e00ff */
[----:B------:R-:W-:-:S07]  /*22010*/  IMAD.MOV.U32 R15, RZ, RZ, -0x1 ;  /* 0xffffffffff0f7424 */ /* 0x000fce00078e00ff */
[----:B------:R-:W-:Y:S05]  /*22020*/  WARPSYNC.COLLECTIVE R15, `(.L_x_9690) ;  /* 0x000000000f087348 */ /* 0x000fea0003c00000 */
[----:B------:R0:W1:Y:S02]  /*22030*/  SHFL.IDX P6, R14, R13, R12, R11 ;  /* 0x0000000c0d0e7389 */ /* 0x00006400000c000b */
[----:B01----:R-:W-:Y:S01]  /*22040*/  ENDCOLLECTIVE ;  /* 0x000000000000791b */ /* 0x003fe20003800000 */
.L_x_9690:
[----:B------:R-:W-:Y:S05]  /*22050*/  BSYNC B1 ;  /* 0x0000000000017941 */ /* 0x000fea0003800000 */
.L_x_9689:
[----:B------:R-:W-:Y:S05]  /*22060*/  BRA `(.L_x_9691) ;  /* 0xfffffe5c00b47947 */ /* 0x000fea000383ffff */
.L_x_9445:
        /* <DEDUP_REMOVED lines=8> */
.L_x_9693:
[----:B------:R-:W-:Y:S05]  /*220f0*/  BSYNC B1 ;  /* 0x0000000000017941 */ /* 0x000fea0003800000 */
.L_x_9692:
[----:B------:R-:W-:Y:S05]  /*22100*/  BRA `(.L_x_9694) ;  /* 0xfffffe5c00987947 */ /* 0x000fea000383ffff */
.L_x_9446:
        /* <DEDUP_REMOVED lines=8> */
.L_x_9696:
[----:B------:R-:W-:Y:S05]  /*22190*/  BSYNC B1 ;  /* 0x0000000000017941 */ /* 0x000fea0003800000 */
.L_x_9695:
[----:B------:R-:W-:Y:S05]  /*221a0*/  BRA `(.L_x_9697) ;  /* 0xfffffe5c007c7947 */ /* 0x000fea000383ffff */
.L_x_9447:
        /* <DEDUP_REMOVED lines=8> */
.L_x_9699:
[----:B------:R-:W-:Y:S05]  /*22230*/  BSYNC B1 ;  /* 0x0000000000017941 */ /* 0x000fea0003800000 */
.L_x_9698:
[----:B------:R-:W-:Y:S05]  /*22240*/  BRA `(.L_x_9700) ;  /* 0xfffffe5c00607947 */ /* 0x000fea000383ffff */
.L_x_9449:
[----:B0-----:R0:W1:Y:S02]  /*22250*/  SYNCS.PHASECHK.TRANS64.TRYWAIT P1, [R2+URZ+0x2d800], R3 ;  /* 0x02d80003020075a7 */ /* 0x001064000802017f */
[----:B-1----:R-:W-:Y:S05]  /*22260*/  @!P1 NANOSLEEP.SYNCS 0x989680 ;  /* 0x009896800000995d */ /* 0x002fea0003900000 */
[----:B------:R-:W1:Y:S02]  /*22270*/  @!P1 SYNCS.PHASECHK.TRANS64 P1, [R2+URZ+0x2d800], R3 ;  /* 0x02d80003020095a7 */ /* 0x000e64000802007f */
[----:B-1----:R-:W-:Y:S05]  /*22280*/  @!P1 BRA `(.L_x_9449) ;  /* 0xfffffffc00f09947 */ /* 0x002fea000383ffff */
[----:B------:R-:W-:Y:S05]  /*22290*/  BRA `(.L_x_9701) ;  /* 0xfffffe5c00c87947 */ /* 0x000fea000383ffff */
.L_x_9463:
[----:B------:R-:W-:Y:S01]  /*222a0*/  BSSY B1, `(.L_x_9702) ;  /* 0x0000007000017945 */ /* 0x000fe20003800000 */
[----:B------:R-:W-:Y:S02]  /*222b0*/  IMAD.MOV.U32 R12, RZ, RZ, RZ ;  /* 0x000000ffff0c7224 */ /* 0x000fe400078e00ff */
[----:B------:R-:W-:Y:S02]  /*222c0*/  IMAD.MOV.U32 R11, RZ, RZ, 0x1e1f ;  /* 0x00001e1fff0b7424 */ /* 0x000fe400078e00ff */
[----:B------:R-:W-:-:S07]  /*222d0*/  IMAD.MOV.U32 R15, RZ, RZ, -0x1 ;  /* 0xffffffffff0f7424 */ /* 0x000fce00078e00ff */
[----:B------:R-:W-:Y:S05]  /*222e0*/  WARPSYNC.COLLECTIVE R15, `(.L_x_9703) ;  /* 0x000000000f087348 */ /* 0x000fea0003c00000 */
[----:B------:R0:W1:Y:S02]  /*222f0*/  SHFL.IDX P6, R14, R13, R12, R11 ;  /* 0x0000000c0d0e7389 */ /* 0x00006400000c000b */
[----:B01----:R-:W-:Y:S01]  /*22300*/  ENDCOLLECTIVE ;  /* 0x000000000000791b */ /* 0x003fe20003800000 */
.L_x_9703:
[----:B------:R-:W-:Y:S05]  /*22310*/  BSYNC B1 ;  /* 0x0000000000017941 */ /* 0x000fea0003800000 */
.L_x_9702:
[----:B------:R-:W-:Y:S05]  /*22320*/  BRA `(.L_x_9704) ;  /* 0xfffffe7400dc7947 */ /* 0x000fea000383ffff */
.L_x_9464:
        /* <DEDUP_REMOVED lines=8> */
.L_x_9706:
[----:B------:R-:W-:Y:S05]  /*223b0*/  BSYNC B1 ;  /* 0x0000000000017941 */ /* 0x000fea0003800000 */
.L_x_9705:
[----:B------:R-:W-:Y:S05]  /*223c0*/  BRA `(.L_x_9707) ;  /* 0xfffffe7400c07947 */ /* 0x000fea000383ffff */
.L_x_9465:
        /* <DEDUP_REMOVED lines=8> */
.L_x_9709:
[----:B------:R-:W-:Y:S05]  /*22450*/  BSYNC B1 ;  /* 0x0000000000017941 */ /* 0x000fea0003800000 */
.L_x_9708:
[----:B------:R-:W-:Y:S05]  /*22460*/  BRA `(.L_x_9710) ;  /* 0xfffffe7400a47947 */ /* 0x000fea000383ffff */
.L_x_9466:
        /* <DEDUP_REMOVED lines=8> */
.L_x_9712:
[----:B------:R-:W-:Y:S05]  /*224f0*/  BSYNC B1 ;  /* 0x0000000000017941 */ /* 0x000fea0003800000 */
.L_x_9711:
[----:B------:R-:W-:Y:S05]  /*22500*/  BRA `(.L_x_9713) ;  /* 0xfffffe7400887947 */ /* 0x000fea000383ffff */
.L_x_9468:
[----:B0-----:R0:W1:Y:S02]  /*22510*/  SYNCS.PHASECHK.TRANS64.TRYWAIT P1, [R2+URZ+0x2d800], R9 ;  /* 0x02d80009020075a7 */ /* 0x001064000802017f */
[----:B-1----:R-:W-:Y:S05]  /*22520*/  @!P1 NANOSLEEP.SYNCS 0x989680 ;  /* 0x009896800000995d */ /* 0x002fea0003900000 */
[----:B------:R-:W1:Y:S02]  /*22530*/  @!P1 SYNCS.PHASECHK.TRANS64 P1, [R2+URZ+0x2d800], R9 ;  /* 0x02d80009020095a7 */ /* 0x000e64000802007f */
[----:B-1----:R-:W-:Y:S05]  /*22540*/  @!P1 BRA `(.L_x_9468) ;  /* 0xfffffffc00f09947 */ /* 0x002fea000383ffff */
[----:B------:R-:W-:Y:S05]  /*22550*/  BRA `(.L_x_9714) ;  /* 0xfffffe7400ec7947 */ /* 0x000fea000383ffff */
.L_x_9476:
[----:B--2---:R2:W3:Y:S02]  /*22560*/  SYNCS.PHASECHK.TRANS64.TRYWAIT P2, [R0+URZ+0x2d830], R3 ;  /* 0x02d83003000075a7 */ /* 0x0044e4000804017f */
[----:B---3--:R-:W-:Y:S05]  /*22570*/  @!P2 NANOSLEEP.SYNCS 0x989680 ;  /* 0x009896800000a95d */ /* 0x008fea0003900000 */
[----:B------:R-:W3:Y:S02]  /*22580*/  @!P2 SYNCS.PHASECHK.TRANS64 P2, [R0+URZ+0x2d830], R3 ;  /* 0x02d830030000a5a7 */ /* 0x000ee4000804007f */
[----:B---3--:R-:W-:Y:S05]  /*22590*/  @!P2 BRA `(.L_x_9476) ;  /* 0xfffffffc00f0a947 */ /* 0x008fea000383ffff */
[----:B------:R-:W-:Y:S05]  /*225a0*/  BRA `(.L_x_9475) ;  /* 0xfffffe8c00947947 */ /* 0x000fea000383ffff */
.L_x_9494:
[----:B-1----:R1:W2:Y:S02]  /*225b0*/  SYNCS.PHASECHK.TRANS64.TRYWAIT P3, [R9+URZ+0x2d830], R8 ;  /* 0x02d83008090075a7 */ /* 0x0022a4000806017f */
[----:B--2---:R-:W-:Y:S05]  /*225c0*/  @!P3 NANOSLEEP.SYNCS 0x989680 ;  /* 0x009896800000b95d */ /* 0x004fea0003900000 */
[----:B------:R-:W2:Y:S02]  /*225d0*/  @!P3 SYNCS.PHASECHK.TRANS64 P3, [R9+URZ+0x2d830], R8 ;  /* 0x02d830080900b5a7 */ /* 0x000ea4000806007f */
[----:B--2---:R-:W-:Y:S05]  /*225e0*/  @!P3 BRA `(.L_x_9494) ;  /* 0xfffffffc00f0b947 */ /* 0x004fea000383ffff */
[----:B------:R-:W-:Y:S05]  /*225f0*/  BRA `(.L_x_9493) ;  /* 0xfffffecc00047947 */ /* 0x000fea000383ffff */
.L_x_9498:
[----:B-1----:R1:W2:Y:S02]  /*22600*/  SYNCS.PHASECHK.TRANS64.TRYWAIT P2, [R9+URZ+0x2d850], R8 ;  /* 0x02d85008090075a7 */ /* 0x0022a4000804017f */
[----:B--2---:R-:W-:Y:S05]  /*22610*/  @!P2 NANOSLEEP.SYNCS 0x989680 ;  /* 0x009896800000a95d */ /* 0x004fea0003900000 */
[----:B------:R-:W2:Y:S02]  /*22620*/  @!P2 SYNCS.PHASECHK.TRANS64 P2, [R9+URZ+0x2d850], R8 ;  /* 0x02d850080900a5a7 */ /* 0x000ea4000804007f */
[----:B--2---:R-:W-:Y:S05]  /*22630*/  @!P2 BRA `(.L_x_9498) ;  /* 0xfffffffc00f0a947 */ /* 0x004fea000383ffff */
[----:B------:R-:W-:Y:S05]  /*22640*/  BRA `(.L_x_9495) ;  /* 0xfffffed000087947 */ /* 0x000fea000383ffff */
.L_x_9517:
[----:B-1----:R1:W2:Y:S02]  /*22650*/  SYNCS.PHASECHK.TRANS64.TRYWAIT P3, [R11+URZ+0x2d830], R12 ;  /* 0x02d8300c0b0075a7 */ /* 0x0022a4000806017f */
[----:B--2---:R-:W-:Y:S05]  /*22660*/  @!P3 NANOSLEEP.SYNCS 0x989680 ;  /* 0x009896800000b95d */ /* 0x004fea0003900000 */
[----:B------:R-:W2:Y:S02]  /*22670*/  @!P3 SYNCS.PHASECHK.TRANS64 P3, [R11+URZ+0x2d830], R12 ;  /* 0x02d8300c0b00b5a7 */ /* 0x000ea4000806007f */
[----:B--2---:R-:W-:Y:S05]  /*22680*/  @!P3 BRA `(.L_x_9517) ;  /* 0xfffffffc00f0b947 */ /* 0x004fea000383ffff */
[----:B------:R-:W-:Y:S05]  /*22690*/  BRA `(.L_x_9516) ;  /* 0xffffff0800407947 */ /* 0x000fea000383ffff */
.L_x_9521:
[----:B-1----:R1:W2:Y:S02]  /*226a0*/  SYNCS.PHASECHK.TRANS64.TRYWAIT P2, [R11+URZ+0x2d850], R10 ;  /* 0x02d8500a0b0075a7 */ /* 0x0022a4000804017f */
[----:B--2---:R-:W-:Y:S05]  /*226b0*/  @!P2 NANOSLEEP.SYNCS 0x989680 ;  /* 0x009896800000a95d */ /* 0x004fea0003900000 */
[----:B------:R-:W2:Y:S02]  /*226c0*/  @!P2 SYNCS.PHASECHK.TRANS64 P2, [R11+URZ+0x2d850], R10 ;  /* 0x02d8500a0b00a5a7 */ /* 0x000ea4000804007f */
[----:B--2---:R-:W-:Y:S05]  /*226d0*/  @!P2 BRA `(.L_x_9521) ;  /* 0xfffffffc00f0a947 */ /* 0x004fea000383ffff */
[----:B------:R-:W-:Y:S05]  /*226e0*/  BRA `(.L_x_9518) ;  /* 0xffffff0c00447947 */ /* 0x000fea000383ffff */
.L_x_9528:
[----:B-1----:R1:W2:Y:S02]  /*226f0*/  SYNCS.PHASECHK.TRANS64.TRYWAIT P3, [R12+URZ+0x2d830], R13 ;  /* 0x02d8300d0c0075a7 */ /* 0x0022a4000806017f */
[----:B--2---:R-:W-:Y:S05]  /*22700*/  @!P3 NANOSLEEP.SYNCS 0x989680 ;  /* 0x009896800000b95d */ /* 0x004fea0003900000 */
[----:B------:R-:W2:Y:S02]  /*22710*/  @!P3 SYNCS.PHASECHK.TRANS64 P3, [R12+URZ+0x2d830], R13 ;  /* 0x02d8300d0c00b5a7 */ /* 0x000ea4000806007f */
[----:B--2---:R-:W-:Y:S05]  /*22720*/  @!P3 BRA `(.L_x_9528) ;  /* 0xfffffffc00f0b947 */ /* 0x004fea000383ffff */
[----:B------:R-:W-:Y:S05]  /*22730*/  BRA `(.L_x_9527) ;  /* 0xffffff3400347947 */ /* 0x000fea000383ffff */
.L_x_9532:
[----:B-1----:R1:W2:Y:S02]  /*22740*/  SYNCS.PHASECHK.TRANS64.TRYWAIT P2, [R13+URZ+0x2d850], R12 ;  /* 0x02d8500c0d0075a7 */ /* 0x0022a4000804017f */
[----:B--2---:R-:W-:Y:S05]  /*22750*/  @!P2 NANOSLEEP.SYNCS 0x989680 ;  /* 0x009896800000a95d */ /* 0x004fea0003900000 */
[----:B------:R-:W2:Y:S02]  /*22760*/  @!P2 SYNCS.PHASECHK.TRANS64 P2, [R13+URZ+0x2d850], R12 ;  /* 0x02d8500c0d00a5a7 */ /* 0x000ea4000804007f */
[----:B--2---:R-:W-:Y:S05]  /*22770*/  @!P2 BRA `(.L_x_9532) ;  /* 0xfffffffc00f0a947 */ /* 0x004fea000383ffff */
[----:B------:R-:W-:Y:S05]  /*22780*/  BRA `(.L_x_9529) ;  /* 0xffffff3800387947 */ /* 0x000fea000383ffff */
.L_x_9545:
[----:B-1----:R1:W2:Y:S02]  /*22790*/  SYNCS.PHASECHK.TRANS64.TRYWAIT P0, [R11+URZ+0x2d850], R0 ;  /* 0x02d850000b0075a7 */ /* 0x0022a4000800017f */
[----:B--2---:R-:W-:Y:S05]  /*227a0*/  @!P0 NANOSLEEP.SYNCS 0x989680 ;  /* 0x009896800000895d */ /* 0x004fea0003900000 */
[----:B------:R-:W2:Y:S02]  /*227b0*/  @!P0 SYNCS.PHASECHK.TRANS64 P0, [R11+URZ+0x2d850], R0 ;  /* 0x02d850000b0085a7 */ /* 0x000ea4000800007f */
[----:B--2---:R-:W-:Y:S05]  /*227c0*/  @!P0 BRA `(.L_x_9545) ;  /* 0xfffffffc00f08947 */ /* 0x004fea000383ffff */
[----:B------:R-:W-:Y:S05]  /*227d0*/  BRA `(.L_x_9544) ;  /* 0xffffff6c00e47947 */ /* 0x000fea000383ffff */
.L_x_9579:
[----:B------:R-:W0:Y:S01]  /*227e0*/  S2R R12, SR_TID.X ;  /* 0x00000000000c7919 */ /* 0x000e220000002100 */
[----:B------:R-:W-:Y:S01]  /*227f0*/  BSSY B1, `(.L_x_9715) ;  /* 0x000000a000017945 */ /* 0x000fe20003800000 */
[----:B------:R-:W-:Y:S02]  /*22800*/  IMAD.MOV.U32 R11, RZ, RZ, 0x1f ;  /* 0x0000001fff0b7424 */ /* 0x000fe400078e00ff */
[----:B------:R-:W-:Y:S01]  /*22810*/  IMAD.MOV.U32 R15, RZ, RZ, -0x1 ;  /* 0xffffffffff0f7424 */ /* 0x000fe200078e00ff */
[----:B0-----:R-:W-:-:S04]  /*22820*/  SHF.R.U32.HI R12, RZ, 0x5, R12 ;  /* 0x00000005ff0c7819 */ /* 0x001fc8000001160c */
[----:B------:R-:W-:-:S05]  /*22830*/  LOP3.LUT R12, R12, 0x3, RZ, 0xc0, !PT ;  /* 0x000000030c0c7812 */ /* 0x000fca00078ec0ff */
[----:B------:R-:W-:Y:S02]  /*22840*/  IMAD.MOV.U32 R13, RZ, RZ, R12 ;  /* 0x000000ffff0d7224 */ /* 0x000fe400078e000c */
[----:B------:R-:W-:-:S07]  /*22850*/  IMAD.MOV.U32 R12, RZ, RZ, RZ ;  /* 0x000000ffff0c7224 */ /* 0x000fce00078e00ff */
[----:B------:R-:W-:Y:S05]  /*22860*/  WARPSYNC.COLLECTIVE R15, `(.L_x_9716) ;  /* 0x000000000f087348 */ /* 0x000fea0003c00000 */
[----:B------:R0:W1:Y:S02]  /*22870*/  SHFL.IDX P6, R14, R13, R12, R11 ;  /* 0x0000000c0d0e7389 */ /* 0x00006400000c000b */
[----:B01----:R-:W-:Y:S01]  /*22880*/  ENDCOLLECTIVE ;  /* 0x000000000000791b */ /* 0x003fe20003800000 */
.L_x_9716:
[----:B------:R-:W-:Y:S05]  /*22890*/  BSYNC B1 ;  /* 0x0000000000017941 */ /* 0x000fea0003800000 */
.L_x_9715:
[----:B------:R-:W-:Y:S05]  /*228a0*/  BRA `(.L_x_9717) ;  /* 0xffffffa800ac7947 */ /* 0x000fea000383ffff */
.L_x_9580:
[----:B------:R-:W-:Y:S01]  /*228b0*/  BSSY B1, `(.L_x_9718) ;  /* 0x0000006000017945 */ /* 0x000fe20003800000 */
[----:B------:R-:W-:-:S07]  /*228c0*/  IMAD.MOV.U32 R15, RZ, RZ, -0x1 ;  /* 0xffffffffff0f7424 */ /* 0x000fce00078e00ff */
[----:B------:R-:W-:Y:S05]  /*228d0*/  WARPSYNC.COLLECTIVE R15, `(.L_x_9719) ;  /* 0x000000000f0c7348 */ /* 0x000fea0003c00000 */
[----:B------:R-:W-:Y:S02]  /*228e0*/  ELECT P6, UR62, PT ;  /* 0x00000000003e782f */ /* 0x000fe400038c0000 */
[----:B------:R-:W-:Y:S01]  /*228f0*/  MOV R14, UR62 ;  /* 0x0000003e000e7c02 */ /* 0x000fe20008000f00 */
[----:B------:R-:W-:Y:S10]  /*22900*/  ENDCOLLECTIVE ;  /* 0x000000000000791b */ /* 0x000ff40003800000 */
.L_x_9719:
[----:B------:R-:W-:Y:S05]  /*22910*/  BSYNC B1 ;  /* 0x0000000000017941 */ /* 0x000fea0003800000 */
.L_x_9718:
[----:B------:R-:W-:Y:S05]  /*22920*/  BRA `(.L_x_9720) ;  /* 0xffffffa800987947 */ /* 0x000fea000383ffff */
.L_x_9582:
[----:B0-----:R0:W1:Y:S02]  /*22930*/  SYNCS.PHASECHK.TRANS64.TRYWAIT P0, [R8+URZ+0x2d820], R11 ;  /* 0x02d8200b080075a7 */ /* 0x001064000800017f */
[----:B-1----:R-:W-:Y:S05]  /*22940*/  @!P0 NANOSLEEP.SYNCS 0x989680 ;  /* 0x009896800000895d */ /* 0x002fea0003900000 */
[----:B------:R-:W1:Y:S02]  /*22950*/  @!P0 SYNCS.PHASECHK.TRANS64 P0, [R8+URZ+0x2d820], R11 ;  /* 0x02d8200b080085a7 */ /* 0x000e64000800007f */
[----:B-1----:R-:W-:Y:S05]  /*22960*/  @!P0 BRA `(.L_x_9582) ;  /* 0xfffffffc00f08947 */ /* 0x002fea000383ffff */
[----:B------:R-:W-:Y:S05]  /*22970*/  BRA `(.L_x_9721) ;  /* 0xffffffa800b47947 */ /* 0x000fea000383ffff */
.L_x_9585:
[----:B0-----:R0:W1:Y:S02]  /*22980*/  SYNCS.PHASECHK.TRANS64.TRYWAIT P0, [R11+URZ+0x2d8a0], R10 ;  /* 0x02d8a00a0b0075a7 */ /* 0x001064000800017f */
[----:B-1----:R-:W-:Y:S05]  /*22990*/  @!P0 NANOSLEEP.SYNCS 0x989680 ;  /* 0x009896800000895d */ /* 0x002fea0003900000 */
[----:B------:R-:W1:Y:S02]  /*229a0*/  @!P0 SYNCS.PHASECHK.TRANS64 P0, [R11+URZ+0x2d8a0], R10 ;  /* 0x02d8a00a0b0085a7 */ /* 0x000e64000800007f */
[----:B-1----:R-:W-:Y:S05]  /*229b0*/  @!P0 BRA `(.L_x_9585) ;  /* 0xfffffffc00f08947 */ /* 0x002fea000383ffff */
[----:B------:R-:W-:Y:S05]  /*229c0*/  BRA `(.L_x_9722) ;  /* 0xffffffa800bc7947 */ /* 0x000fea000383ffff */
.L_x_9587:
[----:B-1----:R1:W2:Y:S02]  /*229d0*/  SYNCS.PHASECHK.TRANS64.TRYWAIT P0, [R11+URZ+0x2d8c0], R10 ;  /* 0x02d8c00a0b0075a7 */ /* 0x0022a4000800017f */
[----:B--2---:R-:W-:Y:S05]  /*229e0*/  @!P0 NANOSLEEP.SYNCS 0x989680 ;  /* 0x009896800000895d */ /* 0x004fea0003900000 */
[----:B------:R-:W2:Y:S02]  /*229f0*/  @!P0 SYNCS.PHASECHK.TRANS64 P0, [R11+URZ+0x2d8c0], R10 ;  /* 0x02d8c00a0b0085a7 */ /* 0x000ea4000800007f */
[----:B--2---:R-:W-:Y:S05]  /*22a00*/  @!P0 BRA `(.L_x_9587) ;  /* 0xfffffffc00f08947 */ /* 0x004fea000383ffff */
[----:B------:R-:W-:Y:S05]  /*22a10*/  BRA `(.L_x_9723) ;  /* 0xffffffac003c7947 */ /* 0x000fea000383ffff */
.L_x_9591:
[----:B0-----:R0:W1:Y:S02]  /*22a20*/  SYNCS.PHASECHK.TRANS64.TRYWAIT P0, [R10+URZ+0x2d8a0], R11 ;  /* 0x02d8a00b0a0075a7 */ /* 0x001064000800017f */
[----:B-1----:R-:W-:Y:S05]  /*22a30*/  @!P0 NANOSLEEP.SYNCS 0x989680 ;  /* 0x009896800000895d */ /* 0x002fea0003900000 */
[----:B------:R-:W1:Y:S02]  /*22a40*/  @!P0 SYNCS.PHASECHK.TRANS64 P0, [R10+URZ+0x2d8a0], R11 ;  /* 0x02d8a00b0a0085a7 */ /* 0x000e64000800007f */
[----:B-1----:R-:W-:Y:S05]  /*22a50*/  @!P0 BRA `(.L_x_9591) ;  /* 0xfffffffc00f08947 */ /* 0x002fea000383ffff */
[----:B------:R-:W-:Y:S05]  /*22a60*/  BRA `(.L_x_9724) ;  /* 0xffffffac00e47947 */ /* 0x000fea000383ffff */
.L_x_9593:
[----:B-1----:R1:W2:Y:S02]  /*22a70*/  SYNCS.PHASECHK.TRANS64.TRYWAIT P1, [R10+URZ+0x2d8c0], R11 ;  /* 0x02d8c00b0a0075a7 */ /* 0x0022a4000802017f */
[----:B--2---:R-:W-:Y:S05]  /*22a80*/  @!P1 NANOSLEEP.SYNCS 0x989680 ;  /* 0x009896800000995d */ /* 0x004fea0003900000 */
[----:B------:R-:W2:Y:S02]  /*22a90*/  @!P1 SYNCS.PHASECHK.TRANS64 P1, [R10+URZ+0x2d8c0], R11 ;  /* 0x02d8c00b0a0095a7 */ /* 0x000ea4000802007f */
[----:B--2---:R-:W-:Y:S05]  /*22aa0*/  @!P1 BRA `(.L_x_9593) ;  /* 0xfffffffc00f09947 */ /* 0x004fea000383ffff */
[----:B------:R-:W-:Y:S05]  /*22ab0*/  BRA `(.L_x_9725) ;  /* 0xffffffb000607947 */ /* 0x000fea000383ffff */
.L_x_9613:
        /* <DEDUP_REMOVED lines=11> */
.L_x_9727:
[----:B------:R-:W-:Y:S05]  /*22b70*/  BSYNC B0 ;  /* 0x0000000000007941 */ /* 0x000fea0003800000 */
.L_x_9726:
[----:B------:R-:W-:Y:S05]  /*22b80*/  BRA `(.L_x_9728) ;  /* 0xffffffbc00f07947 */ /* 0x000fea000383ffff */
.L_x_9614:
[----:B------:R-:W-:Y:S01]  /*22b90*/  BSSY B0, `(.L_x_9729) ;  /* 0x0000006000007945 */ /* 0x000fe20003800000 */
[----:B------:R-:W-:-:S07]  /*22ba0*/  IMAD.MOV.U32 R15, RZ, RZ, -0x1 ;  /* 0xffffffffff0f7424 */ /* 0x000fce00078e00ff */
[----:B------:R-:W-:Y:S05]  /*22bb0*/  WARPSYNC.COLLECTIVE R15, `(.L_x_9730) ;  /* 0x000000000f0c7348 */ /* 0x000fea0003c00000 */
[----:B------:R-:W-:Y:S02]  /*22bc0*/  ELECT P6, UR62, PT ;  /* 0x00000000003e782f */ /* 0x000fe400038c0000 */
[----:B------:R-:W-:Y:S01]  /*22bd0*/  MOV R14, UR62 ;  /* 0x0000003e000e7c02 */ /* 0x000fe20008000f00 */
[----:B------:R-:W-:Y:S10]  /*22be0*/  ENDCOLLECTIVE ;  /* 0x000000000000791b */ /* 0x000ff40003800000 */
.L_x_9730:
[----:B------:R-:W-:Y:S05]  /*22bf0*/  BSYNC B0 ;  /* 0x0000000000007941 */ /* 0x000fea0003800000 */
.L_x_9729:
[----:B------:R-:W-:Y:S05]  /*22c00*/  BRA `(.L_x_9731) ;  /* 0xffffffbc00e07947 */ /* 0x000fea000383ffff */
.L_x_9617:
[----:B-1----:R1:W2:Y:S02]  /*22c10*/  SYNCS.PHASECHK.TRANS64.TRYWAIT P0, [R5+URZ+0x2d840], R4 ;  /* 0x02d84004050075a7 */ /* 0x0022a4000800017f */
[----:B--2---:R-:W-:Y:S05]  /*22c20*/  @!P0 NANOSLEEP.SYNCS 0x989680 ;  /* 0x009896800000895d */ /* 0x004fea0003900000 */
[----:B------:R-:W2:Y:S02]  /*22c30*/  @!P0 SYNCS.PHASECHK.TRANS64 P0, [R5+URZ+0x2d840], R4 ;  /* 0x02d84004050085a7 */ /* 0x000ea4000800007f */
[----:B--2---:R-:W-:Y:S05]  /*22c40*/  @!P0 BRA `(.L_x_9617) ;  /* 0xfffffffc00f08947 */ /* 0x004fea000383ffff */
[----:B------:R-:W-:Y:S05]  /*22c50*/  BRA `(.L_x_9732) ;  /* 0xffffffc000307947 */ /* 0x000fea000383ffff */
.L_x_9620:
[----:B0-----:R0:W1:Y:S02]  /*22c60*/  SYNCS.PHASECHK.TRANS64.TRYWAIT P0, [R29+URZ+0x2d820], R4 ;  /* 0x02d820041d0075a7 */ /* 0x001064000800017f */
[----:B-1----:R-:W-:Y:S05]  /*22c70*/  @!P0 NANOSLEEP.SYNCS 0x989680 ;  /* 0x009896800000895d */ /* 0x002fea0003900000 */
[----:B------:R-:W1:Y:S02]  /*22c80*/  @!P0 SYNCS.PHASECHK.TRANS64 P0, [R29+URZ+0x2d820], R4 ;  /* 0x02d820041d0085a7 */ /* 0x000e64000800007f */
[----:B-1----:R-:W-:Y:S05]  /*22c90*/  @!P0 BRA `(.L_x_9620) ;  /* 0xfffffffc00f08947 */ /* 0x002fea000383ffff */
[----:B------:R-:W-:Y:S05]  /*22ca0*/  BRA `(.L_x_9733) ;  /* 0xffffffc400607947 */ /* 0x000fea000383ffff */
.L_x_9628:
[----:B0-----:R0:W1:Y:S02]  /*22cb0*/  SYNCS.PHASECHK.TRANS64.TRYWAIT P0, [R3+URZ+0x2d840], R2 ;  /* 0x02d84002030075a7 */ /* 0x001064000800017f */
[----:B-1----:R-:W-:Y:S05]  /*22cc0*/  @!P0 NANOSLEEP.SYNCS 0x989680 ;  /* 0x009896800000895d */ /* 0x002fea0003900000 */
[----:B------:R-:W1:Y:S02]  /*22cd0*/  @!P0 SYNCS.PHASECHK.TRANS64 P0, [R3+URZ+0x2d840], R2 ;  /* 0x02d84002030085a7 */ /* 0x000e64000800007f */
[----:B-1----:R-:W-:Y:S05]  /*22ce0*/  @!P0 BRA `(.L_x_9628) ;  /* 0xfffffffc00f08947 */ /* 0x002fea000383ffff */
[----:B------:R-:W-:Y:S05]  /*22cf0*/  BRA `(.L_x_9734) ;  /* 0xffffffc800087947 */ /* 0x000fea000383ffff */
.L_x_9630:
[----:B0-----:R0:W1:Y:S02]  /*22d00*/  SYNCS.PHASECHK.TRANS64.TRYWAIT P0, [R2+URZ+0x2d860], R3 ;  /* 0x02d86003020075a7 */ /* 0x001064000800017f */
[----:B-1----:R-:W-:Y:S05]  /*22d10*/  @!P0 NANOSLEEP.SYNCS 0x989680 ;  /* 0x009896800000895d */ /* 0x002fea0003900000 */
[----:B------:R-:W1:Y:S02]  /*22d20*/  @!P0 SYNCS.PHASECHK.TRANS64 P0, [R2+URZ+0x2d860], R3 ;  /* 0x02d86003020085a7 */ /* 0x000e64000800007f */
[----:B-1----:R-:W-:Y:S05]  /*22d30*/  @!P0 BRA `(.L_x_9630) ;  /* 0xfffffffc00f08947 */ /* 0x002fea000383ffff */
[----:B------:R-:W-:Y:S05]  /*22d40*/  BRA `(.L_x_9735) ;  /* 0xffffffc800947947 */ /* 0x000fea000383ffff */
.L_x_9636:
[----:B-1----:R1:W2:Y:S02]  /*22d50*/  SYNCS.PHASECHK.TRANS64.TRYWAIT P0, [R3+URZ+0x2d840], R2 ;  /* 0x02d84002030075a7 */ /* 0x0022a4000800017f */
[----:B--2---:R-:W-:Y:S05]  /*22d60*/  @!P0 NANOSLEEP.SYNCS 0x989680 ;  /* 0x009896800000895d */ /* 0x004fea0003900000 */
[----:B------:R-:W2:Y:S02]  /*22d70*/  @!P0 SYNCS.PHASECHK.TRANS64 P0, [R3+URZ+0x2d840], R2 ;  /* 0x02d84002030085a7 */ /* 0x000ea4000800007f */
[----:B--2---:R-:W-:Y:S05]  /*22d80*/  @!P0 BRA `(.L_x_9636) ;  /* 0xfffffffc00f08947 */ /* 0x004fea000383ffff */
[----:B------:R-:W-:Y:S05]  /*22d90*/  BRA `(.L_x_9736) ;  /* 0xffffffcc00e87947 */ /* 0x000fea000383ffff */
.L_x_9638:
[----:B0-----:R0:W1:Y:S02]  /*22da0*/  SYNCS.PHASECHK.TRANS64.TRYWAIT P0, [R3+URZ+0x2d860], R24 ;  /* 0x02d86018030075a7 */ /* 0x001064000800017f */
[----:B-1----:R-:W-:Y:S05]  /*22db0*/  @!P0 NANOSLEEP.SYNCS 0x989680 ;  /* 0x009896800000895d */ /* 0x002fea0003900000 */
[----:B------:R-:W1:Y:S02]  /*22dc0*/  @!P0 SYNCS.PHASECHK.TRANS64 P0, [R3+URZ+0x2d860], R24 ;  /* 0x02d86018030085a7 */ /* 0x000e64000800007f */
[----:B-1----:R-:W-:Y:S05]  /*22dd0*/  @!P0 BRA `(.L_x_9638) ;  /* 0xfffffffc00f08947 */ /* 0x002fea000383ffff */
[----:B------:R-:W-:Y:S05]  /*22de0*/  BRA `(.L_x_9737) ;  /* 0xffffffd000747947 */ /* 0x000fea000383ffff */
.L_x_9644:
[----:B-1----:R1:W2:Y:S02]  /*22df0*/  SYNCS.PHASECHK.TRANS64.TRYWAIT P0, [R2+URZ+0x2d840], R3 ;  /* 0x02d84003020075a7 */ /* 0x0022a4000800017f */
[----:B--2---:R-:W-:Y:S05]  /*22e00*/  @!P0 NANOSLEEP.SYNCS 0x989680 ;  /* 0x009896800000895d */ /* 0x004fea0003900000 */
[----:B------:R-:W2:Y:S02]  /*22e10*/  @!P0 SYNCS.PHASECHK.TRANS64 P0, [R2+URZ+0x2d840], R3 ;  /* 0x02d84003020085a7 */ /* 0x000ea4000800007f */
[----:B--2---:R-:W-:Y:S05]  /*22e20*/  @!P0 BRA `(.L_x_9644) ;  /* 0xfffffffc00f08947 */ /* 0x004fea000383ffff */
[----:B------:R-:W-:Y:S05]  /*22e30*/  BRA `(.L_x_9738) ;  /* 0xffffffd400a07947 */ /* 0x000fea000383ffff */
.L_x_9646:
[----:B0-----:R0:W1:Y:S02]  /*22e40*/  SYNCS.PHASECHK.TRANS64.TRYWAIT P0, [R2+URZ+0x2d860], R11 ;  /* 0x02d8600b020075a7 */ /* 0x001064000800017f */
[----:B-1----:R-:W-:Y:S05]  /*22e50*/  @!P0 NANOSLEEP.SYNCS 0x989680 ;  /* 0x009896800000895d */ /* 0x002fea0003900000 */
[----:B------:R-:W1:Y:S02]  /*22e60*/  @!P0 SYNCS.PHASECHK.TRANS64 P0, [R2+URZ+0x2d860], R11 ;  /* 0x02d8600b020085a7 */ /* 0x000e64000800007f */
[----:B-1----:R-:W-:Y:S05]  /*22e70*/  @!P0 BRA `(.L_x_9646) ;  /* 0xfffffffc00f08947 */ /* 0x002fea000383ffff */
[----:B------:R-:W-:Y:S05]  /*22e80*/  BRA `(.L_x_9739) ;  /* 0xffffffd8002c7947 */ /* 0x000fea000383ffff */
.L_x_9654:
[----:B0-----:R0:W1:Y:S02]  /*22e90*/  SYNCS.PHASECHK.TRANS64.TRYWAIT P0, [R3+URZ+0x2d860], R2 ;  /* 0x02d86002030075a7 */ /* 0x001064000800017f */
[----:B-1----:R-:W-:Y:S05]  /*22ea0*/  @!P0 NANOSLEEP.SYNCS 0x989680 ;  /* 0x009896800000895d */ /* 0x002fea0003900000 */
[----:B------:R-:W1:Y:S02]  /*22eb0*/  @!P0 SYNCS.PHASECHK.TRANS64 P0, [R3+URZ+0x2d860], R2 ;  /* 0x02d86002030085a7 */ /* 0x000e64000800007f */
[----:B-1----:R-:W-:Y:S05]  /*22ec0*/  @!P0 BRA `(.L_x_9654) ;  /* 0xfffffffc00f08947 */ /* 0x002fea000383ffff */
[----:B------:R-:W-:Y:S05]  /*22ed0*/  BRA `(.L_x_9740) ;  /* 0xffffffdc00307947 */ /* 0x000fea000383ffff */
.L_x_9657:
[----:B------:R-:W-:Y:S01]  /*22ee0*/  BSSY B0, `(.L_x_9741) ;  /* 0x0000008000007945 */ /* 0x000fe20003800000 */
[----:B------:R-:W-:Y:S02]  /*22ef0*/  IMAD.MOV.U32 R13, RZ, RZ, R16 ;  /* 0x000000ffff0d7224 */ /* 0x000fe400078e0010 */
[----:B------:R-:W-:Y:S02]  /*22f00*/  IMAD.MOV.U32 R12, RZ, RZ, RZ ;  /* 0x000000ffff0c7224 */ /* 0x000fe400078e00ff */
[----:B0-----:R-:W-:Y:S02]  /*22f10*/  IMAD.MOV.U32 R11, RZ, RZ, 0x1f ;  /* 0x0000001fff0b7424 */ /* 0x001fe400078e00ff */
[----:B------:R-:W-:-:S07]  /*22f20*/  IMAD.MOV.U32 R15, RZ, RZ, -0x1 ;  /* 0xffffffffff0f7424 */ /* 0x000fce00078e00ff */
[----:B------:R-:W-:Y:S05]  /*22f30*/  WARPSYNC.COLLECTIVE R15, `(.L_x_9742) ;  /* 0x000000000f087348 */ /* 0x000fea0003c00000 */
[----:B------:R0:W1:Y:S02]  /*22f40*/  SHFL.IDX P6, R14, R13, R12, R11 ;  /* 0x0000000c0d0e7389 */ /* 0x00006400000c000b */
[----:B01----:R-:W-:Y:S01]  /*22f50*/  ENDCOLLECTIVE ;  /* 0x000000000000791b */ /* 0x003fe20003800000 */
.L_x_9742:
[----:B------:R-:W-:Y:S05]  /*22f60*/  BSYNC B0 ;  /* 0x0000000000007941 */ /* 0x000fea0003800000 */
.L_x_9741:
        /* <DEDUP_REMOVED lines=8> */
.L_x_9743:
[----:B------:R-:W-:Y:S01]  /*22ff0*/  IMAD.MOV.U32 R5, RZ, RZ, R14 ;  /* 0x000000ffff057224 */ /* 0x000fe200078e000e */
[----:B------:R-:W-:Y:S06]  /*23000*/  BRA `(.L_x_9744) ;  /* 0xffffffdc00b87947 */ /* 0x000fec000383ffff */
.L_x_9660:
        /* <DEDUP_REMOVED lines=8> */
.L_x_9746:
[----:B------:R-:W-:Y:S05]  /*23090*/  BSYNC B0 ;  /* 0x0000000000007941 */ /* 0x000fea0003800000 */
.L_x_9745:
        /* <DEDUP_REMOVED lines=10> */
.L_x_9747:
        /* <DEDUP_REMOVED lines=8> */
.L_x_9748:
        /* <DEDUP_REMOVED lines=8> */
.L_x_9749:
        /* <DEDUP_REMOVED lines=8> */
.L_x_9750:
        /* <DEDUP_REMOVED lines=8> */
.L_x_9751:
[----:B------:R-:W-:Y:S05]  /*23340*/  BRA `(.L_x_9752) ;  /* 0xffffffdc00747947 */ /* 0x000fea000383ffff */
.L_x_9665:
        /* <DEDUP_REMOVED lines=8> */
.L_x_9754:
[----:B------:R-:W-:Y:S05]  /*233d0*/  BSYNC B0 ;  /* 0x0000000000007941 */ /* 0x000fea0003800000 */
.L_x_9753:
        /* <DEDUP_REMOVED lines=10> */
.L_x_9755:
        /* <DEDUP_REMOVED lines=8> */
.L_x_9756:
        /* <DEDUP_REMOVED lines=8> */
.L_x_9757:
        /* <DEDUP_REMOVED lines=8> */
.L_x_9758:
        /* <DEDUP_REMOVED lines=8> */
.L_x_9759:
[----:B------:R-:W-:Y:S05]  /*23680*/  BRA `(.L_x_9760) ;  /* 0xffffffdc00507947 */ /* 0x000fea000383ffff */
.L_x_9667:
[----:B------:R-:W-:Y:S01]  /*23690*/  BSSY B0, `(.L_x_9761) ;  /* 0x0000006000007945 */ /* 0x000fe20003800000 */
[----:B------:R-:W-:Y:S01]  /*236a0*/  PLOP3.LUT P6, PT, P6, PT, PT, 0x8, 0x0 ;  /* 0x000000000000781c */ /* 0x000fe200037ce170 */
[----:B------:R-:W-:-:S12]  /*236b0*/  IMAD.MOV.U32 R15, RZ, RZ, -0x1 ;  /* 0xffffffffff0f7424 */ /* 0x000fd800078e00ff */
[----:B01-3--:R-:W-:Y:S05]  /*236c0*/  WARPSYNC.COLLECTIVE R15, `(.L_x_9762) ;  /* 0x000000000f087348 */ /* 0x00bfea0003c00000 */
[----:B------:R-:W-:Y:S01]  /*236d0*/  VOTE.ANY R14, PT, P6 ;  /* 0x00000000000e7806 */ /* 0x000fe200030e0100 */
[----:B01-3--:R-:W-:Y:S06]  /*236e0*/  ENDCOLLECTIVE ;  /* 0x000000000000791b */ /* 0x00bfec0003800000 */
.L_x_9762:
[----:B------:R-:W-:Y:S05]  /*236f0*/  BSYNC B0 ;  /* 0x0000000000007941 */ /* 0x000fea0003800000 */
.L_x_9761:
        /* <DEDUP_REMOVED lines=9> */
.L_x_9763:
[----:B------:R-:W-:Y:S01]  /*23790*/  IMAD.MOV.U32 R17, RZ, RZ, R14 ;  /* 0x000000ffff117224 */ /* 0x000fe200078e000e */
[----:B------:R-:W-:Y:S06]  /*237a0*/  BRA `(.L_x_9764) ;  /* 0xffffffdc00407947 */ /* 0x000fec000383ffff */
.L_x_9669:
[----:B------:R-:W-:Y:S01]  /*237b0*/  BSSY B0, `(.L_x_9765) ;  /* 0x0000007000007945 */ /* 0x000fe20003800000 */
[----:B------:R-:W-:Y:S02]  /*237c0*/  IMAD.MOV.U32 R13, RZ, RZ, R3 ;  /* 0x000000ffff0d7224 */ /* 0x000fe400078e0003 */
[----:B------:R-:W-:Y:S02]  /*237d0*/  IMAD.MOV.U32 R11, RZ, RZ, 0x1f ;  /* 0x0000001fff0b7424 */ /* 0x000fe400078e00ff */
[----:B------:R-:W-:-:S07]  /*237e0*/  IMAD.MOV.U32 R15, RZ, RZ, -0x1 ;  /* 0xffffffffff0f7424 */ /* 0x000fce00078e00ff */
[----:B01234-:R-:W-:Y:S05]  /*237f0*/  WARPSYNC.COLLECTIVE R15, `(.L_x_9766) ;  /* 0x000000000f087348 */ /* 0x01ffea0003c00000 */
[----:B------:R0:W0:Y:S02]  /*23800*/  SHFL.IDX P6, R14, R13, R12, R11 ;  /* 0x0000000c0d0e7389 */ /* 0x00002400000c000b */
[----:B01234-:R-:W-:Y:S01]  /*23810*/  ENDCOLLECTIVE ;  /* 0x000000000000791b */ /* 0x01ffe20003800000 */
.L_x_9766:
[----:B------:R-:W-:Y:S05]  /*23820*/  BSYNC B0 ;  /* 0x0000000000007941 */ /* 0x000fea0003800000 */
.L_x_9765:
[----:B------:R-:W-:Y:S05]  /*23830*/  BRA `(.L_x_9668) ;  /* 0xffffffdc00387947 */ /* 0x000fea000383ffff */
.L_x_9673:
[----:B0-----:R0:W1:Y:S02]  /*23840*/  SYNCS.PHASECHK.TRANS64.TRYWAIT P0, [R9+URZ+0x2d820], R0 ;  /* 0x02d82000090075a7 */ /* 0x001064000800017f */
[----:B-1----:R-:W-:Y:S05]  /*23850*/  @!P0 NANOSLEEP.SYNCS 0x989680 ;  /* 0x009896800000895d */ /* 0x002fea0003900000 */
[----:B------:R-:W1:Y:S02]  /*23860*/  @!P0 SYNCS.PHASECHK.TRANS64 P0, [R9+URZ+0x2d820], R0 ;  /* 0x02d82000090085a7 */ /* 0x000e64000800007f */
[----:B-1----:R-:W-:Y:S05]  /*23870*/  @!P0 BRA `(.L_x_9673) ;  /* 0xfffffffc00f08947 */ /* 0x002fea000383ffff */
[----:B------:R-:W-:Y:S05]  /*23880*/  BRA `(.L_x_9767) ;  /* 0xffffffe000a47947 */ /* 0x000fea000383ffff */
.L_x_9674:
        /* <DEDUP_REMOVED lines=11> */
.L_x_9769:
[----:B------:R-:W-:Y:S05]  /*23940*/  BSYNC B0 ;  /* 0x0000000000007941 */ /* 0x000fea0003800000 */
.L_x_9768:
[----:B------:R-:W-:Y:S05]  /*23950*/  BRA `(.L_x_9770) ;  /* 0xffffffe0008c7947 */ /* 0x000fea000383ffff */
.L_x_9675:
[----:B------:R-:W-:Y:S01]  /*23960*/  BSSY B0, `(.L_x_9771) ;  /* 0x0000006000007945 */ /* 0x000fe20003800000 */
[----:B------:R-:W-:-:S07]  /*23970*/  IMAD.MOV.U32 R15, RZ, RZ, -0x1 ;  /* 0xffffffffff0f7424 */ /* 0x000fce00078e00ff */
[----:B0-----:R-:W-:Y:S05]  /*23980*/  WARPSYNC.COLLECTIVE R15, `(.L_x_9772) ;  /* 0x000000000f0c7348 */ /* 0x001fea0003c00000 */
[----:B------:R-:W-:Y:S02]  /*23990*/  ELECT P6, UR62, PT ;  /* 0x00000000003e782f */ /* 0x000fe400038c0000 */
[----:B------:R-:W-:Y:S01]  /*239a0*/  MOV R14, UR62 ;  /* 0x0000003e000e7c02 */ /* 0x000fe20008000f00 */
[----:B0-----:R-:W-:Y:S10]  /*239b0*/  ENDCOLLECTIVE ;  /* 0x000000000000791b */ /* 0x001ff40003800000 */
.L_x_9772:
[----:B------:R-:W-:Y:S05]  /*239c0*/  BSYNC B0 ;  /* 0x0000000000007941 */ /* 0x000fea0003800000 */
.L_x_9771:
[----:B------:R-:W-:Y:S05]  /*239d0*/  BRA `(.L_x_9773) ;  /* 0xffffffe000807947 */ /* 0x000fea000383ffff */
.L_x_9677:
[----:B0-----:R0:W1:Y:S02]  /*239e0*/  SYNCS.PHASECHK.TRANS64.TRYWAIT P0, [R7+URZ], R2 ;  /* 0x00000002070075a7 */ /* 0x001064000800017f */
[----:B-1----:R-:W-:Y:S05]  /*239f0*/  @!P0 NANOSLEEP.SYNCS 0x989680 ;  /* 0x009896800000895d */ /* 0x002fea0003900000 */
[----:B------:R-:W1:Y:S02]  /*23a00*/  @!P0 SYNCS.PHASECHK.TRANS64 P0, [R7+URZ], R2 ;  /* 0x00000002070085a7 */ /* 0x000e64000800007f */
[----:B-1----:R-:W-:Y:S05]  /*23a10*/  @!P0 BRA `(.L_x_9677) ;  /* 0xfffffffc00f08947 */ /* 0x002fea000383ffff */
[----:B------:R-:W-:Y:S05]  /*23a20*/  BRA `(.L_x_9774) ;  /* 0xffffffe000b47947 */ /* 0x000fea000383ffff */
.L_x_9678:
[----:B-1----:R1:W2:Y:S02]  /*23a30*/  SYNCS.PHASECHK.TRANS64.TRYWAIT P0, [R3+URZ], R0 ;  /* 0x00000000030075a7 */ /* 0x0022a4000800017f */
[----:B--2---:R-:W-:Y:S05]  /*23a40*/  @!P0 NANOSLEEP.SYNCS 0x989680 ;  /* 0x009896800000895d */ /* 0x004fea0003900000 */
[----:B------:R-:W2:Y:S02]  /*23a50*/  @!P0 SYNCS.PHASECHK.TRANS64 P0, [R3+URZ], R0 ;  /* 0x00000000030085a7 */ /* 0x000ea4000800007f */
[----:B--2---:R-:W-:Y:S05]  /*23a60*/  @!P0 BRA `(.L_x_9678) ;  /* 0xfffffffc00f08947 */ /* 0x004fea000383ffff */
[----:B------:R-:W-:Y:S05]  /*23a70*/  BRA `(.L_x_9775) ;  /* 0xffffffe000a87947 */ /* 0x000fea000383ffff */
.L_x_9680:
[----:B-1----:R1:W2:Y:S02]  /*23a80*/  SYNCS.PHASECHK.TRANS64.TRYWAIT P0, [R5+URZ], R2 ;  /* 0x00000002050075a7 */ /* 0x0022a4000800017f */
[----:B--2---:R-:W-:Y:S05]  /*23a90*/  @!P0 NANOSLEEP.SYNCS 0x989680 ;  /* 0x009896800000895d */ /* 0x004fea0003900000 */
[----:B------:R-:W2:Y:S02]  /*23aa0*/  @!P0 SYNCS.PHASECHK.TRANS64 P0, [R5+URZ], R2 ;  /* 0x00000002050085a7 */ /* 0x000ea4000800007f */
[----:B--2---:R-:W-:Y:S05]  /*23ab0*/  @!P0 BRA `(.L_x_9680) ;  /* 0xfffffffc00f08947 */ /* 0x004fea000383ffff */
[----:B------:R-:W-:Y:S05]  /*23ac0*/  BRA `(.L_x_9776) ;  /* 0xffffffe000ac7947 */ /* 0x000fea000383ffff */
.L_x_9777:
        /* <DEDUP_REMOVED lines=11> */
.L_x_12781:


//--------------------- .text._ZN7cutlass13device_kernelIN5flash11enable_sm90INS1_16FlashAttnFwdSm90INS1_25CollectiveMainloopFwdSm90ILi2EN4cute5tupleIJNS5_1CILi1EEES8_S8_EEENS6_IJNS7_ILi192EEENS7_ILi144EEENS7_ILi96EEEEEELi96ENS_6half_tEfNS_4arch4Sm90ELb1ELb0ELb1ELb0ELb0ELb0ELb0ELb0ELb1ELb0ELb0ELb0EEENS1_21CollectiveEpilogueFwdINS6_IJSA_SC_SB_EEES9_SE_SG_Li384ELb0ELb0ELb0ELb0EEENS1_30DynamicPersistentTileSchedulerILi384ELi32ELb0ELb0ELb1EEEEEEEEEvNT_6ParamsE --------------------------
	.section	.text._ZN7cutlass13device_kernelIN5flash11enable_sm90INS1_16FlashAttnFwdSm90INS1_25CollectiveMainloopFwdSm90ILi2EN4cute5tupleIJNS5_1CILi1EEES8_S8_EEENS6_IJNS7_ILi192EEENS7_ILi144EEENS7_ILi96EEEEEELi96ENS_6half_tEfNS_4arch4Sm90ELb1ELb0ELb1ELb0ELb0ELb0ELb0ELb0ELb1ELb0ELb0ELb0EEENS1_21CollectiveEpilogueFwdINS6_IJSA_SC_SB_EEES9_SE_SG_Li384ELb0ELb0ELb0ELb0EEENS1_30DynamicPersistentTileSchedulerILi384ELi32ELb0ELb0ELb1EEEEEEEEEvNT_6ParamsE,"ax",@progbits
	.align	128
.text._ZN7cutlass13device_kernelIN5flash11enable_sm90INS1_16FlashAttnFwdSm90INS1_25CollectiveMainloopFwdSm90ILi2EN4cute5tupleIJNS5_1CILi1EEES8_S8_EEENS6_IJNS7_ILi192EEENS7_ILi144EEENS7_ILi96EEEEEELi96ENS_6half_tEfNS_4arch4Sm90ELb1ELb0ELb1ELb0ELb0ELb0ELb0ELb0ELb1ELb0ELb0ELb0EEENS1_21CollectiveEpilogueFwdINS6_IJSA_SC_SB_EEES9_SE_SG_Li384ELb0ELb0ELb0ELb0EEENS1_30DynamicPersistentTileSchedulerILi384ELi32ELb0ELb0ELb1EEEEEEEEEvNT_6ParamsE:
        .type           _ZN7cutlass13device_kernelIN5flash11enable_sm90INS1_16FlashAttnFwdSm90INS1_25CollectiveMainloopFwdSm90ILi2EN4cute5tupleIJNS5_1CILi1EEES8_S8_EEENS6_IJNS7_ILi192EEENS7_ILi144EEENS7_ILi96EEEEEELi96ENS_6half_tEfNS_4arch4Sm90ELb1ELb0ELb1ELb0ELb0ELb0ELb0ELb0ELb1ELb0ELb0ELb0EEENS1_21CollectiveEpilogueFwdINS6_IJSA_SC_SB_EEES9_SE_SG_Li384ELb0ELb0ELb0ELb0EEENS1_30DynamicPersistentTileSchedulerILi384ELi32ELb0ELb0ELb1EEEEEEEEEvNT_6ParamsE,@function
        .size           _ZN7cutlass13device_kernelIN5flash11enable_sm90INS1_16FlashAttnFwdSm90INS1_25CollectiveMainloopFwdSm90ILi2EN4cute5tupleIJNS5_1CILi1EEES8_S8_EEENS6_IJNS7_ILi192EEENS7_ILi144EEENS7_ILi96EEEEEELi96ENS_6half_tEfNS_4arch4Sm90ELb1ELb0ELb1ELb0ELb0ELb0ELb0ELb0ELb1ELb0ELb0ELb0EEENS1_21CollectiveEpilogueFwdINS6_IJSA_SC_SB_EEES9_SE_SG_Li384ELb0ELb0ELb0ELb0EEENS1_30DynamicPersistentTileSchedulerILi384ELi32ELb0ELb0ELb1EEEEEEEEEvNT_6ParamsE,(.L_x_12782 - _ZN7cutlass13device_kernelIN5flash11enable_sm90INS1_16FlashAttnFwdSm90INS1_25CollectiveMainloopFwdSm90ILi2EN4cute5tupleIJNS5_1CILi1EEES8_S8_EEENS6_IJNS7_ILi192EEENS7_ILi144EEENS7_ILi96EEEEEELi96ENS_6half_tEfNS_4arch4Sm90ELb1ELb0ELb1ELb0ELb0ELb0ELb0ELb0ELb1ELb0ELb0ELb0EEENS1_21CollectiveEpilogueFwdINS6_IJSA_SC_SB_EEES9_SE_SG_Li384ELb0ELb0ELb0ELb0EEENS1_30DynamicPersistentTileSchedulerILi384ELi32ELb0ELb0ELb1EEEEEEEEEvNT_6ParamsE)
        .other          _ZN7cutlass13device_kernelIN5flash11enable_sm90INS1_16FlashAttnFwdSm90INS1_25CollectiveMainloopFwdSm90ILi2EN4cute5tupleIJNS5_1CILi1EEES8_S8_EEENS6_IJNS7_ILi192EEENS7_ILi144EEENS7_ILi96EEEEEELi96ENS_6half_tEfNS_4arch4Sm90ELb1ELb0ELb1ELb0ELb0ELb0ELb0ELb0ELb1ELb0ELb0ELb0EEENS1_21CollectiveEpilogueFwdINS6_IJSA_SC_SB_EEES9_SE_SG_Li384ELb0ELb0ELb0ELb0EEENS1_30DynamicPersistentTileSchedulerILi384ELi32ELb0ELb0ELb1EEEEEEEEEvNT_6ParamsE,@"STO_CUDA_ENTRY STV_DEFAULT"
_ZN7cutlass13device_kernelIN5flash11enable_sm90INS1_16FlashAttnFwdSm90INS1_25CollectiveMainloopFwdSm90ILi2EN4cute5tupleIJNS5_1CILi1EEES8_S8_EEENS6_IJNS7_ILi192EEENS7_ILi144EEENS7_ILi96EEEEEELi96ENS_6half_tEfNS_4arch4Sm90ELb1ELb0ELb1ELb0ELb0ELb0ELb0ELb0ELb1ELb0ELb0ELb0EEENS1_21CollectiveEpilogueFwdINS6_IJSA_SC_SB_EEES9_SE_SG_Li384ELb0ELb0ELb0ELb0EEENS1_30DynamicPersistentTileSchedulerILi384ELi32ELb0ELb0ELb1EEEEEEEEEvNT_6ParamsE:
[----:B------:R-:W1:Y:S01]  /*0000*/  LDC R1, c[0x0][0x28] ;  /* 0x00000a00ff017b82 */ /* 0x000e620000000800 */
[----:B------:R-:W2:Y:S01]  /*0010*/  S2R R2, SR_TID.X ;  /* 0x0000000000027919 */ /* 0x000ea20000002100 */
[----:B------:R-:W-:Y:S01]  /*0020*/  ELECT P0, URZ, PT ;  /* 0x00000000003f782f */ /* 0x000fe20003800000 */
[----:B------:R-:W-:Y:S01]  /*0030*/  BSSY B0, `(.L_x_9778) ;  /* 0x0000013000007945 */ /* 0x000fe20003800000 */
[----:B--2---:R-:W-:-:S05]  /*0040*/  SHF.R.U32.HI R0, RZ, 0x5, R2 ;  /* 0x00000005ff007819 */ /* 0x004fca0000011602 */
        /* <DEDUP_REMOVED lines=17> */
.L_x_9779:
[----:B------:R-:W-:Y:S05]  /*0160*/  BSYNC B0 ;  /* 0x0000000000007941 */ /* 0x000fea0003800000 */
.L_x_9778:
        /* <DEDUP_REMOVED lines=36> */
.L_x_9780:
        /* <DEDUP_REMOVED lines=22> */
.L_x_9781:
        /* <DEDUP_REMOVED lines=18> */
.L_x_9782:
        /* <DEDUP_REMOVED lines=22> */
.L_x_9783:
        /* <DEDUP_REMOVED lines=22> */
.L_x_9784:
[----:B---3--:R-:W-:Y:S01]  /*08f0*/  ISETP.NE.AND P0, PT, R3, RZ, PT ;  /* 0x000000ff0300720c */ /* 0x008fe20003f05270 */
[----:B------:R-:W-:Y:S01]  /*0900*/  IMAD.MOV.U32 R17, RZ, RZ, 0x1 ;  /* 0x00000001ff117424 */ /* 0x000fe200078e00ff */
[----:B------:R-:W-:Y:S01]  /*0910*/  NOP ;  /* 0x0000000000007918 */ /* 0x000fe20000000000 */
[----:B------:R-:W-:-:S03]  /*0920*/  LOP3.LUT R18, R2, 0x7f, RZ, 0xc0, !PT ;  /* 0x0000007f02127812 */ /* 0x000fc600078ec0ff */
[----:B------:R-:W-:Y:S01]  /*0930*/  SEL R17, R17, 0x2, !P0 ;  /* 0x0000000211117807 */ /* 0x000fe20004000000 */
[----:B-12-4-:R-:W-:Y:S06]  /*0940*/  BAR.SYNC.DEFER_BLOCKING 0x0 ;  /* 0x0000000000007b1d */ /* 0x016fec0000010000 */
[----:B------:R-:W-:Y:S05]  /*0950*/  @!P0 BRA `(.L_x_9785) ;  /* 0x000000f800508947 */ /* 0x000fea0003800000 */
.L_x_9786:
        /* <DEDUP_REMOVED lines=16> */
[----:B------:R-:W-:Y:S01]  /*0a60*/  LOP3.LUT R144, R17, 0x1, RZ, 0xfc, !PT ;  /* 0x0000000111907812 */ /* 0x000fe200078efcff */
[----:B------:R-:W-:Y:S01]  /*0a70*/  IMAD.MOV.U32 R18, RZ, RZ, RZ ;  /* 0x000000ffff127224 */ /* 0x000fe200078e00ff */
[----:B------:R-:W-:Y:S01]  /*0a80*/  SHF.R.S32.HI R3, RZ, 0x1f, R0 ;  /* 0x0000001fff037819 */ /* 0x000fe20000011400 */
[----:B------:R-:W-:-:S03]  /*0a90*/  UMOV UR46, URZ ;  /* 0x0000003f002e7c82 */ /* 0x000fc60008000000 */
[CC--:B------:R-:W-:Y:S01]  /*0aa0*/  LEA.HI R6, R3.reuse, R0.reuse, RZ, 0x4 ;  /* 0x0000000003067211 */ /* 0x0c0fe200078f20ff */
[----:B------:R-:W2:Y:S01]  /*0ab0*/  S2UR UR6, SR_SWINHI ;  /* 0x00000000000679c3 */ /* 0x000ea20000002f00 */
[CC--:B------:R-:W-:Y:S02]  /*0ac0*/  LEA.HI R4, R3.reuse, R0.reuse, RZ, 0x7 ;  /* 0x0000000003047211 */ /* 0x0c0fe400078f38ff */
[----:B------:R-:W-:Y:S02]  /*0ad0*/  LEA.HI R8, R3, R0, RZ, 0x5 ;  /* 0x0000000003087211 */ /* 0x000fe400078f28ff */
[----:B------:R-:W-:Y:S02]  /*0ae0*/  SHF.R.S32.HI R7, RZ, 0x4, R6 ;  /* 0x00000004ff077819 */ /* 0x000fe40000011406 */
[----:B------:R-:W-:Y:S02]  /*0af0*/  LOP3.LUT R3, R6, 0xfffffff0, RZ, 0xc0, !PT ;  /* 0xfffffff006037812 */ /* 0x000fe400078ec0ff */
[----:B------:R-:W-:-:S02]  /*0b00*/  SHF.R.S32.HI R5, RZ, 0x7, R4 ;  /* 0x00000007ff057819 */ /* 0x000fc40000011404 */
[----:B------:R-:W-:Y:S01]  /*0b10*/  LOP3.LUT R9, R4, 0xffffff80, RZ, 0xc0, !PT ;  /* 0xffffff8004097812 */ /* 0x000fe200078ec0ff */
[----:B------:R-:W-:Y:S01]  /*0b20*/  IMAD.IADD R3, R0, 0x1, -R3 ;  /* 0x0000000100037824 */ /* 0x000fe200078e0a03 */
[----:B------:R-:W-:Y:S01]  /*0b30*/  LEA.HI R4, R6, R7, RZ, 0x1 ;  /* 0x0000000706047211 */ /* 0x000fe200078f08ff */
[----:B------:R-:W-:Y:S01]  /*0b40*/  IMAD.HI R10, R5, 0x55555556, RZ ;  /* 0x55555556050a7827 */ /* 0x000fe200078e02ff */
[----:B------:R-:W-:Y:S01]  /*0b50*/  SHF.R.S32.HI R8, RZ, 0x5, R8 ;  /* 0x00000005ff087819 */ /* 0x000fe20000011408 */
[----:B-1----:R-:W-:Y:S01]  /*0b60*/  ULEA UR47, UR4, UR47, 0x18 ;  /* 0x0000002f042f7291 */ /* 0x002fe2000f8ec03f */
[----:B------:R-:W-:Y:S01]  /*0b70*/  LOP3.LUT R4, R4, 0x1ffffffe, RZ, 0xc0, !PT ;  /* 0x1ffffffe04047812 */ /* 0x000fe200078ec0ff */
[----:B------:R-:W-:Y:S01]  /*0b80*/  IMAD.IADD R9, R0, 0x1, -R9 ;  /* 0x0000000100097824 */ /* 0x000fe200078e0a09 */
[--C-:B------:R-:W-:Y:S01]  /*0b90*/  SHF.R.S32.HI R0, RZ, 0x1f, R3.reuse ;  /* 0x0000001fff007819 */ /* 0x100fe20000011403 */
[----:B------:R-:W-:Y:S01]  /*0ba0*/  IMAD R14, R8, 0x10, R3 ;  /* 0x00000010080e7824 */ /* 0x000fe200078e0203 */
[----:B------:R-:W-:Y:S01]  /*0bb0*/  LEA.HI R10, R10, R10, RZ, 0x1 ;  /* 0x0000000a0a0a7211 */ /* 0x000fe200078f08ff */
[----:B------:R-:W-:Y:S01]  /*0bc0*/  IMAD.IADD R7, R7, 0x1, -R4 ;  /* 0x0000000107077824 */ /* 0x000fe200078e0a04 */
[CC--:B------:R-:W-:Y:S01]  /*0bd0*/  LEA.HI R4, R0.reuse, R3.reuse, RZ, 0x2 ;  /* 0x0000000300047211 */ /* 0x0c0fe200078f10ff */
[----:B------:R-:W-:Y:S01]  /*0be0*/  UMOV UR4, UR47 ;  /* 0x0000002f00047c82 */ /* 0x000fe20008000000 */
[----:B--2---:R-:W-:Y:S01]  /*0bf0*/  UMOV UR5, UR6 ;  /* 0x0000000600057c82 */ /* 0x004fe20008000000 */
[----:B------:R-:W-:Y:S01]  /*0c00*/  LEA.HI R0, R0, R3, RZ, 0x3 ;  /* 0x0000000300007211 */ /* 0x000fe200078f18ff */
[----:B------:R-:W-:Y:S01]  /*0c10*/  IMAD R10, R10, -0x3, R5 ;  /* 0xfffffffd0a0a7824 */ /* 0x000fe200078e0205 */
[----:B------:R-:W-:Y:S01]  /*0c20*/  SHF.R.S32.HI R6, RZ, 0x1f, R9 ;  /* 0x0000001fff067819 */ /* 0x000fe20000011409 */
[----:B------:R-:W-:Y:S01]  /*0c30*/  IMAD.U32 R150, RZ, RZ, UR4 ;  /* 0x00000004ff967e24 */ /* 0x000fe2000f8e00ff */
[----:B------:R-:W-:Y:S01]  /*0c40*/  SHF.L.U32 R5, R0, 0x4, RZ ;  /* 0x0000000400057819 */ /* 0x000fe200000006ff */
[----:B------:R-:W-:Y:S01]  /*0c50*/  IMAD.U32 R151, RZ, RZ, UR5 ;  /* 0x00000005ff977e24 */ /* 0x000fe2000f8e00ff */
[----:B------:R-:W-:Y:S01]  /*0c60*/  LOP3.LUT R0, R4, 0x7fffffc, RZ, 0xc0, !PT ;  /* 0x07fffffc04007812 */ /* 0x000fe200078ec0ff */
[----:B------:R-:W-:Y:S01]  /*0c70*/  UMOV UR5, URZ ;  /* 0x0000003f00057c82 */ /* 0x000fe20008000000 */
[----:B------:R-:W-:Y:S01]  /*0c80*/  SHF.R.S32.HI R4, RZ, 0x2, R4 ;  /* 0x00000002ff047819 */ /* 0x000fe20000011404 */
[----:B------:R-:W-:Y:S01]  /*0c90*/  IMAD.U32 R148, RZ, RZ, UR5 ;  /* 0x00000005ff947e24 */ /* 0x000fe2000f8e00ff */
[----:B------:R-:W-:Y:S01]  /*0ca0*/  LEA.HI R11, R6, R9, RZ, 0x2 ;  /* 0x00000009060b7211 */ /* 0x000fe200078f10ff */
[----:B------:R-:W-:Y:S01]  /*0cb0*/  IMAD.IADD R0, R3, 0x1, -R0 ;  /* 0x0000000103007824 */ /* 0x000fe200078e0a00 */
[----:B------:R-:W-:Y:S01]  /*0cc0*/  SHF.L.U32 R7, R7, 0x3, RZ ;  /* 0x0000000307077819 */ /* 0x000fe200000006ff */
[----:B------:R-:W-:Y:S01]  /*0cd0*/  IMAD.SHL.U32 R4, R4, 0x40, RZ ;  /* 0x0000004004047824 */ /* 0x000fe200078e00ff */
[--C-:B------:R-:W-:Y:S01]  /*0ce0*/  SHF.R.S32.HI R12, RZ, 0x2, R11.reuse ;  /* 0x00000002ff0c7819 */ /* 0x100fe2000001140b */
[----:B------:R-:W-:Y:S01]  /*0cf0*/  UMOV UR4, UR7 ;  /* 0x0000000700047c82 */ /* 0x000fe20008000000 */
[----:B------:R-:W-:Y:S01]  /*0d00*/  SHF.R.S32.HI R13, RZ, 0x1f, R11 ;  /* 0x0000001fff0d7819 */ /* 0x000fe2000001140b */
[----:B------:R-:W-:Y:S01]  /*0d10*/  IMAD.U32 R3, R14, 0x20, R7 ;  /* 0x000000200e037824 */ /* 0x000fe200078e0007 */
[----:B------:R-:W-:-:S02]  /*0d20*/  LOP3.LUT R4, R4, 0x40, RZ, 0xc0, !PT ;  /* 0x0000004004047812 */ /* 0x000fc400078ec0ff */
[----:B------:R-:W-:Y:S01]  /*0d30*/  LOP3.LUT R5, R5, 0x7fffff80, RZ, 0xc0, !PT ;  /* 0x7fffff8005057812 */ /* 0x000fe200078ec0ff */
[----:B------:R-:W-:Y:S01]  /*0d40*/  IMAD.WIDE R150, R3, 0x2, R150 ;  /* 0x0000000203967825 */ /* 0x000fe200078e0296 */
[----:B------:R-:W-:Y:S02]  /*0d50*/  LEA.HI R13, R13, R12, RZ, 0x3 ;  /* 0x0000000c0d0d7211 */ /* 0x000fe400078f18ff */
[----:B------:R-:W-:Y:S01]  /*0d60*/  LOP3.LUT R7, R4, 0x8, R7, 0xf8, !PT ;  /* 0x0000000804077812 */ /* 0x000fe200078ef807 */
[----:B------:R-:W-:Y:S01]  /*0d70*/  IMAD R5, R8, 0x100, R5 ;  /* 0x0000010008057824 */ /* 0x000fe200078e0205 */
[----:B------:R-:W-:Y:S02]  /*0d80*/  SHF.R.U32.HI R4, RZ, 0x3, R4 ;  /* 0x00000003ff047819 */ /* 0x000fe40000011604 */
[----:B------:R-:W-:Y:S01]  /*0d90*/  LOP3.LUT R13, R13, 0xfffffff8, RZ, 0xc0, !PT ;  /* 0xfffffff80d0d7812 */ /* 0x000fe200078ec0ff */
[----:B------:R-:W-:Y:S01]  /*0da0*/  IMAD R5, R0, 0x10, R5 ;  /* 0x0000001000057824 */ /* 0x000fe200078e0205 */
[----:B------:R-:W-:-:S02]  /*0db0*/  LEA.HI R6, R6, R9, RZ, 0x5 ;  /* 0x0000000906067211 */ /* 0x000fc400078f28ff */
[----:B------:R-:W-:Y:S01]  /*0dc0*/  LOP3.LUT R4, R7, R4, RZ, 0x3c, !PT ;  /* 0x0000000407047212 */ /* 0x000fe200078e3cff */
[----:B------:R-:W-:Y:S01]  /*0dd0*/  IMAD.IADD R13, R12, 0x1, -R13 ;  /* 0x000000010c0d7824 */ /* 0x000fe200078e0a0d */
[----:B------:R-:W-:Y:S02]  /*0de0*/  SHF.R.S32.HI R6, RZ, 0x5, R6 ;  /* 0x00000005ff067819 */ /* 0x000fe40000011406 */
[----:B------:R-:W-:Y:S01]  /*0df0*/  LOP3.LUT R8, R11, 0x7ffffffc, RZ, 0xc0, !PT ;  /* 0x7ffffffc0b087812 */ /* 0x000fe200078ec0ff */
[----:B------:R-:W-:Y:S02]  /*0e00*/  IMAD.IADD R4, R4, 0x1, R5 ;  /* 0x0000000104047824 */ /* 0x000fe400078e0205 */
[----:B------:R-:W-:Y:S01]  /*0e10*/  IMAD R13, R6, 0x10, R13 ;  /* 0x00000010060d7824 */ /* 0x000fe200078e020d */
[----:B------:R-:W-:Y:S02]  /*0e20*/  IADD3 R19, R9, -R8, RZ ;  /* 0x8000000809137210 */ /* 0x000fe40007ffe0ff */
[----:B------:R-:W-:Y:S01]  /*0e30*/  LEA R22, R4, UR47, 0x1 ;  /* 0x0000002f04167c11 */ /* 0x000fe2000f8e08ff */
[----:B------:R-:W-:-:S07]  /*0e40*/  IMAD R23, R10, 0x40, R13 ;  /* 0x000000400a177824 */ /* 0x000fce00078e020d */
.L_x_9829:
        /* <DEDUP_REMOVED lines=21> */
.L_x_9787:
[----:B------:R-:W-:Y:S01]  /*0fa0*/  ULDC UR6, c[0x0][0xdc4] ;  /* 0x0003710000067ab9 */ /* 0x000fe20000000800 */
[----:B------:R-:W-:Y:S01]  /*0fb0*/  UMOV UR9, UR7 ;  /* 0x0000000700097c82 */ /* 0x000fe20008000000 */
[----:B------:R-:W-:-:S11]  /*0fc0*/  UISETP.NE.AND UP0, UPT, UR6, 0x1, UPT ;  /* 0x000000010600788c */ /* 0x000fd6000bf05270 */
[----:B------:R-:W-:Y:S02]  /*0fd0*/  @UP0 ULDC.64 UR10, c[0x0][0xdc8] ;  /* 0x00037200000a0ab9 */ /* 0x000fe40000000a00 */
[----:B------:R-:W-:-:S04]  /*0fe0*/  UIMAD.WIDE.U32 UR4, UR7, UR10, URZ ;  /* 0x0000000a070472a5 */ /* 0x000fc8000f8e003f */
[----:B------:R-:W-:-:S04]  /*0ff0*/  @UP0 USHF.R.U32.HI UR9, URZ, UR11, UR5 ;  /* 0x0000000b3f090299 */ /* 0x000fc80008011605 */
[----:B------:R-:W-:Y:S02]  /*1000*/  UIMAD UR4, UR9, UR6, URZ ;  /* 0x00000006090472a4 */ /* 0x000fe4000f8e023f */
[----:B------:R-:W-:-:S10]  /*1010*/  MOV R147, UR9 ;  /* 0x0000000900937c02 */ /* 0x000fd40008000f00 */
.L_x_9788:
[----:B------:R-:W-:Y:S01]  /*1020*/  R2UR UR5, R147 ;  /* 0x00000000930572ca */ /* 0x000fe200000e0000 */
[----:B------:R-:W1:Y:S01]  /*1030*/  LDC R4, c[0x0][0x288] ;  /* 0x0000a200ff047b82 */ /* 0x000e620000000800 */
[----:B------:R-:W-:Y:S01]  /*1040*/  ULDC UR6, c[0x0][0xdac] ;  /* 0x00036b0000067ab9 */ /* 0x000fe20000000800 */
[----:B------:R-:W-:Y:S01]  /*1050*/  ULDC.64 UR10, c[0x0][0x3f8] ;  /* 0x0000fe00000a7ab9 */ /* 0x000fe20000000a00 */
[----:B------:R-:W-:Y:S01]  /*1060*/  ULDC UR43, c[0x0][0xdb8] ;  /* 0x00036e00002b7ab9 */ /* 0x000fe20000000800 */
[----:B------:R-:W-:Y:S01]  /*1070*/  UISETP.NE.U32.AND UP0, UPT, UR10, URZ, UPT ;  /* 0x0000003f0a00728c */ /* 0x000fe2000bf05070 */
[----:B------:R-:W-:Y:S01]  /*1080*/  PLOP3.LUT P0, PT, PT, PT, PT, 0x80, 0x0 ;  /* 0x000000000000781c */ /* 0x000fe20003f0f070 */
[----:B------:R-:W-:Y:S01]  /*1090*/  UIADD3 UR4, UR7, -UR4, URZ ;  /* 0x8000000407047290 */ /* 0x000fe2000fffe03f */
[----:B------:R-:W-:Y:S01]  /*10a0*/  MOV R71, RZ ;  /* 0x000000ff00477202 */ /* 0x000fe20000000f00 */
[----:B------:R-:W2:Y:S01]  /*10b0*/  LDC R65, c[0x0][0x2e0] ;  /* 0x0000b800ff417b82 */ /* 0x000ea20000000800 */
[----:B------:R-:W-:Y:S01]  /*10c0*/  UISETP.NE.AND.EX UP0, UPT, UR11, URZ, UPT, UP0 ;  /* 0x0000003f0b00728c */ /* 0x000fe2000bf05300 */
[----:B------:R-:W-:-:S02]  /*10d0*/  CS2R R38, SRZ ;  /* 0x0000000000267805 */ /* 0x000fc4000001ff00 */
[----:B------:R-:W-:Y:S01]  /*10e0*/  CS2R R20, SRZ ;  /* 0x0000000000147805 */ /* 0x000fe2000001ff00 */
[----:B------:R-:W-:Y:S01]  /*10f0*/  ULOP3.LUT UR5, URZ, UR5, URZ, 0x33, !UPT ;  /* 0x000000053f057292 */ /* 0x000fe2000f8e333f */
[----:B------:R-:W-:Y:S02]  /*1100*/  CS2R R42, SRZ ;  /* 0x00000000002a7805 */ /* 0x000fe4000001ff00 */
[----:B------:R-:W-:Y:S02]  /*1110*/  CS2R R28, SRZ ;  /* 0x00000000001c7805 */ /* 0x000fe4000001ff00 */
[----:B------:R-:W-:Y:S01]  /*1120*/  CS2R R24, SRZ ;  /* 0x0000000000187805 */ /* 0x000fe2000001ff00 */
[----:B------:R-:W-:Y:S01]  /*1130*/  UIADD3 UR5, UR5, UR6, URZ ;  /* 0x0000000605057290 */ /* 0x000fe2000fffe03f */
[----:B------:R-:W-:Y:S02]  /*1140*/  CS2R R44, SRZ ;  /* 0x00000000002c7805 */ /* 0x000fe4000001ff00 */
[----:B------:R-:W-:Y:S01]  /*1150*/  CS2R R32, SRZ ;  /* 0x0000000000207805 */ /* 0x000fe2000001ff00 */
[----:B------:R-:W-:Y:S01]  /*1160*/  ULDC UR6, c[0x0][0x404] ;  /* 0x0001010000067ab9 */ /* 0x000fe20000000800 */
[----:B------:R-:W-:Y:S01]  /*1170*/  UIMAD UR42, UR5, 0xc0, URZ ;  /* 0x000000c0052a78a4 */ /* 0x000fe2000f8e023f */
[----:B------:R-:W-:Y:S01]  /*1180*/  CS2R R46, SRZ ;  /* 0x00000000002e7805 */ /* 0x000fe2000001ff00 */
[----:B------:R-:W-:Y:S01]  /*1190*/  USEL UR5, UR6, 0x1, UP0 ;  /* 0x0000000106057887 */ /* 0x000fe20008000000 */
[----:B------:R-:W-:Y:S01]  /*11a0*/  CS2R R48, SRZ ;  /* 0x0000000000307805 */ /* 0x000fe2000001ff00 */
[----:B------:R-:W-:Y:S01]  /*11b0*/  UISETP.NE.AND UP0, UPT, UR43, 0x1, UPT ;  /* 0x000000012b00788c */ /* 0x000fe2000bf05270 */
[----:B------:R-:W-:Y:S01]  /*11c0*/  CS2R R14, SRZ ;  /* 0x00000000000e7805 */ /* 0x000fe2000001ff00 */
[----:B------:R-:W-:Y:S01]  /*11d0*/  IMAD.U32 R17, RZ, RZ, UR42 ;  /* 0x0000002aff117e24 */ /* 0x000fe2000f8e00ff */
[----:B------:R-:W-:Y:S01]  /*11e0*/  CS2R R12, SRZ ;  /* 0x00000000000c7805 */ /* 0x000fe2000001ff00 */
[----:B------:R-:W-:Y:S01]  /*11f0*/  IMAD.MOV.U32 R50, RZ, RZ, RZ ;  /* 0x000000ffff327224 */ /* 0x000fe200078e00ff */
[----:B------:R-:W-:-:S02]  /*1200*/  CS2R R52, SRZ ;  /* 0x0000000000347805 */ /* 0x000fc4000001ff00 */
[----:B------:R-:W-:Y:S02]  /*1210*/  CS2R R40, SRZ ;  /* 0x0000000000287805 */ /* 0x000fe4000001ff00 */
[----:B-1----:R-:W-:Y:S01]  /*1220*/  IADD3 R4, R17, 0x14f, -R4 ;  /* 0x0000014f11047810 */ /* 0x002fe20007ffe804 */
[----:B--2---:R-:W-:Y:S01]  /*1230*/  IMAD R65, R65, UR5, RZ ;  /* 0x0000000541417c24 */ /* 0x004fe2000f8e02ff */
[----:B------:R-:W-:Y:S01]  /*1240*/  ULDC UR5, c[0x0][0xdc4] ;  /* 0x0003710000057ab9 */ /* 0x000fe20000000800 */
[----:B------:R-:W-:Y:S01]  /*1250*/  CS2R R36, SRZ ;  /* 0x0000000000247805 */ /* 0x000fe2000001ff00 */
[----:B------:R-:W-:Y:S01]  /*1260*/  UIMAD UR8, UR8, UR5, UR4 ;  /* 0x00000005080872a4 */ /* 0x000fe2000f8e0204 */
[C---:B------:R-:W-:Y:S01]  /*1270*/  VIADD R0, R65.reuse, 0x8f ;  /* 0x0000008f41007836 */ /* 0x040fe20000000000 */
[----:B------:R-:W-:Y:S01]  /*1280*/  @UP0 ULDC UR6, c[0x0][0xdc0] ;  /* 0x0003700000060ab9 */ /* 0x000fe20000000800 */
[----:B------:R-:W-:Y:S01]  /*1290*/  IMAD.IADD R4, R65, 0x1, R4 ;  /* 0x0000000141047824 */ /* 0x000fe200078e0204 */
[----:B------:R-:W-:Y:S01]  /*12a0*/  @UP0 ULDC UR4, c[0x0][0xdbc] ;  /* 0x00036f0000040ab9 */ /* 0x000fe20000000800 */
[----:B------:R-:W-:Y:S01]  /*12b0*/  IMAD.HI R0, R0, 0x38e38e39, RZ ;  /* 0x38e38e3900007827 */ /* 0x000fe200078e02ff */
[----:B------:R-:W-:Y:S01]  /*12c0*/  UIMAD.WIDE.U32 UR4, UR8, UR4, URZ ;  /* 0x00000004080472a5 */ /* 0x000fe2000f8e003f */
[----:B------:R-:W-:Y:S01]  /*12d0*/  CS2R R56, SRZ ;  /* 0x0000000000387805 */ /* 0x000fe2000001ff00 */
[----:B------:R-:W-:Y:S01]  /*12e0*/  UMOV UR44, UR8 ;  /* 0x00000008002c7c82 */ /* 0x000fe20008000000 */
[----:B------:R-:W-:Y:S01]  /*12f0*/  IMAD.HI R4, R4, 0x38e38e39, RZ ;  /* 0x38e38e3904047827 */ /* 0x000fe200078e02ff */
[----:B------:R-:W-:Y:S01]  /*1300*/  SHF.R.U32.HI R3, RZ, 0x1f, R0 ;  /* 0x0000001fff037819 */ /* 0x000fe20000011600 */
[----:B------:R-:W-:Y:S01]  /*1310*/  @UP0 USHF.R.U32.HI UR44, URZ, UR6, UR5 ;  /* 0x000000063f2c0299 */ /* 0x000fe20008011605 */
[----:B------:R-:W-:-:S02]  /*1320*/  CS2R R60, SRZ ;  /* 0x00000000003c7805 */ /* 0x000fc4000001ff00 */
[----:B------:R-:W-:Y:S02]  /*1330*/  CS2R R74, SRZ ;  /* 0x00000000004a7805 */ /* 0x000fe4000001ff00 */
[----:B------:R-:W-:Y:S01]  /*1340*/  SHF.R.U32.HI R5, RZ, 0x1f, R4 ;  /* 0x0000001fff057819 */ /* 0x000fe20000011604 */
[----:B------:R-:W-:Y:S01]  /*1350*/  UIADD3 UR4, -UR44, URZ, URZ ;  /* 0x0000003f2c047290 */ /* 0x000fe2000fffe13f */
[----:B------:R-:W-:Y:S01]  /*1360*/  LEA.HI.SX32 R3, R0, R3, 0x1b ;  /* 0x0000000300037211 */ /* 0x000fe200078fdaff */
[----:B------:R-:W-:Y:S01]  /*1370*/  IMAD.MOV.U32 R0, RZ, RZ, RZ ;  /* 0x000000ffff007224 */ /* 0x000fe200078e00ff */
[----:B------:R-:W-:Y:S01]  /*1380*/  LEA.HI.SX32 R64, R4, R5, 0x1b ;  /* 0x0000000504407211 */ /* 0x000fe200078fdaff */
[----:B------:R-:W-:Y:S01]  /*1390*/  UIMAD UR43, UR43, UR4, UR8 ;  /* 0x000000042b2b72a4 */ /* 0x000fe2000f8e0208 */
[----:B------:R-:W-:Y:S02]  /*13a0*/  CS2R R72, SRZ ;  /* 0x0000000000487805 */ /* 0x000fe4000001ff00 */
[----:B------:R-:W-:-:S02]  /*13b0*/  CS2R R68, SRZ ;  /* 0x0000000000447805 */ /* 0x000fc4000001ff00 */
[----:B------:R-:W-:Y:S01]  /*13c0*/  VIMNMX R64, R3, R64, PT ;  /* 0x0000004003407248 */ /* 0x000fe20003fe0100 */
[----:B------:R-:W-:Y:S01]  /*13d0*/  IMAD.MOV.U32 R3, RZ, RZ, RZ ;  /* 0x000000ffff037224 */ /* 0x000fe200078e00ff */
[----:B------:R-:W-:Y:S02]  /*13e0*/  CS2R R6, SRZ ;  /* 0x0000000000067805 */ /* 0x000fe4000001ff00 */
[----:B------:R-:W-:Y:S02]  /*13f0*/  CS2R R76, SRZ ;  /* 0x00000000004c7805 */ /* 0x000fe4000001ff00 */
[----:B------:R-:W-:Y:S01]  /*1400*/  ISETP.GE.AND P1, PT, R64, 0x1, PT ;  /* 0x000000014000780c */ /* 0x000fe20003f26270 */
[----:B------:R-:W-:Y:S02]  /*1410*/  IMAD.MOV.U32 R9, RZ, RZ, RZ ;  /* 0x000000ffff097224 */ /* 0x000fe400078e00ff */
[----:B------:R-:W-:Y:S02]  /*1420*/  IMAD.MOV.U32 R11, RZ, RZ, RZ ;  /* 0x000000ffff0b7224 */ /* 0x000fe400078e00ff */
[----:B------:R-:W-:-:S02]  /*1430*/  IMAD.MOV.U32 R78, RZ, RZ, RZ ;  /* 0x000000ffff4e7224 */ /* 0x000fc400078e00ff */
[----:B------:R-:W-:-:S06]  /*1440*/  IMAD.MOV.U32 R80, RZ, RZ, RZ ;  /* 0x000000ffff507224 */ /* 0x000fcc00078e00ff */
[----:B------:R-:W-:Y:S05]  /*1450*/  @!P1 BRA `(.L_x_9789) ;  /* 0x000000dc00949947 */ /* 0x000fea0003800000 */
[----:B------:R-:W-:Y:S01]  /*1460*/  IADD3 R0, R2, -0x80, RZ ;  /* 0xffffff8002007810 */ /* 0x000fe20007ffe0ff */
[----:B------:R-:W-:-:S03]  /*1470*/  UIADD3 UR6, UR47, 0x24300, URZ ;  /* 0x000243002f067890 */ /* 0x000fc6000fffe03f */
[----:B------:R-:W-:Y:S01]  /*1480*/  SHF.R.S32.HI R3, RZ, 0x1f, R0 ;  /* 0x0000001fff037819 */ /* 0x000fe20000011400 */
[----:B------:R-:W-:-:S03]  /*1490*/  ULOP3.LUT UP0, URZ, UR6, 0x9f, URZ, 0xc0, !UPT ;  /* 0x0000009f063f7892 */ /* 0x000fc6000f80c03f */
[----:B------:R-:W-:-:S03]  /*14a0*/  LEA.HI R3, R3, R0, RZ, 0x7 ;  /* 0x0000000003037211 */ /* 0x000fc600078f38ff */
[----:B------:R-:W-:Y:S02]  /*14b0*/  PLOP3.LUT P0, PT, PT, PT, UP0, 0x80, 0x0 ;  /* 0x000000000000781c */ /* 0x000fe40003f0f008 */
[----:B------:R-:W-:-:S06]  /*14c0*/  SHF.R.S32.HI R3, RZ, 0x7, R3 ;  /* 0x00000007ff037819 */ /* 0x000fcc0000011403 */
[----:B------:R-:W1:Y:S02]  /*14d0*/  SHFL.IDX PT, R3, R3, RZ, 0x1f ;  /* 0x00001fff03037589 */ /* 0x000e6400000e0000 */
[----:B-1----:R-:W-:-:S13]  /*14e0*/  R2UR UR7, R3 ;  /* 0x00000000030772ca */ /* 0x002fda00000e0000 */
[----:B------:R-:W-:Y:S02]  /*14f0*/  UIMAD.WIDE UR4, UR7, 0x55555556, URZ ;  /* 0x55555556070478a5 */ /* 0x000fe4000f8e023f */
[----:B------:R-:W-:Y:S02]  /*1500*/  IMAD.U32 R146, RZ, RZ, UR7 ;  /* 0x00000007ff927e24 */ /* 0x000fe4000f8e00ff */
[----:B------:R-:W-:-:S04]  /*1510*/  ULEA.HI UR5, UR5, UR5, URZ, 0x1 ;  /* 0x0000000505057291 */ /* 0x000fc8000f8f083f */
[----:B------:R-:W-:-:S04]  /*1520*/  UIMAD UR5, UR5, -0x3, UR7 ;  /* 0xfffffffd050578a4 */ /* 0x000fc8000f8e0207 */
[----:B------:R-:W-:Y:S02]  /*1530*/  ULEA UR4, UR5, UR47, 0xc ;  /* 0x0000002f05047291 */ /* 0x000fe4000f8e603f */
[----:B------:R-:W-:Y:S02]  /*1540*/  ULEA UR5, UR5, UR6, 0xb ;  /* 0x0000000605057291 */ /* 0x000fe4000f8e583f */
[----:B------:R-:W-:Y:S02]  /*1550*/  UIADD3 UR4, UR4, 0xda00, URZ ;  /* 0x0000da0004047890 */ /* 0x000fe4000fffe03f */
[----:B------:R-:W-:Y:S02]  /*1560*/  USHF.R.U32.HI UR5, URZ, 0x4, UR5 ;  /* 0x000000043f057899 */ /* 0x000fe40008011605 */
[----:B------:R-:W-:Y:S02]  /*1570*/  USHF.R.U32.HI UR4, URZ, 0x4, UR4 ;  /* 0x000000043f047899 */ /* 0x000fe40008011604 */
[----:B------:R-:W-:-:S02]  /*1580*/  ULOP3.LUT UR5, UR5, 0x3fff, URZ, 0xc0, !UPT ;  /* 0x00003fff05057892 */ /* 0x000fc4000f8ec03f */
[----:B------:R-:W-:-:S04]  /*1590*/  ULOP3.LUT UR36, UR4, 0x3fff, URZ, 0xc0, !UPT ;  /* 0x00003fff04247892 */ /* 0x000fc8000f8ec03f */
        /* <DEDUP_REMOVED lines=18> */
.L_x_9790:
[----:B------:R-:W-:Y:S02]  /*16c0*/  LEA.HI R0, R18, R18, RZ, 0x1 ;  /* 0x0000001212007211 */ /* 0x000fe400078f08ff */
[----:B------:R-:W-:Y:S02]  /*16d0*/  ISETP.NE.AND P0, PT, R144, 0x3, PT ;  /* 0x000000039000780c */ /* 0x000fe40003f05270 */
[----:B------:R-:W-:-:S04]  /*16e0*/  LOP3.LUT R3, R0, 0xfffffffe, RZ, 0xc0, !PT ;  /* 0xfffffffe00037812 */ /* 0x000fc800078ec0ff */
[----:B------:R-:W-:-:S04]  /*16f0*/  IADD3 R0, R18, -R3, RZ ;  /* 0x8000000312007210 */ /* 0x000fc80007ffe0ff */
[----:B------:R-:W-:-:S04]  /*1700*/  SHF.L.U32 R0, R0, 0x1f, RZ ;  /* 0x0000001f00007819 */ /* 0x000fc800000006ff */
[----:B------:R-:W1:Y:S02]  /*1710*/  SYNCS.PHASECHK.TRANS64.TRYWAIT P1, [UR47+0x31c00], R0 ;  /* 0x031c0000ff0075a7 */ /* 0x000e64000802016f */
[----:B-1----:R-:W-:Y:S05]  /*1720*/  @!P1 BRA `(.L_x_9791) ;  /* 0x0000011800d89947 */ /* 0x002fea0003800000 */
.L_x_9888:
[----:B------:R-:W-:Y:S05]  /*1730*/  @!P0 BRA `(.L_x_9792) ;  /* 0x0000000000048947 */ /* 0x000fea0003800000 */
[----:B------:R-:W-:Y:S01]  /*1740*/  BPT.TRAP 0x1 ;  /* 0x000000040000795c */ /* 0x000fe20000300000 */
.L_x_9792:
[----:B------:R-:W-:Y:S01]  /*1750*/  R2UR UR4, R148 ;  /* 0x00000000940472ca */ /* 0x000fe200000e0000 */
[----:B-1----:R-:W-:-:S05]  /*1760*/  IMAD.U32 R0, RZ, RZ, UR46 ;  /* 0x0000002eff007e24 */ /* 0x002fca000f8e00ff */
[----:B------:R-:W-:-:S07]  /*1770*/  LEA R0, R0, UR47, 0x3 ;  /* 0x0000002f00007c11 */ /* 0x000fce000f8e18ff */
[----:B------:R-:W-:-:S05]  /*1780*/  IMAD.U32 R3, RZ, RZ, UR4 ;  /* 0x00000004ff037e24 */ /* 0x000fca000f8e00ff */
[----:B------:R-:W-:-:S04]  /*1790*/  SHF.L.U32 R3, R3, 0x1f, RZ ;  /* 0x0000001f03037819 */ /* 0x000fc800000006ff */
[----:B------:R1:W2:Y:S01]  /*17a0*/  SYNCS.PHASECHK.TRANS64.TRYWAIT P2, [R0+URZ+0x31c30], R3 ;  /* 0x031c3003000075a7 */ /* 0x0002a2000804017f */
[----:B------:R-:W-:Y:S05]  /*17b0*/  @!P0 BRA `(.L_x_9793) ;  /* 0x0000000000048947 */ /* 0x000fea0003800000 */
[----:B------:R-:W-:Y:S01]  /*17c0*/  BPT.TRAP 0x1 ;  /* 0x000000040000795c */ /* 0x000fe20000300000 */
.L_x_9793:
[----:B------:R-:W-:Y:S01]  /*17d0*/  LOP3.LUT P1, RZ, R2, 0x7f, RZ, 0xc0, !PT ;  /* 0x0000007f02ff7812 */ /* 0x000fe2000782c0ff */
[----:B------:R-:W-:Y:S01]  /*17e0*/  IMAD.MOV.U32 R71, RZ, RZ, RZ ;  /* 0x000000ffff477224 */ /* 0x000fe200078e00ff */
[----:B--2---:R-:W-:Y:S11]  /*17f0*/  @P2 BRA `(.L_x_9794) ;  /* 0x0000000000082947 */ /* 0x004ff60003800000 */
[----:B------:R-:W2:Y:S02]  /*1800*/  SYNCS.PHASECHK.TRANS64.TRYWAIT P2, [R0+URZ+0x31c30], R3 ;  /* 0x031c3003000075a7 */ /* 0x000ea4000804017f */
[----:B--2---:R-:W-:Y:S05]  /*1810*/  @!P2 BRA `(.L_x_9795) ;  /* 0x0000011800b4a947 */ /* 0x004fea0003800000 */
.L_x_9794:
[----:B------:R-:W-:Y:S05]  /*1820*/  WARPSYNC.ALL ;  /* 0x0000000000007948 */ /* 0x000fea0003800000 */
[----:B------:R-:W-:Y:S01]  /*1830*/  UIADD3 UR4, UR47, 0x16a00, URZ ;  /* 0x00016a002f047890 */ /* 0x000fe2000fffe03f */
[----:B------:R-:W-:Y:S01]  /*1840*/  WARPGROUP.ARRIVE ;  /* 0x00000000000079c5 */ /* 0x000fe20000000000 */
[----:B------:R-:W-:Y:S01]  /*1850*/  UMOV UR5, 0x80000020 ;  /* 0x8000002000057882 */ /* 0x000fe20000000000 */
[----:B------:R-:W-:Y:S01]  /*1860*/  UMOV UR7, 0x80000020 ;  /* 0x8000002000077882 */ /* 0x000fe20000000000 */
[----:B------:R-:W-:Y:S01]  /*1870*/  USHF.R.U32.HI UR4, URZ, 0x4, UR4 ;  /* 0x000000043f047899 */ /* 0x000fe20008011604 */
[----:B------:R-:W3:Y:S01]  /*1880*/  LDC R14, c[0x0][0x288] ;  /* 0x0000a200ff0e7b82 */ /* 0x000ee20000000800 */
[----:B------:R-:W-:Y:S01]  /*1890*/  UMOV UR9, UR5 ;  /* 0x0000000500097c82 */ /* 0x000fe20008000000 */
[----:B------:R-:W-:Y:S01]  /*18a0*/  UMOV UR11, 0x80000020 ;  /* 0x80000020000b7882 */ /* 0x000fe20000000000 */
[----:B------:R-:W-:Y:S01]  /*18b0*/  ULOP3.LUT UR4, UR4, 0x3fff, URZ, 0xc0, !UPT ;  /* 0x00003fff04047892 */ /* 0x000fe2000f8ec03f */
[----:B------:R-:W-:Y:S01]  /*18c0*/  UMOV UR13, UR5 ;  /* 0x00000005000d7c82 */ /* 0x000fe20008000000 */
[----:B------:R-:W-:-:S02]  /*18d0*/  UMOV UR15, 0x80000020 ;  /* 0x80000020000f7882 */ /* 0x000fc40000000000 */
[----:B------:R-:W-:Y:S02]  /*18e0*/  ULOP3.LUT UR41, UR4, 0x10000, URZ, 0xfc, !UPT ;  /* 0x0001000004297892 */ /* 0x000fe4000f8efc3f */
[----:B------:R-:W-:Y:S02]  /*18f0*/  ULOP3.LUT UR4, UR36, 0x10000, URZ, 0xfc, !UPT ;  /* 0x0001000024047892 */ /* 0x000fe4000f8efc3f */
[----:B------:R-:W-:Y:S01]  /*1900*/  UIMAD UR6, UR46, 0x6c0, UR41 ;  /* 0x000006c02e0678a4 */ /* 0x000fe2000f8e0229 */
[----:B------:R-:W-:Y:S01]  /*1910*/  UMOV UR17, UR5 ;  /* 0x0000000500117c82 */ /* 0x000fe20008000000 */
[----:B------:R-:W-:Y:S02]  /*1920*/  UMOV UR19, 0x80000020 ;  /* 0x8000002000137882 */ /* 0x000fe40000000000 */
[----:B------:R-:W-:Y:S01]  /*1930*/  UIADD3 UR10, UR6, 0x40, URZ ;  /* 0x00000040060a7890 */ /* 0x000fe2000fffe03f */
[----:B------:R-:W-:Y:S01]  /*1940*/  UMOV UR8, UR4 ;  /* 0x0000000400087c82 */ /* 0x000fe20008000000 */
[----:B------:R-:W-:-:S03]  /*1950*/  UIADD3 UR14, UR6, 0x80, URZ ;  /* 0x00000080060e7890 */ /* 0x000fc6000fffe03f */
[----:B------:R-:W-:Y:S01]  /*1960*/  HGMMA.64x16x16.F32 R96, gdesc[UR4], RZ, !UPT, gsb0 ;  /* 0x00200000046079f0 */ /* 0x000fe2000c0008ff */
[----:B------:R-:W-:Y:S01]  /*1970*/  UMOV UR12, UR4 ;  /* 0x00000004000c7c82 */ /* 0x000fe20008000000 */
[----:B------:R-:W-:Y:S01]  /*1980*/  UIADD3 UR18, UR6, 0xc0, URZ ;  /* 0x000000c006127890 */ /* 0x000fe2000fffe03f */
        /* <DEDUP_REMOVED lines=312> */
[----:B-12---:R-:W-:Y:S01]  /*2d10*/  FMUL.FTZ R3, R99, UR7 ;  /* 0x0000000763037c20 */ /* 0x006fe20008410000 */
[----:B------:R-:W-:Y:S01]  /*2d20*/  FMUL.FTZ R4, R98, UR7 ;  /* 0x0000000762047c20 */ /* 0x000fe20008410000 */
[----:B------:R-:W-:-:S04]  /*2d30*/  FMUL.FTZ R5, R102, UR7 ;  /* 0x0000000766057c20 */ /* 0x000fc80008410000 */
[----:B------:R-:W1:Y:S08]  /*2d40*/  MUFU.TANH R69, R69 ;  /* 0x0000004500457308 */ /* 0x000e700000002400 */
[----:B------:R-:W2:Y:S08]  /*2d50*/  MUFU.TANH R70, R70 ;  /* 0x0000004600467308 */ /* 0x000eb00000002400 */
        /* <DEDUP_REMOVED lines=55> */
[----:B------:R-:W5:Y:S01]  /*30d0*/  MUFU.TANH R82, R82 ;  /* 0x0000005200527308 */ /* 0x000f620000002400 */
[----:B------:R-:W-:-:S07]  /*30e0*/  FMUL.FTZ R75, R76, UR7 ;  /* 0x000000074c4b7c20 */ /* 0x000fce0008410000 */
        /* <DEDUP_REMOVED lines=8> */
[----:B------:R-:W-:Y:S02]  /*3170*/  IMAD R61, R64, -0x90, R65 ;  /* 0xffffff70403d7824 */ /* 0x000fe400078e0241 */
[----:B------:R-:W-:Y:S01]  /*3180*/  FMUL.FTZ R77, R56, UR7 ;  /* 0x00000007384d7c20 */ /* 0x000fe20008410000 */
[----:B------:R-:W-:Y:S01]  /*3190*/  FMUL.FTZ R56, R58, UR7 ;  /* 0x000000073a387c20 */ /* 0x000fe20008410000 */
[----:B------:R-:W-:Y:S01]  /*31a0*/  FMUL.FTZ R58, R62, UR7 ;  /* 0x000000073e3a7c20 */ /* 0x000fe20008410000 */
[----:B------:R-:W-:Y:S01]  /*31b0*/  HGMMA.64x16x16.F32 R48, gdesc[UR24], R48, gsb0 ;  /* 0x00200000183079f0 */ /* 0x000fe20008000830 */
[----:B------:R-:W-:Y:S01]  /*31c0*/  UIADD3 UR26, UR6, 0x602, URZ ;  /* 0x00000602061a7890 */ /* 0x000fe2000fffe03f */
[----:B---3--:R-:W-:Y:S01]  /*31d0*/  IADD3 R62, -R14, 0x91, R61 ;  /* 0x000000910e3e7810 */ /* 0x008fe20007ffe13d */
[----:B------:R-:W-:Y:S01]  /*31e0*/  UMOV UR27, 0x80000020 ;  /* 0x80000020001b7882 */ /* 0x000fe20000000000 */
[----:B------:R-:W-:Y:S01]  /*31f0*/  FMUL.FTZ R79, R60, UR7 ;  /* 0x000000073c4f7c20 */ /* 0x000fe20008410000 */
[----:B------:R-:W-:-:S02]  /*3200*/  VIADD R60, R61, 0x90 ;  /* 0x000000903d3c7836 */ /* 0x000fc40000000000 */
[----:B------:R-:W-:Y:S01]  /*3210*/  FMUL.FTZ R76, R57, UR7 ;  /* 0x00000007394c7c20 */ /* 0x000fe20008410000 */
[C---:B------:R-:W-:Y:S01]  /*3220*/  IMAD R101, R19.reuse, -0x2, R62 ;  /* 0xfffffffe13657824 */ /* 0x040fe200078e023e */
[----:B------:R-:W3:Y:S01]  /*3230*/  MUFU.TANH R77, R77 ;  /* 0x0000004d004d7308 */ /* 0x000ee20000002400 */
[----:B------:R-:W-:Y:S02]  /*3240*/  IMAD R60, R19, -0x2, R60 ;  /* 0xfffffffe133c7824 */ /* 0x000fe400078e023c */
[----:B------:R-:W-:Y:S01]  /*3250*/  FMUL.FTZ R57, R59, UR7 ;  /* 0x000000073b397c20 */ /* 0x000fe20008410000 */
[----:B------:R-:W-:Y:S02]  /*3260*/  VIADD R62, R23, UR42 ;  /* 0x0000002a173e7c36 */ /* 0x000fe40008000000 */
[----:B------:R-:W-:Y:S01]  /*3270*/  FMUL.FTZ R59, R63, UR7 ;  /* 0x000000073f3b7c20 */ /* 0x000fe20008410000 */
[----:B------:R-:W-:Y:S01]  /*3280*/  IADD3 R14, -R14, UR42, R65 ;  /* 0x0000002a0e0e7c10 */ /* 0x000fe2000fffe141 */
[----:B------:R-:W-:Y:S01]  /*3290*/  IMAD.MOV.U32 R65, RZ, RZ, R71 ;  /* 0x000000ffff417224 */ /* 0x000fe200078e0047 */
[----:B------:R-:W-:Y:S01]  /*32a0*/  VIADDMNMX R72, R62, R101, R60, PT ;  /* 0x000000653e487246 */ /* 0x000fe2000380013c */
[----:B------:R-:W3:Y:S01]  /*32b0*/  MUFU.TANH R76, R76 ;  /* 0x0000004c004c7308 */ /* 0x000ee20000002400 */
[----:B------:R-:W-:Y:S01]  /*32c0*/  IADD3 R101, R101, 0x8, R62 ;  /* 0x0000000865657810 */ /* 0x000fe20007ffe03e */
[----:B------:R-:W-:Y:S01]  /*32d0*/  IMAD.HI R14, R14, 0x38e38e39, RZ ;  /* 0x38e38e390e0e7827 */ /* 0x000fe200078e02ff */
[----:B------:R-:W-:-:S02]  /*32e0*/  ISETP.GT.AND P3, PT, R72, RZ, PT ;  /* 0x000000ff4800720c */ /* 0x000fc40003f64270 */
[C---:B------:R-:W-:Y:S02]  /*32f0*/  ISETP.GT.AND P4, PT, R72.reuse, 0x1, PT ;  /* 0x000000014800780c */ /* 0x040fe40003f84270 */
[----:B------:R-:W-:Y:S01]  /*3300*/  ISETP.GT.AND P5, PT, R72, 0x8, PT ;  /* 0x000000084800780c */ /* 0x000fe20003fa4270 */
[----:B------:R-:W3:Y:S01]  /*3310*/  MUFU.TANH R79, R79 ;  /* 0x0000004f004f7308 */ /* 0x000ee20000002400 */
[----:B----4-:R-:W-:Y:S02]  /*3320*/  FSEL R109, R68, -INF , P3 ;  /* 0xff800000446d7808 */ /* 0x010fe40001800000 */
[----:B-1----:R-:W-:Y:S02]  /*3330*/  FSEL R115, R69, -INF , P4 ;  /* 0xff80000045737808 */ /* 0x002fe40002000000 */
[----:B------:R-:W-:Y:S02]  /*3340*/  ISETP.GT.AND P6, PT, R72, 0x9, PT ;  /* 0x000000094800780c */ /* 0x000fe40003fc4270 */
[----:B--2---:R-:W-:Y:S01]  /*3350*/  FSEL R117, R70, -INF , P5 ;  /* 0xff80000046757808 */ /* 0x004fe20002800000 */
[----:B------:R-:W1:Y:S01]  /*3360*/  MUFU.TANH R78, R78 ;  /* 0x0000004e004e7308 */ /* 0x000e620000002400 */
[----:B------:R-:W-:-:S02]  /*3370*/  ISETP.GT.AND P2, PT, R72, 0x10, PT ;  /* 0x000000104800780c */ /* 0x000fc40003f44270 */
[----:B-----5:R-:W-:Y:S02]  /*3380*/  FSEL R123, R96, -INF , P6 ;  /* 0xff800000607b7808 */ /* 0x020fe40003000000 */
[----:B------:R-:W-:Y:S02]  /*3390*/  ISETP.GT.AND P3, PT, R72, 0x11, PT ;  /* 0x000000114800780c */ /* 0x000fe40003f64270 */
[----:B------:R-:W-:Y:S01]  /*33a0*/  FSEL R121, R88, -INF , P2 ;  /* 0xff80000058797808 */ /* 0x000fe20001000000 */
[----:B------:R-:W-:Y:S01]  /*33b0*/  MUFU.TANH R13, R13 ;  /* 0x0000000d000d7308 */ /* 0x000fe20000002400 */
[C---:B------:R-:W-:Y:S02]  /*33c0*/  ISETP.GT.AND P4, PT, R72.reuse, 0x18, PT ;  /* 0x000000184800780c */ /* 0x040fe40003f84270 */
[----:B------:R-:W-:Y:S02]  /*33d0*/  FSEL R119, R89, -INF , P3 ;  /* 0xff80000059777808 */ /* 0x000fe40001800000 */
[----:B------:R-:W-:-:S02]  /*33e0*/  ISETP.GT.AND P5, PT, R72, 0x19, PT ;  /* 0x000000194800780c */ /* 0x000fc40003fa4270 */
[----:B------:R-:W-:Y:S01]  /*33f0*/  FSEL R113, R90, -INF , P4 ;  /* 0xff8000005a717808 */ /* 0x000fe20002000000 */
[----:B------:R-:W-:Y:S01]  /*3400*/  MUFU.TANH R15, R15 ;  /* 0x0000000f000f7308 */ /* 0x000fe20000002400 */
[----:B------:R-:W-:Y:S01]  /*3410*/  ISETP.GT.AND P6, PT, R72, 0x20, PT ;  /* 0x000000204800780c */ /* 0x000fe20003fc4270 */
[----:B------:R-:W-:Y:S02]  /*3420*/  WARPGROUP.DEPBAR.LE gsb0, 0x0 ;  /* 0x00008000000079c5 */ /* 0x000fe40000010000 */
[----:B------:R-:W-:Y:S01]  /*3430*/  WARPGROUP.ARRIVE ;  /* 0x00000000000079c5 */ /* 0x000fe20000000000 */
[----:B------:R-:W-:Y:S01]  /*3440*/  FMUL.FTZ R48, R48, UR7 ;  /* 0x0000000730307c20 */ /* 0x000fe20008410000 */
[----:B------:R-:W-:Y:S01]  /*3450*/  FSEL R111, R91, -INF , P5 ;  /* 0xff8000005b6f7808 */ /* 0x000fe20002800000 */
[----:B------:R-:W-:Y:S01]  /*3460*/  FMUL.FTZ R49, R49, UR7 ;  /* 0x0000000731317c20 */ /* 0x000fe20008410000 */
[----:B------:R-:W-:Y:S01]  /*3470*/  ISETP.GT.AND P2, PT, R72, 0x21, PT ;  /* 0x000000214800780c */ /* 0x000fe20003f44270 */
[----:B------:R2:W4:Y:S01]  /*3480*/  MUFU.TANH R83, R48 ;  /* 0x0000003000537308 */ /* 0x0005220000002400 */
[----:B------:R-:W-:Y:S01]  /*3490*/  HGMMA.64x16x16.F32 R40, gdesc[UR24], R40, gsb0 ;  /* 0x00200000182879f0 */ /* 0x000fe20008000828 */
[----:B------:R-:W-:Y:S01]  /*34a0*/  UIADD3 UR26, UR6, 0x642, URZ ;  /* 0x00000642061a7890 */ /* 0x000fe2000fffe03f */
[----:B------:R-:W-:Y:S01]  /*34b0*/  FSEL R107, R80, -INF , P6 ;  /* 0xff800000506b7808 */ /* 0x000fe20003000000 */
[----:B------:R-:W-:Y:S01]  /*34c0*/  UMOV UR27, 0x80000020 ;  /* 0x80000020001b7882 */ /* 0x000fe20000000000 */
[----:B------:R-:W-:Y:S01]  /*34d0*/  ISETP.GT.AND P3, PT, R72, 0x28, PT ;  /* 0x000000284800780c */ /* 0x000fe20003f64270 */
[----:B------:R-:W-:Y:S01]  /*34e0*/  FMUL.FTZ R53, R53, UR7 ;  /* 0x0000000735357c20 */ /* 0x000fe20008410000 */
[----:B------:R-:W-:Y:S01]  /*34f0*/  FSEL R105, R81, -INF , P2 ;  /* 0xff80000051697808 */ /* 0x000fe20001000000 */
[----:B------:R5:W4:Y:S01]  /*3500*/  MUFU.TANH R84, R49 ;  /* 0x0000003100547308 */ /* 0x000b220000002400 */
[----:B--2---:R-:W-:Y:S01]  /*3510*/  FMUL.FTZ R48, R50, UR7 ;  /* 0x0000000732307c20 */ /* 0x004fe20008410000 */
[----:B------:R-:W-:Y:S01]  /*3520*/  FMNMX.FTZ R50, R109, R115, !PT ;  /* 0x000000736d327209 */ /* 0x000fe20007810000 */
[----:B------:R-:W-:Y:S01]  /*3530*/  FMUL.FTZ R52, R52, UR7 ;  /* 0x0000000734347c20 */ /* 0x000fe20008410000 */
[----:B------:R-:W-:Y:S01]  /*3540*/  ISETP.GT.AND P4, PT, R72, 0x29, PT ;  /* 0x000000294800780c */ /* 0x000fe20003f84270 */
[----:B------:R-:W-:Y:S01]  /*3550*/  ULDC UR6, c[0x0][0x988] ;  /* 0x0002620000067ab9 */ /* 0x000fe20000000800 */
[----:B------:R-:W-:-:S02]  /*3560*/  FMNMX.FTZ R50, R117, R50, !PT ;  /* 0x0000003275327209 */ /* 0x000fc40007810000 */
[----:B------:R-:W-:Y:S01]  /*3570*/  FSEL R103, R103, -INF , P3 ;  /* 0xff80000067677808 */ /* 0x000fe20001800000 */
[----:B-----5:R-:W-:Y:S01]  /*3580*/  FMUL.FTZ R49, R51, UR7 ;  /* 0x0000000733317c20 */ /* 0x020fe20008410000 */
[----:B------:R-:W-:Y:S01]  /*3590*/  FMNMX.FTZ R50, R123, R50, !PT ;  /* 0x000000327b327209 */ /* 0x000fe20007810000 */
[----:B------:R-:W2:Y:S01]  /*35a0*/  MUFU.TANH R52, R52 ;  /* 0x0000003400347308 */ /* 0x000ea20000002400 */
[C---:B------:R-:W-:Y:S02]  /*35b0*/  ISETP.GT.AND P5, PT, R72.reuse, 0x30, PT ;  /* 0x000000304800780c */ /* 0x040fe40003fa4270 */
[----:B------:R-:W-:Y:S02]  /*35c0*/  FMNMX.FTZ R50, R121, R50, !PT ;  /* 0x0000003279327209 */ /* 0x000fe40007810000 */
[----:B------:R-:W-:Y:S02]  /*35d0*/  FSEL R99, R99, -INF , P4 ;  /* 0xff80000063637808 */ /* 0x000fe40002000000 */
[----:B------:R-:W-:Y:S01]  /*35e0*/  FMNMX.FTZ R68, R119, R50, !PT ;  /* 0x0000003277447209 */ /* 0x000fe20007810000 */
[----:B------:R-:W-:Y:S01]  /*35f0*/  MUFU.TANH R20, R20 ;  /* 0x0000001400147308 */ /* 0x000fe20000002400 */
[----:B------:R-:W-:-:S02]  /*3600*/  ISETP.GT.AND P2, PT, R72, 0x31, PT ;  /* 0x000000314800780c */ /* 0x000fc40003f44270 */
[----:B------:R-:W-:Y:S02]  /*3610*/  FMNMX.FTZ R68, R113, R68, !PT ;  /* 0x0000004471447209 */ /* 0x000fe40007810000 */
[----:B------:R-:W-:Y:S02]  /*3620*/  FSEL R51, R82, -INF , P5 ;  /* 0xff80000052337808 */ /* 0x000fe40002800000 */
[----:B------:R-:W-:Y:S01]  /*3630*/  FMNMX.FTZ R68, R111, R68, !PT ;  /* 0x000000446f447209 */ /* 0x000fe20007810000 */
[----:B------:R5:W2:Y:S01]  /*3640*/  MUFU.TANH R50, R53 ;  /* 0x0000003500327308 */ /* 0x000aa20000002400 */
[----:B------:R-:W-:Y:S02]  /*3650*/  ISETP.GT.AND P3, PT, R72, 0x38, PT ;  /* 0x000000384800780c */ /* 0x000fe40003f64270 */
[----:B------:R-:W-:Y:S02]  /*3660*/  FMNMX.FTZ R68, R107, R68, !PT ;  /* 0x000000446b447209 */ /* 0x000fe40007810000 */
[----:B------:R-:W-:-:S02]  /*3670*/  MOV R82, UR6 ;  /* 0x0000000600527c02 */ /* 0x000fc40008000f00 */
[----:B------:R-:W-:Y:S01]  /*3680*/  FMNMX.FTZ R70, R105, R68, !PT ;  /* 0x0000004469467209 */ /* 0x000fe20007810000 */
[----:B------:R-:W-:Y:S01]  /*3690*/  MUFU.TANH R21, R21 ;  /* 0x0000001500157308 */ /* 0x000fe20000002400 */
[----:B------:R-:W-:Y:S02]  /*36a0*/  VIMNMX R60, R60, R101, PT ;  /* 0x000000653c3c7248 */ /* 0x000fe40003fe0100 */
[----:B------:R-:W-:Y:S02]  /*36b0*/  FMNMX.FTZ R70, R103, R70, !PT ;  /* 0x0000004667467209 */ /* 0x000fe40007810000 */
[----:B------:R-:W-:Y:S02]  /*36c0*/  ISETP.GT.AND P4, PT, R60, 0x8, PT ;  /* 0x000000083c00780c */ /* 0x000fe40003f84270 */
[----:B------:R-:W-:Y:S01]  /*36d0*/  FMNMX.FTZ R70, R99, R70, !PT ;  /* 0x0000004663467209 */ /* 0x000fe20007810000 */
[----:B------:R-:W-:Y:S01]  /*36e0*/  MUFU.TANH R66, R66 ;  /* 0x0000004200427308 */ /* 0x000fe20000002400 */
[----:B------:R-:W-:-:S02]  /*36f0*/  WARPGROUP.DEPBAR.LE gsb0, 0x0 ;  /* 0x00008000000079c5 */ /* 0x000fc40000010000 */
[----:B------:R-:W-:Y:S01]  /*3700*/  WARPGROUP.ARRIVE ;  /* 0x00000000000079c5 */ /* 0x000fe20000000000 */
[----:B-----5:R-:W-:Y:S01]  /*3710*/  FMUL.FTZ R53, R41, UR7 ;  /* 0x0000000729357c20 */ /* 0x020fe20008410000 */
[----:B------:R-:W-:Y:S01]  /*3720*/  FSEL R41, R73, -INF , P2 ;  /* 0xff80000049297808 */ /* 0x000fe20001000000 */
[----:B------:R-:W-:Y:S01]  /*3730*/  FMUL.FTZ R69, R45, UR7 ;  /* 0x000000072d457c20 */ /* 0x000fe20008410000 */
[----:B------:R-:W-:Y:S01]  /*3740*/  FMNMX.FTZ R70, R51, R70, !PT ;  /* 0x0000004633467209 */ /* 0x000fe20007810000 */
[----:B------:R5:W-:Y:S01]  /*3750*/  MUFU.TANH R68, R53 ;  /* 0x0000003500447308 */ /* 0x000be20000002400 */
[----:B------:R-:W-:Y:S01]  /*3760*/  HGMMA.64x16x16.F32 R32, gdesc[UR24], R32, gsb0 ;  /* 0x00200000182079f0 */ /* 0x000fe20008000820 */
[----:B------:R-:W-:Y:S01]  /*3770*/  ISETP.GT.AND P2, PT, R72, 0x39, PT ;  /* 0x000000394800780c */ /* 0x000fe20003f44270 */
[----:B------:R-:W-:Y:S01]  /*3780*/  FMUL.FTZ R40, R40, UR7 ;  /* 0x0000000728287c20 */ /* 0x000fe20008410000 */
[----:B------:R-:W-:Y:S01]  /*3790*/  FMNMX.FTZ R70, R41, R70, !PT ;  /* 0x0000004629467209 */ /* 0x000fe20007810000 */
[----:B------:R-:W-:Y:S01]  /*37a0*/  FMUL.FTZ R44, R44, UR7 ;  /* 0x000000072c2c7c20 */ /* 0x000fe20008410000 */
[----:B------:R-:W-:Y:S01]  /*37b0*/  FSEL R45, R74, -INF , P2 ;  /* 0xff8000004a2d7808 */ /* 0x000fe20001000000 */
[----:B------:R-:W-:Y:S01]  /*37c0*/  FMUL.FTZ R42, R42, UR7 ;  /* 0x000000072a2a7c20 */ /* 0x000fe20008410000 */
[----:B------:R-:W-:Y:S01]  /*37d0*/  ISETP.GT.AND P2, PT, R72, 0x41, PT ;  /* 0x000000414800780c */ /* 0x000fe20003f44270 */
[----:B------:R1:W-:Y:S01]  /*37e0*/  MUFU.TANH R85, R69 ;  /* 0x0000004500557308 */ /* 0x0003e20000002400 */
[----:B-----5:R-:W-:Y:S01]  /*37f0*/  FSEL R53, R75, -INF , P3 ;  /* 0xff8000004b357808 */ /* 0x020fe20001800000 */
[----:B------:R-:W-:Y:S01]  /*3800*/  FMUL.FTZ R46, R46, UR7 ;  /* 0x000000072e2e7c20 */ /* 0x000fe20008410000 */
[----:B------:R-:W-:-:S02]  /*3810*/  ISETP.GT.AND P3, PT, R72, 0x40, PT ;  /* 0x000000404800780c */ /* 0x000fc40003f64270 */
[----:B------:R-:W-:Y:S02]  /*3820*/  FMNMX.FTZ R70, R53, R70, !PT ;  /* 0x0000004635467209 */ /* 0x000fe40007810000 */
[----:B---3--:R-:W-:Y:S01]  /*3830*/  FSEL R63, R77, -INF , P3 ;  /* 0xff8000004d3f7808 */ /* 0x008fe20001800000 */
        /* <DEDUP_REMOVED lines=11> */
[----:B-1----:R-:W-:Y:S02]  /*38f0*/  FSEL R69, R78, -INF , P2 ;  /* 0xff8000004e457808 */ /* 0x002fe40001000000 */
[----:B------:R-:W-:Y:S02]  /*3900*/  FMNMX.FTZ R74, R79, R74, !PT ;  /* 0x0000004a4f4a7209 */ /* 0x000fe40007810000 */
[----:B------:R-:W-:-:S02]  /*3910*/  ISETP.GT.AND P2, PT, R72, 0x51, PT ;  /* 0x000000514800780c */ /* 0x000fc40003f44270 */
[----:B----4-:R-:W-:Y:S01]  /*3920*/  FSEL R73, R83, -INF , P3 ;  /* 0xff80000053497808 */ /* 0x010fe20001800000 */
[----:B------:R-:W-:Y:S01]  /*3930*/  MUFU.TANH R56, R56 ;  /* 0x0000003800387308 */ /* 0x000fe20000002400 */
[----:B------:R-:W-:Y:S02]  /*3940*/  FMNMX.FTZ R74, R69, R74, !PT ;  /* 0x0000004a454a7209 */ /* 0x000fe40007810000 */
[----:B------:R-:W-:Y:S02]  /*3950*/  ISETP.GT.AND P3, PT, R72, 0x58, PT ;  /* 0x000000584800780c */ /* 0x000fe40003f64270 */
[----:B------:R-:W-:-:S03]  /*3960*/  FMNMX.FTZ R76, R73, R74, !PT ;  /* 0x0000004a494c7209 */ /* 0x000fc60007810000 */
        /* <DEDUP_REMOVED lines=9> */
[----:B--2---:R-:W-:Y:S01]  /*3a00*/  FSEL R37, R52, -INF , P3 ;  /* 0xff80000034257808 */ /* 0x004fe20001800000 */
[----:B------:R-:W-:Y:S01]  /*3a10*/  FMUL.FTZ R36, R36, UR7 ;  /* 0x0000000724247c20 */ /* 0x000fe20008410000 */
[----:B------:R-:W-:Y:S01]  /*3a20*/  FMNMX.FTZ R76, R33, R76, !PT ;  /* 0x0000004c214c7209 */ /* 0x000fe20007810000 */
[----:B------:R-:W1:Y:S01]  /*3a30*/  MUFU.TANH R70, R70 ;  /* 0x0000004600467308 */ /* 0x000e620000002400 */
[----:B------:R-:W-:Y:S01]  /*3a40*/  ISETP.GT.AND P3, PT, R72, 0x60, PT ;  /* 0x000000604800780c */ /* 0x000fe20003f64270 */
[----:B------:R-:W-:Y:S01]  /*3a50*/  FMUL.FTZ R52, R47, UR7 ;  /* 0x000000072f347c20 */ /* 0x000fe20008410000 */
[----:B------:R-:W-:Y:S01]  /*3a60*/  FSEL R77, R50, -INF , P2 ;  /* 0xff800000324d7808 */ /* 0x000fe20001000000 */
[----:B------:R-:W-:Y:S01]  /*3a70*/  FMUL.FTZ R50, R43, UR7 ;  /* 0x000000072b327c20 */ /* 0x000fe20008410000 */
[----:B------:R-:W-:-:S02]  /*3a80*/  FMNMX.FTZ R76, R37, R76, !PT ;  /* 0x0000004c254c7209 */ /* 0x000fc40007810000 */
[----:B------:R-:W-:Y:S01]  /*3a90*/  ISETP.GT.AND P2, PT, R72, 0x61, PT ;  /* 0x000000614800780c */ /* 0x000fe20003f44270 */
[----:B------:R-:W-:Y:S01]  /*3aa0*/  MUFU.TANH R32, R32 ;  /* 0x0000002000207308 */ /* 0x000fe20000002400 */
[----:B---3--:R-:W-:Y:S02]  /*3ab0*/  FSEL R81, R40, -INF , P3 ;  /* 0xff80000028517808 */ /* 0x008fe40001800000 */
[----:B------:R-:W-:Y:S02]  /*3ac0*/  FMNMX.FTZ R76, R77, R76, !PT ;  /* 0x0000004c4d4c7209 */ /* 0x000fe40007810000 */
[----:B------:R-:W-:Y:S02]  /*3ad0*/  ISETP.GT.AND P3, PT, R72, 0x68, PT ;  /* 0x000000684800780c */ /* 0x000fe40003f64270 */
[----:B------:R-:W-:Y:S01]  /*3ae0*/  FSEL R83, R68, -INF , P2 ;  /* 0xff80000044537808 */ /* 0x000fe20001000000 */
[----:B------:R-:W-:Y:S01]  /*3af0*/  MUFU.TANH R36, R36 ;  /* 0x0000002400247308 */ /* 0x000fe20000002400 */
[----:B------:R-:W-:Y:S01]  /*3b00*/  FMNMX.FTZ R76, R81, R76, !PT ;  /* 0x0000004c514c7209 */ /* 0x000fe20007810000 */
[----:B------:R-:W-:Y:S01]  /*3b10*/  FMUL.FTZ R68, R38, UR7 ;  /* 0x0000000726447c20 */ /* 0x000fe20008410000 */
[----:B------:R-:W-:-:S02]  /*3b20*/  ISETP.GT.AND P2, PT, R72, 0x69, PT ;  /* 0x000000694800780c */ /* 0x000fc40003f44270 */
[----:B------:R-:W-:Y:S02]  /*3b30*/  FMNMX.FTZ R76, R83, R76, !PT ;  /* 0x0000004c534c7209 */ /* 0x000fe40007810000 */
[----:B------:R-:W-:Y:S01]  /*3b40*/  FSEL R85, R85, -INF , P2 ;  /* 0xff80000055557808 */ /* 0x000fe20001000000 */
[----:B------:R-:W2:Y:S01]  /*3b50*/  MUFU.TANH R74, R74 ;  /* 0x0000004a004a7308 */ /* 0x000ea20000002400 */
[----:B------:R-:W-:-:S04]  /*3b60*/  ISETP.GT.AND P2, PT, R72, 0x71, PT ;  /* 0x000000714800780c */ /* 0x000fc80003f44270 */
[----:B-1----:R-:W-:Y:S01]  /*3b70*/  FSEL R87, R70, -INF , P2 ;  /* 0xff80000046577808 */ /* 0x002fe20001000000 */
[----:B------:R-:W-:Y:S01]  /*3b80*/  FMUL.FTZ R70, R35, UR7 ;  /* 0x0000000723467c20 */ /* 0x000fe20008410000 */
[----:B------:R-:W-:Y:S01]  /*3b90*/  ISETP.GT.AND P2, PT, R72, 0x79, PT ;  /* 0x000000794800780c */ /* 0x000fe20003f44270 */
[----:B------:R-:W-:Y:S08]  /*3ba0*/  MUFU.TANH R58, R58 ;  /* 0x0000003a003a7308 */ /* 0x000ff00000002400 */
[----:B------:R-:W-:Y:S01]  /*3bb0*/  MUFU.TANH R59, R59 ;  /* 0x0000003b003b7308 */ /* 0x000fe20000002400 */
[----:B--2---:R-:W-:Y:S01]  /*3bc0*/  FSEL R91, R74, -INF , P2 ;  /* 0xff8000004a5b7808 */ /* 0x004fe20001000000 */
[----:B------:R-:W-:Y:S01]  /*3bd0*/  FMUL.FTZ R74, R39, UR7 ;  /* 0x00000007274a7c20 */ /* 0x000fe20008410000 */
[----:B------:R-:W-:-:S02]  /*3be0*/  ISETP.GT.AND P2, PT, R72, 0x81, PT ;  /* 0x000000814800780c */ /* 0x000fc40003f44270 */
[----:B------:R-:W-:Y:S01]  /*3bf0*/  FSEL R39, R5, -INF , P4 ;  /* 0xff80000005277808 */ /* 0x000fe20002000000 */
[----:B------:R-:W-:Y:S02]  /*3c00*/  WARPGROUP.DEPBAR.LE gsb0, 0x0 ;  /* 0x00008000000079c5 */ /* 0x000fe40000010000 */
[----:B------:R-:W-:Y:S01]  /*3c10*/  FMUL.FTZ R40, R25, UR7 ;  /* 0x0000000719287c20 */ /* 0x000fe20008410000 */
[----:B------:R-:W-:Y:S01]  /*3c20*/  FSEL R25, R44, -INF , P3 ;  /* 0xff8000002c197808 */ /* 0x000fe20001800000 */
[----:B------:R-:W-:Y:S01]  /*3c30*/  FMUL.FTZ R24, R24, UR7 ;  /* 0x0000000718187c20 */ /* 0x000fe20008410000 */
[----:B------:R-:W-:Y:S01]  /*3c40*/  ISETP.GT.AND P3, PT, R72, 0x70, PT ;  /* 0x000000704800780c */ /* 0x000fe20003f64270 */
[----:B------:R-:W-:Y:S01]  /*3c50*/  FMUL.FTZ R28, R28, UR7 ;  /* 0x000000071c1c7c20 */ /* 0x000fe20008410000 */
[----:B------:R-:W-:Y:S01]  /*3c60*/  FMNMX.FTZ R76, R25, R76, !PT ;  /* 0x0000004c194c7209 */ /* 0x000fe20007810000 */
[----:B------:R1:W2:Y:S01]  /*3c70*/  MUFU.TANH R95, R40 ;  /* 0x00000028005f7308 */ /* 0x0002a20000002400 */
[----:B------:R-:W-:Y:S01]  /*3c80*/  FSEL R89, R32, -INF , P3 ;  /* 0xff80000020597808 */ /* 0x000fe20001800000 */
[----:B------:R-:W-:Y:S01]  /*3c90*/  FMUL.FTZ R32, R29, UR7 ;  /* 0x000000071d207c20 */ /* 0x000fe20008410000 */
[----:B------:R-:W-:Y:S01]  /*3ca0*/  FMNMX.FTZ R76, R85, R76, !PT ;  /* 0x0000004c554c7209 */ /* 0x000fe20007810000 */
[----:B------:R-:W-:Y:S01]  /*3cb0*/  FMUL.FTZ R44, R55, UR7 ;  /* 0x00000007372c7c20 */ /* 0x000fe20008410000 */
[----:B------:R-:W-:Y:S01]  /*3cc0*/  ISETP.GT.AND P3, PT, R72, 0x78, PT ;  /* 0x000000784800780c */ /* 0x000fe20003f64270 */
[----:B------:R-:W-:Y:S01]  /*3cd0*/  FMUL.FTZ R78, R30, UR7 ;  /* 0x000000071e4e7c20 */ /* 0x000fe20008410000 */
[----:B------:R-:W-:Y:S01]  /*3ce0*/  FMNMX.FTZ R76, R89, R76, !PT ;  /* 0x0000004c594c7209 */ /* 0x000fe20007810000 */
[----:B------:R-:W3:Y:S01]  /*3cf0*/  MUFU.TANH R24, R24 ;  /* 0x0000001800187308 */ /* 0x000ee20000002400 */
[----:B------:R-:W-:Y:S01]  /*3d00*/  FSEL R29, R36, -INF , P3 ;  /* 0xff800000241d7808 */ /* 0x000fe20001800000 */
[----:B-1----:R-:W-:Y:S01]  /*3d10*/  FMUL.FTZ R40, R54, UR7 ;  /* 0x0000000736287c20 */ /* 0x002fe20008410000 */
[----:B------:R-:W-:Y:S01]  /*3d20*/  FMNMX.FTZ R76, R87, R76, !PT ;  /* 0x0000004c574c7209 */ /* 0x000fe20007810000 */
[----:B------:R-:W-:Y:S01]  /*3d30*/  FMUL.FTZ R54, R34, UR7 ;  /* 0x0000000722367c20 */ /* 0x000fe20008410000 */
[----:B------:R-:W-:Y:S01]  /*3d40*/  ISETP.GT.AND P3, PT, R72, 0x80, PT ;  /* 0x000000804800780c */ /* 0x000fe20003f64270 */
[----:B------:R-:W-:Y:S01]  /*3d50*/  FMUL.FTZ R80, R31, UR7 ;  /* 0x000000071f507c20 */ /* 0x000fe20008410000 */
[----:B------:R-:W-:Y:S01]  /*3d60*/  FMNMX.FTZ R76, R29, R76, !PT ;  /* 0x0000004c1d4c7209 */ /* 0x000fe20007810000 */
[----:B------:R-:W1:Y:S01]  /*3d70*/  MUFU.TANH R28, R28 ;  /* 0x0000001c001c7308 */ /* 0x000e620000002400 */
[----:B--2---:R-:W-:-:S02]  /*3d80*/  FSEL R95, R95, -INF , P2 ;  /* 0xff8000005f5f7808 */ /* 0x004fc40001000000 */
[----:B------:R-:W-:Y:S02]  /*3d90*/  FMNMX.FTZ R76, R91, R76, !PT ;  /* 0x0000004c5b4c7209 */ /* 0x000fe40007810000 */
[----:B------:R-:W-:-:S03]  /*3da0*/  ISETP.GT.AND P2, PT, R72, 0x89, PT ;  /* 0x000000894800780c */ /* 0x000fc60003f44270 */
[----:B------:R-:W2:Y:S01]  /*3db0*/  MUFU.TANH R32, R32 ;  /* 0x0000002000207308 */ /* 0x000ea20000002400 */
[----:B---3--:R-:W-:Y:S02]  /*3dc0*/  FSEL R93, R24, -INF , P3 ;  /* 0xff800000185d7808 */ /* 0x008fe40001800000 */
[----:B------:R-:W-:Y:S01]  /*3dd0*/  ISETP.GT.AND P3, PT, R72, 0x88, PT ;  /* 0x000000884800780c */ /* 0x000fe20003f64270 */
[----:B------:R-:W-:Y:S01]  /*3de0*/  FMUL.FTZ R72, R26, UR7 ;  /* 0x000000071a487c20 */ /* 0x000fe20008410000 */
[----:B------:R-:W-:-:S03]  /*3df0*/  FMNMX.FTZ R76, R93, R76, !PT ;  /* 0x0000004c5d4c7209 */ /* 0x000fc60007810000 */
[----:B------:R-:W3:Y:S01]  /*3e00*/  MUFU.TANH R48, R48 ;  /* 0x0000003000307308 */ /* 0x000ee20000002400 */
[----:B-1----:R-:W-:Y:S02]  /*3e10*/  FSEL R55, R28, -INF , P3 ;  /* 0xff8000001c377808 */ /* 0x002fe40001800000 */
[----:B------:R-:W-:Y:S02]  /*3e20*/  FMNMX.FTZ R76, R95, R76, !PT ;  /* 0x0000004c5f4c7209 */ /* 0x000fe40007810000 */
[----:B------:R-:W-:Y:S02]  /*3e30*/  ISETP.GT.AND P3, PT, R60, 0x1, PT ;  /* 0x000000013c00780c */ /* 0x000fe40003f64270 */
[----:B------:R-:W-:Y:S01]  /*3e40*/  FMNMX.FTZ R76, R55, R76, !PT ;  /* 0x0000004c374c7209 */ /* 0x000fe20007810000 */
[----:B------:R-:W1:Y:S01]  /*3e50*/  MUFU.TANH R49, R49 ;  /* 0x0000003100317308 */ /* 0x000e620000002400 */
[----:B--2---:R-:W-:-:S04]  /*3e60*/  FSEL R97, R32, -INF , P2 ;  /* 0xff80000020617808 */ /* 0x004fc80001000000 */
[----:B------:R-:W-:-:S03]  /*3e70*/  FMNMX.FTZ R76, R97, R76, !PT ;  /* 0x0000004c614c7209 */ /* 0x000fc60007810000 */
[----:B------:R-:W2:Y:S02]  /*3e80*/  MUFU.TANH R40, R40 ;  /* 0x0000002800287308 */ /* 0x000ea40000002400 */
[----:B------:R-:W4:Y:S06]  /*3e90*/  SHFL.BFLY PT, R75, R76, 0x2, 0x1f ;  /* 0x0c401f004c4b7f89 */ /* 0x000f2c00000e0000 */
[----:B------:R-:W5:Y:S08]  /*3ea0*/  MUFU.TANH R44, R44 ;  /* 0x0000002c002c7308 */ /* 0x000f700000002400 */
[----:B------:R-:W5:Y:S08]  /*3eb0*/  MUFU.TANH R42, R42 ;  /* 0x0000002a002a7308 */ /* 0x000f700000002400 */
[----:B------:R-:W5:Y:S01]  /*3ec0*/  MUFU.TANH R50, R50 ;  /* 0x0000003200327308 */ /* 0x000f620000002400 */
[----:B----4-:R-:W-:Y:S01]  /*3ed0*/  FMNMX.FTZ R24, R76, R75, !PT ;  /* 0x0000004b4c187209 */ /* 0x010fe20007810000 */
[----:B------:R-:W-:-:S04]  /*3ee0*/  FMUL.FTZ R76, R27, UR7 ;  /* 0x000000071b4c7c20 */ /* 0x000fc80008410000 */
[----:B------:R-:W4:Y:S02]  /*3ef0*/  SHFL.BFLY PT, R75, R24, 0x1, 0x1f ;  /* 0x0c201f00184b7f89 */ /* 0x000f2400000e0000 */
[----:B------:R-:W5:Y:S08]  /*3f00*/  MUFU.TANH R46, R46 ;  /* 0x0000002e002e7308 */ /* 0x000f700000002400 */
[----:B------:R-:W5:Y:S08]  /*3f10*/  MUFU.TANH R52, R52 ;  /* 0x0000003400347308 */ /* 0x000f700000002400 */
[----:B------:R-:W5:Y:S01]  /*3f20*/  MUFU.TANH R54, R54 ;  /* 0x0000003600367308 */ /* 0x000f620000002400 */
[----:B----4-:R-:W-:-:S07]  /*3f30*/  FMNMX.FTZ R75, R24, R75, !PT ;  /* 0x0000004b184b7209 */ /* 0x010fce0007810000 */
[----:B------:R-:W4:Y:S01]  /*3f40*/  MUFU.TANH R70, R70 ;  /* 0x0000004600467308 */ /* 0x000f220000002400 */
[C---:B------:R-:W-:Y:S01]  /*3f50*/  FSETP.NEU.FTZ.AND P2, PT, R75.reuse, -INF , PT ;  /* 0xff8000004b00780b */ /* 0x040fe20003f5d000 */
[----:B------:R-:W-:-:S06]  /*3f60*/  FMUL.FTZ R24, R75, R82 ;  /* 0x000000524b187220 */ /* 0x000fcc0000410000 */
[----:B------:R-:W4:Y:S01]  /*3f70*/  MUFU.TANH R68, R68 ;  /* 0x0000004400447308 */ /* 0x000f220000002400 */
[----:B------:R-:W-:Y:S02]  /*3f80*/  FSEL R24, R24, RZ, P2 ;  /* 0x000000ff18187208 */ /* 0x000fe40001000000 */
[----:B------:R-:W-:-:S03]  /*3f90*/  ISETP.GT.AND P2, PT, R60, RZ, PT ;  /* 0x000000ff3c00720c */ /* 0x000fc60003f44270 */
[-CC-:B------:R-:W-:Y:S01]  /*3fa0*/  FFMA.FTZ R26, R109, R82.reuse, -R24.reuse ;  /* 0x000000526d1a7223 */ /* 0x180fe20000010818 */
[----:B------:R-:W-:Y:S01]  /*3fb0*/  FSEL R35, R4, -INF , P2 ;  /* 0xff80000004237808 */ /* 0x000fe20001000000 */
[-CC-:B------:R-:W-:Y:S01]  /*3fc0*/  FFMA.FTZ R5, R113, R82.reuse, -R24.reuse ;  /* 0x0000005271057223 */ /* 0x180fe20000010818 */
[----:B------:R-:W-:Y:S01]  /*3fd0*/  FSEL R4, R3, -INF , P3 ;  /* 0xff80000003047808 */ /* 0x000fe20001800000 */
[-CC-:B------:R-:W-:Y:S01]  /*3fe0*/  FFMA.FTZ R28, R117, R82.reuse, -R24.reuse ;  /* 0x00000052751c7223 */ /* 0x180fe20000010818 */
[C---:B------:R-:W-:Y:S01]  /*3ff0*/  ISETP.GT.AND P2, PT, R60.reuse, 0x9, PT ;  /* 0x000000093c00780c */ /* 0x040fe20003f44270 */
        /* <DEDUP_REMOVED lines=14> */
[----:B------:R-:W4:Y:S01]  /*40e0*/  MUFU.TANH R74, R74 ;  /* 0x0000004a004a7308 */ /* 0x000f220000002400 */
[C---:B------:R-:W-:Y:S01]  /*40f0*/  ISETP.GT.AND P3, PT, R60.reuse, 0x18, PT ;  /* 0x000000183c00780c */ /* 0x040fe20003f64270 */
[-CC-:B------:R-:W-:Y:S01]  /*4100*/  FFMA.FTZ R34, R51, R82.reuse, -R24.reuse ;  /* 0x0000005233227223 */ /* 0x180fe20000010818 */
[----:B------:R-:W-:Y:S01]  /*4110*/  FSEL R101, R7, -INF , P2 ;  /* 0xff80000007657808 */ /* 0x000fe20001000000 */
[--C-:B------:R-:W-:Y:S01]  /*4120*/  FFMA.FTZ R7, R107, R82, -R24.reuse ;  /* 0x000000526b077223 */ /* 0x100fe20000010818 */
[----:B------:R-:W-:Y:S01]  /*4130*/  FMNMX.FTZ R32, R47, R32, !PT ;  /* 0x000000202f207209 */ /* 0x000fe20007810000 */
[-CC-:B------:R-:W-:Y:S01]  /*4140*/  FFMA.FTZ R51, R69, R82.reuse, -R24.reuse ;  /* 0x0000005245337223 */ /* 0x180fe20000010818 */
[C---:B------:R-:W-:Y:S01]  /*4150*/  ISETP.GT.AND P2, PT, R60.reuse, 0x19, PT ;  /* 0x000000193c00780c */ /* 0x040fe20003f44270 */
[----:B------:R-:W4:Y:S01]  /*4160*/  MUFU.TANH R72, R72 ;  /* 0x0000004800487308 */ /* 0x000f220000002400 */
        /* <DEDUP_REMOVED lines=16> */
[----:B------:R-:W-:Y:S01]  /*4270*/  ISETP.GT.AND P3, PT, R60, 0x28, PT ;  /* 0x000000283c00780c */ /* 0x000fe20003f64270 */
[----:B------:R-:W4:Y:S01]  /*4280*/  MUFU.TANH R78, R78 ;  /* 0x0000004e004e7308 */ /* 0x000f220000002400 */
[----:B------:R-:W-:Y:S01]  /*4290*/  FSEL R107, R12, -INF , P2 ;  /* 0xff8000000c6b7808 */ /* 0x000fe20001000000 */
[----:B------:R-:W-:Y:S01]  /*42a0*/  FFMA.FTZ R55, R55, R82, -R24 ;  /* 0x0000005237377223 */ /* 0x000fe20000010818 */
[----:B------:R-:W-:-:S02]  /*42b0*/  FMNMX.FTZ R32, R11, R32, !PT ;  /* 0x000000200b207209 */ /* 0x000fc40007810000 */
[C---:B------:R-:W-:Y:S02]  /*42c0*/  ISETP.GT.AND P2, PT, R60.reuse, 0x29, PT ;  /* 0x000000293c00780c */ /* 0x040fe40003f44270 */
[----:B------:R-:W-:Y:S01]  /*42d0*/  FSEL R13, R13, -INF , P3 ;  /* 0xff8000000d0d7808 */ /* 0x000fe20001800000 */
[----:B------:R-:W4:Y:S01]  /*42e0*/  MUFU.TANH R80, R80 ;  /* 0x0000005000507308 */ /* 0x000f220000002400 */
[----:B------:R-:W-:Y:S02]  /*42f0*/  FMNMX.FTZ R8, R107, R32, !PT ;  /* 0x000000206b087209 */ /* 0x000fe40007810000 */
[C---:B------:R-:W-:Y:S02]  /*4300*/  ISETP.GT.AND P3, PT, R60.reuse, 0x30, PT ;  /* 0x000000303c00780c */ /* 0x040fe40003f64270 */
[----:B------:R-:W-:Y:S02]  /*4310*/  FSEL R15, R15, -INF , P2 ;  /* 0xff8000000f0f7808 */ /* 0x000fe40001000000 */
[----:B------:R-:W-:Y:S01]  /*4320*/  FMNMX.FTZ R8, R13, R8, !PT ;  /* 0x000000080d087209 */ /* 0x000fe20007810000 */
[----:B------:R4:W-:Y:S01]  /*4330*/  MUFU.EX2 R32, R10 ;  /* 0x0000000a00207308 */ /* 0x0009e20000000800 */
[----:B------:R-:W-:-:S02]  /*4340*/  ISETP.GT.AND P2, PT, R60, 0x31, PT ;  /* 0x000000313c00780c */ /* 0x000fc40003f44270 */
[----:B------:R-:W-:Y:S01]  /*4350*/  FSEL R105, R20, -INF , P3 ;  /* 0xff80000014697808 */ /* 0x000fe20001800000 */
[--C-:B------:R-:W-:Y:S01]  /*4360*/  FFMA.FTZ R20, R103, R82, -R24.reuse ;  /* 0x0000005267147223 */ /* 0x100fe20000010818 */
[----:B------:R-:W-:Y:S02]  /*4370*/  FMNMX.FTZ R8, R15, R8, !PT ;  /* 0x000000080f087209 */ /* 0x000fe40007810000 */
[C---:B------:R-:W-:Y:S01]  /*4380*/  ISETP.GT.AND P3, PT, R60.reuse, 0x38, PT ;  /* 0x000000383c00780c */ /* 0x040fe20003f64270 */
[----:B------:R-:W-:Y:S01]  /*4390*/  MUFU.EX2 R26, R26 ;  /* 0x0000001a001a7308 */ /* 0x000fe20000000800 */
[----:B------:R-:W-:Y:S01]  /*43a0*/  FSEL R103, R21, -INF , P2 ;  /* 0xff80000015677808 */ /* 0x000fe20001000000 */
[----:B------:R-:W-:Y:S01]  /*43b0*/  FFMA.FTZ R21, R99, R82, -R24 ;  /* 0x0000005263157223 */ /* 0x000fe20000010818 */
[----:B------:R-:W-:Y:S02]  /*43c0*/  FMNMX.FTZ R8, R105, R8, !PT ;  /* 0x0000000869087209 */ /* 0x000fe40007810000 */
[----:B------:R-:W-:-:S02]  /*43d0*/  ISETP.GT.AND P2, PT, R60, 0x39, PT ;  /* 0x000000393c00780c */ /* 0x000fc40003f44270 */
[----:B------:R-:W-:Y:S01]  /*43e0*/  FSEL R111, R66, -INF , P3 ;  /* 0xff800000426f7808 */ /* 0x000fe20001800000 */
[----:B------:R-:W4:Y:S01]  /*43f0*/  MUFU.EX2 R27, R27 ;  /* 0x0000001b001b7308 */ /* 0x000f220000000800 */
[----:B------:R-:W-:Y:S02]  /*4400*/  FMNMX.FTZ R8, R103, R8, !PT ;  /* 0x0000000867087209 */ /* 0x000fe40007810000 */
[C---:B------:R-:W-:Y:S02]  /*4410*/  ISETP.GT.AND P3, PT, R60.reuse, 0x40, PT ;  /* 0x000000403c00780c */ /* 0x040fe40003f64270 */
[----:B------:R-:W-:Y:S02]  /*4420*/  FSEL R67, R67, -INF , P2 ;  /* 0xff80000043437808 */ /* 0x000fe40001000000 */
[----:B------:R-:W-:Y:S01]  /*4430*/  FMNMX.FTZ R8, R111, R8, !PT ;  /* 0x000000086f087209 */ /* 0x000fe20007810000 */
[----:B------:R-:W-:Y:S01]  /*4440*/  MUFU.EX2 R28, R28 ;  /* 0x0000001c001c7308 */ /* 0x000fe20000000800 */
[----:B------:R-:W-:-:S02]  /*4450*/  ISETP.GT.AND P2, PT, R60, 0x41, PT ;  /* 0x000000413c00780c */ /* 0x000fc40003f44270 */
[----:B------:R-:W-:Y:S01]  /*4460*/  FSEL R99, R56, -INF , P3 ;  /* 0xff80000038637808 */ /* 0x000fe20001800000 */
[----:B------:R-:W-:Y:S01]  /*4470*/  FFMA.FTZ R56, R97, R82, -R24 ;  /* 0x0000005261387223 */ /* 0x000fe20000010818 */
[----:B------:R-:W-:Y:S02]  /*4480*/  FMNMX.FTZ R8, R67, R8, !PT ;  /* 0x0000000843087209 */ /* 0x000fe40007810000 */
[C---:B------:R-:W-:Y:S01]  /*4490*/  ISETP.GT.AND P3, PT, R60.reuse, 0x48, PT ;  /* 0x000000483c00780c */ /* 0x040fe20003f64270 */
[----:B------:R-:W-:Y:S01]  /*44a0*/  MUFU.EX2 R31, R31 ;  /* 0x0000001f001f7308 */ /* 0x000fe20000000800 */
[----:B------:R-:W-:Y:S02]  /*44b0*/  FSEL R57, R57, -INF , P2 ;  /* 0xff80000039397808 */ /* 0x000fe40001000000 */
[----:B------:R-:W-:Y:S02]  /*44c0*/  FMNMX.FTZ R8, R99, R8, !PT ;  /* 0x0000000863087209 */ /* 0x000fe40007810000 */
[----:B------:R-:W-:-:S02]  /*44d0*/  ISETP.GT.AND P2, PT, R60, 0x49, PT ;  /* 0x000000493c00780c */ /* 0x000fc40003f44270 */
[----:B------:R-:W-:Y:S01]  /*44e0*/  FSEL R113, R58, -INF , P3 ;  /* 0xff8000003a717808 */ /* 0x000fe20001800000 */
[----:B------:R-:W-:Y:S01]  /*44f0*/  MUFU.EX2 R30, R30 ;  /* 0x0000001e001e7308 */ /* 0x000fe20000000800 */
[----:B------:R-:W-:Y:S02]  /*4500*/  FMNMX.FTZ R8, R57, R8, !PT ;  /* 0x0000000839087209 */ /* 0x000fe40007810000 */
[C---:B------:R-:W-:Y:S02]  /*4510*/  ISETP.GT.AND P3, PT, R60.reuse, 0x50, PT ;  /* 0x000000503c00780c */ /* 0x040fe40003f64270 */
[----:B------:R-:W-:Y:S02]  /*4520*/  FSEL R117, R59, -INF , P2 ;  /* 0xff8000003b757808 */ /* 0x000fe40001000000 */
[----:B------:R-:W-:Y:S01]  /*4530*/  FMNMX.FTZ R8, R113, R8, !PT ;  /* 0x0000000871087209 */ /* 0x000fe20007810000 */
[----:B------:R-:W-:Y:S01]  /*4540*/  MUFU.EX2 R3, R3 ;  /* 0x0000000300037308 */ /* 0x000fe20000000800 */
[----:B------:R-:W-:-:S02]  /*4550*/  ISETP.GT.AND P2, PT, R60, 0x51, PT ;  /* 0x000000513c00780c */ /* 0x000fc40003f44270 */
[----:B---3--:R-:W-:Y:S01]  /*4560*/  FSEL R59, R48, -INF , P3 ;  /* 0xff800000303b7808 */ /* 0x008fe20001800000 */
[--C-:B------:R-:W-:Y:S01]  /*4570*/  FFMA.FTZ R48, R77, R82, -R24.reuse ;  /* 0x000000524d307223 */ /* 0x100fe20000010818 */
[----:B------:R-:W-:Y:S02]  /*4580*/  FMNMX.FTZ R8, R117, R8, !PT ;  /* 0x0000000875087209 */ /* 0x000fe40007810000 */
[C---:B------:R-:W-:Y:S01]  /*4590*/  ISETP.GT.AND P3, PT, R60.reuse, 0x58, PT ;  /* 0x000000583c00780c */ /* 0x040fe20003f64270 */
[----:B------:R-:W-:Y:S01]  /*45a0*/  MUFU.EX2 R5, R5 ;  /* 0x0000000500057308 */ /* 0x000fe20000000800 */
[----:B-1----:R-:W-:Y:S01]  /*45b0*/  FSEL R119, R49, -INF , P2 ;  /* 0xff80000031777808 */ /* 0x002fe20001000000 */
[----:B------:R-:W-:Y:S01]  /*45c0*/  FFMA.FTZ R49, R61, R82, -R24 ;  /* 0x000000523d317223 */ /* 0x000fe20000010818 */
[----:B------:R-:W-:Y:S02]  /*45d0*/  FMNMX.FTZ R8, R59, R8, !PT ;  /* 0x000000083b087209 */ /* 0x000fe40007810000 */
[----:B------:R-:W-:-:S02]  /*45e0*/  ISETP.GT.AND P2, PT, R60, 0x59, PT ;  /* 0x000000593c00780c */ /* 0x000fc40003f44270 */
[----:B--2---:R-:W-:Y:S01]  /*45f0*/  FSEL R53, R40, -INF , P3 ;  /* 0xff80000028357808 */ /* 0x004fe20001800000 */
[--C-:B------:R-:W-:Y:S01]  /*4600*/  FFMA.FTZ R40, R79, R82, -R24.reuse ;  /* 0x000000524f287223 */ /* 0x100fe20000010818 */
[----:B------:R-:W-:Y:S01]  /*4610*/  FMNMX.FTZ R8, R119, R8, !PT ;  /* 0x0000000877087209 */ /* 0x000fe20007810000 */
[----:B------:R-:W-:Y:S01]  /*4620*/  MUFU.EX2 R6, R6 ;  /* 0x0000000600067308 */ /* 0x000fe20000000800 */
[----:B------:R-:W-:Y:S02]  /*4630*/  ISETP.GT.AND P3, PT, R60, 0x60, PT ;  /* 0x000000603c00780c */ /* 0x000fe40003f64270 */
[----:B-----5:R-:W-:Y:S01]  /*4640*/  FSEL R115, R44, -INF , P2 ;  /* 0xff8000002c737808 */ /* 0x020fe20001000000 */
        /* <DEDUP_REMOVED lines=8> */
[----:B------:R-:W-:Y:S01]  /*46d0*/  FFMA.FTZ R73, R85, R82, -R24 ;  /* 0x0000005255497223 */ /* 0x000fe20000010818 */
[----:B------:R-:W-:-:S02]  /*46e0*/  ISETP.GT.AND P3, PT, R60, 0x68, PT ;  /* 0x000000683c00780c */ /* 0x000fc40003f64270 */
[----:B------:R-:W-:Y:S01]  /*46f0*/  FSEL R63, R50, -INF , P2 ;  /* 0xff800000323f7808 */ /* 0x000fe20001000000 */
[--C-:B------:R-:W-:Y:S01]  /*4700*/  FFMA.FTZ R50, R89, R82, -R24.reuse ;  /* 0x0000005259327223 */ /* 0x100fe20000010818 */
[----:B------:R-:W-:Y:S01]  /*4710*/  FMNMX.FTZ R8, R121, R8, !PT ;  /* 0x0000000879087209 */ /* 0x000fe20007810000 */
[----:B------:R-:W-:Y:S01]  /*4720*/  MUFU.EX2 R20, R20 ;  /* 0x0000001400147308 */ /* 0x000fe20000000800 */
[----:B------:R-:W-:Y:S02]  /*4730*/  ISETP.GT.AND P2, PT, R60, 0x69, PT ;  /* 0x000000693c00780c */ /* 0x000fe40003f44270 */
[----:B------:R-:W-:Y:S01]  /*4740*/  FSEL R123, R46, -INF , P3 ;  /* 0xff8000002e7b7808 */ /* 0x000fe20001800000 */
[--C-:B------:R-:W-:Y:S01]  /*4750*/  FFMA.FTZ R46, R25, R82, -R24.reuse ;  /* 0x00000052192e7223 */ /* 0x100fe20000010818 */
[----:B------:R-:W-:Y:S02]  /*4760*/  FMNMX.FTZ R8, R63, R8, !PT ;  /* 0x000000083f087209 */ /* 0x000fe40007810000 */
[----:B------:R-:W-:Y:S01]  /*4770*/  ISETP.GT.AND P3, PT, R60, 0x70, PT ;  /* 0x000000703c00780c */ /* 0x000fe20003f64270 */
[----:B------:R-:W-:Y:S01]  /*4780*/  MUFU.EX2 R21, R21 ;  /* 0x0000001500157308 */ /* 0x000fe20000000800 */
[----:B------:R-:W-:Y:S01]  /*4790*/  FSEL R61, R52, -INF , P2 ;  /* 0xff800000343d7808 */ /* 0x000fe20001000000 */
[----:B------:R-:W-:Y:S01]  /*47a0*/  FFMA.FTZ R52, R29, R82, -R24 ;  /* 0x000000521d347223 */ /* 0x000fe20000010818 */
[----:B------:R-:W-:-:S02]  /*47b0*/  FMNMX.FTZ R8, R123, R8, !PT ;  /* 0x000000087b087209 */ /* 0x000fc40007810000 */
[----:B------:R-:W-:Y:S02]  /*47c0*/  ISETP.GT.AND P2, PT, R60, 0x71, PT ;  /* 0x000000713c00780c */ /* 0x000fe40003f44270 */
[----:B------:R-:W-:Y:S01]  /*47d0*/  FSEL R125, R54, -INF , P3 ;  /* 0xff800000367d7808 */ /* 0x000fe20001800000 */
[----:B------:R-:W-:Y:S01]  /*47e0*/  FFMA.FTZ R54, R93, R82, -R24 ;  /* 0x000000525d367223 */ /* 0x000fe20000010818 */
[----:B------:R-:W-:Y:S01]  /*47f0*/  FMNMX.FTZ R8, R61, R8, !PT ;  /* 0x000000083d087209 */ /* 0x000fe20007810000 */
[----:B------:R-:W-:Y:S01]  /*4800*/  MUFU.EX2 R34, R34 ;  /* 0x0000002200227308 */ /* 0x000fe20000000800 */
[----:B------:R-:W-:Y:S02]  /*4810*/  ISETP.GT.AND P3, PT, R60, 0x78, PT ;  /* 0x000000783c00780c */ /* 0x000fe40003f64270 */
[----:B----4-:R-:W-:Y:S02]  /*4820*/  FSEL R79, R70, -INF , P2 ;  /* 0xff800000464f7808 */ /* 0x010fe40001000000 */
[----:B------:R-:W-:-:S02]  /*4830*/  FMNMX.FTZ R8, R125, R8, !PT ;  /* 0x000000087d087209 */ /* 0x000fc40007810000 */
[----:B------:R-:W-:Y:S01]  /*4840*/  ISETP.GT.AND P2, PT, R60, 0x79, PT ;  /* 0x000000793c00780c */ /* 0x000fe20003f44270 */
[----:B------:R-:W-:Y:S01]  /*4850*/  MUFU.EX2 R41, R41 ;  /* 0x0000002900297308 */ /* 0x000fe20000000800 */
[----:B------:R-:W-:Y:S02]  /*4860*/  FSEL R127, R68, -INF , P3 ;  /* 0xff800000447f7808 */ /* 0x000fe40001800000 */
[----:B------:R-:W-:Y:S02]  /*4870*/  FMNMX.FTZ R8, R79, R8, !PT ;  /* 0x000000084f087209 */ /* 0x000fe40007810000 */
[----:B------:R-:W-:Y:S02]  /*4880*/  ISETP.GT.AND P3, PT, R60, 0x80, PT ;  /* 0x000000803c00780c */ /* 0x000fe40003f64270 */
[----:B------:R-:W-:Y:S01]  /*4890*/  FSEL R129, R74, -INF , P2 ;  /* 0xff8000004a817808 */ /* 0x000fe20001000000 */
[----:B------:R-:W-:Y:S01]  /*48a0*/  MUFU.EX2 R36, R36 ;  /* 0x0000002400247308 */ /* 0x000fe20000000800 */
[----:B------:R-:W-:-:S02]  /*48b0*/  FMNMX.FTZ R8, R127, R8, !PT ;  /* 0x000000087f087209 */ /* 0x000fc40007810000 */
[----:B------:R-:W-:Y:S02]  /*48c0*/  ISETP.GT.AND P2, PT, R60, 0x81, PT ;  /* 0x000000813c00780c */ /* 0x000fe40003f44270 */
[----:B------:R-:W-:Y:S02]  /*48d0*/  FSEL R131, R72, -INF , P3 ;  /* 0xff80000048837808 */ /* 0x000fe40001800000 */
[----:B------:R-:W-:Y:S01]  /*48e0*/  FMNMX.FTZ R8, R129, R8, !PT ;  /* 0x0000000881087209 */ /* 0x000fe20007810000 */
[----:B------:R-:W-:Y:S01]  /*48f0*/  MUFU.EX2 R45, R45 ;  /* 0x0000002d002d7308 */ /* 0x000fe20000000800 */
[----:B------:R-:W-:Y:S02]  /*4900*/  ISETP.GT.AND P3, PT, R60, 0x88, PT ;  /* 0x000000883c00780c */ /* 0x000fe40003f64270 */
[----:B------:R-:W-:Y:S02]  /*4910*/  FSEL R133, R76, -INF , P2 ;  /* 0xff8000004c857808 */ /* 0x000fe40001000000 */
[----:B------:R-:W-:-:S02]  /*4920*/  FMNMX.FTZ R8, R131, R8, !PT ;  /* 0x0000000883087209 */ /* 0x000fc40007810000 */
[----:B------:R-:W-:Y:S01]  /*4930*/  ISETP.GT.AND P2, PT, R60, 0x89, PT ;  /* 0x000000893c00780c */ /* 0x000fe20003f44270 */
[----:B------:R-:W-:Y:S01]  /*4940*/  MUFU.EX2 R38, R38 ;  /* 0x0000002600267308 */ /* 0x000fe20000000800 */
[----:B------:R-:W-:Y:S02]  /*4950*/  FSEL R135, R78, -INF , P3 ;  /* 0xff8000004e877808 */ /* 0x000fe40001800000 */
[----:B------:R-:W-:Y:S02]  /*4960*/  FMNMX.FTZ R8, R133, R8, !PT ;  /* 0x0000000885087209 */ /* 0x000fe40007810000 */
[----:B------:R-:W-:Y:S02]  /*4970*/  FSEL R137, R80, -INF , P2 ;  /* 0xff80000050897808 */ /* 0x000fe40001000000 */
        /* <DEDUP_REMOVED lines=8> */
[----:B------:R-:W-:Y:S01]  /*4a00*/  FFMA.FTZ R77, R87, R82, -R24 ;  /* 0x00000052574d7223 */ /* 0x000fe20000010818 */
[----:B------:R-:W-:-:S05]  /*4a10*/  F2FP.F16.F32.PACK_AB R8, R27, R26 ;  /* 0x0000001a1b08723e */ /* 0x000fca00000000ff */
        /* <DEDUP_REMOVED lines=14> */
[-CC-:B------:R-:W-:Y:S01]  /*4b00*/  FFMA.FTZ R25, R9, R82.reuse, -R12.reuse ;  /* 0x0000005209197223 */ /* 0x180fe2000001080c */
[-C--:B------:R-:W-:Y:S01]  /*4b10*/  FFMA.FTZ R43, R43, R82.reuse, -R12 ;  /* 0x000000522b2b7223 */ /* 0x080fe2000001080c */
[----:B------:R-:W-:Y:S01]  /*4b20*/  SHF.R.U32.HI R9, RZ, 0x1f, R14 ;  /* 0x0000001fff097819 */ /* 0x000fe2000001160e */
[-CC-:B------:R-:W-:Y:S01]  /*4b30*/  FFMA.FTZ R24, R47, R82.reuse, -R12.reuse ;  /* 0x000000522f187223 */ /* 0x180fe2000001080c */
[----:B------:R1:W-:Y:S01]  /*4b40*/  MUFU.EX2 R72, R35 ;  /* 0x0000002300487308 */ /* 0x0003e20000000800 */
[-CC-:B------:R-:W-:Y:S01]  /*4b50*/  FFMA.FTZ R29, R101, R82.reuse, -R12.reuse ;  /* 0x00000052651d7223 */ /* 0x180fe2000001080c */
[----:B------:R-:W-:Y:S01]  /*4b60*/  LEA.HI.SX32 R9, R14, R9, 0x1b ;  /* 0x000000090e097211 */ /* 0x000fe200078fdaff */
[-CC-:B------:R-:W-:Y:S01]  /*4b70*/  FFMA.FTZ R58, R109, R82.reuse, -R12.reuse ;  /* 0x000000526d3a7223 */ /* 0x180fe2000001080c */
[-CC-:B------:R-:W-:Y:S01]  /*4b80*/  FFMA.FTZ R62, R15, R82.reuse, -R12.reuse ;  /* 0x000000520f3e7223 */ /* 0x180fe2000001080c */
[-CC-:B------:R-:W-:Y:S01]  /*4b90*/  FFMA.FTZ R60, R107, R82.reuse, -R12.reuse ;  /* 0x000000526b3c7223 */ /* 0x180fe2000001080c */
[-CC-:B------:R-:W-:Y:S01]  /*4ba0*/  FFMA.FTZ R66, R103, R82.reuse, -R12.reuse ;  /* 0x0000005267427223 */ /* 0x180fe2000001080c */
[-CC-:B------:R-:W-:Y:S01]  /*4bb0*/  FFMA.FTZ R68, R111, R82.reuse, -R12.reuse ;  /* 0x000000526f447223 */ /* 0x180fe2000001080c */
[----:B------:R2:W3:Y:S01]  /*4bc0*/  MUFU.EX2 R85, R4 ;  /* 0x0000000400557308 */ /* 0x0004e20000000800 */
[----:B-1----:R-:W-:Y:S01]  /*4bd0*/  FFMA.FTZ R35, R11, R82, -R12 ;  /* 0x000000520b237223 */ /* 0x002fe2000001080c */
[----:B------:R-:W-:-:S02]  /*4be0*/  VIADD R11, R64, 0xfffffffe ;  /* 0xfffffffe400b7836 */ /* 0x000fc40000000000 */
[-CC-:B------:R-:W-:Y:S01]  /*4bf0*/  FFMA.FTZ R67, R67, R82.reuse, -R12.reuse ;  /* 0x0000005243437223 */ /* 0x180fe2000001080c */
[-CC-:B------:R-:W-:Y:S01]  /*4c00*/  FFMA.FTZ R47, R99, R82.reuse, -R12.reuse ;  /* 0x00000052632f7223 */ /* 0x180fe2000001080c */
[-CC-:B------:R-:W-:Y:S01]  /*4c10*/  FFMA.FTZ R70, R57, R82.reuse, -R12.reuse ;  /* 0x0000005239467223 */ /* 0x180fe2000001080c */
[-CC-:B------:R-:W-:Y:S01]  /*4c20*/  FFMA.FTZ R57, R113, R82.reuse, -R12.reuse ;  /* 0x0000005271397223 */ /* 0x180fe2000001080c */
[----:B------:R-:W-:Y:S01]  /*4c30*/  R2UR UR61, R11 ;  /* 0x000000000b3d72ca */ /* 0x000fe200000e0000 */
[----:B------:R1:W4:Y:S01]  /*4c40*/  MUFU.EX2 R74, R39 ;  /* 0x00000027004a7308 */ /* 0x0003220000000800 */
[----:B--2---:R-:W-:Y:S02]  /*4c50*/  @!P1 VIADD R4, R0, 0x31c40 ;  /* 0x00031c4000049836 */ /* 0x004fe40000000000 */
[-CC-:B------:R-:W-:Y:S01]  /*4c60*/  FFMA.FTZ R117, R117, R82.reuse, -R12.reuse ;  /* 0x0000005275757223 */ /* 0x180fe2000001080c */
[-CC-:B------:R-:W-:Y:S01]  /*4c70*/  FFMA.FTZ R59, R59, R82.reuse, -R12.reuse ;  /* 0x000000523b3b7223 */ /* 0x180fe2000001080c */
[-CC-:B------:R-:W-:Y:S01]  /*4c80*/  FFMA.FTZ R64, R119, R82.reuse, -R12.reuse ;  /* 0x0000005277407223 */ /* 0x180fe2000001080c */
[-C--:B------:R-:W-:Y:S01]  /*4c90*/  FFMA.FTZ R53, R53, R82.reuse, -R12 ;  /* 0x0000005235357223 */ /* 0x080fe2000001080c */
[----:B------:R-:W-:Y:S01]  /*4ca0*/  @!P1 PRMT R4, RZ, 0x654, R4 ;  /* 0x00000654ff049816 */ /* 0x000fe20000000004 */
[-CC-:B------:R-:W-:Y:S01]  /*4cb0*/  FFMA.FTZ R121, R121, R82.reuse, -R12.reuse ;  /* 0x0000005279797223 */ /* 0x180fe2000001080c */
[----:B------:R2:W5:Y:S01]  /*4cc0*/  MUFU.EX2 R87, R43 ;  /* 0x0000002b00577308 */ /* 0x0005620000000800 */
[-CC-:B-1----:R-:W-:Y:S01]  /*4cd0*/  FFMA.FTZ R39, R13, R82.reuse, -R12.reuse ;  /* 0x000000520d277223 */ /* 0x182fe2000001080c */
[----:B------:R1:W-:Y:S01]  /*4ce0*/  @!P1 SYNCS.ARRIVE.TRANS64.RED.A1T0 RZ, [R4+URZ], RZ ;  /* 0x000000ff04ff99a7 */ /* 0x0003e2000810043f */
[-CC-:B------:R-:W-:Y:S01]  /*4cf0*/  FFMA.FTZ R123, R123, R82.reuse, -R12.reuse ;  /* 0x000000527b7b7223 */ /* 0x180fe2000001080c */
[-CC-:B------:R-:W-:Y:S01]  /*4d00*/  FFMA.FTZ R125, R125, R82.reuse, -R12.reuse ;  /* 0x000000527d7d7223 */ /* 0x180fe2000001080c */
[-CC-:B------:R-:W-:Y:S01]  /*4d10*/  FFMA.FTZ R79, R79, R82.reuse, -R12.reuse ;  /* 0x000000524f4f7223 */ /* 0x180fe2000001080c */
[-CC-:B------:R-:W-:Y:S01]  /*4d20*/  FFMA.FTZ R127, R127, R82.reuse, -R12.reuse ;  /* 0x000000527f7f7223 */ /* 0x180fe2000001080c */
[-CC-:B------:R-:W-:Y:S01]  /*4d30*/  FFMA.FTZ R129, R129, R82.reuse, -R12.reuse ;  /* 0x0000005281817223 */ /* 0x180fe2000001080c */
[----:B------:R-:W5:Y:S01]  /*4d40*/  MUFU.EX2 R24, R24 ;  /* 0x0000001800187308 */ /* 0x000f620000000800 */
[-CC-:B--2---:R-:W-:Y:S01]  /*4d50*/  FFMA.FTZ R43, R105, R82.reuse, -R12.reuse ;  /* 0x00000052692b7223 */ /* 0x184fe2000001080c */
[----:B-1----:R-:W-:Y:S01]  /*4d60*/  VIMNMX R4, RZ, R9, !PT ;  /* 0x00000009ff047248 */ /* 0x002fe20007fe0100 */
[----:B------:R-:W-:Y:S01]  /*4d70*/  FADD.FTZ R9, R26, R27 ;  /* 0x0000001b1a097221 */ /* 0x000fe20000010000 */
[-CC-:B------:R-:W-:Y:S01]  /*4d80*/  FFMA.FTZ R26, R61, R82.reuse, -R12.reuse ;  /* 0x000000523d1a7223 */ /* 0x180fe2000001080c */
[----:B------:R-:W-:Y:S01]  /*4d90*/  FFMA.FTZ R131, R131, R82, -R12 ;  /* 0x0000005283837223 */ /* 0x000fe2000001080c */
[----:B------:R-:W-:Y:S01]  /*4da0*/  ISETP.GE.AND P2, PT, R11, R4, PT ;  /* 0x000000040b00720c */ /* 0x000fe20003f46270 */
[----:B---3--:R-:W-:Y:S01]  /*4db0*/  FADD.FTZ R11, R72, R85 ;  /* 0x00000055480b7221 */ /* 0x008fe20000010000 */
[----:B------:R-:W1:Y:S01]  /*4dc0*/  MUFU.EX2 R29, R29 ;  /* 0x0000001d001d7308 */ /* 0x000e620000000800 */
[----:B------:R-:W-:Y:S01]  /*4dd0*/  FADD.FTZ R10, R28, R9 ;  /* 0x000000091c0a7221 */ /* 0x000fe20000010000 */
[----:B------:R-:W-:Y:S01]  /*4de0*/  F2FP.F16.F32.PACK_AB R9, R85, R72 ;  /* 0x000000485509723e */ /* 0x000fe200000000ff */
[----:B----4-:R-:W-:Y:S01]  /*4df0*/  FADD.FTZ R14, R74, R11 ;  /* 0x0000000b4a0e7221 */ /* 0x010fe20000010000 */
[----:B-----5:R-:W-:Y:S01]  /*4e00*/  F2FP.F16.F32.PACK_AB R11, R87, R74 ;  /* 0x0000004a570b723e */ /* 0x020fe200000000ff */
[C---:B------:R-:W-:Y:S01]  /*4e10*/  FADD.FTZ R13, R31.reuse, R10 ;  /* 0x0000000a1f0d7221 */ /* 0x040fe20000010000 */
[----:B------:R-:W-:Y:S01]  /*4e20*/  F2FP.F16.F32.PACK_AB R10, R31, R28 ;  /* 0x0000001c1f0a723e */ /* 0x000fe200000000ff */
[----:B------:R-:W-:Y:S01]  /*4e30*/  FADD.FTZ R15, R87, R14 ;  /* 0x0000000e570f7221 */ /* 0x000fe20000010000 */
[----:B------:R-:W2:Y:S01]  /*4e40*/  MUFU.EX2 R25, R25 ;  /* 0x0000001900197308 */ /* 0x000ea20000000800 */
[----:B------:R-:W-:Y:S01]  /*4e50*/  FADD.FTZ R14, R30, R13 ;  /* 0x0000000d1e0e7221 */ /* 0x000fe20000010000 */
[-CC-:B------:R-:W-:Y:S01]  /*4e60*/  FFMA.FTZ R72, R115, R82.reuse, -R12.reuse ;  /* 0x0000005273487223 */ /* 0x180fe2000001080c */
[----:B------:R-:W-:Y:S01]  /*4e70*/  FADD.FTZ R28, R24, R15 ;  /* 0x0000000f181c7221 */ /* 0x000fe20000010000 */
[-C--:B------:R-:W-:Y:S01]  /*4e80*/  FFMA.FTZ R74, R63, R82.reuse, -R12 ;  /* 0x000000523f4a7223 */ /* 0x080fe2000001080c */
[----:B------:R-:W-:Y:S01]  /*4e90*/  FADD.FTZ R14, R3, R14 ;  /* 0x0000000e030e7221 */ /* 0x000fe20000010000 */
[-CC-:B------:R-:W-:Y:S01]  /*4ea0*/  FFMA.FTZ R133, R133, R82.reuse, -R12.reuse ;  /* 0x0000005285857223 */ /* 0x180fe2000001080c */
[-C--:B------:R-:W-:Y:S01]  /*4eb0*/  FFMA.FTZ R135, R135, R82.reuse, -R12 ;  /* 0x0000005287877223 */ /* 0x080fe2000001080c */
[----:B------:R-:W3:Y:S01]  /*4ec0*/  MUFU.EX2 R58, R58 ;  /* 0x0000003a003a7308 */ /* 0x000ee20000000800 */
[----:B-1----:R-:W-:Y:S01]  /*4ed0*/  FADD.FTZ R28, R29, R28 ;  /* 0x0000001c1d1c7221 */ /* 0x002fe20000010000 */
[----:B------:R-:W-:Y:S01]  /*4ee0*/  FADD.FTZ R13, R5, R14 ;  /* 0x0000000e050d7221 */ /* 0x000fe20000010000 */
[----:B------:R-:W-:Y:S01]  /*4ef0*/  FFMA.FTZ R137, R137, R82, -R12 ;  /* 0x0000005289897223 */ /* 0x000fe2000001080c */
[----:B------:R-:W-:Y:S01]  /*4f00*/  F2FP.F16.F32.PACK_AB R12, R3, R30 ;  /* 0x0000001e030c723e */ /* 0x000fe200000000ff */
[----:B------:R1:W-:Y:S01]  /*4f10*/  STSM.16.M88.4 [R22+0x24300], R8 ;  /* 0x0243000816007844 */ /* 0x0003e20000000200 */
[----:B------:R-:W-:Y:S01]  /*4f20*/  FADD.FTZ R14, R6, R13 ;  /* 0x0000000d060e7221 */ /* 0x000fe20000010000 */
[----:B------:R-:W-:Y:S01]  /*4f30*/  IMAD.MOV.U32 R63, RZ, RZ, R71 ;  /* 0x000000ffff3f7224 */ /* 0x000fe200078e0047 */
[----:B------:R-:W4:Y:S01]  /*4f40*/  MUFU.EX2 R35, R35 ;  /* 0x0000002300237308 */ /* 0x000f220000000800 */
[----:B--2---:R-:W-:Y:S01]  /*4f50*/  FADD.FTZ R15, R25, R28 ;  /* 0x0000001c190f7221 */ /* 0x004fe20000010000 */
[----:B------:R-:W-:-:S04]  /*4f60*/  FADD.FTZ R13, R7, R14 ;  /* 0x0000000e070d7221 */ /* 0x000fc80000010000 */
[----:B------:R-:W-:Y:S02]  /*4f70*/  FADD.FTZ R13, R32, R13 ;  /* 0x0000000d200d7221 */ /* 0x000fe40000010000 */
[----:B------:R-:W2:Y:S01]  /*4f80*/  MUFU.EX2 R60, R60 ;  /* 0x0000003c003c7308 */ /* 0x000ea20000000800 */
[----:B---3--:R-:W-:Y:S01]  /*4f90*/  FADD.FTZ R28, R58, R15 ;  /* 0x0000000f3a1c7221 */ /* 0x008fe20000010000 */
[----:B-1----:R-:W-:-:S06]  /*4fa0*/  F2FP.F16.F32.PACK_AB R8, R32, R7 ;  /* 0x000000072008723e */ /* 0x002fcc00000000ff */
[----:B------:R-:W1:Y:S01]  /*4fb0*/  MUFU.EX2 R39, R39 ;  /* 0x0000002700277308 */ /* 0x000e620000000800 */
[----:B----4-:R-:W-:Y:S01]  /*4fc0*/  FADD.FTZ R15, R35, R28 ;  /* 0x0000001c230f7221 */ /* 0x010fe20000010000 */
[----:B------:R-:W-:-:S06]  /*4fd0*/  FADD.FTZ R28, R20, R13 ;  /* 0x0000000d141c7221 */ /* 0x000fcc0000010000 */
[----:B------:R-:W3:Y:S01]  /*4fe0*/  MUFU.EX2 R62, R62 ;  /* 0x0000003e003e7308 */ /* 0x000ee20000000800 */
[C---:B--2---:R-:W-:Y:S01]  /*4ff0*/  FADD.FTZ R14, R60.reuse, R15 ;  /* 0x0000000f3c0e7221 */ /* 0x044fe20000010000 */
[----:B------:R-:W-:Y:S01]  /*5000*/  FADD.FTZ R15, R21, R28 ;  /* 0x0000001c150f7221 */ /* 0x000fe20000010000 */
[----:B------:R-:W-:Y:S01]  /*5010*/  F2FP.F16.F32.PACK_AB R9, R60, R35 ;  /* 0x000000233c09723e */ /* 0x000fe200000000ff */
[----:B------:R-:W-:Y:S02]  /*5020*/  IMAD.MOV.U32 R60, RZ, RZ, R71 ;  /* 0x000000ffff3c7224 */ /* 0x000fe400078e0047 */
[----:B------:R-:W-:Y:S01]  /*5030*/  FADD.FTZ R28, R34, R15 ;  /* 0x0000000f221c7221 */ /* 0x000fe20000010000 */
[----:B------:R-:W-:Y:S01]  /*5040*/  IMAD.MOV.U32 R35, RZ, RZ, R71 ;  /* 0x000000ffff237224 */ /* 0x000fe200078e0047 */
[----:B------:R-:W2:Y:S01]  /*5050*/  MUFU.EX2 R43, R43 ;  /* 0x0000002b002b7308 */ /* 0x000ea20000000800 */
[----:B-1----:R-:W-:Y:S01]  /*5060*/  FADD.FTZ R13, R39, R14 ;  /* 0x0000000e270d7221 */ /* 0x002fe20000010000 */
[----:B------:R-:W-:-:S04]  /*5070*/  FADD.FTZ R15, R41, R28 ;  /* 0x0000001c290f7221 */ /* 0x000fc80000010000 */
[----:B------:R-:W-:Y:S01]  /*5080*/  FADD.FTZ R10, R36, R15 ;  /* 0x0000000f240a7221 */ /* 0x000fe20000010000 */
[----:B------:R-:W-:Y:S01]  /*5090*/  F2FP.F16.F32.PACK_AB R15, R58, R25 ;  /* 0x000000193a0f723e */ /* 0x000fe200000000ff */
[----:B------:R-:W1:Y:S01]  /*50a0*/  MUFU.EX2 R66, R66 ;  /* 0x0000004200427308 */ /* 0x000e620000000800 */
[C---:B---3--:R-:W-:Y:S01]  /*50b0*/  FADD.FTZ R14, R62.reuse, R13 ;  /* 0x0000000d3e0e7221 */ /* 0x048fe20000010000 */
[----:B------:R-:W-:Y:S01]  /*50c0*/  F2FP.F16.F32.PACK_AB R13, R29, R24 ;  /* 0x000000181d0d723e */ /* 0x000fe200000000ff */
[--C-:B------:R-:W-:Y:S01]  /*50d0*/  IMAD.MOV.U32 R58, RZ, RZ, R71.reuse ;  /* 0x000000ffff3a7224 */ /* 0x100fe200078e0047 */
[----:B------:R-:W-:Y:S01]  /*50e0*/  F2FP.F16.F32.PACK_AB R11, R62, R39 ;  /* 0x000000273e0b723e */ /* 0x000fe200000000ff */
[--C-:B------:R-:W-:Y:S02]  /*50f0*/  IMAD.MOV.U32 R62, RZ, RZ, R71.reuse ;  /* 0x000000ffff3e7224 */ /* 0x100fe400078e0047 */
[----:B------:R-:W-:Y:S01]  /*5100*/  IMAD.MOV.U32 R39, RZ, RZ, R71 ;  /* 0x000000ffff277224 */ /* 0x000fe200078e0047 */
[----:B------:R-:W3:Y:S01]  /*5110*/  MUFU.EX2 R68, R68 ;  /* 0x0000004400447308 */ /* 0x000ee20000000800 */
[----:B--2---:R-:W-:Y:S01]  /*5120*/  FADD.FTZ R3, R43, R14 ;  /* 0x0000000e2b037221 */ /* 0x004fe20000010000 */
[----:B------:R-:W-:-:S05]  /*5130*/  F2FP.F16.F32.PACK_AB R14, R6, R5 ;  /* 0x00000005060e723e */ /* 0x000fca00000000ff */
[----:B------:R-:W-:Y:S01]  /*5140*/  STSM.16.M88.4 [R22+0x25b00], R12 ;  /* 0x025b000c16007844 */ /* 0x000fe20000000200 */
[----:B------:R-:W2:Y:S01]  /*5150*/  MUFU.EX2 R67, R67 ;  /* 0x0000004300437308 */ /* 0x000ea20000000800 */
[C---:B-1----:R-:W-:Y:S01]  /*5160*/  FADD.FTZ R3, R66.reuse, R3 ;  /* 0x0000000342037221 */ /* 0x042fe20000010000 */
[----:B------:R-:W-:Y:S01]  /*5170*/  F2FP.F16.F32.PACK_AB R25, R66, R43 ;  /* 0x0000002b4219723e */ /* 0x000fe200000000ff */
[----:B------:R-:W-:Y:S01]  /*5180*/  IMAD.MOV.U32 R66, RZ, RZ, R71 ;  /* 0x000000ffff427224 */ /* 0x000fe200078e0047 */
[----:B------:R-:W-:-:S04]  /*5190*/  MOV R43, R71 ;  /* 0x00000047002b7202 */ /* 0x000fc80000000f00 */
[----:B------:R-:W1:Y:S01]  /*51a0*/  MUFU.EX2 R47, R47 ;  /* 0x0000002f002f7308 */ /* 0x000e620000000800 */
[----:B---3--:R-:W-:Y:S01]  /*51b0*/  FADD.FTZ R24, R68, R3 ;  /* 0x0000000344187221 */ /* 0x008fe20000010000 */
[----:B------:R-:W-:Y:S01]  /*51c0*/  FADD.FTZ R3, R45, R10 ;  /* 0x0000000a2d037221 */ /* 0x000fe20000010000 */
[----:B------:R-:W-:-:S03]  /*51d0*/  F2FP.F16.F32.PACK_AB R10, R21, R20 ;  /* 0x00000014150a723e */ /* 0x000fc600000000ff */
[----:B------:R-:W-:Y:S02]  /*51e0*/  FADD.FTZ R28, R38, R3 ;  /* 0x00000003261c7221 */ /* 0x000fe40000010000 */
[----:B------:R-:W3:Y:S01]  /*51f0*/  MUFU.EX2 R70, R70 ;  /* 0x0000004600467308 */ /* 0x000ee20000000800 */
[----:B--2---:R-:W-:Y:S01]  /*5200*/  FADD.FTZ R24, R67, R24 ;  /* 0x0000001843187221 */ /* 0x004fe20000010000 */
[----:B------:R-:W-:Y:S01]  /*5210*/  FADD.FTZ R5, R49, R28 ;  /* 0x0000001c31057221 */ /* 0x000fe20000010000 */
[----:B------:R2:W-:Y:S01]  /*5220*/  STSM.16.M88.4 [R22+0x27300], R8 ;  /* 0x0273000816007844 */ /* 0x0005e20000000200 */
[----:B------:R-:W-:Y:S01]  /*5230*/  F2FP.F16.F32.PACK_AB R27, R67, R68 ;  /* 0x00000044431b723e */ /* 0x000fe200000000ff */
[----:B------:R-:W-:Y:S02]  /*5240*/  IMAD.MOV.U32 R68, RZ, RZ, R71 ;  /* 0x000000ffff447224 */ /* 0x000fe400078e0047 */
[----:B------:R-:W-:Y:S01]  /*5250*/  FADD.FTZ R28, R40, R5 ;  /* 0x00000005281c7221 */ /* 0x000fe20000010000 */
[----:B------:R-:W-:Y:S01]  /*5260*/  MOV R67, R71 ;  /* 0x0000004700437202 */ /* 0x000fe20000000f00 */
[----:B------:R-:W-:Y:S01]  /*5270*/  MUFU.EX2 R57, R57 ;  /* 0x0000003900397308 */ /* 0x000fe20000000800 */
[----:B-1----:R-:W-:Y:S01]  /*5280*/  FADD.FTZ R3, R47, R24 ;  /* 0x000000182f037221 */ /* 0x002fe20000010000 */
[----:B------:R-:W-:Y:S01]  /*5290*/  FADD.FTZ R5, R51, R28 ;  /* 0x0000001c33057221 */ /* 0x000fe20000010000 */
[----:B------:R-:W-:Y:S01]  /*52a0*/  F2FP.F16.F32.PACK_AB R24, R41, R34 ;  /* 0x000000222918723e */ /* 0x000fe200000000ff */
[----:B------:R-:W-:-:S02]  /*52b0*/  IMAD.MOV.U32 R41, RZ, RZ, R71 ;  /* 0x000000ffff297224 */ /* 0x000fc400078e0047 */
[----:B------:R-:W-:Y:S02]  /*52c0*/  FADD.FTZ R30, R42, R5 ;  /* 0x000000052a1e7221 */ /* 0x000fe40000010000 */
[----:B------:R-:W1:Y:S01]  /*52d0*/  MUFU.EX2 R0, R117 ;  /* 0x0000007500007308 */ /* 0x000e620000000800 */
[----:B---3--:R-:W-:Y:S01]  /*52e0*/  F2FP.F16.F32.PACK_AB R29, R70, R47 ;  /* 0x0000002f461d723e */ /* 0x008fe200000000ff */
[----:B------:R-:W-:-:S06]  /*52f0*/  FADD.FTZ R30, R33, R30 ;  /* 0x0000001e211e7221 */ /* 0x000fcc0000010000 */
[----:B------:R-:W-:Y:S08]  /*5300*/  MUFU.EX2 R59, R59 ;  /* 0x0000003b003b7308 */ /* 0x000ff00000000800 */
[----:B------:R-:W2:Y:S01]  /*5310*/  MUFU.EX2 R64, R64 ;  /* 0x0000004000407308 */ /* 0x000ea20000000800 */
[----:B-1----:R-:W-:-:S07]  /*5320*/  F2FP.F16.F32.PACK_AB R31, R0, R57 ;  /* 0x00000039001f723e */ /* 0x002fce00000000ff */
[----:B------:R1:W-:Y:S08]  /*5330*/  MUFU.EX2 R6, R26 ;  /* 0x0000001a00067308 */ /* 0x0003f00000000800 */
[----:B------:R-:W3:Y:S01]  /*5340*/  MUFU.EX2 R53, R53 ;  /* 0x0000003500357308 */ /* 0x000ee20000000800 */
[----:B-1----:R-:W-:Y:S01]  /*5350*/  FADD.FTZ R26, R70, R3 ;  /* 0x00000003461a7221 */ /* 0x002fe20000010000 */
[----:B--2---:R-:W-:Y:S01]  /*5360*/  F2FP.F16.F32.PACK_AB R9, R64, R59 ;  /* 0x0000003b4009723e */ /* 0x004fe200000000ff */
[----:B------:R-:W-:-:S02]  /*5370*/  IMAD.MOV.U32 R70, RZ, RZ, R71 ;  /* 0x000000ffff467224 */ /* 0x000fc400078e0047 */
[----:B------:R-:W-:Y:S01]  /*5380*/  FADD.FTZ R3, R57, R26 ;  /* 0x0000001a39037221 */ /* 0x000fe20000010000 */
[----:B------:R-:W-:Y:S01]  /*5390*/  F2FP.F16.F32.PACK_AB R26, R45, R36 ;  /* 0x000000242d1a723e */ /* 0x000fe200000000ff */
[----:B------:R-:W-:Y:S01]  /*53a0*/  IMAD.MOV.U32 R57, RZ, RZ, R71 ;  /* 0x000000ffff397224 */ /* 0x000fe200078e0047 */
[----:B------:R-:W1:Y:S01]  /*53b0*/  MUFU.EX2 R72, R72 ;  /* 0x0000004800487308 */ /* 0x000e620000000800 */
[----:B------:R-:W-:Y:S01]  /*53c0*/  FADD.FTZ R28, R0, R3 ;  /* 0x00000003001c7221 */ /* 0x000fe20000010000 */
[--C-:B------:R-:W-:Y:S01]  /*53d0*/  IMAD.MOV.U32 R36, RZ, RZ, R71.reuse ;  /* 0x000000ffff247224 */ /* 0x100fe200078e0047 */
[----:B------:R-:W-:Y:S02]  /*53e0*/  STSM.16.M88.4 [R22+0x28b00], R24 ;  /* 0x028b001816007844 */ /* 0x000fe40000000200 */
[----:B------:R-:W-:Y:S01]  /*53f0*/  FADD.FTZ R3, R59, R28 ;  /* 0x0000001c3b037221 */ /* 0x000fe20000010000 */
[----:B------:R-:W-:Y:S01]  /*5400*/  F2FP.F16.F32.PACK_AB R28, R49, R38 ;  /* 0x00000026311c723e */ /* 0x000fe200000000ff */
[----:B------:R-:W-:Y:S01]  /*5410*/  IMAD.MOV.U32 R59, RZ, RZ, R71 ;  /* 0x000000ffff3b7224 */ /* 0x000fe200078e0047 */
[----:B------:R-:W2:Y:S01]  /*5420*/  MUFU.EX2 R61, R121 ;  /* 0x00000079003d7308 */ /* 0x000ea20000000800 */
[----:B------:R-:W-:Y:S01]  /*5430*/  FADD.FTZ R34, R64, R3 ;  /* 0x0000000340227221 */ /* 0x000fe20000010000 */
[----:B------:R-:W-:Y:S01]  /*5440*/  FADD.FTZ R3, R37, R30 ;  /* 0x0000001e25037221 */ /* 0x000fe20000010000 */
[----:B------:R-:W-:Y:S01]  /*5450*/  F2FP.F16.F32.PACK_AB R30, R51, R40 ;  /* 0x00000028331e723e */ /* 0x000fe200000000ff */
[----:B------:R-:W-:-:S02]  /*5460*/  IMAD.MOV.U32 R64, RZ, RZ, R71 ;  /* 0x000000ffff407224 */ /* 0x000fc400078e0047 */
[----:B---3--:R-:W-:Y:S01]  /*5470*/  FADD.FTZ R5, R53, R34 ;  /* 0x0000002235057221 */ /* 0x008fe20000010000 */
[----:B------:R-:W-:Y:S01]  /*5480*/  FADD.FTZ R3, R48, R3 ;  /* 0x0000000330037221 */ /* 0x000fe20000010000 */
[----:B------:R-:W-:Y:S01]  /*5490*/  IMAD.MOV.U32 R51, RZ, RZ, R71 ;  /* 0x000000ffff337224 */ /* 0x000fe200078e0047 */
[----:B------:R-:W3:Y:S01]  /*54a0*/  MUFU.EX2 R74, R74 ;  /* 0x0000004a004a7308 */ /* 0x000ee20000000800 */
[----:B-1----:R-:W-:Y:S01]  /*54b0*/  FADD.FTZ R8, R72, R5 ;  /* 0x0000000548087221 */ /* 0x002fe20000010000 */
[----:B------:R-:W-:Y:S01]  /*54c0*/  FADD.FTZ R10, R44, R3 ;  /* 0x000000032c0a7221 */ /* 0x000fe20000010000 */
[----:B------:R-:W-:Y:S01]  /*54d0*/  F2FP.F16.F32.PACK_AB R11, R72, R53 ;  /* 0x00000035480b723e */ /* 0x000fe200000000ff */
[----:B------:R1:W-:Y:S01]  /*54e0*/  STSM.16.M88.4 [R22+0x2a300], R28 ;  /* 0x02a3001c16007844 */ /* 0x0003e20000000200 */
[C---:B------:R-:W-:Y:S01]  /*54f0*/  F2FP.F16.F32.PACK_AB R44, R69.reuse, R44 ;  /* 0x0000002c452c723e */ /* 0x040fe200000000ff */
[----:B------:R-:W-:Y:S01]  /*5500*/  FADD.FTZ R5, R69, R10 ;  /* 0x0000000a45057221 */ /* 0x000fe20000010000 */
[----:B------:R-:W-:Y:S01]  /*5510*/  F2FP.F16.F32.PACK_AB R10, R48, R37 ;  /* 0x00000025300a723e */ /* 0x000fe200000000ff */
[----:B------:R-:W4:Y:S01]  /*5520*/  MUFU.EX2 R123, R123 ;  /* 0x0000007b007b7308 */ /* 0x000f220000000800 */
[----:B--2---:R-:W-:Y:S01]  /*5530*/  FADD.FTZ R3, R61, R8 ;  /* 0x000000083d037221 */ /* 0x004fe20000010000 */
[----:B------:R-:W-:Y:S01]  /*5540*/  FADD.FTZ R14, R46, R5 ;  /* 0x000000052e0e7221 */ /* 0x000fe20000010000 */
[----:B------:R-:W-:Y:S01]  /*5550*/  F2FP.F16.F32.PACK_AB R8, R33, R42 ;  /* 0x0000002a2108723e */ /* 0x000fe200000000ff */
[--C-:B------:R-:W-:Y:S01]  /*5560*/  IMAD.MOV.U32 R69, RZ, RZ, R71.reuse ;  /* 0x000000ffff457224 */ /* 0x100fe200078e0047 */
[-C--:B------:R-:W-:Y:S01]  /*5570*/  MOV R49, R71.reuse ;  /* 0x0000004700317202 */ /* 0x080fe20000000f00 */
[----:B------:R-:W-:Y:S01]  /*5580*/  IMAD.MOV.U32 R53, RZ, RZ, R71 ;  /* 0x000000ffff357224 */ /* 0x000fe200078e0047 */
[----:B------:R-:W-:Y:S01]  /*5590*/  MOV R37, R71 ;  /* 0x0000004700257202 */ /* 0x000fe20000000f00 */
[----:B------:R-:W2:Y:S01]  /*55a0*/  MUFU.EX2 R125, R125 ;  /* 0x0000007d007d7308 */ /* 0x000ea20000000800 */
[C---:B---3--:R-:W-:Y:S01]  /*55b0*/  FADD.FTZ R12, R74.reuse, R3 ;  /* 0x000000034a0c7221 */ /* 0x048fe20000010000 */
[----:B------:R3:W-:Y:S01]  /*55c0*/  STSM.16.M88.4 [R22+0x2bb00], R8 ;  /* 0x02bb000816007844 */ /* 0x0007e20000000200 */
[----:B------:R-:W-:Y:S01]  /*55d0*/  F2FP.F16.F32.PACK_AB R45, R74, R61 ;  /* 0x0000003d4a2d723e */ /* 0x000fe200000000ff */
[--C-:B------:R-:W-:Y:S01]  /*55e0*/  IMAD.MOV.U32 R48, RZ, RZ, R71.reuse ;  /* 0x000000ffff307224 */ /* 0x100fe200078e0047 */
[-C--:B------:R-:W-:Y:S01]  /*55f0*/  MOV R61, R71.reuse ;  /* 0x00000047003d7202 */ /* 0x080fe20000000f00 */
[--C-:B------:R-:W-:Y:S01]  /*5600*/  IMAD.MOV.U32 R42, RZ, RZ, R71.reuse ;  /* 0x000000ffff2a7224 */ /* 0x100fe200078e0047 */
[----:B-1----:R-:W-:Y:S01]  /*5610*/  MOV R31, R71 ;  /* 0x00000047001f7202 */ /* 0x002fe20000000f00 */
[----:B------:R-:W1:Y:S01]  /*5620*/  MUFU.EX2 R73, R73 ;  /* 0x0000004900497308 */ /* 0x000e620000000800 */
[----:B----4-:R-:W-:Y:S01]  /*5630*/  FADD.FTZ R3, R123, R12 ;  /* 0x0000000c7b037221 */ /* 0x010fe20000010000 */
[----:B------:R-:W-:Y:S01]  /*5640*/  F2FP.F16.F32.PACK_AB R47, R6, R123 ;  /* 0x0000007b062f723e */ /* 0x000fe200000000ff */
[----:B------:R-:W-:-:S02]  /*5650*/  IMAD.MOV.U32 R40, RZ, RZ, R71 ;  /* 0x000000ffff287224 */ /* 0x000fc400078e0047 */
[----:B------:R-:W-:Y:S01]  /*5660*/  FADD.FTZ R12, R6, R3 ;  /* 0x00000003060c7221 */ /* 0x000fe20000010000 */
[--C-:B------:R-:W-:Y:S02]  /*5670*/  IMAD.MOV.U32 R38, RZ, RZ, R71.reuse ;  /* 0x000000ffff267224 */ /* 0x100fe400078e0047 */
[----:B------:R-:W4:Y:S01]  /*5680*/  MUFU.EX2 R50, R50 ;  /* 0x0000003200327308 */ /* 0x000f220000000800 */
[----:B--2---:R-:W-:Y:S01]  /*5690*/  FADD.FTZ R3, R125, R12 ;  /* 0x0000000c7d037221 */ /* 0x004fe20000010000 */
[--C-:B------:R-:W-:Y:S02]  /*56a0*/  IMAD.MOV.U32 R34, RZ, RZ, R71.reuse ;  /* 0x000000ffff227224 */ /* 0x100fe400078e0047 */
[--C-:B------:R-:W-:Y:S02]  /*56b0*/  IMAD.MOV.U32 R33, RZ, RZ, R71.reuse ;  /* 0x000000ffff217224 */ /* 0x100fe400078e0047 */
[--C-:B------:R-:W-:Y:S02]  /*56c0*/  IMAD.MOV.U32 R30, RZ, RZ, R71.reuse ;  /* 0x000000ffff1e7224 */ /* 0x100fe400078e0047 */
[----:B------:R-:W2:Y:S01]  /*56d0*/  MUFU.EX2 R77, R77 ;  /* 0x0000004d004d7308 */ /* 0x000ea20000000800 */
[C---:B-1----:R-:W-:Y:S01]  /*56e0*/  FADD.FTZ R5, R73.reuse, R14 ;  /* 0x0000000e49057221 */ /* 0x042fe20000010000 */
[----:B------:R-:W-:Y:S01]  /*56f0*/  F2FP.F16.F32.PACK_AB R46, R73, R46 ;  /* 0x0000002e492e723e */ /* 0x000fe200000000ff */
[----:B------:R-:W-:-:S02]  /*5700*/  IMAD.MOV.U32 R29, RZ, RZ, R71 ;  /* 0x000000ffff1d7224 */ /* 0x000fc400078e0047 */
[----:B------:R-:W-:Y:S02]  /*5710*/  IMAD.MOV.U32 R28, RZ, RZ, R71 ;  /* 0x000000ffff1c7224 */ /* 0x000fe400078e0047 */
[----:B------:R1:W-:Y:S01]  /*5720*/  STSM.16.M88.4 [R22+0x2d300], R44 ;  /* 0x02d3002c16007844 */ /* 0x0003e20000000200 */
[----:B------:R-:W5:Y:S01]  /*5730*/  MUFU.EX2 R52, R52 ;  /* 0x0000003400347308 */ /* 0x000f620000000800 */
[----:B----4-:R-:W-:-:S07]  /*5740*/  FADD.FTZ R14, R50, R5 ;  /* 0x00000005320e7221 */ /* 0x010fce0000010000 */
[----:B------:R-:W4:Y:S01]  /*5750*/  MUFU.EX2 R81, R81 ;  /* 0x0000005100517308 */ /* 0x000f220000000800 */
[C---:B--2---:R-:W-:Y:S01]  /*5760*/  FADD.FTZ R5, R77.reuse, R14 ;  /* 0x0000000e4d057221 */ /* 0x044fe20000010000 */
[----:B---3--:R-:W-:Y:S01]  /*5770*/  F2FP.F16.F32.PACK_AB R8, R77, R50 ;  /* 0x000000324d08723e */ /* 0x008fe200000000ff */
[--C-:B------:R-:W-:Y:S02]  /*5780*/  IMAD.MOV.U32 R50, RZ, RZ, R71.reuse ;  /* 0x000000ffff327224 */ /* 0x100fe400078e0047 */
[----:B-1----:R-:W-:-:S03]  /*5790*/  IMAD.MOV.U32 R47, RZ, RZ, R71 ;  /* 0x000000ffff2f7224 */ /* 0x002fc600078e0047 */
[----:B------:R-:W1:Y:S01]  /*57a0*/  MUFU.EX2 R20, R79 ;  /* 0x0000004f00147308 */ /* 0x000e620000000800 */
[----:B-----5:R-:W-:Y:S01]  /*57b0*/  FADD.FTZ R24, R52, R5 ;  /* 0x0000000534187221 */ /* 0x020fe20000010000 */
[--C-:B------:R-:W-:Y:S02]  /*57c0*/  IMAD.MOV.U32 R46, RZ, RZ, R71.reuse ;  /* 0x000000ffff2e7224 */ /* 0x100fe400078e0047 */
[--C-:B------:R-:W-:Y:S02]  /*57d0*/  IMAD.MOV.U32 R45, RZ, RZ, R71.reuse ;  /* 0x000000ffff2d7224 */ /* 0x100fe400078e0047 */
[--C-:B------:R-:W-:Y:S02]  /*57e0*/  IMAD.MOV.U32 R44, RZ, RZ, R71.reuse ;  /* 0x000000ffff2c7224 */ /* 0x100fe400078e0047 */
[----:B------:R-:W2:Y:S01]  /*57f0*/  MUFU.EX2 R127, R127 ;  /* 0x0000007f007f7308 */ /* 0x000ea20000000800 */
[C---:B----4-:R-:W-:Y:S01]  /*5800*/  FADD.FTZ R5, R81.reuse, R24 ;  /* 0x0000001851057221 */ /* 0x050fe20000010000 */
[----:B------:R-:W-:Y:S01]  /*5810*/  F2FP.F16.F32.PACK_AB R10, R81, R52 ;  /* 0x00000034510a723e */ /* 0x000fe200000000ff */
[----:B------:R-:W-:-:S05]  /*5820*/  IMAD.MOV.U32 R52, RZ, RZ, R71 ;  /* 0x000000ffff347224 */ /* 0x000fca00078e0047 */
[----:B------:R-:W3:Y:S01]  /*5830*/  MUFU.EX2 R32, R129 ;  /* 0x0000008100207308 */ /* 0x000ee20000000800 */
[C---:B-1----:R-:W-:Y:S01]  /*5840*/  F2FP.F16.F32.PACK_AB R9, R20.reuse, R125 ;  /* 0x0000007d1409723e */ /* 0x042fe200000000ff */
[----:B------:R-:W-:-:S06]  /*5850*/  FADD.FTZ R14, R20, R3 ;  /* 0x00000003140e7221 */ /* 0x000fcc0000010000 */
[----:B------:R-:W1:Y:S01]  /*5860*/  MUFU.EX2 R54, R54 ;  /* 0x0000003600367308 */ /* 0x000e620000000800 */
[----:B--2---:R-:W-:-:S07]  /*5870*/  FADD.FTZ R3, R127, R14 ;  /* 0x0000000e7f037221 */ /* 0x004fce0000010000 */
[----:B------:R-:W2:Y:S01]  /*5880*/  MUFU.EX2 R83, R83 ;  /* 0x0000005300537308 */ /* 0x000ea20000000800 */
[C---:B---3--:R-:W-:Y:S01]  /*5890*/  F2FP.F16.F32.PACK_AB R11, R32.reuse, R127 ;  /* 0x0000007f200b723e */ /* 0x048fe200000000ff */
[----:B------:R-:W-:Y:S01]  /*58a0*/  FADD.FTZ R6, R32, R3 ;  /* 0x0000000320067221 */ /* 0x000fe20000010000 */
[----:B------:R-:W-:-:S03]  /*58b0*/  IMAD.MOV.U32 R32, RZ, RZ, R71 ;  /* 0x000000ffff207224 */ /* 0x000fc600078e0047 */
[----:B------:R-:W-:Y:S02]  /*58c0*/  STSM.16.M88.4 [R22+0x2eb00], R8 ;  /* 0x02eb000816007844 */ /* 0x000fe40000000200 */
[----:B------:R-:W-:Y:S01]  /*58d0*/  MUFU.EX2 R55, R55 ;  /* 0x0000003700377308 */ /* 0x000fe20000000800 */
[----:B-1----:R-:W-:-:S07]  /*58e0*/  FADD.FTZ R14, R54, R5 ;  /* 0x00000005360e7221 */ /* 0x002fce0000010000 */
[----:B------:R-:W1:Y:S01]  /*58f0*/  MUFU.EX2 R56, R56 ;  /* 0x0000003800387308 */ /* 0x000e620000000800 */
[C---:B--2---:R-:W-:Y:S01]  /*5900*/  F2FP.F16.F32.PACK_AB R24, R83.reuse, R54 ;  /* 0x000000365318723e */ /* 0x044fe200000000ff */
[----:B------:R-:W-:Y:S01]  /*5910*/  FADD.FTZ R14, R83, R14 ;  /* 0x0000000e530e7221 */ /* 0x000fe20000010000 */
[----:B------:R-:W-:-:S05]  /*5920*/  IMAD.MOV.U32 R54, RZ, RZ, R71 ;  /* 0x000000ffff367224 */ /* 0x000fca00078e0047 */
[----:B------:R-:W2:Y:S08]  /*5930*/  MUFU.EX2 R131, R131 ;  /* 0x0000008300837308 */ /* 0x000eb00000000800 */
[----:B------:R-:W3:Y:S01]  /*5940*/  MUFU.EX2 R0, R133 ;  /* 0x0000008500007308 */ /* 0x000ee20000000800 */
[----:B-1----:R-:W-:-:S07]  /*5950*/  F2FP.F16.F32.PACK_AB R26, R56, R55 ;  /* 0x00000037381a723e */ /* 0x002fce00000000ff */
[----:B------:R-:W-:Y:S01]  /*5960*/  MUFU.EX2 R135, R135 ;  /* 0x0000008700877308 */ /* 0x000fe20000000800 */
[----:B--2---:R-:W-:-:S07]  /*5970*/  FADD.FTZ R3, R131, R6 ;  /* 0x0000000683037221 */ /* 0x004fce0000010000 */
[----:B------:R-:W1:Y:S01]  /*5980*/  MUFU.EX2 R12, R137 ;  /* 0x00000089000c7308 */ /* 0x000e620000000800 */
[C---:B---3--:R-:W-:Y:S01]  /*5990*/  F2FP.F16.F32.PACK_AB R25, R0.reuse, R131 ;  /* 0x000000830019723e */ /* 0x048fe200000000ff */
[----:B------:R-:W-:Y:S01]  /*59a0*/  FADD.FTZ R6, R0, R3 ;  /* 0x0000000300067221 */ /* 0x000fe20000010000 */
[----:B------:R-:W-:Y:S01]  /*59b0*/  FADD.FTZ R3, R55, R14 ;  /* 0x0000000e37037221 */ /* 0x000fe20000010000 */
[----:B------:R-:W-:-:S03]  /*59c0*/  MOV R55, R71 ;  /* 0x0000004700377202 */ /* 0x000fc60000000f00 */
[----:B------:R-:W-:Y:S01]  /*59d0*/  FADD.FTZ R3, R56, R3 ;  /* 0x0000000338037221 */ /* 0x000fe20000010000 */
[----:B------:R-:W-:Y:S01]  /*59e0*/  IMAD.MOV.U32 R56, RZ, RZ, R71 ;  /* 0x000000ffff387224 */ /* 0x000fe200078e0047 */
[----:B-1----:R-:W-:Y:S01]  /*59f0*/  F2FP.F16.F32.PACK_AB R27, R12, R135 ;  /* 0x000000870c1b723e */ /* 0x002fe200000000ff */
[----:B------:R-:W-:-:S04]  /*5a00*/  FADD.FTZ R135, R135, R6 ;  /* 0x0000000687877221 */ /* 0x000fc80000010000 */
[----:B------:R1:W-:Y:S01]  /*5a10*/  STSM.16.M88.4 [R22+0x30300], R24 ;  /* 0x0303001816007844 */ /* 0x0003e20000000200 */
[----:B------:R-:W-:Y:S01]  /*5a20*/  FADD.FTZ R0, R12, R135 ;  /* 0x000000870c007221 */ /* 0x000fe20000010000 */
[----:B------:R2:W-:Y:S06]  /*5a30*/  MEMBAR.ALL.CTA ;  /* 0x0000000000007992 */ /* 0x0005ec0000008000 */
[----:B--2---:R-:W2:Y:S01]  /*5a40*/  FENCE.VIEW.ASYNC.S ;  /* 0x00000000000073c6 */ /* 0x004ea20000000000 */
[--C-:B-1----:R-:W-:Y:S01]  /*5a50*/  IMAD.MOV.U32 R27, RZ, RZ, R71.reuse ;  /* 0x000000ffff1b7224 */ /* 0x102fe200078e0047 */
[----:B------:R-:W-:Y:S01]  /*5a60*/  MOV R25, R71 ;  /* 0x0000004700197202 */ /* 0x000fe20000000f00 */
[----:B------:R-:W-:-:S02]  /*5a70*/  IMAD.MOV.U32 R26, RZ, RZ, R71 ;  /* 0x000000ffff1a7224 */ /* 0x000fc400078e0047 */
[----:B------:R-:W-:Y:S01]  /*5a80*/  IMAD.MOV.U32 R24, RZ, RZ, R71 ;  /* 0x000000ffff187224 */ /* 0x000fe200078e0047 */
[----:B--2---:R-:W-:Y:S01]  /*5a90*/  NOP ;  /* 0x0000000000007918 */ /* 0x004fe20000000000 */
[----:B------:R-:W-:Y:S05]  /*5aa0*/  @!P2 BRA `(.L_x_9796) ;  /* 0x0000004c0030a947 */ /* 0x000fea0003800000 */
[----:B------:R-:W-:Y:S01]  /*5ab0*/  UMOV UR60, UR61 ;  /* 0x0000003d003c7c82 */ /* 0x000fe20008000000 */
[----:B------:R-:W-:Y:S01]  /*5ac0*/  R2UR UR61, R148 ;  /* 0x00000000943d72ca */ /* 0x000fe200000e0000 */
[----:B------:R-:W-:Y:S01]  /*5ad0*/  ULDC.64 UR6, c[0x0][0x3f8] ;  /* 0x0000fe0000067ab9 */ /* 0x000fe20000000a00 */
        /* <DEDUP_REMOVED lines=26> */
[----:B------:R-:W-:Y:S01]  /*5c80*/  IMAD.U32 R7, RZ, RZ, UR6 ;  /* 0x00000006ff077e24 */ /* 0x000fe2000f8e00ff */
[----:B------:R-:W-:Y:S01]  /*5c90*/  MOV R6, UR7 ;  /* 0x0000000700067c02 */ /* 0x000fe20008000f00 */
[----:B------:R-:W-:Y:S01]  /*5ca0*/  UMOV UR45, UR46 ;  /* 0x0000002e002d7c82 */ /* 0x000fe20008000000 */
[----:B------:R-:W-:-:S05]  /*5cb0*/  ULDC UR40, c[0x0][0x9d8] ;  /* 0x0002760000287ab9 */ /* 0x000fca0000000800 */
.L_x_9805:
        /* <DEDUP_REMOVED lines=11> */
.L_x_9798:
[----:B------:R-:W-:Y:S01]  /*5d70*/  R2UR UR7, R148 ;  /* 0x00000000940772ca */ /* 0x000fe200000e0000 */
[----:B------:R-:W-:-:S12]  /*5d80*/  ULEA UR6, UR46, UR47, 0x3 ;  /* 0x0000002f2e067291 */ /* 0x000fd8000f8e183f */
[----:B------:R-:W-:-:S05]  /*5d90*/  IMAD.U32 R9, RZ, RZ, UR7 ;  /* 0x00000007ff097e24 */ /* 0x000fca000f8e00ff */
[----:B------:R-:W-:-:S04]  /*5da0*/  SHF.L.U32 R9, R9, 0x1f, RZ ;  /* 0x0000001f09097819 */ /* 0x000fc800000006ff */
[----:B------:R1:W2:Y:S01]  /*5db0*/  SYNCS.PHASECHK.TRANS64.TRYWAIT P2, [UR6+0x31c30], R9 ;  /* 0x031c3009ff0075a7 */ /* 0x0002a20008040146 */
[----:B------:R-:W-:Y:S05]  /*5dc0*/  @!P0 BRA `(.L_x_9799) ;  /* 0x0000000000048947 */ /* 0x000fea0003800000 */
[----:B------:R-:W-:Y:S01]  /*5dd0*/  BPT.TRAP 0x1 ;  /* 0x000000040000795c */ /* 0x000fe20000300000 */
.L_x_9799:
[----:B--2---:R-:W-:Y:S05]  /*5de0*/  @P2 BRA `(.L_x_9797) ;  /* 0x0000000000082947 */ /* 0x004fea0003800000 */
[----:B------:R-:W2:Y:S02]  /*5df0*/  SYNCS.PHASECHK.TRANS64.TRYWAIT P2, [UR6+0x31c30], R9 ;  /* 0x031c3009ff0075a7 */ /* 0x000ea40008040146 */
[----:B--2---:R-:W-:Y:S05]  /*5e00*/  @!P2 BRA `(.L_x_9800) ;  /* 0x000000d4004ca947 */ /* 0x004fea0003800000 */
.L_x_9797:
[----:B-12---:R-:W-:Y:S01]  /*5e10*/  VIADD R9, R16, 0x8 ;  /* 0x0000000810097836 */ /* 0x006fe20000000000 */
[----:B------:R-:W-:Y:S01]  /*5e20*/  UIMAD UR6, UR46, 0x6c0, UR41 ;  /* 0x000006c02e0678a4 */ /* 0x000fe2000f8e0229 */
[----:B------:R-:W-:Y:S01]  /*5e30*/  UMOV UR7, 0x80000020 ;  /* 0x8000002000077882 */ /* 0x000fe20000000000 */
[----:B------:R-:W-:Y:S02]  /*5e40*/  UMOV UR28, UR4 ;  /* 0x00000004001c7c82 */ /* 0x000fe40008000000 */
[----:B------:R1:W-:Y:S01]  /*5e50*/  BAR.SYNC.DEFER_BLOCKING R9, 0x100 ;  /* 0x000400090000751d */ /* 0x0003e20000010000 */
[----:B------:R-:W-:Y:S02]  /*5e60*/  UIADD3 UR30, UR6, 0x40, URZ ;  /* 0x00000040061e7890 */ /* 0x000fe4000fffe03f */
[----:B------:R-:W-:Y:S02]  /*5e70*/  UIADD3 UR34, UR6, 0x80, URZ ;  /* 0x0000008006227890 */ /* 0x000fe4000fffe03f */
[----:B------:R-:W-:Y:S01]  /*5e80*/  UIADD3 UR38, UR6, 0xc0, URZ ;  /* 0x000000c006267890 */ /* 0x000fe2000fffe03f */
        /* <DEDUP_REMOVED lines=15> */
[----:B------:R-:W-:Y:S01]  /*5f80*/  WARPGROUP.ARRIVE ;  /* 0x00000000000079c5 */ /* 0x000fe20000000000 */
[----:B------:R-:W-:Y:S01]  /*5f90*/  UMOV UR55, 0x80000020 ;  /* 0x8000002000377882 */ /* 0x000fe20000000000 */
[----:B------:R-:W-:Y:S01]  /*5fa0*/  UIADD3 UR58, UR6, 0x180, URZ ;  /* 0x00000180063a7890 */ /* 0x000fe2000fffe03f */
[----:B------:R-:W-:Y:S01]  /*5fb0*/  UMOV UR56, UR4 ;  /* 0x0000000400387c82 */ /* 0x000fe20008000000 */
[----:B------:R-:W-:-:S02]  /*5fc0*/  UMOV UR57, UR5 ;  /* 0x0000000500397c82 */ /* 0x000fc40008000000 */
[----:B------:R-:W-:Y:S01]  /*5fd0*/  HGMMA.64x16x16.F32 R136, gdesc[UR4], RZ, !UPT, gsb0 ;  /* 0x00200000048879f0 */ /* 0x000fe2000c0008ff */
[----:B------:R-:W-:Y:S01]  /*5fe0*/  UMOV UR59, 0x80000020 ;  /* 0x80000020003b7882 */ /* 0x000fe20000000000 */
        /* <DEDUP_REMOVED lines=328> */
.L_x_9802:
[----:B------:R-:W-:Y:S01]  /*7470*/  ULEA UR6, UR45, UR47, 0x3 ;  /* 0x0000002f2d067291 */ /* 0x000fe2000f8e183f */
[----:B------:R-:W-:-:S05]  /*7480*/  IMAD.U32 R9, RZ, RZ, UR61 ;  /* 0x0000003dff097e24 */ /* 0x000fca000f8e00ff */
[----:B------:R-:W-:-:S04]  /*7490*/  SHF.L.U32 R9, R9, 0x1f, RZ ;  /* 0x0000001f09097819 */ /* 0x000fc800000006ff */
[----:B------:R1:W2:Y:S01]  /*74a0*/  SYNCS.PHASECHK.TRANS64.TRYWAIT P2, [UR6+0x31c50], R9 ;  /* 0x031c5009ff0075a7 */ /* 0x0002a20008040146 */
[----:B------:R-:W-:Y:S05]  /*74b0*/  @!P0 BRA `(.L_x_9803) ;  /* 0x0000000000048947 */ /* 0x000fea0003800000 */
[----:B------:R-:W-:Y:S01]  /*74c0*/  BPT.TRAP 0x1 ;  /* 0x000000040000795c */ /* 0x000fe20000300000 */
.L_x_9803:
[----:B--2---:R-:W-:Y:S05]  /*74d0*/  @P2 BRA `(.L_x_9801) ;  /* 0x0000000000082947 */ /* 0x004fea0003800000 */
[----:B------:R-:W2:Y:S02]  /*74e0*/  SYNCS.PHASECHK.TRANS64.TRYWAIT P2, [UR6+0x31c50], R9 ;  /* 0x031c5009ff0075a7 */ /* 0x000ea40008040146 */
[----:B--2---:R-:W-:Y:S05]  /*74f0*/  @!P2 BRA `(.L_x_9804) ;  /* 0x000000bc00a8a947 */ /* 0x004fea0003800000 */
.L_x_9801:
[----:B------:R-:W-:Y:S01]  /*7500*/  UIADD3 UR6, UR47, 0x200, URZ ;  /* 0x000002002f067890 */ /* 0x000fe2000fffe03f */
[----:B------:R-:W-:Y:S01]  /*7510*/  R2UR UR10, R145 ;  /* 0x00000000910a72ca */ /* 0x000fe200000e0000 */
[----:B------:R-:W-:Y:S01]  /*7520*/  WARPGROUP.ARRIVE ;  /* 0x00000000000079c5 */ /* 0x000fe20000000000 */
[----:B------:R-:W-:Y:S01]  /*7530*/  UMOV UR29, 0xc0000010 ;  /* 0xc0000010001d7882 */ /* 0x000fe20000000000 */
[----:B------:R-:W-:Y:S01]  /*7540*/  USHF.R.U32.HI UR6, URZ, 0x4, UR6 ;  /* 0x000000043f067899 */ /* 0x000fe20008011606 */
[----:B------:R-:W-:Y:S01]  /*7550*/  R2UR UR11, R6 ;  /* 0x00000000060b72ca */ /* 0x000fe200000e0000 */
[----:B------:R-:W-:Y:S01]  /*7560*/  UMOV UR31, 0x80000020 ;  /* 0x80000020001f7882 */ /* 0x000fe20000000000 */
[----:B------:R-:W-:Y:S01]  /*7570*/  FMUL.FTZ R153, R108, UR40 ;  /* 0x000000286c997c20 */ /* 0x000fe20008410000 */
[----:B------:R-:W-:Y:S01]  /*7580*/  ULOP3.LUT UR6, UR6, 0x3fff, URZ, 0xc0, !UPT ;  /* 0x00003fff06067892 */ /* 0x000fe2000f8ec03f */
[----:B------:R-:W3:Y:S01]  /*7590*/  LDC R108, c[0x0][0x288] ;  /* 0x0000a200ff6c7b82 */ /* 0x000ee20000000800 */
[----:B------:R-:W-:Y:S01]  /*75a0*/  ULDC UR14, c[0x0][0x2e0] ;  /* 0x0000b800000e7ab9 */ /* 0x000fe20000000800 */
[----:B------:R-:W-:Y:S01]  /*75b0*/  FMUL.FTZ R149, R136, UR40 ;  /* 0x0000002888957c20 */ /* 0x000fe20008410000 */
[----:B------:R-:W-:Y:S01]  /*75c0*/  ULOP3.LUT UR7, UR6, 0x2400000, URZ, 0xfc, !UPT ;  /* 0x0240000006077892 */ /* 0x000fe2000f8efc3f */
[----:B------:R-:W-:Y:S01]  /*75d0*/  FMUL.FTZ R154, R96, UR40 ;  /* 0x00000028609a7c20 */ /* 0x000fe20008410000 */
[----:B------:R-:W-:Y:S01]  /*75e0*/  ULOP3.LUT UR6, UR10, 0x10000, URZ, 0xfc, !UPT ;  /* 0x000100000a067892 */ /* 0x000fe2000f8efc3f */
[----:B------:R-:W-:Y:S01]  /*75f0*/  R2UR UR10, R7 ;  /* 0x00000000070a72ca */ /* 0x000fe200000e0000 */
[----:B------:R-:W-:Y:S01]  /*7600*/  UIMAD UR7, UR45, 0x6c0, UR7 ;  /* 0x000006c02d0778a4 */ /* 0x000fe2000f8e0207 */
[----:B------:R-:W-:Y:S01]  /*7610*/  FMUL.FTZ R136, R137, UR40 ;  /* 0x0000002889887c20 */ /* 0x000fe20008410000 */
[----:B------:R-:W-:Y:S01]  /*7620*/  FMUL.FTZ R96, R98, UR40 ;  /* 0x0000002862607c20 */ /* 0x000fe20008410000 */
[----:B------:R-:W4:Y:S01]  /*7630*/  MUFU.TANH R149, R149 ;  /* 0x0000009500957308 */ /* 0x000f220000002400 */
[----:B-12---:R-:W-:Y:S01]  /*7640*/  FMUL.FTZ R9, R138, UR40 ;  /* 0x000000288a097c20 */ /* 0x006fe20008410000 */
[----:B------:R-:W-:Y:S01]  /*7650*/  UMOV UR28, UR6 ;  /* 0x00000006001c7c82 */ /* 0x000fe20008000000 */
[----:B------:R-:W-:Y:S01]  /*7660*/  FMUL.FTZ R138, R140, UR40 ;  /* 0x000000288c8a7c20 */ /* 0x000fe20008410000 */
[----:B------:R-:W-:Y:S01]  /*7670*/  UMOV UR30, UR7 ;  /* 0x00000007001e7c82 */ /* 0x000fe20008000000 */
[----:B------:R-:W-:Y:S01]  /*7680*/  FMUL.FTZ R21, R122, UR40 ;  /* 0x000000287a157c20 */ /* 0x000fe20008410000 */
[----:B------:R-:W-:Y:S01]  /*7690*/  HGMMA.64x96x16.F32 R24, gdesc[UR28].tnspB, R24, gsb0 ;  /* 0x416000001c1879f0 */ /* 0x000fe20008000818 */
[----:B------:R-:W-:Y:S01]  /*76a0*/  UIADD3 UR28, UR6, 0x180, URZ ;  /* 0x00000180061c7890 */ /* 0x000fe2000fffe03f */
[----:B------:R-:W1:Y:S01]  /*76b0*/  MUFU.TANH R136, R136 ;  /* 0x0000008800887308 */ /* 0x000e620000002400 */
[----:B------:R-:W-:Y:S01]  /*76c0*/  UIADD3 UR30, UR7, 0x40, URZ ;  /* 0x00000040071e7890 */ /* 0x000fe2000fffe03f */
[----:B------:R-:W-:Y:S01]  /*76d0*/  FMUL.FTZ R122, R127, UR40 ;  /* 0x000000287f7a7c20 */ /* 0x000fe20008410000 */
[----:B------:R-:W-:Y:S01]  /*76e0*/  UMOV UR29, 0xc0000010 ;  /* 0xc0000010001d7882 */ /* 0x000fe20000000000 */
[----:B------:R-:W-:Y:S01]  /*76f0*/  UMOV UR31, 0x80000020 ;  /* 0x80000020001f7882 */ /* 0x000fe20000000000 */
[----:B------:R-:W-:Y:S01]  /*7700*/  UISETP.NE.U32.AND UP0, UPT, UR10, URZ, UPT ;  /* 0x0000003f0a00728c */ /* 0x000fe2000bf05070 */
[----:B------:R-:W-:Y:S01]  /*7710*/  FMUL.FTZ R137, R141, UR40 ;  /* 0x000000288d897c20 */ /* 0x000fe20008410000 */
[----:B------:R-:W-:Y:S01]  /*7720*/  UIMAD UR10, UR60, -0x90, UR42 ;  /* 0xffffff703c0a78a4 */ /* 0x000fe2000f8e022a */
[----:B------:R-:W-:Y:S01]  /*7730*/  FMUL.FTZ R127, R112, UR40 ;  /* 0x00000028707f7c20 */ /* 0x000fe20008410000 */
[----:B------:R-:W-:Y:S01]  /*7740*/  UISETP.NE.AND.EX UP0, UPT, UR11, URZ, UPT, UP0 ;  /* 0x0000003f0b00728c */ /* 0x000fe2000bf05300 */
[----:B------:R-:W-:Y:S01]  /*7750*/  FMUL.FTZ R112, R114, UR40 ;  /* 0x0000002872707c20 */ /* 0x000fe20008410000 */
[----:B------:R-:W-:Y:S01]  /*7760*/  UIADD3 UR10, UR10, 0x1, URZ ;  /* 0x000000010a0a7890 */ /* 0x000fe2000fffe03f */
[----:B------:R-:W2:Y:S01]  /*7770*/  MUFU.TANH R138, R138 ;  /* 0x0000008a008a7308 */ /* 0x000ea20000002400 */
[----:B------:R-:W-:Y:S01]  /*7780*/  ULDC UR11, c[0x0][0x404] ;  /* 0x00010100000b7ab9 */ /* 0x000fe20000000800 */
[----:B------:R-:W-:Y:S01]  /*7790*/  FMUL.FTZ R114, R118, UR40 ;  /* 0x0000002876727c20 */ /* 0x000fe20008410000 */
[----:B------:R-:W-:Y:S01]  /*77a0*/  USEL UR11, UR11, 0x1, UP0 ;  /* 0x000000010b0b7887 */ /* 0x000fe20008000000 */
[----:B------:R-:W-:Y:S01]  /*77b0*/  FMUL.FTZ R10, R139, UR40 ;  /* 0x000000288b0a7c20 */ /* 0x000fe20008410000 */
[----:B------:R-:W-:Y:S01]  /*77c0*/  FMUL.FTZ R139, R128, UR40 ;  /* 0x00000028808b7c20 */ /* 0x000fe20008410000 */
[----:B------:R-:W-:Y:S01]  /*77d0*/  FMUL.FTZ R129, R129, UR40 ;  /* 0x0000002881817c20 */ /* 0x000fe20008410000 */
[----:B------:R-:W-:Y:S01]  /*77e0*/  UIMAD UR10, UR11, UR14, UR10 ;  /* 0x0000000e0b0a72a4 */ /* 0x000fe2000f8e020a */
[----:B------:R-:W5:Y:S01]  /*77f0*/  MUFU.TANH R137, R137 ;  /* 0x0000008900897308 */ /* 0x000f620000002400 */
[----:B------:R-:W-:Y:S01]  /*7800*/  FMUL.FTZ R140, R132, UR40 ;  /* 0x00000028848c7c20 */ /* 0x000fe20008410000 */
[----:B------:R-:W-:Y:S01]  /*7810*/  FMUL.FTZ R141, R116, UR40 ;  /* 0x00000028748d7c20 */ /* 0x000fe20008410000 */
[----:B------:R-:W-:Y:S01]  /*7820*/  FMUL.FTZ R116, R117, UR40 ;  /* 0x0000002875747c20 */ /* 0x000fe20008410000 */
[----:B------:R-:W-:Y:S01]  /*7830*/  FMUL.FTZ R13, R130, UR40 ;  /* 0x00000028820d7c20 */ /* 0x000fe20008410000 */
[----:B---3--:R-:W-:Y:S01]  /*7840*/  IADD3 R98, -R108, UR10, RZ ;  /* 0x0000000a6c627c10 */ /* 0x008fe2000fffe1ff */
[----:B------:R-:W-:Y:S01]  /*7850*/  FMUL.FTZ R117, R93, UR40 ;  /* 0x000000285d757c20 */ /* 0x000fe20008410000 */
[----:B------:R-:W-:Y:S01]  /*7860*/  FMUL.FTZ R14, R131, UR40 ;  /* 0x00000028830e7c20 */ /* 0x000fe20008410000 */
[----:B------:R-:W3:Y:S01]  /*7870*/  MUFU.TANH R139, R139 ;  /* 0x0000008b008b7308 */ /* 0x000ee20000002400 */
[----:B------:R-:W-:Y:S01]  /*7880*/  FMUL.FTZ R131, R133, UR40 ;  /* 0x0000002885837c20 */ /* 0x000fe20008410000 */
[----:B------:R-:W-:-:S02]  /*7890*/  IMAD R98, R19, -0x2, R98 ;  /* 0xfffffffe13627824 */ /* 0x000fc400078e0262 */
[----:B------:R-:W-:Y:S01]  /*78a0*/  FMUL.FTZ R15, R134, UR40 ;  /* 0x00000028860f7c20 */ /* 0x000fe20008410000 */
[----:B------:R-:W-:Y:S01]  /*78b0*/  FMUL.FTZ R134, R120, UR40 ;  /* 0x0000002878867c20 */ /* 0x000fe20008410000 */
[----:B------:R-:W-:Y:S01]  /*78c0*/  FMUL.FTZ R133, R121, UR40 ;  /* 0x0000002879857c20 */ /* 0x000fe20008410000 */
[----:B------:R-:W-:Y:S01]  /*78d0*/  FMUL.FTZ R121, R126, UR40 ;  /* 0x000000287e797c20 */ /* 0x000fe20008410000 */
[----:B------:R-:W-:Y:S01]  /*78e0*/  IADD3 R118, R23, R98, RZ ;  /* 0x0000006217767210 */ /* 0x000fe20007ffe0ff */
[----:B------:R-:W3:Y:S01]  /*78f0*/  MUFU.TANH R129, R129 ;  /* 0x0000008100817308 */ /* 0x000ee20000002400 */
[----:B------:R-:W-:Y:S01]  /*7900*/  FMUL.FTZ R20, R135, UR40 ;  /* 0x0000002887147c20 */ /* 0x000fe20008410000 */
[----:B------:R-:W-:Y:S01]  /*7910*/  FMUL.FTZ R135, R124, UR40 ;  /* 0x000000287c877c20 */ /* 0x000fe20008410000 */
[C---:B------:R-:W-:Y:S01]  /*7920*/  ISETP.GT.AND P2, PT, R118.reuse, RZ, PT ;  /* 0x000000ff7600720c */ /* 0x040fe20003f44270 */
[----:B------:R-:W-:Y:S01]  /*7930*/  FMUL.FTZ R89, R89, UR40 ;  /* 0x0000002859597c20 */ /* 0x000fe20008410000 */
[C---:B------:R-:W-:Y:S01]  /*7940*/  ISETP.GT.AND P3, PT, R118.reuse, 0x1, PT ;  /* 0x000000017600780c */ /* 0x040fe20003f64270 */
[----:B------:R-:W-:Y:S01]  /*7950*/  FMUL.FTZ R120, R123, UR40 ;  /* 0x000000287b787c20 */ /* 0x000fe20008410000 */
[----:B----4-:R-:W-:Y:S01]  /*7960*/  FSEL R132, R149, -INF , P2 ;  /* 0xff80000095847808 */ /* 0x010fe20001000000 */
[----:B------:R-:W4:Y:S01]  /*7970*/  MUFU.TANH R140, R140 ;  /* 0x0000008c008c7308 */ /* 0x000f220000002400 */
        /* <DEDUP_REMOVED lines=14> */
[----:B-----5:R-:W-:Y:S01]  /*7a60*/  FSEL R128, R137, -INF , P3 ;  /* 0xff80000089807808 */ /* 0x020fe20001800000 */
[----:B------:R-:W2:Y:S01]  /*7a70*/  MUFU.TANH R134, R134 ;  /* 0x0000008600867308 */ /* 0x000ea20000002400 */
[----:B------:R-:W-:Y:S01]  /*7a80*/  FMNMX.FTZ R93, R98, R93, !PT ;  /* 0x0000005d625d7209 */ /* 0x000fe20007810000 */
[----:B------:R-:W-:Y:S01]  /*7a90*/  FMUL.FTZ R110, R97, UR40 ;  /* 0x00000028616e7c20 */ /* 0x000fe20008410000 */
[----:B------:R-:W-:Y:S01]  /*7aa0*/  ISETP.GT.AND P3, PT, R118, 0x11, PT ;  /* 0x000000117600780c */ /* 0x000fe20003f64270 */
[----:B------:R-:W-:Y:S01]  /*7ab0*/  FMUL.FTZ R11, R142, UR40 ;  /* 0x000000288e0b7c20 */ /* 0x000fe20008410000 */
[----:B---3--:R-:W-:Y:S01]  /*7ac0*/  FSEL R126, R139, -INF , P2 ;  /* 0xff8000008b7e7808 */ /* 0x008fe20001000000 */
[----:B------:R-:W-:Y:S01]  /*7ad0*/  FMUL.FTZ R97, R99, UR40 ;  /* 0x0000002863617c20 */ /* 0x000fe20008410000 */
        /* <DEDUP_REMOVED lines=26> */
[----:B----4-:R-:W-:Y:S01]  /*7c80*/  FMNMX.FTZ R89, R108, R93, !PT ;  /* 0x0000005d6c597209 */ /* 0x010fe20007810000 */
[----:B------:R-:W-:Y:S01]  /*7c90*/  FMUL.FTZ R76, R76, UR40 ;  /* 0x000000284c4c7c20 */ /* 0x000fe20008410000 */
[----:B-1----:R-:W-:Y:S01]  /*7ca0*/  FSEL R93, R131, -INF , P3 ;  /* 0xff800000835d7808 */ /* 0x002fe20001800000 */
[----:B------:R-:W-:Y:S01]  /*7cb0*/  FMUL.FTZ R72, R102, UR40 ;  /* 0x0000002866487c20 */ /* 0x000fe20008410000 */
[----:B------:R-:W-:Y:S01]  /*7cc0*/  FMNMX.FTZ R136, R124, R89, !PT ;  /* 0x000000597c887209 */ /* 0x000fe20007810000 */
[----:B------:R-:W-:Y:S01]  /*7cd0*/  FMUL.FTZ R83, R83, UR40 ;  /* 0x0000002853537c20 */ /* 0x000fe20008410000 */
[----:B------:R-:W-:Y:S01]  /*7ce0*/  ISETP.GT.AND P3, PT, R118, 0x21, PT ;  /* 0x000000217600780c */ /* 0x000fe20003f64270 */
[----:B------:R-:W-:-:S02]  /*7cf0*/  WARPGROUP.DEPBAR.LE gsb0, 0x0 ;  /* 0x00008000000079c5 */ /* 0x000fc40000010000 */
[----:B------:R-:W-:Y:S01]  /*7d00*/  WARPGROUP.ARRIVE ;  /* 0x00000000000079c5 */ /* 0x000fe20000000000 */
[----:B------:R-:W-:Y:S01]  /*7d10*/  MUFU.TANH R127, R127 ;  /* 0x0000007f007f7308 */ /* 0x000fe20000002400 */
[----:B--2---:R-:W-:Y:S01]  /*7d20*/  FSEL R89, R134, -INF , P2 ;  /* 0xff80000086597808 */ /* 0x004fe20001000000 */
[----:B------:R-:W-:Y:S01]  /*7d30*/  FMUL.FTZ R86, R86, UR40 ;  /* 0x0000002856567c20 */ /* 0x000fe20008410000 */
[----:B------:R-:W-:Y:S01]  /*7d40*/  FMNMX.FTZ R136, R93, R136, !PT ;  /* 0x000000885d887209 */ /* 0x000fe20007810000 */
[----:B------:R-:W-:Y:S01]  /*7d50*/  FMUL.FTZ R87, R87, UR40 ;  /* 0x0000002857577c20 */ /* 0x000fe20008410000 */
[----:B------:R-:W-:Y:S01]  /*7d60*/  HGMMA.64x96x16.F32 R24, gdesc[UR28].tnspB, R24, gsb0 ;  /* 0x416000001c1879f0 */ /* 0x000fe20008000818 */
[----:B------:R-:W-:Y:S01]  /*7d70*/  UIADD3 UR28, UR6, 0x300, URZ ;  /* 0x00000300061c7890 */ /* 0x000fe2000fffe03f */
[----:B------:R-:W-:Y:S01]  /*7d80*/  ISETP.GT.AND P2, PT, R118, 0x28, PT ;  /* 0x000000287600780c */ /* 0x000fe20003f44270 */
[----:B------:R-:W-:Y:S01]  /*7d90*/  UIADD3 UR30, UR7, 0x80, URZ ;  /* 0x00000080071e7890 */ /* 0x000fe2000fffe03f */
[----:B------:R-:W1:Y:S01]  /*7da0*/  MUFU.TANH R125, R125 ;  /* 0x0000007d007d7308 */ /* 0x000e620000002400 */
[----:B------:R-:W-:Y:S01]  /*7db0*/  UMOV UR29, 0xc0000010 ;  /* 0xc0000010001d7882 */ /* 0x000fe20000000000 */
[----:B------:R-:W-:Y:S01]  /*7dc0*/  UMOV UR31, 0x80000020 ;  /* 0x80000020001f7882 */ /* 0x000fe20000000000 */
[----:B------:R-:W-:Y:S01]  /*7dd0*/  FMNMX.FTZ R136, R89, R136, !PT ;  /* 0x0000008859887209 */ /* 0x000fe20007810000 */
[----:B------:R-:W-:Y:S01]  /*7de0*/  FMUL.FTZ R74, R74, UR40 ;  /* 0x000000284a4a7c20 */ /* 0x000fe20008410000 */
[----:B------:R-:W-:-:S03]  /*7df0*/  R2UR UR61, R148 ;  /* 0x00000000943d72ca */ /* 0x000fc600000e0000 */
[----:B------:R3:W-:Y:S08]  /*7e00*/  MUFU.TANH R92, R99 ;  /* 0x00000063005c7308 */ /* 0x0007f00000002400 */
[----:B------:R-:W-:Y:S01]  /*7e10*/  MUFU.TANH R141, R141 ;  /* 0x0000008d008d7308 */ /* 0x000fe20000002400 */
[----:B---3--:R-:W-:Y:S02]  /*7e20*/  FSEL R99, R133, -INF , P3 ;  /* 0xff80000085637808 */ /* 0x008fe40001800000 */
[----:B------:R-:W-:-:S02]  /*7e30*/  ISETP.GT.AND P3, PT, R118, 0x29, PT ;  /* 0x000000297600780c */ /* 0x000fc40003f64270 */
[----:B------:R-:W-:Y:S02]  /*7e40*/  FMNMX.FTZ R136, R99, R136, !PT ;  /* 0x0000008863887209 */ /* 0x000fe40007810000 */
[----:B-----5:R-:W-:Y:S01]  /*7e50*/  FSEL R109, R123, -INF , P3 ;  /* 0xff8000007b6d7808 */ /* 0x020fe20001800000 */
[----:B------:R2:W-:Y:S01]  /*7e60*/  MUFU.TANH R88, R101 ;  /* 0x0000006500587308 */ /* 0x0005e20000002400 */
[----:B------:R-:W-:-:S04]  /*7e70*/  ISETP.GT.AND P3, PT, R118, 0x31, PT ;  /* 0x000000317600780c */ /* 0x000fc80003f64270 */
[----:B-1----:R-:W-:Y:S02]  /*7e80*/  FSEL R81, R125, -INF , P3 ;  /* 0xff8000007d517808 */ /* 0x002fe40001800000 */
[C---:B------:R-:W-:Y:S01]  /*7e90*/  ISETP.GT.AND P3, PT, R118.reuse, 0x39, PT ;  /* 0x000000397600780c */ /* 0x040fe20003f64270 */
[----:B------:R-:W1:Y:S01]  /*7ea0*/  MUFU.TANH R116, R116 ;  /* 0x0000007400747308 */ /* 0x000e620000002400 */
[----:B--2---:R-:W-:Y:S02]  /*7eb0*/  FSEL R101, R135, -INF , P2 ;  /* 0xff80000087657808 */ /* 0x004fe40001000000 */
[----:B------:R-:W-:Y:S02]  /*7ec0*/  ISETP.GT.AND P2, PT, R118, 0x30, PT ;  /* 0x000000307600780c */ /* 0x000fe40003f44270 */
[----:B------:R-:W-:-:S03]  /*7ed0*/  FMNMX.FTZ R136, R101, R136, !PT ;  /* 0x0000008865887209 */ /* 0x000fc60007810000 */
[----:B------:R-:W2:Y:S01]  /*7ee0*/  MUFU.TANH R143, R143 ;  /* 0x0000008f008f7308 */ /* 0x000ea20000002400 */
[----:B------:R-:W-:-:S07]  /*7ef0*/  FMNMX.FTZ R136, R109, R136, !PT ;  /* 0x000000886d887209 */ /* 0x000fce0007810000 */
[----:B------:R3:W-:Y:S01]  /*7f00*/  MUFU.TANH R134, R111 ;  /* 0x0000006f00867308 */ /* 0x0007e20000002400 */
[----:B-1----:R-:W-:Y:S01]  /*7f10*/  FSEL R119, R116, -INF , P3 ;  /* 0xff80000074777808 */ /* 0x002fe20001800000 */
[----:B------:R-:W-:Y:S01]  /*7f20*/  FMUL.FTZ R116, R78, UR40 ;  /* 0x000000284e747c20 */ /* 0x000fe20008410000 */
[----:B------:R-:W-:-:S05]  /*7f30*/  ISETP.GT.AND P3, PT, R118, 0x41, PT ;  /* 0x000000417600780c */ /* 0x000fca0003f64270 */
[----:B------:R-:W1:Y:S01]  /*7f40*/  MUFU.TANH R142, R142 ;  /* 0x0000008e008e7308 */ /* 0x000e620000002400 */
[----:B---3--:R-:W-:Y:S02]  /*7f50*/  FSEL R111, R127, -INF , P2 ;  /* 0xff8000007f6f7808 */ /* 0x008fe40001000000 */
[----:B------:R-:W-:Y:S02]  /*7f60*/  ISETP.GT.AND P2, PT, R118, 0x38, PT ;  /* 0x000000387600780c */ /* 0x000fe40003f44270 */
[----:B------:R-:W-:-:S03]  /*7f70*/  FMNMX.FTZ R136, R111, R136, !PT ;  /* 0x000000886f887209 */ /* 0x000fc60007810000 */
[----:B------:R-:W3:Y:S01]  /*7f80*/  MUFU.TANH R153, R153 ;  /* 0x0000009900997308 */ /* 0x000ee20000002400 */
[----:B------:R-:W-:-:S07]  /*7f90*/  FMNMX.FTZ R136, R81, R136, !PT ;  /* 0x0000008851887209 */ /* 0x000fce0007810000 */
[----:B------:R4:W-:Y:S08]  /*7fa0*/  MUFU.TANH R80, R117 ;  /* 0x0000007500507308 */ /* 0x0009f00000002400 */
[----:B------:R-:W5:Y:S01]  /*7fb0*/  MUFU.TANH R152, R152 ;  /* 0x0000009800987308 */ /* 0x000f620000002400 */
[----:B----4-:R-:W-:Y:S01]  /*7fc0*/  FSEL R117, R141, -INF , P2 ;  /* 0xff8000008d757808 */ /* 0x010fe20001000000 */
[----:B------:R-:W-:Y:S01]  /*7fd0*/  FMUL.FTZ R141, R85, UR40 ;  /* 0x00000028558d7c20 */ /* 0x000fe20008410000 */
[----:B------:R-:W-:-:S02]  /*7fe0*/  ISETP.GT.AND P2, PT, R118, 0x40, PT ;  /* 0x000000407600780c */ /* 0x000fc40003f44270 */
[----:B------:R-:W-:Y:S02]  /*7ff0*/  FMNMX.FTZ R136, R117, R136, !PT ;  /* 0x0000008875887209 */ /* 0x000fe40007810000 */
[----:B--2---:R-:W-:Y:S01]  /*8000*/  FSEL R123, R143, -INF , P2 ;  /* 0xff8000008f7b7808 */ /* 0x004fe20001000000 */
[----:B------:R-:W2:Y:S01]  /*8010*/  MUFU.TANH R154, R154 ;  /* 0x0000009a009a7308 */ /* 0x000ea20000002400 */
[----:B------:R-:W-:Y:S02]  /*8020*/  FMNMX.FTZ R136, R119, R136, !PT ;  /* 0x0000008877887209 */ /* 0x000fe40007810000 */
[----:B------:R-:W-:Y:S02]  /*8030*/  ISETP.GT.AND P2, PT, R118, 0x48, PT ;  /* 0x000000487600780c */ /* 0x000fe40003f44270 */
[----:B-1----:R-:W-:Y:S02]  /*8040*/  FSEL R85, R142, -INF , P3 ;  /* 0xff8000008e557808 */ /* 0x002fe40001800000 */
[----:B------:R-:W-:Y:S01]  /*8050*/  FMNMX.FTZ R136, R123, R136, !PT ;  /* 0x000000887b887209 */ /* 0x000fe20007810000 */
[----:B------:R-:W1:Y:S01]  /*8060*/  MUFU.TANH R110, R110 ;  /* 0x0000006e006e7308 */ /* 0x000e620000002400 */
[----:B------:R-:W-:Y:S01]  /*8070*/  ISETP.GT.AND P3, PT, R118, 0x49, PT ;  /* 0x000000497600780c */ /* 0x000fe20003f64270 */
[----:B------:R-:W-:-:S02]  /*8080*/  WARPGROUP.DEPBAR.LE gsb0, 0x0 ;  /* 0x00008000000079c5 */ /* 0x000fc40000010000 */
[----:B------:R-:W-:Y:S01]  /*8090*/  WARPGROUP.ARRIVE ;  /* 0x00000000000079c5 */ /* 0x000fe20000000000 */
[----:B---3--:R-:W-:Y:S02]  /*80a0*/  FSEL R127, R153, -INF , P2 ;  /* 0xff800000997f7808 */ /* 0x008fe40001000000 */
[----:B------:R-:W-:Y:S01]  /*80b0*/  FMNMX.FTZ R136, R85, R136, !PT ;  /* 0x0000008855887209 */ /* 0x000fe20007810000 */
[----:B------:R-:W3:Y:S01]  /*80c0*/  MUFU.TANH R100, R100 ;  /* 0x0000006400647308 */ /* 0x000ee20000002400 */
[----:B------:R-:W-:Y:S01]  /*80d0*/  ISETP.GT.AND P2, PT, R118, 0x50, PT ;  /* 0x000000507600780c */ /* 0x000fe20003f44270 */
[----:B------:R-:W-:Y:S01]  /*80e0*/  HGMMA.64x96x16.F32 R24, gdesc[UR28].tnspB, R24, gsb0 ;  /* 0x416000001c1879f0 */ /* 0x000fe20008000818 */
[----:B------:R-:W-:Y:S01]  /*80f0*/  UIADD3 UR28, UR6, 0x480, URZ ;  /* 0x00000480061c7890 */ /* 0x000fe2000fffe03f */
[----:B-----5:R-:W-:Y:S01]  /*8100*/  FSEL R125, R152, -INF , P3 ;  /* 0xff800000987d7808 */ /* 0x020fe20001800000 */
[----:B------:R-:W-:Y:S01]  /*8110*/  UIADD3 UR30, UR7, 0xc0, URZ ;  /* 0x000000c0071e7890 */ /* 0x000fe2000fffe03f */
[----:B------:R-:W-:Y:S01]  /*8120*/  FMNMX.FTZ R136, R127, R136, !PT ;  /* 0x000000887f887209 */ /* 0x000fe20007810000 */
[----:B------:R-:W-:Y:S01]  /*8130*/  UMOV UR29, 0xc0000010 ;  /* 0xc0000010001d7882 */ /* 0x000fe20000000000 */
[----:B------:R-:W-:Y:S01]  /*8140*/  UMOV UR31, 0x80000020 ;  /* 0x80000020001f7882 */ /* 0x000fe20000000000 */
[----:B------:R-:W-:Y:S01]  /*8150*/  ISETP.GT.AND P3, PT, R118, 0x51, PT ;  /* 0x000000517600780c */ /* 0x000fe20003f64270 */
[----:B------:R-:W4:Y:S01]  /*8160*/  MUFU.TANH R137, R137 ;  /* 0x0000008900897308 */ /* 0x000f220000002400 */
[----:B--2---:R-:W-:-:S02]  /*8170*/  FSEL R73, R154, -INF , P2 ;  /* 0xff8000009a497808 */ /* 0x004fc40001000000 */
[----:B------:R-:W-:Y:S02]  /*8180*/  FMNMX.FTZ R136, R125, R136, !PT ;  /* 0x000000887d887209 */ /* 0x000fe40007810000 */
[----:B------:R-:W-:Y:S02]  /*8190*/  ISETP.GT.AND P2, PT, R118, 0x58, PT ;  /* 0x000000587600780c */ /* 0x000fe40003f44270 */
[----:B-1----:R-:W-:Y:S01]  /*81a0*/  FSEL R129, R110, -INF , P3 ;  /* 0xff8000006e817808 */ /* 0x002fe20001800000 */
[----:B------:R-:W1:Y:S01]  /*81b0*/  MUFU.TANH R139, R139 ;  /* 0x0000008b008b7308 */ /* 0x000e620000002400 */
[----:B------:R-:W-:Y:S01]  /*81c0*/  FMNMX.FTZ R136, R73, R136, !PT ;  /* 0x0000008849887209 */ /* 0x000fe20007810000 */
[----:B------:R-:W-:Y:S01]  /*81d0*/  FMUL.FTZ R110, R79, UR40 ;  /* 0x000000284f6e7c20 */ /* 0x000fe20008410000 */
[----:B------:R-:W-:Y:S02]  /*81e0*/  ISETP.GT.AND P3, PT, R118, 0x59, PT ;  /* 0x000000597600780c */ /* 0x000fe40003f64270 */
[----:B---3--:R-:W-:-:S02]  /*81f0*/  FSEL R131, R100, -INF , P2 ;  /* 0xff80000064837808 */ /* 0x008fc40001000000 */
[----:B------:R-:W-:Y:S01]  /*8200*/  FMNMX.FTZ R136, R129, R136, !PT ;  /* 0x0000008881887209 */ /* 0x000fe20007810000 */
[----:B------:R-:W2:Y:S01]  /*8210*/  MUFU.TANH R84, R84 ;  /* 0x0000005400547308 */ /* 0x000ea20000002400 */
[----:B------:R-:W-:Y:S02]  /*8220*/  ISETP.GT.AND P2, PT, R118, 0x60, PT ;  /* 0x000000607600780c */ /* 0x000fe40003f44270 */
[----:B------:R-:W-:Y:S01]  /*8230*/  FSEL R133, R88, -INF , P3 ;  /* 0xff80000058857808 */ /* 0x000fe20001800000 */
[----:B------:R-:W-:Y:S01]  /*8240*/  FMUL.FTZ R88, R77, UR40 ;  /* 0x000000284d587c20 */ /* 0x000fe20008410000 */
[----:B------:R-:W-:Y:S02]  /*8250*/  FMNMX.FTZ R136, R131, R136, !PT ;  /* 0x0000008883887209 */ /* 0x000fe40007810000 */
[----:B------:R-:W-:Y:S01]  /*8260*/  ISETP.GT.AND P3, PT, R118, 0x61, PT ;  /* 0x000000617600780c */ /* 0x000fe20003f64270 */
[----:B------:R-:W3:Y:S01]  /*8270*/  MUFU.TANH R141, R141 ;  /* 0x0000008d008d7308 */ /* 0x000ee20000002400 */
[----:B------:R-:W-:Y:S01]  /*8280*/  FSEL R135, R92, -INF , P2 ;  /* 0xff8000005c877808 */ /* 0x000fe20001000000 */
[----:B------:R-:W-:Y:S01]  /*8290*/  FMUL.FTZ R92, R103, UR40 ;  /* 0x00000028675c7c20 */ /* 0x000fe20008410000 */
[----:B------:R-:W-:-:S02]  /*82a0*/  FMNMX.FTZ R136, R133, R136, !PT ;  /* 0x0000008885887209 */ /* 0x000fc40007810000 */
[C---:B------:R-:W-:Y:S02]  /*82b0*/  ISETP.GT.AND P2, PT, R118.reuse, 0x68, PT ;  /* 0x000000687600780c */ /* 0x040fe40003f44270 */
[----:B------:R-:W-:Y:S01]  /*82c0*/  FSEL R149, R149, -INF , P3 ;  /* 0xff80000095957808 */ /* 0x000fe20001800000 */
[----:B------:R-:W5:Y:S01]  /*82d0*/  MUFU.TANH R155, R155 ;  /* 0x0000009b009b7308 */ /* 0x000f620000002400 */
[----:B------:R-:W-:Y:S02]  /*82e0*/  FMNMX.FTZ R136, R135, R136, !PT ;  /* 0x0000008887887209 */ /* 0x000fe40007810000 */
[----:B------:R-:W-:Y:S02]  /*82f0*/  ISETP.GT.AND P3, PT, R118, 0x69, PT ;  /* 0x000000697600780c */ /* 0x000fe40003f64270 */
[----:B------:R-:W-:Y:S02]  /*8300*/  FSEL R153, R134, -INF , P2 ;  /* 0xff80000086997808 */ /* 0x000fe40001000000 */
[----:B------:R-:W-:Y:S01]  /*8310*/  FMNMX.FTZ R136, R149, R136, !PT ;  /* 0x0000008895887209 */ /* 0x000fe20007810000 */
[----:B------:R-:W5:Y:S01]  /*8320*/  MUFU.TANH R157, R157 ;  /* 0x0000009d009d7308 */ /* 0x000f620000002400 */
[----:B------:R-:W-:-:S02]  /*8330*/  ISETP.GT.AND P2, PT, R118, 0x70, PT ;  /* 0x000000707600780c */ /* 0x000fc40003f44270 */
[----:B------:R-:W-:Y:S02]  /*8340*/  FSEL R143, R80, -INF , P3 ;  /* 0xff800000508f7808 */ /* 0x000fe40001800000 */
[----:B------:R-:W-:Y:S02]  /*8350*/  FMNMX.FTZ R136, R153, R136, !PT ;  /* 0x0000008899887209 */ /* 0x000fe40007810000 */
[C---:B------:R-:W-:Y:S01]  /*8360*/  ISETP.GT.AND P3, PT, R118.reuse, 0x71, PT ;  /* 0x000000717600780c */ /* 0x040fe20003f64270 */
[----:B------:R-:W5:Y:S01]  /*8370*/  MUFU.TANH R76, R76 ;  /* 0x0000004c004c7308 */ /* 0x000f620000002400 */
[----:B----4-:R-:W-:Y:S02]  /*8380*/  FSEL R137, R137, -INF , P2 ;  /* 0xff80000089897808 */ /* 0x010fe40001000000 */
[----:B------:R-:W-:Y:S02]  /*8390*/  FMNMX.FTZ R136, R143, R136, !PT ;  /* 0x000000888f887209 */ /* 0x000fe40007810000 */
[----:B------:R-:W-:-:S02]  /*83a0*/  ISETP.GT.AND P2, PT, R118, 0x78, PT ;  /* 0x000000787600780c */ /* 0x000fc40003f44270 */
[----:B-1----:R-:W-:Y:S01]  /*83b0*/  FSEL R139, R139, -INF , P3 ;  /* 0xff8000008b8b7808 */ /* 0x002fe20001800000 */
[----:B------:R-:W1:Y:S01]  /*83c0*/  MUFU.TANH R88, R88 ;  /* 0x0000005800587308 */ /* 0x000e620000002400 */
[----:B------:R-:W-:Y:S02]  /*83d0*/  FMNMX.FTZ R136, R137, R136, !PT ;  /* 0x0000008889887209 */ /* 0x000fe40007810000 */
[----:B------:R-:W-:Y:S02]  /*83e0*/  ISETP.GT.AND P3, PT, R118, 0x79, PT ;  /* 0x000000797600780c */ /* 0x000fe40003f64270 */
[----:B--2---:R-:W-:Y:S01]  /*83f0*/  FSEL R77, R84, -INF , P2 ;  /* 0xff800000544d7808 */ /* 0x004fe20001000000 */
[----:B------:R-:W-:Y:S01]  /*8400*/  FMUL.FTZ R84, R90, UR40 ;  /* 0x000000285a547c20 */ /* 0x000fe20008410000 */
[----:B------:R-:W-:Y:S01]  /*8410*/  FMNMX.FTZ R136, R139, R136, !PT ;  /* 0x000000888b887209 */ /* 0x000fe20007810000 */
[----:B------:R-:W-:Y:S01]  /*8420*/  FMUL.FTZ R90, R94, UR40 ;  /* 0x000000285e5a7c20 */ /* 0x000fe20008410000 */
[----:B------:R-:W-:Y:S01]  /*8430*/  ISETP.GT.AND P2, PT, R118, 0x80, PT ;  /* 0x000000807600780c */ /* 0x000fe20003f44270 */
[----:B------:R-:W-:Y:S01]  /*8440*/  FMUL.FTZ R94, R75, UR40 ;  /* 0x000000284b5e7c20 */ /* 0x000fe20008410000 */
[----:B---3--:R-:W-:Y:S01]  /*8450*/  FSEL R141, R141, -INF , P3 ;  /* 0xff8000008d8d7808 */ /* 0x008fe20001800000 */
[----:B------:R-:W-:Y:S01]  /*8460*/  MUFU.TANH R9, R9 ;  /* 0x0000000900097308 */ /* 0x000fe20000002400 */
[----:B------:R-:W-:-:S02]  /*8470*/  FMNMX.FTZ R136, R77, R136, !PT ;  /* 0x000000884d887209 */ /* 0x000fc40007810000 */
[C---:B------:R-:W-:Y:S02]  /*8480*/  ISETP.GT.AND P3, PT, R118.reuse, 0x81, PT ;  /* 0x000000817600780c */ /* 0x040fe40003f64270 */
[----:B-----5:R-:W-:Y:S02]  /*8490*/  FSEL R155, R155, -INF , P2 ;  /* 0xff8000009b9b7808 */ /* 0x020fe40001000000 */
[----:B------:R-:W-:Y:S01]  /*84a0*/  FMNMX.FTZ R136, R141, R136, !PT ;  /* 0x000000888d887209 */ /* 0x000fe20007810000 */
[----:B------:R-:W2:Y:S01]  /*84b0*/  MUFU.TANH R10, R10 ;  /* 0x0000000a000a7308 */ /* 0x000ea20000002400 */
[----:B------:R-:W-:Y:S02]  /*84c0*/  ISETP.GT.AND P2, PT, R118, 0x88, PT ;  /* 0x000000887600780c */ /* 0x000fe40003f44270 */
[----:B------:R-:W-:Y:S02]  /*84d0*/  FSEL R157, R157, -INF , P3 ;  /* 0xff8000009d9d7808 */ /* 0x000fe40001800000 */
[----:B------:R-:W-:-:S02]  /*84e0*/  FMNMX.FTZ R136, R155, R136, !PT ;  /* 0x000000889b887209 */ /* 0x000fc40007810000 */
[----:B------:R-:W-:Y:S01]  /*84f0*/  ISETP.GT.AND P3, PT, R118, 0x89, PT ;  /* 0x000000897600780c */ /* 0x000fe20003f64270 */
[----:B------:R-:W-:Y:S01]  /*8500*/  MUFU.TANH R11, R11 ;  /* 0x0000000b000b7308 */ /* 0x000fe20000002400 */
[----:B------:R-:W-:Y:S01]  /*8510*/  FSEL R80, R76, -INF , P2 ;  /* 0xff8000004c507808 */ /* 0x000fe20001000000 */
[----:B------:R-:W-:Y:S01]  /*8520*/  VIADD R118, R118, 0x8 ;  /* 0x0000000876767836 */ /* 0x000fe20000000000 */
[----:B------:R-:W-:Y:S02]  /*8530*/  FMNMX.FTZ R136, R157, R136, !PT ;  /* 0x000000889d887209 */ /* 0x000fe40007810000 */
[----:B-1----:R-:W-:Y:S01]  /*8540*/  FSEL R103, R88, -INF , P3 ;  /* 0xff80000058677808 */ /* 0x002fe20001800000 */
[----:B------:R-:W-:Y:S01]  /*8550*/  FMUL.FTZ R88, R91, UR40 ;  /* 0x000000285b587c20 */ /* 0x000fe20008410000 */
[----:B------:R-:W-:Y:S01]  /*8560*/  FMNMX.FTZ R136, R80, R136, !PT ;  /* 0x0000008850887209 */ /* 0x000fe20007810000 */
[----:B------:R-:W-:Y:S01]  /*8570*/  FMUL.FTZ R91, R95, UR40 ;  /* 0x000000285f5b7c20 */ /* 0x000fe20008410000 */
[----:B------:R1:W-:Y:S01]  /*8580*/  MUFU.TANH R76, R92 ;  /* 0x0000005c004c7308 */ /* 0x0003e20000002400 */
[----:B------:R-:W-:-:S02]  /*8590*/  WARPGROUP.DEPBAR.LE gsb0, 0x0 ;  /* 0x00008000000079c5 */ /* 0x000fc40000010000 */
[----:B------:R-:W-:Y:S01]  /*85a0*/  WARPGROUP.ARRIVE ;  /* 0x00000000000079c5 */ /* 0x000fe20000000000 */
[----:B------:R-:W-:Y:S02]  /*85b0*/  FMNMX.FTZ R136, R103, R136, !PT ;  /* 0x0000008867887209 */ /* 0x000fe40007810000 */
[----:B------:R-:W-:Y:S02]  /*85c0*/  ISETP.GT.AND P5, PT, R118, RZ, PT ;  /* 0x000000ff7600720c */ /* 0x000fe40003fa4270 */
[----:B------:R-:W3:Y:S01]  /*85d0*/  MUFU.TANH R12, R12 ;  /* 0x0000000c000c7308 */ /* 0x000ee20000002400 */
[----:B------:R-:W-:Y:S01]  /*85e0*/  HGMMA.64x96x16.F32 R24, gdesc[UR28].tnspB, R24, gsb0 ;  /* 0x416000001c1879f0 */ /* 0x000fe20008000818 */
[----:B------:R-:W-:Y:S01]  /*85f0*/  UIADD3 UR28, UR6, 0x600, URZ ;  /* 0x00000600061c7890 */ /* 0x000fe2000fffe03f */
[----:B------:R-:W4:Y:S01]  /*8600*/  SHFL.BFLY PT, R100, R136, 0x2, 0x1f ;  /* 0x0c401f0088647f89 */ /* 0x000f2200000e0000 */
[----:B------:R-:W-:Y:S01]  /*8610*/  UIADD3 UR30, UR7, 0x100, URZ ;  /* 0x00000100071e7890 */ /* 0x000fe2000fffe03f */
[----:B-1----:R-:W-:Y:S01]  /*8620*/  FMUL.FTZ R92, R82, UR40 ;  /* 0x00000028525c7c20 */ /* 0x002fe20008410000 */
[----:B------:R-:W-:Y:S01]  /*8630*/  UMOV UR29, 0xc0000010 ;  /* 0xc0000010001d7882 */ /* 0x000fe20000000000 */
[----:B------:R-:W-:Y:S01]  /*8640*/  UMOV UR31, 0x80000020 ;  /* 0x80000020001f7882 */ /* 0x000fe20000000000 */
[----:B------:R-:W1:Y:S01]  /*8650*/  LDC R82, c[0x0][0x988] ;  /* 0x00026200ff527b82 */ /* 0x000e620000000800 */
[----:B------:R-:W-:Y:S01]  /*8660*/  MUFU.TANH R13, R13 ;  /* 0x0000000d000d7308 */ /* 0x000fe20000002400 */
[----:B------:R-:W-:-:S02]  /*8670*/  ISETP.GT.AND P3, PT, R118, 0x1, PT ;  /* 0x000000017600780c */ /* 0x000fc40003f64270 */
[----:B------:R-:W-:Y:S02]  /*8680*/  ISETP.GT.AND P4, PT, R118, 0x8, PT ;  /* 0x000000087600780c */ /* 0x000fe40003f84270 */
[----:B--2---:R-:W-:Y:S02]  /*8690*/  FSEL R10, R10, -INF , P3 ;  /* 0xff8000000a0a7808 */ /* 0x004fe40001800000 */
[C---:B------:R-:W-:Y:S01]  /*86a0*/  ISETP.GT.AND P6, PT, R118.reuse, 0x9, PT ;  /* 0x000000097600780c */ /* 0x040fe20003fc4270 */
[----:B------:R-:W2:Y:S01]  /*86b0*/  MUFU.TANH R14, R14 ;  /* 0x0000000e000e7308 */ /* 0x000ea20000002400 */
[----:B------:R-:W-:Y:S02]  /*86c0*/  ISETP.GT.AND P3, PT, R118, 0x11, PT ;  /* 0x000000117600780c */ /* 0x000fe40003f64270 */
[----:B---3--:R-:W-:Y:S02]  /*86d0*/  FSEL R12, R12, -INF , P6 ;  /* 0xff8000000c0c7808 */ /* 0x008fe40003000000 */
[----:B------:R-:W-:-:S03]  /*86e0*/  ISETP.GT.AND P6, PT, R118, 0x19, PT ;  /* 0x000000197600780c */ /* 0x000fc60003fc4270 */
[----:B------:R-:W-:Y:S01]  /*86f0*/  MUFU.TANH R15, R15 ;  /* 0x0000000f000f7308 */ /* 0x000fe20000002400 */
[----:B----4-:R-:W-:-:S05]  /*8700*/  FMNMX.FTZ R100, R136, R100, !PT ;  /* 0x0000006488647209 */ /* 0x010fca0007810000 */
[----:B------:R-:W3:Y:S02]  /*8710*/  SHFL.BFLY PT, R95, R100, 0x1, 0x1f ;  /* 0x0c201f00645f7f89 */ /* 0x000ee400000e0000 */
[----:B------:R-:W-:Y:S01]  /*8720*/  MUFU.TANH R20, R20 ;  /* 0x0000001400147308 */ /* 0x000fe20000002400 */
[----:B--2---:R-:W-:Y:S02]  /*8730*/  FSEL R14, R14, -INF , P3 ;  /* 0xff8000000e0e7808 */ /* 0x004fe40001800000 */
[----:B------:R-:W-:-:S05]  /*8740*/  ISETP.GT.AND P3, PT, R118, 0x21, PT ;  /* 0x000000217600780c */ /* 0x000fca0003f64270 */
[----:B------:R-:W-:Y:S08]  /*8750*/  MUFU.TANH R21, R21 ;  /* 0x0000001500157308 */ /* 0x000ff00000002400 */
[----:B------:R-:W2:Y:S01]  /*8760*/  MUFU.TANH R120, R120 ;  /* 0x0000007800787308 */ /* 0x000ea20000002400 */
[----:B---3--:R-:W-:-:S07]  /*8770*/  FMNMX.FTZ R75, R100, R95, !PT ;  /* 0x0000005f644b7209 */ /* 0x008fce0007810000 */
[----:B------:R-:W3:Y:S01]  /*8780*/  MUFU.TANH R121, R121 ;  /* 0x0000007900797308 */ /* 0x000ee20000002400 */
[C---:B------:R-:W-:Y:S01]  /*8790*/  FSETP.NEU.FTZ.AND P2, PT, R75.reuse, -INF , PT ;  /* 0xff8000004b00780b */ /* 0x040fe20003f5d000 */
[----:B-1----:R-:W-:-:S06]  /*87a0*/  FMUL.FTZ R100, R75, R82 ;  /* 0x000000524b647220 */ /* 0x002fcc0000410000 */
[----:B------:R-:W1:Y:S01]  /*87b0*/  MUFU.TANH R122, R122 ;  /* 0x0000007a007a7308 */ /* 0x000e620000002400 */
[----:B------:R-:W-:Y:S02]  /*87c0*/  FSEL R100, R100, RZ, P2 ;  /* 0x000000ff64647208 */ /* 0x000fe40001000000 */
[----:B--2---:R-:W-:Y:S02]  /*87d0*/  FSEL R120, R120, -INF , P3 ;  /* 0xff80000078787808 */ /* 0x004fe40001800000 */
[----:B------:R-:W-:Y:S01]  /*87e0*/  ISETP.GT.AND P3, PT, R118, 0x31, PT ;  /* 0x000000317600780c */ /* 0x000fe20003f64270 */
[-CC-:B------:R-:W-:Y:S01]  /*87f0*/  FFMA.FTZ R79, R128, R82.reuse, -R100.reuse ;  /* 0x00000052804f7223 */ /* 0x180fe20000010864 */
[-CC-:B------:R-:W-:Y:S01]  /*8800*/  FFMA.FTZ R128, R108, R82.reuse, -R100.reuse ;  /* 0x000000526c807223 */ /* 0x180fe20000010864 */
[----:B------:R-:W-:Y:S01]  /*8810*/  FSEL R108, R9, -INF , P5 ;  /* 0xff800000096c7808 */ /* 0x000fe20002800000 */
[-CC-:B------:R-:W-:Y:S01]  /*8820*/  FFMA.FTZ R78, R126, R82.reuse, -R100.reuse ;  /* 0x000000527e4e7223 */ /* 0x180fe20000010864 */
[-CC-:B------:R-:W-:Y:S01]  /*8830*/  FFMA.FTZ R95, R130, R82.reuse, -R100.reuse ;  /* 0x00000052825f7223 */ /* 0x180fe20000010864 */
[-CC-:B------:R-:W-:Y:S01]  /*8840*/  FFMA.FTZ R130, R124, R82.reuse, -R100.reuse ;  /* 0x000000527c827223 */ /* 0x180fe20000010864 */
        /* <DEDUP_REMOVED lines=12> */
[----:B--2---:R-:W-:Y:S01]  /*8910*/  FMNMX.FTZ R128, R12, R126, !PT ;  /* 0x0000007e0c807209 */ /* 0x004fe20007810000 */
[-CC-:B------:R-:W-:Y:S01]  /*8920*/  FFMA.FTZ R85, R85, R82.reuse, -R100.reuse ;  /* 0x0000005255557223 */ /* 0x180fe20000010864 */
[----:B------:R-:W-:Y:S01]  /*8930*/  ISETP.GT.AND P4, PT, R118, 0x18, PT ;  /* 0x000000187600780c */ /* 0x000fe20003f84270 */
[--C-:B------:R-:W-:Y:S01]  /*8940*/  FFMA.FTZ R73, R73, R82, -R100.reuse ;  /* 0x0000005249497223 */ /* 0x100fe20000010864 */
[----:B------:R-:W-:Y:S01]  /*8950*/  FMNMX.FTZ R13, R93, R128, !PT ;  /* 0x000000805d0d7209 */ /* 0x000fe20007810000 */
[-CC-:B------:R-:W-:Y:S01]  /*8960*/  FFMA.FTZ R77, R77, R82.reuse, -R100.reuse ;  /* 0x000000524d4d7223 */ /* 0x180fe20000010864 */
[----:B------:R-:W-:Y:S01]  /*8970*/  FSEL R15, R15, -INF , P4 ;  /* 0xff8000000f0f7808 */ /* 0x000fe20002000000 */
[----:B------:R-:W-:Y:S01]  /*8980*/  MUFU.TANH R112, R112 ;  /* 0x0000007000707308 */ /* 0x000fe20000002400 */
[----:B------:R-:W-:Y:S01]  /*8990*/  FMNMX.FTZ R128, R14, R13, !PT ;  /* 0x0000000d0e807209 */ /* 0x000fe20007810000 */
[-CC-:B----4-:R-:W-:Y:S01]  /*89a0*/  FFMA.FTZ R130, R89, R82.reuse, -R100.reuse ;  /* 0x0000005259827223 */ /* 0x190fe20000010864 */
[----:B------:R-:W-:Y:S01]  /*89b0*/  ISETP.GT.AND P5, PT, R118, 0x20, PT ;  /* 0x000000207600780c */ /* 0x000fe20003fa4270 */
[-CC-:B------:R-:W-:Y:S01]  /*89c0*/  FFMA.FTZ R80, R80, R82.reuse, -R100.reuse ;  /* 0x0000005250507223 */ /* 0x180fe20000010864 */
[----:B------:R-:W-:Y:S01]  /*89d0*/  FSEL R89, R20, -INF , P6 ;  /* 0xff80000014597808 */ /* 0x000fe20003000000 */
[----:B------:R-:W-:Y:S01]  /*89e0*/  FFMA.FTZ R20, R99, R82, -R100 ;  /* 0x0000005263147223 */ /* 0x000fe20000010864 */
[----:B------:R-:W-:-:S02]  /*89f0*/  WARPGROUP.DEPBAR.LE gsb0, 0x0 ;  /* 0x00008000000079c5 */ /* 0x000fc40000010000 */
[----:B------:R-:W-:Y:S01]  /*8a00*/  WARPGROUP.ARRIVE ;  /* 0x00000000000079c5 */ /* 0x000fe20000000000 */
[----:B------:R-:W-:Y:S01]  /*8a10*/  FMNMX.FTZ R128, R15, R128, !PT ;  /* 0x000000800f807209 */ /* 0x000fe20007810000 */
[----:B------:R-:W2:Y:S01]  /*8a20*/  MUFU.TANH R113, R113 ;  /* 0x0000007100717308 */ /* 0x000ea20000002400 */
[----:B------:R-:W-:Y:S01]  /*8a30*/  FSEL R99, R21, -INF , P5 ;  /* 0xff80000015637808 */ /* 0x000fe20002800000 */
[----:B------:R-:W-:Y:S01]  /*8a40*/  FFMA.FTZ R103, R103, R82, -R100 ;  /* 0x0000005267677223 */ /* 0x000fe20000010864 */
[----:B------:R-:W-:Y:S01]  /*8a50*/  FMNMX.FTZ R128, R89, R128, !PT ;  /* 0x0000008059807209 */ /* 0x000fe20007810000 */
[----:B------:R-:W-:Y:S01]  /*8a60*/  HGMMA.64x96x16.F32 R24, gdesc[UR28].tnspB, R24, gsb0 ;  /* 0x416000001c1879f0 */ /* 0x000fe20008000818 */
[----:B------:R-:W-:Y:S01]  /*8a70*/  UIADD3 UR28, UR6, 0x780, URZ ;  /* 0x00000780061c7890 */ /* 0x000fe2000fffe03f */
[C---:B------:R-:W-:Y:S01]  /*8a80*/  ISETP.GT.AND P4, PT, R118.reuse, 0x28, PT ;  /* 0x000000287600780c */ /* 0x040fe20003f84270 */
[----:B------:R-:W-:Y:S01]  /*8a90*/  UIADD3 UR30, UR7, 0x140, URZ ;  /* 0x00000140071e7890 */ /* 0x000fe2000fffe03f */
[----:B------:R-:W-:Y:S01]  /*8aa0*/  FMNMX.FTZ R21, R99, R128, !PT ;  /* 0x0000008063157209 */ /* 0x000fe20007810000 */
[----:B------:R-:W-:Y:S01]  /*8ab0*/  UMOV UR29, 0xc0000010 ;  /* 0xc0000010001d7882 */ /* 0x000fe20000000000 */
[----:B------:R-:W-:Y:S01]  /*8ac0*/  UMOV UR31, 0x80000020 ;  /* 0x80000020001f7882 */ /* 0x000fe20000000000 */
[----:B------:R-:W4:Y:S01]  /*8ad0*/  MUFU.TANH R114, R114 ;  /* 0x0000007200727308 */ /* 0x000f220000002400 */
[----:B------:R-:W-:-:S02]  /*8ae0*/  ISETP.GT.AND P6, PT, R118, 0x29, PT ;  /* 0x000000297600780c */ /* 0x000fc40003fc4270 */
[----:B---3--:R-:W-:Y:S02]  /*8af0*/  FSEL R121, R121, -INF , P4 ;  /* 0xff80000079797808 */ /* 0x008fe40002000000 */
[----:B------:R-:W-:Y:S02]  /*8b00*/  FMNMX.FTZ R128, R120, R21, !PT ;  /* 0x0000001578807209 */ /* 0x000fe40007810000 */
[----:B------:R-:W-:Y:S01]  /*8b10*/  ISETP.GT.AND P5, PT, R118, 0x30, PT ;  /* 0x000000307600780c */ /* 0x000fe20003fa4270 */
[----:B------:R3:W-:Y:S01]  /*8b20*/  MUFU.EX2 R13, R130 ;  /* 0x00000082000d7308 */ /* 0x0007e20000000800 */
[----:B-1----:R-:W-:Y:S02]  /*8b30*/  FSEL R122, R122, -INF , P6 ;  /* 0xff8000007a7a7808 */ /* 0x002fe40003000000 */
[----:B------:R-:W-:Y:S02]  /*8b40*/  ISETP.GT.AND P4, PT, R118, 0x38, PT ;  /* 0x000000387600780c */ /* 0x000fe40003f84270 */
[----:B--2---:R-:W-:-:S02]  /*8b50*/  FSEL R113, R113, -INF , P3 ;  /* 0xff80000071717808 */ /* 0x004fc40001800000 */
[C---:B------:R-:W-:Y:S01]  /*8b60*/  ISETP.GT.AND P6, PT, R118.reuse, 0x39, PT ;  /* 0x000000397600780c */ /* 0x040fe20003fc4270 */
[----:B------:R-:W1:Y:S01]  /*8b70*/  MUFU.TANH R115, R115 ;  /* 0x0000007300737308 */ /* 0x000e620000002400 */
[--C-:B---3--:R-:W-:Y:S01]  /*8b80*/  FFMA.FTZ R130, R101, R82, -R100.reuse ;  /* 0x0000005265827223 */ /* 0x108fe20000010864 */
[----:B------:R-:W-:Y:S02]  /*8b90*/  FMNMX.FTZ R101, R121, R128, !PT ;  /* 0x0000008079657209 */ /* 0x000fe40007810000 */
[----:B------:R-:W-:Y:S02]  /*8ba0*/  ISETP.GT.AND P3, PT, R118, 0x41, PT ;  /* 0x000000417600780c */ /* 0x000fe40003f64270 */
[----:B------:R-:W-:Y:S01]  /*8bb0*/  FMNMX.FTZ R128, R122, R101, !PT ;  /* 0x000000657a807209 */ /* 0x000fe20007810000 */
[----:B------:R-:W-:Y:S01]  /*8bc0*/  FFMA.FTZ R101, R111, R82, -R100 ;  /* 0x000000526f657223 */ /* 0x000fe20000010864 */
[----:B------:R2:W-:Y:S01]  /*8bd0*/  MUFU.EX2 R126, R132 ;  /* 0x00000084007e7308 */ /* 0x0005e20000000800 */
[----:B----4-:R-:W-:-:S02]  /*8be0*/  FSEL R111, R114, -INF , P4 ;  /* 0xff800000726f7808 */ /* 0x010fc40002000000 */
[----:B------:R-:W-:-:S05]  /*8bf0*/  ISETP.GT.AND P4, PT, R118, 0x48, PT ;  /* 0x000000487600780c */ /* 0x000fca0003f84270 */
[----:B------:R-:W3:Y:S01]  /*8c00*/  MUFU.TANH R104, R104 ;  /* 0x0000006800687308 */ /* 0x000ee20000002400 */
[----:B--2---:R-:W-:Y:S01]  /*8c10*/  FFMA.FTZ R132, R109, R82, -R100 ;  /* 0x000000526d847223 */ /* 0x004fe20000010864 */
[----:B------:R-:W-:Y:S02]  /*8c20*/  FSEL R109, R112, -INF , P5 ;  /* 0xff800000706d7808 */ /* 0x000fe40002800000 */
[----:B------:R-:W-:Y:S02]  /*8c30*/  ISETP.GT.AND P5, PT, R118, 0x40, PT ;  /* 0x000000407600780c */ /* 0x000fe40003fa4270 */
[----:B------:R-:W-:Y:S02]  /*8c40*/  FMNMX.FTZ R128, R109, R128, !PT ;  /* 0x000000806d807209 */ /* 0x000fe40007810000 */
[----:B------:R-:W2:Y:S01]  /*8c50*/  MUFU.TANH R105, R105 ;  /* 0x0000006900697308 */ /* 0x000ea20000002400 */
[----:B-1----:R-:W-:Y:S02]  /*8c60*/  FSEL R115, R115, -INF , P6 ;  /* 0xff80000073737808 */ /* 0x002fe40003000000 */
[----:B------:R-:W-:-:S04]  /*8c70*/  FMNMX.FTZ R128, R113, R128, !PT ;  /* 0x0000008071807209 */ /* 0x000fc80007810000 */
[----:B------:R-:W-:Y:S01]  /*8c80*/  FMNMX.FTZ R128, R111, R128, !PT ;  /* 0x000000806f807209 */ /* 0x000fe20007810000 */
[----:B------:R-:W-:Y:S01]  /*8c90*/  MUFU.TANH R106, R106 ;  /* 0x0000006a006a7308 */ /* 0x000fe20000002400 */
[----:B---3--:R-:W-:Y:S02]  /*8ca0*/  FSEL R114, R104, -INF , P5 ;  /* 0xff80000068727808 */ /* 0x008fe40002800000 */
[----:B------:R-:W-:-:S05]  /*8cb0*/  ISETP.GT.AND P5, PT, R118, 0x49, PT ;  /* 0x000000497600780c */ /* 0x000fca0003fa4270 */
[----:B------:R-:W1:Y:S01]  /*8cc0*/  MUFU.TANH R107, R107 ;  /* 0x0000006b006b7308 */ /* 0x000e620000002400 */
[----:B--2---:R-:W-:Y:S02]  /*8cd0*/  FSEL R105, R105, -INF , P3 ;  /* 0xff80000069697808 */ /* 0x004fe40001800000 */
[----:B------:R-:W-:-:S05]  /*8ce0*/  ISETP.GT.AND P3, PT, R118, 0x50, PT ;  /* 0x000000507600780c */ /* 0x000fca0003f64270 */
[----:B------:R2:W-:Y:S08]  /*8cf0*/  MUFU.EX2 R21, R130 ;  /* 0x0000008200157308 */ /* 0x0005f00000000800 */
[----:B------:R-:W3:Y:S01]  /*8d00*/  MUFU.TANH R96, R96 ;  /* 0x0000006000607308 */ /* 0x000ee20000002400 */
[----:B--2---:R-:W-:Y:S01]  /*8d10*/  FFMA.FTZ R130, R81, R82, -R100 ;  /* 0x0000005251827223 */ /* 0x004fe20000010864 */
[----:B------:R-:W-:-:S02]  /*8d20*/  FMNMX.FTZ R81, R115, R128, !PT ;  /* 0x0000008073517209 */ /* 0x000fc40007810000 */
[----:B-1----:R-:W-:Y:S02]  /*8d30*/  FSEL R107, R107, -INF , P5 ;  /* 0xff8000006b6b7808 */ /* 0x002fe40002800000 */
[----:B------:R-:W-:Y:S01]  /*8d40*/  FMNMX.FTZ R128, R114, R81, !PT ;  /* 0x0000005172807209 */ /* 0x000fe20007810000 */
[-CC-:B------:R-:W-:Y:S01]  /*8d50*/  FFMA.FTZ R81, R117, R82.reuse, -R100.reuse ;  /* 0x0000005275517223 */ /* 0x180fe20000010864 */
[----:B------:R-:W1:Y:S01]  /*8d60*/  MUFU.TANH R97, R97 ;  /* 0x0000006100617308 */ /* 0x000e620000002400 */
[----:B------:R-:W-:Y:S01]  /*8d70*/  FSEL R117, R106, -INF , P4 ;  /* 0xff8000006a757808 */ /* 0x000fe20002000000 */
[----:B------:R-:W-:Y:S01]  /*8d80*/  FFMA.FTZ R106, R119, R82, -R100 ;  /* 0x00000052776a7223 */ /* 0x000fe20000010864 */
[----:B------:R-:W-:Y:S02]  /*8d90*/  FMNMX.FTZ R128, R105, R128, !PT ;  /* 0x0000008069807209 */ /* 0x000fe40007810000 */
[----:B------:R-:W-:Y:S02]  /*8da0*/  ISETP.GT.AND P4, PT, R118, 0x51, PT ;  /* 0x000000517600780c */ /* 0x000fe40003f84270 */
[----:B------:R-:W-:Y:S01]  /*8db0*/  FMNMX.FTZ R128, R117, R128, !PT ;  /* 0x0000008075807209 */ /* 0x000fe20007810000 */
[----:B------:R-:W2:Y:S01]  /*8dc0*/  MUFU.TANH R72, R72 ;  /* 0x0000004800487308 */ /* 0x000ea20000002400 */
[----:B---3--:R-:W-:-:S02]  /*8dd0*/  FSEL R96, R96, -INF , P3 ;  /* 0xff80000060607808 */ /* 0x008fc40001800000 */
[----:B------:R-:W-:Y:S02]  /*8de0*/  FMNMX.FTZ R119, R107, R128, !PT ;  /* 0x000000806b777209 */ /* 0x000fe40007810000 */
[----:B------:R-:W-:Y:S01]  /*8df0*/  ISETP.GT.AND P5, PT, R118, 0x58, PT ;  /* 0x000000587600780c */ /* 0x000fe20003fa4270 */
[----:B------:R-:W-:Y:S02]  /*8e00*/  WARPGROUP.DEPBAR.LE gsb0, 0x0 ;  /* 0x00008000000079c5 */ /* 0x000fe40000010000 */
[----:B------:R-:W-:Y:S01]  /*8e10*/  WARPGROUP.ARRIVE ;  /* 0x00000000000079c5 */ /* 0x000fe20000000000 */
[----:B------:R-:W3:Y:S01]  /*8e20*/  MUFU.TANH R84, R84 ;  /* 0x0000005400547308 */ /* 0x000ee20000002400 */
[----:B-1----:R-:W-:Y:S02]  /*8e30*/  FSEL R128, R97, -INF , P4 ;  /* 0xff80000061807808 */ /* 0x002fe40002000000 */
[----:B------:R-:W-:Y:S02]  /*8e40*/  FMNMX.FTZ R119, R96, R119, !PT ;  /* 0x0000007760777209 */ /* 0x000fe40007810000 */
[----:B------:R-:W-:Y:S01]  /*8e50*/  HGMMA.64x96x16.F32 R24, gdesc[UR28].tnspB, R24, gsb0 ;  /* 0x416000001c1879f0 */ /* 0x000fe20008000818 */
[----:B------:R-:W-:Y:S01]  /*8e60*/  UIADD3 UR28, UR6, 0x900, URZ ;  /* 0x00000900061c7890 */ /* 0x000fe2000fffe03f */
[----:B------:R-:W-:Y:S01]  /*8e70*/  ISETP.GT.AND P3, PT, R118, 0x59, PT ;  /* 0x000000597600780c */ /* 0x000fe20003f64270 */
[----:B------:R-:W-:Y:S01]  /*8e80*/  UIADD3 UR30, UR7, 0x180, URZ ;  /* 0x00000180071e7890 */ /* 0x000fe2000fffe03f */
[----:B------:R-:W-:Y:S01]  /*8e90*/  MUFU.TANH R88, R88 ;  /* 0x0000005800587308 */ /* 0x000fe20000002400 */
[----:B------:R-:W-:Y:S01]  /*8ea0*/  UMOV UR29, 0xc0000010 ;  /* 0xc0000010001d7882 */ /* 0x000fe20000000000 */
[----:B------:R-:W-:Y:S01]  /*8eb0*/  UMOV UR31, 0x80000020 ;  /* 0x80000020001f7882 */ /* 0x000fe20000000000 */
[----:B------:R-:W-:-:S02]  /*8ec0*/  FMNMX.FTZ R119, R128, R119, !PT ;  /* 0x0000007780777209 */ /* 0x000fc40007810000 */
[----:B------:R-:W-:Y:S02]  /*8ed0*/  FSEL R97, R76, -INF , P3 ;  /* 0xff8000004c617808 */ /* 0x000fe40001800000 */
[C---:B------:R-:W-:Y:S01]  /*8ee0*/  ISETP.GT.AND P4, PT, R118.reuse, 0x60, PT ;  /* 0x000000607600780c */ /* 0x040fe20003f84270 */
[----:B------:R-:W1:Y:S01]  /*8ef0*/  MUFU.TANH R90, R90 ;  /* 0x0000005a005a7308 */ /* 0x000e620000002400 */
[----:B------:R-:W-:-:S07]  /*8f00*/  ISETP.GT.AND P3, PT, R118, 0x68, PT ;  /* 0x000000687600780c */ /* 0x000fce0003f64270 */
[----:B------:R2:W-:Y:S08]  /*8f10*/  MUFU.EX2 R104, R130 ;  /* 0x0000008200687308 */ /* 0x0005f00000000800 */
[----:B------:R-:W4:Y:S01]  /*8f20*/  MUFU.TANH R91, R91 ;  /* 0x0000005b005b7308 */ /* 0x000f220000002400 */
[----:B--2---:R-:W-:Y:S02]  /*8f30*/  FSEL R130, R72, -INF , P5 ;  /* 0xff80000048827808 */ /* 0x004fe40002800000 */
[----:B------:R-:W-:-:S02]  /*8f40*/  ISETP.GT.AND P5, PT, R118, 0x61, PT ;  /* 0x000000617600780c */ /* 0x000fc40003fa4270 */
[----:B------:R-:W-:Y:S02]  /*8f50*/  FMNMX.FTZ R76, R130, R119, !PT ;  /* 0x00000077824c7209 */ /* 0x000fe40007810000 */
[----:B---3--:R-:W-:Y:S01]  /*8f60*/  FSEL R119, R84, -INF , P4 ;  /* 0xff80000054777808 */ /* 0x008fe20002000000 */
[----:B------:R-:W2:Y:S01]  /*8f70*/  MUFU.TANH R92, R92 ;  /* 0x0000005c005c7308 */ /* 0x000ea20000002400 */
[----:B------:R-:W-:Y:S02]  /*8f80*/  FMNMX.FTZ R76, R97, R76, !PT ;  /* 0x0000004c614c7209 */ /* 0x000fe40007810000 */
[----:B------:R-:W-:Y:S02]  /*8f90*/  ISETP.GT.AND P4, PT, R118, 0x69, PT ;  /* 0x000000697600780c */ /* 0x000fe40003f84270 */
[----:B------:R-:W-:Y:S02]  /*8fa0*/  FMNMX.FTZ R76, R119, R76, !PT ;  /* 0x0000004c774c7209 */ /* 0x000fe40007810000 */
[----:B-1----:R-:W-:Y:S01]  /*8fb0*/  FSEL R90, R90, -INF , P3 ;  /* 0xff8000005a5a7808 */ /* 0x002fe20001800000 */
[----:B------:R1:W-:Y:S01]  /*8fc0*/  MUFU.EX2 R112, R132 ;  /* 0x0000008400707308 */ /* 0x0003e20000000800 */
[----:B----4-:R-:W-:Y:S01]  /*8fd0*/  FSEL R84, R91, -INF , P4 ;  /* 0xff8000005b547808 */ /* 0x010fe20002000000 */
[----:B------:R-:W-:Y:S01]  /*8fe0*/  FFMA.FTZ R91, R125, R82, -R100 ;  /* 0x000000527d5b7223 */ /* 0x000fe20000010864 */
[----:B------:R-:W-:-:S02]  /*8ff0*/  ISETP.GT.AND P3, PT, R118, 0x71, PT ;  /* 0x000000717600780c */ /* 0x000fc40003f64270 */
[----:B------:R-:W-:-:S03]  /*9000*/  ISETP.GT.AND P4, PT, R118, 0x78, PT ;  /* 0x000000787600780c */ /* 0x000fc60003f84270 */
[----:B------:R-:W-:Y:S01]  /*9010*/  MUFU.TANH R83, R83 ;  /* 0x0000005300537308 */ /* 0x000fe20000002400 */
[-CC-:B-1----:R-:W-:Y:S01]  /*9020*/  FFMA.FTZ R132, R123, R82.reuse, -R100.reuse ;  /* 0x000000527b847223 */ /* 0x182fe20000010864 */
[----:B------:R-:W-:Y:S01]  /*9030*/  FSEL R123, R88, -INF , P5 ;  /* 0xff800000587b7808 */ /* 0x000fe20002800000 */
[----:B------:R-:W-:Y:S01]  /*9040*/  FFMA.FTZ R88, R127, R82, -R100 ;  /* 0x000000527f587223 */ /* 0x000fe20000010864 */
[----:B------:R-:W-:Y:S02]  /*9050*/  ISETP.GT.AND P5, PT, R118, 0x70, PT ;  /* 0x000000707600780c */ /* 0x000fe40003fa4270 */
[----:B------:R-:W-:Y:S02]  /*9060*/  FMNMX.FTZ R127, R123, R76, !PT ;  /* 0x0000004c7b7f7209 */ /* 0x000fe40007810000 */
[----:B------:R-:W1:Y:S01]  /*9070*/  MUFU.TANH R86, R86 ;  /* 0x0000005600567308 */ /* 0x000e620000002400 */
[----:B--2---:R-:W-:Y:S02]  /*9080*/  FSEL R92, R92, -INF , P5 ;  /* 0xff8000005c5c7808 */ /* 0x004fe40002800000 */
[----:B------:R-:W-:-:S02]  /*9090*/  FMNMX.FTZ R127, R90, R127, !PT ;  /* 0x0000007f5a7f7209 */ /* 0x000fc40007810000 */
[----:B------:R-:W-:Y:S02]  /*90a0*/  ISETP.GT.AND P5, PT, R118, 0x79, PT ;  /* 0x000000797600780c */ /* 0x000fe40003fa4270 */
[----:B------:R-:W-:Y:S01]  /*90b0*/  FMNMX.FTZ R127, R84, R127, !PT ;  /* 0x0000007f547f7209 */ /* 0x000fe20007810000 */
[----:B------:R-:W2:Y:S03]  /*90c0*/  MUFU.TANH R87, R87 ;  /* 0x0000005700577308 */ /* 0x000ea60000002400 */
[----:B------:R-:W-:-:S05]  /*90d0*/  FMNMX.FTZ R127, R92, R127, !PT ;  /* 0x0000007f5c7f7209 */ /* 0x000fca0007810000 */
[----:B------:R-:W3:Y:S01]  /*90e0*/  MUFU.TANH R74, R74 ;  /* 0x0000004a004a7308 */ /* 0x000ee20000002400 */
[----:B-1----:R-:W-:Y:S01]  /*90f0*/  FSEL R134, R86, -INF , P4 ;  /* 0xff80000056867808 */ /* 0x002fe20002000000 */
[----:B------:R-:W-:Y:S01]  /*9100*/  FFMA.FTZ R86, R135, R82, -R100 ;  /* 0x0000005287567223 */ /* 0x000fe20000010864 */
[----:B------:R-:W-:-:S05]  /*9110*/  ISETP.GT.AND P4, PT, R118, 0x81, PT ;  /* 0x000000817600780c */ /* 0x000fca0003f84270 */
[----:B------:R-:W1:Y:S01]  /*9120*/  MUFU.TANH R94, R94 ;  /* 0x0000005e005e7308 */ /* 0x000e620000002400 */
[----:B--2---:R-:W-:Y:S01]  /*9130*/  FSEL R136, R87, -INF , P5 ;  /* 0xff80000057887808 */ /* 0x004fe20002800000 */
[----:B------:R-:W-:Y:S01]  /*9140*/  FFMA.FTZ R87, R149, R82, -R100 ;  /* 0x0000005295577223 */ /* 0x000fe20000010864 */
[----:B------:R-:W-:-:S05]  /*9150*/  ISETP.GT.AND P5, PT, R118, 0x88, PT ;  /* 0x000000887600780c */ /* 0x000fca0003fa4270 */
[----:B------:R2:W-:Y:S08]  /*9160*/  MUFU.EX2 R72, R132 ;  /* 0x0000008400487308 */ /* 0x0005f00000000800 */
[----:B------:R-:W4:Y:S01]  /*9170*/  MUFU.TANH R116, R116 ;  /* 0x0000007400747308 */ /* 0x000f220000002400 */
[----:B--2---:R-:W-:Y:S01]  /*9180*/  FSEL R132, R83, -INF , P3 ;  /* 0xff80000053847808 */ /* 0x004fe20001800000 */
[----:B------:R-:W-:-:S02]  /*9190*/  WARPGROUP.DEPBAR.LE gsb0, 0x0 ;  /* 0x00008000000079c5 */ /* 0x000fc40000010000 */
[----:B------:R-:W-:Y:S01]  /*91a0*/  WARPGROUP.ARRIVE ;  /* 0x00000000000079c5 */ /* 0x000fe20000000000 */
[----:B------:R-:W-:Y:S01]  /*91b0*/  FMNMX.FTZ R127, R132, R127, !PT ;  /* 0x0000007f847f7209 */ /* 0x000fe20007810000 */
[-CC-:B------:R-:W-:Y:S01]  /*91c0*/  FFMA.FTZ R83, R131, R82.reuse, -R100.reuse ;  /* 0x0000005283537223 */ /* 0x180fe20000010864 */
[----:B------:R-:W-:Y:S01]  /*91d0*/  ISETP.GT.AND P3, PT, R118, 0x80, PT ;  /* 0x000000807600780c */ /* 0x000fe20003f64270 */
[----:B------:R-:W2:Y:S01]  /*91e0*/  MUFU.TANH R110, R110 ;  /* 0x0000006e006e7308 */ /* 0x000ea20000002400 */
[----:B------:R-:W-:Y:S01]  /*91f0*/  FMNMX.FTZ R127, R134, R127, !PT ;  /* 0x0000007f867f7209 */ /* 0x000fe20007810000 */
[----:B------:R-:W-:Y:S01]  /*9200*/  HGMMA.64x96x16.F32 R24, gdesc[UR28].tnspB, R24, gsb0 ;  /* 0x416000001c1879f0 */ /* 0x000fe20008000818 */
[----:B------:R-:W-:Y:S01]  /*9210*/  UIADD3 UR28, UR6, 0xa80, URZ ;  /* 0x00000a80061c7890 */ /* 0x000fe2000fffe03f */
[----:B---3--:R-:W-:Y:S01]  /*9220*/  FSEL R138, R74, -INF , P3 ;  /* 0xff8000004a8a7808 */ /* 0x008fe20001800000 */
[----:B------:R-:W-:Y:S01]  /*9230*/  UIADD3 UR30, UR7, 0x1c0, URZ ;  /* 0x000001c0071e7890 */ /* 0x000fe2000fffe03f */
[----:B------:R-:W-:Y:S01]  /*9240*/  FMNMX.FTZ R127, R136, R127, !PT ;  /* 0x0000007f887f7209 */ /* 0x000fe20007810000 */
[----:B------:R-:W-:Y:S01]  /*9250*/  UMOV UR29, 0xc0000010 ;  /* 0xc0000010001d7882 */ /* 0x000fe20000000000 */
[----:B------:R-:W-:Y:S01]  /*9260*/  UMOV UR31, 0x80000020 ;  /* 0x80000020001f7882 */ /* 0x000fe20000000000 */
[----:B-1----:R-:W-:Y:S01]  /*9270*/  FSEL R140, R94, -INF , P4 ;  /* 0xff8000005e8c7808 */ /* 0x002fe20002000000 */
[-CC-:B------:R-:W-:Y:S01]  /*9280*/  FFMA.FTZ R94, R137, R82.reuse, -R100.reuse ;  /* 0x00000052895e7223 */ /* 0x180fe20000010864 */
[----:B------:R-:W-:Y:S01]  /*9290*/  FMNMX.FTZ R127, R138, R127, !PT ;  /* 0x0000007f8a7f7209 */ /* 0x000fe20007810000 */
[----:B------:R1:W-:Y:S01]  /*92a0*/  MUFU.EX2 R76, R88 ;  /* 0x00000058004c7308 */ /* 0x0003e20000000800 */
[----:B------:R-:W-:Y:S01]  /*92b0*/  ISETP.GT.AND P3, PT, R118, 0x89, PT ;  /* 0x000000897600780c */ /* 0x000fe20003f64270 */
[-CC-:B------:R-:W-:Y:S01]  /*92c0*/  FFMA.FTZ R118, R155, R82.reuse, -R100.reuse ;  /* 0x000000529b767223 */ /* 0x180fe20000010864 */
[----:B----4-:R-:W-:Y:S01]  /*92d0*/  FSEL R142, R116, -INF , P5 ;  /* 0xff800000748e7808 */ /* 0x010fe20002800000 */
[----:B------:R-:W-:Y:S01]  /*92e0*/  FFMA.FTZ R131, R139, R82, -R100 ;  /* 0x000000528b837223 */ /* 0x000fe20000010864 */
[----:B------:R-:W-:-:S02]  /*92f0*/  FMNMX.FTZ R127, R140, R127, !PT ;  /* 0x0000007f8c7f7209 */ /* 0x000fc40007810000 */
[----:B--2---:R-:W-:Y:S01]  /*9300*/  FSEL R152, R110, -INF , P3 ;  /* 0xff8000006e987808 */ /* 0x004fe20001800000 */
[----:B------:R2:W-:Y:S01]  /*9310*/  MUFU.EX2 R74, R129 ;  /* 0x00000081004a7308 */ /* 0x0005e20000000800 */
[----:B------:R-:W-:Y:S01]  /*9320*/  FMNMX.FTZ R127, R142, R127, !PT ;  /* 0x0000007f8e7f7209 */ /* 0x000fe20007810000 */
[-CC-:B------:R-:W-:Y:S01]  /*9330*/  FFMA.FTZ R110, R133, R82.reuse, -R100.reuse ;  /* 0x00000052856e7223 */ /* 0x180fe20000010864 */
[-CC-:B-1----:R-:W-:Y:S01]  /*9340*/  FFMA.FTZ R88, R153, R82.reuse, -R100.reuse ;  /* 0x0000005299587223 */ /* 0x182fe20000010864 */
[----:B------:R-:W-:Y:S01]  /*9350*/  FFMA.FTZ R133, R157, R82, -R100 ;  /* 0x000000529d857223 */ /* 0x000fe20000010864 */
[----:B------:R-:W-:-:S03]  /*9360*/  FMNMX.FTZ R127, R152, R127, !PT ;  /* 0x0000007f987f7209 */ /* 0x000fc60007810000 */
[----:B------:R-:W-:Y:S01]  /*9370*/  MUFU.EX2 R102, R102 ;  /* 0x0000006600667308 */ /* 0x000fe20000000800 */
[--C-:B--2---:R-:W-:Y:S01]  /*9380*/  FFMA.FTZ R129, R143, R82, -R100.reuse ;  /* 0x000000528f817223 */ /* 0x104fe20000010864 */
[----:B------:R-:W1:Y:S06]  /*9390*/  SHFL.BFLY PT, R116, R127, 0x2, 0x1f ;  /* 0x0c401f007f747f89 */ /* 0x000e6c00000e0000 */
        /* <DEDUP_REMOVED lines=9> */
[----:B-1----:R-:W-:-:S07]  /*9430*/  FMNMX.FTZ R155, R125, R154, !PT ;  /* 0x0000009a7d9b7209 */ /* 0x002fce0007810000 */
[----:B------:R-:W-:Y:S01]  /*9440*/  MUFU.EX2 R81, R81 ;  /* 0x0000005100517308 */ /* 0x000fe20000000800 */
[----:B------:R-:W-:Y:S02]  /*9450*/  FSEL R125, R75, RZ, P2 ;  /* 0x000000ff4b7d7208 */ /* 0x000fe40001000000 */
[C---:B------:R-:W-:Y:S01]  /*9460*/  FSETP.NEU.FTZ.AND P2, PT, R155.reuse, -INF , PT ;  /* 0xff8000009b00780b */ /* 0x040fe20003f5d000 */
[-C--:B------:R-:W-:Y:S02]  /*9470*/  FMUL.FTZ R137, R155, R82.reuse ;  /* 0x000000529b897220 */ /* 0x080fe40000410000 */
[----:B------:R-:W-:Y:S02]  /*9480*/  FADD.FTZ R125, -R125, R8 ;  /* 0x000000087d7d7221 */ /* 0x000fe40000010100 */
[----:B------:R-:W-:Y:S01]  /*9490*/  MUFU.EX2 R106, R106 ;  /* 0x0000006a006a7308 */ /* 0x000fe20000000800 */
[----:B------:R-:W-:Y:S01]  /*94a0*/  FSEL R137, R137, RZ, P2 ;  /* 0x000000ff89897208 */ /* 0x000fe20001000000 */
[----:B------:R-:W-:-:S04]  /*94b0*/  FMUL.FTZ R135, R125, R82 ;  /* 0x000000527d877220 */ /* 0x000fc80000410000 */
[-CC-:B------:R-:W-:Y:S01]  /*94c0*/  FFMA.FTZ R8, R108, R82.reuse, -R137.reuse ;  /* 0x000000526c087223 */ /* 0x180fe20000010889 */
[----:B------:R-:W-:Y:S01]  /*94d0*/  FSEL R108, R155, RZ, P2 ;  /* 0x000000ff9b6c7208 */ /* 0x000fe20001000000 */
[-CC-:B------:R-:W-:Y:S01]  /*94e0*/  FFMA.FTZ R100, R105, R82.reuse, -R137.reuse ;  /* 0x0000005269647223 */ /* 0x180fe20000010889 */
[----:B------:R-:W-:Y:S01]  /*94f0*/  ISETP.GE.U32.AND P2, PT, R2, 0x180, PT ;  /* 0x000001800200780c */ /* 0x000fe20003f46070 */
[-CC-:B------:R-:W-:Y:S01]  /*9500*/  FFMA.FTZ R139, R12, R82.reuse, -R137.reuse ;  /* 0x000000520c8b7223 */ /* 0x180fe20000010889 */
[-C--:B------:R-:W-:Y:S01]  /*9510*/  FFMA.FTZ R12, R99, R82.reuse, -R137 ;  /* 0x00000052630c7223 */ /* 0x080fe20000010889 */
[----:B------:R-:W-:Y:S02]  /*9520*/  WARPGROUP.DEPBAR.LE gsb0, 0x0 ;  /* 0x00008000000079c5 */ /* 0x000fe40000010000 */
[----:B------:R-:W-:Y:S01]  /*9530*/  WARPGROUP.ARRIVE ;  /* 0x00000000000079c5 */ /* 0x000fe20000000000 */
[----:B------:R-:W-:Y:S01]  /*9540*/  FADD.FTZ R105, -R108, R5 ;  /* 0x000000056c697221 */ /* 0x000fe20000010100 */
[----:B------:R-:W-:Y:S01]  /*9550*/  VIADD R5, R16, 0x9 ;  /* 0x0000000910057836 */ /* 0x000fe20000000000 */
[----:B------:R-:W1:Y:S01]  /*9560*/  MUFU.EX2 R135, R135 ;  /* 0x0000008700877308 */ /* 0x000e620000000800 */
[-CC-:B------:R-:W-:Y:S01]  /*9570*/  FFMA.FTZ R125, R10, R82.reuse, -R137.reuse ;  /* 0x000000520a7d7223 */ /* 0x180fe20000010889 */
[-CC-:B------:R-:W-:Y:S01]  /*9580*/  FFMA.FTZ R156, R89, R82.reuse, -R137.reuse ;  /* 0x00000052599c7223 */ /* 0x180fe20000010889 */
[----:B------:R-:W-:Y:S01]  /*9590*/  HGMMA.64x96x16.F32 R24, gdesc[UR28].tnspB, R24, gsb0 ;  /* 0x416000001c1879f0 */ /* 0x000fe20008000818 */
[----:B------:R-:W-:Y:S01]  /*95a0*/  UIADD3 UR28, UR6, 0xc00, URZ ;  /* 0x00000c00061c7890 */ /* 0x000fe2000fffe03f */
[----:B------:R-:W-:Y:S01]  /*95b0*/  SEL R99, R5, 0x9, !P2 ;  /* 0x0000000905637807 */ /* 0x000fe20005000000 */
[----:B------:R-:W-:Y:S01]  /*95c0*/  UIADD3 UR30, UR7, 0x200, URZ ;  /* 0x00000200071e7890 */ /* 0x000fe2000fffe03f */
[-C--:B------:R-:W-:Y:S01]  /*95d0*/  FMUL.FTZ R5, R105, R82.reuse ;  /* 0x0000005269057220 */ /* 0x080fe20000410000 */
[----:B------:R-:W-:Y:S01]  /*95e0*/  UMOV UR29, 0xc0000010 ;  /* 0xc0000010001d7882 */ /* 0x000fe20000000000 */
[----:B------:R-:W-:Y:S01]  /*95f0*/  UMOV UR31, 0x80000020 ;  /* 0x80000020001f7882 */ /* 0x000fe20000000000 */
[----:B------:R-:W-:Y:S01]  /*9600*/  MUFU.EX2 R8, R8 ;  /* 0x0000000800087308 */ /* 0x000fe20000000800 */
[-CC-:B------:R-:W-:Y:S01]  /*9610*/  FFMA.FTZ R10, R124, R82.reuse, -R137.reuse ;  /* 0x000000527c0a7223 */ /* 0x180fe20000010889 */
        /* <DEDUP_REMOVED lines=8> */
[----:B-1----:R-:W-:Y:S01]  /*96a0*/  FFMA.FTZ R114, R135, R3, R102 ;  /* 0x0000000387727223 */ /* 0x002fe20000010066 */
[-CC-:B------:R-:W-:Y:S01]  /*96b0*/  FFMA.FTZ R93, R109, R82.reuse, -R137.reuse ;  /* 0x000000526d5d7223 */ /* 0x180fe20000010889 */
[-CC-:B------:R-:W-:Y:S01]  /*96c0*/  FFMA.FTZ R109, R111, R82.reuse, -R137.reuse ;  /* 0x000000526f6d7223 */ /* 0x180fe20000010889 */
[-CC-:B------:R-:W-:Y:S01]  /*96d0*/  FFMA.FTZ R111, R107, R82.reuse, -R137.reuse ;  /* 0x000000526b6f7223 */ /* 0x180fe20000010889 */
[----:B------:R-:W-:Y:S01]  /*96e0*/  @!P1 IADD3 R105, R113, 0x31c40, RZ ;  /* 0x00031c4071699810 */ /* 0x000fe20007ffe0ff */
[-CC-:B------:R-:W-:Y:S01]  /*96f0*/  FFMA.FTZ R154, R14, R82.reuse, -R137.reuse ;  /* 0x000000520e9a7223 */ /* 0x180fe20000010889 */
[----:B------:R-:W-:Y:S01]  /*9700*/  MUFU.EX2 R125, R125 ;  /* 0x0000007d007d7308 */ /* 0x000fe20000000800 */
[----:B------:R-:W-:Y:S01]  /*9710*/  FADD.FTZ R107, R95, R114 ;  /* 0x000000725f6b7221 */ /* 0x000fe20000010000 */
[-C--:B------:R-:W-:Y:S01]  /*9720*/  FFMA.FTZ R3, R96, R82.reuse, -R137 ;  /* 0x0000005260037223 */ /* 0x080fe20000010889 */
[----:B------:R-:W-:Y:S01]  /*9730*/  @!P1 PRMT R105, RZ, 0x654, R105 ;  /* 0x00000654ff699816 */ /* 0x000fe20000000069 */
[----:B------:R-:W-:Y:S01]  /*9740*/  FFMA.FTZ R14, R121, R82, -R137 ;  /* 0x00000052790e7223 */ /* 0x000fe20000010889 */
[----:B------:R-:W-:Y:S01]  /*9750*/  FADD.FTZ R114, R98, R107 ;  /* 0x0000006b62727221 */ /* 0x000fe20000010000 */
[----:B------:R-:W-:Y:S01]  /*9760*/  F2FP.F16.F32.PACK_AB R124, R9, R78 ;  /* 0x0000004e097c723e */ /* 0x000fe200000000ff */
[--C-:B------:R-:W-:Y:S01]  /*9770*/  FFMA.FTZ R121, R122, R82, -R137.reuse ;  /* 0x000000527a797223 */ /* 0x100fe20000010889 */
[----:B------:R-:W-:Y:S01]  /*9780*/  MUFU.EX2 R10, R10 ;  /* 0x0000000a000a7308 */ /* 0x000fe20000000800 */
[----:B--2---:R-:W-:Y:S01]  /*9790*/  FFMA.FTZ R96, R5, R0, R8 ;  /* 0x0000000005607223 */ /* 0x004fe20000010008 */
[----:B------:R-:W-:Y:S01]  /*97a0*/  F2FP.F16.F32.PACK_AB R98, R79, R98 ;  /* 0x000000624f62723e */ /* 0x000fe200000000ff */
[----:B------:R-:W-:Y:S01]  /*97b0*/  FFMA.FTZ R122, R115, R82, -R137 ;  /* 0x00000052737a7223 */ /* 0x000fe20000010889 */
[----:B------:R-:W-:-:S02]  /*97c0*/  IMAD.U32 R115, RZ, RZ, UR45 ;  /* 0x0000002dff737e24 */ /* 0x000fc4000f8e00ff */
[-CC-:B------:R-:W-:Y:S01]  /*97d0*/  FFMA.FTZ R108, R117, R82.reuse, -R137.reuse ;  /* 0x00000052756c7223 */ /* 0x180fe20000010889 */
[-CC-:B------:R-:W-:Y:S01]  /*97e0*/  FFMA.FTZ R0, R128, R82.reuse, -R137.reuse ;  /* 0x0000005280007223 */ /* 0x180fe20000010889 */
[-CC-:B------:R-:W-:Y:S01]  /*97f0*/  FFMA.FTZ R130, R130, R82.reuse, -R137.reuse ;  /* 0x0000005282827223 */ /* 0x180fe20000010889 */
[----:B------:R-:W-:Y:S01]  /*9800*/  MUFU.EX2 R139, R139 ;  /* 0x0000008b008b7308 */ /* 0x000fe20000000800 */
[----:B------:R-:W-:Y:S01]  /*9810*/  @!P1 LEA R113, R115, UR47, 0x3 ;  /* 0x0000002f73719c11 */ /* 0x000fe2000f8e18ff */
[-CC-:B------:R-:W-:Y:S01]  /*9820*/  FFMA.FTZ R123, R123, R82.reuse, -R137.reuse ;  /* 0x000000527b7b7223 */ /* 0x180fe20000010889 */
[-CC-:B------:R-:W-:Y:S01]  /*9830*/  FFMA.FTZ R90, R90, R82.reuse, -R137.reuse ;  /* 0x000000525a5a7223 */ /* 0x180fe20000010889 */
[-CC-:B------:R-:W-:Y:S01]  /*9840*/  FFMA.FTZ R92, R92, R82.reuse, -R137.reuse ;  /* 0x000000525c5c7223 */ /* 0x180fe20000010889 */
[-CC-:B------:R-:W-:Y:S01]  /*9850*/  FFMA.FTZ R132, R132, R82.reuse, -R137.reuse ;  /* 0x0000005284847223 */ /* 0x180fe20000010889 */
[----:B------:R-:W-:Y:S02]  /*9860*/  @!P1 VIADD R113, R113, 0x31c60 ;  /* 0x00031c6071719836 */ /* 0x000fe40000000000 */
[-CC-:B------:R-:W-:Y:S01]  /*9870*/  FFMA.FTZ R134, R134, R82.reuse, -R137.reuse ;  /* 0x0000005286867223 */ /* 0x180fe20000010889 */
[----:B------:R-:W-:Y:S01]  /*9880*/  MUFU.EX2 R127, R127 ;  /* 0x0000007f007f7308 */ /* 0x000fe20000000800 */
[-CC-:B------:R-:W-:Y:S01]  /*9890*/  FFMA.FTZ R136, R136, R82.reuse, -R137.reuse ;  /* 0x0000005288887223 */ /* 0x180fe20000010889 */
[-C--:B------:R-:W-:Y:S01]  /*98a0*/  FFMA.FTZ R138, R138, R82.reuse, -R137 ;  /* 0x000000528a8a7223 */ /* 0x080fe20000010889 */
[----:B------:R-:W-:Y:S01]  /*98b0*/  @!P1 PRMT R113, RZ, 0x654, R113 ;  /* 0x00000654ff719816 */ /* 0x000fe20000000071 */
[-CC-:B------:R-:W-:Y:S01]  /*98c0*/  FFMA.FTZ R140, R140, R82.reuse, -R137.reuse ;  /* 0x000000528c8c7223 */ /* 0x180fe20000010889 */
[----:B------:R-:W-:Y:S01]  /*98d0*/  FFMA.FTZ R142, R142, R82, -R137 ;  /* 0x000000528e8e7223 */ /* 0x000fe20000010889 */
[----:B------:R-:W-:Y:S01]  /*98e0*/  ISETP.LT.AND P2, PT, R4, UR60, PT ;  /* 0x0000003c04007c0c */ /* 0x000fe2000bf41270 */
[----:B------:R-:W-:Y:S01]  /*98f0*/  UIADD3 UR6, UR60, -0x1, URZ ;  /* 0xffffffff3c067890 */ /* 0x000fe2000fffe03f */
[----:B------:R-:W-:Y:S01]  /*9900*/  MUFU.EX2 R154, R154 ;  /* 0x0000009a009a7308 */ /* 0x000fe20000000800 */
[----:B------:R-:W-:-:S05]  /*9910*/  UMOV UR45, UR46 ;  /* 0x0000002e002d7c82 */ /* 0x000fca0008000000 */
[----:B------:R-:W-:Y:S02]  /*9920*/  UMOV UR60, UR6 ;  /* 0x00000006003c7c82 */ /* 0x000fe40008000000 */
        /* <DEDUP_REMOVED lines=8> */
[----:B------:R-:W-:Y:S07]  /*99b0*/  HGMMA.64x96x16.F32 R24, gdesc[UR28].tnspB, R24, gsb0 ;  /* 0x416000001c1879f0 */ /* 0x000fee0008000818 */
[----:B------:R-:W-:Y:S08]  /*99c0*/  MUFU.EX2 R93, R93 ;  /* 0x0000005d005d7308 */ /* 0x000ff00000000800 */
[----:B------:R-:W-:Y:S08]  /*99d0*/  MUFU.EX2 R120, R120 ;  /* 0x0000007800787308 */ /* 0x000ff00000000800 */
[----:B------:R-:W-:Y:S08]  /*99e0*/  MUFU.EX2 R109, R109 ;  /* 0x0000006d006d7308 */ /* 0x000ff00000000800 */
[----:B------:R-:W1:Y:S08]  /*99f0*/  MUFU.EX2 R122, R122 ;  /* 0x0000007a007a7308 */ /* 0x000e700000000800 */
[----:B------:R-:W2:Y:S08]  /*9a00*/  MUFU.EX2 R85, R85 ;  /* 0x0000005500557308 */ /* 0x000eb00000000800 */
[----:B------:R-:W3:Y:S01]  /*9a10*/  MUFU.EX2 R15, R15 ;  /* 0x0000000f000f7308 */ /* 0x000ee20000000800 */
[----:B-1----:R-:W-:-:S07]  /*9a20*/  F2FP.F16.F32.PACK_AB R107, R122, R109 ;  /* 0x0000006d7a6b723e */ /* 0x002fce00000000ff */
[----:B------:R-:W1:Y:S08]  /*9a30*/  MUFU.EX2 R100, R100 ;  /* 0x0000006400647308 */ /* 0x000e700000000800 */
[----:B------:R-:W4:Y:S08]  /*9a40*/  MUFU.EX2 R91, R91 ;  /* 0x0000005b005b7308 */ /* 0x000f300000000800 */
[----:B------:R-:W5:Y:S08]  /*9a50*/  MUFU.EX2 R108, R108 ;  /* 0x0000006c006c7308 */ /* 0x000f700000000800 */
[----:B------:R-:W5:Y:S08]  /*9a60*/  MUFU.EX2 R73, R73 ;  /* 0x0000004900497308 */ /* 0x000f700000000800 */
[----:B------:R-:W5:Y:S08]  /*9a70*/  MUFU.EX2 R111, R111 ;  /* 0x0000006f006f7308 */ /* 0x000f700000000800 */
[----:B------:R-:W-:Y:S08]  /*9a80*/  MUFU.EX2 R3, R3 ;  /* 0x0000000300037308 */ /* 0x000ff00000000800 */
[----:B------:R-:W-:Y:S01]  /*9a90*/  MUFU.EX2 R83, R83 ;  /* 0x0000005300537308 */ /* 0x000fe20000000800 */
[----:B------:R-:W-:-:S02]  /*9aa0*/  WARPGROUP.DEPBAR.LE gsb0, 0x0 ;  /* 0x00008000000079c5 */ /* 0x000fc40000010000 */
[----:B------:R2:W-:Y:S06]  /*9ab0*/  BAR.ARV R99, 0x100 ;  /* 0x000400630000751d */ /* 0x0005ec0000002000 */
[----:B------:R3:W-:Y:S01]  /*9ac0*/  @!P1 SYNCS.ARRIVE.TRANS64.RED.A1T0 RZ, [R105+URZ], RZ ;  /* 0x000000ff69ff99a7 */ /* 0x0007e2000810043f */
[----:B------:R-:W-:Y:S01]  /*9ad0*/  MUFU.EX2 R0, R0 ;  /* 0x0000000000007308 */ /* 0x000fe20000000800 */
[----:B--2---:R-:W-:Y:S01]  /*9ae0*/  FADD.FTZ R99, R125, R96 ;  /* 0x000000607d637221 */ /* 0x004fe20000010000 */
[----:B------:R-:W-:Y:S01]  /*9af0*/  F2FP.F16.F32.PACK_AB R96, R95, R102 ;  /* 0x000000665f60723e */ /* 0x000fe200000000ff */
[----:B------:R-:W-:Y:S01]  /*9b00*/  FFMA.FTZ R95, R97, R82, -R137 ;  /* 0x00000052615f7223 */ /* 0x000fe20000010889 */
[----:B------:R-:W-:Y:S01]  /*9b10*/  F2FP.F16.F32.PACK_AB R97, R125, R8 ;  /* 0x000000087d61723e */ /* 0x000fe200000000ff */
[----:B------:R-:W-:Y:S01]  /*9b20*/  FADD.FTZ R102, R10, R99 ;  /* 0x000000630a667221 */ /* 0x000fe20000010000 */
[----:B------:R-:W-:Y:S01]  /*9b30*/  F2FP.F16.F32.PACK_AB R99, R139, R10 ;  /* 0x0000000a8b63723e */ /* 0x000fe200000000ff */
[----:B---3--:R-:W-:Y:S01]  /*9b40*/  FADD.FTZ R105, R79, R114 ;  /* 0x000000724f697221 */ /* 0x008fe20000010000 */
[----:B------:R2:W-:Y:S01]  /*9b50*/  @!P1 SYNCS.ARRIVE.TRANS64.RED.A1T0 RZ, [R113+URZ], RZ ;  /* 0x000000ff71ff99a7 */ /* 0x0005e2000810043f */
[----:B------:R-:W-:Y:S01]  /*9b60*/  FADD.FTZ R102, R139, R102 ;  /* 0x000000668b667221 */ /* 0x000fe20000010000 */
[----:B------:R-:W-:Y:S01]  /*9b70*/  MUFU.EX2 R110, R110 ;  /* 0x0000006e006e7308 */ /* 0x000fe20000000800 */
[----:B------:R-:W-:Y:S01]  /*9b80*/  FADD.FTZ R114, R78, R105 ;  /* 0x000000694e727221 */ /* 0x000fe20000010000 */
[----:B------:R4:W-:Y:S01]  /*9b90*/  STSM.16.M88.4 [R22+0x24300], R96 ;  /* 0x0243006016007844 */ /* 0x0009e20000000200 */
[----:B------:R-:W-:Y:S01]  /*9ba0*/  F2FP.F16.F32.PACK_AB R125, R154, R127 ;  /* 0x0000007f9a7d723e */ /* 0x000fe200000000ff */
[----:B------:R-:W-:Y:S01]  /*9bb0*/  FMUL.FTZ R26, R26, R5 ;  /* 0x000000051a1a7220 */ /* 0x000fe20000410000 */
[----:B------:R-:W-:Y:S01]  /*9bc0*/  FADD.FTZ R114, R9, R114 ;  /* 0x0000007209727221 */ /* 0x000fe20000010000 */
[----:B------:R-:W-:Y:S01]  /*9bd0*/  FADD.FTZ R9, R127, R102 ;  /* 0x000000667f097221 */ /* 0x000fe20000010000 */
[-C--:B--2---:R-:W-:Y:S01]  /*9be0*/  FFMA.FTZ R113, R84, R82.reuse, -R137 ;  /* 0x0000005254717223 */ /* 0x084fe20000010889 */
[----:B------:R-:W-:Y:S01]  /*9bf0*/  MUFU.EX2 R78, R130 ;  /* 0x00000082004e7308 */ /* 0x000fe20000000800 */
[----:B------:R-:W-:Y:S01]  /*9c00*/  FADD.FTZ R79, R11, R114 ;  /* 0x000000720b4f7221 */ /* 0x000fe20000010000 */
[----:B------:R-:W-:Y:S01]  /*9c10*/  FADD.FTZ R102, R154, R9 ;  /* 0x000000099a667221 */ /* 0x000fe20000010000 */
[----:B------:R-:W-:Y:S01]  /*9c20*/  F2FP.F16.F32.PACK_AB R127, R156, R141 ;  /* 0x0000008d9c7f723e */ /* 0x000fe200000000ff */
[----:B------:R-:W-:Y:S01]  /*9c30*/  FMUL.FTZ R27, R27, R5 ;  /* 0x000000051b1b7220 */ /* 0x000fe20000410000 */
[C---:B------:R-:W-:Y:S01]  /*9c40*/  FADD.FTZ R114, R126.reuse, R79 ;  /* 0x0000004f7e727221 */ /* 0x040fe20000010000 */
[----:B------:R-:W-:Y:S01]  /*9c50*/  F2FP.F16.F32.PACK_AB R126, R126, R11 ;  /* 0x0000000b7e7e723e */ /* 0x000fe200000000ff */
[----:B------:R-:W-:Y:S01]  /*9c60*/  FADD.FTZ R9, R141, R102 ;  /* 0x000000668d097221 */ /* 0x000fe20000010000 */
[----:B------:R-:W-:Y:S01]  /*9c70*/  MUFU.EX2 R86, R86 ;  /* 0x0000005600567308 */ /* 0x000fe20000000800 */
[----:B------:R-:W-:Y:S01]  /*9c80*/  FADD.FTZ R11, R13, R114 ;  /* 0x000000720d0b7221 */ /* 0x000fe20000010000 */
[-C--:B------:R-:W-:Y:S01]  /*9c90*/  FFMA.FTZ R79, R119, R82.reuse, -R137 ;  /* 0x00000052774f7223 */ /* 0x080fe20000010889 */
[----:B------:R-:W-:Y:S01]  /*9ca0*/  FADD.FTZ R9, R156, R9 ;  /* 0x000000099c097221 */ /* 0x000fe20000010000 */
[----:B------:R-:W-:Y:S01]  /*9cb0*/  FFMA.FTZ R137, R152, R82, -R137 ;  /* 0x0000005298897223 */ /* 0x000fe20000010889 */
[----:B------:R-:W-:Y:S01]  /*9cc0*/  FADD.FTZ R10, R20, R11 ;  /* 0x0000000b140a7221 */ /* 0x000fe20000010000 */
[----:B------:R-:W-:Y:S01]  /*9cd0*/  STSM.16.M88.4 [R22+0x25b00], R124 ;  /* 0x025b007c16007844 */ /* 0x000fe20000000200 */
[----:B------:R-:W-:Y:S01]  /*9ce0*/  FADD.FTZ R8, R12, R9 ;  /* 0x000000090c087221 */ /* 0x000fe20000010000 */
[----:B------:R-:W-:Y:S01]  /*9cf0*/  MUFU.EX2 R95, R95 ;  /* 0x0000005f005f7308 */ /* 0x000fe20000000800 */
[----:B------:R-:W-:Y:S01]  /*9d00*/  FADD.FTZ R11, R21, R10 ;  /* 0x0000000a150b7221 */ /* 0x000fe20000010000 */
[----:B------:R-:W-:Y:S01]  /*9d10*/  F2FP.F16.F32.PACK_AB R105, R120, R93 ;  /* 0x0000005d7869723e */ /* 0x000fe200000000ff */
[----:B------:R-:W-:Y:S01]  /*9d20*/  FADD.FTZ R9, R89, R8 ;  /* 0x0000000859097221 */ /* 0x000fe20000010000 */
[-C--:B------:R-:W-:Y:S01]  /*9d30*/  FMUL.FTZ R30, R30, R5.reuse ;  /* 0x000000051e1e7220 */ /* 0x080fe20000410000 */
[----:B------:R-:W-:Y:S01]  /*9d40*/  FADD.FTZ R10, R112, R11 ;  /* 0x0000000b700a7221 */ /* 0x000fe20000010000 */
[-C--:B------:R-:W-:Y:S01]  /*9d50*/  FMUL.FTZ R31, R31, R5.reuse ;  /* 0x000000051f1f7220 */ /* 0x080fe20000410000 */
[----:B------:R-:W-:Y:S01]  /*9d60*/  FADD.FTZ R8, R14, R9 ;  /* 0x000000090e087221 */ /* 0x000fe20000010000 */
[----:B------:R-:W2:Y:S01]  /*9d70*/  MUFU.EX2 R87, R87 ;  /* 0x0000005700577308 */ /* 0x000ea20000000800 */
[----:B------:R-:W-:Y:S01]  /*9d80*/  FADD.FTZ R9, R101, R10 ;  /* 0x0000000a65097221 */ /* 0x000fe20000010000 */
[-C--:B------:R-:W-:Y:S01]  /*9d90*/  FMUL.FTZ R34, R34, R5.reuse ;  /* 0x0000000522227220 */ /* 0x080fe20000410000 */
[----:B------:R-:W-:Y:S01]  /*9da0*/  FADD.FTZ R8, R121, R8 ;  /* 0x0000000879087221 */ /* 0x000fe20000010000 */
[----:B------:R-:W-:Y:S01]  /*9db0*/  FMUL.FTZ R35, R35, R5 ;  /* 0x0000000523237220 */ /* 0x000fe20000410000 */
[C---:B------:R-:W-:Y:S01]  /*9dc0*/  FADD.FTZ R10, R104.reuse, R9 ;  /* 0x00000009680a7221 */ /* 0x040fe20000010000 */
[----:B------:R-:W-:Y:S01]  /*9dd0*/  F2FP.F16.F32.PACK_AB R104, R104, R101 ;  /* 0x000000656868723e */ /* 0x000fe200000000ff */
[----:B------:R-:W-:Y:S01]  /*9de0*/  FADD.FTZ R9, R93, R8 ;  /* 0x000000085d097221 */ /* 0x000fe20000010000 */
[----:B------:R-:W3:Y:S01]  /*9df0*/  MUFU.EX2 R79, R79 ;  /* 0x0000004f004f7308 */ /* 0x000ee20000000800 */
        /* <DEDUP_REMOVED lines=12> */
[----:B------:R-:W-:Y:S01]  /*9ec0*/  FADD.FTZ R11, R85, R8 ;  /* 0x00000008550b7221 */ /* 0x000fe20000010000 */
[----:B------:R-:W-:Y:S01]  /*9ed0*/  F2FP.F16.F32.PACK_AB R8, R20, R13 ;  /* 0x0000000d1408723e */ /* 0x000fe200000000ff */
[----:B------:R-:W-:Y:S01]  /*9ee0*/  FADD.FTZ R9, R15, R10 ;  /* 0x0000000a0f097221 */ /* 0x000fe20000010000 */
[----:B------:R-:W-:Y:S01]  /*9ef0*/  MUFU.EX2 R129, R129 ;  /* 0x0000008100817308 */ /* 0x000fe20000000800 */
[----:B------:R-:W-:Y:S01]  /*9f00*/  FADD.FTZ R20, R76, R11 ;  /* 0x0000000b4c147221 */ /* 0x000fe20000010000 */
[----:B------:R-:W-:Y:S01]  /*9f10*/  F2FP.F16.F32.PACK_AB R10, R112, R21 ;  /* 0x00000015700a723e */ /* 0x000fe200000000ff */
[----:B-1----:R-:W-:Y:S01]  /*9f20*/  FADD.FTZ R9, R100, R9 ;  /* 0x0000000964097221 */ /* 0x002fe20000010000 */
[----:B------:R-:W-:Y:S01]  /*9f30*/  F2FP.F16.F32.PACK_AB R11, R121, R14 ;  /* 0x0000000e790b723e */ /* 0x000fe200000000ff */
[C---:B----4-:R-:W-:Y:S01]  /*9f40*/  FADD.FTZ R96, R91.reuse, R20 ;  /* 0x000000145b607221 */ /* 0x050fe20000010000 */
[----:B------:R-:W-:Y:S01]  /*9f50*/  F2FP.F16.F32.PACK_AB R14, R91, R76 ;  /* 0x0000004c5b0e723e */ /* 0x000fe200000000ff */
[----:B-----5:R-:W-:Y:S01]  /*9f60*/  FADD.FTZ R20, R108, R9 ;  /* 0x000000096c147221 */ /* 0x020fe20000010000 */
[----:B------:R-:W-:Y:S01]  /*9f70*/  F2FP.F16.F32.PACK_AB R9, R89, R12 ;  /* 0x0000000c5909723e */ /* 0x000fe200000000ff */
[----:B------:R-:W-:Y:S01]  /*9f80*/  FADD.FTZ R13, R73, R96 ;  /* 0x00000060490d7221 */ /* 0x000fe20000010000 */
[----:B------:R-:W-:Y:S01]  /*9f90*/  MUFU.EX2 R94, R94 ;  /* 0x0000005e005e7308 */ /* 0x000fe20000000800 */
[----:B------:R-:W-:Y:S01]  /*9fa0*/  FADD.FTZ R20, R111, R20 ;  /* 0x000000146f147221 */ /* 0x000fe20000010000 */
[----:B--2---:R-:W-:Y:S01]  /*9fb0*/  F2FP.F16.F32.PACK_AB R76, R87, R86 ;  /* 0x00000056574c723e */ /* 0x004fe200000000ff */
[----:B------:R-:W-:Y:S01]  /*9fc0*/  FADD.FTZ R12, R74, R13 ;  /* 0x0000000d4a0c7221 */ /* 0x000fe20000010000 */
[----:B------:R1:W-:Y:S01]  /*9fd0*/  STSM.16.M88.4 [R22+0x27300], R8 ;  /* 0x0273000816007844 */ /* 0x0003e20000000200 */
[----:B------:R-:W-:Y:S01]  /*9fe0*/  FADD.FTZ R13, R3, R20 ;  /* 0x00000014030d7221 */ /* 0x000fe20000010000 */
[-C--:B------:R-:W-:Y:S01]  /*9ff0*/  FMUL.FTZ R46, R46, R5.reuse ;  /* 0x000000052e2e7220 */ /* 0x080fe20000410000 */
[----:B------:R-:W-:Y:S01]  /*a000*/  FADD.FTZ R81, R83, R12 ;  /* 0x0000000c53517221 */ /* 0x000fe20000010000 */
[----:B------:R-:W2:Y:S01]  /*a010*/  MUFU.EX2 R84, R123 ;  /* 0x0000007b00547308 */ /* 0x000ea20000000800 */
[----:B------:R-:W-:Y:S01]  /*a020*/  FADD.FTZ R13, R0, R13 ;  /* 0x0000000d000d7221 */ /* 0x000fe20000010000 */
[----:B------:R-:W-:Y:S01]  /*a030*/  F2FP.F16.F32.PACK_AB R12, R85, R72 ;  /* 0x00000048550c723e */ /* 0x000fe200000000ff */
[----:B------:R-:W-:Y:S01]  /*a040*/  FADD.FTZ R81, R110, R81 ;  /* 0x000000516e517221 */ /* 0x000fe20000010000 */
[----:B------:R-:W-:Y:S01]  /*a050*/  STSM.16.M88.4 [R22+0x28b00], R104 ;  /* 0x028b006816007844 */ /* 0x000fe20000000200 */
[----:B------:R-:W-:Y:S01]  /*a060*/  FADD.FTZ R20, R78, R13 ;  /* 0x0000000d4e147221 */ /* 0x000fe20000010000 */
[-C--:B------:R-:W-:Y:S01]  /*a070*/  FMUL.FTZ R47, R47, R5.reuse ;  /* 0x000000052f2f7220 */ /* 0x080fe20000410000 */
[----:B------:R-:W-:Y:S01]  /*a080*/  FADD.FTZ R96, R86, R81 ;  /* 0x0000005156607221 */ /* 0x000fe20000010000 */
[----:B------:R-:W4:Y:S01]  /*a090*/  MUFU.EX2 R131, R131 ;  /* 0x0000008300837308 */ /* 0x000f220000000800 */
[----:B------:R-:W-:Y:S01]  /*a0a0*/  FADD.FTZ R20, R95, R20 ;  /* 0x000000145f147221 */ /* 0x000fe20000010000 */
[----:B------:R-:W-:Y:S01]  /*a0b0*/  FMUL.FTZ R50, R50, R5 ;  /* 0x0000000532327220 */ /* 0x000fe20000410000 */
[----:B------:R-:W-:Y:S01]  /*a0c0*/  FADD.FTZ R13, R87, R96 ;  /* 0x00000060570d7221 */ /* 0x000fe20000010000 */
[----:B-1----:R-:W-:Y:S01]  /*a0d0*/  F2FP.F16.F32.PACK_AB R8, R74, R73 ;  /* 0x000000494a08723e */ /* 0x002fe200000000ff */
[----:B---3--:R-:W-:Y:S01]  /*a0e0*/  FADD.FTZ R9, R79, R20 ;  /* 0x000000144f097221 */ /* 0x008fe20000010000 */
[----:B------:R-:W-:Y:S01]  /*a0f0*/  F2FP.F16.F32.PACK_AB R10, R110, R83 ;  /* 0x000000536e0a723e */ /* 0x000fe200000000ff */
[----:B------:R-:W-:Y:S01]  /*a100*/  FADD.FTZ R20, R88, R13 ;  /* 0x0000000d58147221 */ /* 0x000fe20000010000 */
[----:B------:R-:W1:Y:S01]  /*a110*/  MUFU.EX2 R90, R90 ;  /* 0x0000005a005a7308 */ /* 0x000e620000000800 */
[----:B------:R-:W-:Y:S01]  /*a120*/  F2FP.F16.F32.PACK_AB R13, R100, R15 ;  /* 0x0000000f640d723e */ /* 0x000fe200000000ff */
[----:B--2---:R-:W-:Y:S01]  /*a130*/  FADD.FTZ R9, R84, R9 ;  /* 0x0000000954097221 */ /* 0x004fe20000010000 */
[----:B------:R-:W-:Y:S01]  /*a140*/  FADD.FTZ R11, R129, R20 ;  /* 0x00000014810b7221 */ /* 0x000fe20000010000 */
[----:B------:R-:W-:Y:S01]  /*a150*/  F2FP.F16.F32.PACK_AB R15, R111, R108 ;  /* 0x0000006c6f0f723e */ /* 0x000fe200000000ff */
[-C--:B------:R-:W-:Y:S01]  /*a160*/  FMUL.FTZ R51, R51, R5.reuse ;  /* 0x0000000533337220 */ /* 0x080fe20000410000 */
[-C--:B------:R-:W-:Y:S01]  /*a170*/  FMUL.FTZ R54, R54, R5.reuse ;  /* 0x0000000536367220 */ /* 0x080fe20000410000 */
[----:B------:R-:W-:Y:S01]  /*a180*/  FADD.FTZ R72, R94, R11 ;  /* 0x0000000b5e487221 */ /* 0x000fe20000010000 */
[----:B------:R-:W2:Y:S01]  /*a190*/  MUFU.EX2 R77, R77 ;  /* 0x0000004d004d7308 */ /* 0x000ea20000000800 */
[----:B------:R-:W-:Y:S01]  /*a1a0*/  F2FP.F16.F32.PACK_AB R11, R95, R78 ;  /* 0x0000004e5f0b723e */ /* 0x000fe200000000ff */
[----:B------:R3:W-:Y:S01]  /*a1b0*/  STSM.16.M88.4 [R22+0x2a300], R12 ;  /* 0x02a3000c16007844 */ /* 0x0007e20000000200 */
[----:B----4-:R-:W-:Y:S01]  /*a1c0*/  FADD.FTZ R72, R131, R72 ;  /* 0x0000004883487221 */ /* 0x010fe20000010000 */
[----:B------:R-:W-:Y:S01]  /*a1d0*/  F2FP.F16.F32.PACK_AB R78, R129, R88 ;  /* 0x00000058814e723e */ /* 0x000fe200000000ff */
[-C--:B------:R-:W-:Y:S01]  /*a1e0*/  FMUL.FTZ R55, R55, R5.reuse ;  /* 0x0000000537377220 */ /* 0x080fe20000410000 */
[-C--:B------:R-:W-:Y:S01]  /*a1f0*/  FMUL.FTZ R58, R58, R5.reuse ;  /* 0x000000053a3a7220 */ /* 0x080fe20000410000 */
[----:B------:R-:W-:Y:S01]  /*a200*/  FMUL.FTZ R59, R59, R5 ;  /* 0x000000053b3b7220 */ /* 0x000fe20000410000 */
[----:B------:R-:W4:Y:S01]  /*a210*/  MUFU.EX2 R116, R116 ;  /* 0x0000007400747308 */ /* 0x000f220000000800 */
[----:B-1----:R-:W-:Y:S01]  /*a220*/  FADD.FTZ R20, R90, R9 ;  /* 0x000000095a147221 */ /* 0x002fe20000010000 */
[----:B------:R-:W-:Y:S01]  /*a230*/  F2FP.F16.F32.PACK_AB R9, R0, R3 ;  /* 0x000000030009723e */ /* 0x000fe200000000ff */
[-C--:B------:R-:W-:Y:S01]  /*a240*/  FMUL.FTZ R62, R62, R5.reuse ;  /* 0x000000053e3e7220 */ /* 0x080fe20000410000 */
[-C--:B------:R-:W-:Y:S01]  /*a250*/  FMUL.FTZ R63, R63, R5.reuse ;  /* 0x000000053f3f7220 */ /* 0x080fe20000410000 */
[-C--:B------:R-:W-:Y:S01]  /*a260*/  FMUL.FTZ R66, R66, R5.reuse ;  /* 0x0000000542427220 */ /* 0x080fe20000410000 */
[-C--:B------:R-:W-:Y:S01]  /*a270*/  FMUL.FTZ R67, R67, R5.reuse ;  /* 0x0000000543437220 */ /* 0x080fe20000410000 */
[----:B------:R1:W-:Y:S01]  /*a280*/  STSM.16.M88.4 [R22+0x2bb00], R8 ;  /* 0x02bb000816007844 */ /* 0x0003e20000000200 */
[----:B------:R-:W5:Y:S01]  /*a290*/  MUFU.EX2 R113, R113 ;  /* 0x0000007100717308 */ /* 0x000f620000000800 */
[----:B--2---:R-:W-:Y:S01]  /*a2a0*/  FADD.FTZ R73, R77, R72 ;  /* 0x000000484d497221 */ /* 0x004fe20000010000 */
[----:B---3--:R-:W-:Y:S01]  /*a2b0*/  F2FP.F16.F32.PACK_AB R12, R131, R94 ;  /* 0x0000005e830c723e */ /* 0x008fe200000000ff */
[-C--:B------:R-:W-:Y:S01]  /*a2c0*/  FMUL.FTZ R70, R70, R5.reuse ;  /* 0x0000000546467220 */ /* 0x080fe20000410000 */
[----:B------:R-:W-:Y:S01]  /*a2d0*/  FMUL.FTZ R71, R71, R5 ;  /* 0x0000000547477220 */ /* 0x000fe20000410000 */
[-C--:B------:R-:W-:Y:S01]  /*a2e0*/  FMUL.FTZ R24, R24, R135.reuse ;  /* 0x0000008718187220 */ /* 0x080fe20000410000 */
[-C--:B------:R-:W-:Y:S01]  /*a2f0*/  FMUL.FTZ R25, R25, R135.reuse ;  /* 0x0000008719197220 */ /* 0x080fe20000410000 */
[----:B------:R-:W-:Y:S01]  /*a300*/  FMUL.FTZ R28, R28, R135 ;  /* 0x000000871c1c7220 */ /* 0x000fe20000410000 */
[----:B------:R-:W2:Y:S01]  /*a310*/  MUFU.EX2 R92, R92 ;  /* 0x0000005c005c7308 */ /* 0x000ea20000000800 */
[C---:B----4-:R-:W-:Y:S01]  /*a320*/  F2FP.F16.F32.PACK_AB R14, R116.reuse, R77 ;  /* 0x0000004d740e723e */ /* 0x050fe200000000ff */
[----:B------:R-:W-:Y:S01]  /*a330*/  FADD.FTZ R73, R116, R73 ;  /* 0x0000004974497221 */ /* 0x000fe20000010000 */
[----:B------:R-:W-:Y:S01]  /*a340*/  F2FP.F16.F32.PACK_AB R77, R84, R79 ;  /* 0x0000004f544d723e */ /* 0x000fe200000000ff */
[-C--:B------:R-:W-:Y:S01]  /*a350*/  FMUL.FTZ R29, R29, R135.reuse ;  /* 0x000000871d1d7220 */ /* 0x080fe20000410000 */
[-C--:B------:R-:W-:Y:S01]  /*a360*/  FMUL.FTZ R32, R32, R135.reuse ;  /* 0x0000008720207220 */ /* 0x080fe20000410000 */
[-C--:B------:R-:W-:Y:S01]  /*a370*/  FMUL.FTZ R33, R33, R135.reuse ;  /* 0x0000008721217220 */ /* 0x080fe20000410000 */
[-C--:B------:R-:W-:Y:S01]  /*a380*/  FMUL.FTZ R36, R36, R135.reuse ;  /* 0x0000008724247220 */ /* 0x080fe20000410000 */
[----:B------:R-:W3:Y:S01]  /*a390*/  MUFU.EX2 R21, R132 ;  /* 0x0000008400157308 */ /* 0x000ee20000000800 */
[C---:B-----5:R-:W-:Y:S01]  /*a3a0*/  F2FP.F16.F32.PACK_AB R79, R113.reuse, R90 ;  /* 0x0000005a714f723e */ /* 0x060fe200000000ff */
[----:B------:R-:W-:Y:S01]  /*a3b0*/  FADD.FTZ R3, R113, R20 ;  /* 0x0000001471037221 */ /* 0x000fe20000010000 */
[-C--:B------:R-:W-:Y:S01]  /*a3c0*/  FMUL.FTZ R37, R37, R135.reuse ;  /* 0x0000008725257220 */ /* 0x080fe20000410000 */
[-C--:B------:R-:W-:Y:S01]  /*a3d0*/  FMUL.FTZ R40, R40, R135.reuse ;  /* 0x0000008728287220 */ /* 0x080fe20000410000 */
[-C--:B------:R-:W-:Y:S01]  /*a3e0*/  FMUL.FTZ R41, R41, R135.reuse ;  /* 0x0000008729297220 */ /* 0x080fe20000410000 */
[----:B------:R-:W-:Y:S01]  /*a3f0*/  STSM.16.M88.4 [R22+0x2d300], R76 ;  /* 0x02d3004c16007844 */ /* 0x000fe20000000200 */
[-C--:B------:R-:W-:Y:S01]  /*a400*/  FMUL.FTZ R44, R44, R135.reuse ;  /* 0x000000872c2c7220 */ /* 0x080fe20000410000 */
[----:B------:R-:W4:Y:S01]  /*a410*/  MUFU.EX2 R134, R134 ;  /* 0x0000008600867308 */ /* 0x000f220000000800 */
        /* <DEDUP_REMOVED lines=8> */
[C---:B---3--:R-:W-:Y:S01]  /*a4a0*/  F2FP.F16.F32.PACK_AB R13, R21.reuse, R92 ;  /* 0x0000005c150d723e */ /* 0x048fe200000000ff */
[----:B------:R-:W-:Y:S01]  /*a4b0*/  FADD.FTZ R3, R21, R0 ;  /* 0x0000000015037221 */ /* 0x000fe20000010000 */
[-C--:B------:R-:W-:Y:S01]  /*a4c0*/  FMUL.FTZ R57, R57, R135.reuse ;  /* 0x0000008739397220 */ /* 0x080fe20000410000 */
[-C--:B------:R-:W-:Y:S01]  /*a4d0*/  FMUL.FTZ R60, R60, R135.reuse ;  /* 0x000000873c3c7220 */ /* 0x080fe20000410000 */
[-C--:B------:R-:W-:Y:S01]  /*a4e0*/  FMUL.FTZ R61, R61, R135.reuse ;  /* 0x000000873d3d7220 */ /* 0x080fe20000410000 */
[-C--:B------:R-:W-:Y:S01]  /*a4f0*/  FMUL.FTZ R64, R64, R135.reuse ;  /* 0x0000008740407220 */ /* 0x080fe20000410000 */
[-C--:B------:R-:W-:Y:S01]  /*a500*/  FMUL.FTZ R65, R65, R135.reuse ;  /* 0x0000008741417220 */ /* 0x080fe20000410000 */
[----:B------:R-:W3:Y:S01]  /*a510*/  MUFU.EX2 R118, R118 ;  /* 0x0000007600767308 */ /* 0x000ee20000000800 */
[----:B----4-:R-:W-:Y:S01]  /*a520*/  FADD.FTZ R3, R134, R3 ;  /* 0x0000000386037221 */ /* 0x010fe20000010000 */
[-C--:B------:R-:W-:Y:S01]  /*a530*/  FMUL.FTZ R68, R68, R135.reuse ;  /* 0x0000008744447220 */ /* 0x080fe20000410000 */
[----:B------:R-:W-:Y:S01]  /*a540*/  FMUL.FTZ R69, R69, R135 ;  /* 0x0000008745457220 */ /* 0x000fe20000410000 */
[----:B------:R-:W-:-:S04]  /*a550*/  IMAD.MOV.U32 R5, RZ, RZ, R155 ;  /* 0x000000ffff057224 */ /* 0x000fc800078e009b */
[----:B------:R-:W1:Y:S01]  /*a560*/  MUFU.EX2 R133, R133 ;  /* 0x0000008500857308 */ /* 0x000e620000000800 */
[C---:B--2---:R-:W-:Y:S01]  /*a570*/  F2FP.F16.F32.PACK_AB R15, R136.reuse, R134 ;  /* 0x00000086880f723e */ /* 0x044fe200000000ff */
[----:B------:R-:W-:-:S04]  /*a580*/  FADD.FTZ R3, R136, R3 ;  /* 0x0000000388037221 */ /* 0x000fc80000010000 */
[----:B------:R-:W-:Y:S02]  /*a590*/  STSM.16.M88.4 [R22+0x2eb00], R12 ;  /* 0x02eb000c16007844 */ /* 0x000fe40000000200 */
[----:B------:R-:W-:Y:S01]  /*a5a0*/  MUFU.EX2 R80, R80 ;  /* 0x0000005000507308 */ /* 0x000fe20000000800 */
[----:B---3--:R-:W-:-:S07]  /*a5b0*/  FADD.FTZ R0, R118, R73 ;  /* 0x0000004976007221 */ /* 0x008fce0000010000 */
[----:B------:R-:W2:Y:S01]  /*a5c0*/  MUFU.EX2 R103, R103 ;  /* 0x0000006700677308 */ /* 0x000ea20000000800 */
[C---:B-1----:R-:W-:Y:S01]  /*a5d0*/  F2FP.F16.F32.PACK_AB R8, R133.reuse, R118 ;  /* 0x000000768508723e */ /* 0x042fe200000000ff */
[----:B------:R-:W-:-:S06]  /*a5e0*/  FADD.FTZ R73, R133, R0 ;  /* 0x0000000085497221 */ /* 0x000fcc0000010000 */
[----:B------:R-:W1:Y:S08]  /*a5f0*/  MUFU.EX2 R138, R138 ;  /* 0x0000008a008a7308 */ /* 0x000e700000000800 */
        /* <DEDUP_REMOVED lines=10> */
[C---:B-1----:R-:W-:Y:S02]  /*a6a0*/  F2FP.F16.F32.PACK_AB R11, R137.reuse, R142 ;  /* 0x0000008e890b723e */ /* 0x042fe400000000ff */
[----:B------:R-:W-:-:S03]  /*a6b0*/  FADD.FTZ R0, R137, R0 ;  /* 0x0000000089007221 */ /* 0x000fc60000010000 */
[----:B------:R1:W-:Y:S01]  /*a6c0*/  STSM.16.M88.4 [R22+0x30300], R8 ;  /* 0x0303000816007844 */ /* 0x0003e20000000200 */
[----:B------:R-:W-:Y:S01]  /*a6d0*/  @!PT LDS RZ, [RZ] ;  /* 0x00000000fffff984 */ /* 0x000fe20000000800 */
[----:B------:R-:W-:Y:S01]  /*a6e0*/  @!PT LDS RZ, [RZ] ;  /* 0x00000000fffff984 */ /* 0x000fe20000000800 */
[----:B------:R-:W-:Y:S01]  /*a6f0*/  @!PT LDS RZ, [RZ] ;  /* 0x00000000fffff984 */ /* 0x000fe20000000800 */
[----:B------:R-:W-:Y:S01]  /*a700*/  @!PT LDS RZ, [RZ] ;  /* 0x00000000fffff984 */ /* 0x000fe20000000800 */
[----:B------:R2:W-:Y:S06]  /*a710*/  MEMBAR.ALL.CTA ;  /* 0x0000000000007992 */ /* 0x0005ec0000008000 */
[----:B--2---:R-:W2:Y:S01]  /*a720*/  FENCE.VIEW.ASYNC.S ;  /* 0x00000000000073c6 */ /* 0x004ea20000000000 */
[----:B-1----:R-:W-:Y:S01]  /*a730*/  IMAD.MOV.U32 R8, RZ, RZ, R75 ;  /* 0x000000ffff087224 */ /* 0x002fe200078e004b */
[----:B--2---:R-:W-:Y:S01]  /*a740*/  NOP ;  /* 0x0000000000007918 */ /* 0x004fe20000000000 */
[----:B------:R-:W-:Y:S05]  /*a750*/  @P2 BRA `(.L_x_9805) ;  /* 0xffffffb400582947 */ /* 0x000fea000383ffff */
[----:B------:R-:W-:-:S05]  /*a760*/  UMOV UR61, UR6 ;  /* 0x00000006003d7c82 */ /* 0x000fca0008000000 */
.L_x_9796:
[----:B------:R-:W-:-:S13]  /*a770*/  ISETP.LE.AND P2, PT, RZ, UR61, PT ;  /* 0x0000003dff007c0c */ /* 0x000fda000bf43270 */
[----:B------:R-:W-:Y:S05]  /*a780*/  @!P2 BRA `(.L_x_9806) ;  /* 0x000000400028a947 */ /* 0x000fea0003800000 */
[----:B------:R-:W-:Y:S01]  /*a790*/  R2UR UR60, R148 ;  /* 0x00000000943c72ca */ /* 0x000fe200000e0000 */
[----:B------:R-:W-:Y:S01]  /*a7a0*/  IMAD.MOV.U32 R5, RZ, RZ, R155 ;  /* 0x000000ffff057224 */ /* 0x000fe200078e009b */
[----:B------:R-:W-:Y:S01]  /*a7b0*/  MOV R4, R75 ;  /* 0x0000004b00047202 */ /* 0x000fe20000000f00 */
[----:B------:R-:W-:Y:S01]  /*a7c0*/  UMOV UR45, UR46 ;  /* 0x0000002e002d7c82 */ /* 0x000fe20008000000 */
[----:B------:R-:W-:-:S11]  /*a7d0*/  ULDC UR40, c[0x0][0x9d8] ;  /* 0x0002760000287ab9 */ /* 0x000fd60000000800 */
.L_x_9815:
        /* <DEDUP_REMOVED lines=8> */
[----:B-1----:R-:W-:Y:S05]  /*a860*/  @P3 BRA `(.L_x_9807) ;  /* 0x0000000000303947 */ /* 0x002fea0003800000 */
[----:B------:R-:W-:Y:S05]  /*a870*/  @!P0 BRA `(.L_x_9808) ;  /* 0x0000000000048947 */ /* 0x000fea0003800000 */
[----:B------:R-:W-:Y:S01]  /*a880*/  BPT.TRAP 0x1 ;  /* 0x000000040000795c */ /* 0x000fe20000300000 */
.L_x_9808:
[----:B------:R-:W-:Y:S01]  /*a890*/  R2UR UR7, R148 ;  /* 0x00000000940772ca */ /* 0x000fe200000e0000 */
[----:B------:R-:W-:-:S12]  /*a8a0*/  ULEA UR6, UR46, UR47, 0x3 ;  /* 0x0000002f2e067291 */ /* 0x000fd8000f8e183f */
[----:B------:R-:W-:-:S05]  /*a8b0*/  IMAD.U32 R6, RZ, RZ, UR7 ;  /* 0x00000007ff067e24 */ /* 0x000fca000f8e00ff */
[----:B------:R-:W-:-:S04]  /*a8c0*/  SHF.L.U32 R6, R6, 0x1f, RZ ;  /* 0x0000001f06067819 */ /* 0x000fc800000006ff */
[----:B------:R1:W2:Y:S01]  /*a8d0*/  SYNCS.PHASECHK.TRANS64.TRYWAIT P2, [UR6+0x31c30], R6 ;  /* 0x031c3006ff0075a7 */ /* 0x0002a20008040146 */
[----:B------:R-:W-:Y:S05]  /*a8e0*/  @!P0 BRA `(.L_x_9809) ;  /* 0x0000000000048947 */ /* 0x000fea0003800000 */
[----:B------:R-:W-:Y:S01]  /*a8f0*/  BPT.TRAP 0x1 ;  /* 0x000000040000795c */ /* 0x000fe20000300000 */
.L_x_9809:
[----:B--2---:R-:W-:Y:S05]  /*a900*/  @P2 BRA `(.L_x_9807) ;  /* 0x0000000000082947 */ /* 0x004fea0003800000 */
[----:B------:R-:W2:Y:S02]  /*a910*/  SYNCS.PHASECHK.TRANS64.TRYWAIT P2, [UR6+0x31c30], R6 ;  /* 0x031c3006ff0075a7 */ /* 0x000ea40008040146 */
[----:B--2---:R-:W-:Y:S05]  /*a920*/  @!P2 BRA `(.L_x_9810) ;  /* 0x0000008800b4a947 */ /* 0x004fea0003800000 */
.L_x_9807:
        /* <DEDUP_REMOVED lines=358> */
.L_x_9812:
[----:B------:R-:W-:Y:S01]  /*bf90*/  ULEA UR6, UR45, UR47, 0x3 ;  /* 0x0000002f2d067291 */ /* 0x000fe2000f8e183f */
[----:B------:R-:W-:-:S05]  /*bfa0*/  IMAD.U32 R6, RZ, RZ, UR60 ;  /* 0x0000003cff067e24 */ /* 0x000fca000f8e00ff */
[----:B------:R-:W-:-:S04]  /*bfb0*/  SHF.L.U32 R6, R6, 0x1f, RZ ;  /* 0x0000001f06067819 */ /* 0x000fc800000006ff */
[----:B------:R1:W2:Y:S01]  /*bfc0*/  SYNCS.PHASECHK.TRANS64.TRYWAIT P2, [UR6+0x31c50], R6 ;  /* 0x031c5006ff0075a7 */ /* 0x0002a20008040146 */
[----:B------:R-:W-:Y:S05]  /*bfd0*/  @!P0 BRA `(.L_x_9813) ;  /* 0x0000000000048947 */ /* 0x000fea0003800000 */
[----:B------:R-:W-:Y:S01]  /*bfe0*/  BPT.TRAP 0x1 ;  /* 0x000000040000795c */ /* 0x000fe20000300000 */
.L_x_9813:
[----:B--2---:R-:W-:Y:S05]  /*bff0*/  @P2 BRA `(.L_x_9811) ;  /* 0x0000000000082947 */ /* 0x004fea0003800000 */
[----:B------:R-:W2:Y:S02]  /*c000*/  SYNCS.PHASECHK.TRANS64.TRYWAIT P2, [UR6+0x31c50], R6 ;  /* 0x031c5006ff0075a7 */ /* 0x000ea40008040146 */
[----:B--2---:R-:W-:Y:S05]  /*c010*/  @!P2 BRA `(.L_x_9814) ;  /* 0x000000740010a947 */ /* 0x004fea0003800000 */
.L_x_9811:
[----:B------:R-:W-:Y:S01]  /*c020*/  UIADD3 UR6, UR47, 0x200, URZ ;  /* 0x000002002f067890 */ /* 0x000fe2000fffe03f */
[----:B------:R-:W-:Y:S01]  /*c030*/  R2UR UR10, R145 ;  /* 0x00000000910a72ca */ /* 0x000fe200000e0000 */
[----:B------:R-:W-:Y:S01]  /*c040*/  WARPGROUP.ARRIVE ;  /* 0x00000000000079c5 */ /* 0x000fe20000000000 */
[----:B------:R-:W-:Y:S01]  /*c050*/  UMOV UR29, 0xc0000010 ;  /* 0xc0000010001d7882 */ /* 0x000fe20000000000 */
[----:B------:R-:W-:Y:S01]  /*c060*/  USHF.R.U32.HI UR6, URZ, 0x4, UR6 ;  /* 0x000000043f067899 */ /* 0x000fe20008011606 */
[----:B--2---:R-:W-:Y:S01]  /*c070*/  FMUL.FTZ R7, R136, UR40 ;  /* 0x0000002888077c20 */ /* 0x004fe20008410000 */
[----:B------:R-:W-:Y:S01]  /*c080*/  UMOV UR31, 0x80000020 ;  /* 0x80000020001f7882 */ /* 0x000fe20000000000 */
[----:B-1----:R-:W-:Y:S01]  /*c090*/  FMUL.FTZ R6, R137, UR40 ;  /* 0x0000002889067c20 */ /* 0x002fe20008410000 */
        /* <DEDUP_REMOVED lines=65> */
[----:B------:R-:W3:Y:S01]  /*c4b0*/  LDC R82, c[0x0][0x988] ;  /* 0x00026200ff527b82 */ /* 0x000ee20000000800 */
        /* <DEDUP_REMOVED lines=38> */
[----:B------:R-:W-:-:S02]  /*c720*/  ISETP.GE.U32.AND P2, PT, R2, 0x180, PT ;  /* 0x000001800200780c */ /* 0x000fc40003f46070 */
[----:B------:R-:W-:Y:S01]  /*c730*/  R2UR UR60, R148 ;  /* 0x00000000943c72ca */ /* 0x000fe200000e0000 */
[----:B------:R-:W2:Y:S01]  /*c740*/  MUFU.TANH R113, R113 ;  /* 0x0000007100717308 */ /* 0x000ea20000002400 */
[----:B----4-:R-:W-:-:S07]  /*c750*/  FMNMX.FTZ R133, R125, R132, !PT ;  /* 0x000000847d857209 */ /* 0x010fce0007810000 */
[----:B------:R-:W4:Y:S01]  /*c760*/  MUFU.TANH R116, R116 ;  /* 0x0000007400747308 */ /* 0x000f220000002400 */
[----:B-1----:R-:W-:Y:S01]  /*c770*/  FMNMX.FTZ R132, R112, R133, !PT ;  /* 0x0000008570847209 */ /* 0x002fe20007810000 */
[----:B------:R-:W-:Y:S02]  /*c780*/  WARPGROUP.DEPBAR.LE gsb0, 0x0 ;  /* 0x00008000000079c5 */ /* 0x000fe40000010000 */
[----:B------:R-:W-:-:S04]  /*c790*/  WARPGROUP.ARRIVE ;  /* 0x00000000000079c5 */ /* 0x000fc80000000000 */
[----:B------:R-:W1:Y:S01]  /*c7a0*/  MUFU.TANH R117, R117 ;  /* 0x0000007500757308 */ /* 0x000e620000002400 */
[----:B--2---:R-:W-:Y:S01]  /*c7b0*/  FMNMX.FTZ R133, R113, R132, !PT ;  /* 0x0000008471857209 */ /* 0x004fe20007810000 */
[----:B------:R-:W-:Y:S01]  /*c7c0*/  HGMMA.64x96x16.F32 R24, gdesc[UR28].tnspB, R24, gsb0 ;  /* 0x416000001c1879f0 */ /* 0x000fe20008000818 */
[----:B------:R-:W-:Y:S02]  /*c7d0*/  UIADD3 UR28, UR6, 0x300, URZ ;  /* 0x00000300061c7890 */ /* 0x000fe4000fffe03f */
[----:B------:R-:W-:-:S03]  /*c7e0*/  UIADD3 UR30, UR7, 0x80, URZ ;  /* 0x00000080071e7890 */ /* 0x000fc6000fffe03f */
[----:B------:R-:W2:Y:S01]  /*c7f0*/  MUFU.TANH R104, R104 ;  /* 0x0000006800687308 */ /* 0x000ea20000002400 */
[----:B------:R-:W-:Y:S01]  /*c800*/  UMOV UR29, 0xc0000010 ;  /* 0xc0000010001d7882 */ /* 0x000fe20000000000 */
[----:B------:R-:W-:Y:S01]  /*c810*/  UMOV UR31, 0x80000020 ;  /* 0x80000020001f7882 */ /* 0x000fe20000000000 */
[----:B----4-:R-:W-:-:S05]  /*c820*/  FMNMX.FTZ R132, R116, R133, !PT ;  /* 0x0000008574847209 */ /* 0x010fca0007810000 */
[----:B------:R-:W4:Y:S01]  /*c830*/  MUFU.TANH R105, R105 ;  /* 0x0000006900697308 */ /* 0x000f220000002400 */
[----:B-1----:R-:W-:-:S07]  /*c840*/  FMNMX.FTZ R133, R117, R132, !PT ;  /* 0x0000008475857209 */ /* 0x002fce0007810000 */
[----:B------:R-:W1:Y:S01]  /*c850*/  MUFU.TANH R108, R108 ;  /* 0x0000006c006c7308 */ /* 0x000e620000002400 */
[----:B--2---:R-:W-:-:S07]  /*c860*/  FMNMX.FTZ R132, R104, R133, !PT ;  /* 0x0000008568847209 */ /* 0x004fce0007810000 */
[----:B------:R-:W2:Y:S01]  /*c870*/  MUFU.TANH R109, R109 ;  /* 0x0000006d006d7308 */ /* 0x000ea20000002400 */
[----:B----4-:R-:W-:-:S07]  /*c880*/  FMNMX.FTZ R133, R105, R132, !PT ;  /* 0x0000008469857209 */ /* 0x010fce0007810000 */
        /* <DEDUP_REMOVED lines=17> */
[----:B----4-:R-:W-:Y:S01]  /*c9a0*/  FMNMX.FTZ R132, R92, R133, !PT ;  /* 0x000000855c847209 */ /* 0x010fe20007810000 */
[----:B------:R-:W-:Y:S02]  /*c9b0*/  WARPGROUP.DEPBAR.LE gsb0, 0x0 ;  /* 0x00008000000079c5 */ /* 0x000fe40000010000 */
[----:B------:R-:W-:-:S04]  /*c9c0*/  WARPGROUP.ARRIVE ;  /* 0x00000000000079c5 */ /* 0x000fc80000000000 */
[----:B------:R-:W4:Y:S01]  /*c9d0*/  MUFU.TANH R81, R81 ;  /* 0x0000005100517308 */ /* 0x000f220000002400 */
        /* <DEDUP_REMOVED lines=19> */
[----:B--2---:R-:W-:Y:S01]  /*cb10*/  FMNMX.FTZ R132, R76, R133, !PT ;  /* 0x000000854c847209 */ /* 0x004fe20007810000 */
[----:B------:R-:W-:-:S06]  /*cb20*/  FMUL.FTZ R133, R94, UR40 ;  /* 0x000000285e857c20 */ /* 0x000fcc0008410000 */
[----:B------:R-:W2:Y:S01]  /*cb30*/  MUFU.TANH R9, R9 ;  /* 0x0000000900097308 */ /* 0x000ea20000002400 */
[----:B----4-:R-:W-:-:S05]  /*cb40*/  FMNMX.FTZ R132, R77, R132, !PT ;  /* 0x000000844d847209 */ /* 0x010fca0007810000 */
[----:B------:R-:W4:Y:S02]  /*cb50*/  SHFL.BFLY PT, R139, R132, 0x2, 0x1f ;  /* 0x0c401f00848b7f89 */ /* 0x000f2400000e0000 */
[----:B------:R-:W5:Y:S08]  /*cb60*/  MUFU.TANH R12, R12 ;  /* 0x0000000c000c7308 */ /* 0x000f700000002400 */
[----:B------:R-:W5:Y:S08]  /*cb70*/  MUFU.TANH R13, R13 ;  /* 0x0000000d000d7308 */ /* 0x000f700000002400 */
[----:B------:R-:W5:Y:S01]  /*cb80*/  MUFU.TANH R20, R20 ;  /* 0x0000001400147308 */ /* 0x000f620000002400 */
[----:B----4-:R-:W-:Y:S01]  /*cb90*/  FMNMX.FTZ R86, R132, R139, !PT ;  /* 0x0000008b84567209 */ /* 0x010fe20007810000 */
[----:B------:R-:W-:-:S06]  /*cba0*/  FMUL.FTZ R139, R74, UR40 ;  /* 0x000000284a8b7c20 */ /* 0x000fcc0008410000 */
[----:B------:R-:W4:Y:S01]  /*cbb0*/  MUFU.TANH R21, R21 ;  /* 0x0000001500157308 */ /* 0x000f220000002400 */
[----:B------:R-:W3:Y:S01]  /*cbc0*/  SHFL.BFLY PT, R149, R86, 0x1, 0x1f ;  /* 0x0c201f0056957f89 */ /* 0x000ee200000e0000 */
[----:B------:R-:W-:Y:S02]  /*cbd0*/  WARPGROUP.DEPBAR.LE gsb0, 0x0 ;  /* 0x00008000000079c5 */ /* 0x000fe40000010000 */
[----:B------:R-:W-:-:S04]  /*cbe0*/  WARPGROUP.ARRIVE ;  /* 0x00000000000079c5 */ /* 0x000fc80000000000 */
[----:B------:R-:W4:Y:S02]  /*cbf0*/  MUFU.TANH R130, R130 ;  /* 0x0000008200827308 */ /* 0x000f240000002400 */
[----:B------:R-:W-:Y:S01]  /*cc00*/  HGMMA.64x96x16.F32 R24, gdesc[UR28].tnspB, R24, gsb0 ;  /* 0x416000001c1879f0 */ /* 0x000fe20008000818 */
[----:B------:R-:W-:Y:S02]  /*cc10*/  UIADD3 UR28, UR6, 0x600, URZ ;  /* 0x00000600061c7890 */ /* 0x000fe4000fffe03f */
[----:B------:R-:W-:-:S03]  /*cc20*/  UIADD3 UR30, UR7, 0x100, URZ ;  /* 0x00000100071e7890 */ /* 0x000fc6000fffe03f */
[----:B------:R-:W4:Y:S01]  /*cc30*/  MUFU.TANH R131, R131 ;  /* 0x0000008300837308 */ /* 0x000f220000002400 */
[----:B------:R-:W-:Y:S01]  /*cc40*/  UMOV UR29, 0xc0000010 ;  /* 0xc0000010001d7882 */ /* 0x000fe20000000000 */
[----:B------:R-:W-:Y:S01]  /*cc50*/  UMOV UR31, 0x80000020 ;  /* 0x80000020001f7882 */ /* 0x000fe20000000000 */
[----:B---3--:R-:W-:-:S05]  /*cc60*/  FMNMX.FTZ R75, R86, R149, !PT ;  /* 0x00000095564b7209 */ /* 0x008fca0007810000 */
[----:B------:R-:W3:Y:S01]  /*cc70*/  MUFU.TANH R122, R122 ;  /* 0x0000007a007a7308 */ /* 0x000ee20000002400 */
[----:B------:R-:W-:-:S04]  /*cc80*/  FADD.FTZ R149, -R75, R4 ;  /* 0x000000044b957221 */ /* 0x000fc80000010100 */
[-C--:B------:R-:W-:Y:S01]  /*cc90*/  FMUL.FTZ R74, R149, R82.reuse ;  /* 0x00000052954a7220 */ /* 0x080fe20000410000 */
[-C--:B------:R-:W-:Y:S02]  /*cca0*/  FMUL.FTZ R149, R75, R82.reuse ;  /* 0x000000524b957220 */ /* 0x080fe40000410000 */
[----:B------:R-:W3:Y:S02]  /*ccb0*/  MUFU.TANH R123, R123 ;  /* 0x0000007b007b7308 */ /* 0x000ee40000002400 */
[-CC-:B------:R-:W-:Y:S01]  /*ccc0*/  FFMA.FTZ R4, R6, R82.reuse, -R149.reuse ;  /* 0x0000005206047223 */ /* 0x180fe20000010895 */
[-CC-:B------:R-:W-:Y:S01]  /*ccd0*/  FFMA.FTZ R6, R10, R82.reuse, -R149.reuse ;  /* 0x000000520a067223 */ /* 0x180fe20000010895 */
[-CC-:B------:R-:W-:Y:S01]  /*cce0*/  FFMA.FTZ R10, R14, R82.reuse, -R149.reuse ;  /* 0x000000520e0a7223 */ /* 0x180fe20000010895 */
[----:B-1----:R-:W-:Y:S01]  /*ccf0*/  FMNMX.FTZ R14, R8, R5, !PT ;  /* 0x00000005080e7209 */ /* 0x002fe20007810000 */
[-CC-:B------:R-:W-:Y:S01]  /*cd00*/  FFMA.FTZ R153, R11, R82.reuse, -R149.reuse ;  /* 0x000000520b997223 */ /* 0x180fe20000010895 */
[--C-:B------:R-:W-:Y:S01]  /*cd10*/  FFMA.FTZ R11, R15, R82, -R149.reuse ;  /* 0x000000520f0b7223 */ /* 0x100fe20000010895 */
[----:B------:R-:W1:Y:S01]  /*cd20*/  MUFU.TANH R126, R126 ;  /* 0x0000007e007e7308 */ /* 0x000e620000002400 */
[----:B--2---:R-:W-:Y:S01]  /*cd30*/  FMNMX.FTZ R15, R9, R14, !PT ;  /* 0x0000000e090f7209 */ /* 0x004fe20007810000 */
[-CC-:B------:R-:W-:Y:S01]  /*cd40*/  FFMA.FTZ R120, R120, R82.reuse, -R149.reuse ;  /* 0x0000005278787223 */ /* 0x180fe20000010895 */
[-CC-:B------:R-:W-:Y:S01]  /*cd50*/  FFMA.FTZ R124, R124, R82.reuse, -R149.reuse ;  /* 0x000000527c7c7223 */ /* 0x180fe20000010895 */
[-CC-:B------:R-:W-:Y:S01]  /*cd60*/  FFMA.FTZ R128, R128, R82.reuse, -R149.reuse ;  /* 0x0000005280807223 */ /* 0x180fe20000010895 */
[----:B-----5:R-:W-:Y:S01]  /*cd70*/  FMNMX.FTZ R78, R12, R15, !PT ;  /* 0x0000000f0c4e7209 */ /* 0x020fe20007810000 */
[-CC-:B------:R-:W-:Y:S01]  /*cd80*/  FFMA.FTZ R15, R129, R82.reuse, -R149.reuse ;  /* 0x00000052810f7223 */ /* 0x180fe20000010895 */
[--C-:B------:R-:W-:Y:S01]  /*cd90*/  FFMA.FTZ R7, R7, R82, -R149.reuse ;  /* 0x0000005207077223 */ /* 0x100fe20000010895 */
[----:B------:R-:W2:Y:S01]  /*cda0*/  MUFU.TANH R127, R127 ;  /* 0x0000007f007f7308 */ /* 0x000ea20000002400 */
[----:B------:R-:W-:Y:S01]  /*cdb0*/  FMNMX.FTZ R129, R13, R78, !PT ;  /* 0x0000004e0d817209 */ /* 0x000fe20007810000 */
[-CC-:B------:R-:W-:Y:S01]  /*cdc0*/  FFMA.FTZ R121, R121, R82.reuse, -R149.reuse ;  /* 0x0000005279797223 */ /* 0x180fe20000010895 */
[-CC-:B------:R-:W-:Y:S01]  /*cdd0*/  FFMA.FTZ R125, R125, R82.reuse, -R149.reuse ;  /* 0x000000527d7d7223 */ /* 0x180fe20000010895 */
[-CC-:B------:R-:W-:Y:S01]  /*cde0*/  FFMA.FTZ R113, R113, R82.reuse, -R149.reuse ;  /* 0x0000005271717223 */ /* 0x180fe20000010895 */
[----:B------:R-:W-:Y:S01]  /*cdf0*/  FMNMX.FTZ R78, R20, R129, !PT ;  /* 0x00000081144e7209 */ /* 0x000fe20007810000 */
[-CC-:B------:R-:W-:Y:S01]  /*ce00*/  FFMA.FTZ R117, R117, R82.reuse, -R149.reuse ;  /* 0x0000005275757223 */ /* 0x180fe20000010895 */
[--C-:B------:R-:W-:Y:S01]  /*ce10*/  FFMA.FTZ R104, R104, R82, -R149.reuse ;  /* 0x0000005268687223 */ /* 0x100fe20000010895 */
[----:B------:R-:W5:Y:S01]  /*ce20*/  MUFU.TANH R114, R114 ;  /* 0x0000007200727308 */ /* 0x000f620000002400 */
[----:B----4-:R-:W-:Y:S01]  /*ce30*/  FMNMX.FTZ R129, R21, R78, !PT ;  /* 0x0000004e15817209 */ /* 0x010fe20007810000 */
[-CC-:B------:R-:W-:Y:S01]  /*ce40*/  FFMA.FTZ R105, R105, R82.reuse, -R149.reuse ;  /* 0x0000005269697223 */ /* 0x180fe20000010895 */
[-CC-:B------:R-:W-:Y:S01]  /*ce50*/  FFMA.FTZ R108, R108, R82.reuse, -R149.reuse ;  /* 0x000000526c6c7223 */ /* 0x180fe20000010895 */
[-CC-:B------:R-:W-:Y:S01]  /*ce60*/  FFMA.FTZ R109, R109, R82.reuse, -R149.reuse ;  /* 0x000000526d6d7223 */ /* 0x180fe20000010895 */
[----:B------:R-:W-:Y:S01]  /*ce70*/  FMNMX.FTZ R86, R130, R129, !PT ;  /* 0x0000008182567209 */ /* 0x000fe20007810000 */
[-CC-:B------:R-:W-:Y:S01]  /*ce80*/  FFMA.FTZ R96, R96, R82.reuse, -R149.reuse ;  /* 0x0000005260607223 */ /* 0x180fe20000010895 */
[--C-:B------:R-:W-:Y:S01]  /*ce90*/  FFMA.FTZ R97, R97, R82, -R149.reuse ;  /* 0x0000005261617223 */ /* 0x100fe20000010895 */
[----:B------:R-:W4:Y:S01]  /*cea0*/  MUFU.TANH R115, R115 ;  /* 0x0000007300737308 */ /* 0x000f220000002400 */
[----:B------:R-:W-:Y:S01]  /*ceb0*/  FMNMX.FTZ R129, R131, R86, !PT ;  /* 0x0000005683817209 */ /* 0x000fe20007810000 */
[-CC-:B------:R-:W-:Y:S01]  /*cec0*/  FFMA.FTZ R100, R100, R82.reuse, -R149.reuse ;  /* 0x0000005264647223 */ /* 0x180fe20000010895 */
[-CC-:B------:R-:W-:Y:S01]  /*ced0*/  FFMA.FTZ R101, R101, R82.reuse, -R149.reuse ;  /* 0x0000005265657223 */ /* 0x180fe20000010895 */
[-CC-:B------:R-:W-:Y:S01]  /*cee0*/  FFMA.FTZ R88, R88, R82.reuse, -R149.reuse ;  /* 0x0000005258587223 */ /* 0x180fe20000010895 */
[----:B---3--:R-:W-:Y:S01]  /*cef0*/  FMNMX.FTZ R86, R122, R129, !PT ;  /* 0x000000817a567209 */ /* 0x008fe20007810000 */
[-CC-:B------:R-:W-:Y:S01]  /*cf00*/  FFMA.FTZ R89, R89, R82.reuse, -R149.reuse ;  /* 0x0000005259597223 */ /* 0x180fe20000010895 */
[--C-:B------:R-:W-:Y:S01]  /*cf10*/  FFMA.FTZ R92, R92, R82, -R149.reuse ;  /* 0x000000525c5c7223 */ /* 0x100fe20000010895 */
[----:B------:R-:W3:Y:S01]  /*cf20*/  MUFU.TANH R118, R118 ;  /* 0x0000007600767308 */ /* 0x000ee20000002400 */
[----:B------:R-:W-:Y:S01]  /*cf30*/  FMNMX.FTZ R129, R123, R86, !PT ;  /* 0x000000567b817209 */ /* 0x000fe20007810000 */
        /* <DEDUP_REMOVED lines=9> */
[----:B------:R-:W-:-:S02]  /*cfd0*/  FFMA.FTZ R77, R77, R82, -R149 ;  /* 0x000000524d4d7223 */ /* 0x000fc40000010895 */
[----:B-----5:R-:W-:-:S03]  /*cfe0*/  FMNMX.FTZ R94, R114, R129, !PT ;  /* 0x00000081725e7209 */ /* 0x020fc60007810000 */
[----:B------:R-:W2:Y:S01]  /*cff0*/  MUFU.TANH R106, R106 ;  /* 0x0000006a006a7308 */ /* 0x000ea20000002400 */
[----:B----4-:R-:W-:-:S07]  /*d000*/  FMNMX.FTZ R129, R115, R94, !PT ;  /* 0x0000005e73817209 */ /* 0x010fce0007810000 */
[----:B------:R-:W4:Y:S08]  /*d010*/  MUFU.TANH R107, R107 ;  /* 0x0000006b006b7308 */ /* 0x000f300000002400 */
[----:B------:R5:W-:Y:S01]  /*d020*/  MUFU.EX2 R78, R120 ;  /* 0x00000078004e7308 */ /* 0x000be20000000800 */
[----:B------:R-:W-:Y:S02]  /*d030*/  WARPGROUP.DEPBAR.LE gsb0, 0x0 ;  /* 0x00008000000079c5 */ /* 0x000fe40000010000 */
[----:B------:R-:W-:-:S05]  /*d040*/  WARPGROUP.ARRIVE ;  /* 0x00000000000079c5 */ /* 0x000fca0000000000 */
[----:B------:R-:W4:Y:S01]  /*d050*/  MUFU.TANH R110, R110 ;  /* 0x0000006e006e7308 */ /* 0x000f220000002400 */
[----:B-----5:R-:W-:Y:S01]  /*d060*/  FFMA.FTZ R120, R112, R82, -R149 ;  /* 0x0000005270787223 */ /* 0x020fe20000010895 */
[----:B---3--:R-:W-:Y:S01]  /*d070*/  FMNMX.FTZ R112, R118, R129, !PT ;  /* 0x0000008176707209 */ /* 0x008fe20007810000 */
[----:B------:R-:W-:Y:S01]  /*d080*/  HGMMA.64x96x16.F32 R24, gdesc[UR28].tnspB, R24, gsb0 ;  /* 0x416000001c1879f0 */ /* 0x000fe20008000818 */
[----:B------:R-:W-:Y:S02]  /*d090*/  UIADD3 UR28, UR6, 0x780, URZ ;  /* 0x00000780061c7890 */ /* 0x000fe4000fffe03f */
[----:B-1----:R-:W-:Y:S01]  /*d0a0*/  FMNMX.FTZ R129, R119, R112, !PT ;  /* 0x0000007077817209 */ /* 0x002fe20007810000 */
[----:B------:R-:W-:Y:S01]  /*d0b0*/  UIADD3 UR30, UR7, 0x140, URZ ;  /* 0x00000140071e7890 */ /* 0x000fe2000fffe03f */
[----:B------:R-:W1:Y:S01]  /*d0c0*/  MUFU.TANH R111, R111 ;  /* 0x0000006f006f7308 */ /* 0x000e620000002400 */
[----:B------:R-:W-:Y:S01]  /*d0d0*/  UMOV UR29, 0xc0000010 ;  /* 0xc0000010001d7882 */ /* 0x000fe20000000000 */
[----:B------:R-:W-:Y:S01]  /*d0e0*/  UMOV UR31, 0x80000020 ;  /* 0x80000020001f7882 */ /* 0x000fe20000000000 */
[----:B--2---:R-:W-:-:S04]  /*d0f0*/  FMNMX.FTZ R112, R106, R129, !PT ;  /* 0x000000816a707209 */ /* 0x004fc80007810000 */
[----:B----4-:R-:W-:Y:S01]  /*d100*/  FMNMX.FTZ R129, R107, R112, !PT ;  /* 0x000000706b817209 */ /* 0x010fe20007810000 */
[----:B------:R-:W2:Y:S08]  /*d110*/  MUFU.TANH R98, R98 ;  /* 0x0000006200627308 */ /* 0x000eb00000002400 */
[----:B------:R-:W3:Y:S08]  /*d120*/  MUFU.TANH R99, R99 ;  /* 0x0000006300637308 */ /* 0x000ef00000002400 */
[----:B------:R4:W-:Y:S08]  /*d130*/  MUFU.EX2 R86, R124 ;  /* 0x0000007c00567308 */ /* 0x0009f00000000800 */
[----:B------:R-:W5:Y:S01]  /*d140*/  MUFU.TANH R102, R102 ;  /* 0x0000006600667308 */ /* 0x000f620000002400 */
[----:B----4-:R-:W-:Y:S01]  /*d150*/  FFMA.FTZ R124, R116, R82, -R149 ;  /* 0x00000052747c7223 */ /* 0x010fe20000010895 */
[----:B------:R-:W-:-:S04]  /*d160*/  FMNMX.FTZ R116, R110, R129, !PT ;  /* 0x000000816e747209 */ /* 0x000fc80007810000 */
[----:B-1----:R-:W-:Y:S02]  /*d170*/  FMNMX.FTZ R129, R111, R116, !PT ;  /* 0x000000746f817209 */ /* 0x002fe40007810000 */
[----:B------:R-:W1:Y:S02]  /*d180*/  MUFU.TANH R103, R103 ;  /* 0x0000006700677308 */ /* 0x000e640000002400 */
[----:B--2---:R-:W-:-:S04]  /*d190*/  FMNMX.FTZ R116, R98, R129, !PT ;  /* 0x0000008162747209 */ /* 0x004fc80007810000 */
[----:B---3--:R-:W-:Y:S02]  /*d1a0*/  FMNMX.FTZ R129, R99, R116, !PT ;  /* 0x0000007463817209 */ /* 0x008fe40007810000 */
[----:B------:R-:W2:Y:S02]  /*d1b0*/  MUFU.TANH R90, R90 ;  /* 0x0000005a005a7308 */ /* 0x000ea40000002400 */
[----:B-----5:R-:W-:-:S06]  /*d1c0*/  FMNMX.FTZ R116, R102, R129, !PT ;  /* 0x0000008166747209 */ /* 0x020fcc0007810000 */
        /* <DEDUP_REMOVED lines=29> */
[----:B------:R2:W-:Y:S01]  /*d3a0*/  MUFU.EX2 R94, R120 ;  /* 0x00000078005e7308 */ /* 0x0005e20000000800 */
[----:B---3--:R-:W-:-:S07]  /*d3b0*/  FMNMX.FTZ R116, R143, R116, !PT ;  /* 0x000000748f747209 */ /* 0x008fce0007810000 */
[----:B------:R3:W-:Y:S01]  /*d3c0*/  MUFU.EX2 R112, R124 ;  /* 0x0000007c00707308 */ /* 0x0007e20000000800 */
[----:B-1----:R-:W-:-:S05]  /*d3d0*/  FMNMX.FTZ R116, R79, R116, !PT ;  /* 0x000000744f747209 */ /* 0x002fca0007810000 */
[----:B------:R-:W2:Y:S02]  /*d3e0*/  SHFL.BFLY PT, R129, R116, 0x2, 0x1f ;  /* 0x0c401f0074817f89 */ /* 0x000ea400000e0000 */
[----:B------:R1:W-:Y:S08]  /*d3f0*/  MUFU.EX2 R14, R128 ;  /* 0x00000080000e7308 */ /* 0x0003f00000000800 */
[----:B------:R-:W-:Y:S08]  /*d400*/  MUFU.EX2 R74, R74 ;  /* 0x0000004a004a7308 */ /* 0x000ff00000000800 */
[----:B------:R-:W-:Y:S01]  /*d410*/  MUFU.EX2 R7, R7 ;  /* 0x0000000700077308 */ /* 0x000fe20000000800 */
[----:B--2---:R-:W-:Y:S01]  /*d420*/  FMNMX.FTZ R120, R116, R129, !PT ;  /* 0x0000008174787209 */ /* 0x004fe20007810000 */
[-CC-:B------:R-:W-:Y:S01]  /*d430*/  FFMA.FTZ R129, R85, R82.reuse, -R149.reuse ;  /* 0x0000005255817223 */ /* 0x180fe20000010895 */
[----:B------:R-:W-:-:S05]  /*d440*/  FFMA.FTZ R116, R84, R82, -R149 ;  /* 0x0000005254747223 */ /* 0x000fca0000010895 */
[----:B------:R-:W-:Y:S01]  /*d450*/  MUFU.EX2 R4, R4 ;  /* 0x0000000400047308 */ /* 0x000fe20000000800 */
[----:B------:R-:W2:Y:S07]  /*d460*/  SHFL.BFLY PT, R155, R120, 0x1, 0x1f ;  /* 0x0c201f00789b7f89 */ /* 0x000eae00000e0000 */
[----:B------:R-:W-:Y:S08]  /*d470*/  MUFU.EX2 R6, R6 ;  /* 0x0000000600067308 */ /* 0x000ff00000000800 */
[----:B------:R-:W-:Y:S01]  /*d480*/  MUFU.EX2 R153, R153 ;  /* 0x0000009900997308 */ /* 0x000fe20000000800 */
[----:B------:R-:W-:-:S02]  /*d490*/  WARPGROUP.DEPBAR.LE gsb0, 0x0 ;  /* 0x00008000000079c5 */ /* 0x000fc40000010000 */
[----:B------:R-:W-:-:S05]  /*d4a0*/  WARPGROUP.ARRIVE ;  /* 0x00000000000079c5 */ /* 0x000fca0000000000 */
[----:B------:R-:W-:Y:S01]  /*d4b0*/  MUFU.EX2 R10, R10 ;  /* 0x0000000a000a7308 */ /* 0x000fe20000000800 */
[----:B--2---:R-:W-:Y:S01]  /*d4c0*/  FMNMX.FTZ R155, R120, R155, !PT ;  /* 0x0000009b789b7209 */ /* 0x004fe20007810000 */
[----:B------:R-:W-:Y:S01]  /*d4d0*/  HGMMA.64x96x16.F32 R24, gdesc[UR28].tnspB, R24, gsb0 ;  /* 0x416000001c1879f0 */ /* 0x000fe20008000818 */
[----:B------:R-:W-:-:S03]  /*d4e0*/  UIADD3 UR28, UR6, 0xa80, URZ ;  /* 0x00000a80061c7890 */ /* 0x000fc6000fffe03f */
[CC--:B------:R-:W-:Y:S01]  /*d4f0*/  FMUL.FTZ R85, R155.reuse, R82.reuse ;  /* 0x000000529b557220 */ /* 0x0c0fe20000410000 */
[----:B------:R-:W-:Y:S01]  /*d500*/  UIADD3 UR30, UR7, 0x1c0, URZ ;  /* 0x000001c0071e7890 */ /* 0x000fe2000fffe03f */
[----:B------:R-:W-:Y:S01]  /*d510*/  FADD.FTZ R5, -R155, R5 ;  /* 0x000000059b057221 */ /* 0x000fe20000010100 */
[----:B------:R-:W-:Y:S01]  /*d520*/  UMOV UR29, 0xc0000010 ;  /* 0xc0000010001d7882 */ /* 0x000fe20000000000 */
[----:B------:R-:W-:Y:S01]  /*d530*/  UMOV UR31, 0x80000020 ;  /* 0x80000020001f7882 */ /* 0x000fe20000000000 */
[-CC-:B---3--:R-:W-:Y:S01]  /*d540*/  FFMA.FTZ R124, R21, R82.reuse, -R85.reuse ;  /* 0x00000052157c7223 */ /* 0x188fe20000010855 */
[-CC-:B------:R-:W-:Y:S01]  /*d550*/  FFMA.FTZ R21, R114, R82.reuse, -R85.reuse ;  /* 0x0000005272157223 */ /* 0x180fe20000010855 */
[-CC-:B------:R-:W-:Y:S01]  /*d560*/  FFMA.FTZ R114, R115, R82.reuse, -R85.reuse ;  /* 0x0000005273727223 */ /* 0x180fe20000010855 */
[-C--:B------:R-:W-:Y:S01]  /*d570*/  FMUL.FTZ R149, R5, R82.reuse ;  /* 0x0000005205957220 */ /* 0x080fe20000410000 */
[-CC-:B------:R-:W-:Y:S01]  /*d580*/  FFMA.FTZ R8, R8, R82.reuse, -R85.reuse ;  /* 0x0000005208087223 */ /* 0x180fe20000010855 */
[----:B------:R-:W-:Y:S01]  /*d590*/  FFMA.FTZ R115, R119, R82, -R85 ;  /* 0x0000005277737223 */ /* 0x000fe20000010855 */
[----:B------:R-:W-:-:S02]  /*d5a0*/  IMAD.U32 R119, RZ, RZ, UR46 ;  /* 0x0000002eff777e24 */ /* 0x000fc4000f8e00ff */
        /* <DEDUP_REMOVED lines=11> */
[----:B------:R-:W-:Y:S01]  /*d660*/  IADD3 R118, R16, 0x9, RZ ;  /* 0x0000000910767810 */ /* 0x000fe20007ffe0ff */
[----:B------:R-:W-:Y:S01]  /*d670*/  IMAD.U32 R127, RZ, RZ, UR45 ;  /* 0x0000002dff7f7e24 */ /* 0x000fe2000f8e00ff */
[----:B------:R-:W-:Y:S01]  /*d680*/  @!P1 LEA R110, R119, UR47, 0x3 ;  /* 0x0000002f776e9c11 */ /* 0x000fe2000f8e18ff */
[-CC-:B------:R-:W-:Y:S01]  /*d690*/  FFMA.FTZ R12, R12, R82.reuse, -R85.reuse ;  /* 0x000000520c0c7223 */ /* 0x180fe20000010855 */
[-CC-:B------:R-:W-:Y:S01]  /*d6a0*/  FFMA.FTZ R120, R126, R82.reuse, -R85.reuse ;  /* 0x000000527e787223 */ /* 0x180fe20000010855 */
[----:B------:R-:W-:Y:S01]  /*d6b0*/  SEL R126, R118, 0x9, !P2 ;  /* 0x00000009767e7807 */ /* 0x000fe20005000000 */
[----:B------:R-:W1:Y:S01]  /*d6c0*/  MUFU.EX2 R8, R8 ;  /* 0x0000000800087308 */ /* 0x000e620000000800 */
[----:B------:R-:W-:Y:S01]  /*d6d0*/  @!P1 VIADD R118, R110, 0x31c40 ;  /* 0x00031c406e769836 */ /* 0x000fe20000000000 */
[----:B------:R-:W-:Y:S01]  /*d6e0*/  @!P1 LEA R119, R127, UR47, 0x3 ;  /* 0x0000002f7f779c11 */ /* 0x000fe2000f8e18ff */
[-CC-:B------:R-:W-:Y:S01]  /*d6f0*/  FFMA.FTZ R110, R111, R82.reuse, -R85.reuse ;  /* 0x000000526f6e7223 */ /* 0x180fe20000010855 */
[-CC-:B------:R-:W-:Y:S01]  /*d700*/  FFMA.FTZ R84, R130, R82.reuse, -R85.reuse ;  /* 0x0000005282547223 */ /* 0x180fe20000010855 */
[-CC-:B------:R-:W-:Y:S01]  /*d710*/  FFMA.FTZ R98, R98, R82.reuse, -R85.reuse ;  /* 0x0000005262627223 */ /* 0x180fe20000010855 */
[----:B------:R-:W-:Y:S01]  /*d720*/  @!P1 PRMT R111, RZ, 0x654, R118 ;  /* 0x00000654ff6f9816 */ /* 0x000fe20000000076 */
[----:B------:R-:W-:Y:S01]  /*d730*/  @!P1 VIADD R118, R119, 0x31c60 ;  /* 0x00031c6077769836 */ /* 0x000fe20000000000 */
[----:B------:R-:W2:Y:S01]  /*d740*/  MUFU.EX2 R5, R5 ;  /* 0x0000000500057308 */ /* 0x000ea20000000800 */
[-CC-:B------:R-:W-:Y:S01]  /*d750*/  FFMA.FTZ R122, R122, R82.reuse, -R85.reuse ;  /* 0x000000527a7a7223 */ /* 0x180fe20000010855 */
[-CC-:B------:R-:W-:Y:S01]  /*d760*/  FFMA.FTZ R135, R135, R82.reuse, -R85.reuse ;  /* 0x0000005287877223 */ /* 0x180fe20000010855 */
[-CC-:B------:R-:W-:Y:S01]  /*d770*/  FFMA.FTZ R137, R137, R82.reuse, -R85.reuse ;  /* 0x0000005289897223 */ /* 0x180fe20000010855 */
[----:B------:R-:W-:Y:S01]  /*d780*/  @!P1 PRMT R119, RZ, 0x654, R118 ;  /* 0x00000654ff779816 */ /* 0x000fe20000000076 */
[-CC-:B------:R-:W-:Y:S01]  /*d790*/  FFMA.FTZ R139, R139, R82.reuse, -R85.reuse ;  /* 0x000000528b8b7223 */ /* 0x180fe20000010855 */
[-CC-:B------:R-:W-:Y:S01]  /*d7a0*/  FFMA.FTZ R141, R141, R82.reuse, -R85.reuse ;  /* 0x000000528d8d7223 */ /* 0x180fe20000010855 */
[--C-:B------:R-:W-:Y:S01]  /*d7b0*/  FFMA.FTZ R143, R143, R82, -R85.reuse ;  /* 0x000000528f8f7223 */ /* 0x100fe20000010855 */
[----:B------:R-:W3:Y:S01]  /*d7c0*/  MUFU.EX2 R12, R12 ;  /* 0x0000000c000c7308 */ /* 0x000ee20000000800 */
[----:B-1----:R-:W-:Y:S01]  /*d7d0*/  FFMA.FTZ R118, R149, R0, R8 ;  /* 0x0000000095767223 */ /* 0x002fe20000010008 */
[-CC-:B------:R-:W-:Y:S01]  /*d7e0*/  FFMA.FTZ R0, R99, R82.reuse, -R85.reuse ;  /* 0x0000005263007223 */ /* 0x180fe20000010855 */
[----:B------:R-:W-:Y:S01]  /*d7f0*/  FFMA.FTZ R79, R79, R82, -R85 ;  /* 0x000000524f4f7223 */ /* 0x000fe20000010855 */
[----:B------:R-:W-:Y:S01]  /*d800*/  ISETP.LT.AND P2, PT, RZ, UR61, PT ;  /* 0x0000003dff007c0c */ /* 0x000fe2000bf41270 */
[----:B------:R-:W-:-:S03]  /*d810*/  UMOV UR45, UR46 ;  /* 0x0000002e002d7c82 */ /* 0x000fc60008000000 */
[----:B------:R-:W1:Y:S01]  /*d820*/  MUFU.EX2 R128, R128 ;  /* 0x0000008000807308 */ /* 0x000e620000000800 */
[C---:B--2---:R-:W-:Y:S01]  /*d830*/  FADD.FTZ R99, R5.reuse, R118 ;  /* 0x0000007605637221 */ /* 0x044fe20000010000 */
[----:B------:R-:W-:Y:S01]  /*d840*/  F2FP.F16.F32.PACK_AB R5, R5, R8 ;  /* 0x000000080505723e */ /* 0x000fe200000000ff */
[----:B------:R-:W-:-:S05]  /*d850*/  FFMA.FTZ R8, R103, R82, -R85 ;  /* 0x0000005267087223 */ /* 0x000fca0000010855 */
[----:B------:R-:W2:Y:S08]  /*d860*/  MUFU.EX2 R13, R13 ;  /* 0x0000000d000d7308 */ /* 0x000eb00000000800 */
[----:B------:R-:W-:Y:S08]  /*d870*/  MUFU.EX2 R11, R11 ;  /* 0x0000000b000b7308 */ /* 0x000ff00000000800 */
[----:B------:R-:W4:Y:S08]  /*d880*/  MUFU.EX2 R124, R124 ;  /* 0x0000007c007c7308 */ /* 0x000f300000000800 */
        /* <DEDUP_REMOVED lines=8> */
[----:B------:R-:W5:Y:S01]  /*d910*/  MUFU.EX2 R122, R122 ;  /* 0x0000007a007a7308 */ /* 0x000f620000000800 */
[----:B------:R-:W-:Y:S01]  /*d920*/  UMOV UR29, 0xc0000010 ;  /* 0xc0000010001d7882 */ /* 0x000fe20000000000 */
[----:B------:R-:W-:Y:S01]  /*d930*/  UMOV UR31, 0x80000020 ;  /* 0x80000020001f7882 */ /* 0x000fe20000000000 */
[----:B------:R-:W-:-:S05]  /*d940*/  UIADD3 UR6, UR61, -0x1, URZ ;  /* 0xffffffff3d067890 */ /* 0x000fca000fffe03f */
[----:B------:R-:W-:Y:S02]  /*d950*/  MUFU.EX2 R121, R121 ;  /* 0x0000007900797308 */ /* 0x000fe40000000800 */
[----:B------:R-:W-:-:S06]  /*d960*/  UMOV UR61, UR6 ;  /* 0x00000006003d7c82 */ /* 0x000fcc0008000000 */
        /* <DEDUP_REMOVED lines=36> */
[-C--:B------:R-:W-:Y:S01]  /*dbb0*/  FMUL.FTZ R33, R33, R74.reuse ;  /* 0x0000004a21217220 */ /* 0x080fe20000410000 */
[----:B---3--:R-:W-:Y:S01]  /*dbc0*/  FFMA.FTZ R111, R74, R3, R7 ;  /* 0x000000034a6f7223 */ /* 0x008fe20000010007 */
[----:B------:R3:W-:Y:S01]  /*dbd0*/  @!P1 SYNCS.ARRIVE.TRANS64.RED.A1T0 RZ, [R119+URZ], RZ ;  /* 0x000000ff77ff99a7 */ /* 0x0007e2000810043f */
[----:B------:R1:W3:Y:S01]  /*dbe0*/  MUFU.EX2 R3, R98 ;  /* 0x0000006200037308 */ /* 0x0002e20000000800 */
        /* <DEDUP_REMOVED lines=8> */
[C---:B-1----:R-:W-:Y:S01]  /*dc70*/  FADD.FTZ R98, R128.reuse, R7 ;  /* 0x0000000780627221 */ /* 0x042fe20000010000 */
[----:B------:R-:W-:Y:S01]  /*dc80*/  FADD.FTZ R111, R153, R118 ;  /* 0x00000076996f7221 */ /* 0x000fe20000010000 */
[----:B------:R-:W-:Y:S01]  /*dc90*/  F2FP.F16.F32.PACK_AB R7, R128, R12 ;  /* 0x0000000c8007723e */ /* 0x000fe200000000ff */
[-C--:B------:R-:W-:Y:S01]  /*dca0*/  FFMA.FTZ R12, R90, R82.reuse, -R85 ;  /* 0x000000525a0c7223 */ /* 0x080fe20000010855 */
[----:B--2---:R-:W-:Y:S01]  /*dcb0*/  FADD.FTZ R103, R13, R98 ;  /* 0x000000620d677221 */ /* 0x004fe20000010000 */
[----:B------:R-:W-:Y:S01]  /*dcc0*/  FADD.FTZ R102, R10, R111 ;  /* 0x0000006f0a667221 */ /* 0x000fe20000010000 */
[-CC-:B------:R-:W-:Y:S01]  /*dcd0*/  FFMA.FTZ R98, R83, R82.reuse, -R85.reuse ;  /* 0x0000005253627223 */ /* 0x180fe20000010855 */
[-C--:B------:R-:W-:Y:S01]  /*dce0*/  FFMA.FTZ R90, R91, R82.reuse, -R85 ;  /* 0x000000525b5a7223 */ /* 0x080fe20000010855 */
[----:B----4-:R-:W-:Y:S01]  /*dcf0*/  FADD.FTZ R103, R124, R103 ;  /* 0x000000677c677221 */ /* 0x010fe20000010000 */
[----:B------:R-:W-:Y:S01]  /*dd00*/  FADD.FTZ R111, R11, R102 ;  /* 0x000000660b6f7221 */ /* 0x000fe20000010000 */
[-C--:B------:R-:W-:Y:S01]  /*dd10*/  FFMA.FTZ R102, R95, R82.reuse, -R85 ;  /* 0x000000525f667223 */ /* 0x080fe20000010855 */
[----:B------:R1:W-:Y:S01]  /*dd20*/  MUFU.EX2 R83, R12 ;  /* 0x0000000c00537308 */ /* 0x0003e20000000800 */
[----:B-----5:R-:W-:Y:S01]  /*dd30*/  FADD.FTZ R126, R84, R103 ;  /* 0x00000067547e7221 */ /* 0x020fe20000010000 */
[----:B------:R-:W-:Y:S01]  /*dd40*/  FADD.FTZ R118, R14, R111 ;  /* 0x0000006f0e767221 */ /* 0x000fe20000010000 */
[----:B------:R-:W-:Y:S01]  /*dd50*/  FFMA.FTZ R91, R133, R82, -R85 ;  /* 0x00000052855b7223 */ /* 0x000fe20000010855 */
[----:B------:R2:W-:Y:S01]  /*dd60*/  STSM.16.M88.4 [R22+0x24300], R4 ;  /* 0x0243000416007844 */ /* 0x0005e20000000200 */
[----:B------:R-:W-:Y:S01]  /*dd70*/  FADD.FTZ R103, R157, R126 ;  /* 0x0000007e9d677221 */ /* 0x000fe20000010000 */
[C---:B------:R-:W-:Y:S01]  /*dd80*/  FADD.FTZ R95, R15.reuse, R118 ;  /* 0x000000760f5f7221 */ /* 0x040fe20000010000 */
[----:B------:R-:W-:Y:S01]  /*dd90*/  F2FP.F16.F32.PACK_AB R14, R15, R14 ;  /* 0x0000000e0f0e723e */ /* 0x000fe200000000ff */
[----:B------:R-:W4:Y:S01]  /*dda0*/  MUFU.EX2 R99, R99 ;  /* 0x0000006300637308 */ /* 0x000f220000000800 */
[----:B------:R-:W-:Y:S01]  /*ddb0*/  FADD.FTZ R126, R122, R103 ;  /* 0x000000677a7e7221 */ /* 0x000fe20000010000 */
[----:B------:R-:W-:Y:S01]  /*ddc0*/  FADD.FTZ R118, R78, R95 ;  /* 0x0000005f4e767221 */ /* 0x000fe20000010000 */
[----:B------:R-:W-:Y:S01]  /*ddd0*/  FFMA.FTZ R95, R87, R82, -R85 ;  /* 0x00000052575f7223 */ /* 0x000fe20000010855 */
[----:B------:R-:W-:Y:S01]  /*dde0*/  F2FP.F16.F32.PACK_AB R15, R157, R84 ;  /* 0x000000549d0f723e */ /* 0x000fe200000000ff */
[----:B------:R-:W-:Y:S01]  /*ddf0*/  FADD.FTZ R103, R131, R126 ;  /* 0x0000007e83677221 */ /* 0x000fe20000010000 */
[C---:B------:R-:W-:Y:S01]  /*de00*/  FADD.FTZ R87, R121.reuse, R118 ;  /* 0x0000007679577221 */ /* 0x040fe20000010000 */
[----:B------:R-:W-:Y:S01]  /*de10*/  F2FP.F16.F32.PACK_AB R84, R121, R78 ;  /* 0x0000004e7954723e */ /* 0x000fe200000000ff */
[----:B------:R-:W5:Y:S01]  /*de20*/  MUFU.EX2 R90, R90 ;  /* 0x0000005a005a7308 */ /* 0x000f620000000800 */
[----:B-1----:R-:W-:Y:S01]  /*de30*/  FADD.FTZ R12, R120, R103 ;  /* 0x00000067780c7221 */ /* 0x002fe20000010000 */
[----:B------:R-:W-:Y:S01]  /*de40*/  FADD.FTZ R118, R86, R87 ;  /* 0x0000005756767221 */ /* 0x000fe20000010000 */
[----:B------:R-:W-:Y:S01]  /*de50*/  F2FP.F16.F32.PACK_AB R13, R124, R13 ;  /* 0x0000000d7c0d723e */ /* 0x000fe200000000ff */
[----:B------:R-:W-:Y:S01]  /*de60*/  FMUL.FTZ R37, R37, R74 ;  /* 0x0000004a25257220 */ /* 0x000fe20000410000 */
[C---:B------:R-:W-:Y:S01]  /*de70*/  F2FP.F16.F32.PACK_AB R86, R125.reuse, R86 ;  /* 0x000000567d56723e */ /* 0x040fe200000000ff */
[----:B------:R-:W-:Y:S01]  /*de80*/  FADD.FTZ R85, R125, R118 ;  /* 0x000000767d557221 */ /* 0x000fe20000010000 */
[----:B------:R-:W-:Y:S01]  /*de90*/  FADD.FTZ R118, R123, R12 ;  /* 0x0000000c7b767221 */ /* 0x000fe20000010000 */
[----:B------:R-:W-:Y:S01]  /*dea0*/  F2FP.F16.F32.PACK_AB R12, R11, R10 ;  /* 0x0000000a0b0c723e */ /* 0x000fe200000000ff */
[----:B------:R-:W1:Y:S01]  /*deb0*/  MUFU.EX2 R92, R92 ;  /* 0x0000005c005c7308 */ /* 0x000e620000000800 */
[----:B------:R-:W-:Y:S01]  /*dec0*/  FADD.FTZ R126, R94, R85 ;  /* 0x000000555e7e7221 */ /* 0x000fe20000010000 */
[----:B------:R-:W-:Y:S01]  /*ded0*/  FADD.FTZ R11, R21, R118 ;  /* 0x00000076150b7221 */ /* 0x000fe20000010000 */
[----:B------:R-:W-:Y:S01]  /*dee0*/  F2FP.F16.F32.PACK_AB R87, R123, R120 ;  /* 0x000000787b57723e */ /* 0x000fe200000000ff */
[----:B------:R5:W-:Y:S01]  /*def0*/  STSM.16.M88.4 [R22+0x25b00], R12 ;  /* 0x025b000c16007844 */ /* 0x000be20000000200 */
[----:B------:R-:W-:Y:S01]  /*df00*/  FADD.FTZ R85, R113, R126 ;  /* 0x0000007e71557221 */ /* 0x000fe20000010000 */
[----:B------:R-:W-:Y:S01]  /*df10*/  FADD.FTZ R11, R114, R11 ;  /* 0x0000000b720b7221 */ /* 0x000fe20000010000 */
[----:B------:R-:W-:Y:S01]  /*df20*/  FMUL.FTZ R40, R40, R74 ;  /* 0x0000004a28287220 */ /* 0x000fe20000410000 */
[----:B------:R-:W1:Y:S01]  /*df30*/  MUFU.EX2 R91, R91 ;  /* 0x0000005b005b7308 */ /* 0x000e620000000800 */
[----:B--2---:R-:W-:Y:S01]  /*df40*/  FADD.FTZ R4, R112, R85 ;  /* 0x0000005570047221 */ /* 0x004fe20000010000 */
[----:B------:R-:W-:Y:S01]  /*df50*/  FADD.FTZ R6, R20, R11 ;  /* 0x0000000b14067221 */ /* 0x000fe20000010000 */
[----:B------:R-:W-:Y:S01]  /*df60*/  F2FP.F16.F32.PACK_AB R85, R131, R122 ;  /* 0x0000007a8355723e */ /* 0x000fe200000000ff */
        /* <DEDUP_REMOVED lines=8> */
[----:B------:R-:W-:Y:S01]  /*dff0*/  STSM.16.M88.4 [R22+0x27300], R84 ;  /* 0x0273005416007844 */ /* 0x000fe20000000200 */
[----:B------:R-:W-:Y:S01]  /*e000*/  FADD.FTZ R7, R105, R4 ;  /* 0x0000000469077221 */ /* 0x000fe20000010000 */
[----:B------:R-:W-:Y:S01]  /*e010*/  FADD.FTZ R6, R106, R5 ;  /* 0x000000056a067221 */ /* 0x000fe20000010000 */
[----:B------:R-:W-:Y:S01]  /*e020*/  F2FP.F16.F32.PACK_AB R5, R114, R21 ;  /* 0x000000157205723e */ /* 0x000fe200000000ff */
[----:B------:R-:W2:Y:S01]  /*e030*/  MUFU.EX2 R102, R102 ;  /* 0x0000006600667308 */ /* 0x000ea20000000800 */
[----:B------:R-:W-:Y:S01]  /*e040*/  FADD.FTZ R78, R108, R7 ;  /* 0x000000076c4e7221 */ /* 0x000fe20000010000 */
[----:B------:R-:W-:Y:S01]  /*e050*/  FADD.FTZ R11, R107, R6 ;  /* 0x000000066b0b7221 */ /* 0x000fe20000010000 */
[----:B------:R-:W-:Y:S01]  /*e060*/  F2FP.F16.F32.PACK_AB R7, R115, R20 ;  /* 0x000000147307723e */ /* 0x000fe200000000ff */
[----:B------:R-:W-:Y:S01]  /*e070*/  FMUL.FTZ R45, R45, R74 ;  /* 0x0000004a2d2d7220 */ /* 0x000fe20000410000 */
[----:B------:R-:W-:Y:S01]  /*e080*/  FADD.FTZ R21, R109, R78 ;  /* 0x0000004e6d157221 */ /* 0x000fe20000010000 */
[----:B------:R-:W-:Y:S01]  /*e090*/  FADD.FTZ R20, R110, R11 ;  /* 0x0000000b6e147221 */ /* 0x000fe20000010000 */
[----:B------:R-:W-:Y:S01]  /*e0a0*/  F2FP.F16.F32.PACK_AB R4, R113, R94 ;  /* 0x0000005e7104723e */ /* 0x000fe200000000ff */
[----:B------:R-:W2:Y:S01]  /*e0b0*/  MUFU.EX2 R80, R80 ;  /* 0x0000005000507308 */ /* 0x000ea20000000800 */
[----:B------:R-:W-:Y:S01]  /*e0c0*/  FADD.FTZ R78, R96, R21 ;  /* 0x00000015604e7221 */ /* 0x000fe20000010000 */
[----:B---3--:R-:W-:Y:S01]  /*e0d0*/  FADD.FTZ R11, R3, R20 ;  /* 0x00000014030b7221 */ /* 0x008fe20000010000 */
[----:B------:R-:W-:Y:S01]  /*e0e0*/  F2FP.F16.F32.PACK_AB R6, R117, R112 ;  /* 0x000000707506723e */ /* 0x000fe200000000ff */
[----:B------:R-:W-:Y:S01]  /*e0f0*/  FMUL.FTZ R48, R48, R74 ;  /* 0x0000004a30307220 */ /* 0x000fe20000410000 */
[----:B------:R-:W-:Y:S01]  /*e100*/  FADD.FTZ R21, R97, R78 ;  /* 0x0000004e61157221 */ /* 0x000fe20000010000 */
[----:B------:R-:W-:Y:S01]  /*e110*/  FADD.FTZ R20, R0, R11 ;  /* 0x0000000b00147221 */ /* 0x000fe20000010000 */
[----:B------:R-:W-:Y:S01]  /*e120*/  F2FP.F16.F32.PACK_AB R105, R106, R9 ;  /* 0x000000096a69723e */ /* 0x000fe200000000ff */
[----:B------:R-:W3:Y:S01]  /*e130*/  MUFU.EX2 R135, R135 ;  /* 0x0000008700877308 */ /* 0x000ee20000000800 */
[----:B------:R-:W-:Y:S01]  /*e140*/  FADD.FTZ R78, R100, R21 ;  /* 0x00000015644e7221 */ /* 0x000fe20000010000 */
[----:B----4-:R-:W-:Y:S01]  /*e150*/  FADD.FTZ R11, R99, R20 ;  /* 0x00000014630b7221 */ /* 0x010fe20000010000 */
[----:B------:R4:W-:Y:S01]  /*e160*/  STSM.16.M88.4 [R22+0x28b00], R4 ;  /* 0x028b000416007844 */ /* 0x0009e20000000200 */
[----:B------:R-:W-:Y:S01]  /*e170*/  F2FP.F16.F32.PACK_AB R96, R97, R96 ;  /* 0x000000606160723e */ /* 0x000fe200000000ff */
[----:B------:R-:W-:Y:S01]  /*e180*/  FADD.FTZ R9, R101, R78 ;  /* 0x0000004e65097221 */ /* 0x000fe20000010000 */
[----:B-----5:R-:W-:Y:S01]  /*e190*/  FADD.FTZ R12, R8, R11 ;  /* 0x0000000b080c7221 */ /* 0x020fe20000010000 */
[----:B------:R-:W-:Y:S01]  /*e1a0*/  F2FP.F16.F32.PACK_AB R97, R0, R3 ;  /* 0x000000030061723e */ /* 0x000fe200000000ff */
[----:B------:R-:W5:Y:S01]  /*e1b0*/  MUFU.EX2 R81, R81 ;  /* 0x0000005100517308 */ /* 0x000f620000000800 */
[----:B------:R-:W-:Y:S01]  /*e1c0*/  F2FP.F16.F32.PACK_AB R99, R8, R99 ;  /* 0x000000630863723e */ /* 0x000fe200000000ff */
[----:B------:R-:W-:Y:S01]  /*e1d0*/  FMUL.FTZ R49, R49, R74 ;  /* 0x0000004a31317220 */ /* 0x000fe20000410000 */
[----:B------:R-:W-:Y:S01]  /*e1e0*/  F2FP.F16.F32.PACK_AB R106, R109, R108 ;  /* 0x0000006c6d6a723e */ /* 0x000fe200000000ff */
[-C--:B------:R-:W-:Y:S01]  /*e1f0*/  FMUL.FTZ R52, R52, R74.reuse ;  /* 0x0000004a34347220 */ /* 0x080fe20000410000 */
[----:B------:R-:W-:Y:S01]  /*e200*/  F2FP.F16.F32.PACK_AB R107, R110, R107 ;  /* 0x0000006b6e6b723e */ /* 0x000fe200000000ff */
[-C--:B------:R-:W-:Y:S01]  /*e210*/  FMUL.FTZ R53, R53, R74.reuse ;  /* 0x0000004a35357220 */ /* 0x080fe20000410000 */
[-C--:B------:R-:W-:Y:S01]  /*e220*/  FMUL.FTZ R56, R56, R74.reuse ;  /* 0x0000004a38387220 */ /* 0x080fe20000410000 */
[----:B------:R1:W5:Y:S01]  /*e230*/  MUFU.EX2 R10, R98 ;  /* 0x00000062000a7308 */ /* 0x0003620000000800 */
[----:B------:R-:W-:Y:S01]  /*e240*/  FMUL.FTZ R57, R57, R74 ;  /* 0x0000004a39397220 */ /* 0x000fe20000410000 */
[----:B------:R-:W-:Y:S01]  /*e250*/  STSM.16.M88.4 [R22+0x2a300], R104 ;  /* 0x02a3006816007844 */ /* 0x000fe20000000200 */
[----:B----4-:R-:W-:Y:S01]  /*e260*/  FADD.FTZ R4, R88, R9 ;  /* 0x0000000958047221 */ /* 0x010fe20000010000 */
[----:B------:R-:W-:Y:S01]  /*e270*/  FADD.FTZ R5, R83, R12 ;  /* 0x0000000c53057221 */ /* 0x000fe20000010000 */
[C---:B------:R-:W-:Y:S01]  /*e280*/  F2FP.F16.F32.PACK_AB R88, R89.reuse, R88 ;  /* 0x000000585958723e */ /* 0x040fe200000000ff */
[----:B------:R-:W-:Y:S01]  /*e290*/  FMUL.FTZ R60, R60, R74 ;  /* 0x0000004a3c3c7220 */ /* 0x000fe20000410000 */
[----:B------:R-:W-:Y:S01]  /*e2a0*/  FADD.FTZ R7, R89, R4 ;  /* 0x0000000459077221 */ /* 0x000fe20000010000 */
[----:B------:R-:W-:Y:S01]  /*e2b0*/  FADD.FTZ R0, R90, R5 ;  /* 0x000000055a007221 */ /* 0x000fe20000010000 */
[----:B------:R-:W4:Y:S01]  /*e2c0*/  MUFU.EX2 R116, R116 ;  /* 0x0000007400747308 */ /* 0x000f220000000800 */
[----:B-1----:R-:W-:Y:S01]  /*e2d0*/  F2FP.F16.F32.PACK_AB R98, R101, R100 ;  /* 0x000000646562723e */ /* 0x002fe200000000ff */
[----:B------:R-:W-:Y:S01]  /*e2e0*/  FADD.FTZ R4, R92, R7 ;  /* 0x000000075c047221 */ /* 0x000fe20000010000 */
[----:B------:R-:W-:Y:S01]  /*e2f0*/  FADD.FTZ R3, R91, R0 ;  /* 0x000000005b037221 */ /* 0x000fe20000010000 */
[----:B------:R-:W-:Y:S01]  /*e300*/  F2FP.F16.F32.PACK_AB R89, R90, R83 ;  /* 0x000000535a59723e */ /* 0x000fe200000000ff */
[----:B------:R-:W-:Y:S01]  /*e310*/  FMUL.FTZ R61, R61, R74 ;  /* 0x0000004a3d3d7220 */ /* 0x000fe20000410000 */
[C---:B--2---:R-:W-:Y:S01]  /*e320*/  FADD.FTZ R5, R93.reuse, R4 ;  /* 0x000000045d057221 */ /* 0x044fe20000010000 */
[----:B------:R-:W-:Y:S01]  /*e330*/  FADD.FTZ R0, R102, R3 ;  /* 0x0000000366007221 */ /* 0x000fe20000010000 */
[----:B------:R-:W1:Y:S01]  /*e340*/  MUFU.EX2 R137, R137 ;  /* 0x0000008900897308 */ /* 0x000e620000000800 */
[----:B------:R-:W-:Y:S01]  /*e350*/  F2FP.F16.F32.PACK_AB R90, R93, R92 ;  /* 0x0000005c5d5a723e */ /* 0x000fe200000000ff */
[----:B------:R-:W-:Y:S01]  /*e360*/  FADD.FTZ R4, R80, R5 ;  /* 0x0000000550047221 */ /* 0x000fe20000010000 */
[----:B---3--:R-:W-:Y:S01]  /*e370*/  FADD.FTZ R3, R135, R0 ;  /* 0x0000000087037221 */ /* 0x008fe20000010000 */
[----:B------:R-:W-:Y:S01]  /*e380*/  F2FP.F16.F32.PACK_AB R91, R102, R91 ;  /* 0x0000005b665b723e */ /* 0x000fe200000000ff */
[----:B------:R-:W-:Y:S01]  /*e390*/  STSM.16.M88.4 [R22+0x2bb00], R96 ;  /* 0x02bb006016007844 */ /* 0x000fe20000000200 */
[----:B-----5:R-:W-:Y:S01]  /*e3a0*/  FADD.FTZ R5, R81, R4 ;  /* 0x0000000451057221 */ /* 0x020fe20000010000 */
[----:B------:R-:W-:Y:S01]  /*e3b0*/  FADD.FTZ R0, R10, R3 ;  /* 0x000000030a007221 */ /* 0x000fe20000010000 */
[----:B------:R-:W2:Y:S01]  /*e3c0*/  MUFU.EX2 R129, R129 ;  /* 0x0000008100817308 */ /* 0x000ea20000000800 */
[----:B------:R-:W-:Y:S01]  /*e3d0*/  STSM.16.M88.4 [R22+0x2d300], R88 ;  /* 0x02d3005816007844 */ /* 0x000fe20000000200 */
[----:B----4-:R-:W-:Y:S01]  /*e3e0*/  FADD.FTZ R4, R116, R5 ;  /* 0x0000000574047221 */ /* 0x010fe20000010000 */
[----:B------:R-:W-:Y:S01]  /*e3f0*/  F2FP.F16.F32.PACK_AB R5, R10, R135 ;  /* 0x000000870a05723e */ /* 0x000fe200000000ff */
[-C--:B------:R-:W-:Y:S01]  /*e400*/  FMUL.FTZ R64, R64, R74.reuse ;  /* 0x0000004a40407220 */ /* 0x080fe20000410000 */
[-C--:B------:R-:W-:Y:S01]  /*e410*/  FMUL.FTZ R65, R65, R74.reuse ;  /* 0x0000004a41417220 */ /* 0x080fe20000410000 */
[-C--:B------:R-:W-:Y:S01]  /*e420*/  FMUL.FTZ R68, R68, R74.reuse ;  /* 0x0000004a44447220 */ /* 0x080fe20000410000 */
[----:B------:R-:W-:Y:S01]  /*e430*/  FMUL.FTZ R69, R69, R74 ;  /* 0x0000004a45457220 */ /* 0x000fe20000410000 */
        /* <DEDUP_REMOVED lines=10> */
[----:B------:R-:W-:Y:S01]  /*e4e0*/  F2FP.F16.F32.PACK_AB R4, R81, R80 ;  /* 0x000000505104723e */ /* 0x000fe200000000ff */
[-C--:B------:R-:W-:Y:S01]  /*e4f0*/  FMUL.FTZ R38, R38, R149.reuse ;  /* 0x0000009526267220 */ /* 0x080fe20000410000 */
[----:B------:R-:W-:Y:S01]  /*e500*/  F2FP.F16.F32.PACK_AB R6, R129, R116 ;  /* 0x000000748106723e */ /* 0x000fe200000000ff */
        /* <DEDUP_REMOVED lines=24> */
[----:B------:R-:W-:Y:S01]  /*e690*/  FMUL.FTZ R71, R71, R149 ;  /* 0x0000009547477220 */ /* 0x000fe20000410000 */
[----:B---3--:R-:W-:-:S02]  /*e6a0*/  MOV R5, R155 ;  /* 0x0000009b00057202 */ /* 0x008fc40000000f00 */
[----:B------:R-:W-:Y:S01]  /*e6b0*/  MUFU.EX2 R76, R76 ;  /* 0x0000004c004c7308 */ /* 0x000fe20000000800 */
[C---:B----4-:R-:W-:Y:S01]  /*e6c0*/  FADD.FTZ R3, R73.reuse, R8 ;  /* 0x0000000849037221 */ /* 0x050fe20000010000 */
[----:B------:R-:W-:Y:S01]  /*e6d0*/  F2FP.F16.F32.PACK_AB R8, R73, R72 ;  /* 0x000000484908723e */ /* 0x000fe200000000ff */
[----:B------:R-:W-:-:S05]  /*e6e0*/  IMAD.MOV.U32 R4, RZ, RZ, R75 ;  /* 0x000000ffff047224 */ /* 0x000fca00078e004b */
[----:B------:R-:W2:Y:S01]  /*e6f0*/  MUFU.EX2 R77, R77 ;  /* 0x0000004d004d7308 */ /* 0x000ea20000000800 */
[C---:B-1----:R-:W-:Y:S01]  /*e700*/  FADD.FTZ R0, R9.reuse, R0 ;  /* 0x0000000009007221 */ /* 0x042fe20000010000 */
[----:B------:R-:W-:-:S06]  /*e710*/  F2FP.F16.F32.PACK_AB R9, R9, R139 ;  /* 0x0000008b0909723e */ /* 0x000fcc00000000ff */
[----:B------:R-:W1:Y:S08]  /*e720*/  MUFU.EX2 R143, R143 ;  /* 0x0000008f008f7308 */ /* 0x000e700000000800 */
[----:B------:R-:W3:Y:S01]  /*e730*/  MUFU.EX2 R79, R79 ;  /* 0x0000004f004f7308 */ /* 0x000ee20000000800 */
[----:B--2---:R-:W-:Y:S01]  /*e740*/  F2FP.F16.F32.PACK_AB R10, R77, R76 ;  /* 0x0000004c4d0a723e */ /* 0x004fe200000000ff */
[----:B------:R-:W-:-:S04]  /*e750*/  FADD.FTZ R76, R76, R3 ;  /* 0x000000034c4c7221 */ /* 0x000fc80000010000 */
        /* <DEDUP_REMOVED lines=10> */
[----:B--2---:R-:W2:Y:S02]  /*e800*/  FENCE.VIEW.ASYNC.S ;  /* 0x00000000000073c6 */ /* 0x004ea40000000000 */
[----:B--2---:R-:W-:Y:S01]  /*e810*/  NOP ;  /* 0x0000000000007918 */ /* 0x004fe20000000000 */
[----:B------:R-:W-:Y:S05]  /*e820*/  @P2 BRA `(.L_x_9815) ;  /* 0xffffffbc00ec2947 */ /* 0x000fea000383ffff */
.L_x_9806:
[----:B------:R-:W-:Y:S06]  /*e830*/  BAR.ARV 0x8, 0x1a0 ;  /* 0x0206800000007b1d */ /* 0x000fec0000002000 */
[----:B------:R-:W-:Y:S05]  /*e840*/  @!P0 BRA `(.L_x_9816) ;  /* 0x0000000000048947 */ /* 0x000fea0003800000 */
[----:B------:R-:W-:Y:S01]  /*e850*/  BPT.TRAP 0x1 ;  /* 0x000000040000795c */ /* 0x000fe20000300000 */
.L_x_9816:
[----:B------:R-:W-:Y:S01]  /*e860*/  R2UR UR4, R148 ;  /* 0x00000000940472ca */ /* 0x000fe200000e0000 */
[----:B------:R-:W-:-:S12]  /*e870*/  ULEA UR10, UR46, UR47, 0x3 ;  /* 0x0000002f2e0a7291 */ /* 0x000fd8000f8e183f */
[----:B------:R-:W-:-:S05]  /*e880*/  IMAD.U32 R4, RZ, RZ, UR4 ;  /* 0x00000004ff047e24 */ /* 0x000fca000f8e00ff */
[----:B------:R-:W-:-:S04]  /*e890*/  SHF.L.U32 R4, R4, 0x1f, RZ ;  /* 0x0000001f04047819 */ /* 0x000fc800000006ff */
[----:B------:R2:W3:Y:S01]  /*e8a0*/  SYNCS.PHASECHK.TRANS64.TRYWAIT P2, [UR10+0x31c50], R4 ;  /* 0x031c5004ff0075a7 */ /* 0x0004e2000804014a */
[----:B------:R-:W-:Y:S05]  /*e8b0*/  @!P0 BRA `(.L_x_9817) ;  /* 0x0000000000048947 */ /* 0x000fea0003800000 */
[----:B------:R-:W-:Y:S01]  /*e8c0*/  BPT.TRAP 0x1 ;  /* 0x000000040000795c */ /* 0x000fe20000300000 */
.L_x_9817:
[----:B---3--:R-:W-:Y:S05]  /*e8d0*/  @P2 BRA `(.L_x_9818) ;  /* 0x0000000000082947 */ /* 0x008fea0003800000 */
[----:B------:R-:W3:Y:S02]  /*e8e0*/  SYNCS.PHASECHK.TRANS64.TRYWAIT P0, [UR10+0x31c50], R4 ;  /* 0x031c5004ff0075a7 */ /* 0x000ee4000800014a */
[----:B---3--:R-:W-:Y:S05]  /*e8f0*/  @!P0 BRA `(.L_x_9819) ;  /* 0x0000004800f08947 */ /* 0x008fea0003800000 */
.L_x_9818:
[----:B------:R-:W-:Y:S01]  /*e900*/  UIADD3 UR47, UR47, 0x200, URZ ;  /* 0x000002002f2f7890 */ /* 0x000fe2000fffe03f */
[----:B------:R-:W-:Y:S01]  /*e910*/  R2UR UR4, R145 ;  /* 0x00000000910472ca */ /* 0x000fe200000e0000 */
[----:B------:R-:W-:Y:S01]  /*e920*/  WARPGROUP.ARRIVE ;  /* 0x00000000000079c5 */ /* 0x000fe20000000000 */
[----:B------:R-:W-:Y:S01]  /*e930*/  UMOV UR5, 0xc0000010 ;  /* 0xc000001000057882 */ /* 0x000fe20000000000 */
[----:B------:R-:W-:Y:S01]  /*e940*/  USHF.R.U32.HI UR47, URZ, 0x4, UR47 ;  /* 0x000000043f2f7899 */ /* 0x000fe2000801162f */
[----:B---3--:R-:W3:Y:S01]  /*e950*/  SHFL.BFLY PT, R5, R0, 0x2, 0x1f ;  /* 0x0c401f0000057f89 */ /* 0x008ee200000e0000 */
[----:B------:R-:W-:Y:S01]  /*e960*/  UMOV UR7, 0x80000020 ;  /* 0x8000002000077882 */ /* 0x000fe20000000000 */
[----:B------:R-:W-:Y:S01]  /*e970*/  IMAD.MOV.U32 R21, RZ, RZ, RZ ;  /* 0x000000ffff157224 */ /* 0x000fe200078e00ff */
[----:B------:R-:W-:Y:S01]  /*e980*/  ULOP3.LUT UR47, UR47, 0x3fff, URZ, 0xc0, !UPT ;  /* 0x00003fff2f2f7892 */ /* 0x000fe2000f8ec03f */
[----:B--2---:R-:W2:Y:S01]  /*e990*/  SHFL.BFLY PT, R4, R3, 0x2, 0x1f ;  /* 0x0c401f0003047f89 */ /* 0x004ea200000e0000 */
[----:B-1----:R-:W-:Y:S01]  /*e9a0*/  IMAD.MOV.U32 R8, RZ, RZ, RZ ;  /* 0x000000ffff087224 */ /* 0x002fe200078e00ff */
[----:B------:R-:W-:Y:S01]  /*e9b0*/  R2UR UR11, R148 ;  /* 0x00000000940b72ca */ /* 0x000fe200000e0000 */
[----:B------:R-:W-:Y:S01]  /*e9c0*/  ULOP3.LUT UR8, UR47, 0x2400000, URZ, 0xfc, !UPT ;  /* 0x024000002f087892 */ /* 0x000fe2000f8efc3f */
[----:B------:R-:W-:Y:S01]  /*e9d0*/  IMAD.U32 R12, RZ, RZ, UR10 ;  /* 0x0000000aff0c7e24 */ /* 0x000fe2000f8e00ff */
[----:B------:R-:W-:Y:S01]  /*e9e0*/  ULOP3.LUT UR9, UR4, 0x10000, URZ, 0xfc, !UPT ;  /* 0x0001000004097892 */ /* 0x000fe2000f8efc3f */
[----:B------:R-:W-:Y:S01]  /*e9f0*/  IADD3 R18, R18, 0x1, RZ ;  /* 0x0000000112127810 */ /* 0x000fe20007ffe0ff */
[----:B------:R-:W-:-:S02]  /*ea00*/  UIMAD UR8, UR46, 0x6c0, UR8 ;  /* 0x000006c02e0878a4 */ /* 0x000fc4000f8e0208 */
[----:B------:R-:W-:-:S03]  /*ea10*/  UIADD3 UR46, UR46, 0x1, URZ ;  /* 0x000000012e2e7890 */ /* 0x000fc6000fffe03f */
[----:B------:R-:W-:Y:S01]  /*ea20*/  UMOV UR4, UR9 ;  /* 0x0000000900047c82 */ /* 0x000fe20008000000 */
[----:B------:R-:W-:Y:S01]  /*ea30*/  UISETP.NE.AND UP0, UPT, UR46, 0x2, UPT ;  /* 0x000000022e00788c */ /* 0x000fe2000bf05270 */
[----:B------:R-:W-:Y:S02]  /*ea40*/  UMOV UR6, UR8 ;  /* 0x0000000800067c82 */ /* 0x000fe40008000000 */
[----:B------:R-:W-:Y:S01]  /*ea50*/  HGMMA.64x96x16.F32 R24, gdesc[UR4].tnspB, R24, gsb0 ;  /* 0x41600000041879f0 */ /* 0x000fe20008000818 */
[----:B------:R-:W-:Y:S02]  /*ea60*/  UIADD3 UR4, UR9, 0x180, URZ ;  /* 0x0000018009047890 */ /* 0x000fe4000fffe03f */
[----:B------:R-:W-:Y:S01]  /*ea70*/  UIADD3 UR6, UR8, 0x40, URZ ;  /* 0x0000004008067890 */ /* 0x000fe2000fffe03f */
[----:B---3--:R-:W-:Y:S01]  /*ea80*/  FADD.FTZ R6, R5, R0 ;  /* 0x0000000005067221 */ /* 0x008fe20000010000 */
[----:B------:R-:W-:Y:S01]  /*ea90*/  UMOV UR5, 0xc0000010 ;  /* 0xc000001000057882 */ /* 0x000fe20000000000 */
[----:B------:R-:W-:Y:S01]  /*eaa0*/  UMOV UR7, 0x80000020 ;  /* 0x8000002000077882 */ /* 0x000fe20000000000 */
[----:B--2---:R-:W-:Y:S01]  /*eab0*/  FADD.FTZ R4, R4, R3 ;  /* 0x0000000304047221 */ /* 0x004fe20000010000 */
[----:B------:R-:W-:Y:S01]  /*eac0*/  MOV R0, 0xff800000 ;  /* 0xff80000000007802 */ /* 0x000fe20000000f00 */
[----:B------:R-:W1:Y:S01]  /*ead0*/  SHFL.BFLY PT, R7, R6, 0x1, 0x1f ;  /* 0x0c201f0006077f89 */ /* 0x000e6200000e0000 */
[----:B------:R-:W-:Y:S01]  /*eae0*/  IMAD.MOV.U32 R3, RZ, RZ, -0x800000 ;  /* 0xff800000ff037424 */ /* 0x000fe200078e00ff */
[----:B------:R-:W-:-:S02]  /*eaf0*/  USEL UR46, UR46, URZ, UP0 ;  /* 0x0000003f2e2e7287 */ /* 0x000fc40008000000 */
[----:B------:R-:W2:Y:S01]  /*eb00*/  SHFL.BFLY PT, R5, R4, 0x1, 0x1f ;  /* 0x0c201f0004057f89 */ /* 0x000ea200000e0000 */
[----:B-1----:R-:W-:Y:S01]  /*eb10*/  FADD.FTZ R10, R6, R7 ;  /* 0x00000007060a7221 */ /* 0x002fe20000010000 */
[----:B--2---:R-:W-:-:S04]  /*eb20*/  FADD.FTZ R9, R4, R5 ;  /* 0x0000000504097221 */ /* 0x004fc80000010000 */
[----:B------:R-:W-:Y:S02]  /*eb30*/  FSETP.NE.FTZ.AND P2, PT, R10, RZ, PT ;  /* 0x000000ff0a00720b */ /* 0x000fe40003f55000 */
[----:B------:R-:W-:-:S11]  /*eb40*/  FSETP.NE.FTZ.AND P0, PT, R9, RZ, PT ;  /* 0x000000ff0900720b */ /* 0x000fd60003f15000 */
[----:B------:R-:W1:Y:S01]  /*eb50*/  @P2 MUFU.LG2 R7, R10 ;  /* 0x0000000a00072308 */ /* 0x000e620000000c00 */
[C---:B------:R-:W-:Y:S01]  /*eb60*/  @P2 FMUL.FTZ R11, R82.reuse, 0.69314718246459960938 ;  /* 0x3f317218520b2820 */ /* 0x040fe20000410000 */
[----:B------:R-:W-:-:S06]  /*eb70*/  @P0 FMUL.FTZ R4, R82, 0.69314718246459960938 ;  /* 0x3f31721852040820 */ /* 0x000fcc0000410000 */
        /* <DEDUP_REMOVED lines=63> */
[----:B------:R-:W-:-:S06]  /*ef70*/  ULOP3.LUT UR11, UR11, UR4, URZ, 0x3c, !UPT ;  /* 0x000000040b0b7292 */ /* 0x000fcc000f8e3c3f */
[----:B------:R-:W-:Y:S01]  /*ef80*/  IMAD.U32 R148, RZ, RZ, UR11 ;  /* 0x0000000bff947e24 */ /* 0x000fe2000f8e00ff */
[----:B------:R-:W-:Y:S02]  /*ef90*/  WARPGROUP.DEPBAR.LE gsb0, 0x0 ;  /* 0x00008000000079c5 */ /* 0x000fe40000010000 */
        /* <DEDUP_REMOVED lines=49> */
.L_x_9789:
        /* <DEDUP_REMOVED lines=11> */
[----:B------:R-:W-:Y:S01]  /*f360*/  SHF.R.S32.HI R54, RZ, 0x1f, R51 ;  /* 0x0000001fff367819 */ /* 0x000fe20000011433 */
[----:B------:R-:W-:Y:S01]  /*f370*/  USHF.R.S32.HI UR5, URZ, 0x1f, UR43 ;  /* 0x0000001f3f057899 */ /* 0x000fe2000801142b */
[----:B------:R-:W-:Y:S02]  /*f380*/  LOP3.LUT R10, R17, 0x180, RZ, 0xc0, !PT ;  /* 0x00000180110a7812 */ /* 0x000fe400078ec0ff */
[----:B------:R-:W-:Y:S01]  /*f390*/  IADD3 R5, P5, R150, 0x20, RZ ;  /* 0x0000002096057810 */ /* 0x000fe20007fbe0ff */
[----:B------:R-:W-:Y:S01]  /*f3a0*/  ULDC.64 UR6, c[0x0][0xb70] ;  /* 0x0002dc0000067ab9 */ /* 0x000fe20000000a00 */
[----:B------:R-:W-:Y:S01]  /*f3b0*/  SHF.R.U64 R10, R10, 0x3, RZ ;  /* 0x000000030a0a7819 */ /* 0x000fe200000012ff */
[----:B------:R-:W-:Y:S01]  /*f3c0*/  UIMAD UR5, UR5, UR6, URZ ;  /* 0x00000006050572a4 */ /* 0x000fe2000f8e023f */
[----:B------:R-:W-:Y:S01]  /*f3d0*/  LOP3.LUT R8, R5, 0x180, RZ, 0xc0, !PT ;  /* 0x0000018005087812 */ /* 0x000fe200078ec0ff */
[----:B------:R-:W-:Y:S01]  /*f3e0*/  UIMAD.WIDE.U32 UR8, UR43, UR6, URZ ;  /* 0x000000062b0872a5 */ /* 0x000fe2000f8e003f */
[----:B------:R-:W-:Y:S01]  /*f3f0*/  LOP3.LUT R10, R10, R17, RZ, 0x3c, !PT ;  /* 0x000000110a0a7212 */ /* 0x000fe200078e3cff */
[----:B------:R-:W-:Y:S01]  /*f400*/  UIMAD UR5, UR43, UR7, UR5 ;  /* 0x000000072b0572a4 */ /* 0x000fe2000f8e0205 */
[----:B------:R-:W-:Y:S01]  /*f410*/  LEA.HI R17, R54, R51, RZ, 0x7 ;  /* 0x0000003336117211 */ /* 0x000fe200078f38ff */
[----:B------:R-:W-:Y:S01]  /*f420*/  USHF.R.S32.HI UR6, URZ, 0x1f, UR44 ;  /* 0x0000001f3f067899 */ /* 0x000fe2000801142c */
[----:B------:R-:W-:Y:S01]  /*f430*/  SHF.R.U64 R8, R8, 0x3, RZ ;  /* 0x0000000308087819 */ /* 0x000fe200000012ff */
[----:B------:R-:W-:Y:S01]  /*f440*/  UIADD3 UR5, UR9, UR5, URZ ;  /* 0x0000000509057290 */ /* 0x000fe2000fffe03f */
[----:B------:R-:W-:Y:S01]  /*f450*/  LOP3.LUT R58, R17, 0xffffff80, RZ, 0xc0, !PT ;  /* 0xffffff80113a7812 */ /* 0x000fe200078ec0ff */
[----:B------:R-:W-:Y:S01]  /*f460*/  ULDC.64 UR10, c[0x0][0x208] ;  /* 0x00008200000a7ab9 */ /* 0x000fe20000000a00 */
[----:B------:R-:W-:-:S02]  /*f470*/  LOP3.LUT R8, R8, R5, RZ, 0x3c, !PT ;  /* 0x0000000508087212 */ /* 0x000fc400078e3cff */
[C---:B------:R-:W-:Y:S01]  /*f480*/  LOP3.LUT R5, R150.reuse, 0x180, RZ, 0xc0, !PT ;  /* 0x0000018096057812 */ /* 0x040fe200078ec0ff */
[----:B------:R-:W-:Y:S01]  /*f490*/  IMAD.IADD R58, R51, 0x1, -R58 ;  /* 0x00000001333a7824 */ /* 0x000fe200078e0a3a */
[C---:B------:R-:W-:Y:S02]  /*f4a0*/  IADD3 R35, P1, R150.reuse, 0x6020, RZ ;  /* 0x0000602096237810 */ /* 0x040fe40007f3e0ff */
[----:B------:R-:W-:Y:S02]  /*f4b0*/  IADD3 R27, P3, R150, 0x3020, RZ ;  /* 0x00003020961b7810 */ /* 0x000fe40007f7e0ff */
[----:B------:R-:W-:Y:S02]  /*f4c0*/  LOP3.LUT P0, RZ, R58, 0x3, RZ, 0xc0, !PT ;  /* 0x000000033aff7812 */ /* 0x000fe4000780c0ff */
[----:B------:R-:W-:Y:S01]  /*f4d0*/  SHF.R.U64 R5, R5, 0x3, RZ ;  /* 0x0000000305057819 */ /* 0x000fe200000012ff */
[----:B------:R-:W1:Y:S01]  /*f4e0*/  LDC.64 R58, c[0x0][0xb78] ;  /* 0x0002de00ff3a7b82 */ /* 0x000e620000000a00 */
[----:B------:R-:W-:-:S02]  /*f4f0*/  LOP3.LUT R34, R35, 0x180, RZ, 0xc0, !PT ;  /* 0x0000018023227812 */ /* 0x000fc400078ec0ff */
[----:B------:R-:W-:Y:S02]  /*f500*/  LOP3.LUT R26, R27, 0x180, RZ, 0xc0, !PT ;  /* 0x000001801b1a7812 */ /* 0x000fe400078ec0ff */
[----:B------:R-:W-:Y:S01]  /*f510*/  LOP3.LUT R4, R5, R150, RZ, 0x3c, !PT ;  /* 0x0000009605047212 */ /* 0x000fe200078e3cff */
[----:B------:R-:W-:Y:S01]  /*f520*/  IMAD.MOV.U32 R5, RZ, RZ, R151 ;  /* 0x000000ffff057224 */ /* 0x000fe200078e0097 */
[----:B------:R-:W-:Y:S02]  /*f530*/  SHF.R.U64 R34, R34, 0x3, RZ ;  /* 0x0000000322227819 */ /* 0x000fe400000012ff */
[----:B------:R-:W-:Y:S02]  /*f540*/  SHF.R.U64 R26, R26, 0x3, RZ ;  /* 0x000000031a1a7819 */ /* 0x000fe400000012ff */
[----:B------:R-:W-:Y:S02]  /*f550*/  IADD3 R31, P2, R150, 0x6000, RZ ;  /* 0x00006000961f7810 */ /* 0x000fe40007f5e0ff */
[----:B------:R-:W-:-:S02]  /*f560*/  LOP3.LUT R34, R34, R35, RZ, 0x3c, !PT ;  /* 0x0000002322227212 */ /* 0x000fc400078e3cff */
[----:B------:R-:W-:Y:S02]  /*f570*/  MOV R35, R4 ;  /* 0x0000000400237202 */ /* 0x000fe40000000f00 */
[----:B------:R-:W-:Y:S02]  /*f580*/  F2FP.F16.F32.PACK_AB R4, R77, R80 ;  /* 0x000000504d04723e */ /* 0x000fe400000000ff */
[----:B------:R-:W-:Y:S02]  /*f590*/  F2FP.F16.F32.PACK_AB R5, R11, R78 ;  /* 0x0000004e0b05723e */ /* 0x000fe400000000ff */
[----:B------:R-:W-:Y:S01]  /*f5a0*/  F2FP.F16.F32.PACK_AB R6, R6, R9 ;  /* 0x000000090606723e */ /* 0x000fe200000000ff */
[--C-:B------:R-:W-:Y:S01]  /*f5b0*/  IMAD.X R9, RZ, RZ, R151.reuse, P5 ;  /* 0x000000ffff097224 */ /* 0x100fe200028e0697 */
[----:B------:R-:W-:Y:S02]  /*f5c0*/  F2FP.F16.F32.PACK_AB R7, R7, R76 ;  /* 0x0000004c0707723e */ /* 0x000fe400000000ff */
[----:B------:R-:W-:Y:S01]  /*f5d0*/  LOP3.LUT R26, R26, R27, RZ, 0x3c, !PT ;  /* 0x0000001b1a1a7212 */ /* 0x000fe200078e3cff */
[----:B------:R-:W-:Y:S01]  /*f5e0*/  IMAD.X R27, RZ, RZ, R151, P3 ;  /* 0x000000ffff1b7224 */ /* 0x000fe200018e0697 */
[----:B------:R-:W-:Y:S01]  /*f5f0*/  LOP3.LUT R30, R31, 0x180, RZ, 0xc0, !PT ;  /* 0x000001801f1e7812 */ /* 0x000fe200078ec0ff */
[----:B------:R2:W-:Y:S01]  /*f600*/  STSM.16.M88.4 [R35], R4 ;  /* 0x0000000423007844 */ /* 0x0005e20000000200 */
[----:B------:R-:W-:-:S02]  /*f610*/  IADD3.X R11, RZ, R151, RZ, P4, !PT ;  /* 0x00000097ff0b7210 */ /* 0x000fc400027fe4ff */
[----:B------:R-:W-:Y:S02]  /*f620*/  SHF.R.U64 R30, R30, 0x3, RZ ;  /* 0x000000031e1e7819 */ /* 0x000fe400000012ff */
[----:B------:R-:W-:Y:S01]  /*f630*/  MOV R17, R26 ;  /* 0x0000001a00117202 */ /* 0x000fe20000000f00 */
[----:B------:R-:W-:Y:S01]  /*f640*/  IMAD.U32 R26, RZ, RZ, UR8 ;  /* 0x00000008ff1a7e24 */ /* 0x000fe2000f8e00ff */
[----:B------:R-:W-:Y:S01]  /*f650*/  MOV R27, UR9 ;  /* 0x00000009001b7c02 */ /* 0x000fe20008000f00 */
[----:B------:R-:W-:Y:S01]  /*f660*/  IMAD.U32 R27, RZ, RZ, UR5 ;  /* 0x00000005ff1b7e24 */ /* 0x000fe2000f8e00ff */
[----:B------:R-:W-:Y:S01]  /*f670*/  LOP3.LUT R30, R30, R31, RZ, 0x3c, !PT ;  /* 0x0000001f1e1e7212 */ /* 0x000fe200078e3cff */
[----:B------:R-:W-:Y:S01]  /*f680*/  IMAD.X R31, RZ, RZ, R151, P2 ;  /* 0x000000ffff1f7224 */ /* 0x000fe200010e0697 */
[----:B------:R-:W-:Y:S01]  /*f690*/  LEA.HI R62, R54, R51, RZ, 0x5 ;  /* 0x00000033363e7211 */ /* 0x000fe200078f28ff */
[C---:B-1----:R-:W-:Y:S01]  /*f6a0*/  IMAD.WIDE.U32 R26, R58.reuse, UR44, R26 ;  /* 0x0000002c3a1a7c25 */ /* 0x042fe2000f8e001a */
[----:B------:R-:W-:Y:S01]  /*f6b0*/  MOV R54, R10 ;  /* 0x0000000a00367202 */ /* 0x000fe20000000f00 */
[----:B------:R-:W-:Y:S01]  /*f6c0*/  ULDC UR5, c[0x0][0xa88] ;  /* 0x0002a20000057ab9 */ /* 0x000fe20000000800 */
[----:B------:R-:W-:Y:S01]  /*f6d0*/  F2FP.F16.F32.PACK_AB R10, R41, R36 ;  /* 0x00000024290a723e */ /* 0x000fe200000000ff */
[----:B--2---:R-:W-:Y:S01]  /*f6e0*/  IMAD.X R35, RZ, RZ, R151, P1 ;  /* 0x000000ffff237224 */ /* 0x004fe200008e0697 */
[----:B------:R-:W-:Y:S01]  /*f6f0*/  MOV R30, R30 ;  /* 0x0000001e001e7202 */ /* 0x000fe20000000f00 */
[----:B------:R-:W-:Y:S01]  /*f700*/  IMAD R4, R58, UR6, RZ ;  /* 0x000000063a047c24 */ /* 0x000fe2000f8e02ff */
[----:B------:R-:W-:Y:S01]  /*f710*/  MOV R55, R8 ;  /* 0x0000000800377202 */ /* 0x000fe20000000f00 */
[----:B------:R-:W-:Y:S01]  /*f720*/  ULDC.64 UR6, c[0x0][0xb40] ;  /* 0x0002d00000067ab9 */ /* 0x000fe20000000a00 */
[----:B------:R-:W-:Y:S01]  /*f730*/  MOV R34, R34 ;  /* 0x0000002200227202 */ /* 0x000fe20000000f00 */
        /* <DEDUP_REMOVED lines=10> */
[----:B------:R-:W-:Y:S02]  /*f7e0*/  F2FP.F16.F32.PACK_AB R8, R40, R37 ;  /* 0x000000252808723e */ /* 0x000fe400000000ff */
[----:B------:R-:W-:Y:S01]  /*f7f0*/  F2FP.F16.F32.PACK_AB R9, R56, R57 ;  /* 0x000000393809723e */ /* 0x000fe200000000ff */
[----:B------:R1:W-:Y:S01]  /*f800*/  STSM.16.M88.4 [R55], R4 ;  /* 0x0000000437007844 */ /* 0x0003e20000000200 */
[----:B------:R-:W-:-:S02]  /*f810*/  F2FP.F16.F32.PACK_AB R11, R52, R53 ;  /* 0x00000035340b723e */ /* 0x000fc400000000ff */
[----:B------:R-:W-:Y:S02]  /*f820*/  ISETP.GE.OR P0, PT, R36, UR5, P0 ;  /* 0x0000000524007c0c */ /* 0x000fe40008706670 */
[----:B------:R-:W-:Y:S01]  /*f830*/  F2FP.F16.F32.PACK_AB R12, R13, R12 ;  /* 0x0000000c0d0c723e */ /* 0x000fe200000000ff */
[----:B------:R-:W-:Y:S01]  /*f840*/  STSM.16.M88.4 [R54], R8 ;  /* 0x0000000836007844 */ /* 0x000fe20000000200 */
[----:B------:R-:W-:Y:S02]  /*f850*/  F2FP.F16.F32.PACK_AB R14, R15, R14 ;  /* 0x0000000e0f0e723e */ /* 0x000fe400000000ff */
[----:B------:R-:W-:Y:S02]  /*f860*/  IADD3.X R36, R31, R27, R51, P2, !PT ;  /* 0x0000001b1f247210 */ /* 0x000fe400017fe433 */
        /* <DEDUP_REMOVED lines=12> */
[----:B-1----:R-:W-:Y:S02]  /*f930*/  SHF.R.S32.HI R6, RZ, 0x5, R62 ;  /* 0x00000005ff067819 */ /* 0x002fe4000001143e */
[C---:B------:R-:W-:Y:S01]  /*f940*/  LEA R4, P2, R35.reuse, UR6, 0x2 ;  /* 0x0000000623047c11 */ /* 0x040fe2000f8410ff */
[----:B------:R-:W-:Y:S03]  /*f950*/  STSM.16.M88.4 [R34], R24 ;  /* 0x0000001822007844 */ /* 0x000fe60000000200 */
        /* <DEDUP_REMOVED lines=39> */
.L_x_9823:
[----:B------:R-:W-:Y:S05]  /*fbd0*/  BSYNC B0 ;  /* 0x0000000000007941 */ /* 0x000fea0003800000 */
.L_x_9822:
[----:B------:R-:W-:Y:S05]  /*fbe0*/  BRA `(.L_x_9821) ;  /* 0x00000004009c7947 */ /* 0x000fea0003800000 */
.L_x_9820:
[----:B------:R-:W1:Y:S01]  /*fbf0*/  LDC R14, c[0x0][0xdac] ;  /* 0x00036b00ff0e7b82 */ /* 0x000e620000000800 */
[----:B------:R-:W-:Y:S01]  /*fc00*/  ISETP.GT.AND P0, PT, R51, 0xbf, PT ;  /* 0x000000bf3300780c */ /* 0x000fe20003f04270 */
[----:B------:R-:W-:Y:S01]  /*fc10*/  USHF.R.S32.HI UR5, URZ, 0x1f, UR43 ;  /* 0x0000001f3f057899 */ /* 0x000fe2000801142b */
[----:B------:R-:W-:Y:S01]  /*fc20*/  SHF.R.S32.HI R0, RZ, 0x1f, R51 ;  /* 0x0000001fff007819 */ /* 0x000fe20000011433 */
[----:B------:R-:W-:Y:S01]  /*fc30*/  USHF.R.S32.HI UR6, URZ, 0x1f, UR44 ;  /* 0x0000001f3f067899 */ /* 0x000fe2000801142c */
[----:B------:R-:W-:Y:S02]  /*fc40*/  BSSY B0, `(.L_x_9824) ;  /* 0x000001d000007945 */ /* 0x000fe40003800000 */
[----:B------:R-:W-:Y:S01]  /*fc50*/  LEA.HI R15, R0, R51, RZ, 0x2 ;  /* 0x00000033000f7211 */ /* 0x000fe200078f10ff */
[----:B------:R-:W2:Y:S03]  /*fc60*/  LDC R20, c[0x0][0xa88] ;  /* 0x0002a200ff147b82 */ /* 0x000ea60000000800 */
[----:B------:R-:W-:-:S05]  /*fc70*/  LOP3.LUT R0, R15, 0x1ffffffc, RZ, 0xc0, !PT ;  /* 0x1ffffffc0f007812 */ /* 0x000fca00078ec0ff */
[----:B------:R-:W3:Y:S01]  /*fc80*/  LDC.64 R10, c[0x0][0xae0] ;  /* 0x0002b800ff0a7b82 */ /* 0x000ee20000000a00 */
[----:B------:R-:W-:-:S07]  /*fc90*/  IMAD.IADD R51, R51, 0x1, -R0 ;  /* 0x0000000133337824 */ /* 0x000fce00078e0a00 */
[----:B------:R-:W4:Y:S01]  /*fca0*/  LDC.64 R12, c[0x0][0xae8] ;  /* 0x0002ba00ff0c7b82 */ /* 0x000f220000000a00 */
[----:B------:R-:W-:Y:S05]  /*fcb0*/  @P0 BRA `(.L_x_9825) ;  /* 0x0000000000540947 */ /* 0x000fea0003800000 */
[----:B------:R-:W-:Y:S01]  /*fcc0*/  IADD3 R4, R17, -0x80, R2 ;  /* 0xffffff8011047810 */ /* 0x000fe20007ffe002 */
[----:B------:R-:W-:-:S03]  /*fcd0*/  ULDC UR7, c[0x0][0xa88] ;  /* 0x0002a20000077ab9 */ /* 0x000fc60000000800 */
[----:B------:R-:W-:-:S13]  /*fce0*/  ISETP.GE.AND P0, PT, R4, UR7, PT ;  /* 0x0000000704007c0c */ /* 0x000fda000bf06270 */
[----:B------:R-:W-:Y:S05]  /*fcf0*/  @P0 BRA `(.L_x_9825) ;  /* 0x0000000000440947 */ /* 0x000fea0003800000 */
[----:B------:R-:W5:Y:S01]  /*fd00*/  LDC.64 R6, c[0x0][0xb70] ;  /* 0x0002dc00ff067b82 */ /* 0x000f620000000a00 */
[----:B------:R-:W-:Y:S01]  /*fd10*/  SHF.R.S32.HI R5, RZ, 0x1f, R4 ;  /* 0x0000001fff057819 */ /* 0x000fe20000011404 */
[----:B------:R-:W-:Y:S01]  /*fd20*/  ULDC.64 UR8, c[0x0][0xb40] ;  /* 0x0002d00000087ab9 */ /* 0x000fe20000000a00 */
[----:B------:R-:W-:-:S05]  /*fd30*/  ULDC.64 UR10, c[0x0][0x208] ;  /* 0x00008200000a7ab9 */ /* 0x000fca0000000a00 */
[----:B------:R-:W1:Y:S01]  /*fd40*/  LDC.64 R8, c[0x0][0xb78] ;  /* 0x0002de00ff087b82 */ /* 0x000e620000000a00 */
[C---:B-----5:R-:W-:Y:S02]  /*fd50*/  IMAD R0, R6.reuse, UR5, RZ ;  /* 0x0000000506007c24 */ /* 0x060fe4000f8e02ff */
[----:B------:R-:W-:-:S04]  /*fd60*/  IMAD.WIDE.U32 R4, R6, UR43, R4 ;  /* 0x0000002b06047c25 */ /* 0x000fc8000f8e0004 */
[----:B------:R-:W-:Y:S02]  /*fd70*/  IMAD R3, R7, UR43, R0 ;  /* 0x0000002b07037c24 */ /* 0x000fe4000f8e0200 */
[----:B-1----:R-:W-:-:S03]  /*fd80*/  IMAD R0, R8, UR6, RZ ;  /* 0x0000000608007c24 */ /* 0x002fc6000f8e02ff */
        /* <DEDUP_REMOVED lines=8> */
.L_x_9825:
[----:B------:R-:W-:Y:S05]  /*fe10*/  BSYNC B0 ;  /* 0x0000000000007941 */ /* 0x000fea0003800000 */
.L_x_9824:
[----:B------:R-:W-:Y:S01]  /*fe20*/  R2UR UR7, R147 ;  /* 0x00000000930772ca */ /* 0x000fe200000e0000 */
[----:B---3--:R-:W-:Y:S01]  /*fe30*/  IMAD R0, R10, UR5, RZ ;  /* 0x000000050a007c24 */ /* 0x008fe2000f8e02ff */
[----:B------:R-:W-:Y:S01]  /*fe40*/  SHF.R.S32.HI R4, RZ, 0x2, R15 ;  /* 0x00000002ff047819 */ /* 0x000fe2000001140f */
[----:B------:R-:W-:Y:S01]  /*fe50*/  IMAD.SHL.U32 R8, R51, 0x8, RZ ;  /* 0x0000000833087824 */ /* 0x000fe200078e00ff */
[----:B------:R-:W-:Y:S01]  /*fe60*/  BSSY B0, `(.L_x_9826) ;  /* 0x0000026000007945 */ /* 0x000fe20003800000 */
[----:B-1----:R-:W-:Y:S01]  /*fe70*/  IMAD R3, R11, UR43, R0 ;  /* 0x0000002b0b037c24 */ /* 0x002fe2000f8e0200 */
[----:B------:R-:W-:Y:S02]  /*fe80*/  IADD3 R0, R4, 0x60, RZ ;  /* 0x0000006004007810 */ /* 0x000fe40007ffe0ff */
[----:B------:R-:W-:-:S05]  /*fe90*/  SHF.R.S32.HI R9, RZ, 0x1f, R8 ;  /* 0x0000001fff097819 */ /* 0x000fca0000011408 */
[----:B------:R-:W-:Y:S01]  /*fea0*/  ULOP3.LUT UR5, URZ, UR7, URZ, 0x33, !UPT ;  /* 0x000000073f057292 */ /* 0x000fe2000f8e333f */
[----:B------:R-:W-:-:S04]  /*feb0*/  IMAD.WIDE.U32 R6, R10, UR43, R8 ;  /* 0x0000002b0a067c25 */ /* 0x000fc8000f8e0008 */
[----:B----4-:R-:W-:Y:S02]  /*fec0*/  IMAD R10, R12, UR6, RZ ;  /* 0x000000060c0a7c24 */ /* 0x010fe4000f8e02ff */
[----:B------:R-:W-:Y:S02]  /*fed0*/  VIADD R15, R14, UR5 ;  /* 0x000000050e0f7c36 */ /* 0x000fe40008000000 */
[----:B------:R-:W-:Y:S02]  /*fee0*/  IMAD.IADD R7, R7, 0x1, R3 ;  /* 0x0000000107077824 */ /* 0x000fe400078e0203 */
[----:B--2---:R-:W-:Y:S02]  /*fef0*/  IMAD R5, R15, -0xc0, R20 ;  /* 0xffffff400f057824 */ /* 0x004fe400078e0214 */
[----:B------:R-:W-:Y:S02]  /*ff00*/  IMAD R3, R13, UR44, R10 ;  /* 0x0000002c0d037c24 */ /* 0x000fe4000f8e020a */
[----:B------:R-:W-:Y:S01]  /*ff10*/  IMAD.WIDE.U32 R10, R12, UR44, R6 ;  /* 0x0000002c0c0a7c25 */ /* 0x000fe2000f8e0006 */
[----:B------:R-:W-:-:S02]  /*ff20*/  ISETP.GE.AND P0, PT, R4, R5, PT ;  /* 0x000000050400720c */ /* 0x000fc40003f06270 */
[----:B------:R-:W-:Y:S01]  /*ff30*/  ISETP.GE.AND P3, PT, R0, R5, PT ;  /* 0x000000050000720c */ /* 0x000fe20003f66270 */
[----:B------:R-:W-:Y:S01]  /*ff40*/  IMAD.IADD R13, R11, 0x1, R3 ;  /* 0x000000010b0d7824 */ /* 0x000fe200078e0203 */
[----:B------:R-:W-:-:S03]  /*ff50*/  SHF.R.S32.HI R5, RZ, 0x1f, R4 ;  /* 0x0000001fff057819 */ /* 0x000fc60000011404 */
[----:B------:R-:W-:-:S06]  /*ff60*/  IMAD.WIDE R6, R15, 0xc0, R4 ;  /* 0x000000c00f067825 */ /* 0x000fcc00078e0204 */
[----:B------:R-:W-:Y:S05]  /*ff70*/  @P0 BRA `(.L_x_9827) ;  /* 0x0000000000500947 */ /* 0x000fea0003800000 */
        /* <DEDUP_REMOVED lines=20> */
.L_x_9827:
[----:B------:R-:W-:Y:S05]  /*100c0*/  BSYNC B0 ;  /* 0x0000000000007941 */ /* 0x000fea0003800000 */
.L_x_9826:
[----:B------:R-:W-:Y:S04]  /*100d0*/  BSSY B0, `(.L_x_9821) ;  /* 0x0000018000007945 */ /* 0x000fe80003800000 */
[----:B------:R-:W-:Y:S05]  /*100e0*/  @P3 BRA `(.L_x_9828) ;  /* 0x0000000000583947 */ /* 0x000fea0003800000 */
[----:B------:R-:W-:Y:S01]  /*100f0*/  IADD3 R3, P0, R6, 0x60, RZ ;  /* 0x0000006006037810 */ /* 0x000fe20007f1e0ff */
[----:B------:R-:W-:Y:S01]  /*10100*/  ULDC UR5, c[0x0][0xa8c] ;  /* 0x0002a30000057ab9 */ /* 0x000fe20000000800 */
[----:B------:R-:W-:Y:S01]  /*10110*/  MOV R5, R13 ;  /* 0x0000000d00057202 */ /* 0x000fe20000000f00 */
[----:B------:R-:W-:Y:S01]  /*10120*/  ULDC.64 UR6, c[0x0][0xad8] ;  /* 0x0002b60000067ab9 */ /* 0x000fe20000000a00 */
[----:B------:R-:W-:Y:S01]  /*10130*/  IMAD.MOV.U32 R4, RZ, RZ, R10 ;  /* 0x000000ffff047224 */ /* 0x000fe200078e000a */
[C---:B------:R-:W-:Y:S01]  /*10140*/  ISETP.GE.AND P1, PT, R8.reuse, UR5, PT ;  /* 0x0000000508007c0c */ /* 0x040fe2000bf26270 */
[----:B------:R-:W-:Y:S01]  /*10150*/  IMAD.X R6, RZ, RZ, R7, P0 ;  /* 0x000000ffff067224 */ /* 0x000fe200000e0607 */
[----:B------:R-:W-:Y:S01]  /*10160*/  ULDC.64 UR8, c[0x0][0x208] ;  /* 0x0000820000087ab9 */ /* 0x000fe20000000a00 */
        /* <DEDUP_REMOVED lines=14> */
.L_x_9828:
[----:B------:R-:W-:Y:S05]  /*10250*/  BSYNC B0 ;  /* 0x0000000000007941 */ /* 0x000fea0003800000 */
.L_x_9821:
[----:B--2---:R-:W2:Y:S02]  /*10260*/  LDC R0, c[0x0][0xda8] ;  /* 0x00036a00ff007b82 */ /* 0x004ea40000000800 */
[----:B--2---:R-:W-:-:S13]  /*10270*/  ISETP.LE.AND P0, PT, R0, UR4, PT ;  /* 0x0000000400007c0c */ /* 0x004fda000bf03270 */
[----:B------:R-:W-:Y:S05]  /*10280*/  @!P0 BRA `(.L_x_9829) ;  /* 0xffffff0800f08947 */ /* 0x000fea000383ffff */
[----:B------:R-:W-:Y:S05]  /*10290*/  EXIT ;  /* 0x000000000000794d */ /* 0x000fea0003800000 */
.L_x_9785:
[----:B------:R-:W-:-:S08]  /*102a0*/  NOP ;  /* 0x0000000000007918 */ /* 0x000fd00000000000 */
[----:B------:R-:W1:-:S00]  /*102b0*/  USETMAXREG.DEALLOC.CTAPOOL 0x20 ;  /* 0x00000020000079c8 */ /* 0x000e4000080e0500 */
[----:B-1----:R-:W-:-:S05]  /*102c0*/  LOP3.LUT R16, R0, 0x3, RZ, 0xc0, !PT ;  /* 0x0000000300107812 */ /* 0x002fca00078ec0ff */
[----:B------:R-:W1:Y:S02]  /*102d0*/  SHFL.IDX PT, R0, R16, RZ, 0x1f ;  /* 0x00001fff10007589 */ /* 0x000e6400000e0000 */
[----:B-1----:R-:W-:-:S13]  /*102e0*/  ISETP.NE.AND P0, PT, R0, RZ, PT ;  /* 0x000000ff0000720c */ /* 0x002fda0003f05270 */
[----:B------:R-:W-:Y:S05]  /*102f0*/  @P0 EXIT ;  /* 0x000000000000094d */ /* 0x000fea0003800000 */
[----:B------:R-:W1:Y:S01]  /*10300*/  S2UR UR4, SR_CTAID.X ;  /* 0x00000000000479c3 */ /* 0x000e620000002500 */
[----:B------:R-:W-:Y:S01]  /*10310*/  IMAD.MOV.U32 R23, RZ, RZ, RZ ;  /* 0x000000ffff177224 */ /* 0x000fe200078e00ff */
[----:B------:R-:W-:Y:S01]  /*10320*/  MOV R22, 0x1 ;  /* 0x0000000100167802 */ /* 0x000fe20000000f00 */
[----:B------:R-:W-:-:S05]  /*10330*/  IMAD.MOV.U32 R19, RZ, RZ, RZ ;  /* 0x000000ffff137224 */ /* 0x000fca00078e00ff */
[----:B------:R-:W1:Y:S02]  /*10340*/  LDC R0, c[0x0][0xda8] ;  /* 0x00036a00ff007b82 */ /* 0x000e640000000800 */
[----:B-1----:R-:W-:-:S13]  /*10350*/  ISETP.LE.AND P0, PT, R0, UR4, PT ;  /* 0x0000000400007c0c */ /* 0x002fda000bf03270 */
[----:B------:R-:W-:Y:S05]  /*10360*/  @P0 BRA `(.L_x_9830) ;  /* 0x0000002c000c0947 */ /* 0x000fea0003800000 */
[----:B------:R-:W-:Y:S01]  /*10370*/  LOP3.LUT R27, R2, 0x1f, RZ, 0xc0, !PT ;  /* 0x0000001f021b7812 */ /* 0x000fe200078ec0ff */
[----:B------:R-:W-:Y:S01]  /*10380*/  IMAD.U32 R26, RZ, RZ, UR4 ;  /* 0x00000004ff1a7e24 */ /* 0x000fe2000f8e00ff */
[----:B------:R-:W-:Y:S01]  /*10390*/  MOV R23, RZ ;  /* 0x000000ff00177202 */ /* 0x000fe20000000f00 */
[----:B------:R-:W-:Y:S01]  /*103a0*/  IMAD.MOV.U32 R19, RZ, RZ, RZ ;  /* 0x000000ffff137224 */ /* 0x000fe200078e00ff */
[----:B------:R-:W-:Y:S01]  /*103b0*/  ULDC UR44, c[0x0][0xc] ;  /* 0x00000300002c7ab9 */ /* 0x000fe20000000800 */
[----:B------:R-:W-:Y:S01]  /*103c0*/  IMAD.MOV.U32 R22, RZ, RZ, 0x1 ;  /* 0x00000001ff167424 */ /* 0x000fe200078e00ff */
[----:B------:R-:W-:-:S06]  /*103d0*/  ULDC.64 UR38, c[0x0][0x198] ;  /* 0x0000660000267ab9 */ /* 0x000fcc0000000a00 */
.L_x_9878:
        /* <DEDUP_REMOVED lines=21> */
.L_x_9831:
[----:B------:R-:W-:Y:S01]  /*10530*/  ULDC UR9, c[0x0][0xdc4] ;  /* 0x0003710000097ab9 */ /* 0x000fe20000000800 */
[----:B------:R-:W-:Y:S01]  /*10540*/  UMOV UR7, UR8 ;  /* 0x0000000800077c82 */ /* 0x000fe20008000000 */
[----:B------:R-:W-:-:S11]  /*10550*/  UISETP.NE.AND UP0, UPT, UR9, 0x1, UPT ;  /* 0x000000010900788c */ /* 0x000fd6000bf05270 */
[----:B------:R-:W-:Y:S02]  /*10560*/  @UP0 ULDC.64 UR10, c[0x0][0xdc8] ;  /* 0x00037200000a0ab9 */ /* 0x000fe40000000a00 */
[----:B------:R-:W-:-:S04]  /*10570*/  UIMAD.WIDE.U32 UR4, UR8, UR10, URZ ;  /* 0x0000000a080472a5 */ /* 0x000fc8000f8e003f */
[----:B------:R-:W-:-:S04]  /*10580*/  @UP0 USHF.R.U32.HI UR7, URZ, UR11, UR5 ;  /* 0x0000000b3f070299 */ /* 0x000fc80008011605 */
[----:B------:R-:W-:-:S12]  /*10590*/  UIMAD UR4, UR7, UR9, URZ ;  /* 0x00000009070472a4 */ /* 0x000fd8000f8e023f */
.L_x_9832:
        /* <DEDUP_REMOVED lines=9> */
[----:B------:R-:W-:Y:S01]  /*10630*/  UIMAD UR41, UR5, 0xc0, URZ ;  /* 0x000000c0052978a4 */ /* 0x000fe2000f8e023f */
        /* <DEDUP_REMOVED lines=17> */
[----:B------:R-:W-:Y:S02]  /*10750*/  IMAD R2, R3, R4, R2 ;  /* 0x0000000403027224 */ /* 0x000fe400078e0202 */
[----:B------:R-:W-:-:S04]  /*10760*/  IMAD.HI R0, R0, 0x38e38e39, RZ ;  /* 0x38e38e3900007827 */ /* 0x000fc800078e02ff */
[----:B------:R-:W-:Y:S01]  /*10770*/  IMAD.HI R2, R2, 0x38e38e39, RZ ;  /* 0x38e38e3902027827 */ /* 0x000fe200078e02ff */
[----:B------:R-:W-:-:S04]  /*10780*/  SHF.R.U32.HI R3, RZ, 0x1f, R0 ;  /* 0x0000001fff037819 */ /* 0x000fc80000011600 */
[----:B------:R-:W-:Y:S02]  /*10790*/  SHF.R.U32.HI R5, RZ, 0x1f, R2 ;  /* 0x0000001fff057819 */ /* 0x000fe40000011602 */
[----:B------:R-:W-:Y:S02]  /*107a0*/  LEA.HI.SX32 R3, R0, R3, 0x1b ;  /* 0x0000000300037211 */ /* 0x000fe400078fdaff */
[----:B------:R-:W-:-:S04]  /*107b0*/  LEA.HI.SX32 R2, R2, R5, 0x1b ;  /* 0x0000000502027211 */ /* 0x000fc800078fdaff */
[----:B------:R-:W-:-:S04]  /*107c0*/  VIMNMX R25, R3, R2, PT ;  /* 0x0000000203197248 */ /* 0x000fc80003fe0100 */
[----:B------:R-:W-:-:S13]  /*107d0*/  ISETP.GT.AND P0, PT, R25, RZ, PT ;  /* 0x000000ff1900720c */ /* 0x000fda0003f04270 */
[----:B------:R-:W-:Y:S05]  /*107e0*/  @P0 BRA `(.L_x_9834) ;  /* 0x0000000000440947 */ /* 0x000fea0003800000 */
[----:B------:R-:W-:Y:S01]  /*107f0*/  ISETP.NE.AND P0, PT, R27, RZ, PT ;  /* 0x000000ff1b00720c */ /* 0x000fe20003f05270 */
[----:B------:R-:W-:-:S12]  /*10800*/  IMAD.MOV.U32 R13, RZ, RZ, R26 ;  /* 0x000000ffff0d7224 */ /* 0x000fd800078e001a */
        /* <DEDUP_REMOVED lines=15> */
.L_x_9834:
        /* <DEDUP_REMOVED lines=9> */
[----:B------:R-:W-:Y:S01]  /*10990*/  IMAD.U32 R4, RZ, RZ, UR4 ;  /* 0x00000004ff047e24 */ /* 0x000fe2000f8e00ff */
[----:B------:R-:W-:Y:S01]  /*109a0*/  MOV R5, UR5 ;  /* 0x0000000500057c02 */ /* 0x000fe20008000f00 */
[----:B------:R-:W-:Y:S01]  /*109b0*/  ULDC.64 UR4, c[0x4][0x50] ;  /* 0x0100140000047ab9 */ /* 0x000fe20000000a00 */
        /* <DEDUP_REMOVED lines=10> */
.L_x_9836:
[----:B------:R-:W-:-:S05]  /*10a60*/  VIADD R0, R24, 0x200 ;  /* 0x0000020018007836 */ /* 0x000fca0000000000 */
[----:B------:R-:W-:-:S13]  /*10a70*/  LOP3.LUT P0, RZ, R0, 0x1bf, RZ, 0xc0, !PT ;  /* 0x000001bf00ff7812 */ /* 0x000fda000780c0ff */
[----:B------:R-:W-:Y:S05]  /*10a80*/  @!P0 BRA `(.L_x_9837) ;  /* 0x00000000007c8947 */ /* 0x000fea0003800000 */
        /* <DEDUP_REMOVED lines=16> */
.L_x_9838:
[----:B------:R-:W1:Y:S01]  /*10b90*/  LDC.64 R2, c[0x4][R2] ;  /* 0x0100000002027b82 */ /* 0x000e620000000a00 */
[----:B------:R-:W-:Y:S01]  /*10ba0*/  ULDC.64 UR4, c[0x4][0x1b8] ;  /* 0x01006e0000047ab9 */ /* 0x000fe20000000a00 */
[----:B------:R-:W-:Y:S01]  /*10bb0*/  ULDC.64 UR6, c[0x4][0x1c0] ;  /* 0x0100700000067ab9 */ /* 0x000fe20000000a00 */
[----:B------:R-:W-:Y:S01]  /*10bc0*/  IMAD.U32 R4, RZ, RZ, UR4 ;  /* 0x00000004ff047e24 */ /* 0x000fe2000f8e00ff */
[----:B------:R-:W-:Y:S01]  /*10bd0*/  MOV R6, UR6 ;  /* 0x0000000600067c02 */ /* 0x000fe20008000f00 */
[----:B------:R-:W-:Y:S01]  /*10be0*/  IMAD.U32 R5, RZ, RZ, UR5 ;  /* 0x00000005ff057e24 */ /* 0x000fe2000f8e00ff */
[----:B------:R-:W-:Y:S01]  /*10bf0*/  ULDC.64 UR4, c[0x4][0x60] ;  /* 0x0100180000047ab9 */ /* 0x000fe20000000a00 */
[----:B------:R-:W-:Y:S01]  /*10c00*/  IMAD.U32 R7, RZ, RZ, UR7 ;  /* 0x00000007ff077e24 */ /* 0x000fe2000f8e00ff */
[----:B------:R-:W-:Y:S01]  /*10c10*/  MOV R12, 0x1 ;  /* 0x00000001000c7802 */ /* 0x000fe20000000f00 */
[----:B------:R-:W-:Y:S02]  /*10c20*/  IMAD.U32 R10, RZ, RZ, UR4 ;  /* 0x00000004ff0a7e24 */ /* 0x000fe4000f8e00ff */
[----:B------:R-:W-:-:S02]  /*10c30*/  IMAD.U32 R11, RZ, RZ, UR5 ;  /* 0x00000005ff0b7e24 */ /* 0x000fc4000f8e00ff */
[----:B------:R-:W-:Y:S02]  /*10c40*/  IMAD.MOV.U32 R8, RZ, RZ, 0x70 ;  /* 0x00000070ff087424 */ /* 0x000fe400078e00ff */
[----:B------:R-:W-:-:S07]  /*10c50*/  IMAD.MOV.U32 R13, RZ, RZ, RZ ;  /* 0x000000ffff0d7224 */ /* 0x000fce00078e00ff */
[----:B------:R-:W-:-:S07]  /*10c60*/  LEPC R20, `(.L_x_9837) ;  /* 0x000000001014794e */ /* 0x000fce0000000000 */
[----:B-1----:R-:W-:Y:S05]  /*10c70*/  CALL.ABS.NOINC R2 ;  /* 0x0000000002007343 */ /* 0x002fea0003c00000 */
.L_x_9837:
[----:B------:R-:W-:Y:S01]  /*10c80*/  ULDC.64 UR4, c[0x0][0x9f8] ;  /* 0x00027e0000047ab9 */ /* 0x000fe20000000a00 */
[----:B------:R-:W-:Y:S01]  /*10c90*/  IMAD.U32 R5, RZ, RZ, UR43 ;  /* 0x0000002bff057e24 */ /* 0x000fe2000f8e00ff */
[----:B------:R-:W-:Y:S01]  /*10ca0*/  ISETP.NE.U32.AND P0, PT, RZ, UR4, PT ;  /* 0x00000004ff007c0c */ /* 0x000fe2000bf05070 */
[----:B------:R-:W-:Y:S01]  /*10cb0*/  IMAD.U32 R0, RZ, RZ, UR43 ;  /* 0x0000002bff007e24 */ /* 0x000fe2000f8e00ff */
[----:B------:R-:W-:Y:S02]  /*10cc0*/  ULDC.64 UR6, c[0x0][0x208] ;  /* 0x0000820000067ab9 */ /* 0x000fe40000000a00 */
        /* <DEDUP_REMOVED lines=16> */
[----:B--2---:R-:W-:-:S02]  /*10dd0*/  IMAD.U32 R4, RZ, RZ, UR42 ;  /* 0x0000002aff047e24 */ /* 0x004fc4000f8e00ff */
[----:B------:R-:W-:-:S05]  /*10de0*/  VOTEU.ALL UP1, P1 ;  /* 0x00000000003f7886 */ /* 0x000fca0000820000 */
[----:B------:R-:W-:Y:S01]  /*10df0*/  @!UP1 UIADD3 UR4, UP0, UR38, 0x270, URZ ;  /* 0x0000027026049890 */ /* 0x000fe2000ff1e03f */
[----:B-1----:R-:W-:Y:S02]  /*10e00*/  ISETP.NE.AND P2, PT, R2, 0x1, PT ;  /* 0x000000010200780c */ /* 0x002fe40003f45270 */
[----:B------:R-:W1:Y:S01]  /*10e10*/  LDC.64 R2, c[0x0][0x3f8] ;  /* 0x0000fe00ff027b82 */ /* 0x000e620000000a00 */
[----:B------:R-:W-:-:S09]  /*10e20*/  @!UP1 UIADD3.X UR5, URZ, UR39, URZ, UP0, !UPT ;  /* 0x000000273f059290 */ /* 0x000fd200087fe43f */
[----:B------:R2:W-:Y:S01]  /*10e30*/  @!UP1 UTMAPF.L2.4D [UR40], [UR4] ;  /* 0x00000028040095b8 */ /* 0x0005e20008018000 */
[----:B------:R-:W4:Y:S01]  /*10e40*/  @P2 LDC R6, c[0x0][0x42c] ;  /* 0x00010b00ff062b82 */ /* 0x000f220000000800 */
[----:B------:R2:W-:Y:S07]  /*10e50*/  @!UP1 UTMAPF.L2.4D [UR8], [UR4] ;  /* 0x00000008040095b8 */ /* 0x0005ee0008018000 */
[----:B------:R-:W5:Y:S01]  /*10e60*/  @P2 LDC R8, c[0x0][0x430] ;  /* 0x00010c00ff082b82 */ /* 0x000f620000000800 */
[----:B-1----:R-:W-:Y:S01]  /*10e70*/  ISETP.NE.U32.AND P0, PT, R2, RZ, PT ;  /* 0x000000ff0200720c */ /* 0x002fe20003f05070 */
[----:B------:R2:W-:Y:S03]  /*10e80*/  @!UP1 UTMAPF.L2.4D [UR12], [UR4] ;  /* 0x0000000c040095b8 */ /* 0x0005e60008018000 */
[----:B------:R-:W-:Y:S01]  /*10e90*/  ISETP.NE.AND.EX P0, PT, R3, RZ, PT, P0 ;  /* 0x000000ff0300720c */ /* 0x000fe20003f05300 */
[----:B----4-:R-:W-:Y:S01]  /*10ea0*/  @P2 IMAD.HI.U32 R5, R6, UR42, RZ ;  /* 0x0000002a06052c27 */ /* 0x010fe2000f8e00ff */
[----:B------:R-:W-:-:S04]  /*10eb0*/  IADD3 R6, R25, -0x1, RZ ;  /* 0xffffffff19067810 */ /* 0x000fc80007ffe0ff */
[----:B-----5:R-:W-:Y:S01]  /*10ec0*/  @P2 SHF.R.U32.HI R4, RZ, R8, R5 ;  /* 0x00000008ff042219 */ /* 0x020fe20000011605 */
[----:B------:R-:W-:Y:S01]  /*10ed0*/  IMAD.MOV.U32 R5, RZ, RZ, R6 ;  /* 0x000000ffff057224 */ /* 0x000fe200078e0006 */
[----:B---3--:R-:W-:Y:S01]  /*10ee0*/  SEL R9, R0, RZ, !P0 ;  /* 0x000000ff00097207 */ /* 0x008fe20004000000 */
[----:B--2---:R-:W-:Y:S06]  /*10ef0*/  BRA.DIV UR6, `(.L_x_9839) ;  /* 0x0000002606887947 */ /* 0x004fec000b800000 */
.L_x_9890:
[----:B------:R-:W-:Y:S01]  /*10f00*/  UMOV UR4, 0xffffffff ;  /* 0xffffffff00047882 */ /* 0x000fe20000000000 */
[----:B------:R-:W-:Y:S02]  /*10f10*/  SHF.R.S32.HI R8, RZ, 0x1f, R0 ;  /* 0x0000001fff087819 */ /* 0x000fe40000011400 */
[----:B------:R-:W-:Y:S05]  /*10f20*/  BRA.DIV UR4, `(.L_x_9840) ;  /* 0x00000026049c7947 */ /* 0x000fea000b800000 */
[----:B------:R-:W-:-:S13]  /*10f30*/  ELECT P6, URZ, PT ;  /* 0x00000000003f782f */ /* 0x000fda00038c0000 */
.L_x_9893:
[----:B------:R-:W-:Y:S05]  /*10f40*/  @!P6 BRA `(.L_x_9841) ;  /* 0x0000000000ece947 */ /* 0x000fea0003800000 */
[----:B------:R-:W-:Y:S01]  /*10f50*/  IMAD R13, R19, 0x8, R24 ;  /* 0x00000008130d7824 */ /* 0x000fe200078e0218 */
[----:B------:R-:W-:Y:S01]  /*10f60*/  SHF.L.U32 R12, R22, 0x1f, RZ ;  /* 0x0000001f160c7819 */ /* 0x000fe200000006ff */
        /* <DEDUP_REMOVED lines=21> */
.L_x_9842:
[----:B------:R-:W2:Y:S01]  /*110c0*/  SYNCS.PHASECHK.TRANS64.TRYWAIT P2, [R13+URZ+0x31c40], R12 ;  /* 0x031c400c0d0075a7 */ /* 0x000ea2000804017f */
[----:B------:R-:W-:Y:S01]  /*110d0*/  ISETP.NE.AND P3, PT, R18, RZ, PT ;  /* 0x000000ff1200720c */ /* 0x000fe20003f65270 */
[----:B--2---:R-:W-:-:S12]  /*110e0*/  @!P2 BRA `(.L_x_9843) ;  /* 0x00000024004ca947 */ /* 0x004fd80003800000 */
.L_x_9894:
[----:B------:R-:W-:Y:S05]  /*110f0*/  @P3 BRA `(.L_x_9844) ;  /* 0x0000000000143947 */ /* 0x000fea0003800000 */
[----:B------:R-:W-:Y:S01]  /*11100*/  ISETP.NE.AND P2, PT, R27, RZ, PT ;  /* 0x000000ff1b00720c */ /* 0x000fe20003f45270 */
[----:B-1----:R-:W-:-:S04]  /*11110*/  IMAD.MOV.U32 R6, RZ, RZ, 0x6c00 ;  /* 0x00006c00ff067424 */ /* 0x002fc800078e00ff */
[----:B------:R3:W-:Y:S08]  /*11120*/  SYNCS.ARRIVE.TRANS64 RZ, [R13+URZ+0x31c30], R6 ;  /* 0x031c30060dff79a7 */ /* 0x0007f0000800003f */
[----:B------:R-:W-:Y:S05]  /*11130*/  @!P2 BRA `(.L_x_9844) ;  /* 0x000000000004a947 */ /* 0x000fea0003800000 */
[----:B------:R-:W-:Y:S01]  /*11140*/  BPT.TRAP 0x1 ;  /* 0x000000040000795c */ /* 0x000fe20000300000 */
.L_x_9844:
[----:B-1-3--:R-:W-:Y:S01]  /*11150*/  IMAD R6, R19, 0x6c00, R24 ;  /* 0x00006c0013067824 */ /* 0x00afe200078e0218 */
        /* <DEDUP_REMOVED lines=26> */
.L_x_9841:
[----:B------:R-:W-:Y:S05]  /*11300*/  WARPSYNC.ALL ;  /* 0x0000000000007948 */ /* 0x000fea0003800000 */
[----:B------:R-:W-:Y:S01]  /*11310*/  ELECT P2, URZ, PT ;  /* 0x00000000003f782f */ /* 0x000fe20003840000 */
[----:B------:R-:W-:Y:S01]  /*11320*/  BAR.SYNC.DEFER_BLOCKING 0x8, 0x1a0 ;  /* 0x0206800000007b1d */ /* 0x000fe20000010000 */
[----:B------:R-:W-:Y:S01]  /*11330*/  VIADD R23, R23, 0x1 ;  /* 0x0000000117177836 */ /* 0x000fe20000000000 */
[----:B------:R-:W-:Y:S01]  /*11340*/  UIADD3 UR4, UP0, UR38, 0x270, URZ ;  /* 0x0000027026047890 */ /* 0x000fe2000ff1e03f */
[----:B------:R-:W-:-:S03]  /*11350*/  ISETP.GE.AND P3, PT, R25, 0x2, PT ;  /* 0x000000021900780c */ /* 0x000fc60003f66270 */
[----:B------:R-:W-:Y:S01]  /*11360*/  UIADD3.X UR5, URZ, UR39, URZ, UP0, !UPT ;  /* 0x000000273f057290 */ /* 0x000fe200087fe43f */
[----:B------:R-:W-:Y:S01]  /*11370*/  UMOV UR27, UR41 ;  /* 0x00000029001b7c82 */ /* 0x000fe20008000000 */
[----:B------:R-:W-:Y:S01]  /*11380*/  UMOV UR28, UR42 ;  /* 0x0000002a001c7c82 */ /* 0x000fe20008000000 */
[----:B------:R-:W-:Y:S01]  /*11390*/  UMOV UR29, UR43 ;  /* 0x0000002b001d7c82 */ /* 0x000fe20008000000 */
[----:B------:R-:W-:Y:S02]  /*113a0*/  UMOV UR6, 0x0 ;  /* 0x0000000000067882 */ /* 0x000fe40000000000 */
[----:B------:R-:W-:Y:S01]  /*113b0*/  @P2 IADD3 R6, R24, 0xda00, RZ ;  /* 0x0000da0018062810 */ /* 0x000fe20007ffe0ff */
[----:B------:R-:W-:Y:S01]  /*113c0*/  @P2 IMAD.MOV.U32 R7, RZ, RZ, 0x9000 ;  /* 0x00009000ff072424 */ /* 0x000fe200078e00ff */
[----:B------:R-:W-:Y:S01]  /*113d0*/  UMOV UR7, 0x12f00000 ;  /* 0x12f0000000077882 */ /* 0x000fe20000000000 */
[----:B------:R-:W-:Y:S01]  /*113e0*/  UMOV UR26, URZ ;  /* 0x0000003f001a7c82 */ /* 0x000fe20008000000 */
[----:B------:R-:W-:Y:S01]  /*113f0*/  @P2 R2UR UR24, R6 ;  /* 0x00000000061822ca */ /* 0x000fe200000e0000 */
[----:B------:R-:W-:Y:S01]  /*11400*/  @P2 VIADD R6, R24, 0x31c00 ;  /* 0x00031c0018062836 */ /* 0x000fe20000000000 */
[----:B------:R-:W-:Y:S01]  /*11410*/  UMOV UR19, UR41 ;  /* 0x0000002900137c82 */ /* 0x000fe20008000000 */
[----:B------:R-:W-:Y:S01]  /*11420*/  UMOV UR20, UR42 ;  /* 0x0000002a00147c82 */ /* 0x000fe20008000000 */
[----:B------:R-:W-:Y:S01]  /*11430*/  UMOV UR21, UR43 ;  /* 0x0000002b00157c82 */ /* 0x000fe20008000000 */
[----:B------:R-:W-:Y:S01]  /*11440*/  UMOV UR18, 0x20 ;  /* 0x0000002000127882 */ /* 0x000fe20000000000 */
[----:B------:R-:W-:Y:S01]  /*11450*/  @P2 R2UR UR25, R6 ;  /* 0x00000000061922ca */ /* 0x000fe200000e0000 */
[----:B------:R-:W-:Y:S01]  /*11460*/  @P2 VIADD R6, R24, 0x10a00 ;  /* 0x00010a0018062836 */ /* 0x000fe20000000000 */
[----:B------:R1:W-:Y:S01]  /*11470*/  @P2 SYNCS.ARRIVE.TRANS64 RZ, [R24+URZ+0x31c00], R7 ;  /* 0x031c000718ff29a7 */ /* 0x0003e2000800003f */
[----:B------:R-:W-:Y:S01]  /*11480*/  UMOV UR11, UR41 ;  /* 0x00000029000b7c82 */ /* 0x000fe20008000000 */
[----:B------:R-:W-:Y:S01]  /*11490*/  UMOV UR12, UR42 ;  /* 0x0000002a000c7c82 */ /* 0x000fe20008000000 */
[----:B------:R-:W-:Y:S01]  /*114a0*/  UMOV UR13, UR43 ;  /* 0x0000002b000d7c82 */ /* 0x000fe20008000000 */
[----:B------:R-:W-:Y:S01]  /*114b0*/  @P2 R2UR UR16, R6 ;  /* 0x00000000061022ca */ /* 0x000fe200000e0000 */
[----:B------:R-:W-:Y:S01]  /*114c0*/  @P2 VIADD R6, R24, 0x13a00 ;  /* 0x00013a0018062836 */ /* 0x000fe20000000000 */
[----:B------:R-:W-:-:S04]  /*114d0*/  UMOV UR10, 0x40 ;  /* 0x00000040000a7882 */ /* 0x000fc80000000000 */
[----:B------:R-:W-:Y:S01]  /*114e0*/  @P2 R2UR UR8, R6 ;  /* 0x00000000060822ca */ /* 0x000fe200000e0000 */
[----:B------:R-:W-:Y:S01]  /*114f0*/  UMOV UR17, UR25 ;  /* 0x0000001900117c82 */ /* 0x000fe20008000000 */
[----:B------:R-:W-:Y:S01]  /*11500*/  LEA.HI R6, R23, R23, RZ, 0x1 ;  /* 0x0000001717067211 */ /* 0x000fe200078f08ff */
[----:B------:R3:W-:Y:S01]  /*11510*/  UTMALDG.4D [UR24], [UR4], desc[UR6] ;  /* 0x00000618040075b4 */ /* 0x0007e20008019000 */
[----:B------:R-:W-:Y:S02]  /*11520*/  UMOV UR9, UR25 ;  /* 0x0000001900097c82 */ /* 0x000fe40008000000 */
[----:B------:R-:W-:-:S04]  /*11530*/  LOP3.LUT R6, R6, 0xfffffffe, RZ, 0xc0, !PT ;  /* 0xfffffffe06067812 */ /* 0x000fc800078ec0ff */
[----:B------:R-:W-:Y:S01]  /*11540*/  IADD3 R6, R23, -R6, RZ ;  /* 0x8000000617067210 */ /* 0x000fe20007ffe0ff */
[----:B------:R3:W-:Y:S03]  /*11550*/  UTMALDG.4D [UR16], [UR4], desc[UR6] ;  /* 0x00000610040075b4 */ /* 0x0007e60008019000 */
[----:B-1----:R-:W-:Y:S01]  /*11560*/  SHF.L.U32 R7, R6, 0x1f, RZ ;  /* 0x0000001f06077819 */ /* 0x002fe200000006ff */
[----:B------:R3:W-:Y:S03]  /*11570*/  UTMALDG.4D [UR8], [UR4], desc[UR6] ;  /* 0x00000608040075b4 */ /* 0x0007e60008019000 */
[----:B------:R-:W1:Y:S02]  /*11580*/  SYNCS.PHASECHK.TRANS64.TRYWAIT P2, [R24+URZ+0x31c20], R7 ;  /* 0x031c2007180075a7 */ /* 0x000e64000804017f */
[----:B-1-3--:R-:W-:Y:S05]  /*11590*/  @!P2 BRA `(.L_x_9845) ;  /* 0x000000200034a947 */ /* 0x00afea0003800000 */
.L_x_9895:
[----:B------:R-:W-:Y:S05]  /*115a0*/  @!P3 BRA `(.L_x_9846) ;  /* 0x000000140040b947 */ /* 0x000fea0003800000 */
[C---:B------:R-:W-:Y:S01]  /*115b0*/  LOP3.LUT R6, R25.reuse, 0x1, RZ, 0xc0, !PT ;  /* 0x0000000119067812 */ /* 0x040fe200078ec0ff */
[----:B------:R-:W-:Y:S01]  /*115c0*/  VIADD R11, R25, 0xfffffffe ;  /* 0xfffffffe190b7836 */ /* 0x000fe20000000000 */
[----:B------:R-:W-:Y:S02]  /*115d0*/  ULDC.64 UR36, c[0x0][0x408] ;  /* 0x0001020000247ab9 */ /* 0x000fe40000000a00 */
[----:B------:R-:W-:Y:S01]  /*115e0*/  ISETP.NE.U32.AND P2, PT, R6, 0x1, PT ;  /* 0x000000010600780c */ /* 0x000fe20003f45070 */
[----:B-1----:R-:W-:-:S12]  /*115f0*/  IMAD.MOV.U32 R7, RZ, RZ, R11 ;  /* 0x000000ffff077224 */ /* 0x002fd800078e000b */
[----:B------:R-:W-:Y:S05]  /*11600*/  @!P2 BRA `(.L_x_9847) ;  /* 0x0000000400b8a947 */ /* 0x000fea0003800000 */
        /* <DEDUP_REMOVED lines=29> */
.L_x_9850:
[----:B-1----:R-:W-:Y:S02]  /*117e0*/  LEA R3, R13, R24, 0x3 ;  /* 0x000000180d037211 */ /* 0x002fe400078e18ff */
[----:B------:R-:W-:Y:S02]  /*117f0*/  SHF.L.U32 R2, R10, 0x1f, RZ ;  /* 0x0000001f0a027819 */ /* 0x000fe400000006ff */
[----:B------:R-:W-:Y:S02]  /*11800*/  ISETP.NE.AND P2, PT, R18, RZ, PT ;  /* 0x000000ff1200720c */ /* 0x000fe40003f45270 */
[----:B------:R-:W1:Y:S02]  /*11810*/  SYNCS.PHASECHK.TRANS64.TRYWAIT P3, [R3+URZ+0x31c40], R2 ;  /* 0x031c4002030075a7 */ /* 0x000e64000806017f */
[----:B-1----:R-:W-:Y:S09]  /*11820*/  @!P3 BRA `(.L_x_9851) ;  /* 0x0000001c00a4b947 */ /* 0x002ff20003800000 */
.L_x_9896:
[----:B------:R-:W-:Y:S05]  /*11830*/  @P2 BRA `(.L_x_9852) ;  /* 0x0000000000142947 */ /* 0x000fea0003800000 */
[----:B------:R-:W-:Y:S01]  /*11840*/  ISETP.NE.AND P3, PT, R27, RZ, PT ;  /* 0x000000ff1b00720c */ /* 0x000fe20003f65270 */
[----:B-1----:R-:W-:-:S04]  /*11850*/  IMAD.MOV.U32 R2, RZ, RZ, 0x6c00 ;  /* 0x00006c00ff027424 */ /* 0x002fc800078e00ff */
[----:B------:R2:W-:Y:S08]  /*11860*/  SYNCS.ARRIVE.TRANS64 RZ, [R3+URZ+0x31c30], R2 ;  /* 0x031c300203ff79a7 */ /* 0x0005f0000800003f */
[----:B------:R-:W-:Y:S05]  /*11870*/  @!P3 BRA `(.L_x_9852) ;  /* 0x000000000004b947 */ /* 0x000fea0003800000 */
[----:B------:R-:W-:Y:S01]  /*11880*/  BPT.TRAP 0x1 ;  /* 0x000000040000795c */ /* 0x000fe20000300000 */
.L_x_9852:
        /* <DEDUP_REMOVED lines=30> */
.L_x_9897:
[----:B------:R-:W-:Y:S05]  /*11a70*/  @P2 BRA `(.L_x_9854) ;  /* 0x0000000000182947 */ /* 0x000fea0003800000 */
[----:B------:R-:W-:Y:S01]  /*11a80*/  ISETP.NE.AND P2, PT, R27, RZ, PT ;  /* 0x000000ff1b00720c */ /* 0x000fe20003f45270 */
[----:B-1----:R-:W-:Y:S01]  /*11a90*/  IMAD R2, R19, 0x8, R24 ;  /* 0x0000000813027824 */ /* 0x002fe200078e0218 */
[----:B------:R-:W-:-:S04]  /*11aa0*/  MOV R3, 0x6c00 ;  /* 0x00006c0000037802 */ /* 0x000fc80000000f00 */
[----:B------:R2:W-:Y:S07]  /*11ab0*/  SYNCS.ARRIVE.TRANS64 RZ, [R2+URZ+0x31c50], R3 ;  /* 0x031c500302ff79a7 */ /* 0x0005ee000800003f */
[----:B------:R-:W-:Y:S05]  /*11ac0*/  @!P2 BRA `(.L_x_9854) ;  /* 0x000000000004a947 */ /* 0x000fea0003800000 */
[----:B------:R-:W-:Y:S01]  /*11ad0*/  BPT.TRAP 0x1 ;  /* 0x000000040000795c */ /* 0x000fe20000300000 */
.L_x_9854:
[--C-:B-12---:R-:W-:Y:S01]  /*11ae0*/  IMAD R3, R19, 0x6c00, R24.reuse ;  /* 0x00006c0013037824 */ /* 0x106fe200078e0218 */
        /* <DEDUP_REMOVED lines=13> */
[----:B------:R-:W-:Y:S01]  /*11bc0*/  UIMAD UR11, UR11, 0x90, URZ ;  /* 0x000000900b0b78a4 */ /* 0x000fe2000f8e023f */
[----:B------:R-:W-:-:S03]  /*11bd0*/  IMAD.MOV.U32 R5, RZ, RZ, R12 ;  /* 0x000000ffff057224 */ /* 0x000fc600078e000c */
        /* <DEDUP_REMOVED lines=13> */
.L_x_9849:
[----:B------:R-:W-:Y:S05]  /*11cb0*/  BSYNC B0 ;  /* 0x0000000000007941 */ /* 0x000fea0003800000 */
.L_x_9848:
[----:B------:R-:W-:Y:S01]  /*11cc0*/  VIADD R7, R25, 0xfffffffd ;  /* 0xfffffffd19077836 */ /* 0x000fe20000000000 */
[----:B------:R-:W-:Y:S01]  /*11cd0*/  MOV R19, R13 ;  /* 0x0000000d00137202 */ /* 0x000fe20000000f00 */
[----:B------:R-:W-:-:S07]  /*11ce0*/  IMAD.MOV.U32 R22, RZ, RZ, R10 ;  /* 0x000000ffff167224 */ /* 0x000fce00078e000a */
.L_x_9847:
[----:B------:R-:W-:Y:S01]  /*11cf0*/  ISETP.NE.AND P2, PT, R11, RZ, PT ;  /* 0x000000ff0b00720c */ /* 0x000fe20003f45270 */
[----:B------:R-:W-:-:S12]  /*11d00*/  BSSY B0, `(.L_x_9846) ;  /* 0x00000da000007945 */ /* 0x000fd80003800000 */
[----:B------:R-:W-:Y:S05]  /*11d10*/  @!P2 BRA `(.L_x_9855) ;  /* 0x0000000c0060a947 */ /* 0x000fea0003800000 */
[----:B------:R-:W-:-:S07]  /*11d20*/  IMAD.MOV.U32 R2, RZ, RZ, R9 ;  /* 0x000000ffff027224 */ /* 0x000fce00078e0009 */
.L_x_9870:
[----:B--2---:R-:W-:Y:S01]  /*11d30*/  VIADD R13, R19, 0x1 ;  /* 0x00000001130d7836 */ /* 0x004fe20000000000 */
        /* <DEDUP_REMOVED lines=10> */
[----:B------:R-:W-:Y:S01]  /*11de0*/  MOV R15, R7 ;  /* 0x00000007000f7202 */ /* 0x000fe20000000f00 */
[----:B------:R-:W-:Y:S01]  /*11df0*/  IMAD R21, R8, UR36, RZ ;  /* 0x0000002408157c24 */ /* 0x000fe2000f8e02ff */
[----:B------:R-:W-:-:S03]  /*11e00*/  ULDC.64 UR4, c[0x0][0x208] ;  /* 0x0000820000047ab9 */ /* 0x000fc60000000a00 */
        /* <DEDUP_REMOVED lines=15> */
.L_x_9858:
[----:B------:R-:W-:Y:S01]  /*11f00*/  IMAD R10, R13, 0x8, R24 ;  /* 0x000000080d0a7824 */ /* 0x000fe200078e0218 */
[----:B-1----:R-:W-:Y:S02]  /*11f10*/  SHF.L.U32 R3, R6, 0x1f, RZ ;  /* 0x0000001f06037819 */ /* 0x002fe400000006ff */
[----:B------:R-:W-:Y:S02]  /*11f20*/  ISETP.NE.AND P2, PT, R18, RZ, PT ;  /* 0x000000ff1200720c */ /* 0x000fe40003f45270 */
[----:B------:R-:W1:Y:S02]  /*11f30*/  SYNCS.PHASECHK.TRANS64.TRYWAIT P3, [R10+URZ+0x31c40], R3 ;  /* 0x031c40030a0075a7 */ /* 0x000e64000806017f */
[----:B-1----:R-:W-:Y:S09]  /*11f40*/  @!P3 BRA `(.L_x_9859) ;  /* 0x000000180004b947 */ /* 0x002ff20003800000 */
.L_x_9898:
[----:B------:R-:W-:Y:S05]  /*11f50*/  @P2 BRA `(.L_x_9860) ;  /* 0x0000000000142947 */ /* 0x000fea0003800000 */
[----:B------:R-:W-:Y:S02]  /*11f60*/  ISETP.NE.AND P3, PT, R27, RZ, PT ;  /* 0x000000ff1b00720c */ /* 0x000fe40003f65270 */
[----:B-1----:R-:W-:-:S04]  /*11f70*/  MOV R3, 0x6c00 ;  /* 0x00006c0000037802 */ /* 0x002fc80000000f00 */
[----:B------:R2:W-:Y:S07]  /*11f80*/  SYNCS.ARRIVE.TRANS64 RZ, [R10+URZ+0x31c30], R3 ;  /* 0x031c30030aff79a7 */ /* 0x0005ee000800003f */
[----:B------:R-:W-:Y:S05]  /*11f90*/  @!P3 BRA `(.L_x_9860) ;  /* 0x000000000004b947 */ /* 0x000fea0003800000 */
[----:B------:R-:W-:Y:S01]  /*11fa0*/  BPT.TRAP 0x1 ;  /* 0x000000040000795c */ /* 0x000fe20000300000 */
.L_x_9860:
        /* <DEDUP_REMOVED lines=30> */
.L_x_9899:
[----:B------:R-:W-:Y:S05]  /*12190*/  @P2 BRA `(.L_x_9862) ;  /* 0x0000000000142947 */ /* 0x000fea0003800000 */
[----:B------:R-:W-:Y:S01]  /*121a0*/  ISETP.NE.AND P2, PT, R27, RZ, PT ;  /* 0x000000ff1b00720c */ /* 0x000fe20003f45270 */
[----:B------:R-:W-:-:S04]  /*121b0*/  IMAD.MOV.U32 R10, RZ, RZ, 0x6c00 ;  /* 0x00006c00ff0a7424 */ /* 0x000fc800078e00ff */
[----:B------:R2:W-:Y:S08]  /*121c0*/  SYNCS.ARRIVE.TRANS64 RZ, [R3+URZ+0x50], R10 ;  /* 0x0000500a03ff79a7 */ /* 0x0005f0000800003f */
[----:B------:R-:W-:Y:S05]  /*121d0*/  @!P2 BRA `(.L_x_9862) ;  /* 0x000000000004a947 */ /* 0x000fea0003800000 */
[----:B------:R-:W-:Y:S01]  /*121e0*/  BPT.TRAP 0x1 ;  /* 0x000000040000795c */ /* 0x000fe20000300000 */
.L_x_9862:
        /* <DEDUP_REMOVED lines=29> */
.L_x_9857:
[----:B------:R-:W-:Y:S05]  /*123c0*/  BSYNC B1 ;  /* 0x0000000000017941 */ /* 0x000fea0003800000 */
.L_x_9856:
        /* <DEDUP_REMOVED lines=21> */
[----:B------:R-:W-:-:S05]  /*12520*/  IMAD.WIDE.U32 R10, R0, UR36, R10 ;  /* 0x00000024000a7c25 */ /* 0x000fca000f8e000a */
[----:B------:R-:W-:Y:S02]  /*12530*/  IADD3 R11, R25, R11, RZ ;  /* 0x0000000b190b7210 */ /* 0x000fe40007ffe0ff */
[----:B-1----:R-:W-:-:S04]  /*12540*/  LEA R2, P2, R10, R2, 0x2 ;  /* 0x000000020a027211 */ /* 0x002fc800078410ff */
[----:B------:R-:W-:-:S05]  /*12550*/  LEA.HI.X R3, R10, R3, R11, 0x2, P2 ;  /* 0x000000030a037211 */ /* 0x000fca00010f140b */
[----:B------:R1:W5:Y:S01]  /*12560*/  LDG.E R2, desc[UR4][R2.64] ;  /* 0x0000000402027981 */ /* 0x000362000c1e1900 */
[----:B------:R-:W-:-:S04]  /*12570*/  IMAD.MOV R10, RZ, RZ, -R21 ;  /* 0x000000ffff0a7224 */ /* 0x000fc800078e0a15 */
[----:B------:R-:W-:-:S07]  /*12580*/  IMAD R15, R12, R10, R15 ;  /* 0x0000000a0c0f7224 */ /* 0x000fce00078e020f */
.L_x_9865:
[----:B-1----:R-:W-:Y:S01]  /*12590*/  IMAD R3, R19, 0x8, R24 ;  /* 0x0000000813037824 */ /* 0x002fe200078e0218 */
[----:B------:R-:W-:Y:S02]  /*125a0*/  SHF.L.U32 R10, R22, 0x1f, RZ ;  /* 0x0000001f160a7819 */ /* 0x000fe400000006ff */
[----:B------:R-:W-:Y:S02]  /*125b0*/  ISETP.NE.AND P2, PT, R18, RZ, PT ;  /* 0x000000ff1200720c */ /* 0x000fe40003f45270 */
[----:B------:R-:W1:Y:S02]  /*125c0*/  SYNCS.PHASECHK.TRANS64.TRYWAIT P3, [R3+URZ+0x31c40], R10 ;  /* 0x031c400a030075a7 */ /* 0x000e64000806017f */
[----:B-1----:R-:W-:Y:S09]  /*125d0*/  @!P3 BRA `(.L_x_9866) ;  /* 0x000000100088b947 */ /* 0x002ff20003800000 */
.L_x_9900:
[----:B------:R-:W-:Y:S05]  /*125e0*/  @P2 BRA `(.L_x_9867) ;  /* 0x0000000000142947 */ /* 0x000fea0003800000 */
[----:B------:R-:W-:Y:S01]  /*125f0*/  ISETP.NE.AND P3, PT, R27, RZ, PT ;  /* 0x000000ff1b00720c */ /* 0x000fe20003f65270 */
[----:B-1----:R-:W-:-:S04]  /*12600*/  IMAD.MOV.U32 R10, RZ, RZ, 0x6c00 ;  /* 0x00006c00ff0a7424 */ /* 0x002fc800078e00ff */
[----:B------:R2:W-:Y:S08]  /*12610*/  SYNCS.ARRIVE.TRANS64 RZ, [R3+URZ+0x31c30], R10 ;  /* 0x031c300a03ff79a7 */ /* 0x0005f0000800003f */
[----:B------:R-:W-:Y:S05]  /*12620*/  @!P3 BRA `(.L_x_9867) ;  /* 0x000000000004b947 */ /* 0x000fea0003800000 */
[----:B------:R-:W-:Y:S01]  /*12630*/  BPT.TRAP 0x1 ;  /* 0x000000040000795c */ /* 0x000fe20000300000 */
.L_x_9867:
        /* <DEDUP_REMOVED lines=32> */
.L_x_9901:
[----:B------:R-:W-:Y:S05]  /*12840*/  @P2 BRA `(.L_x_9869) ;  /* 0x0000000000142947 */ /* 0x000fea0003800000 */
[----:B------:R-:W-:Y:S01]  /*12850*/  ISETP.NE.AND P2, PT, R27, RZ, PT ;  /* 0x000000ff1b00720c */ /* 0x000fe20003f45270 */
[----:B-1----:R-:W-:-:S04]  /*12860*/  IMAD.MOV.U32 R6, RZ, RZ, 0x6c00 ;  /* 0x00006c00ff067424 */ /* 0x002fc800078e00ff */
[----:B------:R2:W-:Y:S08]  /*12870*/  SYNCS.ARRIVE.TRANS64 RZ, [R3+URZ+0x50], R6 ;  /* 0x0000500603ff79a7 */ /* 0x0005f0000800003f */
[----:B------:R-:W-:Y:S05]  /*12880*/  @!P2 BRA `(.L_x_9869) ;  /* 0x000000000004a947 */ /* 0x000fea0003800000 */
[----:B------:R-:W-:Y:S01]  /*12890*/  BPT.TRAP 0x1 ;  /* 0x000000040000795c */ /* 0x000fe20000300000 */
.L_x_9869:
        /* <DEDUP_REMOVED lines=28> */
.L_x_9864:
[----:B------:R-:W-:Y:S05]  /*12a60*/  BSYNC B1 ;  /* 0x0000000000017941 */ /* 0x000fea0003800000 */
.L_x_9863:
[C---:B------:R-:W-:Y:S02]  /*12a70*/  ISETP.GT.AND P2, PT, R7.reuse, 0x1, PT ;  /* 0x000000010700780c */ /* 0x040fe40003f44270 */
[----:B------:R-:W-:-:S11]  /*12a80*/  IADD3 R7, R7, -0x2, RZ ;  /* 0xfffffffe07077810 */ /* 0x000fd60007ffe0ff */
[----:B------:R-:W-:Y:S05]  /*12a90*/  @P2 BRA `(.L_x_9870) ;  /* 0xfffffff000a42947 */ /* 0x000fea000383ffff */
.L_x_9855:
[----:B------:R-:W-:Y:S05]  /*12aa0*/  BSYNC B0 ;  /* 0x0000000000007941 */ /* 0x000fea0003800000 */
.L_x_9846:
[----:B------:R-:W-:Y:S04]  /*12ab0*/  BSSY B0, `(.L_x_9871) ;  /* 0x000000f000007945 */ /* 0x000fe80003800000 */
[----:B------:R-:W-:Y:S05]  /*12ac0*/  @P1 BRA `(.L_x_9872) ;  /* 0x0000000000341947 */ /* 0x000fea0003800000 */
[----:B------:R-:W3:Y:S01]  /*12ad0*/  S2R R11, SR_LANEID ;  /* 0x00000000000b7919 */ /* 0x000ee20000000000 */
[----:B------:R-:W-:Y:S01]  /*12ae0*/  VOTEU.ANY UR4, UPT, PT ;  /* 0x0000000000047886 */ /* 0x000fe200038e0100 */
[----:B-12---:R-:W1:Y:S01]  /*12af0*/  LDC.64 R2, c[0x0][0xdf0] ;  /* 0x00037c00ff027b82 */ /* 0x006e620000000a00 */
[----:B------:R-:W3:Y:S01]  /*12b00*/  FLO.U32 R0, UR4 ;  /* 0x0000000400007d00 */ /* 0x000ee200080e0000 */
[----:B------:R-:W-:-:S07]  /*12b10*/  ULDC.64 UR6, c[0x0][0x208] ;  /* 0x0000820000067ab9 */ /* 0x000fce0000000a00 */
        /* <DEDUP_REMOVED lines=8> */
.L_x_9872:
[----:B------:R-:W-:Y:S05]  /*12ba0*/  BSYNC B0 ;  /* 0x0000000000007941 */ /* 0x000fea0003800000 */
.L_x_9871:
[----:B------:R-:W-:Y:S04]  /*12bb0*/  BSSY B0, `(.L_x_9873) ;  /* 0x0000028000007945 */ /* 0x000fe80003800000 */
[----:B------:R-:W-:Y:S05]  /*12bc0*/  @!P6 BRA `(.L_x_9874) ;  /* 0x000000000098e947 */ /* 0x000fea0003800000 */
[----:B-12---:R-:W-:Y:S01]  /*12bd0*/  IMAD R3, R19, 0x8, R24 ;  /* 0x0000000813037824 */ /* 0x006fe200078e0218 */
[----:B------:R-:W-:Y:S02]  /*12be0*/  SHF.L.U32 R0, R22, 0x1f, RZ ;  /* 0x0000001f16007819 */ /* 0x000fe400000006ff */
[----:B------:R-:W-:Y:S02]  /*12bf0*/  ISETP.NE.AND P1, PT, R18, RZ, PT ;  /* 0x000000ff1200720c */ /* 0x000fe40003f25270 */
[----:B------:R-:W1:Y:S02]  /*12c00*/  SYNCS.PHASECHK.TRANS64.TRYWAIT P0, [R3+URZ+0x31c60], R0 ;  /* 0x031c6000030075a7 */ /* 0x000e64000800017f */
[----:B-1----:R-:W-:Y:S09]  /*12c10*/  @!P0 BRA `(.L_x_9875) ;  /* 0x0000000c00208947 */ /* 0x002ff20003800000 */
.L_x_9902:
[----:B------:R-:W-:Y:S05]  /*12c20*/  @P1 BRA `(.L_x_9876) ;  /* 0x0000000000141947 */ /* 0x000fea0003800000 */
[----:B------:R-:W-:Y:S01]  /*12c30*/  ISETP.NE.AND P0, PT, R27, RZ, PT ;  /* 0x000000ff1b00720c */ /* 0x000fe20003f05270 */
[----:B-1----:R-:W-:-:S04]  /*12c40*/  IMAD.MOV.U32 R0, RZ, RZ, 0x6c00 ;  /* 0x00006c00ff007424 */ /* 0x002fc800078e00ff */
[----:B------:R2:W-:Y:S08]  /*12c50*/  SYNCS.ARRIVE.TRANS64 RZ, [R3+URZ+0x31c50], R0 ;  /* 0x031c500003ff79a7 */ /* 0x0005f0000800003f */
[----:B------:R-:W-:Y:S05]  /*12c60*/  @!P0 BRA `(.L_x_9876) ;  /* 0x0000000000048947 */ /* 0x000fea0003800000 */
[----:B------:R-:W-:Y:S01]  /*12c70*/  BPT.TRAP 0x1 ;  /* 0x000000040000795c */ /* 0x000fe20000300000 */
.L_x_9876:
        /* <DEDUP_REMOVED lines=27> */
.L_x_9874:
[----:B------:R-:W-:Y:S05]  /*12e30*/  BSYNC B0 ;  /* 0x0000000000007941 */ /* 0x000fea0003800000 */
.L_x_9873:
[----:B------:R-:W-:Y:S02]  /*12e40*/  VIADD R19, R19, 0x1 ;  /* 0x0000000113137836 */ /* 0x000fe40000000000 */
[----:B--2---:R-:W-:-:S03]  /*12e50*/  IMAD.MOV.U32 R13, RZ, RZ, R26 ;  /* 0x000000ffff0d7224 */ /* 0x004fc600078e001a */
[----:B------:R-:W-:-:S04]  /*12e60*/  ISETP.NE.AND P0, PT, R19, 0x2, PT ;  /* 0x000000021300780c */ /* 0x000fc80003f05270 */
[----:B-1----:R-:W-:Y:S02]  /*12e70*/  SEL R3, RZ, 0x1, P0 ;  /* 0x00000001ff037807 */ /* 0x002fe40000000000 */
[----:B------:R-:W-:Y:S02]  /*12e80*/  SEL R19, R19, RZ, P0 ;  /* 0x000000ff13137207 */ /* 0x000fe40000000000 */
[----:B------:R-:W-:-:S07]  /*12e90*/  LOP3.LUT R22, R22, R3, RZ, 0x3c, !PT ;  /* 0x0000000316167212 */ /* 0x000fce00078e3cff */
.L_x_9835:
[----:B------:R-:W-:Y:S05]  /*12ea0*/  BSYNC B6 ;  /* 0x0000000000067941 */ /* 0x000fea0003800000 */
.L_x_9833:
[----:B------:R-:W-:-:S03]  /*12eb0*/  UMOV UR4, 0xffffffff ;  /* 0xffffffff00047882 */ /* 0x000fc60000000000 */
[----:B------:R-:W-:Y:S05]  /*12ec0*/  BRA.DIV UR4, `(.L_x_9877) ;  /* 0x0000000a04887947 */ /* 0x000fea000b800000 */
[----:B------:R1:W2:Y:S02]  /*12ed0*/  SHFL.IDX PT, R14, R13, RZ, 0x1f ;  /* 0x00001fff0d0e7589 */ /* 0x0002a400000e0000 */
.L_x_9905:
        /* <DEDUP_REMOVED lines=12> */
.L_x_9830:
[----:B------:R-:W2:Y:S01]  /*12fa0*/  S2R R3, SR_CgaCtaId ;  /* 0x0000000000037919 */ /* 0x000ea20000008800 */
[----:B------:R-:W-:Y:S01]  /*12fb0*/  VIADD R23, R23, 0x1 ;  /* 0x0000000117177836 */ /* 0x000fe20000000000 */
[----:B------:R-:W-:-:S04]  /*12fc0*/  MOV R2, 0x400 ;  /* 0x0000040000027802 */ /* 0x000fc80000000f00 */
[----:B------:R-:W-:-:S04]  /*12fd0*/  LEA.HI R0, R23, R23, RZ, 0x1 ;  /* 0x0000001717007211 */ /* 0x000fc800078f08ff */
[----:B------:R-:W-:-:S05]  /*12fe0*/  LOP3.LUT R0, R0, 0xfffffffe, RZ, 0xc0, !PT ;  /* 0xfffffffe00007812 */ /* 0x000fca00078ec0ff */
[----:B------:R-:W-:-:S05]  /*12ff0*/  IMAD.IADD R0, R23, 0x1, -R0 ;  /* 0x0000000117007824 */ /* 0x000fca00078e0a00 */
[----:B------:R-:W-:Y:S02]  /*13000*/  SHF.L.U32 R0, R0, 0x1f, RZ ;  /* 0x0000001f00007819 */ /* 0x000fe400000006ff */
[----:B--2---:R-:W-:-:S04]  /*13010*/  LEA R9, R3, R2, 0x18 ;  /* 0x0000000203097211 */ /* 0x004fc800078ec0ff */
[----:B------:R-:W2:Y:S02]  /*13020*/  SYNCS.PHASECHK.TRANS64.TRYWAIT P0, [R9+URZ+0x31c20], R0 ;  /* 0x031c2000090075a7 */ /* 0x000ea4000800017f */
[----:B--2---:R-:W-:Y:S05]  /*13030*/  @!P0 BRA `(.L_x_9879) ;  /* 0x0000000800508947 */ /* 0x004fea0003800000 */
.L_x_9906:
[----:B------:R-:W3:Y:S02]  /*13040*/  SHFL.IDX PT, R16, R16, RZ, 0x1f ;  /* 0x00001fff10107589 */ /* 0x000ee400000e0000 */
[----:B---3--:R-:W-:-:S13]  /*13050*/  ISETP.NE.AND P0, PT, R16, RZ, PT ;  /* 0x000000ff1000720c */ /* 0x008fda0003f05270 */
[----:B------:R-:W-:Y:S05]  /*13060*/  @P0 EXIT ;  /* 0x000000000000094d */ /* 0x000fea0003800000 */
[----:B------:R-:W-:Y:S01]  /*13070*/  ELECT P0, URZ, PT ;  /* 0x00000000003f782f */ /* 0x000fe20003800000 */
[----:B------:R-:W-:-:S12]  /*13080*/  BSSY B0, `(.L_x_9880) ;  /* 0x000001f000007945 */ /* 0x000fd80003800000 */
[----:B------:R-:W-:Y:S05]  /*13090*/  @!P0 BRA `(.L_x_9881) ;  /* 0x0000000000748947 */ /* 0x000fea0003800000 */
[----:B------:R-:W-:-:S04]  /*130a0*/  LOP3.LUT R17, R17, 0x2, RZ, 0xfc, !PT ;  /* 0x0000000211117812 */ /* 0x000fc800078efcff */
[----:B------:R-:W-:-:S13]  /*130b0*/  ISETP.NE.AND P2, PT, R17, 0x3, PT ;  /* 0x000000031100780c */ /* 0x000fda0003f45270 */
[----:B------:R-:W-:Y:S05]  /*130c0*/  @!P2 BRA `(.L_x_9882) ;  /* 0x000000000004a947 */ /* 0x000fea0003800000 */
[----:B------:R-:W-:Y:S01]  /*130d0*/  BPT.TRAP 0x1 ;  /* 0x000000040000795c */ /* 0x000fe20000300000 */
.L_x_9882:
[----:B--2---:R-:W-:Y:S01]  /*130e0*/  VIADD R0, R9, 0x31c40 ;  /* 0x00031c4009007836 */ /* 0x004fe20000000000 */
[----:B------:R-:W-:Y:S02]  /*130f0*/  SHF.L.U32 R4, R22, 0x1f, RZ ;  /* 0x0000001f16047819 */ /* 0x000fe400000006ff */
[C---:B------:R-:W-:Y:S01]  /*13100*/  IADD3 R2, R19.reuse, 0x1, RZ ;  /* 0x0000000113027810 */ /* 0x040fe20007ffe0ff */
        /* <DEDUP_REMOVED lines=9> */
.L_x_9907:
[----:B------:R-:W3:Y:S02]  /*131a0*/  SYNCS.PHASECHK.TRANS64.TRYWAIT P0, [R3+URZ], R2 ;  /* 0x00000002030075a7 */ /* 0x000ee4000800017f */
[----:B---3--:R-:W-:Y:S05]  /*131b0*/  @!P0 BRA `(.L_x_9884) ;  /* 0x0000000800188947 */ /* 0x008fea0003800000 */
.L_x_9908:
[----:B------:R-:W-:Y:S05]  /*131c0*/  @!P2 BRA `(.L_x_9885) ;  /* 0x000000000004a947 */ /* 0x000fea0003800000 */
[----:B------:R-:W-:Y:S01]  /*131d0*/  BPT.TRAP 0x1 ;  /* 0x000000040000795c */ /* 0x000fe20000300000 */
.L_x_9885:
[----:B------:R-:W-:-:S04]  /*131e0*/  VIADD R0, R9, 0x31c60 ;  /* 0x00031c6009007836 */ /* 0x000fc80000000000 */
[----:B------:R-:W-:-:S04]  /*131f0*/  IMAD R19, R19, 0x8, R0 ;  /* 0x0000000813137824 */ /* 0x000fc800078e0200 */
[----:B------:R-:W4:Y:S02]  /*13200*/  SYNCS.PHASECHK.TRANS64.TRYWAIT P0, [R19+URZ], R4 ;  /* 0x00000004130075a7 */ /* 0x000f24000800017f */
[----:B----4-:R-:W-:Y:S05]  /*13210*/  @!P0 BRA `(.L_x_9886) ;  /* 0x0000000800148947 */ /* 0x010fea0003800000 */
.L_x_9909:
[----:B------:R-:W-:-:S07]  /*13220*/  IMAD R7, R7, 0x8, R0 ;  /* 0x0000000807077824 */ /* 0x000fce00078e0200 */
.L_x_9887:
[----:B------:R1:W1:Y:S02]  /*13230*/  SYNCS.PHASECHK.TRANS64.TRYWAIT P0, [R7+URZ], R2 ;  /* 0x00000002070075a7 */ /* 0x000264000800017f */
[----:B-1----:R-:W-:Y:S05]  /*13240*/  @!P0 NANOSLEEP.SYNCS 0x989680 ;  /* 0x009896800000895d */ /* 0x002fea0003900000 */
[----:B------:R-:W1:Y:S02]  /*13250*/  @!P0 SYNCS.PHASECHK.TRANS64 P0, [R7+URZ], R2 ;  /* 0x00000002070085a7 */ /* 0x000e64000800007f */
[----:B-1----:R-:W-:Y:S05]  /*13260*/  @!P0 BRA `(.L_x_9887) ;  /* 0xfffffffc00f08947 */ /* 0x002fea000383ffff */
.L_x_9881:
[----:B------:R-:W-:Y:S05]  /*13270*/  BSYNC B0 ;  /* 0x0000000000007941 */ /* 0x000fea0003800000 */
.L_x_9880:
[----:B------:R-:W-:Y:S05]  /*13280*/  EXIT ;  /* 0x000000000000794d */ /* 0x000fea0003800000 */
.L_x_9791:
[----:B-1----:R-:W-:-:S04]  /*13290*/  MOV R3, UR47 ;  /* 0x0000002f00037c02 */ /* 0x002fc80008000f00 */
[----:B------:R1:W2:Y:S03]  /*132a0*/  SYNCS.PHASECHK.TRANS64.TRYWAIT P1, [R3+URZ+0x31c00], R0 ;  /* 0x031c0000030075a7 */ /* 0x0002a6000802017f */
[----:B--2---:R-:W-:Y:S05]  /*132b0*/  @!P1 NANOSLEEP.SYNCS 0x989680 ;  /* 0x009896800000995d */ /* 0x004fea0003900000 */
[----:B------:R-:W2:Y:S02]  /*132c0*/  @!P1 SYNCS.PHASECHK.TRANS64 P1, [R3+URZ+0x31c00], R0 ;  /* 0x031c0000030095a7 */ /* 0x000ea4000802007f */
[----:B--2---:R-:W-:Y:S05]  /*132d0*/  @!P1 BRA `(.L_x_9791) ;  /* 0xfffffffc00ec9947 */ /* 0x004fea000383ffff */
[----:B------:R-:W-:Y:S05]  /*132e0*/  BRA `(.L_x_9888) ;  /* 0xfffffee400107947 */ /* 0x000fea000383ffff */
.L_x_9795:
[----:B--2---:R2:W3:Y:S02]  /*132f0*/  SYNCS.PHASECHK.TRANS64.TRYWAIT P2, [R0+URZ+0x31c30], R3 ;  /* 0x031c3003000075a7 */ /* 0x0044e4000804017f */
[----:B---3--:R-:W-:Y:S05]  /*13300*/  @!P2 NANOSLEEP.SYNCS 0x989680 ;  /* 0x009896800000a95d */ /* 0x008fea0003900000 */
[----:B------:R-:W3:Y:S02]  /*13310*/  @!P2 SYNCS.PHASECHK.TRANS64 P2, [R0+URZ+0x31c30], R3 ;  /* 0x031c30030000a5a7 */ /* 0x000ee4000804007f */
[----:B---3--:R-:W-:Y:S05]  /*13320*/  @!P2 BRA `(.L_x_9795) ;  /* 0xfffffffc00f0a947 */ /* 0x008fea000383ffff */
[----:B------:R-:W-:Y:S05]  /*13330*/  BRA `(.L_x_9794) ;  /* 0xfffffee400387947 */ /* 0x000fea000383ffff */
.L_x_9800:
[----:B--2---:R-:W-:-:S04]  /*13340*/  IMAD.U32 R10, RZ, RZ, UR6 ;  /* 0x00000006ff0a7e24 */ /* 0x004fc8000f8e00ff */
[----:B------:R2:W3:Y:S03]  /*13350*/  SYNCS.PHASECHK.TRANS64.TRYWAIT P2, [R10+URZ+0x31c30], R9 ;  /* 0x031c30090a0075a7 */ /* 0x0004e6000804017f */
[----:B---3--:R-:W-:Y:S05]  /*13360*/  @!P2 NANOSLEEP.SYNCS 0x989680 ;  /* 0x009896800000a95d */ /* 0x008fea0003900000 */
[----:B------:R-:W3:Y:S02]  /*13370*/  @!P2 SYNCS.PHASECHK.TRANS64 P2, [R10+URZ+0x31c30], R9 ;  /* 0x031c30090a00a5a7 */ /* 0x000ee4000804007f */
[----:B---3--:R-:W-:Y:S05]  /*13380*/  @!P2 BRA `(.L_x_9800) ;  /* 0xfffffffc00eca947 */ /* 0x008fea000383ffff */
[----:B------:R-:W-:Y:S05]  /*13390*/  BRA `(.L_x_9797) ;  /* 0xffffff28009c7947 */ /* 0x000fea000383ffff */
.L_x_9804:
[----:B--2---:R-:W-:-:S04]  /*133a0*/  IMAD.U32 R10, RZ, RZ, UR6 ;  /* 0x00000006ff0a7e24 */ /* 0x004fc8000f8e00ff */
[----:B------:R2:W3:Y:S03]  /*133b0*/  SYNCS.PHASECHK.TRANS64.TRYWAIT P2, [R10+URZ+0x31c50], R9 ;  /* 0x031c50090a0075a7 */ /* 0x0004e6000804017f */
[----:B---3--:R-:W-:Y:S05]  /*133c0*/  @!P2 NANOSLEEP.SYNCS 0x989680 ;  /* 0x009896800000a95d */ /* 0x008fea0003900000 */
[----:B------:R-:W3:Y:S02]  /*133d0*/  @!P2 SYNCS.PHASECHK.TRANS64 P2, [R10+URZ+0x31c50], R9 ;  /* 0x031c50090a00a5a7 */ /* 0x000ee4000804007f */
[----:B---3--:R-:W-:Y:S05]  /*133e0*/  @!P2 BRA `(.L_x_9804) ;  /* 0xfffffffc00eca947 */ /* 0x008fea000383ffff */
[----:B------:R-:W-:Y:S05]  /*133f0*/  BRA `(.L_x_9801) ;  /* 0xffffff4000407947 */ /* 0x000fea000383ffff */
.L_x_9810:
[----:B--2---:R-:W-:-:S04]  /*13400*/  IMAD.U32 R7, RZ, RZ, UR6 ;  /* 0x00000006ff077e24 */ /* 0x004fc8000f8e00ff */
[----:B------:R2:W3:Y:S03]  /*13410*/  SYNCS.PHASECHK.TRANS64.TRYWAIT P2, [R7+URZ+0x31c30], R6 ;  /* 0x031c3006070075a7 */ /* 0x0004e6000804017f */
[----:B---3--:R-:W-:Y:S05]  /*13420*/  @!P2 NANOSLEEP.SYNCS 0x989680 ;  /* 0x009896800000a95d */ /* 0x008fea0003900000 */
[----:B------:R-:W3:Y:S02]  /*13430*/  @!P2 SYNCS.PHASECHK.TRANS64 P2, [R7+URZ+0x31c30], R6 ;  /* 0x031c30060700a5a7 */ /* 0x000ee4000804007f */
[----:B---3--:R-:W-:Y:S05]  /*13440*/  @!P2 BRA `(.L_x_9810) ;  /* 0xfffffffc00eca947 */ /* 0x008fea000383ffff */
[----:B------:R-:W-:Y:S05]  /*13450*/  BRA `(.L_x_9807) ;  /* 0xffffff7400347947 */ /* 0x000fea000383ffff */
.L_x_9814:
[----:B--2---:R-:W-:-:S04]  /*13460*/  IMAD.U32 R7, RZ, RZ, UR6 ;  /* 0x00000006ff077e24 */ /* 0x004fc8000f8e00ff */
[----:B------:R2:W3:Y:S03]  /*13470*/  SYNCS.PHASECHK.TRANS64.TRYWAIT P2, [R7+URZ+0x31c50], R6 ;  /* 0x031c5006070075a7 */ /* 0x0004e6000804017f */
[----:B---3--:R-:W-:Y:S05]  /*13480*/  @!P2 NANOSLEEP.SYNCS 0x989680 ;  /* 0x009896800000a95d */ /* 0x008fea0003900000 */
[----:B------:R-:W3:Y:S02]  /*13490*/  @!P2 SYNCS.PHASECHK.TRANS64 P2, [R7+URZ+0x31c50], R6 ;  /* 0x031c50060700a5a7 */ /* 0x000ee4000804007f */
[----:B---3--:R-:W-:Y:S05]  /*134a0*/  @!P2 BRA `(.L_x_9814) ;  /* 0xfffffffc00eca947 */ /* 0x008fea000383ffff */
[----:B------:R-:W-:Y:S05]  /*134b0*/  BRA `(.L_x_9811) ;  /* 0xffffff8800d87947 */ /* 0x000fea000383ffff */
.L_x_9819:
[----:B---3--:R-:W-:-:S04]  /*134c0*/  MOV R5, UR10 ;  /* 0x0000000a00057c02 */ /* 0x008fc80008000f00 */
[----:B------:R3:W4:Y:S03]  /*134d0*/  SYNCS.PHASECHK.TRANS64.TRYWAIT P0, [R5+URZ+0x31c50], R4 ;  /* 0x031c5004050075a7 */ /* 0x000726000800017f */
[----:B----4-:R-:W-:Y:S05]  /*134e0*/  @!P0 NANOSLEEP.SYNCS 0x989680 ;  /* 0x009896800000895d */ /* 0x010fea0003900000 */
[----:B------:R-:W4:Y:S02]  /*134f0*/  @!P0 SYNCS.PHASECHK.TRANS64 P0, [R5+URZ+0x31c50], R4 ;  /* 0x031c5004050085a7 */ /* 0x000f24000800007f */
[----:B----4-:R-:W-:Y:S05]  /*13500*/  @!P0 BRA `(.L_x_9819) ;  /* 0xfffffffc00ec8947 */ /* 0x010fea000383ffff */
[----:B------:R-:W-:Y:S05]  /*13510*/  BRA `(.L_x_9818) ;  /* 0xffffffb000f87947 */ /* 0x000fea000383ffff */
.L_x_9839:
[----:B------:R-:W-:Y:S02]  /*13520*/  IMAD.MOV.U32 R13, RZ, RZ, R16 ;  /* 0x000000ffff0d7224 */ /* 0x000fe400078e0010 */
[----:B------:R-:W-:Y:S02]  /*13530*/  IMAD.MOV.U32 R12, RZ, RZ, RZ ;  /* 0x000000ffff0c7224 */ /* 0x000fe400078e00ff */
[----:B------:R-:W-:Y:S02]  /*13540*/  IMAD.MOV.U32 R11, RZ, RZ, 0x1f ;  /* 0x0000001fff0b7424 */ /* 0x000fe400078e00ff */
[----:B------:R-:W-:-:S07]  /*13550*/  IMAD.MOV.U32 R15, RZ, RZ, -0x1 ;  /* 0xffffffffff0f7424 */ /* 0x000fce00078e00ff */
[----:B------:R-:W-:Y:S05]  /*13560*/  WARPSYNC.COLLECTIVE R15, `(.L_x_9889) ;  /* 0x000000000f087348 */ /* 0x000fea0003c00000 */
[----:B------:R1:W2:Y:S02]  /*13570*/  SHFL.IDX P6, R14, R13, R12, R11 ;  /* 0x0000000c0d0e7389 */ /* 0x0002a400000c000b */
[----:B-12---:R-:W-:Y:S01]  /*13580*/  ENDCOLLECTIVE ;  /* 0x000000000000791b */ /* 0x006fe20003800000 */
.L_x_9889:
[----:B------:R-:W-:Y:S05]  /*13590*/  BRA `(.L_x_9890) ;  /* 0xffffffd800587947 */ /* 0x000fea000383ffff */
.L_x_9840:
[----:B------:R-:W-:Y:S01]  /*135a0*/  BSSY B0, `(.L_x_9891) ;  /* 0x0000006000007945 */ /* 0x000fe20003800000 */
[----:B------:R-:W-:-:S07]  /*135b0*/  MOV R15, 0xffffffff ;  /* 0xffffffff000f7802 */ /* 0x000fce0000000f00 */
[----:B------:R-:W-:Y:S05]  /*135c0*/  WARPSYNC.COLLECTIVE R15, `(.L_x_9892) ;  /* 0x000000000f0c7348 */ /* 0x000fea0003c00000 */
[----:B------:R-:W-:Y:S02]  /*135d0*/  ELECT P6, UR62, PT ;  /* 0x00000000003e782f */ /* 0x000fe400038c0000 */
[----:B------:R-:W-:Y:S01]  /*135e0*/  MOV R14, UR62 ;  /* 0x0000003e000e7c02 */ /* 0x000fe20008000f00 */
[----:B------:R-:W-:Y:S10]  /*135f0*/  ENDCOLLECTIVE ;  /* 0x000000000000791b */ /* 0x000ff40003800000 */
.L_x_9892:
[----:B------:R-:W-:Y:S05]  /*13600*/  BSYNC B0 ;  /* 0x0000000000007941 */ /* 0x000fea0003800000 */
.L_x_9891:
[----:B------:R-:W-:Y:S05]  /*13610*/  BRA `(.L_x_9893) ;  /* 0xffffffd800487947 */ /* 0x000fea000383ffff */
.L_x_9843:
[----:B--2---:R2:W3:Y:S02]  /*13620*/  SYNCS.PHASECHK.TRANS64.TRYWAIT P2, [R13+URZ+0x31c40], R12 ;  /* 0x031c400c0d0075a7 */ /* 0x0044e4000804017f */
[----:B---3--:R-:W-:Y:S05]  /*13630*/  @!P2 NANOSLEEP.SYNCS 0x989680 ;  /* 0x009896800000a95d */ /* 0x008fea0003900000 */
[----:B------:R-:W3:Y:S02]  /*13640*/  @!P2 SYNCS.PHASECHK.TRANS64 P2, [R13+URZ+0x31c40], R12 ;  /* 0x031c400c0d00a5a7 */ /* 0x000ee4000804007f */
[----:B---3--:R-:W-:Y:S05]  /*13650*/  @!P2 BRA `(.L_x_9843) ;  /* 0xfffffffc00f0a947 */ /* 0x008fea000383ffff */
[----:B------:R-:W-:Y:S05]  /*13660*/  BRA `(.L_x_9894) ;  /* 0xffffffd800a07947 */ /* 0x000fea000383ffff */
.L_x_9845:
[----:B-1----:R1:W3:Y:S02]  /*13670*/  SYNCS.PHASECHK.TRANS64.TRYWAIT P2, [R24+URZ+0x31c20], R7 ;  /* 0x031c2007180075a7 */ /* 0x0022e4000804017f */
[----:B---3--:R-:W-:Y:S05]  /*13680*/  @!P2 NANOSLEEP.SYNCS 0x989680 ;  /* 0x009896800000a95d */ /* 0x008fea0003900000 */
[----:B------:R-:W3:Y:S02]  /*13690*/  @!P2 SYNCS.PHASECHK.TRANS64 P2, [R24+URZ+0x31c20], R7 ;  /* 0x031c20071800a5a7 */ /* 0x000ee4000804007f */
[----:B---3--:R-:W-:Y:S05]  /*136a0*/  @!P2 BRA `(.L_x_9845) ;  /* 0xfffffffc00f0a947 */ /* 0x008fea000383ffff */
[----:B------:R-:W-:Y:S05]  /*136b0*/  BRA `(.L_x_9895) ;  /* 0xffffffdc00b87947 */ /* 0x000fea000383ffff */
.L_x_9851:
[----:B-1----:R1:W2:Y:S02]  /*136c0*/  SYNCS.PHASECHK.TRANS64.TRYWAIT P3, [R3+URZ+0x31c40], R2 ;  /* 0x031c4002030075a7 */ /* 0x0022a4000806017f */
[----:B--2---:R-:W-:Y:S05]  /*136d0*/  @!P3 NANOSLEEP.SYNCS 0x989680 ;  /* 0x009896800000b95d */ /* 0x004fea0003900000 */
[----:B------:R-:W2:Y:S02]  /*136e0*/  @!P3 SYNCS.PHASECHK.TRANS64 P3, [R3+URZ+0x31c40], R2 ;  /* 0x031c40020300b5a7 */ /* 0x000ea4000806007f */
[----:B--2---:R-:W-:Y:S05]  /*136f0*/  @!P3 BRA `(.L_x_9851) ;  /* 0xfffffffc00f0b947 */ /* 0x004fea000383ffff */
[----:B------:R-:W-:Y:S05]  /*13700*/  BRA `(.L_x_9896) ;  /* 0xffffffe000487947 */ /* 0x000fea000383ffff */
.L_x_9853:
[----:B-1----:R1:W2:Y:S02]  /*13710*/  SYNCS.PHASECHK.TRANS64.TRYWAIT P3, [R2+URZ+0x60], R3 ;  /* 0x00006003020075a7 */ /* 0x0022a4000806017f */
[----:B--2---:R-:W-:Y:S05]  /*13720*/  @!P3 NANOSLEEP.SYNCS 0x989680 ;  /* 0x009896800000b95d */ /* 0x004fea0003900000 */
[----:B------:R-:W2:Y:S02]  /*13730*/  @!P3 SYNCS.PHASECHK.TRANS64 P3, [R2+URZ+0x60], R3 ;  /* 0x000060030200b5a7 */ /* 0x000ea4000806007f */
[----:B--2---:R-:W-:Y:S05]  /*13740*/  @!P3 BRA `(.L_x_9853) ;  /* 0xfffffffc00f0b947 */ /* 0x004fea000383ffff */
[----:B------:R-:W-:Y:S05]  /*13750*/  BRA `(.L_x_9897) ;  /* 0xffffffe000c47947 */ /* 0x000fea000383ffff */
.L_x_9859:
[----:B-1----:R1:W2:Y:S02]  /*13760*/  SYNCS.PHASECHK.TRANS64.TRYWAIT P3, [R10+URZ+0x31c40], R3 ;  /* 0x031c40030a0075a7 */ /* 0x0022a4000806017f */
[----:B--2---:R-:W-:Y:S05]  /*13770*/  @!P3 NANOSLEEP.SYNCS 0x989680 ;  /* 0x009896800000b95d */ /* 0x004fea0003900000 */
[----:B------:R-:W2:Y:S02]  /*13780*/  @!P3 SYNCS.PHASECHK.TRANS64 P3, [R10+URZ+0x31c40], R3 ;  /* 0x031c40030a00b5a7 */ /* 0x000ea4000806007f */
[----:B--2---:R-:W-:Y:S05]  /*13790*/  @!P3 BRA `(.L_x_9859) ;  /* 0xfffffffc00f0b947 */ /* 0x004fea000383ffff */
[----:B------:R-:W-:Y:S05]  /*137a0*/  BRA `(.L_x_9898) ;  /* 0xffffffe400e87947 */ /* 0x000fea000383ffff */
.L_x_9861:
[----:B-1----:R1:W2:Y:S02]  /*137b0*/  SYNCS.PHASECHK.TRANS64.TRYWAIT P3, [R3+URZ+0x60], R22 ;  /* 0x00006016030075a7 */ /* 0x0022a4000806017f */
[----:B--2---:R-:W-:Y:S05]  /*137c0*/  @!P3 NANOSLEEP.SYNCS 0x989680 ;  /* 0x009896800000b95d */ /* 0x004fea0003900000 */
[----:B------:R-:W2:Y:S02]  /*137d0*/  @!P3 SYNCS.PHASECHK.TRANS64 P3, [R3+URZ+0x60], R22 ;  /* 0x000060160300b5a7 */ /* 0x000ea4000806007f */
[----:B--2---:R-:W-:Y:S05]  /*137e0*/  @!P3 BRA `(.L_x_9861) ;  /* 0xfffffffc00f0b947 */ /* 0x004fea000383ffff */
[----:B------:R-:W-:Y:S05]  /*137f0*/  BRA `(.L_x_9899) ;  /* 0xffffffe800647947 */ /* 0x000fea000383ffff */
.L_x_9866:
[----:B-1----:R1:W2:Y:S02]  /*13800*/  SYNCS.PHASECHK.TRANS64.TRYWAIT P3, [R3+URZ+0x31c40], R10 ;  /* 0x031c400a030075a7 */ /* 0x0022a4000806017f */
[----:B--2---:R-:W-:Y:S05]  /*13810*/  @!P3 NANOSLEEP.SYNCS 0x989680 ;  /* 0x009896800000b95d */ /* 0x004fea0003900000 */
[----:B------:R-:W2:Y:S02]  /*13820*/  @!P3 SYNCS.PHASECHK.TRANS64 P3, [R3+URZ+0x31c40], R10 ;  /* 0x031c400a0300b5a7 */ /* 0x000ea4000806007f */
[----:B--2---:R-:W-:Y:S05]  /*13830*/  @!P3 BRA `(.L_x_9866) ;  /* 0xfffffffc00f0b947 */ /* 0x004fea000383ffff */
[----:B------:R-:W-:Y:S05]  /*13840*/  BRA `(.L_x_9900) ;  /* 0xffffffec00647947 */ /* 0x000fea000383ffff */
.L_x_9868:
[----:B-1----:R1:W2:Y:S02]  /*13850*/  SYNCS.PHASECHK.TRANS64.TRYWAIT P3, [R3+URZ+0x60], R6 ;  /* 0x00006006030075a7 */ /* 0x0022a4000806017f */
[----:B--2---:R-:W-:Y:S05]  /*13860*/  @!P3 NANOSLEEP.SYNCS 0x989680 ;  /* 0x009896800000b95d */ /* 0x004fea0003900000 */
[----:B------:R-:W2:Y:S02]  /*13870*/  @!P3 SYNCS.PHASECHK.TRANS64 P3, [R3+URZ+0x60], R6 ;  /* 0x000060060300b5a7 */ /* 0x000ea4000806007f */
[----:B--2---:R-:W-:Y:S05]  /*13880*/  @!P3 BRA `(.L_x_9868) ;  /* 0xfffffffc00f0b947 */ /* 0x004fea000383ffff */
[----:B------:R-:W-:Y:S05]  /*13890*/  BRA `(.L_x_9901) ;  /* 0xffffffec00e87947 */ /* 0x000fea000383ffff */
.L_x_9875:
[----:B-1----:R1:W2:Y:S02]  /*138a0*/  SYNCS.PHASECHK.TRANS64.TRYWAIT P0, [R3+URZ+0x31c60], R0 ;  /* 0x031c6000030075a7 */ /* 0x0022a4000800017f */
[----:B--2---:R-:W-:Y:S05]  /*138b0*/  @!P0 NANOSLEEP.SYNCS 0x989680 ;  /* 0x009896800000895d */ /* 0x004fea0003900000 */
[----:B------:R-:W2:Y:S02]  /*138c0*/  @!P0 SYNCS.PHASECHK.TRANS64 P0, [R3+URZ+0x31c60], R0 ;  /* 0x031c6000030085a7 */ /* 0x000ea4000800007f */
[----:B--2---:R-:W-:Y:S05]  /*138d0*/  @!P0 BRA `(.L_x_9875) ;  /* 0xfffffffc00f08947 */ /* 0x004fea000383ffff */
[----:B------:R-:W-:Y:S05]  /*138e0*/  BRA `(.L_x_9902) ;  /* 0xfffffff000cc7947 */ /* 0x000fea000383ffff */
.L_x_9877:
[----:B------:R-:W-:Y:S01]  /*138f0*/  BSSY B0, `(.L_x_9903) ;  /* 0x0000007000007945 */ /* 0x000fe20003800000 */
[----:B------:R-:W-:Y:S02]  /*13900*/  IMAD.MOV.U32 R12, RZ, RZ, RZ ;  /* 0x000000ffff0c7224 */ /* 0x000fe400078e00ff */
[----:B------:R-:W-:Y:S02]  /*13910*/  IMAD.MOV.U32 R11, RZ, RZ, 0x1f ;  /* 0x0000001fff0b7424 */ /* 0x000fe400078e00ff */
[----:B------:R-:W-:-:S07]  /*13920*/  IMAD.MOV.U32 R15, RZ, RZ, -0x1 ;  /* 0xffffffffff0f7424 */ /* 0x000fce00078e00ff */
[----:B------:R-:W-:Y:S05]  /*13930*/  WARPSYNC.COLLECTIVE R15, `(.L_x_9904) ;  /* 0x000000000f087348 */ /* 0x000fea0003c00000 */
[----:B------:R1:W2:Y:S02]  /*13940*/  SHFL.IDX P6, R14, R13, R12, R11 ;  /* 0x0000000c0d0e7389 */ /* 0x0002a400000c000b */
[----:B-12---:R-:W-:Y:S01]  /*13950*/  ENDCOLLECTIVE ;  /* 0x000000000000791b */ /* 0x006fe20003800000 */
.L_x_9904:
[----:B------:R-:W-:Y:S05]  /*13960*/  BSYNC B0 ;  /* 0x0000000000007941 */ /* 0x000fea0003800000 */
.L_x_9903:
[----:B------:R-:W-:Y:S05]  /*13970*/  BRA `(.L_x_9905) ;  /* 0xfffffff400587947 */ /* 0x000fea000383ffff */
.L_x_9879:
[----:B--2---:R2:W3:Y:S02]  /*13980*/  SYNCS.PHASECHK.TRANS64.TRYWAIT P0, [R9+URZ+0x31c20], R0 ;  /* 0x031c2000090075a7 */ /* 0x0044e4000800017f */
[----:B---3--:R-:W-:Y:S05]  /*13990*/  @!P0 NANOSLEEP.SYNCS 0x989680 ;  /* 0x009896800000895d */ /* 0x008fea0003900000 */
[----:B------:R-:W3:Y:S02]  /*139a0*/  @!P0 SYNCS.PHASECHK.TRANS64 P0, [R9+URZ+0x31c20], R0 ;  /* 0x031c2000090085a7 */ /* 0x000ee4000800007f */
[----:B---3--:R-:W-:Y:S05]  /*139b0*/  @!P0 BRA `(.L_x_9879) ;  /* 0xfffffffc00f08947 */ /* 0x008fea000383ffff */
[----:B------:R-:W-:Y:S05]  /*139c0*/  BRA `(.L_x_9906) ;  /* 0xfffffff4009c7947 */ /* 0x000fea000383ffff */
.L_x_9883:
[----:B--2---:R2:W3:Y:S02]  /*139d0*/  SYNCS.PHASECHK.TRANS64.TRYWAIT P0, [R5+URZ], R4 ;  /* 0x00000004050075a7 */ /* 0x0044e4000800017f */
[----:B---3--:R-:W-:Y:S05]  /*139e0*/  @!P0 NANOSLEEP.SYNCS 0x989680 ;  /* 0x009896800000895d */ /* 0x008fea0003900000 */
[----:B------:R-:W3:Y:S02]  /*139f0*/  @!P0 SYNCS.PHASECHK.TRANS64 P0, [R5+URZ], R4 ;  /* 0x00000004050085a7 */ /* 0x000ee4000800007f */
[----:B---3--:R-:W-:Y:S05]  /*13a00*/  @!P0 BRA `(.L_x_9883) ;  /* 0xfffffffc00f08947 */ /* 0x008fea000383ffff */
[----:B------:R-:W-:Y:S05]  /*13a10*/  BRA `(.L_x_9907) ;  /* 0xfffffff400e07947 */ /* 0x000fea000383ffff */
.L_x_9884:
[----:B---3--:R3:W4:Y:S02]  /*13a20*/  SYNCS.PHASECHK.TRANS64.TRYWAIT P0, [R3+URZ], R2 ;  /* 0x00000002030075a7 */ /* 0x008724000800017f */
[----:B----4-:R-:W-:Y:S05]  /*13a30*/  @!P0 NANOSLEEP.SYNCS 0x989680 ;  /* 0x009896800000895d */ /* 0x010fea0003900000 */
[----:B------:R-:W4:Y:S02]  /*13a40*/  @!P0 SYNCS.PHASECHK.TRANS64 P0, [R3+URZ], R2 ;  /* 0x00000002030085a7 */ /* 0x000f24000800007f */
[----:B----4-:R-:W-:Y:S05]  /*13a50*/  @!P0 BRA `(.L_x_9884) ;  /* 0xfffffffc00f08947 */ /* 0x010fea000383ffff */
[----:B------:R-:W-:Y:S05]  /*13a60*/  BRA `(.L_x_9908) ;  /* 0xfffffff400d47947 */ /* 0x000fea000383ffff */
.L_x_9886:
[----:B----4-:R4:W1:Y:S02]  /*13a70*/  SYNCS.PHASECHK.TRANS64.TRYWAIT P0, [R19+URZ], R4 ;  /* 0x00000004130075a7 */ /* 0x010864000800017f */
[----:B-1----:R-:W-:Y:S05]  /*13a80*/  @!P0 NANOSLEEP.SYNCS 0x989680 ;  /* 0x009896800000895d */ /* 0x002fea0003900000 */
[----:B------:R-:W1:Y:S02]  /*13a90*/  @!P0 SYNCS.PHASECHK.TRANS64 P0, [R19+URZ], R4 ;  /* 0x00000004130085a7 */ /* 0x000e64000800007f */
[----:B-1----:R-:W-:Y:S05]  /*13aa0*/  @!P0 BRA `(.L_x_9886) ;  /* 0xfffffffc00f08947 */ /* 0x002fea000383ffff */
[----:B------:R-:W-:Y:S05]  /*13ab0*/  BRA `(.L_x_9909) ;  /* 0xfffffff400d87947 */ /* 0x000fea000383ffff */
.L_x_9910:
        /* <DEDUP_REMOVED lines=12> */
.L_x_12782:


//--------------------- .text._ZN7cutlass13device_kernelIN5flash11enable_sm90INS1_16FlashAttnFwdSm90INS1_25CollectiveMainloopFwdSm90ILi2EN4cute5tupleIJNS5_1CILi1EEES8_S8_EEENS6_IJNS7_ILi192EEENS7_ILi144EEENS7_ILi96EEEEEELi96ENS_6half_tEfNS_4arch4Sm90ELb1ELb0ELb1ELb1ELb0ELb0ELb0ELb0ELb1ELb0ELb0ELb0EEENS1_21CollectiveEpilogueFwdINS6_IJSA_SC_SB_EEES9_SE_SG_Li384ELb1ELb0ELb0ELb0EEENS1_36VarlenDynamicPersistentTileSchedulerILi192ELi144ELi384ELi32ELb0ELb0ELb1ELb1ELb1ELb1EEEEEEEEEvNT_6ParamsE --------------------------
	.section	.text._ZN7cutlass13device_kernelIN5flash11enable_sm90INS1_16FlashAttnFwdSm90INS1_25CollectiveMainloopFwdSm90ILi2EN4cute5tupleIJNS5_1CILi1EEES8_S8_EEENS6_IJNS7_ILi192EEENS7_ILi144EEENS7_ILi96EEEEEELi96ENS_6half_tEfNS_4arch4Sm90ELb1ELb0ELb1ELb1ELb0ELb0ELb0ELb0ELb1ELb0ELb0ELb0EEENS1_21CollectiveEpilogueFwdINS6_IJSA_SC_SB_EEES9_SE_SG_Li384ELb1ELb0ELb0ELb0EEENS1_36VarlenDynamicPersistentTileSchedulerILi192ELi144ELi384ELi32ELb0ELb0ELb1ELb1ELb1ELb1EEEEEEEEEvNT_6ParamsE,"ax",@progbits
	.align	128
.text._ZN7cutlass13device_kernelIN5flash11enable_sm90INS1_16FlashAttnFwdSm90INS1_25CollectiveMainloopFwdSm90ILi2EN4cute5tupleIJNS5_1CILi1EEES8_S8_EEENS6_IJNS7_ILi192EEENS7_ILi144EEENS7_ILi96EEEEEELi96ENS_6half_tEfNS_4arch4Sm90ELb1ELb0ELb1ELb1ELb0ELb0ELb0ELb0ELb1ELb0ELb0ELb0EEENS1_21CollectiveEpilogueFwdINS6_IJSA_SC_SB_EEES9_SE_SG_Li384ELb1ELb0ELb0ELb0EEENS1_36VarlenDynamicPersistentTileSchedulerILi192ELi144ELi384ELi32ELb0ELb0ELb1ELb1ELb1ELb1EEEEEEEEEvNT_6ParamsE:
        .type           _ZN7cutlass13device_kernelIN5flash11enable_sm90INS1_16FlashAttnFwdSm90INS1_25CollectiveMainloopFwdSm90ILi2EN4cute5tupleIJNS5_1CILi1EEES8_S8_EEENS6_IJNS7_ILi192EEENS7_ILi144EEENS7_ILi96EEEEEELi96ENS_6half_tEfNS_4arch4Sm90ELb1ELb0ELb1ELb1ELb0ELb0ELb0ELb0ELb1ELb0ELb0ELb0EEENS1_21CollectiveEpilogueFwdINS6_IJSA_SC_SB_EEES9_SE_SG_Li384ELb1ELb0ELb0ELb0EEENS1_36VarlenDynamicPersistentTileSchedulerILi192ELi144ELi384ELi32ELb0ELb0ELb1ELb1ELb1ELb1EEEEEEEEEvNT_6ParamsE,@function
        .size           _ZN7cutlass13device_kernelIN5flash11enable_sm90INS1_16FlashAttnFwdSm90INS1_25CollectiveMainloopFwdSm90ILi2EN4cute5tupleIJNS5_1CILi1EEES8_S8_EEENS6_IJNS7_ILi192EEENS7_ILi144EEENS7_ILi96EEEEEELi96ENS_6half_tEfNS_4arch4Sm90ELb1ELb0ELb1ELb1ELb0ELb0ELb0ELb0ELb1ELb0ELb0ELb0EEENS1_21CollectiveEpilogueFwdINS6_IJSA_SC_SB_EEES9_SE_SG_Li384ELb1ELb0ELb0ELb0EEENS1_36VarlenDynamicPersistentTileSchedulerILi192ELi144ELi384ELi32ELb0ELb0ELb1ELb1ELb1ELb1EEEEEEEEEvNT_6ParamsE,(.L_x_12783 - _ZN7cutlass13device_kernelIN5flash11enable_sm90INS1_16FlashAttnFwdSm90INS1_25CollectiveMainloopFwdSm90ILi2EN4cute5tupleIJNS5_1CILi1EEES8_S8_EEENS6_IJNS7_ILi192EEENS7_ILi144EEENS7_ILi96EEEEEELi96ENS_6half_tEfNS_4arch4Sm90ELb1ELb0ELb1ELb1ELb0ELb0ELb0ELb0ELb1ELb0ELb0ELb0EEENS1_21CollectiveEpilogueFwdINS6_IJSA_SC_SB_EEES9_SE_SG_Li384ELb1ELb0ELb0ELb0EEENS1_36VarlenDynamicPersistentTileSchedulerILi192ELi144ELi384ELi32ELb0ELb0ELb1ELb1ELb1ELb1EEEEEEEEEvNT_6ParamsE)
        .other          _ZN7cutlass13device_kernelIN5flash11enable_sm90INS1_16FlashAttnFwdSm90INS1_25CollectiveMainloopFwdSm90ILi2EN4cute5tupleIJNS5_1CILi1EEES8_S8_EEENS6_IJNS7_ILi192EEENS7_ILi144EEENS7_ILi96EEEEEELi96ENS_6half_tEfNS_4arch4Sm90ELb1ELb0ELb1ELb1ELb0ELb0ELb0ELb0ELb1ELb0ELb0ELb0EEENS1_21CollectiveEpilogueFwdINS6_IJSA_SC_SB_EEES9_SE_SG_Li384ELb1ELb0ELb0ELb0EEENS1_36VarlenDynamicPersistentTileSchedulerILi192ELi144ELi384ELi32ELb0ELb0ELb1ELb1ELb1ELb1EEEEEEEEEvNT_6ParamsE,@"STO_CUDA_ENTRY STV_DEFAULT"
_ZN7cutlass13device_kernelIN5flash11enable_sm90INS1_16FlashAttnFwdSm90INS1_25CollectiveMainloopFwdSm90ILi2EN4cute5tupleIJNS5_1CILi1EEES8_S8_EEENS6_IJNS7_ILi192EEENS7_ILi144EEENS7_ILi96EEEEEELi96ENS_6half_tEfNS_4arch4Sm90ELb1ELb0ELb1ELb1ELb0ELb0ELb0ELb0ELb1ELb0ELb0ELb0EEENS1_21CollectiveEpilogueFwdINS6_IJSA_SC_SB_EEES9_SE_SG_Li384ELb1ELb0ELb0ELb0EEENS1_36VarlenDynamicPersistentTileSchedulerILi192ELi144ELi384ELi32ELb0ELb0ELb1ELb1ELb1ELb1EEEEEEEEEvNT_6ParamsE:
        /* <DEDUP_REMOVED lines=21> */
.L_x_9912:
[----:B------:R-:W-:Y:S05]  /*0150*/  BSYNC B0 ;  /* 0x0000000000007941 */ /* 0x000fea0003800000 */
.L_x_9911:
        /* <DEDUP_REMOVED lines=41> */
.L_x_9913:
        /* <DEDUP_REMOVED lines=22> */
.L_x_9914:
        /* <DEDUP_REMOVED lines=18> */
.L_x_9915:
        /* <DEDUP_REMOVED lines=22> */
.L_x_9916:
        /* <DEDUP_REMOVED lines=22> */
.L_x_9917:
        /* <DEDUP_REMOVED lines=8> */
.L_x_9919:
[----:B------:R-:W-:-:S08]  /*09b0*/  NOP ;  /* 0x0000000000007918 */ /* 0x000fd00000000000 */
[----:B------:R-:W1:Y:S02]  /*09c0*/  USETMAXREG.TRY_ALLOC.CTAPOOL UP0, 0xa0 ;  /* 0x000000a0000079c8 */ /* 0x000e640008000600 */
[----:B-1----:R-:W-:-:S13]  /*09d0*/  PLOP3.LUT P0, PT, PT, PT, UP0, 0x80, 0x0 ;  /* 0x000000000000781c */ /* 0x002fda0003f0f008 */
[----:B------:R-:W-:Y:S05]  /*09e0*/  @!P0 BRA `(.L_x_9919) ;  /* 0xfffffffc00f08947 */ /* 0x000fea000383ffff */
[----:B0-----:R-:W0:Y:S01]  /*09f0*/  S2R R2, SR_TID.X ;  /* 0x0000000000027919 */ /* 0x001e220000002100 */
        /* <DEDUP_REMOVED lines=13> */
[----:B------:R-:W2:Y:S01]  /*0ad0*/  LDL R3, [R1+0xc] ;  /* 0x00000c0001037983 */ /* 0x000ea20000100800 */
[----:B------:R-:W-:Y:S01]  /*0ae0*/  VIADD R157, R2, 0xffffff80 ;  /* 0xffffff80029d7836 */ /* 0x000fe20000000000 */
[----:B------:R-:W-:Y:S01]  /*0af0*/  R2UR UR5, R29 ;  /* 0x000000001d0572ca */ /* 0x000fe200000e0000 */
[----:B------:R-:W-:Y:S01]  /*0b00*/  UMOV UR60, URZ ;  /* 0x0000003f003c7c82 */ /* 0x000fe20008000000 */
[----:B------:R-:W-:Y:S02]  /*0b10*/  UMOV UR36, URZ ;  /* 0x0000003f00247c82 */ /* 0x000fe40008000000 */
[----:B------:R-:W-:-:S04]  /*0b20*/  SHF.R.S32.HI R0, RZ, 0x1f, R157 ;  /* 0x0000001fff007819 */ /* 0x000fc8000001149d */
[CC--:B------:R-:W-:Y:S02]  /*0b30*/  LEA.HI R2, R0.reuse, R157.reuse, RZ, 0x4 ;  /* 0x0000009d00027211 */ /* 0x0c0fe400078f20ff */
[----:B------:R-:W-:Y:S02]  /*0b40*/  LEA.HI R154, R0, R157, RZ, 0x7 ;  /* 0x0000009d009a7211 */ /* 0x000fe400078f38ff */
[----:B------:R-:W-:Y:S01]  /*0b50*/  SHF.R.S32.HI R5, RZ, 0x4, R2 ;  /* 0x00000004ff057819 */ /* 0x000fe20000011402 */
[----:B------:R-:W-:Y:S01]  /*0b60*/  IMAD.U32 R17, RZ, RZ, UR5 ;  /* 0x00000005ff117e24 */ /* 0x000fe2000f8e00ff */
[C---:B------:R-:W-:Y:S02]  /*0b70*/  LOP3.LUT R4, R2.reuse, 0xfffffff0, RZ, 0xc0, !PT ;  /* 0xfffffff002047812 */ /* 0x040fe400078ec0ff */
[----:B------:R-:W-:Y:S02]  /*0b80*/  LEA.HI R2, R2, R5, RZ, 0x1 ;  /* 0x0000000502027211 */ /* 0x000fe400078f08ff */
[----:B------:R-:W-:Y:S01]  /*0b90*/  LOP3.LUT R6, R154, 0xffffff80, RZ, 0xc0, !PT ;  /* 0xffffff809a067812 */ /* 0x000fe200078ec0ff */
[----:B------:R-:W-:Y:S01]  /*0ba0*/  IMAD.IADD R4, R157, 0x1, -R4 ;  /* 0x000000019d047824 */ /* 0x000fe200078e0a04 */
[----:B------:R-:W-:-:S02]  /*0bb0*/  LOP3.LUT R2, R2, 0x1ffffffe, RZ, 0xc0, !PT ;  /* 0x1ffffffe02027812 */ /* 0x000fc400078ec0ff */
[-C--:B------:R-:W-:Y:S01]  /*0bc0*/  LEA.HI R7, R0, R157.reuse, RZ, 0x5 ;  /* 0x0000009d00077211 */ /* 0x080fe200078f28ff */
[----:B------:R-:W-:Y:S01]  /*0bd0*/  IMAD.IADD R153, R157, 0x1, -R6 ;  /* 0x000000019d997824 */ /* 0x000fe200078e0a06 */
[----:B------:R-:W-:Y:S01]  /*0be0*/  SHF.R.S32.HI R154, RZ, 0x7, R154 ;  /* 0x00000007ff9a7819 */ /* 0x000fe2000001149a */
[----:B------:R-:W-:Y:S01]  /*0bf0*/  IMAD.IADD R2, R5, 0x1, -R2 ;  /* 0x0000000105027824 */ /* 0x000fe200078e0a02 */
[----:B------:R-:W-:Y:S02]  /*0c00*/  SHF.R.S32.HI R7, RZ, 0x5, R7 ;  /* 0x00000005ff077819 */ /* 0x000fe40000011407 */
[----:B------:R-:W-:Y:S01]  /*0c10*/  SHF.R.S32.HI R8, RZ, 0x1f, R153 ;  /* 0x0000001fff087819 */ /* 0x000fe20000011499 */
[----:B------:R-:W-:Y:S01]  /*0c20*/  IMAD.SHL.U32 R2, R2, 0x8, RZ ;  /* 0x0000000802027824 */ /* 0x000fe200078e00ff */
[----:B------:R-:W-:Y:S01]  /*0c30*/  LEA.HI R0, R0, R157, RZ, 0x2 ;  /* 0x0000009d00007211 */ /* 0x000fe200078f10ff */
[----:B------:R-:W-:Y:S01]  /*0c40*/  IMAD R155, R7, 0x10, R4 ;  /* 0x00000010079b7824 */ /* 0x000fe200078e0204 */
[----:B------:R-:W-:-:S02]  /*0c50*/  LEA.HI R9, R8, R153, RZ, 0x2 ;  /* 0x0000009908097211 */ /* 0x000fc400078f10ff */
[----:B------:R-:W-:Y:S01]  /*0c60*/  LEA.HI R8, R8, R153, RZ, 0x5 ;  /* 0x0000009908087211 */ /* 0x000fe200078f28ff */
[----:B------:R-:W-:Y:S01]  /*0c70*/  IMAD.U32 R155, R155, 0x20, R2 ;  /* 0x000000209b9b7824 */ /* 0x000fe200078e0002 */
[----:B------:R-:W-:Y:S02]  /*0c80*/  R2UR UR5, R30 ;  /* 0x000000001e0572ca */ /* 0x000fe400000e0000 */
[----:B------:R-:W-:Y:S02]  /*0c90*/  SHF.R.S32.HI R8, RZ, 0x5, R8 ;  /* 0x00000005ff087819 */ /* 0x000fe40000011408 */
[----:B------:R-:W-:Y:S02]  /*0ca0*/  SHF.R.S32.HI R146, RZ, 0x2, R0 ;  /* 0x00000002ff927819 */ /* 0x000fe40000011400 */
[----:B--2---:R-:W-:Y:S02]  /*0cb0*/  R2UR UR4, R3 ;  /* 0x00000000030472ca */ /* 0x004fe400000e0000 */
[----:B------:R-:W-:-:S04]  /*0cc0*/  SHF.R.S32.HI R3, RZ, 0x1f, R4 ;  /* 0x0000001fff037819 */ /* 0x000fc80000011404 */
[CC--:B------:R-:W-:Y:S02]  /*0cd0*/  LEA.HI R5, R3.reuse, R4.reuse, RZ, 0x3 ;  /* 0x0000000403057211 */ /* 0x0c0fe400078f18ff */
[----:B------:R-:W-:-:S03]  /*0ce0*/  LEA.HI R3, R3, R4, RZ, 0x2 ;  /* 0x0000000403037211 */ /* 0x000fc600078f10ff */
[----:B------:R-:W-:Y:S01]  /*0cf0*/  IMAD.SHL.U32 R6, R5, 0x10, RZ ;  /* 0x0000001005067824 */ /* 0x000fe200078e00ff */
[----:B------:R-:W-:Y:S01]  /*0d00*/  LOP3.LUT R5, R3, 0x7fffffc, RZ, 0xc0, !PT ;  /* 0x07fffffc03057812 */ /* 0x000fe200078ec0ff */
[----:B------:R-:W-:Y:S01]  /*0d10*/  ULOP3.LUT UR4, UR4, 0x1, URZ, 0xfc, !UPT ;  /* 0x0000000104047892 */ /* 0x000fe2000f8efc3f */
[----:B------:R-:W-:Y:S02]  /*0d20*/  SHF.R.S32.HI R3, RZ, 0x2, R3 ;  /* 0x00000002ff037819 */ /* 0x000fe40000011403 */
[----:B------:R-:W-:Y:S01]  /*0d30*/  LOP3.LUT R6, R6, 0x7fffff80, RZ, 0xc0, !PT ;  /* 0x7fffff8006067812 */ /* 0x000fe200078ec0ff */
[----:B------:R-:W-:Y:S01]  /*0d40*/  IMAD.IADD R5, R4, 0x1, -R5 ;  /* 0x0000000104057824 */ /* 0x000fe200078e0a05 */
[--C-:B------:R-:W-:Y:S01]  /*0d50*/  SHF.R.S32.HI R4, RZ, 0x1f, R9.reuse ;  /* 0x0000001fff047819 */ /* 0x100fe20000011409 */
[----:B------:R-:W-:Y:S01]  /*0d60*/  IMAD.SHL.U32 R3, R3, 0x40, RZ ;  /* 0x0000004003037824 */ /* 0x000fe200078e00ff */
[----:B------:R-:W-:Y:S01]  /*0d70*/  LEA R6, R7, R6, 0x8 ;  /* 0x0000000607067211 */ /* 0x000fe200078e40ff */
[----:B------:R-:W-:Y:S01]  /*0d80*/  IMAD.U32 R156, RZ, RZ, UR4 ;  /* 0x00000004ff9c7e24 */ /* 0x000fe2000f8e00ff */
[----:B------:R-:W-:Y:S01]  /*0d90*/  SHF.R.S32.HI R7, RZ, 0x2, R9 ;  /* 0x00000002ff077819 */ /* 0x000fe20000011409 */
[----:B------:R-:W-:Y:S01]  /*0da0*/  UMOV UR4, URZ ;  /* 0x0000003f00047c82 */ /* 0x000fe20008000000 */
[----:B------:R-:W-:Y:S01]  /*0db0*/  LOP3.LUT R3, R3, 0x40, RZ, 0xc0, !PT ;  /* 0x0000004003037812 */ /* 0x000fe200078ec0ff */
[----:B------:R-:W-:Y:S01]  /*0dc0*/  IMAD R6, R5, 0x10, R6 ;  /* 0x0000001005067824 */ /* 0x000fe200078e0206 */
[----:B------:R-:W-:Y:S01]  /*0dd0*/  LEA.HI R4, R4, R7, RZ, 0x3 ;  /* 0x0000000704047211 */ /* 0x000fe200078f18ff */
[----:B------:R-:W-:-:S03]  /*0de0*/  IMAD.HI R5, R154, 0x55555556, RZ ;  /* 0x555555569a057827 */ /* 0x000fc600078e02ff */
[----:B------:R-:W-:Y:S01]  /*0df0*/  LOP3.LUT R10, R4, 0xfffffff8, RZ, 0xc0, !PT ;  /* 0xfffffff8040a7812 */ /* 0x000fe200078ec0ff */
[----:B------:R-:W-:Y:S01]  /*0e00*/  IMAD.U32 R152, RZ, RZ, UR4 ;  /* 0x00000004ff987e24 */ /* 0x000fe2000f8e00ff */
[----:B------:R-:W-:Y:S02]  /*0e10*/  LOP3.LUT R4, R3, 0x8, R2, 0xf8, !PT ;  /* 0x0000000803047812 */ /* 0x000fe400078ef802 */
[----:B------:R-:W-:Y:S01]  /*0e20*/  SHF.R.U32.HI R3, RZ, 0x3, R3 ;  /* 0x00000003ff037819 */ /* 0x000fe20000011603 */
[----:B------:R-:W-:Y:S01]  /*0e30*/  IMAD.IADD R7, R7, 0x1, -R10 ;  /* 0x0000000107077824 */ /* 0x000fe200078e0a0a */
[----:B------:R-:W-:Y:S02]  /*0e40*/  LEA.HI R5, R5, R5, RZ, 0x1 ;  /* 0x0000000505057211 */ /* 0x000fe400078f08ff */
[----:B------:R-:W-:Y:S01]  /*0e50*/  LOP3.LUT R3, R4, R3, RZ, 0x3c, !PT ;  /* 0x0000000304037212 */ /* 0x000fe200078e3cff */
[----:B------:R-:W-:Y:S01]  /*0e60*/  IMAD R8, R8, 0x10, R7 ;  /* 0x0000001008087824 */ /* 0x000fe200078e0207 */
[----:B------:R-:W-:Y:S01]  /*0e70*/  LOP3.LUT R4, R0, 0x1ffffffc, RZ, 0xc0, !PT ;  /* 0x1ffffffc00047812 */ /* 0x000fe200078ec0ff */
[----:B------:R-:W-:-:S02]  /*0e80*/  IMAD R5, R5, -0x3, R154 ;  /* 0xfffffffd05057824 */ /* 0x000fc400078e029a */
[----:B------:R-:W-:Y:S01]  /*0e90*/  IMAD.IADD R2, R3, 0x1, R6 ;  /* 0x0000000103027824 */ /* 0x000fe200078e0206 */
[----:B------:R-:W-:Y:S01]  /*0ea0*/  LOP3.LUT R6, R9, 0x7ffffffc, RZ, 0xc0, !PT ;  /* 0x7ffffffc09067812 */ /* 0x000fe200078ec0ff */
[----:B------:R-:W-:Y:S02]  /*0eb0*/  IMAD.IADD R4, R157, 0x1, -R4 ;  /* 0x000000019d047824 */ /* 0x000fe400078e0a04 */
[----:B------:R-:W-:Y:S01]  /*0ec0*/  IMAD R144, R5, 0x40, R8 ;  /* 0x0000004005907824 */ /* 0x000fe200078e0208 */
[----:B------:R-:W-:Y:S01]  /*0ed0*/  LEA R2, R2, UR37, 0x1 ;  /* 0x0000002502027c11 */ /* 0x000fe2000f8e08ff */
[----:B------:R-:W-:Y:S01]  /*0ee0*/  IMAD.IADD R23, R153, 0x1, -R6 ;  /* 0x0000000199177824 */ /* 0x000fe200078e0a06 */
[----:B------:R-:W-:-:S07]  /*0ef0*/  SHF.L.U32 R22, R4, 0x3, RZ ;  /* 0x0000000304167819 */ /* 0x000fce00000006ff */
.L_x_9965:
[----:B0-2--5:R-:W0:Y:S01]  /*0f00*/  LDC.64 R4, c[0x0][0xc60] ;  /* 0x00031800ff047b82 */ /* 0x025e220000000a00 */
[----:B------:R-:W-:Y:S01]  /*0f10*/  ULDC.64 UR10, c[0x0][0x208] ;  /* 0x00008200000a7ab9 */ /* 0x000fe20000000a00 */
[----:B------:R-:W-:Y:S01]  /*0f20*/  ULDC.64 UR6, c[0x0][0xa28] ;  /* 0x00028a0000067ab9 */ /* 0x000fe20000000a00 */
[----:B------:R-:W-:Y:S01]  /*0f30*/  ULDC.64 UR8, c[0x0][0xa18] ;  /* 0x0002860000087ab9 */ /* 0x000fe20000000a00 */
[----:B0-----:R-:W-:-:S06]  /*0f40*/  IMAD.WIDE R4, R31, 0x4, R4 ;  /* 0x000000041f047825 */ /* 0x001fcc00078e0204 */
[----:B------:R-:W2:Y:S01]  /*0f50*/  LDG.E R4, desc[UR10][R4.64] ;  /* 0x0000000a04047981 */ /* 0x000ea2000c1e1900 */
        /* <DEDUP_REMOVED lines=16> */
[----:B------:R-:W-:Y:S01]  /*1060*/  ULDC.64 UR6, c[0x0][0x3f8] ;  /* 0x0000fe0000067ab9 */ /* 0x000fe20000000a00 */
[----:B-1----:R-:W-:-:S03]  /*1070*/  IMAD.U32 R6, RZ, RZ, UR8 ;  /* 0x00000008ff067e24 */ /* 0x002fc6000f8e00ff */
[----:B------:R-:W-:Y:S01]  /*1080*/  IMAD.U32 R7, RZ, RZ, UR9 ;  /* 0x00000009ff077e24 */ /* 0x000fe2000f8e00ff */
[----:B------:R-:W2:Y:S01]  /*1090*/  @P0 LDG.E R4, desc[UR10][R4.64] ;  /* 0x0000000a04040981 */ /* 0x000ea2000c1e1900 */
[----:B------:R-:W-:Y:S01]  /*10a0*/  UISETP.NE.U32.AND UP0, UPT, UR6, URZ, UPT ;  /* 0x0000003f0600728c */ /* 0x000fe2000bf05070 */
[----:B------:R-:W-:Y:S02]  /*10b0*/  ULDC UR8, c[0x0][0x2e0] ;  /* 0x0000b80000087ab9 */ /* 0x000fe40000000800 */
[----:B---3--:R-:W3:Y:S01]  /*10c0*/  @P2 LDG.E R6, desc[UR10][R6.64] ;  /* 0x0000000a06062981 */ /* 0x008ee2000c1e1900 */
        /* <DEDUP_REMOVED lines=13> */
[----:B------:R-:W-:Y:S06]  /*11a0*/  @P2 BRA `(.L_x_9920) ;  /* 0x0000000000402947 */ /* 0x000fec0003800000 */
        /* <DEDUP_REMOVED lines=16> */
.L_x_9920:
        /* <DEDUP_REMOVED lines=13> */
.L_x_9921:
        /* <DEDUP_REMOVED lines=15> */
.L_x_9922:
[----:B------:R-:W-:Y:S01]  /*1470*/  R2UR UR9, R17 ;  /* 0x00000000110972ca */ /* 0x000fe200000e0000 */
[----:B------:R-:W-:Y:S01]  /*1480*/  UIADD3 UR6, -UR4, UR8, URZ ;  /* 0x0000000804067290 */ /* 0x000fe2000fffe13f */
[----:B------:R-:W-:Y:S01]  /*1490*/  R2UR UR7, R18 ;  /* 0x00000000120772ca */ /* 0x000fe200000e0000 */
[----:B------:R-:W-:Y:S01]  /*14a0*/  UMOV UR5, 0xc0 ;  /* 0x000000c000057882 */ /* 0x000fe20000000000 */
[----:B------:R-:W-:Y:S01]  /*14b0*/  PLOP3.LUT P0, PT, PT, PT, PT, 0x80, 0x0 ;  /* 0x000000000000781c */ /* 0x000fe20003f0f070 */
[----:B------:R-:W-:Y:S01]  /*14c0*/  UIADD3 UR4, UR6, 0x8f, URZ ;  /* 0x0000008f06047890 */ /* 0x000fe2000fffe03f */
[----:B------:R-:W-:Y:S01]  /*14d0*/  IMAD.MOV.U32 R3, RZ, RZ, RZ ;  /* 0x000000ffff037224 */ /* 0x000fe200078e00ff */
[----:B------:R-:W-:Y:S01]  /*14e0*/  MOV R0, RZ ;  /* 0x000000ff00007202 */ /* 0x000fe20000000f00 */
[----:B------:R-:W-:Y:S01]  /*14f0*/  IMAD.U32 R19, RZ, RZ, UR6 ;  /* 0x00000006ff137e24 */ /* 0x000fe2000f8e00ff */
[----:B------:R-:W-:Y:S01]  /*1500*/  CS2R R34, SRZ ;  /* 0x0000000000227805 */ /* 0x000fe2000001ff00 */
[----:B------:R-:W-:Y:S01]  /*1510*/  IMAD.MOV.U32 R71, RZ, RZ, RZ ;  /* 0x000000ffff477224 */ /* 0x000fe200078e00ff */
[----:B------:R-:W-:Y:S01]  /*1520*/  CS2R R48, SRZ ;  /* 0x0000000000307805 */ /* 0x000fe2000001ff00 */
[----:B------:R-:W-:Y:S01]  /*1530*/  IMAD.MOV.U32 R16, RZ, RZ, RZ ;  /* 0x000000ffff107224 */ /* 0x000fe200078e00ff */
[----:B------:R-:W-:Y:S01]  /*1540*/  UIMAD UR5, UR9, UR5, 0x14f ;  /* 0x0000014f090574a4 */ /* 0x000fe2000f8e0205 */
[----:B------:R-:W-:-:S02]  /*1550*/  CS2R R38, SRZ ;  /* 0x0000000000267805 */ /* 0x000fc4000001ff00 */
        /* <DEDUP_REMOVED lines=27> */
[----:B------:R-:W-:Y:S02]  /*1710*/  IMAD.MOV.U32 R12, RZ, RZ, RZ ;  /* 0x000000ffff0c7224 */ /* 0x000fe400078e00ff */
[----:B------:R-:W-:Y:S02]  /*1720*/  IMAD.MOV.U32 R81, RZ, RZ, RZ ;  /* 0x000000ffff517224 */ /* 0x000fe400078e00ff */
[----:B------:R-:W-:Y:S01]  /*1730*/  IMAD.MOV.U32 R14, RZ, RZ, RZ ;  /* 0x000000ffff0e7224 */ /* 0x000fe200078e00ff */
[----:B------:R-:W-:Y:S01]  /*1740*/  PLOP3.LUT P1, PT, PT, PT, UP0, 0x80, 0x0 ;  /* 0x000000000000781c */ /* 0x000fe20003f2f008 */
[----:B------:R-:W-:-:S02]  /*1750*/  IMAD.MOV.U32 R69, RZ, RZ, RZ ;  /* 0x000000ffff457224 */ /* 0x000fc400078e00ff */
[----:B------:R-:W-:Y:S02]  /*1760*/  IMAD.MOV.U32 R20, RZ, RZ, RZ ;  /* 0x000000ffff147224 */ /* 0x000fe400078e00ff */
[----:B------:R-:W-:-:S08]  /*1770*/  IMAD.MOV.U32 R83, RZ, RZ, RZ ;  /* 0x000000ffff537224 */ /* 0x000fd000078e00ff */
[----:B------:R-:W-:Y:S05]  /*1780*/  @!P1 BRA `(.L_x_9923) ;  /* 0x000000dc00849947 */ /* 0x000fea0003800000 */
[----:B------:R-:W0:Y:S01]  /*1790*/  SHFL.IDX PT, R0, R154, RZ, 0x1f ;  /* 0x00001fff9a007589 */ /* 0x000e2200000e0000 */
[----:B------:R-:W-:-:S04]  /*17a0*/  UIADD3 UR6, UR37, 0x24300, URZ ;  /* 0x0002430025067890 */ /* 0x000fc8000fffe03f */
[----:B------:R-:W-:-:S06]  /*17b0*/  ULOP3.LUT UP0, URZ, UR6, 0x9f, URZ, 0xc0, !UPT ;  /* 0x0000009f063f7892 */ /* 0x000fcc000f80c03f */
[----:B------:R-:W-:Y:S02]  /*17c0*/  PLOP3.LUT P0, PT, PT, PT, UP0, 0x80, 0x0 ;  /* 0x000000000000781c */ /* 0x000fe40003f0f008 */
[----:B0-----:R-:W-:-:S13]  /*17d0*/  R2UR UR7, R0 ;  /* 0x00000000000772ca */ /* 0x001fda00000e0000 */
        /* <DEDUP_REMOVED lines=28> */
.L_x_9924:
        /* <DEDUP_REMOVED lines=11> */
.L_x_10053:
[----:B------:R-:W-:Y:S05]  /*1a50*/  @!P0 BRA `(.L_x_9926) ;  /* 0x0000000000048947 */ /* 0x000fea0003800000 */
[----:B------:R-:W-:Y:S01]  /*1a60*/  BPT.TRAP 0x1 ;  /* 0x000000040000795c */ /* 0x000fe20000300000 */
.L_x_9926:
[----:B0-----:R-:W-:Y:S02]  /*1a70*/  IMAD.U32 R0, RZ, RZ, UR36 ;  /* 0x00000024ff007e24 */ /* 0x001fe4000f8e00ff */
[----:B------:R-:W-:-:S03]  /*1a80*/  IMAD.U32 R3, RZ, RZ, UR60 ;  /* 0x0000003cff037e24 */ /* 0x000fc6000f8e00ff */
[----:B------:R-:W-:Y:S02]  /*1a90*/  LEA R0, R0, UR37, 0x3 ;  /* 0x0000002500007c11 */ /* 0x000fe4000f8e18ff */
[----:B------:R-:W-:-:S04]  /*1aa0*/  SHF.L.U32 R3, R3, 0x1f, RZ ;  /* 0x0000001f03037819 */ /* 0x000fc800000006ff */
[----:B------:R0:W1:Y:S01]  /*1ab0*/  SYNCS.PHASECHK.TRANS64.TRYWAIT P2, [R0+URZ+0x31c30], R3 ;  /* 0x031c3003000075a7 */ /* 0x000062000804017f */
[----:B------:R-:W-:Y:S05]  /*1ac0*/  @!P0 BRA `(.L_x_9927) ;  /* 0x0000000000048947 */ /* 0x000fea0003800000 */
[----:B------:R-:W-:Y:S01]  /*1ad0*/  BPT.TRAP 0x1 ;  /* 0x000000040000795c */ /* 0x000fe20000300000 */
.L_x_9927:
[----:B------:R-:W2:Y:S01]  /*1ae0*/  S2R R4, SR_TID.X ;  /* 0x0000000000047919 */ /* 0x000ea20000002100 */
[----:B------:R-:W-:Y:S01]  /*1af0*/  IMAD.MOV.U32 R71, RZ, RZ, RZ ;  /* 0x000000ffff477224 */ /* 0x000fe200078e00ff */
[----:B--2---:R-:W-:Y:S01]  /*1b00*/  LOP3.LUT P1, RZ, R4, 0x7f, RZ, 0xc0, !PT ;  /* 0x0000007f04ff7812 */ /* 0x004fe2000782c0ff */
[----:B-1----:R-:W-:-:S12]  /*1b10*/  @P2 BRA `(.L_x_9928) ;  /* 0x0000000000082947 */ /* 0x002fd80003800000 */
[----:B------:R-:W1:Y:S02]  /*1b20*/  SYNCS.PHASECHK.TRANS64.TRYWAIT P2, [R0+URZ+0x31c30], R3 ;  /* 0x031c3003000075a7 */ /* 0x000e64000804017f */
[----:B-1----:R-:W-:Y:S05]  /*1b30*/  @!P2 BRA `(.L_x_9929) ;  /* 0x000001400078a947 */ /* 0x002fea0003800000 */
.L_x_9928:
[----:B------:R-:W-:Y:S05]  /*1b40*/  WARPSYNC.ALL ;  /* 0x0000000000007948 */ /* 0x000fea0003800000 */
[----:B------:R-:W-:Y:S01]  /*1b50*/  UIADD3 UR4, UR37, 0x16a00, URZ ;  /* 0x00016a0025047890 */ /* 0x000fe2000fffe03f */
[----:B------:R-:W-:Y:S01]  /*1b60*/  WARPGROUP.ARRIVE ;  /* 0x00000000000079c5 */ /* 0x000fe20000000000 */
[----:B------:R-:W-:Y:S01]  /*1b70*/  ULOP3.LUT UR5, UR39, 0x10000, URZ, 0xfc, !UPT ;  /* 0x0001000027057892 */ /* 0x000fe2000f8efc3f */
[----:B------:R-:W-:Y:S01]  /*1b80*/  R2UR UR57, R19 ;  /* 0x00000000133972ca */ /* 0x000fe200000e0000 */
[----:B------:R-:W-:Y:S01]  /*1b90*/  USHF.R.U32.HI UR4, URZ, 0x4, UR4 ;  /* 0x000000043f047899 */ /* 0x000fe20008011604 */
[----:B------:R-:W-:Y:S01]  /*1ba0*/  R2UR UR58, R18 ;  /* 0x00000000123a72ca */ /* 0x000fe200000e0000 */
[----:B------:R-:W-:Y:S01]  /*1bb0*/  UMOV UR29, 0x80000020 ;  /* 0x80000020001d7882 */ /* 0x000fe20000000000 */
[----:B------:R-:W-:Y:S01]  /*1bc0*/  UMOV UR31, 0x80000020 ;  /* 0x80000020001f7882 */ /* 0x000fe20000000000 */
[----:B------:R-:W-:Y:S01]  /*1bd0*/  ULOP3.LUT UR4, UR4, 0x3fff, URZ, 0xc0, !UPT ;  /* 0x00003fff04047892 */ /* 0x000fe2000f8ec03f */
[----:B------:R-:W-:Y:S01]  /*1be0*/  R2UR UR56, R17 ;  /* 0x00000000113872ca */ /* 0x000fe200000e0000 */
[----:B------:R-:W-:Y:S01]  /*1bf0*/  UMOV UR28, UR5 ;  /* 0x00000005001c7c82 */ /* 0x000fe20008000000 */
[----:B------:R-:W-:Y:S01]  /*1c00*/  UMOV UR9, UR29 ;  /* 0x0000001d00097c82 */ /* 0x000fe20008000000 */
[----:B------:R-:W-:Y:S01]  /*1c10*/  ULOP3.LUT UR6, UR4, 0x10000, URZ, 0xfc, !UPT ;  /* 0x0001000004067892 */ /* 0x000fe2000f8efc3f */
[----:B01----:R-:W-:Y:S01]  /*1c20*/  @!P1 VIADD R0, R0, 0x31c40 ;  /* 0x00031c4000009836 */ /* 0x003fe20000000000 */
[----:B------:R-:W-:Y:S01]  /*1c30*/  UMOV UR8, UR28 ;  /* 0x0000001c00087c82 */ /* 0x000fe20008000000 */
[----:B------:R-:W-:Y:S01]  /*1c40*/  UMOV UR11, 0x80000020 ;  /* 0x80000020000b7882 */ /* 0x000fe20000000000 */
[----:B------:R-:W-:Y:S01]  /*1c50*/  UIMAD UR4, UR36, 0x6c0, UR6 ;  /* 0x000006c0240478a4 */ /* 0x000fe2000f8e0206 */
[----:B------:R-:W-:Y:S01]  /*1c60*/  UMOV UR12, UR28 ;  /* 0x0000001c000c7c82 */ /* 0x000fe20008000000 */
[----:B------:R-:W-:-:S02]  /*1c70*/  UMOV UR13, UR29 ;  /* 0x0000001d000d7c82 */ /* 0x000fc40008000000 */
[----:B------:R-:W-:Y:S02]  /*1c80*/  UIADD3 UR10, UR4, 0x40, URZ ;  /* 0x00000040040a7890 */ /* 0x000fe4000fffe03f */
[----:B------:R-:W-:Y:S02]  /*1c90*/  UIADD3 UR14, UR4, 0x80, URZ ;  /* 0x00000080040e7890 */ /* 0x000fe4000fffe03f */
[----:B------:R-:W-:Y:S01]  /*1ca0*/  UMOV UR30, UR4 ;  /* 0x00000004001e7c82 */ /* 0x000fe20008000000 */
[----:B------:R-:W-:Y:S01]  /*1cb0*/  UMOV UR15, 0x80000020 ;  /* 0x80000020000f7882 */ /* 0x000fe20000000000 */
[----:B------:R-:W-:Y:S01]  /*1cc0*/  HGMMA.64x16x16.F32 R96, gdesc[UR28], RZ, !UPT, gsb0 ;  /* 0x002000001c6079f0 */ /* 0x000fe2000c0008ff */
        /* <DEDUP_REMOVED lines=57> */
[----:B------:R-:W-:Y:S03]  /*2060*/  HGMMA.64x16x16.F32 R40, gdesc[UR28], RZ, !UPT, gsb0 ;  /* 0x002000001c2879f0 */ /* 0x000fe6000c0008ff */
        /* <DEDUP_REMOVED lines=161> */
[----:B------:R-:W-:Y:S02]  /*2a80*/  UIMAD UR7, UR38, -0x90, UR57 ;  /* 0xffffff70260778a4 */ /* 0x000fe4000f8e0239 */
[----:B------:R-:W-:Y:S02]  /*2a90*/  UIADD3 UR38, UR38, -0x2, URZ ;  /* 0xfffffffe26267890 */ /* 0x000fe4000fffe03f */
[----:B------:R-:W-:-:S02]  /*2aa0*/  UIADD3 UR10, UR7, 0x90, URZ ;  /* 0x00000090070a7890 */ /* 0x000fc4000fffe03f */
[----:B------:R-:W-:Y:S01]  /*2ab0*/  UIADD3 UR7, -UR58, 0x91, UR7 ;  /* 0x000000913a077890 */ /* 0x000fe2000fffe107 */
        /* <DEDUP_REMOVED lines=148> */
[----:B------:R-:W-:Y:S02]  /*3400*/  IMAD.U32 R73, RZ, RZ, UR56 ;  /* 0x00000038ff497e24 */ /* 0x000fe4000f8e00ff */
[----:B------:R-:W-:Y:S01]  /*3410*/  FMUL.FTZ R15, R74, UR5 ;  /* 0x000000054a0f7c20 */ /* 0x000fe20008410000 */
[----:B------:R-:W-:Y:S01]  /*3420*/  HGMMA.64x16x16.F32 R56, gdesc[UR24], R56, gsb0 ;  /* 0x00200000183879f0 */ /* 0x000fe20008000838 */
[----:B------:R-:W-:Y:S01]  /*3430*/  UIADD3 UR26, UR4, 0x5c2, URZ ;  /* 0x000005c2041a7890 */ /* 0x000fe2000fffe03f */
[----:B------:R-:W-:Y:S01]  /*3440*/  IMAD.U32 R76, RZ, RZ, UR10 ;  /* 0x0000000aff4c7e24 */ /* 0x000fe2000f8e00ff */
[----:B------:R-:W-:Y:S01]  /*3450*/  UMOV UR27, 0x80000020 ;  /* 0x80000020001b7882 */ /* 0x000fe20000000000 */
[----:B------:R-:W-:-:S02]  /*3460*/  IMAD.U32 R78, RZ, RZ, UR7 ;  /* 0x00000007ff4e7e24 */ /* 0x000fc4000f8e00ff */
[----:B------:R-:W-:Y:S01]  /*3470*/  FMUL.FTZ R64, R79, UR5 ;  /* 0x000000054f407c20 */ /* 0x000fe20008410000 */
[----:B------:R-:W-:Y:S02]  /*3480*/  IMAD R73, R73, 0xc0, R144 ;  /* 0x000000c049497824 */ /* 0x000fe400078e0290 */
[----:B------:R-:W-:Y:S01]  /*3490*/  FMUL.FTZ R84, R72, UR5 ;  /* 0x0000000548547c20 */ /* 0x000fe20008410000 */
[----:B------:R-:W-:Y:S02]  /*34a0*/  IMAD R76, R23, -0x2, R76 ;  /* 0xfffffffe174c7824 */ /* 0x000fe400078e024c */
[----:B------:R-:W-:Y:S01]  /*34b0*/  FMUL.FTZ R90, R77, UR5 ;  /* 0x000000054d5a7c20 */ /* 0x000fe20008410000 */
[----:B------:R-:W-:Y:S02]  /*34c0*/  IMAD R78, R23, -0x2, R78 ;  /* 0xfffffffe174e7824 */ /* 0x000fe400078e024e */
[----:B------:R-:W-:Y:S01]  /*34d0*/  FMUL.FTZ R20, R75, UR5 ;  /* 0x000000054b147c20 */ /* 0x000fe20008410000 */
[----:B------:R-:W-:Y:S02]  /*34e0*/  MUFU.TANH R86, R86 ;  /* 0x0000005600567308 */ /* 0x000fe40000002400 */
[----:B------:R-:W-:-:S02]  /*34f0*/  VIADDMNMX R74, R73, R78, R76, PT ;  /* 0x0000004e494a7246 */ /* 0x000fc4000380014c */
[----:B------:R-:W-:Y:S02]  /*3500*/  IADD3 R73, R78, 0x8, R73 ;  /* 0x000000084e497810 */ /* 0x000fe40007ffe049 */
[C---:B------:R-:W-:Y:S02]  /*3510*/  ISETP.GT.AND P3, PT, R74.reuse, RZ, PT ;  /* 0x000000ff4a00720c */ /* 0x040fe40003f64270 */
[----:B------:R-:W5:Y:S01]  /*3520*/  MUFU.TANH R84, R84 ;  /* 0x0000005400547308 */ /* 0x000f620000002400 */
[C---:B------:R-:W-:Y:S02]  /*3530*/  ISETP.GT.AND P2, PT, R74.reuse, 0x1, PT ;  /* 0x000000014a00780c */ /* 0x040fe40003f44270 */
[----:B------:R-:W-:Y:S02]  /*3540*/  ISETP.GT.AND P5, PT, R74, 0x8, PT ;  /* 0x000000084a00780c */ /* 0x000fe40003fa4270 */
[----:B0-----:R-:W-:Y:S02]  /*3550*/  FSEL R79, R65, -INF , P3 ;  /* 0xff800000414f7808 */ /* 0x001fe40001800000 */
[----:B-1----:R-:W-:Y:S01]  /*3560*/  FSEL R91, R66, -INF , P2 ;  /* 0xff800000425b7808 */ /* 0x002fe20001000000 */
[----:B------:R-:W0:Y:S01]  /*3570*/  MUFU.TANH R92, R92 ;  /* 0x0000005c005c7308 */ /* 0x000e220000002400 */
[----:B------:R-:W-:-:S02]  /*3580*/  ISETP.GT.AND P6, PT, R74, 0x9, PT ;  /* 0x000000094a00780c */ /* 0x000fc40003fc4270 */
[----:B--2---:R-:W-:Y:S02]  /*3590*/  FSEL R93, R67, -INF , P5 ;  /* 0xff800000435d7808 */ /* 0x004fe40002800000 */
[----:B------:R-:W-:Y:S02]  /*35a0*/  ISETP.GT.AND P4, PT, R74, 0x10, PT ;  /* 0x000000104a00780c */ /* 0x000fe40003f84270 */
[----:B---3--:R-:W-:Y:S01]  /*35b0*/  FSEL R97, R68, -INF , P6 ;  /* 0xff80000044617808 */ /* 0x008fe20003000000 */
[----:B------:R-:W1:Y:S01]  /*35c0*/  MUFU.TANH R90, R90 ;  /* 0x0000005a005a7308 */ /* 0x000e620000002400 */
[C---:B------:R-:W-:Y:S02]  /*35d0*/  ISETP.GT.AND P3, PT, R74.reuse, 0x11, PT ;  /* 0x000000114a00780c */ /* 0x040fe40003f64270 */
[----:B----4-:R-:W-:Y:S02]  /*35e0*/  FSEL R95, R69, -INF , P4 ;  /* 0xff800000455f7808 */ /* 0x010fe40002000000 */
[----:B------:R-:W-:-:S02]  /*35f0*/  ISETP.GT.AND P2, PT, R74, 0x18, PT ;  /* 0x000000184a00780c */ /* 0x000fc40003f44270 */
[----:B-----5:R-:W-:Y:S01]  /*3600*/  FSEL R87, R70, -INF , P3 ;  /* 0xff80000046577808 */ /* 0x020fe20001800000 */
[----:B------:R-:W-:Y:S01]  /*3610*/  MUFU.TANH R12, R12 ;  /* 0x0000000c000c7308 */ /* 0x000fe20000002400 */
[----:B------:R-:W-:Y:S02]  /*3620*/  ISETP.GT.AND P5, PT, R74, 0x19, PT ;  /* 0x000000194a00780c */ /* 0x000fe40003fa4270 */
[----:B------:R-:W-:Y:S02]  /*3630*/  FSEL R85, R88, -INF , P2 ;  /* 0xff80000058557808 */ /* 0x000fe40001000000 */
[----:B------:R-:W-:Y:S02]  /*3640*/  ISETP.GT.AND P4, PT, R74, 0x20, PT ;  /* 0x000000204a00780c */ /* 0x000fe40003f84270 */
[----:B------:R-:W-:Y:S01]  /*3650*/  FSEL R77, R89, -INF , P5 ;  /* 0xff800000594d7808 */ /* 0x000fe20002800000 */
[----:B------:R-:W-:Y:S02]  /*3660*/  WARPGROUP.DEPBAR.LE gsb0, 0x0 ;  /* 0x00008000000079c5 */ /* 0x000fe40000010000 */
[----:B------:R-:W-:Y:S01]  /*3670*/  WARPGROUP.ARRIVE ;  /* 0x00000000000079c5 */ /* 0x000fe20000000000 */
[----:B------:R-:W-:Y:S01]  /*3680*/  FMUL.FTZ R96, R56, UR5 ;  /* 0x0000000538607c20 */ /* 0x000fe20008410000 */
[----:B------:R-:W-:Y:S01]  /*3690*/  FMUL.FTZ R56, R58, UR5 ;  /* 0x000000053a387c20 */ /* 0x000fe20008410000 */
[----:B------:R-:W-:Y:S01]  /*36a0*/  FMUL.FTZ R58, R62, UR5 ;  /* 0x000000053e3a7c20 */ /* 0x000fe20008410000 */
[----:B------:R-:W-:Y:S01]  /*36b0*/  ISETP.GT.AND P3, PT, R74, 0x21, PT ;  /* 0x000000214a00780c */ /* 0x000fe20003f64270 */
[----:B------:R-:W-:Y:S01]  /*36c0*/  FMUL.FTZ R98, R61, UR5 ;  /* 0x000000053d627c20 */ /* 0x000fe20008410000 */
[----:B------:R-:W-:Y:S01]  /*36d0*/  HGMMA.64x16x16.F32 R48, gdesc[UR24], R48, gsb0 ;  /* 0x00200000183079f0 */ /* 0x000fe20008000830 */
[----:B------:R-:W-:Y:S01]  /*36e0*/  UIADD3 UR26, UR4, 0x602, URZ ;  /* 0x00000602041a7890 */ /* 0x000fe2000fffe03f */
[----:B------:R-:W-:Y:S01]  /*36f0*/  FSEL R75, R80, -INF , P4 ;  /* 0xff800000504b7808 */ /* 0x000fe20002000000 */
[----:B------:R-:W-:Y:S01]  /*3700*/  UMOV UR27, 0x80000020 ;  /* 0x80000020001b7882 */ /* 0x000fe20000000000 */
[C---:B------:R-:W-:Y:S01]  /*3710*/  ISETP.GT.AND P2, PT, R74.reuse, 0x28, PT ;  /* 0x000000284a00780c */ /* 0x040fe20003f44270 */
[----:B------:R-:W-:Y:S01]  /*3720*/  FMUL.FTZ R94, R57, UR5 ;  /* 0x00000005395e7c20 */ /* 0x000fe20008410000 */
[----:B------:R-:W-:Y:S01]  /*3730*/  FSEL R72, R81, -INF , P3 ;  /* 0xff80000051487808 */ /* 0x000fe20001800000 */
[----:B------:R-:W-:Y:S01]  /*3740*/  FMUL.FTZ R57, R59, UR5 ;  /* 0x000000053b397c20 */ /* 0x000fe20008410000 */
[----:B------:R-:W-:Y:S01]  /*3750*/  ISETP.GT.AND P5, PT, R74, 0x29, PT ;  /* 0x000000294a00780c */ /* 0x000fe20003fa4270 */
[----:B------:R-:W-:Y:S01]  /*3760*/  FMUL.FTZ R59, R63, UR5 ;  /* 0x000000053f3b7c20 */ /* 0x000fe20008410000 */
[----:B------:R-:W-:Y:S01]  /*3770*/  FSEL R70, R82, -INF , P2 ;  /* 0xff80000052467808 */ /* 0x000fe20001000000 */
[----:B------:R-:W2:Y:S01]  /*3780*/  MUFU.TANH R96, R96 ;  /* 0x0000006000607308 */ /* 0x000ea20000002400 */
[----:B------:R-:W-:Y:S01]  /*3790*/  ISETP.GT.AND P4, PT, R74, 0x30, PT ;  /* 0x000000304a00780c */ /* 0x000fe20003f84270 */
[----:B------:R-:W-:Y:S01]  /*37a0*/  FMUL.FTZ R60, R60, UR5 ;  /* 0x000000053c3c7c20 */ /* 0x000fe20008410000 */
[----:B------:R-:W-:-:S02]  /*37b0*/  FSEL R63, R83, -INF , P5 ;  /* 0xff800000533f7808 */ /* 0x000fc40002800000 */
[----:B------:R-:W-:Y:S02]  /*37c0*/  ISETP.GT.AND P2, PT, R74, 0x31, PT ;  /* 0x000000314a00780c */ /* 0x000fe40003f44270 */
[----:B------:R-:W-:Y:S01]  /*37d0*/  FSEL R66, R84, -INF , P4 ;  /* 0xff80000054427808 */ /* 0x000fe20002000000 */
[----:B------:R-:W3:Y:S01]  /*37e0*/  MUFU.TANH R94, R94 ;  /* 0x0000005e005e7308 */ /* 0x000ee20000002400 */
[----:B------:R-:W-:Y:S02]  /*37f0*/  ISETP.GT.AND P3, PT, R74, 0x38, PT ;  /* 0x000000384a00780c */ /* 0x000fe40003f64270 */
[----:B------:R-:W-:Y:S02]  /*3800*/  FSEL R67, R86, -INF , P2 ;  /* 0xff80000056437808 */ /* 0x000fe40001000000 */
[----:B------:R-:W-:Y:S02]  /*3810*/  ISETP.GT.AND P2, PT, R74, 0x39, PT ;  /* 0x000000394a00780c */ /* 0x000fe40003f44270 */
[----:B0-----:R-:W-:Y:S01]  /*3820*/  FSEL R69, R92, -INF , P3 ;  /* 0xff8000005c457808 */ /* 0x001fe20001800000 */
[----:B------:R-:W0:Y:S01]  /*3830*/  MUFU.TANH R60, R60 ;  /* 0x0000003c003c7308 */ /* 0x000e220000002400 */
[----:B------:R-:W-:-:S02]  /*3840*/  ISETP.GT.AND P3, PT, R74, 0x40, PT ;  /* 0x000000404a00780c */ /* 0x000fc40003f64270 */
[----:B-1----:R-:W-:Y:S02]  /*3850*/  FSEL R68, R90, -INF , P2 ;  /* 0xff8000005a447808 */ /* 0x002fe40001000000 */
[----:B------:R-:W-:Y:S02]  /*3860*/  ISETP.GT.AND P2, PT, R74, 0x41, PT ;  /* 0x000000414a00780c */ /* 0x000fe40003f44270 */
[----:B--2---:R-:W-:Y:S01]  /*3870*/  FSEL R65, R96, -INF , P3 ;  /* 0xff80000060417808 */ /* 0x004fe20001800000 */
[----:B------:R-:W-:Y:S01]  /*3880*/  MUFU.TANH R98, R98 ;  /* 0x0000006200627308 */ /* 0x000fe20000002400 */
[----:B------:R-:W-:Y:S02]  /*3890*/  ISETP.GT.AND P3, PT, R74, 0x48, PT ;  /* 0x000000484a00780c */ /* 0x000fe40003f64270 */
[----:B------:R-:W-:-:S04]  /*38a0*/  VIMNMX R78, R76, R73, PT ;  /* 0x000000494c4e7248 */ /* 0x000fc80003fe0100 */
[----:B------:R-:W-:Y:S01]  /*38b0*/  ISETP.GT.AND P4, PT, R78, 0x8, PT ;  /* 0x000000084e00780c */ /* 0x000fe20003f84270 */
[----:B------:R-:W-:Y:S03]  /*38c0*/  MUFU.TANH R13, R13 ;  /* 0x0000000d000d7308 */ /* 0x000fe60000002400 */
[----:B------:R-:W-:-:S05]  /*38d0*/  FSEL R5, R5, -INF , P4 ;  /* 0xff80000005057808 */ /* 0x000fca0002000000 */
[----:B------:R-:W-:Y:S01]  /*38e0*/  MUFU.TANH R14, R14 ;  /* 0x0000000e000e7308 */ /* 0x000fe20000002400 */
[----:B------:R-:W-:Y:S02]  /*38f0*/  WARPGROUP.DEPBAR.LE gsb0, 0x0 ;  /* 0x00008000000079c5 */ /* 0x000fe40000010000 */
[----:B------:R-:W-:Y:S01]  /*3900*/  WARPGROUP.ARRIVE ;  /* 0x00000000000079c5 */ /* 0x000fe20000000000 */
[----:B------:R-:W-:Y:S01]  /*3910*/  FMUL.FTZ R99, R48, UR5 ;  /* 0x0000000530637c20 */ /* 0x000fe20008410000 */
[----:B------:R-:W-:Y:S01]  /*3920*/  FMUL.FTZ R48, R50, UR5 ;  /* 0x0000000532307c20 */ /* 0x000fe20008410000 */
[----:B------:R-:W-:Y:S01]  /*3930*/  FMNMX.FTZ R50, R79, R91, !PT ;  /* 0x0000005b4f327209 */ /* 0x000fe20007810000 */
[----:B------:R-:W-:Y:S01]  /*3940*/  FMUL.FTZ R52, R52, UR5 ;  /* 0x0000000534347c20 */ /* 0x000fe20008410000 */
[----:B------:R-:W-:Y:S01]  /*3950*/  FMUL.FTZ R100, R49, UR5 ;  /* 0x0000000531647c20 */ /* 0x000fe20008410000 */
[----:B------:R-:W-:Y:S01]  /*3960*/  HGMMA.64x16x16.F32 R40, gdesc[UR24], R40, gsb0 ;  /* 0x00200000182879f0 */ /* 0x000fe20008000828 */
[----:B------:R-:W-:Y:S01]  /*3970*/  UIADD3 UR26, UR4, 0x642, URZ ;  /* 0x00000642041a7890 */ /* 0x000fe2000fffe03f */
[----:B------:R-:W-:Y:S01]  /*3980*/  FMNMX.FTZ R50, R93, R50, !PT ;  /* 0x000000325d327209 */ /* 0x000fe20007810000 */
[----:B------:R-:W-:Y:S01]  /*3990*/  UMOV UR27, 0x80000020 ;  /* 0x80000020001b7882 */ /* 0x000fe20000000000 */
[----:B------:R-:W-:Y:S01]  /*39a0*/  FMUL.FTZ R49, R51, UR5 ;  /* 0x0000000533317c20 */ /* 0x000fe20008410000 */
[----:B------:R-:W-:Y:S01]  /*39b0*/  FMUL.FTZ R53, R53, UR5 ;  /* 0x0000000535357c20 */ /* 0x000fe20008410000 */
[----:B------:R-:W-:Y:S01]  /*39c0*/  FMNMX.FTZ R50, R97, R50, !PT ;  /* 0x0000003261327209 */ /* 0x000fe20007810000 */
[----:B------:R1:W-:Y:S01]  /*39d0*/  MUFU.TANH R51, R52 ;  /* 0x0000003400337308 */ /* 0x0003e20000002400 */
[----:B------:R-:W-:-:S02]  /*39e0*/  ULDC UR4, c[0x0][0x988] ;  /* 0x0002620000047ab9 */ /* 0x000fc40000000800 */
[----:B------:R-:W-:-:S04]  /*39f0*/  FMNMX.FTZ R50, R95, R50, !PT ;  /* 0x000000325f327209 */ /* 0x000fc80007810000 */
[----:B------:R-:W-:Y:S01]  /*3a00*/  FMNMX.FTZ R62, R87, R50, !PT ;  /* 0x00000032573e7209 */ /* 0x000fe20007810000 */
[----:B------:R-:W2:Y:S03]  /*3a10*/  MUFU.TANH R99, R99 ;  /* 0x0000006300637308 */ /* 0x000ea60000002400 */
[----:B------:R-:W-:-:S04]  /*3a20*/  FMNMX.FTZ R62, R85, R62, !PT ;  /* 0x0000003e553e7209 */ /* 0x000fc80007810000 */
[----:B------:R-:W-:Y:S01]  /*3a30*/  FMNMX.FTZ R62, R77, R62, !PT ;  /* 0x0000003e4d3e7209 */ /* 0x000fe20007810000 */
[----:B------:R4:W-:Y:S03]  /*3a40*/  MUFU.TANH R50, R53 ;  /* 0x0000003500327308 */ /* 0x0009e60000002400 */
[----:B------:R-:W-:Y:S02]  /*3a50*/  FMNMX.FTZ R61, R75, R62, !PT ;  /* 0x0000003e4b3d7209 */ /* 0x000fe40007810000 */
[----:B---3--:R-:W-:Y:S02]  /*3a60*/  FSEL R62, R94, -INF , P2 ;  /* 0xff8000005e3e7808 */ /* 0x008fe40001000000 */
[----:B------:R-:W-:Y:S01]  /*3a70*/  FMNMX.FTZ R61, R72, R61, !PT ;  /* 0x0000003d483d7209 */ /* 0x000fe20007810000 */
[----:B------:R-:W3:Y:S01]  /*3a80*/  MUFU.TANH R100, R100 ;  /* 0x0000006400647308 */ /* 0x000ee20000002400 */
[----:B------:R-:W-:-:S02]  /*3a90*/  ISETP.GT.AND P2, PT, R74, 0x49, PT ;  /* 0x000000494a00780c */ /* 0x000fc40003f44270 */
[----:B-1----:R-:W-:Y:S02]  /*3aa0*/  FMNMX.FTZ R52, R70, R61, !PT ;  /* 0x0000003d46347209 */ /* 0x002fe40007810000 */
[----:B0-----:R-:W-:Y:S02]  /*3ab0*/  FSEL R61, R60, -INF , P3 ;  /* 0xff8000003c3d7808 */ /* 0x001fe40001800000 */
[----:B----4-:R-:W-:Y:S01]  /*3ac0*/  FMNMX.FTZ R53, R63, R52, !PT ;  /* 0x000000343f357209 */ /* 0x010fe20007810000 */
[----:B------:R-:W-:Y:S01]  /*3ad0*/  MUFU.TANH R15, R15 ;  /* 0x0000000f000f7308 */ /* 0x000fe20000002400 */
[----:B------:R-:W-:Y:S02]  /*3ae0*/  ISETP.GT.AND P3, PT, R74, 0x50, PT ;  /* 0x000000504a00780c */ /* 0x000fe40003f64270 */
[----:B------:R-:W-:Y:S02]  /*3af0*/  FMNMX.FTZ R52, R66, R53, !PT ;  /* 0x0000003542347209 */ /* 0x000fe40007810000 */
[----:B--2---:R-:W-:-:S02]  /*3b00*/  FSEL R60, R99, -INF , P3 ;  /* 0xff800000633c7808 */ /* 0x004fc40001800000 */
[----:B------:R-:W-:Y:S01]  /*3b10*/  FMNMX.FTZ R52, R67, R52, !PT ;  /* 0x0000003443347209 */ /* 0x000fe20007810000 */
[----:B------:R-:W-:Y:S01]  /*3b20*/  MUFU.TANH R20, R20 ;  /* 0x0000001400147308 */ /* 0x000fe20000002400 */
[----:B------:R-:W-:Y:S02]  /*3b30*/  ISETP.GT.AND P3, PT, R74, 0x58, PT ;  /* 0x000000584a00780c */ /* 0x000fe40003f64270 */
[----:B------:R-:W-:Y:S01]  /*3b40*/  FMNMX.FTZ R53, R69, R52, !PT ;  /* 0x0000003445357209 */ /* 0x000fe20007810000 */
        /* <DEDUP_REMOVED lines=8> */
[----:B------:R-:W-:Y:S01]  /*3bd0*/  FSEL R51, R51, -INF , P3 ;  /* 0xff80000033337808 */ /* 0x000fe20001800000 */
[----:B------:R-:W-:Y:S01]  /*3be0*/  FMUL.FTZ R86, R47, UR5 ;  /* 0x000000052f567c20 */ /* 0x000fe20008410000 */
[----:B------:R-:W-:-:S04]  /*3bf0*/  ISETP.GT.AND P3, PT, R74, 0x60, PT ;  /* 0x000000604a00780c */ /* 0x000fc80003f64270 */
[----:B------:R-:W1:Y:S01]  /*3c00*/  MUFU.TANH R40, R40 ;  /* 0x0000002800287308 */ /* 0x000e620000002400 */
[----:B0-----:R-:W-:-:S04]  /*3c10*/  FMNMX.FTZ R44, R68, R53, !PT ;  /* 0x00000035442c7209 */ /* 0x001fc80007810000 */
[----:B------:R-:W-:-:S03]  /*3c20*/  FMNMX.FTZ R53, R65, R44, !PT ;  /* 0x0000002c41357209 */ /* 0x000fc60007810000 */
[----:B------:R0:W-:Y:S01]  /*3c30*/  MUFU.TANH R81, R45 ;  /* 0x0000002d00517308 */ /* 0x0001e20000002400 */
[----:B------:R-:W-:Y:S02]  /*3c40*/  FMNMX.FTZ R44, R62, R53, !PT ;  /* 0x000000353e2c7209 */ /* 0x000fe40007810000 */
[----:B------:R-:W-:Y:S02]  /*3c50*/  FSEL R53, R98, -INF , P2 ;  /* 0xff80000062357808 */ /* 0x000fe40001000000 */
[----:B------:R-:W-:Y:S02]  /*3c60*/  FMNMX.FTZ R44, R61, R44, !PT ;  /* 0x0000002c3d2c7209 */ /* 0x000fe40007810000 */
[----:B------:R-:W-:Y:S01]  /*3c70*/  ISETP.GT.AND P2, PT, R74, 0x51, PT ;  /* 0x000000514a00780c */ /* 0x000fe20003f44270 */
[----:B------:R-:W2:Y:S01]  /*3c80*/  MUFU.TANH R41, R41 ;  /* 0x0000002900297308 */ /* 0x000ea20000002400 */
[----:B0-----:R-:W-:Y:S02]  /*3c90*/  FMNMX.FTZ R45, R53, R44, !PT ;  /* 0x0000002c352d7209 */ /* 0x001fe40007810000 */
[----:B---3--:R-:W-:-:S02]  /*3ca0*/  FSEL R52, R100, -INF , P2 ;  /* 0xff80000064347808 */ /* 0x008fc40001000000 */
[----:B------:R-:W-:Y:S02]  /*3cb0*/  FMNMX.FTZ R45, R60, R45, !PT ;  /* 0x0000002d3c2d7209 */ /* 0x000fe40007810000 */
[----:B------:R-:W-:Y:S01]  /*3cc0*/  ISETP.GT.AND P2, PT, R74, 0x59, PT ;  /* 0x000000594a00780c */ /* 0x000fe20003f44270 */
[----:B------:R-:W-:Y:S01]  /*3cd0*/  MUFU.TANH R21, R21 ;  /* 0x0000001500157308 */ /* 0x000fe20000002400 */
[----:B------:R-:W-:Y:S02]  /*3ce0*/  FMNMX.FTZ R44, R52, R45, !PT ;  /* 0x0000002d342c7209 */ /* 0x000fe40007810000 */
[----:B------:R-:W-:Y:S02]  /*3cf0*/  FSEL R50, R50, -INF , P2 ;  /* 0xff80000032327808 */ /* 0x000fe40001000000 */
[----:B------:R-:W-:Y:S02]  /*3d00*/  FMNMX.FTZ R83, R51, R44, !PT ;  /* 0x0000002c33537209 */ /* 0x000fe40007810000 */
[----:B-1----:R-:W-:Y:S01]  /*3d10*/  FSEL R45, R40, -INF , P3 ;  /* 0xff800000282d7808 */ /* 0x002fe20001800000 */
[----:B------:R-:W-:Y:S01]  /*3d20*/  MUFU.TANH R64, R64 ;  /* 0x0000004000407308 */ /* 0x000fe20000002400 */
[----:B------:R-:W-:-:S02]  /*3d30*/  ISETP.GT.AND P2, PT, R74, 0x61, PT ;  /* 0x000000614a00780c */ /* 0x000fc40003f44270 */
[----:B------:R-:W-:Y:S02]  /*3d40*/  FMNMX.FTZ R40, R50, R83, !PT ;  /* 0x0000005332287209 */ /* 0x000fe40007810000 */
[C---:B------:R-:W-:Y:S02]  /*3d50*/  ISETP.GT.AND P3, PT, R74.reuse, 0x68, PT ;  /* 0x000000684a00780c */ /* 0x040fe40003f64270 */
[----:B--2---:R-:W-:Y:S01]  /*3d60*/  FSEL R44, R41, -INF , P2 ;  /* 0xff800000292c7808 */ /* 0x004fe20001000000 */
[----:B------:R-:W-:Y:S01]  /*3d70*/  MUFU.TANH R56, R56 ;  /* 0x0000003800387308 */ /* 0x000fe20000002400 */
[----:B------:R-:W-:Y:S02]  /*3d80*/  FMNMX.FTZ R83, R45, R40, !PT ;  /* 0x000000282d537209 */ /* 0x000fe40007810000 */
[----:B------:R-:W-:Y:S01]  /*3d90*/  ISETP.GT.AND P2, PT, R74, 0x69, PT ;  /* 0x000000694a00780c */ /* 0x000fe20003f44270 */
[----:B------:R-:W-:Y:S02]  /*3da0*/  WARPGROUP.DEPBAR.LE gsb0, 0x0 ;  /* 0x00008000000079c5 */ /* 0x000fe40000010000 */
[----:B------:R-:W-:Y:S01]  /*3db0*/  WARPGROUP.ARRIVE ;  /* 0x00000000000079c5 */ /* 0x000fe20000000000 */
[----:B------:R-:W-:Y:S01]  /*3dc0*/  FMUL.FTZ R32, R32, UR5 ;  /* 0x0000000520207c20 */ /* 0x000fe20008410000 */
[----:B------:R-:W-:Y:S01]  /*3dd0*/  FMUL.FTZ R33, R33, UR5 ;  /* 0x0000000521217c20 */ /* 0x000fe20008410000 */
[----:B------:R-:W-:Y:S01]  /*3de0*/  FMUL.FTZ R36, R36, UR5 ;  /* 0x0000000524247c20 */ /* 0x000fe20008410000 */
[----:B------:R-:W-:Y:S01]  /*3df0*/  FMUL.FTZ R37, R37, UR5 ;  /* 0x0000000525257c20 */ /* 0x000fe20008410000 */
[----:B------:R-:W-:Y:S01]  /*3e00*/  FSEL R41, R80, -INF , P3 ;  /* 0xff80000050297808 */ /* 0x000fe20001800000 */
[----:B------:R-:W-:Y:S01]  /*3e10*/  HGMMA.64x16x16.F32 R24, gdesc[UR32], R24, gsb0 ;  /* 0x00200000201879f0 */ /* 0x000fe20008000818 */
[----:B------:R-:W-:Y:S01]  /*3e20*/  MUFU.TANH R32, R32 ;  /* 0x0000002000207308 */ /* 0x000fe20000002400 */
[----:B------:R-:W-:Y:S01]  /*3e30*/  FMNMX.FTZ R80, R44, R83, !PT ;  /* 0x000000532c507209 */ /* 0x000fe20007810000 */
[----:B------:R-:W-:Y:S01]  /*3e40*/  FMUL.FTZ R88, R34, UR5 ;  /* 0x0000000522587c20 */ /* 0x000fe20008410000 */
[C---:B------:R-:W-:Y:S01]  /*3e50*/  ISETP.GT.AND P3, PT, R74.reuse, 0x70, PT ;  /* 0x000000704a00780c */ /* 0x040fe20003f64270 */
[----:B------:R-:W-:Y:S01]  /*3e60*/  FMUL.FTZ R90, R35, UR5 ;  /* 0x00000005235a7c20 */ /* 0x000fe20008410000 */
[----:B------:R-:W-:Y:S01]  /*3e70*/  FSEL R40, R81, -INF , P2 ;  /* 0xff80000051287808 */ /* 0x000fe20001000000 */
[----:B------:R-:W-:Y:S01]  /*3e80*/  FMUL.FTZ R92, R39, UR5 ;  /* 0x00000005275c7c20 */ /* 0x000fe20008410000 */
[----:B------:R-:W-:Y:S01]  /*3e90*/  FMNMX.FTZ R81, R41, R80, !PT ;  /* 0x0000005029517209 */ /* 0x000fe20007810000 */
[----:B------:R-:W0:Y:S01]  /*3ea0*/  MUFU.TANH R33, R33 ;  /* 0x0000002100217308 */ /* 0x000e220000002400 */
[----:B------:R-:W-:Y:S01]  /*3eb0*/  ISETP.GT.AND P2, PT, R74, 0x71, PT ;  /* 0x000000714a00780c */ /* 0x000fe20003f44270 */
[----:B------:R-:W-:-:S06]  /*3ec0*/  FMUL.FTZ R80, R54, UR5 ;  /* 0x0000000536507c20 */ /* 0x000fcc0008410000 */
[----:B------:R-:W1:Y:S08]  /*3ed0*/  MUFU.TANH R36, R36 ;  /* 0x0000002400247308 */ /* 0x000e700000002400 */
[----:B------:R2:W3:Y:S01]  /*3ee0*/  MUFU.TANH R82, R37 ;  /* 0x0000002500527308 */ /* 0x0004e20000002400 */
[----:B0-----:R-:W-:Y:S02]  /*3ef0*/  FSEL R33, R33, -INF , P2 ;  /* 0xff80000021217808 */ /* 0x001fe40001000000 */
[----:B------:R-:W-:-:S05]  /*3f00*/  ISETP.GT.AND P2, PT, R74, 0x79, PT ;  /* 0x000000794a00780c */ /* 0x000fca0003f44270 */
[----:B------:R-:W-:Y:S01]  /*3f10*/  MUFU.TANH R57, R57 ;  /* 0x0000003900397308 */ /* 0x000fe20000002400 */
[----:B--2---:R-:W-:Y:S02]  /*3f20*/  FSEL R37, R32, -INF , P3 ;  /* 0xff80000020257808 */ /* 0x004fe40001800000 */
[----:B------:R-:W-:Y:S02]  /*3f30*/  FMNMX.FTZ R32, R40, R81, !PT ;  /* 0x0000005128207209 */ /* 0x000fe40007810000 */
[----:B------:R-:W-:Y:S02]  /*3f40*/  ISETP.GT.AND P3, PT, R74, 0x78, PT ;  /* 0x000000784a00780c */ /* 0x000fe40003f64270 */
[----:B------:R-:W-:Y:S01]  /*3f50*/  FMNMX.FTZ R32, R37, R32, !PT ;  /* 0x0000002025207209 */ /* 0x000fe20007810000 */
[----:B------:R-:W-:Y:S01]  /*3f60*/  MUFU.TANH R58, R58 ;  /* 0x0000003a003a7308 */ /* 0x000fe20000002400 */
[----:B-1----:R-:W-:Y:S02]  /*3f70*/  FSEL R36, R36, -INF , P3 ;  /* 0xff80000024247808 */ /* 0x002fe40001800000 */
[----:B------:R-:W-:-:S05]  /*3f80*/  ISETP.GT.AND P3, PT, R74, 0x80, PT ;  /* 0x000000804a00780c */ /* 0x000fca0003f64270 */
[----:B------:R-:W-:Y:S01]  /*3f90*/  MUFU.TANH R59, R59 ;  /* 0x0000003b003b7308 */ /* 0x000fe20000002400 */
[----:B------:R-:W-:Y:S02]  /*3fa0*/  WARPGROUP.DEPBAR.LE gsb0, 0x0 ;  /* 0x00008000000079c5 */ /* 0x000fe40000010000 */
[----:B------:R-:W-:Y:S01]  /*3fb0*/  FMUL.FTZ R24, R24, UR5 ;  /* 0x0000000518187c20 */ /* 0x000fe20008410000 */
[----:B------:R-:W-:Y:S01]  /*3fc0*/  FMUL.FTZ R25, R25, UR5 ;  /* 0x0000000519197c20 */ /* 0x000fe20008410000 */
[----:B------:R-:W-:Y:S01]  /*3fd0*/  FMUL.FTZ R28, R28, UR5 ;  /* 0x000000051c1c7c20 */ /* 0x000fe20008410000 */
[----:B------:R-:W-:Y:S01]  /*3fe0*/  FMUL.FTZ R81, R29, UR5 ;  /* 0x000000051d517c20 */ /* 0x000fe20008410000 */
[----:B------:R-:W-:Y:S01]  /*3ff0*/  FMNMX.FTZ R29, R33, R32, !PT ;  /* 0x00000020211d7209 */ /* 0x000fe20007810000 */
[----:B------:R-:W-:Y:S01]  /*4000*/  MUFU.TANH R48, R48 ;  /* 0x0000003000307308 */ /* 0x000fe20000002400 */
[----:B---3--:R-:W-:Y:S01]  /*4010*/  FSEL R32, R82, -INF , P2 ;  /* 0xff80000052207808 */ /* 0x008fe20001000000 */
[----:B------:R-:W-:Y:S01]  /*4020*/  FMUL.FTZ R82, R42, UR5 ;  /* 0x000000052a527c20 */ /* 0x000fe20008410000 */
[----:B------:R-:W-:Y:S01]  /*4030*/  FMNMX.FTZ R89, R36, R29, !PT ;  /* 0x0000001d24597209 */ /* 0x000fe20007810000 */
[----:B------:R-:W-:Y:S01]  /*4040*/  FMUL.FTZ R47, R31, UR5 ;  /* 0x000000051f2f7c20 */ /* 0x000fe20008410000 */
[----:B------:R-:W-:-:S03]  /*4050*/  ISETP.GT.AND P2, PT, R74, 0x81, PT ;  /* 0x000000814a00780c */ /* 0x000fc60003f44270 */
[----:B------:R-:W0:Y:S08]  /*4060*/  MUFU.TANH R24, R24 ;  /* 0x0000001800187308 */ /* 0x000e300000002400 */
[----:B------:R-:W1:Y:S08]  /*4070*/  MUFU.TANH R25, R25 ;  /* 0x0000001900197308 */ /* 0x000e700000002400 */
[----:B------:R1:W2:Y:S01]  /*4080*/  MUFU.TANH R83, R28 ;  /* 0x0000001c00537308 */ /* 0x0002a20000002400 */
[----:B0-----:R-:W-:-:S02]  /*4090*/  FSEL R29, R24, -INF , P3 ;  /* 0xff800000181d7808 */ /* 0x001fc40001800000 */
[----:B------:R-:W-:Y:S02]  /*40a0*/  FMNMX.FTZ R24, R32, R89, !PT ;  /* 0x0000005920187209 */ /* 0x000fe40007810000 */
[C---:B------:R-:W-:Y:S02]  /*40b0*/  ISETP.GT.AND P3, PT, R74.reuse, 0x88, PT ;  /* 0x000000884a00780c */ /* 0x040fe40003f64270 */
[----:B------:R-:W-:Y:S01]  /*40c0*/  FMNMX.FTZ R89, R29, R24, !PT ;  /* 0x000000181d597209 */ /* 0x000fe20007810000 */
[----:B------:R0:W3:Y:S01]  /*40d0*/  MUFU.TANH R84, R81 ;  /* 0x0000005100547308 */ /* 0x0000e20000002400 */
[----:B-1----:R-:W-:Y:S02]  /*40e0*/  FSEL R28, R25, -INF , P2 ;  /* 0xff800000191c7808 */ /* 0x002fe40001000000 */
[----:B------:R-:W-:Y:S02]  /*40f0*/  ISETP.GT.AND P2, PT, R74, 0x89, PT ;  /* 0x000000894a00780c */ /* 0x000fe40003f44270 */
[----:B------:R-:W-:Y:S01]  /*4100*/  FMNMX.FTZ R54, R28, R89, !PT ;  /* 0x000000591c367209 */ /* 0x000fe20007810000 */
[----:B------:R-:W-:-:S02]  /*4110*/  FMUL.FTZ R89, R38, UR5 ;  /* 0x0000000526597c20 */ /* 0x000fc40008410000 */
[----:B------:R-:W1:Y:S01]  /*4120*/  MUFU.TANH R49, R49 ;  /* 0x0000003100317308 */ /* 0x000e620000002400 */
[----:B--2---:R-:W-:Y:S01]  /*4130*/  FSEL R25, R83, -INF , P3 ;  /* 0xff80000053197808 */ /* 0x004fe20001800000 */
[----:B0-----:R-:W-:Y:S01]  /*4140*/  FMUL.FTZ R81, R55, UR5 ;  /* 0x0000000537517c20 */ /* 0x001fe20008410000 */
[----:B------:R-:W-:Y:S01]  /*4150*/  ISETP.GT.AND P3, PT, R78, 0x1, PT ;  /* 0x000000014e00780c */ /* 0x000fe20003f64270 */
[----:B------:R-:W-:Y:S01]  /*4160*/  FMUL.FTZ R83, R46, UR5 ;  /* 0x000000052e537c20 */ /* 0x000fe20008410000 */
[----:B------:R-:W-:Y:S01]  /*4170*/  FMNMX.FTZ R55, R25, R54, !PT ;  /* 0x0000003619377209 */ /* 0x000fe20007810000 */
[----:B------:R-:W-:Y:S01]  /*4180*/  FMUL.FTZ R46, R30, UR5 ;  /* 0x000000051e2e7c20 */ /* 0x000fe20008410000 */
[----:B------:R-:W-:Y:S01]  /*4190*/  FSEL R39, R3, -INF , P3 ;  /* 0xff80000003277808 */ /* 0x000fe20001800000 */
[----:B------:R-:W0:Y:S01]  /*41a0*/  MUFU.TANH R80, R80 ;  /* 0x0000005000507308 */ /* 0x000e220000002400 */
[----:B---3--:R-:W-:Y:S01]  /*41b0*/  FSEL R24, R84, -INF , P2 ;  /* 0xff80000054187808 */ /* 0x008fe20001000000 */
[----:B------:R-:W-:Y:S01]  /*41c0*/  FMUL.FTZ R84, R43, UR5 ;  /* 0x000000052b547c20 */ /* 0x000fe20008410000 */
[----:B------:R-:W-:Y:S01]  /*41d0*/  ISETP.GT.AND P3, PT, R78, 0x10, PT ;  /* 0x000000104e00780c */ /* 0x000fe20003f64270 */
[----:B------:R-:W-:Y:S01]  /*41e0*/  FMUL.FTZ R43, R27, UR5 ;  /* 0x000000051b2b7c20 */ /* 0x000fe20008410000 */
[----:B------:R-:W-:-:S02]  /*41f0*/  FMNMX.FTZ R55, R24, R55, !PT ;  /* 0x0000003718377209 */ /* 0x000fc40007810000 */
[----:B------:R-:W-:Y:S01]  /*4200*/  FSEL R7, R7, -INF , P3 ;  /* 0xff80000007077808 */ /* 0x000fe20001800000 */
[----:B------:R-:W2:Y:S01]  /*4210*/  MUFU.TANH R81, R81 ;  /* 0x0000005100517308 */ /* 0x000ea20000002400 */
[C---:B------:R-:W-:Y:S01]  /*4220*/  ISETP.GT.AND P3, PT, R78.reuse, 0x18, PT ;  /* 0x000000184e00780c */ /* 0x040fe20003f64270 */
[----:B------:R-:W3:Y:S03]  /*4230*/  SHFL.BFLY PT, R42, R55, 0x2, 0x1f ;  /* 0x0c401f00372a7f89 */ /* 0x000ee600000e0000 */
[----:B------:R-:W-:Y:S02]  /*4240*/  FSEL R9, R9, -INF , P3 ;  /* 0xff80000009097808 */ /* 0x000fe40001800000 */
[----:B------:R-:W-:Y:S01]  /*4250*/  ISETP.GT.AND P3, PT, R78, 0x20, PT ;  /* 0x000000204e00780c */ /* 0x000fe20003f64270 */
[----:B------:R-:W4:Y:S03]  /*4260*/  MUFU.TANH R82, R82 ;  /* 0x0000005200527308 */ /* 0x000f260000002400 */
[----:B------:R-:W-:-:S02]  /*4270*/  FSEL R11, R11, -INF , P3 ;  /* 0xff8000000b0b7808 */ /* 0x000fc40001800000 */
[----:B------:R-:W-:-:S03]  /*4280*/  ISETP.GT.AND P3, PT, R78, 0x28, PT ;  /* 0x000000284e00780c */ /* 0x000fc60003f64270 */
[----:B------:R-:W5:Y:S01]  /*4290*/  MUFU.TANH R84, R84 ;  /* 0x0000005400547308 */ /* 0x000f620000002400 */
[----:B------:R-:W-:Y:S02]  /*42a0*/  FSEL R73, R13, -INF , P3 ;  /* 0xff8000000d497808 */ /* 0x000fe40001800000 */
[----:B------:R-:W-:-:S05]  /*42b0*/  ISETP.GT.AND P3, PT, R78, 0x30, PT ;  /* 0x000000304e00780c */ /* 0x000fca0003f64270 */
[----:B------:R-:W5:Y:S01]  /*42c0*/  MUFU.TANH R83, R83 ;  /* 0x0000005300537308 */ /* 0x000f620000002400 */
[----:B---3--:R-:W-:Y:S01]  /*42d0*/  FMNMX.FTZ R34, R55, R42, !PT ;  /* 0x0000002a37227209 */ /* 0x008fe20007810000 */
[----:B------:R-:W-:Y:S01]  /*42e0*/  FMUL.FTZ R42, R26, UR5 ;  /* 0x000000051a2a7c20 */ /* 0x000fe20008410000 */
[----:B------:R-:W-:-:S03]  /*42f0*/  UIADD3 UR5, UR57, -UR58, URZ ;  /* 0x8000003a39057290 */ /* 0x000fc6000fffe03f */
[----:B------:R-:W3:Y:S02]  /*4300*/  SHFL.BFLY PT, R35, R34, 0x1, 0x1f ;  /* 0x0c201f0022237f89 */ /* 0x000ee400000e0000 */
[----:B------:R-:W5:Y:S01]  /*4310*/  MUFU.TANH R86, R86 ;  /* 0x0000005600567308 */ /* 0x000f620000002400 */
[----:B------:R-:W-:-:S04]  /*4320*/  UIMAD UR5, UR56, 0xc0, UR5 ;  /* 0x000000c0380578a4 */ /* 0x000fc8000f8e0205 */
[----:B------:R-:W-:-:S03]  /*4330*/  UIMAD.WIDE UR10, UR5, 0x38e38e39, URZ ;  /* 0x38e38e39050a78a5 */ /* 0x000fc6000f8e023f */
[----:B------:R-:W5:Y:S01]  /*4340*/  MUFU.TANH R88, R88 ;  /* 0x0000005800587308 */ /* 0x000f620000002400 */
[----:B------:R-:W-:-:S04]  /*4350*/  USHF.R.U32.HI UR5, URZ, 0x1f, UR11 ;  /* 0x0000001f3f057899 */ /* 0x000fc8000801160b */
[----:B------:R-:W-:-:S03]  /*4360*/  ULEA.HI.SX32 UR5, UR11, UR5, 0x1b ;  /* 0x000000050b057291 */ /* 0x000fc6000f8fda3f */
[----:B------:R-:W5:Y:S01]  /*4370*/  MUFU.TANH R90, R90 ;  /* 0x0000005a005a7308 */ /* 0x000f620000002400 */
[----:B------:R-:W-:-:S04]  /*4380*/  UISETP.LT.AND UP0, UPT, URZ, UR5, UPT ;  /* 0x000000053f00728c */ /* 0x000fc8000bf01270 */
[----:B------:R-:W-:Y:S01]  /*4390*/  USEL UR7, URZ, UR5, !UP0 ;  /* 0x000000053f077287 */ /* 0x000fe2000c000000 */
[----:B---3--:R-:W-:Y:S02]  /*43a0*/  FMNMX.FTZ R74, R34, R35, !PT ;  /* 0x00000023224a7209 */ /* 0x008fe40007810000 */
[----:B------:R-:W3:Y:S01]  /*43b0*/  MUFU.TANH R89, R89 ;  /* 0x0000005900597308 */ /* 0x000ee20000002400 */
[----:B------:R-:W-:Y:S01]  /*43c0*/  UISETP.GE.AND UP0, UPT, UR38, UR7, UPT ;  /* 0x000000072600728c */ /* 0x000fe2000bf06270 */
[C---:B------:R-:W-:Y:S01]  /*43d0*/  FSETP.NEU.FTZ.AND P2, PT, R74.reuse, -INF , PT ;  /* 0xff8000004a00780b */ /* 0x040fe20003f5d000 */
[----:B------:R-:W-:-:S05]  /*43e0*/  FMUL.FTZ R26, R74, UR4 ;  /* 0x000000044a1a7c20 */ /* 0x000fca0008410000 */
[----:B------:R-:W3:Y:S01]  /*43f0*/  MUFU.TANH R92, R92 ;  /* 0x0000005c005c7308 */ /* 0x000ee20000002400 */
[----:B------:R-:W-:Y:S02]  /*4400*/  FSEL R26, R26, RZ, P2 ;  /* 0x000000ff1a1a7208 */ /* 0x000fe40001000000 */
[----:B------:R-:W-:-:S03]  /*4410*/  ISETP.GT.AND P2, PT, R78, RZ, PT ;  /* 0x000000ff4e00720c */ /* 0x000fc60003f44270 */
[--C-:B------:R-:W-:Y:S01]  /*4420*/  FFMA.FTZ R77, R77, UR4, -R26.reuse ;  /* 0x000000044d4d7c23 */ /* 0x100fe2000801081a */
[----:B------:R-:W-:Y:S01]  /*4430*/  FSEL R4, R4, -INF , P2 ;  /* 0xff80000004047808 */ /* 0x000fe20001000000 */
[--C-:B------:R-:W-:Y:S01]  /*4440*/  FFMA.FTZ R75, R75, UR4, -R26.reuse ;  /* 0x000000044b4b7c23 */ /* 0x100fe2000801081a */
[----:B------:R-:W-:Y:S01]  /*4450*/  ISETP.GT.AND P2, PT, R78, 0x9, PT ;  /* 0x000000094e00780c */ /* 0x000fe20003f44270 */
[--C-:B------:R-:W-:Y:S01]  /*4460*/  FFMA.FTZ R13, R72, UR4, -R26.reuse ;  /* 0x00000004480d7c23 */ /* 0x100fe2000801081a */
[----:B------:R-:W-:Y:S01]  /*4470*/  FMNMX.FTZ R54, R4, R39, !PT ;  /* 0x0000002704367209 */ /* 0x000fe20007810000 */
[--C-:B------:R-:W-:Y:S01]  /*4480*/  FFMA.FTZ R27, R79, UR4, -R26.reuse ;  /* 0x000000044f1b7c23 */ /* 0x100fe2000801081a */
[----:B------:R-:W-:Y:S01]  /*4490*/  FSEL R6, R6, -INF , P2 ;  /* 0xff80000006067808 */ /* 0x000fe20001000000 */
[--C-:B------:R-:W-:Y:S01]  /*44a0*/  FFMA.FTZ R85, R85, UR4, -R26.reuse ;  /* 0x0000000455557c23 */ /* 0x100fe2000801081a */
[----:B------:R-:W-:Y:S01]  /*44b0*/  FMNMX.FTZ R35, R5, R54, !PT ;  /* 0x0000003605237209 */ /* 0x000fe20007810000 */
[--C-:B------:R-:W-:Y:S01]  /*44c0*/  FFMA.FTZ R3, R87, UR4, -R26.reuse ;  /* 0x0000000457037c23 */ /* 0x100fe2000801081a */
[----:B------:R-:W-:Y:S01]  /*44d0*/  ISETP.GT.AND P2, PT, R78, 0x11, PT ;  /* 0x000000114e00780c */ /* 0x000fe20003f44270 */
[--C-:B------:R-:W-:Y:S01]  /*44e0*/  FFMA.FTZ R63, R63, UR4, -R26.reuse ;  /* 0x000000043f3f7c23 */ /* 0x100fe2000801081a */
[----:B------:R-:W-:Y:S01]  /*44f0*/  FMNMX.FTZ R54, R6, R35, !PT ;  /* 0x0000002306367209 */ /* 0x000fe20007810000 */
[----:B------:R-:W3:Y:S01]  /*4500*/  MUFU.TANH R42, R42 ;  /* 0x0000002a002a7308 */ /* 0x000ee20000002400 */
[----:B------:R-:W-:Y:S01]  /*4510*/  FSEL R8, R8, -INF , P2 ;  /* 0xff80000008087808 */ /* 0x000fe20001000000 */
[--C-:B------:R-:W-:Y:S01]  /*4520*/  FFMA.FTZ R62, R62, UR4, -R26.reuse ;  /* 0x000000043e3e7c23 */ /* 0x100fe2000801081a */
[----:B------:R-:W-:Y:S01]  /*4530*/  FMNMX.FTZ R55, R7, R54, !PT ;  /* 0x0000003607377209 */ /* 0x000fe20007810000 */
[--C-:B------:R-:W-:Y:S01]  /*4540*/  FFMA.FTZ R30, R91, UR4, -R26.reuse ;  /* 0x000000045b1e7c23 */ /* 0x100fe2000801081a */
[----:B------:R-:W-:Y:S01]  /*4550*/  ISETP.GT.AND P2, PT, R78, 0x19, PT ;  /* 0x000000194e00780c */ /* 0x000fe20003f44270 */
[--C-:B------:R-:W-:Y:S01]  /*4560*/  FFMA.FTZ R31, R93, UR4, -R26.reuse ;  /* 0x000000045d1f7c23 */ /* 0x100fe2000801081a */
[----:B------:R-:W-:Y:S01]  /*4570*/  FMNMX.FTZ R76, R8, R55, !PT ;  /* 0x00000037084c7209 */ /* 0x000fe20007810000 */
[----:B------:R-:W-:Y:S01]  /*4580*/  MUFU.EX2 R35, R85 ;  /* 0x0000005500237308 */ /* 0x000fe20000000800 */
[----:B------:R-:W-:Y:S01]  /*4590*/  FSEL R54, R10, -INF , P2 ;  /* 0xff8000000a367808 */ /* 0x000fe20001000000 */
[--C-:B------:R-:W-:Y:S01]  /*45a0*/  FFMA.FTZ R38, R97, UR4, -R26.reuse ;  /* 0x0000000461267c23 */ /* 0x100fe2000801081a */
[----:B------:R-:W-:Y:S01]  /*45b0*/  FMNMX.FTZ R55, R9, R76, !PT ;  /* 0x0000004c09377209 */ /* 0x000fe20007810000 */
[--C-:B------:R-:W-:Y:S01]  /*45c0*/  FFMA.FTZ R34, R95, UR4, -R26.reuse ;  /* 0x000000045f227c23 */ /* 0x100fe2000801081a */
[----:B------:R-:W-:Y:S01]  /*45d0*/  ISETP.GT.AND P2, PT, R78, 0x21, PT ;  /* 0x000000214e00780c */ /* 0x000fe20003f44270 */
[--C-:B------:R-:W-:Y:S01]  /*45e0*/  FFMA.FTZ R53, R53, UR4, -R26.reuse ;  /* 0x0000000435357c23 */ /* 0x100fe2000801081a */
[----:B------:R-:W-:Y:S01]  /*45f0*/  FMNMX.FTZ R76, R54, R55, !PT ;  /* 0x00000037364c7209 */ /* 0x000fe20007810000 */
[----:B------:R1:W-:Y:S01]  /*4600*/  MUFU.EX2 R10, R77 ;  /* 0x0000004d000a7308 */ /* 0x0003e20000000800 */
        /* <DEDUP_REMOVED lines=10> */
[----:B-1----:R-:W-:Y:S01]  /*46b0*/  FMNMX.FTZ R77, R73, R76, !PT ;  /* 0x0000004c494d7209 */ /* 0x002fe20007810000 */
[--C-:B------:R-:W-:Y:S01]  /*46c0*/  FFMA.FTZ R37, R37, UR4, -R26.reuse ;  /* 0x0000000425257c23 */ /* 0x100fe2000801081a */
[----:B------:R-:W-:Y:S01]  /*46d0*/  ISETP.GT.AND P2, PT, R78, 0x31, PT ;  /* 0x000000314e00780c */ /* 0x000fe20003f44270 */
[--C-:B------:R-:W-:Y:S01]  /*46e0*/  FFMA.FTZ R32, R32, UR4, -R26.reuse ;  /* 0x0000000420207c23 */ /* 0x100fe2000801081a */
[----:B------:R-:W-:Y:S01]  /*46f0*/  FMNMX.FTZ R76, R72, R77, !PT ;  /* 0x0000004d484c7209 */ /* 0x000fe20007810000 */
[----:B------:R-:W1:Y:S01]  /*4700*/  MUFU.TANH R43, R43 ;  /* 0x0000002b002b7308 */ /* 0x000e620000002400 */
[----:B0-----:R-:W-:Y:S01]  /*4710*/  FSEL R75, R15, -INF , P3 ;  /* 0xff8000000f4b7808 */ /* 0x001fe20001800000 */
[--C-:B------:R-:W-:Y:S01]  /*4720*/  FFMA.FTZ R29, R29, UR4, -R26.reuse ;  /* 0x000000041d1d7c23 */ /* 0x100fe2000801081a */
[----:B------:R-:W-:Y:S01]  /*4730*/  ISETP.GT.AND P3, PT, R78, 0x38, PT ;  /* 0x000000384e00780c */ /* 0x000fe20003f64270 */
[----:B------:R-:W-:Y:S01]  /*4740*/  FFMA.FTZ R28, R28, UR4, -R26 ;  /* 0x000000041c1c7c23 */ /* 0x000fe2000801081a */
[----:B------:R-:W-:-:S02]  /*4750*/  FSEL R70, R20, -INF , P2 ;  /* 0xff80000014467808 */ /* 0x000fc40001000000 */
[----:B------:R-:W-:Y:S01]  /*4760*/  FMNMX.FTZ R15, R75, R76, !PT ;  /* 0x0000004c4b0f7209 */ /* 0x000fe20007810000 */
[----:B------:R-:W0:Y:S01]  /*4770*/  MUFU.TANH R46, R46 ;  /* 0x0000002e002e7308 */ /* 0x000e220000002400 */
[----:B------:R-:W-:Y:S02]  /*4780*/  FSEL R76, R21, -INF , P3 ;  /* 0xff800000154c7808 */ /* 0x000fe40001800000 */
[----:B------:R-:W-:Y:S02]  /*4790*/  ISETP.GT.AND P2, PT, R78, 0x39, PT ;  /* 0x000000394e00780c */ /* 0x000fe40003f44270 */
[----:B------:R-:W-:Y:S02]  /*47a0*/  FMNMX.FTZ R21, R70, R15, !PT ;  /* 0x0000000f46157209 */ /* 0x000fe40007810000 */
[----:B------:R-:W-:Y:S01]  /*47b0*/  ISETP.GT.AND P3, PT, R78, 0x40, PT ;  /* 0x000000404e00780c */ /* 0x000fe20003f64270 */
[----:B------:R2:W-:Y:S01]  /*47c0*/  MUFU.EX2 R15, R63 ;  /* 0x0000003f000f7308 */ /* 0x0005e20000000800 */
[----:B------:R-:W-:Y:S01]  /*47d0*/  FSEL R77, R64, -INF , P2 ;  /* 0xff800000404d7808 */ /* 0x000fe20001000000 */
[----:B------:R-:W-:Y:S01]  /*47e0*/  FFMA.FTZ R64, R66, UR4, -R26 ;  /* 0x0000000442407c23 */ /* 0x000fe2000801081a */
[----:B------:R-:W-:-:S02]  /*47f0*/  FMNMX.FTZ R20, R76, R21, !PT ;  /* 0x000000154c147209 */ /* 0x000fc40007810000 */
[----:B------:R-:W-:Y:S02]  /*4800*/  FSEL R79, R56, -INF , P3 ;  /* 0xff800000384f7808 */ /* 0x000fe40001800000 */
[C---:B------:R-:W-:Y:S01]  /*4810*/  ISETP.GT.AND P2, PT, R78.reuse, 0x41, PT ;  /* 0x000000414e00780c */ /* 0x040fe20003f44270 */
[----:B------:R-:W0:Y:S01]  /*4820*/  MUFU.TANH R47, R47 ;  /* 0x0000002f002f7308 */ /* 0x000e220000002400 */
[----:B------:R-:W-:Y:S02]  /*4830*/  FMNMX.FTZ R56, R77, R20, !PT ;  /* 0x000000144d387209 */ /* 0x000fe40007810000 */
[C---:B------:R-:W-:Y:S02]  /*4840*/  ISETP.GT.AND P3, PT, R78.reuse, 0x48, PT ;  /* 0x000000484e00780c */ /* 0x040fe40003f64270 */
[----:B------:R-:W-:Y:S01]  /*4850*/  FSEL R66, R57, -INF , P2 ;  /* 0xff80000039427808 */ /* 0x000fe20001000000 */
[----:B------:R-:W-:Y:S01]  /*4860*/  FFMA.FTZ R57, R67, UR4, -R26 ;  /* 0x0000000443397c23 */ /* 0x000fe2000801081a */
[----:B------:R-:W-:Y:S01]  /*4870*/  FMNMX.FTZ R21, R79, R56, !PT ;  /* 0x000000384f157209 */ /* 0x000fe20007810000 */
[----:B------:R4:W-:Y:S01]  /*4880*/  MUFU.EX2 R20, R64 ;  /* 0x0000004000147308 */ /* 0x0009e20000000800 */
[----:B------:R-:W-:-:S02]  /*4890*/  ISETP.GT.AND P2, PT, R78, 0x49, PT ;  /* 0x000000494e00780c */ /* 0x000fc40003f44270 */
[----:B------:R-:W-:Y:S02]  /*48a0*/  FSEL R85, R58, -INF , P3 ;  /* 0xff8000003a557808 */ /* 0x000fe40001800000 */
[----:B------:R-:W-:Y:S02]  /*48b0*/  FMNMX.FTZ R56, R66, R21, !PT ;  /* 0x0000001542387209 */ /* 0x000fe40007810000 */
[C---:B------:R-:W-:Y:S01]  /*48c0*/  ISETP.GT.AND P3, PT, R78.reuse, 0x50, PT ;  /* 0x000000504e00780c */ /* 0x040fe20003f64270 */
[----:B------:R5:W-:Y:S01]  /*48d0*/  MUFU.EX2 R21, R57 ;  /* 0x0000003900157308 */ /* 0x000be20000000800 */
[----:B------:R-:W-:Y:S02]  /*48e0*/  FSEL R87, R59, -INF , P2 ;  /* 0xff8000003b577808 */ /* 0x000fe40001000000 */
[----:B------:R-:W-:Y:S02]  /*48f0*/  FMNMX.FTZ R56, R85, R56, !PT ;  /* 0x0000003855387209 */ /* 0x000fe40007810000 */
[----:B------:R-:W-:-:S02]  /*4900*/  ISETP.GT.AND P2, PT, R78, 0x51, PT ;  /* 0x000000514e00780c */ /* 0x000fc40003f44270 */
[----:B------:R-:W-:Y:S01]  /*4910*/  FSEL R67, R48, -INF , P3 ;  /* 0xff80000030437808 */ /* 0x000fe20001800000 */
[--C-:B------:R-:W-:Y:S01]  /*4920*/  FFMA.FTZ R48, R69, UR4, -R26.reuse ;  /* 0x0000000445307c23 */ /* 0x100fe2000801081a */
[----:B------:R-:W-:Y:S01]  /*4930*/  FMNMX.FTZ R56, R87, R56, !PT ;  /* 0x0000003857387209 */ /* 0x000fe20007810000 */
[----:B------:R-:W-:Y:S01]  /*4940*/  MUFU.EX2 R27, R27 ;  /* 0x0000001b001b7308 */ /* 0x000fe20000000800 */
[----:B------:R-:W-:Y:S02]  /*4950*/  ISETP.GT.AND P3, PT, R78, 0x58, PT ;  /* 0x000000584e00780c */ /* 0x000fe40003f64270 */
[----:B------:R-:W-:Y:S01]  /*4960*/  FSEL R69, R49, -INF , P2 ;  /* 0xff80000031457808 */ /* 0x000fe20001000000 */
[----:B------:R-:W-:Y:S01]  /*4970*/  FFMA.FTZ R49, R68, UR4, -R26 ;  /* 0x0000000444317c23 */ /* 0x000fe2000801081a */
[----:B------:R-:W-:Y:S02]  /*4980*/  FMNMX.FTZ R56, R67, R56, !PT ;  /* 0x0000003843387209 */ /* 0x000fe40007810000 */
[----:B------:R-:W-:Y:S01]  /*4990*/  ISETP.GT.AND P2, PT, R78, 0x59, PT ;  /* 0x000000594e00780c */ /* 0x000fe20003f44270 */
[----:B------:R-:W0:Y:S01]  /*49a0*/  MUFU.EX2 R30, R30 ;  /* 0x0000001e001e7308 */ /* 0x000e220000000800 */
[----:B--2---:R-:W-:-:S02]  /*49b0*/  FSEL R63, R80, -INF , P3 ;  /* 0xff800000503f7808 */ /* 0x004fc40001800000 */
[----:B------:R-:W-:Y:S02]  /*49c0*/  FMNMX.FTZ R56, R69, R56, !PT ;  /* 0x0000003845387209 */ /* 0x000fe40007810000 */
[C---:B------:R-:W-:Y:S02]  /*49d0*/  ISETP.GT.AND P3, PT, R78.reuse, 0x60, PT ;  /* 0x000000604e00780c */ /* 0x040fe40003f64270 */
[----:B----4-:R-:W-:Y:S01]  /*49e0*/  FSEL R64, R81, -INF , P2 ;  /* 0xff80000051407808 */ /* 0x010fe20001000000 */
[----:B------:R-:W-:Y:S01]  /*49f0*/  MUFU.EX2 R31, R31 ;  /* 0x0000001f001f7308 */ /* 0x000fe20000000800 */
[----:B-----5:R-:W-:Y:S01]  /*4a00*/  FMNMX.FTZ R57, R63, R56, !PT ;  /* 0x000000383f397209 */ /* 0x020fe20007810000 */
[----:B------:R-:W-:Y:S01]  /*4a10*/  FFMA.FTZ R56, R65, UR4, -R26 ;  /* 0x0000000441387c23 */ /* 0x000fe2000801081a */
        /* <DEDUP_REMOVED lines=13> */
[----:B------:R2:W-:Y:S01]  /*4af0*/  MUFU.EX2 R57, R62 ;  /* 0x0000003e00397308 */ /* 0x0005e20000000800 */
[----:B------:R-:W-:Y:S01]  /*4b00*/  FMNMX.FTZ R59, R83, R58, !PT ;  /* 0x0000003a533b7209 */ /* 0x000fe20007810000 */
        /* <DEDUP_REMOVED lines=10> */
[----:B---3--:R-:W-:-:S02]  /*4bb0*/  FSEL R89, R89, -INF , P3 ;  /* 0xff80000059597808 */ /* 0x008fc40001800000 */
[----:B--2---:R-:W-:Y:S02]  /*4bc0*/  FMNMX.FTZ R62, R90, R59, !PT ;  /* 0x0000003b5a3e7209 */ /* 0x004fe40007810000 */
[----:B------:R-:W-:Y:S02]  /*4bd0*/  ISETP.GT.AND P3, PT, R78, 0x80, PT ;  /* 0x000000804e00780c */ /* 0x000fe40003f64270 */
[----:B------:R-:W-:Y:S01]  /*4be0*/  FSEL R92, R92, -INF , P2 ;  /* 0xff8000005c5c7808 */ /* 0x000fe20001000000 */
[----:B------:R-:W-:Y:S01]  /*4bf0*/  MUFU.EX2 R14, R14 ;  /* 0x0000000e000e7308 */ /* 0x000fe20000000800 */
[----:B------:R-:W-:Y:S02]  /*4c00*/  FMNMX.FTZ R59, R89, R62, !PT ;  /* 0x0000003e593b7209 */ /* 0x000fe40007810000 */
[----:B------:R-:W-:Y:S02]  /*4c10*/  ISETP.GT.AND P2, PT, R78, 0x81, PT ;  /* 0x000000814e00780c */ /* 0x000fe40003f44270 */
[----:B------:R-:W-:Y:S01]  /*4c20*/  FSEL R61, R42, -INF , P3 ;  /* 0xff8000002a3d7808 */ /* 0x000fe20001800000 */
[--C-:B------:R-:W-:Y:S01]  /*4c30*/  FFMA.FTZ R42, R60, UR4, -R26.reuse ;  /* 0x000000043c2a7c23 */ /* 0x100fe2000801081a */
[----:B------:R-:W-:Y:S01]  /*4c40*/  FMNMX.FTZ R62, R92, R59, !PT ;  /* 0x0000003b5c3e7209 */ /* 0x000fe20007810000 */
[----:B------:R-:W-:Y:S01]  /*4c50*/  FFMA.FTZ R59, R52, UR4, -R26 ;  /* 0x00000004343b7c23 */ /* 0x000fe2000801081a */
[----:B-1----:R-:W-:Y:S01]  /*4c60*/  FSEL R60, R43, -INF , P2 ;  /* 0xff8000002b3c7808 */ /* 0x002fe20001000000 */
[----:B------:R-:W-:Y:S01]  /*4c70*/  MUFU.EX2 R48, R48 ;  /* 0x0000003000307308 */ /* 0x000fe20000000800 */
[----:B------:R-:W-:-:S02]  /*4c80*/  ISETP.GT.AND P3, PT, R78, 0x88, PT ;  /* 0x000000884e00780c */ /* 0x000fc40003f64270 */
[----:B------:R-:W-:Y:S02]  /*4c90*/  FMNMX.FTZ R43, R61, R62, !PT ;  /* 0x0000003e3d2b7209 */ /* 0x000fe40007810000 */
[----:B------:R-:W-:Y:S02]  /*4ca0*/  ISETP.GT.AND P2, PT, R78, 0x89, PT ;  /* 0x000000894e00780c */ /* 0x000fe40003f44270 */
[----:B0-----:R-:W-:Y:S01]  /*4cb0*/  FSEL R62, R46, -INF , P3 ;  /* 0xff8000002e3e7808 */ /* 0x001fe20001800000 */
[--C-:B------:R-:W-:Y:S01]  /*4cc0*/  FFMA.FTZ R46, R51, UR4, -R26.reuse ;  /* 0x00000004332e7c23 */ /* 0x100fe2000801081a */
[----:B------:R-:W-:Y:S01]  /*4cd0*/  FMNMX.FTZ R43, R60, R43, !PT ;  /* 0x0000002b3c2b7209 */ /* 0x000fe20007810000 */
[----:B------:R-:W-:Y:S01]  /*4ce0*/  MUFU.EX2 R49, R49 ;  /* 0x0000003100317308 */ /* 0x000fe20000000800 */
[----:B------:R-:W-:Y:S01]  /*4cf0*/  FSEL R52, R47, -INF , P2 ;  /* 0xff8000002f347808 */ /* 0x000fe20001000000 */
[----:B------:R-:W-:Y:S01]  /*4d00*/  FFMA.FTZ R47, R50, UR4, -R26 ;  /* 0x00000004322f7c23 */ /* 0x000fe2000801081a */
[----:B------:R-:W-:-:S04]  /*4d10*/  FMNMX.FTZ R43, R62, R43, !PT ;  /* 0x0000002b3e2b7209 */ /* 0x000fc80007810000 */
[----:B------:R-:W-:Y:S01]  /*4d20*/  FMNMX.FTZ R51, R52, R43, !PT ;  /* 0x0000002b34337209 */ /* 0x000fe20007810000 */
[--C-:B------:R-:W-:Y:S01]  /*4d30*/  FFMA.FTZ R43, R45, UR4, -R26.reuse ;  /* 0x000000042d2b7c23 */ /* 0x100fe2000801081a */
[----:B------:R-:W-:Y:S03]  /*4d40*/  MUFU.EX2 R56, R56 ;  /* 0x0000003800387308 */ /* 0x000fe60000000800 */
[----:B------:R-:W0:Y:S05]  /*4d50*/  SHFL.BFLY PT, R50, R51, 0x2, 0x1f ;  /* 0x0c401f0033327f89 */ /* 0x000e2a00000e0000 */
[----:B------:R-:W-:Y:S08]  /*4d60*/  MUFU.EX2 R58, R58 ;  /* 0x0000003a003a7308 */ /* 0x000ff00000000800 */
[----:B------:R-:W-:Y:S08]  /*4d70*/  MUFU.EX2 R53, R53 ;  /* 0x0000003500357308 */ /* 0x000ff00000000800 */
[----:B------:R-:W-:Y:S01]  /*4d80*/  MUFU.EX2 R42, R42 ;  /* 0x0000002a002a7308 */ /* 0x000fe20000000800 */
[----:B0-----:R-:W-:Y:S01]  /*4d90*/  FMNMX.FTZ R45, R51, R50, !PT ;  /* 0x00000032332d7209 */ /* 0x001fe20007810000 */
[--C-:B------:R-:W-:Y:S01]  /*4da0*/  FFMA.FTZ R50, R33, UR4, -R26.reuse ;  /* 0x0000000421327c23 */ /* 0x100fe2000801081a */
[--C-:B------:R-:W-:Y:S01]  /*4db0*/  FFMA.FTZ R33, R36, UR4, -R26.reuse ;  /* 0x0000000424217c23 */ /* 0x100fe2000801081a */
[----:B------:R-:W-:-:S02]  /*4dc0*/  FFMA.FTZ R36, R25, UR4, -R26 ;  /* 0x0000000419247c23 */ /* 0x000fc4000801081a */
[----:B------:R-:W0:Y:S02]  /*4dd0*/  SHFL.BFLY PT, R130, R45, 0x1, 0x1f ;  /* 0x0c201f002d827f89 */ /* 0x000e2400000e0000 */
[----:B------:R-:W-:Y:S08]  /*4de0*/  MUFU.EX2 R59, R59 ;  /* 0x0000003b003b7308 */ /* 0x000ff00000000800 */
[----:B------:R-:W-:Y:S08]  /*4df0*/  MUFU.EX2 R46, R46 ;  /* 0x0000002e002e7308 */ /* 0x000ff00000000800 */
[----:B------:R-:W-:Y:S01]  /*4e00*/  MUFU.EX2 R47, R47 ;  /* 0x0000002f002f7308 */ /* 0x000fe20000000800 */
[----:B0-----:R-:W-:Y:S01]  /*4e10*/  FMNMX.FTZ R130, R45, R130, !PT ;  /* 0x000000822d827209 */ /* 0x001fe20007810000 */
[----:B------:R-:W-:-:S06]  /*4e20*/  FFMA.FTZ R45, R24, UR4, -R26 ;  /* 0x00000004182d7c23 */ /* 0x000fcc000801081a */
[----:B------:R-:W-:Y:S01]  /*4e30*/  MUFU.EX2 R43, R43 ;  /* 0x0000002b002b7308 */ /* 0x000fe20000000800 */
[C---:B------:R-:W-:Y:S01]  /*4e40*/  FSETP.NEU.FTZ.AND P2, PT, R130.reuse, -INF , PT ;  /* 0xff8000008200780b */ /* 0x040fe20003f5d000 */
[----:B------:R-:W-:-:S05]  /*4e50*/  FMUL.FTZ R25, R130, UR4 ;  /* 0x0000000482197c20 */ /* 0x000fca0008410000 */
[----:B------:R-:W-:Y:S01]  /*4e60*/  FSEL R24, R25, RZ, P2 ;  /* 0x000000ff19187208 */ /* 0x000fe20001000000 */
[----:B------:R-:W-:Y:S01]  /*4e70*/  MUFU.EX2 R44, R44 ;  /* 0x0000002c002c7308 */ /* 0x000fe20000000800 */
        /* <DEDUP_REMOVED lines=12> */
[----:B------:R-:W-:Y:S01]  /*4f40*/  FFMA.FTZ R55, R75, UR4, -R24 ;  /* 0x000000044b377c23 */ /* 0x000fe20008010818 */
[----:B------:R1:W2:Y:S01]  /*4f50*/  MUFU.EX2 R81, R39 ;  /* 0x0000002700517308 */ /* 0x0002a20000000800 */
[----:B0-----:R-:W-:Y:S01]  /*4f60*/  @!P1 PRMT R4, RZ, 0x654, R0 ;  /* 0x00000654ff049816 */ /* 0x001fe20000000000 */
[--C-:B------:R-:W-:Y:S01]  /*4f70*/  FFMA.FTZ R72, R70, UR4, -R24.reuse ;  /* 0x0000000446487c23 */ /* 0x100fe20008010818 */
[--C-:B------:R-:W-:Y:S01]  /*4f80*/  FFMA.FTZ R70, R79, UR4, -R24.reuse ;  /* 0x000000044f467c23 */ /* 0x100fe20008010818 */
[--C-:B------:R-:W-:Y:S01]  /*4f90*/  FFMA.FTZ R75, R66, UR4, -R24.reuse ;  /* 0x00000004424b7c23 */ /* 0x100fe20008010818 */
[----:B------:R0:W-:Y:S01]  /*4fa0*/  @!P1 SYNCS.ARRIVE.TRANS64.RED.A1T0 RZ, [R4+URZ], RZ ;  /* 0x000000ff04ff99a7 */ /* 0x0001e2000810043f */
[--C-:B------:R-:W-:Y:S01]  /*4fb0*/  FFMA.FTZ R66, R85, UR4, -R24.reuse ;  /* 0x0000000455427c23 */ /* 0x100fe20008010818 */
[--C-:B------:R-:W-:Y:S01]  /*4fc0*/  FFMA.FTZ R84, R84, UR4, -R24.reuse ;  /* 0x0000000454547c23 */ /* 0x100fe20008010818 */
[----:B------:R3:W4:Y:S01]  /*4fd0*/  MUFU.EX2 R91, R5 ;  /* 0x00000005005b7308 */ /* 0x0007220000000800 */
[--C-:B-1----:R-:W-:Y:S01]  /*4fe0*/  FFMA.FTZ R39, R54, UR4, -R24.reuse ;  /* 0x0000000436277c23 */ /* 0x102fe20008010818 */
[--C-:B------:R-:W-:Y:S01]  /*4ff0*/  FFMA.FTZ R54, R73, UR4, -R24.reuse ;  /* 0x0000000449367c23 */ /* 0x100fe20008010818 */
[--C-:B------:R-:W-:Y:S01]  /*5000*/  FFMA.FTZ R73, R76, UR4, -R24.reuse ;  /* 0x000000044c497c23 */ /* 0x100fe20008010818 */
[--C-:B------:R-:W-:Y:S01]  /*5010*/  FFMA.FTZ R76, R77, UR4, -R24.reuse ;  /* 0x000000044d4c7c23 */ /* 0x100fe20008010818 */
[----:B0-----:R-:W-:Y:S01]  /*5020*/  F2FP.F16.F32.PACK_AB R4, R30, R27 ;  /* 0x0000001b1e04723e */ /* 0x001fe200000000ff */
[--C-:B------:R-:W-:Y:S01]  /*5030*/  FFMA.FTZ R77, R87, UR4, -R24.reuse ;  /* 0x00000004574d7c23 */ /* 0x100fe20008010818 */
[--C-:B------:R-:W-:Y:S01]  /*5040*/  FFMA.FTZ R86, R86, UR4, -R24.reuse ;  /* 0x0000000456567c23 */ /* 0x100fe20008010818 */
[----:B------:R0:W1:Y:S01]  /*5050*/  MUFU.EX2 R94, R6 ;  /* 0x00000006005e7308 */ /* 0x0000620000000800 */
[----:B--2---:R-:W-:Y:S01]  /*5060*/  FADD.FTZ R8, R80, R81 ;  /* 0x0000005150087221 */ /* 0x004fe20000010000 */
[--C-:B---3--:R-:W-:Y:S01]  /*5070*/  FFMA.FTZ R5, R67, UR4, -R24.reuse ;  /* 0x0000000443057c23 */ /* 0x108fe20008010818 */
[--C-:B------:R-:W-:Y:S01]  /*5080*/  FFMA.FTZ R67, R69, UR4, -R24.reuse ;  /* 0x0000000445437c23 */ /* 0x100fe20008010818 */
[--C-:B------:R-:W-:Y:S01]  /*5090*/  FFMA.FTZ R88, R88, UR4, -R24.reuse ;  /* 0x0000000458587c23 */ /* 0x100fe20008010818 */
[--C-:B------:R-:W-:Y:S01]  /*50a0*/  FFMA.FTZ R90, R90, UR4, -R24.reuse ;  /* 0x000000045a5a7c23 */ /* 0x100fe20008010818 */
[--C-:B------:R-:W-:Y:S01]  /*50b0*/  FFMA.FTZ R89, R89, UR4, -R24.reuse ;  /* 0x0000000459597c23 */ /* 0x100fe20008010818 */
[----:B------:R-:W-:Y:S01]  /*50c0*/  FFMA.FTZ R92, R92, UR4, -R24 ;  /* 0x000000045c5c7c23 */ /* 0x000fe20008010818 */
[----:B------:R-:W2:Y:S01]  /*50d0*/  MUFU.EX2 R25, R25 ;  /* 0x0000001900197308 */ /* 0x000ea20000000800 */
[----:B0-----:R-:W-:Y:S01]  /*50e0*/  FADD.FTZ R6, R27, R30 ;  /* 0x0000001e1b067221 */ /* 0x001fe20000010000 */
[----:B----4-:R-:W-:Y:S01]  /*50f0*/  FADD.FTZ R9, R91, R8 ;  /* 0x000000085b097221 */ /* 0x010fe20000010000 */
[--C-:B------:R-:W-:Y:S01]  /*5100*/  FFMA.FTZ R30, R63, UR4, -R24.reuse ;  /* 0x000000043f1e7c23 */ /* 0x100fe20008010818 */
[----:B------:R-:W-:Y:S01]  /*5110*/  FFMA.FTZ R63, R83, UR4, -R24 ;  /* 0x00000004533f7c23 */ /* 0x000fe20008010818 */
[----:B------:R-:W-:Y:S01]  /*5120*/  FADD.FTZ R7, R31, R6 ;  /* 0x000000061f077221 */ /* 0x000fe20000010000 */
[----:B------:R-:W-:Y:S01]  /*5130*/  F2FP.F16.F32.PACK_AB R6, R38, R31 ;  /* 0x0000001f2606723e */ /* 0x000fe200000000ff */
[--C-:B------:R-:W-:Y:S01]  /*5140*/  FFMA.FTZ R31, R64, UR4, -R24.reuse ;  /* 0x00000004401f7c23 */ /* 0x100fe20008010818 */
[----:B------:R-:W0:Y:S01]  /*5150*/  MUFU.EX2 R68, R68 ;  /* 0x0000004400447308 */ /* 0x000e220000000800 */
[----:B------:R-:W-:Y:S01]  /*5160*/  FADD.FTZ R11, R38, R7 ;  /* 0x00000007260b7221 */ /* 0x000fe20000010000 */
[----:B-1----:R-:W-:Y:S01]  /*5170*/  FADD.FTZ R8, R94, R9 ;  /* 0x000000095e087221 */ /* 0x002fe20000010000 */
[--C-:B------:R-:W-:Y:S01]  /*5180*/  FFMA.FTZ R38, R82, UR4, -R24.reuse ;  /* 0x0000000452267c23 */ /* 0x100fe20008010818 */
[--C-:B------:R-:W-:Y:S01]  /*5190*/  FFMA.FTZ R60, R60, UR4, -R24.reuse ;  /* 0x000000043c3c7c23 */ /* 0x100fe20008010818 */
[----:B------:R-:W-:Y:S01]  /*51a0*/  FADD.FTZ R64, R34, R11 ;  /* 0x0000000b22407221 */ /* 0x000fe20000010000 */
[--C-:B------:R-:W-:Y:S01]  /*51b0*/  FFMA.FTZ R62, R62, UR4, -R24.reuse ;  /* 0x000000043e3e7c23 */ /* 0x100fe20008010818 */
[----:B------:R-:W-:Y:S01]  /*51c0*/  FFMA.FTZ R52, R52, UR4, -R24 ;  /* 0x0000000434347c23 */ /* 0x000fe20008010818 */
[----:B------:R-:W1:Y:S01]  /*51d0*/  MUFU.EX2 R26, R26 ;  /* 0x0000001a001a7308 */ /* 0x000e620000000800 */
[----:B--2---:R-:W-:Y:S01]  /*51e0*/  FADD.FTZ R9, R25, R8 ;  /* 0x0000000819097221 */ /* 0x004fe20000010000 */
[----:B------:R-:W-:Y:S01]  /*51f0*/  FADD.FTZ R64, R3, R64 ;  /* 0x0000004003407221 */ /* 0x000fe20000010000 */
[----:B------:R-:W-:Y:S01]  /*5200*/  F2FP.F16.F32.PACK_AB R7, R94, R91 ;  /* 0x0000005b5e07723e */ /* 0x000fe200000000ff */
[----:B------:R-:W-:-:S02]  /*5210*/  IMAD.MOV.U32 R69, RZ, RZ, R71 ;  /* 0x000000ffff457224 */ /* 0x000fc400078e0047 */
[----:B------:R-:W-:Y:S01]  /*5220*/  FADD.FTZ R11, R35, R64 ;  /* 0x00000040230b7221 */ /* 0x000fe20000010000 */
[----:B------:R-:W-:Y:S01]  /*5230*/  FFMA.FTZ R64, R61, UR4, -R24 ;  /* 0x000000043d407c23 */ /* 0x000fe20008010818 */
[----:B------:R-:W2:Y:S01]  /*5240*/  MUFU.EX2 R39, R39 ;  /* 0x0000002700277308 */ /* 0x000ea20000000800 */
[----:B0-----:R-:W-:Y:S01]  /*5250*/  FADD.FTZ R9, R68, R9 ;  /* 0x0000000944097221 */ /* 0x001fe20000010000 */
[C---:B------:R-:W-:Y:S01]  /*5260*/  FADD.FTZ R11, R10.reuse, R11 ;  /* 0x0000000b0a0b7221 */ /* 0x040fe20000010000 */
[----:B------:R-:W-:Y:S01]  /*5270*/  F2FP.F16.F32.PACK_AB R10, R10, R35 ;  /* 0x000000230a0a723e */ /* 0x000fe200000000ff */
[----:B------:R-:W-:-:S04]  /*5280*/  IMAD.MOV.U32 R35, RZ, RZ, R71 ;  /* 0x000000ffff237224 */ /* 0x000fc800078e0047 */
[----:B------:R-:W0:Y:S01]  /*5290*/  MUFU.EX2 R51, R51 ;  /* 0x0000003300337308 */ /* 0x000e220000000800 */
[----:B-1----:R-:W-:-:S07]  /*52a0*/  FADD.FTZ R8, R26, R9 ;  /* 0x000000091a087221 */ /* 0x002fce0000010000 */
[----:B------:R-:W1:Y:S01]  /*52b0*/  MUFU.EX2 R78, R78 ;  /* 0x0000004e004e7308 */ /* 0x000e620000000800 */
[----:B--2---:R-:W-:-:S07]  /*52c0*/  FADD.FTZ R8, R39, R8 ;  /* 0x0000000827087221 */ /* 0x004fce0000010000 */
[----:B------:R-:W2:Y:S01]  /*52d0*/  MUFU.EX2 R54, R54 ;  /* 0x0000003600367308 */ /* 0x000ea20000000800 */
[----:B0-----:R-:W-:-:S07]  /*52e0*/  FADD.FTZ R9, R51, R8 ;  /* 0x0000000833097221 */ /* 0x001fce0000010000 */
[----:B------:R-:W0:Y:S01]  /*52f0*/  MUFU.EX2 R65, R65 ;  /* 0x0000004100417308 */ /* 0x000e220000000800 */
[----:B-1----:R-:W-:-:S07]  /*5300*/  FADD.FTZ R9, R78, R9 ;  /* 0x000000094e097221 */ /* 0x002fce0000010000 */
[----:B------:R1:W-:Y:S08]  /*5310*/  MUFU.EX2 R0, R5 ;  /* 0x0000000500007308 */ /* 0x0003f00000000800 */
[----:B------:R-:W3:Y:S01]  /*5320*/  MUFU.EX2 R55, R55 ;  /* 0x0000003700377308 */ /* 0x000ee20000000800 */
[----:B-1----:R-:W-:Y:S01]  /*5330*/  F2FP.F16.F32.PACK_AB R5, R81, R80 ;  /* 0x000000505105723e */ /* 0x002fe200000000ff */
[----:B------:R-:W-:-:S04]  /*5340*/  FADD.FTZ R80, R12, R11 ;  /* 0x0000000b0c507221 */ /* 0x000fc80000010000 */
[----:B------:R-:W-:Y:S01]  /*5350*/  FADD.FTZ R11, R13, R80 ;  /* 0x000000500d0b7221 */ /* 0x000fe20000010000 */
[----:B--2---:R-:W-:Y:S01]  /*5360*/  FADD.FTZ R80, R54, R9 ;  /* 0x0000000936507221 */ /* 0x004fe20000010000 */
[----:B------:R-:W1:Y:S01]  /*5370*/  MUFU.EX2 R72, R72 ;  /* 0x0000004800487308 */ /* 0x000e620000000800 */
[----:B------:R2:W-:Y:S01]  /*5380*/  STSM.16.M88.4 [R2+0x24300], R4 ;  /* 0x0243000402007844 */ /* 0x0005e20000000200 */
[----:B------:R-:W-:Y:S01]  /*5390*/  FADD.FTZ R8, R14, R11 ;  /* 0x0000000b0e087221 */ /* 0x000fe20000010000 */
[----:B0-----:R-:W-:-:S03]  /*53a0*/  FADD.FTZ R80, R65, R80 ;  /* 0x0000005041507221 */ /* 0x001fc60000010000 */
[----:B------:R-:W-:Y:S01]  /*53b0*/  FADD.FTZ R9, R15, R8 ;  /* 0x000000080f097221 */ /* 0x000fe20000010000 */
[----:B------:R-:W-:Y:S01]  /*53c0*/  F2FP.F16.F32.PACK_AB R8, R3, R34 ;  /* 0x000000220308723e */ /* 0x000fe200000000ff */
[----:B------:R-:W0:Y:S01]  /*53d0*/  MUFU.EX2 R73, R73 ;  /* 0x0000004900497308 */ /* 0x000e220000000800 */
[----:B---3--:R-:W-:Y:S01]  /*53e0*/  FADD.FTZ R3, R55, R80 ;  /* 0x0000005037037221 */ /* 0x008fe20000010000 */
[----:B------:R-:W-:Y:S01]  /*53f0*/  FADD.FTZ R24, R20, R9 ;  /* 0x0000000914187221 */ /* 0x000fe20000010000 */
[----:B------:R-:W-:Y:S02]  /*5400*/  F2FP.F16.F32.PACK_AB R9, R68, R25 ;  /* 0x000000194409723e */ /* 0x000fe400000000ff */
[----:B------:R-:W-:Y:S01]  /*5410*/  MOV R68, R71 ;  /* 0x0000004700447202 */ /* 0x000fe20000000f00 */
[----:B------:R-:W-:Y:S02]  /*5420*/  FADD.FTZ R11, R21, R24 ;  /* 0x00000018150b7221 */ /* 0x000fe40000010000 */
[----:B------:R-:W3:Y:S01]  /*5430*/  MUFU.EX2 R76, R76 ;  /* 0x0000004c004c7308 */ /* 0x000ee20000000800 */
[----:B-1----:R-:W-:Y:S01]  /*5440*/  FADD.FTZ R24, R72, R3 ;  /* 0x0000000348187221 */ /* 0x002fe20000010000 */
[----:B--2---:R-:W-:Y:S01]  /*5450*/  FADD.FTZ R6, R48, R11 ;  /* 0x0000000b30067221 */ /* 0x004fe20000010000 */
[----:B------:R-:W-:-:S02]  /*5460*/  F2FP.F16.F32.PACK_AB R4, R13, R12 ;  /* 0x0000000c0d04723e */ /* 0x000fc400000000ff */
[----:B------:R-:W-:Y:S01]  /*5470*/  F2FP.F16.F32.PACK_AB R11, R39, R26 ;  /* 0x0000001a270b723e */ /* 0x000fe200000000ff */
[----:B------:R-:W-:Y:S01]  /*5480*/  FADD.FTZ R7, R49, R6 ;  /* 0x0000000631077221 */ /* 0x000fe20000010000 */
[----:B------:R-:W-:Y:S01]  /*5490*/  F2FP.F16.F32.PACK_AB R6, R15, R14 ;  /* 0x0000000e0f06723e */ /* 0x000fe200000000ff */
[----:B------:R-:W1:Y:S01]  /*54a0*/  MUFU.EX2 R70, R70 ;  /* 0x0000004600467308 */ /* 0x000e620000000800 */
[----:B0-----:R-:W-:Y:S01]  /*54b0*/  FADD.FTZ R3, R73, R24 ;  /* 0x0000001849037221 */ /* 0x001fe20000010000 */
[----:B------:R-:W-:Y:S01]  /*54c0*/  FADD.FTZ R12, R56, R7 ;  /* 0x00000007380c7221 */ /* 0x000fe20000010000 */
[----:B------:R-:W-:Y:S01]  /*54d0*/  F2FP.F16.F32.PACK_AB R5, R78, R51 ;  /* 0x000000334e05723e */ /* 0x000fe200000000ff */
[----:B------:R-:W-:Y:S01]  /*54e0*/  STSM.16.M88.4 [R2+0x25b00], R8 ;  /* 0x025b000802007844 */ /* 0x000fe20000000200 */
[----:B------:R-:W-:Y:S01]  /*54f0*/  F2FP.F16.F32.PACK_AB R7, R65, R54 ;  /* 0x000000364107723e */ /* 0x000fe200000000ff */
[----:B------:R-:W-:Y:S01]  /*5500*/  FADD.FTZ R13, R57, R12 ;  /* 0x0000000c390d7221 */ /* 0x000fe20000010000 */
[----:B------:R-:W-:Y:S01]  /*5510*/  F2FP.F16.F32.PACK_AB R12, R21, R20 ;  /* 0x00000014150c723e */ /* 0x000fe200000000ff */
[----:B------:R-:W0:Y:S01]  /*5520*/  MUFU.EX2 R75, R75 ;  /* 0x0000004b004b7308 */ /* 0x000e220000000800 */
[----:B---3--:R-:W-:Y:S01]  /*5530*/  FADD.FTZ R3, R76, R3 ;  /* 0x000000034c037221 */ /* 0x008fe20000010000 */
[----:B------:R-:W-:Y:S01]  /*5540*/  FADD.FTZ R20, R58, R13 ;  /* 0x0000000d3a147221 */ /* 0x000fe20000010000 */
[----:B------:R2:W-:Y:S01]  /*5550*/  STSM.16.M88.4 [R2+0x27300], R4 ;  /* 0x0273000402007844 */ /* 0x0005e20000000200 */
[----:B------:R-:W-:Y:S01]  /*5560*/  F2FP.F16.F32.PACK_AB R13, R72, R55 ;  /* 0x00000037480d723e */ /* 0x000fe200000000ff */
[----:B------:R-:W-:-:S02]  /*5570*/  IMAD.MOV.U32 R65, RZ, RZ, R71 ;  /* 0x000000ffff417224 */ /* 0x000fc400078e0047 */
[C---:B------:R-:W-:Y:S01]  /*5580*/  FADD.FTZ R21, R53.reuse, R20 ;  /* 0x0000001435157221 */ /* 0x040fe20000010000 */
[----:B------:R-:W-:Y:S01]  /*5590*/  F2FP.F16.F32.PACK_AB R26, R53, R58 ;  /* 0x0000003a351a723e */ /* 0x000fe200000000ff */
[----:B------:R-:W3:Y:S01]  /*55a0*/  MUFU.EX2 R66, R66 ;  /* 0x0000004200427308 */ /* 0x000ee20000000800 */
[----:B-1----:R-:W-:Y:S01]  /*55b0*/  FADD.FTZ R14, R70, R3 ;  /* 0x00000003460e7221 */ /* 0x002fe20000010000 */
[----:B------:R-:W-:Y:S01]  /*55c0*/  FADD.FTZ R20, R42, R21 ;  /* 0x000000152a147221 */ /* 0x000fe20000010000 */
[----:B------:R-:W-:Y:S01]  /*55d0*/  MOV R58, R71 ;  /* 0x00000047003a7202 */ /* 0x000fe20000000f00 */
[--C-:B------:R-:W-:Y:S02]  /*55e0*/  IMAD.MOV.U32 R55, RZ, RZ, R71.reuse ;  /* 0x000000ffff377224 */ /* 0x100fe400078e0047 */
[----:B------:R-:W-:Y:S01]  /*55f0*/  FADD.FTZ R21, R59, R20 ;  /* 0x000000143b157221 */ /* 0x000fe20000010000 */
[----:B------:R-:W-:Y:S01]  /*5600*/  IMAD.MOV.U32 R54, RZ, RZ, R71 ;  /* 0x000000ffff367224 */ /* 0x000fe200078e0047 */
[----:B------:R-:W1:Y:S01]  /*5610*/  MUFU.EX2 R77, R77 ;  /* 0x0000004d004d7308 */ /* 0x000e620000000800 */
[----:B0-----:R-:W-:Y:S01]  /*5620*/  FADD.FTZ R15, R75, R14 ;  /* 0x0000000e4b0f7221 */ /* 0x001fe20000010000 */
[----:B------:R-:W-:Y:S01]  /*5630*/  FADD.FTZ R20, R46, R21 ;  /* 0x000000152e147221 */ /* 0x000fe20000010000 */
[----:B------:R-:W-:Y:S01]  /*5640*/  F2FP.F16.F32.PACK_AB R14, R49, R48 ;  /* 0x00000030310e723e */ /* 0x000fe200000000ff */
[--C-:B------:R-:W-:Y:S01]  /*5650*/  IMAD.MOV.U32 R53, RZ, RZ, R71.reuse ;  /* 0x000000ffff357224 */ /* 0x100fe200078e0047 */
[----:B--2---:R-:W-:Y:S01]  /*5660*/  F2FP.F16.F32.PACK_AB R4, R59, R42 ;  /* 0x0000002a3b04723e */ /* 0x004fe200000000ff */
[----:B------:R-:W-:Y:S01]  /*5670*/  FADD.FTZ R20, R47, R20 ;  /* 0x000000142f147221 */ /* 0x000fe20000010000 */
[----:B------:R-:W-:Y:S01]  /*5680*/  IMAD.MOV.U32 R59, RZ, RZ, R71 ;  /* 0x000000ffff3b7224 */ /* 0x000fe200078e0047 */
[----:B------:R-:W0:Y:S01]  /*5690*/  MUFU.EX2 R67, R67 ;  /* 0x0000004300437308 */ /* 0x000e220000000800 */
[----:B---3--:R-:W-:Y:S01]  /*56a0*/  FADD.FTZ R24, R66, R15 ;  /* 0x0000000f42187221 */ /* 0x008fe20000010000 */
[----:B------:R-:W-:Y:S01]  /*56b0*/  FADD.FTZ R7, R43, R20 ;  /* 0x000000142b077221 */ /* 0x000fe20000010000 */
[----:B------:R-:W-:Y:S01]  /*56c0*/  F2FP.F16.F32.PACK_AB R15, R76, R73 ;  /* 0x000000494c0f723e */ /* 0x000fe200000000ff */
[----:B------:R-:W-:Y:S01]  /*56d0*/  IMAD.MOV.U32 R51, RZ, RZ, R71 ;  /* 0x000000ffff337224 */ /* 0x000fe200078e0047 */
[----:B------:R-:W-:Y:S01]  /*56e0*/  MOV R48, R71 ;  /* 0x0000004700307202 */ /* 0x000fe20000000f00 */
[----:B------:R-:W-:Y:S01]  /*56f0*/  FADD.FTZ R8, R44, R7 ;  /* 0x000000072c087221 */ /* 0x000fe20000010000 */
[--C-:B------:R-:W-:Y:S01]  /*5700*/  IMAD.MOV.U32 R49, RZ, RZ, R71.reuse ;  /* 0x000000ffff317224 */ /* 0x100fe200078e0047 */
[----:B------:R-:W2:Y:S01]  /*5710*/  MUFU.EX2 R30, R30 ;  /* 0x0000001e001e7308 */ /* 0x000ea20000000800 */
[C---:B-1----:R-:W-:Y:S01]  /*5720*/  FADD.FTZ R25, R77.reuse, R24 ;  /* 0x000000184d197221 */ /* 0x042fe20000010000 */
[----:B------:R-:W-:Y:S01]  /*5730*/  STSM.16.M88.4 [R2+0x28b00], R12 ;  /* 0x028b000c02007844 */ /* 0x000fe20000000200 */
[----:B------:R-:W-:Y:S01]  /*5740*/  F2FP.F16.F32.PACK_AB R27, R77, R66 ;  /* 0x000000424d1b723e */ /* 0x000fe200000000ff */
[----:B------:R-:W-:-:S02]  /*5750*/  IMAD.MOV.U32 R66, RZ, RZ, R71 ;  /* 0x000000ffff427224 */ /* 0x000fc400078e0047 */
[----:B------:R-:W-:Y:S01]  /*5760*/  FADD.FTZ R24, R0, R25 ;  /* 0x0000001900187221 */ /* 0x000fe20000010000 */
[--C-:B------:R-:W-:Y:S01]  /*5770*/  IMAD.MOV.U32 R42, RZ, RZ, R71.reuse ;  /* 0x000000ffff2a7224 */ /* 0x100fe200078e0047 */
[----:B------:R-:W1:Y:S02]  /*5780*/  MUFU.EX2 R31, R31 ;  /* 0x0000001f001f7308 */ /* 0x000e640000000800 */
[----:B0-----:R-:W-:Y:S01]  /*5790*/  FADD.FTZ R25, R67, R24 ;  /* 0x0000001843197221 */ /* 0x001fe20000010000 */
[----:B------:R-:W-:Y:S01]  /*57a0*/  F2FP.F16.F32.PACK_AB R24, R57, R56 ;  /* 0x000000383918723e */ /* 0x000fe200000000ff */
[--C-:B------:R-:W-:Y:S02]  /*57b0*/  IMAD.MOV.U32 R57, RZ, RZ, R71.reuse ;  /* 0x000000ffff397224 */ /* 0x100fe400078e0047 */
[--C-:B------:R-:W-:Y:S02]  /*57c0*/  IMAD.MOV.U32 R56, RZ, RZ, R71.reuse ;  /* 0x000000ffff387224 */ /* 0x100fe400078e0047 */
[----:B------:R-:W-:Y:S01]  /*57d0*/  IMAD.MOV.U32 R39, RZ, RZ, R71 ;  /* 0x000000ffff277224 */ /* 0x000fe200078e0047 */
[----:B------:R-:W0:Y:S01]  /*57e0*/  MUFU.EX2 R38, R38 ;  /* 0x0000002600267308 */ /* 0x000e220000000800 */
[----:B--2---:R-:W-:Y:S01]  /*57f0*/  FADD.FTZ R34, R30, R25 ;  /* 0x000000191e227221 */ /* 0x004fe20000010000 */
[----:B------:R-:W-:Y:S01]  /*5800*/  F2FP.F16.F32.PACK_AB R25, R75, R70 ;  /* 0x000000464b19723e */ /* 0x000fe200000000ff */
[----:B------:R-:W-:-:S04]  /*5810*/  IMAD.MOV.U32 R70, RZ, RZ, R71 ;  /* 0x000000ffff467224 */ /* 0x000fc800078e0047 */
[----:B------:R2:W-:Y:S01]  /*5820*/  STSM.16.M88.4 [R2+0x2a300], R24 ;  /* 0x02a3001802007844 */ /* 0x0005e20000000200 */
[----:B------:R-:W3:Y:S01]  /*5830*/  MUFU.EX2 R61, R84 ;  /* 0x00000054003d7308 */ /* 0x000ee20000000800 */
[C---:B-1----:R-:W-:Y:S01]  /*5840*/  FADD.FTZ R5, R31.reuse, R34 ;  /* 0x000000221f057221 */ /* 0x042fe20000010000 */
[----:B------:R-:W-:Y:S01]  /*5850*/  F2FP.F16.F32.PACK_AB R7, R31, R30 ;  /* 0x0000001e1f07723e */ /* 0x000fe200000000ff */
[----:B------:R-:W-:-:S05]  /*5860*/  IMAD.MOV.U32 R34, RZ, RZ, R71 ;  /* 0x000000ffff227224 */ /* 0x000fca00078e0047 */
[----:B------:R-:W1:Y:S01]  /*5870*/  MUFU.EX2 R41, R41 ;  /* 0x0000002900297308 */ /* 0x000e620000000800 */
[----:B0-----:R-:W-:Y:S01]  /*5880*/  FADD.FTZ R6, R38, R5 ;  /* 0x0000000526067221 */ /* 0x001fe20000010000 */
[----:B------:R-:W-:Y:S01]  /*5890*/  F2FP.F16.F32.PACK_AB R5, R67, R0 ;  /* 0x000000004305723e */ /* 0x000fe200000000ff */
[--C-:B------:R-:W-:Y:S02]  /*58a0*/  IMAD.MOV.U32 R67, RZ, RZ, R71.reuse ;  /* 0x000000ffff437224 */ /* 0x100fe400078e0047 */
[----:B--2---:R-:W-:-:S03]  /*58b0*/  IMAD.MOV.U32 R27, RZ, RZ, R71 ;  /* 0x000000ffff1b7224 */ /* 0x004fc600078e0047 */
[----:B------:R-:W0:Y:S01]  /*58c0*/  MUFU.EX2 R63, R63 ;  /* 0x0000003f003f7308 */ /* 0x000e220000000800 */
[----:B---3--:R-:W-:Y:S01]  /*58d0*/  FADD.FTZ R0, R61, R6 ;  /* 0x000000063d007221 */ /* 0x008fe20000010000 */
[----:B------:R-:W-:Y:S01]  /*58e0*/  F2FP.F16.F32.PACK_AB R6, R47, R46 ;  /* 0x0000002e2f06723e */ /* 0x000fe200000000ff */
[--C-:B------:R-:W-:Y:S02]  /*58f0*/  IMAD.MOV.U32 R47, RZ, RZ, R71.reuse ;  /* 0x000000ffff2f7224 */ /* 0x100fe400078e0047 */
[--C-:B------:R-:W-:Y:S02]  /*5900*/  IMAD.MOV.U32 R46, RZ, RZ, R71.reuse ;  /* 0x000000ffff2e7224 */ /* 0x100fe400078e0047 */
[----:B------:R2:W-:Y:S01]  /*5910*/  STSM.16.M88.4 [R2+0x2bb00], R4 ;  /* 0x02bb000402007844 */ /* 0x0005e20000000200 */
[----:B------:R-:W3:Y:S01]  /*5920*/  MUFU.EX2 R40, R40 ;  /* 0x0000002800287308 */ /* 0x000ee20000000800 */
[----:B-1----:R-:W-:Y:S01]  /*5930*/  FADD.FTZ R9, R41, R8 ;  /* 0x0000000829097221 */ /* 0x002fe20000010000 */
[----:B------:R-:W-:Y:S01]  /*5940*/  F2FP.F16.F32.PACK_AB R8, R44, R43 ;  /* 0x0000002b2c08723e */ /* 0x000fe200000000ff */
[----:B------:R-:W-:-:S02]  /*5950*/  IMAD.MOV.U32 R44, RZ, RZ, R71 ;  /* 0x000000ffff2c7224 */ /* 0x000fc400078e0047 */
[--C-:B------:R-:W-:Y:S02]  /*5960*/  IMAD.MOV.U32 R43, RZ, RZ, R71.reuse ;  /* 0x000000ffff2b7224 */ /* 0x100fe400078e0047 */
[--C-:B------:R-:W-:Y:S01]  /*5970*/  IMAD.MOV.U32 R26, RZ, RZ, R71.reuse ;  /* 0x000000ffff1a7224 */ /* 0x100fe200078e0047 */
[----:B------:R-:W1:Y:S01]  /*5980*/  MUFU.EX2 R86, R86 ;  /* 0x0000005600567308 */ /* 0x000e620000000800 */
[----:B0-----:R-:W-:Y:S01]  /*5990*/  FADD.FTZ R11, R63, R0 ;  /* 0x000000003f0b7221 */ /* 0x001fe20000010000 */
[----:B------:R-:W-:-:S06]  /*59a0*/  IMAD.MOV.U32 R24, RZ, RZ, R71 ;  /* 0x000000ffff187224 */ /* 0x000fcc00078e0047 */
[----:B------:R-:W0:Y:S01]  /*59b0*/  MUFU.EX2 R37, R37 ;  /* 0x0000002500257308 */ /* 0x000e220000000800 */
[----:B---3--:R-:W-:-:S07]  /*59c0*/  FADD.FTZ R0, R40, R9 ;  /* 0x0000000928007221 */ /* 0x008fce0000010000 */
[----:B------:R-:W3:Y:S01]  /*59d0*/  MUFU.EX2 R88, R88 ;  /* 0x0000005800587308 */ /* 0x000ee20000000800 */
[----:B-1----:R-:W-:-:S07]  /*59e0*/  FADD.FTZ R11, R86, R11 ;  /* 0x0000000b560b7221 */ /* 0x002fce0000010000 */
[----:B------:R-:W1:Y:S01]  /*59f0*/  MUFU.EX2 R50, R50 ;  /* 0x0000003200327308 */ /* 0x000e620000000800 */
[----:B0-----:R-:W-:-:S07]  /*5a00*/  FADD.FTZ R9, R37, R0 ;  /* 0x0000000025097221 */ /* 0x001fce0000010000 */
[----:B------:R-:W0:Y:S01]  /*5a10*/  MUFU.EX2 R3, R90 ;  /* 0x0000005a00037308 */ /* 0x000e220000000800 */
[----:B---3--:R-:W-:Y:S01]  /*5a20*/  FADD.FTZ R0, R88, R11 ;  /* 0x0000000b58007221 */ /* 0x008fe20000010000 */
[----:B------:R-:W-:Y:S01]  /*5a30*/  F2FP.F16.F32.PACK_AB R11, R86, R63 ;  /* 0x0000003f560b723e */ /* 0x000fe200000000ff */
[----:B------:R-:W-:-:S05]  /*5a40*/  IMAD.MOV.U32 R63, RZ, RZ, R71 ;  /* 0x000000ffff3f7224 */ /* 0x000fca00078e0047 */
[----:B------:R-:W3:Y:S01]  /*5a50*/  MUFU.EX2 R33, R33 ;  /* 0x0000002100217308 */ /* 0x000ee20000000800 */
[C---:B-1----:R-:W-:Y:S01]  /*5a60*/  FADD.FTZ R10, R50.reuse, R9 ;  /* 0x00000009320a7221 */ /* 0x042fe20000010000 */
[----:B------:R-:W-:Y:S01]  /*5a70*/  F2FP.F16.F32.PACK_AB R9, R61, R38 ;  /* 0x000000263d09723e */ /* 0x000fe200000000ff */
[--C-:B------:R-:W-:Y:S01]  /*5a80*/  IMAD.MOV.U32 R61, RZ, RZ, R71.reuse ;  /* 0x000000ffff3d7224 */ /* 0x100fe200078e0047 */
[----:B--2---:R-:W-:Y:S01]  /*5a90*/  F2FP.F16.F32.PACK_AB R4, R50, R37 ;  /* 0x000000253204723e */ /* 0x004fe200000000ff */
[--C-:B------:R-:W-:Y:S01]  /*5aa0*/  IMAD.MOV.U32 R50, RZ, RZ, R71.reuse ;  /* 0x000000ffff327224 */ /* 0x100fe200078e0047 */
[----:B------:R-:W-:Y:S01]  /*5ab0*/  MOV R38, R71 ;  /* 0x0000004700267202 */ /* 0x000fe20000000f00 */
[----:B------:R-:W-:Y:S01]  /*5ac0*/  IMAD.MOV.U32 R37, RZ, RZ, R71 ;  /* 0x000000ffff257224 */ /* 0x000fe200078e0047 */
[----:B------:R-:W1:Y:S01]  /*5ad0*/  MUFU.EX2 R89, R89 ;  /* 0x0000005900597308 */ /* 0x000e620000000800 */
[C---:B0-----:R-:W-:Y:S01]  /*5ae0*/  FADD.FTZ R0, R3.reuse, R0 ;  /* 0x0000000003007221 */ /* 0x041fe20000010000 */
[----:B------:R-:W-:-:S06]  /*5af0*/  F2FP.F16.F32.PACK_AB R5, R3, R88 ;  /* 0x000000580305723e */ /* 0x000fcc00000000ff */
[----:B------:R-:W0:Y:S01]  /*5b00*/  MUFU.EX2 R32, R32 ;  /* 0x0000002000207308 */ /* 0x000e220000000800 */
[----:B---3--:R-:W-:Y:S01]  /*5b10*/  FADD.FTZ R21, R33, R10 ;  /* 0x0000000a21157221 */ /* 0x008fe20000010000 */
[----:B------:R-:W-:Y:S01]  /*5b20*/  F2FP.F16.F32.PACK_AB R10, R40, R41 ;  /* 0x00000029280a723e */ /* 0x000fe200000000ff */
[--C-:B------:R-:W-:Y:S02]  /*5b30*/  IMAD.MOV.U32 R41, RZ, RZ, R71.reuse ;  /* 0x000000ffff297224 */ /* 0x100fe400078e0047 */
[----:B------:R-:W-:Y:S02]  /*5b40*/  IMAD.MOV.U32 R40, RZ, RZ, R71 ;  /* 0x000000ffff287224 */ /* 0x000fe400078e0047 */
[----:B------:R-:W-:Y:S01]  /*5b50*/  STSM.16.M88.4 [R2+0x2d300], R8 ;  /* 0x02d3000802007844 */ /* 0x000fe20000000200 */
[----:B------:R-:W2:Y:S01]  /*5b60*/  MUFU.EX2 R29, R29 ;  /* 0x0000001d001d7308 */ /* 0x000ea20000000800 */
[----:B-1----:R-:W-:-:S07]  /*5b70*/  FADD.FTZ R25, R89, R0 ;  /* 0x0000000059197221 */ /* 0x002fce0000010000 */
[----:B------:R-:W1:Y:S01]  /*5b80*/  MUFU.EX2 R28, R28 ;  /* 0x0000001c001c7308 */ /* 0x000e620000000800 */
[C---:B0-----:R-:W-:Y:S01]  /*5b90*/  FADD.FTZ R0, R32.reuse, R21 ;  /* 0x0000001520007221 */ /* 0x041fe20000010000 */
[----:B------:R-:W-:Y:S01]  /*5ba0*/  F2FP.F16.F32.PACK_AB R6, R32, R33 ;  /* 0x000000212006723e */ /* 0x000fe200000000ff */
[--C-:B------:R-:W-:Y:S02]  /*5bb0*/  IMAD.MOV.U32 R33, RZ, RZ, R71.reuse ;  /* 0x000000ffff217224 */ /* 0x100fe400078e0047 */
[----:B------:R-:W-:-:S03]  /*5bc0*/  IMAD.MOV.U32 R32, RZ, RZ, R71 ;  /* 0x000000ffff207224 */ /* 0x000fc600078e0047 */
[----:B------:R-:W0:Y:S01]  /*5bd0*/  MUFU.EX2 R92, R92 ;  /* 0x0000005c005c7308 */ /* 0x000e220000000800 */
[----:B--2---:R-:W-:-:S07]  /*5be0*/  FADD.FTZ R3, R29, R0 ;  /* 0x000000001d037221 */ /* 0x004fce0000010000 */
[----:B------:R-:W-:Y:S01]  /*5bf0*/  MUFU.EX2 R36, R36 ;  /* 0x0000002400247308 */ /* 0x000fe20000000800 */
[C---:B-1----:R-:W-:Y:S01]  /*5c00*/  FADD.FTZ R3, R28.reuse, R3 ;  /* 0x000000031c037221 */ /* 0x042fe20000010000 */
[----:B------:R-:W-:-:S06]  /*5c10*/  F2FP.F16.F32.PACK_AB R28, R28, R29 ;  /* 0x0000001d1c1c723e */ /* 0x000fcc00000000ff */
[----:B------:R-:W1:Y:S01]  /*5c20*/  MUFU.EX2 R45, R45 ;  /* 0x0000002d002d7308 */ /* 0x000e620000000800 */
[C---:B0-----:R-:W-:Y:S01]  /*5c30*/  F2FP.F16.F32.PACK_AB R7, R92.reuse, R89 ;  /* 0x000000595c07723e */ /* 0x041fe200000000ff */
[----:B------:R-:W-:-:S04]  /*5c40*/  FADD.FTZ R25, R92, R25 ;  /* 0x000000195c197221 */ /* 0x000fc80000010000 */
[----:B------:R0:W-:Y:S02]  /*5c50*/  STSM.16.M88.4 [R2+0x2eb00], R4 ;  /* 0x02eb000402007844 */ /* 0x0001e40000000200 */
[----:B------:R-:W2:Y:S08]  /*5c60*/  MUFU.EX2 R64, R64 ;  /* 0x0000004000407308 */ /* 0x000eb00000000800 */
[----:B------:R3:W4:Y:S01]  /*5c70*/  MUFU.EX2 R13, R60 ;  /* 0x0000003c000d7308 */ /* 0x0007220000000800 */
[----:B-1----:R-:W-:Y:S01]  /*5c80*/  F2FP.F16.F32.PACK_AB R30, R45, R36 ;  /* 0x000000242d1e723e */ /* 0x002fe200000000ff */
[----:B------:R-:W-:Y:S01]  /*5c90*/  FADD.FTZ R36, R36, R3 ;  /* 0x0000000324247221 */ /* 0x000fe20000010000 */
[----:B0-----:R-:W-:-:S03]  /*5ca0*/  IMAD.U32 R5, RZ, RZ, UR7 ;  /* 0x00000007ff057e24 */ /* 0x001fc6000f8e00ff */
[----:B------:R-:W-:Y:S02]  /*5cb0*/  FADD.FTZ R3, R45, R36 ;  /* 0x000000242d037221 */ /* 0x000fe40000010000 */
[----:B------:R-:W0:Y:S01]  /*5cc0*/  MUFU.EX2 R62, R62 ;  /* 0x0000003e003e7308 */ /* 0x000e220000000800 */
[----:B--2---:R-:W-:Y:S01]  /*5cd0*/  FADD.FTZ R0, R64, R25 ;  /* 0x0000001940007221 */ /* 0x004fe20000010000 */
[--C-:B---3--:R-:W-:Y:S02]  /*5ce0*/  IMAD.MOV.U32 R60, RZ, RZ, R71.reuse ;  /* 0x000000ffff3c7224 */ /* 0x108fe400078e0047 */
[--C-:B------:R-:W-:Y:S02]  /*5cf0*/  IMAD.MOV.U32 R45, RZ, RZ, R71.reuse ;  /* 0x000000ffff2d7224 */ /* 0x100fe400078e0047 */
[--C-:B------:R-:W-:Y:S02]  /*5d00*/  IMAD.MOV.U32 R36, RZ, RZ, R71.reuse ;  /* 0x000000ffff247224 */ /* 0x100fe400078e0047 */
[----:B------:R1:W2:Y:S01]  /*5d10*/  MUFU.EX2 R15, R52 ;  /* 0x00000034000f7308 */ /* 0x0002a20000000800 */
[C---:B----4-:R-:W-:Y:S01]  /*5d20*/  F2FP.F16.F32.PACK_AB R29, R13.reuse, R64 ;  /* 0x000000400d1d723e */ /* 0x050fe200000000ff */
[----:B------:R-:W-:Y:S01]  /*5d30*/  FADD.FTZ R21, R13, R0 ;  /* 0x000000000d157221 */ /* 0x000fe20000010000 */
[----:B------:R-:W-:-:S02]  /*5d40*/  IMAD.MOV.U32 R64, RZ, RZ, R71 ;  /* 0x000000ffff407224 */ /* 0x000fc400078e0047 */
[----:B------:R-:W-:Y:S02]  /*5d50*/  IMAD.MOV.U32 R25, RZ, RZ, R71 ;  /* 0x000000ffff197224 */ /* 0x000fe400078e0047 */
[----:B0-----:R-:W-:Y:S01]  /*5d60*/  FADD.FTZ R0, R62, R21 ;  /* 0x000000153e007221 */ /* 0x001fe20000010000 */
[--C-:B-1----:R-:W-:Y:S01]  /*5d70*/  IMAD.MOV.U32 R52, RZ, RZ, R71.reuse ;  /* 0x000000ffff347224 */ /* 0x102fe200078e0047 */
[C---:B--2---:R-:W-:Y:S02]  /*5d80*/  F2FP.F16.F32.PACK_AB R31, R15.reuse, R62 ;  /* 0x0000003e0f1f723e */ /* 0x044fe400000000ff */
[----:B------:R-:W-:Y:S01]  /*5d90*/  FADD.FTZ R0, R15, R0 ;  /* 0x000000000f007221 */ /* 0x000fe20000010000 */
[--C-:B------:R-:W-:Y:S02]  /*5da0*/  IMAD.MOV.U32 R62, RZ, RZ, R71.reuse ;  /* 0x000000ffff3e7224 */ /* 0x100fe400078e0047 */
[----:B------:R0:W-:Y:S01]  /*5db0*/  STSM.16.M88.4 [R2+0x30300], R28 ;  /* 0x0303001c02007844 */ /* 0x0001e20000000200 */
[----:B------:R1:W-:Y:S06]  /*5dc0*/  MEMBAR.ALL.CTA ;  /* 0x0000000000007992 */ /* 0x0003ec0000008000 */
[----:B-1----:R-:W1:Y:S01]  /*5dd0*/  FENCE.VIEW.ASYNC.S ;  /* 0x00000000000073c6 */ /* 0x002e620000000000 */
[--C-:B0-----:R-:W-:Y:S01]  /*5de0*/  IMAD.MOV.U32 R31, RZ, RZ, R71.reuse ;  /* 0x000000ffff1f7224 */ /* 0x101fe200078e0047 */
[----:B------:R-:W-:Y:S01]  /*5df0*/  MOV R29, R71 ;  /* 0x00000047001d7202 */ /* 0x000fe20000000f00 */
[----:B------:R-:W-:-:S02]  /*5e00*/  IMAD.MOV.U32 R30, RZ, RZ, R71 ;  /* 0x000000ffff1e7224 */ /* 0x000fc400078e0047 */
[----:B------:R-:W-:Y:S01]  /*5e10*/  IMAD.MOV.U32 R28, RZ, RZ, R71 ;  /* 0x000000ffff1c7224 */ /* 0x000fe200078e0047 */
[----:B-1----:R-:W-:Y:S01]  /*5e20*/  NOP ;  /* 0x0000000000007918 */ /* 0x002fe20000000000 */
[----:B------:R-:W-:Y:S05]  /*5e30*/  @!P2 BRA `(.L_x_9930) ;  /* 0x0000004c0010a947 */ /* 0x000fea0003800000 */
        /* <DEDUP_REMOVED lines=26> */
[----:B------:R-:W-:Y:S01]  /*5fe0*/  UMOV UR39, UR60 ;  /* 0x0000003c00277c82 */ /* 0x000fe20008000000 */
[----:B------:R-:W-:Y:S01]  /*5ff0*/  UMOV UR7, UR36 ;  /* 0x0000002400077c82 */ /* 0x000fe20008000000 */
[----:B------:R-:W-:-:S05]  /*6000*/  ULDC UR5, c[0x0][0x9d8] ;  /* 0x0002760000057ab9 */ /* 0x000fca0000000800 */
.L_x_9939:
[----:B------:R-:W-:Y:S01]  /*6010*/  R2UR UR4, R16 ;  /* 0x00000000100472ca */ /* 0x000fe200000e0000 */
[----:B------:R-:W-:-:S04]  /*6020*/  UIADD3 UR36, UR7, 0x1, URZ ;  /* 0x0000000107247890 */ /* 0x000fc8000fffe03f */
[----:B------:R-:W-:-:S04]  /*6030*/  UISETP.NE.AND UP0, UPT, UR36, 0x2, UPT ;  /* 0x000000022400788c */ /* 0x000fc8000bf05270 */
[----:B------:R-:W-:Y:S02]  /*6040*/  USEL UR60, URZ, 0x1, UP0 ;  /* 0x000000013f3c7887 */ /* 0x000fe40008000000 */
[----:B------:R-:W-:Y:S02]  /*6050*/  USEL UR36, UR36, URZ, UP0 ;  /* 0x0000003f24247287 */ /* 0x000fe40008000000 */
[----:B------:R-:W-:Y:S01]  /*6060*/  ISETP.NE.AND P3, PT, RZ, UR4, PT ;  /* 0x00000004ff007c0c */ /* 0x000fe2000bf65270 */
[----:B------:R-:W-:-:S12]  /*6070*/  ULOP3.LUT UR60, UR39, UR60, URZ, 0x3c, !UPT ;  /* 0x0000003c273c7292 */ /* 0x000fd8000f8e3c3f */
[----:B-1----:R-:W-:Y:S05]  /*6080*/  @P3 BRA `(.L_x_9931) ;  /* 0x00000000002c3947 */ /* 0x002fea0003800000 */
[----:B------:R-:W-:Y:S05]  /*6090*/  @!P0 BRA `(.L_x_9932) ;  /* 0x0000000000048947 */ /* 0x000fea0003800000 */
[----:B------:R-:W-:Y:S01]  /*60a0*/  BPT.TRAP 0x1 ;  /* 0x000000040000795c */ /* 0x000fe20000300000 */
.L_x_9932:
[----:B------:R-:W-:Y:S01]  /*60b0*/  ULEA UR4, UR36, UR37, 0x3 ;  /* 0x0000002524047291 */ /* 0x000fe2000f8e183f */
[----:B------:R-:W-:-:S05]  /*60c0*/  IMAD.U32 R7, RZ, RZ, UR60 ;  /* 0x0000003cff077e24 */ /* 0x000fca000f8e00ff */
[----:B------:R-:W-:-:S04]  /*60d0*/  SHF.L.U32 R7, R7, 0x1f, RZ ;  /* 0x0000001f07077819 */ /* 0x000fc800000006ff */
[----:B------:R0:W1:Y:S01]  /*60e0*/  SYNCS.PHASECHK.TRANS64.TRYWAIT P2, [UR4+0x31c30], R7 ;  /* 0x031c3007ff0075a7 */ /* 0x0000620008040144 */
[----:B------:R-:W-:Y:S05]  /*60f0*/  @!P0 BRA `(.L_x_9933) ;  /* 0x0000000000048947 */ /* 0x000fea0003800000 */
[----:B------:R-:W-:Y:S01]  /*6100*/  BPT.TRAP 0x1 ;  /* 0x000000040000795c */ /* 0x000fe20000300000 */
.L_x_9933:
[----:B-1----:R-:W-:Y:S05]  /*6110*/  @P2 BRA `(.L_x_9931) ;  /* 0x0000000000082947 */ /* 0x002fea0003800000 */
[----:B------:R-:W1:Y:S02]  /*6120*/  SYNCS.PHASECHK.TRANS64.TRYWAIT P2, [UR4+0x31c30], R7 ;  /* 0x031c3007ff0075a7 */ /* 0x000e640008040144 */
[----:B-1----:R-:W-:Y:S05]  /*6130*/  @!P2 BRA `(.L_x_9934) ;  /* 0x000000fc000ca947 */ /* 0x002fea0003800000 */
.L_x_9931:
[----:B-1----:R-:W1:Y:S01]  /*6140*/  S2R R8, SR_TID.X ;  /* 0x0000000000087919 */ /* 0x002e620000002100 */
        /* <DEDUP_REMOVED lines=24> */
[----:B-1----:R-:W-:Y:S01]  /*62d0*/  SHF.R.U32.HI R8, RZ, 0x7, R8 ;  /* 0x00000007ff087819 */ /* 0x002fe20000011608 */
[----:B------:R-:W-:Y:S01]  /*62e0*/  UMOV UR56, UR28 ;  /* 0x0000001c00387c82 */ /* 0x000fe20008000000 */
[----:B------:R-:W-:Y:S01]  /*62f0*/  UMOV UR57, UR29 ;  /* 0x0000001d00397c82 */ /* 0x000fe20008000000 */
[----:B------:R-:W-:Y:S01]  /*6300*/  UMOV UR59, 0x80000020 ;  /* 0x80000020003b7882 */ /* 0x000fe20000000000 */
[----:B------:R-:W-:Y:S01]  /*6310*/  UIADD3 UR10, UR4, 0x200, URZ ;  /* 0x00000200040a7890 */ /* 0x000fe2000fffe03f */
[----:B0-----:R-:W-:Y:S01]  /*6320*/  VIADD R7, R8, 0x8 ;  /* 0x0000000808077836 */ /* 0x001fe20000000000 */
        /* <DEDUP_REMOVED lines=325> */
.L_x_9936:
[----:B------:R-:W-:Y:S01]  /*7780*/  ULEA UR4, UR7, UR37, 0x3 ;  /* 0x0000002507047291 */ /* 0x000fe2000f8e183f */
[----:B------:R-:W-:-:S04]  /*7790*/  MOV R7, UR39 ;  /* 0x0000002700077c02 */ /* 0x000fc80008000f00 */
[----:B------:R-:W-:-:S04]  /*77a0*/  SHF.L.U32 R7, R7, 0x1f, RZ ;  /* 0x0000001f07077819 */ /* 0x000fc800000006ff */
[----:B------:R0:W1:Y:S01]  /*77b0*/  SYNCS.PHASECHK.TRANS64.TRYWAIT P2, [UR4+0x31c50], R7 ;  /* 0x031c5007ff0075a7 */ /* 0x0000620008040144 */
[----:B------:R-:W-:Y:S05]  /*77c0*/  @!P0 BRA `(.L_x_9937) ;  /* 0x0000000000048947 */ /* 0x000fea0003800000 */
[----:B------:R-:W-:Y:S01]  /*77d0*/  BPT.TRAP 0x1 ;  /* 0x000000040000795c */ /* 0x000fe20000300000 */
.L_x_9937:
[----:B-1----:R-:W-:Y:S05]  /*77e0*/  @P2 BRA `(.L_x_9935) ;  /* 0x0000000000082947 */ /* 0x002fea0003800000 */
[----:B------:R-:W1:Y:S02]  /*77f0*/  SYNCS.PHASECHK.TRANS64.TRYWAIT P2, [UR4+0x31c50], R7 ;  /* 0x031c5007ff0075a7 */ /* 0x000e640008040144 */
[----:B-1----:R-:W-:Y:S05]  /*7800*/  @!P2 BRA `(.L_x_9938) ;  /* 0x000000e40070a947 */ /* 0x002fea0003800000 */
.L_x_9935:
        /* <DEDUP_REMOVED lines=11> */
[----:B------:R-:W-:Y:S01]  /*78c0*/  FMUL.FTZ R145, R136, UR5 ;  /* 0x0000000588917c20 */ /* 0x000fe20008410000 */
[----:B------:R-:W-:Y:S01]  /*78d0*/  ULOP3.LUT UR4, UR4, 0x2400000, URZ, 0xfc, !UPT ;  /* 0x0240000004047892 */ /* 0x000fe2000f8efc3f */
[----:B------:R-:W-:Y:S01]  /*78e0*/  FMUL.FTZ R13, R134, UR5 ;  /* 0x00000005860d7c20 */ /* 0x000fe20008410000 */
[----:B------:R-:W-:Y:S01]  /*78f0*/  FMUL.FTZ R136, R137, UR5 ;  /* 0x0000000589887c20 */ /* 0x000fe20008410000 */
[----:B------:R-:W-:Y:S01]  /*7900*/  FMUL.FTZ R134, R96, UR5 ;  /* 0x0000000560867c20 */ /* 0x000fe20008410000 */
[----:B------:R-:W-:Y:S01]  /*7910*/  UIMAD UR11, UR7, 0x6c0, UR4 ;  /* 0x000006c0070b78a4 */ /* 0x000fe2000f8e0204 */
[----:B------:R-:W-:Y:S01]  /*7920*/  FMUL.FTZ R96, R98, UR5 ;  /* 0x0000000562607c20 */ /* 0x000fe20008410000 */
[----:B------:R-:W-:Y:S01]  /*7930*/  UIMAD UR4, UR18, 0xc0, URZ ;  /* 0x000000c0120478a4 */ /* 0x000fe2000f8e023f */
[----:B------:R-:W2:Y:S01]  /*7940*/  MUFU.TANH R145, R145 ;  /* 0x0000009100917308 */ /* 0x000ea20000002400 */
[----:B------:R-:W-:Y:S01]  /*7950*/  FMUL.FTZ R11, R130, UR5 ;  /* 0x00000005820b7c20 */ /* 0x000fe20008410000 */
[----:B------:R-:W-:Y:S01]  /*7960*/  IMAD.MOV.U32 R98, RZ, RZ, -0x2 ;  /* 0xfffffffeff627424 */ /* 0x000fe200078e00ff */
[----:B------:R-:W-:Y:S01]  /*7970*/  UIMAD UR4, UR38, -0x90, UR4 ;  /* 0xffffff70260478a4 */ /* 0x000fe2000f8e0204 */
[----:B01----:R-:W-:Y:S01]  /*7980*/  FMUL.FTZ R7, R138, UR5 ;  /* 0x000000058a077c20 */ /* 0x003fe20008410000 */
        /* <DEDUP_REMOVED lines=9> */
[----:B------:R-:W-:Y:S01]  /*7a20*/  UIADD3 UR4, UR4, 0x1, UR15 ;  /* 0x0000000104047890 */ /* 0x000fe2000fffe00f */
[----:B------:R-:W-:Y:S01]  /*7a30*/  FMUL.FTZ R97, R99, UR5 ;  /* 0x0000000563617c20 */ /* 0x000fe20008410000 */
[----:B------:R-:W0:Y:S01]  /*7a40*/  MUFU.TANH R136, R136 ;  /* 0x0000008800887308 */ /* 0x000e220000002400 */
[----:B------:R-:W-:Y:S01]  /*7a50*/  FMUL.FTZ R137, R141, UR5 ;  /* 0x000000058d897c20 */ /* 0x000fe20008410000 */
[----:B------:R-:W-:Y:S01]  /*7a60*/  UIADD3 UR4, UR4, -UR14, URZ ;  /* 0x8000000e04047290 */ /* 0x000fe2000fffe03f */
[----:B------:R-:W-:Y:S01]  /*7a70*/  FMUL.FTZ R8, R139, UR5 ;  /* 0x000000058b087c20 */ /* 0x000fe20008410000 */
[----:B------:R-:W-:Y:S01]  /*7a80*/  FMUL.FTZ R139, R128, UR5 ;  /* 0x00000005808b7c20 */ /* 0x000fe20008410000 */
[----:B------:R-:W-:Y:S01]  /*7a90*/  FMUL.FTZ R15, R122, UR5 ;  /* 0x000000057a0f7c20 */ /* 0x000fe20008410000 */
[----:B------:R-:W-:Y:S01]  /*7aa0*/  FMUL.FTZ R128, R129, UR5 ;  /* 0x0000000581807c20 */ /* 0x000fe20008410000 */
[----:B------:R-:W-:Y:S01]  /*7ab0*/  FMUL.FTZ R122, R124, UR5 ;  /* 0x000000057c7a7c20 */ /* 0x000fe20008410000 */
[----:B------:R-:W-:Y:S01]  /*7ac0*/  IMAD R99, R23, R98, UR4 ;  /* 0x0000000417637e24 */ /* 0x000fe2000f8e0262 */
[----:B------:R-:W1:Y:S01]  /*7ad0*/  MUFU.TANH R138, R138 ;  /* 0x0000008a008a7308 */ /* 0x000e620000002400 */
[----:B------:R-:W-:Y:S01]  /*7ae0*/  FMUL.FTZ R124, R112, UR5 ;  /* 0x00000005707c7c20 */ /* 0x000fe20008410000 */
[----:B------:R-:W-:Y:S01]  /*7af0*/  FMUL.FTZ R140, R101, UR5 ;  /* 0x00000005658c7c20 */ /* 0x000fe20008410000 */
[----:B------:R-:W-:-:S02]  /*7b00*/  IMAD.IADD R98, R144, 0x1, R99 ;  /* 0x0000000190627824 */ /* 0x000fc400078e0263 */
[----:B------:R-:W-:Y:S01]  /*7b10*/  FMUL.FTZ R112, R114, UR5 ;  /* 0x0000000572707c20 */ /* 0x000fe20008410000 */
[----:B------:R-:W-:Y:S01]  /*7b20*/  FMUL.FTZ R101, R88, UR5 ;  /* 0x0000000558657c20 */ /* 0x000fe20008410000 */
[----:B------:R-:W-:Y:S01]  /*7b30*/  FMUL.FTZ R114, R118, UR5 ;  /* 0x0000000576727c20 */ /* 0x000fe20008410000 */
[----:B------:R-:W-:Y:S01]  /*7b40*/  FMUL.FTZ R129, R132, UR5 ;  /* 0x0000000584817c20 */ /* 0x000fe20008410000 */
[----:B------:R-:W3:Y:S01]  /*7b50*/  MUFU.TANH R137, R137 ;  /* 0x0000008900897308 */ /* 0x000ee20000002400 */
[C---:B------:R-:W-:Y:S01]  /*7b60*/  ISETP.GT.AND P2, PT, R98.reuse, RZ, PT ;  /* 0x000000ff6200720c */ /* 0x040fe20003f44270 */
[----:B------:R-:W-:Y:S01]  /*7b70*/  FMUL.FTZ R14, R135, UR5 ;  /* 0x00000005870e7c20 */ /* 0x000fe20008410000 */
[----:B------:R-:W-:Y:S01]  /*7b80*/  ISETP.GT.AND P3, PT, R98, 0x1, PT ;  /* 0x000000016200780c */ /* 0x000fe20003f64270 */
[----:B------:R-:W-:Y:S01]  /*7b90*/  FMUL.FTZ R118, R104, UR5 ;  /* 0x0000000568767c20 */ /* 0x000fe20008410000 */
[----:B--2---:R-:W-:Y:S01]  /*7ba0*/  FSEL R88, R145, -INF , P2 ;  /* 0xff80000091587808 */ /* 0x004fe20001000000 */
[----:B------:R-:W-:Y:S01]  /*7bb0*/  FMUL.FTZ R104, R106, UR5 ;  /* 0x000000056a687c20 */ /* 0x000fe20008410000 */
[----:B------:R-:W-:Y:S01]  /*7bc0*/  FMUL.FTZ R135, R100, UR5 ;  /* 0x0000000564877c20 */ /* 0x000fe20008410000 */
[----:B------:R-:W2:Y:S01]  /*7bd0*/  MUFU.TANH R139, R139 ;  /* 0x0000008b008b7308 */ /* 0x000ea20000002400 */
[----:B------:R-:W-:Y:S01]  /*7be0*/  FMUL.FTZ R12, R131, UR5 ;  /* 0x00000005830c7c20 */ /* 0x000fe20008410000 */
[----:B------:R-:W-:Y:S01]  /*7bf0*/  FMUL.FTZ R106, R110, UR5 ;  /* 0x000000056e6a7c20 */ /* 0x000fe20008410000 */
[----:B------:R-:W-:Y:S01]  /*7c00*/  FMUL.FTZ R100, R89, UR5 ;  /* 0x0000000559647c20 */ /* 0x000fe20008410000 */
[----:B------:R-:W-:Y:S01]  /*7c10*/  FMUL.FTZ R131, R120, UR5 ;  /* 0x0000000578837c20 */ /* 0x000fe20008410000 */
[----:B------:R-:W-:Y:S01]  /*7c20*/  ISETP.GT.AND P2, PT, R98, 0x8, PT ;  /* 0x000000086200780c */ /* 0x000fe20003f44270 */
[----:B------:R-:W-:Y:S01]  /*7c30*/  FMUL.FTZ R120, R127, UR5 ;  /* 0x000000057f787c20 */ /* 0x000fe20008410000 */
[----:B0-----:R-:W-:Y:S01]  /*7c40*/  FSEL R110, R136, -INF , P3 ;  /* 0xff800000886e7808 */ /* 0x001fe20001800000 */
[----:B------:R-:W-:Y:S01]  /*7c50*/  MUFU.TANH R128, R128 ;  /* 0x0000008000807308 */ /* 0x000fe20000002400 */
[----:B------:R-:W-:Y:S01]  /*7c60*/  FMNMX.FTZ R89, R88, R6, !PT ;  /* 0x0000000658597209 */ /* 0x000fe20007810000 */
[----:B------:R-:W-:Y:S01]  /*7c70*/  FMUL.FTZ R127, R109, UR5 ;  /* 0x000000056d7f7c20 */ /* 0x000fe20008410000 */
[----:B------:R-:W-:Y:S01]  /*7c80*/  FMUL.FTZ R109, R92, UR5 ;  /* 0x000000055c6d7c20 */ /* 0x000fe20008410000 */
[----:B------:R-:W-:Y:S01]  /*7c90*/  ISETP.GT.AND P3, PT, R98, 0x9, PT ;  /* 0x000000096200780c */ /* 0x000fe20003f64270 */
[----:B------:R-:W-:Y:S01]  /*7ca0*/  FMUL.FTZ R132, R108, UR5 ;  /* 0x000000056c847c20 */ /* 0x000fe20008410000 */
[----:B-1----:R-:W-:Y:S01]  /*7cb0*/  FSEL R99, R138, -INF , P2 ;  /* 0xff8000008a637808 */ /* 0x002fe20001000000 */
[----:B------:R-:W-:Y:S01]  /*7cc0*/  FMUL.FTZ R121, R121, UR5 ;  /* 0x0000000579797c20 */ /* 0x000fe20008410000 */
[----:B------:R-:W0:Y:S01]  /*7cd0*/  MUFU.TANH R129, R129 ;  /* 0x0000008100817308 */ /* 0x000e220000002400 */
[----:B------:R-:W-:Y:S01]  /*7ce0*/  FMNMX.FTZ R92, R110, R89, !PT ;  /* 0x000000596e5c7209 */ /* 0x000fe20007810000 */
[----:B------:R-:W-:Y:S01]  /*7cf0*/  FMUL.FTZ R21, R126, UR5 ;  /* 0x000000057e157c20 */ /* 0x000fe20008410000 */
[----:B------:R-:W-:Y:S01]  /*7d00*/  ISETP.GT.AND P2, PT, R98, 0x10, PT ;  /* 0x000000106200780c */ /* 0x000fe20003f44270 */
[----:B------:R-:W-:Y:S01]  /*7d10*/  FMUL.FTZ R126, R116, UR5 ;  /* 0x00000005747e7c20 */ /* 0x000fe20008410000 */
[----:B---3--:R-:W-:Y:S01]  /*7d20*/  FSEL R108, R137, -INF , P3 ;  /* 0xff800000896c7808 */ /* 0x008fe20001800000 */
[----:B------:R-:W-:Y:S01]  /*7d30*/  FMUL.FTZ R20, R123, UR5 ;  /* 0x000000057b147c20 */ /* 0x000fe20008410000 */
[----:B------:R-:W-:Y:S01]  /*7d40*/  FMNMX.FTZ R89, R99, R92, !PT ;  /* 0x0000005c63597209 */ /* 0x000fe20007810000 */
[----:B------:R-:W-:Y:S01]  /*7d50*/  MUFU.TANH R130, R130 ;  /* 0x0000008200827308 */ /* 0x000fe20000002400 */
[----:B------:R-:W-:Y:S01]  /*7d60*/  ISETP.GT.AND P3, PT, R98, 0x11, PT ;  /* 0x000000116200780c */ /* 0x000fe20003f64270 */
[----:B------:R-:W-:Y:S01]  /*7d70*/  FMUL.FTZ R123, R125, UR5 ;  /* 0x000000057d7b7c20 */ /* 0x000fe20008410000 */
[----:B--2---:R-:W-:Y:S01]  /*7d80*/  FSEL R92, R139, -INF , P2 ;  /* 0xff8000008b5c7808 */ /* 0x004fe20001000000 */
[----:B------:R-:W-:Y:S01]  /*7d90*/  FMUL.FTZ R125, R113, UR5 ;  /* 0x00000005717d7c20 */ /* 0x000fe20008410000 */
[----:B------:R-:W-:Y:S01]  /*7da0*/  FMNMX.FTZ R89, R108, R89, !PT ;  /* 0x000000596c597209 */ /* 0x000fe20007810000 */
[----:B------:R-:W-:Y:S01]  /*7db0*/  FMUL.FTZ R113, R115, UR5 ;  /* 0x0000000573717c20 */ /* 0x000fe20008410000 */
[----:B------:R-:W-:Y:S01]  /*7dc0*/  ISETP.GT.AND P2, PT, R98, 0x18, PT ;  /* 0x000000186200780c */ /* 0x000fe20003f44270 */
[----:B------:R-:W1:Y:S01]  /*7dd0*/  MUFU.TANH R131, R131 ;  /* 0x0000008300837308 */ /* 0x000e620000002400 */
[----:B------:R-:W-:Y:S01]  /*7de0*/  FMNMX.FTZ R116, R92, R89, !PT ;  /* 0x000000595c747209 */ /* 0x000fe20007810000 */
[----:B------:R-:W-:Y:S01]  /*7df0*/  FMUL.FTZ R115, R119, UR5 ;  /* 0x0000000577737c20 */ /* 0x000fe20008410000 */
[----:B0-----:R-:W-:Y:S01]  /*7e00*/  FSEL R89, R129, -INF , P2 ;  /* 0xff80000081597808 */ /* 0x001fe20001000000 */
[----:B------:R-:W-:Y:S01]  /*7e10*/  FMUL.FTZ R119, R105, UR5 ;  /* 0x0000000569777c20 */ /* 0x000fe20008410000 */
[C---:B------:R-:W-:Y:S01]  /*7e20*/  ISETP.GT.AND P2, PT, R98.reuse, 0x20, PT ;  /* 0x000000206200780c */ /* 0x040fe20003f44270 */
[----:B------:R-:W-:Y:S01]  /*7e30*/  FMUL.FTZ R105, R107, UR5 ;  /* 0x000000056b697c20 */ /* 0x000fe20008410000 */
[----:B------:R-:W-:Y:S01]  /*7e40*/  FMUL.FTZ R107, R111, UR5 ;  /* 0x000000056f6b7c20 */ /* 0x000fe20008410000 */
[----:B------:R-:W0:Y:S01]  /*7e50*/  MUFU.TANH R121, R121 ;  /* 0x0000007900797308 */ /* 0x000e220000002400 */
[----:B------:R-:W-:Y:S01]  /*7e60*/  FMUL.FTZ R111, R93, UR5 ;  /* 0x000000055d6f7c20 */ /* 0x000fe20008410000 */
[----:B------:R-:W-:Y:S01]  /*7e70*/  ISETP.GT.AND P4, PT, R98, 0x21, PT ;  /* 0x000000216200780c */ /* 0x000fe20003f84270 */
[----:B------:R-:W-:Y:S01]  /*7e80*/  FMUL.FTZ R117, R117, UR5 ;  /* 0x0000000575757c20 */ /* 0x000fe20008410000 */
[----:B------:R-:W-:Y:S01]  /*7e90*/  FMUL.FTZ R9, R142, UR5 ;  /* 0x000000058e097c20 */ /* 0x000fe20008410000 */
[----:B------:R-:W-:Y:S01]  /*7ea0*/  FMUL.FTZ R10, R143, UR5 ;  /* 0x000000058f0a7c20 */ /* 0x000fe20008410000 */
[----:B------:R-:W-:Y:S01]  /*7eb0*/  ULDC UR14, c[0x0][0x988] ;  /* 0x00026200000e7ab9 */ /* 0x000fe20000000800 */
[----:B------:R-:W-:Y:S01]  /*7ec0*/  FMUL.FTZ R102, R102, UR5 ;  /* 0x0000000566667c20 */ /* 0x000fe20008410000 */
[----:B------:R2:W-:Y:S01]  /*7ed0*/  MUFU.TANH R136, R101 ;  /* 0x0000006500887308 */ /* 0x0005e20000002400 */
[----:B-1----:R-:W-:Y:S01]  /*7ee0*/  FSEL R93, R131, -INF , P2 ;  /* 0xff800000835d7808 */ /* 0x002fe20001000000 */
[----:B------:R-:W-:Y:S01]  /*7ef0*/  UMOV UR4, UR14 ;  /* 0x0000000e00047c82 */ /* 0x000fe20008000000 */
        /* <DEDUP_REMOVED lines=13> */
[----:B------:R-:W-:Y:S01]  /*7fd0*/  MUFU.TANH R123, R123 ;  /* 0x0000007b007b7308 */ /* 0x000fe20000002400 */
[----:B------:R-:W-:Y:S01]  /*7fe0*/  FMNMX.FTZ R129, R89, R116, !PT ;  /* 0x0000007459817209 */ /* 0x000fe20007810000 */
[----:B------:R-:W-:Y:S01]  /*7ff0*/  FMUL.FTZ R87, R87, UR5 ;  /* 0x0000000557577c20 */ /* 0x000fe20008410000 */
[----:B------:R-:W-:Y:S01]  /*8000*/  FMUL.FTZ R75, R75, UR5 ;  /* 0x000000054b4b7c20 */ /* 0x000fe20008410000 */
[----:B------:R-:W-:-:S02]  /*8010*/  WARPGROUP.DEPBAR.LE gsb0, 0x0 ;  /* 0x00008000000079c5 */ /* 0x000fc40000010000 */
[----:B------:R-:W-:Y:S01]  /*8020*/  WARPGROUP.ARRIVE ;  /* 0x00000000000079c5 */ /* 0x000fe20000000000 */
[----:B------:R-:W-:Y:S01]  /*8030*/  FMUL.FTZ R79, R79, UR5 ;  /* 0x000000054f4f7c20 */ /* 0x000fe20008410000 */
[----:B------:R2:W-:Y:S04]  /*8040*/  MUFU.TANH R137, R100 ;  /* 0x0000006400897308 */ /* 0x0005e80000002400 */
[----:B------:R-:W3:Y:S01]  /*8050*/  S2R R143, SR_TID.X ;  /* 0x00000000008f7919 */ /* 0x000ee20000002100 */
[----:B------:R-:W-:Y:S01]  /*8060*/  R2UR UR14, R5 ;  /* 0x00000000050e72ca */ /* 0x000fe200000e0000 */
[----:B------:R-:W-:Y:S01]  /*8070*/  UMOV UR39, UR60 ;  /* 0x0000003c00277c82 */ /* 0x000fe20008000000 */
[----:B------:R-:W-:Y:S01]  /*8080*/  HGMMA.64x96x16.F32 R24, gdesc[UR32].tnspB, R24, gsb0 ;  /* 0x41600000201879f0 */ /* 0x000fe20008000818 */
[----:B------:R-:W-:-:S02]  /*8090*/  UIADD3 UR32, UR10, 0x300, URZ ;  /* 0x000003000a207890 */ /* 0x000fc4000fffe03f */
[----:B------:R-:W-:Y:S01]  /*80a0*/  UIADD3 UR34, UR11, 0x80, URZ ;  /* 0x000000800b227890 */ /* 0x000fe2000fffe03f */
[----:B------:R-:W4:Y:S01]  /*80b0*/  MUFU.TANH R124, R124 ;  /* 0x0000007c007c7308 */ /* 0x000f220000002400 */
[----:B------:R-:W-:Y:S01]  /*80c0*/  UMOV UR33, 0xc0000010 ;  /* 0xc000001000217882 */ /* 0x000fe20000000000 */
[----:B------:R-:W-:Y:S01]  /*80d0*/  UMOV UR35, 0x80000020 ;  /* 0x8000002000237882 */ /* 0x000fe20000000000 */
[----:B--2---:R-:W-:Y:S02]  /*80e0*/  FSEL R100, R130, -INF , P3 ;  /* 0xff80000082647808 */ /* 0x004fe40001800000 */
[----:B------:R-:W-:Y:S02]  /*80f0*/  ISETP.GT.AND P3, PT, R98, 0x29, PT ;  /* 0x000000296200780c */ /* 0x000fe40003f64270 */
[----:B------:R-:W-:Y:S01]  /*8100*/  FMNMX.FTZ R116, R100, R129, !PT ;  /* 0x0000008164747209 */ /* 0x000fe20007810000 */
[----:B------:R-:W2:Y:S01]  /*8110*/  MUFU.TANH R125, R125 ;  /* 0x0000007d007d7308 */ /* 0x000ea20000002400 */
[----:B------:R-:W-:-:S02]  /*8120*/  UISETP.GT.AND UP0, UPT, UR38, UR14, UPT ;  /* 0x0000000e2600728c */ /* 0x000fc4000bf04270 */
[----:B------:R-:W-:-:S05]  /*8130*/  FMNMX.FTZ R116, R93, R116, !PT ;  /* 0x000000745d747209 */ /* 0x000fca0007810000 */
[----:B------:R0:W-:Y:S08]  /*8140*/  MUFU.TANH R129, R109 ;  /* 0x0000006d00817308 */ /* 0x0001f00000002400 */
[----:B------:R-:W5:Y:S01]  /*8150*/  MUFU.TANH R126, R126 ;  /* 0x0000007e007e7308 */ /* 0x000f620000002400 */
[----:B0-----:R-:W-:Y:S01]  /*8160*/  FSEL R109, R121, -INF , P4 ;  /* 0xff800000796d7808 */ /* 0x001fe20002000000 */
[----:B------:R-:W-:Y:S01]  /*8170*/  FMUL.FTZ R121, R80, UR5 ;  /* 0x0000000550797c20 */ /* 0x000fe20008410000 */
[----:B-1----:R-:W-:Y:S01]  /*8180*/  FSEL R80, R122, -INF , P2 ;  /* 0xff8000007a507808 */ /* 0x002fe20001000000 */
[----:B------:R-:W-:Y:S01]  /*8190*/  FMUL.FTZ R122, R81, UR5 ;  /* 0x00000005517a7c20 */ /* 0x000fe20008410000 */
[----:B------:R-:W-:-:S02]  /*81a0*/  FMNMX.FTZ R131, R109, R116, !PT ;  /* 0x000000746d837209 */ /* 0x000fc40007810000 */
[----:B------:R-:W-:Y:S01]  /*81b0*/  ISETP.GT.AND P2, PT, R98, 0x30, PT ;  /* 0x000000306200780c */ /* 0x000fe20003f44270 */
[----:B------:R-:W0:Y:S01]  /*81c0*/  MUFU.TANH R117, R117 ;  /* 0x0000007500757308 */ /* 0x000e220000002400 */
[----:B------:R-:W-:Y:S02]  /*81d0*/  FMNMX.FTZ R128, R80, R131, !PT ;  /* 0x0000008350807209 */ /* 0x000fe40007810000 */
[----:B----4-:R-:W-:Y:S02]  /*81e0*/  FSEL R116, R124, -INF , P2 ;  /* 0xff8000007c747808 */ /* 0x010fe40001000000 */
[C---:B------:R-:W-:Y:S02]  /*81f0*/  ISETP.GT.AND P2, PT, R98.reuse, 0x38, PT ;  /* 0x000000386200780c */ /* 0x040fe40003f44270 */
[----:B------:R-:W-:Y:S01]  /*8200*/  ISETP.GT.AND P4, PT, R98, 0x80, PT ;  /* 0x000000806200780c */ /* 0x000fe20003f84270 */
[----:B------:R1:W-:Y:S01]  /*8210*/  MUFU.TANH R130, R111 ;  /* 0x0000006f00827308 */ /* 0x0003e20000002400 */
[----:B---3--:R-:W-:-:S07]  /*8220*/  SHF.R.U32.HI R142, RZ, 0x7, R143 ;  /* 0x00000007ff8e7819 */ /* 0x008fce000001168f */
[----:B------:R-:W3:Y:S01]  /*8230*/  MUFU.TANH R118, R118 ;  /* 0x0000007600767308 */ /* 0x000ee20000002400 */
[----:B-1----:R-:W-:Y:S02]  /*8240*/  FSEL R111, R123, -INF , P3 ;  /* 0xff8000007b6f7808 */ /* 0x002fe40001800000 */
[----:B------:R-:W-:Y:S02]  /*8250*/  ISETP.GT.AND P3, PT, R98, 0x31, PT ;  /* 0x000000316200780c */ /* 0x000fe40003f64270 */
[----:B------:R-:W-:Y:S02]  /*8260*/  FMNMX.FTZ R123, R111, R128, !PT ;  /* 0x000000806f7b7209 */ /* 0x000fe40007810000 */
[----:B--2---:R-:W-:Y:S01]  /*8270*/  FSEL R81, R125, -INF , P3 ;  /* 0xff8000007d517808 */ /* 0x004fe20001800000 */
[----:B------:R-:W1:Y:S01]  /*8280*/  MUFU.TANH R119, R119 ;  /* 0x0000007700777308 */ /* 0x000e620000002400 */
[----:B------:R-:W-:Y:S01]  /*8290*/  FMNMX.FTZ R128, R116, R123, !PT ;  /* 0x0000007b74807209 */ /* 0x000fe20007810000 */
[----:B------:R-:W-:Y:S01]  /*82a0*/  FMUL.FTZ R123, R84, UR5 ;  /* 0x00000005547b7c20 */ /* 0x000fe20008410000 */
[----:B------:R-:W-:-:S02]  /*82b0*/  ISETP.GT.AND P3, PT, R98, 0x39, PT ;  /* 0x000000396200780c */ /* 0x000fc40003f64270 */
[----:B-----5:R-:W-:Y:S02]  /*82c0*/  FSEL R84, R126, -INF , P2 ;  /* 0xff8000007e547808 */ /* 0x020fe40001000000 */
[----:B------:R-:W-:Y:S01]  /*82d0*/  FMNMX.FTZ R131, R81, R128, !PT ;  /* 0x0000008051837209 */ /* 0x000fe20007810000 */
[----:B------:R-:W2:Y:S01]  /*82e0*/  MUFU.TANH R132, R132 ;  /* 0x0000008400847308 */ /* 0x000ea20000002400 */
[----:B------:R-:W-:Y:S01]  /*82f0*/  ISETP.GT.AND P2, PT, R98, 0x40, PT ;  /* 0x000000406200780c */ /* 0x000fe20003f44270 */
[----:B------:R-:W-:Y:S01]  /*8300*/  FMUL.FTZ R128, R72, UR5 ;  /* 0x0000000548807c20 */ /* 0x000fe20008410000 */
[----:B0-----:R-:W-:Y:S02]  /*8310*/  FSEL R117, R117, -INF , P3 ;  /* 0xff80000075757808 */ /* 0x001fe40001800000 */
[----:B------:R-:W-:Y:S01]  /*8320*/  FMNMX.FTZ R126, R84, R131, !PT ;  /* 0x00000083547e7209 */ /* 0x000fe20007810000 */
[----:B------:R-:W-:Y:S01]  /*8330*/  FMUL.FTZ R131, R85, UR5 ;  /* 0x0000000555837c20 */ /* 0x000fe20008410000 */
[----:B------:R-:W-:Y:S01]  /*8340*/  ISETP.GT.AND P3, PT, R98, 0x41, PT ;  /* 0x000000416200780c */ /* 0x000fe20003f64270 */
[----:B------:R-:W0:Y:S01]  /*8350*/  MUFU.TANH R127, R127 ;  /* 0x0000007f007f7308 */ /* 0x000e220000002400 */
[----:B---3--:R-:W-:-:S02]  /*8360*/  FSEL R118, R118, -INF , P2 ;  /* 0xff80000076767808 */ /* 0x008fc40001000000 */
[C---:B------:R-:W-:Y:S02]  /*8370*/  ISETP.GT.AND P2, PT, R98.reuse, 0x48, PT ;  /* 0x000000486200780c */ /* 0x040fe40003f44270 */
[----:B-1----:R-:W-:Y:S02]  /*8380*/  FSEL R85, R119, -INF , P3 ;  /* 0xff80000077557808 */ /* 0x002fe40001800000 */
[----:B------:R-:W-:Y:S01]  /*8390*/  ISETP.GT.AND P3, PT, R98, 0x49, PT ;  /* 0x000000496200780c */ /* 0x000fe20003f64270 */
[----:B------:R-:W1:Y:S01]  /*83a0*/  MUFU.TANH R134, R134 ;  /* 0x0000008600867308 */ /* 0x000e620000002400 */
[----:B--2---:R-:W-:Y:S02]  /*83b0*/  FSEL R119, R132, -INF , P2 ;  /* 0xff80000084777808 */ /* 0x004fe40001000000 */
[----:B------:R-:W-:-:S05]  /*83c0*/  ISETP.GT.AND P2, PT, R98, 0x50, PT ;  /* 0x000000506200780c */ /* 0x000fca0003f44270 */
[----:B------:R2:W-:Y:S01]  /*83d0*/  MUFU.TANH R124, R121 ;  /* 0x00000079007c7308 */ /* 0x0005e20000002400 */
[----:B0-----:R-:W-:Y:S01]  /*83e0*/  FSEL R72, R127, -INF , P3 ;  /* 0xff8000007f487808 */ /* 0x001fe20001800000 */
[----:B------:R-:W-:Y:S01]  /*83f0*/  FMUL.FTZ R127, R73, UR5 ;  /* 0x00000005497f7c20 */ /* 0x000fe20008410000 */
[----:B------:R-:W-:-:S05]  /*8400*/  ISETP.GT.AND P3, PT, R98, 0x51, PT ;  /* 0x000000516200780c */ /* 0x000fca0003f64270 */
[----:B------:R-:W0:Y:S01]  /*8410*/  MUFU.TANH R133, R133 ;  /* 0x0000008500857308 */ /* 0x000e220000002400 */
[----:B--2---:R-:W-:Y:S01]  /*8420*/  FMNMX.FTZ R121, R117, R126, !PT ;  /* 0x0000007e75797209 */ /* 0x004fe20007810000 */
[----:B------:R-:W-:Y:S02]  /*8430*/  WARPGROUP.DEPBAR.LE gsb0, 0x0 ;  /* 0x00008000000079c5 */ /* 0x000fe40000010000 */
[----:B------:R-:W-:Y:S01]  /*8440*/  WARPGROUP.ARRIVE ;  /* 0x00000000000079c5 */ /* 0x000fe20000000000 */
[----:B-1----:R-:W-:Y:S01]  /*8450*/  FSEL R73, R134, -INF , P2 ;  /* 0xff80000086497808 */ /* 0x002fe20001000000 */
[----:B------:R-:W-:Y:S01]  /*8460*/  FMUL.FTZ R134, R76, UR5 ;  /* 0x000000054c867c20 */ /* 0x000fe20008410000 */
[----:B------:R-:W-:Y:S01]  /*8470*/  ISETP.GT.AND P2, PT, R98, 0x58, PT ;  /* 0x000000586200780c */ /* 0x000fe20003f44270 */
[----:B------:R1:W-:Y:S02]  /*8480*/  MUFU.TANH R125, R122 ;  /* 0x0000007a007d7308 */ /* 0x0003e40000002400 */
[----:B------:R-:W-:Y:S01]  /*8490*/  HGMMA.64x96x16.F32 R24, gdesc[UR32].tnspB, R24, gsb0 ;  /* 0x41600000201879f0 */ /* 0x000fe20008000818 */
[----:B------:R-:W-:-:S02]  /*84a0*/  UIADD3 UR32, UR10, 0x480, URZ ;  /* 0x000004800a207890 */ /* 0x000fc4000fffe03f */
[----:B------:R-:W-:Y:S01]  /*84b0*/  UIADD3 UR34, UR11, 0xc0, URZ ;  /* 0x000000c00b227890 */ /* 0x000fe2000fffe03f */
[----:B------:R-:W-:Y:S01]  /*84c0*/  UMOV UR33, 0xc0000010 ;  /* 0xc000001000217882 */ /* 0x000fe20000000000 */
[----:B------:R-:W-:Y:S01]  /*84d0*/  UMOV UR35, 0x80000020 ;  /* 0x8000002000237882 */ /* 0x000fe20000000000 */
[----:B-1----:R-:W-:Y:S01]  /*84e0*/  FMNMX.FTZ R122, R118, R121, !PT ;  /* 0x00000079767a7209 */ /* 0x002fe20007810000 */
[----:B------:R-:W1:Y:S03]  /*84f0*/  MUFU.TANH R135, R135 ;  /* 0x0000008700877308 */ /* 0x000e660000002400 */
[----:B------:R-:W-:-:S04]  /*8500*/  FMNMX.FTZ R122, R85, R122, !PT ;  /* 0x0000007a557a7209 */ /* 0x000fc80007810000 */
[----:B------:R-:W-:Y:S01]  /*8510*/  FMNMX.FTZ R121, R119, R122, !PT ;  /* 0x0000007a77797209 */ /* 0x000fe20007810000 */
[----:B------:R-:W2:Y:S03]  /*8520*/  MUFU.TANH R140, R140 ;  /* 0x0000008c008c7308 */ /* 0x000ea60000002400 */
[----:B------:R-:W-:Y:S02]  /*8530*/  FMNMX.FTZ R122, R72, R121, !PT ;  /* 0x00000079487a7209 */ /* 0x000fe40007810000 */
[----:B0-----:R-:W-:Y:S02]  /*8540*/  FSEL R121, R133, -INF , P3 ;  /* 0xff80000085797808 */ /* 0x001fe40001800000 */
[----:B------:R-:W-:Y:S01]  /*8550*/  FMNMX.FTZ R122, R73, R122, !PT ;  /* 0x0000007a497a7209 */ /* 0x000fe20007810000 */
[----:B------:R0:W3:Y:S01]  /*8560*/  MUFU.TANH R126, R123 ;  /* 0x0000007b007e7308 */ /* 0x0000e20000002400 */
[----:B------:R-:W-:-:S02]  /*8570*/  ISETP.GT.AND P3, PT, R98, 0x59, PT ;  /* 0x000000596200780c */ /* 0x000fc40003f64270 */
[----:B-1----:R-:W-:Y:S01]  /*8580*/  FSEL R76, R135, -INF , P2 ;  /* 0xff800000874c7808 */ /* 0x002fe20001000000 */
[----:B------:R-:W-:Y:S01]  /*8590*/  FMUL.FTZ R135, R77, UR5 ;  /* 0x000000054d877c20 */ /* 0x000fe20008410000 */
[----:B------:R-:W-:-:S03]  /*85a0*/  ISETP.GT.AND P2, PT, R98, 0x60, PT ;  /* 0x000000606200780c */ /* 0x000fc60003f44270 */
[----:B------:R1:W-:Y:S01]  /*85b0*/  MUFU.TANH R132, R128 ;  /* 0x0000008000847308 */ /* 0x0003e20000002400 */
[----:B0-----:R-:W-:Y:S02]  /*85c0*/  FMNMX.FTZ R123, R121, R122, !PT ;  /* 0x0000007a797b7209 */ /* 0x001fe40007810000 */
[----:B--2---:R-:W-:Y:S02]  /*85d0*/  FSEL R122, R140, -INF , P3 ;  /* 0xff8000008c7a7808 */ /* 0x004fe40001800000 */
[----:B------:R-:W-:Y:S02]  /*85e0*/  FMNMX.FTZ R139, R76, R123, !PT ;  /* 0x0000007b4c8b7209 */ /* 0x000fe40007810000 */
[----:B------:R-:W-:Y:S01]  /*85f0*/  FSEL R123, R136, -INF , P2 ;  /* 0xff800000887b7808 */ /* 0x000fe20001000000 */
[----:B------:R-:W0:Y:S01]  /*8600*/  MUFU.TANH R131, R131 ;  /* 0x0000008300837308 */ /* 0x000e220000002400 */
[----:B------:R-:W-:Y:S02]  /*8610*/  ISETP.GT.AND P3, PT, R98, 0x61, PT ;  /* 0x000000616200780c */ /* 0x000fe40003f64270 */
[----:B------:R-:W-:-:S02]  /*8620*/  FMNMX.FTZ R136, R122, R139, !PT ;  /* 0x0000008b7a887209 */ /* 0x000fc40007810000 */
[C---:B------:R-:W-:Y:S02]  /*8630*/  ISETP.GT.AND P2, PT, R98.reuse, 0x68, PT ;  /* 0x000000686200780c */ /* 0x040fe40003f44270 */
[----:B-1----:R-:W-:Y:S01]  /*8640*/  FSEL R128, R137, -INF , P3 ;  /* 0xff80000089807808 */ /* 0x002fe20001800000 */
[----:B------:R1:W2:Y:S01]  /*8650*/  MUFU.TANH R133, R127 ;  /* 0x0000007f00857308 */ /* 0x0002a20000002400 */
[----:B------:R-:W-:Y:S02]  /*8660*/  FMNMX.FTZ R77, R123, R136, !PT ;  /* 0x000000887b4d7209 */ /* 0x000fe40007810000 */
[----:B------:R-:W-:Y:S02]  /*8670*/  ISETP.GT.AND P3, PT, R98, 0x69, PT ;  /* 0x000000696200780c */ /* 0x000fe40003f64270 */
[----:B------:R-:W-:Y:S02]  /*8680*/  FSEL R129, R129, -INF , P2 ;  /* 0xff80000081817808 */ /* 0x000fe40001000000 */
[----:B------:R-:W-:Y:S01]  /*8690*/  FMNMX.FTZ R136, R128, R77, !PT ;  /* 0x0000004d80887209 */ /* 0x000fe20007810000 */
[----:B------:R-:W4:Y:S01]  /*86a0*/  MUFU.TANH R134, R134 ;  /* 0x0000008600867308 */ /* 0x000f220000002400 */
[----:B------:R-:W-:-:S02]  /*86b0*/  ISETP.GT.AND P2, PT, R98, 0x70, PT ;  /* 0x000000706200780c */ /* 0x000fc40003f44270 */
[----:B-1----:R-:W-:Y:S02]  /*86c0*/  FSEL R127, R130, -INF , P3 ;  /* 0xff800000827f7808 */ /* 0x002fe40001800000 */
[----:B------:R-:W-:Y:S02]  /*86d0*/  FMNMX.FTZ R136, R129, R136, !PT ;  /* 0x0000008881887209 */ /* 0x000fe40007810000 */
[----:B------:R-:W-:Y:S01]  /*86e0*/  ISETP.GT.AND P3, PT, R98, 0x71, PT ;  /* 0x000000716200780c */ /* 0x000fe20003f64270 */
[----:B------:R-:W1:Y:S01]  /*86f0*/  MUFU.TANH R135, R135 ;  /* 0x0000008700877308 */ /* 0x000e620000002400 */
[----:B------:R-:W-:Y:S02]  /*8700*/  FSEL R124, R124, -INF , P2 ;  /* 0xff8000007c7c7808 */ /* 0x000fe40001000000 */
[----:B------:R-:W-:Y:S02]  /*8710*/  FMNMX.FTZ R77, R127, R136, !PT ;  /* 0x000000887f4d7209 */ /* 0x000fe40007810000 */
[----:B------:R-:W-:-:S02]  /*8720*/  ISETP.GT.AND P2, PT, R98, 0x78, PT ;  /* 0x000000786200780c */ /* 0x000fc40003f44270 */
[----:B------:R-:W-:Y:S01]  /*8730*/  FSEL R125, R125, -INF , P3 ;  /* 0xff8000007d7d7808 */ /* 0x000fe20001800000 */
[----:B------:R-:W5:Y:S01]  /*8740*/  MUFU.TANH R7, R7 ;  /* 0x0000000700077308 */ /* 0x000f620000002400 */
[----:B------:R-:W-:Y:S02]  /*8750*/  FMNMX.FTZ R130, R124, R77, !PT ;  /* 0x0000004d7c827209 */ /* 0x000fe40007810000 */
[----:B------:R-:W-:Y:S02]  /*8760*/  ISETP.GT.AND P3, PT, R98, 0x79, PT ;  /* 0x000000796200780c */ /* 0x000fe40003f64270 */
[----:B---3--:R-:W-:Y:S02]  /*8770*/  FSEL R77, R126, -INF , P2 ;  /* 0xff8000007e4d7808 */ /* 0x008fe40001000000 */
[----:B------:R-:W-:Y:S01]  /*8780*/  FMNMX.FTZ R130, R125, R130, !PT ;  /* 0x000000827d827209 */ /* 0x000fe20007810000 */
[----:B------:R-:W3:Y:S01]  /*8790*/  MUFU.TANH R8, R8 ;  /* 0x0000000800087308 */ /* 0x000ee20000002400 */
[----:B0-----:R-:W-:-:S02]  /*87a0*/  FSEL R126, R131, -INF , P3 ;  /* 0xff800000837e7808 */ /* 0x001fc40001800000 */
[----:B------:R-:W-:Y:S02]  /*87b0*/  FMNMX.FTZ R131, R77, R130, !PT ;  /* 0x000000824d837209 */ /* 0x000fe40007810000 */
[----:B------:R-:W-:Y:S02]  /*87c0*/  ISETP.GT.AND P2, PT, R98, 0x81, PT ;  /* 0x000000816200780c */ /* 0x000fe40003f44270 */
[----:B------:R-:W-:Y:S01]  /*87d0*/  FSEL R130, R132, -INF , P4 ;  /* 0xff80000084827808 */ /* 0x000fe20002000000 */
[----:B------:R-:W0:Y:S01]  /*87e0*/  MUFU.TANH R9, R9 ;  /* 0x0000000900097308 */ /* 0x000e220000002400 */
[----:B------:R-:W-:Y:S02]  /*87f0*/  FMNMX.FTZ R137, R126, R131, !PT ;  /* 0x000000837e897209 */ /* 0x000fe40007810000 */
[----:B------:R-:W-:Y:S02]  /*8800*/  ISETP.GT.AND P3, PT, R98, 0x88, PT ;  /* 0x000000886200780c */ /* 0x000fe40003f64270 */
[----:B--2---:R-:W-:-:S02]  /*8810*/  FSEL R131, R133, -INF , P2 ;  /* 0xff80000085837808 */ /* 0x004fc40001000000 */
[----:B------:R-:W-:Y:S01]  /*8820*/  FMNMX.FTZ R132, R130, R137, !PT ;  /* 0x0000008982847209 */ /* 0x000fe20007810000 */
[----:B------:R-:W2:Y:S01]  /*8830*/  MUFU.TANH R10, R10 ;  /* 0x0000000a000a7308 */ /* 0x000ea20000002400 */
[C---:B------:R-:W-:Y:S01]  /*8840*/  ISETP.GT.AND P2, PT, R98.reuse, 0x89, PT ;  /* 0x000000896200780c */ /* 0x040fe20003f44270 */
[----:B------:R-:W-:Y:S01]  /*8850*/  VIADD R98, R98, 0x8 ;  /* 0x0000000862627836 */ /* 0x000fe20000000000 */
[----:B----4-:R-:W-:Y:S02]  /*8860*/  FSEL R133, R134, -INF , P3 ;  /* 0xff80000086857808 */ /* 0x010fe40001800000 */
[----:B------:R-:W-:Y:S01]  /*8870*/  FMNMX.FTZ R134, R131, R132, !PT ;  /* 0x0000008483867209 */ /* 0x000fe20007810000 */
[----:B------:R-:W-:Y:S02]  /*8880*/  WARPGROUP.DEPBAR.LE gsb0, 0x0 ;  /* 0x00008000000079c5 */ /* 0x000fe40000010000 */
[----:B------:R-:W-:Y:S01]  /*8890*/  WARPGROUP.ARRIVE ;  /* 0x00000000000079c5 */ /* 0x000fe20000000000 */
[----:B-1----:R-:W-:Y:S01]  /*88a0*/  FSEL R132, R135, -INF , P2 ;  /* 0xff80000087847808 */ /* 0x002fe20001000000 */
[----:B------:R-:W-:Y:S01]  /*88b0*/  MUFU.TANH R11, R11 ;  /* 0x0000000b000b7308 */ /* 0x000fe20000002400 */
[----:B------:R-:W-:-:S02]  /*88c0*/  FMNMX.FTZ R135, R133, R134, !PT ;  /* 0x0000008685877209 */ /* 0x000fc40007810000 */
[----:B------:R-:W-:Y:S01]  /*88d0*/  ISETP.GT.AND P5, PT, R98, RZ, PT ;  /* 0x000000ff6200720c */ /* 0x000fe20003fa4270 */
[----:B------:R-:W-:Y:S01]  /*88e0*/  HGMMA.64x96x16.F32 R24, gdesc[UR32].tnspB, R24, gsb0 ;  /* 0x41600000201879f0 */ /* 0x000fe20008000818 */
[----:B------:R-:W-:Y:S01]  /*88f0*/  UIADD3 UR32, UR10, 0x600, URZ ;  /* 0x000006000a207890 */ /* 0x000fe2000fffe03f */
[----:B------:R-:W-:Y:S01]  /*8900*/  FMNMX.FTZ R134, R132, R135, !PT ;  /* 0x0000008784867209 */ /* 0x000fe20007810000 */
[----:B------:R-:W-:Y:S01]  /*8910*/  UIADD3 UR34, UR11, 0x100, URZ ;  /* 0x000001000b227890 */ /* 0x000fe2000fffe03f */
[C---:B------:R-:W-:Y:S01]  /*8920*/  ISETP.GT.AND P3, PT, R98.reuse, 0x1, PT ;  /* 0x000000016200780c */ /* 0x040fe20003f64270 */
[----:B------:R-:W-:Y:S01]  /*8930*/  UMOV UR33, 0xc0000010 ;  /* 0xc000001000217882 */ /* 0x000fe20000000000 */
[----:B------:R-:W-:Y:S01]  /*8940*/  UMOV UR35, 0x80000020 ;  /* 0x8000002000237882 */ /* 0x000fe20000000000 */
[----:B------:R-:W1:Y:S01]  /*8950*/  SHFL.BFLY PT, R135, R134, 0x2, 0x1f ;  /* 0x0c401f0086877f89 */ /* 0x000e6200000e0000 */
[----:B-----5:R-:W-:Y:S01]  /*8960*/  FSEL R7, R7, -INF , P5 ;  /* 0xff80000007077808 */ /* 0x020fe20002800000 */
[----:B------:R-:W4:Y:S01]  /*8970*/  MUFU.TANH R12, R12 ;  /* 0x0000000c000c7308 */ /* 0x000f220000002400 */
[----:B------:R-:W-:-:S02]  /*8980*/  ISETP.GT.AND P4, PT, R98, 0x8, PT ;  /* 0x000000086200780c */ /* 0x000fc40003f84270 */
[----:B---3--:R-:W-:Y:S02]  /*8990*/  FSEL R8, R8, -INF , P3 ;  /* 0xff80000008087808 */ /* 0x008fe40001800000 */
[----:B------:R-:W-:Y:S02]  /*89a0*/  FMNMX.FTZ R137, R7, R4, !PT ;  /* 0x0000000407897209 */ /* 0x000fe40007810000 */
[C---:B------:R-:W-:Y:S01]  /*89b0*/  ISETP.GT.AND P6, PT, R98.reuse, 0x9, PT ;  /* 0x000000096200780c */ /* 0x040fe20003fc4270 */
[----:B------:R-:W3:Y:S01]  /*89c0*/  MUFU.TANH R13, R13 ;  /* 0x0000000d000d7308 */ /* 0x000ee20000002400 */
[----:B0-----:R-:W-:Y:S02]  /*89d0*/  FSEL R9, R9, -INF , P4 ;  /* 0xff80000009097808 */ /* 0x001fe40002000000 */
[----:B------:R-:W-:Y:S02]  /*89e0*/  ISETP.GT.AND P5, PT, R98, 0x10, PT ;  /* 0x000000106200780c */ /* 0x000fe40003fa4270 */
[----:B--2---:R-:W-:-:S02]  /*89f0*/  FSEL R10, R10, -INF , P6 ;  /* 0xff8000000a0a7808 */ /* 0x004fc40003000000 */
[C---:B------:R-:W-:Y:S01]  /*8a00*/  ISETP.GT.AND P3, PT, R98.reuse, 0x11, PT ;  /* 0x000000116200780c */ /* 0x040fe20003f64270 */
[----:B------:R-:W0:Y:S01]  /*8a10*/  MUFU.TANH R14, R14 ;  /* 0x0000000e000e7308 */ /* 0x000e220000002400 */
[----:B------:R-:W-:Y:S02]  /*8a20*/  ISETP.GT.AND P4, PT, R98, 0x18, PT ;  /* 0x000000186200780c */ /* 0x000fe40003f84270 */
[----:B----4-:R-:W-:Y:S02]  /*8a30*/  FSEL R12, R12, -INF , P3 ;  /* 0xff8000000c0c7808 */ /* 0x010fe40001800000 */
[----:B------:R-:W-:Y:S02]  /*8a40*/  ISETP.GT.AND P6, PT, R98, 0x19, PT ;  /* 0x000000196200780c */ /* 0x000fe40003fc4270 */
[----:B-1----:R-:W-:Y:S01]  /*8a50*/  FMNMX.FTZ R135, R134, R135, !PT ;  /* 0x0000008786877209 */ /* 0x002fe20007810000 */
[----:B------:R-:W-:Y:S01]  /*8a60*/  FMUL.FTZ R134, R74, UR5 ;  /* 0x000000054a867c20 */ /* 0x000fe20008410000 */
[----:B------:R-:W-:Y:S01]  /*8a70*/  MUFU.TANH R15, R15 ;  /* 0x0000000f000f7308 */ /* 0x000fe20000002400 */
[----:B---3--:R-:W-:-:S02]  /*8a80*/  FSEL R13, R13, -INF , P4 ;  /* 0xff8000000d0d7808 */ /* 0x008fc40002000000 */
[----:B------:R-:W1:Y:S01]  /*8a90*/  SHFL.BFLY PT, R136, R135, 0x1, 0x1f ;  /* 0x0c201f0087887f89 */ /* 0x000e6200000e0000 */
[C---:B------:R-:W-:Y:S02]  /*8aa0*/  ISETP.GT.AND P3, PT, R98.reuse, 0x21, PT ;  /* 0x000000216200780c */ /* 0x040fe40003f64270 */
[----:B------:R-:W-:Y:S02]  /*8ab0*/  ISETP.GT.AND P4, PT, R98, 0x28, PT ;  /* 0x000000286200780c */ /* 0x000fe40003f84270 */
[----:B------:R-:W2:Y:S01]  /*8ac0*/  MUFU.TANH R20, R20 ;  /* 0x0000001400147308 */ /* 0x000ea20000002400 */
[----:B0-----:R-:W-:Y:S02]  /*8ad0*/  FSEL R14, R14, -INF , P6 ;  /* 0xff8000000e0e7808 */ /* 0x001fe40003000000 */
[----:B------:R-:W-:-:S05]  /*8ae0*/  ISETP.GT.AND P6, PT, R98, 0x29, PT ;  /* 0x000000296200780c */ /* 0x000fca0003fc4270 */
[----:B------:R-:W0:Y:S08]  /*8af0*/  MUFU.TANH R21, R21 ;  /* 0x0000001500157308 */ /* 0x000e300000002400 */
[----:B------:R-:W3:Y:S01]  /*8b00*/  MUFU.TANH R120, R120 ;  /* 0x0000007800787308 */ /* 0x000ee20000002400 */
[----:B--2---:R-:W-:Y:S02]  /*8b10*/  FSEL R20, R20, -INF , P3 ;  /* 0xff80000014147808 */ /* 0x004fe40001800000 */
[----:B-1----:R-:W-:Y:S01]  /*8b20*/  FMNMX.FTZ R74, R135, R136, !PT ;  /* 0x00000088874a7209 */ /* 0x002fe20007810000 */
[----:B------:R-:W-:Y:S01]  /*8b30*/  FMUL.FTZ R136, R78, UR5 ;  /* 0x000000054e887c20 */ /* 0x000fe20008410000 */
[----:B------:R-:W-:-:S02]  /*8b40*/  ISETP.GT.AND P3, PT, R98, 0x31, PT ;  /* 0x000000316200780c */ /* 0x000fc40003f64270 */
[C---:B------:R-:W-:Y:S01]  /*8b50*/  FSETP.NEU.FTZ.AND P2, PT, R74.reuse, -INF , PT ;  /* 0xff8000004a00780b */ /* 0x040fe20003f5d000 */
[----:B------:R-:W-:Y:S01]  /*8b60*/  FMUL.FTZ R78, R74, UR4 ;  /* 0x000000044a4e7c20 */ /* 0x000fe20008410000 */
[----:B------:R1:W-:Y:S04]  /*8b70*/  MUFU.TANH R135, R136 ;  /* 0x0000008800877308 */ /* 0x0003e80000002400 */
[----:B------:R-:W-:-:S04]  /*8b80*/  FSEL R78, R78, RZ, P2 ;  /* 0x000000ff4e4e7208 */ /* 0x000fc80001000000 */
[----:B------:R-:W2:Y:S01]  /*8b90*/  MUFU.TANH R112, R112 ;  /* 0x0000007000707308 */ /* 0x000ea20000002400 */
[----:B-1----:R-:W-:Y:S01]  /*8ba0*/  FMNMX.FTZ R136, R8, R137, !PT ;  /* 0x0000008908887209 */ /* 0x002fe20007810000 */
[--C-:B------:R-:W-:Y:S01]  /*8bb0*/  FFMA.FTZ R138, R100, UR4, -R78.reuse ;  /* 0x00000004648a7c23 */ /* 0x100fe2000801084e */
[----:B------:R-:W-:Y:S01]  /*8bc0*/  FSEL R100, R11, -INF , P5 ;  /* 0xff8000000b647808 */ /* 0x000fe20002800000 */
[--C-:B------:R-:W-:Y:S01]  /*8bd0*/  FFMA.FTZ R139, R80, UR4, -R78.reuse ;  /* 0x00000004508b7c23 */ /* 0x100fe2000801084e */
[----:B------:R-:W-:Y:S01]  /*8be0*/  FMNMX.FTZ R137, R9, R136, !PT ;  /* 0x0000008809897209 */ /* 0x000fe20007810000 */
[--C-:B------:R-:W-:Y:S01]  /*8bf0*/  FFMA.FTZ R121, R121, UR4, -R78.reuse ;  /* 0x0000000479797c23 */ /* 0x100fe2000801084e */
[----:B------:R-:W-:Y:S01]  /*8c00*/  ISETP.GT.AND P5, PT, R98, 0x20, PT ;  /* 0x000000206200780c */ /* 0x000fe20003fa4270 */
[----:B------:R1:W-:Y:S01]  /*8c10*/  MUFU.EX2 R11, R138 ;  /* 0x0000008a000b7308 */ /* 0x0003e20000000800 */
[----:B------:R-:W-:Y:S01]  /*8c20*/  FMNMX.FTZ R137, R10, R137, !PT ;  /* 0x000000890a897209 */ /* 0x000fe20007810000 */
[--C-:B------:R-:W-:Y:S01]  /*8c30*/  FFMA.FTZ R88, R88, UR4, -R78.reuse ;  /* 0x0000000458587c23 */ /* 0x100fe2000801084e */
[----:B0-----:R-:W-:Y:S01]  /*8c40*/  FSEL R80, R21, -INF , P4 ;  /* 0xff80000015507808 */ /* 0x001fe20002000000 */
[--C-:B------:R-:W-:Y:S01]  /*8c50*/  FFMA.FTZ R110, R110, UR4, -R78.reuse ;  /* 0x000000046e6e7c23 */ /* 0x100fe2000801084e */
[----:B------:R-:W-:Y:S01]  /*8c60*/  FMNMX.FTZ R137, R100, R137, !PT ;  /* 0x0000008964897209 */ /* 0x000fe20007810000 */
[--C-:B------:R-:W-:Y:S01]  /*8c70*/  FFMA.FTZ R99, R99, UR4, -R78.reuse ;  /* 0x0000000463637c23 */ /* 0x100fe2000801084e */
[----:B---3--:R-:W-:Y:S01]  /*8c80*/  FSEL R120, R120, -INF , P6 ;  /* 0xff80000078787808 */ /* 0x008fe20003000000 */
[----:B------:R-:W0:Y:S01]  /*8c90*/  MUFU.TANH R113, R113 ;  /* 0x0000007100717308 */ /* 0x000e220000002400 */
[----:B------:R-:W-:Y:S01]  /*8ca0*/  FMNMX.FTZ R136, R12, R137, !PT ;  /* 0x000000890c887209 */ /* 0x000fe20007810000 */
[--C-:B-1----:R-:W-:Y:S01]  /*8cb0*/  FFMA.FTZ R138, R109, UR4, -R78.reuse ;  /* 0x000000046d8a7c23 */ /* 0x102fe2000801084e */
[----:B------:R-:W-:Y:S01]  /*8cc0*/  FSEL R109, R15, -INF , P5 ;  /* 0xff8000000f6d7808 */ /* 0x000fe20002800000 */
[--C-:B------:R-:W-:Y:S01]  /*8cd0*/  FFMA.FTZ R108, R108, UR4, -R78.reuse ;  /* 0x000000046c6c7c23 */ /* 0x100fe2000801084e */
[----:B------:R-:W-:Y:S01]  /*8ce0*/  FMNMX.FTZ R137, R13, R136, !PT ;  /* 0x000000880d897209 */ /* 0x000fe20007810000 */
[--C-:B------:R-:W-:Y:S01]  /*8cf0*/  FFMA.FTZ R92, R92, UR4, -R78.reuse ;  /* 0x000000045c5c7c23 */ /* 0x100fe2000801084e */
[----:B------:R-:W-:Y:S01]  /*8d00*/  ISETP.GT.AND P5, PT, R98, 0x30, PT ;  /* 0x000000306200780c */ /* 0x000fe20003fa4270 */
[----:B------:R-:W-:Y:S01]  /*8d10*/  MUFU.TANH R114, R114 ;  /* 0x0000007200727308 */ /* 0x000fe20000002400 */
[----:B------:R-:W-:Y:S01]  /*8d20*/  FMNMX.FTZ R136, R14, R137, !PT ;  /* 0x000000890e887209 */ /* 0x000fe20007810000 */
[----:B------:R-:W-:Y:S01]  /*8d30*/  FFMA.FTZ R101, R101, UR4, -R78 ;  /* 0x0000000465657c23 */ /* 0x000fe2000801084e */
[----:B------:R-:W-:-:S02]  /*8d40*/  WARPGROUP.DEPBAR.LE gsb0, 0x0 ;  /* 0x00008000000079c5 */ /* 0x000fc40000010000 */
[----:B------:R-:W-:Y:S01]  /*8d50*/  WARPGROUP.ARRIVE ;  /* 0x00000000000079c5 */ /* 0x000fe20000000000 */
[----:B------:R-:W-:Y:S01]  /*8d60*/  FMNMX.FTZ R137, R109, R136, !PT ;  /* 0x000000886d897209 */ /* 0x000fe20007810000 */
[--C-:B------:R-:W-:Y:S01]  /*8d70*/  FFMA.FTZ R89, R89, UR4, -R78.reuse ;  /* 0x0000000459597c23 */ /* 0x100fe2000801084e */
[----:B------:R-:W1:Y:S01]  /*8d80*/  MUFU.TANH R115, R115 ;  /* 0x0000007300737308 */ /* 0x000e620000002400 */
[----:B--2---:R-:W-:Y:S01]  /*8d90*/  FSEL R112, R112, -INF , P5 ;  /* 0xff80000070707808 */ /* 0x004fe20002800000 */
[--C-:B------:R-:W-:Y:S01]  /*8da0*/  FFMA.FTZ R93, R93, UR4, -R78.reuse ;  /* 0x000000045d5d7c23 */ /* 0x100fe2000801084e */
[----:B------:R-:W-:Y:S01]  /*8db0*/  HGMMA.64x96x16.F32 R24, gdesc[UR32].tnspB, R24, gsb0 ;  /* 0x41600000201879f0 */ /* 0x000fe20008000818 */
[----:B------:R-:W-:Y:S01]  /*8dc0*/  UIADD3 UR32, UR10, 0x780, URZ ;  /* 0x000007800a207890 */ /* 0x000fe2000fffe03f */
[----:B------:R-:W-:Y:S01]  /*8dd0*/  FMNMX.FTZ R137, R20, R137, !PT ;  /* 0x0000008914897209 */ /* 0x000fe20007810000 */
[----:B------:R-:W-:Y:S01]  /*8de0*/  UIADD3 UR34, UR11, 0x140, URZ ;  /* 0x000001400b227890 */ /* 0x000fe2000fffe03f */
[----:B------:R-:W-:Y:S01]  /*8df0*/  ISETP.GT.AND P4, PT, R98, 0x38, PT ;  /* 0x000000386200780c */ /* 0x000fe20003f84270 */
[----:B------:R-:W-:Y:S01]  /*8e00*/  UMOV UR33, 0xc0000010 ;  /* 0xc000001000217882 */ /* 0x000fe20000000000 */
[----:B------:R-:W-:Y:S01]  /*8e10*/  UMOV UR35, 0x80000020 ;  /* 0x8000002000237882 */ /* 0x000fe20000000000 */
[----:B------:R-:W-:Y:S01]  /*8e20*/  FMNMX.FTZ R137, R80, R137, !PT ;  /* 0x0000008950897209 */ /* 0x000fe20007810000 */
[----:B------:R-:W2:Y:S01]  /*8e30*/  MUFU.TANH R104, R104 ;  /* 0x0000006800687308 */ /* 0x000ea20000002400 */
[----:B0-----:R-:W-:Y:S01]  /*8e40*/  FSEL R113, R113, -INF , P3 ;  /* 0xff80000071717808 */ /* 0x001fe20001800000 */
[--C-:B------:R-:W-:Y:S01]  /*8e50*/  FFMA.FTZ R111, R111, UR4, -R78.reuse ;  /* 0x000000046f6f7c23 */ /* 0x100fe2000801084e */
[----:B------:R-:W-:Y:S01]  /*8e60*/  FMNMX.FTZ R137, R120, R137, !PT ;  /* 0x0000008978897209 */ /* 0x000fe20007810000 */
[--C-:B------:R-:W-:Y:S01]  /*8e70*/  FFMA.FTZ R81, R81, UR4, -R78.reuse ;  /* 0x0000000451517c23 */ /* 0x100fe2000801084e */
[----:B------:R-:W-:Y:S01]  /*8e80*/  ISETP.GT.AND P6, PT, R98, 0x39, PT ;  /* 0x000000396200780c */ /* 0x000fe20003fc4270 */
[--C-:B------:R-:W-:Y:S01]  /*8e90*/  FFMA.FTZ R84, R84, UR4, -R78.reuse ;  /* 0x0000000454547c23 */ /* 0x100fe2000801084e */
[----:B------:R-:W-:Y:S01]  /*8ea0*/  FMNMX.FTZ R136, R112, R137, !PT ;  /* 0x0000008970887209 */ /* 0x000fe20007810000 */
[----:B------:R-:W0:Y:S01]  /*8eb0*/  MUFU.TANH R105, R105 ;  /* 0x0000006900697308 */ /* 0x000e220000002400 */
[----:B------:R-:W-:Y:S01]  /*8ec0*/  ISETP.GT.AND P5, PT, R98, 0x40, PT ;  /* 0x000000406200780c */ /* 0x000fe20003fa4270 */
[--C-:B------:R-:W-:Y:S01]  /*8ed0*/  FFMA.FTZ R85, R85, UR4, -R78.reuse ;  /* 0x0000000455557c23 */ /* 0x100fe2000801084e */
[----:B------:R-:W-:Y:S01]  /*8ee0*/  FMNMX.FTZ R137, R113, R136, !PT ;  /* 0x0000008871897209 */ /* 0x000fe20007810000 */
[--C-:B------:R-:W-:Y:S01]  /*8ef0*/  FFMA.FTZ R72, R72, UR4, -R78.reuse ;  /* 0x0000000448487c23 */ /* 0x100fe2000801084e */
[----:B-1----:R-:W-:Y:S01]  /*8f00*/  FSEL R115, R115, -INF , P6 ;  /* 0xff80000073737808 */ /* 0x002fe20003000000 */
[--C-:B------:R-:W-:Y:S01]  /*8f10*/  FFMA.FTZ R73, R73, UR4, -R78.reuse ;  /* 0x0000000449497c23 */ /* 0x100fe2000801084e */
[----:B------:R-:W-:Y:S01]  /*8f20*/  ISETP.GT.AND P3, PT, R98, 0x41, PT ;  /* 0x000000416200780c */ /* 0x000fe20003f64270 */
[----:B------:R1:W-:Y:S01]  /*8f30*/  MUFU.EX2 R15, R138 ;  /* 0x0000008a000f7308 */ /* 0x0003e20000000800 */
[----:B--2---:R-:W-:Y:S01]  /*8f40*/  FSEL R104, R104, -INF , P5 ;  /* 0xff80000068687808 */ /* 0x004fe20002800000 */
[--C-:B------:R-:W-:Y:S01]  /*8f50*/  FFMA.FTZ R76, R76, UR4, -R78.reuse ;  /* 0x000000044c4c7c23 */ /* 0x100fe2000801084e */
[----:B------:R-:W-:Y:S01]  /*8f60*/  ISETP.GT.AND P5, PT, R98, 0x49, PT ;  /* 0x000000496200780c */ /* 0x000fe20003fa4270 */
[--C-:B------:R-:W-:Y:S01]  /*8f70*/  FFMA.FTZ R127, R127, UR4, -R78.reuse ;  /* 0x000000047f7f7c23 */ /* 0x100fe2000801084e */
[--C-:B------:R-:W-:Y:S01]  /*8f80*/  FFMA.FTZ R124, R124, UR4, -R78.reuse ;  /* 0x000000047c7c7c23 */ /* 0x100fe2000801084e */
[--C-:B------:R-:W-:Y:S01]  /*8f90*/  FFMA.FTZ R125, R125, UR4, -R78.reuse ;  /* 0x000000047d7d7c23 */ /* 0x100fe2000801084e */
[--C-:B------:R-:W-:Y:S01]  /*8fa0*/  FFMA.FTZ R77, R77, UR4, -R78.reuse ;  /* 0x000000044d4d7c23 */ /* 0x100fe2000801084e */
[----:B------:R-:W2:Y:S01]  /*8fb0*/  MUFU.TANH R106, R106 ;  /* 0x0000006a006a7308 */ /* 0x000ea20000002400 */
[--C-:B-1----:R-:W-:Y:S01]  /*8fc0*/  FFMA.FTZ R138, R116, UR4, -R78.reuse ;  /* 0x00000004748a7c23 */ /* 0x102fe2000801084e */
[----:B------:R-:W-:Y:S01]  /*8fd0*/  FSEL R116, R114, -INF , P4 ;  /* 0xff80000072747808 */ /* 0x000fe20002000000 */
[----:B------:R-:W-:Y:S01]  /*8fe0*/  FFMA.FTZ R126, R126, UR4, -R78 ;  /* 0x000000047e7e7c23 */ /* 0x000fe2000801084e */
[----:B------:R-:W-:-:S02]  /*8ff0*/  ISETP.GT.AND P4, PT, R98, 0x48, PT ;  /* 0x000000486200780c */ /* 0x000fc40003f84270 */
[----:B------:R-:W-:Y:S02]  /*9000*/  FMNMX.FTZ R136, R116, R137, !PT ;  /* 0x0000008974887209 */ /* 0x000fe40007810000 */
[----:B------:R-:W1:Y:S01]  /*9010*/  MUFU.TANH R107, R107 ;  /* 0x0000006b006b7308 */ /* 0x000e620000002400 */
[----:B0-----:R-:W-:Y:S02]  /*9020*/  FSEL R105, R105, -INF , P3 ;  /* 0xff80000069697808 */ /* 0x001fe40001800000 */
[----:B------:R-:W-:Y:S02]  /*9030*/  FMNMX.FTZ R137, R115, R136, !PT ;  /* 0x0000008873897209 */ /* 0x000fe40007810000 */
[----:B------:R-:W-:Y:S02]  /*9040*/  ISETP.GT.AND P3, PT, R98, 0x50, PT ;  /* 0x000000506200780c */ /* 0x000fe40003f64270 */
[----:B------:R-:W-:Y:S01]  /*9050*/  FMNMX.FTZ R136, R104, R137, !PT ;  /* 0x0000008968887209 */ /* 0x000fe20007810000 */
[----:B------:R-:W-:Y:S01]  /*9060*/  MUFU.TANH R96, R96 ;  /* 0x0000006000607308 */ /* 0x000fe20000002400 */
[----:B--2---:R-:W-:-:S02]  /*9070*/  FSEL R106, R106, -INF , P4 ;  /* 0xff8000006a6a7808 */ /* 0x004fc40002000000 */
[----:B------:R-:W-:Y:S02]  /*9080*/  FMNMX.FTZ R137, R105, R136, !PT ;  /* 0x0000008869897209 */ /* 0x000fe40007810000 */
[----:B------:R-:W-:Y:S02]  /*9090*/  ISETP.GT.AND P4, PT, R98, 0x51, PT ;  /* 0x000000516200780c */ /* 0x000fe40003f84270 */
[----:B------:R-:W-:Y:S01]  /*90a0*/  FMNMX.FTZ R136, R106, R137, !PT ;  /* 0x000000896a887209 */ /* 0x000fe20007810000 */
[----:B------:R-:W-:Y:S01]  /*90b0*/  MUFU.TANH R97, R97 ;  /* 0x0000006100617308 */ /* 0x000fe20000002400 */
[----:B-1----:R-:W-:Y:S02]  /*90c0*/  FSEL R107, R107, -INF , P5 ;  /* 0xff8000006b6b7808 */ /* 0x002fe40002800000 */
[----:B------:R-:W-:-:S05]  /*90d0*/  ISETP.GT.AND P5, PT, R98, 0x58, PT ;  /* 0x000000586200780c */ /* 0x000fca0003fa4270 */
[----:B------:R-:W0:Y:S08]  /*90e0*/  MUFU.TANH R102, R102 ;  /* 0x0000006600667308 */ /* 0x000e300000002400 */
[----:B------:R-:W1:Y:S08]  /*90f0*/  MUFU.TANH R103, R103 ;  /* 0x0000006700677308 */ /* 0x000e700000002400 */
[----:B------:R2:W-:Y:S01]  /*9100*/  MUFU.EX2 R21, R139 ;  /* 0x0000008b00157308 */ /* 0x0005e20000000800 */
[----:B0-----:R-:W-:-:S02]  /*9110*/  FSEL R137, R102, -INF , P5 ;  /* 0xff80000066897808 */ /* 0x001fc40002800000 */
[----:B------:R-:W-:-:S05]  /*9120*/  ISETP.GT.AND P5, PT, R98, 0x61, PT ;  /* 0x000000616200780c */ /* 0x000fca0003fa4270 */
[----:B------:R-:W0:Y:S01]  /*9130*/  MUFU.TANH R90, R90 ;  /* 0x0000005a005a7308 */ /* 0x000e220000002400 */
[----:B--2---:R-:W-:Y:S01]  /*9140*/  FFMA.FTZ R139, R117, UR4, -R78 ;  /* 0x00000004758b7c23 */ /* 0x004fe2000801084e */
[----:B------:R-:W-:Y:S02]  /*9150*/  FSEL R117, R96, -INF , P3 ;  /* 0xff80000060757808 */ /* 0x000fe40001800000 */
[----:B------:R-:W-:-:S04]  /*9160*/  ISETP.GT.AND P3, PT, R98, 0x59, PT ;  /* 0x000000596200780c */ /* 0x000fc80003f64270 */
[----:B------:R2:W-:Y:S01]  /*9170*/  MUFU.EX2 R114, R138 ;  /* 0x0000008a00727308 */ /* 0x0005e20000000800 */
[----:B-1----:R-:W-:Y:S02]  /*9180*/  FSEL R103, R103, -INF , P3 ;  /* 0xff80000067677808 */ /* 0x002fe40001800000 */
[----:B------:R-:W-:Y:S01]  /*9190*/  ISETP.GT.AND P3, PT, R98, 0x68, PT ;  /* 0x000000686200780c */ /* 0x000fe20003f64270 */
[----:B------:R-:W-:Y:S02]  /*91a0*/  WARPGROUP.DEPBAR.LE gsb0, 0x0 ;  /* 0x00008000000079c5 */ /* 0x000fe40000010000 */
[----:B------:R-:W-:Y:S01]  /*91b0*/  WARPGROUP.ARRIVE ;  /* 0x00000000000079c5 */ /* 0x000fe20000000000 */
[----:B--2---:R-:W-:Y:S01]  /*91c0*/  FMNMX.FTZ R138, R107, R136, !PT ;  /* 0x000000886b8a7209 */ /* 0x004fe20007810000 */
[----:B------:R-:W-:Y:S01]  /*91d0*/  MUFU.TANH R91, R91 ;  /* 0x0000005b005b7308 */ /* 0x000fe20000002400 */
[----:B------:R-:W-:Y:S02]  /*91e0*/  FSEL R136, R97, -INF , P4 ;  /* 0xff80000061887808 */ /* 0x000fe40002000000 */
[----:B------:R-:W-:Y:S01]  /*91f0*/  FMNMX.FTZ R97, R117, R138, !PT ;  /* 0x0000008a75617209 */ /* 0x000fe20007810000 */
[----:B------:R-:W-:Y:S01]  /*9200*/  HGMMA.64x96x16.F32 R24, gdesc[UR32].tnspB, R24, gsb0 ;  /* 0x41600000201879f0 */ /* 0x000fe20008000818 */
[----:B------:R-:W-:Y:S01]  /*9210*/  UIADD3 UR32, UR10, 0x900, URZ ;  /* 0x000009000a207890 */ /* 0x000fe2000fffe03f */
[----:B------:R-:W-:Y:S01]  /*9220*/  FFMA.FTZ R138, R118, UR4, -R78 ;  /* 0x00000004768a7c23 */ /* 0x000fe2000801084e */
[----:B------:R-:W-:Y:S01]  /*9230*/  UIADD3 UR34, UR11, 0x180, URZ ;  /* 0x000001800b227890 */ /* 0x000fe2000fffe03f */
[----:B------:R-:W-:Y:S01]  /*9240*/  MUFU.TANH R94, R94 ;  /* 0x0000005e005e7308 */ /* 0x000fe20000002400 */
[----:B------:R-:W-:Y:S01]  /*9250*/  UMOV UR33, 0xc0000010 ;  /* 0xc000001000217882 */ /* 0x000fe20000000000 */
[----:B------:R-:W-:Y:S01]  /*9260*/  UMOV UR35, 0x80000020 ;  /* 0x8000002000237882 */ /* 0x000fe20000000000 */
[----:B------:R-:W-:-:S02]  /*9270*/  FMNMX.FTZ R102, R136, R97, !PT ;  /* 0x0000006188667209 */ /* 0x000fc40007810000 */
[----:B------:R-:W-:Y:S02]  /*9280*/  ISETP.GT.AND P4, PT, R98, 0x60, PT ;  /* 0x000000606200780c */ /* 0x000fe40003f84270 */
[----:B------:R-:W-:Y:S01]  /*9290*/  FMNMX.FTZ R118, R137, R102, !PT ;  /* 0x0000006689767209 */ /* 0x000fe20007810000 */
[----:B------:R-:W1:Y:S01]  /*92a0*/  MUFU.TANH R95, R95 ;  /* 0x0000005f005f7308 */ /* 0x000e620000002400 */
[----:B0-----:R-:W-:Y:S02]  /*92b0*/  FSEL R102, R90, -INF , P4 ;  /* 0xff8000005a667808 */ /* 0x001fe40002000000 */
[----:B------:R-:W-:-:S05]  /*92c0*/  ISETP.GT.AND P4, PT, R98, 0x69, PT ;  /* 0x000000696200780c */ /* 0x000fca0003f84270 */
[----:B------:R-:W0:Y:S08]  /*92d0*/  MUFU.TANH R82, R82 ;  /* 0x0000005200527308 */ /* 0x000e300000002400 */
[----:B------:R2:W-:Y:S01]  /*92e0*/  MUFU.EX2 R96, R139 ;  /* 0x0000008b00607308 */ /* 0x0005e20000000800 */
[----:B-1----:R-:W-:Y:S02]  /*92f0*/  FSEL R95, R95, -INF , P4 ;  /* 0xff8000005f5f7808 */ /* 0x002fe40002000000 */
[----:B------:R-:W-:-:S05]  /*9300*/  ISETP.GT.AND P4, PT, R98, 0x78, PT ;  /* 0x000000786200780c */ /* 0x000fca0003f84270 */
[----:B------:R-:W1:Y:S01]  /*9310*/  MUFU.TANH R83, R83 ;  /* 0x0000005300537308 */ /* 0x000e620000002400 */
[----:B--2---:R-:W-:Y:S02]  /*9320*/  FMNMX.FTZ R139, R103, R118, !PT ;  /* 0x00000076678b7209 */ /* 0x004fe40007810000 */
[----:B------:R-:W-:Y:S02]  /*9330*/  FSEL R118, R91, -INF , P5 ;  /* 0xff8000005b767808 */ /* 0x000fe40002800000 */
[----:B------:R-:W-:Y:S02]  /*9340*/  FMNMX.FTZ R139, R102, R139, !PT ;  /* 0x0000008b668b7209 */ /* 0x000fe40007810000 */
[----:B------:R-:W-:Y:S01]  /*9350*/  ISETP.GT.AND P5, PT, R98, 0x70, PT ;  /* 0x000000706200780c */ /* 0x000fe20003fa4270 */
[----:B------:R2:W-:Y:S01]  /*9360*/  MUFU.EX2 R97, R138 ;  /* 0x0000008a00617308 */ /* 0x0005e20000000800 */
[----:B------:R-:W-:Y:S01]  /*9370*/  FMNMX.FTZ R90, R118, R139, !PT ;  /* 0x0000008b765a7209 */ /* 0x000fe20007810000 */
[--C-:B------:R-:W-:Y:S01]  /*9380*/  FFMA.FTZ R139, R122, UR4, -R78.reuse ;  /* 0x000000047a8b7c23 */ /* 0x100fe2000801084e */
[----:B0-----:R-:W-:Y:S01]  /*9390*/  FSEL R82, R82, -INF , P5 ;  /* 0xff80000052527808 */ /* 0x001fe20002800000 */
[--C-:B------:R-:W-:Y:S01]  /*93a0*/  FFMA.FTZ R122, R128, UR4, -R78.reuse ;  /* 0x00000004807a7c23 */ /* 0x100fe2000801084e */
[----:B------:R-:W-:Y:S01]  /*93b0*/  ISETP.GT.AND P5, PT, R98, 0x79, PT ;  /* 0x000000796200780c */ /* 0x000fe20003fa4270 */
[----:B------:R-:W-:-:S02]  /*93c0*/  FFMA.FTZ R128, R130, UR4, -R78 ;  /* 0x0000000482807c23 */ /* 0x000fc4000801084e */
[----:B------:R-:W0:Y:S01]  /*93d0*/  MUFU.TANH R86, R86 ;  /* 0x0000005600567308 */ /* 0x000e220000002400 */
[----:B--2---:R-:W-:Y:S01]  /*93e0*/  FFMA.FTZ R138, R119, UR4, -R78 ;  /* 0x00000004778a7c23 */ /* 0x004fe2000801084e */
[----:B------:R-:W-:Y:S02]  /*93f0*/  FSEL R119, R94, -INF , P3 ;  /* 0xff8000005e777808 */ /* 0x000fe40001800000 */
[----:B------:R-:W-:Y:S02]  /*9400*/  ISETP.GT.AND P3, PT, R98, 0x71, PT ;  /* 0x000000716200780c */ /* 0x000fe40003f64270 */
[----:B------:R-:W-:Y:S02]  /*9410*/  FMNMX.FTZ R90, R119, R90, !PT ;  /* 0x0000005a775a7209 */ /* 0x000fe40007810000 */
[----:B------:R-:W2:Y:S01]  /*9420*/  MUFU.TANH R87, R87 ;  /* 0x0000005700577308 */ /* 0x000ea20000002400 */
[----:B-1----:R-:W-:Y:S02]  /*9430*/  FSEL R83, R83, -INF , P3 ;  /* 0xff80000053537808 */ /* 0x002fe40001800000 */
[----:B------:R-:W-:-:S02]  /*9440*/  FMNMX.FTZ R91, R95, R90, !PT ;  /* 0x0000005a5f5b7209 */ /* 0x000fc40007810000 */
[----:B------:R-:W-:Y:S02]  /*9450*/  ISETP.GT.AND P3, PT, R98, 0x80, PT ;  /* 0x000000806200780c */ /* 0x000fe40003f64270 */
[----:B------:R-:W-:Y:S01]  /*9460*/  FMNMX.FTZ R90, R82, R91, !PT ;  /* 0x0000005b525a7209 */ /* 0x000fe20007810000 */
[----:B------:R-:W1:Y:S01]  /*9470*/  MUFU.TANH R134, R134 ;  /* 0x0000008600867308 */ /* 0x000e620000002400 */
[----:B0-----:R-:W-:Y:S02]  /*9480*/  FSEL R86, R86, -INF , P4 ;  /* 0xff80000056567808 */ /* 0x001fe40002000000 */
[----:B------:R-:W-:Y:S02]  /*9490*/  FMNMX.FTZ R91, R83, R90, !PT ;  /* 0x0000005a535b7209 */ /* 0x000fe40007810000 */
[----:B------:R-:W-:Y:S02]  /*94a0*/  ISETP.GT.AND P4, PT, R98, 0x81, PT ;  /* 0x000000816200780c */ /* 0x000fe40003f84270 */
[----:B------:R-:W-:Y:S01]  /*94b0*/  FMNMX.FTZ R90, R86, R91, !PT ;  /* 0x0000005b565a7209 */ /* 0x000fe20007810000 */
[----:B------:R-:W0:Y:S01]  /*94c0*/  MUFU.TANH R75, R75 ;  /* 0x0000004b004b7308 */ /* 0x000e220000002400 */
[----:B--2---:R-:W-:-:S02]  /*94d0*/  FSEL R87, R87, -INF , P5 ;  /* 0xff80000057577808 */ /* 0x004fc40002800000 */
[----:B------:R-:W-:Y:S02]  /*94e0*/  ISETP.GT.AND P5, PT, R98, 0x88, PT ;  /* 0x000000886200780c */ /* 0x000fe40003fa4270 */
[----:B------:R-:W-:Y:S02]  /*94f0*/  FMNMX.FTZ R91, R87, R90, !PT ;  /* 0x0000005a575b7209 */ /* 0x000fe40007810000 */
[----:B------:R-:W-:Y:S01]  /*9500*/  FSEL R135, R135, -INF , P5 ;  /* 0xff80000087877808 */ /* 0x000fe20002800000 */
[----:B------:R-:W2:Y:S01]  /*9510*/  MUFU.TANH R79, R79 ;  /* 0x0000004f004f7308 */ /* 0x000ea20000002400 */
[----:B-1----:R-:W-:Y:S02]  /*9520*/  FSEL R134, R134, -INF , P3 ;  /* 0xff80000086867808 */ /* 0x002fe40001800000 */
[----:B------:R-:W-:Y:S02]  /*9530*/  ISETP.GT.AND P3, PT, R98, 0x89, PT ;  /* 0x000000896200780c */ /* 0x000fe40003f64270 */
[----:B------:R-:W-:-:S03]  /*9540*/  FMNMX.FTZ R90, R134, R91, !PT ;  /* 0x0000005b865a7209 */ /* 0x000fc60007810000 */
[----:B------:R2:W-:Y:S01]  /*9550*/  MUFU.EX2 R94, R138 ;  /* 0x0000008a005e7308 */ /* 0x0005e20000000800 */
[----:B0-----:R-:W-:-:S04]  /*9560*/  FSEL R75, R75, -INF , P4 ;  /* 0xff8000004b4b7808 */ /* 0x001fc80002000000 */
[----:B------:R-:W-:-:S03]  /*9570*/  FMNMX.FTZ R90, R75, R90, !PT ;  /* 0x0000005a4b5a7209 */ /* 0x000fc60007810000 */
[----:B------:R0:W-:Y:S01]  /*9580*/  MUFU.EX2 R98, R121 ;  /* 0x0000007900627308 */ /* 0x0001e20000000800 */
[----:B--2---:R-:W-:Y:S01]  /*9590*/  FSEL R138, R79, -INF , P3 ;  /* 0xff8000004f8a7808 */ /* 0x004fe20001800000 */
[----:B------:R-:W-:Y:S02]  /*95a0*/  WARPGROUP.DEPBAR.LE gsb0, 0x0 ;  /* 0x00008000000079c5 */ /* 0x000fe40000010000 */
[----:B------:R-:W-:Y:S01]  /*95b0*/  WARPGROUP.ARRIVE ;  /* 0x00000000000079c5 */ /* 0x000fe20000000000 */
[----:B------:R-:W-:-:S03]  /*95c0*/  FMNMX.FTZ R79, R135, R90, !PT ;  /* 0x0000005a874f7209 */ /* 0x000fc60007810000 */
[----:B------:R-:W-:Y:S01]  /*95d0*/  MUFU.EX2 R88, R88 ;  /* 0x0000005800587308 */ /* 0x000fe20000000800 */
[----:B------:R-:W-:Y:S01]  /*95e0*/  FMNMX.FTZ R90, R138, R79, !PT ;  /* 0x0000004f8a5a7209 */ /* 0x000fe20007810000 */
[----:B------:R-:W-:Y:S01]  /*95f0*/  HGMMA.64x96x16.F32 R24, gdesc[UR32].tnspB, R24, gsb0 ;  /* 0x41600000201879f0 */ /* 0x000fe20008000818 */
[----:B------:R-:W-:Y:S01]  /*9600*/  UIADD3 UR32, UR10, 0xa80, URZ ;  /* 0x00000a800a207890 */ /* 0x000fe2000fffe03f */
[--C-:B0-----:R-:W-:Y:S01]  /*9610*/  FFMA.FTZ R121, R123, UR4, -R78.reuse ;  /* 0x000000047b797c23 */ /* 0x101fe2000801084e */
[----:B------:R-:W-:Y:S01]  /*9620*/  UIADD3 UR34, UR11, 0x1c0, URZ ;  /* 0x000001c00b227890 */ /* 0x000fe2000fffe03f */
[----:B------:R-:W0:Y:S01]  /*9630*/  SHFL.BFLY PT, R91, R90, 0x2, 0x1f ;  /* 0x0c401f005a5b7f89 */ /* 0x000e2200000e0000 */
[----:B------:R-:W-:Y:S01]  /*9640*/  UMOV UR33, 0xc0000010 ;  /* 0xc000001000217882 */ /* 0x000fe20000000000 */
[----:B------:R-:W-:Y:S01]  /*9650*/  UMOV UR35, 0x80000020 ;  /* 0x8000002000237882 */ /* 0x000fe20000000000 */
[--C-:B------:R-:W-:Y:S01]  /*9660*/  FFMA.FTZ R123, R129, UR4, -R78.reuse ;  /* 0x00000004817b7c23 */ /* 0x100fe2000801084e */
[--C-:B------:R-:W-:Y:S01]  /*9670*/  FFMA.FTZ R129, R131, UR4, -R78.reuse ;  /* 0x0000000483817c23 */ /* 0x100fe2000801084e */
[----:B------:R-:W-:Y:S01]  /*9680*/  FFMA.FTZ R131, R133, UR4, -R78 ;  /* 0x0000000485837c23 */ /* 0x000fe2000801084e */
[----:B------:R-:W-:Y:S08]  /*9690*/  MUFU.EX2 R110, R110 ;  /* 0x0000006e006e7308 */ /* 0x000ff00000000800 */
[----:B------:R-:W-:Y:S08]  /*96a0*/  MUFU.EX2 R99, R99 ;  /* 0x0000006300637308 */ /* 0x000ff00000000800 */
[----:B------:R-:W-:Y:S01]  /*96b0*/  MUFU.EX2 R108, R108 ;  /* 0x0000006c006c7308 */ /* 0x000fe20000000800 */
[----:B0-----:R-:W-:-:S05]  /*96c0*/  FMNMX.FTZ R91, R90, R91, !PT ;  /* 0x0000005b5a5b7209 */ /* 0x001fca0007810000 */
[----:B------:R-:W0:Y:S02]  /*96d0*/  SHFL.BFLY PT, R90, R91, 0x1, 0x1f ;  /* 0x0c201f005b5a7f89 */ /* 0x000e2400000e0000 */
[----:B------:R-:W-:Y:S08]  /*96e0*/  MUFU.EX2 R92, R92 ;  /* 0x0000005c005c7308 */ /* 0x000ff00000000800 */
[----:B------:R1:W-:Y:S08]  /*96f0*/  MUFU.EX2 R79, R139 ;  /* 0x0000008b004f7308 */ /* 0x0003f00000000800 */
[----:B------:R-:W-:Y:S01]  /*9700*/  MUFU.EX2 R101, R101 ;  /* 0x0000006500657308 */ /* 0x000fe20000000800 */
[----:B0-----:R-:W-:Y:S01]  /*9710*/  FMNMX.FTZ R130, R91, R90, !PT ;  /* 0x0000005a5b827209 */ /* 0x001fe20007810000 */
[----:B------:R-:W-:Y:S01]  /*9720*/  FFMA.FTZ R90, R132, UR4, -R78 ;  /* 0x00000004845a7c23 */ /* 0x000fe2000801084e */
[----:B------:R-:W-:-:S05]  /*9730*/  FSEL R91, R74, RZ, P2 ;  /* 0x000000ff4a5b7208 */ /* 0x000fca0001000000 */
[----:B------:R-:W-:Y:S01]  /*9740*/  MUFU.EX2 R89, R89 ;  /* 0x0000005900597308 */ /* 0x000fe20000000800 */
[C---:B------:R-:W-:Y:S01]  /*9750*/  FSETP.NEU.FTZ.AND P2, PT, R130.reuse, -INF , PT ;  /* 0xff8000008200780b */ /* 0x040fe20003f5d000 */
[C---:B------:R-:W-:Y:S01]  /*9760*/  FMUL.FTZ R133, R130.reuse, UR4 ;  /* 0x0000000482857c20 */ /* 0x040fe20008410000 */
[----:B------:R-:W-:Y:S02]  /*9770*/  FADD.FTZ R91, -R91, R6 ;  /* 0x000000065b5b7221 */ /* 0x000fe40000010100 */
[----:B------:R-:W-:Y:S02]  /*9780*/  FSEL R141, R130, RZ, P2 ;  /* 0x000000ff828d7208 */ /* 0x000fe40001000000 */
[----:B------:R-:W-:Y:S01]  /*9790*/  FSEL R133, R133, RZ, P2 ;  /* 0x000000ff85857208 */ /* 0x000fe20001000000 */
[----:B------:R-:W-:Y:S01]  /*97a0*/  FMUL.FTZ R78, R91, UR4 ;  /* 0x000000045b4e7c20 */ /* 0x000fe20008410000 */
[----:B------:R-:W-:Y:S01]  /*97b0*/  ISETP.GE.U32.AND P2, PT, R143, 0x180, PT ;  /* 0x000001808f00780c */ /* 0x000fe20003f46070 */
[----:B------:R-:W-:Y:S01]  /*97c0*/  FADD.FTZ R141, -R141, R4 ;  /* 0x000000048d8d7221 */ /* 0x000fe20000010100 */
[----:B------:R-:W-:-:S02]  /*97d0*/  VIADD R4, R142, 0x9 ;  /* 0x000000098e047836 */ /* 0x000fc40000000000 */
[--C-:B------:R-:W-:Y:S01]  /*97e0*/  FFMA.FTZ R132, R8, UR4, -R133.reuse ;  /* 0x0000000408847c23 */ /* 0x100fe20008010885 */
[--C-:B------:R-:W-:Y:S01]  /*97f0*/  FFMA.FTZ R7, R7, UR4, -R133.reuse ;  /* 0x0000000407077c23 */ /* 0x100fe20008010885 */
[----:B------:R-:W0:Y:S01]  /*9800*/  MUFU.EX2 R78, R78 ;  /* 0x0000004e004e7308 */ /* 0x000e220000000800 */
[--C-:B------:R-:W-:Y:S01]  /*9810*/  FFMA.FTZ R91, R9, UR4, -R133.reuse ;  /* 0x00000004095b7c23 */ /* 0x100fe20008010885 */
[----:B------:R-:W-:Y:S01]  /*9820*/  SEL R8, R4, 0x9, !P2 ;  /* 0x0000000904087807 */ /* 0x000fe20005000000 */
[----:B------:R-:W-:Y:S01]  /*9830*/  FMUL.FTZ R4, R141, UR4 ;  /* 0x000000048d047c20 */ /* 0x000fe20008410000 */
[--C-:B------:R-:W-:Y:S01]  /*9840*/  FFMA.FTZ R9, R10, UR4, -R133.reuse ;  /* 0x000000040a097c23 */ /* 0x100fe20008010885 */
[----:B------:R-:W-:Y:S02]  /*9850*/  IMAD.U32 R10, RZ, RZ, UR36 ;  /* 0x00000024ff0a7e24 */ /* 0x000fe4000f8e00ff */
[--C-:B-1----:R-:W-:Y:S01]  /*9860*/  FFMA.FTZ R139, R100, UR4, -R133.reuse ;  /* 0x00000004648b7c23 */ /* 0x102fe20008010885 */
[--C-:B------:R-:W-:Y:S01]  /*9870*/  FFMA.FTZ R100, R20, UR4, -R133.reuse ;  /* 0x0000000414647c23 */ /* 0x100fe20008010885 */
[----:B------:R-:W-:Y:S01]  /*9880*/  MUFU.EX2 R7, R7 ;  /* 0x0000000700077308 */ /* 0x000fe20000000800 */
[--C-:B------:R-:W-:Y:S01]  /*9890*/  FFMA.FTZ R20, R104, UR4, -R133.reuse ;  /* 0x0000000468147c23 */ /* 0x100fe20008010885 */
[----:B------:R-:W-:Y:S01]  /*98a0*/  @!P1 LEA R10, R10, UR37, 0x3 ;  /* 0x000000250a0a9c11 */ /* 0x000fe2000f8e18ff */
[--C-:B------:R-:W-:Y:S01]  /*98b0*/  FFMA.FTZ R12, R12, UR4, -R133.reuse ;  /* 0x000000040c0c7c23 */ /* 0x100fe20008010885 */
[--C-:B------:R-:W-:Y:S01]  /*98c0*/  FFMA.FTZ R104, R105, UR4, -R133.reuse ;  /* 0x0000000469687c23 */ /* 0x100fe20008010885 */
[--C-:B------:R-:W-:Y:S01]  /*98d0*/  FFMA.FTZ R105, R106, UR4, -R133.reuse ;  /* 0x000000046a697c23 */ /* 0x100fe20008010885 */
[--C-:B------:R-:W-:Y:S01]  /*98e0*/  FFMA.FTZ R106, R117, UR4, -R133.reuse ;  /* 0x00000004756a7c23 */ /* 0x100fe20008010885 */
[----:B------:R-:W-:Y:S01]  /*98f0*/  @!P1 VIADD R10, R10, 0x31c40 ;  /* 0x00031c400a0a9836 */ /* 0x000fe20000000000 */
[----:B------:R-:W1:Y:S01]  /*9900*/  MUFU.EX2 R4, R4 ;  /* 0x0000000400047308 */ /* 0x000e620000000800 */
[----:B0-----:R-:W-:Y:S01]  /*9910*/  FFMA.FTZ R141, R78, R3, R88 ;  /* 0x000000034e8d7223 */ /* 0x001fe20000010058 */
[--C-:B------:R-:W-:Y:S01]  /*9920*/  FFMA.FTZ R140, R13, UR4, -R133.reuse ;  /* 0x000000040d8c7c23 */ /* 0x100fe20008010885 */
[--C-:B------:R-:W-:Y:S01]  /*9930*/  FFMA.FTZ R14, R14, UR4, -R133.reuse ;  /* 0x000000040e0e7c23 */ /* 0x100fe20008010885 */
[----:B------:R-:W-:Y:S01]  /*9940*/  @!P1 PRMT R10, RZ, 0x654, R10 ;  /* 0x00000654ff0a9816 */ /* 0x000fe2000000000a */
[--C-:B------:R-:W-:Y:S01]  /*9950*/  FFMA.FTZ R13, R109, UR4, -R133.reuse ;  /* 0x000000046d0d7c23 */ /* 0x100fe20008010885 */
[----:B------:R-:W-:Y:S01]  /*9960*/  F2FP.F16.F32.PACK_AB R88, R110, R88 ;  /* 0x000000586e58723e */ /* 0x000fe200000000ff */
[--C-:B------:R-:W-:Y:S01]  /*9970*/  FFMA.FTZ R80, R80, UR4, -R133.reuse ;  /* 0x0000000450507c23 */ /* 0x100fe20008010885 */
[----:B------:R-:W0:Y:S01]  /*9980*/  MUFU.EX2 R132, R132 ;  /* 0x0000008400847308 */ /* 0x000e220000000800 */
[--C-:B------:R-:W-:Y:S01]  /*9990*/  FFMA.FTZ R109, R120, UR4, -R133.reuse ;  /* 0x00000004786d7c23 */ /* 0x100fe20008010885 */
[--C-:B------:R-:W-:Y:S01]  /*99a0*/  FFMA.FTZ R112, R112, UR4, -R133.reuse ;  /* 0x0000000470707c23 */ /* 0x100fe20008010885 */
[----:B------:R-:W-:Y:S01]  /*99b0*/  FFMA.FTZ R107, R107, UR4, -R133 ;  /* 0x000000046b6b7c23 */ /* 0x000fe20008010885 */
[----:B------:R-:W-:-:S02]  /*99c0*/  WARPGROUP.DEPBAR.LE gsb0, 0x0 ;  /* 0x00008000000079c5 */ /* 0x000fc40000010000 */
[----:B------:R-:W-:Y:S01]  /*99d0*/  WARPGROUP.ARRIVE ;  /* 0x00000000000079c5 */ /* 0x000fe20000000000 */
[----:B------:R-:W-:Y:S01]  /*99e0*/  FFMA.FTZ R113, R113, UR4, -R133 ;  /* 0x0000000471717c23 */ /* 0x000fe20008010885 */
[----:B------:R-:W2:Y:S01]  /*99f0*/  MUFU.EX2 R91, R91 ;  /* 0x0000005b005b7308 */ /* 0x000ea20000000800 */
[----:B-1----:R-:W-:Y:S01]  /*9a00*/  FFMA.FTZ R117, R4, R0, R7 ;  /* 0x0000000004757223 */ /* 0x002fe20000010007 */
[--C-:B------:R-:W-:Y:S01]  /*9a10*/  FFMA.FTZ R116, R116, UR4, -R133.reuse ;  /* 0x0000000474747c23 */ /* 0x100fe20008010885 */
[--C-:B------:R-:W-:Y:S01]  /*9a20*/  FFMA.FTZ R115, R115, UR4, -R133.reuse ;  /* 0x0000000473737c23 */ /* 0x100fe20008010885 */
[----:B------:R-:W-:Y:S01]  /*9a30*/  HGMMA.64x96x16.F32 R24, gdesc[UR32].tnspB, R24, gsb0 ;  /* 0x41600000201879f0 */ /* 0x000fe20008000818 */
[----:B------:R-:W-:Y:S01]  /*9a40*/  UIADD3 UR32, UR10, 0xc00, URZ ;  /* 0x00000c000a207890 */ /* 0x000fe2000fffe03f */
[----:B------:R-:W-:Y:S01]  /*9a50*/  IMAD.U32 R120, RZ, RZ, UR7 ;  /* 0x00000007ff787e24 */ /* 0x000fe2000f8e00ff */
[----:B------:R-:W-:Y:S01]  /*9a60*/  UIADD3 UR34, UR11, 0x200, URZ ;  /* 0x000002000b227890 */ /* 0x000fe2000fffe03f */
[----:B------:R1:W-:Y:S01]  /*9a70*/  MUFU.EX2 R6, R90 ;  /* 0x0000005a00067308 */ /* 0x0003e20000000800 */
[----:B------:R-:W-:Y:S01]  /*9a80*/  UMOV UR33, 0xc0000010 ;  /* 0xc000001000217882 */ /* 0x000fe20000000000 */
[----:B------:R-:W-:Y:S01]  /*9a90*/  UMOV UR35, 0x80000020 ;  /* 0x8000002000237882 */ /* 0x000fe20000000000 */
[----:B------:R-:W-:Y:S01]  /*9aa0*/  @!P1 LEA R120, R120, UR37, 0x3 ;  /* 0x0000002578789c11 */ /* 0x000fe2000f8e18ff */
        /* <DEDUP_REMOVED lines=8> */
[--C-:B------:R-:W-:Y:S01]  /*9b30*/  FFMA.FTZ R75, R75, UR4, -R133.reuse ;  /* 0x000000044b4b7c23 */ /* 0x100fe20008010885 */
[----:B------:R-:W-:Y:S01]  /*9b40*/  FADD.FTZ R141, R99, R90 ;  /* 0x0000005a638d7221 */ /* 0x000fe20000010000 */
[C---:B------:R-:W-:Y:S01]  /*9b50*/  F2FP.F16.F32.PACK_AB R90, R108.reuse, R99 ;  /* 0x000000636c5a723e */ /* 0x040fe200000000ff */
[----:B------:R-:W-:Y:S01]  /*9b60*/  FFMA.FTZ R99, R137, UR4, -R133 ;  /* 0x0000000489637c23 */ /* 0x000fe20008010885 */
[----:B------:R-:W1:Y:S01]  /*9b70*/  MUFU.EX2 R139, R139 ;  /* 0x0000008b008b7308 */ /* 0x000e620000000800 */
[----:B------:R-:W-:Y:S01]  /*9b80*/  FADD.FTZ R141, R108, R141 ;  /* 0x0000008d6c8d7221 */ /* 0x000fe20000010000 */
[----:B------:R-:W-:Y:S01]  /*9b90*/  @!P1 PRMT R120, RZ, 0x654, R120 ;  /* 0x00000654ff789816 */ /* 0x000fe20000000078 */
[----:B------:R-:W-:Y:S01]  /*9ba0*/  FFMA.FTZ R135, R135, UR4, -R133 ;  /* 0x0000000487877c23 */ /* 0x000fe20008010885 */
[----:B------:R-:W-:Y:S01]  /*9bb0*/  PLOP3.LUT P2, PT, PT, PT, UP0, 0x80, 0x0 ;  /* 0x000000000000781c */ /* 0x000fe20003f4f008 */
[----:B------:R-:W-:Y:S01]  /*9bc0*/  UIADD3 UR10, UR38, -0x1, URZ ;  /* 0xffffffff260a7890 */ /* 0x000fe2000fffe03f */
[----:B------:R-:W-:-:S02]  /*9bd0*/  UMOV UR7, UR36 ;  /* 0x0000002400077c82 */ /* 0x000fc40008000000 */
[----:B------:R-:W4:Y:S04]  /*9be0*/  MUFU.EX2 R12, R12 ;  /* 0x0000000c000c7308 */ /* 0x000f280000000800 */
[----:B------:R-:W-:-:S04]  /*9bf0*/  UMOV UR38, UR10 ;  /* 0x0000000a00267c82 */ /* 0x000fc80008000000 */
[----:B------:R-:W-:Y:S08]  /*9c00*/  MUFU.EX2 R140, R140 ;  /* 0x0000008c008c7308 */ /* 0x000ff00000000800 */
[----:B------:R-:W5:Y:S08]  /*9c10*/  MUFU.EX2 R93, R93 ;  /* 0x0000005d005d7308 */ /* 0x000f700000000800 */
[----:B------:R-:W5:Y:S08]  /*9c20*/  MUFU.EX2 R14, R14 ;  /* 0x0000000e000e7308 */ /* 0x000f700000000800 */
[----:B------:R-:W5:Y:S08]  /*9c30*/  MUFU.EX2 R13, R13 ;  /* 0x0000000d000d7308 */ /* 0x000f700000000800 */
[----:B------:R-:W-:Y:S08]  /*9c40*/  MUFU.EX2 R100, R100 ;  /* 0x0000006400647308 */ /* 0x000ff00000000800 */
[----:B------:R-:W5:Y:S08]  /*9c50*/  MUFU.EX2 R111, R111 ;  /* 0x0000006f006f7308 */ /* 0x000f700000000800 */
[----:B------:R-:W5:Y:S08]  /*9c60*/  MUFU.EX2 R80, R80 ;  /* 0x0000005000507308 */ /* 0x000f700000000800 */
[----:B------:R-:W-:Y:S08]  /*9c70*/  MUFU.EX2 R109, R109 ;  /* 0x0000006d006d7308 */ /* 0x000ff00000000800 */
[----:B------:R-:W5:Y:S01]  /*9c80*/  MUFU.EX2 R81, R81 ;  /* 0x0000005100517308 */ /* 0x000f620000000800 */
[----:B------:R-:W-:-:S02]  /*9c90*/  WARPGROUP.DEPBAR.LE gsb0, 0x0 ;  /* 0x00008000000079c5 */ /* 0x000fc40000010000 */
[----:B------:R-:W-:-:S05]  /*9ca0*/  WARPGROUP.ARRIVE ;  /* 0x00000000000079c5 */ /* 0x000fca0000000000 */
[----:B------:R-:W-:Y:S01]  /*9cb0*/  MUFU.EX2 R112, R112 ;  /* 0x0000007000707308 */ /* 0x000fe20000000800 */
[----:B------:R-:W-:Y:S07]  /*9cc0*/  HGMMA.64x96x16.F32 R24, gdesc[UR32].tnspB, R24, gsb0 ;  /* 0x41600000201879f0 */ /* 0x000fee0008000818 */
[----:B------:R5:W-:Y:S08]  /*9cd0*/  MUFU.EX2 R3, R107 ;  /* 0x0000006b00037308 */ /* 0x000bf00000000800 */
[----:B------:R-:W5:Y:S08]  /*9ce0*/  MUFU.EX2 R84, R84 ;  /* 0x0000005400547308 */ /* 0x000f700000000800 */
[----:B------:R-:W5:Y:S08]  /*9cf0*/  MUFU.EX2 R113, R113 ;  /* 0x0000007100717308 */ /* 0x000f700000000800 */
[----:B------:R-:W5:Y:S08]  /*9d00*/  MUFU.EX2 R116, R116 ;  /* 0x0000007400747308 */ /* 0x000f700000000800 */
[----:B------:R-:W-:Y:S08]  /*9d10*/  MUFU.EX2 R115, R115 ;  /* 0x0000007300737308 */ /* 0x000ff00000000800 */
[----:B------:R-:W5:Y:S08]  /*9d20*/  MUFU.EX2 R85, R85 ;  /* 0x0000005500557308 */ /* 0x000f700000000800 */
[----:B------:R-:W5:Y:S08]  /*9d30*/  MUFU.EX2 R20, R20 ;  /* 0x0000001400147308 */ /* 0x000f700000000800 */
[----:B------:R-:W-:Y:S08]  /*9d40*/  MUFU.EX2 R104, R104 ;  /* 0x0000006800687308 */ /* 0x000ff00000000800 */
[----:B------:R-:W5:Y:S08]  /*9d50*/  MUFU.EX2 R72, R72 ;  /* 0x0000004800487308 */ /* 0x000f700000000800 */
[----:B------:R-:W-:Y:S08]  /*9d60*/  MUFU.EX2 R105, R105 ;  /* 0x0000006900697308 */ /* 0x000ff00000000800 */
[----:B------:R-:W5:Y:S08]  /*9d70*/  MUFU.EX2 R73, R73 ;  /* 0x0000004900497308 */ /* 0x000f700000000800 */
[----:B------:R-:W-:Y:S01]  /*9d80*/  MUFU.EX2 R106, R106 ;  /* 0x0000006a006a7308 */ /* 0x000fe20000000800 */
[----:B------:R-:W-:-:S02]  /*9d90*/  WARPGROUP.DEPBAR.LE gsb0, 0x0 ;  /* 0x00008000000079c5 */ /* 0x000fc40000010000 */
[----:B------:R0:W-:Y:S06]  /*9da0*/  BAR.ARV R8, 0x100 ;  /* 0x000400080000751d */ /* 0x0001ec0000002000 */
[----:B------:R1:W-:Y:S01]  /*9db0*/  @!P1 SYNCS.ARRIVE.TRANS64.RED.A1T0 RZ, [R10+URZ], RZ ;  /* 0x000000ff0aff99a7 */ /* 0x0003e2000810043f */
[----:B------:R-:W5:Y:S01]  /*9dc0*/  MUFU.EX2 R76, R76 ;  /* 0x0000004c004c7308 */ /* 0x000f620000000800 */
[----:B0-----:R-:W-:Y:S01]  /*9dd0*/  FADD.FTZ R8, R132, R117 ;  /* 0x0000007584087221 */ /* 0x001fe20000010000 */
[-C--:B------:R-:W-:Y:S01]  /*9de0*/  FMUL.FTZ R26, R26, R4.reuse ;  /* 0x000000041a1a7220 */ /* 0x080fe20000410000 */
[-C--:B------:R-:W-:Y:S01]  /*9df0*/  FMUL.FTZ R27, R27, R4.reuse ;  /* 0x000000041b1b7220 */ /* 0x080fe20000410000 */
[-C--:B------:R-:W-:Y:S01]  /*9e00*/  FMUL.FTZ R30, R30, R4.reuse ;  /* 0x000000041e1e7220 */ /* 0x080fe20000410000 */
[----:B--2---:R-:W-:Y:S01]  /*9e10*/  FADD.FTZ R8, R91, R8 ;  /* 0x000000085b087221 */ /* 0x004fe20000010000 */
[----:B---3--:R-:W-:Y:S01]  /*9e20*/  F2FP.F16.F32.PACK_AB R91, R9, R91 ;  /* 0x0000005b095b723e */ /* 0x008fe200000000ff */
[----:B-1----:R-:W-:Y:S01]  /*9e30*/  FADD.FTZ R10, R92, R141 ;  /* 0x0000008d5c0a7221 */ /* 0x002fe20000010000 */
[----:B------:R-:W0:Y:S01]  /*9e40*/  MUFU.EX2 R0, R0 ;  /* 0x0000000000007308 */ /* 0x000e220000000800 */
[----:B------:R1:W-:Y:S01]  /*9e50*/  @!P1 SYNCS.ARRIVE.TRANS64.RED.A1T0 RZ, [R120+URZ], RZ ;  /* 0x000000ff78ff99a7 */ /* 0x0003e2000810043f */
[----:B------:R-:W-:Y:S01]  /*9e60*/  FMUL.FTZ R31, R31, R4 ;  /* 0x000000041f1f7220 */ /* 0x000fe20000410000 */
[----:B------:R-:W-:Y:S01]  /*9e70*/  FADD.FTZ R110, R101, R10 ;  /* 0x0000000a656e7221 */ /* 0x000fe20000010000 */
[----:B------:R-:W-:Y:S01]  /*9e80*/  FADD.FTZ R10, R9, R8 ;  /* 0x00000008090a7221 */ /* 0x000fe20000010000 */
[----:B------:R-:W-:Y:S01]  /*9e90*/  F2FP.F16.F32.PACK_AB R8, R101, R92 ;  /* 0x0000005c6508723e */ /* 0x000fe200000000ff */
[----:B------:R-:W-:Y:S01]  /*9ea0*/  FFMA.FTZ R92, R86, UR4, -R133 ;  /* 0x00000004565c7c23 */ /* 0x000fe20008010885 */
[----:B------:R-:W-:Y:S01]  /*9eb0*/  FADD.FTZ R110, R89, R110 ;  /* 0x0000006e596e7221 */ /* 0x000fe20000010000 */
[----:B------:R-:W-:Y:S01]  /*9ec0*/  FADD.FTZ R101, R139, R10 ;  /* 0x0000000a8b657221 */ /* 0x000fe20000010000 */
[C---:B------:R-:W-:Y:S01]  /*9ed0*/  F2FP.F16.F32.PACK_AB R10, R11.reuse, R89 ;  /* 0x000000590b0a723e */ /* 0x040fe200000000ff */
[----:B------:R-:W-:Y:S01]  /*9ee0*/  MUFU.EX2 R99, R99 ;  /* 0x0000006300637308 */ /* 0x000fe20000000800 */
[----:B------:R-:W-:Y:S01]  /*9ef0*/  FADD.FTZ R110, R11, R110 ;  /* 0x0000006e0b6e7221 */ /* 0x000fe20000010000 */
[C---:B----4-:R-:W-:Y:S01]  /*9f00*/  FADD.FTZ R101, R12.reuse, R101 ;  /* 0x000000650c657221 */ /* 0x050fe20000010000 */
[----:B------:R-:W-:Y:S01]  /*9f10*/  F2FP.F16.F32.PACK_AB R9, R12, R139 ;  /* 0x0000008b0c09723e */ /* 0x000fe200000000ff */
[----:B------:R-:W-:Y:S01]  /*9f20*/  FMUL.FTZ R34, R34, R4 ;  /* 0x0000000422227220 */ /* 0x000fe20000410000 */
[----:B-----5:R-:W-:Y:S01]  /*9f30*/  FADD.FTZ R110, R93, R110 ;  /* 0x0000006e5d6e7221 */ /* 0x020fe20000010000 */
[----:B------:R-:W-:Y:S01]  /*9f40*/  FADD.FTZ R11, R140, R101 ;  /* 0x000000658c0b7221 */ /* 0x000fe20000010000 */
[----:B------:R-:W-:Y:S01]  /*9f50*/  F2FP.F16.F32.PACK_AB R89, R132, R7 ;  /* 0x000000078459723e */ /* 0x000fe200000000ff */
[----:B------:R-:W2:Y:S01]  /*9f60*/  MUFU.EX2 R121, R121 ;  /* 0x0000007900797308 */ /* 0x000ea20000000800 */
[----:B------:R-:W-:Y:S01]  /*9f70*/  FADD.FTZ R110, R15, R110 ;  /* 0x0000006e0f6e7221 */ /* 0x000fe20000010000 */
[C---:B------:R-:W-:Y:S01]  /*9f80*/  FADD.FTZ R12, R14.reuse, R11 ;  /* 0x0000000b0e0c7221 */ /* 0x040fe20000010000 */
[----:B------:R-:W-:Y:S01]  /*9f90*/  F2FP.F16.F32.PACK_AB R11, R14, R140 ;  /* 0x0000008c0e0b723e */ /* 0x000fe200000000ff */
[----:B------:R-:W-:Y:S01]  /*9fa0*/  STSM.16.M88.4 [R2+0x24300], R88 ;  /* 0x0243005802007844 */ /* 0x000fe20000000200 */
[----:B------:R-:W-:Y:S01]  /*9fb0*/  FADD.FTZ R110, R21, R110 ;  /* 0x0000006e156e7221 */ /* 0x000fe20000010000 */
[----:B------:R-:W-:Y:S01]  /*9fc0*/  FADD.FTZ R107, R13, R12 ;  /* 0x0000000c0d6b7221 */ /* 0x000fe20000010000 */
[----:B------:R-:W-:Y:S01]  /*9fd0*/  FFMA.FTZ R12, R95, UR4, -R133 ;  /* 0x000000045f0c7c23 */ /* 0x000fe20008010885 */
[----:B------:R3:W-:Y:S01]  /*9fe0*/  STSM.16.M88.4 [R2+0x25b00], R8 ;  /* 0x025b000802007844 */ /* 0x0007e20000000200 */
[----:B------:R-:W-:Y:S01]  /*9ff0*/  FADD.FTZ R95, R111, R110 ;  /* 0x0000006e6f5f7221 */ /* 0x000fe20000010000 */
[----:B------:R-:W-:Y:S01]  /*a000*/  FADD.FTZ R107, R100, R107 ;  /* 0x0000006b646b7221 */ /* 0x000fe20000010000 */
[----:B------:R-:W-:Y:S01]  /*a010*/  FFMA.FTZ R101, R102, UR4, -R133 ;  /* 0x0000000466657c23 */ /* 0x000fe20008010885 */
[----:B------:R4:W-:Y:S01]  /*a020*/  MUFU.EX2 R7, R103 ;  /* 0x0000006700077308 */ /* 0x0009e20000000800 */
[----:B------:R-:W-:Y:S01]  /*a030*/  FADD.FTZ R108, R114, R95 ;  /* 0x0000005f726c7221 */ /* 0x000fe20000010000 */
[----:B------:R-:W-:Y:S01]  /*a040*/  FADD.FTZ R14, R80, R107 ;  /* 0x0000006b500e7221 */ /* 0x000fe20000010000 */
[--C-:B------:R-:W-:Y:S01]  /*a050*/  FFMA.FTZ R95, R87, UR4, -R133.reuse ;  /* 0x00000004575f7c23 */ /* 0x100fe20008010885 */
[----:B------:R-:W-:Y:S01]  /*a060*/  FFMA.FTZ R102, R83, UR4, -R133 ;  /* 0x0000000453667c23 */ /* 0x000fe20008010885 */
[----:B------:R-:W-:Y:S01]  /*a070*/  FADD.FTZ R107, R81, R108 ;  /* 0x0000006c516b7221 */ /* 0x000fe20000010000 */
[----:B------:R-:W-:Y:S01]  /*a080*/  FADD.FTZ R87, R109, R14 ;  /* 0x0000000e6d577221 */ /* 0x000fe20000010000 */
[----:B------:R-:W-:Y:S01]  /*a090*/  FMUL.FTZ R35, R35, R4 ;  /* 0x0000000423237220 */ /* 0x000fe20000410000 */
[----:B------:R-:W5:Y:S01]  /*a0a0*/  MUFU.EX2 R122, R122 ;  /* 0x0000007a007a7308 */ /* 0x000f620000000800 */
[----:B------:R-:W-:Y:S01]  /*a0b0*/  FADD.FTZ R107, R84, R107 ;  /* 0x0000006b546b7221 */ /* 0x000fe20000010000 */
[----:B------:R-:W-:Y:S01]  /*a0c0*/  FADD.FTZ R14, R112, R87 ;  /* 0x00000057700e7221 */ /* 0x000fe20000010000 */
[----:B----4-:R-:W-:Y:S01]  /*a0d0*/  FFMA.FTZ R103, R82, UR4, -R133 ;  /* 0x0000000452677c23 */ /* 0x010fe20008010885 */
[----:B---3--:R-:W-:Y:S01]  /*a0e0*/  F2FP.F16.F32.PACK_AB R10, R111, R21 ;  /* 0x000000156f0a723e */ /* 0x008fe200000000ff */
[----:B------:R-:W-:Y:S01]  /*a0f0*/  FADD.FTZ R108, R96, R107 ;  /* 0x0000006b606c7221 */ /* 0x000fe20000010000 */
[----:B------:R-:W-:Y:S01]  /*a100*/  FADD.FTZ R87, R113, R14 ;  /* 0x0000000e71577221 */ /* 0x000fe20000010000 */
[----:B------:R-:W-:Y:S01]  /*a110*/  F2FP.F16.F32.PACK_AB R8, R15, R93 ;  /* 0x0000005d0f08723e */ /* 0x000fe200000000ff */
[----:B------:R3:W-:Y:S01]  /*a120*/  MUFU.EX2 R86, R12 ;  /* 0x0000000c00567308 */ /* 0x0007e20000000800 */
[----:B------:R-:W-:Y:S01]  /*a130*/  FADD.FTZ R108, R97, R108 ;  /* 0x0000006c616c7221 */ /* 0x000fe20000010000 */
[----:B------:R-:W-:Y:S01]  /*a140*/  FADD.FTZ R14, R116, R87 ;  /* 0x00000057740e7221 */ /* 0x000fe20000010000 */
[----:B------:R-:W-:Y:S01]  /*a150*/  F2FP.F16.F32.PACK_AB R11, R109, R80 ;  /* 0x000000506d0b723e */ /* 0x000fe200000000ff */
[----:B------:R-:W-:Y:S01]  /*a160*/  FFMA.FTZ R133, R138, UR4, -R133 ;  /* 0x000000048a857c23 */ /* 0x000fe20008010885 */
[----:B------:R-:W-:Y:S01]  /*a170*/  FADD.FTZ R117, R85, R108 ;  /* 0x0000006c55757221 */ /* 0x000fe20000010000 */
[----:B------:R-:W-:Y:S01]  /*a180*/  FADD.FTZ R107, R115, R14 ;  /* 0x0000000e736b7221 */ /* 0x000fe20000010000 */
[----:B------:R-:W-:Y:S01]  /*a190*/  F2FP.F16.F32.PACK_AB R14, R96, R84 ;  /* 0x00000054600e723e */ /* 0x000fe200000000ff */
[----:B------:R-:W-:Y:S01]  /*a1a0*/  MUFU.EX2 R101, R101 ;  /* 0x0000006500657308 */ /* 0x000fe20000000800 */
[----:B------:R-:W-:Y:S01]  /*a1b0*/  FADD.FTZ R117, R94, R117 ;  /* 0x000000755e757221 */ /* 0x000fe20000010000 */
[----:B------:R-:W-:Y:S01]  /*a1c0*/  FADD.FTZ R107, R20, R107 ;  /* 0x0000006b146b7221 */ /* 0x000fe20000010000 */
[----:B---3--:R-:W-:Y:S01]  /*a1d0*/  F2FP.F16.F32.PACK_AB R12, R81, R114 ;  /* 0x00000072510c723e */ /* 0x008fe200000000ff */
[----:B------:R-:W-:Y:S01]  /*a1e0*/  FMUL.FTZ R38, R38, R4 ;  /* 0x0000000426267220 */ /* 0x000fe20000410000 */
[----:B------:R-:W-:Y:S01]  /*a1f0*/  FADD.FTZ R88, R72, R117 ;  /* 0x0000007548587221 */ /* 0x000fe20000010000 */
[----:B------:R-:W-:Y:S01]  /*a200*/  FADD.FTZ R108, R104, R107 ;  /* 0x0000006b686c7221 */ /* 0x000fe20000010000 */
[----:B------:R-:W-:Y:S01]  /*a210*/  F2FP.F16.F32.PACK_AB R9, R100, R13 ;  /* 0x0000000d6409723e */ /* 0x000fe200000000ff */
[----:B------:R-:W3:Y:S01]  /*a220*/  MUFU.EX2 R123, R123 ;  /* 0x0000007b007b7308 */ /* 0x000ee20000000800 */
[----:B------:R-:W-:Y:S01]  /*a230*/  FADD.FTZ R21, R73, R88 ;  /* 0x0000005849157221 */ /* 0x000fe20000010000 */
[----:B------:R-:W-:Y:S01]  /*a240*/  FADD.FTZ R108, R105, R108 ;  /* 0x0000006c696c7221 */ /* 0x000fe20000010000 */
[----:B------:R-:W-:Y:S01]  /*a250*/  F2FP.F16.F32.PACK_AB R94, R72, R94 ;  /* 0x0000005e485e723e */ /* 0x000fe200000000ff */
[----:B------:R4:W-:Y:S01]  /*a260*/  STSM.16.M88.4 [R2+0x27300], R8 ;  /* 0x0273000802007844 */ /* 0x0009e20000000200 */
[----:B------:R-:W-:Y:S01]  /*a270*/  FADD.FTZ R89, R98, R21 ;  /* 0x0000001562597221 */ /* 0x000fe20000010000 */
[----:B------:R-:W-:Y:S01]  /*a280*/  FADD.FTZ R15, R3, R108 ;  /* 0x0000006c030f7221 */ /* 0x000fe20000010000 */
[----:B------:R-:W-:Y:S01]  /*a290*/  F2FP.F16.F32.PACK_AB R13, R113, R112 ;  /* 0x00000070710d723e */ /* 0x000fe200000000ff */
[----:B------:R-:W1:Y:S01]  /*a2a0*/  MUFU.EX2 R82, R118 ;  /* 0x0000007600527308 */ /* 0x000e620000000800 */
[----:B------:R-:W-:Y:S01]  /*a2b0*/  FADD.FTZ R80, R76, R89 ;  /* 0x000000594c507221 */ /* 0x000fe20000010000 */
[----:B------:R-:W-:Y:S01]  /*a2c0*/  FADD.FTZ R81, R106, R15 ;  /* 0x0000000f6a517221 */ /* 0x000fe20000010000 */
[----:B------:R-:W-:Y:S01]  /*a2d0*/  F2FP.F16.F32.PACK_AB R15, R115, R116 ;  /* 0x00000074730f723e */ /* 0x000fe200000000ff */
[----:B------:R-:W-:Y:S01]  /*a2e0*/  FMUL.FTZ R39, R39, R4 ;  /* 0x0000000427277220 */ /* 0x000fe20000410000 */
[----:B------:R-:W-:Y:S01]  /*a2f0*/  FADD.FTZ R88, R79, R80 ;  /* 0x000000504f587221 */ /* 0x000fe20000010000 */
[----:B0-----:R-:W-:Y:S01]  /*a300*/  FADD.FTZ R84, R0, R81 ;  /* 0x0000005100547221 */ /* 0x001fe20000010000 */
[----:B------:R-:W-:Y:S01]  /*a310*/  F2FP.F16.F32.PACK_AB R93, R104, R20 ;  /* 0x00000014685d723e */ /* 0x000fe200000000ff */
[----:B------:R-:W0:Y:S01]  /*a320*/  MUFU.EX2 R127, R127 ;  /* 0x0000007f007f7308 */ /* 0x000e220000000800 */
[----:B--2---:R-:W-:Y:S01]  /*a330*/  FADD.FTZ R81, R121, R88 ;  /* 0x0000005879517221 */ /* 0x004fe20000010000 */
[----:B------:R-:W-:Y:S01]  /*a340*/  FADD.FTZ R84, R99, R84 ;  /* 0x0000005463547221 */ /* 0x000fe20000010000 */
[----:B------:R1:W-:Y:S01]  /*a350*/  STSM.16.M88.4 [R2+0x28b00], R12 ;  /* 0x028b000c02007844 */ /* 0x0003e20000000200 */
[----:B----4-:R-:W-:Y:S01]  /*a360*/  F2FP.F16.F32.PACK_AB R8, R98, R73 ;  /* 0x000000496208723e */ /* 0x010fe200000000ff */
[----:B-----5:R-:W-:Y:S01]  /*a370*/  FADD.FTZ R72, R122, R81 ;  /* 0x000000517a487221 */ /* 0x020fe20000010000 */
[----:B------:R-:W-:Y:S01]  /*a380*/  FADD.FTZ R84, R7, R84 ;  /* 0x0000005407547221 */ /* 0x000fe20000010000 */
[----:B------:R-:W-:Y:S01]  /*a390*/  F2FP.F16.F32.PACK_AB R10, R79, R76 ;  /* 0x0000004c4f0a723e */ /* 0x000fe200000000ff */
[----:B------:R-:W2:Y:S01]  /*a3a0*/  MUFU.EX2 R83, R119 ;  /* 0x0000007700537308 */ /* 0x000ea20000000800 */
[----:B---3--:R-:W-:Y:S01]  /*a3b0*/  FADD.FTZ R72, R123, R72 ;  /* 0x000000487b487221 */ /* 0x008fe20000010000 */
[----:B------:R-:W-:Y:S01]  /*a3c0*/  FADD.FTZ R9, R101, R84 ;  /* 0x0000005465097221 */ /* 0x000fe20000010000 */
[----:B------:R-:W-:Y:S01]  /*a3d0*/  F2FP.F16.F32.PACK_AB R11, R7, R99 ;  /* 0x00000063070b723e */ /* 0x000fe200000000ff */
[-C--:B------:R-:W-:Y:S01]  /*a3e0*/  FMUL.FTZ R42, R42, R4.reuse ;  /* 0x000000042a2a7220 */ /* 0x080fe20000410000 */
[-C--:B------:R-:W-:Y:S01]  /*a3f0*/  FMUL.FTZ R43, R43, R4.reuse ;  /* 0x000000042b2b7220 */ /* 0x080fe20000410000 */
[-C--:B------:R-:W-:Y:S01]  /*a400*/  FMUL.FTZ R46, R46, R4.reuse ;  /* 0x000000042e2e7220 */ /* 0x080fe20000410000 */
[-C--:B------:R-:W-:Y:S01]  /*a410*/  FMUL.FTZ R47, R47, R4.reuse ;  /* 0x000000042f2f7220 */ /* 0x080fe20000410000 */
[----:B------:R-:W3:Y:S01]  /*a420*/  MUFU.EX2 R124, R124 ;  /* 0x0000007c007c7308 */ /* 0x000ee20000000800 */
[-C--:B------:R-:W-:Y:S01]  /*a430*/  FMUL.FTZ R50, R50, R4.reuse ;  /* 0x0000000432327220 */ /* 0x080fe20000410000 */
[-C--:B------:R-:W-:Y:S01]  /*a440*/  FMUL.FTZ R51, R51, R4.reuse ;  /* 0x0000000433337220 */ /* 0x080fe20000410000 */
[----:B-1----:R-:W-:Y:S01]  /*a450*/  FADD.FTZ R12, R82, R9 ;  /* 0x00000009520c7221 */ /* 0x002fe20000010000 */
[----:B0-----:R-:W-:Y:S01]  /*a460*/  FADD.FTZ R9, R127, R72 ;  /* 0x000000487f097221 */ /* 0x001fe20000010000 */
[-C--:B------:R-:W-:Y:S01]  /*a470*/  FMUL.FTZ R54, R54, R4.reuse ;  /* 0x0000000436367220 */ /* 0x080fe20000410000 */
[-C--:B------:R-:W-:Y:S01]  /*a480*/  FMUL.FTZ R55, R55, R4.reuse ;  /* 0x0000000437377220 */ /* 0x080fe20000410000 */
[-C--:B------:R-:W-:Y:S01]  /*a490*/  FMUL.FTZ R58, R58, R4.reuse ;  /* 0x000000043a3a7220 */ /* 0x080fe20000410000 */
[----:B------:R-:W0:Y:S01]  /*a4a0*/  MUFU.EX2 R87, R103 ;  /* 0x0000006700577308 */ /* 0x000e220000000800 */
[-C--:B------:R-:W-:Y:S01]  /*a4b0*/  FMUL.FTZ R59, R59, R4.reuse ;  /* 0x000000043b3b7220 */ /* 0x080fe20000410000 */
[-C--:B------:R-:W-:Y:S01]  /*a4c0*/  FMUL.FTZ R62, R62, R4.reuse ;  /* 0x000000043e3e7220 */ /* 0x080fe20000410000 */
[-C--:B------:R-:W-:Y:S01]  /*a4d0*/  FMUL.FTZ R63, R63, R4.reuse ;  /* 0x000000043f3f7220 */ /* 0x080fe20000410000 */
[-C--:B------:R-:W-:Y:S01]  /*a4e0*/  FMUL.FTZ R66, R66, R4.reuse ;  /* 0x0000000442427220 */ /* 0x080fe20000410000 */
[-C--:B------:R-:W-:Y:S01]  /*a4f0*/  FMUL.FTZ R67, R67, R4.reuse ;  /* 0x0000000443437220 */ /* 0x080fe20000410000 */
[-C--:B------:R-:W-:Y:S01]  /*a500*/  FMUL.FTZ R70, R70, R4.reuse ;  /* 0x0000000446467220 */ /* 0x080fe20000410000 */
[----:B------:R-:W-:Y:S01]  /*a510*/  FMUL.FTZ R71, R71, R4 ;  /* 0x0000000447477220 */ /* 0x000fe20000410000 */
[----:B------:R-:W1:Y:S01]  /*a520*/  MUFU.EX2 R102, R102 ;  /* 0x0000006600667308 */ /* 0x000e620000000800 */
[-C--:B------:R-:W-:Y:S01]  /*a530*/  FMUL.FTZ R24, R24, R78.reuse ;  /* 0x0000004e18187220 */ /* 0x080fe20000410000 */
[-C--:B------:R-:W-:Y:S01]  /*a540*/  FMUL.FTZ R25, R25, R78.reuse ;  /* 0x0000004e19197220 */ /* 0x080fe20000410000 */
[-C--:B------:R-:W-:Y:S01]  /*a550*/  FMUL.FTZ R28, R28, R78.reuse ;  /* 0x0000004e1c1c7220 */ /* 0x080fe20000410000 */
[-C--:B------:R-:W-:Y:S01]  /*a560*/  FMUL.FTZ R29, R29, R78.reuse ;  /* 0x0000004e1d1d7220 */ /* 0x080fe20000410000 */
[-C--:B------:R-:W-:Y:S01]  /*a570*/  FMUL.FTZ R32, R32, R78.reuse ;  /* 0x0000004e20207220 */ /* 0x080fe20000410000 */
[-C--:B------:R-:W-:Y:S01]  /*a580*/  FMUL.FTZ R33, R33, R78.reuse ;  /* 0x0000004e21217220 */ /* 0x080fe20000410000 */
[-C--:B------:R-:W-:Y:S01]  /*a590*/  FMUL.FTZ R36, R36, R78.reuse ;  /* 0x0000004e24247220 */ /* 0x080fe20000410000 */
[----:B------:R4:W-:Y:S01]  /*a5a0*/  MUFU.EX2 R80, R95 ;  /* 0x0000005f00507308 */ /* 0x0009e20000000800 */
[-C--:B------:R-:W-:Y:S01]  /*a5b0*/  FMUL.FTZ R37, R37, R78.reuse ;  /* 0x0000004e25257220 */ /* 0x080fe20000410000 */
[-C--:B------:R-:W-:Y:S01]  /*a5c0*/  FMUL.FTZ R40, R40, R78.reuse ;  /* 0x0000004e28287220 */ /* 0x080fe20000410000 */
[-C--:B------:R-:W-:Y:S01]  /*a5d0*/  FMUL.FTZ R41, R41, R78.reuse ;  /* 0x0000004e29297220 */ /* 0x080fe20000410000 */
[-C--:B------:R-:W-:Y:S01]  /*a5e0*/  FMUL.FTZ R44, R44, R78.reuse ;  /* 0x0000004e2c2c7220 */ /* 0x080fe20000410000 */
[-C--:B------:R-:W-:Y:S01]  /*a5f0*/  FMUL.FTZ R45, R45, R78.reuse ;  /* 0x0000004e2d2d7220 */ /* 0x080fe20000410000 */
[-C--:B------:R-:W-:Y:S01]  /*a600*/  FMUL.FTZ R48, R48, R78.reuse ;  /* 0x0000004e30307220 */ /* 0x080fe20000410000 */
[----:B------:R-:W-:Y:S01]  /*a610*/  FMUL.FTZ R49, R49, R78 ;  /* 0x0000004e31317220 */ /* 0x000fe20000410000 */
[----:B------:R5:W1:Y:S01]  /*a620*/  MUFU.EX2 R21, R92 ;  /* 0x0000005c00157308 */ /* 0x000a620000000800 */
[----:B----4-:R-:W-:Y:S01]  /*a630*/  F2FP.F16.F32.PACK_AB R95, R3, R105 ;  /* 0x00000069035f723e */ /* 0x010fe200000000ff */
[----:B--2---:R-:W-:Y:S01]  /*a640*/  FADD.FTZ R3, R83, R12 ;  /* 0x0000000c53037221 */ /* 0x004fe20000010000 */
[----:B---3--:R-:W-:Y:S01]  /*a650*/  FADD.FTZ R12, R124, R9 ;  /* 0x000000097c0c7221 */ /* 0x008fe20000010000 */
[----:B------:R-:W-:Y:S01]  /*a660*/  F2FP.F16.F32.PACK_AB R9, R0, R106 ;  /* 0x0000006a0009723e */ /* 0x000fe200000000ff */
[-C--:B------:R-:W-:Y:S01]  /*a670*/  FMUL.FTZ R52, R52, R78.reuse ;  /* 0x0000004e34347220 */ /* 0x080fe20000410000 */
[----:B------:R-:W-:Y:S01]  /*a680*/  FADD.FTZ R0, R86, R3 ;  /* 0x0000000356007221 */ /* 0x000fe20000010000 */
[-C--:B------:R-:W-:Y:S01]  /*a690*/  FMUL.FTZ R53, R53, R78.reuse ;  /* 0x0000004e35357220 */ /* 0x080fe20000410000 */
[----:B------:R-:W2:Y:S01]  /*a6a0*/  MUFU.EX2 R125, R125 ;  /* 0x0000007d007d7308 */ /* 0x000ea20000000800 */
[----:B-----5:R-:W-:Y:S01]  /*a6b0*/  F2FP.F16.F32.PACK_AB R92, R85, R97 ;  /* 0x00000061555c723e */ /* 0x020fe200000000ff */
[----:B0-----:R-:W-:Y:S01]  /*a6c0*/  FADD.FTZ R3, R87, R0 ;  /* 0x0000000057037221 */ /* 0x001fe20000010000 */
[-C--:B------:R-:W-:Y:S01]  /*a6d0*/  FMUL.FTZ R56, R56, R78.reuse ;  /* 0x0000004e38387220 */ /* 0x080fe20000410000 */
[-C--:B------:R-:W-:Y:S01]  /*a6e0*/  FMUL.FTZ R57, R57, R78.reuse ;  /* 0x0000004e39397220 */ /* 0x080fe20000410000 */
[-C--:B------:R-:W-:Y:S01]  /*a6f0*/  FMUL.FTZ R60, R60, R78.reuse ;  /* 0x0000004e3c3c7220 */ /* 0x080fe20000410000 */
[----:B-1----:R-:W-:Y:S01]  /*a700*/  FADD.FTZ R0, R102, R3 ;  /* 0x0000000366007221 */ /* 0x002fe20000010000 */
[----:B------:R-:W-:Y:S01]  /*a710*/  STSM.16.M88.4 [R2+0x2a300], R92 ;  /* 0x02a3005c02007844 */ /* 0x000fe20000000200 */
[----:B------:R-:W0:Y:S01]  /*a720*/  MUFU.EX2 R77, R77 ;  /* 0x0000004d004d7308 */ /* 0x000e220000000800 */
[-C--:B------:R-:W-:Y:S01]  /*a730*/  FMUL.FTZ R61, R61, R78.reuse ;  /* 0x0000004e3d3d7220 */ /* 0x080fe20000410000 */
[----:B------:R-:W-:Y:S01]  /*a740*/  FADD.FTZ R3, R21, R0 ;  /* 0x0000000015037221 */ /* 0x000fe20000010000 */
[----:B------:R1:W-:Y:S01]  /*a750*/  STSM.16.M88.4 [R2+0x2bb00], R8 ;  /* 0x02bb000802007844 */ /* 0x0003e20000000200 */
[-C--:B------:R-:W-:Y:S01]  /*a760*/  FMUL.FTZ R64, R64, R78.reuse ;  /* 0x0000004e40407220 */ /* 0x080fe20000410000 */
[-C--:B------:R-:W-:Y:S01]  /*a770*/  FMUL.FTZ R65, R65, R78.reuse ;  /* 0x0000004e41417220 */ /* 0x080fe20000410000 */
[----:B------:R-:W-:Y:S01]  /*a780*/  FADD.FTZ R3, R80, R3 ;  /* 0x0000000350037221 */ /* 0x000fe20000010000 */
[----:B------:R-:W-:Y:S01]  /*a790*/  FMUL.FTZ R68, R68, R78 ;  /* 0x0000004e44447220 */ /* 0x000fe20000410000 */
[----:B------:R-:W3:Y:S01]  /*a7a0*/  MUFU.EX2 R134, R134 ;  /* 0x0000008600867308 */ /* 0x000ee20000000800 */
[C---:B--2---:R-:W-:Y:S01]  /*a7b0*/  FADD.FTZ R12, R125.reuse, R12 ;  /* 0x0000000c7d0c7221 */ /* 0x044fe20000010000 */
[----:B------:R-:W-:Y:S01]  /*a7c0*/  F2FP.F16.F32.PACK_AB R124, R125, R124 ;  /* 0x0000007c7d7c723e */ /* 0x000fe200000000ff */
[----:B------:R-:W-:Y:S01]  /*a7d0*/  FMUL.FTZ R69, R69, R78 ;  /* 0x0000004e45457220 */ /* 0x000fe20000410000 */
[----:B------:R-:W-:-:S02]  /*a7e0*/  F2FP.F16.F32.PACK_AB R125, R102, R87 ;  /* 0x00000057667d723e */ /* 0x000fc400000000ff */
[----:B------:R-:W-:Y:S02]  /*a7f0*/  MOV R4, R130 ;  /* 0x0000008200047202 */ /* 0x000fe40000000f00 */
[----:B------:R-:W2:Y:S01]  /*a800*/  MUFU.EX2 R126, R126 ;  /* 0x0000007e007e7308 */ /* 0x000ea20000000800 */
[----:B0-----:R-:W-:Y:S01]  /*a810*/  FADD.FTZ R7, R77, R12 ;  /* 0x0000000c4d077221 */ /* 0x001fe20000010000 */
[----:B-1----:R-:W-:Y:S02]  /*a820*/  F2FP.F16.F32.PACK_AB R8, R122, R121 ;  /* 0x000000797a08723e */ /* 0x002fe400000000ff */
[----:B------:R-:W-:Y:S02]  /*a830*/  F2FP.F16.F32.PACK_AB R10, R127, R123 ;  /* 0x0000007b7f0a723e */ /* 0x000fe400000000ff */
[----:B------:R-:W-:Y:S02]  /*a840*/  F2FP.F16.F32.PACK_AB R9, R82, R101 ;  /* 0x000000655209723e */ /* 0x000fe400000000ff */
[----:B------:R-:W0:Y:S01]  /*a850*/  MUFU.EX2 R13, R75 ;  /* 0x0000004b000d7308 */ /* 0x000e220000000800 */
[----:B---3--:R-:W-:Y:S01]  /*a860*/  FADD.FTZ R3, R134, R3 ;  /* 0x0000000386037221 */ /* 0x008fe20000010000 */
[----:B------:R-:W-:-:S02]  /*a870*/  F2FP.F16.F32.PACK_AB R11, R86, R83 ;  /* 0x00000053560b723e */ /* 0x000fc400000000ff */
[----:B------:R-:W-:-:S03]  /*a880*/  F2FP.F16.F32.PACK_AB R127, R80, R21 ;  /* 0x00000015507f723e */ /* 0x000fc600000000ff */
[----:B------:R1:W-:Y:S01]  /*a890*/  STSM.16.M88.4 [R2+0x2d300], R8 ;  /* 0x02d3000802007844 */ /* 0x0003e20000000200 */
[----:B------:R-:W3:Y:S01]  /*a8a0*/  MUFU.EX2 R128, R128 ;  /* 0x0000008000807308 */ /* 0x000ee20000000800 */
[C---:B--2---:R-:W-:Y:S01]  /*a8b0*/  FADD.FTZ R7, R126.reuse, R7 ;  /* 0x000000077e077221 */ /* 0x044fe20000010000 */
[----:B------:R-:W-:-:S05]  /*a8c0*/  F2FP.F16.F32.PACK_AB R126, R126, R77 ;  /* 0x0000004d7e7e723e */ /* 0x000fca00000000ff */
[----:B------:R1:W-:Y:S01]  /*a8d0*/  STSM.16.M88.4 [R2+0x2eb00], R124 ;  /* 0x02eb007c02007844 */ /* 0x0003e20000000200 */
[----:B------:R-:W2:Y:S01]  /*a8e0*/  MUFU.EX2 R129, R129 ;  /* 0x0000008100817308 */ /* 0x000ea20000000800 */
[C---:B0-----:R-:W-:Y:S01]  /*a8f0*/  FADD.FTZ R3, R13.reuse, R3 ;  /* 0x000000030d037221 */ /* 0x041fe20000010000 */
[----:B------:R-:W-:-:S06]  /*a900*/  F2FP.F16.F32.PACK_AB R13, R13, R134 ;  /* 0x000000860d0d723e */ /* 0x000fcc00000000ff */
[----:B------:R-:W0:Y:S01]  /*a910*/  MUFU.EX2 R131, R131 ;  /* 0x0000008300837308 */ /* 0x000e220000000800 */
[----:B---3--:R-:W-:-:S07]  /*a920*/  FADD.FTZ R0, R128, R7 ;  /* 0x0000000780007221 */ /* 0x008fce0000010000 */
[----:B------:R-:W3:Y:S01]  /*a930*/  MUFU.EX2 R20, R135 ;  /* 0x0000008700147308 */ /* 0x000ee20000000800 */
[C---:B--2---:R-:W-:Y:S01]  /*a940*/  F2FP.F16.F32.PACK_AB R12, R129.reuse, R128 ;  /* 0x00000080810c723e */ /* 0x044fe200000000ff */
[----:B------:R-:W-:-:S06]  /*a950*/  FADD.FTZ R0, R129, R0 ;  /* 0x0000000081007221 */ /* 0x000fcc0000010000 */
[----:B------:R-:W2:Y:S01]  /*a960*/  MUFU.EX2 R133, R133 ;  /* 0x0000008500857308 */ /* 0x000ea20000000800 */
[----:B0-----:R-:W-:Y:S01]  /*a970*/  F2FP.F16.F32.PACK_AB R14, R6, R131 ;  /* 0x00000083060e723e */ /* 0x001fe200000000ff */
[----:B------:R-:W-:Y:S01]  /*a980*/  FADD.FTZ R131, R131, R0 ;  /* 0x0000000083837221 */ /* 0x000fe20000010000 */
[----:B---3--:R-:W-:-:S03]  /*a990*/  FADD.FTZ R0, R20, R3 ;  /* 0x0000000314007221 */ /* 0x008fc60000010000 */
[----:B------:R-:W-:Y:S01]  /*a9a0*/  FADD.FTZ R3, R6, R131 ;  /* 0x0000008306037221 */ /* 0x000fe20000010000 */
[----:B------:R-:W-:Y:S01]  /*a9b0*/  IMAD.MOV.U32 R6, RZ, RZ, R74 ;  /* 0x000000ffff067224 */ /* 0x000fe200078e004a */
[C---:B--2---:R-:W-:Y:S01]  /*a9c0*/  F2FP.F16.F32.PACK_AB R15, R133.reuse, R20 ;  /* 0x00000014850f723e */ /* 0x044fe200000000ff */
[----:B------:R-:W-:-:S04]  /*a9d0*/  FADD.FTZ R0, R133, R0 ;  /* 0x0000000085007221 */ /* 0x000fc80000010000 */
        /* <DEDUP_REMOVED lines=9> */
[----:B------:R-:W-:-:S05]  /*aa70*/  UMOV UR38, UR10 ;  /* 0x0000000a00267c82 */ /* 0x000fca0008000000 */
.L_x_9930:
[----:B------:R-:W-:-:S13]  /*aa80*/  ISETP.LE.AND P2, PT, RZ, UR38, PT ;  /* 0x00000026ff007c0c */ /* 0x000fda000bf43270 */
[----:B------:R-:W-:Y:S05]  /*aa90*/  @!P2 BRA `(.L_x_9940) ;  /* 0x000000400020a947 */ /* 0x000fea0003800000 */
[----:B------:R-:W-:Y:S01]  /*aaa0*/  IMAD.MOV.U32 R5, RZ, RZ, R130 ;  /* 0x000000ffff057224 */ /* 0x000fe200078e0082 */
[----:B------:R-:W-:Y:S01]  /*aab0*/  UMOV UR39, UR60 ;  /* 0x0000003c00277c82 */ /* 0x000fe20008000000 */
[----:B------:R-:W-:Y:S01]  /*aac0*/  IMAD.MOV.U32 R4, RZ, RZ, R74 ;  /* 0x000000ffff047224 */ /* 0x000fe200078e004a */
[----:B------:R-:W-:Y:S01]  /*aad0*/  UMOV UR7, UR36 ;  /* 0x0000002400077c82 */ /* 0x000fe20008000000 */
[----:B------:R-:W-:-:S05]  /*aae0*/  ULDC UR5, c[0x0][0x9d8] ;  /* 0x0002760000057ab9 */ /* 0x000fca0000000800 */
.L_x_9949:
[----:B------:R-:W-:Y:S01]  /*aaf0*/  R2UR UR4, R16 ;  /* 0x00000000100472ca */ /* 0x000fe200000e0000 */
[----:B------:R-:W-:-:S04]  /*ab00*/  UIADD3 UR36, UR7, 0x1, URZ ;  /* 0x0000000107247890 */ /* 0x000fc8000fffe03f */
[----:B------:R-:W-:-:S04]  /*ab10*/  UISETP.NE.AND UP0, UPT, UR36, 0x2, UPT ;  /* 0x000000022400788c */ /* 0x000fc8000bf05270 */
[----:B------:R-:W-:Y:S02]  /*ab20*/  USEL UR60, URZ, 0x1, UP0 ;  /* 0x000000013f3c7887 */ /* 0x000fe40008000000 */
[----:B------:R-:W-:Y:S02]  /*ab30*/  USEL UR36, UR36, URZ, UP0 ;  /* 0x0000003f24247287 */ /* 0x000fe40008000000 */
[----:B------:R-:W-:Y:S01]  /*ab40*/  ISETP.NE.AND P3, PT, RZ, UR4, PT ;  /* 0x00000004ff007c0c */ /* 0x000fe2000bf65270 */
[----:B------:R-:W-:-:S12]  /*ab50*/  ULOP3.LUT UR60, UR39, UR60, URZ, 0x3c, !UPT ;  /* 0x0000003c273c7292 */ /* 0x000fd8000f8e3c3f */
[----:B0-----:R-:W-:Y:S05]  /*ab60*/  @P3 BRA `(.L_x_9941) ;  /* 0x00000000002c3947 */ /* 0x001fea0003800000 */
[----:B------:R-:W-:Y:S05]  /*ab70*/  @!P0 BRA `(.L_x_9942) ;  /* 0x0000000000048947 */ /* 0x000fea0003800000 */
[----:B------:R-:W-:Y:S01]  /*ab80*/  BPT.TRAP 0x1 ;  /* 0x000000040000795c */ /* 0x000fe20000300000 */
.L_x_9942:
[----:B------:R-:W-:Y:S01]  /*ab90*/  ULEA UR4, UR36, UR37, 0x3 ;  /* 0x0000002524047291 */ /* 0x000fe2000f8e183f */
[----:B------:R-:W-:-:S05]  /*aba0*/  IMAD.U32 R6, RZ, RZ, UR60 ;  /* 0x0000003cff067e24 */ /* 0x000fca000f8e00ff */
[----:B------:R-:W-:-:S04]  /*abb0*/  SHF.L.U32 R6, R6, 0x1f, RZ ;  /* 0x0000001f06067819 */ /* 0x000fc800000006ff */
[----:B------:R0:W2:Y:S01]  /*abc0*/  SYNCS.PHASECHK.TRANS64.TRYWAIT P2, [UR4+0x31c30], R6 ;  /* 0x031c3006ff0075a7 */ /* 0x0000a20008040144 */
[----:B------:R-:W-:Y:S05]  /*abd0*/  @!P0 BRA `(.L_x_9943) ;  /* 0x0000000000048947 */ /* 0x000fea0003800000 */
[----:B------:R-:W-:Y:S01]  /*abe0*/  BPT.TRAP 0x1 ;  /* 0x000000040000795c */ /* 0x000fe20000300000 */
.L_x_9943:
[----:B--2---:R-:W-:Y:S05]  /*abf0*/  @P2 BRA `(.L_x_9941) ;  /* 0x0000000000082947 */ /* 0x004fea0003800000 */
[----:B------:R-:W2:Y:S02]  /*ac00*/  SYNCS.PHASECHK.TRANS64.TRYWAIT P2, [UR4+0x31c30], R6 ;  /* 0x031c3006ff0075a7 */ /* 0x000ea40008040144 */
[----:B--2---:R-:W-:Y:S05]  /*ac10*/  @!P2 BRA `(.L_x_9944) ;  /* 0x000000b00084a947 */ /* 0x004fea0003800000 */
.L_x_9941:
[----:B--2---:R-:W2:Y:S01]  /*ac20*/  S2R R7, SR_TID.X ;  /* 0x0000000000077919 */ /* 0x004ea20000002100 */
        /* <DEDUP_REMOVED lines=24> */
[----:B--2---:R-:W-:Y:S01]  /*adb0*/  SHF.R.U32.HI R7, RZ, 0x7, R7 ;  /* 0x00000007ff077819 */ /* 0x004fe20000011607 */
        /* <DEDUP_REMOVED lines=330> */
.L_x_9946:
[----:B------:R-:W-:Y:S01]  /*c260*/  ULEA UR4, UR7, UR37, 0x3 ;  /* 0x0000002507047291 */ /* 0x000fe2000f8e183f */
[----:B------:R-:W-:-:S05]  /*c270*/  IMAD.U32 R6, RZ, RZ, UR39 ;  /* 0x00000027ff067e24 */ /* 0x000fca000f8e00ff */
[----:B------:R-:W-:-:S04]  /*c280*/  SHF.L.U32 R6, R6, 0x1f, RZ ;  /* 0x0000001f06067819 */ /* 0x000fc800000006ff */
[----:B------:R0:W1:Y:S01]  /*c290*/  SYNCS.PHASECHK.TRANS64.TRYWAIT P2, [UR4+0x31c50], R6 ;  /* 0x031c5006ff0075a7 */ /* 0x0000620008040144 */
[----:B------:R-:W-:Y:S05]  /*c2a0*/  @!P0 BRA `(.L_x_9947) ;  /* 0x0000000000048947 */ /* 0x000fea0003800000 */
[----:B------:R-:W-:Y:S01]  /*c2b0*/  BPT.TRAP 0x1 ;  /* 0x000000040000795c */ /* 0x000fe20000300000 */
.L_x_9947:
[----:B-1----:R-:W-:Y:S05]  /*c2c0*/  @P2 BRA `(.L_x_9945) ;  /* 0x0000000000082947 */ /* 0x002fea0003800000 */
[----:B------:R-:W1:Y:S02]  /*c2d0*/  SYNCS.PHASECHK.TRANS64.TRYWAIT P2, [UR4+0x31c50], R6 ;  /* 0x031c5006ff0075a7 */ /* 0x000e640008040144 */
[----:B-1----:R-:W-:Y:S05]  /*c2e0*/  @!P2 BRA `(.L_x_9948) ;  /* 0x0000009800e8a947 */ /* 0x002fea0003800000 */
.L_x_9945:
        /* <DEDUP_REMOVED lines=88> */
[----:B------:R-:W-:Y:S01]  /*c870*/  ULDC UR14, c[0x0][0x988] ;  /* 0x00026200000e7ab9 */ /* 0x000fe20000000800 */
[----:B------:R-:W-:Y:S01]  /*c880*/  FMUL.FTZ R20, R134, UR5 ;  /* 0x0000000586147c20 */ /* 0x000fe20008410000 */
[----:B------:R-:W-:Y:S01]  /*c890*/  UMOV UR4, UR14 ;  /* 0x0000000e00047c82 */ /* 0x000fe20008000000 */
        /* <DEDUP_REMOVED lines=14> */
[----:B------:R-:W0:Y:S01]  /*c980*/  S2R R138, SR_TID.X ;  /* 0x00000000008a7919 */ /* 0x000e220000002100 */
[----:B------:R-:W-:Y:S01]  /*c990*/  UMOV UR39, UR60 ;  /* 0x0000003c00277c82 */ /* 0x000fe20008000000 */
        /* <DEDUP_REMOVED lines=11> */
[----:B------:R-:W-:Y:S01]  /*ca50*/  UIADD3 UR32, UR10, 0x300, URZ ;  /* 0x000003000a207890 */ /* 0x000fe2000fffe03f */
[----:B0-----:R-:W-:Y:S01]  /*ca60*/  SHF.R.U32.HI R145, RZ, 0x7, R138 ;  /* 0x00000007ff917819 */ /* 0x001fe2000001168a */
[----:B------:R-:W-:-:S03]  /*ca70*/  UIADD3 UR34, UR11, 0x80, URZ ;  /* 0x000000800b227890 */ /* 0x000fc6000fffe03f */
[----:B------:R-:W0:Y:S01]  /*ca80*/  MUFU.TANH R104, R104 ;  /* 0x0000006800687308 */ /* 0x000e220000002400 */
[----:B------:R-:W-:Y:S01]  /*ca90*/  UMOV UR33, 0xc0000010 ;  /* 0xc000001000217882 */ /* 0x000fe20000000000 */
[----:B------:R-:W-:Y:S01]  /*caa0*/  UMOV UR35, 0x80000020 ;  /* 0x8000002000237882 */ /* 0x000fe20000000000 */
[----:B--2---:R-:W-:Y:S02]  /*cab0*/  FMNMX.FTZ R130, R115, R130, !PT ;  /* 0x0000008273827209 */ /* 0x004fe40007810000 */
[----:B------:R-:W-:-:S03]  /*cac0*/  ISETP.GE.U32.AND P2, PT, R138, 0x180, PT ;  /* 0x000001808a00780c */ /* 0x000fc60003f46070 */
        /* <DEDUP_REMOVED lines=24> */
[----:B------:R-:W-:Y:S02]  /*cc50*/  WARPGROUP.DEPBAR.LE gsb0, 0x0 ;  /* 0x00008000000079c5 */ /* 0x000fe40000010000 */
[----:B------:R-:W-:Y:S01]  /*cc60*/  WARPGROUP.ARRIVE ;  /* 0x00000000000079c5 */ /* 0x000fe20000000000 */
[----:B------:R-:W-:Y:S01]  /*cc70*/  FMUL.FTZ R103, R76, UR5 ;  /* 0x000000054c677c20 */ /* 0x000fe20008410000 */
[----:B------:R-:W-:Y:S02]  /*cc80*/  FMUL.FTZ R76, R77, UR5 ;  /* 0x000000054d4c7c20 */ /* 0x000fe40008410000 */
[----:B------:R-:W1:Y:S01]  /*cc90*/  MUFU.TANH R81, R81 ;  /* 0x0000005100517308 */ /* 0x000e620000002400 */
[----:B--2---:R-:W-:Y:S01]  /*cca0*/  FMNMX.FTZ R131, R93, R130, !PT ;  /* 0x000000825d837209 */ /* 0x004fe20007810000 */
[----:B------:R-:W-:Y:S01]  /*ccb0*/  HGMMA.64x96x16.F32 R24, gdesc[UR32].tnspB, R24, gsb0 ;  /* 0x41600000201879f0 */ /* 0x000fe20008000818 */
[----:B------:R-:W-:-:S02]  /*ccc0*/  UIADD3 UR32, UR10, 0x480, URZ ;  /* 0x000004800a207890 */ /* 0x000fc4000fffe03f */
[----:B------:R-:W-:Y:S01]  /*ccd0*/  UIADD3 UR34, UR11, 0xc0, URZ ;  /* 0x000000c00b227890 */ /* 0x000fe2000fffe03f */
[----:B------:R-:W-:Y:S01]  /*cce0*/  UMOV UR33, 0xc0000010 ;  /* 0xc000001000217882 */ /* 0x000fe20000000000 */
[----:B------:R-:W-:Y:S01]  /*ccf0*/  UMOV UR35, 0x80000020 ;  /* 0x8000002000237882 */ /* 0x000fe20000000000 */
[----:B------:R-:W2:Y:S01]  /*cd00*/  MUFU.TANH R84, R84 ;  /* 0x0000005400547308 */ /* 0x000ea20000002400 */
[----:B0-----:R-:W-:-:S07]  /*cd10*/  FMNMX.FTZ R130, R80, R131, !PT ;  /* 0x0000008350827209 */ /* 0x001fce0007810000 */
[----:B------:R-:W0:Y:S01]  /*cd20*/  MUFU.TANH R85, R85 ;  /* 0x0000005500557308 */ /* 0x000e220000002400 */
[----:B-1----:R-:W-:-:S07]  /*cd30*/  FMNMX.FTZ R77, R81, R130, !PT ;  /* 0x00000082514d7209 */ /* 0x002fce0007810000 */
[----:B------:R-:W1:Y:S01]  /*cd40*/  MUFU.TANH R72, R72 ;  /* 0x0000004800487308 */ /* 0x000e620000002400 */
[----:B--2---:R-:W-:Y:S01]  /*cd50*/  FMNMX.FTZ R130, R84, R77, !PT ;  /* 0x0000004d54827209 */ /* 0x004fe20007810000 */
[----:B------:R-:W-:Y:S01]  /*cd60*/  FMUL.FTZ R77, R90, UR5 ;  /* 0x000000055a4d7c20 */ /* 0x000fe20008410000 */
[----:B------:R-:W-:Y:S01]  /*cd70*/  FMUL.FTZ R90, R91, UR5 ;  /* 0x000000055b5a7c20 */ /* 0x000fe20008410000 */
[----:B------:R-:W-:Y:S01]  /*cd80*/  FMUL.FTZ R91, R94, UR5 ;  /* 0x000000055e5b7c20 */ /* 0x000fe20008410000 */
[----:B------:R-:W-:Y:S01]  /*cd90*/  FMUL.FTZ R94, R95, UR5 ;  /* 0x000000055f5e7c20 */ /* 0x000fe20008410000 */
[----:B------:R-:W-:Y:S02]  /*cda0*/  FMUL.FTZ R95, R74, UR5 ;  /* 0x000000054a5f7c20 */ /* 0x000fe40008410000 */
        /* <DEDUP_REMOVED lines=16> */
[----:B------:R-:W2:Y:S01]  /*ceb0*/  SHFL.BFLY PT, R131, R130, 0x1, 0x1f ;  /* 0x0c201f0082837f89 */ /* 0x000ea200000e0000 */
[----:B------:R-:W-:Y:S02]  /*cec0*/  WARPGROUP.DEPBAR.LE gsb0, 0x0 ;  /* 0x00008000000079c5 */ /* 0x000fe40000010000 */
[----:B------:R-:W-:-:S04]  /*ced0*/  WARPGROUP.ARRIVE ;  /* 0x00000000000079c5 */ /* 0x000fc80000000000 */
[----:B------:R-:W1:Y:S02]  /*cee0*/  MUFU.TANH R20, R20 ;  /* 0x0000001400147308 */ /* 0x000e640000002400 */
[----:B------:R-:W-:Y:S01]  /*cef0*/  HGMMA.64x96x16.F32 R24, gdesc[UR32].tnspB, R24, gsb0 ;  /* 0x41600000201879f0 */ /* 0x000fe20008000818 */
[----:B------:R-:W-:Y:S02]  /*cf00*/  UIADD3 UR32, UR10, 0x600, URZ ;  /* 0x000006000a207890 */ /* 0x000fe4000fffe03f */
[----:B------:R-:W-:-:S03]  /*cf10*/  UIADD3 UR34, UR11, 0x100, URZ ;  /* 0x000001000b227890 */ /* 0x000fc6000fffe03f */
[----:B------:R-:W1:Y:S01]  /*cf20*/  MUFU.TANH R128, R128 ;  /* 0x0000008000807308 */ /* 0x000e620000002400 */
[----:B------:R-:W-:Y:S01]  /*cf30*/  UMOV UR33, 0xc0000010 ;  /* 0xc000001000217882 */ /* 0x000fe20000000000 */
[----:B------:R-:W-:Y:S01]  /*cf40*/  UMOV UR35, 0x80000020 ;  /* 0x8000002000237882 */ /* 0x000fe20000000000 */
[----:B--2---:R-:W-:-:S05]  /*cf50*/  FMNMX.FTZ R74, R130, R131, !PT ;  /* 0x00000083824a7209 */ /* 0x004fca0007810000 */
[----:B------:R-:W2:Y:S01]  /*cf60*/  MUFU.TANH R121, R121 ;  /* 0x0000007900797308 */ /* 0x000ea20000002400 */
[C---:B------:R-:W-:Y:S01]  /*cf70*/  FMUL.FTZ R132, R74.reuse, UR4 ;  /* 0x000000044a847c20 */ /* 0x040fe20008410000 */
[----:B------:R-:W-:-:S03]  /*cf80*/  FADD.FTZ R4, -R74, R4 ;  /* 0x000000044a047221 */ /* 0x000fc60000010100 */
[--C-:B------:R-:W-:Y:S01]  /*cf90*/  FFMA.FTZ R134, R12, UR4, -R132.reuse ;  /* 0x000000040c867c23 */ /* 0x100fe20008010884 */
[----:B------:R-:W-:Y:S01]  /*cfa0*/  FMNMX.FTZ R12, R7, R5, !PT ;  /* 0x00000005070c7209 */ /* 0x000fe20007810000 */
[--C-:B------:R-:W-:Y:S01]  /*cfb0*/  FFMA.FTZ R131, R10, UR4, -R132.reuse ;  /* 0x000000040a837c23 */ /* 0x100fe20008010884 */
[--C-:B------:R-:W-:Y:S01]  /*cfc0*/  FFMA.FTZ R10, R15, UR4, -R132.reuse ;  /* 0x000000040f0a7c23 */ /* 0x100fe20008010884 */
[----:B------:R-:W2:Y:S01]  /*cfd0*/  MUFU.TANH R122, R122 ;  /* 0x0000007a007a7308 */ /* 0x000ea20000002400 */
[----:B0-----:R-:W-:Y:S01]  /*cfe0*/  FMNMX.FTZ R12, R9, R12, !PT ;  /* 0x0000000c090c7209 */ /* 0x001fe20007810000 */
[--C-:B------:R-:W-:Y:S01]  /*cff0*/  FFMA.FTZ R133, R8, UR4, -R132.reuse ;  /* 0x0000000408857c23 */ /* 0x100fe20008010884 */
[--C-:B------:R-:W-:Y:S01]  /*d000*/  FFMA.FTZ R8, R14, UR4, -R132.reuse ;  /* 0x000000040e087c23 */ /* 0x100fe20008010884 */
[----:B------:R-:W-:Y:S01]  /*d010*/  FMUL.FTZ R4, R4, UR4 ;  /* 0x0000000404047c20 */ /* 0x000fe20008410000 */
[----:B---3--:R-:W-:Y:S01]  /*d020*/  FMNMX.FTZ R12, R11, R12, !PT ;  /* 0x0000000c0b0c7209 */ /* 0x008fe20007810000 */
[--C-:B------:R-:W-:Y:S01]  /*d030*/  FFMA.FTZ R6, R6, UR4, -R132.reuse ;  /* 0x0000000406067c23 */ /* 0x100fe20008010884 */
[--C-:B------:R-:W-:Y:S01]  /*d040*/  FFMA.FTZ R19, R19, UR4, -R132.reuse ;  /* 0x0000000413137c23 */ /* 0x100fe20008010884 */
[----:B------:R-:W0:Y:S01]  /*d050*/  MUFU.TANH R124, R124 ;  /* 0x0000007c007c7308 */ /* 0x000e220000002400 */
[----:B----4-:R-:W-:Y:S01]  /*d060*/  FMNMX.FTZ R12, R13, R12, !PT ;  /* 0x0000000c0d0c7209 */ /* 0x010fe20007810000 */
[--C-:B------:R-:W-:Y:S01]  /*d070*/  FFMA.FTZ R21, R21, UR4, -R132.reuse ;  /* 0x0000000415157c23 */ /* 0x100fe20008010884 */
[--C-:B------:R-:W-:Y:S01]  /*d080*/  FFMA.FTZ R120, R120, UR4, -R132.reuse ;  /* 0x0000000478787c23 */ /* 0x100fe20008010884 */
[--C-:B------:R-:W-:Y:S01]  /*d090*/  FFMA.FTZ R129, R129, UR4, -R132.reuse ;  /* 0x0000000481817c23 */ /* 0x100fe20008010884 */
[----:B-----5:R-:W-:Y:S01]  /*d0a0*/  FMNMX.FTZ R15, R17, R12, !PT ;  /* 0x0000000c110f7209 */ /* 0x020fe20007810000 */
[--C-:B------:R-:W-:Y:S01]  /*d0b0*/  FFMA.FTZ R123, R123, UR4, -R132.reuse ;  /* 0x000000047b7b7c23 */ /* 0x100fe20008010884 */
[--C-:B------:R-:W-:Y:S01]  /*d0c0*/  FFMA.FTZ R125, R125, UR4, -R132.reuse ;  /* 0x000000047d7d7c23 */ /* 0x100fe20008010884 */
[----:B------:R-:W3:Y:S01]  /*d0d0*/  MUFU.TANH R126, R126 ;  /* 0x0000007e007e7308 */ /* 0x000ee20000002400 */
[----:B-1----:R-:W-:Y:S01]  /*d0e0*/  FMNMX.FTZ R15, R18, R15, !PT ;  /* 0x0000000f120f7209 */ /* 0x002fe20007810000 */
[--C-:B------:R-:W-:Y:S01]  /*d0f0*/  FFMA.FTZ R112, R112, UR4, -R132.reuse ;  /* 0x0000000470707c23 */ /* 0x100fe20008010884 */
[--C-:B------:R-:W-:Y:S01]  /*d100*/  FFMA.FTZ R127, R127, UR4, -R132.reuse ;  /* 0x000000047f7f7c23 */ /* 0x100fe20008010884 */
[--C-:B------:R-:W-:Y:S01]  /*d110*/  FFMA.FTZ R115, R115, UR4, -R132.reuse ;  /* 0x0000000473737c23 */ /* 0x100fe20008010884 */
[----:B------:R-:W-:Y:S01]  /*d120*/  FMNMX.FTZ R15, R20, R15, !PT ;  /* 0x0000000f140f7209 */ /* 0x000fe20007810000 */
[--C-:B------:R-:W-:Y:S01]  /*d130*/  FFMA.FTZ R117, R117, UR4, -R132.reuse ;  /* 0x0000000475757c23 */ /* 0x100fe20008010884 */
[--C-:B------:R-:W-:Y:S01]  /*d140*/  FFMA.FTZ R104, R104, UR4, -R132.reuse ;  /* 0x0000000468687c23 */ /* 0x100fe20008010884 */
[----:B------:R-:W1:Y:S01]  /*d150*/  MUFU.TANH R113, R113 ;  /* 0x0000007100717308 */ /* 0x000e620000002400 */
        /* <DEDUP_REMOVED lines=12> */
[----:B0-----:R-:W-:Y:S01]  /*d220*/  FMNMX.FTZ R15, R124, R15, !PT ;  /* 0x0000000f7c0f7209 */ /* 0x001fe20007810000 */
[--C-:B------:R-:W-:Y:S01]  /*d230*/  FFMA.FTZ R89, R89, UR4, -R132.reuse ;  /* 0x0000000459597c23 */ /* 0x100fe20008010884 */
[--C-:B------:R-:W-:Y:S01]  /*d240*/  FFMA.FTZ R92, R92, UR4, -R132.reuse ;  /* 0x000000045c5c7c23 */ /* 0x100fe20008010884 */
[----:B------:R-:W0:Y:S01]  /*d250*/  MUFU.TANH R116, R116 ;  /* 0x0000007400747308 */ /* 0x000e220000002400 */
[----:B---3--:R-:W-:Y:S01]  /*d260*/  FMNMX.FTZ R12, R126, R15, !PT ;  /* 0x0000000f7e0c7209 */ /* 0x008fe20007810000 */
[--C-:B------:R-:W-:Y:S01]  /*d270*/  FFMA.FTZ R93, R93, UR4, -R132.reuse ;  /* 0x000000045d5d7c23 */ /* 0x100fe20008010884 */
[--C-:B------:R-:W-:Y:S01]  /*d280*/  FFMA.FTZ R80, R80, UR4, -R132.reuse ;  /* 0x0000000450507c23 */ /* 0x100fe20008010884 */
[--C-:B------:R-:W-:Y:S01]  /*d290*/  FFMA.FTZ R81, R81, UR4, -R132.reuse ;  /* 0x0000000451517c23 */ /* 0x100fe20008010884 */
[----:B-1----:R-:W-:Y:S01]  /*d2a0*/  FMNMX.FTZ R15, R113, R12, !PT ;  /* 0x0000000c710f7209 */ /* 0x002fe20007810000 */
[--C-:B------:R-:W-:Y:S01]  /*d2b0*/  FFMA.FTZ R84, R84, UR4, -R132.reuse ;  /* 0x0000000454547c23 */ /* 0x100fe20008010884 */
[--C-:B------:R-:W-:Y:S01]  /*d2c0*/  FFMA.FTZ R85, R85, UR4, -R132.reuse ;  /* 0x0000000455557c23 */ /* 0x100fe20008010884 */
[----:B------:R-:W1:Y:S01]  /*d2d0*/  MUFU.TANH R118, R118 ;  /* 0x0000007600767308 */ /* 0x000e620000002400 */
[----:B--2---:R-:W-:Y:S01]  /*d2e0*/  FMNMX.FTZ R15, R114, R15, !PT ;  /* 0x0000000f720f7209 */ /* 0x004fe20007810000 */
[--C-:B------:R-:W-:Y:S01]  /*d2f0*/  FFMA.FTZ R72, R72, UR4, -R132.reuse ;  /* 0x0000000448487c23 */ /* 0x100fe20008010884 */
[--C-:B------:R-:W-:Y:S01]  /*d300*/  FFMA.FTZ R73, R73, UR4, -R132.reuse ;  /* 0x0000000449497c23 */ /* 0x100fe20008010884 */
[--C-:B------:R-:W-:Y:S01]  /*d310*/  FFMA.FTZ R103, R103, UR4, -R132.reuse ;  /* 0x0000000467677c23 */ /* 0x100fe20008010884 */
[----:B------:R-:W-:-:S03]  /*d320*/  FFMA.FTZ R132, R76, UR4, -R132 ;  /* 0x000000044c847c23 */ /* 0x000fc60008010884 */
[----:B------:R-:W2:Y:S01]  /*d330*/  MUFU.TANH R106, R106 ;  /* 0x0000006a006a7308 */ /* 0x000ea20000002400 */
[----:B0-----:R-:W-:-:S07]  /*d340*/  FMNMX.FTZ R15, R116, R15, !PT ;  /* 0x0000000f740f7209 */ /* 0x001fce0007810000 */
[----:B------:R-:W0:Y:S01]  /*d350*/  MUFU.TANH R107, R107 ;  /* 0x0000006b006b7308 */ /* 0x000e220000002400 */
[----:B-1----:R-:W-:-:S07]  /*d360*/  FMNMX.FTZ R15, R118, R15, !PT ;  /* 0x0000000f760f7209 */ /* 0x002fce0007810000 */
[----:B------:R-:W1:Y:S01]  /*d370*/  MUFU.TANH R109, R109 ;  /* 0x0000006d006d7308 */ /* 0x000e620000002400 */
[----:B--2---:R-:W-:Y:S01]  /*d380*/  FMNMX.FTZ R12, R106, R15, !PT ;  /* 0x0000000f6a0c7209 */ /* 0x004fe20007810000 */
[----:B------:R-:W-:Y:S02]  /*d390*/  WARPGROUP.DEPBAR.LE gsb0, 0x0 ;  /* 0x00008000000079c5 */ /* 0x000fe40000010000 */
[----:B------:R-:W-:-:S04]  /*d3a0*/  WARPGROUP.ARRIVE ;  /* 0x00000000000079c5 */ /* 0x000fc80000000000 */
[----:B------:R-:W2:Y:S01]  /*d3b0*/  MUFU.TANH R110, R110 ;  /* 0x0000006e006e7308 */ /* 0x000ea20000002400 */
[----:B0-----:R-:W-:Y:S01]  /*d3c0*/  FMNMX.FTZ R12, R107, R12, !PT ;  /* 0x0000000c6b0c7209 */ /* 0x001fe20007810000 */
[----:B------:R-:W-:Y:S01]  /*d3d0*/  HGMMA.64x96x16.F32 R24, gdesc[UR32].tnspB, R24, gsb0 ;  /* 0x41600000201879f0 */ /* 0x000fe20008000818 */
[----:B------:R-:W-:Y:S02]  /*d3e0*/  UIADD3 UR32, UR10, 0x780, URZ ;  /* 0x000007800a207890 */ /* 0x000fe4000fffe03f */
[----:B------:R-:W-:-:S03]  /*d3f0*/  UIADD3 UR34, UR11, 0x140, URZ ;  /* 0x000001400b227890 */ /* 0x000fc6000fffe03f */
[----:B------:R-:W0:Y:S01]  /*d400*/  MUFU.TANH R97, R97 ;  /* 0x0000006100617308 */ /* 0x000e220000002400 */
[----:B------:R-:W-:Y:S01]  /*d410*/  UMOV UR33, 0xc0000010 ;  /* 0xc000001000217882 */ /* 0x000fe20000000000 */
[----:B------:R-:W-:Y:S01]  /*d420*/  UMOV UR35, 0x80000020 ;  /* 0x8000002000237882 */ /* 0x000fe20000000000 */
[----:B-1----:R-:W-:-:S05]  /*d430*/  FMNMX.FTZ R15, R109, R12, !PT ;  /* 0x0000000c6d0f7209 */ /* 0x002fca0007810000 */
        /* <DEDUP_REMOVED lines=34> */
[----:B0-----:R-:W-:-:S07]  /*d660*/  FMNMX.FTZ R12, R95, R12, !PT ;  /* 0x0000000c5f0c7209 */ /* 0x001fce0007810000 */
[----:B------:R-:W0:Y:S01]  /*d670*/  MUFU.TANH R79, R79 ;  /* 0x0000004f004f7308 */ /* 0x000e220000002400 */
[----:B-1----:R-:W-:-:S07]  /*d680*/  FMNMX.FTZ R15, R75, R12, !PT ;  /* 0x0000000c4b0f7209 */ /* 0x002fce0007810000 */
[----:B------:R-:W-:Y:S01]  /*d690*/  MUFU.EX2 R4, R4 ;  /* 0x0000000400047308 */ /* 0x000fe20000000800 */
[----:B--2---:R-:W-:-:S07]  /*d6a0*/  FMNMX.FTZ R12, R78, R15, !PT ;  /* 0x0000000f4e0c7209 */ /* 0x004fce0007810000 */
        /* <DEDUP_REMOVED lines=12> */
[----:B0-----:R-:W-:-:S05]  /*d770*/  FMNMX.FTZ R130, R14, R15, !PT ;  /* 0x0000000f0e827209 */ /* 0x001fca0007810000 */
[C---:B------:R-:W-:Y:S01]  /*d780*/  FMUL.FTZ R135, R130.reuse, UR4 ;  /* 0x0000000482877c20 */ /* 0x040fe20008410000 */
[----:B------:R-:W-:Y:S01]  /*d790*/  FADD.FTZ R12, -R130, R5 ;  /* 0x00000005820c7221 */ /* 0x000fe20000010100 */
[----:B------:R-:W-:Y:S02]  /*d7a0*/  MUFU.EX2 R120, R120 ;  /* 0x0000007800787308 */ /* 0x000fe40000000800 */
[--C-:B------:R-:W-:Y:S01]  /*d7b0*/  FFMA.FTZ R7, R7, UR4, -R135.reuse ;  /* 0x0000000407077c23 */ /* 0x100fe20008010887 */
[--C-:B------:R-:W-:Y:S01]  /*d7c0*/  FFMA.FTZ R136, R13, UR4, -R135.reuse ;  /* 0x000000040d887c23 */ /* 0x100fe20008010887 */
[----:B------:R-:W-:Y:S01]  /*d7d0*/  IMAD.U32 R13, RZ, RZ, UR36 ;  /* 0x00000024ff0d7e24 */ /* 0x000fe2000f8e00ff */
[----:B------:R-:W-:Y:S02]  /*d7e0*/  WARPGROUP.DEPBAR.LE gsb0, 0x0 ;  /* 0x00008000000079c5 */ /* 0x000fe40000010000 */
[----:B------:R-:W-:Y:S01]  /*d7f0*/  WARPGROUP.ARRIVE ;  /* 0x00000000000079c5 */ /* 0x000fe20000000000 */
[----:B------:R-:W-:Y:S01]  /*d800*/  FMUL.FTZ R12, R12, UR4 ;  /* 0x000000040c0c7c20 */ /* 0x000fe20008410000 */
[--C-:B------:R-:W-:Y:S01]  /*d810*/  FFMA.FTZ R15, R9, UR4, -R135.reuse ;  /* 0x00000004090f7c23 */ /* 0x100fe20008010887 */
[----:B------:R-:W-:Y:S01]  /*d820*/  MUFU.EX2 R7, R7 ;  /* 0x0000000700077308 */ /* 0x000fe20000000800 */
[--C-:B------:R-:W-:Y:S01]  /*d830*/  FFMA.FTZ R14, R11, UR4, -R135.reuse ;  /* 0x000000040b0e7c23 */ /* 0x100fe20008010887 */
[----:B------:R-:W-:Y:S01]  /*d840*/  @!P1 LEA R13, R13, UR37, 0x3 ;  /* 0x000000250d0d9c11 */ /* 0x000fe2000f8e18ff */
[----:B------:R-:W-:Y:S01]  /*d850*/  HGMMA.64x96x16.F32 R24, gdesc[UR32].tnspB, R24, gsb0 ;  /* 0x41600000201879f0 */ /* 0x000fe20008000818 */
[----:B------:R-:W-:Y:S01]  /*d860*/  UIADD3 UR32, UR10, 0xa80, URZ ;  /* 0x00000a800a207890 */ /* 0x000fe2000fffe03f */
[--C-:B------:R-:W-:Y:S01]  /*d870*/  FFMA.FTZ R137, R18, UR4, -R135.reuse ;  /* 0x0000000412897c23 */ /* 0x100fe20008010887 */
[----:B------:R-:W-:Y:S01]  /*d880*/  UIADD3 UR34, UR11, 0x1c0, URZ ;  /* 0x000001c00b227890 */ /* 0x000fe2000fffe03f */
[----:B------:R-:W-:Y:S01]  /*d890*/  @!P1 VIADD R13, R13, 0x31c40 ;  /* 0x00031c400d0d9836 */ /* 0x000fe20000000000 */
[----:B------:R-:W-:Y:S01]  /*d8a0*/  UMOV UR33, 0xc0000010 ;  /* 0xc000001000217882 */ /* 0x000fe20000000000 */
[----:B------:R-:W-:Y:S01]  /*d8b0*/  UMOV UR35, 0x80000020 ;  /* 0x8000002000237882 */ /* 0x000fe20000000000 */
[----:B------:R0:W1:Y:S01]  /*d8c0*/  MUFU.EX2 R76, R12 ;  /* 0x0000000c004c7308 */ /* 0x0000620000000800 */
[--C-:B------:R-:W-:Y:S01]  /*d8d0*/  FFMA.FTZ R18, R116, UR4, -R135.reuse ;  /* 0x0000000474127c23 */ /* 0x100fe20008010887 */
[--C-:B------:R-:W-:Y:S01]  /*d8e0*/  FFMA.FTZ R116, R118, UR4, -R135.reuse ;  /* 0x0000000476747c23 */ /* 0x100fe20008010887 */
[--C-:B------:R-:W-:Y:S01]  /*d8f0*/  FFMA.FTZ R9, R17, UR4, -R135.reuse ;  /* 0x0000000411097c23 */ /* 0x100fe20008010887 */
[--C-:B------:R-:W-:Y:S01]  /*d900*/  FFMA.FTZ R11, R20, UR4, -R135.reuse ;  /* 0x00000004140b7c23 */ /* 0x100fe20008010887 */
[--C-:B------:R-:W-:Y:S01]  /*d910*/  FFMA.FTZ R128, R128, UR4, -R135.reuse ;  /* 0x0000000480807c23 */ /* 0x100fe20008010887 */
[--C-:B------:R-:W-:Y:S01]  /*d920*/  FFMA.FTZ R121, R121, UR4, -R135.reuse ;  /* 0x0000000479797c23 */ /* 0x100fe20008010887 */
[----:B------:R-:W-:Y:S01]  /*d930*/  FFMA.FTZ R122, R122, UR4, -R135 ;  /* 0x000000047a7a7c23 */ /* 0x000fe20008010887 */
[----:B------:R-:W-:Y:S01]  /*d940*/  MUFU.EX2 R5, R132 ;  /* 0x0000008400057308 */ /* 0x000fe20000000800 */
[----:B0-----:R-:W-:-:S02]  /*d950*/  VIADD R12, R145, 0x9 ;  /* 0x00000009910c7836 */ /* 0x001fc40000000000 */
[--C-:B------:R-:W-:Y:S01]  /*d960*/  FFMA.FTZ R20, R124, UR4, -R135.reuse ;  /* 0x000000047c147c23 */ /* 0x100fe20008010887 */
[--C-:B------:R-:W-:Y:S01]  /*d970*/  FFMA.FTZ R124, R126, UR4, -R135.reuse ;  /* 0x000000047e7c7c23 */ /* 0x100fe20008010887 */
[--C-:B------:R-:W-:Y:S01]  /*d980*/  FFMA.FTZ R113, R113, UR4, -R135.reuse ;  /* 0x0000000471717c23 */ /* 0x100fe20008010887 */
[--C-:B------:R-:W-:Y:S01]  /*d990*/  FFMA.FTZ R114, R114, UR4, -R135.reuse ;  /* 0x0000000472727c23 */ /* 0x100fe20008010887 */
[----:B------:R-:W-:Y:S01]  /*d9a0*/  SEL R118, R12, 0x9, !P2 ;  /* 0x000000090c767807 */ /* 0x000fe20005000000 */
[----:B------:R-:W-:Y:S01]  /*d9b0*/  FFMA.FTZ R17, R106, UR4, -R135 ;  /* 0x000000046a117c23 */ /* 0x000fe20008010887 */
[----:B------:R-:W0:Y:S01]  /*d9c0*/  MUFU.EX2 R15, R15 ;  /* 0x0000000f000f7308 */ /* 0x000e220000000800 */
[----:B------:R-:W-:Y:S01]  /*d9d0*/  @!P1 PRMT R12, RZ, 0x654, R13 ;  /* 0x00000654ff0c9816 */ /* 0x000fe2000000000d */
        /* <DEDUP_REMOVED lines=13> */
[----:B------:R-:W-:Y:S01]  /*dab0*/  FFMA.FTZ R79, R79, UR4, -R135 ;  /* 0x000000044f4f7c23 */ /* 0x000fe20008010887 */
[----:B------:R-:W4:Y:S01]  /*dac0*/  MUFU.EX2 R136, R136 ;  /* 0x0000008800887308 */ /* 0x000f220000000800 */
[----:B--2---:R-:W-:-:S02]  /*dad0*/  IMAD.U32 R14, RZ, RZ, UR7 ;  /* 0x00000007ff0e7e24 */ /* 0x004fc4000f8e00ff */
[----:B------:R-:W-:Y:S01]  /*dae0*/  FFMA.FTZ R95, R95, UR4, -R135 ;  /* 0x000000045f5f7c23 */ /* 0x000fe20008010887 */
[----:B------:R-:W-:Y:S01]  /*daf0*/  ISETP.LT.AND P2, PT, RZ, UR38, PT ;  /* 0x00000026ff007c0c */ /* 0x000fe2000bf41270 */
[----:B------:R-:W-:Y:S01]  /*db00*/  UIADD3 UR7, UR38, -0x1, URZ ;  /* 0xffffffff26077890 */ /* 0x000fe2000fffe03f */
[----:B------:R-:W-:Y:S02]  /*db10*/  @!P1 LEA R14, R14, UR37, 0x3 ;  /* 0x000000250e0e9c11 */ /* 0x000fe4000f8e18ff */
[----:B------:R-:W2:Y:S02]  /*db20*/  MUFU.EX2 R9, R9 ;  /* 0x0000000900097308 */ /* 0x000ea40000000800 */
[----:B------:R-:W-:Y:S01]  /*db30*/  @!P1 IADD3 R13, R14, 0x31c60, RZ ;  /* 0x00031c600e0d9810 */ /* 0x000fe20007ffe0ff */
[----:B-1----:R-:W-:Y:S01]  /*db40*/  FFMA.FTZ R14, R76, R0, R7 ;  /* 0x000000004c0e7223 */ /* 0x002fe20000010007 */
[----:B------:R-:W-:Y:S01]  /*db50*/  FFMA.FTZ R0, R98, UR4, -R135 ;  /* 0x0000000462007c23 */ /* 0x000fe20008010887 */
[----:B------:R-:W-:Y:S01]  /*db60*/  UMOV UR38, UR7 ;  /* 0x0000000700267c82 */ /* 0x000fe20008000000 */
[----:B------:R-:W-:Y:S01]  /*db70*/  @!P1 PRMT R13, RZ, 0x654, R13 ;  /* 0x00000654ff0d9816 */ /* 0x000fe2000000000d */
[----:B------:R-:W-:Y:S01]  /*db80*/  UMOV UR7, UR36 ;  /* 0x0000002400077c82 */ /* 0x000fe20008000000 */
[----:B------:R-:W1:Y:S08]  /*db90*/  MUFU.EX2 R137, R137 ;  /* 0x0000008900897308 */ /* 0x000e700000000800 */
[----:B------:R-:W5:Y:S08]  /*dba0*/  MUFU.EX2 R11, R11 ;  /* 0x0000000b000b7308 */ /* 0x000f700000000800 */
[----:B------:R-:W5:Y:S08]  /*dbb0*/  MUFU.EX2 R128, R128 ;  /* 0x0000008000807308 */ /* 0x000f700000000800 */
[----:B------:R-:W5:Y:S08]  /*dbc0*/  MUFU.EX2 R121, R121 ;  /* 0x0000007900797308 */ /* 0x000f700000000800 */
[----:B------:R-:W-:Y:S08]  /*dbd0*/  MUFU.EX2 R129, R129 ;  /* 0x0000008100817308 */ /* 0x000ff00000000800 */
[----:B------:R-:W5:Y:S01]  /*dbe0*/  MUFU.EX2 R122, R122 ;  /* 0x0000007a007a7308 */ /* 0x000f620000000800 */
[----:B------:R-:W-:-:S02]  /*dbf0*/  WARPGROUP.DEPBAR.LE gsb0, 0x0 ;  /* 0x00008000000079c5 */ /* 0x000fc40000010000 */
[----:B------:R-:W-:-:S05]  /*dc00*/  WARPGROUP.ARRIVE ;  /* 0x00000000000079c5 */ /* 0x000fca0000000000 */
[----:B------:R-:W-:Y:S01]  /*dc10*/  MUFU.EX2 R123, R123 ;  /* 0x0000007b007b7308 */ /* 0x000fe20000000800 */
[----:B------:R-:W-:Y:S01]  /*dc20*/  HGMMA.64x96x16.F32 R24, gdesc[UR32].tnspB, R24, gsb0 ;  /* 0x41600000201879f0 */ /* 0x000fe20008000818 */
[----:B------:R-:W-:Y:S02]  /*dc30*/  UIADD3 UR32, UR10, 0xc00, URZ ;  /* 0x00000c000a207890 */ /* 0x000fe4000fffe03f */
[----:B------:R-:W-:-:S04]  /*dc40*/  UIADD3 UR34, UR11, 0x200, URZ ;  /* 0x000002000b227890 */ /* 0x000fc8000fffe03f */
[----:B------:R-:W-:Y:S01]  /*dc50*/  MUFU.EX2 R20, R20 ;  /* 0x0000001400147308 */ /* 0x000fe20000000800 */
[----:B------:R-:W-:Y:S01]  /*dc60*/  UMOV UR33, 0xc0000010 ;  /* 0xc000001000217882 */ /* 0x000fe20000000000 */
[----:B------:R-:W-:-:S06]  /*dc70*/  UMOV UR35, 0x80000020 ;  /* 0x8000002000237882 */ /* 0x000fcc0000000000 */
[----:B------:R-:W5:Y:S08]  /*dc80*/  MUFU.EX2 R125, R125 ;  /* 0x0000007d007d7308 */ /* 0x000f700000000800 */
[----:B------:R-:W5:Y:S08]  /*dc90*/  MUFU.EX2 R124, R124 ;  /* 0x0000007c007c7308 */ /* 0x000f700000000800 */
[----:B------:R-:W5:Y:S08]  /*dca0*/  MUFU.EX2 R112, R112 ;  /* 0x0000007000707308 */ /* 0x000f700000000800 */
[----:B------:R-:W-:Y:S08]  /*dcb0*/  MUFU.EX2 R113, R113 ;  /* 0x0000007100717308 */ /* 0x000ff00000000800 */
[----:B------:R-:W5:Y:S08]  /*dcc0*/  MUFU.EX2 R127, R127 ;  /* 0x0000007f007f7308 */ /* 0x000f700000000800 */
[----:B------:R-:W5:Y:S08]  /*dcd0*/  MUFU.EX2 R114, R114 ;  /* 0x0000007200727308 */ /* 0x000f700000000800 */
[----:B------:R-:W-:Y:S08]  /*dce0*/  MUFU.EX2 R115, R115 ;  /* 0x0000007300737308 */ /* 0x000ff00000000800 */
[----:B------:R-:W-:Y:S08]  /*dcf0*/  MUFU.EX2 R18, R18 ;  /* 0x0000001200127308 */ /* 0x000ff00000000800 */
[----:B------:R-:W5:Y:S08]  /*dd00*/  MUFU.EX2 R117, R117 ;  /* 0x0000007500757308 */ /* 0x000f700000000800 */
[----:B------:R-:W5:Y:S08]  /*dd10*/  MUFU.EX2 R116, R116 ;  /* 0x0000007400747308 */ /* 0x000f700000000800 */
        /* <DEDUP_REMOVED lines=16> */
[----:B------:R-:W5:Y:S08]  /*de20*/  MUFU.EX2 R101, R101 ;  /* 0x0000006500657308 */ /* 0x000f700000000800 */
        /* <DEDUP_REMOVED lines=12> */
[----:B0-----:R-:W-:Y:S01]  /*def0*/  FADD.FTZ R3, R15, R14 ;  /* 0x0000000e0f037221 */ /* 0x001fe20000010000 */
[----:B------:R0:W-:Y:S01]  /*df00*/  @!P1 SYNCS.ARRIVE.TRANS64.RED.A1T0 RZ, [R13+URZ], RZ ;  /* 0x000000ff0dff99a7 */ /* 0x0001e2000810043f */
[----:B------:R-:W-:Y:S01]  /*df10*/  F2FP.F16.F32.PACK_AB R14, R134, R131 ;  /* 0x00000083860e723e */ /* 0x000fe200000000ff */
[----:B------:R-:W-:Y:S01]  /*df20*/  FADD.FTZ R12, R133, R12 ;  /* 0x0000000c850c7221 */ /* 0x000fe20000010000 */
[----:B------:R-:W-:Y:S01]  /*df30*/  MUFU.EX2 R92, R92 ;  /* 0x0000005c005c7308 */ /* 0x000fe20000000800 */
[-C--:B------:R-:W-:Y:S01]  /*df40*/  FMUL.FTZ R36, R36, R4.reuse ;  /* 0x0000000424247220 */ /* 0x080fe20000410000 */
[-C--:B------:R-:W-:Y:S01]  /*df50*/  FMUL.FTZ R37, R37, R4.reuse ;  /* 0x0000000425257220 */ /* 0x080fe20000410000 */
[-C--:B------:R-:W-:Y:S01]  /*df60*/  FMUL.FTZ R40, R40, R4.reuse ;  /* 0x0000000428287220 */ /* 0x080fe20000410000 */
[----:B------:R-:W-:Y:S01]  /*df70*/  FMUL.FTZ R41, R41, R4 ;  /* 0x0000000429297220 */ /* 0x000fe20000410000 */
[----:B0-----:R-:W-:Y:S01]  /*df80*/  FADD.FTZ R13, R131, R12 ;  /* 0x0000000c830d7221 */ /* 0x001fe20000010000 */
[----:B------:R-:W-:Y:S01]  /*df90*/  F2FP.F16.F32.PACK_AB R12, R133, R6 ;  /* 0x00000006850c723e */ /* 0x000fe200000000ff */
[----:B------:R-:W-:Y:S01]  /*dfa0*/  FADD.FTZ R133, R132, R3 ;  /* 0x0000000384857221 */ /* 0x000fe20000010000 */
[----:B------:R-:W-:Y:S01]  /*dfb0*/  FFMA.FTZ R3, R100, UR4, -R135 ;  /* 0x0000000464037c23 */ /* 0x000fe20008010887 */
[----:B------:R-:W-:Y:S01]  /*dfc0*/  FADD.FTZ R139, R134, R13 ;  /* 0x0000000d868b7221 */ /* 0x000fe20000010000 */
[----:B------:R-:W-:Y:S01]  /*dfd0*/  F2FP.F16.F32.PACK_AB R13, R15, R7 ;  /* 0x000000070f0d723e */ /* 0x000fe200000000ff */
[----:B----4-:R-:W-:Y:S01]  /*dfe0*/  FADD.FTZ R98, R136, R133 ;  /* 0x0000008588627221 */ /* 0x010fe20000010000 */
[----:B------:R-:W-:Y:S01]  /*dff0*/  FFMA.FTZ R7, R77, UR4, -R135 ;  /* 0x000000044d077c23 */ /* 0x000fe20008010887 */
[----:B------:R-:W-:Y:S01]  /*e000*/  FADD.FTZ R139, R8, R139 ;  /* 0x0000008b088b7221 */ /* 0x000fe20000010000 */
[----:B------:R-:W-:Y:S01]  /*e010*/  FFMA.FTZ R77, R82, UR4, -R135 ;  /* 0x00000004524d7c23 */ /* 0x000fe20008010887 */
[----:B--2---:R-:W-:Y:S01]  /*e020*/  FADD.FTZ R98, R9, R98 ;  /* 0x0000006209627221 */ /* 0x004fe20000010000 */
[----:B------:R-:W-:Y:S01]  /*e030*/  F2FP.F16.F32.PACK_AB R15, R136, R132 ;  /* 0x00000084880f723e */ /* 0x000fe200000000ff */
[----:B------:R-:W-:Y:S01]  /*e040*/  FADD.FTZ R100, R10, R139 ;  /* 0x0000008b0a647221 */ /* 0x000fe20000010000 */
[----:B------:R-:W-:Y:S01]  /*e050*/  FFMA.FTZ R6, R102, UR4, -R135 ;  /* 0x0000000466067c23 */ /* 0x000fe20008010887 */
[----:B-1----:R-:W-:Y:S01]  /*e060*/  FADD.FTZ R98, R137, R98 ;  /* 0x0000006289627221 */ /* 0x002fe20000010000 */
[----:B------:R-:W-:Y:S01]  /*e070*/  MUFU.EX2 R3, R3 ;  /* 0x0000000300037308 */ /* 0x000fe20000000800 */
[----:B------:R-:W-:Y:S01]  /*e080*/  FADD.FTZ R100, R19, R100 ;  /* 0x0000006413647221 */ /* 0x000fe20000010000 */
[----:B------:R0:W-:Y:S01]  /*e090*/  STSM.16.M88.4 [R2+0x24300], R12 ;  /* 0x0243000c02007844 */ /* 0x0001e20000000200 */
[----:B-----5:R-:W-:Y:S01]  /*e0a0*/  FADD.FTZ R131, R11, R98 ;  /* 0x000000620b837221 */ /* 0x020fe20000010000 */
        /* <DEDUP_REMOVED lines=18> */
[----:B------:R1:W-:Y:S01]  /*e1d0*/  STSM.16.M88.4 [R2+0x25b00], R8 ;  /* 0x025b000802007844 */ /* 0x0003e20000000200 */
[----:B------:R-:W-:Y:S01]  /*e1e0*/  FADD.FTZ R98, R124, R131 ;  /* 0x000000837c627221 */ /* 0x000fe20000010000 */
[----:B------:R-:W-:Y:S01]  /*e1f0*/  F2FP.F16.F32.PACK_AB R120, R129, R120 ;  /* 0x000000788178723e */ /* 0x000fe200000000ff */
[----:B------:R-:W-:Y:S01]  /*e200*/  FADD.FTZ R100, R112, R133 ;  /* 0x0000008570647221 */ /* 0x000fe20000010000 */
[----:B------:R-:W-:Y:S01]  /*e210*/  F2FP.F16.F32.PACK_AB R112, R127, R112 ;  /* 0x000000707f70723e */ /* 0x000fe200000000ff */
[----:B------:R-:W-:Y:S01]  /*e220*/  FADD.FTZ R131, R113, R98 ;  /* 0x0000006271837221 */ /* 0x000fe20000010000 */
[C---:B------:R-:W-:Y:S01]  /*e230*/  F2FP.F16.F32.PACK_AB R113, R114.reuse, R113 ;  /* 0x000000717271723e */ /* 0x040fe200000000ff */
        /* <DEDUP_REMOVED lines=8> */
[----:B0-----:R-:W-:Y:S01]  /*e2c0*/  FADD.FTZ R13, R117, R100 ;  /* 0x00000064750d7221 */ /* 0x001fe20000010000 */
[----:B------:R-:W-:Y:S01]  /*e2d0*/  MUFU.EX2 R91, R91 ;  /* 0x0000005b005b7308 */ /* 0x000fe20000000800 */
[----:B------:R-:W-:Y:S01]  /*e2e0*/  FADD.FTZ R12, R116, R131 ;  /* 0x00000083740c7221 */ /* 0x000fe20000010000 */
[----:B------:R0:W-:Y:S01]  /*e2f0*/  STSM.16.M88.4 [R2+0x27300], R120 ;  /* 0x0273007802007844 */ /* 0x0001e20000000200 */
[----:B------:R-:W-:Y:S01]  /*e300*/  FADD.FTZ R14, R104, R13 ;  /* 0x0000000d680e7221 */ /* 0x000fe20000010000 */
[----:B------:R-:W-:Y:S01]  /*e310*/  F2FP.F16.F32.PACK_AB R104, R105, R104 ;  /* 0x000000686968723e */ /* 0x000fe200000000ff */
[----:B------:R-:W-:Y:S01]  /*e320*/  FADD.FTZ R13, R17, R12 ;  /* 0x0000000c110d7221 */ /* 0x000fe20000010000 */
[----:B------:R0:W-:Y:S01]  /*e330*/  STSM.16.M88.4 [R2+0x28b00], R112 ;  /* 0x028b007002007844 */ /* 0x0001e20000000200 */
[----:B------:R-:W-:Y:S01]  /*e340*/  FADD.FTZ R15, R105, R14 ;  /* 0x0000000e690f7221 */ /* 0x000fe20000010000 */
[----:B------:R-:W2:Y:S01]  /*e350*/  MUFU.EX2 R93, R93 ;  /* 0x0000005d005d7308 */ /* 0x000ea20000000800 */
[C---:B------:R-:W-:Y:S01]  /*e360*/  FADD.FTZ R14, R106.reuse, R13 ;  /* 0x0000000d6a0e7221 */ /* 0x040fe20000010000 */
[----:B------:R-:W-:Y:S01]  /*e370*/  F2FP.F16.F32.PACK_AB R105, R106, R17 ;  /* 0x000000116a69723e */ /* 0x000fe200000000ff */
[----:B------:R-:W-:Y:S01]  /*e380*/  FADD.FTZ R20, R108, R15 ;  /* 0x0000000f6c147221 */ /* 0x000fe20000010000 */
[----:B------:R-:W-:Y:S01]  /*e390*/  F2FP.F16.F32.PACK_AB R106, R119, R108 ;  /* 0x0000006c776a723e */ /* 0x000fe200000000ff */
[----:B------:R-:W-:Y:S01]  /*e3a0*/  FADD.FTZ R14, R107, R14 ;  /* 0x0000000e6b0e7221 */ /* 0x000fe20000010000 */
        /* <DEDUP_REMOVED lines=8> */
[C---:B------:R-:W-:Y:S01]  /*e430*/  F2FP.F16.F32.PACK_AB R97, R0.reuse, R97 ;  /* 0x000000610061723e */ /* 0x040fe200000000ff */
[----:B------:R-:W-:Y:S01]  /*e440*/  FADD.FTZ R18, R111, R18 ;  /* 0x000000126f127221 */ /* 0x000fe20000010000 */
[----:B------:R-:W4:Y:S01]  /*e450*/  MUFU.EX2 R80, R80 ;  /* 0x0000005000507308 */ /* 0x000f220000000800 */
[----:B------:R-:W-:Y:S01]  /*e460*/  FADD.FTZ R14, R0, R13 ;  /* 0x0000000d000e7221 */ /* 0x000fe20000010000 */
[----:B--2---:R-:W-:Y:S01]  /*e470*/  F2FP.F16.F32.PACK_AB R90, R93, R92 ;  /* 0x0000005c5d5a723e */ /* 0x004fe200000000ff */
[----:B------:R-:W-:Y:S01]  /*e480*/  FADD.FTZ R18, R99, R18 ;  /* 0x0000001263127221 */ /* 0x000fe20000010000 */
[C---:B------:R-:W-:Y:S01]  /*e490*/  F2FP.F16.F32.PACK_AB R99, R6.reuse, R3 ;  /* 0x000000030663723e */ /* 0x040fe200000000ff */
[----:B------:R-:W-:Y:S01]  /*e4a0*/  FADD.FTZ R13, R3, R14 ;  /* 0x0000000e030d7221 */ /* 0x000fe20000010000 */
[----:B------:R0:W-:Y:S01]  /*e4b0*/  STSM.16.M88.4 [R2+0x2a300], R104 ;  /* 0x02a3006802007844 */ /* 0x0001e20000000200 */
[----:B-1----:R-:W-:Y:S01]  /*e4c0*/  FADD.FTZ R9, R101, R18 ;  /* 0x0000001265097221 */ /* 0x002fe20000010000 */
[----:B------:R-:W1:Y:S01]  /*e4d0*/  MUFU.EX2 R77, R77 ;  /* 0x0000004d004d7308 */ /* 0x000e620000000800 */
[----:B------:R-:W-:Y:S01]  /*e4e0*/  FADD.FTZ R8, R6, R13 ;  /* 0x0000000d06087221 */ /* 0x000fe20000010000 */
[----:B------:R0:W-:Y:S01]  /*e4f0*/  STSM.16.M88.4 [R2+0x2bb00], R96 ;  /* 0x02bb006002007844 */ /* 0x0001e20000000200 */
[----:B------:R-:W-:Y:S01]  /*e500*/  FADD.FTZ R10, R88, R9 ;  /* 0x00000009580a7221 */ /* 0x000fe20000010000 */
[----:B------:R-:W-:Y:S01]  /*e510*/  F2FP.F16.F32.PACK_AB R88, R89, R88 ;  /* 0x000000585958723e */ /* 0x000fe200000000ff */
[----:B------:R-:W-:Y:S01]  /*e520*/  FADD.FTZ R9, R7, R8 ;  /* 0x0000000807097221 */ /* 0x000fe20000010000 */
[-C--:B------:R-:W-:Y:S01]  /*e530*/  FMUL.FTZ R45, R45, R4.reuse ;  /* 0x000000042d2d7220 */ /* 0x080fe20000410000 */
[----:B------:R-:W-:Y:S01]  /*e540*/  FADD.FTZ R11, R89, R10 ;  /* 0x0000000a590b7221 */ /* 0x000fe20000010000 */
[----:B------:R-:W2:Y:S01]  /*e550*/  MUFU.EX2 R12, R83 ;  /* 0x00000053000c7308 */ /* 0x000ea20000000800 */
[C---:B------:R-:W-:Y:S01]  /*e560*/  FADD.FTZ R0, R82.reuse, R9 ;  /* 0x0000000952007221 */ /* 0x040fe20000010000 */
[----:B------:R-:W-:Y:S01]  /*e570*/  F2FP.F16.F32.PACK_AB R89, R82, R7 ;  /* 0x000000075259723e */ /* 0x000fe200000000ff */
[----:B------:R-:W-:Y:S01]  /*e580*/  FADD.FTZ R8, R92, R11 ;  /* 0x0000000b5c087221 */ /* 0x000fe20000010000 */
[-C--:B------:R-:W-:Y:S01]  /*e590*/  FMUL.FTZ R48, R48, R4.reuse ;  /* 0x0000000430307220 */ /* 0x080fe20000410000 */
[----:B------:R-:W-:Y:S01]  /*e5a0*/  FADD.FTZ R9, R91, R0 ;  /* 0x000000005b097221 */ /* 0x000fe20000010000 */
[C---:B---3--:R-:W-:Y:S01]  /*e5b0*/  F2FP.F16.F32.PACK_AB R91, R94.reuse, R91 ;  /* 0x0000005b5e5b723e */ /* 0x048fe200000000ff */
[----:B------:R-:W-:Y:S01]  /*e5c0*/  FADD.FTZ R3, R93, R8 ;  /* 0x000000085d037221 */ /* 0x000fe20000010000 */
[----:B------:R-:W3:Y:S01]  /*e5d0*/  MUFU.EX2 R86, R86 ;  /* 0x0000005600567308 */ /* 0x000ee20000000800 */
[----:B------:R-:W-:Y:S01]  /*e5e0*/  FADD.FTZ R0, R94, R9 ;  /* 0x000000095e007221 */ /* 0x000fe20000010000 */
[-C--:B------:R-:W-:Y:S01]  /*e5f0*/  FMUL.FTZ R49, R49, R4.reuse ;  /* 0x0000000431317220 */ /* 0x080fe20000410000 */
[----:B----4-:R-:W-:Y:S01]  /*e600*/  FADD.FTZ R6, R80, R3 ;  /* 0x0000000350067221 */ /* 0x010fe20000010000 */
[----:B------:R0:W-:Y:S01]  /*e610*/  STSM.16.M88.4 [R2+0x2d300], R88 ;  /* 0x02d3005802007844 */ /* 0x0001e20000000200 */
[----:B-1----:R-:W-:Y:S01]  /*e620*/  FADD.FTZ R3, R77, R0 ;  /* 0x000000004d037221 */ /* 0x002fe20000010000 */
        /* <DEDUP_REMOVED lines=13> */
[----:B------:R-:W-:Y:S01]  /*e700*/  FMUL.FTZ R69, R69, R4 ;  /* 0x0000000445457220 */ /* 0x000fe20000410000 */
[-C--:B------:R-:W-:Y:S01]  /*e710*/  FMUL.FTZ R26, R26, R76.reuse ;  /* 0x0000004c1a1a7220 */ /* 0x080fe20000410000 */
[-C--:B------:R-:W-:Y:S01]  /*e720*/  FMUL.FTZ R27, R27, R76.reuse ;  /* 0x0000004c1b1b7220 */ /* 0x080fe20000410000 */
[-C--:B------:R-:W-:Y:S01]  /*e730*/  FMUL.FTZ R30, R30, R76.reuse ;  /* 0x0000004c1e1e7220 */ /* 0x080fe20000410000 */
[----:B------:R-:W-:Y:S01]  /*e740*/  FMUL.FTZ R31, R31, R76 ;  /* 0x0000004c1f1f7220 */ /* 0x000fe20000410000 */
[----:B------:R-:W3:Y:S01]  /*e750*/  MUFU.EX2 R84, R84 ;  /* 0x0000005400547308 */ /* 0x000ee20000000800 */
[C---:B-1----:R-:W-:Y:S01]  /*e760*/  FADD.FTZ R9, R81.reuse, R6 ;  /* 0x0000000651097221 */ /* 0x042fe20000010000 */
[----:B------:R-:W-:Y:S01]  /*e770*/  F2FP.F16.F32.PACK_AB R80, R81, R80 ;  /* 0x000000505150723e */ /* 0x000fe200000000ff */
[-C--:B------:R-:W-:Y:S01]  /*e780*/  FMUL.FTZ R34, R34, R76.reuse ;  /* 0x0000004c22227220 */ /* 0x080fe20000410000 */
[----:B------:R-:W-:Y:S01]  /*e790*/  F2FP.F16.F32.PACK_AB R81, R12, R77 ;  /* 0x0000004d0c51723e */ /* 0x000fe200000000ff */
[-C--:B------:R-:W-:Y:S01]  /*e7a0*/  FMUL.FTZ R35, R35, R76.reuse ;  /* 0x0000004c23237220 */ /* 0x080fe20000410000 */
[-C--:B------:R-:W-:Y:S01]  /*e7b0*/  FMUL.FTZ R38, R38, R76.reuse ;  /* 0x0000004c26267220 */ /* 0x080fe20000410000 */
[----:B------:R-:W-:Y:S01]  /*e7c0*/  FMUL.FTZ R39, R39, R76 ;  /* 0x0000004c27277220 */ /* 0x000fe20000410000 */
[----:B------:R-:W1:Y:S01]  /*e7d0*/  MUFU.EX2 R85, R85 ;  /* 0x0000005500557308 */ /* 0x000e620000000800 */
        /* <DEDUP_REMOVED lines=14> */
[----:B------:R-:W-:Y:S01]  /*e8c0*/  FMUL.FTZ R62, R62, R76 ;  /* 0x0000004c3e3e7220 */ /* 0x000fe20000410000 */
[----:B------:R-:W3:Y:S01]  /*e8d0*/  MUFU.EX2 R73, R73 ;  /* 0x0000004900497308 */ /* 0x000ee20000000800 */
[C---:B-1----:R-:W-:Y:S01]  /*e8e0*/  F2FP.F16.F32.PACK_AB R82, R85.reuse, R84 ;  /* 0x000000545552723e */ /* 0x042fe200000000ff */
[----:B------:R-:W-:Y:S01]  /*e8f0*/  FADD.FTZ R7, R85, R0 ;  /* 0x0000000055077221 */ /* 0x000fe20000010000 */
[-C--:B------:R-:W-:Y:S01]  /*e900*/  FMUL.FTZ R63, R63, R76.reuse ;  /* 0x0000004c3f3f7220 */ /* 0x080fe20000410000 */
[-C--:B------:R-:W-:Y:S01]  /*e910*/  FMUL.FTZ R66, R66, R76.reuse ;  /* 0x0000004c42427220 */ /* 0x080fe20000410000 */
[-C--:B------:R-:W-:Y:S01]  /*e920*/  FMUL.FTZ R67, R67, R76.reuse ;  /* 0x0000004c43437220 */ /* 0x080fe20000410000 */
[----:B------:R0:W-:Y:S01]  /*e930*/  STSM.16.M88.4 [R2+0x2eb00], R80 ;  /* 0x02eb005002007844 */ /* 0x0001e20000000200 */
[-C--:B------:R-:W-:Y:S01]  /*e940*/  FMUL.FTZ R70, R70, R76.reuse ;  /* 0x0000004c46467220 */ /* 0x080fe20000410000 */
[----:B------:R-:W1:Y:S01]  /*e950*/  MUFU.EX2 R103, R103 ;  /* 0x0000006700677308 */ /* 0x000e620000000800 */
[----:B--2---:R-:W-:Y:S01]  /*e960*/  FADD.FTZ R0, R72, R7 ;  /* 0x0000000748007221 */ /* 0x004fe20000010000 */
[----:B------:R-:W-:Y:S01]  /*e970*/  FMUL.FTZ R71, R71, R76 ;  /* 0x0000004c47477220 */ /* 0x000fe20000410000 */
[----:B------:R-:W-:-:S05]  /*e980*/  IMAD.MOV.U32 R4, RZ, RZ, R74 ;  /* 0x000000ffff047224 */ /* 0x000fca00078e004a */
[----:B------:R-:W2:Y:S01]  /*e990*/  MUFU.EX2 R14, R95 ;  /* 0x0000005f000e7308 */ /* 0x000ea20000000800 */
[C---:B---3--:R-:W-:Y:S01]  /*e9a0*/  F2FP.F16.F32.PACK_AB R8, R73.reuse, R72 ;  /* 0x000000484908723e */ /* 0x048fe200000000ff */
[----:B------:R-:W-:-:S06]  /*e9b0*/  FADD.FTZ R0, R73, R0 ;  /* 0x0000000049007221 */ /* 0x000fcc0000010000 */
[----:B------:R-:W3:Y:S01]  /*e9c0*/  MUFU.EX2 R75, R75 ;  /* 0x0000004b004b7308 */ /* 0x000ee20000000800 */
[----:B-1----:R-:W-:Y:S01]  /*e9d0*/  F2FP.F16.F32.PACK_AB R10, R5, R103 ;  /* 0x00000067050a723e */ /* 0x002fe200000000ff */
[----:B------:R-:W-:-:S06]  /*e9e0*/  FADD.FTZ R0, R103, R0 ;  /* 0x0000000067007221 */ /* 0x000fcc0000010000 */
[----:B------:R-:W1:Y:S01]  /*e9f0*/  MUFU.EX2 R78, R78 ;  /* 0x0000004e004e7308 */ /* 0x000e620000000800 */
[----:B--2---:R-:W-:-:S07]  /*ea00*/  FADD.FTZ R3, R14, R3 ;  /* 0x000000030e037221 */ /* 0x004fce0000010000 */
[----:B------:R-:W2:Y:S01]  /*ea10*/  MUFU.EX2 R79, R79 ;  /* 0x0000004f004f7308 */ /* 0x000ea20000000800 */
[C---:B---3--:R-:W-:Y:S01]  /*ea20*/  F2FP.F16.F32.PACK_AB R9, R75.reuse, R14 ;  /* 0x0000000e4b09723e */ /* 0x048fe200000000ff */
[----:B------:R-:W-:-:S04]  /*ea30*/  FADD.FTZ R3, R75, R3 ;  /* 0x000000034b037221 */ /* 0x000fc80000010000 */
[----:B-1----:R-:W-:Y:S01]  /*ea40*/  FADD.FTZ R6, R78, R3 ;  /* 0x000000034e067221 */ /* 0x002fe20000010000 */
        /* <DEDUP_REMOVED lines=13> */
.L_x_9940:
[----:B------:R-:W-:Y:S06]  /*eb20*/  BAR.ARV 0x8, 0x1a0 ;  /* 0x0206800000007b1d */ /* 0x000fec0000002000 */
[----:B------:R-:W-:Y:S05]  /*eb30*/  @!P0 BRA `(.L_x_9950) ;  /* 0x0000000000048947 */ /* 0x000fea0003800000 */
[----:B------:R-:W-:Y:S01]  /*eb40*/  BPT.TRAP 0x1 ;  /* 0x000000040000795c */ /* 0x000fe20000300000 */
.L_x_9950:
[----:B------:R-:W-:Y:S01]  /*eb50*/  ULEA UR6, UR36, UR37, 0x3 ;  /* 0x0000002524067291 */ /* 0x000fe2000f8e183f */
[----:B------:R-:W-:-:S05]  /*eb60*/  IMAD.U32 R4, RZ, RZ, UR60 ;  /* 0x0000003cff047e24 */ /* 0x000fca000f8e00ff */
[----:B------:R-:W-:-:S04]  /*eb70*/  SHF.L.U32 R4, R4, 0x1f, RZ ;  /* 0x0000001f04047819 */ /* 0x000fc800000006ff */
[----:B------:R2:W3:Y:S01]  /*eb80*/  SYNCS.PHASECHK.TRANS64.TRYWAIT P2, [UR6+0x31c50], R4 ;  /* 0x031c5004ff0075a7 */ /* 0x0004e20008040146 */
[----:B------:R-:W-:Y:S05]  /*eb90*/  @!P0 BRA `(.L_x_9951) ;  /* 0x0000000000048947 */ /* 0x000fea0003800000 */
[----:B------:R-:W-:Y:S01]  /*eba0*/  BPT.TRAP 0x1 ;  /* 0x000000040000795c */ /* 0x000fe20000300000 */
.L_x_9951:
[----:B---3--:R-:W-:Y:S05]  /*ebb0*/  @P2 BRA `(.L_x_9952) ;  /* 0x0000000000082947 */ /* 0x008fea0003800000 */
[----:B------:R-:W3:Y:S02]  /*ebc0*/  SYNCS.PHASECHK.TRANS64.TRYWAIT P0, [UR6+0x31c50], R4 ;  /* 0x031c5004ff0075a7 */ /* 0x000ee40008000146 */
[----:B---3--:R-:W-:Y:S05]  /*ebd0*/  @!P0 BRA `(.L_x_9953) ;  /* 0x0000007000c48947 */ /* 0x008fea0003800000 */
.L_x_9952:
[----:B------:R-:W-:Y:S01]  /*ebe0*/  UIADD3 UR37, UR37, 0x200, URZ ;  /* 0x0000020025257890 */ /* 0x000fe2000fffe03f */
[----:B------:R-:W-:Y:S01]  /*ebf0*/  WARPGROUP.ARRIVE ;  /* 0x00000000000079c5 */ /* 0x000fe20000000000 */
[----:B------:R-:W-:Y:S01]  /*ec00*/  ULOP3.LUT UR61, UR61, 0x10000, URZ, 0xfc, !UPT ;  /* 0x000100003d3d7892 */ /* 0x000fe2000f8efc3f */
[----:B--23--:R-:W2:Y:S01]  /*ec10*/  SHFL.BFLY PT, R4, R3, 0x2, 0x1f ;  /* 0x0c401f0003047f89 */ /* 0x00cea200000e0000 */
[----:B------:R-:W-:Y:S01]  /*ec20*/  USHF.R.U32.HI UR37, URZ, 0x4, UR37 ;  /* 0x000000043f257899 */ /* 0x000fe20008011625 */
[----:B01----:R-:W-:Y:S01]  /*ec30*/  IMAD.MOV.U32 R9, RZ, RZ, RZ ;  /* 0x000000ffff097224 */ /* 0x003fe200078e00ff */
[----:B------:R-:W-:Y:S01]  /*ec40*/  UMOV UR9, 0xc0000010 ;  /* 0xc000001000097882 */ /* 0x000fe20000000000 */
[----:B------:R-:W-:Y:S01]  /*ec50*/  UMOV UR11, 0x80000020 ;  /* 0x80000020000b7882 */ /* 0x000fe20000000000 */
[----:B------:R-:W-:Y:S01]  /*ec60*/  ULOP3.LUT UR37, UR37, 0x3fff, URZ, 0xc0, !UPT ;  /* 0x00003fff25257892 */ /* 0x000fe2000f8ec03f */
[----:B------:R-:W0:Y:S01]  /*ec70*/  SHFL.BFLY PT, R5, R0, 0x2, 0x1f ;  /* 0x0c401f0000057f89 */ /* 0x000e2200000e0000 */
[----:B------:R-:W-:Y:S01]  /*ec80*/  UMOV UR8, UR61 ;  /* 0x0000003d00087c82 */ /* 0x000fe20008000000 */
[----:B------:R-:W-:Y:S01]  /*ec90*/  R2UR UR7, R152 ;  /* 0x00000000980772ca */ /* 0x000fe200000e0000 */
[----:B------:R-:W-:-:S04]  /*eca0*/  ULOP3.LUT UR5, UR37, 0x2400000, URZ, 0xfc, !UPT ;  /* 0x0240000025057892 */ /* 0x000fc8000f8efc3f */
[----:B------:R-:W-:Y:S02]  /*ecb0*/  UIMAD UR5, UR36, 0x6c0, UR5 ;  /* 0x000006c0240578a4 */ /* 0x000fe4000f8e0205 */
[----:B------:R-:W-:-:S04]  /*ecc0*/  UIADD3 UR36, UR36, 0x1, URZ ;  /* 0x0000000124247890 */ /* 0x000fc8000fffe03f */
[----:B------:R-:W-:Y:S01]  /*ecd0*/  UISETP.NE.AND UP0, UPT, UR36, 0x2, UPT ;  /* 0x000000022400788c */ /* 0x000fe2000bf05270 */
[----:B------:R-:W-:Y:S01]  /*ece0*/  UMOV UR10, UR5 ;  /* 0x00000005000a7c82 */ /* 0x000fe20008000000 */
[----:B------:R-:W-:Y:S01]  /*ecf0*/  UIADD3 UR7, UR7, 0x1, URZ ;  /* 0x0000000107077890 */ /* 0x000fe2000fffe03f */
[----:B------:R-:W-:Y:S01]  /*ed00*/  HGMMA.64x96x16.F32 R24, gdesc[UR8].tnspB, R24, gsb0 ;  /* 0x41600000081879f0 */ /* 0x000fe20008000818 */
[----:B------:R-:W-:Y:S01]  /*ed10*/  UIADD3 UR8, UR61, 0x180, URZ ;  /* 0x000001803d087890 */ /* 0x000fe2000fffe03f */
[----:B--2---:R-:W-:Y:S01]  /*ed20*/  FADD.FTZ R4, R4, R3 ;  /* 0x0000000304047221 */ /* 0x004fe20000010000 */
[----:B------:R-:W-:Y:S01]  /*ed30*/  UIADD3 UR10, UR5, 0x40, URZ ;  /* 0x00000040050a7890 */ /* 0x000fe2000fffe03f */
[----:B------:R-:W-:Y:S01]  /*ed40*/  IMAD.MOV.U32 R3, RZ, RZ, -0x800000 ;  /* 0xff800000ff037424 */ /* 0x000fe200078e00ff */
[----:B------:R-:W-:Y:S01]  /*ed50*/  UMOV UR9, 0xc0000010 ;  /* 0xc000001000097882 */ /* 0x000fe20000000000 */
[----:B------:R-:W-:Y:S01]  /*ed60*/  UMOV UR11, 0x80000020 ;  /* 0x80000020000b7882 */ /* 0x000fe20000000000 */
[----:B0-----:R-:W-:Y:S01]  /*ed70*/  FADD.FTZ R6, R5, R0 ;  /* 0x0000000005067221 */ /* 0x001fe20000010000 */
[----:B------:R-:W-:Y:S01]  /*ed80*/  IMAD.MOV.U32 R0, RZ, RZ, -0x800000 ;  /* 0xff800000ff007424 */ /* 0x000fe200078e00ff */
[----:B------:R-:W0:Y:S01]  /*ed90*/  SHFL.BFLY PT, R5, R4, 0x1, 0x1f ;  /* 0x0c201f0004057f89 */ /* 0x000e2200000e0000 */
[----:B------:R-:W-:Y:S01]  /*eda0*/  IMAD.U32 R152, RZ, RZ, UR7 ;  /* 0x00000007ff987e24 */ /* 0x000fe2000f8e00ff */
[----:B------:R-:W-:-:S02]  /*edb0*/  USEL UR36, UR36, URZ, UP0 ;  /* 0x0000003f24247287 */ /* 0x000fc40008000000 */
[----:B------:R-:W1:Y:S01]  /*edc0*/  SHFL.BFLY PT, R7, R6, 0x1, 0x1f ;  /* 0x0c201f0006077f89 */ /* 0x000e6200000e0000 */
[----:B0-----:R-:W-:Y:S01]  /*edd0*/  FADD.FTZ R11, R4, R5 ;  /* 0x00000005040b7221 */ /* 0x001fe20000010000 */
[----:B------:R-:W-:Y:S01]  /*ede0*/  MOV R4, UR6 ;  /* 0x0000000600047c02 */ /* 0x000fe20008000f00 */
[----:B------:R-:W-:Y:S02]  /*edf0*/  IMAD.MOV.U32 R5, RZ, RZ, RZ ;  /* 0x000000ffff057224 */ /* 0x000fe400078e00ff */
[----:B-1----:R-:W-:Y:S01]  /*ee00*/  FADD.FTZ R12, R6, R7 ;  /* 0x00000007060c7221 */ /* 0x002fe20000010000 */
[----:B------:R-:W-:Y:S01]  /*ee10*/  FSETP.NE.FTZ.AND P0, PT, R11, RZ, PT ;  /* 0x000000ff0b00720b */ /* 0x000fe20003f15000 */
[----:B------:R-:W-:Y:S02]  /*ee20*/  @!P1 VIADD R4, R4, 0x31c60 ;  /* 0x00031c6004049836 */ /* 0x000fe40000000000 */
[----:B------:R-:W-:Y:S01]  /*ee30*/  IMAD.U32 R7, RZ, RZ, UR4 ;  /* 0x00000004ff077e24 */ /* 0x000fe2000f8e00ff */
[----:B------:R-:W-:Y:S01]  /*ee40*/  FSETP.NE.FTZ.AND P2, PT, R12, RZ, PT ;  /* 0x000000ff0c00720b */ /* 0x000fe20003f55000 */
[----:B------:R-:W-:Y:S01]  /*ee50*/  IMAD.U32 R6, RZ, RZ, UR4 ;  /* 0x00000004ff067e24 */ /* 0x000fe2000f8e00ff */
[----:B------:R-:W-:Y:S01]  /*ee60*/  @!P1 PRMT R4, RZ, 0x654, R4 ;  /* 0x00000654ff049816 */ /* 0x000fe20000000004 */
[----:B------:R-:W-:-:S04]  /*ee70*/  USEL UR4, URZ, 0x1, UP0 ;  /* 0x000000013f047887 */ /* 0x000fc80008000000 */
[----:B------:R-:W-:Y:S02]  /*ee80*/  ULOP3.LUT UR60, UR60, UR4, URZ, 0x3c, !UPT ;  /* 0x000000043c3c7292 */ /* 0x000fe4000f8e3c3f */
[----:B------:R-:W0:Y:S01]  /*ee90*/  @P0 MUFU.LG2 R8, R11 ;  /* 0x0000000b00080308 */ /* 0x000e220000000c00 */
[----:B------:R-:W-:-:S03]  /*eea0*/  @P0 FMUL.FTZ R7, R7, 0.69314718246459960938 ;  /* 0x3f31721807070820 */ /* 0x000fc60000410000 */
[----:B------:R-:W-:-:S04]  /*eeb0*/  @P2 FMUL.FTZ R6, R6, 0.69314718246459960938 ;  /* 0x3f31721806062820 */ /* 0x000fc80000410000 */
[----:B------:R-:W1:Y:S08]  /*eec0*/  @P2 MUFU.LG2 R10, R12 ;  /* 0x0000000c000a2308 */ /* 0x000e700000000c00 */
[----:B------:R1:W2:Y:S01]  /*eed0*/  @P0 MUFU.RCP R5, R11 ;  /* 0x0000000b00050308 */ /* 0x0002a20000001000 */
        /* <DEDUP_REMOVED lines=108> */
.L_x_9923:
[----:B------:R-:W0:Y:S08]  /*f5a0*/  S2UR UR4, SR_CgaCtaId ;  /* 0x00000000000479c3 */ /* 0x000e300000008800 */
[----:B------:R-:W-:Y:S06]  /*f5b0*/  BAR.SYNC.DEFER_BLOCKING 0x5, 0x1a0 ;  /* 0x0146800000007b1d */ /* 0x000fec0000010000 */
[----:B------:R-:W-:Y:S01]  /*f5c0*/  UMOV UR37, 0x400 ;  /* 0x0000040000257882 */ /* 0x000fe20000000000 */
[----:B------:R-:W-:Y:S01]  /*f5d0*/  BSSY B0, `(.L_x_9954) ;  /* 0x00001a3000007945 */ /* 0x000fe20003800000 */
[----:B0-----:R-:W-:-:S09]  /*f5e0*/  ULEA UR37, UR4, UR37, 0x18 ;  /* 0x0000002504257291 */ /* 0x001fd2000f8ec03f */
[----:B------:R-:W0:Y:S02]  /*f5f0*/  LDS.128 R28, [UR37+0x31cd0] ;  /* 0x031cd025ff1c7984 */ /* 0x000e240008000c00 */
[----:B0-----:R-:W-:Y:S02]  /*f600*/  R2UR UR4, R29 ;  /* 0x000000001d0472ca */ /* 0x001fe400000e0000 */
[----:B------:R-:W-:-:S11]  /*f610*/  R2UR UR5, R30 ;  /* 0x000000001e0572ca */ /* 0x000fd600000e0000 */
[----:B------:R-:W-:Y:S01]  /*f620*/  IMAD.U32 R17, RZ, RZ, UR4 ;  /* 0x00000004ff117e24 */ /* 0x000fe2000f8e00ff */
[----:B------:R-:W-:Y:S06]  /*f630*/  BAR.ARV 0x4, 0x1a0 ;  /* 0x0106800000007b1d */ /* 0x000fec0000002000 */
[----:B------:R-:W-:Y:S05]  /*f640*/  @P0 BRA `(.L_x_9955) ;  /* 0x0000001000180947 */ /* 0x000fea0003800000 */
[----:B------:R-:W0:Y:S08]  /*f650*/  S2UR UR4, SR_SWINHI ;  /* 0x00000000000479c3 */ /* 0x000e300000002f00 */
[----:B------:R-:W-:Y:S01]  /*f660*/  BAR.SYNC.DEFER_BLOCKING 0x1, 0x180 ;  /* 0x0046000000007b1d */ /* 0x000fe20000010000 */
[----:B------:R-:W-:Y:S02]  /*f670*/  F2FP.F16.F32.PACK_AB R6, R6, R81 ;  /* 0x000000510606723e */ /* 0x000fe400000000ff */
[----:B------:R-:W-:-:S02]  /*f680*/  F2FP.F16.F32.PACK_AB R7, R7, R12 ;  /* 0x0000000c0707723e */ /* 0x000fc400000000ff */
[----:B------:R-:W-:Y:S01]  /*f690*/  R2UR UR11, R150 ;  /* 0x00000000960b72ca */ /* 0x000fe200000e0000 */
[----:B------:R-:W-:Y:S01]  /*f6a0*/  ULDC.64 UR8, c[0x0][0xbe0] ;  /* 0x0002f80000087ab9 */ /* 0x000fe20000000a00 */
[----:B------:R-:W-:Y:S01]  /*f6b0*/  R2UR UR10, R148 ;  /* 0x00000000940a72ca */ /* 0x000fe200000e0000 */
[----:B------:R-:W-:Y:S01]  /*f6c0*/  UISETP.NE.U32.AND UP0, UPT, UR8, URZ, UPT ;  /* 0x0000003f0800728c */ /* 0x000fe2000bf05070 */
[----:B------:R-:W-:Y:S01]  /*f6d0*/  F2FP.F16.F32.PACK_AB R24, R37, R24 ;  /* 0x000000182518723e */ /* 0x000fe200000000ff */
[----:B------:R-:W-:Y:S01]  /*f6e0*/  ULDC.64 UR12, c[0x0][0x208] ;  /* 0x00008200000c7ab9 */ /* 0x000fe20000000a00 */
[----:B------:R-:W-:Y:S01]  /*f6f0*/  F2FP.F16.F32.PACK_AB R27, R27, R42 ;  /* 0x0000002a1b1b723e */ /* 0x000fe200000000ff */
[----:B------:R-:W-:Y:S01]  /*f700*/  UISETP.NE.AND.EX UP0, UPT, UR9, URZ, UPT, UP0 ;  /* 0x0000003f0900728c */ /* 0x000fe2000bf05300 */
[----:B------:R-:W-:Y:S02]  /*f710*/  F2FP.F16.F32.PACK_AB R68, R41, R32 ;  /* 0x000000202944723e */ /* 0x000fe400000000ff */
[----:B------:R-:W-:-:S02]  /*f720*/  F2FP.F16.F32.PACK_AB R70, R49, R16 ;  /* 0x000000103146723e */ /* 0x000fc400000000ff */
[----:B------:R-:W-:-:S03]  /*f730*/  F2FP.F16.F32.PACK_AB R71, R71, R34 ;  /* 0x000000224747723e */ /* 0x000fc600000000ff */
[----:B------:R-:W-:Y:S02]  /*f740*/  USHF.L.U64.HI UR11, UR10, 0x2, UR11 ;  /* 0x000000020a0b7899 */ /* 0x000fe4000801020b */
[----:B------:R-:W-:Y:S01]  /*f750*/  USHF.L.U32 UR10, UR10, 0x2, URZ ;  /* 0x000000020a0a7899 */ /* 0x000fe2000800063f */
[----:B------:R-:W-:Y:S01]  /*f760*/  UMOV UR6, UR37 ;  /* 0x0000002500067c82 */ /* 0x000fe20008000000 */
[----:B0-----:R-:W-:Y:S01]  /*f770*/  UMOV UR7, UR4 ;  /* 0x0000000400077c82 */ /* 0x001fe20008000000 */
[----:B------:R-:W-:Y:S02]  /*f780*/  IMAD.U32 R18, RZ, RZ, UR6 ;  /* 0x00000006ff127e24 */ /* 0x000fe4000f8e00ff */
[----:B------:R-:W-:Y:S01]  /*f790*/  IMAD.U32 R19, RZ, RZ, UR7 ;  /* 0x00000007ff137e24 */ /* 0x000fe2000f8e00ff */
[----:B------:R-:W-:Y:S02]  /*f7a0*/  ULDC.64 UR6, c[0x0][0xbd8] ;  /* 0x0002f60000067ab9 */ /* 0x000fe40000000a00 */
[----:B------:R-:W-:Y:S01]  /*f7b0*/  UISETP.NE.U32.AND UP1, UPT, UR6, URZ, UPT ;  /* 0x0000003f0600728c */ /* 0x000fe2000bf25070 */
[----:B------:R-:W-:Y:S01]  /*f7c0*/  IMAD.WIDE R4, R155, 0x2, R18 ;  /* 0x000000029b047825 */ /* 0x000fe200078e0212 */
[----:B------:R-:W-:-:S02]  /*f7d0*/  UIADD3 UR4, UP2, UR10, UR6, URZ ;  /* 0x000000060a047290 */ /* 0x000fc4000ff5e03f */
[----:B------:R-:W-:Y:S01]  /*f7e0*/  UISETP.NE.AND.EX UP1, UPT, UR7, URZ, UPT, UP1 ;  /* 0x0000003f0700728c */ /* 0x000fe2000bf25310 */
[C---:B------:R-:W-:Y:S01]  /*f7f0*/  IADD3 R13, P0, R4.reuse, 0x6020, RZ ;  /* 0x00006020040d7810 */ /* 0x040fe20007f1e0ff */
[----:B------:R-:W-:Y:S01]  /*f800*/  @UP0 UIADD3 UR6, UP3, UR10, UR8, URZ ;  /* 0x000000080a060290 */ /* 0x000fe2000ff7e03f */
[C---:B------:R-:W-:Y:S01]  /*f810*/  IADD3 R9, P1, R4.reuse, 0x6000, RZ ;  /* 0x0000600004097810 */ /* 0x040fe20007f3e0ff */
[----:B------:R-:W-:Y:S01]  /*f820*/  UIADD3.X UR8, UR11, UR7, URZ, UP2, !UPT ;  /* 0x000000070b087290 */ /* 0x000fe200097fe43f */
[----:B------:R-:W-:Y:S01]  /*f830*/  LOP3.LUT R11, R4, 0x180, RZ, 0xc0, !PT ;  /* 0x00000180040b7812 */ /* 0x000fe200078ec0ff */
[----:B------:R-:W-:Y:S01]  /*f840*/  @UP0 UIADD3.X UR7, UR11, UR9, URZ, UP3, !UPT ;  /* 0x000000090b070290 */ /* 0x000fe20009ffe43f */
[----:B------:R-:W-:Y:S02]  /*f850*/  LOP3.LUT R8, R13, 0x180, RZ, 0xc0, !PT ;  /* 0x000001800d087812 */ /* 0x000fe400078ec0ff */
[----:B------:R-:W-:Y:S02]  /*f860*/  LOP3.LUT R10, R9, 0x180, RZ, 0xc0, !PT ;  /* 0x00000180090a7812 */ /* 0x000fe400078ec0ff */
[----:B------:R-:W-:-:S02]  /*f870*/  SHF.R.U64 R11, R11, 0x3, RZ ;  /* 0x000000030b0b7819 */ /* 0x000fc400000012ff */
[----:B------:R-:W-:Y:S02]  /*f880*/  SHF.R.U64 R8, R8, 0x3, RZ ;  /* 0x0000000308087819 */ /* 0x000fe400000012ff */
[----:B------:R-:W-:Y:S02]  /*f890*/  SHF.R.U64 R10, R10, 0x3, RZ ;  /* 0x000000030a0a7819 */ /* 0x000fe400000012ff */
[C---:B------:R-:W-:Y:S02]  /*f8a0*/  IADD3 R55, P2, R4.reuse, 0x3020, RZ ;  /* 0x0000302004377810 */ /* 0x040fe40007f5e0ff */
[C---:B------:R-:W-:Y:S02]  /*f8b0*/  IADD3 R51, P3, R4.reuse, 0x3000, RZ ;  /* 0x0000300004337810 */ /* 0x040fe40007f7e0ff */
[----:B------:R-:W-:Y:S02]  /*f8c0*/  IADD3 R29, P4, R4, 0x20, RZ ;  /* 0x00000020041d7810 */ /* 0x000fe40007f9e0ff */
[----:B------:R-:W-:Y:S01]  /*f8d0*/  LOP3.LUT R4, R11, R4, RZ, 0x3c, !PT ;  /* 0x000000040b047212 */ /* 0x000fe200078e3cff */
[--C-:B------:R-:W-:Y:S01]  /*f8e0*/  IMAD.X R11, RZ, RZ, R5.reuse, P1 ;  /* 0x000000ffff0b7224 */ /* 0x100fe200008e0605 */
[----:B------:R-:W-:Y:S01]  /*f8f0*/  LOP3.LUT R8, R8, R13, RZ, 0x3c, !PT ;  /* 0x0000000d08087212 */ /* 0x000fe200078e3cff */
[--C-:B------:R-:W-:Y:S01]  /*f900*/  IMAD.X R13, RZ, RZ, R5.reuse, P2 ;  /* 0x000000ffff0d7224 */ /* 0x100fe200010e0605 */
[----:B------:R-:W-:Y:S01]  /*f910*/  LOP3.LUT R10, R10, R9, RZ, 0x3c, !PT ;  /* 0x000000090a0a7212 */ /* 0x000fe200078e3cff */
[--C-:B------:R-:W-:Y:S01]  /*f920*/  IMAD.X R9, RZ, RZ, R5.reuse, P0 ;  /* 0x000000ffff097224 */ /* 0x100fe200000e0605 */
[-C--:B------:R-:W-:Y:S01]  /*f930*/  IADD3.X R21, RZ, R5.reuse, RZ, P4, !PT ;  /* 0x00000005ff157210 */ /* 0x080fe200027fe4ff */
[----:B------:R-:W-:Y:S01]  /*f940*/  IMAD.X R15, RZ, RZ, R5, P3 ;  /* 0x000000ffff0f7224 */ /* 0x000fe200018e0605 */
[----:B------:R-:W-:-:S02]  /*f950*/  MOV R50, R4 ;  /* 0x0000000400327202 */ /* 0x000fc40000000f00 */
[----:B------:R-:W-:Y:S02]  /*f960*/  F2FP.F16.F32.PACK_AB R4, R20, R83 ;  /* 0x000000531404723e */ /* 0x000fe400000000ff */
[----:B------:R-:W-:Y:S02]  /*f970*/  F2FP.F16.F32.PACK_AB R5, R14, R69 ;  /* 0x000000450e05723e */ /* 0x000fe400000000ff */
[----:B------:R-:W-:Y:S02]  /*f980*/  LOP3.LUT R14, R51, 0x180, RZ, 0xc0, !PT ;  /* 0x00000180330e7812 */ /* 0x000fe400078ec0ff */
[----:B------:R-:W-:Y:S01]  /*f990*/  LOP3.LUT R20, R29, 0x180, RZ, 0xc0, !PT ;  /* 0x000001801d147812 */ /* 0x000fe200078ec0ff */
[----:B------:R0:W-:Y:S01]  /*f9a0*/  STSM.16.M88.4 [R50], R4 ;  /* 0x0000000432007844 */ /* 0x0001e20000000200 */
[----:B------:R-:W-:Y:S02]  /*f9b0*/  LOP3.LUT R28, R55, 0x180, RZ, 0xc0, !PT ;  /* 0x00000180371c7812 */ /* 0x000fe400078ec0ff */
[----:B------:R-:W-:-:S02]  /*f9c0*/  SHF.R.U64 R14, R14, 0x3, RZ ;  /* 0x000000030e0e7819 */ /* 0x000fc400000012ff */
[----:B------:R-:W-:Y:S02]  /*f9d0*/  SHF.R.U64 R20, R20, 0x3, RZ ;  /* 0x0000000314147819 */ /* 0x000fe400000012ff */
[----:B------:R-:W-:Y:S02]  /*f9e0*/  SHF.R.U64 R28, R28, 0x3, RZ ;  /* 0x000000031c1c7819 */ /* 0x000fe400000012ff */
[----:B------:R-:W-:Y:S02]  /*f9f0*/  LOP3.LUT R14, R14, R51, RZ, 0x3c, !PT ;  /* 0x000000330e0e7212 */ /* 0x000fe400078e3cff */
[----:B------:R-:W-:Y:S02]  /*fa00*/  LOP3.LUT R20, R20, R29, RZ, 0x3c, !PT ;  /* 0x0000001d14147212 */ /* 0x000fe400078e3cff */
[----:B------:R-:W-:Y:S02]  /*fa10*/  LOP3.LUT R12, R28, R55, RZ, 0x3c, !PT ;  /* 0x000000371c0c7212 */ /* 0x000fe400078e3cff */
[----:B------:R-:W-:-:S02]  /*fa20*/  MOV R28, R8 ;  /* 0x00000008001c7202 */ /* 0x000fc40000000f00 */
[----:B------:R-:W-:Y:S02]  /*fa30*/  MOV R29, R10 ;  /* 0x0000000a001d7202 */ /* 0x000fe40000000f00 */
[----:B------:R-:W-:Y:S02]  /*fa40*/  MOV R30, R14 ;  /* 0x0000000e001e7202 */ /* 0x000fe40000000f00 */
[----:B------:R-:W-:Y:S02]  /*fa50*/  MOV R21, R20 ;  /* 0x0000001400157202 */ /* 0x000fe40000000f00 */
[----:B------:R-:W-:Y:S02]  /*fa60*/  F2FP.F16.F32.PACK_AB R8, R76, R75 ;  /* 0x0000004b4c08723e */ /* 0x000fe400000000ff */
[----:B------:R-:W-:Y:S02]  /*fa70*/  F2FP.F16.F32.PACK_AB R9, R64, R65 ;  /* 0x000000414009723e */ /* 0x000fe400000000ff */
[----:B------:R-:W-:-:S02]  /*fa80*/  F2FP.F16.F32.PACK_AB R10, R79, R74 ;  /* 0x0000004a4f0a723e */ /* 0x000fc400000000ff */
[----:B------:R-:W-:Y:S02]  /*fa90*/  F2FP.F16.F32.PACK_AB R11, R60, R61 ;  /* 0x0000003d3c0b723e */ /* 0x000fe400000000ff */
[----:B0-----:R-:W-:Y:S02]  /*faa0*/  F2FP.F16.F32.PACK_AB R4, R78, R73 ;  /* 0x000000494e04723e */ /* 0x001fe400000000ff */
[----:B------:R-:W-:Y:S01]  /*fab0*/  F2FP.F16.F32.PACK_AB R5, R56, R57 ;  /* 0x000000393805723e */ /* 0x000fe200000000ff */
[----:B------:R-:W-:Y:S01]  /*fac0*/  STSM.16.M88.4 [R21], R8 ;  /* 0x0000000815007844 */ /* 0x000fe20000000200 */
[----:B------:R-:W-:Y:S02]  /*fad0*/  F2FP.F16.F32.PACK_AB R6, R77, R72 ;  /* 0x000000484d06723e */ /* 0x000fe400000000ff */
[----:B------:R-:W-:Y:S02]  /*fae0*/  F2FP.F16.F32.PACK_AB R7, R52, R53 ;  /* 0x000000353407723e */ /* 0x000fe400000000ff */
[----:B------:R-:W-:-:S02]  /*faf0*/  MOV R20, R12 ;  /* 0x0000000c00147202 */ /* 0x000fc40000000f00 */
[----:B------:R-:W-:Y:S01]  /*fb00*/  F2FP.F16.F32.PACK_AB R14, R44, R25 ;  /* 0x000000192c0e723e */ /* 0x000fe200000000ff */
[----:B------:R0:W-:Y:S01]  /*fb10*/  STSM.16.M88.4 [R30], R4 ;  /* 0x000000041e007844 */ /* 0x0001e20000000200 */
[----:B------:R-:W-:Y:S02]  /*fb20*/  F2FP.F16.F32.PACK_AB R12, R45, R36 ;  /* 0x000000242d0c723e */ /* 0x000fe400000000ff */
[----:B------:R-:W-:Y:S02]  /*fb30*/  F2FP.F16.F32.PACK_AB R13, R47, R48 ;  /* 0x000000302f0d723e */ /* 0x000fe400000000ff */
[----:B------:R-:W-:Y:S02]  /*fb40*/  F2FP.F16.F32.PACK_AB R15, R43, R46 ;  /* 0x0000002e2b0f723e */ /* 0x000fe400000000ff */
[----:B------:R-:W-:Y:S02]  /*fb50*/  F2FP.F16.F32.PACK_AB R25, R26, R39 ;  /* 0x000000271a19723e */ /* 0x000fe400000000ff */
[----:B------:R-:W-:Y:S01]  /*fb60*/  F2FP.F16.F32.PACK_AB R26, R40, R33 ;  /* 0x00000021281a723e */ /* 0x000fe200000000ff */
[----:B------:R1:W-:Y:S01]  /*fb70*/  STSM.16.M88.4 [R20], R12 ;  /* 0x0000000c14007844 */ /* 0x0003e20000000200 */
[----:B------:R-:W-:-:S02]  /*fb80*/  F2FP.F16.F32.PACK_AB R69, R35, R38 ;  /* 0x000000262345723e */ /* 0x000fc400000000ff */
[----:B------:R-:W-:Y:S01]  /*fb90*/  PLOP3.LUT P0, PT, PT, PT, UP1, 0x80, 0x0 ;  /* 0x000000000000781c */ /* 0x000fe20003f0f018 */
[----:B------:R1:W-:Y:S01]  /*fba0*/  STSM.16.M88.4 [R29], R24 ;  /* 0x000000181d007844 */ /* 0x0003e20000000200 */
[----:B------:R-:W-:Y:S01]  /*fbb0*/  PLOP3.LUT P1, PT, PT, PT, UP0, 0x80, 0x0 ;  /* 0x000000000000781c */ /* 0x000fe20003f2f008 */
[----:B0-----:R-:W-:Y:S02]  /*fbc0*/  IMAD.U32 R4, RZ, RZ, UR4 ;  /* 0x00000004ff047e24 */ /* 0x001fe4000f8e00ff */
[----:B------:R1:W-:Y:S01]  /*fbd0*/  STSM.16.M88.4 [R28], R68 ;  /* 0x000000441c007844 */ /* 0x0003e20000000200 */
[----:B------:R-:W-:Y:S02]  /*fbe0*/  IMAD.U32 R6, RZ, RZ, UR6 ;  /* 0x00000006ff067e24 */ /* 0x000fe4000f8e00ff */
[----:B------:R-:W-:Y:S01]  /*fbf0*/  IMAD.U32 R5, RZ, RZ, UR8 ;  /* 0x00000008ff057e24 */ /* 0x000fe2000f8e00ff */
[----:B------:R-:W-:Y:S01]  /*fc00*/  BAR.SYNC.DEFER_BLOCKING 0x1, 0x180 ;  /* 0x0046000000007b1d */ /* 0x000fe20000010000 */
[----:B------:R-:W-:-:S05]  /*fc10*/  IMAD.U32 R7, RZ, RZ, UR7 ;  /* 0x00000007ff077e24 */ /* 0x000fca000f8e00ff */
[----:B------:R-:W2:Y:S04]  /*fc20*/  @P0 LDG.E R8, desc[UR12][R4.64] ;  /* 0x0000000c04080981 */ /* 0x000ea8000c1e1900 */
        /* <DEDUP_REMOVED lines=8> */
[----:B-1----:R-:W-:-:S14]  /*fcb0*/  @P1 BRA `(.L_x_9956) ;  /* 0x00000000001c1947 */ /* 0x002fdc0003800000 */
[----:B------:R-:W-:Y:S05]  /*fcc0*/  @!P0 BRA `(.L_x_9956) ;  /* 0x0000000000188947 */ /* 0x000fea0003800000 */
[----:B------:R-:W-:Y:S02]  /*fcd0*/  ULDC.64 UR6, c[0x0][0x208] ;  /* 0x0000820000067ab9 */ /* 0x000fe40000000a00 */
[----:B------:R-:W2:Y:S04]  /*fce0*/  LDG.E R7, desc[UR6][R4.64] ;  /* 0x0000000604077981 */ /* 0x000ea8000c1e1900 */
[----:B------:R-:W3:Y:S01]  /*fcf0*/  LDG.E R6, desc[UR6][R4.64+0x4] ;  /* 0x0000040604067981 */ /* 0x000ee2000c1e1900 */
[----:B--2---:R-:W-:Y:S02]  /*fd00*/  R2UR UR6, R7 ;  /* 0x00000000070672ca */ /* 0x004fe400000e0000 */
[----:B---3--:R-:W-:-:S13]  /*fd10*/  R2UR UR10, R6 ;  /* 0x00000000060a72ca */ /* 0x008fda00000e0000 */
[----:B------:R-:W-:-:S12]  /*fd20*/  UIADD3 UR10, -UR6, UR10, URZ ;  /* 0x0000000a060a7290 */ /* 0x000fd8000fffe13f */
.L_x_9956:
        /* <DEDUP_REMOVED lines=8> */
[----:B------:R-:W-:Y:S02]  /*fdb0*/  LOP3.LUT R4, R9, 0x180, RZ, 0xc0, !PT ;  /* 0x0000018009047812 */ /* 0x000fe400078ec0ff */
[----:B------:R-:W-:-:S02]  /*fdc0*/  IADD3 R33, P5, R18, 0x3000, RZ ;  /* 0x0000300012217810 */ /* 0x000fc40007fbe0ff */
[----:B------:R-:W-:Y:S01]  /*fdd0*/  SHF.R.U64 R4, R4, 0x3, RZ ;  /* 0x0000000304047819 */ /* 0x000fe200000012ff */
[----:B------:R-:W-:Y:S01]  /*fde0*/  USHF.R.S32.HI UR14, URZ, 0x1f, UR18 ;  /* 0x0000001f3f0e7899 */ /* 0x000fe20008011412 */
[----:B------:R-:W-:Y:S01]  /*fdf0*/  IADD3 R37, P3, R18, 0x6000, RZ ;  /* 0x0000600012257810 */ /* 0x000fe20007f7e0ff */
[----:B------:R-:W-:Y:S01]  /*fe00*/  USEL UR16, UR16, URZ, !UP1 ;  /* 0x0000003f10107287 */ /* 0x000fe2000c800000 */
[----:B------:R-:W-:Y:S01]  /*fe10*/  LOP3.LUT R4, R4, R9, RZ, 0x3c, !PT ;  /* 0x0000000904047212 */ /* 0x000fe200078e3cff */
[----:B------:R-:W-:Y:S01]  /*fe20*/  UIMAD UR11, UR14, UR12, URZ ;  /* 0x0000000c0e0b72a4 */ /* 0x000fe2000f8e023f */
[----:B------:R-:W-:Y:S01]  /*fe30*/  IADD3 R9, P4, R18, 0x4800, RZ ;  /* 0x0000480012097810 */ /* 0x000fe20007f9e0ff */
[----:B------:R-:W-:Y:S01]  /*fe40*/  UIMAD.WIDE.U32 UR8, UR18, UR12, UR6 ;  /* 0x0000000c120872a5 */ /* 0x000fe2000f8e0006 */
[----:B------:R-:W-:Y:S01]  /*fe50*/  IMAD.U32 R5, RZ, RZ, UR17 ;  /* 0x00000011ff057e24 */ /* 0x000fe2000f8e00ff */
[----:B------:R-:W-:Y:S01]  /*fe60*/  UIMAD UR11, UR18, UR13, UR11 ;  /* 0x0000000d120b72a4 */ /* 0x000fe2000f8e020b */
[----:B------:R-:W-:Y:S01]  /*fe70*/  LOP3.LUT R8, R9, 0x180, RZ, 0xc0, !PT ;  /* 0x0000018009087812 */ /* 0x000fe200078ec0ff */
[----:B------:R-:W-:Y:S01]  /*fe80*/  USEL UR15, UR15, URZ, !UP1 ;  /* 0x0000003f0f0f7287 */ /* 0x000fe2000c800000 */
[----:B------:R-:W-:Y:S01]  /*fe90*/  IMAD R10, R5, 0xc0, R144 ;  /* 0x000000c0050a7824 */ /* 0x000fe200078e0290 */
[----:B------:R-:W-:Y:S01]  /*fea0*/  ULDC.64 UR12, c[0x0][0xb78] ;  /* 0x0002de00000c7ab9 */ /* 0x000fe20000000a00 */
[----:B------:R-:W-:Y:S01]  /*feb0*/  UIADD3 UR9, UR9, UR11, URZ ;  /* 0x0000000b09097290 */ /* 0x000fe2000fffe03f */
[----:B------:R-:W-:Y:S01]  /*fec0*/  SHF.R.U64 R8, R8, 0x3, RZ ;  /* 0x0000000308087819 */ /* 0x000fe200000012ff */
[----:B------:R-:W-:Y:S01]  /*fed0*/  UIMAD UR6, UR16, UR12, URZ ;  /* 0x0000000c100672a4 */ /* 0x000fe2000f8e023f */
[----:B------:R-:W-:Y:S01]  /*fee0*/  SHF.R.S32.HI R5, RZ, 0x1f, R10 ;  /* 0x0000001fff057819 */ /* 0x000fe2000001140a */
[----:B------:R-:W-:Y:S01]  /*fef0*/  UIMAD.WIDE.U32 UR8, UR15, UR12, UR8 ;  /* 0x0000000c0f0872a5 */ /* 0x000fe2000f8e0008 */
[----:B------:R-:W-:Y:S01]  /*ff00*/  LOP3.LUT P0, RZ, R153, 0x3, RZ, 0xc0, !PT ;  /* 0x0000000399ff7812 */ /* 0x000fe2000780c0ff */
[----:B------:R-:W-:Y:S01]  /*ff10*/  UIMAD UR6, UR15, UR13, UR6 ;  /* 0x0000000d0f0672a4 */ /* 0x000fe2000f8e0206 */
[----:B------:R-:W-:-:S02]  /*ff20*/  LOP3.LUT R8, R8, R9, RZ, 0x3c, !PT ;  /* 0x0000000908087212 */ /* 0x000fc400078e3cff */
[----:B------:R-:W-:Y:S01]  /*ff30*/  ULDC.64 UR12, c[0x0][0xb40] ;  /* 0x0002d000000c7ab9 */ /* 0x000fe20000000a00 */
[----:B------:R-:W-:Y:S02]  /*ff40*/  IADD3 R6, P1, R10, UR8, RZ ;  /* 0x000000080a067c10 */ /* 0x000fe4000ff3e0ff */
[----:B------:R-:W-:Y:S01]  /*ff50*/  IMAD.U32 R12, RZ, RZ, UR6 ;  /* 0x00000006ff0c7e24 */ /* 0x000fe2000f8e00ff */
[----:B------:R-:W-:Y:S02]  /*ff60*/  LOP3.LUT R32, R33, 0x180, RZ, 0xc0, !PT ;  /* 0x0000018021207812 */ /* 0x000fe400078ec0ff */
[----:B------:R-:W-:Y:S02]  /*ff70*/  LEA R28, P2, R6, UR12, 0x2 ;  /* 0x0000000c061c7c11 */ /* 0x000fe4000f8410ff */
[----:B------:R-:W-:Y:S01]  /*ff80*/  IADD3.X R7, R5, UR9, R12, P1, !PT ;  /* 0x0000000905077c10 */ /* 0x000fe20008ffe40c */
[----:B------:R-:W-:Y:S01]  /*ff90*/  VIADD R5, R10, 0x8 ;  /* 0x000000080a057836 */ /* 0x000fe20000000000 */
[----:B------:R-:W-:Y:S01]  /*ffa0*/  LOP3.LUT R36, R37, 0x180, RZ, 0xc0, !PT ;  /* 0x0000018025247812 */ /* 0x000fe200078ec0ff */
[----:B------:R-:W-:Y:S01]  /*ffb0*/  ULDC.64 UR8, c[0x0][0xaa0] ;  /* 0x0002a80000087ab9 */ /* 0x000fe20000000a00 */
[----:B------:R-:W-:-:S02]  /*ffc0*/  LEA.HI.X R29, R6, UR13, R7, 0x2, P2 ;  /* 0x0000000d061d7c11 */ /* 0x000fc400090f1407 */
[----:B------:R-:W-:Y:S02]  /*ffd0*/  IADD3 R7, P2, R18, 0x7800, RZ ;  /* 0x0000780012077810 */ /* 0x000fe40007f5e0ff */
[----:B------:R-:W-:Y:S02]  /*ffe0*/  ISETP.GE.OR P1, PT, R10, UR10, P0 ;  /* 0x0000000a0a007c0c */ /* 0x000fe40008726670 */
[----:B------:R-:W-:Y:S01]  /*fff0*/  LOP3.LUT R9, R18, 0x180, RZ, 0xc0, !PT ;  /* 0x0000018012097812 */ /* 0x000fe200078ec0ff */
[--C-:B------:R-:W-:Y:S01]  /*10000*/  IMAD.X R13, RZ, RZ, R19.reuse, P2 ;  /* 0x000000ffff0d7224 */ /* 0x100fe200010e0613 */
[----:B------:R-:W-:Y:S01]  /*10010*/  ISETP.GE.OR P0, PT, R5, UR10, P0 ;  /* 0x0000000a05007c0c */ /* 0x000fe20008706670 */
[----:B------:R-:W-:Y:S01]  /*10020*/  IMAD.X R5, RZ, RZ, R19, P6 ;  /* 0x000000ffff057224 */ /* 0x000fe200030e0613 */
[----:B------:R-:W-:Y:S02]  /*10030*/  LOP3.LUT R6, R7, 0x180, RZ, 0xc0, !PT ;  /* 0x0000018007067812 */ /* 0x000fe400078ec0ff */
[----:B------:R-:W-:-:S02]  /*10040*/  SHF.R.U64 R32, R32, 0x3, RZ ;  /* 0x0000000320207819 */ /* 0x000fc400000012ff */
[----:B------:R-:W-:Y:S02]  /*10050*/  SHF.R.U64 R36, R36, 0x3, RZ ;  /* 0x0000000324247819 */ /* 0x000fe400000012ff */
[----:B------:R-:W-:Y:S01]  /*10060*/  SHF.R.U64 R9, R9, 0x3, RZ ;  /* 0x0000000309097819 */ /* 0x000fe200000012ff */
[----:B------:R-:W-:Y:S01]  /*10070*/  UIMAD UR6, UR7, UR8, URZ ;  /* 0x00000008070672a4 */ /* 0x000fe2000f8e023f */
[----:B------:R-:W-:Y:S01]  /*10080*/  SHF.R.U64 R6, R6, 0x3, RZ ;  /* 0x0000000306067819 */ /* 0x000fe200000012ff */
[----:B------:R-:W-:Y:S01]  /*10090*/  IMAD.U32 R41, RZ, RZ, UR8 ;  /* 0x00000008ff297e24 */ /* 0x000fe2000f8e00ff */
[----:B------:R-:W-:Y:S01]  /*100a0*/  LOP3.LUT R32, R32, R33, RZ, 0x3c, !PT ;  /* 0x0000002120207212 */ /* 0x000fe200078e3cff */
[----:B------:R-:W-:Y:S01]  /*100b0*/  IMAD.MOV.U32 R20, RZ, RZ, R22 ;  /* 0x000000ffff147224 */ /* 0x000fe200078e0016 */
[----:B------:R-:W-:Y:S01]  /*100c0*/  LOP3.LUT R36, R36, R37, RZ, 0x3c, !PT ;  /* 0x0000002524247212 */ /* 0x000fe200078e3cff */
[--C-:B------:R-:W-:Y:S01]  /*100d0*/  IMAD.X R37, RZ, RZ, R19.reuse, P3 ;  /* 0x000000ffff257224 */ /* 0x100fe200018e0613 */
[----:B------:R-:W-:Y:S01]  /*100e0*/  LOP3.LUT R18, R9, R18, RZ, 0x3c, !PT ;  /* 0x0000001209127212 */ /* 0x000fe200078e3cff */
[----:B------:R-:W-:Y:S01]  /*100f0*/  IMAD.X R9, RZ, RZ, R19, P4 ;  /* 0x000000ffff097224 */ /* 0x000fe200020e0613 */
[----:B------:R-:W-:Y:S01]  /*10100*/  IADD3.X R33, RZ, R19, RZ, P5, !PT ;  /* 0x00000013ff217210 */ /* 0x000fe20002ffe4ff */
[----:B------:R-:W-:Y:S01]  /*10110*/  @!P1 STG.E desc[UR20][R28.64], R0 ;  /* 0x000000001c009986 */ /* 0x000fe2000c101914 */
[----:B------:R-:W-:-:S02]  /*10120*/  LOP3.LUT R12, R6, R7, RZ, 0x3c, !PT ;  /* 0x00000007060c7212 */ /* 0x000fc400078e3cff */
[----:B------:R-:W-:Y:S01]  /*10130*/  SHF.R.S32.HI R21, RZ, 0x1f, R22 ;  /* 0x0000001fff157819 */ /* 0x000fe20000011416 */
[----:B------:R0:W-:Y:S01]  /*10140*/  @!P0 STG.E desc[UR20][R28.64+0x20], R3 ;  /* 0x000020031c008986 */ /* 0x0001e2000c101914 */
[----:B------:R-:W-:-:S03]  /*10150*/  UIMAD UR6, UR4, UR9, UR6 ;  /* 0x00000009040672a4 */ /* 0x000fc6000f8e0206 */
[----:B------:R1:W5:Y:S01]  /*10160*/  LD.E.128 R24, desc[UR20][R18.64] ;  /* 0x0000001412187980 */ /* 0x000362000c101d00 */
[----:B------:R-:W-:-:S03]  /*10170*/  ULDC.64 UR8, c[0x0][0xae0] ;  /* 0x0002b80000087ab9 */ /* 0x000fc60000000a00 */
[----:B------:R-:W5:Y:S04]  /*10180*/  LD.E.128 R4, desc[UR20][R4.64] ;  /* 0x0000001404047980 */ /* 0x000f68000c101d00 */
[----:B------:R-:W5:Y:S01]  /*10190*/  LD.E.128 R32, desc[UR20][R32.64] ;  /* 0x0000001420207980 */ /* 0x000f62000c101d00 */
[----:B-1----:R-:W-:-:S03]  /*101a0*/  IMAD.WIDE.U32 R18, R41, UR4, R20 ;  /* 0x0000000429127c25 */ /* 0x002fc6000f8e0014 */
[----:B------:R-:W5:Y:S04]  /*101b0*/  LD.E.128 R8, desc[UR20][R8.64] ;  /* 0x0000001408087980 */ /* 0x000f68000c101d00 */
[----:B------:R-:W5:Y:S04]  /*101c0*/  LD.E.128 R36, desc[UR20][R36.64] ;  /* 0x0000001424247980 */ /* 0x000f68000c101d00 */
[----:B------:R-:W5:Y:S01]  /*101d0*/  LD.E.128 R12, desc[UR20][R12.64] ;  /* 0x000000140c0c7980 */ /* 0x000f62000c101d00 */
[----:B------:R-:W-:Y:S01]  /*101e0*/  UIMAD UR4, UR14, UR8, URZ ;  /* 0x000000080e0472a4 */ /* 0x000fe2000f8e023f */
[----:B------:R-:W-:Y:S01]  /*101f0*/  VIADD R19, R19, UR6 ;  /* 0x0000000613137c36 */ /* 0x000fe20008000000 */
[----:B------:R-:W-:Y:S01]  /*10200*/  UIMAD UR10, UR17, -0xc0, UR10 ;  /* 0xffffff40110a78a4 */ /* 0x000fe2000f8e020a */
[----:B------:R-:W-:Y:S01]  /*10210*/  @!PT LDS RZ, [RZ] ;  /* 0x00000000fffff984 */ /* 0x000fe20000000800 */
[----:B------:R-:W-:Y:S01]  /*10220*/  @!PT LDS RZ, [RZ] ;  /* 0x00000000fffff984 */ /* 0x000fe20000000800 */
[----:B------:R-:W-:Y:S01]  /*10230*/  @!PT LDS RZ, [RZ] ;  /* 0x00000000fffff984 */ /* 0x000fe20000000800 */
[----:B------:R-:W-:Y:S01]  /*10240*/  @!PT LDS RZ, [RZ] ;  /* 0x00000000fffff984 */ /* 0x000fe20000000800 */
[----:B------:R1:W-:Y:S06]  /*10250*/  MEMBAR.ALL.CTA ;  /* 0x0000000000007992 */ /* 0x0003ec0000008000 */
[----:B-1----:R-:W1:Y:S01]  /*10260*/  FENCE.VIEW.ASYNC.S ;  /* 0x00000000000073c6 */ /* 0x002e620000000000 */
[----:B0-----:R-:W-:Y:S01]  /*10270*/  IMAD.U32 R3, RZ, RZ, UR8 ;  /* 0x00000008ff037e24 */ /* 0x001fe2000f8e00ff */
[----:B------:R-:W-:Y:S01]  /*10280*/  UIMAD UR6, UR18, UR9, UR4 ;  /* 0x00000009120672a4 */ /* 0x000fe2000f8e0204 */
[C---:B------:R-:W-:Y:S01]  /*10290*/  VIADD R0, R146.reuse, 0x60 ;  /* 0x0000006092007836 */ /* 0x040fe20000000000 */
[----:B------:R-:W-:Y:S01]  /*102a0*/  UIADD3 UR4, UR37, 0x31c20, URZ ;  /* 0x00031c2025047890 */ /* 0x000fe2000fffe03f */
[----:B------:R-:W-:Y:S01]  /*102b0*/  IMAD.WIDE.U32 R18, R3, UR18, R18 ;  /* 0x0000001203127c25 */ /* 0x000fe2000f8e0012 */
[----:B------:R-:W-:Y:S01]  /*102c0*/  ULDC.64 UR8, c[0x0][0xae8] ;  /* 0x0002ba0000087ab9 */ /* 0x000fe20000000a00 */
[----:B------:R-:W-:Y:S01]  /*102d0*/  ISETP.GE.AND P0, PT, R146, UR10, PT ;  /* 0x0000000a92007c0c */ /* 0x000fe2000bf06270 */
[----:B------:R-:W-:Y:S01]  /*102e0*/  UPRMT UR4, URZ, 0x654, UR4 ;  /* 0x000006543f047896 */ /* 0x000fe20008000004 */
[----:B------:R-:W-:Y:S01]  /*102f0*/  VIADD R19, R19, UR6 ;  /* 0x0000000613137c36 */ /* 0x000fe20008000000 */
[----:B------:R-:W-:-:S02]  /*10300*/  UIMAD UR6, UR16, UR8, URZ ;  /* 0x00000008100672a4 */ /* 0x000fc4000f8e023f */
[----:B------:R-:W-:Y:S01]  /*10310*/  MOV R29, UR8 ;  /* 0x00000008001d7c02 */ /* 0x000fe20008000f00 */
[----:B------:R-:W-:Y:S01]  /*10320*/  IMAD.U32 R21, RZ, RZ, UR17 ;  /* 0x00000011ff157e24 */ /* 0x000fe2000f8e00ff */
[----:B------:R-:W-:Y:S01]  /*10330*/  SHF.R.S32.HI R147, RZ, 0x1f, R146 ;  /* 0x0000001fff937819 */ /* 0x000fe20000011492 */
[----:B------:R-:W-:Y:S01]  /*10340*/  UIMAD UR6, UR15, UR9, UR6 ;  /* 0x000000090f0672a4 */ /* 0x000fe2000f8e0206 */
[----:B------:R-:W-:Y:S01]  /*10350*/  BSSY B1, `(.L_x_9957) ;  /* 0x000001b000017945 */ /* 0x000fe20003800000 */
[----:B------:R-:W-:Y:S01]  /*10360*/  IMAD.WIDE.U32 R28, R29, UR15, R18 ;  /* 0x0000000f1d1c7c25 */ /* 0x000fe2000f8e0012 */
[----:B------:R-:W-:-:S03]  /*10370*/  ISETP.GE.AND P3, PT, R0, UR10, PT ;  /* 0x0000000a00007c0c */ /* 0x000fc6000bf66270 */
[----:B------:R-:W-:Y:S02]  /*10380*/  VIADD R43, R29, UR6 ;  /* 0x000000061d2b7c36 */ /* 0x000fe40008000000 */
[----:B------:R-:W-:Y:S01]  /*10390*/  IMAD.WIDE R20, R21, 0xc0, R146 ;  /* 0x000000c015147825 */ /* 0x000fe200078e0292 */
[----:B-1----:R-:W-:Y:S01]  /*103a0*/  SYNCS.ARRIVE.TRANS64.RED.A1T0 RZ, [UR4], RZ ;  /* 0x000000ffffff79a7 */ /* 0x002fe20008100404 */
        /* <DEDUP_REMOVED lines=21> */
.L_x_9958:
[----:B------:R-:W-:Y:S05]  /*10500*/  BSYNC B1 ;  /* 0x0000000000017941 */ /* 0x000fea0003800000 */
.L_x_9957:
        /* <DEDUP_REMOVED lines=20> */
[----:B-----5:R2:W-:Y:S04]  /*10650*/  @!P1 STG.E.128 desc[UR8][R20.64], R4 ;  /* 0x0000000414009986 */ /* 0x0205e8000c101d08 */
[----:B------:R2:W-:Y:S06]  /*10660*/  @!P2 STG.E.128 desc[UR8][R20.64+0x40], R8 ;  /* 0x000040081400a986 */ /* 0x0005ec000c101d08 */
[----:B------:R-:W-:Y:S05]  /*10670*/  @P0 BRA `(.L_x_9959) ;  /* 0x0000000800600947 */ /* 0x000fea0003800000 */
[----:B------:R-:W-:Y:S02]  /*10680*/  ULDC.64 UR6, c[0x0][0x208] ;  /* 0x0000820000067ab9 */ /* 0x000fe40000000a00 */
[----:B------:R3:W-:Y:S01]  /*10690*/  STG.E.128 desc[UR6][R20.64+0x80], R12 ;  /* 0x0000800c14007986 */ /* 0x0007e2000c101d06 */
[----:B------:R-:W-:Y:S05]  /*106a0*/  BRA `(.L_x_9959) ;  /* 0x0000000800547947 */ /* 0x000fea0003800000 */
.L_x_9955:
        /* <DEDUP_REMOVED lines=35> */
.L_x_9960:
        /* <DEDUP_REMOVED lines=13> */
[----:B0-----:R-:W-:-:S05]  /*109b0*/  IMAD R0, R0, 0xc0, R4 ;  /* 0x000000c000007824 */ /* 0x001fca00078e0204 */
[----:B------:R-:W-:-:S04]  /*109c0*/  IADD3 R0, R0, -0x80, RZ ;  /* 0xffffff8000007810 */ /* 0x000fc80007ffe0ff */
        /* <DEDUP_REMOVED lines=23> */
.L_x_9962:
[----:B------:R-:W-:Y:S05]  /*10b40*/  BSYNC B1 ;  /* 0x0000000000017941 */ /* 0x000fea0003800000 */
.L_x_9961:
[----:B------:R-:W-:Y:S01]  /*10b50*/  R2UR UR11, R151 ;  /* 0x00000000970b72ca */ /* 0x000fe200000e0000 */
[----:B------:R-:W-:Y:S01]  /*10b60*/  ULDC.64 UR6, c[0x0][0xaa0] ;  /* 0x0002a80000067ab9 */ /* 0x000fe20000000a00 */
[----:B------:R-:W-:Y:S01]  /*10b70*/  R2UR UR14, R149 ;  /* 0x00000000950e72ca */ /* 0x000fe200000e0000 */
[----:B------:R-:W-:Y:S01]  /*10b80*/  IMAD.MOV.U32 R4, RZ, RZ, R22 ;  /* 0x000000ffff047224 */ /* 0x000fe200078e0016 */
[----:B------:R-:W-:Y:S01]  /*10b90*/  ULDC.64 UR12, c[0x0][0xae0] ;  /* 0x0002b800000c7ab9 */ /* 0x000fe20000000a00 */
[----:B0-----:R-:W-:Y:S01]  /*10ba0*/  IMAD.MOV.U32 R5, RZ, RZ, R9 ;  /* 0x000000ffff057224 */ /* 0x001fe200078e0009 */
[----:B------:R-:W-:Y:S01]  /*10bb0*/  SHF.R.S32.HI R9, RZ, 0x1f, R146 ;  /* 0x0000001fff097819 */ /* 0x000fe20000011492 */
[----:B------:R-:W-:Y:S01]  /*10bc0*/  IMAD R0, R8, UR6, RZ ;  /* 0x0000000608007c24 */ /* 0x000fe2000f8e02ff */
[----:B------:R-:W-:Y:S01]  /*10bd0*/  BSSY B1, `(.L_x_9963) ;  /* 0x000002b000017945 */ /* 0x000fe20003800000 */
[----:B------:R-:W-:Y:S01]  /*10be0*/  IMAD.WIDE.U32 R4, R3, UR6, R4 ;  /* 0x0000000603047c25 */ /* 0x000fe2000f8e0004 */
[----:B------:R-:W-:-:S03]  /*10bf0*/  UIMAD UR6, UR8, UR12, URZ ;  /* 0x0000000c080672a4 */ /* 0x000fc6000f8e023f */
[----:B------:R-:W-:Y:S01]  /*10c00*/  IMAD R3, R3, UR7, R0 ;  /* 0x0000000703037c24 */ /* 0x000fe2000f8e0200 */
[----:B------:R-:W-:Y:S01]  /*10c10*/  UIMAD UR7, UR11, -0xc0, UR4 ;  /* 0xffffff400b0778a4 */ /* 0x000fe2000f8e0204 */
[C---:B------:R-:W-:Y:S01]  /*10c20*/  IADD3 R0, R146.reuse, 0x60, RZ ;  /* 0x0000006092007810 */ /* 0x040fe20007ffe0ff */
[----:B------:R-:W-:Y:S01]  /*10c30*/  UIMAD UR6, UR14, UR13, UR6 ;  /* 0x0000000d0e0672a4 */ /* 0x000fe2000f8e0206 */
[----:B------:R-:W-:Y:S02]  /*10c40*/  IMAD.IADD R5, R5, 0x1, R3 ;  /* 0x0000000105057824 */ /* 0x000fe400078e0203 */
[----:B------:R-:W-:Y:S01]  /*10c50*/  IMAD.U32 R3, RZ, RZ, UR12 ;  /* 0x0000000cff037e24 */ /* 0x000fe2000f8e00ff */
[----:B------:R-:W-:Y:S01]  /*10c60*/  ULDC.64 UR12, c[0x0][0xae8] ;  /* 0x0002ba00000c7ab9 */ /* 0x000fe20000000a00 */
[----:B------:R-:W-:Y:S01]  /*10c70*/  ISETP.GE.AND P0, PT, R146, UR7, PT ;  /* 0x0000000792007c0c */ /* 0x000fe2000bf06270 */
[----:B------:R-:W-:Y:S01]  /*10c80*/  UIMAD UR4, UR10, UR12, URZ ;  /* 0x0000000c0a0472a4 */ /* 0x000fe2000f8e023f */
[----:B------:R-:W-:Y:S01]  /*10c90*/  IMAD.WIDE.U32 R4, R3, UR14, R4 ;  /* 0x0000000e03047c25 */ /* 0x000fe2000f8e0004 */
[----:B------:R-:W-:-:S02]  /*10ca0*/  ISETP.GE.AND P1, PT, R0, UR7, PT ;  /* 0x0000000700007c0c */ /* 0x000fc4000bf26270 */
[----:B------:R-:W-:Y:S01]  /*10cb0*/  UIMAD UR4, UR9, UR13, UR4 ;  /* 0x0000000d090472a4 */ /* 0x000fe2000f8e0204 */
[----:B------:R-:W-:Y:S02]  /*10cc0*/  VIADD R5, R5, UR6 ;  /* 0x0000000605057c36 */ /* 0x000fe40008000000 */
[----:B------:R-:W-:Y:S02]  /*10cd0*/  IMAD.U32 R7, RZ, RZ, UR12 ;  /* 0x0000000cff077e24 */ /* 0x000fe4000f8e00ff */
[----:B------:R-:W-:Y:S02]  /*10ce0*/  IMAD.U32 R3, RZ, RZ, UR11 ;  /* 0x0000000bff037e24 */ /* 0x000fe4000f8e00ff */
[----:B------:R-:W-:-:S04]  /*10cf0*/  IMAD.WIDE.U32 R6, R7, UR9, R4 ;  /* 0x0000000907067c25 */ /* 0x000fc8000f8e0004 */
[----:B------:R-:W-:Y:S02]  /*10d00*/  IMAD.MOV.U32 R8, RZ, RZ, R146 ;  /* 0x000000ffff087224 */ /* 0x000fe400078e0092 */
        /* <DEDUP_REMOVED lines=16> */
[----:B------:R-:W-:Y:S02]  /*10e10*/  ULDC.64 UR8, c[0x0][0xa80] ;  /* 0x0002a00000087ab9 */ /* 0x000fe40000000a00 */
[----:B------:R-:W-:Y:S02]  /*10e20*/  LEA R12, P0, R4, UR8, 0x1 ;  /* 0x00000008040c7c11 */ /* 0x000fe4000f8008ff */
[----:B------:R-:W-:-:S04]  /*10e30*/  IADD3 R3, R5, R3, RZ ;  /* 0x0000000305037210 */ /* 0x000fc80007ffe0ff */
[----:B------:R-:W-:-:S05]  /*10e40*/  LEA.HI.X R13, R4, UR9, R3, 0x1, P0 ;  /* 0x00000009040d7c11 */ /* 0x000fca00080f0c03 */
[----:B------:R0:W-:Y:S04]  /*10e50*/  @!P2 STG.E.128 desc[UR10][R12.64], RZ ;  /* 0x000000ff0c00a986 */ /* 0x0001e8000c101d0a */
[----:B------:R0:W-:Y:S04]  /*10e60*/  @!P3 STG.E.128 desc[UR10][R12.64+0x40], RZ ;  /* 0x000040ff0c00b986 */ /* 0x0001e8000c101d0a */
[----:B------:R0:W-:Y:S02]  /*10e70*/  @!P4 STG.E.128 desc[UR10][R12.64+0x80], RZ ;  /* 0x000080ff0c00c986 */ /* 0x0001e4000c101d0a */
.L_x_9964:
[----:B------:R-:W-:Y:S05]  /*10e80*/  BSYNC B1 ;  /* 0x0000000000017941 */ /* 0x000fea0003800000 */
.L_x_9963:
        /* <DEDUP_REMOVED lines=23> */
.L_x_9959:
[----:B------:R-:W-:Y:S05]  /*11000*/  BSYNC B0 ;  /* 0x0000000000007941 */ /* 0x000fea0003800000 */
.L_x_9954:
[----:B------:R-:W-:Y:S02]  /*11010*/  ULDC UR4, c[0x0][0xc14] ;  /* 0x0003050000047ab9 */ /* 0x000fe40000000800 */
[----:B------:R-:W-:-:S13]  /*11020*/  ISETP.GE.AND P0, PT, R31, UR4, PT ;  /* 0x000000041f007c0c */ /* 0x000fda000bf06270 */
[----:B------:R-:W-:Y:S05]  /*11030*/  @!P0 BRA `(.L_x_9965) ;  /* 0xfffffefc00b08947 */ /* 0x000fea000383ffff */
[----:B------:R-:W-:Y:S05]  /*11040*/  EXIT ;  /* 0x000000000000794d */ /* 0x000fea0003800000 */
.L_x_9918:
        /* <DEDUP_REMOVED lines=23> */
[----:B------:R-:W-:Y:S01]  /*111c0*/  LOP3.LUT R5, R5, 0xfffffffe, RZ, 0xc0, !PT ;  /* 0xfffffffe05057812 */ /* 0x000fe200078ec0ff */
[----:B------:R-:W-:-:S08]  /*111d0*/  IMAD.MOV.U32 R19, RZ, RZ, RZ ;  /* 0x000000ffff137224 */ /* 0x000fd000078e00ff */
        /* <DEDUP_REMOVED lines=37> */
.L_x_9970:
[----:B------:R-:W-:Y:S02]  /*11430*/  VIADD R0, R19, 0x1f ;  /* 0x0000001f13007836 */ /* 0x000fe40000000000 */
[----:B------:R-:W-:-:S03]  /*11440*/  IMAD.U32 R19, RZ, RZ, UR7 ;  /* 0x00000007ff137e24 */ /* 0x000fc6000f8e00ff */
[----:B------:R-:W-:-:S13]  /*11450*/  ISETP.GE.AND P0, PT, R0, UR5, PT ;  /* 0x0000000500007c0c */ /* 0x000fda000bf06270 */
[----:B------:R-:W-:Y:S05]  /*11460*/  @P0 BRA `(.L_x_9967) ;  /* 0x0000000400d40947 */ /* 0x000fea0003800000 */
[----:B------:R-:W-:Y:S01]  /*11470*/  MOV R19, R0 ;  /* 0x0000000000137202 */ /* 0x000fe20000000f00 */
[----:B------:R-:W-:Y:S01]  /*11480*/  BSSY B0, `(.L_x_9968) ;  /* 0x000000a000007945 */ /* 0x000fe20003800000 */
[C---:B------:R-:W-:Y:S01]  /*11490*/  ISETP.NE.AND P1, PT, R26.reuse, 0x1f, PT ;  /* 0x0000001f1a00780c */ /* 0x040fe20003f25270 */
[----:B------:R-:W-:Y:S02]  /*114a0*/  IMAD.MOV.U32 R0, RZ, RZ, RZ ;  /* 0x000000ffff007224 */ /* 0x000fe400078e00ff */
[----:B------:R-:W-:-:S05]  /*114b0*/  IMAD.IADD R7, R26, 0x1, R19 ;  /* 0x000000011a077824 */ /* 0x000fca00078e0213 */
[----:B------:R-:W-:-:S13]  /*114c0*/  ISETP.GE.OR P0, PT, R7, UR5, !P1 ;  /* 0x0000000507007c0c */ /* 0x000fda000cf06670 */
[----:B------:R-:W-:Y:S05]  /*114d0*/  @P0 BRA `(.L_x_9969) ;  /* 0x0000000000100947 */ /* 0x000fea0003800000 */
[----:B------:R-:W0:Y:S01]  /*114e0*/  LDC.64 R2, c[0x0][0xc58] ;  /* 0x00031600ff027b82 */ /* 0x000e220000000a00 */
[----:B------:R-:W-:Y:S01]  /*114f0*/  ULDC.64 UR8, c[0x0][0x208] ;  /* 0x0000820000087ab9 */ /* 0x000fe20000000a00 */
[----:B0-----:R-:W-:-:S05]  /*11500*/  IMAD.WIDE R2, R7, 0x4, R2 ;  /* 0x0000000407027825 */ /* 0x001fca00078e0202 */
[----:B------:R0:W5:Y:S02]  /*11510*/  LDG.E R0, desc[UR8][R2.64] ;  /* 0x0000000802007981 */ /* 0x000164000c1e1900 */
.L_x_9969:
[----:B------:R-:W-:Y:S05]  /*11520*/  BSYNC B0 ;  /* 0x0000000000007941 */ /* 0x000fea0003800000 */
.L_x_9968:
        /* <DEDUP_REMOVED lines=25> */
.L_x_9966:
        /* <DEDUP_REMOVED lines=21> */
.L_x_9971:
[----:B---3--:R-:W-:Y:S01]  /*11810*/  IMAD R16, R16, UR4, R9 ;  /* 0x0000000410107c24 */ /* 0x008fe2000f8e0209 */
[----:B------:R-:W-:Y:S01]  /*11820*/  IABS R2, R4 ;  /* 0x0000000400027213 */ /* 0x000fe20000000000 */
[----:B-12---:R-:W-:-:S03]  /*11830*/  IMAD.MOV R11, RZ, RZ, -R3 ;  /* 0x000000ffff0b7224 */ /* 0x006fc600078e0a03 */
[----:B------:R-:W-:Y:S01]  /*11840*/  IADD3 R9, -R16, UR6, RZ ;  /* 0x0000000610097c10 */ /* 0x000fe2000fffe1ff */
[----:B------:R-:W-:Y:S02]  /*11850*/  IMAD.MOV R10, RZ, RZ, -R2 ;  /* 0x000000ffff0a7224 */ /* 0x000fe400078e0a02 */
        /* <DEDUP_REMOVED lines=25> */
[----:B0-----:R-:W-:Y:S02]  /*119f0*/  IABS R12, R7 ;  /* 0x00000007000c7213 */ /* 0x001fe40000000000 */
        /* <DEDUP_REMOVED lines=28> */
.L_x_9967:
[----:B------:R-:W-:Y:S02]  /*11bc0*/  IMAD.MOV.U32 R17, RZ, RZ, RZ ;  /* 0x000000ffff117224 */ /* 0x000fe400078e00ff */
[----:B------:R-:W-:Y:S02]  /*11bd0*/  IMAD.U32 R16, RZ, RZ, UR6 ;  /* 0x00000006ff107e24 */ /* 0x000fe4000f8e00ff */
[----:B------:R-:W-:-:S07]  /*11be0*/  IMAD.MOV.U32 R18, RZ, RZ, RZ ;  /* 0x000000ffff127224 */ /* 0x000fce00078e00ff */
.L_x_9972:
[----:B------:R-:W-:Y:S01]  /*11bf0*/  ISETP.NE.AND P0, PT, R26, RZ, PT ;  /* 0x000000ff1a00720c */ /* 0x000fe20003f05270 */
[----:B------:R0:W-:Y:S01]  /*11c00*/  STL [R1+0x4], RZ ;  /* 0x000004ff01007387 */ /* 0x0001e20000100800 */
[----:B------:R-:W-:Y:S01]  /*11c10*/  IMAD.MOV.U32 R24, RZ, RZ, 0x1 ;  /* 0x00000001ff187424 */ /* 0x000fe200078e00ff */
[----:B------:R-:W-:-:S10]  /*11c20*/  MOV R22, RZ ;  /* 0x000000ff00167202 */ /* 0x000fd40000000f00 */
        /* <DEDUP_REMOVED lines=12> */
.L_x_10040:
[----:B--2---:R-:W2:Y:S01]  /*11cf0*/  LDC.64 R2, c[0x0][0xc60] ;  /* 0x00031800ff027b82 */ /* 0x004ea20000000a00 */
[----:B------:R-:W-:Y:S01]  /*11d00*/  ULDC.64 UR4, c[0x0][0x208] ;  /* 0x0000820000047ab9 */ /* 0x000fe20000000a00 */
[----:B--2---:R-:W-:-:S05]  /*11d10*/  IMAD.WIDE R2, R19, 0x4, R2 ;  /* 0x0000000413027825 */ /* 0x004fca00078e0202 */
[----:B------:R-:W2:Y:S01]  /*11d20*/  LDG.E R27, desc[UR4][R2.64] ;  /* 0x00000004021b7981 */ /* 0x000ea2000c1e1900 */
[----:B------:R-:W-:Y:S05]  /*11d30*/  YIELD ;  /* 0x0000000000007946 */ /* 0x000fea0003800000 */
[----:B------:R-:W-:Y:S01]  /*11d40*/  ULDC.64 UR4, c[0x0][0xa28] ;  /* 0x00028a0000047ab9 */ /* 0x000fe20000000a00 */
[----:B0-----:R-:W-:Y:S01]  /*11d50*/  IMAD.MOV.U32 R0, RZ, RZ, RZ ;  /* 0x000000ffff007224 */ /* 0x001fe200078e00ff */
[----:B------:R-:W-:Y:S01]  /*11d60*/  ISETP.NE.U32.AND P0, PT, RZ, UR4, PT ;  /* 0x00000004ff007c0c */ /* 0x000fe2000bf05070 */
[----:B------:R-:W-:Y:S01]  /*11d70*/  ULDC.64 UR8, c[0x0][0x208] ;  /* 0x0000820000087ab9 */ /* 0x000fe20000000a00 */
[----:B------:R-:W-:Y:S01]  /*11d80*/  IMAD.MOV.U32 R8, RZ, RZ, RZ ;  /* 0x000000ffff087224 */ /* 0x000fe200078e00ff */
[----:B------:R-:W-:Y:S01]  /*11d90*/  ULDC.64 UR6, c[0x0][0xa08] ;  /* 0x0002820000067ab9 */ /* 0x000fe20000000a00 */
[----:B------:R-:W-:-:S02]  /*11da0*/  ISETP.NE.AND.EX P0, PT, RZ, UR5, PT, P0 ;  /* 0x00000005ff007c0c */ /* 0x000fc4000bf05300 */
[----:B--2---:R-:W-:-:S11]  /*11db0*/  SHF.R.S32.HI R4, RZ, 0x1f, R27 ;  /* 0x0000001fff047819 */ /* 0x004fd6000001141b */
[----:B------:R-:W-:-:S04]  /*11dc0*/  @P0 LEA R2, P1, R27, UR4, 0x2 ;  /* 0x000000041b020c11 */ /* 0x000fc8000f8210ff */
[C-C-:B------:R-:W-:Y:S01]  /*11dd0*/  @P0 LEA.HI.X R3, R27.reuse, UR5, R4.reuse, 0x2, P1 ;  /* 0x000000051b030c11 */ /* 0x140fe200088f1404 */
[----:B------:R-:W-:Y:S02]  /*11de0*/  ULDC.64 UR4, c[0x0][0xa18] ;  /* 0x0002860000047ab9 */ /* 0x000fe40000000a00 */
[----:B------:R-:W-:Y:S01]  /*11df0*/  ISETP.NE.U32.AND P1, PT, RZ, UR4, PT ;  /* 0x00000004ff007c0c */ /* 0x000fe2000bf25070 */
[C---:B------:R-:W-:Y:S01]  /*11e00*/  IMAD.SHL.U32 R29, R27.reuse, 0x4, RZ ;  /* 0x000000041b1d7824 */ /* 0x040fe200078e00ff */
[----:B------:R0:W5:Y:S01]  /*11e10*/  @P0 LDG.E R0, desc[UR8][R2.64] ;  /* 0x0000000802000981 */ /* 0x000162000c1e1900 */
[----:B------:R-:W-:Y:S02]  /*11e20*/  SHF.L.U64.HI R10, R27, 0x2, R4 ;  /* 0x000000021b0a7819 */ /* 0x000fe40000010204 */
[----:B------:R-:W-:-:S03]  /*11e30*/  ISETP.NE.AND.EX P1, PT, RZ, UR5, PT, P1 ;  /* 0x00000005ff007c0c */ /* 0x000fc6000bf25310 */
[----:B------:R-:W-:Y:S10]  /*11e40*/  STL [R1], R10 ;  /* 0x0000000a01007387 */ /* 0x000ff40000100800 */
        /* <DEDUP_REMOVED lines=9> */
[----:B------:R-:W-:-:S05]  /*11ee0*/  IADD3.X R5, R10, UR7, RZ, P0, !PT ;  /* 0x000000070a057c10 */ /* 0x000fca00087fe4ff */
[----:B------:R-:W2:Y:S01]  /*11ef0*/  @P2 LDG.E R8, desc[UR8][R2.64] ;  /* 0x0000000802082981 */ /* 0x000ea2000c1e1900 */
[----:B------:R-:W-:-:S04]  /*11f00*/  ISETP.NE.U32.AND P0, PT, RZ, UR6, PT ;  /* 0x00000006ff007c0c */ /* 0x000fc8000bf05070 */
[----:B------:R-:W-:Y:S01]  /*11f10*/  ISETP.NE.AND.EX P0, PT, RZ, UR7, PT, P0 ;  /* 0x00000007ff007c0c */ /* 0x000fe2000bf05300 */
[----:B--2---:R0:W-:Y:S02]  /*11f20*/  STL [R1+0x8], R8 ;  /* 0x0000080801007387 */ /* 0x0041e40000100800 */
[----:B0-----:R-:W-:Y:S01]  /*11f30*/  IMAD.U32 R8, RZ, RZ, UR4 ;  /* 0x00000004ff087e24 */ /* 0x001fe2000f8e00ff */
        /* <DEDUP_REMOVED lines=9> */
[----:B0-----:R-:W-:Y:S06]  /*11fd0*/  @P1 BRA `(.L_x_9974) ;  /* 0x0000000000141947 */ /* 0x001fec0003800000 */
[----:B------:R-:W-:Y:S05]  /*11fe0*/  @!P2 BRA `(.L_x_9974) ;  /* 0x000000000010a947 */ /* 0x000fea0003800000 */
[----:B------:R-:W-:Y:S02]  /*11ff0*/  ULDC.64 UR4, c[0x0][0x208] ;  /* 0x0000820000047ab9 */ /* 0x000fe40000000a00 */
[----:B------:R-:W2:Y:S04]  /*12000*/  LDG.E R7, desc[UR4][R2.64] ;  /* 0x0000000402077981 */ /* 0x000ea8000c1e1900 */
[----:B-----5:R-:W2:Y:S02]  /*12010*/  LDG.E R8, desc[UR4][R2.64+0x4] ;  /* 0x0000040402087981 */ /* 0x020ea4000c1e1900 */
[----:B--2---:R-:W-:-:S07]  /*12020*/  IMAD.IADD R8, R8, 0x1, -R7 ;  /* 0x0000000108087824 */ /* 0x004fce00078e0a07 */
.L_x_9974:
[----:B------:R-:W-:Y:S01]  /*12030*/  IMAD.MOV.U32 R23, RZ, RZ, RZ ;  /* 0x000000ffff177224 */ /* 0x000fe200078e00ff */
[----:B------:R-:W-:-:S05]  /*12040*/  ULDC.64 UR4, c[0x0][0x208] ;  /* 0x0000820000047ab9 */ /* 0x000fca0000000a00 */
[----:B------:R-:W2:Y:S01]  /*12050*/  @P0 LDG.E R23, desc[UR4][R4.64] ;  /* 0x0000000404170981 */ /* 0x000ea2000c1e1900 */
[----:B------:R-:W-:Y:S02]  /*12060*/  ULDC.64 UR4, c[0x0][0xa20] ;  /* 0x0002880000047ab9 */ /* 0x000fe40000000a00 */
[----:B------:R-:W-:-:S04]  /*12070*/  ISETP.NE.U32.AND P1, PT, RZ, UR4, PT ;  /* 0x00000004ff007c0c */ /* 0x000fc8000bf25070 */
[----:B------:R-:W-:Y:S02]  /*12080*/  ISETP.NE.AND.EX P1, PT, RZ, UR5, PT, P1 ;  /* 0x00000005ff007c0c */ /* 0x000fe4000bf25310 */
[----:B--2--5:R-:W-:-:S11]  /*12090*/  IADD3 R23, R23, R0, RZ ;  /* 0x0000000017177210 */ /* 0x024fd60007ffe0ff */
[----:B------:R-:W-:Y:S05]  /*120a0*/  @!P1 BRA `(.L_x_9975) ;  /* 0x0000000000149947 */ /* 0x000fea0003800000 */
[----:B------:R-:W-:Y:S01]  /*120b0*/  IADD3 R2, P0, R29, UR4, RZ ;  /* 0x000000041d027c10 */ /* 0x000fe2000ff1e0ff */
[----:B------:R-:W-:-:S03]  /*120c0*/  ULDC.64 UR6, c[0x0][0x208] ;  /* 0x0000820000067ab9 */ /* 0x000fc60000000a00 */
[----:B------:R-:W-:-:S05]  /*120d0*/  IADD3.X R3, R10, UR5, RZ, P0, !PT ;  /* 0x000000050a037c10 */ /* 0x000fca00087fe4ff */
[----:B------:R0:W5:Y:S01]  /*120e0*/  LDG.E R9, desc[UR6][R2.64] ;  /* 0x0000000602097981 */ /* 0x000162000c1e1900 */
[----:B------:R-:W-:Y:S05]  /*120f0*/  BRA `(.L_x_9976) ;  /* 0x0000000000147947 */ /* 0x000fea0003800000 */
.L_x_9975:
[----:B------:R-:W-:Y:S05]  /*12100*/  @!P0 BRA `(.L_x_9976) ;  /* 0x0000000000108947 */ /* 0x000fea0003800000 */
[----:B------:R-:W-:Y:S02]  /*12110*/  ULDC.64 UR4, c[0x0][0x208] ;  /* 0x0000820000047ab9 */ /* 0x000fe40000000a00 */
[----:B------:R-:W2:Y:S04]  /*12120*/  LDG.E R2, desc[UR4][R4.64] ;  /* 0x0000000404027981 */ /* 0x000ea8000c1e1900 */
[----:B------:R-:W2:Y:S02]  /*12130*/  LDG.E R9, desc[UR4][R4.64+0x4] ;  /* 0x0000040404097981 */ /* 0x000ea4000c1e1900 */
[----:B--2---:R-:W-:-:S07]  /*12140*/  IMAD.IADD R9, R9, 0x1, -R2 ;  /* 0x0000000109097824 */ /* 0x004fce00078e0a02 */
.L_x_9976:
[----:B0-----:R-:W-:Y:S01]  /*12150*/  IMAD R3, R17, 0xc0, RZ ;  /* 0x000000c011037824 */ /* 0x001fe200078e02ff */
[----:B------:R-:W-:Y:S01]  /*12160*/  BSSY B6, `(.L_x_9977) ;  /* 0x00002bb000067945 */ /* 0x000fe20003800000 */
[----:B-----5:R-:W-:-:S03]  /*12170*/  IMAD.IADD R9, R9, 0x1, -R0 ;  /* 0x0000000109097824 */ /* 0x020fc600078e0a00 */
[----:B------:R-:W-:Y:S01]  /*12180*/  IADD3 R8, -R8, 0x14f, R3 ;  /* 0x0000014f08087810 */ /* 0x000fe20007ffe103 */
[----:B------:R-:W-:-:S04]  /*12190*/  VIADD R0, R9, 0x8f ;  /* 0x0000008f09007836 */ /* 0x000fc80000000000 */
[----:B------:R-:W-:Y:S02]  /*121a0*/  IMAD.IADD R8, R9, 0x1, R8 ;  /* 0x0000000109087824 */ /* 0x000fe400078e0208 */
        /* <DEDUP_REMOVED lines=9> */
[----:B------:R-:W-:-:S13]  /*12240*/  ISETP.NE.AND P1, PT, R26, RZ, PT ;  /* 0x000000ff1a00720c */ /* 0x000fda0003f25270 */
[----:B------:R-:W-:Y:S05]  /*12250*/  @P1 BRA `(.L_x_9979) ;  /* 0x0000002800ac1947 */ /* 0x000fea0003800000 */
[----:B------:R-:W0:Y:S01]  /*12260*/  S2R R7, SR_LANEID ;  /* 0x0000000000077919 */ /* 0x000e220000000000 */
[----:B------:R-:W-:Y:S01]  /*12270*/  VOTEU.ANY UR4, UPT, PT ;  /* 0x0000000000047886 */ /* 0x000fe200038e0100 */
[----:B------:R-:W2:Y:S01]  /*12280*/  LDC.64 R2, c[0x0][0xc38] ;  /* 0x00030e00ff027b82 */ /* 0x000ea20000000a00 */
[----:B------:R-:W0:Y:S01]  /*12290*/  FLO.U32 R0, UR4 ;  /* 0x0000000400007d00 */ /* 0x000e2200080e0000 */
[----:B------:R-:W-:-:S07]  /*122a0*/  ULDC.64 UR6, c[0x0][0x208] ;  /* 0x0000820000067ab9 */ /* 0x000fce0000000a00 */
        /* <DEDUP_REMOVED lines=9> */
.L_x_9978:
        /* <DEDUP_REMOVED lines=22> */
.L_x_9980:
        /* <DEDUP_REMOVED lines=19> */
.L_x_9982:
        /* <DEDUP_REMOVED lines=16> */
.L_x_9981:
[----:B------:R-:W2:Y:S01]  /*126d0*/  LDL.LU R21, [R1] ;  /* 0x0000000001157983 */ /* 0x000ea20000300800 */
[----:B------:R-:W-:Y:S01]  /*126e0*/  ULDC.64 UR4, c[0x0][0x9f8] ;  /* 0x00027e0000047ab9 */ /* 0x000fe20000000a00 */
[----:B------:R-:W0:Y:S02]  /*126f0*/  LDC R0, c[0x0][0x428] ;  /* 0x00010a00ff007b82 */ /* 0x000e240000000800 */
[----:B------:R-:W3:Y:S01]  /*12700*/  LDL.LU R20, [R1+0x8] ;  /* 0x0000080001147983 */ /* 0x000ee20000300800 */
[----:B------:R-:W-:Y:S01]  /*12710*/  ISETP.NE.U32.AND P0, PT, RZ, UR4, PT ;  /* 0x00000004ff007c0c */ /* 0x000fe2000bf05070 */
[----:B------:R-:W-:Y:S01]  /*12720*/  IMAD.MOV.U32 R6, RZ, RZ, R27 ;  /* 0x000000ffff067224 */ /* 0x000fe200078e001b */
[----:B------:R-:W-:Y:S02]  /*12730*/  ULDC.64 UR6, c[0x0][0x208] ;  /* 0x0000820000067ab9 */ /* 0x000fe40000000a00 */
[----:B------:R-:W-:-:S13]  /*12740*/  ISETP.NE.AND.EX P0, PT, RZ, UR5, PT, P0 ;  /* 0x00000005ff007c0c */ /* 0x000fda000bf05300 */
[----:B------:R-:W-:Y:S02]  /*12750*/  @P0 IADD3 R2, P1, R29, UR4, RZ ;  /* 0x000000041d020c10 */ /* 0x000fe4000ff3e0ff */
[----:B------:R-:W-:-:S13]  /*12760*/  ISETP.NE.AND P6, PT, R26, RZ, PT ;  /* 0x000000ff1a00720c */ /* 0x000fda0003fc5270 */
[----:B------:R-:W-:-:S05]  /*12770*/  VOTEU.ALL UP1, P6 ;  /* 0x00000000003f7886 */ /* 0x000fca0003020000 */
[----:B------:R-:W-:-:S04]  /*12780*/  @!UP1 UIADD3 UR8, UP0, UR36, 0x270, URZ ;  /* 0x0000027024089890 */ /* 0x000fc8000ff1e03f */
[----:B------:R-:W-:-:S03]  /*12790*/  @!UP1 UIADD3.X UR9, URZ, UR37, URZ, UP0, !UPT ;  /* 0x000000253f099290 */ /* 0x000fc600087fe43f */
[----:B------:R-:W-:Y:S01]  /*127a0*/  VOTEU.ALL UP0, P6 ;  /* 0x00000000003f7886 */ /* 0x000fe20003000000 */
[----:B--2---:R-:W-:Y:S01]  /*127b0*/  @P0 IADD3.X R3, R21, UR5, RZ, P1, !PT ;  /* 0x0000000515030c10 */ /* 0x004fe20008ffe4ff */
[----:B------:R-:W-:-:S04]  /*127c0*/  ULDC.64 UR4, c[0x0][0xa00] ;  /* 0x0002800000047ab9 */ /* 0x000fc80000000a00 */
[----:B------:R2:W5:Y:S01]  /*127d0*/  @P0 LDG.E R6, desc[UR6][R2.64] ;  /* 0x0000000602060981 */ /* 0x000562000c1e1900 */
[----:B0-----:R-:W-:Y:S01]  /*127e0*/  ISETP.NE.AND P0, PT, R0, 0x1, PT ;  /* 0x000000010000780c */ /* 0x001fe20003f05270 */
[----:B------:R-:W-:Y:S01]  /*127f0*/  IMAD.MOV.U32 R0, RZ, RZ, R18 ;  /* 0x000000ffff007224 */ /* 0x000fe200078e0012 */
[----:B------:R-:W-:Y:S01]  /*12800*/  PLOP3.LUT P1, PT, P6, PT, PT, 0x8, 0x0 ;  /* 0x000000000000781c */ /* 0x000fe2000372e170 */
[----:B---3--:R-:W-:-:S10]  /*12810*/  IMAD R17, R17, 0xc0, R20 ;  /* 0x000000c011117824 */ /* 0x008fd400078e0214 */
[----:B------:R-:W0:Y:S08]  /*12820*/  @P0 LDC R5, c[0x0][0x42c] ;  /* 0x00010b00ff050b82 */ /* 0x000e300000000800 */
[----:B------:R-:W3:Y:S01]  /*12830*/  @P0 LDC R7, c[0x0][0x430] ;  /* 0x00010c00ff070b82 */ /* 0x000ee20000000800 */
[----:B0-----:R-:W-:-:S05]  /*12840*/  @P0 IMAD.HI.U32 R4, R18, R5, RZ ;  /* 0x0000000512040227 */ /* 0x001fca00078e00ff */
[----:B---3--:R-:W-:Y:S02]  /*12850*/  @P0 SHF.R.U32.HI R0, RZ, R7, R4 ;  /* 0x00000007ff000219 */ /* 0x008fe40000011604 */
[----:B------:R-:W-:-:S04]  /*12860*/  ISETP.NE.U32.AND P0, PT, RZ, UR4, PT ;  /* 0x00000004ff007c0c */ /* 0x000fc8000bf05070 */
[----:B------:R-:W-:-:S04]  /*12870*/  ISETP.NE.AND.EX P0, PT, RZ, UR5, PT, P0 ;  /* 0x00000005ff007c0c */ /* 0x000fc8000bf05300 */
[----:B--2---:R-:W-:-:S09]  /*12880*/  SEL R10, R27, RZ, !P0 ;  /* 0x000000ff1b0a7207 */ /* 0x004fd20004000000 */
.L_x_9983:
        /* <DEDUP_REMOVED lines=14> */
.L_x_9984:
        /* <DEDUP_REMOVED lines=13> */
.L_x_9985:
        /* <DEDUP_REMOVED lines=17> */
.L_x_10056:
[----:B------:R-:W-:Y:S01]  /*12b50*/  UMOV UR4, 0xffffffff ;  /* 0xffffffff00047882 */ /* 0x000fe20000000000 */
[----:B------:R-:W-:Y:S02]  /*12b60*/  SHF.R.S32.HI R9, RZ, 0x1f, R6 ;  /* 0x0000001fff097819 */ /* 0x000fe40000011406 */
[----:B------:R-:W-:Y:S05]  /*12b70*/  BRA.DIV UR4, `(.L_x_9987) ;  /* 0x0000003604287947 */ /* 0x000fea000b800000 */
[----:B------:R-:W-:-:S13]  /*12b80*/  ELECT P6, URZ, PT ;  /* 0x00000000003f782f */ /* 0x000fda00038c0000 */
.L_x_10059:
        /* <DEDUP_REMOVED lines=23> */
.L_x_9989:
[----:B------:R-:W-:Y:S01]  /*12d00*/  IMAD R5, R22, 0x8, R25 ;  /* 0x0000000816057824 */ /* 0x000fe200078e0219 */
[----:B------:R-:W-:-:S04]  /*12d10*/  SHF.L.U32 R4, R24, 0x1f, RZ ;  /* 0x0000001f18047819 */ /* 0x000fc800000006ff */
[----:B------:R-:W2:Y:S02]  /*12d20*/  SYNCS.PHASECHK.TRANS64.TRYWAIT P0, [R5+URZ+0x31c40], R4 ;  /* 0x031c4004050075a7 */ /* 0x000ea4000800017f */
[----:B--2---:R-:W-:Y:S05]  /*12d30*/  @!P0 BRA `(.L_x_9990) ;  /* 0x0000003000d88947 */ /* 0x004fea0003800000 */
.L_x_10060:
        /* <DEDUP_REMOVED lines=9> */
.L_x_9991:
        /* <DEDUP_REMOVED lines=28> */
.L_x_9988:
        /* <DEDUP_REMOVED lines=12> */
[----:B------:R-:W-:Y:S01]  /*13050*/  @P0 R2UR UR12, R18 ;  /* 0x00000000120c02ca */ /* 0x000fe200000e0000 */
[----:B------:R-:W-:Y:S01]  /*13060*/  UMOV UR18, URZ ;  /* 0x0000003f00127c82 */ /* 0x000fe20008000000 */
[----:B------:R-:W-:Y:S01]  /*13070*/  @P0 R2UR UR11, R17 ;  /* 0x00000000110b02ca */ /* 0x000fe200000e0000 */
[----:B------:R-:W-:Y:S01]  /*13080*/  UIADD3 UR16, UR24, 0xda00, URZ ;  /* 0x0000da0018107890 */ /* 0x000fe2000fffe03f */
[----:B------:R-:W-:Y:S01]  /*13090*/  @P0 IMAD.MOV.U32 R4, RZ, RZ, 0x9000 ;  /* 0x00009000ff040424 */ /* 0x000fe200078e00ff */
[----:B------:R-:W-:Y:S01]  /*130a0*/  BAR.SYNC.DEFER_BLOCKING 0x8, 0x1a0 ;  /* 0x0206800000007b1d */ /* 0x000fe20000010000 */
[----:B------:R-:W-:-:S02]  /*130b0*/  UIADD3 UR17, UR24, 0x31c00, URZ ;  /* 0x00031c0018117890 */ /* 0x000fc4000fffe03f */
[----:B------:R-:W-:-:S03]  /*130c0*/  UIADD3 UR8, UR24, 0x10a00, URZ ;  /* 0x00010a0018087890 */ /* 0x000fc6000fffe03f */
[----:B------:R-:W-:Y:S01]  /*130d0*/  UMOV UR14, 0x0 ;  /* 0x00000000000e7882 */ /* 0x000fe20000000000 */
[----:B------:R-:W-:Y:S01]  /*130e0*/  UMOV UR15, 0x12f00000 ;  /* 0x12f00000000f7882 */ /* 0x000fe20000000000 */
[----:B------:R-:W-:Y:S01]  /*130f0*/  UMOV UR10, 0x20 ;  /* 0x00000020000a7882 */ /* 0x000fe20000000000 */
[----:B------:R-:W-:Y:S01]  /*13100*/  UMOV UR9, UR17 ;  /* 0x0000001100097c82 */ /* 0x000fe20008000000 */
[----:B------:R-:W-:Y:S01]  /*13110*/  UMOV UR22, 0x0 ;  /* 0x0000000000167882 */ /* 0x000fe20000000000 */
[----:B------:R-:W-:Y:S01]  /*13120*/  UMOV UR23, 0x12f00000 ;  /* 0x12f0000000177882 */ /* 0x000fe20000000000 */
[----:B------:R-:W-:Y:S01]  /*13130*/  BSSY B0, `(.L_x_9992) ;  /* 0x0000013000007945 */ /* 0x000fe20003800000 */
[----:B------:R3:W-:Y:S01]  /*13140*/  @P0 SYNCS.ARRIVE.TRANS64 RZ, [R25+URZ+0x31c00], R4 ;  /* 0x031c000419ff09a7 */ /* 0x0007e2000800003f */
[----:B------:R-:W-:Y:S01]  /*13150*/  UTMALDG.4D [UR16], [UR4], desc[UR6] ;  /* 0x00000610040075b4 */ /* 0x000fe20008019000 */
[----:B------:R4:W-:Y:S02]  /*13160*/  UTMALDG.4D [UR8], [UR4], desc[UR14] ;  /* 0x00000e08040075b4 */ /* 0x0009e40008019000 */
[----:B----4-:R-:W-:Y:S01]  /*13170*/  @P0 R2UR UR13, R10 ;  /* 0x000000000a0d02ca */ /* 0x010fe200000e0000 */
[----:B------:R-:W-:Y:S01]  /*13180*/  UIADD3 UR8, UR24, 0x13a00, URZ ;  /* 0x00013a0018087890 */ /* 0x000fe2000fffe03f */
[----:B------:R-:W-:Y:S01]  /*13190*/  @P0 R2UR UR12, R18 ;  /* 0x00000000120c02ca */ /* 0x000fe200000e0000 */
[----:B------:R-:W-:Y:S01]  /*131a0*/  UMOV UR10, 0x40 ;  /* 0x00000040000a7882 */ /* 0x000fe20000000000 */
[----:B------:R-:W-:Y:S01]  /*131b0*/  @P0 R2UR UR11, R17 ;  /* 0x00000000110b02ca */ /* 0x000fe200000e0000 */
[----:B------:R-:W-:-:S12]  /*131c0*/  UMOV UR9, UR17 ;  /* 0x0000001100097c82 */ /* 0x000fd80008000000 */
[----:B------:R4:W-:Y:S01]  /*131d0*/  UTMALDG.4D [UR8], [UR4], desc[UR22] ;  /* 0x00001608040075b4 */ /* 0x0009e20008019000 */
[----:B--2---:R-:W-:-:S05]  /*131e0*/  VIADD R5, R5, 0x1 ;  /* 0x0000000105057836 */ /* 0x004fca0000000000 */
[----:B---3--:R-:W-:Y:S01]  /*131f0*/  LEA.HI R4, R5, R5, RZ, 0x1 ;  /* 0x0000000505047211 */ /* 0x008fe200078f08ff */
[----:B------:R4:W-:Y:S03]  /*13200*/  STL [R1+0x4], R5 ;  /* 0x0000040501007387 */ /* 0x0009e60000100800 */
[----:B------:R-:W-:-:S05]  /*13210*/  LOP3.LUT R4, R4, 0xfffffffe, RZ, 0xc0, !PT ;  /* 0xfffffffe04047812 */ /* 0x000fca00078ec0ff */
[----:B------:R-:W-:-:S05]  /*13220*/  IMAD.IADD R4, R5, 0x1, -R4 ;  /* 0x0000000105047824 */ /* 0x000fca00078e0a04 */
[----:B------:R-:W-:-:S04]  /*13230*/  SHF.L.U32 R4, R4, 0x1f, RZ ;  /* 0x0000001f04047819 */ /* 0x000fc800000006ff */
[----:B------:R-:W2:Y:S02]  /*13240*/  SYNCS.PHASECHK.TRANS64.TRYWAIT P0, [R25+URZ+0x31c20], R4 ;  /* 0x031c2004190075a7 */ /* 0x000ea4000800017f */
[----:B--2-4-:R-:W-:Y:S05]  /*13250*/  @!P0 BRA `(.L_x_9993) ;  /* 0x0000002c00a48947 */ /* 0x014fea0003800000 */
.L_x_10061:
[----:B------:R-:W-:Y:S05]  /*13260*/  BSYNC B0 ;  /* 0x0000000000007941 */ /* 0x000fea0003800000 */
.L_x_9992:
[----:B------:R-:W-:Y:S01]  /*13270*/  ISETP.GE.AND P0, PT, R28, 0x2, PT ;  /* 0x000000021c00780c */ /* 0x000fe20003f06270 */
[----:B------:R-:W-:-:S12]  /*13280*/  BSSY B0, `(.L_x_9994) ;  /* 0x0000166000007945 */ /* 0x000fd80003800000 */
[----:B------:R-:W-:Y:S05]  /*13290*/  @!P0 BRA `(.L_x_9995) ;  /* 0x0000001400908947 */ /* 0x000fea0003800000 */
[C---:B--2---:R-:W-:Y:S01]  /*132a0*/  LOP3.LUT R4, R28.reuse, 0x1, RZ, 0xc0, !PT ;  /* 0x000000011c047812 */ /* 0x044fe200078ec0ff */
[----:B------:R-:W-:Y:S01]  /*132b0*/  VIADD R11, R28, 0xfffffffe ;  /* 0xfffffffe1c0b7836 */ /* 0x000fe20000000000 */
[----:B------:R-:W-:Y:S02]  /*132c0*/  BSSY B1, `(.L_x_9996) ;  /* 0x0000078000017945 */ /* 0x000fe40003800000 */
[----:B------:R-:W-:Y:S01]  /*132d0*/  ISETP.NE.U32.AND P0, PT, R4, 0x1, PT ;  /* 0x000000010400780c */ /* 0x000fe20003f05070 */
[----:B------:R-:W-:-:S12]  /*132e0*/  IMAD.MOV.U32 R10, RZ, RZ, R11 ;  /* 0x000000ffff0a7224 */ /* 0x000fd800078e000b */
[----:B------:R-:W-:Y:S05]  /*132f0*/  @!P0 BRA `(.L_x_9997) ;  /* 0x0000000400d08947 */ /* 0x000fea0003800000 */
        /* <DEDUP_REMOVED lines=31> */
.L_x_10000:
[----:B0-----:R-:W-:Y:S01]  /*134f0*/  IMAD R3, R12, 0x8, R25 ;  /* 0x000000080c037824 */ /* 0x001fe200078e0219 */
[----:B------:R-:W-:-:S04]  /*13500*/  SHF.L.U32 R2, R13, 0x1f, RZ ;  /* 0x0000001f0d027819 */ /* 0x000fc800000006ff */
[----:B------:R-:W0:Y:S02]  /*13510*/  SYNCS.PHASECHK.TRANS64.TRYWAIT P0, [R3+URZ+0x31c40], R2 ;  /* 0x031c4002030075a7 */ /* 0x000e24000800017f */
[----:B0-----:R-:W-:Y:S05]  /*13520*/  @!P0 BRA `(.L_x_10001) ;  /* 0x0000002c00048947 */ /* 0x001fea0003800000 */
.L_x_10062:
[----:B------:R-:W2:Y:S02]  /*13530*/  S2R R5, SR_TID.X ;  /* 0x0000000000057919 */ /* 0x000ea40000002100 */
[----:B--2---:R-:W-:-:S04]  /*13540*/  LOP3.LUT R5, R5, 0x7f, RZ, 0xc0, !PT ;  /* 0x0000007f05057812 */ /* 0x004fc800078ec0ff */
[----:B------:R-:W-:-:S13]  /*13550*/  ISETP.NE.AND P1, PT, R5, RZ, PT ;  /* 0x000000ff0500720c */ /* 0x000fda0003f25270 */
[----:B------:R-:W-:Y:S05]  /*13560*/  @P1 BRA `(.L_x_10002) ;  /* 0x0000000000141947 */ /* 0x000fea0003800000 */
[----:B------:R-:W-:Y:S01]  /*13570*/  ISETP.NE.AND P0, PT, R26, RZ, PT ;  /* 0x000000ff1a00720c */ /* 0x000fe20003f05270 */
[----:B0-----:R-:W-:-:S04]  /*13580*/  IMAD.MOV.U32 R2, RZ, RZ, 0x6c00 ;  /* 0x00006c00ff027424 */ /* 0x001fc800078e00ff */
[----:B------:R2:W-:Y:S08]  /*13590*/  SYNCS.ARRIVE.TRANS64 RZ, [R3+URZ+0x31c30], R2 ;  /* 0x031c300203ff79a7 */ /* 0x0005f0000800003f */
[----:B------:R-:W-:Y:S05]  /*135a0*/  @!P0 BRA `(.L_x_10002) ;  /* 0x0000000000048947 */ /* 0x000fea0003800000 */
[----:B------:R-:W-:Y:S01]  /*135b0*/  BPT.TRAP 0x1 ;  /* 0x000000040000795c */ /* 0x000fe20000300000 */
.L_x_10002:
        /* <DEDUP_REMOVED lines=31> */
.L_x_10063:
[----:B------:R-:W-:Y:S05]  /*137b0*/  @P1 BRA `(.L_x_10004) ;  /* 0x0000000000181947 */ /* 0x000fea0003800000 */
[----:B------:R-:W-:Y:S01]  /*137c0*/  ISETP.NE.AND P0, PT, R26, RZ, PT ;  /* 0x000000ff1a00720c */ /* 0x000fe20003f05270 */
[----:B0-----:R-:W-:Y:S01]  /*137d0*/  IMAD R2, R22, 0x8, R25 ;  /* 0x0000000816027824 */ /* 0x001fe200078e0219 */
[----:B------:R-:W-:-:S04]  /*137e0*/  MOV R3, 0x6c00 ;  /* 0x00006c0000037802 */ /* 0x000fc80000000f00 */
[----:B------:R2:W-:Y:S07]  /*137f0*/  SYNCS.ARRIVE.TRANS64 RZ, [R2+URZ+0x31c50], R3 ;  /* 0x031c500302ff79a7 */ /* 0x0005ee000800003f */
[----:B------:R-:W-:Y:S05]  /*13800*/  @!P0 BRA `(.L_x_10004) ;  /* 0x0000000000048947 */ /* 0x000fea0003800000 */
[----:B------:R-:W-:Y:S01]  /*13810*/  BPT.TRAP 0x1 ;  /* 0x000000040000795c */ /* 0x000fe20000300000 */
.L_x_10004:
        /* <DEDUP_REMOVED lines=30> */
.L_x_9999:
[----:B------:R-:W-:Y:S05]  /*13a00*/  BSYNC B2 ;  /* 0x0000000000027941 */ /* 0x000fea0003800000 */
.L_x_9998:
[----:B------:R-:W-:Y:S02]  /*13a10*/  VIADD R10, R28, 0xfffffffd ;  /* 0xfffffffd1c0a7836 */ /* 0x000fe40000000000 */
[----:B------:R-:W-:Y:S02]  /*13a20*/  IMAD.MOV.U32 R22, RZ, RZ, R12 ;  /* 0x000000ffff167224 */ /* 0x000fe400078e000c */
[----:B------:R-:W-:-:S07]  /*13a30*/  IMAD.MOV.U32 R24, RZ, RZ, R13 ;  /* 0x000000ffff187224 */ /* 0x000fce00078e000d */
.L_x_9997:
[----:B------:R-:W-:Y:S05]  /*13a40*/  BSYNC B1 ;  /* 0x0000000000017941 */ /* 0x000fea0003800000 */
.L_x_9996:
[----:B------:R-:W-:-:S13]  /*13a50*/  ISETP.NE.AND P0, PT, R11, RZ, PT ;  /* 0x000000ff0b00720c */ /* 0x000fda0003f05270 */
[----:B------:R-:W-:Y:S05]  /*13a60*/  @!P0 BRA `(.L_x_9995) ;  /* 0x0000000c009c8947 */ /* 0x000fea0003800000 */
[----:B------:R-:W-:-:S07]  /*13a70*/  IMAD.MOV.U32 R4, RZ, RZ, R8 ;  /* 0x000000ffff047224 */ /* 0x000fce00078e0008 */
.L_x_10019:
[----:B------:R-:W-:Y:S01]  /*13a80*/  VIADD R11, R22, 0x1 ;  /* 0x00000001160b7836 */ /* 0x000fe20000000000 */
[----:B------:R-:W-:Y:S05]  /*13a90*/  YIELD ;  /* 0x0000000000007946 */ /* 0x000fea0003800000 */
[----:B------:R-:W-:Y:S01]  /*13aa0*/  ISETP.NE.AND P0, PT, R11, 0x2, PT ;  /* 0x000000020b00780c */ /* 0x000fe20003f05270 */
[----:B------:R-:W-:Y:S03]  /*13ab0*/  BSSY B1, `(.L_x_10005) ;  /* 0x000006d000017945 */ /* 0x000fe60003800000 */
[----:B------:R-:W-:-:S02]  /*13ac0*/  SEL R3, RZ, 0x1, P0 ;  /* 0x00000001ff037807 */ /* 0x000fc40000000000 */
        /* <DEDUP_REMOVED lines=27> */
.L_x_10007:
[----:B------:R-:W-:Y:S01]  /*13c80*/  IMAD R3, R11, 0x8, R25 ;  /* 0x000000080b037824 */ /* 0x000fe200078e0219 */
[----:B------:R-:W-:-:S04]  /*13c90*/  SHF.L.U32 R2, R12, 0x1f, RZ ;  /* 0x0000001f0c027819 */ /* 0x000fc800000006ff */
[----:B------:R-:W2:Y:S02]  /*13ca0*/  SYNCS.PHASECHK.TRANS64.TRYWAIT P0, [R3+URZ+0x31c40], R2 ;  /* 0x031c4002030075a7 */ /* 0x000ea4000800017f */
[----:B--2---:R-:W-:Y:S05]  /*13cb0*/  @!P0 BRA `(.L_x_10008) ;  /* 0x0000002400488947 */ /* 0x004fea0003800000 */
.L_x_10064:
        /* <DEDUP_REMOVED lines=9> */
.L_x_10009:
        /* <DEDUP_REMOVED lines=31> */
.L_x_10065:
[----:B------:R-:W-:Y:S05]  /*13f40*/  @P0 BRA `(.L_x_10011) ;  /* 0x0000000000140947 */ /* 0x000fea0003800000 */
[----:B------:R-:W-:Y:S01]  /*13f50*/  ISETP.NE.AND P1, PT, R26, RZ, PT ;  /* 0x000000ff1a00720c */ /* 0x000fe20003f25270 */
[----:B------:R-:W-:-:S04]  /*13f60*/  IMAD.MOV.U32 R2, RZ, RZ, 0x6c00 ;  /* 0x00006c00ff027424 */ /* 0x000fc800078e00ff */
[----:B------:R2:W-:Y:S08]  /*13f70*/  SYNCS.ARRIVE.TRANS64 RZ, [R3+URZ+0x50], R2 ;  /* 0x0000500203ff79a7 */ /* 0x0005f0000800003f */
[----:B------:R-:W-:Y:S05]  /*13f80*/  @!P1 BRA `(.L_x_10011) ;  /* 0x0000000000049947 */ /* 0x000fea0003800000 */
[----:B------:R-:W-:Y:S01]  /*13f90*/  BPT.TRAP 0x1 ;  /* 0x000000040000795c */ /* 0x000fe20000300000 */
.L_x_10011:
        /* <DEDUP_REMOVED lines=30> */
.L_x_10006:
[----:B------:R-:W-:Y:S05]  /*14180*/  BSYNC B1 ;  /* 0x0000000000017941 */ /* 0x000fea0003800000 */
.L_x_10005:
[----:B------:R-:W-:Y:S01]  /*14190*/  VIADD R22, R11, 0x1 ;  /* 0x000000010b167836 */ /* 0x000fe20000000000 */
[----:B------:R-:W-:Y:S04]  /*141a0*/  BSSY B1, `(.L_x_10012) ;  /* 0x000006f000017945 */ /* 0x000fe80003800000 */
[----:B------:R-:W-:-:S04]  /*141b0*/  ISETP.NE.AND P0, PT, R22, 0x2, PT ;  /* 0x000000021600780c */ /* 0x000fc80003f05270 */
[----:B0-2---:R-:W-:Y:S02]  /*141c0*/  SEL R3, RZ, 0x1, P0 ;  /* 0x00000001ff037807 */ /* 0x005fe40000000000 */
        /* <DEDUP_REMOVED lines=27> */
.L_x_10014:
[----:B------:R-:W-:Y:S01]  /*14380*/  IMAD R2, R22, 0x8, R25 ;  /* 0x0000000816027824 */ /* 0x000fe200078e0219 */
[----:B------:R-:W-:-:S04]  /*14390*/  SHF.L.U32 R3, R24, 0x1f, RZ ;  /* 0x0000001f18037819 */ /* 0x000fc800000006ff */
[----:B------:R-:W2:Y:S02]  /*143a0*/  SYNCS.PHASECHK.TRANS64.TRYWAIT P0, [R2+URZ+0x31c40], R3 ;  /* 0x031c4003020075a7 */ /* 0x000ea4000800017f */
[----:B--2---:R-:W-:Y:S05]  /*143b0*/  @!P0 BRA `(.L_x_10015) ;  /* 0x0000001c00b08947 */ /* 0x004fea0003800000 */
.L_x_10066:
        /* <DEDUP_REMOVED lines=9> */
.L_x_10016:
[----:B0-2---:R-:W-:Y:S01]  /*14450*/  IMAD R2, R22, 0x6c00, R25 ;  /* 0x00006c0016027824 */ /* 0x005fe200078e0219 */
        /* <DEDUP_REMOVED lines=9> */
[----:B------:R-:W-:Y:S01]  /*144f0*/  UMOV UR7, 0x14f00000 ;  /* 0x14f0000000077882 */ /* 0x000fe20000000000 */
[----:B------:R-:W-:Y:S01]  /*14500*/  LEA R3, R22, R2, 0x3 ;  /* 0x0000000216037211 */ /* 0x000fe200078e18ff */
[----:B------:R-:W-:Y:S01]  /*14510*/  UMOV UR17, 0x20 ;  /* 0x0000002000117882 */ /* 0x000fe20000000000 */
[----:B------:R-:W-:Y:S01]  /*14520*/  UMOV UR18, 0x40 ;  /* 0x0000004000127882 */ /* 0x000fe20000000000 */
[----:B------:R-:W-:Y:S01]  /*14530*/  IMAD R2, R11, 0x8, R2 ;  /* 0x000000080b027824 */ /* 0x000fe200078e0202 */
[----:B------:R-:W-:Y:S01]  /*14540*/  R2UR UR9, R3 ;  /* 0x00000000030972ca */ /* 0x000fe200000e0000 */
[----:B------:R-:W-:Y:S01]  /*14550*/  UIMAD UR11, UR11, 0x90, UR5 ;  /* 0x000000900b0b78a4 */ /* 0x000fe2000f8e0205 */
        /* <DEDUP_REMOVED lines=16> */
.L_x_10067:
[----:B------:R-:W-:Y:S05]  /*14660*/  @P0 BRA `(.L_x_10018) ;  /* 0x0000000000140947 */ /* 0x000fea0003800000 */
[----:B------:R-:W-:Y:S01]  /*14670*/  ISETP.NE.AND P1, PT, R26, RZ, PT ;  /* 0x000000ff1a00720c */ /* 0x000fe20003f25270 */
[----:B0-----:R-:W-:-:S04]  /*14680*/  IMAD.MOV.U32 R3, RZ, RZ, 0x6c00 ;  /* 0x00006c00ff037424 */ /* 0x001fc800078e00ff */
[----:B------:R2:W-:Y:S08]  /*14690*/  SYNCS.ARRIVE.TRANS64 RZ, [R2+URZ+0x50], R3 ;  /* 0x0000500302ff79a7 */ /* 0x0005f0000800003f */
[----:B------:R-:W-:Y:S05]  /*146a0*/  @!P1 BRA `(.L_x_10018) ;  /* 0x0000000000049947 */ /* 0x000fea0003800000 */
[----:B------:R-:W-:Y:S01]  /*146b0*/  BPT.TRAP 0x1 ;  /* 0x000000040000795c */ /* 0x000fe20000300000 */
.L_x_10018:
        /* <DEDUP_REMOVED lines=29> */
.L_x_10013:
[----:B------:R-:W-:Y:S05]  /*14890*/  BSYNC B1 ;  /* 0x0000000000017941 */ /* 0x000fea0003800000 */
.L_x_10012:
[C---:B------:R-:W-:Y:S01]  /*148a0*/  ISETP.GT.AND P0, PT, R10.reuse, 0x1, PT ;  /* 0x000000010a00780c */ /* 0x040fe20003f04270 */
[----:B0-2---:R-:W-:-:S04]  /*148b0*/  VIADD R2, R10, 0xfffffffe ;  /* 0xfffffffe0a027836 */ /* 0x005fc80000000000 */
[----:B------:R-:W-:-:S08]  /*148c0*/  IMAD.MOV.U32 R10, RZ, RZ, R2 ;  /* 0x000000ffff0a7224 */ /* 0x000fd000078e0002 */
[----:B------:R-:W-:Y:S05]  /*148d0*/  @P0 BRA `(.L_x_10019) ;  /* 0xfffffff000680947 */ /* 0x000fea000383ffff */
.L_x_9995:
[----:B------:R-:W-:Y:S05]  /*148e0*/  BSYNC B0 ;  /* 0x0000000000007941 */ /* 0x000fea0003800000 */
.L_x_9994:
[----:B------:R-:W-:Y:S01]  /*148f0*/  ISETP.NE.AND P0, PT, R26, RZ, PT ;  /* 0x000000ff1a00720c */ /* 0x000fe20003f05270 */
[----:B------:R-:W-:-:S12]  /*14900*/  BSSY B0, `(.L_x_10020) ;  /* 0x000000f000007945 */ /* 0x000fd80003800000 */
[----:B------:R-:W-:Y:S05]  /*14910*/  @P0 BRA `(.L_x_10021) ;  /* 0x0000000000340947 */ /* 0x000fea0003800000 */
[----:B------:R-:W3:Y:S01]  /*14920*/  S2R R9, SR_LANEID ;  /* 0x0000000000097919 */ /* 0x000ee20000000000 */
[----:B------:R-:W-:Y:S01]  /*14930*/  VOTEU.ANY UR4, UPT, PT ;  /* 0x0000000000047886 */ /* 0x000fe200038e0100 */
[----:B------:R-:W4:Y:S01]  /*14940*/  LDC.64 R2, c[0x0][0xc38] ;  /* 0x00030e00ff027b82 */ /* 0x000f220000000a00 */
[----:B--2---:R-:W3:Y:S01]  /*14950*/  FLO.U32 R4, UR4 ;  /* 0x0000000400047d00 */ /* 0x004ee200080e0000 */
[----:B------:R-:W-:-:S07]  /*14960*/  ULDC.64 UR6, c[0x0][0x208] ;  /* 0x0000820000067ab9 */ /* 0x000fce0000000a00 */
[----:B------:R-:W4:Y:S01]  /*14970*/  POPC R5, UR4 ;  /* 0x0000000400057d09 */ /* 0x000f220008000000 */
[----:B---3--:R-:W-:-:S13]  /*14980*/  ISETP.EQ.U32.AND P0, PT, R4, R9, PT ;  /* 0x000000090400720c */ /* 0x008fda0003f02070 */
[----:B----4-:R-:W2:Y:S01]  /*14990*/  @P0 ATOMG.E.ADD.STRONG.GPU PT, R3, desc[UR6][R2.64], R5 ;  /* 0x00000005020309a8 */ /* 0x010ea200081ee1c6 */
[----:B------:R-:W3:Y:S02]  /*149a0*/  S2R R6, SR_LTMASK ;  /* 0x0000000000067919 */ /* 0x000ee40000003900 */
[----:B---3--:R-:W-:-:S04]  /*149b0*/  LOP3.LUT R6, R6, UR4, RZ, 0xc0, !PT ;  /* 0x0000000406067c12 */ /* 0x008fc8000f8ec0ff */
[----:B------:R-:W3:Y:S01]  /*149c0*/  POPC R9, R6 ;  /* 0x0000000600097309 */ /* 0x000ee20000000000 */
[----:B--2---:R-:W3:Y:S02]  /*149d0*/  SHFL.IDX PT, R4, R3, R4, 0x1f ;  /* 0x00001f0403047589 */ /* 0x004ee400000e0000 */
[----:B---3--:R-:W-:-:S07]  /*149e0*/  IADD3 R16, R4, UR38, R9 ;  /* 0x0000002604107c10 */ /* 0x008fce000fffe009 */
.L_x_10021:
[----:B------:R-:W-:Y:S05]  /*149f0*/  BSYNC B0 ;  /* 0x0000000000007941 */ /* 0x000fea0003800000 */
.L_x_10020:
[----:B------:R-:W-:Y:S04]  /*14a00*/  BSSY B0, `(.L_x_10022) ;  /* 0x000002b000007945 */ /* 0x000fe80003800000 */
[----:B------:R-:W-:Y:S05]  /*14a10*/  @!P6 BRA `(.L_x_10023) ;  /* 0x0000000000a4e947 */ /* 0x000fea0003800000 */
[----:B------:R-:W-:Y:S01]  /*14a20*/  IMAD R3, R22, 0x8, R25 ;  /* 0x0000000816037824 */ /* 0x000fe200078e0219 */
[----:B------:R-:W-:-:S04]  /*14a30*/  SHF.L.U32 R2, R24, 0x1f, RZ ;  /* 0x0000001f18027819 */ /* 0x000fc800000006ff */
[----:B------:R-:W3:Y:S02]  /*14a40*/  SYNCS.PHASECHK.TRANS64.TRYWAIT P0, [R3+URZ+0x31c60], R2 ;  /* 0x031c6002030075a7 */ /* 0x000ee4000800017f */
[----:B---3--:R-:W-:Y:S05]  /*14a50*/  @!P0 BRA `(.L_x_10024) ;  /* 0x0000001800308947 */ /* 0x008fea0003800000 */
.L_x_10068:
[----:B--2---:R-:W2:Y:S02]  /*14a60*/  S2R R4, SR_TID.X ;  /* 0x0000000000047919 */ /* 0x004ea40000002100 */
[----:B--2---:R-:W-:-:S04]  /*14a70*/  LOP3.LUT R4, R4, 0x7f, RZ, 0xc0, !PT ;  /* 0x0000007f04047812 */ /* 0x004fc800078ec0ff */
[----:B------:R-:W-:-:S13]  /*14a80*/  ISETP.NE.AND P0, PT, R4, RZ, PT ;  /* 0x000000ff0400720c */ /* 0x000fda0003f05270 */
[----:B------:R-:W-:Y:S05]  /*14a90*/  @P0 BRA `(.L_x_10025) ;  /* 0x0000000000140947 */ /* 0x000fea0003800000 */
[----:B------:R-:W-:Y:S01]  /*14aa0*/  ISETP.NE.AND P1, PT, R26, RZ, PT ;  /* 0x000000ff1a00720c */ /* 0x000fe20003f25270 */
[----:B---3--:R-:W-:-:S04]  /*14ab0*/  IMAD.MOV.U32 R2, RZ, RZ, 0x6c00 ;  /* 0x00006c00ff027424 */ /* 0x008fc800078e00ff */
[----:B------:R2:W-:Y:S08]  /*14ac0*/  SYNCS.ARRIVE.TRANS64 RZ, [R3+URZ+0x31c50], R2 ;  /* 0x031c500203ff79a7 */ /* 0x0005f0000800003f */
[----:B------:R-:W-:Y:S05]  /*14ad0*/  @!P1 BRA `(.L_x_10025) ;  /* 0x0000000000049947 */ /* 0x000fea0003800000 */
[----:B------:R-:W-:Y:S01]  /*14ae0*/  BPT.TRAP 0x1 ;  /* 0x000000040000795c */ /* 0x000fe20000300000 */
.L_x_10025:
        /* <DEDUP_REMOVED lines=28> */
.L_x_10023:
[----:B------:R-:W-:Y:S05]  /*14cb0*/  BSYNC B0 ;  /* 0x0000000000007941 */ /* 0x000fea0003800000 */
.L_x_10022:
[----:B------:R-:W-:-:S05]  /*14cc0*/  VIADD R22, R22, 0x1 ;  /* 0x0000000116167836 */ /* 0x000fca0000000000 */
[----:B------:R-:W-:-:S04]  /*14cd0*/  ISETP.NE.AND P0, PT, R22, 0x2, PT ;  /* 0x000000021600780c */ /* 0x000fc80003f05270 */
[----:B--23--:R-:W-:Y:S02]  /*14ce0*/  SEL R3, RZ, 0x1, P0 ;  /* 0x00000001ff037807 */ /* 0x00cfe40000000000 */
[----:B------:R-:W-:Y:S02]  /*14cf0*/  SEL R22, R22, RZ, P0 ;  /* 0x000000ff16167207 */ /* 0x000fe40000000000 */
[----:B------:R-:W-:-:S07]  /*14d00*/  LOP3.LUT R24, R24, R3, RZ, 0x3c, !PT ;  /* 0x0000000318187212 */ /* 0x000fce00078e3cff */
.L_x_9979:
[----:B------:R-:W-:Y:S05]  /*14d10*/  BSYNC B6 ;  /* 0x0000000000067941 */ /* 0x000fea0003800000 */
.L_x_9977:
[----:B------:R-:W-:-:S03]  /*14d20*/  UMOV UR4, 0xffffffff ;  /* 0xffffffff00047882 */ /* 0x000fc60000000000 */
[----:B------:R-:W-:Y:S05]  /*14d30*/  BRA.DIV UR4, `(.L_x_10026) ;  /* 0x00000016048c7947 */ /* 0x000fea000b800000 */
[----:B------:R2:W3:Y:S04]  /*14d40*/  SHFL.IDX PT, R4, R16, RZ, 0x1f ;  /* 0x00001fff10047589 */ /* 0x0004e800000e0000 */
[----:B------:R2:W4:Y:S02]  /*14d50*/  SHFL.IDX PT, R5, R16, 0x1, 0x1f ;  /* 0x00201f0010057f89 */ /* 0x00052400000e0000 */
.L_x_10072:
[----:B------:R-:W-:Y:S01]  /*14d60*/  ULDC UR4, c[0x0][0xc14] ;  /* 0x0003050000047ab9 */ /* 0x000fe20000000800 */
[C---:B------:R-:W-:Y:S01]  /*14d70*/  ISETP.NE.AND P0, PT, R26.reuse, 0x1f, PT ;  /* 0x0000001f1a00780c */ /* 0x040fe20003f05270 */
[----:B------:R-:W-:Y:S01]  /*14d80*/  IMAD.U32 R0, RZ, RZ, UR4 ;  /* 0x00000004ff007e24 */ /* 0x000fe2000f8e00ff */
[----:B------:R-:W-:Y:S01]  /*14d90*/  IADD3 R7, R26, R19, RZ ;  /* 0x000000131a077210 */ /* 0x000fe20007ffe0ff */
[----:B------:R-:W-:Y:S01]  /*14da0*/  BSSY B0, `(.L_x_10027) ;  /* 0x0000008000007945 */ /* 0x000fe20003800000 */
[----:B------:R-:W-:Y:S02]  /*14db0*/  IMAD.MOV.U32 R2, RZ, RZ, RZ ;  /* 0x000000ffff027224 */ /* 0x000fe400078e00ff */
[----:B------:R-:W-:-:S13]  /*14dc0*/  ISETP.GE.OR P0, PT, R7, R0, !P0 ;  /* 0x000000000700720c */ /* 0x000fda0004706670 */
[----:B------:R-:W-:Y:S05]  /*14dd0*/  @P0 BRA `(.L_x_10028) ;  /* 0x0000000000100947 */ /* 0x000fea0003800000 */
[----:B------:R-:W0:Y:S01]  /*14de0*/  LDC.64 R2, c[0x0][0xc58] ;  /* 0x00031600ff027b82 */ /* 0x000e220000000a00 */
[----:B------:R-:W-:Y:S01]  /*14df0*/  ULDC.64 UR4, c[0x0][0x208] ;  /* 0x0000820000047ab9 */ /* 0x000fe20000000a00 */
[----:B0-----:R-:W-:-:S06]  /*14e00*/  IMAD.WIDE R2, R7, 0x4, R2 ;  /* 0x0000000407027825 */ /* 0x001fcc00078e0202 */
[----:B------:R0:W5:Y:S02]  /*14e10*/  LDG.E R2, desc[UR4][R2.64] ;  /* 0x0000000402027981 */ /* 0x000164000c1e1900 */
.L_x_10028:
[----:B------:R-:W-:Y:S05]  /*14e20*/  BSYNC B0 ;  /* 0x0000000000007941 */ /* 0x000fea0003800000 */
.L_x_10027:
        /* <DEDUP_REMOVED lines=22> */
[----:B------:R0:W0:Y:S02]  /*14f90*/  SHFL.IDX PT, R14, R8, 0x1f, 0x1f ;  /* 0x03e01f00080e7f89 */ /* 0x00002400000e0000 */
.L_x_10080:
[----:B------:R-:W-:Y:S02]  /*14fa0*/  ULDC UR4, c[0x0][0xc10] ;  /* 0x0003040000047ab9 */ /* 0x000fe40000000800 */
[----:B------:R-:W-:-:S04]  /*14fb0*/  IMAD.U32 R7, RZ, RZ, UR4 ;  /* 0x00000004ff077e24 */ /* 0x000fc8000f8e00ff */
[----:B0-----:R-:W-:-:S04]  /*14fc0*/  IMAD R14, R14, R7, RZ ;  /* 0x000000070e0e7224 */ /* 0x001fc800078e02ff */
[----:B----4-:R-:W-:-:S05]  /*14fd0*/  IMAD.IADD R5, R5, 0x1, R14 ;  /* 0x0000000105057824 */ /* 0x010fca00078e020e */
[----:B---3--:R-:W-:-:S13]  /*14fe0*/  ISETP.GT.AND P0, PT, R5, R4, PT ;  /* 0x000000040500720c */ /* 0x008fda0003f04270 */
[----:B------:R-:W-:Y:S05]  /*14ff0*/  @P0 BRA `(.L_x_10030) ;  /* 0x0000000000b00947 */ /* 0x000fea0003800000 */
[----:B------:R-:W0:Y:S02]  /*15000*/  LDC R0, c[0x0][0xc14] ;  /* 0x00030500ff007b82 */ /* 0x000e240000000800 */
.L_x_10035:
[----:B------:R-:W-:-:S04]  /*15010*/  IADD3 R19, R19, 0x1f, RZ ;  /* 0x0000001f13137810 */ /* 0x000fc80007ffe0ff */
[----:B0-----:R-:W-:-:S13]  /*15020*/  ISETP.GE.AND P0, PT, R19, R0, PT ;  /* 0x000000001300720c */ /* 0x001fda0003f06270 */
[----:B------:R-:W-:Y:S05]  /*15030*/  @P0 BRA `(.L_x_10031) ;  /* 0x0000000400ec0947 */ /* 0x000fea0003800000 */
[C---:B------:R-:W-:Y:S01]  /*15040*/  IMAD.IADD R7, R26.reuse, 0x1, R19 ;  /* 0x000000011a077824 */ /* 0x040fe200078e0213 */
[----:B------:R-:W-:Y:S01]  /*15050*/  ISETP.NE.AND P1, PT, R26, 0x1f, PT ;  /* 0x0000001f1a00780c */ /* 0x000fe20003f25270 */
        /* <DEDUP_REMOVED lines=8> */
.L_x_10033:
[----:B------:R-:W-:Y:S05]  /*150e0*/  BSYNC B0 ;  /* 0x0000000000007941 */ /* 0x000fea0003800000 */
.L_x_10032:
        /* <DEDUP_REMOVED lines=11> */
[----:B0-----:R-:W-:-:S05]  /*151a0*/  IMAD.IADD R3, R13, 0x1, R14 ;  /* 0x000000010d037824 */ /* 0x001fca00078e020e */
        /* <DEDUP_REMOVED lines=10> */
[----:B------:R0:W3:Y:S02]  /*15250*/  SHFL.IDX PT, R14, R8, 0x1f, 0x1f ;  /* 0x03e01f00080e7f89 */ /* 0x0000e400000e0000 */
.L_x_10088:
[----:B------:R-:W-:Y:S02]  /*15260*/  ULDC UR4, c[0x0][0xc10] ;  /* 0x0003040000047ab9 */ /* 0x000fe40000000800 */
[----:B------:R-:W-:-:S04]  /*15270*/  IMAD.U32 R7, RZ, RZ, UR4 ;  /* 0x00000004ff077e24 */ /* 0x000fc8000f8e00ff */
[----:B---3--:R-:W-:-:S04]  /*15280*/  IMAD R14, R14, R7, RZ ;  /* 0x000000070e0e7224 */ /* 0x008fc800078e02ff */
[----:B------:R-:W-:-:S05]  /*15290*/  IMAD.IADD R5, R14, 0x1, R5 ;  /* 0x000000010e057824 */ /* 0x000fca00078e0205 */
[----:B------:R-:W-:-:S13]  /*152a0*/  ISETP.GT.AND P0, PT, R5, R4, PT ;  /* 0x000000040500720c */ /* 0x000fda0003f04270 */
[----:B------:R-:W-:Y:S05]  /*152b0*/  @!P0 BRA `(.L_x_10035) ;  /* 0xfffffffc00548947 */ /* 0x000fea000383ffff */
.L_x_10030:
[----:B--2---:R-:W-:Y:S01]  /*152c0*/  IADD3 R16, -R14, R5, RZ ;  /* 0x000000050e107210 */ /* 0x004fe20007ffe1ff */
[----:B------:R-:W-:-:S04]  /*152d0*/  UMOV UR4, 0xffffffff ;  /* 0xffffffff00047882 */ /* 0x000fc80000000000 */
[----:B------:R-:W-:-:S05]  /*152e0*/  IMAD R3, R8, R7, R16 ;  /* 0x0000000708037224 */ /* 0x000fca00078e0210 */
[----:B------:R-:W-:Y:S01]  /*152f0*/  ISETP.GT.AND P6, PT, R3, R4, PT ;  /* 0x000000040300720c */ /* 0x000fe20003fc4270 */
[----:B------:R-:W-:-:S12]  /*15300*/  BRA.DIV UR4, `(.L_x_10036) ;  /* 0x0000001a04047947 */ /* 0x000fd8000b800000 */
[----:B------:R-:W-:-:S04]  /*15310*/  VOTE.ANY R3, PT, !P6 ;  /* 0x0000000000037806 */ /* 0x000fc800070e0100 */
[----:B------:R-:W2:Y:S02]  /*15320*/  POPC R5, R3 ;  /* 0x0000000300057309 */ /* 0x000ea40000000000 */
[----:B--2---:R2:W3:Y:S02]  /*15330*/  SHFL.IDX PT, R17, R2, R5, 0x1f ;  /* 0x00001f0502117589 */ /* 0x0044e400000e0000 */
.L_x_10092:
[----:B------:R-:W-:Y:S01]  /*15340*/  ISETP.NE.AND P0, PT, R3, RZ, PT ;  /* 0x000000ff0300720c */ /* 0x000fe20003f05270 */
[----:B------:R-:W-:-:S12]  /*15350*/  IMAD.MOV.U32 R14, RZ, RZ, RZ ;  /* 0x000000ffff0e7224 */ /* 0x000fd800078e00ff */
[----:B------:R-:W-:Y:S05]  /*15360*/  @!P0 BRA `(.L_x_10037) ;  /* 0x0000000000108947 */ /* 0x000fea0003800000 */
[----:B------:R-:W-:Y:S01]  /*15370*/  UMOV UR4, 0xffffffff ;  /* 0xffffffff00047882 */ /* 0x000fe20000000000 */
[----:B------:R-:W-:Y:S02]  /*15380*/  VIADD R12, R5, 0xffffffff ;  /* 0xffffffff050c7836 */ /* 0x000fe40000000000 */
[----:B------:R-:W-:Y:S05]  /*15390*/  BRA.DIV UR4, `(.L_x_10038) ;  /* 0x0000001a04287947 */ /* 0x000fea000b800000 */
[----:B------:R4:W0:Y:S02]  /*153a0*/  SHFL.IDX PT, R14, R8, R12, 0x1f ;  /* 0x00001f0c080e7589 */ /* 0x00082400000e0000 */
.L_x_10037:
[----:B--2---:R-:W2:Y:S01]  /*153b0*/  LDC.64 R2, c[0x0][0xc68] ;  /* 0x00031a00ff027b82 */ /* 0x004ea20000000a00 */
[----:B------:R-:W-:Y:S01]  /*153c0*/  IMAD.IADD R19, R5, 0x1, R19 ;  /* 0x0000000105137824 */ /* 0x000fe200078e0213 */
[----:B------:R-:W-:-:S03]  /*153d0*/  ULDC.64 UR4, c[0x0][0x208] ;  /* 0x0000820000047ab9 */ /* 0x000fc60000000a00 */
[----:B--2---:R-:W-:-:S05]  /*153e0*/  IMAD.WIDE R2, R19, 0x4, R2 ;  /* 0x0000000413027825 */ /* 0x004fca00078e0202 */
[----:B------:R2:W3:Y:S01]  /*153f0*/  LDG.E R6, desc[UR4][R2.64] ;  /* 0x0000000402067981 */ /* 0x0004e2000c1e1900 */
[----:B0-----:R-:W-:Y:S02]  /*15400*/  IMAD R16, R14, R7, R16 ;  /* 0x000000070e107224 */ /* 0x001fe400078e0210 */
[----:B--2---:R-:W-:Y:S02]  /*15410*/  IMAD.MOV.U32 R2, RZ, RZ, RZ ;  /* 0x000000ffff027224 */ /* 0x004fe400078e00ff */
[----:B---3--:R-:W-:-:S05]  /*15420*/  IMAD R5, R17, R6, RZ ;  /* 0x0000000611057224 */ /* 0x008fca00078e02ff */
[----:B----4-:R-:W-:-:S04]  /*15430*/  IABS R8, R5 ;  /* 0x0000000500087213 */ /* 0x010fc80000000000 */
[----:B------:R-:W0:Y:S08]  /*15440*/  I2F.RP R9, R8 ;  /* 0x0000000800097306 */ /* 0x000e300000209400 */
[----:B0-----:R-:W0:Y:S02]  /*15450*/  MUFU.RCP R9, R9 ;  /* 0x0000000900097308 */ /* 0x001e240000001000 */
[----:B0-----:R-:W-:Y:S01]  /*15460*/  VIADD R10, R9, 0xffffffe ;  /* 0x0ffffffe090a7836 */ /* 0x001fe20000000000 */
[----:B------:R-:W-:-:S05]  /*15470*/  IABS R9, R5 ;  /* 0x0000000500097213 */ /* 0x000fca0000000000 */
[----:B------:R-:W0:Y:S01]  /*15480*/  F2I.FTZ.U32.TRUNC.NTZ R3, R10 ;  /* 0x0000000a00037305 */ /* 0x000e22000021f000 */
[----:B------:R-:W-:Y:S02]  /*15490*/  IMAD.MOV R9, RZ, RZ, -R9 ;  /* 0x000000ffff097224 */ /* 0x000fe400078e0a09 */
[----:B0-----:R-:W-:-:S04]  /*154a0*/  IMAD.MOV R11, RZ, RZ, -R3 ;  /* 0x000000ffff0b7224 */ /* 0x001fc800078e0a03 */
[----:B------:R-:W-:-:S04]  /*154b0*/  IMAD R11, R11, R8, RZ ;  /* 0x000000080b0b7224 */ /* 0x000fc800078e02ff */
[----:B------:R-:W-:-:S04]  /*154c0*/  IMAD.HI.U32 R3, R3, R11, R2 ;  /* 0x0000000b03037227 */ /* 0x000fc800078e0002 */
[----:B------:R-:W-:-:S05]  /*154d0*/  IMAD.IADD R2, R4, 0x1, -R16 ;  /* 0x0000000104027824 */ /* 0x000fca00078e0a10 */
        /* <DEDUP_REMOVED lines=29> */
[----:B------:R-:W-:Y:S01]  /*156b0*/  IMAD.HI.U32 R2, R3, R5, R2 ;  /* 0x0000000503027227 */ /* 0x000fe200078e0002 */
[----:B------:R-:W-:Y:S02]  /*156c0*/  IABS R5, R9 ;  /* 0x0000000900057213 */ /* 0x000fe40000000000 */
[----:B------:R-:W-:-:S03]  /*156d0*/  LOP3.LUT R3, R9, R6, RZ, 0x3c, !PT ;  /* 0x0000000609037212 */ /* 0x000fc600078e3cff */
[----:B------:R-:W-:-:S04]  /*156e0*/  IMAD.HI.U32 R2, R2, R5, RZ ;  /* 0x0000000502027227 */ /* 0x000fc800078e00ff */
[----:B------:R-:W-:-:S05]  /*156f0*/  IMAD R8, R2, R8, R5 ;  /* 0x0000000802087224 */ /* 0x000fca00078e0205 */
[----:B------:R-:W-:-:S13]  /*15700*/  ISETP.GT.U32.AND P0, PT, R7, R8, PT ;  /* 0x000000080700720c */ /* 0x000fda0003f04070 */
[----:B------:R-:W-:Y:S01]  /*15710*/  @!P0 IADD3 R8, R8, -R7, RZ ;  /* 0x8000000708088210 */ /* 0x000fe20007ffe0ff */
[----:B------:R-:W-:-:S03]  /*15720*/  @!P0 VIADD R2, R2, 0x1 ;  /* 0x0000000102028836 */ /* 0x000fc60000000000 */
[----:B------:R-:W-:-:S13]  /*15730*/  ISETP.GE.U32.AND P0, PT, R8, R7, PT ;  /* 0x000000070800720c */ /* 0x000fda0003f06070 */
        /* <DEDUP_REMOVED lines=11> */
.L_x_10031:
[----:B------:R-:W-:Y:S01]  /*157f0*/  UMOV UR4, URZ ;  /* 0x0000003f00047c82 */ /* 0x000fe20008000000 */
[----:B------:R-:W-:Y:S01]  /*15800*/  UMOV UR5, URZ ;  /* 0x0000003f00057c82 */ /* 0x000fe20008000000 */
[----:B------:R-:W-:Y:S01]  /*15810*/  ULDC UR6, c[0x0][0xc14] ;  /* 0x0003050000067ab9 */ /* 0x000fe20000000800 */
[----:B--2---:R-:W-:Y:S01]  /*15820*/  IMAD.MOV.U32 R16, RZ, RZ, R4 ;  /* 0x000000ffff107224 */ /* 0x004fe200078e0004 */
[----:B------:R-:W-:Y:S01]  /*15830*/  MOV R19, UR6 ;  /* 0x0000000600137c02 */ /* 0x000fe20008000f00 */
[----:B------:R-:W-:Y:S02]  /*15840*/  IMAD.U32 R17, RZ, RZ, UR4 ;  /* 0x00000004ff117e24 */ /* 0x000fe4000f8e00ff */
[----:B------:R-:W-:-:S07]  /*15850*/  IMAD.U32 R18, RZ, RZ, UR5 ;  /* 0x00000005ff127e24 */ /* 0x000fce000f8e00ff */
.L_x_10039:
        /* <DEDUP_REMOVED lines=10> */
.L_x_9973:
        /* <DEDUP_REMOVED lines=12> */
.L_x_10095:
[----:B------:R-:W-:Y:S05]  /*159c0*/  BSYNC B0 ;  /* 0x0000000000007941 */ /* 0x000fea0003800000 */
.L_x_10041:
[----:B------:R-:W-:-:S03]  /*159d0*/  UMOV UR4, 0xffffffff ;  /* 0xffffffff00047882 */ /* 0x000fc60000000000 */
[----:B------:R-:W-:Y:S05]  /*159e0*/  BRA.DIV UR4, `(.L_x_10043) ;  /* 0x0000001204cc7947 */ /* 0x000fea000b800000 */
[----:B0-----:R-:W0:Y:S02]  /*159f0*/  S2R R0, SR_TID.X ;  /* 0x0000000000007919 */ /* 0x001e240000002100 */
[----:B0-----:R-:W-:-:S04]  /*15a00*/  SHF.R.U32.HI R0, RZ, 0x5, R0 ;  /* 0x00000005ff007819 */ /* 0x001fc80000011600 */
[----:B------:R-:W-:-:S05]  /*15a10*/  LOP3.LUT R0, R0, 0x3, RZ, 0xc0, !PT ;  /* 0x0000000300007812 */ /* 0x000fca00078ec0ff */
[----:B------:R0:W2:Y:S02]  /*15a20*/  SHFL.IDX PT, R14, R0, RZ, 0x1f ;  /* 0x00001fff000e7589 */ /* 0x0000a400000e0000 */
.L_x_10098:
[----:B--2---:R-:W-:Y:S01]  /*15a30*/  ISETP.NE.AND P0, PT, R14, RZ, PT ;  /* 0x000000ff0e00720c */ /* 0x004fe20003f05270 */
[----:B------:R-:W-:-:S12]  /*15a40*/  BSSY B0, `(.L_x_10044) ;  /* 0x0000026000007945 */ /* 0x000fd80003800000 */
[----:B------:R-:W-:Y:S05]  /*15a50*/  @P0 BRA `(.L_x_10045) ;  /* 0x0000000000900947 */ /* 0x000fea0003800000 */
[----:B------:R-:W-:-:S03]  /*15a60*/  UMOV UR4, 0xffffffff ;  /* 0xffffffff00047882 */ /* 0x000fc60000000000 */
[----:B------:R-:W-:Y:S05]  /*15a70*/  BRA.DIV UR4, `(.L_x_10046) ;  /* 0x0000001204dc7947 */ /* 0x000fea000b800000 */
[----:B------:R-:W-:-:S13]  /*15a80*/  ELECT P6, URZ, PT ;  /* 0x00000000003f782f */ /* 0x000fda00038c0000 */
.L_x_10101:
        /* <DEDUP_REMOVED lines=8> */
.L_x_10047:
        /* <DEDUP_REMOVED lines=12> */
.L_x_10102:
[----:B------:R-:W2:Y:S02]  /*15bd0*/  SYNCS.PHASECHK.TRANS64.TRYWAIT P0, [R3+URZ], R0 ;  /* 0x00000000030075a7 */ /* 0x000ea4000800017f */
[----:B--2---:R-:W-:Y:S05]  /*15be0*/  @!P0 BRA `(.L_x_10049) ;  /* 0x0000001000b48947 */ /* 0x004fea0003800000 */
.L_x_10103:
[----:B------:R-:W-:Y:S05]  /*15bf0*/  @!P2 BRA `(.L_x_10050) ;  /* 0x000000000004a947 */ /* 0x000fea0003800000 */
[----:B------:R-:W-:Y:S01]  /*15c00*/  BPT.TRAP 0x1 ;  /* 0x000000040000795c */ /* 0x000fe20000300000 */
.L_x_10050:
[----:B--2---:R-:W-:-:S04]  /*15c10*/  VIADD R3, R9, 0x31c60 ;  /* 0x00031c6009037836 */ /* 0x004fc80000000000 */
[----:B------:R-:W-:-:S04]  /*15c20*/  IMAD R5, R22, 0x8, R3 ;  /* 0x0000000816057824 */ /* 0x000fc800078e0203 */
[----:B------:R-:W2:Y:S02]  /*15c30*/  SYNCS.PHASECHK.TRANS64.TRYWAIT P0, [R5+URZ], R2 ;  /* 0x00000002050075a7 */ /* 0x000ea4000800017f */
[----:B--2---:R-:W-:Y:S05]  /*15c40*/  @!P0 BRA `(.L_x_10051) ;  /* 0x0000001000b08947 */ /* 0x004fea0003800000 */
.L_x_10104:
[----:B------:R-:W-:-:S07]  /*15c50*/  LEA R3, R4, R3, 0x3 ;  /* 0x0000000304037211 */ /* 0x000fce00078e18ff */
.L_x_10052:
[----:B---3--:R3:W4:Y:S02]  /*15c60*/  SYNCS.PHASECHK.TRANS64.TRYWAIT P0, [R3+URZ], R0 ;  /* 0x00000000030075a7 */ /* 0x008724000800017f */
[----:B----4-:R-:W-:Y:S05]  /*15c70*/  @!P0 NANOSLEEP.SYNCS 0x989680 ;  /* 0x009896800000895d */ /* 0x010fea0003900000 */
[----:B------:R-:W4:Y:S02]  /*15c80*/  @!P0 SYNCS.PHASECHK.TRANS64 P0, [R3+URZ], R0 ;  /* 0x00000000030085a7 */ /* 0x000f24000800007f */
[----:B----4-:R-:W-:Y:S05]  /*15c90*/  @!P0 BRA `(.L_x_10052) ;  /* 0xfffffffc00f08947 */ /* 0x010fea000383ffff */
.L_x_10045:
[----:B------:R-:W-:Y:S05]  /*15ca0*/  BSYNC B0 ;  /* 0x0000000000007941 */ /* 0x000fea0003800000 */
.L_x_10044:
[----:B------:R-:W-:Y:S05]  /*15cb0*/  EXIT ;  /* 0x000000000000794d */ /* 0x000fea0003800000 */
.L_x_9925:
[----:B0-----:R-:W-:-:S04]  /*15cc0*/  IMAD.U32 R3, RZ, RZ, UR37 ;  /* 0x00000025ff037e24 */ /* 0x001fc8000f8e00ff */
[----:B------:R0:W1:Y:S03]  /*15cd0*/  SYNCS.PHASECHK.TRANS64.TRYWAIT P1, [R3+URZ+0x31c00], R0 ;  /* 0x031c0000030075a7 */ /* 0x000066000802017f */
[----:B-1----:R-:W-:Y:S05]  /*15ce0*/  @!P1 NANOSLEEP.SYNCS 0x989680 ;  /* 0x009896800000995d */ /* 0x002fea0003900000 */
[----:B------:R-:W1:Y:S02]  /*15cf0*/  @!P1 SYNCS.PHASECHK.TRANS64 P1, [R3+URZ+0x31c00], R0 ;  /* 0x031c0000030095a7 */ /* 0x000e64000802007f */
[----:B-1----:R-:W-:Y:S05]  /*15d00*/  @!P1 BRA `(.L_x_9925) ;  /* 0xfffffffc00ec9947 */ /* 0x002fea000383ffff */
[----:B------:R-:W-:Y:S05]  /*15d10*/  BRA `(.L_x_10053) ;  /* 0xfffffebc004c7947 */ /* 0x000fea000383ffff */
.L_x_9929:
[----:B-1----:R1:W2:Y:S02]  /*15d20*/  SYNCS.PHASECHK.TRANS64.TRYWAIT P2, [R0+URZ+0x31c30], R3 ;  /* 0x031c3003000075a7 */ /* 0x0022a4000804017f */
[----:B--2---:R-:W-:Y:S05]  /*15d30*/  @!P2 NANOSLEEP.SYNCS 0x989680 ;  /* 0x009896800000a95d */ /* 0x004fea0003900000 */
[----:B------:R-:W2:Y:S02]  /*15d40*/  @!P2 SYNCS.PHASECHK.TRANS64 P2, [R0+URZ+0x31c30], R3 ;  /* 0x031c30030000a5a7 */ /* 0x000ea4000804007f */
[----:B--2---:R-:W-:Y:S05]  /*15d50*/  @!P2 BRA `(.L_x_9929) ;  /* 0xfffffffc00f0a947 */ /* 0x004fea000383ffff */
[----:B------:R-:W-:Y:S05]  /*15d60*/  BRA `(.L_x_9928) ;  /* 0xfffffebc00747947 */ /* 0x000fea000383ffff */
.L_x_9934:
[----:B-1----:R-:W-:-:S04]  /*15d70*/  IMAD.U32 R8, RZ, RZ, UR4 ;  /* 0x00000004ff087e24 */ /* 0x002fc8000f8e00ff */
[----:B------:R1:W2:Y:S03]  /*15d80*/  SYNCS.PHASECHK.TRANS64.TRYWAIT P2, [R8+URZ+0x31c30], R7 ;  /* 0x031c3007080075a7 */ /* 0x0002a6000804017f */
[----:B--2---:R-:W-:Y:S05]  /*15d90*/  @!P2 NANOSLEEP.SYNCS 0x989680 ;  /* 0x009896800000a95d */ /* 0x004fea0003900000 */
[----:B------:R-:W2:Y:S02]  /*15da0*/  @!P2 SYNCS.PHASECHK.TRANS64 P2, [R8+URZ+0x31c30], R7 ;  /* 0x031c30070800a5a7 */ /* 0x000ea4000804007f */
[----:B--2---:R-:W-:Y:S05]  /*15db0*/  @!P2 BRA `(.L_x_9934) ;  /* 0xfffffffc00eca947 */ /* 0x004fea000383ffff */
[----:B------:R-:W-:Y:S05]  /*15dc0*/  BRA `(.L_x_9931) ;  /* 0xffffff0000dc7947 */ /* 0x000fea000383ffff */
.L_x_9938:
[----:B-1----:R-:W-:-:S04]  /*15dd0*/  IMAD.U32 R8, RZ, RZ, UR4 ;  /* 0x00000004ff087e24 */ /* 0x002fc8000f8e00ff */
[----:B------:R1:W2:Y:S03]  /*15de0*/  SYNCS.PHASECHK.TRANS64.TRYWAIT P2, [R8+URZ+0x31c50], R7 ;  /* 0x031c5007080075a7 */ /* 0x0002a6000804017f */
[----:B--2---:R-:W-:Y:S05]  /*15df0*/  @!P2 NANOSLEEP.SYNCS 0x989680 ;  /* 0x009896800000a95d */ /* 0x004fea0003900000 */
[----:B------:R-:W2:Y:S02]  /*15e00*/  @!P2 SYNCS.PHASECHK.TRANS64 P2, [R8+URZ+0x31c50], R7 ;  /* 0x031c50070800a5a7 */ /* 0x000ea4000804007f */
[----:B--2---:R-:W-:Y:S05]  /*15e10*/  @!P2 BRA `(.L_x_9938) ;  /* 0xfffffffc00eca947 */ /* 0x004fea000383ffff */
[----:B------:R-:W-:Y:S05]  /*15e20*/  BRA `(.L_x_9935) ;  /* 0xffffff1800787947 */ /* 0x000fea000383ffff */
.L_x_9944:
[----:B--2---:R-:W-:-:S04]  /*15e30*/  IMAD.U32 R7, RZ, RZ, UR4 ;  /* 0x00000004ff077e24 */ /* 0x004fc8000f8e00ff */
[----:B------:R2:W3:Y:S03]  /*15e40*/  SYNCS.PHASECHK.TRANS64.TRYWAIT P2, [R7+URZ+0x31c30], R6 ;  /* 0x031c3006070075a7 */ /* 0x0004e6000804017f */
[----:B---3--:R-:W-:Y:S05]  /*15e50*/  @!P2 NANOSLEEP.SYNCS 0x989680 ;  /* 0x009896800000a95d */ /* 0x008fea0003900000 */
[----:B------:R-:W3:Y:S02]  /*15e60*/  @!P2 SYNCS.PHASECHK.TRANS64 P2, [R7+URZ+0x31c30], R6 ;  /* 0x031c30060700a5a7 */ /* 0x000ee4000804007f */
[----:B---3--:R-:W-:Y:S05]  /*15e70*/  @!P2 BRA `(.L_x_9944) ;  /* 0xfffffffc00eca947 */ /* 0x008fea000383ffff */
[----:B------:R-:W-:Y:S05]  /*15e80*/  BRA `(.L_x_9941) ;  /* 0xffffff4c00647947 */ /* 0x000fea000383ffff */
.L_x_9948:
[----:B-1----:R-:W-:-:S04]  /*15e90*/  IMAD.U32 R7, RZ, RZ, UR4 ;  /* 0x00000004ff077e24 */ /* 0x002fc8000f8e00ff */
[----:B------:R1:W2:Y:S03]  /*15ea0*/  SYNCS.PHASECHK.TRANS64.TRYWAIT P2, [R7+URZ+0x31c50], R6 ;  /* 0x031c5006070075a7 */ /* 0x0002a6000804017f */
[----:B--2---:R-:W-:Y:S05]  /*15eb0*/  @!P2 NANOSLEEP.SYNCS 0x989680 ;  /* 0x009896800000a95d */ /* 0x004fea0003900000 */
[----:B------:R-:W2:Y:S02]  /*15ec0*/  @!P2 SYNCS.PHASECHK.TRANS64 P2, [R7+URZ+0x31c50], R6 ;  /* 0x031c50060700a5a7 */ /* 0x000ea4000804007f */
[----:B--2---:R-:W-:Y:S05]  /*15ed0*/  @!P2 BRA `(.L_x_9948) ;  /* 0xfffffffc00eca947 */ /* 0x004fea000383ffff */
[----:B------:R-:W-:Y:S05]  /*15ee0*/  BRA `(.L_x_9945) ;  /* 0xffffff6400007947 */ /* 0x000fea000383ffff */
.L_x_9953:
[----:B---3--:R-:W-:-:S04]  /*15ef0*/  IMAD.U32 R5, RZ, RZ, UR6 ;  /* 0x00000006ff057e24 */ /* 0x008fc8000f8e00ff */
[----:B------:R3:W4:Y:S03]  /*15f00*/  SYNCS.PHASECHK.TRANS64.TRYWAIT P0, [R5+URZ+0x31c50], R4 ;  /* 0x031c5004050075a7 */ /* 0x000726000800017f */
[----:B----4-:R-:W-:Y:S05]  /*15f10*/  @!P0 NANOSLEEP.SYNCS 0x989680 ;  /* 0x009896800000895d */ /* 0x010fea0003900000 */
[----:B------:R-:W4:Y:S02]  /*15f20*/  @!P0 SYNCS.PHASECHK.TRANS64 P0, [R5+URZ+0x31c50], R4 ;  /* 0x031c5004050085a7 */ /* 0x000f24000800007f */
[----:B----4-:R-:W-:Y:S05]  /*15f30*/  @!P0 BRA `(.L_x_9953) ;  /* 0xfffffffc00ec8947 */ /* 0x010fea000383ffff */
[----:B------:R-:W-:Y:S05]  /*15f40*/  BRA `(.L_x_9952) ;  /* 0xffffff8c00247947 */ /* 0x000fea000383ffff */
.L_x_9986:
        /* <DEDUP_REMOVED lines=11> */
.L_x_10055:
[----:B------:R-:W-:Y:S05]  /*16000*/  BSYNC B0 ;  /* 0x0000000000007941 */ /* 0x000fea0003800000 */
.L_x_10054:
[----:B------:R-:W-:Y:S05]  /*16010*/  BRA `(.L_x_10056) ;  /* 0xffffffc800cc7947 */ /* 0x000fea000383ffff */
.L_x_9987:
[----:B------:R-:W-:Y:S01]  /*16020*/  BSSY B0, `(.L_x_10057) ;  /* 0x0000006000007945 */ /* 0x000fe20003800000 */
[----:B------:R-:W-:-:S07]  /*16030*/  IMAD.MOV.U32 R15, RZ, RZ, -0x1 ;  /* 0xffffffffff0f7424 */ /* 0x000fce00078e00ff */
[----:B-1----:R-:W-:Y:S05]  /*16040*/  WARPSYNC.COLLECTIVE R15, `(.L_x_10058) ;  /* 0x000000000f0c7348 */ /* 0x002fea0003c00000 */
[----:B------:R-:W-:Y:S02]  /*16050*/  ELECT P6, UR62, PT ;  /* 0x00000000003e782f */ /* 0x000fe400038c0000 */
[----:B------:R-:W-:Y:S01]  /*16060*/  MOV R14, UR62 ;  /* 0x0000003e000e7c02 */ /* 0x000fe20008000f00 */
[----:B-1----:R-:W-:Y:S10]  /*16070*/  ENDCOLLECTIVE ;  /* 0x000000000000791b */ /* 0x002ff40003800000 */
.L_x_10058:
[----:B------:R-:W-:Y:S05]  /*16080*/  BSYNC B0 ;  /* 0x0000000000007941 */ /* 0x000fea0003800000 */
.L_x_10057:
[----:B------:R-:W-:Y:S05]  /*16090*/  BRA `(.L_x_10059) ;  /* 0xffffffc800bc7947 */ /* 0x000fea000383ffff */
.L_x_9990:
[----:B--2---:R2:W3:Y:S02]  /*160a0*/  SYNCS.PHASECHK.TRANS64.TRYWAIT P0, [R5+URZ+0x31c40], R4 ;  /* 0x031c4004050075a7 */ /* 0x0044e4000800017f */
[----:B---3--:R-:W-:Y:S05]  /*160b0*/  @!P0 NANOSLEEP.SYNCS 0x989680 ;  /* 0x009896800000895d */ /* 0x008fea0003900000 */
[----:B------:R-:W3:Y:S02]  /*160c0*/  @!P0 SYNCS.PHASECHK.TRANS64 P0, [R5+URZ+0x31c40], R4 ;  /* 0x031c4004050085a7 */ /* 0x000ee4000800007f */
[----:B---3--:R-:W-:Y:S05]  /*160d0*/  @!P0 BRA `(.L_x_9990) ;  /* 0xfffffffc00f08947 */ /* 0x008fea000383ffff */
[----:B------:R-:W-:Y:S05]  /*160e0*/  BRA `(.L_x_10060) ;  /* 0xffffffcc00147947 */ /* 0x000fea000383ffff */
.L_x_9993:
[----:B--2---:R2:W3:Y:S02]  /*160f0*/  SYNCS.PHASECHK.TRANS64.TRYWAIT P0, [R25+URZ+0x31c20], R4 ;  /* 0x031c2004190075a7 */ /* 0x0044e4000800017f */
[----:B---3--:R-:W-:Y:S05]  /*16100*/  @!P0 NANOSLEEP.SYNCS 0x989680 ;  /* 0x009896800000895d */ /* 0x008fea0003900000 */
[----:B------:R-:W3:Y:S02]  /*16110*/  @!P0 SYNCS.PHASECHK.TRANS64 P0, [R25+URZ+0x31c20], R4 ;  /* 0x031c2004190085a7 */ /* 0x000ee4000800007f */
[----:B---3--:R-:W-:Y:S05]  /*16120*/  @!P0 BRA `(.L_x_9993) ;  /* 0xfffffffc00f08947 */ /* 0x008fea000383ffff */
[----:B------:R-:W-:Y:S05]  /*16130*/  BRA `(.L_x_10061) ;  /* 0xffffffd000487947 */ /* 0x000fea000383ffff */
.L_x_10001:
[----:B0-----:R0:W2:Y:S02]  /*16140*/  SYNCS.PHASECHK.TRANS64.TRYWAIT P0, [R3+URZ+0x31c40], R2 ;  /* 0x031c4002030075a7 */ /* 0x0010a4000800017f */
[----:B--2---:R-:W-:Y:S05]  /*16150*/  @!P0 NANOSLEEP.SYNCS 0x989680 ;  /* 0x009896800000895d */ /* 0x004fea0003900000 */
[----:B------:R-:W2:Y:S02]  /*16160*/  @!P0 SYNCS.PHASECHK.TRANS64 P0, [R3+URZ+0x31c40], R2 ;  /* 0x031c4002030085a7 */ /* 0x000ea4000800007f */
[----:B--2---:R-:W-:Y:S05]  /*16170*/  @!P0 BRA `(.L_x_10001) ;  /* 0xfffffffc00f08947 */ /* 0x004fea000383ffff */
[----:B------:R-:W-:Y:S05]  /*16180*/  BRA `(.L_x_10062) ;  /* 0xffffffd000e87947 */ /* 0x000fea000383ffff */
.L_x_10003:
[----:B0-----:R0:W2:Y:S02]  /*16190*/  SYNCS.PHASECHK.TRANS64.TRYWAIT P0, [R2+URZ+0x60], R5 ;  /* 0x00006005020075a7 */ /* 0x0010a4000800017f */
[----:B--2---:R-:W-:Y:S05]  /*161a0*/  @!P0 NANOSLEEP.SYNCS 0x989680 ;  /* 0x009896800000895d */ /* 0x004fea0003900000 */
[----:B------:R-:W2:Y:S02]  /*161b0*/  @!P0 SYNCS.PHASECHK.TRANS64 P0, [R2+URZ+0x60], R5 ;  /* 0x00006005020085a7 */ /* 0x000ea4000800007f */
[----:B--2---:R-:W-:Y:S05]  /*161c0*/  @!P0 BRA `(.L_x_10003) ;  /* 0xfffffffc00f08947 */ /* 0x004fea000383ffff */
[----:B------:R-:W-:Y:S05]  /*161d0*/  BRA `(.L_x_10063) ;  /* 0xffffffd400747947 */ /* 0x000fea000383ffff */
.L_x_10008:
[----:B--2---:R2:W3:Y:S02]  /*161e0*/  SYNCS.PHASECHK.TRANS64.TRYWAIT P0, [R3+URZ+0x31c40], R2 ;  /* 0x031c4002030075a7 */ /* 0x0044e4000800017f */
[----:B---3--:R-:W-:Y:S05]  /*161f0*/  @!P0 NANOSLEEP.SYNCS 0x989680 ;  /* 0x009896800000895d */ /* 0x008fea0003900000 */
[----:B------:R-:W3:Y:S02]  /*16200*/  @!P0 SYNCS.PHASECHK.TRANS64 P0, [R3+URZ+0x31c40], R2 ;  /* 0x031c4002030085a7 */ /* 0x000ee4000800007f */
[----:B---3--:R-:W-:Y:S05]  /*16210*/  @!P0 BRA `(.L_x_10008) ;  /* 0xfffffffc00f08947 */ /* 0x008fea000383ffff */
[----:B------:R-:W-:Y:S05]  /*16220*/  BRA `(.L_x_10064) ;  /* 0xffffffd800a47947 */ /* 0x000fea000383ffff */
.L_x_10010:
[----:B0-----:R0:W2:Y:S02]  /*16230*/  SYNCS.PHASECHK.TRANS64.TRYWAIT P1, [R3+URZ+0x60], R24 ;  /* 0x00006018030075a7 */ /* 0x0010a4000802017f */
[----:B--2---:R-:W-:Y:S05]  /*16240*/  @!P1 NANOSLEEP.SYNCS 0x989680 ;  /* 0x009896800000995d */ /* 0x004fea0003900000 */
[----:B------:R-:W2:Y:S02]  /*16250*/  @!P1 SYNCS.PHASECHK.TRANS64 P1, [R3+URZ+0x60], R24 ;  /* 0x00006018030095a7 */ /* 0x000ea4000802007f */
[----:B--2---:R-:W-:Y:S05]  /*16260*/  @!P1 BRA `(.L_x_10010) ;  /* 0xfffffffc00f09947 */ /* 0x004fea000383ffff */
[----:B------:R-:W-:Y:S05]  /*16270*/  BRA `(.L_x_10065) ;  /* 0xffffffdc00307947 */ /* 0x000fea000383ffff */
.L_x_10015:
[----:B--2---:R2:W3:Y:S02]  /*16280*/  SYNCS.PHASECHK.TRANS64.TRYWAIT P0, [R2+URZ+0x31c40], R3 ;  /* 0x031c4003020075a7 */ /* 0x0044e4000800017f */
[----:B---3--:R-:W-:Y:S05]  /*16290*/  @!P0 NANOSLEEP.SYNCS 0x989680 ;  /* 0x009896800000895d */ /* 0x008fea0003900000 */
[----:B------:R-:W3:Y:S02]  /*162a0*/  @!P0 SYNCS.PHASECHK.TRANS64 P0, [R2+URZ+0x31c40], R3 ;  /* 0x031c4003020085a7 */ /* 0x000ee4000800007f */
[----:B---3--:R-:W-:Y:S05]  /*162b0*/  @!P0 BRA `(.L_x_10015) ;  /* 0xfffffffc00f08947 */ /* 0x008fea000383ffff */
[----:B------:R-:W-:Y:S05]  /*162c0*/  BRA `(.L_x_10066) ;  /* 0xffffffe0003c7947 */ /* 0x000fea000383ffff */
.L_x_10017:
[----:B0-----:R0:W2:Y:S02]  /*162d0*/  SYNCS.PHASECHK.TRANS64.TRYWAIT P1, [R2+URZ+0x60], R3 ;  /* 0x00006003020075a7 */ /* 0x0010a4000802017f */
[----:B--2---:R-:W-:Y:S05]  /*162e0*/  @!P1 NANOSLEEP.SYNCS 0x989680 ;  /* 0x009896800000995d */ /* 0x004fea0003900000 */
[----:B------:R-:W2:Y:S02]  /*162f0*/  @!P1 SYNCS.PHASECHK.TRANS64 P1, [R2+URZ+0x60], R3 ;  /* 0x00006003020095a7 */ /* 0x000ea4000802007f */
[----:B--2---:R-:W-:Y:S05]  /*16300*/  @!P1 BRA `(.L_x_10017) ;  /* 0xfffffffc00f09947 */ /* 0x004fea000383ffff */
[----:B------:R-:W-:Y:S05]  /*16310*/  BRA `(.L_x_10067) ;  /* 0xffffffe000d07947 */ /* 0x000fea000383ffff */
.L_x_10024:
[----:B---3--:R3:W4:Y:S02]  /*16320*/  SYNCS.PHASECHK.TRANS64.TRYWAIT P0, [R3+URZ+0x31c60], R2 ;  /* 0x031c6002030075a7 */ /* 0x008724000800017f */
[----:B----4-:R-:W-:Y:S05]  /*16330*/  @!P0 NANOSLEEP.SYNCS 0x989680 ;  /* 0x009896800000895d */ /* 0x010fea0003900000 */
[----:B------:R-:W4:Y:S02]  /*16340*/  @!P0 SYNCS.PHASECHK.TRANS64 P0, [R3+URZ+0x31c60], R2 ;  /* 0x031c6002030085a7 */ /* 0x000f24000800007f */
[----:B----4-:R-:W-:Y:S05]  /*16350*/  @!P0 BRA `(.L_x_10024) ;  /* 0xfffffffc00f08947 */ /* 0x010fea000383ffff */
[----:B------:R-:W-:Y:S05]  /*16360*/  BRA `(.L_x_10068) ;  /* 0xffffffe400bc7947 */ /* 0x000fea000383ffff */
.L_x_10026:
        /* <DEDUP_REMOVED lines=8> */
.L_x_10070:
[----:B------:R-:W-:Y:S05]  /*163f0*/  BSYNC B0 ;  /* 0x0000000000007941 */ /* 0x000fea0003800000 */
.L_x_10069:
        /* <DEDUP_REMOVED lines=8> */
.L_x_10071:
[----:B------:R-:W-:Y:S01]  /*16480*/  IMAD.MOV.U32 R5, RZ, RZ, R14 ;  /* 0x000000ffff057224 */ /* 0x000fe200078e000e */
[----:B------:R-:W-:Y:S06]  /*16490*/  BRA `(.L_x_10072) ;  /* 0xffffffe800307947 */ /* 0x000fec000383ffff */
.L_x_10029:
        /* <DEDUP_REMOVED lines=8> */
.L_x_10074:
[----:B------:R-:W-:Y:S05]  /*16520*/  BSYNC B0 ;  /* 0x0000000000007941 */ /* 0x000fea0003800000 */
.L_x_10073:
        /* <DEDUP_REMOVED lines=10> */
.L_x_10075:
        /* <DEDUP_REMOVED lines=8> */
.L_x_10076:
        /* <DEDUP_REMOVED lines=8> */
.L_x_10077:
        /* <DEDUP_REMOVED lines=8> */
.L_x_10078:
        /* <DEDUP_REMOVED lines=8> */
.L_x_10079:
[----:B------:R-:W-:Y:S05]  /*167d0*/  BRA `(.L_x_10080) ;  /* 0xffffffe400f07947 */ /* 0x000fea000383ffff */
.L_x_10034:
[----:B------:R-:W-:Y:S01]  /*167e0*/  BSSY B0, `(.L_x_10081) ;  /* 0x0000008000007945 */ /* 0x000fe20003800000 */
[----:B-----5:R-:W-:Y:S02]  /*167f0*/  IMAD.MOV.U32 R13, RZ, RZ, R2 ;  /* 0x000000ffff0d7224 */ /* 0x020fe400078e0002 */
[----:B------:R-:W-:Y:S02]  /*16800*/  IMAD.MOV.U32 R12, RZ, RZ, 0x1 ;  /* 0x00000001ff0c7424 */ /* 0x000fe400078e00ff */
[----:B------:R-:W-:Y:S02]  /*16810*/  IMAD.MOV.U32 R11, RZ, RZ, RZ ;  /* 0x000000ffff0b7224 */ /* 0x000fe400078e00ff */
[----:B------:R-:W-:-:S07]  /*16820*/  IMAD.MOV.U32 R15, RZ, RZ, -0x1 ;  /* 0xffffffffff0f7424 */ /* 0x000fce00078e00ff */
[----:B012---:R-:W-:Y:S05]  /*16830*/  WARPSYNC.COLLECTIVE R15, `(.L_x_10082) ;  /* 0x000000000f087348 */ /* 0x007fea0003c00000 */
[----:B------:R3:W4:Y:S02]  /*16840*/  SHFL.UP P6, R14, R13, R12, R11 ;  /* 0x0400000c0d0e7389 */ /* 0x00072400000c000b */
[----:B01234-:R-:W-:Y:S01]  /*16850*/  ENDCOLLECTIVE ;  /* 0x000000000000791b */ /* 0x01ffe20003800000 */
.L_x_10082:
[----:B------:R-:W-:Y:S05]  /*16860*/  BSYNC B0 ;  /* 0x0000000000007941 */ /* 0x000fea0003800000 */
.L_x_10081:
        /* <DEDUP_REMOVED lines=10> */
.L_x_10083:
        /* <DEDUP_REMOVED lines=8> */
.L_x_10084:
        /* <DEDUP_REMOVED lines=8> */
.L_x_10085:
        /* <DEDUP_REMOVED lines=8> */
.L_x_10086:
        /* <DEDUP_REMOVED lines=8> */
.L_x_10087:
[----:B------:R-:W-:Y:S05]  /*16b10*/  BRA `(.L_x_10088) ;  /* 0xffffffe400d07947 */ /* 0x000fea000383ffff */
.L_x_10036:
[----:B------:R-:W-:Y:S01]  /*16b20*/  BSSY B0, `(.L_x_10089) ;  /* 0x0000006000007945 */ /* 0x000fe20003800000 */
[----:B------:R-:W-:Y:S01]  /*16b30*/  PLOP3.LUT P6, PT, P6, PT, PT, 0x8, 0x0 ;  /* 0x000000000000781c */ /* 0x000fe200037ce170 */
[----:B------:R-:W-:-:S12]  /*16b40*/  IMAD.MOV.U32 R15, RZ, RZ, -0x1 ;  /* 0xffffffffff0f7424 */ /* 0x000fd800078e00ff */
[----:B01----:R-:W-:Y:S05]  /*16b50*/  WARPSYNC.COLLECTIVE R15, `(.L_x_10090) ;  /* 0x000000000f087348 */ /* 0x003fea0003c00000 */
[----:B------:R-:W-:Y:S01]  /*16b60*/  VOTE.ANY R14, PT, P6 ;  /* 0x00000000000e7806 */ /* 0x000fe200030e0100 */
[----:B01----:R-:W-:Y:S06]  /*16b70*/  ENDCOLLECTIVE ;  /* 0x000000000000791b */ /* 0x003fec0003800000 */
.L_x_10090:
[----:B------:R-:W-:Y:S05]  /*16b80*/  BSYNC B0 ;  /* 0x0000000000007941 */ /* 0x000fea0003800000 */
.L_x_10089:
        /* <DEDUP_REMOVED lines=9> */
.L_x_10091:
[----:B------:R-:W-:Y:S01]  /*16c20*/  MOV R17, R14 ;  /* 0x0000000e00117202 */ /* 0x000fe20000000f00 */
[----:B------:R-:W-:Y:S06]  /*16c30*/  BRA `(.L_x_10092) ;  /* 0xffffffe400c07947 */ /* 0x000fec000383ffff */
.L_x_10038:
[----:B------:R-:W-:Y:S01]  /*16c40*/  BSSY B0, `(.L_x_10093) ;  /* 0x0000007000007945 */ /* 0x000fe20003800000 */
[----:B------:R-:W-:Y:S02]  /*16c50*/  IMAD.MOV.U32 R13, RZ, RZ, R8 ;  /* 0x000000ffff0d7224 */ /* 0x000fe400078e0008 */
[----:B------:R-:W-:Y:S02]  /*16c60*/  IMAD.MOV.U32 R11, RZ, RZ, 0x1f ;  /* 0x0000001fff0b7424 */ /* 0x000fe400078e00ff */
[----:B------:R-:W-:-:S07]  /*16c70*/  IMAD.MOV.U32 R15, RZ, RZ, -0x1 ;  /* 0xffffffffff0f7424 */ /* 0x000fce00078e00ff */
[----:B0123--:R-:W-:Y:S05]  /*16c80*/  WARPSYNC.COLLECTIVE R15, `(.L_x_10094) ;  /* 0x000000000f087348 */ /* 0x00ffea0003c00000 */
[----:B------:R4:W0:Y:S02]  /*16c90*/  SHFL.IDX P6, R14, R13, R12, R11 ;  /* 0x0000000c0d0e7389 */ /* 0x00082400000c000b */
[----:B01234-:R-:W-:Y:S01]  /*16ca0*/  ENDCOLLECTIVE ;  /* 0x000000000000791b */ /* 0x01ffe20003800000 */
.L_x_10094:
[----:B------:R-:W-:Y:S05]  /*16cb0*/  BSYNC B0 ;  /* 0x0000000000007941 */ /* 0x000fea0003800000 */
.L_x_10093:
[----:B------:R-:W-:Y:S05]  /*16cc0*/  BRA `(.L_x_10037) ;  /* 0xffffffe400b87947 */ /* 0x000fea000383ffff */
.L_x_10042:
[----:B0-----:R0:W2:Y:S02]  /*16cd0*/  SYNCS.PHASECHK.TRANS64.TRYWAIT P0, [R9+URZ+0x31c20], R0 ;  /* 0x031c2000090075a7 */ /* 0x0010a4000800017f */
[----:B--2---:R-:W-:Y:S05]  /*16ce0*/  @!P0 NANOSLEEP.SYNCS 0x989680 ;  /* 0x009896800000895d */ /* 0x004fea0003900000 */
[----:B------:R-:W2:Y:S02]  /*16cf0*/  @!P0 SYNCS.PHASECHK.TRANS64 P0, [R9+URZ+0x31c20], R0 ;  /* 0x031c2000090085a7 */ /* 0x000ea4000800007f */
[----:B--2---:R-:W-:Y:S05]  /*16d00*/  @!P0 BRA `(.L_x_10042) ;  /* 0xfffffffc00f08947 */ /* 0x004fea000383ffff */
[----:B------:R-:W-:Y:S05]  /*16d10*/  BRA `(.L_x_10095) ;  /* 0xffffffec00287947 */ /* 0x000fea000383ffff */
.L_x_10043:
        /* <DEDUP_REMOVED lines=11> */
.L_x_10097:
[----:B------:R-:W-:Y:S05]  /*16dd0*/  BSYNC B0 ;  /* 0x0000000000007941 */ /* 0x000fea0003800000 */
.L_x_10096:
[----:B------:R-:W-:Y:S05]  /*16de0*/  BRA `(.L_x_10098) ;  /* 0xffffffec00107947 */ /* 0x000fea000383ffff */
.L_x_10046:
[----:B------:R-:W-:Y:S01]  /*16df0*/  BSSY B1, `(.L_x_10099) ;  /* 0x0000006000017945 */ /* 0x000fe20003800000 */
[----:B------:R-:W-:-:S07]  /*16e00*/  IMAD.MOV.U32 R15, RZ, RZ, -0x1 ;  /* 0xffffffffff0f7424 */ /* 0x000fce00078e00ff */
[----:B01----:R-:W-:Y:S05]  /*16e10*/  WARPSYNC.COLLECTIVE R15, `(.L_x_10100) ;  /* 0x000000000f0c7348 */ /* 0x003fea0003c00000 */
[----:B------:R-:W-:Y:S02]  /*16e20*/  ELECT P6, UR62, PT ;  /* 0x00000000003e782f */ /* 0x000fe400038c0000 */
[----:B------:R-:W-:Y:S01]  /*16e30*/  MOV R14, UR62 ;  /* 0x0000003e000e7c02 */ /* 0x000fe20008000f00 */
[----:B01----:R-:W-:Y:S10]  /*16e40*/  ENDCOLLECTIVE ;  /* 0x000000000000791b */ /* 0x003ff40003800000 */
.L_x_10100:
[----:B------:R-:W-:Y:S05]  /*16e50*/  BSYNC B1 ;  /* 0x0000000000017941 */ /* 0x000fea0003800000 */
.L_x_10099:
[----:B------:R-:W-:Y:S05]  /*16e60*/  BRA `(.L_x_10101) ;  /* 0xffffffec00087947 */ /* 0x000fea000383ffff */
.L_x_10048:
[----:B0-----:R0:W2:Y:S02]  /*16e70*/  SYNCS.PHASECHK.TRANS64.TRYWAIT P0, [R7+URZ], R2 ;  /* 0x00000002070075a7 */ /* 0x0010a4000800017f */
[----:B--2---:R-:W-:Y:S05]  /*16e80*/  @!P0 NANOSLEEP.SYNCS 0x989680 ;  /* 0x009896800000895d */ /* 0x004fea0003900000 */
[----:B------:R-:W2:Y:S02]  /*16e90*/  @!P0 SYNCS.PHASECHK.TRANS64 P0, [R7+URZ], R2 ;  /* 0x00000002070085a7 */ /* 0x000ea4000800007f */
[----:B--2---:R-:W-:Y:S05]  /*16ea0*/  @!P0 BRA `(.L_x_10048) ;  /* 0xfffffffc00f08947 */ /* 0x004fea000383ffff */
[----:B------:R-:W-:Y:S05]  /*16eb0*/  BRA `(.L_x_10102) ;  /* 0xffffffec00447947 */ /* 0x000fea000383ffff */
.L_x_10049:
[----:B--2---:R2:W3:Y:S02]  /*16ec0*/  SYNCS.PHASECHK.TRANS64.TRYWAIT P0, [R3+URZ], R0 ;  /* 0x00000000030075a7 */ /* 0x0044e4000800017f */
[----:B---3--:R-:W-:Y:S05]  /*16ed0*/  @!P0 NANOSLEEP.SYNCS 0x989680 ;  /* 0x009896800000895d */ /* 0x008fea0003900000 */
[----:B------:R-:W3:Y:S02]  /*16ee0*/  @!P0 SYNCS.PHASECHK.TRANS64 P0, [R3+URZ], R0 ;  /* 0x00000000030085a7 */ /* 0x000ee4000800007f */
[----:B---3--:R-:W-:Y:S05]  /*16ef0*/  @!P0 BRA `(.L_x_10049) ;  /* 0xfffffffc00f08947 */ /* 0x008fea000383ffff */
[----:B------:R-:W-:Y:S05]  /*16f00*/  BRA `(.L_x_10103) ;  /* 0xffffffec00387947 */ /* 0x000fea000383ffff */
.L_x_10051:
[----:B--2---:R2:W3:Y:S02]  /*16f10*/  SYNCS.PHASECHK.TRANS64.TRYWAIT P0, [R5+URZ], R2 ;  /* 0x00000002050075a7 */ /* 0x0044e4000800017f */
[----:B---3--:R-:W-:Y:S05]  /*16f20*/  @!P0 NANOSLEEP.SYNCS 0x989680 ;  /* 0x009896800000895d */ /* 0x008fea0003900000 */
[----:B------:R-:W3:Y:S02]  /*16f30*/  @!P0 SYNCS.PHASECHK.TRANS64 P0, [R5+URZ], R2 ;  /* 0x00000002050085a7 */ /* 0x000ee4000800007f */
[----:B---3--:R-:W-:Y:S05]  /*16f40*/  @!P0 BRA `(.L_x_10051) ;  /* 0xfffffffc00f08947 */ /* 0x008fea000383ffff */
[----:B------:R-:W-:Y:S05]  /*16f50*/  BRA `(.L_x_10104) ;  /* 0xffffffec003c7947 */ /* 0x000fea000383ffff */
.L_x_10105:
        /* <DEDUP_REMOVED lines=10> */
.L_x_12783:


//--------------------- .text._ZN7cutlass13device_kernelIN5flash11enable_sm90INS1_16FlashAttnFwdSm90INS1_25CollectiveMainloopFwdSm90ILi2EN4cute5tupleIJNS5_1CILi1EEES8_S8_EEENS6_IJNS7_ILi192EEENS7_ILi144EEENS7_ILi96EEEEEELi96ENS_6half_tEfNS_4arch4Sm90ELb1ELb0ELb1ELb1ELb0ELb1ELb0ELb0ELb1ELb0ELb0ELb0EEENS1_21CollectiveEpilogueFwdINS6_IJSA_SC_SB_EEES9_SE_SG_Li384ELb1ELb0ELb0ELb0EEENS1_36VarlenDynamicPersistentTileSchedulerILi192ELi144ELi384ELi32ELb0ELb0ELb1ELb1ELb1ELb1EEEEEEEEEvNT_6ParamsE --------------------------
	.section	.text._ZN7cutlass13device_kernelIN5flash11enable_sm90INS1_16FlashAttnFwdSm90INS1_25CollectiveMainloopFwdSm90ILi2EN4cute5tupleIJNS5_1CILi1EEES8_S8_EEENS6_IJNS7_ILi192EEENS7_ILi144EEENS7_ILi96EEEEEELi96ENS_6half_tEfNS_4arch4Sm90ELb1ELb0ELb1ELb1ELb0ELb1ELb0ELb0ELb1ELb0ELb0ELb0EEENS1_21CollectiveEpilogueFwdINS6_IJSA_SC_SB_EEES9_SE_SG_Li384ELb1ELb0ELb0ELb0EEENS1_36VarlenDynamicPersistentTileSchedulerILi192ELi144ELi384ELi32ELb0ELb0ELb1ELb1ELb1ELb1EEEEEEEEEvNT_6ParamsE,"ax",@progbits
	.align	128
.text._ZN7cutlass13device_kernelIN5flash11enable_sm90INS1_16FlashAttnFwdSm90INS1_25CollectiveMainloopFwdSm90ILi2EN4cute5tupleIJNS5_1CILi1EEES8_S8_EEENS6_IJNS7_ILi192EEENS7_ILi144EEENS7_ILi96EEEEEELi96ENS_6half_tEfNS_4arch4Sm90ELb1ELb0ELb1ELb1ELb0ELb1ELb0ELb0ELb1ELb0ELb0ELb0EEENS1_21CollectiveEpilogueFwdINS6_IJSA_SC_SB_EEES9_SE_SG_Li384ELb1ELb0ELb0ELb0EEENS1_36VarlenDynamicPersistentTileSchedulerILi192ELi144ELi384ELi32ELb0ELb0ELb1ELb1ELb1ELb1EEEEEEEEEvNT_6ParamsE:
        .type           _ZN7cutlass13device_kernelIN5flash11enable_sm90INS1_16FlashAttnFwdSm90INS1_25CollectiveMainloopFwdSm90ILi2EN4cute5tupleIJNS5_1CILi1EEES8_S8_EEENS6_IJNS7_ILi192EEENS7_ILi144EEENS7_ILi96EEEEEELi96ENS_6half_tEfNS_4arch4Sm90ELb1ELb0ELb1ELb1ELb0ELb1ELb0ELb0ELb1ELb0ELb0ELb0EEENS1_21CollectiveEpilogueFwdINS6_IJSA_SC_SB_EEES9_SE_SG_Li384ELb1ELb0ELb0ELb0EEENS1_36VarlenDynamicPersistentTileSchedulerILi192ELi144ELi384ELi32ELb0ELb0ELb1ELb1ELb1ELb1EEEEEEEEEvNT_6ParamsE,@function
        .size           _ZN7cutlass13device_kernelIN5flash11enable_sm90INS1_16FlashAttnFwdSm90INS1_25CollectiveMainloopFwdSm90ILi2EN4cute5tupleIJNS5_1CILi1EEES8_S8_EEENS6_IJNS7_ILi192EEENS7_ILi144EEENS7_ILi96EEEEEELi96ENS_6half_tEfNS_4arch4Sm90ELb1ELb0ELb1ELb1ELb0ELb1ELb0ELb0ELb1ELb0ELb0ELb0EEENS1_21CollectiveEpilogueFwdINS6_IJSA_SC_SB_EEES9_SE_SG_Li384ELb1ELb0ELb0ELb0EEENS1_36VarlenDynamicPersistentTileSchedulerILi192ELi144ELi384ELi32ELb0ELb0ELb1ELb1ELb1ELb1EEEEEEEEEvNT_6ParamsE,(.L_x_12784 - _ZN7cutlass13device_kernelIN5flash11enable_sm90INS1_16FlashAttnFwdSm90INS1_25CollectiveMainloopFwdSm90ILi2EN4cute5tupleIJNS5_1CILi1EEES8_S8_EEENS6_IJNS7_ILi192EEENS7_ILi144EEENS7_ILi96EEEEEELi96ENS_6half_tEfNS_4arch4Sm90ELb1ELb0ELb1ELb1ELb0ELb1ELb0ELb0ELb1ELb0ELb0ELb0EEENS1_21CollectiveEpilogueFwdINS6_IJSA_SC_SB_EEES9_SE_SG_Li384ELb1ELb0ELb0ELb0EEENS1_36VarlenDynamicPersistentTileSchedulerILi192ELi144ELi384ELi32ELb0ELb0ELb1ELb1ELb1ELb1EEEEEEEEEvNT_6ParamsE)
        .other          _ZN7cutlass13device_kernelIN5flash11enable_sm90INS1_16FlashAttnFwdSm90INS1_25CollectiveMainloopFwdSm90ILi2EN4cute5tupleIJNS5_1CILi1EEES8_S8_EEENS6_IJNS7_ILi192EEENS7_ILi144EEENS7_ILi96EEEEEELi96ENS_6half_tEfNS_4arch4Sm90ELb1ELb0ELb1ELb1ELb0ELb1ELb0ELb0ELb1ELb0ELb0ELb0EEENS1_21CollectiveEpilogueFwdINS6_IJSA_SC_SB_EEES9_SE_SG_Li384ELb1ELb0ELb0ELb0EEENS1_36VarlenDynamicPersistentTileSchedulerILi192ELi144ELi384ELi32ELb0ELb0ELb1ELb1ELb1ELb1EEEEEEEEEvNT_6ParamsE,@"STO_CUDA_ENTRY STV_DEFAULT"
_ZN7cutlass13device_kernelIN5flash11enable_sm90INS1_16FlashAttnFwdSm90INS1_25CollectiveMainloopFwdSm90ILi2EN4cute5tupleIJNS5_1CILi1EEES8_S8_EEENS6_IJNS7_ILi192EEENS7_ILi144EEENS7_ILi96EEEEEELi96ENS_6half_tEfNS_4arch4Sm90ELb1ELb0ELb1ELb1ELb0ELb1ELb0ELb0ELb1ELb0ELb0ELb0EEENS1_21CollectiveEpilogueFwdINS6_IJSA_SC_SB_EEES9_SE_SG_Li384ELb1ELb0ELb0ELb0EEENS1_36VarlenDynamicPersistentTileSchedulerILi192ELi144ELi384ELi32ELb0ELb0ELb1ELb1ELb1ELb1EEEEEEEEEvNT_6ParamsE:
        /* <DEDUP_REMOVED lines=27> */
.L_x_10107:
[----:B------:R-:W-:Y:S05]  /*01b0*/  BSYNC B0 ;  /* 0x0000000000007941 */ /* 0x000fea0003800000 */
.L_x_10106:
        /* <DEDUP_REMOVED lines=41> */
.L_x_10108:
        /* <DEDUP_REMOVED lines=22> */
.L_x_10109:
        /* <DEDUP_REMOVED lines=18> */
.L_x_10110:
        /* <DEDUP_REMOVED lines=22> */
.L_x_10111:
        /* <DEDUP_REMOVED lines=22> */
.L_x_10112:
[----:B------:R-:W-:Y:S01]  /*0990*/  PLOP3.LUT P0, PT, PT, PT, UP0, 0x80, 0x0 ;  /* 0x000000000000781c */ /* 0x000fe20003f0f008 */
[----:B------:R-:W-:Y:S01]  /*09a0*/  UMOV UR60, 0x1 ;  /* 0x00000001003c7882 */ /* 0x000fe20000000000 */
[----:B------:R-:W-:Y:S01]  /*09b0*/  NOP ;  /* 0x0000000000007918 */ /* 0x000fe20000000000 */
[----:B------:R-:W-:Y:S01]  /*09c0*/  USEL UR60, UR60, 0x2, !UP0 ;  /* 0x000000023c3c7887 */ /* 0x000fe2000c000000 */
[----:B------:R-:W-:Y:S01]  /*09d0*/  BSSY B7, `(.L_x_10113) ;  /* 0x000225a000077945 */ /* 0x000fe20003800000 */
[----:B012-4-:R-:W-:Y:S08]  /*09e0*/  BAR.SYNC.DEFER_BLOCKING 0x0 ;  /* 0x0000000000007b1d */ /* 0x017ff00000010000 */
[----:B------:R-:W-:Y:S05]  /*09f0*/  @!P0 BRA `(.L_x_10114) ;  /* 0x000001c800088947 */ /* 0x000fea0003800000 */
.L_x_10115:
[----:B------:R-:W-:-:S08]  /*0a00*/  NOP ;  /* 0x0000000000007918 */ /* 0x000fd00000000000 */
[----:B------:R-:W0:Y:S02]  /*0a10*/  USETMAXREG.TRY_ALLOC.CTAPOOL UP0, 0xa0 ;  /* 0x000000a0000079c8 */ /* 0x000e240008000600 */
[----:B0-----:R-:W-:-:S13]  /*0a20*/  PLOP3.LUT P0, PT, PT, PT, UP0, 0x80, 0x0 ;  /* 0x000000000000781c */ /* 0x001fda0003f0f008 */
[----:B------:R-:W-:Y:S05]  /*0a30*/  @!P0 BRA `(.L_x_10115) ;  /* 0xfffffffc00f08947 */ /* 0x000fea000383ffff */
[----:B------:R-:W2:Y:S01]  /*0a40*/  LDL.LU R0, [R1+0x44] ;  /* 0x0000440001007983 */ /* 0x000ea20000300800 */
        /* <DEDUP_REMOVED lines=18> */
[----:B------:R-:W0:Y:S01]  /*0b70*/  S2R R0, SR_TID.X ;  /* 0x0000000000007919 */ /* 0x000e220000002100 */
[----:B------:R-:W-:Y:S01]  /*0b80*/  R2UR UR61, R16 ;  /* 0x00000000103d72ca */ /* 0x000fe200000e0000 */
[----:B------:R-:W-:-:S12]  /*0b90*/  ULOP3.LUT UR4, UR60, 0x1, URZ, 0xfc, !UPT ;  /* 0x000000013c047892 */ /* 0x000fd8000f8efc3f */
[----:B------:R-:W-:Y:S01]  /*0ba0*/  UIADD3 UR61, UR61, 0xda00, URZ ;  /* 0x0000da003d3d7890 */ /* 0x000fe2000fffe03f */
[----:B0-----:R-:W-:-:S05]  /*0bb0*/  VIADD R24, R0, 0xffffff80 ;  /* 0xffffff8000187836 */ /* 0x001fca0000000000 */
[----:B------:R-:W-:Y:S02]  /*0bc0*/  SHF.R.S32.HI R0, RZ, 0x1f, R24 ;  /* 0x0000001fff007819 */ /* 0x000fe40000011418 */
[-C--:B------:R-:W-:Y:S02]  /*0bd0*/  LEA.HI R13, R24, R24.reuse, RZ, 0x1 ;  /* 0x00000018180d7211 */ /* 0x080fe400078f08ff */
[----:B------:R-:W-:Y:S02]  /*0be0*/  LEA.HI R2, R0, R24, RZ, 0x7 ;  /* 0x0000001800027211 */ /* 0x000fe400078f38ff */
[----:B------:R-:W-:Y:S02]  /*0bf0*/  SHF.R.S32.HI R144, RZ, 0x1, R13 ;  /* 0x00000001ff907819 */ /* 0x000fe4000001140d */
[----:B------:R-:W-:Y:S02]  /*0c00*/  SHF.R.S32.HI R3, RZ, 0x7, R2 ;  /* 0x00000007ff037819 */ /* 0x000fe40000011402 */
[----:B------:R-:W-:-:S02]  /*0c10*/  LOP3.LUT R2, R2, 0xffffff80, RZ, 0xc0, !PT ;  /* 0xffffff8002027812 */ /* 0x000fc400078ec0ff */
[----:B------:R-:W-:Y:S01]  /*0c20*/  LEA.HI R4, R0, R24, RZ, 0x4 ;  /* 0x0000001800047211 */ /* 0x000fe200078f20ff */
[----:B------:R-:W-:Y:S01]  /*0c30*/  IMAD.HI R7, R3, 0x55555556, RZ ;  /* 0x5555555603077827 */ /* 0x000fe200078e02ff */
[----:B------:R-:W-:Y:S02]  /*0c40*/  LEA.HI R12, R13, R144, RZ, 0x1 ;  /* 0x000000900d0c7211 */ /* 0x000fe400078f08ff */
[----:B------:R-:W-:Y:S01]  /*0c50*/  SHF.R.S32.HI R5, RZ, 0x4, R4 ;  /* 0x00000004ff057819 */ /* 0x000fe20000011404 */
[----:B------:R-:W-:Y:S01]  /*0c60*/  IMAD.IADD R6, R24, 0x1, -R2 ;  /* 0x0000000118067824 */ /* 0x000fe200078e0a02 */
[----:B------:R-:W-:Y:S02]  /*0c70*/  LEA.HI R8, R7, R7, RZ, 0x1 ;  /* 0x0000000707087211 */ /* 0x000fe400078f08ff */
[----:B------:R-:W-:Y:S02]  /*0c80*/  LOP3.LUT R15, R12, 0x7fffffe, RZ, 0xc0, !PT ;  /* 0x07fffffe0c0f7812 */ /* 0x000fe400078ec0ff */
[----:B------:R-:W-:Y:S01]  /*0c90*/  SHF.R.S32.HI R7, RZ, 0x1f, R6 ;  /* 0x0000001fff077819 */ /* 0x000fe20000011406 */
[----:B------:R-:W-:Y:S01]  /*0ca0*/  IMAD R8, R8, -0x3, R3 ;  /* 0xfffffffd08087824 */ /* 0x000fe200078e0203 */
[----:B------:R-:W-:Y:S01]  /*0cb0*/  LEA.HI R2, R4, R5, RZ, 0x1 ;  /* 0x0000000504027211 */ /* 0x000fe200078f08ff */
[----:B------:R-:W-:Y:S01]  /*0cc0*/  IMAD.IADD R14, R144, 0x1, -R15 ;  /* 0x00000001900e7824 */ /* 0x000fe200078e0a0f */
[----:B------:R-:W-:-:S02]  /*0cd0*/  LEA.HI R12, R7, R6, RZ, 0x2 ;  /* 0x00000006070c7211 */ /* 0x000fc400078f10ff */
[----:B------:R-:W-:Y:S01]  /*0ce0*/  LOP3.LUT R4, R4, 0xfffffff0, RZ, 0xc0, !PT ;  /* 0xfffffff004047812 */ /* 0x000fe200078ec0ff */
[----:B------:R-:W-:Y:S01]  /*0cf0*/  IMAD R19, R5, 0x8, R14 ;  /* 0x0000000805137824 */ /* 0x000fe200078e020e */
[----:B------:R-:W-:Y:S02]  /*0d00*/  LOP3.LUT R3, R12, 0x7ffffffc, RZ, 0xc0, !PT ;  /* 0x7ffffffc0c037812 */ /* 0x000fe400078ec0ff */
[----:B------:R-:W-:Y:S01]  /*0d10*/  LEA.HI R14, R7, R6, RZ, 0x5 ;  /* 0x00000006070e7211 */ /* 0x000fe200078f28ff */
[----:B------:R-:W-:Y:S01]  /*0d20*/  IMAD.IADD R4, R24, 0x1, -R4 ;  /* 0x0000000118047824 */ /* 0x000fe200078e0a04 */
[----:B------:R-:W-:Y:S01]  /*0d30*/  LOP3.LUT R2, R2, 0x1ffffffe, RZ, 0xc0, !PT ;  /* 0x1ffffffe02027812 */ /* 0x000fe200078ec0ff */
[----:B------:R-:W-:Y:S01]  /*0d40*/  IMAD.IADD R6, R6, 0x1, -R3 ;  /* 0x0000000106067824 */ /* 0x000fe200078e0a03 */
[----:B------:R-:W-:Y:S01]  /*0d50*/  LOP3.LUT R13, R13, 0xfffffffe, RZ, 0xc0, !PT ;  /* 0xfffffffe0d0d7812 */ /* 0x000fe200078ec0ff */
[----:B------:R-:W-:Y:S01]  /*0d60*/  IMAD.SHL.U32 R20, R19, 0x20, RZ ;  /* 0x0000002013147824 */ /* 0x000fe200078e00ff */
[----:B------:R-:W-:Y:S01]  /*0d70*/  SHF.R.S32.HI R3, RZ, 0x1f, R4 ;  /* 0x0000001fff037819 */ /* 0x000fe20000011404 */
[----:B------:R-:W-:Y:S01]  /*0d80*/  IMAD.IADD R2, R5, 0x1, -R2 ;  /* 0x0000000105027824 */ /* 0x000fe200078e0a02 */
[----:B------:R0:W-:Y:S01]  /*0d90*/  STL [R1+0x68], R6 ;  /* 0x0000680601007387 */ /* 0x0001e20000100800 */
[-C--:B------:R-:W-:Y:S01]  /*0da0*/  LEA.HI R5, R0, R24.reuse, RZ, 0x5 ;  /* 0x0000001800057211 */ /* 0x080fe200078f28ff */
[----:B------:R-:W-:Y:S01]  /*0db0*/  IMAD.IADD R18, R24, 0x1, -R13 ;  /* 0x0000000118127824 */ /* 0x000fe200078e0a0d */
[--C-:B------:R-:W-:Y:S01]  /*0dc0*/  SHF.R.S32.HI R13, RZ, 0x2, R12.reuse ;  /* 0x00000002ff0d7819 */ /* 0x100fe2000001140c */
[----:B------:R-:W-:Y:S01]  /*0dd0*/  IMAD.SHL.U32 R2, R2, 0x8, RZ ;  /* 0x0000000802027824 */ /* 0x000fe200078e00ff */
[----:B------:R-:W-:Y:S01]  /*0de0*/  SHF.R.S32.HI R7, RZ, 0x5, R5 ;  /* 0x00000005ff077819 */ /* 0x000fe20000011405 */
[----:B------:R-:W-:Y:S01]  /*0df0*/  IMAD.SHL.U32 R23, R18, 0x8, RZ ;  /* 0x0000000812177824 */ /* 0x000fe200078e00ff */
[----:B------:R-:W-:Y:S01]  /*0e00*/  SHF.R.S32.HI R12, RZ, 0x1f, R12 ;  /* 0x0000001fff0c7819 */ /* 0x000fe2000001140c */
[----:B------:R-:W-:Y:S01]  /*0e10*/  IMAD.MOV.U32 R19, RZ, RZ, RZ ;  /* 0x000000ffff137224 */ /* 0x000fe200078e00ff */
[----:B------:R-:W-:Y:S01]  /*0e20*/  SHF.R.S32.HI R14, RZ, 0x5, R14 ;  /* 0x00000005ff0e7819 */ /* 0x000fe2000001140e */
[----:B------:R-:W-:Y:S01]  /*0e30*/  VIADD R25, R23, 0x10 ;  /* 0x0000001017197836 */ /* 0x000fe20000000000 */
[----:B0-----:R-:W-:Y:S01]  /*0e40*/  LEA.HI R6, R0, R24, RZ, 0x2 ;  /* 0x0000001800067211 */ /* 0x001fe200078f10ff */
[----:B------:R-:W-:Y:S01]  /*0e50*/  IMAD R17, R7, 0x10, R4 ;  /* 0x0000001007117824 */ /* 0x000fe200078e0204 */
[CC--:B------:R-:W-:Y:S01]  /*0e60*/  LEA.HI R0, R3.reuse, R4.reuse, RZ, 0x3 ;  /* 0x0000000403007211 */ /* 0x0c0fe200078f18ff */
[----:B------:R-:W-:Y:S01]  /*0e70*/  IMAD.SHL.U32 R18, R18, 0x4, RZ ;  /* 0x0000000412127824 */ /* 0x000fe200078e00ff */
[----:B------:R-:W-:Y:S01]  /*0e80*/  LEA.HI R3, R3, R4, RZ, 0x2 ;  /* 0x0000000403037211 */ /* 0x000fe200078f10ff */
[----:B------:R-:W-:Y:S01]  /*0e90*/  IMAD.U32 R17, R17, 0x20, R2 ;  /* 0x0000002011117824 */ /* 0x000fe200078e0002 */
[--C-:B------:R-:W-:Y:S01]  /*0ea0*/  SHF.R.S32.HI R26, RZ, 0x2, R6.reuse ;  /* 0x00000002ff1a7819 */ /* 0x100fe20000011406 */
[----:B------:R-:W-:Y:S01]  /*0eb0*/  IMAD.SHL.U32 R0, R0, 0x10, RZ ;  /* 0x0000001000007824 */ /* 0x000fe200078e00ff */
[----:B------:R-:W-:-:S02]  /*0ec0*/  SHF.R.S32.HI R15, RZ, 0x1f, R6 ;  /* 0x0000001fff0f7819 */ /* 0x000fc40000011406 */
[----:B------:R-:W-:Y:S01]  /*0ed0*/  LOP3.LUT R5, R3, 0x7fffffc, RZ, 0xc0, !PT ;  /* 0x07fffffc03057812 */ /* 0x000fe200078ec0ff */
[----:B------:R-:W-:Y:S01]  /*0ee0*/  STL [R1+0x78], R26 ;  /* 0x0000781a01007387 */ /* 0x000fe20000100800 */
[----:B------:R-:W-:Y:S02]  /*0ef0*/  LOP3.LUT R0, R0, 0x7fffff80, RZ, 0xc0, !PT ;  /* 0x7fffff8000007812 */ /* 0x000fe400078ec0ff */
[----:B------:R-:W-:Y:S01]  /*0f00*/  LEA.HI R15, R15, R26, RZ, 0x2 ;  /* 0x0000001a0f0f7211 */ /* 0x000fe200078f10ff */
[----:B------:R-:W-:Y:S01]  /*0f10*/  IMAD.IADD R5, R4, 0x1, -R5 ;  /* 0x0000000104057824 */ /* 0x000fe200078e0a05 */
[----:B------:R-:W-:Y:S01]  /*0f20*/  SHF.R.S32.HI R3, RZ, 0x2, R3 ;  /* 0x00000002ff037819 */ /* 0x000fe20000011403 */
[----:B------:R-:W-:Y:S01]  /*0f30*/  IMAD R0, R7, 0x100, R0 ;  /* 0x0000010007007824 */ /* 0x000fe200078e0200 */
[----:B------:R-:W-:Y:S02]  /*0f40*/  LEA.HI R12, R12, R13, RZ, 0x3 ;  /* 0x0000000d0c0c7211 */ /* 0x000fe400078f18ff */
[----:B------:R-:W-:Y:S01]  /*0f50*/  LOP3.LUT R15, R15, 0xfffffffc, RZ, 0xc0, !PT ;  /* 0xfffffffc0f0f7812 */ /* 0x000fe200078ec0ff */
[----:B------:R-:W-:Y:S01]  /*0f60*/  IMAD R5, R5, 0x10, R0 ;  /* 0x0000001005057824 */ /* 0x000fe200078e0200 */
[----:B------:R-:W-:Y:S01]  /*0f70*/  LOP3.LUT R12, R12, 0xfffffff8, RZ, 0xc0, !PT ;  /* 0xfffffff80c0c7812 */ /* 0x000fe200078ec0ff */
[----:B------:R-:W-:Y:S01]  /*0f80*/  IMAD.SHL.U32 R3, R3, 0x40, RZ ;  /* 0x0000004003037824 */ /* 0x000fe200078e00ff */
[----:B------:R-:W-:Y:S01]  /*0f90*/  SHF.R.S32.HI R0, RZ, 0x1f, R25 ;  /* 0x0000001fff007819 */ /* 0x000fe20000011419 */
[----:B------:R-:W-:Y:S01]  /*0fa0*/  IMAD.IADD R22, R26, 0x1, -R15 ;  /* 0x000000011a167824 */ /* 0x000fe200078e0a0f */
[----:B------:R-:W-:Y:S01]  /*0fb0*/  IADD3 R21, R23, 0x20, RZ ;  /* 0x0000002017157810 */ /* 0x000fe20007ffe0ff */
[----:B------:R-:W-:Y:S01]  /*0fc0*/  IMAD.IADD R13, R13, 0x1, -R12 ;  /* 0x000000010d0d7824 */ /* 0x000fe200078e0a0c */
[----:B------:R-:W-:-:S02]  /*0fd0*/  LEA.HI R4, R0, R25, RZ, 0x3 ;  /* 0x0000001900047211 */ /* 0x000fc400078f18ff */
[----:B------:R-:W-:Y:S01]  /*0fe0*/  LEA.HI R7, R0, R25, RZ, 0x5 ;  /* 0x0000001900077211 */ /* 0x000fe200078f28ff */
[----:B------:R-:W-:Y:S01]  /*0ff0*/  IMAD.SHL.U32 R0, R22, 0x40, RZ ;  /* 0x0000004016007824 */ /* 0x000fe200078e00ff */
[----:B------:R-:W-:Y:S01]  /*1000*/  LOP3.LUT R3, R3, 0x40, RZ, 0xc0, !PT ;  /* 0x0000004003037812 */ /* 0x000fe200078ec0ff */
[----:B------:R0:W-:Y:S01]  /*1010*/  STL [R1+0x8c], R22 ;  /* 0x00008c1601007387 */ /* 0x0001e20000100800 */
[----:B------:R-:W-:Y:S01]  /*1020*/  SHF.R.S32.HI R12, RZ, 0x1f, R21 ;  /* 0x0000001fff0c7819 */ /* 0x000fe20000011415 */
[----:B------:R-:W-:Y:S01]  /*1030*/  IMAD R13, R14, 0x10, R13 ;  /* 0x000000100e0d7824 */ /* 0x000fe200078e020d */
[----:B------:R-:W-:Y:S01]  /*1040*/  LOP3.LUT R2, R3, 0x8, R2, 0xf8, !PT ;  /* 0x0000000803027812 */ /* 0x000fe200078ef802 */
[----:B------:R-:W-:Y:S01]  /*1050*/  STL [R1+0x40], R20 ;  /* 0x0000401401007387 */ /* 0x000fe20000100800 */
[----:B------:R-:W-:Y:S02]  /*1060*/  LEA.HI R15, R12, R21, RZ, 0x3 ;  /* 0x000000150c0f7211 */ /* 0x000fe400078f18ff */
[----:B------:R-:W-:-:S02]  /*1070*/  LOP3.LUT R0, R0, 0xc0, RZ, 0xc0, !PT ;  /* 0x000000c000007812 */ /* 0x000fc400078ec0ff */
[----:B------:R-:W-:Y:S01]  /*1080*/  SHF.R.U32.HI R3, RZ, 0x3, R3 ;  /* 0x00000003ff037819 */ /* 0x000fe20000011603 */
[----:B0-----:R-:W-:Y:S01]  /*1090*/  IMAD.MOV.U32 R22, RZ, RZ, RZ ;  /* 0x000000ffff167224 */ /* 0x001fe200078e00ff */
[----:B------:R-:W-:Y:S01]  /*10a0*/  LEA.HI R12, R12, R21, RZ, 0x5 ;  /* 0x000000150c0c7211 */ /* 0x000fe200078f28ff */
[----:B------:R0:W-:Y:S01]  /*10b0*/  STL [R1+0x38], R0 ;  /* 0x0000380001007387 */ /* 0x0001e20000100800 */
[----:B------:R-:W-:Y:S02]  /*10c0*/  SHF.R.S32.HI R7, RZ, 0x5, R7 ;  /* 0x00000005ff077819 */ /* 0x000fe40000011407 */
[----:B------:R-:W-:Y:S01]  /*10d0*/  LOP3.LUT R4, R0, 0x18, R4, 0xf8, !PT ;  /* 0x0000001800047812 */ /* 0x000fe200078ef804 */
[----:B------:R1:W-:Y:S01]  /*10e0*/  STL [R1+0x98], R17 ;  /* 0x0000981101007387 */ /* 0x0003e20000100800 */
[----:B------:R-:W-:Y:S01]  /*10f0*/  SHF.R.U32.HI R21, RZ, 0x3, R0 ;  /* 0x00000003ff157819 */ /* 0x000fe20000011600 */
[----:B------:R-:W-:Y:S01]  /*1100*/  IMAD R7, R7, 0x1800, R20 ;  /* 0x0000180007077824 */ /* 0x000fe200078e0214 */
[----:B------:R-:W-:-:S02]  /*1110*/  LOP3.LUT R2, R2, R3, RZ, 0x3c, !PT ;  /* 0x0000000302027212 */ /* 0x000fc400078e3cff */
[----:B------:R-:W-:Y:S01]  /*1120*/  SHF.R.S32.HI R12, RZ, 0x5, R12 ;  /* 0x00000005ff0c7819 */ /* 0x000fe2000001140c */
[----:B------:R-:W-:Y:S01]  /*1130*/  STL [R1+0x3c], R21 ;  /* 0x00003c1501007387 */ /* 0x000fe20000100800 */
[----:B------:R-:W-:Y:S01]  /*1140*/  LOP3.LUT R15, R0, 0x18, R15, 0xf8, !PT ;  /* 0x00000018000f7812 */ /* 0x000fe200078ef80f */
[----:B------:R-:W-:Y:S01]  /*1150*/  IMAD.IADD R5, R2, 0x1, R5 ;  /* 0x0000000102057824 */ /* 0x000fe200078e0205 */
[----:B------:R-:W-:Y:S01]  /*1160*/  LOP3.LUT R6, R6, 0x1ffffffc, RZ, 0xc0, !PT ;  /* 0x1ffffffc06067812 */ /* 0x000fe200078ec0ff */
[----:B------:R-:W-:Y:S01]  /*1170*/  IMAD R12, R12, 0x1800, R20 ;  /* 0x000018000c0c7824 */ /* 0x000fe200078e0214 */
[-C--:B------:R-:W-:Y:S01]  /*1180*/  LOP3.LUT R4, R4, R21.reuse, RZ, 0x3c, !PT ;  /* 0x0000001504047212 */ /* 0x080fe200078e3cff */
[----:B------:R-:W-:Y:S01]  /*1190*/  IMAD R2, R8, 0x40, R13 ;  /* 0x0000004008027824 */ /* 0x000fe200078e020d */
[----:B0-----:R-:W-:Y:S01]  /*11a0*/  LOP3.LUT R0, R0, 0x8, R23, 0xf8, !PT ;  /* 0x0000000800007812 */ /* 0x001fe200078ef817 */
[----:B------:R-:W-:Y:S01]  /*11b0*/  IMAD.IADD R6, R24, 0x1, -R6 ;  /* 0x0000000118067824 */ /* 0x000fe200078e0a06 */
[-C--:B------:R-:W-:Y:S01]  /*11c0*/  LOP3.LUT R15, R15, R21.reuse, RZ, 0x3c, !PT ;  /* 0x000000150f0f7212 */ /* 0x080fe200078e3cff */
[----:B------:R-:W-:Y:S01]  /*11d0*/  IMAD.IADD R4, R7, 0x1, R4 ;  /* 0x0000000107047824 */ /* 0x000fe200078e0204 */
[----:B------:R-:W-:Y:S01]  /*11e0*/  LOP3.LUT R0, R0, R21, RZ, 0x3c, !PT ;  /* 0x0000001500007212 */ /* 0x000fe200078e3cff */
[----:B------:R-:W-:Y:S01]  /*11f0*/  STL [R1+0x54], R9 ;  /* 0x0000540901007387 */ /* 0x000fe20000100800 */
[----:B------:R-:W-:Y:S01]  /*1200*/  SHF.L.U32 R6, R6, 0x3, RZ ;  /* 0x0000000306067819 */ /* 0x000fe200000006ff */
[----:B------:R-:W-:-:S02]  /*1210*/  IMAD.IADD R12, R12, 0x1, R15 ;  /* 0x000000010c0c7824 */ /* 0x000fc400078e020f */
[----:B------:R0:W-:Y:S01]  /*1220*/  STL [R1+0x6c], R2 ;  /* 0x00006c0201007387 */ /* 0x0001e20000100800 */
[----:B------:R-:W-:Y:S02]  /*1230*/  IMAD.IADD R3, R20, 0x1, R0 ;  /* 0x0000000114037824 */ /* 0x000fe400078e0200 */
[----:B------:R-:W-:Y:S01]  /*1240*/  LEA R0, R12, UR61, 0x1 ;  /* 0x0000003d0c007c11 */ /* 0x000fe2000f8e08ff */
[----:B------:R2:W-:Y:S01]  /*1250*/  STL [R1+0x58], R10 ;  /* 0x0000580a01007387 */ /* 0x0005e20000100800 */
[----:B-1----:R-:W-:-:S03]  /*1260*/  IMAD R17, R5, 0x2, R16 ;  /* 0x0000000205117824 */ /* 0x002fc600078e0210 */
[----:B------:R2:W-:Y:S01]  /*1270*/  STL [R1+0x5c], R11 ;  /* 0x00005c0b01007387 */ /* 0x0005e20000100800 */
[----:B0-----:R-:W-:Y:S01]  /*1280*/  IMAD.U32 R2, RZ, RZ, UR4 ;  /* 0x00000004ff027e24 */ /* 0x001fe2000f8e00ff */
[----:B------:R-:W-:Y:S02]  /*1290*/  SHF.R.S32.HI R2, RZ, 0x1f, R144 ;  /* 0x0000001fff027819 */ /* 0x000fe40000011490 */
[----:B------:R2:W-:Y:S01]  /*12a0*/  STL [R1+0x84], RZ ;  /* 0x000084ff01007387 */ /* 0x0005e20000100800 */
[----:B------:R-:W-:-:S03]  /*12b0*/  LEA R2, R4, UR61, 0x1 ;  /* 0x0000003d04027c11 */ /* 0x000fc6000f8e08ff */
[----:B------:R2:W-:Y:S04]  /*12c0*/  STL [R1+0x34], RZ ;  /* 0x000034ff01007387 */ /* 0x0005e80000100800 */
[----:B------:R2:W-:Y:S04]  /*12d0*/  STL [R1+0x28], RZ ;  /* 0x000028ff01007387 */ /* 0x0005e80000100800 */
[----:B------:R2:W-:Y:S04]  /*12e0*/  STL [R1+0x60], R6 ;  /* 0x0000600601007387 */ /* 0x0005e80000100800 */
[----:B------:R2:W-:Y:S04]  /*12f0*/  STL [R1+0x64], R3 ;  /* 0x0000640301007387 */ /* 0x0005e80000100800 */
[----:B------:R2:W-:Y:S04]  /*1300*/  STL [R1+0x94], R2 ;  /* 0x0000940201007387 */ /* 0x0005e80000100800 */
[----:B------:R2:W-:Y:S02]  /*1310*/  STL [R1+0x90], R0 ;  /* 0x0000900001007387 */ /* 0x0005e40000100800 */
.L_x_10266:
[----:B--2---:R-:W2:Y:S01]  /*1320*/  LDL.LU R0, [R1+0x5c] ;  /* 0x00005c0001007983 */ /* 0x004ea20000300800 */
[----:B------:R-:W2:Y:S01]  /*1330*/  LDC.64 R2, c[0x0][0xc60] ;  /* 0x00031800ff027b82 */ /* 0x000ea20000000a00 */
[----:B------:R-:W-:Y:S01]  /*1340*/  ULDC.64 UR4, c[0x0][0x208] ;  /* 0x0000820000047ab9 */ /* 0x000fe20000000a00 */
[----:B--2---:R-:W-:-:S05]  /*1350*/  IMAD.WIDE R2, R0, 0x4, R2 ;  /* 0x0000000400027825 */ /* 0x004fca00078e0202 */
[----:B01---5:R0:W2:Y:S01]  /*1360*/  LDG.E R11, desc[UR4][R2.64] ;  /* 0x00000004020b7981 */ /* 0x0230a2000c1e1900 */
[----:B------:R-:W-:Y:S05]  /*1370*/  YIELD ;  /* 0x0000000000007946 */ /* 0x000fea0003800000 */
[----:B------:R-:W-:Y:S01]  /*1380*/  ULDC.64 UR4, c[0x0][0xa28] ;  /* 0x00028a0000047ab9 */ /* 0x000fe20000000a00 */
[----:B------:R-:W-:Y:S01]  /*1390*/  ULDC.64 UR8, c[0x0][0xa18] ;  /* 0x0002860000087ab9 */ /* 0x000fe20000000a00 */
[----:B------:R-:W-:Y:S01]  /*13a0*/  ISETP.NE.U32.AND P1, PT, RZ, UR4, PT ;  /* 0x00000004ff007c0c */ /* 0x000fe2000bf25070 */
[----:B------:R-:W-:Y:S01]  /*13b0*/  ULDC.64 UR10, c[0x0][0x208] ;  /* 0x00008200000a7ab9 */ /* 0x000fe20000000a00 */
[----:B0-----:R-:W-:Y:S01]  /*13c0*/  IMAD.MOV.U32 R3, RZ, RZ, RZ ;  /* 0x000000ffff037224 */ /* 0x001fe200078e00ff */
[----:B------:R-:W-:Y:S01]  /*13d0*/  ULDC.64 UR6, c[0x0][0xa08] ;  /* 0x0002820000067ab9 */ /* 0x000fe20000000a00 */
[----:B------:R-:W-:Y:S01]  /*13e0*/  ISETP.NE.AND.EX P1, PT, RZ, UR5, PT, P1 ;  /* 0x00000005ff007c0c */ /* 0x000fe2000bf25310 */
[----:B------:R-:W-:Y:S01]  /*13f0*/  IMAD.MOV.U32 R79, RZ, RZ, RZ ;  /* 0x000000ffff4f7224 */ /* 0x000fe200078e00ff */
[----:B------:R-:W-:-:S04]  /*1400*/  ISETP.NE.U32.AND P0, PT, RZ, UR6, PT ;  /* 0x00000006ff007c0c */ /* 0x000fc8000bf05070 */
[----:B------:R-:W-:Y:S02]  /*1410*/  ISETP.NE.AND.EX P0, PT, RZ, UR7, PT, P0 ;  /* 0x00000007ff007c0c */ /* 0x000fe4000bf05300 */
[----:B--2---:R-:W-:Y:S01]  /*1420*/  SHF.R.S32.HI R0, RZ, 0x1f, R11 ;  /* 0x0000001fff007819 */ /* 0x004fe2000001140b */
[----:B------:R-:W-:-:S04]  /*1430*/  IMAD.SHL.U32 R29, R11, 0x4, RZ ;  /* 0x000000040b1d7824 */ /* 0x000fc800078e00ff */
[C---:B----4-:R-:W-:Y:S01]  /*1440*/  @P1 LEA R4, P2, R11.reuse, UR4, 0x2 ;  /* 0x000000040b041c11 */ /* 0x050fe2000f8410ff */
[----:B------:R0:W-:Y:S01]  /*1450*/  STL [R1+0x70], R11 ;  /* 0x0000700b01007387 */ /* 0x0001e20000100800 */
        /* <DEDUP_REMOVED lines=8> */
[----:B------:R-:W-:Y:S01]  /*14e0*/  ULDC.64 UR4, c[0x0][0x3f8] ;  /* 0x0000fe0000047ab9 */ /* 0x000fe20000000a00 */
[----:B------:R-:W-:-:S10]  /*14f0*/  IADD3.X R9, R30, UR7, RZ, P3, !PT ;  /* 0x000000071e097c10 */ /* 0x000fd40009ffe4ff */
[----:B------:R-:W-:Y:S01]  /*1500*/  @P2 IADD3 R6, P1, R29, UR8, RZ ;  /* 0x000000081d062c10 */ /* 0x000fe2000ff3e0ff */
[----:B------:R-:W-:Y:S01]  /*1510*/  UISETP.NE.U32.AND UP0, UPT, UR4, URZ, UPT ;  /* 0x0000003f0400728c */ /* 0x000fe2000bf05070 */
[----:B------:R0:W5:Y:S02]  /*1520*/  @P0 LDG.E R79, desc[UR10][R8.64] ;  /* 0x0000000a084f0981 */ /* 0x000164000c1e1900 */
[----:B------:R-:W-:Y:S01]  /*1530*/  @P2 IADD3.X R7, R30, UR9, RZ, P1, !PT ;  /* 0x000000091e072c10 */ /* 0x000fe20008ffe4ff */
[----:B------:R-:W-:-:S04]  /*1540*/  ULDC UR4, c[0x0][0x404] ;  /* 0x0001010000047ab9 */ /* 0x000fc80000000800 */
[----:B------:R-:W2:Y:S01]  /*1550*/  @P2 LDG.E R10, desc[UR10][R6.64] ;  /* 0x0000000a060a2981 */ /* 0x000ea2000c1e1900 */
        /* <DEDUP_REMOVED lines=8> */
[----:B--2---:R0:W-:Y:S01]  /*15e0*/  STL [R1+0x30], R10 ;  /* 0x0000300a01007387 */ /* 0x0041e20000100800 */
[----:B------:R-:W-:Y:S05]  /*15f0*/  @P2 BRA `(.L_x_10117) ;  /* 0x00000000002c2947 */ /* 0x000fea0003800000 */
[----:B------:R-:W-:Y:S02]  /*1600*/  ULDC.64 UR4, c[0x0][0xa00] ;  /* 0x0002800000047ab9 */ /* 0x000fe40000000a00 */
[----:B------:R-:W-:-:S04]  /*1610*/  ISETP.NE.U32.AND P1, PT, RZ, UR4, PT ;  /* 0x00000004ff007c0c */ /* 0x000fc8000bf25070 */
[----:B------:R-:W-:-:S13]  /*1620*/  ISETP.NE.AND.EX P1, PT, RZ, UR5, PT, P1 ;  /* 0x00000005ff007c0c */ /* 0x000fda000bf25310 */
[----:B------:R-:W-:Y:S05]  /*1630*/  @!P1 BRA `(.L_x_10117) ;  /* 0x00000000001c9947 */ /* 0x000fea0003800000 */
[----:B0-----:R-:W0:Y:S01]  /*1640*/  LDC.64 R4, c[0x0][0xa00] ;  /* 0x00028000ff047b82 */ /* 0x001e220000000a00 */
[----:B------:R-:W-:Y:S01]  /*1650*/  ULDC.64 UR4, c[0x0][0x208] ;  /* 0x0000820000047ab9 */ /* 0x000fe20000000a00 */
[----:B0-----:R-:W-:-:S05]  /*1660*/  IMAD.WIDE R4, R27, 0x4, R4 ;  /* 0x000000041b047825 */ /* 0x001fca00078e0204 */
[----:B------:R-:W2:Y:S04]  /*1670*/  LDG.E R0, desc[UR4][R4.64] ;  /* 0x0000000404007981 */ /* 0x000ea8000c1e1900 */
[----:B------:R-:W2:Y:S02]  /*1680*/  LDG.E R7, desc[UR4][R4.64+0x4] ;  /* 0x0000040404077981 */ /* 0x000ea4000c1e1900 */
[----:B--2---:R-:W-:-:S05]  /*1690*/  IMAD.IADD R10, R7, 0x1, -R0 ;  /* 0x00000001070a7824 */ /* 0x004fca00078e0a00 */
[----:B------:R1:W-:Y:S02]  /*16a0*/  STL [R1+0x30], R10 ;  /* 0x0000300a01007387 */ /* 0x0003e40000100800 */
.L_x_10117:
[----:B0-----:R-:W2:Y:S01]  /*16b0*/  LDL R11, [R1+0x54] ;  /* 0x00005400010b7983 */ /* 0x001ea20000100800 */
[----:B------:R-:W-:-:S03]  /*16c0*/  ULDC.64 UR4, c[0x0][0xa20] ;  /* 0x0002880000047ab9 */ /* 0x000fc60000000a00 */
[----:B------:R-:W3:Y:S01]  /*16d0*/  LDL R31, [R1+0x58] ;  /* 0x00005800011f7983 */ /* 0x000ee20000100800 */
[----:B------:R-:W-:-:S04]  /*16e0*/  ISETP.NE.U32.AND P1, PT, RZ, UR4, PT ;  /* 0x00000004ff007c0c */ /* 0x000fc8000bf25070 */
[----:B------:R-:W-:Y:S01]  /*16f0*/  ISETP.NE.AND.EX P1, PT, RZ, UR5, PT, P1 ;  /* 0x00000005ff007c0c */ /* 0x000fe2000bf25310 */
[----:B--2---:R0:W-:Y:S04]  /*1700*/  STL [R1+0x88], R11 ;  /* 0x0000880b01007387 */ /* 0x0041e80000100800 */
[----:B---3--:R0:W-:Y:S08]  /*1710*/  STL [R1+0x80], R31 ;  /* 0x0000801f01007387 */ /* 0x0081f00000100800 */
[----:B------:R-:W-:Y:S05]  /*1720*/  @!P1 BRA `(.L_x_10118) ;  /* 0x0000000000149947 */ /* 0x000fea0003800000 */
[----:B------:R-:W-:Y:S01]  /*1730*/  IADD3 R4, P0, R29, UR4, RZ ;  /* 0x000000041d047c10 */ /* 0x000fe2000ff1e0ff */
[----:B------:R-:W-:-:S03]  /*1740*/  ULDC.64 UR6, c[0x0][0x208] ;  /* 0x0000820000067ab9 */ /* 0x000fc60000000a00 */
[----:B------:R-:W-:-:S05]  /*1750*/  IADD3.X R5, R30, UR5, RZ, P0, !PT ;  /* 0x000000051e057c10 */ /* 0x000fca00087fe4ff */
[----:B------:R2:W5:Y:S01]  /*1760*/  LDG.E R28, desc[UR6][R4.64] ;  /* 0x00000006041c7981 */ /* 0x000562000c1e1900 */
[----:B------:R-:W-:Y:S05]  /*1770*/  BRA `(.L_x_10119) ;  /* 0x0000000000147947 */ /* 0x000fea0003800000 */
.L_x_10118:
[----:B------:R-:W-:Y:S05]  /*1780*/  @!P0 BRA `(.L_x_10119) ;  /* 0x0000000000108947 */ /* 0x000fea0003800000 */
[----:B------:R-:W-:Y:S02]  /*1790*/  ULDC.64 UR4, c[0x0][0x208] ;  /* 0x0000820000047ab9 */ /* 0x000fe40000000a00 */
[----:B------:R-:W2:Y:S04]  /*17a0*/  LDG.E R5, desc[UR4][R8.64] ;  /* 0x0000000408057981 */ /* 0x000ea8000c1e1900 */
[----:B------:R-:W2:Y:S02]  /*17b0*/  LDG.E R28, desc[UR4][R8.64+0x4] ;  /* 0x00000404081c7981 */ /* 0x000ea4000c1e1900 */
[----:B--2---:R-:W-:-:S07]  /*17c0*/  IMAD.IADD R28, R28, 0x1, -R5 ;  /* 0x000000011c1c7824 */ /* 0x004fce00078e0a05 */
.L_x_10119:
[----:B------:R-:W-:Y:S01]  /*17d0*/  ULDC.64 UR4, c[0x0][0xa10] ;  /* 0x0002840000047ab9 */ /* 0x000fe20000000a00 */
[----:B------:R-:W-:Y:S01]  /*17e0*/  ULDC.64 UR6, c[0x0][0x208] ;  /* 0x0000820000067ab9 */ /* 0x000fe20000000a00 */
[----:B------:R-:W-:-:S04]  /*17f0*/  ISETP.NE.U32.AND P0, PT, RZ, UR4, PT ;  /* 0x00000004ff007c0c */ /* 0x000fc8000bf05070 */
[----:B------:R-:W-:Y:S01]  /*1800*/  ISETP.NE.AND.EX P0, PT, RZ, UR5, PT, P0 ;  /* 0x00000005ff007c0c */ /* 0x000fe2000bf05300 */
[----:B------:R-:W-:Y:S01]  /*1810*/  IMAD.MOV.U32 R8, RZ, RZ, 0xc0 ;  /* 0x000000c0ff087424 */ /* 0x000fe200078e00ff */
[----:B------:R-:W-:-:S11]  /*1820*/  ULDC.64 UR4, c[0x0][0xa30] ;  /* 0x00028c0000047ab9 */ /* 0x000fd60000000a00 */
[----:B--2---:R-:W2:Y:S02]  /*1830*/  @P0 LDC.64 R4, c[0x0][0xa10] ;  /* 0x00028400ff040b82 */ /* 0x004ea40000000a00 */
[----:B--2---:R-:W-:-:S05]  /*1840*/  @P0 IMAD.WIDE R4, R27, 0x4, R4 ;  /* 0x000000041b040825 */ /* 0x004fca00078e0204 */
[----:B------:R-:W2:Y:S04]  /*1850*/  @P0 LDG.E R0, desc[UR6][R4.64] ;  /* 0x0000000604000981 */ /* 0x000ea8000c1e1900 */
[----:B------:R-:W2:Y:S01]  /*1860*/  @P0 LDG.E R9, desc[UR6][R4.64+0x4] ;  /* 0x0000040604090981 */ /* 0x000ea2000c1e1900 */
[----:B------:R-:W-:Y:S01]  /*1870*/  ISETP.NE.U32.AND P1, PT, RZ, UR4, PT ;  /* 0x00000004ff007c0c */ /* 0x000fe2000bf25070 */
[----:B-----5:R-:W-:-:S03]  /*1880*/  IMAD.MOV.U32 R106, RZ, RZ, R28 ;  /* 0x000000ffff6a7224 */ /* 0x020fc600078e001c */
[----:B------:R-:W-:-:S13]  /*1890*/  ISETP.NE.AND.EX P1, PT, RZ, UR5, PT, P1 ;  /* 0x00000005ff007c0c */ /* 0x000fda000bf25310 */
[----:B------:R-:W-:-:S04]  /*18a0*/  @P1 IADD3 R6, P2, R29, UR4, RZ ;  /* 0x000000041d061c10 */ /* 0x000fc8000ff5e0ff */
[----:B------:R-:W-:-:S05]  /*18b0*/  @P1 IADD3.X R7, R30, UR5, RZ, P2, !PT ;  /* 0x000000051e071c10 */ /* 0x000fca00097fe4ff */
[----:B------:R3:W5:Y:S01]  /*18c0*/  @P1 LDG.E R106, desc[UR6][R6.64] ;  /* 0x00000006066a1981 */ /* 0x000762000c1e1900 */
[----:B--2---:R-:W-:Y:S02]  /*18d0*/  @P0 IMAD.IADD R2, R9, 0x1, -R0 ;  /* 0x0000000109020824 */ /* 0x004fe400078e0a00 */
[----:B------:R-:W-:Y:S02]  /*18e0*/  IMAD.IADD R9, R28, 0x1, -R3 ;  /* 0x000000011c097824 */ /* 0x000fe400078e0a03 */
[----:B------:R-:W-:Y:S02]  /*18f0*/  IMAD R3, R11, R8, 0x14f ;  /* 0x0000014f0b037424 */ /* 0x000fe400078e0208 */
[C---:B------:R-:W-:Y:S01]  /*1900*/  IMAD.IADD R4, R9.reuse, 0x1, R2 ;  /* 0x0000000109047824 */ /* 0x040fe200078e0202 */
[----:B------:R-:W-:-:S03]  /*1910*/  IADD3 R24, -R9, RZ, RZ ;  /* 0x000000ff09187210 */ /* 0x000fc60007ffe1ff */
[C---:B------:R-:W-:Y:S01]  /*1920*/  VIADD R0, R4.reuse, 0x8f ;  /* 0x0000008f04007836 */ /* 0x040fe20000000000 */
[----:B------:R-:W-:Y:S01]  /*1930*/  IADD3 R3, R4, R3, -R10 ;  /* 0x0000000304037210 */ /* 0x000fe20007ffe80a */
[----:B------:R2:W-:Y:S01]  /*1940*/  STL [R1+0x5c], R4 ;  /* 0x00005c0401007387 */ /* 0x0005e20000100800 */
[----:B------:R-:W-:Y:S01]  /*1950*/  VIMNMX R24, RZ, R24, !PT ;  /* 0x00000018ff187248 */ /* 0x000fe20007fe0100 */
[----:B------:R-:W-:-:S04]  /*1960*/  IMAD.HI R0, R0, 0x38e38e39, RZ ;  /* 0x38e38e3900007827 */ /* 0x000fc800078e02ff */
[----:B--2---:R-:W-:Y:S01]  /*1970*/  IMAD.HI R4, R3, 0x38e38e39, RZ ;  /* 0x38e38e3903047827 */ /* 0x004fe200078e02ff */
        /* <DEDUP_REMOVED lines=17> */
[----:B---3--:R-:W-:Y:S05]  /*1a90*/  @!P1 BRA `(.L_x_10120) ;  /* 0x0000005000a49947 */ /* 0x008fea0003800000 */
        /* <DEDUP_REMOVED lines=8> */
[----:B------:R2:W3:Y:S01]  /*1b20*/  LDC.64 R14, c[0x4][R0] ;  /* 0x01000000000e7b82 */ /* 0x0004e20000000a00 */
[----:B------:R-:W-:Y:S01]  /*1b30*/  IMAD.U32 R5, RZ, RZ, UR5 ;  /* 0x00000005ff057e24 */ /* 0x000fe2000f8e00ff */
[----:B------:R-:W-:Y:S01]  /*1b40*/  ULDC.64 UR4, c[0x4][0x1c0] ;  /* 0x0100700000047ab9 */ /* 0x000fe20000000a00 */
[----:B-1----:R-:W-:Y:S02]  /*1b50*/  IMAD.U32 R10, RZ, RZ, UR6 ;  /* 0x00000006ff0a7e24 */ /* 0x002fe4000f8e00ff */
[----:B------:R-:W-:Y:S02]  /*1b60*/  IMAD.U32 R6, RZ, RZ, UR4 ;  /* 0x00000004ff067e24 */ /* 0x000fe4000f8e00ff */
[----:B------:R-:W-:-:S02]  /*1b70*/  IMAD.U32 R7, RZ, RZ, UR5 ;  /* 0x00000005ff077e24 */ /* 0x000fc4000f8e00ff */
[----:B0-----:R-:W-:Y:S02]  /*1b80*/  IMAD.U32 R11, RZ, RZ, UR7 ;  /* 0x00000007ff0b7e24 */ /* 0x001fe4000f8e00ff */
[----:B------:R-:W-:Y:S02]  /*1b90*/  IMAD.MOV.U32 R8, RZ, RZ, 0x70 ;  /* 0x00000070ff087424 */ /* 0x000fe400078e00ff */
[----:B------:R-:W-:Y:S02]  /*1ba0*/  IMAD.MOV.U32 R12, RZ, RZ, 0x1 ;  /* 0x00000001ff0c7424 */ /* 0x000fe400078e00ff */
[----:B--2---:R-:W-:-:S07]  /*1bb0*/  IMAD.MOV.U32 R13, RZ, RZ, RZ ;  /* 0x000000ffff0d7224 */ /* 0x004fce00078e00ff */
[----:B------:R-:W-:-:S07]  /*1bc0*/  LEPC R20, `(.L_x_10122) ;  /* 0x000000001014794e */ /* 0x000fce0000000000 */
[----:B---3-5:R-:W-:Y:S05]  /*1bd0*/  CALL.ABS.NOINC R14 ;  /* 0x000000000e007343 */ /* 0x028fea0003c00000 */
.L_x_10122:
[----:B------:R-:W-:Y:S05]  /*1be0*/  BSYNC B6 ;  /* 0x0000000000067941 */ /* 0x000fea0003800000 */
.L_x_10121:
        /* <DEDUP_REMOVED lines=11> */
[----:B-1----:R-:W-:Y:S01]  /*1ca0*/  IMAD.U32 R10, RZ, RZ, UR6 ;  /* 0x00000006ff0a7e24 */ /* 0x002fe2000f8e00ff */
[----:B------:R-:W-:Y:S01]  /*1cb0*/  MOV R7, UR5 ;  /* 0x0000000500077c02 */ /* 0x000fe20008000f00 */
[----:B------:R-:W-:Y:S02]  /*1cc0*/  IMAD.U32 R6, RZ, RZ, UR4 ;  /* 0x00000004ff067e24 */ /* 0x000fe4000f8e00ff */
[----:B0-----:R-:W-:-:S02]  /*1cd0*/  IMAD.U32 R11, RZ, RZ, UR7 ;  /* 0x00000007ff0b7e24 */ /* 0x001fc4000f8e00ff */
[----:B------:R-:W-:Y:S02]  /*1ce0*/  IMAD.MOV.U32 R8, RZ, RZ, 0x70 ;  /* 0x00000070ff087424 */ /* 0x000fe400078e00ff */
[----:B------:R-:W-:Y:S02]  /*1cf0*/  IMAD.MOV.U32 R12, RZ, RZ, 0x1 ;  /* 0x00000001ff0c7424 */ /* 0x000fe400078e00ff */
[----:B--2---:R-:W-:-:S07]  /*1d00*/  IMAD.MOV.U32 R13, RZ, RZ, RZ ;  /* 0x000000ffff0d7224 */ /* 0x004fce00078e00ff */
[----:B------:R-:W-:-:S07]  /*1d10*/  LEPC R20, `(.L_x_10124) ;  /* 0x000000001014794e */ /* 0x000fce0000000000 */
[----:B---3-5:R-:W-:Y:S05]  /*1d20*/  CALL.ABS.NOINC R14 ;  /* 0x000000000e007343 */ /* 0x028fea0003c00000 */
.L_x_10124:
[----:B------:R-:W-:Y:S05]  /*1d30*/  BSYNC B6 ;  /* 0x0000000000067941 */ /* 0x000fea0003800000 */
.L_x_10123:
[----:B------:R-:W-:Y:S01]  /*1d40*/  ULDC.64 UR4, c[0x0][0x9f8] ;  /* 0x00027e0000047ab9 */ /* 0x000fe20000000a00 */
[----:B------:R-:W-:Y:S01]  /*1d50*/  ULDC.64 UR6, c[0x0][0x208] ;  /* 0x0000820000067ab9 */ /* 0x000fe20000000a00 */
[----:B------:R-:W-:Y:S01]  /*1d60*/  ISETP.NE.U32.AND P0, PT, RZ, UR4, PT ;  /* 0x00000004ff007c0c */ /* 0x000fe2000bf05070 */
[----:B------:R-:W2:Y:S01]  /*1d70*/  LDC R0, c[0x0][0x428] ;  /* 0x00010a00ff007b82 */ /* 0x000ea20000000800 */
[----:B------:R-:W3:Y:S02]  /*1d80*/  S2R R20, SR_TID.X ;  /* 0x0000000000147919 */ /* 0x000ee40000002100 */
[----:B------:R-:W-:-:S05]  /*1d90*/  ISETP.NE.AND.EX P0, PT, RZ, UR5, PT, P0 ;  /* 0x00000005ff007c0c */ /* 0x000fca000bf05300 */
[----:B------:R-:W4:Y:S01]  /*1da0*/  LDC.64 R32, c[0x0][0x2f0] ;  /* 0x0000bc00ff207b82 */ /* 0x000f220000000a00 */
[----:B------:R-:W-:Y:S01]  /*1db0*/  IMAD.IADD R79, R79, 0x1, R28 ;  /* 0x000000014f4f7824 */ /* 0x000fe200078e021c */
[----:B------:R-:W3:Y:S01]  /*1dc0*/  LDL R14, [R1+0x38] ;  /* 0x00003800010e7983 */ /* 0x000ee20000100800 */
[----:B------:R-:W-:-:S03]  /*1dd0*/  IMAD.MOV.U32 R3, RZ, RZ, R31 ;  /* 0x000000ffff037224 */ /* 0x000fc600078e001f */
[----:B------:R-:W3:Y:S02]  /*1de0*/  LDL R40, [R1+0x40] ;  /* 0x0000400001287983 */ /* 0x000ee40000100800 */
[----:B------:R-:W-:Y:S01]  /*1df0*/  @P0 IADD3 R4, P1, R29, UR4, RZ ;  /* 0x000000041d040c10 */ /* 0x000fe2000ff3e0ff */
[----:B------:R-:W0:Y:S01]  /*1e00*/  LDC.64 R70, c[0x0][0x3e8] ;  /* 0x0000fa00ff467b82 */ /* 0x000e220000000a00 */
[----:B------:R-:W3:Y:S02]  /*1e10*/  LDL R39, [R1+0x3c] ;  /* 0x00003c0001277983 */ /* 0x000ee40000100800 */
[----:B------:R-:W-:Y:S01]  /*1e20*/  @P0 IADD3.X R5, R30, UR5, RZ, P1, !PT ;  /* 0x000000051e050c10 */ /* 0x000fe20008ffe4ff */
[----:B------:R-:W-:Y:S01]  /*1e30*/  ULDC.64 UR4, c[0x0][0x2f8] ;  /* 0x0000be0000047ab9 */ /* 0x000fe20000000a00 */
[----:B------:R-:W-:Y:S01]  /*1e40*/  SHF.R.S32.HI R7, RZ, 0x1f, R79 ;  /* 0x0000001fff077819 */ /* 0x000fe2000001144f */
[C---:B------:R-:W-:Y:S02]  /*1e50*/  VIADD R38, R23.reuse, 0x10 ;  /* 0x0000001017267836 */ /* 0x040fe40000000000 */
[----:B------:R-:W1:Y:S01]  /*1e60*/  LDC.64 R76, c[0x0][0x3d8] ;  /* 0x0000f600ff4c7b82 */ /* 0x000e620000000a00 */
[----:B------:R3:W3:Y:S01]  /*1e70*/  @P0 LDG.E R27, desc[UR6][R4.64] ;  /* 0x00000006041b0981 */ /* 0x0006e2000c1e1900 */
[----:B--2---:R-:W-:Y:S01]  /*1e80*/  ISETP.NE.AND P0, PT, R0, 0x1, PT ;  /* 0x000000010000780c */ /* 0x004fe20003f05270 */
[----:B------:R-:W-:Y:S01]  /*1e90*/  ULDC.64 UR6, c[0x0][0xa08] ;  /* 0x0002820000067ab9 */ /* 0x000fe20000000a00 */
[C---:B------:R-:W-:Y:S01]  /*1ea0*/  VIADD R21, R23.reuse, 0x20 ;  /* 0x0000002017157836 */ /* 0x040fe20000000000 */
[----:B------:R-:W-:-:S03]  /*1eb0*/  IADD3 R103, R23, 0x30, RZ ;  /* 0x0000003017677810 */ /* 0x000fc60007ffe0ff */
[----:B------:R-:W2:Y:S01]  /*1ec0*/  LDC R104, c[0x0][0x3d4] ;  /* 0x0000f500ff687b82 */ /* 0x000ea20000000800 */
[-C--:B----4-:R-:W-:Y:S01]  /*1ed0*/  IMAD R6, R7, R32.reuse, RZ ;  /* 0x0000002007067224 */ /* 0x090fe200078e02ff */
[----:B---3--:R-:W-:Y:S01]  /*1ee0*/  SHF.R.U32.HI R36, RZ, 0x7, R20 ;  /* 0x00000007ff247819 */ /* 0x008fe20000011614 */
[----:B------:R-:W-:Y:S01]  /*1ef0*/  IMAD.WIDE.U32 R4, R79, R32, RZ ;  /* 0x000000204f047225 */ /* 0x000fe200078e00ff */
[----:B------:R-:W3:Y:S04]  /*1f00*/  LDL.LU R37, [R1+0x44] ;  /* 0x0000440001257983 */ /* 0x000ee80000300800 */
[----:B------:R-:W4:Y:S08]  /*1f10*/  @P0 LDC R0, c[0x0][0x42c] ;  /* 0x00010b00ff000b82 */ /* 0x000f300000000800 */
[----:B------:R-:W0:Y:S01]  /*1f20*/  @P0 LDC R9, c[0x0][0x430] ;  /* 0x00010c00ff090b82 */ /* 0x000e220000000800 */
[----:B------:R-:W-:Y:S01]  /*1f30*/  ISETP.NE.AND P6, PT, R36, 0x1, PT ;  /* 0x000000012400780c */ /* 0x000fe20003fc5270 */
[----:B----4-:R-:W-:-:S05]  /*1f40*/  @P0 IMAD.HI.U32 R0, R31, R0, RZ ;  /* 0x000000001f000227 */ /* 0x010fca00078e00ff */
[----:B0-----:R-:W-:Y:S01]  /*1f50*/  @P0 SHF.R.U32.HI R3, RZ, R9, R0 ;  /* 0x00000009ff030219 */ /* 0x001fe20000011600 */
[----:B------:R-:W-:Y:S01]  /*1f60*/  IMAD R9, R79, R33, R6 ;  /* 0x000000214f097224 */ /* 0x000fe200078e0206 */
[----:B------:R-:W-:Y:S02]  /*1f70*/  ISETP.NE.U32.AND P0, PT, RZ, UR6, PT ;  /* 0x00000006ff007c0c */ /* 0x000fe4000bf05070 */
[----:B------:R-:W-:Y:S01]  /*1f80*/  SHF.R.S32.HI R8, RZ, 0x1f, R3 ;  /* 0x0000001fff087819 */ /* 0x000fe20000011403 */
[----:B------:R-:W-:Y:S01]  /*1f90*/  IMAD.IADD R5, R5, 0x1, R9 ;  /* 0x0000000105057824 */ /* 0x000fe200078e0209 */
[----:B------:R-:W-:-:S03]  /*1fa0*/  ISETP.NE.AND.EX P0, PT, RZ, UR7, PT, P0 ;  /* 0x00000007ff007c0c */ /* 0x000fc6000bf05300 */
[----:B------:R-:W-:Y:S02]  /*1fb0*/  IMAD R6, R8, UR4, RZ ;  /* 0x0000000408067c24 */ /* 0x000fe4000f8e02ff */
[----:B------:R-:W-:-:S04]  /*1fc0*/  IMAD.WIDE.U32 R4, R3, UR4, R4 ;  /* 0x0000000403047c25 */ /* 0x000fc8000f8e0004 */
[----:B------:R-:W-:Y:S01]  /*1fd0*/  IMAD R29, R3, UR5, R6 ;  /* 0x00000005031d7c24 */ /* 0x000fe2000f8e0206 */
[----:B------:R-:W-:Y:S01]  /*1fe0*/  ULDC.64 UR4, c[0x0][0x300] ;  /* 0x0000c00000047ab9 */ /* 0x000fe20000000a00 */
[----:B------:R-:W-:Y:S02]  /*1ff0*/  IMAD.MOV.U32 R28, RZ, RZ, R4 ;  /* 0x000000ffff1c7224 */ /* 0x000fe400078e0004 */
[----:B------:R-:W-:Y:S01]  /*2000*/  IMAD.IADD R29, R5, 0x1, R29 ;  /* 0x00000001051d7824 */ /* 0x000fe200078e021d */
[--C-:B------:R-:W-:Y:S01]  /*2010*/  SHF.R.S32.HI R5, RZ, 0x1f, R23.reuse ;  /* 0x0000001fff057819 */ /* 0x100fe20000011417 */
[----:B------:R-:W-:Y:S01]  /*2020*/  IMAD.MOV.U32 R4, RZ, RZ, R23 ;  /* 0x000000ffff047224 */ /* 0x000fe200078e0017 */
[----:B------:R-:W-:Y:S01]  /*2030*/  SHF.R.S32.HI R20, RZ, 0x1f, R144 ;  /* 0x0000001fff147819 */ /* 0x000fe20000011490 */
[----:B------:R-:W-:Y:S02]  /*2040*/  VIADD R102, R23, 0x40 ;  /* 0x0000004017667836 */ /* 0x000fe40000000000 */
[----:B------:R-:W-:Y:S01]  /*2050*/  IMAD.WIDE.U32 R34, R144, R70, R4 ;  /* 0x0000004690227225 */ /* 0x000fe200078e0004 */
[----:B------:R-:W-:-:S04]  /*2060*/  SHF.R.S32.HI R0, RZ, 0x1f, R27 ;  /* 0x0000001fff007819 */ /* 0x000fc8000001141b */
[----:B------:R-:W-:Y:S02]  /*2070*/  SEL R12, R0, RZ, !P0 ;  /* 0x000000ff000c7207 */ /* 0x000fe40004000000 */
[----:B------:R-:W-:-:S03]  /*2080*/  SEL R15, R27, RZ, !P0 ;  /* 0x000000ff1b0f7207 */ /* 0x000fc60004000000 */
[----:B------:R-:W-:Y:S02]  /*2090*/  IMAD R0, R12, UR4, RZ ;  /* 0x000000040c007c24 */ /* 0x000fe4000f8e02ff */
[----:B------:R-:W-:-:S04]  /*20a0*/  IMAD.WIDE.U32 R28, R15, UR4, R28 ;  /* 0x000000040f1c7c25 */ /* 0x000fc8000f8e001c */
[----:B------:R-:W-:Y:S01]  /*20b0*/  IMAD R13, R15, UR5, R0 ;  /* 0x000000050f0d7c24 */ /* 0x000fe2000f8e0200 */
[----:B------:R-:W-:Y:S05]  /*20c0*/  @!P6 WARPSYNC.ALL ;  /* 0x000000000000e948 */ /* 0x000fea0003800000 */
[----:B------:R-:W-:Y:S01]  /*20d0*/  ULDC.64 UR4, c[0x0][0x320] ;  /* 0x0000c80000047ab9 */ /* 0x000fe20000000a00 */
[----:B--2---:R-:W-:Y:S01]  /*20e0*/  ISETP.GE.AND P2, PT, R21, R104, PT ;  /* 0x000000681500720c */ /* 0x004fe20003f46270 */
[----:B------:R-:W-:Y:S01]  /*20f0*/  IMAD R0, R8, UR4, RZ ;  /* 0x0000000408007c24 */ /* 0x000fe2000f8e02ff */
[----:B------:R-:W-:Y:S01]  /*2100*/  ULDC.64 UR6, c[0x0][0x328] ;  /* 0x0000ca0000067ab9 */ /* 0x000fe20000000a00 */
[----:B-1----:R-:W-:Y:S01]  /*2110*/  IMAD.WIDE.U32 R10, R3, UR4, R4 ;  /* 0x00000004030a7c25 */ /* 0x002fe2000f8e0004 */
[----:B------:R-:W-:-:S02]  /*2120*/  ULDC UR4, c[0x0][0x2e4] ;  /* 0x0000b90000047ab9 */ /* 0x000fc40000000800 */
[----:B------:R-:W-:Y:S01]  /*2130*/  ISETP.GE.AND P1, PT, R38, UR4, PT ;  /* 0x0000000426007c0c */ /* 0x000fe2000bf26270 */
[----:B------:R-:W-:Y:S01]  /*2140*/  IMAD R3, R3, UR5, R0 ;  /* 0x0000000503037c24 */ /* 0x000fe2000f8e0200 */
[----:B------:R-:W-:Y:S01]  /*2150*/  ISETP.GE.AND P0, PT, R23, UR4, PT ;  /* 0x0000000417007c0c */ /* 0x000fe2000bf06270 */
[-C--:B------:R-:W-:Y:S01]  /*2160*/  IMAD R0, R20, R32.reuse, RZ ;  /* 0x0000002014007224 */ /* 0x080fe200078e02ff */
[----:B------:R-:W-:Y:S01]  /*2170*/  SEL R6, RZ, 0xffffffff, P1 ;  /* 0xffffffffff067807 */ /* 0x000fe20000800000 */
[----:B------:R-:W-:-:S04]  /*2180*/  IMAD.WIDE.U32 R8, R144, R32, R4 ;  /* 0x0000002090087225 */ /* 0x000fc800078e0004 */
[----:B------:R-:W-:Y:S02]  /*2190*/  IMAD R83, R144, R33, R0 ;  /* 0x0000002190537224 */ /* 0x000fe400078e0200 */
[----:B------:R-:W-:Y:S01]  /*21a0*/  IMAD.IADD R31, R11, 0x1, R3 ;  /* 0x000000010b1f7824 */ /* 0x000fe200078e0203 */
[----:B------:R-:W-:Y:S01]  /*21b0*/  SEL R3, RZ, 0x1, P0 ;  /* 0x00000001ff037807 */ /* 0x000fe20000000000 */
[----:B------:R-:W-:Y:S01]  /*21c0*/  IMAD.SHL.U32 R6, R6, 0x2, RZ ;  /* 0x0000000206067824 */ /* 0x000fe200078e00ff */
[----:B------:R-:W-:Y:S01]  /*21d0*/  IADD3 R85, P1, R28, R8, RZ ;  /* 0x000000081c557210 */ /* 0x000fe20007f3e0ff */
[----:B------:R-:W-:Y:S01]  /*21e0*/  IMAD.IADD R0, R29, 0x1, R13 ;  /* 0x000000011d007824 */ /* 0x000fe200078e020d */
[----:B------:R-:W-:Y:S02]  /*21f0*/  ISETP.GE.AND P0, PT, R21, UR4, PT ;  /* 0x0000000415007c0c */ /* 0x000fe4000bf06270 */
[----:B------:R-:W-:Y:S01]  /*2200*/  LOP3.LUT R3, R6, 0x2, R3, 0xe2, !PT ;  /* 0x0000000206037812 */ /* 0x000fe200078ee203 */
[----:B------:R-:W-:Y:S01]  /*2210*/  IMAD R6, R20, R70, RZ ;  /* 0x0000004614067224 */ /* 0x000fe200078e02ff */
[----:B------:R-:W-:-:S02]  /*2220*/  IADD3.X R83, R0, R9, R83, P1, !PT ;  /* 0x0000000900537210 */ /* 0x000fc40000ffe453 */
[----:B------:R-:W-:Y:S01]  /*2230*/  ISETP.GE.AND P1, PT, R103, UR4, PT ;  /* 0x0000000467007c0c */ /* 0x000fe2000bf26270 */
[----:B------:R-:W-:Y:S02]  /*2240*/  IMAD.MOV.U32 R30, RZ, RZ, R10 ;  /* 0x000000ffff1e7224 */ /* 0x000fe400078e000a */
[----:B------:R-:W-:Y:S01]  /*2250*/  IMAD R13, R144, R71, R6 ;  /* 0x00000047900d7224 */ /* 0x000fe200078e0206 */
[----:B------:R-:W-:Y:S02]  /*2260*/  SEL R6, RZ, 0x4, P0 ;  /* 0x00000004ff067807 */ /* 0x000fe40000000000 */
[----:B------:R-:W-:Y:S02]  /*2270*/  SEL R10, RZ, 0x8, P1 ;  /* 0x00000008ff0a7807 */ /* 0x000fe40000800000 */
[----:B------:R-:W-:Y:S01]  /*2280*/  ISETP.GE.AND P0, PT, R102, UR4, PT ;  /* 0x0000000466007c0c */ /* 0x000fe2000bf06270 */
[--C-:B------:R-:W-:Y:S01]  /*2290*/  IMAD.MOV.U32 R8, RZ, RZ, R18.reuse ;  /* 0x000000ffff087224 */ /* 0x100fe200078e0012 */
[----:B------:R-:W-:-:S02]  /*22a0*/  SHF.R.S32.HI R9, RZ, 0x1f, R18 ;  /* 0x0000001fff097819 */ /* 0x000fc40000011412 */
[----:B------:R-:W-:Y:S02]  /*22b0*/  LOP3.LUT R10, R10, R3, R6, 0xfe, !PT ;  /* 0x000000030a0a7212 */ /* 0x000fe400078efe06 */
[----:B------:R-:W-:Y:S01]  /*22c0*/  SEL R3, RZ, 0x10, P0 ;  /* 0x00000010ff037807 */ /* 0x000fe20000000000 */
[----:B------:R-:W-:Y:S01]  /*22d0*/  IMAD.WIDE.U32 R68, R144, R70, R8 ;  /* 0x0000004690447225 */ /* 0x000fe200078e0008 */
[----:B------:R-:W-:Y:S02]  /*22e0*/  ISETP.GE.AND P1, PT, R38, R104, PT ;  /* 0x000000682600720c */ /* 0x000fe40003f26270 */
[----:B------:R-:W-:Y:S01]  /*22f0*/  LOP3.LUT R10, R10, R3, RZ, 0xfc, !PT ;  /* 0x000000030a0a7212 */ /* 0x000fe200078efcff */
[----:B------:R-:W-:Y:S02]  /*2300*/  IMAD R3, R20, R76, RZ ;  /* 0x0000004c14037224 */ /* 0x000fe400078e02ff */
[----:B------:R-:W-:Y:S02]  /*2310*/  IMAD.IADD R35, R35, 0x1, R13 ;  /* 0x0000000123237824 */ /* 0x000fe400078e020d */
[----:B------:R-:W-:-:S02]  /*2320*/  IMAD.IADD R69, R13, 0x1, R69 ;  /* 0x000000010d457824 */ /* 0x000fc400078e0245 */
[----:B------:R-:W-:Y:S01]  /*2330*/  IMAD R13, R144, R77, R3 ;  /* 0x0000004d900d7224 */ /* 0x000fe200078e0203 */
[----:B------:R-:W-:Y:S01]  /*2340*/  SEL R3, R104, RZ, P1 ;  /* 0x000000ff68037207 */ /* 0x000fe20000800000 */
[----:B------:R-:W-:-:S04]  /*2350*/  IMAD.WIDE.U32 R74, R144, R76, R8 ;  /* 0x0000004c904a7225 */ /* 0x000fc800078e0008 */
[----:B------:R-:W-:Y:S02]  /*2360*/  IMAD.IADD R8, R38, 0x1, R3 ;  /* 0x0000000126087824 */ /* 0x000fe400078e0203 */
[----:B------:R-:W2:Y:S01]  /*2370*/  LDL R38, [R1+0x8c] ;  /* 0x00008c0001267983 */ /* 0x000ea20000100800 */
[----:B------:R-:W-:Y:S01]  /*2380*/  ISETP.GE.AND P0, PT, R23, R104, PT ;  /* 0x000000681700720c */ /* 0x000fe20003f06270 */
[----:B------:R-:W-:Y:S01]  /*2390*/  IMAD.WIDE.U32 R72, R144, R76, R4 ;  /* 0x0000004c90487225 */ /* 0x000fe200078e0004 */
[C---:B------:R-:W-:Y:S02]  /*23a0*/  SEL R5, R104.reuse, RZ, P2 ;  /* 0x000000ff68057207 */ /* 0x040fe40001000000 */
[----:B------:R-:W-:Y:S01]  /*23b0*/  SEL R4, R104, RZ, P0 ;  /* 0x000000ff68047207 */ /* 0x000fe20000000000 */
[----:B------:R-:W-:Y:S02]  /*23c0*/  IMAD R11, R12, UR6, RZ ;  /* 0x000000060c0b7c24 */ /* 0x000fe4000f8e02ff */
[----:B------:R-:W-:-:S02]  /*23d0*/  IMAD.IADD R12, R21, 0x1, R5 ;  /* 0x00000001150c7824 */ /* 0x000fc400078e0205 */
[----:B------:R-:W-:Y:S01]  /*23e0*/  IMAD.IADD R4, R23, 0x1, R4 ;  /* 0x0000000117047824 */ /* 0x000fe200078e0204 */
[----:B---3--:R-:W-:Y:S01]  /*23f0*/  LOP3.LUT R37, R37, 0xfffffffe, RZ, 0xc0, !PT ;  /* 0xfffffffe25257812 */ /* 0x008fe200078ec0ff */
[----:B------:R-:W-:Y:S02]  /*2400*/  IMAD.IADD R73, R73, 0x1, R13 ;  /* 0x0000000149497824 */ /* 0x000fe400078e020d */
[----:B------:R-:W-:Y:S01]  /*2410*/  IMAD.IADD R75, R13, 0x1, R75 ;  /* 0x000000010d4b7824 */ /* 0x000fe200078e024b */
[----:B------:R-:W-:Y:S02]  /*2420*/  SHF.R.S32.HI R5, RZ, 0x1f, R4 ;  /* 0x0000001fff057819 */ /* 0x000fe40000011404 */
[----:B------:R-:W-:Y:S02]  /*2430*/  SHF.R.S32.HI R13, RZ, 0x1f, R12 ;  /* 0x0000001fff0d7819 */ /* 0x000fe4000001140c */
[----:B------:R-:W-:Y:S02]  /*2440*/  SHF.R.S32.HI R9, RZ, 0x1f, R8 ;  /* 0x0000001fff097819 */ /* 0x000fe40000011408 */
[----:B------:R-:W-:-:S02]  /*2450*/  @P2 LOP3.LUT R37, R37, 0x1, RZ, 0xfc, !PT ;  /* 0x0000000125252812 */ /* 0x000fc400078efcff */
[CC--:B------:R-:W-:Y:S02]  /*2460*/  LEA.HI R3, R5.reuse, R4.reuse, RZ, 0x3 ;  /* 0x0000000405037211 */ /* 0x0c0fe400078f18ff */
[----:B------:R-:W-:Y:S02]  /*2470*/  LEA.HI R6, R5, R4, RZ, 0x5 ;  /* 0x0000000405067211 */ /* 0x000fe400078f28ff */
[----:B------:R-:W-:Y:S02]  /*2480*/  LEA.HI R5, R13, R12, RZ, 0x3 ;  /* 0x0000000c0d057211 */ /* 0x000fe400078f18ff */
[----:B------:R-:W-:Y:S02]  /*2490*/  LEA.HI R4, R9, R8, RZ, 0x3 ;  /* 0x0000000809047211 */ /* 0x000fe400078f18ff */
[----:B------:R-:W-:Y:S02]  /*24a0*/  LEA.HI R12, R13, R12, RZ, 0x5 ;  /* 0x0000000c0d0c7211 */ /* 0x000fe400078f28ff */
[----:B------:R-:W-:-:S02]  /*24b0*/  LEA.HI R9, R9, R8, RZ, 0x5 ;  /* 0x0000000809097211 */ /* 0x000fc400078f28ff */
[----:B------:R-:W-:Y:S01]  /*24c0*/  LOP3.LUT R37, R37, 0xfffffffd, RZ, 0xc0, !PT ;  /* 0xfffffffd25257812 */ /* 0x000fe200078ec0ff */
[C---:B------:R-:W-:Y:S01]  /*24d0*/  IMAD R11, R15.reuse, UR7, R11 ;  /* 0x000000070f0b7c24 */ /* 0x040fe2000f8e020b */
[----:B------:R-:W-:Y:S01]  /*24e0*/  SHF.R.S32.HI R8, RZ, 0x5, R6 ;  /* 0x00000005ff087819 */ /* 0x000fe20000011406 */
[----:B------:R-:W-:Y:S01]  /*24f0*/  IMAD.WIDE.U32 R30, R15, UR6, R30 ;  /* 0x000000060f1e7c25 */ /* 0x000fe2000f8e001e */
[----:B------:R-:W-:Y:S02]  /*2500*/  SHF.R.S32.HI R15, RZ, 0x5, R12 ;  /* 0x00000005ff0f7819 */ /* 0x000fe4000001140c */
[----:B-----5:R-:W-:Y:S02]  /*2510*/  SHF.R.S32.HI R21, RZ, 0x1f, R106 ;  /* 0x0000001fff157819 */ /* 0x020fe4000001146a */
[----:B------:R-:W-:Y:S02]  /*2520*/  SHF.R.S32.HI R13, RZ, 0x5, R9 ;  /* 0x00000005ff0d7819 */ /* 0x000fe40000011409 */
[----:B------:R-:W-:-:S02]  /*2530*/  LOP3.LUT R6, R14, 0x18, R3, 0xf8, !PT ;  /* 0x000000180e067812 */ /* 0x000fc400078ef803 */
[----:B------:R-:W-:Y:S01]  /*2540*/  LOP3.LUT R12, R14, 0x18, R4, 0xf8, !PT ;  /* 0x000000180e0c7812 */ /* 0x000fe200078ef804 */
[----:B------:R-:W-:Y:S01]  /*2550*/  IMAD R13, R13, 0x1200, R40 ;  /* 0x000012000d0d7824 */ /* 0x000fe200078e0228 */
[-C--:B------:R-:W-:Y:S01]  /*2560*/  LOP3.LUT R9, R6, R39.reuse, RZ, 0x3c, !PT ;  /* 0x0000002706097212 */ /* 0x080fe200078e3cff */
[C---:B------:R-:W-:Y:S01]  /*2570*/  IMAD R6, R21.reuse, R70, RZ ;  /* 0x0000004615067224 */ /* 0x040fe200078e02ff */
[----:B------:R-:W-:Y:S01]  /*2580*/  LOP3.LUT R12, R12, R39, RZ, 0x3c, !PT ;  /* 0x000000270c0c7212 */ /* 0x000fe200078e3cff */
[----:B------:R-:W-:Y:S01]  /*2590*/  IMAD R21, R21, R76, RZ ;  /* 0x0000004c15157224 */ /* 0x000fe200078e02ff */
[----:B------:R-:W-:Y:S01]  /*25a0*/  IADD3 R78, P2, R144, R79, RZ ;  /* 0x0000004f904e7210 */ /* 0x000fe20007f5e0ff */
[----:B------:R-:W-:Y:S01]  /*25b0*/  VIADD R101, R23, 0x50 ;  /* 0x0000005017657836 */ /* 0x000fe20000000000 */
[----:B------:R-:W-:Y:S01]  /*25c0*/  LOP3.LUT R14, R14, 0x18, R5, 0xf8, !PT ;  /* 0x000000180e0e7812 */ /* 0x000fe200078ef805 */
[----:B------:R-:W-:Y:S01]  /*25d0*/  IMAD.IADD R99, R13, 0x1, R12 ;  /* 0x000000010d637824 */ /* 0x000fe200078e020c */
[----:B------:R-:W-:Y:S01]  /*25e0*/  IADD3.X R79, R20, R7, RZ, P2, !PT ;  /* 0x00000007144f7210 */ /* 0x000fe200017fe4ff */
[----:B------:R-:W-:-:S02]  /*25f0*/  IMAD R8, R8, 0x1200, R40 ;  /* 0x0000120008087824 */ /* 0x000fc400078e0228 */
[C---:B------:R-:W-:Y:S02]  /*2600*/  IMAD R21, R106.reuse, R77, R21 ;  /* 0x0000004d6a157224 */ /* 0x040fe400078e0215 */
[----:B------:R-:W-:Y:S02]  /*2610*/  IMAD R13, R77, 0x90, RZ ;  /* 0x000000904d0d7824 */ /* 0x000fe400078e02ff */
[----:B------:R-:W-:Y:S01]  /*2620*/  IMAD.WIDE.U32 R72, R106, R76, R72 ;  /* 0x0000004c6a487225 */ /* 0x000fe200078e0048 */
[----:B------:R-:W-:-:S03]  /*2630*/  ISETP.GE.AND P2, PT, R101, UR4, PT ;  /* 0x0000000465007c0c */ /* 0x000fc6000bf46270 */
[----:B------:R-:W-:Y:S01]  /*2640*/  IMAD.WIDE.U32 R74, R106, R76, R74 ;  /* 0x0000004c6a4a7225 */ /* 0x000fe200078e004a */
[----:B------:R-:W-:-:S03]  /*2650*/  LOP3.LUT R14, R14, R39, RZ, 0x3c, !PT ;  /* 0x000000270e0e7212 */ /* 0x000fc600078e3cff */
[----:B------:R-:W-:-:S04]  /*2660*/  IMAD.WIDE.U32 R76, R76, 0x90, RZ ;  /* 0x000000904c4c7825 */ /* 0x000fc800078e00ff */
[----:B------:R-:W-:Y:S02]  /*2670*/  IMAD.IADD R100, R8, 0x1, R9 ;  /* 0x0000000108647824 */ /* 0x000fe400078e0209 */
[----:B------:R-:W-:Y:S02]  /*2680*/  IMAD R15, R15, 0x1200, R40 ;  /* 0x000012000f0f7824 */ /* 0x000fe400078e0228 */
[----:B------:R-:W-:Y:S02]  /*2690*/  IMAD R9, R33, 0x90, RZ ;  /* 0x0000009021097824 */ /* 0x000fe400078e02ff */
[----:B------:R-:W-:Y:S01]  /*26a0*/  IMAD.IADD R88, R77, 0x1, R13 ;  /* 0x000000014d587824 */ /* 0x000fe200078e020d */
[----:B------:R-:W-:Y:S01]  /*26b0*/  SEL R13, RZ, 0x20, P2 ;  /* 0x00000020ff0d7807 */ /* 0x000fe20001000000 */
[----:B------:R-:W-:Y:S01]  /*26c0*/  IMAD.WIDE.U32 R32, R32, 0x90, RZ ;  /* 0x0000009020207825 */ /* 0x000fe200078e00ff */
[----:B------:R-:W-:-:S03]  /*26d0*/  LOP3.LUT R7, R3, 0xfffffff8, RZ, 0xc0, !PT ;  /* 0xfffffff803077812 */ /* 0x000fc600078ec0ff */
[----:B------:R-:W-:Y:S01]  /*26e0*/  IMAD.IADD R98, R15, 0x1, R14 ;  /* 0x000000010f627824 */ /* 0x000fe200078e020e */
[----:B------:R-:W-:Y:S01]  /*26f0*/  LOP3.LUT R15, R10, R13, RZ, 0xfc, !PT ;  /* 0x0000000d0a0f7212 */ /* 0x000fe200078efcff */
[----:B------:R-:W-:Y:S01]  /*2700*/  IMAD R27, R106, R71, R6 ;  /* 0x000000476a1b7224 */ /* 0x000fe200078e0206 */
[----:B------:R-:W-:Y:S01]  /*2710*/  LOP3.LUT R8, R4, 0xfffffff8, RZ, 0xc0, !PT ;  /* 0xfffffff804087812 */ /* 0x000fe200078ec0ff */
[----:B------:R-:W-:Y:S02]  /*2720*/  IMAD R87, R71, 0x90, RZ ;  /* 0x0000009047577824 */ /* 0x000fe400078e02ff */
[----:B------:R-:W-:-:S04]  /*2730*/  IMAD.WIDE.U32 R34, R106, R70, R34 ;  /* 0x000000466a227225 */ /* 0x000fc800078e0022 */
[----:B------:R-:W-:-:S04]  /*2740*/  IMAD.WIDE.U32 R68, R106, R70, R68 ;  /* 0x000000466a447225 */ /* 0x000fc800078e0044 */
[----:B------:R-:W-:Y:S01]  /*2750*/  IMAD.IADD R86, R33, 0x1, R9 ;  /* 0x0000000121567824 */ /* 0x000fe200078e0209 */
[----:B------:R-:W-:Y:S01]  /*2760*/  LOP3.LUT R9, R5, 0xfffffff8, RZ, 0xc0, !PT ;  /* 0xfffffff805097812 */ /* 0x000fe200078ec0ff */
[----:B------:R-:W-:Y:S01]  /*2770*/  IMAD.WIDE.U32 R70, R70, 0x90, RZ ;  /* 0x0000009046467825 */ /* 0x000fe200078e00ff */
[C---:B------:R-:W-:Y:S02]  /*2780*/  LOP3.LUT R12, R15.reuse, 0x4, RZ, 0xc0, !PT ;  /* 0x000000040f0c7812 */ /* 0x040fe400078ec0ff */
[----:B------:R-:W-:Y:S01]  /*2790*/  LOP3.LUT R13, R15, 0x8, RZ, 0xc0, !PT ;  /* 0x000000080f0d7812 */ /* 0x000fe200078ec0ff */
[----:B------:R-:W-:Y:S01]  /*27a0*/  IMAD.IADD R82, R31, 0x1, R11 ;  /* 0x000000011f527824 */ /* 0x000fe200078e020b */
[----:B------:R-:W-:Y:S01]  /*27b0*/  LOP3.LUT R11, R15, 0x2, RZ, 0xc0, !PT ;  /* 0x000000020f0b7812 */ /* 0x000fe200078ec0ff */
[----:B------:R-:W-:Y:S01]  /*27c0*/  IMAD.IADD R81, R35, 0x1, R27 ;  /* 0x0000000123517824 */ /* 0x000fe200078e021b */
[----:B------:R-:W-:Y:S01]  /*27d0*/  LOP3.LUT R14, R15, 0x10, RZ, 0xc0, !PT ;  /* 0x000000100f0e7812 */ /* 0x000fe200078ec0ff */
[----:B------:R-:W-:Y:S01]  /*27e0*/  VIADD R109, R36, 0x8 ;  /* 0x00000008246d7836 */ /* 0x000fe20000000000 */
[----:B------:R-:W-:Y:S01]  /*27f0*/  SHF.R.S32.HI R93, RZ, 0x1f, R7 ;  /* 0x0000001fff5d7819 */ /* 0x000fe20000011407 */
[----:B------:R-:W-:Y:S01]  /*2800*/  IMAD.SHL.U32 R107, R104, 0x2, RZ ;  /* 0x00000002686b7824 */ /* 0x000fe200078e00ff */
[----:B------:R-:W-:Y:S01]  /*2810*/  SHF.R.S32.HI R90, RZ, 0x1f, R8 ;  /* 0x0000001fff5a7819 */ /* 0x000fe20000011408 */
[----:B------:R-:W-:Y:S01]  /*2820*/  IMAD.IADD R87, R71, 0x1, R87 ;  /* 0x0000000147577824 */ /* 0x000fe200078e0257 */
[----:B------:R-:W-:Y:S01]  /*2830*/  SHF.R.S32.HI R89, RZ, 0x1f, R9 ;  /* 0x0000001fff597819 */ /* 0x000fe20000011409 */
[----:B------:R-:W-:Y:S01]  /*2840*/  IMAD.IADD R27, R27, 0x1, R69 ;  /* 0x000000011b1b7824 */ /* 0x000fe200078e0245 */
[----:B------:R-:W-:Y:S01]  /*2850*/  LOP3.LUT R10, R10, 0x1, RZ, 0xc0, !PT ;  /* 0x000000010a0a7812 */ /* 0x000fe200078ec0ff */
[----:B------:R-:W-:Y:S01]  /*2860*/  IMAD.IADD R80, R73, 0x1, R21 ;  /* 0x0000000149507824 */ /* 0x000fe200078e0215 */
[----:B------:R-:W-:Y:S01]  /*2870*/  LOP3.LUT R15, R15, 0x20, RZ, 0xc0, !PT ;  /* 0x000000200f0f7812 */ /* 0x000fe200078ec0ff */
[----:B------:R-:W-:Y:S01]  /*2880*/  IMAD.IADD R6, R21, 0x1, R75 ;  /* 0x0000000115067824 */ /* 0x000fe200078e024b */
[----:B------:R-:W-:Y:S01]  /*2890*/  @!P6 BAR.SYNC.DEFER_BLOCKING 0x9, 0x100 ;  /* 0x024400000000eb1d */ /* 0x000fe20000010000 */
[----:B--2---:R-:W-:-:S13]  /*28a0*/  LOP3.LUT P3, RZ, R38, 0x2, RZ, 0xc0, !PT ;  /* 0x0000000226ff7812 */ /* 0x004fda000786c0ff */
[----:B------:R-:W-:-:S05]  /*28b0*/  @P3 LOP3.LUT R37, R37, 0x2, RZ, 0xfc, !PT ;  /* 0x0000000225253812 */ /* 0x000fca00078efcff */
[----:B------:R0:W-:Y:S02]  /*28c0*/  STL [R1+0x44], R37 ;  /* 0x0000442501007387 */ /* 0x0001e40000100800 */
.L_x_10180:
[----:B--2---:R-:W2:Y:S01]  /*28d0*/  LDL R20, [R1+0x44] ;  /* 0x0000440001147983 */ /* 0x004ea20000100800 */
[----:B-1----:R-:W1:Y:S03]  /*28e0*/  LDC.64 R94, c[0x0][0x2d8] ;  /* 0x0000b600ff5e7b82 */ /* 0x002e660000000a00 */
[----:B0--3--:R-:W3:Y:S01]  /*28f0*/  LDL R37, [R1+0x64] ;  /* 0x0000640001257983 */ /* 0x009ee20000100800 */
[----:B------:R-:W-:Y:S01]  /*2900*/  VIADD R43, R25, 0xffffffff ;  /* 0xffffffff192b7836 */ /* 0x000fe20000000000 */
[----:B------:R-:W-:Y:S05]  /*2910*/  YIELD ;  /* 0x0000000000007946 */ /* 0x000fea0003800000 */
[----:B------:R-:W0:Y:S01]  /*2920*/  LDC R105, c[0x0][0x3d4] ;  /* 0x0000f500ff697b82 */ /* 0x000e220000000800 */
[----:B------:R-:W-:Y:S01]  /*2930*/  SHF.R.S32.HI R36, RZ, 0x1f, R43 ;  /* 0x0000001fff247819 */ /* 0x000fe2000001142b */
[-C--:B------:R-:W-:Y:S01]  /*2940*/  IMAD R21, R86, R43.reuse, RZ ;  /* 0x0000002b56157224 */ /* 0x080fe200078e02ff */
[----:B------:R-:W-:Y:S01]  /*2950*/  BSSY B0, `(.L_x_10125) ;  /* 0x00003eb000007945 */ /* 0x000fe20003800000 */
[----:B------:R-:W-:-:S04]  /*2960*/  IMAD.WIDE.U32 R64, R32, R43, RZ ;  /* 0x0000002b20407225 */ /* 0x000fc800078e00ff */
[----:B------:R-:W-:-:S04]  /*2970*/  IMAD R21, R36, R32, R21 ;  /* 0x0000002024157224 */ /* 0x000fc800078e0215 */
[----:B------:R-:W-:Y:S01]  /*2980*/  IMAD.IADD R97, R65, 0x1, R21 ;  /* 0x0000000141617824 */ /* 0x000fe200078e0215 */
[----:B--2---:R-:W-:Y:S02]  /*2990*/  LOP3.LUT P4, RZ, R20, 0x2, RZ, 0xc0, !PT ;  /* 0x0000000214ff7812 */ /* 0x004fe4000788c0ff */
[----:B------:R-:W-:Y:S01]  /*29a0*/  IADD3 R20, P2, R85, R64, RZ ;  /* 0x0000004055147210 */ /* 0x000fe20007f5e0ff */
[----:B---3--:R-:W-:-:S03]  /*29b0*/  IMAD R21, R19, 0x3600, R37 ;  /* 0x0000360013157824 */ /* 0x008fc600078e0225 */
[C---:B-1----:R-:W-:Y:S01]  /*29c0*/  LEA R40, P3, R20.reuse, R94, 0x1 ;  /* 0x0000005e14287211 */ /* 0x042fe200078608ff */
[----:B------:R-:W-:Y:S01]  /*29d0*/  IMAD.X R25, R97, 0x1, R83, P2 ;  /* 0x0000000161197824 */ /* 0x000fe200010e0653 */
[----:B------:R-:W-:Y:S01]  /*29e0*/  ISETP.GT.AND P2, PT, R43, R24, PT ;  /* 0x000000182b00720c */ /* 0x000fe20003f44270 */
[C---:B------:R-:W-:Y:S02]  /*29f0*/  VIADD R37, R21.reuse, 0x10 ;  /* 0x0000001015257836 */ /* 0x040fe40000000000 */
[C-C-:B------:R-:W-:Y:S01]  /*2a00*/  IMAD R84, R21.reuse, 0x2, R26.reuse ;  /* 0x0000000215547824 */ /* 0x140fe200078e021a */
[----:B------:R-:W-:Y:S01]  /*2a10*/  LEA.HI.X R41, R20, R95, R25, 0x1, P3 ;  /* 0x0000005f14297211 */ /* 0x000fe200018f0c19 */
[----:B------:R-:W-:Y:S01]  /*2a20*/  @P4 VIADD R37, R21, 0xfffffff0 ;  /* 0xfffffff015254836 */ /* 0x000fe20000000000 */
[----:B0-----:R-:W-:Y:S01]  /*2a30*/  ISETP.GE.AND P3, PT, R105, 0x1, PT ;  /* 0x000000016900780c */ /* 0x001fe20003f66270 */
[----:B------:R-:W-:Y:S02]  /*2a40*/  IMAD.MOV.U32 R25, RZ, RZ, R43 ;  /* 0x000000ffff197224 */ /* 0x000fe400078e002b */
[----:B------:R-:W-:-:S10]  /*2a50*/  IMAD R21, R37, 0x2, R26 ;  /* 0x0000000225157824 */ /* 0x000fd400078e021a */
        /* <DEDUP_REMOVED lines=75> */
.L_x_10129:
[----:B------:R-:W-:Y:S05]  /*2f10*/  BSYNC B1 ;  /* 0x0000000000017941 */ /* 0x000fea0003800000 */
.L_x_10128:
[----:B-----5:R-:W-:Y:S01]  /*2f20*/  IMAD.MOV.U32 R20, RZ, RZ, R42 ;  /* 0x000000ffff147224 */ /* 0x020fe200078e002a */
[----:B------:R-:W-:Y:S01]  /*2f30*/  ULOP3.LUT UR4, UR60, 0x1, URZ, 0xfc, !UPT ;  /* 0x000000013c047892 */ /* 0x000fe2000f8efc3f */
[----:B0-----:R-:W-:Y:S02]  /*2f40*/  IMAD.MOV.U32 R36, RZ, RZ, R43 ;  /* 0x000000ffff247224 */ /* 0x001fe400078e002b */
[----:B------:R-:W-:Y:S01]  /*2f50*/  IMAD.MOV.U32 R37, RZ, RZ, R46 ;  /* 0x000000ffff257224 */ /* 0x000fe200078e002e */
[----:B------:R-:W-:Y:S01]  /*2f60*/  UISETP.NE.AND UP0, UPT, UR4, 0x3, UPT ;  /* 0x000000030400788c */ /* 0x000fe2000bf05270 */
[----:B------:R-:W-:Y:S01]  /*2f70*/  IMAD.MOV.U32 R38, RZ, RZ, R47 ;  /* 0x000000ffff267224 */ /* 0x000fe200078e002f */
[----:B------:R-:W-:Y:S01]  /*2f80*/  PRMT R62, R36, 0x5410, R20 ;  /* 0x00005410243e7816 */ /* 0x000fe20000000014 */
        /* <DEDUP_REMOVED lines=30> */
[----:B------:R-:W-:Y:S02]  /*3170*/  PRMT R119, R20, 0x5410, R36 ;  /* 0x0000541014777816 */ /* 0x000fe40000000024 */
[----:B------:R-:W-:Y:S02]  /*3180*/  PRMT R110, R37, 0x7610, R110 ;  /* 0x00007610256e7816 */ /* 0x000fe4000000006e */
[----:B------:R-:W-:Y:S01]  /*3190*/  PRMT R121, R38, 0x7610, R121 ;  /* 0x0000761026797816 */ /* 0x000fe20000000079 */
[----:B------:R-:W-:Y:S06]  /*31a0*/  @!P3 BRA `(.L_x_10130) ;  /* 0x000000000004b947 */ /* 0x000fec0003800000 */
[----:B------:R-:W-:Y:S01]  /*31b0*/  BPT.TRAP 0x1 ;  /* 0x000000040000795c */ /* 0x000fe20000300000 */
.L_x_10130:
[----:B------:R-:W2:Y:S01]  /*31c0*/  LDL R36, [R1+0x34] ;  /* 0x0000340001247983 */ /* 0x000ea20000100800 */
[----:B------:R-:W-:Y:S01]  /*31d0*/  IMAD R20, R19, 0x8, R16 ;  /* 0x0000000813147824 */ /* 0x000fe200078e0210 */
[----:B------:R-:W-:Y:S01]  /*31e0*/  BSSY B1, `(.L_x_10131) ;  /* 0x0000004000017945 */ /* 0x000fe20003800000 */
[----:B--2---:R-:W-:-:S04]  /*31f0*/  SHF.L.U32 R92, R36, 0x1f, RZ ;  /* 0x0000001f245c7819 */ /* 0x004fc800000006ff */
[----:B------:R-:W0:Y:S02]  /*3200*/  SYNCS.PHASECHK.TRANS64.TRYWAIT P5, [R20+URZ+0x31c90], R92 ;  /* 0x031c905c140075a7 */ /* 0x000e2400080a017f */
[----:B0-----:R-:W-:Y:S05]  /*3210*/  @!P5 BRA `(.L_x_10132) ;  /* 0x000001fc005cd947 */ /* 0x001fea0003800000 */
.L_x_10375:
[----:B------:R-:W-:Y:S05]  /*3220*/  BSYNC B1 ;  /* 0x0000000000017941 */ /* 0x000fea0003800000 */
.L_x_10131:
        /* <DEDUP_REMOVED lines=15> */
[----:B------:R-:W-:Y:S01]  /*3320*/  HADD2.F32 R66, -RZ, R94.H0_H0 ;  /* 0x2000005eff427230 */ /* 0x000fe20000004100 */
[----:B------:R-:W-:Y:S01]  /*3330*/  SHF.R.U32.HI R94, RZ, 0x10, R95 ;  /* 0x00000010ff5e7819 */ /* 0x000fe2000001165f */
[----:B------:R-:W-:-:S02]  /*3340*/  HADD2.F32 R61, -RZ, R61.H0_H0 ;  /* 0x2000003dff3d7230 */ /* 0x000fc40000004100 */
[-C--:B------:R-:W-:Y:S01]  /*3350*/  FMUL.FTZ R97, R60, R37.reuse ;  /* 0x000000253c617220 */ /* 0x080fe20000410000 */
[----:B------:R-:W-:Y:S02]  /*3360*/  HADD2.F32 R96, -RZ, R67.H0_H0 ;  /* 0x20000043ff607230 */ /* 0x000fe40000004100 */
[C---:B------:R-:W-:Y:S01]  /*3370*/  FMUL.FTZ R111, R66.reuse, R37 ;  /* 0x00000025426f7220 */ /* 0x040fe20000410000 */
[----:B------:R-:W-:Y:S02]  /*3380*/  HADD2.F32 R94, -RZ, R94.H0_H0 ;  /* 0x2000005eff5e7230 */ /* 0x000fe40000004100 */
[-C--:B------:R-:W-:Y:S01]  /*3390*/  FFMA.FTZ R37, R66, R61.reuse, -R97 ;  /* 0x0000003d42257223 */ /* 0x080fe20000010861 */
[----:B------:R-:W-:Y:S02]  /*33a0*/  IMAD.MOV.U32 R66, RZ, RZ, R36 ;  /* 0x000000ffff427224 */ /* 0x000fe400078e0024 */
[----:B------:R-:W-:Y:S01]  /*33b0*/  FFMA.FTZ R60, R60, R61, R111 ;  /* 0x0000003d3c3c7223 */ /* 0x000fe2000001006f */
[----:B------:R-:W-:-:S02]  /*33c0*/  IMAD.MOV.U32 R61, RZ, RZ, R39 ;  /* 0x000000ffff3d7224 */ /* 0x000fc400078e0027 */
[----:B------:R-:W-:Y:S02]  /*33d0*/  IMAD.MOV.U32 R67, RZ, RZ, R38 ;  /* 0x000000ffff437224 */ /* 0x000fe400078e0026 */
[----:B------:R-:W-:Y:S01]  /*33e0*/  HADD2.F32 R95, -RZ, R66.H0_H0 ;  /* 0x20000042ff5f7230 */ /* 0x000fe20000004100 */
[----:B------:R-:W-:Y:S01]  /*33f0*/  F2FP.F16.F32.PACK_AB R37, R60, R37 ;  /* 0x000000253c25723e */ /* 0x000fe200000000ff */
[--C-:B------:R-:W-:Y:S02]  /*3400*/  HADD2.F32 R39, -RZ, R61.reuse.H1_H1 ;  /* 0x3000003dff277230 */ /* 0x100fe40000004100 */
[----:B------:R-:W-:-:S03]  /*3410*/  HADD2.F32 R61, -RZ, R61.H0_H0 ;  /* 0x2000003dff3d7230 */ /* 0x000fc60000004100 */
[-C--:B------:R-:W-:Y:S02]  /*3420*/  FMUL.FTZ R36, R39, R94.reuse ;  /* 0x0000005e27247220 */ /* 0x080fe40000410000 */
[C---:B------:R-:W-:Y:S02]  /*3430*/  FMUL.FTZ R94, R61.reuse, R94 ;  /* 0x0000005e3d5e7220 */ /* 0x040fe40000410000 */
[-C--:B------:R-:W-:Y:S01]  /*3440*/  FFMA.FTZ R36, R61, R96.reuse, -R36 ;  /* 0x000000603d247223 */ /* 0x080fe20000010824 */
[----:B------:R-:W-:Y:S02]  /*3450*/  HADD2.F32 R61, -RZ, R66.H1_H1 ;  /* 0x30000042ff3d7230 */ /* 0x000fe40000004100 */
[----:B------:R-:W-:Y:S01]  /*3460*/  FFMA.FTZ R39, R39, R96, R94 ;  /* 0x0000006027277223 */ /* 0x000fe2000001005e */
[----:B------:R-:W-:Y:S02]  /*3470*/  HADD2.F32 R94, -RZ, R120.H1_H1 ;  /* 0x30000078ff5e7230 */ /* 0x000fe40000004100 */
[----:B------:R-:W-:-:S02]  /*3480*/  HADD2.F32 R66, -RZ, R67.H1_H1 ;  /* 0x30000043ff427230 */ /* 0x000fc40000004100 */
[-C--:B------:R-:W-:Y:S01]  /*3490*/  FMUL.FTZ R38, R61, R110.reuse ;  /* 0x0000006e3d267220 */ /* 0x080fe20000410000 */
[----:B------:R-:W-:Y:S01]  /*34a0*/  FMUL.FTZ R110, R95, R110 ;  /* 0x0000006e5f6e7220 */ /* 0x000fe20000410000 */
[----:B------:R-:W-:Y:S01]  /*34b0*/  HADD2.F32 R96, -RZ, R67.H0_H0 ;  /* 0x20000043ff607230 */ /* 0x000fe20000004100 */
[----:B------:R-:W-:Y:S01]  /*34c0*/  F2FP.F16.F32.PACK_AB R39, R39, R36 ;  /* 0x000000242727723e */ /* 0x000fe200000000ff */
[-C--:B------:R-:W-:Y:S01]  /*34d0*/  FFMA.FTZ R38, R95, R94.reuse, -R38 ;  /* 0x0000005e5f267223 */ /* 0x080fe20000010826 */
[----:B------:R-:W-:Y:S02]  /*34e0*/  HADD2.F32 R95, -RZ, R121.H0_H0 ;  /* 0x20000079ff5f7230 */ /* 0x000fe40000004100 */
[----:B------:R-:W-:Y:S01]  /*34f0*/  FFMA.FTZ R61, R61, R94, R110 ;  /* 0x0000005e3d3d7223 */ /* 0x000fe2000001006e */
[----:B------:R-:W-:Y:S02]  /*3500*/  HADD2.F32 R67, -RZ, R120.H0_H0 ;  /* 0x20000078ff437230 */ /* 0x000fe40000004100 */
[-C--:B------:R-:W-:Y:S01]  /*3510*/  FMUL.FTZ R97, R66, R95.reuse ;  /* 0x0000005f42617220 */ /* 0x080fe20000410000 */
[----:B------:R-:W-:Y:S01]  /*3520*/  FMUL.FTZ R95, R96, R95 ;  /* 0x0000005f605f7220 */ /* 0x000fe20000410000 */
[----:B------:R-:W-:-:S02]  /*3530*/  F2FP.F16.F32.PACK_AB R36, R61, R38 ;  /* 0x000000263d24723e */ /* 0x000fc400000000ff */
[-C--:B------:R-:W-:Y:S01]  /*3540*/  FFMA.FTZ R97, R96, R67.reuse, -R97 ;  /* 0x0000004360617223 */ /* 0x080fe20000010861 */
[----:B------:R-:W-:-:S05]  /*3550*/  FFMA.FTZ R66, R66, R67, R95 ;  /* 0x0000004342427223 */ /* 0x000fca000001005f */
[----:B------:R-:W-:-:S07]  /*3560*/  F2FP.F16.F32.PACK_AB R38, R66, R97 ;  /* 0x000000614226723e */ /* 0x000fce00000000ff */
.L_x_10137:
[----:B------:R-:W-:Y:S05]  /*3570*/  BSYNC B2 ;  /* 0x0000000000027941 */ /* 0x000fea0003800000 */
.L_x_10136:
[----:B------:R-:W-:Y:S02]  /*3580*/  ULDC.64 UR4, c[0x0][0x208] ;  /* 0x0000820000047ab9 */ /* 0x000fe40000000a00 */
[----:B--2---:R1:W-:Y:S03]  /*3590*/  STG.E.128 desc[UR4][R40.64], R36 ;  /* 0x0000002428007986 */ /* 0x0043e6000c101d04 */
.L_x_10135:
[----:B------:R-:W-:Y:S05]  /*35a0*/  BSYNC B1 ;  /* 0x0000000000017941 */ /* 0x000fea0003800000 */
.L_x_10134:
        /* <DEDUP_REMOVED lines=18> */
[-C--:B------:R-:W-:Y:S01]  /*36d0*/  FMUL.FTZ R96, R61, R94.reuse ;  /* 0x0000005e3d607220 */ /* 0x080fe20000410000 */
[----:B------:R-:W-:Y:S02]  /*36e0*/  HADD2.F32 R59, -RZ, R59.H0_H0 ;  /* 0x2000003bff3b7230 */ /* 0x000fe40000004100 */
[----:B------:R-:W-:Y:S02]  /*36f0*/  HADD2.F32 R64, -RZ, R58.H0_H0 ;  /* 0x2000003aff407230 */ /* 0x000fe40000004100 */
[----:B------:R-:W-:Y:S01]  /*3700*/  FMUL.FTZ R58, R39, R94 ;  /* 0x0000005e273a7220 */ /* 0x000fe20000410000 */
[----:B------:R-:W-:-:S02]  /*3710*/  HADD2.F32 R60, -RZ, R60.H0_H0 ;  /* 0x2000003cff3c7230 */ /* 0x000fc40000004100 */
[-C--:B------:R-:W-:Y:S01]  /*3720*/  FMUL.FTZ R94, R37, R66.reuse ;  /* 0x00000042255e7220 */ /* 0x080fe20000410000 */
[----:B------:R-:W-:Y:S01]  /*3730*/  FMUL.FTZ R66, R59, R66 ;  /* 0x000000423b427220 */ /* 0x000fe20000410000 */
[----:B------:R-:W-:Y:S02]  /*3740*/  HADD2.F32 R65, -RZ, R119.H0_H0 ;  /* 0x20000077ff417230 */ /* 0x000fe40000004100 */
[-C--:B------:R-:W-:Y:S01]  /*3750*/  FFMA.FTZ R58, R61, R60.reuse, -R58 ;  /* 0x0000003c3d3a7223 */ /* 0x080fe2000001083a */
[----:B------:R-:W-:Y:S01]  /*3760*/  FFMA.FTZ R39, R39, R60, R96 ;  /* 0x0000003c27277223 */ /* 0x000fe20000010060 */
[-C--:B------:R-:W-:Y:S01]  /*3770*/  FFMA.FTZ R59, R59, R64.reuse, -R94 ;  /* 0x000000403b3b7223 */ /* 0x080fe2000001085e */
[----:B------:R-:W-:Y:S01]  /*3780*/  FFMA.FTZ R64, R37, R64, R66 ;  /* 0x0000004025407223 */ /* 0x000fe20000010042 */
[--C-:B------:R-:W-:Y:S02]  /*3790*/  HADD2.F32 R60, -RZ, R36.reuse.H1_H1 ;  /* 0x30000024ff3c7230 */ /* 0x100fe40000004100 */
[----:B------:R-:W-:-:S02]  /*37a0*/  HADD2.F32 R66, -RZ, R36.H0_H0 ;  /* 0x20000024ff427230 */ /* 0x000fc40000004100 */
[----:B------:R-:W-:Y:S02]  /*37b0*/  HADD2.F32 R119, -RZ, R119.H1_H1 ;  /* 0x30000077ff777230 */ /* 0x000fe40000004100 */
[-C--:B------:R-:W-:Y:S01]  /*37c0*/  FMUL.FTZ R67, R60, R65.reuse ;  /* 0x000000413c437220 */ /* 0x080fe20000410000 */
[----:B------:R-:W-:Y:S02]  /*37d0*/  HADD2.F32 R36, -RZ, R38.H1_H1 ;  /* 0x30000026ff247230 */ /* 0x000fe40000004100 */
[----:B------:R-:W-:Y:S01]  /*37e0*/  FMUL.FTZ R65, R66, R65 ;  /* 0x0000004142417220 */ /* 0x000fe20000410000 */
[----:B------:R-:W-:Y:S02]  /*37f0*/  HADD2.F32 R37, -RZ, R118.H1_H1 ;  /* 0x30000076ff257230 */ /* 0x000fe40000004100 */
[----:B------:R-:W-:Y:S02]  /*3800*/  HADD2.F32 R38, -RZ, R38.H0_H0 ;  /* 0x20000026ff267230 */ /* 0x000fe40000004100 */
[----:B------:R-:W-:Y:S01]  /*3810*/  FMUL.FTZ R95, R36, R119 ;  /* 0x00000077245f7220 */ /* 0x000fe20000410000 */
[----:B------:R-:W-:-:S02]  /*3820*/  HADD2.F32 R61, -RZ, R118.H0_H0 ;  /* 0x20000076ff3d7230 */ /* 0x000fc40000004100 */
[-C--:B------:R-:W-:Y:S01]  /*3830*/  FFMA.FTZ R67, R66, R37.reuse, -R67 ;  /* 0x0000002542437223 */ /* 0x080fe20000010843 */
[----:B------:R-:W-:Y:S01]  /*3840*/  FFMA.FTZ R60, R60, R37, R65 ;  /* 0x000000253c3c7223 */ /* 0x000fe20000010041 */
[C---:B------:R-:W-:Y:S01]  /*3850*/  FMUL.FTZ R119, R38.reuse, R119 ;  /* 0x0000007726777220 */ /* 0x040fe20000410000 */
[----:B------:R-:W-:Y:S01]  /*3860*/  F2FP.F16.F32.PACK_AB R37, R39, R58 ;  /* 0x0000003a2725723e */ /* 0x000fe200000000ff */
[----:B------:R-:W-:Y:S01]  /*3870*/  FFMA.FTZ R95, R38, R61, -R95 ;  /* 0x0000003d265f7223 */ /* 0x000fe2000001085f */
[----:B------:R-:W-:Y:S01]  /*3880*/  F2FP.F16.F32.PACK_AB R39, R64, R59 ;  /* 0x0000003b4027723e */ /* 0x000fe200000000ff */
[----:B------:R-:W-:Y:S01]  /*3890*/  FFMA.FTZ R36, R36, R61, R119 ;  /* 0x0000003d24247223 */ /* 0x000fe20000010077 */
[----:B------:R-:W-:-:S04]  /*38a0*/  F2FP.F16.F32.PACK_AB R60, R60, R67 ;  /* 0x000000433c3c723e */ /* 0x000fc800000000ff */
[----:B------:R-:W-:Y:S01]  /*38b0*/  F2FP.F16.F32.PACK_AB R38, R36, R95 ;  /* 0x0000005f2426723e */ /* 0x000fe200000000ff */
[----:B------:R-:W-:-:S07]  /*38c0*/  IMAD.MOV.U32 R36, RZ, RZ, R60 ;  /* 0x000000ffff247224 */ /* 0x000fce00078e003c */
.L_x_10141:
[----:B------:R-:W-:Y:S05]  /*38d0*/  BSYNC B2 ;  /* 0x0000000000027941 */ /* 0x000fea0003800000 */
.L_x_10140:
[----:B------:R-:W-:Y:S02]  /*38e0*/  ULDC.64 UR4, c[0x0][0x208] ;  /* 0x0000820000047ab9 */ /* 0x000fe40000000a00 */
[----:B--2---:R2:W-:Y:S03]  /*38f0*/  STG.E.128 desc[UR4][R40.64+0x20], R36 ;  /* 0x0000202428007986 */ /* 0x0045e6000c101d04 */
.L_x_10139:
[----:B------:R-:W-:Y:S05]  /*3900*/  BSYNC B1 ;  /* 0x0000000000017941 */ /* 0x000fea0003800000 */
.L_x_10138:
        /* <DEDUP_REMOVED lines=8> */
[----:B------:R-:W-:Y:S02]  /*3990*/  SHF.R.U64 R59, R56, 0x10, R57 ;  /* 0x00000010383b7819 */ /* 0x000fe40000001239 */
[--C-:B------:R-:W-:Y:S01]  /*39a0*/  SHF.R.U64 R61, R54, 0x10, R55.reuse ;  /* 0x00000010363d7819 */ /* 0x100fe20000001237 */
[----:B--2---:R-:W-:Y:S01]  /*39b0*/  IMAD.MOV.U32 R54, RZ, RZ, R36 ;  /* 0x000000ffff367224 */ /* 0x004fe200078e0024 */
[----:B------:R-:W-:Y:S01]  /*39c0*/  SHF.R.U32.HI R58, RZ, 0x10, R55 ;  /* 0x00000010ff3a7819 */ /* 0x000fe20000011637 */
[----:B------:R-:W-:Y:S01]  /*39d0*/  IMAD.MOV.U32 R55, RZ, RZ, R39 ;  /* 0x000000ffff377224 */ /* 0x000fe200078e0027 */
[----:B------:R-:W-:Y:S01]  /*39e0*/  SHF.R.U32.HI R60, RZ, 0x10, R57 ;  /* 0x00000010ff3c7819 */ /* 0x000fe20000011639 */
[----:B------:R-:W-:Y:S02]  /*39f0*/  HADD2.F32 R59, -RZ, R59.H0_H0 ;  /* 0x2000003bff3b7230 */ /* 0x000fe40000004100 */
[--C-:B------:R-:W-:Y:S02]  /*3a00*/  HADD2.F32 R39, -RZ, R37.reuse.H1_H1 ;  /* 0x30000025ff277230 */ /* 0x100fe40000004100 */
[----:B------:R-:W-:-:S02]  /*3a10*/  HADD2.F32 R36, -RZ, R37.H0_H0 ;  /* 0x20000025ff247230 */ /* 0x000fc40000004100 */
[----:B------:R-:W-:Y:S02]  /*3a20*/  HADD2.F32 R60, -RZ, R60.H0_H0 ;  /* 0x2000003cff3c7230 */ /* 0x000fe40000004100 */
[-C--:B------:R-:W-:Y:S01]  /*3a30*/  FMUL.FTZ R37, R39, R59.reuse ;  /* 0x0000003b27257220 */ /* 0x080fe20000410000 */
[--C-:B------:R-:W-:Y:S02]  /*3a40*/  HADD2.F32 R56, -RZ, R55.reuse.H1_H1 ;  /* 0x30000037ff387230 */ /* 0x100fe40000004100 */
[----:B------:R-:W-:Y:S01]  /*3a50*/  FMUL.FTZ R64, R36, R59 ;  /* 0x0000003b24407220 */ /* 0x000fe20000410000 */
[----:B------:R-:W-:Y:S02]  /*3a60*/  HADD2.F32 R55, -RZ, R55.H0_H0 ;  /* 0x20000037ff377230 */ /* 0x000fe40000004100 */
[----:B------:R-:W-:Y:S02]  /*3a70*/  HADD2.F32 R57, -RZ, R61.H0_H0 ;  /* 0x2000003dff397230 */ /* 0x000fe40000004100 */
[----:B------:R-:W-:Y:S01]  /*3a80*/  FMUL.FTZ R66, R56, R60 ;  /* 0x0000003c38427220 */ /* 0x000fe20000410000 */
[----:B------:R-:W-:-:S02]  /*3a90*/  HADD2.F32 R58, -RZ, R58.H0_H0 ;  /* 0x2000003aff3a7230 */ /* 0x000fc40000004100 */
[----:B------:R-:W-:Y:S01]  /*3aa0*/  FMUL.FTZ R59, R55, R60 ;  /* 0x0000003c373b7220 */ /* 0x000fe20000410000 */
[-C--:B------:R-:W-:Y:S01]  /*3ab0*/  FFMA.FTZ R36, R36, R57.reuse, -R37 ;  /* 0x0000003924247223 */ /* 0x080fe20000010825 */
[----:B------:R-:W-:Y:S01]  /*3ac0*/  FFMA.FTZ R37, R39, R57, R64 ;  /* 0x0000003927257223 */ /* 0x000fe20000010040 */
[-C--:B------:R-:W-:Y:S01]  /*3ad0*/  FFMA.FTZ R39, R55, R58.reuse, -R66 ;  /* 0x0000003a37277223 */ /* 0x080fe20000010842 */
[----:B------:R-:W-:Y:S01]  /*3ae0*/  FFMA.FTZ R56, R56, R58, R59 ;  /* 0x0000003a38387223 */ /* 0x000fe2000001003b */
[--C-:B------:R-:W-:Y:S02]  /*3af0*/  HADD2.F32 R55, -RZ, R54.reuse.H1_H1 ;  /* 0x30000036ff377230 */ /* 0x100fe40000004100 */
        /* <DEDUP_REMOVED lines=19> */
.L_x_10145:
[----:B------:R-:W-:Y:S05]  /*3c30*/  BSYNC B2 ;  /* 0x0000000000027941 */ /* 0x000fea0003800000 */
.L_x_10144:
[----:B------:R-:W-:Y:S02]  /*3c40*/  ULDC.64 UR4, c[0x0][0x208] ;  /* 0x0000820000047ab9 */ /* 0x000fe40000000a00 */
[----:B--2---:R3:W-:Y:S03]  /*3c50*/  STG.E.128 desc[UR4][R40.64+0x40], R36 ;  /* 0x0000402428007986 */ /* 0x0047e6000c101d04 */
.L_x_10143:
[----:B------:R-:W-:Y:S05]  /*3c60*/  BSYNC B1 ;  /* 0x0000000000017941 */ /* 0x000fea0003800000 */
.L_x_10142:
        /* <DEDUP_REMOVED lines=49> */
.L_x_10149:
[----:B------:R-:W-:Y:S05]  /*3f80*/  BSYNC B2 ;  /* 0x0000000000027941 */ /* 0x000fea0003800000 */
.L_x_10148:
[----:B------:R-:W-:Y:S02]  /*3f90*/  ULDC.64 UR4, c[0x0][0x208] ;  /* 0x0000820000047ab9 */ /* 0x000fe40000000a00 */
[----:B--2---:R4:W-:Y:S03]  /*3fa0*/  STG.E.128 desc[UR4][R40.64+0x60], R36 ;  /* 0x0000602428007986 */ /* 0x0049e6000c101d04 */
.L_x_10147:
[----:B------:R-:W-:Y:S05]  /*3fb0*/  BSYNC B1 ;  /* 0x0000000000017941 */ /* 0x000fea0003800000 */
.L_x_10146:
        /* <DEDUP_REMOVED lines=49> */
.L_x_10153:
[----:B------:R-:W-:Y:S05]  /*42d0*/  BSYNC B2 ;  /* 0x0000000000027941 */ /* 0x000fea0003800000 */
.L_x_10152:
[----:B------:R-:W-:Y:S02]  /*42e0*/  ULDC.64 UR4, c[0x0][0x208] ;  /* 0x0000820000047ab9 */ /* 0x000fe40000000a00 */
[----:B--2---:R1:W-:Y:S03]  /*42f0*/  STG.E.128 desc[UR4][R40.64+0x80], R36 ;  /* 0x0000802428007986 */ /* 0x0043e6000c101d04 */
.L_x_10151:
[----:B------:R-:W-:Y:S05]  /*4300*/  BSYNC B1 ;  /* 0x0000000000017941 */ /* 0x000fea0003800000 */
.L_x_10150:
        /* <DEDUP_REMOVED lines=48> */
.L_x_10155:
[----:B------:R-:W-:Y:S05]  /*4610*/  BSYNC B1 ;  /* 0x0000000000017941 */ /* 0x000fea0003800000 */
.L_x_10154:
[----:B------:R-:W-:Y:S02]  /*4620*/  ULDC.64 UR4, c[0x0][0x208] ;  /* 0x0000820000047ab9 */ /* 0x000fe40000000a00 */
[----:B--2---:R1:W-:Y:S01]  /*4630*/  STG.E.128 desc[UR4][R40.64+0xa0], R36 ;  /* 0x0000a02428007986 */ /* 0x0043e2000c101d04 */
[----:B------:R-:W-:Y:S05]  /*4640*/  BRA `(.L_x_10133) ;  /* 0x00000020006c7947 */ /* 0x000fea0003800000 */
.L_x_10127:
        /* <DEDUP_REMOVED lines=22> */
[----:B------:R-:W-:Y:S01]  /*47b0*/  CS2R R56, SRZ ;  /* 0x0000000000387805 */ /* 0x000fe2000001ff00 */
[----:B------:R-:W-:Y:S01]  /*47c0*/  ULDC.64 UR6, c[0x0][0x208] ;  /* 0x0000820000067ab9 */ /* 0x000fe20000000a00 */
[----:B------:R-:W-:-:S02]  /*47d0*/  IADD3.X R37, R92, R81, RZ, P3, !PT ;  /* 0x000000515c257210 */ /* 0x000fc40001ffe4ff */
        /* <DEDUP_REMOVED lines=24> */
.L_x_10157:
[----:B------:R-:W-:Y:S05]  /*4960*/  BSYNC B1 ;  /* 0x0000000000017941 */ /* 0x000fea0003800000 */
.L_x_10156:
        /* <DEDUP_REMOVED lines=47> */
.L_x_10158:
[----:B------:R-:W2:Y:S01]  /*4c60*/  LDL R60, [R1+0x34] ;  /* 0x00003400013c7983 */ /* 0x000ea20000100800 */
[----:B------:R-:W-:Y:S01]  /*4c70*/  IMAD R20, R19, 0x8, R16 ;  /* 0x0000000813147824 */ /* 0x000fe200078e0210 */
[----:B------:R-:W-:Y:S01]  /*4c80*/  BSSY B1, `(.L_x_10159) ;  /* 0x0000004000017945 */ /* 0x000fe20003800000 */
[----:B--2---:R-:W-:-:S04]  /*4c90*/  SHF.L.U32 R92, R60, 0x1f, RZ ;  /* 0x0000001f3c5c7819 */ /* 0x004fc800000006ff */
[----:B------:R-:W0:Y:S02]  /*4ca0*/  SYNCS.PHASECHK.TRANS64.TRYWAIT P5, [R20+URZ+0x31c90], R92 ;  /* 0x031c905c140075a7 */ /* 0x000e2400080a017f */
[----:B0-----:R-:W-:Y:S05]  /*4cb0*/  @!P5 BRA `(.L_x_10160) ;  /* 0x000001e000c8d947 */ /* 0x001fea0003800000 */
.L_x_10376:
[----:B------:R-:W-:Y:S05]  /*4cc0*/  BSYNC B1 ;  /* 0x0000000000017941 */ /* 0x000fea0003800000 */
.L_x_10159:
[----:B------:R-:W-:Y:S05]  /*4cd0*/  @P4 BRA `(.L_x_10133) ;  /* 0x0000001800c84947 */ /* 0x000fea0003800000 */
[----:B------:R-:W1:Y:S01]  /*4ce0*/  LDC R110, c[0x0][0x2e4] ;  /* 0x0000b900ff6e7b82 */ /* 0x000e620000000800 */
[----:B------:R-:W-:Y:S01]  /*4cf0*/  ISETP.NE.AND P4, PT, R10, RZ, PT ;  /* 0x000000ff0a00720c */ /* 0x000fe20003f85270 */
[----:B------:R-:W-:Y:S01]  /*4d00*/  ULDC.64 UR4, c[0x0][0x2f0] ;  /* 0x0000bc0000047ab9 */ /* 0x000fe20000000a00 */
[----:B------:R-:W-:Y:S01]  /*4d10*/  SHF.R.S32.HI R60, RZ, 0x1f, R144 ;  /* 0x0000001fff3c7819 */ /* 0x000fe20000011490 */
[----:B------:R-:W-:Y:S01]  /*4d20*/  IMAD.MOV.U32 R96, RZ, RZ, R64 ;  /* 0x000000ffff607224 */ /* 0x000fe200078e0040 */
[----:B------:R-:W-:Y:S03]  /*4d30*/  BSSY B1, `(.L_x_10161) ;  /* 0x0000083000017945 */ /* 0x000fe60003800000 */
        /* <DEDUP_REMOVED lines=9> */
[----:B------:R-:W-:-:S04]  /*4dd0*/  SEL R60, R107, R112, !P0 ;  /* 0x000000706b3c7207 */ /* 0x000fc80004000000 */
        /* <DEDUP_REMOVED lines=8> */
[----:B------:R-:W-:Y:S01]  /*4e60*/  ISETP.GE.AND P4, PT, R23, R105, PT ;  /* 0x000000691700720c */ /* 0x000fe20003f86270 */
[----:B------:R-:W-:Y:S01]  /*4e70*/  BSSY B2, `(.L_x_10163) ;  /* 0x0000061000027945 */ /* 0x000fe20003800000 */
[----:B--2---:R-:W-:-:S04]  /*4e80*/  LOP3.LUT R60, R66, 0x18, R113, 0xf8, !PT ;  /* 0x00000018423c7812 */ /* 0x004fc800078ef871 */
[----:B---3--:R-:W-:Y:S01]  /*4e90*/  LOP3.LUT R60, R60, R62, RZ, 0x3c, !PT ;  /* 0x0000003e3c3c7212 */ /* 0x008fe200078e3cff */
        /* <DEDUP_REMOVED lines=8> */
[----:B------:R-:W-:Y:S05]  /*4f20*/  @P4 BRA `(.L_x_10164) ;  /* 0x0000000400544947 */ /* 0x000fea0003800000 */
[----:B--2---:R-:W-:Y:S01]  /*4f30*/  IMAD.MOV.U32 R115, RZ, RZ, R65 ;  /* 0x000000ffff737224 */ /* 0x004fe200078e0041 */
[----:B------:R-:W-:Y:S01]  /*4f40*/  SHF.R.U64 R44, R44, 0x10, R45 ;  /* 0x000000102c2c7819 */ /* 0x000fe2000000122d */
[----:B-1----:R-:W-:Y:S01]  /*4f50*/  IMAD.MOV.U32 R114, RZ, RZ, R61 ;  /* 0x000000ffff727224 */ /* 0x002fe200078e003d */
[----:B------:R-:W-:Y:S01]  /*4f60*/  SHF.R.U32.HI R45, RZ, 0x10, R45 ;  /* 0x00000010ff2d7819 */ /* 0x000fe2000001162d */
[----:B------:R-:W-:Y:S01]  /*4f70*/  HADD2.F32 R116, -RZ, R116.H0_H0 ;  /* 0x20000074ff747230 */ /* 0x000fe20000004100 */
[----:B------:R-:W-:Y:S01]  /*4f80*/  SHF.R.U64 R46, R46, 0x10, R47 ;  /* 0x000000102e2e7819 */ /* 0x000fe2000000122f */
[----:B------:R-:W-:Y:S02]  /*4f90*/  HADD2.F32 R61, -RZ, R115.H0_H0 ;  /* 0x20000073ff3d7230 */ /* 0x000fe40000004100 */
[----:B------:R-:W-:Y:S02]  /*4fa0*/  HADD2.F32 R117, -RZ, R114.H0_H0 ;  /* 0x20000072ff757230 */ /* 0x000fe40000004100 */
[----:B------:R-:W-:-:S02]  /*4fb0*/  HADD2.F32 R118, -RZ, R118.H0_H0 ;  /* 0x20000076ff767230 */ /* 0x000fc40000004100 */
[-C--:B------:R-:W-:Y:S01]  /*4fc0*/  FMUL.FTZ R120, R61, R116.reuse ;  /* 0x000000743d787220 */ /* 0x080fe20000410000 */
[----:B------:R-:W-:Y:S02]  /*4fd0*/  HADD2.F32 R114, -RZ, R114.H1_H1 ;  /* 0x30000072ff727230 */ /* 0x000fe40000004100 */
[C---:B------:R-:W-:Y:S01]  /*4fe0*/  FMUL.FTZ R116, R117.reuse, R116 ;  /* 0x0000007475747220 */ /* 0x040fe20000410000 */
[----:B------:R-:W-:Y:S02]  /*4ff0*/  HADD2.F32 R45, -RZ, R45.H0_H0 ;  /* 0x2000002dff2d7230 */ /* 0x000fe40000004100 */
[-C--:B------:R-:W-:Y:S01]  /*5000*/  FFMA.FTZ R65, R117, R118.reuse, -R120 ;  /* 0x0000007675417223 */ /* 0x080fe20000010878 */
[----:B------:R-:W-:Y:S01]  /*5010*/  FFMA.FTZ R61, R61, R118, R116 ;  /* 0x000000763d3d7223 */ /* 0x000fe20000010074 */
[--C-:B------:R-:W-:Y:S01]  /*5020*/  SHF.R.U32.HI R116, RZ, 0x10, R57.reuse ;  /* 0x00000010ff747819 */ /* 0x100fe20000011639 */
[----:B------:R-:W-:Y:S01]  /*5030*/  HADD2.F32 R118, -RZ, R124.H1_H1 ;  /* 0x3000007cff767230 */ /* 0x000fe20000004100 */
[----:B------:R-:W-:Y:S01]  /*5040*/  SHF.R.U64 R57, R56, 0x10, R57 ;  /* 0x0000001038397819 */ /* 0x000fe20000001239 */
[----:B------:R-:W-:-:S02]  /*5050*/  HADD2.F32 R56, -RZ, R115.H1_H1 ;  /* 0x30000073ff387230 */ /* 0x000fc40000004100 */
[----:B------:R-:W-:Y:S02]  /*5060*/  HADD2.F32 R115, -RZ, R116.H0_H0 ;  /* 0x20000074ff737230 */ /* 0x000fe40000004100 */
[----:B------:R-:W-:Y:S02]  /*5070*/  HADD2.F32 R116, -RZ, R124.H0_H0 ;  /* 0x2000007cff747230 */ /* 0x000fe40000004100 */
[----:B------:R-:W-:Y:S02]  /*5080*/  HADD2.F32 R124, -RZ, R130.H1_H1 ;  /* 0x30000082ff7c7230 */ /* 0x000fe40000004100 */
[-C--:B------:R-:W-:Y:S01]  /*5090*/  FMUL.FTZ R117, R56, R115.reuse ;  /* 0x0000007338757220 */ /* 0x080fe20000410000 */
[C---:B------:R-:W-:Y:S01]  /*50a0*/  FMUL.FTZ R115, R114.reuse, R115 ;  /* 0x0000007372737220 */ /* 0x040fe20000410000 */
[----:B------:R-:W-:Y:S02]  /*50b0*/  HADD2.F32 R57, -RZ, R57.H0_H0 ;  /* 0x20000039ff397230 */ /* 0x000fe40000004100 */
[-C--:B------:R-:W-:Y:S01]  /*50c0*/  FFMA.FTZ R114, R114, R45.reuse, -R117 ;  /* 0x0000002d72727223 */ /* 0x080fe20000010875 */
[----:B------:R-:W-:Y:S01]  /*50d0*/  FFMA.FTZ R56, R56, R45, R115 ;  /* 0x0000002d38387223 */ /* 0x000fe20000010073 */
[----:B------:R-:W-:-:S02]  /*50e0*/  HADD2.F32 R115, -RZ, R67.H0_H0 ;  /* 0x20000043ff737230 */ /* 0x000fc40000004100 */
[--C-:B------:R-:W-:Y:S01]  /*50f0*/  HADD2.F32 R117, -RZ, R63.reuse.H0_H0 ;  /* 0x2000003fff757230 */ /* 0x100fe20000004100 */
[----:B------:R-:W-:Y:S02]  /*5100*/  F2FP.F16.F32.PACK_AB R65, R114, R65 ;  /* 0x000000417241723e */ /* 0x000fe400000000ff */
[-C--:B------:R-:W-:Y:S01]  /*5110*/  FMUL.FTZ R120, R115, R118.reuse ;  /* 0x0000007673787220 */ /* 0x080fe20000410000 */
[----:B------:R-:W-:Y:S01]  /*5120*/  F2FP.F16.F32.PACK_AB R56, R56, R61 ;  /* 0x0000003d3838723e */ /* 0x000fe200000000ff */
[C---:B------:R-:W-:Y:S01]  /*5130*/  FMUL.FTZ R118, R117.reuse, R118 ;  /* 0x0000007675767220 */ /* 0x040fe20000410000 */
[----:B------:R-:W-:Y:S02]  /*5140*/  IMAD.MOV.U32 R61, RZ, RZ, R65 ;  /* 0x000000ffff3d7224 */ /* 0x000fe400078e0041 */
[-C--:B------:R-:W-:Y:S01]  /*5150*/  FFMA.FTZ R45, R117, R116.reuse, -R120 ;  /* 0x00000074752d7223 */ /* 0x080fe20000010878 */
[----:B------:R-:W-:Y:S02]  /*5160*/  HADD2.F32 R117, -RZ, R130.H0_H0 ;  /* 0x20000082ff757230 */ /* 0x000fe40000004100 */
[----:B------:R-:W-:Y:S01]  /*5170*/  FFMA.FTZ R115, R115, R116, R118 ;  /* 0x0000007473737223 */ /* 0x000fe20000010076 */
[----:B------:R-:W-:Y:S01]  /*5180*/  SHF.R.U32.HI R116, RZ, 0x10, R47 ;  /* 0x00000010ff747819 */ /* 0x000fe2000001162f */
[----:B------:R-:W-:Y:S01]  /*5190*/  HADD2.F32 R118, -RZ, R63.H1_H1 ;  /* 0x3000003fff767230 */ /* 0x000fe20000004100 */
[--C-:B------:R-:W-:Y:S01]  /*51a0*/  SHF.R.U64 R47, R58, 0x10, R59.reuse ;  /* 0x000000103a2f7819 */ /* 0x100fe2000000123b */
[----:B------:R-:W-:Y:S01]  /*51b0*/  HADD2.F32 R58, -RZ, R67.H1_H1 ;  /* 0x30000043ff3a7230 */ /* 0x000fe20000004100 */
[----:B------:R-:W-:Y:S01]  /*51c0*/  SHF.R.U32.HI R59, RZ, 0x10, R59 ;  /* 0x00000010ff3b7819 */ /* 0x000fe2000001163b */
[----:B------:R-:W-:-:S02]  /*51d0*/  HADD2.F32 R63, -RZ, R116.H0_H0 ;  /* 0x20000074ff3f7230 */ /* 0x000fc40000004100 */
[----:B------:R-:W-:Y:S02]  /*51e0*/  HADD2.F32 R47, -RZ, R47.H0_H0 ;  /* 0x2000002fff2f7230 */ /* 0x000fe40000004100 */
[----:B------:R-:W-:Y:S02]  /*51f0*/  HADD2.F32 R59, -RZ, R59.H0_H0 ;  /* 0x2000003bff3b7230 */ /* 0x000fe40000004100 */
[----:B------:R-:W-:-:S03]  /*5200*/  IMAD.MOV.U32 R65, RZ, RZ, R56 ;  /* 0x000000ffff417224 */ /* 0x000fc600078e0038 */
[-C--:B------:R-:W-:Y:S01]  /*5210*/  FMUL.FTZ R67, R58, R59.reuse ;  /* 0x0000003b3a437220 */ /* 0x080fe20000410000 */
[----:B------:R-:W-:-:S03]  /*5220*/  FMUL.FTZ R59, R118, R59 ;  /* 0x0000003b763b7220 */ /* 0x000fc60000410000 */
[-C--:B------:R-:W-:Y:S01]  /*5230*/  FFMA.FTZ R116, R118, R63.reuse, -R67 ;  /* 0x0000003f76747223 */ /* 0x080fe20000010843 */
[----:B------:R-:W-:Y:S01]  /*5240*/  FFMA.FTZ R58, R58, R63, R59 ;  /* 0x0000003f3a3a7223 */ /* 0x000fe2000001003b */
[----:B------:R-:W-:Y:S02]  /*5250*/  HADD2.F32 R59, -RZ, R64.H0_H0 ;  /* 0x20000040ff3b7230 */ /* 0x000fe40000004100 */
[----:B------:R-:W-:Y:S02]  /*5260*/  HADD2.F32 R63, -RZ, R60.H0_H0 ;  /* 0x2000003cff3f7230 */ /* 0x000fe40000004100 */
[----:B------:R-:W-:Y:S02]  /*5270*/  HADD2.F32 R118, -RZ, R127.H1_H1 ;  /* 0x3000007fff767230 */ /* 0x000fe40000004100 */
[-C--:B------:R-:W-:Y:S01]  /*5280*/  FMUL.FTZ R120, R59, R124.reuse ;  /* 0x0000007c3b787220 */ /* 0x080fe20000410000 */
[----:B------:R-:W-:Y:S02]  /*5290*/  HADD2.F32 R64, -RZ, R64.H1_H1 ;  /* 0x30000040ff407230 */ /* 0x000fe40000004100 */
[----:B------:R-:W-:Y:S01]  /*52a0*/  FMUL.FTZ R124, R63, R124 ;  /* 0x0000007c3f7c7220 */ /* 0x000fe20000410000 */
[----:B------:R-:W-:-:S02]  /*52b0*/  HADD2.F32 R60, -RZ, R60.H1_H1 ;  /* 0x3000003cff3c7230 */ /* 0x000fc40000004100 */
[-C--:B------:R-:W-:Y:S01]  /*52c0*/  FFMA.FTZ R120, R63, R118.reuse, -R120 ;  /* 0x000000763f787223 */ /* 0x080fe20000010878 */
[----:B------:R-:W-:Y:S01]  /*52d0*/  F2FP.F16.F32.PACK_AB R58, R58, R115 ;  /* 0x000000733a3a723e */ /* 0x000fe200000000ff */
[----:B------:R-:W-:Y:S01]  /*52e0*/  FFMA.FTZ R124, R59, R118, R124 ;  /* 0x000000763b7c7223 */ /* 0x000fe2000001007c */
[----:B------:R-:W-:Y:S02]  /*52f0*/  HADD2.F32 R59, -RZ, R44.H0_H0 ;  /* 0x2000002cff3b7230 */ /* 0x000fe40000004100 */
[-C--:B------:R-:W-:Y:S01]  /*5300*/  FMUL.FTZ R63, R64, R57.reuse ;  /* 0x00000039403f7220 */ /* 0x080fe20000410000 */
[C---:B------:R-:W-:Y:S01]  /*5310*/  FMUL.FTZ R67, R60.reuse, R57 ;  /* 0x000000393c437220 */ /* 0x040fe20000410000 */
[----:B------:R-:W-:Y:S02]  /*5320*/  HADD2.F32 R44, -RZ, R66.H0_H0 ;  /* 0x20000042ff2c7230 */ /* 0x000fe40000004100 */
[----:B------:R-:W-:Y:S01]  /*5330*/  FFMA.FTZ R57, R60, R59, -R63 ;  /* 0x0000003b3c397223 */ /* 0x000fe2000001083f */
[----:B------:R-:W-:-:S02]  /*5340*/  HADD2.F32 R60, -RZ, R62.H0_H0 ;  /* 0x2000003eff3c7230 */ /* 0x000fc40000004100 */
[----:B------:R-:W-:Y:S01]  /*5350*/  FFMA.FTZ R59, R64, R59, R67 ;  /* 0x0000003b403b7223 */ /* 0x000fe20000010043 */
[----:B------:R-:W-:Y:S02]  /*5360*/  HADD2.F32 R63, -RZ, R127.H0_H0 ;  /* 0x2000007fff3f7230 */ /* 0x000fe40000004100 */
[-C--:B------:R-:W-:Y:S01]  /*5370*/  FMUL.FTZ R67, R44, R117.reuse ;  /* 0x000000752c437220 */ /* 0x080fe20000410000 */
[----:B------:R-:W-:Y:S02]  /*5380*/  HADD2.F32 R66, -RZ, R66.H1_H1 ;  /* 0x30000042ff427230 */ /* 0x000fe40000004100 */
[C---:B------:R-:W-:Y:S01]  /*5390*/  FMUL.FTZ R117, R60.reuse, R117 ;  /* 0x000000753c757220 */ /* 0x040fe20000410000 */
[----:B------:R-:W-:Y:S02]  /*53a0*/  HADD2.F32 R62, -RZ, R62.H1_H1 ;  /* 0x3000003eff3e7230 */ /* 0x000fe40000004100 */
[-C--:B------:R-:W-:Y:S01]  /*53b0*/  FFMA.FTZ R67, R60, R63.reuse, -R67 ;  /* 0x0000003f3c437223 */ /* 0x080fe20000010843 */
[----:B------:R-:W-:Y:S01]  /*53c0*/  F2FP.F16.F32.PACK_AB R60, R57, R120 ;  /* 0x00000078393c723e */ /* 0x000fe200000000ff */
[----:B------:R-:W-:Y:S01]  /*53d0*/  FFMA.FTZ R117, R44, R63, R117 ;  /* 0x0000003f2c757223 */ /* 0x000fe20000010075 */
[----:B------:R-:W-:-:S02]  /*53e0*/  HADD2.F32 R63, -RZ, R46.H0_H0 ;  /* 0x2000002eff3f7230 */ /* 0x000fc40000004100 */
[-C--:B------:R-:W-:Y:S01]  /*53f0*/  FMUL.FTZ R127, R66, R47.reuse ;  /* 0x0000002f427f7220 */ /* 0x080fe20000410000 */
[C---:B------:R-:W-:Y:S01]  /*5400*/  FMUL.FTZ R47, R62.reuse, R47 ;  /* 0x0000002f3e2f7220 */ /* 0x040fe20000410000 */
[----:B------:R-:W-:Y:S02]  /*5410*/  F2FP.F16.F32.PACK_AB R64, R59, R124 ;  /* 0x0000007c3b40723e */ /* 0x000fe400000000ff */
[-C--:B------:R-:W-:Y:S01]  /*5420*/  FFMA.FTZ R62, R62, R63.reuse, -R127 ;  /* 0x0000003f3e3e7223 */ /* 0x080fe2000001087f */
[----:B------:R-:W-:Y:S01]  /*5430*/  FFMA.FTZ R66, R66, R63, R47 ;  /* 0x0000003f42427223 */ /* 0x000fe2000001002f */
[----:B------:R-:W-:-:S03]  /*5440*/  F2FP.F16.F32.PACK_AB R63, R116, R45 ;  /* 0x0000002d743f723e */ /* 0x000fc600000000ff */
[----:B------:R-:W-:Y:S01]  /*5450*/  F2FP.F16.F32.PACK_AB R62, R62, R67 ;  /* 0x000000433e3e723e */ /* 0x000fe200000000ff */
[----:B------:R-:W-:Y:S01]  /*5460*/  IMAD.MOV.U32 R67, RZ, RZ, R58 ;  /* 0x000000ffff437224 */ /* 0x000fe200078e003a */
[----:B------:R-:W-:-:S07]  /*5470*/  F2FP.F16.F32.PACK_AB R66, R66, R117 ;  /* 0x000000754242723e */ /* 0x000fce00000000ff */
.L_x_10164:
[----:B------:R-:W-:Y:S05]  /*5480*/  BSYNC B2 ;  /* 0x0000000000027941 */ /* 0x000fea0003800000 */
.L_x_10163:
[----:B------:R-:W-:Y:S01]  /*5490*/  IADD3 R45, P4, P5, R28, R96, R7 ;  /* 0x000000601c2d7210 */ /* 0x000fe20007d9e007 */
[----:B------:R-:W-:-:S03]  /*54a0*/  ULDC.64 UR4, c[0x0][0x208] ;  /* 0x0000820000047ab9 */ /* 0x000fc60000000a00 */
        /* <DEDUP_REMOVED lines=11> */
.L_x_10162:
[----:B------:R-:W-:Y:S05]  /*5560*/  BSYNC B1 ;  /* 0x0000000000017941 */ /* 0x000fea0003800000 */
.L_x_10161:
[----:B------:R-:W-:Y:S01]  /*5570*/  ISETP.NE.AND P4, PT, R11, RZ, PT ;  /* 0x000000ff0b00720c */ /* 0x000fe20003f85270 */
[----:B------:R-:W-:-:S12]  /*5580*/  BSSY B1, `(.L_x_10165) ;  /* 0x0000081000017945 */ /* 0x000fd80003800000 */
[----:B------:R-:W-:Y:S05]  /*5590*/  @!P4 BRA `(.L_x_10166) ;  /* 0x0000000400fcc947 */ /* 0x000fea0003800000 */
[----:B------:R-:W2:Y:S04]  /*55a0*/  LDL R56, [R1+0x38] ;  /* 0x0000380001387983 */ /* 0x000ea80000100800 */
[----:B-1----:R-:W3:Y:S04]  /*55b0*/  LDL R46, [R1+0x3c] ;  /* 0x00003c00012e7983 */ /* 0x002ee80000100800 */
[----:B------:R-:W4:Y:S01]  /*55c0*/  LDL R47, [R1+0x40] ;  /* 0x00004000012f7983 */ /* 0x000f220000100800 */
        /* <DEDUP_REMOVED lines=9> */
[----:B------:R-:W-:Y:S01]  /*5660*/  VIADD R62, R23, 0x10 ;  /* 0x00000010173e7836 */ /* 0x000fe20000000000 */
[----:B------:R-:W-:-:S04]  /*5670*/  IADD3 R60, P4, P5, R28, R96, R8 ;  /* 0x000000601c3c7210 */ /* 0x000fc80007d9e008 */
[----:B------:R-:W-:Y:S02]  /*5680*/  IADD3.X R61, R0, R111, R90, P4, P5 ;  /* 0x0000006f003d7210 */ /* 0x000fe400027ea45a */
        /* <DEDUP_REMOVED lines=13> */
[----:B--2---:R-:W-:Y:S01]  /*5760*/  IMAD.MOV.U32 R65, RZ, RZ, R57 ;  /* 0x000000ffff417224 */ /* 0x004fe200078e0039 */
[----:B------:R-:W-:Y:S01]  /*5770*/  SHF.R.U32.HI R114, RZ, 0x10, R53 ;  /* 0x00000010ff727819 */ /* 0x000fe20000011635 */
[----:B-1----:R-:W-:Y:S01]  /*5780*/  IMAD.MOV.U32 R57, RZ, RZ, R45 ;  /* 0x000000ffff397224 */ /* 0x002fe200078e002d */
[----:B------:R-:W-:Y:S01]  /*5790*/  SHF.R.U32.HI R66, RZ, 0x10, R41 ;  /* 0x00000010ff427819 */ /* 0x000fe20000011629 */
        /* <DEDUP_REMOVED lines=14> */
[----:B------:R-:W-:Y:S01]  /*5880*/  HADD2.F32 R45, -RZ, R65.H1_H1 ;  /* 0x30000041ff2d7230 */ /* 0x000fe20000004100 */
[----:B------:R-:W-:Y:S01]  /*5890*/  SHF.R.U64 R54, R54, 0x10, R55 ;  /* 0x0000001036367819 */ /* 0x000fe20000001237 */
[----:B------:R-:W-:-:S02]  /*58a0*/  IMAD.MOV.U32 R65, RZ, RZ, R59 ;  /* 0x000000ffff417224 */ /* 0x000fc400078e003b */
[--C-:B------:R-:W-:Y:S02]  /*58b0*/  HADD2.F32 R113, -RZ, R128.reuse.H1_H1 ;  /* 0x30000080ff717230 */ /* 0x100fe40000004100 */
        /* <DEDUP_REMOVED lines=10> */
[----:B------:R-:W-:Y:S02]  /*5960*/  HADD2.F32 R116, -RZ, R126.H0_H0 ;  /* 0x2000007eff747230 */ /* 0x000fe40000004100 */
        /* <DEDUP_REMOVED lines=8> */
[----:B------:R-:W-:-:S02]  /*59f0*/  IMAD.MOV.U32 R45, RZ, RZ, R57 ;  /* 0x000000ffff2d7224 */ /* 0x000fc400078e0039 */
[----:B------:R-:W-:Y:S01]  /*5a00*/  HADD2.F32 R65, -RZ, R67.H0_H0 ;  /* 0x20000043ff417230 */ /* 0x000fe20000004100 */
[----:B------:R-:W-:Y:S01]  /*5a10*/  SHF.R.U32.HI R67, RZ, 0x10, R43 ;  /* 0x00000010ff437819 */ /* 0x000fe2000001162b */
[----:B------:R-:W-:Y:S01]  /*5a20*/  HADD2.F32 R43, -RZ, R40.H0_H0 ;  /* 0x20000028ff2b7230 */ /* 0x000fe20000004100 */
[----:B------:R-:W-:Y:S01]  /*5a30*/  MOV R57, R62 ;  /* 0x0000003e00397202 */ /* 0x000fe20000000f00 */
[--C-:B------:R-:W-:Y:S02]  /*5a40*/  HADD2.F32 R40, -RZ, R58.reuse.H0_H0 ;  /* 0x2000003aff287230 */ /* 0x100fe40000004100 */
[----:B------:R-:W-:Y:S02]  /*5a50*/  HADD2.F32 R47, -RZ, R67.H0_H0 ;  /* 0x20000043ff2f7230 */ /* 0x000fe40000004100 */
[-C--:B------:R-:W-:Y:S01]  /*5a60*/  FMUL.FTZ R67, R66, R65.reuse ;  /* 0x0000004142437220 */ /* 0x080fe20000410000 */
[----:B------:R-:W-:Y:S01]  /*5a70*/  FMUL.FTZ R65, R114, R65 ;  /* 0x0000004172417220 */ /* 0x000fe20000410000 */
[----:B------:R-:W-:-:S02]  /*5a80*/  HADD2.F32 R58, -RZ, R58.H1_H1 ;  /* 0x3000003aff3a7230 */ /* 0x000fc40000004100 */
[-C--:B------:R-:W-:Y:S01]  /*5a90*/  FFMA.FTZ R114, R114, R47.reuse, -R67 ;  /* 0x0000002f72727223 */ /* 0x080fe20000010843 */
[----:B------:R-:W-:Y:S01]  /*5aa0*/  FFMA.FTZ R66, R66, R47, R65 ;  /* 0x0000002f42427223 */ /* 0x000fe20000010041 */
[----:B------:R-:W-:Y:S02]  /*5ab0*/  HADD2.F32 R47, -RZ, R56.H0_H0 ;  /* 0x20000038ff2f7230 */ /* 0x000fe40000004100 */
[----:B------:R-:W-:Y:S02]  /*5ac0*/  HADD2.F32 R65, -RZ, R44.H0_H0 ;  /* 0x2000002cff417230 */ /* 0x000fe40000004100 */
[----:B------:R-:W-:Y:S02]  /*5ad0*/  HADD2.F32 R56, -RZ, R56.H1_H1 ;  /* 0x30000038ff387230 */ /* 0x000fe40000004100 */
[-C--:B------:R-:W-:Y:S01]  /*5ae0*/  FMUL.FTZ R118, R47, R120.reuse ;  /* 0x000000782f767220 */ /* 0x080fe20000410000 */
[----:B------:R-:W-:Y:S02]  /*5af0*/  HADD2.F32 R44, -RZ, R44.H1_H1 ;  /* 0x3000002cff2c7230 */ /* 0x000fe40000004100 */
[C---:B------:R-:W-:Y:S01]  /*5b00*/  FMUL.FTZ R120, R65.reuse, R120 ;  /* 0x0000007841787220 */ /* 0x040fe20000410000 */
[----:B------:R-:W-:-:S03]  /*5b10*/  FFMA.FTZ R118, R65, R116, -R118 ;  /* 0x0000007441767223 */ /* 0x000fc60000010876 */
[----:B------:R-:W-:Y:S01]  /*5b20*/  FFMA.FTZ R120, R47, R116, R120 ;  /* 0x000000742f787223 */ /* 0x000fe20000010078 */
[-C--:B------:R-:W-:Y:S01]  /*5b30*/  FMUL.FTZ R47, R56, R41.reuse ;  /* 0x00000029382f7220 */ /* 0x080fe20000410000 */
[----:B------:R-:W-:-:S03]  /*5b40*/  FMUL.FTZ R53, R44, R41 ;  /* 0x000000292c357220 */ /* 0x000fc60000410000 */
[-C--:B------:R-:W-:Y:S01]  /*5b50*/  FFMA.FTZ R41, R44, R43.reuse, -R47 ;  /* 0x0000002b2c297223 */ /* 0x080fe2000001082f */
[--C-:B------:R-:W-:Y:S02]  /*5b60*/  HADD2.F32 R47, -RZ, R125.reuse.H1_H1 ;  /* 0x3000007dff2f7230 */ /* 0x100fe40000004100 */
[----:B------:R-:W-:Y:S01]  /*5b70*/  FFMA.FTZ R43, R56, R43, R53 ;  /* 0x0000002b382b7223 */ /* 0x000fe20000010035 */
[----:B------:R-:W-:Y:S02]  /*5b80*/  HADD2.F32 R44, -RZ, R46.H0_H0 ;  /* 0x2000002eff2c7230 */ /* 0x000fe40000004100 */
[----:B------:R-:W-:Y:S02]  /*5b90*/  HADD2.F32 R125, -RZ, R125.H0_H0 ;  /* 0x2000007dff7d7230 */ /* 0x000fe40000004100 */
[-C--:B------:R-:W-:Y:S01]  /*5ba0*/  FMUL.FTZ R55, R40, R47.reuse ;  /* 0x0000002f28377220 */ /* 0x080fe20000410000 */
[----:B------:R-:W-:Y:S02]  /*5bb0*/  HADD2.F32 R53, -RZ, R54.H0_H0 ;  /* 0x20000036ff357230 */ /* 0x000fe40000004100 */
[----:B------:R-:W-:Y:S01]  /*5bc0*/  FMUL.FTZ R65, R44, R47 ;  /* 0x0000002f2c417220 */ /* 0x000fe20000410000 */
[----:B------:R-:W-:-:S02]  /*5bd0*/  HADD2.F32 R46, -RZ, R46.H1_H1 ;  /* 0x3000002eff2e7230 */ /* 0x000fc40000004100 */
[----:B------:R-:W-:Y:S01]  /*5be0*/  FFMA.FTZ R44, R44, R125, -R55 ;  /* 0x0000007d2c2c7223 */ /* 0x000fe20000010837 */
[----:B------:R-:W-:Y:S02]  /*5bf0*/  HADD2.F32 R47, -RZ, R42.H0_H0 ;  /* 0x2000002aff2f7230 */ /* 0x000fe40000004100 */
[-C--:B------:R-:W-:Y:S01]  /*5c00*/  FMUL.FTZ R55, R58, R53.reuse ;  /* 0x000000353a377220 */ /* 0x080fe20000410000 */
[----:B------:R-:W-:Y:S01]  /*5c10*/  F2FP.F16.F32.PACK_AB R56, R41, R118 ;  /* 0x000000762938723e */ /* 0x000fe200000000ff */
[----:B------:R-:W-:Y:S01]  /*5c20*/  FMUL.FTZ R53, R46, R53 ;  /* 0x000000352e357220 */ /* 0x000fe20000410000 */
[----:B------:R-:W-:Y:S01]  /*5c30*/  FFMA.FTZ R40, R40, R125, R65 ;  /* 0x0000007d28287223 */ /* 0x000fe20000010041 */
[-C--:B------:R-:W-:Y:S01]  /*5c40*/  FFMA.FTZ R55, R46, R47.reuse, -R55 ;  /* 0x0000002f2e377223 */ /* 0x080fe20000010837 */
[----:B------:R-:W-:Y:S01]  /*5c50*/  F2FP.F16.F32.PACK_AB R43, R43, R120 ;  /* 0x000000782b2b723e */ /* 0x000fe200000000ff */
[----:B------:R-:W-:Y:S01]  /*5c60*/  FFMA.FTZ R53, R58, R47, R53 ;  /* 0x0000002f3a357223 */ /* 0x000fe20000010035 */
[----:B------:R-:W-:-:S02]  /*5c70*/  F2FP.F16.F32.PACK_AB R47, R114, R59 ;  /* 0x0000003b722f723e */ /* 0x000fc400000000ff */
[----:B------:R-:W-:Y:S01]  /*5c80*/  F2FP.F16.F32.PACK_AB R46, R55, R44 ;  /* 0x0000002c372e723e */ /* 0x000fe200000000ff */
[----:B------:R-:W-:Y:S01]  /*5c90*/  IMAD.MOV.U32 R44, RZ, RZ, R56 ;  /* 0x000000ffff2c7224 */ /* 0x000fe200078e0038 */
[----:B------:R-:W-:Y:S01]  /*5ca0*/  F2FP.F16.F32.PACK_AB R59, R66, R113 ;  /* 0x00000071423b723e */ /* 0x000fe200000000ff */
[----:B------:R-:W-:Y:S01]  /*5cb0*/  IMAD.MOV.U32 R56, RZ, RZ, R43 ;  /* 0x000000ffff387224 */ /* 0x000fe200078e002b */
[----:B------:R-:W-:-:S07]  /*5cc0*/  F2FP.F16.F32.PACK_AB R58, R53, R40 ;  /* 0x00000028353a723e */ /* 0x000fce00000000ff */
.L_x_10168:
[----:B------:R-:W-:Y:S05]  /*5cd0*/  BSYNC B2 ;  /* 0x0000000000027941 */ /* 0x000fea0003800000 */
.L_x_10167:
        /* <DEDUP_REMOVED lines=11> */
.L_x_10166:
[----:B------:R-:W-:Y:S05]  /*5d90*/  BSYNC B1 ;  /* 0x0000000000017941 */ /* 0x000fea0003800000 */
.L_x_10165:
[----:B------:R-:W-:-:S13]  /*5da0*/  ISETP.NE.AND P4, PT, R12, RZ, PT ;  /* 0x000000ff0c00720c */ /* 0x000fda0003f85270 */
[----:B------:R-:W-:Y:S05]  /*5db0*/  @!P4 BRA `(.L_x_10133) ;  /* 0x000000080090c947 */ /* 0x000fea0003800000 */
[----:B-1-3--:R-:W2:Y:S04]  /*5dc0*/  LDL R44, [R1+0x38] ;  /* 0x00003800012c7983 */ /* 0x00aea80000100800 */
[----:B------:R-:W3:Y:S04]  /*5dd0*/  LDL R42, [R1+0x3c] ;  /* 0x00003c00012a7983 */ /* 0x000ee80000100800 */
[----:B------:R-:W4:Y:S01]  /*5de0*/  LDL R43, [R1+0x40] ;  /* 0x00004000012b7983 */ /* 0x000f220000100800 */
[----:B------:R-:W-:Y:S01]  /*5df0*/  VIADD R54, R23, 0x20 ;  /* 0x0000002017367836 */ /* 0x000fe20000000000 */
[----:B------:R-:W-:-:S04]  /*5e00*/  IADD3 R40, P4, P5, R28, R96, R9 ;  /* 0x000000601c287210 */ /* 0x000fc80007d9e009 */
[----:B------:R-:W-:Y:S02]  /*5e10*/  ISETP.GE.AND P6, PT, R54, R104, PT ;  /* 0x000000683600720c */ /* 0x000fe40003fc6270 */
[----:B------:R-:W-:Y:S02]  /*5e20*/  IADD3.X R41, R0, R111, R89, P4, P5 ;  /* 0x0000006f00297210 */ /* 0x000fe400027ea459 */
[C---:B------:R-:W-:Y:S02]  /*5e30*/  LEA R52, P4, R40.reuse, R94, 0x1 ;  /* 0x0000005e28347211 */ /* 0x040fe400078808ff */
[----:B------:R-:W-:Y:S02]  /*5e40*/  SEL R112, R107, R112, !P6 ;  /* 0x000000706b707207 */ /* 0x000fe40007000000 */
[----:B------:R-:W-:Y:S02]  /*5e50*/  LEA.HI.X R53, R40, R95, R41, 0x1, P4 ;  /* 0x0000005f28357211 */ /* 0x000fe400020f0c29 */
[----:B------:R-:W-:-:S04]  /*5e60*/  SHF.R.S32.HI R41, RZ, 0x1f, R112 ;  /* 0x0000001fff297819 */ /* 0x000fc80000011470 */
[----:B------:R-:W-:-:S04]  /*5e70*/  LEA.HI R41, R41, R112, RZ, 0x4 ;  /* 0x0000007029297211 */ /* 0x000fc800078f20ff */
[----:B------:R-:W-:-:S04]  /*5e80*/  SHF.R.S32.HI R40, RZ, 0x4, R41 ;  /* 0x00000004ff287819 */ /* 0x000fc80000011429 */
[----:B------:R-:W-:-:S04]  /*5e90*/  LEA.HI.SX32 R40, R5, R40, 0x1d ;  /* 0x0000002805287211 */ /* 0x000fc800078feaff */
[----:B------:R-:W-:Y:S01]  /*5ea0*/  SHF.R.S32.HI R41, RZ, 0x1f, R40 ;  /* 0x0000001fff297819 */ /* 0x000fe20000011428 */
[----:B------:R-:W-:-:S03]  /*5eb0*/  IMAD.SHL.U32 R55, R40, 0x8, RZ ;  /* 0x0000000828377824 */ /* 0x000fc600078e00ff */
[----:B------:R-:W-:-:S04]  /*5ec0*/  LEA.HI R41, R41, R40, RZ, 0x2 ;  /* 0x0000002829297211 */ /* 0x000fc800078f10ff */
        /* <DEDUP_REMOVED lines=14> */
[--C-:B------:R-:W-:Y:S01]  /*5fb0*/  SHF.R.U64 R48, R48, 0x10, R49.reuse ;  /* 0x0000001030307819 */ /* 0x100fe20000001231 */
[----:B------:R-:W-:Y:S01]  /*5fc0*/  HADD2.F32 R58, -RZ, R123.H1_H1 ;  /* 0x3000007bff3a7230 */ /* 0x000fe20000004100 */
[----:B------:R-:W-:Y:S01]  /*5fd0*/  SHF.R.U32.HI R59, RZ, 0x10, R49 ;  /* 0x00000010ff3b7819 */ /* 0x000fe20000011631 */
[----:B--2---:R-:W-:Y:S01]  /*5fe0*/  IMAD.MOV.U32 R49, RZ, RZ, R45 ;  /* 0x000000ffff317224 */ /* 0x004fe200078e002d */
[----:B------:R-:W-:Y:S01]  /*5ff0*/  SHF.R.U64 R36, R36, 0x10, R37 ;  /* 0x0000001024247819 */ /* 0x000fe20000001225 */
[----:B-1----:R-:W-:Y:S01]  /*6000*/  IMAD.MOV.U32 R45, RZ, RZ, R43 ;  /* 0x000000ffff2d7224 */ /* 0x002fe200078e002b */
[----:B------:R-:W-:Y:S01]  /*6010*/  SHF.R.U32.HI R54, RZ, 0x10, R37 ;  /* 0x00000010ff367819 */ /* 0x000fe20000011625 */
[----:B------:R-:W-:Y:S01]  /*6020*/  HADD2.F32 R43, -RZ, R41.H0_H0 ;  /* 0x20000029ff2b7230 */ /* 0x000fe20000004100 */
[----:B------:R-:W-:Y:S01]  /*6030*/  SHF.R.U64 R37, R38, 0x10, R39 ;  /* 0x0000001026257819 */ /* 0x000fe20000001227 */
[--C-:B------:R-:W-:Y:S01]  /*6040*/  HADD2.F32 R56, -RZ, R49.reuse.H0_H0 ;  /* 0x20000031ff387230 */ /* 0x100fe20000004100 */
[----:B------:R-:W-:Y:S01]  /*6050*/  SHF.R.U64 R38, R50, 0x10, R51 ;  /* 0x0000001032267819 */ /* 0x000fe20000001233 */
[----:B------:R-:W-:-:S02]  /*6060*/  HADD2.F32 R49, -RZ, R49.H1_H1 ;  /* 0x30000031ff317230 */ /* 0x000fc40000004100 */
[-C--:B------:R-:W-:Y:S01]  /*6070*/  FMUL.FTZ R61, R43, R58.reuse ;  /* 0x0000003a2b3d7220 */ /* 0x080fe20000410000 */
[----:B------:R-:W-:Y:S02]  /*6080*/  HADD2.F32 R59, -RZ, R59.H0_H0 ;  /* 0x2000003bff3b7230 */ /* 0x000fe40000004100 */
[----:B------:R-:W-:Y:S01]  /*6090*/  FMUL.FTZ R60, R56, R58 ;  /* 0x0000003a383c7220 */ /* 0x000fe20000410000 */
[----:B------:R-:W-:Y:S01]  /*60a0*/  HADD2.F32 R50, -RZ, R41.H1_H1 ;  /* 0x30000029ff327230 */ /* 0x000fe20000004100 */
[----:B------:R-:W-:Y:S01]  /*60b0*/  SHF.R.U32.HI R51, RZ, 0x10, R51 ;  /* 0x00000010ff337819 */ /* 0x000fe20000011633 */
[----:B------:R-:W-:Y:S02]  /*60c0*/  HADD2.F32 R57, -RZ, R121.H1_H1 ;  /* 0x30000079ff397230 */ /* 0x000fe40000004100 */
[-C--:B------:R-:W-:Y:S01]  /*60d0*/  FMUL.FTZ R63, R49, R59.reuse ;  /* 0x0000003b313f7220 */ /* 0x080fe20000410000 */
[----:B------:R-:W-:Y:S02]  /*60e0*/  HADD2.F32 R54, -RZ, R54.H0_H0 ;  /* 0x20000036ff367230 */ /* 0x000fe40000004100 */
[----:B------:R-:W-:Y:S01]  /*60f0*/  FMUL.FTZ R58, R50, R59 ;  /* 0x0000003b323a7220 */ /* 0x000fe20000410000 */
[----:B------:R-:W-:Y:S01]  /*6100*/  SHF.R.U32.HI R39, RZ, 0x10, R39 ;  /* 0x00000010ff277819 */ /* 0x000fe20000011627 */
        /* <DEDUP_REMOVED lines=14> */
[----:B------:R-:W-:Y:S02]  /*61f0*/  HADD2.F32 R60, -RZ, R119.H1_H1 ;  /* 0x30000077ff3c7230 */ /* 0x000fe40000004100 */
[-C--:B------:R-:W-:Y:S01]  /*6200*/  FMUL.FTZ R64, R49, R62.reuse ;  /* 0x0000003e31407220 */ /* 0x080fe20000410000 */
[----:B------:R-:W-:Y:S02]  /*6210*/  HADD2.F32 R47, -RZ, R45.H0_H0 ;  /* 0x2000002dff2f7230 */ /* 0x000fe40000004100 */
[-C--:B------:R-:W-:Y:S01]  /*6220*/  FFMA.FTZ R56, R56, R51.reuse, -R59 ;  /* 0x0000003338387223 */ /* 0x080fe2000001083b */
[----:B------:R-:W-:Y:S01]  /*6230*/  FFMA.FTZ R58, R58, R51, R57 ;  /* 0x000000333a3a7223 */ /* 0x000fe20000010039 */
[----:B------:R-:W-:Y:S02]  /*6240*/  HADD2.F32 R51, -RZ, R48.H0_H0 ;  /* 0x20000030ff337230 */ /* 0x000fe40000004100 */
[C---:B------:R-:W-:Y:S01]  /*6250*/  FMUL.FTZ R62, R47.reuse, R62 ;  /* 0x0000003e2f3e7220 */ /* 0x040fe20000410000 */
[----:B------:R-:W-:Y:S01]  /*6260*/  FFMA.FTZ R39, R47, R60, -R64 ;  /* 0x0000003c2f277223 */ /* 0x000fe20000010840 */
[----:B------:R-:W-:-:S02]  /*6270*/  HADD2.F32 R48, -RZ, R44.H0_H0 ;  /* 0x2000002cff307230 */ /* 0x000fc40000004100 */
[----:B------:R-:W-:Y:S02]  /*6280*/  HADD2.F32 R47, -RZ, R40.H0_H0 ;  /* 0x20000028ff2f7230 */ /* 0x000fe40000004100 */
[----:B------:R-:W-:Y:S01]  /*6290*/  FFMA.FTZ R45, R49, R60, R62 ;  /* 0x0000003c312d7223 */ /* 0x000fe2000001003e */
[----:B------:R-:W-:Y:S01]  /*62a0*/  HADD2.F32 R44, -RZ, R44.H1_H1 ;  /* 0x3000002cff2c7230 */ /* 0x000fe20000004100 */
[----:B------:R-:W-:Y:S01]  /*62b0*/  F2FP.F16.F32.PACK_AB R39, R56, R39 ;  /* 0x000000273827723e */ /* 0x000fe200000000ff */
[----:B------:R-:W-:Y:S02]  /*62c0*/  HADD2.F32 R40, -RZ, R40.H1_H1 ;  /* 0x30000028ff287230 */ /* 0x000fe40000004100 */
[----:B------:R-:W-:Y:S02]  /*62d0*/  HADD2.F32 R123, -RZ, R123.H0_H0 ;  /* 0x2000007bff7b7230 */ /* 0x000fe40000004100 */
[----:B------:R-:W-:Y:S01]  /*62e0*/  FMUL.FTZ R57, R44, R51 ;  /* 0x000000332c397220 */ /* 0x000fe20000410000 */
[----:B------:R-:W-:-:S02]  /*62f0*/  HADD2.F32 R49, -RZ, R36.H0_H0 ;  /* 0x20000024ff317230 */ /* 0x000fc40000004100 */
[----:B------:R-:W-:Y:S01]  /*6300*/  FMUL.FTZ R51, R40, R51 ;  /* 0x0000003328337220 */ /* 0x000fe20000410000 */
[----:B------:R-:W-:Y:S02]  /*6310*/  HADD2.F32 R121, -RZ, R121.H0_H0 ;  /* 0x20000079ff797230 */ /* 0x000fe40000004100 */
[-C--:B------:R-:W-:Y:S01]  /*6320*/  FMUL.FTZ R36, R48, R123.reuse ;  /* 0x0000007b30247220 */ /* 0x080fe20000410000 */
[C---:B------:R-:W-:Y:S01]  /*6330*/  FMUL.FTZ R123, R47.reuse, R123 ;  /* 0x0000007b2f7b7220 */ /* 0x040fe20000410000 */
[-C--:B------:R-:W-:Y:S01]  /*6340*/  FFMA.FTZ R57, R40, R49.reuse, -R57 ;  /* 0x0000003128397223 */ /* 0x080fe20000010839 */
[----:B------:R-:W-:Y:S01]  /*6350*/  FFMA.FTZ R44, R44, R49, R51 ;  /* 0x000000312c2c7223 */ /* 0x000fe20000010033 */
[-C--:B------:R-:W-:Y:S01]  /*6360*/  FFMA.FTZ R36, R47, R121.reuse, -R36 ;  /* 0x000000792f247223 */ /* 0x080fe20000010824 */
        /* <DEDUP_REMOVED lines=20> */
[----:B------:R-:W-:Y:S01]  /*64b0*/  F2FP.F16.F32.PACK_AB R40, R57, R36 ;  /* 0x000000243928723e */ /* 0x000fe200000000ff */
[----:B------:R-:W-:Y:S02]  /*64c0*/  IMAD.MOV.U32 R43, RZ, RZ, R39 ;  /* 0x000000ffff2b7224 */ /* 0x000fe400078e0027 */
[----:B------:R-:W-:Y:S01]  /*64d0*/  F2FP.F16.F32.PACK_AB R46, R46, R47 ;  /* 0x0000002f2e2e723e */ /* 0x000fe200000000ff */
[----:B------:R-:W-:Y:S01]  /*64e0*/  IMAD.MOV.U32 R47, RZ, RZ, R58 ;  /* 0x000000ffff2f7224 */ /* 0x000fe200078e003a */
[----:B------:R-:W-:-:S07]  /*64f0*/  F2FP.F16.F32.PACK_AB R42, R42, R51 ;  /* 0x000000332a2a723e */ /* 0x000fce00000000ff */
.L_x_10170:
[----:B------:R-:W-:Y:S05]  /*6500*/  BSYNC B1 ;  /* 0x0000000000017941 */ /* 0x000fea0003800000 */
.L_x_10169:
[----:B------:R-:W-:Y:S01]  /*6510*/  ISETP.GE.AND P4, PT, R55, R110, PT ;  /* 0x0000006e3700720c */ /* 0x000fe20003f86270 */
[----:B------:R-:W-:Y:S02]  /*6520*/  ULDC.64 UR4, c[0x0][0x208] ;  /* 0x0000820000047ab9 */ /* 0x000fe40000000a00 */
[----:B-1----:R4:W-:Y:S10]  /*6530*/  STG.E.128 desc[UR4][R52.64], R40 ;  /* 0x0000002834007986 */ /* 0x0029f4000c101d04 */
[----:B------:R-:W-:Y:S05]  /*6540*/  @P4 BRA `(.L_x_10133) ;  /* 0x0000000000ac4947 */ /* 0x000fea0003800000 */
[--C-:B------:R-:W-:Y:S01]  /*6550*/  SHF.R.S32.HI R36, RZ, 0x1f, R55.reuse ;  /* 0x0000001fff247819 */ /* 0x100fe20000011437 */
[----:B------:R-:W-:Y:S01]  /*6560*/  ULDC.64 UR4, c[0x0][0x208] ;  /* 0x0000820000047ab9 */ /* 0x000fe20000000a00 */
[----:B------:R-:W-:-:S04]  /*6570*/  IADD3 R55, P4, P5, R28, R96, R55 ;  /* 0x000000601c377210 */ /* 0x000fc80007d9e037 */
[----:B------:R-:W-:Y:S02]  /*6580*/  IADD3.X R36, R0, R111, R36, P4, P5 ;  /* 0x0000006f00247210 */ /* 0x000fe400027ea424 */
[----:B------:R-:W-:-:S04]  /*6590*/  LEA R94, P4, R55, R94, 0x1 ;  /* 0x0000005e375e7211 */ /* 0x000fc800078808ff */
[----:B------:R-:W-:-:S05]  /*65a0*/  LEA.HI.X R95, R55, R95, R36, 0x1, P4 ;  /* 0x0000005f375f7211 */ /* 0x000fca00020f0c24 */
[----:B--2---:R1:W-:Y:S01]  /*65b0*/  STG.E.128 desc[UR4][R94.64], R44 ;  /* 0x0000002c5e007986 */ /* 0x0043e2000c101d04 */
[----:B------:R-:W-:Y:S05]  /*65c0*/  BRA `(.L_x_10133) ;  /* 0x00000000008c7947 */ /* 0x000fea0003800000 */
.L_x_10126:
[----:B------:R-:W-:-:S04]  /*65d0*/  ULOP3.LUT UR4, UR60, 0x1, URZ, 0xfc, !UPT ;  /* 0x000000013c047892 */ /* 0x000fc8000f8efc3f */
[----:B------:R-:W-:-:S06]  /*65e0*/  UISETP.NE.AND UP0, UPT, UR4, 0x3, UPT ;  /* 0x000000030400788c */ /* 0x000fcc000bf05270 */
[----:B------:R-:W-:-:S13]  /*65f0*/  PLOP3.LUT P3, PT, PT, PT, UP0, 0x80, 0x0 ;  /* 0x000000000000781c */ /* 0x000fda0003f6f008 */
[----:B------:R-:W-:Y:S05]  /*6600*/  @!P3 BRA `(.L_x_10171) ;  /* 0x000000000004b947 */ /* 0x000fea0003800000 */
[----:B------:R-:W-:Y:S01]  /*6610*/  BPT.TRAP 0x1 ;  /* 0x000000040000795c */ /* 0x000fe20000300000 */
.L_x_10171:
[----:B------:R-:W2:Y:S01]  /*6620*/  LDL R36, [R1+0x34] ;  /* 0x0000340001247983 */ /* 0x000ea20000100800 */
[----:B------:R-:W-:Y:S01]  /*6630*/  IMAD R20, R19, 0x8, R16 ;  /* 0x0000000813147824 */ /* 0x000fe200078e0210 */
[----:B------:R-:W-:Y:S01]  /*6640*/  BSSY B1, `(.L_x_10172) ;  /* 0x0000006000017945 */ /* 0x000fe20003800000 */
[----:B------:R-:W-:-:S05]  /*6650*/  IMAD R91, R25, -0x90, R2 ;  /* 0xffffff70195b7824 */ /* 0x000fca00078e0202 */
[----:B------:R-:W-:Y:S02]  /*6660*/  VIMNMX R91, R91, 0x90, PT ;  /* 0x000000905b5b7848 */ /* 0x000fe40003fe0100 */
[----:B--2---:R-:W-:-:S04]  /*6670*/  SHF.L.U32 R92, R36, 0x1f, RZ ;  /* 0x0000001f245c7819 */ /* 0x004fc800000006ff */
[----:B------:R-:W0:Y:S02]  /*6680*/  SYNCS.PHASECHK.TRANS64.TRYWAIT P4, [R20+URZ+0x31c90], R92 ;  /* 0x031c905c140075a7 */ /* 0x000e24000808017f */
[----:B0-----:R-:W-:Y:S05]  /*6690*/  @!P4 BRA `(.L_x_10173) ;  /* 0x000001c80064c947 */ /* 0x001fea0003800000 */
.L_x_10377:
[----:B------:R-:W-:Y:S05]  /*66a0*/  BSYNC B1 ;  /* 0x0000000000017941 */ /* 0x000fea0003800000 */
.L_x_10172:
[----:B------:R-:W-:-:S13]  /*66b0*/  ISETP.GE.AND P4, PT, R144, R91, PT ;  /* 0x0000005b9000720c */ /* 0x000fda0003f86270 */
        /* <DEDUP_REMOVED lines=20> */
.L_x_10133:
[----:B------:R-:W-:Y:S05]  /*6800*/  BSYNC B0 ;  /* 0x0000000000007941 */ /* 0x000fea0003800000 */
.L_x_10125:
        /* <DEDUP_REMOVED lines=17> */
.L_x_10175:
[----:B------:R-:W-:Y:S05]  /*6920*/  BSYNC B0 ;  /* 0x0000000000007941 */ /* 0x000fea0003800000 */
.L_x_10174:
[----:B------:R-:W2:Y:S01]  /*6930*/  SYNCS.PHASECHK.TRANS64.TRYWAIT P3, [R20+URZ+0x31cb0], R92 ;  /* 0x031cb05c140075a7 */ /* 0x000ea2000806017f */
[----:B------:R-:W-:Y:S04]  /*6940*/  BSSY B0, `(.L_x_10176) ;  /* 0x0000002000007945 */ /* 0x000fe80003800000 */
[----:B--2---:R-:W-:Y:S05]  /*6950*/  @!P3 BRA `(.L_x_10177) ;  /* 0x000001c400c8b947 */ /* 0x004fea0003800000 */
.L_x_10378:
[----:B------:R-:W-:Y:S05]  /*6960*/  BSYNC B0 ;  /* 0x0000000000007941 */ /* 0x000fea0003800000 */
.L_x_10176:
[----:B------:R-:W-:Y:S01]  /*6970*/  ISETP.GE.AND P3, PT, R144, R91, PT ;  /* 0x0000005b9000720c */ /* 0x000fe20003f66270 */
[----:B------:R-:W-:-:S12]  /*6980*/  BSSY B0, `(.L_x_10178) ;  /* 0x0000023000007945 */ /* 0x000fd80003800000 */
[----:B------:R-:W-:Y:S05]  /*6990*/  @P3 BRA `(.L_x_10179) ;  /* 0x0000000000843947 */ /* 0x000fea0003800000 */
[----:B------:R-:W-:Y:S01]  /*69a0*/  IMAD.WIDE R38, R25, 0x90, R78 ;  /* 0x0000009019267825 */ /* 0x000fe200078e024e */
[----:B------:R-:W-:Y:S01]  /*69b0*/  ULDC.64 UR4, c[0x0][0x318] ;  /* 0x0000c60000047ab9 */ /* 0x000fe20000000a00 */
[----:B------:R-:W-:Y:S02]  /*69c0*/  ULDC.64 UR6, c[0x0][0x208] ;  /* 0x0000820000067ab9 */ /* 0x000fe40000000a00 */
[----:B------:R-:W-:Y:S02]  /*69d0*/  IMAD R39, R39, UR4, RZ ;  /* 0x0000000427277c24 */ /* 0x000fe4000f8e02ff */
[----:B-1----:R-:W-:Y:S02]  /*69e0*/  IMAD.MOV.U32 R36, RZ, RZ, R30 ;  /* 0x000000ffff247224 */ /* 0x002fe400078e001e */
[----:B------:R-:W-:Y:S02]  /*69f0*/  IMAD.MOV.U32 R37, RZ, RZ, R82 ;  /* 0x000000ffff257224 */ /* 0x000fe400078e0052 */
[----:B------:R-:W-:-:S02]  /*6a00*/  IMAD R39, R38, UR5, R39 ;  /* 0x0000000526277c24 */ /* 0x000fc4000f8e0227 */
        /* <DEDUP_REMOVED lines=10> */
[----:B------:R-:W-:Y:S02]  /*6ab0*/  ISETP.GE.AND P3, PT, R42, UR4, PT ;  /* 0x000000042a007c0c */ /* 0x000fe4000bf66270 */
[----:B------:R-:W-:-:S11]  /*6ac0*/  IADD3 R42, R23, 0x10, RZ ;  /* 0x00000010172a7810 */ /* 0x000fd60007ffe0ff */
        /* <DEDUP_REMOVED lines=14> */
.L_x_10179:
[----:B------:R-:W-:Y:S05]  /*6bb0*/  BSYNC B0 ;  /* 0x0000000000007941 */ /* 0x000fea0003800000 */
.L_x_10178:
[----:B------:R-:W4:Y:S01]  /*6bc0*/  LDL.LU R21, [R1+0x34] ;  /* 0x0000340001157983 */ /* 0x000f220000300800 */
[----:B0-2---:R-:W-:Y:S02]  /*6bd0*/  @!P4 VIADD R20, R20, 0x31cc0 ;  /* 0x00031cc01414c836 */ /* 0x005fe40000000000 */
        /* <DEDUP_REMOVED lines=8> */
[----:B0-----:R2:W-:Y:S01]  /*6c60*/  BAR.SYNC.DEFER_BLOCKING R109, 0x80 ;  /* 0x0002006d0000751d */ /* 0x0015e20000010000 */
[----:B------:R-:W-:-:S04]  /*6c70*/  ISETP.NE.AND P3, PT, R19, 0x2, PT ;  /* 0x000000021300780c */ /* 0x000fc80003f65270 */
[----:B------:R-:W-:Y:S01]  /*6c80*/  SEL R19, R19, RZ, P3 ;  /* 0x000000ff13137207 */ /* 0x000fe20001800000 */
[----:B------:R0:W-:Y:S02]  /*6c90*/  @!P4 SYNCS.ARRIVE.TRANS64.RED.A1T0 RZ, [R20+URZ], RZ ;  /* 0x000000ff14ffc9a7 */ /* 0x0001e4000810043f */
[----:B0-----:R-:W-:-:S04]  /*6ca0*/  SEL R20, RZ, 0x1, P3 ;  /* 0x00000001ff147807 */ /* 0x001fc80001800000 */
[----:B----4-:R-:W-:-:S05]  /*6cb0*/  LOP3.LUT R21, R21, R20, RZ, 0x3c, !PT ;  /* 0x0000001415157212 */ /* 0x010fca00078e3cff */
[----:B------:R2:W-:Y:S01]  /*6cc0*/  STL [R1+0x34], R21 ;  /* 0x0000341501007387 */ /* 0x0005e20000100800 */
[----:B------:R-:W-:Y:S05]  /*6cd0*/  @P2 BRA `(.L_x_10180) ;  /* 0xffffffb800fc2947 */ /* 0x000fea000383ffff */
[----:B--2---:R-:W0:Y:S01]  /*6ce0*/  S2R R21, SR_TID.X ;  /* 0x0000000000157919 */ /* 0x004e220000002100 */
[----:B------:R-:W-:Y:S02]  /*6cf0*/  PLOP3.LUT P0, PT, PT, PT, PT, 0x8, 0x0 ;  /* 0x000000000000781c */ /* 0x000fe40003f0e170 */
[----:B0-----:R-:W-:-:S04]  /*6d00*/  SHF.R.U32.HI R21, RZ, 0x7, R21 ;  /* 0x00000007ff157819 */ /* 0x001fc80000011615 */
[----:B------:R-:W-:-:S13]  /*6d10*/  ISETP.NE.AND P5, PT, R21, 0x1, PT ;  /* 0x000000011500780c */ /* 0x000fda0003fa5270 */
[----:B------:R-:W-:Y:S06]  /*6d20*/  @!P5 BAR.ARV 0x9, 0x100 ;  /* 0x024400000000db1d */ /* 0x000fec0000002000 */
.L_x_10120:
[----:B------:R-:W-:Y:S02]  /*6d30*/  ISETP.GE.AND P2, PT, R108, 0x1, PT ;  /* 0x000000016c00780c */ /* 0x000fe40003f46270 */
[----:B------:R-:W-:Y:S02]  /*6d40*/  CS2R R72, SRZ ;  /* 0x0000000000487805 */ /* 0x000fe4000001ff00 */
[----:B------:R-:W-:Y:S01]  /*6d50*/  PLOP3.LUT P1, PT, PT, PT, PT, 0x80, 0x0 ;  /* 0x000000000000781c */ /* 0x000fe20003f2f070 */
[----:B------:R-:W-:Y:S01]  /*6d60*/  IMAD.MOV.U32 R0, RZ, RZ, RZ ;  /* 0x000000ffff007224 */ /* 0x000fe200078e00ff */
[----:B---3--:R-:W-:Y:S02]  /*6d70*/  CS2R R38, SRZ ;  /* 0x0000000000267805 */ /* 0x008fe4000001ff00 */
        /* <DEDUP_REMOVED lines=20> */
[----:B------:R-:W-:Y:S02]  /*6ec0*/  IMAD.MOV.U32 R80, RZ, RZ, RZ ;  /* 0x000000ffff507224 */ /* 0x000fe400078e00ff */
[----:B------:R-:W-:-:S02]  /*6ed0*/  IMAD.MOV.U32 R6, RZ, RZ, RZ ;  /* 0x000000ffff067224 */ /* 0x000fc400078e00ff */
[----:B------:R-:W-:Y:S02]  /*6ee0*/  IMAD.MOV.U32 R79, RZ, RZ, RZ ;  /* 0x000000ffff4f7224 */ /* 0x000fe400078e00ff */
[----:B------:R-:W-:Y:S01]  /*6ef0*/  IMAD.MOV.U32 R82, RZ, RZ, RZ ;  /* 0x000000ffff527224 */ /* 0x000fe200078e00ff */
[----:B------:R-:W-:Y:S06]  /*6f00*/  @P0 BRA `(.L_x_10181) ;  /* 0x00000000000c0947 */ /* 0x000fec0003800000 */
[----:B------:R-:W1:Y:S01]  /*6f10*/  FENCE.VIEW.ASYNC.G ;  /* 0x00000000000073c6 */ /* 0x000e620000000100 */
[----:B------:R-:W-:Y:S05]  /*6f20*/  WARPSYNC.ALL ;  /* 0x0000000000007948 */ /* 0x000fea0003800000 */
[----:B-1----:R-:W-:Y:S06]  /*6f30*/  BAR.ARV 0xc, 0x1a0 ;  /* 0x0306800000007b1d */ /* 0x002fec0000002000 */
.L_x_10181:
[----:B------:R-:W-:Y:S02]  /*6f40*/  IMAD.MOV.U32 R78, RZ, RZ, RZ ;  /* 0x000000ffff4e7224 */ /* 0x000fe400078e00ff */
[----:B------:R-:W-:Y:S01]  /*6f50*/  IMAD.MOV.U32 R7, RZ, RZ, RZ ;  /* 0x000000ffff077224 */ /* 0x000fe200078e00ff */
[----:B------:R-:W-:Y:S06]  /*6f60*/  @!P2 BRA `(.L_x_10182) ;  /* 0x000001480058a947 */ /* 0x000fec0003800000 */
[----:B------:R-:W1:Y:S01]  /*6f70*/  S2R R2, SR_TID.X ;  /* 0x0000000000027919 */ /* 0x000e620000002100 */
[----:B------:R-:W-:Y:S01]  /*6f80*/  UMOV UR4, 0xffffffff ;  /* 0xffffffff00047882 */ /* 0x000fe20000000000 */
[----:B-1----:R-:W-:-:S05]  /*6f90*/  VIADD R2, R2, 0xffffff80 ;  /* 0xffffff8002027836 */ /* 0x002fca0000000000 */
[----:B------:R-:W-:-:S04]  /*6fa0*/  SHF.R.S32.HI R0, RZ, 0x1f, R2 ;  /* 0x0000001fff007819 */ /* 0x000fc80000011402 */
[----:B------:R-:W-:-:S04]  /*6fb0*/  LEA.HI R0, R0, R2, RZ, 0x7 ;  /* 0x0000000200007211 */ /* 0x000fc800078f38ff */
[----:B------:R-:W-:Y:S01]  /*6fc0*/  SHF.R.S32.HI R13, RZ, 0x7, R0 ;  /* 0x00000007ff0d7819 */ /* 0x000fe20000011400 */
[----:B------:R-:W-:Y:S06]  /*6fd0*/  BRA.DIV UR4, `(.L_x_10183) ;  /* 0x000001c2043c7947 */ /* 0x000fec000b800000 */
[----:B------:R-:W1:Y:S04]  /*6fe0*/  SHFL.IDX PT, R0, R13, RZ, 0x1f ;  /* 0x00001fff0d007589 */ /* 0x000e6800000e0000 */
[----:B-1----:R1:W-:Y:S02]  /*6ff0*/  STL [R1+0x48], R0 ;  /* 0x0000480001007387 */ /* 0x0023e40000100800 */
.L_x_10381:
        /* <DEDUP_REMOVED lines=28> */
.L_x_10185:
[----:B------:R-:W-:Y:S05]  /*71c0*/  BSYNC B6 ;  /* 0x0000000000067941 */ /* 0x000fea0003800000 */
.L_x_10184:
[----:B------:R-:W-:Y:S02]  /*71d0*/  ULDC UR4, c[0x0][0x3d4] ;  /* 0x0000f50000047ab9 */ /* 0x000fe40000000800 */
[----:B------:R-:W-:-:S13]  /*71e0*/  ISETP.LT.AND P0, PT, RZ, UR4, PT ;  /* 0x00000004ff007c0c */ /* 0x000fda000bf01270 */
[----:B------:R-:W-:Y:S05]  /*71f0*/  @P0 BRA `(.L_x_10186) ;  /* 0x0000000000400947 */ /* 0x000fea0003800000 */
[----:B------:R-:W1:Y:S02]  /*7200*/  LDL R20, [R1+0x84] ;  /* 0x0000840001147983 */ /* 0x000e640000100800 */
[----:B-1----:R-:W-:-:S04]  /*7210*/  LEA.HI R0, R20, R20, RZ, 0x1 ;  /* 0x0000001414007211 */ /* 0x002fc800078f08ff */
        /* <DEDUP_REMOVED lines=8> */
.L_x_10189:
[----:B--2---:R2:W3:Y:S02]  /*72a0*/  SYNCS.PHASECHK.TRANS64.TRYWAIT P0, [R16+URZ+0x31c00], R3 ;  /* 0x031c0003100075a7 */ /* 0x0044e4000800017f */
[----:B---3--:R-:W-:Y:S05]  /*72b0*/  @!P0 NANOSLEEP.SYNCS 0x989680 ;  /* 0x009896800000895d */ /* 0x008fea0003900000 */
[----:B------:R-:W3:Y:S02]  /*72c0*/  @!P0 SYNCS.PHASECHK.TRANS64 P0, [R16+URZ+0x31c00], R3 ;  /* 0x031c0003100085a7 */ /* 0x000ee4000800007f */
[----:B---3--:R-:W-:Y:S05]  /*72d0*/  @!P0 BRA `(.L_x_10189) ;  /* 0xfffffffc00f08947 */ /* 0x008fea000383ffff */
.L_x_10188:
[----:B------:R-:W-:Y:S05]  /*72e0*/  BSYNC B0 ;  /* 0x0000000000007941 */ /* 0x000fea0003800000 */
.L_x_10187:
[----:B------:R-:W-:Y:S05]  /*72f0*/  BRA `(.L_x_10190) ;  /* 0x0000003c002c7947 */ /* 0x000fea0003800000 */
.L_x_10186:
[----:B------:R-:W-:Y:S01]  /*7300*/  ULOP3.LUT UP0, URZ, UR61, 0x1bf, URZ, 0xc0, !UPT ;  /* 0x000001bf3d3f7892 */ /* 0x000fe2000f80c03f */
[----:B-1---5:R-:W-:Y:S01]  /*7310*/  SHF.R.S32.HI R0, RZ, 0x1f, R106 ;  /* 0x0000001fff007819 */ /* 0x022fe2000001146a */
        /* <DEDUP_REMOVED lines=18> */
[----:B0-----:R0:W1:Y:S01]  /*7440*/  LDC.64 R14, c[0x4][R0] ;  /* 0x01000000000e7b82 */ /* 0x0010620000000a00 */
        /* <DEDUP_REMOVED lines=11> */
.L_x_10191:
[----:B------:R-:W2:Y:S01]  /*7500*/  LDL R50, [R1+0x54] ;  /* 0x0000540001327983 */ /* 0x000ea20000100800 */
[----:B------:R-:W1:Y:S01]  /*7510*/  LDC.64 R12, c[0x0][0x3d8] ;  /* 0x0000f600ff0c7b82 */ /* 0x000e620000000a00 */
[----:B------:R-:W-:Y:S02]  /*7520*/  ULDC.U8 UR4, c[0x0][0x3f0] ;  /* 0x0000fc0000047ab9 */ /* 0x000fe40000000000 */
[----:B------:R-:W3:Y:S05]  /*7530*/  LDL R20, [R1+0x30] ;  /* 0x0000300001147983 */ /* 0x000eea0000100800 */
[----:B0-----:R-:W0:Y:S01]  /*7540*/  LDC.64 R10, c[0x0][0x3e8] ;  /* 0x0000fa00ff0a7b82 */ /* 0x001e220000000a00 */
[----:B------:R-:W-:Y:S01]  /*7550*/  ISETP.NE.AND P0, PT, RZ, UR4, PT ;  /* 0x00000004ff007c0c */ /* 0x000fe2000bf05270 */
[----:B------:R-:W-:Y:S01]  /*7560*/  BSSY B0, `(.L_x_10192) ;  /* 0x000039c000007945 */ /* 0x000fe20003800000 */
[----:B--2---:R-:W-:Y:S01]  /*7570*/  SHF.R.S32.HI R3, RZ, 0x1f, R50 ;  /* 0x0000001fff037819 */ /* 0x004fe20000011432 */
[----:B-1----:R-:W-:-:S04]  /*7580*/  IMAD.WIDE.U32 R46, R50, R12, RZ ;  /* 0x0000000c322e7225 */ /* 0x002fc800078e00ff */
[C---:B------:R-:W-:Y:S02]  /*7590*/  IMAD R4, R3.reuse, R12, RZ ;  /* 0x0000000c03047224 */ /* 0x040fe400078e02ff */
[-C--:B0-----:R-:W-:Y:S02]  /*75a0*/  IMAD R6, R3, R10.reuse, RZ ;  /* 0x0000000a03067224 */ /* 0x081fe400078e02ff */
[C---:B---3--:R-:W-:Y:S02]  /*75b0*/  IMAD R0, R50.reuse, -0xc0, R20 ;  /* 0xffffff4032007824 */ /* 0x048fe400078e0214 */
[----:B------:R-:W-:-:S04]  /*75c0*/  IMAD.WIDE.U32 R14, R50, R10, RZ ;  /* 0x0000000a320e7225 */ /* 0x000fc800078e00ff */
        /* <DEDUP_REMOVED lines=24> */
[----:B------:R-:W-:Y:S01]  /*7750*/  ULDC UR4, c[0x0][0x3d4] ;  /* 0x0000f50000047ab9 */ /* 0x000fe20000000800 */
[----:B------:R-:W-:Y:S01]  /*7760*/  IMAD.MOV.U32 R5, RZ, RZ, R55 ;  /* 0x000000ffff057224 */ /* 0x000fe200078e0037 */
[----:B------:R-:W-:Y:S01]  /*7770*/  ISETP.GE.AND P4, PT, R18, UR4, PT ;  /* 0x0000000412007c0c */ /* 0x000fe2000bf86270 */
[-C--:B------:R-:W-:Y:S01]  /*7780*/  IMAD R3, R52, R12.reuse, RZ ;  /* 0x0000000c34037224 */ /* 0x080fe200078e02ff */
[----:B------:R-:W-:Y:S01]  /*7790*/  ULDC.64 UR6, c[0x0][0x3c8] ;  /* 0x0000f20000067ab9 */ /* 0x000fe20000000a00 */
[--C-:B------:R-:W-:Y:S01]  /*77a0*/  IMAD.WIDE.U32 R6, R144, R12, R4.reuse ;  /* 0x0000000c90067225 */ /* 0x100fe200078e0004 */
[----:B------:R-:W-:Y:S01]  /*77b0*/  ULDC.64 UR8, c[0x0][0x3e0] ;  /* 0x0000f80000087ab9 */ /* 0x000fe20000000a00 */
[----:B------:R-:W-:Y:S02]  /*77c0*/  CS2R R40, SRZ ;  /* 0x0000000000287805 */ /* 0x000fe4000001ff00 */
[----:B------:R-:W-:Y:S01]  /*77d0*/  CS2R R42, SRZ ;  /* 0x00000000002a7805 */ /* 0x000fe2000001ff00 */
[-C--:B------:R-:W-:Y:S01]  /*77e0*/  IMAD R15, R52, R10.reuse, RZ ;  /* 0x0000000a340f7224 */ /* 0x080fe200078e02ff */
[----:B------:R-:W-:Y:S01]  /*77f0*/  ULDC.64 UR10, c[0x0][0x208] ;  /* 0x00008200000a7ab9 */ /* 0x000fe20000000a00 */
[----:B------:R-:W-:Y:S01]  /*7800*/  IMAD.WIDE.U32 R8, R144, R10, R4 ;  /* 0x0000000a90087225 */ /* 0x000fe200078e0004 */
[----:B------:R-:W-:-:S03]  /*7810*/  IADD3 R4, P1, R6, R44, RZ ;  /* 0x0000002c06047210 */ /* 0x000fc60007f3e0ff */
[----:B------:R-:W-:Y:S01]  /*7820*/  IMAD R3, R144, R13, R3 ;  /* 0x0000000d90037224 */ /* 0x000fe200078e0203 */
[----:B------:R-:W-:Y:S01]  /*7830*/  IADD3 R6, P2, R8, R106, RZ ;  /* 0x0000006a08067210 */ /* 0x000fe20007f5e0ff */
[----:B------:R-:W-:Y:S02]  /*7840*/  IMAD R15, R144, R11, R15 ;  /* 0x0000000b900f7224 */ /* 0x000fe400078e020f */
[C---:B------:R-:W-:Y:S01]  /*7850*/  VIADD R8, R18.reuse, 0x10 ;  /* 0x0000001012087836 */ /* 0x040fe20000000000 */
[----:B------:R-:W-:Y:S01]  /*7860*/  IADD3.X R5, R51, R3, R7, P1, !PT ;  /* 0x0000000333057210 */ /* 0x000fe20000ffe407 */
[----:B------:R-:W-:Y:S01]  /*7870*/  VIADD R3, R18, 0x8 ;  /* 0x0000000812037836 */ /* 0x000fe20000000000 */
        /* <DEDUP_REMOVED lines=41> */
.L_x_10195:
[----:B------:R-:W-:Y:S05]  /*7b10*/  BSYNC B1 ;  /* 0x0000000000017941 */ /* 0x000fea0003800000 */
.L_x_10194:
[----:B------:R-:W2:Y:S01]  /*7b20*/  LDL R46, [R1+0x84] ;  /* 0x00008400012e7983 */ /* 0x000ea20000100800 */
[----:B0-----:R-:W-:Y:S01]  /*7b30*/  ISETP.NE.AND P1, PT, R48, 0x1, PT ;  /* 0x000000013000780c */ /* 0x001fe20003f25270 */
[----:B------:R-:W-:Y:S02]  /*7b40*/  IMAD R3, R50, 0xc0, R144 ;  /* 0x000000c032037824 */ /* 0x000fe400078e0290 */
[----:B-1---5:R-:W-:Y:S02]  /*7b50*/  IMAD.MOV.U32 R4, RZ, RZ, R43 ;  /* 0x000000ffff047224 */ /* 0x022fe400078e002b */
[----:B------:R-:W-:Y:S01]  /*7b60*/  IMAD.MOV.U32 R6, RZ, RZ, R38 ;  /* 0x000000ffff067224 */ /* 0x000fe200078e0026 */
[----:B------:R-:W-:Y:S01]  /*7b70*/  MOV R7, R39 ;  /* 0x0000002700077202 */ /* 0x000fe20000000f00 */
[----:B------:R-:W-:Y:S01]  /*7b80*/  ULDC.64 UR4, c[0x0][0x3c8] ;  /* 0x0000f20000047ab9 */ /* 0x000fe20000000a00 */
[----:B------:R-:W-:-:S05]  /*7b90*/  ULDC.64 UR6, c[0x0][0x3e0] ;  /* 0x0000f80000067ab9 */ /* 0x000fca0000000a00 */
[----:B------:R-:W0:Y:S08]  /*7ba0*/  @P1 LDC R0, c[0x0][0x42c] ;  /* 0x00010b00ff001b82 */ /* 0x000e300000000800 */
[----:B------:R-:W1:Y:S01]  /*7bb0*/  @P1 LDC R5, c[0x0][0x430] ;  /* 0x00010c00ff051b82 */ /* 0x000e620000000800 */
[----:B------:R-:W-:Y:S01]  /*7bc0*/  IMAD.MOV.U32 R50, RZ, RZ, R44 ;  /* 0x000000ffff327224 */ /* 0x000fe200078e002c */
[----:B------:R-:W-:Y:S01]  /*7bd0*/  PRMT R56, R4, 0x5410, R6 ;  /* 0x0000541004387816 */ /* 0x000fe20000000006 */
[----:B0-----:R-:W-:-:S05]  /*7be0*/  @P1 IMAD.HI.U32 R0, R3, R0, RZ ;  /* 0x0000000003001227 */ /* 0x001fca00078e00ff */
[----:B-1----:R-:W-:Y:S01]  /*7bf0*/  @P1 SHF.R.U32.HI R3, RZ, R5, R0 ;  /* 0x00000005ff031219 */ /* 0x002fe20000011600 */
[----:B------:R-:W-:-:S03]  /*7c00*/  IMAD.MOV.U32 R0, RZ, RZ, R42 ;  /* 0x000000ffff007224 */ /* 0x000fc600078e002a */
[----:B------:R-:W-:Y:S01]  /*7c10*/  SHF.R.S32.HI R5, RZ, 0x1f, R3 ;  /* 0x0000001fff057819 */ /* 0x000fe20000011403 */
[----:B------:R-:W-:Y:S01]  /*7c20*/  IMAD.MOV.U32 R48, RZ, RZ, R106 ;  /* 0x000000ffff307224 */ /* 0x000fe200078e006a */
[----:B------:R-:W-:-:S03]  /*7c30*/  PRMT R52, R0, 0x7610, R52 ;  /* 0x0000761000347816 */ /* 0x000fc60000000034 */
        /* <DEDUP_REMOVED lines=17> */
[----:B------:R-:W-:Y:S02]  /*7d50*/  PRMT R44, R10, 0x7610, R44 ;  /* 0x000076100a2c7816 */ /* 0x000fe4000000002c */
[----:B--2---:R-:W-:Y:S01]  /*7d60*/  LEA.HI R5, R46, R46, RZ, 0x1 ;  /* 0x0000002e2e057211 */ /* 0x004fe200078f08ff */
[----:B------:R-:W-:Y:S06]  /*7d70*/  BRA.DIV UR4, `(.L_x_10196) ;  /* 0x000001b204fc7947 */ /* 0x000fec000b800000 */
.L_x_10384:
[----:B------:R-:W-:Y:S01]  /*7d80*/  UMOV UR4, 0xffffffff ;  /* 0xffffffff00047882 */ /* 0x000fe20000000000 */
[----:B------:R-:W-:Y:S02]  /*7d90*/  LOP3.LUT R5, R5, 0xfffffffe, RZ, 0xc0, !PT ;  /* 0xfffffffe05057812 */ /* 0x000fe400078ec0ff */
[----:B------:R-:W-:Y:S05]  /*7da0*/  BRA.DIV UR4, `(.L_x_10197) ;  /* 0x000001b604147947 */ /* 0x000fea000b800000 */
.L_x_10387:
[----:B------:R-:W-:Y:S01]  /*7db0*/  UMOV UR4, 0xffffffff ;  /* 0xffffffff00047882 */ /* 0x000fe20000000000 */
[----:B------:R-:W-:Y:S02]  /*7dc0*/  IMAD.IADD R5, R46, 0x1, -R5 ;  /* 0x000000012e057824 */ /* 0x000fe400078e0a05 */
[----:B------:R-:W-:Y:S05]  /*7dd0*/  BRA.DIV UR4, `(.L_x_10198) ;  /* 0x000001b604307947 */ /* 0x000fea000b800000 */
.L_x_10390:
[----:B------:R-:W-:Y:S01]  /*7de0*/  UMOV UR4, 0xffffffff ;  /* 0xffffffff00047882 */ /* 0x000fe20000000000 */
[----:B------:R-:W-:Y:S02]  /*7df0*/  SHF.L.U32 R3, R5, 0x1f, RZ ;  /* 0x0000001f05037819 */ /* 0x000fe400000006ff */
[----:B------:R-:W-:Y:S05]  /*7e00*/  BRA.DIV UR4, `(.L_x_10199) ;  /* 0x000001b6044c7947 */ /* 0x000fea000b800000 */
.L_x_10393:
        /* <DEDUP_REMOVED lines=31> */
.L_x_10394:
[----:B------:R-:W-:Y:S05]  /*8000*/  BSYNC B1 ;  /* 0x0000000000017941 */ /* 0x000fea0003800000 */
.L_x_10200:
[----:B------:R-:W-:Y:S01]  /*8010*/  PRMT R11, R0, 0x5410, R4 ;  /* 0x00005410000b7816 */ /* 0x000fe20000000004 */
[----:B------:R-:W-:Y:S06]  /*8020*/  @P0 BRA `(.L_x_10202) ;  /* 0x0000002c00bc0947 */ /* 0x000fec0003800000 */
[----:B------:R-:W0:Y:S01]  /*8030*/  LDL R47, [R1+0x64] ;  /* 0x00006400012f7983 */ /* 0x000e220000100800 */
[----:B------:R-:W1:Y:S03]  /*8040*/  LDC R5, c[0x0][0x3d4] ;  /* 0x0000f500ff057b82 */ /* 0x000e660000000800 */
[----:B------:R-:W2:Y:S01]  /*8050*/  LDL R7, [R1+0x8c] ;  /* 0x00008c0001077983 */ /* 0x000ea20000100800 */
[C---:B------:R-:W-:Y:S01]  /*8060*/  VIADD R0, R18.reuse, 0x8 ;  /* 0x0000000812007836 */ /* 0x040fe20000000000 */
[----:B------:R-:W-:Y:S01]  /*8070*/  BSSY B1, `(.L_x_10203) ;  /* 0x0000039000017945 */ /* 0x000fe20003800000 */
[C---:B------:R-:W-:Y:S02]  /*8080*/  VIADD R4, R18.reuse, 0x10 ;  /* 0x0000001012047836 */ /* 0x040fe40000000000 */
[C---:B------:R-:W-:Y:S01]  /*8090*/  VIADD R6, R18.reuse, 0x18 ;  /* 0x0000001812067836 */ /* 0x040fe20000000000 */
[----:B-1----:R-:W-:-:S02]  /*80a0*/  ISETP.GE.AND P6, PT, R18, R5, PT ;  /* 0x000000051200720c */ /* 0x002fc40003fc6270 */
[-C--:B------:R-:W-:Y:S01]  /*80b0*/  ISETP.GE.AND P0, PT, R0, R5.reuse, PT ;  /* 0x000000050000720c */ /* 0x080fe20003f06270 */
[----:B------:R-:W-:Y:S01]  /*80c0*/  VIADD R0, R18, 0x20 ;  /* 0x0000002012007836 */ /* 0x000fe20000000000 */
[-C--:B------:R-:W-:Y:S01]  /*80d0*/  ISETP.GE.AND P1, PT, R4, R5.reuse, PT ;  /* 0x000000050400720c */ /* 0x080fe20003f26270 */
[----:B------:R-:W-:Y:S01]  /*80e0*/  VIADD R4, R18, 0x28 ;  /* 0x0000002812047836 */ /* 0x000fe20000000000 */
[-C--:B------:R-:W-:Y:S02]  /*80f0*/  ISETP.GE.AND P2, PT, R6, R5.reuse, PT ;  /* 0x000000050600720c */ /* 0x080fe40003f46270 */
        /* <DEDUP_REMOVED lines=48> */
.L_x_10204:
[----:B------:R-:W-:Y:S05]  /*8400*/  BSYNC B1 ;  /* 0x0000000000017941 */ /* 0x000fea0003800000 */
.L_x_10203:
[----:B------:R-:W-:Y:S01]  /*8410*/  BSSY B1, `(.L_x_10205) ;  /* 0x000002d000017945 */ /* 0x000fe20003800000 */
[----:B------:R-:W-:-:S03]  /*8420*/  @P5 VIADD R0, R3, 0xffffffe0 ;  /* 0xffffffe003005836 */ /* 0x000fc60000000000 */
[----:B------:R-:W-:Y:S05]  /*8430*/  @P0 BRA `(.L_x_10206) ;  /* 0x0000000000a80947 */ /* 0x000fea0003800000 */
[----:B0-----:R-:W0:Y:S01]  /*8440*/  LDS.128 R4, [R0+0xda00] ;  /* 0x00da000000047984 */ /* 0x001e220000000c00 */
        /* <DEDUP_REMOVED lines=41> */
.L_x_10206:
[----:B------:R-:W-:Y:S05]  /*86e0*/  BSYNC B1 ;  /* 0x0000000000017941 */ /* 0x000fea0003800000 */
.L_x_10205:
[----:B------:R-:W-:Y:S04]  /*86f0*/  BSSY B1, `(.L_x_10207) ;  /* 0x000002c000017945 */ /* 0x000fe80003800000 */
[----:B------:R-:W-:Y:S05]  /*8700*/  @P1 BRA `(.L_x_10208) ;  /* 0x0000000000a81947 */ /* 0x000fea0003800000 */
[----:B01----:R-:W0:Y:S01]  /*8710*/  LDS.128 R4, [R3+0x10a00] ;  /* 0x010a000003047984 */ /* 0x003e220000000c00 */
        /* <DEDUP_REMOVED lines=18> */
[--C-:B------:R-:W-:Y:S02]  /*8840*/  HADD2.F32 R35, -RZ, R44.reuse.H0_H0 ;  /* 0x2000002cff237230 */ /* 0x100fe40000004100 */
[----:B------:R-:W-:Y:S01]  /*8850*/  FFMA.FTZ R39, R34, R37, -R39 ;  /* 0x0000002522277223 */ /* 0x000fe20000010827 */
        /* <DEDUP_REMOVED lines=21> */
.L_x_10208:
[----:B------:R-:W-:Y:S05]  /*89b0*/  BSYNC B1 ;  /* 0x0000000000017941 */ /* 0x000fea0003800000 */
.L_x_10207:
        /* <DEDUP_REMOVED lines=44> */
.L_x_10210:
[----:B------:R-:W-:Y:S05]  /*8c80*/  BSYNC B1 ;  /* 0x0000000000017941 */ /* 0x000fea0003800000 */
.L_x_10209:
        /* <DEDUP_REMOVED lines=44> */
.L_x_10212:
[----:B------:R-:W-:Y:S05]  /*8f50*/  BSYNC B1 ;  /* 0x0000000000017941 */ /* 0x000fea0003800000 */
.L_x_10211:
        /* <DEDUP_REMOVED lines=44> */
.L_x_10193:
        /* <DEDUP_REMOVED lines=24> */
[----:B------:R-:W-:Y:S01]  /*93a0*/  MOV R4, R23 ;  /* 0x0000001700047202 */ /* 0x000fe20000000f00 */
[----:B------:R-:W-:Y:S01]  /*93b0*/  IMAD.MOV.U32 R5, RZ, RZ, R54 ;  /* 0x000000ffff057224 */ /* 0x000fe200078e0036 */
[----:B------:R-:W-:Y:S01]  /*93c0*/  SHF.R.S32.HI R9, RZ, 0x1f, R144 ;  /* 0x0000001fff097819 */ /* 0x000fe20000011490 */
[----:B------:R-:W-:Y:S01]  /*93d0*/  ULDC.64 UR4, c[0x0][0x3c8] ;  /* 0x0000f20000047ab9 */ /* 0x000fe20000000a00 */
[----:B------:R-:W-:Y:S01]  /*93e0*/  ULDC.64 UR6, c[0x0][0x3e0] ;  /* 0x0000f80000067ab9 */ /* 0x000fe20000000a00 */
[-CC-:B------:R-:W-:Y:S01]  /*93f0*/  IMAD.WIDE.U32 R6, R144, R12.reuse, R4.reuse ;  /* 0x0000000c90067225 */ /* 0x180fe200078e0004 */
[----:B------:R-:W-:Y:S02]  /*9400*/  CS2R R32, SRZ ;  /* 0x0000000000207805 */ /* 0x000fe4000001ff00 */
[----:B------:R-:W-:Y:S02]  /*9410*/  CS2R R34, SRZ ;  /* 0x0000000000227805 */ /* 0x000fe4000001ff00 */
[----:B------:R-:W-:Y:S01]  /*9420*/  CS2R R36, SRZ ;  /* 0x0000000000247805 */ /* 0x000fe2000001ff00 */
[C---:B------:R-:W-:Y:S01]  /*9430*/  IMAD R8, R9.reuse, R12, RZ ;  /* 0x0000000c09087224 */ /* 0x040fe200078e02ff */
[----:B------:R-:W-:Y:S01]  /*9440*/  IADD3 R44, P2, R6, R44, RZ ;  /* 0x0000002c062c7210 */ /* 0x000fe20007f5e0ff */
[-C--:B------:R-:W-:Y:S01]  /*9450*/  IMAD R9, R9, R10.reuse, RZ ;  /* 0x0000000a09097224 */ /* 0x080fe200078e02ff */
[----:B------:R-:W-:Y:S01]  /*9460*/  CS2R R38, SRZ ;  /* 0x0000000000267805 */ /* 0x000fe2000001ff00 */
[----:B------:R-:W-:Y:S01]  /*9470*/  IMAD.WIDE.U32 R4, R144, R10, R4 ;  /* 0x0000000a90047225 */ /* 0x000fe200078e0004 */
[----:B------:R-:W-:-:S02]  /*9480*/  CS2R R40, SRZ ;  /* 0x0000000000287805 */ /* 0x000fc4000001ff00 */
[----:B------:R-:W-:Y:S02]  /*9490*/  CS2R R42, SRZ ;  /* 0x00000000002a7805 */ /* 0x000fe4000001ff00 */
[----:B------:R-:W-:Y:S01]  /*94a0*/  CS2R R24, SRZ ;  /* 0x0000000000187805 */ /* 0x000fe2000001ff00 */
[----:B------:R-:W-:Y:S01]  /*94b0*/  IMAD R6, R144, R13, R8 ;  /* 0x0000000d90067224 */ /* 0x000fe200078e0208 */
        /* <DEDUP_REMOVED lines=9> */
[----:B------:R-:W-:Y:S01]  /*9550*/  IMAD.WIDE.U32 R46, R46, 0xc0, R44 ;  /* 0x000000c02e2e7825 */ /* 0x000fe200078e002c */
[----:B------:R-:W-:Y:S01]  /*9560*/  CS2R R30, SRZ ;  /* 0x00000000001e7805 */ /* 0x000fe2000001ff00 */
[----:B------:R-:W-:-:S02]  /*9570*/  ULDC.64 UR8, c[0x0][0x208] ;  /* 0x0000820000087ab9 */ /* 0x000fc40000000a00 */
[----:B------:R-:W-:Y:S01]  /*9580*/  IMAD.WIDE.U32 R14, R14, 0xc0, R106 ;  /* 0x000000c00e0e7825 */ /* 0x000fe200078e006a */
[----:B------:R-:W-:Y:S01]  /*9590*/  LEA R8, P2, R46, UR4, 0x1 ;  /* 0x000000042e087c11 */ /* 0x000fe2000f8408ff */
[----:B------:R-:W-:Y:S02]  /*95a0*/  ULDC UR4, c[0x0][0x3d4] ;  /* 0x0000f50000047ab9 */ /* 0x000fe40000000800 */
[----:B------:R-:W-:Y:S01]  /*95b0*/  IMAD.IADD R7, R7, 0x1, R47 ;  /* 0x0000000107077824 */ /* 0x000fe200078e022f */
[----:B------:R-:W-:Y:S01]  /*95c0*/  LEA R20, P3, R14, UR6, 0x1 ;  /* 0x000000060e147c11 */ /* 0x000fe2000f8608ff */
[----:B------:R-:W-:Y:S02]  /*95d0*/  IMAD.IADD R5, R5, 0x1, R15 ;  /* 0x0000000105057824 */ /* 0x000fe400078e020f */
[----:B------:R-:W-:Y:S01]  /*95e0*/  VIADD R56, R23, 0x20 ;  /* 0x0000002017387836 */ /* 0x000fe20000000000 */
[----:B------:R-:W-:Y:S02]  /*95f0*/  LEA.HI.X R9, R46, UR5, R7, 0x1, P2 ;  /* 0x000000052e097c11 */ /* 0x000fe400090f0c07 */
[----:B------:R-:W-:-:S02]  /*9600*/  CS2R R6, SRZ ;  /* 0x0000000000067805 */ /* 0x000fc4000001ff00 */
[----:B------:R-:W-:Y:S02]  /*9610*/  LEA.HI.X R21, R14, UR7, R5, 0x1, P3 ;  /* 0x000000070e157c11 */ /* 0x000fe400098f0c05 */
[----:B------:R-:W-:Y:S02]  /*9620*/  CS2R R4, SRZ ;  /* 0x0000000000047805 */ /* 0x000fe4000001ff00 */
[----:B------:R-:W-:Y:S02]  /*9630*/  ISETP.GE.AND P2, PT, R23, UR4, PT ;  /* 0x0000000417007c0c */ /* 0x000fe4000bf46270 */
[----:B------:R-:W-:Y:S02]  /*9640*/  ISETP.GE.AND P3, PT, R57, UR4, PT ;  /* 0x0000000439007c0c */ /* 0x000fe4000bf66270 */
[----:B------:R-:W-:-:S09]  /*9650*/  ISETP.GE.AND P4, PT, R56, UR4, PT ;  /* 0x0000000438007c0c */ /* 0x000fd2000bf86270 */
[----:B------:R0:W5:Y:S04]  /*9660*/  @!P2 LDG.E.128 R32, desc[UR8][R8.64] ;  /* 0x000000080820a981 */ /* 0x000168000c1e1d00 */
[----:B------:R0:W5:Y:S04]  /*9670*/  @!P3 LDG.E.128 R36, desc[UR8][R8.64+0x20] ;  /* 0x000020080824b981 */ /* 0x000168000c1e1d00 */
[----:B------:R0:W5:Y:S04]  /*9680*/  @!P4 LDG.E.128 R40, desc[UR8][R8.64+0x40] ;  /* 0x000040080828c981 */ /* 0x000168000c1e1d00 */
[----:B------:R0:W5:Y:S04]  /*9690*/  @!P2 LDG.E.128 R4, desc[UR8][R20.64] ;  /* 0x000000081404a981 */ /* 0x000168000c1e1d00 */
[----:B------:R0:W5:Y:S04]  /*96a0*/  @!P3 LDG.E.128 R24, desc[UR8][R20.64+0x20] ;  /* 0x000020081418b981 */ /* 0x000168000c1e1d00 */
[----:B------:R0:W5:Y:S02]  /*96b0*/  @!P4 LDG.E.128 R28, desc[UR8][R20.64+0x40] ;  /* 0x00004008141cc981 */ /* 0x000164000c1e1d00 */
.L_x_10214:
[----:B------:R-:W-:Y:S05]  /*96c0*/  BSYNC B1 ;  /* 0x0000000000017941 */ /* 0x000fea0003800000 */
.L_x_10213:
[----:B0-----:R-:W2:Y:S01]  /*96d0*/  LDL R20, [R1+0x84] ;  /* 0x0000840001147983 */ /* 0x001ea20000100800 */
[----:B------:R-:W-:Y:S01]  /*96e0*/  @P1 SHF.R.U32.HI R3, RZ, R55, R52 ;  /* 0x00000037ff031219 */ /* 0x000fe20000011634 */
[----:B-----5:R-:W-:Y:S01]  /*96f0*/  IMAD.MOV.U32 R0, RZ, RZ, R4 ;  /* 0x000000ffff007224 */ /* 0x020fe200078e0004 */
[----:B------:R-:W-:Y:S01]  /*9700*/  ULDC.64 UR4, c[0x0][0x3c8] ;  /* 0x0000f20000047ab9 */ /* 0x000fe20000000a00 */
[----:B------:R-:W-:Y:S01]  /*9710*/  IMAD.MOV.U32 R8, RZ, RZ, R5 ;  /* 0x000000ffff087224 */ /* 0x000fe200078e0005 */
[----:B------:R-:W-:Y:S01]  /*9720*/  SHF.R.S32.HI R9, RZ, 0x1f, R3 ;  /* 0x0000001fff097819 */ /* 0x000fe20000011403 */
[-C--:B------:R-:W-:Y:S01]  /*9730*/  IMAD.WIDE.U32 R50, R3, R12.reuse, R50 ;  /* 0x0000000c03327225 */ /* 0x080fe200078e0032 */
[----:B------:R-:W-:Y:S01]  /*9740*/  PRMT R58, R0, 0x7610, R58 ;  /* 0x00007610003a7816 */ /* 0x000fe2000000003a */
[----:B------:R-:W-:Y:S01]  /*9750*/  ULDC.64 UR6, c[0x0][0x3e0] ;  /* 0x0000f80000067ab9 */ /* 0x000fe20000000a00 */
        /* <DEDUP_REMOVED lines=8> */
[----:B------:R-:W-:Y:S01]  /*97e0*/  IMAD.IADD R13, R51, 0x1, R13 ;  /* 0x00000001330d7824 */ /* 0x000fe200078e020d */
[----:B------:R-:W-:Y:S01]  /*97f0*/  UMOV UR4, 0xffffffff ;  /* 0xffffffff00047882 */ /* 0x000fe20000000000 */
[----:B------:R-:W-:Y:S02]  /*9800*/  IMAD.IADD R3, R49, 0x1, R3 ;  /* 0x0000000131037824 */ /* 0x000fe400078e0203 */
[----:B------:R-:W-:Y:S01]  /*9810*/  IMAD.MOV.U32 R9, RZ, RZ, R24 ;  /* 0x000000ffff097224 */ /* 0x000fe200078e0018 */
[----:B------:R-:W-:Y:S01]  /*9820*/  LEA.HI.X R13, R50, UR5, R13, 0x1, P1 ;  /* 0x00000005320d7c11 */ /* 0x000fe200088f0c0d */
[----:B------:R-:W-:Y:S01]  /*9830*/  IMAD.MOV.U32 R10, RZ, RZ, R25 ;  /* 0x000000ffff0a7224 */ /* 0x000fe200078e0019 */
[----:B------:R-:W-:Y:S01]  /*9840*/  LEA.HI.X R3, R48, UR7, R3, 0x1, P2 ;  /* 0x0000000730037c11 */ /* 0x000fe200090f0c03 */
[----:B------:R-:W-:-:S02]  /*9850*/  IMAD.MOV.U32 R14, RZ, RZ, R6 ;  /* 0x000000ffff0e7224 */ /* 0x000fc400078e0006 */
[----:B------:R-:W-:Y:S01]  /*9860*/  IMAD.MOV.U32 R15, RZ, RZ, R7 ;  /* 0x000000ffff0f7224 */ /* 0x000fe200078e0007 */
[----:B------:R-:W-:-:S04]  /*9870*/  PRMT R47, R9, 0x5410, R10 ;  /* 0x00005410092f7816 */ /* 0x000fc8000000000a */
[----:B------:R-:W-:Y:S02]  /*9880*/  PRMT R52, R15, 0x5410, R14 ;  /* 0x000054100f347816 */ /* 0x000fe4000000000e */
[----:B--2---:R-:W-:Y:S01]  /*9890*/  LEA.HI R9, R20, R20, RZ, 0x1 ;  /* 0x0000001414097211 */ /* 0x004fe200078f08ff */
[----:B------:R-:W-:Y:S06]  /*98a0*/  BRA.DIV UR4, `(.L_x_10215) ;  /* 0x0000019a04e07947 */ /* 0x000fec000b800000 */
.L_x_10397:
[----:B------:R-:W-:Y:S01]  /*98b0*/  UMOV UR4, 0xffffffff ;  /* 0xffffffff00047882 */ /* 0x000fe20000000000 */
[----:B------:R-:W-:Y:S02]  /*98c0*/  LOP3.LUT R9, R9, 0xfffffffe, RZ, 0xc0, !PT ;  /* 0xfffffffe09097812 */ /* 0x000fe400078ec0ff */
[----:B------:R-:W-:Y:S05]  /*98d0*/  BRA.DIV UR4, `(.L_x_10216) ;  /* 0x0000019a04f87947 */ /* 0x000fea000b800000 */
.L_x_10400:
[----:B------:R-:W-:Y:S01]  /*98e0*/  UMOV UR4, 0xffffffff ;  /* 0xffffffff00047882 */ /* 0x000fe20000000000 */
[----:B------:R-:W-:Y:S02]  /*98f0*/  IMAD.IADD R9, R20, 0x1, -R9 ;  /* 0x0000000114097824 */ /* 0x000fe400078e0a09 */
[----:B------:R-:W-:Y:S05]  /*9900*/  BRA.DIV UR4, `(.L_x_10217) ;  /* 0x0000019e04147947 */ /* 0x000fea000b800000 */
.L_x_10403:
[----:B------:R-:W-:Y:S01]  /*9910*/  UMOV UR4, 0xffffffff ;  /* 0xffffffff00047882 */ /* 0x000fe20000000000 */
[----:B------:R-:W-:Y:S02]  /*9920*/  SHF.L.U32 R3, R9, 0x1f, RZ ;  /* 0x0000001f09037819 */ /* 0x000fe400000006ff */
[----:B------:R-:W-:Y:S05]  /*9930*/  BRA.DIV UR4, `(.L_x_10218) ;  /* 0x0000019e04307947 */ /* 0x000fea000b800000 */
.L_x_10406:
[----:B------:R-:W0:Y:S01]  /*9940*/  SYNCS.PHASECHK.TRANS64.TRYWAIT P1, [R16+URZ+0x31c00], R3 ;  /* 0x031c0003100075a7 */ /* 0x000e22000802017f */
        /* <DEDUP_REMOVED lines=30> */
[----:B0-----:R-:W-:Y:S06]  /*9b30*/  @!P1 BRA `(.L_x_10220) ;  /* 0x0000019800d89947 */ /* 0x001fec0003800000 */
.L_x_10407:
[----:B------:R-:W-:Y:S05]  /*9b40*/  BSYNC B1 ;  /* 0x0000000000017941 */ /* 0x000fea0003800000 */
.L_x_10219:
[----:B------:R-:W-:Y:S01]  /*9b50*/  PRMT R46, R0, 0x5410, R8 ;  /* 0x00005410002e7816 */ /* 0x000fe20000000008 */
[----:B------:R-:W-:Y:S06]  /*9b60*/  @P0 BRA `(.L_x_10202) ;  /* 0x0000001000ec0947 */ /* 0x000fec0003800000 */
[----:B------:R1:W5:Y:S01]  /*9b70*/  LDL R70, [R1+0x38] ;  /* 0x0000380001467983 */ /* 0x0003620000100800 */
[----:B------:R-:W2:Y:S03]  /*9b80*/  LDC R0, c[0x0][0x3d4] ;  /* 0x0000f500ff007b82 */ /* 0x000ea60000000800 */
[----:B------:R1:W5:Y:S04]  /*9b90*/  LDL R69, [R1+0x40] ;  /* 0x0000400001457983 */ /* 0x0003680000100800 */
[----:B------:R1:W5:Y:S01]  /*9ba0*/  LDL R68, [R1+0x3c] ;  /* 0x00003c0001447983 */ /* 0x0003620000100800 */
[C---:B------:R-:W-:Y:S01]  /*9bb0*/  VIADD R72, R23.reuse, 0x10 ;  /* 0x0000001017487836 */ /* 0x040fe20000000000 */
[C---:B------:R-:W-:Y:S01]  /*9bc0*/  IADD3 R71, R23.reuse, 0x20, RZ ;  /* 0x0000002017477810 */ /* 0x040fe20007ffe0ff */
[----:B------:R-:W-:Y:S01]  /*9bd0*/  BSSY B1, `(.L_x_10221) ;  /* 0x000006c000017945 */ /* 0x000fe20003800000 */
[----:B--2---:R-:W-:-:S02]  /*9be0*/  ISETP.GE.AND P0, PT, R23, R0, PT ;  /* 0x000000001700720c */ /* 0x004fc40003f06270 */
[-C--:B------:R-:W-:Y:S02]  /*9bf0*/  ISETP.GE.AND P1, PT, R72, R0.reuse, PT ;  /* 0x000000004800720c */ /* 0x080fe40003f26270 */
[----:B------:R-:W-:-:S09]  /*9c00*/  ISETP.GE.AND P2, PT, R71, R0, PT ;  /* 0x000000004700720c */ /* 0x000fd20003f46270 */
[----:B-1----:R-:W-:Y:S05]  /*9c10*/  @P0 BRA `(.L_x_10222) ;  /* 0x00000004009c0947 */ /* 0x002fea0003800000 */
[----:B------:R-:W1:Y:S01]  /*9c20*/  S2R R9, SR_TID.X ;  /* 0x0000000000097919 */ /* 0x000e620000002100 */
[--C-:B------:R-:W-:Y:S01]  /*9c30*/  SHF.R.U64 R32, R32, 0x10, R33.reuse ;  /* 0x0000001020207819 */ /* 0x100fe20000001221 */
[----:B------:R-:W-:Y:S01]  /*9c40*/  HADD2.F32 R57, -RZ, R57.H0_H0 ;  /* 0x20000039ff397230 */ /* 0x000fe20000004100 */
[----:B------:R-:W-:Y:S01]  /*9c50*/  SHF.R.U32.HI R56, RZ, 0x10, R33 ;  /* 0x00000010ff387819 */ /* 0x000fe20000011621 */
[----:B------:R-:W-:Y:S01]  /*9c60*/  HADD2.F32 R55, -RZ, R55.H0_H0 ;  /* 0x20000037ff377230 */ /* 0x000fe20000004100 */
[----:B------:R-:W-:Y:S01]  /*9c70*/  SHF.R.U64 R33, R4, 0x10, R5 ;  /* 0x0000001004217819 */ /* 0x000fe20000001205 */
[----:B------:R-:W-:Y:S01]  /*9c80*/  HADD2.F32 R58, -RZ, R58.H0_H0 ;  /* 0x2000003aff3a7230 */ /* 0x000fe20000004100 */
[--C-:B------:R-:W-:Y:S01]  /*9c90*/  SHF.R.U64 R4, R34, 0x10, R35.reuse ;  /* 0x0000001022047819 */ /* 0x100fe20000001223 */
[----:B------:R-:W-:Y:S01]  /*9ca0*/  HADD2.F32 R56, -RZ, R56.H0_H0 ;  /* 0x20000038ff387230 */ /* 0x000fe20000004100 */
[----:B------:R-:W-:Y:S01]  /*9cb0*/  SHF.R.U32.HI R65, RZ, 0x10, R35 ;  /* 0x00000010ff417819 */ /* 0x000fe20000011623 */
[----:B------:R-:W-:Y:S01]  /*9cc0*/  HADD2.F32 R33, -RZ, R33.H0_H0 ;  /* 0x20000021ff217230 */ /* 0x000fe20000004100 */
[----:B------:R-:W-:-:S02]  /*9cd0*/  SHF.R.U32.HI R60, RZ, 0x10, R5 ;  /* 0x00000010ff3c7819 */ /* 0x000fc40000011605 */
[--C-:B------:R-:W-:Y:S02]  /*9ce0*/  SHF.R.U64 R63, R6, 0x10, R7.reuse ;  /* 0x00000010063f7819 */ /* 0x100fe40000001207 */
[----:B------:R-:W-:Y:S01]  /*9cf0*/  SHF.R.U32.HI R61, RZ, 0x10, R7 ;  /* 0x00000010ff3d7819 */ /* 0x000fe20000011607 */
[----:B------:R-:W-:Y:S02]  /*9d00*/  HADD2.F32 R60, -RZ, R60.H0_H0 ;  /* 0x2000003cff3c7230 */ /* 0x000fe40000004100 */
[----:B-1----:R-:W-:-:S05]  /*9d10*/  VIADD R9, R9, 0xffffff80 ;  /* 0xffffff8009097836 */ /* 0x002fca0000000000 */
[----:B0-----:R-:W-:-:S04]  /*9d20*/  LEA.HI R3, R9, R9, RZ, 0x1 ;  /* 0x0000000909037211 */ /* 0x001fc800078f08ff */
[----:B------:R-:W-:-:S05]  /*9d30*/  LOP3.LUT R3, R3, 0xfffffffe, RZ, 0xc0, !PT ;  /* 0xfffffffe03037812 */ /* 0x000fca00078ec0ff */
[----:B------:R-:W-:Y:S01]  /*9d40*/  IMAD.IADD R3, R9, 0x1, -R3 ;  /* 0x0000000109037824 */ /* 0x000fe200078e0a03 */
[----:B-----5:R-:W-:-:S04]  /*9d50*/  LOP3.LUT R9, R70, 0x18, R23, 0xf8, !PT ;  /* 0x0000001846097812 */ /* 0x020fc800078ef817 */
[----:B------:R-:W-:Y:S02]  /*9d60*/  LEA.HI R3, R0, R3, RZ, 0x1d ;  /* 0x0000000300037211 */ /* 0x000fe400078fe8ff */
[----:B------:R-:W-:Y:S02]  /*9d70*/  LOP3.LUT R9, R9, R68, RZ, 0x3c, !PT ;  /* 0x0000004409097212 */ /* 0x000fe400078e3cff */
[----:B------:R-:W-:-:S03]  /*9d80*/  SHF.R.S32.HI R8, RZ, 0x1f, R3 ;  /* 0x0000001fff087819 */ /* 0x000fc60000011403 */
[----:B------:R-:W-:Y:S01]  /*9d90*/  IMAD.IADD R10, R69, 0x1, R9 ;  /* 0x00000001450a7824 */ /* 0x000fe200078e0209 */
[----:B------:R-:W-:Y:S01]  /*9da0*/  LEA.HI R8, R8, R3, RZ, 0x2 ;  /* 0x0000000308087211 */ /* 0x000fe200078f10ff */
[----:B------:R-:W-:-:S03]  /*9db0*/  IMAD.SHL.U32 R3, R3, 0x8, RZ ;  /* 0x0000000803037824 */ /* 0x000fc600078e00ff */
[----:B------:R-:W-:Y:S02]  /*9dc0*/  SHF.R.S32.HI R9, RZ, 0x2, R8 ;  /* 0x00000002ff097819 */ /* 0x000fe40000011408 */
[----:B------:R-:W-:Y:S02]  /*9dd0*/  LOP3.LUT R8, R70, 0x18, R3, 0xf8, !PT ;  /* 0x0000001846087812 */ /* 0x000fe400078ef803 */
[----:B------:R-:W-:Y:S01]  /*9de0*/  LEA R3, R10, UR61, 0x1 ;  /* 0x0000003d0a037c11 */ /* 0x000fe2000f8e08ff */
[----:B------:R-:W-:Y:S01]  /*9df0*/  IMAD R12, R9, 0x1800, R69 ;  /* 0x00001800090c7824 */ /* 0x000fe200078e0245 */
[----:B------:R-:W-:-:S03]  /*9e00*/  LOP3.LUT R13, R8, R68, RZ, 0x3c, !PT ;  /* 0x00000044080d7212 */ /* 0x000fc600078e3cff */
[----:B------:R-:W0:Y:S02]  /*9e10*/  LDS.128 R8, [R3] ;  /* 0x0000000003087984 */ /* 0x000e240000000c00 */
[----:B------:R-:W-:-:S04]  /*9e20*/  IMAD.IADD R13, R12, 0x1, R13 ;  /* 0x000000010c0d7824 */ /* 0x000fc800078e020d */
        /* <DEDUP_REMOVED lines=13> */
[C---:B------:R-:W-:Y:S01]  /*9f00*/  FMUL.FTZ R62, R51.reuse, R60 ;  /* 0x0000003c333e7220 */ /* 0x040fe20000410000 */
[----:B------:R-:W-:Y:S01]  /*9f10*/  FMUL.FTZ R66, R51, R56 ;  /* 0x0000003833427220 */ /* 0x000fe20000410000 */
[C---:B------:R-:W-:Y:S01]  /*9f20*/  FFMA.FTZ R59, R6.reuse, R55, -R59 ;  /* 0x00000037063b7223 */ /* 0x040fe2000001083b */
[----:B------:R-:W-:Y:S01]  /*9f30*/  FFMA.FTZ R35, R6, R57, R35 ;  /* 0x0000003906237223 */ /* 0x000fe20000010023 */
[----:B------:R-:W-:-:S02]  /*9f40*/  HADD2.F32 R6, -RZ, R64.H0_H0 ;  /* 0x20000040ff067230 */ /* 0x000fc40000004100 */
[----:B------:R-:W-:Y:S01]  /*9f50*/  FFMA.FTZ R64, R9, R56, -R62 ;  /* 0x0000003809407223 */ /* 0x000fe2000001083e */
[----:B------:R-:W-:Y:S01]  /*9f60*/  FMUL.FTZ R62, R13, R58 ;  /* 0x0000003a0d3e7220 */ /* 0x000fe20000410000 */
[----:B------:R-:W-:Y:S02]  /*9f70*/  HADD2.F32 R53, -RZ, R14.H0_H0 ;  /* 0x2000000eff357230 */ /* 0x000fe40000004100 */
[----:B------:R-:W-:Y:S01]  /*9f80*/  FFMA.FTZ R66, R9, R60, R66 ;  /* 0x0000003c09427223 */ /* 0x000fe20000010042 */
[----:B------:R-:W-:Y:S02]  /*9f90*/  HADD2.F32 R56, -RZ, R52.H1_H1 ;  /* 0x30000034ff387230 */ /* 0x000fe40000004100 */
[-C--:B------:R-:W-:Y:S01]  /*9fa0*/  FMUL.FTZ R13, R13, R6.reuse ;  /* 0x000000060d0d7220 */ /* 0x080fe20000410000 */
[----:B------:R-:W-:Y:S01]  /*9fb0*/  FFMA.FTZ R62, R5, R6, -R62 ;  /* 0x00000006053e7223 */ /* 0x000fe2000001083e */
[----:B------:R-:W-:Y:S02]  /*9fc0*/  HADD2.F32 R54, -RZ, R15.H0_H0 ;  /* 0x2000000fff367230 */ /* 0x000fe40000004100 */
        /* <DEDUP_REMOVED lines=8> */
[----:B------:R-:W-:Y:S01]  /*a050*/  FMUL.FTZ R51, R54, R9 ;  /* 0x0000000936337220 */ /* 0x000fe20000410000 */
[----:B------:R-:W-:-:S02]  /*a060*/  HADD2.F32 R52, -RZ, R61.H0_H0 ;  /* 0x2000003dff347230 */ /* 0x000fc40000004100 */
        /* <DEDUP_REMOVED lines=8> */
[----:B------:R-:W-:-:S02]  /*a0f0*/  HADD2.F32 R14, -RZ, R14.H1_H1 ;  /* 0x3000000eff0e7230 */ /* 0x000fc40000004100 */
[----:B------:R-:W-:Y:S02]  /*a100*/  HADD2.F32 R5, -RZ, R32.H0_H0 ;  /* 0x20000020ff057230 */ /* 0x000fe40000004100 */
[C---:B------:R-:W-:Y:S01]  /*a110*/  FFMA.FTZ R56, R11.reuse, R6, -R56 ;  /* 0x000000060b387223 */ /* 0x040fe20000010838 */
[----:B------:R-:W-:Y:S02]  /*a120*/  HADD2.F32 R9, -RZ, R63.H0_H0 ;  /* 0x2000003fff097230 */ /* 0x000fe40000004100 */
[----:B------:R-:W-:Y:S01]  /*a130*/  FFMA.FTZ R55, R11, R52, R34 ;  /* 0x000000340b377223 */ /* 0x000fe20000010022 */
[----:B------:R-:W-:Y:S02]  /*a140*/  HADD2.F32 R7, -RZ, R4.H0_H0 ;  /* 0x20000004ff077230 */ /* 0x000fe40000004100 */
[C---:B------:R-:W-:Y:S01]  /*a150*/  FMUL.FTZ R11, R12.reuse, R33 ;  /* 0x000000210c0b7220 */ /* 0x040fe20000410000 */
[----:B------:R-:W-:Y:S02]  /*a160*/  HADD2.F32 R8, -RZ, R8.H1_H1 ;  /* 0x30000008ff087230 */ /* 0x000fe40000004100 */
[----:B------:R-:W-:Y:S01]  /*a170*/  FMUL.FTZ R12, R12, R5 ;  /* 0x000000050c0c7220 */ /* 0x000fe20000410000 */
[----:B------:R-:W-:-:S02]  /*a180*/  HADD2.F32 R10, -RZ, R10.H1_H1 ;  /* 0x3000000aff0a7230 */ /* 0x000fc40000004100 */
[C---:B------:R-:W-:Y:S01]  /*a190*/  FMUL.FTZ R51, R14.reuse, R9 ;  /* 0x000000090e337220 */ /* 0x040fe20000410000 */
[----:B------:R-:W-:Y:S01]  /*a1a0*/  FMUL.FTZ R14, R14, R7 ;  /* 0x000000070e0e7220 */ /* 0x000fe20000410000 */
[C---:B------:R-:W-:Y:S01]  /*a1b0*/  FFMA.FTZ R15, R8.reuse, R5, -R11 ;  /* 0x00000005080f7223 */ /* 0x040fe2000001080b */
[----:B------:R-:W-:Y:S01]  /*a1c0*/  FFMA.FTZ R8, R8, R33, R12 ;  /* 0x0000002108087223 */ /* 0x000fe2000001000c */
[C---:B------:R-:W-:Y:S01]  /*a1d0*/  FFMA.FTZ R51, R10.reuse, R7, -R51 ;  /* 0x000000070a337223 */ /* 0x040fe20000010833 */
[----:B------:R-:W-:Y:S01]  /*a1e0*/  FFMA.FTZ R33, R10, R9, R14 ;  /* 0x000000090a217223 */ /* 0x000fe2000001000e */
[----:B------:R-:W-:Y:S02]  /*a1f0*/  F2FP.F16.F32.PACK_AB R7, R56, R53 ;  /* 0x000000353807723e */ /* 0x000fe400000000ff */
        /* <DEDUP_REMOVED lines=9> */
.L_x_10222:
[----:B------:R-:W-:Y:S05]  /*a290*/  BSYNC B1 ;  /* 0x0000000000017941 */ /* 0x000fea0003800000 */
.L_x_10221:
[----:B------:R-:W-:Y:S04]  /*a2a0*/  BSSY B1, `(.L_x_10223) ;  /* 0x0000064000017945 */ /* 0x000fe80003800000 */
[----:B------:R-:W-:Y:S05]  /*a2b0*/  @P1 BRA `(.L_x_10224) ;  /* 0x0000000400881947 */ /* 0x000fea0003800000 */
[----:B------:R-:W2:Y:S01]  /*a2c0*/  LDL R56, [R1+0x94] ;  /* 0x0000940001387983 */ /* 0x000ea20000100800 */
[----:B01----:R-:W-:Y:S01]  /*a2d0*/  SHF.R.S32.HI R3, RZ, 0x1f, R72 ;  /* 0x0000001fff037819 */ /* 0x003fe20000011448 */
[--C-:B------:R-:W-:Y:S01]  /*a2e0*/  HADD2.F32 R33, -RZ, R47.reuse.H1_H1 ;  /* 0x3000002fff217230 */ /* 0x100fe20000004100 */
[--C-:B------:R-:W-:Y:S01]  /*a2f0*/  SHF.R.U64 R54, R38, 0x10, R39.reuse ;  /* 0x0000001026367819 */ /* 0x100fe20000001227 */
[----:B------:R-:W-:Y:S01]  /*a300*/  HADD2.F32 R32, -RZ, R47.H0_H0 ;  /* 0x2000002fff207230 */ /* 0x000fe20000004100 */
[----:B------:R-:W-:Y:S02]  /*a310*/  LEA.HI R3, R3, R72, RZ, 0x3 ;  /* 0x0000004803037211 */ /* 0x000fe400078f18ff */
[----:B------:R-:W-:Y:S02]  /*a320*/  SHF.R.U32.HI R53, RZ, 0x10, R39 ;  /* 0x00000010ff357819 */ /* 0x000fe40000011627 */
[----:B------:R-:W-:Y:S02]  /*a330*/  SHF.R.S32.HI R3, RZ, 0x3, R3 ;  /* 0x00000003ff037819 */ /* 0x000fe40000011403 */
[----:B------:R-:W-:-:S02]  /*a340*/  SHF.R.U64 R51, R26, 0x10, R27 ;  /* 0x000000101a337819 */ /* 0x000fc4000000121b */
[----:B------:R-:W-:Y:S02]  /*a350*/  LEA.HI R3, R0, R3, RZ, 0x1d ;  /* 0x0000000300037211 */ /* 0x000fe400078fe8ff */
[----:B------:R-:W-:Y:S01]  /*a360*/  SHF.R.U32.HI R39, RZ, 0x10, R27 ;  /* 0x00000010ff277819 */ /* 0x000fe2000001161b */
[--C-:B------:R-:W-:Y:S01]  /*a370*/  HADD2.F32 R27, -RZ, R50.reuse.H1_H1 ;  /* 0x30000032ff1b7230 */ /* 0x100fe20000004100 */
[----:B------:R-:W-:Y:S01]  /*a380*/  SHF.R.S32.HI R4, RZ, 0x1f, R3 ;  /* 0x0000001fff047819 */ /* 0x000fe20000011403 */
[----:B------:R-:W-:Y:S01]  /*a390*/  HADD2.F32 R50, -RZ, R50.H0_H0 ;  /* 0x20000032ff327230 */ /* 0x000fe20000004100 */
[----:B------:R-:W-:Y:S02]  /*a3a0*/  SHF.R.U32.HI R34, RZ, 0x10, R25 ;  /* 0x00000010ff227819 */ /* 0x000fe40000011619 */
[----:B------:R-:W-:Y:S01]  /*a3b0*/  LEA.HI R4, R4, R3, RZ, 0x2 ;  /* 0x0000000304047211 */ /* 0x000fe200078f10ff */
[----:B------:R-:W-:Y:S01]  /*a3c0*/  IMAD.SHL.U32 R3, R3, 0x8, RZ ;  /* 0x0000000803037824 */ /* 0x000fe200078e00ff */
[----:B------:R-:W-:Y:S01]  /*a3d0*/  SHF.R.U64 R55, R36, 0x10, R37 ;  /* 0x0000001024377819 */ /* 0x000fe20000001225 */
[----:B------:R-:W-:Y:S01]  /*a3e0*/  HADD2.F32 R34, -RZ, R34.H0_H0 ;  /* 0x20000022ff227230 */ /* 0x000fe20000004100 */
[----:B------:R-:W-:-:S02]  /*a3f0*/  SHF.R.S32.HI R4, RZ, 0x2, R4 ;  /* 0x00000002ff047819 */ /* 0x000fc40000011404 */
[----:B-----5:R-:W-:Y:S02]  /*a400*/  LOP3.LUT R3, R70, 0x18, R3, 0xf8, !PT ;  /* 0x0000001846037812 */ /* 0x020fe400078ef803 */
[----:B------:R-:W-:Y:S01]  /*a410*/  SHF.R.U32.HI R36, RZ, 0x10, R37 ;  /* 0x00000010ff247819 */ /* 0x000fe20000011625 */
[----:B------:R-:W-:Y:S01]  /*a420*/  IMAD R8, R4, 0x1800, R69 ;  /* 0x0000180004087824 */ /* 0x000fe200078e0245 */
[----:B------:R-:W-:Y:S02]  /*a430*/  LOP3.LUT R3, R3, R68, RZ, 0x3c, !PT ;  /* 0x0000004403037212 */ /* 0x000fe400078e3cff */
[----:B------:R-:W-:-:S03]  /*a440*/  SHF.R.U64 R52, R24, 0x10, R25 ;  /* 0x0000001018347819 */ /* 0x000fc60000001219 */
[----:B------:R-:W-:-:S04]  /*a450*/  IMAD.IADD R3, R8, 0x1, R3 ;  /* 0x0000000108037824 */ /* 0x000fc800078e0203 */
[----:B------:R-:W-:-:S05]  /*a460*/  IMAD R3, R3, 0x2, R16 ;  /* 0x0000000203037824 */ /* 0x000fca00078e0210 */
        /* <DEDUP_REMOVED lines=11> */
[----:B------:R-:W-:Y:S01]  /*a520*/  FMUL.FTZ R24, R9, R32 ;  /* 0x0000002009187220 */ /* 0x000fe20000410000 */
[----:B------:R-:W-:Y:S02]  /*a530*/  HADD2.F32 R11, -RZ, R11.H1_H1 ;  /* 0x3000000bff0b7230 */ /* 0x000fe40000004100 */
[----:B------:R-:W-:Y:S02]  /*a540*/  HADD2.F32 R8, -RZ, R8.H1_H1 ;  /* 0x30000008ff087230 */ /* 0x000fe40000004100 */
[----:B------:R-:W-:Y:S01]  /*a550*/  HADD2.F32 R10, -RZ, R10.H1_H1 ;  /* 0x3000000aff0a7230 */ /* 0x000fe20000004100 */
[----:B--2---:R-:W0:Y:S02]  /*a560*/  LDS.128 R4, [R56] ;  /* 0x0000000038047984 */ /* 0x004e240000000c00 */
[----:B0-----:R-:W-:-:S02]  /*a570*/  HADD2.F32 R12, -RZ, R5.H0_H0 ;  /* 0x20000005ff0c7230 */ /* 0x001fc40000004100 */
[----:B------:R-:W-:Y:S02]  /*a580*/  HADD2.F32 R13, -RZ, R5.H1_H1 ;  /* 0x30000005ff0d7230 */ /* 0x000fe40000004100 */
[----:B------:R-:W-:Y:S02]  /*a590*/  HADD2.F32 R5, -RZ, R4.H0_H0 ;  /* 0x20000004ff057230 */ /* 0x000fe40000004100 */
[C---:B------:R-:W-:Y:S01]  /*a5a0*/  FFMA.FTZ R35, R12.reuse, R27, -R35 ;  /* 0x0000001b0c237223 */ /* 0x040fe20000010823 */
[----:B------:R-:W-:Y:S01]  /*a5b0*/  FFMA.FTZ R37, R12, R33, R37 ;  /* 0x000000210c257223 */ /* 0x000fe20000010025 */
[--C-:B------:R-:W-:Y:S02]  /*a5c0*/  HADD2.F32 R12, -RZ, R49.reuse.H1_H1 ;  /* 0x30000031ff0c7230 */ /* 0x100fe40000004100 */
[C---:B------:R-:W-:Y:S01]  /*a5d0*/  FFMA.FTZ R36, R13.reuse, R20, -R36 ;  /* 0x000000140d247223 */ /* 0x040fe20000010824 */
[----:B------:R-:W-:Y:S02]  /*a5e0*/  HADD2.F32 R20, -RZ, R48.H0_H0 ;  /* 0x20000030ff147230 */ /* 0x000fe40000004100 */
[----:B------:R-:W-:Y:S01]  /*a5f0*/  FFMA.FTZ R38, R13, R34, R38 ;  /* 0x000000220d267223 */ /* 0x000fe20000010026 */
[----:B------:R-:W-:-:S02]  /*a600*/  HADD2.F32 R49, -RZ, R49.H0_H0 ;  /* 0x20000031ff317230 */ /* 0x000fc40000004100 */
[-C--:B------:R-:W-:Y:S01]  /*a610*/  FMUL.FTZ R9, R9, R12.reuse ;  /* 0x0000000c09097220 */ /* 0x080fe20000410000 */
[----:B------:R-:W-:Y:S02]  /*a620*/  HADD2.F32 R14, -RZ, R6.H0_H0 ;  /* 0x20000006ff0e7230 */ /* 0x000fe40000004100 */
[C---:B------:R-:W-:Y:S01]  /*a630*/  FFMA.FTZ R27, R5.reuse, R12, -R24 ;  /* 0x0000000c051b7223 */ /* 0x040fe20000010818 */
[----:B------:R-:W-:Y:S02]  /*a640*/  HADD2.F32 R48, -RZ, R48.H1_H1 ;  /* 0x30000030ff307230 */ /* 0x000fe40000004100 */
[----:B------:R-:W-:Y:S01]  /*a650*/  FFMA.FTZ R32, R5, R32, R9 ;  /* 0x0000002005207223 */ /* 0x000fe20000010009 */
[C---:B------:R-:W-:Y:S01]  /*a660*/  FMUL.FTZ R5, R25.reuse, R20 ;  /* 0x0000001419057220 */ /* 0x040fe20000410000 */
[----:B------:R-:W-:Y:S01]  /*a670*/  FMUL.FTZ R25, R25, R49 ;  /* 0x0000003119197220 */ /* 0x000fe20000410000 */
[----:B------:R-:W-:Y:S02]  /*a680*/  HADD2.F32 R24, -RZ, R39.H0_H0 ;  /* 0x20000027ff187230 */ /* 0x000fe40000004100 */
[----:B------:R-:W-:Y:S01]  /*a690*/  FMUL.FTZ R34, R26, R48 ;  /* 0x000000301a227220 */ /* 0x000fe20000410000 */
[----:B------:R-:W-:-:S02]  /*a6a0*/  HADD2.F32 R12, -RZ, R53.H0_H0 ;  /* 0x20000035ff0c7230 */ /* 0x000fc40000004100 */
[----:B------:R-:W-:Y:S01]  /*a6b0*/  FFMA.FTZ R49, R14, R49, -R5 ;  /* 0x000000310e317223 */ /* 0x000fe20000010805 */
[--C-:B------:R-:W-:Y:S02]  /*a6c0*/  HADD2.F32 R15, -RZ, R7.reuse.H0_H0 ;  /* 0x20000007ff0f7230 */ /* 0x100fe40000004100 */
[----:B------:R-:W-:Y:S01]  /*a6d0*/  FMUL.FTZ R5, R26, R50 ;  /* 0x000000321a057220 */ /* 0x000fe20000410000 */
[----:B------:R-:W-:Y:S01]  /*a6e0*/  FFMA.FTZ R25, R14, R20, R25 ;  /* 0x000000140e197223 */ /* 0x000fe20000010019 */
[----:B------:R-:W-:Y:S02]  /*a6f0*/  HADD2.F32 R7, -RZ, R7.H1_H1 ;  /* 0x30000007ff077230 */ /* 0x000fe40000004100 */
[C---:B------:R-:W-:Y:S01]  /*a700*/  FMUL.FTZ R14, R11.reuse, R24 ;  /* 0x000000180b0e7220 */ /* 0x040fe20000410000 */
[----:B------:R-:W-:Y:S01]  /*a710*/  FMUL.FTZ R20, R11, R12 ;  /* 0x0000000c0b147220 */ /* 0x000fe20000410000 */
[----:B------:R-:W-:Y:S01]  /*a720*/  FFMA.FTZ R48, R15, R48, R5 ;  /* 0x000000300f307223 */ /* 0x000fe20000010005 */
        /* <DEDUP_REMOVED lines=12> */
[----:B------:R-:W-:Y:S01]  /*a7f0*/  FFMA.FTZ R34, R15, R50, -R34 ;  /* 0x000000320f227223 */ /* 0x000fe20000010822 */
        /* <DEDUP_REMOVED lines=14> */
.L_x_10224:
[----:B------:R-:W-:Y:S05]  /*a8e0*/  BSYNC B1 ;  /* 0x0000000000017941 */ /* 0x000fea0003800000 */
.L_x_10223:
[----:B------:R-:W-:Y:S05]  /*a8f0*/  @P2 BRA `(.L_x_10202) ;  /* 0x0000000400882947 */ /* 0x000fea0003800000 */
[----:B------:R-:W3:Y:S01]  /*a900*/  LDL R37, [R1+0x90] ;  /* 0x0000900001257983 */ /* 0x000ee20000100800 */
[----:B012---:R-:W-:Y:S01]  /*a910*/  SHF.R.S32.HI R3, RZ, 0x1f, R71 ;  /* 0x0000001fff037819 */ /* 0x007fe20000011447 */
[----:B------:R-:W-:Y:S01]  /*a920*/  HADD2.F32 R27, -RZ, R21.H1_H1 ;  /* 0x30000015ff1b7230 */ /* 0x000fe20000004100 */
[--C-:B------:R-:W-:Y:S01]  /*a930*/  SHF.R.U64 R34, R28, 0x10, R29.reuse ;  /* 0x000000101c227819 */ /* 0x100fe2000000121d */
[----:B------:R-:W-:Y:S01]  /*a940*/  HADD2.F32 R26, -RZ, R45.H1_H1 ;  /* 0x3000002dff1a7230 */ /* 0x000fe20000004100 */
[----:B------:R-:W-:Y:S01]  /*a950*/  LEA.HI R3, R3, R71, RZ, 0x3 ;  /* 0x0000004703037211 */ /* 0x000fe200078f18ff */
[----:B------:R-:W-:Y:S01]  /*a960*/  HADD2.F32 R21, -RZ, R21.H0_H0 ;  /* 0x20000015ff157230 */ /* 0x000fe20000004100 */
[----:B------:R-:W-:Y:S01]  /*a970*/  SHF.R.U32.HI R28, RZ, 0x10, R29 ;  /* 0x00000010ff1c7819 */ /* 0x000fe2000001161d */
[----:B------:R-:W-:Y:S01]  /*a980*/  HADD2.F32 R45, -RZ, R45.H0_H0 ;  /* 0x2000002dff2d7230 */ /* 0x000fe20000004100 */
[----:B------:R-:W-:Y:S02]  /*a990*/  SHF.R.S32.HI R3, RZ, 0x3, R3 ;  /* 0x00000003ff037819 */ /* 0x000fe40000011403 */
[----:B------:R-:W-:Y:S01]  /*a9a0*/  SHF.R.U64 R36, R40, 0x10, R41 ;  /* 0x0000001028247819 */ /* 0x000fe20000001229 */
[----:B------:R-:W-:Y:S01]  /*a9b0*/  HADD2.F32 R28, -RZ, R28.H0_H0 ;  /* 0x2000001cff1c7230 */ /* 0x000fe20000004100 */
[----:B------:R-:W-:-:S02]  /*a9c0*/  LEA.HI R0, R0, R3, RZ, 0x1d ;  /* 0x0000000300007211 */ /* 0x000fc400078fe8ff */
[----:B------:R-:W-:Y:S02]  /*a9d0*/  SHF.R.U32.HI R40, RZ, 0x10, R41 ;  /* 0x00000010ff287819 */ /* 0x000fe40000011629 */
[----:B------:R-:W-:Y:S02]  /*a9e0*/  SHF.R.S32.HI R3, RZ, 0x1f, R0 ;  /* 0x0000001fff037819 */ /* 0x000fe40000011400 */
[--C-:B------:R-:W-:Y:S02]  /*a9f0*/  SHF.R.U64 R33, R30, 0x10, R31.reuse ;  /* 0x000000101e217819 */ /* 0x100fe4000000121f */
[----:B------:R-:W-:Y:S01]  /*aa00*/  LEA.HI R3, R3, R0, RZ, 0x2 ;  /* 0x0000000003037211 */ /* 0x000fe200078f10ff */
[----:B------:R-:W-:Y:S01]  /*aa10*/  IMAD.SHL.U32 R0, R0, 0x8, RZ ;  /* 0x0000000800007824 */ /* 0x000fe200078e00ff */
[----:B------:R-:W-:Y:S02]  /*aa20*/  SHF.R.U32.HI R32, RZ, 0x10, R31 ;  /* 0x00000010ff207819 */ /* 0x000fe4000001161f */
[----:B------:R-:W-:-:S02]  /*aa30*/  SHF.R.S32.HI R3, RZ, 0x2, R3 ;  /* 0x00000002ff037819 */ /* 0x000fc40000011403 */
[----:B-----5:R-:W-:Y:S02]  /*aa40*/  LOP3.LUT R0, R70, 0x18, R0, 0xf8, !PT ;  /* 0x0000001846007812 */ /* 0x020fe400078ef800 */
[----:B------:R-:W-:Y:S01]  /*aa50*/  SHF.R.U64 R35, R42, 0x10, R43 ;  /* 0x000000102a237819 */ /* 0x000fe2000000122b */
[----:B------:R-:W-:Y:S01]  /*aa60*/  IMAD R3, R3, 0x1800, R69 ;  /* 0x0000180003037824 */ /* 0x000fe200078e0245 */
[----:B------:R-:W-:Y:S02]  /*aa70*/  LOP3.LUT R0, R0, R68, RZ, 0x3c, !PT ;  /* 0x0000004400007212 */ /* 0x000fe400078e3cff */
[----:B------:R-:W-:-:S03]  /*aa80*/  SHF.R.U32.HI R42, RZ, 0x10, R43 ;  /* 0x00000010ff2a7819 */ /* 0x000fc6000001162b */
        /* <DEDUP_REMOVED lines=15> */
[----:B---3--:R-:W0:Y:S02]  /*ab80*/  LDS.128 R4, [R37] ;  /* 0x0000000025047984 */ /* 0x008e240000000c00 */
[----:B0-----:R-:W-:-:S02]  /*ab90*/  HADD2.F32 R12, -RZ, R5.H0_H0 ;  /* 0x20000005ff0c7230 */ /* 0x001fc40000004100 */
[----:B------:R-:W-:Y:S02]  /*aba0*/  HADD2.F32 R5, -RZ, R5.H1_H1 ;  /* 0x30000005ff057230 */ /* 0x000fe40000004100 */
[----:B------:R-:W-:Y:S02]  /*abb0*/  HADD2.F32 R0, -RZ, R4.H0_H0 ;  /* 0x20000004ff007230 */ /* 0x000fe40000004100 */
[----:B------:R-:W-:Y:S01]  /*abc0*/  FFMA.FTZ R29, R12, R26, -R29 ;  /* 0x0000001a0c1d7223 */ /* 0x000fe2000001081d */
[-C--:B------:R-:W-:Y:S01]  /*abd0*/  FMUL.FTZ R26, R20, R28.reuse ;  /* 0x0000001c141a7220 */ /* 0x080fe20000410000 */
[----:B------:R-:W-:Y:S01]  /*abe0*/  FFMA.FTZ R31, R12, R27, R31 ;  /* 0x0000001b0c1f7223 */ /* 0x000fe2000001001f */
[----:B------:R-:W-:Y:S02]  /*abf0*/  HADD2.F32 R12, -RZ, R44.H0_H0 ;  /* 0x2000002cff0c7230 */ /* 0x000fe40000004100 */
[----:B------:R-:W-:Y:S01]  /*ac00*/  FMUL.FTZ R20, R9, R45 ;  /* 0x0000002d09147220 */ /* 0x000fe20000410000 */
[----:B------:R-:W-:Y:S01]  /*ac10*/  FFMA.FTZ R26, R5, R15, -R26 ;  /* 0x0000000f051a7223 */ /* 0x000fe2000001081a */
[----:B------:R-:W-:Y:S01]  /*ac20*/  FMUL.FTZ R15, R9, R21 ;  /* 0x00000015090f7220 */ /* 0x000fe20000410000 */
[----:B------:R-:W-:Y:S01]  /*ac30*/  FFMA.FTZ R30, R5, R28, R30 ;  /* 0x0000001c051e7223 */ /* 0x000fe2000001001e */
[----:B------:R-:W-:-:S02]  /*ac40*/  HADD2.F32 R5, -RZ, R46.H0_H0 ;  /* 0x2000002eff057230 */ /* 0x000fc40000004100 */
[C---:B------:R-:W-:Y:S01]  /*ac50*/  FFMA.FTZ R21, R0.reuse, R21, R20 ;  /* 0x0000001500157223 */ /* 0x040fe20000010014 */
[----:B------:R-:W-:Y:S02]  /*ac60*/  HADD2.F32 R13, -RZ, R6.H0_H0 ;  /* 0x20000006ff0d7230 */ /* 0x000fe40000004100 */
[----:B------:R-:W-:Y:S01]  /*ac70*/  FFMA.FTZ R15, R0, R45, -R15 ;  /* 0x0000002d000f7223 */ /* 0x000fe2000001080f */
[C---:B------:R-:W-:Y:S01]  /*ac80*/  FMUL.FTZ R0, R24.reuse, R12 ;  /* 0x0000000c18007220 */ /* 0x040fe20000410000 */
[----:B------:R-:W-:Y:S02]  /*ac90*/  HADD2.F32 R44, -RZ, R44.H1_H1 ;  /* 0x3000002cff2c7230 */ /* 0x000fe40000004100 */
[-C--:B------:R-:W-:Y:S01]  /*aca0*/  FMUL.FTZ R28, R24, R5.reuse ;  /* 0x00000005181c7220 */ /* 0x080fe20000410000 */
[----:B------:R-:W-:Y:S02]  /*acb0*/  HADD2.F32 R46, -RZ, R46.H1_H1 ;  /* 0x3000002eff2e7230 */ /* 0x000fe40000004100 */
[----:B------:R-:W-:Y:S01]  /*acc0*/  FFMA.FTZ R24, R13, R5, -R0 ;  /* 0x000000050d187223 */ /* 0x000fe20000010800 */
[----:B------:R-:W-:-:S02]  /*acd0*/  HADD2.F32 R20, -RZ, R32.H0_H0 ;  /* 0x20000020ff147230 */ /* 0x000fc40000004100 */
[----:B------:R-:W-:Y:S01]  /*ace0*/  FMUL.FTZ R5, R25, R44 ;  /* 0x0000002c19057220 */ /* 0x000fe20000410000 */
[----:B------:R-:W-:Y:S02]  /*acf0*/  HADD2.F32 R0, -RZ, R42.H0_H0 ;  /* 0x2000002aff007230 */ /* 0x000fe40000004100 */
[----:B------:R-:W-:Y:S01]  /*ad00*/  FFMA.FTZ R28, R13, R12, R28 ;  /* 0x0000000c0d1c7223 */ /* 0x000fe2000001001c */
[--C-:B------:R-:W-:Y:S02]  /*ad10*/  HADD2.F32 R14, -RZ, R7.reuse.H0_H0 ;  /* 0x20000007ff0e7230 */ /* 0x100fe40000004100 */
[----:B------:R-:W-:Y:S01]  /*ad20*/  FMUL.FTZ R25, R25, R46 ;  /* 0x0000002e19197220 */ /* 0x000fe20000410000 */
[----:B------:R-:W-:Y:S02]  /*ad30*/  HADD2.F32 R7, -RZ, R7.H1_H1 ;  /* 0x30000007ff077230 */ /* 0x000fe40000004100 */
[C---:B------:R-:W-:Y:S01]  /*ad40*/  FMUL.FTZ R12, R11.reuse, R20 ;  /* 0x000000140b0c7220 */ /* 0x040fe20000410000 */
[----:B------:R-:W-:Y:S01]  /*ad50*/  FMUL.FTZ R32, R11, R0 ;  /* 0x000000000b207220 */ /* 0x000fe20000410000 */
[----:B------:R-:W-:Y:S01]  /*ad60*/  FFMA.FTZ R46, R14, R46, -R5 ;  /* 0x0000002e0e2e7223 */ /* 0x000fe20000010805 */
[----:B------:R-:W-:-:S02]  /*ad70*/  HADD2.F32 R11, -RZ, R34.H0_H0 ;  /* 0x20000022ff0b7230 */ /* 0x000fc40000004100 */
[----:B------:R-:W-:Y:S01]  /*ad80*/  FFMA.FTZ R14, R14, R44, R25 ;  /* 0x0000002c0e0e7223 */ /* 0x000fe20000010019 */
[----:B------:R-:W-:Y:S02]  /*ad90*/  HADD2.F32 R13, -RZ, R33.H0_H0 ;  /* 0x20000021ff0d7230 */ /* 0x000fe40000004100 */
[C---:B------:R-:W-:Y:S01]  /*ada0*/  FFMA.FTZ R27, R7.reuse, R0, -R12 ;  /* 0x00000000071b7223 */ /* 0x040fe2000001080c */
[----:B------:R-:W-:Y:S02]  /*adb0*/  HADD2.F32 R5, -RZ, R36.H0_H0 ;  /* 0x20000024ff057230 */ /* 0x000fe40000004100 */
[----:B------:R-:W-:Y:S01]  /*adc0*/  FFMA.FTZ R33, R7, R20, R32 ;  /* 0x0000001407217223 */ /* 0x000fe20000010020 */
[----:B------:R-:W-:Y:S02]  /*add0*/  HADD2.F32 R9, -RZ, R35.H0_H0 ;  /* 0x20000023ff097230 */ /* 0x000fe40000004100 */
[----:B------:R-:W-:Y:S01]  /*ade0*/  FMUL.FTZ R7, R8, R11 ;  /* 0x0000000b08077220 */ /* 0x000fe20000410000 */
[----:B------:R-:W-:-:S02]  /*adf0*/  HADD2.F32 R4, -RZ, R4.H1_H1 ;  /* 0x30000004ff047230 */ /* 0x000fc40000004100 */
        /* <DEDUP_REMOVED lines=18> */
.L_x_10202:
[----:B------:R-:W-:Y:S05]  /*af20*/  BSYNC B0 ;  /* 0x0000000000007941 */ /* 0x000fea0003800000 */
.L_x_10192:
        /* <DEDUP_REMOVED lines=8> */
.L_x_10190:
[----:B------:R-:W-:-:S06]  /*afb0*/  ULOP3.LUT UR4, UR60, 0x1, URZ, 0xfc, !UPT ;  /* 0x000000013c047892 */ /* 0x000fcc000f8efc3f */
[----:B0--3--:R-:W-:-:S05]  /*afc0*/  IMAD.U32 R0, RZ, RZ, UR4 ;  /* 0x00000004ff007e24 */ /* 0x009fca000f8e00ff */
[----:B------:R-:W-:-:S13]  /*afd0*/  ISETP.NE.AND P0, PT, R0, 0x3, PT ;  /* 0x000000030000780c */ /* 0x000fda0003f05270 */
[----:B------:R-:W-:Y:S05]  /*afe0*/  @!P0 BRA `(.L_x_10225) ;  /* 0x0000000000048947 */ /* 0x000fea0003800000 */
[----:B------:R-:W-:Y:S01]  /*aff0*/  BPT.TRAP 0x1 ;  /* 0x000000040000795c */ /* 0x000fe20000300000 */
.L_x_10225:
[----:B-12-4-:R-:W2:Y:S01]  /*b000*/  LDL R3, [R1+0x28] ;  /* 0x0000280001037983 */ /* 0x016ea20000100800 */
[----:B------:R-:W-:Y:S01]  /*b010*/  IMAD R0, R22, 0x8, R16 ;  /* 0x0000000816007824 */ /* 0x000fe200078e0210 */
[----:B--2---:R-:W-:-:S04]  /*b020*/  SHF.L.U32 R5, R3, 0x1f, RZ ;  /* 0x0000001f03057819 */ /* 0x004fc800000006ff */
[----:B------:R0:W1:Y:S01]  /*b030*/  SYNCS.PHASECHK.TRANS64.TRYWAIT P1, [R0+URZ+0x31c30], R5 ;  /* 0x031c3005000075a7 */ /* 0x000062000802017f */
[----:B------:R-:W-:Y:S05]  /*b040*/  @!P0 BRA `(.L_x_10226) ;  /* 0x0000000000048947 */ /* 0x000fea0003800000 */
[----:B------:R-:W-:Y:S01]  /*b050*/  BPT.TRAP 0x1 ;  /* 0x000000040000795c */ /* 0x000fe20000300000 */
.L_x_10226:
[----:B------:R-:W-:Y:S02]  /*b060*/  IMAD R2, R2, 0x1000, R16 ;  /* 0x0000100002027824 */ /* 0x000fe400078e0210 */
[----:B------:R-:W-:-:S03]  /*b070*/  VIADD R4, R16, 0x16a00 ;  /* 0x00016a0010047836 */ /* 0x000fc60000000000 */
[----:B------:R-:W-:Y:S02]  /*b080*/  IADD3 R3, R2, 0xda00, RZ ;  /* 0x0000da0002037810 */ /* 0x000fe40007ffe0ff */
        /* <DEDUP_REMOVED lines=9> */
.L_x_10227:
[----:B------:R-:W3:Y:S01]  /*b120*/  LDL R4, [R1+0x50] ;  /* 0x0000500001047983 */ /* 0x000ee20000100800 */
[----:B--2---:R-:W-:Y:S01]  /*b130*/  LOP3.LUT R2, R3, 0x10000, RZ, 0xfc, !PT ;  /* 0x0001000003027812 */ /* 0x004fe200078efcff */
[----:B------:R-:W-:Y:S02]  /*b140*/  IMAD.MOV.U32 R15, RZ, RZ, -0x7fffffe0 ;  /* 0x80000020ff0f7424 */ /* 0x000fe400078e00ff */
[----:B------:R-:W-:Y:S01]  /*b150*/  IMAD.MOV.U32 R3, RZ, RZ, -0x7fffffe0 ;  /* 0x80000020ff037424 */ /* 0x000fe200078e00ff */
[----:B------:R-:W-:Y:S05]  /*b160*/  WARPSYNC.ALL ;  /* 0x0000000000007948 */ /* 0x000fea0003800000 */
[----:B------:R-:W-:Y:S01]  /*b170*/  R2UR UR7, R15 ;  /* 0x000000000f0772ca */ /* 0x000fe200000e0000 */
[----:B------:R-:W2:Y:S01]  /*b180*/  LDL R101, [R1+0x5c] ;  /* 0x00005c0001657983 */ /* 0x000ea20000100800 */
[----:B------:R-:W-:-:S02]  /*b190*/  R2UR UR4, R2 ;  /* 0x00000000020472ca */ /* 0x000fc400000e0000 */
[C---:B------:R-:W-:Y:S01]  /*b1a0*/  R2UR UR5, R3.reuse ;  /* 0x00000000030572ca */ /* 0x040fe200000e0000 */
[----:B------:R-:W-:Y:S01]  /*b1b0*/  WARPGROUP.ARRIVE ;  /* 0x00000000000079c5 */ /* 0x000fe20000000000 */
[----:B01----:R-:W-:Y:S01]  /*b1c0*/  IMAD.MOV.U32 R5, RZ, RZ, -0x7fffffe0 ;  /* 0x80000020ff057424 */ /* 0x003fe200078e00ff */
[----:B------:R-:W4:Y:S01]  /*b1d0*/  LDL R100, [R1+0x68] ;  /* 0x0000680001647983 */ /* 0x000f220000100800 */
[----:B------:R-:W-:Y:S01]  /*b1e0*/  IMAD.MOV.U32 R7, RZ, RZ, -0x7fffffe0 ;  /* 0x80000020ff077424 */ /* 0x000fe200078e00ff */
[C---:B------:R-:W-:Y:S02]  /*b1f0*/  R2UR UR8, R2.reuse ;  /* 0x00000000020872ca */ /* 0x040fe400000e0000 */
[----:B------:R-:W-:Y:S01]  /*b200*/  R2UR UR9, R3 ;  /* 0x00000000030972ca */ /* 0x000fe200000e0000 */
[----:B------:R-:W4:Y:S01]  /*b210*/  LDL R103, [R1+0x30] ;  /* 0x0000300001677983 */ /* 0x000f220000100800 */
[----:B------:R-:W-:Y:S02]  /*b220*/  R2UR UR11, R7 ;  /* 0x00000000070b72ca */ /* 0x000fe400000e0000 */
[C---:B------:R-:W-:Y:S01]  /*b230*/  R2UR UR12, R2.reuse ;  /* 0x00000000020c72ca */ /* 0x040fe200000e0000 */
[----:B------:R-:W4:Y:S01]  /*b240*/  LDL R102, [R1+0x6c] ;  /* 0x00006c0001667983 */ /* 0x000f220000100800 */
[C---:B------:R-:W-:Y:S01]  /*b250*/  R2UR UR13, R3.reuse ;  /* 0x00000000030d72ca */ /* 0x040fe200000e0000 */
[----:B------:R-:W-:Y:S01]  /*b260*/  IMAD.MOV.U32 R9, RZ, RZ, -0x7fffffe0 ;  /* 0x80000020ff097424 */ /* 0x000fe200078e00ff */
[----:B------:R-:W-:Y:S01]  /*b270*/  R2UR UR16, R2 ;  /* 0x00000000021072ca */ /* 0x000fe200000e0000 */
[----:B------:R-:W4:Y:S01]  /*b280*/  LDL R99, [R1+0x54] ;  /* 0x0000540001637983 */ /* 0x000f220000100800 */
[----:B------:R-:W-:-:S02]  /*b290*/  R2UR UR17, R3 ;  /* 0x00000000031172ca */ /* 0x000fc400000e0000 */
        /* <DEDUP_REMOVED lines=17> */
[----:B------:R-:W-:Y:S02]  /*b3b0*/  VIADD R4, R14, 0xc0 ;  /* 0x000000c00e047836 */ /* 0x000fe40000000000 */
[----:B------:R-:W-:-:S03]  /*b3c0*/  IMAD.MOV.U32 R5, RZ, RZ, -0x7fffffe0 ;  /* 0x80000020ff057424 */ /* 0x000fc600078e00ff */
        /* <DEDUP_REMOVED lines=46> */
[----:B------:R-:W-:Y:S01]  /*b6b0*/  IMAD.MOV.U32 R5, RZ, RZ, -0x7fffffe0 ;  /* 0x80000020ff057424 */ /* 0x000fe200078e00ff */
[----:B------:R-:W-:Y:S01]  /*b6c0*/  IADD3 R4, R14, 0x2, RZ ;  /* 0x000000020e047810 */ /* 0x000fe20007ffe0ff */
[----:B------:R-:W-:Y:S02]  /*b6d0*/  VIADD R12, R2, 0x2 ;  /* 0x00000002020c7836 */ /* 0x000fe40000000000 */
[----:B------:R-:W-:Y:S01]  /*b6e0*/  IMAD.MOV.U32 R13, RZ, RZ, -0x7fffffe0 ;  /* 0x80000020ff0d7424 */ /* 0x000fe200078e00ff */
        /* <DEDUP_REMOVED lines=166> */
[----:B------:R-:W-:Y:S01]  /*c150*/  R2UR UR39, R7 ;  /* 0x00000000072772ca */ /* 0x000fe200000e0000 */
[----:B------:R-:W-:-:S03]  /*c160*/  IMAD.MOV.U32 R7, RZ, RZ, -0x7fffffe0 ;  /* 0x80000020ff077424 */ /* 0x000fc600078e00ff */
        /* <DEDUP_REMOVED lines=181> */
[----:B------:R-:W-:Y:S01]  /*ccc0*/  R2UR UR8, R4 ;  /* 0x00000000040872ca */ /* 0x000fe200000e0000 */
[----:B------:R-:W-:Y:S01]  /*ccd0*/  IMAD.MOV.U32 R21, RZ, RZ, -0x7fffffe0 ;  /* 0x80000020ff157424 */ /* 0x000fe200078e00ff */
[----:B------:R-:W-:Y:S01]  /*cce0*/  R2UR UR9, R5 ;  /* 0x00000000050972ca */ /* 0x000fe200000e0000 */
[----:B--2---:R-:W-:Y:S01]  /*ccf0*/  IMAD R15, R108, -0x90, R101 ;  /* 0xffffff706c0f7824 */ /* 0x004fe200078e0265 */
[----:B------:R-:W-:Y:S01]  /*cd00*/  R2UR UR10, R20 ;  /* 0x00000000140a72ca */ /* 0x000fe200000e0000 */
[----:B------:R-:W-:Y:S01]  /*cd10*/  ULDC UR4, c[0x0][0x9d8] ;  /* 0x0002760000047ab9 */ /* 0x000fe20000000800 */
[----:B------:R-:W-:Y:S01]  /*cd20*/  R2UR UR11, R21 ;  /* 0x00000000150b72ca */ /* 0x000fe200000e0000 */
[----:B------:R-:W-:Y:S01]  /*cd30*/  ULDC UR5, c[0x0][0x988] ;  /* 0x0002620000057ab9 */ /* 0x000fe20000000800 */
[----:B------:R-:W-:-:S02]  /*cd40*/  WARPGROUP.DEPBAR.LE gsb0, 0x0 ;  /* 0x00008000000079c5 */ /* 0x000fc40000010000 */
[----:B------:R-:W-:-:S09]  /*cd50*/  WARPGROUP.ARRIVE ;  /* 0x00000000000079c5 */ /* 0x000fd20000000000 */
        /* <DEDUP_REMOVED lines=37> */
[----:B------:R-:W-:Y:S01]  /*cfb0*/  FMUL.FTZ R96, R88, UR4 ;  /* 0x0000000458607c20 */ /* 0x000fe20008410000 */
[----:B------:R-:W-:Y:S02]  /*cfc0*/  VIADD R21, R15, 0x90 ;  /* 0x000000900f157836 */ /* 0x000fe40000000000 */
[----:B------:R-:W-:Y:S01]  /*cfd0*/  FMUL.FTZ R88, R90, UR4 ;  /* 0x000000045a587c20 */ /* 0x000fe20008410000 */
[----:B------:R-:W-:Y:S01]  /*cfe0*/  FMUL.FTZ R90, R91, UR4 ;  /* 0x000000045b5a7c20 */ /* 0x000fe20008410000 */
[----:B------:R-:W-:Y:S01]  /*cff0*/  FMUL.FTZ R91, R92, UR4 ;  /* 0x000000045c5b7c20 */ /* 0x000fe20008410000 */
[----:B------:R-:W-:Y:S01]  /*d000*/  FMUL.FTZ R118, R48, UR4 ;  /* 0x0000000430767c20 */ /* 0x000fe20008410000 */
[----:B------:R-:W-:Y:S01]  /*d010*/  FMUL.FTZ R92, R94, UR4 ;  /* 0x000000045e5c7c20 */ /* 0x000fe20008410000 */
[----:B----4-:R-:W-:Y:S02]  /*d020*/  IMAD R48, R100, -0x2, R21 ;  /* 0xfffffffe64307824 */ /* 0x010fe400078e0215 */
[----:B------:R-:W-:Y:S01]  /*d030*/  FMUL.FTZ R94, R81, UR4 ;  /* 0x00000004515e7c20 */ /* 0x000fe20008410000 */
[----:B------:R-:W-:-:S02]  /*d040*/  VIADD R20, R14, 0x642 ;  /* 0x000006420e147836 */ /* 0x000fc40000000000 */
[----:B------:R-:W-:Y:S01]  /*d050*/  FMUL.FTZ R81, R82, UR4 ;  /* 0x0000000452517c20 */ /* 0x000fe20008410000 */
[----:B------:R-:W-:Y:S02]  /*d060*/  IMAD.MOV.U32 R21, RZ, RZ, -0x7fffffe0 ;  /* 0x80000020ff157424 */ /* 0x000fe400078e00ff */
[----:B------:R-:W-:Y:S01]  /*d070*/  FMUL.FTZ R82, R83, UR4 ;  /* 0x0000000453527c20 */ /* 0x000fe20008410000 */
[----:B------:R-:W-:Y:S01]  /*d080*/  FMUL.FTZ R83, R84, UR4 ;  /* 0x0000000454537c20 */ /* 0x000fe20008410000 */
[----:B------:R-:W-:Y:S01]  /*d090*/  FMUL.FTZ R84, R86, UR4 ;  /* 0x0000000456547c20 */ /* 0x000fe20008410000 */
[----:B------:R-:W-:Y:S01]  /*d0a0*/  FMUL.FTZ R86, R87, UR4 ;  /* 0x0000000457567c20 */ /* 0x000fe20008410000 */
[----:B------:R-:W-:Y:S01]  /*d0b0*/  R2UR UR10, R20 ;  /* 0x00000000140a72ca */ /* 0x000fe200000e0000 */
[----:B------:R-:W-:Y:S01]  /*d0c0*/  FMUL.FTZ R87, R73, UR4 ;  /* 0x0000000449577c20 */ /* 0x000fe20008410000 */
[----:B------:R-:W-:Y:S02]  /*d0d0*/  R2UR UR11, R21 ;  /* 0x00000000150b72ca */ /* 0x000fe400000e0000 */
[----:B------:R-:W-:-:S02]  /*d0e0*/  R2UR UR8, R4 ;  /* 0x00000000040872ca */ /* 0x000fc400000e0000 */
        /* <DEDUP_REMOVED lines=16> */
[----:B------:R-:W-:Y:S01]  /*d1f0*/  IADD3 R98, -R103, 0x91, R15 ;  /* 0x0000009167627810 */ /* 0x000fe20007ffe10f */
[----:B------:R-:W0:Y:S01]  /*d200*/  MUFU.TANH R96, R96 ;  /* 0x0000006000607308 */ /* 0x000e220000002400 */
[----:B------:R-:W-:Y:S01]  /*d210*/  FMUL.FTZ R59, R60, UR4 ;  /* 0x000000043c3b7c20 */ /* 0x000fe20008410000 */
[----:B------:R-:W-:-:S02]  /*d220*/  WARPGROUP.DEPBAR.LE gsb0, 0x0 ;  /* 0x00008000000079c5 */ /* 0x000fc40000010000 */
[----:B------:R-:W-:-:S04]  /*d230*/  WARPGROUP.ARRIVE ;  /* 0x00000000000079c5 */ /* 0x000fc80000000000 */
[----:B------:R-:W1:Y:S01]  /*d240*/  MUFU.TANH R89, R89 ;  /* 0x0000005900597308 */ /* 0x000e620000002400 */
[----:B------:R-:W-:Y:S01]  /*d250*/  FMUL.FTZ R60, R61, UR4 ;  /* 0x000000043d3c7c20 */ /* 0x000fe20008410000 */
[----:B------:R-:W-:Y:S01]  /*d260*/  HGMMA.64x16x16.F32 R32, gdesc[UR8], R32, gsb0 ;  /* 0x00200000082079f0 */ /* 0x000fe20008000820 */
[----:B------:R-:W-:Y:S01]  /*d270*/  FMUL.FTZ R97, R93, UR4 ;  /* 0x000000045d617c20 */ /* 0x000fe20008410000 */
[----:B------:R-:W-:Y:S01]  /*d280*/  FMUL.FTZ R61, R62, UR4 ;  /* 0x000000043e3d7c20 */ /* 0x000fe20008410000 */
[----:B------:R-:W-:-:S03]  /*d290*/  FMUL.FTZ R62, R63, UR4 ;  /* 0x000000043f3e7c20 */ /* 0x000fc60008410000 */
[----:B------:R-:W2:Y:S01]  /*d2a0*/  MUFU.TANH R91, R91 ;  /* 0x0000005b005b7308 */ /* 0x000ea20000002400 */
[----:B------:R-:W-:Y:S02]  /*d2b0*/  IMAD R63, R99, 0xc0, R102 ;  /* 0x000000c0633f7824 */ /* 0x000fe400078e0266 */
[----:B------:R-:W-:Y:S02]  /*d2c0*/  IMAD R98, R100, -0x2, R98 ;  /* 0xfffffffe64627824 */ /* 0x000fe400078e0262 */
[----:B------:R-:W-:-:S03]  /*d2d0*/  FMUL.FTZ R80, R80, UR4 ;  /* 0x0000000450507c20 */ /* 0x000fc60008410000 */
[----:B------:R-:W3:Y:S01]  /*d2e0*/  MUFU.TANH R97, R97 ;  /* 0x0000006100617308 */ /* 0x000ee20000002400 */
[----:B------:R-:W-:Y:S01]  /*d2f0*/  VIADDMNMX R20, R63, R98, R48, PT ;  /* 0x000000623f147246 */ /* 0x000fe20003800130 */
[----:B------:R-:W-:-:S03]  /*d300*/  VIADD R14, R14, 0x682 ;  /* 0x000006820e0e7836 */ /* 0x000fc60000000000 */
[C---:B------:R-:W-:Y:S02]  /*d310*/  ISETP.GT.AND P1, PT, R20.reuse, RZ, PT ;  /* 0x000000ff1400720c */ /* 0x040fe40003f24270 */
[C---:B------:R-:W-:Y:S01]  /*d320*/  ISETP.GT.AND P2, PT, R20.reuse, 0x1, PT ;  /* 0x000000011400780c */ /* 0x040fe20003f44270 */
[----:B------:R-:W4:Y:S01]  /*d330*/  MUFU.TANH R80, R80 ;  /* 0x0000005000507308 */ /* 0x000f220000002400 */
[----:B------:R-:W-:Y:S01]  /*d340*/  ISETP.GT.AND P4, PT, R20, 0x8, PT ;  /* 0x000000081400780c */ /* 0x000fe20003f84270 */
[----:B------:R-:W-:Y:S01]  /*d350*/  FMUL.FTZ R85, R85, UR4 ;  /* 0x0000000455557c20 */ /* 0x000fe20008410000 */
[----:B0-----:R-:W-:Y:S02]  /*d360*/  FSEL R96, R96, -INF , P1 ;  /* 0xff80000060607808 */ /* 0x001fe40000800000 */
[----:B-1----:R-:W-:-:S03]  /*d370*/  FSEL R89, R89, -INF , P2 ;  /* 0xff80000059597808 */ /* 0x002fc60001000000 */
[----:B------:R-:W0:Y:S01]  /*d380*/  MUFU.TANH R94, R94 ;  /* 0x0000005e005e7308 */ /* 0x000e220000002400 */
[----:B------:R-:W-:Y:S01]  /*d390*/  R2UR UR14, R14 ;  /* 0x000000000e0e72ca */ /* 0x000fe200000e0000 */
[----:B------:R-:W-:Y:S01]  /*d3a0*/  FMUL.FTZ R21, R49, UR4 ;  /* 0x0000000431157c20 */ /* 0x000fe20008410000 */
[----:B------:R-:W-:Y:S01]  /*d3b0*/  FMUL.FTZ R14, R50, UR4 ;  /* 0x00000004320e7c20 */ /* 0x000fe20008410000 */
[----:B------:R-:W-:Y:S01]  /*d3c0*/  ISETP.GT.AND P5, PT, R20, 0x9, PT ;  /* 0x000000091400780c */ /* 0x000fe20003fa4270 */
[----:B------:R-:W-:Y:S01]  /*d3d0*/  FMUL.FTZ R72, R72, UR4 ;  /* 0x0000000448487c20 */ /* 0x000fe20008410000 */
[----:B--2---:R-:W-:Y:S02]  /*d3e0*/  FSEL R50, R91, -INF , P4 ;  /* 0xff8000005b327808 */ /* 0x004fe40002000000 */
[----:B------:R-:W1:Y:S01]  /*d3f0*/  MUFU.TANH R83, R83 ;  /* 0x0000005300537308 */ /* 0x000e620000002400 */
[----:B------:R-:W-:Y:S02]  /*d400*/  FMNMX.FTZ R49, R96, R89, !PT ;  /* 0x0000005960317209 */ /* 0x000fe40007810000 */
[----:B------:R-:W-:-:S02]  /*d410*/  ISETP.GT.AND P3, PT, R20, 0x10, PT ;  /* 0x000000101400780c */ /* 0x000fc40003f64270 */
[----:B---3--:R-:W-:Y:S02]  /*d420*/  FSEL R100, R97, -INF , P5 ;  /* 0xff80000061647808 */ /* 0x008fe40002800000 */
[----:B------:R-:W-:Y:S01]  /*d430*/  FMNMX.FTZ R49, R50, R49, !PT ;  /* 0x0000003132317209 */ /* 0x000fe20007810000 */
[----:B------:R-:W2:Y:S01]  /*d440*/  MUFU.TANH R85, R85 ;  /* 0x0000005500557308 */ /* 0x000ea20000002400 */
[----:B------:R-:W-:Y:S02]  /*d450*/  ISETP.GT.AND P1, PT, R20, 0x11, PT ;  /* 0x000000111400780c */ /* 0x000fe40003f24270 */
[----:B----4-:R-:W-:Y:S02]  /*d460*/  FSEL R80, R80, -INF , P3 ;  /* 0xff80000050507808 */ /* 0x010fe40001800000 */
[----:B------:R-:W-:-:S03]  /*d470*/  FMNMX.FTZ R49, R100, R49, !PT ;  /* 0x0000003164317209 */ /* 0x000fc60007810000 */
[----:B------:R-:W3:Y:S01]  /*d480*/  MUFU.TANH R72, R72 ;  /* 0x0000004800487308 */ /* 0x000ee20000002400 */
[----:B------:R-:W-:Y:S01]  /*d490*/  ISETP.GT.AND P2, PT, R20, 0x18, PT ;  /* 0x000000181400780c */ /* 0x000fe20003f44270 */
[----:B------:R-:W-:Y:S01]  /*d4a0*/  FMUL.FTZ R77, R77, UR4 ;  /* 0x000000044d4d7c20 */ /* 0x000fe20008410000 */
[----:B0-----:R-:W-:Y:S02]  /*d4b0*/  FSEL R94, R94, -INF , P1 ;  /* 0xff8000005e5e7808 */ /* 0x001fe40000800000 */
[----:B------:R-:W-:-:S03]  /*d4c0*/  FMNMX.FTZ R49, R80, R49, !PT ;  /* 0x0000003150317209 */ /* 0x000fc60007810000 */
[----:B------:R-:W0:Y:S01]  /*d4d0*/  MUFU.TANH R87, R87 ;  /* 0x0000005700577308 */ /* 0x000e220000002400 */
[----:B------:R-:W-:Y:S01]  /*d4e0*/  MOV R15, 0x80000020 ;  /* 0x80000020000f7802 */ /* 0x000fe20000000f00 */
[----:B------:R-:W-:Y:S01]  /*d4f0*/  FMUL.FTZ R120, R52, UR4 ;  /* 0x0000000434787c20 */ /* 0x000fe20008410000 */
[----:B------:R-:W-:Y:S01]  /*d500*/  ISETP.GT.AND P4, PT, R20, 0x19, PT ;  /* 0x000000191400780c */ /* 0x000fe20003f84270 */
[----:B------:R-:W-:Y:S01]  /*d510*/  FMUL.FTZ R64, R64, UR4 ;  /* 0x0000000440407c20 */ /* 0x000fe20008410000 */
[----:B-1----:R-:W-:Y:S02]  /*d520*/  FSEL R52, R83, -INF , P2 ;  /* 0xff80000053347808 */ /* 0x002fe40001000000 */
[----:B------:R-:W-:Y:S01]  /*d530*/  FMNMX.FTZ R49, R94, R49, !PT ;  /* 0x000000315e317209 */ /* 0x000fe20007810000 */
[----:B------:R-:W1:Y:S01]  /*d540*/  MUFU.TANH R75, R75 ;  /* 0x0000004b004b7308 */ /* 0x000e620000002400 */
[----:B------:R-:W-:Y:S01]  /*d550*/  R2UR UR15, R15 ;  /* 0x000000000f0f72ca */ /* 0x000fe200000e0000 */
[----:B------:R-:W-:Y:S01]  /*d560*/  FMUL.FTZ R15, R51, UR4 ;  /* 0x00000004330f7c20 */ /* 0x000fe20008410000 */
[----:B------:R-:W-:-:S02]  /*d570*/  ISETP.GT.AND P3, PT, R20, 0x20, PT ;  /* 0x000000201400780c */ /* 0x000fc40003f64270 */
[----:B--2---:R-:W-:Y:S02]  /*d580*/  FSEL R102, R85, -INF , P4 ;  /* 0xff80000055667808 */ /* 0x004fe40002000000 */
[----:B------:R-:W-:Y:S01]  /*d590*/  FMNMX.FTZ R51, R52, R49, !PT ;  /* 0x0000003134337209 */ /* 0x000fe20007810000 */
[----:B------:R-:W2:Y:S01]  /*d5a0*/  MUFU.TANH R77, R77 ;  /* 0x0000004d004d7308 */ /* 0x000ea20000002400 */
[----:B------:R-:W-:Y:S02]  /*d5b0*/  R2UR UR12, R4 ;  /* 0x00000000040c72ca */ /* 0x000fe400000e0000 */
[----:B------:R-:W-:Y:S02]  /*d5c0*/  R2UR UR13, R5 ;  /* 0x00000000050d72ca */ /* 0x000fe400000e0000 */
[----:B------:R-:W-:Y:S02]  /*d5d0*/  ISETP.GT.AND P1, PT, R20, 0x21, PT ;  /* 0x000000211400780c */ /* 0x000fe40003f24270 */
[----:B---3--:R-:W-:Y:S01]  /*d5e0*/  FSEL R72, R72, -INF , P3 ;  /* 0xff80000048487808 */ /* 0x008fe20001800000 */
[----:B------:R-:W3:Y:S01]  /*d5f0*/  MUFU.TANH R64, R64 ;  /* 0x0000004000407308 */ /* 0x000ee20000002400 */
[----:B------:R-:W-:Y:S01]  /*d600*/  FMNMX.FTZ R51, R102, R51, !PT ;  /* 0x0000003366337209 */ /* 0x000fe20007810000 */
[----:B------:R-:W-:Y:S01]  /*d610*/  FMUL.FTZ R49, R40, UR4 ;  /* 0x0000000428317c20 */ /* 0x000fe20008410000 */
[----:B------:R-:W-:-:S02]  /*d620*/  WARPGROUP.DEPBAR.LE gsb0, 0x0 ;  /* 0x00008000000079c5 */ /* 0x000fc40000010000 */
[----:B------:R-:W-:Y:S01]  /*d630*/  ISETP.GT.AND P2, PT, R20, 0x28, PT ;  /* 0x000000281400780c */ /* 0x000fe20003f44270 */
[----:B------:R-:W-:Y:S01]  /*d640*/  FMUL.FTZ R69, R69, UR4 ;  /* 0x0000000445457c20 */ /* 0x000fe20008410000 */
[----:B0-----:R-:W-:Y:S01]  /*d650*/  FSEL R40, R87, -INF , P1 ;  /* 0xff80000057287808 */ /* 0x001fe20000800000 */
[----:B------:R-:W0:Y:S01]  /*d660*/  MUFU.TANH R79, R79 ;  /* 0x0000004f004f7308 */ /* 0x000e220000002400 */
[----:B------:R-:W-:Y:S01]  /*d670*/  FMNMX.FTZ R51, R72, R51, !PT ;  /* 0x0000003348337209 */ /* 0x000fe20007810000 */
[----:B------:R-:W-:Y:S01]  /*d680*/  WARPGROUP.ARRIVE ;  /* 0x00000000000079c5 */ /* 0x000fe20000000000 */
[----:B------:R-:W-:Y:S02]  /*d690*/  ISETP.GT.AND P3, PT, R20, 0x29, PT ;  /* 0x000000291400780c */ /* 0x000fe40003f64270 */
[----:B-1----:R-:W-:Y:S02]  /*d6a0*/  FSEL R104, R75, -INF , P2 ;  /* 0xff8000004b687808 */ /* 0x002fe40001000000 */
[----:B------:R-:W-:Y:S01]  /*d6b0*/  FMNMX.FTZ R51, R40, R51, !PT ;  /* 0x0000003328337209 */ /* 0x000fe20007810000 */
[----:B------:R-:W1:Y:S01]  /*d6c0*/  MUFU.TANH R67, R67 ;  /* 0x0000004300437308 */ /* 0x000e620000002400 */
[----:B------:R-:W-:Y:S01]  /*d6d0*/  HGMMA.64x16x16.F32 R24, gdesc[UR12], R24, gsb0 ;  /* 0x002000000c1879f0 */ /* 0x000fe20008000818 */
[----:B------:R-:W-:Y:S01]  /*d6e0*/  ISETP.GT.AND P1, PT, R20, 0x30, PT ;  /* 0x000000301400780c */ /* 0x000fe20003f24270 */
[----:B------:R-:W-:Y:S01]  /*d6f0*/  FMUL.FTZ R57, R57, UR4 ;  /* 0x0000000439397c20 */ /* 0x000fe20008410000 */
[----:B--2---:R-:W-:-:S02]  /*d700*/  FSEL R106, R77, -INF , P3 ;  /* 0xff8000004d6a7808 */ /* 0x004fc40001800000 */
[----:B------:R-:W-:Y:S02]  /*d710*/  FMNMX.FTZ R51, R104, R51, !PT ;  /* 0x0000003368337209 */ /* 0x000fe40007810000 */
[----:B------:R-:W2:Y:S01]  /*d720*/  MUFU.TANH R69, R69 ;  /* 0x0000004500457308 */ /* 0x000ea20000002400 */
[----:B------:R-:W-:Y:S02]  /*d730*/  ISETP.GT.AND P2, PT, R20, 0x31, PT ;  /* 0x000000311400780c */ /* 0x000fe40003f44270 */
[----:B---3--:R-:W-:Y:S02]  /*d740*/  FSEL R64, R64, -INF , P1 ;  /* 0xff80000040407808 */ /* 0x008fe40000800000 */
[----:B------:R-:W-:-:S03]  /*d750*/  FMNMX.FTZ R51, R106, R51, !PT ;  /* 0x000000336a337209 */ /* 0x000fc60007810000 */
[----:B------:R-:W3:Y:S01]  /*d760*/  MUFU.TANH R71, R71 ;  /* 0x0000004700477308 */ /* 0x000ee20000002400 */
[----:B------:R-:W-:Y:S01]  /*d770*/  FMUL.FTZ R126, R44, UR4 ;  /* 0x000000042c7e7c20 */ /* 0x000fe20008410000 */
[----:B------:R-:W-:Y:S02]  /*d780*/  ISETP.GT.AND P1, PT, R20, 0x38, PT ;  /* 0x000000381400780c */ /* 0x000fe40003f24270 */
[----:B0-----:R-:W-:Y:S02]  /*d790*/  FSEL R44, R79, -INF , P2 ;  /* 0xff8000004f2c7808 */ /* 0x001fe40001000000 */
[----:B------:R-:W-:Y:S02]  /*d7a0*/  FMNMX.FTZ R51, R64, R51, !PT ;  /* 0x0000003340337209 */ /* 0x000fe40007810000 */
[----:B------:R-:W0:Y:S01]  /*d7b0*/  MUFU.TANH R57, R57 ;  /* 0x0000003900397308 */ /* 0x000e220000002400 */
[----:B------:R-:W-:Y:S02]  /*d7c0*/  ISETP.GT.AND P2, PT, R20, 0x39, PT ;  /* 0x000000391400780c */ /* 0x000fe40003f44270 */
[----:B-1----:R-:W-:-:S02]  /*d7d0*/  FSEL R110, R67, -INF , P1 ;  /* 0xff800000436e7808 */ /* 0x002fc40000800000 */
[----:B------:R-:W-:-:S03]  /*d7e0*/  FMNMX.FTZ R51, R44, R51, !PT ;  /* 0x000000332c337209 */ /* 0x000fc60007810000 */
[----:B------:R-:W1:Y:S01]  /*d7f0*/  MUFU.TANH R59, R59 ;  /* 0x0000003b003b7308 */ /* 0x000e620000002400 */
[----:B------:R-:W-:Y:S02]  /*d800*/  ISETP.GT.AND P1, PT, R20, 0x40, PT ;  /* 0x000000401400780c */ /* 0x000fe40003f24270 */
[----:B--2---:R-:W-:Y:S02]  /*d810*/  FSEL R112, R69, -INF , P2 ;  /* 0xff80000045707808 */ /* 0x004fe40001000000 */
[----:B------:R-:W-:-:S03]  /*d820*/  FMNMX.FTZ R51, R110, R51, !PT ;  /* 0x000000336e337209 */ /* 0x000fc60007810000 */
[----:B------:R-:W2:Y:S01]  /*d830*/  MUFU.TANH R60, R60 ;  /* 0x0000003c003c7308 */ /* 0x000ea20000002400 */
[----:B------:R-:W-:Y:S01]  /*d840*/  FMUL.FTZ R130, R32, UR4 ;  /* 0x0000000420827c20 */ /* 0x000fe20008410000 */
[----:B------:R-:W-:Y:S02]  /*d850*/  ISETP.GT.AND P2, PT, R20, 0x41, PT ;  /* 0x000000411400780c */ /* 0x000fe40003f44270 */
[----:B---3--:R-:W-:Y:S02]  /*d860*/  FSEL R32, R71, -INF , P1 ;  /* 0xff80000047207808 */ /* 0x008fe40000800000 */
[----:B------:R-:W-:Y:S02]  /*d870*/  FMNMX.FTZ R51, R112, R51, !PT ;  /* 0x0000003370337209 */ /* 0x000fe40007810000 */
[----:B------:R-:W3:Y:S01]  /*d880*/  MUFU.TANH R118, R118 ;  /* 0x0000007600767308 */ /* 0x000ee20000002400 */
[----:B------:R-:W-:Y:S01]  /*d890*/  ISETP.GT.AND P1, PT, R20, 0x48, PT ;  /* 0x000000481400780c */ /* 0x000fe20003f24270 */
[----:B------:R-:W-:Y:S01]  /*d8a0*/  FMUL.FTZ R122, R53, UR4 ;  /* 0x00000004357a7c20 */ /* 0x000fe20008410000 */
[----:B0-----:R-:W-:-:S02]  /*d8b0*/  FSEL R114, R57, -INF , P2 ;  /* 0xff80000039727808 */ /* 0x001fc40001000000 */
[----:B------:R-:W-:-:S03]  /*d8c0*/  FMNMX.FTZ R51, R32, R51, !PT ;  /* 0x0000003320337209 */ /* 0x000fc60007810000 */
[----:B------:R-:W0:Y:S01]  /*d8d0*/  MUFU.TANH R21, R21 ;  /* 0x0000001500157308 */ /* 0x000e220000002400 */
[----:B------:R-:W-:Y:S02]  /*d8e0*/  ISETP.GT.AND P2, PT, R20, 0x49, PT ;  /* 0x000000491400780c */ /* 0x000fe40003f44270 */
[----:B-1----:R-:W-:Y:S02]  /*d8f0*/  FSEL R116, R59, -INF , P1 ;  /* 0xff8000003b747808 */ /* 0x002fe40000800000 */
[----:B------:R-:W-:-:S03]  /*d900*/  FMNMX.FTZ R51, R114, R51, !PT ;  /* 0x0000003372337209 */ /* 0x000fc60007810000 */
[----:B------:R-:W1:Y:S01]  /*d910*/  MUFU.TANH R120, R120 ;  /* 0x0000007800787308 */ /* 0x000e620000002400 */
[----:B------:R-:W-:Y:S01]  /*d920*/  ISETP.GT.AND P1, PT, R20, 0x50, PT ;  /* 0x000000501400780c */ /* 0x000fe20003f24270 */
[----:B------:R-:W-:Y:S01]  /*d930*/  FMUL.FTZ R124, R41, UR4 ;  /* 0x00000004297c7c20 */ /* 0x000fe20008410000 */
[----:B--2---:R-:W-:Y:S02]  /*d940*/  FSEL R60, R60, -INF , P2 ;  /* 0xff8000003c3c7808 */ /* 0x004fe40001000000 */
[----:B------:R-:W-:-:S03]  /*d950*/  FMNMX.FTZ R51, R116, R51, !PT ;  /* 0x0000003374337209 */ /* 0x000fc60007810000 */
[----:B------:R-:W2:Y:S01]  /*d960*/  MUFU.TANH R122, R122 ;  /* 0x0000007a007a7308 */ /* 0x000ea20000002400 */
[----:B------:R-:W-:Y:S02]  /*d970*/  ISETP.GT.AND P2, PT, R20, 0x51, PT ;  /* 0x000000511400780c */ /* 0x000fe40003f44270 */
[----:B---3--:R-:W-:Y:S02]  /*d980*/  FSEL R118, R118, -INF , P1 ;  /* 0xff80000076767808 */ /* 0x008fe40000800000 */
[----:B------:R-:W-:-:S03]  /*d990*/  FMNMX.FTZ R51, R60, R51, !PT ;  /* 0x000000333c337209 */ /* 0x000fc60007810000 */
[----:B------:R-:W3:Y:S01]  /*d9a0*/  MUFU.TANH R49, R49 ;  /* 0x0000003100317308 */ /* 0x000ee20000002400 */
[----:B------:R-:W-:Y:S01]  /*d9b0*/  FMUL.FTZ R132, R36, UR4 ;  /* 0x0000000424847c20 */ /* 0x000fe20008410000 */
[----:B------:R-:W-:Y:S01]  /*d9c0*/  ISETP.GT.AND P1, PT, R20, 0x58, PT ;  /* 0x000000581400780c */ /* 0x000fe20003f24270 */
[----:B------:R-:W-:Y:S01]  /*d9d0*/  FMUL.FTZ R128, R45, UR4 ;  /* 0x000000042d807c20 */ /* 0x000fe20008410000 */
[----:B0-----:R-:W-:Y:S02]  /*d9e0*/  FSEL R36, R21, -INF , P2 ;  /* 0xff80000015247808 */ /* 0x001fe40001000000 */
[----:B------:R-:W-:Y:S02]  /*d9f0*/  FMNMX.FTZ R51, R118, R51, !PT ;  /* 0x0000003376337209 */ /* 0x000fe40007810000 */
[----:B------:R-:W0:Y:S01]  /*da00*/  MUFU.TANH R124, R124 ;  /* 0x0000007c007c7308 */ /* 0x000e220000002400 */
[----:B------:R-:W-:Y:S02]  /*da10*/  ISETP.GT.AND P2, PT, R20, 0x59, PT ;  /* 0x000000591400780c */ /* 0x000fe40003f44270 */
[----:B-1----:R-:W-:-:S02]  /*da20*/  FSEL R120, R120, -INF , P1 ;  /* 0xff80000078787808 */ /* 0x002fc40000800000 */
[----:B------:R-:W-:-:S03]  /*da30*/  FMNMX.FTZ R51, R36, R51, !PT ;  /* 0x0000003324337209 */ /* 0x000fc60007810000 */
[----:B------:R-:W1:Y:S01]  /*da40*/  MUFU.TANH R126, R126 ;  /* 0x0000007e007e7308 */ /* 0x000e620000002400 */
[----:B------:R-:W-:Y:S01]  /*da50*/  ISETP.GT.AND P1, PT, R20, 0x60, PT ;  /* 0x000000601400780c */ /* 0x000fe20003f24270 */
[----:B------:R-:W-:Y:S01]  /*da60*/  FMUL.FTZ R33, R33, UR4 ;  /* 0x0000000421217c20 */ /* 0x000fe20008410000 */
[----:B--2---:R-:W-:Y:S02]  /*da70*/  FSEL R122, R122, -INF , P2 ;  /* 0xff8000007a7a7808 */ /* 0x004fe40001000000 */
[----:B------:R-:W-:-:S03]  /*da80*/  FMNMX.FTZ R51, R120, R51, !PT ;  /* 0x0000003378337209 */ /* 0x000fc60007810000 */
[----:B------:R-:W2:Y:S01]  /*da90*/  MUFU.TANH R128, R128 ;  /* 0x0000008000807308 */ /* 0x000ea20000002400 */
[----:B------:R-:W-:Y:S02]  /*daa0*/  WARPGROUP.DEPBAR.LE gsb0, 0x0 ;  /* 0x00008000000079c5 */ /* 0x000fe40000010000 */
[----:B------:R-:W-:Y:S01]  /*dab0*/  FMUL.FTZ R21, R24, UR4 ;  /* 0x0000000418157c20 */ /* 0x000fe20008410000 */
[----:B------:R-:W-:Y:S02]  /*dac0*/  ISETP.GT.AND P2, PT, R20, 0x61, PT ;  /* 0x000000611400780c */ /* 0x000fe40003f44270 */
[----:B---3--:R-:W-:Y:S02]  /*dad0*/  FSEL R24, R49, -INF , P1 ;  /* 0xff80000031187808 */ /* 0x008fe40000800000 */
[----:B------:R-:W3:Y:S01]  /*dae0*/  MUFU.TANH R130, R130 ;  /* 0x0000008200827308 */ /* 0x000ee20000002400 */
[----:B------:R-:W-:Y:S01]  /*daf0*/  FMNMX.FTZ R51, R122, R51, !PT ;  /* 0x000000337a337209 */ /* 0x000fe20007810000 */
[----:B------:R-:W-:Y:S01]  /*db00*/  FMUL.FTZ R37, R37, UR4 ;  /* 0x0000000425257c20 */ /* 0x000fe20008410000 */
[----:B------:R-:W-:-:S02]  /*db10*/  ISETP.GT.AND P1, PT, R20, 0x68, PT ;  /* 0x000000681400780c */ /* 0x000fc40003f24270 */
[----:B0-----:R-:W-:Y:S02]  /*db20*/  FSEL R124, R124, -INF , P2 ;  /* 0xff8000007c7c7808 */ /* 0x001fe40001000000 */
[----:B------:R-:W-:Y:S01]  /*db30*/  FMNMX.FTZ R51, R24, R51, !PT ;  /* 0x0000003318337209 */ /* 0x000fe20007810000 */
[----:B------:R-:W0:Y:S01]  /*db40*/  MUFU.TANH R33, R33 ;  /* 0x0000002100217308 */ /* 0x000e220000002400 */
[----:B------:R-:W-:Y:S02]  /*db50*/  ISETP.GT.AND P2, PT, R20, 0x69, PT ;  /* 0x000000691400780c */ /* 0x000fe40003f44270 */
[----:B-1----:R-:W-:Y:S02]  /*db60*/  FSEL R126, R126, -INF , P1 ;  /* 0xff8000007e7e7808 */ /* 0x002fe40000800000 */
[----:B------:R-:W-:-:S03]  /*db70*/  FMNMX.FTZ R51, R124, R51, !PT ;  /* 0x000000337c337209 */ /* 0x000fc60007810000 */
[----:B------:R-:W1:Y:S01]  /*db80*/  MUFU.TANH R132, R132 ;  /* 0x0000008400847308 */ /* 0x000e620000002400 */
[----:B------:R-:W-:Y:S02]  /*db90*/  ISETP.GT.AND P1, PT, R20, 0x70, PT ;  /* 0x000000701400780c */ /* 0x000fe40003f24270 */
[----:B--2---:R-:W-:Y:S02]  /*dba0*/  FSEL R128, R128, -INF , P2 ;  /* 0xff80000080807808 */ /* 0x004fe40001000000 */
[----:B------:R-:W-:-:S03]  /*dbb0*/  FMNMX.FTZ R51, R126, R51, !PT ;  /* 0x000000337e337209 */ /* 0x000fc60007810000 */
[----:B------:R-:W2:Y:S01]  /*dbc0*/  MUFU.TANH R37, R37 ;  /* 0x0000002500257308 */ /* 0x000ea20000002400 */
[----:B------:R-:W-:Y:S01]  /*dbd0*/  FMUL.FTZ R25, R25, UR4 ;  /* 0x0000000419197c20 */ /* 0x000fe20008410000 */
[----:B------:R-:W-:Y:S01]  /*dbe0*/  ISETP.GT.AND P2, PT, R20, 0x71, PT ;  /* 0x000000711400780c */ /* 0x000fe20003f44270 */
[----:B------:R-:W-:Y:S01]  /*dbf0*/  FMUL.FTZ R41, R28, UR4 ;  /* 0x000000041c297c20 */ /* 0x000fe20008410000 */
[----:B---3--:R-:W-:Y:S02]  /*dc00*/  FSEL R130, R130, -INF , P1 ;  /* 0xff80000082827808 */ /* 0x008fe40000800000 */
[----:B------:R-:W-:Y:S02]  /*dc10*/  FMNMX.FTZ R51, R128, R51, !PT ;  /* 0x0000003380337209 */ /* 0x000fe40007810000 */
[----:B------:R-:W3:Y:S01]  /*dc20*/  MUFU.TANH R21, R21 ;  /* 0x0000001500157308 */ /* 0x000ee20000002400 */
[----:B------:R-:W-:Y:S02]  /*dc30*/  ISETP.GT.AND P1, PT, R20, 0x78, PT ;  /* 0x000000781400780c */ /* 0x000fe40003f24270 */
[----:B0-----:R-:W-:-:S02]  /*dc40*/  FSEL R28, R33, -INF , P2 ;  /* 0xff800000211c7808 */ /* 0x001fc40001000000 */
[----:B------:R-:W-:-:S03]  /*dc50*/  FMNMX.FTZ R51, R130, R51, !PT ;  /* 0x0000003382337209 */ /* 0x000fc60007810000 */
[----:B------:R0:W4:Y:S01]  /*dc60*/  MUFU.TANH R136, R25 ;  /* 0x0000001900887308 */ /* 0x0001220000002400 */
[----:B------:R-:W-:Y:S01]  /*dc70*/  FMUL.FTZ R29, R29, UR4 ;  /* 0x000000041d1d7c20 */ /* 0x000fe20008410000 */
[----:B------:R-:W-:Y:S02]  /*dc80*/  ISETP.GT.AND P2, PT, R20, 0x79, PT ;  /* 0x000000791400780c */ /* 0x000fe40003f44270 */
[----:B-1----:R-:W-:Y:S02]  /*dc90*/  FSEL R132, R132, -INF , P1 ;  /* 0xff80000084847808 */ /* 0x002fe40000800000 */
[----:B------:R-:W-:Y:S02]  /*dca0*/  FMNMX.FTZ R51, R28, R51, !PT ;  /* 0x000000331c337209 */ /* 0x000fe40007810000 */
[----:B------:R-:W1:Y:S01]  /*dcb0*/  MUFU.TANH R41, R41 ;  /* 0x0000002900297308 */ /* 0x000e620000002400 */
[----:B------:R-:W-:Y:S02]  /*dcc0*/  ISETP.GT.AND P1, PT, R20, 0x80, PT ;  /* 0x000000801400780c */ /* 0x000fe40003f24270 */
[----:B--2---:R-:W-:-:S02]  /*dcd0*/  FSEL R134, R37, -INF , P2 ;  /* 0xff80000025867808 */ /* 0x004fc40001000000 */
[----:B------:R-:W-:-:S03]  /*dce0*/  FMNMX.FTZ R51, R132, R51, !PT ;  /* 0x0000003384337209 */ /* 0x000fc60007810000 */
[----:B------:R-:W2:Y:S01]  /*dcf0*/  MUFU.TANH R140, R29 ;  /* 0x0000001d008c7308 */ /* 0x000ea20000002400 */
[----:B0-----:R-:W-:Y:S01]  /*dd00*/  FMUL.FTZ R25, R54, UR4 ;  /* 0x0000000436197c20 */ /* 0x001fe20008410000 */
[----:B------:R-:W-:Y:S02]  /*dd10*/  ISETP.GT.AND P2, PT, R20, 0x81, PT ;  /* 0x000000811400780c */ /* 0x000fe40003f44270 */
[----:B---3--:R-:W-:Y:S02]  /*dd20*/  FSEL R54, R21, -INF , P1 ;  /* 0xff80000015367808 */ /* 0x008fe40000800000 */
[----:B------:R-:W-:Y:S02]  /*dd30*/  FMNMX.FTZ R51, R134, R51, !PT ;  /* 0x0000003386337209 */ /* 0x000fe40007810000 */
[----:B------:R-:W-:Y:S02]  /*dd40*/  ISETP.GT.AND P1, PT, R20, 0x88, PT ;  /* 0x000000881400780c */ /* 0x000fe40003f24270 */
[----:B----4-:R-:W-:-:S02]  /*dd50*/  FSEL R136, R136, -INF , P2 ;  /* 0xff80000088887808 */ /* 0x010fc40001000000 */
[----:B------:R-:W-:Y:S02]  /*dd60*/  FMNMX.FTZ R51, R54, R51, !PT ;  /* 0x0000003336337209 */ /* 0x000fe40007810000 */
[----:B------:R-:W-:Y:S02]  /*dd70*/  ISETP.GT.AND P2, PT, R20, 0x89, PT ;  /* 0x000000891400780c */ /* 0x000fe40003f44270 */
[----:B-1----:R-:W-:Y:S02]  /*dd80*/  FSEL R138, R41, -INF , P1 ;  /* 0xff800000298a7808 */ /* 0x002fe40000800000 */
[----:B------:R-:W-:Y:S02]  /*dd90*/  FMNMX.FTZ R51, R136, R51, !PT ;  /* 0x0000003388337209 */ /* 0x000fe40007810000 */
[----:B--2---:R-:W-:Y:S02]  /*dda0*/  FSEL R140, R140, -INF , P2 ;  /* 0xff8000008c8c7808 */ /* 0x004fe40001000000 */
[----:B------:R-:W-:-:S04]  /*ddb0*/  FMNMX.FTZ R51, R138, R51, !PT ;  /* 0x000000338a337209 */ /* 0x000fc80007810000 */
[----:B------:R-:W-:-:S05]  /*ddc0*/  FMNMX.FTZ R51, R140, R51, !PT ;  /* 0x000000338c337209 */ /* 0x000fca0007810000 */
[----:B------:R-:W0:Y:S02]  /*ddd0*/  SHFL.BFLY PT, R20, R51, 0x2, 0x1f ;  /* 0x0c401f0033147f89 */ /* 0x000e2400000e0000 */
[----:B0-----:R-:W-:-:S05]  /*dde0*/  FMNMX.FTZ R21, R51, R20, !PT ;  /* 0x0000001433157209 */ /* 0x001fca0007810000 */
[----:B------:R-:W0:Y:S01]  /*ddf0*/  SHFL.BFLY PT, R20, R21, 0x1, 0x1f ;  /* 0x0c201f0015147f89 */ /* 0x000e2200000e0000 */
[----:B------:R-:W-:Y:S01]  /*de00*/  FMUL.FTZ R37, R43, UR4 ;  /* 0x000000042b257c20 */ /* 0x000fe20008410000 */
[----:B------:R-:W-:Y:S01]  /*de10*/  FMUL.FTZ R43, R30, UR4 ;  /* 0x000000041e2b7c20 */ /* 0x000fe20008410000 */
[----:B------:R-:W1:Y:S01]  /*de20*/  MUFU.TANH R88, R88 ;  /* 0x0000005800587308 */ /* 0x000e620000002400 */
[----:B------:R-:W-:Y:S01]  /*de30*/  FMUL.FTZ R93, R95, UR4 ;  /* 0x000000045f5d7c20 */ /* 0x000fe20008410000 */
[----:B------:R-:W-:Y:S01]  /*de40*/  FMUL.FTZ R45, R31, UR4 ;  /* 0x000000041f2d7c20 */ /* 0x000fe20008410000 */
[----:B------:R-:W-:-:S05]  /*de50*/  IADD3 R63, R98, 0x8, R63 ;  /* 0x00000008623f7810 */ /* 0x000fca0007ffe03f */
[----:B------:R-:W2:Y:S01]  /*de60*/  MUFU.TANH R90, R90 ;  /* 0x0000005a005a7308 */ /* 0x000ea20000002400 */
[----:B0-----:R-:W-:Y:S01]  /*de70*/  FMNMX.FTZ R20, R21, R20, !PT ;  /* 0x0000001415147209 */ /* 0x001fe20007810000 */
[----:B------:R-:W-:-:S03]  /*de80*/  IMAD.U32 R21, RZ, RZ, UR5 ;  /* 0x00000005ff157e24 */ /* 0x000fc6000f8e00ff */
[C---:B------:R-:W-:Y:S01]  /*de90*/  FSETP.NEU.FTZ.AND P1, PT, R20.reuse, -INF , PT ;  /* 0xff8000001400780b */ /* 0x040fe20003f3d000 */
[----:B------:R-:W-:Y:S02]  /*dea0*/  FMUL.FTZ R30, R20, R21 ;  /* 0x00000015141e7220 */ /* 0x000fe40000410000 */
[----:B------:R-:W0:Y:S03]  /*deb0*/  MUFU.TANH R92, R92 ;  /* 0x0000005c005c7308 */ /* 0x000e260000002400 */
[----:B------:R-:W-:Y:S01]  /*dec0*/  FSEL R31, R30, RZ, P1 ;  /* 0x000000ff1e1f7208 */ /* 0x000fe20000800000 */
[----:B------:R-:W-:-:S04]  /*ded0*/  FMUL.FTZ R41, R46, UR4 ;  /* 0x000000042e297c20 */ /* 0x000fc80008410000 */
[----:B------:R-:W3:Y:S01]  /*dee0*/  MUFU.TANH R93, R93 ;  /* 0x0000005d005d7308 */ /* 0x000ee20000002400 */
[----:B------:R-:W-:Y:S01]  /*def0*/  FFMA.FTZ R46, R50, R21, -R31 ;  /* 0x00000015322e7223 */ /* 0x000fe2000001081f */
[----:B------:R-:W-:-:S04]  /*df00*/  VIMNMX R50, R48, R63, PT ;  /* 0x0000003f30327248 */ /* 0x000fc80003fe0100 */
[C---:B------:R-:W-:Y:S02]  /*df10*/  ISETP.GT.AND P1, PT, R50.reuse, RZ, PT ;  /* 0x000000ff3200720c */ /* 0x040fe40003f24270 */
[----:B------:R-:W4:Y:S01]  /*df20*/  MUFU.TANH R81, R81 ;  /* 0x0000005100517308 */ /* 0x000f220000002400 */
[C---:B------:R-:W-:Y:S02]  /*df30*/  ISETP.GT.AND P2, PT, R50.reuse, 0x1, PT ;  /* 0x000000013200780c */ /* 0x040fe40003f44270 */
[----:B------:R-:W-:Y:S02]  /*df40*/  ISETP.GT.AND P3, PT, R50, 0x8, PT ;  /* 0x000000083200780c */ /* 0x000fe40003f64270 */
[----:B-1----:R-:W-:Y:S02]  /*df50*/  FSEL R88, R88, -INF , P1 ;  /* 0xff80000058587808 */ /* 0x002fe40000800000 */
[----:B--2---:R-:W-:Y:S01]  /*df60*/  FSEL R90, R90, -INF , P2 ;  /* 0xff8000005a5a7808 */ /* 0x004fe20001000000 */
[----:B------:R-:W1:Y:S01]  /*df70*/  MUFU.TANH R82, R82 ;  /* 0x0000005200527308 */ /* 0x000e620000002400 */
[----:B------:R-:W-:-:S02]  /*df80*/  ISETP.GT.AND P1, PT, R50, 0x9, PT ;  /* 0x000000093200780c */ /* 0x000fc40003f24270 */
[----:B0-----:R-:W-:Y:S02]  /*df90*/  FSEL R92, R92, -INF , P3 ;  /* 0xff8000005c5c7808 */ /* 0x001fe40001800000 */
[----:B------:R-:W-:-:S03]  /*dfa0*/  FMNMX.FTZ R53, R88, R90, !PT ;  /* 0x0000005a58357209 */ /* 0x000fc60007810000 */
[----:B------:R-:W0:Y:S01]  /*dfb0*/  MUFU.TANH R84, R84 ;  /* 0x0000005400547308 */ /* 0x000e220000002400 */
[--C-:B------:R-:W-:Y:S01]  /*dfc0*/  FFMA.FTZ R48, R80, R21, -R31.reuse ;  /* 0x0000001550307223 */ /* 0x100fe2000001081f */
[----:B------:R-:W-:Y:S02]  /*dfd0*/  ISETP.GT.AND P2, PT, R50, 0x10, PT ;  /* 0x000000103200780c */ /* 0x000fe40003f44270 */
[----:B---3--:R-:W-:Y:S02]  /*dfe0*/  FSEL R80, R93, -INF , P1 ;  /* 0xff8000005d507808 */ /* 0x008fe40000800000 */
[----:B------:R-:W-:Y:S02]  /*dff0*/  FMNMX.FTZ R53, R92, R53, !PT ;  /* 0x000000355c357209 */ /* 0x000fe40007810000 */
[----:B------:R-:W2:Y:S01]  /*e000*/  MUFU.TANH R86, R86 ;  /* 0x0000005600567308 */ /* 0x000ea20000002400 */
[----:B------:R-:W-:Y:S01]  /*e010*/  FFMA.FTZ R51, R94, R21, -R31 ;  /* 0x000000155e337223 */ /* 0x000fe2000001081f */
[----:B------:R-:W-:-:S02]  /*e020*/  ISETP.GT.AND P1, PT, R50, 0x11, PT ;  /* 0x000000113200780c */ /* 0x000fc40003f24270 */
[----:B----4-:R-:W-:Y:S02]  /*e030*/  FSEL R94, R81, -INF , P2 ;  /* 0xff800000515e7808 */ /* 0x010fe40001000000 */
[----:B------:R-:W-:Y:S02]  /*e040*/  FMNMX.FTZ R53, R80, R53, !PT ;  /* 0x0000003550357209 */ /* 0x000fe40007810000 */
[----:B------:R-:W3:Y:S01]  /*e050*/  MUFU.TANH R73, R73 ;  /* 0x0000004900497308 */ /* 0x000ee20000002400 */
[----:B------:R-:W-:Y:S02]  /*e060*/  ISETP.GT.AND P2, PT, R50, 0x18, PT ;  /* 0x000000183200780c */ /* 0x000fe40003f44270 */
[----:B-1----:R-:W-:Y:S02]  /*e070*/  FSEL R82, R82, -INF , P1 ;  /* 0xff80000052527808 */ /* 0x002fe40000800000 */
[----:B------:R-:W-:-:S03]  /*e080*/  FMNMX.FTZ R53, R94, R53, !PT ;  /* 0x000000355e357209 */ /* 0x000fc60007810000 */
[----:B------:R-:W1:Y:S01]  /*e090*/  MUFU.TANH R74, R74 ;  /* 0x0000004a004a7308 */ /* 0x000e620000002400 */
[----:B------:R-:W-:Y:S01]  /*e0a0*/  FMUL.FTZ R29, R55, UR4 ;  /* 0x00000004371d7c20 */ /* 0x000fe20008410000 */
[----:B------:R-:W-:Y:S02]  /*e0b0*/  ISETP.GT.AND P1, PT, R50, 0x19, PT ;  /* 0x000000193200780c */ /* 0x000fe40003f24270 */
[----:B0-----:R-:W-:Y:S02]  /*e0c0*/  FSEL R84, R84, -INF , P2 ;  /* 0xff80000054547808 */ /* 0x001fe40001000000 */
[----:B------:R-:W-:Y:S02]  /*e0d0*/  FMNMX.FTZ R55, R82, R53, !PT ;  /* 0x0000003552377209 */ /* 0x000fe40007810000 */
[----:B------:R-:W0:Y:S01]  /*e0e0*/  MUFU.TANH R76, R76 ;  /* 0x0000004c004c7308 */ /* 0x000e220000002400 */
[----:B------:R-:W-:Y:S02]  /*e0f0*/  ISETP.GT.AND P2, PT, R50, 0x20, PT ;  /* 0x000000203200780c */ /* 0x000fe40003f44270 */
[----:B--2---:R-:W-:-:S02]  /*e100*/  FSEL R86, R86, -INF , P1 ;  /* 0xff80000056567808 */ /* 0x004fc40000800000 */
[----:B------:R-:W-:-:S03]  /*e110*/  FMNMX.FTZ R55, R84, R55, !PT ;  /* 0x0000003754377209 */ /* 0x000fc60007810000 */
[----:B------:R-:W2:Y:S01]  /*e120*/  MUFU.TANH R78, R78 ;  /* 0x0000004e004e7308 */ /* 0x000ea20000002400 */
[--C-:B------:R-:W-:Y:S01]  /*e130*/  FFMA.FTZ R30, R96, R21, -R31.reuse ;  /* 0x00000015601e7223 */ /* 0x100fe2000001081f */
[----:B------:R-:W-:Y:S02]  /*e140*/  ISETP.GT.AND P1, PT, R50, 0x21, PT ;  /* 0x000000213200780c */ /* 0x000fe40003f24270 */
[----:B---3--:R-:W-:Y:S02]  /*e150*/  FSEL R96, R73, -INF , P2 ;  /* 0xff80000049607808 */ /* 0x008fe40001000000 */
[----:B------:R-:W-:Y:S02]  /*e160*/  FMNMX.FTZ R57, R86, R55, !PT ;  /* 0x0000003756397209 */ /* 0x000fe40007810000 */
[----:B------:R-:W3:Y:S01]  /*e170*/  MUFU.TANH R65, R65 ;  /* 0x0000004100417308 */ /* 0x000ee20000002400 */
[----:B------:R-:W-:Y:S01]  /*e180*/  FFMA.FTZ R59, R72, R21, -R31 ;  /* 0x00000015483b7223 */ /* 0x000fe2000001081f */
[----:B------:R-:W-:-:S02]  /*e190*/  ISETP.GT.AND P2, PT, R50, 0x28, PT ;  /* 0x000000283200780c */ /* 0x000fc40003f44270 */
[----:B-1----:R-:W-:Y:S02]  /*e1a0*/  FSEL R72, R74, -INF , P1 ;  /* 0xff8000004a487808 */ /* 0x002fe40000800000 */
[----:B------:R-:W-:Y:S02]  /*e1b0*/  FMNMX.FTZ R57, R96, R57, !PT ;  /* 0x0000003960397209 */ /* 0x000fe40007810000 */
[----:B------:R-:W1:Y:S01]  /*e1c0*/  MUFU.TANH R66, R66 ;  /* 0x0000004200427308 */ /* 0x000e620000002400 */
[----:B------:R-:W-:Y:S02]  /*e1d0*/  ISETP.GT.AND P1, PT, R50, 0x29, PT ;  /* 0x000000293200780c */ /* 0x000fe40003f24270 */
[----:B0-----:R-:W-:Y:S02]  /*e1e0*/  FSEL R76, R76, -INF , P2 ;  /* 0xff8000004c4c7808 */ /* 0x001fe40001000000 */
[----:B------:R-:W-:-:S03]  /*e1f0*/  FMNMX.FTZ R57, R72, R57, !PT ;  /* 0x0000003948397209 */ /* 0x000fc60007810000 */
[----:B------:R-:W0:Y:S01]  /*e200*/  MUFU.TANH R68, R68 ;  /* 0x0000004400447308 */ /* 0x000e220000002400 */
[----:B------:R-:W-:Y:S02]  /*e210*/  ISETP.GT.AND P2, PT, R50, 0x30, PT ;  /* 0x000000303200780c */ /* 0x000fe40003f44270 */
[----:B--2---:R-:W-:Y:S02]  /*e220*/  FSEL R78, R78, -INF , P1 ;  /* 0xff8000004e4e7808 */ /* 0x004fe40000800000 */
[----:B------:R-:W-:-:S03]  /*e230*/  FMNMX.FTZ R57, R76, R57, !PT ;  /* 0x000000394c397209 */ /* 0x000fc60007810000 */
[----:B------:R-:W2:Y:S01]  /*e240*/  MUFU.TANH R70, R70 ;  /* 0x0000004600467308 */ /* 0x000ea20000002400 */
[----:B------:R-:W-:Y:S02]  /*e250*/  ISETP.GT.AND P1, PT, R50, 0x31, PT ;  /* 0x000000313200780c */ /* 0x000fe40003f24270 */
[----:B---3--:R-:W-:Y:S01]  /*e260*/  FSEL R98, R65, -INF , P2 ;  /* 0xff80000041627808 */ /* 0x008fe20001000000 */
[----:B------:R-:W-:-:S04]  /*e270*/  FFMA.FTZ R49, R100, R21, -R31 ;  /* 0x0000001564317223 */ /* 0x000fc8000001081f */
[----:B------:R-:W-:Y:S01]  /*e280*/  MUFU.TANH R56, R56 ;  /* 0x0000003800387308 */ /* 0x000fe20000002400 */
[----:B------:R-:W-:Y:S02]  /*e290*/  ISETP.GT.AND P2, PT, R50, 0x38, PT ;  /* 0x000000383200780c */ /* 0x000fe40003f44270 */
[----:B-1----:R-:W-:-:S05]  /*e2a0*/  FSEL R100, R66, -INF , P1 ;  /* 0xff80000042647808 */ /* 0x002fca0000800000 */
[----:B------:R1:W-:Y:S01]  /*e2b0*/  MUFU.EX2 R55, R59 ;  /* 0x0000003b00377308 */ /* 0x0003e20000000800 */
[----:B------:R-:W-:Y:S02]  /*e2c0*/  ISETP.GT.AND P1, PT, R50, 0x39, PT ;  /* 0x000000393200780c */ /* 0x000fe40003f24270 */
[----:B-1----:R-:W-:-:S05]  /*e2d0*/  FMNMX.FTZ R59, R78, R57, !PT ;  /* 0x000000394e3b7209 */ /* 0x002fca0007810000 */
[----:B------:R-:W1:Y:S01]  /*e2e0*/  MUFU.TANH R58, R58 ;  /* 0x0000003a003a7308 */ /* 0x000e620000002400 */
[----:B------:R-:W-:Y:S02]  /*e2f0*/  FMNMX.FTZ R59, R98, R59, !PT ;  /* 0x0000003b623b7209 */ /* 0x000fe40007810000 */
[----:B0-----:R-:W-:-:S05]  /*e300*/  FSEL R68, R68, -INF , P2 ;  /* 0xff80000044447808 */ /* 0x001fca0001000000 */
[----:B------:R-:W0:Y:S01]  /*e310*/  MUFU.TANH R61, R61 ;  /* 0x0000003d003d7308 */ /* 0x000e220000002400 */
[----:B------:R-:W-:Y:S01]  /*e320*/  FMNMX.FTZ R59, R100, R59, !PT ;  /* 0x0000003b643b7209 */ /* 0x000fe20007810000 */
[----:B------:R-:W-:Y:S01]  /*e330*/  FFMA.FTZ R102, R102, R21, -R31 ;  /* 0x0000001566667223 */ /* 0x000fe2000001081f */
[----:B------:R-:W-:Y:S02]  /*e340*/  ISETP.GT.AND P2, PT, R50, 0x40, PT ;  /* 0x000000403200780c */ /* 0x000fe40003f44270 */
[----:B--2---:R-:W-:Y:S02]  /*e350*/  FSEL R70, R70, -INF , P1 ;  /* 0xff80000046467808 */ /* 0x004fe40000800000 */
[----:B------:R-:W-:Y:S01]  /*e360*/  FMNMX.FTZ R59, R68, R59, !PT ;  /* 0x0000003b443b7209 */ /* 0x000fe20007810000 */
[----:B------:R-:W2:Y:S01]  /*e370*/  MUFU.TANH R62, R62 ;  /* 0x0000003e003e7308 */ /* 0x000ea20000002400 */
[----:B------:R-:W-:Y:S02]  /*e380*/  ISETP.GT.AND P1, PT, R50, 0x41, PT ;  /* 0x000000413200780c */ /* 0x000fe40003f24270 */
[----:B------:R-:W-:-:S05]  /*e390*/  FMNMX.FTZ R59, R70, R59, !PT ;  /* 0x0000003b463b7209 */ /* 0x000fca0007810000 */
[----:B------:R-:W3:Y:S01]  /*e3a0*/  MUFU.TANH R14, R14 ;  /* 0x0000000e000e7308 */ /* 0x000ee20000002400 */
[----:B-1----:R-:W-:-:S07]  /*e3b0*/  FSEL R58, R58, -INF , P1 ;  /* 0xff8000003a3a7808 */ /* 0x002fce0000800000 */
[----:B------:R1:W-:Y:S01]  /*e3c0*/  MUFU.EX2 R53, R102 ;  /* 0x0000006600357308 */ /* 0x0003e20000000800 */
[----:B------:R-:W-:Y:S02]  /*e3d0*/  ISETP.GT.AND P1, PT, R50, 0x49, PT ;  /* 0x000000493200780c */ /* 0x000fe40003f24270 */
[----:B-1----:R-:W-:-:S05]  /*e3e0*/  FSEL R102, R56, -INF , P2 ;  /* 0xff80000038667808 */ /* 0x002fca0001000000 */
[----:B------:R-:W1:Y:S01]  /*e3f0*/  MUFU.TANH R15, R15 ;  /* 0x0000000f000f7308 */ /* 0x000e620000002400 */
[----:B------:R-:W-:Y:S02]  /*e400*/  ISETP.GT.AND P2, PT, R50, 0x48, PT ;  /* 0x000000483200780c */ /* 0x000fe40003f44270 */
[----:B------:R-:W-:Y:S01]  /*e410*/  FMNMX.FTZ R59, R102, R59, !PT ;  /* 0x0000003b663b7209 */ /* 0x000fe20007810000 */
[----:B------:R-:W-:Y:S01]  /*e420*/  FFMA.FTZ R56, R64, R21, -R31 ;  /* 0x0000001540387223 */ /* 0x000fe2000001081f */
[----:B0-----:R-:W-:Y:S01]  /*e430*/  FSEL R64, R61, -INF , P2 ;  /* 0xff8000003d407808 */ /* 0x001fe20001000000 */
[----:B------:R-:W-:Y:S01]  /*e440*/  FMUL.FTZ R33, R42, UR4 ;  /* 0x000000042a217c20 */ /* 0x000fe20008410000 */
[----:B------:R-:W-:Y:S01]  /*e450*/  FMNMX.FTZ R61, R58, R59, !PT ;  /* 0x0000003b3a3d7209 */ /* 0x000fe20007810000 */
[----:B------:R-:W-:Y:S01]  /*e460*/  MUFU.TANH R25, R25 ;  /* 0x0000001900197308 */ /* 0x000fe20000002400 */
[----:B------:R-:W-:Y:S02]  /*e470*/  ISETP.GT.AND P2, PT, R50, 0x50, PT ;  /* 0x000000503200780c */ /* 0x000fe40003f44270 */
[----:B--2---:R-:W-:-:S02]  /*e480*/  FSEL R62, R62, -INF , P1 ;  /* 0xff8000003e3e7808 */ /* 0x004fc40000800000 */
[----:B------:R-:W-:-:S03]  /*e490*/  FMNMX.FTZ R61, R64, R61, !PT ;  /* 0x0000003d403d7209 */ /* 0x000fc60007810000 */
[----:B------:R-:W0:Y:S01]  /*e4a0*/  MUFU.TANH R29, R29 ;  /* 0x0000001d001d7308 */ /* 0x000e220000002400 */
[----:B------:R-:W-:Y:S02]  /*e4b0*/  ISETP.GT.AND P1, PT, R50, 0x51, PT ;  /* 0x000000513200780c */ /* 0x000fe40003f24270 */
[----:B---3--:R-:W-:Y:S02]  /*e4c0*/  FSEL R142, R14, -INF , P2 ;  /* 0xff8000000e8e7808 */ /* 0x008fe40001000000 */
[----:B------:R-:W-:-:S03]  /*e4d0*/  FMNMX.FTZ R61, R62, R61, !PT ;  /* 0x0000003d3e3d7209 */ /* 0x000fc60007810000 */
[----:B------:R-:W2:Y:S01]  /*e4e0*/  MUFU.TANH R33, R33 ;  /* 0x0000002100217308 */ /* 0x000ea20000002400 */
[-CC-:B------:R-:W-:Y:S01]  /*e4f0*/  FFMA.FTZ R104, R104, R21.reuse, -R31.reuse ;  /* 0x0000001568687223 */ /* 0x180fe2000001081f */
[--C-:B------:R-:W-:Y:S01]  /*e500*/  FFMA.FTZ R14, R110, R21, -R31.reuse ;  /* 0x000000156e0e7223 */ /* 0x100fe2000001081f */
[----:B------:R-:W-:Y:S01]  /*e510*/  ISETP.GT.AND P2, PT, R50, 0x58, PT ;  /* 0x000000583200780c */ /* 0x000fe20003f44270 */
[----:B------:R-:W-:Y:S01]  /*e520*/  FMUL.FTZ R42, R47, UR4 ;  /* 0x000000042f2a7c20 */ /* 0x000fe20008410000 */
[----:B-1----:R-:W-:Y:S02]  /*e530*/  FSEL R110, R15, -INF , P1 ;  /* 0xff8000000f6e7808 */ /* 0x002fe40000800000 */
[----:B------:R-:W-:Y:S01]  /*e540*/  FMNMX.FTZ R61, R142, R61, !PT ;  /* 0x0000003d8e3d7209 */ /* 0x000fe20007810000 */
[----:B------:R-:W1:Y:S01]  /*e550*/  MUFU.TANH R37, R37 ;  /* 0x0000002500257308 */ /* 0x000e620000002400 */
[----:B------:R-:W-:Y:S01]  /*e560*/  ISETP.GT.AND P1, PT, R50, 0x59, PT ;  /* 0x000000593200780c */ /* 0x000fe20003f24270 */
[----:B------:R-:W-:Y:S01]  /*e570*/  FMUL.FTZ R34, R34, UR4 ;  /* 0x0000000422227c20 */ /* 0x000fe20008410000 */
[----:B------:R-:W-:Y:S01]  /*e580*/  FMNMX.FTZ R61, R110, R61, !PT ;  /* 0x0000003d6e3d7209 */ /* 0x000fe20007810000 */
[----:B------:R-:W-:-:S04]  /*e590*/  FFMA.FTZ R66, R106, R21, -R31 ;  /* 0x000000156a427223 */ /* 0x000fc8000001081f */
[----:B------:R-:W3:Y:S01]  /*e5a0*/  MUFU.TANH R41, R41 ;  /* 0x0000002900297308 */ /* 0x000ee20000002400 */
[----:B0-----:R-:W-:Y:S01]  /*e5b0*/  FSEL R106, R29, -INF , P1 ;  /* 0xff8000001d6a7808 */ /* 0x001fe20000800000 */
[----:B------:R-:W-:-:S06]  /*e5c0*/  FMUL.FTZ R35, R35, UR4 ;  /* 0x0000000423237c20 */ /* 0x000fcc0008410000 */
[----:B------:R0:W-:Y:S01]  /*e5d0*/  MUFU.EX2 R57, R104 ;  /* 0x0000006800397308 */ /* 0x0001e20000000800 */
[----:B------:R-:W-:Y:S01]  /*e5e0*/  FFMA.FTZ R15, R112, R21, -R31 ;  /* 0x00000015700f7223 */ /* 0x000fe2000001081f */
[----:B0-----:R-:W-:-:S06]  /*e5f0*/  FSEL R104, R25, -INF , P2 ;  /* 0xff80000019687808 */ /* 0x001fcc0001000000 */
[----:B------:R-:W0:Y:S01]  /*e600*/  MUFU.TANH R42, R42 ;  /* 0x0000002a002a7308 */ /* 0x000e220000002400 */
[----:B------:R-:W-:Y:S02]  /*e610*/  ISETP.GT.AND P2, PT, R50, 0x60, PT ;  /* 0x000000603200780c */ /* 0x000fe40003f44270 */
[----:B------:R-:W-:Y:S01]  /*e620*/  FMNMX.FTZ R61, R104, R61, !PT ;  /* 0x0000003d683d7209 */ /* 0x000fe20007810000 */
[----:B------:R-:W-:Y:S01]  /*e630*/  FMUL.FTZ R38, R38, UR4 ;  /* 0x0000000426267c20 */ /* 0x000fe20008410000 */
[----:B------:R-:W-:Y:S02]  /*e640*/  ISETP.GT.AND P1, PT, R50, 0x61, PT ;  /* 0x000000613200780c */ /* 0x000fe40003f24270 */
[----:B--2---:R-:W-:Y:S01]  /*e650*/  FSEL R112, R33, -INF , P2 ;  /* 0xff80000021707808 */ /* 0x004fe20001000000 */
[----:B------:R-:W2:Y:S01]  /*e660*/  MUFU.TANH R34, R34 ;  /* 0x0000002200227308 */ /* 0x000ea20000002400 */
[----:B------:R-:W-:Y:S01]  /*e670*/  FMNMX.FTZ R61, R106, R61, !PT ;  /* 0x0000003d6a3d7209 */ /* 0x000fe20007810000 */
[----:B------:R-:W-:Y:S01]  /*e680*/  FFMA.FTZ R25, R32, R21, -R31 ;  /* 0x0000001520197223 */ /* 0x000fe2000001081f */
[----:B------:R-:W-:Y:S01]  /*e690*/  ISETP.GT.AND P2, PT, R50, 0x68, PT ;  /* 0x000000683200780c */ /* 0x000fe20003f44270 */
[----:B------:R-:W-:Y:S01]  /*e6a0*/  FMUL.FTZ R39, R39, UR4 ;  /* 0x0000000427277c20 */ /* 0x000fe20008410000 */
[----:B-1----:R-:W-:-:S02]  /*e6b0*/  FSEL R32, R37, -INF , P1 ;  /* 0xff80000025207808 */ /* 0x002fc40000800000 */
[----:B------:R-:W-:Y:S01]  /*e6c0*/  FMNMX.FTZ R61, R112, R61, !PT ;  /* 0x0000003d703d7209 */ /* 0x000fe20007810000 */
[----:B------:R-:W1:Y:S01]  /*e6d0*/  MUFU.TANH R35, R35 ;  /* 0x0000002300237308 */ /* 0x000e620000002400 */
[----:B------:R-:W-:Y:S01]  /*e6e0*/  ISETP.GT.AND P1, PT, R50, 0x69, PT ;  /* 0x000000693200780c */ /* 0x000fe20003f24270 */
[----:B------:R-:W-:Y:S01]  /*e6f0*/  FMUL.FTZ R26, R26, UR4 ;  /* 0x000000041a1a7c20 */ /* 0x000fe20008410000 */
[----:B---3--:R-:W-:Y:S02]  /*e700*/  FSEL R146, R41, -INF , P2 ;  /* 0xff80000029927808 */ /* 0x008fe40001000000 */
[----:B------:R-:W-:-:S03]  /*e710*/  FMNMX.FTZ R61, R32, R61, !PT ;  /* 0x0000003d203d7209 */ /* 0x000fc60007810000 */
[----:B------:R-:W3:Y:S01]  /*e720*/  MUFU.TANH R38, R38 ;  /* 0x0000002600267308 */ /* 0x000ee20000002400 */
[----:B------:R-:W-:Y:S01]  /*e730*/  ISETP.GT.AND P2, PT, R50, 0x70, PT ;  /* 0x000000703200780c */ /* 0x000fe20003f44270 */
[----:B------:R-:W-:Y:S01]  /*e740*/  FMUL.FTZ R27, R27, UR4 ;  /* 0x000000041b1b7c20 */ /* 0x000fe20008410000 */
        /* <DEDUP_REMOVED lines=8> */
[----:B-1----:R-:W-:Y:S02]  /*e7d0*/  FSEL R150, R35, -INF , P1 ;  /* 0xff80000023967808 */ /* 0x002fe40000800000 */
[----:B------:R-:W-:-:S03]  /*e7e0*/  FMNMX.FTZ R61, R34, R61, !PT ;  /* 0x0000003d223d7209 */ /* 0x000fc60007810000 */
[----:B------:R-:W1:Y:S01]  /*e7f0*/  MUFU.TANH R27, R27 ;  /* 0x0000001b001b7308 */ /* 0x000e620000002400 */
[----:B------:R-:W-:Y:S02]  /*e800*/  ISETP.GT.AND P1, PT, R50, 0x79, PT ;  /* 0x000000793200780c */ /* 0x000fe40003f24270 */
[----:B---3--:R-:W-:Y:S02]  /*e810*/  FSEL R152, R38, -INF , P2 ;  /* 0xff80000026987808 */ /* 0x008fe40001000000 */
[----:B------:R-:W-:-:S03]  /*e820*/  FMNMX.FTZ R61, R150, R61, !PT ;  /* 0x0000003d963d7209 */ /* 0x000fc60007810000 */
[----:B------:R-:W3:Y:S01]  /*e830*/  MUFU.TANH R43, R43 ;  /* 0x0000002b002b7308 */ /* 0x000ee20000002400 */
[----:B------:R-:W-:Y:S02]  /*e840*/  ISETP.GT.AND P2, PT, R50, 0x80, PT ;  /* 0x000000803200780c */ /* 0x000fe40003f44270 */
[----:B0-----:R-:W-:Y:S02]  /*e850*/  FSEL R154, R39, -INF , P1 ;  /* 0xff800000279a7808 */ /* 0x001fe40000800000 */
[----:B------:R-:W-:-:S03]  /*e860*/  FMNMX.FTZ R61, R152, R61, !PT ;  /* 0x0000003d983d7209 */ /* 0x000fc60007810000 */
[----:B------:R-:W0:Y:S01]  /*e870*/  MUFU.TANH R45, R45 ;  /* 0x0000002d002d7308 */ /* 0x000e220000002400 */
[----:B------:R-:W-:Y:S02]  /*e880*/  ISETP.GT.AND P1, PT, R50, 0x81, PT ;  /* 0x000000813200780c */ /* 0x000fe40003f24270 */
[----:B--2---:R-:W-:Y:S02]  /*e890*/  FSEL R156, R26, -INF , P2 ;  /* 0xff8000001a9c7808 */ /* 0x004fe40001000000 */
[----:B------:R-:W-:Y:S02]  /*e8a0*/  FMNMX.FTZ R61, R154, R61, !PT ;  /* 0x0000003d9a3d7209 */ /* 0x000fe40007810000 */
[----:B------:R-:W-:Y:S02]  /*e8b0*/  ISETP.GT.AND P2, PT, R50, 0x88, PT ;  /* 0x000000883200780c */ /* 0x000fe40003f44270 */
[----:B-1----:R-:W-:Y:S02]  /*e8c0*/  FSEL R29, R27, -INF , P1 ;  /* 0xff8000001b1d7808 */ /* 0x002fe40000800000 */
[----:B------:R-:W-:-:S02]  /*e8d0*/  FMNMX.FTZ R26, R156, R61, !PT ;  /* 0x0000003d9c1a7209 */ /* 0x000fc40007810000 */
[----:B------:R-:W-:Y:S02]  /*e8e0*/  ISETP.GT.AND P1, PT, R50, 0x89, PT ;  /* 0x000000893200780c */ /* 0x000fe40003f24270 */
[----:B---3--:R-:W-:Y:S02]  /*e8f0*/  FSEL R33, R43, -INF , P2 ;  /* 0xff8000002b217808 */ /* 0x008fe40001000000 */
[----:B------:R-:W-:Y:S01]  /*e900*/  FMNMX.FTZ R26, R29, R26, !PT ;  /* 0x0000001a1d1a7209 */ /* 0x000fe20007810000 */
[----:B------:R1:W-:Y:S01]  /*e910*/  MUFU.EX2 R37, R25 ;  /* 0x0000001900257308 */ /* 0x0003e20000000800 */
[----:B------:R-:W-:Y:S01]  /*e920*/  FFMA.FTZ R67, R36, R21, -R31 ;  /* 0x0000001524437223 */ /* 0x000fe2000001081f */
[----:B0-----:R-:W-:Y:S02]  /*e930*/  FSEL R36, R45, -INF , P1 ;  /* 0xff8000002d247808 */ /* 0x001fe40000800000 */
[----:B-1----:R-:W-:-:S04]  /*e940*/  FMNMX.FTZ R25, R33, R26, !PT ;  /* 0x0000001a21197209 */ /* 0x002fc80007810000 */
[----:B------:R-:W-:-:S05]  /*e950*/  FMNMX.FTZ R25, R36, R25, !PT ;  /* 0x0000001924197209 */ /* 0x000fca0007810000 */
[----:B------:R-:W0:Y:S01]  /*e960*/  SHFL.BFLY PT, R26, R25, 0x2, 0x1f ;  /* 0x0c401f00191a7f89 */ /* 0x000e2200000e0000 */
[----:B------:R-:W1:Y:S01]  /*e970*/  S2R R105, SR_TID.X ;  /* 0x0000000000697919 */ /* 0x000e620000002100 */
[----:B0-----:R-:W-:-:S05]  /*e980*/  FMNMX.FTZ R26, R25, R26, !PT ;  /* 0x0000001a191a7209 */ /* 0x001fca0007810000 */
[----:B------:R-:W0:Y:S01]  /*e990*/  SHFL.BFLY PT, R25, R26, 0x1, 0x1f ;  /* 0x0c201f001a197f89 */ /* 0x000e2200000e0000 */
        /* <DEDUP_REMOVED lines=13> */
[-CC-:B--2---:R-:W-:Y:S01]  /*ea70*/  FFMA.FTZ R44, R118, R21.reuse, -R31.reuse ;  /* 0x00000015762c7223 */ /* 0x184fe2000001081f */
[--C-:B------:R-:W-:Y:S01]  /*ea80*/  FFMA.FTZ R116, R128, R21, -R31.reuse ;  /* 0x0000001580747223 */ /* 0x100fe2000001081f */
[----:B0-----:R-:W-:Y:S01]  /*ea90*/  FMNMX.FTZ R74, R26, R25, !PT ;  /* 0x000000191a4a7209 */ /* 0x001fe20007810000 */
[----:B---3--:R-:W-:-:S03]  /*eaa0*/  FFMA.FTZ R114, R122, R21, -R31 ;  /* 0x000000157a727223 */ /* 0x008fc6000001081f */
[C---:B------:R-:W-:Y:S01]  /*eab0*/  FSETP.NEU.FTZ.AND P1, PT, R74.reuse, -INF , PT ;  /* 0xff8000004a00780b */ /* 0x040fe20003f3d000 */
        /* <DEDUP_REMOVED lines=9> */
[----:B------:R-:W-:-:S02]  /*eb50*/  FSEL R31, R24, RZ, P1 ;  /* 0x000000ff181f7208 */ /* 0x000fc40000800000 */
[----:B-1----:R-:W-:-:S03]  /*eb60*/  LOP3.LUT R95, R105, 0x7f, RZ, 0xc0, !PT ;  /* 0x0000007f695f7812 */ /* 0x002fc600078ec0ff */
[-CC-:B------:R-:W-:Y:S01]  /*eb70*/  FFMA.FTZ R25, R88, R21.reuse, -R31.reuse ;  /* 0x0000001558197223 */ /* 0x180fe2000001081f */
[-CC-:B------:R-:W-:Y:S01]  /*eb80*/  FFMA.FTZ R88, R90, R21.reuse, -R31.reuse ;  /* 0x000000155a587223 */ /* 0x180fe2000001081f */
[----:B------:R-:W-:Y:S01]  /*eb90*/  ISETP.NE.AND P1, PT, R95, RZ, PT ;  /* 0x000000ff5f00720c */ /* 0x000fe20003f25270 */
[-C--:B------:R-:W-:Y:S01]  /*eba0*/  FFMA.FTZ R27, R92, R21.reuse, -R31 ;  /* 0x000000155c1b7223 */ /* 0x080fe2000001081f */
[----:B------:R-:W-:Y:S01]  /*ebb0*/  IMAD.IADD R24, R101, 0x1, -R103 ;  /* 0x0000000165187824 */ /* 0x000fe200078e0a67 */
[----:B------:R-:W-:Y:S01]  /*ebc0*/  MUFU.EX2 R30, R30 ;  /* 0x0000001e001e7308 */ /* 0x000fe20000000800 */
[----:B------:R-:W-:Y:S02]  /*ebd0*/  FFMA.FTZ R90, R80, R21, -R31 ;  /* 0x00000015505a7223 */ /* 0x000fe4000001081f */
[----:B------:R-:W-:-:S05]  /*ebe0*/  IMAD R24, R99, 0xc0, R24 ;  /* 0x000000c063187824 */ /* 0x000fca00078e0218 */
[----:B------:R-:W0:Y:S01]  /*ebf0*/  MUFU.EX2 R47, R47 ;  /* 0x0000002f002f7308 */ /* 0x000e220000000800 */
[----:B------:R-:W-:Y:S01]  /*ec00*/  FFMA.FTZ R77, R94, R21, -R31 ;  /* 0x000000155e4d7223 */ /* 0x000fe2000001081f */
[----:B------:R-:W-:-:S06]  /*ec10*/  IMAD.HI R26, R24, 0x38e38e39, RZ ;  /* 0x38e38e39181a7827 */ /* 0x000fcc00078e02ff */
[----:B------:R-:W-:Y:S08]  /*ec20*/  MUFU.EX2 R25, R25 ;  /* 0x0000001900197308 */ /* 0x000ff00000000800 */
[----:B------:R-:W1:Y:S01]  /*ec30*/  MUFU.EX2 R88, R88 ;  /* 0x0000005800587308 */ /* 0x000e620000000800 */
[----:B------:R-:W-:-:S07]  /*ec40*/  @!P1 VIADD R0, R0, 0x31c40 ;  /* 0x00031c4000009836 */ /* 0x000fce0000000000 */
[----:B------:R-:W2:Y:S01]  /*ec50*/  MUFU.EX2 R46, R46 ;  /* 0x0000002e002e7308 */ /* 0x000ea20000000800 */
[----:B------:R-:W-:-:S07]  /*ec60*/  FFMA.FTZ R82, R82, R21, -R31 ;  /* 0x0000001552527223 */ /* 0x000fce000001081f */
[----:B------:R-:W3:Y:S01]  /*ec70*/  MUFU.EX2 R27, R27 ;  /* 0x0000001b001b7308 */ /* 0x000ee20000000800 */
[----:B------:R-:W-:-:S07]  /*ec80*/  SHF.R.U32.HI R85, RZ, 0x1f, R26 ;  /* 0x0000001fff557819 */ /* 0x000fce000001161a */
[----:B------:R-:W4:Y:S01]  /*ec90*/  MUFU.EX2 R49, R49 ;  /* 0x0000003100317308 */ /* 0x000f220000000800 */
[----:B------:R-:W-:Y:S01]  /*eca0*/  FFMA.FTZ R28, R84, R21, -R31 ;  /* 0x00000015541c7223 */ /* 0x000fe2000001081f */
[----:B------:R-:W-:-:S06]  /*ecb0*/  @!P1 PRMT R24, RZ, 0x654, R0 ;  /* 0x00000654ff189816 */ /* 0x000fcc0000000000 */
[----:B------:R-:W4:Y:S01]  /*ecc0*/  MUFU.EX2 R90, R90 ;  /* 0x0000005a005a7308 */ /* 0x000f220000000800 */
[----:B------:R-:W-:Y:S01]  /*ecd0*/  LEA.HI.SX32 R0, R26, R85, 0x1b ;  /* 0x000000551a007211 */ /* 0x000fe200078fdaff */
[----:B0-----:R-:W-:-:S06]  /*ece0*/  FADD.FTZ R85, R30, R47 ;  /* 0x0000002f1e557221 */ /* 0x001fcc0000010000 */
[----:B------:R-:W0:Y:S01]  /*ecf0*/  MUFU.EX2 R48, R48 ;  /* 0x0000003000307308 */ /* 0x000e220000000800 */
[----:B-1----:R-:W-:Y:S01]  /*ed00*/  FADD.FTZ R26, R25, R88 ;  /* 0x00000058191a7221 */ /* 0x002fe20000010000 */
[-CC-:B------:R-:W-:Y:S01]  /*ed10*/  FFMA.FTZ R83, R86, R21.reuse, -R31.reuse ;  /* 0x0000001556537223 */ /* 0x180fe2000001081f */
[----:B------:R-:W-:-:S05]  /*ed20*/  FFMA.FTZ R39, R64, R21, -R31 ;  /* 0x0000001540277223 */ /* 0x000fca000001081f */
[----:B------:R-:W1:Y:S01]  /*ed30*/  MUFU.EX2 R77, R77 ;  /* 0x0000004d004d7308 */ /* 0x000e620000000800 */
[----:B--2---:R-:W-:Y:S01]  /*ed40*/  FADD.FTZ R64, R46, R85 ;  /* 0x000000552e407221 */ /* 0x004fe20000010000 */
[----:B---3--:R-:W-:-:S06]  /*ed50*/  FADD.FTZ R85, R27, R26 ;  /* 0x0000001a1b557221 */ /* 0x008fcc0000010000 */
[----:B------:R-:W2:Y:S01]  /*ed60*/  MUFU.EX2 R51, R51 ;  /* 0x0000003300337308 */ /* 0x000ea20000000800 */
[----:B------:R-:W-:Y:S01]  /*ed70*/  FFMA.FTZ R75, R96, R21, -R31 ;  /* 0x00000015604b7223 */ /* 0x000fe2000001081f */
[----:B------:R3:W-:Y:S06]  /*ed80*/  @!P1 SYNCS.ARRIVE.TRANS64.RED.A1T0 RZ, [R24+URZ], RZ ;  /* 0x000000ff18ff99a7 */ /* 0x0007ec000810043f */
[----:B------:R-:W2:Y:S01]  /*ed90*/  MUFU.EX2 R82, R82 ;  /* 0x0000005200527308 */ /* 0x000ea20000000800 */
[----:B----4-:R-:W-:Y:S01]  /*eda0*/  FADD.FTZ R87, R49, R64 ;  /* 0x0000004031577221 */ /* 0x010fe20000010000 */
[----:B---3--:R-:W-:-:S06]  /*edb0*/  F2FP.F16.F32.PACK_AB R24, R47, R30 ;  /* 0x0000001e2f18723e */ /* 0x008fcc00000000ff */
[----:B------:R-:W3:Y:S01]  /*edc0*/  MUFU.EX2 R52, R52 ;  /* 0x0000003400347308 */ /* 0x000ee20000000800 */
[----:B------:R-:W-:Y:S01]  /*edd0*/  FADD.FTZ R30, R90, R85 ;  /* 0x000000555a1e7221 */ /* 0x000fe20000010000 */
[----:B------:R-:W-:-:S06]  /*ede0*/  FFMA.FTZ R80, R72, R21, -R31 ;  /* 0x0000001548507223 */ /* 0x000fcc000001081f */
[----:B------:R-:W4:Y:S01]  /*edf0*/  MUFU.EX2 R28, R28 ;  /* 0x0000001c001c7308 */ /* 0x000f220000000800 */
[-CC-:B------:R-:W-:Y:S01]  /*ee00*/  FFMA.FTZ R73, R76, R21.reuse, -R31.reuse ;  /* 0x000000154c497223 */ /* 0x180fe2000001081f */
[----:B------:R-:W-:Y:S01]  /*ee10*/  FFMA.FTZ R76, R78, R21, -R31 ;  /* 0x000000154e4c7223 */ /* 0x000fe2000001081f */
[----:B0-----:R-:W-:-:S05]  /*ee20*/  FADD.FTZ R78, R48, R87 ;  /* 0x00000057304e7221 */ /* 0x001fca0000010000 */
[----:B------:R-:W0:Y:S01]  /*ee30*/  MUFU.EX2 R83, R83 ;  /* 0x0000005300537308 */ /* 0x000e220000000800 */
[----:B-1----:R-:W-:Y:S01]  /*ee40*/  FADD.FTZ R89, R77, R30 ;  /* 0x0000001e4d597221 */ /* 0x002fe20000010000 */
[----:B--2---:R-:W-:-:S06]  /*ee50*/  FADD.FTZ R91, R51, R78 ;  /* 0x0000004e335b7221 */ /* 0x004fcc0000010000 */
[----:B------:R-:W1:Y:S01]  /*ee60*/  MUFU.EX2 R75, R75 ;  /* 0x0000004b004b7308 */ /* 0x000e620000000800 */
[----:B------:R-:W-:Y:S01]  /*ee70*/  FADD.FTZ R89, R82, R89 ;  /* 0x0000005952597221 */ /* 0x000fe20000010000 */
[----:B------:R-:W-:Y:S01]  /*ee80*/  FFMA.FTZ R85, R32, R21, -R31 ;  /* 0x0000001520557223 */ /* 0x000fe2000001081f */
[----:B---3--:R-:W-:-:S05]  /*ee90*/  FADD.FTZ R30, R52, R91 ;  /* 0x0000005b341e7221 */ /* 0x008fca0000010000 */
[----:B------:R-:W2:Y:S01]  /*eea0*/  MUFU.EX2 R40, R40 ;  /* 0x0000002800287308 */ /* 0x000ea20000000800 */
[----:B----4-:R-:W-:Y:S01]  /*eeb0*/  FADD.FTZ R32, R28, R89 ;  /* 0x000000591c207221 */ /* 0x010fe20000010000 */
[----:B------:R-:W-:-:S06]  /*eec0*/  FFMA.FTZ R72, R98, R21, -R31 ;  /* 0x0000001562487223 */ /* 0x000fcc000001081f */
[----:B------:R-:W3:Y:S01]  /*eed0*/  MUFU.EX2 R80, R80 ;  /* 0x0000005000507308 */ /* 0x000ee20000000800 */
[----:B------:R-:W-:Y:S01]  /*eee0*/  FADD.FTZ R30, R53, R30 ;  /* 0x0000001e351e7221 */ /* 0x000fe20000010000 */
[----:B0-----:R-:W-:-:S06]  /*eef0*/  FADD.FTZ R32, R83, R32 ;  /* 0x0000002053207221 */ /* 0x001fcc0000010000 */
[----:B------:R-:W0:Y:S01]  /*ef00*/  MUFU.EX2 R73, R73 ;  /* 0x0000004900497308 */ /* 0x000e220000000800 */
[----:B------:R-:W-:Y:S01]  /*ef10*/  FFMA.FTZ R81, R100, R21, -R31 ;  /* 0x0000001564517223 */ /* 0x000fe2000001081f */
[----:B------:R-:W-:-:S06]  /*ef20*/  FADD.FTZ R89, R55, R30 ;  /* 0x0000001e37597221 */ /* 0x000fcc0000010000 */
[----:B------:R-:W4:Y:S01]  /*ef30*/  MUFU.EX2 R66, R66 ;  /* 0x0000004200427308 */ /* 0x000f220000000800 */
[----:B-1----:R-:W-:Y:S01]  /*ef40*/  FADD.FTZ R91, R75, R32 ;  /* 0x000000204b5b7221 */ /* 0x002fe20000010000 */
[----:B------:R-:W-:-:S06]  /*ef50*/  FFMA.FTZ R35, R68, R21, -R31 ;  /* 0x0000001544237223 */ /* 0x000fcc000001081f */
[----:B------:R-:W1:Y:S01]  /*ef60*/  MUFU.EX2 R76, R76 ;  /* 0x0000004c004c7308 */ /* 0x000e620000000800 */
[----:B--2---:R-:W-:Y:S01]  /*ef70*/  FADD.FTZ R30, R40, R89 ;  /* 0x00000059281e7221 */ /* 0x004fe20000010000 */
[----:B---3--:R-:W-:-:S06]  /*ef80*/  FADD.FTZ R32, R80, R91 ;  /* 0x0000005b50207221 */ /* 0x008fcc0000010000 */
[----:B------:R-:W2:Y:S01]  /*ef90*/  MUFU.EX2 R56, R56 ;  /* 0x0000003800387308 */ /* 0x000ea20000000800 */
[----:B------:R-:W-:-:S07]  /*efa0*/  FFMA.FTZ R70, R70, R21, -R31 ;  /* 0x0000001546467223 */ /* 0x000fce000001081f */
[----:B------:R-:W3:Y:S01]  /*efb0*/  MUFU.EX2 R72, R72 ;  /* 0x0000004800487308 */ /* 0x000ee20000000800 */
[-CC-:B------:R-:W-:Y:S01]  /*efc0*/  FFMA.FTZ R78, R29, R21.reuse, -R31.reuse ;  /* 0x000000151d4e7223 */ /* 0x180fe2000001081f */
[----:B------:R-:W-:Y:S01]  /*efd0*/  FADD.FTZ R29, R57, R30 ;  /* 0x0000001e391d7221 */ /* 0x000fe20000010000 */
[----:B------:R-:W-:-:S05]  /*efe0*/  FFMA.FTZ R84, R33, R21, -R31 ;  /* 0x0000001521547223 */ /* 0x000fca000001081f */
[----:B------:R-:W3:Y:S01]  /*eff0*/  MUFU.EX2 R81, R81 ;  /* 0x0000005100517308 */ /* 0x000ee20000000800 */
[----:B0-----:R-:W-:Y:S01]  /*f000*/  FADD.FTZ R33, R73, R32 ;  /* 0x0000002049217221 */ /* 0x001fe20000010000 */
[----:B------:R-:W-:Y:S01]  /*f010*/  FFMA.FTZ R68, R102, R21, -R31 ;  /* 0x0000001566447223 */ /* 0x000fe2000001081f */
[----:B----4-:R-:W-:-:S05]  /*f020*/  FADD.FTZ R29, R66, R29 ;  /* 0x0000001d421d7221 */ /* 0x010fca0000010000 */
[----:B------:R-:W0:Y:S01]  /*f030*/  MUFU.EX2 R14, R14 ;  /* 0x0000000e000e7308 */ /* 0x000e220000000800 */
[----:B-1----:R-:W-:Y:S01]  /*f040*/  FADD.FTZ R33, R76, R33 ;  /* 0x000000214c217221 */ /* 0x002fe20000010000 */
[----:B------:R-:W-:-:S06]  /*f050*/  FFMA.FTZ R79, R58, R21, -R31 ;  /* 0x000000153a4f7223 */ /* 0x000fcc000001081f */
[----:B------:R-:W1:Y:S01]  /*f060*/  MUFU.EX2 R35, R35 ;  /* 0x0000002300237308 */ /* 0x000e620000000800 */
[----:B--2---:R-:W-:Y:S01]  /*f070*/  FADD.FTZ R30, R56, R29 ;  /* 0x0000001d381e7221 */ /* 0x004fe20000010000 */
[----:B---3--:R-:W-:-:S06]  /*f080*/  FADD.FTZ R32, R72, R33 ;  /* 0x0000002148207221 */ /* 0x008fcc0000010000 */
[----:B------:R-:W2:Y:S08]  /*f090*/  MUFU.EX2 R15, R15 ;  /* 0x0000000f000f7308 */ /* 0x000eb00000000800 */
[----:B------:R-:W3:Y:S01]  /*f0a0*/  MUFU.EX2 R70, R70 ;  /* 0x0000004600467308 */ /* 0x000ee20000000800 */
[----:B------:R-:W-:Y:S01]  /*f0b0*/  FADD.FTZ R29, R59, R30 ;  /* 0x0000001e3b1d7221 */ /* 0x000fe20000010000 */
[----:B------:R-:W-:-:S06]  /*f0c0*/  FADD.FTZ R32, R81, R32 ;  /* 0x0000002051207221 */ /* 0x000fcc0000010000 */
[----:B------:R-:W4:Y:S01]  /*f0d0*/  MUFU.EX2 R68, R68 ;  /* 0x0000004400447308 */ /* 0x000f220000000800 */
[-CC-:B------:R-:W-:Y:S01]  /*f0e0*/  FFMA.FTZ R58, R62, R21.reuse, -R31.reuse ;  /* 0x000000153e3a7223 */ /* 0x180fe2000001081f */
[----:B------:R-:W-:Y:S01]  /*f0f0*/  F2FP.F16.F32.PACK_AB R26, R49, R46 ;  /* 0x0000002e311a723e */ /* 0x000fe200000000ff */
[-CC-:B------:R-:W-:Y:S01]  /*f100*/  FFMA.FTZ R62, R142, R21.reuse, -R31.reuse ;  /* 0x000000158e3e7223 */ /* 0x180fe2000001081f */
[----:B------:R-:W-:-:S04]  /*f110*/  FFMA.FTZ R110, R110, R21, -R31 ;  /* 0x000000156e6e7223 */ /* 0x000fc8000001081f */
[----:B------:R-:W4:Y:S01]  /*f120*/  MUFU.EX2 R79, R79 ;  /* 0x0000004f004f7308 */ /* 0x000f220000000800 */
        /* <DEDUP_REMOVED lines=8> */
[-CC-:B------:R-:W-:Y:S01]  /*f1b0*/  FFMA.FTZ R152, R152, R21.reuse, -R31.reuse ;  /* 0x0000001598987223 */ /* 0x180fe2000001081f */
[-CC-:B------:R-:W-:Y:S01]  /*f1c0*/  FFMA.FTZ R154, R154, R21.reuse, -R31.reuse ;  /* 0x000000159a9a7223 */ /* 0x180fe2000001081f */
[-CC-:B------:R-:W-:Y:S01]  /*f1d0*/  FFMA.FTZ R156, R156, R21.reuse, -R31.reuse ;  /* 0x000000159c9c7223 */ /* 0x180fe2000001081f */
[----:B------:R-:W-:Y:S01]  /*f1e0*/  FFMA.FTZ R86, R36, R21, -R31 ;  /* 0x0000001524567223 */ /* 0x000fe2000001081f */
[----:B0-----:R-:W-:Y:S01]  /*f1f0*/  FADD.FTZ R30, R14, R29 ;  /* 0x0000001d0e1e7221 */ /* 0x001fe20000010000 */
[----:B-1----:R-:W-:-:S02]  /*f200*/  FADD.FTZ R31, R35, R32 ;  /* 0x00000020231f7221 */ /* 0x002fc40000010000 */
[----:B------:R-:W0:Y:S01]  /*f210*/  MUFU.EX2 R39, R39 ;  /* 0x0000002700277308 */ /* 0x000e220000000800 */
[----:B--2---:R-:W-:Y:S01]  /*f220*/  FADD.FTZ R30, R15, R30 ;  /* 0x0000001e0f1e7221 */ /* 0x004fe20000010000 */
[----:B------:R-:W-:Y:S01]  /*f230*/  F2FP.F16.F32.PACK_AB R25, R88, R25 ;  /* 0x000000195819723e */ /* 0x000fe200000000ff */
[----:B---3--:R-:W-:Y:S01]  /*f240*/  FADD.FTZ R31, R70, R31 ;  /* 0x0000001f461f7221 */ /* 0x008fe20000010000 */
[----:B------:R-:W-:-:S04]  /*f250*/  F2FP.F16.F32.PACK_AB R27, R90, R27 ;  /* 0x0000001b5a1b723e */ /* 0x000fc800000000ff */
[----:B------:R-:W1:Y:S01]  /*f260*/  MUFU.EX2 R38, R38 ;  /* 0x0000002600267308 */ /* 0x000e620000000800 */
[----:B------:R-:W-:Y:S01]  /*f270*/  FADD.FTZ R33, R37, R30 ;  /* 0x0000001e25217221 */ /* 0x000fe20000010000 */
[----:B----4-:R-:W-:-:S06]  /*f280*/  FADD.FTZ R36, R68, R31 ;  /* 0x0000001f44247221 */ /* 0x010fcc0000010000 */
[----:B------:R-:W2:Y:S01]  /*f290*/  MUFU.EX2 R58, R58 ;  /* 0x0000003a003a7308 */ /* 0x000ea20000000800 */
[----:B------:R3:W-:Y:S01]  /*f2a0*/  STSM.16.M88.4 [R17+0x24300], R24 ;  /* 0x0243001811007844 */ /* 0x0007e20000000200 */
[----:B------:R-:W-:-:S06]  /*f2b0*/  FADD.FTZ R36, R79, R36 ;  /* 0x000000244f247221 */ /* 0x000fcc0000010000 */
[----:B------:R-:W-:Y:S08]  /*f2c0*/  MUFU.EX2 R44, R44 ;  /* 0x0000002c002c7308 */ /* 0x000ff00000000800 */
[----:B------:R-:W4:Y:S01]  /*f2d0*/  MUFU.EX2 R62, R62 ;  /* 0x0000003e003e7308 */ /* 0x000f220000000800 */
[----:B---3--:R-:W-:Y:S01]  /*f2e0*/  F2FP.F16.F32.PACK_AB R24, R51, R48 ;  /* 0x000000303318723e */ /* 0x008fe200000000ff */
[----:B------:R-:W-:Y:S01]  /*f2f0*/  FADD.FTZ R48, R42, R33 ;  /* 0x000000212a307221 */ /* 0x000fe20000010000 */
[----:B------:R-:W-:-:S05]  /*f300*/  F2FP.F16.F32.PACK_AB R26, R53, R52 ;  /* 0x00000034351a723e */ /* 0x000fca00000000ff */
[----:B------:R-:W-:Y:S01]  /*f310*/  MUFU.EX2 R67, R67 ;  /* 0x0000004300437308 */ /* 0x000fe20000000800 */
[----:B------:R-:W-:Y:S01]  /*f320*/  F2FP.F16.F32.PACK_AB R27, R83, R28 ;  /* 0x0000001c531b723e */ /* 0x000fe200000000ff */
[----:B------:R-:W-:Y:S01]  /*f330*/  FADD.FTZ R53, R41, R48 ;  /* 0x0000003029357221 */ /* 0x000fe20000010000 */
[----:B------:R-:W-:-:S05]  /*f340*/  F2FP.F16.F32.PACK_AB R28, R40, R55 ;  /* 0x00000037281c723e */ /* 0x000fca00000000ff */
[----:B------:R-:W3:Y:S01]  /*f350*/  MUFU.EX2 R47, R110 ;  /* 0x0000006e002f7308 */ /* 0x000ee20000000800 */
[----:B0-----:R-:W-:Y:S01]  /*f360*/  FADD.FTZ R55, R39, R36 ;  /* 0x0000002427377221 */ /* 0x001fe20000010000 */
[----:B-1----:R-:W-:-:S06]  /*f370*/  FADD.FTZ R53, R38, R53 ;  /* 0x0000003526357221 */ /* 0x002fcc0000010000 */
[----:B------:R-:W0:Y:S01]  /*f380*/  MUFU.EX2 R45, R45 ;  /* 0x0000002d002d7308 */ /* 0x000e220000000800 */
[----:B--2---:R-:W-:-:S07]  /*f390*/  FADD.FTZ R55, R58, R55 ;  /* 0x000000373a377221 */ /* 0x004fce0000010000 */
[----:B------:R-:W1:Y:S01]  /*f3a0*/  MUFU.EX2 R46, R46 ;  /* 0x0000002e002e7308 */ /* 0x000e620000000800 */
[----:B----4-:R-:W-:-:S07]  /*f3b0*/  FADD.FTZ R36, R62, R55 ;  /* 0x000000373e247221 */ /* 0x010fce0000010000 */
[----:B------:R-:W2:Y:S08]  /*f3c0*/  MUFU.EX2 R114, R114 ;  /* 0x0000007200727308 */ /* 0x000eb00000000800 */
[----:B------:R-:W4:Y:S08]  /*f3d0*/  MUFU.EX2 R49, R49 ;  /* 0x0000003100317308 */ /* 0x000f300000000800 */
[----:B------:R3:W-:Y:S08]  /*f3e0*/  MUFU.EX2 R40, R34 ;  /* 0x0000002200287308 */ /* 0x0007f00000000800 */
[----:B------:R-:W4:Y:S01]  /*f3f0*/  MUFU.EX2 R60, R60 ;  /* 0x0000003c003c7308 */ /* 0x000f220000000800 */
[----:B---3--:R-:W-:Y:S01]  /*f400*/  F2FP.F16.F32.PACK_AB R34, R15, R14 ;  /* 0x0000000e0f22723e */ /* 0x008fe200000000ff */
[----:B------:R-:W-:Y:S01]  /*f410*/  FADD.FTZ R14, R44, R53 ;  /* 0x000000352c0e7221 */ /* 0x000fe20000010000 */
[----:B------:R-:W-:-:S05]  /*f420*/  FADD.FTZ R53, R47, R36 ;  /* 0x000000242f357221 */ /* 0x000fca0000010000 */
[----:B------:R-:W3:Y:S01]  /*f430*/  MUFU.EX2 R64, R64 ;  /* 0x0000004000407308 */ /* 0x000ee20000000800 */
[----:B------:R-:W-:Y:S01]  /*f440*/  FADD.FTZ R14, R67, R14 ;  /* 0x0000000e430e7221 */ /* 0x000fe20000010000 */
[----:B------:R-:W-:-:S06]  /*f450*/  F2FP.F16.F32.PACK_AB R25, R82, R77 ;  /* 0x0000004d5219723e */ /* 0x000fcc00000000ff */
[----:B------:R-:W3:Y:S01]  /*f460*/  MUFU.EX2 R69, R69 ;  /* 0x0000004500457308 */ /* 0x000ee20000000800 */
[----:B0-----:R-:W-:Y:S01]  /*f470*/  FADD.FTZ R55, R45, R14 ;  /* 0x0000000e2d377221 */ /* 0x001fe20000010000 */
[----:B-1----:R-:W-:-:S06]  /*f480*/  FADD.FTZ R14, R46, R53 ;  /* 0x000000352e0e7221 */ /* 0x002fcc0000010000 */
[----:B------:R-:W0:Y:S01]  /*f490*/  MUFU.EX2 R85, R85 ;  /* 0x0000005500557308 */ /* 0x000e220000000800 */
[----:B------:R4:W-:Y:S01]  /*f4a0*/  STSM.16.M88.4 [R17+0x25b00], R24 ;  /* 0x025b001811007844 */ /* 0x0009e20000000200 */
[----:B--2---:R-:W-:-:S06]  /*f4b0*/  FADD.FTZ R55, R114, R55 ;  /* 0x0000003772377221 */ /* 0x004fcc0000010000 */
[----:B------:R-:W1:Y:S08]  /*f4c0*/  MUFU.EX2 R61, R61 ;  /* 0x0000003d003d7308 */ /* 0x000e700000000800 */
[----:B------:R-:W2:Y:S01]  /*f4d0*/  MUFU.EX2 R87, R87 ;  /* 0x0000005700577308 */ /* 0x000ea20000000800 */
[----:B----4-:R-:W-:Y:S01]  /*f4e0*/  FADD.FTZ R25, R49, R14 ;  /* 0x0000000e31197221 */ /* 0x010fe20000010000 */
[----:B------:R-:W-:-:S06]  /*f4f0*/  FADD.FTZ R14, R60, R55 ;  /* 0x000000373c0e7221 */ /* 0x000fcc0000010000 */
[----:B------:R-:W4:Y:S01]  /*f500*/  MUFU.EX2 R116, R116 ;  /* 0x0000007400747308 */ /* 0x000f220000000800 */
[----:B---3--:R-:W-:-:S07]  /*f510*/  FADD.FTZ R24, R64, R25 ;  /* 0x0000001940187221 */ /* 0x008fce0000010000 */
[----:B------:R-:W3:Y:S01]  /*f520*/  MUFU.EX2 R148, R148 ;  /* 0x0000009400947308 */ /* 0x000ee20000000800 */
[----:B------:R-:W-:Y:S01]  /*f530*/  FADD.FTZ R14, R69, R14 ;  /* 0x0000000e450e7221 */ /* 0x000fe20000010000 */
[----:B0-----:R-:W-:-:S06]  /*f540*/  FADD.FTZ R24, R85, R24 ;  /* 0x0000001855187221 */ /* 0x001fcc0000010000 */
[----:B------:R-:W0:Y:S01]  /*f550*/  MUFU.EX2 R63, R63 ;  /* 0x0000003f003f7308 */ /* 0x000e220000000800 */
[----:B-1----:R-:W-:Y:S01]  /*f560*/  FADD.FTZ R25, R61, R14 ;  /* 0x0000000e3d197221 */ /* 0x002fe20000010000 */
[----:B--2---:R-:W-:-:S06]  /*f570*/  FADD.FTZ R27, R87, R24 ;  /* 0x00000018571b7221 */ /* 0x004fcc0000010000 */
[----:B------:R-:W1:Y:S08]  /*f580*/  MUFU.EX2 R118, R118 ;  /* 0x0000007600767308 */ /* 0x000e700000000800 */
[----:B------:R-:W2:Y:S01]  /*f590*/  MUFU.EX2 R51, R150 ;  /* 0x0000009600337308 */ /* 0x000ea20000000800 */
[----:B----4-:R-:W-:Y:S01]  /*f5a0*/  FADD.FTZ R14, R116, R25 ;  /* 0x00000019740e7221 */ /* 0x010fe20000010000 */
[----:B------:R-:W-:-:S06]  /*f5b0*/  F2FP.F16.F32.PACK_AB R29, R80, R75 ;  /* 0x0000004b501d723e */ /* 0x000fcc00000000ff */
[----:B------:R-:W4:Y:S01]  /*f5c0*/  MUFU.EX2 R65, R65 ;  /* 0x0000004100417308 */ /* 0x000f220000000800 */
[----:B------:R-:W-:Y:S01]  /*f5d0*/  F2FP.F16.F32.PACK_AB R30, R66, R57 ;  /* 0x00000039421e723e */ /* 0x000fe200000000ff */
[----:B---3--:R-:W-:Y:S01]  /*f5e0*/  FADD.FTZ R27, R148, R27 ;  /* 0x0000001b941b7221 */ /* 0x008fe20000010000 */
[----:B------:R-:W-:-:S05]  /*f5f0*/  F2FP.F16.F32.PACK_AB R31, R76, R73 ;  /* 0x000000494c1f723e */ /* 0x000fca00000000ff */
[----:B------:R-:W3:Y:S01]  /*f600*/  MUFU.EX2 R152, R152 ;  /* 0x0000009800987308 */ /* 0x000ee20000000800 */
[----:B------:R-:W-:Y:S02]  /*f610*/  F2FP.F16.F32.PACK_AB R32, R59, R56 ;  /* 0x000000383b20723e */ /* 0x000fe400000000ff */
[----:B------:R-:W-:Y:S02]  /*f620*/  F2FP.F16.F32.PACK_AB R33, R81, R72 ;  /* 0x000000485121723e */ /* 0x000fe400000000ff */
[----:B------:R-:W-:-:S03]  /*f630*/  F2FP.F16.F32.PACK_AB R35, R70, R35 ;  /* 0x000000234623723e */ /* 0x000fc600000000ff */
[----:B------:R-:W3:Y:S01]  /*f640*/  MUFU.EX2 R120, R120 ;  /* 0x0000007800787308 */ /* 0x000ee20000000800 */
[----:B0-----:R-:W-:Y:S01]  /*f650*/  FADD.FTZ R25, R63, R14 ;  /* 0x0000000e3f197221 */ /* 0x001fe20000010000 */
[----:B------:R-:W-:-:S06]  /*f660*/  FADD.FTZ R14, R40, R27 ;  /* 0x0000001b280e7221 */ /* 0x000fcc0000010000 */
[----:B------:R-:W0:Y:S01]  /*f670*/  MUFU.EX2 R15, R154 ;  /* 0x0000009a000f7308 */ /* 0x000e220000000800 */
[----:B------:R4:W-:Y:S01]  /*f680*/  STSM.16.M88.4 [R17+0x27300], R28 ;  /* 0x0273001c11007844 */ /* 0x0009e20000000200 */
[----:B-1----:R-:W-:-:S06]  /*f690*/  FADD.FTZ R26, R118, R25 ;  /* 0x00000019761a7221 */ /* 0x002fcc0000010000 */
[----:B------:R-:W1:Y:S01]  /*f6a0*/  MUFU.EX2 R54, R54 ;  /* 0x0000003600367308 */ /* 0x000e620000000800 */
[----:B------:R3:W-:Y:S01]  /*f6b0*/  STSM.16.M88.4 [R17+0x28b00], R32 ;  /* 0x028b002011007844 */ /* 0x0007e20000000200 */
[----:B------:R-:W-:Y:S01]  /*f6c0*/  F2FP.F16.F32.PACK_AB R36, R42, R37 ;  /* 0x000000252a24723e */ /* 0x000fe200000000ff */
[----:B--2---:R-:W-:-:S05]  /*f6d0*/  FADD.FTZ R27, R51, R14 ;  /* 0x0000000e331b7221 */ /* 0x004fca0000010000 */
[----:B------:R-:W2:Y:S01]  /*f6e0*/  MUFU.EX2 R156, R156 ;  /* 0x0000009c009c7308 */ /* 0x000ea20000000800 */
[----:B------:R-:W-:Y:S02]  /*f6f0*/  F2FP.F16.F32.PACK_AB R38, R38, R41 ;  /* 0x000000292626723e */ /* 0x000fe400000000ff */
[----:B------:R-:W-:Y:S02]  /*f700*/  F2FP.F16.F32.PACK_AB R37, R79, R68 ;  /* 0x000000444f25723e */ /* 0x000fe400000000ff */
[----:B------:R-:W-:-:S03]  /*f710*/  F2FP.F16.F32.PACK_AB R39, R58, R39 ;  /* 0x000000273a27723e */ /* 0x000fc600000000ff */
[----:B------:R-:W2:Y:S01]  /*f720*/  MUFU.EX2 R71, R71 ;  /* 0x0000004700477308 */ /* 0x000ea20000000800 */
[----:B----4-:R-:W-:Y:S01]  /*f730*/  F2FP.F16.F32.PACK_AB R28, R67, R44 ;  /* 0x0000002c431c723e */ /* 0x010fe200000000ff */
[----:B---3--:R-:W-:Y:S01]  /*f740*/  FADD.FTZ R35, R65, R26 ;  /* 0x0000001a41237221 */ /* 0x008fe20000010000 */
[----:B------:R-:W-:Y:S02]  /*f750*/  F2FP.F16.F32.PACK_AB R29, R47, R62 ;  /* 0x0000003e2f1d723e */ /* 0x000fe400000000ff */
[----:B------:R-:W-:-:S03]  /*f760*/  F2FP.F16.F32.PACK_AB R30, R114, R45 ;  /* 0x0000002d721e723e */ /* 0x000fc600000000ff */
[----:B------:R-:W3:Y:S01]  /*f770*/  MUFU.EX2 R33, R78 ;  /* 0x0000004e00217308 */ /* 0x000ee20000000800 */
[----:B------:R-:W-:Y:S01]  /*f780*/  F2FP.F16.F32.PACK_AB R31, R49, R46 ;  /* 0x0000002e311f723e */ /* 0x000fe200000000ff */
[----:B------:R-:W-:Y:S01]  /*f790*/  FADD.FTZ R14, R152, R27 ;  /* 0x0000001b980e7221 */ /* 0x000fe20000010000 */
[----:B------:R-:W-:Y:S05]  /*f7a0*/  STSM.16.M88.4 [R17+0x2a300], R36 ;  /* 0x02a3002411007844 */ /* 0x000fea0000000200 */
[----:B------:R-:W-:Y:S01]  /*f7b0*/  MUFU.EX2 R43, R43 ;  /* 0x0000002b002b7308 */ /* 0x000fe20000000800 */
[----:B------:R0:W-:Y:S01]  /*f7c0*/  STSM.16.M88.4 [R17+0x2bb00], R28 ;  /* 0x02bb001c11007844 */ /* 0x0001e20000000200 */
[----:B------:R-:W-:-:S06]  /*f7d0*/  FADD.FTZ R35, R120, R35 ;  /* 0x0000002378237221 */ /* 0x000fcc0000010000 */
[----:B------:R-:W4:Y:S08]  /*f7e0*/  MUFU.EX2 R50, R50 ;  /* 0x0000003200327308 */ /* 0x000f300000000800 */
[----:B------:R-:W-:Y:S01]  /*f7f0*/  MUFU.EX2 R84, R84 ;  /* 0x0000005400547308 */ /* 0x000fe20000000800 */
[----:B0-----:R-:W-:-:S07]  /*f800*/  FADD.FTZ R31, R15, R14 ;  /* 0x0000000e0f1f7221 */ /* 0x001fce0000010000 */
[----:B------:R-:W0:Y:S01]  /*f810*/  MUFU.EX2 R41, R86 ;  /* 0x0000005600297308 */ /* 0x000e220000000800 */
[----:B-1----:R-:W-:Y:S01]  /*f820*/  FADD.FTZ R14, R54, R35 ;  /* 0x00000023360e7221 */ /* 0x002fe20000010000 */
[----:B--2---:R-:W-:Y:S01]  /*f830*/  FADD.FTZ R34, R156, R31 ;  /* 0x0000001f9c227221 */ /* 0x004fe20000010000 */
[----:B------:R-:W-:Y:S02]  /*f840*/  F2FP.F16.F32.PACK_AB R31, R15, R152 ;  /* 0x000000980f1f723e */ /* 0x000fe400000000ff */
[----:B------:R-:W-:Y:S01]  /*f850*/  FADD.FTZ R14, R71, R14 ;  /* 0x0000000e470e7221 */ /* 0x000fe20000010000 */
[----:B------:R-:W-:Y:S01]  /*f860*/  F2FP.F16.F32.PACK_AB R24, R69, R60 ;  /* 0x0000003c4518723e */ /* 0x000fe200000000ff */
[----:B---3--:R-:W-:Y:S01]  /*f870*/  FADD.FTZ R15, R33, R34 ;  /* 0x00000022210f7221 */ /* 0x008fe20000010000 */
        /* <DEDUP_REMOVED lines=8> */
[----:B----4-:R-:W-:Y:S01]  /*f900*/  F2FP.F16.F32.PACK_AB R34, R50, R43 ;  /* 0x0000002b3222723e */ /* 0x010fe200000000ff */
[----:B------:R-:W-:Y:S01]  /*f910*/  FADD.FTZ R43, R43, R14 ;  /* 0x0000000e2b2b7221 */ /* 0x000fe20000010000 */
[----:B0-----:R-:W-:Y:S01]  /*f920*/  F2FP.F16.F32.PACK_AB R35, R41, R84 ;  /* 0x000000542923723e */ /* 0x001fe200000000ff */
[----:B------:R-:W-:Y:S01]  /*f930*/  FADD.FTZ R84, R84, R15 ;  /* 0x0000000f54547221 */ /* 0x000fe20000010000 */
[----:B------:R0:W-:Y:S01]  /*f940*/  STSM.16.M88.4 [R17+0x2d300], R24 ;  /* 0x02d3001811007844 */ /* 0x0001e20000000200 */
[----:B------:R-:W-:-:S03]  /*f950*/  VIADD R14, R108, 0xfffffffe ;  /* 0xfffffffe6c0e7836 */ /* 0x000fc60000000000 */
[----:B------:R-:W-:Y:S01]  /*f960*/  STSM.16.M88.4 [R17+0x2eb00], R28 ;  /* 0x02eb001c11007844 */ /* 0x000fe20000000200 */
[----:B------:R-:W-:-:S03]  /*f970*/  FADD.FTZ R15, R41, R84 ;  /* 0x00000054290f7221 */ /* 0x000fc60000010000 */
[----:B------:R1:W-:Y:S01]  /*f980*/  STSM.16.M88.4 [R17+0x30300], R32 ;  /* 0x0303002011007844 */ /* 0x0003e20000000200 */
[----:B------:R-:W-:Y:S01]  /*f990*/  VIMNMX R0, RZ, R0, !PT ;  /* 0x00000000ff007248 */ /* 0x000fe20007fe0100 */
[----:B------:R2:W-:Y:S06]  /*f9a0*/  MEMBAR.ALL.CTA ;  /* 0x0000000000007992 */ /* 0x0005ec0000008000 */
[----:B--2---:R-:W2:Y:S01]  /*f9b0*/  FENCE.VIEW.ASYNC.S ;  /* 0x00000000000073c6 */ /* 0x004ea20000000000 */
[----:B0-----:R-:W-:-:S05]  /*f9c0*/  FADD.FTZ R24, R50, R43 ;  /* 0x0000002b32187221 */ /* 0x001fca0000010000 */
[----:B------:R0:W-:Y:S04]  /*f9d0*/  STL [R1+0x18], R24 ;  /* 0x0000181801007387 */ /* 0x0001e80000100800 */
[----:B------:R3:W-:Y:S04]  /*f9e0*/  STL [R1+0x2c], R15 ;  /* 0x00002c0f01007387 */ /* 0x0007e80000100800 */
[----:B------:R3:W-:Y:S04]  /*f9f0*/  STL [R1+0x20], R14 ;  /* 0x0000200e01007387 */ /* 0x0007e80000100800 */
[----:B------:R3:W-:Y:S01]  /*fa00*/  STL [R1+0x24], R0 ;  /* 0x0000240001007387 */ /* 0x0007e20000100800 */
[----:B------:R-:W-:Y:S01]  /*fa10*/  ISETP.GE.AND P2, PT, R14, R0, PT ;  /* 0x000000000e00720c */ /* 0x000fe20003f46270 */
[----:B------:R-:W-:-:S04]  /*fa20*/  IMAD.MOV.U32 R71, RZ, RZ, RZ ;  /* 0x000000ffff477224 */ /* 0x000fc800078e00ff */
[--C-:B------:R-:W-:Y:S01]  /*fa30*/  IMAD.MOV.U32 R70, RZ, RZ, R71.reuse ;  /* 0x000000ffff467224 */ /* 0x100fe200078e0047 */
[-C--:B------:R-:W-:Y:S01]  /*fa40*/  MOV R59, R71.reuse ;  /* 0x00000047003b7202 */ /* 0x080fe20000000f00 */
[--C-:B------:R-:W-:Y:S01]  /*fa50*/  IMAD.MOV.U32 R69, RZ, RZ, R71.reuse ;  /* 0x000000ffff457224 */ /* 0x100fe200078e0047 */
[-C--:B------:R-:W-:Y:S01]  /*fa60*/  MOV R42, R71.reuse ;  /* 0x00000047002a7202 */ /* 0x080fe20000000f00 */
[--C-:B------:R-:W-:Y:S01]  /*fa70*/  IMAD.MOV.U32 R68, RZ, RZ, R71.reuse ;  /* 0x000000ffff447224 */ /* 0x100fe200078e0047 */
[----:B------:R-:W-:Y:S01]  /*fa80*/  MOV R25, R71 ;  /* 0x0000004700197202 */ /* 0x000fe20000000f00 */
        /* <DEDUP_REMOVED lines=30> */
[--C-:B-1----:R-:W-:Y:S02]  /*fc70*/  IMAD.MOV.U32 R35, RZ, RZ, R71.reuse ;  /* 0x000000ffff237224 */ /* 0x102fe400078e0047 */
        /* <DEDUP_REMOVED lines=9> */
[----:B0-----:R-:W-:Y:S01]  /*fd10*/  IMAD.MOV.U32 R24, RZ, RZ, R71 ;  /* 0x000000ffff187224 */ /* 0x001fe200078e0047 */
[----:B--2---:R-:W-:Y:S01]  /*fd20*/  NOP ;  /* 0x0000000000007918 */ /* 0x004fe20000000000 */
[----:B---3--:R-:W-:Y:S05]  /*fd30*/  @!P2 BRA `(.L_x_10229) ;  /* 0x0000005c0048a947 */ /* 0x008fea0003800000 */
[----:B------:R0:W-:Y:S01]  /*fd40*/  STL [R1+0x1c], R74 ;  /* 0x00001c4a01007387 */ /* 0x0001e20000100800 */
[----:B------:R-:W-:-:S03]  /*fd50*/  IMAD.MOV.U32 R0, RZ, RZ, R20 ;  /* 0x000000ffff007224 */ /* 0x000fc600078e0014 */
[----:B------:R0:W5:Y:S01]  /*fd60*/  LDL.LU R145, [R1+0x28] ;  /* 0x0000280001917983 */ /* 0x0001620000300800 */
        /* <DEDUP_REMOVED lines=24> */
[----:B0-----:R-:W-:-:S07]  /*fef0*/  CS2R R24, SRZ ;  /* 0x0000000000187805 */ /* 0x001fce000001ff00 */
.L_x_10239:
        /* <DEDUP_REMOVED lines=12> */
.L_x_10231:
[----:B------:R-:W-:Y:S01]  /*ffc0*/  IMAD R20, R22, 0x8, R16 ;  /* 0x0000000816147824 */ /* 0x000fe200078e0210 */
[----:B0-----:R-:W-:-:S04]  /*ffd0*/  SHF.L.U32 R21, R21, 0x1f, RZ ;  /* 0x0000001f15157819 */ /* 0x001fc800000006ff */
[----:B------:R0:W1:Y:S01]  /*ffe0*/  SYNCS.PHASECHK.TRANS64.TRYWAIT P3, [R20+URZ+0x31c30], R21 ;  /* 0x031c3015140075a7 */ /* 0x000062000806017f */
[----:B------:R-:W-:Y:S05]  /*fff0*/  @!P0 BRA `(.L_x_10232) ;  /* 0x0000000000048947 */ /* 0x000fea0003800000 */
[----:B------:R-:W-:Y:S01]  /*10000*/  BPT.TRAP 0x1 ;  /* 0x000000040000795c */ /* 0x000fe20000300000 */
.L_x_10232:
[----:B------:R-:W-:Y:S04]  /*10010*/  BSSY B0, `(.L_x_10230) ;  /* 0x0000004000007945 */ /* 0x000fe80003800000 */
[----:B-1----:R-:W-:Y:S05]  /*10020*/  @P3 BRA `(.L_x_10233) ;  /* 0x0000000000083947 */ /* 0x002fea0003800000 */
[----:B------:R-:W1:Y:S02]  /*10030*/  SYNCS.PHASECHK.TRANS64.TRYWAIT P3, [R20+URZ+0x31c30], R21 ;  /* 0x031c3015140075a7 */ /* 0x000e64000806017f */
[----:B-1----:R-:W-:Y:S05]  /*10040*/  @!P3 BRA `(.L_x_10234) ;  /* 0x0000013400bcb947 */ /* 0x002fea0003800000 */
.L_x_10233:
[----:B------:R-:W-:Y:S05]  /*10050*/  BSYNC B0 ;  /* 0x0000000000007941 */ /* 0x000fea0003800000 */
.L_x_10230:
[----:B01----:R-:W2:Y:S01]  /*10060*/  LDL R20, [R1+0x50] ;  /* 0x0000500001147983 */ /* 0x003ea20000100800 */
[----:B------:R-:W-:Y:S05]  /*10070*/  WARPSYNC.ALL ;  /* 0x0000000000007948 */ /* 0x000fea0003800000 */
[----:B------:R-:W0:Y:S01]  /*10080*/  S2R R72, SR_TID.X ;  /* 0x0000000000487919 */ /* 0x000e220000002100 */
[----:B------:R-:W-:Y:S01]  /*10090*/  IMAD.MOV.U32 R21, RZ, RZ, -0x7fffffe0 ;  /* 0x80000020ff157424 */ /* 0x000fe200078e00ff */
[C---:B------:R-:W-:Y:S01]  /*100a0*/  R2UR UR44, R2.reuse ;  /* 0x00000000022c72ca */ /* 0x040fe200000e0000 */
[----:B------:R-:W-:Y:S01]  /*100b0*/  IMAD.MOV.U32 R73, RZ, RZ, -0x7fffffe0 ;  /* 0x80000020ff497424 */ /* 0x000fe200078e00ff */
[----:B------:R-:W-:Y:S01]  /*100c0*/  R2UR UR45, R3 ;  /* 0x00000000032d72ca */ /* 0x000fe200000e0000 */
[----:B------:R-:W-:Y:S01]  /*100d0*/  IMAD.MOV.U32 R77, RZ, RZ, -0x7fffffe0 ;  /* 0x80000020ff4d7424 */ /* 0x000fe200078e00ff */
[----:B------:R-:W-:Y:S01]  /*100e0*/  R2UR UR47, R21 ;  /* 0x00000000152f72ca */ /* 0x000fe200000e0000 */
[----:B------:R-:W-:Y:S01]  /*100f0*/  IMAD.MOV.U32 R75, RZ, RZ, -0x7fffffe0 ;  /* 0x80000020ff4b7424 */ /* 0x000fe200078e00ff */
[----:B------:R-:W-:Y:S01]  /*10100*/  R2UR UR51, R73 ;  /* 0x00000000493372ca */ /* 0x000fe200000e0000 */
[----:B------:R-:W-:Y:S01]  /*10110*/  IMAD.MOV.U32 R79, RZ, RZ, -0x7fffffe0 ;  /* 0x80000020ff4f7424 */ /* 0x000fe200078e00ff */
[C---:B------:R-:W-:Y:S01]  /*10120*/  R2UR UR48, R2.reuse ;  /* 0x00000000023072ca */ /* 0x040fe200000e0000 */
[----:B------:R-:W-:Y:S01]  /*10130*/  STL [R1+0xbc], R24 ;  /* 0x0000bc1801007387 */ /* 0x000fe20000100800 */
[----:B------:R-:W-:Y:S01]  /*10140*/  R2UR UR49, R3 ;  /* 0x00000000033172ca */ /* 0x000fe200000e0000 */
[----:B------:R-:W-:Y:S01]  /*10150*/  IMAD.MOV.U32 R147, RZ, RZ, -0x7fffffe0 ;  /* 0x80000020ff937424 */ /* 0x000fe200078e00ff */
[----:B------:R-:W-:Y:S01]  /*10160*/  R2UR UR55, R77 ;  /* 0x000000004d3772ca */ /* 0x000fe200000e0000 */
[----:B------:R-:W-:Y:S01]  /*10170*/  STL [R1+0xb8], R23 ;  /* 0x0000b81701007387 */ /* 0x000fe20000100800 */
[----:B------:R-:W-:-:S02]  /*10180*/  R2UR UR52, R2 ;  /* 0x00000000023472ca */ /* 0x000fc400000e0000 */
[----:B------:R-:W-:Y:S01]  /*10190*/  R2UR UR53, R3 ;  /* 0x00000000033572ca */ /* 0x000fe200000e0000 */
[----:B------:R1:W-:Y:S01]  /*101a0*/  STL [R1+0xb4], R19 ;  /* 0x0000b41301007387 */ /* 0x0003e20000100800 */
[----:B------:R-:W-:Y:S02]  /*101b0*/  R2UR UR15, R75 ;  /* 0x000000004b0f72ca */ /* 0x000fe400000e0000 */
[----:B------:R-:W-:Y:S01]  /*101c0*/  R2UR UR12, R2 ;  /* 0x00000000020c72ca */ /* 0x000fe200000e0000 */
[----:B------:R-:W-:Y:S01]  /*101d0*/  STL [R1+0xb0], R18 ;  /* 0x0000b01201007387 */ /* 0x000fe20000100800 */
[----:B------:R-:W-:Y:S02]  /*101e0*/  R2UR UR13, R3 ;  /* 0x00000000030d72ca */ /* 0x000fe400000e0000 */
[C---:B------:R-:W-:Y:S01]  /*101f0*/  R2UR UR5, R77.reuse ;  /* 0x000000004d0572ca */ /* 0x040fe200000e0000 */
[----:B------:R3:W-:Y:S01]  /*10200*/  STL [R1+0xac], R17 ;  /* 0x0000ac1101007387 */ /* 0x0007e20000100800 */
[----:B------:R-:W-:-:S02]  /*10210*/  R2UR UR19, R77 ;  /* 0x000000004d1372ca */ /* 0x000fc400000e0000 */
[C---:B------:R-:W-:Y:S01]  /*10220*/  R2UR UR35, R77.reuse ;  /* 0x000000004d2372ca */ /* 0x040fe200000e0000 */
[----:B------:R4:W-:Y:S01]  /*10230*/  STL [R1+0xa8], R16 ;  /* 0x0000a81001007387 */ /* 0x0009e20000100800 */
[----:B0-----:R-:W-:Y:S02]  /*10240*/  SHF.R.U32.HI R72, RZ, 0x7, R72 ;  /* 0x00000007ff487819 */ /* 0x001fe40000011648 */
[C---:B------:R-:W-:Y:S01]  /*10250*/  R2UR UR33, R77.reuse ;  /* 0x000000004d2172ca */ /* 0x040fe200000e0000 */
[----:B------:R0:W-:Y:S01]  /*10260*/  STL [R1+0xa4], R15 ;  /* 0x0000a40f01007387 */ /* 0x0001e20000100800 */
[----:B------:R-:W-:Y:S01]  /*10270*/  R2UR UR57, R77 ;  /* 0x000000004d3972ca */ /* 0x000fe200000e0000 */
[----:B------:R-:W-:Y:S01]  /*10280*/  VIADD R78, R72, 0x8 ;  /* 0x00000008484e7836 */ /* 0x000fe20000000000 */
[C---:B------:R-:W-:Y:S01]  /*10290*/  R2UR UR11, R75.reuse ;  /* 0x000000004b0b72ca */ /* 0x040fe200000e0000 */
[----:B------:R-:W-:Y:S01]  /*102a0*/  IMAD.MOV.U32 R77, RZ, RZ, -0x7fffffe0 ;  /* 0x80000020ff4d7424 */ /* 0x000fe200078e00ff */
[C---:B------:R-:W-:Y:S01]  /*102b0*/  R2UR UR27, R75.reuse ;  /* 0x000000004b1b72ca */ /* 0x040fe200000e0000 */
[----:B------:R0:W-:Y:S01]  /*102c0*/  STL [R1+0xa0], R14 ;  /* 0x0000a00e01007387 */ /* 0x0001e20000100800 */
[----:B------:R-:W-:-:S02]  /*102d0*/  R2UR UR39, R75 ;  /* 0x000000004b2772ca */ /* 0x000fc400000e0000 */
[----:B------:R-:W-:Y:S01]  /*102e0*/  R2UR UR29, R75 ;  /* 0x000000004b1d72ca */ /* 0x000fe200000e0000 */
[----:B------:R3:W-:Y:S01]  /*102f0*/  BAR.SYNC.DEFER_BLOCKING R78, 0x100 ;  /* 0x0004004e0000751d */ /* 0x0007e20000010000 */
[----:B------:R-:W-:Y:S01]  /*10300*/  IMAD.U32 R75, RZ, RZ, UR5 ;  /* 0x00000005ff4b7e24 */ /* 0x000fe2000f8e00ff */
[C---:B------:R-:W-:Y:S02]  /*10310*/  R2UR UR5, R73.reuse ;  /* 0x00000000490572ca */ /* 0x040fe400000e0000 */
[C---:B------:R-:W-:Y:S02]  /*10320*/  R2UR UR7, R73.reuse ;  /* 0x00000000490772ca */ /* 0x040fe400000e0000 */
[C---:B------:R-:W-:Y:S02]  /*10330*/  R2UR UR23, R73.reuse ;  /* 0x00000000491772ca */ /* 0x040fe400000e0000 */
[C---:B------:R-:W-:Y:S01]  /*10340*/  R2UR UR31, R73.reuse ;  /* 0x00000000491f72ca */ /* 0x040fe200000e0000 */
[----:B------:R0:W-:Y:S01]  /*10350*/  STL [R1+0x9c], R0 ;  /* 0x00009c0001007387 */ /* 0x0001e20000100800 */
[----:B------:R-:W-:-:S02]  /*10360*/  R2UR UR25, R73 ;  /* 0x00000000491972ca */ /* 0x000fc400000e0000 */
[C---:B------:R-:W-:Y:S02]  /*10370*/  R2UR UR21, R73.reuse ;  /* 0x00000000491572ca */ /* 0x040fe400000e0000 */
[----:B------:R-:W-:Y:S02]  /*10380*/  R2UR UR41, R73 ;  /* 0x00000000492972ca */ /* 0x000fe400000e0000 */
[----:B------:R-:W-:Y:S02]  /*10390*/  R2UR UR9, R79 ;  /* 0x000000004f0972ca */ /* 0x000fe400000e0000 */
[----:B------:R-:W-:Y:S02]  /*103a0*/  R2UR UR16, R2 ;  /* 0x00000000021072ca */ /* 0x000fe400000e0000 */
[----:B------:R-:W-:Y:S02]  /*103b0*/  R2UR UR17, R3 ;  /* 0x00000000031172ca */ /* 0x000fe400000e0000 */
[C---:B------:R-:W-:Y:S01]  /*103c0*/  R2UR UR37, R79.reuse ;  /* 0x000000004f2572ca */ /* 0x040fe200000e0000 */
[----:B------:R-:W-:Y:S01]  /*103d0*/  WARPGROUP.ARRIVE ;  /* 0x00000000000079c5 */ /* 0x000fe20000000000 */
[----:B------:R-:W-:-:S13]  /*103e0*/  R2UR UR43, R79 ;  /* 0x000000004f2b72ca */ /* 0x000fda00000e0000 */
[----:B-1----:R-:W-:Y:S01]  /*103f0*/  MOV R19, UR43 ;  /* 0x0000002b00137c02 */ /* 0x002fe20008000f00 */
[----:B------:R-:W-:Y:S01]  /*10400*/  UMOV UR43, UR33 ;  /* 0x00000021002b7c82 */ /* 0x000fe20008000000 */
        /* <DEDUP_REMOVED lines=8> */
[----:B------:R-:W-:Y:S01]  /*10490*/  R2UR UR54, R76 ;  /* 0x000000004c3672ca */ /* 0x000fe200000e0000 */
[----:B------:R-:W-:Y:S01]  /*104a0*/  VIADD R76, R20, 0x180 ;  /* 0x00000180144c7836 */ /* 0x000fe20000000000 */
[----:B------:R-:W-:Y:S01]  /*104b0*/  R2UR UR14, R74 ;  /* 0x000000004a0e72ca */ /* 0x000fe200000e0000 */
[----:B------:R-:W-:Y:S01]  /*104c0*/  VIADD R74, R20, 0x140 ;  /* 0x00000140144a7836 */ /* 0x000fe20000000000 */
[----:B------:R-:W-:Y:S01]  /*104d0*/  R2UR UR6, R72 ;  /* 0x00000000480672ca */ /* 0x000fe200000e0000 */
[----:B---3--:R-:W-:Y:S01]  /*104e0*/  VIADD R78, R20, 0x1c2 ;  /* 0x000001c2144e7836 */ /* 0x008fe20000000000 */
[----:B------:R-:W-:Y:S01]  /*104f0*/  R2UR UR18, R76 ;  /* 0x000000004c1272ca */ /* 0x000fe200000e0000 */
[----:B------:R-:W-:Y:S01]  /*10500*/  HGMMA.64x16x16.F32 R136, gdesc[UR44], RZ, !UPT, gsb0 ;  /* 0x002000002c8879f0 */ /* 0x000fe2000c0008ff */
[C---:B------:R-:W-:Y:S01]  /*10510*/  VIADD R76, R20.reuse, 0x42 ;  /* 0x00000042144c7836 */ /* 0x040fe20000000000 */
[C---:B------:R-:W-:Y:S01]  /*10520*/  IADD3 R72, R20.reuse, 0x1c0, RZ ;  /* 0x000001c014487810 */ /* 0x040fe20007ffe0ff */
        /* <DEDUP_REMOVED lines=17> */
[----:B------:R-:W-:-:S02]  /*10640*/  R2UR UR32, R76 ;  /* 0x000000004c2072ca */ /* 0x000fc400000e0000 */
[----:B------:R-:W-:Y:S02]  /*10650*/  IADD3 R76, R20, 0x300, RZ ;  /* 0x00000300144c7810 */ /* 0x000fe40007ffe0ff */
[----:B------:R-:W-:Y:S01]  /*10660*/  R2UR UR20, R72 ;  /* 0x00000000481472ca */ /* 0x000fe200000e0000 */
[----:B------:R-:W-:Y:S01]  /*10670*/  VIADD R72, R20, 0x202 ;  /* 0x0000020214487836 */ /* 0x000fe20000000000 */
[----:B------:R-:W-:Y:S01]  /*10680*/  R2UR UR56, R76 ;  /* 0x000000004c3872ca */ /* 0x000fe200000e0000 */
[----:B------:R-:W-:Y:S01]  /*10690*/  VIADD R76, R20, 0x3c0 ;  /* 0x000003c0144c7836 */ /* 0x000fe20000000000 */
[----:B------:R-:W-:Y:S01]  /*106a0*/  R2UR UR28, R74 ;  /* 0x000000004a1c72ca */ /* 0x000fe200000e0000 */
[----:B------:R-:W-:Y:S01]  /*106b0*/  IMAD.U32 R74, RZ, RZ, UR4 ;  /* 0x00000004ff4a7e24 */ /* 0x000fe2000f8e00ff */
[----:B------:R-:W-:Y:S01]  /*106c0*/  R2UR UR4, R72 ;  /* 0x00000000480472ca */ /* 0x000fe200000e0000 */
[----:B------:R-:W-:Y:S01]  /*106d0*/  VIADD R72, R20, 0x2c0 ;  /* 0x000002c014487836 */ /* 0x000fe20000000000 */
[----:B------:R-:W-:Y:S01]  /*106e0*/  R2UR UR47, R73 ;  /* 0x00000000492f72ca */ /* 0x000fe200000e0000 */
[----:B------:R-:W-:Y:S01]  /*106f0*/  IMAD.MOV.U32 R73, RZ, RZ, -0x7fffffe0 ;  /* 0x80000020ff497424 */ /* 0x000fe200078e00ff */
[----:B------:R-:W-:Y:S01]  /*10700*/  R2UR UR8, R78 ;  /* 0x000000004e0872ca */ /* 0x000fe200000e0000 */
[----:B------:R-:W-:Y:S01]  /*10710*/  VIADD R78, R20, 0x280 ;  /* 0x00000280144e7836 */ /* 0x000fe20000000000 */
[----:B------:R-:W-:Y:S01]  /*10720*/  R2UR UR40, R72 ;  /* 0x00000000482872ca */ /* 0x000fe200000e0000 */
[----:B------:R-:W-:-:S03]  /*10730*/  VIADD R72, R20, 0x380 ;  /* 0x0000038014487836 */ /* 0x000fc60000000000 */
[----:B------:R-:W-:Y:S01]  /*10740*/  R2UR UR36, R78 ;  /* 0x000000004e2472ca */ /* 0x000fe200000e0000 */
[----:B------:R-:W-:Y:S01]  /*10750*/  VIADD R78, R20, 0x340 ;  /* 0x00000340144e7836 */ /* 0x000fe20000000000 */
[----:B------:R-:W-:Y:S01]  /*10760*/  R2UR UR46, R72 ;  /* 0x00000000482e72ca */ /* 0x000fe200000e0000 */
[----:B------:R-:W-:Y:S02]  /*10770*/  VIADD R72, R20, 0x400 ;  /* 0x0000040014487836 */ /* 0x000fe40000000000 */
[----:B------:R-:W-:Y:S01]  /*10780*/  MOV R17, UR47 ;  /* 0x0000002f00117c02 */ /* 0x000fe20008000f00 */
[----:B------:R-:W-:Y:S01]  /*10790*/  UMOV UR47, UR37 ;  /* 0x00000025002f7c82 */ /* 0x000fe20008000000 */
[----:B------:R-:W-:Y:S02]  /*107a0*/  R2UR UR42, R78 ;  /* 0x000000004e2a72ca */ /* 0x000fe400000e0000 */
[----:B------:R-:W-:Y:S01]  /*107b0*/  R2UR UR37, R13 ;  /* 0x000000000d2572ca */ /* 0x000fe200000e0000 */
[----:B------:R-:W-:-:S02]  /*107c0*/  WARPGROUP.DEPBAR.LE gsb0, 0x0 ;  /* 0x00008000000079c5 */ /* 0x000fc40000010000 */
[----:B------:R-:W-:-:S03]  /*107d0*/  WARPGROUP.ARRIVE ;  /* 0x00000000000079c5 */ /* 0x000fc60000000000 */
[----:B----4-:R-:W-:Y:S01]  /*107e0*/  MOV R16, UR46 ;  /* 0x0000002e00107c02 */ /* 0x010fe20008000f00 */
[----:B------:R-:W-:Y:S01]  /*107f0*/  UMOV UR46, UR36 ;  /* 0x00000024002e7c82 */ /* 0x000fe20008000000 */
[----:B------:R-:W-:Y:S01]  /*10800*/  R2UR UR36, R12 ;  /* 0x000000000c2472ca */ /* 0x000fe200000e0000 */
[----:B------:R-:W-:Y:S01]  /*10810*/  HGMMA.64x16x16.F32 R128, gdesc[UR48], RZ, !UPT, gsb0 ;  /* 0x00200000308079f0 */ /* 0x000fe2000c0008ff */
[----:B------:R-:W-:Y:S01]  /*10820*/  R2UR UR50, R76 ;  /* 0x000000004c3272ca */ /* 0x000fe200000e0000 */
[----:B------:R-:W-:Y:S01]  /*10830*/  VIADD R76, R20, 0x440 ;  /* 0x00000440144c7836 */ /* 0x000fe20000000000 */
[----:B------:R-:W-:Y:S01]  /*10840*/  R2UR UR51, R77 ;  /* 0x000000004d3372ca */ /* 0x000fe200000e0000 */
[----:B------:R-:W-:Y:S01]  /*10850*/  IMAD.MOV.U32 R77, RZ, RZ, -0x7fffffe0 ;  /* 0x80000020ff4d7424 */ /* 0x000fe200078e00ff */
[----:B------:R-:W-:Y:S01]  /*10860*/  MOV R18, UR42 ;  /* 0x0000002a00127c02 */ /* 0x000fe20008000f00 */
[----:B------:R-:W-:Y:S01]  /*10870*/  UMOV UR42, UR32 ;  /* 0x00000020002a7c82 */ /* 0x000fe20008000000 */
[----:B------:R-:W-:Y:S01]  /*10880*/  R2UR UR58, R76 ;  /* 0x000000004c3a72ca */ /* 0x000fe200000e0000 */
[----:B------:R-:W-:Y:S01]  /*10890*/  VIADD R76, R20, 0x282 ;  /* 0x00000282144c7836 */ /* 0x000fe20000000000 */
[----:B------:R-:W-:Y:S01]  /*108a0*/  R2UR UR59, R77 ;  /* 0x000000004d3b72ca */ /* 0x000fe200000e0000 */
[----:B------:R-:W-:Y:S01]  /*108b0*/  IMAD.MOV.U32 R77, RZ, RZ, -0x7fffffe0 ;  /* 0x80000020ff4d7424 */ /* 0x000fe200078e00ff */
[----:B------:R-:W-:-:S02]  /*108c0*/  R2UR UR32, R12 ;  /* 0x000000000c2072ca */ /* 0x000fc400000e0000 */
[----:B------:R-:W-:Y:S02]  /*108d0*/  R2UR UR48, R12 ;  /* 0x000000000c3072ca */ /* 0x000fe400000e0000 */
[----:B------:R-:W-:Y:S01]  /*108e0*/  MOV R151, UR50 ;  /* 0x0000003200977c02 */ /* 0x000fe20008000f00 */
[----:B------:R-:W-:Y:S01]  /*108f0*/  UMOV UR50, UR4 ;  /* 0x0000000400327c82 */ /* 0x000fe20008000000 */
[----:B------:R-:W-:Y:S01]  /*10900*/  MOV R152, UR51 ;  /* 0x0000003300987c02 */ /* 0x000fe20008000f00 */
[----:B------:R-:W-:Y:S01]  /*10910*/  UMOV UR51, UR5 ;  /* 0x0000000500337c82 */ /* 0x000fe20008000000 */
[----:B------:R-:W-:Y:S02]  /*10920*/  R2UR UR4, R2 ;  /* 0x00000000020472ca */ /* 0x000fe400000e0000 */
[----:B------:R-:W-:Y:S02]  /*10930*/  R2UR UR5, R3 ;  /* 0x00000000030572ca */ /* 0x000fe400000e0000 */
[----:B------:R-:W-:Y:S01]  /*10940*/  MOV R21, UR51 ;  /* 0x0000003300157c02 */ /* 0x000fe20008000f00 */
[----:B------:R-:W-:Y:S01]  /*10950*/  UMOV UR51, UR29 ;  /* 0x0000001d00337c82 */ /* 0x000fe20008000000 */
[----:B------:R-:W-:Y:S01]  /*10960*/  MOV R148, UR50 ;  /* 0x0000003200947c02 */ /* 0x000fe20008000f00 */
[----:B------:R-:W-:Y:S01]  /*10970*/  UMOV UR50, UR28 ;  /* 0x0000001c00327c82 */ /* 0x000fe20008000000 */
[----:B------:R-:W-:-:S02]  /*10980*/  R2UR UR28, R12 ;  /* 0x000000000c1c72ca */ /* 0x000fc400000e0000 */
[C---:B------:R-:W-:Y:S02]  /*10990*/  R2UR UR29, R13.reuse ;  /* 0x000000000d1d72ca */ /* 0x040fe400000e0000 */
[----:B------:R-:W-:Y:S02]  /*109a0*/  R2UR UR49, R13 ;  /* 0x000000000d3172ca */ /* 0x000fe400000e0000 */
[----:B0-----:R-:W-:Y:S01]  /*109b0*/  MOV R15, UR59 ;  /* 0x0000003b000f7c02 */ /* 0x001fe20008000f00 */
[----:B------:R-:W-:Y:S01]  /*109c0*/  UMOV UR59, UR41 ;  /* 0x00000029003b7c82 */ /* 0x000fe20008000000 */
[----:B------:R-:W-:Y:S01]  /*109d0*/  MOV R14, UR58 ;  /* 0x0000003a000e7c02 */ /* 0x000fe20008000f00 */
[----:B------:R-:W-:Y:S01]  /*109e0*/  UMOV UR58, UR40 ;  /* 0x00000028003a7c82 */ /* 0x000fe20008000000 */
        /* <DEDUP_REMOVED lines=23> */
[----:B------:R-:W-:Y:S03]  /*10b60*/  HGMMA.64x16x16.F32 R112, gdesc[UR12], RZ, !UPT, gsb0 ;  /* 0x002000000c7079f0 */ /* 0x000fe6000c0008ff */
        /* <DEDUP_REMOVED lines=9> */
[----:B------:R-:W-:Y:S01]  /*10c00*/  VIADD R72, R20, 0x342 ;  /* 0x0000034214487836 */ /* 0x000fe20000000000 */
[----:B------:R-:W-:Y:S01]  /*10c10*/  R2UR UR15, R73 ;  /* 0x00000000490f72ca */ /* 0x000fe200000e0000 */
[----:B------:R-:W-:Y:S01]  /*10c20*/  IMAD.MOV.U32 R73, RZ, RZ, -0x7fffffe0 ;  /* 0x80000020ff497424 */ /* 0x000fe200078e00ff */
[----:B------:R-:W-:-:S03]  /*10c30*/  R2UR UR5, R13 ;  /* 0x000000000d0572ca */ /* 0x000fc600000e0000 */
        /* <DEDUP_REMOVED lines=9> */
[----:B------:R-:W-:Y:S02]  /*10cd0*/  R2UR UR10, R76 ;  /* 0x000000004c0a72ca */ /* 0x000fe400000e0000 */
[----:B------:R-:W-:Y:S02]  /*10ce0*/  R2UR UR11, R77 ;  /* 0x000000004d0b72ca */ /* 0x000fe400000e0000 */
[----:B------:R-:W-:Y:S02]  /*10cf0*/  R2UR UR8, R12 ;  /* 0x000000000c0872ca */ /* 0x000fe400000e0000 */
[----:B------:R-:W-:-:S07]  /*10d00*/  R2UR UR9, R13 ;  /* 0x000000000d0972ca */ /* 0x000fce00000e0000 */
[----:B------:R-:W-:Y:S02]  /*10d10*/  MOV R156, UR10 ;  /* 0x0000000a009c7c02 */ /* 0x000fe40008000f00 */
[----:B------:R-:W-:Y:S02]  /*10d20*/  MOV R24, UR11 ;  /* 0x0000000b00187c02 */ /* 0x000fe40008000f00 */
[----:B------:R-:W-:Y:S01]  /*10d30*/  R2UR UR10, R74 ;  /* 0x000000004a0a72ca */ /* 0x000fe200000e0000 */
[----:B------:R-:W-:Y:S01]  /*10d40*/  VIADD R74, R20, 0x302 ;  /* 0x00000302144a7836 */ /* 0x000fe20000000000 */
[----:B------:R-:W-:Y:S02]  /*10d50*/  R2UR UR11, R75 ;  /* 0x000000004b0b72ca */ /* 0x000fe400000e0000 */
[----:B------:R-:W-:Y:S01]  /*10d60*/  MOV R75, 0x80000020 ;  /* 0x80000020004b7802 */ /* 0x000fe20000000f00 */
[----:B------:R-:W-:Y:S02]  /*10d70*/  WARPGROUP.DEPBAR.LE gsb0, 0x0 ;  /* 0x00008000000079c5 */ /* 0x000fe40000010000 */
[----:B------:R-:W-:-:S06]  /*10d80*/  WARPGROUP.ARRIVE ;  /* 0x00000000000079c5 */ /* 0x000fcc0000000000 */
[----:B------:R-:W-:Y:S01]  /*10d90*/  HGMMA.64x16x16.F32 R88, gdesc[UR16], RZ, !UPT, gsb0 ;  /* 0x00200000105879f0 */ /* 0x000fe2000c0008ff */
[----:B------:R-:W-:Y:S02]  /*10da0*/  R2UR UR18, R74 ;  /* 0x000000004a1272ca */ /* 0x000fe400000e0000 */
[----:B------:R-:W-:Y:S01]  /*10db0*/  R2UR UR19, R75 ;  /* 0x000000004b1372ca */ /* 0x000fe200000e0000 */
        /* <DEDUP_REMOVED lines=8> */
[C---:B------:R-:W-:Y:S02]  /*10e40*/  R2UR UR40, R8.reuse ;  /* 0x00000000082872ca */ /* 0x040fe400000e0000 */
[C---:B------:R-:W-:Y:S02]  /*10e50*/  R2UR UR41, R9.reuse ;  /* 0x00000000092972ca */ /* 0x040fe400000e0000 */
[----:B------:R-:W-:Y:S02]  /*10e60*/  R2UR UR44, R8 ;  /* 0x00000000082c72ca */ /* 0x000fe400000e0000 */
[----:B------:R-:W-:Y:S02]  /*10e70*/  R2UR UR45, R9 ;  /* 0x00000000092d72ca */ /* 0x000fe400000e0000 */
[----:B------:R-:W-:Y:S01]  /*10e80*/  R2UR UR26, R146 ;  /* 0x00000000921a72ca */ /* 0x000fe200000e0000 */
[----:B------:R-:W-:Y:S01]  /*10e90*/  VIADD R146, R20, 0x3c2 ;  /* 0x000003c214927836 */ /* 0x000fe20000000000 */
[----:B------:R-:W-:Y:S01]  /*10ea0*/  R2UR UR27, R147 ;  /* 0x00000000931b72ca */ /* 0x000fe200000e0000 */
[----:B------:R-:W-:-:S10]  /*10eb0*/  IMAD.MOV.U32 R147, RZ, RZ, -0x7fffffe0 ;  /* 0x80000020ff937424 */ /* 0x000fd400078e00ff */
[----:B------:R-:W-:Y:S01]  /*10ec0*/  MOV R157, UR26 ;  /* 0x0000001a009d7c02 */ /* 0x000fe20008000f00 */
[----:B------:R-:W-:Y:S01]  /*10ed0*/  UMOV UR26, UR56 ;  /* 0x00000038001a7c82 */ /* 0x000fe20008000000 */
[----:B------:R-:W-:Y:S01]  /*10ee0*/  MOV R0, UR27 ;  /* 0x0000001b00007c02 */ /* 0x000fe20008000f00 */
[----:B------:R-:W-:Y:S01]  /*10ef0*/  UMOV UR27, UR57 ;  /* 0x00000039001b7c82 */ /* 0x000fe20008000000 */
[----:B------:R-:W-:Y:S02]  /*10f00*/  WARPGROUP.DEPBAR.LE gsb0, 0x0 ;  /* 0x00008000000079c5 */ /* 0x000fe40000010000 */
[----:B------:R-:W-:-:S06]  /*10f10*/  WARPGROUP.ARRIVE ;  /* 0x00000000000079c5 */ /* 0x000fcc0000000000 */
[----:B------:R-:W-:Y:S01]  /*10f20*/  HGMMA.64x16x16.F32 R136, gdesc[UR28], R136, gsb0 ;  /* 0x002000001c8879f0 */ /* 0x000fe20008000888 */
[C---:B------:R-:W-:Y:S02]  /*10f30*/  R2UR UR56, R8.reuse ;  /* 0x00000000083872ca */ /* 0x040fe400000e0000 */
[C---:B------:R-:W-:Y:S02]  /*10f40*/  R2UR UR57, R9.reuse ;  /* 0x00000000093972ca */ /* 0x040fe400000e0000 */
        /* <DEDUP_REMOVED lines=9> */
[----:B------:R-:W-:Y:S01]  /*10fe0*/  R2UR UR34, R146 ;  /* 0x00000000922272ca */ /* 0x000fe200000e0000 */
[----:B------:R-:W-:Y:S01]  /*10ff0*/  VIADD R146, R20, 0x442 ;  /* 0x0000044214927836 */ /* 0x000fe20000000000 */
[----:B------:R-:W-:Y:S01]  /*11000*/  R2UR UR35, R147 ;  /* 0x00000000932372ca */ /* 0x000fe200000e0000 */
[----:B------:R-:W-:Y:S01]  /*11010*/  IMAD.MOV.U32 R147, RZ, RZ, -0x7fffffe0 ;  /* 0x80000020ff937424 */ /* 0x000fe200078e00ff */
[----:B------:R-:W-:Y:S02]  /*11020*/  WARPGROUP.DEPBAR.LE gsb0, 0x0 ;  /* 0x00008000000079c5 */ /* 0x000fe40000010000 */
[----:B------:R-:W-:-:S06]  /*11030*/  WARPGROUP.ARRIVE ;  /* 0x00000000000079c5 */ /* 0x000fcc0000000000 */
[----:B------:R-:W-:Y:S01]  /*11040*/  HGMMA.64x16x16.F32 R120, gdesc[UR36], R120, gsb0 ;  /* 0x00200000247879f0 */ /* 0x000fe20008000878 */
[----:B------:R-:W-:Y:S01]  /*11050*/  R2UR UR38, R146 ;  /* 0x00000000922672ca */ /* 0x000fe200000e0000 */
[----:B------:R-:W-:Y:S01]  /*11060*/  VIADD R146, R20, 0x480 ;  /* 0x0000048014927836 */ /* 0x000fe20000000000 */
        /* <DEDUP_REMOVED lines=18> */
[----:B------:R-:W-:Y:S01]  /*11190*/  IMAD.MOV.U32 R147, RZ, RZ, -0x7fffffe0 ;  /* 0x80000020ff937424 */ /* 0x000fe200078e00ff */
[----:B------:R-:W-:Y:S02]  /*111a0*/  R2UR UR16, R146 ;  /* 0x00000000921072ca */ /* 0x000fe400000e0000 */
[----:B------:R-:W-:Y:S01]  /*111b0*/  R2UR UR11, R24 ;  /* 0x00000000180b72ca */ /* 0x000fe200000e0000 */
[----:B------:R-:W-:Y:S02]  /*111c0*/  WARPGROUP.DEPBAR.LE gsb0, 0x0 ;  /* 0x00008000000079c5 */ /* 0x000fe40000010000 */
[----:B------:R-:W-:Y:S01]  /*111d0*/  WARPGROUP.ARRIVE ;  /* 0x00000000000079c5 */ /* 0x000fe20000000000 */
[----:B------:R-:W-:Y:S01]  /*111e0*/  R2UR UR17, R147 ;  /* 0x00000000931172ca */ /* 0x000fe200000e0000 */
[----:B------:R-:W-:Y:S01]  /*111f0*/  VIADD R146, R20, 0x4c0 ;  /* 0x000004c014927836 */ /* 0x000fe20000000000 */
[----:B------:R-:W-:Y:S01]  /*11200*/  R2UR UR10, R156 ;  /* 0x000000009c0a72ca */ /* 0x000fe200000e0000 */
[----:B------:R0:W5:Y:S02]  /*11210*/  LDL.LU R24, [R1+0xbc] ;  /* 0x0000bc0001187983 */ /* 0x0001640000300800 */
[----:B------:R-:W-:Y:S01]  /*11220*/  HGMMA.64x16x16.F32 R88, gdesc[UR4], R88, gsb0 ;  /* 0x00200000045879f0 */ /* 0x000fe20008000858 */
[----:B------:R-:W-:Y:S01]  /*11230*/  IMAD.MOV.U32 R147, RZ, RZ, -0x7fffffe0 ;  /* 0x80000020ff937424 */ /* 0x000fe200078e00ff */
[----:B------:R-:W-:-:S02]  /*11240*/  R2UR UR12, R146 ;  /* 0x00000000920c72ca */ /* 0x000fc400000e0000 */
[----:B------:R-:W-:Y:S01]  /*11250*/  R2UR UR7, R23 ;  /* 0x00000000170772ca */ /* 0x000fe200000e0000 */
[----:B------:R-:W-:Y:S02]  /*11260*/  WARPGROUP.DEPBAR.LE gsb0, 0x0 ;  /* 0x00008000000079c5 */ /* 0x000fe40000010000 */
[----:B------:R-:W-:Y:S01]  /*11270*/  WARPGROUP.ARRIVE ;  /* 0x00000000000079c5 */ /* 0x000fe20000000000 */
[----:B------:R-:W-:Y:S01]  /*11280*/  R2UR UR13, R147 ;  /* 0x00000000930d72ca */ /* 0x000fe200000e0000 */
[----:B------:R-:W-:Y:S01]  /*11290*/  VIADD R146, R20, 0x500 ;  /* 0x0000050014927836 */ /* 0x000fe20000000000 */
[----:B------:R-:W-:Y:S01]  /*112a0*/  R2UR UR6, R155 ;  /* 0x000000009b0672ca */ /* 0x000fe200000e0000 */
[----:B------:R0:W5:Y:S01]  /*112b0*/  LDL.LU R23, [R1+0xb8] ;  /* 0x0000b80001177983 */ /* 0x0001620000300800 */
[----:B------:R-:W-:Y:S01]  /*112c0*/  IMAD.MOV.U32 R147, RZ, RZ, -0x7fffffe0 ;  /* 0x80000020ff937424 */ /* 0x000fe200078e00ff */
[----:B------:R-:W-:Y:S01]  /*112d0*/  HGMMA.64x16x16.F32 R80, gdesc[UR52], R80, gsb0 ;  /* 0x00200000345079f0 */ /* 0x000fe20008000850 */
[----:B------:R-:W-:-:S02]  /*112e0*/  R2UR UR55, R154 ;  /* 0x000000009a3772ca */ /* 0x000fc400000e0000 */
[----:B------:R-:W-:Y:S02]  /*112f0*/  R2UR UR54, R153 ;  /* 0x00000000993672ca */ /* 0x000fe400000e0000 */
[----:B------:R-:W-:Y:S01]  /*11300*/  R2UR UR8, R146 ;  /* 0x00000000920872ca */ /* 0x000fe200000e0000 */
[----:B------:R-:W-:Y:S01]  /*11310*/  VIADD R146, R20, 0x540 ;  /* 0x0000054014927836 */ /* 0x000fe20000000000 */
[----:B------:R-:W-:Y:S02]  /*11320*/  R2UR UR52, R8 ;  /* 0x00000000083472ca */ /* 0x000fe400000e0000 */
[----:B------:R-:W-:Y:S02]  /*11330*/  R2UR UR53, R9 ;  /* 0x00000000093572ca */ /* 0x000fe400000e0000 */
[----:B------:R-:W-:Y:S02]  /*11340*/  R2UR UR9, R147 ;  /* 0x00000000930972ca */ /* 0x000fe400000e0000 */
[----:B------:R-:W-:-:S02]  /*11350*/  MOV R147, 0x80000020 ;  /* 0x8000002000937802 */ /* 0x000fc40000000f00 */
        /* <DEDUP_REMOVED lines=12> */
[----:B------:R-:W-:Y:S01]  /*11420*/  VIADD R146, R20, 0x580 ;  /* 0x0000058014927836 */ /* 0x000fe20000000000 */
[C---:B------:R-:W-:Y:S01]  /*11430*/  R2UR UR40, R8.reuse ;  /* 0x00000000082872ca */ /* 0x040fe200000e0000 */
[----:B------:R-:W-:Y:S01]  /*11440*/  IMAD.MOV.U32 R147, RZ, RZ, -0x7fffffe0 ;  /* 0x80000020ff937424 */ /* 0x000fe200078e00ff */
[----:B------:R-:W-:Y:S01]  /*11450*/  R2UR UR41, R9 ;  /* 0x00000000092972ca */ /* 0x000fe200000e0000 */
[----:B------:R0:W5:Y:S01]  /*11460*/  LDL.LU R19, [R1+0xb4] ;  /* 0x0000b40001137983 */ /* 0x0001620000300800 */
[----:B------:R-:W-:Y:S02]  /*11470*/  WARPGROUP.DEPBAR.LE gsb0, 0x0 ;  /* 0x00008000000079c5 */ /* 0x000fe40000010000 */
[----:B------:R-:W-:Y:S01]  /*11480*/  WARPGROUP.ARRIVE ;  /* 0x00000000000079c5 */ /* 0x000fe20000000000 */
[----:B------:R-:W-:Y:S01]  /*11490*/  R2UR UR48, R8 ;  /* 0x00000000083072ca */ /* 0x000fe200000e0000 */
[----:B------:R0:W5:Y:S04]  /*114a0*/  LDL.LU R18, [R1+0xb0] ;  /* 0x0000b00001127983 */ /* 0x0001680000300800 */
[----:B------:R-:W-:Y:S03]  /*114b0*/  HGMMA.64x16x16.F32 R128, gdesc[UR44], R128, gsb0 ;  /* 0x002000002c8079f0 */ /* 0x000fe60008000880 */
        /* <DEDUP_REMOVED lines=10> */
[----:B------:R-:W-:Y:S02]  /*11560*/  R2UR UR46, R16 ;  /* 0x00000000102e72ca */ /* 0x000fe400000e0000 */
[----:B------:R-:W-:Y:S02]  /*11570*/  R2UR UR44, R8 ;  /* 0x00000000082c72ca */ /* 0x000fe400000e0000 */
[C---:B------:R-:W-:Y:S02]  /*11580*/  R2UR UR45, R9.reuse ;  /* 0x00000000092d72ca */ /* 0x040fe400000e0000 */
[----:B------:R-:W-:Y:S02]  /*11590*/  R2UR UR49, R9 ;  /* 0x00000000093172ca */ /* 0x000fe400000e0000 */
[----:B------:R-:W-:-:S02]  /*115a0*/  R2UR UR59, R15 ;  /* 0x000000000f3b72ca */ /* 0x000fc400000e0000 */
[----:B------:R-:W-:Y:S02]  /*115b0*/  R2UR UR58, R14 ;  /* 0x000000000e3a72ca */ /* 0x000fe400000e0000 */
[----:B------:R-:W-:Y:S02]  /*115c0*/  R2UR UR56, R8 ;  /* 0x00000000083872ca */ /* 0x000fe400000e0000 */
[----:B------:R-:W-:Y:S01]  /*115d0*/  R2UR UR57, R9 ;  /* 0x00000000093972ca */ /* 0x000fe200000e0000 */
[----:B------:R-:W-:Y:S01]  /*115e0*/  UMOV UR40, UR16 ;  /* 0x0000001000287c82 */ /* 0x000fe20008000000 */
[----:B------:R-:W-:Y:S02]  /*115f0*/  WARPGROUP.DEPBAR.LE gsb0, 0x0 ;  /* 0x00008000000079c5 */ /* 0x000fe40000010000 */
[----:B------:R-:W-:Y:S01]  /*11600*/  WARPGROUP.ARRIVE ;  /* 0x00000000000079c5 */ /* 0x000fe20000000000 */
[----:B------:R-:W-:Y:S01]  /*11610*/  UMOV UR41, UR17 ;  /* 0x0000001100297c82 */ /* 0x000fe20008000000 */
[----:B------:R-:W-:Y:S01]  /*11620*/  R2UR UR20, R146 ;  /* 0x00000000921472ca */ /* 0x000fe200000e0000 */
[----:B------:R0:W5:Y:S03]  /*11630*/  LDL.LU R17, [R1+0xac] ;  /* 0x0000ac0001117983 */ /* 0x0001660000300800 */
[----:B------:R-:W-:Y:S01]  /*11640*/  HGMMA.64x16x16.F32 R96, gdesc[UR44], R96, gsb0 ;  /* 0x002000002c6079f0 */ /* 0x000fe20008000860 */
[----:B------:R-:W-:-:S02]  /*11650*/  R2UR UR16, R6 ;  /* 0x00000000061072ca */ /* 0x000fc400000e0000 */
[----:B------:R-:W-:Y:S02]  /*11660*/  R2UR UR17, R7 ;  /* 0x00000000071172ca */ /* 0x000fe400000e0000 */
[----:B------:R-:W-:Y:S02]  /*11670*/  R2UR UR21, R147 ;  /* 0x00000000931572ca */ /* 0x000fe400000e0000 */
[----:B------:R-:W-:Y:S02]  /*11680*/  R2UR UR27, R0 ;  /* 0x00000000001b72ca */ /* 0x000fe400000e0000 */
[----:B------:R-:W-:Y:S02]  /*11690*/  R2UR UR26, R157 ;  /* 0x000000009d1a72ca */ /* 0x000fe400000e0000 */
[----:B------:R-:W-:Y:S02]  /*116a0*/  R2UR UR24, R6 ;  /* 0x00000000061872ca */ /* 0x000fe400000e0000 */
[----:B------:R-:W-:-:S02]  /*116b0*/  R2UR UR25, R7 ;  /* 0x00000000071972ca */ /* 0x000fc400000e0000 */
[C---:B------:R-:W-:Y:S02]  /*116c0*/  R2UR UR28, R6.reuse ;  /* 0x00000000061c72ca */ /* 0x040fe400000e0000 */
[C---:B------:R-:W-:Y:S02]  /*116d0*/  R2UR UR29, R7.reuse ;  /* 0x00000000071d72ca */ /* 0x040fe400000e0000 */
[C---:B------:R-:W-:Y:S02]  /*116e0*/  R2UR UR32, R6.reuse ;  /* 0x00000000062072ca */ /* 0x040fe400000e0000 */
[C---:B------:R-:W-:Y:S02]  /*116f0*/  R2UR UR33, R7.reuse ;  /* 0x00000000072172ca */ /* 0x040fe400000e0000 */
[----:B------:R-:W-:Y:S02]  /*11700*/  R2UR UR36, R6 ;  /* 0x00000000062472ca */ /* 0x000fe400000e0000 */
[----:B------:R-:W-:Y:S01]  /*11710*/  R2UR UR37, R7 ;  /* 0x00000000072572ca */ /* 0x000fe200000e0000 */
[----:B------:R-:W-:Y:S01]  /*11720*/  VIADD R146, R20, 0x5c0 ;  /* 0x000005c014927836 */ /* 0x000fe20000000000 */
[----:B------:R0:W5:Y:S01]  /*11730*/  LDL.LU R16, [R1+0xa8] ;  /* 0x0000a80001107983 */ /* 0x0001620000300800 */
[----:B------:R-:W-:-:S02]  /*11740*/  WARPGROUP.DEPBAR.LE gsb0, 0x0 ;  /* 0x00008000000079c5 */ /* 0x000fc40000010000 */
[----:B------:R-:W-:Y:S01]  /*11750*/  WARPGROUP.ARRIVE ;  /* 0x00000000000079c5 */ /* 0x000fe20000000000 */
[----:B------:R-:W-:Y:S01]  /*11760*/  UMOV UR44, UR12 ;  /* 0x0000000c002c7c82 */ /* 0x000fe20008000000 */
[----:B------:R-:W-:Y:S01]  /*11770*/  UMOV UR45, UR13 ;  /* 0x0000000d002d7c82 */ /* 0x000fe20008000000 */
[----:B------:R-:W-:Y:S01]  /*11780*/  IMAD.MOV.U32 R147, RZ, RZ, -0x7fffffe0 ;  /* 0x80000020ff937424 */ /* 0x000fe200078e00ff */
[----:B------:R0:W5:Y:S02]  /*11790*/  LDL.LU R15, [R1+0xa4] ;  /* 0x0000a400010f7983 */ /* 0x0001640000300800 */
[----:B------:R-:W-:Y:S01]  /*117a0*/  HGMMA.64x16x16.F32 R88, gdesc[UR48], R88, gsb0 ;  /* 0x00200000305879f0 */ /* 0x000fe20008000858 */
[----:B------:R-:W-:Y:S01]  /*117b0*/  R2UR UR12, R6 ;  /* 0x00000000060c72ca */ /* 0x000fe200000e0000 */
[----:B------:R0:W5:Y:S01]  /*117c0*/  LDL.LU R14, [R1+0xa0] ;  /* 0x0000a000010e7983 */ /* 0x0001620000300800 */
[----:B------:R-:W-:Y:S01]  /*117d0*/  UMOV UR48, UR8 ;  /* 0x0000000800307c82 */ /* 0x000fe20008000000 */
[----:B------:R-:W-:-:S02]  /*117e0*/  WARPGROUP.DEPBAR.LE gsb0, 0x0 ;  /* 0x00008000000079c5 */ /* 0x000fc40000010000 */
[----:B------:R-:W-:Y:S01]  /*117f0*/  WARPGROUP.ARRIVE ;  /* 0x00000000000079c5 */ /* 0x000fe20000000000 */
[----:B------:R-:W-:Y:S01]  /*11800*/  UMOV UR49, UR9 ;  /* 0x0000000900317c82 */ /* 0x000fe20008000000 */
[----:B------:R-:W-:Y:S01]  /*11810*/  R2UR UR13, R7 ;  /* 0x00000000070d72ca */ /* 0x000fe200000e0000 */
[----:B------:R0:W5:Y:S03]  /*11820*/  LDL.LU R0, [R1+0x9c] ;  /* 0x00009c0001007983 */ /* 0x0001660000300800 */
        /* <DEDUP_REMOVED lines=193> */
.L_x_10236:
[----:B------:R-:W-:Y:S01]  /*12440*/  SHF.L.U32 R20, R145, 0x1f, RZ ;  /* 0x0000001f91147819 */ /* 0x000fe200000006ff */
[----:B-----5:R-:W-:-:S04]  /*12450*/  IMAD R21, R15, 0x8, R16 ;  /* 0x000000080f157824 */ /* 0x020fc800078e0210 */
[----:B------:R0:W1:Y:S01]  /*12460*/  SYNCS.PHASECHK.TRANS64.TRYWAIT P2, [R21+URZ+0x31c50], R20 ;  /* 0x031c5014150075a7 */ /* 0x000062000804017f */
[----:B------:R-:W-:Y:S05]  /*12470*/  @!P0 BRA `(.L_x_10237) ;  /* 0x0000000000048947 */ /* 0x000fea0003800000 */
[----:B------:R-:W-:Y:S01]  /*12480*/  BPT.TRAP 0x1 ;  /* 0x000000040000795c */ /* 0x000fe20000300000 */
.L_x_10237:
[----:B-1----:R-:W-:Y:S05]  /*12490*/  @P2 BRA `(.L_x_10235) ;  /* 0x0000000000082947 */ /* 0x002fea0003800000 */
[----:B------:R-:W1:Y:S02]  /*124a0*/  SYNCS.PHASECHK.TRANS64.TRYWAIT P2, [R21+URZ+0x31c50], R20 ;  /* 0x031c5014150075a7 */ /* 0x000e64000804017f */
[----:B-1----:R-:W-:Y:S05]  /*124b0*/  @!P2 BRA `(.L_x_10238) ;  /* 0x0000011000b4a947 */ /* 0x002fea0003800000 */
.L_x_10235:
[----:B------:R-:W-:Y:S05]  /*124c0*/  WARPSYNC.ALL ;  /* 0x0000000000007948 */ /* 0x000fea0003800000 */
[----:B------:R-:W-:Y:S01]  /*124d0*/  ULDC UR4, c[0x0][0x9d8] ;  /* 0x0002760000047ab9 */ /* 0x000fe20000000800 */
[----:B------:R-:W-:Y:S01]  /*124e0*/  ULDC UR5, c[0x0][0x988] ;  /* 0x0002620000057ab9 */ /* 0x000fe20000000800 */
[----:B------:R-:W-:Y:S01]  /*124f0*/  FMUL.FTZ R138, R138, UR4 ;  /* 0x000000048a8a7c20 */ /* 0x000fe20008410000 */
[----:B------:R-:W-:Y:S01]  /*12500*/  FMUL.FTZ R139, R139, UR4 ;  /* 0x000000048b8b7c20 */ /* 0x000fe20008410000 */
[----:B------:R-:W-:Y:S01]  /*12510*/  FMUL.FTZ R131, R131, UR4 ;  /* 0x0000000483837c20 */ /* 0x000fe20008410000 */
[----:B------:R-:W-:Y:S01]  /*12520*/  FMUL.FTZ R130, R130, UR4 ;  /* 0x0000000482827c20 */ /* 0x000fe20008410000 */
[----:B01----:R0:W1:Y:S01]  /*12530*/  MUFU.TANH R20, R138 ;  /* 0x0000008a00147308 */ /* 0x0030620000002400 */
        /* <DEDUP_REMOVED lines=14> */
[----:B0-----:R-:W-:Y:S01]  /*12620*/  FMUL.FTZ R138, R140, UR4 ;  /* 0x000000048c8a7c20 */ /* 0x001fe20008410000 */
[----:B------:R0:W3:Y:S01]  /*12630*/  MUFU.TANH R147, R131 ;  /* 0x0000008300937308 */ /* 0x0000e20000002400 */
[----:B-1----:R-:W-:-:S02]  /*12640*/  IMAD.MOV.U32 R120, RZ, RZ, R20 ;  /* 0x000000ffff787224 */ /* 0x002fc400078e0014 */
[----:B------:R-:W-:Y:S01]  /*12650*/  FMUL.FTZ R123, R123, UR4 ;  /* 0x000000047b7b7c20 */ /* 0x000fe20008410000 */
[----:B------:R-:W-:Y:S01]  /*12660*/  FMUL.FTZ R126, R126, UR4 ;  /* 0x000000047e7e7c20 */ /* 0x000fe20008410000 */
[----:B------:R-:W-:Y:S01]  /*12670*/  FMUL.FTZ R128, R128, UR4 ;  /* 0x0000000480807c20 */ /* 0x000fe20008410000 */
[----:B------:R-:W-:Y:S01]  /*12680*/  FMUL.FTZ R129, R129, UR4 ;  /* 0x0000000481817c20 */ /* 0x000fe20008410000 */
[----:B------:R-:W-:Y:S01]  /*12690*/  FMUL.FTZ R156, R114, UR4 ;  /* 0x00000004729c7c20 */ /* 0x000fe20008410000 */
[----:B------:R-:W-:Y:S01]  /*126a0*/  FMUL.FTZ R152, R106, UR4 ;  /* 0x000000046a987c20 */ /* 0x000fe20008410000 */
[----:B------:R1:W-:Y:S01]  /*126b0*/  MUFU.TANH R148, R130 ;  /* 0x0000008200947308 */ /* 0x0003e20000002400 */
[----:B------:R-:W-:-:S07]  /*126c0*/  FMUL.FTZ R154, R118, UR4 ;  /* 0x00000004769a7c20 */ /* 0x000fce0008410000 */
[----:B------:R-:W4:Y:S01]  /*126d0*/  MUFU.TANH R149, R143 ;  /* 0x0000008f00957308 */ /* 0x000f220000002400 */
[----:B------:R-:W-:Y:S01]  /*126e0*/  FMUL.FTZ R100, R91, UR4 ;  /* 0x000000045b647c20 */ /* 0x000fe20008410000 */
[----:B------:R-:W-:Y:S01]  /*126f0*/  FMUL.FTZ R119, R111, UR4 ;  /* 0x000000046f777c20 */ /* 0x000fe20008410000 */
[----:B------:R-:W4:Y:S01]  /*12700*/  LDL R91, [R1+0x30] ;  /* 0x00003000015b7983 */ /* 0x000f220000100800 */
[----:B0-----:R-:W-:Y:S01]  /*12710*/  FMUL.FTZ R131, R132, UR4 ;  /* 0x0000000484837c20 */ /* 0x001fe20008410000 */
[----:B------:R-:W-:Y:S01]  /*12720*/  FMUL.FTZ R132, R105, UR4 ;  /* 0x0000000469847c20 */ /* 0x000fe20008410000 */
[----:B------:R-:W-:Y:S01]  /*12730*/  FMUL.FTZ R105, R108, UR4 ;  /* 0x000000046c697c20 */ /* 0x000fe20008410000 */
[----:B-1----:R-:W-:Y:S01]  /*12740*/  FMUL.FTZ R130, R133, UR4 ;  /* 0x0000000485827c20 */ /* 0x002fe20008410000 */
        /* <DEDUP_REMOVED lines=11> */
[----:B--2---:R-:W-:-:S02]  /*12800*/  IMAD.MOV.U32 R113, RZ, RZ, R151 ;  /* 0x000000ffff717224 */ /* 0x004fc400078e0097 */
[----:B------:R-:W-:Y:S01]  /*12810*/  FMUL.FTZ R151, R107, UR4 ;  /* 0x000000046b977c20 */ /* 0x000fe20008410000 */
[----:B---3--:R-:W-:Y:S02]  /*12820*/  IMAD.MOV.U32 R107, RZ, RZ, R147 ;  /* 0x000000ffff6b7224 */ /* 0x008fe400078e0093 */
[----:B------:R-:W-:Y:S01]  /*12830*/  FMUL.FTZ R124, R89, UR4 ;  /* 0x00000004597c7c20 */ /* 0x000fe20008410000 */
[----:B------:R-:W2:Y:S01]  /*12840*/  LDL R147, [R1+0x54] ;  /* 0x0000540001937983 */ /* 0x000ea20000100800 */
[----:B----4-:R-:W-:Y:S02]  /*12850*/  IMAD.MOV.U32 R115, RZ, RZ, R149 ;  /* 0x000000ffff737224 */ /* 0x010fe400078e0095 */
[----:B-1----:R-:W-:Y:S01]  /*12860*/  FMUL.FTZ R135, R116, UR4 ;  /* 0x0000000474877c20 */ /* 0x002fe20008410000 */
[----:B------:R-:W-:Y:S01]  /*12870*/  MOV R116, R148 ;  /* 0x0000009400747202 */ /* 0x000fe20000000f00 */
[----:B------:R-:W3:Y:S01]  /*12880*/  LDL R149, [R1+0x68] ;  /* 0x0000680001957983 */ /* 0x000ee20000100800 */
[----:B------:R-:W-:-:S02]  /*12890*/  IMAD.MOV.U32 R111, RZ, RZ, R20 ;  /* 0x000000ffff6f7224 */ /* 0x000fc400078e0014 */
[----:B------:R-:W-:Y:S01]  /*128a0*/  FMUL.FTZ R20, R103, UR4 ;  /* 0x0000000467147c20 */ /* 0x000fe20008410000 */
[----:B------:R0:W1:Y:S01]  /*128b0*/  MUFU.TANH R146, R134 ;  /* 0x0000008600927308 */ /* 0x0000620000002400 */
[----:B------:R-:W4:Y:S01]  /*128c0*/  LDL R148, [R1+0x5c] ;  /* 0x00005c0001947983 */ /* 0x000f220000100800 */
[----:B------:R-:W-:Y:S01]  /*128d0*/  FMUL.FTZ R118, R98, UR4 ;  /* 0x0000000462767c20 */ /* 0x000fe20008410000 */
[----:B------:R-:W-:Y:S02]  /*128e0*/  IMAD.MOV.U32 R109, RZ, RZ, R145 ;  /* 0x000000ffff6d7224 */ /* 0x000fe400078e0091 */
[----:B------:R-:W-:Y:S01]  /*128f0*/  FMUL.FTZ R125, R88, UR4 ;  /* 0x00000004587d7c20 */ /* 0x000fe20008410000 */
[----:B------:R-:W3:Y:S02]  /*12900*/  LDL R103, [R1+0x6c] ;  /* 0x00006c0001677983 */ /* 0x000ee40000100800 */
[----:B------:R-:W1:Y:S01]  /*12910*/  MUFU.TANH R150, R142 ;  /* 0x0000008e00967308 */ /* 0x000e620000002400 */
[----:B0-----:R-:W-:Y:S01]  /*12920*/  FMUL.FTZ R134, R117, UR4 ;  /* 0x0000000475867c20 */ /* 0x001fe20008410000 */
[----:B------:R-:W-:-:S06]  /*12930*/  FMUL.FTZ R117, R99, UR4 ;  /* 0x0000000463757c20 */ /* 0x000fcc0008410000 */
[----:B------:R-:W0:Y:S01]  /*12940*/  MUFU.TANH R143, R123 ;  /* 0x0000007b008f7308 */ /* 0x000e220000002400 */
[----:B-1----:R-:W-:Y:S02]  /*12950*/  IMAD.MOV.U32 R108, RZ, RZ, R146 ;  /* 0x000000ffff6c7224 */ /* 0x002fe400078e0092 */
[----:B------:R-:W-:-:S05]  /*12960*/  FMUL.FTZ R146, R72, UR4 ;  /* 0x0000000448927c20 */ /* 0x000fca0008410000 */
[----:B------:R-:W-:Y:S01]  /*12970*/  MUFU.TANH R136, R136 ;  /* 0x0000008800887308 */ /* 0x000fe20000002400 */
[----:B------:R-:W-:Y:S02]  /*12980*/  IMAD.MOV.U32 R114, RZ, RZ, R150 ;  /* 0x000000ffff727224 */ /* 0x000fe400078e0096 */
[----:B------:R-:W-:Y:S01]  /*12990*/  FMUL.FTZ R150, R110, UR4 ;  /* 0x000000046e967c20 */ /* 0x000fe20008410000 */
[----:B------:R-:W-:Y:S01]  /*129a0*/  FMUL.FTZ R110, R102, UR4 ;  /* 0x00000004666e7c20 */ /* 0x000fe20008410000 */
[----:B------:R-:W-:-:S03]  /*129b0*/  FMUL.FTZ R102, R90, UR4 ;  /* 0x000000045a667c20 */ /* 0x000fc60008410000 */
[----:B------:R-:W-:Y:S01]  /*129c0*/  MUFU.TANH R21, R21 ;  /* 0x0000001500157308 */ /* 0x000fe20000002400 */
[----:B0-----:R-:W-:-:S07]  /*129d0*/  IMAD.MOV.U32 R90, RZ, RZ, R143 ;  /* 0x000000ffff5a7224 */ /* 0x001fce00078e008f */
[----:B------:R-:W-:Y:S08]  /*129e0*/  MUFU.TANH R138, R138 ;  /* 0x0000008a008a7308 */ /* 0x000ff00000002400 */
[----:B------:R-:W-:Y:S08]  /*129f0*/  MUFU.TANH R137, R137 ;  /* 0x0000008900897308 */ /* 0x000ff00000002400 */
[----:B------:R0:W1:Y:S08]  /*12a00*/  MUFU.TANH R142, R126 ;  /* 0x0000007e008e7308 */ /* 0x0000700000002400 */
[----:B------:R-:W3:Y:S01]  /*12a10*/  MUFU.TANH R128, R128 ;  /* 0x0000008000807308 */ /* 0x000ee20000002400 */
[----:B0-----:R-:W-:-:S07]  /*12a20*/  FMUL.FTZ R126, R101, UR4 ;  /* 0x00000004657e7c20 */ /* 0x001fce0008410000 */
[----:B------:R-:W0:Y:S08]  /*12a30*/  MUFU.TANH R129, R129 ;  /* 0x0000008100817308 */ /* 0x000e300000002400 */
[----:B------:R-:W0:Y:S08]  /*12a40*/  MUFU.TANH R131, R131 ;  /* 0x0000008300837308 */ /* 0x000e300000002400 */
[----:B------:R-:W0:Y:S01]  /*12a50*/  MUFU.TANH R130, R130 ;  /* 0x0000008200827308 */ /* 0x000e220000002400 */
[----:B------:R-:W-:Y:S01]  /*12a60*/  FMUL.FTZ R99, R94, UR4 ;  /* 0x000000045e637c20 */ /* 0x000fe20008410000 */
[----:B------:R-:W-:-:S06]  /*12a70*/  FMUL.FTZ R143, R84, UR4 ;  /* 0x00000004548f7c20 */ /* 0x000fcc0008410000 */
[----:B------:R-:W0:Y:S01]  /*12a80*/  MUFU.TANH R141, R141 ;  /* 0x0000008d008d7308 */ /* 0x000e220000002400 */
[----:B------:R-:W-:Y:S01]  /*12a90*/  FMUL.FTZ R101, R86, UR4 ;  /* 0x0000000456657c20 */ /* 0x000fe20008410000 */
[----:B------:R-:W-:-:S06]  /*12aa0*/  IMAD.MOV.U32 R94, RZ, RZ, R116 ;  /* 0x000000ffff5e7224 */ /* 0x000fcc00078e0074 */
[----:B------:R-:W0:Y:S01]  /*12ab0*/  MUFU.TANH R140, R140 ;  /* 0x0000008c008c7308 */ /* 0x000e220000002400 */
[----:B-1----:R-:W-:-:S07]  /*12ac0*/  IMAD.MOV.U32 R97, RZ, RZ, R142 ;  /* 0x000000ffff617224 */ /* 0x002fce00078e008e */
[----:B------:R-:W1:Y:S08]  /*12ad0*/  MUFU.TANH R139, R139 ;  /* 0x0000008b008b7308 */ /* 0x000e700000002400 */
[----:B------:R-:W1:Y:S01]  /*12ae0*/  MUFU.TANH R121, R121 ;  /* 0x0000007900797308 */ /* 0x000e620000002400 */
[----:B------:R-:W-:Y:S01]  /*12af0*/  FMUL.FTZ R123, R92, UR4 ;  /* 0x000000045c7b7c20 */ /* 0x000fe20008410000 */
[----:B------:R-:W-:Y:S01]  /*12b00*/  FMUL.FTZ R89, R93, UR4 ;  /* 0x000000045d597c20 */ /* 0x000fe20008410000 */
[----:B------:R-:W-:-:S05]  /*12b10*/  FMUL.FTZ R98, R95, UR4 ;  /* 0x000000045f627c20 */ /* 0x000fca0008410000 */
[----:B------:R-:W1:Y:S01]  /*12b20*/  MUFU.TANH R122, R122 ;  /* 0x0000007a007a7308 */ /* 0x000e620000002400 */
[----:B------:R-:W-:Y:S01]  /*12b30*/  FMUL.FTZ R142, R81, UR4 ;  /* 0x00000004518e7c20 */ /* 0x000fe20008410000 */
[----:B------:R-:W-:-:S06]  /*12b40*/  IMAD.MOV.U32 R92, RZ, RZ, R109 ;  /* 0x000000ffff5c7224 */ /* 0x000fcc00078e006d */
[----:B------:R-:W1:Y:S01]  /*12b50*/  MUFU.TANH R112, R112 ;  /* 0x0000007000707308 */ /* 0x000e620000002400 */
[----:B------:R-:W-:-:S07]  /*12b60*/  IMAD.MOV.U32 R93, RZ, RZ, R108 ;  /* 0x000000ffff5d7224 */ /* 0x000fce00078e006c */
[----:B------:R-:W1:Y:S01]  /*12b70*/  MUFU.TANH R135, R135 ;  /* 0x0000008700877308 */ /* 0x000e620000002400 */
[----:B------:R-:W-:-:S07]  /*12b80*/  IMAD.MOV.U32 R109, RZ, RZ, R115 ;  /* 0x000000ffff6d7224 */ /* 0x000fce00078e0073 */
[----:B------:R-:W1:Y:S01]  /*12b90*/  MUFU.TANH R134, R134 ;  /* 0x0000008600867308 */ /* 0x000e620000002400 */
[----:B------:R-:W-:Y:S02]  /*12ba0*/  IMAD.MOV.U32 R95, RZ, RZ, R114 ;  /* 0x000000ffff5f7224 */ /* 0x000fe400078e0072 */
[----:B------:R-:W-:Y:S02]  /*12bb0*/  IMAD.MOV.U32 R108, RZ, RZ, R113 ;  /* 0x000000ffff6c7224 */ /* 0x000fe400078e0071 */
[----:B------:R-:W-:-:S03]  /*12bc0*/  IMAD.MOV.U32 R81, RZ, RZ, R120 ;  /* 0x000000ffff517224 */ /* 0x000fc600078e0078 */
[----:B------:R-:W1:Y:S08]  /*12bd0*/  MUFU.TANH R133, R133 ;  /* 0x0000008500857308 */ /* 0x000e700000002400 */
[----:B------:R-:W1:Y:S08]  /*12be0*/  MUFU.TANH R132, R132 ;  /* 0x0000008400847308 */ /* 0x000e700000002400 */
[----:B------:R-:W1:Y:S08]  /*12bf0*/  MUFU.TANH R105, R105 ;  /* 0x0000006900697308 */ /* 0x000e700000002400 */
[----:B------:R-:W1:Y:S01]  /*12c00*/  MUFU.TANH R104, R104 ;  /* 0x0000006800687308 */ /* 0x000e620000002400 */
[----:B------:R-:W-:Y:S01]  /*12c10*/  FMUL.FTZ R80, R80, UR4 ;  /* 0x0000000450507c20 */ /* 0x000fe20008410000 */
[----:B------:R-:W-:-:S06]  /*12c20*/  FMUL.FTZ R145, R85, UR4 ;  /* 0x0000000455917c20 */ /* 0x000fcc0008410000 */
        /* <DEDUP_REMOVED lines=8> */
[----:B------:R-:W-:Y:S08]  /*12cb0*/  MUFU.TANH R155, R155 ;  /* 0x0000009b009b7308 */ /* 0x000ff00000002400 */
[----:B------:R-:W-:Y:S01]  /*12cc0*/  MUFU.TANH R154, R154 ;  /* 0x0000009a009a7308 */ /* 0x000fe20000002400 */
[----:B------:R-:W-:-:S07]  /*12cd0*/  FMUL.FTZ R88, R82, UR4 ;  /* 0x0000000452587c20 */ /* 0x000fce0008410000 */
[----:B------:R-:W-:Y:S08]  /*12ce0*/  MUFU.TANH R157, R157 ;  /* 0x0000009d009d7308 */ /* 0x000ff00000002400 */
[----:B------:R-:W-:Y:S08]  /*12cf0*/  MUFU.TANH R153, R153 ;  /* 0x0000009900997308 */ /* 0x000ff00000002400 */
[----:B------:R-:W-:Y:S01]  /*12d00*/  MUFU.TANH R119, R119 ;  /* 0x0000007700777308 */ /* 0x000fe20000002400 */
[----:B--2---:R-:W-:-:S07]  /*12d10*/  IMAD R72, R147, 0xc0, RZ ;  /* 0x000000c093487824 */ /* 0x004fce00078e02ff */
[----:B------:R-:W-:Y:S01]  /*12d20*/  MUFU.TANH R146, R146 ;  /* 0x0000009200927308 */ /* 0x000fe20000002400 */
[----:B-----5:R-:W-:-:S05]  /*12d30*/  IMAD R72, R14, -0x90, R72 ;  /* 0xffffff700e487824 */ /* 0x020fca00078e0248 */
[----:B----4-:R-:W-:Y:S02]  /*12d40*/  IADD3 R72, R72, 0x1, R148 ;  /* 0x0000000148487810 */ /* 0x010fe40007ffe094 */
[----:B------:R-:W-:Y:S03]  /*12d50*/  MUFU.TANH R20, R20 ;  /* 0x0000001400147308 */ /* 0x000fe60000002400 */
[----:B------:R-:W-:-:S04]  /*12d60*/  IMAD.IADD R72, R72, 0x1, -R91 ;  /* 0x0000000148487824 */ /* 0x000fc800078e0a5b */
[----:B---3--:R-:W-:Y:S01]  /*12d70*/  IMAD R72, R149, -0x2, R72 ;  /* 0xfffffffe95487824 */ /* 0x008fe200078e0248 */
[----:B------:R-:W-:Y:S03]  /*12d80*/  MUFU.TANH R150, R150 ;  /* 0x0000009600967308 */ /* 0x000fe60000002400 */
[----:B------:R-:W-:Y:S02]  /*12d90*/  IMAD.IADD R103, R103, 0x1, R72 ;  /* 0x0000000167677824 */ /* 0x000fe400078e0248 */
[----:B------:R-:W-:-:S03]  /*12da0*/  IMAD.MOV.U32 R91, RZ, RZ, R111 ;  /* 0x000000ffff5b7224 */ /* 0x000fc600078e006f */
[C---:B------:R-:W-:Y:S01]  /*12db0*/  ISETP.GT.AND P2, PT, R103.reuse, RZ, PT ;  /* 0x000000ff6700720c */ /* 0x040fe20003f44270 */
[----:B------:R-:W-:Y:S01]  /*12dc0*/  MUFU.TANH R156, R156 ;  /* 0x0000009c009c7308 */ /* 0x000fe20000002400 */
[C---:B------:R-:W-:Y:S02]  /*12dd0*/  ISETP.GT.AND P3, PT, R103.reuse, 0x1, PT ;  /* 0x000000016700780c */ /* 0x040fe40003f64270 */
[C---:B------:R-:W-:Y:S02]  /*12de0*/  ISETP.GT.AND P4, PT, R103.reuse, 0x8, PT ;  /* 0x000000086700780c */ /* 0x040fe40003f84270 */
[----:B------:R-:W-:Y:S02]  /*12df0*/  ISETP.GT.AND P5, PT, R103, 0x9, PT ;  /* 0x000000096700780c */ /* 0x000fe40003fa4270 */
[----:B------:R-:W-:Y:S01]  /*12e00*/  FSEL R111, R136, -INF , P2 ;  /* 0xff800000886f7808 */ /* 0x000fe20001000000 */
[----:B------:R-:W-:Y:S01]  /*12e10*/  MUFU.TANH R110, R110 ;  /* 0x0000006e006e7308 */ /* 0x000fe20000002400 */
[----:B------:R-:W-:-:S02]  /*12e20*/  FSEL R84, R21, -INF , P3 ;  /* 0xff80000015547808 */ /* 0x000fc40001800000 */
[----:B------:R-:W-:Y:S02]  /*12e30*/  FSEL R86, R138, -INF , P4 ;  /* 0xff8000008a567808 */ /* 0x000fe40002000000 */
[----:B------:R-:W-:Y:S02]  /*12e40*/  FSEL R116, R137, -INF , P5 ;  /* 0xff80000089747808 */ /* 0x000fe40002800000 */
[C---:B------:R-:W-:Y:S01]  /*12e50*/  ISETP.GT.AND P2, PT, R103.reuse, 0x10, PT ;  /* 0x000000106700780c */ /* 0x040fe20003f44270 */
[----:B------:R-:W-:Y:S01]  /*12e60*/  MUFU.TANH R152, R152 ;  /* 0x0000009800987308 */ /* 0x000fe20000002400 */
[C---:B------:R-:W-:Y:S02]  /*12e70*/  ISETP.GT.AND P3, PT, R103.reuse, 0x11, PT ;  /* 0x000000116700780c */ /* 0x040fe40003f64270 */
[C---:B------:R-:W-:Y:S02]  /*12e80*/  ISETP.GT.AND P4, PT, R103.reuse, 0x18, PT ;  /* 0x000000186700780c */ /* 0x040fe40003f84270 */
[----:B------:R-:W-:-:S02]  /*12e90*/  ISETP.GT.AND P5, PT, R103, 0x19, PT ;  /* 0x000000196700780c */ /* 0x000fc40003fa4270 */
[----:B------:R-:W-:Y:S01]  /*12ea0*/  FSEL R120, R128, -INF , P2 ;  /* 0xff80000080787808 */ /* 0x000fe20001000000 */
[----:B------:R-:W-:Y:S01]  /*12eb0*/  MUFU.TANH R151, R151 ;  /* 0x0000009700977308 */ /* 0x000fe20000002400 */
[----:B0-----:R-:W-:Y:S02]  /*12ec0*/  FSEL R113, R129, -INF , P3 ;  /* 0xff80000081717808 */ /* 0x001fe40001800000 */
[----:B------:R-:W-:Y:S02]  /*12ed0*/  FSEL R114, R131, -INF , P4 ;  /* 0xff80000083727808 */ /* 0x000fe40002000000 */
[----:B------:R-:W-:Y:S02]  /*12ee0*/  FSEL R115, R130, -INF , P5 ;  /* 0xff80000082737808 */ /* 0x000fe40002800000 */
[C---:B------:R-:W-:Y:S01]  /*12ef0*/  ISETP.GT.AND P2, PT, R103.reuse, 0x20, PT ;  /* 0x000000206700780c */ /* 0x040fe20003f44270 */
[----:B------:R-:W-:Y:S01]  /*12f00*/  MUFU.TANH R118, R118 ;  /* 0x0000007600767308 */ /* 0x000fe20000002400 */
[----:B------:R-:W-:-:S02]  /*12f10*/  ISETP.GT.AND P3, PT, R103, 0x21, PT ;  /* 0x000000216700780c */ /* 0x000fc40003f64270 */
[C---:B------:R-:W-:Y:S02]  /*12f20*/  ISETP.GT.AND P4, PT, R103.reuse, 0x28, PT ;  /* 0x000000286700780c */ /* 0x040fe40003f84270 */
[----:B------:R-:W-:Y:S02]  /*12f30*/  ISETP.GT.AND P5, PT, R103, 0x29, PT ;  /* 0x000000296700780c */ /* 0x000fe40003fa4270 */
[----:B------:R-:W-:Y:S01]  /*12f40*/  FSEL R141, R141, -INF , P2 ;  /* 0xff8000008d8d7808 */ /* 0x000fe20001000000 */
[----:B------:R-:W-:Y:S01]  /*12f50*/  MUFU.TANH R117, R117 ;  /* 0x0000007500757308 */ /* 0x000fe20000002400 */
[----:B------:R-:W-:Y:S02]  /*12f60*/  FSEL R140, R140, -INF , P3 ;  /* 0xff8000008c8c7808 */ /* 0x000fe40001800000 */
[----:B-1----:R-:W-:Y:S02]  /*12f70*/  FSEL R139, R139, -INF , P4 ;  /* 0xff8000008b8b7808 */ /* 0x002fe40002000000 */
[----:B------:R-:W-:-:S02]  /*12f80*/  FSEL R138, R121, -INF , P5 ;  /* 0xff800000798a7808 */ /* 0x000fc40002800000 */
[C---:B------:R-:W-:Y:S02]  /*12f90*/  ISETP.GT.AND P2, PT, R103.reuse, 0x30, PT ;  /* 0x000000306700780c */ /* 0x040fe40003f44270 */
[C---:B------:R-:W-:Y:S02]  /*12fa0*/  ISETP.GT.AND P3, PT, R103.reuse, 0x31, PT ;  /* 0x000000316700780c */ /* 0x040fe40003f64270 */
[C---:B------:R-:W-:Y:S02]  /*12fb0*/  ISETP.GT.AND P4, PT, R103.reuse, 0x38, PT ;  /* 0x000000386700780c */ /* 0x040fe40003f84270 */
[----:B------:R-:W-:Y:S02]  /*12fc0*/  ISETP.GT.AND P5, PT, R103, 0x39, PT ;  /* 0x000000396700780c */ /* 0x000fe40003fa4270 */
[----:B------:R-:W-:Y:S02]  /*12fd0*/  FSEL R137, R122, -INF , P2 ;  /* 0xff8000007a897808 */ /* 0x000fe40001000000 */
[----:B------:R-:W-:-:S02]  /*12fe0*/  FSEL R136, R112, -INF , P3 ;  /* 0xff80000070887808 */ /* 0x000fc40001800000 */
[----:B------:R-:W-:Y:S02]  /*12ff0*/  FSEL R135, R135, -INF , P4 ;  /* 0xff80000087877808 */ /* 0x000fe40002000000 */
[----:B------:R-:W-:Y:S01]  /*13000*/  FSEL R134, R134, -INF , P5 ;  /* 0xff80000086867808 */ /* 0x000fe20002800000 */
[----:B------:R-:W-:Y:S01]  /*13010*/  FMUL.FTZ R147, R73, UR4 ;  /* 0x0000000449937c20 */ /* 0x000fe20008410000 */
[C---:B------:R-:W-:Y:S02]  /*13020*/  ISETP.GT.AND P2, PT, R103.reuse, 0x40, PT ;  /* 0x000000406700780c */ /* 0x040fe40003f44270 */
[C---:B------:R-:W-:Y:S02]  /*13030*/  ISETP.GT.AND P3, PT, R103.reuse, 0x41, PT ;  /* 0x000000416700780c */ /* 0x040fe40003f64270 */
[C---:B------:R-:W-:Y:S02]  /*13040*/  ISETP.GT.AND P4, PT, R103.reuse, 0x48, PT ;  /* 0x000000486700780c */ /* 0x040fe40003f84270 */
[----:B------:R-:W-:Y:S01]  /*13050*/  ISETP.GT.AND P5, PT, R103, 0x49, PT ;  /* 0x000000496700780c */ /* 0x000fe20003fa4270 */
[----:B------:R-:W0:Y:S01]  /*13060*/  MUFU.TANH R80, R80 ;  /* 0x0000005000507308 */ /* 0x000e220000002400 */
[----:B------:R-:W-:Y:S01]  /*13070*/  FMUL.FTZ R148, R76, UR4 ;  /* 0x000000044c947c20 */ /* 0x000fe20008410000 */
[----:B------:R-:W-:-:S02]  /*13080*/  FSEL R133, R133, -INF , P2 ;  /* 0xff80000085857808 */ /* 0x000fc40001000000 */
[----:B------:R-:W-:Y:S02]  /*13090*/  FSEL R132, R132, -INF , P3 ;  /* 0xff80000084847808 */ /* 0x000fe40001800000 */
[----:B------:R-:W-:Y:S02]  /*130a0*/  FSEL R131, R105, -INF , P4 ;  /* 0xff80000069837808 */ /* 0x000fe40002000000 */
[----:B------:R-:W1:Y:S01]  /*130b0*/  MUFU.TANH R142, R142 ;  /* 0x0000008e008e7308 */ /* 0x000e620000002400 */
[----:B------:R-:W-:Y:S02]  /*130c0*/  FSEL R130, R104, -INF , P5 ;  /* 0xff80000068827808 */ /* 0x000fe40002800000 */
[C---:B------:R-:W-:Y:S02]  /*130d0*/  ISETP.GT.AND P2, PT, R103.reuse, 0x50, PT ;  /* 0x000000506700780c */ /* 0x040fe40003f44270 */
[----:B------:R-:W-:-:S03]  /*130e0*/  ISETP.GT.AND P3, PT, R103, 0x51, PT ;  /* 0x000000516700780c */ /* 0x000fc60003f64270 */
[----:B------:R-:W2:Y:S01]  /*130f0*/  MUFU.TANH R143, R143 ;  /* 0x0000008f008f7308 */ /* 0x000ea20000002400 */
[C---:B------:R-:W-:Y:S02]  /*13100*/  ISETP.GT.AND P4, PT, R103.reuse, 0x58, PT ;  /* 0x000000586700780c */ /* 0x040fe40003f84270 */
[----:B------:R-:W-:-:S05]  /*13110*/  ISETP.GT.AND P5, PT, R103, 0x59, PT ;  /* 0x000000596700780c */ /* 0x000fca0003fa4270 */
[----:B------:R-:W3:Y:S01]  /*13120*/  MUFU.TANH R145, R145 ;  /* 0x0000009100917308 */ /* 0x000ee20000002400 */
[----:B------:R-:W-:Y:S01]  /*13130*/  FSEL R129, R106, -INF , P2 ;  /* 0xff8000006a817808 */ /* 0x000fe20001000000 */
[----:B------:R-:W-:Y:S01]  /*13140*/  FMUL.FTZ R149, R77, UR4 ;  /* 0x000000044d957c20 */ /* 0x000fe20008410000 */
[----:B------:R-:W-:Y:S02]  /*13150*/  FSEL R128, R96, -INF , P3 ;  /* 0xff80000060807808 */ /* 0x000fe40001800000 */
[----:B------:R-:W-:-:S03]  /*13160*/  FSEL R127, R127, -INF , P4 ;  /* 0xff8000007f7f7808 */ /* 0x000fc60002000000 */
[----:B------:R-:W4:Y:S01]  /*13170*/  MUFU.TANH R147, R147 ;  /* 0x0000009300937308 */ /* 0x000f220000002400 */
[----:B------:R-:W-:Y:S02]  /*13180*/  FSEL R126, R126, -INF , P5 ;  /* 0xff8000007e7e7808 */ /* 0x000fe40002800000 */
[C---:B------:R-:W-:Y:S02]  /*13190*/  ISETP.GT.AND P2, PT, R103.reuse, 0x60, PT ;  /* 0x000000606700780c */ /* 0x040fe40003f44270 */
[----:B------:R-:W-:-:S03]  /*131a0*/  ISETP.GT.AND P3, PT, R103, 0x61, PT ;  /* 0x000000616700780c */ /* 0x000fc60003f64270 */
[----:B------:R-:W4:Y:S01]  /*131b0*/  MUFU.TANH R148, R148 ;  /* 0x0000009400947308 */ /* 0x000f220000002400 */
[C---:B------:R-:W-:Y:S02]  /*131c0*/  ISETP.GT.AND P4, PT, R103.reuse, 0x68, PT ;  /* 0x000000686700780c */ /* 0x040fe40003f84270 */
[----:B------:R-:W-:Y:S02]  /*131d0*/  ISETP.GT.AND P5, PT, R103, 0x69, PT ;  /* 0x000000696700780c */ /* 0x000fe40003fa4270 */
[----:B------:R-:W-:Y:S02]  /*131e0*/  FSEL R125, R125, -INF , P2 ;  /* 0xff8000007d7d7808 */ /* 0x000fe40001000000 */
[----:B------:R-:W-:Y:S02]  /*131f0*/  FSEL R124, R124, -INF , P3 ;  /* 0xff8000007c7c7808 */ /* 0x000fe40001800000 */
[----:B------:R-:W-:Y:S02]  /*13200*/  FSEL R123, R123, -INF , P4 ;  /* 0xff8000007b7b7808 */ /* 0x000fe40002000000 */
[----:B------:R-:W-:Y:S01]  /*13210*/  FSEL R122, R89, -INF , P5 ;  /* 0xff800000597a7808 */ /* 0x000fe20002800000 */
[----:B------:R-:W4:Y:S01]  /*13220*/  MUFU.TANH R149, R149 ;  /* 0x0000009500957308 */ /* 0x000f220000002400 */
[----:B------:R-:W-:-:S02]  /*13230*/  ISETP.GT.AND P2, PT, R103, 0x70, PT ;  /* 0x000000706700780c */ /* 0x000fc40003f44270 */
[C---:B------:R-:W-:Y:S02]  /*13240*/  ISETP.GT.AND P3, PT, R103.reuse, 0x71, PT ;  /* 0x000000716700780c */ /* 0x040fe40003f64270 */
[C---:B------:R-:W-:Y:S02]  /*13250*/  ISETP.GT.AND P4, PT, R103.reuse, 0x78, PT ;  /* 0x000000786700780c */ /* 0x040fe40003f84270 */
[----:B------:R-:W-:Y:S02]  /*13260*/  ISETP.GT.AND P5, PT, R103, 0x79, PT ;  /* 0x000000796700780c */ /* 0x000fe40003fa4270 */
[----:B0-----:R-:W-:Y:S02]  /*13270*/  FSEL R121, R80, -INF , P2 ;  /* 0xff80000050797808 */ /* 0x001fe40001000000 */
[----:B-1----:R-:W-:Y:S02]  /*13280*/  FSEL R142, R142, -INF , P3 ;  /* 0xff8000008e8e7808 */ /* 0x002fe40001800000 */
[----:B--2---:R-:W-:-:S02]  /*13290*/  FSEL R143, R143, -INF , P4 ;  /* 0xff8000008f8f7808 */ /* 0x004fc40002000000 */
[----:B---3--:R-:W-:Y:S02]  /*132a0*/  FSEL R145, R145, -INF , P5 ;  /* 0xff80000091917808 */ /* 0x008fe40002800000 */
[C---:B------:R-:W-:Y:S02]  /*132b0*/  ISETP.GT.AND P2, PT, R103.reuse, 0x80, PT ;  /* 0x000000806700780c */ /* 0x040fe40003f44270 */
[C---:B------:R-:W-:Y:S02]  /*132c0*/  ISETP.GT.AND P3, PT, R103.reuse, 0x81, PT ;  /* 0x000000816700780c */ /* 0x040fe40003f64270 */
[C---:B------:R-:W-:Y:S02]  /*132d0*/  ISETP.GT.AND P4, PT, R103.reuse, 0x88, PT ;  /* 0x000000886700780c */ /* 0x040fe40003f84270 */
[C---:B------:R-:W-:Y:S02]  /*132e0*/  ISETP.GT.AND P5, PT, R103.reuse, 0x89, PT ;  /* 0x000000896700780c */ /* 0x040fe40003fa4270 */
[----:B------:R-:W-:-:S02]  /*132f0*/  IADD3 R103, R103, 0x8, RZ ;  /* 0x0000000867677810 */ /* 0x000fc40007ffe0ff */
[----:B----4-:R-:W-:Y:S02]  /*13300*/  FSEL R147, R147, -INF , P3 ;  /* 0xff80000093937808 */ /* 0x010fe40001800000 */
[----:B------:R-:W-:Y:S02]  /*13310*/  FSEL R148, R148, -INF , P4 ;  /* 0xff80000094947808 */ /* 0x000fe40002000000 */
[C---:B------:R-:W-:Y:S02]  /*13320*/  ISETP.GT.AND P3, PT, R103.reuse, 0x1, PT ;  /* 0x000000016700780c */ /* 0x040fe40003f64270 */
[C---:B------:R-:W-:Y:S02]  /*13330*/  ISETP.GT.AND P4, PT, R103.reuse, 0x8, PT ;  /* 0x000000086700780c */ /* 0x040fe40003f84270 */
[----:B------:R-:W-:Y:S02]  /*13340*/  FSEL R108, R108, -INF , P3 ;  /* 0xff8000006c6c7808 */ /* 0x000fe40001800000 */
[----:B------:R-:W-:-:S02]  /*13350*/  ISETP.GT.AND P3, PT, R103, 0x11, PT ;  /* 0x000000116700780c */ /* 0x000fc40003f64270 */
[----:B------:R-:W-:Y:S02]  /*13360*/  FSEL R85, R95, -INF , P4 ;  /* 0xff8000005f557808 */ /* 0x000fe40002000000 */
[----:B------:R-:W-:Y:S02]  /*13370*/  ISETP.GT.AND P4, PT, R103, 0x18, PT ;  /* 0x000000186700780c */ /* 0x000fe40003f84270 */
[----:B------:R-:W-:Y:S02]  /*13380*/  FSEL R149, R149, -INF , P5 ;  /* 0xff80000095957808 */ /* 0x000fe40002800000 */
[----:B------:R-:W-:Y:S02]  /*13390*/  ISETP.GT.AND P5, PT, R103, 0x9, PT ;  /* 0x000000096700780c */ /* 0x000fe40003fa4270 */
[----:B------:R-:W-:Y:S02]  /*133a0*/  FSEL R107, R107, -INF , P3 ;  /* 0xff8000006b6b7808 */ /* 0x000fe40001800000 */
[----:B------:R-:W-:-:S02]  /*133b0*/  ISETP.GT.AND P3, PT, R103, 0x21, PT ;  /* 0x000000216700780c */ /* 0x000fc40003f64270 */
[----:B------:R-:W-:Y:S02]  /*133c0*/  FSEL R105, R93, -INF , P4 ;  /* 0xff8000005d697808 */ /* 0x000fe40002000000 */
[----:B------:R-:W-:Y:S02]  /*133d0*/  ISETP.GT.AND P4, PT, R103, 0x28, PT ;  /* 0x000000286700780c */ /* 0x000fe40003f84270 */
[----:B------:R-:W-:Y:S02]  /*133e0*/  FSEL R109, R109, -INF , P5 ;  /* 0xff8000006d6d7808 */ /* 0x000fe40002800000 */
[C---:B------:R-:W-:Y:S02]  /*133f0*/  ISETP.GT.AND P5, PT, R103.reuse, 0x19, PT ;  /* 0x000000196700780c */ /* 0x040fe40003fa4270 */
[----:B------:R-:W-:Y:S02]  /*13400*/  FSEL R93, R90, -INF , P3 ;  /* 0xff8000005a5d7808 */ /* 0x000fe40001800000 */
[----:B------:R-:W-:-:S02]  /*13410*/  ISETP.GT.AND P3, PT, R103, 0x31, PT ;  /* 0x000000316700780c */ /* 0x000fc40003f64270 */
[----:B------:R-:W-:Y:S02]  /*13420*/  FSEL R82, R97, -INF , P4 ;  /* 0xff80000061527808 */ /* 0x000fe40002000000 */
[----:B------:R-:W-:Y:S02]  /*13430*/  ISETP.GT.AND P4, PT, R103, 0x38, PT ;  /* 0x000000386700780c */ /* 0x000fe40003f84270 */
[----:B------:R-:W-:Y:S02]  /*13440*/  FSEL R104, R92, -INF , P5 ;  /* 0xff8000005c687808 */ /* 0x000fe40002800000 */
[----:B------:R-:W-:Y:S02]  /*13450*/  FSEL R92, R155, -INF , P3 ;  /* 0xff8000009b5c7808 */ /* 0x000fe40001800000 */
[----:B------:R-:W2:Y:S01]  /*13460*/  LDL.LU R155, [R1+0x1c] ;  /* 0x00001c00019b7983 */ /* 0x000ea20000300800 */
[----:B------:R-:W-:-:S03]  /*13470*/  FSEL R90, R154, -INF , P4 ;  /* 0xff8000009a5a7808 */ /* 0x000fc60002000000 */
[----:B------:R-:W3:Y:S01]  /*13480*/  LDL.LU R154, [R1+0x18] ;  /* 0x00001800019a7983 */ /* 0x000ee20000300800 */
[----:B------:R-:W-:Y:S02]  /*13490*/  FSEL R146, R146, -INF , P2 ;  /* 0xff80000092927808 */ /* 0x000fe40001000000 */
[----:B------:R-:W-:-:S04]  /*134a0*/  ISETP.GT.AND P2, PT, R103, RZ, PT ;  /* 0x000000ff6700720c */ /* 0x000fc80003f44270 */
[----:B------:R-:W-:Y:S02]  /*134b0*/  FSEL R112, R81, -INF , P2 ;  /* 0xff80000051707808 */ /* 0x000fe40001000000 */
[C---:B------:R-:W-:Y:S02]  /*134c0*/  ISETP.GT.AND P2, PT, R103.reuse, 0x10, PT ;  /* 0x000000106700780c */ /* 0x040fe40003f44270 */
[C---:B------:R-:W-:Y:S02]  /*134d0*/  ISETP.GT.AND P5, PT, R103.reuse, 0x29, PT ;  /* 0x000000296700780c */ /* 0x040fe40003fa4270 */
[----:B------:R-:W-:Y:S02]  /*134e0*/  FSEL R106, R94, -INF , P2 ;  /* 0xff8000005e6a7808 */ /* 0x000fe40001000000 */
[----:B------:R-:W-:-:S04]  /*134f0*/  ISETP.GT.AND P2, PT, R103, 0x20, PT ;  /* 0x000000206700780c */ /* 0x000fc80003f44270 */
[----:B------:R-:W-:Y:S02]  /*13500*/  FSEL R96, R91, -INF , P2 ;  /* 0xff8000005b607808 */ /* 0x000fe40001000000 */
[----:B------:R-:W-:Y:S02]  /*13510*/  FSEL R91, R157, -INF , P5 ;  /* 0xff8000009d5b7808 */ /* 0x000fe40002800000 */
[----:B------:R-:W-:-:S04]  /*13520*/  ISETP.GT.AND P5, PT, R103, 0x39, PT ;  /* 0x000000396700780c */ /* 0x000fc80003fa4270 */
[----:B------:R-:W-:Y:S02]  /*13530*/  FSEL R72, R153, -INF , P5 ;  /* 0xff80000099487808 */ /* 0x000fe40002800000 */
[----:B------:R-:W-:-:S04]  /*13540*/  ISETP.GT.AND P5, PT, R103, 0x49, PT ;  /* 0x000000496700780c */ /* 0x000fc80003fa4270 */
[----:B------:R-:W-:Y:S02]  /*13550*/  FSEL R97, R119, -INF , P5 ;  /* 0xff80000077617808 */ /* 0x000fe40002800000 */
[----:B------:R-:W-:-:S04]  /*13560*/  ISETP.GT.AND P5, PT, R103, 0x59, PT ;  /* 0x000000596700780c */ /* 0x000fc80003fa4270 */
[----:B------:R-:W-:Y:S02]  /*13570*/  FSEL R94, R20, -INF , P5 ;  /* 0xff800000145e7808 */ /* 0x000fe40002800000 */
        /* <DEDUP_REMOVED lines=36> */
[----:B------:R-:W0:Y:S01]  /*137c0*/  SHFL.BFLY PT, R21, R20, 0x2, 0x1f ;  /* 0x0c401f0014157f89 */ /* 0x000e2200000e0000 */
[----:B------:R-:W-:-:S04]  /*137d0*/  ISETP.GT.AND P4, PT, R103, 0x48, PT ;  /* 0x000000486700780c */ /* 0x000fc80003f84270 */
[----:B------:R-:W-:Y:S02]  /*137e0*/  FSEL R76, R150, -INF , P4 ;  /* 0xff800000964c7808 */ /* 0x000fe40002000000 */
[----:B------:R-:W4:Y:S01]  /*137f0*/  LDL R150, [R1+0x58] ;  /* 0x0000580001967983 */ /* 0x000f220000100800 */
[----:B0-----:R-:W-:-:S05]  /*13800*/  FMNMX.FTZ R20, R20, R21, !PT ;  /* 0x0000001514147209 */ /* 0x001fca0007810000 */
[----:B------:R-:W0:Y:S01]  /*13810*/  SHFL.BFLY PT, R21, R20, 0x1, 0x1f ;  /* 0x0c201f0014157f89 */ /* 0x000e2200000e0000 */
[----:B------:R-:W-:Y:S01]  /*13820*/  ISETP.GT.AND P2, PT, R103, 0x30, PT ;  /* 0x000000306700780c */ /* 0x000fe20003f44270 */
[----:B------:R-:W-:Y:S01]  /*13830*/  FMUL.FTZ R83, R83, UR4 ;  /* 0x0000000453537c20 */ /* 0x000fe20008410000 */
[----:B------:R-:W-:Y:S01]  /*13840*/  ISETP.GT.AND P4, PT, R103, 0x58, PT ;  /* 0x000000586700780c */ /* 0x000fe20003f84270 */
[----:B------:R-:W1:Y:S01]  /*13850*/  MUFU.TANH R102, R102 ;  /* 0x0000006600667308 */ /* 0x000e620000002400 */
[----:B------:R-:W-:Y:S01]  /*13860*/  FMUL.FTZ R87, R87, UR4 ;  /* 0x0000000457577c20 */ /* 0x000fe20008410000 */
[----:B------:R-:W-:Y:S02]  /*13870*/  FSEL R89, R156, -INF , P2 ;  /* 0xff8000009c597808 */ /* 0x000fe40001000000 */
[----:B0-----:R-:W-:-:S04]  /*13880*/  FMNMX.FTZ R20, R20, R21, !PT ;  /* 0x0000001514147209 */ /* 0x001fc80007810000 */
[----:B------:R-:W-:-:S04]  /*13890*/  FSETP.NEU.FTZ.AND P6, PT, R20, -INF , PT ;  /* 0xff8000001400780b */ /* 0x000fc80003fdd000 */
[----:B------:R-:W-:Y:S01]  /*138a0*/  FSEL R21, R20, RZ, P6 ;  /* 0x000000ff14157208 */ /* 0x000fe20003000000 */
[----:B------:R-:W0:Y:S04]  /*138b0*/  MUFU.TANH R100, R100 ;  /* 0x0000006400647308 */ /* 0x000e280000002400 */
[----:B------:R-:W-:Y:S01]  /*138c0*/  FADD.FTZ R0, -R21, R0 ;  /* 0x0000000015007221 */ /* 0x000fe20000010100 */
[----:B------:R-:W-:Y:S01]  /*138d0*/  IMAD.U32 R21, RZ, RZ, UR5 ;  /* 0x00000005ff157e24 */ /* 0x000fe2000f8e00ff */
[----:B------:R-:W-:Y:S02]  /*138e0*/  FSEL R73, R110, -INF , P4 ;  /* 0xff8000006e497808 */ /* 0x000fe40002000000 */
[----:B------:R-:W0:Y:S01]  /*138f0*/  MUFU.TANH R99, R99 ;  /* 0x0000006300637308 */ /* 0x000e220000002400 */
[C---:B------:R-:W-:Y:S01]  /*13900*/  ISETP.GT.AND P2, PT, R103.reuse, 0x40, PT ;  /* 0x000000406700780c */ /* 0x040fe20003f44270 */
[----:B------:R-:W-:Y:S01]  /*13910*/  FMUL.FTZ R110, R20, R21 ;  /* 0x00000015146e7220 */ /* 0x000fe20000410000 */
[----:B------:R-:W-:-:S02]  /*13920*/  ISETP.GT.AND P3, PT, R103, 0x41, PT ;  /* 0x000000416700780c */ /* 0x000fc40003f64270 */
[----:B------:R-:W-:-:S03]  /*13930*/  FSEL R81, R152, -INF , P2 ;  /* 0xff80000098517808 */ /* 0x000fc60001000000 */
[----:B------:R-:W0:Y:S01]  /*13940*/  MUFU.TANH R98, R98 ;  /* 0x0000006200627308 */ /* 0x000e220000002400 */
[----:B------:R-:W-:Y:S02]  /*13950*/  FSEL R80, R151, -INF , P3 ;  /* 0xff80000097507808 */ /* 0x000fe40001800000 */
[C---:B------:R-:W-:Y:S02]  /*13960*/  ISETP.GT.AND P2, PT, R103.reuse, 0x50, PT ;  /* 0x000000506700780c */ /* 0x040fe40003f44270 */
[----:B------:R-:W-:-:S03]  /*13970*/  ISETP.GT.AND P3, PT, R103, 0x51, PT ;  /* 0x000000516700780c */ /* 0x000fc60003f64270 */
[----:B------:R-:W2:Y:S01]  /*13980*/  MUFU.TANH R88, R88 ;  /* 0x0000005800587308 */ /* 0x000ea20000002400 */
[----:B------:R-:W-:-:S07]  /*13990*/  FSEL R110, R110, RZ, P6 ;  /* 0x000000ff6e6e7208 */ /* 0x000fce0003000000 */
[----:B------:R-:W2:Y:S01]  /*139a0*/  MUFU.TANH R83, R83 ;  /* 0x0000005300537308 */ /* 0x000ea20000002400 */
[----:B------:R-:W-:-:S07]  /*139b0*/  FSEL R77, R118, -INF , P2 ;  /* 0xff800000764d7808 */ /* 0x000fce0001000000 */
[----:B------:R-:W3:Y:S01]  /*139c0*/  MUFU.TANH R101, R101 ;  /* 0x0000006500657308 */ /* 0x000ee20000002400 */
[----:B------:R-:W-:Y:S01]  /*139d0*/  FSEL R95, R117, -INF , P3 ;  /* 0xff800000755f7808 */ /* 0x000fe20001800000 */
[----:B------:R-:W-:-:S06]  /*139e0*/  FFMA.FTZ R111, R111, R21, -R110 ;  /* 0x000000156f6f7223 */ /* 0x000fcc000001086e */
[----:B------:R-:W3:Y:S01]  /*139f0*/  MUFU.TANH R87, R87 ;  /* 0x0000005700577308 */ /* 0x000ee20000002400 */
[C---:B------:R-:W-:Y:S01]  /*13a00*/  ISETP.GT.AND P2, PT, R103.reuse, 0x60, PT ;  /* 0x000000606700780c */ /* 0x040fe20003f44270 */
[-C--:B------:R-:W-:Y:S01]  /*13a10*/  FMUL.FTZ R0, R0, R21.reuse ;  /* 0x0000001500007220 */ /* 0x080fe20000410000 */
[C---:B------:R-:W-:Y:S02]  /*13a20*/  ISETP.GT.AND P3, PT, R103.reuse, 0x61, PT ;  /* 0x000000616700780c */ /* 0x040fe40003f64270 */
[----:B------:R-:W-:Y:S01]  /*13a30*/  ISETP.GT.AND P4, PT, R103, 0x68, PT ;  /* 0x000000686700780c */ /* 0x000fe20003f84270 */
[----:B------:R-:W-:Y:S01]  /*13a40*/  FFMA.FTZ R84, R84, R21, -R110 ;  /* 0x0000001554547223 */ /* 0x000fe2000001086e */
[----:B-1----:R-:W-:Y:S02]  /*13a50*/  FSEL R102, R102, -INF , P2 ;  /* 0xff80000066667808 */ /* 0x002fe40001000000 */
[----:B0-----:R-:W-:Y:S02]  /*13a60*/  FSEL R100, R100, -INF , P3 ;  /* 0xff80000064647808 */ /* 0x001fe40001800000 */
[----:B------:R-:W-:Y:S01]  /*13a70*/  FSEL R99, R99, -INF , P4 ;  /* 0xff80000063637808 */ /* 0x000fe20002000000 */
[----:B------:R-:W-:Y:S01]  /*13a80*/  MUFU.EX2 R111, R111 ;  /* 0x0000006f006f7308 */ /* 0x000fe20000000800 */
[----:B------:R-:W-:-:S02]  /*13a90*/  ISETP.GT.AND P5, PT, R103, 0x69, PT ;  /* 0x000000696700780c */ /* 0x000fc40003fa4270 */
[C---:B------:R-:W-:Y:S02]  /*13aa0*/  ISETP.GT.AND P2, PT, R103.reuse, 0x70, PT ;  /* 0x000000706700780c */ /* 0x040fe40003f44270 */
[C---:B------:R-:W-:Y:S02]  /*13ab0*/  ISETP.GT.AND P3, PT, R103.reuse, 0x71, PT ;  /* 0x000000716700780c */ /* 0x040fe40003f64270 */
[C---:B------:R-:W-:Y:S01]  /*13ac0*/  ISETP.GT.AND P4, PT, R103.reuse, 0x78, PT ;  /* 0x000000786700780c */ /* 0x040fe20003f84270 */
[----:B------:R-:W0:Y:S01]  /*13ad0*/  MUFU.EX2 R0, R0 ;  /* 0x0000000000007308 */ /* 0x000e220000000800 */
[----:B------:R-:W-:Y:S01]  /*13ae0*/  ISETP.GT.AND P6, PT, R103, 0x79, PT ;  /* 0x000000796700780c */ /* 0x000fe20003fc4270 */
[----:B------:R-:W-:Y:S01]  /*13af0*/  FFMA.FTZ R86, R86, R21, -R110 ;  /* 0x0000001556567223 */ /* 0x000fe2000001086e */
[----:B------:R-:W-:Y:S02]  /*13b00*/  FSEL R98, R98, -INF , P5 ;  /* 0xff80000062627808 */ /* 0x000fe40002800000 */
[----:B--2---:R-:W-:-:S02]  /*13b10*/  FSEL R88, R88, -INF , P2 ;  /* 0xff80000058587808 */ /* 0x004fc40001000000 */
[----:B------:R-:W-:Y:S01]  /*13b20*/  FSEL R83, R83, -INF , P3 ;  /* 0xff80000053537808 */ /* 0x000fe20001800000 */
[----:B------:R-:W1:Y:S01]  /*13b30*/  MUFU.EX2 R84, R84 ;  /* 0x0000005400547308 */ /* 0x000e620000000800 */
[----:B---3--:R-:W-:Y:S02]  /*13b40*/  FSEL R101, R101, -INF , P4 ;  /* 0xff80000065657808 */ /* 0x008fe40002000000 */
[C---:B------:R-:W-:Y:S02]  /*13b50*/  ISETP.GT.AND P2, PT, R103.reuse, 0x80, PT ;  /* 0x000000806700780c */ /* 0x040fe40003f44270 */
[C---:B------:R-:W-:Y:S02]  /*13b60*/  ISETP.GT.AND P3, PT, R103.reuse, 0x81, PT ;  /* 0x000000816700780c */ /* 0x040fe40003f64270 */
[C---:B------:R-:W-:Y:S02]  /*13b70*/  ISETP.GT.AND P4, PT, R103.reuse, 0x88, PT ;  /* 0x000000886700780c */ /* 0x040fe40003f84270 */
[----:B------:R-:W-:-:S02]  /*13b80*/  ISETP.GT.AND P5, PT, R103, 0x89, PT ;  /* 0x000000896700780c */ /* 0x000fc40003fa4270 */
[----:B------:R-:W-:Y:S01]  /*13b90*/  FSEL R103, R87, -INF , P6 ;  /* 0xff80000057677808 */ /* 0x000fe20003000000 */
[-CC-:B------:R-:W-:Y:S01]  /*13ba0*/  FFMA.FTZ R87, R116, R21.reuse, -R110.reuse ;  /* 0x0000001574577223 */ /* 0x180fe2000001086e */
[----:B------:R-:W2:Y:S01]  /*13bb0*/  MUFU.EX2 R86, R86 ;  /* 0x0000005600567308 */ /* 0x000ea20000000800 */
[-CC-:B------:R-:W-:Y:S01]  /*13bc0*/  FFMA.FTZ R120, R120, R21.reuse, -R110.reuse ;  /* 0x0000001578787223 */ /* 0x180fe2000001086e */
        /* <DEDUP_REMOVED lines=32> */
[----:B0-----:R-:W-:-:S04]  /*13dd0*/  FFMA.FTZ R110, R0, R154, R111 ;  /* 0x0000009a006e7223 */ /* 0x001fc8000001006f */
[----:B-1----:R-:W-:-:S04]  /*13de0*/  FADD.FTZ R110, R84, R110 ;  /* 0x0000006e546e7221 */ /* 0x002fc80000010000 */
[----:B--2---:R-:W-:Y:S01]  /*13df0*/  FADD.FTZ R110, R86, R110 ;  /* 0x0000006e566e7221 */ /* 0x004fe20000010000 */
[----:B---3--:R-:W-:-:S03]  /*13e00*/  F2FP.F16.F32.PACK_AB R86, R87, R86 ;  /* 0x000000565756723e */ /* 0x008fc600000000ff */
[----:B------:R-:W-:Y:S01]  /*13e10*/  FADD.FTZ R116, R87, R110 ;  /* 0x0000006e57747221 */ /* 0x000fe20000010000 */
        /* <DEDUP_REMOVED lines=34> */
[----:B------:R-:W1:Y:S03]  /*14040*/  MUFU.TANH R117, R117 ;  /* 0x0000007500757308 */ /* 0x000e660000002400 */
[----:B------:R-:W-:-:S05]  /*14050*/  FMNMX.FTZ R87, R83, R87, !PT ;  /* 0x0000005753577209 */ /* 0x000fca0007810000 */
[----:B------:R-:W2:Y:S01]  /*14060*/  MUFU.TANH R118, R118 ;  /* 0x0000007600767308 */ /* 0x000ea20000002400 */
[----:B------:R-:W-:Y:S02]  /*14070*/  FMNMX.FTZ R87, R101, R87, !PT ;  /* 0x0000005765577209 */ /* 0x000fe40007810000 */
[----:B0-----:R-:W-:-:S05]  /*14080*/  FSEL R75, R74, -INF , P2 ;  /* 0xff8000004a4b7808 */ /* 0x001fca0001000000 */
[----:B------:R-:W0:Y:S01]  /*14090*/  MUFU.TANH R119, R119 ;  /* 0x0000007700777308 */ /* 0x000e220000002400 */
[----:B------:R-:W-:Y:S02]  /*140a0*/  FMNMX.FTZ R87, R103, R87, !PT ;  /* 0x0000005767577209 */ /* 0x000fe40007810000 */
[----:B-1----:R-:W-:Y:S02]  /*140b0*/  FSEL R117, R117, -INF , P3 ;  /* 0xff80000075757808 */ /* 0x002fe40001800000 */
[----:B------:R-:W-:Y:S02]  /*140c0*/  FMNMX.FTZ R87, R75, R87, !PT ;  /* 0x000000574b577209 */ /* 0x000fe40007810000 */
[----:B--2---:R-:W-:Y:S02]  /*140d0*/  FSEL R118, R118, -INF , P4 ;  /* 0xff80000076767808 */ /* 0x004fe40002000000 */
[----:B------:R-:W-:-:S04]  /*140e0*/  FMNMX.FTZ R87, R117, R87, !PT ;  /* 0x0000005775577209 */ /* 0x000fc80007810000 */
[----:B------:R-:W-:Y:S02]  /*140f0*/  FMNMX.FTZ R74, R118, R87, !PT ;  /* 0x00000057764a7209 */ /* 0x000fe40007810000 */
[----:B0-----:R-:W-:-:S04]  /*14100*/  FSEL R119, R119, -INF , P5 ;  /* 0xff80000077777808 */ /* 0x001fc80002800000 */
[----:B------:R-:W-:-:S05]  /*14110*/  FMNMX.FTZ R74, R119, R74, !PT ;  /* 0x0000004a774a7209 */ /* 0x000fca0007810000 */
[----:B------:R-:W0:Y:S02]  /*14120*/  SHFL.BFLY PT, R78, R74, 0x2, 0x1f ;  /* 0x0c401f004a4e7f89 */ /* 0x000e2400000e0000 */
[----:B0-----:R-:W-:-:S05]  /*14130*/  FMNMX.FTZ R74, R74, R78, !PT ;  /* 0x0000004e4a4a7209 */ /* 0x001fca0007810000 */
[----:B------:R-:W0:Y:S02]  /*14140*/  SHFL.BFLY PT, R78, R74, 0x1, 0x1f ;  /* 0x0c201f004a4e7f89 */ /* 0x000e2400000e0000 */
[----:B0-----:R-:W-:Y:S02]  /*14150*/  FMNMX.FTZ R74, R74, R78, !PT ;  /* 0x0000004e4a4a7209 */ /* 0x001fe40007810000 */
[----:B----4-:R-:W-:Y:S01]  /*14160*/  LOP3.LUT R78, R150, 0x10000, RZ, 0xfc, !PT ;  /* 0x00010000964e7812 */ /* 0x010fe200078efcff */
[----:B------:R-:W-:Y:S01]  /*14170*/  IMAD.MOV.U32 R79, RZ, RZ, -0x3ffffff0 ;  /* 0xc0000010ff4f7424 */ /* 0x000fe200078e00ff */
[----:B------:R-:W-:Y:S01]  /*14180*/  WARPGROUP.ARRIVE ;  /* 0x00000000000079c5 */ /* 0x000fe20000000000 */
[----:B------:R-:W-:Y:S01]  /*14190*/  F2FP.F16.F32.PACK_AB R84, R84, R111 ;  /* 0x0000006f5454723e */ /* 0x000fe200000000ff */
[----:B------:R-:W2:Y:S01]  /*141a0*/  LDL.LU R150, [R1+0x2c] ;  /* 0x00002c0001967983 */ /* 0x000ea20000300800 */
[----:B------:R-:W-:-:S05]  /*141b0*/  VIADD R110, R78, 0x180 ;  /* 0x000001804e6e7836 */ /* 0x000fca0000000000 */
[----:B------:R-:W-:Y:S01]  /*141c0*/  R2UR UR8, R110 ;  /* 0x000000006e0872ca */ /* 0x000fe200000e0000 */
        /* <DEDUP_REMOVED lines=9> */
[----:B------:R-:W-:-:S04]  /*14260*/  R2UR UR4, R78 ;  /* 0x000000004e0472ca */ /* 0x000fc800000e0000 */
[----:B------:R-:W-:Y:S01]  /*14270*/  R2UR UR28, R110 ;  /* 0x000000006e1c72ca */ /* 0x000fe200000e0000 */
[C---:B------:R-:W-:Y:S02]  /*14280*/  VIADD R110, R78.reuse, 0xa80 ;  /* 0x00000a804e6e7836 */ /* 0x040fe40000000000 */
[----:B------:R-:W-:-:S05]  /*14290*/  VIADD R78, R78, 0xc00 ;  /* 0x00000c004e4e7836 */ /* 0x000fca0000000000 */
[----:B------:R-:W-:Y:S01]  /*142a0*/  R2UR UR36, R78 ;  /* 0x000000004e2472ca */ /* 0x000fe200000e0000 */
[----:B------:R-:W-:-:S05]  /*142b0*/  VIADD R78, R16, 0x200 ;  /* 0x00000200104e7836 */ /* 0x000fca0000000000 */
[----:B------:R-:W-:-:S04]  /*142c0*/  SHF.R.U32.HI R78, RZ, 0x4, R78 ;  /* 0x00000004ff4e7819 */ /* 0x000fc8000001164e */
[----:B------:R-:W-:-:S04]  /*142d0*/  LOP3.LUT R78, R78, 0x3fff, RZ, 0xc0, !PT ;  /* 0x00003fff4e4e7812 */ /* 0x000fc800078ec0ff */
[----:B------:R-:W-:Y:S02]  /*142e0*/  LOP3.LUT R78, R78, 0x2400000, RZ, 0xfc, !PT ;  /* 0x024000004e4e7812 */ /* 0x000fe400078efcff */
[C---:B------:R-:W-:Y:S02]  /*142f0*/  R2UR UR5, R79.reuse ;  /* 0x000000004f0572ca */ /* 0x040fe400000e0000 */
[----:B------:R-:W-:Y:S01]  /*14300*/  R2UR UR37, R79 ;  /* 0x000000004f2572ca */ /* 0x000fe200000e0000 */
[----:B------:R-:W-:Y:S02]  /*14310*/  IMAD R78, R15, 0x6c0, R78 ;  /* 0x000006c00f4e7824 */ /* 0x000fe400078e024e */
[----:B------:R-:W-:-:S03]  /*14320*/  IMAD.MOV.U32 R79, RZ, RZ, -0x7fffffe0 ;  /* 0x80000020ff4f7424 */ /* 0x000fc600078e00ff */
[----:B------:R-:W-:Y:S02]  /*14330*/  R2UR UR6, R78 ;  /* 0x000000004e0672ca */ /* 0x000fe400000e0000 */
[----:B------:R-:W-:-:S13]  /*14340*/  R2UR UR7, R79 ;  /* 0x000000004f0772ca */ /* 0x000fda00000e0000 */
[----:B------:R-:W-:Y:S01]  /*14350*/  HGMMA.64x96x16.F32 R24, gdesc[UR4].tnspB, R24, gsb0 ;  /* 0x41600000041879f0 */ /* 0x000fe20008000818 */
[----:B------:R-:W-:Y:S01]  /*14360*/  IMAD.MOV.U32 R111, RZ, RZ, -0x3ffffff0 ;  /* 0xc0000010ff6f7424 */ /* 0x000fe200078e00ff */
[----:B------:R-:W-:Y:S01]  /*14370*/  R2UR UR32, R110 ;  /* 0x000000006e2072ca */ /* 0x000fe200000e0000 */
[----:B------:R-:W-:-:S03]  /*14380*/  VIADD R110, R78, 0x40 ;  /* 0x000000404e6e7836 */ /* 0x000fc60000000000 */
[C---:B------:R-:W-:Y:S02]  /*14390*/  R2UR UR9, R111.reuse ;  /* 0x000000006f0972ca */ /* 0x040fe400000e0000 */
[C---:B------:R-:W-:Y:S02]  /*143a0*/  R2UR UR13, R111.reuse ;  /* 0x000000006f0d72ca */ /* 0x040fe400000e0000 */
[C---:B------:R-:W-:Y:S02]  /*143b0*/  R2UR UR17, R111.reuse ;  /* 0x000000006f1172ca */ /* 0x040fe400000e0000 */
[C---:B------:R-:W-:Y:S02]  /*143c0*/  R2UR UR21, R111.reuse ;  /* 0x000000006f1572ca */ /* 0x040fe400000e0000 */
[C---:B------:R-:W-:Y:S02]  /*143d0*/  R2UR UR25, R111.reuse ;  /* 0x000000006f1972ca */ /* 0x040fe400000e0000 */
[----:B------:R-:W-:-:S02]  /*143e0*/  R2UR UR29, R111 ;  /* 0x000000006f1d72ca */ /* 0x000fc400000e0000 */
[----:B------:R-:W-:Y:S01]  /*143f0*/  R2UR UR33, R111 ;  /* 0x000000006f2172ca */ /* 0x000fe200000e0000 */
[----:B------:R-:W-:Y:S01]  /*14400*/  IMAD.MOV.U32 R111, RZ, RZ, -0x7fffffe0 ;  /* 0x80000020ff6f7424 */ /* 0x000fe200078e00ff */
[----:B------:R-:W-:-:S04]  /*14410*/  R2UR UR10, R110 ;  /* 0x000000006e0a72ca */ /* 0x000fc800000e0000 */
[----:B------:R-:W-:Y:S01]  /*14420*/  R2UR UR11, R111 ;  /* 0x000000006f0b72ca */ /* 0x000fe200000e0000 */
[----:B------:R-:W-:Y:S02]  /*14430*/  WARPGROUP.DEPBAR.LE gsb0, 0x0 ;  /* 0x00008000000079c5 */ /* 0x000fe40000010000 */
[----:B------:R-:W-:-:S10]  /*14440*/  WARPGROUP.ARRIVE ;  /* 0x00000000000079c5 */ /* 0x000fd40000000000 */
[----:B------:R-:W-:Y:S01]  /*14450*/  HGMMA.64x96x16.F32 R24, gdesc[UR8].tnspB, R24, gsb0 ;  /* 0x41600000081879f0 */ /* 0x000fe20008000818 */
[----:B------:R-:W-:Y:S01]  /*14460*/  VIADD R110, R78, 0x80 ;  /* 0x000000804e6e7836 */ /* 0x000fe20000000000 */
[----:B------:R-:W-:-:S04]  /*14470*/  MOV R111, 0x80000020 ;  /* 0x80000020006f7802 */ /* 0x000fc80000000f00 */
[----:B------:R-:W-:Y:S02]  /*14480*/  R2UR UR14, R110 ;  /* 0x000000006e0e72ca */ /* 0x000fe400000e0000 */
[----:B------:R-:W-:Y:S01]  /*14490*/  R2UR UR15, R111 ;  /* 0x000000006f0f72ca */ /* 0x000fe200000e0000 */
[----:B------:R-:W-:Y:S02]  /*144a0*/  VIADD R110, R78, 0xc0 ;  /* 0x000000c04e6e7836 */ /* 0x000fe40000000000 */
[----:B------:R-:W-:Y:S01]  /*144b0*/  IMAD.MOV.U32 R111, RZ, RZ, -0x7fffffe0 ;  /* 0x80000020ff6f7424 */ /* 0x000fe200078e00ff */
[----:B------:R-:W-:Y:S02]  /*144c0*/  WARPGROUP.DEPBAR.LE gsb0, 0x0 ;  /* 0x00008000000079c5 */ /* 0x000fe40000010000 */
[----:B------:R-:W-:-:S07]  /*144d0*/  WARPGROUP.ARRIVE ;  /* 0x00000000000079c5 */ /* 0x000fce0000000000 */
[----:B------:R-:W-:Y:S01]  /*144e0*/  HGMMA.64x96x16.F32 R24, gdesc[UR12].tnspB, R24, gsb0 ;  /* 0x416000000c1879f0 */ /* 0x000fe20008000818 */
[----:B------:R-:W-:Y:S02]  /*144f0*/  R2UR UR18, R110 ;  /* 0x000000006e1272ca */ /* 0x000fe400000e0000 */
[----:B------:R-:W-:Y:S01]  /*14500*/  R2UR UR19, R111 ;  /* 0x000000006f1372ca */ /* 0x000fe200000e0000 */
[----:B------:R-:W-:Y:S02]  /*14510*/  VIADD R110, R78, 0x100 ;  /* 0x000001004e6e7836 */ /* 0x000fe40000000000 */
[----:B------:R-:W-:-:S03]  /*14520*/  IMAD.MOV.U32 R111, RZ, RZ, -0x7fffffe0 ;  /* 0x80000020ff6f7424 */ /* 0x000fc600078e00ff */
[----:B------:R-:W-:Y:S01]  /*14530*/  R2UR UR22, R110 ;  /* 0x000000006e1672ca */ /* 0x000fe200000e0000 */
[----:B------:R-:W-:Y:S02]  /*14540*/  WARPGROUP.DEPBAR.LE gsb0, 0x0 ;  /* 0x00008000000079c5 */ /* 0x000fe40000010000 */
[----:B------:R-:W-:-:S06]  /*14550*/  WARPGROUP.ARRIVE ;  /* 0x00000000000079c5 */ /* 0x000fcc0000000000 */
        /* <DEDUP_REMOVED lines=30> */
[C---:B------:R-:W-:Y:S01]  /*14740*/  FMUL.FTZ R78, R74.reuse, R21 ;  /* 0x000000154a4e7220 */ /* 0x040fe20000410000 */
[----:B------:R-:W-:-:S04]  /*14750*/  FSETP.NEU.FTZ.AND P3, PT, R74, -INF , PT ;  /* 0xff8000004a00780b */ /* 0x000fc80003f7d000 */
[----:B------:R-:W-:-:S05]  /*14760*/  FSEL R78, R78, RZ, P3 ;  /* 0x000000ff4e4e7208 */ /* 0x000fca0001800000 */
[----:B------:R-:W-:Y:S02]  /*14770*/  FFMA.FTZ R79, R112, R21, -R78 ;  /* 0x00000015704f7223 */ /* 0x000fe4000001084e */
[----:B------:R0:W-:Y:S02]  /*14780*/  MUFU.EX2 R112, R143 ;  /* 0x0000008f00707308 */ /* 0x0001e40000000800 */
[----:B0-----:R-:W3:Y:S01]  /*14790*/  LDL R143, [R1+0x24] ;  /* 0x00002400018f7983 */ /* 0x001ee20000100800 */
[----:B------:R-:W0:Y:S01]  /*147a0*/  S2R R154, SR_TID.X ;  /* 0x00000000009a7919 */ /* 0x000e220000002100 */
[----:B------:R-:W-:Y:S02]  /*147b0*/  WARPGROUP.DEPBAR.LE gsb0, 0x0 ;  /* 0x00008000000079c5 */ /* 0x000fe40000010000 */
[----:B------:R-:W-:-:S06]  /*147c0*/  WARPGROUP.ARRIVE ;  /* 0x00000000000079c5 */ /* 0x000fcc0000000000 */
[----:B------:R-:W-:Y:S01]  /*147d0*/  HGMMA.64x96x16.F32 R24, gdesc[UR36].tnspB, R24, gsb0 ;  /* 0x41600000241879f0 */ /* 0x000fe20008000818 */
[----:B0-----:R-:W-:Y:S02]  /*147e0*/  SHF.R.U32.HI R87, RZ, 0x7, R154 ;  /* 0x00000007ff577819 */ /* 0x001fe4000001169a */
[----:B------:R-:W-:-:S03]  /*147f0*/  ISETP.GE.U32.AND P2, PT, R154, 0x180, PT ;  /* 0x000001809a00780c */ /* 0x000fc60003f46070 */
[----:B------:R-:W-:Y:S02]  /*14800*/  VIADD R87, R87, 0x9 ;  /* 0x0000000957577836 */ /* 0x000fe40000000000 */
[-CC-:B------:R-:W-:Y:S01]  /*14810*/  FFMA.FTZ R108, R108, R21.reuse, -R78.reuse ;  /* 0x000000156c6c7223 */ /* 0x180fe2000001084e */
[-CC-:B------:R-:W-:Y:S01]  /*14820*/  FFMA.FTZ R110, R85, R21.reuse, -R78.reuse ;  /* 0x00000015556e7223 */ /* 0x180fe2000001084e */
[----:B------:R-:W-:Y:S01]  /*14830*/  FFMA.FTZ R109, R109, R21, -R78 ;  /* 0x000000156d6d7223 */ /* 0x000fe2000001084e */
[----:B------:R-:W-:Y:S01]  /*14840*/  SEL R85, R87, 0x9, !P2 ;  /* 0x0000000957557807 */ /* 0x000fe20005000000 */
[----:B------:R-:W-:Y:S08]  /*14850*/  MUFU.EX2 R79, R79 ;  /* 0x0000004f004f7308 */ /* 0x000ff00000000800 */
[----:B------:R-:W-:Y:S08]  /*14860*/  MUFU.EX2 R108, R108 ;  /* 0x0000006c006c7308 */ /* 0x000ff00000000800 */
[----:B------:R-:W-:Y:S08]  /*14870*/  MUFU.EX2 R110, R110 ;  /* 0x0000006e006e7308 */ /* 0x000ff00000000800 */
[----:B------:R-:W0:Y:S02]  /*14880*/  MUFU.EX2 R109, R109 ;  /* 0x0000006d006d7308 */ /* 0x000e240000000800 */
[----:B0-----:R-:W-:Y:S01]  /*14890*/  F2FP.F16.F32.PACK_AB R87, R109, R110 ;  /* 0x0000006e6d57723e */ /* 0x001fe200000000ff */
[----:B------:R-:W-:-:S02]  /*148a0*/  WARPGROUP.DEPBAR.LE gsb0, 0x0 ;  /* 0x00008000000079c5 */ /* 0x000fc40000010000 */
[----:B------:R0:W-:Y:S06]  /*148b0*/  BAR.ARV R85, 0x100 ;  /* 0x000400550000751d */ /* 0x0001ec0000002000 */
[--C-:B0-----:R-:W-:Y:S02]  /*148c0*/  @!P1 IMAD R85, R15, 0x8, R16.reuse ;  /* 0x000000080f559824 */ /* 0x101fe400078e0210 */
[----:B------:R-:W-:-:S04]  /*148d0*/  @!P1 IMAD R15, R22, 0x8, R16 ;  /* 0x00000008160f9824 */ /* 0x000fc800078e0210 */
[----:B------:R-:W-:Y:S01]  /*148e0*/  @!P1 VIADD R15, R15, 0x31c40 ;  /* 0x00031c400f0f9836 */ /* 0x000fe20000000000 */
[----:B------:R-:W-:-:S04]  /*148f0*/  @!P1 IADD3 R85, R85, 0x31c60, RZ ;  /* 0x00031c6055559810 */ /* 0x000fc80007ffe0ff */
[----:B------:R-:W-:Y:S02]  /*14900*/  @!P1 PRMT R15, RZ, 0x654, R15 ;  /* 0x00000654ff0f9816 */ /* 0x000fe4000000000f */
[----:B------:R-:W-:Y:S02]  /*14910*/  @!P1 PRMT R85, RZ, 0x654, R85 ;  /* 0x00000654ff559816 */ /* 0x000fe40000000055 */
[----:B------:R-:W-:Y:S02]  /*14920*/  @!P1 SYNCS.ARRIVE.TRANS64.RED.A1T0 RZ, [R15+URZ], RZ ;  /* 0x000000ff0fff99a7 */ /* 0x000fe4000810043f */
[----:B------:R0:W-:Y:S02]  /*14930*/  @!P1 SYNCS.ARRIVE.TRANS64.RED.A1T0 RZ, [R85+URZ], RZ ;  /* 0x000000ff55ff99a7 */ /* 0x0001e4000810043f */
[----:B0-----:R-:W-:-:S05]  /*14940*/  F2FP.F16.F32.PACK_AB R85, R108, R79 ;  /* 0x0000004f6c55723e */ /* 0x001fca00000000ff */
[----:B------:R0:W-:Y:S01]  /*14950*/  STSM.16.M88.4 [R17+0x24300], R84 ;  /* 0x0243005411007844 */ /* 0x0001e20000000200 */
[-CC-:B------:R-:W-:Y:S01]  /*14960*/  FFMA.FTZ R15, R106, R21.reuse, -R78.reuse ;  /* 0x000000156a0f7223 */ /* 0x180fe2000001084e */
[----:B0-----:R-:W0:Y:S01]  /*14970*/  MUFU.EX2 R84, R120 ;  /* 0x0000007800547308 */ /* 0x001e220000000800 */
[----:B------:R-:W-:Y:S01]  /*14980*/  FFMA.FTZ R106, R107, R21, -R78 ;  /* 0x000000156b6a7223 */ /* 0x000fe2000001084e */
[----:B0-----:R-:W-:-:S06]  /*14990*/  FADD.FTZ R107, R84, R116 ;  /* 0x00000074546b7221 */ /* 0x001fcc0000010000 */
[----:B------:R0:W-:Y:S02]  /*149a0*/  MUFU.EX2 R116, R128 ;  /* 0x0000008000747308 */ /* 0x0001e40000000800 */
[----:B0-----:R-:W-:Y:S01]  /*149b0*/  FFMA.FTZ R128, R82, R21, -R78 ;  /* 0x0000001552807223 */ /* 0x001fe2000001084e */
[----:B------:R-:W-:-:S05]  /*149c0*/  FSEL R82, R74, RZ, P3 ;  /* 0x000000ff4a527208 */ /* 0x000fca0001800000 */
[----:B------:R-:W-:-:S04]  /*149d0*/  FADD.FTZ R82, -R82, R155 ;  /* 0x0000009b52527221 */ /* 0x000fc80000010100 */
[----:B------:R-:W-:-:S06]  /*149e0*/  FMUL.FTZ R82, R82, R21 ;  /* 0x0000001552527220 */ /* 0x000fcc0000410000 */
[----:B------:R-:W2:Y:S01]  /*149f0*/  MUFU.EX2 R82, R82 ;  /* 0x0000005200527308 */ /* 0x000ea20000000800 */
[----:B------:R-:W-:-:S07]  /*14a00*/  FFMA.FTZ R105, R105, R21, -R78 ;  /* 0x0000001569697223 */ /* 0x000fce000001084e */
[----:B------:R-:W0:Y:S01]  /*14a10*/  MUFU.EX2 R113, R113 ;  /* 0x0000007100717308 */ /* 0x000e220000000800 */
[----:B------:R-:W-:-:S07]  /*14a20*/  FFMA.FTZ R104, R104, R21, -R78 ;  /* 0x0000001568687223 */ /* 0x000fce000001084e */
[----:B------:R-:W1:Y:S01]  /*14a30*/  MUFU.EX2 R15, R15 ;  /* 0x0000000f000f7308 */ /* 0x000e620000000800 */
[----:B--2---:R-:W-:-:S04]  /*14a40*/  FFMA.FTZ R79, R82, R150, R79 ;  /* 0x00000096524f7223 */ /* 0x004fc8000001004f */
[----:B------:R-:W-:-:S03]  /*14a50*/  FADD.FTZ R79, R108, R79 ;  /* 0x0000004f6c4f7221 */ /* 0x000fc60000010000 */
[----:B------:R-:W2:Y:S01]  /*14a60*/  MUFU.EX2 R114, R114 ;  /* 0x0000007200727308 */ /* 0x000ea20000000800 */
[----:B------:R-:W-:Y:S01]  /*14a70*/  FADD.FTZ R79, R110, R79 ;  /* 0x0000004f6e4f7221 */ /* 0x000fe20000010000 */
[----:B------:R-:W-:-:S06]  /*14a80*/  FFMA.FTZ R96, R96, R21, -R78 ;  /* 0x0000001560607223 */ /* 0x000fcc000001084e */
[----:B------:R-:W4:Y:S01]  /*14a90*/  MUFU.EX2 R106, R106 ;  /* 0x0000006a006a7308 */ /* 0x000f220000000800 */
[----:B------:R-:W-:-:S07]  /*14aa0*/  FADD.FTZ R79, R109, R79 ;  /* 0x0000004f6d4f7221 */ /* 0x000fce0000010000 */
[----:B------:R-:W4:Y:S01]  /*14ab0*/  MUFU.EX2 R115, R115 ;  /* 0x0000007300737308 */ /* 0x000f220000000800 */
[----:B------:R-:W-:-:S07]  /*14ac0*/  FFMA.FTZ R93, R93, R21, -R78 ;  /* 0x000000155d5d7223 */ /* 0x000fce000001084e */
[----:B------:R-:W4:Y:S01]  /*14ad0*/  MUFU.EX2 R105, R105 ;  /* 0x0000006900697308 */ /* 0x000f220000000800 */
[----:B0-----:R-:W-:-:S07]  /*14ae0*/  FADD.FTZ R107, R113, R107 ;  /* 0x0000006b716b7221 */ /* 0x001fce0000010000 */
[----:B------:R-:W0:Y:S01]  /*14af0*/  MUFU.EX2 R141, R141 ;  /* 0x0000008d008d7308 */ /* 0x000e220000000800 */
[----:B-1----:R-:W-:-:S07]  /*14b00*/  FADD.FTZ R79, R15, R79 ;  /* 0x0000004f0f4f7221 */ /* 0x002fce0000010000 */
[----:B------:R-:W1:Y:S01]  /*14b10*/  MUFU.EX2 R104, R104 ;  /* 0x0000006800687308 */ /* 0x000e620000000800 */
[----:B--2---:R-:W-:-:S07]  /*14b20*/  FADD.FTZ R107, R114, R107 ;  /* 0x0000006b726b7221 */ /* 0x004fce0000010000 */
[----:B------:R-:W2:Y:S01]  /*14b30*/  MUFU.EX2 R140, R140 ;  /* 0x0000008c008c7308 */ /* 0x000ea20000000800 */
[----:B----4-:R-:W-:Y:S01]  /*14b40*/  FADD.FTZ R79, R106, R79 ;  /* 0x0000004f6a4f7221 */ /* 0x010fe20000010000 */
[----:B------:R-:W-:-:S06]  /*14b50*/  FFMA.FTZ R91, R91, R21, -R78 ;  /* 0x000000155b5b7223 */ /* 0x000fcc000001084e */
[----:B------:R-:W4:Y:S01]  /*14b60*/  MUFU.EX2 R96, R96 ;  /* 0x0000006000607308 */ /* 0x000f220000000800 */
[----:B------:R-:W-:Y:S01]  /*14b70*/  FADD.FTZ R107, R115, R107 ;  /* 0x0000006b736b7221 */ /* 0x000fe20000010000 */
[----:B------:R-:W-:-:S06]  /*14b80*/  F2FP.F16.F32.PACK_AB R84, R113, R84 ;  /* 0x000000547154723e */ /* 0x000fcc00000000ff */
[----:B------:R-:W3:Y:S01]  /*14b90*/  MUFU.EX2 R139, R139 ;  /* 0x0000008b008b7308 */ /* 0x000ee20000000800 */
[----:B------:R-:W-:Y:S01]  /*14ba0*/  FADD.FTZ R79, R105, R79 ;  /* 0x0000004f694f7221 */ /* 0x000fe20000010000 */
[----:B------:R-:W-:-:S06]  /*14bb0*/  FFMA.FTZ R89, R89, R21, -R78 ;  /* 0x0000001559597223 */ /* 0x000fcc000001084e */
[----:B------:R-:W3:Y:S01]  /*14bc0*/  MUFU.EX2 R93, R93 ;  /* 0x0000005d005d7308 */ /* 0x000ee20000000800 */
[----:B0-----:R-:W-:-:S07]  /*14bd0*/  FADD.FTZ R107, R141, R107 ;  /* 0x0000006b8d6b7221 */ /* 0x001fce0000010000 */
[----:B------:R-:W0:Y:S01]  /*14be0*/  MUFU.EX2 R138, R138 ;  /* 0x0000008a008a7308 */ /* 0x000e220000000800 */
[----:B------:R-:W-:-:S07]  /*14bf0*/  FFMA.FTZ R92, R92, R21, -R78 ;  /* 0x000000155c5c7223 */ /* 0x000fce000001084e */
[----:B------:R-:W0:Y:S08]  /*14c00*/  MUFU.EX2 R128, R128 ;  /* 0x0000008000807308 */ /* 0x000e300000000800 */
[----:B------:R1:W-:Y:S08]  /*14c10*/  MUFU.EX2 R113, R142 ;  /* 0x0000008e00717308 */ /* 0x0003f00000000800 */
[----:B------:R-:W0:Y:S01]  /*14c20*/  MUFU.EX2 R137, R137 ;  /* 0x0000008900897308 */ /* 0x000e220000000800 */
[-CC-:B-1----:R-:W-:Y:S01]  /*14c30*/  FFMA.FTZ R142, R72, R21.reuse, -R78.reuse ;  /* 0x00000015488e7223 */ /* 0x182fe2000001084e */
[-CC-:B------:R-:W-:Y:S01]  /*14c40*/  FFMA.FTZ R72, R81, R21.reuse, -R78.reuse ;  /* 0x0000001551487223 */ /* 0x180fe2000001084e */
[----:B------:R-:W-:Y:S01]  /*14c50*/  FFMA.FTZ R81, R76, R21, -R78 ;  /* 0x000000154c517223 */ /* 0x000fe2000001084e */
[----:B------:R-:W-:Y:S01]  /*14c60*/  FADD.FTZ R76, R104, R79 ;  /* 0x0000004f684c7221 */ /* 0x000fe20000010000 */
[----:B--2---:R-:W-:-:S03]  /*14c70*/  FADD.FTZ R79, R140, R107 ;  /* 0x0000006b8c4f7221 */ /* 0x004fc60000010000 */
[----:B------:R-:W1:Y:S01]  /*14c80*/  MUFU.EX2 R91, R91 ;  /* 0x0000005b005b7308 */ /* 0x000e620000000800 */
[----:B----4-:R-:W-:Y:S01]  /*14c90*/  FADD.FTZ R76, R96, R76 ;  /* 0x0000004c604c7221 */ /* 0x010fe20000010000 */
[----:B------:R-:W-:Y:S01]  /*14ca0*/  F2FP.F16.F32.PACK_AB R85, R106, R15 ;  /* 0x0000000f6a55723e */ /* 0x000fe200000000ff */
[----:B------:R-:W-:-:S05]  /*14cb0*/  FFMA.FTZ R90, R90, R21, -R78 ;  /* 0x000000155a5a7223 */ /* 0x000fca000001084e */
[----:B------:R-:W2:Y:S01]  /*14cc0*/  MUFU.EX2 R120, R136 ;  /* 0x0000008800787308 */ /* 0x000ea20000000800 */
[-CC-:B------:R-:W-:Y:S01]  /*14cd0*/  FFMA.FTZ R106, R94, R21.reuse, -R78.reuse ;  /* 0x000000155e6a7223 */ /* 0x180fe2000001084e */
[----:B---3--:R-:W-:Y:S01]  /*14ce0*/  FADD.FTZ R79, R139, R79 ;  /* 0x0000004f8b4f7221 */ /* 0x008fe20000010000 */
[----:B------:R-:W-:-:S05]  /*14cf0*/  FFMA.FTZ R94, R100, R21, -R78 ;  /* 0x00000015645e7223 */ /* 0x000fca000001084e */
[----:B------:R-:W-:Y:S01]  /*14d00*/  MUFU.EX2 R89, R89 ;  /* 0x0000005900597308 */ /* 0x000fe20000000800 */
[----:B------:R-:W-:Y:S01]  /*14d10*/  FADD.FTZ R100, R93, R76 ;  /* 0x0000004c5d647221 */ /* 0x000fe20000010000 */
[----:B0-----:R-:W-:-:S06]  /*14d20*/  FADD.FTZ R79, R138, R79 ;  /* 0x0000004f8a4f7221 */ /* 0x001fcc0000010000 */
[----:B------:R-:W0:Y:S01]  /*14d30*/  MUFU.EX2 R135, R135 ;  /* 0x0000008700877308 */ /* 0x000e220000000800 */
[----:B------:R-:W-:-:S07]  /*14d40*/  FADD.FTZ R100, R128, R100 ;  /* 0x0000006480647221 */ /* 0x000fce0000010000 */
[----:B------:R-:W-:Y:S01]  /*14d50*/  MUFU.EX2 R92, R92 ;  /* 0x0000005c005c7308 */ /* 0x000fe20000000800 */
[-CC-:B------:R-:W-:Y:S01]  /*14d60*/  FFMA.FTZ R108, R77, R21.reuse, -R78.reuse ;  /* 0x000000154d6c7223 */ /* 0x180fe2000001084e */
[----:B------:R-:W-:Y:S01]  /*14d70*/  FFMA.FTZ R76, R98, R21, -R78 ;  /* 0x00000015624c7223 */ /* 0x000fe2000001084e */
[----:B------:R-:W-:-:S05]  /*14d80*/  FADD.FTZ R79, R137, R79 ;  /* 0x0000004f894f7221 */ /* 0x000fca0000010000 */
[----:B------:R-:W3:Y:S01]  /*14d90*/  MUFU.EX2 R134, R134 ;  /* 0x0000008600867308 */ /* 0x000ee20000000800 */
[-CC-:B------:R-:W-:Y:S01]  /*14da0*/  FFMA.FTZ R77, R99, R21.reuse, -R78.reuse ;  /* 0x00000015634d7223 */ /* 0x180fe2000001084e */
[----:B------:R-:W-:Y:S01]  /*14db0*/  FFMA.FTZ R98, R88, R21, -R78 ;  /* 0x0000001558627223 */ /* 0x000fe2000001084e */
[----:B-1----:R-:W-:-:S05]  /*14dc0*/  FADD.FTZ R88, R91, R100 ;  /* 0x000000645b587221 */ /* 0x002fca0000010000 */
[----:B------:R-:W1:Y:S01]  /*14dd0*/  MUFU.EX2 R90, R90 ;  /* 0x0000005a005a7308 */ /* 0x000e620000000800 */
[-CC-:B------:R-:W-:Y:S01]  /*14de0*/  FFMA.FTZ R80, R80, R21.reuse, -R78.reuse ;  /* 0x0000001550507223 */ /* 0x180fe2000001084e */
[----:B------:R-:W-:Y:S01]  /*14df0*/  FFMA.FTZ R99, R83, R21, -R78 ;  /* 0x0000001553637223 */ /* 0x000fe2000001084e */
[----:B--2---:R-:W-:-:S05]  /*14e00*/  FADD.FTZ R79, R120, R79 ;  /* 0x0000004f784f7221 */ /* 0x004fca0000010000 */
[----:B------:R-:W2:Y:S01]  /*14e10*/  MUFU.EX2 R133, R133 ;  /* 0x0000008500857308 */ /* 0x000ea20000000800 */
[----:B0-----:R-:W-:-:S07]  /*14e20*/  FADD.FTZ R79, R135, R79 ;  /* 0x0000004f874f7221 */ /* 0x001fce0000010000 */
[----:B------:R-:W0:Y:S08]  /*14e30*/  MUFU.EX2 R142, R142 ;  /* 0x0000008e008e7308 */ /* 0x000e300000000800 */
[----:B------:R-:W4:Y:S01]  /*14e40*/  MUFU.EX2 R132, R132 ;  /* 0x0000008400847308 */ /* 0x000f220000000800 */
[----:B------:R-:W-:-:S07]  /*14e50*/  FFMA.FTZ R97, R97, R21, -R78 ;  /* 0x0000001561617223 */ /* 0x000fce000001084e */
[----:B------:R-:W4:Y:S01]  /*14e60*/  MUFU.EX2 R72, R72 ;  /* 0x0000004800487308 */ /* 0x000f220000000800 */
[----:B---3--:R-:W-:-:S07]  /*14e70*/  FADD.FTZ R79, R134, R79 ;  /* 0x0000004f864f7221 */ /* 0x008fce0000010000 */
[----:B------:R3:W-:Y:S08]  /*14e80*/  MUFU.EX2 R83, R77 ;  /* 0x0000004d00537308 */ /* 0x0007f00000000800 */
[----:B------:R-:W4:Y:S01]  /*14e90*/  MUFU.EX2 R131, R131 ;  /* 0x0000008300837308 */ /* 0x000f220000000800 */
[----:B---3--:R-:W-:-:S04]  /*14ea0*/  FADD.FTZ R77, R89, R88 ;  /* 0x00000058594d7221 */ /* 0x008fc80000010000 */
[----:B------:R-:W-:-:S03]  /*14eb0*/  FADD.FTZ R77, R92, R77 ;  /* 0x0000004d5c4d7221 */ /* 0x000fc60000010000 */
[----:B------:R-:W3:Y:S01]  /*14ec0*/  MUFU.EX2 R80, R80 ;  /* 0x0000005000507308 */ /* 0x000ee20000000800 */
[----:B-1----:R-:W-:Y:S01]  /*14ed0*/  FADD.FTZ R77, R90, R77 ;  /* 0x0000004d5a4d7221 */ /* 0x002fe20000010000 */
[----:B--2---:R-:W-:-:S06]  /*14ee0*/  FADD.FTZ R79, R133, R79 ;  /* 0x0000004f854f7221 */ /* 0x004fcc0000010000 */
[----:B------:R-:W1:Y:S01]  /*14ef0*/  MUFU.EX2 R130, R130 ;  /* 0x0000008200827308 */ /* 0x000e620000000800 */
[----:B0-----:R-:W-:Y:S01]  /*14f00*/  FADD.FTZ R77, R142, R77 ;  /* 0x0000004d8e4d7221 */ /* 0x001fe20000010000 */
[----:B------:R-:W-:-:S06]  /*14f10*/  FFMA.FTZ R95, R95, R21, -R78 ;  /* 0x000000155f5f7223 */ /* 0x000fcc000001084e */
[----:B------:R-:W0:Y:S01]  /*14f20*/  MUFU.EX2 R81, R81 ;  /* 0x0000005100517308 */ /* 0x000e220000000800 */
[----:B----4-:R-:W-:-:S07]  /*14f30*/  FADD.FTZ R79, R132, R79 ;  /* 0x0000004f844f7221 */ /* 0x010fce0000010000 */
[----:B------:R-:W2:Y:S01]  /*14f40*/  MUFU.EX2 R129, R129 ;  /* 0x0000008100817308 */ /* 0x000ea20000000800 */
[----:B------:R-:W-:Y:S01]  /*14f50*/  FADD.FTZ R77, R72, R77 ;  /* 0x0000004d484d7221 */ /* 0x000fe20000010000 */
[----:B------:R-:W-:-:S06]  /*14f60*/  FFMA.FTZ R15, R73, R21, -R78 ;  /* 0x00000015490f7223 */ /* 0x000fcc000001084e */
[----:B------:R-:W4:Y:S01]  /*14f70*/  MUFU.EX2 R97, R97 ;  /* 0x0000006100617308 */ /* 0x000f220000000800 */
[----:B------:R-:W-:Y:S01]  /*14f80*/  FADD.FTZ R79, R131, R79 ;  /* 0x0000004f834f7221 */ /* 0x000fe20000010000 */
[----:B---3--:R-:W-:-:S06]  /*14f90*/  FADD.FTZ R77, R80, R77 ;  /* 0x0000004d504d7221 */ /* 0x008fcc0000010000 */
[----:B------:R-:W3:Y:S01]  /*14fa0*/  MUFU.EX2 R108, R108 ;  /* 0x0000006c006c7308 */ /* 0x000ee20000000800 */
[----:B-1----:R-:W-:-:S07]  /*14fb0*/  FADD.FTZ R79, R130, R79 ;  /* 0x0000004f824f7221 */ /* 0x002fce0000010000 */
[----:B------:R-:W1:Y:S01]  /*14fc0*/  MUFU.EX2 R127, R127 ;  /* 0x0000007f007f7308 */ /* 0x000e620000000800 */
[----:B0-----:R-:W-:Y:S01]  /*14fd0*/  FADD.FTZ R77, R81, R77 ;  /* 0x0000004d514d7221 */ /* 0x001fe20000010000 */
[----:B------:R-:W-:-:S06]  /*14fe0*/  FFMA.FTZ R73, R102, R21, -R78 ;  /* 0x0000001566497223 */ /* 0x000fcc000001084e */
[----:B------:R-:W0:Y:S01]  /*14ff0*/  MUFU.EX2 R95, R95 ;  /* 0x0000005f005f7308 */ /* 0x000e220000000800 */
[----:B------:R-:W-:Y:S01]  /*15000*/  F2FP.F16.F32.PACK_AB R138, R138, R139 ;  /* 0x0000008b8a8a723e */ /* 0x000fe200000000ff */
[----:B--2---:R-:W-:Y:S01]  /*15010*/  FADD.FTZ R79, R129, R79 ;  /* 0x0000004f814f7221 */ /* 0x004fe20000010000 */
[----:B------:R-:W-:-:S05]  /*15020*/  F2FP.F16.F32.PACK_AB R139, R91, R128 ;  /* 0x000000805b8b723e */ /* 0x000fca00000000ff */
[----:B------:R-:W2:Y:S01]  /*15030*/  MUFU.EX2 R126, R126 ;  /* 0x0000007e007e7308 */ /* 0x000ea20000000800 */
[----:B----4-:R-:W-:-:S07]  /*15040*/  FADD.FTZ R91, R97, R77 ;  /* 0x0000004d615b7221 */ /* 0x010fce0000010000 */
[----:B------:R-:W4:Y:S01]  /*15050*/  MUFU.EX2 R15, R15 ;  /* 0x0000000f000f7308 */ /* 0x000f220000000800 */
[----:B------:R-:W-:Y:S01]  /*15060*/  FADD.FTZ R79, R116, R79 ;  /* 0x0000004f744f7221 */ /* 0x000fe20000010000 */
[----:B---3--:R-:W-:-:S06]  /*15070*/  FADD.FTZ R91, R108, R91 ;  /* 0x0000005b6c5b7221 */ /* 0x008fcc0000010000 */
[----:B------:R-:W3:Y:S01]  /*15080*/  MUFU.EX2 R125, R125 ;  /* 0x0000007d007d7308 */ /* 0x000ee20000000800 */
[----:B------:R-:W-:-:S07]  /*15090*/  F2FP.F16.F32.PACK_AB R77, R92, R89 ;  /* 0x000000595c4d723e */ /* 0x000fce00000000ff */
[----:B------:R-:W3:Y:S01]  /*150a0*/  MUFU.EX2 R106, R106 ;  /* 0x0000006a006a7308 */ /* 0x000ee20000000800 */
[----:B-1----:R-:W-:Y:S01]  /*150b0*/  FADD.FTZ R89, R127, R79 ;  /* 0x0000004f7f597221 */ /* 0x002fe20000010000 */
[----:B------:R-:W-:-:S06]  /*150c0*/  F2FP.F16.F32.PACK_AB R79, R142, R90 ;  /* 0x0000005a8e4f723e */ /* 0x000fcc00000000ff */
[----:B------:R-:W1:Y:S01]  /*150d0*/  MUFU.EX2 R124, R124 ;  /* 0x0000007c007c7308 */ /* 0x000e620000000800 */
[----:B0-----:R-:W-:-:S07]  /*150e0*/  FADD.FTZ R90, R95, R91 ;  /* 0x0000005b5f5a7221 */ /* 0x001fce0000010000 */
[----:B------:R-:W0:Y:S01]  /*150f0*/  MUFU.EX2 R73, R73 ;  /* 0x0000004900497308 */ /* 0x000e220000000800 */
[----:B--2---:R-:W-:Y:S01]  /*15100*/  FADD.FTZ R92, R126, R89 ;  /* 0x000000597e5c7221 */ /* 0x004fe20000010000 */
[----:B------:R-:W-:-:S06]  /*15110*/  FFMA.FTZ R88, R75, R21, -R78 ;  /* 0x000000154b587223 */ /* 0x000fcc000001084e */
[----:B------:R-:W2:Y:S01]  /*15120*/  MUFU.EX2 R123, R123 ;  /* 0x0000007b007b7308 */ /* 0x000ea20000000800 */
[----:B----4-:R-:W-:-:S07]  /*15130*/  FADD.FTZ R89, R15, R90 ;  /* 0x0000005a0f597221 */ /* 0x010fce0000010000 */
[----:B------:R-:W-:Y:S01]  /*15140*/  MUFU.EX2 R94, R94 ;  /* 0x0000005e005e7308 */ /* 0x000fe20000000800 */
[----:B------:R-:W-:Y:S01]  /*15150*/  F2FP.F16.F32.PACK_AB R86, R115, R114 ;  /* 0x000000727356723e */ /* 0x000fe200000000ff */
[----:B------:R-:W-:Y:S01]  /*15160*/  FFMA.FTZ R101, R101, R21, -R78 ;  /* 0x0000001565657223 */ /* 0x000fe2000001084e */
[----:B------:R-:W-:-:S05]  /*15170*/  F2FP.F16.F32.PACK_AB R87, R104, R105 ;  /* 0x000000696857723e */ /* 0x000fca00000000ff */
[----:B------:R-:W4:Y:S01]  /*15180*/  MUFU.EX2 R122, R122 ;  /* 0x0000007a007a7308 */ /* 0x000f220000000800 */
[-CC-:B------:R-:W-:Y:S01]  /*15190*/  FFMA.FTZ R103, R103, R21.reuse, -R78.reuse ;  /* 0x0000001567677223 */ /* 0x180fe2000001084e */
[-CC-:B------:R-:W-:Y:S01]  /*151a0*/  FFMA.FTZ R117, R117, R21.reuse, -R78.reuse ;  /* 0x0000001575757223 */ /* 0x180fe2000001084e */
[-CC-:B------:R-:W-:Y:S01]  /*151b0*/  FFMA.FTZ R118, R118, R21.reuse, -R78.reuse ;  /* 0x0000001576767223 */ /* 0x180fe2000001084e */
[----:B------:R-:W-:Y:S01]  /*151c0*/  FFMA.FTZ R119, R119, R21, -R78 ;  /* 0x0000001577777223 */ /* 0x000fe2000001084e */
[----:B------:R-:W-:Y:S01]  /*151d0*/  F2FP.F16.F32.PACK_AB R136, R140, R141 ;  /* 0x0000008d8c88723e */ /* 0x000fe200000000ff */
[----:B---3--:R-:W-:Y:S02]  /*151e0*/  FADD.FTZ R91, R125, R92 ;  /* 0x0000005c7d5b7221 */ /* 0x008fe40000010000 */
[----:B------:R3:W-:Y:S01]  /*151f0*/  MUFU.EX2 R75, R76 ;  /* 0x0000004c004b7308 */ /* 0x0007e20000000800 */
[----:B------:R-:W-:Y:S01]  /*15200*/  F2FP.F16.F32.PACK_AB R78, R134, R135 ;  /* 0x00000087864e723e */ /* 0x000fe200000000ff */
[----:B------:R-:W-:Y:S01]  /*15210*/  FADD.FTZ R90, R106, R89 ;  /* 0x000000596a5a7221 */ /* 0x000fe20000010000 */
[----:B------:R-:W-:Y:S05]  /*15220*/  STSM.16.M88.4 [R17+0x25b00], R84 ;  /* 0x025b005411007844 */ /* 0x000fea0000000200 */
[----:B------:R-:W4:Y:S01]  /*15230*/  MUFU.EX2 R121, R121 ;  /* 0x0000007900797308 */ /* 0x000f220000000800 */
[----:B---3--:R-:W-:-:S02]  /*15240*/  F2FP.F16.F32.PACK_AB R76, R120, R137 ;  /* 0x00000089784c723e */ /* 0x008fc400000000ff */
[----:B------:R-:W-:Y:S01]  /*15250*/  F2FP.F16.F32.PACK_AB R137, R93, R96 ;  /* 0x000000605d89723e */ /* 0x000fe200000000ff */
[----:B-1----:R-:W-:Y:S01]  /*15260*/  FADD.FTZ R92, R124, R91 ;  /* 0x0000005b7c5c7221 */ /* 0x002fe20000010000 */
[----:B0-----:R-:W-:-:S03]  /*15270*/  FADD.FTZ R91, R73, R90 ;  /* 0x0000005a495b7221 */ /* 0x001fc60000010000 */
[----:B------:R-:W0:Y:S01]  /*15280*/  MUFU.EX2 R98, R98 ;  /* 0x0000006200627308 */ /* 0x000e220000000800 */
[----:B------:R-:W-:Y:S01]  /*15290*/  STSM.16.M88.4 [R17+0x27300], R136 ;  /* 0x0273008811007844 */ /* 0x000fe20000000200 */
[----:B--2---:R-:W-:-:S03]  /*152a0*/  FADD.FTZ R93, R123, R92 ;  /* 0x0000005c7b5d7221 */ /* 0x004fc60000010000 */
[----:B------:R1:W-:Y:S03]  /*152b0*/  STSM.16.M88.4 [R17+0x28b00], R76 ;  /* 0x028b004c11007844 */ /* 0x0003e60000000200 */
[----:B------:R-:W2:Y:S01]  /*152c0*/  MUFU.EX2 R99, R99 ;  /* 0x0000006300637308 */ /* 0x000ea20000000800 */
[----:B----4-:R-:W-:-:S07]  /*152d0*/  FADD.FTZ R90, R122, R93 ;  /* 0x0000005d7a5a7221 */ /* 0x010fce0000010000 */
[----:B------:R-:W-:Y:S01]  /*152e0*/  MUFU.EX2 R111, R145 ;  /* 0x00000091006f7308 */ /* 0x000fe20000000800 */
[----:B-1----:R-:W-:Y:S02]  /*152f0*/  F2FP.F16.F32.PACK_AB R76, R116, R129 ;  /* 0x00000081744c723e */ /* 0x002fe400000000ff */
[----:B------:R-:W-:Y:S01]  /*15300*/  F2FP.F16.F32.PACK_AB R129, R80, R72 ;  /* 0x000000485081723e */ /* 0x000fe200000000ff */
[----:B------:R-:W-:-:S04]  /*15310*/  FADD.FTZ R80, R94, R91 ;  /* 0x0000005b5e507221 */ /* 0x000fc80000010000 */
[----:B------:R-:W1:Y:S01]  /*15320*/  MUFU.EX2 R101, R101 ;  /* 0x0000006500657308 */ /* 0x000e620000000800 */
[----:B------:R-:W-:Y:S01]  /*15330*/  FADD.FTZ R80, R83, R80 ;  /* 0x0000005053507221 */ /* 0x000fe20000010000 */
[----:B------:R-:W-:Y:S01]  /*15340*/  FADD.FTZ R90, R121, R90 ;  /* 0x0000005a795a7221 */ /* 0x000fe20000010000 */
[----:B------:R-:W-:-:S05]  /*15350*/  F2FP.F16.F32.PACK_AB R79, R106, R15 ;  /* 0x0000000f6a4f723e */ /* 0x000fca00000000ff */
[----:B------:R-:W3:Y:S01]  /*15360*/  MUFU.EX2 R87, R146 ;  /* 0x0000009200577308 */ /* 0x000ee20000000800 */
[----:B------:R-:W-:Y:S01]  /*15370*/  FADD.FTZ R15, R75, R80 ;  /* 0x000000504b0f7221 */ /* 0x000fe20000010000 */
[----:B------:R-:W-:Y:S02]  /*15380*/  F2FP.F16.F32.PACK_AB R130, R130, R131 ;  /* 0x000000838282723e */ /* 0x000fe400000000ff */
[----:B------:R-:W-:-:S04]  /*15390*/  F2FP.F16.F32.PACK_AB R131, R97, R81 ;  /* 0x000000516183723e */ /* 0x000fc800000000ff */
[----:B------:R-:W4:Y:S01]  /*153a0*/  MUFU.EX2 R103, R103 ;  /* 0x0000006700677308 */ /* 0x000f220000000800 */
[----:B------:R-:W-:Y:S01]  /*153b0*/  FADD.FTZ R81, R113, R90 ;  /* 0x0000005a71517221 */ /* 0x000fe20000010000 */
[----:B0-----:R-:W-:-:S06]  /*153c0*/  FADD.FTZ R80, R98, R15 ;  /* 0x0000000f62507221 */ /* 0x001fcc0000010000 */
[----:B------:R-:W0:Y:S01]  /*153d0*/  MUFU.EX2 R86, R147 ;  /* 0x0000009300567308 */ /* 0x000e220000000800 */
[----:B--2---:R-:W-:-:S07]  /*153e0*/  FADD.FTZ R80, R99, R80 ;  /* 0x0000005063507221 */ /* 0x004fce0000010000 */
[----:B------:R2:W0:Y:S01]  /*153f0*/  MUFU.EX2 R89, R88 ;  /* 0x0000005800597308 */ /* 0x0004220000000800 */
[----:B-1----:R-:W-:-:S07]  /*15400*/  FADD.FTZ R80, R101, R80 ;  /* 0x0000005065507221 */ /* 0x002fce0000010000 */
[----:B------:R-:W1:Y:S01]  /*15410*/  MUFU.EX2 R72, R117 ;  /* 0x0000007500487308 */ /* 0x000e620000000800 */
[----:B--2---:R-:W-:-:S04]  /*15420*/  FADD.FTZ R88, R112, R81 ;  /* 0x0000005170587221 */ /* 0x004fc80000010000 */
[----:B------:R-:W-:-:S03]  /*15430*/  FADD.FTZ R88, R111, R88 ;  /* 0x000000586f587221 */ /* 0x000fc60000010000 */
[----:B------:R-:W-:Y:S01]  /*15440*/  MUFU.EX2 R84, R148 ;  /* 0x0000009400547308 */ /* 0x000fe20000000800 */
[----:B---3--:R-:W-:-:S07]  /*15450*/  FADD.FTZ R15, R87, R88 ;  /* 0x00000058570f7221 */ /* 0x008fce0000010000 */
[----:B------:R-:W2:Y:S01]  /*15460*/  MUFU.EX2 R85, R149 ;  /* 0x0000009500557308 */ /* 0x000ea20000000800 */
[----:B----4-:R-:W-:-:S07]  /*15470*/  FADD.FTZ R80, R103, R80 ;  /* 0x0000005067507221 */ /* 0x010fce0000010000 */
[----:B------:R-:W-:Y:S08]  /*15480*/  MUFU.EX2 R118, R118 ;  /* 0x0000007600767308 */ /* 0x000ff00000000800 */
[----:B------:R-:W3:Y:S01]  /*15490*/  MUFU.EX2 R119, R119 ;  /* 0x0000007700777308 */ /* 0x000ee20000000800 */
[----:B------:R-:W-:Y:S01]  /*154a0*/  F2FP.F16.F32.PACK_AB R128, R132, R133 ;  /* 0x000000858480723e */ /* 0x000fe200000000ff */
[----:B0-----:R-:W-:Y:S01]  /*154b0*/  FADD.FTZ R81, R86, R15 ;  /* 0x0000000f56517221 */ /* 0x001fe20000010000 */
[----:B------:R-:W-:Y:S01]  /*154c0*/  F2FP.F16.F32.PACK_AB R78, R126, R127 ;  /* 0x0000007f7e4e723e */ /* 0x000fe200000000ff */
[----:B------:R-:W-:Y:S01]  /*154d0*/  FADD.FTZ R15, R89, R80 ;  /* 0x00000050590f7221 */ /* 0x000fe20000010000 */
[----:B------:R-:W-:Y:S01]  /*154e0*/  F2FP.F16.F32.PACK_AB R77, R95, R108 ;  /* 0x0000006c5f4d723e */ /* 0x000fe200000000ff */
[----:B------:R-:W-:Y:S01]  /*154f0*/  STSM.16.M88.4 [R17+0x2a300], R128 ;  /* 0x02a3008011007844 */ /* 0x000fe20000000200 */
[----:B------:R-:W-:Y:S01]  /*15500*/  F2FP.F16.F32.PACK_AB R124, R124, R125 ;  /* 0x0000007d7c7c723e */ /* 0x000fe200000000ff */
[----:B-1----:R-:W-:Y:S01]  /*15510*/  FADD.FTZ R15, R72, R15 ;  /* 0x0000000f480f7221 */ /* 0x002fe20000010000 */
[----:B------:R-:W-:Y:S01]  /*15520*/  F2FP.F16.F32.PACK_AB R126, R122, R123 ;  /* 0x0000007b7a7e723e */ /* 0x000fe200000000ff */
[----:B------:R0:W-:Y:S01]  /*15530*/  STSM.16.M88.4 [R17+0x2bb00], R76 ;  /* 0x02bb004c11007844 */ /* 0x0001e20000000200 */
[----:B------:R-:W-:-:S02]  /*15540*/  F2FP.F16.F32.PACK_AB R125, R94, R73 ;  /* 0x000000495e7d723e */ /* 0x000fc400000000ff */
[----:B------:R-:W-:Y:S02]  /*15550*/  F2FP.F16.F32.PACK_AB R127, R75, R83 ;  /* 0x000000534b7f723e */ /* 0x000fe400000000ff */
[----:B------:R-:W-:Y:S02]  /*15560*/  F2FP.F16.F32.PACK_AB R88, R86, R87 ;  /* 0x000000575658723e */ /* 0x000fe400000000ff */
[----:B------:R-:W-:Y:S02]  /*15570*/  F2FP.F16.F32.PACK_AB R89, R72, R89 ;  /* 0x000000594859723e */ /* 0x000fe400000000ff */
[----:B--2---:R-:W-:Y:S01]  /*15580*/  F2FP.F16.F32.PACK_AB R90, R85, R84 ;  /* 0x00000054555a723e */ /* 0x004fe200000000ff */
[----:B------:R-:W-:Y:S01]  /*15590*/  FADD.FTZ R84, R84, R81 ;  /* 0x0000005154547221 */ /* 0x000fe20000010000 */
[----:B---3--:R-:W-:Y:S01]  /*155a0*/  F2FP.F16.F32.PACK_AB R91, R119, R118 ;  /* 0x00000076775b723e */ /* 0x008fe200000000ff */
[----:B------:R-:W-:Y:S01]  /*155b0*/  FADD.FTZ R15, R118, R15 ;  /* 0x0000000f760f7221 */ /* 0x000fe20000010000 */
[----:B0-----:R-:W-:-:S02]  /*155c0*/  F2FP.F16.F32.PACK_AB R76, R113, R121 ;  /* 0x00000079714c723e */ /* 0x001fc400000000ff */
[----:B------:R-:W-:Y:S02]  /*155d0*/  F2FP.F16.F32.PACK_AB R78, R111, R112 ;  /* 0x000000706f4e723e */ /* 0x000fe400000000ff */
[----:B------:R-:W-:Y:S02]  /*155e0*/  F2FP.F16.F32.PACK_AB R77, R99, R98 ;  /* 0x00000062634d723e */ /* 0x000fe400000000ff */
[----:B------:R-:W-:Y:S01]  /*155f0*/  F2FP.F16.F32.PACK_AB R79, R103, R101 ;  /* 0x00000065674f723e */ /* 0x000fe200000000ff */
[----:B------:R-:W-:Y:S01]  /*15600*/  STSM.16.M88.4 [R17+0x2d300], R124 ;  /* 0x02d3007c11007844 */ /* 0x000fe20000000200 */
[----:B------:R-:W-:Y:S01]  /*15610*/  FADD.FTZ R72, R85, R84 ;  /* 0x0000005455487221 */ /* 0x000fe20000010000 */
[----:B------:R-:W-:Y:S02]  /*15620*/  FADD.FTZ R15, R119, R15 ;  /* 0x0000000f770f7221 */ /* 0x000fe40000010000 */
[----:B------:R-:W-:Y:S04]  /*15630*/  STSM.16.M88.4 [R17+0x2eb00], R76 ;  /* 0x02eb004c11007844 */ /* 0x000fe80000000200 */
[----:B------:R-:W-:Y:S01]  /*15640*/  STSM.16.M88.4 [R17+0x30300], R88 ;  /* 0x0303005811007844 */ /* 0x000fe20000000200 */
[----:B------:R-:W-:Y:S01]  /*15650*/  @!PT LDS RZ, [RZ] ;  /* 0x00000000fffff984 */ /* 0x000fe20000000800 */
[----:B------:R-:W-:Y:S01]  /*15660*/  @!PT LDS RZ, [RZ] ;  /* 0x00000000fffff984 */ /* 0x000fe20000000800 */
[----:B------:R-:W-:Y:S01]  /*15670*/  @!PT LDS RZ, [RZ] ;  /* 0x00000000fffff984 */ /* 0x000fe20000000800 */
[----:B------:R-:W-:Y:S01]  /*15680*/  @!PT LDS RZ, [RZ] ;  /* 0x00000000fffff984 */ /* 0x000fe20000000800 */
[----:B------:R0:W-:Y:S06]  /*15690*/  MEMBAR.ALL.CTA ;  /* 0x0000000000007992 */ /* 0x0001ec0000008000 */
[----:B0-----:R-:W0:Y:S04]  /*156a0*/  FENCE.VIEW.ASYNC.S ;  /* 0x00000000000073c6 */ /* 0x001e280000000000 */
[----:B------:R-:W-:Y:S04]  /*156b0*/  STL [R1+0x18], R72 ;  /* 0x0000184801007387 */ /* 0x000fe80000100800 */
[----:B------:R1:W-:Y:S04]  /*156c0*/  STL [R1+0x2c], R15 ;  /* 0x00002c0f01007387 */ /* 0x0003e80000100800 */
[----:B------:R2:W5:Y:S04]  /*156d0*/  LDL R145, [R1+0x28] ;  /* 0x0000280001917983 */ /* 0x0005680000100800 */
[----:B------:R2:W-:Y:S01]  /*156e0*/  STL [R1+0x1c], R74 ;  /* 0x00001c4a01007387 */ /* 0x0005e20000100800 */
[----:B------:R-:W-:Y:S01]  /*156f0*/  ISETP.GT.AND P2, PT, R14, R143, PT ;  /* 0x0000008f0e00720c */ /* 0x000fe20003f44270 */
        /* <DEDUP_REMOVED lines=49> */
[----:B-1----:R-:W-:-:S02]  /*15a10*/  IMAD.MOV.U32 R15, RZ, RZ, R22 ;  /* 0x000000ffff0f7224 */ /* 0x002fc400078e0016 */
[----:B------:R-:W-:Y:S01]  /*15a20*/  IMAD.MOV.U32 R0, RZ, RZ, R20 ;  /* 0x000000ffff007224 */ /* 0x000fe200078e0014 */
[----:B0-----:R-:W-:Y:S01]  /*15a30*/  NOP ;  /* 0x0000000000007918 */ /* 0x001fe20000000000 */
[----:B--2---:R-:W-:Y:S05]  /*15a40*/  @P2 BRA `(.L_x_10239) ;  /* 0xffffffa4002c2947 */ /* 0x004fea000383ffff */
[----:B------:R0:W-:Y:S02]  /*15a50*/  STL [R1+0x20], R14 ;  /* 0x0000200e01007387 */ /* 0x0001e40000100800 */
.L_x_10229:
[----:B------:R-:W2:Y:S02]  /*15a60*/  LDL R0, [R1+0x20] ;  /* 0x0000200001007983 */ /* 0x000ea40000100800 */
[----:B--2---:R-:W-:-:S13]  /*15a70*/  ISETP.GE.AND P2, PT, R0, RZ, PT ;  /* 0x000000ff0000720c */ /* 0x004fda0003f46270 */
[----:B------:R-:W-:Y:S05]  /*15a80*/  @!P2 BRA `(.L_x_10240) ;  /* 0x00000050005ca947 */ /* 0x000fea0003800000 */
[----:B------:R1:W-:Y:S01]  /*15a90*/  STL [R1+0x14], R74 ;  /* 0x0000144a01007387 */ /* 0x0003e20000100800 */
[----:B------:R-:W-:-:S03]  /*15aa0*/  IMAD.MOV.U32 R0, RZ, RZ, R20 ;  /* 0x000000ffff007224 */ /* 0x000fc600078e0014 */
[----:B0-----:R1:W5:Y:S01]  /*15ab0*/  LDL.LU R14, [R1+0x28] ;  /* 0x00002800010e7983 */ /* 0x0013620000300800 */
[----:B------:R-:W-:-:S07]  /*15ac0*/  IMAD.MOV.U32 R15, RZ, RZ, R22 ;  /* 0x000000ffff0f7224 */ /* 0x000fce00078e0016 */
.L_x_10250:
        /* <DEDUP_REMOVED lines=12> */
.L_x_10242:
[----:B------:R-:W-:Y:S01]  /*15b90*/  IMAD R20, R22, 0x8, R16 ;  /* 0x0000000816147824 */ /* 0x000fe200078e0210 */
[----:B------:R-:W-:-:S04]  /*15ba0*/  SHF.L.U32 R21, R21, 0x1f, RZ ;  /* 0x0000001f15157819 */ /* 0x000fc800000006ff */
[----:B------:R0:W2:Y:S01]  /*15bb0*/  SYNCS.PHASECHK.TRANS64.TRYWAIT P3, [R20+URZ+0x31c30], R21 ;  /* 0x031c3015140075a7 */ /* 0x0000a2000806017f */
[----:B------:R-:W-:Y:S05]  /*15bc0*/  @!P0 BRA `(.L_x_10243) ;  /* 0x0000000000048947 */ /* 0x000fea0003800000 */
[----:B------:R-:W-:Y:S01]  /*15bd0*/  BPT.TRAP 0x1 ;  /* 0x000000040000795c */ /* 0x000fe20000300000 */
.L_x_10243:
[----:B------:R-:W-:Y:S04]  /*15be0*/  BSSY B0, `(.L_x_10241) ;  /* 0x0000004000007945 */ /* 0x000fe80003800000 */
[----:B--2---:R-:W-:Y:S05]  /*15bf0*/  @P3 BRA `(.L_x_10244) ;  /* 0x0000000000083947 */ /* 0x004fea0003800000 */
[----:B------:R-:W2:Y:S02]  /*15c00*/  SYNCS.PHASECHK.TRANS64.TRYWAIT P3, [R20+URZ+0x31c30], R21 ;  /* 0x031c3015140075a7 */ /* 0x000ea4000806017f */
[----:B--2---:R-:W-:Y:S05]  /*15c10*/  @!P3 BRA `(.L_x_10245) ;  /* 0x000000d800f0b947 */ /* 0x004fea0003800000 */
.L_x_10244:
[----:B------:R-:W-:Y:S05]  /*15c20*/  BSYNC B0 ;  /* 0x0000000000007941 */ /* 0x000fea0003800000 */
.L_x_10241:
[----:B0-2---:R-:W2:Y:S01]  /*15c30*/  LDL R20, [R1+0x50] ;  /* 0x0000500001147983 */ /* 0x005ea20000100800 */
        /* <DEDUP_REMOVED lines=16> */
[----:B------:R3:W-:Y:S01]  /*15d40*/  STL [R1+0xb4], R19 ;  /* 0x0000b41301007387 */ /* 0x0007e20000100800 */
[----:B------:R-:W-:-:S02]  /*15d50*/  R2UR UR52, R2 ;  /* 0x00000000023472ca */ /* 0x000fc400000e0000 */
[----:B------:R-:W-:Y:S01]  /*15d60*/  R2UR UR53, R3 ;  /* 0x00000000033572ca */ /* 0x000fe200000e0000 */
[----:B------:R-:W-:Y:S01]  /*15d70*/  STL [R1+0xb0], R18 ;  /* 0x0000b01201007387 */ /* 0x000fe20000100800 */
[----:B------:R-:W-:Y:S02]  /*15d80*/  R2UR UR15, R75 ;  /* 0x000000004b0f72ca */ /* 0x000fe400000e0000 */
[----:B------:R-:W-:Y:S01]  /*15d90*/  R2UR UR12, R2 ;  /* 0x00000000020c72ca */ /* 0x000fe200000e0000 */
[----:B------:R4:W-:Y:S01]  /*15da0*/  STL [R1+0xac], R17 ;  /* 0x0000ac1101007387 */ /* 0x0009e20000100800 */
        /* <DEDUP_REMOVED lines=22> */
[C---:B------:R-:W-:Y:S02]  /*15f10*/  R2UR UR31, R73.reuse ;  /* 0x00000000491f72ca */ /* 0x040fe400000e0000 */
        /* <DEDUP_REMOVED lines=9> */
[----:B---3--:R-:W-:Y:S01]  /*15fb0*/  MOV R19, UR43 ;  /* 0x0000002b00137c02 */ /* 0x008fe20008000f00 */
[----:B------:R-:W-:Y:S01]  /*15fc0*/  UMOV UR43, UR33 ;  /* 0x00000021002b7c82 */ /* 0x000fe20008000000 */
[----:B------:R-:W-:Y:S01]  /*15fd0*/  R2UR UR33, R13 ;  /* 0x000000000d2172ca */ /* 0x000fe200000e0000 */
[----:B--2---:R-:W-:-:S04]  /*15fe0*/  IMAD R20, R22, 0x6c0, R20 ;  /* 0x000006c016147824 */ /* 0x004fc800078e0214 */
[C---:B------:R-:W-:Y:S01]  /*15ff0*/  VIADD R72, R20.reuse, 0x40 ;  /* 0x0000004014487836 */ /* 0x040fe20000000000 */
[C---:B------:R-:W-:Y:S01]  /*16000*/  R2UR UR46, R20.reuse ;  /* 0x00000000142e72ca */ /* 0x040fe200000e0000 */
[C---:B------:R-:W-:Y:S02]  /*16010*/  VIADD R76, R20.reuse, 0x80 ;  /* 0x00000080144c7836 */ /* 0x040fe40000000000 */
[----:B-1----:R-:W-:Y:S01]  /*16020*/  VIADD R74, R20, 0xc0 ;  /* 0x000000c0144a7836 */ /* 0x002fe20000000000 */
[----:B------:R-:W-:Y:S01]  /*16030*/  R2UR UR50, R72 ;  /* 0x00000000483272ca */ /* 0x000fe200000e0000 */
[----:B------:R-:W-:Y:S01]  /*16040*/  VIADD R72, R20, 0x100 ;  /* 0x0000010014487836 */ /* 0x000fe20000000000 */
[----:B------:R-:W-:Y:S01]  /*16050*/  R2UR UR54, R76 ;  /* 0x000000004c3672ca */ /* 0x000fe200000e0000 */
[----:B------:R-:W-:Y:S01]  /*16060*/  VIADD R76, R20, 0x180 ;  /* 0x00000180144c7836 */ /* 0x000fe20000000000 */
[----:B------:R-:W-:Y:S01]  /*16070*/  R2UR UR14, R74 ;  /* 0x000000004a0e72ca */ /* 0x000fe200000e0000 */
[----:B----4-:R-:W-:Y:S01]  /*16080*/  VIADD R78, R20, 0x1c2 ;  /* 0x000001c2144e7836 */ /* 0x010fe20000000000 */
[----:B------:R-:W-:Y:S01]  /*16090*/  R2UR UR6, R72 ;  /* 0x00000000480672ca */ /* 0x000fe200000e0000 */
[----:B------:R-:W-:Y:S01]  /*160a0*/  VIADD R72, R20, 0x1c0 ;  /* 0x000001c014487836 */ /* 0x000fe20000000000 */
        /* <DEDUP_REMOVED lines=33> */
[----:B------:R-:W-:-:S02]  /*162c0*/  R2UR UR8, R78 ;  /* 0x000000004e0872ca */ /* 0x000fc400000e0000 */
[----:B------:R-:W-:Y:S01]  /*162d0*/  R2UR UR40, R72 ;  /* 0x00000000482872ca */ /* 0x000fe200000e0000 */
[C---:B------:R-:W-:Y:S01]  /*162e0*/  VIADD R72, R20.reuse, 0x380 ;  /* 0x0000038014487836 */ /* 0x040fe20000000000 */
[----:B------:R-:W-:-:S04]  /*162f0*/  IADD3 R78, R20, 0x280, RZ ;  /* 0x00000280144e7810 */ /* 0x000fc80007ffe0ff */
[----:B------:R-:W-:Y:S01]  /*16300*/  R2UR UR46, R72 ;  /* 0x00000000482e72ca */ /* 0x000fe200000e0000 */
[----:B------:R-:W-:Y:S01]  /*16310*/  VIADD R72, R20, 0x400 ;  /* 0x0000040014487836 */ /* 0x000fe20000000000 */
[----:B------:R-:W-:Y:S01]  /*16320*/  R2UR UR36, R78 ;  /* 0x000000004e2472ca */ /* 0x000fe200000e0000 */
[----:B------:R-:W-:Y:S01]  /*16330*/  VIADD R78, R20, 0x340 ;  /* 0x00000340144e7836 */ /* 0x000fe20000000000 */
[----:B------:R-:W-:Y:S01]  /*16340*/  MOV R17, UR47 ;  /* 0x0000002f00117c02 */ /* 0x000fe20008000f00 */
[----:B------:R-:W-:Y:S01]  /*16350*/  UMOV UR47, UR37 ;  /* 0x00000025002f7c82 */ /* 0x000fe20008000000 */
[----:B------:R-:W-:Y:S02]  /*16360*/  R2UR UR37, R13 ;  /* 0x000000000d2572ca */ /* 0x000fe400000e0000 */
[----:B------:R-:W-:Y:S01]  /*16370*/  R2UR UR42, R78 ;  /* 0x000000004e2a72ca */ /* 0x000fe200000e0000 */
[----:B------:R-:W-:Y:S02]  /*16380*/  WARPGROUP.DEPBAR.LE gsb0, 0x0 ;  /* 0x00008000000079c5 */ /* 0x000fe40000010000 */
[----:B------:R-:W-:-:S02]  /*16390*/  WARPGROUP.ARRIVE ;  /* 0x00000000000079c5 */ /* 0x000fc40000000000 */
[----:B------:R-:W-:Y:S02]  /*163a0*/  MOV R16, UR46 ;  /* 0x0000002e00107c02 */ /* 0x000fe40008000f00 */
        /* <DEDUP_REMOVED lines=28> */
[----:B------:R-:W-:Y:S01]  /*16570*/  MOV R15, UR59 ;  /* 0x0000003b000f7c02 */ /* 0x000fe20008000f00 */
[----:B------:R-:W-:Y:S01]  /*16580*/  UMOV UR59, UR41 ;  /* 0x00000029003b7c82 */ /* 0x000fe20008000000 */
[----:B0-----:R-:W-:Y:S01]  /*16590*/  MOV R14, UR58 ;  /* 0x0000003a000e7c02 */ /* 0x001fe20008000f00 */
        /* <DEDUP_REMOVED lines=30> */
[----:B------:R-:W-:Y:S02]  /*16780*/  R2UR UR7, R73 ;  /* 0x00000000490772ca */ /* 0x000fe400000e0000 */
[----:B------:R-:W-:Y:S02]  /*16790*/  MOV R73, 0x80000020 ;  /* 0x8000002000497802 */ /* 0x000fe40000000f00 */
        /* <DEDUP_REMOVED lines=23> */
[----:B------:R-:W-:Y:S01]  /*16910*/  R2UR UR11, R75 ;  /* 0x000000004b0b72ca */ /* 0x000fe200000e0000 */
[----:B------:R-:W-:Y:S01]  /*16920*/  IMAD.MOV.U32 R75, RZ, RZ, -0x7fffffe0 ;  /* 0x80000020ff4b7424 */ /* 0x000fe200078e00ff */
        /* <DEDUP_REMOVED lines=77> */
[----:B------:R-:W-:Y:S01]  /*16e00*/  R2UR UR12, R146 ;  /* 0x00000000920c72ca */ /* 0x000fe200000e0000 */
[----:B------:R-:W-:Y:S01]  /*16e10*/  VIADD R146, R20, 0x500 ;  /* 0x0000050014927836 */ /* 0x000fe20000000000 */
[----:B------:R-:W-:-:S02]  /*16e20*/  R2UR UR7, R155 ;  /* 0x000000009b0772ca */ /* 0x000fc400000e0000 */
[----:B------:R-:W-:Y:S02]  /*16e30*/  R2UR UR13, R147 ;  /* 0x00000000930d72ca */ /* 0x000fe400000e0000 */
[----:B------:R-:W-:Y:S02]  /*16e40*/  MOV R147, 0x80000020 ;  /* 0x8000002000937802 */ /* 0x000fe40000000f00 */
[----:B------:R-:W-:Y:S01]  /*16e50*/  R2UR UR8, R146 ;  /* 0x00000000920872ca */ /* 0x000fe200000e0000 */
[----:B------:R-:W-:Y:S01]  /*16e60*/  VIADD R146, R20, 0x540 ;  /* 0x0000054014927836 */ /* 0x000fe20000000000 */
[----:B------:R-:W-:Y:S01]  /*16e70*/  R2UR UR9, R147 ;  /* 0x00000000930972ca */ /* 0x000fe200000e0000 */
[----:B------:R-:W-:Y:S01]  /*16e80*/  IMAD.MOV.U32 R147, RZ, RZ, -0x7fffffe0 ;  /* 0x80000020ff937424 */ /* 0x000fe200078e00ff */
[----:B------:R-:W-:Y:S02]  /*16e90*/  R2UR UR6, R154 ;  /* 0x000000009a0672ca */ /* 0x000fe400000e0000 */
[----:B------:R-:W-:-:S02]  /*16ea0*/  R2UR UR4, R146 ;  /* 0x00000000920472ca */ /* 0x000fc400000e0000 */
        /* <DEDUP_REMOVED lines=37> */
[C---:B------:R-:W-:Y:S02]  /*17100*/  R2UR UR44, R8.reuse ;  /* 0x00000000082c72ca */ /* 0x040fe400000e0000 */
[C---:B------:R-:W-:Y:S02]  /*17110*/  R2UR UR45, R9.reuse ;  /* 0x00000000092d72ca */ /* 0x040fe400000e0000 */
[----:B------:R-:W-:Y:S02]  /*17120*/  R2UR UR49, R9 ;  /* 0x00000000093172ca */ /* 0x000fe400000e0000 */
[----:B------:R-:W-:-:S02]  /*17130*/  R2UR UR52, R8 ;  /* 0x00000000083472ca */ /* 0x000fc400000e0000 */
[----:B------:R-:W-:Y:S02]  /*17140*/  R2UR UR53, R9 ;  /* 0x00000000093572ca */ /* 0x000fe400000e0000 */
[----:B------:R-:W-:Y:S02]  /*17150*/  R2UR UR59, R15 ;  /* 0x000000000f3b72ca */ /* 0x000fe400000e0000 */
[----:B------:R-:W-:Y:S02]  /*17160*/  R2UR UR58, R14 ;  /* 0x000000000e3a72ca */ /* 0x000fe400000e0000 */
[----:B------:R-:W-:Y:S02]  /*17170*/  R2UR UR56, R8 ;  /* 0x00000000083872ca */ /* 0x000fe400000e0000 */
[----:B------:R-:W-:Y:S01]  /*17180*/  R2UR UR57, R9 ;  /* 0x00000000093972ca */ /* 0x000fe200000e0000 */
[----:B------:R-:W-:Y:S01]  /*17190*/  UMOV UR40, UR16 ;  /* 0x0000001000287c82 */ /* 0x000fe20008000000 */
[----:B------:R-:W-:-:S02]  /*171a0*/  WARPGROUP.DEPBAR.LE gsb0, 0x0 ;  /* 0x00008000000079c5 */ /* 0x000fc40000010000 */
[----:B------:R-:W-:Y:S01]  /*171b0*/  WARPGROUP.ARRIVE ;  /* 0x00000000000079c5 */ /* 0x000fe20000000000 */
[----:B------:R-:W-:Y:S01]  /*171c0*/  UMOV UR41, UR17 ;  /* 0x0000001100297c82 */ /* 0x000fe20008000000 */
[----:B------:R-:W-:Y:S01]  /*171d0*/  R2UR UR20, R146 ;  /* 0x00000000921472ca */ /* 0x000fe200000e0000 */
[----:B------:R0:W5:Y:S03]  /*171e0*/  LDL.LU R17, [R1+0xac] ;  /* 0x0000ac0001117983 */ /* 0x0001660000300800 */
[----:B------:R-:W-:Y:S01]  /*171f0*/  HGMMA.64x16x16.F32 R96, gdesc[UR44], R96, gsb0 ;  /* 0x002000002c6079f0 */ /* 0x000fe20008000860 */
[----:B------:R-:W-:Y:S02]  /*17200*/  R2UR UR16, R6 ;  /* 0x00000000061072ca */ /* 0x000fe400000e0000 */
[----:B------:R-:W-:Y:S02]  /*17210*/  R2UR UR17, R7 ;  /* 0x00000000071172ca */ /* 0x000fe400000e0000 */
[----:B------:R-:W-:-:S02]  /*17220*/  R2UR UR21, R147 ;  /* 0x00000000931572ca */ /* 0x000fc400000e0000 */
[----:B------:R-:W-:Y:S02]  /*17230*/  R2UR UR27, R0 ;  /* 0x00000000001b72ca */ /* 0x000fe400000e0000 */
[----:B------:R-:W-:Y:S02]  /*17240*/  R2UR UR26, R157 ;  /* 0x000000009d1a72ca */ /* 0x000fe400000e0000 */
[C---:B------:R-:W-:Y:S02]  /*17250*/  R2UR UR24, R6.reuse ;  /* 0x00000000061872ca */ /* 0x040fe400000e0000 */
[C---:B------:R-:W-:Y:S02]  /*17260*/  R2UR UR25, R7.reuse ;  /* 0x00000000071972ca */ /* 0x040fe400000e0000 */
[----:B------:R-:W-:Y:S02]  /*17270*/  R2UR UR28, R6 ;  /* 0x00000000061c72ca */ /* 0x000fe400000e0000 */
[----:B------:R-:W-:-:S02]  /*17280*/  R2UR UR29, R7 ;  /* 0x00000000071d72ca */ /* 0x000fc400000e0000 */
[C---:B------:R-:W-:Y:S02]  /*17290*/  R2UR UR32, R6.reuse ;  /* 0x00000000062072ca */ /* 0x040fe400000e0000 */
[C---:B------:R-:W-:Y:S02]  /*172a0*/  R2UR UR33, R7.reuse ;  /* 0x00000000072172ca */ /* 0x040fe400000e0000 */
[----:B------:R-:W-:Y:S02]  /*172b0*/  R2UR UR36, R6 ;  /* 0x00000000062472ca */ /* 0x000fe400000e0000 */
[----:B------:R-:W-:Y:S01]  /*172c0*/  R2UR UR37, R7 ;  /* 0x00000000072572ca */ /* 0x000fe200000e0000 */
[----:B------:R-:W-:Y:S01]  /*172d0*/  VIADD R146, R20, 0x5c0 ;  /* 0x000005c014927836 */ /* 0x000fe20000000000 */
[----:B------:R0:W5:Y:S01]  /*172e0*/  LDL.LU R16, [R1+0xa8] ;  /* 0x0000a80001107983 */ /* 0x0001620000300800 */
[----:B------:R-:W-:Y:S02]  /*172f0*/  WARPGROUP.DEPBAR.LE gsb0, 0x0 ;  /* 0x00008000000079c5 */ /* 0x000fe40000010000 */
        /* <DEDUP_REMOVED lines=207> */
.L_x_10247:
[----:B-----5:R-:W-:Y:S01]  /*17ff0*/  SHF.L.U32 R14, R14, 0x1f, RZ ;  /* 0x0000001f0e0e7819 */ /* 0x020fe200000006ff */
[----:B------:R-:W-:-:S04]  /*18000*/  IMAD R20, R15, 0x8, R16 ;  /* 0x000000080f147824 */ /* 0x000fc800078e0210 */
[----:B------:R0:W1:Y:S01]  /*18010*/  SYNCS.PHASECHK.TRANS64.TRYWAIT P2, [R20+URZ+0x31c50], R14 ;  /* 0x031c500e140075a7 */ /* 0x000062000804017f */
[----:B------:R-:W-:Y:S05]  /*18020*/  @!P0 BRA `(.L_x_10248) ;  /* 0x0000000000048947 */ /* 0x000fea0003800000 */
[----:B------:R-:W-:Y:S01]  /*18030*/  BPT.TRAP 0x1 ;  /* 0x000000040000795c */ /* 0x000fe20000300000 */
.L_x_10248:
[----:B-1----:R-:W-:Y:S05]  /*18040*/  @P2 BRA `(.L_x_10246) ;  /* 0x0000000000082947 */ /* 0x002fea0003800000 */
[----:B------:R-:W1:Y:S02]  /*18050*/  SYNCS.PHASECHK.TRANS64.TRYWAIT P2, [R20+URZ+0x31c50], R14 ;  /* 0x031c500e140075a7 */ /* 0x000e64000804017f */
[----:B-1----:R-:W-:Y:S05]  /*18060*/  @!P2 BRA `(.L_x_10249) ;  /* 0x000000b400f0a947 */ /* 0x002fea0003800000 */
.L_x_10246:
[----:B------:R-:W-:Y:S05]  /*18070*/  WARPSYNC.ALL ;  /* 0x0000000000007948 */ /* 0x000fea0003800000 */
[----:B------:R-:W-:Y:S01]  /*18080*/  ULDC UR4, c[0x0][0x9d8] ;  /* 0x0002760000047ab9 */ /* 0x000fe20000000800 */
[----:B------:R2:W-:Y:S01]  /*18090*/  STL [R1+0x9c], R2 ;  /* 0x00009c0201007387 */ /* 0x0005e20000100800 */
        /* <DEDUP_REMOVED lines=12> */
[----:B01---5:R-:W-:Y:S01]  /*18160*/  FMUL.FTZ R14, R125, UR4 ;  /* 0x000000047d0e7c20 */ /* 0x023fe20008410000 */
        /* <DEDUP_REMOVED lines=35> */
[----:B------:R-:W-:Y:S01]  /*183a0*/  ULDC UR5, c[0x0][0x988] ;  /* 0x0002620000057ab9 */ /* 0x000fe20000000800 */
[----:B------:R-:W-:Y:S01]  /*183b0*/  FMUL.FTZ R122, R122, UR4 ;  /* 0x000000047a7a7c20 */ /* 0x000fe20008410000 */
[----:B------:R-:W-:Y:S01]  /*183c0*/  FMUL.FTZ R123, R123, UR4 ;  /* 0x000000047b7b7c20 */ /* 0x000fe20008410000 */
[----:B------:R-:W-:Y:S01]  /*183d0*/  FMUL.FTZ R156, R115, UR4 ;  /* 0x00000004739c7c20 */ /* 0x000fe20008410000 */
[----:B------:R-:W-:Y:S01]  /*183e0*/  FMUL.FTZ R139, R139, UR4 ;  /* 0x000000048b8b7c20 */ /* 0x000fe20008410000 */
[----:B------:R-:W-:Y:S01]  /*183f0*/  FMUL.FTZ R127, R127, UR4 ;  /* 0x000000047f7f7c20 */ /* 0x000fe20008410000 */
[----:B--2---:R2:W3:Y:S01]  /*18400*/  MUFU.TANH R2, R138 ;  /* 0x0000008a00027308 */ /* 0x0044e20000002400 */
        /* <DEDUP_REMOVED lines=8> */
[----:B--2---:R-:W-:Y:S01]  /*18490*/  FMUL.FTZ R138, R133, UR4 ;  /* 0x00000004858a7c20 */ /* 0x004fe20008410000 */
[----:B-1----:R-:W-:-:S06]  /*184a0*/  FMNMX.FTZ R20, R140, R20, !PT ;  /* 0x000000148c147209 */ /* 0x002fcc0007810000 */
[----:B------:R-:W1:Y:S01]  /*184b0*/  MUFU.TANH R138, R138 ;  /* 0x0000008a008a7308 */ /* 0x000e620000002400 */
[----:B---3--:R2:W-:Y:S07]  /*184c0*/  STL [R1+0x30], R2 ;  /* 0x0000300201007387 */ /* 0x0085ee0000100800 */
        /* <DEDUP_REMOVED lines=56> */
[----:B------:R-:W-:Y:S01]  /*18850*/  MUFU.TANH R89, R126 ;  /* 0x0000007e00597308 */ /* 0x000fe20000002400 */
[----:B-1----:R-:W-:-:S07]  /*18860*/  FMNMX.FTZ R20, R152, R20, !PT ;  /* 0x0000001498147209 */ /* 0x002fce0007810000 */
[----:B------:R-:W0:Y:S01]  /*18870*/  MUFU.TANH R80, R142 ;  /* 0x0000008e00507308 */ /* 0x000e220000002400 */
[----:B---3--:R-:W-:-:S05]  /*18880*/  FMNMX.FTZ R20, R153, R20, !PT ;  /* 0x0000001499147209 */ /* 0x008fca0007810000 */
[----:B------:R-:W1:Y:S02]  /*18890*/  SHFL.BFLY PT, R21, R20, 0x2, 0x1f ;  /* 0x0c401f0014157f89 */ /* 0x000e6400000e0000 */
[----:B------:R-:W-:Y:S08]  /*188a0*/  MUFU.TANH R142, R122 ;  /* 0x0000007a008e7308 */ /* 0x000ff00000002400 */
[----:B------:R0:W3:Y:S08]  /*188b0*/  MUFU.TANH R93, R123 ;  /* 0x0000007b005d7308 */ /* 0x0000f00000002400 */
[----:B--2---:R2:W-:Y:S01]  /*188c0*/  MUFU.TANH R2, R139 ;  /* 0x0000008b00027308 */ /* 0x0045e20000002400 */
[----:B-1----:R-:W-:Y:S01]  /*188d0*/  FMNMX.FTZ R20, R20, R21, !PT ;  /* 0x0000001514147209 */ /* 0x002fe20007810000 */
[----:B0-----:R-:W-:-:S06]  /*188e0*/  IMAD.MOV.U32 R123, RZ, RZ, R80 ;  /* 0x000000ffff7b7224 */ /* 0x001fcc00078e0050 */
[----:B------:R-:W0:Y:S01]  /*188f0*/  MUFU.TANH R97, R127 ;  /* 0x0000007f00617308 */ /* 0x000e220000002400 */
[----:B--2---:R-:W-:Y:S01]  /*18900*/  FMUL.FTZ R139, R118, UR4 ;  /* 0x00000004768b7c20 */ /* 0x004fe20008410000 */
[----:B------:R-:W1:Y:S06]  /*18910*/  SHFL.BFLY PT, R21, R20, 0x1, 0x1f ;  /* 0x0c201f0014157f89 */ /* 0x000e6c00000e0000 */
[----:B------:R-:W2:Y:S08]  /*18920*/  MUFU.TANH R133, R143 ;  /* 0x0000008f00857308 */ /* 0x000eb00000002400 */
[----:B------:R-:W4:Y:S08]  /*18930*/  MUFU.TANH R84, R134 ;  /* 0x0000008600547308 */ /* 0x000f300000002400 */
[----:B------:R-:W4:Y:S01]  /*18940*/  MUFU.TANH R92, R135 ;  /* 0x00000087005c7308 */ /* 0x000f220000002400 */
[----:B-1----:R-:W-:Y:S01]  /*18950*/  FMNMX.FTZ R20, R20, R21, !PT ;  /* 0x0000001514147209 */ /* 0x002fe20007810000 */
[----:B------:R-:W-:-:S04]  /*18960*/  IMAD.U32 R21, RZ, RZ, UR5 ;  /* 0x00000005ff157e24 */ /* 0x000fc8000f8e00ff */
[CC--:B------:R-:W-:Y:S01]  /*18970*/  FMUL.FTZ R122, R20.reuse, R21.reuse ;  /* 0x00000015147a7220 */ /* 0x0c0fe20000410000 */
[----:B------:R-:W-:Y:S01]  /*18980*/  FADD.FTZ R0, -R20, R0 ;  /* 0x0000000014007221 */ /* 0x000fe20000010100 */
[----:B------:R-:W1:Y:S02]  /*18990*/  MUFU.TANH R81, R131 ;  /* 0x0000008300517308 */ /* 0x000e640000002400 */
[-CC-:B------:R-:W-:Y:S01]  /*189a0*/  FFMA.FTZ R126, R112, R21.reuse, -R122.reuse ;  /* 0x00000015707e7223 */ /* 0x180fe2000001087a */
[-CC-:B------:R-:W-:Y:S01]  /*189b0*/  FFMA.FTZ R115, R155, R21.reuse, -R122.reuse ;  /* 0x000000159b737223 */ /* 0x180fe2000001087a */
[----:B------:R-:W-:Y:S01]  /*189c0*/  IMAD.MOV.U32 R112, RZ, RZ, R89 ;  /* 0x000000ffff707224 */ /* 0x000fe200078e0059 */
[----:B------:R-:W4:Y:S01]  /*189d0*/  LDL.LU R155, [R1+0x14] ;  /* 0x00001400019b7983 */ /* 0x000f220000300800 */
[-CC-:B------:R-:W-:Y:S01]  /*189e0*/  FFMA.FTZ R89, R108, R21.reuse, -R122.reuse ;  /* 0x000000156c597223 */ /* 0x180fe2000001087a */
[-CC-:B------:R-:W-:Y:S01]  /*189f0*/  FFMA.FTZ R80, R105, R21.reuse, -R122.reuse ;  /* 0x0000001569507223 */ /* 0x180fe2000001087a */
[-C--:B------:R-:W-:Y:S01]  /*18a00*/  FMUL.FTZ R0, R0, R21.reuse ;  /* 0x0000001500007220 */ /* 0x080fe20000410000 */
[----:B------:R-:W4:Y:S01]  /*18a10*/  LDL.LU R108, [R1+0x18] ;  /* 0x00001800016c7983 */ /* 0x000f220000300800 */
[----:B------:R3:W1:Y:S03]  /*18a20*/  MUFU.TANH R143, R130 ;  /* 0x00000082008f7308 */ /* 0x0006660000002400 */
[----:B------:R-:W4:Y:S01]  /*18a30*/  LDL.LU R105, [R1+0x30] ;  /* 0x0000300001697983 */ /* 0x000f220000300800 */
[-CC-:B------:R-:W-:Y:S01]  /*18a40*/  FFMA.FTZ R118, R154, R21.reuse, -R122.reuse ;  /* 0x000000159a767223 */ /* 0x180fe2000001087a */
[----:B------:R-:W-:-:S03]  /*18a50*/  FFMA.FTZ R73, R104, R21, -R122 ;  /* 0x0000001568497223 */ /* 0x000fc6000001087a */
[----:B------:R-:W-:Y:S01]  /*18a60*/  MUFU.EX2 R0, R0 ;  /* 0x0000000000007308 */ /* 0x000fe20000000800 */
[-CC-:B------:R-:W-:Y:S01]  /*18a70*/  FFMA.FTZ R146, R146, R21.reuse, -R122.reuse ;  /* 0x0000001592927223 */ /* 0x180fe2000001087a */
[----:B------:R-:W-:-:S06]  /*18a80*/  FFMA.FTZ R114, R145, R21, -R122 ;  /* 0x0000001591727223 */ /* 0x000fcc000001087a */
[----:B------:R1:W1:Y:S01]  /*18a90*/  MUFU.EX2 R104, R115 ;  /* 0x0000007300687308 */ /* 0x0002620000000800 */
[----:B------:R-:W-:Y:S01]  /*18aa0*/  FFMA.FTZ R72, R117, R21, -R122 ;  /* 0x0000001575487223 */ /* 0x000fe2000001087a */
[----:B------:R-:W-:-:S06]  /*18ab0*/  FMUL.FTZ R117, R106, UR4 ;  /* 0x000000046a757c20 */ /* 0x000fcc0008410000 */
[----:B------:R-:W1:Y:S01]  /*18ac0*/  MUFU.EX2 R118, R118 ;  /* 0x0000007600767308 */ /* 0x000e620000000800 */
[-CC-:B---3--:R-:W-:Y:S01]  /*18ad0*/  FFMA.FTZ R130, R137, R21.reuse, -R122.reuse ;  /* 0x0000001589827223 */ /* 0x188fe2000001087a */
[----:B------:R-:W-:Y:S02]  /*18ae0*/  IMAD.MOV.U32 R137, RZ, RZ, R93 ;  /* 0x000000ffff897224 */ /* 0x000fe400078e005d */
[----:B------:R-:W-:-:S04]  /*18af0*/  FFMA.FTZ R93, R121, R21, -R122 ;  /* 0x00000015795d7223 */ /* 0x000fc8000001087a */
[----:B------:R3:W3:Y:S01]  /*18b00*/  MUFU.EX2 R106, R146 ;  /* 0x00000092006a7308 */ /* 0x0006e20000000800 */
[----:B0-----:R-:W-:Y:S02]  /*18b10*/  IMAD.MOV.U32 R154, RZ, RZ, R97 ;  /* 0x000000ffff9a7224 */ /* 0x001fe400078e0061 */
[----:B------:R-:W-:Y:S01]  /*18b20*/  FMUL.FTZ R121, R98, UR4 ;  /* 0x0000000462797c20 */ /* 0x000fe20008410000 */
[-CC-:B------:R-:W-:Y:S01]  /*18b30*/  FFMA.FTZ R97, R96, R21.reuse, -R122.reuse ;  /* 0x0000001560617223 */ /* 0x180fe2000001087a */
[----:B------:R-:W-:-:S03]  /*18b40*/  FFMA.FTZ R96, R100, R21, -R122 ;  /* 0x0000001564607223 */ /* 0x000fc6000001087a */
[----:B------:R-:W0:Y:S01]  /*18b50*/  MUFU.EX2 R114, R114 ;  /* 0x0000007200727308 */ /* 0x000e220000000800 */
[-C--:B------:R-:W-:Y:S01]  /*18b60*/  FFMA.FTZ R134, R141, R21.reuse, -R122 ;  /* 0x000000158d867223 */ /* 0x080fe2000001087a */
[----:B--2---:R-:W-:Y:S02]  /*18b70*/  IMAD.MOV.U32 R141, RZ, RZ, R133 ;  /* 0x000000ffff8d7224 */ /* 0x004fe400078e0085 */
[----:B----4-:R-:W-:Y:S02]  /*18b80*/  IMAD.MOV.U32 R145, RZ, RZ, R84 ;  /* 0x000000ffff917224 */ /* 0x010fe400078e0054 */
[-CC-:B------:R-:W-:Y:S01]  /*18b90*/  FFMA.FTZ R76, R113, R21.reuse, -R122.reuse ;  /* 0x00000015714c7223 */ /* 0x180fe2000001087a */
[-CC-:B------:R-:W-:Y:S01]  /*18ba0*/  FFMA.FTZ R84, R124, R21.reuse, -R122.reuse ;  /* 0x000000157c547223 */ /* 0x180fe2000001087a */
[----:B------:R-:W-:Y:S01]  /*18bb0*/  FFMA.FTZ R131, R138, R21, -R122 ;  /* 0x000000158a837223 */ /* 0x000fe2000001087a */
[----:B------:R-:W-:Y:S01]  /*18bc0*/  IMAD.MOV.U32 R113, RZ, RZ, R92 ;  /* 0x000000ffff717224 */ /* 0x000fe200078e005c */
[----:B-1----:R-:W-:Y:S01]  /*18bd0*/  MOV R135, R81 ;  /* 0x0000005100877202 */ /* 0x002fe20000000f00 */
[----:B------:R-:W-:-:S02]  /*18be0*/  IMAD.MOV.U32 R124, RZ, RZ, R141 ;  /* 0x000000ffff7c7224 */ /* 0x000fc400078e008d */
[-CC-:B------:R-:W-:Y:S01]  /*18bf0*/  FFMA.FTZ R133, R140, R21.reuse, -R122.reuse ;  /* 0x000000158c857223 */ /* 0x180fe2000001087a */
[-CC-:B------:R-:W-:Y:S01]  /*18c00*/  FFMA.FTZ R127, R14, R21.reuse, -R122.reuse ;  /* 0x000000150e7f7223 */ /* 0x180fe2000001087a */
[-CC-:B------:R-:W-:Y:S01]  /*18c10*/  FFMA.FTZ R92, R88, R21.reuse, -R122.reuse ;  /* 0x00000015585c7223 */ /* 0x180fe2000001087a */
[----:B------:R-:W-:Y:S02]  /*18c20*/  IMAD.MOV.U32 R138, RZ, RZ, R145 ;  /* 0x000000ffff8a7224 */ /* 0x000fe400078e0091 */
        /* <DEDUP_REMOVED lines=16> */
[----:B------:R-:W-:Y:S01]  /*18d30*/  FMUL.FTZ R122, R99, UR4 ;  /* 0x00000004637a7c20 */ /* 0x000fe20008410000 */
[----:B------:R-:W-:Y:S01]  /*18d40*/  IMAD.MOV.U32 R99, RZ, RZ, R143 ;  /* 0x000000ffff637224 */ /* 0x000fe200078e008f */
[----:B------:R-:W1:Y:S01]  /*18d50*/  MUFU.TANH R157, R157 ;  /* 0x0000009d009d7308 */ /* 0x000e620000002400 */
[----:B------:R-:W-:-:S02]  /*18d60*/  IMAD.MOV.U32 R101, RZ, RZ, R142 ;  /* 0x000000ffff657224 */ /* 0x000fc400078e008e */
[----:B------:R-:W-:Y:S02]  /*18d70*/  IMAD.MOV.U32 R115, RZ, RZ, R113 ;  /* 0x000000ffff737224 */ /* 0x000fe400078e0071 */
[----:B------:R-:W-:Y:S02]  /*18d80*/  IMAD.MOV.U32 R113, RZ, RZ, R137 ;  /* 0x000000ffff717224 */ /* 0x000fe400078e0089 */
[----:B------:R-:W-:Y:S01]  /*18d90*/  FMUL.FTZ R116, R119, UR4 ;  /* 0x0000000477747c20 */ /* 0x000fe20008410000 */
[----:B------:R-:W2:Y:S08]  /*18da0*/  MUFU.TANH R156, R156 ;  /* 0x0000009c009c7308 */ /* 0x000eb00000002400 */
[----:B------:R-:W4:Y:S01]  /*18db0*/  MUFU.TANH R139, R139 ;  /* 0x0000008b008b7308 */ /* 0x000f220000002400 */
[----:B------:R-:W-:-:S07]  /*18dc0*/  FMUL.FTZ R119, R110, UR4 ;  /* 0x000000046e777c20 */ /* 0x000fce0008410000 */
[----:B------:R-:W4:Y:S01]  /*18dd0*/  MUFU.TANH R116, R116 ;  /* 0x0000007400747308 */ /* 0x000f220000002400 */
[----:B------:R-:W-:-:S07]  /*18de0*/  FMUL.FTZ R120, R111, UR4 ;  /* 0x000000046f787c20 */ /* 0x000fce0008410000 */
[----:B------:R-:W4:Y:S08]  /*18df0*/  MUFU.TANH R117, R117 ;  /* 0x0000007500757308 */ /* 0x000f300000002400 */
[----:B------:R-:W-:Y:S08]  /*18e00*/  MUFU.TANH R119, R119 ;  /* 0x0000007700777308 */ /* 0x000ff00000002400 */
[----:B------:R-:W-:Y:S01]  /*18e10*/  MUFU.TANH R120, R120 ;  /* 0x0000007800787308 */ /* 0x000fe20000002400 */
[----:B------:R-:W-:-:S07]  /*18e20*/  FMUL.FTZ R109, R103, UR4 ;  /* 0x00000004676d7c20 */ /* 0x000fce0008410000 */
[----:B------:R-:W-:Y:S01]  /*18e30*/  MUFU.TANH R121, R121 ;  /* 0x0000007900797308 */ /* 0x000fe20000002400 */
[----:B------:R-:W-:-:S07]  /*18e40*/  FMUL.FTZ R110, R90, UR4 ;  /* 0x000000045a6e7c20 */ /* 0x000fce0008410000 */
[----:B------:R-:W-:Y:S01]  /*18e50*/  MUFU.TANH R122, R122 ;  /* 0x0000007a007a7308 */ /* 0x000fe20000002400 */
[----:B------:R-:W-:Y:S01]  /*18e60*/  FMUL.FTZ R111, R91, UR4 ;  /* 0x000000045b6f7c20 */ /* 0x000fe20008410000 */
[----:B------:R-:W-:-:S06]  /*18e70*/  FMUL.FTZ R94, R94, UR4 ;  /* 0x000000045e5e7c20 */ /* 0x000fcc0008410000 */
[----:B------:R-:W-:Y:S08]  /*18e80*/  MUFU.TANH R109, R109 ;  /* 0x0000006d006d7308 */ /* 0x000ff00000002400 */
[----:B------:R-:W-:Y:S01]  /*18e90*/  MUFU.TANH R110, R110 ;  /* 0x0000006e006e7308 */ /* 0x000fe20000002400 */
[----:B------:R-:W-:-:S07]  /*18ea0*/  FMUL.FTZ R82, R82, UR4 ;  /* 0x0000000452527c20 */ /* 0x000fce0008410000 */
[----:B------:R-:W-:Y:S01]  /*18eb0*/  MUFU.TANH R111, R111 ;  /* 0x0000006f006f7308 */ /* 0x000fe20000002400 */
[----:B------:R-:W-:-:S07]  /*18ec0*/  FMUL.FTZ R136, R83, UR4 ;  /* 0x0000000453887c20 */ /* 0x000fce0008410000 */
[----:B------:R-:W-:Y:S01]  /*18ed0*/  MUFU.TANH R94, R94 ;  /* 0x0000005e005e7308 */ /* 0x000fe20000002400 */
[----:B------:R-:W-:-:S07]  /*18ee0*/  FMUL.FTZ R137, R86, UR4 ;  /* 0x0000000456897c20 */ /* 0x000fce0008410000 */
[----:B------:R-:W-:Y:S01]  /*18ef0*/  MUFU.TANH R82, R82 ;  /* 0x0000005200527308 */ /* 0x000fe20000002400 */
[----:B------:R-:W-:-:S07]  /*18f00*/  FMUL.FTZ R143, R74, UR4 ;  /* 0x000000044a8f7c20 */ /* 0x000fce0008410000 */
[----:B------:R-:W-:Y:S01]  /*18f10*/  MUFU.TANH R136, R136 ;  /* 0x0000008800887308 */ /* 0x000fe20000002400 */
[----:B---3--:R-:W-:-:S07]  /*18f20*/  FMUL.FTZ R146, R75, UR4 ;  /* 0x000000044b927c20 */ /* 0x008fce0008410000 */
[----:B------:R-:W-:Y:S01]  /*18f30*/  MUFU.TANH R137, R137 ;  /* 0x0000008900897308 */ /* 0x000fe20000002400 */
[----:B------:R-:W-:Y:S01]  /*18f40*/  FFMA.FTZ R100, R0, R108, R104 ;  /* 0x0000006c00647223 */ /* 0x000fe20000010068 */
[----:B------:R-:W-:-:S03]  /*18f50*/  FMNMX.FTZ R98, R105, R155, !PT ;  /* 0x0000009b69627209 */ /* 0x000fc60007810000 */
[----:B------:R-:W-:Y:S01]  /*18f60*/  FADD.FTZ R100, R118, R100 ;  /* 0x0000006476647221 */ /* 0x000fe20000010000 */
[----:B------:R-:W-:-:S03]  /*18f70*/  FMNMX.FTZ R98, R2, R98, !PT ;  /* 0x0000006202627209 */ /* 0x000fc60007810000 */
[----:B------:R-:W-:Y:S01]  /*18f80*/  FADD.FTZ R100, R106, R100 ;  /* 0x000000646a647221 */ /* 0x000fe20000010000 */
[----:B------:R-:W-:-:S03]  /*18f90*/  FMNMX.FTZ R98, R123, R98, !PT ;  /* 0x000000627b627209 */ /* 0x000fc60007810000 */
[C---:B0-----:R-:W-:Y:S01]  /*18fa0*/  FADD.FTZ R142, R114.reuse, R100 ;  /* 0x00000064728e7221 */ /* 0x041fe20000010000 */
[----:B------:R-:W-:Y:S02]  /*18fb0*/  F2FP.F16.F32.PACK_AB R106, R114, R106 ;  /* 0x0000006a726a723e */ /* 0x000fe400000000ff */
[----:B------:R-:W-:Y:S01]  /*18fc0*/  FMNMX.FTZ R98, R124, R98, !PT ;  /* 0x000000627c627209 */ /* 0x000fe20007810000 */
[----:B------:R-:W-:-:S03]  /*18fd0*/  IMAD.MOV.U32 R114, RZ, RZ, R135 ;  /* 0x000000ffff727224 */ /* 0x000fc600078e0087 */
[----:B------:R-:W-:Y:S01]  /*18fe0*/  FMNMX.FTZ R98, R99, R98, !PT ;  /* 0x0000006263627209 */ /* 0x000fe20007810000 */
[----:B------:R-:W-:-:S03]  /*18ff0*/  IMAD.MOV.U32 R100, RZ, RZ, R138 ;  /* 0x000000ffff647224 */ /* 0x000fc600078e008a */
[----:B------:R-:W-:-:S04]  /*19000*/  FMNMX.FTZ R98, R114, R98, !PT ;  /* 0x0000006272627209 */ /* 0x000fc80007810000 */
[----:B------:R-:W-:-:S04]  /*19010*/  FMNMX.FTZ R98, R100, R98, !PT ;  /* 0x0000006264627209 */ /* 0x000fc80007810000 */
[----:B------:R-:W-:-:S04]  /*19020*/  FMNMX.FTZ R98, R115, R98, !PT ;  /* 0x0000006273627209 */ /* 0x000fc80007810000 */
[----:B------:R-:W-:-:S04]  /*19030*/  FMNMX.FTZ R98, R101, R98, !PT ;  /* 0x0000006265627209 */ /* 0x000fc80007810000 */
[----:B------:R-:W-:-:S04]  /*19040*/  FMNMX.FTZ R98, R113, R98, !PT ;  /* 0x0000006271627209 */ /* 0x000fc80007810000 */
[----:B------:R-:W-:Y:S02]  /*19050*/  FMNMX.FTZ R98, R112, R98, !PT ;  /* 0x0000006270627209 */ /* 0x000fe40007810000 */
[----:B------:R-:W-:Y:S01]  /*19060*/  F2FP.F16.F32.PACK_AB R104, R118, R104 ;  /* 0x000000687668723e */ /* 0x000fe200000000ff */
[----:B------:R-:W-:Y:S01]  /*19070*/  FMUL.FTZ R118, R107, UR4 ;  /* 0x000000046b767c20 */ /* 0x000fe20008410000 */
[----:B------:R-:W-:-:S04]  /*19080*/  FMNMX.FTZ R98, R154, R98, !PT ;  /* 0x000000629a627209 */ /* 0x000fc80007810000 */
[----:B-1----:R-:W-:Y:S01]  /*19090*/  FMNMX.FTZ R98, R157, R98, !PT ;  /* 0x000000629d627209 */ /* 0x002fe20007810000 */
[----:B------:R-:W0:Y:S03]  /*190a0*/  MUFU.TANH R118, R118 ;  /* 0x0000007600767308 */ /* 0x000e260000002400 */
[----:B--2---:R-:W-:-:S04]  /*190b0*/  FMNMX.FTZ R98, R156, R98, !PT ;  /* 0x000000629c627209 */ /* 0x004fc80007810000 */
[----:B----4-:R-:W-:-:S04]  /*190c0*/  FMNMX.FTZ R98, R139, R98, !PT ;  /* 0x000000628b627209 */ /* 0x010fc80007810000 */
[----:B------:R-:W-:Y:S01]  /*190d0*/  FMNMX.FTZ R98, R116, R98, !PT ;  /* 0x0000006274627209 */ /* 0x000fe20007810000 */
[----:B------:R-:W-:-:S03]  /*190e0*/  FMUL.FTZ R108, R102, UR4 ;  /* 0x00000004666c7c20 */ /* 0x000fc60008410000 */
[----:B------:R-:W-:-:S04]  /*190f0*/  FMNMX.FTZ R98, R117, R98, !PT ;  /* 0x0000006275627209 */ /* 0x000fc80007810000 */
[----:B0-----:R-:W-:Y:S01]  /*19100*/  FMNMX.FTZ R98, R118, R98, !PT ;  /* 0x0000006276627209 */ /* 0x001fe20007810000 */
[----:B------:R-:W0:Y:S03]  /*19110*/  MUFU.TANH R108, R108 ;  /* 0x0000006c006c7308 */ /* 0x000e260000002400 */
[----:B------:R-:W-:-:S04]  /*19120*/  FMNMX.FTZ R98, R119, R98, !PT ;  /* 0x0000006277627209 */ /* 0x000fc80007810000 */
[----:B------:R-:W-:-:S04]  /*19130*/  FMNMX.FTZ R98, R120, R98, !PT ;  /* 0x0000006278627209 */ /* 0x000fc80007810000 */
[----:B------:R-:W-:Y:S01]  /*19140*/  FMNMX.FTZ R98, R121, R98, !PT ;  /* 0x0000006279627209 */ /* 0x000fe20007810000 */
[----:B------:R-:W-:-:S03]  /*19150*/  FMUL.FTZ R135, R95, UR4 ;  /* 0x000000045f877c20 */ /* 0x000fc60008410000 */
[----:B------:R-:W-:-:S04]  /*19160*/  FMNMX.FTZ R98, R122, R98, !PT ;  /* 0x000000627a627209 */ /* 0x000fc80007810000 */
[----:B0-----:R-:W-:Y:S01]  /*19170*/  FMNMX.FTZ R98, R108, R98, !PT ;  /* 0x000000626c627209 */ /* 0x001fe20007810000 */
[----:B------:R-:W0:Y:S03]  /*19180*/  MUFU.TANH R135, R135 ;  /* 0x0000008700877308 */ /* 0x000e260000002400 */
[----:B------:R-:W-:-:S04]  /*19190*/  FMNMX.FTZ R98, R109, R98, !PT ;  /* 0x000000626d627209 */ /* 0x000fc80007810000 */
[----:B------:R-:W-:Y:S01]  /*191a0*/  FMNMX.FTZ R98, R110, R98, !PT ;  /* 0x000000626e627209 */ /* 0x000fe20007810000 */
[----:B------:R-:W-:-:S03]  /*191b0*/  FMUL.FTZ R138, R87, UR4 ;  /* 0x00000004578a7c20 */ /* 0x000fc60008410000 */
[----:B------:R-:W-:-:S04]  /*191c0*/  FMNMX.FTZ R98, R111, R98, !PT ;  /* 0x000000626f627209 */ /* 0x000fc80007810000 */
[----:B------:R-:W-:Y:S01]  /*191d0*/  FMNMX.FTZ R98, R94, R98, !PT ;  /* 0x000000625e627209 */ /* 0x000fe20007810000 */
[----:B------:R-:W1:Y:S03]  /*191e0*/  MUFU.TANH R138, R138 ;  /* 0x0000008a008a7308 */ /* 0x000e660000002400 */
[----:B0-----:R-:W-:Y:S01]  /*191f0*/  FMNMX.FTZ R98, R135, R98, !PT ;  /* 0x0000006287627209 */ /* 0x001fe20007810000 */
[----:B------:R-:W-:-:S03]  /*19200*/  FMUL.FTZ R147, R78, UR4 ;  /* 0x000000044e937c20 */ /* 0x000fc60008410000 */
[----:B------:R-:W-:Y:S01]  /*19210*/  FMNMX.FTZ R98, R82, R98, !PT ;  /* 0x0000006252627209 */ /* 0x000fe20007810000 */
[----:B------:R-:W0:Y:S01]  /*19220*/  MUFU.TANH R143, R143 ;  /* 0x0000008f008f7308 */ /* 0x000e220000002400 */
[----:B------:R-:W-:Y:S02]  /*19230*/  FMUL.FTZ R148, R79, UR4 ;  /* 0x000000044f947c20 */ /* 0x000fe40008410000 */
[----:B------:R-:W-:-:S05]  /*19240*/  FMNMX.FTZ R98, R136, R98, !PT ;  /* 0x0000006288627209 */ /* 0x000fca0007810000 */
[----:B------:R-:W2:Y:S01]  /*19250*/  MUFU.TANH R146, R146 ;  /* 0x0000009200927308 */ /* 0x000ea20000002400 */
[----:B------:R-:W-:-:S07]  /*19260*/  FMNMX.FTZ R98, R137, R98, !PT ;  /* 0x0000006289627209 */ /* 0x000fce0007810000 */
[----:B------:R-:W3:Y:S01]  /*19270*/  MUFU.TANH R147, R147 ;  /* 0x0000009300937308 */ /* 0x000ee20000002400 */
[----:B-1----:R-:W-:-:S07]  /*19280*/  FMNMX.FTZ R98, R138, R98, !PT ;  /* 0x000000628a627209 */ /* 0x002fce0007810000 */
[----:B------:R-:W1:Y:S01]  /*19290*/  MUFU.TANH R148, R148 ;  /* 0x0000009400947308 */ /* 0x000e620000002400 */
[----:B0-----:R-:W-:-:S04]  /*192a0*/  FMNMX.FTZ R98, R143, R98, !PT ;  /* 0x000000628f627209 */ /* 0x001fc80007810000 */
[----:B--2---:R-:W-:-:S04]  /*192b0*/  FMNMX.FTZ R98, R146, R98, !PT ;  /* 0x0000006292627209 */ /* 0x004fc80007810000 */
[----:B---3--:R-:W-:-:S04]  /*192c0*/  FMNMX.FTZ R74, R147, R98, !PT ;  /* 0x00000062934a7209 */ /* 0x008fc80007810000 */
[----:B-1----:R-:W-:-:S05]  /*192d0*/  FMNMX.FTZ R74, R148, R74, !PT ;  /* 0x0000004a944a7209 */ /* 0x002fca0007810000 */
[----:B------:R-:W0:Y:S02]  /*192e0*/  SHFL.BFLY PT, R75, R74, 0x2, 0x1f ;  /* 0x0c401f004a4b7f89 */ /* 0x000e2400000e0000 */
[----:B0-----:R-:W-:-:S05]  /*192f0*/  FMNMX.FTZ R74, R74, R75, !PT ;  /* 0x0000004b4a4a7209 */ /* 0x001fca0007810000 */
[----:B------:R-:W0:Y:S02]  /*19300*/  SHFL.BFLY PT, R75, R74, 0x1, 0x1f ;  /* 0x0c201f004a4b7f89 */ /* 0x000e2400000e0000 */
[----:B0-----:R-:W-:-:S05]  /*19310*/  FMNMX.FTZ R74, R74, R75, !PT ;  /* 0x0000004b4a4a7209 */ /* 0x001fca0007810000 */
[----:B------:R-:W-:-:S04]  /*19320*/  FMUL.FTZ R150, R74, R21 ;  /* 0x000000154a967220 */ /* 0x000fc80000410000 */
[-CC-:B------:R-:W-:Y:S01]  /*19330*/  FFMA.FTZ R107, R2, R21.reuse, -R150.reuse ;  /* 0x00000015026b7223 */ /* 0x180fe20000010896 */
[-CC-:B------:R-:W-:Y:S01]  /*19340*/  FFMA.FTZ R103, R112, R21.reuse, -R150.reuse ;  /* 0x0000001570677223 */ /* 0x180fe20000010896 */
[----:B------:R2:W5:Y:S01]  /*19350*/  LDL.LU R2, [R1+0x9c] ;  /* 0x00009c0001027983 */ /* 0x0005620000300800 */
[----:B------:R-:W-:-:S03]  /*19360*/  FFMA.FTZ R112, R154, R21, -R150 ;  /* 0x000000159a707223 */ /* 0x000fc60000010896 */
[----:B------:R-:W3:Y:S01]  /*19370*/  LDL R154, [R1+0x58] ;  /* 0x00005800019a7983 */ /* 0x000ee20000100800 */
[----:B------:R-:W-:Y:S01]  /*19380*/  FFMA.FTZ R90, R108, R21, -R150 ;  /* 0x000000156c5a7223 */ /* 0x000fe20000010896 */
[----:B------:R-:W-:-:S05]  /*19390*/  VIADD R108, R16, 0x200 ;  /* 0x00000200106c7836 */ /* 0x000fca0000000000 */
[----:B------:R-:W-:-:S04]  /*193a0*/  SHF.R.U32.HI R108, RZ, 0x4, R108 ;  /* 0x00000004ff6c7819 */ /* 0x000fc8000001166c */
[----:B------:R-:W-:-:S04]  /*193b0*/  LOP3.LUT R108, R108, 0x3fff, RZ, 0xc0, !PT ;  /* 0x00003fff6c6c7812 */ /* 0x000fc800078ec0ff */
[----:B------:R-:W-:Y:S01]  /*193c0*/  LOP3.LUT R108, R108, 0x2400000, RZ, 0xfc, !PT ;  /* 0x024000006c6c7812 */ /* 0x000fe200078efcff */
[----:B------:R-:W-:-:S04]  /*193d0*/  FFMA.FTZ R83, R110, R21, -R150 ;  /* 0x000000156e537223 */ /* 0x000fc80000010896 */
[----:B------:R-:W-:-:S05]  /*193e0*/  IMAD R108, R15, 0x6c0, R108 ;  /* 0x000006c00f6c7824 */ /* 0x000fca00078e026c */
        /* <DEDUP_REMOVED lines=36> */
[----:B---3--:R-:W-:-:S04]  /*19630*/  LOP3.LUT R108, R154, 0x10000, RZ, 0xfc, !PT ;  /* 0x000100009a6c7812 */ /* 0x008fc800078efcff */
[----:B------:R-:W-:-:S13]  /*19640*/  R2UR UR4, R108 ;  /* 0x000000006c0472ca */ /* 0x000fda00000e0000 */
[----:B------:R-:W-:Y:S01]  /*19650*/  HGMMA.64x96x16.F32 R24, gdesc[UR4].tnspB, R24, gsb0 ;  /* 0x41600000041879f0 */ /* 0x000fe20008000818 */
[----:B------:R-:W-:-:S05]  /*19660*/  VIADD R110, R108, 0x180 ;  /* 0x000001806c6e7836 */ /* 0x000fca0000000000 */
[----:B------:R-:W-:Y:S01]  /*19670*/  R2UR UR8, R110 ;  /* 0x000000006e0872ca */ /* 0x000fe200000e0000 */
[----:B------:R-:W-:Y:S01]  /*19680*/  VIADD R110, R108, 0x300 ;  /* 0x000003006c6e7836 */ /* 0x000fe20000000000 */
[----:B------:R-:W-:Y:S01]  /*19690*/  R2UR UR13, R111 ;  /* 0x000000006f0d72ca */ /* 0x000fe200000e0000 */
[----:B------:R-:W-:Y:S02]  /*196a0*/  WARPGROUP.DEPBAR.LE gsb0, 0x0 ;  /* 0x00008000000079c5 */ /* 0x000fe40000010000 */
[----:B------:R-:W-:-:S08]  /*196b0*/  WARPGROUP.ARRIVE ;  /* 0x00000000000079c5 */ /* 0x000fd00000000000 */
        /* <DEDUP_REMOVED lines=9> */
[----:B------:R-:W-:Y:S01]  /*19750*/  VIADD R110, R108, 0x600 ;  /* 0x000006006c6e7836 */ /* 0x000fe20000000000 */
[----:B------:R-:W-:-:S04]  /*19760*/  MOV R111, 0xc0000010 ;  /* 0xc0000010006f7802 */ /* 0x000fc80000000f00 */
        /* <DEDUP_REMOVED lines=13> */
[----:B------:R-:W-:Y:S02]  /*19840*/  IMAD.MOV.U32 R111, RZ, RZ, -0x3ffffff0 ;  /* 0xc0000010ff6f7424 */ /* 0x000fe400078e00ff */
[-CC-:B------:R-:W-:Y:S01]  /*19850*/  FFMA.FTZ R87, R94, R21.reuse, -R150.reuse ;  /* 0x000000155e577223 */ /* 0x180fe20000010896 */
[----:B------:R-:W-:Y:S01]  /*19860*/  FFMA.FTZ R94, R135, R21, -R150 ;  /* 0x00000015875e7223 */ /* 0x000fe20000010896 */
[----:B------:R-:W-:Y:S01]  /*19870*/  R2UR UR28, R110 ;  /* 0x000000006e1c72ca */ /* 0x000fe200000e0000 */
[----:B------:R-:W3:Y:S01]  /*19880*/  LDL.LU R135, [R1+0x2c] ;  /* 0x00002c0001877983 */ /* 0x000ee20000300800 */
[----:B------:R-:W-:Y:S01]  /*19890*/  R2UR UR29, R111 ;  /* 0x000000006f1d72ca */ /* 0x000fe200000e0000 */
[----:B------:R-:W-:-:S02]  /*198a0*/  WARPGROUP.DEPBAR.LE gsb0, 0x0 ;  /* 0x00008000000079c5 */ /* 0x000fc40000010000 */
        /* <DEDUP_REMOVED lines=16> */
[----:B0-----:R-:W-:Y:S01]  /*199b0*/  IMAD.MOV.U32 R109, RZ, RZ, -0x3ffffff0 ;  /* 0xc0000010ff6d7424 */ /* 0x001fe200078e00ff */
[----:B------:R-:W-:-:S04]  /*199c0*/  R2UR UR36, R108 ;  /* 0x000000006c2472ca */ /* 0x000fc800000e0000 */
[----:B------:R-:W-:Y:S01]  /*199d0*/  R2UR UR37, R109 ;  /* 0x000000006d2572ca */ /* 0x000fe200000e0000 */
[----:B------:R-:W0:Y:S01]  /*199e0*/  S2R R155, SR_TID.X ;  /* 0x00000000009b7919 */ /* 0x000e220000002100 */
[-CC-:B------:R-:W-:Y:S01]  /*199f0*/  FFMA.FTZ R105, R105, R21.reuse, -R150.reuse ;  /* 0x0000001569697223 */ /* 0x180fe20000010896 */
[----:B------:R-:W-:Y:S01]  /*19a00*/  FFMA.FTZ R75, R136, R21, -R150 ;  /* 0x00000015884b7223 */ /* 0x000fe20000010896 */
[----:B------:R-:W-:Y:S08]  /*19a10*/  MUFU.EX2 R108, R107 ;  /* 0x0000006b006c7308 */ /* 0x000ff00000000800 */
[----:B------:R-:W3:Y:S01]  /*19a20*/  MUFU.EX2 R105, R105 ;  /* 0x0000006900697308 */ /* 0x000ee20000000800 */
[----:B------:R-:W-:-:S02]  /*19a30*/  WARPGROUP.DEPBAR.LE gsb0, 0x0 ;  /* 0x00008000000079c5 */ /* 0x000fc40000010000 */
[----:B------:R-:W-:-:S06]  /*19a40*/  WARPGROUP.ARRIVE ;  /* 0x00000000000079c5 */ /* 0x000fcc0000000000 */
[----:B------:R-:W-:Y:S01]  /*19a50*/  HGMMA.64x96x16.F32 R24, gdesc[UR36].tnspB, R24, gsb0 ;  /* 0x41600000241879f0 */ /* 0x000fe20008000818 */
[----:B0-----:R-:W-:Y:S01]  /*19a60*/  SHF.R.U32.HI R136, RZ, 0x7, R155 ;  /* 0x00000007ff887819 */ /* 0x001fe2000001169b */
[-CC-:B------:R-:W-:Y:S01]  /*19a70*/  FFMA.FTZ R124, R124, R21.reuse, -R150.reuse ;  /* 0x000000157c7c7223 */ /* 0x180fe20000010896 */
[----:B------:R-:W-:Y:S01]  /*19a80*/  FFMA.FTZ R123, R123, R21, -R150 ;  /* 0x000000157b7b7223 */ /* 0x000fe20000010896 */
[----:B------:R-:W-:Y:S02]  /*19a90*/  ISETP.GE.U32.AND P2, PT, R155, 0x180, PT ;  /* 0x000001809b00780c */ /* 0x000fe40003f46070 */
[----:B------:R-:W-:Y:S01]  /*19aa0*/  VIADD R109, R136, 0x9 ;  /* 0x00000009886d7836 */ /* 0x000fe20000000000 */
[----:B------:R-:W-:Y:S01]  /*19ab0*/  MUFU.EX2 R107, R123 ;  /* 0x0000007b006b7308 */ /* 0x000fe20000000800 */
[----:B---3--:R-:W-:-:S03]  /*19ac0*/  FFMA.FTZ R111, R110, R135, R105 ;  /* 0x000000876e6f7223 */ /* 0x008fc60000010069 */
[----:B------:R-:W-:-:S04]  /*19ad0*/  SEL R109, R109, 0x9, !P2 ;  /* 0x000000096d6d7807 */ /* 0x000fc80005000000 */
[----:B------:R-:W-:Y:S01]  /*19ae0*/  MUFU.EX2 R124, R124 ;  /* 0x0000007c007c7308 */ /* 0x000fe20000000800 */
[----:B------:R-:W-:Y:S01]  /*19af0*/  F2FP.F16.F32.PACK_AB R105, R108, R105 ;  /* 0x000000696c69723e */ /* 0x000fe200000000ff */
[-CC-:B------:R-:W-:Y:S01]  /*19b00*/  FFMA.FTZ R95, R99, R21.reuse, -R150.reuse ;  /* 0x00000015635f7223 */ /* 0x180fe20000010896 */
[----:B------:R-:W-:-:S05]  /*19b10*/  FFMA.FTZ R98, R114, R21, -R150 ;  /* 0x0000001572627223 */ /* 0x000fca0000010896 */
[----:B------:R-:W0:Y:S01]  /*19b20*/  MUFU.EX2 R134, R134 ;  /* 0x0000008600867308 */ /* 0x000e220000000800 */
[----:B------:R-:W-:-:S07]  /*19b30*/  FFMA.FTZ R99, R100, R21, -R150 ;  /* 0x0000001564637223 */ /* 0x000fce0000010896 */
[----:B------:R-:W1:Y:S01]  /*19b40*/  MUFU.EX2 R133, R133 ;  /* 0x0000008500857308 */ /* 0x000e620000000800 */
[----:B------:R-:W-:-:S07]  /*19b50*/  FFMA.FTZ R100, R115, R21, -R150 ;  /* 0x0000001573647223 */ /* 0x000fce0000010896 */
[----:B------:R-:W3:Y:S08]  /*19b60*/  MUFU.EX2 R132, R132 ;  /* 0x0000008400847308 */ /* 0x000ef00000000800 */
[----:B------:R-:W-:Y:S01]  /*19b70*/  MUFU.EX2 R98, R98 ;  /* 0x0000006200627308 */ /* 0x000fe20000000800 */
[----:B------:R-:W-:Y:S01]  /*19b80*/  FFMA.FTZ R101, R101, R21, -R150 ;  /* 0x0000001565657223 */ /* 0x000fe20000010896 */
[----:B0-----:R-:W-:-:S06]  /*19b90*/  FADD.FTZ R142, R134, R142 ;  /* 0x0000008e868e7221 */ /* 0x001fcc0000010000 */
[----:B------:R-:W-:Y:S01]  /*19ba0*/  MUFU.EX2 R131, R131 ;  /* 0x0000008300837308 */ /* 0x000fe20000000800 */
[----:B------:R-:W-:-:S07]  /*19bb0*/  FFMA.FTZ R102, R113, R21, -R150 ;  /* 0x0000001571667223 */ /* 0x000fce0000010896 */
[----:B------:R-:W-:Y:S01]  /*19bc0*/  MUFU.EX2 R99, R99 ;  /* 0x0000006300637308 */ /* 0x000fe20000000800 */
[----:B-1----:R-:W-:-:S07]  /*19bd0*/  FADD.FTZ R142, R133, R142 ;  /* 0x0000008e858e7221 */ /* 0x002fce0000010000 */
[----:B------:R-:W-:Y:S01]  /*19be0*/  MUFU.EX2 R130, R130 ;  /* 0x0000008200827308 */ /* 0x000fe20000000800 */
[----:B------:R-:W-:Y:S02]  /*19bf0*/  WARPGROUP.DEPBAR.LE gsb0, 0x0 ;  /* 0x00008000000079c5 */ /* 0x000fe40000010000 */
[----:B------:R0:W-:Y:S06]  /*19c00*/  BAR.ARV R109, 0x100 ;  /* 0x0004006d0000751d */ /* 0x0001ec0000002000 */
[----:B0-----:R-:W-:Y:S01]  /*19c10*/  FADD.FTZ R109, R108, R111 ;  /* 0x0000006f6c6d7221 */ /* 0x001fe20000010000 */
[----:B------:R-:W-:-:S02]  /*19c20*/  @!P1 IMAD R111, R22, 0x8, R16 ;  /* 0x00000008166f9824 */ /* 0x000fc400078e0210 */
[----:B------:R-:W-:Y:S02]  /*19c30*/  @!P1 IMAD R108, R15, 0x8, R16 ;  /* 0x000000080f6c9824 */ /* 0x000fe400078e0210 */
[----:B------:R-:W-:Y:S02]  /*19c40*/  @!P1 VIADD R111, R111, 0x31c40 ;  /* 0x00031c406f6f9836 */ /* 0x000fe40000000000 */
[----:B------:R-:W-:Y:S02]  /*19c50*/  @!P1 VIADD R108, R108, 0x31c60 ;  /* 0x00031c606c6c9836 */ /* 0x000fe40000000000 */
[----:B------:R-:W-:Y:S01]  /*19c60*/  FADD.FTZ R15, R107, R109 ;  /* 0x0000006d6b0f7221 */ /* 0x000fe20000010000 */
[----:B------:R-:W-:Y:S02]  /*19c70*/  F2FP.F16.F32.PACK_AB R107, R124, R107 ;  /* 0x0000006b7c6b723e */ /* 0x000fe400000000ff */
[----:B------:R-:W-:Y:S02]  /*19c80*/  @!P1 PRMT R111, RZ, 0x654, R111 ;  /* 0x00000654ff6f9816 */ /* 0x000fe4000000006f */
[----:B------:R-:W-:-:S02]  /*19c90*/  @!P1 PRMT R108, RZ, 0x654, R108 ;  /* 0x00000654ff6c9816 */ /* 0x000fc4000000006c */
[----:B------:R0:W-:Y:S02]  /*19ca0*/  @!P1 SYNCS.ARRIVE.TRANS64.RED.A1T0 RZ, [R111+URZ], RZ ;  /* 0x000000ff6fff99a7 */ /* 0x0001e4000810043f */
[----:B------:R1:W-:Y:S01]  /*19cb0*/  @!P1 SYNCS.ARRIVE.TRANS64.RED.A1T0 RZ, [R108+URZ], RZ ;  /* 0x000000ff6cff99a7 */ /* 0x0003e2000810043f */
[----:B------:R4:W-:Y:S01]  /*19cc0*/  STSM.16.M88.4 [R17+0x24300], R104 ;  /* 0x0243006811007844 */ /* 0x0009e20000000200 */
[----:B------:R-:W-:Y:S01]  /*19cd0*/  MUFU.EX2 R100, R100 ;  /* 0x0000006400647308 */ /* 0x000fe20000000800 */
[----:B------:R-:W-:-:S07]  /*19ce0*/  FADD.FTZ R124, R124, R15 ;  /* 0x0000000f7c7c7221 */ /* 0x000fce0000010000 */
[----:B----4-:R-:W-:Y:S08]  /*19cf0*/  MUFU.EX2 R105, R89 ;  /* 0x0000005900697308 */ /* 0x010ff00000000800 */
[----:B------:R-:W4:Y:S01]  /*19d00*/  MUFU.EX2 R89, R95 ;  /* 0x0000005f00597308 */ /* 0x000f220000000800 */
[----:B---3--:R-:W-:-:S07]  /*19d10*/  FADD.FTZ R142, R132, R142 ;  /* 0x0000008e848e7221 */ /* 0x008fce0000010000 */
[----:B------:R-:W3:Y:S08]  /*19d20*/  MUFU.EX2 R129, R129 ;  /* 0x0000008100817308 */ /* 0x000ef00000000800 */
[----:B0-----:R-:W-:Y:S08]  /*19d30*/  MUFU.EX2 R111, R81 ;  /* 0x00000051006f7308 */ /* 0x001ff00000000800 */
[----:B------:R4:W-:Y:S08]  /*19d40*/  MUFU.EX2 R123, R80 ;  /* 0x00000050007b7308 */ /* 0x0009f00000000800 */
[----:B------:R-:W0:Y:S01]  /*19d50*/  MUFU.EX2 R81, R101 ;  /* 0x0000006500517308 */ /* 0x000e220000000800 */
[----:B----4-:R-:W-:Y:S01]  /*19d60*/  FADD.FTZ R80, R89, R124 ;  /* 0x0000007c59507221 */ /* 0x010fe20000010000 */
[----:B------:R-:W-:-:S03]  /*19d70*/  FADD.FTZ R142, R131, R142 ;  /* 0x0000008e838e7221 */ /* 0x000fc60000010000 */
[----:B------:R-:W-:-:S03]  /*19d80*/  FADD.FTZ R80, R98, R80 ;  /* 0x0000005062507221 */ /* 0x000fc60000010000 */
[----:B------:R-:W4:Y:S01]  /*19d90*/  MUFU.EX2 R128, R128 ;  /* 0x0000008000807308 */ /* 0x000f220000000800 */
[----:B------:R-:W-:-:S07]  /*19da0*/  FADD.FTZ R80, R99, R80 ;  /* 0x0000005063507221 */ /* 0x000fce0000010000 */
[----:B------:R-:W2:Y:S01]  /*19db0*/  MUFU.EX2 R102, R102 ;  /* 0x0000006600667308 */ /* 0x000ea20000000800 */
[-CC-:B------:R-:W-:Y:S01]  /*19dc0*/  FFMA.FTZ R115, R139, R21.reuse, -R150.reuse ;  /* 0x000000158b737223 */ /* 0x180fe20000010896 */
[----:B------:R-:W-:Y:S01]  /*19dd0*/  FFMA.FTZ R113, R157, R21, -R150 ;  /* 0x000000159d717223 */ /* 0x000fe20000010896 */
[----:B------:R-:W-:-:S05]  /*19de0*/  FADD.FTZ R142, R130, R142 ;  /* 0x0000008e828e7221 */ /* 0x000fca0000010000 */
[----:B------:R-:W1:Y:S01]  /*19df0*/  MUFU.EX2 R127, R127 ;  /* 0x0000007f007f7308 */ /* 0x000e620000000800 */
[-CC-:B------:R-:W-:Y:S01]  /*19e00*/  FFMA.FTZ R114, R156, R21.reuse, -R150.reuse ;  /* 0x000000159c727223 */ /* 0x180fe20000010896 */
[----:B------:R-:W-:-:S06]  /*19e10*/  FFMA.FTZ R79, R138, R21, -R150 ;  /* 0x000000158a4f7223 */ /* 0x000fcc0000010896 */
[----:B------:R-:W1:Y:S01]  /*19e20*/  MUFU.EX2 R103, R103 ;  /* 0x0000006700677308 */ /* 0x000e620000000800 */
[----:B------:R-:W-:Y:S01]  /*19e30*/  F2FP.F16.F32.PACK_AB R89, R98, R89 ;  /* 0x000000596259723e */ /* 0x000fe200000000ff */
[----:B---3--:R-:W-:-:S06]  /*19e40*/  FADD.FTZ R142, R129, R142 ;  /* 0x0000008e818e7221 */ /* 0x008fcc0000010000 */
[----:B------:R-:W3:Y:S08]  /*19e50*/  MUFU.EX2 R126, R126 ;  /* 0x0000007e007e7308 */ /* 0x000ef00000000800 */
[----:B------:R0:W-:Y:S08]  /*19e60*/  MUFU.EX2 R139, R84 ;  /* 0x00000054008b7308 */ /* 0x0001f00000000800 */
[----:B------:R-:W3:Y:S01]  /*19e70*/  MUFU.EX2 R112, R112 ;  /* 0x0000007000707308 */ /* 0x000ee20000000800 */
[----:B0-----:R-:W-:-:S07]  /*19e80*/  FADD.FTZ R84, R100, R80 ;  /* 0x0000005064547221 */ /* 0x001fce0000010000 */
[----:B------:R-:W0:Y:S01]  /*19e90*/  MUFU.EX2 R125, R125 ;  /* 0x0000007d007d7308 */ /* 0x000e220000000800 */
[----:B------:R-:W-:-:S07]  /*19ea0*/  FFMA.FTZ R116, R116, R21, -R150 ;  /* 0x0000001574747223 */ /* 0x000fce0000010896 */
[----:B------:R-:W-:Y:S08]  /*19eb0*/  MUFU.EX2 R138, R85 ;  /* 0x00000055008a7308 */ /* 0x000ff00000000800 */
[----:B------:R-:W0:Y:S08]  /*19ec0*/  MUFU.EX2 R85, R113 ;  /* 0x0000007100557308 */ /* 0x000e300000000800 */
[----:B------:R4:W-:Y:S02]  /*19ed0*/  MUFU.EX2 R98, R83 ;  /* 0x0000005300627308 */ /* 0x0009e40000000800 */
[----:B----4-:R-:W-:-:S06]  /*19ee0*/  FADD.FTZ R83, R81, R84 ;  /* 0x0000005451537221 */ /* 0x010fcc0000010000 */
[----:B------:R-:W4:Y:S01]  /*19ef0*/  MUFU.EX2 R107, R76 ;  /* 0x0000004c006b7308 */ /* 0x000f220000000800 */
[----:B------:R-:W-:Y:S01]  /*19f00*/  FADD.FTZ R84, R128, R142 ;  /* 0x0000008e80547221 */ /* 0x000fe20000010000 */
[----:B--2---:R-:W-:-:S06]  /*19f10*/  FADD.FTZ R83, R102, R83 ;  /* 0x0000005366537221 */ /* 0x004fcc0000010000 */
[----:B------:R-:W2:Y:S01]  /*19f20*/  MUFU.EX2 R114, R114 ;  /* 0x0000007200727308 */ /* 0x000ea20000000800 */
[----:B-1----:R-:W-:Y:S01]  /*19f30*/  FADD.FTZ R84, R127, R84 ;  /* 0x000000547f547221 */ /* 0x002fe20000010000 */
[----:B------:R-:W-:Y:S01]  /*19f40*/  FADD.FTZ R83, R103, R83 ;  /* 0x0000005367537221 */ /* 0x000fe20000010000 */
[----:B------:R-:W-:-:S05]  /*19f50*/  FFMA.FTZ R117, R117, R21, -R150 ;  /* 0x0000001575757223 */ /* 0x000fca0000010896 */
[----:B------:R-:W1:Y:S01]  /*19f60*/  MUFU.EX2 R115, R115 ;  /* 0x0000007300737308 */ /* 0x000e620000000800 */
[----:B---3--:R-:W-:Y:S01]  /*19f70*/  FADD.FTZ R84, R126, R84 ;  /* 0x000000547e547221 */ /* 0x008fe20000010000 */
[----:B------:R-:W-:Y:S01]  /*19f80*/  FADD.FTZ R83, R112, R83 ;  /* 0x0000005370537221 */ /* 0x000fe20000010000 */
[----:B------:R-:W-:-:S05]  /*19f90*/  FFMA.FTZ R118, R118, R21, -R150 ;  /* 0x0000001576767223 */ /* 0x000fca0000010896 */
[----:B------:R-:W3:Y:S01]  /*19fa0*/  MUFU.EX2 R106, R73 ;  /* 0x00000049006a7308 */ /* 0x000ee20000000800 */
[----:B0-----:R-:W-:Y:S01]  /*19fb0*/  FADD.FTZ R84, R125, R84 ;  /* 0x000000547d547221 */ /* 0x001fe20000010000 */
[----:B------:R-:W-:-:S06]  /*19fc0*/  FADD.FTZ R83, R85, R83 ;  /* 0x0000005355537221 */ /* 0x000fcc0000010000 */
[----:B------:R-:W0:Y:S01]  /*19fd0*/  MUFU.EX2 R116, R116 ;  /* 0x0000007400747308 */ /* 0x000e220000000800 */
[----:B------:R-:W-:Y:S01]  /*19fe0*/  FFMA.FTZ R119, R119, R21, -R150 ;  /* 0x0000001577777223 */ /* 0x000fe20000010896 */
[----:B----4-:R-:W-:Y:S01]  /*19ff0*/  FADD.FTZ R84, R107, R84 ;  /* 0x000000546b547221 */ /* 0x010fe20000010000 */
[----:B--2---:R-:W-:-:S05]  /*1a000*/  FADD.FTZ R83, R114, R83 ;  /* 0x0000005372537221 */ /* 0x004fca0000010000 */
[----:B------:R-:W-:Y:S01]  /*1a010*/  MUFU.EX2 R117, R117 ;  /* 0x0000007500757308 */ /* 0x000fe20000000800 */
[----:B------:R-:W-:Y:S01]  /*1a020*/  FFMA.FTZ R120, R120, R21, -R150 ;  /* 0x0000001578787223 */ /* 0x000fe20000010896 */
[----:B------:R-:W-:Y:S01]  /*1a030*/  FADD.FTZ R84, R111, R84 ;  /* 0x000000546f547221 */ /* 0x000fe20000010000 */
[----:B-1----:R-:W-:-:S05]  /*1a040*/  FADD.FTZ R83, R115, R83 ;  /* 0x0000005373537221 */ /* 0x002fca0000010000 */
[----:B------:R-:W-:Y:S01]  /*1a050*/  MUFU.EX2 R118, R118 ;  /* 0x0000007600767308 */ /* 0x000fe20000000800 */
[----:B------:R-:W-:Y:S01]  /*1a060*/  FFMA.FTZ R121, R121, R21, -R150 ;  /* 0x0000001579797223 */ /* 0x000fe20000010896 */
[----:B---3--:R-:W-:-:S06]  /*1a070*/  FADD.FTZ R84, R106, R84 ;  /* 0x000000546a547221 */ /* 0x008fcc0000010000 */
[----:B------:R-:W1:Y:S01]  /*1a080*/  MUFU.EX2 R135, R77 ;  /* 0x0000004d00877308 */ /* 0x000e620000000800 */
[----:B0-----:R-:W-:Y:S01]  /*1a090*/  FADD.FTZ R83, R116, R83 ;  /* 0x0000005374537221 */ /* 0x001fe20000010000 */
[----:B------:R-:W-:-:S06]  /*1a0a0*/  FFMA.FTZ R122, R122, R21, -R150 ;  /* 0x000000157a7a7223 */ /* 0x000fcc0000010896 */
[----:B------:R-:W0:Y:S01]  /*1a0b0*/  MUFU.EX2 R119, R119 ;  /* 0x0000007700777308 */ /* 0x000e220000000800 */
[----:B------:R-:W-:-:S07]  /*1a0c0*/  FADD.FTZ R84, R123, R84 ;  /* 0x000000547b547221 */ /* 0x000fce0000010000 */
[----:B------:R-:W-:Y:S08]  /*1a0d0*/  MUFU.EX2 R104, R97 ;  /* 0x0000006100687308 */ /* 0x000ff00000000800 */
[----:B------:R-:W2:Y:S01]  /*1a0e0*/  MUFU.EX2 R120, R120 ;  /* 0x0000007800787308 */ /* 0x000ea20000000800 */
[----:B------:R-:W-:-:S07]  /*1a0f0*/  FADD.FTZ R84, R105, R84 ;  /* 0x0000005469547221 */ /* 0x000fce0000010000 */
[----:B------:R3:W-:Y:S01]  /*1a100*/  MUFU.EX2 R95, R91 ;  /* 0x0000005b005f7308 */ /* 0x0007e20000000800 */
[----:B------:R-:W-:-:S07]  /*1a110*/  FFMA.FTZ R78, R137, R21, -R150 ;  /* 0x00000015894e7223 */ /* 0x000fce0000010896 */
[----:B------:R-:W4:Y:S01]  /*1a120*/  MUFU.EX2 R136, R72 ;  /* 0x0000004800887308 */ /* 0x000f220000000800 */
[----:B---3--:R-:W-:-:S07]  /*1a130*/  F2FP.F16.F32.PACK_AB R91, R100, R99 ;  /* 0x00000063645b723e */ /* 0x008fce00000000ff */
[----:B------:R-:W3:Y:S08]  /*1a140*/  MUFU.EX2 R121, R121 ;  /* 0x0000007900797308 */ /* 0x000ef00000000800 */
[----:B------:R0:W-:Y:S01]  /*1a150*/  MUFU.EX2 R100, R86 ;  /* 0x0000005600647308 */ /* 0x0001e20000000800 */
[----:B-1----:R-:W-:Y:S01]  /*1a160*/  FADD.FTZ R84, R135, R84 ;  /* 0x0000005487547221 */ /* 0x002fe20000010000 */
[----:B0-----:R-:W-:-:S06]  /*1a170*/  FADD.FTZ R86, R117, R83 ;  /* 0x0000005375567221 */ /* 0x001fcc0000010000 */
[----:B------:R-:W0:Y:S01]  /*1a180*/  MUFU.EX2 R97, R96 ;  /* 0x0000006000617308 */ /* 0x000e220000000800 */
[----:B------:R-:W-:-:S07]  /*1a190*/  FADD.FTZ R86, R118, R86 ;  /* 0x0000005676567221 */ /* 0x000fce0000010000 */
[----:B------:R-:W1:Y:S01]  /*1a1a0*/  MUFU.EX2 R122, R122 ;  /* 0x0000007a007a7308 */ /* 0x000e620000000800 */
[----:B------:R-:W-:Y:S01]  /*1a1b0*/  FADD.FTZ R86, R119, R86 ;  /* 0x0000005677567221 */ /* 0x000fe20000010000 */
[----:B------:R-:W-:-:S06]  /*1a1c0*/  FFMA.FTZ R82, R82, R21, -R150 ;  /* 0x0000001552527223 */ /* 0x000fcc0000010896 */
[----:B------:R-:W1:Y:S01]  /*1a1d0*/  MUFU.EX2 R137, R14 ;  /* 0x0000000e00897308 */ /* 0x000e620000000800 */
[----:B--2---:R-:W-:-:S07]  /*1a1e0*/  FADD.FTZ R86, R120, R86 ;  /* 0x0000005678567221 */ /* 0x004fce0000010000 */
[----:B------:R2:W1:Y:S01]  /*1a1f0*/  MUFU.EX2 R15, R90 ;  /* 0x0000005a000f7308 */ /* 0x0004620000000800 */
[----:B------:R-:W-:Y:S02]  /*1a200*/  F2FP.F16.F32.PACK_AB R80, R129, R130 ;  /* 0x000000828150723e */ /* 0x000fe400000000ff */
[----:B------:R-:W-:-:S05]  /*1a210*/  F2FP.F16.F32.PACK_AB R81, R102, R81 ;  /* 0x000000516651723e */ /* 0x000fca00000000ff */
[----:B------:R4:W-:Y:S01]  /*1a220*/  MUFU.EX2 R108, R88 ;  /* 0x00000058006c7308 */ /* 0x0009e20000000800 */
[----:B--2---:R-:W-:Y:S02]  /*1a230*/  F2FP.F16.F32.PACK_AB R90, R131, R132 ;  /* 0x00000084835a723e */ /* 0x004fe400000000ff */
[----:B------:R-:W-:-:S05]  /*1a240*/  F2FP.F16.F32.PACK_AB R83, R112, R103 ;  /* 0x000000677053723e */ /* 0x000fca00000000ff */
[----:B------:R-:W2:Y:S01]  /*1a250*/  MUFU.EX2 R96, R92 ;  /* 0x0000005c00607308 */ /* 0x000ea20000000800 */
[----:B----4-:R-:W-:-:S07]  /*1a260*/  F2FP.F16.F32.PACK_AB R88, R133, R134 ;  /* 0x000000868558723e */ /* 0x010fce00000000ff */
[----:B------:R4:W-:Y:S01]  /*1a270*/  MUFU.EX2 R99, R87 ;  /* 0x0000005700637308 */ /* 0x0009e20000000800 */
[----:B------:R3:W-:Y:S01]  /*1a280*/  STSM.16.M88.4 [R17+0x25b00], R88 ;  /* 0x025b005811007844 */ /* 0x0007e20000000200 */
[----:B----4-:R-:W-:-:S06]  /*1a290*/  FADD.FTZ R87, R104, R84 ;  /* 0x0000005468577221 */ /* 0x010fcc0000010000 */
[----:B------:R4:W-:Y:S01]  /*1a2a0*/  MUFU.EX2 R101, R82 ;  /* 0x0000005200657308 */ /* 0x0009e20000000800 */
[----:B------:R-:W-:Y:S01]  /*1a2b0*/  FADD.FTZ R102, R136, R87 ;  /* 0x0000005788667221 */ /* 0x000fe20000010000 */
[----:B---3--:R-:W-:Y:S01]  /*1a2c0*/  FADD.FTZ R89, R121, R86 ;  /* 0x0000005679597221 */ /* 0x008fe20000010000 */
[----:B----4-:R-:W-:-:S05]  /*1a2d0*/  F2FP.F16.F32.PACK_AB R82, R127, R128 ;  /* 0x000000807f52723e */ /* 0x010fca00000000ff */
[----:B------:R-:W3:Y:S01]  /*1a2e0*/  MUFU.EX2 R93, R93 ;  /* 0x0000005d005d7308 */ /* 0x000ee20000000800 */
[----:B0-----:R-:W-:Y:S01]  /*1a2f0*/  FADD.FTZ R102, R97, R102 ;  /* 0x0000006661667221 */ /* 0x001fe20000010000 */
[----:B------:R1:W-:Y:S06]  /*1a300*/  STSM.16.M88.4 [R17+0x27300], R80 ;  /* 0x0273005011007844 */ /* 0x0003ec0000000200 */
[----:B------:R-:W0:Y:S01]  /*1a310*/  MUFU.EX2 R94, R94 ;  /* 0x0000005e005e7308 */ /* 0x000e220000000800 */
[----:B-1----:R-:W-:Y:S01]  /*1a320*/  FADD.FTZ R82, R122, R89 ;  /* 0x000000597a527221 */ /* 0x002fe20000010000 */
[----:B------:R-:W-:-:S03]  /*1a330*/  FADD.FTZ R83, R137, R102 ;  /* 0x0000006689537221 */ /* 0x000fc60000010000 */
[----:B------:R-:W-:Y:S01]  /*1a340*/  FADD.FTZ R88, R15, R82 ;  /* 0x000000520f587221 */ /* 0x000fe20000010000 */
[----:B--2---:R-:W-:Y:S02]  /*1a350*/  FADD.FTZ R91, R96, R83 ;  /* 0x00000053605b7221 */ /* 0x004fe40000010000 */
[----:B------:R-:W1:Y:S01]  /*1a360*/  MUFU.EX2 R109, R140 ;  /* 0x0000008c006d7308 */ /* 0x000e620000000800 */
[----:B------:R-:W-:Y:S01]  /*1a370*/  FADD.FTZ R89, R95, R88 ;  /* 0x000000585f597221 */ /* 0x000fe20000010000 */
[----:B------:R-:W-:-:S03]  /*1a380*/  FADD.FTZ R88, R138, R91 ;  /* 0x0000005b8a587221 */ /* 0x000fc60000010000 */
[----:B------:R-:W-:Y:S01]  /*1a390*/  FADD.FTZ R89, R98, R89 ;  /* 0x0000005962597221 */ /* 0x000fe20000010000 */
[----:B---3--:R-:W-:Y:S02]  /*1a3a0*/  FADD.FTZ R102, R93, R88 ;  /* 0x000000585d667221 */ /* 0x008fe40000010000 */
[----:B------:R-:W-:Y:S01]  /*1a3b0*/  MUFU.EX2 R77, R141 ;  /* 0x0000008d004d7308 */ /* 0x000fe20000000800 */
[----:B------:R-:W-:Y:S01]  /*1a3c0*/  FADD.FTZ R90, R100, R89 ;  /* 0x00000059645a7221 */ /* 0x000fe20000010000 */
[----:B------:R-:W-:Y:S01]  /*1a3d0*/  F2FP.F16.F32.PACK_AB R84, R125, R126 ;  /* 0x0000007e7d54723e */ /* 0x000fe200000000ff */
[----:B------:R-:W-:Y:S01]  /*1a3e0*/  FADD.FTZ R103, R139, R102 ;  /* 0x000000668b677221 */ /* 0x000fe20000010000 */
[----:B------:R-:W-:-:S04]  /*1a3f0*/  F2FP.F16.F32.PACK_AB R85, R114, R85 ;  /* 0x000000557255723e */ /* 0x000fc800000000ff */
[----:B------:R-:W2:Y:S01]  /*1a400*/  MUFU.EX2 R75, R75 ;  /* 0x0000004b004b7308 */ /* 0x000ea20000000800 */
[----:B------:R-:W-:Y:S02]  /*1a410*/  F2FP.F16.F32.PACK_AB R86, R111, R107 ;  /* 0x0000006b6f56723e */ /* 0x000fe400000000ff */
[----:B------:R-:W-:Y:S01]  /*1a420*/  F2FP.F16.F32.PACK_AB R87, R116, R115 ;  /* 0x000000737457723e */ /* 0x000fe200000000ff */
[----:B------:R-:W-:Y:S01]  /*1a430*/  FADD.FTZ R91, R99, R90 ;  /* 0x0000005a635b7221 */ /* 0x000fe20000010000 */
[----:B------:R-:W-:-:S03]  /*1a440*/  FFMA.FTZ R143, R143, R21, -R150 ;  /* 0x000000158f8f7223 */ /* 0x000fc60000010896 */
[----:B------:R-:W-:Y:S01]  /*1a450*/  MUFU.EX2 R92, R145 ;  /* 0x00000091005c7308 */ /* 0x000fe20000000800 */
[----:B------:R0:W-:Y:S01]  /*1a460*/  STSM.16.M88.4 [R17+0x28b00], R84 ;  /* 0x028b005411007844 */ /* 0x0001e20000000200 */
[----:B------:R-:W-:-:S06]  /*1a470*/  FADD.FTZ R102, R108, R103 ;  /* 0x000000676c667221 */ /* 0x000fcc0000010000 */
[----:B------:R-:W3:Y:S01]  /*1a480*/  MUFU.EX2 R78, R78 ;  /* 0x0000004e004e7308 */ /* 0x000ee20000000800 */
[----:B------:R-:W-:Y:S01]  /*1a490*/  F2FP.F16.F32.PACK_AB R80, R123, R106 ;  /* 0x0000006a7b50723e */ /* 0x000fe200000000ff */
[----:B------:R-:W-:Y:S01]  /*1a4a0*/  FFMA.FTZ R146, R146, R21, -R150 ;  /* 0x0000001592927223 */ /* 0x000fe20000010896 */
[----:B------:R-:W-:Y:S02]  /*1a4b0*/  F2FP.F16.F32.PACK_AB R81, R118, R117 ;  /* 0x000000757651723e */ /* 0x000fe400000000ff */
[----:B------:R-:W-:-:S03]  /*1a4c0*/  F2FP.F16.F32.PACK_AB R82, R135, R105 ;  /* 0x000000698752723e */ /* 0x000fc600000000ff */
[----:B------:R-:W-:Y:S01]  /*1a4d0*/  MUFU.EX2 R14, R149 ;  /* 0x00000095000e7308 */ /* 0x000fe20000000800 */
[----:B0-----:R-:W-:Y:S01]  /*1a4e0*/  FADD.FTZ R84, R94, R91 ;  /* 0x0000005b5e547221 */ /* 0x001fe20000010000 */
[----:B------:R-:W-:Y:S01]  /*1a4f0*/  F2FP.F16.F32.PACK_AB R83, R120, R119 ;  /* 0x000000777853723e */ /* 0x000fe200000000ff */
[----:B-1----:R-:W-:-:S05]  /*1a500*/  FADD.FTZ R102, R109, R102 ;  /* 0x000000666d667221 */ /* 0x002fca0000010000 */
[----:B------:R-:W0:Y:S01]  /*1a510*/  MUFU.EX2 R79, R79 ;  /* 0x0000004f004f7308 */ /* 0x000e220000000800 */
[----:B------:R-:W-:Y:S01]  /*1a520*/  FADD.FTZ R84, R101, R84 ;  /* 0x0000005465547221 */ /* 0x000fe20000010000 */
[----:B------:R1:W-:Y:S01]  /*1a530*/  STSM.16.M88.4 [R17+0x2a300], R80 ;  /* 0x02a3005011007844 */ /* 0x0003e20000000200 */
[----:B------:R-:W-:-:S05]  /*1a540*/  F2FP.F16.F32.PACK_AB R91, R95, R15 ;  /* 0x0000000f5f5b723e */ /* 0x000fca00000000ff */
[----:B------:R-:W4:Y:S01]  /*1a550*/  MUFU.EX2 R72, R151 ;  /* 0x0000009700487308 */ /* 0x000f220000000800 */
[----:B--2---:R-:W-:-:S07]  /*1a560*/  FADD.FTZ R15, R75, R84 ;  /* 0x000000544b0f7221 */ /* 0x004fce0000010000 */
[----:B------:R-:W2:Y:S01]  /*1a570*/  MUFU.EX2 R143, R143 ;  /* 0x0000008f008f7308 */ /* 0x000ea20000000800 */
[----:B-1----:R-:W-:Y:S01]  /*1a580*/  FADD.FTZ R83, R77, R102 ;  /* 0x000000664d537221 */ /* 0x002fe20000010000 */
[----:B---3--:R-:W-:-:S06]  /*1a590*/  FADD.FTZ R86, R78, R15 ;  /* 0x0000000f4e567221 */ /* 0x008fcc0000010000 */
[----:B------:R-:W1:Y:S01]  /*1a5a0*/  MUFU.EX2 R146, R146 ;  /* 0x0000009200927308 */ /* 0x000e620000000800 */
[----:B------:R-:W-:Y:S01]  /*1a5b0*/  FADD.FTZ R85, R92, R83 ;  /* 0x000000535c557221 */ /* 0x000fe20000010000 */
[----:B------:R-:W-:Y:S01]  /*1a5c0*/  F2FP.F16.F32.PACK_AB R83, R94, R99 ;  /* 0x000000635e53723e */ /* 0x000fe200000000ff */
[----:B0-----:R-:W-:Y:S02]  /*1a5d0*/  FADD.FTZ R94, R79, R86 ;  /* 0x000000564f5e7221 */ /* 0x001fe40000010000 */
[----:B------:R-:W-:Y:S01]  /*1a5e0*/  FADD.FTZ R15, R14, R85 ;  /* 0x000000550e0f7221 */ /* 0x000fe20000010000 */
[----:B------:R-:W-:-:S03]  /*1a5f0*/  F2FP.F16.F32.PACK_AB R80, R138, R96 ;  /* 0x000000608a50723e */ /* 0x000fc600000000ff */
[----:B----4-:R-:W-:Y:S01]  /*1a600*/  FADD.FTZ R96, R72, R15 ;  /* 0x0000000f48607221 */ /* 0x010fe20000010000 */
[----:B--2---:R-:W-:Y:S01]  /*1a610*/  FADD.FTZ R15, R143, R94 ;  /* 0x0000005e8f0f7221 */ /* 0x004fe20000010000 */
[----:B------:R-:W-:Y:S02]  /*1a620*/  F2FP.F16.F32.PACK_AB R86, R92, R77 ;  /* 0x0000004d5c56723e */ /* 0x000fe400000000ff */
[----:B------:R-:W-:Y:S01]  /*1a630*/  F2FP.F16.F32.PACK_AB R92, R72, R14 ;  /* 0x0000000e485c723e */ /* 0x000fe200000000ff */
[----:B-1----:R-:W-:Y:S02]  /*1a640*/  FADD.FTZ R14, R146, R15 ;  /* 0x0000000f920e7221 */ /* 0x002fe40000010000 */
[----:B------:R-:W2:Y:S01]  /*1a650*/  LDL.LU R15, [R1+0x20] ;  /* 0x00002000010f7983 */ /* 0x000ea20000300800 */
[-CC-:B------:R-:W-:Y:S01]  /*1a660*/  FFMA.FTZ R147, R147, R21.reuse, -R150.reuse ;  /* 0x0000001593937223 */ /* 0x180fe20000010896 */
[----:B------:R-:W-:Y:S01]  /*1a670*/  FFMA.FTZ R148, R148, R21, -R150 ;  /* 0x0000001594947223 */ /* 0x000fe20000010896 */
[----:B------:R-:W0:Y:S08]  /*1a680*/  MUFU.EX2 R73, R152 ;  /* 0x0000009800497308 */ /* 0x000e300000000800 */
[----:B------:R-:W-:Y:S08]  /*1a690*/  MUFU.EX2 R76, R153 ;  /* 0x00000099004c7308 */ /* 0x000ff00000000800 */
[----:B------:R-:W1:Y:S08]  /*1a6a0*/  MUFU.EX2 R147, R147 ;  /* 0x0000009300937308 */ /* 0x000e700000000800 */
[----:B------:R-:W3:Y:S01]  /*1a6b0*/  MUFU.EX2 R148, R148 ;  /* 0x0000009400947308 */ /* 0x000ee20000000800 */
[----:B------:R-:W-:-:S02]  /*1a6c0*/  F2FP.F16.F32.PACK_AB R88, R136, R104 ;  /* 0x000000688858723e */ /* 0x000fc400000000ff */
[----:B------:R-:W-:Y:S02]  /*1a6d0*/  F2FP.F16.F32.PACK_AB R89, R122, R121 ;  /* 0x000000797a59723e */ /* 0x000fe400000000ff */
[----:B------:R-:W-:Y:S02]  /*1a6e0*/  F2FP.F16.F32.PACK_AB R90, R137, R97 ;  /* 0x00000061895a723e */ /* 0x000fe400000000ff */
[----:B------:R-:W-:Y:S02]  /*1a6f0*/  F2FP.F16.F32.PACK_AB R81, R100, R98 ;  /* 0x000000626451723e */ /* 0x000fe400000000ff */
[----:B------:R-:W-:Y:S02]  /*1a700*/  F2FP.F16.F32.PACK_AB R82, R139, R93 ;  /* 0x0000005d8b52723e */ /* 0x000fe400000000ff */
[----:B------:R-:W-:Y:S02]  /*1a710*/  F2FP.F16.F32.PACK_AB R84, R109, R108 ;  /* 0x0000006c6d54723e */ /* 0x000fe400000000ff */
[----:B------:R-:W-:Y:S01]  /*1a720*/  F2FP.F16.F32.PACK_AB R85, R75, R101 ;  /* 0x000000654b55723e */ /* 0x000fe200000000ff */
[----:B0-----:R-:W-:Y:S01]  /*1a730*/  FADD.FTZ R75, R73, R96 ;  /* 0x00000060494b7221 */ /* 0x001fe20000010000 */
[----:B------:R-:W-:Y:S01]  /*1a740*/  F2FP.F16.F32.PACK_AB R87, R79, R78 ;  /* 0x0000004e4f57723e */ /* 0x000fe200000000ff */
[----:B-1----:R-:W-:Y:S01]  /*1a750*/  FADD.FTZ R14, R147, R14 ;  /* 0x0000000e930e7221 */ /* 0x002fe20000010000 */
[----:B------:R-:W-:-:S02]  /*1a760*/  F2FP.F16.F32.PACK_AB R93, R146, R143 ;  /* 0x0000008f925d723e */ /* 0x000fc400000000ff */
[----:B------:R-:W-:Y:S02]  /*1a770*/  F2FP.F16.F32.PACK_AB R94, R76, R73 ;  /* 0x000000494c5e723e */ /* 0x000fe400000000ff */
[----:B---3--:R-:W-:Y:S01]  /*1a780*/  F2FP.F16.F32.PACK_AB R95, R148, R147 ;  /* 0x00000093945f723e */ /* 0x008fe200000000ff */
[----:B------:R-:W-:Y:S01]  /*1a790*/  STSM.16.M88.4 [R17+0x2bb00], R88 ;  /* 0x02bb005811007844 */ /* 0x000fe20000000200 */
[----:B------:R-:W-:Y:S01]  /*1a7a0*/  FADD.FTZ R72, R76, R75 ;  /* 0x0000004b4c487221 */ /* 0x000fe20000010000 */
[----:B------:R-:W-:Y:S02]  /*1a7b0*/  FADD.FTZ R14, R148, R14 ;  /* 0x0000000e940e7221 */ /* 0x000fe40000010000 */
[----:B------:R-:W-:Y:S01]  /*1a7c0*/  STSM.16.M88.4 [R17+0x2d300], R80 ;  /* 0x02d3005011007844 */ /* 0x000fe20000000200 */
[-C--:B------:R-:W-:Y:S01]  /*1a7d0*/  FMUL.FTZ R24, R24, R0.reuse ;  /* 0x0000000018187220 */ /* 0x080fe20000410000 */
[-C--:B------:R-:W-:Y:S02]  /*1a7e0*/  FMUL.FTZ R25, R25, R0.reuse ;  /* 0x0000000019197220 */ /* 0x080fe40000410000 */
[----:B------:R-:W-:Y:S01]  /*1a7f0*/  STSM.16.M88.4 [R17+0x2eb00], R84 ;  /* 0x02eb005411007844 */ /* 0x000fe20000000200 */
[-C--:B------:R-:W-:Y:S01]  /*1a800*/  FMUL.FTZ R28, R28, R0.reuse ;  /* 0x000000001c1c7220 */ /* 0x080fe20000410000 */
[-C--:B------:R-:W-:Y:S01]  /*1a810*/  FMUL.FTZ R29, R29, R0.reuse ;  /* 0x000000001d1d7220 */ /* 0x080fe20000410000 */
[-C--:B------:R-:W-:Y:S01]  /*1a820*/  FMUL.FTZ R32, R32, R0.reuse ;  /* 0x0000000020207220 */ /* 0x080fe20000410000 */
[----:B------:R-:W-:Y:S01]  /*1a830*/  STSM.16.M88.4 [R17+0x30300], R92 ;  /* 0x0303005c11007844 */ /* 0x000fe20000000200 */
        /* <DEDUP_REMOVED lines=27> */
[----:B-1----:R3:W5:Y:S01]  /*1a9f0*/  LDL R14, [R1+0x28] ;  /* 0x00002800010e7983 */ /* 0x0027620000100800 */
        /* <DEDUP_REMOVED lines=25> */
[----:B------:R1:W-:Y:S04]  /*1ab90*/  STL [R1+0x20], R0 ;  /* 0x0000200001007387 */ /* 0x0003e80000100800 */
[----:B------:R3:W-:Y:S01]  /*1aba0*/  STL [R1+0x14], R74 ;  /* 0x0000144a01007387 */ /* 0x0007e20000100800 */
[----:B------:R-:W-:Y:S01]  /*1abb0*/  ISETP.GT.AND P2, PT, R15, RZ, PT ;  /* 0x000000ff0f00720c */ /* 0x000fe20003f44270 */
[----:B------:R-:W-:Y:S02]  /*1abc0*/  IMAD.MOV.U32 R15, RZ, RZ, R22 ;  /* 0x000000ffff0f7224 */ /* 0x000fe400078e0016 */
[----:B-1----:R-:W-:Y:S01]  /*1abd0*/  IMAD.MOV.U32 R0, RZ, RZ, R20 ;  /* 0x000000ffff007224 */ /* 0x002fe200078e0014 */
[----:B0-----:R-:W-:-:S09]  /*1abe0*/  NOP ;  /* 0x0000000000007918 */ /* 0x001fd20000000000 */
[----:B---3--:R-:W-:Y:S05]  /*1abf0*/  @P2 BRA `(.L_x_10250) ;  /* 0xffffffac00b42947 */ /* 0x008fea000383ffff */
.L_x_10240:
[----:B------:R-:W-:Y:S05]  /*1ac00*/  WARPSYNC.ALL ;  /* 0x0000000000007948 */ /* 0x000fea0003800000 */
[----:B------:R-:W-:Y:S06]  /*1ac10*/  BAR.ARV 0x8, 0x1a0 ;  /* 0x0206800000007b1d */ /* 0x000fec0000002000 */
[----:B------:R-:W-:Y:S05]  /*1ac20*/  @!P0 BRA `(.L_x_10251) ;  /* 0x0000000000048947 */ /* 0x000fea0003800000 */
[----:B------:R-:W-:Y:S01]  /*1ac30*/  BPT.TRAP 0x1 ;  /* 0x000000040000795c */ /* 0x000fe20000300000 */
.L_x_10251:
[----:B------:R-:W2:Y:S01]  /*1ac40*/  LDL R0, [R1+0x28] ;  /* 0x0000280001007983 */ /* 0x000ea20000100800 */
[----:B------:R-:W-:Y:S02]  /*1ac50*/  LEA R7, R22, R16, 0x3 ;  /* 0x0000001016077211 */ /* 0x000fe400078e18ff */
[----:B--2---:R-:W-:-:S04]  /*1ac60*/  SHF.L.U32 R0, R0, 0x1f, RZ ;  /* 0x0000001f00007819 */ /* 0x004fc800000006ff */
[----:B------:R1:W2:Y:S01]  /*1ac70*/  SYNCS.PHASECHK.TRANS64.TRYWAIT P2, [R7+URZ+0x31c50], R0 ;  /* 0x031c5000070075a7 */ /* 0x0002a2000804017f */
[----:B------:R-:W-:Y:S05]  /*1ac80*/  @!P0 BRA `(.L_x_10252) ;  /* 0x0000000000048947 */ /* 0x000fea0003800000 */
[----:B------:R-:W-:Y:S01]  /*1ac90*/  BPT.TRAP 0x1 ;  /* 0x000000040000795c */ /* 0x000fe20000300000 */
.L_x_10252:
[----:B-----5:R-:W3:Y:S01]  /*1aca0*/  LDL.LU R2, [R1+0x58] ;  /* 0x0000580001027983 */ /* 0x020ee20000300800 */
[----:B------:R-:W-:Y:S02]  /*1acb0*/  VIADD R16, R16, 0x200 ;  /* 0x0000020010107836 */ /* 0x000fe40000000000 */
[----:B------:R-:W-:-:S03]  /*1acc0*/  IMAD.MOV.U32 R3, RZ, RZ, -0x3ffffff0 ;  /* 0xc0000010ff037424 */ /* 0x000fc600078e00ff */
[----:B------:R-:W-:-:S04]  /*1acd0*/  SHF.R.U32.HI R16, RZ, 0x4, R16 ;  /* 0x00000004ff107819 */ /* 0x000fc80000011610 */
[----:B------:R-:W-:-:S04]  /*1ace0*/  LOP3.LUT R16, R16, 0x3fff, RZ, 0xc0, !PT ;  /* 0x00003fff10107812 */ /* 0x000fc800078ec0ff */
[----:B------:R-:W-:Y:S02]  /*1acf0*/  LOP3.LUT R5, R16, 0x2400000, RZ, 0xfc, !PT ;  /* 0x0240000010057812 */ /* 0x000fe400078efcff */
[----:B---3--:R-:W-:Y:S01]  /*1ad00*/  LOP3.LUT R2, R2, 0x10000, RZ, 0xfc, !PT ;  /* 0x0001000002027812 */ /* 0x008fe200078efcff */
[----:B--2---:R-:W-:Y:S06]  /*1ad10*/  @P2 BRA `(.L_x_10253) ;  /* 0x0000000000082947 */ /* 0x004fec0003800000 */
[----:B------:R-:W2:Y:S02]  /*1ad20*/  SYNCS.PHASECHK.TRANS64.TRYWAIT P0, [R7+URZ+0x31c50], R0 ;  /* 0x031c5000070075a7 */ /* 0x000ea4000800017f */
[----:B--2---:R-:W-:Y:S05]  /*1ad30*/  @!P0 BRA `(.L_x_10254) ;  /* 0x0000008800d08947 */ /* 0x004fea0003800000 */
.L_x_10253:
[----:B------:R-:W-:Y:S01]  /*1ad40*/  IMAD R4, R22, 0x6c0, R5 ;  /* 0x000006c016047824 */ /* 0x000fe200078e0205 */
[----:B------:R-:W1:Y:S01]  /*1ad50*/  LDL.LU R13, [R1+0x18] ;  /* 0x00001800010d7983 */ /* 0x000e620000300800 */
        /* <DEDUP_REMOVED lines=11> */
[----:B------:R-:W3:Y:S01]  /*1ae10*/  LDL.LU R6, [R1+0x2c] ;  /* 0x00002c0001067983 */ /* 0x000ee20000300800 */
[----:B------:R-:W-:Y:S01]  /*1ae20*/  MOV R3, 0xc0000010 ;  /* 0xc000001000037802 */ /* 0x000fe20000000f00 */
[----:B------:R-:W-:-:S02]  /*1ae30*/  IMAD.MOV.U32 R5, RZ, RZ, -0x7fffffe0 ;  /* 0x80000020ff057424 */ /* 0x000fc400078e00ff */
[----:B------:R-:W4:Y:S01]  /*1ae40*/  LDL.LU R12, [R1+0x28] ;  /* 0x00002800010c7983 */ /* 0x000f220000300800 */
[----:B------:R-:W-:-:S05]  /*1ae50*/  VIADD R22, R22, 0x1 ;  /* 0x0000000116167836 */ /* 0x000fca0000000000 */
        /* <DEDUP_REMOVED lines=9> */
[----:B------:R-:W-:Y:S01]  /*1aef0*/  ISETP.NE.AND P0, PT, R22, 0x2, PT ;  /* 0x000000021600780c */ /* 0x000fe20003f05270 */
        /* <DEDUP_REMOVED lines=17> */
[----:B------:R-:W-:Y:S01]  /*1b010*/  IMAD.MOV.U32 R11, RZ, RZ, -0x3ffffff0 ;  /* 0xc0000010ff0b7424 */ /* 0x000fe200078e00ff */
[----:B------:R-:W-:Y:S02]  /*1b020*/  R2UR UR6, R8 ;  /* 0x00000000080672ca */ /* 0x000fe400000e0000 */
[----:B------:R-:W-:Y:S01]  /*1b030*/  R2UR UR7, R9 ;  /* 0x00000000090772ca */ /* 0x000fe200000e0000 */
[----:B------:R-:W-:Y:S01]  /*1b040*/  IMAD.MOV.U32 R9, RZ, RZ, -0x7fffffe0 ;  /* 0x80000020ff097424 */ /* 0x000fe200078e00ff */
[----:B------:R-:W-:Y:S01]  /*1b050*/  IADD3 R8, R4, 0x100, RZ ;  /* 0x0000010004087810 */ /* 0x000fe20007ffe0ff */
[----:B-12---:R-:W1:Y:S02]  /*1b060*/  SHFL.BFLY PT, R0, R13, 0x2, 0x1f ;  /* 0x0c401f000d007f89 */ /* 0x006e6400000e0000 */
[----:B-1----:R-:W-:Y:S01]  /*1b070*/  FADD.FTZ R0, R0, R13 ;  /* 0x0000000d00007221 */ /* 0x002fe20000010000 */
        /* <DEDUP_REMOVED lines=46> */
[----:B---3--:R-:W1:Y:S01]  /*1b360*/  SHFL.BFLY PT, R2, R6, 0x2, 0x1f ;  /* 0x0c401f0006027f89 */ /* 0x008e6200000e0000 */
[----:B------:R-:W-:Y:S02]  /*1b370*/  R2UR UR5, R3 ;  /* 0x00000000030572ca */ /* 0x000fe400000e0000 */
[----:B------:R-:W-:Y:S01]  /*1b380*/  R2UR UR7, R5 ;  /* 0x00000000050772ca */ /* 0x000fe200000e0000 */
[----:B------:R-:W2:Y:S01]  /*1b390*/  SHFL.BFLY PT, R3, R0, 0x1, 0x1f ;  /* 0x0c201f0000037f89 */ /* 0x000ea200000e0000 */
[----:B------:R-:W-:Y:S01]  /*1b3a0*/  R2UR UR6, R4 ;  /* 0x00000000040672ca */ /* 0x000fe200000e0000 */
[----:B-1----:R-:W-:Y:S01]  /*1b3b0*/  FADD.FTZ R2, R2, R6 ;  /* 0x0000000602027221 */ /* 0x002fe20000010000 */
[----:B--2---:R-:W-:-:S04]  /*1b3c0*/  FADD.FTZ R9, R0, R3 ;  /* 0x0000000300097221 */ /* 0x004fc80000010000 */
[----:B------:R-:W1:Y:S01]  /*1b3d0*/  SHFL.BFLY PT, R5, R2, 0x1, 0x1f ;  /* 0x0c201f0002057f89 */ /* 0x000e6200000e0000 */
[----:B------:R-:W-:Y:S02]  /*1b3e0*/  SEL R0, RZ, 0x1, P0 ;  /* 0x00000001ff007807 */ /* 0x000fe40000000000 */
[----:B------:R-:W-:Y:S02]  /*1b3f0*/  FSETP.NE.FTZ.AND P2, PT, R9, RZ, PT ;  /* 0x000000ff0900720b */ /* 0x000fe40003f55000 */
[----:B----4-:R-:W-:-:S11]  /*1b400*/  LOP3.LUT R12, R12, R0, RZ, 0x3c, !PT ;  /* 0x000000000c0c7212 */ /* 0x010fd600078e3cff */
[----:B------:R-:W-:Y:S01]  /*1b410*/  @P2 MUFU.LG2 R4, R9 ;  /* 0x0000000900042308 */ /* 0x000fe20000000c00 */
[----:B-1----:R-:W-:Y:S01]  /*1b420*/  FADD.FTZ R10, R2, R5 ;  /* 0x00000005020a7221 */ /* 0x002fe20000010000 */
[----:B------:R-:W-:-:S04]  /*1b430*/  CS2R R2, SRZ ;  /* 0x0000000000027805 */ /* 0x000fc8000001ff00 */
[----:B------:R-:W-:Y:S02]  /*1b440*/  FSETP.NE.FTZ.AND P3, PT, R10, RZ, PT ;  /* 0x000000ff0a00720b */ /* 0x000fe40003f75000 */
[----:B------:R1:W-:Y:S02]  /*1b450*/  @P2 MUFU.RCP R3, R9 ;  /* 0x0000000900032308 */ /* 0x0003e40000001000 */
[----:B-1----:R-:W2:Y:S09]  /*1b460*/  LDL.LU R9, [R1+0x84] ;  /* 0x0000840001097983 */ /* 0x002eb20000300800 */
[----:B------:R-:W1:Y:S01]  /*1b470*/  @P3 MUFU.LG2 R6, R10 ;  /* 0x0000000a00063308 */ /* 0x000e620000000c00 */
[----:B------:R-:W-:-:S02]  /*1b480*/  WARPGROUP.DEPBAR.LE gsb0, 0x0 ;  /* 0x00008000000079c5 */ /* 0x000fc40000010000 */
[----:B------:R-:W-:-:S06]  /*1b490*/  WARPGROUP.ARRIVE ;  /* 0x00000000000079c5 */ /* 0x000fcc0000000000 */
[----:B------:R-:W-:Y:S01]  /*1b4a0*/  HGMMA.64x96x16.F32 R24, gdesc[UR4].tnspB, R24, gsb0 ;  /* 0x41600000041879f0 */ /* 0x000fe20008000818 */
[----:B------:R3:W-:Y:S01]  /*1b4b0*/  STL [R1+0x28], R12 ;  /* 0x0000280c01007387 */ /* 0x0007e20000100800 */
[----:B------:R-:W4:Y:S01]  /*1b4c0*/  @P3 MUFU.RCP R2, R10 ;  /* 0x0000000a00023308 */ /* 0x000f220000001000 */
[----:B------:R-:W-:Y:S02]  /*1b4d0*/  @!P1 VIADD R8, R7, 0x31c60 ;  /* 0x00031c6007089836 */ /* 0x000fe40000000000 */
[----:B-1----:R-:W-:Y:S01]  /*1b4e0*/  @P3 FMUL.FTZ R7, R6, 0.69314718246459960938 ;  /* 0x3f31721806073820 */ /* 0x002fe20000410000 */
[----:B------:R-:W-:Y:S02]  /*1b4f0*/  IMAD.MOV.U32 R72, RZ, RZ, -0x800000 ;  /* 0xff800000ff487424 */ /* 0x000fe400078e00ff */
[C---:B---3--:R-:W-:Y:S01]  /*1b500*/  @P3 FMUL.FTZ R12, R21.reuse, 0.69314718246459960938 ;  /* 0x3f317218150c3820 */ /* 0x048fe20000410000 */
[----:B------:R-:W-:Y:S01]  /*1b510*/  @!P1 PRMT R8, RZ, 0x654, R8 ;  /* 0x00000654ff089816 */ /* 0x000fe20000000008 */
[----:B------:R-:W-:-:S02]  /*1b520*/  @P2 FMUL.FTZ R5, R21, 0.69314718246459960938 ;  /* 0x3f31721815052820 */ /* 0x000fc40000410000 */
[----:B------:R-:W-:Y:S01]  /*1b530*/  @P3 FFMA.FTZ R72, R12, R74, R7 ;  /* 0x0000004a0c483223 */ /* 0x000fe20000010007 */
[----:B------:R-:W-:Y:S01]  /*1b540*/  @P2 FMUL.FTZ R4, R4, 0.69314718246459960938 ;  /* 0x3f31721804042820 */ /* 0x000fe20000410000 */
[----:B------:R-:W-:Y:S01]  /*1b550*/  IMAD.MOV.U32 R0, RZ, RZ, -0x800000 ;  /* 0xff800000ff007424 */ /* 0x000fe200078e00ff */
[----:B------:R-:W-:Y:S02]  /*1b560*/  SEL R22, R22, RZ, P0 ;  /* 0x000000ff16167207 */ /* 0x000fe40000000000 */
[----:B------:R-:W-:Y:S01]  /*1b570*/  @P2 FFMA.FTZ R0, R5, R20, R4 ;  /* 0x0000001405002223 */ /* 0x000fe20000010004 */
        /* <DEDUP_REMOVED lines=53> */
.L_x_10182:
[----:B------:R-:W2:Y:S01]  /*1b8d0*/  LDL R66, [R1+0x70] ;  /* 0x0000700001427983 */ /* 0x000ea20000100800 */
[----:B------:R-:W-:Y:S05]  /*1b8e0*/  WARPSYNC.ALL ;  /* 0x0000000000007948 */ /* 0x000fea0003800000 */
[----:B------:R-:W3:Y:S01]  /*1b8f0*/  S2UR UR5, SR_CgaCtaId ;  /* 0x00000000000579c3 */ /* 0x000ee20000008800 */
[----:B------:R-:W-:Y:S01]  /*1b900*/  UMOV UR4, 0x400 ;  /* 0x0000040000047882 */ /* 0x000fe20000000000 */
[----:B------:R-:W-:Y:S01]  /*1b910*/  BSSY B0, `(.L_x_10255) ;  /* 0x000018b000007945 */ /* 0x000fe20003800000 */
[----:B---3--:R-:W-:-:S06]  /*1b920*/  ULEA UR4, UR5, UR4, 0x18 ;  /* 0x0000000405047291 */ /* 0x008fcc000f8ec03f */
[----:B------:R-:W-:Y:S01]  /*1b930*/  IMAD.U32 R16, RZ, RZ, UR4 ;  /* 0x00000004ff107e24 */ /* 0x000fe2000f8e00ff */
[----:B------:R-:W-:Y:S06]  /*1b940*/  BAR.SYNC.DEFER_BLOCKING 0x5, 0x1a0 ;  /* 0x0146800000007b1d */ /* 0x000fec0000010000 */
[----:B01----:R-:W0:Y:S04]  /*1b950*/  LDS.128 R8, [R16+0x31cd0] ;  /* 0x031cd00010087984 */ /* 0x003e280000000c00 */
[----:B0-----:R0:W-:Y:S04]  /*1b960*/  STL.64 [R1+0x50], R8 ;  /* 0x0000500801007387 */ /* 0x0011e80000100a00 */
[----:B------:R0:W-:Y:S01]  /*1b970*/  STL.64 [R1+0x58], R10 ;  /* 0x0000580a01007387 */ /* 0x0001e20000100a00 */
[----:B--2---:R-:W-:Y:S01]  /*1b980*/  SHF.R.S32.HI R30, RZ, 0x1f, R66 ;  /* 0x0000001fff1e7819 */ /* 0x004fe20000011442 */
[----:B------:R-:W-:-:S03]  /*1b990*/  IMAD.SHL.U32 R50, R66, 0x4, RZ ;  /* 0x0000000442327824 */ /* 0x000fc600078e00ff */
[----:B------:R-:W-:Y:S01]  /*1b9a0*/  SHF.L.U64.HI R31, R66, 0x2, R30 ;  /* 0x00000002421f7819 */ /* 0x000fe2000001021e */
[----:B------:R-:W-:Y:S06]  /*1b9b0*/  BAR.ARV 0x4, 0x1a0 ;  /* 0x0106800000007b1d */ /* 0x000fec0000002000 */
[----:B0-----:R-:W-:Y:S05]  /*1b9c0*/  @P1 BRA `(.L_x_10256) ;  /* 0x0000000c00f41947 */ /* 0x001fea0003800000 */
[----:B------:R-:W2:Y:S01]  /*1b9d0*/  LDL R4, [R1+0x98] ;  /* 0x0000980001047983 */ /* 0x000ea20000100800 */
[----:B------:R-:W-:Y:S05]  /*1b9e0*/  WARPSYNC.ALL ;  /* 0x0000000000007948 */ /* 0x000fea0003800000 */
[----:B------:R-:W0:Y:S01]  /*1b9f0*/  S2R R5, SR_SWINHI ;  /* 0x0000000000057919 */ /* 0x000e220000002f00 */
[----:B------:R-:W-:Y:S01]  /*1ba00*/  F2FP.F16.F32.PACK_AB R6, R73, R6 ;  /* 0x000000064906723e */ /* 0x000fe200000000ff */
[----:B------:R-:W-:Y:S01]  /*1ba10*/  ULDC.64 UR4, c[0x0][0xbd8] ;  /* 0x0002f60000047ab9 */ /* 0x000fe20000000a00 */
[----:B------:R-:W-:Y:S01]  /*1ba20*/  F2FP.F16.F32.PACK_AB R27, R64, R27 ;  /* 0x0000001b401b723e */ /* 0x000fe200000000ff */
[----:B------:R-:W1:Y:S01]  /*1ba30*/  S2R R70, SR_TID.X ;  /* 0x0000000000467919 */ /* 0x000e620000002100 */
[----:B------:R-:W-:Y:S01]  /*1ba40*/  ULDC.64 UR6, c[0x0][0x208] ;  /* 0x0000820000067ab9 */ /* 0x000fe20000000a00 */
[----:B------:R-:W-:-:S02]  /*1ba50*/  MOV R2, R16 ;  /* 0x0000001000027202 */ /* 0x000fc40000000f00 */
[----:B0-----:R-:W-:Y:S01]  /*1ba60*/  MOV R3, R5 ;  /* 0x0000000500037202 */ /* 0x001fe20000000f00 */
[----:B-1----:R-:W-:Y:S01]  /*1ba70*/  VIADD R70, R70, 0xffffff80 ;  /* 0xffffff8046467836 */ /* 0x002fe20000000000 */
[----:B------:R-:W-:Y:S01]  /*1ba80*/  BAR.SYNC.DEFER_BLOCKING 0x1, 0x180 ;  /* 0x0046000000007b1d */ /* 0x000fe20000010000 */
[----:B--2---:R-:W-:-:S03]  /*1ba90*/  IMAD.WIDE R4, R4, 0x2, R2 ;  /* 0x0000000204047825 */ /* 0x004fc600078e0202 */
[C---:B------:R-:W-:Y:S02]  /*1baa0*/  IADD3 R59, P4, R4.reuse, 0x20, RZ ;  /* 0x00000020043b7810 */ /* 0x040fe40007f9e0ff */
[C---:B------:R-:W-:Y:S02]  /*1bab0*/  IADD3 R63, P3, R4.reuse, 0x3000, RZ ;  /* 0x00003000043f7810 */ /* 0x040fe40007f7e0ff */
[----:B------:R-:W-:Y:S01]  /*1bac0*/  LOP3.LUT R8, R59, 0x180, RZ, 0xc0, !PT ;  /* 0x000001803b087812 */ /* 0x000fe200078ec0ff */
[--C-:B------:R-:W-:Y:S01]  /*1bad0*/  IMAD.X R13, RZ, RZ, R5.reuse, P4 ;  /* 0x000000ffff0d7224 */ /* 0x100fe200020e0605 */
[----:B------:R-:W-:Y:S01]  /*1bae0*/  LOP3.LUT R9, R4, 0x180, RZ, 0xc0, !PT ;  /* 0x0000018004097812 */ /* 0x000fe200078ec0ff */
[----:B------:R-:W-:Y:S01]  /*1baf0*/  IMAD.X R15, RZ, RZ, R5, P3 ;  /* 0x000000ffff0f7224 */ /* 0x000fe200018e0605 */
[----:B------:R-:W-:Y:S02]  /*1bb00*/  SHF.R.U64 R8, R8, 0x3, RZ ;  /* 0x0000000308087819 */ /* 0x000fe400000012ff */
[----:B------:R-:W-:-:S02]  /*1bb10*/  IADD3 R67, P2, R4, 0x3020, RZ ;  /* 0x0000302004437810 */ /* 0x000fc40007f5e0ff */
[----:B------:R-:W-:Y:S02]  /*1bb20*/  IADD3 R62, P0, R4, 0x6020, RZ ;  /* 0x00006020043e7810 */ /* 0x000fe40007f1e0ff */
[----:B------:R-:W-:Y:S01]  /*1bb30*/  LOP3.LUT R12, R8, R59, RZ, 0x3c, !PT ;  /* 0x0000003b080c7212 */ /* 0x000fe200078e3cff */
[--C-:B------:R-:W-:Y:S01]  /*1bb40*/  IMAD.X R21, RZ, RZ, R5.reuse, P2 ;  /* 0x000000ffff157224 */ /* 0x100fe200010e0605 */
[----:B------:R-:W-:Y:S01]  /*1bb50*/  LOP3.LUT R8, R63, 0x180, RZ, 0xc0, !PT ;  /* 0x000001803f087812 */ /* 0x000fe200078ec0ff */
[----:B------:R-:W-:Y:S01]  /*1bb60*/  IMAD.X R11, RZ, RZ, R5, P0 ;  /* 0x000000ffff0b7224 */ /* 0x000fe200000e0605 */
[----:B------:R-:W-:Y:S02]  /*1bb70*/  IADD3 R71, P1, R4, 0x6000, RZ ;  /* 0x0000600004477810 */ /* 0x000fe40007f3e0ff */
[----:B------:R-:W-:Y:S02]  /*1bb80*/  SHF.R.U64 R9, R9, 0x3, RZ ;  /* 0x0000000309097819 */ /* 0x000fe400000012ff */
[----:B------:R-:W-:-:S02]  /*1bb90*/  LOP3.LUT R10, R67, 0x180, RZ, 0xc0, !PT ;  /* 0x00000180430a7812 */ /* 0x000fc400078ec0ff */
[----:B------:R-:W-:Y:S02]  /*1bba0*/  LOP3.LUT R59, R62, 0x180, RZ, 0xc0, !PT ;  /* 0x000001803e3b7812 */ /* 0x000fe400078ec0ff */
[----:B------:R-:W-:Y:S02]  /*1bbb0*/  SHF.R.U64 R8, R8, 0x3, RZ ;  /* 0x0000000308087819 */ /* 0x000fe400000012ff */
[----:B------:R-:W-:Y:S01]  /*1bbc0*/  LOP3.LUT R4, R9, R4, RZ, 0x3c, !PT ;  /* 0x0000000409047212 */ /* 0x000fe200078e3cff */
[----:B------:R-:W-:Y:S01]  /*1bbd0*/  IMAD.X R9, RZ, RZ, R5, P1 ;  /* 0x000000ffff097224 */ /* 0x000fe200008e0605 */
[----:B------:R-:W-:Y:S02]  /*1bbe0*/  LOP3.LUT R58, R71, 0x180, RZ, 0xc0, !PT ;  /* 0x00000180473a7812 */ /* 0x000fe400078ec0ff */
[----:B------:R-:W-:Y:S02]  /*1bbf0*/  SHF.R.U64 R10, R10, 0x3, RZ ;  /* 0x000000030a0a7819 */ /* 0x000fe400000012ff */
[----:B------:R-:W-:-:S02]  /*1bc00*/  SHF.R.U64 R59, R59, 0x3, RZ ;  /* 0x000000033b3b7819 */ /* 0x000fc400000012ff */
[----:B------:R-:W-:Y:S02]  /*1bc10*/  LOP3.LUT R14, R8, R63, RZ, 0x3c, !PT ;  /* 0x0000003f080e7212 */ /* 0x000fe400078e3cff */
[----:B------:R-:W-:Y:S02]  /*1bc20*/  SHF.R.U64 R58, R58, 0x3, RZ ;  /* 0x000000033a3a7819 */ /* 0x000fe400000012ff */
[----:B------:R-:W-:Y:S02]  /*1bc30*/  MOV R63, R4 ;  /* 0x00000004003f7202 */ /* 0x000fe40000000f00 */
[----:B------:R-:W-:Y:S02]  /*1bc40*/  LOP3.LUT R20, R10, R67, RZ, 0x3c, !PT ;  /* 0x000000430a147212 */ /* 0x000fe400078e3cff */
[----:B------:R-:W-:Y:S02]  /*1bc50*/  F2FP.F16.F32.PACK_AB R4, R78, R7 ;  /* 0x000000074e04723e */ /* 0x000fe400000000ff */
[----:B------:R-:W-:-:S02]  /*1bc60*/  LOP3.LUT R10, R59, R62, RZ, 0x3c, !PT ;  /* 0x0000003e3b0a7212 */ /* 0x000fc400078e3cff */
[----:B------:R-:W-:Y:S02]  /*1bc70*/  F2FP.F16.F32.PACK_AB R5, R79, R82 ;  /* 0x000000524f05723e */ /* 0x000fe400000000ff */
[----:B------:R-:W-:Y:S02]  /*1bc80*/  F2FP.F16.F32.PACK_AB R7, R69, R80 ;  /* 0x000000504507723e */ /* 0x000fe400000000ff */
[----:B------:R-:W-:Y:S02]  /*1bc90*/  MOV R62, R12 ;  /* 0x0000000c003e7202 */ /* 0x000fe40000000f00 */
[----:B------:R-:W-:Y:S01]  /*1bca0*/  MOV R59, R14 ;  /* 0x0000000e003b7202 */ /* 0x000fe20000000f00 */
[----:B------:R0:W-:Y:S01]  /*1bcb0*/  STSM.16.M88.4 [R63], R4 ;  /* 0x000000043f007844 */ /* 0x0001e20000000200 */
[----:B------:R-:W-:Y:S02]  /*1bcc0*/  LOP3.LUT R8, R58, R71, RZ, 0x3c, !PT ;  /* 0x000000473a087212 */ /* 0x000fe400078e3cff */
        /* <DEDUP_REMOVED lines=8> */
[----:B------:R-:W-:Y:S02]  /*1bd50*/  F2FP.F16.F32.PACK_AB R26, R76, R33 ;  /* 0x000000214c1a723e */ /* 0x000fe400000000ff */
[----:B------:R-:W-:Y:S02]  /*1bd60*/  ISETP.NE.U32.AND P1, PT, RZ, UR4, PT ;  /* 0x00000004ff007c0c */ /* 0x000fe4000bf25070 */
[----:B------:R-:W-:Y:S01]  /*1bd70*/  IADD3 R20, P0, R50, UR4, RZ ;  /* 0x0000000432147c10 */ /* 0x000fe2000ff1e0ff */
[----:B------:R-:W-:Y:S01]  /*1bd80*/  STSM.16.M88.4 [R59], R24 ;  /* 0x000000183b007844 */ /* 0x000fe20000000200 */
[----:B------:R-:W-:Y:S02]  /*1bd90*/  MOV R33, R8 ;  /* 0x0000000800217202 */ /* 0x000fe40000000f00 */
[----:B------:R-:W-:Y:S02]  /*1bda0*/  MOV R32, R10 ;  /* 0x0000000a00207202 */ /* 0x000fe40000000f00 */
[----:B0-----:R-:W-:-:S02]  /*1bdb0*/  F2FP.F16.F32.PACK_AB R4, R45, R36 ;  /* 0x000000242d04723e */ /* 0x001fc400000000ff */
[----:B------:R-:W-:Y:S02]  /*1bdc0*/  F2FP.F16.F32.PACK_AB R5, R56, R47 ;  /* 0x0000002f3805723e */ /* 0x000fe400000000ff */
[----:B------:R-:W-:Y:S02]  /*1bdd0*/  F2FP.F16.F32.PACK_AB R6, R48, R37 ;  /* 0x000000253006723e */ /* 0x000fe400000000ff */
[----:B------:R-:W-:Y:S02]  /*1bde0*/  F2FP.F16.F32.PACK_AB R7, R55, R46 ;  /* 0x0000002e3707723e */ /* 0x000fe400000000ff */
[----:B------:R-:W-:Y:S02]  /*1bdf0*/  F2FP.F16.F32.PACK_AB R8, R49, R40 ;  /* 0x000000283108723e */ /* 0x000fe400000000ff */
[----:B------:R-:W-:Y:S01]  /*1be00*/  F2FP.F16.F32.PACK_AB R9, R54, R43 ;  /* 0x0000002b3609723e */ /* 0x000fe200000000ff */
[----:B------:R0:W-:Y:S01]  /*1be10*/  STSM.16.M88.4 [R58], R4 ;  /* 0x000000043a007844 */ /* 0x0001e20000000200 */
[----:B------:R-:W-:Y:S01]  /*1be20*/  F2FP.F16.F32.PACK_AB R10, R52, R41 ;  /* 0x00000029340a723e */ /* 0x000fe200000000ff */
[----:B------:R-:W-:Y:S01]  /*1be30*/  IMAD.MOV.U32 R41, RZ, RZ, RZ ;  /* 0x000000ffff297224 */ /* 0x000fe200078e00ff */
[----:B------:R-:W-:-:S02]  /*1be40*/  F2FP.F16.F32.PACK_AB R11, R51, R42 ;  /* 0x0000002a330b723e */ /* 0x000fc400000000ff */
[----:B-1----:R-:W-:Y:S02]  /*1be50*/  F2FP.F16.F32.PACK_AB R12, R53, R44 ;  /* 0x0000002c350c723e */ /* 0x002fe400000000ff */
[----:B------:R-:W-:Y:S01]  /*1be60*/  F2FP.F16.F32.PACK_AB R13, R39, R34 ;  /* 0x00000022270d723e */ /* 0x000fe200000000ff */
[----:B------:R1:W-:Y:S01]  /*1be70*/  STSM.16.M88.4 [R33], R8 ;  /* 0x0000000821007844 */ /* 0x0003e20000000200 */
[----:B------:R-:W-:Y:S02]  /*1be80*/  F2FP.F16.F32.PACK_AB R14, R29, R28 ;  /* 0x0000001c1d0e723e */ /* 0x000fe400000000ff */
[----:B------:R-:W-:Y:S02]  /*1be90*/  F2FP.F16.F32.PACK_AB R15, R38, R35 ;  /* 0x00000023260f723e */ /* 0x000fe400000000ff */
[----:B------:R-:W-:Y:S02]  /*1bea0*/  ISETP.NE.AND.EX P1, PT, RZ, UR5, PT, P1 ;  /* 0x00000005ff007c0c */ /* 0x000fe4000bf25310 */
[----:B------:R-:W-:Y:S01]  /*1beb0*/  IADD3.X R21, R31, UR5, RZ, P0, !PT ;  /* 0x000000051f157c10 */ /* 0x000fe200087fe4ff */
[----:B------:R-:W-:Y:S01]  /*1bec0*/  ULDC.64 UR4, c[0x0][0xbe0] ;  /* 0x0002f80000047ab9 */ /* 0x000fe20000000a00 */
[----:B------:R1:W-:Y:S01]  /*1bed0*/  STSM.16.M88.4 [R32], R12 ;  /* 0x0000000c20007844 */ /* 0x0003e20000000200 */
[----:B------:R-:W-:Y:S01]  /*1bee0*/  BAR.SYNC.DEFER_BLOCKING 0x1, 0x180 ;  /* 0x0046000000007b1d */ /* 0x000fe20000010000 */
[----:B------:R-:W-:-:S04]  /*1bef0*/  ISETP.NE.U32.AND P0, PT, RZ, UR4, PT ;  /* 0x00000004ff007c0c */ /* 0x000fc8000bf05070 */
[----:B------:R-:W-:Y:S02]  /*1bf00*/  ISETP.NE.AND.EX P0, PT, RZ, UR5, PT, P0 ;  /* 0x00000005ff007c0c */ /* 0x000fe4000bf05300 */
[----:B0-----:R-:W-:-:S11]  /*1bf10*/  SHF.R.S32.HI R4, RZ, 0x1f, R70 ;  /* 0x0000001fff047819 */ /* 0x001fd60000011446 */
[----:B------:R-:W-:Y:S01]  /*1bf20*/  @P0 IADD3 R50, P2, R50, UR4, RZ ;  /* 0x0000000432320c10 */ /* 0x000fe2000ff5e0ff */
[----:B------:R-:W-:Y:S02]  /*1bf30*/  ULDC UR4, c[0x0][0xa88] ;  /* 0x0002a20000047ab9 */ /* 0x000fe40000000800 */
[----:B------:R-:W-:Y:S01]  /*1bf40*/  IMAD.U32 R40, RZ, RZ, UR4 ;  /* 0x00000004ff287e24 */ /* 0x000fe2000f8e00ff */
[----:B------:R-:W-:Y:S01]  /*1bf50*/  @P0 IADD3.X R51, R31, UR5, RZ, P2, !PT ;  /* 0x000000051f330c10 */ /* 0x000fe200097fe4ff */
[----:B------:R1:W5:Y:S01]  /*1bf60*/  @P1 LDG.E R41, desc[UR6][R20.64] ;  /* 0x0000000614291981 */ /* 0x000362000c1e1900 */
[----:B------:R-:W-:-:S03]  /*1bf70*/  LEA.HI R4, R4, R70, RZ, 0x7 ;  /* 0x0000004604047211 */ /* 0x000fc600078f38ff */
[----:B------:R1:W5:Y:S01]  /*1bf80*/  @P0 LDG.E R40, desc[UR6][R50.64] ;  /* 0x0000000632280981 */ /* 0x000362000c1e1900 */
[----:B------:R-:W-:Y:S05]  /*1bf90*/  @P0 BRA `(.L_x_10257) ;  /* 0x0000000000140947 */ /* 0x000fea0003800000 */
[----:B------:R-:W-:Y:S05]  /*1bfa0*/  @!P1 BRA `(.L_x_10257) ;  /* 0x0000000000109947 */ /* 0x000fea0003800000 */
[----:B------:R-:W-:Y:S02]  /*1bfb0*/  ULDC.64 UR4, c[0x0][0x208] ;  /* 0x0000820000047ab9 */ /* 0x000fe40000000a00 */
[----:B------:R-:W2:Y:S04]  /*1bfc0*/  LDG.E R5, desc[UR4][R20.64] ;  /* 0x0000000414057981 */ /* 0x000ea8000c1e1900 */
[----:B-----5:R-:W2:Y:S02]  /*1bfd0*/  LDG.E R40, desc[UR4][R20.64+0x4] ;  /* 0x0000040414287981 */ /* 0x020ea4000c1e1900 */
[----:B--2---:R-:W-:-:S07]  /*1bfe0*/  IADD3 R40, -R5, R40, RZ ;  /* 0x0000002805287210 */ /* 0x004fce0007ffe1ff */
.L_x_10257:
[----:B------:R-:W2:Y:S01]  /*1bff0*/  LDL.64 R6, [R1+0x78] ;  /* 0x0000780001067983 */ /* 0x000ea20000100a00 */
[----:B------:R-:W-:-:S03]  /*1c000*/  ULDC.64 UR4, c[0x0][0xb70] ;  /* 0x0002dc0000047ab9 */ /* 0x000fc60000000a00 */
[----:B-1----:R-:W3:Y:S04]  /*1c010*/  LDL R8, [R1+0x6c] ;  /* 0x00006c0001087983 */ /* 0x002ee80000100800 */
[----:B------:R-:W4:Y:S04]  /*1c020*/  LDL.LU R50, [R1+0x80] ;  /* 0x0000800001327983 */ /* 0x000f280000300800 */
[----:B------:R-:W2:Y:S04]  /*1c030*/  LDL.64 R48, [R1+0x78] ;  /* 0x0000780001307983 */ /* 0x000ea80000100a00 */
[----:B------:R-:W3:Y:S04]  /*1c040*/  LDL.LU R47, [R1+0x88] ;  /* 0x00008800012f7983 */ /* 0x000ee80000300800 */
[----:B------:R-:W3:Y:S01]  /*1c050*/  LDL R46, [R1+0x60] ;  /* 0x00006000012e7983 */ /* 0x000ee20000100800 */
[--C-:B-----5:R-:W-:Y:S01]  /*1c060*/  SHF.R.S32.HI R21, RZ, 0x1f, R41.reuse ;  /* 0x0000001fff157819 */ /* 0x120fe20000011429 */
[----:B------:R-:W-:Y:S01]  /*1c070*/  IMAD.MOV.U32 R20, RZ, RZ, R41 ;  /* 0x000000ffff147224 */ /* 0x000fe200078e0029 */
[----:B------:R-:W-:Y:S01]  /*1c080*/  SEL R44, R30, RZ, !P1 ;  /* 0x000000ff1e2c7207 */ /* 0x000fe20004800000 */
[----:B------:R-:W-:Y:S01]  /*1c090*/  ULDC.64 UR6, c[0x0][0x208] ;  /* 0x0000820000067ab9 */ /* 0x000fe20000000a00 */
[----:B------:R-:W-:Y:S01]  /*1c0a0*/  SEL R45, R66, RZ, !P1 ;  /* 0x000000ff422d7207 */ /* 0x000fe20004800000 */
[----:B------:R-:W-:Y:S01]  /*1c0b0*/  BSSY B1, `(.L_x_10258) ;  /* 0x0000074000017945 */ /* 0x000fe20003800000 */
[----:B----4-:R-:W-:Y:S01]  /*1c0c0*/  SHF.R.S32.HI R43, RZ, 0x1f, R50 ;  /* 0x0000001fff2b7819 */ /* 0x010fe20000011432 */
[----:B--2---:R-:W-:Y:S01]  /*1c0d0*/  IMAD.MOV.U32 R48, RZ, RZ, R6 ;  /* 0x000000ffff307224 */ /* 0x004fe200078e0006 */
[----:B------:R-:W-:-:S03]  /*1c0e0*/  LOP3.LUT R6, R4, 0xffffff80, RZ, 0xc0, !PT ;  /* 0xffffff8004067812 */ /* 0x000fc600078ec0ff */
[----:B------:R-:W-:Y:S02]  /*1c0f0*/  IMAD R4, R43, UR4, RZ ;  /* 0x000000042b047c24 */ /* 0x000fe4000f8e02ff */
[----:B---3--:R-:W-:Y:S02]  /*1c100*/  IMAD R11, R47, 0xc0, R8 ;  /* 0x000000c02f0b7824 */ /* 0x008fe400078e0208 */
[----:B------:R-:W-:Y:S02]  /*1c110*/  IMAD R7, R50, UR5, R4 ;  /* 0x0000000532077c24 */ /* 0x000fe4000f8e0204 */
[----:B------:R-:W-:Y:S02]  /*1c120*/  IMAD R5, R48, 0x20, R46 ;  /* 0x0000002030057824 */ /* 0x000fe400078e022e */
[----:B------:R-:W-:Y:S02]  /*1c130*/  IMAD.IADD R6, R70, 0x1, -R6 ;  /* 0x0000000146067824 */ /* 0x000fe400078e0a06 */
[----:B------:R-:W-:-:S03]  /*1c140*/  IMAD.WIDE R2, R5, 0x2, R2 ;  /* 0x0000000205027825 */ /* 0x000fc600078e0202 */
[----:B------:R-:W-:Y:S01]  /*1c150*/  LOP3.LUT P0, RZ, R6, 0x3, RZ, 0xc0, !PT ;  /* 0x0000000306ff7812 */ /* 0x000fe2000780c0ff */
[----:B------:R-:W-:Y:S01]  /*1c160*/  IMAD.WIDE.U32 R4, R50, UR4, R20 ;  /* 0x0000000432047c25 */ /* 0x000fe2000f8e0014 */
[----:B------:R-:W-:Y:S01]  /*1c170*/  ULDC.64 UR4, c[0x0][0xb78] ;  /* 0x0002de0000047ab9 */ /* 0x000fe20000000a00 */
[----:B------:R-:W-:Y:S02]  /*1c180*/  IADD3 R9, P2, R2, 0x1800, RZ ;  /* 0x0000180002097810 */ /* 0x000fe40007f5e0ff */
[----:B------:R-:W-:Y:S01]  /*1c190*/  IMAD.IADD R5, R5, 0x1, R7 ;  /* 0x0000000105057824 */ /* 0x000fe200078e0207 */
[----:B------:R-:W-:Y:S01]  /*1c1a0*/  SHF.R.S32.HI R7, RZ, 0x1f, R11 ;  /* 0x0000001fff077819 */ /* 0x000fe2000001140b */
[----:B------:R-:W-:Y:S01]  /*1c1b0*/  IMAD R6, R44, UR4, RZ ;  /* 0x000000042c067c24 */ /* 0x000fe2000f8e02ff */
[----:B------:R-:W-:Y:S01]  /*1c1c0*/  LOP3.LUT R8, R9, 0x180, RZ, 0xc0, !PT ;  /* 0x0000018009087812 */ /* 0x000fe200078ec0ff */
[----:B------:R-:W-:Y:S01]  /*1c1d0*/  IMAD.WIDE.U32 R4, R45, UR4, R4 ;  /* 0x000000042d047c25 */ /* 0x000fe2000f8e0004 */
[----:B------:R-:W-:-:S02]  /*1c1e0*/  IADD3 R13, P1, R2, 0x3000, RZ ;  /* 0x00003000020d7810 */ /* 0x000fc40007f3e0ff */
[----:B------:R-:W-:Y:S01]  /*1c1f0*/  SHF.R.U64 R8, R8, 0x3, RZ ;  /* 0x0000000308087819 */ /* 0x000fe200000012ff */
[----:B------:R-:W-:Y:S01]  /*1c200*/  IMAD R6, R45, UR5, R6 ;  /* 0x000000052d067c24 */ /* 0x000fe2000f8e0206 */
[----:B------:R-:W-:Y:S01]  /*1c210*/  IADD3 R4, P3, R11, R4, RZ ;  /* 0x000000040b047210 */ /* 0x000fe20007f7e0ff */
[----:B------:R-:W-:Y:S01]  /*1c220*/  ULDC.64 UR4, c[0x0][0xb40] ;  /* 0x0002d00000047ab9 */ /* 0x000fe20000000a00 */
[----:B------:R-:W-:Y:S01]  /*1c230*/  LOP3.LUT R8, R8, R9, RZ, 0x3c, !PT ;  /* 0x0000000908087212 */ /* 0x000fe200078e3cff */
[----:B------:R-:W-:Y:S01]  /*1c240*/  IMAD.X R9, RZ, RZ, R3, P2 ;  /* 0x000000ffff097224 */ /* 0x000fe200010e0603 */
[----:B------:R-:W-:Y:S01]  /*1c250*/  IADD3.X R7, R7, R5, R6, P3, !PT ;  /* 0x0000000507077210 */ /* 0x000fe20001ffe406 */
[----:B------:R-:W-:Y:S01]  /*1c260*/  VIADD R5, R11, 0x8 ;  /* 0x000000080b057836 */ /* 0x000fe20000000000 */
[----:B------:R-:W-:Y:S02]  /*1c270*/  LEA R38, P3, R4, UR4, 0x2 ;  /* 0x0000000404267c11 */ /* 0x000fe4000f8610ff */
[----:B------:R-:W-:-:S02]  /*1c280*/  IADD3 R25, P5, R2, 0x4800, RZ ;  /* 0x0000480002197810 */ /* 0x000fc40007fbe0ff */
[----:B------:R-:W-:Y:S01]  /*1c290*/  LEA.HI.X R39, R4, UR5, R7, 0x2, P3 ;  /* 0x0000000504277c11 */ /* 0x000fe200098f1407 */
[----:B------:R-:W-:Y:S01]  /*1c2a0*/  ULDC.64 UR4, c[0x0][0xaa0] ;  /* 0x0002a80000047ab9 */ /* 0x000fe20000000a00 */
[C---:B------:R-:W-:Y:S02]  /*1c2b0*/  IADD3 R29, P4, R2.reuse, 0x6000, RZ ;  /* 0x00006000021d7810 */ /* 0x040fe40007f9e0ff */
[C---:B------:R-:W-:Y:S02]  /*1c2c0*/  LOP3.LUT R4, R2.reuse, 0x180, RZ, 0xc0, !PT ;  /* 0x0000018002047812 */ /* 0x040fe400078ec0ff */
[----:B------:R-:W-:Y:S02]  /*1c2d0*/  IADD3 R7, P2, R2, 0x7800, RZ ;  /* 0x0000780002077810 */ /* 0x000fe40007f5e0ff */
[-C--:B------:R-:W-:Y:S02]  /*1c2e0*/  ISETP.GE.OR P3, PT, R11, R40.reuse, P0 ;  /* 0x000000280b00720c */ /* 0x080fe40000766670 */
[----:B------:R-:W-:Y:S01]  /*1c2f0*/  ISETP.GE.OR P0, PT, R5, R40, P0 ;  /* 0x000000280500720c */ /* 0x000fe20000706670 */
[----:B------:R-:W-:Y:S01]  /*1c300*/  IMAD.X R33, RZ, RZ, R3, P2 ;  /* 0x000000ffff217224 */ /* 0x000fe200010e0603 */
[----:B------:R-:W-:-:S02]  /*1c310*/  LOP3.LUT R12, R13, 0x180, RZ, 0xc0, !PT ;  /* 0x000001800d0c7812 */ /* 0x000fc400078ec0ff */
[----:B------:R-:W-:Y:S02]  /*1c320*/  LOP3.LUT R24, R25, 0x180, RZ, 0xc0, !PT ;  /* 0x0000018019187812 */ /* 0x000fe400078ec0ff */
[----:B------:R-:W-:Y:S02]  /*1c330*/  LOP3.LUT R28, R29, 0x180, RZ, 0xc0, !PT ;  /* 0x000001801d1c7812 */ /* 0x000fe400078ec0ff */
[----:B------:R-:W-:Y:S02]  /*1c340*/  SHF.R.U64 R5, R4, 0x3, RZ ;  /* 0x0000000304057819 */ /* 0x000fe400000012ff */
[----:B------:R-:W-:Y:S01]  /*1c350*/  LOP3.LUT R4, R7, 0x180, RZ, 0xc0, !PT ;  /* 0x0000018007047812 */ /* 0x000fe200078ec0ff */
[----:B------:R-:W-:Y:S01]  /*1c360*/  @!P3 STG.E desc[UR6][R38.64], R0 ;  /* 0x000000002600b986 */ /* 0x000fe2000c101906 */
[----:B------:R-:W-:Y:S02]  /*1c370*/  SHF.R.U64 R12, R12, 0x3, RZ ;  /* 0x000000030c0c7819 */ /* 0x000fe400000012ff */
[----:B------:R-:W-:Y:S01]  /*1c380*/  SHF.R.U64 R24, R24, 0x3, RZ ;  /* 0x0000000318187819 */ /* 0x000fe200000012ff */
[----:B------:R0:W-:Y:S01]  /*1c390*/  @!P0 STG.E desc[UR6][R38.64+0x20], R72 ;  /* 0x0000204826008986 */ /* 0x0001e2000c101906 */
[----:B------:R-:W-:-:S02]  /*1c3a0*/  SHF.R.U64 R28, R28, 0x3, RZ ;  /* 0x000000031c1c7819 */ /* 0x000fc400000012ff */
[----:B------:R-:W-:Y:S01]  /*1c3b0*/  SHF.R.U64 R4, R4, 0x3, RZ ;  /* 0x0000000304047819 */ /* 0x000fe200000012ff */
[----:B------:R-:W5:Y:S01]  /*1c3c0*/  LD.E.128 R8, desc[UR6][R8.64] ;  /* 0x0000000608087980 */ /* 0x000f62000c101d00 */
        /* <DEDUP_REMOVED lines=9> */
[--C-:B------:R-:W-:Y:S01]  /*1c460*/  IMAD.MOV.U32 R36, RZ, RZ, R46.reuse ;  /* 0x000000ffff247224 */ /* 0x100fe200078e002e */
[----:B------:R-:W-:Y:S01]  /*1c470*/  SHF.R.S32.HI R37, RZ, 0x1f, R46 ;  /* 0x0000001fff257819 */ /* 0x000fe2000001142e */
[----:B------:R-:W5:Y:S01]  /*1c480*/  LD.E.128 R24, desc[UR6][R24.64] ;  /* 0x0000000618187980 */ /* 0x000f62000c101d00 */
[----:B------:R-:W-:-:S03]  /*1c490*/  IMAD R42, R21, UR4, RZ ;  /* 0x00000004152a7c24 */ /* 0x000fc6000f8e02ff */
[----:B------:R1:W5:Y:S01]  /*1c4a0*/  LD.E.128 R4, desc[UR6][R2.64] ;  /* 0x0000000602047980 */ /* 0x000362000c101d00 */
[----:B------:R-:W-:-:S03]  /*1c4b0*/  SHF.R.S32.HI R49, RZ, 0x1f, R48 ;  /* 0x0000001fff317819 */ /* 0x000fc60000011430 */
        /* <DEDUP_REMOVED lines=8> */
[----:B------:R-:W-:-:S03]  /*1c540*/  IMAD.WIDE.U32 R20, R41, UR4, R36 ;  /* 0x0000000429147c25 */ /* 0x000fc6000f8e0024 */
[----:B------:R3:W-:Y:S01]  /*1c550*/  STL [R1+0x7c], R49 ;  /* 0x00007c3101007387 */ /* 0x0007e20000100800 */
[----:B------:R-:W-:Y:S01]  /*1c560*/  IMAD R41, R41, UR5, R42 ;  /* 0x0000000529297c24 */ /* 0x000fe2000f8e022a */
[----:B------:R-:W-:Y:S01]  /*1c570*/  ULDC.64 UR4, c[0x0][0xae0] ;  /* 0x0002b80000047ab9 */ /* 0x000fe20000000a00 */
[----:B0-----:R-:W-:Y:S02]  /*1c580*/  IMAD R39, R47, -0xc0, R40 ;  /* 0xffffff402f277824 */ /* 0x001fe400078e0228 */
[----:B-1----:R-:W-:Y:S02]  /*1c590*/  IMAD R2, R43, UR4, RZ ;  /* 0x000000042b027c24 */ /* 0x002fe4000f8e02ff */
[----:B------:R-:W-:Y:S01]  /*1c5a0*/  IMAD.IADD R21, R21, 0x1, R41 ;  /* 0x0000000115157824 */ /* 0x000fe200078e0229 */
[----:B------:R-:W-:Y:S01]  /*1c5b0*/  ISETP.GE.AND P0, PT, R48, R39, PT ;  /* 0x000000273000720c */ /* 0x000fe20003f06270 */
[C---:B------:R-:W-:Y:S02]  /*1c5c0*/  IMAD R37, R50.reuse, UR5, R2 ;  /* 0x0000000532257c24 */ /* 0x040fe4000f8e0202 */
[----:B------:R-:W-:Y:S01]  /*1c5d0*/  IMAD.WIDE.U32 R2, R50, UR4, R20 ;  /* 0x0000000432027c25 */ /* 0x000fe2000f8e0014 */
[----:B------:R-:W-:-:S03]  /*1c5e0*/  ULDC.64 UR4, c[0x0][0xae8] ;  /* 0x0002ba0000047ab9 */ /* 0x000fc60000000a00 */
[----:B------:R-:W-:Y:S02]  /*1c5f0*/  VIADD R0, R16, 0x31c20 ;  /* 0x00031c2010007836 */ /* 0x000fe40000000000 */
[----:B------:R-:W-:Y:S02]  /*1c600*/  VIADD R36, R48, 0x60 ;  /* 0x0000006030247836 */ /* 0x000fe40000000000 */
[----:B------:R-:W-:Y:S02]  /*1c610*/  IMAD.IADD R3, R3, 0x1, R37 ;  /* 0x0000000103037824 */ /* 0x000fe400078e0225 */
[----:B------:R-:W-:Y:S01]  /*1c620*/  IMAD R20, R44, UR4, RZ ;  /* 0x000000042c147c24 */ /* 0x000fe2000f8e02ff */
[----:B------:R-:W-:Y:S02]  /*1c630*/  PRMT R0, RZ, 0x654, R0 ;  /* 0x00000654ff007816 */ /* 0x000fe40000000000 */
[----:B------:R-:W-:Y:S01]  /*1c640*/  ISETP.GE.AND P3, PT, R36, R39, PT ;  /* 0x000000272400720c */ /* 0x000fe20003f66270 */
[C---:B------:R-:W-:Y:S01]  /*1c650*/  IMAD R39, R45.reuse, UR5, R20 ;  /* 0x000000052d277c24 */ /* 0x040fe2000f8e0214 */
[----:B--2---:R3:W-:Y:S01]  /*1c660*/  SYNCS.ARRIVE.TRANS64.RED.A1T0 RZ, [R0+URZ], RZ ;  /* 0x000000ff00ff79a7 */ /* 0x0047e2000810043f */
[----:B------:R-:W-:-:S04]  /*1c670*/  IMAD.WIDE.U32 R36, R45, UR4, R2 ;  /* 0x000000042d247c25 */ /* 0x000fc8000f8e0002 */
[----:B------:R-:W-:Y:S01]  /*1c680*/  IMAD.WIDE R20, R47, 0xc0, R48 ;  /* 0x000000c02f147825 */ /* 0x000fe200078e0230 */
[----:B------:R-:W-:Y:S01]  /*1c690*/  IADD3 R41, R37, R39, RZ ;  /* 0x0000002725297210 */ /* 0x000fe20007ffe0ff */
[----:B------:R-:W-:Y:S06]  /*1c6a0*/  @P0 BRA `(.L_x_10259) ;  /* 0x0000000000500947 */ /* 0x000fec0003800000 */
[----:B------:R-:W-:Y:S01]  /*1c6b0*/  ULDC.64 UR6, c[0x0][0xad8] ;  /* 0x0002b60000067ab9 */ /* 0x000fe20000000a00 */
[C---:B---3--:R-:W-:Y:S01]  /*1c6c0*/  VIADD R0, R46.reuse, 0x20 ;  /* 0x000000202e007836 */ /* 0x048fe20000000000 */
        /* <DEDUP_REMOVED lines=18> */
.L_x_10259:
[----:B------:R-:W-:Y:S05]  /*1c7f0*/  BSYNC B1 ;  /* 0x0000000000017941 */ /* 0x000fea0003800000 */
.L_x_10258:
[----:B------:R-:W-:Y:S05]  /*1c800*/  @P3 BRA `(.L_x_10260) ;  /* 0x00000008006c3947 */ /* 0x000fea0003800000 */
[----:B0----5:R-:W-:Y:S01]  /*1c810*/  IADD3 R5, P0, R20, 0x60, RZ ;  /* 0x0000006014057810 */ /* 0x021fe20007f1e0ff */
[----:B------:R-:W-:Y:S01]  /*1c820*/  ULDC.64 UR4, c[0x0][0xad8] ;  /* 0x0002b60000047ab9 */ /* 0x000fe20000000a00 */
[----:B------:R-:W-:Y:S01]  /*1c830*/  IMAD.MOV.U32 R2, RZ, RZ, R36 ;  /* 0x000000ffff027224 */ /* 0x000fe200078e0024 */
[----:B------:R-:W-:Y:S01]  /*1c840*/  ULDC.64 UR6, c[0x0][0xa80] ;  /* 0x0002a00000067ab9 */ /* 0x000fe20000000a00 */
[----:B------:R-:W-:Y:S01]  /*1c850*/  IMAD.MOV.U32 R3, RZ, RZ, R41 ;  /* 0x000000ffff037224 */ /* 0x000fe200078e0029 */
[----:B------:R-:W-:Y:S01]  /*1c860*/  ULDC.64 UR8, c[0x0][0x208] ;  /* 0x0000820000087ab9 */ /* 0x000fe20000000a00 */
[----:B------:R-:W-:Y:S02]  /*1c870*/  IMAD.X R20, RZ, RZ, R21, P0 ;  /* 0x000000ffff147224 */ /* 0x000fe400000e0615 */
[----:B---3--:R-:W-:Y:S02]  /*1c880*/  VIADD R0, R46, 0x20 ;  /* 0x000000202e007836 */ /* 0x008fe40000000000 */
[----:B------:R-:W-:-:S02]  /*1c890*/  IMAD R20, R20, UR4, RZ ;  /* 0x0000000414147c24 */ /* 0x000fc4000f8e02ff */
[C---:B------:R-:W-:Y:S01]  /*1c8a0*/  IMAD.WIDE.U32 R2, R5.reuse, UR4, R2 ;  /* 0x0000000405027c25 */ /* 0x040fe2000f8e0002 */
[----:B------:R-:W-:Y:S02]  /*1c8b0*/  ULDC UR4, c[0x0][0xa8c] ;  /* 0x0002a30000047ab9 */ /* 0x000fe40000000800 */
[----:B------:R-:W-:Y:S01]  /*1c8c0*/  ISETP.GE.AND P2, PT, R0, UR4, PT ;  /* 0x0000000400007c0c */ /* 0x000fe2000bf46270 */
[----:B------:R-:W-:Y:S01]  /*1c8d0*/  IMAD R5, R5, UR5, R20 ;  /* 0x0000000505057c24 */ /* 0x000fe2000f8e0214 */
[----:B------:R-:W-:Y:S01]  /*1c8e0*/  LEA R4, P0, R2, UR6, 0x1 ;  /* 0x0000000602047c11 */ /* 0x000fe2000f8008ff */
[C---:B------:R-:W-:Y:S01]  /*1c8f0*/  VIADD R0, R46.reuse, 0x40 ;  /* 0x000000402e007836 */ /* 0x040fe20000000000 */
[----:B------:R-:W-:Y:S01]  /*1c900*/  ISETP.GE.AND P1, PT, R46, UR4, PT ;  /* 0x000000042e007c0c */ /* 0x000fe2000bf26270 */
        /* <DEDUP_REMOVED lines=9> */
.L_x_10256:
[----:B------:R-:W0:Y:S01]  /*1c9a0*/  S2R R0, SR_TID.X ;  /* 0x0000000000007919 */ /* 0x000e220000002100 */
[----:B------:R-:W-:Y:S01]  /*1c9b0*/  ULDC.64 UR4, c[0x0][0xbd8] ;  /* 0x0002f60000047ab9 */ /* 0x000fe20000000a00 */
[----:B------:R-:W-:Y:S01]  /*1c9c0*/  IMAD.MOV.U32 R7, RZ, RZ, RZ ;  /* 0x000000ffff077224 */ /* 0x000fe200078e00ff */
[----:B------:R-:W-:Y:S01]  /*1c9d0*/  ISETP.NE.U32.AND P0, PT, RZ, UR4, PT ;  /* 0x00000004ff007c0c */ /* 0x000fe2000bf05070 */
[----:B------:R-:W-:Y:S01]  /*1c9e0*/  ULDC.64 UR6, c[0x0][0x208] ;  /* 0x0000820000067ab9 */ /* 0x000fe20000000a00 */
        /* <DEDUP_REMOVED lines=9> */
[----:B0-----:R-:W-:-:S02]  /*1ca80*/  VIADD R4, R0, 0xffffff80 ;  /* 0xffffff8000047836 */ /* 0x001fc40000000000 */
[----:B------:R-:W-:Y:S01]  /*1ca90*/  @P1 IADD3.X R51, R31, UR5, RZ, P2, !PT ;  /* 0x000000051f331c10 */ /* 0x000fe200097fe4ff */
[----:B------:R-:W-:Y:S02]  /*1caa0*/  IMAD.U32 R0, RZ, RZ, UR4 ;  /* 0x00000004ff007e24 */ /* 0x000fe4000f8e00ff */
[----:B------:R-:W-:-:S04]  /*1cab0*/  ISETP.GT.AND P2, PT, R4, 0xbf, PT ;  /* 0x000000bf0400780c */ /* 0x000fc80003f44270 */
[----:B------:R1:W5:Y:S01]  /*1cac0*/  @P1 LDG.E R0, desc[UR6][R50.64] ;  /* 0x0000000632001981 */ /* 0x000362000c1e1900 */
[----:B------:R-:W-:Y:S08]  /*1cad0*/  @P1 BRA `(.L_x_10261) ;  /* 0x0000000000141947 */ /* 0x000ff00003800000 */
[----:B------:R-:W-:Y:S05]  /*1cae0*/  @!P0 BRA `(.L_x_10261) ;  /* 0x0000000000108947 */ /* 0x000fea0003800000 */
[----:B------:R-:W-:Y:S02]  /*1caf0*/  ULDC.64 UR4, c[0x0][0x208] ;  /* 0x0000820000047ab9 */ /* 0x000fe40000000a00 */
[----:B------:R-:W2:Y:S04]  /*1cb00*/  LDG.E R5, desc[UR4][R2.64] ;  /* 0x0000000402057981 */ /* 0x000ea8000c1e1900 */
[----:B-----5:R-:W2:Y:S02]  /*1cb10*/  LDG.E R0, desc[UR4][R2.64+0x4] ;  /* 0x0000040402007981 */ /* 0x020ea4000c1e1900 */
[----:B--2---:R-:W-:-:S07]  /*1cb20*/  IMAD.IADD R0, R0, 0x1, -R5 ;  /* 0x0000000100007824 */ /* 0x004fce00078e0a05 */
.L_x_10261:
[----:B------:R-:W2:Y:S04]  /*1cb30*/  LDL R13, [R1+0x80] ;  /* 0x00008000010d7983 */ /* 0x000ea80000100800 */
[----:B------:R-:W3:Y:S04]  /*1cb40*/  LDL R10, [R1+0x60] ;  /* 0x00006000010a7983 */ /* 0x000ee80000100800 */
[----:B------:R0:W5:Y:S01]  /*1cb50*/  LDL R12, [R1+0x88] ;  /* 0x00008800010c7983 */ /* 0x0001620000100800 */
[----:B------:R-:W-:Y:S01]  /*1cb60*/  BSSY B1, `(.L_x_10262) ;  /* 0x000001e000017945 */ /* 0x000fe20003800000 */
[----:B------:R-:W-:-:S02]  /*1cb70*/  SEL R11, R66, RZ, !P0 ;  /* 0x000000ff420b7207 */ /* 0x000fc40004000000 */
[----:B------:R-:W-:Y:S02]  /*1cb80*/  SEL R30, R30, RZ, !P0 ;  /* 0x000000ff1e1e7207 */ /* 0x000fe40004000000 */
[----:B-----5:R-:W-:Y:S02]  /*1cb90*/  SHF.R.S32.HI R6, RZ, 0x1f, R7 ;  /* 0x0000001fff067819 */ /* 0x020fe40000011407 */
[----:B--2---:R-:W-:Y:S02]  /*1cba0*/  SHF.R.S32.HI R8, RZ, 0x1f, R13 ;  /* 0x0000001fff087819 */ /* 0x004fe4000001140d */
[----:B---3--:R-:W-:Y:S01]  /*1cbb0*/  SHF.R.S32.HI R9, RZ, 0x1f, R10 ;  /* 0x0000001fff097819 */ /* 0x008fe2000001140a */
[----:B0-----:R-:W-:Y:S06]  /*1cbc0*/  @P2 BRA `(.L_x_10263) ;  /* 0x00000000005c2947 */ /* 0x001fec0003800000 */
[----:B-1----:R-:W0:Y:S02]  /*1cbd0*/  S2R R2, SR_TID.X ;  /* 0x0000000000027919 */ /* 0x002e240000002100 */
[----:B0-----:R-:W-:-:S04]  /*1cbe0*/  IMAD R2, R12, 0xc0, R2 ;  /* 0x000000c00c027824 */ /* 0x001fc800078e0202 */
[----:B------:R-:W-:-:S05]  /*1cbf0*/  VIADD R3, R2, 0xffffff80 ;  /* 0xffffff8002037836 */ /* 0x000fca0000000000 */
[----:B------:R-:W-:-:S13]  /*1cc00*/  ISETP.GE.AND P0, PT, R3, R0, PT ;  /* 0x000000000300720c */ /* 0x000fda0003f06270 */
[----:B------:R-:W-:Y:S05]  /*1cc10*/  @P0 BRA `(.L_x_10263) ;  /* 0x0000000000480947 */ /* 0x000fea0003800000 */
[C---:B------:R-:W-:Y:S01]  /*1cc20*/  IADD3 R2, P0, R3.reuse, R7, RZ ;  /* 0x0000000703027210 */ /* 0x040fe20007f1e0ff */
        /* <DEDUP_REMOVED lines=17> */
.L_x_10263:
[----:B------:R-:W-:Y:S05]  /*1cd40*/  BSYNC B1 ;  /* 0x0000000000017941 */ /* 0x000fea0003800000 */
.L_x_10262:
[----:B------:R-:W2:Y:S01]  /*1cd50*/  LDL.64 R14, [R1+0x78] ;  /* 0x00007800010e7983 */ /* 0x000ea20000100a00 */
[----:B------:R-:W-:Y:S01]  /*1cd60*/  ULDC.64 UR4, c[0x0][0xaa0] ;  /* 0x0002a80000047ab9 */ /* 0x000fe20000000a00 */
[----:B-1----:R-:W-:Y:S01]  /*1cd70*/  IMAD.MOV.U32 R2, RZ, RZ, R10 ;  /* 0x000000ffff027224 */ /* 0x002fe200078e000a */
        /* <DEDUP_REMOVED lines=15> */
[C---:B--2---:R-:W-:Y:S01]  /*1ce70*/  ISETP.GE.AND P0, PT, R14.reuse, R4, PT ;  /* 0x000000040e00720c */ /* 0x044fe20003f06270 */
[----:B------:R-:W-:Y:S02]  /*1ce80*/  VIADD R7, R14, 0x60 ;  /* 0x000000600e077836 */ /* 0x000fe40000000000 */
[----:B------:R-:W-:-:S03]  /*1ce90*/  IMAD.MOV.U32 R6, RZ, RZ, R14 ;  /* 0x000000ffff067224 */ /* 0x000fc600078e000e */
        /* <DEDUP_REMOVED lines=26> */
.L_x_10265:
[----:B------:R-:W-:Y:S05]  /*1d040*/  BSYNC B1 ;  /* 0x0000000000017941 */ /* 0x000fea0003800000 */
.L_x_10264:
        /* <DEDUP_REMOVED lines=23> */
.L_x_10260:
[----:B------:R-:W-:Y:S05]  /*1d1c0*/  BSYNC B0 ;  /* 0x0000000000007941 */ /* 0x000fea0003800000 */
.L_x_10255:
[----:B---3--:R-:W3:Y:S01]  /*1d1d0*/  LDL R0, [R1+0x5c] ;  /* 0x00005c0001007983 */ /* 0x008ee20000100800 */
[----:B------:R-:W-:Y:S02]  /*1d1e0*/  ULDC UR4, c[0x0][0xc14] ;  /* 0x0003050000047ab9 */ /* 0x000fe40000000800 */
[----:B---3--:R-:W-:-:S13]  /*1d1f0*/  ISETP.GE.AND P0, PT, R0, UR4, PT ;  /* 0x0000000400007c0c */ /* 0x008fda000bf06270 */
[----:B------:R-:W-:Y:S05]  /*1d200*/  @!P0 BRA `(.L_x_10266) ;  /* 0xfffffe4000448947 */ /* 0x000fea000383ffff */
[----:B------:R-:W-:Y:S05]  /*1d210*/  BRA `(.L_x_10116) ;  /* 0x0000005c00547947 */ /* 0x000fea0003800000 */
.L_x_10114:
[----:B------:R-:W-:-:S08]  /*1d220*/  NOP ;  /* 0x0000000000007918 */ /* 0x000fd00000000000 */
[----:B------:R-:W0:-:S00]  /*1d230*/  USETMAXREG.DEALLOC.CTAPOOL 0x20 ;  /* 0x00000020000079c8 */ /* 0x000e0000080e0500 */
        /* <DEDUP_REMOVED lines=54> */
[----:B------:R-:W-:Y:S02]  /*1d5a0*/  IMAD.MOV.U32 R6, RZ, RZ, RZ ;  /* 0x000000ffff067224 */ /* 0x000fe400078e00ff */
[----:B------:R-:W-:-:S10]  /*1d5b0*/  IMAD.MOV.U32 R3, RZ, RZ, R4 ;  /* 0x000000ffff037224 */ /* 0x000fd400078e0004 */
[----:B--2---:R-:W-:Y:S05]  /*1d5c0*/  @P0 BRA `(.L_x_10267) ;  /* 0x0000000000b80947 */ /* 0x004fea0003800000 */
[----:B------:R-:W-:Y:S01]  /*1d5d0*/  IMAD.MOV.U32 R4, RZ, RZ, R3 ;  /* 0x000000ffff047224 */ /* 0x000fe200078e0003 */
[----:B------:R-:W-:Y:S01]  /*1d5e0*/  ULDC UR5, c[0x0][0xc14] ;  /* 0x0003050000057ab9 */ /* 0x000fe20000000800 */
[----:B------:R-:W-:Y:S01]  /*1d5f0*/  IMAD.MOV.U32 R6, RZ, RZ, RZ ;  /* 0x000000ffff067224 */ /* 0x000fe200078e00ff */
[----:B------:R-:W-:Y:S01]  /*1d600*/  ULDC UR7, c[0x0][0xc14] ;  /* 0x0003050000077ab9 */ /* 0x000fe20000000800 */
[----:B------:R-:W-:-:S05]  /*1d610*/  ULDC UR4, c[0x0][0xc10] ;  /* 0x0003040000047ab9 */ /* 0x000fca0000000800 */
.L_x_10271:
[----:B------:R-:W-:Y:S02]  /*1d620*/  VIADD R6, R6, 0x1f ;  /* 0x0000001f06067836 */ /* 0x000fe40000000000 */
[----:B------:R-:W-:-:S03]  /*1d630*/  IMAD.U32 R19, RZ, RZ, UR7 ;  /* 0x00000007ff137e24 */ /* 0x000fc6000f8e00ff */
[----:B------:R-:W-:-:S13]  /*1d640*/  ISETP.GE.AND P0, PT, R6, UR5, PT ;  /* 0x0000000506007c0c */ /* 0x000fda000bf06270 */
[----:B------:R-:W-:Y:S05]  /*1d650*/  @P0 BRA `(.L_x_10268) ;  /* 0x0000000400d40947 */ /* 0x000fea0003800000 */
[C---:B------:R-:W-:Y:S01]  /*1d660*/  ISETP.NE.AND P1, PT, R27.reuse, 0x1f, PT ;  /* 0x0000001f1b00780c */ /* 0x040fe20003f25270 */
[----:B------:R-:W-:Y:S01]  /*1d670*/  BSSY B0, `(.L_x_10269) ;  /* 0x0000009000007945 */ /* 0x000fe20003800000 */
[----:B------:R-:W-:Y:S01]  /*1d680*/  IADD3 R5, R27, R6, RZ ;  /* 0x000000061b057210 */ /* 0x000fe20007ffe0ff */
[----:B------:R-:W-:-:S03]  /*1d690*/  IMAD.MOV.U32 R0, RZ, RZ, RZ ;  /* 0x000000ffff007224 */ /* 0x000fc600078e00ff */
[----:B------:R-:W-:-:S13]  /*1d6a0*/  ISETP.GE.OR P0, PT, R5, UR5, !P1 ;  /* 0x0000000505007c0c */ /* 0x000fda000cf06670 */
[----:B------:R-:W-:Y:S05]  /*1d6b0*/  @P0 BRA `(.L_x_10270) ;  /* 0x0000000000100947 */ /* 0x000fea0003800000 */
[----:B------:R-:W0:Y:S01]  /*1d6c0*/  LDC.64 R2, c[0x0][0xc58] ;  /* 0x00031600ff027b82 */ /* 0x000e220000000a00 */
[----:B------:R-:W-:Y:S01]  /*1d6d0*/  ULDC.64 UR8, c[0x0][0x208] ;  /* 0x0000820000087ab9 */ /* 0x000fe20000000a00 */
[----:B0-----:R-:W-:-:S05]  /*1d6e0*/  IMAD.WIDE R2, R5, 0x4, R2 ;  /* 0x0000000405027825 */ /* 0x001fca00078e0202 */
[----:B------:R0:W5:Y:S02]  /*1d6f0*/  LDG.E R0, desc[UR8][R2.64] ;  /* 0x0000000802007981 */ /* 0x000164000c1e1900 */
.L_x_10270:
[----:B------:R-:W-:Y:S05]  /*1d700*/  BSYNC B0 ;  /* 0x0000000000007941 */ /* 0x000fea0003800000 */
.L_x_10269:
        /* <DEDUP_REMOVED lines=26> */
.L_x_10267:
        /* <DEDUP_REMOVED lines=21> */
.L_x_10272:
        /* <DEDUP_REMOVED lines=9> */
[----:B------:R-:W-:Y:S01]  /*1da90*/  IMAD.MOV.U32 R3, RZ, RZ, R8 ;  /* 0x000000ffff037224 */ /* 0x000fe200078e0008 */
[----:B------:R-:W-:-:S03]  /*1daa0*/  MOV R8, R10 ;  /* 0x0000000a00087202 */ /* 0x000fc60000000f00 */
        /* <DEDUP_REMOVED lines=48> */
.L_x_10268:
[----:B------:R-:W-:Y:S02]  /*1ddb0*/  IMAD.MOV.U32 R17, RZ, RZ, RZ ;  /* 0x000000ffff117224 */ /* 0x000fe400078e00ff */
[----:B------:R-:W-:Y:S02]  /*1ddc0*/  IMAD.U32 R16, RZ, RZ, UR6 ;  /* 0x00000006ff107e24 */ /* 0x000fe4000f8e00ff */
[----:B------:R-:W-:-:S07]  /*1ddd0*/  IMAD.MOV.U32 R18, RZ, RZ, RZ ;  /* 0x000000ffff127224 */ /* 0x000fce00078e00ff */
.L_x_10273:
        /* <DEDUP_REMOVED lines=32> */
[----:B------:R0:W-:Y:S02]  /*1dfe0*/  STL [R1+0x44], R2 ;  /* 0x0000440201007387 */ /* 0x0001e40000100800 */
.L_x_10364:
[----:B01----:R-:W0:Y:S01]  /*1dff0*/  LDC.64 R2, c[0x0][0xc60] ;  /* 0x00031800ff027b82 */ /* 0x003e220000000a00 */
[----:B------:R-:W-:Y:S01]  /*1e000*/  ULDC.64 UR4, c[0x0][0x208] ;  /* 0x0000820000047ab9 */ /* 0x000fe20000000a00 */
[----:B0-----:R-:W-:-:S05]  /*1e010*/  IMAD.WIDE R2, R19, 0x4, R2 ;  /* 0x0000000413027825 */ /* 0x001fca00078e0202 */
[----:B------:R-:W2:Y:S01]  /*1e020*/  LDG.E R29, desc[UR4][R2.64] ;  /* 0x00000004021d7981 */ /* 0x000ea2000c1e1900 */
[----:B------:R-:W-:Y:S05]  /*1e030*/  YIELD ;  /* 0x0000000000007946 */ /* 0x000fea0003800000 */
[----:B------:R-:W-:Y:S01]  /*1e040*/  ULDC.64 UR4, c[0x0][0xa28] ;  /* 0x00028a0000047ab9 */ /* 0x000fe20000000a00 */
[----:B------:R-:W-:Y:S01]  /*1e050*/  ULDC.64 UR6, c[0x0][0x208] ;  /* 0x0000820000067ab9 */ /* 0x000fe20000000a00 */
[----:B------:R-:W-:Y:S01]  /*1e060*/  ISETP.NE.U32.AND P1, PT, RZ, UR4, PT ;  /* 0x00000004ff007c0c */ /* 0x000fe2000bf25070 */
[----:B------:R-:W-:Y:S01]  /*1e070*/  IMAD.MOV.U32 R10, RZ, RZ, RZ ;  /* 0x000000ffff0a7224 */ /* 0x000fe200078e00ff */
[----:B------:R-:W-:Y:S01]  /*1e080*/  ULDC.64 UR8, c[0x0][0xa08] ;  /* 0x0002820000087ab9 */ /* 0x000fe20000000a00 */
[----:B------:R-:W-:Y:S01]  /*1e090*/  ULDC.64 UR10, c[0x0][0xa10] ;  /* 0x00028400000a7ab9 */ /* 0x000fe20000000a00 */
[----:B------:R-:W-:-:S02]  /*1e0a0*/  ISETP.NE.AND.EX P1, PT, RZ, UR5, PT, P1 ;  /* 0x00000005ff007c0c */ /* 0x000fc4000bf25310 */
[----:B--2---:R-:W-:Y:S01]  /*1e0b0*/  SHF.R.S32.HI R0, RZ, 0x1f, R29 ;  /* 0x0000001fff007819 */ /* 0x004fe2000001141d */
[----:B------:R-:W-:-:S10]  /*1e0c0*/  IMAD.SHL.U32 R14, R29, 0x4, RZ ;  /* 0x000000041d0e7824 */ /* 0x000fd400078e00ff */
[C---:B------:R-:W-:Y:S02]  /*1e0d0*/  @P1 LEA R2, P0, R29.reuse, UR4, 0x2 ;  /* 0x000000041d021c11 */ /* 0x040fe4000f8010ff */
[C-C-:B------:R-:W-:Y:S02]  /*1e0e0*/  SHF.L.U64.HI R12, R29.reuse, 0x2, R0.reuse ;  /* 0x000000021d0c7819 */ /* 0x140fe40000010200 */
[----:B------:R-:W-:Y:S01]  /*1e0f0*/  @P1 LEA.HI.X R3, R29, UR5, R0, 0x2, P0 ;  /* 0x000000051d031c11 */ /* 0x000fe200080f1400 */
[----:B------:R-:W-:Y:S01]  /*1e100*/  ULDC.64 UR4, c[0x0][0xa18] ;  /* 0x0002860000047ab9 */ /* 0x000fe20000000a00 */
[----:B------:R-:W-:Y:S01]  /*1e110*/  IMAD.MOV.U32 R0, RZ, RZ, RZ ;  /* 0x000000ffff007224 */ /* 0x000fe200078e00ff */
[----:B------:R-:W-:Y:S01]  /*1e120*/  ISETP.NE.U32.AND P0, PT, RZ, UR4, PT ;  /* 0x00000004ff007c0c */ /* 0x000fe2000bf05070 */
[----:B------:R-:W-:Y:S03]  /*1e130*/  STL [R1+0x4], R14 ;  /* 0x0000040e01007387 */ /* 0x000fe60000100800 */
[----:B------:R-:W-:Y:S01]  /*1e140*/  ISETP.NE.AND.EX P0, PT, RZ, UR5, PT, P0 ;  /* 0x00000005ff007c0c */ /* 0x000fe2000bf05300 */
[----:B------:R0:W5:Y:S04]  /*1e150*/  @P1 LDG.E R0, desc[UR6][R2.64] ;  /* 0x0000000602001981 */ /* 0x000168000c1e1900 */
[----:B------:R-:W-:Y:S08]  /*1e160*/  STL [R1+0x8], R12 ;  /* 0x0000080c01007387 */ /* 0x000ff00000100800 */
[----:B------:R-:W-:-:S04]  /*1e170*/  @P0 IADD3 R8, P2, R14, UR4, RZ ;  /* 0x000000040e080c10 */ /* 0x000fc8000ff5e0ff */
[----:B------:R-:W-:Y:S01]  /*1e180*/  @P0 IADD3.X R9, R12, UR5, RZ, P2, !PT ;  /* 0x000000050c090c10 */ /* 0x000fe200097fe4ff */
[----:B------:R-:W-:Y:S02]  /*1e190*/  ULDC.64 UR4, c[0x0][0xa00] ;  /* 0x0002800000047ab9 */ /* 0x000fe40000000a00 */
[----:B------:R-:W-:-:S04]  /*1e1a0*/  ISETP.NE.U32.AND P2, PT, RZ, UR4, PT ;  /* 0x00000004ff007c0c */ /* 0x000fc8000bf45070 */
[----:B------:R-:W-:Y:S02]  /*1e1b0*/  ISETP.NE.AND.EX P2, PT, RZ, UR5, PT, P2 ;  /* 0x00000005ff007c0c */ /* 0x000fe4000bf45320 */
[----:B0-----:R-:W-:-:S04]  /*1e1c0*/  IADD3 R2, P1, R14, UR4, RZ ;  /* 0x000000040e027c10 */ /* 0x001fc8000ff3e0ff */
[----:B------:R-:W-:-:S07]  /*1e1d0*/  IADD3.X R3, R12, UR5, RZ, P1, !PT ;  /* 0x000000050c037c10 */ /* 0x000fce0008ffe4ff */
[----:B------:R-:W2:Y:S01]  /*1e1e0*/  @P2 LDG.E R10, desc[UR6][R2.64] ;  /* 0x00000006020a2981 */ /* 0x000ea2000c1e1900 */
[----:B------:R-:W-:Y:S01]  /*1e1f0*/  ULDC UR4, c[0x0][0x288] ;  /* 0x0000a20000047ab9 */ /* 0x000fe20000000800 */
[----:B------:R-:W-:-:S04]  /*1e200*/  IADD3 R6, P1, R14, UR8, RZ ;  /* 0x000000080e067c10 */ /* 0x000fc8000ff3e0ff */
[----:B------:R-:W-:Y:S02]  /*1e210*/  IADD3.X R7, R12, UR9, RZ, P1, !PT ;  /* 0x000000090c077c10 */ /* 0x000fe40008ffe4ff */
[----:B------:R-:W-:-:S04]  /*1e220*/  IADD3 R4, P1, R14, UR10, RZ ;  /* 0x0000000a0e047c10 */ /* 0x000fc8000ff3e0ff */
[----:B------:R-:W-:Y:S02]  /*1e230*/  IADD3.X R5, R12, UR11, RZ, P1, !PT ;  /* 0x0000000b0c057c10 */ /* 0x000fe40008ffe4ff */
[----:B------:R-:W-:-:S04]  /*1e240*/  ISETP.NE.U32.AND P1, PT, RZ, UR8, PT ;  /* 0x00000008ff007c0c */ /* 0x000fc8000bf25070 */
[----:B------:R-:W-:Y:S02]  /*1e250*/  ISETP.NE.AND.EX P3, PT, RZ, UR9, PT, P1 ;  /* 0x00000009ff007c0c */ /* 0x000fe4000bf65310 */
        /* <DEDUP_REMOVED lines=12> */
[----:B------:R-:W-:Y:S02]  /*1e320*/  ULDC UR6, c[0x0][0x338] ;  /* 0x0000ce0000067ab9 */ /* 0x000fe40000000800 */
[----:B0-----:R-:W-:-:S03]  /*1e330*/  IMAD.U32 R9, RZ, RZ, UR6 ;  /* 0x00000006ff097e24 */ /* 0x001fc6000f8e00ff */
[----:B------:R-:W-:Y:S01]  /*1e340*/  IMAD.U32 R11, RZ, RZ, UR4 ;  /* 0x00000004ff0b7e24 */ /* 0x000fe2000f8e00ff */
[----:B------:R-:W-:Y:S06]  /*1e350*/  @P0 BRA `(.L_x_10275) ;  /* 0x0000000000140947 */ /* 0x000fec0003800000 */
[----:B------:R-:W-:Y:S05]  /*1e360*/  @!P2 BRA `(.L_x_10275) ;  /* 0x000000000010a947 */ /* 0x000fea0003800000 */
[----:B------:R-:W-:Y:S02]  /*1e370*/  ULDC.64 UR4, c[0x0][0x208] ;  /* 0x0000820000047ab9 */ /* 0x000fe40000000a00 */
[----:B------:R-:W2:Y:S04]  /*1e380*/  LDG.E R13, desc[UR4][R2.64] ;  /* 0x00000004020d7981 */ /* 0x000ea8000c1e1900 */
[----:B-----5:R-:W2:Y:S02]  /*1e390*/  LDG.E R10, desc[UR4][R2.64+0x4] ;  /* 0x00000404020a7981 */ /* 0x020ea4000c1e1900 */
[----:B--2---:R-:W-:-:S07]  /*1e3a0*/  IADD3 R10, -R13, R10, RZ ;  /* 0x0000000a0d0a7210 */ /* 0x004fce0007ffe1ff */
.L_x_10275:
[----:B------:R-:W-:Y:S01]  /*1e3b0*/  IMAD.MOV.U32 R23, RZ, RZ, RZ ;  /* 0x000000ffff177224 */ /* 0x000fe200078e00ff */
[----:B------:R-:W-:-:S05]  /*1e3c0*/  ULDC.64 UR4, c[0x0][0x208] ;  /* 0x0000820000047ab9 */ /* 0x000fca0000000a00 */
[----:B------:R-:W2:Y:S01]  /*1e3d0*/  @P3 LDG.E R23, desc[UR4][R6.64] ;  /* 0x0000000406173981 */ /* 0x000ea2000c1e1900 */
[----:B------:R-:W-:-:S06]  /*1e3e0*/  IMAD.MOV.U32 R8, RZ, RZ, RZ ;  /* 0x000000ffff087224 */ /* 0x000fcc00078e00ff */
[----:B------:R0:W5:Y:S01]  /*1e3f0*/  @P1 LDG.E R8, desc[UR4][R4.64] ;  /* 0x0000000404081981 */ /* 0x000162000c1e1900 */
[----:B------:R-:W-:Y:S02]  /*1e400*/  ULDC.64 UR4, c[0x0][0xa20] ;  /* 0x0002880000047ab9 */ /* 0x000fe40000000a00 */
[----:B------:R-:W-:-:S04]  /*1e410*/  ISETP.NE.U32.AND P0, PT, RZ, UR4, PT ;  /* 0x00000004ff007c0c */ /* 0x000fc8000bf05070 */
[----:B------:R-:W-:Y:S01]  /*1e420*/  ISETP.NE.AND.EX P0, PT, RZ, UR5, PT, P0 ;  /* 0x00000005ff007c0c */ /* 0x000fe2000bf05300 */
[----:B--2--5:R-:W-:-:S12]  /*1e430*/  IMAD.IADD R23, R23, 0x1, R0 ;  /* 0x0000000117177824 */ /* 0x024fd800078e0200 */
[----:B0-----:R-:W-:Y:S05]  /*1e440*/  @!P0 BRA `(.L_x_10276) ;  /* 0x0000000000148947 */ /* 0x001fea0003800000 */
[----:B------:R-:W-:Y:S01]  /*1e450*/  IADD3 R2, P0, R14, UR4, RZ ;  /* 0x000000040e027c10 */ /* 0x000fe2000ff1e0ff */
[----:B------:R-:W-:-:S03]  /*1e460*/  ULDC.64 UR6, c[0x0][0x208] ;  /* 0x0000820000067ab9 */ /* 0x000fc60000000a00 */
[----:B------:R-:W-:-:S05]  /*1e470*/  IADD3.X R3, R12, UR5, RZ, P0, !PT ;  /* 0x000000050c037c10 */ /* 0x000fca00087fe4ff */
[----:B------:R0:W5:Y:S01]  /*1e480*/  LDG.E R11, desc[UR6][R2.64] ;  /* 0x00000006020b7981 */ /* 0x000162000c1e1900 */
[----:B------:R-:W-:Y:S05]  /*1e490*/  BRA `(.L_x_10277) ;  /* 0x0000000000147947 */ /* 0x000fea0003800000 */
.L_x_10276:
[----:B------:R-:W-:Y:S05]  /*1e4a0*/  @!P3 BRA `(.L_x_10277) ;  /* 0x000000000010b947 */ /* 0x000fea0003800000 */
[----:B------:R-:W-:Y:S02]  /*1e4b0*/  ULDC.64 UR4, c[0x0][0x208] ;  /* 0x0000820000047ab9 */ /* 0x000fe40000000a00 */
[----:B------:R-:W2:Y:S04]  /*1e4c0*/  LDG.E R2, desc[UR4][R6.64] ;  /* 0x0000000406027981 */ /* 0x000ea8000c1e1900 */
[----:B------:R-:W2:Y:S02]  /*1e4d0*/  LDG.E R11, desc[UR4][R6.64+0x4] ;  /* 0x00000404060b7981 */ /* 0x000ea4000c1e1900 */
[----:B--2---:R-:W-:-:S07]  /*1e4e0*/  IMAD.IADD R11, R11, 0x1, -R2 ;  /* 0x000000010b0b7824 */ /* 0x004fce00078e0a02 */
.L_x_10277:
[----:B------:R-:W-:Y:S02]  /*1e4f0*/  ULDC.64 UR4, c[0x0][0x208] ;  /* 0x0000820000047ab9 */ /* 0x000fe40000000a00 */
[----:B0-----:R-:W2:Y:S04]  /*1e500*/  @P1 LDG.E R3, desc[UR4][R4.64] ;  /* 0x0000000404031981 */ /* 0x001ea8000c1e1900 */
[----:B------:R-:W2:Y:S01]  /*1e510*/  @P1 LDG.E R2, desc[UR4][R4.64+0x4] ;  /* 0x0000040404021981 */ /* 0x000ea2000c1e1900 */
[----:B-----5:R-:W-:Y:S01]  /*1e520*/  IMAD.IADD R0, R11, 0x1, -R0 ;  /* 0x000000010b007824 */ /* 0x020fe200078e0a00 */
[----:B------:R-:W-:Y:S01]  /*1e530*/  BSSY B0, `(.L_x_10278) ;  /* 0x00000de000007945 */ /* 0x000fe20003800000 */
[----:B------:R-:W-:Y:S01]  /*1e540*/  PLOP3.LUT P2, PT, PT, PT, PT, 0x80, 0x0 ;  /* 0x000000000000781c */ /* 0x000fe20003f4f070 */
[----:B--2---:R-:W-:-:S02]  /*1e550*/  @P1 IMAD.IADD R9, R2, 0x1, -R3 ;  /* 0x0000000102091824 */ /* 0x004fc400078e0a03 */
[----:B------:R-:W-:Y:S02]  /*1e560*/  IMAD R3, R17, 0xc0, RZ ;  /* 0x000000c011037824 */ /* 0x000fe400078e02ff */
[----:B------:R-:W-:-:S03]  /*1e570*/  IMAD.IADD R2, R0, 0x1, R9 ;  /* 0x0000000100027824 */ /* 0x000fc600078e0209 */
        /* <DEDUP_REMOVED lines=9> */
[----:B------:R-:W-:-:S05]  /*1e610*/  VIMNMX R6, R2, R7, PT ;  /* 0x0000000702067248 */ /* 0x000fca0003fe0100 */
[--C-:B------:R-:W-:Y:S01]  /*1e620*/  IMAD R2, R6, 0x90, -R0.reuse ;  /* 0x0000009006027824 */ /* 0x100fe200078e0a00 */
[----:B------:R0:W-:Y:S01]  /*1e630*/  STL [R1], R6 ;  /* 0x0000000601007387 */ /* 0x0001e20000100800 */
[----:B------:R-:W-:-:S03]  /*1e640*/  IMAD.MOV R0, RZ, RZ, -R0 ;  /* 0x000000ffff007224 */ /* 0x000fc600078e0a00 */
[----:B------:R-:W-:Y:S02]  /*1e650*/  VIMNMX R9, R2, R9, PT ;  /* 0x0000000902097248 */ /* 0x000fe40003fe0100 */
[----:B------:R-:W-:-:S04]  /*1e660*/  VIMNMX R2, RZ, R0, !PT ;  /* 0x00000000ff027248 */ /* 0x000fc80007fe0100 */
[----:B------:R-:W-:Y:S01]  /*1e670*/  ISETP.GT.AND P0, PT, R9, R2, PT ;  /* 0x000000020900720c */ /* 0x000fe20003f04270 */
[----:B------:R-:W-:-:S05]  /*1e680*/  IMAD.WIDE.U32 R2, R2, 0x38e38e39, RZ ;  /* 0x38e38e3902027825 */ /* 0x000fca00078e00ff */
[----:B------:R-:W-:-:S05]  /*1e690*/  SHF.R.U32.HI R2, RZ, 0x5, R3 ;  /* 0x00000005ff027819 */ /* 0x000fca0000011603 */
[----:B------:R-:W-:Y:S02]  /*1e6a0*/  IMAD.MOV.U32 R3, RZ, RZ, R2 ;  /* 0x000000ffff037224 */ /* 0x000fe400078e0002 */
[----:B------:R-:W-:-:S04]  /*1e6b0*/  @P0 VIADD R0, R9, 0x8f ;  /* 0x0000008f09000836 */ /* 0x000fc80000000000 */
[----:B------:R-:W-:-:S05]  /*1e6c0*/  @P0 IMAD.HI R0, R0, 0x38e38e39, RZ ;  /* 0x38e38e3900000827 */ /* 0x000fca00078e02ff */
[----:B------:R-:W-:-:S04]  /*1e6d0*/  @P0 SHF.R.U32.HI R5, RZ, 0x1f, R0 ;  /* 0x0000001fff050819 */ /* 0x000fc80000011600 */
        /* <DEDUP_REMOVED lines=13> */
.L_x_10410:
[----:B------:R-:W-:-:S03]  /*1e7b0*/  UMOV UR4, 0xffffffff ;  /* 0xffffffff00047882 */ /* 0x000fc60000000000 */
[----:B------:R-:W-:Y:S05]  /*1e7c0*/  BRA.DIV UR4, `(.L_x_10281) ;  /* 0x0000005204747947 */ /* 0x000fea000b800000 */
[----:B------:R-:W-:-:S13]  /*1e7d0*/  ELECT P6, URZ, PT ;  /* 0x00000000003f782f */ /* 0x000fda00038c0000 */
.L_x_10413:
[----:B------:R-:W2:Y:S01]  /*1e7e0*/  LDL R5, [R1+0xc] ;  /* 0x00000c0001057983 */ /* 0x000ea20000100800 */
[----:B------:R-:W-:Y:S01]  /*1e7f0*/  BSSY B1, `(.L_x_10282) ;  /* 0x000000b000017945 */ /* 0x000fe20003800000 */
[----:B------:R-:W0:Y:S01]  /*1e800*/  S2R R6, SR_CgaCtaId ;  /* 0x0000000000067919 */ /* 0x000e220000008800 */
[----:B--2---:R-:W-:-:S05]  /*1e810*/  VIADD R5, R5, 0x1 ;  /* 0x0000000105057836 */ /* 0x004fca0000000000 */
[----:B------:R-:W-:-:S04]  /*1e820*/  LEA.HI R7, R5, R5, RZ, 0x1 ;  /* 0x0000000505077211 */ /* 0x000fc800078f08ff */
[----:B------:R-:W-:Y:S02]  /*1e830*/  LOP3.LUT R10, R7, 0xfffffffe, RZ, 0xc0, !PT ;  /* 0xfffffffe070a7812 */ /* 0x000fe400078ec0ff */
[----:B------:R-:W-:-:S03]  /*1e840*/  MOV R7, 0x400 ;  /* 0x0000040000077802 */ /* 0x000fc60000000f00 */
[----:B------:R-:W-:Y:S01]  /*1e850*/  IMAD.IADD R5, R5, 0x1, -R10 ;  /* 0x0000000105057824 */ /* 0x000fe200078e0a0a */
[----:B0-----:R-:W-:-:S04]  /*1e860*/  LEA R6, R6, R7, 0x18 ;  /* 0x0000000706067211 */ /* 0x001fc800078ec0ff */
[----:B------:R-:W-:-:S04]  /*1e870*/  SHF.L.U32 R5, R5, 0x1f, RZ ;  /* 0x0000001f05057819 */ /* 0x000fc800000006ff */
[----:B------:R-:W0:Y:S02]  /*1e880*/  SYNCS.PHASECHK.TRANS64.TRYWAIT P0, [R6+URZ+0x31c20], R5 ;  /* 0x031c2005060075a7 */ /* 0x000e24000800017f */
[----:B0-----:R-:W-:Y:S05]  /*1e890*/  @!P0 BRA `(.L_x_10283) ;  /* 0x0000005000608947 */ /* 0x001fea0003800000 */
.L_x_10414:
[----:B------:R-:W-:Y:S05]  /*1e8a0*/  BSYNC B1 ;  /* 0x0000000000017941 */ /* 0x000fea0003800000 */
.L_x_10282:
[----:B------:R-:W-:Y:S04]  /*1e8b0*/  BSSY B1, `(.L_x_10284) ;  /* 0x0000049000017945 */ /* 0x000fe80003800000 */
[----:B------:R-:W-:Y:S05]  /*1e8c0*/  @!P6 BRA `(.L_x_10285) ;  /* 0x00000004001ce947 */ /* 0x000fea0003800000 */
[----:B0-----:R-:W-:Y:S01]  /*1e8d0*/  IMAD R5, R25, 0x8, R6 ;  /* 0x0000000819057824 */ /* 0x001fe200078e0206 */
[----:B------:R-:W-:-:S04]  /*1e8e0*/  SHF.L.U32 R10, R26, 0x1f, RZ ;  /* 0x0000001f1a0a7819 */ /* 0x000fc800000006ff */
[----:B------:R-:W0:Y:S02]  /*1e8f0*/  SYNCS.PHASECHK.TRANS64.TRYWAIT P0, [R5+URZ+0x31ca0], R10 ;  /* 0x031ca00a050075a7 */ /* 0x000e24000800017f */
[----:B0-----:R-:W-:Y:S05]  /*1e900*/  @!P0 BRA `(.L_x_10286) ;  /* 0x0000005000588947 */ /* 0x001fea0003800000 */
.L_x_10415:
        /* <DEDUP_REMOVED lines=9> */
.L_x_10287:
[----:B------:R-:W-:Y:S01]  /*1e9a0*/  IMAD R9, R25, 0x6c00, R6 ;  /* 0x00006c0019097824 */ /* 0x000fe200078e0206 */
[----:B------:R-:W-:Y:S01]  /*1e9b0*/  R2UR UR9, R5 ;  /* 0x00000000050972ca */ /* 0x000fe200000e0000 */
[----:B------:R-:W-:Y:S01]  /*1e9c0*/  IMAD R7, R3, 0x90, R8 ;  /* 0x0000009003077824 */ /* 0x000fe200078e0208 */
        /* <DEDUP_REMOVED lines=22> */
[----:B------:R2:W-:Y:S01]  /*1eb30*/  UTMALDG.4D [UR8], [UR4], desc[UR6] ;  /* 0x00000608040075b4 */ /* 0x0005e20008019000 */
[----:B------:R-:W3:Y:S02]  /*1eb40*/  SYNCS.PHASECHK.TRANS64.TRYWAIT P0, [R5+URZ+0x31cc0], R10 ;  /* 0x031cc00a050075a7 */ /* 0x000ee4000800017f */
[----:B--23--:R-:W-:Y:S05]  /*1eb50*/  @!P0 BRA `(.L_x_10288) ;  /* 0x0000004c00d88947 */ /* 0x00cfea0003800000 */
.L_x_10416:
[----:B------:R-:W-:Y:S05]  /*1eb60*/  @P1 BRA `(.L_x_10289) ;  /* 0x0000000000141947 */ /* 0x000fea0003800000 */
[----:B------:R-:W-:Y:S01]  /*1eb70*/  ISETP.NE.AND P0, PT, R27, RZ, PT ;  /* 0x000000ff1b00720c */ /* 0x000fe20003f05270 */
[----:B0-2---:R-:W-:-:S04]  /*1eb80*/  IMAD.MOV.U32 R10, RZ, RZ, 0x6c00 ;  /* 0x00006c00ff0a7424 */ /* 0x005fc800078e00ff */
[----:B------:R3:W-:Y:S08]  /*1eb90*/  SYNCS.ARRIVE.TRANS64 RZ, [R5+URZ+0x31cb0], R10 ;  /* 0x031cb00a05ff79a7 */ /* 0x0007f0000800003f */
[----:B------:R-:W-:Y:S05]  /*1eba0*/  @!P0 BRA `(.L_x_10289) ;  /* 0x0000000000048947 */ /* 0x000fea0003800000 */
[----:B------:R-:W-:Y:S01]  /*1ebb0*/  BPT.TRAP 0x1 ;  /* 0x000000040000795c */ /* 0x000fe20000300000 */
.L_x_10289:
        /* <DEDUP_REMOVED lines=16> */
[----:B----4-:R-:W-:Y:S01]  /*1ecc0*/  UMOV UR8, UR14 ;  /* 0x0000000e00087c82 */ /* 0x010fe20008000000 */
[----:B------:R-:W-:Y:S01]  /*1ecd0*/  UMOV UR10, UR16 ;  /* 0x00000010000a7c82 */ /* 0x000fe20008000000 */
[----:B------:R-:W-:Y:S01]  /*1ece0*/  UMOV UR14, 0x40 ;  /* 0x00000040000e7882 */ /* 0x000fe20000000000 */
[----:B------:R4:W-:Y:S02]  /*1ecf0*/  UTMALDG.4D [UR8], [UR4], desc[UR6] ;  /* 0x00000608040075b4 */ /* 0x0009e40008019000 */
[----:B----4-:R-:W-:Y:S01]  /*1ed00*/  UMOV UR8, UR15 ;  /* 0x0000000f00087c82 */ /* 0x010fe20008000000 */
[----:B------:R-:W-:Y:S02]  /*1ed10*/  UMOV UR10, UR14 ;  /* 0x0000000e000a7c82 */ /* 0x000fe40008000000 */
[----:B------:R4:W-:Y:S02]  /*1ed20*/  UTMALDG.4D [UR8], [UR4], desc[UR6] ;  /* 0x00000608040075b4 */ /* 0x0009e40008019000 */
[----:B----4-:R-:W-:Y:S01]  /*1ed30*/  NOP ;  /* 0x0000000000007918 */ /* 0x010fe20000000000 */
.L_x_10285:
[----:B------:R-:W-:Y:S05]  /*1ed40*/  BSYNC B1 ;  /* 0x0000000000017941 */ /* 0x000fea0003800000 */
.L_x_10284:
[----:B------:R-:W-:Y:S01]  /*1ed50*/  VIADD R25, R25, 0x1 ;  /* 0x0000000119197836 */ /* 0x000fe20000000000 */
[----:B------:R-:W-:Y:S01]  /*1ed60*/  PLOP3.LUT P2, PT, PT, PT, PT, 0x8, 0x0 ;  /* 0x000000000000781c */ /* 0x000fe20003f4e170 */
[----:B------:R-:W-:-:S03]  /*1ed70*/  VIADD R3, R3, 0xfffffffe ;  /* 0xfffffffe03037836 */ /* 0x000fc60000000000 */
[----:B------:R-:W-:-:S04]  /*1ed80*/  ISETP.NE.AND P0, PT, R25, 0x2, PT ;  /* 0x000000021900780c */ /* 0x000fc80003f05270 */
[----:B------:R-:W-:Y:S02]  /*1ed90*/  SEL R25, R25, RZ, P0 ;  /* 0x000000ff19197207 */ /* 0x000fe40000000000 */
[----:B0123--:R-:W-:Y:S02]  /*1eda0*/  SEL R5, RZ, 0x1, P0 ;  /* 0x00000001ff057807 */ /* 0x00ffe40000000000 */
[----:B------:R-:W-:Y:S02]  /*1edb0*/  ISETP.GE.AND P0, PT, R3, R2, PT ;  /* 0x000000020300720c */ /* 0x000fe40003f06270 */
[----:B------:R-:W-:-:S11]  /*1edc0*/  LOP3.LUT R26, R26, R5, RZ, 0x3c, !PT ;  /* 0x000000051a1a7212 */ /* 0x000fd600078e3cff */
[----:B------:R-:W-:Y:S05]  /*1edd0*/  @!P0 BRA `(.L_x_10279) ;  /* 0x00000004004c8947 */ /* 0x000fea0003800000 */
.L_x_10296:
[----:B------:R-:W-:Y:S05]  /*1ede0*/  YIELD ;  /* 0x0000000000007946 */ /* 0x000fea0003800000 */
[----:B------:R-:W-:Y:S04]  /*1edf0*/  BSSY B1, `(.L_x_10290) ;  /* 0x0000048000017945 */ /* 0x000fe80003800000 */
[----:B------:R-:W-:Y:S05]  /*1ee00*/  @!P6 BRA `(.L_x_10291) ;  /* 0x000000040018e947 */ /* 0x000fea0003800000 */
[----:B------:R-:W-:Y:S01]  /*1ee10*/  IMAD R10, R25, 0x8, R6 ;  /* 0x00000008190a7824 */ /* 0x000fe200078e0206 */
[----:B------:R-:W-:-:S04]  /*1ee20*/  SHF.L.U32 R5, R26, 0x1f, RZ ;  /* 0x0000001f1a057819 */ /* 0x000fc800000006ff */
[----:B------:R-:W0:Y:S02]  /*1ee30*/  SYNCS.PHASECHK.TRANS64.TRYWAIT P0, [R10+URZ+0x31ca0], R5 ;  /* 0x031ca0050a0075a7 */ /* 0x000e24000800017f */
[----:B0-----:R-:W-:Y:S05]  /*1ee40*/  @!P0 BRA `(.L_x_10292) ;  /* 0x0000004c00308947 */ /* 0x001fea0003800000 */
.L_x_10417:
        /* <DEDUP_REMOVED lines=9> */
.L_x_10293:
        /* <DEDUP_REMOVED lines=27> */
.L_x_10418:
[----:B------:R-:W-:Y:S05]  /*1f090*/  @P0 BRA `(.L_x_10295) ;  /* 0x0000000000140947 */ /* 0x000fea0003800000 */
[----:B------:R-:W-:Y:S01]  /*1f0a0*/  ISETP.NE.AND P1, PT, R27, RZ, PT ;  /* 0x000000ff1b00720c */ /* 0x000fe20003f25270 */
[----:B01----:R-:W-:-:S04]  /*1f0b0*/  IMAD.MOV.U32 R5, RZ, RZ, 0x6c00 ;  /* 0x00006c00ff057424 */ /* 0x003fc800078e00ff */
[----:B------:R2:W-:Y:S08]  /*1f0c0*/  SYNCS.ARRIVE.TRANS64 RZ, [R10+URZ+0x31cb0], R5 ;  /* 0x031cb0050aff79a7 */ /* 0x0005f0000800003f */
[----:B------:R-:W-:Y:S05]  /*1f0d0*/  @!P1 BRA `(.L_x_10295) ;  /* 0x0000000000049947 */ /* 0x000fea0003800000 */
[----:B------:R-:W-:Y:S01]  /*1f0e0*/  BPT.TRAP 0x1 ;  /* 0x000000040000795c */ /* 0x000fe20000300000 */
.L_x_10295:
        /* <DEDUP_REMOVED lines=24> */
.L_x_10291:
[----:B------:R-:W-:Y:S05]  /*1f270*/  BSYNC B1 ;  /* 0x0000000000017941 */ /* 0x000fea0003800000 */
.L_x_10290:
[----:B------:R-:W-:-:S05]  /*1f280*/  VIADD R25, R25, 0x1 ;  /* 0x0000000119197836 */ /* 0x000fca0000000000 */
[----:B------:R-:W-:-:S04]  /*1f290*/  ISETP.NE.AND P0, PT, R25, 0x2, PT ;  /* 0x000000021900780c */ /* 0x000fc80003f05270 */
[----:B012---:R-:W-:Y:S02]  /*1f2a0*/  SEL R5, RZ, 0x1, P0 ;  /* 0x00000001ff057807 */ /* 0x007fe40000000000 */
[----:B------:R-:W-:Y:S02]  /*1f2b0*/  SEL R25, R25, RZ, P0 ;  /* 0x000000ff19197207 */ /* 0x000fe40000000000 */
[C---:B------:R-:W-:Y:S02]  /*1f2c0*/  ISETP.GT.AND P0, PT, R3.reuse, R2, PT ;  /* 0x000000020300720c */ /* 0x040fe40003f04270 */
[----:B------:R-:W-:Y:S01]  /*1f2d0*/  LOP3.LUT R26, R26, R5, RZ, 0x3c, !PT ;  /* 0x000000051a1a7212 */ /* 0x000fe200078e3cff */
[----:B------:R-:W-:-:S04]  /*1f2e0*/  VIADD R5, R3, 0xffffffff ;  /* 0xffffffff03057836 */ /* 0x000fc80000000000 */
[----:B------:R-:W-:-:S06]  /*1f2f0*/  IMAD.MOV.U32 R3, RZ, RZ, R5 ;  /* 0x000000ffff037224 */ /* 0x000fcc00078e0005 */
[----:B------:R-:W-:Y:S05]  /*1f300*/  @P0 BRA `(.L_x_10296) ;  /* 0xfffffff800b40947 */ /* 0x000fea000383ffff */
.L_x_10279:
[----:B------:R-:W-:Y:S05]  /*1f310*/  BSYNC B0 ;  /* 0x0000000000007941 */ /* 0x000fea0003800000 */
.L_x_10278:
[----:B------:R-:W2:Y:S01]  /*1f320*/  LDL R5, [R1] ;  /* 0x0000000001057983 */ /* 0x000ea20000100800 */
        /* <DEDUP_REMOVED lines=21> */
.L_x_10298:
        /* <DEDUP_REMOVED lines=22> */
.L_x_10300:
        /* <DEDUP_REMOVED lines=19> */
.L_x_10302:
        /* <DEDUP_REMOVED lines=16> */
.L_x_10301:
[----:B------:R-:W2:Y:S01]  /*1f810*/  LDL.LU R2, [R1+0x4] ;  /* 0x0000040001027983 */ /* 0x000ea20000300800 */
[----:B------:R-:W-:Y:S01]  /*1f820*/  ULDC.64 UR4, c[0x0][0x9f8] ;  /* 0x00027e0000047ab9 */ /* 0x000fe20000000a00 */
[----:B------:R-:W0:Y:S02]  /*1f830*/  LDC R0, c[0x0][0x428] ;  /* 0x00010a00ff007b82 */ /* 0x000e240000000800 */
[----:B------:R-:W3:Y:S04]  /*1f840*/  LDL.LU R21, [R1+0x8] ;  /* 0x0000080001157983 */ /* 0x000ee80000300800 */
[----:B------:R-:W4:Y:S01]  /*1f850*/  LDL.LU R20, [R1+0x10] ;  /* 0x0000100001147983 */ /* 0x000f220000300800 */
[----:B------:R-:W-:Y:S01]  /*1f860*/  ISETP.NE.U32.AND P0, PT, RZ, UR4, PT ;  /* 0x00000004ff007c0c */ /* 0x000fe2000bf05070 */
[----:B------:R-:W-:Y:S01]  /*1f870*/  IMAD.MOV.U32 R6, RZ, RZ, R29 ;  /* 0x000000ffff067224 */ /* 0x000fe200078e001d */
[----:B------:R-:W-:-:S02]  /*1f880*/  ULDC.64 UR6, c[0x0][0x208] ;  /* 0x0000820000067ab9 */ /* 0x000fc40000000a00 */
        /* <DEDUP_REMOVED lines=15> */
[----:B------:R-:W2:Y:S01]  /*1f980*/  @P0 LDC R4, c[0x0][0x430] ;  /* 0x00010c00ff040b82 */ /* 0x000ea20000000800 */
[----:B0-----:R-:W-:-:S05]  /*1f990*/  @P0 IMAD.HI.U32 R5, R18, R5, RZ ;  /* 0x0000000512050227 */ /* 0x001fca00078e00ff */
[----:B--2---:R-:W-:Y:S02]  /*1f9a0*/  @P0 SHF.R.U32.HI R0, RZ, R4, R5 ;  /* 0x00000004ff000219 */ /* 0x004fe40000011605 */
[----:B------:R-:W-:-:S04]  /*1f9b0*/  ISETP.NE.U32.AND P0, PT, RZ, UR4, PT ;  /* 0x00000004ff007c0c */ /* 0x000fc8000bf05070 */
[----:B------:R-:W-:-:S04]  /*1f9c0*/  ISETP.NE.AND.EX P0, PT, RZ, UR5, PT, P0 ;  /* 0x00000005ff007c0c */ /* 0x000fc8000bf05300 */
[----:B-1----:R-:W-:-:S09]  /*1f9d0*/  SEL R9, R29, RZ, !P0 ;  /* 0x000000ff1d097207 */ /* 0x002fd20004000000 */
.L_x_10303:
        /* <DEDUP_REMOVED lines=14> */
.L_x_10304:
        /* <DEDUP_REMOVED lines=13> */
.L_x_10305:
        /* <DEDUP_REMOVED lines=9> */
[----:B------:R-:W2:Y:S01]  /*1fc20*/  LDL R4, [R1] ;  /* 0x0000000001047983 */ /* 0x000ea20000100800 */
        /* <DEDUP_REMOVED lines=8> */
.L_x_10421:
[----:B------:R-:W-:Y:S01]  /*1fcb0*/  UMOV UR4, 0xffffffff ;  /* 0xffffffff00047882 */ /* 0x000fe20000000000 */
[----:B------:R-:W-:Y:S02]  /*1fcc0*/  SHF.R.S32.HI R12, RZ, 0x1f, R6 ;  /* 0x0000001fff0c7819 */ /* 0x000fe40000011406 */
[----:B------:R-:W-:Y:S05]  /*1fcd0*/  BRA.DIV UR4, `(.L_x_10307) ;  /* 0x0000003e04e87947 */ /* 0x000fea000b800000 */
[----:B------:R-:W-:-:S13]  /*1fce0*/  ELECT P6, URZ, PT ;  /* 0x00000000003f782f */ /* 0x000fda00038c0000 */
.L_x_10424:
        /* <DEDUP_REMOVED lines=21> */
[----:B------:R0:W5:Y:S01]  /*1fe40*/  LDG.E R8, desc[UR6][R10.64] ;  /* 0x000000060a087981 */ /* 0x000162000c1e1900 */
[----:B------:R-:W-:-:S07]  /*1fe50*/  IMAD R7, R13, R4, R7 ;  /* 0x000000040d077224 */ /* 0x000fce00078e0207 */
.L_x_10309:
[----:B------:R-:W-:Y:S01]  /*1fe60*/  IMAD R5, R22, 0x8, R28 ;  /* 0x0000000816057824 */ /* 0x000fe200078e021c */
[----:B------:R-:W-:-:S04]  /*1fe70*/  SHF.L.U32 R4, R24, 0x1f, RZ ;  /* 0x0000001f18047819 */ /* 0x000fc800000006ff */
[----:B------:R-:W1:Y:S02]  /*1fe80*/  SYNCS.PHASECHK.TRANS64.TRYWAIT P0, [R5+URZ+0x31c40], R4 ;  /* 0x031c4004050075a7 */ /* 0x000e64000800017f */
[----:B-1----:R-:W-:Y:S05]  /*1fe90*/  @!P0 BRA `(.L_x_10310) ;  /* 0x0000003c00988947 */ /* 0x002fea0003800000 */
.L_x_10425:
        /* <DEDUP_REMOVED lines=9> */
.L_x_10311:
        /* <DEDUP_REMOVED lines=28> */
.L_x_10308:
        /* <DEDUP_REMOVED lines=41> */
[----:B0-----:R-:W-:-:S04]  /*20380*/  SHF.L.U32 R5, R4, 0x1f, RZ ;  /* 0x0000001f04057819 */ /* 0x001fc800000006ff */
[----:B------:R-:W0:Y:S02]  /*20390*/  SYNCS.PHASECHK.TRANS64.TRYWAIT P0, [R28+URZ+0x31c20], R5 ;  /* 0x031c20051c0075a7 */ /* 0x000e24000800017f */
[----:B0--3--:R-:W-:Y:S05]  /*203a0*/  @!P0 BRA `(.L_x_10313) ;  /* 0x0000003800688947 */ /* 0x009fea0003800000 */
.L_x_10426:
[----:B------:R-:W-:Y:S05]  /*203b0*/  BSYNC B0 ;  /* 0x0000000000007941 */ /* 0x000fea0003800000 */
.L_x_10312:
[----:B------:R-:W2:Y:S01]  /*203c0*/  LDL R4, [R1] ;  /* 0x0000000001047983 */ /* 0x000ea20000100800 */
[----:B------:R-:W-:Y:S01]  /*203d0*/  BSSY B0, `(.L_x_10314) ;  /* 0x000017c000007945 */ /* 0x000fe20003800000 */
[----:B--2---:R-:W-:-:S13]  /*203e0*/  ISETP.GE.AND P0, PT, R4, 0x2, PT ;  /* 0x000000020400780c */ /* 0x004fda0003f06270 */
[----:B------:R-:W-:Y:S05]  /*203f0*/  @!P0 BRA `(.L_x_10315) ;  /* 0x0000001400e48947 */ /* 0x000fea0003800000 */
[C---:B------:R-:W-:Y:S01]  /*20400*/  VIADD R10, R4.reuse, 0xfffffffe ;  /* 0xfffffffe040a7836 */ /* 0x040fe20000000000 */
[----:B------:R-:W-:Y:S01]  /*20410*/  LOP3.LUT R4, R4, 0x1, RZ, 0xc0, !PT ;  /* 0x0000000104047812 */ /* 0x000fe200078ec0ff */
[----:B------:R-:W-:Y:S02]  /*20420*/  BSSY B1, `(.L_x_10316) ;  /* 0x000007f000017945 */ /* 0x000fe40003800000 */
[----:B------:R-:W-:Y:S01]  /*20430*/  IMAD.MOV.U32 R9, RZ, RZ, R10 ;  /* 0x000000ffff097224 */ /* 0x000fe200078e000a */
[----:B------:R-:W-:-:S13]  /*20440*/  ISETP.NE.U32.AND P0, PT, R4, 0x1, PT ;  /* 0x000000010400780c */ /* 0x000fda0003f05070 */
        /* <DEDUP_REMOVED lines=9> */
[----:B------:R-:W-:Y:S02]  /*204e0*/  IMAD.MOV.U32 R15, RZ, RZ, R10 ;  /* 0x000000ffff0f7224 */ /* 0x000fe400078e000a */
[----:B------:R-:W-:Y:S01]  /*204f0*/  IMAD.MOV.U32 R4, RZ, RZ, R8 ;  /* 0x000000ffff047224 */ /* 0x000fe200078e0008 */
[----:B------:R-:W-:-:S13]  /*20500*/  ISETP.NE.AND.EX P0, PT, R3, RZ, PT, P0 ;  /* 0x000000ff0300720c */ /* 0x000fda0003f05300 */
[----:B------:R-:W-:Y:S05]  /*20510*/  @!P0 BRA `(.L_x_10320) ;  /* 0x00000000004c8947 */ /* 0x000fea0003800000 */
[----:B------:R-:W1:Y:S01]  /*20520*/  LDC R15, c[0x0][0x41c] ;  /* 0x00010700ff0f7b82 */ /* 0x000e620000000800 */
[----:B------:R-:W-:Y:S01]  /*20530*/  IMAD.MOV.U32 R9, RZ, RZ, R10 ;  /* 0x000000ffff097224 */ /* 0x000fe200078e000a */
[----:B------:R-:W-:Y:S01]  /*20540*/  ULDC.64 UR4, c[0x0][0x408] ;  /* 0x0001020000047ab9 */ /* 0x000fe20000000a00 */
[----:B------:R-:W-:Y:S01]  /*20550*/  ULDC.64 UR6, c[0x0][0x208] ;  /* 0x0000820000067ab9 */ /* 0x000fe20000000a00 */
[----:B------:R-:W-:-:S04]  /*20560*/  IMAD R17, R12, UR4, RZ ;  /* 0x000000040c117c24 */ /* 0x000fc8000f8e02ff */
[----:B------:R-:W-:Y:S01]  /*20570*/  IMAD R14, R6, UR5, R17 ;  /* 0x00000005060e7c24 */ /* 0x000fe2000f8e0211 */
[----:B-1----:R-:W-:-:S13]  /*20580*/  ISETP.NE.AND P0, PT, R15, 0x1, PT ;  /* 0x000000010f00780c */ /* 0x002fda0003f05270 */
        /* <DEDUP_REMOVED lines=12> */
.L_x_10320:
[----:B-1----:R-:W-:Y:S01]  /*20650*/  IMAD R3, R11, 0x8, R28 ;  /* 0x000000080b037824 */ /* 0x002fe200078e021c */
[----:B------:R-:W-:-:S04]  /*20660*/  SHF.L.U32 R2, R13, 0x1f, RZ ;  /* 0x0000001f0d027819 */ /* 0x000fc800000006ff */
[----:B------:R-:W1:Y:S02]  /*20670*/  SYNCS.PHASECHK.TRANS64.TRYWAIT P0, [R3+URZ+0x31c40], R2 ;  /* 0x031c4002030075a7 */ /* 0x000e64000800017f */
[----:B-1----:R-:W-:Y:S05]  /*20680*/  @!P0 BRA `(.L_x_10321) ;  /* 0x0000003400c48947 */ /* 0x002fea0003800000 */
.L_x_10427:
        /* <DEDUP_REMOVED lines=9> */
.L_x_10322:
        /* <DEDUP_REMOVED lines=31> */
.L_x_10428:
        /* <DEDUP_REMOVED lines=10> */
.L_x_10324:
[----:B------:R-:W2:Y:S02]  /*209b0*/  LDL R3, [R1+0x44] ;  /* 0x0000440001037983 */ /* 0x000ea40000100800 */
[----:B--2---:R-:W-:-:S13]  /*209c0*/  LOP3.LUT P0, RZ, R3, 0x40, RZ, 0xc0, !PT ;  /* 0x0000004003ff7812 */ /* 0x004fda000780c0ff */
[----:B------:R-:W-:Y:S05]  /*209d0*/  @P0 BRA `(.L_x_10325) ;  /* 0x0000000000040947 */ /* 0x000fea0003800000 */
[----:B------:R-:W-:Y:S01]  /*209e0*/  BPT.TRAP 0x1 ;  /* 0x000000040000795c */ /* 0x000fe20000300000 */
.L_x_10325:
        /* <DEDUP_REMOVED lines=29> */
.L_x_10319:
[----:B------:R-:W-:Y:S05]  /*20bc0*/  BSYNC B2 ;  /* 0x0000000000027941 */ /* 0x000fea0003800000 */
.L_x_10318:
[----:B------:R-:W2:Y:S01]  /*20bd0*/  LDL.LU R2, [R1] ;  /* 0x0000000001027983 */ /* 0x000ea20000300800 */
[----:B------:R-:W-:Y:S01]  /*20be0*/  MOV R22, R11 ;  /* 0x0000000b00167202 */ /* 0x000fe20000000f00 */
[----:B------:R-:W-:Y:S02]  /*20bf0*/  IMAD.MOV.U32 R24, RZ, RZ, R13 ;  /* 0x000000ffff187224 */ /* 0x000fe400078e000d */
[----:B--2---:R-:W-:-:S07]  /*20c00*/  VIADD R9, R2, 0xfffffffd ;  /* 0xfffffffd02097836 */ /* 0x004fce0000000000 */
.L_x_10317:
[----:B------:R-:W-:Y:S05]  /*20c10*/  BSYNC B1 ;  /* 0x0000000000017941 */ /* 0x000fea0003800000 */
.L_x_10316:
[----:B------:R-:W-:-:S13]  /*20c20*/  ISETP.NE.AND P0, PT, R10, RZ, PT ;  /* 0x000000ff0a00720c */ /* 0x000fda0003f05270 */
[----:B------:R-:W-:Y:S05]  /*20c30*/  @!P0 BRA `(.L_x_10315) ;  /* 0x0000000c00d48947 */ /* 0x000fea0003800000 */
[----:B------:R-:W-:-:S07]  /*20c40*/  IMAD.MOV.U32 R4, RZ, RZ, R8 ;  /* 0x000000ffff047224 */ /* 0x000fce00078e0008 */
.L_x_10342:
        /* <DEDUP_REMOVED lines=13> */
[----:B------:R-:W1:Y:S01]  /*20d20*/  LDC R13, c[0x0][0x41c] ;  /* 0x00010700ff0d7b82 */ /* 0x000e620000000800 */
[----:B------:R-:W-:Y:S01]  /*20d30*/  IMAD.MOV.U32 R14, RZ, RZ, R9 ;  /* 0x000000ffff0e7224 */ /* 0x000fe200078e0009 */
[----:B------:R-:W-:Y:S01]  /*20d40*/  ULDC.64 UR6, c[0x0][0x408] ;  /* 0x0001020000067ab9 */ /* 0x000fe20000000a00 */
[----:B------:R-:W-:Y:S01]  /*20d50*/  ULDC.64 UR8, c[0x0][0x208] ;  /* 0x0000820000087ab9 */ /* 0x000fe20000000a00 */
[----:B0-----:R-:W-:-:S04]  /*20d60*/  IMAD R5, R12, UR6, RZ ;  /* 0x000000060c057c24 */ /* 0x001fc8000f8e02ff */
[----:B------:R-:W-:Y:S01]  /*20d70*/  IMAD R5, R6, UR7, R5 ;  /* 0x0000000706057c24 */ /* 0x000fe2000f8e0205 */
[----:B-1----:R-:W-:-:S13]  /*20d80*/  ISETP.NE.AND P0, PT, R13, 0x1, PT ;  /* 0x000000010d00780c */ /* 0x002fda0003f05270 */
        /* <DEDUP_REMOVED lines=12> */
.L_x_10328:
[----:B------:R-:W-:Y:S01]  /*20e50*/  IMAD R3, R10, 0x8, R28 ;  /* 0x000000080a037824 */ /* 0x000fe200078e021c */
[----:B------:R-:W-:-:S04]  /*20e60*/  SHF.L.U32 R2, R11, 0x1f, RZ ;  /* 0x0000001f0b027819 */ /* 0x000fc800000006ff */
[----:B------:R-:W2:Y:S02]  /*20e70*/  SYNCS.PHASECHK.TRANS64.TRYWAIT P0, [R3+URZ+0x31c40], R2 ;  /* 0x031c4002030075a7 */ /* 0x000ea4000800017f */
[----:B--2---:R-:W-:Y:S05]  /*20e80*/  @!P0 BRA `(.L_x_10329) ;  /* 0x0000002c00ec8947 */ /* 0x004fea0003800000 */
.L_x_10429:
[----:B01----:R-:W0:Y:S02]  /*20e90*/  S2R R5, SR_TID.X ;  /* 0x0000000000057919 */ /* 0x003e240000002100 */
        /* <DEDUP_REMOVED lines=8> */
.L_x_10330:
[--C-:B0-2---:R-:W-:Y:S01]  /*20f20*/  IMAD R2, R10, 0x6c00, R28.reuse ;  /* 0x00006c000a027824 */ /* 0x105fe200078e021c */
        /* <DEDUP_REMOVED lines=30> */
.L_x_10430:
        /* <DEDUP_REMOVED lines=10> */
.L_x_10332:
[----:B------:R-:W2:Y:S02]  /*211b0*/  LDL R2, [R1+0x44] ;  /* 0x0000440001027983 */ /* 0x000ea40000100800 */
[----:B--2---:R-:W-:-:S13]  /*211c0*/  LOP3.LUT P0, RZ, R2, 0x40, RZ, 0xc0, !PT ;  /* 0x0000004002ff7812 */ /* 0x004fda000780c0ff */
[----:B------:R-:W-:Y:S05]  /*211d0*/  @P0 BRA `(.L_x_10333) ;  /* 0x0000000000040947 */ /* 0x000fea0003800000 */
[----:B------:R-:W-:Y:S01]  /*211e0*/  BPT.TRAP 0x1 ;  /* 0x000000040000795c */ /* 0x000fe20000300000 */
.L_x_10333:
        /* <DEDUP_REMOVED lines=30> */
.L_x_10327:
[----:B------:R-:W-:Y:S05]  /*213d0*/  BSYNC B1 ;  /* 0x0000000000017941 */ /* 0x000fea0003800000 */
.L_x_10326:
        /* <DEDUP_REMOVED lines=31> */
.L_x_10336:
[----:B------:R-:W-:Y:S01]  /*215d0*/  IMAD R2, R22, 0x8, R28 ;  /* 0x0000000816027824 */ /* 0x000fe200078e021c */
[----:B------:R-:W-:-:S04]  /*215e0*/  SHF.L.U32 R3, R24, 0x1f, RZ ;  /* 0x0000001f18037819 */ /* 0x000fc800000006ff */
[----:B------:R-:W1:Y:S02]  /*215f0*/  SYNCS.PHASECHK.TRANS64.TRYWAIT P0, [R2+URZ+0x31c40], R3 ;  /* 0x031c4003020075a7 */ /* 0x000e64000800017f */
[----:B-1----:R-:W-:Y:S05]  /*21600*/  @!P0 BRA `(.L_x_10337) ;  /* 0x0000002800348947 */ /* 0x002fea0003800000 */
.L_x_10431:
        /* <DEDUP_REMOVED lines=9> */
.L_x_10338:
        /* <DEDUP_REMOVED lines=31> */
.L_x_10432:
        /* <DEDUP_REMOVED lines=10> */
.L_x_10340:
[----:B------:R-:W2:Y:S02]  /*21930*/  LDL R3, [R1+0x44] ;  /* 0x0000440001037983 */ /* 0x000ea40000100800 */
[----:B--2---:R-:W-:-:S13]  /*21940*/  LOP3.LUT P0, RZ, R3, 0x40, RZ, 0xc0, !PT ;  /* 0x0000004003ff7812 */ /* 0x004fda000780c0ff */
[----:B------:R-:W-:Y:S05]  /*21950*/  @P0 BRA `(.L_x_10341) ;  /* 0x0000000000040947 */ /* 0x000fea0003800000 */
[----:B------:R-:W-:Y:S01]  /*21960*/  BPT.TRAP 0x1 ;  /* 0x000000040000795c */ /* 0x000fe20000300000 */
.L_x_10341:
        /* <DEDUP_REMOVED lines=29> */
.L_x_10335:
[----:B------:R-:W-:Y:S05]  /*21b40*/  BSYNC B1 ;  /* 0x0000000000017941 */ /* 0x000fea0003800000 */
.L_x_10334:
[C---:B------:R-:W-:Y:S01]  /*21b50*/  ISETP.GT.AND P0, PT, R9.reuse, 0x1, PT ;  /* 0x000000010900780c */ /* 0x040fe20003f04270 */
[----:B0-----:R-:W-:-:S04]  /*21b60*/  VIADD R2, R9, 0xfffffffe ;  /* 0xfffffffe09027836 */ /* 0x001fc80000000000 */
[----:B------:R-:W-:-:S08]  /*21b70*/  IMAD.MOV.U32 R9, RZ, RZ, R2 ;  /* 0x000000ffff097224 */ /* 0x000fd000078e0002 */
[----:B------:R-:W-:Y:S05]  /*21b80*/  @P0 BRA `(.L_x_10342) ;  /* 0xfffffff000300947 */ /* 0x000fea000383ffff */
.L_x_10315:
[----:B------:R-:W-:Y:S05]  /*21b90*/  BSYNC B0 ;  /* 0x0000000000007941 */ /* 0x000fea0003800000 */
.L_x_10314:
[----:B------:R-:W-:Y:S01]  /*21ba0*/  ISETP.NE.AND P0, PT, R27, RZ, PT ;  /* 0x000000ff1b00720c */ /* 0x000fe20003f05270 */
[----:B------:R-:W-:-:S12]  /*21bb0*/  BSSY B0, `(.L_x_10343) ;  /* 0x000000f000007945 */ /* 0x000fd80003800000 */
[----:B------:R-:W-:Y:S05]  /*21bc0*/  @P0 BRA `(.L_x_10344) ;  /* 0x0000000000340947 */ /* 0x000fea0003800000 */
[----:B------:R-:W1:Y:S01]  /*21bd0*/  S2R R9, SR_LANEID ;  /* 0x0000000000097919 */ /* 0x000e620000000000 */
[----:B------:R-:W-:Y:S01]  /*21be0*/  VOTEU.ANY UR4, UPT, PT ;  /* 0x0000000000047886 */ /* 0x000fe200038e0100 */
[----:B------:R-:W2:Y:S01]  /*21bf0*/  LDC.64 R2, c[0x0][0xc38] ;  /* 0x00030e00ff027b82 */ /* 0x000ea20000000a00 */
[----:B------:R-:W1:Y:S01]  /*21c00*/  FLO.U32 R4, UR4 ;  /* 0x0000000400047d00 */ /* 0x000e6200080e0000 */
[----:B------:R-:W-:-:S07]  /*21c10*/  ULDC.64 UR6, c[0x0][0x208] ;  /* 0x0000820000067ab9 */ /* 0x000fce0000000a00 */
[----:B0-----:R-:W2:Y:S01]  /*21c20*/  POPC R5, UR4 ;  /* 0x0000000400057d09 */ /* 0x001ea20008000000 */
[----:B-1----:R-:W-:-:S13]  /*21c30*/  ISETP.EQ.U32.AND P0, PT, R4, R9, PT ;  /* 0x000000090400720c */ /* 0x002fda0003f02070 */
[----:B--2---:R-:W2:Y:S01]  /*21c40*/  @P0 ATOMG.E.ADD.STRONG.GPU PT, R3, desc[UR6][R2.64], R5 ;  /* 0x00000005020309a8 */ /* 0x004ea200081ee1c6 */
[----:B------:R-:W0:Y:S02]  /*21c50*/  S2R R6, SR_LTMASK ;  /* 0x0000000000067919 */ /* 0x000e240000003900 */
[----:B0-----:R-:W-:-:S04]  /*21c60*/  LOP3.LUT R6, R6, UR4, RZ, 0xc0, !PT ;  /* 0x0000000406067c12 */ /* 0x001fc8000f8ec0ff */
[----:B------:R-:W0:Y:S01]  /*21c70*/  POPC R9, R6 ;  /* 0x0000000600097309 */ /* 0x000e220000000000 */
[----:B--2---:R-:W0:Y:S02]  /*21c80*/  SHFL.IDX PT, R4, R3, R4, 0x1f ;  /* 0x00001f0403047589 */ /* 0x004e2400000e0000 */
[----:B0-----:R-:W-:-:S07]  /*21c90*/  IADD3 R16, R4, UR36, R9 ;  /* 0x0000002404107c10 */ /* 0x001fce000fffe009 */
.L_x_10344:
[----:B------:R-:W-:Y:S05]  /*21ca0*/  BSYNC B0 ;  /* 0x0000000000007941 */ /* 0x000fea0003800000 */
.L_x_10343:
[----:B------:R-:W-:Y:S04]  /*21cb0*/  BSSY B0, `(.L_x_10345) ;  /* 0x0000030000007945 */ /* 0x000fe80003800000 */
[----:B------:R-:W-:Y:S05]  /*21cc0*/  @!P6 BRA `(.L_x_10346) ;  /* 0x0000000000b8e947 */ /* 0x000fea0003800000 */
[----:B------:R-:W-:Y:S01]  /*21cd0*/  IMAD R3, R22, 0x8, R28 ;  /* 0x0000000816037824 */ /* 0x000fe200078e021c */
[----:B------:R-:W-:-:S04]  /*21ce0*/  SHF.L.U32 R2, R24, 0x1f, RZ ;  /* 0x0000001f18027819 */ /* 0x000fc800000006ff */
[----:B------:R-:W1:Y:S02]  /*21cf0*/  SYNCS.PHASECHK.TRANS64.TRYWAIT P0, [R3+URZ+0x31c60], R2 ;  /* 0x031c6002030075a7 */ /* 0x000e64000800017f */
[----:B-1----:R-:W-:Y:S05]  /*21d00*/  @!P0 BRA `(.L_x_10347) ;  /* 0x00000020009c8947 */ /* 0x002fea0003800000 */
.L_x_10433:
        /* <DEDUP_REMOVED lines=10> */
.L_x_10348:
[----:B------:R-:W2:Y:S02]  /*21db0*/  LDL R2, [R1+0x44] ;  /* 0x0000440001027983 */ /* 0x000ea40000100800 */
[----:B--2---:R-:W-:-:S13]  /*21dc0*/  LOP3.LUT P0, RZ, R2, 0x40, RZ, 0xc0, !PT ;  /* 0x0000004002ff7812 */ /* 0x004fda000780c0ff */
[----:B------:R-:W-:Y:S05]  /*21dd0*/  @P0 BRA `(.L_x_10349) ;  /* 0x0000000000040947 */ /* 0x000fea0003800000 */
[----:B------:R-:W-:Y:S01]  /*21de0*/  BPT.TRAP 0x1 ;  /* 0x000000040000795c */ /* 0x000fe20000300000 */
.L_x_10349:
        /* <DEDUP_REMOVED lines=28> */
.L_x_10346:
[----:B------:R-:W-:Y:S05]  /*21fb0*/  BSYNC B0 ;  /* 0x0000000000007941 */ /* 0x000fea0003800000 */
.L_x_10345:
[----:B------:R-:W-:-:S05]  /*21fc0*/  VIADD R22, R22, 0x1 ;  /* 0x0000000116167836 */ /* 0x000fca0000000000 */
[----:B------:R-:W-:-:S04]  /*21fd0*/  ISETP.NE.AND P0, PT, R22, 0x2, PT ;  /* 0x000000021600780c */ /* 0x000fc80003f05270 */
[----:B------:R-:W-:Y:S02]  /*21fe0*/  SEL R3, RZ, 0x1, P0 ;  /* 0x00000001ff037807 */ /* 0x000fe40000000000 */
[----:B------:R-:W-:Y:S02]  /*21ff0*/  SEL R22, R22, RZ, P0 ;  /* 0x000000ff16167207 */ /* 0x000fe40000000000 */
[----:B------:R-:W-:-:S07]  /*22000*/  LOP3.LUT R24, R24, R3, RZ, 0x3c, !PT ;  /* 0x0000000318187212 */ /* 0x000fce00078e3cff */
.L_x_10299:
[----:B------:R-:W-:Y:S05]  /*22010*/  BSYNC B6 ;  /* 0x0000000000067941 */ /* 0x000fea0003800000 */
.L_x_10297:
[----:B------:R-:W-:-:S03]  /*22020*/  UMOV UR4, 0xffffffff ;  /* 0xffffffff00047882 */ /* 0x000fc60000000000 */
[----:B------:R-:W-:Y:S05]  /*22030*/  BRA.DIV UR4, `(.L_x_10350) ;  /* 0x0000001e04e47947 */ /* 0x000fea000b800000 */
[----:B------:R1:W2:Y:S04]  /*22040*/  SHFL.IDX PT, R4, R16, RZ, 0x1f ;  /* 0x00001fff10047589 */ /* 0x0002a800000e0000 */
[----:B0-----:R1:W0:Y:S02]  /*22050*/  SHFL.IDX PT, R5, R16, 0x1, 0x1f ;  /* 0x00201f0010057f89 */ /* 0x00122400000e0000 */
.L_x_10437:
[----:B------:R-:W-:Y:S01]  /*22060*/  ULDC UR4, c[0x0][0xc14] ;  /* 0x0003050000047ab9 */ /* 0x000fe20000000800 */
[C---:B------:R-:W-:Y:S01]  /*22070*/  IMAD.IADD R7, R27.reuse, 0x1, R19 ;  /* 0x000000011b077824 */ /* 0x040fe200078e0213 */
[----:B------:R-:W-:Y:S01]  /*22080*/  ISETP.NE.AND P0, PT, R27, 0x1f, PT ;  /* 0x0000001f1b00780c */ /* 0x000fe20003f05270 */
[----:B------:R-:W-:Y:S01]  /*22090*/  IMAD.U32 R0, RZ, RZ, UR4 ;  /* 0x00000004ff007e24 */ /* 0x000fe2000f8e00ff */
[----:B------:R-:W-:Y:S01]  /*220a0*/  BSSY B0, `(.L_x_10351) ;  /* 0x0000008000007945 */ /* 0x000fe20003800000 */
[----:B------:R-:W-:-:S03]  /*220b0*/  MOV R2, RZ ;  /* 0x000000ff00027202 */ /* 0x000fc60000000f00 */
[----:B------:R-:W-:-:S13]  /*220c0*/  ISETP.GE.OR P0, PT, R7, R0, !P0 ;  /* 0x000000000700720c */ /* 0x000fda0004706670 */
[----:B------:R-:W-:Y:S05]  /*220d0*/  @P0 BRA `(.L_x_10352) ;  /* 0x0000000000100947 */ /* 0x000fea0003800000 */
[----:B------:R-:W3:Y:S01]  /*220e0*/  LDC.64 R2, c[0x0][0xc58] ;  /* 0x00031600ff027b82 */ /* 0x000ee20000000a00 */
[----:B------:R-:W-:Y:S01]  /*220f0*/  ULDC.64 UR4, c[0x0][0x208] ;  /* 0x0000820000047ab9 */ /* 0x000fe20000000a00 */
[----:B---3--:R-:W-:-:S06]  /*22100*/  IMAD.WIDE R2, R7, 0x4, R2 ;  /* 0x0000000407027825 */ /* 0x008fcc00078e0202 */
[----:B------:R3:W5:Y:S02]  /*22110*/  LDG.E R2, desc[UR4][R2.64] ;  /* 0x0000000402027981 */ /* 0x000764000c1e1900 */
.L_x_10352:
[----:B------:R-:W-:Y:S05]  /*22120*/  BSYNC B0 ;  /* 0x0000000000007941 */ /* 0x000fea0003800000 */
.L_x_10351:
        /* <DEDUP_REMOVED lines=23> */
.L_x_10445:
[----:B------:R-:W-:Y:S02]  /*222a0*/  ULDC UR4, c[0x0][0xc10] ;  /* 0x0003040000047ab9 */ /* 0x000fe40000000800 */
[----:B------:R-:W-:-:S04]  /*222b0*/  IMAD.U32 R6, RZ, RZ, UR4 ;  /* 0x00000004ff067e24 */ /* 0x000fc8000f8e00ff */
[----:B----4-:R-:W-:-:S04]  /*222c0*/  IMAD R14, R14, R6, RZ ;  /* 0x000000060e0e7224 */ /* 0x010fc800078e02ff */
[----:B0-----:R-:W-:-:S05]  /*222d0*/  IMAD.IADD R5, R5, 0x1, R14 ;  /* 0x0000000105057824 */ /* 0x001fca00078e020e */
[----:B--2---:R-:W-:-:S13]  /*222e0*/  ISETP.GT.AND P0, PT, R5, R4, PT ;  /* 0x000000040500720c */ /* 0x004fda0003f04270 */
[----:B------:R-:W-:Y:S05]  /*222f0*/  @P0 BRA `(.L_x_10354) ;  /* 0x0000000000b00947 */ /* 0x000fea0003800000 */
[----:B------:R-:W0:Y:S02]  /*22300*/  LDC R0, c[0x0][0xc14] ;  /* 0x00030500ff007b82 */ /* 0x000e240000000800 */
.L_x_10359:
[----:B------:R-:W-:-:S05]  /*22310*/  VIADD R19, R19, 0x1f ;  /* 0x0000001f13137836 */ /* 0x000fca0000000000 */
        /* <DEDUP_REMOVED lines=8> */
[----:B---3--:R-:W0:Y:S01]  /*223a0*/  LDC.64 R2, c[0x0][0xc58] ;  /* 0x00031600ff027b82 */ /* 0x008e220000000a00 */
[----:B------:R-:W-:Y:S01]  /*223b0*/  ULDC.64 UR4, c[0x0][0x208] ;  /* 0x0000820000047ab9 */ /* 0x000fe20000000a00 */
[----:B0-----:R-:W-:-:S06]  /*223c0*/  IMAD.WIDE R2, R7, 0x4, R2 ;  /* 0x0000000407027825 */ /* 0x001fcc00078e0202 */
[----:B------:R0:W5:Y:S02]  /*223d0*/  LDG.E R2, desc[UR4][R2.64] ;  /* 0x0000000402027981 */ /* 0x000164000c1e1900 */
.L_x_10357:
[----:B------:R-:W-:Y:S05]  /*223e0*/  BSYNC B0 ;  /* 0x0000000000007941 */ /* 0x000fea0003800000 */
.L_x_10356:
        /* <DEDUP_REMOVED lines=11> */
[----:B0--3--:R-:W-:-:S05]  /*224a0*/  IMAD.IADD R3, R13, 0x1, R14 ;  /* 0x000000010d037824 */ /* 0x009fca00078e020e */
        /* <DEDUP_REMOVED lines=10> */
[----:B------:R0:W2:Y:S02]  /*22550*/  SHFL.IDX PT, R14, R3, 0x1f, 0x1f ;  /* 0x03e01f00030e7f89 */ /* 0x0000a400000e0000 */
.L_x_10453:
[----:B------:R-:W-:Y:S02]  /*22560*/  ULDC UR4, c[0x0][0xc10] ;  /* 0x0003040000047ab9 */ /* 0x000fe40000000800 */
[----:B------:R-:W-:-:S04]  /*22570*/  IMAD.U32 R6, RZ, RZ, UR4 ;  /* 0x00000004ff067e24 */ /* 0x000fc8000f8e00ff */
[----:B--2---:R-:W-:-:S05]  /*22580*/  IMAD R14, R14, R6, RZ ;  /* 0x000000060e0e7224 */ /* 0x004fca00078e02ff */
[----:B------:R-:W-:-:S04]  /*22590*/  IADD3 R5, R14, R5, RZ ;  /* 0x000000050e057210 */ /* 0x000fc80007ffe0ff */
[----:B------:R-:W-:-:S13]  /*225a0*/  ISETP.GT.AND P0, PT, R5, R4, PT ;  /* 0x000000040500720c */ /* 0x000fda0003f04270 */
[----:B------:R-:W-:Y:S05]  /*225b0*/  @!P0 BRA `(.L_x_10359) ;  /* 0xfffffffc00548947 */ /* 0x000fea000383ffff */
.L_x_10354:
        /* <DEDUP_REMOVED lines=8> */
.L_x_10457:
[----:B------:R-:W-:Y:S01]  /*22640*/  ISETP.NE.AND P0, PT, R5, RZ, PT ;  /* 0x000000ff0500720c */ /* 0x000fe20003f05270 */
[----:B------:R-:W-:-:S12]  /*22650*/  IMAD.MOV.U32 R14, RZ, RZ, RZ ;  /* 0x000000ffff0e7224 */ /* 0x000fd800078e00ff */
[----:B------:R-:W-:Y:S05]  /*22660*/  @!P0 BRA `(.L_x_10361) ;  /* 0x0000000000108947 */ /* 0x000fea0003800000 */
[----:B------:R-:W-:Y:S01]  /*22670*/  UMOV UR4, 0xffffffff ;  /* 0xffffffff00047882 */ /* 0x000fe20000000000 */
[----:B------:R-:W-:Y:S02]  /*22680*/  VIADD R12, R8, 0xffffffff ;  /* 0xffffffff080c7836 */ /* 0x000fe40000000000 */
[----:B------:R-:W-:Y:S05]  /*22690*/  BRA.DIV UR4, `(.L_x_10362) ;  /* 0x0000002204807947 */ /* 0x000fea000b800000 */
[----:B------:R0:W0:Y:S02]  /*226a0*/  SHFL.IDX PT, R14, R3, R12, 0x1f ;  /* 0x00001f0c030e7589 */ /* 0x00002400000e0000 */
.L_x_10361:
[----:B0-23--:R-:W0:Y:S01]  /*226b0*/  LDC.64 R2, c[0x0][0xc68] ;  /* 0x00031a00ff027b82 */ /* 0x00de220000000a00 */
[----:B------:R-:W-:Y:S01]  /*226c0*/  IMAD.IADD R19, R8, 0x1, R19 ;  /* 0x0000000108137824 */ /* 0x000fe200078e0213 */
[----:B------:R-:W-:-:S03]  /*226d0*/  ULDC.64 UR4, c[0x0][0x208] ;  /* 0x0000820000047ab9 */ /* 0x000fc60000000a00 */
[----:B0-----:R-:W-:-:S05]  /*226e0*/  IMAD.WIDE R2, R19, 0x4, R2 ;  /* 0x0000000413027825 */ /* 0x001fca00078e0202 */
[----:B------:R0:W4:Y:S01]  /*226f0*/  LDG.E R8, desc[UR4][R2.64] ;  /* 0x0000000402087981 */ /* 0x000122000c1e1900 */
[----:B-1----:R-:W-:Y:S02]  /*22700*/  IMAD R16, R14, R6, R7 ;  /* 0x000000060e107224 */ /* 0x002fe400078e0207 */
        /* <DEDUP_REMOVED lines=62> */
.L_x_10355:
[----:B------:R-:W-:Y:S01]  /*22af0*/  UMOV UR4, URZ ;  /* 0x0000003f00047c82 */ /* 0x000fe20008000000 */
[----:B------:R-:W-:Y:S01]  /*22b00*/  UMOV UR5, URZ ;  /* 0x0000003f00057c82 */ /* 0x000fe20008000000 */
[----:B------:R-:W-:Y:S01]  /*22b10*/  ULDC UR6, c[0x0][0xc14] ;  /* 0x0003050000067ab9 */ /* 0x000fe20000000800 */
[----:B-1----:R-:W-:Y:S02]  /*22b20*/  IMAD.MOV.U32 R16, RZ, RZ, R4 ;  /* 0x000000ffff107224 */ /* 0x002fe400078e0004 */
[----:B------:R-:W-:Y:S02]  /*22b30*/  IMAD.U32 R17, RZ, RZ, UR4 ;  /* 0x00000004ff117e24 */ /* 0x000fe4000f8e00ff */
[----:B------:R-:W-:Y:S02]  /*22b40*/  IMAD.U32 R18, RZ, RZ, UR5 ;  /* 0x00000005ff127e24 */ /* 0x000fe4000f8e00ff */
[----:B------:R-:W-:-:S07]  /*22b50*/  IMAD.U32 R19, RZ, RZ, UR6 ;  /* 0x00000006ff137e24 */ /* 0x000fce000f8e00ff */
.L_x_10363:
        /* <DEDUP_REMOVED lines=10> */
.L_x_10274:
        /* <DEDUP_REMOVED lines=12> */
.L_x_10460:
[----:B------:R-:W-:Y:S05]  /*22cc0*/  BSYNC B0 ;  /* 0x0000000000007941 */ /* 0x000fea0003800000 */
.L_x_10365:
[----:B------:R-:W-:-:S03]  /*22cd0*/  UMOV UR4, 0xffffffff ;  /* 0xffffffff00047882 */ /* 0x000fc60000000000 */
[----:B------:R-:W-:Y:S05]  /*22ce0*/  BRA.DIV UR4, `(.L_x_10367) ;  /* 0x0000001e04247947 */ /* 0x000fea000b800000 */
[----:B0-----:R-:W0:Y:S02]  /*22cf0*/  S2R R0, SR_TID.X ;  /* 0x0000000000007919 */ /* 0x001e240000002100 */
[----:B0-----:R-:W-:-:S04]  /*22d00*/  SHF.R.U32.HI R0, RZ, 0x5, R0 ;  /* 0x00000005ff007819 */ /* 0x001fc80000011600 */
[----:B------:R-:W-:-:S05]  /*22d10*/  LOP3.LUT R0, R0, 0x3, RZ, 0xc0, !PT ;  /* 0x0000000300007812 */ /* 0x000fca00078ec0ff */
[----:B------:R0:W1:Y:S02]  /*22d20*/  SHFL.IDX PT, R14, R0, RZ, 0x1f ;  /* 0x00001fff000e7589 */ /* 0x00006400000e0000 */
.L_x_10463:
[----:B-1----:R-:W-:-:S13]  /*22d30*/  ISETP.NE.AND P0, PT, R14, RZ, PT ;  /* 0x000000ff0e00720c */ /* 0x002fda0003f05270 */
[----:B------:R-:W-:Y:S05]  /*22d40*/  @P0 BRA `(.L_x_10116) ;  /* 0x0000000000880947 */ /* 0x000fea0003800000 */
[----:B------:R-:W-:-:S03]  /*22d50*/  UMOV UR4, 0xffffffff ;  /* 0xffffffff00047882 */ /* 0x000fc60000000000 */
[----:B------:R-:W-:Y:S05]  /*22d60*/  BRA.DIV UR4, `(.L_x_10368) ;  /* 0x0000001e04387947 */ /* 0x000fea000b800000 */
[----:B------:R-:W-:-:S13]  /*22d70*/  ELECT P6, URZ, PT ;  /* 0x00000000003f782f */ /* 0x000fda00038c0000 */
.L_x_10466:
[----:B------:R-:W-:Y:S05]  /*22d80*/  @!P6 BRA `(.L_x_10116) ;  /* 0x000000000078e947 */ /* 0x000fea0003800000 */
[----:B------:R-:W-:-:S06]  /*22d90*/  ULOP3.LUT UR4, UR60, 0x2, URZ, 0xfc, !UPT ;  /* 0x000000023c047892 */ /* 0x000fcc000f8efc3f */
[----:B0-----:R-:W-:-:S04]  /*22da0*/  MOV R0, UR4 ;  /* 0x0000000400007c02 */ /* 0x001fc80008000f00 */
[----:B------:R-:W-:-:S13]  /*22db0*/  ISETP.NE.AND P2, PT, R0, 0x3, PT ;  /* 0x000000030000780c */ /* 0x000fda0003f45270 */
[----:B------:R-:W-:Y:S05]  /*22dc0*/  @!P2 BRA `(.L_x_10369) ;  /* 0x000000000004a947 */ /* 0x000fea0003800000 */
[----:B------:R-:W-:Y:S01]  /*22dd0*/  BPT.TRAP 0x1 ;  /* 0x000000040000795c */ /* 0x000fe20000300000 */
.L_x_10369:
        /* <DEDUP_REMOVED lines=12> */
.L_x_10467:
[----:B------:R-:W1:Y:S02]  /*22ea0*/  SYNCS.PHASECHK.TRANS64.TRYWAIT P0, [R3+URZ], R0 ;  /* 0x00000000030075a7 */ /* 0x000e64000800017f */
[----:B-1----:R-:W-:Y:S05]  /*22eb0*/  @!P0 BRA `(.L_x_10371) ;  /* 0x0000001c00188947 */ /* 0x002fea0003800000 */
.L_x_10468:
[----:B------:R-:W-:Y:S05]  /*22ec0*/  @!P2 BRA `(.L_x_10372) ;  /* 0x000000000004a947 */ /* 0x000fea0003800000 */
[----:B------:R-:W-:Y:S01]  /*22ed0*/  BPT.TRAP 0x1 ;  /* 0x000000040000795c */ /* 0x000fe20000300000 */
.L_x_10372:
[----:B-1----:R-:W-:-:S04]  /*22ee0*/  VIADD R3, R9, 0x31c60 ;  /* 0x00031c6009037836 */ /* 0x002fc80000000000 */
[----:B------:R-:W-:-:S04]  /*22ef0*/  IMAD R5, R22, 0x8, R3 ;  /* 0x0000000816057824 */ /* 0x000fc800078e0203 */
[----:B------:R-:W1:Y:S02]  /*22f00*/  SYNCS.PHASECHK.TRANS64.TRYWAIT P0, [R5+URZ], R2 ;  /* 0x00000002050075a7 */ /* 0x000e64000800017f */
[----:B-1----:R-:W-:Y:S05]  /*22f10*/  @!P0 BRA `(.L_x_10373) ;  /* 0x0000001c00148947 */ /* 0x002fea0003800000 */
.L_x_10469:
[----:B------:R-:W-:-:S07]  /*22f20*/  IMAD R3, R4, 0x8, R3 ;  /* 0x0000000804037824 */ /* 0x000fce00078e0203 */
.L_x_10374:
[----:B--2---:R2:W3:Y:S02]  /*22f30*/  SYNCS.PHASECHK.TRANS64.TRYWAIT P0, [R3+URZ], R0 ;  /* 0x00000000030075a7 */ /* 0x0044e4000800017f */
[----:B---3--:R-:W-:Y:S05]  /*22f40*/  @!P0 NANOSLEEP.SYNCS 0x989680 ;  /* 0x009896800000895d */ /* 0x008fea0003900000 */
[----:B------:R-:W3:Y:S02]  /*22f50*/  @!P0 SYNCS.PHASECHK.TRANS64 P0, [R3+URZ], R0 ;  /* 0x00000000030085a7 */ /* 0x000ee4000800007f */
[----:B---3--:R-:W-:Y:S05]  /*22f60*/  @!P0 BRA `(.L_x_10374) ;  /* 0xfffffffc00f08947 */ /* 0x008fea000383ffff */
.L_x_10116:
[----:B------:R-:W-:Y:S05]  /*22f70*/  BSYNC B7 ;  /* 0x0000000000077941 */ /* 0x000fea0003800000 */
.L_x_10113:
[----:B------:R-:W-:Y:S05]  /*22f80*/  EXIT ;  /* 0x000000000000794d */ /* 0x000fea0003800000 */
.L_x_10132:
[----:B0-----:R0:W1:Y:S02]  /*22f90*/  SYNCS.PHASECHK.TRANS64.TRYWAIT P5, [R20+URZ+0x31c90], R92 ;  /* 0x031c905c140075a7 */ /* 0x00106400080a017f */
[----:B-1----:R-:W-:Y:S05]  /*22fa0*/  @!P5 NANOSLEEP.SYNCS 0x989680 ;  /* 0x009896800000d95d */ /* 0x002fea0003900000 */
[----:B------:R-:W1:Y:S02]  /*22fb0*/  @!P5 SYNCS.PHASECHK.TRANS64 P5, [R20+URZ+0x31c90], R92 ;  /* 0x031c905c1400d5a7 */ /* 0x000e6400080a007f */
[----:B-1----:R-:W-:Y:S05]  /*22fc0*/  @!P5 BRA `(.L_x_10132) ;  /* 0xfffffffc00f0d947 */ /* 0x002fea000383ffff */
[----:B------:R-:W-:Y:S05]  /*22fd0*/  BRA `(.L_x_10375) ;  /* 0xfffffe0000907947 */ /* 0x000fea000383ffff */
.L_x_10160:
[----:B0-----:R0:W1:Y:S02]  /*22fe0*/  SYNCS.PHASECHK.TRANS64.TRYWAIT P5, [R20+URZ+0x31c90], R92 ;  /* 0x031c905c140075a7 */ /* 0x00106400080a017f */
[----:B-1----:R-:W-:Y:S05]  /*22ff0*/  @!P5 NANOSLEEP.SYNCS 0x989680 ;  /* 0x009896800000d95d */ /* 0x002fea0003900000 */
[----:B------:R-:W1:Y:S02]  /*23000*/  @!P5 SYNCS.PHASECHK.TRANS64 P5, [R20+URZ+0x31c90], R92 ;  /* 0x031c905c1400d5a7 */ /* 0x000e6400080a007f */
[----:B-1----:R-:W-:Y:S05]  /*23010*/  @!P5 BRA `(.L_x_10160) ;  /* 0xfffffffc00f0d947 */ /* 0x002fea000383ffff */
[----:B------:R-:W-:Y:S05]  /*23020*/  BRA `(.L_x_10376) ;  /* 0xfffffe1c00247947 */ /* 0x000fea000383ffff */
.L_x_10173:
[----:B0-----:R0:W1:Y:S02]  /*23030*/  SYNCS.PHASECHK.TRANS64.TRYWAIT P4, [R20+URZ+0x31c90], R92 ;  /* 0x031c905c140075a7 */ /* 0x001064000808017f */
[----:B-1----:R-:W-:Y:S05]  /*23040*/  @!P4 NANOSLEEP.SYNCS 0x989680 ;  /* 0x009896800000c95d */ /* 0x002fea0003900000 */
[----:B------:R-:W1:Y:S02]  /*23050*/  @!P4 SYNCS.PHASECHK.TRANS64 P4, [R20+URZ+0x31c90], R92 ;  /* 0x031c905c1400c5a7 */ /* 0x000e64000808007f */
[----:B-1----:R-:W-:Y:S05]  /*23060*/  @!P4 BRA `(.L_x_10173) ;  /* 0xfffffffc00f0c947 */ /* 0x002fea000383ffff */
[----:B------:R-:W-:Y:S05]  /*23070*/  BRA `(.L_x_10377) ;  /* 0xfffffe3400887947 */ /* 0x000fea000383ffff */
.L_x_10177:
[----:B--2---:R2:W3:Y:S02]  /*23080*/  SYNCS.PHASECHK.TRANS64.TRYWAIT P3, [R20+URZ+0x31cb0], R92 ;  /* 0x031cb05c140075a7 */ /* 0x0044e4000806017f */
[----:B---3--:R-:W-:Y:S05]  /*23090*/  @!P3 NANOSLEEP.SYNCS 0x989680 ;  /* 0x009896800000b95d */ /* 0x008fea0003900000 */
[----:B------:R-:W3:Y:S02]  /*230a0*/  @!P3 SYNCS.PHASECHK.TRANS64 P3, [R20+URZ+0x31cb0], R92 ;  /* 0x031cb05c1400b5a7 */ /* 0x000ee4000806007f */
[----:B---3--:R-:W-:Y:S05]  /*230b0*/  @!P3 BRA `(.L_x_10177) ;  /* 0xfffffffc00f0b947 */ /* 0x008fea000383ffff */
[----:B------:R-:W-:Y:S05]  /*230c0*/  BRA `(.L_x_10378) ;  /* 0xfffffe3800247947 */ /* 0x000fea000383ffff */
.L_x_10183:
[----:B------:R-:W-:Y:S01]  /*230d0*/  BSSY B0, `(.L_x_10379) ;  /* 0x0000007000007945 */ /* 0x000fe20003800000 */
[----:B------:R-:W-:Y:S02]  /*230e0*/  IMAD.MOV.U32 R12, RZ, RZ, RZ ;  /* 0x000000ffff0c7224 */ /* 0x000fe400078e00ff */
[----:B0-----:R-:W-:Y:S02]  /*230f0*/  IMAD.MOV.U32 R11, RZ, RZ, 0x1f ;  /* 0x0000001fff0b7424 */ /* 0x001fe400078e00ff */
[----:B------:R-:W-:-:S07]  /*23100*/  IMAD.MOV.U32 R15, RZ, RZ, -0x1 ;  /* 0xffffffffff0f7424 */ /* 0x000fce00078e00ff */
[----:B-----5:R-:W-:Y:S05]  /*23110*/  WARPSYNC.COLLECTIVE R15, `(.L_x_10380) ;  /* 0x000000000f087348 */ /* 0x020fea0003c00000 */
[----:B------:R0:W1:Y:S02]  /*23120*/  SHFL.IDX P6, R14, R13, R12, R11 ;  /* 0x0000000c0d0e7389 */ /* 0x00006400000c000b */
[----:B01---5:R-:W-:Y:S01]  /*23130*/  ENDCOLLECTIVE ;  /* 0x000000000000791b */ /* 0x023fe20003800000 */
.L_x_10380:
[----:B------:R-:W-:Y:S05]  /*23140*/  BSYNC B0 ;  /* 0x0000000000007941 */ /* 0x000fea0003800000 */
.L_x_10379:
[----:B------:R0:W-:Y:S01]  /*23150*/  STL [R1+0x48], R14 ;  /* 0x0000480e01007387 */ /* 0x0001e20000100800 */
[----:B------:R-:W-:Y:S05]  /*23160*/  BRA `(.L_x_10381) ;  /* 0xfffffe3c00a47947 */ /* 0x000fea000383ffff */
.L_x_10196:
[----:B------:R-:W-:Y:S01]  /*23170*/  BSSY B1, `(.L_x_10382) ;  /* 0x0000007000017945 */ /* 0x000fe20003800000 */
[----:B------:R-:W-:Y:S02]  /*23180*/  IMAD.MOV.U32 R12, RZ, RZ, RZ ;  /* 0x000000ffff0c7224 */ /* 0x000fe400078e00ff */
[----:B------:R-:W-:Y:S02]  /*23190*/  IMAD.MOV.U32 R11, RZ, RZ, 0x1e1f ;  /* 0x00001e1fff0b7424 */ /* 0x000fe400078e00ff */
[----:B------:R-:W-:-:S07]  /*231a0*/  IMAD.MOV.U32 R15, RZ, RZ, -0x1 ;  /* 0xffffffffff0f7424 */ /* 0x000fce00078e00ff */
[----:B------:R-:W-:Y:S05]  /*231b0*/  WARPSYNC.COLLECTIVE R15, `(.L_x_10383) ;  /* 0x000000000f087348 */ /* 0x000fea0003c00000 */
[----:B------:R0:W1:Y:S02]  /*231c0*/  SHFL.IDX P6, R14, R13, R12, R11 ;  /* 0x0000000c0d0e7389 */ /* 0x00006400000c000b */
[----:B01----:R-:W-:Y:S01]  /*231d0*/  ENDCOLLECTIVE ;  /* 0x000000000000791b */ /* 0x003fe20003800000 */
.L_x_10383:
[----:B------:R-:W-:Y:S05]  /*231e0*/  BSYNC B1 ;  /* 0x0000000000017941 */ /* 0x000fea0003800000 */
.L_x_10382:
[----:B------:R-:W-:Y:S05]  /*231f0*/  BRA `(.L_x_10384) ;  /* 0xfffffe4800e07947 */ /* 0x000fea000383ffff */
.L_x_10197:
[----:B------:R-:W-:Y:S01]  /*23200*/  BSSY B1, `(.L_x_10385) ;  /* 0x0000008000017945 */ /* 0x000fe20003800000 */
[----:B------:R-:W-:Y:S01]  /*23210*/  IMAD.MOV.U32 R13, RZ, RZ, R4 ;  /* 0x000000ffff0d7224 */ /* 0x000fe200078e0004 */
[----:B------:R-:W-:Y:S01]  /*23220*/  MOV R15, 0xffffffff ;  /* 0xffffffff000f7802 */ /* 0x000fe20000000f00 */
[----:B------:R-:W-:Y:S02]  /*23230*/  IMAD.MOV.U32 R12, RZ, RZ, RZ ;  /* 0x000000ffff0c7224 */ /* 0x000fe400078e00ff */
[----:B------:R-:W-:-:S07]  /*23240*/  IMAD.MOV.U32 R11, RZ, RZ, 0x1e1f ;  /* 0x00001e1fff0b7424 */ /* 0x000fce00078e00ff */
[----:B------:R-:W-:Y:S05]  /*23250*/  WARPSYNC.COLLECTIVE R15, `(.L_x_10386) ;  /* 0x000000000f087348 */ /* 0x000fea0003c00000 */
[----:B------:R0:W1:Y:S02]  /*23260*/  SHFL.IDX P6, R14, R13, R12, R11 ;  /* 0x0000000c0d0e7389 */ /* 0x00006400000c000b */
[----:B01----:R-:W-:Y:S01]  /*23270*/  ENDCOLLECTIVE ;  /* 0x000000000000791b */ /* 0x003fe20003800000 */
.L_x_10386:
[----:B------:R-:W-:Y:S05]  /*23280*/  BSYNC B1 ;  /* 0x0000000000017941 */ /* 0x000fea0003800000 */
.L_x_10385:
[----:B------:R-:W-:Y:S05]  /*23290*/  BRA `(.L_x_10387) ;  /* 0xfffffe4800c47947 */ /* 0x000fea000383ffff */
.L_x_10198:
        /* <DEDUP_REMOVED lines=8> */
.L_x_10389:
[----:B------:R-:W-:Y:S05]  /*23320*/  BSYNC B1 ;  /* 0x0000000000017941 */ /* 0x000fea0003800000 */
.L_x_10388:
[----:B------:R-:W-:Y:S05]  /*23330*/  BRA `(.L_x_10390) ;  /* 0xfffffe4800a87947 */ /* 0x000fea000383ffff */
.L_x_10199:
        /* <DEDUP_REMOVED lines=8> */
.L_x_10392:
[----:B------:R-:W-:Y:S05]  /*233c0*/  BSYNC B1 ;  /* 0x0000000000017941 */ /* 0x000fea0003800000 */
.L_x_10391:
[----:B------:R-:W-:Y:S05]  /*233d0*/  BRA `(.L_x_10393) ;  /* 0xfffffe48008c7947 */ /* 0x000fea000383ffff */
.L_x_10201:
[----:B0-----:R0:W1:Y:S02]  /*233e0*/  SYNCS.PHASECHK.TRANS64.TRYWAIT P1, [R16+URZ+0x31c00], R3 ;  /* 0x031c0003100075a7 */ /* 0x001064000802017f */
[----:B-1----:R-:W-:Y:S05]  /*233f0*/  @!P1 NANOSLEEP.SYNCS 0x989680 ;  /* 0x009896800000995d */ /* 0x002fea0003900000 */
[----:B------:R-:W1:Y:S02]  /*23400*/  @!P1 SYNCS.PHASECHK.TRANS64 P1, [R16+URZ+0x31c00], R3 ;  /* 0x031c0003100095a7 */ /* 0x000e64000802007f */
[----:B-1----:R-:W-:Y:S05]  /*23410*/  @!P1 BRA `(.L_x_10201) ;  /* 0xfffffffc00f09947 */ /* 0x002fea000383ffff */
[----:B------:R-:W-:Y:S05]  /*23420*/  BRA `(.L_x_10394) ;  /* 0xfffffe4800f47947 */ /* 0x000fea000383ffff */
.L_x_10215:
[----:B------:R-:W-:Y:S01]  /*23430*/  BSSY B1, `(.L_x_10395) ;  /* 0x0000007000017945 */ /* 0x000fe20003800000 */
[----:B------:R-:W-:Y:S02]  /*23440*/  IMAD.MOV.U32 R12, RZ, RZ, RZ ;  /* 0x000000ffff0c7224 */ /* 0x000fe400078e00ff */
[----:B------:R-:W-:Y:S02]  /*23450*/  IMAD.MOV.U32 R11, RZ, RZ, 0x1e1f ;  /* 0x00001e1fff0b7424 */ /* 0x000fe400078e00ff */
[----:B------:R-:W-:-:S07]  /*23460*/  IMAD.MOV.U32 R15, RZ, RZ, -0x1 ;  /* 0xffffffffff0f7424 */ /* 0x000fce00078e00ff */
[----:B------:R-:W-:Y:S05]  /*23470*/  WARPSYNC.COLLECTIVE R15, `(.L_x_10396) ;  /* 0x000000000f087348 */ /* 0x000fea0003c00000 */
[----:B------:R0:W1:Y:S02]  /*23480*/  SHFL.IDX P6, R14, R13, R12, R11 ;  /* 0x0000000c0d0e7389 */ /* 0x00006400000c000b */
[----:B01----:R-:W-:Y:S01]  /*23490*/  ENDCOLLECTIVE ;  /* 0x000000000000791b */ /* 0x003fe20003800000 */
.L_x_10396:
[----:B------:R-:W-:Y:S05]  /*234a0*/  BSYNC B1 ;  /* 0x0000000000017941 */ /* 0x000fea0003800000 */
.L_x_10395:
[----:B------:R-:W-:Y:S05]  /*234b0*/  BRA `(.L_x_10397) ;  /* 0xfffffe6000fc7947 */ /* 0x000fea000383ffff */
.L_x_10216:
        /* <DEDUP_REMOVED lines=8> */
.L_x_10399:
[----:B------:R-:W-:Y:S05]  /*23540*/  BSYNC B1 ;  /* 0x0000000000017941 */ /* 0x000fea0003800000 */
.L_x_10398:
[----:B------:R-:W-:Y:S05]  /*23550*/  BRA `(.L_x_10400) ;  /* 0xfffffe6000e07947 */ /* 0x000fea000383ffff */
.L_x_10217:
        /* <DEDUP_REMOVED lines=8> */
.L_x_10402:
[----:B------:R-:W-:Y:S05]  /*235e0*/  BSYNC B1 ;  /* 0x0000000000017941 */ /* 0x000fea0003800000 */
.L_x_10401:
[----:B------:R-:W-:Y:S05]  /*235f0*/  BRA `(.L_x_10403) ;  /* 0xfffffe6000c47947 */ /* 0x000fea000383ffff */
.L_x_10218:
        /* <DEDUP_REMOVED lines=8> */
.L_x_10405:
[----:B------:R-:W-:Y:S05]  /*23680*/  BSYNC B1 ;  /* 0x0000000000017941 */ /* 0x000fea0003800000 */
.L_x_10404:
[----:B------:R-:W-:Y:S05]  /*23690*/  BRA `(.L_x_10406) ;  /* 0xfffffe6000a87947 */ /* 0x000fea000383ffff */
.L_x_10220:
[----:B0-----:R0:W1:Y:S02]  /*236a0*/  SYNCS.PHASECHK.TRANS64.TRYWAIT P1, [R16+URZ+0x31c00], R3 ;  /* 0x031c0003100075a7 */ /* 0x001064000802017f */
[----:B-1----:R-:W-:Y:S05]  /*236b0*/  @!P1 NANOSLEEP.SYNCS 0x989680 ;  /* 0x009896800000995d */ /* 0x002fea0003900000 */
[----:B------:R-:W1:Y:S02]  /*236c0*/  @!P1 SYNCS.PHASECHK.TRANS64 P1, [R16+URZ+0x31c00], R3 ;  /* 0x031c0003100095a7 */ /* 0x000e64000802007f */
[----:B-1----:R-:W-:Y:S05]  /*236d0*/  @!P1 BRA `(.L_x_10220) ;  /* 0xfffffffc00f09947 */ /* 0x002fea000383ffff */
[----:B------:R-:W-:Y:S05]  /*236e0*/  BRA `(.L_x_10407) ;  /* 0xfffffe6400147947 */ /* 0x000fea000383ffff */
.L_x_10228:
[----:B-1----:R1:W3:Y:S02]  /*236f0*/  SYNCS.PHASECHK.TRANS64.TRYWAIT P1, [R0+URZ+0x31c30], R5 ;  /* 0x031c3005000075a7 */ /* 0x0022e4000802017f */
[----:B---3--:R-:W-:Y:S05]  /*23700*/  @!P1 NANOSLEEP.SYNCS 0x989680 ;  /* 0x009896800000995d */ /* 0x008fea0003900000 */
[----:B------:R-:W3:Y:S02]  /*23710*/  @!P1 SYNCS.PHASECHK.TRANS64 P1, [R0+URZ+0x31c30], R5 ;  /* 0x031c3005000095a7 */ /* 0x000ee4000802007f */
[----:B---3--:R-:W-:Y:S05]  /*23720*/  @!P1 BRA `(.L_x_10228) ;  /* 0xfffffffc00f09947 */ /* 0x008fea000383ffff */
[----:B------:R-:W-:Y:S05]  /*23730*/  BRA `(.L_x_10227) ;  /* 0xfffffe7800787947 */ /* 0x000fea000383ffff */
.L_x_10234:
[----:B-1----:R1:W2:Y:S02]  /*23740*/  SYNCS.PHASECHK.TRANS64.TRYWAIT P3, [R20+URZ+0x31c30], R21 ;  /* 0x031c3015140075a7 */ /* 0x0022a4000806017f */
[----:B--2---:R-:W-:Y:S05]  /*23750*/  @!P3 NANOSLEEP.SYNCS 0x989680 ;  /* 0x009896800000b95d */ /* 0x004fea0003900000 */
[----:B------:R-:W2:Y:S02]  /*23760*/  @!P3 SYNCS.PHASECHK.TRANS64 P3, [R20+URZ+0x31c30], R21 ;  /* 0x031c30151400b5a7 */ /* 0x000ea4000806007f */
[----:B--2---:R-:W-:Y:S05]  /*23770*/  @!P3 BRA `(.L_x_10234) ;  /* 0xfffffffc00f0b947 */ /* 0x004fea000383ffff */
[----:B------:R-:W-:Y:S05]  /*23780*/  BRA `(.L_x_10233) ;  /* 0xfffffec800307947 */ /* 0x000fea000383ffff */
.L_x_10238:
[----:B-1----:R1:W2:Y:S02]  /*23790*/  SYNCS.PHASECHK.TRANS64.TRYWAIT P2, [R21+URZ+0x31c50], R20 ;  /* 0x031c5014150075a7 */ /* 0x0022a4000804017f */
[----:B--2---:R-:W-:Y:S05]  /*237a0*/  @!P2 NANOSLEEP.SYNCS 0x989680 ;  /* 0x009896800000a95d */ /* 0x004fea0003900000 */
[----:B------:R-:W2:Y:S02]  /*237b0*/  @!P2 SYNCS.PHASECHK.TRANS64 P2, [R21+URZ+0x31c50], R20 ;  /* 0x031c50141500a5a7 */ /* 0x000ea4000804007f */
[----:B--2---:R-:W-:Y:S05]  /*237c0*/  @!P2 BRA `(.L_x_10238) ;  /* 0xfffffffc00f0a947 */ /* 0x004fea000383ffff */
[----:B------:R-:W-:Y:S05]  /*237d0*/  BRA `(.L_x_10235) ;  /* 0xfffffeec00387947 */ /* 0x000fea000383ffff */
.L_x_10245:
[----:B--2---:R2:W3:Y:S02]  /*237e0*/  SYNCS.PHASECHK.TRANS64.TRYWAIT P3, [R20+URZ+0x31c30], R21 ;  /* 0x031c3015140075a7 */ /* 0x0044e4000806017f */
[----:B---3--:R-:W-:Y:S05]  /*237f0*/  @!P3 NANOSLEEP.SYNCS 0x989680 ;  /* 0x009896800000b95d */ /* 0x008fea0003900000 */
[----:B------:R-:W3:Y:S02]  /*23800*/  @!P3 SYNCS.PHASECHK.TRANS64 P3, [R20+URZ+0x31c30], R21 ;  /* 0x031c30151400b5a7 */ /* 0x000ee4000806007f */
[----:B---3--:R-:W-:Y:S05]  /*23810*/  @!P3 BRA `(.L_x_10245) ;  /* 0xfffffffc00f0b947 */ /* 0x008fea000383ffff */
[----:B------:R-:W-:Y:S05]  /*23820*/  BRA `(.L_x_10244) ;  /* 0xffffff2000fc7947 */ /* 0x000fea000383ffff */
.L_x_10249:
[----:B-1----:R1:W2:Y:S02]  /*23830*/  SYNCS.PHASECHK.TRANS64.TRYWAIT P2, [R20+URZ+0x31c50], R14 ;  /* 0x031c500e140075a7 */ /* 0x0022a4000804017f */
[----:B--2---:R-:W-:Y:S05]  /*23840*/  @!P2 NANOSLEEP.SYNCS 0x989680 ;  /* 0x009896800000a95d */ /* 0x004fea0003900000 */
[----:B------:R-:W2:Y:S02]  /*23850*/  @!P2 SYNCS.PHASECHK.TRANS64 P2, [R20+URZ+0x31c50], R14 ;  /* 0x031c500e1400a5a7 */ /* 0x000ea4000804007f */
[----:B--2---:R-:W-:Y:S05]  /*23860*/  @!P2 BRA `(.L_x_10249) ;  /* 0xfffffffc00f0a947 */ /* 0x004fea000383ffff */
[----:B------:R-:W-:Y:S05]  /*23870*/  BRA `(.L_x_10246) ;  /* 0xffffff4400fc7947 */ /* 0x000fea000383ffff */
.L_x_10254:
[----:B--2---:R2:W3:Y:S02]  /*23880*/  SYNCS.PHASECHK.TRANS64.TRYWAIT P0, [R7+URZ+0x31c50], R0 ;  /* 0x031c5000070075a7 */ /* 0x0044e4000800017f */
[----:B---3--:R-:W-:Y:S05]  /*23890*/  @!P0 NANOSLEEP.SYNCS 0x989680 ;  /* 0x009896800000895d */ /* 0x008fea0003900000 */
[----:B------:R-:W3:Y:S02]  /*238a0*/  @!P0 SYNCS.PHASECHK.TRANS64 P0, [R7+URZ+0x31c50], R0 ;  /* 0x031c5000070085a7 */ /* 0x000ee4000800007f */
[----:B---3--:R-:W-:Y:S05]  /*238b0*/  @!P0 BRA `(.L_x_10254) ;  /* 0xfffffffc00f08947 */ /* 0x008fea000383ffff */
[----:B------:R-:W-:Y:S05]  /*238c0*/  BRA `(.L_x_10253) ;  /* 0xffffff74001c7947 */ /* 0x000fea000383ffff */
.L_x_10280:
        /* <DEDUP_REMOVED lines=11> */
.L_x_10409:
[----:B------:R-:W-:Y:S05]  /*23980*/  BSYNC B1 ;  /* 0x0000000000017941 */ /* 0x000fea0003800000 */
.L_x_10408:
[----:B------:R-:W-:Y:S05]  /*23990*/  BRA `(.L_x_10410) ;  /* 0xffffffac00847947 */ /* 0x000fea000383ffff */
.L_x_10281:
[----:B------:R-:W-:Y:S01]  /*239a0*/  BSSY B1, `(.L_x_10411) ;  /* 0x0000006000017945 */ /* 0x000fe20003800000 */
[----:B------:R-:W-:-:S07]  /*239b0*/  IMAD.MOV.U32 R15, RZ, RZ, -0x1 ;  /* 0xffffffffff0f7424 */ /* 0x000fce00078e00ff */
[----:B------:R-:W-:Y:S05]  /*239c0*/  WARPSYNC.COLLECTIVE R15, `(.L_x_10412) ;  /* 0x000000000f0c7348 */ /* 0x000fea0003c00000 */
[----:B------:R-:W-:Y:S02]  /*239d0*/  ELECT P6, UR62, PT ;  /* 0x00000000003e782f */ /* 0x000fe400038c0000 */
[----:B------:R-:W-:Y:S01]  /*239e0*/  MOV R14, UR62 ;  /* 0x0000003e000e7c02 */ /* 0x000fe20008000f00 */
[----:B------:R-:W-:Y:S10]  /*239f0*/  ENDCOLLECTIVE ;  /* 0x000000000000791b */ /* 0x000ff40003800000 */
.L_x_10412:
[----:B------:R-:W-:Y:S05]  /*23a00*/  BSYNC B1 ;  /* 0x0000000000017941 */ /* 0x000fea0003800000 */
.L_x_10411:
[----:B------:R-:W-:Y:S05]  /*23a10*/  BRA `(.L_x_10413) ;  /* 0xffffffac00707947 */ /* 0x000fea000383ffff */
.L_x_10283:
[----:B0-----:R0:W1:Y:S02]  /*23a20*/  SYNCS.PHASECHK.TRANS64.TRYWAIT P0, [R6+URZ+0x31c20], R5 ;  /* 0x031c2005060075a7 */ /* 0x001064000800017f */
[----:B-1----:R-:W-:Y:S05]  /*23a30*/  @!P0 NANOSLEEP.SYNCS 0x989680 ;  /* 0x009896800000895d */ /* 0x002fea0003900000 */
[----:B------:R-:W1:Y:S02]  /*23a40*/  @!P0 SYNCS.PHASECHK.TRANS64 P0, [R6+URZ+0x31c20], R5 ;  /* 0x031c2005060085a7 */ /* 0x000e64000800007f */
[----:B-1----:R-:W-:Y:S05]  /*23a50*/  @!P0 BRA `(.L_x_10283) ;  /* 0xfffffffc00f08947 */ /* 0x002fea000383ffff */
[----:B------:R-:W-:Y:S05]  /*23a60*/  BRA `(.L_x_10414) ;  /* 0xffffffac008c7947 */ /* 0x000fea000383ffff */
.L_x_10286:
[----:B0-----:R0:W1:Y:S02]  /*23a70*/  SYNCS.PHASECHK.TRANS64.TRYWAIT P0, [R5+URZ+0x31ca0], R10 ;  /* 0x031ca00a050075a7 */ /* 0x001064000800017f */
[----:B-1----:R-:W-:Y:S05]  /*23a80*/  @!P0 NANOSLEEP.SYNCS 0x989680 ;  /* 0x009896800000895d */ /* 0x002fea0003900000 */
[----:B------:R-:W1:Y:S02]  /*23a90*/  @!P0 SYNCS.PHASECHK.TRANS64 P0, [R5+URZ+0x31ca0], R10 ;  /* 0x031ca00a050085a7 */ /* 0x000e64000800007f */
[----:B-1----:R-:W-:Y:S05]  /*23aa0*/  @!P0 BRA `(.L_x_10286) ;  /* 0xfffffffc00f08947 */ /* 0x002fea000383ffff */
[----:B------:R-:W-:Y:S05]  /*23ab0*/  BRA `(.L_x_10415) ;  /* 0xffffffac00947947 */ /* 0x000fea000383ffff */
.L_x_10288:
[----:B--2---:R2:W3:Y:S02]  /*23ac0*/  SYNCS.PHASECHK.TRANS64.TRYWAIT P0, [R5+URZ+0x31cc0], R10 ;  /* 0x031cc00a050075a7 */ /* 0x0044e4000800017f */
[----:B---3--:R-:W-:Y:S05]  /*23ad0*/  @!P0 NANOSLEEP.SYNCS 0x989680 ;  /* 0x009896800000895d */ /* 0x008fea0003900000 */
[----:B------:R-:W3:Y:S02]  /*23ae0*/  @!P0 SYNCS.PHASECHK.TRANS64 P0, [R5+URZ+0x31cc0], R10 ;  /* 0x031cc00a050085a7 */ /* 0x000ee4000800007f */
[----:B---3--:R-:W-:Y:S05]  /*23af0*/  @!P0 BRA `(.L_x_10288) ;  /* 0xfffffffc00f08947 */ /* 0x008fea000383ffff */
[----:B------:R-:W-:Y:S05]  /*23b00*/  BRA `(.L_x_10416) ;  /* 0xffffffb000147947 */ /* 0x000fea000383ffff */
.L_x_10292:
[----:B0-----:R0:W1:Y:S02]  /*23b10*/  SYNCS.PHASECHK.TRANS64.TRYWAIT P0, [R10+URZ+0x31ca0], R5 ;  /* 0x031ca0050a0075a7 */ /* 0x001064000800017f */
[----:B-1----:R-:W-:Y:S05]  /*23b20*/  @!P0 NANOSLEEP.SYNCS 0x989680 ;  /* 0x009896800000895d */ /* 0x002fea0003900000 */
[----:B------:R-:W1:Y:S02]  /*23b30*/  @!P0 SYNCS.PHASECHK.TRANS64 P0, [R10+URZ+0x31ca0], R5 ;  /* 0x031ca0050a0085a7 */ /* 0x000e64000800007f */
[----:B-1----:R-:W-:Y:S05]  /*23b40*/  @!P0 BRA `(.L_x_10292) ;  /* 0xfffffffc00f08947 */ /* 0x002fea000383ffff */
[----:B------:R-:W-:Y:S05]  /*23b50*/  BRA `(.L_x_10417) ;  /* 0xffffffb000bc7947 */ /* 0x000fea000383ffff */
.L_x_10294:
[----:B-1----:R1:W2:Y:S02]  /*23b60*/  SYNCS.PHASECHK.TRANS64.TRYWAIT P1, [R10+URZ+0x31cc0], R5 ;  /* 0x031cc0050a0075a7 */ /* 0x0022a4000802017f */
[----:B--2---:R-:W-:Y:S05]  /*23b70*/  @!P1 NANOSLEEP.SYNCS 0x989680 ;  /* 0x009896800000995d */ /* 0x004fea0003900000 */
[----:B------:R-:W2:Y:S02]  /*23b80*/  @!P1 SYNCS.PHASECHK.TRANS64 P1, [R10+URZ+0x31cc0], R5 ;  /* 0x031cc0050a0095a7 */ /* 0x000ea4000802007f */
[----:B--2---:R-:W-:Y:S05]  /*23b90*/  @!P1 BRA `(.L_x_10294) ;  /* 0xfffffffc00f09947 */ /* 0x004fea000383ffff */
[----:B------:R-:W-:Y:S05]  /*23ba0*/  BRA `(.L_x_10418) ;  /* 0xffffffb400387947 */ /* 0x000fea000383ffff */
.L_x_10306:
        /* <DEDUP_REMOVED lines=11> */
.L_x_10420:
[----:B------:R-:W-:Y:S05]  /*23c60*/  BSYNC B0 ;  /* 0x0000000000007941 */ /* 0x000fea0003800000 */
.L_x_10419:
[----:B------:R-:W-:Y:S05]  /*23c70*/  BRA `(.L_x_10421) ;  /* 0xffffffc0000c7947 */ /* 0x000fea000383ffff */
.L_x_10307:
[----:B------:R-:W-:Y:S01]  /*23c80*/  BSSY B0, `(.L_x_10422) ;  /* 0x0000006000007945 */ /* 0x000fe20003800000 */
[----:B------:R-:W-:-:S07]  /*23c90*/  IMAD.MOV.U32 R15, RZ, RZ, -0x1 ;  /* 0xffffffffff0f7424 */ /* 0x000fce00078e00ff */
[----:B------:R-:W-:Y:S05]  /*23ca0*/  WARPSYNC.COLLECTIVE R15, `(.L_x_10423) ;  /* 0x000000000f0c7348 */ /* 0x000fea0003c00000 */
[----:B------:R-:W-:Y:S02]  /*23cb0*/  ELECT P6, UR62, PT ;  /* 0x00000000003e782f */ /* 0x000fe400038c0000 */
[----:B------:R-:W-:Y:S01]  /*23cc0*/  MOV R14, UR62 ;  /* 0x0000003e000e7c02 */ /* 0x000fe20008000f00 */
[----:B------:R-:W-:Y:S10]  /*23cd0*/  ENDCOLLECTIVE ;  /* 0x000000000000791b */ /* 0x000ff40003800000 */
.L_x_10423:
[----:B------:R-:W-:Y:S05]  /*23ce0*/  BSYNC B0 ;  /* 0x0000000000007941 */ /* 0x000fea0003800000 */
.L_x_10422:
[----:B------:R-:W-:Y:S05]  /*23cf0*/  BRA `(.L_x_10424) ;  /* 0xffffffbc00fc7947 */ /* 0x000fea000383ffff */
.L_x_10310:
[----:B-1----:R1:W2:Y:S02]  /*23d00*/  SYNCS.PHASECHK.TRANS64.TRYWAIT P0, [R5+URZ+0x31c40], R4 ;  /* 0x031c4004050075a7 */ /* 0x0022a4000800017f */
[----:B--2---:R-:W-:Y:S05]  /*23d10*/  @!P0 NANOSLEEP.SYNCS 0x989680 ;  /* 0x009896800000895d */ /* 0x004fea0003900000 */
[----:B------:R-:W2:Y:S02]  /*23d20*/  @!P0 SYNCS.PHASECHK.TRANS64 P0, [R5+URZ+0x31c40], R4 ;  /* 0x031c4004050085a7 */ /* 0x000ea4000800007f */
[----:B--2---:R-:W-:Y:S05]  /*23d30*/  @!P0 BRA `(.L_x_10310) ;  /* 0xfffffffc00f08947 */ /* 0x004fea000383ffff */
[----:B------:R-:W-:Y:S05]  /*23d40*/  BRA `(.L_x_10425) ;  /* 0xffffffc000547947 */ /* 0x000fea000383ffff */
.L_x_10313:
[----:B0-----:R0:W1:Y:S02]  /*23d50*/  SYNCS.PHASECHK.TRANS64.TRYWAIT P0, [R28+URZ+0x31c20], R5 ;  /* 0x031c20051c0075a7 */ /* 0x001064000800017f */
[----:B-1----:R-:W-:Y:S05]  /*23d60*/  @!P0 NANOSLEEP.SYNCS 0x989680 ;  /* 0x009896800000895d */ /* 0x002fea0003900000 */
[----:B------:R-:W1:Y:S02]  /*23d70*/  @!P0 SYNCS.PHASECHK.TRANS64 P0, [R28+URZ+0x31c20], R5 ;  /* 0x031c20051c0085a7 */ /* 0x000e64000800007f */
[----:B-1----:R-:W-:Y:S05]  /*23d80*/  @!P0 BRA `(.L_x_10313) ;  /* 0xfffffffc00f08947 */ /* 0x002fea000383ffff */
[----:B------:R-:W-:Y:S05]  /*23d90*/  BRA `(.L_x_10426) ;  /* 0xffffffc400847947 */ /* 0x000fea000383ffff */
.L_x_10321:
[----:B-1----:R1:W2:Y:S02]  /*23da0*/  SYNCS.PHASECHK.TRANS64.TRYWAIT P0, [R3+URZ+0x31c40], R2 ;  /* 0x031c4002030075a7 */ /* 0x0022a4000800017f */
[----:B--2---:R-:W-:Y:S05]  /*23db0*/  @!P0 NANOSLEEP.SYNCS 0x989680 ;  /* 0x009896800000895d */ /* 0x004fea0003900000 */
[----:B------:R-:W2:Y:S02]  /*23dc0*/  @!P0 SYNCS.PHASECHK.TRANS64 P0, [R3+URZ+0x31c40], R2 ;  /* 0x031c4002030085a7 */ /* 0x000ea4000800007f */
[----:B--2---:R-:W-:Y:S05]  /*23dd0*/  @!P0 BRA `(.L_x_10321) ;  /* 0xfffffffc00f08947 */ /* 0x004fea000383ffff */
[----:B------:R-:W-:Y:S05]  /*23de0*/  BRA `(.L_x_10427) ;  /* 0xffffffc800287947 */ /* 0x000fea000383ffff */
.L_x_10323:
[----:B0-----:R0:W1:Y:S02]  /*23df0*/  SYNCS.PHASECHK.TRANS64.TRYWAIT P0, [R2+URZ+0x31c60], R3 ;  /* 0x031c6003020075a7 */ /* 0x001064000800017f */
[----:B-1----:R-:W-:Y:S05]  /*23e00*/  @!P0 NANOSLEEP.SYNCS 0x989680 ;  /* 0x009896800000895d */ /* 0x002fea0003900000 */
[----:B------:R-:W1:Y:S02]  /*23e10*/  @!P0 SYNCS.PHASECHK.TRANS64 P0, [R2+URZ+0x31c60], R3 ;  /* 0x031c6003020085a7 */ /* 0x000e64000800007f */
[----:B-1----:R-:W-:Y:S05]  /*23e20*/  @!P0 BRA `(.L_x_10323) ;  /* 0xfffffffc00f08947 */ /* 0x002fea000383ffff */
[----:B------:R-:W-:Y:S05]  /*23e30*/  BRA `(.L_x_10428) ;  /* 0xffffffc800b47947 */ /* 0x000fea000383ffff */
.L_x_10329:
[----:B--2---:R2:W3:Y:S02]  /*23e40*/  SYNCS.PHASECHK.TRANS64.TRYWAIT P0, [R3+URZ+0x31c40], R2 ;  /* 0x031c4002030075a7 */ /* 0x0044e4000800017f */
[----:B---3--:R-:W-:Y:S05]  /*23e50*/  @!P0 NANOSLEEP.SYNCS 0x989680 ;  /* 0x009896800000895d */ /* 0x008fea0003900000 */
[----:B------:R-:W3:Y:S02]  /*23e60*/  @!P0 SYNCS.PHASECHK.TRANS64 P0, [R3+URZ+0x31c40], R2 ;  /* 0x031c4002030085a7 */ /* 0x000ee4000800007f */
[----:B---3--:R-:W-:Y:S05]  /*23e70*/  @!P0 BRA `(.L_x_10329) ;  /* 0xfffffffc00f08947 */ /* 0x008fea000383ffff */
[----:B------:R-:W-:Y:S05]  /*23e80*/  BRA `(.L_x_10429) ;  /* 0xffffffd000007947 */ /* 0x000fea000383ffff */
.L_x_10331:
[----:B0-----:R0:W1:Y:S02]  /*23e90*/  SYNCS.PHASECHK.TRANS64.TRYWAIT P0, [R3+URZ+0x31c60], R24 ;  /* 0x031c6018030075a7 */ /* 0x001064000800017f */
[----:B-1----:R-:W-:Y:S05]  /*23ea0*/  @!P0 NANOSLEEP.SYNCS 0x989680 ;  /* 0x009896800000895d */ /* 0x002fea0003900000 */
[----:B------:R-:W1:Y:S02]  /*23eb0*/  @!P0 SYNCS.PHASECHK.TRANS64 P0, [R3+URZ+0x31c60], R24 ;  /* 0x031c6018030085a7 */ /* 0x000e64000800007f */
[----:B-1----:R-:W-:Y:S05]  /*23ec0*/  @!P0 BRA `(.L_x_10331) ;  /* 0xfffffffc00f08947 */ /* 0x002fea000383ffff */
[----:B------:R-:W-:Y:S05]  /*23ed0*/  BRA `(.L_x_10430) ;  /* 0xffffffd0008c7947 */ /* 0x000fea000383ffff */
.L_x_10337:
[----:B-1----:R1:W2:Y:S02]  /*23ee0*/  SYNCS.PHASECHK.TRANS64.TRYWAIT P0, [R2+URZ+0x31c40], R3 ;  /* 0x031c4003020075a7 */ /* 0x0022a4000800017f */
[----:B--2---:R-:W-:Y:S05]  /*23ef0*/  @!P0 NANOSLEEP.SYNCS 0x989680 ;  /* 0x009896800000895d */ /* 0x004fea0003900000 */
[----:B------:R-:W2:Y:S02]  /*23f00*/  @!P0 SYNCS.PHASECHK.TRANS64 P0, [R2+URZ+0x31c40], R3 ;  /* 0x031c4003020085a7 */ /* 0x000ea4000800007f */
[----:B--2---:R-:W-:Y:S05]  /*23f10*/  @!P0 BRA `(.L_x_10337) ;  /* 0xfffffffc00f08947 */ /* 0x004fea000383ffff */
[----:B------:R-:W-:Y:S05]  /*23f20*/  BRA `(.L_x_10431) ;  /* 0xffffffd400b87947 */ /* 0x000fea000383ffff */
.L_x_10339:
[----:B0-----:R0:W1:Y:S02]  /*23f30*/  SYNCS.PHASECHK.TRANS64.TRYWAIT P0, [R2+URZ+0x31c60], R11 ;  /* 0x031c600b020075a7 */ /* 0x001064000800017f */
[----:B-1----:R-:W-:Y:S05]  /*23f40*/  @!P0 NANOSLEEP.SYNCS 0x989680 ;  /* 0x009896800000895d */ /* 0x002fea0003900000 */
[----:B------:R-:W1:Y:S02]  /*23f50*/  @!P0 SYNCS.PHASECHK.TRANS64 P0, [R2+URZ+0x31c60], R11 ;  /* 0x031c600b020085a7 */ /* 0x000e64000800007f */
[----:B-1----:R-:W-:Y:S05]  /*23f60*/  @!P0 BRA `(.L_x_10339) ;  /* 0xfffffffc00f08947 */ /* 0x002fea000383ffff */
[----:B------:R-:W-:Y:S05]  /*23f70*/  BRA `(.L_x_10432) ;  /* 0xffffffd800447947 */ /* 0x000fea000383ffff */
.L_x_10347:
[----:B-1----:R1:W2:Y:S02]  /*23f80*/  SYNCS.PHASECHK.TRANS64.TRYWAIT P0, [R3+URZ+0x31c60], R2 ;  /* 0x031c6002030075a7 */ /* 0x0022a4000800017f */
[----:B--2---:R-:W-:Y:S05]  /*23f90*/  @!P0 NANOSLEEP.SYNCS 0x989680 ;  /* 0x009896800000895d */ /* 0x004fea0003900000 */
[----:B------:R-:W2:Y:S02]  /*23fa0*/  @!P0 SYNCS.PHASECHK.TRANS64 P0, [R3+URZ+0x31c60], R2 ;  /* 0x031c6002030085a7 */ /* 0x000ea4000800007f */
[----:B--2---:R-:W-:Y:S05]  /*23fb0*/  @!P0 BRA `(.L_x_10347) ;  /* 0xfffffffc00f08947 */ /* 0x004fea000383ffff */
[----:B------:R-:W-:Y:S05]  /*23fc0*/  BRA `(.L_x_10433) ;  /* 0xffffffdc00507947 */ /* 0x000fea000383ffff */
.L_x_10350:
[----:B------:R-:W-:Y:S01]  /*23fd0*/  BSSY B0, `(.L_x_10434) ;  /* 0x0000008000007945 */ /* 0x000fe20003800000 */
[----:B------:R-:W-:Y:S01]  /*23fe0*/  MOV R13, R16 ;  /* 0x00000010000d7202 */ /* 0x000fe20000000f00 */
[----:B------:R-:W-:Y:S02]  /*23ff0*/  IMAD.MOV.U32 R12, RZ, RZ, RZ ;  /* 0x000000ffff0c7224 */ /* 0x000fe400078e00ff */
[----:B------:R-:W-:Y:S02]  /*24000*/  IMAD.MOV.U32 R11, RZ, RZ, 0x1f ;  /* 0x0000001fff0b7424 */ /* 0x000fe400078e00ff */
[----:B------:R-:W-:-:S07]  /*24010*/  IMAD.MOV.U32 R15, RZ, RZ, -0x1 ;  /* 0xffffffffff0f7424 */ /* 0x000fce00078e00ff */
[----:B0-----:R-:W-:Y:S05]  /*24020*/  WARPSYNC.COLLECTIVE R15, `(.L_x_10435) ;  /* 0x000000000f087348 */ /* 0x001fea0003c00000 */
[----:B------:R1:W2:Y:S02]  /*24030*/  SHFL.IDX P6, R14, R13, R12, R11 ;  /* 0x0000000c0d0e7389 */ /* 0x0002a400000c000b */
[----:B012---:R-:W-:Y:S01]  /*24040*/  ENDCOLLECTIVE ;  /* 0x000000000000791b */ /* 0x007fe20003800000 */
.L_x_10435:
[----:B------:R-:W-:Y:S05]  /*24050*/  BSYNC B0 ;  /* 0x0000000000007941 */ /* 0x000fea0003800000 */
.L_x_10434:
        /* <DEDUP_REMOVED lines=8> */
.L_x_10436:
[----:B------:R-:W-:Y:S01]  /*240e0*/  IMAD.MOV.U32 R5, RZ, RZ, R14 ;  /* 0x000000ffff057224 */ /* 0x000fe200078e000e */
[----:B------:R-:W-:Y:S06]  /*240f0*/  BRA `(.L_x_10437) ;  /* 0xffffffdc00d87947 */ /* 0x000fec000383ffff */
.L_x_10353:
        /* <DEDUP_REMOVED lines=8> */
.L_x_10439:
[----:B------:R-:W-:Y:S05]  /*24180*/  BSYNC B0 ;  /* 0x0000000000007941 */ /* 0x000fea0003800000 */
.L_x_10438:
[C---:B------:R-:W-:Y:S01]  /*24190*/  ISETP.NE.AND P0, PT, R27.reuse, RZ, PT ;  /* 0x000000ff1b00720c */ /* 0x040fe20003f05270 */
        /* <DEDUP_REMOVED lines=9> */
.L_x_10440:
        /* <DEDUP_REMOVED lines=8> */
.L_x_10441:
        /* <DEDUP_REMOVED lines=8> */
.L_x_10442:
        /* <DEDUP_REMOVED lines=8> */
.L_x_10443:
        /* <DEDUP_REMOVED lines=8> */
.L_x_10444:
[----:B------:R-:W-:Y:S05]  /*24430*/  BRA `(.L_x_10445) ;  /* 0xffffffdc00987947 */ /* 0x000fea000383ffff */
.L_x_10358:
[----:B------:R-:W-:Y:S01]  /*24440*/  BSSY B0, `(.L_x_10446) ;  /* 0x0000008000007945 */ /* 0x000fe20003800000 */
[----:B-----5:R-:W-:Y:S01]  /*24450*/  IMAD.MOV.U32 R13, RZ, RZ, R2 ;  /* 0x000000ffff0d7224 */ /* 0x020fe200078e0002 */
[----:B------:R-:W-:Y:S01]  /*24460*/  MOV R15, 0xffffffff ;  /* 0xffffffff000f7802 */ /* 0x000fe20000000f00 */
[----:B------:R-:W-:Y:S02]  /*24470*/  IMAD.MOV.U32 R12, RZ, RZ, 0x1 ;  /* 0x00000001ff0c7424 */ /* 0x000fe400078e00ff */
[----:B------:R-:W-:-:S07]  /*24480*/  IMAD.MOV.U32 R11, RZ, RZ, RZ ;  /* 0x000000ffff0b7224 */ /* 0x000fce00078e00ff */
[----:B01-3--:R-:W-:Y:S05]  /*24490*/  WARPSYNC.COLLECTIVE R15, `(.L_x_10447) ;  /* 0x000000000f087348 */ /* 0x00bfea0003c00000 */
[----:B------:R2:W4:Y:S02]  /*244a0*/  SHFL.UP P6, R14, R13, R12, R11 ;  /* 0x0400000c0d0e7389 */ /* 0x00052400000c000b */
[----:B01234-:R-:W-:Y:S01]  /*244b0*/  ENDCOLLECTIVE ;  /* 0x000000000000791b */ /* 0x01ffe20003800000 */
.L_x_10447:
[----:B------:R-:W-:Y:S05]  /*244c0*/  BSYNC B0 ;  /* 0x0000000000007941 */ /* 0x000fea0003800000 */
.L_x_10446:
        /* <DEDUP_REMOVED lines=10> */
.L_x_10448:
        /* <DEDUP_REMOVED lines=8> */
.L_x_10449:
        /* <DEDUP_REMOVED lines=8> */
.L_x_10450:
        /* <DEDUP_REMOVED lines=8> */
.L_x_10451:
[----:B------:R-:W-:Y:S01]  /*246f0*/  IMAD.MOV.U32 R12, RZ, RZ, 0x1f ;  /* 0x0000001fff0c7424 */ /* 0x000fe200078e00ff */
[----:B------:R-:W-:Y:S02]  /*24700*/  MOV R11, 0x1f ;  /* 0x0000001f000b7802 */ /* 0x000fe40000000f00 */
[----:B------:R-:W-:-:S05]  /*24710*/  SEL R14, R14, RZ, P0 ;  /* 0x000000ff0e0e7207 */ /* 0x000fca0000000000 */
[----:B------:R-:W-:-:S04]  /*24720*/  IMAD.IADD R3, R7, 0x1, R14 ;  /* 0x0000000107037824 */ /* 0x000fc800078e020e */
[----:B------:R-:W-:-:S07]  /*24730*/  IMAD.MOV.U32 R13, RZ, RZ, R3 ;  /* 0x000000ffff0d7224 */ /* 0x000fce00078e0003 */
[----:B------:R-:W-:Y:S05]  /*24740*/  WARPSYNC.COLLECTIVE R15, `(.L_x_10452) ;  /* 0x000000000f087348 */ /* 0x000fea0003c00000 */
[----:B------:R0:W1:Y:S02]  /*24750*/  SHFL.IDX P6, R14, R13, R12, R11 ;  /* 0x0000000c0d0e7389 */ /* 0x00006400000c000b */
[----:B01----:R-:W-:Y:S01]  /*24760*/  ENDCOLLECTIVE ;  /* 0x000000000000791b */ /* 0x003fe20003800000 */
.L_x_10452:
[----:B------:R-:W-:Y:S05]  /*24770*/  BRA `(.L_x_10453) ;  /* 0xffffffdc00787947 */ /* 0x000fea000383ffff */
.L_x_10360:
[----:B------:R-:W-:Y:S01]  /*24780*/  BSSY B0, `(.L_x_10454) ;  /* 0x0000006000007945 */ /* 0x000fe20003800000 */
[----:B------:R-:W-:Y:S01]  /*24790*/  PLOP3.LUT P6, PT, P6, PT, PT, 0x8, 0x0 ;  /* 0x000000000000781c */ /* 0x000fe200037ce170 */
[----:B------:R-:W-:-:S12]  /*247a0*/  IMAD.MOV.U32 R15, RZ, RZ, -0x1 ;  /* 0xffffffffff0f7424 */ /* 0x000fd800078e00ff */
[----:B01-3--:R-:W-:Y:S05]  /*247b0*/  WARPSYNC.COLLECTIVE R15, `(.L_x_10455) ;  /* 0x000000000f087348 */ /* 0x00bfea0003c00000 */
[----:B------:R-:W-:Y:S01]  /*247c0*/  VOTE.ANY R14, PT, P6 ;  /* 0x00000000000e7806 */ /* 0x000fe200030e0100 */
[----:B01-3--:R-:W-:Y:S06]  /*247d0*/  ENDCOLLECTIVE ;  /* 0x000000000000791b */ /* 0x00bfec0003800000 */
.L_x_10455:
[----:B------:R-:W-:Y:S05]  /*247e0*/  BSYNC B0 ;  /* 0x0000000000007941 */ /* 0x000fea0003800000 */
.L_x_10454:
        /* <DEDUP_REMOVED lines=9> */
.L_x_10456:
[----:B------:R-:W-:Y:S01]  /*24880*/  IMAD.MOV.U32 R17, RZ, RZ, R14 ;  /* 0x000000ffff117224 */ /* 0x000fe200078e000e */
[----:B------:R-:W-:Y:S06]  /*24890*/  BRA `(.L_x_10457) ;  /* 0xffffffdc00687947 */ /* 0x000fec000383ffff */
.L_x_10362:
[----:B------:R-:W-:Y:S01]  /*248a0*/  BSSY B0, `(.L_x_10458) ;  /* 0x0000007000007945 */ /* 0x000fe20003800000 */
[----:B------:R-:W-:Y:S02]  /*248b0*/  IMAD.MOV.U32 R13, RZ, RZ, R3 ;  /* 0x000000ffff0d7224 */ /* 0x000fe400078e0003 */
[----:B------:R-:W-:Y:S02]  /*248c0*/  IMAD.MOV.U32 R11, RZ, RZ, 0x1f ;  /* 0x0000001fff0b7424 */ /* 0x000fe400078e00ff */
[----:B------:R-:W-:-:S07]  /*248d0*/  IMAD.MOV.U32 R15, RZ, RZ, -0x1 ;  /* 0xffffffffff0f7424 */ /* 0x000fce00078e00ff */
[----:B01234-:R-:W-:Y:S05]  /*248e0*/  WARPSYNC.COLLECTIVE R15, `(.L_x_10459) ;  /* 0x000000000f087348 */ /* 0x01ffea0003c00000 */
[----:B------:R0:W0:Y:S02]  /*248f0*/  SHFL.IDX P6, R14, R13, R12, R11 ;  /* 0x0000000c0d0e7389 */ /* 0x00002400000c000b */
[----:B01234-:R-:W-:Y:S01]  /*24900*/  ENDCOLLECTIVE ;  /* 0x000000000000791b */ /* 0x01ffe20003800000 */
.L_x_10459:
[----:B------:R-:W-:Y:S05]  /*24910*/  BSYNC B0 ;  /* 0x0000000000007941 */ /* 0x000fea0003800000 */
.L_x_10458:
[----:B------:R-:W-:Y:S05]  /*24920*/  BRA `(.L_x_10361) ;  /* 0xffffffdc00607947 */ /* 0x000fea000383ffff */
.L_x_10366:
[----:B0-----:R0:W1:Y:S02]  /*24930*/  SYNCS.PHASECHK.TRANS64.TRYWAIT P0, [R9+URZ+0x31c20], R0 ;  /* 0x031c2000090075a7 */ /* 0x001064000800017f */
[----:B-1----:R-:W-:Y:S05]  /*24940*/  @!P0 NANOSLEEP.SYNCS 0x989680 ;  /* 0x009896800000895d */ /* 0x002fea0003900000 */
[----:B------:R-:W1:Y:S02]  /*24950*/  @!P0 SYNCS.PHASECHK.TRANS64 P0, [R9+URZ+0x31c20], R0 ;  /* 0x031c2000090085a7 */ /* 0x000e64000800007f */
[----:B-1----:R-:W-:Y:S05]  /*24960*/  @!P0 BRA `(.L_x_10366) ;  /* 0xfffffffc00f08947 */ /* 0x002fea000383ffff */
[----:B------:R-:W-:Y:S05]  /*24970*/  BRA `(.L_x_10460) ;  /* 0xffffffe000d07947 */ /* 0x000fea000383ffff */
.L_x_10367:
        /* <DEDUP_REMOVED lines=11> */
.L_x_10462:
[----:B------:R-:W-:Y:S05]  /*24a30*/  BSYNC B0 ;  /* 0x0000000000007941 */ /* 0x000fea0003800000 */
.L_x_10461:
[----:B------:R-:W-:Y:S05]  /*24a40*/  BRA `(.L_x_10463) ;  /* 0xffffffe000b87947 */ /* 0x000fea000383ffff */
.L_x_10368:
[----:B------:R-:W-:Y:S01]  /*24a50*/  BSSY B0, `(.L_x_10464) ;  /* 0x0000006000007945 */ /* 0x000fe20003800000 */
[----:B------:R-:W-:-:S07]  /*24a60*/  IMAD.MOV.U32 R15, RZ, RZ, -0x1 ;  /* 0xffffffffff0f7424 */ /* 0x000fce00078e00ff */
[----:B0-----:R-:W-:Y:S05]  /*24a70*/  WARPSYNC.COLLECTIVE R15, `(.L_x_10465) ;  /* 0x000000000f0c7348 */ /* 0x001fea0003c00000 */
[----:B------:R-:W-:Y:S02]  /*24a80*/  ELECT P6, UR62, PT ;  /* 0x00000000003e782f */ /* 0x000fe400038c0000 */
[----:B------:R-:W-:Y:S01]  /*24a90*/  MOV R14, UR62 ;  /* 0x0000003e000e7c02 */ /* 0x000fe20008000f00 */
[----:B0-----:R-:W-:Y:S10]  /*24aa0*/  ENDCOLLECTIVE ;  /* 0x000000000000791b */ /* 0x001ff40003800000 */
.L_x_10465:
[----:B------:R-:W-:Y:S05]  /*24ab0*/  BSYNC B0 ;  /* 0x0000000000007941 */ /* 0x000fea0003800000 */
.L_x_10464:
[----:B------:R-:W-:Y:S05]  /*24ac0*/  BRA `(.L_x_10466) ;  /* 0xffffffe000ac7947 */ /* 0x000fea000383ffff */
.L_x_10370:
[----:B0-----:R0:W1:Y:S02]  /*24ad0*/  SYNCS.PHASECHK.TRANS64.TRYWAIT P0, [R7+URZ], R2 ;  /* 0x00000002070075a7 */ /* 0x001064000800017f */
[----:B-1----:R-:W-:Y:S05]  /*24ae0*/  @!P0 NANOSLEEP.SYNCS 0x989680 ;  /* 0x009896800000895d */ /* 0x002fea0003900000 */
[----:B------:R-:W1:Y:S02]  /*24af0*/  @!P0 SYNCS.PHASECHK.TRANS64 P0, [R7+URZ], R2 ;  /* 0x00000002070085a7 */ /* 0x000e64000800007f */
[----:B-1----:R-:W-:Y:S05]  /*24b00*/  @!P0 BRA `(.L_x_10370) ;  /* 0xfffffffc00f08947 */ /* 0x002fea000383ffff */
[----:B------:R-:W-:Y:S05]  /*24b10*/  BRA `(.L_x_10467) ;  /* 0xffffffe000e07947 */ /* 0x000fea000383ffff */
.L_x_10371:
[----:B-1----:R1:W2:Y:S02]  /*24b20*/  SYNCS.PHASECHK.TRANS64.TRYWAIT P0, [R3+URZ], R0 ;  /* 0x00000000030075a7 */ /* 0x0022a4000800017f */
[----:B--2---:R-:W-:Y:S05]  /*24b30*/  @!P0 NANOSLEEP.SYNCS 0x989680 ;  /* 0x009896800000895d */ /* 0x004fea0003900000 */
[----:B------:R-:W2:Y:S02]  /*24b40*/  @!P0 SYNCS.PHASECHK.TRANS64 P0, [R3+URZ], R0 ;  /* 0x00000000030085a7 */ /* 0x000ea4000800007f */
[----:B--2---:R-:W-:Y:S05]  /*24b50*/  @!P0 BRA `(.L_x_10371) ;  /* 0xfffffffc00f08947 */ /* 0x004fea000383ffff */
[----:B------:R-:W-:Y:S05]  /*24b60*/  BRA `(.L_x_10468) ;  /* 0xffffffe000d47947 */ /* 0x000fea000383ffff */
.L_x_10373:
[----:B-1----:R1:W2:Y:S02]  /*24b70*/  SYNCS.PHASECHK.TRANS64.TRYWAIT P0, [R5+URZ], R2 ;  /* 0x00000002050075a7 */ /* 0x0022a4000800017f */
[----:B--2---:R-:W-:Y:S05]  /*24b80*/  @!P0 NANOSLEEP.SYNCS 0x989680 ;  /* 0x009896800000895d */ /* 0x004fea0003900000 */
[----:B------:R-:W2:Y:S02]  /*24b90*/  @!P0 SYNCS.PHASECHK.TRANS64 P0, [R5+URZ], R2 ;  /* 0x00000002050085a7 */ /* 0x000ea4000800007f */
[----:B--2---:R-:W-:Y:S05]  /*24ba0*/  @!P0 BRA `(.L_x_10373) ;  /* 0xfffffffc00f08947 */ /* 0x004fea000383ffff */
[----:B------:R-:W-:Y:S05]  /*24bb0*/  BRA `(.L_x_10469) ;  /* 0xffffffe000d87947 */ /* 0x000fea000383ffff */
.L_x_10470:
        /* <DEDUP_REMOVED lines=12> */
.L_x_12784:


//--------------------- .text._ZN7cutlass13device_kernelIN5flash11enable_sm90INS1_16FlashAttnFwdSm90INS1_25CollectiveMainloopFwdSm90ILi2EN4cute5tupleIJNS5_1CILi1EEES8_S8_EEENS6_IJNS7_ILi192EEESA_NS7_ILi64EEEEEELi64ENS_6half_tEfNS_4arch4Sm90ELb0ELb0ELb1ELb0ELb0ELb0ELb0ELb0ELb1ELb0ELb0ELb0EEENS1_21CollectiveEpilogueFwdINS6_IJSA_SB_SA_EEES9_SD_SF_Li384ELb0ELb0ELb0ELb0EEENS1_29StaticPersistentTileSchedulerILb0EEEEEEEEEvNT_6ParamsE --------------------------
	.section	.text._ZN7cutlass13device_kernelIN5flash11enable_sm90INS1_16FlashAttnFwdSm90INS1_25CollectiveMainloopFwdSm90ILi2EN4cute5tupleIJNS5_1CILi1EEES8_S8_EEENS6_IJNS7_ILi192EEESA_NS7_ILi64EEEEEELi64ENS_6half_tEfNS_4arch4Sm90ELb0ELb0ELb1ELb0ELb0ELb0ELb0ELb0ELb1ELb0ELb0ELb0EEENS1_21CollectiveEpilogueFwdINS6_IJSA_SB_SA_EEES9_SD_SF_Li384ELb0ELb0ELb0ELb0EEENS1_29StaticPersistentTileSchedulerILb0EEEEEEEEEvNT_6ParamsE,"ax",@progbits
	.align	128
.text._ZN7cutlass13device_kernelIN5flash11enable_sm90INS1_16FlashAttnFwdSm90INS1_25CollectiveMainloopFwdSm90ILi2EN4cute5tupleIJNS5_1CILi1EEES8_S8_EEENS6_IJNS7_ILi192EEESA_NS7_ILi64EEEEEELi64ENS_6half_tEfNS_4arch4Sm90ELb0ELb0ELb1ELb0ELb0ELb0ELb0ELb0ELb1ELb0ELb0ELb0EEENS1_21CollectiveEpilogueFwdINS6_IJSA_SB_SA_EEES9_SD_SF_Li384ELb0ELb0ELb0ELb0EEENS1_29StaticPersistentTileSchedulerILb0EEEEEEEEEvNT_6ParamsE:
        .type           _ZN7cutlass13device_kernelIN5flash11enable_sm90INS1_16FlashAttnFwdSm90INS1_25CollectiveMainloopFwdSm90ILi2EN4cute5tupleIJNS5_1CILi1EEES8_S8_EEENS6_IJNS7_ILi192EEESA_NS7_ILi64EEEEEELi64ENS_6half_tEfNS_4arch4Sm90ELb0ELb0ELb1ELb0ELb0ELb0ELb0ELb0ELb1ELb0ELb0ELb0EEENS1_21CollectiveEpilogueFwdINS6_IJSA_SB_SA_EEES9_SD_SF_Li384ELb0ELb0ELb0ELb0EEENS1_29StaticPersistentTileSchedulerILb0EEEEEEEEEvNT_6ParamsE,@function
        .size           _ZN7cutlass13device_kernelIN5flash11enable_sm90INS1_16FlashAttnFwdSm90INS1_25CollectiveMainloopFwdSm90ILi2EN4cute5tupleIJNS5_1CILi1EEES8_S8_EEENS6_IJNS7_ILi192EEESA_NS7_ILi64EEEEEELi64ENS_6half_tEfNS_4arch4Sm90ELb0ELb0ELb1ELb0ELb0ELb0ELb0ELb0ELb1ELb0ELb0ELb0EEENS1_21CollectiveEpilogueFwdINS6_IJSA_SB_SA_EEES9_SD_SF_Li384ELb0ELb0ELb0ELb0EEENS1_29StaticPersistentTileSchedulerILb0EEEEEEEEEvNT_6ParamsE,(.L_x_12785 - _ZN7cutlass13device_kernelIN5flash11enable_sm90INS1_16FlashAttnFwdSm90INS1_25CollectiveMainloopFwdSm90ILi2EN4cute5tupleIJNS5_1CILi1EEES8_S8_EEENS6_IJNS7_ILi192EEESA_NS7_ILi64EEEEEELi64ENS_6half_tEfNS_4arch4Sm90ELb0ELb0ELb1ELb0ELb0ELb0ELb0ELb0ELb1ELb0ELb0ELb0EEENS1_21CollectiveEpilogueFwdINS6_IJSA_SB_SA_EEES9_SD_SF_Li384ELb0ELb0ELb0ELb0EEENS1_29StaticPersistentTileSchedulerILb0EEEEEEEEEvNT_6ParamsE)
        .other          _ZN7cutlass13device_kernelIN5flash11enable_sm90INS1_16FlashAttnFwdSm90INS1_25CollectiveMainloopFwdSm90ILi2EN4cute5tupleIJNS5_1CILi1EEES8_S8_EEENS6_IJNS7_ILi192EEESA_NS7_ILi64EEEEEELi64ENS_6half_tEfNS_4arch4Sm90ELb0ELb0ELb1ELb0ELb0ELb0ELb0ELb0ELb1ELb0ELb0ELb0EEENS1_21CollectiveEpilogueFwdINS6_IJSA_SB_SA_EEES9_SD_SF_Li384ELb0ELb0ELb0ELb0EEENS1_29StaticPersistentTileSchedulerILb0EEEEEEEEEvNT_6ParamsE,@"STO_CUDA_ENTRY STV_DEFAULT"
_ZN7cutlass13device_kernelIN5flash11enable_sm90INS1_16FlashAttnFwdSm90INS1_25CollectiveMainloopFwdSm90ILi2EN4cute5tupleIJNS5_1CILi1EEES8_S8_EEENS6_IJNS7_ILi192EEESA_NS7_ILi64EEEEEELi64ENS_6half_tEfNS_4arch4Sm90ELb0ELb0ELb1ELb0ELb0ELb0ELb0ELb0ELb1ELb0ELb0ELb0EEENS1_21CollectiveEpilogueFwdINS6_IJSA_SB_SA_EEES9_SD_SF_Li384ELb0ELb0ELb0ELb0EEENS1_29StaticPersistentTileSchedulerILb0EEEEEEEEEvNT_6ParamsE:
        /* <DEDUP_REMOVED lines=23> */
.L_x_10472:
[----:B------:R-:W-:Y:S05]  /*0170*/  BSYNC B0 ;  /* 0x0000000000007941 */ /* 0x000fea0003800000 */
.L_x_10471:
        /* <DEDUP_REMOVED lines=36> */
.L_x_10473:
        /* <DEDUP_REMOVED lines=22> */
.L_x_10474:
        /* <DEDUP_REMOVED lines=18> */
.L_x_10475:
        /* <DEDUP_REMOVED lines=22> */
.L_x_10476:
        /* <DEDUP_REMOVED lines=22> */
.L_x_10477:
[----:B---3--:R-:W-:Y:S01]  /*0900*/  ISETP.NE.AND P0, PT, R3, RZ, PT ;  /* 0x000000ff0300720c */ /* 0x008fe20003f05270 */
[----:B------:R-:W-:Y:S01]  /*0910*/  IMAD.MOV.U32 R17, RZ, RZ, 0x1 ;  /* 0x00000001ff117424 */ /* 0x000fe200078e00ff */
[----:B------:R-:W-:Y:S01]  /*0920*/  NOP ;  /* 0x0000000000007918 */ /* 0x000fe20000000000 */
[----:B------:R-:W-:Y:S01]  /*0930*/  ULDC.64 UR38, c[0x0][0x208] ;  /* 0x0000820000267ab9 */ /* 0x000fe20000000a00 */
[----:B------:R-:W-:Y:S02]  /*0940*/  LOP3.LUT R18, R2, 0x7f, RZ, 0xc0, !PT ;  /* 0x0000007f02127812 */ /* 0x000fe400078ec0ff */
[----:B------:R-:W-:Y:S01]  /*0950*/  SEL R17, R17, 0x2, !P0 ;  /* 0x0000000211117807 */ /* 0x000fe20004000000 */
[----:B-12-4-:R-:W-:Y:S06]  /*0960*/  BAR.SYNC.DEFER_BLOCKING 0x0 ;  /* 0x0000000000007b1d */ /* 0x016fec0000010000 */
[----:B------:R-:W-:Y:S05]  /*0970*/  @!P0 BRA `(.L_x_10478) ;  /* 0x0000008800908947 */ /* 0x000fea0003800000 */
.L_x_10479:
[----:B------:R-:W-:-:S08]  /*0980*/  NOP ;  /* 0x0000000000007918 */ /* 0x000fd00000000000 */
[----:B------:R-:W1:Y:S02]  /*0990*/  USETMAXREG.TRY_ALLOC.CTAPOOL UP0, 0xa0 ;  /* 0x000000a0000079c8 */ /* 0x000e640008000600 */
[----:B-1----:R-:W-:-:S13]  /*09a0*/  PLOP3.LUT P0, PT, PT, PT, UP0, 0x80, 0x0 ;  /* 0x000000000000781c */ /* 0x002fda0003f0f008 */
[----:B------:R-:W-:Y:S05]  /*09b0*/  @!P0 BRA `(.L_x_10479) ;  /* 0xfffffffc00f08947 */ /* 0x000fea000383ffff */
[----:B------:R-:W-:Y:S01]  /*09c0*/  LOP3.LUT R0, R2, 0xffffff80, RZ, 0xc0, !PT ;  /* 0xffffff8002007812 */ /* 0x000fe200078ec0ff */
[----:B------:R-:W1:Y:S08]  /*09d0*/  S2UR UR46, SR_CTAID.X ;  /* 0x00000000002e79c3 */ /* 0x000e700000002500 */
[----:B------:R-:W-:Y:S06]  /*09e0*/  BAR.ARV 0x8, 0x1a0 ;  /* 0x0206800000007b1d */ /* 0x000fec0000002000 */
[----:B------:R-:W-:-:S02]  /*09f0*/  ISETP.NE.AND P0, PT, R0, 0x80, PT ;  /* 0x000000800000780c */ /* 0x000fc40003f05270 */
[----:B------:R-:W1:Y:S11]  /*0a00*/  LDC R0, c[0x0][0xda4] ;  /* 0x00036900ff007b82 */ /* 0x000e760000000800 */
[----:B------:R-:W-:Y:S06]  /*0a10*/  @!P0 BAR.ARV 0x9, 0x100 ;  /* 0x0244000000008b1d */ /* 0x000fec0000002000 */
[----:B-1----:R-:W-:-:S13]  /*0a20*/  ISETP.LE.AND P0, PT, R0, UR46, PT ;  /* 0x0000002e00007c0c */ /* 0x002fda000bf03270 */
[----:B------:R-:W-:Y:S05]  /*0a30*/  @P0 EXIT ;  /* 0x000000000000094d */ /* 0x000fea0003800000 */
[----:B------:R-:W-:Y:S01]  /*0a40*/  IADD3 R0, R2, -0x80, RZ ;  /* 0xffffff8002007810 */ /* 0x000fe20007ffe0ff */
[----:B------:R-:W1:Y:S01]  /*0a50*/  S2UR UR4, SR_CgaCtaId ;  /* 0x00000000000479c3 */ /* 0x000e620000008800 */
[----:B------:R-:W-:Y:S01]  /*0a60*/  UMOV UR40, 0x400 ;  /* 0x0000040000287882 */ /* 0x000fe20000000000 */
[----:B------:R-:W-:Y:S01]  /*0a70*/  MOV R19, 0x40 ;  /* 0x0000004000137802 */ /* 0x000fe20000000f00 */
[----:B------:R-:W-:Y:S01]  /*0a80*/  IMAD.MOV.U32 R15, RZ, RZ, -0x2 ;  /* 0xfffffffeff0f7424 */ /* 0x000fe200078e00ff */
[----:B------:R-:W-:Y:S01]  /*0a90*/  SHF.R.S32.HI R3, RZ, 0x1f, R0 ;  /* 0x0000001fff037819 */ /* 0x000fe20000011400 */
[----:B------:R-:W-:Y:S01]  /*0aa0*/  IMAD.MOV.U32 R23, RZ, RZ, RZ ;  /* 0x000000ffff177224 */ /* 0x000fe200078e00ff */
[----:B------:R-:W-:Y:S01]  /*0ab0*/  ULDC.64 UR48, c[0x0][0x198] ;  /* 0x0000660000307ab9 */ /* 0x000fe20000000a00 */
[----:B------:R-:W-:Y:S01]  /*0ac0*/  UMOV UR37, URZ ;  /* 0x0000003f00257c82 */ /* 0x000fe20008000000 */
[CC--:B------:R-:W-:Y:S01]  /*0ad0*/  LEA.HI R5, R3.reuse, R0.reuse, RZ, 0x4 ;  /* 0x0000000003057211 */ /* 0x0c0fe200078f20ff */
[----:B------:R-:W2:Y:S01]  /*0ae0*/  S2UR UR6, SR_SWINHI ;  /* 0x00000000000679c3 */ /* 0x000ea20000002f00 */
[----:B------:R-:W-:Y:S01]  /*0af0*/  LEA.HI R4, R3, R0, RZ, 0x7 ;  /* 0x0000000003047211 */ /* 0x000fe200078f38ff */
[----:B------:R-:W-:Y:S01]  /*0b00*/  UMOV UR36, URZ ;  /* 0x0000003f00247c82 */ /* 0x000fe20008000000 */
[----:B------:R-:W-:-:S02]  /*0b10*/  LOP3.LUT R7, R5, 0xfffffff0, RZ, 0xc0, !PT ;  /* 0xfffffff005077812 */ /* 0x000fc400078ec0ff */
[----:B------:R-:W-:Y:S02]  /*0b20*/  LOP3.LUT R157, R4, 0xffffff80, RZ, 0xc0, !PT ;  /* 0xffffff80049d7812 */ /* 0x000fe400078ec0ff */
[----:B------:R-:W-:Y:S01]  /*0b30*/  SHF.R.S32.HI R8, RZ, 0x4, R5 ;  /* 0x00000004ff087819 */ /* 0x000fe20000011405 */
[C---:B------:R-:W-:Y:S01]  /*0b40*/  IMAD.IADD R7, R0.reuse, 0x1, -R7 ;  /* 0x0000000100077824 */ /* 0x040fe200078e0a07 */
[----:B------:R-:W-:Y:S01]  /*0b50*/  LEA.HI R3, R3, R0, RZ, 0x5 ;  /* 0x0000000003037211 */ /* 0x000fe200078f28ff */
[----:B------:R-:W-:Y:S01]  /*0b60*/  IMAD.IADD R157, R0, 0x1, -R157 ;  /* 0x00000001009d7824 */ /* 0x000fe200078e0a9d */
[----:B------:R-:W-:Y:S02]  /*0b70*/  LEA.HI R5, R5, R8, RZ, 0x1 ;  /* 0x0000000805057211 */ /* 0x000fe400078f08ff */
[----:B------:R-:W-:Y:S02]  /*0b80*/  SHF.R.S32.HI R6, RZ, 0x1f, R7 ;  /* 0x0000001fff067819 */ /* 0x000fe40000011407 */
[----:B------:R-:W-:Y:S01]  /*0b90*/  SHF.R.S32.HI R10, RZ, 0x1f, R157 ;  /* 0x0000001fff0a7819 */ /* 0x000fe2000001149d */
[----:B-1----:R-:W-:Y:S01]  /*0ba0*/  ULEA UR40, UR4, UR40, 0x18 ;  /* 0x0000002804287291 */ /* 0x002fe2000f8ec03f */
[----:B------:R-:W-:-:S02]  /*0bb0*/  LEA.HI R6, R6, R7, RZ, 0x3 ;  /* 0x0000000706067211 */ /* 0x000fc400078f18ff */
[----:B------:R-:W-:Y:S02]  /*0bc0*/  LEA.HI R11, R10, R157, RZ, 0x2 ;  /* 0x0000009d0a0b7211 */ /* 0x000fe400078f10ff */
[----:B------:R-:W-:Y:S02]  /*0bd0*/  LOP3.LUT R0, R6, 0xfffffff8, RZ, 0xc0, !PT ;  /* 0xfffffff806007812 */ /* 0x000fe400078ec0ff */
[--C-:B------:R-:W-:Y:S01]  /*0be0*/  SHF.R.S32.HI R12, RZ, 0x2, R11.reuse ;  /* 0x00000002ff0c7819 */ /* 0x100fe2000001140b */
[----:B------:R-:W-:Y:S01]  /*0bf0*/  UMOV UR4, UR40 ;  /* 0x0000002800047c82 */ /* 0x000fe20008000000 */
[----:B--2---:R-:W-:Y:S01]  /*0c00*/  UMOV UR5, UR6 ;  /* 0x0000000600057c82 */ /* 0x004fe20008000000 */
[----:B------:R-:W-:Y:S01]  /*0c10*/  SHF.R.S32.HI R13, RZ, 0x1f, R11 ;  /* 0x0000001fff0d7819 */ /* 0x000fe2000001140b */
[----:B------:R-:W-:Y:S01]  /*0c20*/  IMAD.IADD R0, R7, 0x1, -R0 ;  /* 0x0000000107007824 */ /* 0x000fe200078e0a00 */
[----:B------:R-:W-:Y:S02]  /*0c30*/  LOP3.LUT R5, R5, 0x1ffffffe, RZ, 0xc0, !PT ;  /* 0x1ffffffe05057812 */ /* 0x000fe400078ec0ff */
[----:B------:R-:W-:-:S02]  /*0c40*/  SHF.R.S32.HI R9, RZ, 0x5, R3 ;  /* 0x00000005ff097819 */ /* 0x000fc40000011403 */
[----:B------:R-:W-:Y:S02]  /*0c50*/  SHF.R.S32.HI R14, RZ, 0x7, R4 ;  /* 0x00000007ff0e7819 */ /* 0x000fe40000011404 */
[----:B------:R-:W-:Y:S01]  /*0c60*/  LEA.HI R13, R13, R12, RZ, 0x3 ;  /* 0x0000000c0d0d7211 */ /* 0x000fe200078f18ff */
[----:B------:R-:W-:Y:S01]  /*0c70*/  IMAD.SHL.U32 R9, R9, 0x400, RZ ;  /* 0x0000040009097824 */ /* 0x000fe200078e00ff */
[----:B------:R-:W-:Y:S02]  /*0c80*/  IADD3 R5, R8, -R5, RZ ;  /* 0x8000000508057210 */ /* 0x000fe40007ffe0ff */
[C---:B------:R-:W-:Y:S01]  /*0c90*/  SHF.L.U32 R3, R0.reuse, 0x6, RZ ;  /* 0x0000000600037819 */ /* 0x040fe200000006ff */
[----:B------:R-:W-:Y:S01]  /*0ca0*/  IMAD R7, R7, 0x40, R9 ;  /* 0x0000004007077824 */ /* 0x000fe200078e0209 */
[----:B------:R-:W-:Y:S01]  /*0cb0*/  R2P PR, R0, 0x6 ;  /* 0x0000000600007804 */ /* 0x000fe20000000000 */
[----:B------:R-:W-:Y:S01]  /*0cc0*/  IMAD.HI R0, R14, 0x55555556, RZ ;  /* 0x555555560e007827 */ /* 0x000fe200078e02ff */
[----:B------:R-:W-:-:S02]  /*0cd0*/  LOP3.LUT R13, R13, 0xfffffff8, RZ, 0xc0, !PT ;  /* 0xfffffff80d0d7812 */ /* 0x000fc400078ec0ff */
[----:B------:R-:W-:Y:S01]  /*0ce0*/  LEA.HI R10, R10, R157, RZ, 0x5 ;  /* 0x0000009d0a0a7211 */ /* 0x000fe200078f28ff */
[----:B------:R-:W-:Y:S01]  /*0cf0*/  IMAD.SHL.U32 R8, R5, 0x8, RZ ;  /* 0x0000000805087824 */ /* 0x000fe200078e00ff */
[----:B------:R-:W-:Y:S01]  /*0d00*/  LOP3.LUT R4, R11, 0x7ffffffc, RZ, 0xc0, !PT ;  /* 0x7ffffffc0b047812 */ /* 0x000fe200078ec0ff */
[----:B------:R-:W-:Y:S01]  /*0d10*/  IMAD.IADD R13, R12, 0x1, -R13 ;  /* 0x000000010c0d7824 */ /* 0x000fe200078e0a0d */
[----:B------:R-:W-:Y:S02]  /*0d20*/  LEA.HI R0, R0, R0, RZ, 0x1 ;  /* 0x0000000000007211 */ /* 0x000fe400078f08ff */
[----:B------:R-:W-:Y:S01]  /*0d30*/  SHF.R.S32.HI R10, RZ, 0x5, R10 ;  /* 0x00000005ff0a7819 */ /* 0x000fe2000001140a */
[----:B------:R-:W-:Y:S01]  /*0d40*/  IMAD.IADD R156, R157, 0x1, -R4 ;  /* 0x000000019d9c7824 */ /* 0x000fe200078e0a04 */
[----:B------:R-:W-:Y:S01]  /*0d50*/  LOP3.LUT R3, R3, 0x1c0, RZ, 0xc0, !PT ;  /* 0x000001c003037812 */ /* 0x000fe200078ec0ff */
[----:B------:R-:W-:Y:S01]  /*0d60*/  IMAD.U32 R4, RZ, RZ, UR4 ;  /* 0x00000004ff047e24 */ /* 0x000fe2000f8e00ff */
[----:B------:R-:W-:Y:S01]  /*0d70*/  IADD3 R7, R8, R7, RZ ;  /* 0x0000000708077210 */ /* 0x000fe20007ffe0ff */
[----:B------:R-:W-:Y:S01]  /*0d80*/  IMAD R0, R0, -0x3, R14 ;  /* 0xfffffffd00007824 */ /* 0x000fe200078e020e */
[----:B------:R-:W-:Y:S01]  /*0d90*/  MOV R5, UR5 ;  /* 0x0000000500057c02 */ /* 0x000fe20008000f00 */
[----:B------:R-:W-:Y:S01]  /*0da0*/  IMAD R13, R10, 0x10, R13 ;  /* 0x000000100a0d7824 */ /* 0x000fe200078e020d */
[----:B------:R-:W-:Y:S01]  /*0db0*/  LOP3.LUT R8, R3, 0x8, R8, 0xf8, !PT ;  /* 0x0000000803087812 */ /* 0x000fe200078ef808 */
[----:B------:R-:W-:Y:S01]  /*0dc0*/  IMAD R156, R156, R15, 0xc0 ;  /* 0x000000c09c9c7424 */ /* 0x000fe200078e020f */
[----:B------:R-:W-:Y:S01]  /*0dd0*/  SHF.R.U32.HI R3, RZ, 0x3, R3 ;  /* 0x00000003ff037819 */ /* 0x000fe20000011603 */
[----:B------:R-:W-:Y:S01]  /*0de0*/  IMAD.WIDE R4, R7, 0x2, R4 ;  /* 0x0000000207047825 */ /* 0x000fe200078e0204 */
[----:B------:R-:W-:-:S02]  /*0df0*/  SHF.L.U32 R6, R6, 0x6, RZ ;  /* 0x0000000606067819 */ /* 0x000fc400000006ff */
[----:B------:R-:W-:Y:S01]  /*0e00*/  LOP3.LUT R3, R8, R3, RZ, 0x3c, !PT ;  /* 0x0000000308037212 */ /* 0x000fe200078e3cff */
[----:B------:R-:W-:Y:S01]  /*0e10*/  IMAD R152, R0, 0x40, R13 ;  /* 0x0000004000987824 */ /* 0x000fe200078e020d */
[----:B------:R-:W-:Y:S01]  /*0e20*/  LOP3.LUT R0, R17, 0x1, RZ, 0xfc, !PT ;  /* 0x0000000111007812 */ /* 0x000fe200078efcff */
[----:B------:R1:W-:Y:S01]  /*0e30*/  STL.64 [R1+0x10], R4 ;  /* 0x0000100401007387 */ /* 0x0003e20000100a00 */
[----:B------:R-:W-:Y:S02]  /*0e40*/  LOP3.LUT R6, R6, 0x7ffffe00, RZ, 0xc0, !PT ;  /* 0x7ffffe0006067812 */ /* 0x000fe400078ec0ff */
[----:B------:R-:W-:Y:S01]  /*0e50*/  SEL R19, R19, 0xffffffc0, !P2 ;  /* 0xffffffc013137807 */ /* 0x000fe20005000000 */
[----:B------:R1:W-:Y:S01]  /*0e60*/  STL [R1], R0 ;  /* 0x0000000001007387 */ /* 0x0003e20000100800 */
[----:B------:R-:W-:-:S04]  /*0e70*/  IADD3 R3, R3, R6, R9 ;  /* 0x0000000603037210 */ /* 0x000fc80007ffe009 */
[----:B------:R-:W-:-:S05]  /*0e80*/  LEA R155, R3, UR40, 0x1 ;  /* 0x00000028039b7c11 */ /* 0x000fca000f8e08ff */
[C---:B------:R-:W-:Y:S02]  /*0e90*/  VIADD R153, R155.reuse, 0x1e800 ;  /* 0x0001e8009b997836 */ /* 0x040fe40000000000 */
[----:B------:R-:W-:-:S03]  /*0ea0*/  VIADD R154, R155, 0x1e820 ;  /* 0x0001e8209b9a7836 */ /* 0x000fc60000000000 */
[C---:B------:R-:W-:Y:S01]  /*0eb0*/  @P1 IADD3 R154, R153.reuse, -0x20, RZ ;  /* 0xffffffe0999a1810 */ /* 0x040fe20007ffe0ff */
[----:B------:R-:W-:-:S03]  /*0ec0*/  IMAD.IADD R153, R153, 0x1, R19 ;  /* 0x0000000199997824 */ /* 0x000fc600078e0213 */
[----:B------:R-:W-:Y:S01]  /*0ed0*/  IADD3 R19, R19, R154, RZ ;  /* 0x0000009a13137210 */ /* 0x000fe20007ffe0ff */
[C---:B------:R-:W-:Y:S02]  /*0ee0*/  VIADD R18, R154.reuse, 0x6000 ;  /* 0x000060009a127836 */ /* 0x040fe40000000000 */
[----:B-1----:R-:W-:-:S07]  /*0ef0*/  VIADD R17, R154, 0xc000 ;  /* 0x0000c0009a117836 */ /* 0x002fce0000000000 */
.L_x_10502:
[C---:B------:R-:W-:Y:S01]  /*0f00*/  VIADD R0, R2.reuse, 0xffffff80 ;  /* 0xffffff8002007836 */ /* 0x040fe20000000000 */
[----:B------:R-:W-:Y:S01]  /*0f10*/  IADD3 R3, R2, -0x80, RZ ;  /* 0xffffff8002037810 */ /* 0x000fe20007ffe0ff */
[----:B------:R-:W1:Y:S01]  /*0f20*/  LDC R121, c[0x0][0x2e0] ;  /* 0x0000b800ff797b82 */ /* 0x000e620000000800 */
[----:B------:R-:W-:Y:S01]  /*0f30*/  ULDC.64 UR6, c[0x0][0x3f8] ;  /* 0x0000fe0000067ab9 */ /* 0x000fe20000000a00 */
[----:B------:R-:W-:Y:S01]  /*0f40*/  ULDC UR4, c[0x0][0xda8] ;  /* 0x00036a0000047ab9 */ /* 0x000fe20000000800 */
[----:B------:R-:W-:Y:S01]  /*0f50*/  SHF.R.S32.HI R0, RZ, 0x1f, R0 ;  /* 0x0000001fff007819 */ /* 0x000fe20000011400 */
[----:B------:R-:W-:Y:S02]  /*0f60*/  UISETP.NE.U32.AND UP0, UPT, UR6, URZ, UPT ;  /* 0x0000003f0600728c */ /* 0x000fe4000bf05070 */
[----:B------:R-:W-:Y:S01]  /*0f70*/  UISETP.NE.AND UP1, UPT, UR4, 0x1, UPT ;  /* 0x000000010400788c */ /* 0x000fe2000bf25270 */
[----:B------:R-:W-:Y:S01]  /*0f80*/  LEA.HI R0, R0, R3, RZ, 0x7 ;  /* 0x0000000300007211 */ /* 0x000fe200078f38ff */
[----:B------:R-:W-:Y:S01]  /*0f90*/  UISETP.NE.AND.EX UP0, UPT, UR7, URZ, UPT, UP0 ;  /* 0x0000003f0700728c */ /* 0x000fe2000bf05300 */
[----:B------:R-:W-:-:S02]  /*0fa0*/  ULDC UR6, c[0x0][0x404] ;  /* 0x0001010000067ab9 */ /* 0x000fc40000000800 */
[----:B------:R-:W-:Y:S01]  /*0fb0*/  SHF.R.S32.HI R0, RZ, 0x7, R0 ;  /* 0x00000007ff007819 */ /* 0x000fe20000011400 */
[----:B------:R-:W-:Y:S02]  /*0fc0*/  USEL UR6, UR6, 0x1, UP0 ;  /* 0x0000000106067887 */ /* 0x000fe40008000000 */
[----:B------:R-:W-:Y:S02]  /*0fd0*/  UIADD3 UR7, UR40, 0x1e800, URZ ;  /* 0x0001e80028077890 */ /* 0x000fe4000fffe03f */
[----:B------:R2:W3:Y:S01]  /*0fe0*/  SHFL.IDX PT, R22, R0, RZ, 0x1f ;  /* 0x00001fff00167589 */ /* 0x0004e200000e0000 */
[----:B------:R-:W-:Y:S01]  /*0ff0*/  ULDC UR4, c[0x0][0xdb4] ;  /* 0x00036d0000047ab9 */ /* 0x000fe20000000800 */
[----:B------:R-:W-:Y:S02]  /*1000*/  ULOP3.LUT UP0, URZ, UR7, 0x3ff, URZ, 0xc0, !UPT ;  /* 0x000003ff073f7892 */ /* 0x000fe4000f80c03f */
[----:B------:R-:W-:Y:S01]  /*1010*/  UISETP.NE.AND UP2, UPT, UR4, 0x1, UPT ;  /* 0x000000010400788c */ /* 0x000fe2000bf45270 */
[----:B------:R-:W-:-:S02]  /*1020*/  UMOV UR41, UR46 ;  /* 0x0000002e00297c82 */ /* 0x000fc40008000000 */
[----:B------:R-:W-:Y:S01]  /*1030*/  @UP1 ULDC UR4, c[0x0][0xdac] ;  /* 0x00036b0000041ab9 */ /* 0x000fe20000000800 */
[----:B-1----:R-:W-:Y:S01]  /*1040*/  IMAD R121, R121, UR6, RZ ;  /* 0x0000000679797c24 */ /* 0x002fe2000f8e02ff */
[----:B------:R-:W-:Y:S01]  /*1050*/  UIMAD.WIDE.U32 UR4, UR46, UR4, URZ ;  /* 0x000000042e0472a5 */ /* 0x000fe2000f8e003f */
[----:B------:R-:W-:Y:S01]  /*1060*/  PLOP3.LUT P0, PT, PT, PT, UP0, 0x80, 0x0 ;  /* 0x000000000000781c */ /* 0x000fe20003f0f008 */
[----:B------:R-:W-:Y:S01]  /*1070*/  @UP1 ULDC UR6, c[0x0][0xdb0] ;  /* 0x00036c0000061ab9 */ /* 0x000fe20000000800 */
[----:B--2---:R-:W-:Y:S01]  /*1080*/  VIADD R0, R121, 0xbf ;  /* 0x000000bf79007836 */ /* 0x004fe20000000000 */
[----:B------:R-:W-:-:S03]  /*1090*/  @UP1 USHF.R.U32.HI UR41, URZ, UR6, UR5 ;  /* 0x000000063f291299 */ /* 0x000fc60008011605 */
[----:B------:R-:W-:Y:S01]  /*10a0*/  IMAD.HI R0, R0, 0x2aaaaaab, RZ ;  /* 0x2aaaaaab00007827 */ /* 0x000fe200078e02ff */
[----:B------:R-:W-:Y:S02]  /*10b0*/  @UP2 ULDC.64 UR6, c[0x0][0xdb8] ;  /* 0x00036e0000062ab9 */ /* 0x000fe40000000a00 */
[----:B------:R-:W-:Y:S02]  /*10c0*/  UIMAD.WIDE.U32 UR4, UR41, UR6, URZ ;  /* 0x00000006290472a5 */ /* 0x000fe4000f8e003f */
[----:B------:R-:W-:Y:S02]  /*10d0*/  UMOV UR44, UR41 ;  /* 0x00000029002c7c82 */ /* 0x000fe40008000000 */
[----:B------:R-:W-:Y:S01]  /*10e0*/  @UP2 USHF.R.U32.HI UR44, URZ, UR7, UR5 ;  /* 0x000000073f2c2299 */ /* 0x000fe20008011605 */
[----:B---3--:R-:W-:-:S05]  /*10f0*/  IMAD.HI R3, R22, 0x55555556, RZ ;  /* 0x5555555616037827 */ /* 0x008fca00078e02ff */
[----:B------:R-:W-:Y:S02]  /*1100*/  LEA.HI R5, R3, R3, RZ, 0x1 ;  /* 0x0000000303057211 */ /* 0x000fe400078f08ff */
[----:B------:R-:W-:-:S03]  /*1110*/  SHF.R.U32.HI R3, RZ, 0x1f, R0 ;  /* 0x0000001fff037819 */ /* 0x000fc60000011600 */
[----:B------:R-:W-:Y:S01]  /*1120*/  IMAD R24, R5, -0x3, R22 ;  /* 0xfffffffd05187824 */ /* 0x000fe200078e0216 */
[----:B------:R-:W-:-:S05]  /*1130*/  LEA.HI.SX32 R0, R0, R3, 0x1b ;  /* 0x0000000300007211 */ /* 0x000fca00078fdaff */
[----:B------:R1:W-:Y:S01]  /*1140*/  STL [R1+0xc], R0 ;  /* 0x00000c0001007387 */ /* 0x0003e20000100800 */
[----:B------:R-:W-:Y:S05]  /*1150*/  @!P0 BRA `(.L_x_10480) ;  /* 0x0000000000408947 */ /* 0x000fea0003800000 */
[----:B-1----:R-:W-:Y:S01]  /*1160*/  MOV R0, 0x0 ;  /* 0x0000000000007802 */ /* 0x002fe20000000f00 */
[----:B------:R-:W-:Y:S01]  /*1170*/  ULDC.64 UR4, c[0x4][0x1b8] ;  /* 0x01006e0000047ab9 */ /* 0x000fe20000000a00 */
[----:B------:R-:W-:Y:S01]  /*1180*/  ULDC.64 UR6, c[0x4][0x48] ;  /* 0x0100120000067ab9 */ /* 0x000fe20000000a00 */
[----:B------:R-:W-:Y:S01]  /*1190*/  MOV R4, UR4 ;  /* 0x0000000400047c02 */ /* 0x000fe20008000f00 */
        /* <DEDUP_REMOVED lines=12> */
.L_x_10480:
[----:B------:R-:W2:Y:S01]  /*1260*/  LDL R20, [R1] ;  /* 0x0000000001147983 */ /* 0x000ea20000100800 */
[----:B-1----:R-:W-:-:S04]  /*1270*/  LOP3.LUT R0, R23, 0x1, RZ, 0xc0, !PT ;  /* 0x0000000117007812 */ /* 0x002fc800078ec0ff */
[----:B------:R-:W-:-:S04]  /*1280*/  SHF.L.U32 R0, R0, 0x1f, RZ ;  /* 0x0000001f00007819 */ /* 0x000fc800000006ff */
[----:B------:R-:W1:Y:S01]  /*1290*/  SYNCS.PHASECHK.TRANS64.TRYWAIT P1, [UR40+0x30800], R0 ;  /* 0x03080000ff0075a7 */ /* 0x000e620008020168 */
[----:B--2---:R-:W-:Y:S01]  /*12a0*/  ISETP.NE.AND P0, PT, R20, 0x3, PT ;  /* 0x000000031400780c */ /* 0x004fe20003f05270 */
[----:B-1----:R-:W-:-:S12]  /*12b0*/  @!P1 BRA `(.L_x_10481) ;  /* 0x000000a400849947 */ /* 0x002fd80003800000 */
.L_x_10558:
[----:B------:R-:W-:Y:S05]  /*12c0*/  @!P0 BRA `(.L_x_10482) ;  /* 0x0000000000048947 */ /* 0x000fea0003800000 */
[----:B------:R-:W-:Y:S01]  /*12d0*/  BPT.TRAP 0x1 ;  /* 0x000000040000795c */ /* 0x000fe20000300000 */
.L_x_10482:
[----:B------:R-:W-:Y:S01]  /*12e0*/  IMAD.U32 R6, RZ, RZ, UR37 ;  /* 0x00000025ff067e24 */ /* 0x000fe2000f8e00ff */
[----:B-1----:R-:W-:-:S04]  /*12f0*/  MOV R3, UR36 ;  /* 0x0000002400037c02 */ /* 0x002fc80008000f00 */
[----:B------:R-:W-:Y:S02]  /*1300*/  LEA R3, R3, UR40, 0x3 ;  /* 0x0000002803037c11 */ /* 0x000fe4000f8e18ff */
[----:B------:R-:W-:-:S04]  /*1310*/  SHF.L.U32 R6, R6, 0x1f, RZ ;  /* 0x0000001f06067819 */ /* 0x000fc800000006ff */
[----:B------:R1:W2:Y:S01]  /*1320*/  SYNCS.PHASECHK.TRANS64.TRYWAIT P2, [R3+URZ+0x30830], R6 ;  /* 0x03083006030075a7 */ /* 0x0002a2000804017f */
[----:B------:R-:W-:Y:S05]  /*1330*/  @!P0 BRA `(.L_x_10483) ;  /* 0x0000000000048947 */ /* 0x000fea0003800000 */
[----:B------:R-:W-:Y:S01]  /*1340*/  BPT.TRAP 0x1 ;  /* 0x000000040000795c */ /* 0x000fe20000300000 */
.L_x_10483:
[----:B------:R-:W-:Y:S02]  /*1350*/  LEA R0, R24, UR40, 0xd ;  /* 0x0000002818007c11 */ /* 0x000fe4000f8e68ff */
[----:B------:R-:W-:-:S03]  /*1360*/  LOP3.LUT P1, RZ, R2, 0x7f, RZ, 0xc0, !PT ;  /* 0x0000007f02ff7812 */ /* 0x000fc6000782c0ff */
[----:B------:R-:W-:-:S05]  /*1370*/  VIADD R4, R0, 0xc400 ;  /* 0x0000c40000047836 */ /* 0x000fca0000000000 */
[----:B------:R-:W-:-:S04]  /*1380*/  SHF.R.U32.HI R4, RZ, 0x4, R4 ;  /* 0x00000004ff047819 */ /* 0x000fc80000011604 */
[----:B------:R-:W-:Y:S01]  /*1390*/  LOP3.LUT R4, R4, 0x3fff, RZ, 0xc0, !PT ;  /* 0x00003fff04047812 */ /* 0x000fe200078ec0ff */
[----:B--2---:R-:W-:Y:S06]  /*13a0*/  @P2 BRA `(.L_x_10484) ;  /* 0x0000000000082947 */ /* 0x004fec0003800000 */
[----:B------:R-:W2:Y:S02]  /*13b0*/  SYNCS.PHASECHK.TRANS64.TRYWAIT P2, [R3+URZ+0x30830], R6 ;  /* 0x03083006030075a7 */ /* 0x000ea4000804017f */
[----:B--2---:R-:W-:Y:S05]  /*13c0*/  @!P2 BRA `(.L_x_10485) ;  /* 0x000000a40058a947 */ /* 0x004fea0003800000 */
.L_x_10484:
[----:B------:R-:W-:Y:S05]  /*13d0*/  WARPSYNC.ALL ;  /* 0x0000000000007948 */ /* 0x000fea0003800000 */
[----:B------:R-:W-:Y:S01]  /*13e0*/  MOV R151, RZ ;  /* 0x000000ff00977202 */ /* 0x000fe20000000f00 */
[----:B------:R-:W-:Y:S01]  /*13f0*/  IMAD.MOV.U32 R9, RZ, RZ, 0x40000040 ;  /* 0x40000040ff097424 */ /* 0x000fe200078e00ff */
[----:B------:R-:W-:Y:S01]  /*1400*/  LOP3.LUT R8, R4, 0x10000, RZ, 0xfc, !PT ;  /* 0x0001000004087812 */ /* 0x000fe200078efcff */
[----:B------:R-:W-:-:S03]  /*1410*/  UIADD3 UR4, UR40, 0x12400, URZ ;  /* 0x0001240028047890 */ /* 0x000fc6000fffe03f */
[C---:B------:R-:W-:Y:S01]  /*1420*/  R2UR UR8, R8.reuse ;  /* 0x00000000080872ca */ /* 0x040fe200000e0000 */
[----:B------:R-:W-:Y:S01]  /*1430*/  WARPGROUP.ARRIVE ;  /* 0x00000000000079c5 */ /* 0x000fe20000000000 */
[----:B------:R-:W-:Y:S01]  /*1440*/  R2UR UR9, R9 ;  /* 0x00000000090972ca */ /* 0x000fe200000e0000 */
[----:B------:R-:W-:Y:S01]  /*1450*/  USHF.R.U32.HI UR4, URZ, 0x4, UR4 ;  /* 0x000000043f047899 */ /* 0x000fe20008011604 */
[----:B------:R-:W-:Y:S01]  /*1460*/  R2UR UR16, R8 ;  /* 0x00000000081072ca */ /* 0x000fe200000e0000 */
[----:B------:R-:W-:Y:S01]  /*1470*/  UMOV UR11, 0x40000040 ;  /* 0x40000040000b7882 */ /* 0x000fe20000000000 */
[----:B------:R-:W-:Y:S01]  /*1480*/  UMOV UR13, 0x40000040 ;  /* 0x40000040000d7882 */ /* 0x000fe20000000000 */
[----:B------:R-:W-:Y:S01]  /*1490*/  ULOP3.LUT UR4, UR4, 0x3fff, URZ, 0xc0, !UPT ;  /* 0x00003fff04047892 */ /* 0x000fe2000f8ec03f */
[C---:B------:R-:W-:Y:S01]  /*14a0*/  VIADD R123, R121.reuse, 0xbf ;  /* 0x000000bf797b7836 */ /* 0x040fe20000000000 */
[----:B------:R-:W-:Y:S01]  /*14b0*/  UMOV UR15, 0x40000040 ;  /* 0x40000040000f7882 */ /* 0x000fe20000000000 */
[----:B------:R-:W-:Y:S01]  /*14c0*/  UMOV UR17, 0x40000040 ;  /* 0x4000004000117882 */ /* 0x000fe20000000000 */
[----:B------:R-:W-:Y:S01]  /*14d0*/  ULOP3.LUT UR4, UR4, 0x10000, URZ, 0xfc, !UPT ;  /* 0x0001000004047892 */ /* 0x000fe2000f8efc3f */
[----:B------:R-:W-:Y:S01]  /*14e0*/  IADD3 R122, R121, 0xbf, RZ ;  /* 0x000000bf797a7810 */ /* 0x000fe20007ffe0ff */
[----:B------:R-:W-:Y:S01]  /*14f0*/  UMOV UR19, 0x40000040 ;  /* 0x4000004000137882 */ /* 0x000fe20000000000 */
[----:B------:R-:W-:Y:S01]  /*1500*/  ULDC UR5, c[0x0][0x9d8] ;  /* 0x0002760000057ab9 */ /* 0x000fe20000000800 */
[----:B------:R-:W-:Y:S01]  /*1510*/  UIMAD UR6, UR36, 0x600, UR4 ;  /* 0x00000600240678a4 */ /* 0x000fe2000f8e0204 */
[----:B------:R-:W-:Y:S01]  /*1520*/  IMAD.HI R123, R123, 0x2aaaaaab, RZ ;  /* 0x2aaaaaab7b7b7827 */ /* 0x000fe200078e02ff */
[----:B------:R-:W-:Y:S01]  /*1530*/  UIADD3 UR12, UR16, 0x4, URZ ;  /* 0x00000004100c7890 */ /* 0x000fe2000fffe03f */
[----:B------:R-:W-:Y:S01]  /*1540*/  P2R R120, PR, RZ, 0x1 ;  /* 0x00000001ff787803 */ /* 0x000fe20000000000 */
[----:B------:R-:W-:Y:S01]  /*1550*/  UIADD3 UR14, UR6, 0x4, URZ ;  /* 0x00000004060e7890 */ /* 0x000fe2000fffe03f */
[----:B------:R-:W-:Y:S01]  /*1560*/  IMAD.HI R122, R122, 0x2aaaaaab, RZ ;  /* 0x2aaaaaab7a7a7827 */ /* 0x000fe200078e02ff */
[----:B------:R-:W-:Y:S01]  /*1570*/  UIADD3 UR18, UR6, 0x6, URZ ;  /* 0x0000000606127890 */ /* 0x000fe2000fffe03f */
[----:B------:R-:W-:Y:S01]  /*1580*/  SHF.R.U32.HI R123, RZ, 0x1f, R123 ;  /* 0x0000001fff7b7819 */ /* 0x000fe2000001167b */
[----:B------:R-:W-:Y:S01]  /*1590*/  UMOV UR10, UR6 ;  /* 0x00000006000a7c82 */ /* 0x000fe20008000000 */
[--C-:B------:R-:W-:Y:S01]  /*15a0*/  IMAD.MOV.U32 R149, RZ, RZ, R151.reuse ;  /* 0x000000ffff957224 */ /* 0x100fe200078e0097 */
[----:B------:R-:W-:Y:S01]  /*15b0*/  HGMMA.64x192x16.F32 R24, gdesc[UR8], RZ, !UPT, gsb0 ;  /* 0x02e00000081879f0 */ /* 0x000fe2000c0008ff */
[----:B------:R-:W-:Y:S01]  /*15c0*/  UIADD3 UR8, UR16, 0x2, URZ ;  /* 0x0000000210087890 */ /* 0x000fe2000fffe03f */
[----:B------:R-:W-:Y:S01]  /*15d0*/  LEA.HI.SX32 R122, R122, R123, 0x1b ;  /* 0x0000007b7a7a7211 */ /* 0x000fe200078fdaff */
[----:B------:R-:W-:Y:S01]  /*15e0*/  UIADD3 UR10, UR6, 0x2, URZ ;  /* 0x00000002060a7890 */ /* 0x000fe2000fffe03f */
[--C-:B------:R-:W-:Y:S01]  /*15f0*/  IMAD.MOV.U32 R147, RZ, RZ, R151.reuse ;  /* 0x000000ffff937224 */ /* 0x100fe200078e0097 */
[----:B------:R-:W-:Y:S01]  /*1600*/  UMOV UR9, 0x40000040 ;  /* 0x4000004000097882 */ /* 0x000fe20000000000 */
[----:B------:R-:W-:Y:S01]  /*1610*/  UMOV UR11, 0x40000040 ;  /* 0x40000040000b7882 */ /* 0x000fe20000000000 */
[----:B------:R-:W-:Y:S01]  /*1620*/  UIADD3 UR16, UR16, 0x6, URZ ;  /* 0x0000000610107890 */ /* 0x000fe2000fffe03f */
[-C--:B------:R-:W-:Y:S01]  /*1630*/  MOV R145, R151.reuse ;  /* 0x0000009700917202 */ /* 0x080fe20000000f00 */
[----:B------:R-:W-:Y:S01]  /*1640*/  ULDC UR6, c[0x0][0x988] ;  /* 0x0002620000067ab9 */ /* 0x000fe20000000800 */
        /* <DEDUP_REMOVED lines=10> */
[----:B------:R-:W-:Y:S01]  /*16f0*/  IMAD.MOV.U32 R123, RZ, RZ, R151 ;  /* 0x000000ffff7b7224 */ /* 0x000fe200078e0097 */
[----:B------:R-:W-:Y:S02]  /*1700*/  WARPGROUP.DEPBAR.LE gsb0, 0x0 ;  /* 0x00008000000079c5 */ /* 0x000fe40000010000 */
[----:B------:R-:W-:-:S06]  /*1710*/  WARPGROUP.ARRIVE ;  /* 0x00000000000079c5 */ /* 0x000fcc0000000000 */
[----:B------:R-:W-:Y:S03]  /*1720*/  HGMMA.64x192x16.F32 R24, gdesc[UR8], R24, gsb0 ;  /* 0x02e00000081879f0 */ /* 0x000fe60008000818 */
[----:B------:R-:W-:Y:S02]  /*1730*/  WARPGROUP.DEPBAR.LE gsb0, 0x0 ;  /* 0x00008000000079c5 */ /* 0x000fe40000010000 */
[----:B------:R-:W-:-:S15]  /*1740*/  WARPGROUP.ARRIVE ;  /* 0x00000000000079c5 */ /* 0x000fde0000000000 */
[----:B------:R-:W-:Y:S03]  /*1750*/  HGMMA.64x192x16.F32 R24, gdesc[UR12], R24, gsb0 ;  /* 0x02e000000c1879f0 */ /* 0x000fe60008000818 */
[----:B------:R-:W-:Y:S02]  /*1760*/  WARPGROUP.DEPBAR.LE gsb0, 0x0 ;  /* 0x00008000000079c5 */ /* 0x000fe40000010000 */
[----:B------:R-:W-:-:S15]  /*1770*/  WARPGROUP.ARRIVE ;  /* 0x00000000000079c5 */ /* 0x000fde0000000000 */
[----:B------:R-:W-:Y:S03]  /*1780*/  HGMMA.64x192x16.F32 R24, gdesc[UR16], R24, gsb0 ;  /* 0x02e00000101879f0 */ /* 0x000fe60008000818 */
[----:B------:R-:W-:Y:S02]  /*1790*/  WARPGROUP.DEPBAR.LE gsb0, 0x0 ;  /* 0x00008000000079c5 */ /* 0x000fe40000010000 */
[----:B------:R-:W-:Y:S01]  /*17a0*/  FMUL.FTZ R10, R28, UR5 ;  /* 0x000000051c0a7c20 */ /* 0x000fe20008410000 */
[----:B------:R-:W-:Y:S01]  /*17b0*/  FMUL.FTZ R12, R30, UR5 ;  /* 0x000000051e0c7c20 */ /* 0x000fe20008410000 */
[----:B-12---:R-:W-:Y:S01]  /*17c0*/  FMUL.FTZ R6, R26, UR5 ;  /* 0x000000051a067c20 */ /* 0x006fe20008410000 */
        /* <DEDUP_REMOVED lines=11> */
[----:B------:R-:W-:Y:S01]  /*1880*/  IMAD.IADD R80, R156, 0x1, R121 ;  /* 0x000000019c507824 */ /* 0x000fe200078e0279 */
        /* <DEDUP_REMOVED lines=8> */
[----:B------:R-:W3:Y:S01]  /*1910*/  MUFU.TANH R6, R6 ;  /* 0x0000000600067308 */ /* 0x000ee20000002400 */
[----:B------:R-:W-:Y:S01]  /*1920*/  ISETP.GT.AND P3, PT, R80, 0x8, PT ;  /* 0x000000085000780c */ /* 0x000fe20003f64270 */
[----:B------:R-:W-:Y:S01]  /*1930*/  FMUL.FTZ R26, R38, UR5 ;  /* 0x00000005261a7c20 */ /* 0x000fe20008410000 */
[C---:B------:R-:W-:Y:S01]  /*1940*/  ISETP.GT.AND P4, PT, R80.reuse, RZ, PT ;  /* 0x000000ff5000720c */ /* 0x040fe20003f84270 */
[----:B------:R-:W-:Y:S01]  /*1950*/  FMUL.FTZ R33, R45, UR5 ;  /* 0x000000052d217c20 */ /* 0x000fe20008410000 */
[----:B------:R-:W-:Y:S01]  /*1960*/  ISETP.GT.AND P2, PT, R80, 0x1, PT ;  /* 0x000000015000780c */ /* 0x000fe20003f44270 */
[----:B------:R-:W-:Y:S01]  /*1970*/  FMUL.FTZ R45, R57, UR5 ;  /* 0x00000005392d7c20 */ /* 0x000fe20008410000 */
[----:B-1----:R-:W-:Y:S01]  /*1980*/  FSEL R10, R10, -INF , P3 ;  /* 0xff8000000a0a7808 */ /* 0x002fe20001800000 */
[----:B------:R-:W1:Y:S01]  /*1990*/  MUFU.TANH R7, R7 ;  /* 0x0000000700077308 */ /* 0x000e620000002400 */
[----:B--2---:R-:W-:Y:S01]  /*19a0*/  FSEL R12, R12, -INF , P3 ;  /* 0xff8000000c0c7808 */ /* 0x004fe20001800000 */
[----:B------:R-:W-:Y:S01]  /*19b0*/  FMUL.FTZ R57, R69, UR5 ;  /* 0x0000000545397c20 */ /* 0x000fe20008410000 */
[----:B------:R-:W-:Y:S01]  /*19c0*/  ISETP.GT.AND P3, PT, R80, 0x19, PT ;  /* 0x000000195000780c */ /* 0x000fe20003f64270 */
[----:B------:R-:W-:Y:S01]  /*19d0*/  FMUL.FTZ R69, R81, UR5 ;  /* 0x0000000551457c20 */ /* 0x000fe20008410000 */
[----:B------:R-:W-:Y:S01]  /*19e0*/  FMUL.FTZ R35, R47, UR5 ;  /* 0x000000052f237c20 */ /* 0x000fe20008410000 */
[----:B------:R-:W-:Y:S01]  /*19f0*/  FMUL.FTZ R81, R92, UR5 ;  /* 0x000000055c517c20 */ /* 0x000fe20008410000 */
[----:B------:R-:W-:Y:S01]  /*1a00*/  FMUL.FTZ R24, R36, UR5 ;  /* 0x0000000524187c20 */ /* 0x000fe20008410000 */
[----:B------:R-:W2:Y:S01]  /*1a10*/  MUFU.TANH R25, R25 ;  /* 0x0000001900197308 */ /* 0x000ea20000002400 */
[----:B---3--:R-:W-:Y:S01]  /*1a20*/  FSEL R6, R6, -INF , P4 ;  /* 0xff80000006067808 */ /* 0x008fe20002000000 */
[----:B------:R-:W-:Y:S01]  /*1a30*/  FMUL.FTZ R47, R59, UR5 ;  /* 0x000000053b2f7c20 */ /* 0x000fe20008410000 */
[----:B------:R-:W-:Y:S01]  /*1a40*/  FMUL.FTZ R31, R43, UR5 ;  /* 0x000000052b1f7c20 */ /* 0x000fe20008410000 */
[----:B------:R-:W-:Y:S01]  /*1a50*/  FMUL.FTZ R36, R48, UR5 ;  /* 0x0000000530247c20 */ /* 0x000fe20008410000 */
[----:B------:R-:W-:Y:S01]  /*1a60*/  FMUL.FTZ R59, R71, UR5 ;  /* 0x00000005473b7c20 */ /* 0x000fe20008410000 */
[----:B------:R-:W-:Y:S01]  /*1a70*/  ISETP.GT.AND P6, PT, R80, 0x9, PT ;  /* 0x000000095000780c */ /* 0x000fe20003fc4270 */
[----:B------:R-:W-:Y:S01]  /*1a80*/  FMUL.FTZ R30, R42, UR5 ;  /* 0x000000052a1e7c20 */ /* 0x000fe20008410000 */
[----:B------:R-:W3:Y:S01]  /*1a90*/  MUFU.TANH R27, R27 ;  /* 0x0000001b001b7308 */ /* 0x000ee20000002400 */
[----:B-1----:R-:W-:Y:S01]  /*1aa0*/  FSEL R7, R7, -INF , P2 ;  /* 0xff80000007077808 */ /* 0x002fe20001000000 */
[----:B------:R-:W-:Y:S01]  /*1ab0*/  FMUL.FTZ R48, R60, UR5 ;  /* 0x000000053c307c20 */ /* 0x000fe20008410000 */
[----:B------:R-:W-:Y:S01]  /*1ac0*/  FMUL.FTZ R71, R83, UR5 ;  /* 0x0000000553477c20 */ /* 0x000fe20008410000 */
[----:B------:R-:W-:Y:S01]  /*1ad0*/  FMUL.FTZ R60, R72, UR5 ;  /* 0x00000005483c7c20 */ /* 0x000fe20008410000 */
[----:B------:R-:W-:Y:S01]  /*1ae0*/  ISETP.GT.AND P5, PT, R80, 0x10, PT ;  /* 0x000000105000780c */ /* 0x000fe20003fa4270 */
[----:B------:R-:W-:Y:S01]  /*1af0*/  FMUL.FTZ R83, R94, UR5 ;  /* 0x000000055e537c20 */ /* 0x000fe20008410000 */
[----:B------:R-:W-:Y:S01]  /*1b00*/  FMUL.FTZ R72, R84, UR5 ;  /* 0x0000000554487c20 */ /* 0x000fe20008410000 */
[----:B------:R-:W1:Y:S01]  /*1b10*/  MUFU.TANH R13, R13 ;  /* 0x0000000d000d7308 */ /* 0x000e620000002400 */
[----:B--2---:R-:W-:Y:S01]  /*1b20*/  FSEL R92, R25, -INF , P3 ;  /* 0xff800000195c7808 */ /* 0x004fe20001800000 */
[----:B------:R-:W-:Y:S01]  /*1b30*/  FMUL.FTZ R42, R54, UR5 ;  /* 0x00000005362a7c20 */ /* 0x000fe20008410000 */
[----:B------:R-:W-:Y:S01]  /*1b40*/  FMNMX.FTZ R25, R6, R7, !PT ;  /* 0x0000000706197209 */ /* 0x000fe20007810000 */
[----:B------:R-:W-:Y:S01]  /*1b50*/  FMUL.FTZ R34, R46, UR5 ;  /* 0x000000052e227c20 */ /* 0x000fe20008410000 */
[----:B------:R-:W-:Y:S01]  /*1b60*/  FMUL.FTZ R54, R66, UR5 ;  /* 0x0000000542367c20 */ /* 0x000fe20008410000 */
[----:B------:R-:W-:Y:S01]  /*1b70*/  FMUL.FTZ R66, R78, UR5 ;  /* 0x000000054e427c20 */ /* 0x000fe20008410000 */
[----:B------:R-:W-:Y:S01]  /*1b80*/  FMUL.FTZ R78, R90, UR5 ;  /* 0x000000055a4e7c20 */ /* 0x000fe20008410000 */
[----:B------:R-:W2:Y:S01]  /*1b90*/  MUFU.TANH R14, R14 ;  /* 0x0000000e000e7308 */ /* 0x000ea20000002400 */
[----:B---3--:R-:W-:Y:S01]  /*1ba0*/  FSEL R94, R27, -INF , P3 ;  /* 0xff8000001b5e7808 */ /* 0x008fe20001800000 */
[----:B------:R-:W-:Y:S01]  /*1bb0*/  FMUL.FTZ R38, R50, UR5 ;  /* 0x0000000532267c20 */ /* 0x000fe20008410000 */
[----:B------:R-:W-:Y:S01]  /*1bc0*/  FMNMX.FTZ R27, R12, R25, !PT ;  /* 0x000000190c1b7209 */ /* 0x000fe20007810000 */
[----:B------:R-:W-:Y:S01]  /*1bd0*/  FMUL.FTZ R28, R40, UR5 ;  /* 0x00000005281c7c20 */ /* 0x000fe20008410000 */
[----:B------:R-:W-:Y:S01]  /*1be0*/  FMUL.FTZ R50, R62, UR5 ;  /* 0x000000053e327c20 */ /* 0x000fe20008410000 */
[----:B------:R-:W-:Y:S01]  /*1bf0*/  FMUL.FTZ R62, R74, UR5 ;  /* 0x000000054a3e7c20 */ /* 0x000fe20008410000 */
[----:B------:R-:W-:Y:S01]  /*1c00*/  FMUL.FTZ R74, R86, UR5 ;  /* 0x00000005564a7c20 */ /* 0x000fe20008410000 */
[----:B------:R-:W3:Y:S01]  /*1c10*/  MUFU.TANH R20, R20 ;  /* 0x0000001400147308 */ /* 0x000ee20000002400 */
        /* <DEDUP_REMOVED lines=12> */
[----:B------:R-:W-:Y:S01]  /*1ce0*/  FMUL.FTZ R46, R58, UR5 ;  /* 0x000000053a2e7c20 */ /* 0x000fe20008410000 */
[----:B------:R-:W-:Y:S01]  /*1cf0*/  ISETP.GT.AND P3, PT, R80, 0x30, PT ;  /* 0x000000305000780c */ /* 0x000fe20003f64270 */
[----:B------:R-:W-:Y:S01]  /*1d00*/  FMUL.FTZ R41, R53, UR5 ;  /* 0x0000000535297c20 */ /* 0x000fe20008410000 */
[----:B------:R-:W2:Y:S01]  /*1d10*/  MUFU.TANH R5, R5 ;  /* 0x0000000500057308 */ /* 0x000ea20000002400 */
        /* <DEDUP_REMOVED lines=36> */
[----:B------:R-:W-:-:S03]  /*1f60*/  FMNMX.FTZ R29, R90, R29, !PT ;  /* 0x0000001d5a1d7209 */ /* 0x000fc60007810000 */
[----:B------:R-:W1:Y:S01]  /*1f70*/  MUFU.TANH R31, R31 ;  /* 0x0000001f001f7308 */ /* 0x000e620000002400 */
[----:B--2---:R-:W-:-:S04]  /*1f80*/  FSEL R26, R26, -INF , P2 ;  /* 0xff8000001a1a7808 */ /* 0x004fc80001000000 */
[----:B------:R-:W-:-:S03]  /*1f90*/  FMNMX.FTZ R29, R26, R29, !PT ;  /* 0x0000001d1a1d7209 */ /* 0x000fc60007810000 */
[----:B------:R-:W2:Y:S01]  /*1fa0*/  MUFU.TANH R30, R30 ;  /* 0x0000001e001e7308 */ /* 0x000ea20000002400 */
[----:B---3--:R-:W-:Y:S01]  /*1fb0*/  FSEL R86, R11, -INF , P6 ;  /* 0xff8000000b567808 */ /* 0x008fe20003000000 */
[----:B------:R-:W-:Y:S01]  /*1fc0*/  FMUL.FTZ R11, R95, UR5 ;  /* 0x000000055f0b7c20 */ /* 0x000fe20008410000 */
[----:B------:R-:W-:Y:S01]  /*1fd0*/  ISETP.GT.AND P6, PT, R80, 0x20, PT ;  /* 0x000000205000780c */ /* 0x000fe20003fc4270 */
[----:B------:R-:W-:-:S04]  /*1fe0*/  FMUL.FTZ R95, R109, UR5 ;  /* 0x000000056d5f7c20 */ /* 0x000fc80008410000 */
[----:B------:R-:W3:Y:S01]  /*1ff0*/  MUFU.TANH R15, R15 ;  /* 0x0000000f000f7308 */ /* 0x000ee20000002400 */
[----:B-1----:R-:W-:Y:S02]  /*2000*/  FSEL R122, R31, -INF , P5 ;  /* 0xff8000001f7a7808 */ /* 0x002fe40002800000 */
[----:B------:R-:W-:Y:S01]  /*2010*/  FMNMX.FTZ R31, R94, R29, !PT ;  /* 0x0000001d5e1f7209 */ /* 0x000fe20007810000 */
[----:B------:R-:W-:Y:S01]  /*2020*/  FMUL.FTZ R29, R101, UR5 ;  /* 0x00000005651d7c20 */ /* 0x000fe20008410000 */
[----:B------:R-:W-:Y:S01]  /*2030*/  ISETP.GT.AND P5, PT, R80, 0x38, PT ;  /* 0x000000385000780c */ /* 0x000fe20003fa4270 */
[----:B------:R-:W-:Y:S02]  /*2040*/  FMUL.FTZ R101, R117, UR5 ;  /* 0x0000000575657c20 */ /* 0x000fe40008410000 */
[----:B------:R-:W1:Y:S01]  /*2050*/  MUFU.TANH R24, R24 ;  /* 0x0000001800187308 */ /* 0x000e620000002400 */
[----:B--2---:R-:W-:-:S04]  /*2060*/  FSEL R30, R30, -INF , P6 ;  /* 0xff8000001e1e7808 */ /* 0x004fc80003000000 */
[----:B------:R-:W-:-:S03]  /*2070*/  FMNMX.FTZ R31, R30, R31, !PT ;  /* 0x0000001f1e1f7209 */ /* 0x000fc60007810000 */
[----:B------:R-:W2:Y:S01]  /*2080*/  MUFU.TANH R34, R34 ;  /* 0x0000002200227308 */ /* 0x000ea20000002400 */
[----:B---3--:R-:W-:Y:S01]  /*2090*/  FSEL R88, R15, -INF , P4 ;  /* 0xff8000000f587808 */ /* 0x008fe20002000000 */
[----:B------:R-:W-:Y:S01]  /*20a0*/  FMUL.FTZ R15, R97, UR5 ;  /* 0x00000005610f7c20 */ /* 0x000fe20008410000 */
[----:B------:R-:W-:Y:S01]  /*20b0*/  ISETP.GT.AND P4, PT, R80, 0x28, PT ;  /* 0x000000285000780c */ /* 0x000fe20003f84270 */
[----:B------:R-:W-:Y:S01]  /*20c0*/  FMUL.FTZ R97, R113, UR5 ;  /* 0x0000000571617c20 */ /* 0x000fe20008410000 */
[----:B------:R-:W-:-:S03]  /*20d0*/  FMNMX.FTZ R31, R122, R31, !PT ;  /* 0x0000001f7a1f7209 */ /* 0x000fc60007810000 */
[----:B------:R-:W3:Y:S01]  /*20e0*/  MUFU.TANH R33, R33 ;  /* 0x0000002100217308 */ /* 0x000ee20000002400 */
[----:B-1----:R-:W-:Y:S02]  /*20f0*/  FSEL R24, R24, -INF , P2 ;  /* 0xff80000018187808 */ /* 0x002fe40001000000 */
[----:B------:R-:W-:-:S05]  /*2100*/  ISETP.GT.AND P2, PT, R80, 0x29, PT ;  /* 0x000000295000780c */ /* 0x000fca0003f44270 */
[----:B------:R-:W1:Y:S01]  /*2110*/  MUFU.TANH R35, R35 ;  /* 0x0000002300237308 */ /* 0x000e620000002400 */
[----:B--2---:R-:W-:-:S07]  /*2120*/  FSEL R34, R34, -INF , P4 ;  /* 0xff80000022227808 */ /* 0x004fce0002000000 */
[----:B------:R-:W2:Y:S01]  /*2130*/  MUFU.TANH R28, R28 ;  /* 0x0000001c001c7308 */ /* 0x000ea20000002400 */
[----:B---3--:R-:W-:Y:S02]  /*2140*/  FSEL R124, R33, -INF , P2 ;  /* 0xff800000217c7808 */ /* 0x008fe40001000000 */
[----:B------:R-:W-:Y:S01]  /*2150*/  FMNMX.FTZ R33, R34, R31, !PT ;  /* 0x0000001f22217209 */ /* 0x000fe20007810000 */
[----:B------:R-:W-:-:S04]  /*2160*/  FMUL.FTZ R31, R102, UR5 ;  /* 0x00000005661f7c20 */ /* 0x000fc80008410000 */
[----:B------:R-:W3:Y:S01]  /*2170*/  MUFU.TANH R38, R38 ;  /* 0x0000002600267308 */ /* 0x000ee20000002400 */
[----:B-1----:R-:W-:Y:S02]  /*2180*/  FSEL R126, R35, -INF , P2 ;  /* 0xff800000237e7808 */ /* 0x002fe40001000000 */
[----:B------:R-:W-:Y:S02]  /*2190*/  ISETP.GT.AND P2, PT, R80, 0x40, PT ;  /* 0x000000405000780c */ /* 0x000fe40003f44270 */
[----:B------:R-:W-:-:S03]  /*21a0*/  FMNMX.FTZ R33, R126, R33, !PT ;  /* 0x000000217e217209 */ /* 0x000fc60007810000 */
[----:B------:R-:W1:Y:S01]  /*21b0*/  MUFU.TANH R39, R39 ;  /* 0x0000002700277308 */ /* 0x000e620000002400 */
[----:B--2---:R-:W-:Y:S02]  /*21c0*/  FSEL R28, R28, -INF , P6 ;  /* 0xff8000001c1c7808 */ /* 0x004fe40003000000 */
[----:B------:R-:W-:-:S05]  /*21d0*/  ISETP.GT.AND P6, PT, R80, 0x31, PT ;  /* 0x000000315000780c */ /* 0x000fca0003fc4270 */
[----:B------:R-:W2:Y:S01]  /*21e0*/  MUFU.TANH R32, R32 ;  /* 0x0000002000207308 */ /* 0x000ea20000002400 */
[----:B---3--:R-:W-:-:S04]  /*21f0*/  FSEL R38, R38, -INF , P3 ;  /* 0xff80000026267808 */ /* 0x008fc80001800000 */
[----:B------:R-:W-:Y:S01]  /*2200*/  FMNMX.FTZ R35, R38, R33, !PT ;  /* 0x0000002126237209 */ /* 0x000fe20007810000 */
[----:B------:R-:W-:Y:S02]  /*2210*/  FMUL.FTZ R33, R103, UR5 ;  /* 0x0000000567217c20 */ /* 0x000fe40008410000 */
[----:B------:R-:W3:Y:S01]  /*2220*/  MUFU.TANH R42, R42 ;  /* 0x0000002a002a7308 */ /* 0x000ee20000002400 */
[----:B-1----:R-:W-:-:S04]  /*2230*/  FSEL R128, R39, -INF , P6 ;  /* 0xff80000027807808 */ /* 0x002fc80003000000 */
[----:B------:R-:W-:-:S03]  /*2240*/  FMNMX.FTZ R35, R128, R35, !PT ;  /* 0x0000002380237209 */ /* 0x000fc60007810000 */
[----:B------:R-:W1:Y:S01]  /*2250*/  MUFU.TANH R43, R43 ;  /* 0x0000002b002b7308 */ /* 0x000e620000002400 */
[----:B--2---:R-:W-:Y:S02]  /*2260*/  FSEL R32, R32, -INF , P4 ;  /* 0xff80000020207808 */ /* 0x004fe40002000000 */
[----:B------:R-:W-:-:S05]  /*2270*/  ISETP.GT.AND P4, PT, R80, 0x39, PT ;  /* 0x000000395000780c */ /* 0x000fca0003f84270 */
[----:B------:R-:W2:Y:S01]  /*2280*/  MUFU.TANH R36, R36 ;  /* 0x0000002400247308 */ /* 0x000ea20000002400 */
[----:B---3--:R-:W-:-:S04]  /*2290*/  FSEL R42, R42, -INF , P5 ;  /* 0xff8000002a2a7808 */ /* 0x008fc80002800000 */
[----:B------:R-:W-:-:S03]  /*22a0*/  FMNMX.FTZ R35, R42, R35, !PT ;  /* 0x000000232a237209 */ /* 0x000fc60007810000 */
[----:B------:R-:W3:Y:S01]  /*22b0*/  MUFU.TANH R37, R37 ;  /* 0x0000002500257308 */ /* 0x000ee20000002400 */
[----:B-1----:R-:W-:-:S07]  /*22c0*/  FSEL R100, R43, -INF , P4 ;  /* 0xff8000002b647808 */ /* 0x002fce0002000000 */
[----:B------:R-:W1:Y:S01]  /*22d0*/  MUFU.TANH R46, R46 ;  /* 0x0000002e002e7308 */ /* 0x000e620000002400 */
[----:B--2---:R-:W-:Y:S02]  /*22e0*/  FSEL R36, R36, -INF , P3 ;  /* 0xff80000024247808 */ /* 0x004fe40001800000 */
[----:B------:R-:W-:-:S05]  /*22f0*/  ISETP.GT.AND P3, PT, R80, 0x41, PT ;  /* 0x000000415000780c */ /* 0x000fca0003f64270 */
[----:B------:R-:W2:Y:S01]  /*2300*/  MUFU.TANH R47, R47 ;  /* 0x0000002f002f7308 */ /* 0x000ea20000002400 */
[----:B---3--:R-:W-:Y:S02]  /*2310*/  FSEL R130, R37, -INF , P6 ;  /* 0xff80000025827808 */ /* 0x008fe40003000000 */
[----:B------:R-:W-:Y:S01]  /*2320*/  FMNMX.FTZ R37, R100, R35, !PT ;  /* 0x0000002364257209 */ /* 0x000fe20007810000 */
[----:B------:R-:W-:Y:S01]  /*2330*/  FMUL.FTZ R35, R104, UR5 ;  /* 0x0000000568237c20 */ /* 0x000fe20008410000 */
[----:B------:R-:W-:-:S03]  /*2340*/  ISETP.GT.AND P6, PT, R80, 0x48, PT ;  /* 0x000000485000780c */ /* 0x000fc60003fc4270 */
[----:B------:R-:W3:Y:S01]  /*2350*/  MUFU.TANH R40, R40 ;  /* 0x0000002800287308 */ /* 0x000ee20000002400 */
[----:B-1----:R-:W-:-:S04]  /*2360*/  FSEL R46, R46, -INF , P2 ;  /* 0xff8000002e2e7808 */ /* 0x002fc80001000000 */
[----:B------:R-:W-:-:S03]  /*2370*/  FMNMX.FTZ R37, R46, R37, !PT ;  /* 0x000000252e257209 */ /* 0x000fc60007810000 */
[----:B------:R-:W1:Y:S01]  /*2380*/  MUFU.TANH R50, R50 ;  /* 0x0000003200327308 */ /* 0x000e620000002400 */
[----:B--2---:R-:W-:Y:S01]  /*2390*/  FSEL R134, R47, -INF , P3 ;  /* 0xff8000002f867808 */ /* 0x004fe20001800000 */
[----:B------:R-:W-:-:S03]  /*23a0*/  FMUL.FTZ R47, R110, UR5 ;  /* 0x000000056e2f7c20 */ /* 0x000fc60008410000 */
[----:B------:R-:W-:-:S03]  /*23b0*/  FMNMX.FTZ R37, R134, R37, !PT ;  /* 0x0000002586257209 */ /* 0x000fc60007810000 */
[----:B------:R-:W2:Y:S01]  /*23c0*/  MUFU.TANH R41, R41 ;  /* 0x0000002900297308 */ /* 0x000ea20000002400 */
[----:B---3--:R-:W-:Y:S02]  /*23d0*/  FSEL R40, R40, -INF , P5 ;  /* 0xff80000028287808 */ /* 0x008fe40002800000 */
[----:B------:R-:W-:-:S05]  /*23e0*/  ISETP.GT.AND P5, PT, R80, 0x49, PT ;  /* 0x000000495000780c */ /* 0x000fca0003fa4270 */
[----:B------:R-:W3:Y:S01]  /*23f0*/  MUFU.TANH R51, R51 ;  /* 0x0000003300337308 */ /* 0x000ee20000002400 */
[----:B-1----:R-:W-:-:S04]  /*2400*/  FSEL R50, R50, -INF , P6 ;  /* 0xff80000032327808 */ /* 0x002fc80003000000 */
[----:B------:R-:W-:Y:S01]  /*2410*/  FMNMX.FTZ R39, R50, R37, !PT ;  /* 0x0000002532277209 */ /* 0x000fe20007810000 */
[----:B------:R-:W-:Y:S02]  /*2420*/  FMUL.FTZ R37, R105, UR5 ;  /* 0x0000000569257c20 */ /* 0x000fe40008410000 */
[----:B------:R-:W1:Y:S01]  /*2430*/  MUFU.TANH R44, R44 ;  /* 0x0000002c002c7308 */ /* 0x000e620000002400 */
[----:B--2---:R-:W-:Y:S02]  /*2440*/  FSEL R132, R41, -INF , P4 ;  /* 0xff80000029847808 */ /* 0x004fe40002000000 */
[----:B------:R-:W-:-:S05]  /*2450*/  ISETP.GT.AND P4, PT, R80, 0x50, PT ;  /* 0x000000505000780c */ /* 0x000fca0003f84270 */
[----:B------:R-:W2:Y:S01]  /*2460*/  MUFU.TANH R54, R54 ;  /* 0x0000003600367308 */ /* 0x000ea20000002400 */
[----:B---3--:R-:W-:Y:S01]  /*2470*/  FSEL R102, R51, -INF , P5 ;  /* 0xff80000033667808 */ /* 0x008fe20002800000 */
[----:B------:R-:W-:-:S03]  /*2480*/  FMUL.FTZ R51, R108, UR5 ;  /* 0x000000056c337c20 */ /* 0x000fc60008410000 */
[----:B------:R-:W-:-:S03]  /*2490*/  FMNMX.FTZ R39, R102, R39, !PT ;  /* 0x0000002766277209 */ /* 0x000fc60007810000 */
[----:B------:R-:W3:Y:S01]  /*24a0*/  MUFU.TANH R45, R45 ;  /* 0x0000002d002d7308 */ /* 0x000ee20000002400 */
[----:B-1----:R-:W-:Y:S02]  /*24b0*/  FSEL R44, R44, -INF , P2 ;  /* 0xff8000002c2c7808 */ /* 0x002fe40001000000 */
[----:B------:R-:W-:-:S05]  /*24c0*/  ISETP.GT.AND P2, PT, R80, 0x51, PT ;  /* 0x000000515000780c */ /* 0x000fca0003f44270 */
[----:B------:R-:W1:Y:S01]  /*24d0*/  MUFU.TANH R55, R55 ;  /* 0x0000003700377308 */ /* 0x000e620000002400 */
[----:B--2---:R-:W-:-:S04]  /*24e0*/  FSEL R140, R54, -INF , P4 ;  /* 0xff800000368c7808 */ /* 0x004fc80002000000 */
[----:B------:R-:W-:Y:S01]  /*24f0*/  FMNMX.FTZ R41, R140, R39, !PT ;  /* 0x000000278c297209 */ /* 0x000fe20007810000 */
[----:B------:R-:W-:Y:S02]  /*2500*/  FMUL.FTZ R39, R106, UR5 ;  /* 0x000000056a277c20 */ /* 0x000fe40008410000 */
[----:B------:R-:W2:Y:S01]  /*2510*/  MUFU.TANH R48, R48 ;  /* 0x0000003000307308 */ /* 0x000ea20000002400 */
[----:B---3--:R-:W-:Y:S01]  /*2520*/  FSEL R136, R45, -INF , P3 ;  /* 0xff8000002d887808 */ /* 0x008fe20001800000 */
[----:B------:R-:W-:Y:S01]  /*2530*/  FMUL.FTZ R45, R107, UR5 ;  /* 0x000000056b2d7c20 */ /* 0x000fe20008410000 */
[----:B------:R-:W-:-:S05]  /*2540*/  ISETP.GT.AND P3, PT, R80, 0x58, PT ;  /* 0x000000585000780c */ /* 0x000fca0003f64270 */
[----:B------:R-:W3:Y:S01]  /*2550*/  MUFU.TANH R58, R58 ;  /* 0x0000003a003a7308 */ /* 0x000ee20000002400 */
[----:B-1----:R-:W-:Y:S01]  /*2560*/  FSEL R142, R55, -INF , P2 ;  /* 0xff800000378e7808 */ /* 0x002fe20001000000 */
[----:B------:R-:W-:-:S03]  /*2570*/  FMUL.FTZ R55, R118, UR5 ;  /* 0x0000000576377c20 */ /* 0x000fc60008410000 */
        /* <DEDUP_REMOVED lines=8> */
[----:B-1----:R-:W-:Y:S01]  /*2600*/  FSEL R138, R49, -INF , P5 ;  /* 0xff800000318a7808 */ /* 0x002fe20002800000 */
[----:B------:R-:W-:Y:S01]  /*2610*/  FMUL.FTZ R49, R114, UR5 ;  /* 0x0000000572317c20 */ /* 0x000fe20008410000 */
[----:B------:R-:W-:-:S05]  /*2620*/  ISETP.GT.AND P5, PT, R80, 0x60, PT ;  /* 0x000000605000780c */ /* 0x000fca0003fa4270 */
[----:B------:R-:W1:Y:S01]  /*2630*/  MUFU.TANH R62, R62 ;  /* 0x0000003e003e7308 */ /* 0x000e620000002400 */
[----:B--2---:R-:W-:-:S04]  /*2640*/  FSEL R144, R59, -INF , P6 ;  /* 0xff8000003b907808 */ /* 0x004fc80003000000 */
[----:B------:R-:W-:-:S03]  /*2650*/  FMNMX.FTZ R41, R144, R41, !PT ;  /* 0x0000002990297209 */ /* 0x000fc60007810000 */
[----:B------:R-:W2:Y:S01]  /*2660*/  MUFU.TANH R53, R53 ;  /* 0x0000003500357308 */ /* 0x000ea20000002400 */
[----:B---3--:R-:W-:Y:S02]  /*2670*/  FSEL R52, R52, -INF , P4 ;  /* 0xff80000034347808 */ /* 0x008fe40002000000 */
[----:B------:R-:W-:-:S05]  /*2680*/  ISETP.GT.AND P4, PT, R80, 0x61, PT ;  /* 0x000000615000780c */ /* 0x000fca0003f84270 */
        /* <DEDUP_REMOVED lines=10> */
[----:B-1----:R-:W-:Y:S02]  /*2730*/  FSEL R58, R57, -INF , P6 ;  /* 0xff800000393a7808 */ /* 0x002fe40003000000 */
[----:B------:R-:W-:-:S05]  /*2740*/  ISETP.GT.AND P6, PT, R80, 0x70, PT ;  /* 0x000000705000780c */ /* 0x000fca0003fc4270 */
[----:B------:R-:W1:Y:S01]  /*2750*/  MUFU.TANH R61, R61 ;  /* 0x0000003d003d7308 */ /* 0x000e620000002400 */
[----:B--2---:R-:W-:Y:S02]  /*2760*/  FSEL R56, R56, -INF , P3 ;  /* 0xff80000038387808 */ /* 0x004fe40001800000 */
[----:B------:R-:W-:-:S05]  /*2770*/  ISETP.GT.AND P3, PT, R80, 0x69, PT ;  /* 0x000000695000780c */ /* 0x000fca0003f64270 */
[----:B------:R-:W2:Y:S01]  /*2780*/  MUFU.TANH R70, R70 ;  /* 0x0000004600467308 */ /* 0x000ea20000002400 */
[----:B---3--:R-:W-:-:S07]  /*2790*/  FSEL R106, R66, -INF , P2 ;  /* 0xff800000426a7808 */ /* 0x008fce0001000000 */
[----:B------:R-:W3:Y:S01]  /*27a0*/  MUFU.TANH R67, R67 ;  /* 0x0000004300437308 */ /* 0x000ee20000002400 */
[----:B-1----:R-:W-:Y:S02]  /*27b0*/  FSEL R62, R61, -INF , P4 ;  /* 0xff8000003d3e7808 */ /* 0x002fe40002000000 */
[----:B------:R-:W-:-:S05]  /*27c0*/  ISETP.GT.AND P4, PT, R80, 0x78, PT ;  /* 0x000000785000780c */ /* 0x000fca0003f84270 */
[----:B------:R-:W1:Y:S01]  /*27d0*/  MUFU.TANH R60, R60 ;  /* 0x0000003c003c7308 */ /* 0x000e620000002400 */
[----:B--2---:R-:W-:Y:S02]  /*27e0*/  FSEL R41, R70, -INF , P6 ;  /* 0xff80000046297808 */ /* 0x004fe40003000000 */
[----:B------:R-:W-:-:S05]  /*27f0*/  FMNMX.FTZ R70, R106, R43, !PT ;  /* 0x0000002b6a467209 */ /* 0x000fca0007810000 */
[----:B------:R-:W2:Y:S01]  /*2800*/  MUFU.TANH R74, R74 ;  /* 0x0000004a004a7308 */ /* 0x000ea20000002400 */
[----:B---3--:R-:W-:-:S07]  /*2810*/  FSEL R67, R67, -INF , P3 ;  /* 0xff80000043437808 */ /* 0x008fce0001800000 */
[----:B------:R-:W3:Y:S01]  /*2820*/  MUFU.TANH R71, R71 ;  /* 0x0000004700477308 */ /* 0x000ee20000002400 */
[----:B-1----:R-:W-:Y:S02]  /*2830*/  FSEL R60, R60, -INF , P5 ;  /* 0xff8000003c3c7808 */ /* 0x002fe40002800000 */
[----:B------:R-:W-:-:S05]  /*2840*/  ISETP.GT.AND P5, PT, R80, 0x71, PT ;  /* 0x000000715000780c */ /* 0x000fca0003fa4270 */
[----:B------:R-:W1:Y:S01]  /*2850*/  MUFU.TANH R65, R65 ;  /* 0x0000004100417308 */ /* 0x000e620000002400 */
[----:B--2---:R-:W-:Y:S02]  /*2860*/  FSEL R108, R74, -INF , P4 ;  /* 0xff8000004a6c7808 */ /* 0x004fe40002000000 */
[----:B------:R-:W-:-:S04]  /*2870*/  FMNMX.FTZ R74, R67, R70, !PT ;  /* 0x00000046434a7209 */ /* 0x000fc80007810000 */
[----:B------:R-:W-:Y:S01]  /*2880*/  FMNMX.FTZ R74, R41, R74, !PT ;  /* 0x0000004a294a7209 */ /* 0x000fe20007810000 */
        /* <DEDUP_REMOVED lines=10> */
[----:B---3--:R-:W-:Y:S02]  /*2930*/  FSEL R110, R78, -INF , P3 ;  /* 0xff8000004e6e7808 */ /* 0x008fe40001800000 */
[----:B------:R-:W-:-:S05]  /*2940*/  FMNMX.FTZ R78, R108, R43, !PT ;  /* 0x0000002b6c4e7209 */ /* 0x000fca0007810000 */
[----:B------:R-:W3:Y:S01]  /*2950*/  MUFU.TANH R69, R69 ;  /* 0x0000004500457308 */ /* 0x000ee20000002400 */
[----:B-1----:R-:W-:-:S04]  /*2960*/  FSEL R75, R75, -INF , P2 ;  /* 0xff8000004b4b7808 */ /* 0x002fc80001000000 */
[----:B------:R-:W-:-:S03]  /*2970*/  FMNMX.FTZ R43, R75, R78, !PT ;  /* 0x0000004e4b2b7209 */ /* 0x000fc60007810000 */
[----:B------:R-:W1:Y:S01]  /*2980*/  MUFU.TANH R79, R79 ;  /* 0x0000004f004f7308 */ /* 0x000e620000002400 */
[----:B--2---:R-:W-:Y:S02]  /*2990*/  FSEL R150, R68, -INF , P6 ;  /* 0xff80000044967808 */ /* 0x004fe40003000000 */
[----:B------:R-:W-:Y:S02]  /*29a0*/  ISETP.GT.AND P6, PT, R80, 0x81, PT ;  /* 0x000000815000780c */ /* 0x000fe40003fc4270 */
        /* <DEDUP_REMOVED lines=47> */
[----:B---3--:R-:W-:Y:S01]  /*2ca0*/  FSEL R15, R39, -INF , P4 ;  /* 0xff800000270f7808 */ /* 0x008fe20002000000 */
[----:B------:R-:W-:-:S03]  /*2cb0*/  IMAD.U32 R39, RZ, RZ, UR6 ;  /* 0x00000006ff277e24 */ /* 0x000fc6000f8e00ff */
        /* <DEDUP_REMOVED lines=38> */
[----:B-1----:R-:W-:-:S04]  /*2f20*/  FSEL R55, R119, -INF , P2 ;  /* 0xff80000077377808 */ /* 0x002fc80001000000 */
[----:B------:R-:W-:-:S03]  /*2f30*/  FMNMX.FTZ R57, R55, R98, !PT ;  /* 0x0000006237397209 */ /* 0x000fc60007810000 */
[----:B------:R-:W1:Y:S02]  /*2f40*/  MUFU.TANH R97, R97 ;  /* 0x0000006100617308 */ /* 0x000e640000002400 */
[----:B------:R-:W4:Y:S06]  /*2f50*/  SHFL.BFLY PT, R80, R57, 0x2, 0x1f ;  /* 0x0c401f0039507f89 */ /* 0x000f2c00000e0000 */
[----:B------:R-:W-:Y:S08]  /*2f60*/  MUFU.TANH R99, R99 ;  /* 0x0000006300637308 */ /* 0x000ff00000002400 */
[----:B------:R-:W-:Y:S01]  /*2f70*/  MUFU.TANH R101, R101 ;  /* 0x0000006500657308 */ /* 0x000fe20000002400 */
[----:B----4-:R-:W-:-:S05]  /*2f80*/  FMNMX.FTZ R59, R57, R80, !PT ;  /* 0x00000050393b7209 */ /* 0x010fca0007810000 */
[----:B------:R-:W4:Y:S02]  /*2f90*/  SHFL.BFLY PT, R98, R59, 0x1, 0x1f ;  /* 0x0c201f003b627f89 */ /* 0x000f2400000e0000 */
[----:B----4-:R-:W-:Y:S02]  /*2fa0*/  FMNMX.FTZ R98, R59, R98, !PT ;  /* 0x000000623b627209 */ /* 0x010fe40007810000 */
        /* <DEDUP_REMOVED lines=15> */
[----:B--2---:R-:W-:Y:S01]  /*30a0*/  FSEL R128, R95, -INF , P6 ;  /* 0xff8000005f807808 */ /* 0x004fe20003000000 */
[--C-:B------:R-:W-:Y:S01]  /*30b0*/  FFMA.FTZ R116, R134, R39, -R80.reuse ;  /* 0x0000002786747223 */ /* 0x100fe20000010850 */
[----:B------:R-:W-:Y:S01]  /*30c0*/  FMNMX.FTZ R59, R92, R59, !PT ;  /* 0x0000003b5c3b7209 */ /* 0x000fe20007810000 */
[-CC-:B------:R-:W-:Y:S01]  /*30d0*/  FFMA.FTZ R87, R26, R39.reuse, -R80.reuse ;  /* 0x000000271a577223 */ /* 0x180fe20000010850 */
[----:B---3--:R-:W-:Y:S01]  /*30e0*/  FSEL R134, R93, -INF , P5 ;  /* 0xff8000005d867808 */ /* 0x008fe20002800000 */
[--C-:B------:R-:W-:Y:S01]  /*30f0*/  FFMA.FTZ R26, R34, R39, -R80.reuse ;  /* 0x00000027221a7223 */ /* 0x100fe20000010850 */
[----:B------:R-:W-:Y:S01]  /*3100*/  FMNMX.FTZ R59, R28, R59, !PT ;  /* 0x0000003b1c3b7209 */ /* 0x000fe20007810000 */
[-CC-:B------:R-:W-:Y:S01]  /*3110*/  FFMA.FTZ R34, R140, R39.reuse, -R80.reuse ;  /* 0x000000278c227223 */ /* 0x180fe20000010850 */
        /* <DEDUP_REMOVED lines=41> */
[----:B-1----:R-:W-:Y:S01]  /*33b0*/  FADD.FTZ R13, R6, R7 ;  /* 0x00000007060d7221 */ /* 0x002fe20000010000 */
        /* <DEDUP_REMOVED lines=12> */
[----:B------:R-:W-:Y:S01]  /*3480*/  FFMA.FTZ R45, R45, R39, -R80 ;  /* 0x000000272d2d7223 */ /* 0x000fe20000010850 */
[----:B------:R-:W-:Y:S01]  /*3490*/  FMNMX.FTZ R61, R56, R61, !PT ;  /* 0x0000003d383d7209 */ /* 0x000fe20007810000 */
[----:B------:R4:W-:Y:S01]  /*34a0*/  MUFU.EX2 R59, R142 ;  /* 0x0000008e003b7308 */ /* 0x0009e20000000800 */
[----:B------:R-:W-:-:S02]  /*34b0*/  MOV R148, R151 ;  /* 0x0000009700947202 */ /* 0x000fc40000000f00 */
[----:B------:R-:W-:-:S04]  /*34c0*/  FMNMX.FTZ R61, R58, R61, !PT ;  /* 0x0000003d3a3d7209 */ /* 0x000fc80007810000 */
[----:B------:R-:W-:Y:S01]  /*34d0*/  FMNMX.FTZ R61, R60, R61, !PT ;  /* 0x0000003d3c3d7209 */ /* 0x000fe20007810000 */
[----:B------:R-:W-:Y:S01]  /*34e0*/  MUFU.EX2 R90, R90 ;  /* 0x0000005a005a7308 */ /* 0x000fe20000000800 */
[----:B----4-:R-:W-:Y:S02]  /*34f0*/  FSEL R142, R99, -INF , P3 ;  /* 0xff800000638e7808 */ /* 0x010fe40001800000 */
[----:B------:R-:W-:-:S04]  /*3500*/  FMNMX.FTZ R65, R62, R61, !PT ;  /* 0x0000003d3e417209 */ /* 0x000fc80007810000 */
[----:B------:R-:W-:Y:S01]  /*3510*/  FMNMX.FTZ R65, R64, R65, !PT ;  /* 0x0000004140417209 */ /* 0x000fe20007810000 */
[----:B------:R4:W-:Y:S03]  /*3520*/  MUFU.EX2 R61, R144 ;  /* 0x00000090003d7308 */ /* 0x0009e60000000800 */
[----:B------:R-:W-:-:S04]  /*3530*/  FMNMX.FTZ R81, R66, R65, !PT ;  /* 0x0000004142517209 */ /* 0x000fc80007810000 */
[----:B------:R-:W-:Y:S01]  /*3540*/  FMNMX.FTZ R81, R150, R81, !PT ;  /* 0x0000005196517209 */ /* 0x000fe20007810000 */
[----:B------:R-:W-:Y:S01]  /*3550*/  MUFU.EX2 R65, R146 ;  /* 0x0000009200417308 */ /* 0x000fe20000000800 */
[----:B----4-:R-:W-:Y:S02]  /*3560*/  FSEL R144, R101, -INF , P2 ;  /* 0xff80000065907808 */ /* 0x010fe40001000000 */
        /* <DEDUP_REMOVED lines=15> */
[----:B----4-:R-:W-:Y:S02]  /*3660*/  FFMA.FTZ R106, R43, R39, -R80 ;  /* 0x000000272b6a7223 */ /* 0x010fe40000010850 */
[----:B------:R-:W-:-:S04]  /*3670*/  FMNMX.FTZ R50, R29, R46, !PT ;  /* 0x0000002e1d327209 */ /* 0x000fc80007810000 */
[----:B------:R-:W-:Y:S01]  /*3680*/  FMNMX.FTZ R50, R35, R50, !PT ;  /* 0x0000003223327209 */ /* 0x000fe20007810000 */
[----:B------:R4:W-:Y:S03]  /*3690*/  MUFU.EX2 R46, R108 ;  /* 0x0000006c002e7308 */ /* 0x0009e60000000800 */
[----:B------:R-:W-:-:S04]  /*36a0*/  FMNMX.FTZ R50, R37, R50, !PT ;  /* 0x0000003225327209 */ /* 0x000fc80007810000 */
[----:B------:R-:W-:Y:S01]  /*36b0*/  FMNMX.FTZ R67, R27, R50, !PT ;  /* 0x000000321b437209 */ /* 0x000fe20007810000 */
[----:B------:R-:W-:Y:S01]  /*36c0*/  MUFU.EX2 R26, R26 ;  /* 0x0000001a001a7308 */ /* 0x000fe20000000800 */
[-CC-:B----4-:R-:W-:Y:S01]  /*36d0*/  FFMA.FTZ R108, R33, R39.reuse, -R80.reuse ;  /* 0x00000027216c7223 */ /* 0x190fe20000010850 */
[--C-:B------:R-:W-:Y:S01]  /*36e0*/  FFMA.FTZ R33, R15, R39, -R80.reuse ;  /* 0x000000270f217223 */ /* 0x100fe20000010850 */
[----:B------:R-:W-:Y:S01]  /*36f0*/  FMNMX.FTZ R67, R128, R67, !PT ;  /* 0x0000004380437209 */ /* 0x000fe20007810000 */
[----:B------:R-:W-:-:S03]  /*3700*/  FFMA.FTZ R80, R55, R39, -R80 ;  /* 0x0000002737507223 */ /* 0x000fc60000010850 */
[----:B------:R-:W-:Y:S01]  /*3710*/  FMNMX.FTZ R67, R134, R67, !PT ;  /* 0x0000004386437209 */ /* 0x000fe20007810000 */
[----:B------:R-:W-:Y:S03]  /*3720*/  MUFU.EX2 R63, R63 ;  /* 0x0000003f003f7308 */ /* 0x000fe60000000800 */
[----:B------:R-:W-:-:S04]  /*3730*/  FMNMX.FTZ R67, R140, R67, !PT ;  /* 0x000000438c437209 */ /* 0x000fc80007810000 */
[----:B------:R-:W-:Y:S01]  /*3740*/  FMNMX.FTZ R67, R142, R67, !PT ;  /* 0x000000438e437209 */ /* 0x000fe20007810000 */
[----:B------:R-:W-:Y:S03]  /*3750*/  MUFU.EX2 R30, R30 ;  /* 0x0000001e001e7308 */ /* 0x000fe60000000800 */
        /* <DEDUP_REMOVED lines=11> */
[----:B----4-:R-:W-:-:S04]  /*3810*/  FMNMX.FTZ R50, R25, R50, !PT ;  /* 0x0000003219327209 */ /* 0x010fc80007810000 */
[C---:B------:R-:W-:Y:S01]  /*3820*/  FSETP.NEU.FTZ.AND P2, PT, R50.reuse, -INF , PT ;  /* 0xff8000003200780b */ /* 0x040fe20003f5d000 */
[----:B------:R-:W-:Y:S02]  /*3830*/  FMUL.FTZ R25, R50, R39 ;  /* 0x0000002732197220 */ /* 0x000fe40000410000 */
[----:B------:R-:W-:Y:S03]  /*3840*/  MUFU.EX2 R34, R34 ;  /* 0x0000002200227308 */ /* 0x000fe60000000800 */
[----:B------:R-:W-:Y:S02]  /*3850*/  FSEL R25, R25, RZ, P2 ;  /* 0x000000ff19197208 */ /* 0x000fe40001000000 */
[----:B------:R-:W-:-:S03]  /*3860*/  ISETP.GE.AND P2, PT, R121, 0xc1, PT ;  /* 0x000000c17900780c */ /* 0x000fc60003f46270 */
        /* <DEDUP_REMOVED lines=11> */
[-C--:B------:R-:W-:Y:S01]  /*3920*/  FFMA.FTZ R36, R56, R39.reuse, -R25 ;  /* 0x0000002738247223 */ /* 0x080fe20000010819 */
[----:B--2---:R-:W-:Y:S01]  /*3930*/  FADD.FTZ R56, R12, R13 ;  /* 0x0000000d0c387221 */ /* 0x004fe20000010000 */
[-CC-:B------:R-:W-:Y:S01]  /*3940*/  FFMA.FTZ R53, R54, R39.reuse, -R25.reuse ;  /* 0x0000002736357223 */ /* 0x180fe20000010819 */
[-CC-:B------:R-:W-:Y:S01]  /*3950*/  FFMA.FTZ R103, R92, R39.reuse, -R25.reuse ;  /* 0x000000275c677223 */ /* 0x180fe20000010819 */
[----:B------:R-:W-:Y:S01]  /*3960*/  @!P1 IADD3 R5, R3, 0x30840, RZ ;  /* 0x0003084003059810 */ /* 0x000fe20007ffe0ff */
[----:B------:R-:W2:Y:S01]  /*3970*/  MUFU.EX2 R31, R31 ;  /* 0x0000001f001f7308 */ /* 0x000ea20000000800 */
[----:B---3--:R-:W-:Y:S01]  /*3980*/  FADD.FTZ R56, R69, R56 ;  /* 0x0000003845387221 */ /* 0x008fe20000010000 */
[-C--:B------:R-:W-:Y:S01]  /*3990*/  FFMA.FTZ R43, R96, R39.reuse, -R25 ;  /* 0x00000027602b7223 */ /* 0x080fe20000010819 */
[----:B------:R-:W-:Y:S01]  /*39a0*/  @!P1 PRMT R5, RZ, 0x654, R5 ;  /* 0x00000654ff059816 */ /* 0x000fe20000000005 */
[-CC-:B------:R-:W-:Y:S01]  /*39b0*/  FFMA.FTZ R10, R32, R39.reuse, -R25.reuse ;  /* 0x00000027200a7223 */ /* 0x180fe20000010819 */
[----:B-1----:R-:W-:Y:S01]  /*39c0*/  FADD.FTZ R15, R73, R56 ;  /* 0x00000038490f7221 */ /* 0x002fe20000010000 */
[-CC-:B------:R-:W-:Y:S01]  /*39d0*/  FFMA.FTZ R51, R124, R39.reuse, -R25.reuse ;  /* 0x000000277c337223 */ /* 0x180fe20000010819 */
[----:B------:R1:W-:Y:S01]  /*39e0*/  @!P1 SYNCS.ARRIVE.TRANS64.RED.A1T0 RZ, [R5+URZ], RZ ;  /* 0x000000ff05ff99a7 */ /* 0x0003e2000810043f */
[----:B------:R-:W3:Y:S01]  /*39f0*/  MUFU.EX2 R99, R99 ;  /* 0x0000006300637308 */ /* 0x000ee20000000800 */
[-CC-:B------:R-:W-:Y:S01]  /*3a00*/  FFMA.FTZ R93, R58, R39.reuse, -R25.reuse ;  /* 0x000000273a5d7223 */ /* 0x180fe20000010819 */
[-CC-:B------:R-:W-:Y:S01]  /*3a10*/  FFMA.FTZ R55, R130, R39.reuse, -R25.reuse ;  /* 0x0000002782377223 */ /* 0x180fe20000010819 */
[-CC-:B------:R-:W-:Y:S01]  /*3a20*/  FFMA.FTZ R86, R44, R39.reuse, -R25.reuse ;  /* 0x000000272c567223 */ /* 0x180fe20000010819 */
[-CC-:B------:R-:W-:Y:S01]  /*3a30*/  FFMA.FTZ R44, R60, R39.reuse, -R25.reuse ;  /* 0x000000273c2c7223 */ /* 0x180fe20000010819 */
[-CC-:B------:R-:W-:Y:S01]  /*3a40*/  FFMA.FTZ R40, R40, R39.reuse, -R25.reuse ;  /* 0x0000002728287223 */ /* 0x180fe20000010819 */
[-C--:B------:R-:W-:Y:S01]  /*3a50*/  FFMA.FTZ R66, R66, R39.reuse, -R25 ;  /* 0x0000002742427223 */ /* 0x080fe20000010819 */
[----:B-1----:R-:W-:Y:S01]  /*3a60*/  F2FP.F16.F32.PACK_AB R5, R7, R6 ;  /* 0x000000060705723e */ /* 0x002fe200000000ff */
[----:B------:R-:W1:Y:S01]  /*3a70*/  MUFU.EX2 R146, R146 ;  /* 0x0000009200927308 */ /* 0x000e620000000800 */
[----:B--2---:R-:W-:Y:S01]  /*3a80*/  FADD.FTZ R54, R4, R31 ;  /* 0x0000001f04367221 */ /* 0x004fe20000010000 */
[----:B------:R-:W-:Y:S01]  /*3a90*/  F2FP.F16.F32.PACK_AB R4, R31, R4 ;  /* 0x000000041f04723e */ /* 0x000fe200000000ff */
[-CC-:B------:R-:W-:Y:S01]  /*3aa0*/  FFMA.FTZ R67, R132, R39.reuse, -R25.reuse ;  /* 0x0000002784437223 */ /* 0x180fe20000010819 */
[-CC-:B------:R-:W-:Y:S01]  /*3ab0*/  FFMA.FTZ R62, R62, R39.reuse, -R25.reuse ;  /* 0x000000273e3e7223 */ /* 0x180fe20000010819 */
[----:B------:R-:W-:Y:S01]  /*3ac0*/  F2FP.F16.F32.PACK_AB R7, R69, R12 ;  /* 0x0000000c4507723e */ /* 0x000fe200000000ff */
[-CC-:B------:R-:W-:Y:S01]  /*3ad0*/  FFMA.FTZ R95, R136, R39.reuse, -R25.reuse ;  /* 0x00000027885f7223 */ /* 0x180fe20000010819 */
[-C--:B------:R-:W-:Y:S01]  /*3ae0*/  FFMA.FTZ R48, R48, R39.reuse, -R25 ;  /* 0x0000002730307223 */ /* 0x080fe20000010819 */
[----:B------:R-:W2:Y:S01]  /*3af0*/  MUFU.EX2 R14, R14 ;  /* 0x0000000e000e7308 */ /* 0x000ea20000000800 */
[----:B---3--:R-:W-:Y:S01]  /*3b00*/  FADD.FTZ R13, R99, R54 ;  /* 0x00000036630d7221 */ /* 0x008fe20000010000 */
[----:B------:R-:W-:Y:S01]  /*3b10*/  FADD.FTZ R54, R90, R15 ;  /* 0x0000000f5a367221 */ /* 0x000fe20000010000 */
[-CC-:B------:R-:W-:Y:S01]  /*3b20*/  FFMA.FTZ R97, R138, R39.reuse, -R25.reuse ;  /* 0x000000278a617223 */ /* 0x180fe20000010819 */
[-CC-:B------:R-:W-:Y:S01]  /*3b30*/  FFMA.FTZ R32, R52, R39.reuse, -R25.reuse ;  /* 0x0000002734207223 */ /* 0x180fe20000010819 */
[-CC-:B------:R-:W-:Y:S01]  /*3b40*/  FFMA.FTZ R52, R64, R39.reuse, -R25.reuse ;  /* 0x0000002740347223 */ /* 0x180fe20000010819 */
[----:B------:R-:W-:Y:S01]  /*3b50*/  FADD.FTZ R15, R87, R54 ;  /* 0x00000036570f7221 */ /* 0x000fe20000010000 */
[----:B------:R-:W-:Y:S01]  /*3b60*/  FFMA.FTZ R54, R150, R39, -R25 ;  /* 0x0000002796367223 */ /* 0x000fe20000010819 */
[----:B------:R-:W3:Y:S01]  /*3b70*/  MUFU.EX2 R101, R101 ;  /* 0x0000006500657308 */ /* 0x000ee20000000800 */
[----:B-1----:R-:W-:Y:S01]  /*3b80*/  FADD.FTZ R13, R146, R13 ;  /* 0x0000000d920d7221 */ /* 0x002fe20000010000 */
[C---:B------:R-:W-:Y:S01]  /*3b90*/  FADD.FTZ R105, R112.reuse, R15 ;  /* 0x0000000f70697221 */ /* 0x040fe20000010000 */
[----:B------:R-:W-:Y:S01]  /*3ba0*/  F2FP.F16.F32.PACK_AB R15, R112, R87 ;  /* 0x00000057700f723e */ /* 0x000fe200000000ff */
[-CC-:B------:R-:W-:Y:S01]  /*3bb0*/  FFMA.FTZ R70, R70, R39.reuse, -R25.reuse ;  /* 0x0000002746467223 */ /* 0x180fe20000010819 */
[-C--:B------:R-:W-:Y:S01]  /*3bc0*/  FFMA.FTZ R76, R76, R39.reuse, -R25 ;  /* 0x000000274c4c7223 */ /* 0x080fe20000010819 */
[----:B------:R-:W-:Y:S01]  /*3bd0*/  FADD.FTZ R58, R20, R105 ;  /* 0x00000069143a7221 */ /* 0x000fe20000010000 */
[----:B------:R-:W-:Y:S01]  /*3be0*/  FFMA.FTZ R74, R74, R39, -R25 ;  /* 0x000000274a4a7223 */ /* 0x000fe20000010819 */
[----:B------:R-:W1:Y:S01]  /*3bf0*/  MUFU.EX2 R88, R88 ;  /* 0x0000005800587308 */ /* 0x000e620000000800 */
[----:B--2---:R-:W-:Y:S01]  /*3c00*/  FADD.FTZ R6, R14, R13 ;  /* 0x0000000d0e067221 */ /* 0x004fe20000010000 */
[----:B------:R-:W-:Y:S01]  /*3c10*/  F2FP.F16.F32.PACK_AB R13, R90, R73 ;  /* 0x000000495a0d723e */ /* 0x000fe200000000ff */
[-CC-:B------:R-:W-:Y:S01]  /*3c20*/  FFMA.FTZ R78, R78, R39.reuse, -R25.reuse ;  /* 0x000000274e4e7223 */ /* 0x180fe20000010819 */
[-CC-:B------:R-:W-:Y:S01]  /*3c30*/  FFMA.FTZ R87, R82, R39.reuse, -R25.reuse ;  /* 0x0000002752577223 */ /* 0x180fe20000010819 */
[-CC-:B------:R-:W-:Y:S01]  /*3c40*/  FFMA.FTZ R114, R114, R39.reuse, -R25.reuse ;  /* 0x0000002772727223 */ /* 0x180fe20000010819 */
[-CC-:B------:R-:W-:Y:S01]  /*3c50*/  FFMA.FTZ R64, R11, R39.reuse, -R25.reuse ;  /* 0x000000270b407223 */ /* 0x180fe20000010819 */
[--C-:B------:R-:W-:Y:S01]  /*3c60*/  FFMA.FTZ R118, R118, R39, -R25.reuse ;  /* 0x0000002776767223 */ /* 0x100fe20000010819 */
[----:B------:R-:W2:Y:S01]  /*3c70*/  MUFU.EX2 R103, R103 ;  /* 0x0000006700677308 */ /* 0x000ea20000000800 */
[----:B---3--:R-:W-:Y:S01]  /*3c80*/  FADD.FTZ R73, R101, R6 ;  /* 0x0000000665497221 */ /* 0x008fe20000010000 */
[----:B------:R-:W-:Y:S01]  /*3c90*/  F2FP.F16.F32.PACK_AB R6, R146, R99 ;  /* 0x000000639206723e */ /* 0x000fe200000000ff */
        /* <DEDUP_REMOVED lines=11> */
[----:B------:R1:W-:Y:S01]  /*3d50*/  STSM.16.M88.4 [R155+0x1e800], R4 ;  /* 0x01e800049b007844 */ /* 0x0003e20000000200 */
[----:B------:R-:W-:Y:S01]  /*3d60*/  F2FP.F16.F32.PACK_AB R12, R101, R14 ;  /* 0x0000000e650c723e */ /* 0x000fe200000000ff */
[----:B------:R-:W4:Y:S01]  /*3d70*/  MUFU.EX2 R43, R43 ;  /* 0x0000002b002b7308 */ /* 0x000f220000000800 */
[C---:B--2---:R-:W-:Y:S01]  /*3d80*/  FADD.FTZ R31, R103.reuse, R56 ;  /* 0x00000038671f7221 */ /* 0x044fe20000010000 */
[----:B------:R-:W-:Y:S01]  /*3d90*/  FFMA.FTZ R56, R72, R39, -R25 ;  /* 0x0000002748387223 */ /* 0x000fe20000010819 */
[----:B------:R-:W-:Y:S01]  /*3da0*/  F2FP.F16.F32.PACK_AB R14, R103, R88 ;  /* 0x00000058670e723e */ /* 0x000fe200000000ff */
[--C-:B------:R-:W-:Y:S01]  /*3db0*/  IMAD.MOV.U32 R150, RZ, RZ, R151.reuse ;  /* 0x000000ffff967224 */ /* 0x100fe200078e0097 */
[-C--:B------:R-:W-:Y:S01]  /*3dc0*/  MOV R136, R151.reuse ;  /* 0x0000009700887202 */ /* 0x080fe20000000f00 */
[----:B------:R-:W-:Y:S01]  /*3dd0*/  IMAD.MOV.U32 R146, RZ, RZ, R151 ;  /* 0x000000ffff927224 */ /* 0x000fe200078e0097 */
[-C--:B------:R-:W-:Y:S01]  /*3de0*/  MOV R130, R151.reuse ;  /* 0x0000009700827202 */ /* 0x080fe20000000f00 */
[----:B------:R-:W2:Y:S01]  /*3df0*/  MUFU.EX2 R10, R10 ;  /* 0x0000000a000a7308 */ /* 0x000ea20000000800 */
[----:B---3--:R-:W-:Y:S01]  /*3e00*/  FADD.FTZ R58, R24, R31 ;  /* 0x0000001f183a7221 */ /* 0x008fe20000010000 */
[----:B------:R3:W-:Y:S01]  /*3e10*/  STSM.16.M88.4 [R154], R12 ;  /* 0x0000000c9a007844 */ /* 0x0007e20000000200 */
[--C-:B------:R-:W-:Y:S01]  /*3e20*/  IMAD.MOV.U32 R138, RZ, RZ, R151.reuse ;  /* 0x000000ffff8a7224 */ /* 0x100fe200078e0097 */
[----:B------:R-:W-:Y:S01]  /*3e30*/  MOV R124, R151 ;  /* 0x00000097007c7202 */ /* 0x000fe20000000f00 */
[----:B------:R-:W-:Y:S01]  /*3e40*/  IMAD.MOV.U32 R132, RZ, RZ, R151 ;  /* 0x000000ffff847224 */ /* 0x000fe200078e0097 */
[----:B-1----:R-:W-:-:S02]  /*3e50*/  F2FP.F16.F32.PACK_AB R7, R120, R91 ;  /* 0x0000005b7807723e */ /* 0x002fc400000000ff */
[----:B------:R-:W1:Y:S01]  /*3e60*/  MUFU.EX2 R51, R51 ;  /* 0x0000003300337308 */ /* 0x000e620000000800 */
[----:B----4-:R-:W-:Y:S01]  /*3e70*/  FADD.FTZ R31, R43, R58 ;  /* 0x0000003a2b1f7221 */ /* 0x010fe20000010000 */
[----:B------:R-:W-:Y:S01]  /*3e80*/  FFMA.FTZ R58, R35, R39, -R25 ;  /* 0x00000027233a7223 */ /* 0x000fe20000010819 */
[----:B------:R-:W-:Y:S02]  /*3e90*/  F2FP.F16.F32.PACK_AB R24, R43, R24 ;  /* 0x000000182b18723e */ /* 0x000fe400000000ff */
[----:B------:R-:W-:-:S03]  /*3ea0*/  MOV R121, R151 ;  /* 0x0000009700797202 */ /* 0x000fc60000000f00 */
[----:B------:R-:W4:Y:S01]  /*3eb0*/  MUFU.EX2 R28, R28 ;  /* 0x0000001c001c7308 */ /* 0x000f220000000800 */
[----:B--2---:R-:W-:Y:S01]  /*3ec0*/  FADD.FTZ R60, R10, R31 ;  /* 0x0000001f0a3c7221 */ /* 0x004fe20000010000 */
[----:B------:R-:W-:-:S06]  /*3ed0*/  F2FP.F16.F32.PACK_AB R31, R100, R85 ;  /* 0x00000055641f723e */ /* 0x000fcc00000000ff */
[----:B------:R-:W2:Y:S08]  /*3ee0*/  MUFU.EX2 R55, R55 ;  /* 0x0000003700377308 */ /* 0x000eb00000000800 */
[----:B------:R-:W5:Y:S08]  /*3ef0*/  MUFU.EX2 R40, R40 ;  /* 0x0000002800287308 */ /* 0x000f700000000800 */
[----:B------:R3:W-:Y:S08]  /*3f00*/  MUFU.EX2 R69, R66 ;  /* 0x0000004200457308 */ /* 0x0007f00000000800 */
[----:B------:R1:W-:Y:S01]  /*3f10*/  MUFU.EX2 R3, R62 ;  /* 0x0000003e00037308 */ /* 0x0003e20000000800 */
[----:B---3--:R-:W-:-:S04]  /*3f20*/  FADD.FTZ R66, R30, R99 ;  /* 0x000000631e427221 */ /* 0x008fc80000010000 */
[----:B------:R-:W-:-:S03]  /*3f30*/  FADD.FTZ R68, R77, R66 ;  /* 0x000000424d447221 */ /* 0x000fc60000010000 */
[----:B------:R-:W3:Y:S01]  /*3f40*/  MUFU.EX2 R67, R67 ;  /* 0x0000004300437308 */ /* 0x000ee20000000800 */
[-CC-:B-1----:R-:W-:Y:S01]  /*3f50*/  FFMA.FTZ R62, R29, R39.reuse, -R25.reuse ;  /* 0x000000271d3e7223 */ /* 0x182fe20000010819 */
[----:B------:R-:W-:Y:S01]  /*3f60*/  FADD.FTZ R29, R51, R60 ;  /* 0x0000003c331d7221 */ /* 0x000fe20000010000 */
[-CC-:B------:R-:W-:Y:S01]  /*3f70*/  FFMA.FTZ R60, R37, R39.reuse, -R25.reuse ;  /* 0x00000027253c7223 */ /* 0x180fe20000010819 */
[----:B------:R-:W-:Y:S02]  /*3f80*/  FFMA.FTZ R37, R27, R39, -R25 ;  /* 0x000000271b257223 */ /* 0x000fe40000010819 */
[----:B----4-:R-:W-:Y:S01]  /*3f90*/  FADD.FTZ R66, R28, R29 ;  /* 0x0000001d1c427221 */ /* 0x010fe20000010000 */
[----:B------:R-:W-:Y:S01]  /*3fa0*/  FADD.FTZ R29, R85, R68 ;  /* 0x00000044551d7221 */ /* 0x000fe20000010000 */
[----:B------:R-:W1:Y:S01]  /*3fb0*/  MUFU.EX2 R86, R86 ;  /* 0x0000005600567308 */ /* 0x000e620000000800 */
[C---:B--2---:R-:W-:Y:S01]  /*3fc0*/  F2FP.F16.F32.PACK_AB R28, R55.reuse, R28 ;  /* 0x0000001c371c723e */ /* 0x044fe200000000ff */
[----:B------:R-:W-:Y:S01]  /*3fd0*/  FADD.FTZ R27, R55, R66 ;  /* 0x00000042371b7221 */ /* 0x000fe20000010000 */
[----:B------:R-:W-:-:S03]  /*3fe0*/  FADD.FTZ R68, R100, R29 ;  /* 0x0000001d64447221 */ /* 0x000fc60000010000 */
[----:B-----5:R-:W-:Y:S01]  /*3ff0*/  FADD.FTZ R66, R40, R27 ;  /* 0x0000001b28427221 */ /* 0x020fe20000010000 */
[----:B------:R-:W-:Y:S01]  /*4000*/  FADD.FTZ R29, R89, R68 ;  /* 0x00000044591d7221 */ /* 0x000fe20000010000 */
[----:B------:R-:W2:Y:S02]  /*4010*/  MUFU.EX2 R95, R95 ;  /* 0x0000005f005f7308 */ /* 0x000ea40000000800 */
[----:B---3--:R-:W-:Y:S01]  /*4020*/  FADD.FTZ R27, R67, R66 ;  /* 0x00000042431b7221 */ /* 0x008fe20000010000 */
[----:B------:R-:W-:-:S04]  /*4030*/  FADD.FTZ R68, R116, R29 ;  /* 0x0000001d74447221 */ /* 0x000fc80000010000 */
[----:B------:R-:W-:Y:S01]  /*4040*/  FADD.FTZ R25, R91, R68 ;  /* 0x000000445b197221 */ /* 0x000fe20000010000 */
[----:B------:R-:W3:Y:S01]  /*4050*/  MUFU.EX2 R48, R48 ;  /* 0x0000003000307308 */ /* 0x000ee20000000800 */
[----:B-1----:R-:W-:Y:S02]  /*4060*/  FADD.FTZ R66, R86, R27 ;  /* 0x0000001b56427221 */ /* 0x002fe40000010000 */
[----:B------:R-:W-:Y:S01]  /*4070*/  FADD.FTZ R29, R120, R25 ;  /* 0x00000019781d7221 */ /* 0x000fe20000010000 */
[----:B------:R-:W-:Y:S01]  /*4080*/  F2FP.F16.F32.PACK_AB R25, R57, R20 ;  /* 0x000000143919723e */ /* 0x000fe200000000ff */
[----:B------:R-:W-:-:S03]  /*4090*/  IMAD.MOV.U32 R120, RZ, RZ, R151 ;  /* 0x000000ffff787224 */ /* 0x000fc600078e0097 */
[----:B------:R-:W1:Y:S01]  /*40a0*/  MUFU.EX2 R97, R97 ;  /* 0x0000006100617308 */ /* 0x000e620000000800 */
[----:B--2---:R-:W-:Y:S01]  /*40b0*/  FADD.FTZ R27, R95, R66 ;  /* 0x000000425f1b7221 */ /* 0x004fe20000010000 */
[----:B------:R-:W-:Y:S01]  /*40c0*/  FADD.FTZ R66, R34, R29 ;  /* 0x0000001d22427221 */ /* 0x000fe20000010000 */
[----:B------:R-:W-:Y:S02]  /*40d0*/  F2FP.F16.F32.PACK_AB R29, R77, R30 ;  /* 0x0000001e4d1d723e */ /* 0x000fe400000000ff */
[----:B------:R-:W-:Y:S01]  /*40e0*/  F2FP.F16.F32.PACK_AB R30, R67, R40 ;  /* 0x00000028431e723e */ /* 0x000fe200000000ff */
[----:B------:R-:W-:Y:S02]  /*40f0*/  FADD.FTZ R5, R59, R66 ;  /* 0x000000423b057221 */ /* 0x000fe40000010000 */
[----:B------:R-:W2:Y:S01]  /*4100*/  MUFU.EX2 R32, R32 ;  /* 0x0000002000207308 */ /* 0x000ea20000000800 */
[----:B---3--:R-:W-:Y:S01]  /*4110*/  FADD.FTZ R20, R48, R27 ;  /* 0x0000001b30147221 */ /* 0x008fe20000010000 */
[----:B------:R-:W-:Y:S01]  /*4120*/  FADD.FTZ R6, R42, R5 ;  /* 0x000000052a067221 */ /* 0x000fe20000010000 */
[----:B------:R-:W-:-:S02]  /*4130*/  F2FP.F16.F32.PACK_AB R27, R63, R26 ;  /* 0x0000001a3f1b723e */ /* 0x000fc400000000ff */
[----:B------:R-:W-:Y:S01]  /*4140*/  F2FP.F16.F32.PACK_AB R26, R51, R10 ;  /* 0x0000000a331a723e */ /* 0x000fe200000000ff */
[----:B------:R-:W-:Y:S01]  /*4150*/  FADD.FTZ R6, R61, R6 ;  /* 0x000000063d067221 */ /* 0x000fe20000010000 */
[----:B------:R-:W-:Y:S01]  /*4160*/  F2FP.F16.F32.PACK_AB R5, R116, R89 ;  /* 0x000000597405723e */ /* 0x000fe200000000ff */
[----:B------:R-:W3:Y:S01]  /*4170*/  MUFU.EX2 R53, R53 ;  /* 0x0000003500357308 */ /* 0x000ee20000000800 */
[----:B-1----:R-:W-:Y:S01]  /*4180*/  FADD.FTZ R57, R97, R20 ;  /* 0x0000001461397221 */ /* 0x002fe20000010000 */
[----:B------:R-:W-:Y:S01]  /*4190*/  FADD.FTZ R15, R65, R6 ;  /* 0x00000006410f7221 */ /* 0x000fe20000010000 */
[----:B------:R-:W-:Y:S01]  /*41a0*/  F2FP.F16.F32.PACK_AB R6, R97, R48 ;  /* 0x000000306106723e */ /* 0x000fe200000000ff */
[----:B------:R1:W-:Y:S04]  /*41b0*/  STSM.16.M88.4 [R153], R24 ;  /* 0x0000001899007844 */ /* 0x0003e80000000200 */
[----:B------:R-:W4:Y:S01]  /*41c0*/  MUFU.EX2 R36, R36 ;  /* 0x0000002400247308 */ /* 0x000f220000000800 */
[----:B--2---:R-:W-:Y:S01]  /*41d0*/  FADD.FTZ R4, R32, R57 ;  /* 0x0000003920047221 */ /* 0x004fe20000010000 */
[----:B------:R-:W-:Y:S06]  /*41e0*/  STSM.16.M88.4 [R19], R28 ;  /* 0x0000001c13007844 */ /* 0x000fec0000000200 */
        /* <DEDUP_REMOVED lines=9> */
[----:B------:R-:W-:-:S03]  /*4280*/  F2FP.F16.F32.PACK_AB R65, R84, R65 ;  /* 0x000000415441723e */ /* 0x000fc600000000ff */
[----:B------:R-:W-:Y:S01]  /*4290*/  FADD.FTZ R15, R81, R4 ;  /* 0x00000004510f7221 */ /* 0x000fe20000010000 */
[----:B------:R-:W-:Y:S02]  /*42a0*/  F2FP.F16.F32.PACK_AB R4, R95, R86 ;  /* 0x000000565f04723e */ /* 0x000fe400000000ff */
[----:B------:R-:W3:Y:S01]  /*42b0*/  MUFU.EX2 R52, R52 ;  /* 0x0000003400347308 */ /* 0x000ee20000000800 */
[----:B----4-:R-:W-:Y:S02]  /*42c0*/  FADD.FTZ R10, R44, R13 ;  /* 0x0000000d2c0a7221 */ /* 0x010fe40000010000 */
[----:B------:R4:W-:Y:S02]  /*42d0*/  STSM.16.M88.4 [R155+0x24800], R4 ;  /* 0x024800049b007844 */ /* 0x0009e40000000200 */
[----:B------:R-:W-:-:S03]  /*42e0*/  FADD.FTZ R13, R3, R10 ;  /* 0x0000000a030d7221 */ /* 0x000fc60000010000 */
[----:B------:R-:W5:Y:S01]  /*42f0*/  MUFU.EX2 R38, R38 ;  /* 0x0000002600267308 */ /* 0x000f620000000800 */
[C---:B--2---:R-:W-:Y:S01]  /*4300*/  FADD.FTZ R15, R94.reuse, R15 ;  /* 0x0000000f5e0f7221 */ /* 0x044fe20000010000 */
[----:B------:R-:W-:-:S06]  /*4310*/  F2FP.F16.F32.PACK_AB R67, R94, R81 ;  /* 0x000000515e43723e */ /* 0x000fcc00000000ff */
[----:B------:R-:W2:Y:S01]  /*4320*/  MUFU.EX2 R41, R41 ;  /* 0x0000002900297308 */ /* 0x000ea20000000800 */
[----:B---3--:R-:W-:Y:S01]  /*4330*/  FADD.FTZ R10, R52, R13 ;  /* 0x0000000d340a7221 */ /* 0x008fe20000010000 */
[----:B------:R-:W-:Y:S02]  /*4340*/  F2FP.F16.F32.PACK_AB R13, R59, R34 ;  /* 0x000000223b0d723e */ /* 0x000fe400000000ff */
[----:B------:R-:W-:-:S04]  /*4350*/  F2FP.F16.F32.PACK_AB R66, R69, R52 ;  /* 0x000000344542723e */ /* 0x000fc800000000ff */
[----:B------:R-:W3:Y:S01]  /*4360*/  MUFU.EX2 R54, R54 ;  /* 0x0000003600367308 */ /* 0x000ee20000000800 */
[----:B-----5:R-:W-:Y:S01]  /*4370*/  FADD.FTZ R12, R38, R15 ;  /* 0x0000000f260c7221 */ /* 0x020fe20000010000 */
[----:B------:R-:W-:-:S06]  /*4380*/  FADD.FTZ R15, R69, R10 ;  /* 0x0000000a450f7221 */ /* 0x000fcc0000010000 */
[----:B------:R-:W1:Y:S01]  /*4390*/  MUFU.EX2 R73, R73 ;  /* 0x0000004900497308 */ /* 0x000e620000000800 */
[C---:B--2---:R-:W-:Y:S01]  /*43a0*/  FADD.FTZ R43, R41.reuse, R12 ;  /* 0x0000000c292b7221 */ /* 0x044fe20000010000 */
[----:B------:R-:W-:-:S03]  /*43b0*/  F2FP.F16.F32.PACK_AB R41, R41, R38 ;  /* 0x000000262929723e */ /* 0x000fc600000000ff */
[----:B------:R-:W-:-:S03]  /*43c0*/  FADD.FTZ R12, R46, R43 ;  /* 0x0000002b2e0c7221 */ /* 0x000fc60000010000 */
[----:B------:R-:W2:Y:S01]  /*43d0*/  MUFU.EX2 R71, R71 ;  /* 0x0000004700477308 */ /* 0x000ea20000000800 */
[----:B---3--:R-:W-:Y:S01]  /*43e0*/  FADD.FTZ R10, R54, R15 ;  /* 0x0000000f360a7221 */ /* 0x008fe20000010000 */
[----:B------:R-:W-:-:S06]  /*43f0*/  F2FP.F16.F32.PACK_AB R15, R61, R42 ;  /* 0x0000002a3d0f723e */ /* 0x000fcc00000000ff */
        /* <DEDUP_REMOVED lines=8> */
[----:B------:R-:W3:Y:S01]  /*4480*/  MUFU.EX2 R102, R102 ;  /* 0x0000006600667308 */ /* 0x000ee20000000800 */
[----:B-1----:R-:W-:Y:S01]  /*4490*/  FADD.FTZ R25, R75, R12 ;  /* 0x0000000c4b197221 */ /* 0x002fe20000010000 */
[----:B------:R-:W-:-:S05]  /*44a0*/  F2FP.F16.F32.PACK_AB R12, R53, R32 ;  /* 0x00000020350c723e */ /* 0x000fca00000000ff */
[----:B------:R1:W-:Y:S01]  /*44b0*/  STSM.16.M88.4 [R18], R12 ;  /* 0x0000000c12007844 */ /* 0x0003e20000000200 */
[----:B------:R-:W4:Y:S01]  /*44c0*/  MUFU.EX2 R76, R76 ;  /* 0x0000004c004c7308 */ /* 0x000f220000000800 */
[C---:B--2---:R-:W-:Y:S01]  /*44d0*/  FADD.FTZ R7, R11.reuse, R4 ;  /* 0x000000040b077221 */ /* 0x044fe20000010000 */
[----:B------:R-:W-:-:S06]  /*44e0*/  F2FP.F16.F32.PACK_AB R42, R11, R56 ;  /* 0x000000380b2a723e */ /* 0x000fcc00000000ff */
[----:B------:R-:W-:Y:S01]  /*44f0*/  MUFU.EX2 R79, R79 ;  /* 0x0000004f004f7308 */ /* 0x000fe20000000800 */
[C---:B---3--:R-:W-:Y:S01]  /*4500*/  FADD.FTZ R6, R102.reuse, R25 ;  /* 0x0000001966067221 */ /* 0x048fe20000010000 */
[----:B------:R-:W-:-:S06]  /*4510*/  F2FP.F16.F32.PACK_AB R77, R102, R75 ;  /* 0x0000004b664d723e */ /* 0x000fcc00000000ff */
[----:B------:R-:W2:Y:S01]  /*4520*/  MUFU.EX2 R35, R74 ;  /* 0x0000004a00237308 */ /* 0x000ea20000000800 */
[----:B----4-:R-:W-:-:S07]  /*4530*/  FADD.FTZ R4, R76, R7 ;  /* 0x000000074c047221 */ /* 0x010fce0000010000 */
[----:B------:R-:W-:Y:S08]  /*4540*/  MUFU.EX2 R106, R106 ;  /* 0x0000006a006a7308 */ /* 0x000ff00000000800 */
[----:B------:R-:W3:Y:S01]  /*4550*/  MUFU.EX2 R78, R78 ;  /* 0x0000004e004e7308 */ /* 0x000ee20000000800 */
[C---:B--2---:R-:W-:Y:S01]  /*4560*/  FADD.FTZ R7, R35.reuse, R4 ;  /* 0x0000000423077221 */ /* 0x044fe20000010000 */
[----:B------:R-:W-:-:S06]  /*4570*/  F2FP.F16.F32.PACK_AB R76, R35, R76 ;  /* 0x0000004c234c723e */ /* 0x000fcc00000000ff */
[----:B------:R-:W-:Y:S08]  /*4580*/  MUFU.EX2 R21, R21 ;  /* 0x0000001500157308 */ /* 0x000ff00000000800 */
[----:B------:R-:W2:Y:S01]  /*4590*/  MUFU.EX2 R87, R87 ;  /* 0x0000005700577308 */ /* 0x000ea20000000800 */
[----:B---3--:R-:W-:-:S07]  /*45a0*/  FADD.FTZ R4, R78, R7 ;  /* 0x000000074e047221 */ /* 0x008fce0000010000 */
[----:B------:R-:W-:Y:S08]  /*45b0*/  MUFU.EX2 R104, R104 ;  /* 0x0000006800687308 */ /* 0x000ff00000000800 */
[----:B------:R-:W3:Y:S01]  /*45c0*/  MUFU.EX2 R114, R114 ;  /* 0x0000007200727308 */ /* 0x000ee20000000800 */
[C---:B--2---:R-:W-:Y:S01]  /*45d0*/  FADD.FTZ R7, R87.reuse, R4 ;  /* 0x0000000457077221 */ /* 0x044fe20000010000 */
[----:B------:R-:W-:-:S06]  /*45e0*/  F2FP.F16.F32.PACK_AB R78, R87, R78 ;  /* 0x0000004e574e723e */ /* 0x000fcc00000000ff */
[----:B------:R2:W1:Y:S08]  /*45f0*/  MUFU.EX2 R57, R64 ;  /* 0x0000004000397308 */ /* 0x0004700000000800 */
[----:B------:R-:W4:Y:S01]  /*4600*/  MUFU.EX2 R83, R83 ;  /* 0x0000005300537308 */ /* 0x000f220000000800 */
[----:B--2---:R-:W-:Y:S01]  /*4610*/  F2FP.F16.F32.PACK_AB R64, R3, R44 ;  /* 0x0000002c0340723e */ /* 0x004fe200000000ff */
[----:B------:R-:W-:Y:S01]  /*4620*/  FADD.FTZ R3, R79, R6 ;  /* 0x000000064f037221 */ /* 0x000fe20000010000 */
[----:B---3--:R-:W-:Y:S01]  /*4630*/  FADD.FTZ R4, R114, R7 ;  /* 0x0000000772047221 */ /* 0x008fe20000010000 */
[----:B------:R-:W-:-:S02]  /*4640*/  F2FP.F16.F32.PACK_AB R79, R106, R79 ;  /* 0x0000004f6a4f723e */ /* 0x000fc400000000ff */
[----:B------:R-:W-:Y:S01]  /*4650*/  FADD.FTZ R6, R106, R3 ;  /* 0x000000036a067221 */ /* 0x000fe20000010000 */
[----:B------:R2:W-:Y:S01]  /*4660*/  STSM.16.M88.4 [R153+0x6000], R64 ;  /* 0x0060004099007844 */ /* 0x0005e20000000200 */
[----:B------:R-:W3:Y:S01]  /*4670*/  MUFU.EX2 R108, R108 ;  /* 0x0000006c006c7308 */ /* 0x000ee20000000800 */
[----:B-1----:R-:W-:Y:S01]  /*4680*/  FADD.FTZ R13, R57, R4 ;  /* 0x00000004390d7221 */ /* 0x002fe20000010000 */
[----:B------:R-:W-:Y:S01]  /*4690*/  FADD.FTZ R25, R21, R6 ;  /* 0x0000000615197221 */ /* 0x000fe20000010000 */
[----:B------:R-:W-:Y:S01]  /*46a0*/  F2FP.F16.F32.PACK_AB R12, R57, R114 ;  /* 0x00000072390c723e */ /* 0x000fe200000000ff */
[----:B------:R2:W-:Y:S02]  /*46b0*/  STSM.16.M88.4 [R19+0x6000], R40 ;  /* 0x0060002813007844 */ /* 0x0005e40000000200 */
[----:B------:R-:W-:Y:S02]  /*46c0*/  FADD.FTZ R6, R104, R25 ;  /* 0x0000001968067221 */ /* 0x000fe40000010000 */
[----:B------:R-:W1:Y:S01]  /*46d0*/  MUFU.EX2 R118, R118 ;  /* 0x0000007600767308 */ /* 0x000e620000000800 */
[----:B------:R2:W-:Y:S01]  /*46e0*/  STSM.16.M88.4 [R155+0x2a800], R76 ;  /* 0x02a8004c9b007844 */ /* 0x0005e20000000200 */
[----:B----4-:R-:W-:-:S06]  /*46f0*/  FADD.FTZ R7, R83, R6 ;  /* 0x0000000653077221 */ /* 0x010fcc0000010000 */
[----:B------:R-:W4:Y:S01]  /*4700*/  MUFU.EX2 R33, R33 ;  /* 0x0000002100217308 */ /* 0x000f220000000800 */
[C---:B---3--:R-:W-:Y:S01]  /*4710*/  FADD.FTZ R6, R108.reuse, R7 ;  /* 0x000000076c067221 */ /* 0x048fe20000010000 */
[----:B------:R-:W-:-:S06]  /*4720*/  F2FP.F16.F32.PACK_AB R15, R108, R83 ;  /* 0x000000536c0f723e */ /* 0x000fcc00000000ff */
[----:B------:R-:W3:Y:S01]  /*4730*/  MUFU.EX2 R51, R62 ;  /* 0x0000003e00337308 */ /* 0x000ee20000000800 */
[----:B-1----:R-:W-:-:S07]  /*4740*/  FADD.FTZ R4, R118, R13 ;  /* 0x0000000d76047221 */ /* 0x002fce0000010000 */
[----:B------:R-:W1:Y:S01]  /*4750*/  MUFU.EX2 R110, R110 ;  /* 0x0000006e006e7308 */ /* 0x000e620000000800 */
[----:B----4-:R-:W-:-:S07]  /*4760*/  FADD.FTZ R13, R33, R6 ;  /* 0x00000006210d7221 */ /* 0x010fce0000010000 */
[----:B------:R-:W4:Y:S01]  /*4770*/  MUFU.EX2 R58, R58 ;  /* 0x0000003a003a7308 */ /* 0x000f220000000800 */
[C---:B---3--:R-:W-:Y:S01]  /*4780*/  FADD.FTZ R11, R51.reuse, R4 ;  /* 0x00000004330b7221 */ /* 0x048fe20000010000 */
[----:B------:R-:W-:-:S06]  /*4790*/  F2FP.F16.F32.PACK_AB R14, R51, R118 ;  /* 0x00000076330e723e */ /* 0x000fcc00000000ff */
[----:B------:R-:W3:Y:S01]  /*47a0*/  MUFU.EX2 R45, R45 ;  /* 0x0000002d002d7308 */ /* 0x000ee20000000800 */
[----:B-1----:R-:W-:Y:S01]  /*47b0*/  FADD.FTZ R6, R110, R13 ;  /* 0x0000000d6e067221 */ /* 0x002fe20000010000 */
[----:B------:R-:W-:Y:S02]  /*47c0*/  F2FP.F16.F32.PACK_AB R13, R104, R21 ;  /* 0x00000015680d723e */ /* 0x000fe400000000ff */
[----:B------:R-:W-:-:S03]  /*47d0*/  F2FP.F16.F32.PACK_AB R33, R110, R33 ;  /* 0x000000216e21723e */ /* 0x000fc600000000ff */
[----:B------:R2:W-:Y:S01]  /*47e0*/  STSM.16.M88.4 [R17], R12 ;  /* 0x0000000c11007844 */ /* 0x0005e20000000200 */
[----:B------:R-:W1:Y:S01]  /*47f0*/  MUFU.EX2 R122, R122 ;  /* 0x0000007a007a7308 */ /* 0x000e620000000800 */
[----:B----4-:R-:W-:-:S07]  /*4800*/  FADD.FTZ R4, R58, R11 ;  /* 0x0000000b3a047221 */ /* 0x010fce0000010000 */
[----:B------:R-:W4:Y:S01]  /*4810*/  MUFU.EX2 R5, R60 ;  /* 0x0000003c00057308 */ /* 0x000f220000000800 */
[----:B---3--:R-:W-:-:S07]  /*4820*/  FADD.FTZ R11, R45, R6 ;  /* 0x000000062d0b7221 */ /* 0x008fce0000010000 */
[----:B------:R-:W3:Y:S01]  /*4830*/  MUFU.EX2 R34, R37 ;  /* 0x0000002500227308 */ /* 0x000ee20000000800 */
[C---:B-1----:R-:W-:Y:S01]  /*4840*/  FADD.FTZ R6, R122.reuse, R11 ;  /* 0x0000000b7a067221 */ /* 0x042fe20000010000 */
[----:B------:R-:W-:Y:S01]  /*4850*/  F2FP.F16.F32.PACK_AB R35, R122, R45 ;  /* 0x0000002d7a23723e */ /* 0x000fe200000000ff */
[----:B------:R-:W-:-:S05]  /*4860*/  IMAD.MOV.U32 R122, RZ, RZ, R151 ;  /* 0x000000ffff7a7224 */ /* 0x000fca00078e0097 */
[----:B------:R-:W1:Y:S01]  /*4870*/  MUFU.EX2 R47, R47 ;  /* 0x0000002f002f7308 */ /* 0x000e620000000800 */
[C---:B----4-:R-:W-:Y:S01]  /*4880*/  FADD.FTZ R21, R5.reuse, R4 ;  /* 0x0000000405157221 */ /* 0x050fe20000010000 */
[----:B------:R-:W-:-:S06]  /*4890*/  F2FP.F16.F32.PACK_AB R32, R5, R58 ;  /* 0x0000003a0520723e */ /* 0x000fcc00000000ff */
[----:B------:R4:W5:Y:S01]  /*48a0*/  MUFU.EX2 R3, R128 ;  /* 0x0000008000037308 */ /* 0x0009620000000800 */
[----:B---3--:R-:W-:-:S07]  /*48b0*/  FADD.FTZ R4, R34, R21 ;  /* 0x0000001522047221 */ /* 0x008fce0000010000 */
[----:B------:R-:W3:Y:S01]  /*48c0*/  MUFU.EX2 R126, R126 ;  /* 0x0000007e007e7308 */ /* 0x000ee20000000800 */
[----:B-1----:R-:W-:Y:S01]  /*48d0*/  FADD.FTZ R25, R47, R6 ;  /* 0x000000062f197221 */ /* 0x002fe20000010000 */
[----:B----4-:R-:W-:-:S06]  /*48e0*/  IMAD.MOV.U32 R128, RZ, RZ, R151 ;  /* 0x000000ffff807224 */ /* 0x010fcc00078e0097 */
[----:B------:R1:W4:Y:S01]  /*48f0*/  MUFU.EX2 R24, R134 ;  /* 0x0000008600187308 */ /* 0x0003220000000800 */
[C---:B-----5:R-:W-:Y:S01]  /*4900*/  FADD.FTZ R21, R3.reuse, R4 ;  /* 0x0000000403157221 */ /* 0x060fe20000010000 */
[----:B------:R-:W-:-:S05]  /*4910*/  F2FP.F16.F32.PACK_AB R34, R3, R34 ;  /* 0x000000220322723e */ /* 0x000fca00000000ff */
[----:B------:R2:W-:Y:S01]  /*4920*/  STSM.16.M88.4 [R153+0xc000], R32 ;  /* 0x00c0002099007844 */ /* 0x0005e20000000200 */
[----:B------:R-:W5:Y:S01]  /*4930*/  MUFU.EX2 R49, R49 ;  /* 0x0000003100317308 */ /* 0x000f620000000800 */
[C---:B---3--:R-:W-:Y:S01]  /*4940*/  FADD.FTZ R6, R126.reuse, R25 ;  /* 0x000000197e067221 */ /* 0x048fe20000010000 */
[----:B------:R-:W-:Y:S01]  /*4950*/  F2FP.F16.F32.PACK_AB R25, R126, R47 ;  /* 0x0000002f7e19723e */ /* 0x000fe200000000ff */
[--C-:B-1----:R-:W-:Y:S02]  /*4960*/  IMAD.MOV.U32 R134, RZ, RZ, R151.reuse ;  /* 0x000000ffff867224 */ /* 0x102fe400078e0097 */
[----:B------:R-:W-:-:S03]  /*4970*/  IMAD.MOV.U32 R126, RZ, RZ, R151 ;  /* 0x000000ffff7e7224 */ /* 0x000fc600078e0097 */
[----:B------:R-:W1:Y:S01]  /*4980*/  MUFU.EX2 R80, R80 ;  /* 0x0000005000507308 */ /* 0x000e620000000800 */
[----:B----4-:R-:W-:-:S07]  /*4990*/  FADD.FTZ R4, R24, R21 ;  /* 0x0000001518047221 */ /* 0x010fce0000010000 */
[----:B------:R3:W4:Y:S01]  /*49a0*/  MUFU.EX2 R7, R140 ;  /* 0x0000008c00077308 */ /* 0x0007220000000800 */
[----:B-----5:R-:W-:-:S07]  /*49b0*/  FADD.FTZ R5, R49, R6 ;  /* 0x0000000631057221 */ /* 0x020fce0000010000 */
[----:B------:R-:W5:Y:S01]  /*49c0*/  MUFU.EX2 R142, R142 ;  /* 0x0000008e008e7308 */ /* 0x000f620000000800 */
[C---:B-1----:R-:W-:Y:S01]  /*49d0*/  F2FP.F16.F32.PACK_AB R27, R80.reuse, R49 ;  /* 0x00000031501b723e */ /* 0x042fe200000000ff */
[----:B------:R-:W-:Y:S01]  /*49e0*/  FADD.FTZ R5, R80, R5 ;  /* 0x0000000550057221 */ /* 0x000fe20000010000 */
[----:B---3--:R-:W-:-:S05]  /*49f0*/  IMAD.MOV.U32 R140, RZ, RZ, R151 ;  /* 0x000000ffff8c7224 */ /* 0x008fca00078e0097 */
[----:B------:R1:W3:Y:S01]  /*4a00*/  MUFU.EX2 R11, R144 ;  /* 0x00000090000b7308 */ /* 0x0002e20000000800 */
[C---:B----4-:R-:W-:Y:S01]  /*4a10*/  F2FP.F16.F32.PACK_AB R24, R7.reuse, R24 ;  /* 0x000000180718723e */ /* 0x050fe200000000ff */
[----:B------:R-:W-:-:S04]  /*4a20*/  FADD.FTZ R3, R7, R4 ;  /* 0x0000000407037221 */ /* 0x000fc80000010000 */
[----:B-----5:R-:W-:Y:S01]  /*4a30*/  FADD.FTZ R6, R142, R3 ;  /* 0x000000038e067221 */ /* 0x020fe20000010000 */
[----:B-1----:R-:W-:Y:S01]  /*4a40*/  IMAD.MOV.U32 R144, RZ, RZ, R151 ;  /* 0x000000ffff907224 */ /* 0x002fe200078e0097 */
[C---:B---3--:R-:W-:Y:S02]  /*4a50*/  F2FP.F16.F32.PACK_AB R26, R11.reuse, R142 ;  /* 0x0000008e0b1a723e */ /* 0x048fe400000000ff */
[----:B------:R-:W-:Y:S01]  /*4a60*/  FADD.FTZ R6, R11, R6 ;  /* 0x000000060b067221 */ /* 0x000fe20000010000 */
[----:B------:R-:W-:Y:S02]  /*4a70*/  MOV R142, R151 ;  /* 0x00000097008e7202 */ /* 0x000fe40000000f00 */
[----:B------:R2:W-:Y:S01]  /*4a80*/  STSM.16.M88.4 [R19+0xc000], R24 ;  /* 0x00c0001813007844 */ /* 0x0005e20000000200 */
[----:B------:R1:W-:Y:S06]  /*4a90*/  MEMBAR.ALL.CTA ;  /* 0x0000000000007992 */ /* 0x0003ec0000008000 */
[----:B-1----:R-:W1:Y:S02]  /*4aa0*/  FENCE.VIEW.ASYNC.S ;  /* 0x00000000000073c6 */ /* 0x002e640000000000 */
[----:B-1----:R-:W-:Y:S01]  /*4ab0*/  NOP ;  /* 0x0000000000007918 */ /* 0x002fe20000000000 */
[----:B------:R-:W-:Y:S05]  /*4ac0*/  @!P2 BRA `(.L_x_10486) ;  /* 0x0000003400cca947 */ /* 0x000fea0003800000 */
[----:B------:R-:W3:Y:S01]  /*4ad0*/  LDL.LU R107, [R1+0xc] ;  /* 0x00000c00016b7983 */ /* 0x000ee20000300800 */
        /* <DEDUP_REMOVED lines=18> */
[----:B------:R-:W-:Y:S01]  /*4c00*/  UMOV UR7, UR37 ;  /* 0x0000002500077c82 */ /* 0x000fe20008000000 */
[----:B------:R-:W-:Y:S01]  /*4c10*/  UMOV UR6, UR36 ;  /* 0x0000002400067c82 */ /* 0x000fe20008000000 */
[----:B------:R-:W-:Y:S01]  /*4c20*/  ULDC UR5, c[0x0][0x9d8] ;  /* 0x0002760000057ab9 */ /* 0x000fe20000000800 */
[----:B---3--:R-:W-:-:S07]  /*4c30*/  VIADD R3, R107, 0xfffffffe ;  /* 0xfffffffe6b037836 */ /* 0x008fce0000000000 */
.L_x_10495:
[----:B------:R-:W-:Y:S01]  /*4c40*/  UIADD3 UR36, UR6, 0x1, URZ ;  /* 0x0000000106247890 */ /* 0x000fe2000fffe03f */
[----:B------:R-:W-:-:S03]  /*4c50*/  ISETP.NE.AND P3, PT, R22, RZ, PT ;  /* 0x000000ff1600720c */ /* 0x000fc60003f65270 */
[----:B------:R-:W-:-:S04]  /*4c60*/  UISETP.NE.AND UP0, UPT, UR36, 0x2, UPT ;  /* 0x000000022400788c */ /* 0x000fc8000bf05270 */
[----:B------:R-:W-:Y:S02]  /*4c70*/  USEL UR37, URZ, 0x1, UP0 ;  /* 0x000000013f257887 */ /* 0x000fe40008000000 */
[----:B------:R-:W-:Y:S02]  /*4c80*/  USEL UR36, UR36, URZ, UP0 ;  /* 0x0000003f24247287 */ /* 0x000fe40008000000 */
[----:B------:R-:W-:Y:S02]  /*4c90*/  ULOP3.LUT UR37, UR7, UR37, URZ, 0x3c, !UPT ;  /* 0x0000002507257292 */ /* 0x000fe4000f8e3c3f */
[----:B---3--:R-:W-:Y:S10]  /*4ca0*/  @P3 BRA `(.L_x_10487) ;  /* 0x00000000002c3947 */ /* 0x008ff40003800000 */
[----:B------:R-:W-:Y:S05]  /*4cb0*/  @!P0 BRA `(.L_x_10488) ;  /* 0x0000000000048947 */ /* 0x000fea0003800000 */
[----:B------:R-:W-:Y:S01]  /*4cc0*/  BPT.TRAP 0x1 ;  /* 0x000000040000795c */ /* 0x000fe20000300000 */
.L_x_10488:
[----:B------:R-:W-:Y:S01]  /*4cd0*/  ULEA UR10, UR36, UR40, 0x3 ;  /* 0x00000028240a7291 */ /* 0x000fe2000f8e183f */
[----:B------:R-:W-:-:S05]  /*4ce0*/  IMAD.U32 R10, RZ, RZ, UR37 ;  /* 0x00000025ff0a7e24 */ /* 0x000fca000f8e00ff */
[----:B------:R-:W-:-:S04]  /*4cf0*/  SHF.L.U32 R10, R10, 0x1f, RZ ;  /* 0x0000001f0a0a7819 */ /* 0x000fc800000006ff */
[----:B------:R1:W3:Y:S01]  /*4d00*/  SYNCS.PHASECHK.TRANS64.TRYWAIT P2, [UR10+0x30830], R10 ;  /* 0x0308300aff0075a7 */ /* 0x0002e2000804014a */
[----:B------:R-:W-:Y:S05]  /*4d10*/  @!P0 BRA `(.L_x_10489) ;  /* 0x0000000000048947 */ /* 0x000fea0003800000 */
[----:B------:R-:W-:Y:S01]  /*4d20*/  BPT.TRAP 0x1 ;  /* 0x000000040000795c */ /* 0x000fe20000300000 */
.L_x_10489:
[----:B---3--:R-:W-:Y:S05]  /*4d30*/  @P2 BRA `(.L_x_10487) ;  /* 0x0000000000082947 */ /* 0x008fea0003800000 */
[----:B------:R-:W3:Y:S02]  /*4d40*/  SYNCS.PHASECHK.TRANS64.TRYWAIT P2, [UR10+0x30830], R10 ;  /* 0x0308300aff0075a7 */ /* 0x000ee4000804014a */
[----:B---3--:R-:W-:Y:S05]  /*4d50*/  @!P2 BRA `(.L_x_10490) ;  /* 0x0000006c0008a947 */ /* 0x008fea0003800000 */
.L_x_10487:
[----:B-1-3--:R-:W-:Y:S01]  /*4d60*/  IADD3 R10, R16, 0x8, RZ ;  /* 0x00000008100a7810 */ /* 0x00afe20007ffe0ff */
[----:B------:R-:W-:Y:S01]  /*4d70*/  UIMAD UR22, UR36, 0x600, UR4 ;  /* 0x00000600241678a4 */ /* 0x000fe2000f8e0204 */
[----:B------:R-:W-:Y:S01]  /*4d80*/  R2UR UR20, R8 ;  /* 0x00000000081472ca */ /* 0x000fe200000e0000 */
[----:B------:R-:W-:Y:S01]  /*4d90*/  UMOV UR23, 0x40000040 ;  /* 0x4000004000177882 */ /* 0x000fe20000000000 */
[----:B------:R-:W-:Y:S01]  /*4da0*/  R2UR UR21, R9 ;  /* 0x00000000091572ca */ /* 0x000fe200000e0000 */
[----:B------:R1:W-:Y:S01]  /*4db0*/  BAR.SYNC.DEFER_BLOCKING R10, 0x100 ;  /* 0x0004000a0000751d */ /* 0x0003e20000010000 */
[----:B------:R-:W-:Y:S02]  /*4dc0*/  UIADD3 UR10, UR22, 0x2, URZ ;  /* 0x00000002160a7890 */ /* 0x000fe4000fffe03f */
[----:B------:R-:W-:Y:S02]  /*4dd0*/  UIADD3 UR14, UR22, 0x4, URZ ;  /* 0x00000004160e7890 */ /* 0x000fe4000fffe03f */
[----:B------:R-:W-:Y:S01]  /*4de0*/  UIADD3 UR18, UR22, 0x6, URZ ;  /* 0x0000000616127890 */ /* 0x000fe2000fffe03f */
[----:B------:R-:W-:Y:S01]  /*4df0*/  UMOV UR11, 0x40000040 ;  /* 0x40000040000b7882 */ /* 0x000fe20000000000 */
[----:B------:R-:W-:Y:S01]  /*4e00*/  UMOV UR15, 0x40000040 ;  /* 0x40000040000f7882 */ /* 0x000fe20000000000 */
[----:B------:R-:W-:Y:S01]  /*4e10*/  UMOV UR19, 0x40000040 ;  /* 0x4000004000137882 */ /* 0x000fe20000000000 */
[----:B--2---:R-:W-:-:S06]  /*4e20*/  WARPGROUP.ARRIVE ;  /* 0x00000000000079c5 */ /* 0x004fcc0000000000 */
[----:B------:R-:W-:Y:S03]  /*4e30*/  HGMMA.64x192x16.F32 R24, gdesc[UR20], RZ, !UPT, gsb0 ;  /* 0x02e00000141879f0 */ /* 0x000fe6000c0008ff */
[----:B------:R-:W-:Y:S02]  /*4e40*/  WARPGROUP.DEPBAR.LE gsb0, 0x0 ;  /* 0x00008000000079c5 */ /* 0x000fe40000010000 */
[----:B------:R-:W-:-:S15]  /*4e50*/  WARPGROUP.ARRIVE ;  /* 0x00000000000079c5 */ /* 0x000fde0000000000 */
        /* <DEDUP_REMOVED lines=8> */
[----:B-1----:R-:W-:Y:S05]  /*4ee0*/  @P3 BRA `(.L_x_10491) ;  /* 0x00000000002c3947 */ /* 0x002fea0003800000 */
[----:B------:R-:W-:Y:S05]  /*4ef0*/  @!P0 BRA `(.L_x_10492) ;  /* 0x0000000000048947 */ /* 0x000fea0003800000 */
[----:B------:R-:W-:Y:S01]  /*4f00*/  BPT.TRAP 0x1 ;  /* 0x000000040000795c */ /* 0x000fe20000300000 */
.L_x_10492:
[----:B------:R-:W-:Y:S01]  /*4f10*/  ULEA UR10, UR6, UR40, 0x3 ;  /* 0x00000028060a7291 */ /* 0x000fe2000f8e183f */
[----:B------:R-:W-:-:S05]  /*4f20*/  IMAD.U32 R10, RZ, RZ, UR7 ;  /* 0x00000007ff0a7e24 */ /* 0x000fca000f8e00ff */
[----:B------:R-:W-:-:S04]  /*4f30*/  SHF.L.U32 R10, R10, 0x1f, RZ ;  /* 0x0000001f0a0a7819 */ /* 0x000fc800000006ff */
[----:B------:R1:W2:Y:S01]  /*4f40*/  SYNCS.PHASECHK.TRANS64.TRYWAIT P2, [UR10+0x30850], R10 ;  /* 0x0308500aff0075a7 */ /* 0x0002a2000804014a */
[----:B------:R-:W-:Y:S05]  /*4f50*/  @!P0 BRA `(.L_x_10493) ;  /* 0x0000000000048947 */ /* 0x000fea0003800000 */
[----:B------:R-:W-:Y:S01]  /*4f60*/  BPT.TRAP 0x1 ;  /* 0x000000040000795c */ /* 0x000fe20000300000 */
.L_x_10493:
[----:B--2---:R-:W-:Y:S05]  /*4f70*/  @P2 BRA `(.L_x_10491) ;  /* 0x0000000000082947 */ /* 0x004fea0003800000 */
[----:B------:R-:W2:Y:S02]  /*4f80*/  SYNCS.PHASECHK.TRANS64.TRYWAIT P2, [UR10+0x30850], R10 ;  /* 0x0308500aff0075a7 */ /* 0x000ea4000804014a */
[----:B--2---:R-:W-:Y:S05]  /*4f90*/  @!P2 BRA `(.L_x_10494) ;  /* 0x000000680090a947 */ /* 0x004fea0003800000 */
.L_x_10491:
[----:B------:R-:W-:Y:S01]  /*4fa0*/  R2UR UR10, R0 ;  /* 0x00000000000a72ca */ /* 0x000fe200000e0000 */
[----:B------:R-:W-:Y:S01]  /*4fb0*/  UIADD3 UR7, UR40, 0x400, URZ ;  /* 0x0000040028077890 */ /* 0x000fe2000fffe03f */
[----:B------:R-:W-:Y:S01]  /*4fc0*/  WARPGROUP.ARRIVE ;  /* 0x00000000000079c5 */ /* 0x000fe20000000000 */
[----:B------:R-:W-:Y:S01]  /*4fd0*/  UMOV UR23, 0x40000040 ;  /* 0x4000004000177882 */ /* 0x000fe20000000000 */
[----:B------:R-:W-:Y:S01]  /*4fe0*/  UMOV UR21, 0x40000040 ;  /* 0x4000004000157882 */ /* 0x000fe20000000000 */
[----:B------:R-:W-:Y:S01]  /*4ff0*/  USHF.R.U32.HI UR7, URZ, 0x4, UR7 ;  /* 0x000000043f077899 */ /* 0x000fe20008011607 */
[----:B--2---:R-:W-:Y:S01]  /*5000*/  FMUL.FTZ R11, R24, UR5 ;  /* 0x00000005180b7c20 */ /* 0x004fe20008410000 */
[----:B------:R-:W-:Y:S01]  /*5010*/  FMUL.FTZ R13, R25, UR5 ;  /* 0x00000005190d7c20 */ /* 0x000fe20008410000 */
[----:B------:R-:W-:Y:S01]  /*5020*/  FMUL.FTZ R14, R28, UR5 ;  /* 0x000000051c0e7c20 */ /* 0x000fe20008410000 */
[----:B------:R-:W-:Y:S01]  /*5030*/  ULOP3.LUT UR7, UR7, 0x3fff, URZ, 0xc0, !UPT ;  /* 0x00003fff07077892 */ /* 0x000fe2000f8ec03f */
[----:B------:R-:W-:Y:S01]  /*5040*/  FMUL.FTZ R21, R29, UR5 ;  /* 0x000000051d157c20 */ /* 0x000fe20008410000 */
[----:B------:R-:W-:Y:S01]  /*5050*/  FMUL.FTZ R24, R32, UR5 ;  /* 0x0000000520187c20 */ /* 0x000fe20008410000 */
[----:B------:R-:W2:Y:S01]  /*5060*/  MUFU.TANH R11, R11 ;  /* 0x0000000b000b7308 */ /* 0x000ea20000002400 */
[----:B------:R-:W-:Y:S01]  /*5070*/  UIADD3 UR10, UR10, 0x1e800, URZ ;  /* 0x0001e8000a0a7890 */ /* 0x000fe2000fffe03f */
[----:B------:R-:W-:Y:S01]  /*5080*/  FMUL.FTZ R25, R33, UR5 ;  /* 0x0000000521197c20 */ /* 0x000fe20008410000 */
[----:B------:R-:W-:Y:S01]  /*5090*/  FMUL.FTZ R32, R48, UR5 ;  /* 0x0000000530207c20 */ /* 0x000fe20008410000 */
[----:B------:R-:W-:Y:S01]  /*50a0*/  FMUL.FTZ R48, R64, UR5 ;  /* 0x0000000540307c20 */ /* 0x000fe20008410000 */
[----:B------:R-:W-:Y:S01]  /*50b0*/  USHF.R.U32.HI UR10, URZ, 0x4, UR10 ;  /* 0x000000043f0a7899 */ /* 0x000fe2000801160a */
[----:B-1----:R-:W-:Y:S01]  /*50c0*/  FMUL.FTZ R10, R26, UR5 ;  /* 0x000000051a0a7c20 */ /* 0x002fe20008410000 */
[----:B------:R-:W-:Y:S01]  /*50d0*/  FMUL.FTZ R26, R36, UR5 ;  /* 0x00000005241a7c20 */ /* 0x000fe20008410000 */
[----:B------:R-:W1:Y:S01]  /*50e0*/  MUFU.TANH R13, R13 ;  /* 0x0000000d000d7308 */ /* 0x000e620000002400 */
[----:B------:R-:W-:Y:S01]  /*50f0*/  ULOP3.LUT UR11, UR10, 0x3fff, URZ, 0xc0, !UPT ;  /* 0x00003fff0a0b7892 */ /* 0x000fe2000f8ec03f */
[----:B------:R-:W-:Y:S01]  /*5100*/  FMUL.FTZ R33, R49, UR5 ;  /* 0x0000000531217c20 */ /* 0x000fe20008410000 */
[----:B------:R-:W-:Y:S01]  /*5110*/  UIMAD UR10, UR6, 0x600, UR7 ;  /* 0x00000600060a78a4 */ /* 0x000fe2000f8e0207 */
[----:B------:R-:W-:Y:S01]  /*5120*/  FMUL.FTZ R49, R65, UR5 ;  /* 0x0000000541317c20 */ /* 0x000fe20008410000 */
[----:B------:R-:W-:Y:S01]  /*5130*/  ULOP3.LUT UR7, UR11, 0x10000, URZ, 0xfc, !UPT ;  /* 0x000100000b077892 */ /* 0x000fe2000f8efc3f */
[----:B------:R-:W-:Y:S01]  /*5140*/  FMUL.FTZ R12, R27, UR5 ;  /* 0x000000051b0c7c20 */ /* 0x000fe20008410000 */
[----:B------:R-:W-:Y:S01]  /*5150*/  FMUL.FTZ R27, R37, UR5 ;  /* 0x00000005251b7c20 */ /* 0x000fe20008410000 */
[----:B------:R-:W3:Y:S01]  /*5160*/  MUFU.TANH R14, R14 ;  /* 0x0000000e000e7308 */ /* 0x000ee20000002400 */
[----:B--2---:R-:W-:Y:S01]  /*5170*/  FMNMX.FTZ R64, R11, R4, !PT ;  /* 0x000000040b407209 */ /* 0x004fe20007810000 */
[----:B------:R-:W-:Y:S01]  /*5180*/  UMOV UR22, UR10 ;  /* 0x0000000a00167c82 */ /* 0x000fe20008000000 */
[----:B------:R-:W-:Y:S01]  /*5190*/  FMUL.FTZ R36, R52, UR5 ;  /* 0x0000000534247c20 */ /* 0x000fe20008410000 */
[----:B------:R-:W-:Y:S01]  /*51a0*/  UMOV UR20, UR7 ;  /* 0x0000000700147c82 */ /* 0x000fe20008000000 */
[----:B------:R-:W-:Y:S01]  /*51b0*/  FMUL.FTZ R52, R68, UR5 ;  /* 0x0000000544347c20 */ /* 0x000fe20008410000 */
[----:B------:R-:W-:Y:S01]  /*51c0*/  HGMMA.64x64x16.F32 R120, gdesc[UR20].tnspB, R120, gsb0 ;  /* 0x40e00000147879f0 */ /* 0x000fe20008000878 */
[----:B------:R-:W-:Y:S01]  /*51d0*/  UIADD3 UR22, UR10, 0x80, URZ ;  /* 0x000000800a167890 */ /* 0x000fe2000fffe03f */
[----:B------:R-:W2:Y:S01]  /*51e0*/  MUFU.TANH R21, R21 ;  /* 0x0000001500157308 */ /* 0x000ea20000002400 */
        /* <DEDUP_REMOVED lines=59> */
[----:B------:R-:W-:-:S04]  /*55a0*/  ISETP.GE.U32.AND P2, PT, R2, 0x180, PT ;  /* 0x000001800200780c */ /* 0x000fc80003f46070 */
[----:B------:R-:W3:Y:S01]  /*55b0*/  MUFU.TANH R31, R31 ;  /* 0x0000001f001f7308 */ /* 0x000ee20000002400 */
[----:B--2---:R-:W-:Y:S01]  /*55c0*/  FMNMX.FTZ R73, R29, R72, !PT ;  /* 0x000000481d497209 */ /* 0x004fe20007810000 */
[----:B------:R-:W-:-:S06]  /*55d0*/  FMUL.FTZ R72, R88, UR5 ;  /* 0x0000000558487c20 */ /* 0x000fcc0008410000 */
[----:B------:R-:W2:Y:S01]  /*55e0*/  MUFU.TANH R32, R32 ;  /* 0x0000002000207308 */ /* 0x000ea20000002400 */
[----:B-1----:R-:W-:Y:S01]  /*55f0*/  FMNMX.FTZ R76, R30, R73, !PT ;  /* 0x000000491e4c7209 */ /* 0x002fe20007810000 */
[----:B------:R-:W-:Y:S02]  /*5600*/  WARPGROUP.DEPBAR.LE gsb0, 0x0 ;  /* 0x00008000000079c5 */ /* 0x000fe40000010000 */
[----:B------:R-:W-:-:S04]  /*5610*/  WARPGROUP.ARRIVE ;  /* 0x00000000000079c5 */ /* 0x000fc80000000000 */
[----:B------:R-:W1:Y:S01]  /*5620*/  MUFU.TANH R33, R33 ;  /* 0x0000002100217308 */ /* 0x000e620000002400 */
[----:B---3--:R-:W-:Y:S01]  /*5630*/  FMNMX.FTZ R73, R31, R76, !PT ;  /* 0x0000004c1f497209 */ /* 0x008fe20007810000 */
[----:B------:R-:W-:Y:S01]  /*5640*/  HGMMA.64x64x16.F32 R120, gdesc[UR20].tnspB, R120, gsb0 ;  /* 0x40e00000147879f0 */ /* 0x000fe20008000878 */
[----:B------:R-:W-:Y:S02]  /*5650*/  UIADD3 UR22, UR10, 0x100, URZ ;  /* 0x000001000a167890 */ /* 0x000fe4000fffe03f */
[----:B------:R-:W-:Y:S01]  /*5660*/  UIADD3 UR20, UR7, 0x4, URZ ;  /* 0x0000000407147890 */ /* 0x000fe2000fffe03f */
[----:B------:R-:W-:Y:S01]  /*5670*/  UMOV UR23, 0x40000040 ;  /* 0x4000004000177882 */ /* 0x000fe20000000000 */
[----:B------:R-:W-:Y:S01]  /*5680*/  UMOV UR21, 0x40000040 ;  /* 0x4000004000157882 */ /* 0x000fe20000000000 */
[----:B------:R-:W3:Y:S01]  /*5690*/  MUFU.TANH R36, R36 ;  /* 0x0000002400247308 */ /* 0x000ee20000002400 */
[----:B--2---:R-:W-:Y:S01]  /*56a0*/  FMNMX.FTZ R76, R32, R73, !PT ;  /* 0x00000049204c7209 */ /* 0x004fe20007810000 */
[----:B------:R-:W-:-:S06]  /*56b0*/  FMUL.FTZ R73, R89, UR5 ;  /* 0x0000000559497c20 */ /* 0x000fcc0008410000 */
[----:B------:R-:W2:Y:S01]  /*56c0*/  MUFU.TANH R37, R37 ;  /* 0x0000002500257308 */ /* 0x000ea20000002400 */
[----:B-1----:R-:W-:Y:S01]  /*56d0*/  FMNMX.FTZ R77, R33, R76, !PT ;  /* 0x0000004c214d7209 */ /* 0x002fe20007810000 */
[----:B------:R-:W-:-:S06]  /*56e0*/  FMUL.FTZ R76, R92, UR5 ;  /* 0x000000055c4c7c20 */ /* 0x000fcc0008410000 */
        /* <DEDUP_REMOVED lines=8> */
[----:B---3--:R-:W-:Y:S01]  /*5770*/  FMNMX.FTZ R81, R41, R80, !PT ;  /* 0x0000005029517209 */ /* 0x008fe20007810000 */
[----:B------:R-:W-:-:S06]  /*5780*/  FMUL.FTZ R80, R96, UR5 ;  /* 0x0000000560507c20 */ /* 0x000fcc0008410000 */
[----:B------:R-:W3:Y:S01]  /*5790*/  MUFU.TANH R48, R48 ;  /* 0x0000003000307308 */ /* 0x000ee20000002400 */
[----:B--2---:R-:W-:-:S07]  /*57a0*/  FMNMX.FTZ R84, R44, R81, !PT ;  /* 0x000000512c547209 */ /* 0x004fce0007810000 */
[----:B------:R-:W2:Y:S01]  /*57b0*/  MUFU.TANH R49, R49 ;  /* 0x0000003100317308 */ /* 0x000ea20000002400 */
[----:B-1----:R-:W-:-:S07]  /*57c0*/  FMNMX.FTZ R81, R45, R84, !PT ;  /* 0x000000542d517209 */ /* 0x002fce0007810000 */
[----:B------:R-:W1:Y:S01]  /*57d0*/  MUFU.TANH R52, R52 ;  /* 0x0000003400347308 */ /* 0x000e620000002400 */
[----:B---3--:R-:W-:Y:S01]  /*57e0*/  FMNMX.FTZ R84, R48, R81, !PT ;  /* 0x0000005130547209 */ /* 0x008fe20007810000 */
[----:B------:R-:W-:Y:S01]  /*57f0*/  FMUL.FTZ R81, R97, UR5 ;  /* 0x0000000561517c20 */ /* 0x000fe20008410000 */
[----:B------:R-:W-:Y:S02]  /*5800*/  WARPGROUP.DEPBAR.LE gsb0, 0x0 ;  /* 0x00008000000079c5 */ /* 0x000fe40000010000 */
[----:B------:R-:W-:-:S03]  /*5810*/  WARPGROUP.ARRIVE ;  /* 0x00000000000079c5 */ /* 0x000fc60000000000 */
[----:B------:R-:W3:Y:S01]  /*5820*/  MUFU.TANH R53, R53 ;  /* 0x0000003500357308 */ /* 0x000ee20000002400 */
[----:B--2---:R-:W-:Y:S01]  /*5830*/  FMNMX.FTZ R85, R49, R84, !PT ;  /* 0x0000005431557209 */ /* 0x004fe20007810000 */
[----:B------:R-:W-:Y:S01]  /*5840*/  FMUL.FTZ R84, R100, UR5 ;  /* 0x0000000564547c20 */ /* 0x000fe20008410000 */
[----:B------:R-:W-:Y:S01]  /*5850*/  HGMMA.64x64x16.F32 R120, gdesc[UR20].tnspB, R120, gsb0 ;  /* 0x40e00000147879f0 */ /* 0x000fe20008000878 */
[----:B------:R-:W-:Y:S02]  /*5860*/  UIADD3 UR22, UR10, 0x180, URZ ;  /* 0x000001800a167890 */ /* 0x000fe4000fffe03f */
[----:B------:R-:W-:Y:S02]  /*5870*/  UIADD3 UR20, UR7, 0x6, URZ ;  /* 0x0000000607147890 */ /* 0x000fe4000fffe03f */
[----:B------:R-:W2:Y:S01]  /*5880*/  MUFU.TANH R56, R56 ;  /* 0x0000003800387308 */ /* 0x000ea20000002400 */
[----:B------:R-:W-:Y:S01]  /*5890*/  UMOV UR23, 0x40000040 ;  /* 0x4000004000177882 */ /* 0x000fe20000000000 */
[----:B------:R-:W-:Y:S01]  /*58a0*/  UMOV UR21, 0x40000040 ;  /* 0x4000004000157882 */ /* 0x000fe20000000000 */
[----:B-1----:R-:W-:-:S05]  /*58b0*/  FMNMX.FTZ R88, R52, R85, !PT ;  /* 0x0000005534587209 */ /* 0x002fca0007810000 */
[----:B------:R-:W1:Y:S01]  /*58c0*/  MUFU.TANH R57, R57 ;  /* 0x0000003900397308 */ /* 0x000e620000002400 */
[----:B---3--:R-:W-:-:S07]  /*58d0*/  FMNMX.FTZ R85, R53, R88, !PT ;  /* 0x0000005835557209 */ /* 0x008fce0007810000 */
        /* <DEDUP_REMOVED lines=17> */
[----:B--2---:R-:W-:Y:S01]  /*59f0*/  FMNMX.FTZ R96, R68, R93, !PT ;  /* 0x0000005d44607209 */ /* 0x004fe20007810000 */
[----:B------:R-:W-:Y:S02]  /*5a00*/  WARPGROUP.DEPBAR.LE gsb0, 0x0 ;  /* 0x00008000000079c5 */ /* 0x000fe40000010000 */
[----:B------:R-:W-:-:S04]  /*5a10*/  WARPGROUP.ARRIVE ;  /* 0x00000000000079c5 */ /* 0x000fc80000000000 */
[----:B------:R-:W2:Y:S01]  /*5a20*/  MUFU.TANH R73, R73 ;  /* 0x0000004900497308 */ /* 0x000ea20000002400 */
[----:B-1----:R-:W-:Y:S01]  /*5a30*/  FMNMX.FTZ R93, R69, R96, !PT ;  /* 0x00000060455d7209 */ /* 0x002fe20007810000 */
[----:B------:R-:W-:Y:S01]  /*5a40*/  HGMMA.64x64x16.F32 R120, gdesc[UR20].tnspB, R120, gsb0 ;  /* 0x40e00000147879f0 */ /* 0x000fe20008000878 */
[----:B------:R-:W-:Y:S02]  /*5a50*/  UIADD3 UR22, UR10, 0x200, URZ ;  /* 0x000002000a167890 */ /* 0x000fe4000fffe03f */
[----:B---3--:R-:W-:Y:S01]  /*5a60*/  FMNMX.FTZ R96, R72, R93, !PT ;  /* 0x0000005d48607209 */ /* 0x008fe20007810000 */
[----:B------:R-:W-:Y:S02]  /*5a70*/  UIADD3 UR20, UR7, 0x600, URZ ;  /* 0x0000060007147890 */ /* 0x000fe4000fffe03f */
[----:B------:R-:W1:Y:S01]  /*5a80*/  MUFU.TANH R76, R76 ;  /* 0x0000004c004c7308 */ /* 0x000e620000002400 */
[----:B------:R-:W-:Y:S01]  /*5a90*/  UMOV UR23, 0x40000040 ;  /* 0x4000004000177882 */ /* 0x000fe20000000000 */
[----:B------:R-:W-:Y:S01]  /*5aa0*/  UMOV UR21, 0x40000040 ;  /* 0x4000004000157882 */ /* 0x000fe20000000000 */
[----:B------:R-:W-:-:S05]  /*5ab0*/  FMUL.FTZ R93, R109, UR5 ;  /* 0x000000056d5d7c20 */ /* 0x000fca0008410000 */
[----:B------:R-:W3:Y:S01]  /*5ac0*/  MUFU.TANH R77, R77 ;  /* 0x0000004d004d7308 */ /* 0x000ee20000002400 */
[----:B--2---:R-:W-:Y:S01]  /*5ad0*/  FMNMX.FTZ R97, R73, R96, !PT ;  /* 0x0000006049617209 */ /* 0x004fe20007810000 */
[----:B------:R-:W-:Y:S01]  /*5ae0*/  FMUL.FTZ R96, R112, UR5 ;  /* 0x0000000570607c20 */ /* 0x000fe20008410000 */
[----:B------:R-:W-:Y:S01]  /*5af0*/  FMUL.FTZ R112, R43, UR5 ;  /* 0x000000052b707c20 */ /* 0x000fe20008410000 */
[----:B------:R-:W-:-:S04]  /*5b00*/  FMUL.FTZ R43, R50, UR5 ;  /* 0x00000005322b7c20 */ /* 0x000fc80008410000 */
[----:B------:R-:W2:Y:S01]  /*5b10*/  MUFU.TANH R80, R80 ;  /* 0x0000005000507308 */ /* 0x000ea20000002400 */
[----:B-1----:R-:W-:-:S07]  /*5b20*/  FMNMX.FTZ R100, R76, R97, !PT ;  /* 0x000000614c647209 */ /* 0x002fce0007810000 */
        /* <DEDUP_REMOVED lines=21> */
[----:B--2---:R-:W-:Y:S01]  /*5c80*/  FMNMX.FTZ R108, R92, R101, !PT ;  /* 0x000000655c6c7209 */ /* 0x004fe20007810000 */
[----:B------:R-:W-:Y:S02]  /*5c90*/  UIADD3 UR20, UR7, 0x602, URZ ;  /* 0x0000060207147890 */ /* 0x000fe4000fffe03f */
[----:B------:R-:W2:Y:S01]  /*5ca0*/  MUFU.TANH R96, R96 ;  /* 0x0000006000607308 */ /* 0x000ea20000002400 */
[----:B------:R-:W-:Y:S01]  /*5cb0*/  UMOV UR23, 0x40000040 ;  /* 0x4000004000177882 */ /* 0x000fe20000000000 */
[----:B------:R-:W-:-:S06]  /*5cc0*/  UMOV UR21, 0x40000040 ;  /* 0x4000004000157882 */ /* 0x000fcc0000000000 */
[----:B------:R-:W3:Y:S01]  /*5cd0*/  MUFU.TANH R97, R97 ;  /* 0x0000006100617308 */ /* 0x000ee20000002400 */
[----:B-1----:R-:W-:-:S07]  /*5ce0*/  FMNMX.FTZ R101, R93, R108, !PT ;  /* 0x0000006c5d657209 */ /* 0x002fce0007810000 */
[----:B------:R-:W1:Y:S01]  /*5cf0*/  MUFU.TANH R100, R100 ;  /* 0x0000006400647308 */ /* 0x000e620000002400 */
[----:B--2---:R-:W-:-:S07]  /*5d00*/  FMNMX.FTZ R108, R96, R101, !PT ;  /* 0x00000065606c7209 */ /* 0x004fce0007810000 */
[----:B------:R-:W2:Y:S01]  /*5d10*/  MUFU.TANH R104, R104 ;  /* 0x0000006800687308 */ /* 0x000ea20000002400 */
[----:B---3--:R-:W-:Y:S01]  /*5d20*/  FMNMX.FTZ R101, R97, R108, !PT ;  /* 0x0000006c61657209 */ /* 0x008fe20007810000 */
[----:B------:R-:W-:-:S06]  /*5d30*/  FMUL.FTZ R108, R39, UR5 ;  /* 0x00000005276c7c20 */ /* 0x000fcc0008410000 */
[----:B------:R-:W-:Y:S01]  /*5d40*/  MUFU.TANH R10, R10 ;  /* 0x0000000a000a7308 */ /* 0x000fe20000002400 */
[----:B-1----:R-:W-:-:S07]  /*5d50*/  FMNMX.FTZ R101, R100, R101, !PT ;  /* 0x0000006564657209 */ /* 0x002fce0007810000 */
[----:B------:R-:W-:Y:S01]  /*5d60*/  MUFU.TANH R12, R12 ;  /* 0x0000000c000c7308 */ /* 0x000fe20000002400 */
[----:B--2---:R-:W-:-:S05]  /*5d70*/  FMNMX.FTZ R116, R104, R101, !PT ;  /* 0x0000006568747209 */ /* 0x004fca0007810000 */
[----:B------:R-:W1:Y:S02]  /*5d80*/  SHFL.BFLY PT, R101, R116, 0x2, 0x1f ;  /* 0x0c401f0074657f89 */ /* 0x000e6400000e0000 */
[----:B------:R-:W-:Y:S08]  /*5d90*/  MUFU.TANH R15, R15 ;  /* 0x0000000f000f7308 */ /* 0x000ff00000002400 */
[----:B------:R-:W-:Y:S08]  /*5da0*/  MUFU.TANH R20, R20 ;  /* 0x0000001400147308 */ /* 0x000ff00000002400 */
[----:B------:R-:W-:Y:S01]  /*5db0*/  MUFU.TANH R34, R34 ;  /* 0x0000002200227308 */ /* 0x000fe20000002400 */
[----:B-1----:R-:W-:Y:S01]  /*5dc0*/  FMNMX.FTZ R39, R116, R101, !PT ;  /* 0x0000006574277209 */ /* 0x002fe20007810000 */
[----:B------:R-:W-:Y:S01]  /*5dd0*/  FMUL.FTZ R101, R47, UR5 ;  /* 0x000000052f657c20 */ /* 0x000fe20008410000 */
[----:B------:R-:W-:-:S02]  /*5de0*/  WARPGROUP.DEPBAR.LE gsb0, 0x0 ;  /* 0x00008000000079c5 */ /* 0x000fc40000010000 */
[----:B------:R-:W-:Y:S01]  /*5df0*/  WARPGROUP.ARRIVE ;  /* 0x00000000000079c5 */ /* 0x000fe20000000000 */
[----:B------:R-:W1:Y:S01]  /*5e00*/  SHFL.BFLY PT, R50, R39, 0x1, 0x1f ;  /* 0x0c201f0027327f89 */ /* 0x000e6200000e0000 */
[----:B------:R-:W-:Y:S01]  /*5e10*/  FMUL.FTZ R47, R51, UR5 ;  /* 0x00000005332f7c20 */ /* 0x000fe20008410000 */
[----:B------:R-:W-:Y:S01]  /*5e20*/  FMUL.FTZ R51, R55, UR5 ;  /* 0x0000000537337c20 */ /* 0x000fe20008410000 */
[----:B------:R-:W-:Y:S01]  /*5e30*/  FMUL.FTZ R55, R59, UR5 ;  /* 0x000000053b377c20 */ /* 0x000fe20008410000 */
[----:B------:R-:W-:Y:S01]  /*5e40*/  FMUL.FTZ R59, R63, UR5 ;  /* 0x000000053f3b7c20 */ /* 0x000fe20008410000 */
[----:B------:R-:W-:Y:S01]  /*5e50*/  HGMMA.64x64x16.F32 R120, gdesc[UR20].tnspB, R120, gsb0 ;  /* 0x40e00000147879f0 */ /* 0x000fe20008000878 */
[----:B------:R-:W-:Y:S01]  /*5e60*/  UIADD3 UR22, UR10, 0x300, URZ ;  /* 0x000003000a167890 */ /* 0x000fe2000fffe03f */
[----:B------:R2:W-:Y:S01]  /*5e70*/  MUFU.TANH R116, R101 ;  /* 0x0000006500747308 */ /* 0x0005e20000002400 */
[----:B------:R-:W-:Y:S01]  /*5e80*/  UIADD3 UR20, UR7, 0x604, URZ ;  /* 0x0000060407147890 */ /* 0x000fe2000fffe03f */
[----:B------:R-:W-:Y:S01]  /*5e90*/  UMOV UR23, 0x40000040 ;  /* 0x4000004000177882 */ /* 0x000fe20000000000 */
[----:B------:R-:W-:-:S05]  /*5ea0*/  UMOV UR21, 0x40000040 ;  /* 0x4000004000157882 */ /* 0x000fca0000000000 */
[----:B------:R-:W-:Y:S08]  /*5eb0*/  MUFU.TANH R35, R35 ;  /* 0x0000002300237308 */ /* 0x000ff00000002400 */
[----:B------:R-:W-:Y:S01]  /*5ec0*/  MUFU.TANH R38, R38 ;  /* 0x0000002600267308 */ /* 0x000fe20000002400 */
[----:B-1----:R-:W-:Y:S02]  /*5ed0*/  FMNMX.FTZ R50, R39, R50, !PT ;  /* 0x0000003227327209 */ /* 0x002fe40007810000 */
[----:B------:R-:W1:Y:S03]  /*5ee0*/  LDC R39, c[0x0][0x988] ;  /* 0x00026200ff277b82 */ /* 0x000e660000000800 */
[----:B------:R-:W-:-:S02]  /*5ef0*/  FADD.FTZ R4, -R50, R4 ;  /* 0x0000000432047221 */ /* 0x000fc40000010100 */
[----:B------:R-:W-:Y:S08]  /*5f00*/  MUFU.TANH R108, R108 ;  /* 0x0000006c006c7308 */ /* 0x000ff00000002400 */
[----:B------:R-:W-:Y:S08]  /*5f10*/  MUFU.TANH R42, R42 ;  /* 0x0000002a002a7308 */ /* 0x000ff00000002400 */
[----:B------:R-:W-:Y:S01]  /*5f20*/  MUFU.TANH R112, R112 ;  /* 0x0000007000707308 */ /* 0x000fe20000002400 */
[-C--:B-1----:R-:W-:Y:S01]  /*5f30*/  FMUL.FTZ R63, R50, R39.reuse ;  /* 0x00000027323f7220 */ /* 0x082fe20000410000 */
[----:B------:R-:W-:-:S03]  /*5f40*/  FMUL.FTZ R4, R4, R39 ;  /* 0x0000002704047220 */ /* 0x000fc60000410000 */
[-CC-:B------:R-:W-:Y:S01]  /*5f50*/  FFMA.FTZ R11, R11, R39.reuse, -R63.reuse ;  /* 0x000000270b0b7223 */ /* 0x180fe2000001083f */
[-CC-:B------:R-:W-:Y:S01]  /*5f60*/  FFMA.FTZ R13, R13, R39.reuse, -R63.reuse ;  /* 0x000000270d0d7223 */ /* 0x180fe2000001083f */
[-CC-:B--2---:R-:W-:Y:S01]  /*5f70*/  FFMA.FTZ R101, R21, R39.reuse, -R63.reuse ;  /* 0x0000002715657223 */ /* 0x184fe2000001083f */
        /* <DEDUP_REMOVED lines=24> */
[----:B------:R-:W-:-:S02]  /*6100*/  WARPGROUP.DEPBAR.LE gsb0, 0x0 ;  /* 0x00008000000079c5 */ /* 0x000fc40000010000 */
[----:B------:R-:W-:Y:S01]  /*6110*/  WARPGROUP.ARRIVE ;  /* 0x00000000000079c5 */ /* 0x000fe20000000000 */
[----:B-1----:R-:W-:Y:S01]  /*6120*/  FFMA.FTZ R6, R85, R6, R24 ;  /* 0x0000000655067223 */ /* 0x002fe20000010018 */
[-CC-:B------:R-:W-:Y:S01]  /*6130*/  FFMA.FTZ R53, R53, R39.reuse, -R63.reuse ;  /* 0x0000002735357223 */ /* 0x180fe2000001083f */
[-CC-:B------:R-:W-:Y:S01]  /*6140*/  FFMA.FTZ R56, R56, R39.reuse, -R63.reuse ;  /* 0x0000002738387223 */ /* 0x180fe2000001083f */
[-CC-:B------:R-:W-:Y:S01]  /*6150*/  FFMA.FTZ R57, R57, R39.reuse, -R63.reuse ;  /* 0x0000002739397223 */ /* 0x180fe2000001083f */
[-CC-:B------:R-:W-:Y:S01]  /*6160*/  FFMA.FTZ R60, R60, R39.reuse, -R63.reuse ;  /* 0x000000273c3c7223 */ /* 0x180fe2000001083f */
[----:B------:R-:W-:Y:S01]  /*6170*/  HGMMA.64x64x16.F32 R120, gdesc[UR20].tnspB, R120, gsb0 ;  /* 0x40e00000147879f0 */ /* 0x000fe20008000878 */
[----:B------:R-:W-:Y:S01]  /*6180*/  UIADD3 UR22, UR10, 0x380, URZ ;  /* 0x000003800a167890 */ /* 0x000fe2000fffe03f */
[-CC-:B------:R-:W-:Y:S01]  /*6190*/  FFMA.FTZ R61, R61, R39.reuse, -R63.reuse ;  /* 0x000000273d3d7223 */ /* 0x180fe2000001083f */
[----:B------:R-:W-:Y:S01]  /*61a0*/  UIADD3 UR20, UR7, 0x606, URZ ;  /* 0x0000060607147890 */ /* 0x000fe2000fffe03f */
[C---:B--2---:R-:W-:Y:S01]  /*61b0*/  FADD.FTZ R6, R13.reuse, R6 ;  /* 0x000000060d067221 */ /* 0x044fe20000010000 */
[----:B------:R-:W-:Y:S01]  /*61c0*/  UMOV UR23, 0x40000040 ;  /* 0x4000004000177882 */ /* 0x000fe20000000000 */
[----:B------:R-:W-:Y:S01]  /*61d0*/  UMOV UR21, 0x40000040 ;  /* 0x4000004000157882 */ /* 0x000fe20000000000 */
[----:B------:R-:W-:Y:S01]  /*61e0*/  F2FP.F16.F32.PACK_AB R4, R13, R24 ;  /* 0x000000180d04723e */ /* 0x000fe200000000ff */
        /* <DEDUP_REMOVED lines=22> */
[----:B-1----:R-:W-:Y:S01]  /*6350*/  FADD.FTZ R67, R13, R6 ;  /* 0x000000060d437221 */ /* 0x002fe20000010000 */
[----:B------:R-:W-:Y:S01]  /*6360*/  MUFU.EX2 R25, R25 ;  /* 0x0000001900197308 */ /* 0x000fe20000000800 */
[----:B------:R-:W-:Y:S01]  /*6370*/  FMUL.FTZ R11, R71, UR5 ;  /* 0x00000005470b7c20 */ /* 0x000fe20008410000 */
[----:B------:R-:W-:Y:S01]  /*6380*/  FMUL.FTZ R14, R75, UR5 ;  /* 0x000000054b0e7c20 */ /* 0x000fe20008410000 */
[C---:B--2---:R-:W-:Y:S01]  /*6390*/  FADD.FTZ R67, R24.reuse, R67 ;  /* 0x0000004318437221 */ /* 0x044fe20000010000 */
[----:B------:R-:W-:-:S04]  /*63a0*/  F2FP.F16.F32.PACK_AB R6, R24, R13 ;  /* 0x0000000d1806723e */ /* 0x000fc800000000ff */
[----:B------:R1:W2:Y:S08]  /*63b0*/  MUFU.EX2 R24, R21 ;  /* 0x0000001500187308 */ /* 0x0002b00000000800 */
[----:B------:R-:W3:Y:S01]  /*63c0*/  MUFU.TANH R46, R46 ;  /* 0x0000002e002e7308 */ /* 0x000ee20000002400 */
[----:B-1----:R-:W-:-:S04]  /*63d0*/  FMNMX.FTZ R21, R10, R7, !PT ;  /* 0x000000070a157209 */ /* 0x002fc80007810000 */
[----:B------:R-:W-:-:S03]  /*63e0*/  FMNMX.FTZ R21, R12, R21, !PT ;  /* 0x000000150c157209 */ /* 0x000fc60007810000 */
[----:B------:R-:W1:Y:S01]  /*63f0*/  MUFU.TANH R43, R43 ;  /* 0x0000002b002b7308 */ /* 0x000e620000002400 */
[----:B--2---:R-:W-:Y:S01]  /*6400*/  FADD.FTZ R13, R24, R67 ;  /* 0x00000043180d7221 */ /* 0x004fe20000010000 */
[----:B------:R-:W-:Y:S01]  /*6410*/  FMNMX.FTZ R21, R15, R21, !PT ;  /* 0x000000150f157209 */ /* 0x000fe20007810000 */
[----:B------:R-:W-:Y:S01]  /*6420*/  FMUL.FTZ R67, R79, UR5 ;  /* 0x000000054f437c20 */ /* 0x000fe20008410000 */
[C---:B------:R-:W-:Y:S01]  /*6430*/  F2FP.F16.F32.PACK_AB R24, R25.reuse, R24 ;  /* 0x000000181918723e */ /* 0x040fe200000000ff */
[----:B------:R-:W-:Y:S01]  /*6440*/  FADD.FTZ R13, R25, R13 ;  /* 0x0000000d190d7221 */ /* 0x000fe20000010000 */
[----:B------:R-:W-:Y:S01]  /*6450*/  FMNMX.FTZ R25, R20, R21, !PT ;  /* 0x0000001514197209 */ /* 0x000fe20007810000 */
[----:B------:R-:W-:Y:S01]  /*6460*/  FMUL.FTZ R21, R83, UR5 ;  /* 0x0000000553157c20 */ /* 0x000fe20008410000 */
[----:B------:R-:W2:Y:S02]  /*6470*/  MUFU.TANH R47, R47 ;  /* 0x0000002f002f7308 */ /* 0x000ea40000002400 */
[----:B------:R-:W-:-:S04]  /*6480*/  FMNMX.FTZ R25, R34, R25, !PT ;  /* 0x0000001922197209 */ /* 0x000fc80007810000 */
[----:B------:R-:W-:Y:S02]  /*6490*/  FMNMX.FTZ R25, R35, R25, !PT ;  /* 0x0000001923197209 */ /* 0x000fe40007810000 */
[----:B------:R-:W4:Y:S02]  /*64a0*/  MUFU.TANH R54, R54 ;  /* 0x0000003600367308 */ /* 0x000f240000002400 */
[----:B------:R-:W-:Y:S01]  /*64b0*/  FMNMX.FTZ R25, R38, R25, !PT ;  /* 0x0000001926197209 */ /* 0x000fe20007810000 */
[----:B------:R-:W-:Y:S02]  /*64c0*/  WARPGROUP.DEPBAR.LE gsb0, 0x0 ;  /* 0x00008000000079c5 */ /* 0x000fe40000010000 */
[----:B------:R-:W-:Y:S01]  /*64d0*/  WARPGROUP.ARRIVE ;  /* 0x00000000000079c5 */ /* 0x000fe20000000000 */
[----:B------:R-:W-:Y:S02]  /*64e0*/  FMNMX.FTZ R71, R108, R25, !PT ;  /* 0x000000196c477209 */ /* 0x000fe40007810000 */
[----:B------:R-:W5:Y:S01]  /*64f0*/  MUFU.TANH R51, R51 ;  /* 0x0000003300337308 */ /* 0x000f620000002400 */
[----:B------:R-:W-:Y:S01]  /*6500*/  FMUL.FTZ R25, R87, UR5 ;  /* 0x0000000557197c20 */ /* 0x000fe20008410000 */
[----:B------:R-:W-:Y:S01]  /*6510*/  FMNMX.FTZ R71, R42, R71, !PT ;  /* 0x000000472a477209 */ /* 0x000fe20007810000 */
[----:B------:R-:W-:Y:S01]  /*6520*/  HGMMA.64x64x16.F32 R120, gdesc[UR20].tnspB, R120, gsb0 ;  /* 0x40e00000147879f0 */ /* 0x000fe20008000878 */
[----:B------:R-:W-:-:S02]  /*6530*/  UIADD3 UR22, UR10, 0x400, URZ ;  /* 0x000004000a167890 */ /* 0x000fc4000fffe03f */
[----:B------:R-:W-:Y:S01]  /*6540*/  UIADD3 UR20, UR7, 0xc00, URZ ;  /* 0x00000c0007147890 */ /* 0x000fe2000fffe03f */
[----:B------:R-:W-:Y:S01]  /*6550*/  FMNMX.FTZ R71, R112, R71, !PT ;  /* 0x0000004770477209 */ /* 0x000fe20007810000 */
[----:B------:R-:W-:Y:S01]  /*6560*/  UMOV UR23, 0x40000040 ;  /* 0x4000004000177882 */ /* 0x000fe20000000000 */
[----:B------:R-:W-:Y:S01]  /*6570*/  UMOV UR21, 0x40000040 ;  /* 0x4000004000157882 */ /* 0x000fe20000000000 */
[----:B------:R-:W5:Y:S01]  /*6580*/  MUFU.TANH R58, R58 ;  /* 0x0000003a003a7308 */ /* 0x000f620000002400 */
[----:B---3--:R-:W-:-:S04]  /*6590*/  FMNMX.FTZ R71, R46, R71, !PT ;  /* 0x000000472e477209 */ /* 0x008fc80007810000 */
[----:B------:R-:W-:Y:S01]  /*65a0*/  FMNMX.FTZ R75, R116, R71, !PT ;  /* 0x00000047744b7209 */ /* 0x000fe20007810000 */
[----:B------:R-:W-:Y:S02]  /*65b0*/  FMUL.FTZ R71, R91, UR5 ;  /* 0x000000055b477c20 */ /* 0x000fe40008410000 */
[----:B------:R-:W3:Y:S01]  /*65c0*/  MUFU.TANH R55, R55 ;  /* 0x0000003700377308 */ /* 0x000ee20000002400 */
[----:B-1----:R-:W-:-:S04]  /*65d0*/  FMNMX.FTZ R75, R43, R75, !PT ;  /* 0x0000004b2b4b7209 */ /* 0x002fc80007810000 */
[----:B--2---:R-:W-:-:S03]  /*65e0*/  FMNMX.FTZ R75, R47, R75, !PT ;  /* 0x0000004b2f4b7209 */ /* 0x004fc60007810000 */
[----:B------:R-:W1:Y:S01]  /*65f0*/  MUFU.TANH R62, R62 ;  /* 0x0000003e003e7308 */ /* 0x000e620000002400 */
[----:B----4-:R-:W-:-:S04]  /*6600*/  FMNMX.FTZ R75, R54, R75, !PT ;  /* 0x0000004b364b7209 */ /* 0x010fc80007810000 */
[----:B-----5:R-:W-:Y:S01]  /*6610*/  FMNMX.FTZ R79, R51, R75, !PT ;  /* 0x0000004b334f7209 */ /* 0x020fe20007810000 */
[----:B------:R-:W-:Y:S02]  /*6620*/  FMUL.FTZ R75, R95, UR5 ;  /* 0x000000055f4b7c20 */ /* 0x000fe40008410000 */
[----:B------:R-:W2:Y:S01]  /*6630*/  MUFU.TANH R59, R59 ;  /* 0x0000003b003b7308 */ /* 0x000ea20000002400 */
[----:B------:R-:W-:-:S04]  /*6640*/  FMNMX.FTZ R79, R58, R79, !PT ;  /* 0x0000004f3a4f7209 */ /* 0x000fc80007810000 */
[----:B---3--:R-:W-:Y:S01]  /*6650*/  FMNMX.FTZ R83, R55, R79, !PT ;  /* 0x0000004f37537209 */ /* 0x008fe20007810000 */
[----:B------:R-:W-:Y:S02]  /*6660*/  FMUL.FTZ R79, R98, UR5 ;  /* 0x00000005624f7c20 */ /* 0x000fe40008410000 */
        /* <DEDUP_REMOVED lines=11> */
[----:B------:R-:W-:Y:S02]  /*6720*/  WARPGROUP.DEPBAR.LE gsb0, 0x0 ;  /* 0x00008000000079c5 */ /* 0x000fe40000010000 */
[----:B------:R-:W-:-:S04]  /*6730*/  WARPGROUP.ARRIVE ;  /* 0x00000000000079c5 */ /* 0x000fc80000000000 */
[----:B------:R-:W2:Y:S01]  /*6740*/  MUFU.TANH R14, R14 ;  /* 0x0000000e000e7308 */ /* 0x000ea20000002400 */
[----:B---3--:R-:W-:Y:S01]  /*6750*/  FMNMX.FTZ R87, R11, R98, !PT ;  /* 0x000000620b577209 */ /* 0x008fe20007810000 */
[----:B------:R-:W-:Y:S01]  /*6760*/  HGMMA.64x64x16.F32 R120, gdesc[UR20].tnspB, R120, gsb0 ;  /* 0x40e00000147879f0 */ /* 0x000fe20008000878 */
[----:B------:R-:W-:Y:S02]  /*6770*/  UIADD3 UR22, UR10, 0x480, URZ ;  /* 0x000004800a167890 */ /* 0x000fe4000fffe03f */
[----:B------:R-:W-:-:S03]  /*6780*/  UIADD3 UR20, UR7, 0xc02, URZ ;  /* 0x00000c0207147890 */ /* 0x000fc6000fffe03f */
[----:B------:R-:W3:Y:S01]  /*6790*/  MUFU.TANH R78, R78 ;  /* 0x0000004e004e7308 */ /* 0x000ee20000002400 */
[----:B------:R-:W-:Y:S01]  /*67a0*/  UMOV UR23, 0x40000040 ;  /* 0x4000004000177882 */ /* 0x000fe20000000000 */
[----:B------:R-:W-:Y:S01]  /*67b0*/  UMOV UR21, 0x40000040 ;  /* 0x4000004000157882 */ /* 0x000fe20000000000 */
[----:B-1----:R-:W-:Y:S01]  /*67c0*/  FMNMX.FTZ R91, R74, R87, !PT ;  /* 0x000000574a5b7209 */ /* 0x002fe20007810000 */
[----:B------:R-:W-:Y:S01]  /*67d0*/  FMUL.FTZ R87, R103, UR5 ;  /* 0x0000000567577c20 */ /* 0x000fe20008410000 */
[----:B------:R-:W-:-:S03]  /*67e0*/  FMUL.FTZ R103, R119, UR5 ;  /* 0x0000000577677c20 */ /* 0x000fc60008410000 */
        /* <DEDUP_REMOVED lines=17> */
[----:B------:R-:W-:Y:S01]  /*6900*/  FMUL.FTZ R95, R111, UR5 ;  /* 0x000000056f5f7c20 */ /* 0x000fe20008410000 */
[----:B------:R-:W-:Y:S02]  /*6910*/  WARPGROUP.DEPBAR.LE gsb0, 0x0 ;  /* 0x00008000000079c5 */ /* 0x000fe40000010000 */
[----:B------:R-:W-:-:S03]  /*6920*/  WARPGROUP.ARRIVE ;  /* 0x00000000000079c5 */ /* 0x000fc60000000000 */
[----:B------:R-:W3:Y:S01]  /*6930*/  MUFU.TANH R75, R75 ;  /* 0x0000004b004b7308 */ /* 0x000ee20000002400 */
[----:B-1----:R-:W-:Y:S02]  /*6940*/  FMNMX.FTZ R99, R71, R98, !PT ;  /* 0x0000006247637209 */ /* 0x002fe40007810000 */
[----:B------:R-:W-:Y:S01]  /*6950*/  HGMMA.64x64x16.F32 R120, gdesc[UR20].tnspB, R120, gsb0 ;  /* 0x40e00000147879f0 */ /* 0x000fe20008000878 */
[----:B------:R-:W-:Y:S01]  /*6960*/  UIADD3 UR22, UR10, 0x500, URZ ;  /* 0x000005000a167890 */ /* 0x000fe2000fffe03f */
[----:B--2---:R-:W-:Y:S01]  /*6970*/  FMNMX.FTZ R98, R94, R99, !PT ;  /* 0x000000635e627209 */ /* 0x004fe20007810000 */
[----:B------:R-:W-:Y:S02]  /*6980*/  UIADD3 UR20, UR7, 0xc04, URZ ;  /* 0x00000c0407147890 */ /* 0x000fe4000fffe03f */
[----:B------:R-:W1:Y:S01]  /*6990*/  MUFU.TANH R79, R79 ;  /* 0x0000004f004f7308 */ /* 0x000e620000002400 */
[----:B------:R-:W-:Y:S01]  /*69a0*/  UMOV UR23, 0x40000040 ;  /* 0x4000004000177882 */ /* 0x000fe20000000000 */
[----:B------:R-:W-:Y:S01]  /*69b0*/  UMOV UR21, 0x40000040 ;  /* 0x4000004000157882 */ /* 0x000fe20000000000 */
[----:B------:R-:W-:-:S05]  /*69c0*/  FMUL.FTZ R99, R115, UR5 ;  /* 0x0000000573637c20 */ /* 0x000fca0008410000 */
        /* <DEDUP_REMOVED lines=20> */
[----:B------:R-:W-:Y:S03]  /*6b10*/  HGMMA.64x64x16.F32 R120, gdesc[UR20].tnspB, R120, gsb0 ;  /* 0x40e00000147879f0 */ /* 0x000fe60008000878 */
[----:B---3--:R-:W-:Y:S01]  /*6b20*/  FMNMX.FTZ R98, R114, R101, !PT ;  /* 0x0000006572627209 */ /* 0x008fe20007810000 */
[----:B------:R-:W-:Y:S02]  /*6b30*/  UIADD3 UR22, UR10, 0x580, URZ ;  /* 0x000005800a167890 */ /* 0x000fe4000fffe03f */
[----:B------:R-:W2:Y:S01]  /*6b40*/  MUFU.TANH R118, R118 ;  /* 0x0000007600767308 */ /* 0x000ea20000002400 */
[----:B------:R-:W-:Y:S01]  /*6b50*/  UIADD3 UR20, UR7, 0xc06, URZ ;  /* 0x00000c0607147890 */ /* 0x000fe2000fffe03f */
[----:B------:R-:W-:Y:S01]  /*6b60*/  UMOV UR23, 0x40000040 ;  /* 0x4000004000177882 */ /* 0x000fe20000000000 */
[----:B------:R-:W-:Y:S01]  /*6b70*/  UMOV UR21, 0x40000040 ;  /* 0x4000004000157882 */ /* 0x000fe20000000000 */
[----:B------:R-:W-:-:S04]  /*6b80*/  UMOV UR7, UR37 ;  /* 0x0000002500077c82 */ /* 0x000fc80008000000 */
[----:B------:R-:W3:Y:S01]  /*6b90*/  MUFU.TANH R103, R103 ;  /* 0x0000006700677308 */ /* 0x000ee20000002400 */
[----:B-1----:R-:W-:-:S07]  /*6ba0*/  FMNMX.FTZ R101, R99, R98, !PT ;  /* 0x0000006263657209 */ /* 0x002fce0007810000 */
[----:B------:R-:W-:Y:S01]  /*6bb0*/  MUFU.EX2 R26, R26 ;  /* 0x0000001a001a7308 */ /* 0x000fe20000000800 */
[----:B--2---:R-:W-:-:S07]  /*6bc0*/  FMNMX.FTZ R98, R118, R101, !PT ;  /* 0x0000006576627209 */ /* 0x004fce0007810000 */
[----:B------:R-:W-:Y:S01]  /*6bd0*/  MUFU.EX2 R27, R27 ;  /* 0x0000001b001b7308 */ /* 0x000fe20000000800 */
[----:B---3--:R-:W-:-:S05]  /*6be0*/  FMNMX.FTZ R107, R103, R98, !PT ;  /* 0x00000062676b7209 */ /* 0x008fca0007810000 */
[----:B------:R-:W1:Y:S02]  /*6bf0*/  SHFL.BFLY PT, R98, R107, 0x2, 0x1f ;  /* 0x0c401f006b627f89 */ /* 0x000e6400000e0000 */
[----:B------:R-:W-:Y:S08]  /*6c00*/  MUFU.EX2 R28, R28 ;  /* 0x0000001c001c7308 */ /* 0x000ff00000000800 */
[----:B------:R-:W-:Y:S08]  /*6c10*/  MUFU.EX2 R29, R29 ;  /* 0x0000001d001d7308 */ /* 0x000ff00000000800 */
[----:B------:R-:W-:Y:S01]  /*6c20*/  MUFU.EX2 R30, R30 ;  /* 0x0000001e001e7308 */ /* 0x000fe20000000800 */
[----:B-1----:R-:W-:-:S07]  /*6c30*/  FMNMX.FTZ R109, R107, R98, !PT ;  /* 0x000000626b6d7209 */ /* 0x002fce0007810000 */
[----:B------:R-:W-:Y:S01]  /*6c40*/  MUFU.EX2 R31, R31 ;  /* 0x0000001f001f7308 */ /* 0x000fe20000000800 */
[----:B------:R-:W1:Y:S07]  /*6c50*/  SHFL.BFLY PT, R98, R109, 0x1, 0x1f ;  /* 0x0c201f006d627f89 */ /* 0x000e6e00000e0000 */
[----:B------:R-:W-:Y:S08]  /*6c60*/  MUFU.EX2 R33, R33 ;  /* 0x0000002100217308 */ /* 0x000ff00000000800 */
[----:B------:R-:W-:Y:S01]  /*6c70*/  MUFU.EX2 R36, R36 ;  /* 0x0000002400247308 */ /* 0x000fe20000000800 */
[----:B------:R-:W-:-:S02]  /*6c80*/  WARPGROUP.DEPBAR.LE gsb0, 0x0 ;  /* 0x00008000000079c5 */ /* 0x000fc40000010000 */
[----:B------:R-:W-:-:S05]  /*6c90*/  WARPGROUP.ARRIVE ;  /* 0x00000000000079c5 */ /* 0x000fca0000000000 */
[----:B------:R-:W-:Y:S01]  /*6ca0*/  MUFU.EX2 R37, R37 ;  /* 0x0000002500257308 */ /* 0x000fe20000000800 */
[----:B------:R-:W-:Y:S01]  /*6cb0*/  HGMMA.64x64x16.F32 R120, gdesc[UR20].tnspB, R120, gsb0 ;  /* 0x40e00000147879f0 */ /* 0x000fe20008000878 */
[----:B-1----:R-:W-:-:S05]  /*6cc0*/  FMNMX.FTZ R98, R109, R98, !PT ;  /* 0x000000626d627209 */ /* 0x002fca0007810000 */
[CC--:B------:R-:W-:Y:S01]  /*6cd0*/  FMUL.FTZ R101, R98.reuse, R39.reuse ;  /* 0x0000002762657220 */ /* 0x0c0fe20000410000 */
[----:B------:R-:W-:Y:S01]  /*6ce0*/  FADD.FTZ R7, -R98, R7 ;  /* 0x0000000762077221 */ /* 0x000fe20000010100 */
[----:B------:R-:W-:Y:S02]  /*6cf0*/  MUFU.EX2 R40, R40 ;  /* 0x0000002800287308 */ /* 0x000fe40000000800 */
        /* <DEDUP_REMOVED lines=48> */
[----:B------:R-:W-:Y:S01]  /*7000*/  MOV R103, UR36 ;  /* 0x0000002400677c02 */ /* 0x000fe20008000f00 */
[----:B------:R-:W-:Y:S01]  /*7010*/  FMUL.FTZ R70, R7, R39 ;  /* 0x0000002707467220 */ /* 0x000fe20000410000 */
[----:B------:R-:W-:Y:S01]  /*7020*/  VIADD R7, R16, 0x9 ;  /* 0x0000000910077836 */ /* 0x000fe20000000000 */
[----:B------:R-:W-:Y:S01]  /*7030*/  MUFU.EX2 R12, R12 ;  /* 0x0000000c000c7308 */ /* 0x000fe20000000800 */
[----:B------:R-:W-:-:S03]  /*7040*/  @!P1 LEA R103, R103, UR40, 0x3 ;  /* 0x0000002867679c11 */ /* 0x000fc6000f8e18ff */
[----:B------:R-:W-:Y:S02]  /*7050*/  SEL R25, R7, 0x9, !P2 ;  /* 0x0000000907197807 */ /* 0x000fe40005000000 */
[----:B------:R-:W-:Y:S01]  /*7060*/  @!P1 VIADD R103, R103, 0x30840 ;  /* 0x0003084067679836 */ /* 0x000fe20000000000 */
[C---:B------:R-:W-:Y:S01]  /*7070*/  ISETP.GT.AND P2, PT, R3.reuse, RZ, PT ;  /* 0x000000ff0300720c */ /* 0x040fe20003f44270 */
[----:B------:R-:W-:Y:S01]  /*7080*/  MUFU.EX2 R70, R70 ;  /* 0x0000004600467308 */ /* 0x000fe20000000800 */
[----:B------:R-:W-:Y:S02]  /*7090*/  VIADD R3, R3, 0xffffffff ;  /* 0xffffffff03037836 */ /* 0x000fe40000000000 */
[----:B------:R-:W-:Y:S01]  /*70a0*/  @!P1 PRMT R103, RZ, 0x654, R103 ;  /* 0x00000654ff679816 */ /* 0x000fe20000000067 */
[----:B------:R-:W-:-:S04]  /*70b0*/  WARPGROUP.DEPBAR.LE gsb0, 0x0 ;  /* 0x00008000000079c5 */ /* 0x000fc80000010000 */
[----:B------:R-:W1:Y:S01]  /*70c0*/  MUFU.EX2 R7, R10 ;  /* 0x0000000a00077308 */ /* 0x000e620000000800 */
        /* <DEDUP_REMOVED lines=9> */
[----:B---3--:R-:W-:Y:S01]  /*7160*/  IMAD.U32 R103, RZ, RZ, UR6 ;  /* 0x00000006ff677e24 */ /* 0x008fe2000f8e00ff */
[----:B------:R-:W3:Y:S01]  /*7170*/  MUFU.EX2 R20, R20 ;  /* 0x0000001400147308 */ /* 0x000ee20000000800 */
[----:B-1----:R-:W-:Y:S01]  /*7180*/  FFMA.FTZ R5, R70, R5, R7 ;  /* 0x0000000546057223 */ /* 0x002fe20000010007 */
[----:B------:R-:W-:Y:S01]  /*7190*/  UMOV UR6, UR36 ;  /* 0x0000002400067c82 */ /* 0x000fe20008000000 */
[-C--:B------:R-:W-:Y:S01]  /*71a0*/  FMUL.FTZ R132, R132, R85.reuse ;  /* 0x0000005584847220 */ /* 0x080fe20000410000 */
[----:B------:R-:W-:Y:S01]  /*71b0*/  @!P1 LEA R10, R103, UR40, 0x3 ;  /* 0x00000028670a9c11 */ /* 0x000fe2000f8e18ff */
[-C--:B------:R-:W-:Y:S01]  /*71c0*/  FMUL.FTZ R133, R133, R85.reuse ;  /* 0x0000005585857220 */ /* 0x080fe20000410000 */
[-C--:B------:R-:W-:Y:S01]  /*71d0*/  FMUL.FTZ R136, R136, R85.reuse ;  /* 0x0000005588887220 */ /* 0x080fe20000410000 */
[-C--:B------:R-:W-:Y:S01]  /*71e0*/  FMUL.FTZ R137, R137, R85.reuse ;  /* 0x0000005589897220 */ /* 0x080fe20000410000 */
[----:B------:R-:W-:Y:S01]  /*71f0*/  @!P1 IADD3 R10, R10, 0x30860, RZ ;  /* 0x000308600a0a9810 */ /* 0x000fe20007ffe0ff */
[----:B--2---:R-:W1:Y:S01]  /*7200*/  MUFU.EX2 R25, R34 ;  /* 0x0000002200197308 */ /* 0x004e620000000800 */
[-C--:B------:R-:W-:Y:S01]  /*7210*/  FMUL.FTZ R140, R140, R85.reuse ;  /* 0x000000558c8c7220 */ /* 0x080fe20000410000 */
[-C--:B------:R-:W-:Y:S01]  /*7220*/  FMUL.FTZ R141, R141, R85.reuse ;  /* 0x000000558d8d7220 */ /* 0x080fe20000410000 */
[----:B------:R-:W-:Y:S01]  /*7230*/  @!P1 PRMT R10, RZ, 0x654, R10 ;  /* 0x00000654ff0a9816 */ /* 0x000fe2000000000a */
[-C--:B------:R-:W-:Y:S01]  /*7240*/  FMUL.FTZ R144, R144, R85.reuse ;  /* 0x0000005590907220 */ /* 0x080fe20000410000 */
[-C--:B------:R-:W-:Y:S01]  /*7250*/  FMUL.FTZ R145, R145, R85.reuse ;  /* 0x0000005591917220 */ /* 0x080fe20000410000 */
[-C--:B------:R-:W-:Y:S01]  /*7260*/  FMUL.FTZ R148, R148, R85.reuse ;  /* 0x0000005594947220 */ /* 0x080fe20000410000 */
[----:B------:R2:W-:Y:S01]  /*7270*/  @!P1 SYNCS.ARRIVE.TRANS64.RED.A1T0 RZ, [R10+URZ], RZ ;  /* 0x000000ff0aff99a7 */ /* 0x0005e2000810043f */
[----:B------:R-:W-:Y:S01]  /*7280*/  MUFU.EX2 R38, R38 ;  /* 0x0000002600267308 */ /* 0x000fe20000000800 */
[----:B------:R-:W-:Y:S01]  /*7290*/  FMUL.FTZ R149, R149, R85 ;  /* 0x0000005595957220 */ /* 0x000fe20000410000 */
[-C--:B------:R-:W-:Y:S01]  /*72a0*/  FMUL.FTZ R122, R122, R70.reuse ;  /* 0x000000467a7a7220 */ /* 0x080fe20000410000 */
[-C--:B------:R-:W-:Y:S01]  /*72b0*/  FMUL.FTZ R123, R123, R70.reuse ;  /* 0x000000467b7b7220 */ /* 0x080fe20000410000 */
[-C--:B------:R-:W-:Y:S01]  /*72c0*/  FMUL.FTZ R126, R126, R70.reuse ;  /* 0x000000467e7e7220 */ /* 0x080fe20000410000 */
[-C--:B------:R-:W-:Y:S01]  /*72d0*/  FMUL.FTZ R127, R127, R70.reuse ;  /* 0x000000467f7f7220 */ /* 0x080fe20000410000 */
[-C--:B------:R-:W-:Y:S01]  /*72e0*/  FMUL.FTZ R130, R130, R70.reuse ;  /* 0x0000004682827220 */ /* 0x080fe20000410000 */
[C---:B--2---:R-:W-:Y:S01]  /*72f0*/  FADD.FTZ R10, R12.reuse, R5 ;  /* 0x000000050c0a7221 */ /* 0x044fe20000010000 */
[----:B------:R-:W-:Y:S01]  /*7300*/  F2FP.F16.F32.PACK_AB R5, R12, R7 ;  /* 0x000000070c05723e */ /* 0x000fe200000000ff */
[----:B------:R-:W2:Y:S01]  /*7310*/  MUFU.EX2 R111, R108 ;  /* 0x0000006c006f7308 */ /* 0x000ea20000000800 */
[----:B---3--:R-:W-:Y:S01]  /*7320*/  F2FP.F16.F32.PACK_AB R7, R20, R15 ;  /* 0x0000000f1407723e */ /* 0x008fe200000000ff */
[----:B------:R-:W-:Y:S01]  /*7330*/  FADD.FTZ R15, R15, R10 ;  /* 0x0000000a0f0f7221 */ /* 0x000fe20000010000 */
[-C--:B------:R-:W-:Y:S01]  /*7340*/  FMUL.FTZ R131, R131, R70.reuse ;  /* 0x0000004683837220 */ /* 0x080fe20000410000 */
[-C--:B------:R-:W-:Y:S01]  /*7350*/  FMUL.FTZ R134, R134, R70.reuse ;  /* 0x0000004686867220 */ /* 0x080fe20000410000 */
[-C--:B------:R-:W-:Y:S01]  /*7360*/  FMUL.FTZ R135, R135, R70.reuse ;  /* 0x0000004687877220 */ /* 0x080fe20000410000 */
[----:B------:R3:W-:Y:S01]  /*7370*/  STSM.16.M88.4 [R155+0x1e800], R4 ;  /* 0x01e800049b007844 */ /* 0x0007e20000000200 */
[----:B------:R-:W-:Y:S01]  /*7380*/  FADD.FTZ R20, R20, R15 ;  /* 0x0000000f14147221 */ /* 0x000fe20000010000 */
[----:B------:R-:W-:Y:S01]  /*7390*/  MUFU.EX2 R112, R112 ;  /* 0x0000007000707308 */ /* 0x000fe20000000800 */
[-C--:B------:R-:W-:Y:S01]  /*73a0*/  FMUL.FTZ R138, R138, R70.reuse ;  /* 0x000000468a8a7220 */ /* 0x080fe20000410000 */
[-C--:B------:R-:W-:Y:S01]  /*73b0*/  FMUL.FTZ R139, R139, R70.reuse ;  /* 0x000000468b8b7220 */ /* 0x080fe20000410000 */
[----:B-1----:R-:W-:Y:S01]  /*73c0*/  FADD.FTZ R15, R25, R20 ;  /* 0x00000014190f7221 */ /* 0x002fe20000010000 */
[-C--:B------:R-:W-:Y:S01]  /*73d0*/  FMUL.FTZ R142, R142, R70.reuse ;  /* 0x000000468e8e7220 */ /* 0x080fe20000410000 */
[-C--:B------:R-:W-:Y:S01]  /*73e0*/  FMUL.FTZ R143, R143, R70.reuse ;  /* 0x000000468f8f7220 */ /* 0x080fe20000410000 */
[-C--:B------:R-:W-:Y:S01]  /*73f0*/  FMUL.FTZ R146, R146, R70.reuse ;  /* 0x0000004692927220 */ /* 0x080fe20000410000 */
[-C--:B------:R-:W-:Y:S01]  /*7400*/  FMUL.FTZ R147, R147, R70.reuse ;  /* 0x0000004693937220 */ /* 0x080fe20000410000 */
[----:B------:R1:W-:Y:S01]  /*7410*/  MUFU.EX2 R34, R11 ;  /* 0x0000000b00227308 */ /* 0x0003e20000000800 */
[-C--:B------:R-:W-:Y:S01]  /*7420*/  FMUL.FTZ R150, R150, R70.reuse ;  /* 0x0000004696967220 */ /* 0x080fe20000410000 */
[----:B------:R-:W-:Y:S01]  /*7430*/  FMUL.FTZ R151, R151, R70 ;  /* 0x0000004697977220 */ /* 0x000fe20000410000 */
[----:B---3--:R-:W-:Y:S01]  /*7440*/  FADD.FTZ R6, R26, R13 ;  /* 0x0000000d1a067221 */ /* 0x008fe20000010000 */
[----:B------:R-:W-:-:S04]  /*7450*/  F2FP.F16.F32.PACK_AB R26, R27, R26 ;  /* 0x0000001a1b1a723e */ /* 0x000fc800000000ff */
[----:B------:R-:W3:Y:S01]  /*7460*/  MUFU.EX2 R4, R35 ;  /* 0x0000002300047308 */ /* 0x000ee20000000800 */
[----:B-1----:R-:W-:Y:S01]  /*7470*/  FADD.FTZ R11, R27, R6 ;  /* 0x000000061b0b7221 */ /* 0x002fe20000010000 */
[----:B--2---:R-:W-:-:S03]  /*7480*/  F2FP.F16.F32.PACK_AB R27, R111, R38 ;  /* 0x000000266f1b723e */ /* 0x004fc600000000ff */
[----:B------:R-:W-:-:S03]  /*7490*/  FADD.FTZ R10, R28, R11 ;  /* 0x0000000b1c0a7221 */ /* 0x000fc60000010000 */
[----:B------:R-:W1:Y:S01]  /*74a0*/  MUFU.EX2 R5, R42 ;  /* 0x0000002a00057308 */ /* 0x000e620000000800 */
[----:B------:R-:W-:-:S04]  /*74b0*/  FADD.FTZ R13, R29, R10 ;  /* 0x0000000a1d0d7221 */ /* 0x000fc80000010000 */
[----:B------:R-:W-:-:S03]  /*74c0*/  FADD.FTZ R10, R30, R13 ;  /* 0x0000000d1e0a7221 */ /* 0x000fc60000010000 */
[----:B------:R-:W2:Y:S01]  /*74d0*/  MUFU.EX2 R7, R46 ;  /* 0x0000002e00077308 */ /* 0x000ea20000000800 */
[C---:B---3--:R-:W-:Y:S01]  /*74e0*/  FADD.FTZ R15, R4.reuse, R15 ;  /* 0x0000000f040f7221 */ /* 0x048fe20000010000 */
[----:B------:R-:W-:Y:S01]  /*74f0*/  F2FP.F16.F32.PACK_AB R25, R4, R25 ;  /* 0x000000190419723e */ /* 0x000fe200000000ff */
[----:B------:R-:W-:Y:S02]  /*7500*/  FADD.FTZ R13, R31, R10 ;  /* 0x0000000a1f0d7221 */ /* 0x000fe40000010000 */
[----:B------:R-:W-:Y:S02]  /*7510*/  FADD.FTZ R4, R38, R15 ;  /* 0x0000000f26047221 */ /* 0x000fe40000010000 */
[----:B------:R-:W-:Y:S01]  /*7520*/  STSM.16.M88.4 [R154], R24 ;  /* 0x000000189a007844 */ /* 0x000fe20000000200 */
[----:B------:R-:W3:Y:S01]  /*7530*/  MUFU.EX2 R12, R32 ;  /* 0x00000020000c7308 */ /* 0x000ee20000000800 */
[----:B------:R-:W-:Y:S01]  /*7540*/  FADD.FTZ R6, R111, R4 ;  /* 0x000000046f067221 */ /* 0x000fe20000010000 */
[----:B------:R-:W-:-:S03]  /*7550*/  F2FP.F16.F32.PACK_AB R4, R29, R28 ;  /* 0x0000001c1d04723e */ /* 0x000fc600000000ff */
[----:B-1----:R-:W-:Y:S01]  /*7560*/  FADD.FTZ R11, R5, R6 ;  /* 0x00000006050b7221 */ /* 0x002fe20000010000 */
[C---:B------:R-:W-:Y:S02]  /*7570*/  F2FP.F16.F32.PACK_AB R5, R112.reuse, R5 ;  /* 0x000000057005723e */ /* 0x040fe400000000ff */
[----:B------:R-:W1:Y:S01]  /*7580*/  MUFU.EX2 R116, R116 ;  /* 0x0000007400747308 */ /* 0x000e620000000800 */
[----:B------:R-:W-:-:S04]  /*7590*/  FADD.FTZ R6, R112, R11 ;  /* 0x0000000b70067221 */ /* 0x000fc80000010000 */
[----:B--2---:R-:W-:-:S03]  /*75a0*/  FADD.FTZ R11, R7, R6 ;  /* 0x00000006070b7221 */ /* 0x004fc60000010000 */
[----:B------:R-:W2:Y:S01]  /*75b0*/  MUFU.EX2 R43, R43 ;  /* 0x0000002b002b7308 */ /* 0x000ea20000000800 */
[----:B---3--:R-:W-:Y:S01]  /*75c0*/  FADD.FTZ R10, R12, R13 ;  /* 0x0000000d0c0a7221 */ /* 0x008fe20000010000 */
[----:B------:R-:W-:-:S03]  /*75d0*/  F2FP.F16.F32.PACK_AB R12, R33, R12 ;  /* 0x0000000c210c723e */ /* 0x000fc600000000ff */
[----:B------:R-:W-:-:S03]  /*75e0*/  FADD.FTZ R13, R33, R10 ;  /* 0x0000000a210d7221 */ /* 0x000fc60000010000 */
[----:B------:R-:W-:Y:S01]  /*75f0*/  MUFU.EX2 R32, R96 ;  /* 0x0000006000207308 */ /* 0x000fe20000000800 */
[C---:B-1----:R-:W-:Y:S01]  /*7600*/  FADD.FTZ R6, R116.reuse, R11 ;  /* 0x0000000b74067221 */ /* 0x042fe20000010000 */
[----:B------:R-:W-:-:S06]  /*7610*/  F2FP.F16.F32.PACK_AB R7, R116, R7 ;  /* 0x000000077407723e */ /* 0x000fcc00000000ff */
[----:B------:R-:W1:Y:S01]  /*7620*/  MUFU.EX2 R96, R47 ;  /* 0x0000002f00607308 */ /* 0x000e620000000800 */
[----:B--2---:R-:W-:Y:S01]  /*7630*/  FADD.FTZ R11, R43, R6 ;  /* 0x000000062b0b7221 */ /* 0x004fe20000010000 */
[----:B------:R-:W-:-:S04]  /*7640*/  FADD.FTZ R6, R36, R13 ;  /* 0x0000000d24067221 */ /* 0x000fc80000010000 */
[----:B------:R-:W-:Y:S02]  /*7650*/  FADD.FTZ R13, R37, R6 ;  /* 0x00000006250d7221 */ /* 0x000fe40000010000 */
[----:B------:R-:W2:Y:S02]  /*7660*/  MUFU.EX2 R54, R54 ;  /* 0x0000003600367308 */ /* 0x000ea40000000800 */
[----:B------:R-:W-:-:S06]  /*7670*/  FADD.FTZ R10, R40, R13 ;  /* 0x0000000d280a7221 */ /* 0x000fcc0000010000 */
        /* <DEDUP_REMOVED lines=14> */
[----:B------:R-:W-:-:S05]  /*7760*/  F2FP.F16.F32.PACK_AB R6, R31, R30 ;  /* 0x0000001e1f06723e */ /* 0x000fca00000000ff */
[----:B------:R1:W-:Y:S01]  /*7770*/  STSM.16.M88.4 [R153], R4 ;  /* 0x0000000499007844 */ /* 0x0003e20000000200 */
[----:B------:R-:W-:Y:S01]  /*7780*/  MUFU.EX2 R48, R48 ;  /* 0x0000003000307308 */ /* 0x000fe20000000800 */
[C---:B--2---:R-:W-:Y:S01]  /*7790*/  FADD.FTZ R13, R45.reuse, R10 ;  /* 0x0000000a2d0d7221 */ /* 0x044fe20000010000 */
[----:B------:R-:W-:-:S06]  /*77a0*/  F2FP.F16.F32.PACK_AB R30, R45, R44 ;  /* 0x0000002c2d1e723e */ /* 0x000fcc00000000ff */
[----:B------:R-:W2:Y:S01]  /*77b0*/  MUFU.EX2 R59, R59 ;  /* 0x0000003b003b7308 */ /* 0x000ea20000000800 */
[----:B---3--:R-:W-:-:S07]  /*77c0*/  FADD.FTZ R10, R62, R11 ;  /* 0x0000000b3e0a7221 */ /* 0x008fce0000010000 */
[----:B------:R-:W1:Y:S08]  /*77d0*/  MUFU.EX2 R49, R49 ;  /* 0x0000003100317308 */ /* 0x000e700000000800 */
[----:B------:R-:W3:Y:S01]  /*77e0*/  MUFU.EX2 R66, R66 ;  /* 0x0000004200427308 */ /* 0x000ee20000000800 */
[C---:B--2---:R-:W-:Y:S01]  /*77f0*/  FADD.FTZ R11, R59.reuse, R10 ;  /* 0x0000000a3b0b7221 */ /* 0x044fe20000010000 */
[----:B------:R-:W-:-:S06]  /*7800*/  F2FP.F16.F32.PACK_AB R31, R59, R62 ;  /* 0x0000003e3b1f723e */ /* 0x000fcc00000000ff */
[----:B------:R-:W-:Y:S01]  /*7810*/  MUFU.EX2 R52, R52 ;  /* 0x0000003400347308 */ /* 0x000fe20000000800 */
[----:B-1----:R-:W-:-:S07]  /*7820*/  F2FP.F16.F32.PACK_AB R4, R49, R48 ;  /* 0x000000303104723e */ /* 0x002fce00000000ff */
[----:B------:R-:W1:Y:S01]  /*7830*/  MUFU.EX2 R103, R104 ;  /* 0x0000006800677308 */ /* 0x000e620000000800 */
[----:B---3--:R-:W-:-:S07]  /*7840*/  FADD.FTZ R10, R66, R11 ;  /* 0x0000000b420a7221 */ /* 0x008fce0000010000 */
[----:B------:R-:W-:Y:S08]  /*7850*/  MUFU.EX2 R53, R53 ;  /* 0x0000003500357308 */ /* 0x000ff00000000800 */
[----:B------:R-:W2:Y:S01]  /*7860*/  MUFU.EX2 R107, R107 ;  /* 0x0000006b006b7308 */ /* 0x000ea20000000800 */
[----:B-1----:R-:W-:-:S07]  /*7870*/  FADD.FTZ R20, R103, R10 ;  /* 0x0000000a67147221 */ /* 0x002fce0000010000 */
[----:B------:R-:W1:Y:S08]  /*7880*/  MUFU.EX2 R56, R56 ;  /* 0x0000003800387308 */ /* 0x000e700000000800 */
[----:B------:R3:W-:Y:S01]  /*7890*/  MUFU.EX2 R35, R14 ;  /* 0x0000000e00237308 */ /* 0x0007e20000000800 */
[----:B--2---:R-:W-:-:S04]  /*78a0*/  FADD.FTZ R11, R107, R20 ;  /* 0x000000146b0b7221 */ /* 0x004fc80000010000 */
[----:B------:R-:W-:-:S03]  /*78b0*/  FADD.FTZ R11, R34, R11 ;  /* 0x0000000b220b7221 */ /* 0x000fc60000010000 */
[----:B------:R-:W2:Y:S01]  /*78c0*/  MUFU.EX2 R57, R57 ;  /* 0x0000003900397308 */ /* 0x000ea20000000800 */
[----:B---3--:R-:W-:Y:S01]  /*78d0*/  FADD.FTZ R14, R48, R13 ;  /* 0x0000000d300e7221 */ /* 0x008fe20000010000 */
[----:B------:R-:W-:-:S03]  /*78e0*/  F2FP.F16.F32.PACK_AB R13, R96, R43 ;  /* 0x0000002b600d723e */ /* 0x000fc600000000ff */
[----:B------:R-:W-:Y:S01]  /*78f0*/  FADD.FTZ R15, R49, R14 ;  /* 0x0000000e310f7221 */ /* 0x000fe20000010000 */
[----:B------:R-:W-:Y:S02]  /*7900*/  F2FP.F16.F32.PACK_AB R14, R37, R36 ;  /* 0x00000024250e723e */ /* 0x000fe400000000ff */
[----:B------:R-:W3:Y:S01]  /*7910*/  MUFU.EX2 R74, R74 ;  /* 0x0000004a004a7308 */ /* 0x000ee20000000800 */
[----:B------:R-:W-:Y:S01]  /*7920*/  FADD.FTZ R28, R52, R15 ;  /* 0x0000000f341c7221 */ /* 0x000fe20000010000 */
[----:B------:R-:W-:-:S03]  /*7930*/  F2FP.F16.F32.PACK_AB R15, R51, R54 ;  /* 0x00000036330f723e */ /* 0x000fc600000000ff */
[----:B------:R-:W-:Y:S01]  /*7940*/  FADD.FTZ R29, R53, R28 ;  /* 0x0000001c351d7221 */ /* 0x000fe20000010000 */
[----:B------:R-:W-:Y:S01]  /*7950*/  F2FP.F16.F32.PACK_AB R28, R41, R40 ;  /* 0x00000028291c723e */ /* 0x000fe200000000ff */
[----:B------:R4:W-:Y:S01]  /*7960*/  STSM.16.M88.4 [R19], R12 ;  /* 0x0000000c13007844 */ /* 0x0009e20000000200 */
[----:B------:R-:W5:Y:S01]  /*7970*/  MUFU.EX2 R60, R60 ;  /* 0x0000003c003c7308 */ /* 0x000f620000000800 */
[----:B-1----:R-:W-:-:S04]  /*7980*/  FADD.FTZ R20, R56, R29 ;  /* 0x0000001d38147221 */ /* 0x002fc80000010000 */
[----:B--2---:R-:W-:-:S03]  /*7990*/  FADD.FTZ R29, R57, R20 ;  /* 0x00000014391d7221 */ /* 0x004fc60000010000 */
[----:B------:R-:W1:Y:S01]  /*79a0*/  MUFU.EX2 R61, R61 ;  /* 0x0000003d003d7308 */ /* 0x000e620000000800 */
[----:B---3--:R-:W-:-:S04]  /*79b0*/  FADD.FTZ R20, R74, R11 ;  /* 0x0000000b4a147221 */ /* 0x008fc80000010000 */
[----:B------:R-:W-:-:S03]  /*79c0*/  FADD.FTZ R11, R35, R20 ;  /* 0x00000014230b7221 */ /* 0x000fc60000010000 */
[----:B------:R-:W2:Y:S01]  /*79d0*/  MUFU.EX2 R78, R78 ;  /* 0x0000004e004e7308 */ /* 0x000ea20000000800 */
[----:B-----5:R-:W-:Y:S01]  /*79e0*/  FADD.FTZ R36, R60, R29 ;  /* 0x0000001d3c247221 */ /* 0x020fe20000010000 */
[----:B------:R-:W-:-:S05]  /*79f0*/  F2FP.F16.F32.PACK_AB R29, R55, R58 ;  /* 0x0000003a371d723e */ /* 0x000fca00000000ff */
[----:B------:R-:W-:Y:S01]  /*7a00*/  STSM.16.M88.4 [R155+0x24800], R28 ;  /* 0x0248001c9b007844 */ /* 0x000fe20000000200 */
[----:B------:R-:W4:Y:S01]  /*7a10*/  MUFU.EX2 R64, R64 ;  /* 0x0000004000407308 */ /* 0x000f220000000800 */
[----:B-1----:R-:W-:-:S07]  /*7a20*/  FADD.FTZ R5, R61, R36 ;  /* 0x000000243d057221 */ /* 0x002fce0000010000 */
[----:B------:R-:W1:Y:S01]  /*7a30*/  MUFU.EX2 R109, R109 ;  /* 0x0000006d006d7308 */ /* 0x000e620000000800 */
[----:B--2---:R-:W-:-:S07]  /*7a40*/  FADD.FTZ R6, R78, R11 ;  /* 0x0000000b4e067221 */ /* 0x004fce0000010000 */
[----:B------:R-:W2:Y:S01]  /*7a50*/  MUFU.EX2 R65, R65 ;  /* 0x0000004100417308 */ /* 0x000ea20000000800 */
[----:B----4-:R-:W-:Y:S01]  /*7a60*/  FADD.FTZ R12, R64, R5 ;  /* 0x00000005400c7221 */ /* 0x010fe20000010000 */
[----:B------:R-:W-:-:S06]  /*7a70*/  F2FP.F16.F32.PACK_AB R5, R103, R66 ;  /* 0x000000426705723e */ /* 0x000fcc00000000ff */
[----:B------:R-:W3:Y:S01]  /*7a80*/  MUFU.EX2 R82, R82 ;  /* 0x0000005200527308 */ /* 0x000ee20000000800 */
[----:B-1----:R-:W-:Y:S01]  /*7a90*/  FADD.FTZ R7, R109, R6 ;  /* 0x000000066d077221 */ /* 0x002fe20000010000 */
[----:B------:R-:W-:-:S06]  /*7aa0*/  F2FP.F16.F32.PACK_AB R6, R53, R52 ;  /* 0x000000343506723e */ /* 0x000fcc00000000ff */
[----:B------:R-:W1:Y:S01]  /*7ab0*/  MUFU.EX2 R68, R68 ;  /* 0x0000004400447308 */ /* 0x000e620000000800 */
[----:B--2---:R-:W-:-:S07]  /*7ac0*/  FADD.FTZ R11, R65, R12 ;  /* 0x0000000c410b7221 */ /* 0x004fce0000010000 */
[----:B------:R-:W2:Y:S01]  /*7ad0*/  MUFU.EX2 R67, R67 ;  /* 0x0000004300437308 */ /* 0x000ea20000000800 */
[----:B---3--:R-:W-:Y:S01]  /*7ae0*/  FADD.FTZ R12, R82, R7 ;  /* 0x00000007520c7221 */ /* 0x008fe20000010000 */
[----:B------:R-:W-:-:S05]  /*7af0*/  F2FP.F16.F32.PACK_AB R7, R34, R107 ;  /* 0x0000006b2207723e */ /* 0x000fca00000000ff */
[----:B------:R3:W-:Y:S01]  /*7b00*/  STSM.16.M88.4 [R18], R4 ;  /* 0x0000000412007844 */ /* 0x0007e20000000200 */
[----:B------:R-:W4:Y:S01]  /*7b10*/  MUFU.EX2 R69, R69 ;  /* 0x0000004500457308 */ /* 0x000f220000000800 */
[----:B-1----:R-:W-:-:S07]  /*7b20*/  FADD.FTZ R14, R68, R11 ;  /* 0x0000000b440e7221 */ /* 0x002fce0000010000 */
[----:B------:R-:W1:Y:S01]  /*7b30*/  MUFU.EX2 R86, R86 ;  /* 0x0000005600567308 */ /* 0x000e620000000800 */
[----:B--2---:R-:W-:Y:S01]  /*7b40*/  FADD.FTZ R11, R67, R12 ;  /* 0x0000000c430b7221 */ /* 0x004fe20000010000 */
[----:B------:R-:W-:Y:S02]  /*7b50*/  F2FP.F16.F32.PACK_AB R12, R57, R56 ;  /* 0x00000038390c723e */ /* 0x000fe400000000ff */
[----:B---3--:R-:W-:-:S04]  /*7b60*/  F2FP.F16.F32.PACK_AB R4, R65, R64 ;  /* 0x000000404104723e */ /* 0x008fc800000000ff */
[----:B------:R-:W2:Y:S01]  /*7b70*/  MUFU.EX2 R72, R72 ;  /* 0x0000004800487308 */ /* 0x000ea20000000800 */
[C---:B----4-:R-:W-:Y:S01]  /*7b80*/  FADD.FTZ R13, R69.reuse, R14 ;  /* 0x0000000e450d7221 */ /* 0x050fe20000010000 */
[----:B------:R-:W-:-:S06]  /*7b90*/  F2FP.F16.F32.PACK_AB R6, R69, R68 ;  /* 0x000000444506723e */ /* 0x000fcc00000000ff */
[----:B------:R-:W3:Y:S01]  /*7ba0*/  MUFU.EX2 R21, R21 ;  /* 0x0000001500157308 */ /* 0x000ee20000000800 */
[----:B-1----:R-:W-:-:S07]  /*7bb0*/  FADD.FTZ R14, R86, R11 ;  /* 0x0000000b560e7221 */ /* 0x002fce0000010000 */
[----:B------:R-:W1:Y:S01]  /*7bc0*/  MUFU.EX2 R73, R73 ;  /* 0x0000004900497308 */ /* 0x000e620000000800 */
[----:B--2---:R-:W-:Y:S01]  /*7bd0*/  FADD.FTZ R20, R72, R13 ;  /* 0x0000000d48147221 */ /* 0x004fe20000010000 */
[----:B------:R-:W-:-:S06]  /*7be0*/  F2FP.F16.F32.PACK_AB R13, R35, R74 ;  /* 0x0000004a230d723e */ /* 0x000fcc00000000ff */
[----:B------:R-:W2:Y:S01]  /*7bf0*/  MUFU.EX2 R90, R90 ;  /* 0x0000005a005a7308 */ /* 0x000ea20000000800 */
[----:B---3--:R-:W-:Y:S01]  /*7c00*/  FADD.FTZ R11, R21, R14 ;  /* 0x0000000e150b7221 */ /* 0x008fe20000010000 */
[----:B------:R-:W-:-:S06]  /*7c10*/  F2FP.F16.F32.PACK_AB R14, R61, R60 ;  /* 0x0000003c3d0e723e */ /* 0x000fcc00000000ff */
[----:B------:R-:W3:Y:S01]  /*7c20*/  MUFU.EX2 R76, R76 ;  /* 0x0000004c004c7308 */ /* 0x000ee20000000800 */
[----:B-1----:R-:W-:-:S07]  /*7c30*/  FADD.FTZ R15, R73, R20 ;  /* 0x00000014490f7221 */ /* 0x002fce0000010000 */
[----:B------:R-:W1:Y:S01]  /*7c40*/  MUFU.EX2 R71, R71 ;  /* 0x0000004700477308 */ /* 0x000e620000000800 */
[----:B--2---:R-:W-:-:S07]  /*7c50*/  FADD.FTZ R20, R90, R11 ;  /* 0x0000000b5a147221 */ /* 0x004fce0000010000 */
[----:B------:R-:W2:Y:S01]  /*7c60*/  MUFU.EX2 R77, R77 ;  /* 0x0000004d004d7308 */ /* 0x000ea20000000800 */
[----:B---3--:R-:W-:Y:S01]  /*7c70*/  FADD.FTZ R24, R76, R15 ;  /* 0x0000000f4c187221 */ /* 0x008fe20000010000 */
[----:B------:R-:W-:-:S05]  /*7c80*/  F2FP.F16.F32.PACK_AB R15, R109, R78 ;  /* 0x0000004e6d0f723e */ /* 0x000fca00000000ff */
[----:B------:R3:W-:Y:S01]  /*7c90*/  STSM.16.M88.4 [R153+0x6000], R12 ;  /* 0x0060000c99007844 */ /* 0x0007e20000000200 */
[----:B------:R-:W4:Y:S01]  /*7ca0*/  MUFU.EX2 R94, R94 ;  /* 0x0000005e005e7308 */ /* 0x000f220000000800 */
[C---:B-1----:R-:W-:Y:S01]  /*7cb0*/  FADD.FTZ R5, R71.reuse, R20 ;  /* 0x0000001447057221 */ /* 0x042fe20000010000 */
[----:B------:R-:W-:-:S06]  /*7cc0*/  F2FP.F16.F32.PACK_AB R25, R71, R90 ;  /* 0x0000005a4719723e */ /* 0x000fcc00000000ff */
[----:B------:R-:W1:Y:S01]  /*7cd0*/  MUFU.EX2 R80, R80 ;  /* 0x0000005000507308 */ /* 0x000e620000000800 */
[C---:B--2---:R-:W-:Y:S01]  /*7ce0*/  FADD.FTZ R7, R77.reuse, R24 ;  /* 0x000000184d077221 */ /* 0x044fe20000010000 */
[----:B------:R-:W-:-:S06]  /*7cf0*/  F2FP.F16.F32.PACK_AB R26, R77, R76 ;  /* 0x0000004c4d1a723e */ /* 0x000fcc00000000ff */
[----:B------:R-:W2:Y:S01]  /*7d00*/  MUFU.EX2 R75, R75 ;  /* 0x0000004b004b7308 */ /* 0x000ea20000000800 */
[----:B----4-:R-:W-:Y:S01]  /*7d10*/  FADD.FTZ R20, R94, R5 ;  /* 0x000000055e147221 */ /* 0x010fe20000010000 */
[----:B------:R-:W-:-:S06]  /*7d20*/  F2FP.F16.F32.PACK_AB R5, R67, R82 ;  /* 0x000000524305723e */ /* 0x000fcc00000000ff */
[----:B------:R-:W4:Y:S01]  /*7d30*/  MUFU.EX2 R81, R81 ;  /* 0x0000005100517308 */ /* 0x000f220000000800 */
[----:B-1----:R-:W-:Y:S01]  /*7d40*/  FADD.FTZ R24, R80, R7 ;  /* 0x0000000750187221 */ /* 0x002fe20000010000 */
[----:B------:R-:W-:-:S05]  /*7d50*/  F2FP.F16.F32.PACK_AB R7, R21, R86 ;  /* 0x000000561507723e */ /* 0x000fca00000000ff */
[----:B------:R1:W-:Y:S01]  /*7d60*/  STSM.16.M88.4 [R19+0x6000], R4 ;  /* 0x0060000413007844 */ /* 0x0003e20000000200 */
[----:B------:R-:W5:Y:S01]  /*7d70*/  MUFU.EX2 R79, R79 ;  /* 0x0000004f004f7308 */ /* 0x000f620000000800 */
[C---:B--2---:R-:W-:Y:S01]  /*7d80*/  FADD.FTZ R20, R75.reuse, R20 ;  /* 0x000000144b147221 */ /* 0x044fe20000010000 */
[----:B------:R-:W-:-:S06]  /*7d90*/  F2FP.F16.F32.PACK_AB R27, R75, R94 ;  /* 0x0000005e4b1b723e */ /* 0x000fcc00000000ff */
[----:B------:R-:W2:Y:S01]  /*7da0*/  MUFU.EX2 R84, R84 ;  /* 0x0000005400547308 */ /* 0x000ea20000000800 */
[----:B----4-:R-:W-:Y:S01]  /*7db0*/  FADD.FTZ R21, R81, R24 ;  /* 0x0000001851157221 */ /* 0x010fe20000010000 */
[----:B------:R-:W-:Y:S02]  /*7dc0*/  F2FP.F16.F32.PACK_AB R24, R73, R72 ;  /* 0x000000484918723e */ /* 0x000fe400000000ff */
[----:B---3--:R-:W-:-:S03]  /*7dd0*/  F2FP.F16.F32.PACK_AB R12, R81, R80 ;  /* 0x00000050510c723e */ /* 0x008fc600000000ff */
[----:B------:R3:W-:Y:S01]  /*7de0*/  STSM.16.M88.4 [R155+0x2a800], R24 ;  /* 0x02a800189b007844 */ /* 0x0007e20000000200 */
[----:B------:R-:W4:Y:S01]  /*7df0*/  MUFU.EX2 R10, R83 ;  /* 0x00000053000a7308 */ /* 0x000f220000000800 */
[----:B-----5:R-:W-:-:S07]  /*7e00*/  FADD.FTZ R11, R79, R20 ;  /* 0x000000144f0b7221 */ /* 0x020fce0000010000 */
[----:B------:R-:W5:Y:S01]  /*7e10*/  MUFU.EX2 R105, R105 ;  /* 0x0000006900697308 */ /* 0x000f620000000800 */
[----:B--2---:R-:W-:-:S07]  /*7e20*/  FADD.FTZ R20, R84, R21 ;  /* 0x0000001554147221 */ /* 0x004fce0000010000 */
[----:B------:R-:W2:Y:S01]  /*7e30*/  MUFU.EX2 R102, R102 ;  /* 0x0000006600667308 */ /* 0x000ea20000000800 */
[C---:B----4-:R-:W-:Y:S01]  /*7e40*/  FADD.FTZ R11, R10.reuse, R11 ;  /* 0x0000000b0a0b7221 */ /* 0x050fe20000010000 */
[----:B------:R-:W-:-:S06]  /*7e50*/  F2FP.F16.F32.PACK_AB R13, R10, R79 ;  /* 0x0000004f0a0d723e */ /* 0x000fcc00000000ff */
[----:B------:R-:W4:Y:S01]  /*7e60*/  MUFU.EX2 R87, R87 ;  /* 0x0000005700577308 */ /* 0x000f220000000800 */
[C---:B-----5:R-:W-:Y:S01]  /*7e70*/  FADD.FTZ R21, R105.reuse, R20 ;  /* 0x0000001469157221 */ /* 0x060fe20000010000 */
[----:B------:R-:W-:-:S06]  /*7e80*/  F2FP.F16.F32.PACK_AB R14, R105, R84 ;  /* 0x00000054690e723e */ /* 0x000fcc00000000ff */
[----:B------:R-:W5:Y:S01]  /*7e90*/  MUFU.EX2 R88, R88 ;  /* 0x0000005800587308 */ /* 0x000f620000000800 */
[----:B--2---:R-:W-:-:S07]  /*7ea0*/  FADD.FTZ R20, R102, R11 ;  /* 0x0000000b66147221 */ /* 0x004fce0000010000 */
[----:B------:R-:W1:Y:S01]  /*7eb0*/  MUFU.EX2 R106, R106 ;  /* 0x0000006a006a7308 */ /* 0x000e620000000800 */
[C---:B----4-:R-:W-:Y:S01]  /*7ec0*/  FADD.FTZ R11, R87.reuse, R20 ;  /* 0x00000014570b7221 */ /* 0x050fe20000010000 */
[----:B------:R-:W-:-:S05]  /*7ed0*/  F2FP.F16.F32.PACK_AB R15, R87, R102 ;  /* 0x00000066570f723e */ /* 0x000fca00000000ff */
[----:B------:R3:W-:Y:S01]  /*7ee0*/  STSM.16.M88.4 [R17], R12 ;  /* 0x0000000c11007844 */ /* 0x0007e20000000200 */
[----:B------:R-:W2:Y:S01]  /*7ef0*/  MUFU.EX2 R89, R89 ;  /* 0x0000005900597308 */ /* 0x000ea20000000800 */
[----:B-----5:R-:W-:-:S07]  /*7f00*/  FADD.FTZ R28, R88, R21 ;  /* 0x00000015581c7221 */ /* 0x020fce0000010000 */
[----:B------:R-:W4:Y:S01]  /*7f10*/  MUFU.EX2 R91, R91 ;  /* 0x0000005b005b7308 */ /* 0x000f220000000800 */
[----:B-1----:R-:W-:-:S07]  /*7f20*/  FADD.FTZ R4, R106, R11 ;  /* 0x0000000b6a047221 */ /* 0x002fce0000010000 */
[----:B------:R-:W1:Y:S01]  /*7f30*/  MUFU.EX2 R92, R92 ;  /* 0x0000005c005c7308 */ /* 0x000e620000000800 */
[C---:B--2---:R-:W-:Y:S01]  /*7f40*/  FADD.FTZ R5, R89.reuse, R28 ;  /* 0x0000001c59057221 */ /* 0x044fe20000010000 */
[----:B------:R-:W-:-:S06]  /*7f50*/  F2FP.F16.F32.PACK_AB R28, R89, R88 ;  /* 0x00000058591c723e */ /* 0x000fcc00000000ff */
        /* <DEDUP_REMOVED lines=9> */
[----:B------:R-:W-:-:S03]  /*7ff0*/  F2FP.F16.F32.PACK_AB R30, R93, R92 ;  /* 0x0000005c5d1e723e */ /* 0x000fc600000000ff */
[----:B------:R-:W-:-:S03]  /*8000*/  FADD.FTZ R6, R32, R5 ;  /* 0x0000000520067221 */ /* 0x000fc60000010000 */
[----:B------:R-:W4:Y:S01]  /*8010*/  MUFU.EX2 R99, R99 ;  /* 0x0000006300637308 */ /* 0x000f220000000800 */
[C---:B-1----:R-:W-:Y:S01]  /*8020*/  FADD.FTZ R4, R31.reuse, R4 ;  /* 0x000000041f047221 */ /* 0x042fe20000010000 */
[----:B------:R-:W-:-:S05]  /*8030*/  F2FP.F16.F32.PACK_AB R31, R31, R33 ;  /* 0x000000211f1f723e */ /* 0x000fca00000000ff */
[----:B------:R3:W-:Y:S01]  /*8040*/  STSM.16.M88.4 [R153+0xc000], R28 ;  /* 0x00c0001c99007844 */ /* 0x0007e20000000200 */
[----:B------:R-:W1:Y:S01]  /*8050*/  MUFU.EX2 R97, R97 ;  /* 0x0000006100617308 */ /* 0x000e620000000800 */
[----:B--2---:R-:W-:-:S07]  /*8060*/  FADD.FTZ R4, R35, R4 ;  /* 0x0000000423047221 */ /* 0x004fce0000010000 */
[----:B------:R-:W2:Y:S01]  /*8070*/  MUFU.EX2 R100, R100 ;  /* 0x0000006400647308 */ /* 0x000ea20000000800 */
[C---:B----4-:R-:W-:Y:S01]  /*8080*/  F2FP.F16.F32.PACK_AB R33, R99.reuse, R35 ;  /* 0x000000236321723e */ /* 0x050fe200000000ff */
[----:B------:R-:W-:-:S06]  /*8090*/  FADD.FTZ R4, R99, R4 ;  /* 0x0000000463047221 */ /* 0x000fcc0000010000 */
[----:B------:R-:W4:Y:S01]  /*80a0*/  MUFU.EX2 R63, R63 ;  /* 0x0000003f003f7308 */ /* 0x000f220000000800 */
[C---:B-1----:R-:W-:Y:S01]  /*80b0*/  F2FP.F16.F32.PACK_AB R32, R97.reuse, R32 ;  /* 0x000000206120723e */ /* 0x042fe200000000ff */
[----:B------:R-:W-:-:S06]  /*80c0*/  FADD.FTZ R5, R97, R6 ;  /* 0x0000000661057221 */ /* 0x000fcc0000010000 */
[----:B------:R-:W1:Y:S01]  /*80d0*/  MUFU.EX2 R7, R118 ;  /* 0x0000007600077308 */ /* 0x000e620000000800 */
[----:B--2---:R-:W-:-:S07]  /*80e0*/  FADD.FTZ R6, R100, R5 ;  /* 0x0000000564067221 */ /* 0x004fce0000010000 */
[----:B------:R-:W2:Y:S01]  /*80f0*/  MUFU.EX2 R101, R101 ;  /* 0x0000006500657308 */ /* 0x000ea20000000800 */
[C---:B----4-:R-:W-:Y:S01]  /*8100*/  F2FP.F16.F32.PACK_AB R34, R63.reuse, R100 ;  /* 0x000000643f22723e */ /* 0x050fe200000000ff */
[----:B------:R-:W-:Y:S01]  /*8110*/  FADD.FTZ R6, R63, R6 ;  /* 0x000000063f067221 */ /* 0x000fe20000010000 */
[----:B-1----:R-:W-:Y:S01]  /*8120*/  FADD.FTZ R4, R7, R4 ;  /* 0x0000000407047221 */ /* 0x002fe20000010000 */
[----:B--2---:R-:W-:-:S03]  /*8130*/  F2FP.F16.F32.PACK_AB R35, R101, R7 ;  /* 0x000000076523723e */ /* 0x004fc600000000ff */
[----:B------:R-:W-:Y:S01]  /*8140*/  FADD.FTZ R5, R101, R4 ;  /* 0x0000000465057221 */ /* 0x000fe20000010000 */
[----:B------:R-:W-:Y:S01]  /*8150*/  IMAD.MOV.U32 R7, RZ, RZ, R98 ;  /* 0x000000ffff077224 */ /* 0x000fe200078e0062 */
[----:B------:R-:W-:Y:S01]  /*8160*/  MOV R4, R50 ;  /* 0x0000003200047202 */ /* 0x000fe20000000f00 */
        /* <DEDUP_REMOVED lines=9> */
.L_x_10486:
[----:B------:R-:W-:Y:S06]  /*8200*/  BAR.ARV 0x8, 0x1a0 ;  /* 0x0206800000007b1d */ /* 0x000fec0000002000 */
[----:B------:R-:W-:Y:S05]  /*8210*/  @!P0 BRA `(.L_x_10496) ;  /* 0x0000000000048947 */ /* 0x000fea0003800000 */
[----:B------:R-:W-:Y:S01]  /*8220*/  BPT.TRAP 0x1 ;  /* 0x000000040000795c */ /* 0x000fe20000300000 */
.L_x_10496:
[----:B------:R-:W-:Y:S01]  /*8230*/  ULEA UR12, UR36, UR40, 0x3 ;  /* 0x00000028240c7291 */ /* 0x000fe2000f8e183f */
[----:B------:R-:W-:-:S05]  /*8240*/  IMAD.U32 R3, RZ, RZ, UR37 ;  /* 0x00000025ff037e24 */ /* 0x000fca000f8e00ff */
[----:B------:R-:W-:-:S04]  /*8250*/  SHF.L.U32 R3, R3, 0x1f, RZ ;  /* 0x0000001f03037819 */ /* 0x000fc800000006ff */
[----:B------:R1:W4:Y:S01]  /*8260*/  SYNCS.PHASECHK.TRANS64.TRYWAIT P2, [UR12+0x30850], R3 ;  /* 0x03085003ff0075a7 */ /* 0x000322000804014c */
[----:B------:R-:W-:Y:S05]  /*8270*/  @!P0 BRA `(.L_x_10497) ;  /* 0x0000000000048947 */ /* 0x000fea0003800000 */
[----:B------:R-:W-:Y:S01]  /*8280*/  BPT.TRAP 0x1 ;  /* 0x000000040000795c */ /* 0x000fe20000300000 */
.L_x_10497:
[----:B----4-:R-:W-:Y:S05]  /*8290*/  @P2 BRA `(.L_x_10498) ;  /* 0x0000000000082947 */ /* 0x010fea0003800000 */
[----:B------:R-:W4:Y:S02]  /*82a0*/  SYNCS.PHASECHK.TRANS64.TRYWAIT P0, [UR12+0x30850], R3 ;  /* 0x03085003ff0075a7 */ /* 0x000f24000800014c */
[----:B----4-:R-:W-:Y:S05]  /*82b0*/  @!P0 BRA `(.L_x_10499) ;  /* 0x0000003400e08947 */ /* 0x010fea0003800000 */
.L_x_10498:
[----:B------:R-:W-:Y:S01]  /*82c0*/  R2UR UR4, R0 ;  /* 0x00000000000472ca */ /* 0x000fe200000e0000 */
[----:B------:R-:W-:Y:S01]  /*82d0*/  UIADD3 UR5, UR40, 0x400, URZ ;  /* 0x0000040028057890 */ /* 0x000fe2000fffe03f */
[----:B------:R-:W5:Y:S01]  /*82e0*/  LDL.64 R20, [R1+0x10] ;  /* 0x0000100001147983 */ /* 0x000f620000100a00 */
[----:B------:R-:W-:Y:S01]  /*82f0*/  WARPGROUP.ARRIVE ;  /* 0x00000000000079c5 */ /* 0x000fe20000000000 */
[----:B------:R-:W-:Y:S01]  /*8300*/  UMOV UR7, 0x40000040 ;  /* 0x4000004000077882 */ /* 0x000fe20000000000 */
[----:B------:R-:W-:Y:S01]  /*8310*/  USHF.R.U32.HI UR5, URZ, 0x4, UR5 ;  /* 0x000000043f057899 */ /* 0x000fe20008011605 */
[----:B----4-:R-:W4:Y:S01]  /*8320*/  SHFL.BFLY PT, R4, R5, 0x2, 0x1f ;  /* 0x0c401f0005047f89 */ /* 0x010f2200000e0000 */
[----:B------:R-:W-:Y:S01]  /*8330*/  UMOV UR11, 0x40000040 ;  /* 0x40000040000b7882 */ /* 0x000fe20000000000 */
[----:B------:R-:W-:Y:S01]  /*8340*/  UMOV UR9, 0x40000040 ;  /* 0x4000004000097882 */ /* 0x000fe20000000000 */
[----:B------:R-:W-:Y:S01]  /*8350*/  ULOP3.LUT UR5, UR5, 0x3fff, URZ, 0xc0, !UPT ;  /* 0x00003fff05057892 */ /* 0x000fe2000f8ec03f */
[----:B-1----:R-:W1:Y:S01]  /*8360*/  SHFL.BFLY PT, R3, R6, 0x2, 0x1f ;  /* 0x0c401f0006037f89 */ /* 0x002e6200000e0000 */
[----:B------:R-:W-:Y:S01]  /*8370*/  UIADD3 UR42, -UR41, URZ, URZ ;  /* 0x0000003f292a7290 */ /* 0x000fe2000fffe13f */
[C---:B------:R-:W-:Y:S01]  /*8380*/  IADD3 R47, R2.reuse, -0x80, RZ ;  /* 0xffffff80022f7810 */ /* 0x040fe20007ffe0ff */
[----:B------:R-:W-:Y:S01]  /*8390*/  UIADD3 UR4, UR4, 0x1e800, URZ ;  /* 0x0001e80004047890 */ /* 0x000fe2000fffe03f */
[----:B------:R-:W-:Y:S01]  /*83a0*/  VIADD R48, R2, 0xffffff80 ;  /* 0xffffff8002307836 */ /* 0x000fe20000000000 */
[----:B------:R-:W-:Y:S01]  /*83b0*/  UIMAD UR6, UR36, 0x600, UR5 ;  /* 0x00000600240678a4 */ /* 0x000fe2000f8e0205 */
[----:B------:R-:W-:Y:S01]  /*83c0*/  SHF.R.S32.HI R47, RZ, 0x1f, R47 ;  /* 0x0000001fff2f7819 */ /* 0x000fe2000001142f */
[----:B------:R-:W-:Y:S01]  /*83d0*/  USHF.R.U32.HI UR4, URZ, 0x4, UR4 ;  /* 0x000000043f047899 */ /* 0x000fe20008011604 */
[----:B------:R-:W-:Y:S01]  /*83e0*/  UMOV UR5, 0x40000040 ;  /* 0x4000004000057882 */ /* 0x000fe20000000000 */
[----:B------:R-:W-:Y:S01]  /*83f0*/  UIADD3 UR10, UR6, 0x80, URZ ;  /* 0x00000080060a7890 */ /* 0x000fe2000fffe03f */
[----:B------:R-:W-:Y:S01]  /*8400*/  LEA.HI R47, R47, R48, RZ, 0x5 ;  /* 0x000000302f2f7211 */ /* 0x000fe200078f28ff */
[----:B------:R-:W-:-:S02]  /*8410*/  ULOP3.LUT UR4, UR4, 0x3fff, URZ, 0xc0, !UPT ;  /* 0x00003fff04047892 */ /* 0x000fc4000f8ec03f */
[----:B------:R-:W-:Y:S01]  /*8420*/  UIADD3 UR43, -UR44, URZ, URZ ;  /* 0x0000003f2c2b7290 */ /* 0x000fe2000fffe13f */
[----:B------:R-:W-:Y:S01]  /*8430*/  SHF.R.S32.HI R47, RZ, 0x5, R47 ;  /* 0x00000005ff2f7819 */ /* 0x000fe2000001142f */
[----:B------:R-:W-:-:S04]  /*8440*/  ULOP3.LUT UR4, UR4, 0x10000, URZ, 0xfc, !UPT ;  /* 0x0001000004047892 */ /* 0x000fc8000f8efc3f */
[----:B------:R-:W-:Y:S01]  /*8450*/  UIADD3 UR8, UR4, 0x2, URZ ;  /* 0x0000000204087890 */ /* 0x000fe2000fffe03f */
[----:B----4-:R-:W-:Y:S01]  /*8460*/  FADD.FTZ R7, R4, R5 ;  /* 0x0000000504077221 */ /* 0x010fe20000010000 */
[----:B-1----:R-:W-:-:S03]  /*8470*/  FADD.FTZ R3, R3, R6 ;  /* 0x0000000603037221 */ /* 0x002fc60000010000 */
[----:B------:R-:W-:Y:S01]  /*8480*/  HGMMA.64x64x16.F32 R120, gdesc[UR4].tnspB, R120, gsb0 ;  /* 0x40e00000047879f0 */ /* 0x000fe20008000878 */
[----:B------:R-:W-:Y:S01]  /*8490*/  UMOV UR7, 0x40000040 ;  /* 0x4000004000077882 */ /* 0x000fe20000000000 */
[----:B------:R-:W-:Y:S01]  /*84a0*/  UMOV UR5, 0x40000040 ;  /* 0x4000004000057882 */ /* 0x000fe20000000000 */
[----:B--23--:R-:W1:Y:S04]  /*84b0*/  SHFL.BFLY PT, R12, R7, 0x1, 0x1f ;  /* 0x0c201f00070c7f89 */ /* 0x00ce6800000e0000 */
[----:B------:R-:W2:Y:S01]  /*84c0*/  SHFL.BFLY PT, R0, R3, 0x1, 0x1f ;  /* 0x0c201f0003007f89 */ /* 0x000ea200000e0000 */
[----:B-1----:R-:W-:Y:S01]  /*84d0*/  FADD.FTZ R14, R7, R12 ;  /* 0x0000000c070e7221 */ /* 0x002fe20000010000 */
[----:B------:R-:W-:Y:S02]  /*84e0*/  IMAD.U32 R12, RZ, RZ, UR12 ;  /* 0x0000000cff0c7e24 */ /* 0x000fe4000f8e00ff */
[----:B--2---:R-:W-:Y:S01]  /*84f0*/  FADD.FTZ R13, R3, R0 ;  /* 0x00000000030d7221 */ /* 0x004fe20000010000 */
[----:B------:R-:W-:-:S02]  /*8500*/  IMAD.MOV.U32 R0, RZ, RZ, RZ ;  /* 0x000000ffff007224 */ /* 0x000fc400078e00ff */
[----:B------:R-:W-:Y:S02]  /*8510*/  @!P1 VIADD R12, R12, 0x30860 ;  /* 0x000308600c0c9836 */ /* 0x000fe40000000000 */
[----:B------:R-:W-:-:S03]  /*8520*/  FSETP.NE.FTZ.AND P2, PT, R13, RZ, PT ;  /* 0x000000ff0d00720b */ /* 0x000fc60003f55000 */
[----:B------:R-:W-:-:S10]  /*8530*/  @!P1 PRMT R12, RZ, 0x654, R12 ;  /* 0x00000654ff0c9816 */ /* 0x000fd4000000000c */
[----:B------:R-:W-:Y:S01]  /*8540*/  @P2 MUFU.RCP R0, R13 ;  /* 0x0000000d00002308 */ /* 0x000fe20000001000 */
[----:B------:R-:W-:Y:S02]  /*8550*/  WARPGROUP.DEPBAR.LE gsb0, 0x0 ;  /* 0x00008000000079c5 */ /* 0x000fe40000010000 */
[----:B------:R-:W-:-:S06]  /*8560*/  WARPGROUP.ARRIVE ;  /* 0x00000000000079c5 */ /* 0x000fcc0000000000 */
[----:B------:R-:W-:Y:S01]  /*8570*/  HGMMA.64x64x16.F32 R120, gdesc[UR8].tnspB, R120, gsb0 ;  /* 0x40e00000087879f0 */ /* 0x000fe20008000878 */
[----:B------:R-:W-:Y:S02]  /*8580*/  UIADD3 UR10, UR6, 0x100, URZ ;  /* 0x00000100060a7890 */ /* 0x000fe4000fffe03f */
[----:B------:R-:W-:Y:S01]  /*8590*/  UIADD3 UR8, UR4, 0x4, URZ ;  /* 0x0000000404087890 */ /* 0x000fe2000fffe03f */
[----:B------:R-:W-:Y:S01]  /*85a0*/  UMOV UR11, 0x40000040 ;  /* 0x40000040000b7882 */ /* 0x000fe20000000000 */
[----:B------:R-:W-:Y:S01]  /*85b0*/  UMOV UR9, 0x40000040 ;  /* 0x4000004000097882 */ /* 0x000fe20000000000 */
        /* <DEDUP_REMOVED lines=14> */
[C---:B-----5:R-:W-:Y:S02]  /*86a0*/  IADD3 R9, P4, R20.reuse, 0x20, RZ ;  /* 0x0000002014097810 */ /* 0x060fe40007f9e0ff */
[----:B------:R-:W-:Y:S02]  /*86b0*/  IADD3 R5, P0, R20, 0x60, RZ ;  /* 0x0000006014057810 */ /* 0x000fe40007f1e0ff */
[----:B------:R-:W-:-:S02]  /*86c0*/  LOP3.LUT R8, R9, 0x380, RZ, 0xc0, !PT ;  /* 0x0000038009087812 */ /* 0x000fc400078ec0ff */
[----:B------:R-:W-:Y:S02]  /*86d0*/  LOP3.LUT R4, R5, 0x380, RZ, 0xc0, !PT ;  /* 0x0000038005047812 */ /* 0x000fe400078ec0ff */
[----:B------:R-:W-:Y:S02]  /*86e0*/  SHF.R.U64 R8, R8, 0x3, RZ ;  /* 0x0000000308087819 */ /* 0x000fe400000012ff */
[----:B------:R-:W-:Y:S02]  /*86f0*/  IADD3 R3, P3, R20, 0x40, RZ ;  /* 0x0000004014037810 */ /* 0x000fe40007f7e0ff */
[----:B------:R-:W-:Y:S01]  /*8700*/  LOP3.LUT R8, R8, R9, RZ, 0x3c, !PT ;  /* 0x0000000908087212 */ /* 0x000fe200078e3cff */
[--C-:B------:R-:W-:Y:S01]  /*8710*/  IMAD.X R9, RZ, RZ, R21.reuse, P4 ;  /* 0x000000ffff097224 */ /* 0x100fe200020e0615 */
[----:B------:R-:W-:Y:S01]  /*8720*/  LOP3.LUT R10, R20, 0x380, RZ, 0xc0, !PT ;  /* 0x00000380140a7812 */ /* 0x000fe200078ec0ff */
[----:B------:R-:W-:Y:S01]  /*8730*/  IMAD.X R7, RZ, RZ, R21, P3 ;  /* 0x000000ffff077224 */ /* 0x000fe200018e0615 */
[----:B------:R-:W-:-:S02]  /*8740*/  SHF.R.U64 R4, R4, 0x3, RZ ;  /* 0x0000000304047819 */ /* 0x000fc400000012ff */
[----:B------:R-:W-:Y:S02]  /*8750*/  FSETP.NE.FTZ.AND P4, PT, R14, RZ, PT ;  /* 0x000000ff0e00720b */ /* 0x000fe40003f95000 */
[----:B------:R-:W-:Y:S02]  /*8760*/  LOP3.LUT R6, R3, 0x380, RZ, 0xc0, !PT ;  /* 0x0000038003067812 */ /* 0x000fe400078ec0ff */
[----:B------:R-:W-:Y:S02]  /*8770*/  SHF.R.U64 R10, R10, 0x3, RZ ;  /* 0x000000030a0a7819 */ /* 0x000fe400000012ff */
[----:B------:R-:W-:Y:S02]  /*8780*/  LOP3.LUT R4, R4, R5, RZ, 0x3c, !PT ;  /* 0x0000000504047212 */ /* 0x000fe400078e3cff */
[----:B------:R-:W-:Y:S02]  /*8790*/  IADD3.X R5, RZ, R21, RZ, P0, !PT ;  /* 0x00000015ff057210 */ /* 0x000fe400007fe4ff */
[----:B------:R-:W-:-:S02]  /*87a0*/  SHF.R.U64 R6, R6, 0x3, RZ ;  /* 0x0000000306067819 */ /* 0x000fc400000012ff */
[----:B------:R-:W-:Y:S02]  /*87b0*/  MOV R11, R21 ;  /* 0x00000015000b7202 */ /* 0x000fe40000000f00 */
[----:B------:R-:W-:Y:S02]  /*87c0*/  LOP3.LUT R10, R10, R20, RZ, 0x3c, !PT ;  /* 0x000000140a0a7212 */ /* 0x000fe400078e3cff */
[----:B------:R-:W-:Y:S02]  /*87d0*/  MOV R38, R4 ;  /* 0x0000000400267202 */ /* 0x000fe40000000f00 */
[----:B------:R-:W-:Y:S01]  /*87e0*/  LOP3.LUT R6, R6, R3, RZ, 0x3c, !PT ;  /* 0x0000000306067212 */ /* 0x000fe200078e3cff */
[----:B------:R-:W1:Y:S01]  /*87f0*/  LDC.64 R4, c[0x0][0xb78] ;  /* 0x0002de00ff047b82 */ /* 0x000e620000000a00 */
[----:B------:R-:W-:Y:S01]  /*8800*/  MOV R43, R10 ;  /* 0x0000000a002b7202 */ /* 0x000fe20000000f00 */
[----:B------:R-:W-:Y:S01]  /*8810*/  IMAD.MOV.U32 R10, RZ, RZ, RZ ;  /* 0x000000ffff0a7224 */ /* 0x000fe200078e00ff */
[----:B------:R-:W2:Y:S01]  /*8820*/  @P4 MUFU.LG2 R11, R14 ;  /* 0x0000000e000b4308 */ /* 0x000ea20000000c00 */
[----:B------:R-:W-:Y:S01]  /*8830*/  MOV R40, R6 ;  /* 0x0000000600287202 */ /* 0x000fe20000000f00 */
[----:B------:R-:W-:Y:S01]  /*8840*/  @P2 FMUL.FTZ R7, R39, 0.69314718246459960938 ;  /* 0x3f31721827072820 */ /* 0x000fe20000410000 */
[----:B------:R-:W-:-:S02]  /*8850*/  MOV R42, R8 ;  /* 0x00000008002a7202 */ /* 0x000fc40000000f00 */
[----:B------:R-:W-:Y:S02]  /*8860*/  LOP3.LUT P0, RZ, R157, 0x3, RZ, 0xc0, !PT ;  /* 0x000000039dff7812 */ /* 0x000fe4000780c0ff */
[----:B------:R-:W-:Y:S01]  /*8870*/  MOV R21, 0xff800000 ;  /* 0xff80000000157802 */ /* 0x000fe20000000f00 */
[----:B------:R-:W3:Y:S08]  /*8880*/  @P2 MUFU.LG2 R6, R13 ;  /* 0x0000000d00062308 */ /* 0x000ef00000000c00 */
[----:B------:R4:W5:Y:S01]  /*8890*/  @P4 MUFU.RCP R10, R14 ;  /* 0x0000000e000a4308 */ /* 0x0009620000001000 */
[----:B--2---:R-:W-:Y:S01]  /*88a0*/  @P4 FMUL.FTZ R11, R11, 0.69314718246459960938 ;  /* 0x3f3172180b0b4820 */ /* 0x004fe20000410000 */
[----:B------:R-:W-:-:S02]  /*88b0*/  WARPGROUP.DEPBAR.LE gsb0, 0x0 ;  /* 0x00008000000079c5 */ /* 0x000fc40000010000 */
[----:B------:R-:W-:Y:S01]  /*88c0*/  WARPGROUP.ARRIVE ;  /* 0x00000000000079c5 */ /* 0x000fe20000000000 */
[----:B----4-:R-:W-:Y:S01]  /*88d0*/  @P4 FMUL.FTZ R14, R39, 0.69314718246459960938 ;  /* 0x3f317218270e4820 */ /* 0x010fe20000410000 */
[----:B---3--:R-:W-:-:S04]  /*88e0*/  @P2 FMUL.FTZ R6, R6, 0.69314718246459960938 ;  /* 0x3f31721806062820 */ /* 0x008fc80000410000 */
[----:B------:R-:W-:Y:S01]  /*88f0*/  HGMMA.64x64x16.F32 R120, gdesc[UR8].tnspB, R120, gsb0 ;  /* 0x40e00000087879f0 */ /* 0x000fe20008000878 */
[----:B------:R-:W-:Y:S01]  /*8900*/  UIADD3 UR10, UR6, 0x280, URZ ;  /* 0x00000280060a7890 */ /* 0x000fe2000fffe03f */
[----:B------:R-:W-:Y:S01]  /*8910*/  @P4 FFMA.FTZ R21, R14, R98, R11 ;  /* 0x000000620e154223 */ /* 0x000fe2000001000b */
        /* <DEDUP_REMOVED lines=42> */
[----:B------:R-:W-:Y:S01]  /*8bc0*/  HGMMA.64x64x16.F32 R120, gdesc[UR8].tnspB, R120, gsb0 ;  /* 0x40e00000087879f0 */ /* 0x000fe20008000878 */
[----:B------:R-:W-:Y:S02]  /*8bd0*/  ULDC.64 UR8, c[0x0][0xb70] ;  /* 0x0002dc0000087ab9 */ /* 0x000fe40000000a00 */
[----:B------:R-:W-:Y:S02]  /*8be0*/  WARPGROUP.DEPBAR.LE gsb0, 0x0 ;  /* 0x00008000000079c5 */ /* 0x000fe40000010000 */
[----:B------:R-:W-:-:S06]  /*8bf0*/  WARPGROUP.ARRIVE ;  /* 0x00000000000079c5 */ /* 0x000fcc0000000000 */
[----:B------:R-:W-:Y:S01]  /*8c00*/  HGMMA.64x64x16.F32 R120, gdesc[UR4].tnspB, R120, gsb0 ;  /* 0x40e00000047879f0 */ /* 0x000fe20008000878 */
[----:B------:R-:W-:Y:S01]  /*8c10*/  ULDC UR4, c[0x0][0xda8] ;  /* 0x00036a0000047ab9 */ /* 0x000fe20000000800 */
[----:B------:R-:W-:Y:S01]  /*8c20*/  ULDC UR7, c[0x0][0xa88] ;  /* 0x0002a20000077ab9 */ /* 0x000fe20000000800 */
[----:B------:R-:W-:-:S03]  /*8c30*/  UIMAD UR42, UR4, UR42, UR46 ;  /* 0x0000002a042a72a4 */ /* 0x000fc6000f8e022e */
[----:B------:R-:W-:Y:S01]  /*8c40*/  ULDC UR4, c[0x0][0xdb4] ;  /* 0x00036d0000047ab9 */ /* 0x000fe20000000800 */
[----:B------:R-:W-:Y:S02]  /*8c50*/  UIMAD UR42, UR42, 0xc0, URZ ;  /* 0x000000c02a2a78a4 */ /* 0x000fe4000f8e023f */
[----:B------:R-:W-:-:S04]  /*8c60*/  UIMAD UR43, UR4, UR43, UR41 ;  /* 0x0000002b042b72a4 */ /* 0x000fc8000f8e0229 */
[----:B------:R-:W-:Y:S01]  /*8c70*/  USHF.R.S32.HI UR4, URZ, 0x1f, UR43 ;  /* 0x0000001f3f047899 */ /* 0x000fe2000801142b */
[----:B------:R-:W-:-:S03]  /*8c80*/  VIADD R29, R152, UR42 ;  /* 0x0000002a981d7c36 */ /* 0x000fc60008000000 */
[----:B------:R-:W-:Y:S02]  /*8c90*/  UIMAD UR6, UR4, UR8, URZ ;  /* 0x00000008040672a4 */ /* 0x000fe4000f8e023f */
[----:B------:R-:W-:Y:S01]  /*8ca0*/  UIMAD.WIDE.U32 UR4, UR43, UR8, URZ ;  /* 0x000000082b0472a5 */ /* 0x000fe2000f8e003f */
[----:B------:R-:W-:Y:S01]  /*8cb0*/  IADD3 R3, R29, 0x8, RZ ;  /* 0x000000081d037810 */ /* 0x000fe20007ffe0ff */
[----:B------:R-:W-:Y:S01]  /*8cc0*/  UIMAD UR6, UR43, UR9, UR6 ;  /* 0x000000092b0672a4 */ /* 0x000fe2000f8e0206 */
[----:B------:R-:W-:Y:S02]  /*8cd0*/  SHF.R.S32.HI R45, RZ, 0x1f, R29 ;  /* 0x0000001fff2d7819 */ /* 0x000fe4000001141d */
[----:B------:R-:W-:Y:S01]  /*8ce0*/  ISETP.GE.OR P3, PT, R3, UR7, P0 ;  /* 0x0000000703007c0c */ /* 0x000fe20008766670 */
[----:B------:R-:W-:Y:S01]  /*8cf0*/  IMAD.U32 R8, RZ, RZ, UR4 ;  /* 0x00000004ff087e24 */ /* 0x000fe2000f8e00ff */
[----:B------:R-:W-:Y:S01]  /*8d00*/  USHF.R.S32.HI UR4, URZ, 0x1f, UR44 ;  /* 0x0000001f3f047899 */ /* 0x000fe2000801142c */
[----:B------:R-:W-:Y:S01]  /*8d10*/  MOV R9, UR5 ;  /* 0x0000000500097c02 */ /* 0x000fe20008000f00 */
[----:B------:R-:W-:Y:S01]  /*8d20*/  UIADD3 UR6, UR5, UR6, URZ ;  /* 0x0000000605067290 */ /* 0x000fe2000fffe03f */
[----:B------:R-:W-:-:S02]  /*8d30*/  IMAD.MOV.U32 R3, RZ, RZ, -0x800000 ;  /* 0xff800000ff037424 */ /* 0x000fc400078e00ff */
[----:B------:R-:W-:Y:S01]  /*8d40*/  @P2 FFMA.FTZ R3, R7, R50, R6 ;  /* 0x0000003207032223 */ /* 0x000fe20000010006 */
[----:B------:R-:W-:Y:S01]  /*8d50*/  ISETP.GE.OR P0, PT, R29, UR7, P0 ;  /* 0x000000071d007c0c */ /* 0x000fe20008706670 */
[C---:B-1----:R-:W-:Y:S01]  /*8d60*/  IMAD R14, R4.reuse, UR4, RZ ;  /* 0x00000004040e7c24 */ /* 0x042fe2000f8e02ff */
[----:B------:R-:W-:Y:S01]  /*8d70*/  ULDC.64 UR4, c[0x0][0xb40] ;  /* 0x0002d00000047ab9 */ /* 0x000fe20000000a00 */
[----:B------:R-:W-:Y:S02]  /*8d80*/  IMAD.U32 R9, RZ, RZ, UR6 ;  /* 0x00000006ff097e24 */ /* 0x000fe4000f8e00ff */
[----:B------:R-:W-:Y:S02]  /*8d90*/  IMAD R46, R5, UR44, R14 ;  /* 0x0000002c052e7c24 */ /* 0x000fe4000f8e020e */
[----:B------:R-:W-:Y:S01]  /*8da0*/  IMAD.WIDE.U32 R8, R4, UR44, R8 ;  /* 0x0000002c04087c25 */ /* 0x000fe2000f8e0008 */
        /* <DEDUP_REMOVED lines=18> */
[-C--:B-----5:R-:W-:Y:S01]  /*8ed0*/  FMUL.FTZ R5, R123, R10.reuse ;  /* 0x0000000a7b057220 */ /* 0x0a0fe20000410000 */
[-C--:B------:R-:W-:Y:S01]  /*8ee0*/  FMUL.FTZ R0, R122, R10.reuse ;  /* 0x0000000a7a007220 */ /* 0x080fe20000410000 */
[-C--:B------:R-:W-:Y:S01]  /*8ef0*/  FMUL.FTZ R13, R127, R10.reuse ;  /* 0x0000000a7f0d7220 */ /* 0x080fe20000410000 */
        /* <DEDUP_REMOVED lines=8> */
[----:B------:R-:W-:Y:S01]  /*8f80*/  BAR.SYNC.DEFER_BLOCKING 0x1, 0x180 ;  /* 0x0046000000007b1d */ /* 0x000fe20000010000 */
[----:B------:R-:W-:Y:S01]  /*8f90*/  IADD3 R44, P1, R29, R8, RZ ;  /* 0x000000081d2c7210 */ /* 0x000fe20007f3e0ff */
        /* <DEDUP_REMOVED lines=9> */
[----:B------:R-:W-:-:S02]  /*9030*/  IADD3.X R45, R45, R9, R46, P1, !PT ;  /* 0x000000092d2d7210 */ /* 0x000fc40000ffe42e */
[----:B------:R-:W-:Y:S02]  /*9040*/  F2FP.F16.F32.PACK_AB R9, R0, R11 ;  /* 0x0000000b0009723e */ /* 0x000fe400000000ff */
[----:B------:R-:W-:Y:S01]  /*9050*/  F2FP.F16.F32.PACK_AB R11, R12, R13 ;  /* 0x0000000d0c0b723e */ /* 0x000fe200000000ff */
[----:B------:R-:W1:Y:S01]  /*9060*/  SHFL.IDX PT, R0, R47, RZ, 0x1f ;  /* 0x00001fff2f007589 */ /* 0x000e6200000e0000 */
[----:B------:R-:W-:Y:S02]  /*9070*/  F2FP.F16.F32.PACK_AB R8, R15, R20 ;  /* 0x000000140f08723e */ /* 0x000fe400000000ff */
[----:B------:R-:W-:Y:S02]  /*9080*/  F2FP.F16.F32.PACK_AB R10, R22, R25 ;  /* 0x00000019160a723e */ /* 0x000fe400000000ff */
[----:B------:R-:W-:Y:S02]  /*9090*/  F2FP.F16.F32.PACK_AB R13, R14, R29 ;  /* 0x0000001d0e0d723e */ /* 0x000fe400000000ff */
[----:B------:R-:W-:Y:S01]  /*90a0*/  F2FP.F16.F32.PACK_AB R12, R24, R27 ;  /* 0x0000001b180c723e */ /* 0x000fe200000000ff */
[----:B------:R2:W-:Y:S01]  /*90b0*/  STSM.16.M88.4 [R43], R4 ;  /* 0x000000042b007844 */ /* 0x0005e20000000200 */
[----:B------:R-:W-:-:S02]  /*90c0*/  F2FP.F16.F32.PACK_AB R14, R26, R31 ;  /* 0x0000001f1a0e723e */ /* 0x000fc400000000ff */
[----:B------:R-:W-:Y:S01]  /*90d0*/  F2FP.F16.F32.PACK_AB R15, R28, R33 ;  /* 0x000000211c0f723e */ /* 0x000fe200000000ff */
[----:B------:R3:W-:Y:S01]  /*90e0*/  STSM.16.M88.4 [R42], R8 ;  /* 0x000000082a007844 */ /* 0x0007e20000000200 */
[----:B------:R-:W-:Y:S02]  /*90f0*/  F2FP.F16.F32.PACK_AB R24, R30, R35 ;  /* 0x000000231e18723e */ /* 0x000fe400000000ff */
[----:B------:R-:W-:Y:S01]  /*9100*/  F2FP.F16.F32.PACK_AB R25, R32, R37 ;  /* 0x000000252019723e */ /* 0x000fe200000000ff */
[----:B------:R3:W-:Y:S01]  /*9110*/  STSM.16.M88.4 [R40], R12 ;  /* 0x0000000c28007844 */ /* 0x0007e20000000200 */
[----:B------:R-:W-:Y:S02]  /*9120*/  F2FP.F16.F32.PACK_AB R26, R34, R39 ;  /* 0x00000027221a723e */ /* 0x000fe400000000ff */
[----:B------:R-:W-:-:S05]  /*9130*/  F2FP.F16.F32.PACK_AB R27, R36, R41 ;  /* 0x00000029241b723e */ /* 0x000fca00000000ff */
[----:B------:R3:W-:Y:S01]  /*9140*/  STSM.16.M88.4 [R38], R24 ;  /* 0x0000001826007844 */ /* 0x0007e20000000200 */
[C---:B--2---:R-:W-:Y:S01]  /*9150*/  LEA R4, P1, R44.reuse, UR4, 0x2 ;  /* 0x000000042c047c11 */ /* 0x044fe2000f8210ff */
[----:B------:R-:W-:Y:S01]  /*9160*/  ULDC UR4, c[0x0][0xc] ;  /* 0x0000030000047ab9 */ /* 0x000fe20000000800 */
[----:B------:R-:W-:Y:S01]  /*9170*/  @!PT LDS RZ, [RZ] ;  /* 0x00000000fffff984 */ /* 0x000fe20000000800 */
[----:B------:R-:W-:Y:S01]  /*9180*/  @!PT LDS RZ, [RZ] ;  /* 0x00000000fffff984 */ /* 0x000fe20000000800 */
[----:B------:R-:W-:Y:S01]  /*9190*/  @!PT LDS RZ, [RZ] ;  /* 0x00000000fffff984 */ /* 0x000fe20000000800 */
[----:B------:R2:W-:Y:S06]  /*91a0*/  MEMBAR.ALL.CTA ;  /* 0x0000000000007992 */ /* 0x0005ec0000008000 */
[----:B--2---:R-:W2:Y:S01]  /*91b0*/  FENCE.VIEW.ASYNC.S ;  /* 0x00000000000073c6 */ /* 0x004ea20000000000 */
[----:B------:R-:W-:Y:S01]  /*91c0*/  LEA.HI.X R5, R44, UR5, R45, 0x2, P1 ;  /* 0x000000052c057c11 */ /* 0x000fe200088f142d */
[----:B------:R-:W-:Y:S01]  /*91d0*/  UIADD3 UR46, UR4, UR46, URZ ;  /* 0x0000002e042e7290 */ /* 0x000fe2000fffe03f */
[----:B--2---:R-:W-:Y:S06]  /*91e0*/  BAR.ARV 0x1, 0x1a0 ;  /* 0x0046800000007b1d */ /* 0x004fec0000002000 */
        /* <DEDUP_REMOVED lines=8> */
[----:B------:R-:W-:Y:S01]  /*9270*/  UIADD3 UR4, UP0, UR48, 0x9f0, URZ ;  /* 0x000009f030047890 */ /* 0x000fe2000ff1e03f */
[----:B------:R-:W-:Y:S01]  /*9280*/  UMOV UR41, URZ ;  /* 0x0000003f00297c82 */ /* 0x000fe20008000000 */
[----:B------:R-:W-:Y:S02]  /*9290*/  UMOV UR45, URZ ;  /* 0x0000003f002d7c82 */ /* 0x000fe40008000000 */
[----:B------:R-:W-:Y:S02]  /*92a0*/  UIADD3.X UR5, URZ, UR49, URZ, UP0, !UPT ;  /* 0x000000313f057290 */ /* 0x000fe400087fe43f */
[----:B------:R-:W-:-:S04]  /*92b0*/  UIADD3 UR6, UR40, 0x30820, URZ ;  /* 0x0003082028067890 */ /* 0x000fc8000fffe03f */
[----:B------:R-:W-:-:S03]  /*92c0*/  UPRMT UR6, URZ, 0x654, UR6 ;  /* 0x000006543f067896 */ /* 0x000fc60008000006 */
[----:B------:R1:W-:Y:S01]  /*92d0*/  UTMASTG.5D [UR40], [UR4] ;  /* 0x00000028040073b5 */ /* 0x0003e20008020000 */
[----:B------:R0:W-:Y:S01]  /*92e0*/  UTMACMDFLUSH ;  /* 0x00000000000079b7 */ /* 0x0001e20000000000 */
[----:B------:R-:W-:-:S04]  /*92f0*/  DEPBAR.LE SB0, 0x0 ;  /* 0x000080000000791a */ /* 0x000fc80000000000 */
[----:B-1----:R-:W-:Y:S03]  /*9300*/  SYNCS.ARRIVE.TRANS64.RED.A1T0 RZ, [UR6], RZ ;  /* 0x000000ffffff79a7 */ /* 0x002fe60008100406 */
.L_x_10501:
[----:B------:R-:W-:Y:S05]  /*9310*/  BSYNC B0 ;  /* 0x0000000000007941 */ /* 0x000fea0003800000 */
.L_x_10500:
[----:B------:R-:W1:Y:S01]  /*9320*/  LDC R0, c[0x0][0xda4] ;  /* 0x00036900ff007b82 */ /* 0x000e620000000800 */
        /* <DEDUP_REMOVED lines=9> */
.L_x_10478:
        /* <DEDUP_REMOVED lines=13> */
[----:B------:R-:W-:Y:S01]  /*9490*/  LOP3.LUT R28, R2, 0x1f, RZ, 0xc0, !PT ;  /* 0x0000001f021c7812 */ /* 0x000fe200078ec0ff */
[----:B------:R-:W-:Y:S01]  /*94a0*/  IMAD.U32 R29, RZ, RZ, UR4 ;  /* 0x00000004ff1d7e24 */ /* 0x000fe2000f8e00ff */
[----:B------:R-:W-:Y:S01]  /*94b0*/  MOV R22, RZ ;  /* 0x000000ff00167202 */ /* 0x000fe20000000f00 */
[----:B------:R-:W-:Y:S01]  /*94c0*/  IMAD.MOV.U32 R19, RZ, RZ, 0x1 ;  /* 0x00000001ff137424 */ /* 0x000fe200078e00ff */
[----:B------:R-:W-:Y:S01]  /*94d0*/  ULDC.64 UR40, c[0x0][0x198] ;  /* 0x0000660000287ab9 */ /* 0x000fe20000000a00 */
[----:B------:R-:W-:Y:S01]  /*94e0*/  IMAD.MOV.U32 R27, RZ, RZ, RZ ;  /* 0x000000ffff1b7224 */ /* 0x000fe200078e00ff */
[----:B------:R-:W-:-:S06]  /*94f0*/  ULDC UR36, c[0x0][0xc] ;  /* 0x0000030000247ab9 */ /* 0x000fcc0000000800 */
.L_x_10545:
[----:B-1----:R-:W1:Y:S01]  /*9500*/  LDC R0, c[0x0][0xda8] ;  /* 0x00036a00ff007b82 */ /* 0x002e620000000800 */
[----:B--2---:R-:W2:Y:S01]  /*9510*/  S2R R6, SR_CgaCtaId ;  /* 0x0000000000067919 */ /* 0x004ea20000008800 */
[----:B------:R-:W-:Y:S05]  /*9520*/  YIELD ;  /* 0x0000000000007946 */ /* 0x000fea0003800000 */
[----:B------:R-:W-:Y:S01]  /*9530*/  ULDC.64 UR4, c[0x0][0x3f8] ;  /* 0x0000fe0000047ab9 */ /* 0x000fe20000000a00 */
[----:B------:R-:W3:Y:S01]  /*9540*/  LDC R4, c[0x0][0xdb4] ;  /* 0x00036d00ff047b82 */ /* 0x000ee20000000800 */
[----:B------:R-:W-:Y:S01]  /*9550*/  UISETP.NE.U32.AND UP0, UPT, UR4, URZ, UPT ;  /* 0x0000003f0400728c */ /* 0x000fe2000bf05070 */
[----:B------:R-:W-:-:S02]  /*9560*/  MOV R7, R29 ;  /* 0x0000001d00077202 */ /* 0x000fc40000000f00 */
[----:B------:R-:W-:Y:S01]  /*9570*/  MOV R25, 0x400 ;  /* 0x0000040000197802 */ /* 0x000fe20000000f00 */
[----:B------:R-:W-:Y:S01]  /*9580*/  UISETP.NE.AND.EX UP0, UPT, UR5, URZ, UPT, UP0 ;  /* 0x0000003f0500728c */ /* 0x000fe2000bf05300 */
[----:B------:R-:W-:Y:S02]  /*9590*/  ULDC UR4, c[0x0][0x404] ;  /* 0x0001010000047ab9 */ /* 0x000fe40000000800 */
[----:B------:R-:W4:Y:S01]  /*95a0*/  LDC R26, c[0x0][0x2e0] ;  /* 0x0000b800ff1a7b82 */ /* 0x000f220000000800 */
        /* <DEDUP_REMOVED lines=11> */
[----:B------:R-:W-:Y:S01]  /*9660*/  IMAD.MOV.U32 R24, RZ, RZ, R7 ;  /* 0x000000ffff187224 */ /* 0x000fe200078e0007 */
[----:B------:R1:W-:Y:S01]  /*9670*/  STL [R1+0x8], R7 ;  /* 0x0000080701007387 */ /* 0x0003e20000100800 */
[----:B------:R-:W-:-:S04]  /*9680*/  IMAD.HI R0, R0, 0x2aaaaaab, RZ ;  /* 0x2aaaaaab00007827 */ /* 0x000fc800078e02ff */
[----:B---3--:R-:W-:-:S05]  /*9690*/  @P1 IMAD.HI.U32 R2, R7, R2, RZ ;  /* 0x0000000207021227 */ /* 0x008fca00078e00ff */
[----:B------:R-:W-:Y:S02]  /*96a0*/  @P1 SHF.R.U32.HI R24, RZ, R3, R2 ;  /* 0x00000003ff181219 */ /* 0x000fe40000011602 */
[----:B------:R-:W-:Y:S02]  /*96b0*/  IADD3 R2, R25, 0x12400, RZ ;  /* 0x0001240019027810 */ /* 0x000fe40007ffe0ff */
[----:B------:R-:W-:Y:S01]  /*96c0*/  SHF.R.U32.HI R3, RZ, 0x1f, R0 ;  /* 0x0000001fff037819 */ /* 0x000fe20000011600 */
[----:B------:R-:W-:Y:S01]  /*96d0*/  IMAD.MOV R23, RZ, RZ, -R24 ;  /* 0x000000ffff177224 */ /* 0x000fe200078e0a18 */
[----:B------:R-:W-:Y:S02]  /*96e0*/  LOP3.LUT P0, RZ, R2, 0x3ff, RZ, 0xc0, !PT ;  /* 0x000003ff02ff7812 */ /* 0x000fe4000780c0ff */
[----:B------:R-:W-:Y:S01]  /*96f0*/  LEA.HI.SX32 R2, R0, R3, 0x1b ;  /* 0x0000000300027211 */ /* 0x000fe200078fdaff */
[----:B------:R-:W-:-:S10]  /*9700*/  IMAD R23, R4, R23, R7 ;  /* 0x0000001704177224 */ /* 0x000fd400078e0207 */
        /* <DEDUP_REMOVED lines=17> */
.L_x_10504:
        /* <DEDUP_REMOVED lines=19> */
.L_x_10506:
        /* <DEDUP_REMOVED lines=16> */
.L_x_10505:
[----:B------:R-:W2:Y:S01]  /*9a50*/  LDL.LU R20, [R1+0x8] ;  /* 0x0000080001147983 */ /* 0x000ea20000300800 */
[----:B------:R-:W-:Y:S01]  /*9a60*/  ULDC.64 UR4, c[0x0][0x9f8] ;  /* 0x00027e0000047ab9 */ /* 0x000fe20000000a00 */
[----:B------:R-:W1:Y:S01]  /*9a70*/  LDC R3, c[0x0][0x428] ;  /* 0x00010a00ff037b82 */ /* 0x000e620000000800 */
[----:B------:R-:W-:Y:S01]  /*9a80*/  ISETP.NE.U32.AND P0, PT, RZ, UR4, PT ;  /* 0x00000004ff007c0c */ /* 0x000fe2000bf05070 */
[----:B------:R-:W-:Y:S01]  /*9a90*/  ULDC UR4, c[0x0][0xda8] ;  /* 0x00036a0000047ab9 */ /* 0x000fe20000000800 */
[----:B------:R-:W-:Y:S02]  /*9aa0*/  MOV R0, R24 ;  /* 0x0000001800007202 */ /* 0x000fe40000000f00 */
[----:B------:R-:W-:-:S13]  /*9ab0*/  ISETP.NE.AND.EX P0, PT, RZ, UR5, PT, P0 ;  /* 0x00000005ff007c0c */ /* 0x000fda000bf05300 */
[----:B------:R-:W3:Y:S02]  /*9ac0*/  @P0 LDC.64 R4, c[0x0][0x9f8] ;  /* 0x00027e00ff040b82 */ /* 0x000ee40000000a00 */
[----:B---3--:R-:W-:-:S05]  /*9ad0*/  @P0 IMAD.WIDE R4, R24, 0x4, R4 ;  /* 0x0000000418040825 */ /* 0x008fca00078e0204 */
        /* <DEDUP_REMOVED lines=8> */
[----:B------:R-:W4:Y:S03]  /*9b60*/  @P0 LDC R7, c[0x0][0x430] ;  /* 0x00010c00ff070b82 */ /* 0x000f260000000800 */
[----:B------:R-:W-:-:S03]  /*9b70*/  @!UP1 UIADD3.X UR9, URZ, UR41, URZ, UP0, !UPT ;  /* 0x000000293f099290 */ /* 0x000fc600087fe43f */
[----:B------:R-:W-:Y:S01]  /*9b80*/  VOTEU.ALL UP0, P1 ;  /* 0x00000000003f7886 */ /* 0x000fe20000800000 */
[----:B-1----:R-:W-:-:S05]  /*9b90*/  @P0 IMAD.HI.U32 R6, R23, R6, RZ ;  /* 0x0000000617060227 */ /* 0x002fca00078e00ff */
[----:B----4-:R-:W-:Y:S01]  /*9ba0*/  @P0 SHF.R.U32.HI R3, RZ, R7, R6 ;  /* 0x00000007ff030219 */ /* 0x010fe20000011606 */
[----:B--2---:R-:W-:-:S04]  /*9bb0*/  IMAD.MOV R10, RZ, RZ, -R20 ;  /* 0x000000ffff0a7224 */ /* 0x004fc800078e0a14 */
[----:B------:R-:W-:-:S04]  /*9bc0*/  IMAD R10, R10, UR4, R29 ;  /* 0x000000040a0a7c24 */ /* 0x000fc8000f8e021d */
[----:B---3--:R-:W-:-:S07]  /*9bd0*/  IMAD R10, R10, 0xc0, RZ ;  /* 0x000000c00a0a7824 */ /* 0x008fce00078e02ff */
.L_x_10507:
        /* <DEDUP_REMOVED lines=16> */
.L_x_10561:
[----:B------:R-:W-:Y:S01]  /*9ce0*/  UMOV UR4, 0xffffffff ;  /* 0xffffffff00047882 */ /* 0x000fe20000000000 */
[----:B------:R-:W-:Y:S02]  /*9cf0*/  SHF.R.S32.HI R8, RZ, 0x1f, R0 ;  /* 0x0000001fff087819 */ /* 0x000fe40000011400 */
[----:B------:R-:W-:Y:S01]  /*9d00*/  IADD3 R13, R2, -0x1, RZ ;  /* 0xffffffff020d7810 */ /* 0x000fe20007ffe0ff */
[----:B------:R-:W-:Y:S06]  /*9d10*/  BRA.DIV UR4, `(.L_x_10509) ;  /* 0x0000001e04887947 */ /* 0x000fec000b800000 */
[----:B------:R-:W-:-:S13]  /*9d20*/  ELECT P6, URZ, PT ;  /* 0x00000000003f782f */ /* 0x000fda00038c0000 */
.L_x_10564:
[----:B------:R-:W-:Y:S05]  /*9d30*/  @!P6 BRA `(.L_x_10510) ;  /* 0x0000000000c4e947 */ /* 0x000fea0003800000 */
[----:B------:R1:W-:Y:S01]  /*9d40*/  STL [R1], R13 ;  /* 0x0000000d01007387 */ /* 0x0003e20000100800 */
[----:B------:R-:W-:Y:S01]  /*9d50*/  IMAD.MOV.U32 R9, RZ, RZ, R0 ;  /* 0x000000ffff097224 */ /* 0x000fe200078e0000 */
[----:B------:R-:W-:Y:S06]  /*9d60*/  @!P0 BRA `(.L_x_10511) ;  /* 0x0000000000488947 */ /* 0x000fec0003800000 */
[----:B------:R-:W2:Y:S01]  /*9d70*/  LDC R12, c[0x0][0x41c] ;  /* 0x00010700ff0c7b82 */ /* 0x000ea20000000800 */
[----:B------:R-:W-:Y:S01]  /*9d80*/  IMAD.MOV.U32 R20, RZ, RZ, R13 ;  /* 0x000000ffff147224 */ /* 0x000fe200078e000d */
[----:B------:R-:W-:Y:S01]  /*9d90*/  ULDC.64 UR4, c[0x0][0x408] ;  /* 0x0001020000047ab9 */ /* 0x000fe20000000a00 */
[----:B--2---:R-:W-:-:S13]  /*9da0*/  ISETP.NE.AND P1, PT, R12, 0x1, PT ;  /* 0x000000010c00780c */ /* 0x004fda0003f25270 */
[----:B------:R-:W2:Y:S02]  /*9db0*/  @P1 LDC.64 R6, c[0x0][0x420] ;  /* 0x00010800ff061b82 */ /* 0x000ea40000000a00 */
[----:B--2---:R-:W-:-:S05]  /*9dc0*/  @P1 IMAD.HI.U32 R6, R13, R6, RZ ;  /* 0x000000060d061227 */ /* 0x004fca00078e00ff */
[----:B------:R-:W-:Y:S01]  /*9dd0*/  @P1 SHF.R.U32.HI R20, RZ, R7, R6 ;  /* 0x00000007ff141219 */ /* 0x000fe20000011606 */
[----:B------:R-:W-:-:S03]  /*9de0*/  IMAD R7, R8, UR4, RZ ;  /* 0x0000000408077c24 */ /* 0x000fc6000f8e02ff */
[--C-:B------:R-:W-:Y:S01]  /*9df0*/  SHF.R.S32.HI R21, RZ, 0x1f, R20.reuse ;  /* 0x0000001fff157819 */ /* 0x100fe20000011414 */
[C---:B------:R-:W-:Y:S02]  /*9e00*/  IMAD R7, R0.reuse, UR5, R7 ;  /* 0x0000000500077c24 */ /* 0x040fe4000f8e0207 */
[----:B------:R-:W-:-:S05]  /*9e10*/  IMAD.WIDE.U32 R14, R0, UR4, R20 ;  /* 0x00000004000e7c25 */ /* 0x000fca000f8e0014 */
[----:B------:R-:W-:Y:S02]  /*9e20*/  IADD3 R7, R15, R7, RZ ;  /* 0x000000070f077210 */ /* 0x000fe40007ffe0ff */
[----:B------:R-:W-:Y:S01]  /*9e30*/  LEA R6, P1, R14, R4, 0x2 ;  /* 0x000000040e067211 */ /* 0x000fe200078210ff */
[----:B------:R-:W-:-:S03]  /*9e40*/  IMAD.MOV R11, RZ, RZ, -R20 ;  /* 0x000000ffff0b7224 */ /* 0x000fc600078e0a14 */
[----:B------:R-:W-:-:S05]  /*9e50*/  LEA.HI.X R7, R14, R5, R7, 0x2, P1 ;  /* 0x000000050e077211 */ /* 0x000fca00008f1407 */
[----:B------:R2:W5:Y:S02]  /*9e60*/  LDG.E R9, desc[UR38][R6.64] ;  /* 0x0000002606097981 */ /* 0x000564000c1e1900 */
[----:B--2---:R-:W-:-:S05]  /*9e70*/  IMAD R6, R12, R11, R13 ;  /* 0x0000000b0c067224 */ /* 0x004fca00078e020d */
[----:B------:R2:W-:Y:S02]  /*9e80*/  STL [R1], R6 ;  /* 0x0000000601007387 */ /* 0x0005e40000100800 */
.L_x_10511:
[----:B------:R-:W-:Y:S01]  /*9e90*/  IMAD R7, R22, 0x8, R25 ;  /* 0x0000000816077824 */ /* 0x000fe200078e0219 */
[----:B--2---:R-:W-:Y:S02]  /*9ea0*/  SHF.L.U32 R6, R19, 0x1f, RZ ;  /* 0x0000001f13067819 */ /* 0x004fe400000006ff */
[----:B------:R-:W-:Y:S02]  /*9eb0*/  ISETP.NE.AND P2, PT, R18, RZ, PT ;  /* 0x000000ff1200720c */ /* 0x000fe40003f45270 */
[----:B------:R-:W2:Y:S02]  /*9ec0*/  SYNCS.PHASECHK.TRANS64.TRYWAIT P1, [R7+URZ+0x30840], R6 ;  /* 0x03084006070075a7 */ /* 0x000ea4000802017f */
[----:B--2---:R-:W-:Y:S09]  /*9ed0*/  @!P1 BRA `(.L_x_10512) ;  /* 0x0000001c00389947 */ /* 0x004ff20003800000 */
.L_x_10565:
[----:B------:R-:W-:Y:S05]  /*9ee0*/  @P2 BRA `(.L_x_10513) ;  /* 0x0000000000142947 */ /* 0x000fea0003800000 */
[----:B------:R-:W-:Y:S02]  /*9ef0*/  ISETP.NE.AND P1, PT, R28, RZ, PT ;  /* 0x000000ff1c00720c */ /* 0x000fe40003f25270 */
[----:B--2---:R-:W-:-:S04]  /*9f00*/  MOV R6, 0x6000 ;  /* 0x0000600000067802 */ /* 0x004fc80000000f00 */
[----:B------:R3:W-:Y:S07]  /*9f10*/  SYNCS.ARRIVE.TRANS64 RZ, [R7+URZ+0x30830], R6 ;  /* 0x0308300607ff79a7 */ /* 0x0007ee000800003f */
[----:B------:R-:W-:Y:S05]  /*9f20*/  @!P1 BRA `(.L_x_10513) ;  /* 0x0000000000049947 */ /* 0x000fea0003800000 */
[----:B------:R-:W-:Y:S01]  /*9f30*/  BPT.TRAP 0x1 ;  /* 0x000000040000795c */ /* 0x000fe20000300000 */
.L_x_10513:
[----:B------:R-:W4:Y:S01]  /*9f40*/  LDL R11, [R1] ;  /* 0x00000000010b7983 */ /* 0x000f220000100800 */
[----:B--23--:R-:W-:Y:S01]  /*9f50*/  IMAD R6, R22, 0x6000, R25 ;  /* 0x0000600016067824 */ /* 0x00cfe200078e0219 */
[----:B------:R-:W-:Y:S01]  /*9f60*/  R2UR UR9, R7 ;  /* 0x00000000070972ca */ /* 0x000fe200000e0000 */
[----:B------:R-:W-:Y:S01]  /*9f70*/  UIADD3 UR4, UP0, UR40, 0x370, URZ ;  /* 0x0000037028047890 */ /* 0x000fe2000ff1e03f */
[----:B------:R-:W-:Y:S01]  /*9f80*/  R2UR UR12, R3 ;  /* 0x00000000030c72ca */ /* 0x000fe200000e0000 */
[----:B------:R-:W-:Y:S01]  /*9f90*/  UMOV UR6, 0x0 ;  /* 0x0000000000067882 */ /* 0x000fe20000000000 */
[----:B------:R-:W-:Y:S01]  /*9fa0*/  R2UR UR8, R6 ;  /* 0x00000000060872ca */ /* 0x000fe200000e0000 */
[----:B------:R-:W-:Y:S01]  /*9fb0*/  UIADD3.X UR5, URZ, UR41, URZ, UP0, !UPT ;  /* 0x000000293f057290 */ /* 0x000fe200087fe43f */
[----:B-----5:R-:W-:Y:S01]  /*9fc0*/  R2UR UR13, R9 ;  /* 0x00000000090d72ca */ /* 0x020fe200000e0000 */
[----:B------:R-:W-:Y:S01]  /*9fd0*/  UMOV UR7, 0x14f00000 ;  /* 0x14f0000000077882 */ /* 0x000fe20000000000 */
[----:B------:R-:W-:-:S05]  /*9fe0*/  UMOV UR10, URZ ;  /* 0x0000003f000a7c82 */ /* 0x000fca0008000000 */
[----:B------:R-:W-:-:S04]  /*9ff0*/  UIADD3 UR9, UR9, 0x30830, URZ ;  /* 0x0003083009097890 */ /* 0x000fc8000fffe03f */
[----:B------:R-:W-:Y:S01]  /*a000*/  UIADD3 UR8, UR8, 0x12400, URZ ;  /* 0x0001240008087890 */ /* 0x000fe2000fffe03f */
[----:B----4-:R-:W-:-:S13]  /*a010*/  R2UR UR11, R11 ;  /* 0x000000000b0b72ca */ /* 0x010fda00000e0000 */
[----:B------:R-:W-:-:S09]  /*a020*/  UIMAD UR11, UR11, 0xc0, URZ ;  /* 0x000000c00b0b78a4 */ /* 0x000fd2000f8e023f */
[----:B------:R2:W-:Y:S02]  /*a030*/  UTMALDG.4D [UR8], [UR4], desc[UR6] ;  /* 0x00000608040075b4 */ /* 0x0005e40008019000 */
[----:B--2---:R-:W-:Y:S01]  /*a040*/  NOP ;  /* 0x0000000000007918 */ /* 0x004fe20000000000 */
.L_x_10510:
[----:B------:R-:W-:Y:S05]  /*a050*/  WARPSYNC.ALL ;  /* 0x0000000000007948 */ /* 0x000fea0003800000 */
[----:B------:R-:W-:Y:S01]  /*a060*/  BAR.SYNC.DEFER_BLOCKING 0x8, 0x1a0 ;  /* 0x0206800000007b1d */ /* 0x000fe20000010000 */
[----:B------:R-:W-:Y:S02]  /*a070*/  ELECT P1, URZ, PT ;  /* 0x00000000003f782f */ /* 0x000fe40003820000 */
[----:B------:R-:W-:Y:S01]  /*a080*/  R2UR UR9, R25 ;  /* 0x00000000190972ca */ /* 0x000fe200000e0000 */
[----:B------:R-:W-:-:S10]  /*a090*/  UIADD3 UR4, UP0, UR40, 0x270, URZ ;  /* 0x0000027028047890 */ /* 0x000fd4000ff1e03f */
[----:B------:R-:W-:Y:S02]  /*a0a0*/  @P1 R2UR UR13, R24 ;  /* 0x00000000180d12ca */ /* 0x000fe400000e0000 */
[----:B------:R-:W-:Y:S01]  /*a0b0*/  @P1 R2UR UR12, R23 ;  /* 0x00000000170c12ca */ /* 0x000fe200000e0000 */
[----:B------:R-:W-:Y:S01]  /*a0c0*/  UIADD3.X UR5, URZ, UR41, URZ, UP0, !UPT ;  /* 0x000000293f057290 */ /* 0x000fe200087fe43f */
[----:B------:R-:W-:Y:S01]  /*a0d0*/  @P1 R2UR UR11, R10 ;  /* 0x000000000a0b12ca */ /* 0x000fe200000e0000 */
[----:B------:R-:W-:Y:S01]  /*a0e0*/  UMOV UR6, 0x0 ;  /* 0x0000000000067882 */ /* 0x000fe20000000000 */
[----:B------:R-:W-:Y:S01]  /*a0f0*/  UMOV UR7, 0x12f00000 ;  /* 0x12f0000000077882 */ /* 0x000fe20000000000 */
[----:B------:R-:W-:Y:S01]  /*a100*/  UMOV UR10, URZ ;  /* 0x0000003f000a7c82 */ /* 0x000fe20008000000 */
[----:B------:R-:W-:Y:S01]  /*a110*/  BSSY B0, `(.L_x_10514) ;  /* 0x000000b000007945 */ /* 0x000fe20003800000 */
[----:B------:R-:W-:Y:S01]  /*a120*/  ISETP.GE.AND P2, PT, R26, 0xc1, PT ;  /* 0x000000c11a00780c */ /* 0x000fe20003f46270 */
[----:B------:R-:W-:Y:S01]  /*a130*/  @P1 IMAD.MOV.U32 R6, RZ, RZ, 0x6000 ;  /* 0x00006000ff061424 */ /* 0x000fe200078e00ff */
[----:B------:R-:W-:-:S02]  /*a140*/  UIADD3 UR8, UR9, 0xc400, URZ ;  /* 0x0000c40009087890 */ /* 0x000fc4000fffe03f */
[----:B------:R-:W-:Y:S01]  /*a150*/  UIADD3 UR9, UR9, 0x30800, URZ ;  /* 0x0003080009097890 */ /* 0x000fe2000fffe03f */
[----:B------:R2:W-:Y:S08]  /*a160*/  @P1 SYNCS.ARRIVE.TRANS64 RZ, [R25+URZ+0x30800], R6 ;  /* 0x0308000619ff19a7 */ /* 0x0005f0000800003f */
[----:B------:R3:W-:Y:S01]  /*a170*/  UTMALDG.4D [UR8], [UR4], desc[UR6] ;  /* 0x00000608040075b4 */ /* 0x0007e20008019000 */
[----:B--2---:R-:W-:-:S04]  /*a180*/  LOP3.LUT R6, R27, 0x1, RZ, 0xc, !PT ;  /* 0x000000011b067812 */ /* 0x004fc800078e0cff */
[----:B------:R-:W-:-:S04]  /*a190*/  SHF.L.U32 R6, R6, 0x1f, RZ ;  /* 0x0000001f06067819 */ /* 0x000fc800000006ff */
[----:B------:R-:W2:Y:S02]  /*a1a0*/  SYNCS.PHASECHK.TRANS64.TRYWAIT P1, [R25+URZ+0x30820], R6 ;  /* 0x03082006190075a7 */ /* 0x000ea4000802017f */
[----:B--23--:R-:W-:Y:S05]  /*a1b0*/  @!P1 BRA `(.L_x_10515) ;  /* 0x0000001800949947 */ /* 0x00cfea0003800000 */
.L_x_10566:
[----:B------:R-:W-:Y:S05]  /*a1c0*/  BSYNC B0 ;  /* 0x0000000000007941 */ /* 0x000fea0003800000 */
.L_x_10514:
[----:B------:R-:W-:Y:S05]  /*a1d0*/  @!P2 BRA `(.L_x_10516) ;  /* 0x000000100050a947 */ /* 0x000fea0003800000 */
[----:B------:R-:W-:Y:S01]  /*a1e0*/  IMAD.MOV R15, RZ, RZ, -R2 ;  /* 0x000000ffff0f7224 */ /* 0x000fe200078e0a02 */
[----:B--2---:R-:W-:Y:S01]  /*a1f0*/  MOV R6, 0x1 ;  /* 0x0000000100067802 */ /* 0x004fe20000000f00 */
[----:B------:R-:W-:-:S03]  /*a200*/  VIADD R11, R2, 0xfffffffe ;  /* 0xfffffffe020b7836 */ /* 0x000fc60000000000 */
[----:B------:R-:W-:-:S05]  /*a210*/  VIADDMNMX R15, R15, R6, 0xffffffff, !PT ;  /* 0xffffffff0f0f7446 */ /* 0x000fca0007800106 */
        /* <DEDUP_REMOVED lines=13> */
[----:B------:R-:W2:Y:S01]  /*a2f0*/  LDC R20, c[0x0][0x41c] ;  /* 0x00010700ff147b82 */ /* 0x000ea20000000800 */
[----:B------:R-:W-:Y:S02]  /*a300*/  ULDC.64 UR4, c[0x0][0x408] ;  /* 0x0001020000047ab9 */ /* 0x000fe40000000a00 */
[----:B------:R-:W-:-:S04]  /*a310*/  IMAD R21, R8, UR4, RZ ;  /* 0x0000000408157c24 */ /* 0x000fc8000f8e02ff */
[----:B------:R-:W-:Y:S01]  /*a320*/  IMAD R21, R0, UR5, R21 ;  /* 0x0000000500157c24 */ /* 0x000fe2000f8e0215 */
[----:B--2---:R-:W-:-:S13]  /*a330*/  ISETP.NE.AND P1, PT, R20, 0x1, PT ;  /* 0x000000011400780c */ /* 0x004fda0003f25270 */
[----:B------:R-:W2:Y:S02]  /*a340*/  @P1 LDC.64 R6, c[0x0][0x420] ;  /* 0x00010800ff061b82 */ /* 0x000ea40000000a00 */
[----:B--2---:R-:W-:-:S04]  /*a350*/  @P1 IMAD.HI.U32 R14, R11, R6, RZ ;  /* 0x000000060b0e1227 */ /* 0x004fc800078e00ff */
[----:B------:R-:W-:Y:S01]  /*a360*/  IMAD.MOV.U32 R6, RZ, RZ, R11 ;  /* 0x000000ffff067224 */ /* 0x000fe200078e000b */
[----:B------:R-:W-:-:S04]  /*a370*/  @P1 SHF.R.U32.HI R6, RZ, R7, R14 ;  /* 0x00000007ff061219 */ /* 0x000fc8000001160e */
[--C-:B------:R-:W-:Y:S02]  /*a380*/  SHF.R.S32.HI R7, RZ, 0x1f, R6.reuse ;  /* 0x0000001fff077819 */ /* 0x100fe40000011406 */
[----:B------:R-:W-:Y:S01]  /*a390*/  IADD3 R14, -R6, RZ, RZ ;  /* 0x000000ff060e7210 */ /* 0x000fe20007ffe1ff */
[----:B------:R-:W-:-:S04]  /*a3a0*/  IMAD.WIDE.U32 R6, R0, UR4, R6 ;  /* 0x0000000400067c25 */ /* 0x000fc8000f8e0006 */
[----:B------:R-:W-:Y:S01]  /*a3b0*/  IMAD.IADD R7, R21, 0x1, R7 ;  /* 0x0000000115077824 */ /* 0x000fe200078e0207 */
[----:B------:R-:W-:Y:S01]  /*a3c0*/  LEA R4, P1, R6, R4, 0x2 ;  /* 0x0000000406047211 */ /* 0x000fe200078210ff */
[----:B------:R-:W-:-:S03]  /*a3d0*/  IMAD R11, R20, R14, R11 ;  /* 0x0000000e140b7224 */ /* 0x000fc600078e020b */
[----:B------:R-:W-:-:S05]  /*a3e0*/  LEA.HI.X R5, R6, R5, R7, 0x2, P1 ;  /* 0x0000000506057211 */ /* 0x000fca00008f1407 */
[----:B------:R2:W5:Y:S04]  /*a3f0*/  LDG.E R6, desc[UR38][R4.64] ;  /* 0x0000002604067981 */ /* 0x000568000c1e1900 */
.L_x_10520:
[----:B--2---:R-:W-:Y:S01]  /*a400*/  IMAD R5, R10, 0x8, R25 ;  /* 0x000000080a057824 */ /* 0x004fe200078e0219 */
[----:B------:R-:W-:Y:S02]  /*a410*/  SHF.L.U32 R4, R12, 0x1f, RZ ;  /* 0x0000001f0c047819 */ /* 0x000fe400000006ff */
[----:B------:R-:W-:Y:S02]  /*a420*/  ISETP.NE.AND P1, PT, R18, RZ, PT ;  /* 0x000000ff1200720c */ /* 0x000fe40003f25270 */
[----:B------:R-:W2:Y:S02]  /*a430*/  SYNCS.PHASECHK.TRANS64.TRYWAIT P2, [R5+URZ+0x30840], R4 ;  /* 0x03084004050075a7 */ /* 0x000ea4000804017f */
[----:B--2---:R-:W-:Y:S09]  /*a440*/  @!P2 BRA `(.L_x_10521) ;  /* 0x000000180004a947 */ /* 0x004ff20003800000 */
.L_x_10567:
[----:B------:R-:W-:Y:S05]  /*a450*/  @P1 BRA `(.L_x_10522) ;  /* 0x0000000000141947 */ /* 0x000fea0003800000 */
[----:B------:R-:W-:Y:S02]  /*a460*/  ISETP.NE.AND P2, PT, R28, RZ, PT ;  /* 0x000000ff1c00720c */ /* 0x000fe40003f45270 */
[----:B--2---:R-:W-:-:S04]  /*a470*/  MOV R4, 0x6000 ;  /* 0x0000600000047802 */ /* 0x004fc80000000f00 */
[----:B------:R3:W-:Y:S07]  /*a480*/  SYNCS.ARRIVE.TRANS64 RZ, [R5+URZ+0x30830], R4 ;  /* 0x0308300405ff79a7 */ /* 0x0007ee000800003f */
[----:B------:R-:W-:Y:S05]  /*a490*/  @!P2 BRA `(.L_x_10522) ;  /* 0x000000000004a947 */ /* 0x000fea0003800000 */
[----:B------:R-:W-:Y:S01]  /*a4a0*/  BPT.TRAP 0x1 ;  /* 0x000000040000795c */ /* 0x000fe20000300000 */
.L_x_10522:
[----:B--23--:R-:W-:Y:S01]  /*a4b0*/  IMAD R4, R10, 0x6000, R25 ;  /* 0x000060000a047824 */ /* 0x00cfe200078e0219 */
[----:B------:R-:W-:Y:S01]  /*a4c0*/  R2UR UR9, R5 ;  /* 0x00000000050972ca */ /* 0x000fe200000e0000 */
[----:B------:R-:W-:Y:S01]  /*a4d0*/  UIADD3 UR4, UP0, UR40, 0x370, URZ ;  /* 0x0000037028047890 */ /* 0x000fe2000ff1e03f */
[----:B------:R-:W-:Y:S01]  /*a4e0*/  R2UR UR11, R11 ;  /* 0x000000000b0b72ca */ /* 0x000fe200000e0000 */
[----:B------:R-:W-:Y:S01]  /*a4f0*/  VIADD R5, R25, 0x30800 ;  /* 0x0003080019057836 */ /* 0x000fe20000000000 */
[----:B------:R-:W-:Y:S01]  /*a500*/  R2UR UR8, R4 ;  /* 0x00000000040872ca */ /* 0x000fe200000e0000 */
[----:B------:R-:W-:Y:S01]  /*a510*/  UIADD3.X UR5, URZ, UR41, URZ, UP0, !UPT ;  /* 0x000000293f057290 */ /* 0x000fe200087fe43f */
[----:B------:R-:W-:Y:S01]  /*a520*/  R2UR UR12, R3 ;  /* 0x00000000030c72ca */ /* 0x000fe200000e0000 */
[----:B------:R-:W-:Y:S01]  /*a530*/  IMAD R4, R22, 0x8, R5 ;  /* 0x0000000816047824 */ /* 0x000fe200078e0205 */
[----:B-----5:R-:W-:Y:S01]  /*a540*/  R2UR UR13, R6 ;  /* 0x00000000060d72ca */ /* 0x020fe200000e0000 */
[----:B------:R-:W-:Y:S01]  /*a550*/  UMOV UR6, 0x0 ;  /* 0x0000000000067882 */ /* 0x000fe20000000000 */
[----:B------:R-:W-:Y:S01]  /*a560*/  SHF.L.U32 R7, R19, 0x1f, RZ ;  /* 0x0000001f13077819 */ /* 0x000fe200000006ff */
[----:B------:R-:W-:Y:S01]  /*a570*/  UMOV UR7, 0x14f00000 ;  /* 0x14f0000000077882 */ /* 0x000fe20000000000 */
[----:B------:R-:W-:Y:S01]  /*a580*/  UMOV UR10, URZ ;  /* 0x0000003f000a7c82 */ /* 0x000fe20008000000 */
[----:B------:R-:W-:-:S02]  /*a590*/  UIADD3 UR9, UR9, 0x30830, URZ ;  /* 0x0003083009097890 */ /* 0x000fc4000fffe03f */
[----:B------:R-:W-:Y:S02]  /*a5a0*/  UIMAD UR11, UR11, 0xc0, URZ ;  /* 0x000000c00b0b78a4 */ /* 0x000fe4000f8e023f */
[----:B------:R-:W-:-:S09]  /*a5b0*/  UIADD3 UR8, UR8, 0x12400, URZ ;  /* 0x0001240008087890 */ /* 0x000fd2000fffe03f */
[----:B------:R2:W-:Y:S01]  /*a5c0*/  UTMALDG.4D [UR8], [UR4], desc[UR6] ;  /* 0x00000608040075b4 */ /* 0x0005e20008019000 */
[----:B------:R-:W3:Y:S02]  /*a5d0*/  SYNCS.PHASECHK.TRANS64.TRYWAIT P2, [R4+URZ+0x60], R7 ;  /* 0x00006007040075a7 */ /* 0x000ee4000804017f */
[----:B--23--:R-:W-:Y:S05]  /*a5e0*/  @!P2 BRA `(.L_x_10523) ;  /* 0x0000001400b0a947 */ /* 0x00cfea0003800000 */
.L_x_10568:
[----:B------:R-:W-:Y:S05]  /*a5f0*/  @P1 BRA `(.L_x_10524) ;  /* 0x0000000000181947 */ /* 0x000fea0003800000 */
[----:B------:R-:W-:Y:S01]  /*a600*/  ISETP.NE.AND P1, PT, R28, RZ, PT ;  /* 0x000000ff1c00720c */ /* 0x000fe20003f25270 */
[----:B------:R-:W-:Y:S01]  /*a610*/  IMAD.MOV.U32 R5, RZ, RZ, 0x6000 ;  /* 0x00006000ff057424 */ /* 0x000fe200078e00ff */
[----:B--2---:R-:W-:-:S04]  /*a620*/  LEA R4, R22, R25, 0x3 ;  /* 0x0000001916047211 */ /* 0x004fc800078e18ff */
[----:B------:R3:W-:Y:S07]  /*a630*/  SYNCS.ARRIVE.TRANS64 RZ, [R4+URZ+0x30850], R5 ;  /* 0x0308500504ff79a7 */ /* 0x0007ee000800003f */
[----:B------:R-:W-:Y:S05]  /*a640*/  @!P1 BRA `(.L_x_10524) ;  /* 0x0000000000049947 */ /* 0x000fea0003800000 */
[----:B------:R-:W-:Y:S01]  /*a650*/  BPT.TRAP 0x1 ;  /* 0x000000040000795c */ /* 0x000fe20000300000 */
.L_x_10524:
[----:B--23--:R-:W2:Y:S01]  /*a660*/  LDL.LU R4, [R1] ;  /* 0x0000000001047983 */ /* 0x00cea20000300800 */
[----:B------:R-:W-:Y:S01]  /*a670*/  IMAD R5, R22, 0x6000, R25 ;  /* 0x0000600016057824 */ /* 0x000fe200078e0219 */
[----:B------:R-:W-:Y:S01]  /*a680*/  R2UR UR13, R9 ;  /* 0x00000000090d72ca */ /* 0x000fe200000e0000 */
[----:B------:R-:W-:Y:S01]  /*a690*/  UIADD3 UR4, UP0, UR40, 0x470, URZ ;  /* 0x0000047028047890 */ /* 0x000fe2000ff1e03f */
[----:B------:R-:W-:Y:S01]  /*a6a0*/  R2UR UR12, R3 ;  /* 0x00000000030c72ca */ /* 0x000fe200000e0000 */
[----:B------:R-:W-:Y:S01]  /*a6b0*/  UMOV UR6, 0x0 ;  /* 0x0000000000067882 */ /* 0x000fe20000000000 */
[----:B------:R-:W-:Y:S01]  /*a6c0*/  R2UR UR8, R5 ;  /* 0x00000000050872ca */ /* 0x000fe200000e0000 */
[----:B------:R-:W-:Y:S01]  /*a6d0*/  UIADD3.X UR5, URZ, UR41, URZ, UP0, !UPT ;  /* 0x000000293f057290 */ /* 0x000fe200087fe43f */
[----:B------:R3:W-:Y:S01]  /*a6e0*/  STL [R1], R11 ;  /* 0x0000000b01007387 */ /* 0x0007e20000100800 */
[----:B------:R-:W-:Y:S01]  /*a6f0*/  UMOV UR7, 0x14f00000 ;  /* 0x14f0000000077882 */ /* 0x000fe20000000000 */
[----:B------:R-:W-:Y:S01]  /*a700*/  UMOV UR10, URZ ;  /* 0x0000003f000a7c82 */ /* 0x000fe20008000000 */
[----:B------:R-:W-:-:S08]  /*a710*/  IMAD.MOV.U32 R9, RZ, RZ, R6 ;  /* 0x000000ffff097224 */ /* 0x000fd000078e0006 */
[----:B------:R-:W-:Y:S01]  /*a720*/  UIADD3 UR8, UR8, 0x400, URZ ;  /* 0x0000040008087890 */ /* 0x000fe2000fffe03f */
[----:B--2---:R-:W-:Y:S02]  /*a730*/  R2UR UR11, R4 ;  /* 0x00000000040b72ca */ /* 0x004fe400000e0000 */
[----:B------:R-:W-:-:S04]  /*a740*/  LEA R4, R22, R25, 0x3 ;  /* 0x0000001916047211 */ /* 0x000fc800078e18ff */
[----:B------:R-:W-:-:S07]  /*a750*/  R2UR UR9, R4 ;  /* 0x00000000040972ca */ /* 0x000fce00000e0000 */
[----:B------:R-:W-:-:S06]  /*a760*/  UIMAD UR11, UR11, 0xc0, URZ ;  /* 0x000000c00b0b78a4 */ /* 0x000fcc000f8e023f */
[----:B------:R-:W-:-:S09]  /*a770*/  UIADD3 UR9, UR9, 0x30850, URZ ;  /* 0x0003085009097890 */ /* 0x000fd2000fffe03f */
[----:B------:R3:W-:Y:S02]  /*a780*/  UTMALDG.4D [UR8], [UR4], desc[UR6] ;  /* 0x00000608040075b4 */ /* 0x0007e40008019000 */
[----:B---3--:R-:W-:Y:S01]  /*a790*/  NOP ;  /* 0x0000000000007918 */ /* 0x008fe20000000000 */
.L_x_10519:
[----:B------:R-:W-:Y:S05]  /*a7a0*/  BSYNC B0 ;  /* 0x0000000000007941 */ /* 0x000fea0003800000 */
.L_x_10518:
[----:B------:R-:W-:Y:S01]  /*a7b0*/  IADD3 R11, R2, -0x3, RZ ;  /* 0xfffffffd020b7810 */ /* 0x000fe20007ffe0ff */
[----:B------:R-:W-:Y:S01]  /*a7c0*/  IMAD.MOV.U32 R22, RZ, RZ, R10 ;  /* 0x000000ffff167224 */ /* 0x000fe200078e000a */
[----:B------:R-:W-:-:S07]  /*a7d0*/  MOV R19, R12 ;  /* 0x0000000c00137202 */ /* 0x000fce0000000f00 */
.L_x_10517:
[----:B------:R-:W-:Y:S01]  /*a7e0*/  IMAD.MOV R2, RZ, RZ, -R15 ;  /* 0x000000ffff027224 */ /* 0x000fe200078e0a0f */
[----:B------:R-:W-:Y:S04]  /*a7f0*/  BSSY B0, `(.L_x_10516) ;  /* 0x00000b2000007945 */ /* 0x000fe80003800000 */
[----:B------:R-:W-:-:S13]  /*a800*/  ISETP.NE.AND P1, PT, R13, R2, PT ;  /* 0x000000020d00720c */ /* 0x000fda0003f25270 */
[----:B------:R-:W-:Y:S05]  /*a810*/  @!P1 BRA `(.L_x_10525) ;  /* 0x0000000800bc9947 */ /* 0x000fea0003800000 */
[----:B------:R-:W-:-:S07]  /*a820*/  MOV R4, R9 ;  /* 0x0000000900047202 */ /* 0x000fce0000000f00 */
.L_x_10540:
        /* <DEDUP_REMOVED lines=9> */
[----:B------:R-:W2:Y:S01]  /*a8c0*/  LDC R12, c[0x0][0x41c] ;  /* 0x00010700ff0c7b82 */ /* 0x000ea20000000800 */
[----:B-1----:R-:W-:Y:S01]  /*a8d0*/  IMAD.MOV.U32 R13, RZ, RZ, R11 ;  /* 0x000000ffff0d7224 */ /* 0x002fe200078e000b */
[----:B------:R-:W-:Y:S02]  /*a8e0*/  ULDC.64 UR4, c[0x0][0x408] ;  /* 0x0001020000047ab9 */ /* 0x000fe40000000a00 */
[----:B------:R-:W-:-:S04]  /*a8f0*/  IMAD R15, R8, UR4, RZ ;  /* 0x00000004080f7c24 */ /* 0x000fc8000f8e02ff */
[----:B------:R-:W-:Y:S01]  /*a900*/  IMAD R15, R0, UR5, R15 ;  /* 0x00000005000f7c24 */ /* 0x000fe2000f8e020f */
[----:B--2---:R-:W-:-:S13]  /*a910*/  ISETP.NE.AND P1, PT, R12, 0x1, PT ;  /* 0x000000010c00780c */ /* 0x004fda0003f25270 */
[----:B------:R-:W1:Y:S02]  /*a920*/  @P1 LDC.64 R4, c[0x0][0x420] ;  /* 0x00010800ff041b82 */ /* 0x000e640000000a00 */
[----:B-1----:R-:W-:-:S05]  /*a930*/  @P1 IMAD.HI.U32 R4, R11, R4, RZ ;  /* 0x000000040b041227 */ /* 0x002fca00078e00ff */
[----:B------:R-:W-:Y:S02]  /*a940*/  @P1 SHF.R.U32.HI R13, RZ, R5, R4 ;  /* 0x00000005ff0d1219 */ /* 0x000fe40000011604 */
[----:B------:R-:W1:Y:S02]  /*a950*/  LDC.64 R4, c[0x0][0x3f8] ;  /* 0x0000fe00ff047b82 */ /* 0x000e640000000a00 */
[----:B------:R-:W-:Y:S02]  /*a960*/  SHF.R.S32.HI R7, RZ, 0x1f, R13 ;  /* 0x0000001fff077819 */ /* 0x000fe4000001140d */
[----:B------:R-:W-:-:S05]  /*a970*/  MOV R6, R13 ;  /* 0x0000000d00067202 */ /* 0x000fca0000000f00 */
[----:B------:R-:W-:-:S04]  /*a980*/  IMAD.WIDE.U32 R6, R0, UR4, R6 ;  /* 0x0000000400067c25 */ /* 0x000fc8000f8e0006 */
[----:B------:R-:W-:Y:S01]  /*a990*/  IMAD.IADD R7, R15, 0x1, R7 ;  /* 0x000000010f077824 */ /* 0x000fe200078e0207 */
[----:B-1----:R-:W-:-:S04]  /*a9a0*/  LEA R4, P1, R6, R4, 0x2 ;  /* 0x0000000406047211 */ /* 0x002fc800078210ff */
[----:B------:R-:W-:-:S05]  /*a9b0*/  LEA.HI.X R5, R6, R5, R7, 0x2, P1 ;  /* 0x0000000506057211 */ /* 0x000fca00008f1407 */
[----:B------:R2:W5:Y:S01]  /*a9c0*/  LDG.E R4, desc[UR38][R4.64] ;  /* 0x0000002604047981 */ /* 0x000562000c1e1900 */
[----:B------:R-:W-:-:S05]  /*a9d0*/  IADD3 R6, -R13, RZ, RZ ;  /* 0x000000ff0d067210 */ /* 0x000fca0007ffe1ff */
[----:B------:R-:W-:-:S07]  /*a9e0*/  IMAD R12, R12, R6, R11 ;  /* 0x000000060c0c7224 */ /* 0x000fce00078e020b */
.L_x_10528:
[----:B------:R-:W-:Y:S01]  /*a9f0*/  IMAD R6, R2, 0x8, R25 ;  /* 0x0000000802067824 */ /* 0x000fe200078e0219 */
[----:B--2---:R-:W-:Y:S02]  /*aa00*/  SHF.L.U32 R5, R10, 0x1f, RZ ;  /* 0x0000001f0a057819 */ /* 0x004fe400000006ff */
[----:B------:R-:W-:Y:S02]  /*aa10*/  ISETP.NE.AND P1, PT, R18, RZ, PT ;  /* 0x000000ff1200720c */ /* 0x000fe40003f25270 */
[----:B------:R-:W2:Y:S02]  /*aa20*/  SYNCS.PHASECHK.TRANS64.TRYWAIT P2, [R6+URZ+0x30840], R5 ;  /* 0x03084005060075a7 */ /* 0x000ea4000804017f */
[----:B--2---:R-:W-:Y:S09]  /*aa30*/  @!P2 BRA `(.L_x_10529) ;  /* 0x0000001000b0a947 */ /* 0x004ff20003800000 */
.L_x_10569:
[----:B------:R-:W-:Y:S05]  /*aa40*/  @P1 BRA `(.L_x_10530) ;  /* 0x0000000000141947 */ /* 0x000fea0003800000 */
[----:B------:R-:W-:Y:S02]  /*aa50*/  ISETP.NE.AND P2, PT, R28, RZ, PT ;  /* 0x000000ff1c00720c */ /* 0x000fe40003f45270 */
[----:B--2---:R-:W-:-:S04]  /*aa60*/  MOV R5, 0x6000 ;  /* 0x0000600000057802 */ /* 0x004fc80000000f00 */
[----:B------:R3:W-:Y:S07]  /*aa70*/  SYNCS.ARRIVE.TRANS64 RZ, [R6+URZ+0x30830], R5 ;  /* 0x0308300506ff79a7 */ /* 0x0007ee000800003f */
[----:B------:R-:W-:Y:S05]  /*aa80*/  @!P2 BRA `(.L_x_10530) ;  /* 0x000000000004a947 */ /* 0x000fea0003800000 */
[----:B------:R-:W-:Y:S01]  /*aa90*/  BPT.TRAP 0x1 ;  /* 0x000000040000795c */ /* 0x000fe20000300000 */
.L_x_10530:
[----:B--23--:R-:W-:Y:S01]  /*aaa0*/  IMAD R5, R2, 0x6000, R25 ;  /* 0x0000600002057824 */ /* 0x00cfe200078e0219 */
[----:B------:R-:W-:Y:S01]  /*aab0*/  R2UR UR9, R6 ;  /* 0x00000000060972ca */ /* 0x000fe200000e0000 */
[----:B------:R-:W-:Y:S01]  /*aac0*/  UIADD3 UR4, UP0, UR40, 0x370, URZ ;  /* 0x0000037028047890 */ /* 0x000fe2000ff1e03f */
[----:B------:R-:W-:Y:S01]  /*aad0*/  R2UR UR11, R12 ;  /* 0x000000000c0b72ca */ /* 0x000fe200000e0000 */
[----:B------:R-:W-:Y:S01]  /*aae0*/  UMOV UR6, 0x0 ;  /* 0x0000000000067882 */ /* 0x000fe20000000000 */
[----:B------:R-:W-:Y:S01]  /*aaf0*/  R2UR UR8, R5 ;  /* 0x00000000050872ca */ /* 0x000fe200000e0000 */
[----:B------:R-:W-:Y:S01]  /*ab00*/  UIADD3.X UR5, URZ, UR41, URZ, UP0, !UPT ;  /* 0x000000293f057290 */ /* 0x000fe200087fe43f */
[----:B------:R-:W-:Y:S01]  /*ab10*/  R2UR UR12, R3 ;  /* 0x00000000030c72ca */ /* 0x000fe200000e0000 */
[----:B------:R-:W-:Y:S01]  /*ab20*/  VIADD R5, R25, 0x30800 ;  /* 0x0003080019057836 */ /* 0x000fe20000000000 */
[----:B-----5:R-:W-:Y:S01]  /*ab30*/  R2UR UR13, R4 ;  /* 0x00000000040d72ca */ /* 0x020fe200000e0000 */
[----:B------:R-:W-:Y:S01]  /*ab40*/  UMOV UR7, 0x14f00000 ;  /* 0x14f0000000077882 */ /* 0x000fe20000000000 */
[----:B------:R-:W-:Y:S01]  /*ab50*/  SHF.L.U32 R19, R19, 0x1f, RZ ;  /* 0x0000001f13137819 */ /* 0x000fe200000006ff */
[----:B------:R-:W-:Y:S01]  /*ab60*/  UMOV UR10, URZ ;  /* 0x0000003f000a7c82 */ /* 0x000fe20008000000 */
[----:B------:R-:W-:Y:S01]  /*ab70*/  LEA R6, R22, R5, 0x3 ;  /* 0x0000000516067211 */ /* 0x000fe200078e18ff */
[----:B------:R-:W-:-:S02]  /*ab80*/  UIADD3 UR9, UR9, 0x30830, URZ ;  /* 0x0003083009097890 */ /* 0x000fc4000fffe03f */
[----:B------:R-:W-:Y:S02]  /*ab90*/  UIMAD UR11, UR11, 0xc0, URZ ;  /* 0x000000c00b0b78a4 */ /* 0x000fe4000f8e023f */
[----:B------:R-:W-:-:S09]  /*aba0*/  UIADD3 UR8, UR8, 0x12400, URZ ;  /* 0x0001240008087890 */ /* 0x000fd2000fffe03f */
[----:B------:R2:W-:Y:S01]  /*abb0*/  UTMALDG.4D [UR8], [UR4], desc[UR6] ;  /* 0x00000608040075b4 */ /* 0x0005e20008019000 */
[----:B------:R-:W3:Y:S02]  /*abc0*/  SYNCS.PHASECHK.TRANS64.TRYWAIT P2, [R6+URZ+0x60], R19 ;  /* 0x00006013060075a7 */ /* 0x000ee4000804017f */
[----:B--23--:R-:W-:Y:S05]  /*abd0*/  @!P2 BRA `(.L_x_10531) ;  /* 0x00000010005ca947 */ /* 0x00cfea0003800000 */
.L_x_10570:
[----:B------:R-:W-:Y:S05]  /*abe0*/  @P1 BRA `(.L_x_10532) ;  /* 0x0000000000141947 */ /* 0x000fea0003800000 */
[----:B------:R-:W-:Y:S01]  /*abf0*/  ISETP.NE.AND P1, PT, R28, RZ, PT ;  /* 0x000000ff1c00720c */ /* 0x000fe20003f25270 */
[----:B------:R-:W-:-:S04]  /*ac00*/  IMAD.MOV.U32 R5, RZ, RZ, 0x6000 ;  /* 0x00006000ff057424 */ /* 0x000fc800078e00ff */
[----:B------:R3:W-:Y:S08]  /*ac10*/  SYNCS.ARRIVE.TRANS64 RZ, [R6+URZ+0x50], R5 ;  /* 0x0000500506ff79a7 */ /* 0x0007f0000800003f */
[----:B------:R-:W-:Y:S05]  /*ac20*/  @!P1 BRA `(.L_x_10532) ;  /* 0x0000000000049947 */ /* 0x000fea0003800000 */
[----:B------:R-:W-:Y:S01]  /*ac30*/  BPT.TRAP 0x1 ;  /* 0x000000040000795c */ /* 0x000fe20000300000 */
.L_x_10532:
[----:B---3--:R-:W3:Y:S01]  /*ac40*/  LDL.LU R5, [R1] ;  /* 0x0000000001057983 */ /* 0x008ee20000300800 */
[----:B------:R-:W-:Y:S01]  /*ac50*/  IMAD R22, R22, 0x6000, R25 ;  /* 0x0000600016167824 */ /* 0x000fe200078e0219 */
[----:B------:R-:W-:Y:S01]  /*ac60*/  R2UR UR9, R6 ;  /* 0x00000000060972ca */ /* 0x000fe200000e0000 */
[----:B------:R-:W-:Y:S01]  /*ac70*/  UIADD3 UR4, UP0, UR40, 0x470, URZ ;  /* 0x0000047028047890 */ /* 0x000fe2000ff1e03f */
[----:B------:R-:W-:Y:S01]  /*ac80*/  R2UR UR13, R9 ;  /* 0x00000000090d72ca */ /* 0x000fe200000e0000 */
[----:B------:R-:W-:Y:S01]  /*ac90*/  UMOV UR6, 0x0 ;  /* 0x0000000000067882 */ /* 0x000fe20000000000 */
[----:B------:R-:W-:Y:S01]  /*aca0*/  R2UR UR8, R22 ;  /* 0x00000000160872ca */ /* 0x000fe200000e0000 */
[----:B------:R-:W-:Y:S01]  /*acb0*/  UIADD3.X UR5, URZ, UR41, URZ, UP0, !UPT ;  /* 0x000000293f057290 */ /* 0x000fe200087fe43f */
[----:B------:R-:W-:Y:S01]  /*acc0*/  R2UR UR12, R3 ;  /* 0x00000000030c72ca */ /* 0x000fe200000e0000 */
[----:B------:R-:W-:Y:S01]  /*acd0*/  UMOV UR7, 0x14f00000 ;  /* 0x14f0000000077882 */ /* 0x000fe20000000000 */
[----:B------:R-:W-:Y:S01]  /*ace0*/  UMOV UR10, URZ ;  /* 0x0000003f000a7c82 */ /* 0x000fe20008000000 */
[----:B------:R4:W-:Y:S01]  /*acf0*/  STL [R1], R12 ;  /* 0x0000000c01007387 */ /* 0x0009e20000100800 */
[----:B------:R-:W-:-:S03]  /*ad00*/  MOV R9, R4 ;  /* 0x0000000400097202 */ /* 0x000fc60000000f00 */
[----:B------:R-:W-:-:S04]  /*ad10*/  UIADD3 UR9, UR9, 0x50, URZ ;  /* 0x0000005009097890 */ /* 0x000fc8000fffe03f */
[----:B------:R-:W-:Y:S01]  /*ad20*/  UIADD3 UR8, UR8, 0x400, URZ ;  /* 0x0000040008087890 */ /* 0x000fe2000fffe03f */
[----:B---3--:R-:W-:-:S13]  /*ad30*/  R2UR UR11, R5 ;  /* 0x00000000050b72ca */ /* 0x008fda00000e0000 */
[----:B------:R-:W-:-:S09]  /*ad40*/  UIMAD UR11, UR11, 0xc0, URZ ;  /* 0x000000c00b0b78a4 */ /* 0x000fd2000f8e023f */
[----:B------:R4:W-:Y:S02]  /*ad50*/  UTMALDG.4D [UR8], [UR4], desc[UR6] ;  /* 0x00000608040075b4 */ /* 0x0009e40008019000 */
[----:B----4-:R-:W-:Y:S01]  /*ad60*/  NOP ;  /* 0x0000000000007918 */ /* 0x010fe20000000000 */
.L_x_10527:
[----:B------:R-:W-:Y:S05]  /*ad70*/  BSYNC B1 ;  /* 0x0000000000017941 */ /* 0x000fea0003800000 */
.L_x_10526:
[----:B------:R-:W-:Y:S01]  /*ad80*/  VIADD R22, R2, 0x1 ;  /* 0x0000000102167836 */ /* 0x000fe20000000000 */
[----:B------:R-:W-:Y:S04]  /*ad90*/  BSSY B1, `(.L_x_10533) ;  /* 0x0000054000017945 */ /* 0x000fe80003800000 */
[----:B------:R-:W-:-:S04]  /*ada0*/  ISETP.NE.AND P1, PT, R22, 0x2, PT ;  /* 0x000000021600780c */ /* 0x000fc80003f25270 */
[----:B--2---:R-:W-:Y:S02]  /*adb0*/  SEL R19, RZ, 0x1, P1 ;  /* 0x00000001ff137807 */ /* 0x004fe40000800000 */
[----:B------:R-:W-:Y:S02]  /*adc0*/  SEL R22, R22, RZ, P1 ;  /* 0x000000ff16167207 */ /* 0x000fe40000800000 */
[----:B------:R-:W-:Y:S01]  /*add0*/  LOP3.LUT R19, R10, R19, RZ, 0x3c, !PT ;  /* 0x000000130a137212 */ /* 0x000fe200078e3cff */
[----:B------:R-:W-:Y:S06]  /*ade0*/  @!P6 BRA `(.L_x_10534) ;  /* 0x000000040038e947 */ /* 0x000fec0003800000 */
[----:B-1----:R-:W-:Y:S01]  /*adf0*/  IADD3 R13, R11, -0x1, RZ ;  /* 0xffffffff0b0d7810 */ /* 0x002fe20007ffe0ff */
        /* <DEDUP_REMOVED lines=20> */
.L_x_10535:
[----:B-1----:R-:W-:Y:S01]  /*af40*/  IMAD R5, R22, 0x8, R25 ;  /* 0x0000000816057824 */ /* 0x002fe200078e0219 */
[----:B------:R-:W-:Y:S02]  /*af50*/  SHF.L.U32 R6, R19, 0x1f, RZ ;  /* 0x0000001f13067819 */ /* 0x000fe400000006ff */
[----:B------:R-:W-:Y:S02]  /*af60*/  ISETP.NE.AND P1, PT, R18, RZ, PT ;  /* 0x000000ff1200720c */ /* 0x000fe40003f25270 */
[----:B------:R-:W1:Y:S02]  /*af70*/  SYNCS.PHASECHK.TRANS64.TRYWAIT P2, [R5+URZ+0x30840], R6 ;  /* 0x03084006050075a7 */ /* 0x000e64000804017f */
[----:B-1----:R-:W-:Y:S09]  /*af80*/  @!P2 BRA `(.L_x_10536) ;  /* 0x0000000c0084a947 */ /* 0x002ff20003800000 */
.L_x_10571:
[----:B------:R-:W-:Y:S05]  /*af90*/  @P1 BRA `(.L_x_10537) ;  /* 0x0000000000141947 */ /* 0x000fea0003800000 */
[----:B------:R-:W-:Y:S02]  /*afa0*/  ISETP.NE.AND P2, PT, R28, RZ, PT ;  /* 0x000000ff1c00720c */ /* 0x000fe40003f45270 */
[----:B-1----:R-:W-:-:S04]  /*afb0*/  MOV R6, 0x6000 ;  /* 0x0000600000067802 */ /* 0x002fc80000000f00 */
[----:B------:R2:W-:Y:S07]  /*afc0*/  SYNCS.ARRIVE.TRANS64 RZ, [R5+URZ+0x30830], R6 ;  /* 0x0308300605ff79a7 */ /* 0x0005ee000800003f */
[----:B------:R-:W-:Y:S05]  /*afd0*/  @!P2 BRA `(.L_x_10537) ;  /* 0x000000000004a947 */ /* 0x000fea0003800000 */
[----:B------:R-:W-:Y:S01]  /*afe0*/  BPT.TRAP 0x1 ;  /* 0x000000040000795c */ /* 0x000fe20000300000 */
.L_x_10537:
[----:B-12---:R-:W-:Y:S01]  /*aff0*/  IMAD R5, R22, 0x6000, R25 ;  /* 0x0000600016057824 */ /* 0x006fe200078e0219 */
[----:B------:R-:W-:Y:S01]  /*b000*/  R2UR UR11, R13 ;  /* 0x000000000d0b72ca */ /* 0x000fe200000e0000 */
[----:B------:R-:W-:Y:S01]  /*b010*/  UIADD3 UR4, UP0, UR40, 0x370, URZ ;  /* 0x0000037028047890 */ /* 0x000fe2000ff1e03f */
[----:B------:R-:W-:Y:S01]  /*b020*/  R2UR UR12, R3 ;  /* 0x00000000030c72ca */ /* 0x000fe200000e0000 */
[----:B------:R-:W-:Y:S01]  /*b030*/  UMOV UR6, 0x0 ;  /* 0x0000000000067882 */ /* 0x000fe20000000000 */
[----:B------:R-:W-:Y:S01]  /*b040*/  R2UR UR8, R5 ;  /* 0x00000000050872ca */ /* 0x000fe200000e0000 */
[----:B------:R-:W-:Y:S01]  /*b050*/  VIADD R5, R25, 0x30800 ;  /* 0x0003080019057836 */ /* 0x000fe20000000000 */
[----:B-----5:R-:W-:Y:S01]  /*b060*/  R2UR UR13, R4 ;  /* 0x00000000040d72ca */ /* 0x020fe200000e0000 */
[----:B------:R-:W-:Y:S01]  /*b070*/  UIADD3.X UR5, URZ, UR41, URZ, UP0, !UPT ;  /* 0x000000293f057290 */ /* 0x000fe200087fe43f */
[----:B------:R-:W-:Y:S01]  /*b080*/  SHF.L.U32 R10, R10, 0x1f, RZ ;  /* 0x0000001f0a0a7819 */ /* 0x000fe200000006ff */
[----:B------:R-:W-:Y:S01]  /*b090*/  UMOV UR7, 0x14f00000 ;  /* 0x14f0000000077882 */ /* 0x000fe20000000000 */
[----:B------:R-:W-:Y:S01]  /*b0a0*/  LEA R6, R22, R5, 0x3 ;  /* 0x0000000516067211 */ /* 0x000fe200078e18ff */
[----:B------:R-:W-:Y:S01]  /*b0b0*/  IMAD R5, R2, 0x8, R5 ;  /* 0x0000000802057824 */ /* 0x000fe200078e0205 */
[----:B------:R-:W-:Y:S01]  /*b0c0*/  UMOV UR10, URZ ;  /* 0x0000003f000a7c82 */ /* 0x000fe20008000000 */
[----:B------:R-:W-:Y:S01]  /*b0d0*/  UIMAD UR11, UR11, 0xc0, URZ ;  /* 0x000000c00b0b78a4 */ /* 0x000fe2000f8e023f */
[----:B------:R-:W-:-:S03]  /*b0e0*/  R2UR UR9, R6 ;  /* 0x00000000060972ca */ /* 0x000fc600000e0000 */
[----:B------:R-:W-:-:S10]  /*b0f0*/  UIADD3 UR8, UR8, 0x12400, URZ ;  /* 0x0001240008087890 */ /* 0x000fd4000fffe03f */
[----:B------:R-:W-:-:S09]  /*b100*/  UIADD3 UR9, UR9, 0x30, URZ ;  /* 0x0000003009097890 */ /* 0x000fd2000fffe03f */
[----:B------:R1:W-:Y:S01]  /*b110*/  UTMALDG.4D [UR8], [UR4], desc[UR6] ;  /* 0x00000608040075b4 */ /* 0x0003e20008019000 */
[----:B------:R-:W2:Y:S02]  /*b120*/  SYNCS.PHASECHK.TRANS64.TRYWAIT P2, [R5+URZ+0x60], R10 ;  /* 0x0000600a050075a7 */ /* 0x000ea4000804017f */
[----:B-12---:R-:W-:Y:S05]  /*b130*/  @!P2 BRA `(.L_x_10538) ;  /* 0x0000000c002ca947 */ /* 0x006fea0003800000 */
.L_x_10572:
[----:B------:R-:W-:Y:S05]  /*b140*/  @P1 BRA `(.L_x_10539) ;  /* 0x0000000000141947 */ /* 0x000fea0003800000 */
[----:B------:R-:W-:Y:S02]  /*b150*/  ISETP.NE.AND P1, PT, R28, RZ, PT ;  /* 0x000000ff1c00720c */ /* 0x000fe40003f25270 */
[----:B------:R-:W-:-:S04]  /*b160*/  MOV R6, 0x6000 ;  /* 0x0000600000067802 */ /* 0x000fc80000000f00 */
[----:B------:R2:W-:Y:S07]  /*b170*/  SYNCS.ARRIVE.TRANS64 RZ, [R5+URZ+0x50], R6 ;  /* 0x0000500605ff79a7 */ /* 0x0005ee000800003f */
[----:B------:R-:W-:Y:S05]  /*b180*/  @!P1 BRA `(.L_x_10539) ;  /* 0x0000000000049947 */ /* 0x000fea0003800000 */
[----:B------:R-:W-:Y:S01]  /*b190*/  BPT.TRAP 0x1 ;  /* 0x000000040000795c */ /* 0x000fe20000300000 */
.L_x_10539:
[----:B--2---:R-:W2:Y:S01]  /*b1a0*/  LDL.LU R6, [R1] ;  /* 0x0000000001067983 */ /* 0x004ea20000300800 */
        /* <DEDUP_REMOVED lines=11> */
[----:B------:R-:W-:-:S03]  /*b260*/  IMAD.MOV.U32 R9, RZ, RZ, R4 ;  /* 0x000000ffff097224 */ /* 0x000fc600078e0004 */
[----:B------:R-:W-:-:S04]  /*b270*/  UIADD3 UR9, UR9, 0x50, URZ ;  /* 0x0000005009097890 */ /* 0x000fc8000fffe03f */
[----:B------:R-:W-:Y:S01]  /*b280*/  UIADD3 UR8, UR8, 0x400, URZ ;  /* 0x0000040008087890 */ /* 0x000fe2000fffe03f */
[----:B--2---:R-:W-:-:S13]  /*b290*/  R2UR UR11, R6 ;  /* 0x00000000060b72ca */ /* 0x004fda00000e0000 */
[----:B------:R-:W-:-:S09]  /*b2a0*/  UIMAD UR11, UR11, 0xc0, URZ ;  /* 0x000000c00b0b78a4 */ /* 0x000fd2000f8e023f */
[----:B------:R3:W-:Y:S02]  /*b2b0*/  UTMALDG.4D [UR8], [UR4], desc[UR6] ;  /* 0x00000608040075b4 */ /* 0x0007e40008019000 */
[----:B---3--:R-:W-:Y:S01]  /*b2c0*/  NOP ;  /* 0x0000000000007918 */ /* 0x008fe20000000000 */
.L_x_10534:
[----:B------:R-:W-:Y:S05]  /*b2d0*/  BSYNC B1 ;  /* 0x0000000000017941 */ /* 0x000fea0003800000 */
.L_x_10533:
[C---:B------:R-:W-:Y:S02]  /*b2e0*/  ISETP.GT.AND P1, PT, R11.reuse, 0x1, PT ;  /* 0x000000010b00780c */ /* 0x040fe40003f24270 */
[----:B------:R-:W-:-:S11]  /*b2f0*/  IADD3 R11, R11, -0x2, RZ ;  /* 0xfffffffe0b0b7810 */ /* 0x000fd60007ffe0ff */
[----:B------:R-:W-:Y:S05]  /*b300*/  @P1 BRA `(.L_x_10540) ;  /* 0xfffffff400481947 */ /* 0x000fea000383ffff */
.L_x_10525:
[----:B------:R-:W-:Y:S05]  /*b310*/  BSYNC B0 ;  /* 0x0000000000007941 */ /* 0x000fea0003800000 */
.L_x_10516:
[----:B------:R-:W-:Y:S04]  /*b320*/  BSSY B0, `(.L_x_10541) ;  /* 0x000001e000007945 */ /* 0x000fe80003800000 */
[----:B------:R-:W-:Y:S05]  /*b330*/  @!P6 BRA `(.L_x_10542) ;  /* 0x000000000070e947 */ /* 0x000fea0003800000 */
[----:B-1----:R-:W-:Y:S01]  /*b340*/  IMAD R5, R22, 0x8, R25 ;  /* 0x0000000816057824 */ /* 0x002fe200078e0219 */
[----:B------:R-:W-:Y:S02]  /*b350*/  SHF.L.U32 R0, R19, 0x1f, RZ ;  /* 0x0000001f13007819 */ /* 0x000fe400000006ff */
[----:B------:R-:W-:Y:S02]  /*b360*/  ISETP.NE.AND P1, PT, R18, RZ, PT ;  /* 0x000000ff1200720c */ /* 0x000fe40003f25270 */
[----:B------:R-:W1:Y:S02]  /*b370*/  SYNCS.PHASECHK.TRANS64.TRYWAIT P0, [R5+URZ+0x30860], R0 ;  /* 0x03086000050075a7 */ /* 0x000e64000800017f */
[----:B-1----:R-:W-:Y:S09]  /*b380*/  @!P0 BRA `(.L_x_10543) ;  /* 0x0000000800ac8947 */ /* 0x002ff20003800000 */
.L_x_10573:
[----:B------:R-:W-:Y:S05]  /*b390*/  @P1 BRA `(.L_x_10544) ;  /* 0x0000000000141947 */ /* 0x000fea0003800000 */
[----:B------:R-:W-:Y:S02]  /*b3a0*/  ISETP.NE.AND P0, PT, R28, RZ, PT ;  /* 0x000000ff1c00720c */ /* 0x000fe40003f05270 */
[----:B-1----:R-:W-:-:S04]  /*b3b0*/  MOV R0, 0x6000 ;  /* 0x0000600000007802 */ /* 0x002fc80000000f00 */
[----:B------:R3:W-:Y:S07]  /*b3c0*/  SYNCS.ARRIVE.TRANS64 RZ, [R5+URZ+0x30850], R0 ;  /* 0x0308500005ff79a7 */ /* 0x0007ee000800003f */
[----:B------:R-:W-:Y:S05]  /*b3d0*/  @!P0 BRA `(.L_x_10544) ;  /* 0x0000000000048947 */ /* 0x000fea0003800000 */
[----:B------:R-:W-:Y:S01]  /*b3e0*/  BPT.TRAP 0x1 ;  /* 0x000000040000795c */ /* 0x000fe20000300000 */
.L_x_10544:
[----:B-1-3--:R-:W3:Y:S01]  /*b3f0*/  LDL R0, [R1] ;  /* 0x0000000001007983 */ /* 0x00aee20000100800 */
[----:B--2---:R-:W-:Y:S01]  /*b400*/  IMAD R25, R22, 0x6000, R25 ;  /* 0x0000600016197824 */ /* 0x004fe200078e0219 */
        /* <DEDUP_REMOVED lines=8> */
[----:B------:R-:W-:-:S05]  /*b490*/  UMOV UR10, URZ ;  /* 0x0000003f000a7c82 */ /* 0x000fca0008000000 */
[----:B------:R-:W-:-:S04]  /*b4a0*/  UIADD3 UR9, UR9, 0x30850, URZ ;  /* 0x0003085009097890 */ /* 0x000fc8000fffe03f */
[----:B------:R-:W-:Y:S01]  /*b4b0*/  UIADD3 UR8, UR8, 0x400, URZ ;  /* 0x0000040008087890 */ /* 0x000fe2000fffe03f */
[----:B---3--:R-:W-:-:S13]  /*b4c0*/  R2UR UR11, R0 ;  /* 0x00000000000b72ca */ /* 0x008fda00000e0000 */
[----:B------:R-:W-:-:S09]  /*b4d0*/  UIMAD UR11, UR11, 0xc0, URZ ;  /* 0x000000c00b0b78a4 */ /* 0x000fd2000f8e023f */
[----:B------:R3:W-:Y:S02]  /*b4e0*/  UTMALDG.4D [UR8], [UR4], desc[UR6] ;  /* 0x00000608040075b4 */ /* 0x0007e40008019000 */
[----:B---3--:R-:W-:Y:S01]  /*b4f0*/  NOP ;  /* 0x0000000000007918 */ /* 0x008fe20000000000 */
.L_x_10542:
[----:B------:R-:W-:Y:S05]  /*b500*/  BSYNC B0 ;  /* 0x0000000000007941 */ /* 0x000fea0003800000 */
.L_x_10541:
        /* <DEDUP_REMOVED lines=11> */
.L_x_10503:
[----:B------:R-:W3:Y:S01]  /*b5c0*/  S2R R3, SR_CgaCtaId ;  /* 0x0000000000037919 */ /* 0x000ee20000008800 */
[----:B------:R-:W-:Y:S01]  /*b5d0*/  MOV R0, 0x400 ;  /* 0x0000040000007802 */ /* 0x000fe20000000f00 */
[----:B------:R-:W-:Y:S01]  /*b5e0*/  BSSY B0, `(.L_x_10546) ;  /* 0x0000005000007945 */ /* 0x000fe20003800000 */
[----:B------:R-:W-:Y:S02]  /*b5f0*/  SHF.L.U32 R27, R27, 0x1f, RZ ;  /* 0x0000001f1b1b7819 */ /* 0x000fe400000006ff */
[----:B---3--:R-:W-:-:S04]  /*b600*/  LEA R8, R3, R0, 0x18 ;  /* 0x0000000003087211 */ /* 0x008fc800078ec0ff */
[----:B------:R-:W3:Y:S02]  /*b610*/  SYNCS.PHASECHK.TRANS64.TRYWAIT P0, [R8+URZ+0x30820], R27 ;  /* 0x0308201b080075a7 */ /* 0x000ee4000800017f */
[----:B---3--:R-:W-:Y:S05]  /*b620*/  @!P0 BRA `(.L_x_10547) ;  /* 0x0000000800188947 */ /* 0x008fea0003800000 */
.L_x_10574:
[----:B------:R-:W-:Y:S05]  /*b630*/  BSYNC B0 ;  /* 0x0000000000007941 */ /* 0x000fea0003800000 */
.L_x_10546:
[----:B------:R-:W-:-:S03]  /*b640*/  UMOV UR4, 0xffffffff ;  /* 0xffffffff00047882 */ /* 0x000fc60000000000 */
[----:B------:R-:W-:Y:S05]  /*b650*/  BRA.DIV UR4, `(.L_x_10548) ;  /* 0x0000000a04207947 */ /* 0x000fea000b800000 */
[----:B------:R4:W1:Y:S02]  /*b660*/  SHFL.IDX PT, R14, R16, RZ, 0x1f ;  /* 0x00001fff100e7589 */ /* 0x00086400000e0000 */
.L_x_10577:
[----:B-1----:R-:W-:Y:S01]  /*b670*/  ISETP.NE.AND P0, PT, R14, RZ, PT ;  /* 0x000000ff0e00720c */ /* 0x002fe20003f05270 */
[----:B------:R-:W-:-:S12]  /*b680*/  BSSY B0, `(.L_x_10549) ;  /* 0x0000023000007945 */ /* 0x000fd80003800000 */
[----:B------:R-:W-:Y:S05]  /*b690*/  @P0 BRA `(.L_x_10550) ;  /* 0x0000000000840947 */ /* 0x000fea0003800000 */
[----:B------:R-:W-:-:S03]  /*b6a0*/  UMOV UR4, 0xffffffff ;  /* 0xffffffff00047882 */ /* 0x000fc60000000000 */
[----:B------:R-:W-:Y:S05]  /*b6b0*/  BRA.DIV UR4, `(.L_x_10551) ;  /* 0x0000000a04307947 */ /* 0x000fea000b800000 */
[----:B------:R-:W-:-:S13]  /*b6c0*/  ELECT P6, URZ, PT ;  /* 0x00000000003f782f */ /* 0x000fda00038c0000 */
.L_x_10580:
[----:B------:R-:W-:Y:S05]  /*b6d0*/  @!P6 BRA `(.L_x_10550) ;  /* 0x000000000074e947 */ /* 0x000fea0003800000 */
[----:B------:R-:W-:-:S04]  /*b6e0*/  LOP3.LUT R17, R17, 0x2, RZ, 0xfc, !PT ;  /* 0x0000000211117812 */ /* 0x000fc800078efcff */
[----:B------:R-:W-:-:S13]  /*b6f0*/  ISETP.NE.AND P2, PT, R17, 0x3, PT ;  /* 0x000000031100780c */ /* 0x000fda0003f45270 */
[----:B------:R-:W-:Y:S05]  /*b700*/  @!P2 BRA `(.L_x_10552) ;  /* 0x000000000004a947 */ /* 0x000fea0003800000 */
[----:B------:R-:W-:Y:S01]  /*b710*/  BPT.TRAP 0x1 ;  /* 0x000000040000795c */ /* 0x000fe20000300000 */
.L_x_10552:
[----:B------:R-:W-:Y:S02]  /*b720*/  IADD3 R3, R8, 0x30840, RZ ;  /* 0x0003084008037810 */ /* 0x000fe40007ffe0ff */
[----:B------:R-:W-:Y:S02]  /*b730*/  SHF.L.U32 R4, R19, 0x1f, RZ ;  /* 0x0000001f13047819 */ /* 0x000fe400000006ff */
[C---:B------:R-:W-:Y:S01]  /*b740*/  IADD3 R0, R22.reuse, 0x1, RZ ;  /* 0x0000000116007810 */ /* 0x040fe20007ffe0ff */
[----:B------:R-:W-:-:S03]  /*b750*/  IMAD R5, R22, 0x8, R3 ;  /* 0x0000000816057824 */ /* 0x000fc600078e0203 */
[C---:B------:R-:W-:Y:S01]  /*b760*/  ISETP.NE.AND P1, PT, R0.reuse, 0x2, PT ;  /* 0x000000020000780c */ /* 0x040fe20003f25270 */
[----:B------:R-:W1:Y:S03]  /*b770*/  SYNCS.PHASECHK.TRANS64.TRYWAIT P0, [R5+URZ], R4 ;  /* 0x00000004050075a7 */ /* 0x000e66000800017f */
[----:B------:R-:W-:Y:S02]  /*b780*/  SEL R2, RZ, 0x1, P1 ;  /* 0x00000001ff027807 */ /* 0x000fe40000800000 */
[----:B--2---:R-:W-:Y:S02]  /*b790*/  SEL R6, R0, RZ, P1 ;  /* 0x000000ff00067207 */ /* 0x004fe40000800000 */
[----:B------:R-:W-:-:S03]  /*b7a0*/  LOP3.LUT R0, R19, R2, RZ, 0x3c, !PT ;  /* 0x0000000213007212 */ /* 0x000fc600078e3cff */
[----:B------:R-:W-:Y:S01]  /*b7b0*/  IMAD R3, R6, 0x8, R3 ;  /* 0x0000000806037824 */ /* 0x000fe200078e0203 */
[----:B------:R-:W-:Y:S01]  /*b7c0*/  SHF.L.U32 R0, R0, 0x1f, RZ ;  /* 0x0000001f00007819 */ /* 0x000fe200000006ff */
[----:B-1----:R-:W-:Y:S06]  /*b7d0*/  @!P0 BRA `(.L_x_10553) ;  /* 0x0000000800088947 */ /* 0x002fec0003800000 */
.L_x_10581:
[----:B------:R-:W2:Y:S02]  /*b7e0*/  SYNCS.PHASECHK.TRANS64.TRYWAIT P0, [R3+URZ], R0 ;  /* 0x00000000030075a7 */ /* 0x000ea4000800017f */
[----:B--2---:R-:W-:Y:S05]  /*b7f0*/  @!P0 BRA `(.L_x_10554) ;  /* 0x0000000800148947 */ /* 0x004fea0003800000 */
.L_x_10582:
[----:B------:R-:W-:Y:S05]  /*b800*/  @!P2 BRA `(.L_x_10555) ;  /* 0x000000000004a947 */ /* 0x000fea0003800000 */
[----:B------:R-:W-:Y:S01]  /*b810*/  BPT.TRAP 0x1 ;  /* 0x000000040000795c */ /* 0x000fe20000300000 */
.L_x_10555:
[----:B--2---:R-:W-:-:S05]  /*b820*/  IADD3 R3, R8, 0x30860, RZ ;  /* 0x0003086008037810 */ /* 0x004fca0007ffe0ff */
[----:B-1----:R-:W-:-:S04]  /*b830*/  IMAD R5, R22, 0x8, R3 ;  /* 0x0000000816057824 */ /* 0x002fc800078e0203 */
[----:B------:R-:W1:Y:S02]  /*b840*/  SYNCS.PHASECHK.TRANS64.TRYWAIT P0, [R5+URZ], R4 ;  /* 0x00000004050075a7 */ /* 0x000e64000800017f */
[----:B-1----:R-:W-:Y:S05]  /*b850*/  @!P0 BRA `(.L_x_10556) ;  /* 0x0000000800108947 */ /* 0x002fea0003800000 */
.L_x_10583:
[----:B------:R-:W-:-:S07]  /*b860*/  LEA R3, R6, R3, 0x3 ;  /* 0x0000000306037211 */ /* 0x000fce00078e18ff */
.L_x_10557:
[----:B--2---:R2:W1:Y:S02]  /*b870*/  SYNCS.PHASECHK.TRANS64.TRYWAIT P0, [R3+URZ], R0 ;  /* 0x00000000030075a7 */ /* 0x004464000800017f */
[----:B-1----:R-:W-:Y:S05]  /*b880*/  @!P0 NANOSLEEP.SYNCS 0x989680 ;  /* 0x009896800000895d */ /* 0x002fea0003900000 */
[----:B------:R-:W1:Y:S02]  /*b890*/  @!P0 SYNCS.PHASECHK.TRANS64 P0, [R3+URZ], R0 ;  /* 0x00000000030085a7 */ /* 0x000e64000800007f */
[----:B-1----:R-:W-:Y:S05]  /*b8a0*/  @!P0 BRA `(.L_x_10557) ;  /* 0xfffffffc00f08947 */ /* 0x002fea000383ffff */
.L_x_10550:
[----:B------:R-:W-:Y:S05]  /*b8b0*/  BSYNC B0 ;  /* 0x0000000000007941 */ /* 0x000fea0003800000 */
.L_x_10549:
[----:B------:R-:W-:Y:S05]  /*b8c0*/  EXIT ;  /* 0x000000000000794d */ /* 0x000fea0003800000 */
.L_x_10481:
[----:B-1----:R-:W-:-:S04]  /*b8d0*/  IMAD.U32 R3, RZ, RZ, UR40 ;  /* 0x00000028ff037e24 */ /* 0x002fc8000f8e00ff */
[----:B------:R1:W2:Y:S03]  /*b8e0*/  SYNCS.PHASECHK.TRANS64.TRYWAIT P1, [R3+URZ+0x30800], R0 ;  /* 0x03080000030075a7 */ /* 0x0002a6000802017f */
[----:B--2---:R-:W-:Y:S05]  /*b8f0*/  @!P1 NANOSLEEP.SYNCS 0x989680 ;  /* 0x009896800000995d */ /* 0x004fea0003900000 */
[----:B------:R-:W2:Y:S02]  /*b900*/  @!P1 SYNCS.PHASECHK.TRANS64 P1, [R3+URZ+0x30800], R0 ;  /* 0x03080000030095a7 */ /* 0x000ea4000802007f */
[----:B--2---:R-:W-:Y:S05]  /*b910*/  @!P1 BRA `(.L_x_10481) ;  /* 0xfffffffc00ec9947 */ /* 0x004fea000383ffff */
[----:B------:R-:W-:Y:S05]  /*b920*/  BRA `(.L_x_10558) ;  /* 0xffffff5800647947 */ /* 0x000fea000383ffff */
.L_x_10485:
[----:B--2---:R2:W3:Y:S02]  /*b930*/  SYNCS.PHASECHK.TRANS64.TRYWAIT P2, [R3+URZ+0x30830], R6 ;  /* 0x03083006030075a7 */ /* 0x0044e4000804017f */
[----:B---3--:R-:W-:Y:S05]  /*b940*/  @!P2 NANOSLEEP.SYNCS 0x989680 ;  /* 0x009896800000a95d */ /* 0x008fea0003900000 */
[----:B------:R-:W3:Y:S02]  /*b950*/  @!P2 SYNCS.PHASECHK.TRANS64 P2, [R3+URZ+0x30830], R6 ;  /* 0x030830060300a5a7 */ /* 0x000ee4000804007f */
[----:B---3--:R-:W-:Y:S05]  /*b960*/  @!P2 BRA `(.L_x_10485) ;  /* 0xfffffffc00f0a947 */ /* 0x008fea000383ffff */
[----:B------:R-:W-:Y:S05]  /*b970*/  BRA `(.L_x_10484) ;  /* 0xffffff5800947947 */ /* 0x000fea000383ffff */
.L_x_10490:
[----:B---3--:R-:W-:-:S04]  /*b980*/  MOV R11, UR10 ;  /* 0x0000000a000b7c02 */ /* 0x008fc80008000f00 */
[----:B------:R3:W4:Y:S03]  /*b990*/  SYNCS.PHASECHK.TRANS64.TRYWAIT P2, [R11+URZ+0x30830], R10 ;  /* 0x0308300a0b0075a7 */ /* 0x000726000804017f */
[----:B----4-:R-:W-:Y:S05]  /*b9a0*/  @!P2 NANOSLEEP.SYNCS 0x989680 ;  /* 0x009896800000a95d */ /* 0x010fea0003900000 */
[----:B------:R-:W4:Y:S02]  /*b9b0*/  @!P2 SYNCS.PHASECHK.TRANS64 P2, [R11+URZ+0x30830], R10 ;  /* 0x0308300a0b00a5a7 */ /* 0x000f24000804007f */
[----:B----4-:R-:W-:Y:S05]  /*b9c0*/  @!P2 BRA `(.L_x_10490) ;  /* 0xfffffffc00eca947 */ /* 0x010fea000383ffff */
[----:B------:R-:W-:Y:S05]  /*b9d0*/  BRA `(.L_x_10487) ;  /* 0xffffff9000e07947 */ /* 0x000fea000383ffff */
.L_x_10494:
[----:B--2---:R-:W-:-:S04]  /*b9e0*/  IMAD.U32 R11, RZ, RZ, UR10 ;  /* 0x0000000aff0b7e24 */ /* 0x004fc8000f8e00ff */
[----:B------:R2:W3:Y:S03]  /*b9f0*/  SYNCS.PHASECHK.TRANS64.TRYWAIT P2, [R11+URZ+0x30850], R10 ;  /* 0x0308500a0b0075a7 */ /* 0x0004e6000804017f */
[----:B---3--:R-:W-:Y:S05]  /*ba00*/  @!P2 NANOSLEEP.SYNCS 0x989680 ;  /* 0x009896800000a95d */ /* 0x008fea0003900000 */
[----:B------:R-:W3:Y:S02]  /*ba10*/  @!P2 SYNCS.PHASECHK.TRANS64 P2, [R11+URZ+0x30850], R10 ;  /* 0x0308500a0b00a5a7 */ /* 0x000ee4000804007f */
[----:B---3--:R-:W-:Y:S05]  /*ba20*/  @!P2 BRA `(.L_x_10494) ;  /* 0xfffffffc00eca947 */ /* 0x008fea000383ffff */
[----:B------:R-:W-:Y:S05]  /*ba30*/  BRA `(.L_x_10491) ;  /* 0xffffff9400587947 */ /* 0x000fea000383ffff */
.L_x_10499:
[----:B----4-:R-:W-:-:S04]  /*ba40*/  MOV R4, UR12 ;  /* 0x0000000c00047c02 */ /* 0x010fc80008000f00 */
[----:B------:R4:W1:Y:S03]  /*ba50*/  SYNCS.PHASECHK.TRANS64.TRYWAIT P0, [R4+URZ+0x30850], R3 ;  /* 0x03085003040075a7 */ /* 0x000866000800017f */
[----:B-1----:R-:W-:Y:S05]  /*ba60*/  @!P0 NANOSLEEP.SYNCS 0x989680 ;  /* 0x009896800000895d */ /* 0x002fea0003900000 */
[----:B------:R-:W1:Y:S02]  /*ba70*/  @!P0 SYNCS.PHASECHK.TRANS64 P0, [R4+URZ+0x30850], R3 ;  /* 0x03085003040085a7 */ /* 0x000e64000800007f */
[----:B-1----:R-:W-:Y:S05]  /*ba80*/  @!P0 BRA `(.L_x_10499) ;  /* 0xfffffffc00ec8947 */ /* 0x002fea000383ffff */
[----:B------:R-:W-:Y:S05]  /*ba90*/  BRA `(.L_x_10498) ;  /* 0xffffffc800087947 */ /* 0x000fea000383ffff */
.L_x_10508:
[----:B------:R-:W-:Y:S01]  /*baa0*/  BSSY B0, `(.L_x_10559) ;  /* 0x0000008000007945 */ /* 0x000fe20003800000 */
[----:B------:R-:W-:Y:S01]  /*bab0*/  IMAD.MOV.U32 R13, RZ, RZ, R16 ;  /* 0x000000ffff0d7224 */ /* 0x000fe200078e0010 */
[----:B------:R-:W-:Y:S01]  /*bac0*/  MOV R12, RZ ;  /* 0x000000ff000c7202 */ /* 0x000fe20000000f00 */
[----:B------:R-:W-:Y:S01]  /*bad0*/  IMAD.MOV.U32 R11, RZ, RZ, 0x1f ;  /* 0x0000001fff0b7424 */ /* 0x000fe200078e00ff */
[----:B------:R-:W-:-:S07]  /*bae0*/  MOV R15, 0xffffffff ;  /* 0xffffffff000f7802 */ /* 0x000fce0000000f00 */
[----:B------:R-:W-:Y:S05]  /*baf0*/  WARPSYNC.COLLECTIVE R15, `(.L_x_10560) ;  /* 0x000000000f087348 */ /* 0x000fea0003c00000 */
[----:B------:R1:W2:Y:S02]  /*bb00*/  SHFL.IDX P6, R14, R13, R12, R11 ;  /* 0x0000000c0d0e7389 */ /* 0x0002a400000c000b */
[----:B-12---:R-:W-:Y:S01]  /*bb10*/  ENDCOLLECTIVE ;  /* 0x000000000000791b */ /* 0x006fe20003800000 */
.L_x_10560:
[----:B------:R-:W-:Y:S05]  /*bb20*/  BSYNC B0 ;  /* 0x0000000000007941 */ /* 0x000fea0003800000 */
.L_x_10559:
[----:B------:R-:W-:Y:S05]  /*bb30*/  BRA `(.L_x_10561) ;  /* 0xffffffe000687947 */ /* 0x000fea000383ffff */
.L_x_10509:
[----:B------:R-:W-:Y:S01]  /*bb40*/  BSSY B0, `(.L_x_10562) ;  /* 0x0000006000007945 */ /* 0x000fe20003800000 */
[----:B------:R-:W-:-:S07]  /*bb50*/  IMAD.MOV.U32 R15, RZ, RZ, -0x1 ;  /* 0xffffffffff0f7424 */ /* 0x000fce00078e00ff */
[----:B------:R-:W-:Y:S05]  /*bb60*/  WARPSYNC.COLLECTIVE R15, `(.L_x_10563) ;  /* 0x000000000f0c7348 */ /* 0x000fea0003c00000 */
[----:B------:R-:W-:Y:S02]  /*bb70*/  ELECT P6, UR62, PT ;  /* 0x00000000003e782f */ /* 0x000fe400038c0000 */
[----:B------:R-:W-:Y:S01]  /*bb80*/  MOV R14, UR62 ;  /* 0x0000003e000e7c02 */ /* 0x000fe20008000f00 */
[----:B------:R-:W-:Y:S10]  /*bb90*/  ENDCOLLECTIVE ;  /* 0x000000000000791b */ /* 0x000ff40003800000 */
.L_x_10563:
[----:B------:R-:W-:Y:S05]  /*bba0*/  BSYNC B0 ;  /* 0x0000000000007941 */ /* 0x000fea0003800000 */
.L_x_10562:
[----:B------:R-:W-:Y:S05]  /*bbb0*/  BRA `(.L_x_10564) ;  /* 0xffffffe0005c7947 */ /* 0x000fea000383ffff */
.L_x_10512:
[----:B--2---:R2:W3:Y:S02]  /*bbc0*/  SYNCS.PHASECHK.TRANS64.TRYWAIT P1, [R7+URZ+0x30840], R6 ;  /* 0x03084006070075a7 */ /* 0x0044e4000802017f */
[----:B---3--:R-:W-:Y:S05]  /*bbd0*/  @!P1 NANOSLEEP.SYNCS 0x989680 ;  /* 0x009896800000995d */ /* 0x008fea0003900000 */
[----:B------:R-:W3:Y:S02]  /*bbe0*/  @!P1 SYNCS.PHASECHK.TRANS64 P1, [R7+URZ+0x30840], R6 ;  /* 0x03084006070095a7 */ /* 0x000ee4000802007f */
[----:B---3--:R-:W-:Y:S05]  /*bbf0*/  @!P1 BRA `(.L_x_10512) ;  /* 0xfffffffc00f09947 */ /* 0x008fea000383ffff */
[----:B------:R-:W-:Y:S05]  /*bc00*/  BRA `(.L_x_10565) ;  /* 0xffffffe000b47947 */ /* 0x000fea000383ffff */
.L_x_10515:
[----:B--2---:R2:W3:Y:S02]  /*bc10*/  SYNCS.PHASECHK.TRANS64.TRYWAIT P1, [R25+URZ+0x30820], R6 ;  /* 0x03082006190075a7 */ /* 0x0044e4000802017f */
[----:B---3--:R-:W-:Y:S05]  /*bc20*/  @!P1 NANOSLEEP.SYNCS 0x989680 ;  /* 0x009896800000995d */ /* 0x008fea0003900000 */
[----:B------:R-:W3:Y:S02]  /*bc30*/  @!P1 SYNCS.PHASECHK.TRANS64 P1, [R25+URZ+0x30820], R6 ;  /* 0x03082006190095a7 */ /* 0x000ee4000802007f */
[----:B---3--:R-:W-:Y:S05]  /*bc40*/  @!P1 BRA `(.L_x_10515) ;  /* 0xfffffffc00f09947 */ /* 0x008fea000383ffff */
[----:B------:R-:W-:Y:S05]  /*bc50*/  BRA `(.L_x_10566) ;  /* 0xffffffe400587947 */ /* 0x000fea000383ffff */
.L_x_10521:
[----:B--2---:R2:W3:Y:S02]  /*bc60*/  SYNCS.PHASECHK.TRANS64.TRYWAIT P2, [R5+URZ+0x30840], R4 ;  /* 0x03084004050075a7 */ /* 0x0044e4000804017f */
[----:B---3--:R-:W-:Y:S05]  /*bc70*/  @!P2 NANOSLEEP.SYNCS 0x989680 ;  /* 0x009896800000a95d */ /* 0x008fea0003900000 */
[----:B------:R-:W3:Y:S02]  /*bc80*/  @!P2 SYNCS.PHASECHK.TRANS64 P2, [R5+URZ+0x30840], R4 ;  /* 0x030840040500a5a7 */ /* 0x000ee4000804007f */
[----:B---3--:R-:W-:Y:S05]  /*bc90*/  @!P2 BRA `(.L_x_10521) ;  /* 0xfffffffc00f0a947 */ /* 0x008fea000383ffff */
[----:B------:R-:W-:Y:S05]  /*bca0*/  BRA `(.L_x_10567) ;  /* 0xffffffe400e87947 */ /* 0x000fea000383ffff */
.L_x_10523:
[----:B--2---:R2:W3:Y:S02]  /*bcb0*/  SYNCS.PHASECHK.TRANS64.TRYWAIT P2, [R4+URZ+0x60], R7 ;  /* 0x00006007040075a7 */ /* 0x0044e4000804017f */
[----:B---3--:R-:W-:Y:S05]  /*bcc0*/  @!P2 NANOSLEEP.SYNCS 0x989680 ;  /* 0x009896800000a95d */ /* 0x008fea0003900000 */
[----:B------:R-:W3:Y:S02]  /*bcd0*/  @!P2 SYNCS.PHASECHK.TRANS64 P2, [R4+URZ+0x60], R7 ;  /* 0x000060070400a5a7 */ /* 0x000ee4000804007f */
[----:B---3--:R-:W-:Y:S05]  /*bce0*/  @!P2 BRA `(.L_x_10523) ;  /* 0xfffffffc00f0a947 */ /* 0x008fea000383ffff */
[----:B------:R-:W-:Y:S05]  /*bcf0*/  BRA `(.L_x_10568) ;  /* 0xffffffe8003c7947 */ /* 0x000fea000383ffff */
.L_x_10529:
[----:B--2---:R2:W3:Y:S02]  /*bd00*/  SYNCS.PHASECHK.TRANS64.TRYWAIT P2, [R6+URZ+0x30840], R5 ;  /* 0x03084005060075a7 */ /* 0x0044e4000804017f */
[----:B---3--:R-:W-:Y:S05]  /*bd10*/  @!P2 NANOSLEEP.SYNCS 0x989680 ;  /* 0x009896800000a95d */ /* 0x008fea0003900000 */
[----:B------:R-:W3:Y:S02]  /*bd20*/  @!P2 SYNCS.PHASECHK.TRANS64 P2, [R6+URZ+0x30840], R5 ;  /* 0x030840050600a5a7 */ /* 0x000ee4000804007f */
[----:B---3--:R-:W-:Y:S05]  /*bd30*/  @!P2 BRA `(.L_x_10529) ;  /* 0xfffffffc00f0a947 */ /* 0x008fea000383ffff */
[----:B------:R-:W-:Y:S05]  /*bd40*/  BRA `(.L_x_10569) ;  /* 0xffffffec003c7947 */ /* 0x000fea000383ffff */
.L_x_10531:
[----:B--2---:R2:W3:Y:S02]  /*bd50*/  SYNCS.PHASECHK.TRANS64.TRYWAIT P2, [R6+URZ+0x60], R19 ;  /* 0x00006013060075a7 */ /* 0x0044e4000804017f */
[----:B---3--:R-:W-:Y:S05]  /*bd60*/  @!P2 NANOSLEEP.SYNCS 0x989680 ;  /* 0x009896800000a95d */ /* 0x008fea0003900000 */
[----:B------:R-:W3:Y:S02]  /*bd70*/  @!P2 SYNCS.PHASECHK.TRANS64 P2, [R6+URZ+0x60], R19 ;  /* 0x000060130600a5a7 */ /* 0x000ee4000804007f */
[----:B---3--:R-:W-:Y:S05]  /*bd80*/  @!P2 BRA `(.L_x_10531) ;  /* 0xfffffffc00f0a947 */ /* 0x008fea000383ffff */
[----:B------:R-:W-:Y:S05]  /*bd90*/  BRA `(.L_x_10570) ;  /* 0xffffffec00907947 */ /* 0x000fea000383ffff */
.L_x_10536:
[----:B-1----:R1:W2:Y:S02]  /*bda0*/  SYNCS.PHASECHK.TRANS64.TRYWAIT P2, [R5+URZ+0x30840], R6 ;  /* 0x03084006050075a7 */ /* 0x0022a4000804017f */
[----:B--2---:R-:W-:Y:S05]  /*bdb0*/  @!P2 NANOSLEEP.SYNCS 0x989680 ;  /* 0x009896800000a95d */ /* 0x004fea0003900000 */
[----:B------:R-:W2:Y:S02]  /*bdc0*/  @!P2 SYNCS.PHASECHK.TRANS64 P2, [R5+URZ+0x30840], R6 ;  /* 0x030840060500a5a7 */ /* 0x000ea4000804007f */
[----:B--2---:R-:W-:Y:S05]  /*bdd0*/  @!P2 BRA `(.L_x_10536) ;  /* 0xfffffffc00f0a947 */ /* 0x004fea000383ffff */
[----:B------:R-:W-:Y:S05]  /*bde0*/  BRA `(.L_x_10571) ;  /* 0xfffffff000687947 */ /* 0x000fea000383ffff */
.L_x_10538:
[----:B-1----:R1:W2:Y:S02]  /*bdf0*/  SYNCS.PHASECHK.TRANS64.TRYWAIT P2, [R5+URZ+0x60], R10 ;  /* 0x0000600a050075a7 */ /* 0x0022a4000804017f */
[----:B--2---:R-:W-:Y:S05]  /*be00*/  @!P2 NANOSLEEP.SYNCS 0x989680 ;  /* 0x009896800000a95d */ /* 0x004fea0003900000 */
[----:B------:R-:W2:Y:S02]  /*be10*/  @!P2 SYNCS.PHASECHK.TRANS64 P2, [R5+URZ+0x60], R10 ;  /* 0x0000600a0500a5a7 */ /* 0x000ea4000804007f */
[----:B--2---:R-:W-:Y:S05]  /*be20*/  @!P2 BRA `(.L_x_10538) ;  /* 0xfffffffc00f0a947 */ /* 0x004fea000383ffff */
[----:B------:R-:W-:Y:S05]  /*be30*/  BRA `(.L_x_10572) ;  /* 0xfffffff000c07947 */ /* 0x000fea000383ffff */
.L_x_10543:
[----:B-1----:R1:W3:Y:S02]  /*be40*/  SYNCS.PHASECHK.TRANS64.TRYWAIT P0, [R5+URZ+0x30860], R0 ;  /* 0x03086000050075a7 */ /* 0x0022e4000800017f */
[----:B---3--:R-:W-:Y:S05]  /*be50*/  @!P0 NANOSLEEP.SYNCS 0x989680 ;  /* 0x009896800000895d */ /* 0x008fea0003900000 */
[----:B------:R-:W3:Y:S02]  /*be60*/  @!P0 SYNCS.PHASECHK.TRANS64 P0, [R5+URZ+0x30860], R0 ;  /* 0x03086000050085a7 */ /* 0x000ee4000800007f */
[----:B---3--:R-:W-:Y:S05]  /*be70*/  @!P0 BRA `(.L_x_10543) ;  /* 0xfffffffc00f08947 */ /* 0x008fea000383ffff */
[----:B------:R-:W-:Y:S05]  /*be80*/  BRA `(.L_x_10573) ;  /* 0xfffffff400407947 */ /* 0x000fea000383ffff */
.L_x_10547:
[----:B---3--:R3:W4:Y:S02]  /*be90*/  SYNCS.PHASECHK.TRANS64.TRYWAIT P0, [R8+URZ+0x30820], R27 ;  /* 0x0308201b080075a7 */ /* 0x008724000800017f */
[----:B----4-:R-:W-:Y:S05]  /*bea0*/  @!P0 NANOSLEEP.SYNCS 0x989680 ;  /* 0x009896800000895d */ /* 0x010fea0003900000 */
[----:B------:R-:W4:Y:S02]  /*beb0*/  @!P0 SYNCS.PHASECHK.TRANS64 P0, [R8+URZ+0x30820], R27 ;  /* 0x0308201b080085a7 */ /* 0x000f24000800007f */
[----:B----4-:R-:W-:Y:S05]  /*bec0*/  @!P0 BRA `(.L_x_10547) ;  /* 0xfffffffc00f08947 */ /* 0x010fea000383ffff */
[----:B------:R-:W-:Y:S05]  /*bed0*/  BRA `(.L_x_10574) ;  /* 0xfffffff400d47947 */ /* 0x000fea000383ffff */
.L_x_10548:
[----:B------:R-:W-:Y:S01]  /*bee0*/  BSSY B0, `(.L_x_10575) ;  /* 0x0000008000007945 */ /* 0x000fe20003800000 */
[----:B-1----:R-:W-:Y:S01]  /*bef0*/  MOV R13, R16 ;  /* 0x00000010000d7202 */ /* 0x002fe20000000f00 */
[----:B------:R-:W-:Y:S01]  /*bf00*/  IMAD.MOV.U32 R12, RZ, RZ, RZ ;  /* 0x000000ffff0c7224 */ /* 0x000fe200078e00ff */
[----:B------:R-:W-:Y:S01]  /*bf10*/  MOV R11, 0x1f ;  /* 0x0000001f000b7802 */ /* 0x000fe20000000f00 */
[----:B------:R-:W-:-:S07]  /*bf20*/  IMAD.MOV.U32 R15, RZ, RZ, -0x1 ;  /* 0xffffffffff0f7424 */ /* 0x000fce00078e00ff */
[----:B--23--:R-:W-:Y:S05]  /*bf30*/  WARPSYNC.COLLECTIVE R15, `(.L_x_10576) ;  /* 0x000000000f087348 */ /* 0x00cfea0003c00000 */
[----:B------:R1:W4:Y:S02]  /*bf40*/  SHFL.IDX P6, R14, R13, R12, R11 ;  /* 0x0000000c0d0e7389 */ /* 0x00032400000c000b */
[----:B-1234-:R-:W-:Y:S01]  /*bf50*/  ENDCOLLECTIVE ;  /* 0x000000000000791b */ /* 0x01efe20003800000 */
.L_x_10576:
[----:B------:R-:W-:Y:S05]  /*bf60*/  BSYNC B0 ;  /* 0x0000000000007941 */ /* 0x000fea0003800000 */
.L_x_10575:
[----:B------:R-:W-:Y:S05]  /*bf70*/  BRA `(.L_x_10577) ;  /* 0xfffffff400bc7947 */ /* 0x000fea000383ffff */
.L_x_10551:
[----:B------:R-:W-:Y:S01]  /*bf80*/  BSSY B1, `(.L_x_10578) ;  /* 0x0000006000017945 */ /* 0x000fe20003800000 */
[----:B------:R-:W-:-:S07]  /*bf90*/  MOV R15, 0xffffffff ;  /* 0xffffffff000f7802 */ /* 0x000fce0000000f00 */
[----:B--234-:R-:W-:Y:S05]  /*bfa0*/  WARPSYNC.COLLECTIVE R15, `(.L_x_10579) ;  /* 0x000000000f0c7348 */ /* 0x01cfea0003c00000 */
[----:B------:R-:W-:Y:S02]  /*bfb0*/  ELECT P6, UR62, PT ;  /* 0x00000000003e782f */ /* 0x000fe400038c0000 */
[----:B------:R-:W-:Y:S01]  /*bfc0*/  MOV R14, UR62 ;  /* 0x0000003e000e7c02 */ /* 0x000fe20008000f00 */
[----:B--234-:R-:W-:Y:S10]  /*bfd0*/  ENDCOLLECTIVE ;  /* 0x000000000000791b */ /* 0x01cff40003800000 */
.L_x_10579:
[----:B------:R-:W-:Y:S05]  /*bfe0*/  BSYNC B1 ;  /* 0x0000000000017941 */ /* 0x000fea0003800000 */
.L_x_10578:
[----:B------:R-:W-:Y:S05]  /*bff0*/  BRA `(.L_x_10580) ;  /* 0xfffffff400b47947 */ /* 0x000fea000383ffff */
.L_x_10553:
[----:B-1----:R1:W2:Y:S02]  /*c000*/  SYNCS.PHASECHK.TRANS64.TRYWAIT P0, [R5+URZ], R4 ;  /* 0x00000004050075a7 */ /* 0x0022a4000800017f */
[----:B--2---:R-:W-:Y:S05]  /*c010*/  @!P0 NANOSLEEP.SYNCS 0x989680 ;  /* 0x009896800000895d */ /* 0x004fea0003900000 */
[----:B------:R-:W2:Y:S02]  /*c020*/  @!P0 SYNCS.PHASECHK.TRANS64 P0, [R5+URZ], R4 ;  /* 0x00000004050085a7 */ /* 0x000ea4000800007f */
[----:B--2---:R-:W-:Y:S05]  /*c030*/  @!P0 BRA `(.L_x_10553) ;  /* 0xfffffffc00f08947 */ /* 0x004fea000383ffff */
[----:B------:R-:W-:Y:S05]  /*c040*/  BRA `(.L_x_10581) ;  /* 0xfffffff400e47947 */ /* 0x000fea000383ffff */
.L_x_10554:
[----:B--2---:R2:W1:Y:S02]  /*c050*/  SYNCS.PHASECHK.TRANS64.TRYWAIT P0, [R3+URZ], R0 ;  /* 0x00000000030075a7 */ /* 0x004464000800017f */
[----:B-1----:R-:W-:Y:S05]  /*c060*/  @!P0 NANOSLEEP.SYNCS 0x989680 ;  /* 0x009896800000895d */ /* 0x002fea0003900000 */
[----:B------:R-:W1:Y:S02]  /*c070*/  @!P0 SYNCS.PHASECHK.TRANS64 P0, [R3+URZ], R0 ;  /* 0x00000000030085a7 */ /* 0x000e64000800007f */
[----:B-1----:R-:W-:Y:S05]  /*c080*/  @!P0 BRA `(.L_x_10554) ;  /* 0xfffffffc00f08947 */ /* 0x002fea000383ffff */
[----:B------:R-:W-:Y:S05]  /*c090*/  BRA `(.L_x_10582) ;  /* 0xfffffff400d87947 */ /* 0x000fea000383ffff */
.L_x_10556:
[----:B-1----:R1:W2:Y:S02]  /*c0a0*/  SYNCS.PHASECHK.TRANS64.TRYWAIT P0, [R5+URZ], R4 ;  /* 0x00000004050075a7 */ /* 0x0022a4000800017f */
[----:B--2---:R-:W-:Y:S05]  /*c0b0*/  @!P0 NANOSLEEP.SYNCS 0x989680 ;  /* 0x009896800000895d */ /* 0x004fea0003900000 */
[----:B------:R-:W2:Y:S02]  /*c0c0*/  @!P0 SYNCS.PHASECHK.TRANS64 P0, [R5+URZ], R4 ;  /* 0x00000004050085a7 */ /* 0x000ea4000800007f */
[----:B--2---:R-:W-:Y:S05]  /*c0d0*/  @!P0 BRA `(.L_x_10556) ;  /* 0xfffffffc00f08947 */ /* 0x004fea000383ffff */
[----:B------:R-:W-:Y:S05]  /*c0e0*/  BRA `(.L_x_10583) ;  /* 0xfffffff400dc7947 */ /* 0x000fea000383ffff */
.L_x_10584:
        /* <DEDUP_REMOVED lines=9> */
.L_x_12785:


//--------------------- .text._ZN7cutlass13device_kernelIN5flash11enable_sm90INS1_16FlashAttnFwdSm90INS1_25CollectiveMainloopFwdSm90ILi2EN4cute5tupleIJNS5_1CILi1EEES8_S8_EEENS6_IJNS7_ILi192EEESA_NS7_ILi64EEEEEELi64ENS_6half_tEfNS_4arch4Sm90ELb0ELb0ELb1ELb1ELb0ELb0ELb0ELb0ELb1ELb0ELb0ELb0EEENS1_21CollectiveEpilogueFwdINS6_IJSA_SB_SA_EEES9_SD_SF_Li384ELb1ELb0ELb0ELb0EEENS1_36VarlenDynamicPersistentTileSchedulerILi192ELi192ELi384ELi32ELb0ELb0ELb1ELb0ELb1ELb1EEEEEEEEEvNT_6ParamsE --------------------------
	.section	.text._ZN7cutlass13device_kernelIN5flash11enable_sm90INS1_16FlashAttnFwdSm90INS1_25CollectiveMainloopFwdSm90ILi2EN4cute5tupleIJNS5_1CILi1EEES8_S8_EEENS6_IJNS7_ILi192EEESA_NS7_ILi64EEEEEELi64ENS_6half_tEfNS_4arch4Sm90ELb0ELb0ELb1ELb1ELb0ELb0ELb0ELb0ELb1ELb0ELb0ELb0EEENS1_21CollectiveEpilogueFwdINS6_IJSA_SB_SA_EEES9_SD_SF_Li384ELb1ELb0ELb0ELb0EEENS1_36VarlenDynamicPersistentTileSchedulerILi192ELi192ELi384ELi32ELb0ELb0ELb1ELb0ELb1ELb1EEEEEEEEEvNT_6ParamsE,"ax",@progbits
	.align	128
.text._ZN7cutlass13device_kernelIN5flash11enable_sm90INS1_16FlashAttnFwdSm90INS1_25CollectiveMainloopFwdSm90ILi2EN4cute5tupleIJNS5_1CILi1EEES8_S8_EEENS6_IJNS7_ILi192EEESA_NS7_ILi64EEEEEELi64ENS_6half_tEfNS_4arch4Sm90ELb0ELb0ELb1ELb1ELb0ELb0ELb0ELb0ELb1ELb0ELb0ELb0EEENS1_21CollectiveEpilogueFwdINS6_IJSA_SB_SA_EEES9_SD_SF_Li384ELb1ELb0ELb0ELb0EEENS1_36VarlenDynamicPersistentTileSchedulerILi192ELi192ELi384ELi32ELb0ELb0ELb1ELb0ELb1ELb1EEEEEEEEEvNT_6ParamsE:
        .type           _ZN7cutlass13device_kernelIN5flash11enable_sm90INS1_16FlashAttnFwdSm90INS1_25CollectiveMainloopFwdSm90ILi2EN4cute5tupleIJNS5_1CILi1EEES8_S8_EEENS6_IJNS7_ILi192EEESA_NS7_ILi64EEEEEELi64ENS_6half_tEfNS_4arch4Sm90ELb0ELb0ELb1ELb1ELb0ELb0ELb0ELb0ELb1ELb0ELb0ELb0EEENS1_21CollectiveEpilogueFwdINS6_IJSA_SB_SA_EEES9_SD_SF_Li384ELb1ELb0ELb0ELb0EEENS1_36VarlenDynamicPersistentTileSchedulerILi192ELi192ELi384ELi32ELb0ELb0ELb1ELb0ELb1ELb1EEEEEEEEEvNT_6ParamsE,@function
        .size           _ZN7cutlass13device_kernelIN5flash11enable_sm90INS1_16FlashAttnFwdSm90INS1_25CollectiveMainloopFwdSm90ILi2EN4cute5tupleIJNS5_1CILi1EEES8_S8_EEENS6_IJNS7_ILi192EEESA_NS7_ILi64EEEEEELi64ENS_6half_tEfNS_4arch4Sm90ELb0ELb0ELb1ELb1ELb0ELb0ELb0ELb0ELb1ELb0ELb0ELb0EEENS1_21CollectiveEpilogueFwdINS6_IJSA_SB_SA_EEES9_SD_SF_Li384ELb1ELb0ELb0ELb0EEENS1_36VarlenDynamicPersistentTileSchedulerILi192ELi192ELi384ELi32ELb0ELb0ELb1ELb0ELb1ELb1EEEEEEEEEvNT_6ParamsE,(.L_x_12786 - _ZN7cutlass13device_kernelIN5flash11enable_sm90INS1_16FlashAttnFwdSm90INS1_25CollectiveMainloopFwdSm90ILi2EN4cute5tupleIJNS5_1CILi1EEES8_S8_EEENS6_IJNS7_ILi192EEESA_NS7_ILi64EEEEEELi64ENS_6half_tEfNS_4arch4Sm90ELb0ELb0ELb1ELb1ELb0ELb0ELb0ELb0ELb1ELb0ELb0ELb0EEENS1_21CollectiveEpilogueFwdINS6_IJSA_SB_SA_EEES9_SD_SF_Li384ELb1ELb0ELb0ELb0EEENS1_36VarlenDynamicPersistentTileSchedulerILi192ELi192ELi384ELi32ELb0ELb0ELb1ELb0ELb1ELb1EEEEEEEEEvNT_6ParamsE)
        .other          _ZN7cutlass13device_kernelIN5flash11enable_sm90INS1_16FlashAttnFwdSm90INS1_25CollectiveMainloopFwdSm90ILi2EN4cute5tupleIJNS5_1CILi1EEES8_S8_EEENS6_IJNS7_ILi192EEESA_NS7_ILi64EEEEEELi64ENS_6half_tEfNS_4arch4Sm90ELb0ELb0ELb1ELb1ELb0ELb0ELb0ELb0ELb1ELb0ELb0ELb0EEENS1_21CollectiveEpilogueFwdINS6_IJSA_SB_SA_EEES9_SD_SF_Li384ELb1ELb0ELb0ELb0EEENS1_36VarlenDynamicPersistentTileSchedulerILi192ELi192ELi384ELi32ELb0ELb0ELb1ELb0ELb1ELb1EEEEEEEEEvNT_6ParamsE,@"STO_CUDA_ENTRY STV_DEFAULT"
_ZN7cutlass13device_kernelIN5flash11enable_sm90INS1_16FlashAttnFwdSm90INS1_25CollectiveMainloopFwdSm90ILi2EN4cute5tupleIJNS5_1CILi1EEES8_S8_EEENS6_IJNS7_ILi192EEESA_NS7_ILi64EEEEEELi64ENS_6half_tEfNS_4arch4Sm90ELb0ELb0ELb1ELb1ELb0ELb0ELb0ELb0ELb1ELb0ELb0ELb0EEENS1_21CollectiveEpilogueFwdINS6_IJSA_SB_SA_EEES9_SD_SF_Li384ELb1ELb0ELb0ELb0EEENS1_36VarlenDynamicPersistentTileSchedulerILi192ELi192ELi384ELi32ELb0ELb0ELb1ELb0ELb1ELb1EEEEEEEEEvNT_6ParamsE:
        /* <DEDUP_REMOVED lines=21> */
.L_x_10586:
[----:B------:R-:W-:Y:S05]  /*0150*/  BSYNC B0 ;  /* 0x0000000000007941 */ /* 0x000fea0003800000 */
.L_x_10585:
        /* <DEDUP_REMOVED lines=41> */
.L_x_10587:
        /* <DEDUP_REMOVED lines=22> */
.L_x_10588:
        /* <DEDUP_REMOVED lines=18> */
.L_x_10589:
        /* <DEDUP_REMOVED lines=22> */
.L_x_10590:
        /* <DEDUP_REMOVED lines=22> */
.L_x_10591:
[----:B------:R-:W-:Y:S01]  /*0930*/  PLOP3.LUT P0, PT, PT, PT, UP0, 0x80, 0x0 ;  /* 0x000000000000781c */ /* 0x000fe20003f0f008 */
[----:B------:R-:W-:Y:S01]  /*0940*/  UMOV UR36, 0x1 ;  /* 0x0000000100247882 */ /* 0x000fe20000000000 */
[----:B------:R-:W-:Y:S01]  /*0950*/  NOP ;  /* 0x0000000000007918 */ /* 0x000fe20000000000 */
[----:B------:R-:W-:Y:S01]  /*0960*/  USEL UR36, UR36, 0x2, !UP0 ;  /* 0x0000000224247887 */ /* 0x000fe2000c000000 */
[----:B------:R-:W-:Y:S01]  /*0970*/  ULDC.64 UR46, c[0x0][0x208] ;  /* 0x00008200002e7ab9 */ /* 0x000fe20000000a00 */
[----:B012-4-:R-:W-:Y:S08]  /*0980*/  BAR.SYNC.DEFER_BLOCKING 0x0 ;  /* 0x0000000000007b1d */ /* 0x017ff00000010000 */
[----:B------:R-:W-:Y:S05]  /*0990*/  @!P0 BRA `(.L_x_10592) ;  /* 0x000000a0003c8947 */ /* 0x000fea0003800000 */
.L_x_10593:
        /* <DEDUP_REMOVED lines=21> */
[----:B------:R-:W-:Y:S02]  /*0af0*/  ULOP3.LUT UR45, UR36, 0x1, URZ, 0xfc, !UPT ;  /* 0x00000001242d7892 */ /* 0x000fe4000f8efc3f */
[----:B------:R-:W-:Y:S01]  /*0b00*/  SHF.R.S32.HI R0, RZ, 0x1f, R12 ;  /* 0x0000001fff007819 */ /* 0x000fe2000001140c */
[----:B------:R-:W-:Y:S01]  /*0b10*/  UMOV UR37, URZ ;  /* 0x0000003f00257c82 */ /* 0x000fe20008000000 */
[----:B------:R-:W-:Y:S01]  /*0b20*/  UMOV UR38, URZ ;  /* 0x0000003f00267c82 */ /* 0x000fe20008000000 */
[----:B------:R-:W-:Y:S01]  /*0b30*/  UMOV UR39, URZ ;  /* 0x0000003f00277c82 */ /* 0x000fe20008000000 */
[----:B------:R-:W-:-:S04]  /*0b40*/  LEA.HI R2, R0, R12, RZ, 0x7 ;  /* 0x0000000c00027211 */ /* 0x000fc800078f38ff */
[----:B------:R-:W-:Y:S02]  /*0b50*/  LOP3.LUT R3, R2, 0xffffff80, RZ, 0xc0, !PT ;  /* 0xffffff8002037812 */ /* 0x000fe400078ec0ff */
[----:B------:R-:W-:-:S03]  /*0b60*/  SHF.R.S32.HI R13, RZ, 0x7, R2 ;  /* 0x00000007ff0d7819 */ /* 0x000fc60000011402 */
[----:B------:R-:W-:Y:S01]  /*0b70*/  IMAD.IADD R14, R12, 0x1, -R3 ;  /* 0x000000010c0e7824 */ /* 0x000fe200078e0a03 */
[----:B------:R-:W-:-:S04]  /*0b80*/  LEA.HI R3, R0, R12, RZ, 0x4 ;  /* 0x0000000c00037211 */ /* 0x000fc800078f20ff */
[----:B------:R-:W-:Y:S02]  /*0b90*/  SHF.R.S32.HI R8, RZ, 0x1f, R14 ;  /* 0x0000001fff087819 */ /* 0x000fe4000001140e */
[----:B------:R-:W-:Y:S02]  /*0ba0*/  LOP3.LUT R4, R3, 0xfffffff0, RZ, 0xc0, !PT ;  /* 0xfffffff003047812 */ /* 0x000fe400078ec0ff */
[----:B------:R-:W-:-:S03]  /*0bb0*/  LEA.HI R9, R8, R14, RZ, 0x2 ;  /* 0x0000000e08097211 */ /* 0x000fc600078f10ff */
[----:B------:R-:W-:Y:S01]  /*0bc0*/  IMAD.IADD R4, R12, 0x1, -R4 ;  /* 0x000000010c047824 */ /* 0x000fe200078e0a04 */
[--C-:B------:R-:W-:Y:S02]  /*0bd0*/  SHF.R.S32.HI R7, RZ, 0x2, R9.reuse ;  /* 0x00000002ff077819 */ /* 0x100fe40000011409 */
[----:B------:R-:W-:Y:S02]  /*0be0*/  SHF.R.S32.HI R6, RZ, 0x1f, R9 ;  /* 0x0000001fff067819 */ /* 0x000fe40000011409 */
[----:B------:R-:W-:Y:S02]  /*0bf0*/  SHF.R.S32.HI R5, RZ, 0x1f, R4 ;  /* 0x0000001fff057819 */ /* 0x000fe40000011404 */
[----:B------:R-:W-:Y:S02]  /*0c00*/  LEA.HI R6, R6, R7, RZ, 0x3 ;  /* 0x0000000706067211 */ /* 0x000fe400078f18ff */
[----:B------:R-:W-:Y:S02]  /*0c10*/  LEA.HI R5, R5, R4, RZ, 0x3 ;  /* 0x0000000405057211 */ /* 0x000fe400078f18ff */
[----:B------:R-:W-:-:S02]  /*0c20*/  LOP3.LUT R10, R6, 0xfffffff8, RZ, 0xc0, !PT ;  /* 0xfffffff8060a7812 */ /* 0x000fc400078ec0ff */
[----:B------:R-:W-:Y:S02]  /*0c30*/  SHF.R.S32.HI R6, RZ, 0x4, R3 ;  /* 0x00000004ff067819 */ /* 0x000fe40000011403 */
[----:B------:R-:W-:Y:S02]  /*0c40*/  IADD3 R11, R7, -R10, RZ ;  /* 0x8000000a070b7210 */ /* 0x000fe40007ffe0ff */
[----:B------:R-:W-:Y:S02]  /*0c50*/  LEA.HI R7, R0, R12, RZ, 0x5 ;  /* 0x0000000c00077211 */ /* 0x000fe400078f28ff */
[----:B------:R-:W-:Y:S02]  /*0c60*/  LEA.HI R3, R3, R6, RZ, 0x1 ;  /* 0x0000000603037211 */ /* 0x000fe400078f08ff */
[----:B------:R-:W-:Y:S01]  /*0c70*/  LEA.HI R10, R8, R14, RZ, 0x5 ;  /* 0x0000000e080a7211 */ /* 0x000fe200078f28ff */
[----:B------:R-:W-:Y:S01]  /*0c80*/  IMAD.SHL.U32 R8, R7, 0x20, RZ ;  /* 0x0000002007087824 */ /* 0x000fe200078e00ff */
[----:B------:R-:W-:-:S02]  /*0c90*/  LOP3.LUT R7, R3, 0x1ffffffe, RZ, 0xc0, !PT ;  /* 0x1ffffffe03077812 */ /* 0x000fc400078ec0ff */
[----:B------:R-:W-:Y:S02]  /*0ca0*/  LOP3.LUT R3, R5, 0xfffffff8, RZ, 0xc0, !PT ;  /* 0xfffffff805037812 */ /* 0x000fe400078ec0ff */
[----:B------:R-:W-:Y:S01]  /*0cb0*/  LOP3.LUT R8, R8, 0xfffffc00, RZ, 0xc0, !PT ;  /* 0xfffffc0008087812 */ /* 0x000fe200078ec0ff */
[----:B------:R-:W-:Y:S01]  /*0cc0*/  IMAD.IADD R7, R6, 0x1, -R7 ;  /* 0x0000000106077824 */ /* 0x000fe200078e0a07 */
[----:B------:R-:W-:Y:S01]  /*0cd0*/  SHF.R.S32.HI R10, RZ, 0x5, R10 ;  /* 0x00000005ff0a7819 */ /* 0x000fe2000001140a */
[C---:B------:R-:W-:Y:S01]  /*0ce0*/  IMAD.IADD R3, R4.reuse, 0x1, -R3 ;  /* 0x0000000104037824 */ /* 0x040fe200078e0a03 */
[----:B------:R-:W-:Y:S01]  /*0cf0*/  LOP3.LUT R9, R9, 0x7ffffffc, RZ, 0xc0, !PT ;  /* 0x7ffffffc09097812 */ /* 0x000fe200078ec0ff */
[----:B------:R-:W-:Y:S01]  /*0d00*/  IMAD.HI R6, R13, 0x55555556, RZ ;  /* 0x555555560d067827 */ /* 0x000fe200078e02ff */
[----:B------:R-:W-:Y:S02]  /*0d10*/  SHF.L.U32 R5, R5, 0x6, RZ ;  /* 0x0000000605057819 */ /* 0x000fe400000006ff */
[----:B------:R-:W-:Y:S01]  /*0d20*/  SHF.L.U32 R2, R3, 0x6, RZ ;  /* 0x0000000603027819 */ /* 0x000fe200000006ff */
[----:B------:R-:W-:Y:S01]  /*0d30*/  IMAD R4, R4, 0x40, R8 ;  /* 0x0000004004047824 */ /* 0x000fe200078e0208 */
[----:B------:R-:W-:Y:S01]  /*0d40*/  LEA.HI R6, R6, R6, RZ, 0x1 ;  /* 0x0000000606067211 */ /* 0x000fe200078f08ff */
[----:B------:R-:W-:Y:S01]  /*0d50*/  IMAD.SHL.U32 R7, R7, 0x8, RZ ;  /* 0x0000000807077824 */ /* 0x000fe200078e00ff */
[----:B------:R-:W-:Y:S01]  /*0d60*/  LOP3.LUT R2, R2, 0x1c0, RZ, 0xc0, !PT ;  /* 0x000001c002027812 */ /* 0x000fe200078ec0ff */
[----:B------:R-:W-:Y:S01]  /*0d70*/  IMAD R11, R10, 0x10, R11 ;  /* 0x000000100a0b7824 */ /* 0x000fe200078e020b */
[----:B------:R-:W-:Y:S01]  /*0d80*/  LOP3.LUT R5, R5, 0x7ffffe00, RZ, 0xc0, !PT ;  /* 0x7ffffe0005057812 */ /* 0x000fe200078ec0ff */
[----:B------:R-:W-:Y:S01]  /*0d90*/  IMAD.IADD R4, R7, 0x1, R4 ;  /* 0x0000000107047824 */ /* 0x000fe200078e0204 */
[----:B------:R-:W-:Y:S01]  /*0da0*/  LOP3.LUT R7, R2, 0x8, R7, 0xf8, !PT ;  /* 0x0000000802077812 */ /* 0x000fe200078ef807 */
[----:B------:R-:W-:Y:S01]  /*0db0*/  IMAD.MOV.U32 R10, RZ, RZ, -0x2 ;  /* 0xfffffffeff0a7424 */ /* 0x000fe200078e00ff */
[----:B------:R-:W-:Y:S01]  /*0dc0*/  SHF.R.U32.HI R2, RZ, 0x3, R2 ;  /* 0x00000003ff027819 */ /* 0x000fe20000011602 */
[----:B------:R-:W-:Y:S01]  /*0dd0*/  IMAD.IADD R9, R14, 0x1, -R9 ;  /* 0x000000010e097824 */ /* 0x000fe200078e0a09 */
[----:B------:R0:W-:Y:S01]  /*0de0*/  STL [R1+0x1c], R4 ;  /* 0x00001c0401007387 */ /* 0x0001e20000100800 */
[----:B------:R-:W-:Y:S01]  /*0df0*/  IMAD R6, R6, -0x3, R13 ;  /* 0xfffffffd06067824 */ /* 0x000fe200078e020d */
[----:B------:R-:W-:-:S02]  /*0e00*/  LOP3.LUT R2, R7, R2, RZ, 0x3c, !PT ;  /* 0x0000000207027212 */ /* 0x000fc400078e3cff */
[----:B------:R-:W-:Y:S01]  /*0e10*/  R2P PR, R3, 0x6 ;  /* 0x0000000603007804 */ /* 0x000fe20000000000 */
[----:B------:R-:W-:Y:S01]  /*0e20*/  IMAD R3, R6, 0x40, R11 ;  /* 0x0000004006037824 */ /* 0x000fe200078e020b */
[----:B------:R-:W-:Y:S02]  /*0e30*/  LEA.HI R0, R0, R12, RZ, 0x3 ;  /* 0x0000000c00007211 */ /* 0x000fe400078f18ff */
[----:B------:R-:W-:Y:S01]  /*0e40*/  IADD3 R2, R2, R5, R8 ;  /* 0x0000000502027210 */ /* 0x000fe20007ffe008 */
[----:B0-----:R-:W-:Y:S01]  /*0e50*/  IMAD R4, R9, R10, 0xc0 ;  /* 0x000000c009047424 */ /* 0x001fe200078e020a */
[----:B------:R-:W-:Y:S02]  /*0e60*/  SHF.R.S32.HI R156, RZ, 0x3, R0 ;  /* 0x00000003ff9c7819 */ /* 0x000fe40000011400 */
[----:B------:R-:W-:Y:S02]  /*0e70*/  LEA R2, R2, UR40, 0x1 ;  /* 0x0000002802027c11 */ /* 0x000fe4000f8e08ff */
[----:B------:R-:W-:Y:S01]  /*0e80*/  STL [R1+0x14], R4 ;  /* 0x0000140401007387 */ /* 0x000fe20000100800 */
[----:B------:R-:W-:-:S02]  /*0e90*/  SEL R16, R16, 0xffffffc0, !P2 ;  /* 0xffffffc010107807 */ /* 0x000fc40005000000 */
[C---:B------:R-:W-:Y:S01]  /*0ea0*/  VIADD R17, R2.reuse, 0x1e800 ;  /* 0x0001e80002117836 */ /* 0x040fe20000000000 */
[----:B------:R0:W-:Y:S01]  /*0eb0*/  STL [R1+0x18], R3 ;  /* 0x0000180301007387 */ /* 0x0001e20000100800 */
[----:B------:R-:W-:Y:S02]  /*0ec0*/  IADD3 R155, R2, 0x1e820, RZ ;  /* 0x0001e820029b7810 */ /* 0x000fe40007ffe0ff */
[C---:B------:R-:W-:Y:S02]  /*0ed0*/  @P1 VIADD R155, R17.reuse, 0xffffffe0 ;  /* 0xffffffe0119b1836 */ /* 0x040fe40000000000 */
[----:B------:R-:W-:-:S03]  /*0ee0*/  IMAD.IADD R17, R17, 0x1, R16 ;  /* 0x0000000111117824 */ /* 0x000fc600078e0210 */
[----:B------:R-:W-:Y:S02]  /*0ef0*/  IADD3 R16, R16, R155, RZ ;  /* 0x0000009b10107210 */ /* 0x000fe40007ffe0ff */
[----:B0-----:R-:W-:-:S05]  /*0f00*/  LOP3.LUT R3, R0, 0x1ffffff8, RZ, 0xc0, !PT ;  /* 0x1ffffff800037812 */ /* 0x001fca00078ec0ff */
[----:B------:R-:W-:-:S04]  /*0f10*/  IMAD.IADD R3, R12, 0x1, -R3 ;  /* 0x000000010c037824 */ /* 0x000fc800078e0a03 */
[----:B------:R-:W-:Y:S02]  /*0f20*/  IMAD.SHL.U32 R0, R3, 0x8, RZ ;  /* 0x0000000803007824 */ /* 0x000fe400078e00ff */
[----:B------:R-:W-:-:S03]  /*0f30*/  VIADD R3, R155, 0x6000 ;  /* 0x000060009b037836 */ /* 0x000fc60000000000 */
[----:B------:R0:W-:Y:S04]  /*0f40*/  STL [R1+0x8], R0 ;  /* 0x0000080001007387 */ /* 0x0001e80000100800 */
[----:B------:R1:W-:Y:S01]  /*0f50*/  STL [R1+0x4], R3 ;  /* 0x0000040301007387 */ /* 0x0003e20000100800 */
[----:B0-----:R-:W-:-:S05]  /*0f60*/  VIADD R0, R155, 0xc000 ;  /* 0x0000c0009b007836 */ /* 0x001fca0000000000 */
[----:B------:R1:W-:Y:S02]  /*0f70*/  STL [R1], R0 ;  /* 0x0000000001007387 */ /* 0x0003e40000100800 */
.L_x_10635:
[----:B0--3-5:R-:W0:Y:S01]  /*0f80*/  LDC.64 R4, c[0x0][0xc60] ;  /* 0x00031800ff047b82 */ /* 0x029e220000000a00 */
        /* <DEDUP_REMOVED lines=13> */
[----:B------:R-:W-:Y:S02]  /*1060*/  @UP0 ULEA UR6, UP2, UR41, UR6, 0x2 ;  /* 0x0000000629060291 */ /* 0x000fe4000f84103f */
[----:B------:R-:W-:Y:S02]  /*1070*/  @UP1 ULEA UR8, UP3, UR41, UR8, 0x2 ;  /* 0x0000000829081291 */ /* 0x000fe4000f86103f */
[----:B------:R-:W-:Y:S02]  /*1080*/  @UP0 ULEA.HI.X UR7, UR41, UR7, UR42, 0x2, UP2 ;  /* 0x0000000729070291 */ /* 0x000fe400090f142a */
[----:B------:R-:W-:Y:S01]  /*1090*/  @UP1 ULEA.HI.X UR9, UR41, UR9, UR42, 0x2, UP3 ;  /* 0x0000000929091291 */ /* 0x000fe200098f142a */
[----:B------:R-:W-:Y:S01]  /*10a0*/  IMAD.U32 R4, RZ, RZ, UR6 ;  /* 0x00000006ff047e24 */ /* 0x000fe2000f8e00ff */
[----:B----4-:R-:W-:-:S02]  /*10b0*/  MOV R6, UR8 ;  /* 0x0000000800067c02 */ /* 0x010fc40008000f00 */
[----:B------:R-:W-:Y:S01]  /*10c0*/  IMAD.U32 R5, RZ, RZ, UR7 ;  /* 0x00000007ff057e24 */ /* 0x000fe2000f8e00ff */
[----:B------:R-:W-:Y:S01]  /*10d0*/  ULDC.64 UR6, c[0x0][0x3f8] ;  /* 0x0000fe0000067ab9 */ /* 0x000fe20000000a00 */
[----:B------:R-:W-:-:S03]  /*10e0*/  IMAD.U32 R7, RZ, RZ, UR9 ;  /* 0x00000009ff077e24 */ /* 0x000fc6000f8e00ff */
[----:B------:R-:W2:Y:S04]  /*10f0*/  @P0 LDG.E R4, desc[UR46][R4.64] ;  /* 0x0000002e04040981 */ /* 0x000ea8000c1e1900 */
[----:B------:R-:W3:Y:S01]  /*1100*/  @P1 LDG.E R6, desc[UR46][R6.64] ;  /* 0x0000002e06061981 */ /* 0x000ee2000c1e1900 */
[----:B------:R-:W-:Y:S01]  /*1110*/  UISETP.NE.U32.AND UP0, UPT, UR6, URZ, UPT ;  /* 0x0000003f0600728c */ /* 0x000fe2000bf05070 */
[----:B-1----:R-:W-:Y:S01]  /*1120*/  IMAD.MOV.U32 R0, RZ, RZ, RZ ;  /* 0x000000ffff007224 */ /* 0x002fe200078e00ff */
[----:B------:R-:W-:Y:S01]  /*1130*/  UMOV UR49, URZ ;  /* 0x0000003f00317c82 */ /* 0x000fe20008000000 */
[----:B------:R0:W-:Y:S01]  /*1140*/  STL [R1+0xc], R25 ;  /* 0x00000c1901007387 */ /* 0x0001e20000100800 */
[----:B------:R-:W-:Y:S01]  /*1150*/  UISETP.NE.AND.EX UP0, UPT, UR7, URZ, UPT, UP0 ;  /* 0x0000003f0700728c */ /* 0x000fe2000bf05300 */
[----:B------:R-:W-:Y:S01]  /*1160*/  IMAD.MOV.U32 R3, RZ, RZ, RZ ;  /* 0x000000ffff037224 */ /* 0x000fe200078e00ff */
[----:B------:R-:W-:Y:S01]  /*1170*/  ULDC UR6, c[0x0][0x2e0] ;  /* 0x0000b80000067ab9 */ /* 0x000fe20000000800 */
[----:B------:R-:W-:Y:S01]  /*1180*/  UMOV UR43, UR5 ;  /* 0x00000005002b7c82 */ /* 0x000fe20008000000 */
[----:B------:R-:W-:Y:S01]  /*1190*/  USEL UR4, UR4, 0x1, UP0 ;  /* 0x0000000104047887 */ /* 0x000fe20008000000 */
[----:B------:R-:W-:Y:S01]  /*11a0*/  IMAD.MOV.U32 R151, RZ, RZ, RZ ;  /* 0x000000ffff977224 */ /* 0x000fe200078e00ff */
[----:B------:R-:W-:-:S02]  /*11b0*/  CS2R R20, SRZ ;  /* 0x0000000000147805 */ /* 0x000fc4000001ff00 */
[----:B------:R-:W-:Y:S01]  /*11c0*/  CS2R R22, SRZ ;  /* 0x0000000000167805 */ /* 0x000fe2000001ff00 */
[----:B------:R-:W-:Y:S01]  /*11d0*/  UIMAD UR4, UR4, UR6, URZ ;  /* 0x00000006040472a4 */ /* 0x000fe2000f8e023f */
[----:B------:R-:W-:Y:S02]  /*11e0*/  CS2R R28, SRZ ;  /* 0x00000000001c7805 */ /* 0x000fe4000001ff00 */
[----:B------:R-:W-:Y:S02]  /*11f0*/  CS2R R30, SRZ ;  /* 0x00000000001e7805 */ /* 0x000fe4000001ff00 */
[----:B------:R-:W-:Y:S02]  /*1200*/  CS2R R14, SRZ ;  /* 0x00000000000e7805 */ /* 0x000fe4000001ff00 */
[----:B------:R-:W-:Y:S02]  /*1210*/  MOV R32, RZ ;  /* 0x000000ff00207202 */ /* 0x000fe40000000f00 */
[----:B------:R-:W-:Y:S01]  /*1220*/  CS2R R12, SRZ ;  /* 0x00000000000c7805 */ /* 0x000fe2000001ff00 */
[----:B------:R-:W-:Y:S01]  /*1230*/  IMAD.MOV.U32 R34, RZ, RZ, RZ ;  /* 0x000000ffff227224 */ /* 0x000fe200078e00ff */
[----:B--2---:R-:W-:-:S02]  /*1240*/  @P0 R2UR UR49, R4 ;  /* 0x00000000043102ca */ /* 0x004fc400000e0000 */
[----:B------:R-:W-:Y:S02]  /*1250*/  PLOP3.LUT P0, PT, PT, PT, PT, 0x80, 0x0 ;  /* 0x000000000000781c */ /* 0x000fe40003f0f070 */
[----:B---3--:R-:W-:Y:S01]  /*1260*/  @P1 R2UR UR4, R6 ;  /* 0x00000000060412ca */ /* 0x008fe200000e0000 */
[----:B0-----:R-:W-:-:S14]  /*1270*/  @P1 BRA `(.L_x_10594) ;  /* 0x0000000000341947 */ /* 0x001fdc0003800000 */
        /* <DEDUP_REMOVED lines=13> */
.L_x_10594:
[----:B------:R-:W-:Y:S01]  /*1350*/  UIADD3 UR49, -UR49, UR4, URZ ;  /* 0x0000000431317290 */ /* 0x000fe2000fffe13f */
[----:B------:R-:W-:Y:S01]  /*1360*/  IMAD.MOV.U32 R33, RZ, RZ, RZ ;  /* 0x000000ffff217224 */ /* 0x000fe200078e00ff */
[----:B------:R-:W-:Y:S02]  /*1370*/  MOV R35, RZ ;  /* 0x000000ff00237202 */ /* 0x000fe40000000f00 */
[----:B------:R-:W-:Y:S01]  /*1380*/  CS2R R36, SRZ ;  /* 0x0000000000247805 */ /* 0x000fe2000001ff00 */
[----:B------:R-:W-:Y:S01]  /*1390*/  UISETP.GE.AND UP0, UPT, UR49, 0x1, UPT ;  /* 0x000000013100788c */ /* 0x000fe2000bf06270 */
[----:B------:R-:W-:Y:S01]  /*13a0*/  CS2R R38, SRZ ;  /* 0x0000000000267805 */ /* 0x000fe2000001ff00 */
[----:B------:R-:W-:Y:S01]  /*13b0*/  UIADD3 UR4, UR49, 0xbf, URZ ;  /* 0x000000bf31047890 */ /* 0x000fe2000fffe03f */
[----:B------:R-:W-:Y:S02]  /*13c0*/  CS2R R40, SRZ ;  /* 0x0000000000287805 */ /* 0x000fe4000001ff00 */
[----:B------:R-:W-:-:S02]  /*13d0*/  CS2R R42, SRZ ;  /* 0x00000000002a7805 */ /* 0x000fc4000001ff00 */
[----:B------:R-:W-:Y:S02]  /*13e0*/  CS2R R44, SRZ ;  /* 0x00000000002c7805 */ /* 0x000fe4000001ff00 */
[----:B------:R-:W-:Y:S01]  /*13f0*/  PLOP3.LUT P1, PT, PT, PT, UP0, 0x80, 0x0 ;  /* 0x000000000000781c */ /* 0x000fe20003f2f008 */
[----:B------:R-:W-:Y:S01]  /*1400*/  UIMAD.WIDE UR4, UR4, 0x2aaaaaab, URZ ;  /* 0x2aaaaaab040478a5 */ /* 0x000fe2000f8e023f */
[----:B------:R-:W-:Y:S02]  /*1410*/  CS2R R46, SRZ ;  /* 0x00000000002e7805 */ /* 0x000fe4000001ff00 */
[----:B------:R-:W-:Y:S01]  /*1420*/  CS2R R48, SRZ ;  /* 0x0000000000307805 */ /* 0x000fe2000001ff00 */
[----:B------:R-:W-:Y:S01]  /*1430*/  IMAD.MOV.U32 R50, RZ, RZ, RZ ;  /* 0x000000ffff327224 */ /* 0x000fe200078e00ff */
[----:B------:R-:W-:-:S04]  /*1440*/  USHF.R.U32.HI UR48, URZ, 0x1f, UR5 ;  /* 0x0000001f3f307899 */ /* 0x000fc80008011605 */
[----:B------:R-:W-:-:S03]  /*1450*/  ULEA.HI.SX32 UR48, UR5, UR48, 0x1b ;  /* 0x0000003005307291 */ /* 0x000fc6000f8fda3f */
[----:B------:R-:W-:Y:S09]  /*1460*/  @!P1 BRA `(.L_x_10595) ;  /* 0x0000007c00189947 */ /* 0x000ff20003800000 */
[----:B------:R-:W0:Y:S01]  /*1470*/  S2R R4, SR_TID.X ;  /* 0x0000000000047919 */ /* 0x000e220000002100 */
[----:B------:R-:W-:-:S04]  /*1480*/  UIADD3 UR6, UR40, 0x1e800, URZ ;  /* 0x0001e80028067890 */ /* 0x000fc8000fffe03f */
[----:B------:R-:W-:-:S06]  /*1490*/  ULOP3.LUT UP0, URZ, UR6, 0x3ff, URZ, 0xc0, !UPT ;  /* 0x000003ff063f7892 */ /* 0x000fcc000f80c03f */
[----:B------:R-:W-:Y:S01]  /*14a0*/  PLOP3.LUT P0, PT, PT, PT, UP0, 0x80, 0x0 ;  /* 0x000000000000781c */ /* 0x000fe20003f0f008 */
[----:B0-----:R-:W-:-:S05]  /*14b0*/  VIADD R5, R4, 0xffffff80 ;  /* 0xffffff8004057836 */ /* 0x001fca0000000000 */
[----:B------:R-:W-:-:S04]  /*14c0*/  SHF.R.S32.HI R4, RZ, 0x1f, R5 ;  /* 0x0000001fff047819 */ /* 0x000fc80000011405 */
[----:B------:R-:W-:-:S04]  /*14d0*/  LEA.HI R4, R4, R5, RZ, 0x7 ;  /* 0x0000000504047211 */ /* 0x000fc800078f38ff */
[----:B------:R-:W-:-:S05]  /*14e0*/  SHF.R.S32.HI R4, RZ, 0x7, R4 ;  /* 0x00000007ff047819 */ /* 0x000fca0000011404 */
[----:B------:R-:W0:Y:S02]  /*14f0*/  SHFL.IDX PT, R0, R4, RZ, 0x1f ;  /* 0x00001fff04007589 */ /* 0x000e2400000e0000 */
[----:B0-----:R-:W-:-:S13]  /*1500*/  R2UR UR44, R0 ;  /* 0x00000000002c72ca */ /* 0x001fda00000e0000 */
[----:B------:R-:W-:-:S04]  /*1510*/  UIMAD.WIDE UR4, UR44, 0x55555556, URZ ;  /* 0x555555562c0478a5 */ /* 0x000fc8000f8e023f */
[----:B------:R-:W-:-:S04]  /*1520*/  ULEA.HI UR5, UR5, UR5, URZ, 0x1 ;  /* 0x0000000505057291 */ /* 0x000fc8000f8f083f */
[----:B------:R-:W-:Y:S01]  /*1530*/  UIMAD UR50, UR5, -0x3, UR44 ;  /* 0xfffffffd053278a4 */ /* 0x000fe2000f8e022c */
        /* <DEDUP_REMOVED lines=17> */
.L_x_10596:
        /* <DEDUP_REMOVED lines=9> */
.L_x_10719:
[----:B------:R-:W-:Y:S05]  /*16e0*/  @!P0 BRA `(.L_x_10598) ;  /* 0x0000000000048947 */ /* 0x000fea0003800000 */
[----:B------:R-:W-:Y:S01]  /*16f0*/  BPT.TRAP 0x1 ;  /* 0x000000040000795c */ /* 0x000fe20000300000 */
.L_x_10598:
[----:B0-----:R-:W-:Y:S01]  /*1700*/  IMAD.U32 R0, RZ, RZ, UR39 ;  /* 0x00000027ff007e24 */ /* 0x001fe2000f8e00ff */
[----:B------:R-:W-:-:S04]  /*1710*/  MOV R3, UR38 ;  /* 0x0000002600037c02 */ /* 0x000fc80008000f00 */
[----:B------:R-:W-:Y:S02]  /*1720*/  LEA R0, R0, UR40, 0x3 ;  /* 0x0000002800007c11 */ /* 0x000fe4000f8e18ff */
[----:B------:R-:W-:-:S04]  /*1730*/  SHF.L.U32 R3, R3, 0x1f, RZ ;  /* 0x0000001f03037819 */ /* 0x000fc800000006ff */
[----:B------:R0:W1:Y:S01]  /*1740*/  SYNCS.PHASECHK.TRANS64.TRYWAIT P2, [R0+URZ+0x30830], R3 ;  /* 0x03083003000075a7 */ /* 0x000062000804017f */
[----:B------:R-:W-:Y:S05]  /*1750*/  @!P0 BRA `(.L_x_10599) ;  /* 0x0000000000048947 */ /* 0x000fea0003800000 */
[----:B------:R-:W-:Y:S01]  /*1760*/  BPT.TRAP 0x1 ;  /* 0x000000040000795c */ /* 0x000fe20000300000 */
.L_x_10599:
[----:B------:R-:W2:Y:S01]  /*1770*/  S2R R4, SR_TID.X ;  /* 0x0000000000047919 */ /* 0x000ea20000002100 */
[----:B------:R-:W-:Y:S01]  /*1780*/  IMAD.MOV.U32 R151, RZ, RZ, RZ ;  /* 0x000000ffff977224 */ /* 0x000fe200078e00ff */
[----:B--2---:R-:W-:Y:S01]  /*1790*/  LOP3.LUT P1, RZ, R4, 0x7f, RZ, 0xc0, !PT ;  /* 0x0000007f04ff7812 */ /* 0x004fe2000782c0ff */
[----:B-1----:R-:W-:-:S12]  /*17a0*/  @P2 BRA `(.L_x_10600) ;  /* 0x0000000000082947 */ /* 0x002fd80003800000 */
[----:B------:R-:W1:Y:S02]  /*17b0*/  SYNCS.PHASECHK.TRANS64.TRYWAIT P2, [R0+URZ+0x30830], R3 ;  /* 0x03083003000075a7 */ /* 0x000e64000804017f */
[----:B-1----:R-:W-:Y:S05]  /*17c0*/  @!P2 BRA `(.L_x_10601) ;  /* 0x000000d00038a947 */ /* 0x002fea0003800000 */
.L_x_10600:
[----:B------:R-:W-:Y:S05]  /*17d0*/  WARPSYNC.ALL ;  /* 0x0000000000007948 */ /* 0x000fea0003800000 */
[----:B------:R-:W-:Y:S01]  /*17e0*/  ULEA UR25, UR50, UR40, 0xd ;  /* 0x0000002832197291 */ /* 0x000fe2000f8e683f */
[----:B------:R-:W2:Y:S01]  /*17f0*/  LDL R121, [R1+0x14] ;  /* 0x0000140001797983 */ /* 0x000ea20000100800 */
[----:B------:R-:W-:Y:S01]  /*1800*/  UIADD3 UR4, UR40, 0x12400, URZ ;  /* 0x0001240028047890 */ /* 0x000fe2000fffe03f */
[----:B------:R-:W-:Y:S01]  /*1810*/  WARPGROUP.ARRIVE ;  /* 0x00000000000079c5 */ /* 0x000fe20000000000 */
[----:B------:R-:W-:Y:S01]  /*1820*/  UIADD3 UR5, UR25, 0xc400, URZ ;  /* 0x0000c40019057890 */ /* 0x000fe2000fffe03f */
[----:B------:R-:W-:Y:S01]  /*1830*/  P2R R120, PR, RZ, 0x1 ;  /* 0x00000001ff787803 */ /* 0x000fe20000000000 */
[----:B------:R-:W-:-:S02]  /*1840*/  USHF.R.U32.HI UR4, URZ, 0x4, UR4 ;  /* 0x000000043f047899 */ /* 0x000fc40008011604 */
[----:B------:R-:W-:Y:S02]  /*1850*/  USHF.R.U32.HI UR5, URZ, 0x4, UR5 ;  /* 0x000000043f057899 */ /* 0x000fe40008011605 */
[----:B------:R-:W-:Y:S02]  /*1860*/  ULOP3.LUT UR4, UR4, 0x3fff, URZ, 0xc0, !UPT ;  /* 0x00003fff04047892 */ /* 0x000fe4000f8ec03f */
[----:B------:R-:W-:Y:S02]  /*1870*/  ULOP3.LUT UR5, UR5, 0x3fff, URZ, 0xc0, !UPT ;  /* 0x00003fff05057892 */ /* 0x000fe4000f8ec03f */
[----:B------:R-:W-:Y:S02]  /*1880*/  ULOP3.LUT UR24, UR4, 0x10000, URZ, 0xfc, !UPT ;  /* 0x0001000004187892 */ /* 0x000fe4000f8efc3f */
[----:B------:R-:W-:Y:S02]  /*1890*/  ULOP3.LUT UR4, UR5, 0x10000, URZ, 0xfc, !UPT ;  /* 0x0001000005047892 */ /* 0x000fe4000f8efc3f */
[----:B------:R-:W-:Y:S01]  /*18a0*/  UIMAD UR6, UR39, 0x600, UR24 ;  /* 0x00000600270678a4 */ /* 0x000fe2000f8e0218 */
[----:B------:R-:W-:Y:S01]  /*18b0*/  UMOV UR5, 0x40000040 ;  /* 0x4000004000057882 */ /* 0x000fe20000000000 */
[----:B------:R-:W-:Y:S01]  /*18c0*/  UMOV UR7, 0x40000040 ;  /* 0x4000004000077882 */ /* 0x000fe20000000000 */
[----:B------:R-:W-:-:S02]  /*18d0*/  UIADD3 UR8, UR4, 0x2, URZ ;  /* 0x0000000204087890 */ /* 0x000fc4000fffe03f */
[----:B------:R-:W-:Y:S01]  /*18e0*/  UIADD3 UR10, UR6, 0x2, URZ ;  /* 0x00000002060a7890 */ /* 0x000fe2000fffe03f */
[----:B------:R-:W-:-:S03]  /*18f0*/  UMOV UR9, 0x40000040 ;  /* 0x4000004000097882 */ /* 0x000fc60000000000 */
[----:B------:R-:W-:Y:S01]  /*1900*/  HGMMA.64x192x16.F32 R24, gdesc[UR4], RZ, !UPT, gsb0 ;  /* 0x02e00000041879f0 */ /* 0x000fe2000c0008ff */
        /* <DEDUP_REMOVED lines=9> */
[----:B------:R-:W-:Y:S01]  /*19a0*/  ULDC UR6, c[0x0][0x9d8] ;  /* 0x0002760000067ab9 */ /* 0x000fe20000000800 */
[----:B------:R-:W-:Y:S01]  /*19b0*/  ULDC UR26, c[0x0][0x988] ;  /* 0x00026200001a7ab9 */ /* 0x000fe20000000800 */
[----:B------:R-:W-:-:S02]  /*19c0*/  WARPGROUP.DEPBAR.LE gsb0, 0x0 ;  /* 0x00008000000079c5 */ /* 0x000fc40000010000 */
        /* <DEDUP_REMOVED lines=20> */
[----:B--2---:R-:W-:-:S02]  /*1b10*/  VIADD R73, R121, UR49 ;  /* 0x0000003179497c36 */ /* 0x004fc40008000000 */
[----:B------:R-:W-:Y:S01]  /*1b20*/  FMUL.FTZ R5, R26, UR6 ;  /* 0x000000061a057c20 */ /* 0x000fe20008410000 */
[----:B------:R-:W-:Y:S01]  /*1b30*/  FMUL.FTZ R11, R32, UR6 ;  /* 0x00000006200b7c20 */ /* 0x000fe20008410000 */
[----:B------:R-:W1:Y:S01]  /*1b40*/  MUFU.TANH R4, R4 ;  /* 0x0000000400047308 */ /* 0x000e620000002400 */
[----:B------:R-:W-:Y:S02]  /*1b50*/  IMAD.U32 R74, RZ, RZ, UR48 ;  /* 0x00000030ff4a7e24 */ /* 0x000fe4000f8e00ff */
[----:B------:R-:W-:Y:S01]  /*1b60*/  FMUL.FTZ R6, R27, UR6 ;  /* 0x000000061b067c20 */ /* 0x000fe20008410000 */
[----:B------:R-:W-:Y:S01]  /*1b70*/  FMUL.FTZ R12, R33, UR6 ;  /* 0x00000006210c7c20 */ /* 0x000fe20008410000 */
[----:B------:R-:W-:Y:S01]  /*1b80*/  FMUL.FTZ R9, R30, UR6 ;  /* 0x000000061e097c20 */ /* 0x000fe20008410000 */
[----:B------:R-:W-:Y:S01]  /*1b90*/  FMUL.FTZ R10, R31, UR6 ;  /* 0x000000061f0a7c20 */ /* 0x000fe20008410000 */
[----:B------:R-:W-:Y:S01]  /*1ba0*/  FMUL.FTZ R18, R37, UR6 ;  /* 0x0000000625127c20 */ /* 0x000fe20008410000 */
[----:B------:R-:W-:Y:S01]  /*1bb0*/  FMUL.FTZ R25, R44, UR6 ;  /* 0x000000062c197c20 */ /* 0x000fe20008410000 */
[----:B------:R-:W2:Y:S01]  /*1bc0*/  MUFU.TANH R7, R7 ;  /* 0x0000000700077308 */ /* 0x000ea20000002400 */
[----:B------:R-:W-:-:S02]  /*1bd0*/  IMAD R73, R74, -0xc0, R73 ;  /* 0xffffff404a497824 */ /* 0x000fc400078e0249 */
[----:B------:R-:W-:Y:S01]  /*1be0*/  FMUL.FTZ R44, R63, UR6 ;  /* 0x000000063f2c7c20 */ /* 0x000fe20008410000 */
[----:B------:R-:W-:Y:S01]  /*1bf0*/  FMUL.FTZ R63, R82, UR6 ;  /* 0x00000006523f7c20 */ /* 0x000fe20008410000 */
        /* <DEDUP_REMOVED lines=9> */
[----:B------:R-:W-:Y:S01]  /*1c90*/  FMUL.FTZ R19, R38, UR6 ;  /* 0x0000000626137c20 */ /* 0x000fe20008410000 */
[----:B------:R-:W-:Y:S01]  /*1ca0*/  FMUL.FTZ R20, R39, UR6 ;  /* 0x0000000627147c20 */ /* 0x000fe20008410000 */
[----:B------:R-:W-:Y:S01]  /*1cb0*/  FMUL.FTZ R27, R46, UR6 ;  /* 0x000000062e1b7c20 */ /* 0x000fe20008410000 */
[----:B------:R-:W4:Y:S01]  /*1cc0*/  MUFU.TANH R5, R5 ;  /* 0x0000000500057308 */ /* 0x000f220000002400 */
[----:B------:R-:W-:Y:S01]  /*1cd0*/  ISETP.GT.AND P2, PT, R73, 0x8, PT ;  /* 0x000000084900780c */ /* 0x000fe20003f44270 */
[----:B------:R-:W-:Y:S01]  /*1ce0*/  FMUL.FTZ R46, R65, UR6 ;  /* 0x00000006412e7c20 */ /* 0x000fe20008410000 */
[----:B0-----:R-:W-:Y:S01]  /*1cf0*/  FSEL R3, R3, -INF , P4 ;  /* 0xff80000003037808 */ /* 0x001fe20002000000 */
[----:B------:R-:W-:Y:S01]  /*1d00*/  FMUL.FTZ R65, R84, UR6 ;  /* 0x0000000654417c20 */ /* 0x000fe20008410000 */
[----:B------:R-:W-:Y:S01]  /*1d10*/  FMUL.FTZ R23, R42, UR6 ;  /* 0x000000062a177c20 */ /* 0x000fe20008410000 */
[----:B------:R-:W-:Y:S01]  /*1d20*/  FMUL.FTZ R29, R48, UR6 ;  /* 0x00000006301d7c20 */ /* 0x000fe20008410000 */
[----:B------:R-:W-:Y:S01]  /*1d30*/  FMUL.FTZ R24, R43, UR6 ;  /* 0x000000062b187c20 */ /* 0x000fe20008410000 */
[----:B------:R-:W0:Y:S01]  /*1d40*/  MUFU.TANH R11, R11 ;  /* 0x0000000b000b7308 */ /* 0x000e220000002400 */
[----:B-1----:R-:W-:Y:S01]  /*1d50*/  FSEL R4, R4, -INF , P3 ;  /* 0xff80000004047808 */ /* 0x002fe20001800000 */
[----:B------:R-:W-:Y:S01]  /*1d60*/  FMUL.FTZ R30, R49, UR6 ;  /* 0x00000006311e7c20 */ /* 0x000fe20008410000 */
[----:B------:R-:W-:Y:S01]  /*1d70*/  FMUL.FTZ R28, R47, UR6 ;  /* 0x000000062f1c7c20 */ /* 0x000fe20008410000 */
[----:B------:R-:W-:Y:S01]  /*1d80*/  FMUL.FTZ R33, R52, UR6 ;  /* 0x0000000634217c20 */ /* 0x000fe20008410000 */
[----:B------:R-:W-:Y:S01]  /*1d90*/  FMUL.FTZ R32, R51, UR6 ;  /* 0x0000000633207c20 */ /* 0x000fe20008410000 */
[----:B------:R-:W-:Y:S01]  /*1da0*/  FMUL.FTZ R109, R109, UR6 ;  /* 0x000000066d6d7c20 */ /* 0x000fe20008410000 */
[----:B------:R-:W-:Y:S01]  /*1db0*/  FMUL.FTZ R112, R112, UR6 ;  /* 0x0000000670707c20 */ /* 0x000fe20008410000 */
[----:B------:R-:W1:Y:S01]  /*1dc0*/  MUFU.TANH R6, R6 ;  /* 0x0000000600067308 */ /* 0x000e620000002400 */
[----:B------:R-:W-:Y:S01]  /*1dd0*/  ISETP.GT.AND P6, PT, R73, 0x9, PT ;  /* 0x000000094900780c */ /* 0x000fe20003fc4270 */
[----:B------:R-:W-:Y:S01]  /*1de0*/  FMUL.FTZ R47, R66, UR6 ;  /* 0x00000006422f7c20 */ /* 0x000fe20008410000 */
[----:B--2---:R-:W-:Y:S01]  /*1df0*/  FSEL R7, R7, -INF , P2 ;  /* 0xff80000007077808 */ /* 0x004fe20001000000 */
[----:B------:R-:W-:Y:S01]  /*1e00*/  FMUL.FTZ R66, R85, UR6 ;  /* 0x0000000655427c20 */ /* 0x000fe20008410000 */
[----:B------:R-:W-:Y:S01]  /*1e10*/  FMUL.FTZ R113, R113, UR6 ;  /* 0x0000000671717c20 */ /* 0x000fe20008410000 */
[----:B------:R-:W-:Y:S01]  /*1e20*/  FMUL.FTZ R110, R110, UR6 ;  /* 0x000000066e6e7c20 */ /* 0x000fe20008410000 */
[----:B------:R-:W-:Y:S01]  /*1e30*/  FMUL.FTZ R116, R116, UR6 ;  /* 0x0000000674747c20 */ /* 0x000fe20008410000 */
[----:B------:R-:W2:Y:S01]  /*1e40*/  MUFU.TANH R12, R12 ;  /* 0x0000000c000c7308 */ /* 0x000ea20000002400 */
[----:B------:R-:W-:Y:S01]  /*1e50*/  FMNMX.FTZ R82, R3, R4, !PT ;  /* 0x0000000403527209 */ /* 0x000fe20007810000 */
[----:B------:R-:W-:Y:S01]  /*1e60*/  FMUL.FTZ R34, R53, UR6 ;  /* 0x0000000635227c20 */ /* 0x000fe20008410000 */
[----:B------:R-:W-:Y:S01]  /*1e70*/  FMUL.FTZ R117, R117, UR6 ;  /* 0x0000000675757c20 */ /* 0x000fe20008410000 */
[----:B------:R-:W5:Y:S04]  /*1e80*/  LDL R121, [R1+0x4] ;  /* 0x0000040001797983 */ /* 0x000f680000100800 */
[----:B------:R-:W2:Y:S01]  /*1e90*/  MUFU.TANH R9, R9 ;  /* 0x0000000900097308 */ /* 0x000ea20000002400 */
[----:B------:R-:W-:Y:S01]  /*1ea0*/  ISETP.GT.AND P5, PT, R73, 0x10, PT ;  /* 0x000000104900780c */ /* 0x000fe20003fa4270 */
[----:B------:R-:W-:Y:S01]  /*1eb0*/  FMUL.FTZ R31, R50, UR6 ;  /* 0x00000006321f7c20 */ /* 0x000fe20008410000 */
[----:B---3--:R-:W-:Y:S01]  /*1ec0*/  FSEL R8, R8, -INF , P6 ;  /* 0xff80000008087808 */ /* 0x008fe20003000000 */
[----:B------:R-:W-:-:S04]  /*1ed0*/  FMUL.FTZ R37, R56, UR6 ;  /* 0x0000000638257c20 */ /* 0x000fc80008410000 */
[----:B------:R-:W3:Y:S01]  /*1ee0*/  MUFU.TANH R15, R15 ;  /* 0x0000000f000f7308 */ /* 0x000ee20000002400 */
[----:B------:R-:W-:Y:S01]  /*1ef0*/  FMNMX.FTZ R83, R7, R82, !PT ;  /* 0x0000005207537209 */ /* 0x000fe20007810000 */
[----:B------:R-:W-:Y:S01]  /*1f00*/  FMUL.FTZ R38, R57, UR6 ;  /* 0x0000000639267c20 */ /* 0x000fe20008410000 */
[----:B----4-:R-:W-:Y:S01]  /*1f10*/  FSEL R5, R5, -INF , P4 ;  /* 0xff80000005057808 */ /* 0x010fe20002000000 */
[----:B------:R-:W-:-:S04]  /*1f20*/  FMUL.FTZ R48, R67, UR6 ;  /* 0x0000000643307c20 */ /* 0x000fc80008410000 */
[----:B------:R-:W4:Y:S01]  /*1f30*/  MUFU.TANH R10, R10 ;  /* 0x0000000a000a7308 */ /* 0x000f220000002400 */
[----:B------:R-:W-:Y:S01]  /*1f40*/  ISETP.GT.AND P4, PT, R73, 0x11, PT ;  /* 0x000000114900780c */ /* 0x000fe20003f84270 */
[----:B------:R-:W-:Y:S01]  /*1f50*/  FMUL.FTZ R67, R86, UR6 ;  /* 0x0000000656437c20 */ /* 0x000fe20008410000 */
[----:B0-----:R-:W-:Y:S01]  /*1f60*/  FSEL R11, R11, -INF , P5 ;  /* 0xff8000000b0b7808 */ /* 0x001fe20002800000 */
[----:B------:R-:W-:-:S04]  /*1f70*/  FMUL.FTZ R41, R60, UR6 ;  /* 0x000000063c297c20 */ /* 0x000fc80008410000 */
[----:B------:R-:W0:Y:S01]  /*1f80*/  MUFU.TANH R18, R18 ;  /* 0x0000001200127308 */ /* 0x000e220000002400 */
[----:B------:R-:W-:Y:S01]  /*1f90*/  FMNMX.FTZ R82, R8, R83, !PT ;  /* 0x0000005308527209 */ /* 0x000fe20007810000 */
[----:B------:R-:W-:Y:S01]  /*1fa0*/  FMUL.FTZ R42, R61, UR6 ;  /* 0x000000063d2a7c20 */ /* 0x000fe20008410000 */
[----:B-1----:R-:W-:Y:S01]  /*1fb0*/  FSEL R6, R6, -INF , P3 ;  /* 0xff80000006067808 */ /* 0x002fe20001800000 */
[----:B------:R-:W-:Y:S01]  /*1fc0*/  FMUL.FTZ R39, R58, UR6 ;  /* 0x000000063a277c20 */ /* 0x000fe20008410000 */
[----:B------:R-:W-:-:S03]  /*1fd0*/  FMUL.FTZ R40, R59, UR6 ;  /* 0x000000063b287c20 */ /* 0x000fc60008410000 */
[----:B------:R-:W1:Y:S01]  /*1fe0*/  MUFU.TANH R13, R13 ;  /* 0x0000000d000d7308 */ /* 0x000e620000002400 */
[----:B------:R-:W-:Y:S01]  /*1ff0*/  ISETP.GT.AND P3, PT, R73, 0x18, PT ;  /* 0x000000184900780c */ /* 0x000fe20003f64270 */
[----:B------:R-:W-:Y:S01]  /*2000*/  FMUL.FTZ R43, R62, UR6 ;  /* 0x000000063e2b7c20 */ /* 0x000fe20008410000 */
[----:B--2---:R-:W-:Y:S01]  /*2010*/  FSEL R12, R12, -INF , P4 ;  /* 0xff8000000c0c7808 */ /* 0x004fe20002000000 */
[----:B------:R-:W-:-:S04]  /*2020*/  FMUL.FTZ R49, R68, UR6 ;  /* 0x0000000644317c20 */ /* 0x000fc80008410000 */
[----:B------:R-:W2:Y:S01]  /*2030*/  MUFU.TANH R21, R21 ;  /* 0x0000001500157308 */ /* 0x000ea20000002400 */
[----:B------:R-:W-:Y:S01]  /*2040*/  FMNMX.FTZ R83, R11, R82, !PT ;  /* 0x000000520b537209 */ /* 0x000fe20007810000 */
[----:B------:R-:W-:Y:S01]  /*2050*/  FMUL.FTZ R50, R69, UR6 ;  /* 0x0000000645327c20 */ /* 0x000fe20008410000 */
[----:B------:R-:W-:Y:S01]  /*2060*/  FSEL R9, R9, -INF , P2 ;  /* 0xff80000009097808 */ /* 0x000fe20001000000 */
[----:B------:R-:W-:-:S04]  /*2070*/  FMUL.FTZ R53, R72, UR6 ;  /* 0x0000000648357c20 */ /* 0x000fc80008410000 */
        /* <DEDUP_REMOVED lines=19> */
[----:B------:R-:W-:-:S04]  /*21b0*/  FMUL.FTZ R59, R78, UR6 ;  /* 0x000000064e3b7c20 */ /* 0x000fc80008410000 */
        /* <DEDUP_REMOVED lines=8> */
[----:B------:R-:W-:-:S05]  /*2240*/  FSEL R14, R14, -INF , P4 ;  /* 0xff8000000e0e7808 */ /* 0x000fca0002000000 */
[----:B------:R-:W-:Y:S01]  /*2250*/  MUFU.TANH R35, R35 ;  /* 0x0000002300237308 */ /* 0x000fe20000002400 */
[----:B------:R-:W-:-:S07]  /*2260*/  ISETP.GT.AND P4, PT, R73, 0x28, PT ;  /* 0x000000284900780c */ /* 0x000fce0003f84270 */
[----:B------:R-:W-:Y:S01]  /*2270*/  MUFU.TANH R36, R36 ;  /* 0x0000002400247308 */ /* 0x000fe20000002400 */
[----:B---3--:R-:W-:-:S07]  /*2280*/  FSEL R22, R22, -INF , P5 ;  /* 0xff80000016167808 */ /* 0x008fce0002800000 */
[----:B------:R-:W-:Y:S01]  /*2290*/  MUFU.TANH R54, R54 ;  /* 0x0000003600367308 */ /* 0x000fe20000002400 */
[----:B------:R-:W-:-:S07]  /*22a0*/  FMNMX.FTZ R85, R21, R84, !PT ;  /* 0x0000005415557209 */ /* 0x000fce0007810000 */
[----:B------:R-:W-:Y:S08]  /*22b0*/  MUFU.TANH R55, R55 ;  /* 0x0000003700377308 */ /* 0x000ff00000002400 */
[----:B------:R-:W3:Y:S08]  /*22c0*/  MUFU.TANH R23, R23 ;  /* 0x0000001700177308 */ /* 0x000ef00000002400 */
[----:B------:R-:W3:Y:S01]  /*22d0*/  MUFU.TANH R29, R29 ;  /* 0x0000001d001d7308 */ /* 0x000ee20000002400 */
[----:B----4-:R-:W-:Y:S01]  /*22e0*/  FSEL R19, R19, -INF , P3 ;  /* 0xff80000013137808 */ /* 0x010fe20001800000 */
[----:B------:R-:W-:-:S06]  /*22f0*/  FMUL.FTZ R74, R92, UR6 ;  /* 0x000000065c4a7c20 */ /* 0x000fcc0008410000 */
[----:B------:R-:W4:Y:S01]  /*2300*/  MUFU.TANH R24, R24 ;  /* 0x0000001800187308 */ /* 0x000f220000002400 */
[----:B------:R-:W-:Y:S01]  /*2310*/  ISETP.GT.AND P3, PT, R73, 0x29, PT ;  /* 0x000000294900780c */ /* 0x000fe20003f64270 */
[----:B------:R-:W-:Y:S01]  /*2320*/  FMUL.FTZ R68, R87, UR6 ;  /* 0x0000000657447c20 */ /* 0x000fe20008410000 */
[----:B0-----:R-:W-:Y:S01]  /*2330*/  FSEL R25, R25, -INF , P4 ;  /* 0xff80000019197808 */ /* 0x001fe20002000000 */
[----:B------:R-:W-:-:S04]  /*2340*/  FMUL.FTZ R71, R90, UR6 ;  /* 0x000000065a477c20 */ /* 0x000fc80008410000 */
[----:B------:R-:W0:Y:S01]  /*2350*/  MUFU.TANH R30, R30 ;  /* 0x0000001e001e7308 */ /* 0x000e220000002400 */
[----:B------:R-:W-:Y:S02]  /*2360*/  FMNMX.FTZ R84, R22, R85, !PT ;  /* 0x0000005516547209 */ /* 0x000fe40007810000 */
[----:B-1----:R-:W-:-:S05]  /*2370*/  FSEL R20, R20, -INF , P2 ;  /* 0xff80000014147808 */ /* 0x002fca0001000000 */
[----:B------:R-:W1:Y:S01]  /*2380*/  MUFU.TANH R27, R27 ;  /* 0x0000001b001b7308 */ /* 0x000e620000002400 */
[----:B------:R-:W-:Y:S02]  /*2390*/  ISETP.GT.AND P2, PT, R73, 0x30, PT ;  /* 0x000000304900780c */ /* 0x000fe40003f44270 */
[----:B--2---:R-:W-:-:S05]  /*23a0*/  FSEL R26, R26, -INF , P3 ;  /* 0xff8000001a1a7808 */ /* 0x004fca0001800000 */
[----:B------:R-:W2:Y:S01]  /*23b0*/  MUFU.TANH R33, R33 ;  /* 0x0000002100217308 */ /* 0x000ea20000002400 */
[----:B------:R-:W-:Y:S02]  /*23c0*/  FMNMX.FTZ R85, R25, R84, !PT ;  /* 0x0000005419557209 */ /* 0x000fe40007810000 */
[----:B---3--:R-:W-:-:S05]  /*23d0*/  FSEL R23, R23, -INF , P6 ;  /* 0xff80000017177808 */ /* 0x008fca0003000000 */
[----:B------:R-:W3:Y:S01]  /*23e0*/  MUFU.TANH R28, R28 ;  /* 0x0000001c001c7308 */ /* 0x000ee20000002400 */
[----:B------:R-:W-:Y:S02]  /*23f0*/  ISETP.GT.AND P6, PT, R73, 0x31, PT ;  /* 0x000000314900780c */ /* 0x000fe40003fc4270 */
[----:B------:R-:W-:-:S05]  /*2400*/  FSEL R29, R29, -INF , P2 ;  /* 0xff8000001d1d7808 */ /* 0x000fca0001000000 */
[----:B------:R-:W3:Y:S01]  /*2410*/  MUFU.TANH R34, R34 ;  /* 0x0000002200227308 */ /* 0x000ee20000002400 */
[----:B------:R-:W-:Y:S02]  /*2420*/  FMNMX.FTZ R86, R26, R85, !PT ;  /* 0x000000551a567209 */ /* 0x000fe40007810000 */
[----:B----4-:R-:W-:-:S05]  /*2430*/  FSEL R24, R24, -INF , P5 ;  /* 0xff80000018187808 */ /* 0x010fca0002800000 */
[----:B------:R-:W4:Y:S01]  /*2440*/  MUFU.TANH R31, R31 ;  /* 0x0000001f001f7308 */ /* 0x000f220000002400 */
[----:B------:R-:W-:Y:S02]  /*2450*/  ISETP.GT.AND P5, PT, R73, 0x38, PT ;  /* 0x000000384900780c */ /* 0x000fe40003fa4270 */
[----:B0-----:R-:W-:-:S05]  /*2460*/  FSEL R30, R30, -INF , P6 ;  /* 0xff8000001e1e7808 */ /* 0x001fca0003000000 */
        /* <DEDUP_REMOVED lines=11> */
[----:B------:R-:W-:Y:S02]  /*2520*/  FSEL R34, R34, -INF , P4 ;  /* 0xff80000022227808 */ /* 0x000fe40002000000 */
[----:B------:R-:W-:-:S03]  /*2530*/  FMNMX.FTZ R85, R33, R86, !PT ;  /* 0x0000005621557209 */ /* 0x000fc60007810000 */
[----:B------:R-:W3:Y:S01]  /*2540*/  MUFU.TANH R42, R42 ;  /* 0x0000002a002a7308 */ /* 0x000ee20000002400 */
[----:B----4-:R-:W-:Y:S02]  /*2550*/  FSEL R31, R31, -INF , P2 ;  /* 0xff8000001f1f7808 */ /* 0x010fe40001000000 */
[----:B------:R-:W-:Y:S02]  /*2560*/  ISETP.GT.AND P2, PT, R73, 0x41, PT ;  /* 0x000000414900780c */ /* 0x000fe40003f44270 */
[----:B0-----:R-:W-:-:S03]  /*2570*/  FSEL R37, R37, -INF , P3 ;  /* 0xff80000025257808 */ /* 0x001fc60001800000 */
[----:B------:R-:W0:Y:S01]  /*2580*/  MUFU.TANH R39, R39 ;  /* 0x0000002700277308 */ /* 0x000e220000002400 */
[----:B------:R-:W-:Y:S02]  /*2590*/  FMNMX.FTZ R86, R34, R85, !PT ;  /* 0x0000005522567209 */ /* 0x000fe40007810000 */
[----:B-1----:R-:W-:-:S05]  /*25a0*/  FSEL R32, R32, -INF , P6 ;  /* 0xff80000020207808 */ /* 0x002fca0003000000 */
[----:B------:R-:W1:Y:S01]  /*25b0*/  MUFU.TANH R45, R45 ;  /* 0x0000002d002d7308 */ /* 0x000e620000002400 */
[----:B------:R-:W-:Y:S02]  /*25c0*/  ISETP.GT.AND P6, PT, R73, 0x48, PT ;  /* 0x000000484900780c */ /* 0x000fe40003fc4270 */
[----:B--2---:R-:W-:Y:S02]  /*25d0*/  FSEL R38, R38, -INF , P2 ;  /* 0xff80000026267808 */ /* 0x004fe40001000000 */
[----:B------:R-:W-:-:S03]  /*25e0*/  FMNMX.FTZ R85, R37, R86, !PT ;  /* 0x0000005625557209 */ /* 0x000fc60007810000 */
[----:B------:R-:W2:Y:S01]  /*25f0*/  MUFU.TANH R40, R40 ;  /* 0x0000002800287308 */ /* 0x000ea20000002400 */
[----:B------:R-:W-:Y:S02]  /*2600*/  FSEL R35, R35, -INF , P5 ;  /* 0xff80000023237808 */ /* 0x000fe40002800000 */
[----:B------:R-:W-:-:S05]  /*2610*/  ISETP.GT.AND P5, PT, R73, 0x49, PT ;  /* 0x000000494900780c */ /* 0x000fca0003fa4270 */
[----:B------:R-:W4:Y:S01]  /*2620*/  MUFU.TANH R46, R46 ;  /* 0x0000002e002e7308 */ /* 0x000f220000002400 */
[----:B---3--:R-:W-:Y:S02]  /*2630*/  FSEL R41, R41, -INF , P6 ;  /* 0xff80000029297808 */ /* 0x008fe40003000000 */
[----:B------:R-:W-:-:S05]  /*2640*/  FMNMX.FTZ R86, R38, R85, !PT ;  /* 0x0000005526567209 */ /* 0x000fca0007810000 */
[----:B------:R-:W3:Y:S01]  /*2650*/  MUFU.TANH R43, R43 ;  /* 0x0000002b002b7308 */ /* 0x000ee20000002400 */
[----:B------:R-:W-:Y:S02]  /*2660*/  FSEL R36, R36, -INF , P4 ;  /* 0xff80000024247808 */ /* 0x000fe40002000000 */
[----:B------:R-:W-:-:S05]  /*2670*/  ISETP.GT.AND P4, PT, R73, 0x50, PT ;  /* 0x000000504900780c */ /* 0x000fca0003f84270 */
[----:B------:R-:W5:Y:S01]  /*2680*/  MUFU.TANH R49, R49 ;  /* 0x0000003100317308 */ /* 0x000f620000002400 */
[----:B------:R-:W-:Y:S02]  /*2690*/  FSEL R42, R42, -INF , P5 ;  /* 0xff8000002a2a7808 */ /* 0x000fe40002800000 */
[----:B------:R-:W-:-:S05]  /*26a0*/  FMNMX.FTZ R85, R41, R86, !PT ;  /* 0x0000005629557209 */ /* 0x000fca0007810000 */
[----:B------:R-:W5:Y:S01]  /*26b0*/  MUFU.TANH R44, R44 ;  /* 0x0000002c002c7308 */ /* 0x000f620000002400 */
[----:B0-----:R-:W-:Y:S02]  /*26c0*/  FSEL R39, R39, -INF , P3 ;  /* 0xff80000027277808 */ /* 0x001fe40001800000 */
[----:B------:R-:W-:-:S05]  /*26d0*/  ISETP.GT.AND P3, PT, R73, 0x51, PT ;  /* 0x000000514900780c */ /* 0x000fca0003f64270 */
[----:B------:R-:W0:Y:S01]  /*26e0*/  MUFU.TANH R50, R50 ;  /* 0x0000003200327308 */ /* 0x000e220000002400 */
[----:B-1----:R-:W-:Y:S02]  /*26f0*/  FSEL R45, R45, -INF , P4 ;  /* 0xff8000002d2d7808 */ /* 0x002fe40002000000 */
[----:B------:R-:W-:-:S05]  /*2700*/  FMNMX.FTZ R86, R42, R85, !PT ;  /* 0x000000552a567209 */ /* 0x000fca0007810000 */
[----:B------:R-:W1:Y:S01]  /*2710*/  MUFU.TANH R47, R47 ;  /* 0x0000002f002f7308 */ /* 0x000e620000002400 */
[----:B--2---:R-:W-:Y:S02]  /*2720*/  FSEL R40, R40, -INF , P2 ;  /* 0xff80000028287808 */ /* 0x004fe40001000000 */
[----:B------:R-:W-:-:S05]  /*2730*/  ISETP.GT.AND P2, PT, R73, 0x58, PT ;  /* 0x000000584900780c */ /* 0x000fca0003f44270 */
[----:B------:R-:W2:Y:S01]  /*2740*/  MUFU.TANH R53, R53 ;  /* 0x0000003500357308 */ /* 0x000ea20000002400 */
[----:B----4-:R-:W-:Y:S02]  /*2750*/  FSEL R46, R46, -INF , P3 ;  /* 0xff8000002e2e7808 */ /* 0x010fe40001800000 */
[----:B------:R-:W-:-:S05]  /*2760*/  FMNMX.FTZ R85, R45, R86, !PT ;  /* 0x000000562d557209 */ /* 0x000fca0007810000 */
[----:B------:R-:W4:Y:S01]  /*2770*/  MUFU.TANH R48, R48 ;  /* 0x0000003000307308 */ /* 0x000f220000002400 */
[----:B---3--:R-:W-:Y:S02]  /*2780*/  FSEL R43, R43, -INF , P6 ;  /* 0xff8000002b2b7808 */ /* 0x008fe40003000000 */
[----:B------:R-:W-:Y:S02]  /*2790*/  ISETP.GT.AND P6, PT, R73, 0x59, PT ;  /* 0x000000594900780c */ /* 0x000fe40003fc4270 */
[----:B-----5:R-:W-:-:S03]  /*27a0*/  FSEL R49, R49, -INF , P2 ;  /* 0xff80000031317808 */ /* 0x020fc60001000000 */
[----:B------:R-:W3:Y:S01]  /*27b0*/  MUFU.TANH R51, R51 ;  /* 0x0000003300337308 */ /* 0x000ee20000002400 */
[----:B------:R-:W-:Y:S02]  /*27c0*/  FMNMX.FTZ R86, R46, R85, !PT ;  /* 0x000000552e567209 */ /* 0x000fe40007810000 */
[----:B------:R-:W-:-:S05]  /*27d0*/  FSEL R44, R44, -INF , P5 ;  /* 0xff8000002c2c7808 */ /* 0x000fca0002800000 */
[----:B------:R-:W5:Y:S01]  /*27e0*/  MUFU.TANH R57, R57 ;  /* 0x0000003900397308 */ /* 0x000f620000002400 */
[----:B------:R-:W-:Y:S02]  /*27f0*/  ISETP.GT.AND P5, PT, R73, 0x60, PT ;  /* 0x000000604900780c */ /* 0x000fe40003fa4270 */
[----:B0-----:R-:W-:Y:S02]  /*2800*/  FSEL R50, R50, -INF , P6 ;  /* 0xff80000032327808 */ /* 0x001fe40003000000 */
[----:B------:R-:W-:-:S03]  /*2810*/  FMNMX.FTZ R85, R49, R86, !PT ;  /* 0x0000005631557209 */ /* 0x000fc60007810000 */
[----:B------:R-:W0:Y:S01]  /*2820*/  MUFU.TANH R52, R52 ;  /* 0x0000003400347308 */ /* 0x000e220000002400 */
[----:B-1----:R-:W-:Y:S02]  /*2830*/  FSEL R47, R47, -INF , P4 ;  /* 0xff8000002f2f7808 */ /* 0x002fe40002000000 */
[----:B------:R-:W-:-:S05]  /*2840*/  ISETP.GT.AND P4, PT, R73, 0x61, PT ;  /* 0x000000614900780c */ /* 0x000fca0003f84270 */
[----:B------:R-:W1:Y:S01]  /*2850*/  MUFU.TANH R58, R58 ;  /* 0x0000003a003a7308 */ /* 0x000e620000002400 */
[----:B--2---:R-:W-:Y:S02]  /*2860*/  FSEL R53, R53, -INF , P5 ;  /* 0xff80000035357808 */ /* 0x004fe40002800000 */
[----:B------:R-:W-:-:S05]  /*2870*/  FMNMX.FTZ R86, R50, R85, !PT ;  /* 0x0000005532567209 */ /* 0x000fca0007810000 */
[----:B------:R-:W2:Y:S01]  /*2880*/  MUFU.TANH R61, R61 ;  /* 0x0000003d003d7308 */ /* 0x000ea20000002400 */
[----:B----4-:R-:W-:Y:S02]  /*2890*/  FSEL R48, R48, -INF , P3 ;  /* 0xff80000030307808 */ /* 0x010fe40001800000 */
[----:B------:R-:W-:Y:S02]  /*28a0*/  ISETP.GT.AND P3, PT, R73, 0x68, PT ;  /* 0x000000684900780c */ /* 0x000fe40003f64270 */
[----:B------:R-:W-:-:S03]  /*28b0*/  FSEL R54, R54, -INF , P4 ;  /* 0xff80000036367808 */ /* 0x000fc60002000000 */
[----:B------:R-:W4:Y:S01]  /*28c0*/  MUFU.TANH R56, R56 ;  /* 0x0000003800387308 */ /* 0x000f220000002400 */
[----:B------:R-:W-:Y:S02]  /*28d0*/  FMNMX.FTZ R85, R53, R86, !PT ;  /* 0x0000005635557209 */ /* 0x000fe40007810000 */
[----:B---3--:R-:W-:-:S05]  /*28e0*/  FSEL R51, R51, -INF , P2 ;  /* 0xff80000033337808 */ /* 0x008fca0001000000 */
[----:B------:R-:W3:Y:S01]  /*28f0*/  MUFU.TANH R62, R62 ;  /* 0x0000003e003e7308 */ /* 0x000ee20000002400 */
[----:B------:R-:W-:Y:S02]  /*2900*/  ISETP.GT.AND P2, PT, R73, 0x69, PT ;  /* 0x000000694900780c */ /* 0x000fe40003f44270 */
[----:B-----5:R-:W-:Y:S02]  /*2910*/  FSEL R57, R57, -INF , P3 ;  /* 0xff80000039397808 */ /* 0x020fe40001800000 */
[----:B------:R-:W-:-:S03]  /*2920*/  FMNMX.FTZ R86, R54, R85, !PT ;  /* 0x0000005536567209 */ /* 0x000fc60007810000 */
[----:B------:R-:W5:Y:S01]  /*2930*/  MUFU.TANH R59, R59 ;  /* 0x0000003b003b7308 */ /* 0x000f620000002400 */
[----:B0-----:R-:W-:Y:S02]  /*2940*/  FSEL R52, R52, -INF , P6 ;  /* 0xff80000034347808 */ /* 0x001fe40003000000 */
[----:B------:R-:W-:-:S05]  /*2950*/  ISETP.GT.AND P6, PT, R73, 0x70, PT ;  /* 0x000000704900780c */ /* 0x000fca0003fc4270 */
[----:B------:R-:W0:Y:S01]  /*2960*/  MUFU.TANH R65, R65 ;  /* 0x0000004100417308 */ /* 0x000e220000002400 */
[----:B-1----:R-:W-:Y:S02]  /*2970*/  FSEL R58, R58, -INF , P2 ;  /* 0xff8000003a3a7808 */ /* 0x002fe40001000000 */
[----:B------:R-:W-:-:S05]  /*2980*/  FMNMX.FTZ R85, R57, R86, !PT ;  /* 0x0000005639557209 */ /* 0x000fca0007810000 */
[----:B------:R-:W1:Y:S01]  /*2990*/  MUFU.TANH R60, R60 ;  /* 0x0000003c003c7308 */ /* 0x000e620000002400 */
[----:B------:R-:W-:Y:S02]  /*29a0*/  FSEL R55, R55, -INF , P5 ;  /* 0xff80000037377808 */ /* 0x000fe40002800000 */
[----:B------:R-:W-:-:S05]  /*29b0*/  ISETP.GT.AND P5, PT, R73, 0x71, PT ;  /* 0x000000714900780c */ /* 0x000fca0003fa4270 */
[----:B------:R-:W1:Y:S01]  /*29c0*/  MUFU.TANH R66, R66 ;  /* 0x0000004200427308 */ /* 0x000e620000002400 */
[----:B--2---:R-:W-:Y:S02]  /*29d0*/  FSEL R61, R61, -INF , P6 ;  /* 0xff8000003d3d7808 */ /* 0x004fe40003000000 */
[----:B------:R-:W-:-:S05]  /*29e0*/  FMNMX.FTZ R86, R58, R85, !PT ;  /* 0x000000553a567209 */ /* 0x000fca0007810000 */
[----:B------:R-:W2:Y:S01]  /*29f0*/  MUFU.TANH R63, R63 ;  /* 0x0000003f003f7308 */ /* 0x000ea20000002400 */
[----:B----4-:R-:W-:Y:S01]  /*2a00*/  FSEL R56, R56, -INF , P4 ;  /* 0xff80000038387808 */ /* 0x010fe20002000000 */
[----:B------:R-:W-:Y:S01]  /*2a10*/  FMUL.FTZ R75, R93, UR6 ;  /* 0x000000065d4b7c20 */ /* 0x000fe20008410000 */
[----:B------:R-:W-:-:S05]  /*2a20*/  ISETP.GT.AND P4, PT, R73, 0x78, PT ;  /* 0x000000784900780c */ /* 0x000fca0003f84270 */
[----:B------:R-:W4:Y:S01]  /*2a30*/  MUFU.TANH R69, R69 ;  /* 0x0000004500457308 */ /* 0x000f220000002400 */
[----:B---3--:R-:W-:Y:S02]  /*2a40*/  FSEL R62, R62, -INF , P5 ;  /* 0xff8000003e3e7808 */ /* 0x008fe40002800000 */
[----:B------:R-:W-:-:S05]  /*2a50*/  FMNMX.FTZ R85, R61, R86, !PT ;  /* 0x000000563d557209 */ /* 0x000fca0007810000 */
[----:B------:R-:W3:Y:S01]  /*2a60*/  MUFU.TANH R64, R64 ;  /* 0x0000004000407308 */ /* 0x000ee20000002400 */
[----:B-----5:R-:W-:Y:S01]  /*2a70*/  FSEL R59, R59, -INF , P3 ;  /* 0xff8000003b3b7808 */ /* 0x020fe20001800000 */
[----:B------:R-:W-:Y:S01]  /*2a80*/  FMUL.FTZ R78, R96, UR6 ;  /* 0x00000006604e7c20 */ /* 0x000fe20008410000 */
[----:B------:R-:W-:-:S05]  /*2a90*/  ISETP.GT.AND P3, PT, R73, 0x79, PT ;  /* 0x000000794900780c */ /* 0x000fca0003f64270 */
[----:B------:R-:W5:Y:S01]  /*2aa0*/  MUFU.TANH R70, R70 ;  /* 0x0000004600467308 */ /* 0x000f620000002400 */
[----:B0-----:R-:W-:Y:S02]  /*2ab0*/  FSEL R65, R65, -INF , P4 ;  /* 0xff80000041417808 */ /* 0x001fe40002000000 */
[----:B------:R-:W-:-:S05]  /*2ac0*/  FMNMX.FTZ R86, R62, R85, !PT ;  /* 0x000000553e567209 */ /* 0x000fca0007810000 */
[----:B------:R-:W0:Y:S01]  /*2ad0*/  MUFU.TANH R67, R67 ;  /* 0x0000004300437308 */ /* 0x000e220000002400 */
[----:B-1----:R-:W-:Y:S01]  /*2ae0*/  FSEL R60, R60, -INF , P2 ;  /* 0xff8000003c3c7808 */ /* 0x002fe20001000000 */
[----:B------:R-:W-:Y:S01]  /*2af0*/  FMUL.FTZ R72, R91, UR6 ;  /* 0x000000065b487c20 */ /* 0x000fe20008410000 */
[----:B------:R-:W-:-:S05]  /*2b00*/  FMUL.FTZ R79, R97, UR6 ;  /* 0x00000006614f7c20 */ /* 0x000fca0008410000 */
[----:B------:R-:W1:Y:S01]  /*2b10*/  MUFU.TANH R74, R74 ;  /* 0x0000004a004a7308 */ /* 0x000e620000002400 */
[----:B------:R-:W-:Y:S02]  /*2b20*/  ISETP.GT.AND P2, PT, R73, 0x80, PT ;  /* 0x000000804900780c */ /* 0x000fe40003f44270 */
[----:B------:R-:W-:Y:S02]  /*2b30*/  FSEL R66, R66, -INF , P3 ;  /* 0xff80000042427808 */ /* 0x000fe40001800000 */
[----:B------:R-:W-:-:S03]  /*2b40*/  FMNMX.FTZ R85, R65, R86, !PT ;  /* 0x0000005641557209 */ /* 0x000fc60007810000 */
[----:B------:R-:W1:Y:S01]  /*2b50*/  MUFU.TANH R68, R68 ;  /* 0x0000004400447308 */ /* 0x000e620000002400 */
[----:B--2---:R-:W-:Y:S01]  /*2b60*/  FSEL R63, R63, -INF , P6 ;  /* 0xff8000003f3f7808 */ /* 0x004fe20003000000 */
[----:B------:R-:W-:Y:S01]  /*2b70*/  FMUL.FTZ R76, R94, UR6 ;  /* 0x000000065e4c7c20 */ /* 0x000fe20008410000 */
[----:B------:R-:W-:-:S05]  /*2b80*/  ISETP.GT.AND P6, PT, R73, 0x81, PT ;  /* 0x000000814900780c */ /* 0x000fca0003fc4270 */
[----:B------:R-:W2:Y:S01]  /*2b90*/  MUFU.TANH R75, R75 ;  /* 0x0000004b004b7308 */ /* 0x000ea20000002400 */
[----:B----4-:R-:W-:Y:S01]  /*2ba0*/  FSEL R69, R69, -INF , P2 ;  /* 0xff80000045457808 */ /* 0x010fe20001000000 */
[----:B------:R-:W-:Y:S01]  /*2bb0*/  FMUL.FTZ R82, R100, UR6 ;  /* 0x0000000664527c20 */ /* 0x000fe20008410000 */
[----:B------:R-:W-:-:S05]  /*2bc0*/  FMNMX.FTZ R86, R66, R85, !PT ;  /* 0x0000005542567209 */ /* 0x000fca0007810000 */
[----:B------:R-:W4:Y:S01]  /*2bd0*/  MUFU.TANH R71, R71 ;  /* 0x0000004700477308 */ /* 0x000f220000002400 */
[----:B---3--:R-:W-:Y:S01]  /*2be0*/  FSEL R64, R64, -INF , P5 ;  /* 0xff80000040407808 */ /* 0x008fe20002800000 */
[----:B------:R-:W-:-:S06]  /*2bf0*/  FMUL.FTZ R77, R95, UR6 ;  /* 0x000000065f4d7c20 */ /* 0x000fcc0008410000 */
[----:B------:R-:W3:Y:S01]  /*2c00*/  MUFU.TANH R78, R78 ;  /* 0x0000004e004e7308 */ /* 0x000ee20000002400 */
[----:B------:R-:W-:Y:S01]  /*2c10*/  ISETP.GT.AND P5, PT, R73, 0x88, PT ;  /* 0x000000884900780c */ /* 0x000fe20003fa4270 */
[----:B------:R-:W-:Y:S01]  /*2c20*/  FMUL.FTZ R83, R101, UR6 ;  /* 0x0000000665537c20 */ /* 0x000fe20008410000 */
[----:B-----5:R-:W-:Y:S02]  /*2c30*/  FSEL R70, R70, -INF , P6 ;  /* 0xff80000046467808 */ /* 0x020fe40003000000 */
[----:B------:R-:W-:-:S03]  /*2c40*/  FMNMX.FTZ R85, R69, R86, !PT ;  /* 0x0000005645557209 */ /* 0x000fc60007810000 */
[----:B------:R-:W5:Y:S01]  /*2c50*/  MUFU.TANH R72, R72 ;  /* 0x0000004800487308 */ /* 0x000f620000002400 */
[----:B0-----:R-:W-:Y:S01]  /*2c60*/  FSEL R67, R67, -INF , P4 ;  /* 0xff80000043437808 */ /* 0x001fe20002000000 */
[----:B------:R-:W-:-:S06]  /*2c70*/  FMUL.FTZ R80, R98, UR6 ;  /* 0x0000000662507c20 */ /* 0x000fcc0008410000 */
[----:B------:R-:W0:Y:S01]  /*2c80*/  MUFU.TANH R79, R79 ;  /* 0x0000004f004f7308 */ /* 0x000e220000002400 */
[----:B------:R-:W-:Y:S01]  /*2c90*/  ISETP.GT.AND P4, PT, R73, 0x89, PT ;  /* 0x000000894900780c */ /* 0x000fe20003f84270 */
[----:B------:R-:W-:Y:S01]  /*2ca0*/  FMUL.FTZ R90, R104, UR6 ;  /* 0x00000006685a7c20 */ /* 0x000fe20008410000 */
[----:B-1----:R-:W-:Y:S02]  /*2cb0*/  FSEL R74, R74, -INF , P5 ;  /* 0xff8000004a4a7808 */ /* 0x002fe40002800000 */
[----:B------:R-:W-:-:S03]  /*2cc0*/  FMNMX.FTZ R85, R70, R85, !PT ;  /* 0x0000005546557209 */ /* 0x000fc60007810000 */
[----:B------:R-:W1:Y:S01]  /*2cd0*/  MUFU.TANH R76, R76 ;  /* 0x0000004c004c7308 */ /* 0x000e620000002400 */
[----:B------:R-:W-:Y:S01]  /*2ce0*/  FSEL R68, R68, -INF , P3 ;  /* 0xff80000044447808 */ /* 0x000fe20001800000 */
[----:B------:R-:W-:Y:S01]  /*2cf0*/  FMUL.FTZ R81, R99, UR6 ;  /* 0x0000000663517c20 */ /* 0x000fe20008410000 */
[----:B------:R-:W-:-:S05]  /*2d00*/  ISETP.GT.AND P3, PT, R73, 0x90, PT ;  /* 0x000000904900780c */ /* 0x000fca0003f64270 */
[----:B------:R-:W1:Y:S01]  /*2d10*/  MUFU.TANH R82, R82 ;  /* 0x0000005200527308 */ /* 0x000e620000002400 */
[----:B--2---:R-:W-:Y:S01]  /*2d20*/  FSEL R75, R75, -INF , P4 ;  /* 0xff8000004b4b7808 */ /* 0x004fe20002000000 */
[----:B------:R-:W-:Y:S01]  /*2d30*/  FMUL.FTZ R89, R105, UR6 ;  /* 0x0000000669597c20 */ /* 0x000fe20008410000 */
[----:B------:R-:W-:-:S05]  /*2d40*/  FMNMX.FTZ R86, R74, R85, !PT ;  /* 0x000000554a567209 */ /* 0x000fca0007810000 */
[----:B------:R-:W2:Y:S01]  /*2d50*/  MUFU.TANH R77, R77 ;  /* 0x0000004d004d7308 */ /* 0x000ea20000002400 */
[----:B----4-:R-:W-:Y:S01]  /*2d60*/  FSEL R71, R71, -INF , P2 ;  /* 0xff80000047477808 */ /* 0x010fe20001000000 */
[----:B------:R-:W-:Y:S01]  /*2d70*/  FMUL.FTZ R84, R102, UR6 ;  /* 0x0000000666547c20 */ /* 0x000fe20008410000 */
[----:B------:R-:W-:-:S05]  /*2d80*/  ISETP.GT.AND P2, PT, R73, 0x91, PT ;  /* 0x000000914900780c */ /* 0x000fca0003f44270 */
[----:B------:R-:W4:Y:S01]  /*2d90*/  MUFU.TANH R83, R83 ;  /* 0x0000005300537308 */ /* 0x000f220000002400 */
[----:B---3--:R-:W-:Y:S01]  /*2da0*/  FSEL R85, R78, -INF , P3 ;  /* 0xff8000004e557808 */ /* 0x008fe20001800000 */
[----:B------:R-:W-:Y:S01]  /*2db0*/  FMUL.FTZ R91, R103, UR6 ;  /* 0x00000006675b7c20 */ /* 0x000fe20008410000 */
[----:B------:R-:W-:Y:S01]  /*2dc0*/  FMNMX.FTZ R78, R75, R86, !PT ;  /* 0x000000564b4e7209 */ /* 0x000fe20007810000 */
[----:B------:R-:W-:-:S04]  /*2dd0*/  FMUL.FTZ R94, R108, UR6 ;  /* 0x000000066c5e7c20 */ /* 0x000fc80008410000 */
[----:B------:R-:W3:Y:S01]  /*2de0*/  MUFU.TANH R80, R80 ;  /* 0x0000005000507308 */ /* 0x000ee20000002400 */
[----:B-----5:R-:W-:Y:S02]  /*2df0*/  FSEL R72, R72, -INF , P6 ;  /* 0xff80000048487808 */ /* 0x020fe40003000000 */
[----:B0-----:R-:W-:-:S05]  /*2e00*/  FSEL R86, R79, -INF , P2 ;  /* 0xff8000004f567808 */ /* 0x001fca0001000000 */
[----:B------:R-:W0:Y:S01]  /*2e10*/  MUFU.TANH R90, R90 ;  /* 0x0000005a005a7308 */ /* 0x000e220000002400 */
[----:B------:R-:W-:Y:S02]  /*2e20*/  ISETP.GT.AND P6, PT, R73, 0x98, PT ;  /* 0x000000984900780c */ /* 0x000fe40003fc4270 */
[----:B------:R-:W-:-:S05]  /*2e30*/  FMNMX.FTZ R79, R85, R78, !PT ;  /* 0x0000004e554f7209 */ /* 0x000fca0007810000 */
[----:B------:R-:W5:Y:S01]  /*2e40*/  MUFU.TANH R81, R81 ;  /* 0x0000005100517308 */ /* 0x000f620000002400 */
[----:B-1----:R-:W-:Y:S01]  /*2e50*/  FSEL R76, R76, -INF , P5 ;  /* 0xff8000004c4c7808 */ /* 0x002fe20002800000 */
[----:B------:R-:W-:Y:S01]  /*2e60*/  FMUL.FTZ R92, R106, UR6 ;  /* 0x000000066a5c7c20 */ /* 0x000fe20008410000 */
[----:B------:R-:W-:-:S05]  /*2e70*/  ISETP.GT.AND P5, PT, R73, 0x99, PT ;  /* 0x000000994900780c */ /* 0x000fca0003fa4270 */
[----:B------:R-:W1:Y:S01]  /*2e80*/  MUFU.TANH R89, R89 ;  /* 0x0000005900597308 */ /* 0x000e620000002400 */
[----:B------:R-:W-:Y:S02]  /*2e90*/  FSEL R87, R82, -INF , P6 ;  /* 0xff80000052577808 */ /* 0x000fe40003000000 */
[----:B------:R-:W-:-:S05]  /*2ea0*/  FMNMX.FTZ R78, R86, R79, !PT ;  /* 0x0000004f564e7209 */ /* 0x000fca0007810000 */
[----:B------:R-:W1:Y:S01]  /*2eb0*/  MUFU.TANH R84, R84 ;  /* 0x0000005400547308 */ /* 0x000e620000002400 */
[----:B--2---:R-:W-:Y:S01]  /*2ec0*/  FSEL R77, R77, -INF , P4 ;  /* 0xff8000004d4d7808 */ /* 0x004fe20002000000 */
[----:B------:R-:W-:-:S06]  /*2ed0*/  FMUL.FTZ R93, R107, UR6 ;  /* 0x000000066b5d7c20 */ /* 0x000fcc0008410000 */
[----:B------:R-:W2:Y:S01]  /*2ee0*/  MUFU.TANH R91, R91 ;  /* 0x0000005b005b7308 */ /* 0x000ea20000002400 */
[----:B------:R-:W-:Y:S02]  /*2ef0*/  ISETP.GT.AND P4, PT, R73, 0xa0, PT ;  /* 0x000000a04900780c */ /* 0x000fe40003f84270 */
[----:B----4-:R-:W-:-:S05]  /*2f00*/  FSEL R88, R83, -INF , P5 ;  /* 0xff80000053587808 */ /* 0x010fca0002800000 */
[----:B------:R-:W4:Y:S01]  /*2f10*/  MUFU.TANH R94, R94 ;  /* 0x0000005e005e7308 */ /* 0x000f220000002400 */
[----:B------:R-:W-:Y:S02]  /*2f20*/  FMNMX.FTZ R79, R87, R78, !PT ;  /* 0x0000004e574f7209 */ /* 0x000fe40007810000 */
[----:B---3--:R-:W-:-:S05]  /*2f30*/  FSEL R80, R80, -INF , P3 ;  /* 0xff80000050507808 */ /* 0x008fca0001800000 */
[----:B------:R-:W3:Y:S01]  /*2f40*/  MUFU.TANH R98, R109 ;  /* 0x0000006d00627308 */ /* 0x000ee20000002400 */
[----:B------:R-:W-:Y:S02]  /*2f50*/  ISETP.GT.AND P3, PT, R73, 0xa1, PT ;  /* 0x000000a14900780c */ /* 0x000fe40003f64270 */
[----:B0-----:R-:W-:Y:S02]  /*2f60*/  FSEL R90, R90, -INF , P4 ;  /* 0xff8000005a5a7808 */ /* 0x001fe40002000000 */
[----:B------:R-:W-:-:S03]  /*2f70*/  FMNMX.FTZ R79, R88, R79, !PT ;  /* 0x0000004f584f7209 */ /* 0x000fc60007810000 */
[----:B------:R-:W0:Y:S01]  /*2f80*/  MUFU.TANH R92, R92 ;  /* 0x0000005c005c7308 */ /* 0x000e220000002400 */
[----:B-----5:R-:W-:Y:S02]  /*2f90*/  FSEL R81, R81, -INF , P2 ;  /* 0xff80000051517808 */ /* 0x020fe40001000000 */
[----:B------:R-:W-:-:S05]  /*2fa0*/  ISETP.GT.AND P2, PT, R73, 0xa8, PT ;  /* 0x000000a84900780c */ /* 0x000fca0003f44270 */
[----:B------:R-:W5:Y:S01]  /*2fb0*/  MUFU.TANH R112, R112 ;  /* 0x0000007000707308 */ /* 0x000f620000002400 */
[----:B-1----:R-:W-:Y:S02]  /*2fc0*/  FSEL R89, R89, -INF , P3 ;  /* 0xff80000059597808 */ /* 0x002fe40001800000 */
[----:B------:R-:W-:-:S05]  /*2fd0*/  FMNMX.FTZ R82, R90, R79, !PT ;  /* 0x0000004f5a527209 */ /* 0x000fca0007810000 */
[----:B------:R-:W1:Y:S01]  /*2fe0*/  MUFU.TANH R93, R93 ;  /* 0x0000005d005d7308 */ /* 0x000e620000002400 */
[----:B------:R-:W-:Y:S02]  /*2ff0*/  FSEL R84, R84, -INF , P6 ;  /* 0xff80000054547808 */ /* 0x000fe40003000000 */
[----:B--2---:R-:W-:-:S05]  /*3000*/  FSEL R78, R91, -INF , P5 ;  /* 0xff8000005b4e7808 */ /* 0x004fca0002800000 */
[----:B------:R-:W2:Y:S01]  /*3010*/  MUFU.TANH R96, R113 ;  /* 0x0000007100607308 */ /* 0x000ea20000002400 */
[----:B------:R-:W-:Y:S02]  /*3020*/  ISETP.GT.AND P6, PT, R73, 0xa9, PT ;  /* 0x000000a94900780c */ /* 0x000fe40003fc4270 */
[----:B----4-:R-:W-:Y:S02]  /*3030*/  FSEL R91, R94, -INF , P2 ;  /* 0xff8000005e5b7808 */ /* 0x010fe40001000000 */
[----:B------:R-:W-:-:S03]  /*3040*/  FMNMX.FTZ R82, R89, R82, !PT ;  /* 0x0000005259527209 */ /* 0x000fc60007810000 */
[----:B------:R-:W4:Y:S01]  /*3050*/  MUFU.TANH R110, R110 ;  /* 0x0000006e006e7308 */ /* 0x000f220000002400 */
[----:B------:R-:W-:Y:S02]  /*3060*/  ISETP.GT.AND P5, PT, R73, 0xb0, PT ;  /* 0x000000b04900780c */ /* 0x000fe40003fa4270 */
[----:B---3--:R-:W-:-:S05]  /*3070*/  FSEL R98, R98, -INF , P6 ;  /* 0xff80000062627808 */ /* 0x008fca0003000000 */
[----:B------:R-:W3:Y:S01]  /*3080*/  MUFU.TANH R116, R116 ;  /* 0x0000007400747308 */ /* 0x000ee20000002400 */
[----:B------:R-:W-:Y:S02]  /*3090*/  FMNMX.FTZ R79, R91, R82, !PT ;  /* 0x000000525b4f7209 */ /* 0x000fe40007810000 */
[----:B0-----:R-:W-:-:S05]  /*30a0*/  FSEL R83, R92, -INF , P4 ;  /* 0xff8000005c537808 */ /* 0x001fca0002000000 */
[----:B------:R-:W0:Y:S01]  /*30b0*/  MUFU.TANH R100, R117 ;  /* 0x0000007500647308 */ /* 0x000e220000002400 */
[----:B------:R-:W-:Y:S02]  /*30c0*/  ISETP.GT.AND P4, PT, R73, 0xb1, PT ;  /* 0x000000b14900780c */ /* 0x000fe40003f84270 */
[----:B-----5:R-:W-:Y:S02]  /*30d0*/  FSEL R92, R112, -INF , P5 ;  /* 0xff800000705c7808 */ /* 0x020fe40002800000 */
[----:B------:R-:W-:Y:S02]  /*30e0*/  FMNMX.FTZ R79, R98, R79, !PT ;  /* 0x0000004f624f7209 */ /* 0x000fe40007810000 */
[----:B-1----:R-:W-:Y:S02]  /*30f0*/  FSEL R82, R93, -INF , P3 ;  /* 0xff8000005d527808 */ /* 0x002fe40001800000 */
[----:B------:R-:W-:Y:S02]  /*3100*/  ISETP.GT.AND P3, PT, R73, 0xb8, PT ;  /* 0x000000b84900780c */ /* 0x000fe40003f64270 */
[----:B--2---:R-:W-:-:S02]  /*3110*/  FSEL R96, R96, -INF , P4 ;  /* 0xff80000060607808 */ /* 0x004fc40002000000 */
[----:B------:R-:W-:Y:S02]  /*3120*/  FMNMX.FTZ R93, R92, R79, !PT ;  /* 0x0000004f5c5d7209 */ /* 0x000fe40007810000 */
[----:B----4-:R-:W-:Y:S02]  /*3130*/  FSEL R79, R110, -INF , P2 ;  /* 0xff8000006e4f7808 */ /* 0x010fe40001000000 */
[----:B------:R-:W-:Y:S02]  /*3140*/  ISETP.GT.AND P2, PT, R73, 0xb9, PT ;  /* 0x000000b94900780c */ /* 0x000fe40003f44270 */
[----:B---3--:R-:W-:Y:S02]  /*3150*/  FSEL R94, R116, -INF , P3 ;  /* 0xff800000745e7808 */ /* 0x008fe40001800000 */
[----:B------:R-:W-:Y:S02]  /*3160*/  FMNMX.FTZ R93, R96, R93, !PT ;  /* 0x0000005d605d7209 */ /* 0x000fe40007810000 */
[----:B0-----:R-:W-:-:S02]  /*3170*/  FSEL R100, R100, -INF , P2 ;  /* 0xff80000064647808 */ /* 0x001fc40001000000 */
[----:B------:R-:W-:-:S04]  /*3180*/  FMNMX.FTZ R93, R94, R93, !PT ;  /* 0x0000005d5e5d7209 */ /* 0x000fc80007810000 */
[----:B------:R-:W-:-:S05]  /*3190*/  FMNMX.FTZ R95, R100, R93, !PT ;  /* 0x0000005d645f7209 */ /* 0x000fca0007810000 */
[----:B------:R-:W0:Y:S02]  /*31a0*/  SHFL.BFLY PT, R102, R95, 0x2, 0x1f ;  /* 0x0c401f005f667f89 */ /* 0x000e2400000e0000 */
[----:B0-----:R-:W-:-:S05]  /*31b0*/  FMNMX.FTZ R102, R95, R102, !PT ;  /* 0x000000665f667209 */ /* 0x001fca0007810000 */
[----:B------:R-:W0:Y:S02]  /*31c0*/  SHFL.BFLY PT, R93, R102, 0x1, 0x1f ;  /* 0x0c201f00665d7f89 */ /* 0x000e2400000e0000 */
[----:B0-----:R-:W-:-:S04]  /*31d0*/  FMNMX.FTZ R93, R102, R93, !PT ;  /* 0x0000005d665d7209 */ /* 0x001fc80007810000 */
[C---:B------:R-:W-:Y:S01]  /*31e0*/  FSETP.NEU.FTZ.AND P0, PT, R93.reuse, -INF , PT ;  /* 0xff8000005d00780b */ /* 0x040fe20003f1d000 */
[----:B------:R-:W-:-:S05]  /*31f0*/  FMUL.FTZ R73, R93, UR26 ;  /* 0x0000001a5d497c20 */ /* 0x000fca0008410000 */
[----:B------:R-:W-:-:S05]  /*3200*/  FSEL R73, R73, RZ, P0 ;  /* 0x000000ff49497208 */ /* 0x000fca0000000000 */
[--C-:B------:R-:W-:Y:S01]  /*3210*/  FFMA.FTZ R110, R18, UR26, -R73.reuse ;  /* 0x0000001a126e7c23 */ /* 0x100fe20008010849 */
[----:B------:R-:W-:Y:S01]  /*3220*/  FMNMX.FTZ R18, R5, R6, !PT ;  /* 0x0000000605127209 */ /* 0x000fe20007810000 */
[----:B------:R-:W-:-:S03]  /*3230*/  FFMA.FTZ R95, R3, UR26, -R73 ;  /* 0x0000001a035f7c23 */ /* 0x000fc60008010849 */
        /* <DEDUP_REMOVED lines=16> */
[--C-:B------:R-:W-:Y:S01]  /*3340*/  FFMA.FTZ R101, R15, UR26, -R73.reuse ;  /* 0x0000001a0f657c23 */ /* 0x100fe20008010849 */
[--C-:B------:R-:W-:Y:S02]  /*3350*/  FFMA.FTZ R15, R22, UR26, -R73.reuse ;  /* 0x0000001a160f7c23 */ /* 0x100fe40008010849 */
        /* <DEDUP_REMOVED lines=17> */
[----:B------:R-:W-:-:S03]  /*3470*/  FFMA.FTZ R97, R29, UR26, -R73 ;  /* 0x0000001a1d617c23 */ /* 0x000fc60008010849 */
        /* <DEDUP_REMOVED lines=9> */
[--C-:B------:R-:W-:Y:S01]  /*3510*/  FFMA.FTZ R108, R34, UR26, -R73.reuse ;  /* 0x0000001a226c7c23 */ /* 0x100fe20008010849 */
[----:B------:R-:W-:Y:S02]  /*3520*/  FMUL.FTZ R111, R118, UR6 ;  /* 0x00000006766f7c20 */ /* 0x000fe40008410000 */
[----:B------:R-:W-:Y:S01]  /*3530*/  FMNMX.FTZ R34, R78, R29, !PT ;  /* 0x0000001d4e227209 */ /* 0x000fe20007810000 */
[----:B------:R-:W1:Y:S01]  /*3540*/  MUFU.TANH R107, R107 ;  /* 0x0000006b006b7308 */ /* 0x000e620000002400 */
[--C-:B------:R-:W-:Y:S01]  /*3550*/  FFMA.FTZ R99, R33, UR26, -R73.reuse ;  /* 0x0000001a21637c23 */ /* 0x100fe20008010849 */
[----:B------:R-:W-:Y:S01]  /*3560*/  FMUL.FTZ R115, R119, UR6 ;  /* 0x0000000677737c20 */ /* 0x000fe20008410000 */
[----:B------:R-:W-:Y:S01]  /*3570*/  FMNMX.FTZ R33, R83, R34, !PT ;  /* 0x0000002253217209 */ /* 0x000fe20007810000 */
[----:B------:R-:W-:-:S04]  /*3580*/  FFMA.FTZ R114, R42, UR26, -R73 ;  /* 0x0000001a2a727c23 */ /* 0x000fc80008010849 */
[----:B------:R-:W2:Y:S01]  /*3590*/  MUFU.TANH R113, R113 ;  /* 0x0000007100717308 */ /* 0x000ea20000002400 */
[----:B------:R-:W-:Y:S02]  /*35a0*/  FMNMX.FTZ R42, R82, R33, !PT ;  /* 0x00000021522a7209 */ /* 0x000fe40007810000 */
[----:B0-----:R-:W-:-:S05]  /*35b0*/  FSEL R109, R109, -INF , P6 ;  /* 0xff8000006d6d7808 */ /* 0x001fca0003000000 */
[----:B------:R-:W0:Y:S01]  /*35c0*/  MUFU.TANH R111, R111 ;  /* 0x0000006f006f7308 */ /* 0x000e220000002400 */
[----:B------:R-:W-:Y:S02]  /*35d0*/  FMNMX.FTZ R42, R79, R42, !PT ;  /* 0x0000002a4f2a7209 */ /* 0x000fe40007810000 */
[----:B-1----:R-:W-:-:S05]  /*35e0*/  FSEL R107, R107, -INF , P5 ;  /* 0xff8000006b6b7808 */ /* 0x002fca0002800000 */
[----:B------:R-:W1:Y:S01]  /*35f0*/  MUFU.TANH R115, R115 ;  /* 0x0000007300737308 */ /* 0x000e620000002400 */
[----:B------:R-:W-:Y:S02]  /*3600*/  FMNMX.FTZ R42, R109, R42, !PT ;  /* 0x0000002a6d2a7209 */ /* 0x000fe40007810000 */
[----:B--2---:R-:W-:Y:S02]  /*3610*/  FSEL R113, R113, -INF , P4 ;  /* 0xff80000071717808 */ /* 0x004fe40002000000 */
[----:B------:R-:W-:Y:S01]  /*3620*/  FMNMX.FTZ R42, R107, R42, !PT ;  /* 0x0000002a6b2a7209 */ /* 0x000fe20007810000 */
[--C-:B------:R-:W-:Y:S01]  /*3630*/  FFMA.FTZ R103, R37, UR26, -R73.reuse ;  /* 0x0000001a25677c23 */ /* 0x100fe20008010849 */
[--C-:B------:R-:W-:Y:S01]  /*3640*/  FFMA.FTZ R37, R50, UR26, -R73.reuse ;  /* 0x0000001a32257c23 */ /* 0x100fe20008010849 */
[----:B0-----:R-:W-:Y:S02]  /*3650*/  FSEL R111, R111, -INF , P3 ;  /* 0xff8000006f6f7808 */ /* 0x001fe40001800000 */
[----:B------:R-:W-:Y:S01]  /*3660*/  FMNMX.FTZ R50, R113, R42, !PT ;  /* 0x0000002a71327209 */ /* 0x000fe20007810000 */
[----:B------:R-:W-:-:S03]  /*3670*/  FFMA.FTZ R3, R61, UR26, -R73 ;  /* 0x0000001a3d037c23 */ /* 0x000fc60008010849 */
[----:B------:R-:W-:Y:S02]  /*3680*/  FMNMX.FTZ R50, R111, R50, !PT ;  /* 0x000000326f327209 */ /* 0x000fe40007810000 */
[----:B-1----:R-:W-:Y:S01]  /*3690*/  FSEL R115, R115, -INF , P2 ;  /* 0xff80000073737808 */ /* 0x002fe20001000000 */
[----:B------:R-:W-:-:S03]  /*36a0*/  FFMA.FTZ R62, R62, UR26, -R73 ;  /* 0x0000001a3e3e7c23 */ /* 0x000fc60008010849 */
[----:B------:R-:W-:Y:S01]  /*36b0*/  FMNMX.FTZ R61, R115, R50, !PT ;  /* 0x00000032733d7209 */ /* 0x000fe20007810000 */
[----:B------:R0:W-:Y:S04]  /*36c0*/  MUFU.EX2 R26, R62 ;  /* 0x0000003e001a7308 */ /* 0x0001e80000000800 */
[----:B0-----:R-:W0:Y:S01]  /*36d0*/  SHFL.BFLY PT, R62, R61, 0x2, 0x1f ;  /* 0x0c401f003d3e7f89 */ /* 0x001e2200000e0000 */
[--C-:B------:R-:W-:Y:S01]  /*36e0*/  FFMA.FTZ R70, R70, UR26, -R73.reuse ;  /* 0x0000001a46467c23 */ /* 0x100fe20008010849 */
[----:B------:R-:W-:-:S03]  /*36f0*/  FFMA.FTZ R105, R41, UR26, -R73 ;  /* 0x0000001a29697c23 */ /* 0x000fc60008010849 */
[----:B------:R0:W-:Y:S01]  /*3700*/  MUFU.EX2 R42, R70 ;  /* 0x00000046002a7308 */ /* 0x0001e20000000800 */
[--C-:B------:R-:W-:Y:S01]  /*3710*/  FFMA.FTZ R41, R54, UR26, -R73.reuse ;  /* 0x0000001a36297c23 */ /* 0x100fe20008010849 */
[----:B------:R-:W-:Y:S01]  /*3720*/  FFMA.FTZ R54, R75, UR26, -R73 ;  /* 0x0000001a4b367c23 */ /* 0x000fe20008010849 */
[----:B0-----:R-:W-:-:S05]  /*3730*/  FMNMX.FTZ R70, R61, R62, !PT ;  /* 0x0000003e3d467209 */ /* 0x001fca0007810000 */
        /* <DEDUP_REMOVED lines=10> */
[----:B0-----:R-:W-:-:S04]  /*37e0*/  FMNMX.FTZ R102, R70, R75, !PT ;  /* 0x0000004b46667209 */ /* 0x001fc80007810000 */
[C---:B------:R-:W-:Y:S01]  /*37f0*/  FSETP.NEU.FTZ.AND P2, PT, R102.reuse, -INF , PT ;  /* 0xff8000006600780b */ /* 0x040fe20003f5d000 */
[----:B------:R-:W-:-:S05]  /*3800*/  FMUL.FTZ R86, R102, UR26 ;  /* 0x0000001a66567c20 */ /* 0x000fca0008410000 */
[----:B------:R-:W-:Y:S01]  /*3810*/  FSEL R86, R86, RZ, P2 ;  /* 0x000000ff56567208 */ /* 0x000fe20001000000 */
[----:B------:R-:W-:Y:S01]  /*3820*/  MUFU.EX2 R95, R95 ;  /* 0x0000005f005f7308 */ /* 0x000fe20000000800 */
[----:B------:R-:W-:-:S03]  /*3830*/  FFMA.FTZ R8, R8, UR26, -R73 ;  /* 0x0000001a08087c23 */ /* 0x000fc60008010849 */
[--C-:B------:R-:W-:Y:S01]  /*3840*/  FFMA.FTZ R5, R5, UR26, -R86.reuse ;  /* 0x0000001a05057c23 */ /* 0x100fe20008010856 */
[--C-:B------:R-:W-:Y:S01]  /*3850*/  FFMA.FTZ R94, R6, UR26, -R86.reuse ;  /* 0x0000001a065e7c23 */ /* 0x100fe20008010856 */
[--C-:B------:R-:W-:Y:S02]  /*3860*/  FFMA.FTZ R96, R96, UR26, -R73.reuse ;  /* 0x0000001a60607c23 */ /* 0x100fe40008010849 */
[----:B------:R-:W0:Y:S01]  /*3870*/  MUFU.EX2 R4, R4 ;  /* 0x0000000400047308 */ /* 0x000e220000000800 */
[----:B------:R-:W-:Y:S01]  /*3880*/  FFMA.FTZ R9, R9, UR26, -R86 ;  /* 0x0000001a09097c23 */ /* 0x000fe20008010856 */
[----:B------:R-:W-:-:S06]  /*3890*/  FFMA.FTZ R11, R11, UR26, -R73 ;  /* 0x0000001a0b0b7c23 */ /* 0x000fcc0008010849 */
[----:B------:R-:W1:Y:S01]  /*38a0*/  MUFU.EX2 R7, R7 ;  /* 0x0000000700077308 */ /* 0x000e620000000800 */
[--C-:B------:R-:W-:Y:S01]  /*38b0*/  FFMA.FTZ R106, R12, UR26, -R73.reuse ;  /* 0x0000001a0c6a7c23 */ /* 0x100fe20008010849 */
[----:B------:R-:W-:-:S06]  /*38c0*/  FFMA.FTZ R50, R85, UR26, -R73 ;  /* 0x0000001a55327c23 */ /* 0x000fcc0008010849 */
[----:B------:R-:W-:Y:S01]  /*38d0*/  MUFU.EX2 R5, R5 ;  /* 0x0000000500057308 */ /* 0x000fe20000000800 */
[----:B------:R-:W-:-:S07]  /*38e0*/  FFMA.FTZ R85, R13, UR26, -R86 ;  /* 0x0000001a0d557c23 */ /* 0x000fce0008010856 */
[----:B------:R-:W2:Y:S08]  /*38f0*/  MUFU.EX2 R94, R94 ;  /* 0x0000005e005e7308 */ /* 0x000eb00000000800 */
[----:B------:R3:W-:Y:S01]  /*3900*/  MUFU.EX2 R70, R96 ;  /* 0x0000006000467308 */ /* 0x0007e20000000800 */
[----:B------:R-:W-:-:S07]  /*3910*/  FFMA.FTZ R18, R45, UR26, -R73 ;  /* 0x0000001a2d127c23 */ /* 0x000fce0008010849 */
[----:B------:R-:W4:Y:S01]  /*3920*/  MUFU.EX2 R8, R8 ;  /* 0x0000000800087308 */ /* 0x000f220000000800 */
[--C-:B---3--:R-:W-:Y:S01]  /*3930*/  FFMA.FTZ R96, R10, UR26, -R86.reuse ;  /* 0x0000001a0a607c23 */ /* 0x108fe20008010856 */
[----:B------:R-:W-:-:S06]  /*3940*/  FFMA.FTZ R14, R14, UR26, -R86 ;  /* 0x0000001a0e0e7c23 */ /* 0x000fcc0008010856 */
[----:B------:R-:W3:Y:S01]  /*3950*/  MUFU.EX2 R9, R9 ;  /* 0x0000000900097308 */ /* 0x000ee20000000800 */
[--C-:B------:R-:W-:Y:S01]  /*3960*/  FFMA.FTZ R45, R57, UR26, -R73.reuse ;  /* 0x0000001a392d7c23 */ /* 0x100fe20008010849 */
[----:B------:R-:W-:Y:S01]  /*3970*/  FFMA.FTZ R57, R87, UR26, -R73 ;  /* 0x0000001a57397c23 */ /* 0x000fe20008010849 */
[----:B0-----:R-:W-:-:S05]  /*3980*/  FADD.FTZ R10, R95, R4 ;  /* 0x000000045f0a7221 */ /* 0x001fca0000010000 */
[----:B------:R-:W0:Y:S01]  /*3990*/  MUFU.EX2 R11, R11 ;  /* 0x0000000b000b7308 */ /* 0x000e220000000800 */
[----:B------:R-:W-:Y:S01]  /*39a0*/  FFMA.FTZ R12, R21, UR26, -R73 ;  /* 0x0000001a150c7c23 */ /* 0x000fe20008010849 */
[----:B------:R-:W-:-:S06]  /*39b0*/  FFMA.FTZ R87, R19, UR26, -R86 ;  /* 0x0000001a13577c23 */ /* 0x000fcc0008010856 */
[----:B------:R-:W5:Y:S01]  /*39c0*/  MUFU.EX2 R96, R96 ;  /* 0x0000006000607308 */ /* 0x000f620000000800 */
[--C-:B------:R-:W-:Y:S01]  /*39d0*/  FFMA.FTZ R21, R25, UR26, -R73.reuse ;  /* 0x0000001a19157c23 */ /* 0x100fe20008010849 */
[--C-:B------:R-:W-:Y:S01]  /*39e0*/  FFMA.FTZ R19, R27, UR26, -R86.reuse ;  /* 0x0000001a1b137c23 */ /* 0x100fe20008010856 */
[----:B------:R-:W-:Y:S01]  /*39f0*/  FFMA.FTZ R25, R46, UR26, -R73 ;  /* 0x0000001a2e197c23 */ /* 0x000fe20008010849 */
[----:B------:R-:W-:-:S04]  /*3a00*/  FFMA.FTZ R27, R47, UR26, -R86 ;  /* 0x0000001a2f1b7c23 */ /* 0x000fc80008010856 */
[----:B------:R-:W5:Y:S01]  /*3a10*/  MUFU.EX2 R106, R106 ;  /* 0x0000006a006a7308 */ /* 0x000f620000000800 */
[--C-:B------:R-:W-:Y:S01]  /*3a20*/  FFMA.FTZ R46, R58, UR26, -R73.reuse ;  /* 0x0000001a3a2e7c23 */ /* 0x100fe20008010849 */
[----:B-1----:R-:W-:Y:S01]  /*3a30*/  FADD.FTZ R47, R7, R10 ;  /* 0x0000000a072f7221 */ /* 0x002fe20000010000 */
[----:B------:R-:W-:-:S05]  /*3a40*/  FFMA.FTZ R58, R88, UR26, -R73 ;  /* 0x0000001a583a7c23 */ /* 0x000fca0008010849 */
[----:B------:R-:W1:Y:S01]  /*3a50*/  MUFU.EX2 R85, R85 ;  /* 0x0000005500557308 */ /* 0x000e620000000800 */
[----:B--2---:R-:W-:Y:S01]  /*3a60*/  FADD.FTZ R10, R5, R94 ;  /* 0x0000005e050a7221 */ /* 0x004fe20000010000 */
[--C-:B------:R-:W-:Y:S01]  /*3a70*/  FFMA.FTZ R20, R20, UR26, -R86.reuse ;  /* 0x0000001a14147c23 */ /* 0x100fe20008010856 */
[----:B------:R-:W-:Y:S01]  /*3a80*/  FFMA.FTZ R88, R36, UR26, -R86 ;  /* 0x0000001a24587c23 */ /* 0x000fe20008010856 */
[----:B------:R-:W-:-:S04]  /*3a90*/  @!P1 VIADD R6, R0, 0x30840 ;  /* 0x0003084000069836 */ /* 0x000fc80000000000 */
[----:B------:R-:W2:Y:S01]  /*3aa0*/  MUFU.EX2 R101, R101 ;  /* 0x0000006500657308 */ /* 0x000ea20000000800 */
[----:B------:R-:W-:Y:S01]  /*3ab0*/  FFMA.FTZ R36, R48, UR26, -R86 ;  /* 0x0000001a30247c23 */ /* 0x000fe20008010856 */
[----:B----4-:R-:W-:Y:S01]  /*3ac0*/  FADD.FTZ R48, R8, R47 ;  /* 0x0000002f08307221 */ /* 0x010fe20000010000 */
[----:B---3--:R-:W-:-:S05]  /*3ad0*/  FADD.FTZ R47, R9, R10 ;  /* 0x0000000a092f7221 */ /* 0x008fca0000010000 */
[----:B------:R-:W3:Y:S01]  /*3ae0*/  MUFU.EX2 R14, R14 ;  /* 0x0000000e000e7308 */ /* 0x000ee20000000800 */
[--C-:B------:R-:W-:Y:S01]  /*3af0*/  FFMA.FTZ R13, R23, UR26, -R86.reuse ;  /* 0x0000001a170d7c23 */ /* 0x100fe20008010856 */
[--C-:B------:R-:W-:Y:S01]  /*3b00*/  FFMA.FTZ R75, R39, UR26, -R86.reuse ;  /* 0x0000001a274b7c23 */ /* 0x100fe20008010856 */
[----:B------:R-:W-:Y:S01]  /*3b10*/  FFMA.FTZ R39, R55, UR26, -R86 ;  /* 0x0000001a37277c23 */ /* 0x000fe20008010856 */
[----:B------:R-:W-:-:S04]  /*3b20*/  @!P1 PRMT R6, RZ, 0x654, R6 ;  /* 0x00000654ff069816 */ /* 0x000fc80000000006 */
[----:B------:R-:W4:Y:S01]  /*3b30*/  MUFU.EX2 R87, R87 ;  /* 0x0000005700577308 */ /* 0x000f220000000800 */
[----:B0-----:R-:W-:Y:S01]  /*3b40*/  FADD.FTZ R55, R11, R48 ;  /* 0x000000300b377221 */ /* 0x001fe20000010000 */
[----:B-----5:R-:W-:Y:S01]  /*3b50*/  FADD.FTZ R10, R96, R47 ;  /* 0x0000002f600a7221 */ /* 0x020fe20000010000 */
[----:B------:R-:W-:Y:S01]  /*3b60*/  FFMA.FTZ R24, R24, UR26, -R86 ;  /* 0x0000001a18187c23 */ /* 0x000fe20008010856 */
[----:B------:R0:W-:Y:S04]  /*3b70*/  @!P1 SYNCS.ARRIVE.TRANS64.RED.A1T0 RZ, [R6+URZ], RZ ;  /* 0x000000ff06ff99a7 */ /* 0x0001e8000810043f */
[----:B------:R-:W5:Y:S01]  /*3b80*/  MUFU.EX2 R20, R20 ;  /* 0x0000001400147308 */ /* 0x000f620000000800 */
[----:B------:R-:W-:Y:S01]  /*3b90*/  FADD.FTZ R48, R106, R55 ;  /* 0x000000376a307221 */ /* 0x000fe20000010000 */
[----:B0-----:R-:W-:Y:S01]  /*3ba0*/  F2FP.F16.F32.PACK_AB R6, R8, R7 ;  /* 0x000000070806723e */ /* 0x001fe200000000ff */
[----:B-1----:R-:W-:-:S05]  /*3bb0*/  FADD.FTZ R7, R85, R10 ;  /* 0x0000000a55077221 */ /* 0x002fca0000010000 */
[----:B------:R-:W-:Y:S01]  /*3bc0*/  MUFU.EX2 R13, R13 ;  /* 0x0000000d000d7308 */ /* 0x000fe20000000800 */
[----:B--2---:R-:W-:Y:S01]  /*3bd0*/  FADD.FTZ R55, R101, R48 ;  /* 0x0000003065377221 */ /* 0x004fe20000010000 */
[----:B---3--:R-:W-:Y:S01]  /*3be0*/  FADD.FTZ R48, R14, R7 ;  /* 0x000000070e307221 */ /* 0x008fe20000010000 */
[----:B------:R-:W-:-:S05]  /*3bf0*/  FFMA.FTZ R28, R28, UR26, -R86 ;  /* 0x0000001a1c1c7c23 */ /* 0x000fca0008010856 */
[----:B------:R-:W0:Y:S01]  /*3c00*/  MUFU.EX2 R110, R110 ;  /* 0x0000006e006e7308 */ /* 0x000e220000000800 */
[----:B------:R-:W-:Y:S01]  /*3c10*/  F2FP.F16.F32.PACK_AB R8, R106, R11 ;  /* 0x0000000b6a08723e */ /* 0x000fe200000000ff */
[----:B----4-:R-:W-:-:S06]  /*3c20*/  FADD.FTZ R11, R87, R48 ;  /* 0x00000030570b7221 */ /* 0x010fcc0000010000 */
[----:B------:R-:W-:Y:S01]  /*3c30*/  MUFU.EX2 R24, R24 ;  /* 0x0000001800187308 */ /* 0x000fe20000000800 */
[--C-:B------:R-:W-:Y:S01]  /*3c40*/  FFMA.FTZ R23, R31, UR26, -R86.reuse ;  /* 0x0000001a1f177c23 */ /* 0x100fe20008010856 */
[----:B------:R-:W-:-:S06]  /*3c50*/  FFMA.FTZ R56, R56, UR26, -R86 ;  /* 0x0000001a38387c23 */ /* 0x000fcc0008010856 */
[----:B------:R-:W1:Y:S01]  /*3c60*/  MUFU.EX2 R12, R12 ;  /* 0x0000000c000c7308 */ /* 0x000e620000000800 */
[----:B------:R-:W-:Y:S02]  /*3c70*/  F2FP.F16.F32.PACK_AB R7, R96, R9 ;  /* 0x000000096007723e */ /* 0x000fe400000000ff */
[----:B------:R-:W-:-:S05]  /*3c80*/  F2FP.F16.F32.PACK_AB R9, R14, R85 ;  /* 0x000000550e09723e */ /* 0x000fca00000000ff */
[----:B------:R-:W-:Y:S01]  /*3c90*/  MUFU.EX2 R19, R19 ;  /* 0x0000001300137308 */ /* 0x000fe20000000800 */
[----:B-----5:R-:W-:Y:S01]  /*3ca0*/  FADD.FTZ R14, R20, R11 ;  /* 0x0000000b140e7221 */ /* 0x020fe20000010000 */
[----:B------:R-:W-:Y:S01]  /*3cb0*/  FFMA.FTZ R33, R69, UR26, -R73 ;  /* 0x0000001a45217c23 */ /* 0x000fe20008010849 */
[----:B------:R-:W-:-:S05]  /*3cc0*/  FFMA.FTZ R32, R32, UR26, -R86 ;  /* 0x0000001a20207c23 */ /* 0x000fca0008010856 */
[----:B------:R-:W2:Y:S01]  /*3cd0*/  MUFU.EX2 R15, R15 ;  /* 0x0000000f000f7308 */ /* 0x000ea20000000800 */
[----:B------:R-:W-:Y:S01]  /*3ce0*/  FFMA.FTZ R69, R92, UR26, -R73 ;  /* 0x0000001a5c457c23 */ /* 0x000fe20008010849 */
[--C-:B------:R-:W-:Y:S01]  /*3cf0*/  FFMA.FTZ R92, R44, UR26, -R86.reuse ;  /* 0x0000001a2c5c7c23 */ /* 0x100fe20008010856 */
[----:B------:R-:W-:-:S05]  /*3d00*/  FFMA.FTZ R44, R59, UR26, -R86 ;  /* 0x0000001a3b2c7c23 */ /* 0x000fca0008010856 */
[----:B------:R-:W3:Y:S01]  /*3d10*/  MUFU.EX2 R28, R28 ;  /* 0x0000001c001c7308 */ /* 0x000ee20000000800 */
[----:B------:R-:W-:Y:S01]  /*3d20*/  FFMA.FTZ R35, R35, UR26, -R86 ;  /* 0x0000001a23237c23 */ /* 0x000fe20008010856 */
[----:B0-----:R-:W-:-:S06]  /*3d30*/  FADD.FTZ R59, R110, R55 ;  /* 0x000000376e3b7221 */ /* 0x001fcc0000010000 */
[----:B------:R-:W0:Y:S01]  /*3d40*/  MUFU.EX2 R21, R21 ;  /* 0x0000001500157308 */ /* 0x000e220000000800 */
[----:B------:R-:W-:-:S07]  /*3d50*/  F2FP.F16.F32.PACK_AB R11, R20, R87 ;  /* 0x00000057140b723e */ /* 0x000fce00000000ff */
[----:B------:R4:W-:Y:S01]  /*3d60*/  MUFU.EX2 R0, R56 ;  /* 0x0000003800007308 */ /* 0x0009e20000000800 */
[----:B-1----:R-:W-:-:S07]  /*3d70*/  FADD.FTZ R20, R12, R59 ;  /* 0x0000003b0c147221 */ /* 0x002fce0000010000 */
[----:B------:R-:W1:Y:S01]  /*3d80*/  MUFU.EX2 R23, R23 ;  /* 0x0000001700177308 */ /* 0x000e620000000800 */
[----:B----4-:R-:W-:Y:S01]  /*3d90*/  FFMA.FTZ R56, R71, UR26, -R86 ;  /* 0x0000001a47387c23 */ /* 0x010fe20008010856 */
[----:B------:R-:W-:-:S06]  /*3da0*/  FADD.FTZ R71, R13, R14 ;  /* 0x0000000e0d477221 */ /* 0x000fcc0000010000 */
[----:B------:R-:W4:Y:S01]  /*3db0*/  MUFU.EX2 R22, R22 ;  /* 0x0000001600167308 */ /* 0x000f220000000800 */
[----:B------:R-:W-:Y:S01]  /*3dc0*/  FADD.FTZ R14, R24, R71 ;  /* 0x00000047180e7221 */ /* 0x000fe20000010000 */
[----:B--2---:R-:W-:-:S06]  /*3dd0*/  FADD.FTZ R20, R15, R20 ;  /* 0x000000140f147221 */ /* 0x004fcc0000010000 */
[----:B------:R-:W2:Y:S01]  /*3de0*/  MUFU.EX2 R32, R32 ;  /* 0x0000002000207308 */ /* 0x000ea20000000800 */
[----:B------:R-:W-:-:S07]  /*3df0*/  FADD.FTZ R71, R19, R14 ;  /* 0x0000000e13477221 */ /* 0x000fce0000010000 */
[----:B------:R-:W5:Y:S01]  /*3e00*/  MUFU.EX2 R97, R97 ;  /* 0x0000006100617308 */ /* 0x000f620000000800 */
[--C-:B------:R-:W-:Y:S01]  /*3e10*/  FFMA.FTZ R47, R63, UR26, -R86.reuse ;  /* 0x0000001a3f2f7c23 */ /* 0x100fe20008010856 */
[----:B------:R-:W-:Y:S01]  /*3e20*/  FFMA.FTZ R61, R90, UR26, -R73 ;  /* 0x0000001a5a3d7c23 */ /* 0x000fe20008010849 */
[----:B------:R-:W-:-:S05]  /*3e30*/  FFMA.FTZ R63, R77, UR26, -R86 ;  /* 0x0000001a4d3f7c23 */ /* 0x000fca0008010856 */
[----:B------:R-:W5:Y:S01]  /*3e40*/  MUFU.EX2 R35, R35 ;  /* 0x0000002300237308 */ /* 0x000f620000000800 */
[----:B---3--:R-:W-:Y:S01]  /*3e50*/  FADD.FTZ R14, R28, R71 ;  /* 0x000000471c0e7221 */ /* 0x008fe20000010000 */
[----:B------:R-:W-:Y:S01]  /*3e60*/  FFMA.FTZ R90, R40, UR26, -R86 ;  /* 0x0000001a285a7c23 */ /* 0x000fe20008010856 */
[----:B0-----:R-:W-:-:S05]  /*3e70*/  FADD.FTZ R77, R21, R20 ;  /* 0x00000014154d7221 */ /* 0x001fca0000010000 */
[----:B------:R-:W0:Y:S01]  /*3e80*/  MUFU.EX2 R104, R104 ;  /* 0x0000006800687308 */ /* 0x000e220000000800 */
[----:B-1----:R-:W-:Y:S01]  /*3e90*/  FADD.FTZ R71, R23, R14 ;  /* 0x0000000e17477221 */ /* 0x002fe20000010000 */
[----:B------:R-:W-:-:S06]  /*3ea0*/  FFMA.FTZ R43, R43, UR26, -R86 ;  /* 0x0000001a2b2b7c23 */ /* 0x000fcc0008010856 */
[----:B------:R-:W1:Y:S01]  /*3eb0*/  MUFU.EX2 R88, R88 ;  /* 0x0000005800587308 */ /* 0x000e620000000800 */
[----:B----4-:R-:W-:-:S07]  /*3ec0*/  FADD.FTZ R20, R22, R77 ;  /* 0x0000004d16147221 */ /* 0x010fce0000010000 */
[----:B------:R-:W3:Y:S01]  /*3ed0*/  MUFU.EX2 R99, R99 ;  /* 0x0000006300637308 */ /* 0x000ee20000000800 */
[----:B--2---:R-:W-:Y:S01]  /*3ee0*/  FADD.FTZ R14, R32, R71 ;  /* 0x00000047200e7221 */ /* 0x004fe20000010000 */
[----:B-----5:R-:W-:-:S06]  /*3ef0*/  FADD.FTZ R77, R97, R20 ;  /* 0x00000014614d7221 */ /* 0x020fcc0000010000 */
[----:B------:R-:W2:Y:S08]  /*3f00*/  MUFU.EX2 R75, R75 ;  /* 0x0000004b004b7308 */ /* 0x000eb00000000800 */
[----:B------:R-:W4:Y:S01]  /*3f10*/  MUFU.EX2 R108, R108 ;  /* 0x0000006c006c7308 */ /* 0x000f220000000800 */
[----:B------:R-:W-:Y:S01]  /*3f20*/  FADD.FTZ R71, R35, R14 ;  /* 0x0000000e23477221 */ /* 0x000fe20000010000 */
[----:B0-----:R-:W-:-:S06]  /*3f30*/  FADD.FTZ R20, R104, R77 ;  /* 0x0000004d68147221 */ /* 0x001fcc0000010000 */
[----:B------:R-:W0:Y:S08]  /*3f40*/  MUFU.EX2 R90, R90 ;  /* 0x0000005a005a7308 */ /* 0x000e300000000800 */
[----:B------:R-:W5:Y:S01]  /*3f50*/  MUFU.EX2 R103, R103 ;  /* 0x0000006700677308 */ /* 0x000f620000000800 */
[----:B-1----:R-:W-:Y:S01]  /*3f60*/  FADD.FTZ R14, R88, R71 ;  /* 0x00000047580e7221 */ /* 0x002fe20000010000 */
[----:B---3--:R-:W-:-:S06]  /*3f70*/  FADD.FTZ R77, R99, R20 ;  /* 0x00000014634d7221 */ /* 0x008fcc0000010000 */
[----:B------:R-:W1:Y:S08]  /*3f80*/  MUFU.EX2 R43, R43 ;  /* 0x0000002b002b7308 */ /* 0x000e700000000800 */
[----:B------:R-:W3:Y:S01]  /*3f90*/  MUFU.EX2 R112, R112 ;  /* 0x0000007000707308 */ /* 0x000ee20000000800 */
[----:B--2---:R-:W-:Y:S01]  /*3fa0*/  FADD.FTZ R71, R75, R14 ;  /* 0x0000000e4b477221 */ /* 0x004fe20000010000 */
[----:B----4-:R-:W-:-:S06]  /*3fb0*/  FADD.FTZ R20, R108, R77 ;  /* 0x0000004d6c147221 */ /* 0x010fcc0000010000 */
[----:B------:R-:W2:Y:S08]  /*3fc0*/  MUFU.EX2 R92, R92 ;  /* 0x0000005c005c7308 */ /* 0x000eb00000000800 */
[----:B------:R-:W4:Y:S01]  /*3fd0*/  MUFU.EX2 R105, R105 ;  /* 0x0000006900697308 */ /* 0x000f220000000800 */
[----:B0-----:R-:W-:Y:S01]  /*3fe0*/  FADD.FTZ R14, R90, R71 ;  /* 0x000000475a0e7221 */ /* 0x001fe20000010000 */
[----:B-----5:R-:W-:Y:S01]  /*3ff0*/  FADD.FTZ R77, R103, R20 ;  /* 0x00000014674d7221 */ /* 0x020fe20000010000 */
[----:B------:R-:W-:-:S02]  /*4000*/  F2FP.F16.F32.PACK_AB R12, R15, R12 ;  /* 0x0000000c0f0c723e */ /* 0x000fc400000000ff */
[----:B-1----:R-:W-:Y:S01]  /*4010*/  FADD.FTZ R15, R43, R14 ;  /* 0x0000000e2b0f7221 */ /* 0x002fe20000010000 */
[----:B---3--:R-:W-:Y:S01]  /*4020*/  FADD.FTZ R20, R112, R77 ;  /* 0x0000004d70147221 */ /* 0x008fe20000010000 */
[----:B------:R-:W-:Y:S01]  /*4030*/  F2FP.F16.F32.PACK_AB R4, R4, R95 ;  /* 0x0000005f0404723e */ /* 0x000fe200000000ff */
[----:B------:R-:W-:Y:S01]  /*4040*/  FFMA.FTZ R48, R64, UR26, -R86 ;  /* 0x0000001a40307c23 */ /* 0x000fe20008010856 */
[----:B------:R-:W-:Y:S01]  /*4050*/  F2FP.F16.F32.PACK_AB R5, R94, R5 ;  /* 0x000000055e05723e */ /* 0x000fe200000000ff */
[----:B--2---:R-:W-:Y:S01]  /*4060*/  FADD.FTZ R64, R92, R15 ;  /* 0x0000000f5c407221 */ /* 0x004fe20000010000 */
[----:B------:R-:W-:Y:S02]  /*4070*/  F2FP.F16.F32.PACK_AB R10, R110, R101 ;  /* 0x000000656e0a723e */ /* 0x000fe400000000ff */
[----:B------:R-:W-:Y:S02]  /*4080*/  F2FP.F16.F32.PACK_AB R14, R22, R21 ;  /* 0x00000015160e723e */ /* 0x000fe400000000ff */
[----:B------:R-:W-:Y:S01]  /*4090*/  F2FP.F16.F32.PACK_AB R13, R24, R13 ;  /* 0x0000000d180d723e */ /* 0x000fe200000000ff */
[----:B----4-:R-:W-:Y:S01]  /*40a0*/  FADD.FTZ R77, R105, R20 ;  /* 0x00000014694d7221 */ /* 0x010fe20000010000 */
[----:B------:R-:W-:-:S02]  /*40b0*/  F2FP.F16.F32.PACK_AB R15, R28, R19 ;  /* 0x000000131c0f723e */ /* 0x000fc400000000ff */
[----:B------:R-:W-:Y:S02]  /*40c0*/  F2FP.F16.F32.PACK_AB R21, R32, R23 ;  /* 0x000000172015723e */ /* 0x000fe400000000ff */
[----:B------:R-:W-:Y:S02]  /*40d0*/  F2FP.F16.F32.PACK_AB R20, R104, R97 ;  /* 0x000000616814723e */ /* 0x000fe400000000ff */
[----:B------:R-:W-:Y:S02]  /*40e0*/  F2FP.F16.F32.PACK_AB R22, R108, R99 ;  /* 0x000000636c16723e */ /* 0x000fe400000000ff */
[----:B------:R-:W-:Y:S01]  /*40f0*/  F2FP.F16.F32.PACK_AB R23, R88, R35 ;  /* 0x000000235817723e */ /* 0x000fe200000000ff */
[----:B------:R-:W-:Y:S04]  /*4100*/  STSM.16.M88.4 [R2+0x1e800], R4 ;  /* 0x01e8000402007844 */ /* 0x000fe80000000200 */
[----:B------:R-:W-:Y:S04]  /*4110*/  STSM.16.M88.4 [R155], R8 ;  /* 0x000000089b007844 */ /* 0x000fe80000000200 */
[----:B------:R-:W-:Y:S04]  /*4120*/  STSM.16.M88.4 [R17], R12 ;  /* 0x0000000c11007844 */ /* 0x000fe80000000200 */
[----:B------:R0:W-:Y:S04]  /*4130*/  STSM.16.M88.4 [R16], R20 ;  /* 0x0000001410007844 */ /* 0x0001e80000000200 */
[----:B0-----:R-:W2:Y:S01]  /*4140*/  LDL R20, [R1] ;  /* 0x0000000001147983 */ /* 0x001ea20000100800 */
[----:B------:R-:W0:Y:S01]  /*4150*/  MUFU.EX2 R114, R114 ;  /* 0x0000007200727308 */ /* 0x000e220000000800 */
[----:B------:R-:W-:-:S07]  /*4160*/  FFMA.FTZ R31, R51, UR26, -R86 ;  /* 0x0000001a331f7c23 */ /* 0x000fce0008010856 */
[----:B------:R-:W1:Y:S01]  /*4170*/  MUFU.EX2 R18, R18 ;  /* 0x0000001200127308 */ /* 0x000e620000000800 */
[----:B------:R-:W-:-:S07]  /*4180*/  FFMA.FTZ R40, R52, UR26, -R86 ;  /* 0x0000001a34287c23 */ /* 0x000fce0008010856 */
[----:B------:R-:W3:Y:S08]  /*4190*/  MUFU.EX2 R25, R25 ;  /* 0x0000001900197308 */ /* 0x000ef00000000800 */
[----:B------:R-:W4:Y:S01]  /*41a0*/  MUFU.EX2 R27, R27 ;  /* 0x0000001b001b7308 */ /* 0x000f220000000800 */
[----:B0-----:R-:W-:-:S07]  /*41b0*/  FADD.FTZ R77, R114, R77 ;  /* 0x0000004d724d7221 */ /* 0x001fce0000010000 */
[----:B------:R-:W0:Y:S01]  /*41c0*/  MUFU.EX2 R30, R30 ;  /* 0x0000001e001e7308 */ /* 0x000e220000000800 */
[----:B------:R-:W-:-:S07]  /*41d0*/  FFMA.FTZ R55, R68, UR26, -R86 ;  /* 0x0000001a44377c23 */ /* 0x000fce0008010856 */
[----:B------:R-:W5:Y:S01]  /*41e0*/  MUFU.EX2 R36, R36 ;  /* 0x0000002400247308 */ /* 0x000f620000000800 */
[----:B-1----:R-:W-:-:S07]  /*41f0*/  FADD.FTZ R68, R18, R77 ;  /* 0x0000004d12447221 */ /* 0x002fce0000010000 */
[----:B------:R-:W1:Y:S08]  /*4200*/  MUFU.EX2 R37, R37 ;  /* 0x0000002500257308 */ /* 0x000e700000000800 */
[----:B------:R-:W1:Y:S01]  /*4210*/  MUFU.EX2 R31, R31 ;  /* 0x0000001f001f7308 */ /* 0x000e620000000800 */
[----:B---3--:R-:W-:Y:S01]  /*4220*/  FADD.FTZ R7, R25, R68 ;  /* 0x0000004419077221 */ /* 0x008fe20000010000 */
[----:B----4-:R-:W-:-:S06]  /*4230*/  FADD.FTZ R5, R27, R64 ;  /* 0x000000401b057221 */ /* 0x010fcc0000010000 */
[----:B------:R-:W3:Y:S08]  /*4240*/  MUFU.EX2 R38, R38 ;  /* 0x0000002600267308 */ /* 0x000ef00000000800 */
[----:B------:R-:W4:Y:S01]  /*4250*/  MUFU.EX2 R40, R40 ;  /* 0x0000002800287308 */ /* 0x000f220000000800 */
[----:B0-----:R-:W-:Y:S01]  /*4260*/  FADD.FTZ R10, R30, R7 ;  /* 0x000000071e0a7221 */ /* 0x001fe20000010000 */
[----:B-----5:R-:W-:-:S06]  /*4270*/  FADD.FTZ R8, R36, R5 ;  /* 0x0000000524087221 */ /* 0x020fcc0000010000 */
[----:B------:R-:W0:Y:S01]  /*4280*/  MUFU.EX2 R41, R41 ;  /* 0x0000002900297308 */ /* 0x000e220000000800 */
[----:B------:R-:W-:-:S07]  /*4290*/  FFMA.FTZ R51, R60, UR26, -R86 ;  /* 0x0000001a3c337c23 */ /* 0x000fce0008010856 */
[----:B------:R-:W5:Y:S01]  /*42a0*/  MUFU.EX2 R39, R39 ;  /* 0x0000002700277308 */ /* 0x000f620000000800 */
[----:B-1----:R-:W-:Y:S01]  /*42b0*/  FADD.FTZ R7, R37, R10 ;  /* 0x0000000a25077221 */ /* 0x002fe20000010000 */
[----:B------:R-:W-:-:S06]  /*42c0*/  FADD.FTZ R5, R31, R8 ;  /* 0x000000081f057221 */ /* 0x000fcc0000010000 */
[----:B------:R-:W1:Y:S01]  /*42d0*/  MUFU.EX2 R45, R45 ;  /* 0x0000002d002d7308 */ /* 0x000e620000000800 */
[----:B---3--:R-:W-:Y:S01]  /*42e0*/  FADD.FTZ R10, R38, R7 ;  /* 0x00000007260a7221 */ /* 0x008fe20000010000 */
[----:B----4-:R-:W-:-:S06]  /*42f0*/  FADD.FTZ R8, R40, R5 ;  /* 0x0000000528087221 */ /* 0x010fcc0000010000 */
[----:B------:R-:W3:Y:S01]  /*4300*/  MUFU.EX2 R46, R46 ;  /* 0x0000002e002e7308 */ /* 0x000ee20000000800 */
[----:B------:R-:W-:-:S07]  /*4310*/  FFMA.FTZ R65, R65, UR26, -R73 ;  /* 0x0000001a41417c23 */ /* 0x000fce0008010849 */
[----:B------:R-:W4:Y:S01]  /*4320*/  MUFU.EX2 R44, R44 ;  /* 0x0000002c002c7308 */ /* 0x000f220000000800 */
[----:B0-----:R-:W-:Y:S01]  /*4330*/  FADD.FTZ R10, R41, R10 ;  /* 0x0000000a290a7221 */ /* 0x001fe20000010000 */
[----:B------:R-:W-:-:S06]  /*4340*/  FFMA.FTZ R34, R66, UR26, -R73 ;  /* 0x0000001a42227c23 */ /* 0x000fcc0008010849 */
[----:B------:R-:W0:Y:S01]  /*4350*/  MUFU.EX2 R3, R3 ;  /* 0x0000000300037308 */ /* 0x000e220000000800 */
[----:B-----5:R-:W-:Y:S01]  /*4360*/  FADD.FTZ R9, R39, R8 ;  /* 0x0000000827097221 */ /* 0x020fe20000010000 */
[----:B------:R-:W-:-:S06]  /*4370*/  FFMA.FTZ R52, R67, UR26, -R86 ;  /* 0x0000001a43347c23 */ /* 0x000fcc0008010856 */
[----:B------:R-:W5:Y:S01]  /*4380*/  MUFU.EX2 R51, R51 ;  /* 0x0000003300337308 */ /* 0x000f620000000800 */
[----:B-1----:R-:W-:Y:S01]  /*4390*/  FADD.FTZ R11, R45, R10 ;  /* 0x0000000a2d0b7221 */ /* 0x002fe20000010000 */
[----:B------:R-:W-:-:S06]  /*43a0*/  FADD.FTZ R9, R0, R9 ;  /* 0x0000000900097221 */ /* 0x000fcc0000010000 */
        /* <DEDUP_REMOVED lines=10> */
[----:B------:R-:W-:Y:S01]  /*4450*/  FADD.FTZ R24, R26, R9 ;  /* 0x000000091a187221 */ /* 0x000fe20000010000 */
[----:B-1----:R-:W-:-:S06]  /*4460*/  FADD.FTZ R9, R47, R10 ;  /* 0x0000000a2f097221 */ /* 0x002fcc0000010000 */
[----:B------:R-:W1:Y:S01]  /*4470*/  MUFU.EX2 R33, R33 ;  /* 0x0000002100217308 */ /* 0x000e620000000800 */
[----:B------:R-:W-:-:S07]  /*4480*/  FFMA.FTZ R60, R76, UR26, -R86 ;  /* 0x0000001a4c3c7c23 */ /* 0x000fce0008010856 */
[----:B------:R-:W1:Y:S01]  /*4490*/  MUFU.EX2 R55, R55 ;  /* 0x0000003700377308 */ /* 0x000e620000000800 */
[----:B------:R-:W-:Y:S01]  /*44a0*/  F2FP.F16.F32.PACK_AB R4, R112, R103 ;  /* 0x000000677004723e */ /* 0x000fe200000000ff */
[----:B---3--:R-:W-:Y:S01]  /*44b0*/  FADD.FTZ R11, R29, R24 ;  /* 0x000000181d0b7221 */ /* 0x008fe20000010000 */
[----:B------:R-:W-:Y:S02]  /*44c0*/  F2FP.F16.F32.PACK_AB R6, R114, R105 ;  /* 0x000000697206723e */ /* 0x000fe400000000ff */
[----:B------:R-:W-:-:S03]  /*44d0*/  F2FP.F16.F32.PACK_AB R5, R90, R75 ;  /* 0x0000004b5a05723e */ /* 0x000fc600000000ff */
[----:B------:R-:W3:Y:S01]  /*44e0*/  MUFU.EX2 R56, R56 ;  /* 0x0000003800387308 */ /* 0x000ee20000000800 */
[----:B------:R-:W-:Y:S01]  /*44f0*/  F2FP.F16.F32.PACK_AB R7, R92, R43 ;  /* 0x0000002b5c07723e */ /* 0x000fe200000000ff */
[----:B----4-:R-:W-:Y:S01]  /*4500*/  FADD.FTZ R9, R48, R9 ;  /* 0x0000000930097221 */ /* 0x010fe20000010000 */
[----:B------:R-:W-:-:S05]  /*4510*/  F2FP.F16.F32.PACK_AB R8, R25, R18 ;  /* 0x000000121908723e */ /* 0x000fca00000000ff */
[----:B------:R-:W4:Y:S01]  /*4520*/  MUFU.EX2 R49, R49 ;  /* 0x0000003100317308 */ /* 0x000f220000000800 */
[----:B------:R5:W-:Y:S01]  /*4530*/  STSM.16.M88.4 [R2+0x24800], R4 ;  /* 0x0248000402007844 */ /* 0x000be20000000200 */
[----:B0-----:R-:W-:-:S06]  /*4540*/  FADD.FTZ R18, R34, R11 ;  /* 0x0000000b22127221 */ /* 0x001fcc0000010000 */
[----:B------:R-:W0:Y:S01]  /*4550*/  MUFU.EX2 R59, R59 ;  /* 0x0000003b003b7308 */ /* 0x000e220000000800 */
[----:B------:R-:W-:-:S07]  /*4560*/  FFMA.FTZ R67, R80, UR26, -R86 ;  /* 0x0000001a50437c23 */ /* 0x000fce0008010856 */
[----:B------:R-:W0:Y:S01]  /*4570*/  MUFU.EX2 R54, R54 ;  /* 0x0000003600367308 */ /* 0x000e220000000800 */
[----:B-----5:R-:W-:Y:S01]  /*4580*/  FADD.FTZ R4, R52, R9 ;  /* 0x0000000934047221 */ /* 0x020fe20000010000 */
[----:B-1----:R-:W-:-:S06]  /*4590*/  FADD.FTZ R7, R33, R18 ;  /* 0x0000001221077221 */ /* 0x002fcc0000010000 */
[----:B------:R-:W1:Y:S01]  /*45a0*/  MUFU.EX2 R60, R60 ;  /* 0x0000003c003c7308 */ /* 0x000e620000000800 */
[----:B------:R-:W-:Y:S01]  /*45b0*/  FADD.FTZ R5, R55, R4 ;  /* 0x0000000437057221 */ /* 0x000fe20000010000 */
[----:B------:R-:W-:Y:S01]  /*45c0*/  FFMA.FTZ R81, R81, UR26, -R86 ;  /* 0x0000001a51517c23 */ /* 0x000fe20008010856 */
[----:B------:R-:W-:-:S05]  /*45d0*/  FADD.FTZ R4, R42, R7 ;  /* 0x000000072a047221 */ /* 0x000fca0000010000 */
[----:B------:R-:W5:Y:S01]  /*45e0*/  MUFU.EX2 R50, R50 ;  /* 0x0000003200327308 */ /* 0x000f620000000800 */
[----:B------:R-:W-:Y:S01]  /*45f0*/  F2FP.F16.F32.PACK_AB R13, R0, R39 ;  /* 0x00000027000d723e */ /* 0x000fe200000000ff */
[----:B---3--:R-:W-:-:S06]  /*4600*/  FADD.FTZ R0, R56, R5 ;  /* 0x0000000538007221 */ /* 0x008fcc0000010000 */
[----:B------:R-:W3:Y:S01]  /*4610*/  MUFU.EX2 R63, R63 ;  /* 0x0000003f003f7308 */ /* 0x000ee20000000800 */
[----:B------:R-:W-:Y:S01]  /*4620*/  FFMA.FTZ R84, R84, UR26, -R86 ;  /* 0x0000001a54547c23 */ /* 0x000fe20008010856 */
[----:B----4-:R-:W-:-:S06]  /*4630*/  FADD.FTZ R7, R49, R4 ;  /* 0x0000000431077221 */ /* 0x010fcc0000010000 */
[----:B------:R-:W4:Y:S01]  /*4640*/  MUFU.EX2 R53, R53 ;  /* 0x0000003500357308 */ /* 0x000f220000000800 */
[----:B0-----:R-:W-:-:S07]  /*4650*/  FADD.FTZ R5, R59, R0 ;  /* 0x000000003b057221 */ /* 0x001fce0000010000 */
[----:B------:R-:W0:Y:S01]  /*4660*/  MUFU.EX2 R67, R67 ;  /* 0x0000004300437308 */ /* 0x000e220000000800 */
[----:B------:R-:W-:Y:S01]  /*4670*/  FFMA.FTZ R78, R78, UR26, -R86 ;  /* 0x0000001a4e4e7c23 */ /* 0x000fe20008010856 */
[----:B------:R-:W-:-:S06]  /*4680*/  FADD.FTZ R7, R54, R7 ;  /* 0x0000000736077221 */ /* 0x000fcc0000010000 */
[----:B------:R-:W0:Y:S01]  /*4690*/  MUFU.EX2 R57, R57 ;  /* 0x0000003900397308 */ /* 0x000e220000000800 */
[----:B------:R-:W-:Y:S01]  /*46a0*/  FFMA.FTZ R62, R89, UR26, -R73 ;  /* 0x0000001a593e7c23 */ /* 0x000fe20008010849 */
[----:B-1----:R-:W-:-:S06]  /*46b0*/  FADD.FTZ R4, R60, R5 ;  /* 0x000000053c047221 */ /* 0x002fcc0000010000 */
[----:B------:R-:W1:Y:S01]  /*46c0*/  MUFU.EX2 R68, R81 ;  /* 0x0000005100447308 */ /* 0x000e620000000800 */
[----:B------:R-:W-:Y:S01]  /*46d0*/  FFMA.FTZ R83, R83, UR26, -R86 ;  /* 0x0000001a53537c23 */ /* 0x000fe20008010856 */
[----:B-----5:R-:W-:-:S06]  /*46e0*/  FADD.FTZ R18, R50, R7 ;  /* 0x0000000732127221 */ /* 0x020fcc0000010000 */
[----:B------:R-:W-:Y:S01]  /*46f0*/  MUFU.EX2 R58, R58 ;  /* 0x0000003a003a7308 */ /* 0x000fe20000000800 */
[----:B------:R-:W-:Y:S01]  /*4700*/  FFMA.FTZ R65, R91, UR26, -R73 ;  /* 0x0000001a5b417c23 */ /* 0x000fe20008010849 */
[----:B---3--:R-:W-:-:S06]  /*4710*/  FADD.FTZ R6, R63, R4 ;  /* 0x000000043f067221 */ /* 0x008fcc0000010000 */
[----:B------:R-:W3:Y:S01]  /*4720*/  MUFU.EX2 R84, R84 ;  /* 0x0000005400547308 */ /* 0x000ee20000000800 */
[----:B------:R-:W-:Y:S01]  /*4730*/  FFMA.FTZ R82, R82, UR26, -R86 ;  /* 0x0000001a52527c23 */ /* 0x000fe20008010856 */
[----:B------:R-:W-:Y:S01]  /*4740*/  F2FP.F16.F32.PACK_AB R32, R26, R3 ;  /* 0x000000031a20723e */ /* 0x000fe200000000ff */
[----:B----4-:R-:W-:-:S05]  /*4750*/  FADD.FTZ R18, R53, R18 ;  /* 0x0000001235127221 */ /* 0x010fca0000010000 */
[----:B------:R-:W-:Y:S01]  /*4760*/  MUFU.EX2 R61, R61 ;  /* 0x0000003d003d7308 */ /* 0x000fe20000000800 */
[----:B------:R-:W-:Y:S01]  /*4770*/  FFMA.FTZ R66, R98, UR26, -R73 ;  /* 0x0000001a62427c23 */ /* 0x000fe20008010849 */
[----:B------:R-:W-:Y:S01]  /*4780*/  F2FP.F16.F32.PACK_AB R10, R37, R30 ;  /* 0x0000001e250a723e */ /* 0x000fe200000000ff */
[----:B0-----:R-:W-:-:S05]  /*4790*/  FADD.FTZ R3, R67, R6 ;  /* 0x0000000643037221 */ /* 0x001fca0000010000 */
[----:B------:R-:W0:Y:S01]  /*47a0*/  MUFU.EX2 R19, R78 ;  /* 0x0000004e00137308 */ /* 0x000e220000000800 */
[----:B------:R-:W-:Y:S01]  /*47b0*/  F2FP.F16.F32.PACK_AB R9, R36, R27 ;  /* 0x0000001b2409723e */ /* 0x000fe200000000ff */
[----:B------:R-:W-:Y:S01]  /*47c0*/  FFMA.FTZ R79, R79, UR26, -R86 ;  /* 0x0000001a4f4f7c23 */ /* 0x000fe20008010856 */
[----:B------:R-:W-:Y:S02]  /*47d0*/  F2FP.F16.F32.PACK_AB R11, R40, R31 ;  /* 0x0000001f280b723e */ /* 0x000fe400000000ff */
[----:B------:R-:W-:-:S03]  /*47e0*/  F2FP.F16.F32.PACK_AB R12, R41, R38 ;  /* 0x00000026290c723e */ /* 0x000fc600000000ff */
[----:B------:R-:W4:Y:S01]  /*47f0*/  MUFU.EX2 R62, R62 ;  /* 0x0000003e003e7308 */ /* 0x000f220000000800 */
[----:B------:R-:W-:Y:S02]  /*4800*/  F2FP.F16.F32.PACK_AB R14, R46, R45 ;  /* 0x0000002d2e0e723e */ /* 0x000fe400000000ff */
[----:B------:R-:W-:Y:S01]  /*4810*/  F2FP.F16.F32.PACK_AB R15, R51, R44 ;  /* 0x0000002c330f723e */ /* 0x000fe200000000ff */
[----:B------:R-:W-:-:S04]  /*4820*/  FADD.FTZ R5, R57, R18 ;  /* 0x0000001239057221 */ /* 0x000fc80000010000 */
[----:B------:R-:W5:Y:S01]  /*4830*/  MUFU.EX2 R83, R83 ;  /* 0x0000005300537308 */ /* 0x000f620000000800 */
[----:B-1----:R-:W-:Y:S01]  /*4840*/  FADD.FTZ R3, R68, R3 ;  /* 0x0000000344037221 */ /* 0x002fe20000010000 */
[----:B------:R3:W-:Y:S01]  /*4850*/  STSM.16.M88.4 [R121], R8 ;  /* 0x0000000879007844 */ /* 0x0007e20000000200 */
[----:B------:R-:W-:-:S05]  /*4860*/  FFMA.FTZ R109, R109, UR26, -R86 ;  /* 0x0000001a6d6d7c23 */ /* 0x000fca0008010856 */
[----:B------:R-:W1:Y:S01]  /*4870*/  MUFU.EX2 R65, R65 ;  /* 0x0000004100417308 */ /* 0x000e620000000800 */
[----:B------:R2:W-:Y:S07]  /*4880*/  STSM.16.M88.4 [R17+0x6000], R12 ;  /* 0x0060000c11007844 */ /* 0x0005ee0000000200 */
[----:B------:R-:W1:Y:S01]  /*4890*/  MUFU.EX2 R82, R82 ;  /* 0x0000005200527308 */ /* 0x000e620000000800 */
[----:B---3--:R-:W-:Y:S01]  /*48a0*/  FADD.FTZ R8, R84, R3 ;  /* 0x0000000354087221 */ /* 0x008fe20000010000 */
[----:B------:R-:W-:-:S06]  /*48b0*/  FFMA.FTZ R107, R107, UR26, -R86 ;  /* 0x0000001a6b6b7c23 */ /* 0x000fcc0008010856 */
[----:B------:R-:W3:Y:S01]  /*48c0*/  MUFU.EX2 R66, R66 ;  /* 0x0000004200427308 */ /* 0x000ee20000000800 */
[----:B--2---:R-:W-:Y:S01]  /*48d0*/  FADD.FTZ R12, R58, R5 ;  /* 0x000000053a0c7221 */ /* 0x004fe20000010000 */
[----:B0-----:R-:W-:-:S06]  /*48e0*/  FADD.FTZ R8, R19, R8 ;  /* 0x0000000813087221 */ /* 0x001fcc0000010000 */
[----:B------:R-:W0:Y:S01]  /*48f0*/  MUFU.EX2 R79, R79 ;  /* 0x0000004f004f7308 */ /* 0x000e220000000800 */
[----:B------:R-:W-:Y:S01]  /*4900*/  FADD.FTZ R3, R61, R12 ;  /* 0x0000000c3d037221 */ /* 0x000fe20000010000 */
[--C-:B------:R-:W-:Y:S01]  /*4910*/  FFMA.FTZ R113, R113, UR26, -R86.reuse ;  /* 0x0000001a71717c23 */ /* 0x100fe20008010856 */
[----:B------:R-:W-:Y:S01]  /*4920*/  FFMA.FTZ R111, R111, UR26, -R86 ;  /* 0x0000001a6f6f7c23 */ /* 0x000fe20008010856 */
[----:B------:R-:W-:-:S04]  /*4930*/  FFMA.FTZ R73, R100, UR26, -R73 ;  /* 0x0000001a64497c23 */ /* 0x000fc80008010849 */
[----:B------:R-:W2:Y:S01]  /*4940*/  MUFU.EX2 R69, R69 ;  /* 0x0000004500457308 */ /* 0x000ea20000000800 */
[----:B------:R-:W-:Y:S01]  /*4950*/  FFMA.FTZ R86, R115, UR26, -R86 ;  /* 0x0000001a73567c23 */ /* 0x000fe20008010856 */
[----:B----4-:R-:W-:Y:S01]  /*4960*/  FADD.FTZ R12, R62, R3 ;  /* 0x000000033e0c7221 */ /* 0x010fe20000010000 */
[----:B-----5:R-:W-:-:S05]  /*4970*/  FADD.FTZ R3, R83, R8 ;  /* 0x0000000853037221 */ /* 0x020fca0000010000 */
[----:B------:R-:W4:Y:S01]  /*4980*/  MUFU.EX2 R0, R109 ;  /* 0x0000006d00007308 */ /* 0x000f220000000800 */
[----:B-1----:R-:W-:Y:S01]  /*4990*/  FADD.FTZ R11, R65, R12 ;  /* 0x0000000c410b7221 */ /* 0x002fe20000010000 */
[----:B------:R-:W-:-:S06]  /*49a0*/  FADD.FTZ R8, R82, R3 ;  /* 0x0000000352087221 */ /* 0x000fcc0000010000 */
[----:B------:R-:W1:Y:S01]  /*49b0*/  MUFU.EX2 R9, R107 ;  /* 0x0000006b00097308 */ /* 0x000e620000000800 */
[----:B---3--:R-:W-:Y:S01]  /*49c0*/  FADD.FTZ R12, R66, R11 ;  /* 0x0000000b420c7221 */ /* 0x008fe20000010000 */
[----:B0-----:R-:W-:-:S06]  /*49d0*/  FADD.FTZ R3, R79, R8 ;  /* 0x000000084f037221 */ /* 0x001fcc0000010000 */
[----:B------:R-:W0:Y:S01]  /*49e0*/  MUFU.EX2 R10, R113 ;  /* 0x00000071000a7308 */ /* 0x000e220000000800 */
[----:B--2---:R-:W-:-:S07]  /*49f0*/  FADD.FTZ R11, R69, R12 ;  /* 0x0000000c450b7221 */ /* 0x004fce0000010000 */
[----:B------:R-:W-:Y:S08]  /*4a00*/  MUFU.EX2 R74, R74 ;  /* 0x0000004a004a7308 */ /* 0x000ff00000000800 */
[----:B------:R-:W2:Y:S08]  /*4a10*/  MUFU.EX2 R73, R73 ;  /* 0x0000004900497308 */ /* 0x000eb00000000800 */
[----:B------:R-:W-:Y:S08]  /*4a20*/  MUFU.EX2 R111, R111 ;  /* 0x0000006f006f7308 */ /* 0x000ff00000000800 */
[----:B------:R-:W3:Y:S01]  /*4a30*/  MUFU.EX2 R86, R86 ;  /* 0x0000005600567308 */ /* 0x000ee20000000800 */
[----:B------:R-:W-:Y:S01]  /*4a40*/  F2FP.F16.F32.PACK_AB R4, R42, R33 ;  /* 0x000000212a04723e */ /* 0x000fe200000000ff */
[----:B----4-:R-:W-:Y:S01]  /*4a50*/  FADD.FTZ R12, R0, R3 ;  /* 0x00000003000c7221 */ /* 0x010fe20000010000 */
[----:B------:R-:W-:-:S02]  /*4a60*/  F2FP.F16.F32.PACK_AB R34, R34, R29 ;  /* 0x0000001d2222723e */ /* 0x000fc400000000ff */
[----:B------:R-:W-:Y:S02]  /*4a70*/  F2FP.F16.F32.PACK_AB R33, R48, R47 ;  /* 0x0000002f3021723e */ /* 0x000fe400000000ff */
[----:B------:R-:W-:Y:S02]  /*4a80*/  F2FP.F16.F32.PACK_AB R35, R55, R52 ;  /* 0x000000343723723e */ /* 0x000fe400000000ff */
[----:B------:R-:W-:Y:S02]  /*4a90*/  F2FP.F16.F32.PACK_AB R6, R54, R49 ;  /* 0x000000313606723e */ /* 0x000fe400000000ff */
[----:B------:R-:W-:Y:S02]  /*4aa0*/  F2FP.F16.F32.PACK_AB R5, R59, R56 ;  /* 0x000000383b05723e */ /* 0x000fe400000000ff */
[----:B------:R-:W-:Y:S01]  /*4ab0*/  F2FP.F16.F32.PACK_AB R7, R63, R60 ;  /* 0x0000003c3f07723e */ /* 0x000fe200000000ff */
[----:B-1----:R-:W-:Y:S01]  /*4ac0*/  FADD.FTZ R3, R9, R12 ;  /* 0x0000000c09037221 */ /* 0x002fe20000010000 */
[----:B------:R-:W-:Y:S01]  /*4ad0*/  F2FP.F16.F32.PACK_AB R58, R58, R57 ;  /* 0x000000393a3a723e */ /* 0x000fe200000000ff */
[----:B------:R-:W-:Y:S01]  /*4ae0*/  STSM.16.M88.4 [R16+0x6000], R32 ;  /* 0x0060002010007844 */ /* 0x000fe20000000200 */
[----:B------:R-:W-:-:S02]  /*4af0*/  F2FP.F16.F32.PACK_AB R57, R68, R67 ;  /* 0x000000434439723e */ /* 0x000fc400000000ff */
[----:B------:R-:W-:Y:S01]  /*4b00*/  F2FP.F16.F32.PACK_AB R56, R53, R50 ;  /* 0x000000323538723e */ /* 0x000fe200000000ff */
[----:B------:R1:W-:Y:S01]  /*4b10*/  STSM.16.M88.4 [R2+0x2a800], R4 ;  /* 0x02a8000402007844 */ /* 0x0003e20000000200 */
[----:B------:R-:W-:Y:S02]  /*4b20*/  F2FP.F16.F32.PACK_AB R66, R66, R65 ;  /* 0x000000414242723e */ /* 0x000fe400000000ff */
[----:B------:R-:W-:Y:S02]  /*4b30*/  F2FP.F16.F32.PACK_AB R59, R19, R84 ;  /* 0x00000054133b723e */ /* 0x000fe400000000ff */
[----:B------:R-:W-:Y:S01]  /*4b40*/  F2FP.F16.F32.PACK_AB R67, R0, R79 ;  /* 0x0000004f0043723e */ /* 0x000fe200000000ff */
[----:B0-----:R-:W-:Y:S01]  /*4b50*/  FADD.FTZ R0, R10, R3 ;  /* 0x000000030a007221 */ /* 0x001fe20000010000 */
[----:B------:R-:W-:Y:S02]  /*4b60*/  F2FP.F16.F32.PACK_AB R64, R62, R61 ;  /* 0x0000003d3e40723e */ /* 0x000fe400000000ff */
[----:B------:R-:W-:-:S02]  /*4b70*/  F2FP.F16.F32.PACK_AB R65, R82, R83 ;  /* 0x000000535241723e */ /* 0x000fc400000000ff */
[----:B------:R-:W-:Y:S02]  /*4b80*/  F2FP.F16.F32.PACK_AB R9, R10, R9 ;  /* 0x000000090a09723e */ /* 0x000fe400000000ff */
[C---:B------:R-:W-:Y:S02]  /*4b90*/  F2FP.F16.F32.PACK_AB R8, R70.reuse, R69 ;  /* 0x000000454608723e */ /* 0x040fe400000000ff */
[----:B--2---:R-:W-:Y:S01]  /*4ba0*/  F2FP.F16.F32.PACK_AB R10, R73, R74 ;  /* 0x0000004a490a723e */ /* 0x004fe200000000ff */
[----:B-1----:R-:W-:Y:S01]  /*4bb0*/  FADD.FTZ R5, R70, R11 ;  /* 0x0000000b46057221 */ /* 0x002fe20000010000 */
[----:B---3--:R-:W-:Y:S01]  /*4bc0*/  F2FP.F16.F32.PACK_AB R11, R86, R111 ;  /* 0x0000006f560b723e */ /* 0x008fe200000000ff */
[----:B------:R0:W-:Y:S04]  /*4bd0*/  STSM.16.M88.4 [R20], R56 ;  /* 0x0000003814007844 */ /* 0x0001e80000000200 */
[----:B------:R0:W-:Y:S04]  /*4be0*/  STSM.16.M88.4 [R17+0xc000], R64 ;  /* 0x00c0004011007844 */ /* 0x0001e80000000200 */
[----:B------:R0:W-:Y:S01]  /*4bf0*/  STSM.16.M88.4 [R16+0xc000], R8 ;  /* 0x00c0000810007844 */ /* 0x0001e20000000200 */
[----:B------:R1:W-:Y:S06]  /*4c00*/  MEMBAR.ALL.CTA ;  /* 0x0000000000007992 */ /* 0x0003ec0000008000 */
[----:B-1----:R-:W1:Y:S01]  /*4c10*/  FENCE.VIEW.ASYNC.S ;  /* 0x00000000000073c6 */ /* 0x002e620000000000 */
[----:B------:R-:W-:-:S06]  /*4c20*/  UISETP.GE.AND UP0, UPT, UR49, 0xc1, UPT ;  /* 0x000000c13100788c */ /* 0x000fcc000bf06270 */
[----:B------:R-:W-:Y:S01]  /*4c30*/  PLOP3.LUT P2, PT, PT, PT, UP0, 0x80, 0x0 ;  /* 0x000000000000781c */ /* 0x000fe20003f4f008 */
[----:B------:R-:W-:Y:S01]  /*4c40*/  FADD.FTZ R4, R74, R5 ;  /* 0x000000054a047221 */ /* 0x000fe20000010000 */
[----:B------:R-:W-:Y:S01]  /*4c50*/  FADD.FTZ R5, R111, R0 ;  /* 0x000000006f057221 */ /* 0x000fe20000010000 */
[----:B------:R-:W-:Y:S01]  /*4c60*/  ISETP.NE.AND P0, PT, R120, RZ, PT ;  /* 0x000000ff7800720c */ /* 0x000fe20003f05270 */
[----:B------:R-:W-:Y:S02]  /*4c70*/  IMAD.MOV.U32 R149, RZ, RZ, R151 ;  /* 0x000000ffff957224 */ /* 0x000fe400078e0097 */
[----:B------:R-:W-:Y:S01]  /*4c80*/  FADD.FTZ R4, R73, R4 ;  /* 0x0000000449047221 */ /* 0x000fe20000010000 */
[----:B------:R-:W-:Y:S01]  /*4c90*/  FADD.FTZ R5, R86, R5 ;  /* 0x0000000556057221 */ /* 0x000fe20000010000 */
        /* <DEDUP_REMOVED lines=30> */
[----:B-1----:R-:W-:Y:S01]  /*4e80*/  NOP ;  /* 0x0000000000007918 */ /* 0x002fe20000000000 */
[----:B0-----:R-:W-:Y:S05]  /*4e90*/  @!P2 BRA `(.L_x_10602) ;  /* 0x0000003400d8a947 */ /* 0x001fea0003800000 */
        /* <DEDUP_REMOVED lines=20> */
[----:B------:R-:W-:Y:S01]  /*4fe0*/  UMOV UR28, UR39 ;  /* 0x00000027001c7c82 */ /* 0x000fe20008000000 */
[----:B------:R-:W-:Y:S01]  /*4ff0*/  ULDC UR27, c[0x0][0x9d8] ;  /* 0x00027600001b7ab9 */ /* 0x000fe20000000800 */
[----:B------:R-:W-:-:S08]  /*5000*/  ULDC UR26, c[0x0][0x988] ;  /* 0x00026200001a7ab9 */ /* 0x000fd00000000800 */
.L_x_10611:
        /* <DEDUP_REMOVED lines=9> */
.L_x_10604:
[----:B------:R-:W-:Y:S01]  /*50a0*/  ULEA UR6, UR39, UR40, 0x3 ;  /* 0x0000002827067291 */ /* 0x000fe2000f8e183f */
[----:B------:R-:W-:-:S05]  /*50b0*/  IMAD.U32 R6, RZ, RZ, UR38 ;  /* 0x00000026ff067e24 */ /* 0x000fca000f8e00ff */
[----:B------:R-:W-:-:S04]  /*50c0*/  SHF.L.U32 R6, R6, 0x1f, RZ ;  /* 0x0000001f06067819 */ /* 0x000fc800000006ff */
[----:B------:R0:W1:Y:S01]  /*50d0*/  SYNCS.PHASECHK.TRANS64.TRYWAIT P2, [UR6+0x30830], R6 ;  /* 0x03083006ff0075a7 */ /* 0x0000620008040146 */
[----:B------:R-:W-:Y:S05]  /*50e0*/  @!P0 BRA `(.L_x_10605) ;  /* 0x0000000000048947 */ /* 0x000fea0003800000 */
[----:B------:R-:W-:Y:S01]  /*50f0*/  BPT.TRAP 0x1 ;  /* 0x000000040000795c */ /* 0x000fe20000300000 */
.L_x_10605:
[----:B-1----:R-:W-:Y:S05]  /*5100*/  @P2 BRA `(.L_x_10603) ;  /* 0x0000000000082947 */ /* 0x002fea0003800000 */
[----:B------:R-:W1:Y:S02]  /*5110*/  SYNCS.PHASECHK.TRANS64.TRYWAIT P2, [UR6+0x30830], R6 ;  /* 0x03083006ff0075a7 */ /* 0x000e640008040146 */
[----:B-1----:R-:W-:Y:S05]  /*5120*/  @!P2 BRA `(.L_x_10606) ;  /* 0x0000009400f4a947 */ /* 0x002fea0003800000 */
.L_x_10603:
        /* <DEDUP_REMOVED lines=24> */
[----:B0-----:R-:W-:Y:S05]  /*52b0*/  @P3 BRA `(.L_x_10607) ;  /* 0x00000000002c3947 */ /* 0x001fea0003800000 */
[----:B------:R-:W-:Y:S05]  /*52c0*/  @!P0 BRA `(.L_x_10608) ;  /* 0x0000000000048947 */ /* 0x000fea0003800000 */
[----:B------:R-:W-:Y:S01]  /*52d0*/  BPT.TRAP 0x1 ;  /* 0x000000040000795c */ /* 0x000fe20000300000 */
.L_x_10608:
[----:B------:R-:W-:Y:S01]  /*52e0*/  ULEA UR6, UR28, UR40, 0x3 ;  /* 0x000000281c067291 */ /* 0x000fe2000f8e183f */
[----:B------:R-:W-:-:S04]  /*52f0*/  MOV R6, UR20 ;  /* 0x0000001400067c02 */ /* 0x000fc80008000f00 */
[----:B------:R-:W-:-:S04]  /*5300*/  SHF.L.U32 R6, R6, 0x1f, RZ ;  /* 0x0000001f06067819 */ /* 0x000fc800000006ff */
[----:B------:R0:W1:Y:S01]  /*5310*/  SYNCS.PHASECHK.TRANS64.TRYWAIT P2, [UR6+0x30850], R6 ;  /* 0x03085006ff0075a7 */ /* 0x0000620008040146 */
[----:B------:R-:W-:Y:S05]  /*5320*/  @!P0 BRA `(.L_x_10609) ;  /* 0x0000000000048947 */ /* 0x000fea0003800000 */
[----:B------:R-:W-:Y:S01]  /*5330*/  BPT.TRAP 0x1 ;  /* 0x000000040000795c */ /* 0x000fe20000300000 */
.L_x_10609:
[----:B-1----:R-:W-:Y:S05]  /*5340*/  @P2 BRA `(.L_x_10607) ;  /* 0x0000000000082947 */ /* 0x002fea0003800000 */
[----:B------:R-:W1:Y:S02]  /*5350*/  SYNCS.PHASECHK.TRANS64.TRYWAIT P2, [UR6+0x30850], R6 ;  /* 0x03085006ff0075a7 */ /* 0x000e640008040146 */
[----:B-1----:R-:W-:Y:S05]  /*5360*/  @!P2 BRA `(.L_x_10610) ;  /* 0x00000094007ca947 */ /* 0x002fea0003800000 */
.L_x_10607:
[----:B------:R-:W-:Y:S01]  /*5370*/  UIADD3 UR7, UR25, 0x1e800, URZ ;  /* 0x0001e80019077890 */ /* 0x000fe2000fffe03f */
[----:B------:R-:W-:Y:S01]  /*5380*/  WARPGROUP.ARRIVE ;  /* 0x00000000000079c5 */ /* 0x000fe20000000000 */
[----:B------:R-:W-:Y:S01]  /*5390*/  UIADD3 UR6, UR40, 0x400, URZ ;  /* 0x0000040028067890 */ /* 0x000fe2000fffe03f */
[----:B01----:R-:W-:Y:S01]  /*53a0*/  FMUL.FTZ R6, R24, UR27 ;  /* 0x0000001b18067c20 */ /* 0x003fe20008410000 */
[----:B------:R-:W-:Y:S01]  /*53b0*/  USHF.R.U32.HI UR7, URZ, 0x4, UR7 ;  /* 0x000000043f077899 */ /* 0x000fe20008011607 */
[----:B------:R-:W-:Y:S01]  /*53c0*/  FMUL.FTZ R7, R25, UR27 ;  /* 0x0000001b19077c20 */ /* 0x000fe20008410000 */
[----:B------:R-:W-:Y:S01]  /*53d0*/  USHF.R.U32.HI UR6, URZ, 0x4, UR6 ;  /* 0x000000043f067899 */ /* 0x000fe20008011606 */
[----:B------:R-:W-:Y:S01]  /*53e0*/  FMUL.FTZ R10, R28, UR27 ;  /* 0x0000001b1c0a7c20 */ /* 0x000fe20008410000 */
[----:B------:R-:W-:Y:S01]  /*53f0*/  ULOP3.LUT UR10, UR7, 0x3fff, URZ, 0xc0, !UPT ;  /* 0x00003fff070a7892 */ /* 0x000fe2000f8ec03f */
[----:B------:R-:W0:Y:S01]  /*5400*/  MUFU.TANH R6, R6 ;  /* 0x0000000600067308 */ /* 0x000e220000002400 */
[----:B------:R-:W-:Y:S01]  /*5410*/  ULOP3.LUT UR7, UR6, 0x3fff, URZ, 0xc0, !UPT ;  /* 0x00003fff06077892 */ /* 0x000fe2000f8ec03f */
[----:B------:R-:W-:Y:S01]  /*5420*/  FMUL.FTZ R11, R29, UR27 ;  /* 0x0000001b1d0b7c20 */ /* 0x000fe20008410000 */
[----:B------:R-:W-:Y:S01]  /*5430*/  ULOP3.LUT UR6, UR10, 0x10000, URZ, 0xfc, !UPT ;  /* 0x000100000a067892 */ /* 0x000fe2000f8efc3f */
[----:B------:R-:W-:Y:S01]  /*5440*/  FMUL.FTZ R14, R32, UR27 ;  /* 0x0000001b200e7c20 */ /* 0x000fe20008410000 */
[----:B------:R-:W-:Y:S01]  /*5450*/  UIMAD UR7, UR28, 0x600, UR7 ;  /* 0x000006001c0778a4 */ /* 0x000fe2000f8e0207 */
[----:B------:R-:W-:Y:S01]  /*5460*/  FMUL.FTZ R15, R33, UR27 ;  /* 0x0000001b210f7c20 */ /* 0x000fe20008410000 */
[----:B------:R-:W-:Y:S01]  /*5470*/  UMOV UR21, 0x40000040 ;  /* 0x4000004000157882 */ /* 0x000fe20000000000 */
[----:B------:R-:W-:Y:S01]  /*5480*/  UMOV UR23, 0x40000040 ;  /* 0x4000004000177882 */ /* 0x000fe20000000000 */
[----:B------:R-:W1:Y:S01]  /*5490*/  MUFU.TANH R7, R7 ;  /* 0x0000000700077308 */ /* 0x000e620000002400 */
[----:B------:R-:W-:Y:S01]  /*54a0*/  UMOV UR20, UR6 ;  /* 0x0000000600147c82 */ /* 0x000fe20008000000 */
[----:B------:R-:W-:Y:S01]  /*54b0*/  FMUL.FTZ R21, R40, UR27 ;  /* 0x0000001b28157c20 */ /* 0x000fe20008410000 */
[----:B------:R-:W-:Y:S01]  /*54c0*/  UMOV UR22, UR7 ;  /* 0x0000000700167c82 */ /* 0x000fe20008000000 */
[----:B------:R-:W-:Y:S01]  /*54d0*/  FMUL.FTZ R40, R59, UR27 ;  /* 0x0000001b3b287c20 */ /* 0x000fe20008410000 */
[----:B------:R-:W-:Y:S01]  /*54e0*/  HGMMA.64x64x16.F32 R120, gdesc[UR20].tnspB, R120, gsb0 ;  /* 0x40e00000147879f0 */ /* 0x000fe20008000878 */
[----:B------:R-:W-:Y:S01]  /*54f0*/  UIADD3 UR20, UR6, 0x2, URZ ;  /* 0x0000000206147890 */ /* 0x000fe2000fffe03f */
[----:B------:R-:W-:Y:S01]  /*5500*/  FMUL.FTZ R59, R78, UR27 ;  /* 0x0000001b4e3b7c20 */ /* 0x000fe20008410000 */
[----:B------:R-:W-:Y:S01]  /*5510*/  UIADD3 UR22, UR7, 0x80, URZ ;  /* 0x0000008007167890 */ /* 0x000fe2000fffe03f */
[----:B------:R-:W2:Y:S01]  /*5520*/  MUFU.TANH R10, R10 ;  /* 0x0000000a000a7308 */ /* 0x000ea20000002400 */
[----:B------:R-:W-:Y:S01]  /*5530*/  UMOV UR21, 0x40000040 ;  /* 0x4000004000157882 */ /* 0x000fe20000000000 */
[----:B------:R-:W-:Y:S01]  /*5540*/  UMOV UR23, 0x40000040 ;  /* 0x4000004000177882 */ /* 0x000fe20000000000 */
[----:B0-----:R-:W-:Y:S01]  /*5550*/  FMNMX.FTZ R78, R6, R3, !PT ;  /* 0x00000003064e7209 */ /* 0x001fe20007810000 */
[----:B------:R-:W-:Y:S01]  /*5560*/  FMUL.FTZ R18, R36, UR27 ;  /* 0x0000001b24127c20 */ /* 0x000fe20008410000 */
[----:B------:R-:W-:Y:S01]  /*5570*/  FMUL.FTZ R20, R39, UR27 ;  /* 0x0000001b27147c20 */ /* 0x000fe20008410000 */
[----:B------:R-:W-:Y:S01]  /*5580*/  FMUL.FTZ R39, R58, UR27 ;  /* 0x0000001b3a277c20 */ /* 0x000fe20008410000 */
[----:B------:R-:W-:Y:S01]  /*5590*/  FMUL.FTZ R8, R26, UR27 ;  /* 0x0000001b1a087c20 */ /* 0x000fe20008410000 */
[----:B------:R-:W0:Y:S01]  /*55a0*/  MUFU.TANH R11, R11 ;  /* 0x0000000b000b7308 */ /* 0x000e220000002400 */
[----:B------:R-:W-:Y:S01]  /*55b0*/  FMUL.FTZ R58, R77, UR27 ;  /* 0x0000001b4d3a7c20 */ /* 0x000fe20008410000 */
[----:B-1----:R-:W-:Y:S01]  /*55c0*/  FMNMX.FTZ R77, R7, R78, !PT ;  /* 0x0000004e074d7209 */ /* 0x002fe20007810000 */
        /* <DEDUP_REMOVED lines=61> */
[----:B------:R-:W-:-:S02]  /*59a0*/  WARPGROUP.DEPBAR.LE gsb0, 0x0 ;  /* 0x00008000000079c5 */ /* 0x000fc40000010000 */
[----:B------:R-:W-:Y:S01]  /*59b0*/  WARPGROUP.ARRIVE ;  /* 0x00000000000079c5 */ /* 0x000fe20000000000 */
[----:B------:R-:W2:Y:S01]  /*59c0*/  MUFU.TANH R12, R12 ;  /* 0x0000000c000c7308 */ /* 0x000ea20000002400 */
[----:B0-----:R-:W-:Y:S01]  /*59d0*/  FMNMX.FTZ R81, R9, R82, !PT ;  /* 0x0000005209517209 */ /* 0x001fe20007810000 */
[----:B------:R-:W-:Y:S01]  /*59e0*/  FMUL.FTZ R57, R76, UR27 ;  /* 0x0000001b4c397c20 */ /* 0x000fe20008410000 */
[----:B------:R-:W-:Y:S01]  /*59f0*/  FMUL.FTZ R51, R70, UR27 ;  /* 0x0000001b46337c20 */ /* 0x000fe20008410000 */
[----:B------:R-:W-:Y:S01]  /*5a00*/  FMUL.FTZ R70, R91, UR27 ;  /* 0x0000001b5b467c20 */ /* 0x000fe20008410000 */
[----:B------:R-:W-:Y:S01]  /*5a10*/  HGMMA.64x64x16.F32 R120, gdesc[UR20].tnspB, R120, gsb0 ;  /* 0x40e00000147879f0 */ /* 0x000fe20008000878 */
[----:B------:R-:W-:Y:S01]  /*5a20*/  UIADD3 UR20, UR6, 0x4, URZ ;  /* 0x0000000406147890 */ /* 0x000fe2000fffe03f */
[----:B-1----:R-:W-:Y:S01]  /*5a30*/  FMNMX.FTZ R83, R21, R84, !PT ;  /* 0x0000005415537209 */ /* 0x002fe20007810000 */
[----:B------:R-:W-:Y:S01]  /*5a40*/  UIADD3 UR22, UR7, 0x100, URZ ;  /* 0x0000010007167890 */ /* 0x000fe2000fffe03f */
[----:B------:R-:W0:Y:S01]  /*5a50*/  MUFU.TANH R22, R22 ;  /* 0x0000001600167308 */ /* 0x000e220000002400 */
[----:B------:R-:W-:Y:S01]  /*5a60*/  UMOV UR21, 0x40000040 ;  /* 0x4000004000157882 */ /* 0x000fe20000000000 */
[----:B------:R-:W-:Y:S01]  /*5a70*/  UMOV UR23, 0x40000040 ;  /* 0x4000004000177882 */ /* 0x000fe20000000000 */
        /* <DEDUP_REMOVED lines=37> */
[----:B------:R-:W-:Y:S01]  /*5cd0*/  FMUL.FTZ R81, R102, UR27 ;  /* 0x0000001b66517c20 */ /* 0x000fe20008410000 */
[----:B------:R-:W-:Y:S01]  /*5ce0*/  HGMMA.64x64x16.F32 R120, gdesc[UR20].tnspB, R120, gsb0 ;  /* 0x40e00000147879f0 */ /* 0x000fe20008000878 */
[----:B------:R-:W-:Y:S01]  /*5cf0*/  UIADD3 UR20, UR6, 0x6, URZ ;  /* 0x0000000606147890 */ /* 0x000fe2000fffe03f */
        /* <DEDUP_REMOVED lines=22> */
[----:B------:R-:W-:Y:S01]  /*5e60*/  FMUL.FTZ R87, R104, UR27 ;  /* 0x0000001b68577c20 */ /* 0x000fe20008410000 */
[----:B------:R-:W-:Y:S02]  /*5e70*/  WARPGROUP.DEPBAR.LE gsb0, 0x0 ;  /* 0x00008000000079c5 */ /* 0x000fe40000010000 */
[----:B------:R-:W-:-:S03]  /*5e80*/  WARPGROUP.ARRIVE ;  /* 0x00000000000079c5 */ /* 0x000fc60000000000 */
[----:B------:R-:W1:Y:S01]  /*5e90*/  MUFU.TANH R31, R31 ;  /* 0x0000001f001f7308 */ /* 0x000e620000002400 */
[----:B--2---:R-:W-:Y:S02]  /*5ea0*/  FMNMX.FTZ R86, R28, R85, !PT ;  /* 0x000000551c567209 */ /* 0x004fe40007810000 */
[----:B------:R-:W-:Y:S01]  /*5eb0*/  HGMMA.64x64x16.F32 R120, gdesc[UR20].tnspB, R120, gsb0 ;  /* 0x40e00000147879f0 */ /* 0x000fe20008000878 */
[----:B------:R-:W-:Y:S01]  /*5ec0*/  UIADD3 UR20, UR6, 0x600, URZ ;  /* 0x0000060006147890 */ /* 0x000fe2000fffe03f */
[----:B0-----:R-:W-:Y:S01]  /*5ed0*/  FMNMX.FTZ R89, R41, R88, !PT ;  /* 0x0000005829597209 */ /* 0x001fe20007810000 */
[----:B------:R-:W-:Y:S02]  /*5ee0*/  UIADD3 UR22, UR7, 0x200, URZ ;  /* 0x0000020007167890 */ /* 0x000fe4000fffe03f */
[----:B------:R-:W0:Y:S01]  /*5ef0*/  MUFU.TANH R42, R42 ;  /* 0x0000002a002a7308 */ /* 0x000e220000002400 */
[----:B------:R-:W-:Y:S01]  /*5f00*/  UMOV UR21, 0x40000040 ;  /* 0x4000004000157882 */ /* 0x000fe20000000000 */
[----:B------:R-:W-:Y:S01]  /*5f10*/  UMOV UR23, 0x40000040 ;  /* 0x4000004000177882 */ /* 0x000fe20000000000 */
[----:B------:R-:W-:-:S05]  /*5f20*/  FMUL.FTZ R88, R105, UR27 ;  /* 0x0000001b69587c20 */ /* 0x000fca0008410000 */
        /* <DEDUP_REMOVED lines=16> */
[----:B0-----:R-:W-:Y:S01]  /*6030*/  FMNMX.FTZ R91, R49, R90, !PT ;  /* 0x0000005a315b7209 */ /* 0x001fe20007810000 */
[----:B------:R-:W-:Y:S02]  /*6040*/  WARPGROUP.DEPBAR.LE gsb0, 0x0 ;  /* 0x00008000000079c5 */ /* 0x000fe40000010000 */
[----:B------:R-:W-:-:S04]  /*6050*/  WARPGROUP.ARRIVE ;  /* 0x00000000000079c5 */ /* 0x000fc80000000000 */
[----:B------:R-:W0:Y:S01]  /*6060*/  MUFU.TANH R40, R40 ;  /* 0x0000002800287308 */ /* 0x000e220000002400 */
[----:B--2---:R-:W-:Y:S01]  /*6070*/  FMNMX.FTZ R89, R39, R86, !PT ;  /* 0x0000005627597209 */ /* 0x004fe20007810000 */
[----:B------:R-:W-:Y:S01]  /*6080*/  HGMMA.64x64x16.F32 R120, gdesc[UR20].tnspB, R120, gsb0 ;  /* 0x40e00000147879f0 */ /* 0x000fe20008000878 */
[----:B------:R-:W-:Y:S01]  /*6090*/  UIADD3 UR20, UR6, 0x602, URZ ;  /* 0x0000060206147890 */ /* 0x000fe2000fffe03f */
[----:B-1----:R-:W-:Y:S01]  /*60a0*/  FMNMX.FTZ R86, R50, R91, !PT ;  /* 0x0000005b32567209 */ /* 0x002fe20007810000 */
[----:B------:R-:W-:-:S03]  /*60b0*/  UIADD3 UR22, UR7, 0x280, URZ ;  /* 0x0000028007167890 */ /* 0x000fc6000fffe03f */
[----:B------:R-:W1:Y:S01]  /*60c0*/  MUFU.TANH R53, R53 ;  /* 0x0000003500357308 */ /* 0x000e620000002400 */
[----:B------:R-:W-:Y:S01]  /*60d0*/  UMOV UR21, 0x40000040 ;  /* 0x4000004000157882 */ /* 0x000fe20000000000 */
[----:B------:R-:W-:-:S06]  /*60e0*/  UMOV UR23, 0x40000040 ;  /* 0x4000004000177882 */ /* 0x000fcc0000000000 */
        /* <DEDUP_REMOVED lines=8> */
[----:B0-----:R-:W-:Y:S01]  /*6170*/  FMNMX.FTZ R92, R54, R91, !PT ;  /* 0x0000005b365c7209 */ /* 0x001fe20007810000 */
[----:B------:R-:W-:Y:S02]  /*6180*/  FMUL.FTZ R91, R108, UR27 ;  /* 0x0000001b6c5b7c20 */ /* 0x000fe40008410000 */
[----:B------:R-:W0:Y:S04]  /*6190*/  S2R R108, SR_TID.X ;  /* 0x00000000006c7919 */ /* 0x000e280000002100 */
[----:B------:R-:W3:Y:S01]  /*61a0*/  MUFU.TANH R47, R47 ;  /* 0x0000002f002f7308 */ /* 0x000ee20000002400 */
[----:B-1----:R-:W-:-:S07]  /*61b0*/  FMNMX.FTZ R90, R44, R89, !PT ;  /* 0x000000592c5a7209 */ /* 0x002fce0007810000 */
[----:B------:R-:W1:Y:S01]  /*61c0*/  MUFU.TANH R58, R58 ;  /* 0x0000003a003a7308 */ /* 0x000e620000002400 */
[----:B--2---:R-:W-:-:S07]  /*61d0*/  FMNMX.FTZ R93, R57, R92, !PT ;  /* 0x0000005c395d7209 */ /* 0x004fce0007810000 */
[----:B------:R-:W2:Y:S01]  /*61e0*/  MUFU.TANH R48, R48 ;  /* 0x0000003000307308 */ /* 0x000ea20000002400 */
[----:B---3--:R-:W-:-:S07]  /*61f0*/  FMNMX.FTZ R89, R47, R90, !PT ;  /* 0x0000005a2f597209 */ /* 0x008fce0007810000 */
[----:B------:R-:W3:Y:S01]  /*6200*/  MUFU.TANH R61, R61 ;  /* 0x0000003d003d7308 */ /* 0x000ee20000002400 */
[----:B-1----:R-:W-:Y:S02]  /*6210*/  FMNMX.FTZ R92, R58, R93, !PT ;  /* 0x0000005d3a5c7209 */ /* 0x002fe40007810000 */
[----:B0-----:R-:W-:Y:S02]  /*6220*/  SHF.R.U32.HI R107, RZ, 0x7, R108 ;  /* 0x00000007ff6b7819 */ /* 0x001fe4000001166c */
[----:B------:R-:W-:Y:S01]  /*6230*/  ISETP.GE.U32.AND P2, PT, R108, 0x180, PT ;  /* 0x000001806c00780c */ /* 0x000fe20003f46070 */
[----:B------:R-:W-:Y:S02]  /*6240*/  WARPGROUP.DEPBAR.LE gsb0, 0x0 ;  /* 0x00008000000079c5 */ /* 0x000fe40000010000 */
[----:B------:R-:W-:Y:S01]  /*6250*/  WARPGROUP.ARRIVE ;  /* 0x00000000000079c5 */ /* 0x000fe20000000000 */
[----:B------:R-:W0:Y:S01]  /*6260*/  MUFU.TANH R51, R51 ;  /* 0x0000003300337308 */ /* 0x000e220000002400 */
[----:B--2---:R-:W-:-:S04]  /*6270*/  FMNMX.FTZ R90, R48, R89, !PT ;  /* 0x00000059305a7209 */ /* 0x004fc80007810000 */
[----:B------:R-:W-:Y:S01]  /*6280*/  HGMMA.64x64x16.F32 R120, gdesc[UR20].tnspB, R120, gsb0 ;  /* 0x40e00000147879f0 */ /* 0x000fe20008000878 */
[----:B------:R-:W-:Y:S01]  /*6290*/  UIADD3 UR20, UR6, 0x604, URZ ;  /* 0x0000060406147890 */ /* 0x000fe2000fffe03f */
[----:B---3--:R-:W-:Y:S01]  /*62a0*/  FMNMX.FTZ R93, R61, R92, !PT ;  /* 0x0000005c3d5d7209 */ /* 0x008fe20007810000 */
[----:B------:R-:W-:Y:S01]  /*62b0*/  UIADD3 UR22, UR7, 0x300, URZ ;  /* 0x0000030007167890 */ /* 0x000fe2000fffe03f */
[----:B------:R-:W1:Y:S01]  /*62c0*/  MUFU.TANH R62, R62 ;  /* 0x0000003e003e7308 */ /* 0x000e620000002400 */
[----:B------:R-:W-:Y:S01]  /*62d0*/  UMOV UR21, 0x40000040 ;  /* 0x4000004000157882 */ /* 0x000fe20000000000 */
[----:B------:R-:W-:Y:S01]  /*62e0*/  UMOV UR23, 0x40000040 ;  /* 0x4000004000177882 */ /* 0x000fe20000000000 */
[----:B------:R-:W-:-:S05]  /*62f0*/  FMUL.FTZ R92, R109, UR27 ;  /* 0x0000001b6d5c7c20 */ /* 0x000fca0008410000 */
        /* <DEDUP_REMOVED lines=17> */
[----:B------:R-:W-:Y:S02]  /*6410*/  FMUL.FTZ R90, R111, UR27 ;  /* 0x0000001b6f5a7c20 */ /* 0x000fe40008410000 */
[----:B------:R-:W3:Y:S01]  /*6420*/  LDL R111, [R1+0x4] ;  /* 0x00000400016f7983 */ /* 0x000ee20000100800 */
[----:B------:R-:W-:Y:S02]  /*6430*/  WARPGROUP.DEPBAR.LE gsb0, 0x0 ;  /* 0x00008000000079c5 */ /* 0x000fe40000010000 */
[----:B------:R-:W-:Y:S01]  /*6440*/  WARPGROUP.ARRIVE ;  /* 0x00000000000079c5 */ /* 0x000fe20000000000 */
[----:B------:R-:W1:Y:S01]  /*6450*/  MUFU.TANH R60, R60 ;  /* 0x0000003c003c7308 */ /* 0x000e620000002400 */
[----:B--2---:R-:W-:-:S04]  /*6460*/  FMNMX.FTZ R93, R59, R94, !PT ;  /* 0x0000005e3b5d7209 */ /* 0x004fc80007810000 */
[----:B------:R-:W-:Y:S01]  /*6470*/  HGMMA.64x64x16.F32 R120, gdesc[UR20].tnspB, R120, gsb0 ;  /* 0x40e00000147879f0 */ /* 0x000fe20008000878 */
[----:B------:R-:W-:Y:S01]  /*6480*/  UIADD3 UR20, UR6, 0x606, URZ ;  /* 0x0000060606147890 */ /* 0x000fe2000fffe03f */
[----:B0-----:R-:W-:Y:S01]  /*6490*/  FMNMX.FTZ R94, R72, R95, !PT ;  /* 0x0000005f485e7209 */ /* 0x001fe20007810000 */
[----:B------:R-:W-:Y:S01]  /*64a0*/  UIADD3 UR22, UR7, 0x380, URZ ;  /* 0x0000038007167890 */ /* 0x000fe2000fffe03f */
[----:B------:R-:W0:Y:S01]  /*64b0*/  MUFU.TANH R75, R75 ;  /* 0x0000004b004b7308 */ /* 0x000e220000002400 */
[----:B------:R-:W-:Y:S01]  /*64c0*/  UMOV UR21, 0x40000040 ;  /* 0x4000004000157882 */ /* 0x000fe20000000000 */
[----:B------:R-:W-:-:S06]  /*64d0*/  UMOV UR23, 0x40000040 ;  /* 0x4000004000177882 */ /* 0x000fcc0000000000 */
[----:B------:R-:W2:Y:S01]  /*64e0*/  MUFU.TANH R63, R63 ;  /* 0x0000003f003f7308 */ /* 0x000ea20000002400 */
[----:B-1----:R-:W-:-:S07]  /*64f0*/  FMNMX.FTZ R96, R60, R93, !PT ;  /* 0x0000005d3c607209 */ /* 0x002fce0007810000 */
[----:B------:R-:W1:Y:S01]  /*6500*/  MUFU.TANH R76, R76 ;  /* 0x0000004c004c7308 */ /* 0x000e620000002400 */
[----:B0-----:R-:W-:Y:S01]  /*6510*/  FMNMX.FTZ R95, R75, R94, !PT ;  /* 0x0000005e4b5f7209 */ /* 0x001fe20007810000 */
[----:B------:R-:W-:-:S06]  /*6520*/  FMUL.FTZ R94, R112, UR27 ;  /* 0x0000001b705e7c20 */ /* 0x000fcc0008410000 */
        /* <DEDUP_REMOVED lines=44> */
[----:B------:R-:W-:Y:S01]  /*67f0*/  FMUL.FTZ R96, R115, UR27 ;  /* 0x0000001b73607c20 */ /* 0x000fe20008410000 */
[----:B------:R-:W-:Y:S01]  /*6800*/  HGMMA.64x64x16.F32 R120, gdesc[UR20].tnspB, R120, gsb0 ;  /* 0x40e00000147879f0 */ /* 0x000fe20008000878 */
[----:B------:R-:W-:Y:S01]  /*6810*/  UIADD3 UR20, UR6, 0xc02, URZ ;  /* 0x00000c0206147890 */ /* 0x000fe2000fffe03f */
[----:B0-----:R-:W-:Y:S01]  /*6820*/  FMNMX.FTZ R103, R92, R103, !PT ;  /* 0x000000675c677209 */ /* 0x001fe20007810000 */
[----:B------:R-:W-:Y:S02]  /*6830*/  UIADD3 UR22, UR7, 0x480, URZ ;  /* 0x0000048007167890 */ /* 0x000fe4000fffe03f */
[----:B------:R-:W0:Y:S01]  /*6840*/  MUFU.TANH R94, R94 ;  /* 0x0000005e005e7308 */ /* 0x000e220000002400 */
[----:B------:R-:W-:Y:S01]  /*6850*/  UMOV UR21, 0x40000040 ;  /* 0x4000004000157882 */ /* 0x000fe20000000000 */
[----:B------:R-:W-:-:S06]  /*6860*/  UMOV UR23, 0x40000040 ;  /* 0x4000004000177882 */ /* 0x000fcc0000000000 */
        /* <DEDUP_REMOVED lines=11> */
[----:B--2---:R-:W-:Y:S01]  /*6920*/  FMNMX.FTZ R102, R99, R98, !PT ;  /* 0x0000006263667209 */ /* 0x004fe20007810000 */
[----:B------:R-:W-:-:S06]  /*6930*/  FMUL.FTZ R98, R118, UR27 ;  /* 0x0000001b76627c20 */ /* 0x000fcc0008410000 */
[----:B------:R-:W2:Y:S01]  /*6940*/  MUFU.TANH R86, R86 ;  /* 0x0000005600567308 */ /* 0x000ea20000002400 */
[----:B-1----:R-:W-:Y:S01]  /*6950*/  FMNMX.FTZ R103, R85, R100, !PT ;  /* 0x0000006455677209 */ /* 0x002fe20007810000 */
[----:B------:R-:W-:-:S06]  /*6960*/  FMUL.FTZ R100, R119, UR27 ;  /* 0x0000001b77647c20 */ /* 0x000fcc0008410000 */
[----:B------:R-:W1:Y:S01]  /*6970*/  MUFU.TANH R89, R89 ;  /* 0x0000005900597308 */ /* 0x000e620000002400 */
[----:B0-----:R-:W-:-:S05]  /*6980*/  FMNMX.FTZ R93, R101, R102, !PT ;  /* 0x00000066655d7209 */ /* 0x001fca0007810000 */
[----:B------:R-:W0:Y:S01]  /*6990*/  SHFL.BFLY PT, R102, R93, 0x2, 0x1f ;  /* 0x0c401f005d667f89 */ /* 0x000e2200000e0000 */
[----:B------:R-:W-:Y:S02]  /*69a0*/  WARPGROUP.DEPBAR.LE gsb0, 0x0 ;  /* 0x00008000000079c5 */ /* 0x000fe40000010000 */
[----:B------:R-:W-:Y:S01]  /*69b0*/  WARPGROUP.ARRIVE ;  /* 0x00000000000079c5 */ /* 0x000fe20000000000 */
[----:B------:R-:W4:Y:S01]  /*69c0*/  MUFU.TANH R90, R90 ;  /* 0x0000005a005a7308 */ /* 0x000f220000002400 */
[----:B--2---:R-:W-:-:S04]  /*69d0*/  FMNMX.FTZ R104, R86, R103, !PT ;  /* 0x0000006756687209 */ /* 0x004fc80007810000 */
[----:B------:R-:W-:Y:S01]  /*69e0*/  HGMMA.64x64x16.F32 R120, gdesc[UR20].tnspB, R120, gsb0 ;  /* 0x40e00000147879f0 */ /* 0x000fe20008000878 */
[----:B------:R-:W-:Y:S01]  /*69f0*/  UIADD3 UR20, UR6, 0xc04, URZ ;  /* 0x00000c0406147890 */ /* 0x000fe2000fffe03f */
[----:B-1----:R-:W-:Y:S01]  /*6a00*/  FMNMX.FTZ R103, R89, R104, !PT ;  /* 0x0000006859677209 */ /* 0x002fe20007810000 */
[----:B------:R-:W-:Y:S01]  /*6a10*/  UIADD3 UR22, UR7, 0x500, URZ ;  /* 0x0000050007167890 */ /* 0x000fe2000fffe03f */
[----:B------:R-:W1:Y:S01]  /*6a20*/  MUFU.TANH R95, R95 ;  /* 0x0000005f005f7308 */ /* 0x000e620000002400 */
[----:B------:R-:W-:Y:S01]  /*6a30*/  UMOV UR21, 0x40000040 ;  /* 0x4000004000157882 */ /* 0x000fe20000000000 */
[----:B------:R-:W-:-:S06]  /*6a40*/  UMOV UR23, 0x40000040 ;  /* 0x4000004000177882 */ /* 0x000fcc0000000000 */
[----:B------:R-:W2:Y:S01]  /*6a50*/  MUFU.TANH R96, R96 ;  /* 0x0000006000607308 */ /* 0x000ea20000002400 */
[----:B----4-:R-:W-:-:S07]  /*6a60*/  FMNMX.FTZ R104, R90, R103, !PT ;  /* 0x000000675a687209 */ /* 0x010fce0007810000 */
[----:B------:R-:W4:Y:S01]  /*6a70*/  MUFU.TANH R98, R98 ;  /* 0x0000006200627308 */ /* 0x000f220000002400 */
[----:B-1----:R-:W-:-:S07]  /*6a80*/  FMNMX.FTZ R103, R95, R104, !PT ;  /* 0x000000685f677209 */ /* 0x002fce0007810000 */
[----:B------:R-:W1:Y:S01]  /*6a90*/  MUFU.TANH R100, R100 ;  /* 0x0000006400647308 */ /* 0x000e620000002400 */
[----:B--2---:R-:W-:-:S04]  /*6aa0*/  FMNMX.FTZ R103, R96, R103, !PT ;  /* 0x0000006760677209 */ /* 0x004fc80007810000 */
[----:B----4-:R-:W-:Y:S02]  /*6ab0*/  FMNMX.FTZ R105, R98, R103, !PT ;  /* 0x0000006762697209 */ /* 0x010fe40007810000 */
[----:B0-----:R-:W-:Y:S01]  /*6ac0*/  FMNMX.FTZ R103, R93, R102, !PT ;  /* 0x000000665d677209 */ /* 0x001fe20007810000 */
[----:B------:R-:W-:-:S04]  /*6ad0*/  VIADD R93, R107, 0x9 ;  /* 0x000000096b5d7836 */ /* 0x000fc80000000000 */
[----:B------:R-:W-:Y:S01]  /*6ae0*/  SHFL.BFLY PT, R106, R103, 0x1, 0x1f ;  /* 0x0c201f00676a7f89 */ /* 0x000fe200000e0000 */
[----:B-1----:R-:W-:-:S05]  /*6af0*/  FMNMX.FTZ R105, R100, R105, !PT ;  /* 0x0000006964697209 */ /* 0x002fca0007810000 */
[----:B------:R-:W0:Y:S01]  /*6b00*/  SHFL.BFLY PT, R102, R105, 0x2, 0x1f ;  /* 0x0c401f0069667f89 */ /* 0x000e2200000e0000 */
[----:B------:R-:W-:Y:S02]  /*6b10*/  WARPGROUP.DEPBAR.LE gsb0, 0x0 ;  /* 0x00008000000079c5 */ /* 0x000fe40000010000 */
[----:B------:R-:W-:-:S06]  /*6b20*/  WARPGROUP.ARRIVE ;  /* 0x00000000000079c5 */ /* 0x000fcc0000000000 */
[----:B------:R-:W-:Y:S01]  /*6b30*/  HGMMA.64x64x16.F32 R120, gdesc[UR20].tnspB, R120, gsb0 ;  /* 0x40e00000147879f0 */ /* 0x000fe20008000878 */
[----:B------:R-:W-:Y:S02]  /*6b40*/  UIADD3 UR20, UR6, 0xc06, URZ ;  /* 0x00000c0606147890 */ /* 0x000fe4000fffe03f */
[----:B------:R-:W-:Y:S01]  /*6b50*/  UIADD3 UR22, UR7, 0x580, URZ ;  /* 0x0000058007167890 */ /* 0x000fe2000fffe03f */
[----:B------:R-:W-:Y:S01]  /*6b60*/  UMOV UR21, 0x40000040 ;  /* 0x4000004000157882 */ /* 0x000fe20000000000 */
[----:B------:R-:W-:Y:S01]  /*6b70*/  UMOV UR23, 0x40000040 ;  /* 0x4000004000177882 */ /* 0x000fe20000000000 */
[----:B0-----:R-:W-:Y:S02]  /*6b80*/  FMNMX.FTZ R102, R105, R102, !PT ;  /* 0x0000006669667209 */ /* 0x001fe40007810000 */
[----:B------:R-:W-:Y:S01]  /*6b90*/  SEL R104, R93, 0x9, !P2 ;  /* 0x000000095d687807 */ /* 0x000fe20005000000 */
[----:B------:R-:W-:Y:S02]  /*6ba0*/  WARPGROUP.DEPBAR.LE gsb0, 0x0 ;  /* 0x00008000000079c5 */ /* 0x000fe40000010000 */
[----:B------:R-:W-:-:S06]  /*6bb0*/  WARPGROUP.ARRIVE ;  /* 0x00000000000079c5 */ /* 0x000fcc0000000000 */
[----:B------:R-:W-:Y:S01]  /*6bc0*/  HGMMA.64x64x16.F32 R120, gdesc[UR20].tnspB, R120, gsb0 ;  /* 0x40e00000147879f0 */ /* 0x000fe20008000878 */
[----:B------:R-:W-:Y:S01]  /*6bd0*/  FMNMX.FTZ R93, R103, R106, !PT ;  /* 0x0000006a675d7209 */ /* 0x000fe20007810000 */
[----:B------:R-:W-:Y:S01]  /*6be0*/  IMAD.U32 R103, RZ, RZ, UR39 ;  /* 0x00000027ff677e24 */ /* 0x000fe2000f8e00ff */
[----:B------:R-:W0:Y:S04]  /*6bf0*/  SHFL.BFLY PT, R105, R102, 0x1, 0x1f ;  /* 0x0c201f0066697f89 */ /* 0x000e2800000e0000 */
[----:B------:R-:W-:Y:S01]  /*6c00*/  @!P1 LEA R103, R103, UR40, 0x3 ;  /* 0x0000002867679c11 */ /* 0x000fe2000f8e18ff */
[----:B------:R-:W-:-:S04]  /*6c10*/  IMAD.U32 R106, RZ, RZ, UR28 ;  /* 0x0000001cff6a7e24 */ /* 0x000fc8000f8e00ff */
[----:B------:R-:W-:Y:S01]  /*6c20*/  @!P1 VIADD R103, R103, 0x30840 ;  /* 0x0003084067679836 */ /* 0x000fe20000000000 */
[----:B------:R-:W-:-:S04]  /*6c30*/  @!P1 LEA R106, R106, UR40, 0x3 ;  /* 0x000000286a6a9c11 */ /* 0x000fc8000f8e18ff */
[----:B------:R-:W-:Y:S01]  /*6c40*/  @!P1 PRMT R103, RZ, 0x654, R103 ;  /* 0x00000654ff679816 */ /* 0x000fe20000000067 */
[----:B------:R-:W-:Y:S01]  /*6c50*/  FADD.FTZ R3, -R93, R3 ;  /* 0x000000035d037221 */ /* 0x000fe20000010100 */
[----:B0-----:R-:W-:-:S05]  /*6c60*/  FMNMX.FTZ R102, R102, R105, !PT ;  /* 0x0000006966667209 */ /* 0x001fca0007810000 */
[----:B------:R-:W-:Y:S01]  /*6c70*/  FMUL.FTZ R105, R102, UR26 ;  /* 0x0000001a66697c20 */ /* 0x000fe20008410000 */
[----:B------:R-:W-:-:S06]  /*6c80*/  FMUL.FTZ R3, R3, UR26 ;  /* 0x0000001a03037c20 */ /* 0x000fcc0008410000 */
[----:B------:R-:W-:Y:S01]  /*6c90*/  MUFU.EX2 R3, R3 ;  /* 0x0000000300037308 */ /* 0x000fe20000000800 */
[----:B------:R-:W-:Y:S02]  /*6ca0*/  WARPGROUP.DEPBAR.LE gsb0, 0x0 ;  /* 0x00008000000079c5 */ /* 0x000fe40000010000 */
[----:B------:R0:W-:Y:S06]  /*6cb0*/  BAR.ARV R104, 0x100 ;  /* 0x000400680000751d */ /* 0x0001ec0000002000 */
[----:B------:R1:W-:Y:S01]  /*6cc0*/  @!P1 SYNCS.ARRIVE.TRANS64.RED.A1T0 RZ, [R103+URZ], RZ ;  /* 0x000000ff67ff99a7 */ /* 0x0003e2000810043f */
[----:B0-----:R-:W-:-:S04]  /*6cd0*/  FMUL.FTZ R104, R93, UR26 ;  /* 0x0000001a5d687c20 */ /* 0x001fc80008410000 */
[----:B-1----:R-:W-:Y:S01]  /*6ce0*/  FFMA.FTZ R103, R7, UR26, -R104 ;  /* 0x0000001a07677c23 */ /* 0x002fe20008010868 */
[----:B------:R-:W-:-:S04]  /*6cf0*/  @!P1 IADD3 R7, R106, 0x30860, RZ ;  /* 0x000308606a079810 */ /* 0x000fc80007ffe0ff */
[----:B------:R-:W-:-:S04]  /*6d00*/  @!P1 PRMT R7, RZ, 0x654, R7 ;  /* 0x00000654ff079816 */ /* 0x000fc80000000007 */
[----:B------:R0:W-:Y:S01]  /*6d10*/  @!P1 SYNCS.ARRIVE.TRANS64.RED.A1T0 RZ, [R7+URZ], RZ ;  /* 0x000000ff07ff99a7 */ /* 0x0001e2000810043f */
[----:B------:R-:W-:Y:S01]  /*6d20*/  FFMA.FTZ R6, R6, UR26, -R104 ;  /* 0x0000001a06067c23 */ /* 0x000fe20008010868 */
[----:B0-----:R-:W-:Y:S01]  /*6d30*/  FADD.FTZ R7, -R102, R0 ;  /* 0x0000000066077221 */ /* 0x001fe20000010100 */
[----:B------:R-:W-:-:S03]  /*6d40*/  FFMA.FTZ R0, R11, UR26, -R104 ;  /* 0x0000001a0b007c23 */ /* 0x000fc60008010868 */
[----:B------:R-:W-:Y:S01]  /*6d50*/  FMUL.FTZ R11, R7, UR26 ;  /* 0x0000001a070b7c20 */ /* 0x000fe20008410000 */
[--C-:B------:R-:W-:Y:S01]  /*6d60*/  FFMA.FTZ R7, R8, UR26, -R105.reuse ;  /* 0x0000001a08077c23 */ /* 0x100fe20008010869 */
[--C-:B------:R-:W-:Y:S01]  /*6d70*/  FFMA.FTZ R8, R9, UR26, -R105.reuse ;  /* 0x0000001a09087c23 */ /* 0x100fe20008010869 */
[--C-:B------:R-:W-:Y:S01]  /*6d80*/  FFMA.FTZ R9, R12, UR26, -R105.reuse ;  /* 0x0000001a0c097c23 */ /* 0x100fe20008010869 */
[--C-:B------:R-:W-:Y:S01]  /*6d90*/  FFMA.FTZ R10, R10, UR26, -R104.reuse ;  /* 0x0000001a0a0a7c23 */ /* 0x100fe20008010868 */
[----:B------:R-:W-:Y:S01]  /*6da0*/  FFMA.FTZ R12, R13, UR26, -R105 ;  /* 0x0000001a0d0c7c23 */ /* 0x000fe20008010869 */
[----:B------:R-:W0:Y:S08]  /*6db0*/  MUFU.EX2 R6, R6 ;  /* 0x0000000600067308 */ /* 0x000e300000000800 */
[----:B------:R-:W-:Y:S08]  /*6dc0*/  MUFU.EX2 R11, R11 ;  /* 0x0000000b000b7308 */ /* 0x000ff00000000800 */
[----:B------:R-:W1:Y:S08]  /*6dd0*/  MUFU.EX2 R7, R7 ;  /* 0x0000000700077308 */ /* 0x000e700000000800 */
[----:B------:R-:W2:Y:S08]  /*6de0*/  MUFU.EX2 R103, R103 ;  /* 0x0000006700677308 */ /* 0x000eb00000000800 */
[----:B------:R-:W4:Y:S08]  /*6df0*/  MUFU.EX2 R8, R8 ;  /* 0x0000000800087308 */ /* 0x000f300000000800 */
[----:B------:R-:W-:Y:S08]  /*6e00*/  MUFU.EX2 R10, R10 ;  /* 0x0000000a000a7308 */ /* 0x000ff00000000800 */
[----:B------:R-:W5:Y:S08]  /*6e10*/  MUFU.EX2 R0, R0 ;  /* 0x0000000000007308 */ /* 0x000f700000000800 */
[----:B------:R-:W-:Y:S08]  /*6e20*/  MUFU.EX2 R9, R9 ;  /* 0x0000000900097308 */ /* 0x000ff00000000800 */
[----:B------:R-:W3:Y:S01]  /*6e30*/  MUFU.EX2 R12, R12 ;  /* 0x0000000c000c7308 */ /* 0x000ee20000000800 */
        /* <DEDUP_REMOVED lines=44> */
[----:B0-----:R-:W-:Y:S01]  /*7100*/  FFMA.FTZ R13, R3, R4, R6 ;  /* 0x00000004030d7223 */ /* 0x001fe20000010006 */
[----:B-1----:R-:W-:Y:S01]  /*7110*/  FFMA.FTZ R104, R11, R5, R7 ;  /* 0x000000050b687223 */ /* 0x002fe20000010007 */
[----:B--2---:R-:W-:-:S02]  /*7120*/  F2FP.F16.F32.PACK_AB R4, R103, R6 ;  /* 0x000000066704723e */ /* 0x004fc400000000ff */
[----:B----4-:R-:W-:Y:S02]  /*7130*/  F2FP.F16.F32.PACK_AB R5, R8, R7 ;  /* 0x000000070805723e */ /* 0x010fe400000000ff */
[----:B-----5:R-:W-:Y:S02]  /*7140*/  F2FP.F16.F32.PACK_AB R6, R0, R10 ;  /* 0x0000000a0006723e */ /* 0x020fe400000000ff */
[----:B---3--:R-:W-:Y:S01]  /*7150*/  F2FP.F16.F32.PACK_AB R7, R12, R9 ;  /* 0x000000090c07723e */ /* 0x008fe200000000ff */
[----:B------:R-:W0:Y:S04]  /*7160*/  MUFU.EX2 R14, R14 ;  /* 0x0000000e000e7308 */ /* 0x000e280000000800 */
[----:B------:R1:W-:Y:S01]  /*7170*/  STSM.16.M88.4 [R2+0x1e800], R4 ;  /* 0x01e8000402007844 */ /* 0x0003e20000000200 */
[----:B------:R-:W-:-:S03]  /*7180*/  FADD.FTZ R13, R103, R13 ;  /* 0x0000000d670d7221 */ /* 0x000fc60000010000 */
[----:B------:R-:W-:Y:S01]  /*7190*/  MUFU.EX2 R15, R15 ;  /* 0x0000000f000f7308 */ /* 0x000fe20000000800 */
[----:B------:R-:W-:Y:S01]  /*71a0*/  FADD.FTZ R104, R8, R104 ;  /* 0x0000006808687221 */ /* 0x000fe20000010000 */
[--C-:B-1----:R-:W-:Y:S01]  /*71b0*/  FFMA.FTZ R5, R154, UR26, -R105.reuse ;  /* 0x0000001a9a057c23 */ /* 0x102fe20008010869 */
[--C-:B------:R-:W-:Y:S01]  /*71c0*/  FFMA.FTZ R6, R153, UR26, -R105.reuse ;  /* 0x0000001a99067c23 */ /* 0x100fe20008010869 */
[----:B------:R-:W-:-:S04]  /*71d0*/  FFMA.FTZ R7, R152, UR26, -R105 ;  /* 0x0000001a98077c23 */ /* 0x000fc80008010869 */
[----:B------:R-:W1:Y:S01]  /*71e0*/  MUFU.EX2 R5, R5 ;  /* 0x0000000500057308 */ /* 0x000e620000000800 */
[----:B------:R-:W-:Y:S01]  /*71f0*/  FFMA.FTZ R106, R20, UR26, -R105 ;  /* 0x0000001a146a7c23 */ /* 0x000fe20008010869 */
[----:B------:R-:W-:Y:S01]  /*7200*/  FADD.FTZ R13, R10, R13 ;  /* 0x0000000d0a0d7221 */ /* 0x000fe20000010000 */
[----:B------:R-:W-:-:S05]  /*7210*/  FADD.FTZ R9, R9, R104 ;  /* 0x0000006809097221 */ /* 0x000fca0000010000 */
[----:B------:R-:W2:Y:S01]  /*7220*/  MUFU.EX2 R6, R6 ;  /* 0x0000000600067308 */ /* 0x000ea20000000800 */
[----:B------:R-:W-:Y:S01]  /*7230*/  FFMA.FTZ R20, R23, UR26, -R105 ;  /* 0x0000001a17147c23 */ /* 0x000fe20008010869 */
[----:B------:R-:W-:-:S06]  /*7240*/  FADD.FTZ R13, R0, R13 ;  /* 0x0000000d000d7221 */ /* 0x000fcc0000010000 */
[----:B------:R-:W3:Y:S01]  /*7250*/  MUFU.EX2 R18, R18 ;  /* 0x0000001200127308 */ /* 0x000ee20000000800 */
[----:B------:R-:W-:Y:S01]  /*7260*/  FADD.FTZ R12, R12, R9 ;  /* 0x000000090c0c7221 */ /* 0x000fe20000010000 */
[----:B------:R-:W-:-:S06]  /*7270*/  FFMA.FTZ R107, R24, UR26, -R105 ;  /* 0x0000001a186b7c23 */ /* 0x000fcc0008010869 */
[----:B------:R-:W4:Y:S01]  /*7280*/  MUFU.EX2 R7, R7 ;  /* 0x0000000700077308 */ /* 0x000f220000000800 */
[----:B0-----:R-:W-:-:S07]  /*7290*/  FADD.FTZ R4, R14, R13 ;  /* 0x0000000d0e047221 */ /* 0x001fce0000010000 */
[----:B------:R-:W0:Y:S01]  /*72a0*/  MUFU.EX2 R19, R19 ;  /* 0x0000001300137308 */ /* 0x000e220000000800 */
[--C-:B------:R-:W-:Y:S01]  /*72b0*/  FFMA.FTZ R110, R36, UR26, -R105.reuse ;  /* 0x0000001a246e7c23 */ /* 0x100fe20008010869 */
[----:B------:R-:W-:Y:S01]  /*72c0*/  FFMA.FTZ R36, R55, UR26, -R105 ;  /* 0x0000001a37247c23 */ /* 0x000fe20008010869 */
[----:B-1----:R-:W-:-:S05]  /*72d0*/  FADD.FTZ R13, R5, R12 ;  /* 0x0000000c050d7221 */ /* 0x002fca0000010000 */
[----:B------:R-:W1:Y:S01]  /*72e0*/  MUFU.EX2 R106, R106 ;  /* 0x0000006a006a7308 */ /* 0x000e620000000800 */
[----:B------:R-:W-:Y:S01]  /*72f0*/  FFMA.FTZ R23, R27, UR26, -R105 ;  /* 0x0000001a1b177c23 */ /* 0x000fe20008010869 */
[----:B------:R-:W-:-:S06]  /*7300*/  FADD.FTZ R55, R15, R4 ;  /* 0x000000040f377221 */ /* 0x000fcc0000010000 */
[----:B------:R-:W5:Y:S01]  /*7310*/  MUFU.EX2 R21, R21 ;  /* 0x0000001500157308 */ /* 0x000f620000000800 */
[--C-:B------:R-:W-:Y:S01]  /*7320*/  FFMA.FTZ R109, R32, UR26, -R105.reuse ;  /* 0x0000001a206d7c23 */ /* 0x100fe20008010869 */
[--C-:B------:R-:W-:Y:S01]  /*7330*/  FFMA.FTZ R32, R47, UR26, -R105.reuse ;  /* 0x0000001a2f207c23 */ /* 0x100fe20008010869 */
[----:B------:R-:W-:-:S05]  /*7340*/  FFMA.FTZ R47, R56, UR26, -R105 ;  /* 0x0000001a382f7c23 */ /* 0x000fca0008010869 */
[----:B------:R-:W5:Y:S01]  /*7350*/  MUFU.EX2 R20, R20 ;  /* 0x0000001400147308 */ /* 0x000f620000000800 */
[----:B--2---:R-:W-:Y:S01]  /*7360*/  FADD.FTZ R4, R6, R13 ;  /* 0x0000000d06047221 */ /* 0x004fe20000010000 */
[----:B------:R-:W-:Y:S01]  /*7370*/  FFMA.FTZ R108, R28, UR26, -R105 ;  /* 0x0000001a1c6c7c23 */ /* 0x000fe20008010869 */
[----:B---3--:R-:W-:-:S05]  /*7380*/  FADD.FTZ R56, R18, R55 ;  /* 0x0000003712387221 */ /* 0x008fca0000010000 */
[----:B------:R-:W2:Y:S01]  /*7390*/  MUFU.EX2 R22, R22 ;  /* 0x0000001600167308 */ /* 0x000ea20000000800 */
[----:B----4-:R-:W-:Y:S01]  /*73a0*/  FADD.FTZ R13, R7, R4 ;  /* 0x00000004070d7221 */ /* 0x010fe20000010000 */
[----:B------:R-:W-:-:S06]  /*73b0*/  FFMA.FTZ R24, R31, UR26, -R105 ;  /* 0x0000001a1f187c23 */ /* 0x000fcc0008010869 */
[----:B------:R-:W3:Y:S01]  /*73c0*/  MUFU.EX2 R107, R107 ;  /* 0x0000006b006b7308 */ /* 0x000ee20000000800 */
[----:B0-----:R-:W-:-:S07]  /*73d0*/  FADD.FTZ R56, R19, R56 ;  /* 0x0000003813387221 */ /* 0x001fce0000010000 */
[----:B------:R-:W0:Y:S01]  /*73e0*/  MUFU.EX2 R25, R25 ;  /* 0x0000001900197308 */ /* 0x000e220000000800 */
[----:B-1----:R-:W-:Y:S01]  /*73f0*/  FADD.FTZ R13, R106, R13 ;  /* 0x0000000d6a0d7221 */ /* 0x002fe20000010000 */
[----:B-----5:R-:W-:-:S06]  /*7400*/  FADD.FTZ R55, R21, R56 ;  /* 0x0000003815377221 */ /* 0x020fcc0000010000 */
[----:B------:R-:W1:Y:S08]  /*7410*/  MUFU.EX2 R23, R23 ;  /* 0x0000001700177308 */ /* 0x000e700000000800 */
[----:B------:R-:W4:Y:S01]  /*7420*/  MUFU.EX2 R26, R26 ;  /* 0x0000001a001a7308 */ /* 0x000f220000000800 */
[----:B------:R-:W-:Y:S01]  /*7430*/  FADD.FTZ R4, R20, R13 ;  /* 0x0000000d14047221 */ /* 0x000fe20000010000 */
[----:B------:R-:W-:-:S06]  /*7440*/  FFMA.FTZ R27, R35, UR26, -R105 ;  /* 0x0000001a231b7c23 */ /* 0x000fcc0008010869 */
[----:B------:R-:W5:Y:S01]  /*7450*/  MUFU.EX2 R108, R108 ;  /* 0x0000006c006c7308 */ /* 0x000f620000000800 */
[----:B--2---:R-:W-:-:S07]  /*7460*/  FADD.FTZ R56, R22, R55 ;  /* 0x0000003716387221 */ /* 0x004fce0000010000 */
[----:B------:R-:W2:Y:S01]  /*7470*/  MUFU.EX2 R29, R29 ;  /* 0x0000001d001d7308 */ /* 0x000ea20000000800 */
[----:B---3--:R-:W-:Y:S01]  /*7480*/  FADD.FTZ R4, R107, R4 ;  /* 0x000000046b047221 */ /* 0x008fe20000010000 */
[----:B0-----:R-:W-:-:S06]  /*7490*/  FADD.FTZ R13, R25, R56 ;  /* 0x00000038190d7221 */ /* 0x001fcc0000010000 */
[----:B------:R-:W0:Y:S08]  /*74a0*/  MUFU.EX2 R24, R24 ;  /* 0x0000001800187308 */ /* 0x000e300000000800 */
[----:B------:R-:W3:Y:S01]  /*74b0*/  MUFU.EX2 R30, R30 ;  /* 0x0000001e001e7308 */ /* 0x000ee20000000800 */
[----:B-1----:R-:W-:Y:S01]  /*74c0*/  FADD.FTZ R55, R23, R4 ;  /* 0x0000000417377221 */ /* 0x002fe20000010000 */
[----:B------:R-:W-:-:S06]  /*74d0*/  FFMA.FTZ R28, R39, UR26, -R105 ;  /* 0x0000001a271c7c23 */ /* 0x000fcc0008010869 */
[----:B------:R-:W-:Y:S01]  /*74e0*/  MUFU.EX2 R109, R109 ;  /* 0x0000006d006d7308 */ /* 0x000fe20000000800 */
[----:B----4-:R-:W-:-:S07]  /*74f0*/  FADD.FTZ R4, R26, R13 ;  /* 0x0000000d1a047221 */ /* 0x010fce0000010000 */
[----:B------:R-:W1:Y:S01]  /*7500*/  MUFU.EX2 R33, R33 ;  /* 0x0000002100217308 */ /* 0x000e620000000800 */
[----:B-----5:R-:W-:Y:S01]  /*7510*/  FADD.FTZ R55, R108, R55 ;  /* 0x000000376c377221 */ /* 0x020fe20000010000 */
[----:B------:R-:W-:-:S06]  /*7520*/  FFMA.FTZ R39, R40, UR26, -R105 ;  /* 0x0000001a28277c23 */ /* 0x000fcc0008010869 */
[----:B------:R-:W-:Y:S01]  /*7530*/  MUFU.EX2 R27, R27 ;  /* 0x0000001b001b7308 */ /* 0x000fe20000000800 */
[----:B--2---:R-:W-:-:S07]  /*7540*/  FADD.FTZ R13, R29, R4 ;  /* 0x000000041d0d7221 */ /* 0x004fce0000010000 */
[----:B------:R-:W2:Y:S01]  /*7550*/  MUFU.EX2 R34, R34 ;  /* 0x0000002200227308 */ /* 0x000ea20000000800 */
[----:B------:R-:W-:Y:S01]  /*7560*/  FFMA.FTZ R60, R60, UR26, -R105 ;  /* 0x0000001a3c3c7c23 */ /* 0x000fe20008010869 */
[----:B0-----:R-:W-:-:S06]  /*7570*/  FADD.FTZ R4, R24, R55 ;  /* 0x0000003718047221 */ /* 0x001fcc0000010000 */
[----:B------:R-:W0:Y:S01]  /*7580*/  MUFU.EX2 R110, R110 ;  /* 0x0000006e006e7308 */ /* 0x000e220000000800 */
[----:B------:R-:W-:Y:S01]  /*7590*/  FFMA.FTZ R31, R43, UR26, -R105 ;  /* 0x0000001a2b1f7c23 */ /* 0x000fe20008010869 */
[----:B---3--:R-:W-:-:S06]  /*75a0*/  FADD.FTZ R56, R30, R13 ;  /* 0x0000000d1e387221 */ /* 0x008fcc0000010000 */
[----:B------:R-:W3:Y:S01]  /*75b0*/  MUFU.EX2 R37, R37 ;  /* 0x0000002500257308 */ /* 0x000ee20000000800 */
[----:B------:R-:W-:Y:S01]  /*75c0*/  FFMA.FTZ R40, R44, UR26, -R105 ;  /* 0x0000001a2c287c23 */ /* 0x000fe20008010869 */
[----:B-1----:R-:W-:-:S06]  /*75d0*/  FADD.FTZ R13, R33, R56 ;  /* 0x00000038210d7221 */ /* 0x002fcc0000010000 */
[----:B------:R-:W1:Y:S08]  /*75e0*/  MUFU.EX2 R28, R28 ;  /* 0x0000001c001c7308 */ /* 0x000e700000000800 */
[----:B------:R-:W4:Y:S08]  /*75f0*/  MUFU.EX2 R38, R38 ;  /* 0x0000002600267308 */ /* 0x000f300000000800 */
[----:B------:R-:W5:Y:S08]  /*7600*/  MUFU.EX2 R39, R39 ;  /* 0x0000002700277308 */ /* 0x000f700000000800 */
[----:B------:R2:W-:Y:S01]  /*7610*/  MUFU.EX2 R0, R60 ;  /* 0x0000003c00007308 */ /* 0x0005e20000000800 */
[----:B------:R-:W-:-:S07]  /*7620*/  FFMA.FTZ R12, R73, UR26, -R105 ;  /* 0x0000001a490c7c23 */ /* 0x000fce0008010869 */
[----:B------:R-:W5:Y:S01]  /*7630*/  MUFU.EX2 R41, R41 ;  /* 0x0000002900297308 */ /* 0x000f620000000800 */
[----:B--2---:R-:W-:Y:S01]  /*7640*/  FADD.FTZ R60, R109, R4 ;  /* 0x000000046d3c7221 */ /* 0x004fe20000010000 */
[----:B------:R-:W-:Y:S01]  /*7650*/  F2FP.F16.F32.PACK_AB R4, R15, R14 ;  /* 0x0000000e0f04723e */ /* 0x000fe200000000ff */
[----:B------:R-:W-:Y:S02]  /*7660*/  FADD.FTZ R14, R34, R13 ;  /* 0x0000000d220e7221 */ /* 0x000fe40000010000 */
[----:B------:R-:W-:-:S03]  /*7670*/  FADD.FTZ R15, R27, R60 ;  /* 0x0000003c1b0f7221 */ /* 0x000fc60000010000 */
[----:B------:R-:W2:Y:S01]  /*7680*/  MUFU.EX2 R31, R31 ;  /* 0x0000001f001f7308 */ /* 0x000ea20000000800 */
[----:B0-----:R-:W-:Y:S01]  /*7690*/  FADD.FTZ R15, R110, R15 ;  /* 0x0000000f6e0f7221 */ /* 0x001fe20000010000 */
[----:B------:R-:W-:Y:S01]  /*76a0*/  FFMA.FTZ R43, R48, UR26, -R105 ;  /* 0x0000001a302b7c23 */ /* 0x000fe20008010869 */
[----:B------:R-:W-:-:S05]  /*76b0*/  F2FP.F16.F32.PACK_AB R5, R6, R5 ;  /* 0x000000050605723e */ /* 0x000fca00000000ff */
[----:B------:R-:W0:Y:S01]  /*76c0*/  MUFU.EX2 R42, R42 ;  /* 0x0000002a002a7308 */ /* 0x000e220000000800 */
[----:B---3--:R-:W-:Y:S01]  /*76d0*/  FADD.FTZ R13, R37, R14 ;  /* 0x0000000e250d7221 */ /* 0x008fe20000010000 */
[----:B------:R-:W-:Y:S01]  /*76e0*/  F2FP.F16.F32.PACK_AB R6, R19, R18 ;  /* 0x000000121306723e */ /* 0x000fe200000000ff */
[----:B-1----:R-:W-:-:S05]  /*76f0*/  FADD.FTZ R14, R28, R15 ;  /* 0x0000000f1c0e7221 */ /* 0x002fca0000010000 */
[----:B------:R-:W1:Y:S01]  /*7700*/  MUFU.EX2 R40, R40 ;  /* 0x0000002800287308 */ /* 0x000e620000000800 */
[----:B------:R-:W-:-:S07]  /*7710*/  FFMA.FTZ R35, R51, UR26, -R105 ;  /* 0x0000001a33237c23 */ /* 0x000fce0008010869 */
[----:B------:R-:W3:Y:S01]  /*7720*/  MUFU.EX2 R45, R45 ;  /* 0x0000002d002d7308 */ /* 0x000ee20000000800 */
[----:B------:R-:W-:-:S07]  /*7730*/  FFMA.FTZ R44, R52, UR26, -R105 ;  /* 0x0000001a342c7c23 */ /* 0x000fce0008010869 */
[----:B------:R-:W3:Y:S08]  /*7740*/  MUFU.EX2 R32, R32 ;  /* 0x0000002000207308 */ /* 0x000ef00000000800 */
[----:B------:R4:W-:Y:S08]  /*7750*/  MUFU.EX2 R18, R12 ;  /* 0x0000000c00127308 */ /* 0x0009f00000000800 */
[----:B------:R-:W3:Y:S01]  /*7760*/  MUFU.EX2 R46, R46 ;  /* 0x0000002e002e7308 */ /* 0x000ee20000000800 */
[----:B----4-:R-:W-:Y:S01]  /*7770*/  F2FP.F16.F32.PACK_AB R12, R22, R21 ;  /* 0x00000015160c723e */ /* 0x010fe200000000ff */
[----:B------:R-:W-:Y:S01]  /*7780*/  FADD.FTZ R22, R38, R13 ;  /* 0x0000000d26167221 */ /* 0x000fe20000010000 */
[----:B------:R-:W-:Y:S01]  /*7790*/  F2FP.F16.F32.PACK_AB R13, R107, R20 ;  /* 0x000000146b0d723e */ /* 0x000fe200000000ff */
[----:B-----5:R-:W-:-:S02]  /*77a0*/  FADD.FTZ R20, R39, R14 ;  /* 0x0000000e27147221 */ /* 0x020fc40000010000 */
[----:B------:R-:W-:Y:S02]  /*77b0*/  FADD.FTZ R21, R41, R22 ;  /* 0x0000001629157221 */ /* 0x000fe40000010000 */
[----:B------:R-:W4:Y:S01]  /*77c0*/  MUFU.EX2 R43, R43 ;  /* 0x0000002b002b7308 */ /* 0x000f220000000800 */
[----:B------:R-:W-:Y:S01]  /*77d0*/  F2FP.F16.F32.PACK_AB R14, R26, R25 ;  /* 0x000000191a0e723e */ /* 0x000fe200000000ff */
[----:B--2---:R-:W-:Y:S01]  /*77e0*/  FADD.FTZ R25, R31, R20 ;  /* 0x000000141f197221 */ /* 0x004fe20000010000 */
[----:B0-----:R-:W-:-:S05]  /*77f0*/  FADD.FTZ R22, R42, R21 ;  /* 0x000000152a167221 */ /* 0x001fca0000010000 */
[----:B------:R-:W0:Y:S01]  /*7800*/  MUFU.EX2 R49, R49 ;  /* 0x0000003100317308 */ /* 0x000e220000000800 */
[----:B------:R-:W-:Y:S01]  /*7810*/  F2FP.F16.F32.PACK_AB R15, R108, R23 ;  /* 0x000000176c0f723e */ /* 0x000fe200000000ff */
[----:B-1----:R-:W-:-:S06]  /*7820*/  FADD.FTZ R25, R40, R25 ;  /* 0x0000001928197221 */ /* 0x002fcc0000010000 */
[----:B------:R-:W1:Y:S01]  /*7830*/  MUFU.EX2 R35, R35 ;  /* 0x0000002300237308 */ /* 0x000e620000000800 */
[----:B---3--:R-:W-:-:S07]  /*7840*/  FADD.FTZ R23, R45, R22 ;  /* 0x000000162d177221 */ /* 0x008fce0000010000 */
[----:B------:R-:W2:Y:S01]  /*7850*/  MUFU.EX2 R50, R50 ;  /* 0x0000003200327308 */ /* 0x000ea20000000800 */
[----:B------:R-:W-:Y:S01]  /*7860*/  F2FP.F16.F32.PACK_AB R21, R109, R24 ;  /* 0x000000186d15723e */ /* 0x000fe200000000ff */
[----:B------:R-:W-:-:S06]  /*7870*/  FADD.FTZ R24, R32, R25 ;  /* 0x0000001920187221 */ /* 0x000fcc0000010000 */
[----:B------:R-:W3:Y:S01]  /*7880*/  MUFU.EX2 R44, R44 ;  /* 0x0000002c002c7308 */ /* 0x000ee20000000800 */
[----:B------:R-:W-:Y:S01]  /*7890*/  FFMA.FTZ R8, R59, UR26, -R105 ;  /* 0x0000001a3b087c23 */ /* 0x000fe20008010869 */
[----:B------:R-:W-:-:S06]  /*78a0*/  FADD.FTZ R26, R46, R23 ;  /* 0x000000172e1a7221 */ /* 0x000fcc0000010000 */
[----:B------:R-:W5:Y:S01]  /*78b0*/  MUFU.EX2 R53, R53 ;  /* 0x0000003500357308 */ /* 0x000f620000000800 */
[----:B----4-:R-:W-:Y:S01]  /*78c0*/  FADD.FTZ R24, R43, R24 ;  /* 0x000000182b187221 */ /* 0x010fe20000010000 */
[----:B0-----:R-:W-:-:S06]  /*78d0*/  FADD.FTZ R25, R49, R26 ;  /* 0x0000001a31197221 */ /* 0x001fcc0000010000 */
[----:B------:R-:W0:Y:S01]  /*78e0*/  MUFU.EX2 R36, R36 ;  /* 0x0000002400247308 */ /* 0x000e220000000800 */
[----:B------:R-:W-:-:S07]  /*78f0*/  F2FP.F16.F32.PACK_AB R23, R110, R27 ;  /* 0x0000001b6e17723e */ /* 0x000fce00000000ff */
[----:B------:R-:W4:Y:S01]  /*7900*/  MUFU.EX2 R54, R54 ;  /* 0x0000003600367308 */ /* 0x000f220000000800 */
[----:B-1----:R-:W-:Y:S01]  /*7910*/  FADD.FTZ R27, R35, R24 ;  /* 0x00000018231b7221 */ /* 0x002fe20000010000 */
[----:B--2---:R-:W-:-:S06]  /*7920*/  FADD.FTZ R26, R50, R25 ;  /* 0x00000019321a7221 */ /* 0x004fcc0000010000 */
[----:B------:R-:W1:Y:S01]  /*7930*/  MUFU.EX2 R47, R47 ;  /* 0x0000002f002f7308 */ /* 0x000e620000000800 */
[----:B------:R-:W-:-:S07]  /*7940*/  F2FP.F16.F32.PACK_AB R7, R106, R7 ;  /* 0x000000076a07723e */ /* 0x000fce00000000ff */
[----:B------:R-:W2:Y:S01]  /*7950*/  MUFU.EX2 R57, R57 ;  /* 0x0000003900397308 */ /* 0x000ea20000000800 */
[----:B---3--:R-:W-:Y:S01]  /*7960*/  FADD.FTZ R27, R44, R27 ;  /* 0x0000001b2c1b7221 */ /* 0x008fe20000010000 */
[----:B-----5:R-:W-:-:S06]  /*7970*/  FADD.FTZ R25, R53, R26 ;  /* 0x0000001a35197221 */ /* 0x020fcc0000010000 */
[----:B------:R-:W3:Y:S01]  /*7980*/  MUFU.EX2 R8, R8 ;  /* 0x0000000800087308 */ /* 0x000ee20000000800 */
[----:B------:R5:W-:Y:S07]  /*7990*/  STSM.16.M88.4 [R155], R4 ;  /* 0x000000049b007844 */ /* 0x000bee0000000200 */
[----:B------:R-:W3:Y:S01]  /*79a0*/  MUFU.EX2 R58, R58 ;  /* 0x0000003a003a7308 */ /* 0x000ee20000000800 */
[----:B0-----:R-:W-:Y:S01]  /*79b0*/  FADD.FTZ R26, R36, R27 ;  /* 0x0000001b241a7221 */ /* 0x001fe20000010000 */
[----:B------:R-:W-:-:S06]  /*79c0*/  F2FP.F16.F32.PACK_AB R20, R30, R29 ;  /* 0x0000001d1e14723e */ /* 0x000fcc00000000ff */
[----:B------:R-:W0:Y:S01]  /*79d0*/  MUFU.EX2 R61, R61 ;  /* 0x0000003d003d7308 */ /* 0x000e220000000800 */
[----:B-----5:R-:W-:Y:S01]  /*79e0*/  F2FP.F16.F32.PACK_AB R5, R39, R28 ;  /* 0x0000001c2705723e */ /* 0x020fe200000000ff */
[----:B----4-:R-:W-:Y:S01]  /*79f0*/  FADD.FTZ R28, R54, R25 ;  /* 0x00000019361c7221 */ /* 0x010fe20000010000 */
[----:B------:R-:W-:Y:S01]  /*7a00*/  F2FP.F16.F32.PACK_AB R22, R34, R33 ;  /* 0x000000212216723e */ /* 0x000fe200000000ff */
[----:B------:R1:W-:Y:S04]  /*7a10*/  STSM.16.M88.4 [R17], R12 ;  /* 0x0000000c11007844 */ /* 0x0003e80000000200 */
[----:B------:R-:W4:Y:S01]  /*7a20*/  MUFU.EX2 R62, R62 ;  /* 0x0000003e003e7308 */ /* 0x000f220000000800 */
[----:B------:R3:W-:Y:S07]  /*7a30*/  STSM.16.M88.4 [R16], R20 ;  /* 0x0000001410007844 */ /* 0x0007ee0000000200 */
[----:B------:R-:W5:Y:S01]  /*7a40*/  MUFU.EX2 R65, R65 ;  /* 0x0000004100417308 */ /* 0x000f620000000800 */
[----:B-1----:R-:W-:Y:S01]  /*7a50*/  FADD.FTZ R13, R47, R26 ;  /* 0x0000001a2f0d7221 */ /* 0x002fe20000010000 */
[----:B--2---:R-:W-:-:S06]  /*7a60*/  FADD.FTZ R15, R57, R28 ;  /* 0x0000001c390f7221 */ /* 0x004fcc0000010000 */
[----:B------:R-:W1:Y:S01]  /*7a70*/  MUFU.EX2 R66, R66 ;  /* 0x0000004200427308 */ /* 0x000e620000000800 */
[----:B---3--:R-:W-:Y:S01]  /*7a80*/  FADD.FTZ R21, R8, R13 ;  /* 0x0000000d08157221 */ /* 0x008fe20000010000 */
[----:B------:R-:W-:-:S03]  /*7a90*/  FADD.FTZ R14, R58, R15 ;  /* 0x0000000f3a0e7221 */ /* 0x000fc60000010000 */
[----:B------:R-:W-:Y:S01]  /*7aa0*/  FADD.FTZ R20, R0, R21 ;  /* 0x0000001500147221 */ /* 0x000fe20000010000 */
[----:B0-----:R-:W-:Y:S02]  /*7ab0*/  FADD.FTZ R21, R61, R14 ;  /* 0x0000000e3d157221 */ /* 0x001fe40000010000 */
[----:B------:R-:W0:Y:S02]  /*7ac0*/  MUFU.EX2 R71, R71 ;  /* 0x0000004700477308 */ /* 0x000e240000000800 */
[----:B----4-:R-:W-:-:S04]  /*7ad0*/  FADD.FTZ R22, R62, R21 ;  /* 0x000000153e167221 */ /* 0x010fc80000010000 */
[----:B-----5:R-:W-:-:S04]  /*7ae0*/  FADD.FTZ R27, R65, R22 ;  /* 0x00000016411b7221 */ /* 0x020fc80000010000 */
[----:B-1----:R-:W-:-:S04]  /*7af0*/  FADD.FTZ R28, R66, R27 ;  /* 0x0000001b421c7221 */ /* 0x002fc80000010000 */
[----:B0-----:R-:W-:Y:S02]  /*7b00*/  FADD.FTZ R27, R71, R28 ;  /* 0x0000001c471b7221 */ /* 0x001fe40000010000 */
[----:B------:R-:W2:Y:S01]  /*7b10*/  LDL R28, [R1] ;  /* 0x00000000011c7983 */ /* 0x000ea20000100800 */
[--C-:B------:R-:W-:Y:S01]  /*7b20*/  FFMA.FTZ R9, R63, UR26, -R105.reuse ;  /* 0x0000001a3f097c23 */ /* 0x100fe20008010869 */
[--C-:B------:R-:W-:Y:S01]  /*7b30*/  FFMA.FTZ R10, R64, UR26, -R105.reuse ;  /* 0x0000001a400a7c23 */ /* 0x100fe20008010869 */
[----:B------:R-:W-:-:S04]  /*7b40*/  FFMA.FTZ R48, R67, UR26, -R105 ;  /* 0x0000001a43307c23 */ /* 0x000fc80008010869 */
[----:B------:R-:W0:Y:S01]  /*7b50*/  MUFU.EX2 R9, R9 ;  /* 0x0000000900097308 */ /* 0x000e220000000800 */
[----:B------:R-:W-:-:S07]  /*7b60*/  FFMA.FTZ R51, R68, UR26, -R105 ;  /* 0x0000001a44337c23 */ /* 0x000fce0008010869 */
[----:B------:R-:W1:Y:S01]  /*7b70*/  MUFU.EX2 R10, R10 ;  /* 0x0000000a000a7308 */ /* 0x000e620000000800 */
[--C-:B------:R-:W-:Y:S01]  /*7b80*/  FFMA.FTZ R69, R69, UR26, -R105.reuse ;  /* 0x0000001a45457c23 */ /* 0x100fe20008010869 */
[----:B------:R-:W-:-:S06]  /*7b90*/  FFMA.FTZ R52, R70, UR26, -R105 ;  /* 0x0000001a46347c23 */ /* 0x000fcc0008010869 */
        /* <DEDUP_REMOVED lines=8> */
[----:B------:R-:W-:-:S07]  /*7c20*/  FFMA.FTZ R77, R77, UR26, -R105 ;  /* 0x0000001a4d4d7c23 */ /* 0x000fce0008010869 */
[----:B------:R-:W4:Y:S01]  /*7c30*/  MUFU.EX2 R52, R52 ;  /* 0x0000003400347308 */ /* 0x000f220000000800 */
[----:B0-----:R-:W-:-:S07]  /*7c40*/  FADD.FTZ R26, R51, R26 ;  /* 0x0000001a331a7221 */ /* 0x001fce0000010000 */
[----:B------:R-:W0:Y:S01]  /*7c50*/  MUFU.EX2 R75, R75 ;  /* 0x0000004b004b7308 */ /* 0x000e220000000800 */
[----:B------:R-:W-:Y:S01]  /*7c60*/  FFMA.FTZ R78, R78, UR26, -R105 ;  /* 0x0000001a4e4e7c23 */ /* 0x000fe20008010869 */
[----:B-1----:R-:W-:-:S06]  /*7c70*/  FADD.FTZ R29, R73, R26 ;  /* 0x0000001a491d7221 */ /* 0x002fcc0000010000 */
[----:B------:R-:W1:Y:S01]  /*7c80*/  MUFU.EX2 R76, R76 ;  /* 0x0000004c004c7308 */ /* 0x000e620000000800 */
[----:B------:R-:W-:-:S07]  /*7c90*/  F2FP.F16.F32.PACK_AB R23, R0, R8 ;  /* 0x000000080017723e */ /* 0x000fce00000000ff */
[----:B------:R-:W5:Y:S01]  /*7ca0*/  MUFU.EX2 R19, R74 ;  /* 0x0000004a00137308 */ /* 0x000f620000000800 */
[----:B------:R-:W-:Y:S01]  /*7cb0*/  FFMA.FTZ R81, R81, UR26, -R105 ;  /* 0x0000001a51517c23 */ /* 0x000fe20008010869 */
[----:B---3--:R-:W-:-:S06]  /*7cc0*/  FADD.FTZ R0, R72, R27 ;  /* 0x0000001b48007221 */ /* 0x008fcc0000010000 */
[----:B------:R-:W3:Y:S01]  /*7cd0*/  MUFU.EX2 R79, R79 ;  /* 0x0000004f004f7308 */ /* 0x000ee20000000800 */
[----:B----4-:R-:W-:-:S07]  /*7ce0*/  FADD.FTZ R29, R52, R29 ;  /* 0x0000001d341d7221 */ /* 0x010fce0000010000 */
[----:B------:R-:W4:Y:S01]  /*7cf0*/  MUFU.EX2 R77, R77 ;  /* 0x0000004d004d7308 */ /* 0x000f220000000800 */
[----:B------:R-:W-:Y:S01]  /*7d00*/  FFMA.FTZ R82, R82, UR26, -R105 ;  /* 0x0000001a52527c23 */ /* 0x000fe20008010869 */
[----:B0-----:R-:W-:-:S06]  /*7d10*/  FADD.FTZ R27, R75, R0 ;  /* 0x000000004b1b7221 */ /* 0x001fcc0000010000 */
[----:B------:R-:W0:Y:S01]  /*7d20*/  MUFU.EX2 R80, R80 ;  /* 0x0000005000507308 */ /* 0x000e220000000800 */
[----:B------:R-:W-:Y:S01]  /*7d30*/  F2FP.F16.F32.PACK_AB R4, R38, R37 ;  /* 0x000000252604723e */ /* 0x000fe200000000ff */
[----:B------:R-:W-:Y:S01]  /*7d40*/  FADD.FTZ R0, R18, R29 ;  /* 0x0000001d12007221 */ /* 0x000fe20000010000 */
[----:B------:R-:W-:-:S05]  /*7d50*/  F2FP.F16.F32.PACK_AB R6, R42, R41 ;  /* 0x000000292a06723e */ /* 0x000fca00000000ff */
[----:B------:R-:W0:Y:S01]  /*7d60*/  MUFU.EX2 R78, R78 ;  /* 0x0000004e004e7308 */ /* 0x000e220000000800 */
[----:B------:R-:W-:Y:S01]  /*7d70*/  F2FP.F16.F32.PACK_AB R7, R40, R31 ;  /* 0x0000001f2807723e */ /* 0x000fe200000000ff */
[----:B------:R-:W-:Y:S01]  /*7d80*/  FFMA.FTZ R85, R85, UR26, -R105 ;  /* 0x0000001a55557c23 */ /* 0x000fe20008010869 */
[----:B------:R-:W-:-:S05]  /*7d90*/  F2FP.F16.F32.PACK_AB R12, R46, R45 ;  /* 0x0000002d2e0c723e */ /* 0x000fca00000000ff */
[----:B------:R-:W0:Y:S01]  /*7da0*/  MUFU.EX2 R83, R83 ;  /* 0x0000005300537308 */ /* 0x000e220000000800 */
[----:B------:R-:W-:Y:S01]  /*7db0*/  F2FP.F16.F32.PACK_AB R13, R43, R32 ;  /* 0x000000202b0d723e */ /* 0x000fe200000000ff */
[----:B-1----:R-:W-:Y:S01]  /*7dc0*/  FADD.FTZ R8, R76, R27 ;  /* 0x0000001b4c087221 */ /* 0x002fe20000010000 */
[----:B------:R-:W-:Y:S02]  /*7dd0*/  F2FP.F16.F32.PACK_AB R14, R50, R49 ;  /* 0x00000031320e723e */ /* 0x000fe400000000ff */
[----:B------:R-:W-:-:S03]  /*7de0*/  F2FP.F16.F32.PACK_AB R15, R44, R35 ;  /* 0x000000232c0f723e */ /* 0x000fc600000000ff */
[----:B------:R-:W1:Y:S01]  /*7df0*/  MUFU.EX2 R24, R81 ;  /* 0x0000005100187308 */ /* 0x000e620000000800 */
[----:B-----5:R-:W-:Y:S01]  /*7e00*/  FADD.FTZ R0, R19, R0 ;  /* 0x0000000013007221 */ /* 0x020fe20000010000 */
[--C-:B------:R-:W-:Y:S01]  /*7e10*/  FFMA.FTZ R86, R86, UR26, -R105.reuse ;  /* 0x0000001a56567c23 */ /* 0x100fe20008010869 */
[----:B------:R5:W-:Y:S05]  /*7e20*/  STSM.16.M88.4 [R2+0x24800], R4 ;  /* 0x0248000402007844 */ /* 0x000bea0000000200 */
[----:B------:R-:W1:Y:S01]  /*7e30*/  MUFU.EX2 R25, R82 ;  /* 0x0000005200197308 */ /* 0x000e620000000800 */
[----:B------:R4:W-:Y:S01]  /*7e40*/  STSM.16.M88.4 [R111], R12 ;  /* 0x0000000c6f007844 */ /* 0x0009e20000000200 */
[----:B------:R-:W-:-:S06]  /*7e50*/  FFMA.FTZ R89, R89, UR26, -R105 ;  /* 0x0000001a59597c23 */ /* 0x000fcc0008010869 */
[----:B------:R-:W1:Y:S01]  /*7e60*/  MUFU.EX2 R85, R85 ;  /* 0x0000005500557308 */ /* 0x000e620000000800 */
[----:B-----5:R-:W-:Y:S01]  /*7e70*/  F2FP.F16.F32.PACK_AB R5, R10, R9 ;  /* 0x000000090a05723e */ /* 0x020fe200000000ff */
[----:B---3--:R-:W-:Y:S01]  /*7e80*/  FADD.FTZ R9, R79, R8 ;  /* 0x000000084f097221 */ /* 0x008fe20000010000 */
[----:B----4-:R-:W-:-:S05]  /*7e90*/  FADD.FTZ R13, R77, R0 ;  /* 0x000000004d0d7221 */ /* 0x010fca0000010000 */
[----:B------:R-:W3:Y:S01]  /*7ea0*/  MUFU.EX2 R86, R86 ;  /* 0x0000005600567308 */ /* 0x000ee20000000800 */
[----:B0-----:R-:W-:Y:S01]  /*7eb0*/  FADD.FTZ R0, R80, R9 ;  /* 0x0000000950007221 */ /* 0x001fe20000010000 */
[----:B------:R-:W-:Y:S01]  /*7ec0*/  FADD.FTZ R13, R78, R13 ;  /* 0x0000000d4e0d7221 */ /* 0x000fe20000010000 */
[----:B------:R-:W-:Y:S02]  /*7ed0*/  FFMA.FTZ R90, R90, UR26, -R105 ;  /* 0x0000001a5a5a7c23 */ /* 0x000fe40008010869 */
[----:B------:R-:W-:-:S03]  /*7ee0*/  FADD.FTZ R9, R83, R0 ;  /* 0x0000000053097221 */ /* 0x000fc60000010000 */
[----:B------:R-:W0:Y:S01]  /*7ef0*/  MUFU.EX2 R84, R84 ;  /* 0x0000005400547308 */ /* 0x000e220000000800 */
[----:B-1----:R-:W-:Y:S01]  /*7f00*/  FADD.FTZ R0, R24, R13 ;  /* 0x0000000d18007221 */ /* 0x002fe20000010000 */
[----:B------:R-:W-:-:S06]  /*7f10*/  FFMA.FTZ R95, R95, UR26, -R105 ;  /* 0x0000001a5f5f7c23 */ /* 0x000fcc0008010869 */
[----:B------:R-:W1:Y:S01]  /*7f20*/  MUFU.EX2 R30, R89 ;  /* 0x00000059001e7308 */ /* 0x000e620000000800 */
[----:B------:R-:W-:Y:S01]  /*7f30*/  FADD.FTZ R0, R25, R0 ;  /* 0x0000000019007221 */ /* 0x000fe20000010000 */
[--C-:B------:R-:W-:Y:S01]  /*7f40*/  FFMA.FTZ R96, R96, UR26, -R105.reuse ;  /* 0x0000001a60607c23 */ /* 0x100fe20008010869 */
[----:B------:R-:W-:-:S05]  /*7f50*/  FFMA.FTZ R100, R100, UR26, -R105 ;  /* 0x0000001a64647c23 */ /* 0x000fca0008010869 */
[----:B------:R-:W4:Y:S01]  /*7f60*/  MUFU.EX2 R87, R87 ;  /* 0x0000005700577308 */ /* 0x000f220000000800 */
[----:B------:R-:W-:Y:S01]  /*7f70*/  FFMA.FTZ R98, R98, UR26, -R105 ;  /* 0x0000001a62627c23 */ /* 0x000fe20008010869 */
[----:B------:R-:W-:-:S06]  /*7f80*/  FADD.FTZ R13, R85, R0 ;  /* 0x00000000550d7221 */ /* 0x000fcc0000010000 */
[----:B------:R-:W5:Y:S01]  /*7f90*/  MUFU.EX2 R26, R90 ;  /* 0x0000005a001a7308 */ /* 0x000f620000000800 */
[----:B------:R-:W-:Y:S01]  /*7fa0*/  F2FP.F16.F32.PACK_AB R74, R76, R75 ;  /* 0x0000004b4c4a723e */ /* 0x000fe200000000ff */
[----:B---3--:R-:W-:Y:S01]  /*7fb0*/  FADD.FTZ R13, R86, R13 ;  /* 0x0000000d560d7221 */ /* 0x008fe20000010000 */
[----:B------:R-:W-:-:S05]  /*7fc0*/  F2FP.F16.F32.PACK_AB R75, R19, R18 ;  /* 0x00000012134b723e */ /* 0x000fca00000000ff */
[----:B------:R-:W3:Y:S08]  /*7fd0*/  MUFU.EX2 R88, R88 ;  /* 0x0000005800587308 */ /* 0x000ef00000000800 */
[----:B------:R-:W3:Y:S01]  /*7fe0*/  MUFU.EX2 R10, R95 ;  /* 0x0000005f000a7308 */ /* 0x000ee20000000800 */
[----:B0-----:R-:W-:Y:S01]  /*7ff0*/  FADD.FTZ R8, R84, R9 ;  /* 0x0000000954087221 */ /* 0x001fe20000010000 */
[----:B-1----:R-:W-:-:S06]  /*8000*/  FADD.FTZ R13, R30, R13 ;  /* 0x0000000d1e0d7221 */ /* 0x002fcc0000010000 */
[----:B------:R-:W-:Y:S08]  /*8010*/  MUFU.EX2 R91, R91 ;  /* 0x0000005b005b7308 */ /* 0x000ff00000000800 */
[----:B------:R-:W0:Y:S08]  /*8020*/  MUFU.EX2 R92, R92 ;  /* 0x0000005c005c7308 */ /* 0x000e300000000800 */
[----:B------:R-:W1:Y:S01]  /*8030*/  MUFU.EX2 R96, R96 ;  /* 0x0000006000607308 */ /* 0x000e620000000800 */
[----:B----4-:R-:W-:-:S07]  /*8040*/  FADD.FTZ R9, R87, R8 ;  /* 0x0000000857097221 */ /* 0x010fce0000010000 */
[----:B------:R-:W-:Y:S08]  /*8050*/  MUFU.EX2 R94, R94 ;  /* 0x0000005e005e7308 */ /* 0x000ff00000000800 */
[----:B------:R-:W4:Y:S08]  /*8060*/  MUFU.EX2 R97, R97 ;  /* 0x0000006100617308 */ /* 0x000f300000000800 */
[----:B------:R-:W-:Y:S08]  /*8070*/  MUFU.EX2 R99, R99 ;  /* 0x0000006300637308 */ /* 0x000ff00000000800 */
[----:B------:R-:W4:Y:S08]  /*8080*/  MUFU.EX2 R101, R101 ;  /* 0x0000006500657308 */ /* 0x000f300000000800 */
[----:B------:R-:W-:Y:S08]  /*8090*/  MUFU.EX2 R19, R98 ;  /* 0x0000006200137308 */ /* 0x000ff00000000800 */
[----:B------:R-:W2:Y:S01]  /*80a0*/  MUFU.EX2 R100, R100 ;  /* 0x0000006400647308 */ /* 0x000ea20000000800 */
[----:B------:R-:W-:Y:S01]  /*80b0*/  F2FP.F16.F32.PACK_AB R20, R54, R53 ;  /* 0x000000353614723e */ /* 0x000fe200000000ff */
[----:B-----5:R-:W-:Y:S01]  /*80c0*/  FADD.FTZ R13, R26, R13 ;  /* 0x0000000d1a0d7221 */ /* 0x020fe20000010000 */
[----:B------:R-:W-:-:S02]  /*80d0*/  F2FP.F16.F32.PACK_AB R21, R47, R36 ;  /* 0x000000242f15723e */ /* 0x000fc400000000ff */
[----:B------:R-:W-:Y:S02]  /*80e0*/  F2FP.F16.F32.PACK_AB R22, R58, R57 ;  /* 0x000000393a16723e */ /* 0x000fe400000000ff */
[----:B------:R-:W-:Y:S02]  /*80f0*/  F2FP.F16.F32.PACK_AB R4, R62, R61 ;  /* 0x0000003d3e04723e */ /* 0x000fe400000000ff */
[----:B------:R-:W-:Y:S02]  /*8100*/  F2FP.F16.F32.PACK_AB R6, R66, R65 ;  /* 0x000000414206723e */ /* 0x000fe400000000ff */
[----:B------:R-:W-:Y:S01]  /*8110*/  F2FP.F16.F32.PACK_AB R7, R51, R48 ;  /* 0x000000303307723e */ /* 0x000fe200000000ff */
[----:B---3--:R-:W-:Y:S01]  /*8120*/  FADD.FTZ R0, R88, R9 ;  /* 0x0000000958007221 */ /* 0x008fe20000010000 */
[----:B------:R-:W-:Y:S01]  /*8130*/  FADD.FTZ R13, R10, R13 ;  /* 0x0000000d0a0d7221 */ /* 0x000fe20000010000 */
[----:B------:R-:W-:Y:S01]  /*8140*/  STSM.16.M88.4 [R17+0x6000], R20 ;  /* 0x0060001411007844 */ /* 0x000fe20000000200 */
[----:B------:R-:W-:-:S02]  /*8150*/  F2FP.F16.F32.PACK_AB R72, R72, R71 ;  /* 0x000000474848723e */ /* 0x000fc400000000ff */
[----:B------:R-:W-:Y:S01]  /*8160*/  F2FP.F16.F32.PACK_AB R73, R52, R73 ;  /* 0x000000493449723e */ /* 0x000fe200000000ff */
[----:B------:R3:W-:Y:S01]  /*8170*/  STSM.16.M88.4 [R16+0x6000], R4 ;  /* 0x0060000410007844 */ /* 0x0007e20000000200 */
[----:B------:R-:W-:Y:S02]  /*8180*/  F2FP.F16.F32.PACK_AB R82, R84, R83 ;  /* 0x000000535452723e */ /* 0x000fe400000000ff */
[----:B------:R-:W-:Y:S02]  /*8190*/  F2FP.F16.F32.PACK_AB R80, R80, R79 ;  /* 0x0000004f5050723e */ /* 0x000fe400000000ff */
[----:B------:R-:W-:Y:S02]  /*81a0*/  F2FP.F16.F32.PACK_AB R81, R78, R77 ;  /* 0x0000004d4e51723e */ /* 0x000fe400000000ff */
[----:B------:R-:W-:Y:S02]  /*81b0*/  F2FP.F16.F32.PACK_AB R83, R25, R24 ;  /* 0x000000181953723e */ /* 0x000fe400000000ff */
[----:B0-----:R-:W-:-:S02]  /*81c0*/  F2FP.F16.F32.PACK_AB R90, R92, R91 ;  /* 0x0000005b5c5a723e */ /* 0x001fc400000000ff */
[----:B------:R-:W-:Y:S02]  /*81d0*/  F2FP.F16.F32.PACK_AB R88, R88, R87 ;  /* 0x000000575858723e */ /* 0x000fe400000000ff */
[----:B------:R-:W-:Y:S01]  /*81e0*/  F2FP.F16.F32.PACK_AB R89, R86, R85 ;  /* 0x000000555659723e */ /* 0x000fe200000000ff */
[----:B---3--:R-:W-:Y:S01]  /*81f0*/  FADD.FTZ R5, R91, R0 ;  /* 0x000000005b057221 */ /* 0x008fe20000010000 */
[----:B------:R-:W-:Y:S01]  /*8200*/  F2FP.F16.F32.PACK_AB R91, R26, R30 ;  /* 0x0000001e1a5b723e */ /* 0x000fe200000000ff */
[C---:B-1----:R-:W-:Y:S01]  /*8210*/  FADD.FTZ R4, R96.reuse, R13 ;  /* 0x0000000d60047221 */ /* 0x042fe20000010000 */
[----:B----4-:R-:W-:Y:S02]  /*8220*/  F2FP.F16.F32.PACK_AB R12, R97, R94 ;  /* 0x0000005e610c723e */ /* 0x010fe400000000ff */
[----:B------:R-:W-:Y:S02]  /*8230*/  F2FP.F16.F32.PACK_AB R13, R96, R10 ;  /* 0x0000000a600d723e */ /* 0x000fe400000000ff */
[----:B------:R-:W-:-:S02]  /*8240*/  F2FP.F16.F32.PACK_AB R14, R101, R99 ;  /* 0x00000063650e723e */ /* 0x000fc400000000ff */
[----:B--2---:R-:W-:Y:S01]  /*8250*/  F2FP.F16.F32.PACK_AB R15, R100, R19 ;  /* 0x00000013640f723e */ /* 0x004fe200000000ff */
[----:B------:R0:W-:Y:S04]  /*8260*/  STSM.16.M88.4 [R2+0x2a800], R72 ;  /* 0x02a8004802007844 */ /* 0x0001e80000000200 */
[----:B------:R0:W-:Y:S04]  /*8270*/  STSM.16.M88.4 [R28], R80 ;  /* 0x000000501c007844 */ /* 0x0001e80000000200 */
[----:B------:R0:W-:Y:S04]  /*8280*/  STSM.16.M88.4 [R17+0xc000], R88 ;  /* 0x00c0005811007844 */ /* 0x0001e80000000200 */
[----:B------:R0:W-:Y:S01]  /*8290*/  STSM.16.M88.4 [R16+0xc000], R12 ;  /* 0x00c0000c10007844 */ /* 0x0001e20000000200 */
[----:B------:R-:W-:Y:S01]  /*82a0*/  @!PT LDS RZ, [RZ] ;  /* 0x00000000fffff984 */ /* 0x000fe20000000800 */
[----:B------:R-:W-:Y:S01]  /*82b0*/  @!PT LDS RZ, [RZ] ;  /* 0x00000000fffff984 */ /* 0x000fe20000000800 */
[----:B------:R-:W-:Y:S01]  /*82c0*/  @!PT LDS RZ, [RZ] ;  /* 0x00000000fffff984 */ /* 0x000fe20000000800 */
[----:B------:R-:W-:Y:S01]  /*82d0*/  @!PT LDS RZ, [RZ] ;  /* 0x00000000fffff984 */ /* 0x000fe20000000800 */
[----:B------:R1:W-:Y:S06]  /*82e0*/  MEMBAR.ALL.CTA ;  /* 0x0000000000007992 */ /* 0x0003ec0000008000 */
[----:B-1----:R-:W1:Y:S01]  /*82f0*/  FENCE.VIEW.ASYNC.S ;  /* 0x00000000000073c6 */ /* 0x002e620000000000 */
[----:B------:R-:W-:Y:S01]  /*8300*/  FADD.FTZ R5, R92, R5 ;  /* 0x000000055c057221 */ /* 0x000fe20000010000 */
[----:B------:R-:W-:-:S03]  /*8310*/  ISETP.LT.AND P2, PT, RZ, UR29, PT ;  /* 0x0000001dff007c0c */ /* 0x000fc6000bf41270 */
[----:B------:R-:W-:Y:S01]  /*8320*/  FADD.FTZ R0, R94, R5 ;  /* 0x000000055e007221 */ /* 0x000fe20000010000 */
[----:B------:R-:W-:-:S03]  /*8330*/  UIADD3 UR6, UR29, -0x1, URZ ;  /* 0xffffffff1d067890 */ /* 0x000fc6000fffe03f */
[----:B------:R-:W-:Y:S01]  /*8340*/  FADD.FTZ R0, R97, R0 ;  /* 0x0000000061007221 */ /* 0x000fe20000010000 */
[----:B------:R-:W-:Y:S01]  /*8350*/  FADD.FTZ R5, R19, R4 ;  /* 0x0000000413057221 */ /* 0x000fe20000010000 */
[----:B------:R-:W-:Y:S02]  /*8360*/  UMOV UR20, UR38 ;  /* 0x0000002600147c82 */ /* 0x000fe40008000000 */
[----:B------:R-:W-:Y:S01]  /*8370*/  FADD.FTZ R0, R99, R0 ;  /* 0x0000000063007221 */ /* 0x000fe20000010000 */
[----:B------:R-:W-:Y:S01]  /*8380*/  UMOV UR29, UR6 ;  /* 0x00000006001d7c82 */ /* 0x000fe20008000000 */
[----:B------:R-:W-:Y:S01]  /*8390*/  UMOV UR28, UR39 ;  /* 0x00000027001c7c82 */ /* 0x000fe20008000000 */
        /* <DEDUP_REMOVED lines=36> */
[----:B-1----:R-:W-:Y:S01]  /*85e0*/  NOP ;  /* 0x0000000000007918 */ /* 0x002fe20000000000 */
[----:B0-----:R-:W-:Y:S05]  /*85f0*/  @P2 BRA `(.L_x_10611) ;  /* 0xffffffc800842947 */ /* 0x001fea000383ffff */
.L_x_10602:
[----:B------:R-:W-:Y:S06]  /*8600*/  BAR.ARV 0x8, 0x1a0 ;  /* 0x0206800000007b1d */ /* 0x000fec0000002000 */
[----:B------:R-:W-:Y:S05]  /*8610*/  @!P0 BRA `(.L_x_10612) ;  /* 0x0000000000048947 */ /* 0x000fea0003800000 */
[----:B------:R-:W-:Y:S01]  /*8620*/  BPT.TRAP 0x1 ;  /* 0x000000040000795c */ /* 0x000fe20000300000 */
.L_x_10612:
[----:B------:R-:W-:Y:S01]  /*8630*/  ULEA UR5, UR39, UR40, 0x3 ;  /* 0x0000002827057291 */ /* 0x000fe2000f8e183f */
[----:B------:R-:W-:-:S05]  /*8640*/  IMAD.U32 R0, RZ, RZ, UR38 ;  /* 0x00000026ff007e24 */ /* 0x000fca000f8e00ff */
[----:B------:R-:W-:-:S04]  /*8650*/  SHF.L.U32 R0, R0, 0x1f, RZ ;  /* 0x0000001f00007819 */ /* 0x000fc800000006ff */
[----:B------:R0:W1:Y:S01]  /*8660*/  SYNCS.PHASECHK.TRANS64.TRYWAIT P2, [UR5+0x30850], R0 ;  /* 0x03085000ff0075a7 */ /* 0x0000620008040145 */
[----:B------:R-:W-:Y:S05]  /*8670*/  @!P0 BRA `(.L_x_10613) ;  /* 0x0000000000048947 */ /* 0x000fea0003800000 */
[----:B------:R-:W-:Y:S01]  /*8680*/  BPT.TRAP 0x1 ;  /* 0x000000040000795c */ /* 0x000fe20000300000 */
.L_x_10613:
[----:B-1----:R-:W-:Y:S05]  /*8690*/  @P2 BRA `(.L_x_10614) ;  /* 0x0000000000082947 */ /* 0x002fea0003800000 */
[----:B------:R-:W1:Y:S02]  /*86a0*/  SYNCS.PHASECHK.TRANS64.TRYWAIT P0, [UR5+0x30850], R0 ;  /* 0x03085000ff0075a7 */ /* 0x000e640008000145 */
[----:B-1----:R-:W-:Y:S05]  /*86b0*/  @!P0 BRA `(.L_x_10615) ;  /* 0x0000006000c08947 */ /* 0x002fea0003800000 */
.L_x_10614:
[----:B------:R-:W-:Y:S01]  /*86c0*/  UIADD3 UR40, UR40, 0x400, URZ ;  /* 0x0000040028287890 */ /* 0x000fe2000fffe03f */
[----:B------:R-:W-:Y:S01]  /*86d0*/  WARPGROUP.ARRIVE ;  /* 0x00000000000079c5 */ /* 0x000fe20000000000 */
[----:B------:R-:W-:Y:S01]  /*86e0*/  UIADD3 UR25, UR25, 0x1e800, URZ ;  /* 0x0001e80019197890 */ /* 0x000fe2000fffe03f */
[----:B01----:R-:W0:Y:S01]  /*86f0*/  SHFL.BFLY PT, R0, R5, 0x2, 0x1f ;  /* 0x0c401f0005007f89 */ /* 0x003e2200000e0000 */
[----:B------:R-:W-:Y:S01]  /*8700*/  USHF.R.U32.HI UR40, URZ, 0x4, UR40 ;  /* 0x000000043f287899 */ /* 0x000fe20008011628 */
[----:B------:R-:W-:Y:S01]  /*8710*/  IMAD.MOV.U32 R21, RZ, RZ, RZ ;  /* 0x000000ffff157224 */ /* 0x000fe200078e00ff */
[----:B------:R-:W-:Y:S01]  /*8720*/  USHF.R.U32.HI UR25, URZ, 0x4, UR25 ;  /* 0x000000043f197899 */ /* 0x000fe20008011619 */
[----:B------:R-:W1:Y:S01]  /*8730*/  SHFL.BFLY PT, R3, R4, 0x2, 0x1f ;  /* 0x0c401f0004037f89 */ /* 0x000e6200000e0000 */
[----:B------:R-:W-:Y:S01]  /*8740*/  ULOP3.LUT UR6, UR40, 0x3fff, URZ, 0xc0, !UPT ;  /* 0x00003fff28067892 */ /* 0x000fe2000f8ec03f */
[----:B------:R-:W-:Y:S01]  /*8750*/  IMAD.U32 R12, RZ, RZ, UR26 ;  /* 0x0000001aff0c7e24 */ /* 0x000fe2000f8e00ff */
[----:B------:R-:W-:-:S02]  /*8760*/  ULOP3.LUT UR4, UR25, 0x3fff, URZ, 0xc0, !UPT ;  /* 0x00003fff19047892 */ /* 0x000fc4000f8ec03f */
[----:B------:R-:W-:Y:S02]  /*8770*/  UIMAD UR6, UR39, 0x600, UR6 ;  /* 0x00000600270678a4 */ /* 0x000fe4000f8e0206 */
[----:B------:R-:W-:Y:S01]  /*8780*/  ULOP3.LUT UR4, UR4, 0x10000, URZ, 0xfc, !UPT ;  /* 0x0001000004047892 */ /* 0x000fe2000f8efc3f */
[----:B------:R-:W-:Y:S01]  /*8790*/  UMOV UR11, 0x40000040 ;  /* 0x40000040000b7882 */ /* 0x000fe20000000000 */
[----:B------:R-:W-:Y:S01]  /*87a0*/  UMOV UR9, 0x40000040 ;  /* 0x4000004000097882 */ /* 0x000fe20000000000 */
[----:B------:R-:W-:Y:S02]  /*87b0*/  UIADD3 UR39, UR39, 0x1, URZ ;  /* 0x0000000127277890 */ /* 0x000fe4000fffe03f */
[----:B------:R-:W-:Y:S02]  /*87c0*/  UMOV UR10, UR6 ;  /* 0x00000006000a7c82 */ /* 0x000fe40008000000 */
[----:B------:R-:W-:Y:S01]  /*87d0*/  UMOV UR8, UR4 ;  /* 0x0000000400087c82 */ /* 0x000fe20008000000 */
[----:B------:R-:W-:Y:S01]  /*87e0*/  UISETP.NE.AND UP0, UPT, UR39, 0x2, UPT ;  /* 0x000000022700788c */ /* 0x000fe2000bf05270 */
[----:B------:R-:W-:Y:S01]  /*87f0*/  HGMMA.64x64x16.F32 R120, gdesc[UR8].tnspB, R120, gsb0 ;  /* 0x40e00000087879f0 */ /* 0x000fe20008000878 */
[----:B------:R-:W-:-:S02]  /*8800*/  UIADD3 UR10, UR6, 0x80, URZ ;  /* 0x00000080060a7890 */ /* 0x000fc4000fffe03f */
[----:B------:R-:W-:Y:S01]  /*8810*/  UIADD3 UR8, UR4, 0x2, URZ ;  /* 0x0000000204087890 */ /* 0x000fe2000fffe03f */
[----:B0-----:R-:W-:Y:S01]  /*8820*/  FADD.FTZ R6, R0, R5 ;  /* 0x0000000500067221 */ /* 0x001fe20000010000 */
[----:B------:R-:W-:Y:S01]  /*8830*/  UMOV UR11, 0x40000040 ;  /* 0x40000040000b7882 */ /* 0x000fe20000000000 */
[----:B------:R-:W-:Y:S01]  /*8840*/  UMOV UR9, 0x40000040 ;  /* 0x4000004000097882 */ /* 0x000fe20000000000 */
[----:B------:R-:W-:Y:S01]  /*8850*/  UIADD3 UR37, UR37, 0x1, URZ ;  /* 0x0000000125257890 */ /* 0x000fe2000fffe03f */
[----:B-1----:R-:W-:Y:S01]  /*8860*/  FADD.FTZ R3, R3, R4 ;  /* 0x0000000403037221 */ /* 0x002fe20000010000 */
[----:B------:R-:W0:Y:S01]  /*8870*/  SHFL.BFLY PT, R7, R6, 0x1, 0x1f ;  /* 0x0c201f0006077f89 */ /* 0x000e2200000e0000 */
[----:B------:R-:W-:Y:S01]  /*8880*/  IMAD.U32 R4, RZ, RZ, UR26 ;  /* 0x0000001aff047e24 */ /* 0x000fe2000f8e00ff */
[----:B------:R-:W-:Y:S02]  /*8890*/  USEL UR39, UR39, URZ, UP0 ;  /* 0x0000003f27277287 */ /* 0x000fe40008000000 */
[----:B------:R-:W1:Y:S01]  /*88a0*/  SHFL.BFLY PT, R0, R3, 0x1, 0x1f ;  /* 0x0c201f0003007f89 */ /* 0x000e6200000e0000 */
[----:B0-----:R-:W-:Y:S01]  /*88b0*/  FADD.FTZ R10, R6, R7 ;  /* 0x00000007060a7221 */ /* 0x001fe20000010000 */
[----:B------:R-:W-:Y:S01]  /*88c0*/  IMAD.U32 R6, RZ, RZ, UR5 ;  /* 0x00000005ff067e24 */ /* 0x000fe2000f8e00ff */
[----:B------:R-:W-:Y:S01]  /*88d0*/  MOV R7, RZ ;  /* 0x000000ff00077202 */ /* 0x000fe20000000f00 */
[----:B-1----:R-:W-:-:S02]  /*88e0*/  FADD.FTZ R9, R3, R0 ;  /* 0x0000000003097221 */ /* 0x002fc40000010000 */
[----:B------:R-:W-:Y:S01]  /*88f0*/  FSETP.NE.FTZ.AND P2, PT, R10, RZ, PT ;  /* 0x000000ff0a00720b */ /* 0x000fe20003f55000 */
[----:B------:R-:W-:Y:S01]  /*8900*/  @!P1 VIADD R6, R6, 0x30860 ;  /* 0x0003086006069836 */ /* 0x000fe20000000000 */
[----:B------:R-:W-:Y:S01]  /*8910*/  MOV R0, 0xff800000 ;  /* 0xff80000000007802 */ /* 0x000fe20000000f00 */
[----:B------:R-:W-:Y:S01]  /*8920*/  IMAD.MOV.U32 R3, RZ, RZ, -0x800000 ;  /* 0xff800000ff037424 */ /* 0x000fe200078e00ff */
[----:B------:R-:W-:Y:S02]  /*8930*/  FSETP.NE.FTZ.AND P0, PT, R9, RZ, PT ;  /* 0x000000ff0900720b */ /* 0x000fe40003f15000 */
[----:B------:R-:W-:-:S07]  /*8940*/  @!P1 PRMT R6, RZ, 0x654, R6 ;  /* 0x00000654ff069816 */ /* 0x000fce0000000006 */
[----:B------:R-:W0:Y:S01]  /*8950*/  @P2 MUFU.LG2 R8, R10 ;  /* 0x0000000a00082308 */ /* 0x000e220000000c00 */
[----:B------:R-:W-:-:S03]  /*8960*/  @P2 FMUL.FTZ R12, R12, 0.69314718246459960938 ;  /* 0x3f3172180c0c2820 */ /* 0x000fc60000410000 */
[----:B------:R-:W-:-:S04]  /*8970*/  @P0 FMUL.FTZ R4, R4, 0.69314718246459960938 ;  /* 0x3f31721804040820 */ /* 0x000fc80000410000 */
[----:B------:R-:W1:Y:S08]  /*8980*/  @P0 MUFU.LG2 R5, R9 ;  /* 0x0000000900050308 */ /* 0x000e700000000c00 */
[----:B------:R0:W2:Y:S08]  /*8990*/  @P0 MUFU.RCP R21, R9 ;  /* 0x0000000900150308 */ /* 0x0000b00000001000 */
[----:B------:R-:W3:Y:S01]  /*89a0*/  @P2 MUFU.RCP R7, R10 ;  /* 0x0000000a00072308 */ /* 0x000ee20000001000 */
[----:B------:R-:W-:-:S02]  /*89b0*/  WARPGROUP.DEPBAR.LE gsb0, 0x0 ;  /* 0x00008000000079c5 */ /* 0x000fc40000010000 */
[----:B------:R-:W-:Y:S01]  /*89c0*/  WARPGROUP.ARRIVE ;  /* 0x00000000000079c5 */ /* 0x000fe20000000000 */
[----:B0-----:R-:W-:Y:S01]  /*89d0*/  @P2 FMUL.FTZ R9, R8, 0.69314718246459960938 ;  /* 0x3f31721808092820 */ /* 0x001fe20000410000 */
[----:B-1----:R-:W-:-:S03]  /*89e0*/  @P0 FMUL.FTZ R5, R5, 0.69314718246459960938 ;  /* 0x3f31721805050820 */ /* 0x002fc60000410000 */
[----:B------:R-:W-:Y:S01]  /*89f0*/  @P2 FFMA.FTZ R0, R12, R102, R9 ;  /* 0x000000660c002223 */ /* 0x000fe20000010009 */
[----:B------:R-:W-:Y:S01]  /*8a00*/  HGMMA.64x64x16.F32 R120, gdesc[UR8].tnspB, R120, gsb0 ;  /* 0x40e00000087879f0 */ /* 0x000fe20008000878 */
[----:B------:R-:W-:Y:S01]  /*8a10*/  UIADD3 UR10, UR6, 0x100, URZ ;  /* 0x00000100060a7890 */ /* 0x000fe2000fffe03f */
[----:B------:R-:W-:Y:S01]  /*8a20*/  @P0 FFMA.FTZ R3, R4, R93, R5 ;  /* 0x0000005d04030223 */ /* 0x000fe20000010005 */
[----:B------:R-:W-:Y:S01]  /*8a30*/  UIADD3 UR8, UR4, 0x4, URZ ;  /* 0x0000000404087890 */ /* 0x000fe2000fffe03f */
[----:B------:R-:W-:Y:S01]  /*8a40*/  PLOP3.LUT P0, PT, PT, PT, PT, 0x8, 0x0 ;  /* 0x000000000000781c */ /* 0x000fe20003f0e170 */
        /* <DEDUP_REMOVED lines=65> */
[----:B------:R-:W-:-:S04]  /*8e60*/  USEL UR4, URZ, 0x1, UP0 ;  /* 0x000000013f047887 */ /* 0x000fc80008000000 */
[----:B------:R-:W-:Y:S01]  /*8e70*/  ULOP3.LUT UR38, UR38, UR4, URZ, 0x3c, !UPT ;  /* 0x0000000426267292 */ /* 0x000fe2000f8e3c3f */
[----:B------:R-:W-:Y:S02]  /*8e80*/  WARPGROUP.DEPBAR.LE gsb0, 0x0 ;  /* 0x00008000000079c5 */ /* 0x000fe40000010000 */
[----:B------:R-:W-:-:S06]  /*8e90*/  WARPGROUP.ARRIVE ;  /* 0x00000000000079c5 */ /* 0x000fcc0000000000 */
[----:B------:R-:W-:Y:S03]  /*8ea0*/  HGMMA.64x64x16.F32 R120, gdesc[UR8].tnspB, R120, gsb0 ;  /* 0x40e00000087879f0 */ /* 0x000fe60008000878 */
        /* <DEDUP_REMOVED lines=34> */
.L_x_10595:
[----:B------:R-:W0:Y:S08]  /*90d0*/  S2UR UR4, SR_CgaCtaId ;  /* 0x00000000000479c3 */ /* 0x000e300000008800 */
[----:B------:R-:W-:Y:S06]  /*90e0*/  BAR.SYNC.DEFER_BLOCKING 0x5, 0x1a0 ;  /* 0x0146800000007b1d */ /* 0x000fec0000010000 */
[----:B------:R-:W-:Y:S01]  /*90f0*/  UMOV UR40, 0x400 ;  /* 0x0000040000287882 */ /* 0x000fe20000000000 */
[----:B------:R-:W-:Y:S01]  /*9100*/  BSSY B0, `(.L_x_10616) ;  /* 0x0000194000007945 */ /* 0x000fe20003800000 */
[----:B0-----:R-:W-:-:S09]  /*9110*/  ULEA UR40, UR4, UR40, 0x18 ;  /* 0x0000002804287291 */ /* 0x001fd2000f8ec03f */
[----:B------:R-:W0:Y:S02]  /*9120*/  LDS.128 R24, [UR40+0x308d0] ;  /* 0x0308d028ff187984 */ /* 0x000e240008000c00 */
[----:B0-----:R-:W-:Y:S01]  /*9130*/  R2UR UR5, R26 ;  /* 0x000000001a0572ca */ /* 0x001fe200000e0000 */
[----:B------:R-:W-:Y:S06]  /*9140*/  BAR.ARV 0x4, 0x1a0 ;  /* 0x0106800000007b1d */ /* 0x000fec0000002000 */
[----:B------:R-:W-:Y:S08]  /*9150*/  @P0 BRA `(.L_x_10617) ;  /* 0x0000000c00c80947 */ /* 0x000ff00003800000 */
[----:B------:R-:W2:Y:S01]  /*9160*/  LDL R4, [R1+0x1c] ;  /* 0x00001c0001047983 */ /* 0x000ea20000100800 */
[----:B------:R-:W0:Y:S01]  /*9170*/  S2UR UR4, SR_SWINHI ;  /* 0x00000000000479c3 */ /* 0x000e220000002f00 */
[----:B------:R-:W-:Y:S01]  /*9180*/  USHF.L.U32 UR8, UR41, 0x2, URZ ;  /* 0x0000000229087899 */ /* 0x000fe2000800063f */
[----:B------:R-:W-:Y:S01]  /*9190*/  F2FP.F16.F32.PACK_AB R12, R12, R33 ;  /* 0x000000210c0c723e */ /* 0x000fe200000000ff */
[----:B------:R-:W-:Y:S01]  /*91a0*/  USHF.L.U64.HI UR9, UR41, 0x2, UR42 ;  /* 0x0000000229097899 */ /* 0x000fe2000801022a */
[----:B------:R-:W-:Y:S02]  /*91b0*/  F2FP.F16.F32.PACK_AB R13, R13, R34 ;  /* 0x000000220d0d723e */ /* 0x000fe400000000ff */
[----:B------:R-:W-:Y:S02]  /*91c0*/  F2FP.F16.F32.PACK_AB R14, R14, R31 ;  /* 0x0000001f0e0e723e */ /* 0x000fe400000000ff */
[----:B------:R-:W-:Y:S02]  /*91d0*/  F2FP.F16.F32.PACK_AB R15, R15, R32 ;  /* 0x000000200f0f723e */ /* 0x000fe400000000ff */
[----:B------:R-:W-:-:S02]  /*91e0*/  F2FP.F16.F32.PACK_AB R148, R29, R30 ;  /* 0x0000001e1d94723e */ /* 0x000fc400000000ff */
[----:B------:R-:W-:Y:S02]  /*91f0*/  F2FP.F16.F32.PACK_AB R149, R23, R28 ;  /* 0x0000001c1795723e */ /* 0x000fe400000000ff */
[----:B------:R-:W-:Y:S02]  /*9200*/  F2FP.F16.F32.PACK_AB R150, R21, R22 ;  /* 0x000000161596723e */ /* 0x000fe400000000ff */
[----:B------:R-:W-:Y:S01]  /*9210*/  F2FP.F16.F32.PACK_AB R151, R151, R20 ;  /* 0x000000149797723e */ /* 0x000fe200000000ff */
[----:B------:R-:W-:Y:S01]  /*9220*/  UMOV UR6, UR40 ;  /* 0x0000002800067c82 */ /* 0x000fe20008000000 */
[----:B0-----:R-:W-:Y:S01]  /*9230*/  UMOV UR7, UR4 ;  /* 0x0000000400077c82 */ /* 0x001fe20008000000 */
[----:B------:R-:W-:Y:S02]  /*9240*/  IMAD.U32 R18, RZ, RZ, UR6 ;  /* 0x00000006ff127e24 */ /* 0x000fe4000f8e00ff */
[----:B------:R-:W-:Y:S01]  /*9250*/  IMAD.U32 R19, RZ, RZ, UR7 ;  /* 0x00000007ff137e24 */ /* 0x000fe2000f8e00ff */
[----:B------:R-:W-:-:S02]  /*9260*/  ULDC.64 UR6, c[0x0][0xbd8] ;  /* 0x0002f60000067ab9 */ /* 0x000fc40000000a00 */
[----:B------:R-:W-:Y:S02]  /*9270*/  UIADD3 UR4, UP1, UR8, UR6, URZ ;  /* 0x0000000608047290 */ /* 0x000fe4000ff3e03f */
[----:B------:R-:W-:Y:S02]  /*9280*/  UISETP.NE.U32.AND UP0, UPT, UR6, URZ, UPT ;  /* 0x0000003f0600728c */ /* 0x000fe4000bf05070 */
[----:B------:R-:W-:Y:S02]  /*9290*/  UIADD3.X UR6, UR9, UR7, URZ, UP1, !UPT ;  /* 0x0000000709067290 */ /* 0x000fe40008ffe43f */
[----:B------:R-:W-:Y:S01]  /*92a0*/  UISETP.NE.AND.EX UP0, UPT, UR7, URZ, UPT, UP0 ;  /* 0x0000003f0700728c */ /* 0x000fe2000bf05300 */
[----:B------:R-:W0:Y:S01]  /*92b0*/  LDC R24, c[0x0][0xa88] ;  /* 0x0002a200ff187b82 */ /* 0x000e220000000800 */
[----:B------:R-:W-:Y:S02]  /*92c0*/  IMAD.U32 R20, RZ, RZ, UR4 ;  /* 0x00000004ff147e24 */ /* 0x000fe4000f8e00ff */
[----:B------:R-:W-:Y:S01]  /*92d0*/  IMAD.U32 R21, RZ, RZ, UR6 ;  /* 0x00000006ff157e24 */ /* 0x000fe2000f8e00ff */
[----:B------:R-:W-:-:S02]  /*92e0*/  ULDC.64 UR6, c[0x0][0xbe0] ;  /* 0x0002f80000067ab9 */ /* 0x000fc40000000a00 */
[----:B------:R-:W-:-:S04]  /*92f0*/  UISETP.NE.U32.AND UP1, UPT, UR6, URZ, UPT ;  /* 0x0000003f0600728c */ /* 0x000fc8000bf25070 */
[----:B------:R-:W-:-:S11]  /*9300*/  UISETP.NE.AND.EX UP1, UPT, UR7, URZ, UPT, UP1 ;  /* 0x0000003f0700728c */ /* 0x000fd6000bf25310 */
[----:B------:R-:W-:-:S04]  /*9310*/  @UP1 UIADD3 UR6, UP2, UR8, UR6, URZ ;  /* 0x0000000608061290 */ /* 0x000fc8000ff5e03f */
[----:B------:R-:W-:Y:S01]  /*9320*/  @UP1 UIADD3.X UR7, UR9, UR7, URZ, UP2, !UPT ;  /* 0x0000000709071290 */ /* 0x000fe200097fe43f */
[----:B------:R-:W-:Y:S01]  /*9330*/  BAR.SYNC.DEFER_BLOCKING 0x1, 0x180 ;  /* 0x0046000000007b1d */ /* 0x000fe20000010000 */
[----:B--2---:R-:W-:-:S03]  /*9340*/  IMAD.WIDE R4, R4, 0x2, R18 ;  /* 0x0000000204047825 */ /* 0x004fc600078e0212 */
[C---:B------:R-:W-:Y:S02]  /*9350*/  IADD3 R11, P2, R4.reuse, 0x20, RZ ;  /* 0x00000020040b7810 */ /* 0x040fe40007f5e0ff */
[C---:B------:R-:W-:Y:S02]  /*9360*/  IADD3 R51, P0, R4.reuse, 0x60, RZ ;  /* 0x0000006004337810 */ /* 0x040fe40007f1e0ff */
[C---:B------:R-:W-:Y:S02]  /*9370*/  IADD3 R9, P1, R4.reuse, 0x40, RZ ;  /* 0x0000004004097810 */ /* 0x040fe40007f3e0ff */
[----:B------:R-:W-:Y:S02]  /*9380*/  LOP3.LUT R7, R4, 0x380, RZ, 0xc0, !PT ;  /* 0x0000038004077812 */ /* 0x000fe400078ec0ff */
[----:B------:R-:W-:Y:S02]  /*9390*/  LOP3.LUT R10, R11, 0x380, RZ, 0xc0, !PT ;  /* 0x000003800b0a7812 */ /* 0x000fe400078ec0ff */
[----:B------:R-:W-:-:S02]  /*93a0*/  LOP3.LUT R6, R51, 0x380, RZ, 0xc0, !PT ;  /* 0x0000038033067812 */ /* 0x000fc400078ec0ff */
[----:B------:R-:W-:Y:S02]  /*93b0*/  LOP3.LUT R8, R9, 0x380, RZ, 0xc0, !PT ;  /* 0x0000038009087812 */ /* 0x000fe400078ec0ff */
[----:B------:R-:W-:Y:S02]  /*93c0*/  SHF.R.U64 R7, R7, 0x3, RZ ;  /* 0x0000000307077819 */ /* 0x000fe400000012ff */
        /* <DEDUP_REMOVED lines=8> */
[----:B------:R-:W-:Y:S02]  /*9450*/  LOP3.LUT R8, R8, R9, RZ, 0x3c, !PT ;  /* 0x0000000908087212 */ /* 0x000fe400078e3cff */
[-C--:B------:R-:W-:Y:S02]  /*9460*/  IADD3.X R9, RZ, R5.reuse, RZ, P1, !PT ;  /* 0x00000005ff097210 */ /* 0x080fe40000ffe4ff */
[----:B------:R-:W-:Y:S02]  /*9470*/  MOV R53, R4 ;  /* 0x0000000400357202 */ /* 0x000fe40000000f00 */
[----:B------:R-:W-:Y:S02]  /*9480*/  MOV R26, R6 ;  /* 0x00000006001a7202 */ /* 0x000fe40000000f00 */
[----:B------:R-:W-:Y:S02]  /*9490*/  MOV R51, R8 ;  /* 0x0000000800337202 */ /* 0x000fe40000000f00 */
[----:B------:R-:W-:-:S02]  /*94a0*/  MOV R52, R10 ;  /* 0x0000000a00347202 */ /* 0x000fc40000000f00 */
[----:B------:R-:W-:Y:S02]  /*94b0*/  F2FP.F16.F32.PACK_AB R4, R49, R50 ;  /* 0x000000323104723e */ /* 0x000fe400000000ff */
[----:B------:R-:W-:Y:S02]  /*94c0*/  F2FP.F16.F32.PACK_AB R5, R47, R48 ;  /* 0x000000302f05723e */ /* 0x000fe400000000ff */
[----:B------:R-:W-:Y:S02]  /*94d0*/  F2FP.F16.F32.PACK_AB R6, R45, R46 ;  /* 0x0000002e2d06723e */ /* 0x000fe400000000ff */
[----:B------:R-:W-:Y:S02]  /*94e0*/  F2FP.F16.F32.PACK_AB R7, R43, R44 ;  /* 0x0000002c2b07723e */ /* 0x000fe400000000ff */
[----:B------:R-:W-:Y:S02]  /*94f0*/  F2FP.F16.F32.PACK_AB R8, R41, R42 ;  /* 0x0000002a2908723e */ /* 0x000fe400000000ff */
[----:B------:R-:W-:Y:S01]  /*9500*/  F2FP.F16.F32.PACK_AB R9, R39, R40 ;  /* 0x000000282709723e */ /* 0x000fe200000000ff */
[----:B------:R1:W-:Y:S01]  /*9510*/  STSM.16.M88.4 [R53], R4 ;  /* 0x0000000435007844 */ /* 0x0003e20000000200 */
[----:B------:R-:W-:-:S02]  /*9520*/  F2FP.F16.F32.PACK_AB R10, R37, R38 ;  /* 0x00000026250a723e */ /* 0x000fc400000000ff */
[----:B------:R-:W-:Y:S02]  /*9530*/  F2FP.F16.F32.PACK_AB R11, R35, R36 ;  /* 0x00000024230b723e */ /* 0x000fe400000000ff */
[----:B------:R-:W-:-:S03]  /*9540*/  PLOP3.LUT P0, PT, PT, PT, UP0, 0x80, 0x0 ;  /* 0x000000000000781c */ /* 0x000fc60003f0f008 */
[----:B------:R2:W-:Y:S04]  /*9550*/  STSM.16.M88.4 [R52], R8 ;  /* 0x0000000834007844 */ /* 0x0005e80000000200 */
[----:B------:R2:W-:Y:S04]  /*9560*/  STSM.16.M88.4 [R51], R12 ;  /* 0x0000000c33007844 */ /* 0x0005e80000000200 */
[----:B------:R2:W-:Y:S01]  /*9570*/  STSM.16.M88.4 [R26], R148 ;  /* 0x000000941a007844 */ /* 0x0005e20000000200 */
[----:B------:R-:W-:Y:S01]  /*9580*/  BAR.SYNC.DEFER_BLOCKING 0x1, 0x180 ;  /* 0x0046000000007b1d */ /* 0x000fe20000010000 */
[----:B------:R-:W-:Y:S01]  /*9590*/  PLOP3.LUT P1, PT, PT, PT, UP1, 0x80, 0x0 ;  /* 0x000000000000781c */ /* 0x000fe20003f2f018 */
[----:B-1----:R-:W-:Y:S01]  /*95a0*/  IMAD.U32 R4, RZ, RZ, UR6 ;  /* 0x00000006ff047e24 */ /* 0x002fe2000f8e00ff */
[----:B------:R-:W-:-:S03]  /*95b0*/  MOV R5, UR7 ;  /* 0x0000000700057c02 */ /* 0x000fc60008000f00 */
[----:B------:R-:W3:Y:S01]  /*95c0*/  @P0 LDG.E R22, desc[UR46][R20.64] ;  /* 0x0000002e14160981 */ /* 0x000ee2000c1e1900 */
[----:B------:R-:W-:-:S07]  /*95d0*/  UMOV UR4, URZ ;  /* 0x0000003f00047c82 */ /* 0x000fce0008000000 */
[----:B0-----:R2:W5:Y:S01]  /*95e0*/  @P1 LDG.E R24, desc[UR46][R4.64] ;  /* 0x0000002e04181981 */ /* 0x001562000c1e1900 */
[----:B---3--:R-:W-:Y:S01]  /*95f0*/  @P0 R2UR UR4, R22 ;  /* 0x00000000160402ca */ /* 0x008fe200000e0000 */
[----:B--2---:R-:W-:-:S14]  /*9600*/  @P1 BRA `(.L_x_10618) ;  /* 0x0000000000101947 */ /* 0x004fdc0003800000 */
[----:B------:R-:W-:Y:S05]  /*9610*/  @!P0 BRA `(.L_x_10618) ;  /* 0x00000000000c8947 */ /* 0x000fea0003800000 */
[----:B------:R-:W2:Y:S04]  /*9620*/  LDG.E R5, desc[UR46][R20.64] ;  /* 0x0000002e14057981 */ /* 0x000ea8000c1e1900 */
[----:B-----5:R-:W2:Y:S02]  /*9630*/  LDG.E R24, desc[UR46][R20.64+0x4] ;  /* 0x0000042e14187981 */ /* 0x020ea4000c1e1900 */
[----:B--2---:R-:W-:-:S07]  /*9640*/  IMAD.IADD R24, R24, 0x1, -R5 ;  /* 0x0000000118187824 */ /* 0x004fce00078e0a05 */
.L_x_10618:
[----:B------:R-:W2:Y:S04]  /*9650*/  LDL R5, [R1+0x18] ;  /* 0x0000180001057983 */ /* 0x000ea80000100800 */
[----:B------:R-:W3:Y:S01]  /*9660*/  LDL R32, [R1+0x8] ;  /* 0x0000080001207983 */ /* 0x000ee20000100800 */
[----:B------:R-:W-:Y:S01]  /*9670*/  USHF.R.S32.HI UR11, URZ, 0x1f, UR43 ;  /* 0x0000001f3f0b7899 */ /* 0x000fe2000801142b */
[----:B------:R-:W-:Y:S02]  /*9680*/  ULDC.64 UR12, c[0x0][0xb70] ;  /* 0x0002dc00000c7ab9 */ /* 0x000fe40000000a00 */
[----:B------:R-:W2:Y:S01]  /*9690*/  LDL.LU R26, [R1+0xc] ;  /* 0x00000c00011a7983 */ /* 0x000ea20000300800 */
[----:B------:R-:W-:Y:S02]  /*96a0*/  USHF.R.S32.HI UR9, URZ, 0x1f, UR4 ;  /* 0x0000001f3f097899 */ /* 0x000fe40008011404 */
[----:B------:R-:W-:Y:S01]  /*96b0*/  UIMAD UR10, UR11, UR12, URZ ;  /* 0x0000000c0b0a72a4 */ /* 0x000fe2000f8e023f */
[----:B------:R-:W0:Y:S01]  /*96c0*/  S2R R4, SR_TID.X ;  /* 0x0000000000047919 */ /* 0x000e220000002100 */
[----:B------:R-:W-:Y:S01]  /*96d0*/  UMOV UR8, UR4 ;  /* 0x0000000400087c82 */ /* 0x000fe20008000000 */
[----:B------:R-:W-:-:S02]  /*96e0*/  USEL UR42, UR42, URZ, !UP0 ;  /* 0x0000003f2a2a7287 */ /* 0x000fc4000c000000 */
[----:B------:R-:W-:Y:S02]  /*96f0*/  UIMAD.WIDE.U32 UR6, UR43, UR12, UR8 ;  /* 0x0000000c2b0672a5 */ /* 0x000fe4000f8e0008 */
[----:B------:R-:W-:Y:S02]  /*9700*/  UIMAD UR10, UR43, UR13, UR10 ;  /* 0x0000000d2b0a72a4 */ /* 0x000fe4000f8e020a */
[----:B------:R-:W-:Y:S01]  /*9710*/  USEL UR41, UR41, URZ, !UP0 ;  /* 0x0000003f29297287 */ /* 0x000fe2000c000000 */
[----:B------:R-:W-:Y:S01]  /*9720*/  ULDC.64 UR12, c[0x0][0xb78] ;  /* 0x0002de00000c7ab9 */ /* 0x000fe20000000a00 */
[----:B------:R-:W-:Y:S02]  /*9730*/  UIADD3 UR7, UR7, UR10, URZ ;  /* 0x0000000a07077290 */ /* 0x000fe4000fffe03f */
[----:B------:R-:W-:Y:S02]  /*9740*/  UIMAD UR8, UR42, UR12, URZ ;  /* 0x0000000c2a0872a4 */ /* 0x000fe4000f8e023f */
[----:B------:R-:W-:-:S02]  /*9750*/  UIMAD.WIDE.U32 UR6, UR41, UR12, UR6 ;  /* 0x0000000c290672a5 */ /* 0x000fc4000f8e0006 */
[----:B------:R-:W-:-:S03]  /*9760*/  UIMAD UR8, UR41, UR13, UR8 ;  /* 0x0000000d290872a4 */ /* 0x000fc6000f8e0208 */
[----:B------:R-:W-:-:S03]  /*9770*/  ULDC.64 UR12, c[0x0][0xaa0] ;  /* 0x0002a800000c7ab9 */ /* 0x000fc60000000a00 */
[----:B------:R-:W-:Y:S01]  /*9780*/  MOV R7, UR8 ;  /* 0x0000000800077c02 */ /* 0x000fe20008000f00 */
[----:B0-----:R-:W-:-:S05]  /*9790*/  VIADD R6, R4, 0xffffff80 ;  /* 0xffffff8004067836 */ /* 0x001fca0000000000 */
[----:B------:R-:W-:-:S04]  /*97a0*/  SHF.R.S32.HI R8, RZ, 0x1f, R6 ;  /* 0x0000001fff087819 */ /* 0x000fc80000011406 */
[----:B------:R-:W-:-:S04]  /*97b0*/  LEA.HI R8, R8, R6, RZ, 0x7 ;  /* 0x0000000608087211 */ /* 0x000fc800078f38ff */
[----:B------:R-:W-:-:S05]  /*97c0*/  LOP3.LUT R8, R8, 0xffffff80, RZ, 0xc0, !PT ;  /* 0xffffff8008087812 */ /* 0x000fca00078ec0ff */
[----:B------:R-:W-:-:S05]  /*97d0*/  IMAD.IADD R8, R6, 0x1, -R8 ;  /* 0x0000000106087824 */ /* 0x000fca00078e0a08 */
[----:B------:R-:W-:Y:S02]  /*97e0*/  LOP3.LUT P0, RZ, R8, 0x3, RZ, 0xc0, !PT ;  /* 0x0000000308ff7812 */ /* 0x000fe4000780c0ff */
[----:B------:R-:W-:Y:S02]  /*97f0*/  MOV R33, UR12 ;  /* 0x0000000c00217c02 */ /* 0x000fe40008000f00 */
[----:B------:R-:W-:Y:S01]  /*9800*/  SHF.R.S32.HI R157, RZ, 0x1f, R156 ;  /* 0x0000001fff9d7819 */ /* 0x000fe2000001149c */
[----:B------:R-:W-:Y:S01]  /*9810*/  BSSY B1, `(.L_x_10619) ;  /* 0x0000057000017945 */ /* 0x000fe20003800000 */
[----:B--2---:R-:W-:Y:S02]  /*9820*/  IMAD R9, R26, 0xc0, R5 ;  /* 0x000000c01a097824 */ /* 0x004fe400078e0205 */
[----:B---3--:R-:W-:-:S03]  /*9830*/  IMAD R5, R156, 0x40, R32 ;  /* 0x000000409c057824 */ /* 0x008fc600078e0220 */
[----:B------:R-:W-:Y:S01]  /*9840*/  SHF.R.S32.HI R4, RZ, 0x1f, R9 ;  /* 0x0000001fff047819 */ /* 0x000fe20000011409 */
[----:B------:R-:W-:Y:S01]  /*9850*/  IMAD.WIDE R18, R5, 0x2, R18 ;  /* 0x0000000205127825 */ /* 0x000fe200078e0212 */
[----:B------:R-:W-:-:S03]  /*9860*/  IADD3 R6, P1, R9, UR6, RZ ;  /* 0x0000000609067c10 */ /* 0x000fc6000ff3e0ff */
[C---:B------:R-:W-:Y:S01]  /*9870*/  VIADD R5, R9.reuse, 0x8 ;  /* 0x0000000809057836 */ /* 0x040fe20000000000 */
[----:B------:R-:W-:Y:S01]  /*9880*/  IADD3.X R7, R4, UR7, R7, P1, !PT ;  /* 0x0000000704077c10 */ /* 0x000fe20008ffe407 */
[----:B------:R-:W-:Y:S01]  /*9890*/  ULDC.64 UR6, c[0x0][0xb40] ;  /* 0x0002d00000067ab9 */ /* 0x000fe20000000a00 */
[----:B------:R-:W-:Y:S02]  /*98a0*/  IADD3 R11, P3, R18, 0x3000, RZ ;  /* 0x00003000120b7810 */ /* 0x000fe40007f7e0ff */
[C---:B------:R-:W-:Y:S02]  /*98b0*/  LEA R30, P2, R6.reuse, UR6, 0x2 ;  /* 0x00000006061e7c11 */ /* 0x040fe4000f8410ff */
[-C--:B-----5:R-:W-:Y:S01]  /*98c0*/  ISETP.GE.OR P1, PT, R9, R24.reuse, P0 ;  /* 0x000000180900720c */ /* 0x0a0fe20000726670 */
[----:B------:R-:W-:Y:S01]  /*98d0*/  UIMAD UR6, UR9, UR12, URZ ;  /* 0x0000000c090672a4 */ /* 0x000fe2000f8e023f */
[----:B------:R-:W-:Y:S01]  /*98e0*/  LEA.HI.X R31, R6, UR7, R7, 0x2, P2 ;  /* 0x00000007061f7c11 */ /* 0x000fe200090f1407 */
[----:B------:R-:W-:Y:S01]  /*98f0*/  IMAD.MOV.U32 R28, RZ, RZ, R32 ;  /* 0x000000ffff1c7224 */ /* 0x000fe200078e0020 */
[C---:B------:R-:W-:Y:S01]  /*9900*/  IADD3 R15, P2, R18.reuse, 0x1800, RZ ;  /* 0x00001800120f7810 */ /* 0x040fe20007f5e0ff */
[----:B------:R-:W-:Y:S01]  /*9910*/  IMAD.X R9, RZ, RZ, R19, P3 ;  /* 0x000000ffff097224 */ /* 0x000fe200018e0613 */
[----:B------:R-:W-:Y:S01]  /*9920*/  IADD3 R7, P4, R18, 0x4800, RZ ;  /* 0x0000480012077810 */ /* 0x000fe20007f9e0ff */
[----:B------:R-:W-:Y:S01]  /*9930*/  ULDC.64 UR8, c[0x0][0xae8] ;  /* 0x0002ba0000087ab9 */ /* 0x000fe20000000a00 */
[----:B------:R-:W-:-:S02]  /*9940*/  ISETP.GE.OR P0, PT, R5, R24, P0 ;  /* 0x000000180500720c */ /* 0x000fc40000706670 */
[----:B------:R-:W-:Y:S01]  /*9950*/  SHF.R.S32.HI R29, RZ, 0x1f, R32 ;  /* 0x0000001fff1d7819 */ /* 0x000fe20000011420 */
[----:B------:R-:W-:Y:S01]  /*9960*/  UIMAD UR6, UR4, UR13, UR6 ;  /* 0x0000000d040672a4 */ /* 0x000fe2000f8e0206 */
[----:B------:R-:W-:Y:S01]  /*9970*/  LOP3.LUT R5, R18, 0x380, RZ, 0xc0, !PT ;  /* 0x0000038012057812 */ /* 0x000fe200078ec0ff */
[----:B------:R-:W-:Y:S01]  /*9980*/  IMAD.X R13, RZ, RZ, R19, P2 ;  /* 0x000000ffff0d7224 */ /* 0x000fe200010e0613 */
[----:B------:R-:W-:Y:S01]  /*9990*/  LOP3.LUT R8, R15, 0x380, RZ, 0xc0, !PT ;  /* 0x000003800f087812 */ /* 0x000fe200078ec0ff */
[----:B------:R-:W-:Y:S01]  /*99a0*/  @!P1 STG.E desc[UR46][R30.64], R3 ;  /* 0x000000031e009986 */ /* 0x000fe2000c10192e */
[----:B------:R-:W-:Y:S02]  /*99b0*/  LOP3.LUT R6, R11, 0x380, RZ, 0xc0, !PT ;  /* 0x000003800b067812 */ /* 0x000fe400078ec0ff */
[----:B------:R-:W-:Y:S02]  /*99c0*/  LOP3.LUT R4, R7, 0x380, RZ, 0xc0, !PT ;  /* 0x0000038007047812 */ /* 0x000fe400078ec0ff */
[----:B------:R-:W-:Y:S01]  /*99d0*/  SHF.R.U64 R5, R5, 0x3, RZ ;  /* 0x0000000305057819 */ /* 0x000fe200000012ff */
[----:B------:R0:W-:Y:S01]  /*99e0*/  @!P0 STG.E desc[UR46][R30.64+0x20], R0 ;  /* 0x000020001e008986 */ /* 0x0001e2000c10192e */
[----:B------:R-:W-:-:S02]  /*99f0*/  SHF.R.U64 R8, R8, 0x3, RZ ;  /* 0x0000000308087819 */ /* 0x000fc400000012ff */
[----:B------:R-:W-:Y:S02]  /*9a00*/  SHF.R.U64 R6, R6, 0x3, RZ ;  /* 0x0000000306067819 */ /* 0x000fe400000012ff */
[----:B------:R-:W-:Y:S01]  /*9a10*/  SHF.R.U64 R4, R4, 0x3, RZ ;  /* 0x0000000304047819 */ /* 0x000fe200000012ff */
[----:B------:R-:W-:Y:S01]  /*9a20*/  IMAD.WIDE.U32 R28, R33, UR4, R28 ;  /* 0x00000004211c7c25 */ /* 0x000fe2000f8e001c */
[----:B------:R-:W-:Y:S02]  /*9a30*/  LOP3.LUT R18, R5, R18, RZ, 0x3c, !PT ;  /* 0x0000001205127212 */ /* 0x000fe400078e3cff */
[----:B------:R-:W-:Y:S01]  /*9a40*/  LOP3.LUT R12, R8, R15, RZ, 0x3c, !PT ;  /* 0x0000000f080c7212 */ /* 0x000fe200078e3cff */
[----:B------:R-:W-:Y:S01]  /*9a50*/  IMAD.X R5, RZ, RZ, R19, P4 ;  /* 0x000000ffff057224 */ /* 0x000fe200020e0613 */
[----:B------:R-:W-:Y:S02]  /*9a60*/  LOP3.LUT R8, R6, R11, RZ, 0x3c, !PT ;  /* 0x0000000b06087212 */ /* 0x000fe400078e3cff */
[----:B------:R-:W-:Y:S01]  /*9a70*/  LOP3.LUT R4, R4, R7, RZ, 0x3c, !PT ;  /* 0x0000000704047212 */ /* 0x000fe200078e3cff */
[----:B------:R-:W-:Y:S01]  /*9a80*/  VIADD R29, R29, UR6 ;  /* 0x000000061d1d7c36 */ /* 0x000fe20008000000 */
[----:B------:R-:W-:Y:S01]  /*9a90*/  ULDC.64 UR6, c[0x0][0xae0] ;  /* 0x0002b80000067ab9 */ /* 0x000fe20000000a00 */
[----:B------:R1:W5:Y:S01]  /*9aa0*/  LD.E.128 R20, desc[UR46][R18.64] ;  /* 0x0000002e12147980 */ /* 0x000362000c101d00 */
[----:B------:R-:W-:-:S03]  /*9ab0*/  UIMAD UR4, UR11, UR6, URZ ;  /* 0x000000060b0472a4 */ /* 0x000fc6000f8e023f */
[----:B------:R-:W5:Y:S04]  /*9ac0*/  LD.E.128 R12, desc[UR46][R12.64] ;  /* 0x0000002e0c0c7980 */ /* 0x000f68000c101d00 */
[----:B------:R-:W5:Y:S04]  /*9ad0*/  LD.E.128 R8, desc[UR46][R8.64] ;  /* 0x0000002e08087980 */ /* 0x000f68000c101d00 */
[----:B------:R-:W5:Y:S01]  /*9ae0*/  LD.E.128 R4, desc[UR46][R4.64] ;  /* 0x0000002e04047980 */ /* 0x000f62000c101d00 */
[----:B-1----:R-:W-:Y:S01]  /*9af0*/  IMAD.U32 R19, RZ, RZ, UR6 ;  /* 0x00000006ff137e24 */ /* 0x002fe2000f8e00ff */
[----:B------:R-:W-:Y:S01]  /*9b00*/  UIMAD UR6, UR43, UR7, UR4 ;  /* 0x000000072b0672a4 */ /* 0x000fe2000f8e0204 */
[----:B0-----:R-:W-:Y:S01]  /*9b10*/  IMAD R31, R26, -0xc0, R24 ;  /* 0xffffff401a1f7824 */ /* 0x001fe200078e0218 */
[----:B------:R-:W-:Y:S01]  /*9b20*/  @!PT LDS RZ, [RZ] ;  /* 0x00000000fffff984 */ /* 0x000fe20000000800 */
[----:B------:R-:W-:Y:S01]  /*9b30*/  @!PT LDS RZ, [RZ] ;  /* 0x00000000fffff984 */ /* 0x000fe20000000800 */
[----:B------:R-:W-:Y:S01]  /*9b40*/  @!PT LDS RZ, [RZ] ;  /* 0x00000000fffff984 */ /* 0x000fe20000000800 */
[----:B------:R-:W-:Y:S01]  /*9b50*/  @!PT LDS RZ, [RZ] ;  /* 0x00000000fffff984 */ /* 0x000fe20000000800 */
[----:B------:R0:W-:Y:S06]  /*9b60*/  MEMBAR.ALL.CTA ;  /* 0x0000000000007992 */ /* 0x0001ec0000008000 */
[----:B0-----:R-:W0:Y:S01]  /*9b70*/  FENCE.VIEW.ASYNC.S ;  /* 0x00000000000073c6 */ /* 0x001e220000000000 */
[----:B------:R-:W-:Y:S01]  /*9b80*/  ULDC UR4, c[0x0][0xa8c] ;  /* 0x0002a30000047ab9 */ /* 0x000fe20000000800 */
[----:B------:R-:W-:Y:S01]  /*9b90*/  VIADD R0, R156, 0x30 ;  /* 0x000000309c007836 */ /* 0x000fe20000000000 */
[----:B------:R-:W-:Y:S01]  /*9ba0*/  ISETP.GE.AND P0, PT, R32, UR4, PT ;  /* 0x0000000420007c0c */ /* 0x000fe2000bf06270 */
[C---:B------:R-:W-:Y:S01]  /*9bb0*/  VIADD R24, R156.reuse, 0x90 ;  /* 0x000000909c187836 */ /* 0x040fe20000000000 */
[----:B------:R-:W-:Y:S01]  /*9bc0*/  IADD3 R3, R156, 0x60, RZ ;  /* 0x000000609c037810 */ /* 0x000fe20007ffe0ff */
[----:B------:R-:W-:Y:S01]  /*9bd0*/  IMAD.WIDE.U32 R18, R19, UR43, R28 ;  /* 0x0000002b13127c25 */ /* 0x000fe2000f8e001c */
[-C--:B------:R-:W-:Y:S01]  /*9be0*/  ISETP.GE.OR P3, PT, R0, R31.reuse, P0 ;  /* 0x0000001f0000720c */ /* 0x080fe20000766670 */
[----:B------:R-:W-:Y:S01]  /*9bf0*/  UIADD3 UR4, UR40, 0x30820, URZ ;  /* 0x0003082028047890 */ /* 0x000fe2000fffe03f */
[-C--:B------:R-:W-:Y:S01]  /*9c00*/  ISETP.GE.OR P1, PT, R3, R31.reuse, P0 ;  /* 0x0000001f0300720c */ /* 0x080fe20000726670 */
[----:B------:R-:W-:Y:S01]  /*9c10*/  VIADD R19, R19, UR6 ;  /* 0x0000000613137c36 */ /* 0x000fe20008000000 */
[-C--:B------:R-:W-:Y:S01]  /*9c20*/  ISETP.GE.OR P2, PT, R24, R31.reuse, P0 ;  /* 0x0000001f1800720c */ /* 0x080fe20000746670 */
[----:B------:R-:W-:Y:S01]  /*9c30*/  UIMAD UR6, UR42, UR8, URZ ;  /* 0x000000082a0672a4 */ /* 0x000fe2000f8e023f */
[----:B------:R-:W-:Y:S01]  /*9c40*/  ISETP.GE.OR P0, PT, R156, R31, P0 ;  /* 0x0000001f9c00720c */ /* 0x000fe20000706670 */
[----:B------:R-:W-:Y:S01]  /*9c50*/  UPRMT UR4, URZ, 0x654, UR4 ;  /* 0x000006543f047896 */ /* 0x000fe20008000004 */
[----:B------:R-:W-:Y:S01]  /*9c60*/  IMAD.U32 R33, RZ, RZ, UR8 ;  /* 0x00000008ff217e24 */ /* 0x000fe2000f8e00ff */
[----:B------:R-:W-:Y:S01]  /*9c70*/  UIMAD UR6, UR41, UR9, UR6 ;  /* 0x00000009290672a4 */ /* 0x000fe2000f8e0206 */
[----:B------:R-:W-:-:S04]  /*9c80*/  IMAD.WIDE R30, R26, 0xc0, R156 ;  /* 0x000000c01a1e7825 */ /* 0x000fc800078e029c */
[----:B------:R-:W-:Y:S02]  /*9c90*/  IMAD.WIDE.U32 R32, R33, UR41, R18 ;  /* 0x0000002921207c25 */ /* 0x000fe4000f8e0012 */
[----:B0-----:R-:W-:Y:S02]  /*9ca0*/  SYNCS.ARRIVE.TRANS64.RED.A1T0 RZ, [UR4], RZ ;  /* 0x000000ffffff79a7 */ /* 0x001fe40008100404 */
[----:B------:R-:W-:Y:S01]  /*9cb0*/  VIADD R35, R33, UR6 ;  /* 0x0000000621237c36 */ /* 0x000fe20008000000 */
[----:B------:R-:W-:Y:S06]  /*9cc0*/  @P0 BRA `(.L_x_10620) ;  /* 0x00000000002c0947 */ /* 0x000fec0003800000 */
[----:B------:R-:W-:Y:S01]  /*9cd0*/  ULDC.64 UR6, c[0x0][0xad8] ;  /* 0x0002b60000067ab9 */ /* 0x000fe20000000a00 */
[----:B------:R-:W-:Y:S01]  /*9ce0*/  MOV R18, R32 ;  /* 0x0000002000127202 */ /* 0x000fe20000000f00 */
[----:B------:R-:W-:Y:S02]  /*9cf0*/  IMAD R3, R31, UR6, RZ ;  /* 0x000000061f037c24 */ /* 0x000fe4000f8e02ff */
[----:B------:R-:W-:Y:S02]  /*9d00*/  IMAD.MOV.U32 R19, RZ, RZ, R35 ;  /* 0x000000ffff137224 */ /* 0x000fe400078e0023 */
[C---:B------:R-:W-:Y:S02]  /*9d10*/  IMAD R3, R30.reuse, UR7, R3 ;  /* 0x000000071e037c24 */ /* 0x040fe4000f8e0203 */
[----:B------:R-:W-:Y:S01]  /*9d20*/  IMAD.WIDE.U32 R18, R30, UR6, R18 ;  /* 0x000000061e127c25 */ /* 0x000fe2000f8e0012 */
[----:B------:R-:W-:-:S03]  /*9d30*/  ULDC.64 UR6, c[0x0][0xa80] ;  /* 0x0002a00000067ab9 */ /* 0x000fc60000000a00 */
[----:B------:R-:W-:Y:S01]  /*9d40*/  IMAD.IADD R3, R19, 0x1, R3 ;  /* 0x0000000113037824 */ /* 0x000fe200078e0203 */
[----:B------:R-:W-:-:S04]  /*9d50*/  LEA R28, P0, R18, UR6, 0x1 ;  /* 0x00000006121c7c11 */ /* 0x000fc8000f8008ff */
[----:B------:R-:W-:-:S05]  /*9d60*/  LEA.HI.X R29, R18, UR7, R3, 0x1, P0 ;  /* 0x00000007121d7c11 */ /* 0x000fca00080f0c03 */
[----:B-----5:R0:W-:Y:S04]  /*9d70*/  STG.E.128 desc[UR46][R28.64], R20 ;  /* 0x000000141c007986 */ /* 0x0201e8000c101d2e */
.L_x_10620:
[----:B------:R-:W-:Y:S05]  /*9d80*/  BSYNC B1 ;  /* 0x0000000000017941 */ /* 0x000fea0003800000 */
.L_x_10619:
[----:B------:R-:W-:Y:S04]  /*9d90*/  BSSY B1, `(.L_x_10621) ;  /* 0x000000f000017945 */ /* 0x000fe80003800000 */
[----:B------:R-:W-:Y:S05]  /*9da0*/  @P3 BRA `(.L_x_10622) ;  /* 0x0000000000343947 */ /* 0x000fea0003800000 */
[----:B------:R-:W-:Y:S01]  /*9db0*/  IADD3 R3, P0, R30, 0x30, RZ ;  /* 0x000000301e037810 */ /* 0x000fe20007f1e0ff */
[----:B------:R-:W-:Y:S01]  /*9dc0*/  ULDC.64 UR6, c[0x0][0xad8] ;  /* 0x0002b60000067ab9 */ /* 0x000fe20000000a00 */
[----:B------:R-:W-:Y:S01]  /*9dd0*/  MOV R19, R35 ;  /* 0x0000002300137202 */ /* 0x000fe20000000f00 */
[----:B------:R-:W-:Y:S02]  /*9de0*/  IMAD.MOV.U32 R18, RZ, RZ, R32 ;  /* 0x000000ffff127224 */ /* 0x000fe400078e0020 */
[----:B------:R-:W-:Y:S02]  /*9df0*/  IMAD.X R0, RZ, RZ, R31, P0 ;  /* 0x000000ffff007224 */ /* 0x000fe400000e061f */
[----:B------:R-:W-:-:S04]  /*9e00*/  IMAD.WIDE.U32 R18, R3, UR6, R18 ;  /* 0x0000000603127c25 */ /* 0x000fc8000f8e0012 */
[----:B------:R-:W-:-:S04]  /*9e10*/  IMAD R0, R0, UR6, RZ ;  /* 0x0000000600007c24 */ /* 0x000fc8000f8e02ff */
[----:B------:R-:W-:Y:S01]  /*9e20*/  IMAD R3, R3, UR7, R0 ;  /* 0x0000000703037c24 */ /* 0x000fe2000f8e0200 */
[----:B------:R-:W-:Y:S02]  /*9e30*/  ULDC.64 UR6, c[0x0][0xa80] ;  /* 0x0002a00000067ab9 */ /* 0x000fe40000000a00 */
[----:B0----5:R-:W-:Y:S01]  /*9e40*/  LEA R20, P0, R18, UR6, 0x1 ;  /* 0x0000000612147c11 */ /* 0x021fe2000f8008ff */
[----:B------:R-:W-:-:S05]  /*9e50*/  IMAD.IADD R3, R19, 0x1, R3 ;  /* 0x0000000113037824 */ /* 0x000fca00078e0203 */
[----:B------:R-:W-:-:S05]  /*9e60*/  LEA.HI.X R21, R18, UR7, R3, 0x1, P0 ;  /* 0x0000000712157c11 */ /* 0x000fca00080f0c03 */
[----:B------:R1:W-:Y:S02]  /*9e70*/  STG.E.128 desc[UR46][R20.64], R12 ;  /* 0x0000000c14007986 */ /* 0x0003e4000c101d2e */
.L_x_10622:
[----:B------:R-:W-:Y:S05]  /*9e80*/  BSYNC B1 ;  /* 0x0000000000017941 */ /* 0x000fea0003800000 */
.L_x_10621:
[----:B------:R-:W-:Y:S04]  /*9e90*/  BSSY B1, `(.L_x_10623) ;  /* 0x000000f000017945 */ /* 0x000fe80003800000 */
[----:B------:R-:W-:Y:S05]  /*9ea0*/  @P1 BRA `(.L_x_10624) ;  /* 0x0000000000341947 */ /* 0x000fea0003800000 */
[----:B------:R-:W-:Y:S01]  /*9eb0*/  IADD3 R3, P0, R30, 0x60, RZ ;  /* 0x000000601e037810 */ /* 0x000fe20007f1e0ff */
[----:B------:R-:W-:Y:S01]  /*9ec0*/  ULDC.64 UR6, c[0x0][0xad8] ;  /* 0x0002b60000067ab9 */ /* 0x000fe20000000a00 */
[----:B-1---5:R-:W-:Y:S02]  /*9ed0*/  IMAD.MOV.U32 R12, RZ, RZ, R32 ;  /* 0x000000ffff0c7224 */ /* 0x022fe400078e0020 */
[----:B------:R-:W-:Y:S02]  /*9ee0*/  IMAD.MOV.U32 R13, RZ, RZ, R35 ;  /* 0x000000ffff0d7224 */ /* 0x000fe400078e0023 */
[----:B------:R-:W-:Y:S02]  /*9ef0*/  IMAD.X R0, RZ, RZ, R31, P0 ;  /* 0x000000ffff007224 */ /* 0x000fe400000e061f */
[----:B------:R-:W-:-:S04]  /*9f00*/  IMAD.WIDE.U32 R12, R3, UR6, R12 ;  /* 0x00000006030c7c25 */ /* 0x000fc8000f8e000c */
[----:B------:R-:W-:-:S04]  /*9f10*/  IMAD R0, R0, UR6, RZ ;  /* 0x0000000600007c24 */ /* 0x000fc8000f8e02ff */
[----:B------:R-:W-:Y:S01]  /*9f20*/  IMAD R3, R3, UR7, R0 ;  /* 0x0000000703037c24 */ /* 0x000fe2000f8e0200 */
[----:B------:R-:W-:Y:S02]  /*9f30*/  ULDC.64 UR6, c[0x0][0xa80] ;  /* 0x0002a00000067ab9 */ /* 0x000fe40000000a00 */
[----:B------:R-:W-:Y:S02]  /*9f40*/  LEA R14, P0, R12, UR6, 0x1 ;  /* 0x000000060c0e7c11 */ /* 0x000fe4000f8008ff */
[----:B------:R-:W-:-:S04]  /*9f50*/  IADD3 R3, R13, R3, RZ ;  /* 0x000000030d037210 */ /* 0x000fc80007ffe0ff */
[----:B------:R-:W-:-:S05]  /*9f60*/  LEA.HI.X R15, R12, UR7, R3, 0x1, P0 ;  /* 0x000000070c0f7c11 */ /* 0x000fca00080f0c03 */
[----:B------:R2:W-:Y:S02]  /*9f70*/  STG.E.128 desc[UR46][R14.64], R8 ;  /* 0x000000080e007986 */ /* 0x0005e4000c101d2e */
.L_x_10624:
[----:B------:R-:W-:Y:S05]  /*9f80*/  BSYNC B1 ;  /* 0x0000000000017941 */ /* 0x000fea0003800000 */
.L_x_10623:
[----:B------:R-:W-:Y:S05]  /*9f90*/  @P2 BRA `(.L_x_10625) ;  /* 0x0000000800a82947 */ /* 0x000fea0003800000 */
[----:B------:R-:W-:Y:S01]  /*9fa0*/  IADD3 R3, P0, R30, 0x90, RZ ;  /* 0x000000901e037810 */ /* 0x000fe20007f1e0ff */
[----:B------:R-:W-:Y:S01]  /*9fb0*/  ULDC.64 UR6, c[0x0][0xad8] ;  /* 0x0002b60000067ab9 */ /* 0x000fe20000000a00 */
[----:B--2--5:R-:W-:Y:S02]  /*9fc0*/  IMAD.MOV.U32 R8, RZ, RZ, R32 ;  /* 0x000000ffff087224 */ /* 0x024fe400078e0020 */
[----:B------:R-:W-:Y:S02]  /*9fd0*/  IMAD.MOV.U32 R9, RZ, RZ, R35 ;  /* 0x000000ffff097224 */ /* 0x000fe400078e0023 */
[----:B------:R-:W-:Y:S02]  /*9fe0*/  IMAD.X R30, RZ, RZ, R31, P0 ;  /* 0x000000ffff1e7224 */ /* 0x000fe400000e061f */
[----:B------:R-:W-:-:S04]  /*9ff0*/  IMAD.WIDE.U32 R8, R3, UR6, R8 ;  /* 0x0000000603087c25 */ /* 0x000fc8000f8e0008 */
[----:B------:R-:W-:-:S04]  /*a000*/  IMAD R30, R30, UR6, RZ ;  /* 0x000000061e1e7c24 */ /* 0x000fc8000f8e02ff */
[----:B------:R-:W-:Y:S01]  /*a010*/  IMAD R3, R3, UR7, R30 ;  /* 0x0000000703037c24 */ /* 0x000fe2000f8e021e */
[----:B------:R-:W-:Y:S02]  /*a020*/  ULDC.64 UR6, c[0x0][0xa80] ;  /* 0x0002a00000067ab9 */ /* 0x000fe40000000a00 */
[----:B------:R-:W-:Y:S01]  /*a030*/  LEA R10, P0, R8, UR6, 0x1 ;  /* 0x00000006080a7c11 */ /* 0x000fe2000f8008ff */
[----:B------:R-:W-:-:S05]  /*a040*/  IMAD.IADD R3, R9, 0x1, R3 ;  /* 0x0000000109037824 */ /* 0x000fca00078e0203 */
[----:B------:R-:W-:-:S05]  /*a050*/  LEA.HI.X R11, R8, UR7, R3, 0x1, P0 ;  /* 0x00000007080b7c11 */ /* 0x000fca00080f0c03 */
[----:B------:R3:W-:Y:S01]  /*a060*/  STG.E.128 desc[UR46][R10.64], R4 ;  /* 0x000000040a007986 */ /* 0x0007e2000c101d2e */
[----:B------:R-:W-:Y:S05]  /*a070*/  BRA `(.L_x_10625) ;  /* 0x0000000800707947 */ /* 0x000fea0003800000 */
.L_x_10617:
[----:B------:R-:W-:Y:S01]  /*a080*/  USHF.L.U32 UR8, UR41, 0x2, URZ ;  /* 0x0000000229087899 */ /* 0x000fe2000800063f */
[----:B------:R-:W-:Y:S01]  /*a090*/  ULDC.64 UR6, c[0x0][0xbd8] ;  /* 0x0002f60000067ab9 */ /* 0x000fe20000000a00 */
[----:B------:R-:W-:Y:S01]  /*a0a0*/  USHF.L.U64.HI UR9, UR41, 0x2, UR42 ;  /* 0x0000000229097899 */ /* 0x000fe2000801022a */
[----:B------:R-:W-:Y:S01]  /*a0b0*/  IMAD.MOV.U32 R3, RZ, RZ, RZ ;  /* 0x000000ffff037224 */ /* 0x000fe200078e00ff */
[----:B------:R-:W-:Y:S02]  /*a0c0*/  UIADD3 UR4, UP1, UR8, UR6, URZ ;  /* 0x0000000608047290 */ /* 0x000fe4000ff3e03f */
[----:B------:R-:W-:Y:S01]  /*a0d0*/  UISETP.NE.U32.AND UP0, UPT, UR6, URZ, UPT ;  /* 0x0000003f0600728c */ /* 0x000fe2000bf05070 */
[----:B------:R-:W0:Y:S01]  /*a0e0*/  S2R R6, SR_TID.X ;  /* 0x0000000000067919 */ /* 0x000e220000002100 */
[----:B------:R-:W-:Y:S02]  /*a0f0*/  UIADD3.X UR6, UR9, UR7, URZ, UP1, !UPT ;  /* 0x0000000709067290 */ /* 0x000fe40008ffe43f */
[----:B------:R-:W-:Y:S01]  /*a100*/  UISETP.NE.AND.EX UP0, UPT, UR7, URZ, UPT, UP0 ;  /* 0x0000003f0700728c */ /* 0x000fe2000bf05300 */
[----:B------:R-:W1:Y:S01]  /*a110*/  LDC R0, c[0x0][0xa88] ;  /* 0x0002a200ff007b82 */ /* 0x000e620000000800 */
[----:B------:R-:W-:-:S02]  /*a120*/  MOV R4, UR4 ;  /* 0x0000000400047c02 */ /* 0x000fc40008000f00 */
[----:B------:R-:W-:Y:S01]  /*a130*/  IMAD.U32 R5, RZ, RZ, UR6 ;  /* 0x00000006ff057e24 */ /* 0x000fe2000f8e00ff */
[----:B------:R-:W-:Y:S01]  /*a140*/  ULDC.64 UR6, c[0x0][0xbe0] ;  /* 0x0002f80000067ab9 */ /* 0x000fe20000000a00 */
[----:B------:R-:W-:Y:S01]  /*a150*/  PLOP3.LUT P1, PT, PT, PT, UP0, 0x80, 0x0 ;  /* 0x000000000000781c */ /* 0x000fe20003f2f008 */
[----:B------:R-:W-:-:S04]  /*a160*/  UISETP.NE.U32.AND UP1, UPT, UR6, URZ, UPT ;  /* 0x0000003f0600728c */ /* 0x000fc8000bf25070 */
[----:B------:R-:W-:-:S06]  /*a170*/  UISETP.NE.AND.EX UP1, UPT, UR7, URZ, UPT, UP1 ;  /* 0x0000003f0700728c */ /* 0x000fcc000bf25310 */
[----:B------:R-:W-:Y:S02]  /*a180*/  PLOP3.LUT P2, PT, PT, PT, UP1, 0x80, 0x0 ;  /* 0x000000000000781c */ /* 0x000fe40003f4f018 */
[----:B------:R2:W5:Y:S03]  /*a190*/  @P1 LDG.E R3, desc[UR46][R4.64] ;  /* 0x0000002e04031981 */ /* 0x000566000c1e1900 */
[----:B------:R-:W-:-:S04]  /*a1a0*/  @UP1 UIADD3 UR6, UP2, UR8, UR6, URZ ;  /* 0x0000000608061290 */ /* 0x000fc8000ff5e03f */
[----:B------:R-:W-:Y:S01]  /*a1b0*/  @UP1 UIADD3.X UR7, UR9, UR7, URZ, UP2, !UPT ;  /* 0x0000000709071290 */ /* 0x000fe200097fe43f */
[----:B0-----:R-:W-:Y:S02]  /*a1c0*/  VIADD R8, R6, 0xffffff80 ;  /* 0xffffff8006087836 */ /* 0x001fe40000000000 */
[----:B------:R-:W-:-:S03]  /*a1d0*/  IMAD.U32 R6, RZ, RZ, UR6 ;  /* 0x00000006ff067e24 */ /* 0x000fc6000f8e00ff */
[----:B------:R-:W-:-:S05]  /*a1e0*/  MOV R7, UR7 ;  /* 0x0000000700077c02 */ /* 0x000fca0008000f00 */
[----:B-1----:R2:W5:Y:S01]  /*a1f0*/  @P2 LDG.E R0, desc[UR46][R6.64] ;  /* 0x0000002e06002981 */ /* 0x002562000c1e1900 */
[----:B------:R-:W-:Y:S01]  /*a200*/  ISETP.GT.AND P0, PT, R8, 0xbf, PT ;  /* 0x000000bf0800780c */ /* 0x000fe20003f04270 */
[----:B------:R-:W-:-:S12]  /*a210*/  @P2 BRA `(.L_x_10626) ;  /* 0x0000000000102947 */ /* 0x000fd80003800000 */
[----:B------:R-:W-:Y:S05]  /*a220*/  @!P1 BRA `(.L_x_10626) ;  /* 0x00000000000c9947 */ /* 0x000fea0003800000 */
[----:B--2---:R-:W2:Y:S04]  /*a230*/  LDG.E R7, desc[UR46][R4.64] ;  /* 0x0000002e04077981 */ /* 0x004ea8000c1e1900 */
[----:B-----5:R-:W2:Y:S02]  /*a240*/  LDG.E R0, desc[UR46][R4.64+0x4] ;  /* 0x0000042e04007981 */ /* 0x020ea4000c1e1900 */
[----:B--2---:R-:W-:-:S07]  /*a250*/  IMAD.IADD R0, R0, 0x1, -R7 ;  /* 0x0000000100007824 */ /* 0x004fce00078e0a07 */
.L_x_10626:
[----:B------:R-:W3:Y:S04]  /*a260*/  LDL R11, [R1+0x8] ;  /* 0x00000800010b7983 */ /* 0x000ee80000100800 */
[----:B------:R0:W5:Y:S01]  /*a270*/  LDL R10, [R1+0xc] ;  /* 0x00000c00010a7983 */ /* 0x0001620000100800 */
[----:B------:R-:W-:Y:S01]  /*a280*/  USHF.R.S32.HI UR7, URZ, 0x1f, UR43 ;  /* 0x0000001f3f077899 */ /* 0x000fe2000801142b */
[----:B------:R-:W-:Y:S01]  /*a290*/  BSSY B1, `(.L_x_10627) ;  /* 0x000001e000017945 */ /* 0x000fe20003800000 */
[----:B------:R-:W-:Y:S01]  /*a2a0*/  USEL UR41, UR41, URZ, !UP0 ;  /* 0x0000003f29297287 */ /* 0x000fe2000c000000 */
[----:B-----5:R-:W-:Y:S01]  /*a2b0*/  SHF.R.S32.HI R8, RZ, 0x1f, R3 ;  /* 0x0000001fff087819 */ /* 0x020fe20000011403 */
[----:B------:R-:W-:Y:S01]  /*a2c0*/  USEL UR42, UR42, URZ, !UP0 ;  /* 0x0000003f2a2a7287 */ /* 0x000fe2000c000000 */
[----:B---3--:R-:W-:Y:S01]  /*a2d0*/  SHF.R.S32.HI R9, RZ, 0x1f, R11 ;  /* 0x0000001fff097819 */ /* 0x008fe2000001140b */
[----:B0-----:R-:W-:Y:S10]  /*a2e0*/  @P0 BRA `(.L_x_10628) ;  /* 0x0000000000600947 */ /* 0x001ff40003800000 */
[----:B--2---:R-:W0:Y:S02]  /*a2f0*/  S2R R4, SR_TID.X ;  /* 0x0000000000047919 */ /* 0x004e240000002100 */
        /* <DEDUP_REMOVED lines=23> */
.L_x_10628:
[----:B------:R-:W-:Y:S05]  /*a470*/  BSYNC B1 ;  /* 0x0000000000017941 */ /* 0x000fea0003800000 */
.L_x_10627:
[----:B------:R-:W-:Y:S01]  /*a480*/  ULDC.64 UR8, c[0x0][0xaa0] ;  /* 0x0002a80000087ab9 */ /* 0x000fe20000000a00 */
[----:B--2---:R-:W-:Y:S01]  /*a490*/  IMAD.MOV.U32 R4, RZ, RZ, R11 ;  /* 0x000000ffff047224 */ /* 0x004fe200078e000b */
[----:B------:R-:W-:Y:S01]  /*a4a0*/  ULDC UR6, c[0x0][0xa8c] ;  /* 0x0002a30000067ab9 */ /* 0x000fe20000000800 */
[----:B0-----:R-:W-:Y:S01]  /*a4b0*/  IMAD.MOV.U32 R5, RZ, RZ, R9 ;  /* 0x000000ffff057224 */ /* 0x001fe200078e0009 */
[----:B------:R-:W-:Y:S01]  /*a4c0*/  ISETP.GE.AND P0, PT, R11, UR6, PT ;  /* 0x000000060b007c0c */ /* 0x000fe2000bf06270 */
[----:B------:R-:W-:Y:S01]  /*a4d0*/  IMAD R6, R8, UR8, RZ ;  /* 0x0000000808067c24 */ /* 0x000fe2000f8e02ff */
[----:B------:R-:W-:Y:S01]  /*a4e0*/  SHF.R.S32.HI R9, RZ, 0x1f, R156 ;  /* 0x0000001fff097819 */ /* 0x000fe2000001149c */
[C---:B------:R-:W-:Y:S01]  /*a4f0*/  IMAD.WIDE.U32 R4, R3.reuse, UR8, R4 ;  /* 0x0000000803047c25 */ /* 0x040fe2000f8e0004 */
[----:B------:R-:W-:Y:S03]  /*a500*/  BSSY B1, `(.L_x_10629) ;  /* 0x0000025000017945 */ /* 0x000fe60003800000 */
[----:B------:R-:W-:Y:S01]  /*a510*/  IMAD R3, R3, UR9, R6 ;  /* 0x0000000903037c24 */ /* 0x000fe2000f8e0206 */
[----:B------:R-:W-:Y:S01]  /*a520*/  ULDC.64 UR8, c[0x0][0xae0] ;  /* 0x0002b80000087ab9 */ /* 0x000fe20000000a00 */
[----:B------:R-:W-:Y:S01]  /*a530*/  VIADD R6, R156, 0x30 ;  /* 0x000000309c067836 */ /* 0x000fe20000000000 */
[----:B------:R-:W-:-:S02]  /*a540*/  UIMAD UR4, UR7, UR8, URZ ;  /* 0x00000008070472a4 */ /* 0x000fc4000f8e023f */
[----:B------:R-:W-:Y:S01]  /*a550*/  IMAD.U32 R7, RZ, RZ, UR8 ;  /* 0x00000008ff077e24 */ /* 0x000fe2000f8e00ff */
[----:B------:R-:W-:Y:S01]  /*a560*/  IADD3 R5, R5, R3, RZ ;  /* 0x0000000305057210 */ /* 0x000fe20007ffe0ff */
[----:B------:R-:W-:Y:S01]  /*a570*/  IMAD R3, R10, -0xc0, R0 ;  /* 0xffffff400a037824 */ /* 0x000fe200078e0200 */
[----:B------:R-:W-:Y:S01]  /*a580*/  UIMAD UR4, UR43, UR9, UR4 ;  /* 0x000000092b0472a4 */ /* 0x000fe2000f8e0204 */
[----:B------:R-:W-:Y:S01]  /*a590*/  VIADD R0, R156, 0x60 ;  /* 0x000000609c007836 */ /* 0x000fe20000000000 */
[----:B------:R-:W-:Y:S01]  /*a5a0*/  ULDC.64 UR6, c[0x0][0xae8] ;  /* 0x0002ba0000067ab9 */ /* 0x000fe20000000a00 */
[----:B------:R-:W-:Y:S01]  /*a5b0*/  IMAD.WIDE.U32 R4, R7, UR43, R4 ;  /* 0x0000002b07047c25 */ /* 0x000fe2000f8e0004 */
[-C--:B------:R-:W-:Y:S02]  /*a5c0*/  ISETP.GE.OR P3, PT, R6, R3.reuse, P0 ;  /* 0x000000030600720c */ /* 0x080fe40000766670 */
[----:B------:R-:W-:Y:S01]  /*a5d0*/  ISETP.GE.OR P1, PT, R0, R3, P0 ;  /* 0x000000030000720c */ /* 0x000fe20000726670 */
[----:B------:R-:W-:Y:S01]  /*a5e0*/  VIADD R6, R156, 0x90 ;  /* 0x000000909c067836 */ /* 0x000fe20000000000 */
[----:B------:R-:W-:Y:S01]  /*a5f0*/  IADD3 R5, R5, UR4, RZ ;  /* 0x0000000405057c10 */ /* 0x000fe2000fffe0ff */
[----:B------:R-:W-:-:S02]  /*a600*/  UIMAD UR4, UR42, UR6, URZ ;  /* 0x000000062a0472a4 */ /* 0x000fc4000f8e023f */
[----:B------:R-:W-:Y:S01]  /*a610*/  IMAD.U32 R7, RZ, RZ, UR6 ;  /* 0x00000006ff077e24 */ /* 0x000fe2000f8e00ff */
[-C--:B------:R-:W-:Y:S01]  /*a620*/  ISETP.GE.OR P2, PT, R6, R3.reuse, P0 ;  /* 0x000000030600720c */ /* 0x080fe20000746670 */
[----:B------:R-:W-:Y:S01]  /*a630*/  UIMAD UR4, UR41, UR7, UR4 ;  /* 0x00000007290472a4 */ /* 0x000fe2000f8e0204 */
[----:B------:R-:W-:Y:S01]  /*a640*/  ISETP.GE.OR P0, PT, R156, R3, P0 ;  /* 0x000000039c00720c */ /* 0x000fe20000706670 */
[----:B------:R-:W-:-:S04]  /*a650*/  IMAD.WIDE.U32 R6, R7, UR41, R4 ;  /* 0x0000002907067c25 */ /* 0x000fc8000f8e0004 */
[----:B------:R-:W-:Y:S02]  /*a660*/  IMAD.MOV.U32 R8, RZ, RZ, R156 ;  /* 0x000000ffff087224 */ /* 0x000fe400078e009c */
[----:B------:R-:W-:Y:S02]  /*a670*/  VIADD R11, R7, UR4 ;  /* 0x00000004070b7c36 */ /* 0x000fe40008000000 */
[----:B------:R-:W-:-:S04]  /*a680*/  IMAD.WIDE R8, R10, 0xc0, R8 ;  /* 0x000000c00a087825 */ /* 0x000fc800078e0208 */
[----:B------:R-:W-:Y:S05]  /*a690*/  @P0 BRA `(.L_x_10630) ;  /* 0x00000000002c0947 */ /* 0x000fea0003800000 */
        /* <DEDUP_REMOVED lines=10> */
[----:B------:R0:W-:Y:S04]  /*a740*/  STG.E.128 desc[UR46][R12.64], RZ ;  /* 0x000000ff0c007986 */ /* 0x0001e8000c101d2e */
.L_x_10630:
[----:B------:R-:W-:Y:S05]  /*a750*/  BSYNC B1 ;  /* 0x0000000000017941 */ /* 0x000fea0003800000 */
.L_x_10629:
[----:B------:R-:W-:Y:S04]  /*a760*/  BSSY B1, `(.L_x_10631) ;  /* 0x000000f000017945 */ /* 0x000fe80003800000 */
[----:B------:R-:W-:Y:S05]  /*a770*/  @P3 BRA `(.L_x_10632) ;  /* 0x0000000000343947 */ /* 0x000fea0003800000 */
[----:B------:R-:W-:Y:S01]  /*a780*/  IADD3 R3, P0, R8, 0x30, RZ ;  /* 0x0000003008037810 */ /* 0x000fe20007f1e0ff */
[----:B------:R-:W-:Y:S01]  /*a790*/  ULDC.64 UR6, c[0x0][0xad8] ;  /* 0x0002b60000067ab9 */ /* 0x000fe20000000a00 */
[----:B------:R-:W-:Y:S02]  /*a7a0*/  IMAD.MOV.U32 R4, RZ, RZ, R6 ;  /* 0x000000ffff047224 */ /* 0x000fe400078e0006 */
[----:B------:R-:W-:Y:S02]  /*a7b0*/  IMAD.MOV.U32 R5, RZ, RZ, R11 ;  /* 0x000000ffff057224 */ /* 0x000fe400078e000b */
[----:B------:R-:W-:Y:S02]  /*a7c0*/  IMAD.X R0, RZ, RZ, R9, P0 ;  /* 0x000000ffff007224 */ /* 0x000fe400000e0609 */
[----:B------:R-:W-:-:S04]  /*a7d0*/  IMAD.WIDE.U32 R4, R3, UR6, R4 ;  /* 0x0000000603047c25 */ /* 0x000fc8000f8e0004 */
[----:B------:R-:W-:-:S04]  /*a7e0*/  IMAD R0, R0, UR6, RZ ;  /* 0x0000000600007c24 */ /* 0x000fc8000f8e02ff */
[----:B------:R-:W-:Y:S01]  /*a7f0*/  IMAD R3, R3, UR7, R0 ;  /* 0x0000000703037c24 */ /* 0x000fe2000f8e0200 */
[----:B------:R-:W-:Y:S02]  /*a800*/  ULDC.64 UR6, c[0x0][0xa80] ;  /* 0x0002a00000067ab9 */ /* 0x000fe40000000a00 */
[----:B0-----:R-:W-:Y:S02]  /*a810*/  LEA R12, P0, R4, UR6, 0x1 ;  /* 0x00000006040c7c11 */ /* 0x001fe4000f8008ff */
[----:B------:R-:W-:-:S04]  /*a820*/  IADD3 R3, R5, R3, RZ ;  /* 0x0000000305037210 */ /* 0x000fc80007ffe0ff */
[----:B------:R-:W-:-:S05]  /*a830*/  LEA.HI.X R13, R4, UR7, R3, 0x1, P0 ;  /* 0x00000007040d7c11 */ /* 0x000fca00080f0c03 */
[----:B------:R1:W-:Y:S02]  /*a840*/  STG.E.128 desc[UR46][R12.64], RZ ;  /* 0x000000ff0c007986 */ /* 0x0003e4000c101d2e */
.L_x_10632:
[----:B------:R-:W-:Y:S05]  /*a850*/  BSYNC B1 ;  /* 0x0000000000017941 */ /* 0x000fea0003800000 */
.L_x_10631:
        /* <DEDUP_REMOVED lines=11> */
[----:B01----:R-:W-:Y:S01]  /*a910*/  LEA R12, P0, R4, UR6, 0x1 ;  /* 0x00000006040c7c11 */ /* 0x003fe2000f8008ff */
[----:B------:R-:W-:-:S05]  /*a920*/  IMAD.IADD R3, R5, 0x1, R3 ;  /* 0x0000000105037824 */ /* 0x000fca00078e0203 */
[----:B------:R-:W-:-:S05]  /*a930*/  LEA.HI.X R13, R4, UR7, R3, 0x1, P0 ;  /* 0x00000007040d7c11 */ /* 0x000fca00080f0c03 */
[----:B------:R2:W-:Y:S02]  /*a940*/  STG.E.128 desc[UR46][R12.64], RZ ;  /* 0x000000ff0c007986 */ /* 0x0005e4000c101d2e */
.L_x_10634:
[----:B------:R-:W-:Y:S05]  /*a950*/  BSYNC B1 ;  /* 0x0000000000017941 */ /* 0x000fea0003800000 */
.L_x_10633:
[----:B------:R-:W-:Y:S05]  /*a960*/  @P2 BRA `(.L_x_10625) ;  /* 0x0000000000342947 */ /* 0x000fea0003800000 */
[----:B------:R-:W-:Y:S01]  /*a970*/  IADD3 R3, P0, R8, 0x90, RZ ;  /* 0x0000009008037810 */ /* 0x000fe20007f1e0ff */
[----:B------:R-:W-:Y:S01]  /*a980*/  ULDC.64 UR6, c[0x0][0xad8] ;  /* 0x0002b60000067ab9 */ /* 0x000fe20000000a00 */
[----:B------:R-:W-:Y:S02]  /*a990*/  IMAD.MOV.U32 R4, RZ, RZ, R6 ;  /* 0x000000ffff047224 */ /* 0x000fe400078e0006 */
[----:B------:R-:W-:Y:S01]  /*a9a0*/  IADD3.X R8, RZ, R9, RZ, P0, !PT ;  /* 0x00000009ff087210 */ /* 0x000fe200007fe4ff */
[----:B------:R-:W-:-:S04]  /*a9b0*/  IMAD.MOV.U32 R5, RZ, RZ, R11 ;  /* 0x000000ffff057224 */ /* 0x000fc800078e000b */
[----:B------:R-:W-:Y:S02]  /*a9c0*/  IMAD R8, R8, UR6, RZ ;  /* 0x0000000608087c24 */ /* 0x000fe4000f8e02ff */
[----:B------:R-:W-:-:S04]  /*a9d0*/  IMAD.WIDE.U32 R4, R3, UR6, R4 ;  /* 0x0000000603047c25 */ /* 0x000fc8000f8e0004 */
[----:B------:R-:W-:Y:S01]  /*a9e0*/  IMAD R3, R3, UR7, R8 ;  /* 0x0000000703037c24 */ /* 0x000fe2000f8e0208 */
[----:B------:R-:W-:Y:S02]  /*a9f0*/  ULDC.64 UR6, c[0x0][0xa80] ;  /* 0x0002a00000067ab9 */ /* 0x000fe40000000a00 */
[----:B------:R-:W-:Y:S01]  /*aa00*/  LEA R6, P0, R4, UR6, 0x1 ;  /* 0x0000000604067c11 */ /* 0x000fe2000f8008ff */
[----:B------:R-:W-:-:S05]  /*aa10*/  IMAD.IADD R3, R5, 0x1, R3 ;  /* 0x0000000105037824 */ /* 0x000fca00078e0203 */
[----:B------:R-:W-:-:S05]  /*aa20*/  LEA.HI.X R7, R4, UR7, R3, 0x1, P0 ;  /* 0x0000000704077c11 */ /* 0x000fca00080f0c03 */
[----:B------:R4:W-:Y:S02]  /*aa30*/  STG.E.128 desc[UR46][R6.64], RZ ;  /* 0x000000ff06007986 */ /* 0x0009e4000c101d2e */
.L_x_10625:
[----:B------:R-:W-:Y:S05]  /*aa40*/  BSYNC B0 ;  /* 0x0000000000007941 */ /* 0x000fea0003800000 */
.L_x_10616:
[----:B------:R-:W-:Y:S02]  /*aa50*/  ULDC UR4, c[0x0][0xc14] ;  /* 0x0003050000047ab9 */ /* 0x000fe40000000800 */
[----:B------:R-:W-:-:S13]  /*aa60*/  ISETP.GE.AND P0, PT, R27, UR4, PT ;  /* 0x000000041b007c0c */ /* 0x000fda000bf06270 */
[----:B------:R-:W-:Y:S05]  /*aa70*/  @!P0 BRA `(.L_x_10635) ;  /* 0xffffff6400408947 */ /* 0x000fea000383ffff */
[----:B------:R-:W-:Y:S05]  /*aa80*/  EXIT ;  /* 0x000000000000794d */ /* 0x000fea0003800000 */
.L_x_10592:
        /* <DEDUP_REMOVED lines=19> */
[C---:B------:R-:W-:Y:S02]  /*abc0*/  ISETP.NE.AND P1, PT, R27.reuse, RZ, PT ;  /* 0x000000ff1b00720c */ /* 0x040fe40003f25270 */
[----:B------:R-:W-:Y:S02]  /*abd0*/  ISETP.GE.U32.AND P0, PT, R27, 0x2, PT ;  /* 0x000000021b00780c */ /* 0x000fe40003f06070 */
[----:B------:R-:W-:Y:S02]  /*abe0*/  LOP3.LUT R6, R6, 0xfffffffe, RZ, 0xc0, !PT ;  /* 0xfffffffe06067812 */ /* 0x000fe400078ec0ff */
[----:B------:R-:W-:-:S07]  /*abf0*/  MOV R16, RZ ;  /* 0x000000ff00107202 */ /* 0x000fce0000000f00 */
[----:B------:R-:W-:-:S04]  /*ac00*/  @P1 LOP3.LUT R6, R6, 0x1, RZ, 0xfc, !PT ;  /* 0x0000000106061812 */ /* 0x000fc800078efcff */
[----:B------:R-:W-:-:S04]  /*ac10*/  LOP3.LUT R6, R6, 0xffffffef, RZ, 0xc0, !PT ;  /* 0xffffffef06067812 */ /* 0x000fc800078ec0ff */
[----:B------:R-:W-:-:S04]  /*ac20*/  @P0 LOP3.LUT R6, R6, 0x10, RZ, 0xfc, !PT ;  /* 0x0000001006060812 */ /* 0x000fc800078efcff */
[----:B------:R-:W-:Y:S01]  /*ac30*/  LOP3.LUT R6, R6, 0xfffffff7, RZ, 0xc0, !PT ;  /* 0xfffffff706067812 */ /* 0x000fe200078ec0ff */
[----:B--2---:R-:W0:Y:S02]  /*ac40*/  SHFL.UP PT, R4, R0, 0x1, RZ ;  /* 0x0420000000047989 */ /* 0x004e2400000e00ff */
[----:B0-----:R-:W-:-:S04]  /*ac50*/  SEL R5, R4, RZ, P1 ;  /* 0x000000ff04057207 */ /* 0x001fc80000800000 */
[----:B------:R-:W-:-:S05]  /*ac60*/  IADD3 R5, R0, R5, RZ ;  /* 0x0000000500057210 */ /* 0x000fca0007ffe0ff */
        /* <DEDUP_REMOVED lines=31> */
.L_x_10640:
[----:B------:R-:W-:Y:S01]  /*ae60*/  IADD3 R4, R4, 0x1f, RZ ;  /* 0x0000001f04047810 */ /* 0x000fe20007ffe0ff */
        /* <DEDUP_REMOVED lines=12> */
.L_x_10639:
[----:B------:R-:W-:Y:S05]  /*af30*/  BSYNC B0 ;  /* 0x0000000000007941 */ /* 0x000fea0003800000 */
.L_x_10638:
        /* <DEDUP_REMOVED lines=25> */
.L_x_10636:
        /* <DEDUP_REMOVED lines=15> */
.L_x_10641:
[----:B---3--:R-:W-:Y:S01]  /*b1c0*/  IMAD R16, R16, UR4, R11 ;  /* 0x0000000410107c24 */ /* 0x008fe2000f8e020b */
[----:B------:R-:W-:Y:S01]  /*b1d0*/  IABS R10, R0 ;  /* 0x00000000000a7213 */ /* 0x000fe20000000000 */
[----:B01----:R-:W-:Y:S02]  /*b1e0*/  IMAD.MOV R2, RZ, RZ, -R3 ;  /* 0x000000ffff027224 */ /* 0x003fe400078e0a03 */
[----:B------:R-:W-:Y:S01]  /*b1f0*/  IMAD.IADD R19, R19, 0x1, R4 ;  /* 0x0000000113137824 */ /* 0x000fe200078e0204 */
        /* <DEDUP_REMOVED lines=24> */
.L_x_10637:
[----:B------:R-:W-:Y:S01]  /*b380*/  MOV R17, RZ ;  /* 0x000000ff00117202 */ /* 0x000fe20000000f00 */
[----:B------:R-:W-:Y:S02]  /*b390*/  IMAD.U32 R16, RZ, RZ, UR6 ;  /* 0x00000006ff107e24 */ /* 0x000fe4000f8e00ff */
[----:B------:R-:W-:-:S07]  /*b3a0*/  IMAD.MOV.U32 R18, RZ, RZ, RZ ;  /* 0x000000ffff127224 */ /* 0x000fce00078e00ff */
.L_x_10642:
        /* <DEDUP_REMOVED lines=12> */
[----:B------:R-:W-:Y:S01]  /*b470*/  MOV R24, 0x1 ;  /* 0x0000000100187802 */ /* 0x000fe20000000f00 */
[----:B------:R-:W-:Y:S01]  /*b480*/  IMAD.MOV.U32 R22, RZ, RZ, RZ ;  /* 0x000000ffff167224 */ /* 0x000fe200078e00ff */
[----:B------:R-:W-:Y:S01]  /*b490*/  ULDC UR37, c[0x0][0xc] ;  /* 0x0000030000257ab9 */ /* 0x000fe20000000800 */
[----:B------:R-:W-:-:S05]  /*b4a0*/  ULDC.64 UR38, c[0x0][0x198] ;  /* 0x0000660000267ab9 */ /* 0x000fca0000000a00 */
.L_x_10706:
[----:B--2---:R-:W2:Y:S02]  /*b4b0*/  LDC.64 R28, c[0x0][0xc60] ;  /* 0x00031800ff1c7b82 */ /* 0x004ea40000000a00 */
[----:B--2---:R-:W-:-:S06]  /*b4c0*/  IMAD.WIDE R28, R19, 0x4, R28 ;  /* 0x00000004131c7825 */ /* 0x004fcc00078e021c */
[----:B------:R-:W2:Y:S01]  /*b4d0*/  LDG.E R28, desc[UR46][R28.64] ;  /* 0x0000002e1c1c7981 */ /* 0x000ea2000c1e1900 */
[----:B------:R-:W-:Y:S05]  /*b4e0*/  YIELD ;  /* 0x0000000000007946 */ /* 0x000fea0003800000 */
[----:B------:R-:W-:Y:S01]  /*b4f0*/  ULDC.64 UR4, c[0x0][0xa28] ;  /* 0x00028a0000047ab9 */ /* 0x000fe20000000a00 */
[----:B------:R-:W-:Y:S01]  /*b500*/  IMAD.MOV.U32 R23, RZ, RZ, RZ ;  /* 0x000000ffff177224 */ /* 0x000fe200078e00ff */
[----:B------:R-:W-:-:S04]  /*b510*/  ISETP.NE.U32.AND P0, PT, RZ, UR4, PT ;  /* 0x00000004ff007c0c */ /* 0x000fc8000bf05070 */
[----:B------:R-:W-:Y:S01]  /*b520*/  ISETP.NE.AND.EX P0, PT, RZ, UR5, PT, P0 ;  /* 0x00000005ff007c0c */ /* 0x000fe2000bf05300 */
[----:B0-----:R-:W-:Y:S01]  /*b530*/  IMAD.MOV.U32 R0, RZ, RZ, RZ ;  /* 0x000000ffff007224 */ /* 0x001fe200078e00ff */
[----:B--2---:R-:W-:-:S11]  /*b540*/  SHF.R.S32.HI R5, RZ, 0x1f, R28 ;  /* 0x0000001fff057819 */ /* 0x004fd6000001141c */
        /* <DEDUP_REMOVED lines=20> */
[----:B------:R-:W-:Y:S02]  /*b690*/  IADD3 R2, P1, R6, UR4, RZ ;  /* 0x0000000406027c10 */ /* 0x000fe4000ff3e0ff */
[----:B--2---:R-:W-:Y:S02]  /*b6a0*/  MOV R6, RZ ;  /* 0x000000ff00067202 */ /* 0x004fe40000000f00 */
        /* <DEDUP_REMOVED lines=18> */
.L_x_10644:
        /* <DEDUP_REMOVED lines=25> */
.L_x_10646:
        /* <DEDUP_REMOVED lines=21> */
[----:B01----:R-:W-:Y:S05]  /*bab0*/  CALL.ABS.NOINC R2 ;  /* 0x0000000002007343 */ /* 0x003fea0003c00000 */
.L_x_10648:
        /* <DEDUP_REMOVED lines=18> */
[----:B-12---:R-:W-:Y:S05]  /*bbe0*/  CALL.ABS.NOINC R2 ;  /* 0x0000000002007343 */ /* 0x006fea0003c00000 */
.L_x_10650:
        /* <DEDUP_REMOVED lines=16> */
.L_x_10649:
        /* <DEDUP_REMOVED lines=28> */
.L_x_10651:
        /* <DEDUP_REMOVED lines=17> */
.L_x_10722:
[----:B------:R-:W-:Y:S01]  /*bfc0*/  UMOV UR4, 0xffffffff ;  /* 0xffffffff00047882 */ /* 0x000fe20000000000 */
[----:B------:R-:W-:Y:S01]  /*bfd0*/  SHF.R.S32.HI R8, RZ, 0x1f, R6 ;  /* 0x0000001fff087819 */ /* 0x000fe20000011406 */
[----:B------:R-:W-:Y:S01]  /*bfe0*/  VIADD R10, R29, 0xffffffff ;  /* 0xffffffff1d0a7836 */ /* 0x000fe20000000000 */
[----:B------:R-:W-:Y:S06]  /*bff0*/  BRA.DIV UR4, `(.L_x_10653) ;  /* 0x0000002a04bc7947 */ /* 0x000fec000b800000 */
[----:B------:R-:W-:-:S13]  /*c000*/  ELECT P6, URZ, PT ;  /* 0x00000000003f782f */ /* 0x000fda00038c0000 */
.L_x_10725:
[----:B------:R-:W-:Y:S05]  /*c010*/  @!P6 BRA `(.L_x_10654) ;  /* 0x0000000000d0e947 */ /* 0x000fea0003800000 */
[----:B------:R-:W-:Y:S02]  /*c020*/  ISETP.NE.U32.AND P0, PT, R2, RZ, PT ;  /* 0x000000ff0200720c */ /* 0x000fe40003f05070 */
        /* <DEDUP_REMOVED lines=21> */
.L_x_10655:
[----:B------:R-:W-:Y:S01]  /*c180*/  IMAD R5, R22, 0x8, R26 ;  /* 0x0000000816057824 */ /* 0x000fe200078e021a */
[----:B------:R-:W-:-:S04]  /*c190*/  SHF.L.U32 R4, R24, 0x1f, RZ ;  /* 0x0000001f18047819 */ /* 0x000fc800000006ff */
[----:B------:R-:W2:Y:S02]  /*c1a0*/  SYNCS.PHASECHK.TRANS64.TRYWAIT P0, [R5+URZ+0x30840], R4 ;  /* 0x03084004050075a7 */ /* 0x000ea4000800017f */
[----:B--2---:R-:W-:Y:S05]  /*c1b0*/  @!P0 BRA `(.L_x_10656) ;  /* 0x00000028006c8947 */ /* 0x004fea0003800000 */
.L_x_10726:
        /* <DEDUP_REMOVED lines=9> */
.L_x_10657:
        /* <DEDUP_REMOVED lines=8> */
[----:B------:R-:W-:Y:S01]  /*c2d0*/  UMOV UR10, URZ ;  /* 0x0000003f000a7c82 */ /* 0x000fe20008000000 */
[----:B------:R-:W-:Y:S02]  /*c2e0*/  R2UR UR12, R0 ;  /* 0x00000000000c72ca */ /* 0x000fe400000e0000 */
[----:B-----5:R-:W-:-:S03]  /*c2f0*/  R2UR UR13, R7 ;  /* 0x00000000070d72ca */ /* 0x020fc600000e0000 */
[----:B------:R-:W-:-:S04]  /*c300*/  UIADD3 UR9, UR9, 0x30830, URZ ;  /* 0x0003083009097890 */ /* 0x000fc8000fffe03f */
[----:B------:R-:W-:Y:S02]  /*c310*/  UIMAD UR11, UR11, 0xc0, UR4 ;  /* 0x000000c00b0b78a4 */ /* 0x000fe4000f8e0204 */
[----:B------:R-:W-:Y:S01]  /*c320*/  UIADD3 UR8, UR8, 0x12400, URZ ;  /* 0x0001240008087890 */ /* 0x000fe2000fffe03f */
[----:B------:R-:W-:-:S08]  /*c330*/  UMOV UR4, 0x0 ;  /* 0x0000000000047882 */ /* 0x000fd00000000000 */
[----:B------:R2:W-:Y:S02]  /*c340*/  UTMALDG.4D [UR8], [UR6], desc[UR4] ;  /* 0x00000408060075b4 */ /* 0x0005e40008019000 */
[----:B--2---:R-:W-:Y:S01]  /*c350*/  NOP ;  /* 0x0000000000007918 */ /* 0x004fe20000000000 */
.L_x_10654:
        /* <DEDUP_REMOVED lines=13> */
[----:B------:R-:W-:Y:S01]  /*c430*/  UIADD3 UR8, UR9, 0xc400, URZ ;  /* 0x0000c40009087890 */ /* 0x000fe2000fffe03f */
[----:B------:R-:W-:Y:S01]  /*c440*/  @P0 IMAD.MOV.U32 R5, RZ, RZ, 0x6000 ;  /* 0x00006000ff050424 */ /* 0x000fe200078e00ff */
[----:B------:R-:W-:Y:S01]  /*c450*/  BAR.SYNC.DEFER_BLOCKING 0x8, 0x1a0 ;  /* 0x0206800000007b1d */ /* 0x000fe20000010000 */
[----:B------:R-:W-:-:S05]  /*c460*/  UIADD3 UR9, UR9, 0x30800, URZ ;  /* 0x0003080009097890 */ /* 0x000fca000fffe03f */
[----:B------:R3:W-:Y:S04]  /*c470*/  @P0 SYNCS.ARRIVE.TRANS64 RZ, [R26+URZ+0x30800], R5 ;  /* 0x030800051aff09a7 */ /* 0x0007e8000800003f */
[----:B------:R4:W-:Y:S01]  /*c480*/  UTMALDG.4D [UR8], [UR4], desc[UR6] ;  /* 0x00000608040075b4 */ /* 0x0009e20008019000 */
[----:B--2---:R-:W-:-:S04]  /*c490*/  IADD3 R11, R11, 0x1, RZ ;  /* 0x000000010b0b7810 */ /* 0x004fc80007ffe0ff */
[----:B------:R-:W-:Y:S01]  /*c4a0*/  LEA.HI R4, R11, R11, RZ, 0x1 ;  /* 0x0000000b0b047211 */ /* 0x000fe200078f08ff */
[----:B------:R4:W-:Y:S03]  /*c4b0*/  STL [R1+0xc], R11 ;  /* 0x00000c0b01007387 */ /* 0x0009e60000100800 */
[----:B------:R-:W-:-:S05]  /*c4c0*/  LOP3.LUT R4, R4, 0xfffffffe, RZ, 0xc0, !PT ;  /* 0xfffffffe04047812 */ /* 0x000fca00078ec0ff */
[----:B------:R-:W-:-:S05]  /*c4d0*/  IMAD.IADD R4, R11, 0x1, -R4 ;  /* 0x000000010b047824 */ /* 0x000fca00078e0a04 */
[----:B---3--:R-:W-:-:S04]  /*c4e0*/  SHF.L.U32 R5, R4, 0x1f, RZ ;  /* 0x0000001f04057819 */ /* 0x008fc800000006ff */
[----:B------:R-:W2:Y:S02]  /*c4f0*/  SYNCS.PHASECHK.TRANS64.TRYWAIT P0, [R26+URZ+0x30820], R5 ;  /* 0x030820051a0075a7 */ /* 0x000ea4000800017f */
[----:B--2-4-:R-:W-:Y:S05]  /*c500*/  @!P0 BRA `(.L_x_10659) ;  /* 0x0000002400ac8947 */ /* 0x014fea0003800000 */
.L_x_10727:
[----:B------:R-:W-:Y:S05]  /*c510*/  BSYNC B0 ;  /* 0x0000000000007941 */ /* 0x000fea0003800000 */
.L_x_10658:
[----:B------:R-:W3:Y:S01]  /*c520*/  LDL.LU R4, [R1+0x8] ;  /* 0x0000080001047983 */ /* 0x000ee20000300800 */
[----:B------:R-:W-:Y:S01]  /*c530*/  BSSY B0, `(.L_x_10660) ;  /* 0x0000129000007945 */ /* 0x000fe20003800000 */
[----:B---3--:R-:W-:-:S13]  /*c540*/  ISETP.GE.AND P0, PT, R4, 0xc1, PT ;  /* 0x000000c10400780c */ /* 0x008fda0003f06270 */
[----:B------:R-:W-:Y:S05]  /*c550*/  @!P0 BRA `(.L_x_10661) ;  /* 0x0000001000988947 */ /* 0x000fea0003800000 */
[----:B------:R-:W-:Y:S01]  /*c560*/  IMAD.MOV R11, RZ, RZ, -R29 ;  /* 0x000000ffff0b7224 */ /* 0x000fe200078e0a1d */
[----:B------:R-:W-:Y:S01]  /*c570*/  BSSY B1, `(.L_x_10662) ;  /* 0x0000066000017945 */ /* 0x000fe20003800000 */
[----:B------:R-:W-:Y:S02]  /*c580*/  IMAD.MOV.U32 R4, RZ, RZ, 0x1 ;  /* 0x00000001ff047424 */ /* 0x000fe400078e00ff */
[----:B------:R-:W-:-:S03]  /*c590*/  VIADD R9, R29, 0xfffffffe ;  /* 0xfffffffe1d097836 */ /* 0x000fc60000000000 */
[----:B------:R-:W-:-:S04]  /*c5a0*/  VIADDMNMX R11, R11, R4, 0xffffffff, !PT ;  /* 0xffffffff0b0b7446 */ /* 0x000fc80007800104 */
[----:B------:R-:W-:-:S04]  /*c5b0*/  IADD3 R4, R29, R11, RZ ;  /* 0x0000000b1d047210 */ /* 0x000fc80007ffe0ff */
        /* <DEDUP_REMOVED lines=32> */
.L_x_10666:
[----:B0-----:R-:W-:Y:S02]  /*c7c0*/  LEA R3, R12, R26, 0x3 ;  /* 0x0000001a0c037211 */ /* 0x001fe400078e18ff */
[----:B------:R-:W-:-:S04]  /*c7d0*/  SHF.L.U32 R2, R13, 0x1f, RZ ;  /* 0x0000001f0d027819 */ /* 0x000fc800000006ff */
[----:B------:R-:W0:Y:S02]  /*c7e0*/  SYNCS.PHASECHK.TRANS64.TRYWAIT P0, [R3+URZ+0x30840], R2 ;  /* 0x03084002030075a7 */ /* 0x000e24000800017f */
[----:B0-----:R-:W-:Y:S05]  /*c7f0*/  @!P0 BRA `(.L_x_10667) ;  /* 0x0000002400048947 */ /* 0x001fea0003800000 */
.L_x_10728:
[----:B--2---:R-:W2:Y:S02]  /*c800*/  S2R R5, SR_TID.X ;  /* 0x0000000000057919 */ /* 0x004ea40000002100 */
        /* <DEDUP_REMOVED lines=8> */
.L_x_10668:
[----:B0-2---:R-:W-:Y:S01]  /*c890*/  IMAD R2, R12, 0x6000, R26 ;  /* 0x000060000c027824 */ /* 0x005fe200078e021a */
        /* <DEDUP_REMOVED lines=8> */
[----:B------:R-:W-:Y:S01]  /*c920*/  R2UR UR12, R0 ;  /* 0x00000000000c72ca */ /* 0x000fe200000e0000 */
[----:B------:R-:W-:Y:S01]  /*c930*/  UMOV UR5, 0x14f00000 ;  /* 0x14f0000000057882 */ /* 0x000fe20000000000 */
[----:B-----5:R-:W-:Y:S01]  /*c940*/  R2UR UR13, R4 ;  /* 0x00000000040d72ca */ /* 0x020fe200000e0000 */
[----:B------:R-:W-:Y:S01]  /*c950*/  UMOV UR10, URZ ;  /* 0x0000003f000a7c82 */ /* 0x000fe20008000000 */
[----:B------:R-:W-:Y:S01]  /*c960*/  SHF.L.U32 R5, R24, 0x1f, RZ ;  /* 0x0000001f18057819 */ /* 0x000fe200000006ff */
[----:B------:R-:W-:-:S04]  /*c970*/  UIADD3 UR9, UR9, 0x30830, URZ ;  /* 0x0003083009097890 */ /* 0x000fc8000fffe03f */
[----:B------:R-:W-:Y:S02]  /*c980*/  UIMAD UR11, UR11, 0xc0, UR4 ;  /* 0x000000c00b0b78a4 */ /* 0x000fe4000f8e0204 */
[----:B------:R-:W-:Y:S01]  /*c990*/  UIADD3 UR8, UR8, 0x12400, URZ ;  /* 0x0001240008087890 */ /* 0x000fe2000fffe03f */
[----:B------:R-:W-:-:S08]  /*c9a0*/  UMOV UR4, 0x0 ;  /* 0x0000000000047882 */ /* 0x000fd00000000000 */
[----:B------:R0:W-:Y:S01]  /*c9b0*/  UTMALDG.4D [UR8], [UR6], desc[UR4] ;  /* 0x00000408060075b4 */ /* 0x0001e20008019000 */
[----:B------:R-:W2:Y:S02]  /*c9c0*/  SYNCS.PHASECHK.TRANS64.TRYWAIT P0, [R2+URZ+0x60], R5 ;  /* 0x00006005020075a7 */ /* 0x000ea4000800017f */
[----:B0-2---:R-:W-:Y:S05]  /*c9d0*/  @!P0 BRA `(.L_x_10669) ;  /* 0x0000002000a08947 */ /* 0x005fea0003800000 */
.L_x_10729:
[----:B------:R-:W-:Y:S05]  /*c9e0*/  @P1 BRA `(.L_x_10670) ;  /* 0x0000000000181947 */ /* 0x000fea0003800000 */
[----:B------:R-:W-:Y:S01]  /*c9f0*/  ISETP.NE.AND P0, PT, R27, RZ, PT ;  /* 0x000000ff1b00720c */ /* 0x000fe20003f05270 */
[----:B------:R-:W-:Y:S01]  /*ca00*/  IMAD.MOV.U32 R3, RZ, RZ, 0x6000 ;  /* 0x00006000ff037424 */ /* 0x000fe200078e00ff */
[----:B0-----:R-:W-:-:S04]  /*ca10*/  LEA R2, R22, R26, 0x3 ;  /* 0x0000001a16027211 */ /* 0x001fc800078e18ff */
[----:B------:R2:W-:Y:S07]  /*ca20*/  SYNCS.ARRIVE.TRANS64 RZ, [R2+URZ+0x30850], R3 ;  /* 0x0308500302ff79a7 */ /* 0x0005ee000800003f */
[----:B------:R-:W-:Y:S05]  /*ca30*/  @!P0 BRA `(.L_x_10670) ;  /* 0x0000000000048947 */ /* 0x000fea0003800000 */
[----:B------:R-:W-:Y:S01]  /*ca40*/  BPT.TRAP 0x1 ;  /* 0x000000040000795c */ /* 0x000fe20000300000 */
.L_x_10670:
[C-C-:B0-2---:R-:W-:Y:S01]  /*ca50*/  IMAD R2, R22.reuse, 0x8, R26.reuse ;  /* 0x0000000816027824 */ /* 0x145fe200078e021a */
[----:B------:R-:W-:Y:S01]  /*ca60*/  R2UR UR11, R25 ;  /* 0x00000000190b72ca */ /* 0x000fe200000e0000 */
        /* <DEDUP_REMOVED lines=9> */
[----:B------:R-:W-:Y:S01]  /*cb00*/  R2UR UR12, R0 ;  /* 0x00000000000c72ca */ /* 0x000fe200000e0000 */
[----:B------:R-:W-:Y:S01]  /*cb10*/  IMAD.MOV.U32 R7, RZ, RZ, R4 ;  /* 0x000000ffff077224 */ /* 0x000fe200078e0004 */
[----:B------:R-:W-:-:S03]  /*cb20*/  MOV R25, R9 ;  /* 0x0000000900197202 */ /* 0x000fc60000000f00 */
[----:B------:R-:W-:Y:S02]  /*cb30*/  UIMAD UR11, UR11, 0xc0, UR4 ;  /* 0x000000c00b0b78a4 */ /* 0x000fe4000f8e0204 */
[----:B------:R-:W-:Y:S02]  /*cb40*/  UIADD3 UR9, UR9, 0x30850, URZ ;  /* 0x0003085009097890 */ /* 0x000fe4000fffe03f */
[----:B------:R-:W-:Y:S01]  /*cb50*/  UIADD3 UR8, UR8, 0x400, URZ ;  /* 0x0000040008087890 */ /* 0x000fe2000fffe03f */
[----:B------:R-:W-:-:S08]  /*cb60*/  UMOV UR4, 0x0 ;  /* 0x0000000000047882 */ /* 0x000fd00000000000 */
[----:B------:R0:W-:Y:S02]  /*cb70*/  UTMALDG.4D [UR8], [UR6], desc[UR4] ;  /* 0x00000408060075b4 */ /* 0x0001e40008019000 */
[----:B0-----:R-:W-:Y:S01]  /*cb80*/  NOP ;  /* 0x0000000000007918 */ /* 0x001fe20000000000 */
.L_x_10665:
[----:B------:R-:W-:Y:S05]  /*cb90*/  BSYNC B2 ;  /* 0x0000000000027941 */ /* 0x000fea0003800000 */
.L_x_10664:
[----:B------:R-:W-:Y:S02]  /*cba0*/  VIADD R9, R29, 0xfffffffd ;  /* 0xfffffffd1d097836 */ /* 0x000fe40000000000 */
[----:B------:R-:W-:Y:S02]  /*cbb0*/  IMAD.MOV.U32 R22, RZ, RZ, R12 ;  /* 0x000000ffff167224 */ /* 0x000fe400078e000c */
[----:B------:R-:W-:-:S07]  /*cbc0*/  IMAD.MOV.U32 R24, RZ, RZ, R13 ;  /* 0x000000ffff187224 */ /* 0x000fce00078e000d */
.L_x_10663:
[----:B------:R-:W-:Y:S05]  /*cbd0*/  BSYNC B1 ;  /* 0x0000000000017941 */ /* 0x000fea0003800000 */
.L_x_10662:
[----:B------:R-:W-:-:S04]  /*cbe0*/  IADD3 R11, -R11, RZ, RZ ;  /* 0x000000ff0b0b7210 */ /* 0x000fc80007ffe1ff */
[----:B------:R-:W-:-:S13]  /*cbf0*/  ISETP.NE.AND P0, PT, R10, R11, PT ;  /* 0x0000000b0a00720c */ /* 0x000fda0003f05270 */
[----:B------:R-:W-:Y:S05]  /*cc00*/  @!P0 BRA `(.L_x_10661) ;  /* 0x0000000800ec8947 */ /* 0x000fea0003800000 */
[----:B------:R-:W-:-:S07]  /*cc10*/  IMAD.MOV.U32 R4, RZ, RZ, R7 ;  /* 0x000000ffff047224 */ /* 0x000fce00078e0007 */
.L_x_10685:
        /* <DEDUP_REMOVED lines=9> */
[----:B0-----:R-:W-:Y:S01]  /*ccb0*/  IMAD.MOV.U32 R12, RZ, RZ, R9 ;  /* 0x000000ffff0c7224 */ /* 0x001fe200078e0009 */
[----:B------:R-:W-:-:S04]  /*ccc0*/  ISETP.NE.U32.AND P0, PT, RZ, UR4, PT ;  /* 0x00000004ff007c0c */ /* 0x000fc8000bf05070 */
[----:B------:R-:W-:-:S13]  /*ccd0*/  ISETP.NE.AND.EX P0, PT, RZ, UR5, PT, P0 ;  /* 0x00000005ff007c0c */ /* 0x000fda000bf05300 */
[----:B------:R-:W-:Y:S05]  /*cce0*/  @!P0 BRA `(.L_x_10673) ;  /* 0x0000000000488947 */ /* 0x000fea0003800000 */
[----:B------:R-:W0:Y:S01]  /*ccf0*/  LDC R12, c[0x0][0x41c] ;  /* 0x00010700ff0c7b82 */ /* 0x000e220000000800 */
[----:B------:R-:W-:Y:S01]  /*cd00*/  MOV R13, R9 ;  /* 0x00000009000d7202 */ /* 0x000fe20000000f00 */
[----:B------:R-:W-:Y:S02]  /*cd10*/  ULDC.64 UR6, c[0x0][0x408] ;  /* 0x0001020000067ab9 */ /* 0x000fe40000000a00 */
[----:B--2---:R-:W-:-:S04]  /*cd20*/  IMAD R5, R8, UR6, RZ ;  /* 0x0000000608057c24 */ /* 0x004fc8000f8e02ff */
        /* <DEDUP_REMOVED lines=14> */
.L_x_10673:
[----:B------:R-:W-:Y:S02]  /*ce10*/  LEA R3, R10, R26, 0x3 ;  /* 0x0000001a0a037211 */ /* 0x000fe400078e18ff */
[----:B------:R-:W-:-:S04]  /*ce20*/  SHF.L.U32 R2, R11, 0x1f, RZ ;  /* 0x0000001f0b027819 */ /* 0x000fc800000006ff */
[----:B------:R-:W3:Y:S02]  /*ce30*/  SYNCS.PHASECHK.TRANS64.TRYWAIT P0, [R3+URZ+0x30840], R2 ;  /* 0x03084002030075a7 */ /* 0x000ee4000800017f */
[----:B---3--:R-:W-:Y:S05]  /*ce40*/  @!P0 BRA `(.L_x_10674) ;  /* 0x0000001c00988947 */ /* 0x008fea0003800000 */
.L_x_10730:
        /* <DEDUP_REMOVED lines=9> */
.L_x_10675:
[----:B0--3--:R-:W-:Y:S01]  /*cee0*/  IMAD R2, R10, 0x6000, R26 ;  /* 0x000060000a027824 */ /* 0x009fe200078e021a */
        /* <DEDUP_REMOVED lines=20> */
.L_x_10731:
[----:B------:R-:W-:Y:S05]  /*d030*/  @P0 BRA `(.L_x_10677) ;  /* 0x0000000000140947 */ /* 0x000fea0003800000 */
[----:B------:R-:W-:Y:S02]  /*d040*/  ISETP.NE.AND P1, PT, R27, RZ, PT ;  /* 0x000000ff1b00720c */ /* 0x000fe40003f25270 */
[----:B------:R-:W-:-:S04]  /*d050*/  MOV R2, 0x6000 ;  /* 0x0000600000027802 */ /* 0x000fc80000000f00 */
[----:B------:R2:W-:Y:S07]  /*d060*/  SYNCS.ARRIVE.TRANS64 RZ, [R3+URZ+0x50], R2 ;  /* 0x0000500203ff79a7 */ /* 0x0005ee000800003f */
[----:B------:R-:W-:Y:S05]  /*d070*/  @!P1 BRA `(.L_x_10677) ;  /* 0x0000000000049947 */ /* 0x000fea0003800000 */
[----:B------:R-:W-:Y:S01]  /*d080*/  BPT.TRAP 0x1 ;  /* 0x000000040000795c */ /* 0x000fe20000300000 */
.L_x_10677:
        /* <DEDUP_REMOVED lines=11> */
[----:B------:R-:W-:Y:S01]  /*d140*/  R2UR UR12, R0 ;  /* 0x00000000000c72ca */ /* 0x000fe200000e0000 */
[----:B------:R-:W-:-:S04]  /*d150*/  IMAD.MOV.U32 R7, RZ, RZ, R4 ;  /* 0x000000ffff077224 */ /* 0x000fc800078e0004 */
[----:B------:R-:W-:Y:S02]  /*d160*/  UIADD3 UR9, UR9, 0x50, URZ ;  /* 0x0000005009097890 */ /* 0x000fe4000fffe03f */
[----:B------:R-:W-:Y:S02]  /*d170*/  UIADD3 UR8, UR8, 0x400, URZ ;  /* 0x0000040008087890 */ /* 0x000fe4000fffe03f */
[----:B------:R-:W-:-:S03]  /*d180*/  UIMAD UR11, UR11, 0xc0, UR4 ;  /* 0x000000c00b0b78a4 */ /* 0x000fc6000f8e0204 */
[----:B------:R-:W-:-:S06]  /*d190*/  UMOV UR4, 0x0 ;  /* 0x0000000000047882 */ /* 0x000fcc0000000000 */
[----:B------:R3:W-:Y:S02]  /*d1a0*/  UTMALDG.4D [UR8], [UR6], desc[UR4] ;  /* 0x00000408060075b4 */ /* 0x0007e40008019000 */
[----:B---3--:R-:W-:Y:S01]  /*d1b0*/  NOP ;  /* 0x0000000000007918 */ /* 0x008fe20000000000 */
.L_x_10672:
[----:B------:R-:W-:Y:S05]  /*d1c0*/  BSYNC B1 ;  /* 0x0000000000017941 */ /* 0x000fea0003800000 */
.L_x_10671:
        /* <DEDUP_REMOVED lines=8> */
[----:B------:R-:W-:Y:S02]  /*d250*/  IADD3 R13, R9, -0x1, RZ ;  /* 0xffffffff090d7810 */ /* 0x000fe40007ffe0ff */
[----:B------:R-:W-:-:S04]  /*d260*/  ISETP.NE.U32.AND P0, PT, RZ, UR4, PT ;  /* 0x00000004ff007c0c */ /* 0x000fc8000bf05070 */
[----:B------:R-:W-:-:S13]  /*d270*/  ISETP.NE.AND.EX P0, PT, RZ, UR5, PT, P0 ;  /* 0x00000005ff007c0c */ /* 0x000fda000bf05300 */
[----:B------:R-:W-:Y:S05]  /*d280*/  @!P0 BRA `(.L_x_10680) ;  /* 0x0000000000488947 */ /* 0x000fea0003800000 */
[----:B------:R-:W0:Y:S01]  /*d290*/  LDC R12, c[0x0][0x41c] ;  /* 0x00010700ff0c7b82 */ /* 0x000e220000000800 */
[----:B------:R-:W-:Y:S01]  /*d2a0*/  IMAD.MOV.U32 R15, RZ, RZ, R13 ;  /* 0x000000ffff0f7224 */ /* 0x000fe200078e000d */
        /* <DEDUP_REMOVED lines=14> */
[----:B------:R-:W-:-:S05]  /*d390*/  IADD3 R2, -R15, RZ, RZ ;  /* 0x000000ff0f027210 */ /* 0x000fca0007ffe1ff */
[----:B------:R-:W-:-:S07]  /*d3a0*/  IMAD R13, R12, R2, R13 ;  /* 0x000000020c0d7224 */ /* 0x000fce00078e020d */
.L_x_10680:
[----:B--2---:R-:W-:Y:S01]  /*d3b0*/  IMAD R2, R22, 0x8, R26 ;  /* 0x0000000816027824 */ /* 0x004fe200078e021a */
[----:B------:R-:W-:-:S04]  /*d3c0*/  SHF.L.U32 R3, R24, 0x1f, RZ ;  /* 0x0000001f18037819 */ /* 0x000fc800000006ff */
[----:B------:R-:W2:Y:S02]  /*d3d0*/  SYNCS.PHASECHK.TRANS64.TRYWAIT P0, [R2+URZ+0x30840], R3 ;  /* 0x03084003020075a7 */ /* 0x000ea4000800017f */
[----:B--2---:R-:W-:Y:S05]  /*d3e0*/  @!P0 BRA `(.L_x_10681) ;  /* 0x0000001800588947 */ /* 0x004fea0003800000 */
.L_x_10732:
        /* <DEDUP_REMOVED lines=9> */
.L_x_10682:
[----:B0-2---:R-:W-:Y:S01]  /*d480*/  IMAD R2, R22, 0x6000, R26 ;  /* 0x0000600016027824 */ /* 0x005fe200078e021a */
[----:B------:R-:W-:Y:S01]  /*d490*/  R2UR UR11, R13 ;  /* 0x000000000d0b72ca */ /* 0x000fe200000e0000 */
[----:B------:R-:W-:Y:S01]  /*d4a0*/  VIADD R3, R26, 0x30800 ;  /* 0x000308001a037836 */ /* 0x000fe20000000000 */
[----:B------:R-:W-:Y:S01]  /*d4b0*/  R2UR UR4, R23 ;  /* 0x00000000170472ca */ /* 0x000fe200000e0000 */
[----:B------:R-:W-:Y:S01]  /*d4c0*/  UIADD3 UR6, UP0, UR38, 0x370, URZ ;  /* 0x0000037026067890 */ /* 0x000fe2000ff1e03f */
[----:B------:R-:W-:Y:S01]  /*d4d0*/  R2UR UR8, R2 ;  /* 0x00000000020872ca */ /* 0x000fe200000e0000 */
[----:B------:R-:W-:Y:S01]  /*d4e0*/  UMOV UR5, 0x14f00000 ;  /* 0x14f0000000057882 */ /* 0x000fe20000000000 */
[----:B------:R-:W-:Y:S01]  /*d4f0*/  LEA R2, R22, R3, 0x3 ;  /* 0x0000000316027211 */ /* 0x000fe200078e18ff */
[----:B------:R-:W-:Y:S01]  /*d500*/  UIADD3.X UR7, URZ, UR39, URZ, UP0, !UPT ;  /* 0x000000273f077290 */ /* 0x000fe200087fe43f */
[----:B------:R-:W-:Y:S01]  /*d510*/  R2UR UR12, R0 ;  /* 0x00000000000c72ca */ /* 0x000fe200000e0000 */
[----:B------:R-:W-:Y:S01]  /*d520*/  UMOV UR10, URZ ;  /* 0x0000003f000a7c82 */ /* 0x000fe20008000000 */
[----:B------:R-:W-:Y:S01]  /*d530*/  R2UR UR9, R2 ;  /* 0x00000000020972ca */ /* 0x000fe200000e0000 */
[----:B------:R-:W-:Y:S01]  /*d540*/  IMAD R2, R10, 0x8, R3 ;  /* 0x000000080a027824 */ /* 0x000fe200078e0203 */
[----:B-----5:R-:W-:-:S02]  /*d550*/  R2UR UR13, R4 ;  /* 0x00000000040d72ca */ /* 0x020fc400000e0000 */
[----:B------:R-:W-:Y:S01]  /*d560*/  SHF.L.U32 R11, R11, 0x1f, RZ ;  /* 0x0000001f0b0b7819 */ /* 0x000fe200000006ff */
[----:B------:R-:W-:Y:S02]  /*d570*/  UIMAD UR11, UR11, 0xc0, UR4 ;  /* 0x000000c00b0b78a4 */ /* 0x000fe4000f8e0204 */
[----:B------:R-:W-:Y:S01]  /*d580*/  UIADD3 UR8, UR8, 0x12400, URZ ;  /* 0x0001240008087890 */ /* 0x000fe2000fffe03f */
[----:B------:R-:W-:-:S05]  /*d590*/  UMOV UR4, 0x0 ;  /* 0x0000000000047882 */ /* 0x000fca0000000000 */
[----:B------:R-:W-:-:S09]  /*d5a0*/  UIADD3 UR9, UR9, 0x30, URZ ;  /* 0x0000003009097890 */ /* 0x000fd2000fffe03f */
[----:B------:R0:W-:Y:S01]  /*d5b0*/  UTMALDG.4D [UR8], [UR6], desc[UR4] ;  /* 0x00000408060075b4 */ /* 0x0001e20008019000 */
[----:B------:R-:W2:Y:S02]  /*d5c0*/  SYNCS.PHASECHK.TRANS64.TRYWAIT P1, [R2+URZ+0x60], R11 ;  /* 0x0000600b020075a7 */ /* 0x000ea4000802017f */
[----:B0-2---:R-:W-:Y:S05]  /*d5d0*/  @!P1 BRA `(.L_x_10683) ;  /* 0x0000001400f09947 */ /* 0x005fea0003800000 */
.L_x_10733:
[----:B------:R-:W-:Y:S05]  /*d5e0*/  @P0 BRA `(.L_x_10684) ;  /* 0x0000000000140947 */ /* 0x000fea0003800000 */
[----:B------:R-:W-:Y:S01]  /*d5f0*/  ISETP.NE.AND P1, PT, R27, RZ, PT ;  /* 0x000000ff1b00720c */ /* 0x000fe20003f25270 */
[----:B------:R-:W-:-:S04]  /*d600*/  IMAD.MOV.U32 R3, RZ, RZ, 0x6000 ;  /* 0x00006000ff037424 */ /* 0x000fc800078e00ff */
[----:B------:R2:W-:Y:S08]  /*d610*/  SYNCS.ARRIVE.TRANS64 RZ, [R2+URZ+0x50], R3 ;  /* 0x0000500302ff79a7 */ /* 0x0005f0000800003f */
[----:B------:R-:W-:Y:S05]  /*d620*/  @!P1 BRA `(.L_x_10684) ;  /* 0x0000000000049947 */ /* 0x000fea0003800000 */
[----:B------:R-:W-:Y:S01]  /*d630*/  BPT.TRAP 0x1 ;  /* 0x000000040000795c */ /* 0x000fe20000300000 */
.L_x_10684:
        /* <DEDUP_REMOVED lines=11> */
[----:B------:R-:W-:-:S02]  /*d6f0*/  R2UR UR12, R0 ;  /* 0x00000000000c72ca */ /* 0x000fc400000e0000 */
[----:B------:R-:W-:-:S03]  /*d700*/  MOV R7, R4 ;  /* 0x0000000400077202 */ /* 0x000fc60000000f00 */
[----:B------:R-:W-:Y:S02]  /*d710*/  UIADD3 UR9, UR9, 0x50, URZ ;  /* 0x0000005009097890 */ /* 0x000fe4000fffe03f */
[----:B------:R-:W-:Y:S02]  /*d720*/  UIADD3 UR8, UR8, 0x400, URZ ;  /* 0x0000040008087890 */ /* 0x000fe4000fffe03f */
[----:B------:R-:W-:-:S03]  /*d730*/  UIMAD UR11, UR11, 0xc0, UR4 ;  /* 0x000000c00b0b78a4 */ /* 0x000fc6000f8e0204 */
[----:B------:R-:W-:-:S06]  /*d740*/  UMOV UR4, 0x0 ;  /* 0x0000000000047882 */ /* 0x000fcc0000000000 */
[----:B------:R3:W-:Y:S02]  /*d750*/  UTMALDG.4D [UR8], [UR6], desc[UR4] ;  /* 0x00000408060075b4 */ /* 0x0007e40008019000 */
[----:B---3--:R-:W-:Y:S01]  /*d760*/  NOP ;  /* 0x0000000000007918 */ /* 0x008fe20000000000 */
.L_x_10679:
[----:B------:R-:W-:Y:S05]  /*d770*/  BSYNC B1 ;  /* 0x0000000000017941 */ /* 0x000fea0003800000 */
.L_x_10678:
[C---:B------:R-:W-:Y:S01]  /*d780*/  ISETP.GT.AND P0, PT, R9.reuse, 0x1, PT ;  /* 0x000000010900780c */ /* 0x040fe20003f04270 */
[----:B0-2---:R-:W-:-:S04]  /*d790*/  VIADD R2, R9, 0xfffffffe ;  /* 0xfffffffe09027836 */ /* 0x005fc80000000000 */
[----:B------:R-:W-:-:S08]  /*d7a0*/  IMAD.MOV.U32 R9, RZ, RZ, R2 ;  /* 0x000000ffff097224 */ /* 0x000fd000078e0002 */
[----:B------:R-:W-:Y:S05]  /*d7b0*/  @P0 BRA `(.L_x_10685) ;  /* 0xfffffff400180947 */ /* 0x000fea000383ffff */
.L_x_10661:
[----:B------:R-:W-:Y:S05]  /*d7c0*/  BSYNC B0 ;  /* 0x0000000000007941 */ /* 0x000fea0003800000 */
.L_x_10660:
[----:B------:R-:W-:Y:S01]  /*d7d0*/  ISETP.NE.AND P0, PT, R27, RZ, PT ;  /* 0x000000ff1b00720c */ /* 0x000fe20003f05270 */
[----:B------:R-:W-:-:S12]  /*d7e0*/  BSSY B0, `(.L_x_10686) ;  /* 0x000000e000007945 */ /* 0x000fd80003800000 */
[----:B------:R-:W-:Y:S05]  /*d7f0*/  @P0 BRA `(.L_x_10687) ;  /* 0x0000000000300947 */ /* 0x000fea0003800000 */
[----:B------:R-:W3:Y:S01]  /*d800*/  S2R R9, SR_LANEID ;  /* 0x0000000000097919 */ /* 0x000ee20000000000 */
[----:B------:R-:W-:Y:S01]  /*d810*/  VOTEU.ANY UR4, UPT, PT ;  /* 0x0000000000047886 */ /* 0x000fe200038e0100 */
[----:B------:R-:W4:Y:S01]  /*d820*/  LDC.64 R2, c[0x0][0xc38] ;  /* 0x00030e00ff027b82 */ /* 0x000f220000000a00 */
[----:B------:R-:W3:Y:S08]  /*d830*/  FLO.U32 R4, UR4 ;  /* 0x0000000400047d00 */ /* 0x000ef000080e0000 */
[----:B--2---:R-:W4:Y:S01]  /*d840*/  POPC R5, UR4 ;  /* 0x0000000400057d09 */ /* 0x004f220008000000 */
[----:B---3--:R-:W-:-:S13]  /*d850*/  ISETP.EQ.U32.AND P0, PT, R4, R9, PT ;  /* 0x000000090400720c */ /* 0x008fda0003f02070 */
[----:B----4-:R-:W2:Y:S01]  /*d860*/  @P0 ATOMG.E.ADD.STRONG.GPU PT, R3, desc[UR46][R2.64], R5 ;  /* 0x00000005020309a8 */ /* 0x010ea200081ee1ee */
[----:B------:R-:W3:Y:S02]  /*d870*/  S2R R6, SR_LTMASK ;  /* 0x0000000000067919 */ /* 0x000ee40000003900 */
[----:B---3--:R-:W-:-:S04]  /*d880*/  LOP3.LUT R6, R6, UR4, RZ, 0xc0, !PT ;  /* 0x0000000406067c12 */ /* 0x008fc8000f8ec0ff */
[----:B------:R-:W3:Y:S01]  /*d890*/  POPC R9, R6 ;  /* 0x0000000600097309 */ /* 0x000ee20000000000 */
[----:B--2---:R-:W3:Y:S02]  /*d8a0*/  SHFL.IDX PT, R4, R3, R4, 0x1f ;  /* 0x00001f0403047589 */ /* 0x004ee400000e0000 */
[----:B---3--:R-:W-:-:S07]  /*d8b0*/  IADD3 R16, R4, UR37, R9 ;  /* 0x0000002504107c10 */ /* 0x008fce000fffe009 */
.L_x_10687:
[----:B------:R-:W-:Y:S05]  /*d8c0*/  BSYNC B0 ;  /* 0x0000000000007941 */ /* 0x000fea0003800000 */
.L_x_10686:
[----:B------:R-:W-:Y:S04]  /*d8d0*/  BSSY B0, `(.L_x_10688) ;  /* 0x0000020000007945 */ /* 0x000fe80003800000 */
[----:B------:R-:W-:Y:S05]  /*d8e0*/  @!P6 BRA `(.L_x_10689) ;  /* 0x000000000078e947 */ /* 0x000fea0003800000 */
[----:B------:R-:W-:Y:S01]  /*d8f0*/  IMAD R3, R22, 0x8, R26 ;  /* 0x0000000816037824 */ /* 0x000fe200078e021a */
[----:B------:R-:W-:-:S04]  /*d900*/  SHF.L.U32 R2, R24, 0x1f, RZ ;  /* 0x0000001f18027819 */ /* 0x000fc800000006ff */
[----:B------:R-:W3:Y:S02]  /*d910*/  SYNCS.PHASECHK.TRANS64.TRYWAIT P0, [R3+URZ+0x30860], R2 ;  /* 0x03086002030075a7 */ /* 0x000ee4000800017f */
[----:B---3--:R-:W-:Y:S05]  /*d920*/  @!P0 BRA `(.L_x_10690) ;  /* 0x0000001400308947 */ /* 0x008fea0003800000 */
.L_x_10734:
[----:B------:R-:W4:Y:S02]  /*d930*/  S2R R4, SR_TID.X ;  /* 0x0000000000047919 */ /* 0x000f240000002100 */
[----:B----4-:R-:W-:-:S04]  /*d940*/  LOP3.LUT R4, R4, 0x7f, RZ, 0xc0, !PT ;  /* 0x0000007f04047812 */ /* 0x010fc800078ec0ff */
[----:B------:R-:W-:-:S13]  /*d950*/  ISETP.NE.AND P0, PT, R4, RZ, PT ;  /* 0x000000ff0400720c */ /* 0x000fda0003f05270 */
[----:B------:R-:W-:Y:S05]  /*d960*/  @P0 BRA `(.L_x_10691) ;  /* 0x0000000000140947 */ /* 0x000fea0003800000 */
[----:B------:R-:W-:Y:S02]  /*d970*/  ISETP.NE.AND P1, PT, R27, RZ, PT ;  /* 0x000000ff1b00720c */ /* 0x000fe40003f25270 */
[----:B---3--:R-:W-:-:S04]  /*d980*/  MOV R2, 0x6000 ;  /* 0x0000600000027802 */ /* 0x008fc80000000f00 */
[----:B------:R4:W-:Y:S07]  /*d990*/  SYNCS.ARRIVE.TRANS64 RZ, [R3+URZ+0x30850], R2 ;  /* 0x0308500203ff79a7 */ /* 0x0009ee000800003f */
[----:B------:R-:W-:Y:S05]  /*d9a0*/  @!P1 BRA `(.L_x_10691) ;  /* 0x0000000000049947 */ /* 0x000fea0003800000 */
[----:B------:R-:W-:Y:S01]  /*d9b0*/  BPT.TRAP 0x1 ;  /* 0x000000040000795c */ /* 0x000fe20000300000 */
.L_x_10691:
        /* <DEDUP_REMOVED lines=10> */
[----:B------:R-:W-:-:S05]  /*da60*/  R2UR UR13, R7 ;  /* 0x00000000070d72ca */ /* 0x000fca00000e0000 */
[----:B------:R-:W-:Y:S02]  /*da70*/  UIMAD UR11, UR11, 0xc0, UR4 ;  /* 0x000000c00b0b78a4 */ /* 0x000fe4000f8e0204 */
[----:B------:R-:W-:Y:S02]  /*da80*/  UIADD3 UR9, UR9, 0x30850, URZ ;  /* 0x0003085009097890 */ /* 0x000fe4000fffe03f */
[----:B------:R-:W-:Y:S01]  /*da90*/  UIADD3 UR8, UR8, 0x400, URZ ;  /* 0x0000040008087890 */ /* 0x000fe2000fffe03f */
[----:B------:R-:W-:-:S08]  /*daa0*/  UMOV UR4, 0x0 ;  /* 0x0000000000047882 */ /* 0x000fd00000000000 */
[----:B------:R2:W-:Y:S02]  /*dab0*/  UTMALDG.4D [UR8], [UR6], desc[UR4] ;  /* 0x00000408060075b4 */ /* 0x0005e40008019000 */
[----:B--2---:R-:W-:Y:S01]  /*dac0*/  NOP ;  /* 0x0000000000007918 */ /* 0x004fe20000000000 */
.L_x_10689:
[----:B------:R-:W-:Y:S05]  /*dad0*/  BSYNC B0 ;  /* 0x0000000000007941 */ /* 0x000fea0003800000 */
.L_x_10688:
[----:B------:R-:W-:-:S05]  /*dae0*/  VIADD R22, R22, 0x1 ;  /* 0x0000000116167836 */ /* 0x000fca0000000000 */
[----:B------:R-:W-:-:S04]  /*daf0*/  ISETP.NE.AND P0, PT, R22, 0x2, PT ;  /* 0x000000021600780c */ /* 0x000fc80003f05270 */
[----:B---34-:R-:W-:Y:S02]  /*db00*/  SEL R3, RZ, 0x1, P0 ;  /* 0x00000001ff037807 */ /* 0x018fe40000000000 */
[----:B------:R-:W-:Y:S02]  /*db10*/  SEL R22, R22, RZ, P0 ;  /* 0x000000ff16167207 */ /* 0x000fe40000000000 */
[----:B------:R-:W-:-:S07]  /*db20*/  LOP3.LUT R24, R24, R3, RZ, 0x3c, !PT ;  /* 0x0000000318187212 */ /* 0x000fce00078e3cff */
.L_x_10647:
[----:B------:R-:W-:Y:S05]  /*db30*/  BSYNC B6 ;  /* 0x0000000000067941 */ /* 0x000fea0003800000 */
.L_x_10645:
[----:B------:R-:W-:-:S03]  /*db40*/  UMOV UR4, 0xffffffff ;  /* 0xffffffff00047882 */ /* 0x000fc60000000000 */
[----:B------:R-:W-:Y:S05]  /*db50*/  BRA.DIV UR4, `(.L_x_10692) ;  /* 0x0000001204b87947 */ /* 0x000fea000b800000 */
[----:B--2---:R2:W3:Y:S04]  /*db60*/  SHFL.IDX PT, R5, R16, RZ, 0x1f ;  /* 0x00001fff10057589 */ /* 0x0044e800000e0000 */
[----:B------:R2:W4:Y:S02]  /*db70*/  SHFL.IDX PT, R0, R16, 0x1, 0x1f ;  /* 0x00201f0010007f89 */ /* 0x00052400000e0000 */
.L_x_10738:
        /* <DEDUP_REMOVED lines=8> */
[----:B------:R-:W0:Y:S02]  /*dc00*/  LDC.64 R2, c[0x0][0xc58] ;  /* 0x00031600ff027b82 */ /* 0x000e240000000a00 */
[----:B0-----:R-:W-:-:S06]  /*dc10*/  IMAD.WIDE R2, R7, 0x4, R2 ;  /* 0x0000000407027825 */ /* 0x001fcc00078e0202 */
[----:B------:R0:W5:Y:S02]  /*dc20*/  LDG.E R2, desc[UR46][R2.64] ;  /* 0x0000002e02027981 */ /* 0x000164000c1e1900 */
.L_x_10694:
[----:B------:R-:W-:Y:S05]  /*dc30*/  BSYNC B0 ;  /* 0x0000000000007941 */ /* 0x000fea0003800000 */
.L_x_10693:
        /* <DEDUP_REMOVED lines=22> */
[----:B------:R0:W0:Y:S02]  /*dda0*/  SHFL.IDX PT, R14, R8, 0x1f, 0x1f ;  /* 0x03e01f00080e7f89 */ /* 0x00002400000e0000 */
.L_x_10746:
[----:B------:R-:W-:Y:S02]  /*ddb0*/  ULDC UR4, c[0x0][0xc10] ;  /* 0x0003040000047ab9 */ /* 0x000fe40000000800 */
[----:B------:R-:W-:-:S04]  /*ddc0*/  IMAD.U32 R7, RZ, RZ, UR4 ;  /* 0x00000004ff077e24 */ /* 0x000fc8000f8e00ff */
[----:B0-----:R-:W-:-:S04]  /*ddd0*/  IMAD R3, R14, R7, RZ ;  /* 0x000000070e037224 */ /* 0x001fc800078e02ff */
[----:B----4-:R-:W-:-:S05]  /*dde0*/  IMAD.IADD R6, R0, 0x1, R3 ;  /* 0x0000000100067824 */ /* 0x010fca00078e0203 */
[----:B---3--:R-:W-:-:S13]  /*ddf0*/  ISETP.GT.AND P0, PT, R6, R5, PT ;  /* 0x000000050600720c */ /* 0x008fda0003f04270 */
[----:B------:R-:W-:Y:S05]  /*de00*/  @P0 BRA `(.L_x_10696) ;  /* 0x0000000000ac0947 */ /* 0x000fea0003800000 */
[----:B------:R-:W0:Y:S02]  /*de10*/  LDC R4, c[0x0][0xc14] ;  /* 0x00030500ff047b82 */ /* 0x000e240000000800 */
.L_x_10701:
        /* <DEDUP_REMOVED lines=9> */
[----:B------:R-:W0:Y:S02]  /*deb0*/  LDC.64 R2, c[0x0][0xc58] ;  /* 0x00031600ff027b82 */ /* 0x000e240000000a00 */
[----:B0-----:R-:W-:-:S06]  /*dec0*/  IMAD.WIDE R2, R7, 0x4, R2 ;  /* 0x0000000407027825 */ /* 0x001fcc00078e0202 */
[----:B------:R0:W5:Y:S02]  /*ded0*/  LDG.E R2, desc[UR46][R2.64] ;  /* 0x0000002e02027981 */ /* 0x000164000c1e1900 */
.L_x_10699:
[----:B------:R-:W-:Y:S05]  /*dee0*/  BSYNC B0 ;  /* 0x0000000000007941 */ /* 0x000fea0003800000 */
.L_x_10698:
[----:B------:R-:W-:-:S03]  /*def0*/  UMOV UR4, 0xffffffff ;  /* 0xffffffff00047882 */ /* 0x000fc60000000000 */
[----:B------:R-:W-:Y:S05]  /*df00*/  BRA.DIV UR4, `(.L_x_10700) ;  /* 0x0000001204e87947 */ /* 0x000fea000b800000 */
[----:B-----5:R-:W3:Y:S01]  /*df10*/  SHFL.UP PT, R14, R2, 0x1, RZ ;  /* 0x04200000020e7989 */ /* 0x020ee200000e00ff */
[C---:B------:R-:W-:Y:S02]  /*df20*/  ISETP.NE.AND P0, PT, R27.reuse, RZ, PT ;  /* 0x000000ff1b00720c */ /* 0x040fe40003f05270 */
[C---:B------:R-:W-:Y:S02]  /*df30*/  ISETP.GE.U32.AND P1, PT, R27.reuse, 0x2, PT ;  /* 0x000000021b00780c */ /* 0x040fe40003f26070 */
[----:B---3--:R-:W-:Y:S02]  /*df40*/  SEL R13, R14, RZ, P0 ;  /* 0x000000ff0e0d7207 */ /* 0x008fe40000000000 */
[----:B------:R-:W-:-:S03]  /*df50*/  ISETP.GE.U32.AND P0, PT, R27, 0x4, PT ;  /* 0x000000041b00780c */ /* 0x000fc60003f06070 */
[----:B------:R-:W-:-:S05]  /*df60*/  IMAD.IADD R13, R2, 0x1, R13 ;  /* 0x00000001020d7824 */ /* 0x000fca00078e020d */
[----:B------:R-:W3:Y:S02]  /*df70*/  SHFL.UP PT, R14, R13, 0x2, RZ ;  /* 0x044000000d0e7989 */ /* 0x000ee400000e00ff */
[----:B---3--:R-:W-:Y:S02]  /*df80*/  SEL R0, R14, RZ, P1 ;  /* 0x000000ff0e007207 */ /* 0x008fe40000800000 */
        /* <DEDUP_REMOVED lines=13> */
.L_x_10754:
[----:B------:R-:W-:Y:S02]  /*e060*/  ULDC UR4, c[0x0][0xc10] ;  /* 0x0003040000047ab9 */ /* 0x000fe40000000800 */
[----:B------:R-:W-:-:S05]  /*e070*/  MOV R7, UR4 ;  /* 0x0000000400077c02 */ /* 0x000fca0008000f00 */
[----:B---3--:R-:W-:-:S04]  /*e080*/  IMAD R3, R14, R7, RZ ;  /* 0x000000070e037224 */ /* 0x008fc800078e02ff */
[----:B------:R-:W-:-:S05]  /*e090*/  IMAD.IADD R6, R3, 0x1, R6 ;  /* 0x0000000103067824 */ /* 0x000fca00078e0206 */
[----:B------:R-:W-:-:S13]  /*e0a0*/  ISETP.GT.AND P0, PT, R6, R5, PT ;  /* 0x000000050600720c */ /* 0x000fda0003f04270 */
[----:B------:R-:W-:Y:S05]  /*e0b0*/  @!P0 BRA `(.L_x_10701) ;  /* 0xfffffffc00588947 */ /* 0x000fea000383ffff */
.L_x_10696:
[----:B------:R-:W-:Y:S01]  /*e0c0*/  IMAD.IADD R6, R6, 0x1, -R3 ;  /* 0x0000000106067824 */ /* 0x000fe200078e0a03 */
[----:B------:R-:W-:-:S03]  /*e0d0*/  UMOV UR4, 0xffffffff ;  /* 0xffffffff00047882 */ /* 0x000fc60000000000 */
[----:B------:R-:W-:-:S05]  /*e0e0*/  IMAD R0, R8, R7, R6 ;  /* 0x0000000708007224 */ /* 0x000fca00078e0206 */
[----:B------:R-:W-:Y:S01]  /*e0f0*/  ISETP.GT.AND P6, PT, R0, R5, PT ;  /* 0x000000050000720c */ /* 0x000fe20003fc4270 */
[----:B------:R-:W-:-:S12]  /*e100*/  BRA.DIV UR4, `(.L_x_10702) ;  /* 0x0000001604387947 */ /* 0x000fd8000b800000 */
[----:B------:R-:W-:-:S04]  /*e110*/  VOTE.ANY R3, PT, !P6 ;  /* 0x0000000000037806 */ /* 0x000fc800070e0100 */
[----:B------:R-:W3:Y:S02]  /*e120*/  POPC R0, R3 ;  /* 0x0000000300007309 */ /* 0x000ee40000000000 */
[----:B---3--:R3:W4:Y:S02]  /*e130*/  SHFL.IDX PT, R17, R2, R0, 0x1f ;  /* 0x00001f0002117589 */ /* 0x00872400000e0000 */
.L_x_10758:
[----:B------:R-:W-:Y:S01]  /*e140*/  ISETP.NE.AND P0, PT, R3, RZ, PT ;  /* 0x000000ff0300720c */ /* 0x000fe20003f05270 */
[----:B------:R-:W-:-:S12]  /*e150*/  IMAD.MOV.U32 R14, RZ, RZ, RZ ;  /* 0x000000ffff0e7224 */ /* 0x000fd800078e00ff */
[----:B------:R-:W-:Y:S05]  /*e160*/  @!P0 BRA `(.L_x_10703) ;  /* 0x0000000000108947 */ /* 0x000fea0003800000 */
[----:B------:R-:W-:Y:S01]  /*e170*/  UMOV UR4, 0xffffffff ;  /* 0xffffffff00047882 */ /* 0x000fe20000000000 */
[----:B------:R-:W-:Y:S02]  /*e180*/  IADD3 R12, R0, -0x1, RZ ;  /* 0xffffffff000c7810 */ /* 0x000fe40007ffe0ff */
[----:B------:R-:W-:Y:S05]  /*e190*/  BRA.DIV UR4, `(.L_x_10704) ;  /* 0x00000016045c7947 */ /* 0x000fea000b800000 */
[----:B------:R0:W0:Y:S02]  /*e1a0*/  SHFL.IDX PT, R14, R8, R12, 0x1f ;  /* 0x00001f0c080e7589 */ /* 0x00002400000e0000 */
.L_x_10703:
[----:B0---4-:R-:W-:Y:S01]  /*e1b0*/  IABS R8, R17 ;  /* 0x0000001100087213 */ /* 0x011fe20000000000 */
[----:B--2---:R-:W-:Y:S02]  /*e1c0*/  IMAD R16, R14, R7, R6 ;  /* 0x000000070e107224 */ /* 0x004fe400078e0206 */
[----:B------:R-:W-:Y:S01]  /*e1d0*/  IMAD.IADD R19, R0, 0x1, R19 ;  /* 0x0000000100137824 */ /* 0x000fe200078e0213 */
[----:B------:R-:W0:Y:S02]  /*e1e0*/  I2F.RP R9, R8 ;  /* 0x0000000800097306 */ /* 0x000e240000209400 */
[----:B------:R-:W-:Y:S02]  /*e1f0*/  IADD3 R6, R5, -R16, RZ ;  /* 0x8000001005067210 */ /* 0x000fe40007ffe0ff */
[----:B------:R-:W-:-:S05]  /*e200*/  IABS R5, R17 ;  /* 0x0000001100057213 */ /* 0x000fca0000000000 */
[----:B------:R-:W-:Y:S01]  /*e210*/  IMAD.MOV R5, RZ, RZ, -R5 ;  /* 0x000000ffff057224 */ /* 0x000fe200078e0a05 */
[----:B0-----:R-:W3:Y:S02]  /*e220*/  MUFU.RCP R9, R9 ;  /* 0x0000000900097308 */ /* 0x001ee40000001000 */
[----:B---3--:R-:W-:-:S06]  /*e230*/  VIADD R2, R9, 0xffffffe ;  /* 0x0ffffffe09027836 */ /* 0x008fcc0000000000 */
        /* <DEDUP_REMOVED lines=22> */
.L_x_10697:
[----:B------:R-:W-:Y:S01]  /*e3a0*/  UMOV UR4, URZ ;  /* 0x0000003f00047c82 */ /* 0x000fe20008000000 */
[----:B------:R-:W-:Y:S01]  /*e3b0*/  UMOV UR5, URZ ;  /* 0x0000003f00057c82 */ /* 0x000fe20008000000 */
[----:B------:R-:W-:Y:S01]  /*e3c0*/  ULDC UR6, c[0x0][0xc14] ;  /* 0x0003050000067ab9 */ /* 0x000fe20000000800 */
[----:B--2---:R-:W-:Y:S01]  /*e3d0*/  IMAD.MOV.U32 R16, RZ, RZ, R5 ;  /* 0x000000ffff107224 */ /* 0x004fe200078e0005 */
[----:B------:R-:W-:Y:S01]  /*e3e0*/  MOV R19, UR6 ;  /* 0x0000000600137c02 */ /* 0x000fe20008000f00 */
[----:B------:R-:W-:Y:S02]  /*e3f0*/  IMAD.U32 R17, RZ, RZ, UR4 ;  /* 0x00000004ff117e24 */ /* 0x000fe4000f8e00ff */
[----:B------:R-:W-:-:S07]  /*e400*/  IMAD.U32 R18, RZ, RZ, UR5 ;  /* 0x00000005ff127e24 */ /* 0x000fce000f8e00ff */
.L_x_10705:
        /* <DEDUP_REMOVED lines=10> */
.L_x_10643:
[----:B0-2---:R-:W2:Y:S01]  /*e4b0*/  LDL.LU R0, [R1+0xc] ;  /* 0x00000c0001007983 */ /* 0x005ea20000300800 */
        /* <DEDUP_REMOVED lines=11> */
.L_x_10761:
[----:B------:R-:W-:Y:S05]  /*e570*/  BSYNC B0 ;  /* 0x0000000000007941 */ /* 0x000fea0003800000 */
.L_x_10707:
[----:B------:R-:W-:-:S03]  /*e580*/  UMOV UR4, 0xffffffff ;  /* 0xffffffff00047882 */ /* 0x000fc60000000000 */
[----:B------:R-:W-:Y:S05]  /*e590*/  BRA.DIV UR4, `(.L_x_10709) ;  /* 0x0000001204947947 */ /* 0x000fea000b800000 */
[----:B0-----:R-:W0:Y:S02]  /*e5a0*/  S2R R0, SR_TID.X ;  /* 0x0000000000007919 */ /* 0x001e240000002100 */
[----:B0-----:R-:W-:-:S04]  /*e5b0*/  SHF.R.U32.HI R0, RZ, 0x5, R0 ;  /* 0x00000005ff007819 */ /* 0x001fc80000011600 */
[----:B------:R-:W-:-:S05]  /*e5c0*/  LOP3.LUT R0, R0, 0x3, RZ, 0xc0, !PT ;  /* 0x0000000300007812 */ /* 0x000fca00078ec0ff */
[----:B------:R0:W2:Y:S02]  /*e5d0*/  SHFL.IDX PT, R14, R0, RZ, 0x1f ;  /* 0x00001fff000e7589 */ /* 0x0000a400000e0000 */
.L_x_10764:
[----:B--2---:R-:W-:Y:S01]  /*e5e0*/  ISETP.NE.AND P0, PT, R14, RZ, PT ;  /* 0x000000ff0e00720c */ /* 0x004fe20003f05270 */
[----:B------:R-:W-:-:S12]  /*e5f0*/  BSSY B0, `(.L_x_10710) ;  /* 0x0000024000007945 */ /* 0x000fd80003800000 */
[----:B------:R-:W-:Y:S05]  /*e600*/  @P0 BRA `(.L_x_10711) ;  /* 0x0000000000880947 */ /* 0x000fea0003800000 */
[----:B------:R-:W-:-:S03]  /*e610*/  UMOV UR4, 0xffffffff ;  /* 0xffffffff00047882 */ /* 0x000fc60000000000 */
[----:B------:R-:W-:Y:S05]  /*e620*/  BRA.DIV UR4, `(.L_x_10712) ;  /* 0x0000001204a47947 */ /* 0x000fea000b800000 */
[----:B------:R-:W-:-:S13]  /*e630*/  ELECT P6, URZ, PT ;  /* 0x00000000003f782f */ /* 0x000fda00038c0000 */
.L_x_10767:
[----:B------:R-:W-:Y:S05]  /*e640*/  @!P6 BRA `(.L_x_10711) ;  /* 0x000000000078e947 */ /* 0x000fea0003800000 */
[----:B------:R-:W-:-:S06]  /*e650*/  ULOP3.LUT UR4, UR36, 0x2, URZ, 0xfc, !UPT ;  /* 0x0000000224047892 */ /* 0x000fcc000f8efc3f */
[----:B0-----:R-:W-:-:S05]  /*e660*/  IMAD.U32 R0, RZ, RZ, UR4 ;  /* 0x00000004ff007e24 */ /* 0x001fca000f8e00ff */
[----:B------:R-:W-:-:S13]  /*e670*/  ISETP.NE.AND P2, PT, R0, 0x3, PT ;  /* 0x000000030000780c */ /* 0x000fda0003f45270 */
[----:B------:R-:W-:Y:S05]  /*e680*/  @!P2 BRA `(.L_x_10713) ;  /* 0x000000000004a947 */ /* 0x000fea0003800000 */
[----:B------:R-:W-:Y:S01]  /*e690*/  BPT.TRAP 0x1 ;  /* 0x000000040000795c */ /* 0x000fe20000300000 */
.L_x_10713:
        /* <DEDUP_REMOVED lines=12> */
.L_x_10768:
[----:B------:R-:W2:Y:S02]  /*e760*/  SYNCS.PHASECHK.TRANS64.TRYWAIT P0, [R3+URZ], R0 ;  /* 0x00000000030075a7 */ /* 0x000ea4000800017f */
[----:B--2---:R-:W-:Y:S05]  /*e770*/  @!P0 BRA `(.L_x_10715) ;  /* 0x0000001000848947 */ /* 0x004fea0003800000 */
.L_x_10769:
[----:B------:R-:W-:Y:S05]  /*e780*/  @!P2 BRA `(.L_x_10716) ;  /* 0x000000000004a947 */ /* 0x000fea0003800000 */
[----:B------:R-:W-:Y:S01]  /*e790*/  BPT.TRAP 0x1 ;  /* 0x000000040000795c */ /* 0x000fe20000300000 */
.L_x_10716:
[----:B--2---:R-:W-:-:S05]  /*e7a0*/  IADD3 R3, R9, 0x30860, RZ ;  /* 0x0003086009037810 */ /* 0x004fca0007ffe0ff */
[----:B------:R-:W-:-:S04]  /*e7b0*/  IMAD R5, R22, 0x8, R3 ;  /* 0x0000000816057824 */ /* 0x000fc800078e0203 */
[----:B------:R-:W2:Y:S02]  /*e7c0*/  SYNCS.PHASECHK.TRANS64.TRYWAIT P0, [R5+URZ], R2 ;  /* 0x00000002050075a7 */ /* 0x000ea4000800017f */
[----:B--2---:R-:W-:Y:S05]  /*e7d0*/  @!P0 BRA `(.L_x_10717) ;  /* 0x0000001000808947 */ /* 0x004fea0003800000 */
.L_x_10770:
[----:B------:R-:W-:-:S07]  /*e7e0*/  IMAD R3, R4, 0x8, R3 ;  /* 0x0000000804037824 */ /* 0x000fce00078e0203 */
.L_x_10718:
[----:B---3--:R3:W4:Y:S02]  /*e7f0*/  SYNCS.PHASECHK.TRANS64.TRYWAIT P0, [R3+URZ], R0 ;  /* 0x00000000030075a7 */ /* 0x008724000800017f */
[----:B----4-:R-:W-:Y:S05]  /*e800*/  @!P0 NANOSLEEP.SYNCS 0x989680 ;  /* 0x009896800000895d */ /* 0x010fea0003900000 */
[----:B------:R-:W4:Y:S02]  /*e810*/  @!P0 SYNCS.PHASECHK.TRANS64 P0, [R3+URZ], R0 ;  /* 0x00000000030085a7 */ /* 0x000f24000800007f */
[----:B----4-:R-:W-:Y:S05]  /*e820*/  @!P0 BRA `(.L_x_10718) ;  /* 0xfffffffc00f08947 */ /* 0x010fea000383ffff */
.L_x_10711:
[----:B------:R-:W-:Y:S05]  /*e830*/  BSYNC B0 ;  /* 0x0000000000007941 */ /* 0x000fea0003800000 */
.L_x_10710:
[----:B------:R-:W-:Y:S05]  /*e840*/  EXIT ;  /* 0x000000000000794d */ /* 0x000fea0003800000 */
.L_x_10597:
[----:B0-----:R-:W-:-:S04]  /*e850*/  IMAD.U32 R3, RZ, RZ, UR40 ;  /* 0x00000028ff037e24 */ /* 0x001fc8000f8e00ff */
[----:B------:R0:W1:Y:S03]  /*e860*/  SYNCS.PHASECHK.TRANS64.TRYWAIT P1, [R3+URZ+0x30800], R0 ;  /* 0x03080000030075a7 */ /* 0x000066000802017f */
[----:B-1----:R-:W-:Y:S05]  /*e870*/  @!P1 NANOSLEEP.SYNCS 0x989680 ;  /* 0x009896800000995d */ /* 0x002fea0003900000 */
[----:B------:R-:W1:Y:S02]  /*e880*/  @!P1 SYNCS.PHASECHK.TRANS64 P1, [R3+URZ+0x30800], R0 ;  /* 0x03080000030095a7 */ /* 0x000e64000802007f */
[----:B-1----:R-:W-:Y:S05]  /*e890*/  @!P1 BRA `(.L_x_10597) ;  /* 0xfffffffc00ec9947 */ /* 0x002fea000383ffff */
[----:B------:R-:W-:Y:S05]  /*e8a0*/  BRA `(.L_x_10719) ;  /* 0xffffff2c008c7947 */ /* 0x000fea000383ffff */
.L_x_10601:
[----:B-1----:R1:W2:Y:S02]  /*e8b0*/  SYNCS.PHASECHK.TRANS64.TRYWAIT P2, [R0+URZ+0x30830], R3 ;  /* 0x03083003000075a7 */ /* 0x0022a4000804017f */
[----:B--2---:R-:W-:Y:S05]  /*e8c0*/  @!P2 NANOSLEEP.SYNCS 0x989680 ;  /* 0x009896800000a95d */ /* 0x004fea0003900000 */
[----:B------:R-:W2:Y:S02]  /*e8d0*/  @!P2 SYNCS.PHASECHK.TRANS64 P2, [R0+URZ+0x30830], R3 ;  /* 0x030830030000a5a7 */ /* 0x000ea4000804007f */
[----:B--2---:R-:W-:Y:S05]  /*e8e0*/  @!P2 BRA `(.L_x_10601) ;  /* 0xfffffffc00f0a947 */ /* 0x004fea000383ffff */
[----:B------:R-:W-:Y:S05]  /*e8f0*/  BRA `(.L_x_10600) ;  /* 0xffffff2c00b47947 */ /* 0x000fea000383ffff */
.L_x_10606:
[----:B-1----:R-:W-:-:S04]  /*e900*/  MOV R7, UR6 ;  /* 0x0000000600077c02 */ /* 0x002fc80008000f00 */
[----:B------:R1:W2:Y:S03]  /*e910*/  SYNCS.PHASECHK.TRANS64.TRYWAIT P2, [R7+URZ+0x30830], R6 ;  /* 0x03083006070075a7 */ /* 0x0002a6000804017f */
[----:B--2---:R-:W-:Y:S05]  /*e920*/  @!P2 NANOSLEEP.SYNCS 0x989680 ;  /* 0x009896800000a95d */ /* 0x004fea0003900000 */
[----:B------:R-:W2:Y:S02]  /*e930*/  @!P2 SYNCS.PHASECHK.TRANS64 P2, [R7+URZ+0x30830], R6 ;  /* 0x030830060700a5a7 */ /* 0x000ea4000804007f */
[----:B--2---:R-:W-:Y:S05]  /*e940*/  @!P2 BRA `(.L_x_10606) ;  /* 0xfffffffc00eca947 */ /* 0x004fea000383ffff */
[----:B------:R-:W-:Y:S05]  /*e950*/  BRA `(.L_x_10603) ;  /* 0xffffff6400f47947 */ /* 0x000fea000383ffff */
.L_x_10610:
[----:B-1----:R-:W-:-:S04]  /*e960*/  IMAD.U32 R7, RZ, RZ, UR6 ;  /* 0x00000006ff077e24 */ /* 0x002fc8000f8e00ff */
[----:B------:R1:W2:Y:S03]  /*e970*/  SYNCS.PHASECHK.TRANS64.TRYWAIT P2, [R7+URZ+0x30850], R6 ;  /* 0x03085006070075a7 */ /* 0x0002a6000804017f */
[----:B--2---:R-:W-:Y:S05]  /*e980*/  @!P2 NANOSLEEP.SYNCS 0x989680 ;  /* 0x009896800000a95d */ /* 0x004fea0003900000 */
[----:B------:R-:W2:Y:S02]  /*e990*/  @!P2 SYNCS.PHASECHK.TRANS64 P2, [R7+URZ+0x30850], R6 ;  /* 0x030850060700a5a7 */ /* 0x000ea4000804007f */
[----:B--2---:R-:W-:Y:S05]  /*e9a0*/  @!P2 BRA `(.L_x_10610) ;  /* 0xfffffffc00eca947 */ /* 0x004fea000383ffff */
[----:B------:R-:W-:Y:S05]  /*e9b0*/  BRA `(.L_x_10607) ;  /* 0xffffff68006c7947 */ /* 0x000fea000383ffff */
.L_x_10615:
[----:B-1----:R-:W-:-:S04]  /*e9c0*/  IMAD.U32 R3, RZ, RZ, UR5 ;  /* 0x00000005ff037e24 */ /* 0x002fc8000f8e00ff */
[----:B------:R1:W2:Y:S03]  /*e9d0*/  SYNCS.PHASECHK.TRANS64.TRYWAIT P0, [R3+URZ+0x30850], R0 ;  /* 0x03085000030075a7 */ /* 0x0002a6000800017f */
[----:B--2---:R-:W-:Y:S05]  /*e9e0*/  @!P0 NANOSLEEP.SYNCS 0x989680 ;  /* 0x009896800000895d */ /* 0x004fea0003900000 */
[----:B------:R-:W2:Y:S02]  /*e9f0*/  @!P0 SYNCS.PHASECHK.TRANS64 P0, [R3+URZ+0x30850], R0 ;  /* 0x03085000030085a7 */ /* 0x000ea4000800007f */
[----:B--2---:R-:W-:Y:S05]  /*ea00*/  @!P0 BRA `(.L_x_10615) ;  /* 0xfffffffc00ec8947 */ /* 0x004fea000383ffff */
[----:B------:R-:W-:Y:S05]  /*ea10*/  BRA `(.L_x_10614) ;  /* 0xffffff9c00287947 */ /* 0x000fea000383ffff */
.L_x_10652:
        /* <DEDUP_REMOVED lines=8> */
[----:B-1----:R-:W-:Y:S05]  /*eaa0*/  WARPSYNC.COLLECTIVE R15, `(.L_x_10721) ;  /* 0x000000000f087348 */ /* 0x002fea0003c00000 */
[----:B------:R0:W2:Y:S02]  /*eab0*/  SHFL.IDX P6, R14, R13, R12, R11 ;  /* 0x0000000c0d0e7389 */ /* 0x0000a400000c000b */
[----:B012---:R-:W-:Y:S01]  /*eac0*/  ENDCOLLECTIVE ;  /* 0x000000000000791b */ /* 0x007fe20003800000 */
.L_x_10721:
[----:B------:R-:W-:Y:S05]  /*ead0*/  BSYNC B0 ;  /* 0x0000000000007941 */ /* 0x000fea0003800000 */
.L_x_10720:
[----:B------:R-:W-:Y:S05]  /*eae0*/  BRA `(.L_x_10722) ;  /* 0xffffffd400347947 */ /* 0x000fea000383ffff */
.L_x_10653:
[----:B------:R-:W-:Y:S01]  /*eaf0*/  BSSY B0, `(.L_x_10723) ;  /* 0x0000006000007945 */ /* 0x000fe20003800000 */
[----:B------:R-:W-:-:S07]  /*eb00*/  IMAD.MOV.U32 R15, RZ, RZ, -0x1 ;  /* 0xffffffffff0f7424 */ /* 0x000fce00078e00ff */
[----:B-1----:R-:W-:Y:S05]  /*eb10*/  WARPSYNC.COLLECTIVE R15, `(.L_x_10724) ;  /* 0x000000000f0c7348 */ /* 0x002fea0003c00000 */
[----:B------:R-:W-:Y:S02]  /*eb20*/  ELECT P6, UR62, PT ;  /* 0x00000000003e782f */ /* 0x000fe400038c0000 */
[----:B------:R-:W-:Y:S01]  /*eb30*/  MOV R14, UR62 ;  /* 0x0000003e000e7c02 */ /* 0x000fe20008000f00 */
[----:B-1----:R-:W-:Y:S10]  /*eb40*/  ENDCOLLECTIVE ;  /* 0x000000000000791b */ /* 0x002ff40003800000 */
.L_x_10724:
[----:B------:R-:W-:Y:S05]  /*eb50*/  BSYNC B0 ;  /* 0x0000000000007941 */ /* 0x000fea0003800000 */
.L_x_10723:
[----:B------:R-:W-:Y:S05]  /*eb60*/  BRA `(.L_x_10725) ;  /* 0xffffffd400287947 */ /* 0x000fea000383ffff */
.L_x_10656:
[----:B--2---:R2:W3:Y:S02]  /*eb70*/  SYNCS.PHASECHK.TRANS64.TRYWAIT P0, [R5+URZ+0x30840], R4 ;  /* 0x03084004050075a7 */ /* 0x0044e4000800017f */
[----:B---3--:R-:W-:Y:S05]  /*eb80*/  @!P0 NANOSLEEP.SYNCS 0x989680 ;  /* 0x009896800000895d */ /* 0x008fea0003900000 */
[----:B------:R-:W3:Y:S02]  /*eb90*/  @!P0 SYNCS.PHASECHK.TRANS64 P0, [R5+URZ+0x30840], R4 ;  /* 0x03084004050085a7 */ /* 0x000ee4000800007f */
[----:B---3--:R-:W-:Y:S05]  /*eba0*/  @!P0 BRA `(.L_x_10656) ;  /* 0xfffffffc00f08947 */ /* 0x008fea000383ffff */
[----:B------:R-:W-:Y:S05]  /*ebb0*/  BRA `(.L_x_10726) ;  /* 0xffffffd400807947 */ /* 0x000fea000383ffff */
.L_x_10659:
[----:B--2---:R2:W3:Y:S02]  /*ebc0*/  SYNCS.PHASECHK.TRANS64.TRYWAIT P0, [R26+URZ+0x30820], R5 ;  /* 0x030820051a0075a7 */ /* 0x0044e4000800017f */
[----:B---3--:R-:W-:Y:S05]  /*ebd0*/  @!P0 NANOSLEEP.SYNCS 0x989680 ;  /* 0x009896800000895d */ /* 0x008fea0003900000 */
[----:B------:R-:W3:Y:S02]  /*ebe0*/  @!P0 SYNCS.PHASECHK.TRANS64 P0, [R26+URZ+0x30820], R5 ;  /* 0x030820051a0085a7 */ /* 0x000ee4000800007f */
[----:B---3--:R-:W-:Y:S05]  /*ebf0*/  @!P0 BRA `(.L_x_10659) ;  /* 0xfffffffc00f08947 */ /* 0x008fea000383ffff */
[----:B------:R-:W-:Y:S05]  /*ec00*/  BRA `(.L_x_10727) ;  /* 0xffffffd800407947 */ /* 0x000fea000383ffff */
.L_x_10667:
[----:B0-----:R0:W3:Y:S02]  /*ec10*/  SYNCS.PHASECHK.TRANS64.TRYWAIT P0, [R3+URZ+0x30840], R2 ;  /* 0x03084002030075a7 */ /* 0x0010e4000800017f */
[----:B---3--:R-:W-:Y:S05]  /*ec20*/  @!P0 NANOSLEEP.SYNCS 0x989680 ;  /* 0x009896800000895d */ /* 0x008fea0003900000 */
[----:B------:R-:W3:Y:S02]  /*ec30*/  @!P0 SYNCS.PHASECHK.TRANS64 P0, [R3+URZ+0x30840], R2 ;  /* 0x03084002030085a7 */ /* 0x000ee4000800007f */
[----:B---3--:R-:W-:Y:S05]  /*ec40*/  @!P0 BRA `(.L_x_10667) ;  /* 0xfffffffc00f08947 */ /* 0x008fea000383ffff */
[----:B------:R-:W-:Y:S05]  /*ec50*/  BRA `(.L_x_10728) ;  /* 0xffffffd800e87947 */ /* 0x000fea000383ffff */
.L_x_10669:
[----:B0-----:R0:W2:Y:S02]  /*ec60*/  SYNCS.PHASECHK.TRANS64.TRYWAIT P0, [R2+URZ+0x60], R5 ;  /* 0x00006005020075a7 */ /* 0x0010a4000800017f */
[----:B--2---:R-:W-:Y:S05]  /*ec70*/  @!P0 NANOSLEEP.SYNCS 0x989680 ;  /* 0x009896800000895d */ /* 0x004fea0003900000 */
[----:B------:R-:W2:Y:S02]  /*ec80*/  @!P0 SYNCS.PHASECHK.TRANS64 P0, [R2+URZ+0x60], R5 ;  /* 0x00006005020085a7 */ /* 0x000ea4000800007f */
[----:B--2---:R-:W-:Y:S05]  /*ec90*/  @!P0 BRA `(.L_x_10669) ;  /* 0xfffffffc00f08947 */ /* 0x004fea000383ffff */
[----:B------:R-:W-:Y:S05]  /*eca0*/  BRA `(.L_x_10729) ;  /* 0xffffffdc004c7947 */ /* 0x000fea000383ffff */
.L_x_10674:
[----:B---3--:R3:W4:Y:S02]  /*ecb0*/  SYNCS.PHASECHK.TRANS64.TRYWAIT P0, [R3+URZ+0x30840], R2 ;  /* 0x03084002030075a7 */ /* 0x008724000800017f */
[----:B----4-:R-:W-:Y:S05]  /*ecc0*/  @!P0 NANOSLEEP.SYNCS 0x989680 ;  /* 0x009896800000895d */ /* 0x010fea0003900000 */
[----:B------:R-:W4:Y:S02]  /*ecd0*/  @!P0 SYNCS.PHASECHK.TRANS64 P0, [R3+URZ+0x30840], R2 ;  /* 0x03084002030085a7 */ /* 0x000f24000800007f */
[----:B----4-:R-:W-:Y:S05]  /*ece0*/  @!P0 BRA `(.L_x_10674) ;  /* 0xfffffffc00f08947 */ /* 0x010fea000383ffff */
[----:B------:R-:W-:Y:S05]  /*ecf0*/  BRA `(.L_x_10730) ;  /* 0xffffffe000547947 */ /* 0x000fea000383ffff */
.L_x_10676:
[----:B0-----:R0:W2:Y:S02]  /*ed00*/  SYNCS.PHASECHK.TRANS64.TRYWAIT P1, [R3+URZ+0x60], R24 ;  /* 0x00006018030075a7 */ /* 0x0010a4000802017f */
[----:B--2---:R-:W-:Y:S05]  /*ed10*/  @!P1 NANOSLEEP.SYNCS 0x989680 ;  /* 0x009896800000995d */ /* 0x004fea0003900000 */
[----:B------:R-:W2:Y:S02]  /*ed20*/  @!P1 SYNCS.PHASECHK.TRANS64 P1, [R3+URZ+0x60], R24 ;  /* 0x00006018030095a7 */ /* 0x000ea4000802007f */
[----:B--2---:R-:W-:Y:S05]  /*ed30*/  @!P1 BRA `(.L_x_10676) ;  /* 0xfffffffc00f09947 */ /* 0x004fea000383ffff */
[----:B------:R-:W-:Y:S05]  /*ed40*/  BRA `(.L_x_10731) ;  /* 0xffffffe000b87947 */ /* 0x000fea000383ffff */
.L_x_10681:
[----:B--2---:R2:W3:Y:S02]  /*ed50*/  SYNCS.PHASECHK.TRANS64.TRYWAIT P0, [R2+URZ+0x30840], R3 ;  /* 0x03084003020075a7 */ /* 0x0044e4000800017f */
[----:B---3--:R-:W-:Y:S05]  /*ed60*/  @!P0 NANOSLEEP.SYNCS 0x989680 ;  /* 0x009896800000895d */ /* 0x008fea0003900000 */
[----:B------:R-:W3:Y:S02]  /*ed70*/  @!P0 SYNCS.PHASECHK.TRANS64 P0, [R2+URZ+0x30840], R3 ;  /* 0x03084003020085a7 */ /* 0x000ee4000800007f */
[----:B---3--:R-:W-:Y:S05]  /*ed80*/  @!P0 BRA `(.L_x_10681) ;  /* 0xfffffffc00f08947 */ /* 0x008fea000383ffff */
[----:B------:R-:W-:Y:S05]  /*ed90*/  BRA `(.L_x_10732) ;  /* 0xffffffe400947947 */ /* 0x000fea000383ffff */
.L_x_10683:
[----:B0-----:R0:W2:Y:S02]  /*eda0*/  SYNCS.PHASECHK.TRANS64.TRYWAIT P1, [R2+URZ+0x60], R11 ;  /* 0x0000600b020075a7 */ /* 0x0010a4000802017f */
[----:B--2---:R-:W-:Y:S05]  /*edb0*/  @!P1 NANOSLEEP.SYNCS 0x989680 ;  /* 0x009896800000995d */ /* 0x004fea0003900000 */
[----:B------:R-:W2:Y:S02]  /*edc0*/  @!P1 SYNCS.PHASECHK.TRANS64 P1, [R2+URZ+0x60], R11 ;  /* 0x0000600b020095a7 */ /* 0x000ea4000802007f */
[----:B--2---:R-:W-:Y:S05]  /*edd0*/  @!P1 BRA `(.L_x_10683) ;  /* 0xfffffffc00f09947 */ /* 0x004fea000383ffff */
[----:B------:R-:W-:Y:S05]  /*ede0*/  BRA `(.L_x_10733) ;  /* 0xffffffe400fc7947 */ /* 0x000fea000383ffff */
.L_x_10690:
[----:B---3--:R3:W4:Y:S02]  /*edf0*/  SYNCS.PHASECHK.TRANS64.TRYWAIT P0, [R3+URZ+0x30860], R2 ;  /* 0x03086002030075a7 */ /* 0x008724000800017f */
[----:B----4-:R-:W-:Y:S05]  /*ee00*/  @!P0 NANOSLEEP.SYNCS 0x989680 ;  /* 0x009896800000895d */ /* 0x010fea0003900000 */
[----:B------:R-:W4:Y:S02]  /*ee10*/  @!P0 SYNCS.PHASECHK.TRANS64 P0, [R3+URZ+0x30860], R2 ;  /* 0x03086002030085a7 */ /* 0x000f24000800007f */
[----:B----4-:R-:W-:Y:S05]  /*ee20*/  @!P0 BRA `(.L_x_10690) ;  /* 0xfffffffc00f08947 */ /* 0x010fea000383ffff */
[----:B------:R-:W-:Y:S05]  /*ee30*/  BRA `(.L_x_10734) ;  /* 0xffffffe800bc7947 */ /* 0x000fea000383ffff */
.L_x_10692:
[----:B------:R-:W-:Y:S01]  /*ee40*/  BSSY B0, `(.L_x_10735) ;  /* 0x0000008000007945 */ /* 0x000fe20003800000 */
[----:B0-----:R-:W-:Y:S01]  /*ee50*/  MOV R13, R16 ;  /* 0x00000010000d7202 */ /* 0x001fe20000000f00 */
[----:B------:R-:W-:Y:S02]  /*ee60*/  IMAD.MOV.U32 R12, RZ, RZ, RZ ;  /* 0x000000ffff0c7224 */ /* 0x000fe400078e00ff */
[----:B------:R-:W-:Y:S02]  /*ee70*/  IMAD.MOV.U32 R11, RZ, RZ, 0x1f ;  /* 0x0000001fff0b7424 */ /* 0x000fe400078e00ff */
[----:B------:R-:W-:-:S07]  /*ee80*/  IMAD.MOV.U32 R15, RZ, RZ, -0x1 ;  /* 0xffffffffff0f7424 */ /* 0x000fce00078e00ff */
[----:B-12---:R-:W-:Y:S05]  /*ee90*/  WARPSYNC.COLLECTIVE R15, `(.L_x_10736) ;  /* 0x000000000f087348 */ /* 0x006fea0003c00000 */
[----:B------:R0:W3:Y:S02]  /*eea0*/  SHFL.IDX P6, R14, R13, R12, R11 ;  /* 0x0000000c0d0e7389 */ /* 0x0000e400000c000b */
[----:B0123--:R-:W-:Y:S01]  /*eeb0*/  ENDCOLLECTIVE ;  /* 0x000000000000791b */ /* 0x00ffe20003800000 */
.L_x_10736:
[----:B------:R-:W-:Y:S05]  /*eec0*/  BSYNC B0 ;  /* 0x0000000000007941 */ /* 0x000fea0003800000 */
.L_x_10735:
[----:B------:R-:W-:Y:S01]  /*eed0*/  IMAD.MOV.U32 R13, RZ, RZ, R16 ;  /* 0x000000ffff0d7224 */ /* 0x000fe200078e0010 */
[----:B------:R-:W-:Y:S01]  /*eee0*/  MOV R15, 0xffffffff ;  /* 0xffffffff000f7802 */ /* 0x000fe20000000f00 */
[----:B------:R-:W-:Y:S01]  /*eef0*/  IMAD.MOV.U32 R12, RZ, RZ, 0x1 ;  /* 0x00000001ff0c7424 */ /* 0x000fe200078e00ff */
[----:B------:R-:W-:Y:S01]  /*ef00*/  MOV R5, R14 ;  /* 0x0000000e00057202 */ /* 0x000fe20000000f00 */
[----:B------:R-:W-:-:S07]  /*ef10*/  IMAD.MOV.U32 R11, RZ, RZ, 0x1f ;  /* 0x0000001fff0b7424 */ /* 0x000fce00078e00ff */
[----:B------:R-:W-:Y:S05]  /*ef20*/  WARPSYNC.COLLECTIVE R15, `(.L_x_10737) ;  /* 0x000000000f087348 */ /* 0x000fea0003c00000 */
[----:B------:R0:W1:Y:S02]  /*ef30*/  SHFL.IDX P6, R14, R13, R12, R11 ;  /* 0x0000000c0d0e7389 */ /* 0x00006400000c000b */
[----:B01----:R-:W-:Y:S01]  /*ef40*/  ENDCOLLECTIVE ;  /* 0x000000000000791b */ /* 0x003fe20003800000 */
.L_x_10737:
[----:B------:R-:W-:Y:S01]  /*ef50*/  IMAD.MOV.U32 R0, RZ, RZ, R14 ;  /* 0x000000ffff007224 */ /* 0x000fe200078e000e */
[----:B------:R-:W-:Y:S06]  /*ef60*/  BRA `(.L_x_10738) ;  /* 0xffffffec00047947 */ /* 0x000fec000383ffff */
.L_x_10695:
        /* <DEDUP_REMOVED lines=8> */
.L_x_10740:
[----:B------:R-:W-:Y:S05]  /*eff0*/  BSYNC B0 ;  /* 0x0000000000007941 */ /* 0x000fea0003800000 */
.L_x_10739:
        /* <DEDUP_REMOVED lines=10> */
.L_x_10741:
        /* <DEDUP_REMOVED lines=8> */
.L_x_10742:
        /* <DEDUP_REMOVED lines=8> */
.L_x_10743:
        /* <DEDUP_REMOVED lines=8> */
.L_x_10744:
        /* <DEDUP_REMOVED lines=8> */
.L_x_10745:
[----:B------:R-:W-:Y:S05]  /*f2a0*/  BRA `(.L_x_10746) ;  /* 0xffffffe800c07947 */ /* 0x000fea000383ffff */
.L_x_10700:
[----:B------:R-:W-:Y:S01]  /*f2b0*/  BSSY B0, `(.L_x_10747) ;  /* 0x0000008000007945 */ /* 0x000fe20003800000 */
[----:B-----5:R-:W-:Y:S01]  /*f2c0*/  IMAD.MOV.U32 R13, RZ, RZ, R2 ;  /* 0x000000ffff0d7224 */ /* 0x020fe200078e0002 */
[----:B------:R-:W-:Y:S01]  /*f2d0*/  MOV R12, 0x1 ;  /* 0x00000001000c7802 */ /* 0x000fe20000000f00 */
[----:B------:R-:W-:Y:S02]  /*f2e0*/  IMAD.MOV.U32 R11, RZ, RZ, RZ ;  /* 0x000000ffff0b7224 */ /* 0x000fe400078e00ff */
[----:B------:R-:W-:-:S07]  /*f2f0*/  IMAD.MOV.U32 R15, RZ, RZ, -0x1 ;  /* 0xffffffffff0f7424 */ /* 0x000fce00078e00ff */
[----:B012---:R-:W-:Y:S05]  /*f300*/  WARPSYNC.COLLECTIVE R15, `(.L_x_10748) ;  /* 0x000000000f087348 */ /* 0x007fea0003c00000 */
[----:B------:R3:W4:Y:S02]  /*f310*/  SHFL.UP P6, R14, R13, R12, R11 ;  /* 0x0400000c0d0e7389 */ /* 0x00072400000c000b */
[----:B01234-:R-:W-:Y:S01]  /*f320*/  ENDCOLLECTIVE ;  /* 0x000000000000791b */ /* 0x01ffe20003800000 */
.L_x_10748:
[----:B------:R-:W-:Y:S05]  /*f330*/  BSYNC B0 ;  /* 0x0000000000007941 */ /* 0x000fea0003800000 */
.L_x_10747:
        /* <DEDUP_REMOVED lines=10> */
.L_x_10749:
        /* <DEDUP_REMOVED lines=8> */
.L_x_10750:
        /* <DEDUP_REMOVED lines=8> */
.L_x_10751:
        /* <DEDUP_REMOVED lines=8> */
.L_x_10752:
        /* <DEDUP_REMOVED lines=8> */
.L_x_10753:
[----:B------:R-:W-:Y:S05]  /*f5e0*/  BRA `(.L_x_10754) ;  /* 0xffffffe8009c7947 */ /* 0x000fea000383ffff */
.L_x_10702:
[----:B------:R-:W-:Y:S01]  /*f5f0*/  BSSY B0, `(.L_x_10755) ;  /* 0x0000006000007945 */ /* 0x000fe20003800000 */
[----:B------:R-:W-:Y:S02]  /*f600*/  PLOP3.LUT P6, PT, P6, PT, PT, 0x8, 0x0 ;  /* 0x000000000000781c */ /* 0x000fe400037ce170 */
[----:B------:R-:W-:-:S11]  /*f610*/  MOV R15, 0xffffffff ;  /* 0xffffffff000f7802 */ /* 0x000fd60000000f00 */
[----:B012---:R-:W-:Y:S05]  /*f620*/  WARPSYNC.COLLECTIVE R15, `(.L_x_10756) ;  /* 0x000000000f087348 */ /* 0x007fea0003c00000 */
[----:B------:R-:W-:Y:S01]  /*f630*/  VOTE.ANY R14, PT, P6 ;  /* 0x00000000000e7806 */ /* 0x000fe200030e0100 */
[----:B012---:R-:W-:Y:S06]  /*f640*/  ENDCOLLECTIVE ;  /* 0x000000000000791b */ /* 0x007fec0003800000 */
.L_x_10756:
[----:B------:R-:W-:Y:S05]  /*f650*/  BSYNC B0 ;  /* 0x0000000000007941 */ /* 0x000fea0003800000 */
.L_x_10755:
        /* <DEDUP_REMOVED lines=9> */
.L_x_10757:
[----:B------:R-:W-:Y:S01]  /*f6f0*/  IMAD.MOV.U32 R17, RZ, RZ, R14 ;  /* 0x000000ffff117224 */ /* 0x000fe200078e000e */
[----:B------:R-:W-:Y:S06]  /*f700*/  BRA `(.L_x_10758) ;  /* 0xffffffe8008c7947 */ /* 0x000fec000383ffff */
.L_x_10704:
[----:B------:R-:W-:Y:S01]  /*f710*/  BSSY B0, `(.L_x_10759) ;  /* 0x0000007000007945 */ /* 0x000fe20003800000 */
[----:B------:R-:W-:Y:S01]  /*f720*/  IMAD.MOV.U32 R13, RZ, RZ, R8 ;  /* 0x000000ffff0d7224 */ /* 0x000fe200078e0008 */
[----:B------:R-:W-:Y:S01]  /*f730*/  MOV R11, 0x1f ;  /* 0x0000001f000b7802 */ /* 0x000fe20000000f00 */
[----:B------:R-:W-:-:S07]  /*f740*/  IMAD.MOV.U32 R15, RZ, RZ, -0x1 ;  /* 0xffffffffff0f7424 */ /* 0x000fce00078e00ff */
[----:B01234-:R-:W-:Y:S05]  /*f750*/  WARPSYNC.COLLECTIVE R15, `(.L_x_10760) ;  /* 0x000000000f087348 */ /* 0x01ffea0003c00000 */
[----:B------:R0:W0:Y:S02]  /*f760*/  SHFL.IDX P6, R14, R13, R12, R11 ;  /* 0x0000000c0d0e7389 */ /* 0x00002400000c000b */
[----:B01234-:R-:W-:Y:S01]  /*f770*/  ENDCOLLECTIVE ;  /* 0x000000000000791b */ /* 0x01ffe20003800000 */
.L_x_10760:
[----:B------:R-:W-:Y:S05]  /*f780*/  BSYNC B0 ;  /* 0x0000000000007941 */ /* 0x000fea0003800000 */
.L_x_10759:
[----:B------:R-:W-:Y:S05]  /*f790*/  BRA `(.L_x_10703) ;  /* 0xffffffe800847947 */ /* 0x000fea000383ffff */
.L_x_10708:
[----:B0-----:R0:W2:Y:S02]  /*f7a0*/  SYNCS.PHASECHK.TRANS64.TRYWAIT P0, [R9+URZ+0x30820], R0 ;  /* 0x03082000090075a7 */ /* 0x0010a4000800017f */
[----:B--2---:R-:W-:Y:S05]  /*f7b0*/  @!P0 NANOSLEEP.SYNCS 0x989680 ;  /* 0x009896800000895d */ /* 0x004fea0003900000 */
[----:B------:R-:W2:Y:S02]  /*f7c0*/  @!P0 SYNCS.PHASECHK.TRANS64 P0, [R9+URZ+0x30820], R0 ;  /* 0x03082000090085a7 */ /* 0x000ea4000800007f */
[----:B--2---:R-:W-:Y:S05]  /*f7d0*/  @!P0 BRA `(.L_x_10708) ;  /* 0xfffffffc00f08947 */ /* 0x004fea000383ffff */
[----:B------:R-:W-:Y:S05]  /*f7e0*/  BRA `(.L_x_10761) ;  /* 0xffffffec00607947 */ /* 0x000fea000383ffff */
.L_x_10709:
[----:B------:R-:W2:Y:S01]  /*f7f0*/  S2R R2, SR_TID.X ;  /* 0x0000000000027919 */ /* 0x000ea20000002100 */
[----:B------:R-:W-:Y:S01]  /*f800*/  BSSY B0, `(.L_x_10762) ;  /* 0x000000a000007945 */ /* 0x000fe20003800000 */
[----:B------:R-:W-:Y:S01]  /*f810*/  IMAD.MOV.U32 R12, RZ, RZ, RZ ;  /* 0x000000ffff0c7224 */ /* 0x000fe200078e00ff */
[----:B------:R-:W-:Y:S01]  /*f820*/  MOV R11, 0x1f ;  /* 0x0000001f000b7802 */ /* 0x000fe20000000f00 */
[----:B------:R-:W-:Y:S01]  /*f830*/  IMAD.MOV.U32 R15, RZ, RZ, -0x1 ;  /* 0xffffffffff0f7424 */ /* 0x000fe200078e00ff */
[----:B--2---:R-:W-:-:S04]  /*f840*/  SHF.R.U32.HI R2, RZ, 0x5, R2 ;  /* 0x00000005ff027819 */ /* 0x004fc80000011602 */
[----:B------:R-:W-:-:S05]  /*f850*/  LOP3.LUT R2, R2, 0x3, RZ, 0xc0, !PT ;  /* 0x0000000302027812 */ /* 0x000fca00078ec0ff */
[----:B------:R-:W-:-:S07]  /*f860*/  IMAD.MOV.U32 R13, RZ, RZ, R2 ;  /* 0x000000ffff0d7224 */ /* 0x000fce00078e0002 */
[----:B01----:R-:W-:Y:S05]  /*f870*/  WARPSYNC.COLLECTIVE R15, `(.L_x_10763) ;  /* 0x000000000f087348 */ /* 0x003fea0003c00000 */
[----:B------:R2:W3:Y:S02]  /*f880*/  SHFL.IDX P6, R14, R13, R12, R11 ;  /* 0x0000000c0d0e7389 */ /* 0x0004e400000c000b */
[----:B0123--:R-:W-:Y:S01]  /*f890*/  ENDCOLLECTIVE ;  /* 0x000000000000791b */ /* 0x00ffe20003800000 */
.L_x_10763:
[----:B------:R-:W-:Y:S05]  /*f8a0*/  BSYNC B0 ;  /* 0x0000000000007941 */ /* 0x000fea0003800000 */
.L_x_10762:
[----:B------:R-:W-:Y:S05]  /*f8b0*/  BRA `(.L_x_10764) ;  /* 0xffffffec00487947 */ /* 0x000fea000383ffff */
.L_x_10712:
[----:B------:R-:W-:Y:S01]  /*f8c0*/  BSSY B1, `(.L_x_10765) ;  /* 0x0000006000017945 */ /* 0x000fe20003800000 */
[----:B------:R-:W-:-:S07]  /*f8d0*/  IMAD.MOV.U32 R15, RZ, RZ, -0x1 ;  /* 0xffffffffff0f7424 */ /* 0x000fce00078e00ff */
[----:B01----:R-:W-:Y:S05]  /*f8e0*/  WARPSYNC.COLLECTIVE R15, `(.L_x_10766) ;  /* 0x000000000f0c7348 */ /* 0x003fea0003c00000 */
[----:B------:R-:W-:Y:S02]  /*f8f0*/  ELECT P6, UR62, PT ;  /* 0x00000000003e782f */ /* 0x000fe400038c0000 */
[----:B------:R-:W-:Y:S01]  /*f900*/  MOV R14, UR62 ;  /* 0x0000003e000e7c02 */ /* 0x000fe20008000f00 */
[----:B01----:R-:W-:Y:S10]  /*f910*/  ENDCOLLECTIVE ;  /* 0x000000000000791b */ /* 0x003ff40003800000 */
.L_x_10766:
[----:B------:R-:W-:Y:S05]  /*f920*/  BSYNC B1 ;  /* 0x0000000000017941 */ /* 0x000fea0003800000 */
.L_x_10765:
[----:B------:R-:W-:Y:S05]  /*f930*/  BRA `(.L_x_10767) ;  /* 0xffffffec00407947 */ /* 0x000fea000383ffff */
.L_x_10714:
[----:B0-----:R0:W2:Y:S02]  /*f940*/  SYNCS.PHASECHK.TRANS64.TRYWAIT P0, [R7+URZ], R2 ;  /* 0x00000002070075a7 */ /* 0x0010a4000800017f */
[----:B--2---:R-:W-:Y:S05]  /*f950*/  @!P0 NANOSLEEP.SYNCS 0x989680 ;  /* 0x009896800000895d */ /* 0x004fea0003900000 */
[----:B------:R-:W2:Y:S02]  /*f960*/  @!P0 SYNCS.PHASECHK.TRANS64 P0, [R7+URZ], R2 ;  /* 0x00000002070085a7 */ /* 0x000ea4000800007f */
[----:B--2---:R-:W-:Y:S05]  /*f970*/  @!P0 BRA `(.L_x_10714) ;  /* 0xfffffffc00f08947 */ /* 0x004fea000383ffff */
[----:B------:R-:W-:Y:S05]  /*f980*/  BRA `(.L_x_10768) ;  /* 0xffffffec00747947 */ /* 0x000fea000383ffff */
.L_x_10715:
[----:B--2---:R2:W3:Y:S02]  /*f990*/  SYNCS.PHASECHK.TRANS64.TRYWAIT P0, [R3+URZ], R0 ;  /* 0x00000000030075a7 */ /* 0x0044e4000800017f */
[----:B---3--:R-:W-:Y:S05]  /*f9a0*/  @!P0 NANOSLEEP.SYNCS 0x989680 ;  /* 0x009896800000895d */ /* 0x008fea0003900000 */
[----:B------:R-:W3:Y:S02]  /*f9b0*/  @!P0 SYNCS.PHASECHK.TRANS64 P0, [R3+URZ], R0 ;  /* 0x00000000030085a7 */ /* 0x000ee4000800007f */
[----:B---3--:R-:W-:Y:S05]  /*f9c0*/  @!P0 BRA `(.L_x_10715) ;  /* 0xfffffffc00f08947 */ /* 0x008fea000383ffff */
[----:B------:R-:W-:Y:S05]  /*f9d0*/  BRA `(.L_x_10769) ;  /* 0xffffffec00687947 */ /* 0x000fea000383ffff */
.L_x_10717:
[----:B--2---:R2:W3:Y:S02]  /*f9e0*/  SYNCS.PHASECHK.TRANS64.TRYWAIT P0, [R5+URZ], R2 ;  /* 0x00000002050075a7 */ /* 0x0044e4000800017f */
[----:B---3--:R-:W-:Y:S05]  /*f9f0*/  @!P0 NANOSLEEP.SYNCS 0x989680 ;  /* 0x009896800000895d */ /* 0x008fea0003900000 */
[----:B------:R-:W3:Y:S02]  /*fa00*/  @!P0 SYNCS.PHASECHK.TRANS64 P0, [R5+URZ], R2 ;  /* 0x00000002050085a7 */ /* 0x000ee4000800007f */
[----:B---3--:R-:W-:Y:S05]  /*fa10*/  @!P0 BRA `(.L_x_10717) ;  /* 0xfffffffc00f08947 */ /* 0x008fea000383ffff */
[----:B------:R-:W-:Y:S05]  /*fa20*/  BRA `(.L_x_10770) ;  /* 0xffffffec006c7947 */ /* 0x000fea000383ffff */
.L_x_10771:
        /* <DEDUP_REMOVED lines=13> */
.L_x_12786:


//--------------------- .text._ZN7cutlass13device_kernelIN5flash11enable_sm90INS1_16FlashAttnFwdSm90INS1_25CollectiveMainloopFwdSm90ILi2EN4cute5tupleIJNS5_1CILi1EEES8_S8_EEENS6_IJNS7_ILi192EEESA_NS7_ILi64EEEEEELi64ENS_6half_tEfNS_4arch4Sm90ELb0ELb0ELb1ELb1ELb0ELb1ELb0ELb0ELb1ELb0ELb0ELb0EEENS1_21CollectiveEpilogueFwdINS6_IJSA_SB_SA_EEES9_SD_SF_Li384ELb1ELb0ELb0ELb0EEENS1_36VarlenDynamicPersistentTileSchedulerILi192ELi192ELi384ELi32ELb0ELb0ELb1ELb0ELb1ELb1EEEEEEEEEvNT_6ParamsE --------------------------
	.section	.text._ZN7cutlass13device_kernelIN5flash11enable_sm90INS1_16FlashAttnFwdSm90INS1_25CollectiveMainloopFwdSm90ILi2EN4cute5tupleIJNS5_1CILi1EEES8_S8_EEENS6_IJNS7_ILi192EEESA_NS7_ILi64EEEEEELi64ENS_6half_tEfNS_4arch4Sm90ELb0ELb0ELb1ELb1ELb0ELb1ELb0ELb0ELb1ELb0ELb0ELb0EEENS1_21CollectiveEpilogueFwdINS6_IJSA_SB_SA_EEES9_SD_SF_Li384ELb1ELb0ELb0ELb0EEENS1_36VarlenDynamicPersistentTileSchedulerILi192ELi192ELi384ELi32ELb0ELb0ELb1ELb0ELb1ELb1EEEEEEEEEvNT_6ParamsE,"ax",@progbits
	.align	128
.text._ZN7cutlass13device_kernelIN5flash11enable_sm90INS1_16FlashAttnFwdSm90INS1_25CollectiveMainloopFwdSm90ILi2EN4cute5tupleIJNS5_1CILi1EEES8_S8_EEENS6_IJNS7_ILi192EEESA_NS7_ILi64EEEEEELi64ENS_6half_tEfNS_4arch4Sm90ELb0ELb0ELb1ELb1ELb0ELb1ELb0ELb0ELb1ELb0ELb0ELb0EEENS1_21CollectiveEpilogueFwdINS6_IJSA_SB_SA_EEES9_SD_SF_Li384ELb1ELb0ELb0ELb0EEENS1_36VarlenDynamicPersistentTileSchedulerILi192ELi192ELi384ELi32ELb0ELb0ELb1ELb0ELb1ELb1EEEEEEEEEvNT_6ParamsE:
        .type           _ZN7cutlass13device_kernelIN5flash11enable_sm90INS1_16FlashAttnFwdSm90INS1_25CollectiveMainloopFwdSm90ILi2EN4cute5tupleIJNS5_1CILi1EEES8_S8_EEENS6_IJNS7_ILi192EEESA_NS7_ILi64EEEEEELi64ENS_6half_tEfNS_4arch4Sm90ELb0ELb0ELb1ELb1ELb0ELb1ELb0ELb0ELb1ELb0ELb0ELb0EEENS1_21CollectiveEpilogueFwdINS6_IJSA_SB_SA_EEES9_SD_SF_Li384ELb1ELb0ELb0ELb0EEENS1_36VarlenDynamicPersistentTileSchedulerILi192ELi192ELi384ELi32ELb0ELb0ELb1ELb0ELb1ELb1EEEEEEEEEvNT_6ParamsE,@function
        .size           _ZN7cutlass13device_kernelIN5flash11enable_sm90INS1_16FlashAttnFwdSm90INS1_25CollectiveMainloopFwdSm90ILi2EN4cute5tupleIJNS5_1CILi1EEES8_S8_EEENS6_IJNS7_ILi192EEESA_NS7_ILi64EEEEEELi64ENS_6half_tEfNS_4arch4Sm90ELb0ELb0ELb1ELb1ELb0ELb1ELb0ELb0ELb1ELb0ELb0ELb0EEENS1_21CollectiveEpilogueFwdINS6_IJSA_SB_SA_EEES9_SD_SF_Li384ELb1ELb0ELb0ELb0EEENS1_36VarlenDynamicPersistentTileSchedulerILi192ELi192ELi384ELi32ELb0ELb0ELb1ELb0ELb1ELb1EEEEEEEEEvNT_6ParamsE,(.L_x_12787 - _ZN7cutlass13device_kernelIN5flash11enable_sm90INS1_16FlashAttnFwdSm90INS1_25CollectiveMainloopFwdSm90ILi2EN4cute5tupleIJNS5_1CILi1EEES8_S8_EEENS6_IJNS7_ILi192EEESA_NS7_ILi64EEEEEELi64ENS_6half_tEfNS_4arch4Sm90ELb0ELb0ELb1ELb1ELb0ELb1ELb0ELb0ELb1ELb0ELb0ELb0EEENS1_21CollectiveEpilogueFwdINS6_IJSA_SB_SA_EEES9_SD_SF_Li384ELb1ELb0ELb0ELb0EEENS1_36VarlenDynamicPersistentTileSchedulerILi192ELi192ELi384ELi32ELb0ELb0ELb1ELb0ELb1ELb1EEEEEEEEEvNT_6ParamsE)
        .other          _ZN7cutlass13device_kernelIN5flash11enable_sm90INS1_16FlashAttnFwdSm90INS1_25CollectiveMainloopFwdSm90ILi2EN4cute5tupleIJNS5_1CILi1EEES8_S8_EEENS6_IJNS7_ILi192EEESA_NS7_ILi64EEEEEELi64ENS_6half_tEfNS_4arch4Sm90ELb0ELb0ELb1ELb1ELb0ELb1ELb0ELb0ELb1ELb0ELb0ELb0EEENS1_21CollectiveEpilogueFwdINS6_IJSA_SB_SA_EEES9_SD_SF_Li384ELb1ELb0ELb0ELb0EEENS1_36VarlenDynamicPersistentTileSchedulerILi192ELi192ELi384ELi32ELb0ELb0ELb1ELb0ELb1ELb1EEEEEEEEEvNT_6ParamsE,@"STO_CUDA_ENTRY STV_DEFAULT"
_ZN7cutlass13device_kernelIN5flash11enable_sm90INS1_16FlashAttnFwdSm90INS1_25CollectiveMainloopFwdSm90ILi2EN4cute5tupleIJNS5_1CILi1EEES8_S8_EEENS6_IJNS7_ILi192EEESA_NS7_ILi64EEEEEELi64ENS_6half_tEfNS_4arch4Sm90ELb0ELb0ELb1ELb1ELb0ELb1ELb0ELb0ELb1ELb0ELb0ELb0EEENS1_21CollectiveEpilogueFwdINS6_IJSA_SB_SA_EEES9_SD_SF_Li384ELb1ELb0ELb0ELb0EEENS1_36VarlenDynamicPersistentTileSchedulerILi192ELi192ELi384ELi32ELb0ELb0ELb1ELb0ELb1ELb1EEEEEEEEEvNT_6ParamsE:
        /* <DEDUP_REMOVED lines=26> */
.L_x_10773:
[----:B------:R-:W-:Y:S05]  /*01a0*/  BSYNC B0 ;  /* 0x0000000000007941 */ /* 0x000fea0003800000 */
.L_x_10772:
        /* <DEDUP_REMOVED lines=40> */
.L_x_10774:
        /* <DEDUP_REMOVED lines=22> */
.L_x_10775:
        /* <DEDUP_REMOVED lines=18> */
.L_x_10776:
        /* <DEDUP_REMOVED lines=22> */
.L_x_10777:
        /* <DEDUP_REMOVED lines=22> */
.L_x_10778:
        /* <DEDUP_REMOVED lines=9> */
.L_x_10781:
[----:B------:R-:W-:-:S08]  /*0a00*/  NOP ;  /* 0x0000000000007918 */ /* 0x000fd00000000000 */
[----:B------:R-:W0:Y:S02]  /*0a10*/  USETMAXREG.TRY_ALLOC.CTAPOOL UP0, 0xa0 ;  /* 0x000000a0000079c8 */ /* 0x000e240008000600 */
[----:B0-----:R-:W-:-:S13]  /*0a20*/  PLOP3.LUT P0, PT, PT, PT, UP0, 0x80, 0x0 ;  /* 0x000000000000781c */ /* 0x001fda0003f0f008 */
[----:B------:R-:W-:Y:S05]  /*0a30*/  @!P0 BRA `(.L_x_10781) ;  /* 0xfffffffc00f08947 */ /* 0x000fea000383ffff */
[----:B------:R-:W3:Y:S01]  /*0a40*/  LDL.LU R0, [R1] ;  /* 0x0000000001007983 */ /* 0x000ee20000300800 */
[----:B--2---:R-:W0:Y:S01]  /*0a50*/  S2R R2, SR_TID.X ;  /* 0x0000000000027919 */ /* 0x004e220000002100 */
        /* <DEDUP_REMOVED lines=12> */
[----:B---3--:R-:W-:-:S04]  /*0b20*/  LOP3.LUT R0, R0, 0xfffffff7, RZ, 0xc0, !PT ;  /* 0xfffffff700007812 */ /* 0x008fc800078ec0ff */
[----:B------:R-:W-:-:S05]  /*0b30*/  @P0 LOP3.LUT R0, R0, 0x8, RZ, 0xfc, !PT ;  /* 0x0000000800000812 */ /* 0x000fca00078efcff */
[----:B------:R4:W-:Y:S01]  /*0b40*/  STL [R1], R0 ;  /* 0x0000000001007387 */ /* 0x0009e20000100800 */
[----:B0-----:R-:W-:-:S13]  /*0b50*/  ISETP.GE.AND P0, PT, R35, UR4, PT ;  /* 0x0000000423007c0c */ /* 0x001fda000bf06270 */
[----:B----4-:R-:W-:Y:S05]  /*0b60*/  @P0 BRA `(.L_x_10782) ;  /* 0x0000015c00940947 */ /* 0x010fea0003800000 */
[----:B------:R-:W2:Y:S01]  /*0b70*/  LDL.LU R13, [R1+0x1c] ;  /* 0x00001c00010d7983 */ /* 0x000ea20000300800 */
[----:B------:R-:W0:Y:S02]  /*0b80*/  S2R R0, SR_TID.X ;  /* 0x0000000000007919 */ /* 0x000e240000002100 */
[----:B0-----:R-:W-:-:S04]  /*0b90*/  IADD3 R12, R0, -0x80, RZ ;  /* 0xffffff80000c7810 */ /* 0x001fc80007ffe0ff */
[----:B------:R-:W-:-:S04]  /*0ba0*/  SHF.R.S32.HI R0, RZ, 0x1f, R12 ;  /* 0x0000001fff007819 */ /* 0x000fc8000001140c */
[CC--:B------:R-:W-:Y:S02]  /*0bb0*/  LEA.HI R3, R0.reuse, R12.reuse, RZ, 0x7 ;  /* 0x0000000c00037211 */ /* 0x0c0fe400078f38ff */
[----:B------:R-:W-:Y:S02]  /*0bc0*/  LEA.HI R4, R0, R12, RZ, 0x4 ;  /* 0x0000000c00047211 */ /* 0x000fe400078f20ff */
[----:B------:R-:W-:Y:S02]  /*0bd0*/  LOP3.LUT R6, R3, 0xffffff80, RZ, 0xc0, !PT ;  /* 0xffffff8003067812 */ /* 0x000fe400078ec0ff */
[----:B------:R-:W-:-:S03]  /*0be0*/  LOP3.LUT R5, R4, 0xfffffff0, RZ, 0xc0, !PT ;  /* 0xfffffff004057812 */ /* 0x000fc600078ec0ff */
[C---:B------:R-:W-:Y:S02]  /*0bf0*/  IMAD.IADD R15, R12.reuse, 0x1, -R6 ;  /* 0x000000010c0f7824 */ /* 0x040fe400078e0a06 */
[----:B------:R-:W-:-:S03]  /*0c00*/  IMAD.IADD R5, R12, 0x1, -R5 ;  /* 0x000000010c057824 */ /* 0x000fc600078e0a05 */
[----:B------:R-:W-:Y:S02]  /*0c10*/  SHF.R.S32.HI R9, RZ, 0x1f, R15 ;  /* 0x0000001fff097819 */ /* 0x000fe4000001140f */
[----:B------:R-:W-:Y:S02]  /*0c20*/  SHF.R.S32.HI R7, RZ, 0x4, R4 ;  /* 0x00000004ff077819 */ /* 0x000fe40000011404 */
[----:B------:R-:W-:Y:S02]  /*0c30*/  LEA.HI R8, R9, R15, RZ, 0x2 ;  /* 0x0000000f09087211 */ /* 0x000fe400078f10ff */
[----:B------:R-:W-:Y:S02]  /*0c40*/  SHF.R.S32.HI R6, RZ, 0x1f, R5 ;  /* 0x0000001fff067819 */ /* 0x000fe40000011405 */
[--C-:B------:R-:W-:Y:S02]  /*0c50*/  SHF.R.S32.HI R10, RZ, 0x2, R8.reuse ;  /* 0x00000002ff0a7819 */ /* 0x100fe40000011408 */
[----:B------:R-:W-:-:S02]  /*0c60*/  SHF.R.S32.HI R11, RZ, 0x1f, R8 ;  /* 0x0000001fff0b7819 */ /* 0x000fc40000011408 */
[----:B------:R-:W-:Y:S02]  /*0c70*/  LEA.HI R8, R4, R7, RZ, 0x1 ;  /* 0x0000000704087211 */ /* 0x000fe400078f08ff */
[----:B------:R-:W-:Y:S02]  /*0c80*/  LEA.HI R6, R6, R5, RZ, 0x3 ;  /* 0x0000000506067211 */ /* 0x000fe400078f18ff */
[----:B------:R-:W-:Y:S02]  /*0c90*/  LEA.HI R11, R11, R10, RZ, 0x3 ;  /* 0x0000000a0b0b7211 */ /* 0x000fe400078f18ff */
[----:B------:R-:W-:Y:S02]  /*0ca0*/  LOP3.LUT R8, R8, 0x1ffffffe, RZ, 0xc0, !PT ;  /* 0x1ffffffe08087812 */ /* 0x000fe400078ec0ff */
[----:B------:R-:W-:Y:S02]  /*0cb0*/  SHF.R.S32.HI R14, RZ, 0x7, R3 ;  /* 0x00000007ff0e7819 */ /* 0x000fe40000011403 */
[----:B------:R-:W-:-:S02]  /*0cc0*/  LOP3.LUT R4, R6, 0xfffffff8, RZ, 0xc0, !PT ;  /* 0xfffffff806047812 */ /* 0x000fc400078ec0ff */
[----:B------:R-:W-:Y:S02]  /*0cd0*/  LOP3.LUT R11, R11, 0xfffffff8, RZ, 0xc0, !PT ;  /* 0xfffffff80b0b7812 */ /* 0x000fe400078ec0ff */
[----:B------:R-:W-:Y:S01]  /*0ce0*/  IADD3 R8, R7, -R8, RZ ;  /* 0x8000000807087210 */ /* 0x000fe20007ffe0ff */
[----:B------:R-:W-:Y:S01]  /*0cf0*/  IMAD.HI R7, R14, 0x55555556, RZ ;  /* 0x555555560e077827 */ /* 0x000fe200078e02ff */
[----:B------:R-:W-:-:S03]  /*0d00*/  LEA.HI R9, R9, R15, RZ, 0x5 ;  /* 0x0000000f09097211 */ /* 0x000fc600078f28ff */
[----:B------:R-:W-:Y:S01]  /*0d10*/  IMAD.IADD R4, R5, 0x1, -R4 ;  /* 0x0000000105047824 */ /* 0x000fe200078e0a04 */
[----:B------:R-:W-:Y:S01]  /*0d20*/  SHF.R.S32.HI R9, RZ, 0x5, R9 ;  /* 0x00000005ff097819 */ /* 0x000fe20000011409 */
[----:B------:R-:W-:Y:S01]  /*0d30*/  IMAD.IADD R10, R10, 0x1, -R11 ;  /* 0x000000010a0a7824 */ /* 0x000fe200078e0a0b */
[----:B------:R-:W-:Y:S01]  /*0d40*/  LEA.HI R7, R7, R7, RZ, 0x1 ;  /* 0x0000000707077211 */ /* 0x000fe200078f08ff */
[----:B------:R-:W-:Y:S02]  /*0d50*/  IMAD.SHL.U32 R3, R4, 0x40, RZ ;  /* 0x0000004004037824 */ /* 0x000fe400078e00ff */
[----:B------:R-:W-:Y:S01]  /*0d60*/  IMAD.SHL.U32 R8, R8, 0x8, RZ ;  /* 0x0000000808087824 */ /* 0x000fe200078e00ff */
[----:B------:R-:W-:Y:S01]  /*0d70*/  LEA R10, R9, R10, 0x4 ;  /* 0x0000000a090a7211 */ /* 0x000fe200078e20ff */
[----:B------:R-:W-:Y:S01]  /*0d80*/  IMAD R7, R7, -0x3, R14 ;  /* 0xfffffffd07077824 */ /* 0x000fe200078e020e */
[----:B------:R-:W-:Y:S02]  /*0d90*/  LOP3.LUT R3, R3, 0x1c0, RZ, 0xc0, !PT ;  /* 0x000001c003037812 */ /* 0x000fe400078ec0ff */
[----:B------:R-:W-:-:S02]  /*0da0*/  LEA.HI R5, R0, R12, RZ, 0x5 ;  /* 0x0000000c00057211 */ /* 0x000fc400078f28ff */
[----:B------:R-:W-:Y:S02]  /*0db0*/  LEA.HI R0, R0, R12, RZ, 0x2 ;  /* 0x0000000c00007211 */ /* 0x000fe400078f10ff */
[----:B------:R-:W-:Y:S01]  /*0dc0*/  R2P PR, R4, 0x6 ;  /* 0x0000000604007804 */ /* 0x000fe20000000000 */
[----:B------:R-:W-:Y:S01]  /*0dd0*/  IMAD R4, R7, 0x40, R10 ;  /* 0x0000004007047824 */ /* 0x000fe200078e020a */
[----:B------:R-:W-:Y:S01]  /*0de0*/  LOP3.LUT R8, R3, 0x8, R8, 0xf8, !PT ;  /* 0x0000000803087812 */ /* 0x000fe200078ef808 */
[----:B------:R-:W-:Y:S01]  /*0df0*/  IMAD.SHL.U32 R6, R6, 0x40, RZ ;  /* 0x0000004006067824 */ /* 0x000fe200078e00ff */
[----:B------:R-:W-:Y:S02]  /*0e00*/  SHF.R.U32.HI R3, RZ, 0x3, R3 ;  /* 0x00000003ff037819 */ /* 0x000fe40000011603 */
[----:B------:R-:W-:Y:S02]  /*0e10*/  SHF.R.S32.HI R11, RZ, 0x5, R5 ;  /* 0x00000005ff0b7819 */ /* 0x000fe40000011405 */
[----:B------:R-:W-:Y:S01]  /*0e20*/  SHF.R.S32.HI R18, RZ, 0x2, R0 ;  /* 0x00000002ff127819 */ /* 0x000fe20000011400 */
[----:B------:R2:W-:Y:S01]  /*0e30*/  STL [R1+0x8c], R4 ;  /* 0x00008c0401007387 */ /* 0x0005e20000100800 */
[----:B------:R-:W-:Y:S01]  /*0e40*/  LOP3.LUT R8, R8, R3, RZ, 0x3c, !PT ;  /* 0x0000000308087212 */ /* 0x000fe200078e3cff */
[----:B------:R-:W-:Y:S01]  /*0e50*/  IMAD.SHL.U32 R3, R11, 0x400, RZ ;  /* 0x000004000b037824 */ /* 0x000fe200078e00ff */
[----:B------:R-:W-:Y:S01]  /*0e60*/  LOP3.LUT R6, R6, 0x7ffffe00, RZ, 0xc0, !PT ;  /* 0x7ffffe0006067812 */ /* 0x000fe200078ec0ff */
[----:B------:R-:W-:-:S03]  /*0e70*/  VIADD R7, R18, 0x60 ;  /* 0x0000006012077836 */ /* 0x000fc60000000000 */
[----:B------:R-:W-:Y:S02]  /*0e80*/  IADD3 R3, R8, R6, R3 ;  /* 0x0000000608037210 */ /* 0x000fe40007ffe003 */
[----:B------:R-:W-:Y:S02]  /*0e90*/  SHF.R.S32.HI R6, RZ, 0x1f, R7 ;  /* 0x0000001fff067819 */ /* 0x000fe40000011407 */
[----:B------:R-:W-:Y:S02]  /*0ea0*/  SHF.R.S32.HI R5, RZ, 0x1f, R0 ;  /* 0x0000001fff057819 */ /* 0x000fe40000011400 */
[----:B------:R-:W-:Y:S01]  /*0eb0*/  LEA.HI R6, R6, R7, RZ, 0x3 ;  /* 0x0000000706067211 */ /* 0x000fe200078f18ff */
[----:B------:R-:W-:Y:S01]  /*0ec0*/  IMAD R9, R3, 0x2, R2 ;  /* 0x0000000203097824 */ /* 0x000fe200078e0202 */
[----:B------:R-:W-:-:S03]  /*0ed0*/  LEA.HI R5, R5, R18, RZ, 0x3 ;  /* 0x0000001205057211 */ /* 0x000fc600078f18ff */
[----:B------:R-:W-:Y:S01]  /*0ee0*/  IMAD.SHL.U32 R6, R6, 0x40, RZ ;  /* 0x0000004006067824 */ /* 0x000fe200078e00ff */
[----:B------:R-:W-:Y:S02]  /*0ef0*/  MOV R8, 0x40 ;  /* 0x0000004000087802 */ /* 0x000fe40000000f00 */
[----:B------:R-:W-:Y:S02]  /*0f00*/  LOP3.LUT R5, R5, 0xfffffff8, RZ, 0xc0, !PT ;  /* 0xfffffff805057812 */ /* 0x000fe400078ec0ff */
[----:B------:R-:W-:Y:S02]  /*0f10*/  LOP3.LUT R6, R6, 0xfffffe00, RZ, 0xc0, !PT ;  /* 0xfffffe0006067812 */ /* 0x000fe400078ec0ff */
[----:B------:R-:W-:Y:S01]  /*0f20*/  CS2R R22, SRZ ;  /* 0x0000000000167805 */ /* 0x000fe2000001ff00 */
[----:B------:R-:W-:Y:S01]  /*0f30*/  IMAD.MOV.U32 R19, RZ, RZ, RZ ;  /* 0x000000ffff137224 */ /* 0x000fe200078e00ff */
[----:B--2---:R-:W-:-:S05]  /*0f40*/  LOP3.LUT R4, R13, 0x1, RZ, 0xfc, !PT ;  /* 0x000000010d047812 */ /* 0x004fca00078efcff */
[----:B------:R0:W-:Y:S02]  /*0f50*/  STL [R1+0x14], R4 ;  /* 0x0000140401007387 */ /* 0x0001e40000100800 */
[----:B0-----:R-:W-:Y:S02]  /*0f60*/  LOP3.LUT R4, R0, 0xfffffffc, RZ, 0xc0, !PT ;  /* 0xfffffffc00047812 */ /* 0x001fe400078ec0ff */
[----:B------:R-:W-:-:S03]  /*0f70*/  SHF.L.U32 R0, R7, 0x6, RZ ;  /* 0x0000000607007819 */ /* 0x000fc600000006ff */
[----:B------:R-:W-:Y:S01]  /*0f80*/  IMAD.IADD R4, R12, 0x1, -R4 ;  /* 0x000000010c047824 */ /* 0x000fe200078e0a04 */
[----:B------:R-:W-:-:S03]  /*0f90*/  LOP3.LUT R0, R0, 0x1c0, RZ, 0xc0, !PT ;  /* 0x000001c000007812 */ /* 0x000fc600078ec0ff */
[----:B------:R-:W-:Y:S01]  /*0fa0*/  IMAD.SHL.U32 R16, R4, 0x8, RZ ;  /* 0x0000000804107824 */ /* 0x000fe200078e00ff */
[----:B------:R-:W-:Y:S02]  /*0fb0*/  SHF.R.S32.HI R7, RZ, 0x1f, R18 ;  /* 0x0000001fff077819 */ /* 0x000fe40000011412 */
[----:B------:R-:W-:Y:S02]  /*0fc0*/  SHF.R.U32.HI R7, RZ, 0x3, R0 ;  /* 0x00000003ff077819 */ /* 0x000fe40000011600 */
[----:B------:R-:W-:Y:S01]  /*0fd0*/  LOP3.LUT R3, R0, 0x38, R16, 0xf8, !PT ;  /* 0x0000003800037812 */ /* 0x000fe200078ef810 */
[----:B------:R-:W-:Y:S01]  /*0fe0*/  STL [R1+0x80], RZ ;  /* 0x000080ff01007387 */ /* 0x000fe20000100800 */
[C---:B------:R-:W-:Y:S02]  /*0ff0*/  IADD3 R0, R9.reuse, 0x1e800, RZ ;  /* 0x0001e80009007810 */ /* 0x040fe40007ffe0ff */
[----:B------:R-:W-:Y:S01]  /*1000*/  LOP3.LUT R7, R6, R3, R7, 0xf6, !PT ;  /* 0x0000000306077212 */ /* 0x000fe200078ef607 */
[----:B------:R-:W-:Y:S01]  /*1010*/  STL [R1+0x28], RZ ;  /* 0x000028ff01007387 */ /* 0x000fe20000100800 */
[----:B------:R-:W-:Y:S01]  /*1020*/  SEL R3, R8, 0xffffffc0, !P2 ;  /* 0xffffffc008037807 */ /* 0x000fe20005000000 */
[----:B------:R-:W-:-:S02]  /*1030*/  VIADD R4, R9, 0x1e820 ;  /* 0x0001e82009047836 */ /* 0x000fc40000000000 */
[----:B------:R-:W-:Y:S01]  /*1040*/  STL [R1+0x2c], R9 ;  /* 0x00002c0901007387 */ /* 0x000fe20000100800 */
[----:B------:R-:W-:-:S03]  /*1050*/  @P1 VIADD R4, R0, 0xffffffe0 ;  /* 0xffffffe000041836 */ /* 0x000fc60000000000 */
[----:B------:R0:W-:Y:S01]  /*1060*/  STL [R1+0x68], R6 ;  /* 0x0000680601007387 */ /* 0x0001e20000100800 */
[----:B------:R-:W-:Y:S02]  /*1070*/  IMAD.IADD R0, R0, 0x1, R3 ;  /* 0x0000000100007824 */ /* 0x000fe400078e0203 */
[----:B0-----:R-:W-:Y:S01]  /*1080*/  IMAD.IADD R6, R18, 0x1, -R5 ;  /* 0x0000000112067824 */ /* 0x001fe200078e0a05 */
[----:B------:R-:W-:-:S04]  /*1090*/  LEA R5, R7, R2, 0x1 ;  /* 0x0000000207057211 */ /* 0x000fc800078e08ff */
[----:B------:R-:W-:Y:S04]  /*10a0*/  STL [R1+0x58], R6 ;  /* 0x0000580601007387 */ /* 0x000fe80000100800 */
[----:B------:R-:W-:Y:S04]  /*10b0*/  STL [R1+0x6c], R4 ;  /* 0x00006c0401007387 */ /* 0x000fe80000100800 */
[----:B------:R0:W-:Y:S04]  /*10c0*/  STL [R1+0x88], R5 ;  /* 0x0000880501007387 */ /* 0x0001e80000100800 */
[----:B------:R1:W-:Y:S01]  /*10d0*/  STL [R1+0x34], R0 ;  /* 0x0000340001007387 */ /* 0x0003e20000100800 */
[----:B0-----:R-:W-:-:S02]  /*10e0*/  IMAD.IADD R5, R3, 0x1, R4 ;  /* 0x0000000103057824 */ /* 0x001fc400078e0204 */
[C---:B------:R-:W-:Y:S01]  /*10f0*/  VIADD R3, R4.reuse, 0x6000 ;  /* 0x0000600004037836 */ /* 0x040fe20000000000 */
[----:B-1----:R-:W-:Y:S02]  /*1100*/  IADD3 R0, R4, 0xc000, RZ ;  /* 0x0000c00004007810 */ /* 0x002fe40007ffe0ff */
[----:B------:R0:W-:Y:S04]  /*1110*/  STL [R1+0x30], R5 ;  /* 0x0000300501007387 */ /* 0x0001e80000100800 */
[----:B------:R0:W-:Y:S04]  /*1120*/  STL [R1+0x70], R0 ;  /* 0x0000700001007387 */ /* 0x0001e80000100800 */
[----:B------:R0:W-:Y:S02]  /*1130*/  STL [R1+0x74], R3 ;  /* 0x0000740301007387 */ /* 0x0001e40000100800 */
.L_x_10916:
[----:B01---5:R-:W0:Y:S02]  /*1140*/  LDC.64 R4, c[0x0][0xc60] ;  /* 0x00031800ff047b82 */ /* 0x023e240000000a00 */
        /* <DEDUP_REMOVED lines=9> */
[----:B------:R-:W-:Y:S01]  /*11e0*/  IMAD.MOV.U32 R37, RZ, RZ, RZ ;  /* 0x000000ffff257224 */ /* 0x000fe200078e00ff */
[----:B------:R-:W-:-:S02]  /*11f0*/  ISETP.NE.AND.EX P1, PT, RZ, UR5, PT, P1 ;  /* 0x00000005ff007c0c */ /* 0x000fc4000bf25310 */
[----:B------:R-:W-:Y:S02]  /*1200*/  ISETP.NE.AND.EX P0, PT, RZ, UR7, PT, P0 ;  /* 0x00000007ff007c0c */ /* 0x000fe4000bf05300 */
[----:B--2---:R-:W-:Y:S01]  /*1210*/  SHF.R.S32.HI R0, RZ, 0x1f, R10 ;  /* 0x0000001fff007819 */ /* 0x004fe2000001140a */
[----:B------:R-:W-:-:S08]  /*1220*/  IMAD.SHL.U32 R30, R10, 0x4, RZ ;  /* 0x000000040a1e7824 */ /* 0x000fd000078e00ff */
[C---:B---34-:R-:W-:Y:S01]  /*1230*/  @P1 LEA R6, P2, R10.reuse, UR4, 0x2 ;  /* 0x000000040a061c11 */ /* 0x058fe2000f8410ff */
        /* <DEDUP_REMOVED lines=34> */
[----:B--2---:R-:W-:-:S07]  /*1460*/  IADD3 R25, -R25, R0, RZ ;  /* 0x0000000019197210 */ /* 0x004fce0007ffe1ff */
.L_x_10783:
        /* <DEDUP_REMOVED lines=10> */
.L_x_10784:
[----:B------:R-:W-:Y:S05]  /*1510*/  @!P0 BRA `(.L_x_10785) ;  /* 0x00000000000c8947 */ /* 0x000fea0003800000 */
[----:B------:R-:W2:Y:S04]  /*1520*/  LDG.E R5, desc[UR56][R8.64] ;  /* 0x0000003808057981 */ /* 0x000ea8000c1e1900 */
[----:B------:R-:W2:Y:S02]  /*1530*/  LDG.E R32, desc[UR56][R8.64+0x4] ;  /* 0x0000043808207981 */ /* 0x000ea4000c1e1900 */
[----:B--2---:R-:W-:-:S07]  /*1540*/  IMAD.IADD R32, R32, 0x1, -R5 ;  /* 0x0000000120207824 */ /* 0x004fce00078e0a05 */
.L_x_10785:
        /* <DEDUP_REMOVED lines=8> */
[----:B------:R0:W2:Y:S01]  /*15d0*/  @P0 LDG.E R9, desc[UR56][R4.64+0x4] ;  /* 0x0000043804090981 */ /* 0x0000a2000c1e1900 */
[----:B------:R-:W-:Y:S01]  /*15e0*/  ISETP.NE.U32.AND P1, PT, RZ, UR4, PT ;  /* 0x00000004ff007c0c */ /* 0x000fe2000bf25070 */
[----:B------:R-:W-:-:S03]  /*15f0*/  IMAD.MOV.U32 R24, RZ, RZ, R32 ;  /* 0x000000ffff187224 */ /* 0x000fc600078e0020 */
[----:B------:R-:W-:Y:S01]  /*1600*/  ISETP.NE.AND.EX P1, PT, RZ, UR5, PT, P1 ;  /* 0x00000005ff007c0c */ /* 0x000fe2000bf25310 */
[----:B0-----:R-:W-:-:S05]  /*1610*/  IMAD.MOV R4, RZ, RZ, -R8 ;  /* 0x000000ffff047224 */ /* 0x001fca00078e0a08 */
[----:B------:R-:W-:-:S07]  /*1620*/  VIMNMX R4, RZ, R4, !PT ;  /* 0x00000004ff047248 */ /* 0x000fce0007fe0100 */
[----:B------:R-:W-:-:S04]  /*1630*/  @P1 IADD3 R6, P2, R30, UR4, RZ ;  /* 0x000000041e061c10 */ /* 0x000fc8000ff5e0ff */
[----:B------:R-:W-:-:S05]  /*1640*/  @P1 IADD3.X R7, R31, UR5, RZ, P2, !PT ;  /* 0x000000051f071c10 */ /* 0x000fca00097fe4ff */
[----:B------:R0:W5:Y:S01]  /*1650*/  @P1 LDG.E R24, desc[UR56][R6.64] ;  /* 0x0000003806181981 */ /* 0x000162000c1e1900 */
[----:B--2---:R-:W-:-:S05]  /*1660*/  @P0 IADD3 R29, -R0, R9, RZ ;  /* 0x00000009001d0210 */ /* 0x004fca0007ffe1ff */
        /* <DEDUP_REMOVED lines=38> */
.L_x_10788:
[----:B------:R-:W-:Y:S05]  /*18d0*/  BSYNC B6 ;  /* 0x0000000000067941 */ /* 0x000fea0003800000 */
.L_x_10787:
        /* <DEDUP_REMOVED lines=20> */
.L_x_10790:
[----:B------:R-:W-:Y:S05]  /*1a20*/  BSYNC B6 ;  /* 0x0000000000067941 */ /* 0x000fea0003800000 */
.L_x_10789:
[----:B------:R-:W-:Y:S01]  /*1a30*/  IMAD.IADD R49, R37, 0x1, R32 ;  /* 0x0000000125317824 */ /* 0x000fe200078e0220 */
[----:B------:R-:W-:Y:S01]  /*1a40*/  ULDC.64 UR4, c[0x0][0x9f8] ;  /* 0x00027e0000047ab9 */ /* 0x000fe20000000a00 */
[----:B------:R-:W2:Y:S01]  /*1a50*/  LDL R32, [R1+0x58] ;  /* 0x0000580001207983 */ /* 0x000ea20000100800 */
[----:B------:R-:W-:Y:S01]  /*1a60*/  ISETP.NE.U32.AND P0, PT, RZ, UR4, PT ;  /* 0x00000004ff007c0c */ /* 0x000fe2000bf05070 */
[----:B------:R-:W0:Y:S01]  /*1a70*/  LDC R0, c[0x0][0x428] ;  /* 0x00010a00ff007b82 */ /* 0x000e220000000800 */
[----:B------:R-:W-:Y:S01]  /*1a80*/  ULDC.64 UR6, c[0x0][0xa08] ;  /* 0x0002820000067ab9 */ /* 0x000fe20000000a00 */
[----:B------:R-:W3:Y:S01]  /*1a90*/  LDL.LU R44, [R1] ;  /* 0x00000000012c7983 */ /* 0x000ee20000300800 */
[----:B------:R-:W-:Y:S01]  /*1aa0*/  ISETP.NE.AND.EX P0, PT, RZ, UR5, PT, P0 ;  /* 0x00000005ff007c0c */ /* 0x000fe2000bf05300 */
[----:B------:R-:W1:Y:S04]  /*1ab0*/  S2R R21, SR_TID.X ;  /* 0x0000000000157919 */ /* 0x000e680000002100 */
[----:B------:R-:W4:Y:S08]  /*1ac0*/  LDC.64 R12, c[0x0][0x3d8] ;  /* 0x0000f600ff0c7b82 */ /* 0x000f300000000a00 */
[----:B------:R-:W-:Y:S01]  /*1ad0*/  @P0 IADD3 R4, P1, R30, UR4, RZ ;  /* 0x000000041e040c10 */ /* 0x000fe2000ff3e0ff */
[----:B------:R-:W4:Y:S03]  /*1ae0*/  LDC R75, c[0x0][0x3d4] ;  /* 0x0000f500ff4b7b82 */ /* 0x000f260000000800 */
[----:B------:R-:W-:Y:S01]  /*1af0*/  @P0 IADD3.X R5, R31, UR5, RZ, P1, !PT ;  /* 0x000000051f050c10 */ /* 0x000fe20008ffe4ff */
[----:B------:R-:W-:-:S04]  /*1b00*/  ULDC.64 UR4, c[0x0][0x2f8] ;  /* 0x0000be0000047ab9 */ /* 0x000fc80000000a00 */
[----:B------:R4:W3:Y:S01]  /*1b10*/  @P0 LDG.E R35, desc[UR56][R4.64] ;  /* 0x0000003804230981 */ /* 0x0008e2000c1e1900 */
[----:B0-----:R-:W-:Y:S01]  /*1b20*/  ISETP.NE.AND P0, PT, R0, 0x1, PT ;  /* 0x000000010000780c */ /* 0x001fe20003f05270 */
[----:B------:R-:W0:Y:S01]  /*1b30*/  LDC.64 R30, c[0x0][0x2f0] ;  /* 0x0000bc00ff1e7b82 */ /* 0x000e220000000a00 */
[----:B------:R-:W-:Y:S02]  /*1b40*/  SHF.R.S32.HI R3, RZ, 0x1f, R49 ;  /* 0x0000001fff037819 */ /* 0x000fe40000011431 */
[----:B------:R-:W-:Y:S02]  /*1b50*/  SHF.R.S32.HI R17, RZ, 0x1f, R16 ;  /* 0x0000001fff117819 */ /* 0x000fe40000011410 */
[----:B-1----:R-:W-:-:S07]  /*1b60*/  SHF.R.U32.HI R40, RZ, 0x7, R21 ;  /* 0x00000007ff287819 */ /* 0x002fce0000011615 */
[----:B------:R-:W1:Y:S01]  /*1b70*/  @P0 LDC R7, c[0x0][0x42c] ;  /* 0x00010b00ff070b82 */ /* 0x000e620000000800 */
[----:B------:R-:W-:-:S07]  /*1b80*/  VIADD R38, R21, 0xffffff80 ;  /* 0xffffff8015267836 */ /* 0x000fce0000000000 */
[----:B------:R-:W1:Y:S01]  /*1b90*/  @P0 LDC R9, c[0x0][0x430] ;  /* 0x00010c00ff090b82 */ /* 0x000e620000000800 */
[-C--:B0-----:R-:W-:Y:S02]  /*1ba0*/  IMAD R6, R3, R30.reuse, RZ ;  /* 0x0000001e03067224 */ /* 0x081fe400078e02ff */
[----:B----4-:R-:W-:-:S04]  /*1bb0*/  IMAD.WIDE.U32 R4, R49, R30, RZ ;  /* 0x0000001e31047225 */ /* 0x010fc800078e00ff */
[----:B-1----:R-:W-:-:S04]  /*1bc0*/  @P0 IMAD.HI.U32 R0, R34, R7, RZ ;  /* 0x0000000722000227 */ /* 0x002fc800078e00ff */
[----:B------:R-:W-:Y:S01]  /*1bd0*/  IMAD R7, R49, R31, R6 ;  /* 0x0000001f31077224 */ /* 0x000fe200078e0206 */
[----:B------:R-:W-:-:S03]  /*1be0*/  @P0 SHF.R.U32.HI R34, RZ, R9, R0 ;  /* 0x00000009ff220219 */ /* 0x000fc60000011600 */
[----:B------:R-:W-:Y:S01]  /*1bf0*/  IMAD.IADD R5, R5, 0x1, R7 ;  /* 0x0000000105057824 */ /* 0x000fe200078e0207 */
[----:B------:R-:W-:Y:S02]  /*1c00*/  ISETP.NE.U32.AND P0, PT, RZ, UR6, PT ;  /* 0x00000006ff007c0c */ /* 0x000fe4000bf05070 */
[----:B------:R-:W-:Y:S01]  /*1c10*/  SHF.R.S32.HI R9, RZ, 0x1f, R34 ;  /* 0x0000001fff097819 */ /* 0x000fe20000011422 */
[----:B------:R-:W-:Y:S01]  /*1c20*/  IMAD.WIDE.U32 R4, R34, UR4, R4 ;  /* 0x0000000422047c25 */ /* 0x000fe2000f8e0004 */
[----:B------:R-:W-:-:S03]  /*1c30*/  ISETP.NE.AND.EX P0, PT, RZ, UR7, PT, P0 ;  /* 0x00000007ff007c0c */ /* 0x000fc6000bf05300 */
[----:B------:R-:W-:-:S04]  /*1c40*/  IMAD R7, R9, UR4, RZ ;  /* 0x0000000409077c24 */ /* 0x000fc8000f8e02ff */
[----:B------:R-:W-:Y:S01]  /*1c50*/  IMAD R7, R34, UR5, R7 ;  /* 0x0000000522077c24 */ /* 0x000fe2000f8e0207 */
[----:B------:R-:W-:Y:S01]  /*1c60*/  ISETP.NE.AND P6, PT, R40, 0x1, PT ;  /* 0x000000012800780c */ /* 0x000fe20003fc5270 */
[----:B------:R-:W-:-:S03]  /*1c70*/  ULDC.64 UR4, c[0x0][0x300] ;  /* 0x0000c00000047ab9 */ /* 0x000fc60000000a00 */
[----:B------:R-:W-:Y:S02]  /*1c80*/  IADD3 R5, R5, R7, RZ ;  /* 0x0000000705057210 */ /* 0x000fe40007ffe0ff */
[----:B------:R-:W0:Y:S01]  /*1c90*/  LDC.64 R6, c[0x0][0x3e8] ;  /* 0x0000fa00ff067b82 */ /* 0x000e220000000a00 */
[C---:B--2---:R-:W-:Y:S01]  /*1ca0*/  IMAD.SHL.U32 R80, R32.reuse, 0x40, RZ ;  /* 0x0000004020507824 */ /* 0x044fe200078e00ff */
[----:B------:R-:W-:Y:S02]  /*1cb0*/  LOP3.LUT P1, RZ, R32, 0x4, RZ, 0xc0, !PT ;  /* 0x0000000420ff7812 */ /* 0x000fe4000782c0ff */
[----:B------:R-:W2:Y:S01]  /*1cc0*/  LDL R32, [R1+0x68] ;  /* 0x0000680001207983 */ /* 0x000ea20000100800 */
[----:B------:R-:W-:Y:S02]  /*1cd0*/  SHF.R.S32.HI R36, RZ, 0x1f, R18 ;  /* 0x0000001fff247819 */ /* 0x000fe40000011412 */
[----:B------:R-:W-:-:S04]  /*1ce0*/  SHF.R.S32.HI R14, RZ, 0x1f, R38 ;  /* 0x0000001fff0e7819 */ /* 0x000fc80000011426 */
[----:B------:R-:W-:Y:S02]  /*1cf0*/  LEA.HI R14, R14, R38, RZ, 0x2 ;  /* 0x000000260e0e7211 */ /* 0x000fe400078f10ff */
[----:B---3--:R-:W-:Y:S02]  /*1d00*/  SHF.R.S32.HI R0, RZ, 0x1f, R35 ;  /* 0x0000001fff007819 */ /* 0x008fe40000011423 */
[----:B------:R-:W-:Y:S02]  /*1d10*/  SEL R35, R35, RZ, !P0 ;  /* 0x000000ff23237207 */ /* 0x000fe40004000000 */
[----:B------:R-:W-:-:S05]  /*1d20*/  SEL R10, R0, RZ, !P0 ;  /* 0x000000ff000a7207 */ /* 0x000fca0004000000 */
[----:B------:R-:W-:Y:S02]  /*1d30*/  IMAD R0, R10, UR4, RZ ;  /* 0x000000040a007c24 */ /* 0x000fe4000f8e02ff */
[----:B------:R-:W-:-:S04]  /*1d40*/  IMAD.WIDE.U32 R62, R35, UR4, R4 ;  /* 0x00000004233e7c25 */ /* 0x000fc8000f8e0004 */
[----:B------:R-:W-:Y:S02]  /*1d50*/  IMAD R83, R35, UR5, R0 ;  /* 0x0000000523537c24 */ /* 0x000fe4000f8e0200 */
[-C--:B------:R-:W-:Y:S02]  /*1d60*/  IMAD R0, R36, R30.reuse, RZ ;  /* 0x0000001e24007224 */ /* 0x080fe400078e02ff */
[C---:B------:R-:W-:Y:S01]  /*1d70*/  IMAD.WIDE.U32 R4, R18.reuse, R30, R16 ;  /* 0x0000001e12047225 */ /* 0x040fe200078e0010 */
[----:B------:R-:W-:Y:S05]  /*1d80*/  @!P6 WARPSYNC.ALL ;  /* 0x000000000000e948 */ /* 0x000fea0003800000 */
[----:B------:R-:W-:Y:S01]  /*1d90*/  IMAD R0, R18, R31, R0 ;  /* 0x0000001f12007224 */ /* 0x000fe200078e0200 */
[----:B------:R-:W-:Y:S01]  /*1da0*/  IADD3 R82, P0, R62, R4, RZ ;  /* 0x000000043e527210 */ /* 0x000fe20007f1e0ff */
[----:B------:R-:W-:Y:S01]  /*1db0*/  IMAD.IADD R83, R63, 0x1, R83 ;  /* 0x000000013f537824 */ /* 0x000fe200078e0253 */
[----:B------:R-:W-:Y:S01]  /*1dc0*/  LOP3.LUT R14, R14, 0xfffffffc, RZ, 0xc0, !PT ;  /* 0xfffffffc0e0e7812 */ /* 0x000fe200078ec0ff */
[----:B------:R-:W-:-:S02]  /*1dd0*/  ULDC.64 UR4, c[0x0][0x320] ;  /* 0x0000c80000047ab9 */ /* 0x000fc40000000a00 */
[----:B------:R-:W-:Y:S01]  /*1de0*/  IMAD R9, R9, UR4, RZ ;  /* 0x0000000409097c24 */ /* 0x000fe2000f8e02ff */
[----:B------:R-:W-:Y:S01]  /*1df0*/  IADD3.X R81, R83, R5, R0, P0, !PT ;  /* 0x0000000553517210 */ /* 0x000fe200007fe400 */
[----:B------:R-:W-:Y:S01]  /*1e00*/  IMAD R0, R36, R12, RZ ;  /* 0x0000000c24007224 */ /* 0x000fe200078e02ff */
[----:B------:R-:W-:Y:S01]  /*1e10*/  IADD3 R14, R38, -R14, RZ ;  /* 0x8000000e260e7210 */ /* 0x000fe20007ffe0ff */
[----:B------:R-:W-:Y:S01]  /*1e20*/  IMAD R11, R34, UR5, R9 ;  /* 0x00000005220b7c24 */ /* 0x000fe2000f8e0209 */
[----:B------:R-:W-:Y:S01]  /*1e30*/  ISETP.GE.AND P0, PT, R16, R75, PT ;  /* 0x0000004b1000720c */ /* 0x000fe20003f06270 */
[----:B------:R-:W-:Y:S01]  /*1e40*/  IMAD.WIDE.U32 R8, R34, UR4, R16 ;  /* 0x0000000422087c25 */ /* 0x000fe2000f8e0010 */
[----:B------:R-:W-:-:S03]  /*1e50*/  ULDC.64 UR4, c[0x0][0x328] ;  /* 0x0000ca0000047ab9 */ /* 0x000fc60000000a00 */
[----:B------:R-:W-:Y:S02]  /*1e60*/  IMAD.SHL.U32 R60, R14, 0x4, RZ ;  /* 0x000000040e3c7824 */ /* 0x000fe400078e00ff */
[----:B------:R-:W-:Y:S02]  /*1e70*/  IMAD R39, R18, R13, R0 ;  /* 0x0000000d12277224 */ /* 0x000fe400078e0200 */
[----:B0-----:R-:W-:Y:S01]  /*1e80*/  IMAD R0, R36, R6, RZ ;  /* 0x0000000624007224 */ /* 0x001fe200078e02ff */
[----:B------:R-:W-:Y:S01]  /*1e90*/  SEL R37, R75, RZ, P0 ;  /* 0x000000ff4b257207 */ /* 0x000fe20000000000 */
[----:B------:R-:W-:Y:S02]  /*1ea0*/  IMAD.IADD R9, R9, 0x1, R11 ;  /* 0x0000000109097824 */ /* 0x000fe400078e020b */
[----:B------:R-:W-:Y:S01]  /*1eb0*/  IMAD R4, R10, UR4, RZ ;  /* 0x000000040a047c24 */ /* 0x000fe2000f8e02ff */
[----:B------:R-:W-:Y:S01]  /*1ec0*/  SHF.R.S32.HI R61, RZ, 0x1f, R60 ;  /* 0x0000001fff3d7819 */ /* 0x000fe2000001143c */
[----:B------:R-:W-:-:S04]  /*1ed0*/  IMAD.WIDE.U32 R10, R18, R12, R16 ;  /* 0x0000000c120a7225 */ /* 0x000fc800078e0010 */
[----:B------:R-:W-:-:S04]  /*1ee0*/  IMAD.WIDE.U32 R14, R18, R6, R16 ;  /* 0x00000006120e7225 */ /* 0x000fc800078e0010 */
[----:B------:R-:W-:Y:S02]  /*1ef0*/  IMAD R41, R18, R7, R0 ;  /* 0x0000000712297224 */ /* 0x000fe400078e0200 */
[----:B------:R-:W-:Y:S02]  /*1f00*/  IMAD.IADD R21, R39, 0x1, R11 ;  /* 0x0000000127157824 */ /* 0x000fe400078e020b */
[----:B------:R-:W-:Y:S02]  /*1f10*/  IMAD R45, R35, UR5, R4 ;  /* 0x00000005232d7c24 */ /* 0x000fe4000f8e0204 */
[----:B------:R-:W-:Y:S01]  /*1f20*/  IMAD.IADD R11, R41, 0x1, R15 ;  /* 0x00000001290b7824 */ /* 0x000fe200078e020f */
[----:B-----5:R-:W-:Y:S01]  /*1f30*/  SHF.R.S32.HI R15, RZ, 0x1f, R24 ;  /* 0x0000001fff0f7819 */ /* 0x020fe20000011418 */
[----:B------:R-:W-:Y:S02]  /*1f40*/  IMAD.IADD R37, R16, 0x1, R37 ;  /* 0x0000000110257824 */ /* 0x000fe400078e0225 */
[----:B------:R-:W-:Y:S01]  /*1f50*/  IMAD.WIDE.U32 R4, R18, R12, R60 ;  /* 0x0000000c12047225 */ /* 0x000fe200078e003c */
[----:B------:R-:W-:-:S02]  /*1f60*/  LOP3.LUT R44, R44, 0xfffffffb, RZ, 0xc0, !PT ;  /* 0xfffffffb2c2c7812 */ /* 0x000fc400078ec0ff */
[----:B------:R-:W-:Y:S01]  /*1f70*/  SHF.R.S32.HI R0, RZ, 0x1f, R37 ;  /* 0x0000001fff007819 */ /* 0x000fe20000011425 */
[----:B------:R-:W-:Y:S01]  /*1f80*/  IMAD.WIDE.U32 R34, R35, UR4, R8 ;  /* 0x0000000423227c25 */ /* 0x000fe2000f8e0008 */
[----:B------:R-:W-:Y:S01]  /*1f90*/  IADD3 R5, R5, R39, RZ ;  /* 0x0000002705057210 */ /* 0x000fe20007ffe0ff */
[----:B------:R-:W-:Y:S02]  /*1fa0*/  ULDC UR4, c[0x0][0x2e4] ;  /* 0x0000b90000047ab9 */ /* 0x000fe40000000800 */
[----:B------:R-:W-:Y:S01]  /*1fb0*/  IMAD.MOV.U32 R20, RZ, RZ, R10 ;  /* 0x000000ffff147224 */ /* 0x000fe200078e000a */
[----:B------:R-:W-:Y:S01]  /*1fc0*/  MOV R10, R14 ;  /* 0x0000000e000a7202 */ /* 0x000fe20000000f00 */
[----:B------:R-:W-:Y:S01]  /*1fd0*/  IMAD.WIDE.U32 R8, R18, R6, R60 ;  /* 0x0000000612087225 */ /* 0x000fe200078e003c */
[----:B------:R-:W-:-:S03]  /*1fe0*/  LEA.HI R37, R0, R37, RZ, 0x3 ;  /* 0x0000002500257211 */ /* 0x000fc600078f18ff */
[----:B------:R-:W-:Y:S02]  /*1ff0*/  IMAD R14, R15, R12, RZ ;  /* 0x0000000c0f0e7224 */ /* 0x000fe400078e02ff */
[----:B------:R-:W-:Y:S01]  /*2000*/  IMAD.IADD R9, R9, 0x1, R41 ;  /* 0x0000000109097824 */ /* 0x000fe200078e0229 */
[----:B------:R-:W-:Y:S01]  /*2010*/  @P1 LOP3.LUT R44, R44, 0x4, RZ, 0xfc, !PT ;  /* 0x000000042c2c1812 */ /* 0x000fe200078efcff */
[C---:B------:R-:W-:Y:S02]  /*2020*/  IMAD R41, R24.reuse, R13, R14 ;  /* 0x0000000d18297224 */ /* 0x040fe400078e020e */
[----:B------:R-:W-:Y:S02]  /*2030*/  IMAD R0, R15, R6, RZ ;  /* 0x000000060f007224 */ /* 0x000fe400078e02ff */
[----:B------:R-:W-:Y:S01]  /*2040*/  IMAD.WIDE.U32 R14, R24, R12, R4 ;  /* 0x0000000c180e7225 */ /* 0x000fe200078e0004 */
[----:B------:R-:W-:-:S05]  /*2050*/  IADD3 R4, P1, R18, R49, RZ ;  /* 0x0000003112047210 */ /* 0x000fca0007f3e0ff */
[----:B------:R-:W-:Y:S01]  /*2060*/  IMAD.X R5, R36, 0x1, R3, P1 ;  /* 0x0000000124057824 */ /* 0x000fe200008e0603 */
[----:B------:R-:W-:-:S04]  /*2070*/  SHF.R.S32.HI R36, RZ, 0x1f, R38 ;  /* 0x0000001fff247819 */ /* 0x000fc80000011426 */
[----:B------:R-:W-:Y:S02]  /*2080*/  LEA.HI R36, R36, R38, RZ, 0x5 ;  /* 0x0000002624247211 */ /* 0x000fe400078f28ff */
[----:B------:R-:W-:-:S05]  /*2090*/  IADD3 R38, R18, 0x60, RZ ;  /* 0x0000006012267810 */ /* 0x000fca0007ffe0ff */
[----:B------:R-:W-:Y:S01]  /*20a0*/  IMAD.SHL.U32 R38, R38, 0x40, RZ ;  /* 0x0000004026267824 */ /* 0x000fe200078e00ff */
[----:B------:R-:W-:-:S04]  /*20b0*/  LOP3.LUT R80, R80, 0x1c0, RZ, 0xc0, !PT ;  /* 0x000001c050507812 */ /* 0x000fc800078ec0ff */
[----:B------:R-:W-:Y:S01]  /*20c0*/  LOP3.LUT R38, R38, 0x1c0, RZ, 0xc0, !PT ;  /* 0x000001c026267812 */ /* 0x000fe200078ec0ff */
[----:B------:R-:W-:-:S03]  /*20d0*/  IMAD R43, R24, R7, R0 ;  /* 0x00000007182b7224 */ /* 0x000fc600078e0200 */
[----:B------:R-:W-:Y:S01]  /*20e0*/  LOP3.LUT R3, R38, 0x38, R37, 0xf8, !PT ;  /* 0x0000003826037812 */ /* 0x000fe200078ef825 */
[----:B------:R-:W-:Y:S01]  /*20f0*/  VIADD R38, R18, 0x60 ;  /* 0x0000006012267836 */ /* 0x000fe20000000000 */
[----:B------:R-:W-:Y:S01]  /*2100*/  SHF.R.U32.HI R77, RZ, 0x3, R80 ;  /* 0x00000003ff4d7819 */ /* 0x000fe20000011650 */
[----:B------:R0:W-:Y:S01]  /*2110*/  STL [R1], R44 ;  /* 0x0000002c01007387 */ /* 0x0001e20000100800 */
[----:B------:R-:W-:Y:S02]  /*2120*/  LOP3.LUT R0, R80, 0x18, R16, 0xf8, !PT ;  /* 0x0000001850007812 */ /* 0x000fe400078ef810 */
[----:B------:R-:W-:Y:S02]  /*2130*/  SHF.L.U32 R38, R38, 0x6, RZ ;  /* 0x0000000626267819 */ /* 0x000fe400000006ff */
[----:B------:R-:W-:Y:S02]  /*2140*/  LOP3.LUT R0, R0, R77, RZ, 0x3c, !PT ;  /* 0x0000004d00007212 */ /* 0x000fe400078e3cff */
[----:B------:R-:W-:-:S02]  /*2150*/  SHF.R.S32.HI R36, RZ, 0x5, R36 ;  /* 0x00000005ff247819 */ /* 0x000fc40000011424 */
[----:B------:R-:W-:-:S03]  /*2160*/  LOP3.LUT R38, R38, 0x1c0, RZ, 0xc0, !PT ;  /* 0x000001c026267812 */ /* 0x000fc600078ec0ff */
[----:B------:R-:W-:Y:S01]  /*2170*/  IMAD R71, R36, 0x200, R0 ;  /* 0x0000020024477824 */ /* 0x000fe200078e0200 */
[----:B------:R-:W-:Y:S02]  /*2180*/  LOP3.LUT R0, R80, 0x38, R37, 0xf8, !PT ;  /* 0x0000003850007812 */ /* 0x000fe400078ef825 */
[----:B------:R-:W-:Y:S01]  /*2190*/  SHF.R.U32.HI R38, RZ, 0x3, R38 ;  /* 0x00000003ff267819 */ /* 0x000fe20000011626 */
[----:B------:R-:W-:Y:S01]  /*21a0*/  IMAD R73, R13, 0xc0, RZ ;  /* 0x000000c00d497824 */ /* 0x000fe200078e02ff */
[----:B------:R-:W-:Y:S01]  /*21b0*/  LOP3.LUT R0, R0, R77, RZ, 0x3c, !PT ;  /* 0x0000004d00007212 */ /* 0x000fe200078e3cff */
[----:B------:R-:W-:Y:S01]  /*21c0*/  IMAD.WIDE.U32 R20, R24, R12, R20 ;  /* 0x0000000c18147225 */ /* 0x000fe200078e0014 */
[----:B------:R-:W-:Y:S02]  /*21d0*/  LOP3.LUT R3, R3, R38, RZ, 0x3c, !PT ;  /* 0x0000002603037212 */ /* 0x000fe400078e3cff */
[----:B------:R-:W-:Y:S01]  /*21e0*/  LOP3.LUT R67, R37, 0xfffffff8, RZ, 0xc0, !PT ;  /* 0xfffffff825437812 */ /* 0x000fe200078ec0ff */
[----:B------:R-:W-:-:S02]  /*21f0*/  IMAD R39, R31, 0xc0, RZ ;  /* 0x000000c01f277824 */ /* 0x000fc400078e02ff */
[----:B------:R-:W-:-:S04]  /*2200*/  IMAD.WIDE.U32 R12, R12, 0xc0, RZ ;  /* 0x000000c00c0c7825 */ /* 0x000fc800078e00ff */
[----:B------:R-:W-:Y:S02]  /*2210*/  IMAD R47, R7, 0xc0, RZ ;  /* 0x000000c0072f7824 */ /* 0x000fe400078e02ff */
[----:B------:R-:W-:-:S04]  /*2220*/  IMAD.WIDE.U32 R10, R24, R6, R10 ;  /* 0x00000006180a7225 */ /* 0x000fc800078e000a */
[----:B------:R-:W-:-:S04]  /*2230*/  IMAD.WIDE.U32 R8, R24, R6, R8 ;  /* 0x0000000618087225 */ /* 0x000fc800078e0008 */
[----:B------:R-:W-:Y:S02]  /*2240*/  VIADD R42, R18, 0x60 ;  /* 0x00000060122a7836 */ /* 0x000fe40000000000 */
[----:B------:R-:W-:Y:S02]  /*2250*/  VIADD R79, R16, 0x20 ;  /* 0x00000020104f7836 */ /* 0x000fe40000000000 */
[----:B------:R-:W-:-:S04]  /*2260*/  IMAD.WIDE.U32 R30, R30, 0xc0, RZ ;  /* 0x000000c01e1e7825 */ /* 0x000fc800078e00ff */
[----:B------:R-:W-:Y:S01]  /*2270*/  IMAD.WIDE.U32 R6, R6, 0xc0, RZ ;  /* 0x000000c006067825 */ /* 0x000fe200078e00ff */
[----:B------:R-:W-:Y:S02]  /*2280*/  SHF.R.S32.HI R78, RZ, 0x1f, R42 ;  /* 0x0000001fff4e7819 */ /* 0x000fe4000001142a */
[----:B------:R-:W-:Y:S01]  /*2290*/  IADD3 R76, R40, 0x8, RZ ;  /* 0x00000008284c7810 */ /* 0x000fe20007ffe0ff */
[----:B------:R-:W-:Y:S01]  /*22a0*/  IMAD R65, R36, 0x200, R0 ;  /* 0x0000020024417824 */ /* 0x000fe200078e0200 */
[----:B------:R-:W-:Y:S01]  /*22b0*/  IADD3 R73, R13, R73, RZ ;  /* 0x000000490d497210 */ /* 0x000fe20007ffe0ff */
[----:B------:R-:W-:Y:S01]  /*22c0*/  IMAD.SHL.U32 R75, R75, 0x2, RZ ;  /* 0x000000024b4b7824 */ /* 0x000fe200078e00ff */
[----:B------:R-:W-:Y:S01]  /*22d0*/  SHF.R.S32.HI R68, RZ, 0x3, R37 ;  /* 0x00000003ff447819 */ /* 0x000fe20000011425 */
[----:B------:R-:W-:Y:S01]  /*22e0*/  IMAD.IADD R74, R31, 0x1, R39 ;  /* 0x000000011f4a7824 */ /* 0x000fe200078e0227 */
[----:B------:R-:W-:Y:S01]  /*22f0*/  ISETP.GE.AND P1, PT, R16, UR4, PT ;  /* 0x0000000410007c0c */ /* 0x000fe2000bf26270 */
[----:B------:R-:W-:Y:S01]  /*2300*/  IMAD.IADD R72, R7, 0x1, R47 ;  /* 0x0000000107487824 */ /* 0x000fe200078e022f */
[----:B------:R-:W-:Y:S01]  /*2310*/  @!P6 BAR.SYNC.DEFER_BLOCKING 0x9, 0x100 ;  /* 0x024400000000eb1d */ /* 0x000fe20000010000 */
[----:B------:R-:W-:Y:S01]  /*2320*/  IMAD.IADD R70, R41, 0x1, R21 ;  /* 0x0000000129467824 */ /* 0x000fe200078e0215 */
[----:B------:R-:W-:Y:S01]  /*2330*/  ISETP.GE.AND P2, PT, R79, UR4, PT ;  /* 0x000000044f007c0c */ /* 0x000fe2000bf46270 */
[----:B------:R-:W-:Y:S01]  /*2340*/  IMAD.IADD R69, R43, 0x1, R11 ;  /* 0x000000012b457824 */ /* 0x000fe200078e020b */
[----:B------:R-:W-:Y:S01]  /*2350*/  SHF.R.S32.HI R66, RZ, 0x1f, R67 ;  /* 0x0000001fff427819 */ /* 0x000fe20000011443 */
[----:B------:R-:W-:-:S02]  /*2360*/  IMAD.IADD R0, R35, 0x1, R45 ;  /* 0x0000000123007824 */ /* 0x000fc400078e022d */
[----:B--2---:R-:W-:Y:S01]  /*2370*/  IMAD.IADD R64, R32, 0x1, R3 ;  /* 0x0000000120407824 */ /* 0x004fe200078e0203 */
[----:B------:R-:W-:Y:S01]  /*2380*/  IADD3 R3, R9, R43, RZ ;  /* 0x0000002b09037210 */ /* 0x000fe20007ffe0ff */
[----:B0-----:R-:W-:-:S07]  /*2390*/  IMAD.IADD R32, R15, 0x1, R41 ;  /* 0x000000010f207824 */ /* 0x001fce00078e0229 */
.L_x_10840:
[----:B------:R-:W2:Y:S01]  /*23a0*/  LDL R48, [R1+0x58] ;  /* 0x0000580001307983 */ /* 0x000ea20000100800 */
[----:B------:R-:W0:Y:S03]  /*23b0*/  LDC.64 R86, c[0x0][0x2d8] ;  /* 0x0000b600ff567b82 */ /* 0x000e260000000a00 */
[----:B------:R-:W3:Y:S01]  /*23c0*/  LDL.LU R43, [R1] ;  /* 0x00000000012b7983 */ /* 0x000ee20000300800 */
[----:B------:R-:W-:Y:S01]  /*23d0*/  VIADD R41, R27, 0xffffffff ;  /* 0xffffffff1b297836 */ /* 0x000fe20000000000 */
[----:B------:R-:W-:Y:S05]  /*23e0*/  YIELD ;  /* 0x0000000000007946 */ /* 0x000fea0003800000 */
[----:B------:R-:W-:Y:S01]  /*23f0*/  SHF.R.S32.HI R42, RZ, 0x1f, R41 ;  /* 0x0000001fff2a7819 */ /* 0x000fe20000011429 */
[-C--:B------:R-:W-:Y:S01]  /*2400*/  IMAD R27, R74, R41.reuse, RZ ;  /* 0x000000294a1b7224 */ /* 0x080fe200078e02ff */
[----:B------:R-:W1:Y:S01]  /*2410*/  LDC.64 R92, c[0x0][0x2f0] ;  /* 0x0000bc00ff5c7b82 */ /* 0x000e620000000a00 */
[----:B------:R-:W-:Y:S01]  /*2420*/  IMAD.WIDE.U32 R38, R30, R41, RZ ;  /* 0x000000291e267225 */ /* 0x000fe200078e00ff */
[----:B------:R-:W-:Y:S03]  /*2430*/  BSSY B0, `(.L_x_10791) ;  /* 0x00002d3000007945 */ /* 0x000fe60003800000 */
[----:B------:R-:W-:Y:S01]  /*2440*/  IMAD R27, R42, R30, R27 ;  /* 0x0000001e2a1b7224 */ /* 0x000fe200078e021b */
[-C--:B------:R-:W-:Y:S01]  /*2450*/  MOV R90, R38.reuse ;  /* 0x00000026005a7202 */ /* 0x080fe20000000f00 */
[----:B------:R-:W-:Y:S01]  /*2460*/  IMAD R89, R19, 0x3000, R71 ;  /* 0x0000300013597824 */ /* 0x000fe200078e0247 */
[----:B------:R-:W-:Y:S01]  /*2470*/  IADD3 R38, P4, R82, R38, RZ ;  /* 0x0000002652267210 */ /* 0x000fe20007f9e0ff */
[----:B------:R-:W-:Y:S01]  /*2480*/  IMAD.IADD R91, R39, 0x1, R27 ;  /* 0x00000001275b7824 */ /* 0x000fe200078e021b */
[----:B------:R-:W4:Y:S01]  /*2490*/  LDC R94, c[0x0][0x3d4] ;  /* 0x0000f500ff5e7b82 */ /* 0x000f220000000800 */
[----:B------:R-:W-:-:S02]  /*24a0*/  VIADD R85, R89, 0x20 ;  /* 0x0000002059557836 */ /* 0x000fc40000000000 */
[----:B------:R-:W-:Y:S01]  /*24b0*/  IMAD.X R39, R91, 0x1, R81, P4 ;  /* 0x000000015b277824 */ /* 0x000fe200020e0651 */
[----:B0-----:R-:W-:-:S04]  /*24c0*/  LEA R46, P4, R38, R86, 0x1 ;  /* 0x00000056262e7211 */ /* 0x001fc800078808ff */
[----:B------:R-:W-:Y:S02]  /*24d0*/  LEA.HI.X R47, R38, R87, R39, 0x1, P4 ;  /* 0x00000057262f7211 */ /* 0x000fe400020f0c27 */
[----:B------:R-:W-:Y:S01]  /*24e0*/  ISETP.GT.AND P4, PT, R41, R28, PT ;  /* 0x0000001c2900720c */ /* 0x000fe20003f84270 */
[----:B-1----:R-:W-:-:S04]  /*24f0*/  IMAD.WIDE.U32 R36, R92, 0x60, R90 ;  /* 0x000000605c247825 */ /* 0x002fc800078e005a */
[----:B------:R-:W-:Y:S01]  /*2500*/  IMAD R40, R93, 0x60, RZ ;  /* 0x000000605d287824 */ /* 0x000fe200078e02ff */
[----:B------:R-:W-:-:S04]  /*2510*/  IADD3 R27, P3, R82, R36, RZ ;  /* 0x00000024521b7210 */ /* 0x000fc80007f7e0ff */
[----:B------:R-:W-:Y:S02]  /*2520*/  IADD3.X R36, R81, R37, R40, P3, !PT ;  /* 0x0000002551247210 */ /* 0x000fe40001ffe428 */
[----:B------:R-:W-:-:S04]  /*2530*/  LEA R44, P3, R27, R86, 0x1 ;  /* 0x000000561b2c7211 */ /* 0x000fc800078608ff */
[----:B------:R-:W-:Y:S01]  /*2540*/  LEA.HI.X R45, R27, R87, R36, 0x1, P3 ;  /* 0x000000571b2d7211 */ /* 0x000fe200018f0c24 */
[----:B------:R-:W-:Y:S01]  /*2550*/  IMAD.MOV.U32 R27, RZ, RZ, R41 ;  /* 0x000000ffff1b7224 */ /* 0x000fe200078e0029 */
[----:B----4-:R-:W-:Y:S02]  /*2560*/  ISETP.GE.AND P3, PT, R94, 0x1, PT ;  /* 0x000000015e00780c */ /* 0x010fe40003f66270 */
[----:B--2---:R-:W-:Y:S02]  /*2570*/  LOP3.LUT P5, RZ, R48, 0x4, RZ, 0xc0, !PT ;  /* 0x0000000430ff7812 */ /* 0x004fe400078ac0ff */
[----:B---3--:R-:W-:-:S04]  /*2580*/  LOP3.LUT R43, R43, 0xfffffffd, RZ, 0xc0, !PT ;  /* 0xfffffffd2b2b7812 */ /* 0x008fc800078ec0ff */
[----:B------:R-:W-:-:S05]  /*2590*/  @P4 LOP3.LUT R43, R43, 0x2, RZ, 0xfc, !PT ;  /* 0x000000022b2b4812 */ /* 0x000fca00078efcff */
[----:B------:R0:W-:Y:S02]  /*25a0*/  STL [R1], R43 ;  /* 0x0000002b01007387 */ /* 0x0001e40000100800 */
[C---:B------:R-:W-:Y:S01]  /*25b0*/  @P5 VIADD R85, R89.reuse, 0xffffffe0 ;  /* 0xffffffe059555836 */ /* 0x040fe20000000000 */
[----:B------:R-:W-:-:S03]  /*25c0*/  LEA R89, R89, R26, 0x1 ;  /* 0x0000001a59597211 */ /* 0x000fc600078e08ff */
[----:B------:R-:W-:Y:S01]  /*25d0*/  IMAD R85, R85, 0x2, R26 ;  /* 0x0000000255557824 */ /* 0x000fe200078e021a */
[----:B------:R-:W-:Y:S06]  /*25e0*/  @!P3 BRA `(.L_x_10792) ;  /* 0x000000280070b947 */ /* 0x000fec0003800000 */
        /* <DEDUP_REMOVED lines=20> */
[----:B0-----:R-:W-:Y:S02]  /*2730*/  CS2R R42, SRZ ;  /* 0x00000000002a7805 */ /* 0x001fe4000001ff00 */
        /* <DEDUP_REMOVED lines=24> */
.L_x_10795:
[----:B------:R-:W-:Y:S05]  /*28c0*/  BSYNC B1 ;  /* 0x0000000000017941 */ /* 0x000fea0003800000 */
.L_x_10794:
[----:B0-----:R-:W-:Y:S01]  /*28d0*/  IADD3 R36, R18, 0x60, RZ ;  /* 0x0000006012247810 */ /* 0x001fe20007ffe0ff */
[----:B------:R-:W-:Y:S01]  /*28e0*/  BSSY B1, `(.L_x_10796) ;  /* 0x0000022000017945 */ /* 0x000fe20003800000 */
[----:B-----5:R-:W-:Y:S02]  /*28f0*/  IMAD.MOV.U32 R92, RZ, RZ, R56 ;  /* 0x000000ffff5c7224 */ /* 0x020fe400078e0038 */
[----:B------:R-:W-:Y:S01]  /*2900*/  ISETP.GE.AND P5, PT, R36, R88, PT ;  /* 0x000000582400720c */ /* 0x000fe20003fa6270 */
[----:B------:R-:W-:-:S12]  /*2910*/  IMAD.MOV.U32 R93, RZ, RZ, R57 ;  /* 0x000000ffff5d7224 */ /* 0x000fd800078e0039 */
[----:B------:R-:W-:Y:S05]  /*2920*/  @P5 BRA `(.L_x_10797) ;  /* 0x0000000000745947 */ /* 0x000fea0003800000 */
[----:B------:R-:W0:Y:S01]  /*2930*/  LDC.64 R36, c[0x0][0x3d8] ;  /* 0x0000f600ff247b82 */ /* 0x000e220000000a00 */
[----:B------:R-:W-:Y:S01]  /*2940*/  IMAD.MOV.U32 R55, RZ, RZ, R95 ;  /* 0x000000ffff377224 */ /* 0x000fe200078e005f */
[----:B------:R-:W-:Y:S01]  /*2950*/  MOV R53, R84 ;  /* 0x0000005400357202 */ /* 0x000fe20000000f00 */
[----:B------:R-:W-:Y:S01]  /*2960*/  ULDC.64 UR4, c[0x0][0x3c8] ;  /* 0x0000f20000047ab9 */ /* 0x000fe20000000a00 */
        /* <DEDUP_REMOVED lines=25> */
.L_x_10797:
[----:B------:R-:W-:Y:S05]  /*2b00*/  BSYNC B1 ;  /* 0x0000000000017941 */ /* 0x000fea0003800000 */
.L_x_10796:
[----:B------:R-:W2:Y:S01]  /*2b10*/  LDL R84, [R1+0x14] ;  /* 0x0000140001547983 */ /* 0x000ea20000100800 */
[----:B0-----:R-:W-:Y:S01]  /*2b20*/  IMAD.MOV.U32 R36, RZ, RZ, R86 ;  /* 0x000000ffff247224 */ /* 0x001fe200078e0056 */
[----:B------:R-:W-:Y:S01]  /*2b30*/  PRMT R93, R93, 0x5410, R92 ;  /* 0x000054105d5d7816 */ /* 0x000fe2000000005c */
[----:B------:R-:W-:Y:S02]  /*2b40*/  IMAD.MOV.U32 R37, RZ, RZ, R87 ;  /* 0x000000ffff257224 */ /* 0x000fe400078e0057 */
        /* <DEDUP_REMOVED lines=21> */
[----:B--2---:R-:W-:-:S13]  /*2ca0*/  ISETP.NE.AND P3, PT, R84, 0x3, PT ;  /* 0x000000035400780c */ /* 0x004fda0003f65270 */
[----:B------:R-:W-:Y:S05]  /*2cb0*/  @!P3 BRA `(.L_x_10798) ;  /* 0x000000000004b947 */ /* 0x000fea0003800000 */
[----:B------:R-:W-:Y:S01]  /*2cc0*/  BPT.TRAP 0x1 ;  /* 0x000000040000795c */ /* 0x000fe20000300000 */
.L_x_10798:
[----:B------:R-:W-:Y:S01]  /*2cd0*/  LEA R84, R19, R2, 0x3 ;  /* 0x0000000213547211 */ /* 0x000fe200078e18ff */
[----:B------:R-:W-:Y:S01]  /*2ce0*/  BSSY B1, `(.L_x_10799) ;  /* 0x0000004000017945 */ /* 0x000fe20003800000 */
[----:B------:R-:W-:-:S04]  /*2cf0*/  SHF.L.U32 R96, R23, 0x1f, RZ ;  /* 0x0000001f17607819 */ /* 0x000fc800000006ff */
[----:B------:R-:W0:Y:S02]  /*2d00*/  SYNCS.PHASECHK.TRANS64.TRYWAIT P6, [R84+URZ+0x30890], R96 ;  /* 0x03089060540075a7 */ /* 0x000e2400080c017f */
[----:B0-----:R-:W-:Y:S05]  /*2d10*/  @!P6 BRA `(.L_x_10800) ;  /* 0x0000013c0030e947 */ /* 0x001fea0003800000 */
.L_x_11017:
[----:B------:R-:W-:Y:S05]  /*2d20*/  BSYNC B1 ;  /* 0x0000000000017941 */ /* 0x000fea0003800000 */
.L_x_10799:
[----:B------:R-:W-:Y:S04]  /*2d30*/  BSSY B1, `(.L_x_10801) ;  /* 0x0000065000017945 */ /* 0x000fe80003800000 */
[----:B------:R-:W-:Y:S05]  /*2d40*/  @P4 BRA `(.L_x_10802) ;  /* 0x00000004008c4947 */ /* 0x000fea0003800000 */
[----:B------:R-:W-:Y:S04]  /*2d50*/  BSSY B2, `(.L_x_10803) ;  /* 0x0000031000027945 */ /* 0x000fe80003800000 */
[----:B------:R-:W-:Y:S05]  /*2d60*/  @P1 BRA `(.L_x_10804) ;  /* 0x0000000000bc1947 */ /* 0x000fea0003800000 */
        /* <DEDUP_REMOVED lines=45> */
.L_x_10806:
[----:B------:R-:W-:Y:S05]  /*3040*/  BSYNC B3 ;  /* 0x0000000000037941 */ /* 0x000fea0003800000 */
.L_x_10805:
[----:B--2---:R1:W-:Y:S02]  /*3050*/  STG.E.128 desc[UR56][R46.64], R36 ;  /* 0x000000242e007986 */ /* 0x0043e4000c101d38 */
.L_x_10804:
[----:B------:R-:W-:Y:S05]  /*3060*/  BSYNC B2 ;  /* 0x0000000000027941 */ /* 0x000fea0003800000 */
.L_x_10803:
[----:B------:R-:W-:Y:S05]  /*3070*/  @P2 BRA `(.L_x_10802) ;  /* 0x0000000000c02947 */ /* 0x000fea0003800000 */
[----:B-1----:R1:W2:Y:S01]  /*3080*/  LDS.128 R36, [R85+0x12000] ;  /* 0x0120000055247984 */ /* 0x0022a20000000c00 */
        /* <DEDUP_REMOVED lines=23> */
[----:B------:R-:W-:Y:S01]  /*3200*/  FFMA.FTZ R100, R39, R86, -R100 ;  /* 0x0000005627647223 */ /* 0x000fe20000010864 */
[--C-:B------:R-:W-:Y:S02]  /*3210*/  HADD2.F32 R39, -RZ, R93.reuse.H1_H1 ;  /* 0x3000005dff277230 */ /* 0x100fe40000004100 */
[----:B------:R-:W-:Y:S01]  /*3220*/  FFMA.FTZ R91, R38, R58, R59 ;  /* 0x0000003a265b7223 */ /* 0x000fe2000001003b */
[----:B------:R-:W-:Y:S02]  /*3230*/  HADD2.F32 R93, -RZ, R93.H0_H0 ;  /* 0x2000005dff5d7230 */ /* 0x000fe40000004100 */
[----:B------:R-:W-:Y:S01]  /*3240*/  FFMA.FTZ R95, R57, R86, R90 ;  /* 0x00000056395f7223 */ /* 0x000fe2000001005a */
[----:B------:R-:W-:Y:S02]  /*3250*/  HADD2.F32 R36, -RZ, R36.H0_H0 ;  /* 0x20000024ff247230 */ /* 0x000fe40000004100 */
[----:B------:R-:W-:Y:S02]  /*3260*/  HADD2.F32 R59, -RZ, R92.H1_H1 ;  /* 0x3000005cff3b7230 */ /* 0x000fe40000004100 */
[----:B------:R-:W-:Y:S01]  /*3270*/  FMUL.FTZ R87, R37, R93 ;  /* 0x0000005d25577220 */ /* 0x000fe20000410000 */
[----:B------:R-:W-:-:S02]  /*3280*/  HADD2.F32 R38, -RZ, R56.H1_H1 ;  /* 0x30000038ff267230 */ /* 0x000fc40000004100 */
[C---:B------:R-:W-:Y:S01]  /*3290*/  FMUL.FTZ R58, R36.reuse, R93 ;  /* 0x0000005d243a7220 */ /* 0x040fe20000410000 */
[----:B------:R-:W-:Y:S02]  /*32a0*/  HADD2.F32 R56, -RZ, R56.H0_H0 ;  /* 0x20000038ff387230 */ /* 0x000fe40000004100 */
[----:B------:R-:W-:Y:S01]  /*32b0*/  FFMA.FTZ R87, R36, R39, -R87 ;  /* 0x0000002724577223 */ /* 0x000fe20000010857 */
[----:B------:R-:W-:Y:S02]  /*32c0*/  HADD2.F32 R57, -RZ, R92.H0_H0 ;  /* 0x2000005cff397230 */ /* 0x000fe40000004100 */
[----:B------:R-:W-:Y:S01]  /*32d0*/  FMUL.FTZ R93, R38, R59 ;  /* 0x0000003b265d7220 */ /* 0x000fe20000410000 */
[----:B------:R-:W-:Y:S01]  /*32e0*/  FFMA.FTZ R58, R37, R39, R58 ;  /* 0x00000027253a7223 */ /* 0x000fe2000001003a */
[C---:B------:R-:W-:Y:S01]  /*32f0*/  FMUL.FTZ R59, R56.reuse, R59 ;  /* 0x0000003b383b7220 */ /* 0x040fe20000410000 */
[----:B------:R-:W-:Y:S01]  /*3300*/  F2FP.F16.F32.PACK_AB R37, R91, R98 ;  /* 0x000000625b25723e */ /* 0x000fe200000000ff */
[-C--:B------:R-:W-:Y:S01]  /*3310*/  FFMA.FTZ R93, R56, R57.reuse, -R93 ;  /* 0x00000039385d7223 */ /* 0x080fe2000001085d */
[----:B------:R-:W-:Y:S01]  /*3320*/  F2FP.F16.F32.PACK_AB R39, R95, R100 ;  /* 0x000000645f27723e */ /* 0x000fe200000000ff */
[----:B------:R-:W-:Y:S01]  /*3330*/  FFMA.FTZ R38, R38, R57, R59 ;  /* 0x0000003926267223 */ /* 0x000fe2000001003b */
[----:B------:R-:W-:-:S04]  /*3340*/  F2FP.F16.F32.PACK_AB R36, R58, R87 ;  /* 0x000000573a24723e */ /* 0x000fc800000000ff */
[----:B------:R-:W-:-:S07]  /*3350*/  F2FP.F16.F32.PACK_AB R38, R38, R93 ;  /* 0x0000005d2626723e */ /* 0x000fce00000000ff */
.L_x_10808:
[----:B------:R-:W-:Y:S05]  /*3360*/  BSYNC B2 ;  /* 0x0000000000027941 */ /* 0x000fea0003800000 */
.L_x_10807:
[----:B--2---:R2:W-:Y:S02]  /*3370*/  STG.E.128 desc[UR56][R46.64+0x40], R36 ;  /* 0x000040242e007986 */ /* 0x0045e4000c101d38 */
.L_x_10802:
[----:B------:R-:W-:Y:S05]  /*3380*/  BSYNC B1 ;  /* 0x0000000000017941 */ /* 0x000fea0003800000 */
.L_x_10801:
[----:B------:R-:W-:Y:S05]  /*3390*/  @P5 BRA `(.L_x_10809) ;  /* 0x0000001c00705947 */ /* 0x000fea0003800000 */
[----:B------:R-:W-:Y:S04]  /*33a0*/  BSSY B1, `(.L_x_10810) ;  /* 0x0000031000017945 */ /* 0x000fe80003800000 */
[----:B------:R-:W-:Y:S05]  /*33b0*/  @P1 BRA `(.L_x_10811) ;  /* 0x0000000000bc1947 */ /* 0x000fea0003800000 */
        /* <DEDUP_REMOVED lines=45> */
.L_x_10813:
[----:B------:R-:W-:Y:S05]  /*3690*/  BSYNC B2 ;  /* 0x0000000000027941 */ /* 0x000fea0003800000 */
.L_x_10812:
[----:B--2---:R3:W-:Y:S02]  /*36a0*/  STG.E.128 desc[UR56][R44.64], R36 ;  /* 0x000000242c007986 */ /* 0x0047e4000c101d38 */
.L_x_10811:
[----:B------:R-:W-:Y:S05]  /*36b0*/  BSYNC B1 ;  /* 0x0000000000017941 */ /* 0x000fea0003800000 */
.L_x_10810:
[----:B------:R-:W-:Y:S05]  /*36c0*/  @P2 BRA `(.L_x_10809) ;  /* 0x0000001800a42947 */ /* 0x000fea0003800000 */
        /* <DEDUP_REMOVED lines=46> */
.L_x_10815:
[----:B------:R-:W-:Y:S05]  /*39b0*/  BSYNC B1 ;  /* 0x0000000000017941 */ /* 0x000fea0003800000 */
.L_x_10814:
[----:B--2---:R1:W-:Y:S01]  /*39c0*/  STG.E.128 desc[UR56][R44.64+0x40], R36 ;  /* 0x000040242c007986 */ /* 0x0043e2000c101d38 */
[----:B------:R-:W-:Y:S05]  /*39d0*/  BRA `(.L_x_10809) ;  /* 0x0000001400e07947 */ /* 0x000fea0003800000 */
.L_x_10793:
[C---:B------:R-:W-:Y:S02]  /*39e0*/  ISETP.GE.AND P3, PT, R18.reuse, R88, PT ;  /* 0x000000581200720c */ /* 0x040fe40003f66270 */
[----:B0-----:R-:W-:Y:S02]  /*39f0*/  CS2R R42, SRZ ;  /* 0x00000000002a7805 */ /* 0x001fe4000001ff00 */
[----:B------:R-:W-:Y:S01]  /*3a00*/  CS2R R40, SRZ ;  /* 0x0000000000287805 */ /* 0x000fe2000001ff00 */
[----:B------:R-:W-:Y:S01]  /*3a10*/  VIADD R48, R18, 0x60 ;  /* 0x0000006012307836 */ /* 0x000fe20000000000 */
[----:B------:R-:W-:-:S13]  /*3a20*/  ISETP.GE.OR P3, PT, R16, R94, P3 ;  /* 0x0000005e1000720c */ /* 0x000fda0001f66670 */
[----:B------:R-:W0:Y:S01]  /*3a30*/  @!P3 LDC.64 R44, c[0x0][0x3c8] ;  /* 0x0000f200ff2cbb82 */ /* 0x000e220000000a00 */
[----:B------:R-:W-:-:S05]  /*3a40*/  @!P3 IADD3 R38, P4, R20, R54, RZ ;  /* 0x000000361426b210 */ /* 0x000fca0007f9e0ff */
[----:B------:R-:W-:Y:S01]  /*3a50*/  @!P3 IMAD.X R39, R95, 0x1, R70, P4 ;  /* 0x000000015f27b824 */ /* 0x000fe200020e0646 */
[----:B------:R-:W-:Y:S01]  /*3a60*/  @!P3 IADD3 R36, P4, R10, R52, RZ ;  /* 0x000000340a24b210 */ /* 0x000fe20007f9e0ff */
[----:B------:R-:W1:Y:S03]  /*3a70*/  @!P3 LDC.64 R46, c[0x0][0x3e0] ;  /* 0x0000f800ff2ebb82 */ /* 0x000e660000000a00 */
[----:B------:R-:W-:Y:S02]  /*3a80*/  @!P3 IADD3.X R37, R84, R69, RZ, P4, !PT ;  /* 0x000000455425b210 */ /* 0x000fe400027fe4ff */
[----:B0-----:R-:W-:-:S04]  /*3a90*/  @!P3 LEA R44, P4, R38, R44, 0x1 ;  /* 0x0000002c262cb211 */ /* 0x001fc800078808ff */
[----:B------:R-:W-:Y:S02]  /*3aa0*/  @!P3 LEA.HI.X R45, R38, R45, R39, 0x1, P4 ;  /* 0x0000002d262db211 */ /* 0x000fe400020f0c27 */
[----:B------:R-:W-:Y:S02]  /*3ab0*/  CS2R R38, SRZ ;  /* 0x0000000000267805 */ /* 0x000fe4000001ff00 */
[----:B-1----:R-:W-:-:S04]  /*3ac0*/  @!P3 LEA R46, P4, R36, R46, 0x1 ;  /* 0x0000002e242eb211 */ /* 0x002fc800078808ff */
[----:B------:R-:W-:Y:S02]  /*3ad0*/  @!P3 LEA.HI.X R47, R36, R47, R37, 0x1, P4 ;  /* 0x0000002f242fb211 */ /* 0x000fe400020f0c25 */
[----:B------:R-:W-:-:S03]  /*3ae0*/  CS2R R36, SRZ ;  /* 0x0000000000247805 */ /* 0x000fc6000001ff00 */
[----:B------:R0:W5:Y:S04]  /*3af0*/  @!P3 LDG.E.128 R40, desc[UR56][R46.64] ;  /* 0x000000382e28b981 */ /* 0x000168000c1e1d00 */
[----:B------:R1:W5:Y:S01]  /*3b00*/  @!P3 LDG.E.128 R36, desc[UR56][R44.64] ;  /* 0x000000382c24b981 */ /* 0x000362000c1e1d00 */
[----:B------:R-:W-:-:S04]  /*3b10*/  ISETP.GE.AND P3, PT, R48, R88, PT ;  /* 0x000000583000720c */ /* 0x000fc80003f66270 */
[CC--:B------:R-:W-:Y:S01]  /*3b20*/  ISETP.GE.OR P3, PT, R16.reuse, R94.reuse, P3 ;  /* 0x0000005e1000720c */ /* 0x0c0fe20001f66670 */
[----:B------:R-:W-:Y:S01]  /*3b30*/  BSSY B1, `(.L_x_10816) ;  /* 0x000001b000017945 */ /* 0x000fe20003800000 */
[----:B0-----:R-:W-:Y:S02]  /*3b40*/  CS2R R46, SRZ ;  /* 0x00000000002e7805 */ /* 0x001fe4000001ff00 */
[----:B------:R-:W-:Y:S02]  /*3b50*/  CS2R R50, SRZ ;  /* 0x0000000000327805 */ /* 0x000fe4000001ff00 */
[----:B------:R-:W-:Y:S02]  /*3b60*/  CS2R R48, SRZ ;  /* 0x0000000000307805 */ /* 0x000fe4000001ff00 */
[----:B-1----:R-:W-:Y:S02]  /*3b70*/  CS2R R44, SRZ ;  /* 0x00000000002c7805 */ /* 0x002fe4000001ff00 */
[----:B------:R-:W-:-:S03]  /*3b80*/  ISETP.GE.AND P4, PT, R16, R94, PT ;  /* 0x0000005e1000720c */ /* 0x000fc60003f86270 */
[----:B------:R-:W-:Y:S10]  /*3b90*/  @P3 BRA `(.L_x_10817) ;  /* 0x0000000000503947 */ /* 0x000ff40003800000 */
[----:B------:R-:W0:Y:S01]  /*3ba0*/  LDC.64 R44, c[0x0][0x3d8] ;  /* 0x0000f600ff2c7b82 */ /* 0x000e220000000a00 */
[----:B------:R-:W-:Y:S01]  /*3bb0*/  IMAD.MOV.U32 R55, RZ, RZ, R95 ;  /* 0x000000ffff377224 */ /* 0x000fe200078e005f */
[----:B------:R-:W-:Y:S01]  /*3bc0*/  ULDC.64 UR4, c[0x0][0x3c8] ;  /* 0x0000f20000047ab9 */ /* 0x000fe20000000a00 */
[----:B------:R-:W-:Y:S02]  /*3bd0*/  IMAD.MOV.U32 R53, RZ, RZ, R84 ;  /* 0x000000ffff357224 */ /* 0x000fe400078e0054 */
        /* <DEDUP_REMOVED lines=14> */
[----:B------:R-:W5:Y:S04]  /*3cc0*/  LDG.E.128 R44, desc[UR56][R44.64] ;  /* 0x000000382c2c7981 */ /* 0x000f68000c1e1d00 */
[----:B------:R-:W5:Y:S03]  /*3cd0*/  LDG.E.128 R48, desc[UR56][R48.64] ;  /* 0x0000003830307981 */ /* 0x000f66000c1e1d00 */
.L_x_10817:
[----:B------:R-:W-:Y:S05]  /*3ce0*/  BSYNC B1 ;  /* 0x0000000000017941 */ /* 0x000fea0003800000 */
.L_x_10816:
[----:B------:R-:W2:Y:S01]  /*3cf0*/  LDL R56, [R1+0x14] ;  /* 0x0000140001387983 */ /* 0x000ea20000100800 */
[----:B-----5:R-:W-:Y:S01]  /*3d00*/  IMAD.MOV.U32 R53, RZ, RZ, R47 ;  /* 0x000000ffff357224 */ /* 0x020fe200078e002f */
[----:B------:R-:W-:Y:S01]  /*3d10*/  MOV R52, R46 ;  /* 0x0000002e00347202 */ /* 0x000fe20000000f00 */
        /* <DEDUP_REMOVED lines=24> */
[----:B------:R-:W-:Y:S02]  /*3ea0*/  PRMT R109, R109, 0x5410, R54 ;  /* 0x000054106d6d7816 */ /* 0x000fe40000000036 */
[----:B------:R-:W-:Y:S02]  /*3eb0*/  PRMT R114, R55, 0x7610, R114 ;  /* 0x0000761037727816 */ /* 0x000fe40000000072 */
[----:B--2---:R-:W-:-:S13]  /*3ec0*/  ISETP.NE.AND P3, PT, R56, 0x3, PT ;  /* 0x000000033800780c */ /* 0x004fda0003f65270 */
[----:B------:R-:W-:Y:S05]  /*3ed0*/  @!P3 BRA `(.L_x_10818) ;  /* 0x000000000004b947 */ /* 0x000fea0003800000 */
[----:B------:R-:W-:Y:S01]  /*3ee0*/  BPT.TRAP 0x1 ;  /* 0x000000040000795c */ /* 0x000fe20000300000 */
.L_x_10818:
[----:B------:R-:W-:Y:S01]  /*3ef0*/  LEA R84, R19, R2, 0x3 ;  /* 0x0000000213547211 */ /* 0x000fe200078e18ff */
[----:B------:R-:W0:Y:S01]  /*3f00*/  LDC R98, c[0x0][0x2e4] ;  /* 0x0000b900ff627b82 */ /* 0x000e220000000800 */
[----:B------:R-:W-:Y:S01]  /*3f10*/  SHF.L.U32 R96, R23, 0x1f, RZ ;  /* 0x0000001f17607819 */ /* 0x000fe200000006ff */
[----:B------:R-:W-:Y:S03]  /*3f20*/  BSSY B1, `(.L_x_10819) ;  /* 0x0000004000017945 */ /* 0x000fe60003800000 */
[----:B------:R-:W1:Y:S01]  /*3f30*/  SYNCS.PHASECHK.TRANS64.TRYWAIT P5, [R84+URZ+0x30890], R96 ;  /* 0x03089060540075a7 */ /* 0x000e6200080a017f */
[----:B0-----:R-:W-:Y:S01]  /*3f40*/  IMAD.IADD R100, R98, 0x1, -R75 ;  /* 0x0000000162647824 */ /* 0x001fe200078e0a4b */
[----:B-1----:R-:W-:Y:S06]  /*3f50*/  @!P5 BRA `(.L_x_10820) ;  /* 0x0000012800b4d947 */ /* 0x002fec0003800000 */
.L_x_11018:
[----:B------:R-:W-:Y:S05]  /*3f60*/  BSYNC B1 ;  /* 0x0000000000017941 */ /* 0x000fea0003800000 */
.L_x_10819:
[----:B------:R-:W-:Y:S01]  /*3f70*/  ISETP.GE.OR P5, PT, R18, R88, P1 ;  /* 0x000000581200720c */ /* 0x000fe20000fa6670 */
[----:B------:R-:W-:-:S12]  /*3f80*/  BSSY B1, `(.L_x_10821) ;  /* 0x000007f000017945 */ /* 0x000fd80003800000 */
[----:B------:R-:W-:Y:S05]  /*3f90*/  @P5 BRA `(.L_x_10822) ;  /* 0x0000000400f45947 */ /* 0x000fea0003800000 */
[----:B------:R-:W1:Y:S01]  /*3fa0*/  S2R R54, SR_TID.X ;  /* 0x0000000000367919 */ /* 0x000e620000002100 */
[----:B------:R-:W-:Y:S01]  /*3fb0*/  SHF.R.S32.HI R52, RZ, 0x1f, R18 ;  /* 0x0000001fff347819 */ /* 0x000fe20000011412 */
[-C--:B------:R-:W-:Y:S01]  /*3fc0*/  IMAD.WIDE.U32 R94, R18, R92.reuse, R90 ;  /* 0x0000005c125e7225 */ /* 0x080fe200078e005a */
[----:B------:R-:W-:Y:S03]  /*3fd0*/  BSSY B2, `(.L_x_10823) ;  /* 0x000006d000027945 */ /* 0x000fe60003800000 */
[----:B------:R-:W-:Y:S01]  /*3fe0*/  IMAD R52, R52, R92, RZ ;  /* 0x0000005c34347224 */ /* 0x000fe200078e02ff */
[----:B------:R-:W-:-:S03]  /*3ff0*/  IADD3 R97, P5, P6, R62, R94, R67 ;  /* 0x0000005e3e617210 */ /* 0x000fc60007ebe043 */
[----:B------:R-:W-:Y:S01]  /*4000*/  IMAD R53, R18, R93, R52 ;  /* 0x0000005d12357224 */ /* 0x000fe200078e0234 */
[----:B------:R-:W-:-:S03]  /*4010*/  SEL R52, R75, R100, !P0 ;  /* 0x000000644b347207 */ /* 0x000fc60004000000 */
[----:B------:R-:W-:Y:S01]  /*4020*/  IMAD.IADD R104, R53, 0x1, R95 ;  /* 0x0000000135687824 */ /* 0x000fe200078e025f */
[----:B------:R-:W-:-:S04]  /*4030*/  SHF.R.S32.HI R53, RZ, 0x1f, R52 ;  /* 0x0000001fff357819 */ /* 0x000fc80000011434 */
[----:B------:R-:W-:Y:S02]  /*4040*/  LEA.HI R53, R53, R52, RZ, 0x4 ;  /* 0x0000003435357211 */ /* 0x000fe400078f20ff */
[----:B------:R-:W-:Y:S02]  /*4050*/  IADD3.X R102, R83, R104, R66, P5, P6 ;  /* 0x0000006853667210 */ /* 0x000fe40002fec442 */
[----:B------:R-:W-:-:S04]  /*4060*/  LEA.HI.SX32 R53, R53, R68, 0x1c ;  /* 0x0000004435357211 */ /* 0x000fc800078fe2ff */
[----:B------:R-:W-:Y:S01]  /*4070*/  SHF.L.U32 R99, R53, 0x3, RZ ;  /* 0x0000000335637819 */ /* 0x000fe200000006ff */
[----:B------:R-:W-:-:S03]  /*4080*/  IMAD R53, R19, 0x3000, R65 ;  /* 0x0000300013357824 */ /* 0x000fc600078e0241 */
[----:B------:R-:W-:Y:S01]  /*4090*/  LOP3.LUT R52, R80, 0x38, R99, 0xf8, !PT ;  /* 0x0000003850347812 */ /* 0x000fe200078ef863 */
[----:B-1----:R-:W-:Y:S02]  /*40a0*/  VIADD R55, R54, 0xffffff80 ;  /* 0xffffff8036377836 */ /* 0x002fe40000000000 */
[----:B------:R-:W-:Y:S01]  /*40b0*/  IMAD R53, R53, 0x2, R2 ;  /* 0x0000000235357824 */ /* 0x000fe200078e0202 */
[----:B------:R-:W-:Y:S02]  /*40c0*/  LOP3.LUT R52, R52, R77, RZ, 0x3c, !PT ;  /* 0x0000004d34347212 */ /* 0x000fe400078e3cff */
[----:B------:R-:W-:-:S04]  /*40d0*/  SHF.R.S32.HI R54, RZ, 0x1f, R55 ;  /* 0x0000001fff367819 */ /* 0x000fc80000011437 */
[----:B------:R-:W-:-:S04]  /*40e0*/  LEA.HI R54, R54, R55, RZ, 0x5 ;  /* 0x0000003736367211 */ /* 0x000fc800078f28ff */
[----:B------:R-:W-:-:S05]  /*40f0*/  SHF.R.S32.HI R54, RZ, 0x5, R54 ;  /* 0x00000005ff367819 */ /* 0x000fca0000011436 */
[----:B------:R-:W-:-:S04]  /*4100*/  IMAD R52, R54, 0x200, R52 ;  /* 0x0000020036347824 */ /* 0x000fc800078e0234 */
[----:B------:R-:W-:-:S04]  /*4110*/  IMAD R55, R19, 0x3000, R52 ;  /* 0x0000300013377824 */ /* 0x000fc800078e0234 */
[----:B------:R-:W-:Y:S02]  /*4120*/  IMAD R56, R55, 0x2, R2 ;  /* 0x0000000237387824 */ /* 0x000fe400078e0202 */
[----:B------:R-:W1:Y:S04]  /*4130*/  LDS.128 R52, [R53+0x12400] ;  /* 0x0124000035347984 */ /* 0x000e680000000c00 */
[----:B------:R-:W2:Y:S01]  /*4140*/  LDS.128 R56, [R56+0x12400] ;  /* 0x0124000038387984 */ /* 0x000ea20000000c00 */
[----:B------:R-:W-:Y:S05]  /*4150*/  @P4 BRA `(.L_x_10824) ;  /* 0x0000000400504947 */ /* 0x000fea0003800000 */
[--C-:B------:R-:W-:Y:S01]  /*4160*/  SHF.R.U64 R36, R36, 0x10, R37.reuse ;  /* 0x0000001024247819 */ /* 0x100fe20000001225 */
[----:B------:R-:W-:Y:S01]  /*4170*/  HADD2.F32 R114, -RZ, R114.H0_H0 ;  /* 0x20000072ff727230 */ /* 0x000fe20000004100 */
[----:B------:R-:W-:Y:S01]  /*4180*/  SHF.R.U32.HI R101, RZ, 0x10, R37 ;  /* 0x00000010ff657819 */ /* 0x000fe20000011625 */
[----:B--2---:R-:W-:Y:S01]  /*4190*/  HADD2.F32 R112, -RZ, R57.H1_H1 ;  /* 0x30000039ff707230 */ /* 0x004fe20000004100 */
[--C-:B------:R-:W-:Y:S01]  /*41a0*/  SHF.R.U64 R37, R40, 0x10, R41.reuse ;  /* 0x0000001028257819 */ /* 0x100fe20000001229 */
[----:B------:R-:W-:Y:S01]  /*41b0*/  HADD2.F32 R110, -RZ, R110.H0_H0 ;  /* 0x2000006eff6e7230 */ /* 0x000fe20000004100 */
[----:B------:R-:W-:Y:S01]  /*41c0*/  SHF.R.U32.HI R41, RZ, 0x10, R41 ;  /* 0x00000010ff297819 */ /* 0x000fe20000011629 */
[----:B------:R-:W-:Y:S01]  /*41d0*/  HADD2.F32 R101, -RZ, R101.H0_H0 ;  /* 0x20000065ff657230 */ /* 0x000fe20000004100 */
[--C-:B------:R-:W-:Y:S02]  /*41e0*/  SHF.R.U64 R38, R38, 0x10, R39.reuse ;  /* 0x0000001026267819 */ /* 0x100fe40000001227 */
[----:B------:R-:W-:Y:S01]  /*41f0*/  SHF.R.U32.HI R40, RZ, 0x10, R39 ;  /* 0x00000010ff287819 */ /* 0x000fe20000011627 */
[----:B------:R-:W-:Y:S01]  /*4200*/  HADD2.F32 R41, -RZ, R41.H0_H0 ;  /* 0x20000029ff297230 */ /* 0x000fe20000004100 */
[----:B------:R-:W-:-:S02]  /*4210*/  SHF.R.U64 R39, R42, 0x10, R43 ;  /* 0x000000102a277819 */ /* 0x000fc4000000122b */
[----:B------:R-:W-:Y:S01]  /*4220*/  SHF.R.U32.HI R42, RZ, 0x10, R43 ;  /* 0x00000010ff2a7819 */ /* 0x000fe2000001162b */
[----:B------:R-:W-:Y:S02]  /*4230*/  HADD2.F32 R43, -RZ, R57.H0_H0 ;  /* 0x20000039ff2b7230 */ /* 0x000fe40000004100 */
[-C--:B------:R-:W-:Y:S01]  /*4240*/  FMUL.FTZ R118, R112, R41.reuse ;  /* 0x0000002970767220 */ /* 0x080fe20000410000 */
[--C-:B-1----:R-:W-:Y:S02]  /*4250*/  HADD2.F32 R57, -RZ, R53.reuse.H0_H0 ;  /* 0x20000035ff397230 */ /* 0x102fe40000004100 */
[----:B------:R-:W-:Y:S02]  /*4260*/  HADD2.F32 R53, -RZ, R53.H1_H1 ;  /* 0x30000035ff357230 */ /* 0x000fe40000004100 */
[-C--:B------:R-:W-:Y:S01]  /*4270*/  FMUL.FTZ R116, R43, R114.reuse ;  /* 0x000000722b747220 */ /* 0x080fe20000410000 */
[----:B------:R-:W-:Y:S02]  /*4280*/  HADD2.F32 R42, -RZ, R42.H0_H0 ;  /* 0x2000002aff2a7230 */ /* 0x000fe40000004100 */
[----:B------:R-:W-:Y:S01]  /*4290*/  FMUL.FTZ R114, R57, R114 ;  /* 0x0000007239727220 */ /* 0x000fe20000410000 */
[----:B------:R-:W-:Y:S01]  /*42a0*/  FMUL.FTZ R113, R53, R41 ;  /* 0x0000002935717220 */ /* 0x000fe20000410000 */
[----:B------:R-:W-:-:S02]  /*42b0*/  FFMA.FTZ R41, R57, R110, -R116 ;  /* 0x0000006e39297223 */ /* 0x000fc40000010874 */
[----:B------:R-:W-:Y:S01]  /*42c0*/  FFMA.FTZ R43, R43, R110, R114 ;  /* 0x0000006e2b2b7223 */ /* 0x000fe20000010072 */
[-C--:B------:R-:W-:Y:S01]  /*42d0*/  FFMA.FTZ R110, R53, R101.reuse, -R118 ;  /* 0x00000065356e7223 */ /* 0x080fe20000010876 */
[--C-:B------:R-:W-:Y:S02]  /*42e0*/  HADD2.F32 R53, -RZ, R111.reuse.H1_H1 ;  /* 0x3000006fff357230 */ /* 0x100fe40000004100 */
[----:B------:R-:W-:Y:S01]  /*42f0*/  FFMA.FTZ R112, R112, R101, R113 ;  /* 0x0000006570707223 */ /* 0x000fe20000010071 */
[----:B------:R-:W-:Y:S02]  /*4300*/  HADD2.F32 R111, -RZ, R111.H0_H0 ;  /* 0x2000006fff6f7230 */ /* 0x000fe40000004100 */
[----:B------:R-:W-:Y:S01]  /*4310*/  HADD2.F32 R116, -RZ, R59.H0_H0 ;  /* 0x2000003bff747230 */ /* 0x000fe20000004100 */
[----:B------:R-:W-:Y:S01]  /*4320*/  F2FP.F16.F32.PACK_AB R41, R110, R41 ;  /* 0x000000296e29723e */ /* 0x000fe200000000ff */
[----:B------:R-:W-:Y:S01]  /*4330*/  HADD2.F32 R114, -RZ, R55.H0_H0 ;  /* 0x20000037ff727230 */ /* 0x000fe20000004100 */
[----:B------:R-:W-:Y:S01]  /*4340*/  F2FP.F16.F32.PACK_AB R43, R112, R43 ;  /* 0x0000002b702b723e */ /* 0x000fe200000000ff */
[----:B------:R-:W-:-:S02]  /*4350*/  HADD2.F32 R59, -RZ, R59.H1_H1 ;  /* 0x3000003bff3b7230 */ /* 0x000fc40000004100 */
[-C--:B------:R-:W-:Y:S01]  /*4360*/  FMUL.FTZ R57, R116, R111.reuse ;  /* 0x0000006f74397220 */ /* 0x080fe20000410000 */
[----:B------:R-:W-:Y:S02]  /*4370*/  HADD2.F32 R55, -RZ, R55.H1_H1 ;  /* 0x30000037ff377230 */ /* 0x000fe40000004100 */
[C---:B------:R-:W-:Y:S01]  /*4380*/  FMUL.FTZ R111, R114.reuse, R111 ;  /* 0x0000006f726f7220 */ /* 0x040fe20000410000 */
[----:B------:R-:W-:Y:S02]  /*4390*/  HADD2.F32 R118, -RZ, R40.H0_H0 ;  /* 0x20000028ff767230 */ /* 0x000fe40000004100 */
[-C--:B------:R-:W-:Y:S01]  /*43a0*/  FMUL.FTZ R122, R59, R42.reuse ;  /* 0x0000002a3b7a7220 */ /* 0x080fe20000410000 */
[-C--:B------:R-:W-:Y:S01]  /*43b0*/  FFMA.FTZ R40, R114, R53.reuse, -R57 ;  /* 0x0000003572287223 */ /* 0x080fe20000010839 */
[----:B------:R-:W-:Y:S01]  /*43c0*/  FMUL.FTZ R124, R55, R42 ;  /* 0x0000002a377c7220 */ /* 0x000fe20000410000 */
[----:B------:R-:W-:Y:S01]  /*43d0*/  FFMA.FTZ R42, R116, R53, R111 ;  /* 0x00000035742a7223 */ /* 0x000fe2000001006f */
[----:B------:R-:W-:-:S02]  /*43e0*/  HADD2.F32 R116, -RZ, R109.H1_H1 ;  /* 0x3000006dff747230 */ /* 0x000fc40000004100 */
[-C--:B------:R-:W-:Y:S01]  /*43f0*/  FFMA.FTZ R53, R55, R118.reuse, -R122 ;  /* 0x0000007637357223 */ /* 0x080fe2000001087a */
[----:B------:R-:W-:Y:S02]  /*4400*/  HADD2.F32 R101, -RZ, R37.H0_H0 ;  /* 0x20000025ff657230 */ /* 0x000fe40000004100 */
[----:B------:R-:W-:Y:S01]  /*4410*/  FFMA.FTZ R55, R59, R118, R124 ;  /* 0x000000763b377223 */ /* 0x000fe2000001007c */
        /* <DEDUP_REMOVED lines=15> */
[----:B------:R-:W-:Y:S02]  /*4510*/  HADD2.F32 R109, -RZ, R39.H0_H0 ;  /* 0x20000027ff6d7230 */ /* 0x000fe40000004100 */
[----:B------:R-:W-:Y:S02]  /*4520*/  HADD2.F32 R56, -RZ, R58.H0_H0 ;  /* 0x2000003aff387230 */ /* 0x000fe40000004100 */
[----:B------:R-:W-:Y:S02]  /*4530*/  HADD2.F32 R108, -RZ, R108.H1_H1 ;  /* 0x3000006cff6c7230 */ /* 0x000fe40000004100 */
[----:B------:R-:W-:Y:S02]  /*4540*/  HADD2.F32 R39, -RZ, R54.H0_H0 ;  /* 0x20000036ff277230 */ /* 0x000fe40000004100 */
        /* <DEDUP_REMOVED lines=13> */
[----:B------:R-:W-:Y:S01]  /*4620*/  F2FP.F16.F32.PACK_AB R40, R57, R36 ;  /* 0x000000243928723e */ /* 0x000fe200000000ff */
[----:B------:R-:W-:Y:S01]  /*4630*/  IMAD.MOV.U32 R57, RZ, RZ, R43 ;  /* 0x000000ffff397224 */ /* 0x000fe200078e002b */
[----:B------:R-:W-:Y:S01]  /*4640*/  F2FP.F16.F32.PACK_AB R59, R55, R42 ;  /* 0x0000002a373b723e */ /* 0x000fe200000000ff */
[----:B------:R-:W-:Y:S01]  /*4650*/  IMAD.MOV.U32 R55, RZ, RZ, R39 ;  /* 0x000000ffff377224 */ /* 0x000fe200078e0027 */
[----:B------:R-:W-:-:S02]  /*4660*/  F2FP.F16.F32.PACK_AB R56, R52, R37 ;  /* 0x000000253438723e */ /* 0x000fc400000000ff */
[----:B------:R-:W-:Y:S02]  /*4670*/  F2FP.F16.F32.PACK_AB R54, R113, R38 ;  /* 0x000000267136723e */ /* 0x000fe400000000ff */
[----:B------:R-:W-:Y:S02]  /*4680*/  F2FP.F16.F32.PACK_AB R58, R58, R111 ;  /* 0x0000006f3a3a723e */ /* 0x000fe400000000ff */
[----:B------:R-:W-:-:S07]  /*4690*/  MOV R52, R40 ;  /* 0x0000002800347202 */ /* 0x000fce0000000f00 */
.L_x_10824:
[----:B------:R-:W-:Y:S05]  /*46a0*/  BSYNC B2 ;  /* 0x0000000000027941 */ /* 0x000fea0003800000 */
.L_x_10823:
[----:B------:R-:W-:Y:S02]  /*46b0*/  ISETP.GE.AND P5, PT, R99, R98, PT ;  /* 0x000000626300720c */ /* 0x000fe40003fa6270 */
[----:B------:R-:W-:-:S11]  /*46c0*/  P2R R37, PR, RZ, 0x1 ;  /* 0x00000001ff257803 */ /* 0x000fd60000000000 */
[--C-:B------:R-:W-:Y:S02]  /*46d0*/  @!P5 SHF.R.S32.HI R36, RZ, 0x1f, R99.reuse ;  /* 0x0000001fff24d819 */ /* 0x100fe40000011463 */
[----:B------:R-:W-:-:S04]  /*46e0*/  @!P5 IADD3 R94, P0, P6, R62, R94, R99 ;  /* 0x0000005e3e5ed210 */ /* 0x000fc80007e1e063 */
[----:B------:R-:W-:Y:S02]  /*46f0*/  @!P5 IADD3.X R104, R83, R104, R36, P0, P6 ;  /* 0x000000685368d210 */ /* 0x000fe400007ec424 */
[-C--:B------:R-:W-:Y:S02]  /*4700*/  LEA R36, P6, R97, R86.reuse, 0x1 ;  /* 0x0000005661247211 */ /* 0x080fe400078c08ff */
[----:B------:R-:W-:Y:S02]  /*4710*/  ISETP.NE.AND P0, PT, R37, RZ, PT ;  /* 0x000000ff2500720c */ /* 0x000fe40003f05270 */
[----:B------:R-:W-:Y:S02]  /*4720*/  LEA.HI.X R37, R97, R87, R102, 0x1, P6 ;  /* 0x0000005761257211 */ /* 0x000fe400030f0c66 */
[----:B------:R-:W-:-:S03]  /*4730*/  @!P5 LEA R38, P6, R94, R86, 0x1 ;  /* 0x000000565e26d211 */ /* 0x000fc600078c08ff */
[----:B-1----:R1:W-:Y:S01]  /*4740*/  STG.E.128 desc[UR56][R36.64], R52 ;  /* 0x0000003424007986 */ /* 0x0023e2000c101d38 */
[----:B------:R-:W-:-:S05]  /*4750*/  @!P5 LEA.HI.X R39, R94, R87, R104, 0x1, P6 ;  /* 0x000000575e27d211 */ /* 0x000fca00030f0c68 */
[----:B--2---:R1:W-:Y:S04]  /*4760*/  @!P5 STG.E.128 desc[UR56][R38.64], R56 ;  /* 0x000000382600d986 */ /* 0x0043e8000c101d38 */
.L_x_10822:
[----:B------:R-:W-:Y:S05]  /*4770*/  BSYNC B1 ;  /* 0x0000000000017941 */ /* 0x000fea0003800000 */
.L_x_10821:
[----:B-1----:R-:W-:Y:S01]  /*4780*/  IADD3 R37, R18, 0x60, RZ ;  /* 0x0000006012257810 */ /* 0x002fe20007ffe0ff */
[----:B------:R-:W-:-:S03]  /*4790*/  IMAD R36, R78, R92, RZ ;  /* 0x0000005c4e247224 */ /* 0x000fc600078e02ff */
[C---:B------:R-:W-:Y:S01]  /*47a0*/  ISETP.GE.OR P5, PT, R37.reuse, R88, P1 ;  /* 0x000000582500720c */ /* 0x040fe20000fa6670 */
[----:B------:R-:W-:-:S04]  /*47b0*/  IMAD.WIDE.U32 R90, R37, R92, R90 ;  /* 0x0000005c255a7225 */ /* 0x000fc800078e005a */
[----:B------:R-:W-:-:S08]  /*47c0*/  IMAD R93, R37, R93, R36 ;  /* 0x0000005d255d7224 */ /* 0x000fd000078e0224 */
[----:B------:R-:W-:Y:S05]  /*47d0*/  @P5 BRA `(.L_x_10809) ;  /* 0x0000000800605947 */ /* 0x000fea0003800000 */
[----:B------:R-:W2:Y:S01]  /*47e0*/  LDL R38, [R1+0x68] ;  /* 0x0000680001267983 */ /* 0x000ea20000100800 */
[----:B------:R-:W-:Y:S01]  /*47f0*/  IMAD.IADD R54, R91, 0x1, R93 ;  /* 0x000000015b367824 */ /* 0x000fe200078e025d */
[----:B------:R-:W-:Y:S01]  /*4800*/  IADD3 R36, P5, P6, R62, R90, R67 ;  /* 0x0000005a3e247210 */ /* 0x000fe20007ebe043 */
[----:B------:R-:W-:Y:S01]  /*4810*/  VIADD R39, R18, 0x60 ;  /* 0x0000006012277836 */ /* 0x000fe20000000000 */
[----:B------:R-:W-:Y:S01]  /*4820*/  SEL R100, R75, R100, !P0 ;  /* 0x000000644b647207 */ /* 0x000fe20004000000 */
[----:B------:R-:W-:Y:S01]  /*4830*/  BSSY B1, `(.L_x_10825) ;  /* 0x000006d000017945 */ /* 0x000fe20003800000 */
[----:B------:R-:W-:Y:S01]  /*4840*/  IADD3.X R37, R83, R54, R66, P5, P6 ;  /* 0x0000003653257210 */ /* 0x000fe20002fec442 */
[----:B------:R-:W-:Y:S01]  /*4850*/  IMAD.SHL.U32 R39, R39, 0x40, RZ ;  /* 0x0000004027277824 */ /* 0x000fe200078e00ff */
[----:B------:R-:W-:Y:S02]  /*4860*/  LEA R52, P5, R36, R86, 0x1 ;  /* 0x0000005624347211 */ /* 0x000fe400078a08ff */
[----:B------:R-:W-:-:S02]  /*4870*/  IADD3 R40, R18, 0x60, RZ ;  /* 0x0000006012287810 */ /* 0x000fc40007ffe0ff */
[----:B------:R-:W-:Y:S02]  /*4880*/  LEA.HI.X R53, R36, R87, R37, 0x1, P5 ;  /* 0x0000005724357211 */ /* 0x000fe400028f0c25 */
[----:B------:R-:W-:Y:S01]  /*4890*/  SHF.R.S32.HI R37, RZ, 0x1f, R100 ;  /* 0x0000001fff257819 */ /* 0x000fe20000011464 */
[----:B------:R-:W-:Y:S01]  /*48a0*/  IMAD.SHL.U32 R40, R40, 0x40, RZ ;  /* 0x0000004028287824 */ /* 0x000fe200078e00ff */
[----:B------:R-:W-:Y:S02]  /*48b0*/  LOP3.LUT R39, R39, 0x1c0, RZ, 0xc0, !PT ;  /* 0x000001c027277812 */ /* 0x000fe400078ec0ff */
[----:B------:R-:W-:Y:S02]  /*48c0*/  LEA.HI R37, R37, R100, RZ, 0x4 ;  /* 0x0000006425257211 */ /* 0x000fe400078f20ff */
[----:B------:R-:W-:Y:S02]  /*48d0*/  LOP3.LUT R40, R40, 0x1c0, RZ, 0xc0, !PT ;  /* 0x000001c028287812 */ /* 0x000fe400078ec0ff */
[----:B------:R-:W-:-:S02]  /*48e0*/  LEA.HI.SX32 R37, R37, R68, 0x1c ;  /* 0x0000004425257211 */ /* 0x000fc400078fe2ff */
[----:B------:R-:W-:-:S03]  /*48f0*/  SHF.R.U32.HI R39, RZ, 0x3, R39 ;  /* 0x00000003ff277819 */ /* 0x000fc60000011627 */
[----:B------:R-:W-:Y:S02]  /*4900*/  IMAD.SHL.U32 R55, R37, 0x8, RZ ;  /* 0x0000000825377824 */ /* 0x000fe400078e00ff */
[----:B------:R-:W-:-:S03]  /*4910*/  IMAD R37, R19, 0x3000, R64 ;  /* 0x0000300013257824 */ /* 0x000fc600078e0240 */
[----:B------:R-:W-:Y:S02]  /*4920*/  LOP3.LUT R36, R40, 0x38, R55, 0xf8, !PT ;  /* 0x0000003828247812 */ /* 0x000fe400078ef837 */
[----:B------:R-:W-:Y:S02]  /*4930*/  LEA R37, R37, R2, 0x1 ;  /* 0x0000000225257211 */ /* 0x000fe400078e08ff */
[----:B------:R-:W-:-:S05]  /*4940*/  LOP3.LUT R36, R36, R39, RZ, 0x3c, !PT ;  /* 0x0000002724247212 */ /* 0x000fca00078e3cff */
[----:B--2---:R-:W-:-:S04]  /*4950*/  IMAD.IADD R36, R38, 0x1, R36 ;  /* 0x0000000126247824 */ /* 0x004fc800078e0224 */
[----:B------:R-:W-:-:S04]  /*4960*/  IMAD R39, R19, 0x3000, R36 ;  /* 0x0000300013277824 */ /* 0x000fc800078e0224 */
[----:B------:R-:W-:Y:S02]  /*4970*/  IMAD R40, R39, 0x2, R2 ;  /* 0x0000000227287824 */ /* 0x000fe400078e0202 */
[----:B------:R-:W1:Y:S04]  /*4980*/  LDS.128 R36, [R37+0x12400] ;  /* 0x0124000025247984 */ /* 0x000e680000000c00 */
[----:B------:R-:W2:Y:S01]  /*4990*/  LDS.128 R40, [R40+0x12400] ;  /* 0x0124000028287984 */ /* 0x000ea20000000c00 */
[----:B------:R-:W-:Y:S05]  /*49a0*/  @P4 BRA `(.L_x_10826) ;  /* 0x0000000400544947 */ /* 0x000fea0003800000 */
[--C-:B------:R-:W-:Y:S01]  /*49b0*/  SHF.R.U64 R44, R44, 0x10, R45.reuse ;  /* 0x000000102c2c7819 */ /* 0x100fe2000000122d */
[----:B------:R-:W-:Y:S01]  /*49c0*/  HADD2.F32 R58, -RZ, R107.H1_H1 ;  /* 0x3000006bff3a7230 */ /* 0x000fe20000004100 */
[----:B------:R-:W-:Y:S01]  /*49d0*/  SHF.R.U32.HI R57, RZ, 0x10, R45 ;  /* 0x00000010ff397819 */ /* 0x000fe2000001162d */
[----:B------:R-:W-:Y:S01]  /*49e0*/  HADD2.F32 R56, -RZ, R105.H1_H1 ;  /* 0x30000069ff387230 */ /* 0x000fe20000004100 */
[----:B------:R-:W-:Y:S01]  /*49f0*/  SHF.R.U64 R45, R46, 0x10, R47 ;  /* 0x000000102e2d7819 */ /* 0x000fe2000000122f */
[----:B------:R-:W-:Y:S01]  /*4a00*/  HADD2.F32 R107, -RZ, R107.H0_H0 ;  /* 0x2000006bff6b7230 */ /* 0x000fe20000004100 */
[----:B------:R-:W-:Y:S01]  /*4a10*/  SHF.R.U64 R46, R50, 0x10, R51 ;  /* 0x00000010322e7819 */ /* 0x000fe20000001233 */
[----:B--2---:R-:W-:Y:S01]  /*4a20*/  IMAD.MOV.U32 R50, RZ, RZ, R41 ;  /* 0x000000ffff327224 */ /* 0x004fe200078e0029 */
[----:B------:R-:W-:Y:S01]  /*4a30*/  SHF.R.U32.HI R59, RZ, 0x10, R49 ;  /* 0x00000010ff3b7819 */ /* 0x000fe20000011631 */
[----:B------:R-:W-:Y:S01]  /*4a40*/  HADD2.F32 R57, -RZ, R57.H0_H0 ;  /* 0x20000039ff397230 */ /* 0x000fe20000004100 */
[----:B------:R-:W-:Y:S01]  /*4a50*/  SHF.R.U32.HI R94, RZ, 0x10, R51 ;  /* 0x00000010ff5e7819 */ /* 0x000fe20000011633 */
[----:B------:R-:W-:Y:S01]  /*4a60*/  IMAD.MOV.U32 R51, RZ, RZ, R43 ;  /* 0x000000ffff337224 */ /* 0x000fe200078e002b */
[----:B------:R-:W-:Y:S01]  /*4a70*/  SHF.R.U64 R48, R48, 0x10, R49 ;  /* 0x0000001030307819 */ /* 0x000fe20000001231 */
[--C-:B------:R-:W-:Y:S01]  /*4a80*/  HADD2.F32 R43, -RZ, R50.reuse.H0_H0 ;  /* 0x20000032ff2b7230 */ /* 0x100fe20000004100 */
[----:B------:R-:W-:Y:S01]  /*4a90*/  SHF.R.U32.HI R49, RZ, 0x10, R47 ;  /* 0x00000010ff317819 */ /* 0x000fe2000001162f */
[----:B------:R-:W-:Y:S01]  /*4aa0*/  IMAD.MOV.U32 R47, RZ, RZ, R40 ;  /* 0x000000ffff2f7224 */ /* 0x000fe200078e0028 */
[----:B-1----:R-:W-:Y:S01]  /*4ab0*/  MOV R41, R39 ;  /* 0x0000002700297202 */ /* 0x002fe20000000f00 */
[----:B------:R-:W-:-:S02]  /*4ac0*/  HADD2.F32 R50, -RZ, R50.H1_H1 ;  /* 0x30000032ff327230 */ /* 0x000fc40000004100 */
[----:B------:R-:W-:Y:S01]  /*4ad0*/  FMUL.FTZ R92, R43, R58 ;  /* 0x0000003a2b5c7220 */ /* 0x000fe20000410000 */
[----:B------:R-:W-:Y:S02]  /*4ae0*/  HADD2.F32 R59, -RZ, R59.H0_H0 ;  /* 0x2000003bff3b7230 */ /* 0x000fe40000004100 */
[--C-:B------:R-:W-:Y:S02]  /*4af0*/  HADD2.F32 R40, -RZ, R37.reuse.H1_H1 ;  /* 0x30000025ff287230 */ /* 0x100fe40000004100 */
[----:B------:R-:W-:Y:S02]  /*4b00*/  HADD2.F32 R39, -RZ, R37.H0_H0 ;  /* 0x20000025ff277230 */ /* 0x000fe40000004100 */
[-C--:B------:R-:W-:Y:S01]  /*4b10*/  FMUL.FTZ R93, R50, R59.reuse ;  /* 0x0000003b325d7220 */ /* 0x080fe20000410000 */
[----:B------:R-:W-:Y:S02]  /*4b20*/  HADD2.F32 R49, -RZ, R49.H0_H0 ;  /* 0x20000031ff317230 */ /* 0x000fe40000004100 */
[----:B------:R-:W-:Y:S01]  /*4b30*/  FMUL.FTZ R59, R40, R59 ;  /* 0x0000003b283b7220 */ /* 0x000fe20000410000 */
[----:B------:R-:W-:-:S02]  /*4b40*/  HADD2.F32 R105, -RZ, R105.H0_H0 ;  /* 0x20000069ff697230 */ /* 0x000fc40000004100 */
[C---:B------:R-:W-:Y:S01]  /*4b50*/  FMUL.FTZ R58, R39.reuse, R58 ;  /* 0x0000003a273a7220 */ /* 0x040fe20000410000 */
[-C--:B------:R-:W-:Y:S01]  /*4b60*/  FFMA.FTZ R37, R39, R56.reuse, -R92 ;  /* 0x0000003827257223 */ /* 0x080fe2000001085c */
[-C--:B------:R-:W-:Y:S01]  /*4b70*/  FFMA.FTZ R40, R40, R57.reuse, -R93 ;  /* 0x0000003928287223 */ /* 0x080fe2000001085d */
[----:B------:R-:W-:Y:S01]  /*4b80*/  FFMA.FTZ R50, R50, R57, R59 ;  /* 0x0000003932327223 */ /* 0x000fe2000001003b */
[----:B------:R-:W-:Y:S01]  /*4b90*/  FFMA.FTZ R39, R43, R56, R58 ;  /* 0x000000382b277223 */ /* 0x000fe2000001003a */
[----:B------:R-:W-:Y:S02]  /*4ba0*/  HADD2.F32 R92, -RZ, R106.H1_H1 ;  /* 0x3000006aff5c7230 */ /* 0x000fe40000004100 */
[----:B------:R-:W-:Y:S01]  /*4bb0*/  HADD2.F32 R57, -RZ, R51.H0_H0 ;  /* 0x20000033ff397230 */ /* 0x000fe20000004100 */
[----:B------:R-:W-:Y:S01]  /*4bc0*/  F2FP.F16.F32.PACK_AB R37, R40, R37 ;  /* 0x000000252825723e */ /* 0x000fe200000000ff */
[----:B------:R-:W-:Y:S02]  /*4bd0*/  HADD2.F32 R43, -RZ, R41.H0_H0 ;  /* 0x20000029ff2b7230 */ /* 0x000fe40000004100 */
[----:B------:R-:W-:-:S02]  /*4be0*/  HADD2.F32 R59, -RZ, R94.H0_H0 ;  /* 0x2000005eff3b7230 */ /* 0x000fc40000004100 */
[-C--:B------:R-:W-:Y:S01]  /*4bf0*/  FMUL.FTZ R94, R57, R92.reuse ;  /* 0x0000005c395e7220 */ /* 0x080fe20000410000 */
[----:B------:R-:W-:Y:S02]  /*4c00*/  HADD2.F32 R56, -RZ, R41.H1_H1 ;  /* 0x30000029ff387230 */ /* 0x000fe40000004100 */
[----:B------:R-:W-:Y:S01]  /*4c10*/  FMUL.FTZ R92, R43, R92 ;  /* 0x0000005c2b5c7220 */ /* 0x000fe20000410000 */
[----:B------:R-:W-:Y:S02]  /*4c20*/  HADD2.F32 R51, -RZ, R51.H1_H1 ;  /* 0x30000033ff337230 */ /* 0x000fe40000004100 */
[--C-:B------:R-:W-:Y:S02]  /*4c30*/  HADD2.F32 R58, -RZ, R103.reuse.H1_H1 ;  /* 0x30000067ff3a7230 */ /* 0x100fe40000004100 */
[-C--:B------:R-:W-:Y:S01]  /*4c40*/  FMUL.FTZ R100, R56, R59.reuse ;  /* 0x0000003b38647220 */ /* 0x080fe20000410000 */
[----:B------:R-:W-:Y:S02]  /*4c50*/  HADD2.F32 R44, -RZ, R44.H0_H0 ;  /* 0x2000002cff2c7230 */ /* 0x000fe40000004100 */
[----:B------:R-:W-:Y:S01]  /*4c60*/  FMUL.FTZ R93, R51, R59 ;  /* 0x0000003b335d7220 */ /* 0x000fe20000410000 */
[----:B------:R-:W-:-:S02]  /*4c70*/  HADD2.F32 R103, -RZ, R103.H0_H0 ;  /* 0x20000067ff677230 */ /* 0x000fc40000004100 */
[-C--:B------:R-:W-:Y:S01]  /*4c80*/  FFMA.FTZ R41, R43, R58.reuse, -R94 ;  /* 0x0000003a2b297223 */ /* 0x080fe2000001085e */
[----:B------:R-:W-:Y:S01]  /*4c90*/  FFMA.FTZ R43, R57, R58, R92 ;  /* 0x0000003a392b7223 */ /* 0x000fe2000001005c */
[-C--:B------:R-:W-:Y:S01]  /*4ca0*/  FFMA.FTZ R58, R51, R49.reuse, R100 ;  /* 0x00000031333a7223 */ /* 0x080fe20000010064 */
[----:B------:R-:W-:Y:S01]  /*4cb0*/  FFMA.FTZ R56, R56, R49, -R93 ;  /* 0x0000003138387223 */ /* 0x000fe2000001085d */
[----:B------:R-:W-:Y:S02]  /*4cc0*/  HADD2.F32 R51, -RZ, R48.H0_H0 ;  /* 0x20000030ff337230 */ /* 0x000fe40000004100 */
[--C-:B------:R-:W-:Y:S01]  /*4cd0*/  HADD2.F32 R49, -RZ, R47.reuse.H0_H0 ;  /* 0x2000002fff317230 */ /* 0x100fe20000004100 */
        /* <DEDUP_REMOVED lines=8> */
[----:B------:R-:W-:Y:S01]  /*4d60*/  FMUL.FTZ R59, R47, R51 ;  /* 0x000000332f3b7220 */ /* 0x000fe20000410000 */
[----:B------:R-:W-:Y:S01]  /*4d70*/  FFMA.FTZ R57, R48, R105, -R57 ;  /* 0x0000006930397223 */ /* 0x000fe20000010839 */
[C---:B------:R-:W-:Y:S01]  /*4d80*/  FMUL.FTZ R94, R36.reuse, R51 ;  /* 0x00000033245e7220 */ /* 0x040fe20000410000 */
[----:B------:R-:W-:Y:S01]  /*4d90*/  FFMA.FTZ R92, R49, R105, R92 ;  /* 0x00000069315c7223 */ /* 0x000fe2000001005c */
[----:B------:R-:W-:Y:S01]  /*4da0*/  FFMA.FTZ R48, R36, R44, -R59 ;  /* 0x0000002c24307223 */ /* 0x000fe2000001083b */
[----:B------:R-:W-:-:S02]  /*4db0*/  HADD2.F32 R49, -RZ, R46.H0_H0 ;  /* 0x2000002eff317230 */ /* 0x000fc40000004100 */
[----:B------:R-:W-:Y:S01]  /*4dc0*/  FFMA.FTZ R51, R47, R44, R94 ;  /* 0x0000002c2f337223 */ /* 0x000fe2000001005e */
[----:B------:R-:W-:Y:S01]  /*4dd0*/  HADD2.F32 R44, -RZ, R42.H0_H0 ;  /* 0x2000002aff2c7230 */ /* 0x000fe20000004100 */
[----:B------:R-:W-:Y:S01]  /*4de0*/  F2FP.F16.F32.PACK_AB R41, R50, R39 ;  /* 0x000000273229723e */ /* 0x000fe200000000ff */
[----:B------:R-:W-:Y:S02]  /*4df0*/  HADD2.F32 R47, -RZ, R106.H0_H0 ;  /* 0x2000006aff2f7230 */ /* 0x000fe40000004100 */
[----:B------:R-:W-:Y:S01]  /*4e00*/  HADD2.F32 R36, -RZ, R38.H0_H0 ;  /* 0x20000026ff247230 */ /* 0x000fe20000004100 */
[----:B------:R-:W-:Y:S01]  /*4e10*/  F2FP.F16.F32.PACK_AB R40, R51, R92 ;  /* 0x0000005c3328723e */ /* 0x000fe200000000ff */
[----:B------:R-:W-:Y:S02]  /*4e20*/  HADD2.F32 R42, -RZ, R42.H1_H1 ;  /* 0x3000002aff2a7230 */ /* 0x000fe40000004100 */
[----:B------:R-:W-:Y:S01]  /*4e30*/  FMUL.FTZ R59, R44, R47 ;  /* 0x0000002f2c3b7220 */ /* 0x000fe20000410000 */
[----:B------:R-:W-:-:S02]  /*4e40*/  HADD2.F32 R38, -RZ, R38.H1_H1 ;  /* 0x30000026ff267230 */ /* 0x000fc40000004100 */
[----:B------:R-:W-:Y:S01]  /*4e50*/  FMUL.FTZ R47, R36, R47 ;  /* 0x0000002f242f7220 */ /* 0x000fe20000410000 */
[----:B------:R-:W-:Y:S02]  /*4e60*/  IMAD.MOV.U32 R39, RZ, RZ, R56 ;  /* 0x000000ffff277224 */ /* 0x000fe400078e0038 */
[----:B------:R-:W-:Y:S01]  /*4e70*/  FMUL.FTZ R93, R42, R49 ;  /* 0x000000312a5d7220 */ /* 0x000fe20000410000 */
[----:B------:R-:W-:Y:S01]  /*4e80*/  FFMA.FTZ R59, R36, R103, -R59 ;  /* 0x00000067243b7223 */ /* 0x000fe2000001083b */
[----:B------:R-:W-:Y:S01]  /*4e90*/  FMUL.FTZ R49, R38, R49 ;  /* 0x0000003126317220 */ /* 0x000fe20000410000 */
[----:B------:R-:W-:Y:S01]  /*4ea0*/  FFMA.FTZ R47, R44, R103, R47 ;  /* 0x000000672c2f7223 */ /* 0x000fe2000001002f */
[----:B------:R-:W-:Y:S01]  /*4eb0*/  FFMA.FTZ R38, R38, R45, -R93 ;  /* 0x0000002d26267223 */ /* 0x000fe2000001085d */
[----:B------:R-:W-:Y:S01]  /*4ec0*/  F2FP.F16.F32.PACK_AB R36, R48, R57 ;  /* 0x000000393024723e */ /* 0x000fe200000000ff */
[----:B------:R-:W-:-:S03]  /*4ed0*/  FFMA.FTZ R42, R42, R45, R49 ;  /* 0x0000002d2a2a7223 */ /* 0x000fc60000010031 */
[----:B------:R-:W-:Y:S02]  /*4ee0*/  F2FP.F16.F32.PACK_AB R38, R38, R59 ;  /* 0x0000003b2626723e */ /* 0x000fe400000000ff */
[----:B------:R-:W-:-:S07]  /*4ef0*/  F2FP.F16.F32.PACK_AB R42, R42, R47 ;  /* 0x0000002f2a2a723e */ /* 0x000fce00000000ff */
.L_x_10826:
[----:B------:R-:W-:Y:S05]  /*4f00*/  BSYNC B1 ;  /* 0x0000000000017941 */ /* 0x000fea0003800000 */
.L_x_10825:
[----:B-1----:R3:W-:Y:S01]  /*4f10*/  STG.E.128 desc[UR56][R52.64], R36 ;  /* 0x0000002434007986 */ /* 0x0027e2000c101d38 */
[----:B------:R-:W-:-:S13]  /*4f20*/  ISETP.GE.AND P4, PT, R55, R98, PT ;  /* 0x000000623700720c */ /* 0x000fda0003f86270 */
[----:B------:R-:W-:Y:S05]  /*4f30*/  @P4 BRA `(.L_x_10809) ;  /* 0x0000000000884947 */ /* 0x000fea0003800000 */
[--C-:B---3--:R-:W-:Y:S02]  /*4f40*/  SHF.R.S32.HI R36, RZ, 0x1f, R55.reuse ;  /* 0x0000001fff247819 */ /* 0x108fe40000011437 */
[----:B------:R-:W-:-:S04]  /*4f50*/  IADD3 R55, P4, P5, R62, R90, R55 ;  /* 0x0000005a3e377210 */ /* 0x000fc80007d9e037 */
[----:B------:R-:W-:Y:S02]  /*4f60*/  IADD3.X R54, R83, R54, R36, P4, P5 ;  /* 0x0000003653367210 */ /* 0x000fe400027ea424 */
[----:B------:R-:W-:-:S04]  /*4f70*/  LEA R86, P4, R55, R86, 0x1 ;  /* 0x0000005637567211 */ /* 0x000fc800078808ff */
[----:B------:R-:W-:-:S05]  /*4f80*/  LEA.HI.X R87, R55, R87, R54, 0x1, P4 ;  /* 0x0000005737577211 */ /* 0x000fca00020f0c36 */
[----:B--2---:R4:W-:Y:S01]  /*4f90*/  STG.E.128 desc[UR56][R86.64], R40 ;  /* 0x0000002856007986 */ /* 0x0049e2000c101d38 */
[----:B------:R-:W-:Y:S05]  /*4fa0*/  BRA `(.L_x_10809) ;  /* 0x00000000006c7947 */ /* 0x000fea0003800000 */
.L_x_10792:
[----:B------:R-:W2:Y:S02]  /*4fb0*/  LDL R36, [R1+0x14] ;  /* 0x0000140001247983 */ /* 0x000ea40000100800 */
[----:B--2---:R-:W-:-:S13]  /*4fc0*/  ISETP.NE.AND P3, PT, R36, 0x3, PT ;  /* 0x000000032400780c */ /* 0x004fda0003f65270 */
[----:B------:R-:W-:Y:S05]  /*4fd0*/  @!P3 BRA `(.L_x_10827) ;  /* 0x000000000004b947 */ /* 0x000fea0003800000 */
[----:B------:R-:W-:Y:S01]  /*4fe0*/  BPT.TRAP 0x1 ;  /* 0x000000040000795c */ /* 0x000fe20000300000 */
.L_x_10827:
[----:B------:R-:W-:Y:S01]  /*4ff0*/  IMAD R84, R19, 0x8, R2 ;  /* 0x0000000813547824 */ /* 0x000fe200078e0202 */
[----:B------:R-:W-:Y:S01]  /*5000*/  SHF.L.U32 R96, R23, 0x1f, RZ ;  /* 0x0000001f17607819 */ /* 0x000fe200000006ff */
[----:B------:R-:W-:Y:S01]  /*5010*/  IMAD R88, R27, -0xc0, R29 ;  /* 0xffffff401b587824 */ /* 0x000fe200078e021d */
[----:B------:R-:W-:Y:S02]  /*5020*/  BSSY B1, `(.L_x_10828) ;  /* 0x0000004000017945 */ /* 0x000fe40003800000 */
[----:B------:R-:W1:Y:S02]  /*5030*/  SYNCS.PHASECHK.TRANS64.TRYWAIT P4, [R84+URZ+0x30890], R96 ;  /* 0x03089060540075a7 */ /* 0x000e64000808017f */
[----:B------:R-:W-:Y:S01]  /*5040*/  VIMNMX R88, R88, 0xc0, PT ;  /* 0x000000c058587848 */ /* 0x000fe20003fe0100 */
[----:B-1----:R-:W-:Y:S06]  /*5050*/  @!P4 BRA `(.L_x_10829) ;  /* 0x000001180088c947 */ /* 0x002fec0003800000 */
.L_x_11019:
[----:B------:R-:W-:Y:S05]  /*5060*/  BSYNC B1 ;  /* 0x0000000000017941 */ /* 0x000fea0003800000 */
.L_x_10828:
[----:B------:R-:W-:Y:S01]  /*5070*/  ISETP.GE.AND P4, PT, R18, R88, PT ;  /* 0x000000581200720c */ /* 0x000fe20003f86270 */
[----:B------:R-:W-:-:S12]  /*5080*/  BSSY B1, `(.L_x_10830) ;  /* 0x0000006000017945 */ /* 0x000fd80003800000 */
[----:B------:R-:W-:Y:S05]  /*5090*/  @P4 BRA `(.L_x_10831) ;  /* 0x0000000000104947 */ /* 0x000fea0003800000 */
[----:B------:R-:W2:Y:S04]  /*50a0*/  @!P1 LDS.128 R36, [R89+0x12000] ;  /* 0x0120000059249984 */ /* 0x000ea80000000c00 */
[----:B0-----:R-:W0:Y:S04]  /*50b0*/  @!P2 LDS.128 R40, [R85+0x12000] ;  /* 0x012000005528a984 */ /* 0x001e280000000c00 */
[----:B--2---:R2:W-:Y:S04]  /*50c0*/  @!P1 STG.E.128 desc[UR56][R46.64], R36 ;  /* 0x000000242e009986 */ /* 0x0045e8000c101d38 */
[----:B0-----:R2:W-:Y:S02]  /*50d0*/  @!P2 STG.E.128 desc[UR56][R46.64+0x40], R40 ;  /* 0x000040282e00a986 */ /* 0x0015e4000c101d38 */
.L_x_10831:
[----:B------:R-:W-:Y:S05]  /*50e0*/  BSYNC B1 ;  /* 0x0000000000017941 */ /* 0x000fea0003800000 */
.L_x_10830:
[----:B--2---:R-:W-:-:S04]  /*50f0*/  IADD3 R36, R18, 0x60, RZ ;  /* 0x0000006012247810 */ /* 0x004fc80007ffe0ff */
[----:B------:R-:W-:-:S13]  /*5100*/  ISETP.GE.AND P4, PT, R36, R88, PT ;  /* 0x000000582400720c */ /* 0x000fda0003f86270 */
[----:B------:R-:W-:Y:S05]  /*5110*/  @P4 BRA `(.L_x_10809) ;  /* 0x0000000000104947 */ /* 0x000fea0003800000 */
[----:B------:R-:W2:Y:S04]  /*5120*/  @!P1 LDS.128 R36, [R89+0x15000] ;  /* 0x0150000059249984 */ /* 0x000ea80000000c00 */
[----:B0-----:R-:W0:Y:S04]  /*5130*/  @!P2 LDS.128 R40, [R85+0x15000] ;  /* 0x015000005528a984 */ /* 0x001e280000000c00 */
[----:B--2---:R2:W-:Y:S04]  /*5140*/  @!P1 STG.E.128 desc[UR56][R44.64], R36 ;  /* 0x000000242c009986 */ /* 0x0045e8000c101d38 */
[----:B0-----:R2:W-:Y:S02]  /*5150*/  @!P2 STG.E.128 desc[UR56][R44.64+0x40], R40 ;  /* 0x000040282c00a986 */ /* 0x0015e4000c101d38 */
.L_x_10809:
[----:B------:R-:W-:Y:S05]  /*5160*/  BSYNC B0 ;  /* 0x0000000000007941 */ /* 0x000fea0003800000 */
.L_x_10791:
[----:B-123--:R-:W1:Y:S01]  /*5170*/  S2R R36, SR_TID.X ;  /* 0x0000000000247919 */ /* 0x00ee620000002100 */
        /* <DEDUP_REMOVED lines=16> */
.L_x_10833:
[----:B------:R-:W-:Y:S05]  /*5280*/  BSYNC B0 ;  /* 0x0000000000007941 */ /* 0x000fea0003800000 */
.L_x_10832:
[----:B------:R-:W2:Y:S01]  /*5290*/  SYNCS.PHASECHK.TRANS64.TRYWAIT P3, [R84+URZ+0x308b0], R96 ;  /* 0x0308b060540075a7 */ /* 0x000ea2000806017f */
[----:B------:R-:W-:Y:S01]  /*52a0*/  ULDC UR58, c[0x0][0x2e4] ;  /* 0x0000b900003a7ab9 */ /* 0x000fe20000000800 */
[----:B------:R-:W-:Y:S01]  /*52b0*/  ULDC.64 UR38, c[0x0][0x318] ;  /* 0x0000c60000267ab9 */ /* 0x000fe20000000a00 */
[----:B------:R-:W-:Y:S01]  /*52c0*/  ULDC.64 UR36, c[0x0][0x308] ;  /* 0x0000c20000247ab9 */ /* 0x000fe20000000a00 */
[----:B------:R-:W-:Y:S01]  /*52d0*/  BSSY B0, `(.L_x_10834) ;  /* 0x0000003000007945 */ /* 0x000fe20003800000 */
[----:B----4-:R-:W-:-:S03]  /*52e0*/  IMAD.WIDE R40, R27, 0xc0, R4 ;  /* 0x000000c01b287825 */ /* 0x010fc600078e0204 */
[----:B--2---:R-:W-:Y:S05]  /*52f0*/  @!P3 BRA `(.L_x_10835) ;  /* 0x0000011400f4b947 */ /* 0x004fea0003800000 */
.L_x_11020:
[----:B------:R-:W-:Y:S05]  /*5300*/  BSYNC B0 ;  /* 0x0000000000007941 */ /* 0x000fea0003800000 */
.L_x_10834:
[----:B------:R-:W-:Y:S01]  /*5310*/  ISETP.GE.AND P3, PT, R18, R88, PT ;  /* 0x000000581200720c */ /* 0x000fe20003f66270 */
[----:B------:R-:W-:-:S12]  /*5320*/  BSSY B0, `(.L_x_10836) ;  /* 0x0000010000007945 */ /* 0x000fd80003800000 */
[----:B------:R-:W-:Y:S05]  /*5330*/  @P3 BRA `(.L_x_10837) ;  /* 0x0000000000383947 */ /* 0x000fea0003800000 */
[----:B------:R-:W-:Y:S02]  /*5340*/  IMAD R39, R41, UR38, RZ ;  /* 0x0000002629277c24 */ /* 0x000fe4000f8e02ff */
[----:B-1----:R-:W-:Y:S02]  /*5350*/  IMAD.MOV.U32 R36, RZ, RZ, R34 ;  /* 0x000000ffff247224 */ /* 0x002fe400078e0022 */
[----:B------:R-:W-:Y:S02]  /*5360*/  IMAD.MOV.U32 R37, RZ, RZ, R0 ;  /* 0x000000ffff257224 */ /* 0x000fe400078e0000 */
[C---:B------:R-:W-:Y:S02]  /*5370*/  IMAD R39, R40.reuse, UR39, R39 ;  /* 0x0000002728277c24 */ /* 0x040fe4000f8e0227 */
[----:B------:R-:W-:-:S05]  /*5380*/  IMAD.WIDE.U32 R36, R40, UR38, R36 ;  /* 0x0000002628247c25 */ /* 0x000fca000f8e0024 */
[----:B------:R-:W-:Y:S02]  /*5390*/  IADD3 R37, R37, R39, RZ ;  /* 0x0000002725257210 */ /* 0x000fe40007ffe0ff */
[----:B------:R-:W-:-:S04]  /*53a0*/  LEA R42, P3, R36, UR36, 0x1 ;  /* 0x00000024242a7c11 */ /* 0x000fc8000f8608ff */
[----:B0-----:R-:W-:Y:S02]  /*53b0*/  LEA.HI.X R43, R36, UR37, R37, 0x1, P3 ;  /* 0x00000025242b7c11 */ /* 0x001fe400098f0c25 */
[----:B------:R-:W-:-:S13]  /*53c0*/  ISETP.GE.AND P3, PT, R16, UR58, PT ;  /* 0x0000003a10007c0c */ /* 0x000fda000bf66270 */
[----:B------:R-:W0:Y:S04]  /*53d0*/  @!P3 LDS.128 R36, [R89] ;  /* 0x000000005924b984 */ /* 0x000e280000000c00 */
[----:B0-----:R-:W-:Y:S01]  /*53e0*/  @!P3 STG.E.128 desc[UR56][R42.64], R36 ;  /* 0x000000242a00b986 */ /* 0x001fe2000c101d38 */
[----:B------:R-:W-:-:S13]  /*53f0*/  ISETP.GE.AND P3, PT, R79, UR58, PT ;  /* 0x0000003a4f007c0c */ /* 0x000fda000bf66270 */
[----:B------:R-:W0:Y:S04]  /*5400*/  @!P3 LDS.128 R36, [R85] ;  /* 0x000000005524b984 */ /* 0x000e280000000c00 */
[----:B0-----:R3:W-:Y:S02]  /*5410*/  @!P3 STG.E.128 desc[UR56][R42.64+0x40], R36 ;  /* 0x000040242a00b986 */ /* 0x0017e4000c101d38 */
.L_x_10837:
[----:B------:R-:W-:Y:S05]  /*5420*/  BSYNC B0 ;  /* 0x0000000000007941 */ /* 0x000fea0003800000 */
.L_x_10836:
[----:B-1-3--:R-:W-:Y:S01]  /*5430*/  VIADD R36, R18, 0x60 ;  /* 0x0000006012247836 */ /* 0x00afe20000000000 */
[----:B------:R-:W-:Y:S04]  /*5440*/  BSSY B0, `(.L_x_10838) ;  /* 0x0000013000007945 */ /* 0x000fe80003800000 */
[----:B------:R-:W-:-:S13]  /*5450*/  ISETP.GE.AND P3, PT, R36, R88, PT ;  /* 0x000000582400720c */ /* 0x000fda0003f66270 */
[----:B------:R-:W-:Y:S05]  /*5460*/  @P3 BRA `(.L_x_10839) ;  /* 0x0000000000403947 */ /* 0x000fea0003800000 */
[----:B------:R-:W-:Y:S01]  /*5470*/  IADD3 R39, P3, R40, 0x60, RZ ;  /* 0x0000006028277810 */ /* 0x000fe20007f7e0ff */
[----:B------:R-:W-:Y:S01]  /*5480*/  IMAD.MOV.U32 R36, RZ, RZ, R34 ;  /* 0x000000ffff247224 */ /* 0x000fe200078e0022 */
[----:B------:R-:W-:-:S03]  /*5490*/  MOV R37, R0 ;  /* 0x0000000000257202 */ /* 0x000fc60000000f00 */
        /* <DEDUP_REMOVED lines=13> */
.L_x_10839:
[----:B------:R-:W-:Y:S05]  /*5570*/  BSYNC B0 ;  /* 0x0000000000007941 */ /* 0x000fea0003800000 */
.L_x_10838:
[----:B-1----:R-:W3:Y:S01]  /*5580*/  LDL R36, [R1] ;  /* 0x0000000001247983 */ /* 0x002ee20000100800 */
[----:B------:R-:W-:Y:S02]  /*5590*/  VIADD R19, R19, 0x1 ;  /* 0x0000000113137836 */ /* 0x000fe40000000000 */
[----:B0-2---:R-:W-:Y:S01]  /*55a0*/  @!P4 VIADD R84, R84, 0x308c0 ;  /* 0x000308c05454c836 */ /* 0x005fe20000000000 */
        /* <DEDUP_REMOVED lines=11> */
[----:B---3--:R-:W-:Y:S02]  /*5660*/  LOP3.LUT P5, RZ, R36, 0x2, RZ, 0xc0, !PT ;  /* 0x0000000224ff7812 */ /* 0x008fe400078ac0ff */
        /* <DEDUP_REMOVED lines=8> */
.L_x_10786:
[----:B------:R-:W-:Y:S01]  /*56f0*/  ISETP.GE.AND P2, PT, R120, 0x1, PT ;  /* 0x000000017800780c */ /* 0x000fe20003f46270 */
[----:B------:R-:W-:Y:S01]  /*5700*/  IMAD.MOV.U32 R3, RZ, RZ, RZ ;  /* 0x000000ffff037224 */ /* 0x000fe200078e00ff */
[----:B------:R-:W-:Y:S01]  /*5710*/  PLOP3.LUT P1, PT, PT, PT, PT, 0x80, 0x0 ;  /* 0x000000000000781c */ /* 0x000fe20003f2f070 */
[----:B------:R-:W-:Y:S01]  /*5720*/  IMAD.MOV.U32 R151, RZ, RZ, RZ ;  /* 0x000000ffff977224 */ /* 0x000fe200078e00ff */
[----:B------:R-:W-:Y:S02]  /*5730*/  MOV R21, RZ ;  /* 0x000000ff00157202 */ /* 0x000fe40000000f00 */
        /* <DEDUP_REMOVED lines=12> */
[----:B------:R-:W-:Y:S02]  /*5800*/  MOV R54, RZ ;  /* 0x000000ff00367202 */ /* 0x000fe40000000f00 */
        /* <DEDUP_REMOVED lines=8> */
.L_x_10841:
        /* <DEDUP_REMOVED lines=12> */
.L_x_11023:
[----:B------:R-:W1:Y:S01]  /*5950*/  LDL R4, [R1+0x60] ;  /* 0x0000600001047983 */ /* 0x000e620000100800 */
[----:B------:R-:W-:Y:S01]  /*5960*/  VIADD R3, R2, 0x1e800 ;  /* 0x0001e80002037836 */ /* 0x000fe20000000000 */
[----:B------:R-:W-:Y:S04]  /*5970*/  BSSY B6, `(.L_x_10844) ;  /* 0x0000016000067945 */ /* 0x000fe80003800000 */
[----:B------:R-:W-:Y:S01]  /*5980*/  LOP3.LUT P0, RZ, R3, 0x3ff, RZ, 0xc0, !PT ;  /* 0x000003ff03ff7812 */ /* 0x000fe2000780c0ff */
[----:B-1----:R-:W-:-:S05]  /*5990*/  IMAD.HI R0, R4, 0x55555556, RZ ;  /* 0x5555555604007827 */ /* 0x002fca00078e02ff */
[----:B------:R-:W-:-:S05]  /*59a0*/  LEA.HI R35, R0, R0, RZ, 0x1 ;  /* 0x0000000000237211 */ /* 0x000fca00078f08ff */
[----:B------:R-:W-:Y:S02]  /*59b0*/  IMAD R35, R35, -0x3, R4 ;  /* 0xfffffffd23237824 */ /* 0x000fe400078e0204 */
        /* <DEDUP_REMOVED lines=17> */
.L_x_10845:
[----:B------:R-:W-:Y:S05]  /*5ad0*/  BSYNC B6 ;  /* 0x0000000000067941 */ /* 0x000fea0003800000 */
.L_x_10844:
        /* <DEDUP_REMOVED lines=13> */
.L_x_10849:
[----:B--2---:R2:W3:Y:S02]  /*5bb0*/  SYNCS.PHASECHK.TRANS64.TRYWAIT P0, [R2+URZ+0x30800], R3 ;  /* 0x03080003020075a7 */ /* 0x0044e4000800017f */
[----:B---3--:R-:W-:Y:S05]  /*5bc0*/  @!P0 NANOSLEEP.SYNCS 0x989680 ;  /* 0x009896800000895d */ /* 0x008fea0003900000 */
[----:B------:R-:W3:Y:S02]  /*5bd0*/  @!P0 SYNCS.PHASECHK.TRANS64 P0, [R2+URZ+0x30800], R3 ;  /* 0x03080003020085a7 */ /* 0x000ee4000800007f */
[----:B---3--:R-:W-:Y:S05]  /*5be0*/  @!P0 BRA `(.L_x_10849) ;  /* 0xfffffffc00f08947 */ /* 0x008fea000383ffff */
.L_x_10848:
[----:B------:R-:W-:Y:S05]  /*5bf0*/  BSYNC B0 ;  /* 0x0000000000007941 */ /* 0x000fea0003800000 */
.L_x_10847:
[----:B------:R-:W-:Y:S05]  /*5c00*/  BRA `(.L_x_10850) ;  /* 0x0000002000fc7947 */ /* 0x000fea0003800000 */
.L_x_10846:
[----:B------:R-:W1:Y:S01]  /*5c10*/  S2R R0, SR_TID.X ;  /* 0x0000000000007919 */ /* 0x000e620000002100 */
[----:B------:R-:W-:Y:S01]  /*5c20*/  VIADD R4, R2, 0xc400 ;  /* 0x0000c40002047836 */ /* 0x000fe20000000000 */
[----:B------:R-:W-:Y:S01]  /*5c30*/  ULDC.64 UR4, c[0x0][0x3d8] ;  /* 0x0000f60000047ab9 */ /* 0x000fe20000000a00 */
[----:B------:R-:W-:Y:S01]  /*5c40*/  ULDC.64 UR6, c[0x0][0x3e8] ;  /* 0x0000fa0000067ab9 */ /* 0x000fe20000000a00 */
[----:B------:R-:W-:Y:S01]  /*5c50*/  SHF.R.S32.HI R10, RZ, 0x1f, R16 ;  /* 0x0000001fff0a7819 */ /* 0x000fe20000011410 */
[----:B------:R-:W-:Y:S01]  /*5c60*/  BSSY B6, `(.L_x_10851) ;  /* 0x0000039000067945 */ /* 0x000fe20003800000 */
[----:B------:R-:W-:Y:S01]  /*5c70*/  LOP3.LUT P0, RZ, R4, 0x3ff, RZ, 0xc0, !PT ;  /* 0x000003ff04ff7812 */ /* 0x000fe2000780c0ff */
[----:B-1----:R-:W-:Y:S01]  /*5c80*/  VIADD R44, R0, 0xffffff80 ;  /* 0xffffff80002c7836 */ /* 0x002fe20000000000 */
[----:B-----5:R-:W-:-:S04]  /*5c90*/  SHF.R.S32.HI R0, RZ, 0x1f, R24 ;  /* 0x0000001fff007819 */ /* 0x020fc80000011418 */
[----:B------:R-:W-:Y:S01]  /*5ca0*/  SHF.R.S32.HI R3, RZ, 0x1f, R44 ;  /* 0x0000001fff037819 */ /* 0x000fe2000001142c */
[----:B------:R-:W-:-:S03]  /*5cb0*/  IMAD R7, R0, UR6, RZ ;  /* 0x0000000600077c24 */ /* 0x000fc6000f8e02ff */
[----:B------:R-:W-:Y:S01]  /*5cc0*/  LEA.HI R4, R3, R44, RZ, 0x2 ;  /* 0x0000002c03047211 */ /* 0x000fe200078f10ff */
[----:B------:R-:W-:Y:S02]  /*5cd0*/  IMAD R3, R0, UR4, RZ ;  /* 0x0000000400037c24 */ /* 0x000fe4000f8e02ff */
[----:B------:R-:W-:Y:S01]  /*5ce0*/  IMAD R31, R24, UR7, R7 ;  /* 0x00000007181f7c24 */ /* 0x000fe2000f8e0207 */
[----:B------:R-:W-:Y:S01]  /*5cf0*/  LOP3.LUT R0, R4, 0xfffffffc, RZ, 0xc0, !PT ;  /* 0xfffffffc04007812 */ /* 0x000fe200078ec0ff */
[----:B------:R-:W-:-:S03]  /*5d00*/  IMAD.WIDE.U32 R4, R24, UR4, RZ ;  /* 0x0000000418047c25 */ /* 0x000fc6000f8e00ff */
[----:B------:R-:W-:Y:S01]  /*5d10*/  IADD3 R0, R44, -R0, RZ ;  /* 0x800000002c007210 */ /* 0x000fe20007ffe0ff */
[C---:B------:R-:W-:Y:S01]  /*5d20*/  IMAD R3, R24.reuse, UR5, R3 ;  /* 0x0000000518037c24 */ /* 0x040fe2000f8e0203 */
[----:B------:R-:W-:Y:S01]  /*5d30*/  ULDC.64 UR4, c[0x0][0x3c8] ;  /* 0x0000f20000047ab9 */ /* 0x000fe20000000a00 */
[----:B------:R-:W-:Y:S01]  /*5d40*/  IMAD.WIDE.U32 R6, R24, UR6, RZ ;  /* 0x0000000618067c25 */ /* 0x000fe2000f8e00ff */
[----:B------:R-:W-:Y:S01]  /*5d50*/  LEA R28, P1, R4, UR4, 0x1 ;  /* 0x00000004041c7c11 */ /* 0x000fe2000f8208ff */
[----:B------:R-:W-:Y:S02]  /*5d60*/  ULDC.64 UR6, c[0x0][0x3e0] ;  /* 0x0000f80000067ab9 */ /* 0x000fe40000000a00 */
[----:B------:R-:W-:Y:S01]  /*5d70*/  IMAD.SHL.U32 R26, R0, 0x4, RZ ;  /* 0x00000004001a7824 */ /* 0x000fe200078e00ff */
[C---:B------:R-:W-:Y:S01]  /*5d80*/  IADD3 R0, P4, R16.reuse, R6, RZ ;  /* 0x0000000610007210 */ /* 0x040fe20007f9e0ff */
[----:B------:R-:W-:Y:S01]  /*5d90*/  IMAD.IADD R11, R3, 0x1, R5 ;  /* 0x00000001030b7824 */ /* 0x000fe200078e0205 */
[-C--:B------:R-:W-:Y:S01]  /*5da0*/  IADD3 R5, P2, R16, R4.reuse, RZ ;  /* 0x0000000410057210 */ /* 0x080fe20007f5e0ff */
[----:B------:R-:W-:Y:S01]  /*5db0*/  IMAD.IADD R31, R31, 0x1, R7 ;  /* 0x000000011f1f7824 */ /* 0x000fe200078e0207 */
[----:B------:R-:W-:-:S02]  /*5dc0*/  IADD3 R9, P3, R26, R4, RZ ;  /* 0x000000041a097210 */ /* 0x000fc40007f7e0ff */
[----:B------:R-:W-:Y:S01]  /*5dd0*/  SHF.R.S32.HI R8, RZ, 0x1f, R26 ;  /* 0x0000001fff087819 */ /* 0x000fe2000001141a */
[----:B------:R-:W-:Y:S01]  /*5de0*/  IMAD.X R3, R10, 0x1, R31, P4 ;  /* 0x000000010a037824 */ /* 0x000fe200020e061f */
[----:B------:R-:W-:Y:S02]  /*5df0*/  IADD3 R7, P5, R26, R6, RZ ;  /* 0x000000061a077210 */ /* 0x000fe40007fbe0ff */
[--C-:B------:R-:W-:Y:S02]  /*5e00*/  LEA.HI.X R29, R4, UR5, R11.reuse, 0x1, P1 ;  /* 0x00000005041d7c11 */ /* 0x100fe400088f0c0b */
[----:B------:R-:W-:Y:S01]  /*5e10*/  IADD3.X R4, R10, R11, RZ, P2, !PT ;  /* 0x0000000b0a047210 */ /* 0x000fe200017fe4ff */
[----:B------:R-:W-:Y:S01]  /*5e20*/  IMAD.X R10, R8, 0x1, R11, P3 ;  /* 0x00000001080a7824 */ /* 0x000fe200018e060b */
[----:B------:R-:W-:Y:S01]  /*5e30*/  LEA R30, P1, R6, UR6, 0x1 ;  /* 0x00000006061e7c11 */ /* 0x000fe2000f8208ff */
[----:B------:R-:W-:Y:S01]  /*5e40*/  IMAD.X R8, R8, 0x1, R31, P5 ;  /* 0x0000000108087824 */ /* 0x000fe200028e061f */
[----:B------:R-:W-:-:S02]  /*5e50*/  LEA R42, P2, R5, UR4, 0x1 ;  /* 0x00000004052a7c11 */ /* 0x000fc4000f8408ff */
[----:B------:R-:W-:Y:S02]  /*5e60*/  LEA R38, P3, R9, UR4, 0x1 ;  /* 0x0000000409267c11 */ /* 0x000fe4000f8608ff */
[----:B------:R-:W-:Y:S02]  /*5e70*/  LEA R36, P4, R7, UR6, 0x1 ;  /* 0x0000000607247c11 */ /* 0x000fe4000f8808ff */
[----:B------:R-:W-:Y:S02]  /*5e80*/  LEA R40, P5, R0, UR6, 0x1 ;  /* 0x0000000600287c11 */ /* 0x000fe4000f8a08ff */
[----:B------:R-:W-:Y:S02]  /*5e90*/  LEA.HI.X R39, R9, UR5, R10, 0x1, P3 ;  /* 0x0000000509277c11 */ /* 0x000fe400098f0c0a */
        /* <DEDUP_REMOVED lines=21> */
.L_x_10852:
[----:B------:R-:W-:Y:S05]  /*5ff0*/  BSYNC B6 ;  /* 0x0000000000067941 */ /* 0x000fea0003800000 */
.L_x_10851:
[----:B------:R-:W-:Y:S01]  /*6000*/  ULDC.U8 UR4, c[0x0][0x3f0] ;  /* 0x0000fc0000047ab9 */ /* 0x000fe20000000000 */
[----:B------:R-:W-:Y:S01]  /*6010*/  BSSY B0, `(.L_x_10853) ;  /* 0x00001f6000007945 */ /* 0x000fe20003800000 */
[----:B------:R-:W-:-:S13]  /*6020*/  ISETP.NE.AND P0, PT, RZ, UR4, PT ;  /* 0x00000004ff007c0c */ /* 0x000fda000bf05270 */
[----:B------:R-:W-:Y:S05]  /*6030*/  @!P0 BRA `(.L_x_10854) ;  /* 0x0000000c00fc8947 */ /* 0x000fea0003800000 */
[----:B------:R-:W2:Y:S04]  /*6040*/  LDL R32, [R1+0x58] ;  /* 0x0000580001207983 */ /* 0x000ea80000100800 */
[----:B------:R-:W3:Y:S01]  /*6050*/  LDL R20, [R1+0x80] ;  /* 0x0000800001147983 */ /* 0x000ee20000100800 */
[----:B------:R-:W-:-:S05]  /*6060*/  IMAD R9, R33, -0xc0, R25 ;  /* 0xffffff4021097824 */ /* 0x000fca00078e0219 */
[----:B------:R-:W-:-:S04]  /*6070*/  VIMNMX R9, R9, 0xc0, PT ;  /* 0x000000c009097848 */ /* 0x000fc80003fe0100 */
[----:B------:R-:W-:Y:S01]  /*6080*/  ISETP.GE.AND P0, PT, R18, R9, PT ;  /* 0x000000091200720c */ /* 0x000fe20003f06270 */
[----:B------:R-:W-:Y:S01]  /*6090*/  BSSY B1, `(.L_x_10855) ;  /* 0x000001b000017945 */ /* 0x000fe20003800000 */
[----:B------:R-:W-:Y:S02]  /*60a0*/  CS2R R6, SRZ ;  /* 0x0000000000067805 */ /* 0x000fe4000001ff00 */
[----:B------:R-:W-:Y:S01]  /*60b0*/  CS2R R24, SRZ ;  /* 0x0000000000187805 */ /* 0x000fe2000001ff00 */
[----:B--2---:R-:W-:Y:S01]  /*60c0*/  IMAD.SHL.U32 R3, R32, 0x40, RZ ;  /* 0x0000004020037824 */ /* 0x004fe200078e00ff */
[----:B---3--:R-:W-:-:S04]  /*60d0*/  LEA.HI R0, R20, R20, RZ, 0x1 ;  /* 0x0000001414007211 */ /* 0x008fc800078f08ff */
[----:B------:R-:W-:Y:S02]  /*60e0*/  LOP3.LUT R3, R3, 0x1c0, RZ, 0xc0, !PT ;  /* 0x000001c003037812 */ /* 0x000fe400078ec0ff */
[----:B------:R-:W-:Y:S02]  /*60f0*/  LOP3.LUT R0, R0, 0xfffffffe, RZ, 0xc0, !PT ;  /* 0xfffffffe00007812 */ /* 0x000fe400078ec0ff */
[----:B------:R-:W-:Y:S02]  /*6100*/  LOP3.LUT R4, R3, 0x18, R16, 0xf8, !PT ;  /* 0x0000001803047812 */ /* 0x000fe400078ef810 */
[----:B------:R-:W-:Y:S01]  /*6110*/  SHF.R.U32.HI R3, RZ, 0x3, R3 ;  /* 0x00000003ff037819 */ /* 0x000fe20000011603 */
[----:B------:R-:W-:Y:S01]  /*6120*/  IMAD.IADD R0, R20, 0x1, -R0 ;  /* 0x0000000114007824 */ /* 0x000fe200078e0a00 */
[----:B------:R-:W-:Y:S02]  /*6130*/  CS2R R20, SRZ ;  /* 0x0000000000147805 */ /* 0x000fe4000001ff00 */
[----:B------:R-:W-:-:S02]  /*6140*/  LOP3.LUT R3, R4, R3, RZ, 0x3c, !PT ;  /* 0x0000000304037212 */ /* 0x000fc400078e3cff */
[----:B------:R-:W-:Y:S02]  /*6150*/  CS2R R4, SRZ ;  /* 0x0000000000047805 */ /* 0x000fe4000001ff00 */
[----:B------:R-:W-:Y:S01]  /*6160*/  SHF.L.U32 R27, R0, 0x1f, RZ ;  /* 0x0000001f001b7819 */ /* 0x000fe200000006ff */
[----:B------:R-:W-:Y:S06]  /*6170*/  @P0 BRA `(.L_x_10856) ;  /* 0x0000000000300947 */ /* 0x000fec0003800000 */
[C---:B------:R-:W-:Y:S01]  /*6180*/  VIADD R0, R26.reuse, 0x10 ;  /* 0x000000101a007836 */ /* 0x040fe20000000000 */
[----:B------:R-:W-:Y:S01]  /*6190*/  ULDC UR4, c[0x0][0x3d4] ;  /* 0x0000f50000047ab9 */ /* 0x000fe20000000800 */
[----:B------:R-:W-:Y:S02]  /*61a0*/  CS2R R20, SRZ ;  /* 0x0000000000147805 */ /* 0x000fe4000001ff00 */
[----:B------:R-:W-:Y:S02]  /*61b0*/  ISETP.GE.AND P1, PT, R26, UR4, PT ;  /* 0x000000041a007c0c */ /* 0x000fe4000bf26270 */
[----:B------:R-:W-:Y:S02]  /*61c0*/  CS2R R24, SRZ ;  /* 0x0000000000187805 */ /* 0x000fe4000001ff00 */
[----:B------:R-:W-:Y:S02]  /*61d0*/  ISETP.GE.AND P2, PT, R0, UR4, PT ;  /* 0x0000000400007c0c */ /* 0x000fe4000bf46270 */
[----:B------:R-:W-:-:S02]  /*61e0*/  CS2R R4, SRZ ;  /* 0x0000000000047805 */ /* 0x000fc4000001ff00 */
[----:B------:R-:W-:-:S05]  /*61f0*/  CS2R R6, SRZ ;  /* 0x0000000000067805 */ /* 0x000fca000001ff00 */
[----:B------:R1:W5:Y:S04]  /*6200*/  @!P1 LDG.E.64 R20, desc[UR56][R38.64] ;  /* 0x0000003826149981 */ /* 0x000368000c1e1b00 */
[----:B------:R1:W5:Y:S04]  /*6210*/  @!P2 LDG.E.64 R24, desc[UR56][R38.64+0x20] ;  /* 0x000020382618a981 */ /* 0x000368000c1e1b00 */
[----:B------:R1:W5:Y:S04]  /*6220*/  @!P1 LDG.E.64 R4, desc[UR56][R36.64] ;  /* 0x0000003824049981 */ /* 0x000368000c1e1b00 */
[----:B------:R1:W5:Y:S02]  /*6230*/  @!P2 LDG.E.64 R6, desc[UR56][R36.64+0x20] ;  /* 0x000020382406a981 */ /* 0x000364000c1e1b00 */
.L_x_10856:
[----:B------:R-:W-:Y:S05]  /*6240*/  BSYNC B1 ;  /* 0x0000000000017941 */ /* 0x000fea0003800000 */
.L_x_10855:
[----:B------:R-:W-:-:S03]  /*6250*/  UMOV UR4, 0xffffffff ;  /* 0xffffffff00047882 */ /* 0x000fc60000000000 */
[----:B------:R-:W-:Y:S05]  /*6260*/  BRA.DIV UR4, `(.L_x_10857) ;  /* 0x0000010a046c7947 */ /* 0x000fea000b800000 */
.L_x_11026:
[----:B------:R-:W-:-:S03]  /*6270*/  UMOV UR4, 0xffffffff ;  /* 0xffffffff00047882 */ /* 0x000fc60000000000 */
[----:B------:R-:W-:Y:S05]  /*6280*/  BRA.DIV UR4, `(.L_x_10858) ;  /* 0x0000010a048c7947 */ /* 0x000fea000b800000 */
.L_x_11029:
[----:B------:R-:W-:-:S03]  /*6290*/  UMOV UR4, 0xffffffff ;  /* 0xffffffff00047882 */ /* 0x000fc60000000000 */
[----:B------:R-:W-:Y:S05]  /*62a0*/  BRA.DIV UR4, `(.L_x_10859) ;  /* 0x0000010a04ac7947 */ /* 0x000fea000b800000 */
.L_x_11032:
[----:B------:R-:W-:-:S03]  /*62b0*/  UMOV UR4, 0xffffffff ;  /* 0xffffffff00047882 */ /* 0x000fc60000000000 */
[----:B------:R-:W-:Y:S05]  /*62c0*/  BRA.DIV UR4, `(.L_x_10860) ;  /* 0x0000010a04cc7947 */ /* 0x000fea000b800000 */
.L_x_11035:
[----:B------:R-:W2:Y:S01]  /*62d0*/  SYNCS.PHASECHK.TRANS64.TRYWAIT P1, [R2+URZ+0x30800], R27 ;  /* 0x0308001b020075a7 */ /* 0x000ea2000802017f */
[----:B------:R-:W-:Y:S01]  /*62e0*/  SHF.R.S32.HI R0, RZ, 0x1f, R44 ;  /* 0x0000001fff007819 */ /* 0x000fe2000001142c */
[--C-:B-----5:R-:W-:Y:S01]  /*62f0*/  IMAD.MOV.U32 R8, RZ, RZ, R21.reuse ;  /* 0x000000ffff087224 */ /* 0x120fe200078e0015 */
[----:B------:R-:W-:Y:S01]  /*6300*/  LOP3.LUT P2, RZ, R32, 0x4, RZ, 0xc0, !PT ;  /* 0x0000000420ff7812 */ /* 0x000fe2000784c0ff */
[----:B------:R-:W-:Y:S01]  /*6310*/  IMAD.MOV.U32 R11, RZ, RZ, R24 ;  /* 0x000000ffff0b7224 */ /* 0x000fe200078e0018 */
[----:B------:R-:W-:Y:S01]  /*6320*/  LEA.HI R0, R0, R44, RZ, 0x5 ;  /* 0x0000002c00007211 */ /* 0x000fe200078f28ff */
[----:B------:R-:W-:Y:S01]  /*6330*/  IMAD.MOV.U32 R33, RZ, RZ, R4 ;  /* 0x000000ffff217224 */ /* 0x000fe200078e0004 */
[----:B-1----:R-:W-:Y:S01]  /*6340*/  SHF.R.U64 R36, R20, 0x10, R21 ;  /* 0x0000001014247819 */ /* 0x002fe20000001215 */
[----:B------:R-:W-:Y:S01]  /*6350*/  IMAD.MOV.U32 R10, RZ, RZ, R5 ;  /* 0x000000ffff0a7224 */ /* 0x000fe200078e0005 */
[----:B------:R-:W-:Y:S01]  /*6360*/  SHF.R.S32.HI R0, RZ, 0x5, R0 ;  /* 0x00000005ff007819 */ /* 0x000fe20000011400 */
[----:B------:R-:W-:Y:S01]  /*6370*/  BSSY B1, `(.L_x_10861) ;  /* 0x000001a000017945 */ /* 0x000fe20003800000 */
[----:B0-----:R-:W-:-:S02]  /*6380*/  SHF.R.U32.HI R14, RZ, 0x10, R21 ;  /* 0x00000010ff0e7819 */ /* 0x001fc40000011615 */
[----:B------:R-:W-:Y:S01]  /*6390*/  SHF.R.U64 R37, R4, 0x10, R5 ;  /* 0x0000001004257819 */ /* 0x000fe20000001205 */
[----:B------:R-:W-:Y:S01]  /*63a0*/  IMAD R3, R0, 0x200, R3 ;  /* 0x0000020000037824 */ /* 0x000fe200078e0203 */
[----:B------:R-:W-:Y:S01]  /*63b0*/  SHF.R.U32.HI R21, RZ, 0x10, R5 ;  /* 0x00000010ff157819 */ /* 0x000fe20000011605 */
[----:B------:R-:W-:Y:S01]  /*63c0*/  IMAD.MOV.U32 R5, RZ, RZ, R7 ;  /* 0x000000ffff057224 */ /* 0x000fe200078e0007 */
[----:B------:R-:W-:Y:S01]  /*63d0*/  MOV R34, R20 ;  /* 0x0000001400227202 */ /* 0x000fe20000000f00 */
[----:B------:R-:W-:Y:S01]  /*63e0*/  IMAD R3, R3, 0x2, R2 ;  /* 0x0000000203037824 */ /* 0x000fe200078e0202 */
[----:B------:R-:W-:Y:S02]  /*63f0*/  MOV R12, R6 ;  /* 0x00000006000c7202 */ /* 0x000fe40000000f00 */
[----:B------:R-:W-:Y:S01]  /*6400*/  MOV R13, R25 ;  /* 0x00000019000d7202 */ /* 0x000fe20000000f00 */
[C---:B------:R-:W-:Y:S01]  /*6410*/  VIADD R4, R3.reuse, 0xc400 ;  /* 0x0000c40003047836 */ /* 0x040fe20000000000 */
[--C-:B------:R-:W-:Y:S01]  /*6420*/  SHF.R.U64 R15, R24, 0x10, R25.reuse ;  /* 0x00000010180f7819 */ /* 0x100fe20000001219 */
[----:B------:R-:W-:Y:S01]  /*6430*/  VIADD R0, R3, 0xc440 ;  /* 0x0000c44003007836 */ /* 0x000fe20000000000 */
[----:B------:R-:W-:-:S02]  /*6440*/  SHF.R.U32.HI R20, RZ, 0x10, R25 ;  /* 0x00000010ff147819 */ /* 0x000fc40000011619 */
[----:B------:R-:W-:Y:S02]  /*6450*/  SHF.R.U64 R6, R6, 0x10, R7 ;  /* 0x0000001006067819 */ /* 0x000fe40000001207 */
[----:B------:R-:W-:Y:S02]  /*6460*/  PRMT R34, R34, 0x5410, R8 ;  /* 0x0000541022227816 */ /* 0x000fe40000000008 */
[----:B------:R-:W-:Y:S02]  /*6470*/  PRMT R12, R12, 0x5410, R11 ;  /* 0x000054100c0c7816 */ /* 0x000fe4000000000b */
[----:B------:R-:W-:Y:S02]  /*6480*/  PRMT R33, R33, 0x5410, R10 ;  /* 0x0000541021217816 */ /* 0x000fe4000000000a */
[----:B------:R-:W-:Y:S02]  /*6490*/  SHF.R.U32.HI R7, RZ, 0x10, R7 ;  /* 0x00000010ff077819 */ /* 0x000fe40000011607 */
[----:B------:R-:W-:-:S02]  /*64a0*/  @P2 IADD3 R0, R4, -0x40, RZ ;  /* 0xffffffc004002810 */ /* 0x000fc40007ffe0ff */
[----:B------:R-:W-:Y:S02]  /*64b0*/  PRMT R36, R36, 0x5410, R14 ;  /* 0x0000541024247816 */ /* 0x000fe4000000000e */
[----:B------:R-:W-:Y:S02]  /*64c0*/  PRMT R8, R13, 0x5410, R20 ;  /* 0x000054100d087816 */ /* 0x000fe40000000014 */
[----:B------:R-:W-:Y:S02]  /*64d0*/  PRMT R11, R15, 0x7610, R11 ;  /* 0x000076100f0b7816 */ /* 0x000fe4000000000b */
[----:B------:R-:W-:Y:S02]  /*64e0*/  PRMT R37, R37, 0x5410, R21 ;  /* 0x0000541025257816 */ /* 0x000fe40000000015 */
[----:B------:R-:W-:Y:S01]  /*64f0*/  PRMT R10, R5, 0x7610, R10 ;  /* 0x00007610050a7816 */ /* 0x000fe2000000000a */
[----:B--2---:R-:W-:Y:S06]  /*6500*/  @!P1 BRA `(.L_x_10862) ;  /* 0x0000010800649947 */ /* 0x004fec0003800000 */
.L_x_11036:
[----:B------:R-:W-:Y:S05]  /*6510*/  BSYNC B1 ;  /* 0x0000000000017941 */ /* 0x000fea0003800000 */
.L_x_10861:
[----:B------:R-:W-:Y:S01]  /*6520*/  BSSY B1, `(.L_x_10863) ;  /* 0x0000058000017945 */ /* 0x000fe20003800000 */
[----:B------:R-:W-:Y:S02]  /*6530*/  PRMT R11, R11, 0x5410, R6 ;  /* 0x000054100b0b7816 */ /* 0x000fe40000000006 */
[----:B------:R-:W-:Y:S01]  /*6540*/  PRMT R10, R10, 0x5410, R7 ;  /* 0x000054100a0a7816 */ /* 0x000fe20000000007 */
[----:B------:R-:W-:Y:S06]  /*6550*/  @P0 BRA `(.L_x_10864) ;  /* 0x0000000400500947 */ /* 0x000fec0003800000 */
[----:B------:R-:W1:Y:S01]  /*6560*/  LDC R5, c[0x0][0x3d4] ;  /* 0x0000f500ff057b82 */ /* 0x000e620000000800 */
[C---:B------:R-:W-:Y:S01]  /*6570*/  VIADD R4, R26.reuse, 0x10 ;  /* 0x000000101a047836 */ /* 0x040fe20000000000 */
[----:B------:R-:W-:Y:S01]  /*6580*/  BSSY B2, `(.L_x_10865) ;  /* 0x000002a000027945 */ /* 0x000fe20003800000 */
[----:B-1----:R-:W-:-:S03]  /*6590*/  ISETP.GE.AND P0, PT, R26, R5, PT ;  /* 0x000000051a00720c */ /* 0x002fc60003f06270 */
[----:B------:R-:W-:-:S10]  /*65a0*/  ISETP.GE.AND P1, PT, R4, R5, PT ;  /* 0x000000050400720c */ /* 0x000fd40003f26270 */
[----:B------:R-:W-:Y:S05]  /*65b0*/  @P0 BRA `(.L_x_10866) ;  /* 0x0000000000980947 */ /* 0x000fea0003800000 */
[----:B------:R-:W1:Y:S01]  /*65c0*/  LDS.128 R4, [R3+0xc400] ;  /* 0x00c4000003047984 */ /* 0x000e620000000c00 */
[----:B------:R-:W-:Y:S02]  /*65d0*/  HADD2.F32 R25, -RZ, R33.H0_H0 ;  /* 0x20000021ff197230 */ /* 0x000fe40000004100 */
[----:B------:R-:W-:Y:S02]  /*65e0*/  HADD2.F32 R21, -RZ, R34.H0_H0 ;  /* 0x20000022ff157230 */ /* 0x000fe40000004100 */
[----:B------:R-:W-:Y:S02]  /*65f0*/  HADD2.F32 R24, -RZ, R36.H0_H0 ;  /* 0x20000024ff187230 */ /* 0x000fe40000004100 */
[----:B0-----:R-:W-:Y:S02]  /*6600*/  HADD2.F32 R27, -RZ, R37.H0_H0 ;  /* 0x20000025ff1b7230 */ /* 0x001fe40000004100 */
[--C-:B-1----:R-:W-:Y:S02]  /*6610*/  HADD2.F32 R13, -RZ, R4.reuse.H0_H0 ;  /* 0x20000004ff0d7230 */ /* 0x102fe40000004100 */
[----:B------:R-:W-:-:S02]  /*6620*/  HADD2.F32 R4, -RZ, R4.H1_H1 ;  /* 0x30000004ff047230 */ /* 0x000fc40000004100 */
[--C-:B------:R-:W-:Y:S02]  /*6630*/  HADD2.F32 R14, -RZ, R5.reuse.H0_H0 ;  /* 0x20000005ff0e7230 */ /* 0x100fe40000004100 */
[----:B------:R-:W-:Y:S02]  /*6640*/  HADD2.F32 R5, -RZ, R5.H1_H1 ;  /* 0x30000005ff057230 */ /* 0x000fe40000004100 */
[C---:B------:R-:W-:Y:S01]  /*6650*/  FMUL.FTZ R28, R4.reuse, R25 ;  /* 0x00000019041c7220 */ /* 0x040fe20000410000 */
[----:B------:R-:W-:Y:S01]  /*6660*/  FMUL.FTZ R4, R4, R21 ;  /* 0x0000001504047220 */ /* 0x000fe20000410000 */
[--C-:B------:R-:W-:Y:S02]  /*6670*/  HADD2.F32 R15, -RZ, R6.reuse.H0_H0 ;  /* 0x20000006ff0f7230 */ /* 0x100fe40000004100 */
[----:B------:R-:W-:Y:S02]  /*6680*/  HADD2.F32 R20, -RZ, R7.H0_H0 ;  /* 0x20000007ff147230 */ /* 0x000fe40000004100 */
[----:B------:R-:W-:Y:S01]  /*6690*/  FMUL.FTZ R29, R5, R27 ;  /* 0x0000001b051d7220 */ /* 0x000fe20000410000 */
        /* <DEDUP_REMOVED lines=24> */
.L_x_10866:
[----:B------:R-:W-:Y:S05]  /*6820*/  BSYNC B2 ;  /* 0x0000000000027941 */ /* 0x000fea0003800000 */
.L_x_10865:
[----:B------:R-:W-:Y:S05]  /*6830*/  @P1 BRA `(.L_x_10864) ;  /* 0x0000000000981947 */ /* 0x000fea0003800000 */
[----:B-1----:R-:W1:Y:S01]  /*6840*/  LDS.128 R4, [R0] ;  /* 0x0000000000047984 */ /* 0x002e620000000c00 */
[--C-:B------:R-:W-:Y:S02]  /*6850*/  HADD2.F32 R25, -RZ, R12.reuse.H0_H0 ;  /* 0x2000000cff197230 */ /* 0x100fe40000004100 */
[----:B------:R-:W-:Y:S02]  /*6860*/  HADD2.F32 R21, -RZ, R12.H1_H1 ;  /* 0x3000000cff157230 */ /* 0x000fe40000004100 */
[--C-:B------:R-:W-:Y:S02]  /*6870*/  HADD2.F32 R24, -RZ, R11.reuse.H0_H0 ;  /* 0x2000000bff187230 */ /* 0x100fe40000004100 */
[----:B0-----:R-:W-:Y:S02]  /*6880*/  HADD2.F32 R27, -RZ, R11.H1_H1 ;  /* 0x3000000bff1b7230 */ /* 0x001fe40000004100 */
        /* <DEDUP_REMOVED lines=16> */
[----:B------:R-:W-:Y:S02]  /*6990*/  HADD2.F32 R13, -RZ, R10.H0_H0 ;  /* 0x2000000aff0d7230 */ /* 0x000fe40000004100 */
[----:B------:R-:W-:Y:S02]  /*69a0*/  HADD2.F32 R4, -RZ, R8.H0_H0 ;  /* 0x20000008ff047230 */ /* 0x000fe40000004100 */
        /* <DEDUP_REMOVED lines=15> */
.L_x_10864:
[----:B------:R-:W-:Y:S05]  /*6aa0*/  BSYNC B1 ;  /* 0x0000000000017941 */ /* 0x000fea0003800000 */
.L_x_10863:
[----:B-12---:R-:W-:-:S05]  /*6ab0*/  VIADD R4, R18, 0x60 ;  /* 0x0000006012047836 */ /* 0x006fca0000000000 */
[----:B------:R-:W-:-:S13]  /*6ac0*/  ISETP.GE.AND P0, PT, R4, R9, PT ;  /* 0x000000090400720c */ /* 0x000fda0003f06270 */
[----:B------:R-:W-:Y:S05]  /*6ad0*/  @P0 BRA `(.L_x_10867) ;  /* 0x0000001400240947 */ /* 0x000fea0003800000 */
[----:B------:R-:W1:Y:S01]  /*6ae0*/  LDC R5, c[0x0][0x3d4] ;  /* 0x0000f500ff057b82 */ /* 0x000e620000000800 */
[C---:B------:R-:W-:Y:S01]  /*6af0*/  VIADD R4, R26.reuse, 0x10 ;  /* 0x000000101a047836 */ /* 0x040fe20000000000 */
[----:B------:R-:W-:Y:S01]  /*6b00*/  BSSY B1, `(.L_x_10868) ;  /* 0x000002a000017945 */ /* 0x000fe20003800000 */
[----:B-1----:R-:W-:-:S03]  /*6b10*/  ISETP.GE.AND P0, PT, R26, R5, PT ;  /* 0x000000051a00720c */ /* 0x002fc60003f06270 */
[----:B------:R-:W-:-:S10]  /*6b20*/  ISETP.GE.AND P1, PT, R4, R5, PT ;  /* 0x000000050400720c */ /* 0x000fd40003f26270 */
[----:B------:R-:W-:Y:S05]  /*6b30*/  @P0 BRA `(.L_x_10869) ;  /* 0x0000000000980947 */ /* 0x000fea0003800000 */
[----:B------:R-:W1:Y:S01]  /*6b40*/  LDS.128 R4, [R3+0xf400] ;  /* 0x00f4000003047984 */ /* 0x000e620000000c00 */
[----:B0-----:R-:W-:Y:S02]  /*6b50*/  HADD2.F32 R27, -RZ, R33.H0_H0 ;  /* 0x20000021ff1b7230 */ /* 0x001fe40000004100 */
[----:B------:R-:W-:Y:S02]  /*6b60*/  HADD2.F32 R21, -RZ, R34.H0_H0 ;  /* 0x20000022ff157230 */ /* 0x000fe40000004100 */
[----:B------:R-:W-:Y:S02]  /*6b70*/  HADD2.F32 R29, -RZ, R37.H0_H0 ;  /* 0x20000025ff1d7230 */ /* 0x000fe40000004100 */
[----:B------:R-:W-:Y:S02]  /*6b80*/  HADD2.F32 R25, -RZ, R36.H0_H0 ;  /* 0x20000024ff197230 */ /* 0x000fe40000004100 */
[----:B------:R-:W-:Y:S02]  /*6b90*/  HADD2.F32 R30, -RZ, R33.H1_H1 ;  /* 0x30000021ff1e7230 */ /* 0x000fe40000004100 */
[----:B------:R-:W-:-:S02]  /*6ba0*/  HADD2.F32 R28, -RZ, R34.H1_H1 ;  /* 0x30000022ff1c7230 */ /* 0x000fc40000004100 */
[--C-:B-1----:R-:W-:Y:S02]  /*6bb0*/  HADD2.F32 R9, -RZ, R4.reuse.H0_H0 ;  /* 0x20000004ff097230 */ /* 0x102fe40000004100 */
[----:B------:R-:W-:Y:S02]  /*6bc0*/  HADD2.F32 R4, -RZ, R4.H1_H1 ;  /* 0x30000004ff047230 */ /* 0x000fe40000004100 */
[--C-:B------:R-:W-:Y:S02]  /*6bd0*/  HADD2.F32 R13, -RZ, R5.reuse.H0_H0 ;  /* 0x20000005ff0d7230 */ /* 0x100fe40000004100 */
[----:B------:R-:W-:Y:S02]  /*6be0*/  HADD2.F32 R5, -RZ, R5.H1_H1 ;  /* 0x30000005ff057230 */ /* 0x000fe40000004100 */
[-C--:B------:R-:W-:Y:S01]  /*6bf0*/  FMUL.FTZ R20, R27, R4.reuse ;  /* 0x000000041b147220 */ /* 0x080fe20000410000 */
[----:B------:R-:W-:Y:S01]  /*6c00*/  FMUL.FTZ R24, R21, R4 ;  /* 0x0000000415187220 */ /* 0x000fe20000410000 */
[----:B------:R-:W-:-:S02]  /*6c10*/  HADD2.F32 R14, -RZ, R6.H0_H0 ;  /* 0x20000006ff0e7230 */ /* 0x000fc40000004100 */
[----:B------:R-:W-:Y:S01]  /*6c20*/  FMUL.FTZ R26, R29, R5 ;  /* 0x000000051d1a7220 */ /* 0x000fe20000410000 */
[----:B------:R-:W-:Y:S01]  /*6c30*/  FFMA.FTZ R4, R21, R9, -R20 ;  /* 0x0000000915047223 */ /* 0x000fe20000010814 */
[----:B------:R-:W-:Y:S01]  /*6c40*/  FMUL.FTZ R20, R25, R5 ;  /* 0x0000000519147220 */ /* 0x000fe20000410000 */
[--C-:B------:R-:W-:Y:S02]  /*6c50*/  HADD2.F32 R15, -RZ, R7.reuse.H0_H0 ;  /* 0x20000007ff0f7230 */ /* 0x100fe40000004100 */
[----:B------:R-:W-:Y:S01]  /*6c60*/  FFMA.FTZ R9, R27, R9, R24 ;  /* 0x000000091b097223 */ /* 0x000fe20000010018 */
        /* <DEDUP_REMOVED lines=19> */
.L_x_10869:
[----:B------:R-:W-:Y:S05]  /*6da0*/  BSYNC B1 ;  /* 0x0000000000017941 */ /* 0x000fea0003800000 */
.L_x_10868:
[----:B------:R-:W-:Y:S05]  /*6db0*/  @P1 BRA `(.L_x_10867) ;  /* 0x00000010006c1947 */ /* 0x000fea0003800000 */
[----:B-1----:R-:W1:Y:S01]  /*6dc0*/  LDS.128 R4, [R0+0x3000] ;  /* 0x0030000000047984 */ /* 0x002e620000000c00 */
[--C-:B------:R-:W-:Y:S02]  /*6dd0*/  HADD2.F32 R21, -RZ, R12.reuse.H0_H0 ;  /* 0x2000000cff157230 */ /* 0x100fe40000004100 */
[----:B------:R-:W-:Y:S02]  /*6de0*/  HADD2.F32 R13, -RZ, R12.H1_H1 ;  /* 0x3000000cff0d7230 */ /* 0x000fe40000004100 */
[--C-:B------:R-:W-:Y:S02]  /*6df0*/  HADD2.F32 R25, -RZ, R11.reuse.H1_H1 ;  /* 0x3000000bff197230 */ /* 0x100fe40000004100 */
[----:B------:R-:W-:Y:S02]  /*6e00*/  HADD2.F32 R15, -RZ, R11.H0_H0 ;  /* 0x2000000bff0f7230 */ /* 0x000fe40000004100 */
[--C-:B-1----:R-:W-:Y:S02]  /*6e10*/  HADD2.F32 R3, -RZ, R4.reuse.H0_H0 ;  /* 0x20000004ff037230 */ /* 0x102fe40000004100 */
[----:B------:R-:W-:-:S02]  /*6e20*/  HADD2.F32 R4, -RZ, R4.H1_H1 ;  /* 0x30000004ff047230 */ /* 0x000fc40000004100 */
[--C-:B------:R-:W-:Y:S02]  /*6e30*/  HADD2.F32 R9, -RZ, R5.reuse.H0_H0 ;  /* 0x20000005ff097230 */ /* 0x100fe40000004100 */
[----:B------:R-:W-:Y:S02]  /*6e40*/  HADD2.F32 R5, -RZ, R5.H1_H1 ;  /* 0x30000005ff057230 */ /* 0x000fe40000004100 */
[-C--:B------:R-:W-:Y:S01]  /*6e50*/  FMUL.FTZ R14, R21, R4.reuse ;  /* 0x00000004150e7220 */ /* 0x080fe20000410000 */
[----:B------:R-:W-:Y:S01]  /*6e60*/  FMUL.FTZ R20, R13, R4 ;  /* 0x000000040d147220 */ /* 0x000fe20000410000 */
[----:B------:R-:W-:Y:S02]  /*6e70*/  HADD2.F32 R11, -RZ, R6.H0_H0 ;  /* 0x20000006ff0b7230 */ /* 0x000fe40000004100 */
[----:B------:R-:W-:Y:S01]  /*6e80*/  FMUL.FTZ R24, R25, R5 ;  /* 0x0000000519187220 */ /* 0x000fe20000410000 */
[----:B------:R-:W-:Y:S01]  /*6e90*/  FFMA.FTZ R4, R13, R3, -R14 ;  /* 0x000000030d047223 */ /* 0x000fe2000001080e */
[----:B------:R-:W-:Y:S01]  /*6ea0*/  FMUL.FTZ R14, R15, R5 ;  /* 0x000000050f0e7220 */ /* 0x000fe20000410000 */
[----:B------:R-:W-:-:S02]  /*6eb0*/  HADD2.F32 R12, -RZ, R7.H0_H0 ;  /* 0x20000007ff0c7230 */ /* 0x000fc40000004100 */
[----:B------:R-:W-:Y:S01]  /*6ec0*/  FFMA.FTZ R3, R21, R3, R20 ;  /* 0x0000000315037223 */ /* 0x000fe20000010014 */
[-C--:B------:R-:W-:Y:S01]  /*6ed0*/  FFMA.FTZ R5, R15, R9.reuse, -R24 ;  /* 0x000000090f057223 */ /* 0x080fe20000010818 */
[----:B------:R-:W-:Y:S02]  /*6ee0*/  HADD2.F32 R6, -RZ, R6.H1_H1 ;  /* 0x30000006ff067230 */ /* 0x000fe40000004100 */
[----:B------:R-:W-:Y:S01]  /*6ef0*/  FFMA.FTZ R14, R25, R9, R14 ;  /* 0x00000009190e7223 */ /* 0x000fe2000001000e */
[----:B------:R-:W-:Y:S01]  /*6f00*/  HADD2.F32 R7, -RZ, R7.H1_H1 ;  /* 0x30000007ff077230 */ /* 0x000fe20000004100 */
[----:B------:R-:W-:Y:S01]  /*6f10*/  F2FP.F16.F32.PACK_AB R4, R3, R4 ;  /* 0x000000040304723e */ /* 0x000fe200000000ff */
[--C-:B------:R-:W-:Y:S02]  /*6f20*/  HADD2.F32 R21, -RZ, R10.reuse.H0_H0 ;  /* 0x2000000aff157230 */ /* 0x100fe40000004100 */
[----:B------:R-:W-:Y:S01]  /*6f30*/  HADD2.F32 R24, -RZ, R10.H1_H1 ;  /* 0x3000000aff187230 */ /* 0x000fe20000004100 */
[----:B------:R-:W-:Y:S01]  /*6f40*/  F2FP.F16.F32.PACK_AB R5, R14, R5 ;  /* 0x000000050e05723e */ /* 0x000fe200000000ff */
[----:B------:R-:W-:-:S02]  /*6f50*/  HADD2.F32 R15, -RZ, R8.H0_H0 ;  /* 0x20000008ff0f7230 */ /* 0x000fc40000004100 */
[----:B------:R-:W-:Y:S02]  /*6f60*/  HADD2.F32 R20, -RZ, R8.H1_H1 ;  /* 0x30000008ff147230 */ /* 0x000fe40000004100 */
[-C--:B------:R-:W-:Y:S01]  /*6f70*/  FMUL.FTZ R8, R21, R6.reuse ;  /* 0x0000000615087220 */ /* 0x080fe20000410000 */
[-C--:B------:R-:W-:Y:S01]  /*6f80*/  FMUL.FTZ R9, R24, R7.reuse ;  /* 0x0000000718097220 */ /* 0x080fe20000410000 */
[C---:B------:R-:W-:Y:S01]  /*6f90*/  FMUL.FTZ R10, R15.reuse, R6 ;  /* 0x000000060f0a7220 */ /* 0x040fe20000410000 */
[C---:B------:R-:W-:Y:S01]  /*6fa0*/  FMUL.FTZ R13, R20.reuse, R7 ;  /* 0x00000007140d7220 */ /* 0x040fe20000410000 */
[-C--:B------:R-:W-:Y:S01]  /*6fb0*/  FFMA.FTZ R6, R15, R11.reuse, -R8 ;  /* 0x0000000b0f067223 */ /* 0x080fe20000010808 */
[-C--:B------:R-:W-:Y:S01]  /*6fc0*/  FFMA.FTZ R7, R20, R12.reuse, -R9 ;  /* 0x0000000c14077223 */ /* 0x080fe20000010809 */
[----:B------:R-:W-:Y:S01]  /*6fd0*/  FFMA.FTZ R11, R21, R11, R10 ;  /* 0x0000000b150b7223 */ /* 0x000fe2000001000a */
[----:B------:R-:W-:-:S04]  /*6fe0*/  FFMA.FTZ R12, R24, R12, R13 ;  /* 0x0000000c180c7223 */ /* 0x000fc8000001000d */
[----:B------:R-:W-:Y:S02]  /*6ff0*/  F2FP.F16.F32.PACK_AB R6, R11, R6 ;  /* 0x000000060b06723e */ /* 0x000fe400000000ff */
[----:B------:R-:W-:-:S05]  /*7000*/  F2FP.F16.F32.PACK_AB R7, R12, R7 ;  /* 0x000000070c07723e */ /* 0x000fca00000000ff */
[----:B------:R2:W-:Y:S01]  /*7010*/  STS.128 [R0+0x3000], R4 ;  /* 0x0030000400007388 */ /* 0x0005e20000000c00 */
[----:B------:R-:W-:Y:S05]  /*7020*/  BRA `(.L_x_10867) ;  /* 0x0000000c00d07947 */ /* 0x000fea0003800000 */
.L_x_10854:
[----:B------:R-:W1:Y:S01]  /*7030*/  LDC R21, c[0x0][0x3d4] ;  /* 0x0000f500ff157b82 */ /* 0x000e620000000800 */
[----:B------:R-:W-:Y:S01]  /*7040*/  IMAD R25, R33, -0xc0, R25 ;  /* 0xffffff4021197824 */ /* 0x000fe200078e0219 */
[----:B------:R-:W2:Y:S01]  /*7050*/  LDL R8, [R1+0x80] ;  /* 0x0000800001087983 */ /* 0x000ea20000100800 */
[----:B------:R-:W-:Y:S02]  /*7060*/  CS2R R4, SRZ ;  /* 0x0000000000047805 */ /* 0x000fe4000001ff00 */
[----:B------:R-:W-:Y:S02]  /*7070*/  CS2R R6, SRZ ;  /* 0x0000000000067805 */ /* 0x000fe4000001ff00 */
[----:B------:R-:W-:Y:S02]  /*7080*/  CS2R R26, SRZ ;  /* 0x00000000001a7805 */ /* 0x000fe4000001ff00 */
[----:B------:R-:W-:Y:S02]  /*7090*/  VIMNMX R3, R25, 0xc0, PT ;  /* 0x000000c019037848 */ /* 0x000fe40003fe0100 */
[----:B------:R-:W-:-:S02]  /*70a0*/  CS2R R24, SRZ ;  /* 0x0000000000187805 */ /* 0x000fc4000001ff00 */
[----:B-1----:R-:W-:-:S04]  /*70b0*/  ISETP.GE.AND P0, PT, R16, R21, PT ;  /* 0x000000151000720c */ /* 0x002fc80003f06270 */
[----:B------:R-:W-:-:S13]  /*70c0*/  ISETP.GE.OR P1, PT, R18, R3, P0 ;  /* 0x000000031200720c */ /* 0x000fda0000726670 */
[----:B------:R1:W5:Y:S04]  /*70d0*/  @!P1 LDG.E.128 R4, desc[UR56][R42.64] ;  /* 0x000000382a049981 */ /* 0x000368000c1e1d00 */
[----:B------:R1:W5:Y:S01]  /*70e0*/  @!P1 LDG.E.128 R24, desc[UR56][R40.64] ;  /* 0x0000003828189981 */ /* 0x000362000c1e1d00 */
[----:B------:R-:W-:Y:S01]  /*70f0*/  UMOV UR4, 0xffffffff ;  /* 0xffffffff00047882 */ /* 0x000fe20000000000 */
[----:B--2---:R-:W-:Y:S02]  /*7100*/  LEA.HI R0, R8, R8, RZ, 0x1 ;  /* 0x0000000808007211 */ /* 0x004fe400078f08ff */
[----:B-1----:R-:W-:Y:S05]  /*7110*/  BRA.DIV UR4, `(.L_x_10870) ;  /* 0x000000fe04747947 */ /* 0x002fea000b800000 */
.L_x_11039:
[----:B------:R-:W-:Y:S01]  /*7120*/  UMOV UR4, 0xffffffff ;  /* 0xffffffff00047882 */ /* 0x000fe20000000000 */
[----:B------:R-:W-:Y:S02]  /*7130*/  LOP3.LUT R0, R0, 0xfffffffe, RZ, 0xc0, !PT ;  /* 0xfffffffe00007812 */ /* 0x000fe400078ec0ff */
[----:B------:R-:W-:Y:S05]  /*7140*/  BRA.DIV UR4, `(.L_x_10871) ;  /* 0x000000fe04907947 */ /* 0x000fea000b800000 */
.L_x_11042:
[----:B------:R-:W-:Y:S01]  /*7150*/  UMOV UR4, 0xffffffff ;  /* 0xffffffff00047882 */ /* 0x000fe20000000000 */
[----:B------:R-:W-:Y:S02]  /*7160*/  IADD3 R0, R8, -R0, RZ ;  /* 0x8000000008007210 */ /* 0x000fe40007ffe0ff */
[----:B------:R-:W-:Y:S05]  /*7170*/  BRA.DIV UR4, `(.L_x_10872) ;  /* 0x000000fe04ac7947 */ /* 0x000fea000b800000 */
.L_x_11045:
[----:B------:R-:W-:Y:S01]  /*7180*/  UMOV UR4, 0xffffffff ;  /* 0xffffffff00047882 */ /* 0x000fe20000000000 */
[----:B------:R-:W-:Y:S02]  /*7190*/  SHF.L.U32 R9, R0, 0x1f, RZ ;  /* 0x0000001f00097819 */ /* 0x000fe400000006ff */
[----:B------:R-:W-:Y:S05]  /*71a0*/  BRA.DIV UR4, `(.L_x_10873) ;  /* 0x000000fe04c87947 */ /* 0x000fea000b800000 */
.L_x_11048:
[----:B------:R-:W1:Y:S01]  /*71b0*/  SYNCS.PHASECHK.TRANS64.TRYWAIT P1, [R2+URZ+0x30800], R9 ;  /* 0x03080009020075a7 */ /* 0x000e62000802017f */
[C---:B------:R-:W-:Y:S01]  /*71c0*/  VIADD R0, R18.reuse, 0x60 ;  /* 0x0000006012007836 */ /* 0x040fe20000000000 */
[-C--:B------:R-:W-:Y:S01]  /*71d0*/  ISETP.GE.OR P2, PT, R18, R3.reuse, P0 ;  /* 0x000000031200720c */ /* 0x080fe20000746670 */
[--C-:B-----5:R-:W-:Y:S01]  /*71e0*/  IMAD.MOV.U32 R15, RZ, RZ, R5.reuse ;  /* 0x000000ffff0f7224 */ /* 0x120fe200078e0005 */
[----:B------:R-:W-:Y:S01]  /*71f0*/  SHF.R.U32.HI R13, RZ, 0x10, R5 ;  /* 0x00000010ff0d7819 */ /* 0x000fe20000011605 */
[----:B------:R-:W-:Y:S01]  /*7200*/  IMAD.MOV.U32 R20, RZ, RZ, R4 ;  /* 0x000000ffff147224 */ /* 0x000fe200078e0004 */
[----:B------:R-:W-:Y:S01]  /*7210*/  ISETP.GE.OR P0, PT, R0, R3, P0 ;  /* 0x000000030000720c */ /* 0x000fe20000706670 */
[----:B------:R-:W-:Y:S01]  /*7220*/  IMAD.MOV.U32 R0, RZ, RZ, R7 ;  /* 0x000000ffff007224 */ /* 0x000fe200078e0007 */
[----:B------:R-:W-:Y:S01]  /*7230*/  SHF.R.U64 R3, R4, 0x10, R5 ;  /* 0x0000001004037819 */ /* 0x000fe20000001205 */
[----:B------:R-:W-:Y:S01]  /*7240*/  IMAD.MOV.U32 R44, RZ, RZ, R24 ;  /* 0x000000ffff2c7224 */ /* 0x000fe200078e0018 */
[--C-:B------:R-:W-:Y:S01]  /*7250*/  SHF.R.U64 R4, R6, 0x10, R7.reuse ;  /* 0x0000001006047819 */ /* 0x100fe20000001207 */
[----:B------:R-:W-:Y:S01]  /*7260*/  BSSY B1, `(.L_x_10874) ;  /* 0x0000017000017945 */ /* 0x000fe20003800000 */
[----:B------:R-:W-:-:S02]  /*7270*/  SHF.R.U32.HI R5, RZ, 0x10, R7 ;  /* 0x00000010ff057819 */ /* 0x000fc40000011607 */
[----:B------:R-:W-:Y:S02]  /*7280*/  MOV R12, R6 ;  /* 0x00000006000c7202 */ /* 0x000fe40000000f00 */
[--C-:B------:R-:W-:Y:S02]  /*7290*/  PRMT R15, R15, 0x5410, R3.reuse ;  /* 0x000054100f0f7816 */ /* 0x100fe40000000003 */
[----:B------:R-:W-:Y:S01]  /*72a0*/  PRMT R3, R4, 0x7610, R3 ;  /* 0x0000761004037816 */ /* 0x000fe20000000003 */
[----:B------:R-:W-:Y:S01]  /*72b0*/  IMAD.MOV.U32 R4, RZ, RZ, R25 ;  /* 0x000000ffff047224 */ /* 0x000fe200078e0019 */
[----:B------:R-:W-:Y:S01]  /*72c0*/  PRMT R0, R5, 0x5410, R0 ;  /* 0x0000541005007816 */ /* 0x000fe20000000000 */
[----:B------:R-:W-:Y:S01]  /*72d0*/  IMAD.MOV.U32 R5, RZ, RZ, R27 ;  /* 0x000000ffff057224 */ /* 0x000fe200078e001b */
[----:B------:R-:W-:Y:S02]  /*72e0*/  PRMT R20, R20, 0x5410, R20 ;  /* 0x0000541014147816 */ /* 0x000fe40000000014 */
[----:B------:R-:W-:-:S02]  /*72f0*/  PRMT R12, R12, 0x5410, R12 ;  /* 0x000054100c0c7816 */ /* 0x000fc4000000000c */
[--C-:B------:R-:W-:Y:S02]  /*7300*/  SHF.R.U64 R6, R24, 0x10, R25.reuse ;  /* 0x0000001018067819 */ /* 0x100fe40000001219 */
[----:B------:R-:W-:Y:S02]  /*7310*/  SHF.R.U32.HI R7, RZ, 0x10, R25 ;  /* 0x00000010ff077819 */ /* 0x000fe40000011619 */
[----:B0-----:R-:W-:Y:S02]  /*7320*/  MOV R14, R26 ;  /* 0x0000001a000e7202 */ /* 0x001fe40000000f00 */
[--C-:B------:R-:W-:Y:S02]  /*7330*/  SHF.R.U64 R8, R26, 0x10, R27.reuse ;  /* 0x000000101a087819 */ /* 0x100fe4000000121b */
[----:B------:R-:W-:Y:S02]  /*7340*/  SHF.R.U32.HI R10, RZ, 0x10, R27 ;  /* 0x00000010ff0a7819 */ /* 0x000fe4000001161b */
[----:B------:R-:W-:Y:S01]  /*7350*/  PRMT R20, R4, 0x7610, R20 ;  /* 0x0000761004147816 */ /* 0x000fe20000000014 */
[----:B------:R-:W-:Y:S01]  /*7360*/  IMAD.IADD R4, R16, 0x1, R21 ;  /* 0x0000000110047824 */ /* 0x000fe200078e0215 */
[----:B------:R-:W-:-:S02]  /*7370*/  PRMT R44, R44, 0x5410, R6 ;  /* 0x000054102c2c7816 */ /* 0x000fc40000000006 */
[----:B------:R-:W-:Y:S02]  /*7380*/  PRMT R14, R14, 0x5410, R7 ;  /* 0x000054100e0e7816 */ /* 0x000fe40000000007 */
[----:B------:R-:W-:Y:S02]  /*7390*/  PRMT R3, R3, 0x5410, R5 ;  /* 0x0000541003037816 */ /* 0x000fe40000000005 */
[----:B------:R-:W-:Y:S02]  /*73a0*/  PRMT R13, R13, 0x5410, R8 ;  /* 0x000054100d0d7816 */ /* 0x000fe40000000008 */
[----:B------:R-:W-:Y:S01]  /*73b0*/  PRMT R12, R10, 0x7610, R12 ;  /* 0x000076100a0c7816 */ /* 0x000fe2000000000c */
[----:B-1----:R-:W-:Y:S06]  /*73c0*/  @!P1 BRA `(.L_x_10875) ;  /* 0x000000fc00689947 */ /* 0x002fec0003800000 */
.L_x_11049:
[----:B------:R-:W-:Y:S05]  /*73d0*/  BSYNC B1 ;  /* 0x0000000000017941 */ /* 0x000fea0003800000 */
.L_x_10874:
[----:B------:R-:W-:Y:S01]  /*73e0*/  BSSY B1, `(.L_x_10876) ;  /* 0x000005f000017945 */ /* 0x000fe20003800000 */
[----:B------:R-:W-:-:S03]  /*73f0*/  LOP3.LUT R21, R4, 0x38, RZ, 0xc0, !PT ;  /* 0x0000003804157812 */ /* 0x000fc600078ec0ff */
[----:B------:R-:W-:Y:S05]  /*7400*/  @P2 BRA `(.L_x_10877) ;  /* 0x0000000400702947 */ /* 0x000fea0003800000 */
[----:B------:R-:W2:Y:S01]  /*7410*/  LDL R6, [R1+0x58] ;  /* 0x0000580001067983 */ /* 0x000ea20000100800 */
[----:B------:R-:W1:Y:S02]  /*7420*/  S2R R5, SR_TID.X ;  /* 0x0000000000057919 */ /* 0x000e640000002100 */
[----:B-1----:R-:W-:-:S05]  /*7430*/  VIADD R5, R5, 0xffffff80 ;  /* 0xffffff8005057836 */ /* 0x002fca0000000000 */
[----:B------:R-:W-:-:S04]  /*7440*/  SHF.R.S32.HI R10, RZ, 0x1f, R5 ;  /* 0x0000001fff0a7819 */ /* 0x000fc80000011405 */
[----:B------:R-:W-:-:S04]  /*7450*/  LEA.HI R10, R10, R5, RZ, 0x5 ;  /* 0x000000050a0a7211 */ /* 0x000fc800078f28ff */
[----:B------:R-:W-:Y:S01]  /*7460*/  SHF.R.S32.HI R10, RZ, 0x5, R10 ;  /* 0x00000005ff0a7819 */ /* 0x000fe2000001140a */
[----:B------:R-:W-:Y:S02]  /*7470*/  HADD2.F32 R37, -RZ, R44.H0_H0 ;  /* 0x2000002cff257230 */ /* 0x000fe40000004100 */
[----:B------:R-:W-:Y:S02]  /*7480*/  HADD2.F32 R33, -RZ, R20.H1_H1 ;  /* 0x30000014ff217230 */ /* 0x000fe40000004100 */
[----:B------:R-:W-:Y:S01]  /*7490*/  HADD2.F32 R39, -RZ, R44.H1_H1 ;  /* 0x3000002cff277230 */ /* 0x000fe20000004100 */
[----:B--2---:R-:W-:-:S04]  /*74a0*/  SHF.L.U32 R4, R6, 0x6, RZ ;  /* 0x0000000606047819 */ /* 0x004fc800000006ff */
[----:B------:R-:W-:-:S04]  /*74b0*/  LOP3.LUT R8, R4, 0x1c0, RZ, 0xc0, !PT ;  /* 0x000001c004087812 */ /* 0x000fc800078ec0ff */
[----:B------:R-:W-:Y:S02]  /*74c0*/  SHF.R.U32.HI R7, RZ, 0x3, R8 ;  /* 0x00000003ff077819 */ /* 0x000fe40000011608 */
[----:B------:R-:W-:Y:S02]  /*74d0*/  LOP3.LUT R4, R8, 0x38, R16, 0xf8, !PT ;  /* 0x0000003808047812 */ /* 0x000fe400078ef810 */
[----:B------:R-:W-:Y:S02]  /*74e0*/  LOP3.LUT R8, R7, R21, R8, 0x1e, !PT ;  /* 0x0000001507087212 */ /* 0x000fe400078e1e08 */
[----:B------:R-:W-:-:S03]  /*74f0*/  LOP3.LUT R4, R4, R7, RZ, 0x3c, !PT ;  /* 0x0000000704047212 */ /* 0x000fc600078e3cff */
[C---:B0-----:R-:W-:Y:S02]  /*7500*/  IMAD R9, R10.reuse, 0x200, R8 ;  /* 0x000002000a097824 */ /* 0x041fe400078e0208 */
[----:B------:R-:W-:-:S03]  /*7510*/  IMAD R5, R10, 0x200, R4 ;  /* 0x000002000a057824 */ /* 0x000fc600078e0204 */
[----:B------:R-:W-:Y:S01]  /*7520*/  LEA R42, R9, R2, 0x1 ;  /* 0x00000002092a7211 */ /* 0x000fe200078e08ff */
[----:B------:R-:W-:-:S04]  /*7530*/  IMAD R40, R5, 0x2, R2 ;  /* 0x0000000205287824 */ /* 0x000fc800078e0202 */
[----:B------:R-:W0:Y:S04]  /*7540*/  LDS.128 R8, [R42+0xc400] ;  /* 0x00c400002a087984 */ /* 0x000e280000000c00 */
[----:B------:R-:W1:Y:S01]  /*7550*/  LDS.128 R4, [R40+0xc400] ;  /* 0x00c4000028047984 */ /* 0x000e620000000c00 */
[----:B0-----:R-:W-:Y:S02]  /*7560*/  HADD2.F32 R28, -RZ, R8.H0_H0 ;  /* 0x20000008ff1c7230 */ /* 0x001fe40000004100 */
[----:B-1----:R-:W-:-:S03]  /*7570*/  HADD2.F32 R24, -RZ, R4.H0_H0 ;  /* 0x20000004ff187230 */ /* 0x002fc60000004100 */
[C---:B------:R-:W-:Y:S01]  /*7580*/  FMUL.FTZ R41, R28.reuse, R37 ;  /* 0x000000251c297220 */ /* 0x040fe20000410000 */
[-C--:B------:R-:W-:Y:S01]  /*7590*/  FMUL.FTZ R43, R28, R33.reuse ;  /* 0x000000211c2b7220 */ /* 0x080fe20000410000 */
[----:B------:R-:W-:Y:S02]  /*75a0*/  HADD2.F32 R8, -RZ, R8.H1_H1 ;  /* 0x30000008ff087230 */ /* 0x000fe40000004100 */
[C---:B------:R-:W-:Y:S01]  /*75b0*/  FFMA.FTZ R41, R24.reuse, R33, -R41 ;  /* 0x0000002118297223 */ /* 0x040fe20000010829 */
[----:B------:R-:W-:Y:S02]  /*75c0*/  HADD2.F32 R29, -RZ, R9.H0_H0 ;  /* 0x20000009ff1d7230 */ /* 0x000fe40000004100 */
[----:B------:R-:W-:Y:S01]  /*75d0*/  FFMA.FTZ R43, R24, R37, R43 ;  /* 0x00000025182b7223 */ /* 0x000fe2000001002b */
[----:B------:R-:W-:Y:S02]  /*75e0*/  HADD2.F32 R33, -RZ, R15.H1_H1 ;  /* 0x3000000fff217230 */ /* 0x000fe40000004100 */
[----:B------:R-:W-:-:S02]  /*75f0*/  HADD2.F32 R28, -RZ, R20.H0_H0 ;  /* 0x20000014ff1c7230 */ /* 0x000fc40000004100 */
[----:B------:R-:W-:Y:S02]  /*7600*/  HADD2.F32 R24, -RZ, R15.H0_H0 ;  /* 0x2000000fff187230 */ /* 0x000fe40000004100 */
[C---:B------:R-:W-:Y:S01]  /*7610*/  FMUL.FTZ R45, R8.reuse, R39 ;  /* 0x00000027082d7220 */ /* 0x040fe20000410000 */
[----:B------:R-:W-:Y:S02]  /*7620*/  HADD2.F32 R4, -RZ, R4.H1_H1 ;  /* 0x30000004ff047230 */ /* 0x000fe40000004100 */
[-C--:B------:R-:W-:Y:S01]  /*7630*/  FMUL.FTZ R37, R8, R33.reuse ;  /* 0x0000002108257220 */ /* 0x080fe20000410000 */
[----:B------:R-:W-:Y:S02]  /*7640*/  HADD2.F32 R25, -RZ, R5.H0_H0 ;  /* 0x20000005ff197230 */ /* 0x000fe40000004100 */
[C---:B------:R-:W-:Y:S01]  /*7650*/  FMUL.FTZ R36, R29.reuse, R28 ;  /* 0x0000001c1d247220 */ /* 0x040fe20000410000 */
[----:B------:R-:W-:Y:S01]  /*7660*/  FMUL.FTZ R29, R29, R24 ;  /* 0x000000181d1d7220 */ /* 0x000fe20000410000 */
[C---:B------:R-:W-:Y:S01]  /*7670*/  FFMA.FTZ R32, R4.reuse, R33, -R45 ;  /* 0x0000002104207223 */ /* 0x040fe2000001082d */
[----:B------:R-:W-:Y:S01]  /*7680*/  FFMA.FTZ R34, R4, R39, R37 ;  /* 0x0000002704227223 */ /* 0x000fe20000010025 */
[----:B------:R-:W-:-:S02]  /*7690*/  HADD2.F32 R9, -RZ, R9.H1_H1 ;  /* 0x30000009ff097230 */ /* 0x000fc40000004100 */
[C---:B------:R-:W-:Y:S01]  /*76a0*/  FFMA.FTZ R28, R25.reuse, R28, R29 ;  /* 0x0000001c191c7223 */ /* 0x040fe2000001001d */
[----:B------:R-:W-:Y:S02]  /*76b0*/  HADD2.F32 R8, -RZ, R14.H1_H1 ;  /* 0x3000000eff087230 */ /* 0x000fe40000004100 */
[----:B------:R-:W-:Y:S02]  /*76c0*/  HADD2.F32 R4, -RZ, R13.H0_H0 ;  /* 0x2000000dff047230 */ /* 0x000fe40000004100 */
[----:B------:R-:W-:Y:S02]  /*76d0*/  HADD2.F32 R30, -RZ, R10.H0_H0 ;  /* 0x2000000aff1e7230 */ /* 0x000fe40000004100 */
[----:B------:R-:W-:Y:S02]  /*76e0*/  HADD2.F32 R29, -RZ, R14.H0_H0 ;  /* 0x2000000eff1d7230 */ /* 0x000fe40000004100 */
[----:B------:R-:W-:Y:S01]  /*76f0*/  FFMA.FTZ R36, R25, R24, -R36 ;  /* 0x0000001819247223 */ /* 0x000fe20000010824 */
[----:B------:R-:W-:-:S02]  /*7700*/  HADD2.F32 R5, -RZ, R5.H1_H1 ;  /* 0x30000005ff057230 */ /* 0x000fc40000004100 */
[C---:B------:R-:W-:Y:S01]  /*7710*/  FMUL.FTZ R24, R9.reuse, R8 ;  /* 0x0000000809187220 */ /* 0x040fe20000410000 */
[----:B------:R-:W-:Y:S02]  /*7720*/  HADD2.F32 R26, -RZ, R6.H0_H0 ;  /* 0x20000006ff1a7230 */ /* 0x000fe40000004100 */
[----:B------:R-:W-:Y:S01]  /*7730*/  FMUL.FTZ R38, R9, R4 ;  /* 0x0000000409267220 */ /* 0x000fe20000410000 */
[----:B------:R-:W-:Y:S02]  /*7740*/  HADD2.F32 R25, -RZ, R12.H1_H1 ;  /* 0x3000000cff197230 */ /* 0x000fe40000004100 */
[----:B------:R-:W-:Y:S01]  /*7750*/  FMUL.FTZ R45, R30, R29 ;  /* 0x0000001d1e2d7220 */ /* 0x000fe20000410000 */
[----:B------:R-:W-:Y:S02]  /*7760*/  HADD2.F32 R10, -RZ, R10.H1_H1 ;  /* 0x3000000aff0a7230 */ /* 0x000fe40000004100 */
[----:B------:R-:W-:Y:S02]  /*7770*/  HADD2.F32 R33, -RZ, R13.H1_H1 ;  /* 0x3000000dff217230 */ /* 0x000fe40000004100 */
[----:B------:R-:W-:-:S02]  /*7780*/  HADD2.F32 R9, -RZ, R3.H0_H0 ;  /* 0x20000003ff097230 */ /* 0x000fc40000004100 */
[C---:B------:R-:W-:Y:S01]  /*7790*/  FFMA.FTZ R37, R5.reuse, R4, -R24 ;  /* 0x0000000405257223 */ /* 0x040fe20000010818 */
[-C--:B------:R-:W-:Y:S01]  /*77a0*/  FMUL.FTZ R30, R30, R25.reuse ;  /* 0x000000191e1e7220 */ /* 0x080fe20000410000 */
[----:B------:R-:W-:Y:S01]  /*77b0*/  FFMA.FTZ R39, R5, R8, R38 ;  /* 0x0000000805277223 */ /* 0x000fe20000010026 */
[----:B------:R-:W-:Y:S01]  /*77c0*/  FFMA.FTZ R45, R26, R25, -R45 ;  /* 0x000000191a2d7223 */ /* 0x000fe2000001082d */
[----:B------:R-:W-:Y:S02]  /*77d0*/  HADD2.F32 R6, -RZ, R6.H1_H1 ;  /* 0x30000006ff067230 */ /* 0x000fe40000004100 */
[C---:B------:R-:W-:Y:S01]  /*77e0*/  FMUL.FTZ R5, R10.reuse, R33 ;  /* 0x000000210a057220 */ /* 0x040fe20000410000 */
[--C-:B------:R-:W-:Y:S02]  /*77f0*/  HADD2.F32 R31, -RZ, R11.reuse.H0_H0 ;  /* 0x2000000bff1f7230 */ /* 0x100fe40000004100 */
[----:B------:R-:W-:Y:S01]  /*7800*/  FMUL.FTZ R25, R10, R9 ;  /* 0x000000090a197220 */ /* 0x000fe20000410000 */
[----:B------:R-:W-:-:S02]  /*7810*/  HADD2.F32 R11, -RZ, R11.H1_H1 ;  /* 0x3000000bff0b7230 */ /* 0x000fc40000004100 */
[----:B------:R-:W-:Y:S02]  /*7820*/  HADD2.F32 R10, -RZ, R3.H1_H1 ;  /* 0x30000003ff0a7230 */ /* 0x000fe40000004100 */
[----:B------:R-:W-:Y:S02]  /*7830*/  HADD2.F32 R24, -RZ, R12.H0_H0 ;  /* 0x2000000cff187230 */ /* 0x000fe40000004100 */
[--C-:B------:R-:W-:Y:S02]  /*7840*/  HADD2.F32 R4, -RZ, R0.reuse.H1_H1 ;  /* 0x30000000ff047230 */ /* 0x100fe40000004100 */
[----:B------:R-:W-:Y:S02]  /*7850*/  HADD2.F32 R8, -RZ, R0.H0_H0 ;  /* 0x20000000ff087230 */ /* 0x000fe40000004100 */
[----:B------:R-:W-:Y:S01]  /*7860*/  FFMA.FTZ R30, R26, R29, R30 ;  /* 0x0000001d1a1e7223 */ /* 0x000fe2000001001e */
[--C-:B------:R-:W-:Y:S02]  /*7870*/  HADD2.F32 R27, -RZ, R7.reuse.H0_H0 ;  /* 0x20000007ff1b7230 */ /* 0x100fe40000004100 */
[----:B------:R-:W-:Y:S01]  /*7880*/  FFMA.FTZ R26, R6, R9, -R5 ;  /* 0x00000009061a7223 */ /* 0x000fe20000010805 */
[----:B------:R-:W-:-:S02]  /*7890*/  HADD2.F32 R7, -RZ, R7.H1_H1 ;  /* 0x30000007ff077230 */ /* 0x000fc40000004100 */
        /* <DEDUP_REMOVED lines=17> */
[----:B------:R1:W-:Y:S04]  /*79b0*/  STS.128 [R40+0xc400], R4 ;  /* 0x00c4000428007388 */ /* 0x0003e80000000c00 */
[----:B------:R1:W-:Y:S02]  /*79c0*/  STS.128 [R42+0xc400], R8 ;  /* 0x00c400082a007388 */ /* 0x0003e40000000c00 */
.L_x_10877:
[----:B------:R-:W-:Y:S05]  /*79d0*/  BSYNC B1 ;  /* 0x0000000000017941 */ /* 0x000fea0003800000 */
.L_x_10876:
[----:B------:R-:W-:Y:S05]  /*79e0*/  @P0 BRA `(.L_x_10867) ;  /* 0x0000000400600947 */ /* 0x000fea0003800000 */
[----:B-1----:R-:W2:Y:S01]  /*79f0*/  LDL R8, [R1+0x68] ;  /* 0x0000680001087983 */ /* 0x002ea20000100800 */
[C---:B------:R-:W-:Y:S02]  /*7a00*/  VIADD R4, R18.reuse, 0x60 ;  /* 0x0000006012047836 */ /* 0x040fe40000000000 */
[----:B------:R-:W-:Y:S01]  /*7a10*/  VIADD R5, R18, 0x60 ;  /* 0x0000006012057836 */ /* 0x000fe20000000000 */
[----:B------:R-:W3:Y:S01]  /*7a20*/  LDL R38, [R1+0x88] ;  /* 0x0000880001267983 */ /* 0x000ee20000100800 */
[----:B------:R-:W-:-:S03]  /*7a30*/  IMAD.SHL.U32 R4, R4, 0x40, RZ ;  /* 0x0000004004047824 */ /* 0x000fc600078e00ff */
[----:B------:R-:W-:Y:S02]  /*7a40*/  SHF.L.U32 R5, R5, 0x6, RZ ;  /* 0x0000000605057819 */ /* 0x000fe400000006ff */
[----:B------:R-:W-:Y:S02]  /*7a50*/  LOP3.LUT R4, R4, 0x1c0, RZ, 0xc0, !PT ;  /* 0x000001c004047812 */ /* 0x000fe400078ec0ff */
[----:B------:R-:W-:Y:S02]  /*7a60*/  LOP3.LUT R5, R5, 0x1c0, RZ, 0xc0, !PT ;  /* 0x000001c005057812 */ /* 0x000fe400078ec0ff */
[----:B------:R-:W-:-:S04]  /*7a70*/  SHF.R.U32.HI R4, RZ, 0x3, R4 ;  /* 0x00000003ff047819 */ /* 0x000fc80000011604 */
[----:B------:R-:W-:Y:S01]  /*7a80*/  LOP3.LUT R21, R4, R21, R5, 0x1e, !PT ;  /* 0x0000001504157212 */ /* 0x000fe200078e1e05 */
[----:B------:R-:W-:Y:S02]  /*7a90*/  HADD2.F32 R32, -RZ, R20.H1_H1 ;  /* 0x30000014ff207230 */ /* 0x000fe40000004100 */
[--C-:B------:R-:W-:Y:S02]  /*7aa0*/  HADD2.F32 R34, -RZ, R44.reuse.H0_H0 ;  /* 0x2000002cff227230 */ /* 0x100fe40000004100 */
[----:B------:R-:W-:Y:S02]  /*7ab0*/  HADD2.F32 R36, -RZ, R44.H1_H1 ;  /* 0x3000002cff247230 */ /* 0x000fe40000004100 */
[----:B------:R-:W-:Y:S02]  /*7ac0*/  HADD2.F32 R41, -RZ, R15.H0_H0 ;  /* 0x2000000fff297230 */ /* 0x000fe40000004100 */
[----:B------:R-:W-:Y:S02]  /*7ad0*/  HADD2.F32 R43, -RZ, R20.H0_H0 ;  /* 0x20000014ff2b7230 */ /* 0x000fe40000004100 */
[----:B--2---:R-:W-:-:S04]  /*7ae0*/  IMAD.IADD R21, R8, 0x1, R21 ;  /* 0x0000000108157824 */ /* 0x004fc800078e0215 */
[----:B------:R-:W-:Y:S01]  /*7af0*/  IMAD R21, R21, 0x2, R2 ;  /* 0x0000000215157824 */ /* 0x000fe200078e0202 */
[----:B---3--:R-:W-:Y:S04]  /*7b00*/  LDS.128 R4, [R38+0xc400] ;  /* 0x00c4000026047984 */ /* 0x008fe80000000c00 */
[----:B0-----:R-:W0:Y:S02]  /*7b10*/  LDS.128 R8, [R21+0xc400] ;  /* 0x00c4000015087984 */ /* 0x001e240000000c00 */
[--C-:B0-----:R-:W-:Y:S02]  /*7b20*/  HADD2.F32 R28, -RZ, R8.reuse.H0_H0 ;  /* 0x20000008ff1c7230 */ /* 0x101fe40000004100 */
[----:B------:R-:W-:-:S03]  /*7b30*/  HADD2.F32 R8, -RZ, R8.H1_H1 ;  /* 0x30000008ff087230 */ /* 0x000fc60000004100 */
[-C--:B------:R-:W-:Y:S01]  /*7b40*/  FMUL.FTZ R33, R34, R28.reuse ;  /* 0x0000001c22217220 */ /* 0x080fe20000410000 */
[----:B------:R-:W-:Y:S01]  /*7b50*/  FMUL.FTZ R37, R32, R28 ;  /* 0x0000001c20257220 */ /* 0x000fe20000410000 */
[----:B------:R-:W-:Y:S02]  /*7b60*/  HADD2.F32 R28, -RZ, R15.H1_H1 ;  /* 0x3000000fff1c7230 */ /* 0x000fe40000004100 */
[--C-:B------:R-:W-:Y:S02]  /*7b70*/  HADD2.F32 R24, -RZ, R4.reuse.H0_H0 ;  /* 0x20000004ff187230 */ /* 0x100fe40000004100 */
[-C--:B------:R-:W-:Y:S01]  /*7b80*/  FMUL.FTZ R39, R36, R8.reuse ;  /* 0x0000000824277220 */ /* 0x080fe20000410000 */
[----:B------:R-:W-:Y:S02]  /*7b90*/  HADD2.F32 R4, -RZ, R4.H1_H1 ;  /* 0x30000004ff047230 */ /* 0x000fe40000004100 */
[----:B------:R-:W-:Y:S01]  /*7ba0*/  FMUL.FTZ R15, R28, R8 ;  /* 0x000000081c0f7220 */ /* 0x000fe20000410000 */
[----:B------:R-:W-:-:S02]  /*7bb0*/  HADD2.F32 R29, -RZ, R9.H0_H0 ;  /* 0x20000009ff1d7230 */ /* 0x000fc40000004100 */
[----:B------:R-:W-:Y:S02]  /*7bc0*/  HADD2.F32 R9, -RZ, R9.H1_H1 ;  /* 0x30000009ff097230 */ /* 0x000fe40000004100 */
[-C--:B------:R-:W-:Y:S01]  /*7bd0*/  FFMA.FTZ R8, R28, R4.reuse, -R39 ;  /* 0x000000041c087223 */ /* 0x080fe20000010827 */
[----:B------:R-:W-:Y:S02]  /*7be0*/  HADD2.F32 R39, -RZ, R14.H1_H1 ;  /* 0x3000000eff277230 */ /* 0x000fe40000004100 */
[----:B------:R-:W-:Y:S01]  /*7bf0*/  FFMA.FTZ R20, R36, R4, R15 ;  /* 0x0000000424147223 */ /* 0x000fe2000001000f */
[----:B------:R-:W-:Y:S02]  /*7c00*/  HADD2.F32 R15, -RZ, R13.H0_H0 ;  /* 0x2000000dff0f7230 */ /* 0x000fe40000004100 */
[--C-:B------:R-:W-:Y:S02]  /*7c10*/  HADD2.F32 R25, -RZ, R5.reuse.H0_H0 ;  /* 0x20000005ff197230 */ /* 0x100fe40000004100 */
[----:B------:R-:W-:Y:S01]  /*7c20*/  FFMA.FTZ R37, R34, R24, R37 ;  /* 0x0000001822257223 */ /* 0x000fe20000010025 */
[----:B------:R-:W-:-:S02]  /*7c30*/  HADD2.F32 R5, -RZ, R5.H1_H1 ;  /* 0x30000005ff057230 */ /* 0x000fc40000004100 */
[-C--:B------:R-:W-:Y:S01]  /*7c40*/  FMUL.FTZ R4, R39, R9.reuse ;  /* 0x0000000927047220 */ /* 0x080fe20000410000 */
[----:B------:R-:W-:Y:S02]  /*7c50*/  HADD2.F32 R30, -RZ, R10.H0_H0 ;  /* 0x2000000aff1e7230 */ /* 0x000fe40000004100 */
[----:B------:R-:W-:Y:S02]  /*7c60*/  HADD2.F32 R34, -RZ, R14.H0_H0 ;  /* 0x2000000eff227230 */ /* 0x000fe40000004100 */
[C---:B------:R-:W-:Y:S01]  /*7c70*/  FMUL.FTZ R14, R15.reuse, R9 ;  /* 0x000000090f0e7220 */ /* 0x040fe20000410000 */
[----:B------:R-:W-:Y:S02]  /*7c80*/  HADD2.F32 R10, -RZ, R10.H1_H1 ;  /* 0x3000000aff0a7230 */ /* 0x000fe40000004100 */
[----:B------:R-:W-:Y:S02]  /*7c90*/  HADD2.F32 R36, -RZ, R13.H1_H1 ;  /* 0x3000000dff247230 */ /* 0x000fe40000004100 */
[----:B------:R-:W-:Y:S01]  /*7ca0*/  FFMA.FTZ R9, R15, R5, -R4 ;  /* 0x000000050f097223 */ /* 0x000fe20000010804 */
[----:B------:R-:W-:-:S02]  /*7cb0*/  HADD2.F32 R26, -RZ, R6.H0_H0 ;  /* 0x20000006ff1a7230 */ /* 0x000fc40000004100 */
[----:B------:R-:W-:Y:S01]  /*7cc0*/  FFMA.FTZ R33, R32, R24, -R33 ;  /* 0x0000001820217223 */ /* 0x000fe20000010821 */
[----:B------:R-:W-:Y:S02]  /*7cd0*/  HADD2.F32 R4, -RZ, R3.H0_H0 ;  /* 0x20000003ff047230 */ /* 0x000fe40000004100 */
[----:B------:R-:W-:Y:S01]  /*7ce0*/  FMUL.FTZ R24, R43, R29 ;  /* 0x0000001d2b187220 */ /* 0x000fe20000410000 */
[----:B------:R-:W-:Y:S02]  /*7cf0*/  HADD2.F32 R6, -RZ, R6.H1_H1 ;  /* 0x30000006ff067230 */ /* 0x000fe40000004100 */
[----:B------:R-:W-:Y:S01]  /*7d00*/  FFMA.FTZ R13, R39, R5, R14 ;  /* 0x00000005270d7223 */ /* 0x000fe2000001000e */
[-C--:B------:R-:W-:Y:S01]  /*7d10*/  FMUL.FTZ R5, R36, R10.reuse ;  /* 0x0000000a24057220 */ /* 0x080fe20000410000 */
[C---:B------:R-:W-:Y:S01]  /*7d20*/  FMUL.FTZ R28, R41.reuse, R29 ;  /* 0x0000001d291c7220 */ /* 0x040fe20000410000 */
[--C-:B------:R-:W-:Y:S02]  /*7d30*/  HADD2.F32 R31, -RZ, R11.reuse.H0_H0 ;  /* 0x2000000bff1f7230 */ /* 0x100fe40000004100 */
[----:B------:R-:W-:Y:S01]  /*7d40*/  FFMA.FTZ R24, R41, R25, -R24 ;  /* 0x0000001929187223 */ /* 0x000fe20000010818 */
[----:B------:R-:W-:Y:S01]  /*7d50*/  FMUL.FTZ R29, R4, R10 ;  /* 0x0000000a041d7220 */ /* 0x000fe20000410000 */
[----:B------:R-:W-:-:S02]  /*7d60*/  HADD2.F32 R11, -RZ, R11.H1_H1 ;  /* 0x3000000bff0b7230 */ /* 0x000fc40000004100 */
[----:B------:R-:W-:Y:S01]  /*7d70*/  FFMA.FTZ R10, R4, R6, -R5 ;  /* 0x00000006040a7223 */ /* 0x000fe20000010805 */
[----:B------:R-:W-:Y:S02]  /*7d80*/  HADD2.F32 R39, -RZ, R3.H1_H1 ;  /* 0x30000003ff277230 */ /* 0x000fe40000004100 */
[--C-:B------:R-:W-:Y:S02]  /*7d90*/  HADD2.F32 R41, -RZ, R12.reuse.H0_H0 ;  /* 0x2000000cff297230 */ /* 0x100fe40000004100 */
[----:B------:R-:W-:Y:S02]  /*7da0*/  HADD2.F32 R32, -RZ, R12.H1_H1 ;  /* 0x3000000cff207230 */ /* 0x000fe40000004100 */
[--C-:B------:R-:W-:Y:S02]  /*7db0*/  HADD2.F32 R3, -RZ, R0.reuse.H1_H1 ;  /* 0x30000000ff037230 */ /* 0x100fe40000004100 */
[----:B------:R-:W-:Y:S02]  /*7dc0*/  HADD2.F32 R5, -RZ, R0.H0_H0 ;  /* 0x20000000ff057230 */ /* 0x000fe40000004100 */
[----:B------:R-:W-:-:S02]  /*7dd0*/  HADD2.F32 R27, -RZ, R7.H0_H0 ;  /* 0x20000007ff1b7230 */ /* 0x000fc40000004100 */
[----:B------:R-:W-:Y:S01]  /*7de0*/  FFMA.FTZ R28, R43, R25, R28 ;  /* 0x000000192b1c7223 */ /* 0x000fe2000001001c */
[----:B------:R-:W-:Y:S02]  /*7df0*/  HADD2.F32 R7, -RZ, R7.H1_H1 ;  /* 0x30000007ff077230 */ /* 0x000fe40000004100 */
[----:B------:R-:W-:Y:S01]  /*7e00*/  FMUL.FTZ R15, R34, R30 ;  /* 0x0000001e220f7220 */ /* 0x000fe20000410000 */
[----:B------:R-:W-:Y:S01]  /*7e10*/  FFMA.FTZ R0, R36, R6, R29 ;  /* 0x0000000624007223 */ /* 0x000fe2000001001d */
[----:B------:R-:W-:Y:S01]  /*7e20*/  FMUL.FTZ R4, R39, R31 ;  /* 0x0000001f27047220 */ /* 0x000fe20000410000 */
[----:B------:R-:W-:Y:S01]  /*7e30*/  FMUL.FTZ R12, R41, R11 ;  /* 0x0000000b290c7220 */ /* 0x000fe20000410000 */
[C---:B------:R-:W-:Y:S01]  /*7e40*/  FMUL.FTZ R25, R32.reuse, R30 ;  /* 0x0000001e20197220 */ /* 0x040fe20000410000 */
        /* <DEDUP_REMOVED lines=16> */
[----:B------:R3:W-:Y:S04]  /*7f50*/  STS.128 [R38+0xc400], R4 ;  /* 0x00c4000426007388 */ /* 0x0007e80000000c00 */
[----:B------:R3:W-:Y:S02]  /*7f60*/  STS.128 [R21+0xc400], R8 ;  /* 0x00c4000815007388 */ /* 0x0007e40000000c00 */
.L_x_10867:
[----:B------:R-:W-:Y:S05]  /*7f70*/  BSYNC B0 ;  /* 0x0000000000007941 */ /* 0x000fea0003800000 */
.L_x_10853:
[----:B------:R-:W-:Y:S01]  /*7f80*/  @!PT LDS RZ, [RZ] ;  /* 0x00000000fffff984 */ /* 0x000fe20000000800 */
[----:B------:R-:W-:Y:S01]  /*7f90*/  @!PT LDS RZ, [RZ] ;  /* 0x00000000fffff984 */ /* 0x000fe20000000800 */
[----:B------:R-:W-:Y:S01]  /*7fa0*/  @!PT LDS RZ, [RZ] ;  /* 0x00000000fffff984 */ /* 0x000fe20000000800 */
[----:B------:R-:W-:Y:S01]  /*7fb0*/  @!PT LDS RZ, [RZ] ;  /* 0x00000000fffff984 */ /* 0x000fe20000000800 */
[----:B------:R4:W-:Y:S06]  /*7fc0*/  MEMBAR.ALL.CTA ;  /* 0x0000000000007992 */ /* 0x0009ec0000008000 */
[----:B----4-:R-:W4:Y:S01]  /*7fd0*/  FENCE.VIEW.ASYNC.S ;  /* 0x00000000000073c6 */ /* 0x010f220000000000 */
[----:B------:R-:W-:Y:S05]  /*7fe0*/  WARPSYNC.ALL ;  /* 0x0000000000007948 */ /* 0x000fea0003800000 */
[----:B----4-:R-:W-:Y:S06]  /*7ff0*/  BAR.SYNC.DEFER_BLOCKING 0xd, 0x180 ;  /* 0x0346000000007b1d */ /* 0x010fec0000010000 */
.L_x_10850:
[----:B--2---:R-:W2:Y:S02]  /*8000*/  LDL R0, [R1+0x14] ;  /* 0x0000140001007983 */ /* 0x004ea40000100800 */
[----:B--2---:R-:W-:-:S13]  /*8010*/  ISETP.NE.AND P0, PT, R0, 0x3, PT ;  /* 0x000000030000780c */ /* 0x004fda0003f05270 */
[----:B------:R-:W-:Y:S05]  /*8020*/  @!P0 BRA `(.L_x_10878) ;  /* 0x0000000000048947 */ /* 0x000fea0003800000 */
[----:B------:R-:W-:Y:S01]  /*8030*/  BPT.TRAP 0x1 ;  /* 0x000000040000795c */ /* 0x000fe20000300000 */
.L_x_10878:
[----:B-1----:R-:W3:Y:S01]  /*8040*/  LDL R3, [R1+0x28] ;  /* 0x0000280001037983 */ /* 0x002ee20000100800 */
[----:B------:R-:W-:Y:S01]  /*8050*/  IMAD R0, R22, 0x8, R2 ;  /* 0x0000000816007824 */ /* 0x000fe200078e0202 */
[----:B---3--:R-:W-:-:S04]  /*8060*/  SHF.L.U32 R5, R3, 0x1f, RZ ;  /* 0x0000001f03057819 */ /* 0x008fc800000006ff */
[----:B------:R1:W2:Y:S01]  /*8070*/  SYNCS.PHASECHK.TRANS64.TRYWAIT P1, [R0+URZ+0x30830], R5 ;  /* 0x03083005000075a7 */ /* 0x0002a2000802017f */
[----:B------:R-:W-:Y:S05]  /*8080*/  @!P0 BRA `(.L_x_10879) ;  /* 0x0000000000048947 */ /* 0x000fea0003800000 */
[----:B------:R-:W-:Y:S01]  /*8090*/  BPT.TRAP 0x1 ;  /* 0x000000040000795c */ /* 0x000fe20000300000 */
.L_x_10879:
[----:B------:R-:W-:Y:S01]  /*80a0*/  IADD3 R3, R2, 0x12400, RZ ;  /* 0x0001240002037810 */ /* 0x000fe20007ffe0ff */
[----:B------:R-:W-:-:S03]  /*80b0*/  IMAD R4, R35, 0x2000, R2 ;  /* 0x0000200023047824 */ /* 0x000fc600078e0202 */
[----:B------:R-:W-:Y:S02]  /*80c0*/  SHF.R.U32.HI R3, RZ, 0x4, R3 ;  /* 0x00000004ff037819 */ /* 0x000fe40000011603 */
[----:B------:R3:W-:Y:S02]  /*80d0*/  STL [R1+0x5c], R4 ;  /* 0x00005c0401007387 */ /* 0x0007e40000100800 */
[----:B------:R-:W-:-:S04]  /*80e0*/  LOP3.LUT R3, R3, 0x3fff, RZ, 0xc0, !PT ;  /* 0x00003fff03037812 */ /* 0x000fc800078ec0ff */
[----:B------:R-:W-:Y:S01]  /*80f0*/  LOP3.LUT R3, R3, 0x10000, RZ, 0xfc, !PT ;  /* 0x0001000003037812 */ /* 0x000fe200078efcff */
[----:B---3--:R-:W-:-:S04]  /*8100*/  VIADD R4, R4, 0xc400 ;  /* 0x0000c40004047836 */ /* 0x008fc80000000000 */
[----:B------:R3:W-:Y:S01]  /*8110*/  STL [R1+0x64], R3 ;  /* 0x0000640301007387 */ /* 0x0007e20000100800 */
[----:B------:R-:W-:-:S04]  /*8120*/  SHF.R.U32.HI R4, RZ, 0x4, R4 ;  /* 0x00000004ff047819 */ /* 0x000fc80000011604 */
[----:B------:R-:W-:Y:S01]  /*8130*/  LOP3.LUT R4, R4, 0x3fff, RZ, 0xc0, !PT ;  /* 0x00003fff04047812 */ /* 0x000fe200078ec0ff */
[----:B--2---:R-:W-:Y:S06]  /*8140*/  @P1 BRA `(.L_x_10880) ;  /* 0x0000000000081947 */ /* 0x004fec0003800000 */
[----:B------:R-:W2:Y:S02]  /*8150*/  SYNCS.PHASECHK.TRANS64.TRYWAIT P1, [R0+URZ+0x30830], R5 ;  /* 0x03083005000075a7 */ /* 0x000ea4000802017f */
[----:B--2---:R-:W-:Y:S05]  /*8160*/  @!P1 BRA `(.L_x_10881) ;  /* 0x000000f000149947 */ /* 0x004fea0003800000 */
.L_x_10880:
[----:B---3--:R-:W3:Y:S01]  /*8170*/  LDL R3, [R1+0x64] ;  /* 0x0000640001037983 */ /* 0x008ee20000100800 */
[----:B------:R-:W-:Y:S01]  /*8180*/  LOP3.LUT R8, R4, 0x10000, RZ, 0xfc, !PT ;  /* 0x0001000004087812 */ /* 0x000fe200078efcff */
[----:B-12---:R-:W-:Y:S01]  /*8190*/  IMAD.MOV.U32 R5, RZ, RZ, 0x40000040 ;  /* 0x40000040ff057424 */ /* 0x006fe200078e00ff */
[----:B0-----:R-:W-:Y:S01]  /*81a0*/  MOV R9, 0x40000040 ;  /* 0x4000004000097802 */ /* 0x001fe20000000f00 */
[----:B------:R-:W-:Y:S05]  /*81b0*/  WARPSYNC.ALL ;  /* 0x0000000000007948 */ /* 0x000fea0003800000 */
[----:B------:R-:W-:Y:S01]  /*81c0*/  R2UR UR7, R5 ;  /* 0x00000000050772ca */ /* 0x000fe200000e0000 */
[----:B-----5:R-:W-:Y:S01]  /*81d0*/  WARPGROUP.ARRIVE ;  /* 0x00000000000079c5 */ /* 0x020fe20000000000 */
[C---:B------:R-:W-:Y:S01]  /*81e0*/  R2UR UR4, R8.reuse ;  /* 0x00000000080472ca */ /* 0x040fe200000e0000 */
[C---:B------:R-:W-:Y:S01]  /*81f0*/  VIADD R12, R8.reuse, 0x2 ;  /* 0x00000002080c7836 */ /* 0x040fe20000000000 */
[----:B------:R-:W-:Y:S01]  /*8200*/  R2UR UR5, R9 ;  /* 0x00000000090572ca */ /* 0x000fe200000e0000 */
[----:B------:R-:W-:Y:S01]  /*8210*/  IMAD.MOV.U32 R7, RZ, RZ, 0x40000040 ;  /* 0x40000040ff077424 */ /* 0x000fe200078e00ff */
[----:B------:R-:W-:Y:S01]  /*8220*/  MOV R13, 0x40000040 ;  /* 0x40000040000d7802 */ /* 0x000fe20000000f00 */
[----:B------:R-:W-:Y:S01]  /*8230*/  VIADD R10, R8, 0x4 ;  /* 0x00000004080a7836 */ /* 0x000fe20000000000 */
[----:B------:R-:W-:Y:S01]  /*8240*/  MOV R11, 0x40000040 ;  /* 0x40000040000b7802 */ /* 0x000fe20000000f00 */
[----:B------:R-:W-:Y:S01]  /*8250*/  IMAD.MOV.U32 R5, RZ, RZ, 0x40000040 ;  /* 0x40000040ff057424 */ /* 0x000fe200078e00ff */
[----:B------:R-:W-:Y:S04]  /*8260*/  STL.64 [R1+0x38], R8 ;  /* 0x0000380801007387 */ /* 0x000fe80000100a00 */
[----:B------:R0:W-:Y:S04]  /*8270*/  STL.64 [R1+0x50], R12 ;  /* 0x0000500c01007387 */ /* 0x0001e80000100a00 */
[----:B------:R-:W-:Y:S01]  /*8280*/  STL.64 [R1+0x48], R10 ;  /* 0x0000480a01007387 */ /* 0x000fe20000100a00 */
[----:B------:R-:W1:Y:S02]  /*8290*/  S2R R129, SR_TID.X ;  /* 0x0000000000817919 */ /* 0x000e640000002100 */
[----:B-1----:R-:W-:Y:S01]  /*82a0*/  LOP3.LUT R129, R129, 0x7f, RZ, 0xc0, !PT ;  /* 0x0000007f81817812 */ /* 0x002fe200078ec0ff */
[----:B---3--:R-:W-:-:S04]  /*82b0*/  IMAD R4, R22, 0x600, R3 ;  /* 0x0000060016047824 */ /* 0x008fc800078e0203 */
[C---:B------:R-:W-:Y:S01]  /*82c0*/  VIADD R6, R4.reuse, 0x2 ;  /* 0x0000000204067836 */ /* 0x040fe20000000000 */
[----:B------:R-:W-:-:S13]  /*82d0*/  R2UR UR6, R4 ;  /* 0x00000000040672ca */ /* 0x000fda00000e0000 */
[----:B------:R-:W-:Y:S01]  /*82e0*/  HGMMA.64x192x16.F32 R24, gdesc[UR4], RZ, !UPT, gsb0 ;  /* 0x02e00000041879f0 */ /* 0x000fe2000c0008ff */
[----:B------:R-:W-:Y:S01]  /*82f0*/  R2UR UR6, R6 ;  /* 0x00000000060672ca */ /* 0x000fe200000e0000 */
[----:B------:R-:W-:Y:S01]  /*8300*/  VIADD R6, R4, 0x4 ;  /* 0x0000000404067836 */ /* 0x000fe20000000000 */
[----:B------:R-:W-:Y:S01]  /*8310*/  R2UR UR7, R7 ;  /* 0x00000000070772ca */ /* 0x000fe200000e0000 */
[----:B------:R-:W-:Y:S01]  /*8320*/  IMAD.MOV.U32 R7, RZ, RZ, 0x40000040 ;  /* 0x40000040ff077424 */ /* 0x000fe200078e00ff */
[----:B------:R-:W-:Y:S01]  /*8330*/  R2UR UR4, R12 ;  /* 0x000000000c0472ca */ /* 0x000fe200000e0000 */
[----:B------:R-:W-:Y:S01]  /*8340*/  VIADD R4, R4, 0x6 ;  /* 0x0000000604047836 */ /* 0x000fe20000000000 */
[----:B------:R-:W-:Y:S01]  /*8350*/  R2UR UR5, R13 ;  /* 0x000000000d0572ca */ /* 0x000fe200000e0000 */
[----:B------:R-:W-:Y:S02]  /*8360*/  WARPGROUP.DEPBAR.LE gsb0, 0x0 ;  /* 0x00008000000079c5 */ /* 0x000fe40000010000 */
[----:B------:R-:W-:-:S10]  /*8370*/  WARPGROUP.ARRIVE ;  /* 0x00000000000079c5 */ /* 0x000fd40000000000 */
[----:B------:R-:W-:Y:S01]  /*8380*/  HGMMA.64x192x16.F32 R24, gdesc[UR4], R24, gsb0 ;  /* 0x02e00000041879f0 */ /* 0x000fe20008000818 */
[----:B------:R-:W-:Y:S01]  /*8390*/  R2UR UR6, R6 ;  /* 0x00000000060672ca */ /* 0x000fe200000e0000 */
[----:B------:R-:W-:Y:S01]  /*83a0*/  VIADD R6, R8, 0x6 ;  /* 0x0000000608067836 */ /* 0x000fe20000000000 */
[----:B------:R-:W-:Y:S02]  /*83b0*/  R2UR UR7, R7 ;  /* 0x00000000070772ca */ /* 0x000fe400000e0000 */
[----:B------:R-:W-:Y:S02]  /*83c0*/  R2UR UR4, R10 ;  /* 0x000000000a0472ca */ /* 0x000fe400000e0000 */
[----:B------:R-:W-:Y:S02]  /*83d0*/  R2UR UR5, R11 ;  /* 0x000000000b0572ca */ /* 0x000fe400000e0000 */
[----:B------:R-:W-:-:S05]  /*83e0*/  MOV R7, 0x40000040 ;  /* 0x4000004000077802 */ /* 0x000fca0000000f00 */
[----:B------:R1:W-:Y:S01]  /*83f0*/  STL.64 [R1+0x40], R6 ;  /* 0x0000400601007387 */ /* 0x0003e20000100a00 */
[----:B------:R-:W-:Y:S02]  /*8400*/  WARPGROUP.DEPBAR.LE gsb0, 0x0 ;  /* 0x00008000000079c5 */ /* 0x000fe40000010000 */
[----:B------:R-:W-:-:S06]  /*8410*/  WARPGROUP.ARRIVE ;  /* 0x00000000000079c5 */ /* 0x000fcc0000000000 */
[----:B------:R-:W-:Y:S01]  /*8420*/  HGMMA.64x192x16.F32 R24, gdesc[UR4], R24, gsb0 ;  /* 0x02e00000041879f0 */ /* 0x000fe20008000818 */
[----:B------:R-:W-:Y:S02]  /*8430*/  R2UR UR6, R4 ;  /* 0x00000000040672ca */ /* 0x000fe400000e0000 */
[----:B------:R-:W-:Y:S01]  /*8440*/  R2UR UR7, R5 ;  /* 0x00000000050772ca */ /* 0x000fe200000e0000 */
[----:B------:R-:W2:Y:S01]  /*8450*/  S2R R4, SR_TID.X ;  /* 0x0000000000047919 */ /* 0x000ea20000002100 */
[----:B------:R-:W-:Y:S02]  /*8460*/  R2UR UR4, R6 ;  /* 0x00000000060472ca */ /* 0x000fe400000e0000 */
[----:B------:R-:W-:Y:S01]  /*8470*/  R2UR UR5, R7 ;  /* 0x00000000070572ca */ /* 0x000fe200000e0000 */
[----:B--2---:R-:W-:-:S05]  /*8480*/  VIADD R127, R4, 0xffffff80 ;  /* 0xffffff80047f7836 */ /* 0x004fca0000000000 */
[----:B------:R-:W-:-:S04]  /*8490*/  SHF.R.S32.HI R21, RZ, 0x1f, R127 ;  /* 0x0000001fff157819 */ /* 0x000fc8000001147f */
[----:B------:R-:W-:-:S04]  /*84a0*/  LEA.HI R21, R21, R127, RZ, 0x7 ;  /* 0x0000007f15157211 */ /* 0x000fc800078f38ff */
[----:B------:R-:W-:-:S05]  /*84b0*/  LOP3.LUT R21, R21, 0xffffff80, RZ, 0xc0, !PT ;  /* 0xffffff8015157812 */ /* 0x000fca00078ec0ff */
[----:B------:R-:W-:-:S05]  /*84c0*/  IMAD.IADD R21, R127, 0x1, -R21 ;  /* 0x000000017f157824 */ /* 0x000fca00078e0a15 */
[----:B------:R-:W-:-:S04]  /*84d0*/  SHF.R.S32.HI R4, RZ, 0x1f, R21 ;  /* 0x0000001fff047819 */ /* 0x000fc80000011415 */
[----:B------:R-:W-:-:S04]  /*84e0*/  LEA.HI R4, R4, R21, RZ, 0x2 ;  /* 0x0000001504047211 */ /* 0x000fc800078f10ff */
[----:B------:R-:W-:-:S05]  /*84f0*/  LOP3.LUT R4, R4, 0x7ffffffc, RZ, 0xc0, !PT ;  /* 0x7ffffffc04047812 */ /* 0x000fca00078ec0ff */
[----:B------:R-:W-:Y:S01]  /*8500*/  IMAD.IADD R4, R21, 0x1, -R4 ;  /* 0x0000000115047824 */ /* 0x000fe200078e0a04 */
[----:B------:R-:W-:-:S05]  /*8510*/  MOV R21, 0xfffffffe ;  /* 0xfffffffe00157802 */ /* 0x000fca0000000f00 */
[----:B------:R-:W-:-:S04]  /*8520*/  IMAD R21, R4, R21, 0xc0 ;  /* 0x000000c004157424 */ /* 0x000fc800078e0215 */
[----:B------:R-:W-:-:S04]  /*8530*/  IMAD.IADD R21, R21, 0x1, R120 ;  /* 0x0000000115157824 */ /* 0x000fc800078e0278 */
[----:B------:R-:W-:-:S05]  /*8540*/  IMAD R4, R152, -0xc0, R21 ;  /* 0xffffff4098047824 */ /* 0x000fca00078e0215 */
[C---:B------:R-:W-:Y:S02]  /*8550*/  ISETP.GT.AND P1, PT, R4.reuse, 0x9, PT ;  /* 0x000000090400780c */ /* 0x040fe40003f24270 */
[C---:B------:R-:W-:Y:S02]  /*8560*/  ISETP.GT.AND P3, PT, R4.reuse, RZ, PT ;  /* 0x000000ff0400720c */ /* 0x040fe40003f64270 */
[C---:B------:R-:W-:Y:S02]  /*8570*/  ISETP.GT.AND P4, PT, R4.reuse, 0x1, PT ;  /* 0x000000010400780c */ /* 0x040fe40003f84270 */
[C---:B------:R-:W-:Y:S02]  /*8580*/  ISETP.GT.AND P5, PT, R4.reuse, 0x8, PT ;  /* 0x000000080400780c */ /* 0x040fe40003fa4270 */
[----:B------:R-:W-:Y:S01]  /*8590*/  ISETP.GT.AND P2, PT, R4, 0x10, PT ;  /* 0x000000100400780c */ /* 0x000fe20003f44270 */
[----:B------:R-:W-:Y:S02]  /*85a0*/  WARPGROUP.DEPBAR.LE gsb0, 0x0 ;  /* 0x00008000000079c5 */ /* 0x000fe40000010000 */
[----:B------:R-:W-:-:S06]  /*85b0*/  WARPGROUP.ARRIVE ;  /* 0x00000000000079c5 */ /* 0x000fcc0000000000 */
[----:B------:R-:W-:Y:S01]  /*85c0*/  HGMMA.64x192x16.F32 R24, gdesc[UR4], R24, gsb0 ;  /* 0x02e00000041879f0 */ /* 0x000fe20008000818 */
[----:B------:R-:W-:Y:S01]  /*85d0*/  ULDC UR4, c[0x0][0x9d8] ;  /* 0x0002760000047ab9 */ /* 0x000fe20000000800 */
[----:B------:R-:W-:Y:S01]  /*85e0*/  ULDC UR5, c[0x0][0x988] ;  /* 0x0002620000057ab9 */ /* 0x000fe20000000800 */
[----:B------:R-:W-:Y:S02]  /*85f0*/  WARPGROUP.DEPBAR.LE gsb0, 0x0 ;  /* 0x00008000000079c5 */ /* 0x000fe40000010000 */
[----:B------:R-:W-:Y:S01]  /*8600*/  FMUL.FTZ R122, R29, UR4 ;  /* 0x000000041d7a7c20 */ /* 0x000fe20008410000 */
[----:B------:R-:W-:Y:S01]  /*8610*/  FMUL.FTZ R15, R31, UR4 ;  /* 0x000000041f0f7c20 */ /* 0x000fe20008410000 */
[----:B------:R-:W-:Y:S01]  /*8620*/  FMUL.FTZ R126, R24, UR4 ;  /* 0x00000004187e7c20 */ /* 0x000fe20008410000 */
[----:B------:R-:W-:Y:S01]  /*8630*/  FMUL.FTZ R124, R25, UR4 ;  /* 0x00000004197c7c20 */ /* 0x000fe20008410000 */
[----:B0-----:R-:W-:Y:S01]  /*8640*/  FMUL.FTZ R13, R27, UR4 ;  /* 0x000000041b0d7c20 */ /* 0x001fe20008410000 */
[----:B-1----:R-:W-:Y:S01]  /*8650*/  FMUL.FTZ R6, R40, UR4 ;  /* 0x0000000428067c20 */ /* 0x002fe20008410000 */
        /* <DEDUP_REMOVED lines=18> */
[----:B0-----:R-:W-:Y:S01]  /*8780*/  FSEL R122, R122, -INF , P1 ;  /* 0xff8000007a7a7808 */ /* 0x001fe20000800000 */
[----:B------:R-:W-:Y:S01]  /*8790*/  FMUL.FTZ R24, R34, UR4 ;  /* 0x0000000422187c20 */ /* 0x000fe20008410000 */
[----:B------:R-:W-:Y:S01]  /*87a0*/  FMUL.FTZ R34, R96, UR4 ;  /* 0x0000000460227c20 */ /* 0x000fe20008410000 */
[----:B------:R-:W-:Y:S01]  /*87b0*/  FMUL.FTZ R25, R35, UR4 ;  /* 0x0000000423197c20 */ /* 0x000fe20008410000 */
[----:B------:R-:W-:Y:S01]  /*87c0*/  FMUL.FTZ R9, R41, UR4 ;  /* 0x0000000429097c20 */ /* 0x000fe20008410000 */
[----:B------:R-:W-:Y:S01]  /*87d0*/  FMUL.FTZ R26, R38, UR4 ;  /* 0x00000004261a7c20 */ /* 0x000fe20008410000 */
[----:B------:R-:W-:Y:S01]  /*87e0*/  FMUL.FTZ R8, R44, UR4 ;  /* 0x000000042c087c20 */ /* 0x000fe20008410000 */
[----:B------:R-:W0:Y:S01]  /*87f0*/  MUFU.TANH R124, R124 ;  /* 0x0000007c007c7308 */ /* 0x000e220000002400 */
        /* <DEDUP_REMOVED lines=50> */
[----:B------:R-:W-:Y:S01]  /*8b20*/  FMNMX.FTZ R5, R125, R6, !PT ;  /* 0x000000067d057209 */ /* 0x000fe20007810000 */
[----:B------:R-:W-:Y:S01]  /*8b30*/  FMUL.FTZ R43, R80, UR4 ;  /* 0x00000004502b7c20 */ /* 0x000fe20008410000 */
[----:B------:R-:W-:Y:S01]  /*8b40*/  FMUL.FTZ R70, R78, UR4 ;  /* 0x000000044e467c20 */ /* 0x000fe20008410000 */
[----:B------:R-:W-:Y:S01]  /*8b50*/  FMUL.FTZ R41, R84, UR4 ;  /* 0x0000000454297c20 */ /* 0x000fe20008410000 */
[----:B------:R-:W-:Y:S01]  /*8b60*/  FMNMX.FTZ R6, R122, R5, !PT ;  /* 0x000000057a067209 */ /* 0x000fe20007810000 */
        /* <DEDUP_REMOVED lines=30> */
[----:B------:R-:W2:Y:S02]  /*8d50*/  LDL R115, [R1+0x34] ;  /* 0x0000340001737983 */ /* 0x000ea40000100800 */
[----:B------:R-:W3:Y:S01]  /*8d60*/  MUFU.TANH R3, R3 ;  /* 0x0000000300037308 */ /* 0x000ee20000002400 */
[----:B0-----:R-:W-:-:S02]  /*8d70*/  FSEL R27, R27, -INF , P5 ;  /* 0xff8000001b1b7808 */ /* 0x001fc40002800000 */
[----:B------:R-:W-:-:S05]  /*8d80*/  ISETP.GT.AND P5, PT, R4, 0x30, PT ;  /* 0x000000300400780c */ /* 0x000fca0003fa4270 */
[----:B------:R-:W0:Y:S01]  /*8d90*/  MUFU.TANH R24, R24 ;  /* 0x0000001800187308 */ /* 0x000e220000002400 */
[----:B-1----:R-:W-:-:S07]  /*8da0*/  FSEL R121, R121, -INF , P3 ;  /* 0xff80000079797808 */ /* 0x002fce0001800000 */
[----:B------:R-:W1:Y:S01]  /*8db0*/  MUFU.TANH R25, R25 ;  /* 0x0000001900197308 */ /* 0x000e620000002400 */
[----:B---3--:R-:W-:Y:S02]  /*8dc0*/  FSEL R49, R3, -INF , P5 ;  /* 0xff80000003317808 */ /* 0x008fe40002800000 */
[----:B------:R-:W-:-:S04]  /*8dd0*/  FMNMX.FTZ R3, R121, R6, !PT ;  /* 0x0000000679037209 */ /* 0x000fc80007810000 */
[----:B------:R-:W-:Y:S01]  /*8de0*/  FMNMX.FTZ R6, R96, R3, !PT ;  /* 0x0000000360067209 */ /* 0x000fe20007810000 */
[----:B------:R-:W3:Y:S01]  /*8df0*/  MUFU.TANH R9, R9 ;  /* 0x0000000900097308 */ /* 0x000ee20000002400 */
        /* <DEDUP_REMOVED lines=8> */
[----:B---3--:R-:W-:-:S04]  /*8e80*/  FSEL R91, R9, -INF , P2 ;  /* 0xff800000095b7808 */ /* 0x008fc80001000000 */
[----:B------:R-:W-:-:S03]  /*8e90*/  FMNMX.FTZ R3, R91, R6, !PT ;  /* 0x000000065b037209 */ /* 0x000fc60007810000 */
[----:B------:R-:W3:Y:S01]  /*8ea0*/  MUFU.TANH R11, R11 ;  /* 0x0000000b000b7308 */ /* 0x000ee20000002400 */
[----:B0-----:R-:W-:Y:S02]  /*8eb0*/  FSEL R26, R26, -INF , P4 ;  /* 0xff8000001a1a7808 */ /* 0x001fe40002000000 */
[----:B------:R-:W-:-:S05]  /*8ec0*/  ISETP.GT.AND P4, PT, R4, 0x29, PT ;  /* 0x000000290400780c */ /* 0x000fca0003f84270 */
[----:B------:R-:W0:Y:S01]  /*8ed0*/  MUFU.TANH R28, R28 ;  /* 0x0000001c001c7308 */ /* 0x000e220000002400 */
[----:B-1----:R-:W-:Y:S01]  /*8ee0*/  FSEL R92, R8, -INF , P3 ;  /* 0xff800000085c7808 */ /* 0x002fe20001800000 */
[----:B------:R-:W-:Y:S01]  /*8ef0*/  FMUL.FTZ R8, R108, UR4 ;  /* 0x000000046c087c20 */ /* 0x000fe20008410000 */
[----:B------:R-:W-:Y:S02]  /*8f00*/  FMUL.FTZ R108, R111, UR4 ;  /* 0x000000046f6c7c20 */ /* 0x000fe40008410000 */
[----:B------:R-:W-:Y:S01]  /*8f10*/  FMNMX.FTZ R5, R92, R3, !PT ;  /* 0x000000035c057209 */ /* 0x000fe20007810000 */
[----:B------:R-:W-:Y:S02]  /*8f20*/  FMUL.FTZ R3, R101, UR4 ;  /* 0x0000000465037c20 */ /* 0x000fe40008410000 */
        /* <DEDUP_REMOVED lines=9> */
[----:B------:R-:W-:Y:S02]  /*8fc0*/  ISETP.GT.AND P5, PT, R4, 0x41, PT ;  /* 0x000000410400780c */ /* 0x000fe40003fa4270 */
[----:B------:R-:W-:-:S03]  /*8fd0*/  FMNMX.FTZ R5, R77, R6, !PT ;  /* 0x000000064d057209 */ /* 0x000fc60007810000 */
[----:B------:R-:W1:Y:S01]  /*8fe0*/  MUFU.TANH R30, R30 ;  /* 0x0000001e001e7308 */ /* 0x000e620000002400 */
[----:B---3--:R-:W-:Y:S02]  /*8ff0*/  FSEL R29, R29, -INF , P2 ;  /* 0xff8000001d1d7808 */ /* 0x008fe40001000000 */
[----:B------:R-:W-:-:S05]  /*9000*/  ISETP.GT.AND P2, PT, R4, 0x38, PT ;  /* 0x000000380400780c */ /* 0x000fca0003f44270 */
[----:B------:R-:W3:Y:S01]  /*9010*/  MUFU.TANH R20, R20 ;  /* 0x0000001400147308 */ /* 0x000ee20000002400 */
[----:B0-----:R-:W-:Y:S01]  /*9020*/  FSEL R72, R32, -INF , P1 ;  /* 0xff80000020487808 */ /* 0x001fe20000800000 */
[----:B------:R-:W-:-:S03]  /*9030*/  FMUL.FTZ R32, R100, UR4 ;  /* 0x0000000464207c20 */ /* 0x000fc60008410000 */
[----:B------:R-:W-:-:S03]  /*9040*/  FMNMX.FTZ R6, R72, R5, !PT ;  /* 0x0000000548067209 */ /* 0x000fc60007810000 */
[----:B------:R-:W0:Y:S01]  /*9050*/  MUFU.TANH R31, R31 ;  /* 0x0000001f001f7308 */ /* 0x000e220000002400 */
[----:B-1----:R-:W-:Y:S02]  /*9060*/  FSEL R30, R30, -INF , P3 ;  /* 0xff8000001e1e7808 */ /* 0x002fe40001800000 */
[----:B------:R-:W-:-:S05]  /*9070*/  ISETP.GT.AND P3, PT, R4, 0x39, PT ;  /* 0x000000390400780c */ /* 0x000fca0003f64270 */
        /* <DEDUP_REMOVED lines=18> */
[----:B-1----:R-:W-:-:S04]  /*91a0*/  FSEL R64, R39, -INF , P5 ;  /* 0xff80000027407808 */ /* 0x002fc80002800000 */
[----:B------:R-:W-:-:S03]  /*91b0*/  FMNMX.FTZ R6, R64, R5, !PT ;  /* 0x0000000540067209 */ /* 0x000fc60007810000 */
[----:B------:R-:W1:Y:S01]  /*91c0*/  MUFU.TANH R51, R51 ;  /* 0x0000003300337308 */ /* 0x000e620000002400 */
[----:B---3--:R-:W-:Y:S02]  /*91d0*/  FSEL R50, R50, -INF , P2 ;  /* 0xff80000032327808 */ /* 0x008fe40001000000 */
[----:B------:R-:W-:-:S05]  /*91e0*/  ISETP.GT.AND P2, PT, R4, 0x49, PT ;  /* 0x000000490400780c */ /* 0x000fca0003f44270 */
[----:B------:R-:W3:Y:S01]  /*91f0*/  MUFU.TANH R60, R60 ;  /* 0x0000003c003c7308 */ /* 0x000ee20000002400 */
[----:B0-----:R-:W-:-:S04]  /*9200*/  FSEL R65, R38, -INF , P1 ;  /* 0xff80000026417808 */ /* 0x001fc80000800000 */
        /* <DEDUP_REMOVED lines=30> */
[----:B------:R-:W-:Y:S01]  /*93f0*/  FMNMX.FTZ R6, R46, R5, !PT ;  /* 0x000000052e067209 */ /* 0x000fe20007810000 */
[----:B------:R-:W-:Y:S01]  /*9400*/  FMUL.FTZ R5, R107, UR4 ;  /* 0x000000046b057c20 */ /* 0x000fe20008410000 */
[----:B------:R-:W-:Y:S01]  /*9410*/  FMUL.FTZ R107, R114, UR4 ;  /* 0x00000004726b7c20 */ /* 0x000fe20008410000 */
        /* <DEDUP_REMOVED lines=47> */
[----:B------:R-:W-:Y:S01]  /*9710*/  FMNMX.FTZ R6, R38, R9, !PT ;  /* 0x0000000926067209 */ /* 0x000fe20007810000 */
[----:B------:R-:W-:Y:S02]  /*9720*/  FMUL.FTZ R9, R109, UR4 ;  /* 0x000000046d097c20 */ /* 0x000fe40008410000 */
        /* <DEDUP_REMOVED lines=29> */
[----:B------:R-:W-:Y:S01]  /*9900*/  FMNMX.FTZ R6, R34, R11, !PT ;  /* 0x0000000b22067209 */ /* 0x000fe20007810000 */
[----:B------:R-:W-:Y:S02]  /*9910*/  FMUL.FTZ R11, R113, UR4 ;  /* 0x00000004710b7c20 */ /* 0x000fe40008410000 */
        /* <DEDUP_REMOVED lines=8> */
[----:B0-----:R-:W-:Y:S01]  /*99a0*/  FSEL R82, R82, -INF , P2 ;  /* 0xff80000052527808 */ /* 0x001fe20001000000 */
[----:B------:R-:W4:Y:S01]  /*99b0*/  LDL R116, [R1+0x2c] ;  /* 0x00002c0001747983 */ /* 0x000f220000100800 */
        /* <DEDUP_REMOVED lines=19> */
[----:B------:R-:W2:Y:S01]  /*9af0*/  LDL R117, [R1+0x6c] ;  /* 0x00006c0001757983 */ /* 0x000ea20000100800 */
        /* <DEDUP_REMOVED lines=35> */
[----:B0-----:R-:W-:-:S04]  /*9d30*/  FSEL R20, R20, -INF , P5 ;  /* 0xff80000014147808 */ /* 0x001fc80002800000 */
[----:B------:R-:W-:-:S03]  /*9d40*/  FMNMX.FTZ R97, R20, R5, !PT ;  /* 0x0000000514617209 */ /* 0x000fc60007810000 */
[----:B------:R-:W0:Y:S01]  /*9d50*/  MUFU.TANH R106, R106 ;  /* 0x0000006a006a7308 */ /* 0x000e220000002400 */
[----:B-1----:R-:W-:Y:S01]  /*9d60*/  FSEL R108, R108, -INF , P1 ;  /* 0xff8000006c6c7808 */ /* 0x002fe20000800000 */
[----:B------:R-:W1:Y:S06]  /*9d70*/  SHFL.BFLY PT, R6, R97, 0x2, 0x1f ;  /* 0x0c401f0061067f89 */ /* 0x000e6c00000e0000 */
[----:B------:R-:W1:Y:S01]  /*9d80*/  MUFU.TANH R105, R105 ;  /* 0x0000006900697308 */ /* 0x000e620000002400 */
[----:B---3--:R-:W-:-:S07]  /*9d90*/  FSEL R107, R107, -INF , P2 ;  /* 0xff8000006b6b7808 */ /* 0x008fce0001000000 */
[----:B------:R-:W3:Y:S01]  /*9da0*/  MUFU.TANH R104, R104 ;  /* 0x0000006800687308 */ /* 0x000ee20000002400 */
[----:B0-----:R-:W-:Y:S02]  /*9db0*/  FSEL R106, R106, -INF , P3 ;  /* 0xff8000006a6a7808 */ /* 0x001fe40001800000 */
[----:B-1----:R-:W-:Y:S02]  /*9dc0*/  FSEL R105, R105, -INF , P4 ;  /* 0xff80000069697808 */ /* 0x002fe40002000000 */
[----:B------:R-:W-:Y:S01]  /*9dd0*/  FMNMX.FTZ R98, R97, R6, !PT ;  /* 0x0000000661627209 */ /* 0x000fe20007810000 */
[----:B------:R-:W-:-:S04]  /*9de0*/  IMAD.U32 R6, RZ, RZ, UR5 ;  /* 0x00000005ff067e24 */ /* 0x000fc8000f8e00ff */
[----:B------:R-:W0:Y:S01]  /*9df0*/  SHFL.BFLY PT, R5, R98, 0x1, 0x1f ;  /* 0x0c201f0062057f89 */ /* 0x000e2200000e0000 */
[----:B---3--:R-:W-:Y:S02]  /*9e00*/  FSEL R104, R104, -INF , P5 ;  /* 0xff80000068687808 */ /* 0x008fe40002800000 */
[----:B0-----:R-:W-:-:S04]  /*9e10*/  FMNMX.FTZ R5, R98, R5, !PT ;  /* 0x0000000562057209 */ /* 0x001fc80007810000 */
[C---:B------:R-:W-:Y:S01]  /*9e20*/  FSETP.NEU.FTZ.AND P6, PT, R5.reuse, -INF , PT ;  /* 0xff8000000500780b */ /* 0x040fe20003fdd000 */
[----:B------:R-:W-:-:S05]  /*9e30*/  FMUL.FTZ R95, R5, R6 ;  /* 0x00000006055f7220 */ /* 0x000fca0000410000 */
[----:B------:R-:W-:-:S05]  /*9e40*/  FSEL R95, R95, RZ, P6 ;  /* 0x000000ff5f5f7208 */ /* 0x000fca0003000000 */
[-CC-:B------:R-:W-:Y:S01]  /*9e50*/  FFMA.FTZ R97, R93, R6.reuse, -R95.reuse ;  /* 0x000000065d617223 */ /* 0x180fe2000001085f */
[-CC-:B------:R-:W-:Y:S01]  /*9e60*/  FFMA.FTZ R93, R94, R6.reuse, -R95.reuse ;  /* 0x000000065e5d7223 */ /* 0x180fe2000001085f */
[-CC-:B------:R-:W-:Y:S01]  /*9e70*/  FFMA.FTZ R94, R91, R6.reuse, -R95.reuse ;  /* 0x000000065b5e7223 */ /* 0x180fe2000001085f */
[-CC-:B------:R-:W-:Y:S01]  /*9e80*/  FFMA.FTZ R91, R92, R6.reuse, -R95.reuse ;  /* 0x000000065c5b7223 */ /* 0x180fe2000001085f */
        /* <DEDUP_REMOVED lines=17> */
[--C-:B0-----:R-:W-:Y:S01]  /*9fa0*/  FFMA.FTZ R111, R65, R6, -R95.reuse ;  /* 0x00000006416f7223 */ /* 0x101fe2000001085f */
        /* <DEDUP_REMOVED lines=10> */
[----:B------:R-:W-:-:S02]  /*a050*/  FFMA.FTZ R11, R11, R6, -R95 ;  /* 0x000000060b0b7223 */ /* 0x000fc4000001085f */
[----:B------:R-:W-:Y:S02]  /*a060*/  FMNMX.FTZ R110, R28, R109, !PT ;  /* 0x0000006d1c6e7209 */ /* 0x000fe40007810000 */
[----:B------:R-:W-:Y:S01]  /*a070*/  MUFU.EX2 R102, R102 ;  /* 0x0000006600667308 */ /* 0x000fe20000000800 */
[--C-:B0-----:R-:W-:Y:S01]  /*a080*/  FFMA.FTZ R112, R60, R6, -R95.reuse ;  /* 0x000000063c707223 */ /* 0x101fe2000001085f */
[----:B------:R-:W-:Y:S01]  /*a090*/  FMNMX.FTZ R69, R29, R110, !PT ;  /* 0x0000006e1d457209 */ /* 0x000fe20007810000 */
[----:B------:R-:W-:-:S03]  /*a0a0*/  FFMA.FTZ R110, R64, R6, -R95 ;  /* 0x00000006406e7223 */ /* 0x000fc6000001085f */
[----:B------:R-:W-:Y:S02]  /*a0b0*/  FMNMX.FTZ R64, R30, R69, !PT ;  /* 0x000000451e407209 */ /* 0x000fe40007810000 */
[----:B------:R-:W-:Y:S02]  /*a0c0*/  MUFU.EX2 R69, R110 ;  /* 0x0000006e00457308 */ /* 0x000fe40000000800 */
[----:B------:R-:W-:-:S04]  /*a0d0*/  FMNMX.FTZ R64, R31, R64, !PT ;  /* 0x000000401f407209 */ /* 0x000fc80007810000 */
[----:B------:R-:W-:Y:S02]  /*a0e0*/  FMNMX.FTZ R65, R49, R64, !PT ;  /* 0x0000004031417209 */ /* 0x000fe40007810000 */
[----:B------:R0:W-:Y:S02]  /*a0f0*/  MUFU.EX2 R64, R111 ;  /* 0x0000006f00407308 */ /* 0x0001e40000000800 */
[----:B------:R-:W-:-:S04]  /*a100*/  FMNMX.FTZ R65, R48, R65, !PT ;  /* 0x0000004130417209 */ /* 0x000fc80007810000 */
[----:B------:R-:W-:Y:S02]  /*a110*/  FMNMX.FTZ R60, R50, R65, !PT ;  /* 0x00000041323c7209 */ /* 0x000fe40007810000 */
[----:B------:R1:W-:Y:S01]  /*a120*/  MUFU.EX2 R65, R112 ;  /* 0x0000007000417308 */ /* 0x0003e20000000800 */
[--C-:B0-----:R-:W-:Y:S01]  /*a130*/  FFMA.FTZ R111, R44, R6, -R95.reuse ;  /* 0x000000062c6f7223 */ /* 0x101fe2000001085f */
[----:B------:R-:W-:Y:S01]  /*a140*/  FMNMX.FTZ R109, R51, R60, !PT ;  /* 0x0000003c336d7209 */ /* 0x000fe20007810000 */
[----:B------:R-:W-:-:S03]  /*a150*/  FFMA.FTZ R60, R61, R6, -R95 ;  /* 0x000000063d3c7223 */ /* 0x000fc6000001085f */
[----:B------:R-:W-:Y:S02]  /*a160*/  FMNMX.FTZ R110, R52, R109, !PT ;  /* 0x0000006d346e7209 */ /* 0x000fe40007810000 */
[----:B------:R-:W0:Y:S01]  /*a170*/  MUFU.EX2 R103, R103 ;  /* 0x0000006700677308 */ /* 0x000e220000000800 */
[----:B-1----:R-:W-:Y:S01]  /*a180*/  FFMA.FTZ R112, R45, R6, -R95 ;  /* 0x000000062d707223 */ /* 0x002fe2000001085f */
[----:B------:R-:W-:-:S04]  /*a190*/  FMNMX.FTZ R61, R53, R110, !PT ;  /* 0x0000006e353d7209 */ /* 0x000fc80007810000 */
[----:B------:R-:W-:Y:S02]  /*a1a0*/  FMNMX.FTZ R56, R54, R61, !PT ;  /* 0x0000003d36387209 */ /* 0x000fe40007810000 */
[----:B------:R-:W-:Y:S02]  /*a1b0*/  MUFU.EX2 R61, R113 ;  /* 0x00000071003d7308 */ /* 0x000fe40000000800 */
[----:B------:R-:W-:Y:S01]  /*a1c0*/  FMNMX.FTZ R109, R55, R56, !PT ;  /* 0x00000038376d7209 */ /* 0x000fe20007810000 */
[-CC-:B------:R-:W-:Y:S01]  /*a1d0*/  FFMA.FTZ R56, R57, R6.reuse, -R95.reuse ;  /* 0x0000000639387223 */ /* 0x180fe2000001085f */
[-CC-:B------:R-:W-:Y:S01]  /*a1e0*/  FFMA.FTZ R57, R46, R6.reuse, -R95.reuse ;  /* 0x000000062e397223 */ /* 0x180fe2000001085f */
[----:B------:R-:W-:Y:S01]  /*a1f0*/  FFMA.FTZ R46, R47, R6, -R95 ;  /* 0x000000062f2e7223 */ /* 0x000fe2000001085f */
        /* <DEDUP_REMOVED lines=14> */
[-CC-:B-1----:R-:W-:Y:S01]  /*a2e0*/  FFMA.FTZ R111, R40, R6.reuse, -R95.reuse ;  /* 0x00000006286f7223 */ /* 0x182fe2000001085f */
[----:B------:R-:W-:Y:S01]  /*a2f0*/  FMNMX.FTZ R110, R74, R45, !PT ;  /* 0x0000002d4a6e7209 */ /* 0x000fe20007810000 */
[-CC-:B------:R-:W-:Y:S01]  /*a300*/  FFMA.FTZ R45, R42, R6.reuse, -R95.reuse ;  /* 0x000000062a2d7223 */ /* 0x180fe2000001085f */
[--C-:B------:R-:W-:Y:S02]  /*a310*/  FFMA.FTZ R42, R43, R6, -R95.reuse ;  /* 0x000000062b2a7223 */ /* 0x100fe4000001085f */
[----:B------:R-:W-:Y:S02]  /*a320*/  FMNMX.FTZ R109, R79, R110, !PT ;  /* 0x0000006e4f6d7209 */ /* 0x000fe40007810000 */
[----:B------:R-:W-:Y:S01]  /*a330*/  MUFU.EX2 R99, R99 ;  /* 0x0000006300637308 */ /* 0x000fe20000000800 */
[----:B---3--:R-:W-:Y:S01]  /*a340*/  FFMA.FTZ R112, R38, R6, -R95 ;  /* 0x0000000626707223 */ /* 0x008fe2000001085f */
[----:B------:R-:W-:-:S04]  /*a350*/  FMNMX.FTZ R109, R78, R109, !PT ;  /* 0x0000006d4e6d7209 */ /* 0x000fc80007810000 */
[----:B------:R-:W-:Y:S02]  /*a360*/  FMNMX.FTZ R110, R80, R109, !PT ;  /* 0x0000006d506e7209 */ /* 0x000fe40007810000 */
[----:B------:R-:W-:Y:S02]  /*a370*/  MUFU.EX2 R96, R96 ;  /* 0x0000006000607308 */ /* 0x000fe40000000800 */
[----:B------:R-:W-:-:S04]  /*a380*/  FMNMX.FTZ R43, R81, R110, !PT ;  /* 0x0000006e512b7209 */ /* 0x000fc80007810000 */
[----:B------:R-:W-:Y:S02]  /*a390*/  FMNMX.FTZ R40, R82, R43, !PT ;  /* 0x0000002b52287209 */ /* 0x000fe40007810000 */
[----:B------:R1:W-:Y:S02]  /*a3a0*/  MUFU.EX2 R43, R111 ;  /* 0x0000006f002b7308 */ /* 0x0003e40000000800 */
[----:B------:R-:W-:Y:S01]  /*a3b0*/  FMNMX.FTZ R109, R83, R40, !PT ;  /* 0x00000028536d7209 */ /* 0x000fe20007810000 */
[----:B------:R-:W-:-:S03]  /*a3c0*/  FFMA.FTZ R40, R41, R6, -R95 ;  /* 0x0000000629287223 */ /* 0x000fc6000001085f */
[----:B------:R-:W-:Y:S02]  /*a3d0*/  FMNMX.FTZ R110, R84, R109, !PT ;  /* 0x0000006d546e7209 */ /* 0x000fe40007810000 */
[----:B------:R-:W-:Y:S01]  /*a3e0*/  MUFU.EX2 R97, R97 ;  /* 0x0000006100617308 */ /* 0x000fe20000000800 */
[----:B-1----:R-:W-:Y:S01]  /*a3f0*/  FFMA.FTZ R111, R35, R6, -R95 ;  /* 0x00000006236f7223 */ /* 0x002fe2000001085f */
[----:B------:R-:W-:-:S04]  /*a400*/  FMNMX.FTZ R41, R85, R110, !PT ;  /* 0x0000006e55297209 */ /* 0x000fc80007810000 */
[----:B------:R-:W-:Y:S02]  /*a410*/  FMNMX.FTZ R38, R86, R41, !PT ;  /* 0x0000002956267209 */ /* 0x000fe40007810000 */
[----:B------:R1:W-:Y:S02]  /*a420*/  MUFU.EX2 R41, R112 ;  /* 0x0000007000297308 */ /* 0x0003e40000000800 */
[----:B------:R-:W-:Y:S01]  /*a430*/  FMNMX.FTZ R109, R87, R38, !PT ;  /* 0x00000026576d7209 */ /* 0x000fe20007810000 */
[----:B------:R-:W-:-:S03]  /*a440*/  FFMA.FTZ R38, R39, R6, -R95 ;  /* 0x0000000627267223 */ /* 0x000fc6000001085f */
[----:B------:R-:W-:Y:S02]  /*a450*/  FMNMX.FTZ R110, R88, R109, !PT ;  /* 0x0000006d586e7209 */ /* 0x000fe40007810000 */
[----:B------:R-:W-:Y:S01]  /*a460*/  MUFU.EX2 R93, R93 ;  /* 0x0000005d005d7308 */ /* 0x000fe20000000800 */
[--C-:B-1----:R-:W-:Y:S01]  /*a470*/  FFMA.FTZ R112, R33, R6, -R95.reuse ;  /* 0x0000000621707223 */ /* 0x102fe2000001085f */
[----:B------:R-:W-:Y:S01]  /*a480*/  FMNMX.FTZ R39, R89, R110, !PT ;  /* 0x0000006e59277209 */ /* 0x000fe20007810000 */
[-CC-:B------:R-:W-:Y:S01]  /*a490*/  FFMA.FTZ R33, R34, R6.reuse, -R95.reuse ;  /* 0x0000000622217223 */ /* 0x180fe2000001085f */
[-CC-:B------:R-:W-:Y:S01]  /*a4a0*/  FFMA.FTZ R34, R21, R6.reuse, -R95.reuse ;  /* 0x0000000615227223 */ /* 0x180fe2000001085f */
[-CC-:B------:R-:W-:Y:S01]  /*a4b0*/  FFMA.FTZ R21, R32, R6.reuse, -R95.reuse ;  /* 0x0000000620157223 */ /* 0x180fe2000001085f */
[----:B------:R-:W-:Y:S01]  /*a4c0*/  FMNMX.FTZ R35, R90, R39, !PT ;  /* 0x000000275a237209 */ /* 0x000fe20007810000 */
[-CC-:B------:R-:W-:Y:S01]  /*a4d0*/  FFMA.FTZ R32, R3, R6.reuse, -R95.reuse ;  /* 0x0000000603207223 */ /* 0x180fe2000001085f */
[-CC-:B------:R-:W-:Y:S01]  /*a4e0*/  FFMA.FTZ R3, R37, R6.reuse, -R95.reuse ;  /* 0x0000000625037223 */ /* 0x180fe2000001085f */
[----:B------:R1:W-:Y:S01]  /*a4f0*/  MUFU.EX2 R39, R111 ;  /* 0x0000006f00277308 */ /* 0x0003e20000000800 */
[----:B------:R-:W-:Y:S01]  /*a500*/  FMNMX.FTZ R110, R108, R35, !PT ;  /* 0x000000236c6e7209 */ /* 0x000fe20007810000 */
[----:B------:R-:W-:-:S03]  /*a510*/  FFMA.FTZ R35, R36, R6, -R95 ;  /* 0x0000000624237223 */ /* 0x000fc6000001085f */
[----:B------:R-:W-:-:S03]  /*a520*/  FMNMX.FTZ R109, R107, R110, !PT ;  /* 0x0000006e6b6d7209 */ /* 0x000fc60007810000 */
[----:B------:R-:W-:Y:S01]  /*a530*/  MUFU.EX2 R94, R94 ;  /* 0x0000005e005e7308 */ /* 0x000fe20000000800 */
[----:B------:R-:W-:Y:S01]  /*a540*/  FMNMX.FTZ R36, R106, R109, !PT ;  /* 0x0000006d6a247209 */ /* 0x000fe20007810000 */
[-CC-:B-1----:R-:W-:Y:S01]  /*a550*/  FFMA.FTZ R111, R4, R6.reuse, -R95.reuse ;  /* 0x00000006046f7223 */ /* 0x182fe2000001085f */
[----:B------:R-:W-:Y:S02]  /*a560*/  FFMA.FTZ R4, R20, R6, -R95 ;  /* 0x0000000614047223 */ /* 0x000fe4000001085f */
[----:B------:R-:W-:-:S03]  /*a570*/  FMNMX.FTZ R109, R105, R36, !PT ;  /* 0x00000024696d7209 */ /* 0x000fc60007810000 */
[----:B------:R1:W-:Y:S01]  /*a580*/  MUFU.EX2 R20, R111 ;  /* 0x0000006f00147308 */ /* 0x0003e20000000800 */
[----:B------:R-:W-:-:S05]  /*a590*/  FMNMX.FTZ R109, R104, R109, !PT ;  /* 0x0000006d686d7209 */ /* 0x000fca0007810000 */
[----:B------:R-:W3:Y:S02]  /*a5a0*/  SHFL.BFLY PT, R110, R109, 0x2, 0x1f ;  /* 0x0c401f006d6e7f89 */ /* 0x000ee400000e0000 */
[----:B------:R4:W-:Y:S08]  /*a5b0*/  MUFU.EX2 R36, R112 ;  /* 0x0000007000247308 */ /* 0x0009f00000000800 */
[----:B------:R-:W-:Y:S08]  /*a5c0*/  MUFU.EX2 R91, R91 ;  /* 0x0000005b005b7308 */ /* 0x000ff00000000800 */
[----:B------:R-:W-:Y:S01]  /*a5d0*/  MUFU.EX2 R92, R92 ;  /* 0x0000005c005c7308 */ /* 0x000fe20000000800 */
[----:B---3--:R-:W-:-:S07]  /*a5e0*/  FMNMX.FTZ R110, R109, R110, !PT ;  /* 0x0000006e6d6e7209 */ /* 0x008fce0007810000 */
[----:B------:R-:W-:Y:S01]  /*a5f0*/  MUFU.EX2 R76, R76 ;  /* 0x0000004c004c7308 */ /* 0x000fe20000000800 */
[----:B------:R-:W3:Y:S07]  /*a600*/  SHFL.BFLY PT, R37, R110, 0x1, 0x1f ;  /* 0x0c201f006e257f89 */ /* 0x000eee00000e0000 */
[----:B------:R-:W-:Y:S08]  /*a610*/  MUFU.EX2 R72, R72 ;  /* 0x0000004800487308 */ /* 0x000ff00000000800 */
[----:B------:R-:W-:Y:S08]  /*a620*/  MUFU.EX2 R68, R68 ;  /* 0x0000004400447308 */ /* 0x000ff00000000800 */
[----:B------:R-:W-:Y:S01]  /*a630*/  MUFU.EX2 R60, R60 ;  /* 0x0000003c003c7308 */ /* 0x000fe20000000800 */
[----:B---3--:R-:W-:-:S04]  /*a640*/  FMNMX.FTZ R37, R110, R37, !PT ;  /* 0x000000256e257209 */ /* 0x008fc80007810000 */
        /* <DEDUP_REMOVED lines=12> */
[-CC-:B-1----:R-:W-:Y:S01]  /*a710*/  FFMA.FTZ R111, R26, R6.reuse, -R113.reuse ;  /* 0x000000061a6f7223 */ /* 0x182fe20000010871 */
[----:B------:R-:W-:Y:S01]  /*a720*/  MUFU.EX2 R95, R95 ;  /* 0x0000005f005f7308 */ /* 0x000fe20000000800 */
[-CC-:B------:R-:W-:Y:S01]  /*a730*/  FFMA.FTZ R63, R63, R6.reuse, -R113.reuse ;  /* 0x000000063f3f7223 */ /* 0x180fe20000010871 */
[-CC-:B------:R-:W-:Y:S01]  /*a740*/  FFMA.FTZ R27, R27, R6.reuse, -R113.reuse ;  /* 0x000000061b1b7223 */ /* 0x180fe20000010871 */
[-CC-:B----4-:R-:W-:Y:S01]  /*a750*/  FFMA.FTZ R112, R28, R6.reuse, -R113.reuse ;  /* 0x000000061c707223 */ /* 0x190fe20000010871 */
[-CC-:B------:R-:W-:Y:S01]  /*a760*/  FFMA.FTZ R29, R29, R6.reuse, -R113.reuse ;  /* 0x000000061d1d7223 */ /* 0x180fe20000010871 */
[-CC-:B------:R-:W-:Y:S01]  /*a770*/  FFMA.FTZ R114, R30, R6.reuse, -R113.reuse ;  /* 0x000000061e727223 */ /* 0x180fe20000010871 */
[-CC-:B------:R-:W-:Y:S01]  /*a780*/  FFMA.FTZ R31, R31, R6.reuse, -R113.reuse ;  /* 0x000000061f1f7223 */ /* 0x180fe20000010871 */
[----:B------:R-:W-:Y:S01]  /*a790*/  FFMA.FTZ R49, R49, R6, -R113 ;  /* 0x0000000631317223 */ /* 0x000fe20000010871 */
[----:B------:R-:W1:Y:S01]  /*a7a0*/  MUFU.EX2 R13, R13 ;  /* 0x0000000d000d7308 */ /* 0x000e620000000800 */
[----:B------:R-:W-:-:S02]  /*a7b0*/  @!P1 VIADD R0, R0, 0x30840 ;  /* 0x0003084000009836 */ /* 0x000fc40000000000 */
[-CC-:B------:R-:W-:Y:S01]  /*a7c0*/  FFMA.FTZ R48, R48, R6.reuse, -R113.reuse ;  /* 0x0000000630307223 */ /* 0x180fe20000010871 */
[-CC-:B------:R-:W-:Y:S01]  /*a7d0*/  FFMA.FTZ R50, R50, R6.reuse, -R113.reuse ;  /* 0x0000000632327223 */ /* 0x180fe20000010871 */
[-CC-:B------:R-:W-:Y:S01]  /*a7e0*/  FFMA.FTZ R51, R51, R6.reuse, -R113.reuse ;  /* 0x0000000633337223 */ /* 0x180fe20000010871 */
[-CC-:B------:R-:W-:Y:S01]  /*a7f0*/  FFMA.FTZ R52, R52, R6.reuse, -R113.reuse ;  /* 0x0000000634347223 */ /* 0x180fe20000010871 */
[-CC-:B------:R-:W-:Y:S01]  /*a800*/  FFMA.FTZ R53, R53, R6.reuse, -R113.reuse ;  /* 0x0000000635357223 */ /* 0x180fe20000010871 */
[-CC-:B------:R-:W-:Y:S01]  /*a810*/  FFMA.FTZ R74, R74, R6.reuse, -R113.reuse ;  /* 0x000000064a4a7223 */ /* 0x180fe20000010871 */
[----:B------:R-:W3:Y:S01]  /*a820*/  MUFU.EX2 R109, R109 ;  /* 0x0000006d006d7308 */ /* 0x000ee20000000800 */
[----:B------:R-:W-:Y:S01]  /*a830*/  @!P1 PRMT R12, RZ, 0x654, R0 ;  /* 0x00000654ff0c9816 */ /* 0x000fe20000000000 */
[-CC-:B------:R-:W-:Y:S01]  /*a840*/  FFMA.FTZ R14, R79, R6.reuse, -R113.reuse ;  /* 0x000000064f0e7223 */ /* 0x180fe20000010871 */
[-CC-:B------:R-:W-:Y:S01]  /*a850*/  FFMA.FTZ R54, R54, R6.reuse, -R113.reuse ;  /* 0x0000000636367223 */ /* 0x180fe20000010871 */
[----:B------:R-:W-:-:S04]  /*a860*/  FFMA.FTZ R55, R55, R6, -R113 ;  /* 0x0000000637377223 */ /* 0x000fc80000010871 */
[----:B------:R-:W4:Y:S01]  /*a870*/  MUFU.EX2 R15, R15 ;  /* 0x0000000f000f7308 */ /* 0x000f220000000800 */
[----:B0-----:R-:W-:Y:S01]  /*a880*/  FADD.FTZ R79, R102, R103 ;  /* 0x00000067664f7221 */ /* 0x001fe20000010000 */
[----:B-1----:R-:W-:Y:S01]  /*a890*/  FADD.FTZ R26, R95, R13 ;  /* 0x0000000d5f1a7221 */ /* 0x002fe20000010000 */
[----:B------:R0:W-:Y:S05]  /*a8a0*/  @!P1 SYNCS.ARRIVE.TRANS64.RED.A1T0 RZ, [R12+URZ], RZ ;  /* 0x000000ff0cff99a7 */ /* 0x0001ea000810043f */
[----:B------:R-:W1:Y:S01]  /*a8b0*/  MUFU.EX2 R110, R110 ;  /* 0x0000006e006e7308 */ /* 0x000e620000000800 */
[----:B------:R-:W-:Y:S01]  /*a8c0*/  FADD.FTZ R28, R100, R79 ;  /* 0x0000004f641c7221 */ /* 0x000fe20000010000 */
[----:B0-----:R-:W-:-:S06]  /*a8d0*/  FFMA.FTZ R12, R66, R6, -R113 ;  /* 0x00000006420c7223 */ /* 0x001fcc0000010871 */
[----:B------:R-:W0:Y:S01]  /*a8e0*/  MUFU.EX2 R25, R25 ;  /* 0x0000001900197308 */ /* 0x000e220000000800 */
[-CC-:B------:R-:W-:Y:S01]  /*a8f0*/  FFMA.FTZ R66, R67, R6.reuse, -R113.reuse ;  /* 0x0000000643427223 */ /* 0x180fe20000010871 */
[----:B---3--:R-:W-:Y:S01]  /*a900*/  FADD.FTZ R26, R109, R26 ;  /* 0x0000001a6d1a7221 */ /* 0x008fe20000010000 */
[-CC-:B------:R-:W-:Y:S01]  /*a910*/  FFMA.FTZ R67, R80, R6.reuse, -R113.reuse ;  /* 0x0000000650437223 */ /* 0x180fe20000010871 */
[----:B------:R-:W-:-:S04]  /*a920*/  FFMA.FTZ R80, R81, R6, -R113 ;  /* 0x0000000651507223 */ /* 0x000fc80000010871 */
[----:B------:R-:W3:Y:S01]  /*a930*/  MUFU.EX2 R111, R111 ;  /* 0x0000006f006f7308 */ /* 0x000ee20000000800 */
[----:B------:R-:W-:-:S07]  /*a940*/  FADD.FTZ R81, R101, R28 ;  /* 0x0000001c65517221 */ /* 0x000fce0000010000 */
[----:B------:R-:W-:Y:S08]  /*a950*/  MUFU.EX2 R0, R63 ;  /* 0x0000003f00007308 */ /* 0x000ff00000000800 */
[----:B------:R2:W-:Y:S08]  /*a960*/  MUFU.EX2 R63, R12 ;  /* 0x0000000c003f7308 */ /* 0x0005f00000000800 */
[----:B------:R-:W3:Y:S01]  /*a970*/  MUFU.EX2 R27, R27 ;  /* 0x0000001b001b7308 */ /* 0x000ee20000000800 */
[----:B--2---:R-:W-:Y:S01]  /*a980*/  F2FP.F16.F32.PACK_AB R12, R103, R102 ;  /* 0x00000066670c723e */ /* 0x004fe200000000ff */
[----:B----4-:R-:W-:Y:S01]  /*a990*/  FADD.FTZ R103, R15, R26 ;  /* 0x0000001a0f677221 */ /* 0x010fe20000010000 */
[----:B------:R-:W-:-:S03]  /*a9a0*/  FADD.FTZ R26, R98, R81 ;  /* 0x00000051621a7221 */ /* 0x000fc60000010000 */
[----:B-1----:R-:W-:Y:S02]  /*a9b0*/  FADD.FTZ R28, R110, R103 ;  /* 0x000000676e1c7221 */ /* 0x002fe40000010000 */
[----:B------:R-:W1:Y:S01]  /*a9c0*/  MUFU.EX2 R112, R112 ;  /* 0x0000007000707308 */ /* 0x000e620000000800 */
[----:B------:R-:W-:Y:S01]  /*a9d0*/  FADD.FTZ R81, R99, R26 ;  /* 0x0000001a63517221 */ /* 0x000fe20000010000 */
[----:B0-----:R-:W-:-:S06]  /*a9e0*/  FADD.FTZ R28, R25, R28 ;  /* 0x0000001c191c7221 */ /* 0x001fcc0000010000 */
[----:B------:R-:W0:Y:S01]  /*a9f0*/  MUFU.EX2 R29, R29 ;  /* 0x0000001d001d7308 */ /* 0x000e220000000800 */
[----:B------:R-:W-:Y:S01]  /*aa00*/  FADD.FTZ R26, R96, R81 ;  /* 0x00000051601a7221 */ /* 0x000fe20000010000 */
[----:B---3--:R-:W-:-:S06]  /*aa10*/  FADD.FTZ R28, R111, R28 ;  /* 0x0000001c6f1c7221 */ /* 0x008fcc0000010000 */
[----:B------:R-:W2:Y:S01]  /*aa20*/  MUFU.EX2 R114, R114 ;  /* 0x0000007200727308 */ /* 0x000ea20000000800 */
[----:B------:R-:W-:Y:S01]  /*aa30*/  FADD.FTZ R26, R97, R26 ;  /* 0x0000001a611a7221 */ /* 0x000fe20000010000 */
[----:B------:R-:W-:-:S06]  /*aa40*/  FADD.FTZ R81, R27, R28 ;  /* 0x0000001c1b517221 */ /* 0x000fcc0000010000 */
[----:B------:R-:W3:Y:S01]  /*aa50*/  MUFU.EX2 R31, R31 ;  /* 0x0000001f001f7308 */ /* 0x000ee20000000800 */
[----:B------:R-:W-:Y:S01]  /*aa60*/  FADD.FTZ R103, R93, R26 ;  /* 0x0000001a5d677221 */ /* 0x000fe20000010000 */
[----:B-1----:R-:W-:-:S06]  /*aa70*/  FADD.FTZ R26, R112, R81 ;  /* 0x00000051701a7221 */ /* 0x002fcc0000010000 */
[----:B------:R-:W1:Y:S01]  /*aa80*/  MUFU.EX2 R49, R49 ;  /* 0x0000003100317308 */ /* 0x000e620000000800 */
[----:B0-----:R-:W-:Y:S01]  /*aa90*/  FADD.FTZ R81, R29, R26 ;  /* 0x0000001a1d517221 */ /* 0x001fe20000010000 */
[----:B------:R-:W-:-:S06]  /*aaa0*/  FADD.FTZ R28, R94, R103 ;  /* 0x000000675e1c7221 */ /* 0x000fcc0000010000 */
[----:B------:R-:W0:Y:S01]  /*aab0*/  MUFU.EX2 R48, R48 ;  /* 0x0000003000307308 */ /* 0x000e220000000800 */
[----:B--2---:R-:W-:Y:S01]  /*aac0*/  FADD.FTZ R26, R114, R81 ;  /* 0x00000051721a7221 */ /* 0x004fe20000010000 */
[----:B------:R-:W-:-:S06]  /*aad0*/  FADD.FTZ R103, R91, R28 ;  /* 0x0000001c5b677221 */ /* 0x000fcc0000010000 */
[----:B------:R-:W2:Y:S01]  /*aae0*/  MUFU.EX2 R50, R50 ;  /* 0x0000003200327308 */ /* 0x000ea20000000800 */
[----:B---3--:R-:W-:Y:S01]  /*aaf0*/  FADD.FTZ R26, R31, R26 ;  /* 0x0000001a1f1a7221 */ /* 0x008fe20000010000 */
[----:B------:R-:W-:Y:S01]  /*ab00*/  FADD.FTZ R103, R92, R103 ;  /* 0x000000675c677221 */ /* 0x000fe20000010000 */
[----:B------:R-:W-:-:S05]  /*ab10*/  FFMA.FTZ R24, R78, R6, -R113 ;  /* 0x000000064e187223 */ /* 0x000fca0000010871 */
[----:B------:R-:W3:Y:S01]  /*ab20*/  MUFU.EX2 R51, R51 ;  /* 0x0000003300337308 */ /* 0x000ee20000000800 */
[----:B-1----:R-:W-:Y:S01]  /*ab30*/  FADD.FTZ R81, R49, R26 ;  /* 0x0000001a31517221 */ /* 0x002fe20000010000 */
[----:B------:R-:W-:-:S06]  /*ab40*/  FADD.FTZ R28, R76, R103 ;  /* 0x000000674c1c7221 */ /* 0x000fcc0000010000 */
[----:B------:R-:W1:Y:S01]  /*ab50*/  MUFU.EX2 R52, R52 ;  /* 0x0000003400347308 */ /* 0x000e620000000800 */
[----:B0-----:R-:W-:Y:S01]  /*ab60*/  FADD.FTZ R81, R48, R81 ;  /* 0x0000005130517221 */ /* 0x001fe20000010000 */
[----:B------:R-:W-:-:S06]  /*ab70*/  F2FP.F16.F32.PACK_AB R30, R92, R91 ;  /* 0x0000005b5c1e723e */ /* 0x000fcc00000000ff */
[----:B------:R-:W0:Y:S01]  /*ab80*/  MUFU.EX2 R53, R53 ;  /* 0x0000003500357308 */ /* 0x000e220000000800 */
[----:B--2---:R-:W-:Y:S01]  /*ab90*/  FADD.FTZ R92, R50, R81 ;  /* 0x00000051325c7221 */ /* 0x004fe20000010000 */
[----:B------:R-:W-:-:S06]  /*aba0*/  FFMA.FTZ R58, R58, R6, -R113 ;  /* 0x000000063a3a7223 */ /* 0x000fcc0000010871 */
[----:B------:R-:W-:Y:S08]  /*abb0*/  MUFU.EX2 R78, R74 ;  /* 0x0000004a004e7308 */ /* 0x000ff00000000800 */
[----:B------:R2:W-:Y:S01]  /*abc0*/  MUFU.EX2 R74, R24 ;  /* 0x00000018004a7308 */ /* 0x0005e20000000800 */
[----:B---3--:R-:W-:Y:S01]  /*abd0*/  FADD.FTZ R91, R51, R92 ;  /* 0x0000005c335b7221 */ /* 0x008fe20000010000 */
[----:B------:R-:W-:-:S06]  /*abe0*/  FFMA.FTZ R59, R59, R6, -R113 ;  /* 0x000000063b3b7223 */ /* 0x000fcc0000010871 */
[----:B------:R-:W3:Y:S01]  /*abf0*/  MUFU.EX2 R54, R54 ;  /* 0x0000003600367308 */ /* 0x000ee20000000800 */
[----:B--2---:R-:W-:Y:S01]  /*ac00*/  F2FP.F16.F32.PACK_AB R24, R99, R98 ;  /* 0x000000626318723e */ /* 0x004fe200000000ff */
[----:B------:R-:W-:Y:S01]  /*ac10*/  FADD.FTZ R99, R77, R28 ;  /* 0x0000001c4d637221 */ /* 0x000fe20000010000 */
[----:B------:R-:W-:Y:S02]  /*ac20*/  F2FP.F16.F32.PACK_AB R28, R94, R93 ;  /* 0x0000005d5e1c723e */ /* 0x000fe400000000ff */
[----:B------:R-:W2:Y:S01]  /*ac30*/  LDL R93, [R1+0x30] ;  /* 0x00003000015d7983 */ /* 0x000ea20000100800 */
[----:B------:R-:W-:Y:S02]  /*ac40*/  FADD.FTZ R94, R72, R99 ;  /* 0x00000063485e7221 */ /* 0x000fe40000010000 */
[----:B------:R-:W4:Y:S02]  /*ac50*/  MUFU.EX2 R55, R55 ;  /* 0x0000003700377308 */ /* 0x000f240000000800 */
[----:B------:R-:W-:Y:S01]  /*ac60*/  FADD.FTZ R81, R73, R94 ;  /* 0x0000005e49517221 */ /* 0x000fe20000010000 */
[----:B-1----:R-:W-:-:S05]  /*ac70*/  FADD.FTZ R94, R52, R91 ;  /* 0x0000005b345e7221 */ /* 0x002fca0000010000 */
[----:B------:R-:W1:Y:S01]  /*ac80*/  MUFU.EX2 R58, R58 ;  /* 0x0000003a003a7308 */ /* 0x000e620000000800 */
[----:B------:R-:W-:Y:S01]  /*ac90*/  F2FP.F16.F32.PACK_AB R13, R13, R95 ;  /* 0x0000005f0d0d723e */ /* 0x000fe200000000ff */
[----:B0-----:R-:W-:Y:S01]  /*aca0*/  FADD.FTZ R91, R53, R94 ;  /* 0x0000005e355b7221 */ /* 0x001fe20000010000 */
[-CC-:B------:R-:W-:Y:S01]  /*acb0*/  FFMA.FTZ R62, R62, R6.reuse, -R113.reuse ;  /* 0x000000063e3e7223 */ /* 0x180fe20000010871 */
[----:B------:R-:W2:Y:S01]  /*acc0*/  LDL R95, [R1+0x74] ;  /* 0x00007400015f7983 */ /* 0x000ea20000100800 */
[----:B------:R-:W-:-:S03]  /*acd0*/  FFMA.FTZ R71, R71, R6, -R113 ;  /* 0x0000000647477223 */ /* 0x000fc60000010871 */
[----:B------:R-:W0:Y:S01]  /*ace0*/  MUFU.EX2 R59, R59 ;  /* 0x0000003b003b7308 */ /* 0x000e220000000800 */
[----:B---3--:R-:W-:Y:S01]  /*acf0*/  FADD.FTZ R94, R54, R91 ;  /* 0x0000005b365e7221 */ /* 0x008fe20000010000 */
[----:B------:R-:W-:Y:S01]  /*ad00*/  FADD.FTZ R92, R68, R81 ;  /* 0x00000051445c7221 */ /* 0x000fe20000010000 */
[----:B------:R-:W-:Y:S02]  /*ad10*/  F2FP.F16.F32.PACK_AB R15, R15, R109 ;  /* 0x0000006d0f0f723e */ /* 0x000fe400000000ff */
[----:B----4-:R-:W-:-:S03]  /*ad20*/  FADD.FTZ R91, R55, R94 ;  /* 0x0000005e375b7221 */ /* 0x010fc60000010000 */
[----:B------:R-:W3:Y:S01]  /*ad30*/  MUFU.EX2 R62, R62 ;  /* 0x0000003e003e7308 */ /* 0x000ee20000000800 */
[----:B------:R-:W-:Y:S01]  /*ad40*/  FADD.FTZ R81, R69, R92 ;  /* 0x0000005c45517221 */ /* 0x000fe20000010000 */
[----:B-1----:R-:W-:-:S06]  /*ad50*/  FADD.FTZ R94, R58, R91 ;  /* 0x0000005b3a5e7221 */ /* 0x002fcc0000010000 */
[----:B------:R-:W-:Y:S01]  /*ad60*/  MUFU.EX2 R79, R71 ;  /* 0x00000047004f7308 */ /* 0x000fe20000000800 */
[----:B------:R-:W-:-:S07]  /*ad70*/  FFMA.FTZ R70, R70, R6, -R113 ;  /* 0x0000000646467223 */ /* 0x000fce0000010871 */
[----:B------:R1:W-:Y:S01]  /*ad80*/  MUFU.EX2 R71, R14 ;  /* 0x0000000e00477308 */ /* 0x0003e20000000800 */
[----:B------:R-:W-:Y:S01]  /*ad90*/  FADD.FTZ R92, R64, R81 ;  /* 0x00000051405c7221 */ /* 0x000fe20000010000 */
[----:B------:R-:W-:-:S06]  /*ada0*/  F2FP.F16.F32.PACK_AB R26, R97, R96 ;  /* 0x00000060611a723e */ /* 0x000fcc00000000ff */
[----:B------:R-:W-:Y:S01]  /*adb0*/  MUFU.EX2 R46, R46 ;  /* 0x0000002e002e7308 */ /* 0x000fe20000000800 */
[----:B-1----:R-:W-:Y:S02]  /*adc0*/  F2FP.F16.F32.PACK_AB R14, R101, R100 ;  /* 0x00000064650e723e */ /* 0x002fe400000000ff */
[----:B------:R-:W-:-:S03]  /*add0*/  F2FP.F16.F32.PACK_AB R25, R25, R110 ;  /* 0x0000006e1919723e */ /* 0x000fc600000000ff */
[----:B------:R1:W-:Y:S01]  /*ade0*/  STSM.16.M88.4 [R116+0x1e800], R12 ;  /* 0x01e8000c74007844 */ /* 0x0003e20000000200 */
[----:B------:R-:W-:Y:S01]  /*adf0*/  F2FP.F16.F32.PACK_AB R27, R27, R111 ;  /* 0x0000006f1b1b723e */ /* 0x000fe200000000ff */
[----:B------:R-:W4:Y:S01]  /*ae00*/  MUFU.EX2 R66, R66 ;  /* 0x0000004200427308 */ /* 0x000f220000000800 */
[----:B------:R-:W-:Y:S02]  /*ae10*/  F2FP.F16.F32.PACK_AB R29, R29, R112 ;  /* 0x000000701d1d723e */ /* 0x000fe400000000ff */
[----:B------:R-:W-:Y:S01]  /*ae20*/  F2FP.F16.F32.PACK_AB R31, R31, R114 ;  /* 0x000000721f1f723e */ /* 0x000fe200000000ff */
[----:B------:R-:W-:Y:S01]  /*ae30*/  FADD.FTZ R81, R65, R92 ;  /* 0x0000005c41517221 */ /* 0x000fe20000010000 */
[----:B------:R-:W-:Y:S03]  /*ae40*/  STSM.16.M88.4 [R117], R24 ;  /* 0x0000001875007844 */ /* 0x000fe60000000200 */
[----:B------:R-:W4:Y:S01]  /*ae50*/  MUFU.EX2 R70, R70 ;  /* 0x0000004600467308 */ /* 0x000f220000000800 */
[----:B-1----:R-:W-:Y:S01]  /*ae60*/  F2FP.F16.F32.PACK_AB R14, R73, R72 ;  /* 0x00000048490e723e */ /* 0x002fe200000000ff */
[----:B0-----:R-:W-:Y:S01]  /*ae70*/  FADD.FTZ R73, R59, R94 ;  /* 0x0000005e3b497221 */ /* 0x001fe20000010000 */
[----:B------:R-:W-:Y:S01]  /*ae80*/  FFMA.FTZ R75, R75, R6, -R113 ;  /* 0x000000064b4b7223 */ /* 0x000fe20000010871 */
[----:B------:R0:W-:Y:S04]  /*ae90*/  STSM.16.M88.4 [R115], R28 ;  /* 0x0000001c73007844 */ /* 0x0001e80000000200 */
[----:B------:R-:W-:Y:S01]  /*aea0*/  MUFU.EX2 R45, R45 ;  /* 0x0000002d002d7308 */ /* 0x000fe20000000800 */
[----:B------:R-:W-:Y:S01]  /*aeb0*/  FADD.FTZ R73, R0, R73 ;  /* 0x0000004900497221 */ /* 0x000fe20000010000 */
[----:B------:R-:W-:-:S06]  /*aec0*/  FADD.FTZ R92, R60, R81 ;  /* 0x000000513c5c7221 */ /* 0x000fcc0000010000 */
[----:B------:R-:W1:Y:S01]  /*aed0*/  MUFU.EX2 R75, R75 ;  /* 0x0000004b004b7308 */ /* 0x000e620000000800 */
[C---:B0-----:R-:W-:Y:S01]  /*aee0*/  F2FP.F16.F32.PACK_AB R28, R61.reuse, R60 ;  /* 0x0000003c3d1c723e */ /* 0x041fe200000000ff */
[----:B---3--:R-:W-:Y:S01]  /*aef0*/  FADD.FTZ R60, R62, R73 ;  /* 0x000000493e3c7221 */ /* 0x008fe20000010000 */
[----:B------:R-:W-:-:S05]  /*af00*/  FADD.FTZ R81, R61, R92 ;  /* 0x0000005c3d517221 */ /* 0x000fca0000010000 */
[----:B------:R-:W0:Y:S01]  /*af10*/  MUFU.EX2 R42, R42 ;  /* 0x0000002a002a7308 */ /* 0x000e220000000800 */
[----:B------:R-:W-:Y:S01]  /*af20*/  FADD.FTZ R25, R63, R60 ;  /* 0x0000003c3f197221 */ /* 0x000fe20000010000 */
[----:B------:R-:W-:-:S03]  /*af30*/  FADD.FTZ R72, R56, R81 ;  /* 0x0000005138487221 */ /* 0x000fc60000010000 */
[----:B----4-:R-:W-:Y:S01]  /*af40*/  FADD.FTZ R29, R66, R25 ;  /* 0x00000019421d7221 */ /* 0x010fe20000010000 */
[----:B------:R-:W-:Y:S02]  /*af50*/  F2FP.F16.F32.PACK_AB R15, R51, R50 ;  /* 0x00000032330f723e */ /* 0x000fe400000000ff */
[----:B------:R-:W3:Y:S01]  /*af60*/  MUFU.EX2 R40, R40 ;  /* 0x0000002800287308 */ /* 0x000ee20000000800 */
[----:B------:R-:W-:Y:S01]  /*af70*/  FADD.FTZ R50, R70, R29 ;  /* 0x0000001d46327221 */ /* 0x000fe20000010000 */
[----:B------:R-:W-:Y:S01]  /*af80*/  FADD.FTZ R13, R57, R72 ;  /* 0x00000048390d7221 */ /* 0x000fe20000010000 */
[----:B------:R-:W-:Y:S02]  /*af90*/  F2FP.F16.F32.PACK_AB R26, R65, R64 ;  /* 0x00000040411a723e */ /* 0x000fe400000000ff */
[----:B------:R-:W-:Y:S01]  /*afa0*/  FADD.FTZ R50, R79, R50 ;  /* 0x000000324f327221 */ /* 0x000fe20000010000 */
[----:B------:R-:W-:Y:S01]  /*afb0*/  FADD.FTZ R64, R46, R13 ;  /* 0x0000000d2e407221 */ /* 0x000fe20000010000 */
[----:B------:R-:W-:Y:S01]  /*afc0*/  F2FP.F16.F32.PACK_AB R13, R48, R49 ;  /* 0x00000031300d723e */ /* 0x000fe200000000ff */
[----:B------:R-:W4:Y:S01]  /*afd0*/  MUFU.EX2 R38, R38 ;  /* 0x0000002600267308 */ /* 0x000f220000000800 */
[----:B-1----:R-:W-:-:S02]  /*afe0*/  FADD.FTZ R49, R75, R50 ;  /* 0x000000324b317221 */ /* 0x002fc40000010000 */
[----:B------:R-:W4:Y:S01]  /*aff0*/  LDL R50, [R1+0x70] ;  /* 0x0000700001327983 */ /* 0x000f220000100800 */
[----:B------:R-:W-:-:S04]  /*b000*/  FADD.FTZ R27, R47, R64 ;  /* 0x000000402f1b7221 */ /* 0x000fc80000010000 */
[----:B------:R-:W-:Y:S01]  /*b010*/  FADD.FTZ R48, R44, R27 ;  /* 0x0000001b2c307221 */ /* 0x000fe20000010000 */
[----:B------:R-:W-:Y:S03]  /*b020*/  MUFU.EX2 R35, R35 ;  /* 0x0000002300237308 */ /* 0x000fe60000000800 */
[----:B------:R-:W-:Y:S01]  /*b030*/  FADD.FTZ R31, R45, R48 ;  /* 0x000000302d1f7221 */ /* 0x000fe20000010000 */
[----:B------:R-:W-:-:S03]  /*b040*/  FFMA.FTZ R82, R82, R6, -R113 ;  /* 0x0000000652527223 */ /* 0x000fc60000010871 */
[----:B0-----:R-:W-:Y:S01]  /*b050*/  FADD.FTZ R48, R42, R31 ;  /* 0x0000001f2a307221 */ /* 0x001fe20000010000 */
[----:B------:R-:W0:Y:S01]  /*b060*/  MUFU.EX2 R67, R67 ;  /* 0x0000004300437308 */ /* 0x000e220000000800 */
[----:B------:R-:W-:Y:S01]  /*b070*/  F2FP.F16.F32.PACK_AB R31, R62, R0 ;  /* 0x000000003e1f723e */ /* 0x000fe200000000ff */
[----:B------:R-:W-:Y:S01]  /*b080*/  FADD.FTZ R0, R78, R49 ;  /* 0x000000314e007221 */ /* 0x000fe20000010000 */
[----:B------:R-:W-:Y:S01]  /*b090*/  FADD.FTZ R51, R43, R48 ;  /* 0x000000302b337221 */ /* 0x000fe20000010000 */
[----:B------:R-:W-:-:S04]  /*b0a0*/  FFMA.FTZ R83, R83, R6, -R113 ;  /* 0x0000000653537223 */ /* 0x000fc80000010871 */
[----:B------:R-:W1:Y:S01]  /*b0b0*/  MUFU.EX2 R80, R80 ;  /* 0x0000005000507308 */ /* 0x000e620000000800 */
[----:B---3--:R-:W-:Y:S01]  /*b0c0*/  FADD.FTZ R48, R40, R51 ;  /* 0x0000003328307221 */ /* 0x008fe20000010000 */
[----:B------:R-:W-:Y:S01]  /*b0d0*/  F2FP.F16.F32.PACK_AB R12, R77, R76 ;  /* 0x0000004c4d0c723e */ /* 0x000fe200000000ff */
[----:B------:R-:W-:Y:S01]  /*b0e0*/  FADD.FTZ R49, R71, R0 ;  /* 0x0000000047317221 */ /* 0x000fe20000010000 */
[----:B------:R-:W-:-:S04]  /*b0f0*/  FFMA.FTZ R84, R84, R6, -R113 ;  /* 0x0000000654547223 */ /* 0x000fc80000010871 */
[----:B------:R-:W3:Y:S01]  /*b100*/  MUFU.EX2 R82, R82 ;  /* 0x0000005200527308 */ /* 0x000ee20000000800 */
[----:B------:R-:W-:Y:S01]  /*b110*/  FADD.FTZ R51, R41, R48 ;  /* 0x0000003029337221 */ /* 0x000fe20000010000 */
[----:B------:R-:W-:Y:S01]  /*b120*/  FADD.FTZ R0, R74, R49 ;  /* 0x000000314a007221 */ /* 0x000fe20000010000 */
[----:B------:R-:W-:Y:S01]  /*b130*/  FFMA.FTZ R85, R85, R6, -R113 ;  /* 0x0000000655557223 */ /* 0x000fe20000010871 */
[----:B------:R-:W-:-:S04]  /*b140*/  F2FP.F16.F32.PACK_AB R24, R69, R68 ;  /* 0x000000444518723e */ /* 0x000fc800000000ff */
[----:B------:R-:W3:Y:S01]  /*b150*/  MUFU.EX2 R83, R83 ;  /* 0x0000005300537308 */ /* 0x000ee20000000800 */
[----:B------:R-:W-:Y:S02]  /*b160*/  F2FP.F16.F32.PACK_AB R25, R53, R52 ;  /* 0x000000343519723e */ /* 0x000fe400000000ff */
[----:B------:R-:W-:Y:S01]  /*b170*/  F2FP.F16.F32.PACK_AB R27, R55, R54 ;  /* 0x00000036371b723e */ /* 0x000fe200000000ff */
[----:B------:R-:W-:-:S04]  /*b180*/  FFMA.FTZ R86, R86, R6, -R113 ;  /* 0x0000000656567223 */ /* 0x000fc80000010871 */
[----:B------:R-:W3:Y:S01]  /*b190*/  MUFU.EX2 R33, R33 ;  /* 0x0000002100217308 */ /* 0x000ee20000000800 */
[----:B------:R-:W-:Y:S01]  /*b1a0*/  FFMA.FTZ R87, R87, R6, -R113 ;  /* 0x0000000657577223 */ /* 0x000fe20000010871 */
[----:B------:R-:W-:-:S06]  /*b1b0*/  F2FP.F16.F32.PACK_AB R30, R57, R56 ;  /* 0x00000038391e723e */ /* 0x000fcc00000000ff */
[----:B------:R-:W3:Y:S01]  /*b1c0*/  MUFU.EX2 R84, R84 ;  /* 0x0000005400547308 */ /* 0x000ee20000000800 */
[----:B------:R-:W-:-:S07]  /*b1d0*/  F2FP.F16.F32.PACK_AB R29, R59, R58 ;  /* 0x0000003a3b1d723e */ /* 0x000fce00000000ff */
[----:B------:R-:W3:Y:S01]  /*b1e0*/  MUFU.EX2 R34, R34 ;  /* 0x0000002200227308 */ /* 0x000ee20000000800 */
[----:B------:R-:W-:-:S07]  /*b1f0*/  FFMA.FTZ R88, R88, R6, -R113 ;  /* 0x0000000658587223 */ /* 0x000fce0000010871 */
[----:B------:R-:W3:Y:S01]  /*b200*/  MUFU.EX2 R85, R85 ;  /* 0x0000005500557308 */ /* 0x000ee20000000800 */
[----:B------:R-:W-:-:S07]  /*b210*/  FFMA.FTZ R89, R89, R6, -R113 ;  /* 0x0000000659597223 */ /* 0x000fce0000010871 */
[----:B------:R-:W-:Y:S08]  /*b220*/  MUFU.EX2 R21, R21 ;  /* 0x0000001500157308 */ /* 0x000ff00000000800 */
[----:B------:R-:W3:Y:S01]  /*b230*/  MUFU.EX2 R86, R86 ;  /* 0x0000005600567308 */ /* 0x000ee20000000800 */
[----:B------:R-:W-:-:S07]  /*b240*/  FFMA.FTZ R90, R90, R6, -R113 ;  /* 0x000000065a5a7223 */ /* 0x000fce0000010871 */
[----:B------:R-:W-:Y:S08]  /*b250*/  MUFU.EX2 R32, R32 ;  /* 0x0000002000207308 */ /* 0x000ff00000000800 */
[----:B------:R-:W3:Y:S08]  /*b260*/  MUFU.EX2 R87, R87 ;  /* 0x0000005700577308 */ /* 0x000ef00000000800 */
[----:B------:R-:W-:Y:S08]  /*b270*/  MUFU.EX2 R3, R3 ;  /* 0x0000000300037308 */ /* 0x000ff00000000800 */
[----:B------:R-:W3:Y:S01]  /*b280*/  MUFU.EX2 R88, R88 ;  /* 0x0000005800587308 */ /* 0x000ee20000000800 */
[----:B------:R-:W-:-:S07]  /*b290*/  FFMA.FTZ R108, R108, R6, -R113 ;  /* 0x000000066c6c7223 */ /* 0x000fce0000010871 */
[----:B------:R-:W-:Y:S01]  /*b2a0*/  MUFU.EX2 R7, R7 ;  /* 0x0000000700077308 */ /* 0x000fe20000000800 */
[----:B------:R-:W-:-:S07]  /*b2b0*/  FFMA.FTZ R107, R107, R6, -R113 ;  /* 0x000000066b6b7223 */ /* 0x000fce0000010871 */
[----:B------:R-:W3:Y:S01]  /*b2c0*/  MUFU.EX2 R89, R89 ;  /* 0x0000005900597308 */ /* 0x000ee20000000800 */
[----:B------:R-:W-:-:S07]  /*b2d0*/  FFMA.FTZ R106, R106, R6, -R113 ;  /* 0x000000066a6a7223 */ /* 0x000fce0000010871 */
[----:B------:R-:W3:Y:S01]  /*b2e0*/  MUFU.EX2 R8, R8 ;  /* 0x0000000800087308 */ /* 0x000ee20000000800 */
[-CC-:B------:R-:W-:Y:S01]  /*b2f0*/  FFMA.FTZ R105, R105, R6.reuse, -R113.reuse ;  /* 0x0000000669697223 */ /* 0x180fe20000010871 */
[----:B------:R-:W-:-:S06]  /*b300*/  FFMA.FTZ R104, R104, R6, -R113 ;  /* 0x0000000668687223 */ /* 0x000fcc0000010871 */
[----:B------:R-:W3:Y:S08]  /*b310*/  MUFU.EX2 R90, R90 ;  /* 0x0000005a005a7308 */ /* 0x000ef00000000800 */
[----:B------:R-:W3:Y:S08]  /*b320*/  MUFU.EX2 R9, R9 ;  /* 0x0000000900097308 */ /* 0x000ef00000000800 */
[----:B------:R-:W-:Y:S08]  /*b330*/  MUFU.EX2 R10, R10 ;  /* 0x0000000a000a7308 */ /* 0x000ff00000000800 */
[----:B------:R-:W-:Y:S08]  /*b340*/  MUFU.EX2 R11, R11 ;  /* 0x0000000b000b7308 */ /* 0x000ff00000000800 */
[----:B------:R-:W-:Y:S01]  /*b350*/  MUFU.EX2 R4, R4 ;  /* 0x0000000400047308 */ /* 0x000fe20000000800 */
[----:B--2---:R2:W-:Y:S04]  /*b360*/  STSM.16.M88.4 [R93], R12 ;  /* 0x0000000c5d007844 */ /* 0x0045e80000000200 */
[----:B------:R1:W-:Y:S01]  /*b370*/  STSM.16.M88.4 [R116+0x24800], R24 ;  /* 0x0248001874007844 */ /* 0x0003e20000000200 */
[----:B--2---:R-:W-:Y:S01]  /*b380*/  F2FP.F16.F32.PACK_AB R14, R45, R44 ;  /* 0x0000002c2d0e723e */ /* 0x004fe200000000ff */
[----:B----4-:R-:W-:Y:S01]  /*b390*/  FADD.FTZ R44, R38, R51 ;  /* 0x00000033262c7221 */ /* 0x010fe20000010000 */
[----:B0-----:R-:W-:-:S03]  /*b3a0*/  FADD.FTZ R15, R67, R0 ;  /* 0x00000000430f7221 */ /* 0x001fc60000010000 */
[----:B------:R-:W-:Y:S01]  /*b3b0*/  FADD.FTZ R44, R39, R44 ;  /* 0x0000002c272c7221 */ /* 0x000fe20000010000 */
[----:B-1----:R-:W-:-:S03]  /*b3c0*/  FADD.FTZ R25, R80, R15 ;  /* 0x0000000f50197221 */ /* 0x002fc60000010000 */
[----:B------:R-:W-:Y:S01]  /*b3d0*/  FADD.FTZ R27, R35, R44 ;  /* 0x0000002c231b7221 */ /* 0x000fe20000010000 */
[----:B---3--:R-:W-:Y:S01]  /*b3e0*/  FADD.FTZ R0, R82, R25 ;  /* 0x0000001952007221 */ /* 0x008fe20000010000 */
[----:B------:R0:W-:Y:S01]  /*b3f0*/  STSM.16.M88.4 [R95], R28 ;  /* 0x0000001c5f007844 */ /* 0x0001e20000000200 */
[----:B------:R-:W-:Y:S02]  /*b400*/  F2FP.F16.F32.PACK_AB R26, R41, R40 ;  /* 0x00000028291a723e */ /* 0x000fe400000000ff */
[----:B------:R-:W-:Y:S02]  /*b410*/  F2FP.F16.F32.PACK_AB R12, R47, R46 ;  /* 0x0000002e2f0c723e */ /* 0x000fe400000000ff */
[----:B------:R-:W-:Y:S02]  /*b420*/  F2FP.F16.F32.PACK_AB R13, R66, R63 ;  /* 0x0000003f420d723e */ /* 0x000fe400000000ff */
[----:B------:R-:W-:Y:S01]  /*b430*/  F2FP.F16.F32.PACK_AB R15, R79, R70 ;  /* 0x000000464f0f723e */ /* 0x000fe200000000ff */
[----:B0-----:R-:W-:Y:S01]  /*b440*/  FADD.FTZ R28, R36, R27 ;  /* 0x0000001b241c7221 */ /* 0x001fe20000010000 */
[----:B------:R-:W-:-:S03]  /*b450*/  FADD.FTZ R29, R83, R0 ;  /* 0x00000000531d7221 */ /* 0x000fc60000010000 */
[----:B------:R-:W-:Y:S01]  /*b460*/  FADD.FTZ R41, R33, R28 ;  /* 0x0000001c21297221 */ /* 0x000fe20000010000 */
[----:B------:R-:W-:Y:S01]  /*b470*/  FADD.FTZ R0, R84, R29 ;  /* 0x0000001d54007221 */ /* 0x000fe20000010000 */
[----:B------:R0:W-:Y:S02]  /*b480*/  STSM.16.M88.4 [R115+0x6000], R12 ;  /* 0x0060000c73007844 */ /* 0x0001e40000000200 */
[----:B------:R-:W-:Y:S01]  /*b490*/  FADD.FTZ R28, R34, R41 ;  /* 0x00000029221c7221 */ /* 0x000fe20000010000 */
[----:B------:R-:W-:Y:S01]  /*b4a0*/  FADD.FTZ R29, R85, R0 ;  /* 0x00000000551d7221 */ /* 0x000fe20000010000 */
[----:B------:R-:W1:Y:S03]  /*b4b0*/  MUFU.EX2 R31, R108 ;  /* 0x0000006c001f7308 */ /* 0x000e660000000800 */
[----:B------:R-:W-:Y:S01]  /*b4c0*/  FADD.FTZ R0, R86, R29 ;  /* 0x0000001d56007221 */ /* 0x000fe20000010000 */
[----:B------:R-:W-:-:S02]  /*b4d0*/  F2FP.F16.F32.PACK_AB R24, R43, R42 ;  /* 0x0000002a2b18723e */ /* 0x000fc400000000ff */
[----:B------:R-:W-:Y:S02]  /*b4e0*/  F2FP.F16.F32.PACK_AB R25, R78, R75 ;  /* 0x0000004b4e19723e */ /* 0x000fe400000000ff */
[----:B0-----:R-:W-:Y:S01]  /*b4f0*/  F2FP.F16.F32.PACK_AB R12, R39, R38 ;  /* 0x00000026270c723e */ /* 0x001fe200000000ff */
[----:B------:R-:W-:Y:S01]  /*b500*/  FADD.FTZ R39, R21, R28 ;  /* 0x0000001c15277221 */ /* 0x000fe20000010000 */
[----:B------:R-:W-:Y:S01]  /*b510*/  F2FP.F16.F32.PACK_AB R27, R74, R71 ;  /* 0x000000474a1b723e */ /* 0x000fe200000000ff */
[----:B------:R-:W-:Y:S02]  /*b520*/  FADD.FTZ R15, R87, R0 ;  /* 0x00000000570f7221 */ /* 0x000fe40000010000 */
[----:B------:R-:W-:Y:S01]  /*b530*/  FADD.FTZ R28, R32, R39 ;  /* 0x00000027201c7221 */ /* 0x000fe20000010000 */
[----:B------:R-:W0:Y:S01]  /*b540*/  MUFU.EX2 R107, R107 ;  /* 0x0000006b006b7308 */ /* 0x000e220000000800 */
[----:B------:R-:W-:Y:S02]  /*b550*/  FADD.FTZ R0, R88, R15 ;  /* 0x0000000f58007221 */ /* 0x000fe40000010000 */
[----:B------:R-:W-:Y:S01]  /*b560*/  FADD.FTZ R28, R3, R28 ;  /* 0x0000001c031c7221 */ /* 0x000fe20000010000 */
[----:B------:R2:W-:Y:S01]  /*b570*/  STSM.16.M88.4 [R93+0x6000], R24 ;  /* 0x006000185d007844 */ /* 0x0005e20000000200 */
[----:B------:R-:W-:-:S03]  /*b580*/  FADD.FTZ R29, R89, R0 ;  /* 0x00000000591d7221 */ /* 0x000fc60000010000 */
[----:B------:R-:W3:Y:S08]  /*b590*/  MUFU.EX2 R106, R106 ;  /* 0x0000006a006a7308 */ /* 0x000ef00000000800 */
[----:B------:R-:W-:Y:S01]  /*b5a0*/  MUFU.EX2 R105, R105 ;  /* 0x0000006900697308 */ /* 0x000fe20000000800 */
[----:B--2---:R-:W-:Y:S01]  /*b5b0*/  F2FP.F16.F32.PACK_AB R26, R32, R21 ;  /* 0x00000015201a723e */ /* 0x004fe200000000ff */
[----:B------:R-:W-:-:S06]  /*b5c0*/  FADD.FTZ R21, R7, R28 ;  /* 0x0000001c07157221 */ /* 0x000fcc0000010000 */
[----:B------:R-:W2:Y:S01]  /*b5d0*/  MUFU.EX2 R104, R104 ;  /* 0x0000006800687308 */ /* 0x000ea20000000800 */
[----:B------:R-:W-:Y:S01]  /*b5e0*/  FADD.FTZ R0, R8, R21 ;  /* 0x0000001508007221 */ /* 0x000fe20000010000 */
[----:B------:R-:W-:-:S03]  /*b5f0*/  FADD.FTZ R28, R90, R29 ;  /* 0x0000001d5a1c7221 */ /* 0x000fc60000010000 */
[----:B------:R-:W-:Y:S01]  /*b600*/  FADD.FTZ R21, R9, R0 ;  /* 0x0000000009157221 */ /* 0x000fe20000010000 */
[----:B-1----:R-:W-:Y:S01]  /*b610*/  FADD.FTZ R0, R31, R28 ;  /* 0x0000001c1f007221 */ /* 0x002fe20000010000 */
[----:B------:R-:W-:Y:S02]  /*b620*/  F2FP.F16.F32.PACK_AB R28, R7, R3 ;  /* 0x00000003071c723e */ /* 0x000fe400000000ff */
[----:B------:R-:W-:Y:S01]  /*b630*/  FADD.FTZ R32, R10, R21 ;  /* 0x000000150a207221 */ /* 0x000fe20000010000 */
[----:B0-----:R-:W-:Y:S01]  /*b640*/  FADD.FTZ R3, R107, R0 ;  /* 0x000000006b037221 */ /* 0x001fe20000010000 */
[----:B------:R-:W-:Y:S02]  /*b650*/  F2FP.F16.F32.PACK_AB R14, R36, R35 ;  /* 0x00000023240e723e */ /* 0x000fe400000000ff */
[----:B------:R-:W-:Y:S02]  /*b660*/  F2FP.F16.F32.PACK_AB R13, R80, R67 ;  /* 0x00000043500d723e */ /* 0x000fe400000000ff */
[----:B------:R-:W-:Y:S01]  /*b670*/  F2FP.F16.F32.PACK_AB R15, R83, R82 ;  /* 0x00000052530f723e */ /* 0x000fe200000000ff */
[----:B------:R-:W-:Y:S01]  /*b680*/  FADD.FTZ R7, R11, R32 ;  /* 0x000000200b077221 */ /* 0x000fe20000010000 */
[----:B------:R-:W-:-:S02]  /*b690*/  F2FP.F16.F32.PACK_AB R24, R34, R33 ;  /* 0x000000212218723e */ /* 0x000fc400000000ff */
[----:B------:R-:W-:Y:S02]  /*b6a0*/  F2FP.F16.F32.PACK_AB R25, R85, R84 ;  /* 0x000000545519723e */ /* 0x000fe400000000ff */
[----:B------:R-:W-:Y:S02]  /*b6b0*/  F2FP.F16.F32.PACK_AB R27, R87, R86 ;  /* 0x00000056571b723e */ /* 0x000fe400000000ff */
[----:B------:R-:W-:Y:S01]  /*b6c0*/  F2FP.F16.F32.PACK_AB R30, R9, R8 ;  /* 0x00000008091e723e */ /* 0x000fe200000000ff */
[----:B---3--:R-:W-:Y:S01]  /*b6d0*/  FADD.FTZ R0, R106, R3 ;  /* 0x000000036a007221 */ /* 0x008fe20000010000 */
[----:B------:R-:W-:Y:S02]  /*b6e0*/  F2FP.F16.F32.PACK_AB R8, R11, R10 ;  /* 0x0000000a0b08723e */ /* 0x000fe400000000ff */
[----:B------:R-:W-:Y:S02]  /*b6f0*/  F2FP.F16.F32.PACK_AB R29, R89, R88 ;  /* 0x00000058591d723e */ /* 0x000fe400000000ff */
[----:B------:R-:W-:-:S02]  /*b700*/  F2FP.F16.F32.PACK_AB R31, R31, R90 ;  /* 0x0000005a1f1f723e */ /* 0x000fc400000000ff */
[----:B------:R-:W-:Y:S02]  /*b710*/  F2FP.F16.F32.PACK_AB R9, R106, R107 ;  /* 0x0000006b6a09723e */ /* 0x000fe400000000ff */
[----:B------:R-:W-:Y:S02]  /*b720*/  F2FP.F16.F32.PACK_AB R10, R4, R20 ;  /* 0x00000014040a723e */ /* 0x000fe400000000ff */
[----:B--2---:R-:W-:Y:S01]  /*b730*/  F2FP.F16.F32.PACK_AB R11, R104, R105 ;  /* 0x00000069680b723e */ /* 0x004fe200000000ff */
[----:B------:R0:W-:Y:S01]  /*b740*/  STSM.16.M88.4 [R116+0x2a800], R12 ;  /* 0x02a8000c74007844 */ /* 0x0001e20000000200 */
[----:B------:R-:W-:-:S03]  /*b750*/  FADD.FTZ R105, R105, R0 ;  /* 0x0000000069697221 */ /* 0x000fc60000010000 */
[----:B------:R0:W-:Y:S04]  /*b760*/  STSM.16.M88.4 [R50], R24 ;  /* 0x0000001832007844 */ /* 0x0001e80000000200 */
[----:B------:R0:W-:Y:S01]  /*b770*/  STSM.16.M88.4 [R115+0xc000], R28 ;  /* 0x00c0001c73007844 */ /* 0x0001e20000000200 */
[----:B------:R-:W-:-:S03]  /*b780*/  FADD.FTZ R0, R104, R105 ;  /* 0x0000006968007221 */ /* 0x000fc60000010000 */
[----:B------:R0:W-:Y:S01]  /*b790*/  STSM.16.M88.4 [R93+0xc000], R8 ;  /* 0x00c000085d007844 */ /* 0x0001e20000000200 */
[----:B------:R1:W-:Y:S06]  /*b7a0*/  MEMBAR.ALL.CTA ;  /* 0x0000000000007992 */ /* 0x0003ec0000008000 */
[----:B-1----:R-:W1:Y:S04]  /*b7b0*/  FENCE.VIEW.ASYNC.S ;  /* 0x00000000000073c6 */ /* 0x002e680000000000 */
[----:B------:R0:W-:Y:S01]  /*b7c0*/  STL [R1+0x24], R0 ;  /* 0x0000240001007387 */ /* 0x0001e20000100800 */
[----:B------:R-:W-:Y:S01]  /*b7d0*/  ISETP.GE.AND P2, PT, R120, 0xc1, PT ;  /* 0x000000c17800780c */ /* 0x000fe20003f46270 */
[----:B------:R-:W-:Y:S01]  /*b7e0*/  FADD.FTZ R7, R20, R7 ;  /* 0x0000000714077221 */ /* 0x000fe20000010000 */
[----:B------:R-:W-:-:S03]  /*b7f0*/  MOV R151, RZ ;  /* 0x000000ff00977202 */ /* 0x000fc60000000f00 */
        /* <DEDUP_REMOVED lines=31> */
[----:B------:R-:W-:Y:S01]  /*b9f0*/  IMAD.MOV.U32 R120, RZ, RZ, R151 ;  /* 0x000000ffff787224 */ /* 0x000fe200078e0097 */
[----:B-1----:R-:W-:Y:S01]  /*ba00*/  NOP ;  /* 0x0000000000007918 */ /* 0x002fe20000000000 */
[----:B0-----:R-:W-:Y:S05]  /*ba10*/  @!P2 BRA `(.L_x_10882) ;  /* 0x0000003c0088a947 */ /* 0x001fea0003800000 */
[----:B------:R-:W-:Y:S01]  /*ba20*/  IADD3 R0, R152, -0x2, RZ ;  /* 0xfffffffe98007810 */ /* 0x000fe20007ffe0ff */
[----:B------:R-:W-:Y:S02]  /*ba30*/  IMAD.MOV.U32 R3, RZ, RZ, R37 ;  /* 0x000000ffff037224 */ /* 0x000fe400078e0025 */
[----:B------:R-:W-:Y:S02]  /*ba40*/  IMAD.MOV.U32 R7, RZ, RZ, R5 ;  /* 0x000000ffff077224 */ /* 0x000fe400078e0005 */
[----:B------:R0:W-:Y:S04]  /*ba50*/  STL [R1+0x20], R0 ;  /* 0x0000200001007387 */ /* 0x0001e80000100800 */
[----:B------:R1:W5:Y:S01]  /*ba60*/  LDL.LU R8, [R1+0x28] ;  /* 0x0000280001087983 */ /* 0x0003620000300800 */
[----:B------:R-:W-:-:S02]  /*ba70*/  CS2R R150, SRZ ;  /* 0x0000000000967805 */ /* 0x000fc4000001ff00 */
[----:B------:R-:W-:Y:S02]  /*ba80*/  CS2R R148, SRZ ;  /* 0x0000000000947805 */ /* 0x000fe4000001ff00 */
[----:B------:R-:W-:Y:S02]  /*ba90*/  CS2R R146, SRZ ;  /* 0x0000000000927805 */ /* 0x000fe4000001ff00 */
[----:B------:R-:W-:Y:S02]  /*baa0*/  CS2R R144, SRZ ;  /* 0x0000000000907805 */ /* 0x000fe4000001ff00 */
[----:B------:R-:W-:Y:S01]  /*bab0*/  CS2R R142, SRZ ;  /* 0x00000000008e7805 */ /* 0x000fe2000001ff00 */
[----:B0-----:R-:W-:Y:S01]  /*bac0*/  IMAD.MOV.U32 R0, RZ, RZ, R22 ;  /* 0x000000ffff007224 */ /* 0x001fe200078e0016 */
        /* <DEDUP_REMOVED lines=10> */
[----:B-1----:R-:W-:-:S07]  /*bb70*/  CS2R R120, SRZ ;  /* 0x0000000000787805 */ /* 0x002fce000001ff00 */
.L_x_10892:
[----:B------:R-:W2:Y:S01]  /*bb80*/  LDL R6, [R1+0x60] ;  /* 0x0000600001067983 */ /* 0x000ea20000100800 */
[----:B------:R-:W-:Y:S01]  /*bb90*/  IADD3 R22, R0, 0x1, RZ ;  /* 0x0000000100167810 */ /* 0x000fe20007ffe0ff */
        /* <DEDUP_REMOVED lines=10> */
.L_x_10884:
[----:B------:R-:W-:Y:S01]  /*bc40*/  IMAD R5, R22, 0x8, R2 ;  /* 0x0000000816057824 */ /* 0x000fe200078e0202 */
[----:B0-----:R-:W-:-:S04]  /*bc50*/  SHF.L.U32 R6, R6, 0x1f, RZ ;  /* 0x0000001f06067819 */ /* 0x001fc800000006ff */
[----:B------:R0:W1:Y:S01]  /*bc60*/  SYNCS.PHASECHK.TRANS64.TRYWAIT P3, [R5+URZ+0x30830], R6 ;  /* 0x03083006050075a7 */ /* 0x000062000806017f */
[----:B------:R-:W-:Y:S05]  /*bc70*/  @!P0 BRA `(.L_x_10885) ;  /* 0x0000000000048947 */ /* 0x000fea0003800000 */
[----:B------:R-:W-:Y:S01]  /*bc80*/  BPT.TRAP 0x1 ;  /* 0x000000040000795c */ /* 0x000fe20000300000 */
.L_x_10885:
[----:B------:R-:W-:Y:S04]  /*bc90*/  BSSY B0, `(.L_x_10883) ;  /* 0x0000004000007945 */ /* 0x000fe80003800000 */
[----:B-1----:R-:W-:Y:S05]  /*bca0*/  @P3 BRA `(.L_x_10886) ;  /* 0x0000000000083947 */ /* 0x002fea0003800000 */
[----:B------:R-:W1:Y:S02]  /*bcb0*/  SYNCS.PHASECHK.TRANS64.TRYWAIT P3, [R5+URZ+0x30830], R6 ;  /* 0x03083006050075a7 */ /* 0x000e64000806017f */
[----:B-1----:R-:W-:Y:S05]  /*bcc0*/  @!P3 BRA `(.L_x_10887) ;  /* 0x000000b40050b947 */ /* 0x002fea0003800000 */
.L_x_10886:
[----:B------:R-:W-:Y:S05]  /*bcd0*/  BSYNC B0 ;  /* 0x0000000000007941 */ /* 0x000fea0003800000 */
.L_x_10883:
[----:B01----:R-:W2:Y:S04]  /*bce0*/  LDL R6, [R1+0x64] ;  /* 0x0000640001067983 */ /* 0x003ea80000100800 */
[----:B------:R-:W3:Y:S04]  /*bcf0*/  LDL.64 R20, [R1+0x38] ;  /* 0x0000380001147983 */ /* 0x000ee80000100a00 */
[----:B------:R-:W4:Y:S01]  /*bd00*/  LDL.64 R154, [R1+0x50] ;  /* 0x00005000019a7983 */ /* 0x000f220000100a00 */
[----:B------:R-:W0:Y:S01]  /*bd10*/  S2R R5, SR_TID.X ;  /* 0x0000000000057919 */ /* 0x000e220000002100 */
[----:B------:R-:W-:Y:S05]  /*bd20*/  WARPSYNC.ALL ;  /* 0x0000000000007948 */ /* 0x000fea0003800000 */
[----:B------:R-:W5:Y:S01]  /*bd30*/  LDL.64 R152, [R1+0x48] ;  /* 0x0000480001987983 */ /* 0x000f620000100a00 */
[----:B------:R-:W-:-:S02]  /*bd40*/  MOV R11, 0x40000040 ;  /* 0x40000040000b7802 */ /* 0x000fc40000000f00 */
[----:B0-----:R-:W-:-:S05]  /*bd50*/  SHF.R.U32.HI R5, RZ, 0x7, R5 ;  /* 0x00000007ff057819 */ /* 0x001fca0000011605 */
[----:B------:R-:W-:-:S05]  /*bd60*/  VIADD R5, R5, 0x8 ;  /* 0x0000000805057836 */ /* 0x000fca0000000000 */
[----:B------:R0:W-:Y:S01]  /*bd70*/  BAR.SYNC.DEFER_BLOCKING R5, 0x100 ;  /* 0x000400050000751d */ /* 0x0001e20000010000 */
[----:B------:R-:W-:-:S05]  /*bd80*/  R2UR UR7, R11 ;  /* 0x000000000b0772ca */ /* 0x000fca00000e0000 */
[----:B------:R-:W-:Y:S01]  /*bd90*/  WARPGROUP.ARRIVE ;  /* 0x00000000000079c5 */ /* 0x000fe20000000000 */
[----:B------:R-:W-:-:S05]  /*bda0*/  IMAD.MOV.U32 R13, RZ, RZ, 0x40000040 ;  /* 0x40000040ff0d7424 */ /* 0x000fca00078e00ff */
[----:B------:R-:W-:Y:S01]  /*bdb0*/  R2UR UR11, R13 ;  /* 0x000000000d0b72ca */ /* 0x000fe200000e0000 */
[----:B--2---:R-:W-:Y:S01]  /*bdc0*/  IMAD R10, R22, 0x600, R6 ;  /* 0x00000600160a7824 */ /* 0x004fe200078e0206 */
[----:B---3--:R-:W-:Y:S02]  /*bdd0*/  R2UR UR4, R20 ;  /* 0x00000000140472ca */ /* 0x008fe400000e0000 */
[----:B------:R-:W-:Y:S02]  /*bde0*/  R2UR UR5, R21 ;  /* 0x00000000150572ca */ /* 0x000fe400000e0000 */
[----:B------:R-:W-:Y:S01]  /*bdf0*/  R2UR UR6, R10 ;  /* 0x000000000a0672ca */ /* 0x000fe200000e0000 */
[----:B------:R-:W2:-:S12]  /*be00*/  LDL.64 R20, [R1+0x40] ;  /* 0x0000400001147983 */ /* 0x000e980000100a00 */
[----:B------:R-:W-:Y:S01]  /*be10*/  HGMMA.64x192x16.F32 R24, gdesc[UR4], RZ, !UPT, gsb0 ;  /* 0x02e00000041879f0 */ /* 0x000fe2000c0008ff */
[----:B------:R-:W-:Y:S01]  /*be20*/  VIADD R12, R10, 0x2 ;  /* 0x000000020a0c7836 */ /* 0x000fe20000000000 */
[----:B----4-:R-:W-:Y:S02]  /*be30*/  R2UR UR8, R154 ;  /* 0x000000009a0872ca */ /* 0x010fe400000e0000 */
[----:B------:R-:W-:Y:S02]  /*be40*/  R2UR UR9, R155 ;  /* 0x000000009b0972ca */ /* 0x000fe400000e0000 */
[----:B------:R-:W-:Y:S01]  /*be50*/  R2UR UR10, R12 ;  /* 0x000000000c0a72ca */ /* 0x000fe200000e0000 */
[----:B------:R-:W-:Y:S02]  /*be60*/  VIADD R14, R10, 0x4 ;  /* 0x000000040a0e7836 */ /* 0x000fe40000000000 */
[----:B------:R-:W-:Y:S01]  /*be70*/  IMAD.MOV.U32 R15, RZ, RZ, 0x40000040 ;  /* 0x40000040ff0f7424 */ /* 0x000fe200078e00ff */
[----:B-----5:R-:W-:-:S02]  /*be80*/  R2UR UR12, R152 ;  /* 0x00000000980c72ca */ /* 0x020fc400000e0000 */
[----:B------:R-:W-:Y:S02]  /*be90*/  R2UR UR14, R14 ;  /* 0x000000000e0e72ca */ /* 0x000fe400000e0000 */
[----:B------:R-:W-:Y:S02]  /*bea0*/  R2UR UR15, R15 ;  /* 0x000000000f0f72ca */ /* 0x000fe400000e0000 */
[----:B------:R-:W-:Y:S01]  /*beb0*/  R2UR UR13, R153 ;  /* 0x00000000990d72ca */ /* 0x000fe200000e0000 */
[----:B------:R-:W-:Y:S02]  /*bec0*/  WARPGROUP.DEPBAR.LE gsb0, 0x0 ;  /* 0x00008000000079c5 */ /* 0x000fe40000010000 */
[----:B------:R-:W-:-:S06]  /*bed0*/  WARPGROUP.ARRIVE ;  /* 0x00000000000079c5 */ /* 0x000fcc0000000000 */
[----:B------:R-:W-:Y:S01]  /*bee0*/  HGMMA.64x192x16.F32 R24, gdesc[UR8], R24, gsb0 ;  /* 0x02e00000081879f0 */ /* 0x000fe20008000818 */
[----:B------:R-:W-:Y:S02]  /*bef0*/  IADD3 R10, R10, 0x6, RZ ;  /* 0x000000060a0a7810 */ /* 0x000fe40007ffe0ff */
[----:B------:R-:W-:Y:S02]  /*bf00*/  R2UR UR19, R11 ;  /* 0x000000000b1372ca */ /* 0x000fe400000e0000 */
[----:B------:R-:W-:Y:S01]  /*bf10*/  R2UR UR18, R10 ;  /* 0x000000000a1272ca */ /* 0x000fe200000e0000 */
[----:B------:R-:W-:Y:S02]  /*bf20*/  WARPGROUP.DEPBAR.LE gsb0, 0x0 ;  /* 0x00008000000079c5 */ /* 0x000fe40000010000 */
[----:B------:R-:W-:-:S12]  /*bf30*/  WARPGROUP.ARRIVE ;  /* 0x00000000000079c5 */ /* 0x000fd80000000000 */
[----:B------:R-:W-:Y:S01]  /*bf40*/  HGMMA.64x192x16.F32 R24, gdesc[UR12], R24, gsb0 ;  /* 0x02e000000c1879f0 */ /* 0x000fe20008000818 */
[----:B--2---:R-:W-:Y:S02]  /*bf50*/  R2UR UR16, R20 ;  /* 0x00000000141072ca */ /* 0x004fe400000e0000 */
[----:B------:R-:W-:Y:S01]  /*bf60*/  R2UR UR17, R21 ;  /* 0x00000000151172ca */ /* 0x000fe200000e0000 */
[----:B------:R-:W-:Y:S02]  /*bf70*/  WARPGROUP.DEPBAR.LE gsb0, 0x0 ;  /* 0x00008000000079c5 */ /* 0x000fe40000010000 */
[----:B------:R-:W-:-:S14]  /*bf80*/  WARPGROUP.ARRIVE ;  /* 0x00000000000079c5 */ /* 0x000fdc0000000000 */
[----:B------:R-:W-:Y:S03]  /*bf90*/  HGMMA.64x192x16.F32 R24, gdesc[UR16], R24, gsb0 ;  /* 0x02e00000101879f0 */ /* 0x000fe60008000818 */
[----:B------:R-:W-:Y:S02]  /*bfa0*/  WARPGROUP.DEPBAR.LE gsb0, 0x0 ;  /* 0x00008000000079c5 */ /* 0x000fe40000010000 */
[----:B0-----:R-:W-:Y:S05]  /*bfb0*/  @P2 BRA `(.L_x_10888) ;  /* 0x0000000000282947 */ /* 0x001fea0003800000 */
[----:B------:R-:W-:Y:S05]  /*bfc0*/  @!P0 BRA `(.L_x_10889) ;  /* 0x0000000000048947 */ /* 0x000fea0003800000 */
[----:B------:R-:W-:Y:S01]  /*bfd0*/  BPT.TRAP 0x1 ;  /* 0x000000040000795c */ /* 0x000fe20000300000 */
.L_x_10889:
[----:B------:R-:W-:Y:S02]  /*bfe0*/  SHF.L.U32 R5, R8, 0x1f, RZ ;  /* 0x0000001f08057819 */ /* 0x000fe400000006ff */
[----:B------:R-:W-:-:S04]  /*bff0*/  LEA R6, R0, R2, 0x3 ;  /* 0x0000000200067211 */ /* 0x000fc800078e18ff */
[----:B------:R0:W1:Y:S01]  /*c000*/  SYNCS.PHASECHK.TRANS64.TRYWAIT P2, [R6+URZ+0x30850], R5 ;  /* 0x03085005060075a7 */ /* 0x000062000804017f */
[----:B------:R-:W-:Y:S05]  /*c010*/  @!P0 BRA `(.L_x_10890) ;  /* 0x0000000000048947 */ /* 0x000fea0003800000 */
[----:B------:R-:W-:Y:S01]  /*c020*/  BPT.TRAP 0x1 ;  /* 0x000000040000795c */ /* 0x000fe20000300000 */
.L_x_10890:
[----:B-1----:R-:W-:Y:S05]  /*c030*/  @P2 BRA `(.L_x_10888) ;  /* 0x0000000000082947 */ /* 0x002fea0003800000 */
[----:B------:R-:W1:Y:S02]  /*c040*/  SYNCS.PHASECHK.TRANS64.TRYWAIT P2, [R6+URZ+0x30850], R5 ;  /* 0x03085005060075a7 */ /* 0x000e64000804017f */
[----:B-1----:R-:W-:Y:S05]  /*c050*/  @!P2 BRA `(.L_x_10891) ;  /* 0x000000b00080a947 */ /* 0x002fea0003800000 */
.L_x_10888:
[----:B------:R-:W-:Y:S05]  /*c060*/  WARPSYNC.ALL ;  /* 0x0000000000007948 */ /* 0x000fea0003800000 */
[----:B------:R-:W-:Y:S01]  /*c070*/  ULDC UR4, c[0x0][0x9d8] ;  /* 0x0002760000047ab9 */ /* 0x000fe20000000800 */
[----:B------:R-:W-:Y:S01]  /*c080*/  ULDC UR5, c[0x0][0x988] ;  /* 0x0002620000057ab9 */ /* 0x000fe20000000800 */
[----:B------:R-:W-:Y:S01]  /*c090*/  FMUL.FTZ R27, R27, UR4 ;  /* 0x000000041b1b7c20 */ /* 0x000fe20008410000 */
[----:B------:R-:W-:Y:S01]  /*c0a0*/  FMUL.FTZ R24, R24, UR4 ;  /* 0x0000000418187c20 */ /* 0x000fe20008410000 */
[----:B------:R-:W-:Y:S01]  /*c0b0*/  FMUL.FTZ R28, R28, UR4 ;  /* 0x000000041c1c7c20 */ /* 0x000fe20008410000 */
[----:B------:R-:W-:Y:S01]  /*c0c0*/  FMUL.FTZ R25, R25, UR4 ;  /* 0x0000000419197c20 */ /* 0x000fe20008410000 */
[----:B01----:R-:W0:Y:S01]  /*c0d0*/  MUFU.TANH R5, R27 ;  /* 0x0000001b00057308 */ /* 0x003e220000002400 */
        /* <DEDUP_REMOVED lines=16> */
[----:B0-----:R-:W-:-:S02]  /*c1e0*/  IMAD.MOV.U32 R44, RZ, RZ, R5 ;  /* 0x000000ffff2c7224 */ /* 0x001fc400078e0005 */
[----:B------:R-:W-:Y:S01]  /*c1f0*/  FMUL.FTZ R34, R34, UR4 ;  /* 0x0000000422227c20 */ /* 0x000fe20008410000 */
[----:B------:R-:W-:Y:S01]  /*c200*/  FMUL.FTZ R11, R53, UR4 ;  /* 0x00000004350b7c20 */ /* 0x000fe20008410000 */
[----:B------:R-:W-:Y:S01]  /*c210*/  FMUL.FTZ R38, R38, UR4 ;  /* 0x0000000426267c20 */ /* 0x000fe20008410000 */
[----:B------:R-:W-:Y:S01]  /*c220*/  FMUL.FTZ R12, R56, UR4 ;  /* 0x00000004380c7c20 */ /* 0x000fe20008410000 */
[----:B------:R-:W-:Y:S01]  /*c230*/  FMUL.FTZ R36, R69, UR4 ;  /* 0x0000000445247c20 */ /* 0x000fe20008410000 */
[----:B------:R-:W-:Y:S01]  /*c240*/  FMUL.FTZ R35, R35, UR4 ;  /* 0x0000000423237c20 */ /* 0x000fe20008410000 */
[----:B------:R0:W3:Y:S01]  /*c250*/  MUFU.TANH R14, R25 ;  /* 0x00000019000e7308 */ /* 0x0000e20000002400 */
[----:B-1----:R-:W-:Y:S01]  /*c260*/  FMNMX.FTZ R5, R6, R7, !PT ;  /* 0x0000000706057209 */ /* 0x002fe20007810000 */
[----:B------:R-:W-:Y:S01]  /*c270*/  FMUL.FTZ R45, R101, UR4 ;  /* 0x00000004652d7c20 */ /* 0x000fe20008410000 */
[----:B------:R-:W-:Y:S01]  /*c280*/  FMUL.FTZ R101, R108, UR4 ;  /* 0x000000046c657c20 */ /* 0x000fe20008410000 */
[----:B------:R-:W-:Y:S01]  /*c290*/  FMUL.FTZ R108, R112, UR4 ;  /* 0x00000004706c7c20 */ /* 0x000fe20008410000 */
[----:B------:R-:W-:Y:S01]  /*c2a0*/  FMUL.FTZ R112, R116, UR4 ;  /* 0x0000000474707c20 */ /* 0x000fe20008410000 */
[----:B------:R-:W-:Y:S01]  /*c2b0*/  FMUL.FTZ R47, R47, UR4 ;  /* 0x000000042f2f7c20 */ /* 0x000fe20008410000 */
[----:B------:R-:W-:Y:S01]  /*c2c0*/  FMUL.FTZ R43, R43, UR4 ;  /* 0x000000042b2b7c20 */ /* 0x000fe20008410000 */
[----:B------:R1:W4:Y:S01]  /*c2d0*/  MUFU.TANH R28, R29 ;  /* 0x0000001d001c7308 */ /* 0x0003220000002400 */
[----:B--2---:R-:W-:-:S02]  /*c2e0*/  IMAD.MOV.U32 R37, RZ, RZ, R8 ;  /* 0x000000ffff257224 */ /* 0x004fc400078e0008 */
[----:B------:R-:W-:Y:S01]  /*c2f0*/  FMUL.FTZ R8, R48, UR4 ;  /* 0x0000000430087c20 */ /* 0x000fe20008410000 */
[----:B0-----:R-:W-:Y:S01]  /*c300*/  FMUL.FTZ R25, R68, UR4 ;  /* 0x0000000444197c20 */ /* 0x001fe20008410000 */
[----:B------:R-:W-:Y:S01]  /*c310*/  FMUL.FTZ R48, R104, UR4 ;  /* 0x0000000468307c20 */ /* 0x000fe20008410000 */
[----:B------:R-:W-:Y:S01]  /*c320*/  FMUL.FTZ R104, R109, UR4 ;  /* 0x000000046d687c20 */ /* 0x000fe20008410000 */
[----:B------:R-:W-:Y:S01]  /*c330*/  FMUL.FTZ R109, R113, UR4 ;  /* 0x00000004716d7c20 */ /* 0x000fe20008410000 */
[----:B------:R-:W-:Y:S01]  /*c340*/  FMUL.FTZ R113, R117, UR4 ;  /* 0x0000000475717c20 */ /* 0x000fe20008410000 */
[----:B------:R-:W0:Y:S01]  /*c350*/  MUFU.TANH R27, R32 ;  /* 0x00000020001b7308 */ /* 0x000e220000002400 */
[----:B---3--:R-:W-:Y:S01]  /*c360*/  FMNMX.FTZ R5, R14, R5, !PT ;  /* 0x000000050e057209 */ /* 0x008fe20007810000 */
[----:B-1----:R-:W-:Y:S01]  /*c370*/  FMUL.FTZ R29, R80, UR4 ;  /* 0x00000004501d7c20 */ /* 0x002fe20008410000 */
[----:B------:R-:W-:Y:S01]  /*c380*/  FMUL.FTZ R46, R46, UR4 ;  /* 0x000000042e2e7c20 */ /* 0x000fe20008410000 */
[----:B------:R-:W-:Y:S01]  /*c390*/  FMUL.FTZ R117, R55, UR4 ;  /* 0x0000000437757c20 */ /* 0x000fe20008410000 */
[----:B------:R-:W-:Y:S01]  /*c3a0*/  FMNMX.FTZ R5, R37, R5, !PT ;  /* 0x0000000525057209 */ /* 0x000fe20007810000 */
[----:B------:R-:W-:Y:S01]  /*c3b0*/  FMUL.FTZ R39, R39, UR4 ;  /* 0x0000000427277c20 */ /* 0x000fe20008410000 */
[----:B------:R-:W-:Y:S01]  /*c3c0*/  FMUL.FTZ R42, R42, UR4 ;  /* 0x000000042a2a7c20 */ /* 0x000fe20008410000 */
[----:B------:R-:W1:Y:S01]  /*c3d0*/  MUFU.TANH R32, R33 ;  /* 0x0000002100207308 */ /* 0x000e620000002400 */
[----:B----4-:R-:W-:Y:S01]  /*c3e0*/  FMNMX.FTZ R5, R28, R5, !PT ;  /* 0x000000051c057209 */ /* 0x010fe20007810000 */
        /* <DEDUP_REMOVED lines=26> */
[----:B------:R0:W3:Y:S01]  /*c590*/  MUFU.TANH R15, R30 ;  /* 0x0000001e000f7308 */ /* 0x0000e20000002400 */
[----:B-1----:R-:W-:Y:S01]  /*c5a0*/  MOV R41, R13 ;  /* 0x0000000d00297202 */ /* 0x002fe20000000f00 */
[----:B------:R-:W-:-:S06]  /*c5b0*/  FMUL.FTZ R13, R57, UR4 ;  /* 0x00000004390d7c20 */ /* 0x000fcc0008410000 */
[----:B------:R-:W1:Y:S01]  /*c5c0*/  MUFU.TANH R8, R8 ;  /* 0x0000000800087308 */ /* 0x000e620000002400 */
[----:B--2---:R-:W-:Y:S01]  /*c5d0*/  FMNMX.FTZ R5, R152, R5, !PT ;  /* 0x0000000598057209 */ /* 0x004fe20007810000 */
[----:B0-----:R-:W-:-:S06]  /*c5e0*/  FMUL.FTZ R30, R72, UR4 ;  /* 0x00000004481e7c20 */ /* 0x001fcc0008410000 */
[----:B------:R0:W2:Y:S01]  /*c5f0*/  MUFU.TANH R20, R31 ;  /* 0x0000001f00147308 */ /* 0x0000a20000002400 */
[----:B---3--:R-:W-:Y:S02]  /*c600*/  IMAD.MOV.U32 R40, RZ, RZ, R15 ;  /* 0x000000ffff287224 */ /* 0x008fe400078e000f */
[----:B------:R-:W-:-:S05]  /*c610*/  FMUL.FTZ R15, R60, UR4 ;  /* 0x000000043c0f7c20 */ /* 0x000fca0008410000 */
[----:B------:R-:W3:Y:S01]  /*c620*/  MUFU.TANH R9, R9 ;  /* 0x0000000900097308 */ /* 0x000ee20000002400 */
[----:B-1----:R-:W-:Y:S01]  /*c630*/  FMNMX.FTZ R5, R8, R5, !PT ;  /* 0x0000000508057209 */ /* 0x002fe20007810000 */
[----:B0-----:R-:W-:-:S06]  /*c640*/  FMUL.FTZ R31, R76, UR4 ;  /* 0x000000044c1f7c20 */ /* 0x001fcc0008410000 */
[----:B------:R0:W1:Y:S01]  /*c650*/  MUFU.TANH R21, R34 ;  /* 0x0000002200157308 */ /* 0x0000620000002400 */
[----:B--2---:R-:W-:Y:S02]  /*c660*/  IMAD.MOV.U32 R33, RZ, RZ, R20 ;  /* 0x000000ffff217224 */ /* 0x004fe400078e0014 */
[----:B------:R-:W-:Y:S01]  /*c670*/  FMUL.FTZ R20, R61, UR4 ;  /* 0x000000043d147c20 */ /* 0x000fe20008410000 */
[----:B------:R-:W-:Y:S02]  /*c680*/  IMAD.MOV.U32 R61, RZ, RZ, R40 ;  /* 0x000000ffff3d7224 */ /* 0x000fe400078e0028 */
[----:B------:R-:W-:Y:S01]  /*c690*/  FMUL.FTZ R40, R96, UR4 ;  /* 0x0000000460287c20 */ /* 0x000fe20008410000 */
[----:B------:R-:W-:Y:S02]  /*c6a0*/  IMAD.MOV.U32 R80, RZ, RZ, R33 ;  /* 0x000000ffff507224 */ /* 0x000fe400078e0021 */
[----:B------:R-:W-:Y:S01]  /*c6b0*/  FMUL.FTZ R33, R81, UR4 ;  /* 0x0000000451217c20 */ /* 0x000fe20008410000 */
[----:B------:R-:W-:Y:S01]  /*c6c0*/  MOV R81, R44 ;  /* 0x0000002c00517202 */ /* 0x000fe20000000f00 */
[----:B------:R-:W2:Y:S01]  /*c6d0*/  MUFU.TANH R10, R10 ;  /* 0x0000000a000a7308 */ /* 0x000ea20000002400 */
[----:B---3--:R-:W-:Y:S01]  /*c6e0*/  FMNMX.FTZ R5, R9, R5, !PT ;  /* 0x0000000509057209 */ /* 0x008fe20007810000 */
[----:B0-----:R-:W-:Y:S01]  /*c6f0*/  FMUL.FTZ R34, R77, UR4 ;  /* 0x000000044d227c20 */ /* 0x001fe20008410000 */
[----:B------:R-:W-:Y:S01]  /*c700*/  FMUL.FTZ R44, R100, UR4 ;  /* 0x00000004642c7c20 */ /* 0x000fe20008410000 */
[----:B------:R-:W-:-:S04]  /*c710*/  MOV R116, R81 ;  /* 0x0000005100747202 */ /* 0x000fc80000000f00 */
[----:B------:R1:W0:Y:S08]  /*c720*/  MUFU.TANH R24, R38 ;  /* 0x0000002600187308 */ /* 0x0002300000002400 */
[----:B------:R-:W3:Y:S01]  /*c730*/  MUFU.TANH R11, R11 ;  /* 0x0000000b000b7308 */ /* 0x000ee20000002400 */
[----:B-1----:R-:W-:Y:S01]  /*c740*/  MOV R38, R21 ;  /* 0x0000001500267202 */ /* 0x002fe20000000f00 */
[----:B------:R-:W-:Y:S01]  /*c750*/  FMUL.FTZ R21, R64, UR4 ;  /* 0x0000000440157c20 */ /* 0x000fe20008410000 */
[----:B--2---:R-:W-:Y:S01]  /*c760*/  FMNMX.FTZ R5, R10, R5, !PT ;  /* 0x000000050a057209 */ /* 0x004fe20007810000 */
[----:B------:R-:W-:-:S02]  /*c770*/  IMAD.MOV.U32 R64, RZ, RZ, R41 ;  /* 0x000000ffff407224 */ /* 0x000fc400078e0029 */
[----:B------:R-:W-:Y:S02]  /*c780*/  FMUL.FTZ R41, R97, UR4 ;  /* 0x0000000461297c20 */ /* 0x000fe40008410000 */
[----:B------:R-:W1:Y:S01]  /*c790*/  MUFU.TANH R12, R12 ;  /* 0x0000000c000c7308 */ /* 0x000e620000002400 */
[----:B0-----:R-:W-:Y:S02]  /*c7a0*/  IMAD.MOV.U32 R56, RZ, RZ, R24 ;  /* 0x000000ffff387224 */ /* 0x001fe400078e0018 */
[----:B------:R-:W-:Y:S01]  /*c7b0*/  FMUL.FTZ R24, R65, UR4 ;  /* 0x0000000441187c20 */ /* 0x000fe20008410000 */
[----:B------:R-:W-:Y:S01]  /*c7c0*/  MOV R65, R38 ;  /* 0x0000002600417202 */ /* 0x000fe20000000f00 */
[----:B------:R-:W-:Y:S01]  /*c7d0*/  FMUL.FTZ R38, R93, UR4 ;  /* 0x000000045d267c20 */ /* 0x000fe20008410000 */
[----:B------:R-:W-:Y:S02]  /*c7e0*/  IMAD.MOV.U32 R93, RZ, RZ, R6 ;  /* 0x000000ffff5d7224 */ /* 0x000fe400078e0006 */
[----:B------:R-:W-:Y:S01]  /*c7f0*/  IMAD.MOV.U32 R86, RZ, RZ, R64 ;  /* 0x000000ffff567224 */ /* 0x000fe200078e0040 */
        /* <DEDUP_REMOVED lines=14> */
[----:B------:R2:W3:Y:S01]  /*c8e0*/  MUFU.TANH R26, R35 ;  /* 0x00000023001a7308 */ /* 0x0004e20000002400 */
[----:B-1----:R-:W-:-:S07]  /*c8f0*/  FMNMX.FTZ R5, R25, R5, !PT ;  /* 0x0000000519057209 */ /* 0x002fce0007810000 */
[----:B------:R-:W1:Y:S01]  /*c900*/  MUFU.TANH R30, R30 ;  /* 0x0000001e001e7308 */ /* 0x000e620000002400 */
[----:B--2---:R-:W-:Y:S01]  /*c910*/  FMUL.FTZ R35, R73, UR4 ;  /* 0x0000000449237c20 */ /* 0x004fe20008410000 */
[----:B0-----:R-:W-:-:S06]  /*c920*/  FMNMX.FTZ R5, R36, R5, !PT ;  /* 0x0000000524057209 */ /* 0x001fcc0007810000 */
[----:B------:R-:W0:Y:S01]  /*c930*/  MUFU.TANH R35, R35 ;  /* 0x0000002300237308 */ /* 0x000e220000002400 */
[----:B---3--:R-:W-:Y:S02]  /*c940*/  IMAD.MOV.U32 R76, RZ, RZ, R26 ;  /* 0x000000ffff4c7224 */ /* 0x008fe400078e001a */
[----:B------:R-:W-:Y:S01]  /*c950*/  FMUL.FTZ R26, R84, UR4 ;  /* 0x00000004541a7c20 */ /* 0x000fe20008410000 */
[----:B------:R-:W-:Y:S02]  /*c960*/  IMAD.MOV.U32 R84, RZ, RZ, R32 ;  /* 0x000000ffff547224 */ /* 0x000fe400078e0020 */
[----:B------:R-:W-:Y:S01]  /*c970*/  FMUL.FTZ R32, R85, UR4 ;  /* 0x0000000455207c20 */ /* 0x000fe20008410000 */
[----:B------:R-:W-:Y:S01]  /*c980*/  MOV R85, R27 ;  /* 0x0000001b00557202 */ /* 0x000fe20000000f00 */
[----:B------:R-:W-:Y:S01]  /*c990*/  FMUL.FTZ R27, R88, UR4 ;  /* 0x00000004581b7c20 */ /* 0x000fe20008410000 */
[----:B------:R-:W-:Y:S01]  /*c9a0*/  IMAD.MOV.U32 R88, RZ, RZ, R28 ;  /* 0x000000ffff587224 */ /* 0x000fe200078e001c */
[----:B------:R-:W2:Y:S01]  /*c9b0*/  MUFU.TANH R31, R31 ;  /* 0x0000001f001f7308 */ /* 0x000ea20000002400 */
[----:B-1----:R-:W-:Y:S01]  /*c9c0*/  FMNMX.FTZ R5, R30, R5, !PT ;  /* 0x000000051e057209 */ /* 0x002fe20007810000 */
[----:B------:R-:W-:Y:S01]  /*c9d0*/  FMUL.FTZ R28, R89, UR4 ;  /* 0x00000004591c7c20 */ /* 0x000fe20008410000 */
[----:B------:R-:W-:-:S02]  /*c9e0*/  IMAD.MOV.U32 R89, RZ, RZ, R37 ;  /* 0x000000ffff597224 */ /* 0x000fc400078e0025 */
[----:B------:R-:W-:Y:S01]  /*c9f0*/  FMUL.FTZ R37, R92, UR4 ;  /* 0x000000045c257c20 */ /* 0x000fe20008410000 */
[----:B------:R-:W-:Y:S01]  /*ca00*/  MOV R92, R14 ;  /* 0x0000000e005c7202 */ /* 0x000fe20000000f00 */
[----:B------:R-:W-:Y:S01]  /*ca10*/  FMUL.FTZ R14, R105, UR4 ;  /* 0x00000004690e7c20 */ /* 0x000fe20008410000 */
        /* <DEDUP_REMOVED lines=45> */
[----:B--2---:R-:W-:-:S05]  /*ccf0*/  FMNMX.FTZ R5, R113, R5, !PT ;  /* 0x0000000571057209 */ /* 0x004fca0007810000 */
[----:B------:R-:W0:Y:S02]  /*cd00*/  SHFL.BFLY PT, R6, R5, 0x2, 0x1f ;  /* 0x0c401f0005067f89 */ /* 0x000e2400000e0000 */
[----:B------:R-:W-:Y:S08]  /*cd10*/  MUFU.TANH R68, R46 ;  /* 0x0000002e00447308 */ /* 0x000ff00000002400 */
[----:B------:R-:W1:Y:S08]  /*cd20*/  MUFU.TANH R69, R39 ;  /* 0x0000002700457308 */ /* 0x000e700000002400 */
[----:B------:R-:W2:Y:S01]  /*cd30*/  MUFU.TANH R57, R42 ;  /* 0x0000002a00397308 */ /* 0x000ea20000002400 */
[----:B0-----:R-:W-:-:S07]  /*cd40*/  FMNMX.FTZ R5, R5, R6, !PT ;  /* 0x0000000605057209 */ /* 0x001fce0007810000 */
[----:B------:R0:W-:Y:S01]  /*cd50*/  MUFU.TANH R77, R51 ;  /* 0x00000033004d7308 */ /* 0x0001e20000002400 */
[----:B------:R-:W3:Y:S07]  /*cd60*/  SHFL.BFLY PT, R6, R5, 0x1, 0x1f ;  /* 0x0c201f0005067f89 */ /* 0x000eee00000e0000 */
[----:B------:R4:W-:Y:S01]  /*cd70*/  MUFU.TANH R73, R50 ;  /* 0x0000003200497308 */ /* 0x0009e20000002400 */
[----:B0-----:R-:W-:-:S07]  /*cd80*/  FMUL.FTZ R51, R62, UR4 ;  /* 0x000000043e337c20 */ /* 0x001fce0008410000 */
[----:B------:R-:W-:Y:S01]  /*cd90*/  MUFU.TANH R54, R54 ;  /* 0x0000003600367308 */ /* 0x000fe20000002400 */
[----:B----4-:R-:W-:Y:S01]  /*cda0*/  FMUL.FTZ R50, R59, UR4 ;  /* 0x000000043b327c20 */ /* 0x010fe20008410000 */
[----:B------:R-:W-:Y:S01]  /*cdb0*/  FMUL.FTZ R59, R78, UR4 ;  /* 0x000000044e3b7c20 */ /* 0x000fe20008410000 */
[----:B------:R-:W-:-:S05]  /*cdc0*/  FMUL.FTZ R78, R107, UR4 ;  /* 0x000000046b4e7c20 */ /* 0x000fca0008410000 */
[----:B------:R-:W-:Y:S01]  /*cdd0*/  MUFU.TANH R117, R117 ;  /* 0x0000007500757308 */ /* 0x000fe20000002400 */
[----:B---3--:R-:W-:Y:S01]  /*cde0*/  FMNMX.FTZ R5, R5, R6, !PT ;  /* 0x0000000605057209 */ /* 0x008fe20007810000 */
[----:B------:R-:W-:-:S04]  /*cdf0*/  IMAD.U32 R6, RZ, RZ, UR5 ;  /* 0x00000005ff067e24 */ /* 0x000fc8000f8e00ff */
[C---:B------:R-:W-:Y:S01]  /*ce00*/  FADD.FTZ R7, -R5.reuse, R7 ;  /* 0x0000000705077221 */ /* 0x040fe20000010100 */
[-C--:B------:R-:W-:Y:S01]  /*ce10*/  FMUL.FTZ R47, R5, R6.reuse ;  /* 0x00000006052f7220 */ /* 0x080fe20000410000 */
[----:B------:R-:W-:Y:S02]  /*ce20*/  MUFU.TANH R49, R49 ;  /* 0x0000003100317308 */ /* 0x000fe40000002400 */
        /* <DEDUP_REMOVED lines=11> */
[--C-:B------:R-:W-:Y:S01]  /*cee0*/  FFMA.FTZ R13, R27, R6, -R47.reuse ;  /* 0x000000061b0d7223 */ /* 0x100fe2000001082f */
[----:B------:R-:W-:Y:S01]  /*cef0*/  MOV R27, R116 ;  /* 0x00000074001b7202 */ /* 0x000fe20000000f00 */
[-CC-:B------:R-:W-:Y:S01]  /*cf00*/  FFMA.FTZ R62, R85, R6.reuse, -R47.reuse ;  /* 0x00000006553e7223 */ /* 0x180fe2000001082f */
[----:B------:R0:W3:Y:S01]  /*cf10*/  MUFU.EX2 R24, R43 ;  /* 0x0000002b00187308 */ /* 0x0000e20000000800 */
[-CC-:B------:R-:W-:Y:S01]  /*cf20*/  FFMA.FTZ R85, R21, R6.reuse, -R47.reuse ;  /* 0x0000000615557223 */ /* 0x180fe2000001082f */
[----:B------:R-:W-:Y:S01]  /*cf30*/  FFMA.FTZ R21, R38, R6, -R47 ;  /* 0x0000000626157223 */ /* 0x000fe2000001082f */
[----:B------:R-:W-:-:S02]  /*cf40*/  IMAD.MOV.U32 R38, RZ, RZ, R76 ;  /* 0x000000ffff267224 */ /* 0x000fc400078e004c */
[-CC-:B------:R-:W-:Y:S01]  /*cf50*/  FFMA.FTZ R97, R10, R6.reuse, -R47.reuse ;  /* 0x000000060a617223 */ /* 0x180fe2000001082f */
[-C--:B------:R-:W-:Y:S01]  /*cf60*/  FFMA.FTZ R10, R40, R6.reuse, -R47 ;  /* 0x00000006280a7223 */ /* 0x080fe2000001082f */
[----:B-1----:R-:W-:Y:S02]  /*cf70*/  IMAD.MOV.U32 R40, RZ, RZ, R69 ;  /* 0x000000ffff287224 */ /* 0x002fe400078e0045 */
[-CC-:B------:R-:W-:Y:S01]  /*cf80*/  FFMA.FTZ R88, R20, R6.reuse, -R47.reuse ;  /* 0x0000000614587223 */ /* 0x180fe2000001082f */
[----:B------:R-:W1:Y:S01]  /*cf90*/  MUFU.EX2 R46, R46 ;  /* 0x0000002e002e7308 */ /* 0x000e620000000800 */
[----:B------:R-:W-:Y:S01]  /*cfa0*/  FFMA.FTZ R20, R41, R6, -R47 ;  /* 0x0000000629147223 */ /* 0x000fe2000001082f */
[----:B--2---:R-:W-:Y:S01]  /*cfb0*/  IMAD.MOV.U32 R41, RZ, RZ, R57 ;  /* 0x000000ffff297224 */ /* 0x004fe200078e0039 */
[----:B0-----:R-:W-:Y:S01]  /*cfc0*/  MOV R43, R68 ;  /* 0x00000044002b7202 */ /* 0x001fe20000000f00 */
[----:B------:R-:W-:Y:S01]  /*cfd0*/  FMUL.FTZ R68, R87, UR4 ;  /* 0x0000000457447c20 */ /* 0x000fe20008410000 */
[-CC-:B------:R-:W-:Y:S01]  /*cfe0*/  FFMA.FTZ R96, R11, R6.reuse, -R47.reuse ;  /* 0x000000060b607223 */ /* 0x180fe2000001082f */
[----:B------:R-:W2:Y:S01]  /*cff0*/  LDL R87, [R1+0x5c] ;  /* 0x00005c0001577983 */ /* 0x000ea20000100800 */
[----:B------:R-:W-:Y:S01]  /*d000*/  FFMA.FTZ R11, R44, R6, -R47 ;  /* 0x000000062c0b7223 */ /* 0x000fe2000001082f */
[----:B------:R0:W4:Y:S01]  /*d010*/  MUFU.EX2 R26, R39 ;  /* 0x00000027001a7308 */ /* 0x0001220000000800 */
[----:B---3--:R-:W-:Y:S01]  /*d020*/  FFMA.FTZ R4, R7, R4, R24 ;  /* 0x0000000407047223 */ /* 0x008fe20000010018 */
[----:B------:R-:W-:-:S02]  /*d030*/  IMAD.MOV.U32 R44, RZ, RZ, R72 ;  /* 0x000000ffff2c7224 */ /* 0x000fc400078e0048 */
[-CC-:B------:R-:W-:Y:S01]  /*d040*/  FFMA.FTZ R89, R15, R6.reuse, -R47.reuse ;  /* 0x000000060f597223 */ /* 0x180fe2000001082f */
[-CC-:B------:R-:W-:Y:S01]  /*d050*/  FFMA.FTZ R15, R45, R6.reuse, -R47.reuse ;  /* 0x000000062d0f7223 */ /* 0x180fe2000001082f */
[----:B------:R-:W-:Y:S01]  /*d060*/  MOV R45, R73 ;  /* 0x00000049002d7202 */ /* 0x000fe20000000f00 */
[-CC-:B------:R-:W-:Y:S01]  /*d070*/  FFMA.FTZ R105, R8, R6.reuse, -R47.reuse ;  /* 0x0000000608697223 */ /* 0x180fe2000001082f */
[----:B------:R-:W-:Y:S01]  /*d080*/  FFMA.FTZ R93, R12, R6, -R47 ;  /* 0x000000060c5d7223 */ /* 0x000fe2000001082f */
[----:B------:R-:W3:Y:S01]  /*d090*/  MUFU.EX2 R42, R42 ;  /* 0x0000002a002a7308 */ /* 0x000ee20000000800 */
[C---:B-1----:R-:W-:Y:S01]  /*d0a0*/  FADD.FTZ R4, R46.reuse, R4 ;  /* 0x000000042e047221 */ /* 0x042fe20000010000 */
[----:B0-----:R-:W-:Y:S01]  /*d0b0*/  IMAD.MOV.U32 R39, RZ, RZ, R56 ;  /* 0x000000ffff277224 */ /* 0x001fe200078e0038 */
[----:B------:R-:W-:Y:S01]  /*d0c0*/  F2FP.F16.F32.PACK_AB R24, R46, R24 ;  /* 0x000000182e18723e */ /* 0x000fe200000000ff */
[----:B------:R-:W-:Y:S02]  /*d0d0*/  IMAD.MOV.U32 R46, RZ, RZ, R77 ;  /* 0x000000ffff2e7224 */ /* 0x000fe400078e004d */
[-CC-:B------:R-:W-:Y:S01]  /*d0e0*/  FFMA.FTZ R157, R157, R6.reuse, -R47.reuse ;  /* 0x000000069d9d7223 */ /* 0x180fe2000001082f */
[-CC-:B------:R-:W-:Y:S01]  /*d0f0*/  FFMA.FTZ R156, R156, R6.reuse, -R47.reuse ;  /* 0x000000069c9c7223 */ /* 0x180fe2000001082f */
[-CC-:B------:R-:W-:Y:S01]  /*d100*/  FFMA.FTZ R155, R155, R6.reuse, -R47.reuse ;  /* 0x000000069b9b7223 */ /* 0x180fe2000001082f */
[-CC-:B------:R-:W-:Y:S01]  /*d110*/  FFMA.FTZ R154, R154, R6.reuse, -R47.reuse ;  /* 0x000000069a9a7223 */ /* 0x180fe2000001082f */
[----:B----4-:R-:W-:Y:S01]  /*d120*/  FADD.FTZ R4, R26, R4 ;  /* 0x000000041a047221 */ /* 0x010fe20000010000 */
[-CC-:B------:R-:W-:Y:S01]  /*d130*/  FFMA.FTZ R153, R153, R6.reuse, -R47.reuse ;  /* 0x0000000699997223 */ /* 0x180fe2000001082f */
[-CC-:B------:R-:W-:Y:S01]  /*d140*/  FFMA.FTZ R152, R152, R6.reuse, -R47.reuse ;  /* 0x0000000698987223 */ /* 0x180fe2000001082f */
[-CC-:B------:R-:W-:Y:S01]  /*d150*/  FFMA.FTZ R81, R25, R6.reuse, -R47.reuse ;  /* 0x0000000619517223 */ /* 0x180fe2000001082f */
[-CC-:B------:R-:W-:Y:S01]  /*d160*/  FFMA.FTZ R36, R36, R6.reuse, -R47.reuse ;  /* 0x0000000624247223 */ /* 0x180fe2000001082f */
[-CC-:B------:R-:W-:Y:S01]  /*d170*/  FFMA.FTZ R30, R30, R6.reuse, -R47.reuse ;  /* 0x000000061e1e7223 */ /* 0x180fe2000001082f */
[-CC-:B------:R-:W-:Y:S01]  /*d180*/  FFMA.FTZ R35, R35, R6.reuse, -R47.reuse ;  /* 0x0000000623237223 */ /* 0x180fe2000001082f */
[--C-:B------:R-:W-:Y:S01]  /*d190*/  FFMA.FTZ R31, R31, R6, -R47.reuse ;  /* 0x000000061f1f7223 */ /* 0x100fe2000001082f */
[C---:B---3--:R-:W-:Y:S01]  /*d1a0*/  FADD.FTZ R66, R42.reuse, R4 ;  /* 0x000000042a427221 */ /* 0x048fe20000010000 */
[----:B------:R-:W-:Y:S01]  /*d1b0*/  F2FP.F16.F32.PACK_AB R26, R42, R26 ;  /* 0x0000001a2a1a723e */ /* 0x000fe200000000ff */
[-CC-:B------:R-:W-:Y:S01]  /*d1c0*/  FFMA.FTZ R34, R34, R6.reuse, -R47.reuse ;  /* 0x0000000622227223 */ /* 0x180fe2000001082f */
[----:B------:R-:W-:Y:S01]  /*d1d0*/  FMNMX.FTZ R4, R64, R3, !PT ;  /* 0x0000000340047209 */ /* 0x000fe20007810000 */
[----:B------:R-:W-:Y:S01]  /*d1e0*/  FFMA.FTZ R29, R29, R6, -R47 ;  /* 0x000000061d1d7223 */ /* 0x000fe2000001082f */
[----:B------:R-:W-:Y:S01]  /*d1f0*/  MOV R42, R60 ;  /* 0x0000003c002a7202 */ /* 0x000fe20000000f00 */
[----:B------:R-:W-:Y:S01]  /*d200*/  FMUL.FTZ R60, R79, UR4 ;  /* 0x000000044f3c7c20 */ /* 0x000fe20008410000 */
[----:B------:R-:W-:Y:S01]  /*d210*/  IMAD.MOV.U32 R79, RZ, RZ, R61 ;  /* 0x000000ffff4f7224 */ /* 0x000fe200078e003d */
        /* <DEDUP_REMOVED lines=17> */
[----:B------:R-:W0:Y:S01]  /*d330*/  MUFU.TANH R50, R50 ;  /* 0x0000003200327308 */ /* 0x000e220000002400 */
[----:B------:R-:W-:-:S02]  /*d340*/  IMAD.MOV.U32 R47, RZ, RZ, R54 ;  /* 0x000000ffff2f7224 */ /* 0x000fc400078e0036 */
[----:B------:R-:W-:Y:S01]  /*d350*/  FMUL.FTZ R54, R67, UR4 ;  /* 0x0000000443367c20 */ /* 0x000fe20008410000 */
[----:B------:R-:W-:Y:S01]  /*d360*/  FMNMX.FTZ R4, R39, R4, !PT ;  /* 0x0000000427047209 */ /* 0x000fe20007810000 */
[----:B------:R-:W-:Y:S02]  /*d370*/  IMAD.MOV.U32 R48, RZ, RZ, R55 ;  /* 0x000000ffff307224 */ /* 0x000fe400078e0037 */
[----:B------:R-:W-:Y:S01]  /*d380*/  FMUL.FTZ R55, R70, UR4 ;  /* 0x0000000446377c20 */ /* 0x000fe20008410000 */
[----:B------:R-:W-:Y:S01]  /*d390*/  FMUL.FTZ R56, R71, UR4 ;  /* 0x0000000447387c20 */ /* 0x000fe20008410000 */
[----:B------:R-:W-:Y:S01]  /*d3a0*/  FMNMX.FTZ R4, R40, R4, !PT ;  /* 0x0000000428047209 */ /* 0x000fe20007810000 */
[----:B------:R-:W1:Y:S01]  /*d3b0*/  MUFU.TANH R51, R51 ;  /* 0x0000003300337308 */ /* 0x000e620000002400 */
[----:B------:R-:W-:Y:S01]  /*d3c0*/  FMUL.FTZ R57, R74, UR4 ;  /* 0x000000044a397c20 */ /* 0x000fe20008410000 */
[----:B------:R-:W-:Y:S01]  /*d3d0*/  FMUL.FTZ R61, R82, UR4 ;  /* 0x00000004523d7c20 */ /* 0x000fe20008410000 */
[----:B------:R-:W-:Y:S01]  /*d3e0*/  FMNMX.FTZ R4, R41, R4, !PT ;  /* 0x0000000429047209 */ /* 0x000fe20007810000 */
[----:B------:R-:W-:-:S02]  /*d3f0*/  IMAD.MOV.U32 R82, RZ, RZ, R62 ;  /* 0x000000ffff527224 */ /* 0x000fc400078e003e */
[----:B------:R-:W-:Y:S01]  /*d400*/  FMUL.FTZ R62, R83, UR4 ;  /* 0x00000004533e7c20 */ /* 0x000fe20008410000 */
[----:B------:R-:W-:Y:S01]  /*d410*/  FMUL.FTZ R69, R90, UR4 ;  /* 0x000000045a457c20 */ /* 0x000fe20008410000 */
[----:B------:R-:W-:Y:S01]  /*d420*/  FMNMX.FTZ R4, R42, R4, !PT ;  /* 0x000000042a047209 */ /* 0x000fe20007810000 */
[----:B------:R-:W3:Y:S01]  /*d430*/  MUFU.TANH R52, R52 ;  /* 0x0000003400347308 */ /* 0x000ee20000002400 */
[----:B------:R-:W-:Y:S01]  /*d440*/  FMUL.FTZ R70, R91, UR4 ;  /* 0x000000045b467c20 */ /* 0x000fe20008410000 */
[----:B------:R-:W-:Y:S01]  /*d450*/  FMUL.FTZ R71, R94, UR4 ;  /* 0x000000045e477c20 */ /* 0x000fe20008410000 */
[----:B------:R-:W-:Y:S01]  /*d460*/  FMNMX.FTZ R4, R43, R4, !PT ;  /* 0x000000042b047209 */ /* 0x000fe20007810000 */
[----:B------:R-:W-:Y:S01]  /*d470*/  FMUL.FTZ R72, R95, UR4 ;  /* 0x000000045f487c20 */ /* 0x000fe20008410000 */
[----:B------:R-:W-:Y:S01]  /*d480*/  FMUL.FTZ R73, R98, UR4 ;  /* 0x0000000462497c20 */ /* 0x000fe20008410000 */
[----:B------:R-:W-:Y:S01]  /*d490*/  FMUL.FTZ R74, R99, UR4 ;  /* 0x00000004634a7c20 */ /* 0x000fe20008410000 */
[----:B------:R-:W-:Y:S01]  /*d4a0*/  FMNMX.FTZ R4, R44, R4, !PT ;  /* 0x000000042c047209 */ /* 0x000fe20007810000 */
[----:B------:R-:W4:Y:S01]  /*d4b0*/  MUFU.TANH R53, R53 ;  /* 0x0000003500357308 */ /* 0x000f220000002400 */
        /* <DEDUP_REMOVED lines=8> */
[----:B------:R-:W-:-:S02]  /*d540*/  MOV R83, R65 ;  /* 0x0000004100537202 */ /* 0x000fc40000000f00 */
[----:B------:R-:W-:-:S04]  /*d550*/  FMNMX.FTZ R4, R47, R4, !PT ;  /* 0x000000042f047209 */ /* 0x000fc80007810000 */
[----:B------:R-:W-:Y:S01]  /*d560*/  FMNMX.FTZ R4, R117, R4, !PT ;  /* 0x0000000475047209 */ /* 0x000fe20007810000 */
[----:B------:R-:W4:Y:S03]  /*d570*/  MUFU.TANH R55, R55 ;  /* 0x0000003700377308 */ /* 0x000f260000002400 */
[----:B------:R-:W-:-:S04]  /*d580*/  FMNMX.FTZ R4, R49, R4, !PT ;  /* 0x0000000431047209 */ /* 0x000fc80007810000 */
[----:B0-----:R-:W-:Y:S01]  /*d590*/  FMNMX.FTZ R4, R50, R4, !PT ;  /* 0x0000000432047209 */ /* 0x001fe20007810000 */
[----:B------:R-:W0:Y:S03]  /*d5a0*/  MUFU.TANH R56, R56 ;  /* 0x0000003800387308 */ /* 0x000e260000002400 */
[----:B-1----:R-:W-:-:S04]  /*d5b0*/  FMNMX.FTZ R4, R51, R4, !PT ;  /* 0x0000000433047209 */ /* 0x002fc80007810000 */
[----:B---3--:R-:W-:Y:S01]  /*d5c0*/  FMNMX.FTZ R4, R52, R4, !PT ;  /* 0x0000000434047209 */ /* 0x008fe20007810000 */
[----:B------:R-:W1:Y:S03]  /*d5d0*/  MUFU.TANH R57, R57 ;  /* 0x0000003900397308 */ /* 0x000e660000002400 */
[----:B----4-:R-:W-:-:S04]  /*d5e0*/  FMNMX.FTZ R4, R53, R4, !PT ;  /* 0x0000000435047209 */ /* 0x010fc80007810000 */
[----:B------:R-:W-:Y:S01]  /*d5f0*/  FMNMX.FTZ R4, R54, R4, !PT ;  /* 0x0000000436047209 */ /* 0x000fe20007810000 */
[----:B------:R-:W3:Y:S03]  /*d600*/  MUFU.TANH R58, R58 ;  /* 0x0000003a003a7308 */ /* 0x000ee60000002400 */
[----:B------:R-:W-:-:S04]  /*d610*/  FMNMX.FTZ R4, R55, R4, !PT ;  /* 0x0000000437047209 */ /* 0x000fc80007810000 */
[----:B0-----:R-:W-:Y:S01]  /*d620*/  FMNMX.FTZ R4, R56, R4, !PT ;  /* 0x0000000438047209 */ /* 0x001fe20007810000 */
[----:B------:R-:W0:Y:S03]  /*d630*/  MUFU.TANH R59, R59 ;  /* 0x0000003b003b7308 */ /* 0x000e260000002400 */
[----:B-1----:R-:W-:-:S05]  /*d640*/  FMNMX.FTZ R4, R57, R4, !PT ;  /* 0x0000000439047209 */ /* 0x002fca0007810000 */
        /* <DEDUP_REMOVED lines=41> */
[----:B-1----:R-:W-:-:S04]  /*d8e0*/  FMNMX.FTZ R4, R115, R4, !PT ;  /* 0x0000000473047209 */ /* 0x002fc80007810000 */
[----:B---3--:R-:W-:-:S04]  /*d8f0*/  FMNMX.FTZ R4, R64, R4, !PT ;  /* 0x0000000440047209 */ /* 0x008fc80007810000 */
[----:B0-----:R-:W-:-:S05]  /*d900*/  FMNMX.FTZ R4, R114, R4, !PT ;  /* 0x0000000472047209 */ /* 0x001fca0007810000 */
[----:B------:R-:W0:Y:S02]  /*d910*/  SHFL.BFLY PT, R25, R4, 0x2, 0x1f ;  /* 0x0c401f0004197f89 */ /* 0x000e2400000e0000 */
[----:B0-----:R-:W-:-:S05]  /*d920*/  FMNMX.FTZ R25, R4, R25, !PT ;  /* 0x0000001904197209 */ /* 0x001fca0007810000 */
[----:B------:R-:W0:Y:S02]  /*d930*/  SHFL.BFLY PT, R37, R25, 0x1, 0x1f ;  /* 0x0c201f0019257f89 */ /* 0x000e2400000e0000 */
[----:B0-----:R-:W-:-:S05]  /*d940*/  FMNMX.FTZ R37, R25, R37, !PT ;  /* 0x0000002519257209 */ /* 0x001fca0007810000 */
[----:B------:R-:W-:-:S04]  /*d950*/  FMUL.FTZ R65, R37, R6 ;  /* 0x0000000625417220 */ /* 0x000fc80000410000 */
[--C-:B------:R-:W-:Y:S01]  /*d960*/  FFMA.FTZ R4, R83, R6, -R65.reuse ;  /* 0x0000000653047223 */ /* 0x100fe20000010841 */
[----:B------:R-:W-:Y:S01]  /*d970*/  MOV R83, R48 ;  /* 0x0000003000537202 */ /* 0x000fe20000000f00 */
[-CC-:B------:R-:W-:Y:S01]  /*d980*/  FFMA.FTZ R48, R117, R6.reuse, -R65.reuse ;  /* 0x0000000675307223 */ /* 0x180fe20000010841 */
[-CC-:B------:R-:W-:Y:S01]  /*d990*/  FFMA.FTZ R117, R64, R6.reuse, -R65.reuse ;  /* 0x0000000640757223 */ /* 0x180fe20000010841 */
[----:B------:R-:W-:Y:S02]  /*d9a0*/  VIADD R64, R2, 0x400 ;  /* 0x0000040002407836 */ /* 0x000fe40000000000 */
[-CC-:B------:R-:W-:Y:S01]  /*d9b0*/  FFMA.FTZ R25, R86, R6.reuse, -R65.reuse ;  /* 0x0000000656197223 */ /* 0x180fe20000010841 */
[----:B------:R-:W-:Y:S02]  /*d9c0*/  IMAD.MOV.U32 R86, RZ, RZ, R82 ;  /* 0x000000ffff567224 */ /* 0x000fe400078e0052 */
[-CC-:B------:R-:W-:Y:S01]  /*d9d0*/  FFMA.FTZ R27, R27, R6.reuse, -R65.reuse ;  /* 0x000000061b1b7223 */ /* 0x180fe20000010841 */
[----:B------:R-:W-:Y:S01]  /*d9e0*/  IMAD.MOV.U32 R82, RZ, RZ, R66 ;  /* 0x000000ffff527224 */ /* 0x000fe200078e0042 */
[----:B------:R-:W-:Y:S01]  /*d9f0*/  SHF.R.U32.HI R64, RZ, 0x4, R64 ;  /* 0x00000004ff407819 */ /* 0x000fe20000011640 */
[-CC-:B------:R-:W-:Y:S01]  /*da00*/  FFMA.FTZ R79, R79, R6.reuse, -R65.reuse ;  /* 0x000000064f4f7223 */ /* 0x180fe20000010841 */
[-CC-:B------:R-:W-:Y:S01]  /*da10*/  FFMA.FTZ R80, R80, R6.reuse, -R65.reuse ;  /* 0x0000000650507223 */ /* 0x180fe20000010841 */
[-CC-:B------:R-:W-:Y:S01]  /*da20*/  FFMA.FTZ R38, R38, R6.reuse, -R65.reuse ;  /* 0x0000000626267223 */ /* 0x180fe20000010841 */
[----:B------:R-:W-:Y:S01]  /*da30*/  LOP3.LUT R64, R64, 0x3fff, RZ, 0xc0, !PT ;  /* 0x00003fff40407812 */ /* 0x000fe200078ec0ff */
[-CC-:B------:R-:W-:Y:S01]  /*da40*/  FFMA.FTZ R39, R39, R6.reuse, -R65.reuse ;  /* 0x0000000627277223 */ /* 0x180fe20000010841 */
[-CC-:B------:R-:W-:Y:S01]  /*da50*/  FFMA.FTZ R40, R40, R6.reuse, -R65.reuse ;  /* 0x0000000628287223 */ /* 0x180fe20000010841 */
[-CC-:B------:R-:W-:Y:S01]  /*da60*/  FFMA.FTZ R41, R41, R6.reuse, -R65.reuse ;  /* 0x0000000629297223 */ /* 0x180fe20000010841 */
[----:B------:R-:W-:Y:S01]  /*da70*/  FFMA.FTZ R42, R42, R6, -R65 ;  /* 0x000000062a2a7223 */ /* 0x000fe20000010841 */
[----:B------:R-:W-:-:S02]  /*da80*/  IMAD R64, R0, 0x600, R64 ;  /* 0x0000060000407824 */ /* 0x000fc400078e0240 */
[-CC-:B------:R-:W-:Y:S01]  /*da90*/  FFMA.FTZ R43, R43, R6.reuse, -R65.reuse ;  /* 0x000000062b2b7223 */ /* 0x180fe20000010841 */
[-CC-:B------:R-:W-:Y:S01]  /*daa0*/  FFMA.FTZ R44, R44, R6.reuse, -R65.reuse ;  /* 0x000000062c2c7223 */ /* 0x180fe20000010841 */
[-CC-:B------:R-:W-:Y:S01]  /*dab0*/  FFMA.FTZ R45, R45, R6.reuse, -R65.reuse ;  /* 0x000000062d2d7223 */ /* 0x180fe20000010841 */
[----:B------:R-:W-:Y:S02]  /*dac0*/  VIADD R66, R64, 0x80 ;  /* 0x0000008040427836 */ /* 0x000fe40000000000 */
[-CC-:B------:R-:W-:Y:S01]  /*dad0*/  FFMA.FTZ R46, R46, R6.reuse, -R65.reuse ;  /* 0x000000062e2e7223 */ /* 0x180fe20000010841 */
[----:B------:R-:W-:Y:S02]  /*dae0*/  FFMA.FTZ R47, R47, R6, -R65 ;  /* 0x000000062f2f7223 */ /* 0x000fe40000010841 */
[----:B------:R-:W-:Y:S02]  /*daf0*/  R2UR UR10, R66 ;  /* 0x00000000420a72ca */ /* 0x000fe400000e0000 */
[----:B------:R-:W-:-:S04]  /*db00*/  IADD3 R66, R64, 0x100, RZ ;  /* 0x0000010040427810 */ /* 0x000fc80007ffe0ff */
[----:B------:R-:W-:Y:S01]  /*db10*/  R2UR UR14, R66 ;  /* 0x00000000420e72ca */ /* 0x000fe200000e0000 */
[----:B------:R-:W-:-:S05]  /*db20*/  VIADD R66, R64, 0x180 ;  /* 0x0000018040427836 */ /* 0x000fca0000000000 */
[----:B------:R-:W-:Y:S01]  /*db30*/  R2UR UR18, R66 ;  /* 0x00000000421272ca */ /* 0x000fe200000e0000 */
[----:B------:R-:W-:-:S05]  /*db40*/  VIADD R66, R64, 0x200 ;  /* 0x0000020040427836 */ /* 0x000fca0000000000 */
        /* <DEDUP_REMOVED lines=9> */
[C---:B------:R-:W-:Y:S01]  /*dbe0*/  VIADD R66, R64.reuse, 0x480 ;  /* 0x0000048040427836 */ /* 0x040fe20000000000 */
[----:B------:R-:W-:-:S04]  /*dbf0*/  R2UR UR6, R64 ;  /* 0x00000000400672ca */ /* 0x000fc800000e0000 */
[----:B------:R-:W-:Y:S01]  /*dc00*/  R2UR UR46, R66 ;  /* 0x00000000422e72ca */ /* 0x000fe200000e0000 */
[C---:B------:R-:W-:Y:S01]  /*dc10*/  VIADD R66, R64.reuse, 0x500 ;  /* 0x0000050040427836 */ /* 0x040fe20000000000 */
[----:B------:R-:W-:-:S04]  /*dc20*/  IADD3 R64, R64, 0x580, RZ ;  /* 0x0000058040407810 */ /* 0x000fc80007ffe0ff */
[----:B------:R-:W-:Y:S01]  /*dc30*/  R2UR UR54, R64 ;  /* 0x00000000403672ca */ /* 0x000fe200000e0000 */
[----:B--2---:R-:W-:Y:S02]  /*dc40*/  VIADD R64, R87, 0x1e800 ;  /* 0x0001e80057407836 */ /* 0x004fe40000000000 */
[-CC-:B------:R-:W-:Y:S01]  /*dc50*/  FFMA.FTZ R49, R49, R6.reuse, -R65.reuse ;  /* 0x0000000631317223 */ /* 0x180fe20000010841 */
[-CC-:B------:R-:W-:Y:S01]  /*dc60*/  FFMA.FTZ R50, R50, R6.reuse, -R65.reuse ;  /* 0x0000000632327223 */ /* 0x180fe20000010841 */
[-CC-:B------:R-:W-:Y:S01]  /*dc70*/  FFMA.FTZ R51, R51, R6.reuse, -R65.reuse ;  /* 0x0000000633337223 */ /* 0x180fe20000010841 */
[-CC-:B------:R-:W-:Y:S01]  /*dc80*/  FFMA.FTZ R52, R52, R6.reuse, -R65.reuse ;  /* 0x0000000634347223 */ /* 0x180fe20000010841 */
        /* <DEDUP_REMOVED lines=29> */
[----:B------:R-:W-:Y:S01]  /*de60*/  MOV R65, 0x40000040 ;  /* 0x4000004000417802 */ /* 0x000fe20000000f00 */
[----:B------:R-:W-:Y:S01]  /*de70*/  WARPGROUP.ARRIVE ;  /* 0x00000000000079c5 */ /* 0x000fe20000000000 */
[----:B------:R-:W-:Y:S01]  /*de80*/  LOP3.LUT R64, R64, 0x10000, RZ, 0xfc, !PT ;  /* 0x0001000040407812 */ /* 0x000fe200078efcff */
[----:B------:R-:W-:Y:S01]  /*de90*/  IMAD.MOV.U32 R67, RZ, RZ, 0x40000040 ;  /* 0x40000040ff437424 */ /* 0x000fe200078e00ff */
[----:B------:R-:W-:Y:S01]  /*dea0*/  R2UR UR7, R65 ;  /* 0x00000000410772ca */ /* 0x000fe200000e0000 */
[----:B------:R-:W2:Y:S01]  /*deb0*/  LDL.LU R87, [R1+0x24] ;  /* 0x0000240001577983 */ /* 0x000ea20000300800 */
[----:B------:R-:W-:-:S02]  /*dec0*/  R2UR UR4, R64 ;  /* 0x00000000400472ca */ /* 0x000fc400000e0000 */
[----:B------:R-:W-:Y:S01]  /*ded0*/  R2UR UR5, R65 ;  /* 0x00000000410572ca */ /* 0x000fe200000e0000 */
[----:B------:R-:W3:-:S12]  /*dee0*/  LDL R118, [R1+0x2c] ;  /* 0x00002c0001767983 */ /* 0x000ed80000100800 */
[----:B------:R-:W-:Y:S01]  /*def0*/  HGMMA.64x64x16.F32 R120, gdesc[UR4].tnspB, R120, gsb0 ;  /* 0x40e00000047879f0 */ /* 0x000fe20008000878 */
[----:B------:R-:W-:Y:S01]  /*df00*/  R2UR UR50, R66 ;  /* 0x00000000423272ca */ /* 0x000fe200000e0000 */
[----:B------:R-:W-:Y:S01]  /*df10*/  VIADD R66, R64, 0x2 ;  /* 0x0000000240427836 */ /* 0x000fe20000000000 */
[C---:B------:R-:W-:Y:S02]  /*df20*/  R2UR UR11, R67.reuse ;  /* 0x00000000430b72ca */ /* 0x040fe400000e0000 */
[C---:B------:R-:W-:Y:S02]  /*df30*/  R2UR UR15, R67.reuse ;  /* 0x00000000430f72ca */ /* 0x040fe400000e0000 */
[C---:B------:R-:W-:Y:S02]  /*df40*/  R2UR UR19, R67.reuse ;  /* 0x00000000431372ca */ /* 0x040fe400000e0000 */
[C---:B------:R-:W-:Y:S02]  /*df50*/  R2UR UR23, R67.reuse ;  /* 0x00000000431772ca */ /* 0x040fe400000e0000 */
[----:B------:R-:W-:-:S02]  /*df60*/  R2UR UR27, R67 ;  /* 0x00000000431b72ca */ /* 0x000fc400000e0000 */
[C---:B------:R-:W-:Y:S02]  /*df70*/  R2UR UR31, R67.reuse ;  /* 0x00000000431f72ca */ /* 0x040fe400000e0000 */
[C---:B------:R-:W-:Y:S02]  /*df80*/  R2UR UR35, R67.reuse ;  /* 0x00000000432372ca */ /* 0x040fe400000e0000 */
[C---:B------:R-:W-:Y:S02]  /*df90*/  R2UR UR43, R67.reuse ;  /* 0x00000000432b72ca */ /* 0x040fe400000e0000 */
[C---:B------:R-:W-:Y:S02]  /*dfa0*/  R2UR UR47, R67.reuse ;  /* 0x00000000432f72ca */ /* 0x040fe400000e0000 */
[----:B------:R-:W-:Y:S02]  /*dfb0*/  R2UR UR51, R67 ;  /* 0x00000000433372ca */ /* 0x000fe400000e0000 */
[----:B------:R-:W-:-:S02]  /*dfc0*/  MOV R67, 0x40000040 ;  /* 0x4000004000437802 */ /* 0x000fc40000000f00 */
[----:B------:R-:W-:Y:S02]  /*dfd0*/  R2UR UR8, R66 ;  /* 0x00000000420872ca */ /* 0x000fe400000e0000 */
[----:B------:R-:W-:Y:S01]  /*dfe0*/  R2UR UR9, R67 ;  /* 0x00000000430972ca */ /* 0x000fe200000e0000 */
[----:B------:R-:W-:Y:S02]  /*dff0*/  WARPGROUP.DEPBAR.LE gsb0, 0x0 ;  /* 0x00008000000079c5 */ /* 0x000fe40000010000 */
[----:B------:R-:W-:-:S10]  /*e000*/  WARPGROUP.ARRIVE ;  /* 0x00000000000079c5 */ /* 0x000fd40000000000 */
[----:B------:R-:W-:Y:S01]  /*e010*/  HGMMA.64x64x16.F32 R120, gdesc[UR8].tnspB, R120, gsb0 ;  /* 0x40e00000087879f0 */ /* 0x000fe20008000878 */
[----:B------:R-:W-:Y:S02]  /*e020*/  VIADD R66, R64, 0x4 ;  /* 0x0000000440427836 */ /* 0x000fe40000000000 */
[----:B------:R-:W-:-:S03]  /*e030*/  IMAD.MOV.U32 R67, RZ, RZ, 0x40000040 ;  /* 0x40000040ff437424 */ /* 0x000fc600078e00ff */
[----:B------:R-:W-:Y:S02]  /*e040*/  R2UR UR12, R66 ;  /* 0x00000000420c72ca */ /* 0x000fe400000e0000 */
[----:B------:R-:W-:Y:S01]  /*e050*/  R2UR UR13, R67 ;  /* 0x00000000430d72ca */ /* 0x000fe200000e0000 */
[----:B------:R-:W-:Y:S02]  /*e060*/  WARPGROUP.DEPBAR.LE gsb0, 0x0 ;  /* 0x00008000000079c5 */ /* 0x000fe40000010000 */
[----:B------:R-:W-:-:S10]  /*e070*/  WARPGROUP.ARRIVE ;  /* 0x00000000000079c5 */ /* 0x000fd40000000000 */
[----:B------:R-:W-:Y:S01]  /*e080*/  HGMMA.64x64x16.F32 R120, gdesc[UR12].tnspB, R120, gsb0 ;  /* 0x40e000000c7879f0 */ /* 0x000fe20008000878 */
[----:B------:R-:W-:Y:S01]  /*e090*/  IMAD.MOV.U32 R67, RZ, RZ, 0x40000040 ;  /* 0x40000040ff437424 */ /* 0x000fe200078e00ff */
[----:B------:R-:W-:-:S04]  /*e0a0*/  IADD3 R66, R64, 0x6, RZ ;  /* 0x0000000640427810 */ /* 0x000fc80007ffe0ff */
[----:B------:R-:W-:Y:S02]  /*e0b0*/  R2UR UR16, R66 ;  /* 0x00000000421072ca */ /* 0x000fe400000e0000 */
[----:B------:R-:W-:Y:S01]  /*e0c0*/  R2UR UR17, R67 ;  /* 0x00000000431172ca */ /* 0x000fe200000e0000 */
[----:B------:R-:W-:Y:S02]  /*e0d0*/  WARPGROUP.DEPBAR.LE gsb0, 0x0 ;  /* 0x00008000000079c5 */ /* 0x000fe40000010000 */
[----:B------:R-:W-:-:S10]  /*e0e0*/  WARPGROUP.ARRIVE ;  /* 0x00000000000079c5 */ /* 0x000fd40000000000 */
[----:B------:R-:W-:Y:S01]  /*e0f0*/  HGMMA.64x64x16.F32 R120, gdesc[UR16].tnspB, R120, gsb0 ;  /* 0x40e00000107879f0 */ /* 0x000fe20008000878 */
[----:B------:R-:W-:Y:S01]  /*e100*/  VIADD R66, R64, 0x600 ;  /* 0x0000060040427836 */ /* 0x000fe20000000000 */
[----:B------:R-:W-:-:S04]  /*e110*/  MOV R67, 0x40000040 ;  /* 0x4000004000437802 */ /* 0x000fc80000000f00 */
        /* <DEDUP_REMOVED lines=47> */
[----:B------:R-:W-:Y:S01]  /*e410*/  R2UR UR55, R65 ;  /* 0x00000000413772ca */ /* 0x000fe200000e0000 */
[----:B------:R-:W-:Y:S02]  /*e420*/  VIADD R64, R64, 0xc06 ;  /* 0x00000c0640407836 */ /* 0x000fe40000000000 */
[----:B------:R-:W-:-:S03]  /*e430*/  IMAD.MOV.U32 R65, RZ, RZ, 0x40000040 ;  /* 0x40000040ff417424 */ /* 0x000fc600078e00ff */
[----:B------:R-:W-:Y:S02]  /*e440*/  R2UR UR52, R64 ;  /* 0x00000000403472ca */ /* 0x000fe400000e0000 */
[----:B------:R-:W-:Y:S01]  /*e450*/  R2UR UR53, R65 ;  /* 0x00000000413572ca */ /* 0x000fe200000e0000 */
[----:B------:R-:W0:Y:S01]  /*e460*/  S2R R91, SR_TID.X ;  /* 0x00000000005b7919 */ /* 0x000e220000002100 */
[----:B------:R-:W-:-:S04]  /*e470*/  FADD.FTZ R3, -R37, R3 ;  /* 0x0000000325037221 */ /* 0x000fc80000010100 */
[----:B------:R-:W-:Y:S01]  /*e480*/  FMUL.FTZ R3, R3, R6 ;  /* 0x0000000603037220 */ /* 0x000fe20000410000 */
[----:B------:R-:W-:Y:S02]  /*e490*/  WARPGROUP.DEPBAR.LE gsb0, 0x0 ;  /* 0x00008000000079c5 */ /* 0x000fe40000010000 */
[----:B------:R-:W-:-:S06]  /*e4a0*/  WARPGROUP.ARRIVE ;  /* 0x00000000000079c5 */ /* 0x000fcc0000000000 */
[----:B------:R-:W-:Y:S01]  /*e4b0*/  HGMMA.64x64x16.F32 R120, gdesc[UR52].tnspB, R120, gsb0 ;  /* 0x40e00000347879f0 */ /* 0x000fe20008000878 */
[----:B------:R-:W-:Y:S01]  /*e4c0*/  MUFU.EX2 R3, R3 ;  /* 0x0000000300037308 */ /* 0x000fe20000000800 */
[----:B0-----:R-:W-:-:S07]  /*e4d0*/  SHF.R.U32.HI R90, RZ, 0x7, R91 ;  /* 0x00000007ff5a7819 */ /* 0x001fce000001165b */
[----:B------:R-:W2:Y:S01]  /*e4e0*/  MUFU.EX2 R25, R25 ;  /* 0x0000001900197308 */ /* 0x000ea20000000800 */
[----:B------:R-:W-:-:S07]  /*e4f0*/  ISETP.GE.U32.AND P2, PT, R91, 0x180, PT ;  /* 0x000001805b00780c */ /* 0x000fce0003f46070 */
[----:B------:R-:W0:Y:S01]  /*e500*/  MUFU.EX2 R64, R27 ;  /* 0x0000001b00407308 */ /* 0x000e220000000800 */
[----:B------:R-:W-:-:S04]  /*e510*/  IADD3 R65, R90, 0x9, RZ ;  /* 0x000000095a417810 */ /* 0x000fc80007ffe0ff */
[----:B------:R-:W-:Y:S01]  /*e520*/  SEL R65, R65, 0x9, !P2 ;  /* 0x0000000941417807 */ /* 0x000fe20005000000 */
[----:B--2---:R-:W-:Y:S02]  /*e530*/  FFMA.FTZ R66, R3, R87, R25 ;  /* 0x0000005703427223 */ /* 0x004fe40000010019 */
[----:B------:R-:W1:Y:S08]  /*e540*/  MUFU.EX2 R27, R79 ;  /* 0x0000004f001b7308 */ /* 0x000e700000000800 */
[----:B------:R-:W2:Y:S01]  /*e550*/  MUFU.EX2 R80, R80 ;  /* 0x0000005000507308 */ /* 0x000ea20000000800 */
[----:B------:R-:W-:-:S07]  /*e560*/  @!P1 IMAD R0, R0, 0x8, R2 ;  /* 0x0000000800009824 */ /* 0x000fce00078e0202 */
[----:B------:R-:W4:Y:S01]  /*e570*/  MUFU.EX2 R79, R86 ;  /* 0x00000056004f7308 */ /* 0x000f220000000800 */
[----:B------:R-:W-:Y:S01]  /*e580*/  @!P1 IADD3 R0, R0, 0x30860, RZ ;  /* 0x0003086000009810 */ /* 0x000fe20007ffe0ff */
[----:B------:R-:W-:Y:S01]  /*e590*/  IMAD.MOV.U32 R94, RZ, RZ, R82 ;  /* 0x000000ffff5e7224 */ /* 0x000fe200078e0052 */
[----:B0-----:R-:W-:-:S05]  /*e5a0*/  F2FP.F16.F32.PACK_AB R25, R64, R25 ;  /* 0x000000194019723e */ /* 0x001fca00000000ff */
[----:B------:R-:W0:Y:S01]  /*e5b0*/  MUFU.EX2 R67, R83 ;  /* 0x0000005300437308 */ /* 0x000e220000000800 */
[----:B------:R-:W-:-:S07]  /*e5c0*/  @!P1 PRMT R0, RZ, 0x654, R0 ;  /* 0x00000654ff009816 */ /* 0x000fce0000000000 */
[----:B------:R-:W-:Y:S01]  /*e5d0*/  MUFU.EX2 R4, R4 ;  /* 0x0000000400047308 */ /* 0x000fe20000000800 */
[----:B------:R-:W-:Y:S02]  /*e5e0*/  WARPGROUP.DEPBAR.LE gsb0, 0x0 ;  /* 0x00008000000079c5 */ /* 0x000fe40000010000 */
[----:B------:R3:W-:Y:S06]  /*e5f0*/  BAR.ARV R65, 0x100 ;  /* 0x000400410000751d */ /* 0x0007ec0000002000 */
[----:B---3--:R-:W-:Y:S01]  /*e600*/  FADD.FTZ R65, R64, R66 ;  /* 0x0000004240417221 */ /* 0x008fe20000010000 */
[----:B------:R-:W-:-:S04]  /*e610*/  @!P1 IMAD R66, R22, 0x8, R2 ;  /* 0x0000000816429824 */ /* 0x000fc800078e0202 */
[----:B------:R-:W-:-:S05]  /*e620*/  @!P1 VIADD R66, R66, 0x30840 ;  /* 0x0003084042429836 */ /* 0x000fca0000000000 */
[----:B------:R-:W-:Y:S01]  /*e630*/  @!P1 PRMT R66, RZ, 0x654, R66 ;  /* 0x00000654ff429816 */ /* 0x000fe20000000042 */
[----:B-1----:R-:W-:Y:S01]  /*e640*/  FADD.FTZ R64, R27, R65 ;  /* 0x000000411b407221 */ /* 0x002fe20000010000 */
[----:B------:R-:W-:Y:S02]  /*e650*/  MUFU.EX2 R82, R9 ;  /* 0x0000000900527308 */ /* 0x000fe40000000800 */
[----:B------:R1:W-:Y:S01]  /*e660*/  @!P1 SYNCS.ARRIVE.TRANS64.RED.A1T0 RZ, [R66+URZ], RZ ;  /* 0x000000ff42ff99a7 */ /* 0x0003e2000810043f */
[----:B--2---:R-:W-:-:S05]  /*e670*/  F2FP.F16.F32.PACK_AB R27, R80, R27 ;  /* 0x0000001b501b723e */ /* 0x004fca00000000ff */
[----:B------:R2:W-:Y:S01]  /*e680*/  MUFU.EX2 R9, R38 ;  /* 0x0000002600097308 */ /* 0x0005e20000000800 */
[----:B------:R3:W-:Y:S07]  /*e690*/  @!P1 SYNCS.ARRIVE.TRANS64.RED.A1T0 RZ, [R0+URZ], RZ ;  /* 0x000000ff00ff99a7 */ /* 0x0007ee000810043f */
[----:B-1----:R-:W1:Y:S01]  /*e6a0*/  MUFU.EX2 R66, R157 ;  /* 0x0000009d00427308 */ /* 0x002e620000000800 */
[----:B------:R4:W-:Y:S07]  /*e6b0*/  STSM.16.M88.4 [R118+0x1e800], R24 ;  /* 0x01e8001876007844 */ /* 0x0009ee0000000200 */
[----:B------:R-:W3:Y:S01]  /*e6c0*/  MUFU.EX2 R65, R156 ;  /* 0x0000009c00417308 */ /* 0x000ee20000000800 */
[----:B------:R-:W-:Y:S01]  /*e6d0*/  FADD.FTZ R64, R80, R64 ;  /* 0x0000004050407221 */ /* 0x000fe20000010000 */
[----:B--2---:R-:W2:Y:S06]  /*e6e0*/  LDL R38, [R1+0x30] ;  /* 0x0000300001267983 */ /* 0x004eac0000100800 */
[----:B------:R-:W-:Y:S08]  /*e6f0*/  MUFU.EX2 R90, R11 ;  /* 0x0000000b005a7308 */ /* 0x000ff00000000800 */
[----:B------:R0:W3:Y:S08]  /*e700*/  MUFU.EX2 R11, R39 ;  /* 0x00000027000b7308 */ /* 0x0000f00000000800 */
[----:B----4-:R-:W4:Y:S01]  /*e710*/  MUFU.EX2 R27, R155 ;  /* 0x0000009b001b7308 */ /* 0x010f220000000800 */
[----:B0-----:R-:W2:Y:S07]  /*e720*/  LDL R39, [R1+0x34] ;  /* 0x0000340001277983 */ /* 0x001eae0000100800 */
[----:B------:R0:W-:Y:S02]  /*e730*/  MUFU.EX2 R98, R8 ;  /* 0x0000000800627308 */ /* 0x0001e40000000800 */
[----:B0-----:R-:W-:-:S06]  /*e740*/  FADD.FTZ R8, R79, R94 ;  /* 0x0000005e4f087221 */ /* 0x001fcc0000010000 */
[----:B------:R-:W0:Y:S08]  /*e750*/  MUFU.EX2 R40, R40 ;  /* 0x0000002800287308 */ /* 0x000e300000000800 */
[----:B------:R-:W0:Y:S08]  /*e760*/  MUFU.EX2 R26, R154 ;  /* 0x0000009a001a7308 */ /* 0x000e300000000800 */
[----:B------:R1:W-:Y:S08]  /*e770*/  MUFU.EX2 R87, R10 ;  /* 0x0000000a00577308 */ /* 0x0003f00000000800 */
[----:B------:R3:W-:Y:S01]  /*e780*/  MUFU.EX2 R86, R12 ;  /* 0x0000000c00567308 */ /* 0x0007e20000000800 */
[----:B-1----:R-:W-:-:S04]  /*e790*/  FADD.FTZ R10, R67, R8 ;  /* 0x00000008430a7221 */ /* 0x002fc80000010000 */
[----:B------:R-:W-:-:S03]  /*e7a0*/  FADD.FTZ R10, R66, R10 ;  /* 0x0000000a420a7221 */ /* 0x000fc60000010000 */
[----:B------:R-:W1:Y:S01]  /*e7b0*/  MUFU.EX2 R25, R153 ;  /* 0x0000009900197308 */ /* 0x000e620000000800 */
[----:B---3--:R-:W-:-:S04]  /*e7c0*/  FADD.FTZ R12, R4, R64 ;  /* 0x00000040040c7221 */ /* 0x008fc80000010000 */
[C---:B------:R-:W-:Y:S01]  /*e7d0*/  FADD.FTZ R12, R9.reuse, R12 ;  /* 0x0000000c090c7221 */ /* 0x040fe20000010000 */
[----:B------:R-:W-:Y:S01]  /*e7e0*/  F2FP.F16.F32.PACK_AB R9, R9, R4 ;  /* 0x000000040909723e */ /* 0x000fe200000000ff */
[----:B------:R-:W-:Y:S01]  /*e7f0*/  FADD.FTZ R4, R65, R10 ;  /* 0x0000000a41047221 */ /* 0x000fe20000010000 */
[----:B------:R-:W3:Y:S08]  /*e800*/  MUFU.EX2 R24, R152 ;  /* 0x0000009800187308 */ /* 0x000ef00000000800 */
[----:B------:R-:W3:Y:S08]  /*e810*/  MUFU.EX2 R0, R105 ;  /* 0x0000006900007308 */ /* 0x000ef00000000800 */
[----:B------:R4:W-:Y:S02]  /*e820*/  MUFU.EX2 R105, R14 ;  /* 0x0000000e00697308 */ /* 0x0009e40000000800 */
[----:B----4-:R-:W-:Y:S01]  /*e830*/  FADD.FTZ R14, R11, R12 ;  /* 0x0000000c0b0e7221 */ /* 0x010fe20000010000 */
[----:B------:R-:W-:-:S05]  /*e840*/  FADD.FTZ R12, R27, R4 ;  /* 0x000000041b0c7221 */ /* 0x000fca0000010000 */
[----:B------:R-:W4:Y:S01]  /*e850*/  MUFU.EX2 R100, R100 ;  /* 0x0000006400647308 */ /* 0x000f220000000800 */
[----:B0-----:R-:W-:Y:S01]  /*e860*/  FADD.FTZ R4, R40, R14 ;  /* 0x0000000e28047221 */ /* 0x001fe20000010000 */
[----:B------:R-:W-:-:S04]  /*e870*/  FADD.FTZ R14, R26, R12 ;  /* 0x0000000c1a0e7221 */ /* 0x000fc80000010000 */
[----:B-1----:R-:W-:Y:S02]  /*e880*/  FADD.FTZ R14, R25, R14 ;  /* 0x0000000e190e7221 */ /* 0x002fe40000010000 */
[----:B------:R-:W0:Y:S02]  /*e890*/  MUFU.EX2 R97, R97 ;  /* 0x0000006100617308 */ /* 0x000e240000000800 */
[----:B---3--:R-:W-:-:S06]  /*e8a0*/  FADD.FTZ R14, R24, R14 ;  /* 0x0000000e180e7221 */ /* 0x008fcc0000010000 */
[----:B------:R-:W1:Y:S01]  /*e8b0*/  MUFU.EX2 R96, R96 ;  /* 0x0000006000607308 */ /* 0x000e620000000800 */
[----:B------:R-:W-:-:S07]  /*e8c0*/  FADD.FTZ R14, R0, R14 ;  /* 0x0000000e000e7221 */ /* 0x000fce0000010000 */
[----:B------:R-:W3:Y:S01]  /*e8d0*/  MUFU.EX2 R93, R93 ;  /* 0x0000005d005d7308 */ /* 0x000ee20000000800 */
[----:B----4-:R-:W-:-:S07]  /*e8e0*/  FADD.FTZ R14, R100, R14 ;  /* 0x0000000e640e7221 */ /* 0x010fce0000010000 */
[----:B------:R-:W4:Y:S01]  /*e8f0*/  MUFU.EX2 R92, R92 ;  /* 0x0000005c005c7308 */ /* 0x000f220000000800 */
[----:B0-----:R-:W-:-:S07]  /*e900*/  FADD.FTZ R14, R97, R14 ;  /* 0x0000000e610e7221 */ /* 0x001fce0000010000 */
[----:B------:R-:W0:Y:S01]  /*e910*/  MUFU.EX2 R89, R89 ;  /* 0x0000005900597308 */ /* 0x000e220000000800 */
[----:B-1----:R-:W-:-:S07]  /*e920*/  FADD.FTZ R14, R96, R14 ;  /* 0x0000000e600e7221 */ /* 0x002fce0000010000 */
[----:B------:R-:W1:Y:S01]  /*e930*/  MUFU.EX2 R88, R88 ;  /* 0x0000005800587308 */ /* 0x000e620000000800 */
[----:B---3--:R-:W-:-:S04]  /*e940*/  FADD.FTZ R14, R93, R14 ;  /* 0x0000000e5d0e7221 */ /* 0x008fc80000010000 */
[----:B----4-:R-:W-:-:S03]  /*e950*/  FADD.FTZ R14, R92, R14 ;  /* 0x0000000e5c0e7221 */ /* 0x010fc60000010000 */
[----:B------:R-:W-:Y:S01]  /*e960*/  MUFU.EX2 R83, R13 ;  /* 0x0000000d00537308 */ /* 0x000fe20000000800 */
[----:B0-----:R-:W-:-:S07]  /*e970*/  FADD.FTZ R14, R89, R14 ;  /* 0x0000000e590e7221 */ /* 0x001fce0000010000 */
[----:B------:R0:W3:Y:S01]  /*e980*/  MUFU.EX2 R13, R41 ;  /* 0x00000029000d7308 */ /* 0x0000e20000000800 */
[----:B------:R-:W-:Y:S01]  /*e990*/  F2FP.F16.F32.PACK_AB R12, R26, R27 ;  /* 0x0000001b1a0c723e */ /* 0x000fe200000000ff */
[----:B0-----:R-:W4:Y:S01]  /*e9a0*/  LDL R41, [R1+0x6c] ;  /* 0x00006c0001297983 */ /* 0x001f220000100800 */
[----:B-1----:R-:W-:Y:S01]  /*e9b0*/  FADD.FTZ R26, R88, R14 ;  /* 0x0000000e581a7221 */ /* 0x002fe20000010000 */
[----:B------:R-:W-:Y:S02]  /*e9c0*/  F2FP.F16.F32.PACK_AB R14, R24, R25 ;  /* 0x00000019180e723e */ /* 0x000fe400000000ff */
[----:B------:R-:W2:Y:S02]  /*e9d0*/  LDL R24, [R1+0x74] ;  /* 0x0000740001187983 */ /* 0x000ea40000100800 */
[----:B------:R-:W0:Y:S08]  /*e9e0*/  MUFU.EX2 R42, R42 ;  /* 0x0000002a002a7308 */ /* 0x000e300000000800 */
[----:B------:R-:W-:Y:S08]  /*e9f0*/  MUFU.EX2 R91, R15 ;  /* 0x0000000f005b7308 */ /* 0x000ff00000000800 */
[----:B------:R-:W1:Y:S01]  /*ea00*/  MUFU.EX2 R15, R43 ;  /* 0x0000002b000f7308 */ /* 0x000e620000000800 */
[----:B---3--:R-:W-:-:S07]  /*ea10*/  FADD.FTZ R4, R13, R4 ;  /* 0x000000040d047221 */ /* 0x008fce0000010000 */
[----:B------:R-:W3:Y:S01]  /*ea20*/  MUFU.EX2 R44, R44 ;  /* 0x0000002c002c7308 */ /* 0x000ee20000000800 */
[----:B0-----:R-:W-:-:S07]  /*ea30*/  FADD.FTZ R4, R42, R4 ;  /* 0x000000042a047221 */ /* 0x001fce0000010000 */
[----:B------:R-:W0:Y:S01]  /*ea40*/  MUFU.EX2 R45, R45 ;  /* 0x0000002d002d7308 */ /* 0x000e220000000800 */
[----:B-1----:R-:W-:-:S07]  /*ea50*/  FADD.FTZ R4, R15, R4 ;  /* 0x000000040f047221 */ /* 0x002fce0000010000 */
        /* <DEDUP_REMOVED lines=8> */
[----:B------:R-:W3:Y:S08]  /*eae0*/  MUFU.EX2 R50, R50 ;  /* 0x0000003200327308 */ /* 0x000ef00000000800 */
[----:B------:R-:W3:Y:S01]  /*eaf0*/  MUFU.EX2 R85, R85 ;  /* 0x0000005500557308 */ /* 0x000ee20000000800 */
[----:B0-----:R-:W-:-:S07]  /*eb00*/  FADD.FTZ R4, R48, R4 ;  /* 0x0000000430047221 */ /* 0x001fce0000010000 */
[----:B------:R-:W0:Y:S08]  /*eb10*/  MUFU.EX2 R51, R51 ;  /* 0x0000003300337308 */ /* 0x000e300000000800 */
[----:B------:R-:W0:Y:S01]  /*eb20*/  MUFU.EX2 R84, R84 ;  /* 0x0000005400547308 */ /* 0x000e220000000800 */
[----:B-1----:R-:W-:-:S07]  /*eb30*/  FADD.FTZ R4, R49, R4 ;  /* 0x0000000431047221 */ /* 0x002fce0000010000 */
[----:B------:R-:W1:Y:S08]  /*eb40*/  MUFU.EX2 R52, R52 ;  /* 0x0000003400347308 */ /* 0x000e700000000800 */
[----:B------:R-:W1:Y:S01]  /*eb50*/  MUFU.EX2 R81, R81 ;  /* 0x0000005100517308 */ /* 0x000e620000000800 */
[----:B---3--:R-:W-:Y:S01]  /*eb60*/  FADD.FTZ R4, R50, R4 ;  /* 0x0000000432047221 */ /* 0x008fe20000010000 */
[----:B------:R-:W-:-:S06]  /*eb70*/  FADD.FTZ R26, R85, R26 ;  /* 0x0000001a551a7221 */ /* 0x000fcc0000010000 */
[----:B------:R-:W3:Y:S08]  /*eb80*/  MUFU.EX2 R53, R53 ;  /* 0x0000003500357308 */ /* 0x000ef00000000800 */
[----:B------:R-:W3:Y:S01]  /*eb90*/  MUFU.EX2 R36, R36 ;  /* 0x0000002400247308 */ /* 0x000ee20000000800 */
        /* <DEDUP_REMOVED lines=22> */
[----:B------:R-:W-:Y:S08]  /*ed00*/  MUFU.EX2 R33, R33 ;  /* 0x0000002100217308 */ /* 0x000ff00000000800 */
[----:B------:R-:W3:Y:S01]  /*ed10*/  MUFU.EX2 R59, R59 ;  /* 0x0000003b003b7308 */ /* 0x000ee20000000800 */
[----:B0-----:R-:W-:Y:S01]  /*ed20*/  FADD.FTZ R25, R57, R4 ;  /* 0x0000000439197221 */ /* 0x001fe20000010000 */
[----:B------:R-:W-:-:S06]  /*ed30*/  FADD.FTZ R4, R34, R27 ;  /* 0x0000001b22047221 */ /* 0x000fcc0000010000 */
[----:B------:R-:W0:Y:S01]  /*ed40*/  MUFU.EX2 R60, R60 ;  /* 0x0000003c003c7308 */ /* 0x000e220000000800 */
[----:B------:R-:W-:Y:S02]  /*ed50*/  F2FP.F16.F32.PACK_AB R8, R67, R79 ;  /* 0x0000004f4308723e */ /* 0x000fe400000000ff */
[----:B------:R-:W-:Y:S02]  /*ed60*/  F2FP.F16.F32.PACK_AB R10, R65, R66 ;  /* 0x00000042410a723e */ /* 0x000fe400000000ff */
[----:B------:R-:W-:Y:S01]  /*ed70*/  F2FP.F16.F32.PACK_AB R11, R40, R11 ;  /* 0x0000000b280b723e */ /* 0x000fe200000000ff */
[----:B-1----:R-:W-:Y:S01]  /*ed80*/  FADD.FTZ R4, R29, R4 ;  /* 0x000000041d047221 */ /* 0x002fe20000010000 */
[----:B------:R-:W-:Y:S01]  /*ed90*/  F2FP.F16.F32.PACK_AB R100, R100, R0 ;  /* 0x000000006464723e */ /* 0x000fe200000000ff */
[----:B------:R-:W-:Y:S01]  /*eda0*/  FADD.FTZ R0, R58, R25 ;  /* 0x000000193a007221 */ /* 0x000fe20000010000 */
[----:B------:R-:W3:Y:S01]  /*edb0*/  LDL R26, [R1+0x70] ;  /* 0x00007000011a7983 */ /* 0x000ee20000100800 */
[----:B------:R-:W-:-:S02]  /*edc0*/  F2FP.F16.F32.PACK_AB R13, R42, R13 ;  /* 0x0000000d2a0d723e */ /* 0x000fc400000000ff */
[----:B------:R-:W-:Y:S01]  /*edd0*/  F2FP.F16.F32.PACK_AB R15, R44, R15 ;  /* 0x0000000f2c0f723e */ /* 0x000fe200000000ff */
[----:B------:R1:W-:Y:S01]  /*ede0*/  MUFU.EX2 R106, R101 ;  /* 0x00000065006a7308 */ /* 0x0003e20000000800 */
[----:B------:R-:W-:Y:S02]  /*edf0*/  F2FP.F16.F32.PACK_AB R102, R96, R97 ;  /* 0x000000616066723e */ /* 0x000fe400000000ff */
[----:B------:R-:W-:Y:S02]  /*ee00*/  F2FP.F16.F32.PACK_AB R103, R48, R47 ;  /* 0x0000002f3067723e */ /* 0x000fe400000000ff */
[----:B------:R-:W-:Y:S02]  /*ee10*/  F2FP.F16.F32.PACK_AB R92, R92, R93 ;  /* 0x0000005d5c5c723e */ /* 0x000fe400000000ff */
[----:B------:R-:W-:Y:S02]  /*ee20*/  F2FP.F16.F32.PACK_AB R93, R50, R49 ;  /* 0x00000031325d723e */ /* 0x000fe400000000ff */
[----:B-1----:R-:W-:-:S02]  /*ee30*/  F2FP.F16.F32.PACK_AB R101, R46, R45 ;  /* 0x0000002d2e65723e */ /* 0x002fc400000000ff */
[----:B------:R-:W-:Y:S02]  /*ee40*/  F2FP.F16.F32.PACK_AB R94, R88, R89 ;  /* 0x00000059585e723e */ /* 0x000fe400000000ff */
[----:B------:R-:W-:Y:S01]  /*ee50*/  F2FP.F16.F32.PACK_AB R95, R52, R51 ;  /* 0x00000033345f723e */ /* 0x000fe200000000ff */
[----:B----4-:R3:W-:Y:S04]  /*ee60*/  STSM.16.M88.4 [R41], R8 ;  /* 0x0000000829007844 */ /* 0x0107e80000000200 */
[----:B--2---:R1:W-:Y:S04]  /*ee70*/  STSM.16.M88.4 [R39], R12 ;  /* 0x0000000c27007844 */ /* 0x0043e80000000200 */
[----:B------:R-:W-:Y:S01]  /*ee80*/  STSM.16.M88.4 [R38], R100 ;  /* 0x0000006426007844 */ /* 0x000fe20000000200 */
[----:B---3--:R-:W-:Y:S01]  /*ee90*/  FADD.FTZ R9, R59, R0 ;  /* 0x000000003b097221 */ /* 0x008fe20000010000 */
[----:B------:R-:W-:Y:S01]  /*eea0*/  FADD.FTZ R11, R33, R4 ;  /* 0x00000004210b7221 */ /* 0x000fe20000010000 */
[----:B------:R-:W-:-:S02]  /*eeb0*/  F2FP.F16.F32.PACK_AB R8, R84, R85 ;  /* 0x000000555408723e */ /* 0x000fc400000000ff */
[----:B0-----:R-:W-:Y:S01]  /*eec0*/  FADD.FTZ R0, R60, R9 ;  /* 0x000000093c007221 */ /* 0x001fe20000010000 */
[----:B-1----:R-:W-:Y:S01]  /*eed0*/  FADD.FTZ R15, R82, R11 ;  /* 0x0000000b520f7221 */ /* 0x002fe20000010000 */
[----:B------:R-:W-:Y:S02]  /*eee0*/  F2FP.F16.F32.PACK_AB R9, R54, R53 ;  /* 0x000000353609723e */ /* 0x000fe400000000ff */
[----:B------:R-:W-:Y:S02]  /*eef0*/  F2FP.F16.F32.PACK_AB R10, R36, R81 ;  /* 0x00000051240a723e */ /* 0x000fe400000000ff */
[----:B------:R-:W-:Y:S01]  /*ef00*/  F2FP.F16.F32.PACK_AB R11, R56, R55 ;  /* 0x00000037380b723e */ /* 0x000fe200000000ff */
[----:B------:R-:W-:Y:S04]  /*ef10*/  STSM.16.M88.4 [R118+0x24800], R92 ;  /* 0x0248005c76007844 */ /* 0x000fe80000000200 */
[----:B------:R0:W-:Y:S04]  /*ef20*/  STSM.16.M88.4 [R24], R8 ;  /* 0x0000000818007844 */ /* 0x0001e80000000200 */
[----:B0-----:R-:W2:Y:S01]  /*ef30*/  LDL.LU R24, [R1+0x20] ;  /* 0x0000200001187983 */ /* 0x001ea20000300800 */
[----:B------:R-:W0:Y:S08]  /*ef40*/  MUFU.EX2 R61, R61 ;  /* 0x0000003d003d7308 */ /* 0x000e300000000800 */
[----:B------:R-:W1:Y:S08]  /*ef50*/  MUFU.EX2 R62, R62 ;  /* 0x0000003e003e7308 */ /* 0x000e700000000800 */
[----:B------:R-:W3:Y:S08]  /*ef60*/  MUFU.EX2 R32, R32 ;  /* 0x0000002000207308 */ /* 0x000ef00000000800 */
[----:B------:R-:W4:Y:S01]  /*ef70*/  MUFU.EX2 R63, R63 ;  /* 0x0000003f003f7308 */ /* 0x000f220000000800 */
[----:B0-----:R-:W-:-:S07]  /*ef80*/  FADD.FTZ R13, R61, R0 ;  /* 0x000000003d0d7221 */ /* 0x001fce0000010000 */
[----:B------:R-:W0:Y:S01]  /*ef90*/  MUFU.EX2 R68, R68 ;  /* 0x0000004400447308 */ /* 0x000e220000000800 */
[----:B-1----:R-:W-:-:S07]  /*efa0*/  FADD.FTZ R0, R62, R13 ;  /* 0x0000000d3e007221 */ /* 0x002fce0000010000 */
[----:B------:R-:W1:Y:S08]  /*efb0*/  MUFU.EX2 R28, R28 ;  /* 0x0000001c001c7308 */ /* 0x000e700000000800 */
[----:B------:R-:W1:Y:S01]  /*efc0*/  MUFU.EX2 R69, R69 ;  /* 0x0000004500457308 */ /* 0x000e620000000800 */
[----:B---3--:R-:W-:Y:S01]  /*efd0*/  FADD.FTZ R4, R32, R15 ;  /* 0x0000000f20047221 */ /* 0x008fe20000010000 */
[----:B----4-:R-:W-:-:S06]  /*efe0*/  FADD.FTZ R13, R63, R0 ;  /* 0x000000003f0d7221 */ /* 0x010fcc0000010000 */
[----:B------:R-:W3:Y:S01]  /*eff0*/  MUFU.EX2 R70, R70 ;  /* 0x0000004600467308 */ /* 0x000ee20000000800 */
[----:B------:R-:W-:Y:S01]  /*f000*/  FADD.FTZ R15, R83, R4 ;  /* 0x00000004530f7221 */ /* 0x000fe20000010000 */
[----:B0-----:R-:W-:-:S06]  /*f010*/  FADD.FTZ R0, R68, R13 ;  /* 0x0000000d44007221 */ /* 0x001fcc0000010000 */
[----:B------:R-:W0:Y:S08]  /*f020*/  MUFU.EX2 R21, R21 ;  /* 0x0000001500157308 */ /* 0x000e300000000800 */
[----:B------:R-:W4:Y:S01]  /*f030*/  MUFU.EX2 R71, R71 ;  /* 0x0000004700477308 */ /* 0x000f220000000800 */
[----:B-1----:R-:W-:Y:S01]  /*f040*/  FADD.FTZ R15, R28, R15 ;  /* 0x0000000f1c0f7221 */ /* 0x002fe20000010000 */
[----:B------:R-:W-:-:S06]  /*f050*/  FADD.FTZ R25, R69, R0 ;  /* 0x0000000045197221 */ /* 0x000fcc0000010000 */
[----:B------:R-:W1:Y:S01]  /*f060*/  MUFU.EX2 R72, R72 ;  /* 0x0000004800487308 */ /* 0x000e620000000800 */
[----:B------:R-:W-:Y:S01]  /*f070*/  FADD.FTZ R4, R86, R15 ;  /* 0x0000000f56047221 */ /* 0x000fe20000010000 */
[----:B---3--:R-:W-:-:S06]  /*f080*/  FADD.FTZ R0, R70, R25 ;  /* 0x0000001946007221 */ /* 0x008fcc0000010000 */
[----:B------:R-:W3:Y:S08]  /*f090*/  MUFU.EX2 R20, R20 ;  /* 0x0000001400147308 */ /* 0x000ef00000000800 */
[----:B------:R-:W3:Y:S01]  /*f0a0*/  MUFU.EX2 R73, R73 ;  /* 0x0000004900497308 */ /* 0x000ee20000000800 */
[----:B0-----:R-:W-:Y:S01]  /*f0b0*/  FADD.FTZ R4, R21, R4 ;  /* 0x0000000415047221 */ /* 0x001fe20000010000 */
[----:B----4-:R-:W-:-:S06]  /*f0c0*/  FADD.FTZ R11, R71, R0 ;  /* 0x00000000470b7221 */ /* 0x010fcc0000010000 */
[----:B------:R-:W0:Y:S01]  /*f0d0*/  MUFU.EX2 R74, R74 ;  /* 0x0000004a004a7308 */ /* 0x000e220000000800 */
[----:B------:R-:W-:Y:S01]  /*f0e0*/  FADD.FTZ R25, R87, R4 ;  /* 0x0000000457197221 */ /* 0x000fe20000010000 */
[----:B-1----:R-:W-:-:S06]  /*f0f0*/  FADD.FTZ R0, R72, R11 ;  /* 0x0000000b48007221 */ /* 0x002fcc0000010000 */
[----:B------:R-:W1:Y:S01]  /*f100*/  MUFU.EX2 R75, R75 ;  /* 0x0000004b004b7308 */ /* 0x000e620000000800 */
[----:B---3--:R-:W-:Y:S01]  /*f110*/  FADD.FTZ R27, R20, R25 ;  /* 0x00000019141b7221 */ /* 0x008fe20000010000 */
[----:B------:R-:W-:-:S06]  /*f120*/  FADD.FTZ R25, R73, R0 ;  /* 0x0000000049197221 */ /* 0x000fcc0000010000 */
[----:B------:R-:W3:Y:S01]  /*f130*/  MUFU.EX2 R76, R76 ;  /* 0x0000004c004c7308 */ /* 0x000ee20000000800 */
[----:B------:R-:W-:Y:S01]  /*f140*/  FADD.FTZ R4, R90, R27 ;  /* 0x0000001b5a047221 */ /* 0x000fe20000010000 */
[----:B0-----:R-:W-:-:S06]  /*f150*/  FADD.FTZ R0, R74, R25 ;  /* 0x000000194a007221 */ /* 0x001fcc0000010000 */
[----:B------:R-:W0:Y:S01]  /*f160*/  MUFU.EX2 R77, R77 ;  /* 0x0000004d004d7308 */ /* 0x000e220000000800 */
[----:B------:R-:W-:Y:S01]  /*f170*/  FADD.FTZ R27, R91, R4 ;  /* 0x000000045b1b7221 */ /* 0x000fe20000010000 */
[----:B------:R-:W-:Y:S01]  /*f180*/  F2FP.F16.F32.PACK_AB R12, R35, R30 ;  /* 0x0000001e230c723e */ /* 0x000fe200000000ff */
[----:B-1----:R-:W-:-:S05]  /*f190*/  FADD.FTZ R25, R75, R0 ;  /* 0x000000004b197221 */ /* 0x002fca0000010000 */
[----:B------:R-:W1:Y:S01]  /*f1a0*/  MUFU.EX2 R78, R78 ;  /* 0x0000004e004e7308 */ /* 0x000e620000000800 */
[----:B------:R-:W-:Y:S02]  /*f1b0*/  F2FP.F16.F32.PACK_AB R13, R58, R57 ;  /* 0x000000393a0d723e */ /* 0x000fe400000000ff */
[----:B------:R-:W-:Y:S02]  /*f1c0*/  F2FP.F16.F32.PACK_AB R14, R34, R31 ;  /* 0x0000001f220e723e */ /* 0x000fe400000000ff */
[----:B------:R-:W-:-:S03]  /*f1d0*/  F2FP.F16.F32.PACK_AB R15, R60, R59 ;  /* 0x0000003b3c0f723e */ /* 0x000fc600000000ff */
[----:B------:R-:W4:Y:S01]  /*f1e0*/  MUFU.EX2 R107, R104 ;  /* 0x00000068006b7308 */ /* 0x000f220000000800 */
[----:B------:R-:W-:Y:S02]  /*f1f0*/  F2FP.F16.F32.PACK_AB R8, R33, R29 ;  /* 0x0000001d2108723e */ /* 0x000fe400000000ff */
[----:B------:R-:W-:Y:S02]  /*f200*/  F2FP.F16.F32.PACK_AB R9, R62, R61 ;  /* 0x0000003d3e09723e */ /* 0x000fe400000000ff */
[----:B------:R-:W-:-:S03]  /*f210*/  F2FP.F16.F32.PACK_AB R10, R32, R82 ;  /* 0x00000052200a723e */ /* 0x000fc600000000ff */
[----:B------:R-:W4:Y:S01]  /*f220*/  MUFU.EX2 R110, R110 ;  /* 0x0000006e006e7308 */ /* 0x000f220000000800 */
[----:B------:R-:W-:Y:S01]  /*f230*/  F2FP.F16.F32.PACK_AB R11, R68, R63 ;  /* 0x0000003f440b723e */ /* 0x000fe200000000ff */
[----:B------:R-:W-:Y:S01]  /*f240*/  FADD.FTZ R4, R98, R27 ;  /* 0x0000001b62047221 */ /* 0x000fe20000010000 */
[----:B---3--:R-:W-:Y:S01]  /*f250*/  FADD.FTZ R0, R76, R25 ;  /* 0x000000194c007221 */ /* 0x008fe20000010000 */
[----:B------:R-:W-:Y:S04]  /*f260*/  STSM.16.M88.4 [R39+0x6000], R12 ;  /* 0x0060000c27007844 */ /* 0x000fe80000000200 */
[----:B------:R-:W3:Y:S01]  /*f270*/  MUFU.EX2 R108, R108 ;  /* 0x0000006c006c7308 */ /* 0x000ee20000000800 */
[----:B------:R0:W-:Y:S07]  /*f280*/  STSM.16.M88.4 [R38+0x6000], R8 ;  /* 0x0060000826007844 */ /* 0x0001ee0000000200 */
[----:B------:R-:W3:Y:S08]  /*f290*/  MUFU.EX2 R111, R111 ;  /* 0x0000006f006f7308 */ /* 0x000ef00000000800 */
[----:B------:R-:W3:Y:S01]  /*f2a0*/  MUFU.EX2 R116, R116 ;  /* 0x0000007400747308 */ /* 0x000ee20000000800 */
[----:B0-----:R-:W-:Y:S01]  /*f2b0*/  FADD.FTZ R11, R105, R4 ;  /* 0x00000004690b7221 */ /* 0x001fe20000010000 */
[----:B------:R-:W-:-:S03]  /*f2c0*/  FADD.FTZ R9, R77, R0 ;  /* 0x000000004d097221 */ /* 0x000fc60000010000 */
[----:B------:R-:W-:-:S03]  /*f2d0*/  FADD.FTZ R0, R106, R11 ;  /* 0x0000000b6a007221 */ /* 0x000fc60000010000 */
[----:B------:R-:W0:Y:S01]  /*f2e0*/  MUFU.EX2 R109, R109 ;  /* 0x0000006d006d7308 */ /* 0x000e220000000800 */
[----:B-1----:R-:W-:Y:S01]  /*f2f0*/  FADD.FTZ R9, R78, R9 ;  /* 0x000000094e097221 */ /* 0x002fe20000010000 */
[----:B----4-:R-:W-:-:S06]  /*f300*/  FADD.FTZ R11, R107, R0 ;  /* 0x000000006b0b7221 */ /* 0x010fcc0000010000 */
[----:B------:R-:W-:Y:S01]  /*f310*/  MUFU.EX2 R99, R112 ;  /* 0x0000007000637308 */ /* 0x000fe20000000800 */
[----:B------:R-:W-:-:S07]  /*f320*/  FADD.FTZ R0, R110, R9 ;  /* 0x000000096e007221 */ /* 0x000fce0000010000 */
[----:B------:R-:W-:Y:S08]  /*f330*/  MUFU.EX2 R104, R113 ;  /* 0x0000007100687308 */ /* 0x000ff00000000800 */
[----:B------:R-:W1:Y:S08]  /*f340*/  MUFU.EX2 R115, R115 ;  /* 0x0000007300737308 */ /* 0x000e700000000800 */
[----:B------:R-:W-:Y:S08]  /*f350*/  MUFU.EX2 R117, R117 ;  /* 0x0000007500757308 */ /* 0x000ff00000000800 */
[----:B------:R-:W4:Y:S01]  /*f360*/  MUFU.EX2 R114, R114 ;  /* 0x0000007200727308 */ /* 0x000f220000000800 */
[----:B---3--:R-:W-:Y:S01]  /*f370*/  FADD.FTZ R4, R108, R11 ;  /* 0x0000000b6c047221 */ /* 0x008fe20000010000 */
[----:B------:R-:W-:Y:S01]  /*f380*/  FADD.FTZ R11, R111, R0 ;  /* 0x000000006f0b7221 */ /* 0x000fe20000010000 */
[----:B------:R-:W-:-:S02]  /*f390*/  F2FP.F16.F32.PACK_AB R28, R28, R83 ;  /* 0x000000531c1c723e */ /* 0x000fc400000000ff */
[----:B------:R-:W-:Y:S01]  /*f3a0*/  F2FP.F16.F32.PACK_AB R29, R70, R69 ;  /* 0x00000045461d723e */ /* 0x000fe200000000ff */
[----:B------:R-:W-:Y:S01]  /*f3b0*/  FADD.FTZ R0, R116, R11 ;  /* 0x0000000b74007221 */ /* 0x000fe20000010000 */
[----:B------:R-:W-:Y:S02]  /*f3c0*/  F2FP.F16.F32.PACK_AB R30, R21, R86 ;  /* 0x00000056151e723e */ /* 0x000fe400000000ff */
[----:B------:R-:W-:Y:S02]  /*f3d0*/  F2FP.F16.F32.PACK_AB R31, R72, R71 ;  /* 0x00000047481f723e */ /* 0x000fe400000000ff */
[----:B------:R-:W-:Y:S01]  /*f3e0*/  F2FP.F16.F32.PACK_AB R90, R91, R90 ;  /* 0x0000005a5b5a723e */ /* 0x000fe200000000ff */
[----:B0-----:R-:W-:Y:S01]  /*f3f0*/  FADD.FTZ R4, R109, R4 ;  /* 0x000000046d047221 */ /* 0x001fe20000010000 */
        /* <DEDUP_REMOVED lines=8> */
[C---:B-1----:R-:W-:Y:S02]  /*f480*/  F2FP.F16.F32.PACK_AB R109, R115.reuse, R116 ;  /* 0x00000074736d723e */ /* 0x042fe400000000ff */
[----:B------:R-:W-:Y:S02]  /*f490*/  F2FP.F16.F32.PACK_AB R110, R104, R99 ;  /* 0x00000063686e723e */ /* 0x000fe400000000ff */
[----:B----4-:R-:W-:Y:S01]  /*f4a0*/  F2FP.F16.F32.PACK_AB R111, R114, R117 ;  /* 0x00000075726f723e */ /* 0x010fe200000000ff */
[----:B------:R-:W-:Y:S04]  /*f4b0*/  STSM.16.M88.4 [R118+0x2a800], R28 ;  /* 0x02a8001c76007844 */ /* 0x000fe80000000200 */
[----:B------:R-:W-:Y:S04]  /*f4c0*/  STSM.16.M88.4 [R26], R88 ;  /* 0x000000581a007844 */ /* 0x000fe80000000200 */
[----:B------:R0:W-:Y:S04]  /*f4d0*/  STSM.16.M88.4 [R39+0xc000], R8 ;  /* 0x00c0000827007844 */ /* 0x0001e80000000200 */
[----:B------:R-:W-:Y:S01]  /*f4e0*/  STSM.16.M88.4 [R38+0xc000], R108 ;  /* 0x00c0006c26007844 */ /* 0x000fe20000000200 */
[----:B------:R-:W-:Y:S01]  /*f4f0*/  @!PT LDS RZ, [RZ] ;  /* 0x00000000fffff984 */ /* 0x000fe20000000800 */
[----:B------:R-:W-:Y:S01]  /*f500*/  @!PT LDS RZ, [RZ] ;  /* 0x00000000fffff984 */ /* 0x000fe20000000800 */
[----:B------:R-:W-:Y:S01]  /*f510*/  @!PT LDS RZ, [RZ] ;  /* 0x00000000fffff984 */ /* 0x000fe20000000800 */
[----:B------:R-:W-:Y:S01]  /*f520*/  @!PT LDS RZ, [RZ] ;  /* 0x00000000fffff984 */ /* 0x000fe20000000800 */
[----:B------:R1:W-:Y:S06]  /*f530*/  MEMBAR.ALL.CTA ;  /* 0x0000000000007992 */ /* 0x0003ec0000008000 */
[----:B-1----:R-:W1:Y:S01]  /*f540*/  FENCE.VIEW.ASYNC.S ;  /* 0x00000000000073c6 */ /* 0x002e620000000000 */
[----:B------:R-:W-:-:S04]  /*f550*/  FADD.FTZ R0, R115, R0 ;  /* 0x0000000073007221 */ /* 0x000fc80000010000 */
[----:B------:R-:W-:-:S04]  /*f560*/  FADD.FTZ R0, R117, R0 ;  /* 0x0000000075007221 */ /* 0x000fc80000010000 */
[----:B------:R-:W-:Y:S01]  /*f570*/  FADD.FTZ R0, R114, R0 ;  /* 0x0000000072007221 */ /* 0x000fe20000010000 */
[----:B------:R-:W-:-:S04]  /*f580*/  FADD.FTZ R13, R99, R4 ;  /* 0x00000004630d7221 */ /* 0x000fc80000010000 */
[----:B------:R3:W-:Y:S01]  /*f590*/  STL [R1+0x24], R0 ;  /* 0x0000240001007387 */ /* 0x0007e20000100800 */
[----:B--2---:R-:W-:-:S03]  /*f5a0*/  ISETP.GT.AND P2, PT, R24, RZ, PT ;  /* 0x000000ff1800720c */ /* 0x004fc60003f44270 */
[----:B0-----:R0:W5:Y:S01]  /*f5b0*/  LDL R8, [R1+0x28] ;  /* 0x0000280001087983 */ /* 0x0011620000100800 */
[----:B---3--:R-:W-:Y:S01]  /*f5c0*/  IADD3 R0, R24, -0x1, RZ ;  /* 0xffffffff18007810 */ /* 0x008fe20007ffe0ff */
        /* <DEDUP_REMOVED lines=32> */
[----:B------:R2:W-:Y:S01]  /*f7d0*/  STL [R1+0x20], R0 ;  /* 0x0000200001007387 */ /* 0x0005e20000100800 */
[----:B------:R-:W-:Y:S01]  /*f7e0*/  FADD.FTZ R4, R104, R13 ;  /* 0x0000000d68047221 */ /* 0x000fe20000010000 */
[----:B------:R-:W-:Y:S01]  /*f7f0*/  IMAD.MOV.U32 R3, RZ, RZ, R37 ;  /* 0x000000ffff037224 */ /* 0x000fe200078e0025 */
[----:B------:R-:W-:Y:S01]  /*f800*/  MOV R7, R5 ;  /* 0x0000000500077202 */ /* 0x000fe20000000f00 */
[----:B--2---:R-:W-:Y:S01]  /*f810*/  IMAD.MOV.U32 R0, RZ, RZ, R22 ;  /* 0x000000ffff007224 */ /* 0x004fe200078e0016 */
[----:B-1----:R-:W-:Y:S01]  /*f820*/  NOP ;  /* 0x0000000000007918 */ /* 0x002fe20000000000 */
[----:B0-----:R-:W-:Y:S05]  /*f830*/  @P2 BRA `(.L_x_10892) ;  /* 0xffffffc000d02947 */ /* 0x001fea000383ffff */
.L_x_10882:
[----:B------:R-:W-:Y:S05]  /*f840*/  WARPSYNC.ALL ;  /* 0x0000000000007948 */ /* 0x000fea0003800000 */
[----:B------:R-:W-:Y:S06]  /*f850*/  BAR.ARV 0x8, 0x1a0 ;  /* 0x0206800000007b1d */ /* 0x000fec0000002000 */
[----:B------:R-:W-:Y:S05]  /*f860*/  @!P0 BRA `(.L_x_10893) ;  /* 0x0000000000048947 */ /* 0x000fea0003800000 */
[----:B------:R-:W-:Y:S01]  /*f870*/  BPT.TRAP 0x1 ;  /* 0x000000040000795c */ /* 0x000fe20000300000 */
.L_x_10893:
[----:B------:R-:W2:Y:S01]  /*f880*/  LDL R0, [R1+0x28] ;  /* 0x0000280001007983 */ /* 0x000ea20000100800 */
[----:B------:R-:W-:Y:S01]  /*f890*/  IMAD R11, R22, 0x8, R2 ;  /* 0x00000008160b7824 */ /* 0x000fe200078e0202 */
[----:B--2---:R-:W-:-:S04]  /*f8a0*/  SHF.L.U32 R0, R0, 0x1f, RZ ;  /* 0x0000001f00007819 */ /* 0x004fc800000006ff */
[----:B------:R0:W1:Y:S01]  /*f8b0*/  SYNCS.PHASECHK.TRANS64.TRYWAIT P2, [R11+URZ+0x30850], R0 ;  /* 0x030850000b0075a7 */ /* 0x000062000804017f */
[----:B------:R-:W-:Y:S05]  /*f8c0*/  @!P0 BRA `(.L_x_10894) ;  /* 0x0000000000048947 */ /* 0x000fea0003800000 */
[----:B------:R-:W-:Y:S01]  /*f8d0*/  BPT.TRAP 0x1 ;  /* 0x000000040000795c */ /* 0x000fe20000300000 */
.L_x_10894:
[----:B------:R-:W2:Y:S01]  /*f8e0*/  LDL.LU R3, [R1+0x5c] ;  /* 0x00005c0001037983 */ /* 0x000ea20000300800 */
[----:B------:R-:W-:-:S04]  /*f8f0*/  IADD3 R2, R2, 0x400, RZ ;  /* 0x0000040002027810 */ /* 0x000fc80007ffe0ff */
[----:B------:R-:W-:-:S04]  /*f900*/  SHF.R.U32.HI R2, RZ, 0x4, R2 ;  /* 0x00000004ff027819 */ /* 0x000fc80000011602 */
[----:B------:R-:W-:Y:S01]  /*f910*/  LOP3.LUT R9, R2, 0x3fff, RZ, 0xc0, !PT ;  /* 0x00003fff02097812 */ /* 0x000fe200078ec0ff */
[----:B--2---:R-:W-:-:S05]  /*f920*/  VIADD R3, R3, 0x1e800 ;  /* 0x0001e80003037836 */ /* 0x004fca0000000000 */
[----:B------:R-:W-:-:S04]  /*f930*/  SHF.R.U32.HI R3, RZ, 0x4, R3 ;  /* 0x00000004ff037819 */ /* 0x000fc80000011603 */
[----:B------:R-:W-:Y:S01]  /*f940*/  LOP3.LUT R3, R3, 0x3fff, RZ, 0xc0, !PT ;  /* 0x00003fff03037812 */ /* 0x000fe200078ec0ff */
[----:B-1----:R-:W-:Y:S06]  /*f950*/  @P2 BRA `(.L_x_10895) ;  /* 0x0000000000082947 */ /* 0x002fec0003800000 */
[----:B------:R-:W1:Y:S02]  /*f960*/  SYNCS.PHASECHK.TRANS64.TRYWAIT P0, [R11+URZ+0x30850], R0 ;  /* 0x030850000b0075a7 */ /* 0x000e64000800017f */
[----:B-1----:R-:W-:Y:S05]  /*f970*/  @!P0 BRA `(.L_x_10896) ;  /* 0x00000078004c8947 */ /* 0x002fea0003800000 */
.L_x_10895:
[----:B------:R-:W-:Y:S01]  /*f980*/  LOP3.LUT R2, R3, 0x10000, RZ, 0xfc, !PT ;  /* 0x0001000003027812 */ /* 0x000fe200078efcff */
[----:B-----5:R-:W-:Y:S01]  /*f990*/  IMAD R8, R22, 0x600, R9 ;  /* 0x0000060016087824 */ /* 0x020fe200078e0209 */
[----:B------:R-:W0:Y:S01]  /*f9a0*/  LDL.LU R10, [R1+0x24] ;  /* 0x00002400010a7983 */ /* 0x000e220000300800 */
[----:B------:R-:W-:Y:S02]  /*f9b0*/  IMAD.MOV.U32 R3, RZ, RZ, 0x40000040 ;  /* 0x40000040ff037424 */ /* 0x000fe400078e00ff */
[----:B------:R-:W-:Y:S01]  /*f9c0*/  IMAD.MOV.U32 R9, RZ, RZ, 0x40000040 ;  /* 0x40000040ff097424 */ /* 0x000fe200078e00ff */
[----:B------:R-:W-:Y:S05]  /*f9d0*/  WARPSYNC.ALL ;  /* 0x0000000000007948 */ /* 0x000fea0003800000 */
[----:B------:R-:W-:Y:S01]  /*f9e0*/  R2UR UR4, R2 ;  /* 0x00000000020472ca */ /* 0x000fe200000e0000 */
[C---:B------:R-:W-:Y:S01]  /*f9f0*/  VIADD R12, R8.reuse, 0x80 ;  /* 0x00000080080c7836 */ /* 0x040fe20000000000 */
[----:B------:R-:W-:Y:S01]  /*fa00*/  R2UR UR5, R3 ;  /* 0x00000000030572ca */ /* 0x000fe200000e0000 */
[----:B------:R-:W-:Y:S01]  /*fa10*/  IMAD.MOV.U32 R15, RZ, RZ, 0x40000040 ;  /* 0x40000040ff0f7424 */ /* 0x000fe200078e00ff */
[----:B------:R-:W-:Y:S01]  /*fa20*/  R2UR UR6, R8 ;  /* 0x00000000080672ca */ /* 0x000fe200000e0000 */
[----:B------:R-:W2:Y:S01]  /*fa30*/  LDL.LU R20, [R1+0x28] ;  /* 0x0000280001147983 */ /* 0x000ea20000300800 */
[----:B------:R-:W-:Y:S01]  /*fa40*/  R2UR UR7, R9 ;  /* 0x00000000090772ca */ /* 0x000fe200000e0000 */
[----:B------:R-:W-:Y:S01]  /*fa50*/  WARPGROUP.ARRIVE ;  /* 0x00000000000079c5 */ /* 0x000fe20000000000 */
[----:B------:R-:W-:Y:S01]  /*fa60*/  IADD3 R14, R2, 0x2, RZ ;  /* 0x00000002020e7810 */ /* 0x000fe20007ffe0ff */
[----:B------:R-:W3:Y:S01]  /*fa70*/  SHFL.BFLY PT, R7, R4, 0x2, 0x1f ;  /* 0x0c401f0004077f89 */ /* 0x000ee200000e0000 */
[----:B------:R-:W-:Y:S01]  /*fa80*/  MOV R13, 0x40000040 ;  /* 0x40000040000d7802 */ /* 0x000fe20000000f00 */
[----:B------:R-:W-:Y:S01]  /*fa90*/  IMAD.MOV.U32 R9, RZ, RZ, 0x40000040 ;  /* 0x40000040ff097424 */ /* 0x000fe200078e00ff */
[----:B------:R-:W-:Y:S01]  /*faa0*/  MOV R28, RZ ;  /* 0x000000ff001c7202 */ /* 0x000fe20000000f00 */
[----:B------:R-:W-:Y:S01]  /*fab0*/  VIADD R22, R22, 0x1 ;  /* 0x0000000116167836 */ /* 0x000fe20000000000 */
[----:B------:R-:W-:-:S04]  /*fac0*/  MOV R3, 0x40000040 ;  /* 0x4000004000037802 */ /* 0x000fc80000000f00 */
[----:B------:R-:W-:Y:S01]  /*fad0*/  ISETP.NE.AND P0, PT, R22, 0x2, PT ;  /* 0x000000021600780c */ /* 0x000fe20003f05270 */
[----:B------:R-:W-:Y:S01]  /*fae0*/  HGMMA.64x64x16.F32 R120, gdesc[UR4].tnspB, R120, gsb0 ;  /* 0x40e00000047879f0 */ /* 0x000fe20008000878 */
[----:B------:R-:W-:Y:S01]  /*faf0*/  R2UR UR4, R14 ;  /* 0x000000000e0472ca */ /* 0x000fe200000e0000 */
[----:B------:R-:W-:Y:S01]  /*fb00*/  VIADD R14, R2, 0x4 ;  /* 0x00000004020e7836 */ /* 0x000fe20000000000 */
[----:B------:R-:W-:Y:S02]  /*fb10*/  R2UR UR5, R15 ;  /* 0x000000000f0572ca */ /* 0x000fe400000e0000 */
[----:B------:R-:W-:Y:S01]  /*fb20*/  R2UR UR6, R12 ;  /* 0x000000000c0672ca */ /* 0x000fe200000e0000 */
[----:B------:R-:W-:Y:S01]  /*fb30*/  VIADD R12, R8, 0x100 ;  /* 0x00000100080c7836 */ /* 0x000fe20000000000 */
[----:B------:R-:W-:Y:S01]  /*fb40*/  R2UR UR7, R13 ;  /* 0x000000000d0772ca */ /* 0x000fe200000e0000 */
[----:B------:R-:W-:Y:S01]  /*fb50*/  IMAD.MOV.U32 R13, RZ, RZ, 0x40000040 ;  /* 0x40000040ff0d7424 */ /* 0x000fe200078e00ff */
[----:B------:R-:W-:Y:S01]  /*fb60*/  MOV R15, 0x40000040 ;  /* 0x40000040000f7802 */ /* 0x000fe20000000f00 */
[----:B---3--:R-:W-:Y:S01]  /*fb70*/  FADD.FTZ R7, R7, R4 ;  /* 0x0000000407077221 */ /* 0x008fe20000010000 */
[----:B------:R-:W-:-:S02]  /*fb80*/  WARPGROUP.DEPBAR.LE gsb0, 0x0 ;  /* 0x00008000000079c5 */ /* 0x000fc40000010000 */
[----:B------:R-:W-:-:S07]  /*fb90*/  WARPGROUP.ARRIVE ;  /* 0x00000000000079c5 */ /* 0x000fce0000000000 */
[----:B------:R-:W-:Y:S01]  /*fba0*/  HGMMA.64x64x16.F32 R120, gdesc[UR4].tnspB, R120, gsb0 ;  /* 0x40e00000047879f0 */ /* 0x000fe20008000878 */
[----:B------:R-:W-:Y:S01]  /*fbb0*/  R2UR UR4, R14 ;  /* 0x000000000e0472ca */ /* 0x000fe200000e0000 */
[----:B------:R-:W-:Y:S01]  /*fbc0*/  VIADD R14, R2, 0x6 ;  /* 0x00000006020e7836 */ /* 0x000fe20000000000 */
[----:B------:R-:W-:Y:S01]  /*fbd0*/  R2UR UR5, R15 ;  /* 0x000000000f0572ca */ /* 0x000fe200000e0000 */
[----:B------:R-:W-:Y:S01]  /*fbe0*/  IMAD.MOV.U32 R15, RZ, RZ, 0x40000040 ;  /* 0x40000040ff0f7424 */ /* 0x000fe200078e00ff */
[----:B------:R-:W-:Y:S02]  /*fbf0*/  R2UR UR6, R12 ;  /* 0x000000000c0672ca */ /* 0x000fe400000e0000 */
[----:B------:R-:W-:Y:S01]  /*fc00*/  R2UR UR7, R13 ;  /* 0x000000000d0772ca */ /* 0x000fe200000e0000 */
[----:B------:R-:W-:Y:S01]  /*fc10*/  IMAD.MOV.U32 R13, RZ, RZ, 0x40000040 ;  /* 0x40000040ff0d7424 */ /* 0x000fe200078e00ff */
[----:B------:R-:W-:Y:S01]  /*fc20*/  IADD3 R12, R8, 0x180, RZ ;  /* 0x00000180080c7810 */ /* 0x000fe20007ffe0ff */
[----:B------:R-:W-:-:S02]  /*fc30*/  WARPGROUP.DEPBAR.LE gsb0, 0x0 ;  /* 0x00008000000079c5 */ /* 0x000fc40000010000 */
[----:B------:R-:W-:-:S08]  /*fc40*/  WARPGROUP.ARRIVE ;  /* 0x00000000000079c5 */ /* 0x000fd00000000000 */
[----:B------:R-:W-:Y:S01]  /*fc50*/  HGMMA.64x64x16.F32 R120, gdesc[UR4].tnspB, R120, gsb0 ;  /* 0x40e00000047879f0 */ /* 0x000fe20008000878 */
[----:B------:R-:W-:Y:S02]  /*fc60*/  R2UR UR4, R14 ;  /* 0x000000000e0472ca */ /* 0x000fe400000e0000 */
[----:B------:R-:W-:Y:S01]  /*fc70*/  R2UR UR5, R15 ;  /* 0x000000000f0572ca */ /* 0x000fe200000e0000 */
[----:B------:R-:W-:Y:S01]  /*fc80*/  IMAD.MOV.U32 R15, RZ, RZ, 0x40000040 ;  /* 0x40000040ff0f7424 */ /* 0x000fe200078e00ff */
[----:B------:R-:W-:Y:S01]  /*fc90*/  R2UR UR6, R12 ;  /* 0x000000000c0672ca */ /* 0x000fe200000e0000 */
[----:B------:R-:W-:Y:S01]  /*fca0*/  VIADD R12, R8, 0x200 ;  /* 0x00000200080c7836 */ /* 0x000fe20000000000 */
[----:B------:R-:W-:Y:S02]  /*fcb0*/  R2UR UR7, R13 ;  /* 0x000000000d0772ca */ /* 0x000fe400000e0000 */
[----:B------:R-:W-:Y:S02]  /*fcc0*/  IADD3 R14, R2, 0x600, RZ ;  /* 0x00000600020e7810 */ /* 0x000fe40007ffe0ff */
[----:B------:R-:W-:Y:S01]  /*fcd0*/  MOV R13, 0x40000040 ;  /* 0x40000040000d7802 */ /* 0x000fe20000000f00 */
[----:B------:R-:W-:-:S02]  /*fce0*/  WARPGROUP.DEPBAR.LE gsb0, 0x0 ;  /* 0x00008000000079c5 */ /* 0x000fc40000010000 */
[----:B------:R-:W-:-:S06]  /*fcf0*/  WARPGROUP.ARRIVE ;  /* 0x00000000000079c5 */ /* 0x000fcc0000000000 */
        /* <DEDUP_REMOVED lines=9> */
[----:B01----:R-:W0:Y:S01]  /*fd90*/  SHFL.BFLY PT, R0, R10, 0x2, 0x1f ;  /* 0x0c401f000a007f89 */ /* 0x003e2200000e0000 */
        /* <DEDUP_REMOVED lines=33> */
[----:B------:R-:W-:-:S02]  /*ffb0*/  WARPGROUP.DEPBAR.LE gsb0, 0x0 ;  /* 0x00008000000079c5 */ /* 0x000fc40000010000 */
[----:B------:R-:W-:-:S08]  /*ffc0*/  WARPGROUP.ARRIVE ;  /* 0x00000000000079c5 */ /* 0x000fd00000000000 */
        /* <DEDUP_REMOVED lines=16> */
[C---:B------:R-:W-:Y:S01]  /*100d0*/  VIADD R12, R8.reuse, 0x500 ;  /* 0x00000500080c7836 */ /* 0x040fe20000000000 */
[----:B------:R-:W-:Y:S01]  /*100e0*/  R2UR UR7, R13 ;  /* 0x000000000d0772ca */ /* 0x000fe200000e0000 */
[----:B------:R-:W-:Y:S01]  /*100f0*/  VIADD R8, R8, 0x580 ;  /* 0x0000058008087836 */ /* 0x000fe20000000000 */
[C---:B------:R-:W-:Y:S01]  /*10100*/  IADD3 R14, R2.reuse, 0xc04, RZ ;  /* 0x00000c04020e7810 */ /* 0x040fe20007ffe0ff */
[----:B------:R-:W-:Y:S01]  /*10110*/  VIADD R2, R2, 0xc06 ;  /* 0x00000c0602027836 */ /* 0x000fe20000000000 */
[----:B------:R-:W-:Y:S01]  /*10120*/  MOV R13, 0x40000040 ;  /* 0x40000040000d7802 */ /* 0x000fe20000000f00 */
[----:B------:R-:W-:-:S02]  /*10130*/  WARPGROUP.DEPBAR.LE gsb0, 0x0 ;  /* 0x00008000000079c5 */ /* 0x000fc40000010000 */
[----:B------:R-:W-:-:S06]  /*10140*/  WARPGROUP.ARRIVE ;  /* 0x00000000000079c5 */ /* 0x000fcc0000000000 */
[----:B------:R-:W-:Y:S01]  /*10150*/  HGMMA.64x64x16.F32 R120, gdesc[UR4].tnspB, R120, gsb0 ;  /* 0x40e00000047879f0 */ /* 0x000fe20008000878 */
[----:B------:R-:W-:Y:S02]  /*10160*/  R2UR UR4, R14 ;  /* 0x000000000e0472ca */ /* 0x000fe400000e0000 */
[----:B------:R-:W-:Y:S02]  /*10170*/  R2UR UR5, R15 ;  /* 0x000000000f0572ca */ /* 0x000fe400000e0000 */
[----:B------:R-:W-:Y:S02]  /*10180*/  R2UR UR6, R12 ;  /* 0x000000000c0672ca */ /* 0x000fe400000e0000 */
[----:B------:R-:W-:Y:S01]  /*10190*/  R2UR UR7, R13 ;  /* 0x000000000d0772ca */ /* 0x000fe200000e0000 */
[----:B------:R-:W-:Y:S02]  /*101a0*/  WARPGROUP.DEPBAR.LE gsb0, 0x0 ;  /* 0x00008000000079c5 */ /* 0x000fe40000010000 */
[----:B------:R-:W-:-:S10]  /*101b0*/  WARPGROUP.ARRIVE ;  /* 0x00000000000079c5 */ /* 0x000fd40000000000 */
[----:B------:R-:W-:Y:S01]  /*101c0*/  HGMMA.64x64x16.F32 R120, gdesc[UR4].tnspB, R120, gsb0 ;  /* 0x40e00000047879f0 */ /* 0x000fe20008000878 */
[----:B------:R-:W-:Y:S01]  /*101d0*/  R2UR UR4, R2 ;  /* 0x00000000020472ca */ /* 0x000fe200000e0000 */
[----:B0-----:R-:W-:Y:S01]  /*101e0*/  FADD.FTZ R2, R0, R10 ;  /* 0x0000000a00027221 */ /* 0x001fe20000010000 */
[----:B------:R-:W-:Y:S01]  /*101f0*/  R2UR UR5, R3 ;  /* 0x00000000030572ca */ /* 0x000fe200000e0000 */
[----:B------:R-:W0:Y:S01]  /*10200*/  SHFL.BFLY PT, R0, R7, 0x1, 0x1f ;  /* 0x0c201f0007007f89 */ /* 0x000e2200000e0000 */
[----:B------:R-:W-:Y:S02]  /*10210*/  R2UR UR6, R8 ;  /* 0x00000000080672ca */ /* 0x000fe400000e0000 */
[----:B------:R-:W-:Y:S01]  /*10220*/  R2UR UR7, R9 ;  /* 0x00000000090772ca */ /* 0x000fe200000e0000 */
[----:B------:R-:W1:Y:S01]  /*10230*/  SHFL.BFLY PT, R3, R2, 0x1, 0x1f ;  /* 0x0c201f0002037f89 */ /* 0x000e6200000e0000 */
[----:B0-----:R-:W-:Y:S01]  /*10240*/  FADD.FTZ R10, R7, R0 ;  /* 0x00000000070a7221 */ /* 0x001fe20000010000 */
[----:B------:R-:W-:Y:S01]  /*10250*/  SEL R0, RZ, 0x1, P0 ;  /* 0x00000001ff007807 */ /* 0x000fe20000000000 */
[----:B-1----:R-:W-:-:S03]  /*10260*/  FADD.FTZ R13, R2, R3 ;  /* 0x00000003020d7221 */ /* 0x002fc60000010000 */
[----:B------:R-:W-:Y:S02]  /*10270*/  FSETP.NE.FTZ.AND P2, PT, R10, RZ, PT ;  /* 0x000000ff0a00720b */ /* 0x000fe40003f55000 */
[----:B--2---:R-:W-:Y:S02]  /*10280*/  LOP3.LUT R20, R20, R0, RZ, 0x3c, !PT ;  /* 0x0000000014147212 */ /* 0x004fe400078e3cff */
[----:B------:R-:W-:-:S09]  /*10290*/  FSETP.NE.FTZ.AND P3, PT, R13, RZ, PT ;  /* 0x000000ff0d00720b */ /* 0x000fd20003f75000 */
[----:B------:R-:W-:Y:S08]  /*102a0*/  @P2 MUFU.LG2 R4, R10 ;  /* 0x0000000a00042308 */ /* 0x000ff00000000c00 */
[----:B------:R0:W-:Y:S01]  /*102b0*/  @P2 MUFU.RCP R28, R10 ;  /* 0x0000000a001c2308 */ /* 0x0001e20000001000 */
[----:B------:R-:W-:Y:S02]  /*102c0*/  WARPGROUP.DEPBAR.LE gsb0, 0x0 ;  /* 0x00008000000079c5 */ /* 0x000fe40000010000 */
[----:B0-----:R-:W2:Y:S01]  /*102d0*/  LDL.LU R10, [R1+0x80] ;  /* 0x00008000010a7983 */ /* 0x001ea20000300800 */
[----:B------:R-:W-:-:S04]  /*102e0*/  WARPGROUP.ARRIVE ;  /* 0x00000000000079c5 */ /* 0x000fc80000000000 */
[----:B------:R-:W0:Y:S02]  /*102f0*/  @P3 MUFU.LG2 R8, R13 ;  /* 0x0000000d00083308 */ /* 0x000e240000000c00 */
[----:B------:R-:W-:Y:S01]  /*10300*/  HGMMA.64x64x16.F32 R120, gdesc[UR4].tnspB, R120, gsb0 ;  /* 0x40e00000047879f0 */ /* 0x000fe20008000878 */
[----:B------:R-:W-:Y:S01]  /*10310*/  MOV R2, RZ ;  /* 0x000000ff00027202 */ /* 0x000fe20000000f00 */
[----:B------:R1:W-:Y:S05]  /*10320*/  STL [R1+0x28], R20 ;  /* 0x0000281401007387 */ /* 0x0003ea0000100800 */
[----:B------:R-:W3:Y:S01]  /*10330*/  @P3 MUFU.RCP R2, R13 ;  /* 0x0000000d00023308 */ /* 0x000ee20000001000 */
[----:B------:R-:W-:-:S02]  /*10340*/  @!P1 VIADD R9, R11, 0x30860 ;  /* 0x000308600b099836 */ /* 0x000fc40000000000 */
[C---:B------:R-:W-:Y:S01]  /*10350*/  @P3 FMUL.FTZ R11, R6.reuse, 0.69314718246459960938 ;  /* 0x3f317218060b3820 */ /* 0x040fe20000410000 */
[----:B------:R-:W-:Y:S01]  /*10360*/  @P2 FMUL.FTZ R0, R6, 0.69314718246459960938 ;  /* 0x3f31721806002820 */ /* 0x000fe20000410000 */
[----:B0-----:R-:W-:Y:S01]  /*10370*/  @P3 FMUL.FTZ R8, R8, 0.69314718246459960938 ;  /* 0x3f31721808083820 */ /* 0x001fe20000410000 */
[----:B------:R-:W-:Y:S01]  /*10380*/  @!P1 PRMT R9, RZ, 0x654, R9 ;  /* 0x00000654ff099816 */ /* 0x000fe20000000009 */
[----:B------:R-:W-:Y:S01]  /*10390*/  @P2 FMUL.FTZ R7, R4, 0.69314718246459960938 ;  /* 0x3f31721804072820 */ /* 0x000fe20000410000 */
[----:B------:R-:W-:Y:S02]  /*103a0*/  IMAD.MOV.U32 R21, RZ, RZ, -0x800000 ;  /* 0xff800000ff157424 */ /* 0x000fe400078e00ff */
[----:B------:R-:W-:Y:S01]  /*103b0*/  @P3 FFMA.FTZ R21, R11, R37, R8 ;  /* 0x000000250b153223 */ /* 0x000fe20000010008 */
[----:B------:R-:W-:Y:S02]  /*103c0*/  IMAD.MOV.U32 R3, RZ, RZ, -0x800000 ;  /* 0xff800000ff037424 */ /* 0x000fe400078e00ff */
[----:B------:R-:W-:Y:S01]  /*103d0*/  @P2 FFMA.FTZ R3, R0, R5, R7 ;  /* 0x0000000500032223 */ /* 0x000fe20000010007 */
[----:B------:R-:W-:Y:S01]  /*103e0*/  SEL R22, R22, RZ, P0 ;  /* 0x000000ff16167207 */ /* 0x000fe20000000000 */
[----:B------:R-:W-:-:S02]  /*103f0*/  WARPGROUP.DEPBAR.LE gsb0, 0x0 ;  /* 0x00008000000079c5 */ /* 0x000fc40000010000 */
        /* <DEDUP_REMOVED lines=36> */
.L_x_10842:
[----:B------:R-:W2:Y:S01]  /*10640*/  LDL R63, [R1+0x78] ;  /* 0x00007800013f7983 */ /* 0x000ea20000100800 */
[----:B------:R-:W-:Y:S05]  /*10650*/  WARPSYNC.ALL ;  /* 0x0000000000007948 */ /* 0x000fea0003800000 */
[----:B------:R-:W0:Y:S01]  /*10660*/  S2R R5, SR_TID.X ;  /* 0x0000000000057919 */ /* 0x000e220000002100 */
[----:B------:R-:W3:Y:S01]  /*10670*/  S2UR UR5, SR_CgaCtaId ;  /* 0x00000000000579c3 */ /* 0x000ee20000008800 */
[----:B------:R-:W-:Y:S01]  /*10680*/  UMOV UR4, 0x400 ;  /* 0x0000040000047882 */ /* 0x000fe20000000000 */
[----:B------:R-:W-:Y:S01]  /*10690*/  BSSY B0, `(.L_x_10897) ;  /* 0x0000194000007945 */ /* 0x000fe20003800000 */
[----:B---3--:R-:W-:-:S06]  /*106a0*/  ULEA UR4, UR5, UR4, 0x18 ;  /* 0x0000000405047291 */ /* 0x008fcc000f8ec03f */
[----:B------:R-:W-:Y:S01]  /*106b0*/  MOV R2, UR4 ;  /* 0x0000000400027c02 */ /* 0x000fe20008000f00 */
[----:B------:R-:W-:Y:S01]  /*106c0*/  BAR.SYNC.DEFER_BLOCKING 0x5, 0x1a0 ;  /* 0x0146800000007b1d */ /* 0x000fe20000010000 */
[----:B0-----:R-:W-:-:S05]  /*106d0*/  VIADD R64, R5, 0xffffff80 ;  /* 0xffffff8005407836 */ /* 0x001fca0000000000 */
[----:B------:R-:W-:-:S04]  /*106e0*/  SHF.R.S32.HI R4, RZ, 0x1f, R64 ;  /* 0x0000001fff047819 */ /* 0x000fc80000011440 */
[----:B-1----:R-:W-:-:S04]  /*106f0*/  LEA.HI R20, R4, R64, RZ, 0x3 ;  /* 0x0000004004147211 */ /* 0x002fc800078f18ff */
[----:B------:R-:W-:Y:S02]  /*10700*/  LOP3.LUT R0, R20, 0x1ffffff8, RZ, 0xc0, !PT ;  /* 0x1ffffff814007812 */ /* 0x000fe400078ec0ff */
[----:B------:R-:W-:-:S03]  /*10710*/  SHF.R.S32.HI R20, RZ, 0x3, R20 ;  /* 0x00000003ff147819 */ /* 0x000fc60000011414 */
[----:B------:R-:W-:-:S04]  /*10720*/  IMAD.IADD R0, R64, 0x1, -R0 ;  /* 0x0000000140007824 */ /* 0x000fc800078e0a00 */
[----:B------:R-:W-:Y:S01]  /*10730*/  IMAD.SHL.U32 R0, R0, 0x8, RZ ;  /* 0x0000000800007824 */ /* 0x000fe200078e00ff */
[----:B------:R0:W1:Y:S01]  /*10740*/  LDS.128 R32, [R2+0x308d0] ;  /* 0x0308d00002207984 */ /* 0x0000620000000c00 */
[----:B------:R-:W-:Y:S06]  /*10750*/  BAR.ARV 0x4, 0x1a0 ;  /* 0x0106800000007b1d */ /* 0x000fec0000002000 */
[----:B--2---:R-:W-:Y:S02]  /*10760*/  SHF.R.S32.HI R26, RZ, 0x1f, R63 ;  /* 0x0000001fff1a7819 */ /* 0x004fe4000001143f */
[----:B------:R-:W-:-:S02]  /*10770*/  SHF.L.U32 R62, R63, 0x2, RZ ;  /* 0x000000023f3e7819 */ /* 0x000fc400000006ff */
[----:B------:R-:W-:Y:S01]  /*10780*/  SHF.L.U64.HI R60, R63, 0x2, R26 ;  /* 0x000000023f3c7819 */ /* 0x000fe2000001021a */
[----:B01----:R-:W-:Y:S06]  /*10790*/  @P1 BRA `(.L_x_10898) ;  /* 0x0000000c00d41947 */ /* 0x003fec0003800000 */
[----:B------:R-:W-:Y:S01]  /*107a0*/  VIADD R6, R5, 0xffffff80 ;  /* 0xffffff8005067836 */ /* 0x000fe20000000000 */
[----:B------:R-:W-:Y:S01]  /*107b0*/  LEA.HI R4, R4, R64, RZ, 0x4 ;  /* 0x0000004004047211 */ /* 0x000fe200078f20ff */
[----:B------:R-:W0:Y:S03]  /*107c0*/  S2R R5, SR_SWINHI ;  /* 0x0000000000057919 */ /* 0x000e260000002f00 */
[----:B------:R-:W-:Y:S01]  /*107d0*/  SHF.R.S32.HI R8, RZ, 0x1f, R6 ;  /* 0x0000001fff087819 */ /* 0x000fe20000011406 */
[----:B------:R-:W2:Y:S01]  /*107e0*/  LDL R65, [R1+0x7c] ;  /* 0x00007c0001417983 */ /* 0x000ea20000100800 */
[----:B------:R-:W-:Y:S02]  /*107f0*/  SHF.R.S32.HI R7, RZ, 0x4, R4 ;  /* 0x00000004ff077819 */ /* 0x000fe40000011404 */
[----:B------:R-:W-:Y:S02]  /*10800*/  LEA.HI R8, R8, R6, RZ, 0x5 ;  /* 0x0000000608087211 */ /* 0x000fe400078f28ff */
[----:B------:R-:W-:-:S02]  /*10810*/  LEA.HI R6, R4, R7, RZ, 0x1 ;  /* 0x0000000704067211 */ /* 0x000fc400078f08ff */
[----:B------:R-:W-:Y:S02]  /*10820*/  LOP3.LUT R4, R4, 0xfffffff0, RZ, 0xc0, !PT ;  /* 0xfffffff004047812 */ /* 0x000fe400078ec0ff */
[----:B------:R-:W-:Y:S02]  /*10830*/  SHF.R.S32.HI R8, RZ, 0x5, R8 ;  /* 0x00000005ff087819 */ /* 0x000fe40000011408 */
[----:B------:R-:W-:Y:S01]  /*10840*/  LOP3.LUT R6, R6, 0x1ffffffe, RZ, 0xc0, !PT ;  /* 0x1ffffffe06067812 */ /* 0x000fe200078ec0ff */
[----:B------:R-:W-:Y:S01]  /*10850*/  IMAD.IADD R4, R64, 0x1, -R4 ;  /* 0x0000000140047824 */ /* 0x000fe200078e0a04 */
[----:B------:R-:W-:-:S03]  /*10860*/  SHF.L.U32 R9, R8, 0xa, RZ ;  /* 0x0000000a08097819 */ /* 0x000fc600000006ff */
[----:B------:R-:W-:Y:S01]  /*10870*/  IMAD.IADD R6, R7, 0x1, -R6 ;  /* 0x0000000107067824 */ /* 0x000fe200078e0a06 */
[----:B------:R-:W-:-:S03]  /*10880*/  LEA R9, R4, R9, 0x6 ;  /* 0x0000000904097211 */ /* 0x000fc600078e30ff */
[----:B------:R-:W-:Y:S01]  /*10890*/  IMAD.SHL.U32 R6, R6, 0x8, RZ ;  /* 0x0000000806067824 */ /* 0x000fe200078e00ff */
[----:B------:R-:W-:Y:S05]  /*108a0*/  WARPSYNC.ALL ;  /* 0x0000000000007948 */ /* 0x000fea0003800000 */
[----:B------:R-:W-:Y:S01]  /*108b0*/  IMAD.IADD R9, R6, 0x1, R9 ;  /* 0x0000000106097824 */ /* 0x000fe200078e0209 */
[----:B------:R-:W-:Y:S01]  /*108c0*/  F2FP.F16.F32.PACK_AB R12, R12, R55 ;  /* 0x000000370c0c723e */ /* 0x000fe200000000ff */
[----:B------:R-:W-:Y:S01]  /*108d0*/  ULDC.64 UR4, c[0x0][0xbd8] ;  /* 0x0002f60000047ab9 */ /* 0x000fe20000000a00 */
[----:B-----5:R-:W-:Y:S02]  /*108e0*/  MOV R24, R2 ;  /* 0x0000000200187202 */ /* 0x020fe40000000f00 */
[----:B0-----:R-:W-:-:S03]  /*108f0*/  MOV R25, R5 ;  /* 0x0000000500197202 */ /* 0x001fc60000000f00 */
[----:B------:R-:W-:Y:S01]  /*10900*/  IMAD.WIDE R10, R9, 0x2, R24 ;  /* 0x00000002090a7825 */ /* 0x000fe200078e0218 */
[----:B------:R-:W-:Y:S02]  /*10910*/  BAR.SYNC.DEFER_BLOCKING 0x1, 0x180 ;  /* 0x0046000000007b1d */ /* 0x000fe40000010000 */
[C---:B------:R-:W-:Y:S02]  /*10920*/  IADD3 R57, P2, R10.reuse, 0x20, RZ ;  /* 0x000000200a397810 */ /* 0x040fe40007f5e0ff */
[C---:B------:R-:W-:Y:S02]  /*10930*/  LOP3.LUT R9, R10.reuse, 0x380, RZ, 0xc0, !PT ;  /* 0x000003800a097812 */ /* 0x040fe400078ec0ff */
[C---:B------:R-:W-:Y:S02]  /*10940*/  IADD3 R61, P0, R10.reuse, 0x60, RZ ;  /* 0x000000600a3d7810 */ /* 0x040fe40007f1e0ff */
[----:B------:R-:W-:Y:S02]  /*10950*/  IADD3 R59, P1, R10, 0x40, RZ ;  /* 0x000000400a3b7810 */ /* 0x000fe40007f3e0ff */
[----:B------:R-:W-:-:S02]  /*10960*/  LOP3.LUT R4, R57, 0x380, RZ, 0xc0, !PT ;  /* 0x0000038039047812 */ /* 0x000fc400078ec0ff */
[----:B------:R-:W-:Y:S02]  /*10970*/  SHF.R.U64 R9, R9, 0x3, RZ ;  /* 0x0000000309097819 */ /* 0x000fe400000012ff */
[----:B------:R-:W-:Y:S02]  /*10980*/  LOP3.LUT R6, R59, 0x380, RZ, 0xc0, !PT ;  /* 0x000003803b067812 */ /* 0x000fe400078ec0ff */
[----:B------:R-:W-:Y:S02]  /*10990*/  LOP3.LUT R32, R61, 0x380, RZ, 0xc0, !PT ;  /* 0x000003803d207812 */ /* 0x000fe400078ec0ff */
[----:B------:R-:W-:Y:S02]  /*109a0*/  SHF.R.U64 R4, R4, 0x3, RZ ;  /* 0x0000000304047819 */ /* 0x000fe400000012ff */
[----:B------:R-:W-:Y:S02]  /*109b0*/  LOP3.LUT R10, R9, R10, RZ, 0x3c, !PT ;  /* 0x0000000a090a7212 */ /* 0x000fe400078e3cff */
[----:B------:R-:W-:-:S02]  /*109c0*/  SHF.R.U64 R6, R6, 0x3, RZ ;  /* 0x0000000306067819 */ /* 0x000fc400000012ff */
[----:B------:R-:W-:Y:S01]  /*109d0*/  SHF.R.U64 R32, R32, 0x3, RZ ;  /* 0x0000000320207819 */ /* 0x000fe200000012ff */
[--C-:B------:R-:W-:Y:S01]  /*109e0*/  IMAD.X R7, RZ, RZ, R11.reuse, P1 ;  /* 0x000000ffff077224 */ /* 0x100fe200008e060b */
[----:B------:R-:W-:Y:S01]  /*109f0*/  LOP3.LUT R8, R4, R57, RZ, 0x3c, !PT ;  /* 0x0000003904087212 */ /* 0x000fe200078e3cff */
[----:B------:R-:W-:Y:S01]  /*10a00*/  IMAD.X R9, RZ, RZ, R11, P2 ;  /* 0x000000ffff097224 */ /* 0x000fe200010e060b */
[----:B------:R-:W-:Y:S02]  /*10a10*/  IADD3.X R5, RZ, R11, RZ, P0, !PT ;  /* 0x0000000bff057210 */ /* 0x000fe400007fe4ff */
[----:B------:R-:W-:Y:S02]  /*10a20*/  LOP3.LUT R6, R6, R59, RZ, 0x3c, !PT ;  /* 0x0000003b06067212 */ /* 0x000fe400078e3cff */
[----:B------:R-:W-:Y:S02]  /*10a30*/  LOP3.LUT R4, R32, R61, RZ, 0x3c, !PT ;  /* 0x0000003d20047212 */ /* 0x000fe400078e3cff */
[----:B------:R-:W-:-:S02]  /*10a40*/  MOV R10, R10 ;  /* 0x0000000a000a7202 */ /* 0x000fc40000000f00 */
[----:B------:R-:W-:Y:S02]  /*10a50*/  F2FP.F16.F32.PACK_AB R13, R13, R58 ;  /* 0x0000003a0d0d723e */ /* 0x000fe400000000ff */
[----:B------:R-:W-:Y:S02]  /*10a60*/  F2FP.F16.F32.PACK_AB R14, R14, R53 ;  /* 0x000000350e0e723e */ /* 0x000fe400000000ff */
[----:B------:R-:W-:Y:S02]  /*10a70*/  F2FP.F16.F32.PACK_AB R15, R15, R56 ;  /* 0x000000380f0f723e */ /* 0x000fe400000000ff */
[----:B------:R-:W-:Y:S02]  /*10a80*/  MOV R55, R6 ;  /* 0x0000000600377202 */ /* 0x000fe40000000f00 */
[----:B------:R-:W-:Y:S01]  /*10a90*/  MOV R53, R4 ;  /* 0x0000000400357202 */ /* 0x000fe20000000f00 */
[----:B------:R0:W-:Y:S01]  /*10aa0*/  STSM.16.M88.4 [R10], R12 ;  /* 0x0000000c0a007844 */ /* 0x0001e20000000200 */
[----:B------:R-:W-:-:S02]  /*10ab0*/  MOV R32, R8 ;  /* 0x0000000800207202 */ /* 0x000fc40000000f00 */
[----:B------:R-:W-:Y:S02]  /*10ac0*/  F2FP.F16.F32.PACK_AB R4, R38, R37 ;  /* 0x000000252604723e */ /* 0x000fe400000000ff */
[----:B------:R-:W-:Y:S02]  /*10ad0*/  F2FP.F16.F32.PACK_AB R5, R51, R54 ;  /* 0x000000363305723e */ /* 0x000fe400000000ff */
[----:B------:R-:W-:Y:S02]  /*10ae0*/  F2FP.F16.F32.PACK_AB R6, R41, R36 ;  /* 0x000000242906723e */ /* 0x000fe400000000ff */
[----:B------:R-:W-:Y:S02]  /*10af0*/  F2FP.F16.F32.PACK_AB R7, R49, R52 ;  /* 0x000000343107723e */ /* 0x000fe400000000ff */
[----:B------:R-:W-:Y:S02]  /*10b00*/  F2FP.F16.F32.PACK_AB R8, R42, R31 ;  /* 0x0000001f2a08723e */ /* 0x000fe400000000ff */
[----:B------:R-:W-:-:S02]  /*10b10*/  F2FP.F16.F32.PACK_AB R9, R47, R50 ;  /* 0x000000322f09723e */ /* 0x000fc400000000ff */
[----:B------:R-:W-:Y:S02]  /*10b20*/  F2FP.F16.F32.PACK_AB R11, R45, R48 ;  /* 0x000000302d0b723e */ /* 0x000fe400000000ff */
[----:B0-----:R-:W-:Y:S02]  /*10b30*/  F2FP.F16.F32.PACK_AB R10, R39, R30 ;  /* 0x0000001e270a723e */ /* 0x001fe400000000ff */
[----:B------:R-:W-:Y:S02]  /*10b40*/  F2FP.F16.F32.PACK_AB R12, R40, R29 ;  /* 0x0000001d280c723e */ /* 0x000fe400000000ff */
[----:B------:R-:W-:Y:S02]  /*10b50*/  F2FP.F16.F32.PACK_AB R13, R43, R46 ;  /* 0x0000002e2b0d723e */ /* 0x000fe400000000ff */
[----:B------:R-:W-:Y:S02]  /*10b60*/  F2FP.F16.F32.PACK_AB R14, R28, R27 ;  /* 0x0000001b1c0e723e */ /* 0x000fe400000000ff */
[----:B------:R-:W-:-:S02]  /*10b70*/  F2FP.F16.F32.PACK_AB R15, R151, R44 ;  /* 0x0000002c970f723e */ /* 0x000fc400000000ff */
[----:B------:R-:W-:Y:S02]  /*10b80*/  ISETP.NE.U32.AND P0, PT, RZ, UR4, PT ;  /* 0x00000004ff007c0c */ /* 0x000fe4000bf05070 */
        /* <DEDUP_REMOVED lines=9> */
[----:B------:R-:W-:Y:S02]  /*10c20*/  ISETP.NE.AND.EX P1, PT, RZ, UR5, PT, P1 ;  /* 0x00000005ff007c0c */ /* 0x000fe4000bf25310 */
[----:B------:R-:W-:-:S11]  /*10c30*/  MOV R37, RZ ;  /* 0x000000ff00257202 */ /* 0x000fd60000000f00 */
[----:B------:R-:W-:Y:S01]  /*10c40*/  @P1 IADD3 R28, P2, R62, UR4, RZ ;  /* 0x000000043e1c1c10 */ /* 0x000fe2000ff5e0ff */
[----:B------:R-:W-:Y:S02]  /*10c50*/  ULDC UR4, c[0x0][0xa88] ;  /* 0x0002a20000047ab9 */ /* 0x000fe40000000800 */
[----:B0-----:R-:W-:Y:S01]  /*10c60*/  IMAD.U32 R32, RZ, RZ, UR4 ;  /* 0x00000004ff207e24 */ /* 0x001fe2000f8e00ff */
[----:B------:R-:W-:Y:S01]  /*10c70*/  @P1 IADD3.X R29, R60, UR5, RZ, P2, !PT ;  /* 0x000000053c1d1c10 */ /* 0x000fe200097fe4ff */
[----:B------:R-:W3:Y:S04]  /*10c80*/  @P0 LDG.E R37, desc[UR56][R30.64] ;  /* 0x000000381e250981 */ /* 0x000ee8000c1e1900 */
[----:B------:R1:W5:Y:S01]  /*10c90*/  @P1 LDG.E R32, desc[UR56][R28.64] ;  /* 0x000000381c201981 */ /* 0x000362000c1e1900 */
[----:B--2---:R-:W-:-:S02]  /*10ca0*/  SHF.R.S32.HI R38, RZ, 0x1f, R65 ;  /* 0x0000001fff267819 */ /* 0x004fc40000011441 */
[----:B---3--:R-:W-:Y:S01]  /*10cb0*/  SHF.R.S32.HI R36, RZ, 0x1f, R37 ;  /* 0x0000001fff247819 */ /* 0x008fe20000011425 */
[----:B-1----:R-:W-:Y:S06]  /*10cc0*/  @P1 BRA `(.L_x_10899) ;  /* 0x0000000000101947 */ /* 0x002fec0003800000 */
[----:B------:R-:W-:Y:S05]  /*10cd0*/  @!P0 BRA `(.L_x_10899) ;  /* 0x00000000000c8947 */ /* 0x000fea0003800000 */
[----:B------:R-:W2:Y:S04]  /*10ce0*/  LDG.E R5, desc[UR56][R30.64] ;  /* 0x000000381e057981 */ /* 0x000ea8000c1e1900 */
[----:B-----5:R-:W2:Y:S02]  /*10cf0*/  LDG.E R32, desc[UR56][R30.64+0x4] ;  /* 0x000004381e207981 */ /* 0x020ea4000c1e1900 */
[----:B--2---:R-:W-:-:S07]  /*10d00*/  IMAD.IADD R32, R32, 0x1, -R5 ;  /* 0x0000000120207824 */ /* 0x004fce00078e0a05 */
.L_x_10899:
[----:B------:R-:W2:Y:S01]  /*10d10*/  LDL R9, [R1+0x8c] ;  /* 0x00008c0001097983 */ /* 0x000ea20000100800 */
[----:B------:R-:W-:-:S03]  /*10d20*/  ULDC.64 UR4, c[0x0][0xb70] ;  /* 0x0002dc0000047ab9 */ /* 0x000fc60000000a00 */
[----:B------:R-:W2:Y:S01]  /*10d30*/  LDL.LU R41, [R1+0x84] ;  /* 0x0000840001297983 */ /* 0x000ea20000300800 */
[----:B------:R-:W-:Y:S01]  /*10d40*/  MOV R4, R37 ;  /* 0x0000002500047202 */ /* 0x000fe20000000f00 */
[----:B------:R-:W-:Y:S01]  /*10d50*/  IMAD R6, R38, UR4, RZ ;  /* 0x0000000426067c24 */ /* 0x000fe2000f8e02ff */
[----:B------:R-:W-:Y:S01]  /*10d60*/  SEL R40, R26, RZ, !P0 ;  /* 0x000000ff1a287207 */ /* 0x000fe20004000000 */
[----:B------:R-:W0:Y:S01]  /*10d70*/  S2R R8, SR_TID.X ;  /* 0x0000000000087919 */ /* 0x000e220000002100 */
[----:B------:R-:W-:Y:S01]  /*10d80*/  IMAD.MOV.U32 R5, RZ, RZ, R36 ;  /* 0x000000ffff057224 */ /* 0x000fe200078e0024 */
[----:B------:R-:W-:Y:S01]  /*10d90*/  SEL R39, R63, RZ, !P0 ;  /* 0x000000ff3f277207 */ /* 0x000fe20004000000 */
[C---:B------:R-:W-:Y:S02]  /*10da0*/  IMAD R7, R65.reuse, UR5, R6 ;  /* 0x0000000541077c24 */ /* 0x040fe4000f8e0206 */
[----:B------:R-:W-:Y:S01]  /*10db0*/  IMAD.WIDE.U32 R4, R65, UR4, R4 ;  /* 0x0000000441047c25 */ /* 0x000fe2000f8e0004 */
[----:B------:R-:W-:-:S03]  /*10dc0*/  ULDC.64 UR4, c[0x0][0xb78] ;  /* 0x0002de0000047ab9 */ /* 0x000fc60000000a00 */
[----:B------:R-:W-:Y:S02]  /*10dd0*/  IMAD.IADD R5, R5, 0x1, R7 ;  /* 0x0000000105057824 */ /* 0x000fe400078e0207 */
[----:B------:R-:W-:Y:S02]  /*10de0*/  IMAD R6, R40, UR4, RZ ;  /* 0x0000000428067c24 */ /* 0x000fe4000f8e02ff */
[----:B------:R-:W-:-:S04]  /*10df0*/  IMAD.WIDE.U32 R4, R39, UR4, R4 ;  /* 0x0000000427047c25 */ /* 0x000fc8000f8e0004 */
[----:B------:R-:W-:Y:S01]  /*10e00*/  IMAD R6, R39, UR5, R6 ;  /* 0x0000000527067c24 */ /* 0x000fe2000f8e0206 */
[----:B------:R-:W-:Y:S01]  /*10e10*/  ULDC.64 UR4, c[0x0][0xb40] ;  /* 0x0002d00000047ab9 */ /* 0x000fe20000000a00 */
[----:B------:R-:W-:-:S04]  /*10e20*/  IMAD R7, R20, 0x40, R0 ;  /* 0x0000004014077824 */ /* 0x000fc800078e0200 */
[----:B------:R-:W-:-:S03]  /*10e30*/  IMAD.WIDE R24, R7, 0x2, R24 ;  /* 0x0000000207187825 */ /* 0x000fc600078e0218 */
[----:B------:R-:W-:-:S04]  /*10e40*/  IADD3 R7, P4, R24, 0x4800, RZ ;  /* 0x0000480018077810 */ /* 0x000fc80007f9e0ff */
[----:B------:R-:W-:Y:S01]  /*10e50*/  IADD3.X R27, RZ, R25, RZ, P4, !PT ;  /* 0x00000019ff1b7210 */ /* 0x000fe200027fe4ff */
[--C-:B------:R-:W-:Y:S01]  /*10e60*/  IMAD.MOV.U32 R28, RZ, RZ, R0.reuse ;  /* 0x000000ffff1c7224 */ /* 0x100fe200078e0000 */
[----:B------:R-:W-:Y:S01]  /*10e70*/  SHF.R.S32.HI R29, RZ, 0x1f, R0 ;  /* 0x0000001fff1d7819 */ /* 0x000fe20000011400 */
[----:B------:R-:W-:Y:S01]  /*10e80*/  BSSY B1, `(.L_x_10900) ;  /* 0x0000057000017945 */ /* 0x000fe20003800000 */
[----:B--2---:R-:W-:Y:S01]  /*10e90*/  IMAD R11, R41, 0xc0, R9 ;  /* 0x000000c0290b7824 */ /* 0x004fe200078e0209 */
[----:B0-----:R-:W-:-:S04]  /*10ea0*/  IADD3 R9, R8, -0x80, RZ ;  /* 0xffffff8008097810 */ /* 0x001fc80007ffe0ff */
[----:B------:R-:W-:Y:S02]  /*10eb0*/  SHF.R.S32.HI R8, RZ, 0x1f, R9 ;  /* 0x0000001fff087819 */ /* 0x000fe40000011409 */
[----:B------:R-:W-:Y:S02]  /*10ec0*/  IADD3 R4, P1, R11, R4, RZ ;  /* 0x000000040b047210 */ /* 0x000fe40007f3e0ff */
[----:B------:R-:W-:Y:S02]  /*10ed0*/  LEA.HI R8, R8, R9, RZ, 0x7 ;  /* 0x0000000908087211 */ /* 0x000fe400078f38ff */
[----:B------:R-:W-:Y:S02]  /*10ee0*/  LEA R30, P2, R4, UR4, 0x2 ;  /* 0x00000004041e7c11 */ /* 0x000fe4000f8410ff */
[----:B------:R-:W-:-:S05]  /*10ef0*/  LOP3.LUT R8, R8, 0xffffff80, RZ, 0xc0, !PT ;  /* 0xffffff8008087812 */ /* 0x000fca00078ec0ff */
[----:B------:R-:W-:Y:S01]  /*10f00*/  IMAD.IADD R8, R9, 0x1, -R8 ;  /* 0x0000000109087824 */ /* 0x000fe200078e0a08 */
[----:B------:R-:W-:-:S04]  /*10f10*/  SHF.R.S32.HI R9, RZ, 0x1f, R11 ;  /* 0x0000001fff097819 */ /* 0x000fc8000001140b */
[----:B------:R-:W-:Y:S02]  /*10f20*/  LOP3.LUT P0, RZ, R8, 0x3, RZ, 0xc0, !PT ;  /* 0x0000000308ff7812 */ /* 0x000fe4000780c0ff */
[----:B------:R-:W-:Y:S02]  /*10f30*/  IADD3.X R9, R9, R5, R6, P1, !PT ;  /* 0x0000000509097210 */ /* 0x000fe40000ffe406 */
[C---:B------:R-:W-:Y:S02]  /*10f40*/  IADD3 R5, R11.reuse, 0x8, RZ ;  /* 0x000000080b057810 */ /* 0x040fe40007ffe0ff */
[----:B-----5:R-:W-:Y:S02]  /*10f50*/  ISETP.GE.OR P1, PT, R11, R32, P0 ;  /* 0x000000200b00720c */ /* 0x020fe40000726670 */
[----:B------:R-:W-:Y:S01]  /*10f60*/  LEA.HI.X R31, R4, UR5, R9, 0x2, P2 ;  /* 0x00000005041f7c11 */ /* 0x000fe200090f1409 */
[----:B------:R-:W-:Y:S01]  /*10f70*/  ULDC.64 UR4, c[0x0][0xaa0] ;  /* 0x0002a80000047ab9 */ /* 0x000fe20000000a00 */
[----:B------:R-:W-:-:S02]  /*10f80*/  IADD3 R15, P2, R24, 0x1800, RZ ;  /* 0x00001800180f7810 */ /* 0x000fc40007f5e0ff */
[C---:B------:R-:W-:Y:S02]  /*10f90*/  IADD3 R11, P3, R24.reuse, 0x3000, RZ ;  /* 0x00003000180b7810 */ /* 0x040fe40007f7e0ff */
[----:B------:R-:W-:Y:S01]  /*10fa0*/  ISETP.GE.OR P0, PT, R5, R32, P0 ;  /* 0x000000200500720c */ /* 0x000fe20000706670 */
[--C-:B------:R-:W-:Y:S01]  /*10fb0*/  IMAD.X R9, RZ, RZ, R25.reuse, P2 ;  /* 0x000000ffff097224 */ /* 0x100fe200010e0619 */
[----:B------:R-:W-:Y:S01]  /*10fc0*/  LOP3.LUT R5, R24, 0x380, RZ, 0xc0, !PT ;  /* 0x0000038018057812 */ /* 0x000fe200078ec0ff */
[----:B------:R-:W-:Y:S01]  /*10fd0*/  IMAD.X R13, RZ, RZ, R25, P3 ;  /* 0x000000ffff0d7224 */ /* 0x000fe200018e0619 */
[----:B------:R-:W-:Y:S01]  /*10fe0*/  LOP3.LUT R8, R15, 0x380, RZ, 0xc0, !PT ;  /* 0x000003800f087812 */ /* 0x000fe200078ec0ff */
[----:B------:R-:W-:Y:S01]  /*10ff0*/  @!P1 STG.E desc[UR56][R30.64], R3 ;  /* 0x000000031e009986 */ /* 0x000fe2000c101938 */
[----:B------:R-:W-:Y:S02]  /*11000*/  LOP3.LUT R10, R11, 0x380, RZ, 0xc0, !PT ;  /* 0x000003800b0a7812 */ /* 0x000fe400078ec0ff */
[----:B------:R-:W-:-:S02]  /*11010*/  LOP3.LUT R6, R7, 0x380, RZ, 0xc0, !PT ;  /* 0x0000038007067812 */ /* 0x000fc400078ec0ff */
[----:B------:R-:W-:Y:S02]  /*11020*/  SHF.R.U64 R5, R5, 0x3, RZ ;  /* 0x0000000305057819 */ /* 0x000fe400000012ff */
[----:B------:R-:W-:Y:S01]  /*11030*/  SHF.R.U64 R8, R8, 0x3, RZ ;  /* 0x0000000308087819 */ /* 0x000fe200000012ff */
[----:B------:R0:W-:Y:S01]  /*11040*/  @!P0 STG.E desc[UR56][R30.64+0x20], R21 ;  /* 0x000020151e008986 */ /* 0x0001e2000c101938 */
[----:B------:R-:W-:Y:S02]  /*11050*/  SHF.R.U64 R10, R10, 0x3, RZ ;  /* 0x000000030a0a7819 */ /* 0x000fe400000012ff */
[----:B------:R-:W-:Y:S02]  /*11060*/  SHF.R.U64 R6, R6, 0x3, RZ ;  /* 0x0000000306067819 */ /* 0x000fe400000012ff */
[----:B------:R-:W-:Y:S01]  /*11070*/  LOP3.LUT R4, R5, R24, RZ, 0x3c, !PT ;  /* 0x0000001805047212 */ /* 0x000fe200078e3cff */
[----:B------:R-:W-:Y:S01]  /*11080*/  IMAD.MOV.U32 R5, RZ, RZ, R25 ;  /* 0x000000ffff057224 */ /* 0x000fe200078e0019 */
[----:B------:R-:W-:-:S02]  /*11090*/  LOP3.LUT R8, R8, R15, RZ, 0x3c, !PT ;  /* 0x0000000f08087212 */ /* 0x000fc400078e3cff */
[----:B------:R-:W-:Y:S02]  /*110a0*/  LOP3.LUT R12, R10, R11, RZ, 0x3c, !PT ;  /* 0x0000000b0a0c7212 */ /* 0x000fe400078e3cff */
[----:B------:R-:W-:Y:S01]  /*110b0*/  LOP3.LUT R26, R6, R7, RZ, 0x3c, !PT ;  /* 0x00000007061a7212 */ /* 0x000fe200078e3cff */
[----:B------:R-:W-:Y:S01]  /*110c0*/  IMAD R36, R36, UR4, RZ ;  /* 0x0000000424247c24 */ /* 0x000fe2000f8e02ff */
[----:B------:R-:W5:Y:S01]  /*110d0*/  LD.E.128 R4, desc[UR56][R4.64] ;  /* 0x0000003804047980 */ /* 0x000f62000c101d00 */
[C---:B------:R-:W-:Y:S01]  /*110e0*/  IMAD.WIDE.U32 R28, R37.reuse, UR4, R28 ;  /* 0x00000004251c7c25 */ /* 0x040fe2000f8e001c */
[----:B------:R-:W-:Y:S02]  /*110f0*/  ULDC UR4, c[0x0][0xa8c] ;  /* 0x0002a30000047ab9 */ /* 0x000fe40000000800 */
[----:B------:R-:W5:Y:S04]  /*11100*/  LD.E.128 R8, desc[UR56][R8.64] ;  /* 0x0000003808087980 */ /* 0x000f68000c101d00 */
[----:B------:R-:W5:Y:S04]  /*11110*/  LD.E.128 R12, desc[UR56][R12.64] ;  /* 0x000000380c0c7980 */ /* 0x000f68000c101d00 */
[----:B------:R-:W5:Y:S01]  /*11120*/  LD.E.128 R24, desc[UR56][R26.64] ;  /* 0x000000381a187980 */ /* 0x000f62000c101d00 */
[----:B------:R-:W-:Y:S01]  /*11130*/  IMAD R37, R37, UR5, R36 ;  /* 0x0000000525257c24 */ /* 0x000fe2000f8e0224 */
[----:B------:R-:W-:Y:S01]  /*11140*/  ISETP.GE.AND P0, PT, R0, UR4, PT ;  /* 0x0000000400007c0c */ /* 0x000fe2000bf06270 */
[C---:B------:R-:W-:Y:S01]  /*11150*/  VIADD R0, R20.reuse, 0x30 ;  /* 0x0000003014007836 */ /* 0x040fe20000000000 */
[----:B------:R-:W-:Y:S01]  /*11160*/  @!PT LDS RZ, [RZ] ;  /* 0x00000000fffff984 */ /* 0x000fe20000000800 */
[----:B------:R-:W-:Y:S01]  /*11170*/  @!PT LDS RZ, [RZ] ;  /* 0x00000000fffff984 */ /* 0x000fe20000000800 */
[----:B------:R-:W-:Y:S01]  /*11180*/  @!PT LDS RZ, [RZ] ;  /* 0x00000000fffff984 */ /* 0x000fe20000000800 */
[----:B------:R-:W-:Y:S01]  /*11190*/  @!PT LDS RZ, [RZ] ;  /* 0x00000000fffff984 */ /* 0x000fe20000000800 */
[----:B------:R1:W-:Y:S06]  /*111a0*/  MEMBAR.ALL.CTA ;  /* 0x0000000000007992 */ /* 0x0003ec0000008000 */
[----:B-1----:R-:W1:Y:S01]  /*111b0*/  FENCE.VIEW.ASYNC.S ;  /* 0x00000000000073c6 */ /* 0x002e620000000000 */
[----:B------:R-:W-:Y:S01]  /*111c0*/  IMAD R32, R41, -0xc0, R32 ;  /* 0xffffff4029207824 */ /* 0x000fe200078e0220 */
[C---:B0-----:R-:W-:Y:S01]  /*111d0*/  IADD3 R21, R20.reuse, 0x90, RZ ;  /* 0x0000009014157810 */ /* 0x041fe20007ffe0ff */
[----:B------:R-:W-:Y:S01]  /*111e0*/  VIADD R3, R20, 0x60 ;  /* 0x0000006014037836 */ /* 0x000fe20000000000 */
[----:B------:R-:W-:Y:S01]  /*111f0*/  ULDC.64 UR4, c[0x0][0xae0] ;  /* 0x0002b80000047ab9 */ /* 0x000fe20000000a00 */
[----:B------:R-:W-:Y:S01]  /*11200*/  IADD3 R29, R29, R37, RZ ;  /* 0x000000251d1d7210 */ /* 0x000fe20007ffe0ff */
[----:B------:R-:W-:Y:S01]  /*11210*/  IMAD R30, R38, UR4, RZ ;  /* 0x00000004261e7c24 */ /* 0x000fe2000f8e02ff */
[-C--:B------:R-:W-:Y:S01]  /*11220*/  ISETP.GE.OR P3, PT, R0, R32.reuse, P0 ;  /* 0x000000200000720c */ /* 0x080fe20000766670 */
[----:B------:R-:W-:Y:S01]  /*11230*/  VIADD R0, R2, 0x30820 ;  /* 0x0003082002007836 */ /* 0x000fe20000000000 */
[-C--:B------:R-:W-:Y:S01]  /*11240*/  ISETP.GE.OR P1, PT, R3, R32.reuse, P0 ;  /* 0x000000200300720c */ /* 0x080fe20000726670 */
[----:B------:R-:W-:Y:S01]  /*11250*/  IMAD R31, R65, UR5, R30 ;  /* 0x00000005411f7c24 */ /* 0x000fe2000f8e021e */
[-C--:B------:R-:W-:Y:S01]  /*11260*/  ISETP.GE.OR P2, PT, R21, R32.reuse, P0 ;  /* 0x000000201500720c */ /* 0x080fe20000746670 */
[----:B------:R-:W-:Y:S01]  /*11270*/  IMAD.WIDE.U32 R28, R65, UR4, R28 ;  /* 0x00000004411c7c25 */ /* 0x000fe2000f8e001c */
[----:B------:R-:W-:Y:S01]  /*11280*/  ISETP.GE.OR P0, PT, R20, R32, P0 ;  /* 0x000000201400720c */ /* 0x000fe20000706670 */
[----:B------:R-:W-:Y:S01]  /*11290*/  ULDC.64 UR4, c[0x0][0xae8] ;  /* 0x0002ba0000047ab9 */ /* 0x000fe20000000a00 */
[----:B------:R-:W-:Y:S01]  /*112a0*/  PRMT R0, RZ, 0x654, R0 ;  /* 0x00000654ff007816 */ /* 0x000fe20000000000 */
[----:B------:R-:W-:Y:S01]  /*112b0*/  IMAD.IADD R29, R29, 0x1, R31 ;  /* 0x000000011d1d7824 */ /* 0x000fe200078e021f */
[----:B------:R-:W-:Y:S01]  /*112c0*/  SHF.R.S32.HI R21, RZ, 0x1f, R20 ;  /* 0x0000001fff157819 */ /* 0x000fe20000011414 */
[----:B------:R-:W-:-:S02]  /*112d0*/  IMAD R3, R40, UR4, RZ ;  /* 0x0000000428037c24 */ /* 0x000fc4000f8e02ff */
[----:B------:R-:W-:-:S04]  /*112e0*/  IMAD.WIDE.U32 R36, R39, UR4, R28 ;  /* 0x0000000427247c25 */ /* 0x000fc8000f8e001c */
[----:B------:R-:W-:Y:S01]  /*112f0*/  IMAD R3, R39, UR5, R3 ;  /* 0x0000000527037c24 */ /* 0x000fe2000f8e0203 */
[----:B-1----:R0:W-:Y:S01]  /*11300*/  SYNCS.ARRIVE.TRANS64.RED.A1T0 RZ, [R0+URZ], RZ ;  /* 0x000000ff00ff79a7 */ /* 0x0021e2000810043f */
[----:B------:R-:W-:-:S03]  /*11310*/  IMAD.WIDE R30, R41, 0xc0, R20 ;  /* 0x000000c0291e7825 */ /* 0x000fc600078e0214 */
[----:B------:R-:W-:Y:S01]  /*11320*/  IADD3 R39, R37, R3, RZ ;  /* 0x0000000325277210 */ /* 0x000fe20007ffe0ff */
[----:B------:R-:W-:Y:S06]  /*11330*/  @P0 BRA `(.L_x_10901) ;  /* 0x00000000002c0947 */ /* 0x000fec0003800000 */
[----:B------:R-:W-:Y:S01]  /*11340*/  ULDC.64 UR4, c[0x0][0xad8] ;  /* 0x0002b60000047ab9 */ /* 0x000fe20000000a00 */
[----:B------:R-:W-:Y:S02]  /*11350*/  IMAD.MOV.U32 R20, RZ, RZ, R36 ;  /* 0x000000ffff147224 */ /* 0x000fe400078e0024 */
[----:B------:R-:W-:Y:S02]  /*11360*/  IMAD R3, R31, UR4, RZ ;  /* 0x000000041f037c24 */ /* 0x000fe4000f8e02ff */
[----:B------:R-:W-:Y:S02]  /*11370*/  IMAD.MOV.U32 R21, RZ, RZ, R39 ;  /* 0x000000ffff157224 */ /* 0x000fe400078e0027 */
[C---:B------:R-:W-:Y:S02]  /*11380*/  IMAD R3, R30.reuse, UR5, R3 ;  /* 0x000000051e037c24 */ /* 0x040fe4000f8e0203 */
[----:B------:R-:W-:Y:S01]  /*11390*/  IMAD.WIDE.U32 R20, R30, UR4, R20 ;  /* 0x000000041e147c25 */ /* 0x000fe2000f8e0014 */
[----:B------:R-:W-:-:S02]  /*113a0*/  ULDC.64 UR4, c[0x0][0xa80] ;  /* 0x0002a00000047ab9 */ /* 0x000fc40000000a00 */
[----:B------:R-:W-:Y:S02]  /*113b0*/  LEA R28, P0, R20, UR4, 0x1 ;  /* 0x00000004141c7c11 */ /* 0x000fe4000f8008ff */
[----:B------:R-:W-:-:S04]  /*113c0*/  IADD3 R3, R21, R3, RZ ;  /* 0x0000000315037210 */ /* 0x000fc80007ffe0ff */
[----:B------:R-:W-:-:S05]  /*113d0*/  LEA.HI.X R29, R20, UR5, R3, 0x1, P0 ;  /* 0x00000005141d7c11 */ /* 0x000fca00080f0c03 */
[----:B-----5:R1:W-:Y:S02]  /*113e0*/  STG.E.128 desc[UR56][R28.64], R4 ;  /* 0x000000041c007986 */ /* 0x0203e4000c101d38 */
.L_x_10901:
[----:B------:R-:W-:Y:S05]  /*113f0*/  BSYNC B1 ;  /* 0x0000000000017941 */ /* 0x000fea0003800000 */
.L_x_10900:
[----:B------:R-:W-:Y:S04]  /*11400*/  BSSY B1, `(.L_x_10902) ;  /* 0x000000f000017945 */ /* 0x000fe80003800000 */
[----:B------:R-:W-:Y:S05]  /*11410*/  @P3 BRA `(.L_x_10903) ;  /* 0x0000000000343947 */ /* 0x000fea0003800000 */
[----:B------:R-:W-:Y:S01]  /*11420*/  IADD3 R3, P0, R30, 0x30, RZ ;  /* 0x000000301e037810 */ /* 0x000fe20007f1e0ff */
[----:B------:R-:W-:Y:S01]  /*11430*/  ULDC.64 UR4, c[0x0][0xad8] ;  /* 0x0002b60000047ab9 */ /* 0x000fe20000000a00 */
[----:B-1---5:R-:W-:Y:S01]  /*11440*/  MOV R5, R39 ;  /* 0x0000002700057202 */ /* 0x022fe20000000f00 */
[----:B------:R-:W-:Y:S02]  /*11450*/  IMAD.MOV.U32 R4, RZ, RZ, R36 ;  /* 0x000000ffff047224 */ /* 0x000fe400078e0024 */
[----:B0-----:R-:W-:Y:S02]  /*11460*/  IMAD.X R0, RZ, RZ, R31, P0 ;  /* 0x000000ffff007224 */ /* 0x001fe400000e061f */
[----:B------:R-:W-:-:S04]  /*11470*/  IMAD.WIDE.U32 R4, R3, UR4, R4 ;  /* 0x0000000403047c25 */ /* 0x000fc8000f8e0004 */
[----:B------:R-:W-:-:S04]  /*11480*/  IMAD R0, R0, UR4, RZ ;  /* 0x0000000400007c24 */ /* 0x000fc8000f8e02ff */
[----:B------:R-:W-:Y:S01]  /*11490*/  IMAD R3, R3, UR5, R0 ;  /* 0x0000000503037c24 */ /* 0x000fe2000f8e0200 */
[----:B------:R-:W-:Y:S02]  /*114a0*/  ULDC.64 UR4, c[0x0][0xa80] ;  /* 0x0002a00000047ab9 */ /* 0x000fe40000000a00 */
[----:B------:R-:W-:Y:S01]  /*114b0*/  LEA R6, P0, R4, UR4, 0x1 ;  /* 0x0000000404067c11 */ /* 0x000fe2000f8008ff */
[----:B------:R-:W-:-:S05]  /*114c0*/  IMAD.IADD R3, R5, 0x1, R3 ;  /* 0x0000000105037824 */ /* 0x000fca00078e0203 */
[----:B------:R-:W-:-:S05]  /*114d0*/  LEA.HI.X R7, R4, UR5, R3, 0x1, P0 ;  /* 0x0000000504077c11 */ /* 0x000fca00080f0c03 */
[----:B------:R2:W-:Y:S02]  /*114e0*/  STG.E.128 desc[UR56][R6.64], R8 ;  /* 0x0000000806007986 */ /* 0x0005e4000c101d38 */
.L_x_10903:
[----:B------:R-:W-:Y:S05]  /*114f0*/  BSYNC B1 ;  /* 0x0000000000017941 */ /* 0x000fea0003800000 */
.L_x_10902:
        /* <DEDUP_REMOVED lines=11> */
[----:B--2---:R-:W-:Y:S01]  /*115b0*/  LEA R6, P0, R4, UR4, 0x1 ;  /* 0x0000000404067c11 */ /* 0x004fe2000f8008ff */
[----:B------:R-:W-:-:S05]  /*115c0*/  IMAD.IADD R3, R5, 0x1, R3 ;  /* 0x0000000105037824 */ /* 0x000fca00078e0203 */
[----:B------:R-:W-:-:S05]  /*115d0*/  LEA.HI.X R7, R4, UR5, R3, 0x1, P0 ;  /* 0x0000000504077c11 */ /* 0x000fca00080f0c03 */
[----:B------:R3:W-:Y:S02]  /*115e0*/  STG.E.128 desc[UR56][R6.64], R12 ;  /* 0x0000000c06007986 */ /* 0x0007e4000c101d38 */
.L_x_10905:
[----:B------:R-:W-:Y:S05]  /*115f0*/  BSYNC B1 ;  /* 0x0000000000017941 */ /* 0x000fea0003800000 */
.L_x_10904:
[----:B------:R-:W-:Y:S05]  /*11600*/  @P2 BRA `(.L_x_10906) ;  /* 0x0000000800702947 */ /* 0x000fea0003800000 */
[----:B------:R-:W-:Y:S01]  /*11610*/  IADD3 R3, P0, R30, 0x90, RZ ;  /* 0x000000901e037810 */ /* 0x000fe20007f1e0ff */
[----:B------:R-:W-:Y:S01]  /*11620*/  ULDC.64 UR4, c[0x0][0xad8] ;  /* 0x0002b60000047ab9 */ /* 0x000fe20000000a00 */
[----:B-1---5:R-:W-:Y:S02]  /*11630*/  IMAD.MOV.U32 R4, RZ, RZ, R36 ;  /* 0x000000ffff047224 */ /* 0x022fe400078e0024 */
[----:B------:R-:W-:Y:S01]  /*11640*/  IADD3.X R30, RZ, R31, RZ, P0, !PT ;  /* 0x0000001fff1e7210 */ /* 0x000fe200007fe4ff */
[----:B------:R-:W-:-:S04]  /*11650*/  IMAD.MOV.U32 R5, RZ, RZ, R39 ;  /* 0x000000ffff057224 */ /* 0x000fc800078e0027 */
[----:B------:R-:W-:Y:S02]  /*11660*/  IMAD R30, R30, UR4, RZ ;  /* 0x000000041e1e7c24 */ /* 0x000fe4000f8e02ff */
[----:B------:R-:W-:-:S04]  /*11670*/  IMAD.WIDE.U32 R4, R3, UR4, R4 ;  /* 0x0000000403047c25 */ /* 0x000fc8000f8e0004 */
[----:B------:R-:W-:Y:S01]  /*11680*/  IMAD R3, R3, UR5, R30 ;  /* 0x0000000503037c24 */ /* 0x000fe2000f8e021e */
[----:B------:R-:W-:Y:S02]  /*11690*/  ULDC.64 UR4, c[0x0][0xa80] ;  /* 0x0002a00000047ab9 */ /* 0x000fe40000000a00 */
[----:B--23--:R-:W-:Y:S02]  /*116a0*/  LEA R6, P0, R4, UR4, 0x1 ;  /* 0x0000000404067c11 */ /* 0x00cfe4000f8008ff */
[----:B------:R-:W-:-:S04]  /*116b0*/  IADD3 R3, R5, R3, RZ ;  /* 0x0000000305037210 */ /* 0x000fc80007ffe0ff */
[----:B------:R-:W-:-:S05]  /*116c0*/  LEA.HI.X R7, R4, UR5, R3, 0x1, P0 ;  /* 0x0000000504077c11 */ /* 0x000fca00080f0c03 */
[----:B------:R4:W-:Y:S01]  /*116d0*/  STG.E.128 desc[UR56][R6.64], R24 ;  /* 0x0000001806007986 */ /* 0x0009e2000c101d38 */
[----:B------:R-:W-:Y:S05]  /*116e0*/  BRA `(.L_x_10906) ;  /* 0x0000000800387947 */ /* 0x000fea0003800000 */
.L_x_10898:
        /* <DEDUP_REMOVED lines=15> */
[----:B------:R-:W-:Y:S01]  /*117e0*/  ISETP.GT.AND P2, PT, R64, 0xbf, PT ;  /* 0x000000bf4000780c */ /* 0x000fe20003f44270 */
[----:B------:R-:W-:-:S12]  /*117f0*/  @P1 BRA `(.L_x_10907) ;  /* 0x0000000000101947 */ /* 0x000fd80003800000 */
[----:B------:R-:W-:Y:S05]  /*11800*/  @!P0 BRA `(.L_x_10907) ;  /* 0x00000000000c8947 */ /* 0x000fea0003800000 */
[----:B0-----:R-:W2:Y:S04]  /*11810*/  LDG.E R6, desc[UR56][R4.64] ;  /* 0x0000003804067981 */ /* 0x001ea8000c1e1900 */
[----:B-----5:R-:W2:Y:S02]  /*11820*/  LDG.E R3, desc[UR56][R4.64+0x4] ;  /* 0x0000043804037981 */ /* 0x020ea4000c1e1900 */
[----:B--2---:R-:W-:-:S07]  /*11830*/  IADD3 R3, -R6, R3, RZ ;  /* 0x0000000306037210 */ /* 0x004fce0007ffe1ff */
.L_x_10907:
        /* <DEDUP_REMOVED lines=8> */
[----:B-1----:R-:W-:Y:S06]  /*118c0*/  @P2 BRA `(.L_x_10909) ;  /* 0x0000000000582947 */ /* 0x002fec0003800000 */
[----:B0-----:R-:W0:Y:S02]  /*118d0*/  S2R R4, SR_TID.X ;  /* 0x0000000000047919 */ /* 0x001e240000002100 */
[----:B0-----:R-:W-:-:S04]  /*118e0*/  IMAD R4, R12, 0xc0, R4 ;  /* 0x000000c00c047824 */ /* 0x001fc800078e0204 */
[----:B------:R-:W-:-:S05]  /*118f0*/  VIADD R6, R4, 0xffffff80 ;  /* 0xffffff8004067836 */ /* 0x000fca0000000000 */
[----:B------:R-:W-:-:S13]  /*11900*/  ISETP.GE.AND P0, PT, R6, R3, PT ;  /* 0x000000030600720c */ /* 0x000fda0003f06270 */
[----:B------:R-:W-:Y:S05]  /*11910*/  @P0 BRA `(.L_x_10909) ;  /* 0x0000000000440947 */ /* 0x000fea0003800000 */
[----:B------:R-:W-:Y:S01]  /*11920*/  IADD3 R4, P0, R6, R9, RZ ;  /* 0x0000000906047210 */ /* 0x000fe20007f1e0ff */
        /* <DEDUP_REMOVED lines=16> */
.L_x_10909:
[----:B------:R-:W-:Y:S05]  /*11a30*/  BSYNC B1 ;  /* 0x0000000000017941 */ /* 0x000fea0003800000 */
.L_x_10908:
[----:B------:R-:W-:Y:S01]  /*11a40*/  ULDC.64 UR4, c[0x0][0xaa0] ;  /* 0x0002a80000047ab9 */ /* 0x000fe20000000a00 */
[----:B01----:R-:W-:Y:S01]  /*11a50*/  MOV R5, R13 ;  /* 0x0000000d00057202 */ /* 0x003fe20000000f00 */
[----:B------:R-:W-:Y:S01]  /*11a60*/  IMAD.MOV.U32 R4, RZ, RZ, R0 ;  /* 0x000000ffff047224 */ /* 0x000fe200078e0000 */
[----:B------:R-:W-:Y:S01]  /*11a70*/  ULDC.64 UR6, c[0x0][0xae0] ;  /* 0x0002b80000067ab9 */ /* 0x000fe20000000a00 */
[----:B------:R-:W-:Y:S01]  /*11a80*/  IMAD R6, R8, UR4, RZ ;  /* 0x0000000408067c24 */ /* 0x000fe2000f8e02ff */
[----:B------:R-:W-:Y:S01]  /*11a90*/  SHF.R.S32.HI R21, RZ, 0x1f, R20 ;  /* 0x0000001fff157819 */ /* 0x000fe20000011414 */
[C---:B------:R-:W-:Y:S01]  /*11aa0*/  IMAD.WIDE.U32 R4, R9.reuse, UR4, R4 ;  /* 0x0000000409047c25 */ /* 0x040fe2000f8e0004 */
[----:B------:R-:W-:Y:S01]  /*11ab0*/  ULDC UR4, c[0x0][0xa8c] ;  /* 0x0002a30000047ab9 */ /* 0x000fe20000000800 */
[----:B------:R-:W-:Y:S01]  /*11ac0*/  BSSY B1, `(.L_x_10910) ;  /* 0x0000022000017945 */ /* 0x000fe20003800000 */
[----:B------:R-:W-:Y:S01]  /*11ad0*/  ISETP.GE.AND P0, PT, R0, UR4, PT ;  /* 0x0000000400007c0c */ /* 0x000fe2000bf06270 */
[----:B------:R-:W-:Y:S01]  /*11ae0*/  IMAD R9, R9, UR5, R6 ;  /* 0x0000000509097c24 */ /* 0x000fe2000f8e0206 */
[----:B------:R-:W-:Y:S01]  /*11af0*/  ULDC.64 UR4, c[0x0][0xae8] ;  /* 0x0002ba0000047ab9 */ /* 0x000fe20000000a00 */
[----:B------:R-:W-:-:S02]  /*11b00*/  VIADD R6, R20, 0x30 ;  /* 0x0000003014067836 */ /* 0x000fc40000000000 */
[----:B------:R-:W-:Y:S02]  /*11b10*/  IMAD R7, R12, -0xc0, R3 ;  /* 0xffffff400c077824 */ /* 0x000fe400078e0203 */
[----:B------:R-:W-:Y:S02]  /*11b20*/  IMAD R0, R10, UR6, RZ ;  /* 0x000000060a007c24 */ /* 0x000fe4000f8e02ff */
[----:B------:R-:W-:Y:S01]  /*11b30*/  IMAD.IADD R5, R5, 0x1, R9 ;  /* 0x0000000105057824 */ /* 0x000fe200078e0209 */
[-C--:B------:R-:W-:Y:S01]  /*11b40*/  ISETP.GE.OR P3, PT, R6, R7.reuse, P0 ;  /* 0x000000070600720c */ /* 0x080fe20000766670 */
[----:B------:R-:W-:Y:S01]  /*11b50*/  IMAD R3, R14, UR7, R0 ;  /* 0x000000070e037c24 */ /* 0x000fe2000f8e0200 */
[C---:B------:R-:W-:Y:S01]  /*11b60*/  IADD3 R0, R20.reuse, 0x60, RZ ;  /* 0x0000006014007810 */ /* 0x040fe20007ffe0ff */
[----:B------:R-:W-:Y:S02]  /*11b70*/  VIADD R6, R20, 0x90 ;  /* 0x0000009014067836 */ /* 0x000fe40000000000 */
[----:B------:R-:W-:Y:S01]  /*11b80*/  IMAD.WIDE.U32 R4, R14, UR6, R4 ;  /* 0x000000060e047c25 */ /* 0x000fe2000f8e0004 */
[----:B------:R-:W-:-:S02]  /*11b90*/  ISETP.GE.OR P1, PT, R0, R7, P0 ;  /* 0x000000070000720c */ /* 0x000fc40000726670 */
[-C--:B------:R-:W-:Y:S01]  /*11ba0*/  ISETP.GE.OR P2, PT, R6, R7.reuse, P0 ;  /* 0x000000070600720c */ /* 0x080fe20000746670 */
[----:B------:R-:W-:Y:S01]  /*11bb0*/  IMAD.IADD R5, R5, 0x1, R3 ;  /* 0x0000000105057824 */ /* 0x000fe200078e0203 */
[----:B------:R-:W-:Y:S01]  /*11bc0*/  ISETP.GE.OR P0, PT, R20, R7, P0 ;  /* 0x000000071400720c */ /* 0x000fe20000706670 */
[----:B------:R-:W-:Y:S02]  /*11bd0*/  IMAD R0, R26, UR4, RZ ;  /* 0x000000041a007c24 */ /* 0x000fe4000f8e02ff */
[----:B------:R-:W-:-:S04]  /*11be0*/  IMAD.WIDE.U32 R6, R11, UR4, R4 ;  /* 0x000000040b067c25 */ /* 0x000fc8000f8e0004 */
[----:B------:R-:W-:Y:S02]  /*11bf0*/  IMAD R3, R11, UR5, R0 ;  /* 0x000000050b037c24 */ /* 0x000fe4000f8e0200 */
        /* <DEDUP_REMOVED lines=13> */
[----:B------:R0:W-:Y:S02]  /*11cd0*/  STG.E.128 desc[UR56][R10.64], RZ ;  /* 0x000000ff0a007986 */ /* 0x0001e4000c101d38 */
.L_x_10911:
[----:B------:R-:W-:Y:S05]  /*11ce0*/  BSYNC B1 ;  /* 0x0000000000017941 */ /* 0x000fea0003800000 */
.L_x_10910:
        /* <DEDUP_REMOVED lines=11> */
[----:B0-----:R-:W-:Y:S01]  /*11da0*/  LEA R10, P0, R4, UR4, 0x1 ;  /* 0x00000004040a7c11 */ /* 0x001fe2000f8008ff */
[----:B------:R-:W-:-:S05]  /*11db0*/  IMAD.IADD R3, R5, 0x1, R3 ;  /* 0x0000000105037824 */ /* 0x000fca00078e0203 */
[----:B------:R-:W-:-:S05]  /*11dc0*/  LEA.HI.X R11, R4, UR5, R3, 0x1, P0 ;  /* 0x00000005040b7c11 */ /* 0x000fca00080f0c03 */
[----:B------:R1:W-:Y:S02]  /*11dd0*/  STG.E.128 desc[UR56][R10.64], RZ ;  /* 0x000000ff0a007986 */ /* 0x0003e4000c101d38 */
.L_x_10913:
[----:B------:R-:W-:Y:S05]  /*11de0*/  BSYNC B1 ;  /* 0x0000000000017941 */ /* 0x000fea0003800000 */
.L_x_10912:
        /* <DEDUP_REMOVED lines=15> */
.L_x_10915:
[----:B------:R-:W-:Y:S05]  /*11ee0*/  BSYNC B1 ;  /* 0x0000000000017941 */ /* 0x000fea0003800000 */
.L_x_10914:
        /* <DEDUP_REMOVED lines=10> */
[----:B------:R-:W-:Y:S02]  /*11f90*/  LEA R6, P0, R4, UR4, 0x1 ;  /* 0x0000000404067c11 */ /* 0x000fe4000f8008ff */
[----:B------:R-:W-:-:S04]  /*11fa0*/  IADD3 R3, R5, R3, RZ ;  /* 0x0000000305037210 */ /* 0x000fc80007ffe0ff */
[----:B------:R-:W-:-:S05]  /*11fb0*/  LEA.HI.X R7, R4, UR5, R3, 0x1, P0 ;  /* 0x0000000504077c11 */ /* 0x000fca00080f0c03 */
[----:B------:R3:W-:Y:S02]  /*11fc0*/  STG.E.128 desc[UR56][R6.64], RZ ;  /* 0x000000ff06007986 */ /* 0x0007e4000c101d38 */
.L_x_10906:
[----:B------:R-:W-:Y:S05]  /*11fd0*/  BSYNC B0 ;  /* 0x0000000000007941 */ /* 0x000fea0003800000 */
.L_x_10897:
[----:B------:R-:W-:Y:S02]  /*11fe0*/  ULDC UR4, c[0x0][0xc14] ;  /* 0x0003050000047ab9 */ /* 0x000fe40000000800 */
[----:B------:R-:W-:-:S13]  /*11ff0*/  ISETP.GE.AND P0, PT, R35, UR4, PT ;  /* 0x0000000423007c0c */ /* 0x000fda000bf06270 */
[----:B------:R-:W-:Y:S05]  /*12000*/  @!P0 BRA `(.L_x_10916) ;  /* 0xfffffef0004c8947 */ /* 0x000fea000383ffff */
[----:B------:R-:W-:Y:S05]  /*12010*/  BRA `(.L_x_10782) ;  /* 0x0000004800687947 */ /* 0x000fea0003800000 */
.L_x_10780:
[----:B------:R-:W-:-:S08]  /*12020*/  NOP ;  /* 0x0000000000007918 */ /* 0x000fd00000000000 */
[----:B--2---:R-:W0:-:S00]  /*12030*/  USETMAXREG.DEALLOC.CTAPOOL 0x20 ;  /* 0x00000020000079c8 */ /* 0x004e0000080e0500 */
        /* <DEDUP_REMOVED lines=50> */
[----:B------:R2:W-:Y:S01]  /*12360*/  STL [R1], R7 ;  /* 0x0000000701007387 */ /* 0x0005e20000100800 */
[----:B0-----:R-:W-:-:S05]  /*12370*/  IMAD R5, R5, UR4, RZ ;  /* 0x0000000405057c24 */ /* 0x001fca000f8e02ff */
[----:B-1----:R-:W-:Y:S01]  /*12380*/  ISETP.GT.AND P0, PT, R5, UR6, PT ;  /* 0x0000000605007c0c */ /* 0x002fe2000bf04270 */
[----:B------:R-:W-:Y:S01]  /*12390*/  IMAD.MOV.U32 R4, RZ, RZ, RZ ;  /* 0x000000ffff047224 */ /* 0x000fe200078e00ff */
[----:B------:R-:W-:-:S11]  /*123a0*/  MOV R2, R5 ;  /* 0x0000000500027202 */ /* 0x000fd60000000f00 */
[----:B--2---:R-:W-:Y:S05]  /*123b0*/  @P0 BRA `(.L_x_10917) ;  /* 0x0000000000b00947 */ /* 0x004fea0003800000 */
[----:B------:R-:W-:Y:S01]  /*123c0*/  IMAD.MOV.U32 R5, RZ, RZ, R2 ;  /* 0x000000ffff057224 */ /* 0x000fe200078e0002 */
[----:B------:R-:W-:Y:S01]  /*123d0*/  ULDC UR5, c[0x0][0xc14] ;  /* 0x0003050000057ab9 */ /* 0x000fe20000000800 */
[----:B------:R-:W-:Y:S01]  /*123e0*/  IMAD.MOV.U32 R4, RZ, RZ, RZ ;  /* 0x000000ffff047224 */ /* 0x000fe200078e00ff */
[----:B------:R-:W-:Y:S01]  /*123f0*/  ULDC UR7, c[0x0][0xc14] ;  /* 0x0003050000077ab9 */ /* 0x000fe20000000800 */
[----:B------:R-:W-:-:S05]  /*12400*/  ULDC UR4, c[0x0][0xc10] ;  /* 0x0003040000047ab9 */ /* 0x000fca0000000800 */
.L_x_10921:
[----:B------:R-:W-:Y:S01]  /*12410*/  IADD3 R4, R4, 0x1f, RZ ;  /* 0x0000001f04047810 */ /* 0x000fe20007ffe0ff */
[----:B------:R-:W-:-:S03]  /*12420*/  IMAD.U32 R19, RZ, RZ, UR7 ;  /* 0x00000007ff137e24 */ /* 0x000fc6000f8e00ff */
[----:B------:R-:W-:-:S13]  /*12430*/  ISETP.GE.AND P0, PT, R4, UR5, PT ;  /* 0x0000000504007c0c */ /* 0x000fda000bf06270 */
[----:B------:R-:W-:Y:S05]  /*12440*/  @P0 BRA `(.L_x_10918) ;  /* 0x0000000400380947 */ /* 0x000fea0003800000 */
[C---:B------:R-:W-:Y:S01]  /*12450*/  IMAD.IADD R7, R29.reuse, 0x1, R4 ;  /* 0x000000011d077824 */ /* 0x040fe200078e0204 */
[----:B------:R-:W-:Y:S01]  /*12460*/  ISETP.NE.AND P1, PT, R29, 0x1f, PT ;  /* 0x0000001f1d00780c */ /* 0x000fe20003f25270 */
[----:B------:R-:W-:Y:S01]  /*12470*/  BSSY B0, `(.L_x_10919) ;  /* 0x0000007000007945 */ /* 0x000fe20003800000 */
[----:B------:R-:W-:Y:S02]  /*12480*/  MOV R0, RZ ;  /* 0x000000ff00007202 */ /* 0x000fe40000000f00 */
[----:B------:R-:W-:-:S13]  /*12490*/  ISETP.GE.OR P0, PT, R7, UR5, !P1 ;  /* 0x0000000507007c0c */ /* 0x000fda000cf06670 */
[----:B------:R-:W-:Y:S05]  /*124a0*/  @P0 BRA `(.L_x_10920) ;  /* 0x00000000000c0947 */ /* 0x000fea0003800000 */
[----:B------:R-:W0:Y:S02]  /*124b0*/  LDC.64 R2, c[0x0][0xc58] ;  /* 0x00031600ff027b82 */ /* 0x000e240000000a00 */
[----:B0-----:R-:W-:-:S05]  /*124c0*/  IMAD.WIDE R2, R7, 0x4, R2 ;  /* 0x0000000407027825 */ /* 0x001fca00078e0202 */
[----:B------:R0:W5:Y:S02]  /*124d0*/  LDG.E R0, desc[UR56][R2.64] ;  /* 0x0000003802007981 */ /* 0x000164000c1e1900 */
.L_x_10920:
[----:B------:R-:W-:Y:S05]  /*124e0*/  BSYNC B0 ;  /* 0x0000000000007941 */ /* 0x000fea0003800000 */
.L_x_10919:
        /* <DEDUP_REMOVED lines=25> */
.L_x_10917:
        /* <DEDUP_REMOVED lines=15> */
.L_x_10922:
        /* <DEDUP_REMOVED lines=28> */
.L_x_10918:
[----:B------:R-:W-:Y:S01]  /*12930*/  IMAD.MOV.U32 R17, RZ, RZ, RZ ;  /* 0x000000ffff117224 */ /* 0x000fe200078e00ff */
[----:B------:R-:W-:Y:S01]  /*12940*/  MOV R18, RZ ;  /* 0x000000ff00127202 */ /* 0x000fe20000000f00 */
[----:B------:R-:W-:-:S07]  /*12950*/  IMAD.U32 R16, RZ, RZ, UR6 ;  /* 0x00000006ff107e24 */ /* 0x000fce000f8e00ff */
.L_x_10923:
        /* <DEDUP_REMOVED lines=14> */
[----:B------:R-:W-:Y:S01]  /*12a40*/  MOV R26, RZ ;  /* 0x000000ff001a7202 */ /* 0x000fe20000000f00 */
[----:B------:R-:W-:Y:S01]  /*12a50*/  IMAD.MOV.U32 R27, RZ, RZ, 0x1 ;  /* 0x00000001ff1b7424 */ /* 0x000fe200078e00ff */
[----:B------:R-:W-:Y:S01]  /*12a60*/  ULDC.64 UR38, c[0x0][0x198] ;  /* 0x0000660000267ab9 */ /* 0x000fe20000000a00 */
[----:B------:R-:W-:-:S05]  /*12a70*/  ULDC UR36, c[0x0][0xc] ;  /* 0x0000030000247ab9 */ /* 0x000fca0000000800 */
.L_x_11006:
[----:B--2---:R-:W2:Y:S02]  /*12a80*/  LDC.64 R2, c[0x0][0xc60] ;  /* 0x00031800ff027b82 */ /* 0x004ea40000000a00 */
[----:B--2---:R-:W-:-:S05]  /*12a90*/  IMAD.WIDE R2, R19, 0x4, R2 ;  /* 0x0000000413027825 */ /* 0x004fca00078e0202 */
[----:B------:R-:W0:Y:S01]  /*12aa0*/  LDG.E R9, desc[UR56][R2.64] ;  /* 0x0000003802097981 */ /* 0x000e22000c1e1900 */
[----:B------:R-:W-:Y:S05]  /*12ab0*/  YIELD ;  /* 0x0000000000007946 */ /* 0x000fea0003800000 */
[----:B------:R-:W-:Y:S01]  /*12ac0*/  ULDC.64 UR4, c[0x0][0xa28] ;  /* 0x00028a0000047ab9 */ /* 0x000fe20000000a00 */
[----:B------:R-:W-:Y:S01]  /*12ad0*/  IMAD.MOV.U32 R6, RZ, RZ, RZ ;  /* 0x000000ffff067224 */ /* 0x000fe200078e00ff */
[----:B------:R-:W-:Y:S01]  /*12ae0*/  ISETP.NE.U32.AND P1, PT, RZ, UR4, PT ;  /* 0x00000004ff007c0c */ /* 0x000fe2000bf25070 */
[----:B------:R-:W-:Y:S01]  /*12af0*/  IMAD.MOV.U32 R23, RZ, RZ, RZ ;  /* 0x000000ffff177224 */ /* 0x000fe200078e00ff */
[----:B------:R-:W-:-:S02]  /*12b00*/  ULDC.64 UR6, c[0x0][0xa10] ;  /* 0x0002840000067ab9 */ /* 0x000fc40000000a00 */
[----:B------:R-:W-:Y:S02]  /*12b10*/  ISETP.NE.AND.EX P1, PT, RZ, UR5, PT, P1 ;  /* 0x00000005ff007c0c */ /* 0x000fe4000bf25310 */
[----:B0-----:R-:W-:Y:S01]  /*12b20*/  SHF.R.S32.HI R0, RZ, 0x1f, R9 ;  /* 0x0000001fff007819 */ /* 0x001fe20000011409 */
        /* <DEDUP_REMOVED lines=12> */
[----:B------:R-:W-:Y:S02]  /*12bf0*/  ISETP.NE.AND.EX P1, PT, RZ, UR5, PT, P1 ;  /* 0x00000005ff007c0c */ /* 0x000fe4000bf25310 */
[C---:B0-----:R-:W-:Y:S02]  /*12c00*/  SHF.L.U32 R4, R9.reuse, 0x2, RZ ;  /* 0x0000000209047819 */ /* 0x041fe400000006ff */
[----:B------:R-:W-:-:S03]  /*12c10*/  SHF.L.U64.HI R0, R9, 0x2, R0 ;  /* 0x0000000209007819 */ /* 0x000fc60000010200 */
[----:B------:R-:W-:Y:S01]  /*12c20*/  STL [R1+0x8], R4 ;  /* 0x0000080401007387 */ /* 0x000fe20000100800 */
[----:B------:R-:W-:-:S03]  /*12c30*/  IMAD.MOV.U32 R8, RZ, RZ, RZ ;  /* 0x000000ffff087224 */ /* 0x000fc600078e00ff */
[----:B--2---:R0:W-:Y:S02]  /*12c40*/  STL [R1+0x18], R6 ;  /* 0x0000180601007387 */ /* 0x0041e40000100800 */
        /* <DEDUP_REMOVED lines=23> */
[----:B--2---:R-:W-:Y:S01]  /*12dc0*/  MOV R0, UR4 ;  /* 0x0000000400007c02 */ /* 0x004fe20008000f00 */
[----:B0-----:R-:W-:Y:S10]  /*12dd0*/  @P1 BRA `(.L_x_10925) ;  /* 0x0000000000101947 */ /* 0x001ff40003800000 */
[----:B------:R-:W-:Y:S05]  /*12de0*/  @!P2 BRA `(.L_x_10925) ;  /* 0x00000000000ca947 */ /* 0x000fea0003800000 */
[----:B------:R-:W2:Y:S04]  /*12df0*/  LDG.E R7, desc[UR56][R2.64] ;  /* 0x0000003802077981 */ /* 0x000ea8000c1e1900 */
[----:B-----5:R-:W2:Y:S02]  /*12e00*/  LDG.E R10, desc[UR56][R2.64+0x4] ;  /* 0x00000438020a7981 */ /* 0x020ea4000c1e1900 */
[----:B--2---:R-:W-:-:S07]  /*12e10*/  IMAD.IADD R10, R10, 0x1, -R7 ;  /* 0x000000010a0a7824 */ /* 0x004fce00078e0a07 */
.L_x_10925:
[----:B------:R-:W2:Y:S04]  /*12e20*/  @P0 LDG.E R3, desc[UR56][R4.64] ;  /* 0x0000003804030981 */ /* 0x000ea8000c1e1900 */
[----:B------:R-:W2:Y:S02]  /*12e30*/  @P0 LDG.E R2, desc[UR56][R4.64+0x4] ;  /* 0x0000043804020981 */ /* 0x000ea4000c1e1900 */
[----:B--2---:R-:W-:Y:S01]  /*12e40*/  @P0 IMAD.IADD R0, R2, 0x1, -R3 ;  /* 0x0000000102000824 */ /* 0x004fe200078e0a03 */
[----:B-----5:R-:W-:-:S05]  /*12e50*/  IADD3 R3, -R23, R10, RZ ;  /* 0x0000000a17037210 */ /* 0x020fca0007ffe1ff */
[----:B------:R-:W-:-:S04]  /*12e60*/  IMAD.IADD R6, R3, 0x1, R0 ;  /* 0x0000000103067824 */ /* 0x000fc800078e0200 */
[----:B------:R-:W-:Y:S01]  /*12e70*/  VIADD R2, R6, 0xbf ;  /* 0x000000bf06027836 */ /* 0x000fe20000000000 */
[----:B------:R0:W-:Y:S03]  /*12e80*/  STL [R1+0x14], R6 ;  /* 0x0000140601007387 */ /* 0x0001e60000100800 */
[----:B------:R-:W-:-:S05]  /*12e90*/  IMAD.HI R2, R2, 0x2aaaaaab, RZ ;  /* 0x2aaaaaab02027827 */ /* 0x000fca00078e02ff */
[----:B------:R-:W-:-:S04]  /*12ea0*/  SHF.R.U32.HI R7, RZ, 0x1f, R2 ;  /* 0x0000001fff077819 */ /* 0x000fc80000011602 */
[----:B0-----:R-:W-:Y:S02]  /*12eb0*/  LEA.HI.SX32 R6, R2, R7, 0x1b ;  /* 0x0000000702067211 */ /* 0x001fe400078fdaff */
[----:B------:R-:W-:-:S03]  /*12ec0*/  IADD3 R2, -R3, RZ, RZ ;  /* 0x000000ff03027210 */ /* 0x000fc60007ffe1ff */
[----:B------:R-:W-:Y:S01]  /*12ed0*/  IMAD R7, R6, 0xc0, -R3 ;  /* 0x000000c006077824 */ /* 0x000fe200078e0a03 */
[----:B------:R-:W-:Y:S01]  /*12ee0*/  VIMNMX R2, RZ, R2, !PT ;  /* 0x00000002ff027248 */ /* 0x000fe20007fe0100 */
[----:B------:R0:W-:Y:S03]  /*12ef0*/  STL [R1+0x4], R6 ;  /* 0x0000040601007387 */ /* 0x0001e60000100800 */
[----:B------:R-:W-:-:S04]  /*12f00*/  VIMNMX R7, R7, R0, PT ;  /* 0x0000000007077248 */ /* 0x000fc80003fe0100 */
[----:B------:R-:W-:Y:S01]  /*12f10*/  ISETP.GT.AND P1, PT, R7, R2, PT ;  /* 0x000000020700720c */ /* 0x000fe20003f24270 */
[----:B------:R-:W-:-:S05]  /*12f20*/  IMAD.WIDE.U32 R2, R2, -0x55555555, RZ ;  /* 0xaaaaaaab02027825 */ /* 0x000fca00078e00ff */
[----:B------:R-:W-:-:S05]  /*12f30*/  SHF.R.U32.HI R0, RZ, 0x7, R3 ;  /* 0x00000007ff007819 */ /* 0x000fca0000011603 */
[----:B------:R-:W-:Y:S02]  /*12f40*/  IMAD.MOV.U32 R2, RZ, RZ, R0 ;  /* 0x000000ffff027224 */ /* 0x000fe400078e0000 */
[----:B0-----:R-:W-:-:S04]  /*12f50*/  @P1 VIADD R6, R7, 0xbf ;  /* 0x000000bf07061836 */ /* 0x001fc80000000000 */
[----:B------:R-:W-:-:S05]  /*12f60*/  @P1 IMAD.HI R6, R6, 0x2aaaaaab, RZ ;  /* 0x2aaaaaab06061827 */ /* 0x000fca00078e02ff */
[----:B------:R-:W-:-:S04]  /*12f70*/  @P1 SHF.R.U32.HI R3, RZ, 0x1f, R6 ;  /* 0x0000001fff031819 */ /* 0x000fc80000011606 */
[----:B------:R-:W-:Y:S02]  /*12f80*/  @P1 LEA.HI.SX32 R2, R6, R3, 0x1b ;  /* 0x0000000306021211 */ /* 0x000fe400078fdaff */
[----:B------:R-:W-:-:S06]  /*12f90*/  MOV R3, RZ ;  /* 0x000000ff00037202 */ /* 0x000fcc0000000f00 */
        /* <DEDUP_REMOVED lines=10> */
[----:B------:R-:W2:Y:S01]  /*13040*/  @P1 LDC R7, c[0x0][0x430] ;  /* 0x00010c00ff071b82 */ /* 0x000ea20000000800 */
[----:B0-----:R-:W-:-:S04]  /*13050*/  @P1 IMAD.HI.U32 R4, R18, R5, RZ ;  /* 0x0000000512041227 */ /* 0x001fc800078e00ff */
[----:B------:R-:W-:Y:S01]  /*13060*/  IMAD.MOV.U32 R5, RZ, RZ, R18 ;  /* 0x000000ffff057224 */ /* 0x000fe200078e0012 */
[----:B--2---:R-:W-:Y:S02]  /*13070*/  @P1 SHF.R.U32.HI R5, RZ, R7, R4 ;  /* 0x00000007ff051219 */ /* 0x004fe40000011604 */
[----:B------:R-:W-:Y:S01]  /*13080*/  SEL R4, R9, RZ, !P0 ;  /* 0x000000ff09047207 */ /* 0x000fe20004000000 */
[----:B------:R-:W-:Y:S06]  /*13090*/  BRA.DIV UR4, `(.L_x_10928) ;  /* 0x0000004204987947 */ /* 0x000fec000b800000 */
.L_x_11052:
[----:B------:R-:W-:-:S03]  /*130a0*/  UMOV UR4, 0xffffffff ;  /* 0xffffffff00047882 */ /* 0x000fc60000000000 */
[----:B------:R-:W-:Y:S05]  /*130b0*/  BRA.DIV UR4, `(.L_x_10929) ;  /* 0x0000004204c47947 */ /* 0x000fea000b800000 */
[----:B------:R-:W-:-:S13]  /*130c0*/  ELECT P6, URZ, PT ;  /* 0x00000000003f782f */ /* 0x000fda00038c0000 */
.L_x_11055:
        /* <DEDUP_REMOVED lines=12> */
.L_x_11056:
[----:B------:R-:W-:Y:S05]  /*13190*/  BSYNC B1 ;  /* 0x0000000000017941 */ /* 0x000fea0003800000 */
.L_x_10930:
[----:B------:R-:W-:Y:S04]  /*131a0*/  BSSY B1, `(.L_x_10932) ;  /* 0x0000035000017945 */ /* 0x000fe80003800000 */
[----:B------:R-:W-:Y:S05]  /*131b0*/  @!P6 BRA `(.L_x_10933) ;  /* 0x0000000000cce947 */ /* 0x000fea0003800000 */
[----:B0-----:R-:W-:Y:S01]  /*131c0*/  IMAD R7, R26, 0x8, R6 ;  /* 0x000000081a077824 */ /* 0x001fe200078e0206 */
[----:B------:R-:W-:-:S04]  /*131d0*/  SHF.L.U32 R8, R27, 0x1f, RZ ;  /* 0x0000001f1b087819 */ /* 0x000fc800000006ff */
[----:B------:R-:W0:Y:S02]  /*131e0*/  SYNCS.PHASECHK.TRANS64.TRYWAIT P0, [R7+URZ+0x308a0], R8 ;  /* 0x0308a008070075a7 */ /* 0x000e24000800017f */
[----:B0-----:R-:W-:Y:S05]  /*131f0*/  @!P0 BRA `(.L_x_10934) ;  /* 0x0000004000a88947 */ /* 0x001fea0003800000 */
.L_x_11057:
[----:B------:R-:W2:Y:S02]  /*13200*/  S2R R9, SR_TID.X ;  /* 0x0000000000097919 */ /* 0x000ea40000002100 */
[----:B--2---:R-:W-:-:S04]  /*13210*/  LOP3.LUT R9, R9, 0x7f, RZ, 0xc0, !PT ;  /* 0x0000007f09097812 */ /* 0x004fc800078ec0ff */
[----:B------:R-:W-:-:S13]  /*13220*/  ISETP.NE.AND P1, PT, R9, RZ, PT ;  /* 0x000000ff0900720c */ /* 0x000fda0003f25270 */
[----:B------:R-:W-:Y:S05]  /*13230*/  @P1 BRA `(.L_x_10935) ;  /* 0x0000000000141947 */ /* 0x000fea0003800000 */
[----:B------:R-:W-:Y:S02]  /*13240*/  ISETP.NE.AND P0, PT, R29, RZ, PT ;  /* 0x000000ff1d00720c */ /* 0x000fe40003f05270 */
[----:B------:R-:W-:-:S04]  /*13250*/  MOV R9, 0x6000 ;  /* 0x0000600000097802 */ /* 0x000fc80000000f00 */
[----:B------:R2:W-:Y:S07]  /*13260*/  SYNCS.ARRIVE.TRANS64 RZ, [R7+URZ+0x30890], R9 ;  /* 0x0308900907ff79a7 */ /* 0x0005ee000800003f */
[----:B------:R-:W-:Y:S05]  /*13270*/  @!P0 BRA `(.L_x_10935) ;  /* 0x0000000000048947 */ /* 0x000fea0003800000 */
[----:B------:R-:W-:Y:S01]  /*13280*/  BPT.TRAP 0x1 ;  /* 0x000000040000795c */ /* 0x000fe20000300000 */
.L_x_10935:
[----:B--2---:R-:W-:Y:S01]  /*13290*/  IMAD R9, R26, 0x6000, R6 ;  /* 0x000060001a097824 */ /* 0x004fe200078e0206 */
[----:B------:R-:W-:Y:S01]  /*132a0*/  R2UR UR9, R7 ;  /* 0x00000000070972ca */ /* 0x000fe200000e0000 */
[----:B-----5:R-:W-:Y:S01]  /*132b0*/  IMAD R10, R2, 0xc0, R3 ;  /* 0x000000c0020a7824 */ /* 0x020fe200078e0203 */
[----:B------:R-:W-:Y:S01]  /*132c0*/  R2UR UR12, R5 ;  /* 0x00000000050c72ca */ /* 0x000fe200000e0000 */
[----:B------:R-:W-:Y:S01]  /*132d0*/  UIADD3 UR4, UP0, UR38, 0x570, URZ ;  /* 0x0000057026047890 */ /* 0x000fe2000ff1e03f */
[----:B------:R-:W-:Y:S01]  /*132e0*/  R2UR UR8, R9 ;  /* 0x00000000090872ca */ /* 0x000fe200000e0000 */
[----:B------:R-:W-:Y:S01]  /*132f0*/  VIADD R10, R10, 0xffffff40 ;  /* 0xffffff400a0a7836 */ /* 0x000fe20000000000 */
[----:B------:R-:W-:Y:S01]  /*13300*/  R2UR UR13, R4 ;  /* 0x00000000040d72ca */ /* 0x000fe200000e0000 */
[----:B------:R-:W-:Y:S01]  /*13310*/  UIADD3.X UR5, URZ, UR39, URZ, UP0, !UPT ;  /* 0x000000273f057290 */ /* 0x000fe200087fe43f */
[----:B------:R-:W-:Y:S02]  /*13320*/  UMOV UR6, 0x0 ;  /* 0x0000000000067882 */ /* 0x000fe40000000000 */
[----:B------:R-:W-:Y:S01]  /*13330*/  R2UR UR11, R10 ;  /* 0x000000000a0b72ca */ /* 0x000fe200000e0000 */
[----:B------:R-:W-:Y:S01]  /*13340*/  UMOV UR7, 0x12f00000 ;  /* 0x12f0000000077882 */ /* 0x000fe20000000000 */
[----:B------:R-:W-:Y:S01]  /*13350*/  UMOV UR10, URZ ;  /* 0x0000003f000a7c82 */ /* 0x000fe20008000000 */
[----:B------:R-:W-:-:S04]  /*13360*/  UIADD3 UR9, UR9, 0x30890, URZ ;  /* 0x0003089009097890 */ /* 0x000fc8000fffe03f */
[----:B------:R-:W-:-:S09]  /*13370*/  UIADD3 UR8, UR8, 0x12400, URZ ;  /* 0x0001240008087890 */ /* 0x000fd2000fffe03f */
[----:B------:R2:W-:Y:S01]  /*13380*/  UTMALDG.4D [UR8], [UR4], desc[UR6] ;  /* 0x00000608040075b4 */ /* 0x0005e20008019000 */
[----:B------:R-:W3:Y:S02]  /*13390*/  SYNCS.PHASECHK.TRANS64.TRYWAIT P0, [R7+URZ+0x308c0], R8 ;  /* 0x0308c008070075a7 */ /* 0x000ee4000800017f */
[----:B--23--:R-:W-:Y:S05]  /*133a0*/  @!P0 BRA `(.L_x_10936) ;  /* 0x0000004000508947 */ /* 0x00cfea0003800000 */
.L_x_11058:
[----:B------:R-:W-:Y:S05]  /*133b0*/  @P1 BRA `(.L_x_10937) ;  /* 0x0000000000141947 */ /* 0x000fea0003800000 */
[----:B------:R-:W-:Y:S01]  /*133c0*/  ISETP.NE.AND P0, PT, R29, RZ, PT ;  /* 0x000000ff1d00720c */ /* 0x000fe20003f05270 */
[----:B0-2---:R-:W-:-:S04]  /*133d0*/  IMAD.MOV.U32 R8, RZ, RZ, 0x6000 ;  /* 0x00006000ff087424 */ /* 0x005fc800078e00ff */
[----:B------:R3:W-:Y:S08]  /*133e0*/  SYNCS.ARRIVE.TRANS64 RZ, [R7+URZ+0x308b0], R8 ;  /* 0x0308b00807ff79a7 */ /* 0x0007f0000800003f */
[----:B------:R-:W-:Y:S05]  /*133f0*/  @!P0 BRA `(.L_x_10937) ;  /* 0x0000000000048947 */ /* 0x000fea0003800000 */
[----:B------:R-:W-:Y:S01]  /*13400*/  BPT.TRAP 0x1 ;  /* 0x000000040000795c */ /* 0x000fe20000300000 */
.L_x_10937:
        /* <DEDUP_REMOVED lines=8> */
[----:B------:R-:W-:Y:S01]  /*13490*/  R2UR UR13, R4 ;  /* 0x00000000040d72ca */ /* 0x000fe200000e0000 */
[----:B------:R-:W-:-:S04]  /*134a0*/  UMOV UR10, URZ ;  /* 0x0000003f000a7c82 */ /* 0x000fc80008000000 */
[----:B------:R-:W-:Y:S02]  /*134b0*/  UIADD3 UR8, UR8, 0x400, URZ ;  /* 0x0000040008087890 */ /* 0x000fe4000fffe03f */
[----:B------:R-:W-:-:S09]  /*134c0*/  UIADD3 UR9, UR9, 0x308b0, URZ ;  /* 0x000308b009097890 */ /* 0x000fd2000fffe03f */
[----:B------:R4:W-:Y:S02]  /*134d0*/  UTMALDG.4D [UR8], [UR4], desc[UR6] ;  /* 0x00000608040075b4 */ /* 0x0009e40008019000 */
[----:B----4-:R-:W-:Y:S01]  /*134e0*/  NOP ;  /* 0x0000000000007918 */ /* 0x010fe20000000000 */
.L_x_10933:
[----:B------:R-:W-:Y:S05]  /*134f0*/  BSYNC B1 ;  /* 0x0000000000017941 */ /* 0x000fea0003800000 */
.L_x_10932:
[----:B------:R-:W-:Y:S01]  /*13500*/  IADD3 R26, R26, 0x1, RZ ;  /* 0x000000011a1a7810 */ /* 0x000fe20007ffe0ff */
[----:B------:R-:W-:Y:S01]  /*13510*/  VIADD R2, R2, 0xfffffffe ;  /* 0xfffffffe02027836 */ /* 0x000fe20000000000 */
[----:B------:R-:W-:Y:S02]  /*13520*/  PLOP3.LUT P2, PT, PT, PT, PT, 0x8, 0x0 ;  /* 0x000000000000781c */ /* 0x000fe40003f4e170 */
[----:B------:R-:W-:-:S04]  /*13530*/  ISETP.NE.AND P0, PT, R26, 0x2, PT ;  /* 0x000000021a00780c */ /* 0x000fc80003f05270 */
[----:B------:R-:W-:Y:S02]  /*13540*/  SEL R26, R26, RZ, P0 ;  /* 0x000000ff1a1a7207 */ /* 0x000fe40000000000 */
[----:B0-23--:R-:W-:Y:S02]  /*13550*/  SEL R8, RZ, 0x1, P0 ;  /* 0x00000001ff087807 */ /* 0x00dfe40000000000 */
[----:B------:R-:W-:Y:S02]  /*13560*/  ISETP.GE.AND P0, PT, R2, R0, PT ;  /* 0x000000000200720c */ /* 0x000fe40003f06270 */
[----:B------:R-:W-:-:S11]  /*13570*/  LOP3.LUT R27, R27, R8, RZ, 0x3c, !PT ;  /* 0x000000081b1b7212 */ /* 0x000fd600078e3cff */
[----:B------:R-:W-:Y:S05]  /*13580*/  @!P0 BRA `(.L_x_10927) ;  /* 0x0000000000f88947 */ /* 0x000fea0003800000 */
.L_x_10944:
[----:B------:R-:W-:Y:S05]  /*13590*/  YIELD ;  /* 0x0000000000007946 */ /* 0x000fea0003800000 */
[----:B------:R-:W-:Y:S04]  /*135a0*/  BSSY B1, `(.L_x_10938) ;  /* 0x0000034000017945 */ /* 0x000fe80003800000 */
[----:B0-23--:R-:W-:Y:S05]  /*135b0*/  @!P6 BRA `(.L_x_10939) ;  /* 0x0000000000c8e947 */ /* 0x00dfea0003800000 */
[----:B------:R-:W-:Y:S01]  /*135c0*/  IMAD R7, R26, 0x8, R6 ;  /* 0x000000081a077824 */ /* 0x000fe200078e0206 */
[----:B------:R-:W-:-:S04]  /*135d0*/  SHF.L.U32 R10, R27, 0x1f, RZ ;  /* 0x0000001f1b0a7819 */ /* 0x000fc800000006ff */
[----:B------:R-:W0:Y:S02]  /*135e0*/  SYNCS.PHASECHK.TRANS64.TRYWAIT P0, [R7+URZ+0x308a0], R10 ;  /* 0x0308a00a070075a7 */ /* 0x000e24000800017f */
[----:B0-----:R-:W-:Y:S05]  /*135f0*/  @!P0 BRA `(.L_x_10940) ;  /* 0x0000003c00d08947 */ /* 0x001fea0003800000 */
.L_x_11059:
        /* <DEDUP_REMOVED lines=9> */
.L_x_10941:
[----:B--2---:R-:W-:Y:S01]  /*13690*/  IMAD R8, R26, 0x6000, R6 ;  /* 0x000060001a087824 */ /* 0x004fe200078e0206 */
[----:B------:R-:W-:Y:S01]  /*136a0*/  R2UR UR9, R7 ;  /* 0x00000000070972ca */ /* 0x000fe200000e0000 */
[----:B-----5:R-:W-:Y:S01]  /*136b0*/  IMAD R9, R2, 0xc0, R3 ;  /* 0x000000c002097824 */ /* 0x020fe200078e0203 */
        /* <DEDUP_REMOVED lines=8> */
[----:B------:R-:W-:-:S03]  /*13740*/  UMOV UR10, URZ ;  /* 0x0000003f000a7c82 */ /* 0x000fc60008000000 */
[----:B------:R-:W-:-:S04]  /*13750*/  UIADD3 UR9, UR9, 0x30890, URZ ;  /* 0x0003089009097890 */ /* 0x000fc8000fffe03f */
[----:B------:R-:W-:-:S09]  /*13760*/  UIADD3 UR8, UR8, 0x12400, URZ ;  /* 0x0001240008087890 */ /* 0x000fd2000fffe03f */
[----:B------:R2:W-:Y:S01]  /*13770*/  UTMALDG.4D [UR8], [UR4], desc[UR6] ;  /* 0x00000608040075b4 */ /* 0x0005e20008019000 */
[----:B------:R-:W3:Y:S02]  /*13780*/  SYNCS.PHASECHK.TRANS64.TRYWAIT P1, [R7+URZ+0x308c0], R10 ;  /* 0x0308c00a070075a7 */ /* 0x000ee4000802017f */
[----:B--23--:R-:W-:Y:S05]  /*13790*/  @!P1 BRA `(.L_x_10942) ;  /* 0x0000003c007c9947 */ /* 0x00cfea0003800000 */
.L_x_11060:
[----:B------:R-:W-:Y:S05]  /*137a0*/  @P0 BRA `(.L_x_10943) ;  /* 0x0000000000140947 */ /* 0x000fea0003800000 */
[----:B------:R-:W-:Y:S01]  /*137b0*/  ISETP.NE.AND P1, PT, R29, RZ, PT ;  /* 0x000000ff1d00720c */ /* 0x000fe20003f25270 */
[----:B0-2---:R-:W-:-:S04]  /*137c0*/  IMAD.MOV.U32 R10, RZ, RZ, 0x6000 ;  /* 0x00006000ff0a7424 */ /* 0x005fc800078e00ff */
[----:B------:R3:W-:Y:S08]  /*137d0*/  SYNCS.ARRIVE.TRANS64 RZ, [R7+URZ+0x308b0], R10 ;  /* 0x0308b00a07ff79a7 */ /* 0x0007f0000800003f */
[----:B------:R-:W-:Y:S05]  /*137e0*/  @!P1 BRA `(.L_x_10943) ;  /* 0x0000000000049947 */ /* 0x000fea0003800000 */
[----:B------:R-:W-:Y:S01]  /*137f0*/  BPT.TRAP 0x1 ;  /* 0x000000040000795c */ /* 0x000fe20000300000 */
.L_x_10943:
        /* <DEDUP_REMOVED lines=14> */
.L_x_10939:
[----:B------:R-:W-:Y:S05]  /*138e0*/  BSYNC B1 ;  /* 0x0000000000017941 */ /* 0x000fea0003800000 */
.L_x_10938:
[----:B------:R-:W-:-:S05]  /*138f0*/  VIADD R26, R26, 0x1 ;  /* 0x000000011a1a7836 */ /* 0x000fca0000000000 */
[----:B------:R-:W-:-:S04]  /*13900*/  ISETP.NE.AND P0, PT, R26, 0x2, PT ;  /* 0x000000021a00780c */ /* 0x000fc80003f05270 */
[----:B------:R-:W-:Y:S02]  /*13910*/  SEL R8, RZ, 0x1, P0 ;  /* 0x00000001ff087807 */ /* 0x000fe40000000000 */
[----:B------:R-:W-:Y:S02]  /*13920*/  SEL R26, R26, RZ, P0 ;  /* 0x000000ff1a1a7207 */ /* 0x000fe40000000000 */
[C---:B------:R-:W-:Y:S02]  /*13930*/  ISETP.GT.AND P0, PT, R2.reuse, R0, PT ;  /* 0x000000000200720c */ /* 0x040fe40003f04270 */
[----:B------:R-:W-:Y:S02]  /*13940*/  LOP3.LUT R27, R27, R8, RZ, 0x3c, !PT ;  /* 0x000000081b1b7212 */ /* 0x000fe400078e3cff */
[----:B------:R-:W-:-:S09]  /*13950*/  IADD3 R2, R2, -0x1, RZ ;  /* 0xffffffff02027810 */ /* 0x000fd20007ffe0ff */
[----:B------:R-:W-:Y:S05]  /*13960*/  @P0 BRA `(.L_x_10944) ;  /* 0xfffffffc00080947 */ /* 0x000fea000383ffff */
.L_x_10927:
[----:B------:R-:W-:Y:S05]  /*13970*/  BSYNC B0 ;  /* 0x0000000000007941 */ /* 0x000fea0003800000 */
.L_x_10926:
[----:B0-23--:R-:W2:Y:S01]  /*13980*/  LDL R7, [R1+0x14] ;  /* 0x0000140001077983 */ /* 0x00dea20000100800 */
        /* <DEDUP_REMOVED lines=9> */
[----:B-----5:R-:W2:Y:S01]  /*13a20*/  LDC.64 R2, c[0x0][0xc38] ;  /* 0x00030e00ff027b82 */ /* 0x020ea20000000a00 */
        /* <DEDUP_REMOVED lines=10> */
.L_x_10946:
[----:B-----5:R-:W0:Y:S01]  /*13ad0*/  S2R R3, SR_CgaCtaId ;  /* 0x0000000000037919 */ /* 0x020e220000008800 */
        /* <DEDUP_REMOVED lines=20> */
[----:B01----:R-:W-:Y:S05]  /*13c20*/  CALL.ABS.NOINC R2 ;  /* 0x0000000002007343 */ /* 0x003fea0003c00000 */
.L_x_10948:
        /* <DEDUP_REMOVED lines=18> */
[----:B-12---:R-:W-:Y:S05]  /*13d50*/  CALL.ABS.NOINC R2 ;  /* 0x0000000002007343 */ /* 0x006fea0003c00000 */
.L_x_10950:
        /* <DEDUP_REMOVED lines=16> */
.L_x_10949:
        /* <DEDUP_REMOVED lines=15> */
[----:B------:R-:W0:Y:S01]  /*13f50*/  LDC R0, c[0x0][0x428] ;  /* 0x00010a00ff007b82 */ /* 0x000e220000000800 */
[----:B----4-:R-:W-:-:S06]  /*13f60*/  MOV R6, R21 ;  /* 0x0000001500067202 */ /* 0x010fcc0000000f00 */
[----:B------:R2:W5:Y:S01]  /*13f70*/  @P0 LDG.E R6, desc[UR56][R2.64] ;  /* 0x0000003802060981 */ /* 0x000562000c1e1900 */
[----:B------:R-:W-:Y:S01]  /*13f80*/  IMAD R17, R17, 0xc0, R20 ;  /* 0x000000c011117824 */ /* 0x000fe200078e0214 */
[----:B------:R-:W-:Y:S02]  /*13f90*/  PLOP3.LUT P1, PT, P6, PT, PT, 0x8, 0x0 ;  /* 0x000000000000781c */ /* 0x000fe4000372e170 */
[----:B0-----:R-:W-:Y:S01]  /*13fa0*/  ISETP.NE.AND P0, PT, R0, 0x1, PT ;  /* 0x000000010000780c */ /* 0x001fe20003f05270 */
[----:B------:R-:W-:-:S12]  /*13fb0*/  IMAD.MOV.U32 R0, RZ, RZ, R18 ;  /* 0x000000ffff007224 */ /* 0x000fd800078e0012 */
[----:B------:R-:W0:Y:S08]  /*13fc0*/  @P0 LDC R5, c[0x0][0x42c] ;  /* 0x00010b00ff050b82 */ /* 0x000e300000000800 */
[----:B------:R-:W3:Y:S01]  /*13fd0*/  @P0 LDC R4, c[0x0][0x430] ;  /* 0x00010c00ff040b82 */ /* 0x000ee20000000800 */
[----:B0-----:R-:W-:-:S05]  /*13fe0*/  @P0 IMAD.HI.U32 R5, R18, R5, RZ ;  /* 0x0000000512050227 */ /* 0x001fca00078e00ff */
[----:B---3--:R-:W-:Y:S02]  /*13ff0*/  @P0 SHF.R.U32.HI R0, RZ, R4, R5 ;  /* 0x00000004ff000219 */ /* 0x008fe40000011605 */
[----:B------:R-:W-:-:S04]  /*14000*/  ISETP.NE.U32.AND P0, PT, RZ, UR4, PT ;  /* 0x00000004ff007c0c */ /* 0x000fc8000bf05070 */
[----:B------:R-:W-:-:S04]  /*14010*/  ISETP.NE.AND.EX P0, PT, RZ, UR5, PT, P0 ;  /* 0x00000005ff007c0c */ /* 0x000fc8000bf05300 */
[----:B--2---:R-:W-:-:S09]  /*14020*/  SEL R8, R21, RZ, !P0 ;  /* 0x000000ff15087207 */ /* 0x004fd20004000000 */
.L_x_10951:
        /* <DEDUP_REMOVED lines=17> */
.L_x_11063:
[----:B------:R-:W2:Y:S01]  /*14140*/  LDL R4, [R1+0x4] ;  /* 0x0000040001047983 */ /* 0x000ea20000100800 */
[----:B------:R-:W-:Y:S01]  /*14150*/  UMOV UR4, 0xffffffff ;  /* 0xffffffff00047882 */ /* 0x000fe20000000000 */
[----:B------:R-:W-:Y:S01]  /*14160*/  SHF.R.S32.HI R11, RZ, 0x1f, R6 ;  /* 0x0000001fff0b7819 */ /* 0x000fe20000011406 */
[----:B--2---:R-:W-:Y:S01]  /*14170*/  VIADD R9, R4, 0xffffffff ;  /* 0xffffffff04097836 */ /* 0x004fe20000000000 */
[----:B------:R-:W-:Y:S06]  /*14180*/  BRA.DIV UR4, `(.L_x_10953) ;  /* 0x0000003604487947 */ /* 0x000fec000b800000 */
[----:B------:R-:W-:-:S13]  /*14190*/  ELECT P6, URZ, PT ;  /* 0x00000000003f782f */ /* 0x000fda00038c0000 */
.L_x_11066:
[----:B------:R-:W-:Y:S05]  /*141a0*/  @!P6 BRA `(.L_x_10954) ;  /* 0x0000000000cce947 */ /* 0x000fea0003800000 */
[----:B------:R-:W-:Y:S02]  /*141b0*/  ISETP.NE.U32.AND P0, PT, R2, RZ, PT ;  /* 0x000000ff0200720c */ /* 0x000fe40003f05070 */
[----:B------:R-:W-:Y:S02]  /*141c0*/  MOV R25, R9 ;  /* 0x0000000900197202 */ /* 0x000fe40000000f00 */
        /* <DEDUP_REMOVED lines=14> */
[----:B------:R-:W-:Y:S01]  /*142b0*/  IMAD R25, R10, R25, R9 ;  /* 0x000000190a197224 */ /* 0x000fe200078e0209 */
[----:B------:R-:W-:Y:S02]  /*142c0*/  IADD3 R7, R5, R7, RZ ;  /* 0x0000000705077210 */ /* 0x000fe40007ffe0ff */
[----:B------:R-:W-:-:S04]  /*142d0*/  LEA R12, P0, R4, R2, 0x2 ;  /* 0x00000002040c7211 */ /* 0x000fc800078010ff */
[----:B------:R-:W-:-:S05]  /*142e0*/  LEA.HI.X R13, R4, R3, R7, 0x2, P0 ;  /* 0x00000003040d7211 */ /* 0x000fca00000f1407 */
[----:B------:R0:W5:Y:S04]  /*142f0*/  LDG.E R7, desc[UR56][R12.64] ;  /* 0x000000380c077981 */ /* 0x000168000c1e1900 */
.L_x_10955:
[----:B------:R-:W-:Y:S01]  /*14300*/  IMAD R5, R22, 0x8, R28 ;  /* 0x0000000816057824 */ /* 0x000fe200078e021c */
[----:B------:R-:W-:-:S04]  /*14310*/  SHF.L.U32 R4, R24, 0x1f, RZ ;  /* 0x0000001f18047819 */ /* 0x000fc800000006ff */
[----:B------:R-:W2:Y:S02]  /*14320*/  SYNCS.PHASECHK.TRANS64.TRYWAIT P0, [R5+URZ+0x30840], R4 ;  /* 0x03084004050075a7 */ /* 0x000ea4000800017f */
[----:B--2---:R-:W-:Y:S05]  /*14330*/  @!P0 BRA `(.L_x_10956) ;  /* 0x0000003000fc8947 */ /* 0x004fea0003800000 */
.L_x_11067:
        /* <DEDUP_REMOVED lines=9> */
.L_x_10957:
        /* <DEDUP_REMOVED lines=17> */
.L_x_10954:
        /* <DEDUP_REMOVED lines=14> */
[----:B------:R-:W-:Y:S01]  /*145c0*/  @P0 MOV R5, 0x6000 ;  /* 0x0000600000050802 */ /* 0x000fe20000000f00 */
[----:B------:R-:W-:Y:S01]  /*145d0*/  BAR.SYNC.DEFER_BLOCKING 0x8, 0x1a0 ;  /* 0x0206800000007b1d */ /* 0x000fe20000010000 */
[----:B------:R-:W-:-:S05]  /*145e0*/  UIADD3 UR9, UR9, 0x30800, URZ ;  /* 0x0003080009097890 */ /* 0x000fca000fffe03f */
[----:B------:R3:W-:Y:S04]  /*145f0*/  @P0 SYNCS.ARRIVE.TRANS64 RZ, [R28+URZ+0x30800], R5 ;  /* 0x030800051cff09a7 */ /* 0x0007e8000800003f */
[----:B------:R4:W-:Y:S01]  /*14600*/  UTMALDG.4D [UR8], [UR4], desc[UR6] ;  /* 0x00000608040075b4 */ /* 0x0009e20008019000 */
[----:B--2---:R-:W-:-:S05]  /*14610*/  VIADD R10, R10, 0x1 ;  /* 0x000000010a0a7836 */ /* 0x004fca0000000000 */
[----:B------:R-:W-:Y:S01]  /*14620*/  LEA.HI R4, R10, R10, RZ, 0x1 ;  /* 0x0000000a0a047211 */ /* 0x000fe200078f08ff */
[----:B------:R4:W-:Y:S03]  /*14630*/  STL [R1+0x10], R10 ;  /* 0x0000100a01007387 */ /* 0x0009e60000100800 */
[----:B------:R-:W-:-:S05]  /*14640*/  LOP3.LUT R4, R4, 0xfffffffe, RZ, 0xc0, !PT ;  /* 0xfffffffe04047812 */ /* 0x000fca00078ec0ff */
[----:B------:R-:W-:-:S05]  /*14650*/  IMAD.IADD R4, R10, 0x1, -R4 ;  /* 0x000000010a047824 */ /* 0x000fca00078e0a04 */
[----:B---3--:R-:W-:-:S04]  /*14660*/  SHF.L.U32 R5, R4, 0x1f, RZ ;  /* 0x0000001f04057819 */ /* 0x008fc800000006ff */
[----:B------:R-:W2:Y:S02]  /*14670*/  SYNCS.PHASECHK.TRANS64.TRYWAIT P0, [R28+URZ+0x30820], R5 ;  /* 0x030820051c0075a7 */ /* 0x000ea4000800017f */
[----:B--2-4-:R-:W-:Y:S05]  /*14680*/  @!P0 BRA `(.L_x_10959) ;  /* 0x00000030003c8947 */ /* 0x014fea0003800000 */
.L_x_11068:
[----:B------:R-:W-:Y:S05]  /*14690*/  BSYNC B0 ;  /* 0x0000000000007941 */ /* 0x000fea0003800000 */
.L_x_10958:
[----:B------:R-:W3:Y:S01]  /*146a0*/  LDL.LU R4, [R1+0x14] ;  /* 0x0000140001047983 */ /* 0x000ee20000300800 */
[----:B------:R-:W-:Y:S01]  /*146b0*/  BSSY B0, `(.L_x_10960) ;  /* 0x000012b000007945 */ /* 0x000fe20003800000 */
[----:B---3--:R-:W-:-:S13]  /*146c0*/  ISETP.GE.AND P0, PT, R4, 0xc1, PT ;  /* 0x000000c10400780c */ /* 0x008fda0003f06270 */
[----:B------:R-:W-:Y:S05]  /*146d0*/  @!P0 BRA `(.L_x_10961) ;  /* 0x0000001000a08947 */ /* 0x000fea0003800000 */
[----:B------:R-:W0:Y:S01]  /*146e0*/  LDL R8, [R1+0x4] ;  /* 0x0000040001087983 */ /* 0x000e220000100800 */
[----:B------:R-:W-:Y:S01]  /*146f0*/  IMAD.MOV.U32 R4, RZ, RZ, 0x1 ;  /* 0x00000001ff047424 */ /* 0x000fe200078e00ff */
[----:B------:R-:W-:Y:S01]  /*14700*/  BSSY B1, `(.L_x_10962) ;  /* 0x0000067000017945 */ /* 0x000fe20003800000 */
[----:B0-----:R-:W-:-:S04]  /*14710*/  IADD3 R13, -R8, RZ, RZ ;  /* 0x000000ff080d7210 */ /* 0x001fc80007ffe1ff */
[----:B------:R-:W-:-:S05]  /*14720*/  VIADDMNMX R13, R13, R4, 0xffffffff, !PT ;  /* 0xffffffff0d0d7446 */ /* 0x000fca0007800104 */
[C---:B------:R-:W-:Y:S01]  /*14730*/  IMAD.IADD R4, R8.reuse, 0x1, R13 ;  /* 0x0000000108047824 */ /* 0x040fe200078e020d */
[----:B------:R-:W-:-:S04]  /*14740*/  IADD3 R8, R8, -0x2, RZ ;  /* 0xfffffffe08087810 */ /* 0x000fc80007ffe0ff */
[----:B------:R-:W-:-:S04]  /*14750*/  LOP3.LUT R4, R4, 0x1, RZ, 0xc0, !PT ;  /* 0x0000000104047812 */ /* 0x000fc800078ec0ff */
[----:B------:R-:W-:-:S13]  /*14760*/  ISETP.NE.U32.AND P0, PT, R4, 0x1, PT ;  /* 0x000000010400780c */ /* 0x000fda0003f05070 */
[----:B------:R-:W-:Y:S05]  /*14770*/  @P0 BRA `(.L_x_10963) ;  /* 0x00000004007c0947 */ /* 0x000fea0003800000 */
[----:B------:R-:W-:Y:S01]  /*14780*/  VIADD R10, R22, 0x1 ;  /* 0x00000001160a7836 */ /* 0x000fe20000000000 */
[----:B------:R-:W-:Y:S04]  /*14790*/  BSSY B2, `(.L_x_10964) ;  /* 0x0000059000027945 */ /* 0x000fe80003800000 */
[----:B------:R-:W-:-:S04]  /*147a0*/  ISETP.NE.AND P0, PT, R10, 0x2, PT ;  /* 0x000000020a00780c */ /* 0x000fc80003f05270 */
[----:B--2---:R-:W-:Y:S02]  /*147b0*/  SEL R5, RZ, 0x1, P0 ;  /* 0x00000001ff057807 */ /* 0x004fe40000000000 */
        /* <DEDUP_REMOVED lines=22> */
[----:B------:R-:W-:-:S05]  /*14920*/  IADD3 R4, -R12, RZ, RZ ;  /* 0x000000ff0c047210 */ /* 0x000fca0007ffe1ff */
[----:B------:R-:W-:Y:S02]  /*14930*/  IMAD R8, R17, R4, R8 ;  /* 0x0000000411087224 */ /* 0x000fe400078e0208 */
[----:B------:R0:W5:Y:S05]  /*14940*/  LDG.E R4, desc[UR56][R2.64] ;  /* 0x0000003802047981 */ /* 0x00016a000c1e1900 */
.L_x_10966:
[----:B0-----:R-:W-:Y:S01]  /*14950*/  IMAD R3, R10, 0x8, R28 ;  /* 0x000000080a037824 */ /* 0x001fe200078e021c */
[----:B------:R-:W-:-:S04]  /*14960*/  SHF.L.U32 R2, R14, 0x1f, RZ ;  /* 0x0000001f0e027819 */ /* 0x000fc800000006ff */
[----:B------:R-:W0:Y:S02]  /*14970*/  SYNCS.PHASECHK.TRANS64.TRYWAIT P0, [R3+URZ+0x30840], R2 ;  /* 0x03084002030075a7 */ /* 0x000e24000800017f */
[----:B0-----:R-:W-:Y:S05]  /*14980*/  @!P0 BRA `(.L_x_10967) ;  /* 0x0000002c00908947 */ /* 0x001fea0003800000 */
.L_x_11069:
        /* <DEDUP_REMOVED lines=9> */
.L_x_10968:
[----:B0-2---:R-:W-:Y:S01]  /*14a20*/  IMAD R2, R10, 0x6000, R28 ;  /* 0x000060000a027824 */ /* 0x005fe200078e021c */
        /* <DEDUP_REMOVED lines=9> */
[----:B-----5:R-:W-:-:S02]  /*14ac0*/  R2UR UR13, R4 ;  /* 0x00000000040d72ca */ /* 0x020fc400000e0000 */
[----:B------:R-:W-:Y:S01]  /*14ad0*/  IADD3 R3, R28, 0x30800, RZ ;  /* 0x000308001c037810 */ /* 0x000fe20007ffe0ff */
[----:B------:R-:W-:Y:S01]  /*14ae0*/  UIADD3 UR9, UR9, 0x30830, URZ ;  /* 0x0003083009097890 */ /* 0x000fe2000fffe03f */
[----:B------:R-:W-:-:S03]  /*14af0*/  SHF.L.U32 R5, R24, 0x1f, RZ ;  /* 0x0000001f18057819 */ /* 0x000fc600000006ff */
[----:B------:R-:W-:Y:S01]  /*14b00*/  UIMAD UR11, UR11, 0xc0, UR4 ;  /* 0x000000c00b0b78a4 */ /* 0x000fe2000f8e0204 */
[----:B------:R-:W-:Y:S01]  /*14b10*/  IMAD R2, R22, 0x8, R3 ;  /* 0x0000000816027824 */ /* 0x000fe200078e0203 */
[----:B------:R-:W-:Y:S01]  /*14b20*/  UIADD3 UR8, UR8, 0x12400, URZ ;  /* 0x0001240008087890 */ /* 0x000fe2000fffe03f */
[----:B------:R-:W-:-:S08]  /*14b30*/  UMOV UR4, 0x0 ;  /* 0x0000000000047882 */ /* 0x000fd00000000000 */
[----:B------:R0:W-:Y:S01]  /*14b40*/  UTMALDG.4D [UR8], [UR6], desc[UR4] ;  /* 0x00000408060075b4 */ /* 0x0001e20008019000 */
[----:B------:R-:W2:Y:S02]  /*14b50*/  SYNCS.PHASECHK.TRANS64.TRYWAIT P0, [R2+URZ+0x60], R5 ;  /* 0x00006005020075a7 */ /* 0x000ea4000800017f */
[----:B0-2---:R-:W-:Y:S05]  /*14b60*/  @!P0 BRA `(.L_x_10969) ;  /* 0x0000002c002c8947 */ /* 0x005fea0003800000 */
.L_x_11070:
[----:B------:R-:W-:Y:S05]  /*14b70*/  @P1 BRA `(.L_x_10970) ;  /* 0x0000000000181947 */ /* 0x000fea0003800000 */
[----:B------:R-:W-:Y:S01]  /*14b80*/  ISETP.NE.AND P0, PT, R29, RZ, PT ;  /* 0x000000ff1d00720c */ /* 0x000fe20003f05270 */
[----:B0-----:R-:W-:Y:S01]  /*14b90*/  IMAD R2, R22, 0x8, R28 ;  /* 0x0000000816027824 */ /* 0x001fe200078e021c */
[----:B------:R-:W-:-:S04]  /*14ba0*/  MOV R3, 0x6000 ;  /* 0x0000600000037802 */ /* 0x000fc80000000f00 */
[----:B------:R2:W-:Y:S07]  /*14bb0*/  SYNCS.ARRIVE.TRANS64 RZ, [R2+URZ+0x30850], R3 ;  /* 0x0308500302ff79a7 */ /* 0x0005ee000800003f */
[----:B------:R-:W-:Y:S05]  /*14bc0*/  @!P0 BRA `(.L_x_10970) ;  /* 0x0000000000048947 */ /* 0x000fea0003800000 */
[----:B------:R-:W-:Y:S01]  /*14bd0*/  BPT.TRAP 0x1 ;  /* 0x000000040000795c */ /* 0x000fe20000300000 */
.L_x_10970:
        /* <DEDUP_REMOVED lines=20> */
.L_x_10965:
[----:B------:R-:W-:Y:S05]  /*14d20*/  BSYNC B2 ;  /* 0x0000000000027941 */ /* 0x000fea0003800000 */
.L_x_10964:
[----:B------:R-:W2:Y:S01]  /*14d30*/  LDL.LU R2, [R1+0x4] ;  /* 0x0000040001027983 */ /* 0x000ea20000300800 */
[----:B------:R-:W-:Y:S01]  /*14d40*/  IMAD.MOV.U32 R22, RZ, RZ, R10 ;  /* 0x000000ffff167224 */ /* 0x000fe200078e000a */
[----:B------:R-:W-:Y:S01]  /*14d50*/  MOV R24, R14 ;  /* 0x0000000e00187202 */ /* 0x000fe20000000f00 */
[----:B--2---:R-:W-:-:S07]  /*14d60*/  VIADD R8, R2, 0xfffffffd ;  /* 0xfffffffd02087836 */ /* 0x004fce0000000000 */
.L_x_10963:
[----:B------:R-:W-:Y:S05]  /*14d70*/  BSYNC B1 ;  /* 0x0000000000017941 */ /* 0x000fea0003800000 */
.L_x_10962:
[----:B------:R-:W-:-:S05]  /*14d80*/  IMAD.MOV R2, RZ, RZ, -R13 ;  /* 0x000000ffff027224 */ /* 0x000fca00078e0a0d */
[----:B------:R-:W-:-:S13]  /*14d90*/  ISETP.NE.AND P0, PT, R9, R2, PT ;  /* 0x000000020900720c */ /* 0x000fda0003f05270 */
[----:B------:R-:W-:Y:S05]  /*14da0*/  @!P0 BRA `(.L_x_10961) ;  /* 0x0000000800ec8947 */ /* 0x000fea0003800000 */
[----:B------:R-:W-:-:S07]  /*14db0*/  IMAD.MOV.U32 R4, RZ, RZ, R7 ;  /* 0x000000ffff047224 */ /* 0x000fce00078e0007 */
.L_x_10985:
        /* <DEDUP_REMOVED lines=27> */
[----:B------:R-:W-:Y:S01]  /*14f70*/  LEA.HI.X R5, R2, UR5, R3, 0x2, P0 ;  /* 0x0000000502057c11 */ /* 0x000fe200080f1403 */
[----:B------:R-:W-:-:S04]  /*14f80*/  IMAD.MOV R3, RZ, RZ, -R13 ;  /* 0x000000ffff037224 */ /* 0x000fc800078e0a0d */
[----:B------:R0:W5:Y:S01]  /*14f90*/  LDG.E R4, desc[UR56][R4.64] ;  /* 0x0000003804047981 */ /* 0x000162000c1e1900 */
[----:B------:R-:W-:-:S07]  /*14fa0*/  IMAD R12, R12, R3, R8 ;  /* 0x000000030c0c7224 */ /* 0x000fce00078e0208 */
.L_x_10973:
[----:B------:R-:W-:Y:S02]  /*14fb0*/  LEA R3, R9, R28, 0x3 ;  /* 0x0000001c09037211 */ /* 0x000fe400078e18ff */
[----:B------:R-:W-:-:S04]  /*14fc0*/  SHF.L.U32 R2, R10, 0x1f, RZ ;  /* 0x0000001f0a027819 */ /* 0x000fc800000006ff */
[----:B------:R-:W3:Y:S02]  /*14fd0*/  SYNCS.PHASECHK.TRANS64.TRYWAIT P0, [R3+URZ+0x30840], R2 ;  /* 0x03084002030075a7 */ /* 0x000ee4000800017f */
[----:B---3--:R-:W-:Y:S05]  /*14fe0*/  @!P0 BRA `(.L_x_10974) ;  /* 0x0000002800208947 */ /* 0x008fea0003800000 */
.L_x_11071:
        /* <DEDUP_REMOVED lines=9> */
.L_x_10975:
        /* <DEDUP_REMOVED lines=8> */
[----:B------:R-:W-:Y:S01]  /*15100*/  UMOV UR5, 0x14f00000 ;  /* 0x14f0000000057882 */ /* 0x000fe20000000000 */
[----:B------:R-:W-:Y:S01]  /*15110*/  R2UR UR12, R0 ;  /* 0x00000000000c72ca */ /* 0x000fe200000e0000 */
[----:B------:R-:W-:Y:S01]  /*15120*/  UMOV UR10, URZ ;  /* 0x0000003f000a7c82 */ /* 0x000fe20008000000 */
[----:B-----5:R-:W-:-:S02]  /*15130*/  R2UR UR13, R4 ;  /* 0x00000000040d72ca */ /* 0x020fc400000e0000 */
[----:B------:R-:W-:Y:S01]  /*15140*/  SHF.L.U32 R24, R24, 0x1f, RZ ;  /* 0x0000001f18187819 */ /* 0x000fe200000006ff */
[----:B------:R-:W-:Y:S01]  /*15150*/  UIADD3 UR9, UR9, 0x30830, URZ ;  /* 0x0003083009097890 */ /* 0x000fe2000fffe03f */
[----:B------:R-:W-:-:S03]  /*15160*/  LEA R3, R22, R3, 0x3 ;  /* 0x0000000316037211 */ /* 0x000fc600078e18ff */
[----:B------:R-:W-:Y:S02]  /*15170*/  UIMAD UR11, UR11, 0xc0, UR4 ;  /* 0x000000c00b0b78a4 */ /* 0x000fe4000f8e0204 */
[----:B------:R-:W-:Y:S01]  /*15180*/  UIADD3 UR8, UR8, 0x12400, URZ ;  /* 0x0001240008087890 */ /* 0x000fe2000fffe03f */
[----:B------:R-:W-:-:S08]  /*15190*/  UMOV UR4, 0x0 ;  /* 0x0000000000047882 */ /* 0x000fd00000000000 */
[----:B------:R0:W-:Y:S01]  /*151a0*/  UTMALDG.4D [UR8], [UR6], desc[UR4] ;  /* 0x00000408060075b4 */ /* 0x0001e20008019000 */
[----:B------:R-:W2:Y:S02]  /*151b0*/  SYNCS.PHASECHK.TRANS64.TRYWAIT P1, [R3+URZ+0x60], R24 ;  /* 0x00006018030075a7 */ /* 0x000ea4000802017f */
[----:B0-2---:R-:W-:Y:S05]  /*151c0*/  @!P1 BRA `(.L_x_10976) ;  /* 0x0000002400bc9947 */ /* 0x005fea0003800000 */
.L_x_11072:
[----:B------:R-:W-:Y:S05]  /*151d0*/  @P0 BRA `(.L_x_10977) ;  /* 0x0000000000140947 */ /* 0x000fea0003800000 */
[----:B------:R-:W-:Y:S01]  /*151e0*/  ISETP.NE.AND P1, PT, R29, RZ, PT ;  /* 0x000000ff1d00720c */ /* 0x000fe20003f25270 */
[----:B------:R-:W-:-:S04]  /*151f0*/  IMAD.MOV.U32 R2, RZ, RZ, 0x6000 ;  /* 0x00006000ff027424 */ /* 0x000fc800078e00ff */
[----:B------:R2:W-:Y:S08]  /*15200*/  SYNCS.ARRIVE.TRANS64 RZ, [R3+URZ+0x50], R2 ;  /* 0x0000500203ff79a7 */ /* 0x0005f0000800003f */
[----:B------:R-:W-:Y:S05]  /*15210*/  @!P1 BRA `(.L_x_10977) ;  /* 0x0000000000049947 */ /* 0x000fea0003800000 */
[----:B------:R-:W-:Y:S01]  /*15220*/  BPT.TRAP 0x1 ;  /* 0x000000040000795c */ /* 0x000fe20000300000 */
.L_x_10977:
        /* <DEDUP_REMOVED lines=19> */
.L_x_10972:
[----:B------:R-:W-:Y:S05]  /*15360*/  BSYNC B1 ;  /* 0x0000000000017941 */ /* 0x000fea0003800000 */
.L_x_10971:
        /* <DEDUP_REMOVED lines=30> */
.L_x_10980:
[----:B------:R-:W-:Y:S01]  /*15550*/  IMAD R2, R22, 0x8, R28 ;  /* 0x0000000816027824 */ /* 0x000fe200078e021c */
[----:B------:R-:W-:-:S04]  /*15560*/  SHF.L.U32 R3, R24, 0x1f, RZ ;  /* 0x0000001f18037819 */ /* 0x000fc800000006ff */
[----:B------:R-:W2:Y:S02]  /*15570*/  SYNCS.PHASECHK.TRANS64.TRYWAIT P0, [R2+URZ+0x30840], R3 ;  /* 0x03084003020075a7 */ /* 0x000ea4000800017f */
[----:B--2---:R-:W-:Y:S05]  /*15580*/  @!P0 BRA `(.L_x_10981) ;  /* 0x0000002000e08947 */ /* 0x004fea0003800000 */
.L_x_11073:
        /* <DEDUP_REMOVED lines=9> */
.L_x_10982:
[----:B0-2---:R-:W-:Y:S01]  /*15620*/  IMAD R2, R22, 0x6000, R28 ;  /* 0x0000600016027824 */ /* 0x005fe200078e021c */
[----:B------:R-:W-:Y:S01]  /*15630*/  R2UR UR11, R13 ;  /* 0x000000000d0b72ca */ /* 0x000fe200000e0000 */
[----:B------:R-:W-:Y:S01]  /*15640*/  UIADD3 UR6, UP0, UR38, 0x370, URZ ;  /* 0x0000037026067890 */ /* 0x000fe2000ff1e03f */
[----:B------:R-:W-:Y:S01]  /*15650*/  R2UR UR4, R23 ;  /* 0x00000000170472ca */ /* 0x000fe200000e0000 */
[----:B------:R-:W-:Y:S01]  /*15660*/  UMOV UR5, 0x14f00000 ;  /* 0x14f0000000057882 */ /* 0x000fe20000000000 */
[----:B------:R-:W-:Y:S01]  /*15670*/  R2UR UR8, R2 ;  /* 0x00000000020872ca */ /* 0x000fe200000e0000 */
[----:B------:R-:W-:Y:S01]  /*15680*/  UIADD3.X UR7, URZ, UR39, URZ, UP0, !UPT ;  /* 0x000000273f077290 */ /* 0x000fe200087fe43f */
[----:B------:R-:W-:Y:S01]  /*15690*/  IADD3 R2, R28, 0x30800, RZ ;  /* 0x000308001c027810 */ /* 0x000fe20007ffe0ff */
[----:B------:R-:W-:Y:S01]  /*156a0*/  UMOV UR10, URZ ;  /* 0x0000003f000a7c82 */ /* 0x000fe20008000000 */
[----:B------:R-:W-:Y:S02]  /*156b0*/  R2UR UR12, R0 ;  /* 0x00000000000c72ca */ /* 0x000fe400000e0000 */
[----:B-----5:R-:W-:Y:S01]  /*156c0*/  R2UR UR13, R4 ;  /* 0x00000000040d72ca */ /* 0x020fe200000e0000 */
[----:B------:R-:W-:-:S02]  /*156d0*/  IMAD R3, R22, 0x8, R2 ;  /* 0x0000000816037824 */ /* 0x000fc400078e0202 */
[----:B------:R-:W-:Y:S02]  /*156e0*/  IMAD R2, R9, 0x8, R2 ;  /* 0x0000000809027824 */ /* 0x000fe400078e0202 */
[----:B------:R-:W-:Y:S01]  /*156f0*/  UIMAD UR11, UR11, 0xc0, UR4 ;  /* 0x000000c00b0b78a4 */ /* 0x000fe2000f8e0204 */
[----:B------:R-:W-:Y:S01]  /*15700*/  R2UR UR9, R3 ;  /* 0x00000000030972ca */ /* 0x000fe200000e0000 */
[----:B------:R-:W-:Y:S01]  /*15710*/  UIADD3 UR8, UR8, 0x12400, URZ ;  /* 0x0001240008087890 */ /* 0x000fe2000fffe03f */
[----:B------:R-:W-:Y:S01]  /*15720*/  SHF.L.U32 R3, R10, 0x1f, RZ ;  /* 0x0000001f0a037819 */ /* 0x000fe200000006ff */
[----:B------:R-:W-:-:S10]  /*15730*/  UMOV UR4, 0x0 ;  /* 0x0000000000047882 */ /* 0x000fd40000000000 */
[----:B------:R-:W-:-:S09]  /*15740*/  UIADD3 UR9, UR9, 0x30, URZ ;  /* 0x0000003009097890 */ /* 0x000fd2000fffe03f */
[----:B------:R0:W-:Y:S01]  /*15750*/  UTMALDG.4D [UR8], [UR6], desc[UR4] ;  /* 0x00000408060075b4 */ /* 0x0001e20008019000 */
[----:B------:R-:W2:Y:S02]  /*15760*/  SYNCS.PHASECHK.TRANS64.TRYWAIT P1, [R2+URZ+0x60], R3 ;  /* 0x00006003020075a7 */ /* 0x000ea4000802017f */
[----:B0-2---:R-:W-:Y:S05]  /*15770*/  @!P1 BRA `(.L_x_10983) ;  /* 0x0000002000789947 */ /* 0x005fea0003800000 */
.L_x_11074:
[----:B------:R-:W-:Y:S05]  /*15780*/  @P0 BRA `(.L_x_10984) ;  /* 0x0000000000140947 */ /* 0x000fea0003800000 */
[----:B------:R-:W-:Y:S02]  /*15790*/  ISETP.NE.AND P1, PT, R29, RZ, PT ;  /* 0x000000ff1d00720c */ /* 0x000fe40003f25270 */
[----:B0-----:R-:W-:-:S04]  /*157a0*/  MOV R3, 0x6000 ;  /* 0x0000600000037802 */ /* 0x001fc80000000f00 */
[----:B------:R2:W-:Y:S07]  /*157b0*/  SYNCS.ARRIVE.TRANS64 RZ, [R2+URZ+0x50], R3 ;  /* 0x0000500302ff79a7 */ /* 0x0005ee000800003f */
[----:B------:R-:W-:Y:S05]  /*157c0*/  @!P1 BRA `(.L_x_10984) ;  /* 0x0000000000049947 */ /* 0x000fea0003800000 */
[----:B------:R-:W-:Y:S01]  /*157d0*/  BPT.TRAP 0x1 ;  /* 0x000000040000795c */ /* 0x000fe20000300000 */
.L_x_10984:
        /* <DEDUP_REMOVED lines=19> */
.L_x_10979:
[----:B------:R-:W-:Y:S05]  /*15910*/  BSYNC B1 ;  /* 0x0000000000017941 */ /* 0x000fea0003800000 */
.L_x_10978:
[C---:B------:R-:W-:Y:S02]  /*15920*/  ISETP.GT.AND P0, PT, R8.reuse, 0x1, PT ;  /* 0x000000010800780c */ /* 0x040fe40003f04270 */
[----:B0-2---:R-:W-:-:S05]  /*15930*/  IADD3 R2, R8, -0x2, RZ ;  /* 0xfffffffe08027810 */ /* 0x005fca0007ffe0ff */
[----:B------:R-:W-:-:S06]  /*15940*/  IMAD.MOV.U32 R8, RZ, RZ, R2 ;  /* 0x000000ffff087224 */ /* 0x000fcc00078e0002 */
[----:B------:R-:W-:Y:S05]  /*15950*/  @P0 BRA `(.L_x_10985) ;  /* 0xfffffff400180947 */ /* 0x000fea000383ffff */
.L_x_10961:
[----:B------:R-:W-:Y:S05]  /*15960*/  BSYNC B0 ;  /* 0x0000000000007941 */ /* 0x000fea0003800000 */
.L_x_10960:
        /* <DEDUP_REMOVED lines=15> */
.L_x_10987:
[----:B------:R-:W-:Y:S05]  /*15a60*/  BSYNC B0 ;  /* 0x0000000000007941 */ /* 0x000fea0003800000 */
.L_x_10986:
[----:B------:R-:W-:Y:S04]  /*15a70*/  BSSY B0, `(.L_x_10988) ;  /* 0x0000020000007945 */ /* 0x000fe80003800000 */
[----:B------:R-:W-:Y:S05]  /*15a80*/  @!P6 BRA `(.L_x_10989) ;  /* 0x000000000078e947 */ /* 0x000fea0003800000 */
[----:B------:R-:W-:Y:S01]  /*15a90*/  IMAD R3, R22, 0x8, R28 ;  /* 0x0000000816037824 */ /* 0x000fe200078e021c */
[----:B------:R-:W-:-:S04]  /*15aa0*/  SHF.L.U32 R2, R24, 0x1f, RZ ;  /* 0x0000001f18027819 */ /* 0x000fc800000006ff */
[----:B------:R-:W3:Y:S02]  /*15ab0*/  SYNCS.PHASECHK.TRANS64.TRYWAIT P0, [R3+URZ+0x30860], R2 ;  /* 0x03086002030075a7 */ /* 0x000ee4000800017f */
[----:B---3--:R-:W-:Y:S05]  /*15ac0*/  @!P0 BRA `(.L_x_10990) ;  /* 0x0000001c00b88947 */ /* 0x008fea0003800000 */
.L_x_11075:
        /* <DEDUP_REMOVED lines=9> */
.L_x_10991:
        /* <DEDUP_REMOVED lines=17> */
.L_x_10989:
[----:B------:R-:W-:Y:S05]  /*15c70*/  BSYNC B0 ;  /* 0x0000000000007941 */ /* 0x000fea0003800000 */
.L_x_10988:
[----:B------:R-:W-:-:S05]  /*15c80*/  VIADD R22, R22, 0x1 ;  /* 0x0000000116167836 */ /* 0x000fca0000000000 */
[----:B------:R-:W-:-:S04]  /*15c90*/  ISETP.NE.AND P0, PT, R22, 0x2, PT ;  /* 0x000000021600780c */ /* 0x000fc80003f05270 */
[----:B---34-:R-:W-:Y:S02]  /*15ca0*/  SEL R3, RZ, 0x1, P0 ;  /* 0x00000001ff037807 */ /* 0x018fe40000000000 */
[----:B------:R-:W-:Y:S02]  /*15cb0*/  SEL R22, R22, RZ, P0 ;  /* 0x000000ff16167207 */ /* 0x000fe40000000000 */
[----:B------:R-:W-:-:S07]  /*15cc0*/  LOP3.LUT R24, R24, R3, RZ, 0x3c, !PT ;  /* 0x0000000318187212 */ /* 0x000fce00078e3cff */
.L_x_10947:
[----:B------:R-:W-:Y:S05]  /*15cd0*/  BSYNC B6 ;  /* 0x0000000000067941 */ /* 0x000fea0003800000 */
.L_x_10945:
[----:B------:R-:W-:-:S03]  /*15ce0*/  UMOV UR4, 0xffffffff ;  /* 0xffffffff00047882 */ /* 0x000fc60000000000 */
[----:B------:R-:W-:Y:S05]  /*15cf0*/  BRA.DIV UR4, `(.L_x_10992) ;  /* 0x0000001e04407947 */ /* 0x000fea000b800000 */
[----:B--2---:R2:W3:Y:S04]  /*15d00*/  SHFL.IDX PT, R5, R16, RZ, 0x1f ;  /* 0x00001fff10057589 */ /* 0x0044e800000e0000 */
[----:B------:R2:W4:Y:S02]  /*15d10*/  SHFL.IDX PT, R4, R16, 0x1, 0x1f ;  /* 0x00201f0010047f89 */ /* 0x00052400000e0000 */
.L_x_11079:
[----:B------:R-:W-:Y:S01]  /*15d20*/  ULDC UR4, c[0x0][0xc14] ;  /* 0x0003050000047ab9 */ /* 0x000fe20000000800 */
[C---:B------:R-:W-:Y:S01]  /*15d30*/  IMAD.IADD R7, R29.reuse, 0x1, R19 ;  /* 0x000000011d077824 */ /* 0x040fe200078e0213 */
[----:B------:R-:W-:Y:S01]  /*15d40*/  ISETP.NE.AND P0, PT, R29, 0x1f, PT ;  /* 0x0000001f1d00780c */ /* 0x000fe20003f05270 */
[----:B------:R-:W-:Y:S01]  /*15d50*/  BSSY B0, `(.L_x_10993) ;  /* 0x0000008000007945 */ /* 0x000fe20003800000 */
[----:B------:R-:W-:Y:S01]  /*15d60*/  MOV R0, UR4 ;  /* 0x0000000400007c02 */ /* 0x000fe20008000f00 */
[----:B------:R-:W-:-:S03]  /*15d70*/  IMAD.MOV.U32 R2, RZ, RZ, RZ ;  /* 0x000000ffff027224 */ /* 0x000fc600078e00ff */
[----:B------:R-:W-:-:S13]  /*15d80*/  ISETP.GE.OR P0, PT, R7, R0, !P0 ;  /* 0x000000000700720c */ /* 0x000fda0004706670 */
[----:B------:R-:W-:Y:S05]  /*15d90*/  @P0 BRA `(.L_x_10994) ;  /* 0x00000000000c0947 */ /* 0x000fea0003800000 */
[----:B-----5:R-:W0:Y:S02]  /*15da0*/  LDC.64 R2, c[0x0][0xc58] ;  /* 0x00031600ff027b82 */ /* 0x020e240000000a00 */
[----:B0-----:R-:W-:-:S06]  /*15db0*/  IMAD.WIDE R2, R7, 0x4, R2 ;  /* 0x0000000407027825 */ /* 0x001fcc00078e0202 */
[----:B------:R0:W5:Y:S02]  /*15dc0*/  LDG.E R2, desc[UR56][R2.64] ;  /* 0x0000003802027981 */ /* 0x000164000c1e1900 */
.L_x_10994:
[----:B------:R-:W-:Y:S05]  /*15dd0*/  BSYNC B0 ;  /* 0x0000000000007941 */ /* 0x000fea0003800000 */
.L_x_10993:
        /* <DEDUP_REMOVED lines=22> */
[----:B------:R0:W0:Y:S02]  /*15f40*/  SHFL.IDX PT, R14, R3, 0x1f, 0x1f ;  /* 0x03e01f00030e7f89 */ /* 0x00002400000e0000 */
.L_x_11087:
[----:B------:R-:W-:Y:S02]  /*15f50*/  ULDC UR4, c[0x0][0xc10] ;  /* 0x0003040000047ab9 */ /* 0x000fe40000000800 */
[----:B--2---:R-:W-:-:S04]  /*15f60*/  IMAD.U32 R16, RZ, RZ, UR4 ;  /* 0x00000004ff107e24 */ /* 0x004fc8000f8e00ff */
[----:B0-----:R-:W-:-:S04]  /*15f70*/  IMAD R7, R14, R16, RZ ;  /* 0x000000100e077224 */ /* 0x001fc800078e02ff */
[----:B----4-:R-:W-:-:S05]  /*15f80*/  IMAD.IADD R4, R4, 0x1, R7 ;  /* 0x0000000104047824 */ /* 0x010fca00078e0207 */
[----:B---3--:R-:W-:-:S13]  /*15f90*/  ISETP.GT.AND P0, PT, R4, R5, PT ;  /* 0x000000050400720c */ /* 0x008fda0003f04270 */
[----:B------:R-:W-:Y:S05]  /*15fa0*/  @P0 BRA `(.L_x_10996) ;  /* 0x0000000000ac0947 */ /* 0x000fea0003800000 */
[----:B------:R-:W0:Y:S02]  /*15fb0*/  LDC R0, c[0x0][0xc14] ;  /* 0x00030500ff007b82 */ /* 0x000e240000000800 */
.L_x_11001:
        /* <DEDUP_REMOVED lines=12> */
.L_x_10999:
[----:B------:R-:W-:Y:S05]  /*16080*/  BSYNC B0 ;  /* 0x0000000000007941 */ /* 0x000fea0003800000 */
.L_x_10998:
        /* <DEDUP_REMOVED lines=22> */
[----:B------:R0:W2:Y:S02]  /*161f0*/  SHFL.IDX PT, R14, R3, 0x1f, 0x1f ;  /* 0x03e01f00030e7f89 */ /* 0x0000a400000e0000 */
.L_x_11095:
[----:B------:R-:W-:Y:S02]  /*16200*/  ULDC UR4, c[0x0][0xc10] ;  /* 0x0003040000047ab9 */ /* 0x000fe40000000800 */
[----:B------:R-:W-:-:S04]  /*16210*/  IMAD.U32 R16, RZ, RZ, UR4 ;  /* 0x00000004ff107e24 */ /* 0x000fc8000f8e00ff */
[----:B--2---:R-:W-:-:S05]  /*16220*/  IMAD R7, R14, R16, RZ ;  /* 0x000000100e077224 */ /* 0x004fca00078e02ff */
[----:B------:R-:W-:-:S04]  /*16230*/  IADD3 R4, R7, R4, RZ ;  /* 0x0000000407047210 */ /* 0x000fc80007ffe0ff */
[----:B------:R-:W-:-:S13]  /*16240*/  ISETP.GT.AND P0, PT, R4, R5, PT ;  /* 0x000000050400720c */ /* 0x000fda0003f04270 */
[----:B------:R-:W-:Y:S05]  /*16250*/  @!P0 BRA `(.L_x_11001) ;  /* 0xfffffffc00588947 */ /* 0x000fea000383ffff */
.L_x_10996:
[----:B------:R-:W-:Y:S01]  /*16260*/  IMAD.IADD R7, R4, 0x1, -R7 ;  /* 0x0000000104077824 */ /* 0x000fe200078e0a07 */
[----:B------:R-:W-:-:S03]  /*16270*/  UMOV UR4, 0xffffffff ;  /* 0xffffffff00047882 */ /* 0x000fc60000000000 */
[----:B------:R-:W-:-:S05]  /*16280*/  IMAD R4, R3, R16, R7 ;  /* 0x0000001003047224 */ /* 0x000fca00078e0207 */
[----:B------:R-:W-:Y:S01]  /*16290*/  ISETP.GT.AND P6, PT, R4, R5, PT ;  /* 0x000000050400720c */ /* 0x000fe20003fc4270 */
[----:B------:R-:W-:-:S12]  /*162a0*/  BRA.DIV UR4, `(.L_x_11002) ;  /* 0x0000001e04c07947 */ /* 0x000fd8000b800000 */
[----:B------:R-:W-:-:S04]  /*162b0*/  VOTE.ANY R6, PT, !P6 ;  /* 0x0000000000067806 */ /* 0x000fc800070e0100 */
[----:B------:R-:W2:Y:S02]  /*162c0*/  POPC R4, R6 ;  /* 0x0000000600047309 */ /* 0x000ea40000000000 */
[----:B--2---:R2:W3:Y:S02]  /*162d0*/  SHFL.IDX PT, R17, R2, R4, 0x1f ;  /* 0x00001f0402117589 */ /* 0x0044e400000e0000 */
.L_x_11099:
[----:B------:R-:W-:Y:S01]  /*162e0*/  ISETP.NE.AND P0, PT, R6, RZ, PT ;  /* 0x000000ff0600720c */ /* 0x000fe20003f05270 */
[----:B------:R-:W-:-:S12]  /*162f0*/  IMAD.MOV.U32 R14, RZ, RZ, RZ ;  /* 0x000000ffff0e7224 */ /* 0x000fd800078e00ff */
[----:B------:R-:W-:Y:S05]  /*16300*/  @!P0 BRA `(.L_x_11003) ;  /* 0x0000000000108947 */ /* 0x000fea0003800000 */
[----:B------:R-:W-:Y:S01]  /*16310*/  UMOV UR4, 0xffffffff ;  /* 0xffffffff00047882 */ /* 0x000fe20000000000 */
[----:B------:R-:W-:Y:S02]  /*16320*/  IADD3 R12, R4, -0x1, RZ ;  /* 0xffffffff040c7810 */ /* 0x000fe40007ffe0ff */
[----:B------:R-:W-:Y:S05]  /*16330*/  BRA.DIV UR4, `(.L_x_11004) ;  /* 0x0000001e04e47947 */ /* 0x000fea000b800000 */
[----:B------:R4:W0:Y:S02]  /*16340*/  SHFL.IDX PT, R14, R3, R12, 0x1f ;  /* 0x00001f0c030e7589 */ /* 0x00082400000e0000 */
.L_x_11003:
[-C--:B---3--:R-:W-:Y:S01]  /*16350*/  IABS R6, R17.reuse ;  /* 0x0000001100067213 */ /* 0x088fe20000000000 */
[----:B0-----:R-:W-:Y:S02]  /*16360*/  IMAD R16, R14, R16, R7 ;  /* 0x000000100e107224 */ /* 0x001fe400078e0207 */
[----:B------:R-:W-:Y:S01]  /*16370*/  IMAD.IADD R19, R4, 0x1, R19 ;  /* 0x0000000104137824 */ /* 0x000fe200078e0213 */
[----:B------:R-:W0:Y:S01]  /*16380*/  I2F.RP R8, R6 ;  /* 0x0000000600087306 */ /* 0x000e220000209400 */
[----:B------:R-:W-:Y:S01]  /*16390*/  IMAD.IADD R10, R5, 0x1, -R16 ;  /* 0x00000001050a7824 */ /* 0x000fe200078e0a10 */
[----:B------:R-:W-:-:S05]  /*163a0*/  IABS R5, R17 ;  /* 0x0000001100057213 */ /* 0x000fca0000000000 */
[----:B------:R-:W-:Y:S01]  /*163b0*/  IMAD.MOV R5, RZ, RZ, -R5 ;  /* 0x000000ffff057224 */ /* 0x000fe200078e0a05 */
[----:B0-----:R-:W2:Y:S02]  /*163c0*/  MUFU.RCP R8, R8 ;  /* 0x0000000800087308 */ /* 0x001ea40000001000 */
[----:B--2---:R-:W-:-:S06]  /*163d0*/  VIADD R2, R8, 0xffffffe ;  /* 0x0ffffffe08027836 */ /* 0x004fcc0000000000 */
[----:B----4-:R0:W2:Y:S02]  /*163e0*/  F2I.FTZ.U32.TRUNC.NTZ R3, R2 ;  /* 0x0000000200037305 */ /* 0x0100a4000021f000 */
[----:B0-----:R-:W-:Y:S01]  /*163f0*/  MOV R2, RZ ;  /* 0x000000ff00027202 */ /* 0x001fe20000000f00 */
        /* <DEDUP_REMOVED lines=20> */
.L_x_10997:
[----:B------:R-:W-:Y:S01]  /*16540*/  UMOV UR4, URZ ;  /* 0x0000003f00047c82 */ /* 0x000fe20008000000 */
[----:B------:R-:W-:Y:S01]  /*16550*/  UMOV UR5, URZ ;  /* 0x0000003f00057c82 */ /* 0x000fe20008000000 */
[----:B------:R-:W-:Y:S01]  /*16560*/  ULDC UR6, c[0x0][0xc14] ;  /* 0x0003050000067ab9 */ /* 0x000fe20000000800 */
[----:B------:R-:W-:Y:S01]  /*16570*/  IMAD.MOV.U32 R16, RZ, RZ, R5 ;  /* 0x000000ffff107224 */ /* 0x000fe200078e0005 */
[----:B------:R-:W-:Y:S01]  /*16580*/  MOV R18, UR5 ;  /* 0x0000000500127c02 */ /* 0x000fe20008000f00 */
[----:B------:R-:W-:Y:S02]  /*16590*/  IMAD.U32 R17, RZ, RZ, UR4 ;  /* 0x00000004ff117e24 */ /* 0x000fe4000f8e00ff */
[----:B------:R-:W-:-:S07]  /*165a0*/  IMAD.U32 R19, RZ, RZ, UR6 ;  /* 0x00000006ff137e24 */ /* 0x000fce000f8e00ff */
.L_x_11005:
        /* <DEDUP_REMOVED lines=10> */
.L_x_10924:
[----:B0-----:R-:W3:Y:S01]  /*16650*/  LDL.LU R0, [R1+0x10] ;  /* 0x0000100001007983 */ /* 0x001ee20000300800 */
[----:B------:R-:W-:Y:S01]  /*16660*/  BSSY B0, `(.L_x_11007) ;  /* 0x000000b000007945 */ /* 0x000fe20003800000 */
[----:B------:R-:W0:Y:S01]  /*16670*/  S2R R5, SR_CgaCtaId ;  /* 0x0000000000057919 */ /* 0x000e220000008800 */
[----:B---3--:R-:W-:-:S05]  /*16680*/  VIADD R0, R0, 0x1 ;  /* 0x0000000100007836 */ /* 0x008fca0000000000 */
[----:B--2---:R-:W-:-:S04]  /*16690*/  LEA.HI R2, R0, R0, RZ, 0x1 ;  /* 0x0000000000027211 */ /* 0x004fc800078f08ff */
[----:B------:R-:W-:Y:S02]  /*166a0*/  LOP3.LUT R3, R2, 0xfffffffe, RZ, 0xc0, !PT ;  /* 0xfffffffe02037812 */ /* 0x000fe400078ec0ff */
[----:B------:R-:W-:Y:S02]  /*166b0*/  MOV R2, 0x400 ;  /* 0x0000040000027802 */ /* 0x000fe40000000f00 */
[----:B------:R-:W-:Y:S02]  /*166c0*/  IADD3 R0, R0, -R3, RZ ;  /* 0x8000000300007210 */ /* 0x000fe40007ffe0ff */
[----:B0-----:R-:W-:Y:S02]  /*166d0*/  LEA R9, R5, R2, 0x18 ;  /* 0x0000000205097211 */ /* 0x001fe400078ec0ff */
[----:B------:R-:W-:-:S04]  /*166e0*/  SHF.L.U32 R0, R0, 0x1f, RZ ;  /* 0x0000001f00007819 */ /* 0x000fc800000006ff */
[----:B------:R-:W0:Y:S02]  /*166f0*/  SYNCS.PHASECHK.TRANS64.TRYWAIT P0, [R9+URZ+0x30820], R0 ;  /* 0x03082000090075a7 */ /* 0x000e24000800017f */
[----:B0-----:R-:W-:Y:S05]  /*16700*/  @!P0 BRA `(.L_x_11008) ;  /* 0x0000001c00148947 */ /* 0x001fea0003800000 */
.L_x_11102:
[----:B------:R-:W-:Y:S05]  /*16710*/  BSYNC B0 ;  /* 0x0000000000007941 */ /* 0x000fea0003800000 */
.L_x_11007:
[----:B------:R-:W-:-:S03]  /*16720*/  UMOV UR4, 0xffffffff ;  /* 0xffffffff00047882 */ /* 0x000fc60000000000 */
[----:B------:R-:W-:Y:S05]  /*16730*/  BRA.DIV UR4, `(.L_x_11009) ;  /* 0x0000001e041c7947 */ /* 0x000fea000b800000 */
[----:B0-----:R-:W0:Y:S02]  /*16740*/  S2R R0, SR_TID.X ;  /* 0x0000000000007919 */ /* 0x001e240000002100 */
[----:B0-----:R-:W-:-:S04]  /*16750*/  SHF.R.U32.HI R0, RZ, 0x5, R0 ;  /* 0x00000005ff007819 */ /* 0x001fc80000011600 */
[----:B------:R-:W-:-:S05]  /*16760*/  LOP3.LUT R0, R0, 0x3, RZ, 0xc0, !PT ;  /* 0x0000000300007812 */ /* 0x000fca00078ec0ff */
[----:B------:R0:W2:Y:S02]  /*16770*/  SHFL.IDX PT, R14, R0, RZ, 0x1f ;  /* 0x00001fff000e7589 */ /* 0x0000a400000e0000 */
.L_x_11105:
[----:B--2---:R-:W-:-:S13]  /*16780*/  ISETP.NE.AND P0, PT, R14, RZ, PT ;  /* 0x000000ff0e00720c */ /* 0x004fda0003f05270 */
[----:B------:R-:W-:Y:S05]  /*16790*/  @P0 BRA `(.L_x_10782) ;  /* 0x0000000000880947 */ /* 0x000fea0003800000 */
[----:B------:R-:W-:-:S03]  /*167a0*/  UMOV UR4, 0xffffffff ;  /* 0xffffffff00047882 */ /* 0x000fc60000000000 */
[----:B------:R-:W-:Y:S05]  /*167b0*/  BRA.DIV UR4, `(.L_x_11010) ;  /* 0x0000001e04307947 */ /* 0x000fea000b800000 */
[----:B------:R-:W-:-:S13]  /*167c0*/  ELECT P6, URZ, PT ;  /* 0x00000000003f782f */ /* 0x000fda00038c0000 */
.L_x_11108:
[----:B------:R-:W-:Y:S05]  /*167d0*/  @!P6 BRA `(.L_x_10782) ;  /* 0x000000000078e947 */ /* 0x000fea0003800000 */
[----:B0-----:R-:W2:Y:S02]  /*167e0*/  LDL.LU R0, [R1+0x1c] ;  /* 0x00001c0001007983 */ /* 0x001ea40000300800 */
[----:B--2---:R-:W-:-:S04]  /*167f0*/  LOP3.LUT R0, R0, 0x2, RZ, 0xfc, !PT ;  /* 0x0000000200007812 */ /* 0x004fc800078efcff */
[----:B------:R-:W-:-:S13]  /*16800*/  ISETP.NE.AND P2, PT, R0, 0x3, PT ;  /* 0x000000030000780c */ /* 0x000fda0003f45270 */
[----:B------:R-:W-:Y:S05]  /*16810*/  @!P2 BRA `(.L_x_11011) ;  /* 0x000000000004a947 */ /* 0x000fea0003800000 */
[----:B------:R-:W-:Y:S01]  /*16820*/  BPT.TRAP 0x1 ;  /* 0x000000040000795c */ /* 0x000fe20000300000 */
.L_x_11011:
        /* <DEDUP_REMOVED lines=12> */
.L_x_11109:
[----:B------:R-:W2:Y:S02]  /*168f0*/  SYNCS.PHASECHK.TRANS64.TRYWAIT P0, [R3+URZ], R0 ;  /* 0x00000000030075a7 */ /* 0x000ea4000800017f */
[----:B--2---:R-:W-:Y:S05]  /*16900*/  @!P0 BRA `(.L_x_11013) ;  /* 0x0000001c00108947 */ /* 0x004fea0003800000 */
.L_x_11110:
[----:B------:R-:W-:Y:S05]  /*16910*/  @!P2 BRA `(.L_x_11014) ;  /* 0x000000000004a947 */ /* 0x000fea0003800000 */
[----:B------:R-:W-:Y:S01]  /*16920*/  BPT.TRAP 0x1 ;  /* 0x000000040000795c */ /* 0x000fe20000300000 */
.L_x_11014:
[----:B--2---:R-:W-:-:S05]  /*16930*/  VIADD R3, R9, 0x30860 ;  /* 0x0003086009037836 */ /* 0x004fca0000000000 */
[----:B------:R-:W-:-:S04]  /*16940*/  LEA R5, R22, R3, 0x3 ;  /* 0x0000000316057211 */ /* 0x000fc800078e18ff */
[----:B------:R-:W2:Y:S02]  /*16950*/  SYNCS.PHASECHK.TRANS64.TRYWAIT P0, [R5+URZ], R2 ;  /* 0x00000002050075a7 */ /* 0x000ea4000800017f */
[----:B--2---:R-:W-:Y:S05]  /*16960*/  @!P0 BRA `(.L_x_11015) ;  /* 0x0000001c000c8947 */ /* 0x004fea0003800000 */
.L_x_11111:
[----:B------:R-:W-:-:S07]  /*16970*/  IMAD R3, R4, 0x8, R3 ;  /* 0x0000000804037824 */ /* 0x000fce00078e0203 */
.L_x_11016:
[----:B---3--:R3:W4:Y:S02]  /*16980*/  SYNCS.PHASECHK.TRANS64.TRYWAIT P0, [R3+URZ], R0 ;  /* 0x00000000030075a7 */ /* 0x008724000800017f */
[----:B----4-:R-:W-:Y:S05]  /*16990*/  @!P0 NANOSLEEP.SYNCS 0x989680 ;  /* 0x009896800000895d */ /* 0x010fea0003900000 */
[----:B------:R-:W4:Y:S02]  /*169a0*/  @!P0 SYNCS.PHASECHK.TRANS64 P0, [R3+URZ], R0 ;  /* 0x00000000030085a7 */ /* 0x000f24000800007f */
[----:B----4-:R-:W-:Y:S05]  /*169b0*/  @!P0 BRA `(.L_x_11016) ;  /* 0xfffffffc00f08947 */ /* 0x010fea000383ffff */
.L_x_10782:
[----:B------:R-:W-:Y:S05]  /*169c0*/  BSYNC B7 ;  /* 0x0000000000077941 */ /* 0x000fea0003800000 */
.L_x_10779:
[----:B------:R-:W-:Y:S05]  /*169d0*/  EXIT ;  /* 0x000000000000794d */ /* 0x000fea0003800000 */
.L_x_10800:
[----:B0-----:R0:W1:Y:S02]  /*169e0*/  SYNCS.PHASECHK.TRANS64.TRYWAIT P6, [R84+URZ+0x30890], R96 ;  /* 0x03089060540075a7 */ /* 0x00106400080c017f */
[----:B-1----:R-:W-:Y:S05]  /*169f0*/  @!P6 NANOSLEEP.SYNCS 0x989680 ;  /* 0x009896800000e95d */ /* 0x002fea0003900000 */
[----:B------:R-:W1:Y:S02]  /*16a00*/  @!P6 SYNCS.PHASECHK.TRANS64 P6, [R84+URZ+0x30890], R96 ;  /* 0x030890605400e5a7 */ /* 0x000e6400080c007f */
[----:B-1----:R-:W-:Y:S05]  /*16a10*/  @!P6 BRA `(.L_x_10800) ;  /* 0xfffffffc00f0e947 */ /* 0x002fea000383ffff */
[----:B------:R-:W-:Y:S05]  /*16a20*/  BRA `(.L_x_11017) ;  /* 0xfffffec000bc7947 */ /* 0x000fea000383ffff */
.L_x_10820:
[----:B0-----:R0:W1:Y:S02]  /*16a30*/  SYNCS.PHASECHK.TRANS64.TRYWAIT P5, [R84+URZ+0x30890], R96 ;  /* 0x03089060540075a7 */ /* 0x00106400080a017f */
[----:B-1----:R-:W-:Y:S05]  /*16a40*/  @!P5 NANOSLEEP.SYNCS 0x989680 ;  /* 0x009896800000d95d */ /* 0x002fea0003900000 */
[----:B------:R-:W1:Y:S02]  /*16a50*/  @!P5 SYNCS.PHASECHK.TRANS64 P5, [R84+URZ+0x30890], R96 ;  /* 0x030890605400d5a7 */ /* 0x000e6400080a007f */
[----:B-1----:R-:W-:Y:S05]  /*16a60*/  @!P5 BRA `(.L_x_10820) ;  /* 0xfffffffc00f0d947 */ /* 0x002fea000383ffff */
[----:B------:R-:W-:Y:S05]  /*16a70*/  BRA `(.L_x_11018) ;  /* 0xfffffed400387947 */ /* 0x000fea000383ffff */
.L_x_10829:
[----:B-1----:R1:W2:Y:S02]  /*16a80*/  SYNCS.PHASECHK.TRANS64.TRYWAIT P4, [R84+URZ+0x30890], R96 ;  /* 0x03089060540075a7 */ /* 0x0022a4000808017f */
[----:B--2---:R-:W-:Y:S05]  /*16a90*/  @!P4 NANOSLEEP.SYNCS 0x989680 ;  /* 0x009896800000c95d */ /* 0x004fea0003900000 */
[----:B------:R-:W2:Y:S02]  /*16aa0*/  @!P4 SYNCS.PHASECHK.TRANS64 P4, [R84+URZ+0x30890], R96 ;  /* 0x030890605400c5a7 */ /* 0x000ea4000808007f */
[----:B--2---:R-:W-:Y:S05]  /*16ab0*/  @!P4 BRA `(.L_x_10829) ;  /* 0xfffffffc00f0c947 */ /* 0x004fea000383ffff */
[----:B------:R-:W-:Y:S05]  /*16ac0*/  BRA `(.L_x_11019) ;  /* 0xfffffee400647947 */ /* 0x000fea000383ffff */
.L_x_10835:
[----:B--2---:R2:W3:Y:S02]  /*16ad0*/  SYNCS.PHASECHK.TRANS64.TRYWAIT P3, [R84+URZ+0x308b0], R96 ;  /* 0x0308b060540075a7 */ /* 0x0044e4000806017f */
[----:B---3--:R-:W-:Y:S05]  /*16ae0*/  @!P3 NANOSLEEP.SYNCS 0x989680 ;  /* 0x009896800000b95d */ /* 0x008fea0003900000 */
[----:B------:R-:W3:Y:S02]  /*16af0*/  @!P3 SYNCS.PHASECHK.TRANS64 P3, [R84+URZ+0x308b0], R96 ;  /* 0x0308b0605400b5a7 */ /* 0x000ee4000806007f */
[----:B---3--:R-:W-:Y:S05]  /*16b00*/  @!P3 BRA `(.L_x_10835) ;  /* 0xfffffffc00f0b947 */ /* 0x008fea000383ffff */
[----:B------:R-:W-:Y:S05]  /*16b10*/  BRA `(.L_x_11020) ;  /* 0xfffffee400f87947 */ /* 0x000fea000383ffff */
.L_x_10843:
        /* <DEDUP_REMOVED lines=13> */
.L_x_11022:
[----:B------:R-:W-:Y:S05]  /*16bf0*/  BSYNC B0 ;  /* 0x0000000000007941 */ /* 0x000fea0003800000 */
.L_x_11021:
[----:B------:R0:W-:Y:S01]  /*16c00*/  STL [R1+0x60], R14 ;  /* 0x0000600e01007387 */ /* 0x0001e20000100800 */
[----:B------:R-:W-:Y:S05]  /*16c10*/  BRA `(.L_x_11023) ;  /* 0xfffffeec004c7947 */ /* 0x000fea000383ffff */
.L_x_10857:
[----:B------:R-:W-:Y:S01]  /*16c20*/  BSSY B1, `(.L_x_11024) ;  /* 0x0000008000017945 */ /* 0x000fe20003800000 */
[----:B------:R-:W-:Y:S01]  /*16c30*/  IMAD.MOV.U32 R13, RZ, RZ, R29 ;  /* 0x000000ffff0d7224 */ /* 0x000fe200078e001d */
[----:B------:R-:W-:Y:S01]  /*16c40*/  MOV R11, 0x1c1f ;  /* 0x00001c1f000b7802 */ /* 0x000fe20000000f00 */
[----:B------:R-:W-:Y:S02]  /*16c50*/  IMAD.MOV.U32 R12, RZ, RZ, RZ ;  /* 0x000000ffff0c7224 */ /* 0x000fe400078e00ff */
[----:B------:R-:W-:-:S07]  /*16c60*/  IMAD.MOV.U32 R15, RZ, RZ, -0x1 ;  /* 0xffffffffff0f7424 */ /* 0x000fce00078e00ff */
[----:B01---5:R-:W-:Y:S05]  /*16c70*/  WARPSYNC.COLLECTIVE R15, `(.L_x_11025) ;  /* 0x000000000f087348 */ /* 0x023fea0003c00000 */
[----:B0-----:R0:W2:Y:S02]  /*16c80*/  SHFL.IDX P6, R14, R13, R12, R11 ;  /* 0x0000000c0d0e7389 */ /* 0x0010a400000c000b */
[----:B012--5:R-:W-:Y:S01]  /*16c90*/  ENDCOLLECTIVE ;  /* 0x000000000000791b */ /* 0x027fe20003800000 */
.L_x_11025:
[----:B------:R-:W-:Y:S05]  /*16ca0*/  BSYNC B1 ;  /* 0x0000000000017941 */ /* 0x000fea0003800000 */
.L_x_11024:
[----:B------:R-:W-:Y:S05]  /*16cb0*/  BRA `(.L_x_11026) ;  /* 0xfffffef4006c7947 */ /* 0x000fea000383ffff */
.L_x_10858:
[----:B------:R-:W-:Y:S01]  /*16cc0*/  BSSY B1, `(.L_x_11027) ;  /* 0x0000008000017945 */ /* 0x000fe20003800000 */
[----:B------:R-:W-:Y:S01]  /*16cd0*/  IMAD.MOV.U32 R13, RZ, RZ, R28 ;  /* 0x000000ffff0d7224 */ /* 0x000fe200078e001c */
[----:B------:R-:W-:Y:S01]  /*16ce0*/  MOV R12, RZ ;  /* 0x000000ff000c7202 */ /* 0x000fe20000000f00 */
[----:B------:R-:W-:Y:S02]  /*16cf0*/  IMAD.MOV.U32 R11, RZ, RZ, 0x1c1f ;  /* 0x00001c1fff0b7424 */ /* 0x000fe400078e00ff */
[----:B------:R-:W-:-:S07]  /*16d00*/  IMAD.MOV.U32 R15, RZ, RZ, -0x1 ;  /* 0xffffffffff0f7424 */ /* 0x000fce00078e00ff */
[----:B01---5:R-:W-:Y:S05]  /*16d10*/  WARPSYNC.COLLECTIVE R15, `(.L_x_11028) ;  /* 0x000000000f087348 */ /* 0x023fea0003c00000 */
[----:B0-----:R0:W2:Y:S02]  /*16d20*/  SHFL.IDX P6, R14, R13, R12, R11 ;  /* 0x0000000c0d0e7389 */ /* 0x0010a400000c000b */
[----:B012--5:R-:W-:Y:S01]  /*16d30*/  ENDCOLLECTIVE ;  /* 0x000000000000791b */ /* 0x027fe20003800000 */
.L_x_11028:
[----:B------:R-:W-:Y:S05]  /*16d40*/  BSYNC B1 ;  /* 0x0000000000017941 */ /* 0x000fea0003800000 */
.L_x_11027:
[----:B------:R-:W-:Y:S05]  /*16d50*/  BRA `(.L_x_11029) ;  /* 0xfffffef4004c7947 */ /* 0x000fea000383ffff */
.L_x_10859:
[----:B------:R-:W-:Y:S01]  /*16d60*/  BSSY B1, `(.L_x_11030) ;  /* 0x0000008000017945 */ /* 0x000fe20003800000 */
[----:B------:R-:W-:Y:S01]  /*16d70*/  MOV R13, R31 ;  /* 0x0000001f000d7202 */ /* 0x000fe20000000f00 */
[----:B------:R-:W-:Y:S01]  /*16d80*/  IMAD.MOV.U32 R12, RZ, RZ, RZ ;  /* 0x000000ffff0c7224 */ /* 0x000fe200078e00ff */
[----:B------:R-:W-:Y:S01]  /*16d90*/  MOV R15, 0xffffffff ;  /* 0xffffffff000f7802 */ /* 0x000fe20000000f00 */
[----:B------:R-:W-:-:S07]  /*16da0*/  IMAD.MOV.U32 R11, RZ, RZ, 0x1c1f ;  /* 0x00001c1fff0b7424 */ /* 0x000fce00078e00ff */
[----:B01---5:R-:W-:Y:S05]  /*16db0*/  WARPSYNC.COLLECTIVE R15, `(.L_x_11031) ;  /* 0x000000000f087348 */ /* 0x023fea0003c00000 */
[----:B0-----:R0:W2:Y:S02]  /*16dc0*/  SHFL.IDX P6, R14, R13, R12, R11 ;  /* 0x0000000c0d0e7389 */ /* 0x0010a400000c000b */
[----:B012--5:R-:W-:Y:S01]  /*16dd0*/  ENDCOLLECTIVE ;  /* 0x000000000000791b */ /* 0x027fe20003800000 */
.L_x_11031:
[----:B------:R-:W-:Y:S05]  /*16de0*/  BSYNC B1 ;  /* 0x0000000000017941 */ /* 0x000fea0003800000 */
.L_x_11030:
[----:B------:R-:W-:Y:S05]  /*16df0*/  BRA `(.L_x_11032) ;  /* 0xfffffef4002c7947 */ /* 0x000fea000383ffff */
.L_x_10860:
        /* <DEDUP_REMOVED lines=8> */
.L_x_11034:
[----:B------:R-:W-:Y:S05]  /*16e80*/  BSYNC B1 ;  /* 0x0000000000017941 */ /* 0x000fea0003800000 */
.L_x_11033:
[----:B------:R-:W-:Y:S05]  /*16e90*/  BRA `(.L_x_11035) ;  /* 0xfffffef4000c7947 */ /* 0x000fea000383ffff */
.L_x_10862:
[----:B0-----:R0:W1:Y:S02]  /*16ea0*/  SYNCS.PHASECHK.TRANS64.TRYWAIT P1, [R2+URZ+0x30800], R27 ;  /* 0x0308001b020075a7 */ /* 0x001064000802017f */
[----:B-1----:R-:W-:Y:S05]  /*16eb0*/  @!P1 NANOSLEEP.SYNCS 0x989680 ;  /* 0x009896800000995d */ /* 0x002fea0003900000 */
[----:B------:R-:W1:Y:S02]  /*16ec0*/  @!P1 SYNCS.PHASECHK.TRANS64 P1, [R2+URZ+0x30800], R27 ;  /* 0x0308001b020095a7 */ /* 0x000e64000802007f */
[----:B-1----:R-:W-:Y:S05]  /*16ed0*/  @!P1 BRA `(.L_x_10862) ;  /* 0xfffffffc00f09947 */ /* 0x002fea000383ffff */
[----:B------:R-:W-:Y:S05]  /*16ee0*/  BRA `(.L_x_11036) ;  /* 0xfffffef400887947 */ /* 0x000fea000383ffff */
.L_x_10870:
[----:B------:R-:W-:Y:S01]  /*16ef0*/  BSSY B1, `(.L_x_11037) ;  /* 0x0000008000017945 */ /* 0x000fe20003800000 */
[----:B------:R-:W-:Y:S01]  /*16f00*/  IMAD.MOV.U32 R13, RZ, RZ, R29 ;  /* 0x000000ffff0d7224 */ /* 0x000fe200078e001d */
[----:B------:R-:W-:Y:S01]  /*16f10*/  MOV R12, RZ ;  /* 0x000000ff000c7202 */ /* 0x000fe20000000f00 */
[----:B------:R-:W-:Y:S02]  /*16f20*/  IMAD.MOV.U32 R11, RZ, RZ, 0x1c1f ;  /* 0x00001c1fff0b7424 */ /* 0x000fe400078e00ff */
[----:B------:R-:W-:-:S07]  /*16f30*/  IMAD.MOV.U32 R15, RZ, RZ, -0x1 ;  /* 0xffffffffff0f7424 */ /* 0x000fce00078e00ff */
[----:B0----5:R-:W-:Y:S05]  /*16f40*/  WARPSYNC.COLLECTIVE R15, `(.L_x_11038) ;  /* 0x000000000f087348 */ /* 0x021fea0003c00000 */
[----:B0-----:R0:W1:Y:S02]  /*16f50*/  SHFL.IDX P6, R14, R13, R12, R11 ;  /* 0x0000000c0d0e7389 */ /* 0x00106400000c000b */
[----:B01---5:R-:W-:Y:S01]  /*16f60*/  ENDCOLLECTIVE ;  /* 0x000000000000791b */ /* 0x023fe20003800000 */
.L_x_11038:
[----:B------:R-:W-:Y:S05]  /*16f70*/  BSYNC B1 ;  /* 0x0000000000017941 */ /* 0x000fea0003800000 */
.L_x_11037:
[----:B------:R-:W-:Y:S05]  /*16f80*/  BRA `(.L_x_11039) ;  /* 0xffffff0000647947 */ /* 0x000fea000383ffff */
.L_x_10871:
[----:B------:R-:W-:Y:S01]  /*16f90*/  BSSY B1, `(.L_x_11040) ;  /* 0x0000008000017945 */ /* 0x000fe20003800000 */
[----:B------:R-:W-:Y:S01]  /*16fa0*/  MOV R13, R28 ;  /* 0x0000001c000d7202 */ /* 0x000fe20000000f00 */
[----:B------:R-:W-:Y:S01]  /*16fb0*/  IMAD.MOV.U32 R12, RZ, RZ, RZ ;  /* 0x000000ffff0c7224 */ /* 0x000fe200078e00ff */
[----:B------:R-:W-:Y:S01]  /*16fc0*/  MOV R15, 0xffffffff ;  /* 0xffffffff000f7802 */ /* 0x000fe20000000f00 */
[----:B------:R-:W-:-:S07]  /*16fd0*/  IMAD.MOV.U32 R11, RZ, RZ, 0x1c1f ;  /* 0x00001c1fff0b7424 */ /* 0x000fce00078e00ff */
[----:B0----5:R-:W-:Y:S05]  /*16fe0*/  WARPSYNC.COLLECTIVE R15, `(.L_x_11041) ;  /* 0x000000000f087348 */ /* 0x021fea0003c00000 */
[----:B0-----:R0:W1:Y:S02]  /*16ff0*/  SHFL.IDX P6, R14, R13, R12, R11 ;  /* 0x0000000c0d0e7389 */ /* 0x00106400000c000b */
[----:B01---5:R-:W-:Y:S01]  /*17000*/  ENDCOLLECTIVE ;  /* 0x000000000000791b */ /* 0x023fe20003800000 */
.L_x_11041:
[----:B------:R-:W-:Y:S05]  /*17010*/  BSYNC B1 ;  /* 0x0000000000017941 */ /* 0x000fea0003800000 */
.L_x_11040:
[----:B------:R-:W-:Y:S05]  /*17020*/  BRA `(.L_x_11042) ;  /* 0xffffff0000487947 */ /* 0x000fea000383ffff */
.L_x_10872:
[----:B------:R-:W-:Y:S01]  /*17030*/  BSSY B1, `(.L_x_11043) ;  /* 0x0000008000017945 */ /* 0x000fe20003800000 */
[----:B------:R-:W-:Y:S01]  /*17040*/  IMAD.MOV.U32 R13, RZ, RZ, R31 ;  /* 0x000000ffff0d7224 */ /* 0x000fe200078e001f */
[----:B------:R-:W-:Y:S01]  /*17050*/  MOV R11, 0x1c1f ;  /* 0x00001c1f000b7802 */ /* 0x000fe20000000f00 */
[----:B------:R-:W-:Y:S02]  /*17060*/  IMAD.MOV.U32 R12, RZ, RZ, RZ ;  /* 0x000000ffff0c7224 */ /* 0x000fe400078e00ff */
[----:B------:R-:W-:-:S07]  /*17070*/  IMAD.MOV.U32 R15, RZ, RZ, -0x1 ;  /* 0xffffffffff0f7424 */ /* 0x000fce00078e00ff */
[----:B0----5:R-:W-:Y:S05]  /*17080*/  WARPSYNC.COLLECTIVE R15, `(.L_x_11044) ;  /* 0x000000000f087348 */ /* 0x021fea0003c00000 */
[----:B0-----:R0:W1:Y:S02]  /*17090*/  SHFL.IDX P6, R14, R13, R12, R11 ;  /* 0x0000000c0d0e7389 */ /* 0x00106400000c000b */
[----:B01---5:R-:W-:Y:S01]  /*170a0*/  ENDCOLLECTIVE ;  /* 0x000000000000791b */ /* 0x023fe20003800000 */
.L_x_11044:
[----:B------:R-:W-:Y:S05]  /*170b0*/  BSYNC B1 ;  /* 0x0000000000017941 */ /* 0x000fea0003800000 */
.L_x_11043:
[----:B------:R-:W-:Y:S05]  /*170c0*/  BRA `(.L_x_11045) ;  /* 0xffffff00002c7947 */ /* 0x000fea000383ffff */
.L_x_10873:
        /* <DEDUP_REMOVED lines=8> */
.L_x_11047:
[----:B------:R-:W-:Y:S05]  /*17150*/  BSYNC B1 ;  /* 0x0000000000017941 */ /* 0x000fea0003800000 */
.L_x_11046:
[----:B------:R-:W-:Y:S05]  /*17160*/  BRA `(.L_x_11048) ;  /* 0xffffff0000107947 */ /* 0x000fea000383ffff */
.L_x_10875:
[----:B0-----:R0:W1:Y:S02]  /*17170*/  SYNCS.PHASECHK.TRANS64.TRYWAIT P1, [R2+URZ+0x30800], R9 ;  /* 0x03080009020075a7 */ /* 0x001064000802017f */
[----:B-1----:R-:W-:Y:S05]  /*17180*/  @!P1 NANOSLEEP.SYNCS 0x989680 ;  /* 0x009896800000995d */ /* 0x002fea0003900000 */
[----:B------:R-:W1:Y:S02]  /*17190*/  @!P1 SYNCS.PHASECHK.TRANS64 P1, [R2+URZ+0x30800], R9 ;  /* 0x03080009020095a7 */ /* 0x000e64000802007f */
[----:B-1----:R-:W-:Y:S05]  /*171a0*/  @!P1 BRA `(.L_x_10875) ;  /* 0xfffffffc00f09947 */ /* 0x002fea000383ffff */
[----:B------:R-:W-:Y:S05]  /*171b0*/  BRA `(.L_x_11049) ;  /* 0xffffff0000847947 */ /* 0x000fea000383ffff */
.L_x_10881:
[----:B--2---:R2:W4:Y:S02]  /*171c0*/  SYNCS.PHASECHK.TRANS64.TRYWAIT P1, [R0+URZ+0x30830], R5 ;  /* 0x03083005000075a7 */ /* 0x004524000802017f */
[----:B----4-:R-:W-:Y:S05]  /*171d0*/  @!P1 NANOSLEEP.SYNCS 0x989680 ;  /* 0x009896800000995d */ /* 0x010fea0003900000 */
[----:B------:R-:W4:Y:S02]  /*171e0*/  @!P1 SYNCS.PHASECHK.TRANS64 P1, [R0+URZ+0x30830], R5 ;  /* 0x03083005000095a7 */ /* 0x000f24000802007f */
[----:B----4-:R-:W-:Y:S05]  /*171f0*/  @!P1 BRA `(.L_x_10881) ;  /* 0xfffffffc00f09947 */ /* 0x010fea000383ffff */
[----:B------:R-:W-:Y:S05]  /*17200*/  BRA `(.L_x_10880) ;  /* 0xffffff0c00d87947 */ /* 0x000fea000383ffff */
.L_x_10887:
[----:B-1----:R1:W2:Y:S02]  /*17210*/  SYNCS.PHASECHK.TRANS64.TRYWAIT P3, [R5+URZ+0x30830], R6 ;  /* 0x03083006050075a7 */ /* 0x0022a4000806017f */
[----:B--2---:R-:W-:Y:S05]  /*17220*/  @!P3 NANOSLEEP.SYNCS 0x989680 ;  /* 0x009896800000b95d */ /* 0x004fea0003900000 */
[----:B------:R-:W2:Y:S02]  /*17230*/  @!P3 SYNCS.PHASECHK.TRANS64 P3, [R5+URZ+0x30830], R6 ;  /* 0x030830060500b5a7 */ /* 0x000ea4000806007f */
[----:B--2---:R-:W-:Y:S05]  /*17240*/  @!P3 BRA `(.L_x_10887) ;  /* 0xfffffffc00f0b947 */ /* 0x004fea000383ffff */
[----:B------:R-:W-:Y:S05]  /*17250*/  BRA `(.L_x_10886) ;  /* 0xffffff48009c7947 */ /* 0x000fea000383ffff */
.L_x_10891:
[----:B-1----:R1:W2:Y:S02]  /*17260*/  SYNCS.PHASECHK.TRANS64.TRYWAIT P2, [R6+URZ+0x30850], R5 ;  /* 0x03085005060075a7 */ /* 0x0022a4000804017f */
[----:B--2---:R-:W-:Y:S05]  /*17270*/  @!P2 NANOSLEEP.SYNCS 0x989680 ;  /* 0x009896800000a95d */ /* 0x004fea0003900000 */
[----:B------:R-:W2:Y:S02]  /*17280*/  @!P2 SYNCS.PHASECHK.TRANS64 P2, [R6+URZ+0x30850], R5 ;  /* 0x030850050600a5a7 */ /* 0x000ea4000804007f */
[----:B--2---:R-:W-:Y:S05]  /*17290*/  @!P2 BRA `(.L_x_10891) ;  /* 0xfffffffc00f0a947 */ /* 0x004fea000383ffff */
[----:B------:R-:W-:Y:S05]  /*172a0*/  BRA `(.L_x_10888) ;  /* 0xffffff4c006c7947 */ /* 0x000fea000383ffff */
.L_x_10896:
[----:B-1----:R1:W2:Y:S02]  /*172b0*/  SYNCS.PHASECHK.TRANS64.TRYWAIT P0, [R11+URZ+0x30850], R0 ;  /* 0x030850000b0075a7 */ /* 0x0022a4000800017f */
[----:B--2---:R-:W-:Y:S05]  /*172c0*/  @!P0 NANOSLEEP.SYNCS 0x989680 ;  /* 0x009896800000895d */ /* 0x004fea0003900000 */
[----:B------:R-:W2:Y:S02]  /*172d0*/  @!P0 SYNCS.PHASECHK.TRANS64 P0, [R11+URZ+0x30850], R0 ;  /* 0x030850000b0085a7 */ /* 0x000ea4000800007f */
[----:B--2---:R-:W-:Y:S05]  /*172e0*/  @!P0 BRA `(.L_x_10896) ;  /* 0xfffffffc00f08947 */ /* 0x004fea000383ffff */
[----:B------:R-:W-:Y:S05]  /*172f0*/  BRA `(.L_x_10895) ;  /* 0xffffff8400a07947 */ /* 0x000fea000383ffff */
.L_x_10928:
        /* <DEDUP_REMOVED lines=8> */
[----:B-1---5:R-:W-:Y:S05]  /*17380*/  WARPSYNC.COLLECTIVE R15, `(.L_x_11051) ;  /* 0x000000000f087348 */ /* 0x022fea0003c00000 */
[----:B------:R0:W2:Y:S02]  /*17390*/  SHFL.IDX P6, R14, R13, R12, R11 ;  /* 0x0000000c0d0e7389 */ /* 0x0000a400000c000b */
[----:B012--5:R-:W-:Y:S01]  /*173a0*/  ENDCOLLECTIVE ;  /* 0x000000000000791b */ /* 0x027fe20003800000 */
.L_x_11051:
[----:B------:R-:W-:Y:S05]  /*173b0*/  BSYNC B1 ;  /* 0x0000000000017941 */ /* 0x000fea0003800000 */
.L_x_11050:
[----:B------:R-:W-:Y:S05]  /*173c0*/  BRA `(.L_x_11052) ;  /* 0xffffffbc00347947 */ /* 0x000fea000383ffff */
.L_x_10929:
[----:B------:R-:W-:Y:S01]  /*173d0*/  BSSY B1, `(.L_x_11053) ;  /* 0x0000006000017945 */ /* 0x000fe20003800000 */
[----:B------:R-:W-:-:S07]  /*173e0*/  IMAD.MOV.U32 R15, RZ, RZ, -0x1 ;  /* 0xffffffffff0f7424 */ /* 0x000fce00078e00ff */
[----:B-1---5:R-:W-:Y:S05]  /*173f0*/  WARPSYNC.COLLECTIVE R15, `(.L_x_11054) ;  /* 0x000000000f0c7348 */ /* 0x022fea0003c00000 */
[----:B------:R-:W-:Y:S02]  /*17400*/  ELECT P6, UR62, PT ;  /* 0x00000000003e782f */ /* 0x000fe400038c0000 */
[----:B------:R-:W-:Y:S01]  /*17410*/  MOV R14, UR62 ;  /* 0x0000003e000e7c02 */ /* 0x000fe20008000f00 */
[----:B-1---5:R-:W-:Y:S10]  /*17420*/  ENDCOLLECTIVE ;  /* 0x000000000000791b */ /* 0x022ff40003800000 */
.L_x_11054:
[----:B------:R-:W-:Y:S05]  /*17430*/  BSYNC B1 ;  /* 0x0000000000017941 */ /* 0x000fea0003800000 */
.L_x_11053:
[----:B------:R-:W-:Y:S05]  /*17440*/  BRA `(.L_x_11055) ;  /* 0xffffffbc00207947 */ /* 0x000fea000383ffff */
.L_x_10931:
[----:B0-----:R0:W2:Y:S02]  /*17450*/  SYNCS.PHASECHK.TRANS64.TRYWAIT P0, [R6+URZ+0x30820], R7 ;  /* 0x03082007060075a7 */ /* 0x0010a4000800017f */
[----:B--2---:R-:W-:Y:S05]  /*17460*/  @!P0 NANOSLEEP.SYNCS 0x989680 ;  /* 0x009896800000895d */ /* 0x004fea0003900000 */
[----:B------:R-:W2:Y:S02]  /*17470*/  @!P0 SYNCS.PHASECHK.TRANS64 P0, [R6+URZ+0x30820], R7 ;  /* 0x03082007060085a7 */ /* 0x000ea4000800007f */
[----:B--2---:R-:W-:Y:S05]  /*17480*/  @!P0 BRA `(.L_x_10931) ;  /* 0xfffffffc00f08947 */ /* 0x004fea000383ffff */
[----:B------:R-:W-:Y:S05]  /*17490*/  BRA `(.L_x_11056) ;  /* 0xffffffbc003c7947 */ /* 0x000fea000383ffff */
.L_x_10934:
[----:B0-----:R0:W2:Y:S02]  /*174a0*/  SYNCS.PHASECHK.TRANS64.TRYWAIT P0, [R7+URZ+0x308a0], R8 ;  /* 0x0308a008070075a7 */ /* 0x0010a4000800017f */
[----:B--2---:R-:W-:Y:S05]  /*174b0*/  @!P0 NANOSLEEP.SYNCS 0x989680 ;  /* 0x009896800000895d */ /* 0x004fea0003900000 */
[----:B------:R-:W2:Y:S02]  /*174c0*/  @!P0 SYNCS.PHASECHK.TRANS64 P0, [R7+URZ+0x308a0], R8 ;  /* 0x0308a008070085a7 */ /* 0x000ea4000800007f */
[----:B--2---:R-:W-:Y:S05]  /*174d0*/  @!P0 BRA `(.L_x_10934) ;  /* 0xfffffffc00f08947 */ /* 0x004fea000383ffff */
[----:B------:R-:W-:Y:S05]  /*174e0*/  BRA `(.L_x_11057) ;  /* 0xffffffbc00447947 */ /* 0x000fea000383ffff */
.L_x_10936:
[----:B--2---:R2:W3:Y:S02]  /*174f0*/  SYNCS.PHASECHK.TRANS64.TRYWAIT P0, [R7+URZ+0x308c0], R8 ;  /* 0x0308c008070075a7 */ /* 0x0044e4000800017f */
[----:B---3--:R-:W-:Y:S05]  /*17500*/  @!P0 NANOSLEEP.SYNCS 0x989680 ;  /* 0x009896800000895d */ /* 0x008fea0003900000 */
[----:B------:R-:W3:Y:S02]  /*17510*/  @!P0 SYNCS.PHASECHK.TRANS64 P0, [R7+URZ+0x308c0], R8 ;  /* 0x0308c008070085a7 */ /* 0x000ee4000800007f */
[----:B---3--:R-:W-:Y:S05]  /*17520*/  @!P0 BRA `(.L_x_10936) ;  /* 0xfffffffc00f08947 */ /* 0x008fea000383ffff */
[----:B------:R-:W-:Y:S05]  /*17530*/  BRA `(.L_x_11058) ;  /* 0xffffffbc009c7947 */ /* 0x000fea000383ffff */
.L_x_10940:
[----:B0-----:R0:W2:Y:S02]  /*17540*/  SYNCS.PHASECHK.TRANS64.TRYWAIT P0, [R7+URZ+0x308a0], R10 ;  /* 0x0308a00a070075a7 */ /* 0x0010a4000800017f */
[----:B--2---:R-:W-:Y:S05]  /*17550*/  @!P0 NANOSLEEP.SYNCS 0x989680 ;  /* 0x009896800000895d */ /* 0x004fea0003900000 */
[----:B------:R-:W2:Y:S02]  /*17560*/  @!P0 SYNCS.PHASECHK.TRANS64 P0, [R7+URZ+0x308a0], R10 ;  /* 0x0308a00a070085a7 */ /* 0x000ea4000800007f */
[----:B--2---:R-:W-:Y:S05]  /*17570*/  @!P0 BRA `(.L_x_10940) ;  /* 0xfffffffc00f08947 */ /* 0x004fea000383ffff */
[----:B------:R-:W-:Y:S05]  /*17580*/  BRA `(.L_x_11059) ;  /* 0xffffffc0001c7947 */ /* 0x000fea000383ffff */
.L_x_10942:
[----:B--2---:R2:W3:Y:S02]  /*17590*/  SYNCS.PHASECHK.TRANS64.TRYWAIT P1, [R7+URZ+0x308c0], R10 ;  /* 0x0308c00a070075a7 */ /* 0x0044e4000802017f */
[----:B---3--:R-:W-:Y:S05]  /*175a0*/  @!P1 NANOSLEEP.SYNCS 0x989680 ;  /* 0x009896800000995d */ /* 0x008fea0003900000 */
[----:B------:R-:W3:Y:S02]  /*175b0*/  @!P1 SYNCS.PHASECHK.TRANS64 P1, [R7+URZ+0x308c0], R10 ;  /* 0x0308c00a070095a7 */ /* 0x000ee4000802007f */
[----:B---3--:R-:W-:Y:S05]  /*175c0*/  @!P1 BRA `(.L_x_10942) ;  /* 0xfffffffc00f09947 */ /* 0x008fea000383ffff */
[----:B------:R-:W-:Y:S05]  /*175d0*/  BRA `(.L_x_11060) ;  /* 0xffffffc000707947 */ /* 0x000fea000383ffff */
.L_x_10952:
        /* <DEDUP_REMOVED lines=11> */
.L_x_11062:
[----:B------:R-:W-:Y:S05]  /*17690*/  BSYNC B0 ;  /* 0x0000000000007941 */ /* 0x000fea0003800000 */
.L_x_11061:
[----:B------:R-:W-:Y:S05]  /*176a0*/  BRA `(.L_x_11063) ;  /* 0xffffffc800a47947 */ /* 0x000fea000383ffff */
.L_x_10953:
[----:B------:R-:W-:Y:S01]  /*176b0*/  BSSY B0, `(.L_x_11064) ;  /* 0x0000006000007945 */ /* 0x000fe20003800000 */
[----:B------:R-:W-:-:S07]  /*176c0*/  MOV R15, 0xffffffff ;  /* 0xffffffff000f7802 */ /* 0x000fce0000000f00 */
[----:B-1----:R-:W-:Y:S05]  /*176d0*/  WARPSYNC.COLLECTIVE R15, `(.L_x_11065) ;  /* 0x000000000f0c7348 */ /* 0x002fea0003c00000 */
[----:B------:R-:W-:Y:S02]  /*176e0*/  ELECT P6, UR62, PT ;  /* 0x00000000003e782f */ /* 0x000fe400038c0000 */
[----:B------:R-:W-:Y:S01]  /*176f0*/  MOV R14, UR62 ;  /* 0x0000003e000e7c02 */ /* 0x000fe20008000f00 */
[----:B-1----:R-:W-:Y:S10]  /*17700*/  ENDCOLLECTIVE ;  /* 0x000000000000791b */ /* 0x002ff40003800000 */
.L_x_11065:
[----:B------:R-:W-:Y:S05]  /*17710*/  BSYNC B0 ;  /* 0x0000000000007941 */ /* 0x000fea0003800000 */
.L_x_11064:
[----:B------:R-:W-:Y:S05]  /*17720*/  BRA `(.L_x_11066) ;  /* 0xffffffc8009c7947 */ /* 0x000fea000383ffff */
.L_x_10956:
[----:B--2---:R2:W3:Y:S02]  /*17730*/  SYNCS.PHASECHK.TRANS64.TRYWAIT P0, [R5+URZ+0x30840], R4 ;  /* 0x03084004050075a7 */ /* 0x0044e4000800017f */
[----:B---3--:R-:W-:Y:S05]  /*17740*/  @!P0 NANOSLEEP.SYNCS 0x989680 ;  /* 0x009896800000895d */ /* 0x008fea0003900000 */
[----:B------:R-:W3:Y:S02]  /*17750*/  @!P0 SYNCS.PHASECHK.TRANS64 P0, [R5+URZ+0x30840], R4 ;  /* 0x03084004050085a7 */ /* 0x000ee4000800007f */
[----:B---3--:R-:W-:Y:S05]  /*17760*/  @!P0 BRA `(.L_x_10956) ;  /* 0xfffffffc00f08947 */ /* 0x008fea000383ffff */
[----:B------:R-:W-:Y:S05]  /*17770*/  BRA `(.L_x_11067) ;  /* 0xffffffc800f07947 */ /* 0x000fea000383ffff */
.L_x_10959:
[----:B--2---:R2:W3:Y:S02]  /*17780*/  SYNCS.PHASECHK.TRANS64.TRYWAIT P0, [R28+URZ+0x30820], R5 ;  /* 0x030820051c0075a7 */ /* 0x0044e4000800017f */
[----:B---3--:R-:W-:Y:S05]  /*17790*/  @!P0 NANOSLEEP.SYNCS 0x989680 ;  /* 0x009896800000895d */ /* 0x008fea0003900000 */
[----:B------:R-:W3:Y:S02]  /*177a0*/  @!P0 SYNCS.PHASECHK.TRANS64 P0, [R28+URZ+0x30820], R5 ;  /* 0x030820051c0085a7 */ /* 0x000ee4000800007f */
[----:B---3--:R-:W-:Y:S05]  /*177b0*/  @!P0 BRA `(.L_x_10959) ;  /* 0xfffffffc00f08947 */ /* 0x008fea000383ffff */
[----:B------:R-:W-:Y:S05]  /*177c0*/  BRA `(.L_x_11068) ;  /* 0xffffffcc00b07947 */ /* 0x000fea000383ffff */
.L_x_10967:
[----:B0-----:R0:W2:Y:S02]  /*177d0*/  SYNCS.PHASECHK.TRANS64.TRYWAIT P0, [R3+URZ+0x30840], R2 ;  /* 0x03084002030075a7 */ /* 0x0010a4000800017f */
[----:B--2---:R-:W-:Y:S05]  /*177e0*/  @!P0 NANOSLEEP.SYNCS 0x989680 ;  /* 0x009896800000895d */ /* 0x004fea0003900000 */
[----:B------:R-:W2:Y:S02]  /*177f0*/  @!P0 SYNCS.PHASECHK.TRANS64 P0, [R3+URZ+0x30840], R2 ;  /* 0x03084002030085a7 */ /* 0x000ea4000800007f */
[----:B--2---:R-:W-:Y:S05]  /*17800*/  @!P0 BRA `(.L_x_10967) ;  /* 0xfffffffc00f08947 */ /* 0x004fea000383ffff */
[----:B------:R-:W-:Y:S05]  /*17810*/  BRA `(.L_x_11069) ;  /* 0xffffffd0005c7947 */ /* 0x000fea000383ffff */
.L_x_10969:
[----:B0-----:R0:W2:Y:S02]  /*17820*/  SYNCS.PHASECHK.TRANS64.TRYWAIT P0, [R2+URZ+0x60], R5 ;  /* 0x00006005020075a7 */ /* 0x0010a4000800017f */
[----:B--2---:R-:W-:Y:S05]  /*17830*/  @!P0 NANOSLEEP.SYNCS 0x989680 ;  /* 0x009896800000895d */ /* 0x004fea0003900000 */
[----:B------:R-:W2:Y:S02]  /*17840*/  @!P0 SYNCS.PHASECHK.TRANS64 P0, [R2+URZ+0x60], R5 ;  /* 0x00006005020085a7 */ /* 0x000ea4000800007f */
[----:B--2---:R-:W-:Y:S05]  /*17850*/  @!P0 BRA `(.L_x_10969) ;  /* 0xfffffffc00f08947 */ /* 0x004fea000383ffff */
[----:B------:R-:W-:Y:S05]  /*17860*/  BRA `(.L_x_11070) ;  /* 0xffffffd000c07947 */ /* 0x000fea000383ffff */
.L_x_10974:
[----:B---3--:R3:W4:Y:S02]  /*17870*/  SYNCS.PHASECHK.TRANS64.TRYWAIT P0, [R3+URZ+0x30840], R2 ;  /* 0x03084002030075a7 */ /* 0x008724000800017f */
[----:B----4-:R-:W-:Y:S05]  /*17880*/  @!P0 NANOSLEEP.SYNCS 0x989680 ;  /* 0x009896800000895d */ /* 0x010fea0003900000 */
[----:B------:R-:W4:Y:S02]  /*17890*/  @!P0 SYNCS.PHASECHK.TRANS64 P0, [R3+URZ+0x30840], R2 ;  /* 0x03084002030085a7 */ /* 0x000f24000800007f */
[----:B----4-:R-:W-:Y:S05]  /*178a0*/  @!P0 BRA `(.L_x_10974) ;  /* 0xfffffffc00f08947 */ /* 0x010fea000383ffff */
[----:B------:R-:W-:Y:S05]  /*178b0*/  BRA `(.L_x_11071) ;  /* 0xffffffd400cc7947 */ /* 0x000fea000383ffff */
.L_x_10976:
[----:B0-----:R0:W2:Y:S02]  /*178c0*/  SYNCS.PHASECHK.TRANS64.TRYWAIT P1, [R3+URZ+0x60], R24 ;  /* 0x00006018030075a7 */ /* 0x0010a4000802017f */
[----:B--2---:R-:W-:Y:S05]  /*178d0*/  @!P1 NANOSLEEP.SYNCS 0x989680 ;  /* 0x009896800000995d */ /* 0x004fea0003900000 */
[----:B------:R-:W2:Y:S02]  /*178e0*/  @!P1 SYNCS.PHASECHK.TRANS64 P1, [R3+URZ+0x60], R24 ;  /* 0x00006018030095a7 */ /* 0x000ea4000802007f */
[----:B--2---:R-:W-:Y:S05]  /*178f0*/  @!P1 BRA `(.L_x_10976) ;  /* 0xfffffffc00f09947 */ /* 0x004fea000383ffff */
[----:B------:R-:W-:Y:S05]  /*17900*/  BRA `(.L_x_11072) ;  /* 0xffffffd800307947 */ /* 0x000fea000383ffff */
.L_x_10981:
[----:B--2---:R2:W3:Y:S02]  /*17910*/  SYNCS.PHASECHK.TRANS64.TRYWAIT P0, [R2+URZ+0x30840], R3 ;  /* 0x03084003020075a7 */ /* 0x0044e4000800017f */
[----:B---3--:R-:W-:Y:S05]  /*17920*/  @!P0 NANOSLEEP.SYNCS 0x989680 ;  /* 0x009896800000895d */ /* 0x008fea0003900000 */
[----:B------:R-:W3:Y:S02]  /*17930*/  @!P0 SYNCS.PHASECHK.TRANS64 P0, [R2+URZ+0x30840], R3 ;  /* 0x03084003020085a7 */ /* 0x000ee4000800007f */
[----:B---3--:R-:W-:Y:S05]  /*17940*/  @!P0 BRA `(.L_x_10981) ;  /* 0xfffffffc00f08947 */ /* 0x008fea000383ffff */
[----:B------:R-:W-:Y:S05]  /*17950*/  BRA `(.L_x_11073) ;  /* 0xffffffdc000c7947 */ /* 0x000fea000383ffff */
.L_x_10983:
[----:B0-----:R0:W2:Y:S02]  /*17960*/  SYNCS.PHASECHK.TRANS64.TRYWAIT P1, [R2+URZ+0x60], R3 ;  /* 0x00006003020075a7 */ /* 0x0010a4000802017f */
[----:B--2---:R-:W-:Y:S05]  /*17970*/  @!P1 NANOSLEEP.SYNCS 0x989680 ;  /* 0x009896800000995d */ /* 0x004fea0003900000 */
[----:B------:R-:W2:Y:S02]  /*17980*/  @!P1 SYNCS.PHASECHK.TRANS64 P1, [R2+URZ+0x60], R3 ;  /* 0x00006003020095a7 */ /* 0x000ea4000802007f */
[----:B--2---:R-:W-:Y:S05]  /*17990*/  @!P1 BRA `(.L_x_10983) ;  /* 0xfffffffc00f09947 */ /* 0x004fea000383ffff */
[----:B------:R-:W-:Y:S05]  /*179a0*/  BRA `(.L_x_11074) ;  /* 0xffffffdc00747947 */ /* 0x000fea000383ffff */
.L_x_10990:
[----:B---3--:R3:W4:Y:S02]  /*179b0*/  SYNCS.PHASECHK.TRANS64.TRYWAIT P0, [R3+URZ+0x30860], R2 ;  /* 0x03086002030075a7 */ /* 0x008724000800017f */
[----:B----4-:R-:W-:Y:S05]  /*179c0*/  @!P0 NANOSLEEP.SYNCS 0x989680 ;  /* 0x009896800000895d */ /* 0x010fea0003900000 */
[----:B------:R-:W4:Y:S02]  /*179d0*/  @!P0 SYNCS.PHASECHK.TRANS64 P0, [R3+URZ+0x30860], R2 ;  /* 0x03086002030085a7 */ /* 0x000f24000800007f */
[----:B----4-:R-:W-:Y:S05]  /*179e0*/  @!P0 BRA `(.L_x_10990) ;  /* 0xfffffffc00f08947 */ /* 0x010fea000383ffff */
[----:B------:R-:W-:Y:S05]  /*179f0*/  BRA `(.L_x_11075) ;  /* 0xffffffe000347947 */ /* 0x000fea000383ffff */
.L_x_10992:
[----:B------:R-:W-:Y:S01]  /*17a00*/  BSSY B0, `(.L_x_11076) ;  /* 0x0000008000007945 */ /* 0x000fe20003800000 */
[----:B0-----:R-:W-:Y:S01]  /*17a10*/  IMAD.MOV.U32 R13, RZ, RZ, R16 ;  /* 0x000000ffff0d7224 */ /* 0x001fe200078e0010 */
[----:B------:R-:W-:Y:S01]  /*17a20*/  MOV R11, 0x1f ;  /* 0x0000001f000b7802 */ /* 0x000fe20000000f00 */
[----:B------:R-:W-:Y:S02]  /*17a30*/  IMAD.MOV.U32 R12, RZ, RZ, RZ ;  /* 0x000000ffff0c7224 */ /* 0x000fe400078e00ff */
[----:B------:R-:W-:-:S07]  /*17a40*/  IMAD.MOV.U32 R15, RZ, RZ, -0x1 ;  /* 0xffffffffff0f7424 */ /* 0x000fce00078e00ff */
[----:B-12--5:R-:W-:Y:S05]  /*17a50*/  WARPSYNC.COLLECTIVE R15, `(.L_x_11077) ;  /* 0x000000000f087348 */ /* 0x026fea0003c00000 */
[----:B------:R0:W3:Y:S02]  /*17a60*/  SHFL.IDX P6, R14, R13, R12, R11 ;  /* 0x0000000c0d0e7389 */ /* 0x0000e400000c000b */
[----:B0123-5:R-:W-:Y:S01]  /*17a70*/  ENDCOLLECTIVE ;  /* 0x000000000000791b */ /* 0x02ffe20003800000 */
.L_x_11077:
[----:B------:R-:W-:Y:S05]  /*17a80*/  BSYNC B0 ;  /* 0x0000000000007941 */ /* 0x000fea0003800000 */
.L_x_11076:
        /* <DEDUP_REMOVED lines=8> */
.L_x_11078:
[----:B------:R-:W-:Y:S01]  /*17b10*/  IMAD.MOV.U32 R4, RZ, RZ, R14 ;  /* 0x000000ffff047224 */ /* 0x000fe200078e000e */
[----:B------:R-:W-:Y:S06]  /*17b20*/  BRA `(.L_x_11079) ;  /* 0xffffffe0007c7947 */ /* 0x000fec000383ffff */
.L_x_10995:
        /* <DEDUP_REMOVED lines=8> */
.L_x_11081:
[----:B------:R-:W-:Y:S05]  /*17bb0*/  BSYNC B0 ;  /* 0x0000000000007941 */ /* 0x000fea0003800000 */
.L_x_11080:
        /* <DEDUP_REMOVED lines=10> */
.L_x_11082:
        /* <DEDUP_REMOVED lines=8> */
.L_x_11083:
        /* <DEDUP_REMOVED lines=8> */
.L_x_11084:
        /* <DEDUP_REMOVED lines=8> */
.L_x_11085:
        /* <DEDUP_REMOVED lines=8> */
.L_x_11086:
[----:B------:R-:W-:Y:S05]  /*17e60*/  BRA `(.L_x_11087) ;  /* 0xffffffe000387947 */ /* 0x000fea000383ffff */
.L_x_11000:
        /* <DEDUP_REMOVED lines=8> */
.L_x_11089:
[----:B------:R-:W-:Y:S05]  /*17ef0*/  BSYNC B0 ;  /* 0x0000000000007941 */ /* 0x000fea0003800000 */
.L_x_11088:
        /* <DEDUP_REMOVED lines=10> */
.L_x_11090:
        /* <DEDUP_REMOVED lines=8> */
.L_x_11091:
        /* <DEDUP_REMOVED lines=8> */
.L_x_11092:
        /* <DEDUP_REMOVED lines=8> */
.L_x_11093:
        /* <DEDUP_REMOVED lines=8> */
.L_x_11094:
[----:B------:R-:W-:Y:S05]  /*181a0*/  BRA `(.L_x_11095) ;  /* 0xffffffe000147947 */ /* 0x000fea000383ffff */
.L_x_11002:
[----:B------:R-:W-:Y:S01]  /*181b0*/  BSSY B0, `(.L_x_11096) ;  /* 0x0000006000007945 */ /* 0x000fe20003800000 */
[----:B------:R-:W-:Y:S01]  /*181c0*/  PLOP3.LUT P6, PT, P6, PT, PT, 0x8, 0x0 ;  /* 0x000000000000781c */ /* 0x000fe200037ce170 */
[----:B------:R-:W-:-:S12]  /*181d0*/  IMAD.MOV.U32 R15, RZ, RZ, -0x1 ;  /* 0xffffffffff0f7424 */ /* 0x000fd800078e00ff */
[----:B01----:R-:W-:Y:S05]  /*181e0*/  WARPSYNC.COLLECTIVE R15, `(.L_x_11097) ;  /* 0x000000000f087348 */ /* 0x003fea0003c00000 */
[----:B------:R-:W-:Y:S01]  /*181f0*/  VOTE.ANY R14, PT, P6 ;  /* 0x00000000000e7806 */ /* 0x000fe200030e0100 */
[----:B01----:R-:W-:Y:S06]  /*18200*/  ENDCOLLECTIVE ;  /* 0x000000000000791b */ /* 0x003fec0003800000 */
.L_x_11097:
[----:B------:R-:W-:Y:S05]  /*18210*/  BSYNC B0 ;  /* 0x0000000000007941 */ /* 0x000fea0003800000 */
.L_x_11096:
        /* <DEDUP_REMOVED lines=9> */
.L_x_11098:
[----:B------:R-:W-:Y:S01]  /*182b0*/  IMAD.MOV.U32 R17, RZ, RZ, R14 ;  /* 0x000000ffff117224 */ /* 0x000fe200078e000e */
[----:B------:R-:W-:Y:S06]  /*182c0*/  BRA `(.L_x_11099) ;  /* 0xffffffe000047947 */ /* 0x000fec000383ffff */
.L_x_11004:
[----:B------:R-:W-:Y:S01]  /*182d0*/  BSSY B0, `(.L_x_11100) ;  /* 0x0000007000007945 */ /* 0x000fe20003800000 */
[----:B------:R-:W-:Y:S01]  /*182e0*/  MOV R13, R3 ;  /* 0x00000003000d7202 */ /* 0x000fe20000000f00 */
[----:B------:R-:W-:Y:S02]  /*182f0*/  IMAD.MOV.U32 R11, RZ, RZ, 0x1f ;  /* 0x0000001fff0b7424 */ /* 0x000fe400078e00ff */
[----:B------:R-:W-:-:S07]  /*18300*/  IMAD.MOV.U32 R15, RZ, RZ, -0x1 ;  /* 0xffffffffff0f7424 */ /* 0x000fce00078e00ff */
[----:B0123--:R-:W-:Y:S05]  /*18310*/  WARPSYNC.COLLECTIVE R15, `(.L_x_11101) ;  /* 0x000000000f087348 */ /* 0x00ffea0003c00000 */
[----:B------:R4:W0:Y:S02]  /*18320*/  SHFL.IDX P6, R14, R13, R12, R11 ;  /* 0x0000000c0d0e7389 */ /* 0x00082400000c000b */
[----:B01234-:R-:W-:Y:S01]  /*18330*/  ENDCOLLECTIVE ;  /* 0x000000000000791b */ /* 0x01ffe20003800000 */
.L_x_11101:
[----:B------:R-:W-:Y:S05]  /*18340*/  BSYNC B0 ;  /* 0x0000000000007941 */ /* 0x000fea0003800000 */
.L_x_11100:
[----:B------:R-:W-:Y:S05]  /*18350*/  BRA `(.L_x_11003) ;  /* 0xffffffdc00fc7947 */ /* 0x000fea000383ffff */
.L_x_11008:
[----:B0-----:R0:W2:Y:S02]  /*18360*/  SYNCS.PHASECHK.TRANS64.TRYWAIT P0, [R9+URZ+0x30820], R0 ;  /* 0x03082000090075a7 */ /* 0x0010a4000800017f */
[----:B--2---:R-:W-:Y:S05]  /*18370*/  @!P0 NANOSLEEP.SYNCS 0x989680 ;  /* 0x009896800000895d */ /* 0x004fea0003900000 */
[----:B------:R-:W2:Y:S02]  /*18380*/  @!P0 SYNCS.PHASECHK.TRANS64 P0, [R9+URZ+0x30820], R0 ;  /* 0x03082000090085a7 */ /* 0x000ea4000800007f */
[----:B--2---:R-:W-:Y:S05]  /*18390*/  @!P0 BRA `(.L_x_11008) ;  /* 0xfffffffc00f08947 */ /* 0x004fea000383ffff */
[----:B------:R-:W-:Y:S05]  /*183a0*/  BRA `(.L_x_11102) ;  /* 0xffffffe000d87947 */ /* 0x000fea000383ffff */
.L_x_11009:
        /* <DEDUP_REMOVED lines=8> */
[----:B01----:R-:W-:Y:S05]  /*18430*/  WARPSYNC.COLLECTIVE R15, `(.L_x_11104) ;  /* 0x000000000f087348 */ /* 0x003fea0003c00000 */
[----:B------:R2:W3:Y:S02]  /*18440*/  SHFL.IDX P6, R14, R13, R12, R11 ;  /* 0x0000000c0d0e7389 */ /* 0x0004e400000c000b */
[----:B0123--:R-:W-:Y:S01]  /*18450*/  ENDCOLLECTIVE ;  /* 0x000000000000791b */ /* 0x00ffe20003800000 */
.L_x_11104:
[----:B------:R-:W-:Y:S05]  /*18460*/  BSYNC B0 ;  /* 0x0000000000007941 */ /* 0x000fea0003800000 */
.L_x_11103:
[----:B------:R-:W-:Y:S05]  /*18470*/  BRA `(.L_x_11105) ;  /* 0xffffffe000c07947 */ /* 0x000fea000383ffff */
.L_x_11010:
[----:B------:R-:W-:Y:S01]  /*18480*/  BSSY B0, `(.L_x_11106) ;  /* 0x0000006000007945 */ /* 0x000fe20003800000 */
[----:B------:R-:W-:-:S07]  /*18490*/  IMAD.MOV.U32 R15, RZ, RZ, -0x1 ;  /* 0xffffffffff0f7424 */ /* 0x000fce00078e00ff */
[----:B01----:R-:W-:Y:S05]  /*184a0*/  WARPSYNC.COLLECTIVE R15, `(.L_x_11107) ;  /* 0x000000000f0c7348 */ /* 0x003fea0003c00000 */
[----:B------:R-:W-:Y:S02]  /*184b0*/  ELECT P6, UR62, PT ;  /* 0x00000000003e782f */ /* 0x000fe400038c0000 */
[----:B------:R-:W-:Y:S01]  /*184c0*/  MOV R14, UR62 ;  /* 0x0000003e000e7c02 */ /* 0x000fe20008000f00 */
[----:B01----:R-:W-:Y:S10]  /*184d0*/  ENDCOLLECTIVE ;  /* 0x000000000000791b */ /* 0x003ff40003800000 */
.L_x_11107:
[----:B------:R-:W-:Y:S05]  /*184e0*/  BSYNC B0 ;  /* 0x0000000000007941 */ /* 0x000fea0003800000 */
.L_x_11106:
[----:B------:R-:W-:Y:S05]  /*184f0*/  BRA `(.L_x_11108) ;  /* 0xffffffe000b47947 */ /* 0x000fea000383ffff */
.L_x_11012:
[----:B0-----:R0:W2:Y:S02]  /*18500*/  SYNCS.PHASECHK.TRANS64.TRYWAIT P0, [R7+URZ], R2 ;  /* 0x00000002070075a7 */ /* 0x0010a4000800017f */
[----:B--2---:R-:W-:Y:S05]  /*18510*/  @!P0 NANOSLEEP.SYNCS 0x989680 ;  /* 0x009896800000895d */ /* 0x004fea0003900000 */
[----:B------:R-:W2:Y:S02]  /*18520*/  @!P0 SYNCS.PHASECHK.TRANS64 P0, [R7+URZ], R2 ;  /* 0x00000002070085a7 */ /* 0x000ea4000800007f */
[----:B--2---:R-:W-:Y:S05]  /*18530*/  @!P0 BRA `(.L_x_11012) ;  /* 0xfffffffc00f08947 */ /* 0x004fea000383ffff */
[----:B------:R-:W-:Y:S05]  /*18540*/  BRA `(.L_x_11109) ;  /* 0xffffffe000e87947 */ /* 0x000fea000383ffff */
.L_x_11013:
[----:B--2---:R2:W3:Y:S02]  /*18550*/  SYNCS.PHASECHK.TRANS64.TRYWAIT P0, [R3+URZ], R0 ;  /* 0x00000000030075a7 */ /* 0x0044e4000800017f */
[----:B---3--:R-:W-:Y:S05]  /*18560*/  @!P0 NANOSLEEP.SYNCS 0x989680 ;  /* 0x009896800000895d */ /* 0x008fea0003900000 */
[----:B------:R-:W3:Y:S02]  /*18570*/  @!P0 SYNCS.PHASECHK.TRANS64 P0, [R3+URZ], R0 ;  /* 0x00000000030085a7 */ /* 0x000ee4000800007f */
[----:B---3--:R-:W-:Y:S05]  /*18580*/  @!P0 BRA `(.L_x_11013) ;  /* 0xfffffffc00f08947 */ /* 0x008fea000383ffff */
[----:B------:R-:W-:Y:S05]  /*18590*/  BRA `(.L_x_11110) ;  /* 0xffffffe000dc7947 */ /* 0x000fea000383ffff */
.L_x_11015:
[----:B--2---:R2:W3:Y:S02]  /*185a0*/  SYNCS.PHASECHK.TRANS64.TRYWAIT P0, [R5+URZ], R2 ;  /* 0x00000002050075a7 */ /* 0x0044e4000800017f */
[----:B---3--:R-:W-:Y:S05]  /*185b0*/  @!P0 NANOSLEEP.SYNCS 0x989680 ;  /* 0x009896800000895d */ /* 0x008fea0003900000 */
[----:B------:R-:W3:Y:S02]  /*185c0*/  @!P0 SYNCS.PHASECHK.TRANS64 P0, [R5+URZ], R2 ;  /* 0x00000002050085a7 */ /* 0x000ee4000800007f */
[----:B---3--:R-:W-:Y:S05]  /*185d0*/  @!P0 BRA `(.L_x_11015) ;  /* 0xfffffffc00f08947 */ /* 0x008fea000383ffff */
[----:B------:R-:W-:Y:S05]  /*185e0*/  BRA `(.L_x_11111) ;  /* 0xffffffe000e07947 */ /* 0x000fea000383ffff */
.L_x_11112:
        /* <DEDUP_REMOVED lines=9> */
.L_x_12787:


//--------------------- .text._ZN7cutlass13device_kernelIN5flash11enable_sm90INS1_16FlashAttnFwdSm90INS1_25CollectiveMainloopFwdSm90ILi2EN4cute5tupleIJNS5_1CILi1EEES8_S8_EEENS6_IJNS7_ILi192EEENS7_ILi128EEENS7_ILi64EEEEEELi64ENS_6half_tEfNS_4arch4Sm90ELb0ELb1ELb1ELb0ELb0ELb0ELb0ELb1ELb1ELb0ELb0ELb0EEENS1_21CollectiveEpilogueFwdINS6_IJSA_SC_SB_EEES9_SE_SG_Li384ELb0ELb0ELb0ELb0EEENS1_30DynamicPersistentTileSchedulerILi384ELi32ELb0ELb0ELb1EEEEEEEEEvNT_6ParamsE --------------------------
	.section	.text._ZN7cutlass13device_kernelIN5flash11enable_sm90INS1_16FlashAttnFwdSm90INS1_25CollectiveMainloopFwdSm90ILi2EN4cute5tupleIJNS5_1CILi1EEES8_S8_EEENS6_IJNS7_ILi192EEENS7_ILi128EEENS7_ILi64EEEEEELi64ENS_6half_tEfNS_4arch4Sm90ELb0ELb1ELb1ELb0ELb0ELb0ELb0ELb1ELb1ELb0ELb0ELb0EEENS1_21CollectiveEpilogueFwdINS6_IJSA_SC_SB_EEES9_SE_SG_Li384ELb0ELb0ELb0ELb0EEENS1_30DynamicPersistentTileSchedulerILi384ELi32ELb0ELb0ELb1EEEEEEEEEvNT_6ParamsE,"ax",@progbits
	.align	128
.text._ZN7cutlass13device_kernelIN5flash11enable_sm90INS1_16FlashAttnFwdSm90INS1_25CollectiveMainloopFwdSm90ILi2EN4cute5tupleIJNS5_1CILi1EEES8_S8_EEENS6_IJNS7_ILi192EEENS7_ILi128EEENS7_ILi64EEEEEELi64ENS_6half_tEfNS_4arch4Sm90ELb0ELb1ELb1ELb0ELb0ELb0ELb0ELb1ELb1ELb0ELb0ELb0EEENS1_21CollectiveEpilogueFwdINS6_IJSA_SC_SB_EEES9_SE_SG_Li384ELb0ELb0ELb0ELb0EEENS1_30DynamicPersistentTileSchedulerILi384ELi32ELb0ELb0ELb1EEEEEEEEEvNT_6ParamsE:
        .type           _ZN7cutlass13device_kernelIN5flash11enable_sm90INS1_16FlashAttnFwdSm90INS1_25CollectiveMainloopFwdSm90ILi2EN4cute5tupleIJNS5_1CILi1EEES8_S8_EEENS6_IJNS7_ILi192EEENS7_ILi128EEENS7_ILi64EEEEEELi64ENS_6half_tEfNS_4arch4Sm90ELb0ELb1ELb1ELb0ELb0ELb0ELb0ELb1ELb1ELb0ELb0ELb0EEENS1_21CollectiveEpilogueFwdINS6_IJSA_SC_SB_EEES9_SE_SG_Li384ELb0ELb0ELb0ELb0EEENS1_30DynamicPersistentTileSchedulerILi384ELi32ELb0ELb0ELb1EEEEEEEEEvNT_6ParamsE,@function
        .size           _ZN7cutlass13device_kernelIN5flash11enable_sm90INS1_16FlashAttnFwdSm90INS1_25CollectiveMainloopFwdSm90ILi2EN4cute5tupleIJNS5_1CILi1EEES8_S8_EEENS6_IJNS7_ILi192EEENS7_ILi128EEENS7_ILi64EEEEEELi64ENS_6half_tEfNS_4arch4Sm90ELb0ELb1ELb1ELb0ELb0ELb0ELb0ELb1ELb1ELb0ELb0ELb0EEENS1_21CollectiveEpilogueFwdINS6_IJSA_SC_SB_EEES9_SE_SG_Li384ELb0ELb0ELb0ELb0EEENS1_30DynamicPersistentTileSchedulerILi384ELi32ELb0ELb0ELb1EEEEEEEEEvNT_6ParamsE,(.L_x_12788 - _ZN7cutlass13device_kernelIN5flash11enable_sm90INS1_16FlashAttnFwdSm90INS1_25CollectiveMainloopFwdSm90ILi2EN4cute5tupleIJNS5_1CILi1EEES8_S8_EEENS6_IJNS7_ILi192EEENS7_ILi128EEENS7_ILi64EEEEEELi64ENS_6half_tEfNS_4arch4Sm90ELb0ELb1ELb1ELb0ELb0ELb0ELb0ELb1ELb1ELb0ELb0ELb0EEENS1_21CollectiveEpilogueFwdINS6_IJSA_SC_SB_EEES9_SE_SG_Li384ELb0ELb0ELb0ELb0EEENS1_30DynamicPersistentTileSchedulerILi384ELi32ELb0ELb0ELb1EEEEEEEEEvNT_6ParamsE)
        .other          _ZN7cutlass13device_kernelIN5flash11enable_sm90INS1_16FlashAttnFwdSm90INS1_25CollectiveMainloopFwdSm90ILi2EN4cute5tupleIJNS5_1CILi1EEES8_S8_EEENS6_IJNS7_ILi192EEENS7_ILi128EEENS7_ILi64EEEEEELi64ENS_6half_tEfNS_4arch4Sm90ELb0ELb1ELb1ELb0ELb0ELb0ELb0ELb1ELb1ELb0ELb0ELb0EEENS1_21CollectiveEpilogueFwdINS6_IJSA_SC_SB_EEES9_SE_SG_Li384ELb0ELb0ELb0ELb0EEENS1_30DynamicPersistentTileSchedulerILi384ELi32ELb0ELb0ELb1EEEEEEEEEvNT_6ParamsE,@"STO_CUDA_ENTRY STV_DEFAULT"
_ZN7cutlass13device_kernelIN5flash11enable_sm90INS1_16FlashAttnFwdSm90INS1_25CollectiveMainloopFwdSm90ILi2EN4cute5tupleIJNS5_1CILi1EEES8_S8_EEENS6_IJNS7_ILi192EEENS7_ILi128EEENS7_ILi64EEEEEELi64ENS_6half_tEfNS_4arch4Sm90ELb0ELb1ELb1ELb0ELb0ELb0ELb0ELb1ELb1ELb0ELb0ELb0EEENS1_21CollectiveEpilogueFwdINS6_IJSA_SC_SB_EEES9_SE_SG_Li384ELb0ELb0ELb0ELb0EEENS1_30DynamicPersistentTileSchedulerILi384ELi32ELb0ELb0ELb1EEEEEEEEEvNT_6ParamsE:
        /* <DEDUP_REMOVED lines=23> */
.L_x_11114:
[----:B------:R-:W-:Y:S05]  /*0170*/  BSYNC B0 ;  /* 0x0000000000007941 */ /* 0x000fea0003800000 */
.L_x_11113:
        /* <DEDUP_REMOVED lines=37> */
.L_x_11115:
        /* <DEDUP_REMOVED lines=22> */
.L_x_11116:
        /* <DEDUP_REMOVED lines=18> */
.L_x_11117:
        /* <DEDUP_REMOVED lines=22> */
.L_x_11118:
        /* <DEDUP_REMOVED lines=22> */
.L_x_11119:
        /* <DEDUP_REMOVED lines=8> */
.L_x_11121:
        /* <DEDUP_REMOVED lines=16> */
[----:B------:R-:W-:Y:S02]  /*0a90*/  ULOP3.LUT UR46, UR38, 0x1, URZ, 0xfc, !UPT ;  /* 0x00000001262e7892 */ /* 0x000fe4000f8efc3f */
[----:B------:R-:W-:Y:S01]  /*0aa0*/  SHF.R.S32.HI R3, RZ, 0x1f, R0 ;  /* 0x0000001fff037819 */ /* 0x000fe20000011400 */
[----:B------:R-:W-:Y:S01]  /*0ab0*/  UMOV UR36, URZ ;  /* 0x0000003f00247c82 */ /* 0x000fe20008000000 */
[----:B------:R-:W-:Y:S01]  /*0ac0*/  UMOV UR37, URZ ;  /* 0x0000003f00257c82 */ /* 0x000fe20008000000 */
[----:B------:R-:W-:Y:S01]  /*0ad0*/  UMOV UR39, URZ ;  /* 0x0000003f00277c82 */ /* 0x000fe20008000000 */
[----:B------:R-:W-:Y:S01]  /*0ae0*/  LEA.HI R4, R3, R0, RZ, 0x7 ;  /* 0x0000000003047211 */ /* 0x000fe200078f38ff */
[----:B------:R-:W2:Y:S03]  /*0af0*/  S2UR UR6, SR_SWINHI ;  /* 0x00000000000679c3 */ /* 0x000ea60000002f00 */
[----:B------:R-:W-:-:S02]  /*0b00*/  LOP3.LUT R5, R4, 0xffffff80, RZ, 0xc0, !PT ;  /* 0xffffff8004057812 */ /* 0x000fc400078ec0ff */
[----:B------:R-:W-:-:S03]  /*0b10*/  SHF.R.S32.HI R4, RZ, 0x7, R4 ;  /* 0x00000007ff047819 */ /* 0x000fc60000011404 */
[----:B------:R-:W-:Y:S01]  /*0b20*/  IMAD.IADD R17, R0, 0x1, -R5 ;  /* 0x0000000100117824 */ /* 0x000fe200078e0a05 */
[CC--:B------:R-:W-:Y:S02]  /*0b30*/  LEA.HI R5, R3.reuse, R0.reuse, RZ, 0x4 ;  /* 0x0000000003057211 */ /* 0x0c0fe400078f20ff */
[----:B------:R-:W-:Y:S02]  /*0b40*/  LEA.HI R3, R3, R0, RZ, 0x5 ;  /* 0x0000000003037211 */ /* 0x000fe400078f28ff */
[----:B------:R-:W-:Y:S02]  /*0b50*/  SHF.R.S32.HI R8, RZ, 0x1f, R17 ;  /* 0x0000001fff087819 */ /* 0x000fe40000011411 */
[C---:B------:R-:W-:Y:S01]  /*0b60*/  LOP3.LUT R7, R5.reuse, 0x3fffff0, RZ, 0xc0, !PT ;  /* 0x03fffff005077812 */ /* 0x040fe200078ec0ff */
[----:B-1----:R-:W-:Y:S01]  /*0b70*/  ULEA UR40, UR4, UR40, 0x18 ;  /* 0x0000002804287291 */ /* 0x002fe2000f8ec03f */
[----:B------:R-:W-:Y:S02]  /*0b80*/  SHF.R.S32.HI R6, RZ, 0x4, R5 ;  /* 0x00000004ff067819 */ /* 0x000fe40000011405 */
[----:B------:R-:W-:Y:S01]  /*0b90*/  LEA.HI R9, R8, R17, RZ, 0x2 ;  /* 0x0000001108097211 */ /* 0x000fe200078f10ff */
[----:B------:R-:W-:Y:S01]  /*0ba0*/  IMAD.IADD R7, R0, 0x1, -R7 ;  /* 0x0000000100077824 */ /* 0x000fe200078e0a07 */
[----:B------:R-:W-:-:S02]  /*0bb0*/  LEA.HI R5, R5, R6, RZ, 0x1 ;  /* 0x0000000605057211 */ /* 0x000fc400078f08ff */
[----:B------:R-:W-:Y:S01]  /*0bc0*/  SHF.R.S32.HI R0, RZ, 0x5, R3 ;  /* 0x00000005ff007819 */ /* 0x000fe20000011403 */
[----:B------:R-:W-:Y:S01]  /*0bd0*/  UMOV UR4, UR40 ;  /* 0x0000002800047c82 */ /* 0x000fe20008000000 */
[----:B--2---:R-:W-:Y:S01]  /*0be0*/  UMOV UR5, UR6 ;  /* 0x0000000600057c82 */ /* 0x004fe20008000000 */
[--C-:B------:R-:W-:Y:S01]  /*0bf0*/  SHF.R.S32.HI R3, RZ, 0x2, R9.reuse ;  /* 0x00000002ff037819 */ /* 0x100fe20000011409 */
[----:B------:R-:W-:Y:S01]  /*0c00*/  IMAD.U32 R22, RZ, RZ, UR4 ;  /* 0x00000004ff167e24 */ /* 0x000fe2000f8e00ff */
[----:B------:R-:W-:Y:S01]  /*0c10*/  SHF.R.S32.HI R10, RZ, 0x1f, R9 ;  /* 0x0000001fff0a7819 */ /* 0x000fe20000011409 */
[----:B------:R-:W-:Y:S01]  /*0c20*/  IMAD R12, R0, 0x10, R7 ;  /* 0x00000010000c7824 */ /* 0x000fe200078e0207 */
[----:B------:R-:W-:Y:S01]  /*0c30*/  LOP3.LUT R5, R5, 0x1ffffffe, RZ, 0xc0, !PT ;  /* 0x1ffffffe05057812 */ /* 0x000fe200078ec0ff */
[----:B------:R-:W-:Y:S01]  /*0c40*/  IMAD.HI R0, R4, 0x55555556, RZ ;  /* 0x5555555604007827 */ /* 0x000fe200078e02ff */
[----:B------:R-:W-:Y:S01]  /*0c50*/  LEA.HI R10, R10, R3, RZ, 0x3 ;  /* 0x000000030a0a7211 */ /* 0x000fe200078f18ff */
[----:B------:R-:W-:Y:S01]  /*0c60*/  UMOV UR4, UR7 ;  /* 0x0000000700047c82 */ /* 0x000fe20008000000 */
[----:B------:R-:W-:Y:S01]  /*0c70*/  LEA.HI R8, R8, R17, RZ, 0x5 ;  /* 0x0000001108087211 */ /* 0x000fe200078f28ff */
[----:B------:R-:W-:Y:S01]  /*0c80*/  IMAD.IADD R5, R6, 0x1, -R5 ;  /* 0x0000000106057824 */ /* 0x000fe200078e0a05 */
[----:B------:R-:W-:Y:S01]  /*0c90*/  LOP3.LUT R10, R10, 0xfffffff8, RZ, 0xc0, !PT ;  /* 0xfffffff80a0a7812 */ /* 0x000fe200078ec0ff */
[----:B------:R-:W-:Y:S01]  /*0ca0*/  IMAD.U32 R23, RZ, RZ, UR5 ;  /* 0x00000005ff177e24 */ /* 0x000fe2000f8e00ff */
[----:B------:R-:W-:Y:S01]  /*0cb0*/  SHF.R.S32.HI R8, RZ, 0x5, R8 ;  /* 0x00000005ff087819 */ /* 0x000fe20000011408 */
[----:B------:R-:W-:Y:S01]  /*0cc0*/  IMAD R12, R12, 0x8, R5 ;  /* 0x000000080c0c7824 */ /* 0x000fe200078e0205 */
[----:B------:R-:W-:Y:S01]  /*0cd0*/  LEA.HI R5, R0, R0, RZ, 0x1 ;  /* 0x0000000000057211 */ /* 0x000fe200078f08ff */
[----:B------:R-:W-:Y:S01]  /*0ce0*/  IMAD.IADD R7, R3, 0x1, -R10 ;  /* 0x0000000103077824 */ /* 0x000fe200078e0a0a */
[----:B------:R-:W-:Y:S01]  /*0cf0*/  LOP3.LUT R0, R9, 0x7ffffffc, RZ, 0xc0, !PT ;  /* 0x7ffffffc09007812 */ /* 0x000fe200078ec0ff */
[----:B------:R-:W-:-:S02]  /*0d00*/  IMAD.SHL.U32 R3, R12, 0x8, RZ ;  /* 0x000000080c037824 */ /* 0x000fc400078e00ff */
[----:B------:R-:W-:Y:S02]  /*0d10*/  IMAD R5, R5, -0x3, R4 ;  /* 0xfffffffd05057824 */ /* 0x000fe400078e0204 */
[----:B------:R-:W-:Y:S02]  /*0d20*/  IMAD R8, R8, 0x10, R7 ;  /* 0x0000001008087824 */ /* 0x000fe400078e0207 */
[----:B------:R-:W-:Y:S02]  /*0d30*/  IMAD.IADD R17, R17, 0x1, -R0 ;  /* 0x0000000111117824 */ /* 0x000fe400078e0a00 */
[----:B------:R-:W-:-:S04]  /*0d40*/  IMAD.WIDE R22, R3, 0x2, R22 ;  /* 0x0000000203167825 */ /* 0x000fc800078e0216 */
[----:B------:R-:W-:-:S07]  /*0d50*/  IMAD R18, R5, 0x40, R8 ;  /* 0x0000004005127824 */ /* 0x000fce00078e0208 */
.L_x_11214:
        /* <DEDUP_REMOVED lines=20> */
.L_x_11122:
[----:B------:R-:W-:Y:S01]  /*0ea0*/  ULDC UR6, c[0x0][0xdc4] ;  /* 0x0003710000067ab9 */ /* 0x000fe20000000800 */
[----:B------:R-:W-:Y:S01]  /*0eb0*/  UMOV UR48, UR7 ;  /* 0x0000000700307c82 */ /* 0x000fe20008000000 */
[----:B------:R-:W-:-:S11]  /*0ec0*/  UISETP.NE.AND UP0, UPT, UR6, 0x1, UPT ;  /* 0x000000010600788c */ /* 0x000fd6000bf05270 */
[----:B------:R-:W-:Y:S02]  /*0ed0*/  @UP0 ULDC.64 UR10, c[0x0][0xdc8] ;  /* 0x00037200000a0ab9 */ /* 0x000fe40000000a00 */
[----:B------:R-:W-:-:S04]  /*0ee0*/  UIMAD.WIDE.U32 UR4, UR7, UR10, URZ ;  /* 0x0000000a070472a5 */ /* 0x000fc8000f8e003f */
[----:B------:R-:W-:-:S04]  /*0ef0*/  @UP0 USHF.R.U32.HI UR48, URZ, UR11, UR5 ;  /* 0x0000000b3f300299 */ /* 0x000fc80008011605 */
[----:B------:R-:W-:-:S12]  /*0f00*/  UIMAD UR4, UR48, UR6, URZ ;  /* 0x00000006300472a4 */ /* 0x000fd8000f8e023f */
.L_x_11123:
        /* <DEDUP_REMOVED lines=41> */
.L_x_11125:
[----:B------:R-:W-:-:S11]  /*11a0*/  UISETP.NE.AND UP0, UPT, UR5, 0x1, UPT ;  /* 0x000000010500788c */ /* 0x000fd6000bf05270 */
[----:B------:R-:W-:Y:S02]  /*11b0*/  @UP0 ULDC.64 UR12, c[0x0][0x9e8] ;  /* 0x00027a00000c0ab9 */ /* 0x000fe40000000a00 */
[----:B------:R-:W-:-:S04]  /*11c0*/  UIMAD.WIDE.U32 UR6, UR4, UR12, URZ ;  /* 0x0000000c040672a5 */ /* 0x000fc8000f8e003f */
[----:B------:R-:W-:-:S12]  /*11d0*/  @UP0 USHF.R.U32.HI UR4, URZ, UR13, UR7 ;  /* 0x0000000d3f040299 */ /* 0x000fd80008011607 */
.L_x_11126:
[----:B------:R-:W-:-:S06]  /*11e0*/  UIMAD UR4, UR4, UR5, UR5 ;  /* 0x00000005040472a4 */ /* 0x000fcc000f8e0205 */
[----:B------:R-:W-:-:S07]  /*11f0*/  VIMNMX R0, R0, UR4, PT ;  /* 0x0000000400007c48 */ /* 0x000fce000bfe0100 */
.L_x_11124:
        /* <DEDUP_REMOVED lines=25> */
.L_x_11128:
[----:B------:R-:W-:-:S11]  /*1390*/  UISETP.NE.AND UP0, UPT, UR5, 0x1, UPT ;  /* 0x000000010500788c */ /* 0x000fd6000bf05270 */
[----:B------:R-:W-:Y:S02]  /*13a0*/  @UP0 ULDC.64 UR10, c[0x0][0x9e8] ;  /* 0x00027a00000a0ab9 */ /* 0x000fe40000000a00 */
[----:B------:R-:W-:-:S04]  /*13b0*/  UIMAD.WIDE.U32 UR6, UR4, UR10, URZ ;  /* 0x0000000a040672a5 */ /* 0x000fc8000f8e003f */
[----:B------:R-:W-:-:S12]  /*13c0*/  @UP0 USHF.R.U32.HI UR4, URZ, UR11, UR7 ;  /* 0x0000000b3f040299 */ /* 0x000fd80008011607 */
.L_x_11129:
[----:B------:R-:W-:-:S04]  /*13d0*/  UIMAD UR4, UR4, UR5, URZ ;  /* 0x00000005040472a4 */ /* 0x000fc8000f8e023f */
[----:B------:R-:W-:-:S04]  /*13e0*/  UISETP.LT.AND UP0, UPT, UR8, UR4, UPT ;  /* 0x000000040800728c */ /* 0x000fc8000bf01270 */
[----:B------:R-:W-:-:S12]  /*13f0*/  USEL UR8, UR8, UR4, !UP0 ;  /* 0x0000000408087287 */ /* 0x000fd8000c000000 */
.L_x_11127:
        /* <DEDUP_REMOVED lines=20> */
[----:B------:R-:W-:Y:S01]  /*1540*/  CS2R R6, SRZ ;  /* 0x0000000000067805 */ /* 0x000fe2000001ff00 */
[----:B------:R-:W-:Y:S01]  /*1550*/  IMAD.MOV.U32 R94, RZ, RZ, RZ ;  /* 0x000000ffff5e7224 */ /* 0x000fe200078e00ff */
[----:B------:R-:W-:Y:S01]  /*1560*/  ISETP.GT.AND P1, PT, R88, UR45, PT ;  /* 0x0000002d58007c0c */ /* 0x000fe2000bf24270 */
[----:B------:R-:W-:Y:S01]  /*1570*/  IMAD.MOV.U32 R9, RZ, RZ, RZ ;  /* 0x000000ffff097224 */ /* 0x000fe200078e00ff */
[----:B------:R-:W-:Y:S01]  /*1580*/  CS2R R90, SRZ ;  /* 0x00000000005a7805 */ /* 0x000fe2000001ff00 */
[----:B------:R-:W-:Y:S02]  /*1590*/  IMAD.MOV.U32 R89, RZ, RZ, RZ ;  /* 0x000000ffff597224 */ /* 0x000fe400078e00ff */
[----:B------:R-:W-:-:S08]  /*15a0*/  IMAD.MOV.U32 R0, RZ, RZ, RZ ;  /* 0x000000ffff007224 */ /* 0x000fd000078e00ff */
[----:B------:R-:W-:Y:S05]  /*15b0*/  @!P1 BRA `(.L_x_11130) ;  /* 0x000000d400009947 */ /* 0x000fea0003800000 */
[----:B------:R-:W-:-:S05]  /*15c0*/  VIADD R0, R2, 0xffffff80 ;  /* 0xffffff8002007836 */ /* 0x000fca0000000000 */
[----:B------:R-:W-:-:S04]  /*15d0*/  SHF.R.S32.HI R3, RZ, 0x1f, R0 ;  /* 0x0000001fff037819 */ /* 0x000fc80000011400 */
[----:B------:R-:W-:-:S04]  /*15e0*/  LEA.HI R3, R3, R0, RZ, 0x7 ;  /* 0x0000000003037211 */ /* 0x000fc800078f38ff */
[----:B------:R-:W-:-:S06]  /*15f0*/  SHF.R.S32.HI R3, RZ, 0x7, R3 ;  /* 0x00000007ff037819 */ /* 0x000fcc0000011403 */
[----:B------:R-:W1:Y:S02]  /*1600*/  SHFL.IDX PT, R3, R3, RZ, 0x1f ;  /* 0x00001fff03037589 */ /* 0x000e6400000e0000 */
[----:B-1----:R-:W-:-:S13]  /*1610*/  R2UR UR41, R3 ;  /* 0x00000000032972ca */ /* 0x002fda00000e0000 */
[----:B------:R-:W-:Y:S02]  /*1620*/  UIMAD.WIDE UR4, UR41, 0x55555556, URZ ;  /* 0x55555556290478a5 */ /* 0x000fe4000f8e023f */
[----:B------:R-:W-:Y:S02]  /*1630*/  UIADD3 UR4, UR40, 0x8400, URZ ;  /* 0x0000840028047890 */ /* 0x000fe4000fffe03f */
[----:B------:R-:W-:Y:S02]  /*1640*/  ULEA.HI UR5, UR5, UR5, URZ, 0x1 ;  /* 0x0000000505057291 */ /* 0x000fe4000f8f083f */
[----:B------:R-:W-:Y:S02]  /*1650*/  ULOP3.LUT UP0, URZ, UR4, 0x3ff, URZ, 0xc0, !UPT ;  /* 0x000003ff043f7892 */ /* 0x000fe4000f80c03f */
[----:B------:R-:W-:-:S04]  /*1660*/  UIMAD UR5, UR5, -0x3, UR41 ;  /* 0xfffffffd050578a4 */ /* 0x000fc8000f8e0229 */
[----:B------:R-:W-:Y:S01]  /*1670*/  PLOP3.LUT P0, PT, PT, PT, UP0, 0x80, 0x0 ;  /* 0x000000000000781c */ /* 0x000fe20003f0f008 */
[----:B------:R-:W-:-:S04]  /*1680*/  ULEA UR5, UR5, UR4, 0xd ;  /* 0x0000000405057291 */ /* 0x000fc8000f8e683f */
[----:B------:R-:W-:-:S04]  /*1690*/  USHF.R.U32.HI UR5, URZ, 0x4, UR5 ;  /* 0x000000043f057899 */ /* 0x000fc80008011605 */
        /* <DEDUP_REMOVED lines=18> */
.L_x_11131:
        /* <DEDUP_REMOVED lines=9> */
.L_x_11279:
[----:B------:R-:W-:Y:S05]  /*1850*/  @!P0 BRA `(.L_x_11133) ;  /* 0x0000000000048947 */ /* 0x000fea0003800000 */
[----:B------:R-:W-:Y:S01]  /*1860*/  BPT.TRAP 0x1 ;  /* 0x000000040000795c */ /* 0x000fe20000300000 */
.L_x_11133:
[----:B-1----:R-:W-:Y:S02]  /*1870*/  IMAD.U32 R3, RZ, RZ, UR39 ;  /* 0x00000027ff037e24 */ /* 0x002fe4000f8e00ff */
[----:B------:R-:W-:-:S03]  /*1880*/  IMAD.U32 R0, RZ, RZ, UR37 ;  /* 0x00000025ff007e24 */ /* 0x000fc6000f8e00ff */
[----:B------:R-:W-:Y:S02]  /*1890*/  LEA R3, R3, UR40, 0x3 ;  /* 0x0000002803037c11 */ /* 0x000fe4000f8e18ff */
[----:B------:R-:W-:-:S04]  /*18a0*/  SHF.L.U32 R0, R0, 0x1f, RZ ;  /* 0x0000001f00007819 */ /* 0x000fc800000006ff */
[----:B------:R1:W2:Y:S01]  /*18b0*/  SYNCS.PHASECHK.TRANS64.TRYWAIT P2, [R3+URZ+0x16830], R0 ;  /* 0x01683000030075a7 */ /* 0x0002a2000804017f */
[----:B------:R-:W-:Y:S05]  /*18c0*/  @!P0 BRA `(.L_x_11134) ;  /* 0x0000000000048947 */ /* 0x000fea0003800000 */
[----:B------:R-:W-:Y:S01]  /*18d0*/  BPT.TRAP 0x1 ;  /* 0x000000040000795c */ /* 0x000fe20000300000 */
.L_x_11134:
[----:B------:R-:W-:Y:S01]  /*18e0*/  LOP3.LUT P1, RZ, R2, 0x7f, RZ, 0xc0, !PT ;  /* 0x0000007f02ff7812 */ /* 0x000fe2000782c0ff */
[----:B--2---:R-:W-:-:S12]  /*18f0*/  @P2 BRA `(.L_x_11135) ;  /* 0x0000000000082947 */ /* 0x004fd80003800000 */
[----:B------:R-:W2:Y:S02]  /*1900*/  SYNCS.PHASECHK.TRANS64.TRYWAIT P2, [R3+URZ+0x16830], R0 ;  /* 0x01683000030075a7 */ /* 0x000ea4000804017f */
[----:B--2---:R-:W-:Y:S05]  /*1910*/  @!P2 BRA `(.L_x_11136) ;  /* 0x0000010c0014a947 */ /* 0x004fea0003800000 */
.L_x_11135:
[----:B------:R-:W-:Y:S05]  /*1920*/  WARPSYNC.ALL ;  /* 0x0000000000007948 */ /* 0x000fea0003800000 */
[----:B------:R-:W-:Y:S01]  /*1930*/  UIADD3 UR4, UR40, 0xe400, URZ ;  /* 0x0000e40028047890 */ /* 0x000fe2000fffe03f */
[----:B------:R-:W-:Y:S01]  /*1940*/  WARPGROUP.ARRIVE ;  /* 0x00000000000079c5 */ /* 0x000fe20000000000 */
[----:B------:R-:W-:Y:S01]  /*1950*/  ULOP3.LUT UR16, UR52, 0x10000, URZ, 0xfc, !UPT ;  /* 0x0001000034107892 */ /* 0x000fe2000f8efc3f */
[----:B------:R-:W3:Y:S01]  /*1960*/  LDC R6, c[0x0][0x2e0] ;  /* 0x0000b800ff067b82 */ /* 0x000ee20000000800 */
[----:B------:R-:W-:Y:S01]  /*1970*/  USHF.R.U32.HI UR4, URZ, 0x4, UR4 ;  /* 0x000000043f047899 */ /* 0x000fe20008011604 */
[----:B-12---:R-:W-:Y:S01]  /*1980*/  @!P1 VIADD R3, R3, 0x16840 ;  /* 0x0001684003039836 */ /* 0x006fe20000000000 */
[----:B------:R-:W-:Y:S01]  /*1990*/  UMOV UR17, 0x40000040 ;  /* 0x4000004000117882 */ /* 0x000fe20000000000 */
[----:B------:R-:W-:Y:S01]  /*19a0*/  UMOV UR19, 0x40000040 ;  /* 0x4000004000137882 */ /* 0x000fe20000000000 */
[----:B------:R-:W-:Y:S01]  /*19b0*/  ULOP3.LUT UR4, UR4, 0x3fff, URZ, 0xc0, !UPT ;  /* 0x00003fff04047892 */ /* 0x000fe2000f8ec03f */
[----:B------:R-:W-:Y:S01]  /*19c0*/  UMOV UR5, 0x40000040 ;  /* 0x4000004000057882 */ /* 0x000fe20000000000 */
[----:B------:R-:W-:-:S02]  /*19d0*/  UMOV UR7, 0x40000040 ;  /* 0x4000004000077882 */ /* 0x000fc40000000000 */
[----:B------:R-:W-:Y:S01]  /*19e0*/  ULOP3.LUT UR20, UR4, 0x10000, URZ, 0xfc, !UPT ;  /* 0x0001000004147892 */ /* 0x000fe2000f8efc3f */
[----:B------:R-:W1:Y:S01]  /*19f0*/  LDC R5, c[0x0][0x288] ;  /* 0x0000a200ff057b82 */ /* 0x000e620000000800 */
[----:B------:R-:W-:Y:S01]  /*1a00*/  UIADD3 UR4, UR16, 0x2, URZ ;  /* 0x0000000210047890 */ /* 0x000fe2000fffe03f */
[----:B------:R-:W-:Y:S01]  /*1a10*/  @!P1 PRMT R3, RZ, 0x654, R3 ;  /* 0x00000654ff039816 */ /* 0x000fe20000000003 */
[----:B------:R-:W-:Y:S02]  /*1a20*/  ULEA UR18, UR39, UR20, 0xa ;  /* 0x0000001427127291 */ /* 0x000fe4000f8e503f */
[----:B------:R-:W-:Y:S02]  /*1a30*/  UIADD3 UR8, UR16, 0x4, URZ ;  /* 0x0000000410087890 */ /* 0x000fe4000fffe03f */
[----:B------:R-:W-:Y:S02]  /*1a40*/  UIADD3 UR6, UR18, 0x2, URZ ;  /* 0x0000000212067890 */ /* 0x000fe4000fffe03f */
[----:B------:R-:W-:Y:S01]  /*1a50*/  UIADD3 UR10, UR18, 0x4, URZ ;  /* 0x00000004120a7890 */ /* 0x000fe2000fffe03f */
[----:B------:R-:W-:-:S02]  /*1a60*/  UMOV UR9, 0x40000040 ;  /* 0x4000004000097882 */ /* 0x000fc40000000000 */
[----:B------:R-:W-:Y:S01]  /*1a70*/  HGMMA.64x128x16.F32 R24, gdesc[UR16], RZ, !UPT, gsb0 ;  /* 0x01e00000101879f0 */ /* 0x000fe2000c0008ff */
[----:B------:R-:W-:Y:S01]  /*1a80*/  UMOV UR11, 0x40000040 ;  /* 0x40000040000b7882 */ /* 0x000fe20000000000 */
[----:B------:R-:W-:Y:S02]  /*1a90*/  UIADD3 UR12, UR16, 0x6, URZ ;  /* 0x00000006100c7890 */ /* 0x000fe4000fffe03f */
[----:B------:R-:W-:Y:S01]  /*1aa0*/  UIADD3 UR14, UR18, 0x6, URZ ;  /* 0x00000006120e7890 */ /* 0x000fe2000fffe03f */
[----:B------:R-:W-:Y:S01]  /*1ab0*/  UMOV UR13, 0x40000040 ;  /* 0x40000040000d7882 */ /* 0x000fe20000000000 */
[----:B------:R-:W-:Y:S01]  /*1ac0*/  UMOV UR15, 0x40000040 ;  /* 0x40000040000f7882 */ /* 0x000fe20000000000 */
[----:B------:R-:W-:Y:S02]  /*1ad0*/  WARPGROUP.DEPBAR.LE gsb0, 0x0 ;  /* 0x00008000000079c5 */ /* 0x000fe40000010000 */
[----:B------:R-:W-:-:S06]  /*1ae0*/  WARPGROUP.ARRIVE ;  /* 0x00000000000079c5 */ /* 0x000fcc0000000000 */
[----:B------:R-:W-:Y:S01]  /*1af0*/  HGMMA.64x128x16.F32 R24, gdesc[UR4], R24, gsb0 ;  /* 0x01e00000041879f0 */ /* 0x000fe20008000818 */
        /* <DEDUP_REMOVED lines=12> */
[----:B------:R-:W-:Y:S01]  /*1bc0*/  FMUL.FTZ R21, R25, UR10 ;  /* 0x0000000a19157c20 */ /* 0x000fe20008410000 */
[----:B------:R-:W-:Y:S01]  /*1bd0*/  FMUL.FTZ R25, R28, UR10 ;  /* 0x0000000a1c197c20 */ /* 0x000fe20008410000 */
        /* <DEDUP_REMOVED lines=68> */
[C---:B------:R-:W-:Y:S01]  /*2020*/  IMAD R78, R17.reuse, -0x2, R60 ;  /* 0xfffffffe114e7824 */ /* 0x040fe200078e023c */
[----:B------:R-:W-:Y:S01]  /*2030*/  LEA R79, R88, 0xffffff80, 0x7 ;  /* 0xffffff80584f7811 */ /* 0x000fe200078e38ff */
[----:B------:R-:W-:-:S04]  /*2040*/  IMAD R62, R17, -0x2, R62 ;  /* 0xfffffffe113e7824 */ /* 0x000fc800078e023e */
[----:B------:R-:W3:Y:S01]  /*2050*/  MUFU.TANH R21, R21 ;  /* 0x0000001500157308 */ /* 0x000ee20000002400 */
[----:B--2---:R-:W-:Y:S02]  /*2060*/  VIADD R3, R18, UR42 ;  /* 0x0000002a12037c36 */ /* 0x004fe40008000000 */
[C---:B------:R-:W-:Y:S02]  /*2070*/  VIADD R87, R62.reuse, UR6 ;  /* 0x000000063e577c36 */ /* 0x040fe40008000000 */
[----:B------:R-:W-:-:S03]  /*2080*/  VIADD R82, R62, UR21 ;  /* 0x000000153e527c36 */ /* 0x000fc60008000000 */
[----:B------:R-:W2:Y:S01]  /*2090*/  MUFU.TANH R4, R4 ;  /* 0x0000000400047308 */ /* 0x000ea20000002400 */
[----:B------:R-:W-:Y:S01]  /*20a0*/  VIADDMNMX R67, R3, R87, R78, PT ;  /* 0x0000005703437246 */ /* 0x000fe2000380014e */
[----:B------:R-:W-:-:S06]  /*20b0*/  IMAD.IADD R70, R82, 0x1, R3 ;  /* 0x0000000152467824 */ /* 0x000fcc00078e0203 */
        /* <DEDUP_REMOVED lines=42> */
[----:B------:R1:W1:Y:S08]  /*2360*/  MUFU.TANH R95, R69 ;  /* 0x00000045005f7308 */ /* 0x0002700000002400 */
[----:B------:R-:W1:Y:S08]  /*2370*/  MUFU.TANH R49, R49 ;  /* 0x0000003100317308 */ /* 0x000e700000002400 */
[----:B------:R-:W1:Y:S08]  /*2380*/  MUFU.TANH R50, R50 ;  /* 0x0000003200327308 */ /* 0x000e700000002400 */
[----:B------:R1:W1:Y:S08]  /*2390*/  MUFU.TANH R96, R72 ;  /* 0x0000004800607308 */ /* 0x0002700000002400 */
[----:B------:R1:W1:Y:S08]  /*23a0*/  MUFU.TANH R97, R73 ;  /* 0x0000004900617308 */ /* 0x0002700000002400 */
[----:B------:R-:W1:Y:S08]  /*23b0*/  MUFU.TANH R52, R52 ;  /* 0x0000003400347308 */ /* 0x000e700000002400 */
[----:B------:R-:W1:Y:S08]  /*23c0*/  MUFU.TANH R54, R54 ;  /* 0x0000003600367308 */ /* 0x000e700000002400 */
[----:B------:R1:W1:Y:S08]  /*23d0*/  MUFU.TANH R98, R76 ;  /* 0x0000004c00627308 */ /* 0x0002700000002400 */
        /* <DEDUP_REMOVED lines=25> */
.L_x_11139:
[----:B------:R-:W-:-:S06]  /*2570*/  UISETP.NE.AND UP1, UPT, UR7, 0x1, UPT ;  /* 0x000000010700788c */ /* 0x000fcc000bf25270 */
[----:B------:R-:W-:-:S05]  /*2580*/  PLOP3.LUT P2, PT, PT, PT, UP1, 0x80, 0x0 ;  /* 0x000000000000781c */ /* 0x000fca0003f4f018 */
[----:B------:R-:W-:-:S08]  /*2590*/  @UP1 ULDC.64 UR10, c[0x0][0x9e8] ;  /* 0x00027a00000a1ab9 */ /* 0x000fd00000000a00 */
[----:B------:R-:W-:-:S05]  /*25a0*/  @P2 IMAD.HI.U32 R61, R60, UR10, RZ ;  /* 0x0000000a3c3d2c27 */ /* 0x000fca000f8e00ff */
[----:B------:R-:W-:-:S07]  /*25b0*/  @P2 SHF.R.U32.HI R60, RZ, UR11, R61 ;  /* 0x0000000bff3c2c19 */ /* 0x000fce000801163d */
.L_x_11140:
[----:B------:R-:W-:Y:S05]  /*25c0*/  BSYNC B0 ;  /* 0x0000000000007941 */ /* 0x000fea0003800000 */
.L_x_11138:
[----:B------:R-:W-:-:S04]  /*25d0*/  IMAD R60, R60, UR7, -R79 ;  /* 0x000000073c3c7c24 */ /* 0x000fc8000f8e0a4f */
[----:B------:R-:W-:-:S05]  /*25e0*/  IMAD R60, R17, -0x2, R60 ;  /* 0xfffffffe113c7824 */ /* 0x000fca00078e023c */
[----:B------:R-:W-:Y:S02]  /*25f0*/  VIMNMX R70, R70, R60, !PT ;  /* 0x0000003c46467248 */ /* 0x000fe40007fe0100 */
[----:B------:R-:W-:-:S07]  /*2600*/  VIADDMNMX R67, R60, UR7, R67, PT ;  /* 0x000000073c437c46 */ /* 0x000fce000b800143 */
.L_x_11137:
        /* <DEDUP_REMOVED lines=203> */
.L_x_11143:
[----:B------:R-:W-:-:S06]  /*32c0*/  UISETP.NE.AND UP1, UPT, UR7, 0x1, UPT ;  /* 0x000000010700788c */ /* 0x000fcc000bf25270 */
[----:B------:R-:W-:-:S05]  /*32d0*/  PLOP3.LUT P6, PT, PT, PT, UP1, 0x80, 0x0 ;  /* 0x000000000000781c */ /* 0x000fca0003fcf018 */
[----:B------:R-:W-:-:S08]  /*32e0*/  @UP1 ULDC.64 UR10, c[0x0][0x9e8] ;  /* 0x00027a00000a1ab9 */ /* 0x000fd00000000a00 */
[----:B------:R-:W-:Y:S01]  /*32f0*/  @P6 IMAD.HI.U32 R35, R78, UR10, RZ ;  /* 0x0000000a4e236c27 */ /* 0x000fe2000f8e00ff */
[----:B------:R-:W-:-:S13]  /*3300*/  PLOP3.LUT P6, PT, PT, PT, UP1, 0x80, 0x0 ;  /* 0x000000000000781c */ /* 0x000fda0003fcf018 */
[----:B------:R-:W-:-:S07]  /*3310*/  @P6 SHF.R.U32.HI R78, RZ, UR11, R35 ;  /* 0x0000000bff4e6c19 */ /* 0x000fce0008011623 */
.L_x_11144:
[----:B------:R-:W-:Y:S05]  /*3320*/  BSYNC B0 ;  /* 0x0000000000007941 */ /* 0x000fea0003800000 */
.L_x_11142:
[----:B------:R-:W-:-:S04]  /*3330*/  IMAD R78, R78, UR7, -R79 ;  /* 0x000000074e4e7c24 */ /* 0x000fc8000f8e0a4f */
[----:B------:R-:W-:-:S05]  /*3340*/  IMAD R78, R17, -0x2, R78 ;  /* 0xfffffffe114e7824 */ /* 0x000fca00078e024e */
[----:B------:R-:W-:Y:S02]  /*3350*/  VIMNMX R70, R70, R78, !PT ;  /* 0x0000004e46467248 */ /* 0x000fe40007fe0100 */
[----:B------:R-:W-:-:S07]  /*3360*/  VIADDMNMX R67, R78, UR7, R67, PT ;  /* 0x000000074e437c46 */ /* 0x000fce000b800143 */
.L_x_11141:
[----:B------:R-:W-:Y:S01]  /*3370*/  ISETP.GT.AND P2, PT, R70, 0x1, !P2 ;  /* 0x000000014600780c */ /* 0x000fe20005744270 */
[----:B------:R-:W-:Y:S01]  /*3380*/  ULDC UR22, c[0x0][0x988] ;  /* 0x0002620000167ab9 */ /* 0x000fe20000000800 */
[----:B------:R-:W-:Y:S01]  /*3390*/  LOP3.LUT P6, RZ, R19, 0x8, RZ, 0xc0, !PT ;  /* 0x0000000813ff7812 */ /* 0x000fe200078cc0ff */
[----:B------:R-:W-:Y:S01]  /*33a0*/  IMAD R6, R6, UR47, -R5 ;  /* 0x0000002f06067c24 */ /* 0x000fe2000f8e0a05 */
        /* <DEDUP_REMOVED lines=36> */
[C---:B------:R-:W-:Y:S02]  /*35f0*/  LOP3.LUT P2, RZ, R19.reuse, 0x800000, RZ, 0xc0, !PT ;  /* 0x0080000013ff7812 */ /* 0x040fe4000784c0ff */
[----:B------:R-:W-:Y:S02]  /*3600*/  LOP3.LUT P6, RZ, R19, 0x8000, RZ, 0xc0, !PT ;  /* 0x0000800013ff7812 */ /* 0x000fe400078cc0ff */
        /* <DEDUP_REMOVED lines=54> */
[----:B------:R-:W-:Y:S01]  /*3970*/  ISETP.GT.AND P2, PT, R70, 0x39, !P6 ;  /* 0x000000394600780c */ /* 0x000fe20007744270 */
[----:B------:R-:W1:Y:S01]  /*3980*/  SHFL.BFLY PT, R77, R10, 0x2, 0x1f ;  /* 0x0c401f000a4d7f89 */ /* 0x000e6200000e0000 */
[----:B------:R-:W-:-:S02]  /*3990*/  LOP3.LUT P6, RZ, R19, 0x10, RZ, 0xc0, !PT ;  /* 0x0000001013ff7812 */ /* 0x000fc400078cc0ff */
[----:B------:R-:W-:Y:S02]  /*39a0*/  ISETP.LT.OR P2, PT, R67, 0x3a, P2 ;  /* 0x0000003a4300780c */ /* 0x000fe40001741670 */
[----:B------:R-:W-:Y:S02]  /*39b0*/  R2UR UR10, R6 ;  /* 0x00000000060a72ca */ /* 0x000fe400000e0000 */
[----:B------:R-:W-:Y:S02]  /*39c0*/  FSEL R32, R32, -INF , !P2 ;  /* 0xff80000020207808 */ /* 0x000fe40005000000 */
[----:B------:R-:W-:-:S04]  /*39d0*/  LOP3.LUT P2, RZ, R19, 0x4000, RZ, 0xc0, !PT ;  /* 0x0000400013ff7812 */ /* 0x000fc8000784c0ff */
[----:B------:R-:W-:-:S04]  /*39e0*/  ISETP.GT.AND P2, PT, R70, 0x40, !P2 ;  /* 0x000000404600780c */ /* 0x000fc80005744270 */
[----:B------:R-:W-:Y:S01]  /*39f0*/  ISETP.LT.OR P2, PT, R67, 0x41, P2 ;  /* 0x000000414300780c */ /* 0x000fe20001741670 */
[----:B------:R-:W-:-:S03]  /*3a00*/  UIADD3 UR10, UR42, UR10, URZ ;  /* 0x0000000a2a0a7290 */ /* 0x000fc6000fffe03f */
[----:B------:R-:W-:Y:S01]  /*3a10*/  FSEL R34, R34, -INF , !P2 ;  /* 0xff80000022227808 */ /* 0x000fe20005000000 */
[----:B------:R-:W-:Y:S01]  /*3a20*/  UIADD3 UR6, UR10, UR6, URZ ;  /* 0x000000060a067290 */ /* 0x000fe2000fffe03f */
        /* <DEDUP_REMOVED lines=56> */
[----:B------:R-:W-:Y:S01]  /*3db0*/  MUFU.EX2 R148, R148 ;  /* 0x0000009400947308 */ /* 0x000fe20000000800 */
[----:B------:R-:W-:Y:S01]  /*3dc0*/  FMNMX.FTZ R10, R4, R37, !PT ;  /* 0x00000025040a7209 */ /* 0x000fe20007810000 */
[--C-:B------:R-:W-:Y:S01]  /*3dd0*/  FFMA.FTZ R73, R76, UR22, -R78.reuse ;  /* 0x000000164c497c23 */ /* 0x100fe2000801084e */
[----:B------:R-:W-:Y:S01]  /*3de0*/  ISETP.GT.AND P2, PT, R70, 0x69, !P2 ;  /* 0x000000694600780c */ /* 0x000fe20005744270 */
[--C-:B------:R-:W-:Y:S01]  /*3df0*/  FFMA.FTZ R120, R29, UR22, -R78.reuse ;  /* 0x000000161d787c23 */ /* 0x100fe2000801084e */
[----:B------:R-:W-:Y:S01]  /*3e00*/  FMNMX.FTZ R10, R9, R10, !PT ;  /* 0x0000000a090a7209 */ /* 0x000fe20007810000 */
[--C-:B------:R-:W-:Y:S01]  /*3e10*/  FFMA.FTZ R144, R75, UR22, -R78.reuse ;  /* 0x000000164b907c23 */ /* 0x100fe2000801084e */
[----:B------:R-:W-:Y:S01]  /*3e20*/  ISETP.LT.OR P2, PT, R67, 0x6a, P2 ;  /* 0x0000006a4300780c */ /* 0x000fe20001741670 */
[----:B------:R-:W1:Y:S01]  /*3e30*/  MUFU.EX2 R71, R71 ;  /* 0x0000004700477308 */ /* 0x000e620000000800 */
        /* <DEDUP_REMOVED lines=9> */
[----:B------:R-:W2:Y:S01]  /*3ed0*/  MUFU.EX2 R150, R150 ;  /* 0x0000009600967308 */ /* 0x000ea20000000800 */
[----:B------:R-:W-:Y:S01]  /*3ee0*/  FSEL R60, R51, -INF , !P5 ;  /* 0xff800000333c7808 */ /* 0x000fe20006800000 */
[--C-:B------:R-:W-:Y:S01]  /*3ef0*/  FFMA.FTZ R146, R72, UR22, -R78.reuse ;  /* 0x0000001648927c23 */ /* 0x100fe2000801084e */
[----:B------:R-:W-:Y:S01]  /*3f00*/  FMNMX.FTZ R10, R12, R77, !PT ;  /* 0x0000004d0c0a7209 */ /* 0x000fe20007810000 */
[--C-:B------:R-:W-:Y:S01]  /*3f10*/  FFMA.FTZ R69, R69, UR22, -R78.reuse ;  /* 0x0000001645457c23 */ /* 0x100fe2000801084e */
[----:B------:R-:W-:Y:S01]  /*3f20*/  ISETP.LT.OR P6, PT, R67, 0x7a, P6 ;  /* 0x0000007a4300780c */ /* 0x000fe200037c1670 */
[--C-:B------:R-:W-:Y:S01]  /*3f30*/  FFMA.FTZ R140, R68, UR22, -R78.reuse ;  /* 0x00000016448c7c23 */ /* 0x100fe2000801084e */
[----:B------:R-:W-:Y:S01]  /*3f40*/  FMNMX.FTZ R77, R13, R10, !PT ;  /* 0x0000000a0d4d7209 */ /* 0x000fe20007810000 */
[----:B------:R-:W3:Y:S01]  /*3f50*/  MUFU.EX2 R73, R73 ;  /* 0x0000004900497308 */ /* 0x000ee20000000800 */
[----:B------:R-:W-:Y:S01]  /*3f60*/  FSEL R55, R55, -INF , !P6 ;  /* 0xff80000037377808 */ /* 0x000fe20007000000 */
[--C-:B------:R-:W-:Y:S01]  /*3f70*/  FFMA.FTZ R64, R64, UR22, -R78.reuse ;  /* 0x0000001640407c23 */ /* 0x100fe2000801084e */
[----:B------:R-:W-:Y:S01]  /*3f80*/  FMNMX.FTZ R10, R14, R77, !PT ;  /* 0x0000004d0e0a7209 */ /* 0x000fe20007810000 */
[--C-:B------:R-:W-:Y:S01]  /*3f90*/  FFMA.FTZ R128, R57, UR22, -R78.reuse ;  /* 0x0000001639807c23 */ /* 0x100fe2000801084e */
[--C-:B------:R-:W-:Y:S01]  /*3fa0*/  FFMA.FTZ R142, R66, UR22, -R78.reuse ;  /* 0x00000016428e7c23 */ /* 0x100fe2000801084e */
[--C-:B------:R-:W-:Y:S01]  /*3fb0*/  FFMA.FTZ R57, R44, UR22, -R78.reuse ;  /* 0x000000162c397c23 */ /* 0x100fe2000801084e */
[----:B------:R-:W-:Y:S01]  /*3fc0*/  FMNMX.FTZ R77, R15, R10, !PT ;  /* 0x0000000a0f4d7209 */ /* 0x000fe20007810000 */
[----:B------:R-:W4:Y:S01]  /*3fd0*/  MUFU.EX2 R144, R144 ;  /* 0x0000009000907308 */ /* 0x000f220000000800 */
[--C-:B------:R-:W-:Y:S01]  /*3fe0*/  FFMA.FTZ R62, R62, UR22, -R78.reuse ;  /* 0x000000163e3e7c23 */ /* 0x100fe2000801084e */
[--C-:B------:R-:W-:Y:S01]  /*3ff0*/  FFMA.FTZ R136, R65, UR22, -R78.reuse ;  /* 0x0000001641887c23 */ /* 0x100fe2000801084e */
[----:B------:R-:W-:Y:S01]  /*4000*/  FMNMX.FTZ R77, R20, R77, !PT ;  /* 0x0000004d144d7209 */ /* 0x000fe20007810000 */
[--C-:B------:R-:W-:Y:S01]  /*4010*/  FFMA.FTZ R130, R48, UR22, -R78.reuse ;  /* 0x0000001630827c23 */ /* 0x100fe2000801084e */
[--C-:B------:R-:W-:Y:S01]  /*4020*/  FFMA.FTZ R65, R89, UR22, -R78.reuse ;  /* 0x0000001659417c23 */ /* 0x100fe2000801084e */
[--C-:B------:R-:W-:Y:S01]  /*4030*/  FFMA.FTZ R138, R90, UR22, -R78.reuse ;  /* 0x000000165a8a7c23 */ /* 0x100fe2000801084e */
[----:B------:R-:W-:Y:S01]  /*4040*/  FMNMX.FTZ R77, R24, R77, !PT ;  /* 0x0000004d184d7209 */ /* 0x000fe20007810000 */
[----:B------:R-:W5:Y:S01]  /*4050*/  MUFU.EX2 R75, R75 ;  /* 0x0000004b004b7308 */ /* 0x000f620000000800 */
        /* <DEDUP_REMOVED lines=9> */
[----:B------:R-:W-:Y:S01]  /*40f0*/  FFMA.FTZ R27, R27, UR22, -R78 ;  /* 0x000000161b1b7c23 */ /* 0x000fe2000801084e */
[----:B------:R-:W-:-:S04]  /*4100*/  FMNMX.FTZ R79, R30, R79, !PT ;  /* 0x0000004f1e4f7209 */ /* 0x000fc80007810000 */
[----:B------:R-:W-:Y:S01]  /*4110*/  FMNMX.FTZ R79, R32, R79, !PT ;  /* 0x0000004f204f7209 */ /* 0x000fe20007810000 */
[----:B------:R-:W5:Y:S03]  /*4120*/  MUFU.EX2 R69, R69 ;  /* 0x0000004500457308 */ /* 0x000f660000000800 */
        /* <DEDUP_REMOVED lines=21> */
[----:B------:R-:W-:Y:S01]  /*4280*/  FMNMX.FTZ R10, R60, R51, !PT ;  /* 0x000000333c0a7209 */ /* 0x000fe20007810000 */
[--C-:B------:R-:W-:Y:S01]  /*4290*/  FFMA.FTZ R51, R53, UR22, -R78.reuse ;  /* 0x0000001635337c23 */ /* 0x100fe2000801084e */
[----:B------:R-:W-:Y:S02]  /*42a0*/  FFMA.FTZ R53, R59, UR22, -R78 ;  /* 0x000000163b357c23 */ /* 0x000fe4000801084e */
        /* <DEDUP_REMOVED lines=15> */
[----:B------:R-:W-:Y:S03]  /*43a0*/  MUFU.EX2 R57, R57 ;  /* 0x0000003900397308 */ /* 0x000fe60000000800 */
[----:B------:R-:W-:Y:S02]  /*43b0*/  FSEL R25, R29, RZ, P2 ;  /* 0x000000ff1d197208 */ /* 0x000fe40001000000 */
[----:B------:R-:W-:-:S03]  /*43c0*/  PLOP3.LUT P2, PT, PT, PT, UP0, 0x40, 0x0 ;  /* 0x000000000000781c */ /* 0x000fc60003f4e808 */
[----:B------:R-:W-:Y:S01]  /*43d0*/  FFMA.FTZ R145, R7, UR22, -R25 ;  /* 0x0000001607917c23 */ /* 0x000fe20008010819 */
[----:B------:R-:W-:Y:S01]  /*43e0*/  FADD.FTZ R7, R148, R71 ;  /* 0x0000004794077221 */ /* 0x000fe20000010000 */
[--C-:B------:R-:W-:Y:S01]  /*43f0*/  FFMA.FTZ R143, R20, UR22, -R25.reuse ;  /* 0x00000016148f7c23 */ /* 0x100fe20008010819 */
[--C-:B------:R-:W-:Y:S01]  /*4400*/  FFMA.FTZ R20, R24, UR22, -R25.reuse ;  /* 0x0000001618147c23 */ /* 0x100fe20008010819 */
[----:B------:R-:W-:Y:S01]  /*4410*/  FFMA.FTZ R24, R28, UR22, -R25 ;  /* 0x000000161c187c23 */ /* 0x000fe20008010819 */
[----:B--2---:R-:W-:Y:S01]  /*4420*/  FADD.FTZ R28, R150, R7 ;  /* 0x00000007961c7221 */ /* 0x004fe20000010000 */
[--C-:B------:R-:W-:Y:S01]  /*4430*/  FFMA.FTZ R149, R4, UR22, -R25.reuse ;  /* 0x0000001604957c23 */ /* 0x100fe20008010819 */
[--C-:B------:R-:W-:Y:S01]  /*4440*/  FFMA.FTZ R4, R37, UR22, -R25.reuse ;  /* 0x0000001625047c23 */ /* 0x100fe20008010819 */
[--C-:B------:R-:W-:Y:S01]  /*4450*/  FFMA.FTZ R151, R9, UR22, -R25.reuse ;  /* 0x0000001609977c23 */ /* 0x100fe20008010819 */
[----:B---3--:R-:W-:Y:S01]  /*4460*/  FADD.FTZ R7, R73, R28 ;  /* 0x0000001c49077221 */ /* 0x008fe20000010000 */
[--C-:B------:R-:W-:Y:S01]  /*4470*/  FFMA.FTZ R44, R35, UR22, -R25.reuse ;  /* 0x00000016232c7c23 */ /* 0x100fe20008010819 */
[----:B------:R-:W-:Y:S01]  /*4480*/  FFMA.FTZ R139, R30, UR22, -R25 ;  /* 0x000000161e8b7c23 */ /* 0x000fe20008010819 */
[----:B------:R-:W-:Y:S01]  /*4490*/  MUFU.EX2 R149, R149 ;  /* 0x0000009500957308 */ /* 0x000fe20000000800 */
[----:B----4-:R-:W-:Y:S01]  /*44a0*/  FADD.FTZ R28, R144, R7 ;  /* 0x00000007901c7221 */ /* 0x010fe20000010000 */
[--C-:B------:R-:W-:Y:S01]  /*44b0*/  FFMA.FTZ R48, R11, UR22, -R25.reuse ;  /* 0x000000160b307c23 */ /* 0x100fe20008010819 */
[--C-:B------:R-:W-:Y:S01]  /*44c0*/  FFMA.FTZ R147, R12, UR22, -R25.reuse ;  /* 0x000000160c937c23 */ /* 0x100fe20008010819 */
[--C-:B------:R-:W-:Y:S01]  /*44d0*/  FFMA.FTZ R137, R26, UR22, -R25.reuse ;  /* 0x000000161a897c23 */ /* 0x100fe20008010819 */
[----:B-----5:R-:W-:Y:S01]  /*44e0*/  FADD.FTZ R7, R75, R28 ;  /* 0x0000001c4b077221 */ /* 0x020fe20000010000 */
[--C-:B------:R-:W-:Y:S01]  /*44f0*/  FFMA.FTZ R26, R32, UR22, -R25.reuse ;  /* 0x00000016201a7c23 */ /* 0x100fe20008010819 */
[----:B------:R-:W-:Y:S01]  /*4500*/  FFMA.FTZ R12, R13, UR22, -R25 ;  /* 0x000000160d0c7c23 */ /* 0x000fe20008010819 */
[----:B------:R-:W1:Y:S01]  /*4510*/  MUFU.EX2 R4, R4 ;  /* 0x0000000400047308 */ /* 0x000e620000000800 */
[----:B------:R-:W-:Y:S01]  /*4520*/  FADD.FTZ R30, R146, R7 ;  /* 0x00000007921e7221 */ /* 0x000fe20000010000 */
[--C-:B------:R-:W-:Y:S01]  /*4530*/  FFMA.FTZ R141, R14, UR22, -R25.reuse ;  /* 0x000000160e8d7c23 */ /* 0x100fe20008010819 */
[--C-:B------:R-:W-:Y:S01]  /*4540*/  FFMA.FTZ R133, R34, UR22, -R25.reuse ;  /* 0x0000001622857c23 */ /* 0x100fe20008010819 */
[--C-:B------:R-:W-:Y:S01]  /*4550*/  FFMA.FTZ R14, R15, UR22, -R25.reuse ;  /* 0x000000160f0e7c23 */ /* 0x100fe20008010819 */
[----:B------:R-:W-:Y:S01]  /*4560*/  FADD.FTZ R7, R69, R30 ;  /* 0x0000001e45077221 */ /* 0x000fe20000010000 */
[--C-:B------:R-:W-:Y:S01]  /*4570*/  FFMA.FTZ R28, R36, UR22, -R25.reuse ;  /* 0x00000016241c7c23 */ /* 0x100fe20008010819 */
[----:B------:R-:W-:Y:S01]  /*4580*/  FFMA.FTZ R135, R38, UR22, -R25 ;  /* 0x0000001626877c23 */ /* 0x000fe20008010819 */
[----:B------:R-:W2:Y:S01]  /*4590*/  MUFU.EX2 R151, R151 ;  /* 0x0000009700977308 */ /* 0x000ea20000000800 */
        /* <DEDUP_REMOVED lines=8> */
[----:B-1----:R-:W-:Y:S01]  /*4620*/  FADD.FTZ R32, R149, R4 ;  /* 0x0000000495207221 */ /* 0x002fe20000010000 */
[----:B------:R-:W-:Y:S01]  /*4630*/  FADD.FTZ R34, R142, R9 ;  /* 0x000000098e227221 */ /* 0x000fe20000010000 */
[--C-:B------:R-:W-:Y:S01]  /*4640*/  FFMA.FTZ R54, R54, UR22, -R25.reuse ;  /* 0x0000001636367c23 */ /* 0x100fe20008010819 */
[--C-:B------:R-:W-:Y:S01]  /*4650*/  FFMA.FTZ R56, R56, UR22, -R25.reuse ;  /* 0x0000001638387c23 */ /* 0x100fe20008010819 */
[--C-:B------:R-:W-:Y:S01]  /*4660*/  FFMA.FTZ R43, R43, UR22, -R25.reuse ;  /* 0x000000162b2b7c23 */ /* 0x100fe20008010819 */
[----:B------:R-:W-:Y:S01]  /*4670*/  FADD.FTZ R9, R79, R34 ;  /* 0x000000224f097221 */ /* 0x000fe20000010000 */
[--C-:B------:R-:W-:Y:S01]  /*4680*/  FFMA.FTZ R46, R46, UR22, -R25.reuse ;  /* 0x000000162e2e7c23 */ /* 0x100fe20008010819 */
[----:B------:R-:W1:Y:S01]  /*4690*/  MUFU.EX2 R145, R145 ;  /* 0x0000009100917308 */ /* 0x000e620000000800 */
[----:B--2---:R-:W-:Y:S01]  /*46a0*/  FADD.FTZ R7, R151, R32 ;  /* 0x0000002097077221 */ /* 0x004fe20000010000 */
[--C-:B------:R-:W-:Y:S01]  /*46b0*/  FFMA.FTZ R61, R61, UR22, -R25.reuse ;  /* 0x000000163d3d7c23 */ /* 0x100fe20008010819 */
[----:B------:R-:W-:Y:S01]  /*46c0*/  FFMA.FTZ R60, R60, UR22, -R25 ;  /* 0x000000163c3c7c23 */ /* 0x000fe20008010819 */
[----:B------:R-:W-:-:S02]  /*46d0*/  F2FP.F16.F32.PACK_AB R149, R4, R149 ;  /* 0x000000950495723e */ /* 0x000fc400000000ff */
[----:B------:R-:W-:Y:S02]  /*46e0*/  F2FP.F16.F32.PACK_AB R148, R71, R148 ;  /* 0x000000944794723e */ /* 0x000fe400000000ff */
[----:B------:R-:W2:Y:S01]  /*46f0*/  MUFU.EX2 R48, R48 ;  /* 0x0000003000307308 */ /* 0x000ea20000000800 */
[----:B---3--:R-:W-:Y:S01]  /*4700*/  FADD.FTZ R32, R44, R7 ;  /* 0x000000072c207221 */ /* 0x008fe20000010000 */
[----:B------:R-:W-:Y:S02]  /*4710*/  F2FP.F16.F32.PACK_AB R150, R73, R150 ;  /* 0x000000964996723e */ /* 0x000fe400000000ff */
[----:B------:R-:W-:Y:S02]  /*4720*/  F2FP.F16.F32.PACK_AB R144, R75, R144 ;  /* 0x000000904b90723e */ /* 0x000fe400000000ff */
[----:B------:R-:W-:Y:S02]  /*4730*/  F2FP.F16.F32.PACK_AB R146, R69, R146 ;  /* 0x000000924592723e */ /* 0x000fe400000000ff */
[----:B------:R-:W3:Y:S01]  /*4740*/  MUFU.EX2 R147, R147 ;  /* 0x0000009300937308 */ /* 0x000ee20000000800 */
[----:B-1----:R-:W-:Y:S01]  /*4750*/  FADD.FTZ R7, R145, R32 ;  /* 0x0000002091077221 */ /* 0x002fe20000010000 */
[----:B------:R-:W-:Y:S01]  /*4760*/  FADD.FTZ R32, R136, R9 ;  /* 0x0000000988207221 */ /* 0x000fe20000010000 */
[----:B------:R-:W-:-:S02]  /*4770*/  F2FP.F16.F32.PACK_AB R140, R77, R140 ;  /* 0x0000008c4d8c723e */ /* 0x000fc400000000ff */
[----:B------:R-:W-:Y:S01]  /*4780*/  F2FP.F16.F32.PACK_AB R142, R79, R142 ;  /* 0x0000008e4f8e723e */ /* 0x000fe200000000ff */
[----:B------:R-:W-:Y:S01]  /*4790*/  FADD.FTZ R9, R65, R32 ;  /* 0x0000002041097221 */ /* 0x000fe20000010000 */
[----:B------:R-:W-:Y:S01]  /*47a0*/  FFMA.FTZ R32, R45, UR22, -R25 ;  /* 0x000000162d207c23 */ /* 0x000fe20008010819 */
[----:B------:R-:W1:Y:S01]  /*47b0*/  MUFU.EX2 R12, R12 ;  /* 0x0000000c000c7308 */ /* 0x000e620000000800 */
[----:B--2---:R-:W-:Y:S01]  /*47c0*/  FADD.FTZ R34, R48, R7 ;  /* 0x0000000730227221 */ /* 0x004fe20000010000 */
[----:B------:R-:W-:Y:S01]  /*47d0*/  FADD.FTZ R36, R138, R9 ;  /* 0x000000098a247221 */ /* 0x000fe20000010000 */
[----:B------:R-:W-:Y:S01]  /*47e0*/  FFMA.FTZ R25, R55, UR22, -R25 ;  /* 0x0000001637197c23 */ /* 0x000fe20008010819 */
[----:B------:R-:W-:Y:S02]  /*47f0*/  F2FP.F16.F32.PACK_AB R136, R65, R136 ;  /* 0x000000884188723e */ /* 0x000fe400000000ff */
[----:B------:R-:W-:Y:S02]  /*4800*/  F2FP.F16.F32.PACK_AB R138, R63, R138 ;  /* 0x0000008a3f8a723e */ /* 0x000fe400000000ff */
[----:B------:R-:W2:Y:S01]  /*4810*/  MUFU.EX2 R141, R141 ;  /* 0x0000008d008d7308 */ /* 0x000ea20000000800 */
[----:B---3--:R-:W-:Y:S01]  /*4820*/  FADD.FTZ R7, R147, R34 ;  /* 0x0000002293077221 */ /* 0x008fe20000010000 */
[----:B------:R-:W-:-:S02]  /*4830*/  F2FP.F16.F32.PACK_AB R151, R44, R151 ;  /* 0x000000972c97723e */ /* 0x000fc400000000ff */
[----:B------:R-:W-:-:S04]  /*4840*/  F2FP.F16.F32.PACK_AB R145, R48, R145 ;  /* 0x000000913091723e */ /* 0x000fc800000000ff */
[----:B------:R-:W3:Y:S01]  /*4850*/  MUFU.EX2 R14, R14 ;  /* 0x0000000e000e7308 */ /* 0x000ee20000000800 */
[C---:B-1----:R-:W-:Y:S01]  /*4860*/  FADD.FTZ R34, R12.reuse, R7 ;  /* 0x000000070c227221 */ /* 0x042fe20000010000 */
[----:B------:R-:W-:Y:S01]  /*4870*/  FADD.FTZ R7, R63, R36 ;  /* 0x000000243f077221 */ /* 0x000fe20000010000 */
[----:B------:R-:W-:-:S03]  /*4880*/  F2FP.F16.F32.PACK_AB R147, R12, R147 ;  /* 0x000000930c93723e */ /* 0x000fc600000000ff */
[----:B------:R-:W-:Y:S01]  /*4890*/  FADD.FTZ R36, R132, R7 ;  /* 0x0000000784247221 */ /* 0x000fe20000010000 */
[----:B------:R-:W-:Y:S01]  /*48a0*/  F2FP.F16.F32.PACK_AB R132, R47, R132 ;  /* 0x000000842f84723e */ /* 0x000fe200000000ff */
[----:B------:R-:W1:Y:S01]  /*48b0*/  MUFU.EX2 R143, R143 ;  /* 0x0000008f008f7308 */ /* 0x000e620000000800 */
[----:B--2---:R-:W-:Y:S01]  /*48c0*/  FADD.FTZ R5, R141, R34 ;  /* 0x000000228d057221 */ /* 0x004fe20000010000 */
[----:B------:R-:W-:-:S04]  /*48d0*/  FADD.FTZ R7, R47, R36 ;  /* 0x000000242f077221 */ /* 0x000fc80000010000 */
[----:B------:R-:W-:Y:S01]  /*48e0*/  FADD.FTZ R36, R134, R7 ;  /* 0x0000000786247221 */ /* 0x000fe20000010000 */
[C---:B------:R-:W-:Y:S01]  /*48f0*/  F2FP.F16.F32.PACK_AB R134, R51.reuse, R134 ;  /* 0x000000863386723e */ /* 0x040fe200000000ff */
[----:B------:R-:W2:Y:S01]  /*4900*/  MUFU.EX2 R20, R20 ;  /* 0x0000001400147308 */ /* 0x000ea20000000800 */
[C---:B---3--:R-:W-:Y:S01]  /*4910*/  FADD.FTZ R34, R14.reuse, R5 ;  /* 0x000000050e227221 */ /* 0x048fe20000010000 */
[----:B------:R-:W-:Y:S01]  /*4920*/  FADD.FTZ R7, R51, R36 ;  /* 0x0000002433077221 */ /* 0x000fe20000010000 */
[----:B------:R-:W-:-:S03]  /*4930*/  F2FP.F16.F32.PACK_AB R141, R14, R141 ;  /* 0x0000008d0e8d723e */ /* 0x000fc600000000ff */
[----:B------:R-:W-:Y:S01]  /*4940*/  FADD.FTZ R36, R128, R7 ;  /* 0x0000000780247221 */ /* 0x000fe20000010000 */
[----:B------:R-:W-:Y:S01]  /*4950*/  F2FP.F16.F32.PACK_AB R128, R53, R128 ;  /* 0x000000803580723e */ /* 0x000fe200000000ff */
[----:B------:R-:W3:Y:S01]  /*4960*/  MUFU.EX2 R137, R137 ;  /* 0x0000008900897308 */ /* 0x000ee20000000800 */
[----:B-1----:R-:W-:Y:S01]  /*4970*/  FADD.FTZ R5, R143, R34 ;  /* 0x000000228f057221 */ /* 0x002fe20000010000 */
[----:B------:R-:W-:-:S04]  /*4980*/  FADD.FTZ R7, R53, R36 ;  /* 0x0000002435077221 */ /* 0x000fc80000010000 */
[----:B------:R-:W-:Y:S01]  /*4990*/  FADD.FTZ R36, R130, R7 ;  /* 0x0000000782247221 */ /* 0x000fe20000010000 */
[C---:B------:R-:W-:Y:S01]  /*49a0*/  F2FP.F16.F32.PACK_AB R130, R57.reuse, R130 ;  /* 0x000000823982723e */ /* 0x040fe200000000ff */
[----:B------:R-:W1:Y:S01]  /*49b0*/  MUFU.EX2 R24, R24 ;  /* 0x0000001800187308 */ /* 0x000e620000000800 */
[C---:B--2---:R-:W-:Y:S01]  /*49c0*/  FADD.FTZ R34, R20.reuse, R5 ;  /* 0x0000000514227221 */ /* 0x044fe20000010000 */
[----:B------:R-:W-:Y:S01]  /*49d0*/  FADD.FTZ R7, R57, R36 ;  /* 0x0000002439077221 */ /* 0x000fe20000010000 */
[----:B------:R-:W-:-:S05]  /*49e0*/  F2FP.F16.F32.PACK_AB R143, R20, R143 ;  /* 0x0000008f148f723e */ /* 0x000fca00000000ff */
        /* <DEDUP_REMOVED lines=65> */
[----:B--2---:R-:W-:Y:S01]  /*4e00*/  FADD.FTZ R4, R60, R7 ;  /* 0x000000073c047221 */ /* 0x004fe20000010000 */
[----:B------:R-:W-:-:S03]  /*4e10*/  VIADD R7, R88, 0xfffffffe ;  /* 0xfffffffe58077836 */ /* 0x000fc60000000000 */
[C---:B---3--:R-:W-:Y:S01]  /*4e20*/  FADD.FTZ R4, R25.reuse, R4 ;  /* 0x0000000419047221 */ /* 0x048fe20000010000 */
        /* <DEDUP_REMOVED lines=12> */
.L_x_11146:
[----:B------:R-:W-:-:S11]  /*4ef0*/  UISETP.NE.AND UP1, UPT, UR7, 0x1, UPT ;  /* 0x000000010700788c */ /* 0x000fd6000bf25270 */
[----:B------:R-:W-:Y:S02]  /*4f00*/  @UP1 ULDC.64 UR18, c[0x0][0x9e8] ;  /* 0x00027a0000121ab9 */ /* 0x000fe40000000a00 */
[----:B------:R-:W-:-:S04]  /*4f10*/  UIMAD.WIDE.U32 UR10, UR14, UR18, URZ ;  /* 0x000000120e0a72a5 */ /* 0x000fc8000f8e003f */
[----:B------:R-:W-:-:S12]  /*4f20*/  @UP1 USHF.R.U32.HI UR14, URZ, UR19, UR11 ;  /* 0x000000133f0e1299 */ /* 0x000fd8000801160b */
.L_x_11147:
[----:B------:R-:W-:-:S04]  /*4f30*/  UIMAD UR7, UR14, UR7, UR7 ;  /* 0x000000070e0772a4 */ /* 0x000fc8000f8e0207 */
[----:B------:R-:W-:-:S04]  /*4f40*/  UISETP.LT.AND UP1, UPT, UR6, UR7, UPT ;  /* 0x000000070600728c */ /* 0x000fc8000bf21270 */
[----:B------:R-:W-:-:S12]  /*4f50*/  USEL UR6, UR6, UR7, UP1 ;  /* 0x0000000706067287 */ /* 0x000fd80008800000 */
.L_x_11145:
        /* <DEDUP_REMOVED lines=21> */
[----:B------:R-:W-:-:S13]  /*50b0*/  ISETP.GE.AND P2, PT, R7, UR29, PT ;  /* 0x0000001d07007c0c */ /* 0x000fda000bf46270 */
[----:B------:R-:W-:Y:S05]  /*50c0*/  @!P2 BRA `(.L_x_11148) ;  /* 0x000000340050a947 */ /* 0x000fea0003800000 */
[----:B------:R-:W-:Y:S01]  /*50d0*/  IMAD.IADD R9, R3, 0x1, R6 ;  /* 0x0000000103097824 */ /* 0x000fe200078e0206 */
[----:B------:R-:W-:Y:S01]  /*50e0*/  ULDC UR23, c[0x0][0x9e4] ;  /* 0x0002790000177ab9 */ /* 0x000fe20000000800 */
[----:B------:R-:W-:Y:S01]  /*50f0*/  IMAD.MOV.U32 R119, RZ, RZ, RZ ;  /* 0x000000ffff777224 */ /* 0x000fe200078e00ff */
[----:B------:R-:W-:Y:S01]  /*5100*/  ULDC UR25, c[0x0][0x288] ;  /* 0x0000a20000197ab9 */ /* 0x000fe20000000800 */
[----:B------:R-:W-:Y:S01]  /*5110*/  ULDC UR22, c[0x0][0x988] ;  /* 0x0002620000167ab9 */ /* 0x000fe20000000800 */
[----:B------:R-:W-:Y:S01]  /*5120*/  ULDC UR26, c[0x0][0x9d8] ;  /* 0x00027600001a7ab9 */ /* 0x000fe20000000800 */
[----:B------:R-:W-:-:S05]  /*5130*/  ULDC UR24, c[0x0][0x9e0] ;  /* 0x0002780000187ab9 */ /* 0x000fca0000000800 */
.L_x_11165:
        /* <DEDUP_REMOVED lines=9> */
.L_x_11150:
[----:B------:R-:W-:Y:S01]  /*51d0*/  ULEA UR6, UR28, UR40, 0x3 ;  /* 0x000000281c067291 */ /* 0x000fe2000f8e183f */
[----:B------:R-:W-:-:S05]  /*51e0*/  IMAD.U32 R11, RZ, RZ, UR27 ;  /* 0x0000001bff0b7e24 */ /* 0x000fca000f8e00ff */
[----:B------:R-:W-:-:S04]  /*51f0*/  SHF.L.U32 R11, R11, 0x1f, RZ ;  /* 0x0000001f0b0b7819 */ /* 0x000fc800000006ff */
[----:B------:R1:W2:Y:S01]  /*5200*/  SYNCS.PHASECHK.TRANS64.TRYWAIT P2, [UR6+0x16830], R11 ;  /* 0x0168300bff0075a7 */ /* 0x0002a20008040146 */
[----:B------:R-:W-:Y:S05]  /*5210*/  @!P0 BRA `(.L_x_11151) ;  /* 0x0000000000048947 */ /* 0x000fea0003800000 */
[----:B------:R-:W-:Y:S01]  /*5220*/  BPT.TRAP 0x1 ;  /* 0x000000040000795c */ /* 0x000fe20000300000 */
.L_x_11151:
[----:B--2---:R-:W-:Y:S05]  /*5230*/  @P2 BRA `(.L_x_11149) ;  /* 0x0000000000082947 */ /* 0x004fea0003800000 */
[----:B------:R-:W2:Y:S02]  /*5240*/  SYNCS.PHASECHK.TRANS64.TRYWAIT P2, [UR6+0x16830], R11 ;  /* 0x0168300bff0075a7 */ /* 0x000ea40008040146 */
[----:B--2---:R-:W-:Y:S05]  /*5250*/  @!P2 BRA `(.L_x_11152) ;  /* 0x000000d000d8a947 */ /* 0x004fea0003800000 */
.L_x_11149:
        /* <DEDUP_REMOVED lines=25> */
.L_x_11154:
[----:B------:R-:W-:Y:S01]  /*53f0*/  ULEA UR6, UR39, UR40, 0x3 ;  /* 0x0000002827067291 */ /* 0x000fe2000f8e183f */
[----:B------:R-:W-:-:S05]  /*5400*/  IMAD.U32 R11, RZ, RZ, UR37 ;  /* 0x00000025ff0b7e24 */ /* 0x000fca000f8e00ff */
[----:B------:R-:W-:-:S04]  /*5410*/  SHF.L.U32 R11, R11, 0x1f, RZ ;  /* 0x0000001f0b0b7819 */ /* 0x000fc800000006ff */
[----:B------:R1:W2:Y:S01]  /*5420*/  SYNCS.PHASECHK.TRANS64.TRYWAIT P2, [UR6+0x16850], R11 ;  /* 0x0168500bff0075a7 */ /* 0x0002a20008040146 */
[----:B------:R-:W-:Y:S05]  /*5430*/  @!P0 BRA `(.L_x_11155) ;  /* 0x0000000000048947 */ /* 0x000fea0003800000 */
[----:B------:R-:W-:Y:S01]  /*5440*/  BPT.TRAP 0x1 ;  /* 0x000000040000795c */ /* 0x000fe20000300000 */
.L_x_11155:
[----:B--2---:R-:W-:Y:S05]  /*5450*/  @P2 BRA `(.L_x_11153) ;  /* 0x0000000000082947 */ /* 0x004fea0003800000 */
[----:B------:R-:W2:Y:S02]  /*5460*/  SYNCS.PHASECHK.TRANS64.TRYWAIT P2, [UR6+0x16850], R11 ;  /* 0x0168500bff0075a7 */ /* 0x000ea40008040146 */
[----:B--2---:R-:W-:Y:S05]  /*5470*/  @!P2 BRA `(.L_x_11156) ;  /* 0x000000d00068a947 */ /* 0x004fea0003800000 */
.L_x_11153:
        /* <DEDUP_REMOVED lines=13> */
[----:B------:R-:W3:Y:S01]  /*5550*/  LDC R78, c[0x0][0x2e0] ;  /* 0x0000b800ff4e7b82 */ /* 0x000ee20000000800 */
[----:B--2---:R-:W-:Y:S01]  /*5560*/  FMUL.FTZ R12, R25, UR26 ;  /* 0x0000001a190c7c20 */ /* 0x004fe20008410000 */
[----:B------:R-:W-:Y:S01]  /*5570*/  FMUL.FTZ R25, R32, UR26 ;  /* 0x0000001a20197c20 */ /* 0x000fe20008410000 */
[----:B------:R-:W-:Y:S01]  /*5580*/  FMUL.FTZ R32, R37, UR26 ;  /* 0x0000001a25207c20 */ /* 0x000fe20008410000 */
[----:B------:R-:W-:Y:S01]  /*5590*/  FMUL.FTZ R37, R46, UR26 ;  /* 0x0000001a2e257c20 */ /* 0x000fe20008410000 */
[----:B------:R-:W-:Y:S01]  /*55a0*/  FMUL.FTZ R46, R49, UR26 ;  /* 0x0000001a312e7c20 */ /* 0x000fe20008410000 */
[----:B------:R-:W-:Y:S01]  /*55b0*/  UMOV UR6, UR10 ;  /* 0x0000000a00067c82 */ /* 0x000fe20008000000 */
[----:B------:R-:W-:Y:S01]  /*55c0*/  FMUL.FTZ R49, R59, UR26 ;  /* 0x0000001a3b317c20 */ /* 0x000fe20008410000 */
[----:B------:R-:W-:Y:S01]  /*55d0*/  HGMMA.64x64x16.F32 R88, R148, gdesc[UR4].tnspB, R88, gsb0 ;  /* 0x40e0000494587df0 */ /* 0x000fe20008000858 */
[----:B------:R-:W-:Y:S01]  /*55e0*/  UIADD3 UR6, UR10, 0x80, URZ ;  /* 0x000000800a067890 */ /* 0x000fe2000fffe03f */
[----:B------:R-:W-:Y:S01]  /*55f0*/  FMUL.FTZ R59, R71, UR26 ;  /* 0x0000001a473b7c20 */ /* 0x000fe20008410000 */
[----:B------:R-:W-:Y:S01]  /*5600*/  UMOV UR7, 0x40000040 ;  /* 0x4000004000077882 */ /* 0x000fe20000000000 */
        /* <DEDUP_REMOVED lines=29> */
[----:B------:R-:W-:Y:S02]  /*57e0*/  VIADD R38, R16, 0x9 ;  /* 0x0000000910267836 */ /* 0x000fe40000000000 */
[----:B------:R-:W-:Y:S01]  /*57f0*/  FMUL.FTZ R53, R63, UR26 ;  /* 0x0000001a3f357c20 */ /* 0x000fe20008410000 */
[----:B------:R-:W-:Y:S01]  /*5800*/  FMUL.FTZ R70, R73, UR26 ;  /* 0x0000001a49467c20 */ /* 0x000fe20008410000 */
[----:B------:R-:W-:Y:S01]  /*5810*/  ISETP.GE.U32.AND P2, PT, R2, 0x180, PT ;  /* 0x000001800200780c */ /* 0x000fe20003f46070 */
[----:B------:R-:W-:Y:S01]  /*5820*/  FMUL.FTZ R73, R76, UR26 ;  /* 0x0000001a4c497c20 */ /* 0x000fe20008410000 */
[----:B------:R-:W-:Y:S01]  /*5830*/  FMUL.FTZ R63, R79, UR26 ;  /* 0x0000001a4f3f7c20 */ /* 0x000fe20008410000 */
[----:B---3--:R-:W-:Y:S02]  /*5840*/  IMAD R78, R78, UR47, R67 ;  /* 0x0000002f4e4e7c24 */ /* 0x008fe4000f8e0243 */
        /* <DEDUP_REMOVED lines=12> */
[----:B------:R-:W-:-:S02]  /*5910*/  @!P1 VIADD R39, R39, 0x16840 ;  /* 0x0001684027279836 */ /* 0x000fc40000000000 */
[----:B------:R-:W-:Y:S02]  /*5920*/  IMAD R78, R17, -0x2, R78 ;  /* 0xfffffffe114e7824 */ /* 0x000fe400078e024e */
[----:B------:R-:W2:Y:S01]  /*5930*/  MUFU.TANH R12, R12 ;  /* 0x0000000c000c7308 */ /* 0x000ea20000002400 */
[----:B------:R-:W-:Y:S01]  /*5940*/  @!P1 PRMT R39, RZ, 0x654, R39 ;  /* 0x00000654ff279816 */ /* 0x000fe20000000027 */
[----:B------:R-:W-:-:S04]  /*5950*/  VIADD R81, R78, UR24 ;  /* 0x000000184e517c36 */ /* 0x000fc80008000000 */
[----:B------:R-:W-:Y:S02]  /*5960*/  IMAD.IADD R85, R3, 0x1, R81 ;  /* 0x0000000103557824 */ /* 0x000fe400078e0251 */
[----:B------:R-:W3:Y:S08]  /*5970*/  MUFU.TANH R13, R13 ;  /* 0x0000000d000d7308 */ /* 0x000ef00000002400 */
[----:B------:R-:W4:Y:S01]  /*5980*/  MUFU.TANH R14, R14 ;  /* 0x0000000e000e7308 */ /* 0x000f220000002400 */
[----:B------:R-:W-:-:S02]  /*5990*/  WARPGROUP.DEPBAR.LE gsb0, 0x0 ;  /* 0x00008000000079c5 */ /* 0x000fc40000010000 */
[----:B------:R-:W-:-:S05]  /*59a0*/  WARPGROUP.ARRIVE ;  /* 0x00000000000079c5 */ /* 0x000fca0000000000 */
[----:B------:R-:W1:Y:S01]  /*59b0*/  MUFU.TANH R15, R15 ;  /* 0x0000000f000f7308 */ /* 0x000e620000002400 */
[----:B------:R-:W-:Y:S01]  /*59c0*/  HGMMA.64x64x16.F32 R88, R144, gdesc[UR4].tnspB, R88, gsb0 ;  /* 0x40e0000490587df0 */ /* 0x000fe20008000858 */
        /* <DEDUP_REMOVED lines=60> */
[----:B------:R5:W1:Y:S01]  /*5d90*/  MUFU.TANH R132, R44 ;  /* 0x0000002c00847308 */ /* 0x000a620000002400 */
[----:B------:R-:W-:Y:S01]  /*5da0*/  HGMMA.64x64x16.F32 R88, R128, gdesc[UR4].tnspB, R88, gsb0 ;  /* 0x40e0000480587df0 */ /* 0x000fe20008000858 */
[----:B------:R-:W-:Y:S01]  /*5db0*/  UIADD3 UR6, UR10, 0x300, URZ ;  /* 0x000003000a067890 */ /* 0x000fe2000fffe03f */
[----:B------:R-:W-:Y:S01]  /*5dc0*/  UMOV UR7, 0x40000040 ;  /* 0x4000004000077882 */ /* 0x000fe20000000000 */
[----:B-----5:R-:W-:Y:S01]  /*5dd0*/  FMUL.FTZ R44, R55, UR26 ;  /* 0x0000001a372c7c20 */ /* 0x020fe20008410000 */
[----:B------:R-:W-:Y:S01]  /*5de0*/  FMUL.FTZ R55, R66, UR26 ;  /* 0x0000001a42377c20 */ /* 0x000fe20008410000 */
[----:B------:R-:W-:Y:S02]  /*5df0*/  FMUL.FTZ R66, R86, UR26 ;  /* 0x0000001a56427c20 */ /* 0x000fe40008410000 */
        /* <DEDUP_REMOVED lines=23> */
[----:B------:R-:W-:-:S04]  /*5f70*/  VIADD R83, R78, UR21 ;  /* 0x000000154e537c36 */ /* 0x000fc80008000000 */
[----:B------:R-:W-:-:S03]  /*5f80*/  IMAD.IADD R86, R3, 0x1, R83 ;  /* 0x0000000103567824 */ /* 0x000fc600078e0253 */
        /* <DEDUP_REMOVED lines=11> */
[----:B------:R-:W-:Y:S03]  /*6040*/  HGMMA.64x64x16.F32 R88, R120, gdesc[UR4].tnspB, R88, gsb0 ;  /* 0x40e0000478587df0 */ /* 0x000fe60008000858 */
        /* <DEDUP_REMOVED lines=15> */
.L_x_11159:
[----:B------:R-:W-:-:S05]  /*6140*/  IMAD.U32 R80, RZ, RZ, UR23 ;  /* 0x00000017ff507e24 */ /* 0x000fca000f8e00ff */
[----:B------:R-:W-:-:S13]  /*6150*/  ISETP.NE.AND P2, PT, R80, 0x1, PT ;  /* 0x000000015000780c */ /* 0x000fda0003f45270 */
[----:B-1----:R-:W1:Y:S01]  /*6160*/  @P2 LDC.64 R38, c[0x0][0x9e8] ;  /* 0x00027a00ff262b82 */ /* 0x002e620000000a00 */
[----:B------:R-:W-:-:S04]  /*6170*/  @P2 IMAD.IADD R87, R3, 0x1, R6 ;  /* 0x0000000103572824 */ /* 0x000fc800078e0206 */
[----:B-1----:R-:W-:-:S04]  /*6180*/  @P2 IMAD.HI.U32 R78, R87, R38, RZ ;  /* 0x00000026574e2227 */ /* 0x002fc800078e00ff */
[----:B------:R-:W-:Y:S01]  /*6190*/  IMAD.MOV.U32 R38, RZ, RZ, R9 ;  /* 0x000000ffff267224 */ /* 0x000fe200078e0009 */
[----:B------:R-:W-:-:S07]  /*61a0*/  @P2 SHF.R.U32.HI R38, RZ, R39, R78 ;  /* 0x00000027ff262219 */ /* 0x000fce000001164e */
.L_x_11160:
[----:B------:R-:W-:Y:S05]  /*61b0*/  BSYNC B0 ;  /* 0x0000000000007941 */ /* 0x000fea0003800000 */
.L_x_11158:
[----:B------:R-:W-:-:S04]  /*61c0*/  IMAD R38, R38, R80, -R77 ;  /* 0x0000005026267224 */ /* 0x000fc800078e0a4d */
[----:B------:R-:W-:-:S05]  /*61d0*/  IMAD R38, R17, -0x2, R38 ;  /* 0xfffffffe11267824 */ /* 0x000fca00078e0226 */
[----:B------:R-:W-:Y:S02]  /*61e0*/  VIADDMNMX R85, R38, R80, R85, PT ;  /* 0x0000005026557246 */ /* 0x000fe40003800155 */
[----:B------:R-:W-:-:S07]  /*61f0*/  VIMNMX R86, R86, R38, !PT ;  /* 0x0000002656567248 */ /* 0x000fce0007fe0100 */
.L_x_11157:
[----:B------:R-:W-:-:S04]  /*6200*/  ISETP.GT.AND P2, PT, R7, -0x1, PT ;  /* 0xffffffff0700780c */ /* 0x000fc80003f44270 */
[C---:B------:R-:W-:Y:S02]  /*6210*/  ISETP.GT.AND P5, PT, R86.reuse, RZ, P2 ;  /* 0x000000ff5600720c */ /* 0x040fe400017a4270 */
[C---:B------:R-:W-:Y:S02]  /*6220*/  ISETP.GT.AND P4, PT, R86.reuse, 0x1, P2 ;  /* 0x000000015600780c */ /* 0x040fe40001784270 */
[----:B------:R-:W-:Y:S02]  /*6230*/  ISETP.LT.OR P5, PT, R85, 0x1, P5 ;  /* 0x000000015500780c */ /* 0x000fe40002fa1670 */
[C---:B------:R-:W-:Y:S02]  /*6240*/  ISETP.GT.AND P3, PT, R86.reuse, 0x9, P2 ;  /* 0x000000095600780c */ /* 0x040fe40001764270 */
[----:B-1----:R-:W-:Y:S02]  /*6250*/  FSEL R84, R11, -INF , !P5 ;  /* 0xff8000000b547808 */ /* 0x002fe40006800000 */
[----:B------:R-:W-:-:S02]  /*6260*/  ISETP.GT.AND P5, PT, R86, 0x10, P2 ;  /* 0x000000105600780c */ /* 0x000fc400017a4270 */
[C---:B------:R-:W-:Y:S02]  /*6270*/  ISETP.LT.OR P4, PT, R85.reuse, 0x2, P4 ;  /* 0x000000025500780c */ /* 0x040fe40002781670 */
[C---:B------:R-:W-:Y:S02]  /*6280*/  ISETP.LT.OR P3, PT, R85.reuse, 0xa, P3 ;  /* 0x0000000a5500780c */ /* 0x040fe40001f61670 */
[----:B------:R-:W-:Y:S02]  /*6290*/  ISETP.LT.OR P5, PT, R85, 0x11, P5 ;  /* 0x000000115500780c */ /* 0x000fe40002fa1670 */
[----:B------:R-:W-:Y:S02]  /*62a0*/  ISETP.GT.AND P6, PT, R86, 0x8, P2 ;  /* 0x000000085600780c */ /* 0x000fe400017c4270 */
[----:B------:R-:W-:Y:S02]  /*62b0*/  FSEL R82, R12, -INF , !P4 ;  /* 0xff8000000c527808 */ /* 0x000fe40006000000 */
[----:B------:R-:W-:-:S02]  /*62c0*/  ISETP.GT.AND P4, PT, R86, 0x11, P2 ;  /* 0x000000115600780c */ /* 0x000fc40001784270 */
[----:B------:R-:W-:Y:S02]  /*62d0*/  FSEL R78, R20, -INF , !P3 ;  /* 0xff800000144e7808 */ /* 0x000fe40005800000 */
        /* <DEDUP_REMOVED lines=44> */
[C---:B------:R-:W-:Y:S02]  /*65a0*/  ISETP.GT.AND P6, PT, R86.reuse, 0x48, P2 ;  /* 0x000000485600780c */ /* 0x040fe400017c4270 */
        /* <DEDUP_REMOVED lines=16> */
[----:B------:R-:W-:Y:S01]  /*66b0*/  FSEL R15, R71, -INF , !P5 ;  /* 0xff800000470f7808 */ /* 0x000fe20006800000 */
[----:B------:R-:W-:Y:S01]  /*66c0*/  IMAD.IADD R71, R0, 0x1, R83 ;  /* 0x0000000100477824 */ /* 0x000fe200078e0253 */
        /* <DEDUP_REMOVED lines=8> */
[----:B------:R-:W-:-:S02]  /*6750*/  FSEL R70, R72, -INF , !P3 ;  /* 0xff80000048467808 */ /* 0x000fc40005800000 */
[----:B------:R-:W-:Y:S02]  /*6760*/  FSEL R72, R74, -INF , !P5 ;  /* 0xff8000004a487808 */ /* 0x000fe40006800000 */
[----:B------:R-:W-:Y:S02]  /*6770*/  PLOP3.LUT P5, PT, PT, PT, UP0, 0x40, 0x0 ;  /* 0x000000000000781c */ /* 0x000fe40003fae808 */
[----:B------:R-:W-:Y:S02]  /*6780*/  ISETP.LT.OR P6, PT, R85, 0x69, P6 ;  /* 0x000000695500780c */ /* 0x000fe400037c1670 */
[----:B------:R-:W-:Y:S02]  /*6790*/  ISETP.GT.AND P4, PT, R86, 0x71, P2 ;  /* 0x000000715600780c */ /* 0x000fe40001784270 */
[----:B------:R-:W-:Y:S01]  /*67a0*/  FSEL R69, R73, -INF , !P6 ;  /* 0xff80000049457808 */ /* 0x000fe20007000000 */
[----:B------:R-:W-:Y:S01]  /*67b0*/  IMAD.IADD R73, R0, 0x1, R81 ;  /* 0x0000000100497824 */ /* 0x000fe200078e0251 */
[----:B------:R-:W-:-:S02]  /*67c0*/  ISETP.GT.AND P6, PT, R86, 0x78, P2 ;  /* 0x000000785600780c */ /* 0x000fc400017c4270 */
[----:B------:R-:W-:Y:S02]  /*67d0*/  ISETP.GT.AND P3, PT, R86, 0x79, P2 ;  /* 0x000000795600780c */ /* 0x000fe40001764270 */
[C---:B------:R-:W-:Y:S02]  /*67e0*/  ISETP.LT.OR P6, PT, R85.reuse, 0x79, P6 ;  /* 0x000000795500780c */ /* 0x040fe400037c1670 */
[C---:B------:R-:W-:Y:S02]  /*67f0*/  ISETP.LT.OR P4, PT, R85.reuse, 0x72, P4 ;  /* 0x000000725500780c */ /* 0x040fe40002781670 */
[----:B------:R-:W-:Y:S02]  /*6800*/  ISETP.LT.OR P3, PT, R85, 0x7a, P3 ;  /* 0x0000007a5500780c */ /* 0x000fe40001f61670 */
[----:B------:R-:W-:Y:S02]  /*6810*/  FSEL R74, R75, -INF , !P6 ;  /* 0xff8000004b4a7808 */ /* 0x000fe40007000000 */
[----:B------:R-:W-:-:S02]  /*6820*/  FSEL R76, R76, -INF , !P4 ;  /* 0xff8000004c4c7808 */ /* 0x000fc40006000000 */
        /* <DEDUP_REMOVED lines=14> */
.L_x_11163:
[----:B------:R-:W-:-:S05]  /*6910*/  IMAD.U32 R86, RZ, RZ, UR23 ;  /* 0x00000017ff567e24 */ /* 0x000fca000f8e00ff */
[----:B------:R-:W-:-:S13]  /*6920*/  ISETP.NE.AND P3, PT, R86, 0x1, PT ;  /* 0x000000015600780c */ /* 0x000fda0003f65270 */
[----:B------:R-:W1:Y:S02]  /*6930*/  @P3 LDC.64 R38, c[0x0][0x9e8] ;  /* 0x00027a00ff263b82 */ /* 0x000e640000000a00 */
[----:B-1----:R-:W-:-:S05]  /*6940*/  @P3 IMAD.HI.U32 R38, R11, R38, RZ ;  /* 0x000000260b263227 */ /* 0x002fca00078e00ff */
[----:B------:R-:W-:-:S07]  /*6950*/  @P3 SHF.R.U32.HI R11, RZ, R39, R38 ;  /* 0x00000027ff0b3219 */ /* 0x000fce0000011626 */
.L_x_11164:
[----:B------:R-:W-:Y:S05]  /*6960*/  BSYNC B0 ;  /* 0x0000000000007941 */ /* 0x000fea0003800000 */
.L_x_11162:
[----:B------:R-:W-:-:S04]  /*6970*/  IMAD R38, R11, R86, -R77 ;  /* 0x000000560b267224 */ /* 0x000fc800078e0a4d */
[----:B------:R-:W-:-:S05]  /*6980*/  IMAD R38, R17, -0x2, R38 ;  /* 0xfffffffe11267824 */ /* 0x000fca00078e0226 */
[----:B------:R-:W-:Y:S02]  /*6990*/  VIADDMNMX R73, R38, R86, R73, PT ;  /* 0x0000005626497246 */ /* 0x000fe40003800149 */
[----:B------:R-:W-:-:S07]  /*69a0*/  VIMNMX R71, R71, R38, !PT ;  /* 0x0000002647477248 */ /* 0x000fce0007fe0100 */
.L_x_11161:
        /* <DEDUP_REMOVED lines=65> */
[----:B------:R-:W-:Y:S01]  /*6dc0*/  FSEL R37, R37, -INF , !P4 ;  /* 0xff80000025257808 */ /* 0x000fe20006000000 */
[----:B------:R-:W1:Y:S01]  /*6dd0*/  SHFL.BFLY PT, R11, R38, 0x2, 0x1f ;  /* 0x0c401f00260b7f89 */ /* 0x000e6200000e0000 */
        /* <DEDUP_REMOVED lines=21> */
[----:B------:R-:W-:Y:S01]  /*6f30*/  FMUL.FTZ R77, R11, UR22 ;  /* 0x000000160b4d7c20 */ /* 0x000fe20008410000 */
[----:B------:R-:W-:-:S02]  /*6f40*/  FSEL R63, R63, -INF , !P4 ;  /* 0xff8000003f3f7808 */ /* 0x000fc40006000000 */
[----:B------:R-:W-:Y:S02]  /*6f50*/  ISETP.GT.AND P4, PT, R71, 0x78, P2 ;  /* 0x000000784700780c */ /* 0x000fe40001784270 */
[----:B------:R-:W-:Y:S02]  /*6f60*/  FSEL R39, R77, RZ, P6 ;  /* 0x000000ff4d277208 */ /* 0x000fe40003000000 */
[----:B------:R-:W-:Y:S02]  /*6f70*/  ISETP.LT.OR P4, PT, R73, 0x79, P4 ;  /* 0x000000794900780c */ /* 0x000fe40002781670 */
[----:B------:R-:W-:Y:S01]  /*6f80*/  FSEL R83, R11, RZ, P6 ;  /* 0x000000ff0b537208 */ /* 0x000fe20003000000 */
[--C-:B------:R-:W-:Y:S01]  /*6f90*/  FFMA.FTZ R144, R25, UR22, -R39.reuse ;  /* 0x0000001619907c23 */ /* 0x100fe20008010827 */
[----:B------:R-:W-:Y:S01]  /*6fa0*/  FSEL R25, R13, -INF , !P5 ;  /* 0xff8000000d197808 */ /* 0x000fe20006800000 */
[--C-:B------:R-:W-:Y:S01]  /*6fb0*/  FFMA.FTZ R38, R26, UR22, -R39.reuse ;  /* 0x000000161a267c23 */ /* 0x100fe20008010827 */
[--C-:B------:R-:W-:Y:S01]  /*6fc0*/  FFMA.FTZ R146, R31, UR22, -R39.reuse ;  /* 0x000000161f927c23 */ /* 0x100fe20008010827 */
        /* <DEDUP_REMOVED lines=8> */
[----:B------:R-:W-:Y:S01]  /*7050*/  FADD.FTZ R83, -R83, R8 ;  /* 0x0000000853537221 */ /* 0x000fe20000010100 */
        /* <DEDUP_REMOVED lines=28> */
[----:B------:R-:W-:Y:S01]  /*7220*/  FMNMX.FTZ R26, R34, R35, !PT ;  /* 0x00000023221a7209 */ /* 0x000fe20007810000 */
[--C-:B------:R-:W-:Y:S01]  /*7230*/  FFMA.FTZ R134, R129, UR22, -R39.reuse ;  /* 0x0000001681867c23 */ /* 0x100fe20008010827 */
[----:B------:R-:W-:Y:S01]  /*7240*/  ISETP.GT.AND P5, PT, R71, 0x41, P2 ;  /* 0x000000414700780c */ /* 0x000fe200017a4270 */
[----:B------:R2:W-:Y:S01]  /*7250*/  MUFU.EX2 R35, R36 ;  /* 0x0000002400237308 */ /* 0x0005e20000000800 */
[----:B------:R-:W-:Y:S01]  /*7260*/  FMNMX.FTZ R81, R37, R26, !PT ;  /* 0x0000001a25517209 */ /* 0x000fe20007810000 */
[--C-:B------:R-:W-:Y:S01]  /*7270*/  FFMA.FTZ R15, R20, UR22, -R39.reuse ;  /* 0x00000016140f7c23 */ /* 0x100fe20008010827 */
[C---:B------:R-:W-:Y:S01]  /*7280*/  ISETP.LT.OR P3, PT, R73.reuse, 0x41, P3 ;  /* 0x000000414900780c */ /* 0x040fe20001f61670 */
[--C-:B------:R-:W-:Y:S01]  /*7290*/  FFMA.FTZ R69, R70, UR22, -R39.reuse ;  /* 0x0000001646457c23 */ /* 0x100fe20008010827 */
[----:B------:R-:W-:Y:S01]  /*72a0*/  FMNMX.FTZ R26, R40, R81, !PT ;  /* 0x00000051281a7209 */ /* 0x000fe20007810000 */
[--C-:B------:R-:W-:Y:S01]  /*72b0*/  FFMA.FTZ R120, R72, UR22, -R39.reuse ;  /* 0x0000001648787c23 */ /* 0x100fe20008010827 */
[----:B------:R-:W-:Y:S01]  /*72c0*/  ISETP.LT.OR P5, PT, R73, 0x42, P5 ;  /* 0x000000424900780c */ /* 0x000fe20002fa1670 */
[--C-:B------:R-:W-:Y:S01]  /*72d0*/  FFMA.FTZ R122, R74, UR22, -R39.reuse ;  /* 0x000000164a7a7c23 */ /* 0x100fe20008010827 */
[----:B------:R-:W-:Y:S01]  /*72e0*/  FMNMX.FTZ R81, R41, R26, !PT ;  /* 0x0000001a29517209 */ /* 0x000fe20007810000 */
[----:B------:R-:W-:Y:S01]  /*72f0*/  FFMA.FTZ R75, R75, UR22, -R39 ;  /* 0x000000164b4b7c23 */ /* 0x000fe20008010827 */
[----:B------:R-:W-:Y:S01]  /*7300*/  FSEL R48, R48, -INF , !P3 ;  /* 0xff80000030307808 */ /* 0x000fe20005800000 */
[----:B------:R-:W-:Y:S01]  /*7310*/  MUFU.EX2 R148, R148 ;  /* 0x0000009400947308 */ /* 0x000fe20000000800 */
[----:B------:R-:W-:-:S02]  /*7320*/  FMNMX.FTZ R26, R42, R81, !PT ;  /* 0x000000512a1a7209 */ /* 0x000fc40007810000 */
[----:B------:R-:W-:Y:S02]  /*7330*/  ISETP.GT.AND P3, PT, R71, 0x49, P2 ;  /* 0x000000494700780c */ /* 0x000fe40001764270 */
        /* <DEDUP_REMOVED lines=10> */
[----:B------:R-:W-:Y:S02]  /*73e0*/  ISETP.LT.OR P5, PT, R73, 0x51, P5 ;  /* 0x000000514900780c */ /* 0x000fe40002fa1670 */
[----:B------:R-:W-:Y:S01]  /*73f0*/  FMNMX.FTZ R26, R52, R81, !PT ;  /* 0x00000051341a7209 */ /* 0x000fe20007810000 */
[----:B------:R-:W-:Y:S01]  /*7400*/  MUFU.EX2 R79, R79 ;  /* 0x0000004f004f7308 */ /* 0x000fe20000000800 */
[----:B------:R-:W-:-:S02]  /*7410*/  ISETP.GT.AND P3, PT, R71, 0x58, P2 ;  /* 0x000000584700780c */ /* 0x000fc40001764270 */
[----:B------:R-:W-:Y:S02]  /*7420*/  FSEL R55, R55, -INF , !P5 ;  /* 0xff80000037377808 */ /* 0x000fe40006800000 */
[----:B------:R-:W-:Y:S02]  /*7430*/  FMNMX.FTZ R26, R53, R26, !PT ;  /* 0x0000001a351a7209 */ /* 0x000fe40007810000 */
[----:B------:R-:W-:Y:S01]  /*7440*/  ISETP.GT.AND P5, PT, R71, 0x59, P2 ;  /* 0x000000594700780c */ /* 0x000fe200017a4270 */
[----:B------:R-:W-:Y:S01]  /*7450*/  MUFU.EX2 R144, R144 ;  /* 0x0000009000907308 */ /* 0x000fe20000000800 */
[----:B------:R-:W-:Y:S02]  /*7460*/  ISETP.LT.OR P3, PT, R73, 0x59, P3 ;  /* 0x000000594900780c */ /* 0x000fe40001f61670 */
[----:B------:R-:W-:Y:S02]  /*7470*/  FMNMX.FTZ R51, R55, R26, !PT ;  /* 0x0000001a37337209 */ /* 0x000fe40007810000 */
[----:B------:R-:W-:-:S02]  /*7480*/  ISETP.LT.OR P5, PT, R73, 0x5a, P5 ;  /* 0x0000005a4900780c */ /* 0x000fc40002fa1670 */
[----:B------:R-:W-:Y:S01]  /*7490*/  FSEL R58, R58, -INF , !P3 ;  /* 0xff8000003a3a7808 */ /* 0x000fe20005800000 */
[----:B------:R-:W-:Y:S01]  /*74a0*/  MUFU.EX2 R13, R38 ;  /* 0x00000026000d7308 */ /* 0x000fe20000000800 */
[----:B------:R-:W-:Y:S02]  /*74b0*/  FMNMX.FTZ R81, R56, R51, !PT ;  /* 0x0000003338517209 */ /* 0x000fe40007810000 */
[----:B------:R-:W-:Y:S02]  /*74c0*/  ISETP.GT.AND P3, PT, R71, 0x61, P2 ;  /* 0x000000614700780c */ /* 0x000fe40001764270 */
[----:B------:R-:W-:Y:S02]  /*74d0*/  FSEL R59, R59, -INF , !P5 ;  /* 0xff8000003b3b7808 */ /* 0x000fe40006800000 */
[----:B------:R-:W-:Y:S01]  /*74e0*/  FMNMX.FTZ R26, R58, R81, !PT ;  /* 0x000000513a1a7209 */ /* 0x000fe20007810000 */
[----:B------:R-:W-:Y:S01]  /*74f0*/  MUFU.EX2 R146, R146 ;  /* 0x0000009200927308 */ /* 0x000fe20000000800 */
[----:B------:R-:W-:-:S02]  /*7500*/  ISETP.GT.AND P5, PT, R71, 0x68, P2 ;  /* 0x000000684700780c */ /* 0x000fc400017a4270 */
[----:B------:R-:W-:Y:S02]  /*7510*/  ISETP.LT.OR P3, PT, R73, 0x62, P3 ;  /* 0x000000624900780c */ /* 0x000fe40001f61670 */
[----:B------:R-:W-:Y:S02]  /*7520*/  FMNMX.FTZ R81, R59, R26, !PT ;  /* 0x0000001a3b517209 */ /* 0x000fe40007810000 */
[----:B------:R-:W-:Y:S01]  /*7530*/  FSEL R61, R61, -INF , !P3 ;  /* 0xff8000003d3d7808 */ /* 0x000fe20005800000 */
[----:B------:R-:W-:Y:S01]  /*7540*/  MUFU.EX2 R140, R140 ;  /* 0x0000008c008c7308 */ /* 0x000fe20000000800 */
[----:B------:R-:W-:Y:S02]  /*7550*/  ISETP.LT.OR P5, PT, R73, 0x69, P5 ;  /* 0x000000694900780c */ /* 0x000fe40002fa1670 */
[----:B------:R-:W-:Y:S02]  /*7560*/  FMNMX.FTZ R26, R60, R81, !PT ;  /* 0x000000513c1a7209 */ /* 0x000fe40007810000 */
[----:B------:R-:W-:-:S02]  /*7570*/  ISETP.GT.AND P3, PT, R71, 0x70, P2 ;  /* 0x000000704700780c */ /* 0x000fc40001764270 */
[----:B------:R-:W-:Y:S01]  /*7580*/  FSEL R62, R62, -INF , !P5 ;  /* 0xff8000003e3e7808 */ /* 0x000fe20006800000 */
[----:B------:R-:W-:Y:S01]  /*7590*/  MUFU.EX2 R142, R142 ;  /* 0x0000008e008e7308 */ /* 0x000fe20000000800 */
[----:B------:R-:W-:Y:S02]  /*75a0*/  FMNMX.FTZ R81, R61, R26, !PT ;  /* 0x0000001a3d517209 */ /* 0x000fe40007810000 */
[----:B------:R-:W-:Y:S02]  /*75b0*/  ISETP.GT.AND P5, PT, R71, 0x71, P2 ;  /* 0x000000714700780c */ /* 0x000fe400017a4270 */
[----:B------:R-:W-:Y:S02]  /*75c0*/  ISETP.LT.OR P3, PT, R73, 0x71, P3 ;  /* 0x000000714900780c */ /* 0x000fe40001f61670 */
[----:B------:R-:W-:Y:S01]  /*75d0*/  FMNMX.FTZ R26, R62, R81, !PT ;  /* 0x000000513e1a7209 */ /* 0x000fe20007810000 */
[----:B------:R-:W-:Y:S01]  /*75e0*/  MUFU.EX2 R45, R45 ;  /* 0x0000002d002d7308 */ /* 0x000fe20000000800 */
[----:B------:R-:W-:-:S02]  /*75f0*/  ISETP.GT.AND P2, PT, R71, 0x79, P2 ;  /* 0x000000794700780c */ /* 0x000fc40001744270 */
[----:B------:R-:W-:Y:S02]  /*7600*/  ISETP.LT.OR P5, PT, R73, 0x72, P5 ;  /* 0x000000724900780c */ /* 0x000fe40002fa1670 */
[----:B------:R-:W-:Y:S02]  /*7610*/  FSEL R64, R64, -INF , !P3 ;  /* 0xff80000040407808 */ /* 0x000fe40005800000 */
[----:B------:R-:W-:Y:S01]  /*7620*/  FMNMX.FTZ R71, R63, R26, !PT ;  /* 0x0000001a3f477209 */ /* 0x000fe20007810000 */
[----:B------:R-:W-:Y:S01]  /*7630*/  MUFU.EX2 R136, R136 ;  /* 0x0000008800887308 */ /* 0x000fe20000000800 */
[----:B------:R-:W-:Y:S01]  /*7640*/  FSEL R26, R65, -INF , !P5 ;  /* 0xff800000411a7808 */ /* 0x000fe20006800000 */
[--C-:B------:R-:W-:Y:S01]  /*7650*/  FFMA.FTZ R65, R128, UR22, -R39.reuse ;  /* 0x0000001680417c23 */ /* 0x100fe20008010827 */
[----:B------:R-:W-:Y:S01]  /*7660*/  FMNMX.FTZ R71, R64, R71, !PT ;  /* 0x0000004740477209 */ /* 0x000fe20007810000 */
[----:B------:R-:W-:Y:S01]  /*7670*/  FFMA.FTZ R128, R131, UR22, -R39 ;  /* 0x0000001683807c23 */ /* 0x000fe20008010827 */
[----:B------:R-:W-:-:S02]  /*7680*/  ISETP.LT.OR P2, PT, R73, 0x7a, P2 ;  /* 0x0000007a4900780c */ /* 0x000fc40001741670 */
[----:B------:R-:W-:Y:S01]  /*7690*/  FSEL R66, R66, -INF , !P4 ;  /* 0xff80000042427808 */ /* 0x000fe20006000000 */
[----:B------:R-:W-:Y:S01]  /*76a0*/  MUFU.EX2 R47, R47 ;  /* 0x0000002f002f7308 */ /* 0x000fe20000000800 */
[----:B------:R-:W-:Y:S02]  /*76b0*/  FMNMX.FTZ R71, R26, R71, !PT ;  /* 0x000000471a477209 */ /* 0x000fe40007810000 */
[----:B-1----:R-:W-:Y:S01]  /*76c0*/  FSEL R32, R67, -INF , !P2 ;  /* 0xff80000043207808 */ /* 0x002fe20005000000 */
[--C-:B------:R-:W-:Y:S01]  /*76d0*/  FFMA.FTZ R67, R130, UR22, -R39.reuse ;  /* 0x0000001682437c23 */ /* 0x100fe20008010827 */
[----:B------:R-:W-:Y:S01]  /*76e0*/  FMNMX.FTZ R71, R66, R71, !PT ;  /* 0x0000004742477209 */ /* 0x000fe20007810000 */
[--C-:B------:R-:W-:Y:S02]  /*76f0*/  FFMA.FTZ R130, R68, UR22, -R39.reuse ;  /* 0x0000001644827c23 */ /* 0x100fe40008010827 */
[----:B------:R-:W-:Y:S01]  /*7700*/  MUFU.EX2 R138, R138 ;  /* 0x0000008a008a7308 */ /* 0x000fe20000000800 */
[----:B--2---:R-:W-:Y:S01]  /*7710*/  FMNMX.FTZ R36, R32, R71, !PT ;  /* 0x0000004720247209 */ /* 0x004fe20007810000 */
[----:B------:R-:W-:-:S04]  /*7720*/  FFMA.FTZ R71, R12, UR22, -R39 ;  /* 0x000000160c477c23 */ /* 0x000fc80008010827 */
[----:B------:R-:W1:Y:S02]  /*7730*/  SHFL.BFLY PT, R73, R36, 0x2, 0x1f ;  /* 0x0c401f0024497f89 */ /* 0x000e6400000e0000 */
[----:B------:R-:W-:Y:S08]  /*7740*/  MUFU.EX2 R51, R50 ;  /* 0x0000003200337308 */ /* 0x000ff00000000800 */
[----:B------:R-:W-:Y:S08]  /*7750*/  MUFU.EX2 R132, R132 ;  /* 0x0000008400847308 */ /* 0x000ff00000000800 */
[----:B------:R-:W-:Y:S01]  /*7760*/  MUFU.EX2 R57, R57 ;  /* 0x0000003900397308 */ /* 0x000fe20000000800 */
[----:B-1----:R-:W-:Y:S01]  /*7770*/  FMNMX.FTZ R12, R36, R73, !PT ;  /* 0x00000049240c7209 */ /* 0x002fe20007810000 */
[----:B------:R-:W-:Y:S01]  /*7780*/  FFMA.FTZ R73, R76, UR22, -R39 ;  /* 0x000000164c497c23 */ /* 0x000fe20008010827 */
[----:B------:R-:W-:-:S05]  /*7790*/  FMUL.FTZ R39, R83, UR22 ;  /* 0x0000001653277c20 */ /* 0x000fca0008410000 */
[----:B------:R-:W-:Y:S01]  /*77a0*/  MUFU.EX2 R134, R134 ;  /* 0x0000008600867308 */ /* 0x000fe20000000800 */
[----:B------:R-:W1:Y:S07]  /*77b0*/  SHFL.BFLY PT, R81, R12, 0x1, 0x1f ;  /* 0x0c201f000c517f89 */ /* 0x000e6e00000e0000 */
[----:B------:R-:W2:Y:S08]  /*77c0*/  MUFU.EX2 R39, R39 ;  /* 0x0000002700277308 */ /* 0x000eb00000000800 */
[----:B------:R-:W-:Y:S08]  /*77d0*/  MUFU.EX2 R65, R65 ;  /* 0x0000004100417308 */ /* 0x000ff00000000800 */
[----:B------:R-:W-:Y:S01]  /*77e0*/  MUFU.EX2 R128, R128 ;  /* 0x0000008000807308 */ /* 0x000fe20000000800 */
[----:B--2---:R-:W-:Y:S01]  /*77f0*/  FFMA.FTZ R36, R39, R5, R148 ;  /* 0x0000000527247223 */ /* 0x004fe20000010094 */
[----:B-1----:R-:W-:Y:S01]  /*7800*/  FMNMX.FTZ R12, R12, R81, !PT ;  /* 0x000000510c0c7209 */ /* 0x002fe20007810000 */
[-C--:B------:R-:W-:Y:S01]  /*7810*/  FMUL.FTZ R88, R88, R39.reuse ;  /* 0x0000002758587220 */ /* 0x080fe20000410000 */
[C---:B------:R-:W-:Y:S01]  /*7820*/  F2FP.F16.F32.PACK_AB R148, R77.reuse, R148 ;  /* 0x000000944d94723e */ /* 0x040fe200000000ff */
[----:B------:R-:W-:Y:S01]  /*7830*/  FADD.FTZ R5, R77, R36 ;  /* 0x000000244d057221 */ /* 0x000fe20000010000 */
[C---:B------:R-:W-:Y:S01]  /*7840*/  FSETP.NEU.FTZ.AND P2, PT, R12.reuse, -INF , PT ;  /* 0xff8000000c00780b */ /* 0x040fe20003f5d000 */
[----:B------:R-:W-:Y:S01]  /*7850*/  FMUL.FTZ R81, R12, UR22 ;  /* 0x000000160c517c20 */ /* 0x000fe20008410000 */
[----:B------:R-:W-:Y:S01]  /*7860*/  MUFU.EX2 R67, R67 ;  /* 0x0000004300437308 */ /* 0x000fe20000000800 */
[----:B------:R-:W-:Y:S01]  /*7870*/  FADD.FTZ R36, R150, R5 ;  /* 0x0000000596247221 */ /* 0x000fe20000010000 */
[----:B------:R-:W-:Y:S01]  /*7880*/  FSEL R5, R12, RZ, P2 ;  /* 0x000000ff0c057208 */ /* 0x000fe20001000000 */
[-C--:B------:R-:W-:Y:S01]  /*7890*/  FMUL.FTZ R89, R89, R39.reuse ;  /* 0x0000002759597220 */ /* 0x080fe20000410000 */
[----:B------:R-:W-:Y:S01]  /*78a0*/  FSEL R81, R81, RZ, P2 ;  /* 0x000000ff51517208 */ /* 0x000fe20001000000 */
[-C--:B------:R-:W-:Y:S01]  /*78b0*/  FMUL.FTZ R92, R92, R39.reuse ;  /* 0x000000275c5c7220 */ /* 0x080fe20000410000 */
[----:B------:R-:W-:Y:S01]  /*78c0*/  ISETP.GT.AND P2, PT, R7, UR29, PT ;  /* 0x0000001d07007c0c */ /* 0x000fe2000bf44270 */
[----:B------:R-:W-:Y:S01]  /*78d0*/  FADD.FTZ R5, -R5, R10 ;  /* 0x0000000a05057221 */ /* 0x000fe20000010100 */
[----:B------:R-:W-:Y:S01]  /*78e0*/  MUFU.EX2 R130, R130 ;  /* 0x0000008200827308 */ /* 0x000fe20000000800 */
[--C-:B------:R-:W-:Y:S01]  /*78f0*/  FFMA.FTZ R151, R21, UR22, -R81.reuse ;  /* 0x0000001615977c23 */ /* 0x100fe20008010851 */
[----:B------:R-:W-:Y:S01]  /*7900*/  FADD.FTZ R21, R79, R36 ;  /* 0x000000244f157221 */ /* 0x000fe20000010000 */
[--C-:B------:R-:W-:Y:S01]  /*7910*/  FFMA.FTZ R8, R25, UR22, -R81.reuse ;  /* 0x0000001619087c23 */ /* 0x100fe20008010851 */
[----:B------:R-:W-:Y:S01]  /*7920*/  FMUL.FTZ R5, R5, UR22 ;  /* 0x0000001605057c20 */ /* 0x000fe20008410000 */
[----:B------:R-:W-:Y:S01]  /*7930*/  FFMA.FTZ R149, R14, UR22, -R81 ;  /* 0x000000160e957c23 */ /* 0x000fe20008010851 */
[----:B------:R-:W-:Y:S01]  /*7940*/  FADD.FTZ R36, R144, R21 ;  /* 0x0000001590247221 */ /* 0x000fe20000010000 */
        /* <DEDUP_REMOVED lines=17> */
[----:B------:R1:W2:Y:S01]  /*7a60*/  MUFU.EX2 R21, R5 ;  /* 0x0000000500157308 */ /* 0x0002a20000000800 */
[--C-:B------:R-:W-:Y:S01]  /*7a70*/  FFMA.FTZ R137, R41, UR22, -R81.reuse ;  /* 0x0000001629897c23 */ /* 0x100fe20008010851 */
[----:B------:R-:W-:Y:S01]  /*7a80*/  FADD.FTZ R25, R35, R36 ;  /* 0x0000002423197221 */ /* 0x000fe20000010000 */
[--C-:B------:R-:W-:Y:S01]  /*7a90*/  FFMA.FTZ R139, R43, UR22, -R81.reuse ;  /* 0x000000162b8b7c23 */ /* 0x100fe20008010851 */
[--C-:B------:R-:W-:Y:S01]  /*7aa0*/  FFMA.FTZ R133, R48, UR22, -R81.reuse ;  /* 0x0000001630857c23 */ /* 0x100fe20008010851 */
[----:B------:R-:W-:Y:S01]  /*7ab0*/  FFMA.FTZ R36, R49, UR22, -R81 ;  /* 0x0000001631247c23 */ /* 0x000fe20008010851 */
[----:B------:R-:W-:Y:S01]  /*7ac0*/  FADD.FTZ R38, R142, R25 ;  /* 0x000000198e267221 */ /* 0x000fe20000010000 */
[--C-:B------:R-:W-:Y:S01]  /*7ad0*/  FFMA.FTZ R135, R52, UR22, -R81.reuse ;  /* 0x0000001634877c23 */ /* 0x100fe20008010851 */
[----:B------:R-:W3:Y:S01]  /*7ae0*/  MUFU.EX2 R149, R149 ;  /* 0x0000009500957308 */ /* 0x000ee20000000800 */
[----:B------:R-:W-:Y:S01]  /*7af0*/  F2FP.F16.F32.PACK_AB R144, R13, R144 ;  /* 0x000000900d90723e */ /* 0x000fe200000000ff */
[----:B-1----:R-:W-:Y:S01]  /*7b00*/  FADD.FTZ R5, R45, R38 ;  /* 0x000000262d057221 */ /* 0x002fe20000010000 */
[--C-:B------:R-:W-:Y:S01]  /*7b10*/  FFMA.FTZ R129, R55, UR22, -R81.reuse ;  /* 0x0000001637817c23 */ /* 0x100fe20008010851 */
[--C-:B------:R-:W-:Y:S01]  /*7b20*/  FFMA.FTZ R131, R58, UR22, -R81.reuse ;  /* 0x000000163a837c23 */ /* 0x100fe20008010851 */
[----:B------:R-:W-:Y:S01]  /*7b30*/  FFMA.FTZ R125, R60, UR22, -R81 ;  /* 0x000000163c7d7c23 */ /* 0x000fe20008010851 */
[----:B------:R-:W-:Y:S01]  /*7b40*/  FADD.FTZ R42, R136, R5 ;  /* 0x00000005882a7221 */ /* 0x000fe20000010000 */
[--C-:B------:R-:W-:Y:S01]  /*7b50*/  FFMA.FTZ R61, R61, UR22, -R81.reuse ;  /* 0x000000163d3d7c23 */ /* 0x100fe20008010851 */
[----:B------:R-:W1:Y:S01]  /*7b60*/  MUFU.EX2 R14, R14 ;  /* 0x0000000e000e7308 */ /* 0x000e620000000800 */
[----:B--2---:R-:W-:Y:S01]  /*7b70*/  FFMA.FTZ R38, R21, R4, R8 ;  /* 0x0000000415267223 */ /* 0x004fe20000010008 */
[----:B------:R-:W-:Y:S01]  /*7b80*/  FADD.FTZ R25, R47, R42 ;  /* 0x0000002a2f197221 */ /* 0x000fe20000010000 */
[--C-:B------:R-:W-:Y:S01]  /*7b90*/  FFMA.FTZ R4, R53, UR22, -R81.reuse ;  /* 0x0000001635047c23 */ /* 0x100fe20008010851 */
[--C-:B------:R-:W-:Y:S01]  /*7ba0*/  FFMA.FTZ R62, R62, UR22, -R81.reuse ;  /* 0x000000163e3e7c23 */ /* 0x100fe20008010851 */
[--C-:B------:R-:W-:Y:S01]  /*7bb0*/  FFMA.FTZ R63, R63, UR22, -R81.reuse ;  /* 0x000000163f3f7c23 */ /* 0x100fe20008010851 */
[--C-:B------:R-:W-:Y:S01]  /*7bc0*/  FFMA.FTZ R64, R64, UR22, -R81.reuse ;  /* 0x0000001640407c23 */ /* 0x100fe20008010851 */
[--C-:B------:R-:W-:Y:S01]  /*7bd0*/  FFMA.FTZ R26, R26, UR22, -R81.reuse ;  /* 0x000000161a1a7c23 */ /* 0x100fe20008010851 */
[----:B------:R-:W2:Y:S01]  /*7be0*/  MUFU.EX2 R145, R145 ;  /* 0x0000009100917308 */ /* 0x000ea20000000800 */
[----:B---3--:R-:W-:Y:S01]  /*7bf0*/  FADD.FTZ R40, R149, R38 ;  /* 0x0000002695287221 */ /* 0x008fe20000010000 */
[--C-:B------:R-:W-:Y:S01]  /*7c00*/  FFMA.FTZ R38, R56, UR22, -R81.reuse ;  /* 0x0000001638267c23 */ /* 0x100fe20008010851 */
[--C-:B------:R-:W-:Y:S01]  /*7c10*/  FFMA.FTZ R66, R66, UR22, -R81.reuse ;  /* 0x0000001642427c23 */ /* 0x100fe20008010851 */
[----:B------:R-:W-:Y:S01]  /*7c20*/  FFMA.FTZ R32, R32, UR22, -R81 ;  /* 0x0000001620207c23 */ /* 0x000fe20008010851 */
[----:B------:R-:W-:Y:S01]  /*7c30*/  FADD.FTZ R5, R151, R40 ;  /* 0x0000002897057221 */ /* 0x000fe20000010000 */
[----:B------:R-:W-:Y:S01]  /*7c40*/  FADD.FTZ R40, R138, R25 ;  /* 0x000000198a287221 */ /* 0x000fe20000010000 */
[----:B------:R-:W-:Y:S01]  /*7c50*/  IMAD.U32 R27, RZ, RZ, UR39 ;  /* 0x00000027ff1b7e24 */ /* 0x000fe2000f8e00ff */
[----:B------:R-:W3:Y:S01]  /*7c60*/  MUFU.EX2 R20, R20 ;  /* 0x0000001400147308 */ /* 0x000ee20000000800 */
[----:B-1----:R-:W-:Y:S01]  /*7c70*/  FADD.FTZ R42, R14, R5 ;  /* 0x000000050e2a7221 */ /* 0x002fe20000010000 */
[----:B------:R-:W-:Y:S01]  /*7c80*/  FADD.FTZ R25, R51, R40 ;  /* 0x0000002833197221 */ /* 0x000fe20000010000 */
[----:B------:R-:W-:Y:S01]  /*7c90*/  FFMA.FTZ R40, R59, UR22, -R81 ;  /* 0x000000163b287c23 */ /* 0x000fe20008010851 */
[----:B------:R-:W-:Y:S01]  /*7ca0*/  @!P1 LEA R27, R27, UR40, 0x3 ;  /* 0x000000281b1b9c11 */ /* 0x000fe2000f8e18ff */
[----:B------:R-:W-:Y:S01]  /*7cb0*/  UMOV UR39, UR28 ;  /* 0x0000001c00277c82 */ /* 0x000fe20008000000 */
[----:B------:R-:W-:Y:S01]  /*7cc0*/  F2FP.F16.F32.PACK_AB R149, R149, R8 ;  /* 0x000000089595723e */ /* 0x000fe200000000ff */
[-C--:B------:R-:W-:Y:S01]  /*7cd0*/  FMUL.FTZ R93, R93, R39.reuse ;  /* 0x000000275d5d7220 */ /* 0x080fe20000410000 */
[----:B------:R-:W1:Y:S01]  /*7ce0*/  MUFU.EX2 R147, R147 ;  /* 0x0000009300937308 */ /* 0x000e620000000800 */
[----:B--2---:R-:W-:Y:S01]  /*7cf0*/  FADD.FTZ R5, R145, R42 ;  /* 0x0000002a91057221 */ /* 0x004fe20000010000 */
[----:B------:R-:W-:Y:S01]  /*7d00*/  @!P1 VIADD R27, R27, 0x16860 ;  /* 0x000168601b1b9836 */ /* 0x000fe20000000000 */
[----:B------:R-:W-:Y:S01]  /*7d10*/  F2FP.F16.F32.PACK_AB R150, R79, R150 ;  /* 0x000000964f96723e */ /* 0x000fe200000000ff */
[-C--:B------:R-:W-:Y:S01]  /*7d20*/  FMUL.FTZ R96, R96, R39.reuse ;  /* 0x0000002760607220 */ /* 0x080fe20000410000 */
[----:B------:R-:W-:Y:S01]  /*7d30*/  F2FP.F16.F32.PACK_AB R146, R31, R146 ;  /* 0x000000921f92723e */ /* 0x000fe200000000ff */
[-C--:B------:R-:W-:Y:S01]  /*7d40*/  FMUL.FTZ R97, R97, R39.reuse ;  /* 0x0000002761617220 */ /* 0x080fe20000410000 */
[----:B------:R-:W-:Y:S01]  /*7d50*/  @!P1 PRMT R27, RZ, 0x654, R27 ;  /* 0x00000654ff1b9816 */ /* 0x000fe2000000001b */
[----:B------:R-:W2:Y:S01]  /*7d60*/  MUFU.EX2 R24, R24 ;  /* 0x0000001800187308 */ /* 0x000ea20000000800 */
[----:B---3--:R-:W-:Y:S01]  /*7d70*/  FADD.FTZ R42, R20, R5 ;  /* 0x00000005142a7221 */ /* 0x008fe20000010000 */
[----:B------:R-:W-:Y:S01]  /*7d80*/  F2FP.F16.F32.PACK_AB R140, R35, R140 ;  /* 0x0000008c238c723e */ /* 0x000fe200000000ff */
[----:B------:R3:W-:Y:S01]  /*7d90*/  @!P1 SYNCS.ARRIVE.TRANS64.RED.A1T0 RZ, [R27+URZ], RZ ;  /* 0x000000ff1bff99a7 */ /* 0x0007e2000810043f */
[----:B------:R-:W-:Y:S01]  /*7da0*/  F2FP.F16.F32.PACK_AB R142, R45, R142 ;  /* 0x0000008e2d8e723e */ /* 0x000fe200000000ff */
[-C--:B------:R-:W-:Y:S01]  /*7db0*/  FMUL.FTZ R100, R100, R39.reuse ;  /* 0x0000002764647220 */ /* 0x080fe20000410000 */
[----:B------:R-:W-:Y:S01]  /*7dc0*/  F2FP.F16.F32.PACK_AB R136, R47, R136 ;  /* 0x000000882f88723e */ /* 0x000fe200000000ff */
[-C--:B------:R-:W-:Y:S01]  /*7dd0*/  FMUL.FTZ R101, R101, R39.reuse ;  /* 0x0000002765657220 */ /* 0x080fe20000410000 */
[----:B------:R-:W4:Y:S01]  /*7de0*/  MUFU.EX2 R141, R141 ;  /* 0x0000008d008d7308 */ /* 0x000f220000000800 */
[----:B-1----:R-:W-:Y:S01]  /*7df0*/  FADD.FTZ R5, R147, R42 ;  /* 0x0000002a93057221 */ /* 0x002fe20000010000 */
        /* <DEDUP_REMOVED lines=10> */
[----:B------:R-:W-:Y:S01]  /*7ea0*/  FMUL.FTZ R117, R117, R39 ;  /* 0x0000002775757220 */ /* 0x000fe20000410000 */
[----:B------:R-:W-:Y:S01]  /*7eb0*/  F2FP.F16.F32.PACK_AB R151, R14, R151 ;  /* 0x000000970e97723e */ /* 0x000fe200000000ff */
[----:B------:R-:W-:Y:S01]  /*7ec0*/  VIADD R7, R7, 0xffffffff ;  /* 0xffffffff07077836 */ /* 0x000fe20000000000 */
[----:B------:R-:W-:Y:S01]  /*7ed0*/  F2FP.F16.F32.PACK_AB R145, R20, R145 ;  /* 0x000000911491723e */ /* 0x000fe200000000ff */
[----:B------:R2:W-:Y:S01]  /*7ee0*/  MUFU.EX2 R10, R44 ;  /* 0x0000002c000a7308 */ /* 0x0005e20000000800 */
[----:B----4-:R-:W-:Y:S01]  /*7ef0*/  FADD.FTZ R5, R141, R42 ;  /* 0x0000002a8d057221 */ /* 0x010fe20000010000 */
[----:B------:R-:W-:Y:S01]  /*7f00*/  F2FP.F16.F32.PACK_AB R147, R24, R147 ;  /* 0x000000931893723e */ /* 0x000fe200000000ff */
[-C--:B------:R-:W-:Y:S01]  /*7f10*/  FMUL.FTZ R90, R90, R21.reuse ;  /* 0x000000155a5a7220 */ /* 0x080fe20000410000 */
[-C--:B------:R-:W-:Y:S01]  /*7f20*/  FMUL.FTZ R91, R91, R21.reuse ;  /* 0x000000155b5b7220 */ /* 0x080fe20000410000 */
[-C--:B------:R-:W-:Y:S01]  /*7f30*/  FMUL.FTZ R94, R94, R21.reuse ;  /* 0x000000155e5e7220 */ /* 0x080fe20000410000 */
[-C--:B------:R-:W-:Y:S01]  /*7f40*/  FMUL.FTZ R95, R95, R21.reuse ;  /* 0x000000155f5f7220 */ /* 0x080fe20000410000 */
[-C--:B------:R-:W-:Y:S01]  /*7f50*/  FMUL.FTZ R98, R98, R21.reuse ;  /* 0x0000001562627220 */ /* 0x080fe20000410000 */
[----:B------:R-:W4:Y:S01]  /*7f60*/  MUFU.EX2 R143, R143 ;  /* 0x0000008f008f7308 */ /* 0x000f220000000800 */
[----:B--2---:R-:W-:Y:S01]  /*7f70*/  FADD.FTZ R44, R132, R25 ;  /* 0x00000019842c7221 */ /* 0x004fe20000010000 */
[C---:B-1----:R-:W-:Y:S01]  /*7f80*/  FADD.FTZ R42, R28.reuse, R5 ;  /* 0x000000051c2a7221 */ /* 0x042fe20000010000 */
[----:B------:R-:W-:Y:S01]  /*7f90*/  F2FP.F16.F32.PACK_AB R132, R57, R132 ;  /* 0x000000843984723e */ /* 0x000fe200000000ff */
[----:B------:R-:W-:Y:S01]  /*7fa0*/  FMUL.FTZ R99, R99, R21 ;  /* 0x0000001563637220 */ /* 0x000fe20000410000 */
[----:B------:R-:W-:Y:S01]  /*7fb0*/  FADD.FTZ R25, R57, R44 ;  /* 0x0000002c39197221 */ /* 0x000fe20000010000 */
[----:B------:R-:W-:Y:S01]  /*7fc0*/  F2FP.F16.F32.PACK_AB R141, R28, R141 ;  /* 0x0000008d1c8d723e */ /* 0x000fe200000000ff */
[-C--:B------:R-:W-:Y:S01]  /*7fd0*/  FMUL.FTZ R102, R102, R21.reuse ;  /* 0x0000001566667220 */ /* 0x080fe20000410000 */
[----:B------:R-:W1:Y:S01]  /*7fe0*/  MUFU.EX2 R30, R30 ;  /* 0x0000001e001e7308 */ /* 0x000e620000000800 */
[----:B------:R-:W-:Y:S01]  /*7ff0*/  FADD.FTZ R44, R134, R25 ;  /* 0x00000019862c7221 */ /* 0x000fe20000010000 */
[----:B------:R-:W-:Y:S01]  /*8000*/  F2FP.F16.F32.PACK_AB R134, R65, R134 ;  /* 0x000000864186723e */ /* 0x000fe200000000ff */
[-C--:B------:R-:W-:Y:S01]  /*8010*/  FMUL.FTZ R103, R103, R21.reuse ;  /* 0x0000001567677220 */ /* 0x080fe20000410000 */
[-C--:B------:R-:W-:Y:S01]  /*8020*/  FMUL.FTZ R106, R106, R21.reuse ;  /* 0x000000156a6a7220 */ /* 0x080fe20000410000 */
[----:B------:R-:W-:Y:S01]  /*8030*/  FADD.FTZ R25, R65, R44 ;  /* 0x0000002c41197221 */ /* 0x000fe20000010000 */
[-C--:B------:R-:W-:Y:S01]  /*8040*/  FMUL.FTZ R107, R107, R21.reuse ;  /* 0x000000156b6b7220 */ /* 0x080fe20000410000 */
[-C--:B------:R-:W-:Y:S01]  /*8050*/  FMUL.FTZ R110, R110, R21.reuse ;  /* 0x000000156e6e7220 */ /* 0x080fe20000410000 */
[----:B------:R-:W2:Y:S01]  /*8060*/  MUFU.EX2 R137, R137 ;  /* 0x0000008900897308 */ /* 0x000ea20000000800 */
[----:B------:R-:W-:Y:S01]  /*8070*/  FADD.FTZ R44, R128, R25 ;  /* 0x00000019802c7221 */ /* 0x000fe20000010000 */
[----:B----4-:R-:W-:Y:S01]  /*8080*/  FADD.FTZ R5, R143, R42 ;  /* 0x0000002a8f057221 */ /* 0x010fe20000010000 */
[----:B------:R-:W-:Y:S01]  /*8090*/  F2FP.F16.F32.PACK_AB R128, R67, R128 ;  /* 0x000000804380723e */ /* 0x000fe200000000ff */
[-C--:B------:R-:W-:Y:S01]  /*80a0*/  FMUL.FTZ R111, R111, R21.reuse ;  /* 0x000000156f6f7220 */ /* 0x080fe20000410000 */
[----:B------:R-:W-:Y:S01]  /*80b0*/  FADD.FTZ R25, R67, R44 ;  /* 0x0000002c43197221 */ /* 0x000fe20000010000 */
[-C--:B------:R-:W-:Y:S01]  /*80c0*/  FMUL.FTZ R114, R114, R21.reuse ;  /* 0x0000001572727220 */ /* 0x080fe20000410000 */
[----:B------:R-:W-:Y:S01]  /*80d0*/  FMUL.FTZ R115, R115, R21 ;  /* 0x0000001573737220 */ /* 0x000fe20000410000 */
[----:B------:R-:W4:Y:S01]  /*80e0*/  MUFU.EX2 R71, R71 ;  /* 0x0000004700477308 */ /* 0x000f220000000800 */
[----:B-1----:R-:W-:Y:S01]  /*80f0*/  FADD.FTZ R42, R30, R5 ;  /* 0x000000051e2a7221 */ /* 0x002fe20000010000 */
[----:B------:R-:W-:Y:S01]  /*8100*/  FADD.FTZ R44, R130, R25 ;  /* 0x00000019822c7221 */ /* 0x000fe20000010000 */
[----:B------:R-:W-:Y:S01]  /*8110*/  F2FP.F16.F32.PACK_AB R143, R30, R143 ;  /* 0x0000008f1e8f723e */ /* 0x000fe200000000ff */
[-C--:B------:R-:W-:Y:S01]  /*8120*/  FMUL.FTZ R118, R118, R21.reuse ;  /* 0x0000001576767220 */ /* 0x080fe20000410000 */
[----:B------:R-:W-:Y:S01]  /*8130*/  FMUL.FTZ R119, R119, R21 ;  /* 0x0000001577777220 */ /* 0x000fe20000410000 */
[----:B------:R-:W-:-:S02]  /*8140*/  IMAD.MOV.U32 R8, RZ, RZ, R11 ;  /* 0x000000ffff087224 */ /* 0x000fc400078e000b */
        /* <DEDUP_REMOVED lines=11> */
[----:B----4-:R-:W-:Y:S01]  /*8200*/  FADD.FTZ R5, R139, R42 ;  /* 0x0000002a8b057221 */ /* 0x010fe20000010000 */
[----:B------:R-:W-:-:S03]  /*8210*/  F2FP.F16.F32.PACK_AB R139, R10, R139 ;  /* 0x0000008b0a8b723e */ /* 0x000fc600000000ff */
[----:B------:R-:W-:Y:S01]  /*8220*/  FADD.FTZ R42, R10, R5 ;  /* 0x000000050a2a7221 */ /* 0x000fe20000010000 */
[----:B------:R-:W-:Y:S02]  /*8230*/  IMAD.MOV.U32 R10, RZ, RZ, R12 ;  /* 0x000000ffff0a7224 */ /* 0x000fe400078e000c */
        /* <DEDUP_REMOVED lines=51> */
[----:B----4-:R-:W-:Y:S01]  /*8570*/  FADD.FTZ R42, R123, R42 ;  /* 0x0000002a7b2a7221 */ /* 0x010fe20000010000 */
[C---:B-1----:R-:W-:Y:S01]  /*8580*/  FADD.FTZ R5, R75.reuse, R44 ;  /* 0x0000002c4b057221 */ /* 0x042fe20000010000 */
[----:B------:R-:W-:Y:S02]  /*8590*/  F2FP.F16.F32.PACK_AB R122, R75, R122 ;  /* 0x0000007a4b7a723e */ /* 0x000fe400000000ff */
[C---:B--2---:R-:W-:Y:S01]  /*85a0*/  FADD.FTZ R4, R32.reuse, R42 ;  /* 0x0000002a20047221 */ /* 0x044fe20000010000 */
[----:B------:R-:W-:Y:S01]  /*85b0*/  F2FP.F16.F32.PACK_AB R123, R32, R123 ;  /* 0x0000007b207b723e */ /* 0x000fe200000000ff */
[----:B---3--:R-:W-:Y:S06]  /*85c0*/  @P2 BRA `(.L_x_11165) ;  /* 0xffffffc800dc2947 */ /* 0x008fec000383ffff */
[----:B------:R-:W-:Y:S01]  /*85d0*/  IMAD.MOV.U32 R10, RZ, RZ, R12 ;  /* 0x000000ffff0a7224 */ /* 0x000fe200078e000c */
[----:B------:R-:W-:Y:S01]  /*85e0*/  UMOV UR39, UR28 ;  /* 0x0000001c00277c82 */ /* 0x000fe20008000000 */
[----:B------:R-:W-:Y:S01]  /*85f0*/  IMAD.MOV.U32 R8, RZ, RZ, R11 ;  /* 0x000000ffff087224 */ /* 0x000fe200078e000b */
[----:B------:R-:W-:-:S06]  /*8600*/  UMOV UR37, UR27 ;  /* 0x0000001b00257c82 */ /* 0x000fcc0008000000 */
.L_x_11148:
        /* <DEDUP_REMOVED lines=16> */
.L_x_11167:
[----:B------:R-:W-:-:S11]  /*8710*/  UISETP.NE.AND UP0, UPT, UR11, 0x1, UPT ;  /* 0x000000010b00788c */ /* 0x000fd6000bf05270 */
[----:B------:R-:W-:Y:S02]  /*8720*/  @UP0 ULDC.64 UR14, c[0x0][0x9e8] ;  /* 0x00027a00000e0ab9 */ /* 0x000fe40000000a00 */
[----:B------:R-:W-:-:S04]  /*8730*/  UIMAD.WIDE.U32 UR6, UR49, UR14, URZ ;  /* 0x0000000e310672a5 */ /* 0x000fc8000f8e003f */
[----:B------:R-:W-:-:S12]  /*8740*/  @UP0 USHF.R.U32.HI UR49, URZ, UR15, UR7 ;  /* 0x0000000f3f310299 */ /* 0x000fd80008011607 */
.L_x_11168:
[----:B------:R-:W-:-:S04]  /*8750*/  UIMAD UR49, UR49, UR11, URZ ;  /* 0x0000000b313172a4 */ /* 0x000fc8000f8e023f */
[----:B------:R-:W-:-:S04]  /*8760*/  UISETP.LT.AND UP0, UPT, UR10, UR49, UPT ;  /* 0x000000310a00728c */ /* 0x000fc8000bf01270 */
[----:B------:R-:W-:-:S12]  /*8770*/  USEL UR10, UR10, UR49, !UP0 ;  /* 0x000000310a0a7287 */ /* 0x000fd8000c000000 */
.L_x_11166:
        /* <DEDUP_REMOVED lines=14> */
.L_x_11178:
        /* <DEDUP_REMOVED lines=9> */
.L_x_11171:
[----:B------:R-:W-:Y:S01]  /*88f0*/  ULEA UR6, UR39, UR40, 0x3 ;  /* 0x0000002827067291 */ /* 0x000fe2000f8e183f */
[----:B------:R-:W-:-:S05]  /*8900*/  IMAD.U32 R8, RZ, RZ, UR37 ;  /* 0x00000025ff087e24 */ /* 0x000fca000f8e00ff */
[----:B------:R-:W-:-:S04]  /*8910*/  SHF.L.U32 R8, R8, 0x1f, RZ ;  /* 0x0000001f08087819 */ /* 0x000fc800000006ff */
[----:B------:R1:W2:Y:S01]  /*8920*/  SYNCS.PHASECHK.TRANS64.TRYWAIT P2, [UR6+0x16830], R8 ;  /* 0x01683008ff0075a7 */ /* 0x0002a20008040146 */
[----:B------:R-:W-:Y:S05]  /*8930*/  @!P0 BRA `(.L_x_11172) ;  /* 0x0000000000048947 */ /* 0x000fea0003800000 */
[----:B------:R-:W-:Y:S01]  /*8940*/  BPT.TRAP 0x1 ;  /* 0x000000040000795c */ /* 0x000fe20000300000 */
.L_x_11172:
[----:B--2---:R-:W-:Y:S05]  /*8950*/  @P2 BRA `(.L_x_11170) ;  /* 0x0000000000082947 */ /* 0x004fea0003800000 */
[----:B------:R-:W2:Y:S02]  /*8960*/  SYNCS.PHASECHK.TRANS64.TRYWAIT P2, [UR6+0x16830], R8 ;  /* 0x01683008ff0075a7 */ /* 0x000ea40008040146 */
[----:B--2---:R-:W-:Y:S05]  /*8970*/  @!P2 BRA `(.L_x_11173) ;  /* 0x0000009c0040a947 */ /* 0x004fea0003800000 */
.L_x_11170:
        /* <DEDUP_REMOVED lines=25> */
.L_x_11175:
[----:B------:R-:W-:Y:S01]  /*8b10*/  ULEA UR6, UR25, UR40, 0x3 ;  /* 0x0000002819067291 */ /* 0x000fe2000f8e183f */
[----:B------:R-:W-:-:S05]  /*8b20*/  IMAD.U32 R8, RZ, RZ, UR26 ;  /* 0x0000001aff087e24 */ /* 0x000fca000f8e00ff */
[----:B------:R-:W-:-:S04]  /*8b30*/  SHF.L.U32 R8, R8, 0x1f, RZ ;  /* 0x0000001f08087819 */ /* 0x000fc800000006ff */
[----:B------:R1:W2:Y:S01]  /*8b40*/  SYNCS.PHASECHK.TRANS64.TRYWAIT P2, [UR6+0x16850], R8 ;  /* 0x01685008ff0075a7 */ /* 0x0002a20008040146 */
[----:B------:R-:W-:Y:S05]  /*8b50*/  @!P0 BRA `(.L_x_11176) ;  /* 0x0000000000048947 */ /* 0x000fea0003800000 */
[----:B------:R-:W-:Y:S01]  /*8b60*/  BPT.TRAP 0x1 ;  /* 0x000000040000795c */ /* 0x000fe20000300000 */
.L_x_11176:
[----:B--2---:R-:W-:Y:S05]  /*8b70*/  @P2 BRA `(.L_x_11174) ;  /* 0x0000000000082947 */ /* 0x004fea0003800000 */
[----:B------:R-:W2:Y:S02]  /*8b80*/  SYNCS.PHASECHK.TRANS64.TRYWAIT P2, [UR6+0x16850], R8 ;  /* 0x01685008ff0075a7 */ /* 0x000ea40008040146 */
[----:B--2---:R-:W-:Y:S05]  /*8b90*/  @!P2 BRA `(.L_x_11177) ;  /* 0x0000009800d0a947 */ /* 0x004fea0003800000 */
.L_x_11174:
[----:B------:R-:W-:Y:S01]  /*8ba0*/  UIADD3 UR6, UR40, 0x400, URZ ;  /* 0x0000040028067890 */ /* 0x000fe2000fffe03f */
[----:B------:R-:W-:Y:S01]  /*8bb0*/  WARPGROUP.ARRIVE ;  /* 0x00000000000079c5 */ /* 0x000fe20000000000 */
[----:B------:R-:W-:Y:S01]  /*8bc0*/  UMOV UR7, 0x40000040 ;  /* 0x4000004000077882 */ /* 0x000fe20000000000 */
[----:B------:R-:W-:Y:S01]  /*8bd0*/  FMUL.FTZ R10, R24, UR23 ;  /* 0x00000017180a7c20 */ /* 0x000fe20008410000 */
[----:B------:R-:W-:Y:S01]  /*8be0*/  USHF.R.U32.HI UR6, URZ, 0x4, UR6 ;  /* 0x000000043f067899 */ /* 0x000fe20008011606 */
[----:B--2---:R-:W-:Y:S01]  /*8bf0*/  FMUL.FTZ R13, R25, UR23 ;  /* 0x00000017190d7c20 */ /* 0x004fe20008410000 */
[----:B------:R-:W-:Y:S01]  /*8c00*/  FMUL.FTZ R15, R28, UR23 ;  /* 0x000000171c0f7c20 */ /* 0x000fe20008410000 */
[----:B------:R-:W-:Y:S01]  /*8c10*/  FMUL.FTZ R21, R29, UR23 ;  /* 0x000000171d157c20 */ /* 0x000fe20008410000 */
[----:B------:R-:W-:Y:S01]  /*8c20*/  ULOP3.LUT UR6, UR6, 0x3fff, URZ, 0xc0, !UPT ;  /* 0x00003fff06067892 */ /* 0x000fe2000f8ec03f */
[----:B------:R-:W1:Y:S01]  /*8c30*/  MUFU.TANH R10, R10 ;  /* 0x0000000a000a7308 */ /* 0x000e620000002400 */
[----:B------:R-:W-:Y:S01]  /*8c40*/  FMUL.FTZ R25, R32, UR23 ;  /* 0x0000001720197c20 */ /* 0x000fe20008410000 */
[----:B------:R-:W-:Y:S01]  /*8c50*/  FMUL.FTZ R12, R26, UR23 ;  /* 0x000000171a0c7c20 */ /* 0x000fe20008410000 */
[----:B------:R-:W-:Y:S01]  /*8c60*/  ULEA UR10, UR25, UR6, 0xa ;  /* 0x00000006190a7291 */ /* 0x000fe2000f8e503f */
[----:B------:R-:W-:Y:S01]  /*8c70*/  FMUL.FTZ R26, R33, UR23 ;  /* 0x00000017211a7c20 */ /* 0x000fe20008410000 */
[----:B------:R-:W-:Y:S01]  /*8c80*/  FMUL.FTZ R29, R36, UR23 ;  /* 0x00000017241d7c20 */ /* 0x000fe20008410000 */
[----:B------:R-:W-:Y:S01]  /*8c90*/  FMUL.FTZ R24, R31, UR23 ;  /* 0x000000171f187c20 */ /* 0x000fe20008410000 */
[----:B------:R-:W-:Y:S01]  /*8ca0*/  FMUL.FTZ R31, R37, UR23 ;  /* 0x00000017251f7c20 */ /* 0x000fe20008410000 */
[----:B------:R-:W2:Y:S01]  /*8cb0*/  MUFU.TANH R13, R13 ;  /* 0x0000000d000d7308 */ /* 0x000ea20000002400 */
[----:B------:R-:W-:Y:S01]  /*8cc0*/  FMUL.FTZ R33, R40, UR23 ;  /* 0x0000001728217c20 */ /* 0x000fe20008410000 */
[----:B------:R-:W-:Y:S01]  /*8cd0*/  UMOV UR6, UR10 ;  /* 0x0000000a00067c82 */ /* 0x000fe20008000000 */
[----:B------:R-:W-:Y:S01]  /*8ce0*/  FMUL.FTZ R14, R27, UR23 ;  /* 0x000000171b0e7c20 */ /* 0x000fe20008410000 */
[----:B------:R-:W-:Y:S01]  /*8cf0*/  HGMMA.64x64x16.F32 R88, R148, gdesc[UR4].tnspB, R88, gsb0 ;  /* 0x40e0000494587df0 */ /* 0x000fe20008000858 */
[----:B------:R-:W-:Y:S01]  /*8d00*/  UIADD3 UR6, UR10, 0x80, URZ ;  /* 0x000000800a067890 */ /* 0x000fe2000fffe03f */
[----:B------:R-:W-:Y:S01]  /*8d10*/  FMUL.FTZ R27, R34, UR23 ;  /* 0x00000017221b7c20 */ /* 0x000fe20008410000 */
[----:B------:R-:W-:Y:S01]  /*8d20*/  UMOV UR7, 0x40000040 ;  /* 0x4000004000077882 */ /* 0x000fe20000000000 */
        /* <DEDUP_REMOVED lines=60> */
[----:B------:R-:W-:Y:S01]  /*90f0*/  ISETP.GE.U32.AND P2, PT, R2, 0x180, PT ;  /* 0x000001800200780c */ /* 0x000fe20003f46070 */
[----:B------:R-:W-:-:S03]  /*9100*/  UMOV UR26, UR37 ;  /* 0x00000025001a7c82 */ /* 0x000fc60008000000 */
[----:B------:R-:W2:Y:S01]  /*9110*/  MUFU.TANH R37, R37 ;  /* 0x0000002500257308 */ /* 0x000ea20000002400 */
[----:B---3--:R-:W-:-:S07]  /*9120*/  FMNMX.FTZ R61, R33, R8, !PT ;  /* 0x00000008213d7209 */ /* 0x008fce0007810000 */
[----:B------:R-:W3:Y:S01]  /*9130*/  MUFU.TANH R39, R39 ;  /* 0x0000002700277308 */ /* 0x000ee20000002400 */
[----:B-1----:R-:W-:Y:S01]  /*9140*/  FMNMX.FTZ R8, R34, R61, !PT ;  /* 0x0000003d22087209 */ /* 0x002fe20007810000 */
[----:B------:R-:W-:Y:S02]  /*9150*/  WARPGROUP.DEPBAR.LE gsb0, 0x0 ;  /* 0x00008000000079c5 */ /* 0x000fe40000010000 */
[----:B------:R-:W-:Y:S01]  /*9160*/  WARPGROUP.ARRIVE ;  /* 0x00000000000079c5 */ /* 0x000fe20000000000 */
[----:B------:R-:W-:-:S03]  /*9170*/  FMUL.FTZ R61, R73, UR23 ;  /* 0x00000017493d7c20 */ /* 0x000fc60008410000 */
[----:B------:R-:W1:Y:S01]  /*9180*/  MUFU.TANH R41, R41 ;  /* 0x0000002900297308 */ /* 0x000e620000002400 */
[----:B--2---:R-:W-:Y:S01]  /*9190*/  FMNMX.FTZ R8, R37, R8, !PT ;  /* 0x0000000825087209 */ /* 0x004fe20007810000 */
[----:B------:R-:W-:Y:S01]  /*91a0*/  HGMMA.64x64x16.F32 R88, R144, gdesc[UR4].tnspB, R88, gsb0 ;  /* 0x40e0000490587df0 */ /* 0x000fe20008000858 */
[----:B------:R-:W-:Y:S01]  /*91b0*/  UIADD3 UR6, UR10, 0x100, URZ ;  /* 0x000001000a067890 */ /* 0x000fe2000fffe03f */
[----:B------:R-:W-:-:S04]  /*91c0*/  UMOV UR7, 0x40000040 ;  /* 0x4000004000077882 */ /* 0x000fc80000000000 */
        /* <DEDUP_REMOVED lines=24> */
[----:B------:R-:W-:Y:S01]  /*9350*/  HGMMA.64x64x16.F32 R88, R140, gdesc[UR4].tnspB, R88, gsb0 ;  /* 0x40e000048c587df0 */ /* 0x000fe20008000858 */
[----:B------:R-:W-:Y:S02]  /*9360*/  UIADD3 UR6, UR10, 0x180, URZ ;  /* 0x000001800a067890 */ /* 0x000fe4000fffe03f */
[----:B-1----:R-:W-:Y:S01]  /*9370*/  FMNMX.FTZ R69, R57, R8, !PT ;  /* 0x0000000839457209 */ /* 0x002fe20007810000 */
[----:B------:R-:W-:Y:S02]  /*9380*/  UMOV UR7, 0x40000040 ;  /* 0x4000004000077882 */ /* 0x000fe40000000000 */
[----:B------:R-:W1:Y:S08]  /*9390*/  MUFU.TANH R59, R59 ;  /* 0x0000003b003b7308 */ /* 0x000e700000002400 */
        /* <DEDUP_REMOVED lines=18> */
[----:B---3--:R-:W-:Y:S01]  /*94c0*/  FMNMX.FTZ R73, R69, R8, !PT ;  /* 0x0000000845497209 */ /* 0x008fe20007810000 */
[----:B------:R-:W-:Y:S02]  /*94d0*/  WARPGROUP.DEPBAR.LE gsb0, 0x0 ;  /* 0x00008000000079c5 */ /* 0x000fe40000010000 */
[----:B------:R-:W-:-:S04]  /*94e0*/  WARPGROUP.ARRIVE ;  /* 0x00000000000079c5 */ /* 0x000fc80000000000 */
[----:B------:R-:W3:Y:S01]  /*94f0*/  MUFU.TANH R14, R14 ;  /* 0x0000000e000e7308 */ /* 0x000ee20000002400 */
[----:B--2---:R-:W-:Y:S01]  /*9500*/  FMNMX.FTZ R8, R72, R73, !PT ;  /* 0x0000004948087209 */ /* 0x004fe20007810000 */
[----:B------:R-:W-:Y:S01]  /*9510*/  HGMMA.64x64x16.F32 R88, R136, gdesc[UR4].tnspB, R88, gsb0 ;  /* 0x40e0000488587df0 */ /* 0x000fe20008000858 */
[----:B------:R-:W-:Y:S01]  /*9520*/  UIADD3 UR6, UR10, 0x200, URZ ;  /* 0x000002000a067890 */ /* 0x000fe2000fffe03f */
[----:B------:R-:W-:Y:S01]  /*9530*/  FMUL.FTZ R73, R74, UR23 ;  /* 0x000000174a497c20 */ /* 0x000fe20008410000 */
[----:B------:R-:W-:Y:S01]  /*9540*/  UMOV UR7, 0x40000040 ;  /* 0x4000004000077882 */ /* 0x000fe20000000000 */
[----:B------:R-:W2:Y:S02]  /*9550*/  SHFL.BFLY PT, R77, R8, 0x2, 0x1f ;  /* 0x0c401f00084d7f89 */ /* 0x000ea400000e0000 */
[----:B------:R-:W4:Y:S08]  /*9560*/  MUFU.TANH R20, R20 ;  /* 0x0000001400147308 */ /* 0x000f300000002400 */
[----:B------:R-:W5:Y:S08]  /*9570*/  MUFU.TANH R24, R24 ;  /* 0x0000001800187308 */ /* 0x000f700000002400 */
[----:B------:R-:W5:Y:S01]  /*9580*/  MUFU.TANH R27, R27 ;  /* 0x0000001b001b7308 */ /* 0x000f620000002400 */
[----:B--2---:R-:W-:Y:S01]  /*9590*/  FMNMX.FTZ R74, R8, R77, !PT ;  /* 0x0000004d084a7209 */ /* 0x004fe20007810000 */
[----:B------:R-:W-:-:S06]  /*95a0*/  FMUL.FTZ R77, R79, UR23 ;  /* 0x000000174f4d7c20 */ /* 0x000fcc0008410000 */
[----:B------:R-:W2:Y:S01]  /*95b0*/  MUFU.TANH R28, R28 ;  /* 0x0000001c001c7308 */ /* 0x000ea20000002400 */
[----:B------:R-:W-:Y:S01]  /*95c0*/  FMUL.FTZ R79, R83, UR23 ;  /* 0x00000017534f7c20 */ /* 0x000fe20008410000 */
[----:B------:R-:W1:Y:S06]  /*95d0*/  SHFL.BFLY PT, R85, R74, 0x1, 0x1f ;  /* 0x0c201f004a557f89 */ /* 0x000e6c00000e0000 */
[----:B------:R-:W2:Y:S08]  /*95e0*/  MUFU.TANH R30, R30 ;  /* 0x0000001e001e7308 */ /* 0x000eb00000002400 */
[----:B------:R-:W2:Y:S08]  /*95f0*/  MUFU.TANH R32, R32 ;  /* 0x0000002000207308 */ /* 0x000eb00000002400 */
[----:B------:R-:W2:Y:S01]  /*9600*/  MUFU.TANH R35, R35 ;  /* 0x0000002300237308 */ /* 0x000ea20000002400 */
[----:B-1----:R-:W-:-:S05]  /*9610*/  FMNMX.FTZ R8, R74, R85, !PT ;  /* 0x000000554a087209 */ /* 0x002fca0007810000 */
[C---:B------:R-:W-:Y:S01]  /*9620*/  FMUL.FTZ R82, R8.reuse, UR22 ;  /* 0x0000001608527c20 */ /* 0x040fe20008410000 */
[----:B------:R-:W-:Y:S01]  /*9630*/  FADD.FTZ R11, -R8, R11 ;  /* 0x0000000b080b7221 */ /* 0x000fe20000010100 */
[----:B------:R-:W1:Y:S02]  /*9640*/  MUFU.TANH R36, R36 ;  /* 0x0000002400247308 */ /* 0x000e640000002400 */
[--C-:B------:R-:W-:Y:S01]  /*9650*/  FFMA.FTZ R148, R13, UR22, -R82.reuse ;  /* 0x000000160d947c23 */ /* 0x100fe20008010852 */
[----:B------:R-:W-:Y:S01]  /*9660*/  FMNMX.FTZ R13, R12, R9, !PT ;  /* 0x000000090c0d7209 */ /* 0x000fe20007810000 */
[--C-:B------:R-:W-:Y:S01]  /*9670*/  FFMA.FTZ R150, R15, UR22, -R82.reuse ;  /* 0x000000160f967c23 */ /* 0x100fe20008010852 */
[--C-:B------:R-:W-:Y:S01]  /*9680*/  FFMA.FTZ R15, R21, UR22, -R82.reuse ;  /* 0x00000016150f7c23 */ /* 0x100fe20008010852 */
[----:B------:R-:W-:Y:S01]  /*9690*/  FMUL.FTZ R74, R11, UR22 ;  /* 0x000000160b4a7c20 */ /* 0x000fe20008410000 */
[----:B---3--:R-:W-:Y:S01]  /*96a0*/  FMNMX.FTZ R13, R14, R13, !PT ;  /* 0x0000000d0e0d7209 */ /* 0x008fe20007810000 */
[--C-:B------:R-:W-:Y:S01]  /*96b0*/  FFMA.FTZ R11, R10, UR22, -R82.reuse ;  /* 0x000000160a0b7c23 */ /* 0x100fe20008010852 */
[----:B------:R-:W3:Y:S01]  /*96c0*/  MUFU.TANH R38, R38 ;  /* 0x0000002600267308 */ /* 0x000ee20000002400 */
[--C-:B------:R-:W-:Y:S01]  /*96d0*/  FFMA.FTZ R144, R25, UR22, -R82.reuse ;  /* 0x0000001619907c23 */ /* 0x100fe20008010852 */
[----:B----4-:R-:W-:Y:S01]  /*96e0*/  FMNMX.FTZ R21, R20, R13, !PT ;  /* 0x0000000d14157209 */ /* 0x010fe20007810000 */
[--C-:B------:R-:W-:Y:S01]  /*96f0*/  FFMA.FTZ R25, R31, UR22, -R82.reuse ;  /* 0x000000161f197c23 */ /* 0x100fe20008010852 */
[----:B------:R-:W-:Y:S01]  /*9700*/  FFMA.FTZ R140, R33, UR22, -R82 ;  /* 0x00000016218c7c23 */ /* 0x000fe20008010852 */
[----:B------:R-:W-:-:S02]  /*9710*/  WARPGROUP.DEPBAR.LE gsb0, 0x0 ;  /* 0x00008000000079c5 */ /* 0x000fc40000010000 */
[----:B------:R-:W-:Y:S01]  /*9720*/  WARPGROUP.ARRIVE ;  /* 0x00000000000079c5 */ /* 0x000fe20000000000 */
[----:B-----5:R-:W-:Y:S01]  /*9730*/  FMNMX.FTZ R10, R24, R21, !PT ;  /* 0x00000015180a7209 */ /* 0x020fe20007810000 */
[----:B------:R-:W4:Y:S01]  /*9740*/  MUFU.TANH R40, R40 ;  /* 0x0000002800287308 */ /* 0x000f220000002400 */
[--C-:B------:R-:W-:Y:S01]  /*9750*/  FFMA.FTZ R26, R26, UR22, -R82.reuse ;  /* 0x000000161a1a7c23 */ /* 0x100fe20008010852 */
[--C-:B------:R-:W-:Y:S01]  /*9760*/  FFMA.FTZ R136, R41, UR22, -R82.reuse ;  /* 0x0000001629887c23 */ /* 0x100fe20008010852 */
[----:B------:R-:W-:Y:S01]  /*9770*/  FMNMX.FTZ R21, R27, R10, !PT ;  /* 0x0000000a1b157209 */ /* 0x000fe20007810000 */
[----:B------:R-:W-:Y:S01]  /*9780*/  HGMMA.64x64x16.F32 R88, R132, gdesc[UR4].tnspB, R88, gsb0 ;  /* 0x40e0000484587df0 */ /* 0x000fe20008000858 */
[----:B------:R-:W-:Y:S01]  /*9790*/  UIADD3 UR6, UR10, 0x280, URZ ;  /* 0x000002800a067890 */ /* 0x000fe2000fffe03f */
[--C-:B------:R-:W-:Y:S01]  /*97a0*/  FFMA.FTZ R41, R57, UR22, -R82.reuse ;  /* 0x0000001639297c23 */ /* 0x100fe20008010852 */
[----:B------:R-:W-:Y:S01]  /*97b0*/  UMOV UR7, 0x40000040 ;  /* 0x4000004000077882 */ /* 0x000fe20000000000 */
[----:B--2---:R-:W-:Y:S01]  /*97c0*/  FMNMX.FTZ R21, R28, R21, !PT ;  /* 0x000000151c157209 */ /* 0x004fe20007810000 */
[----:B------:R-:W2:Y:S01]  /*97d0*/  MUFU.TANH R42, R42 ;  /* 0x0000002a002a7308 */ /* 0x000ea20000002400 */
[--C-:B------:R-:W-:Y:S01]  /*97e0*/  FFMA.FTZ R146, R29, UR22, -R82.reuse ;  /* 0x000000161d927c23 */ /* 0x100fe20008010852 */
[--C-:B------:R-:W-:Y:S01]  /*97f0*/  FFMA.FTZ R29, R34, UR22, -R82.reuse ;  /* 0x00000016221d7c23 */ /* 0x100fe20008010852 */
[----:B------:R-:W-:Y:S01]  /*9800*/  FMNMX.FTZ R21, R30, R21, !PT ;  /* 0x000000151e157209 */ /* 0x000fe20007810000 */
[--C-:B------:R-:W-:Y:S01]  /*9810*/  FFMA.FTZ R142, R37, UR22, -R82.reuse ;  /* 0x00000016258e7c23 */ /* 0x100fe20008010852 */
[--C-:B------:R-:W-:Y:S01]  /*9820*/  FFMA.FTZ R138, R45, UR22, -R82.reuse ;  /* 0x000000162d8a7c23 */ /* 0x100fe20008010852 */
[--C-:B------:R-:W-:Y:S01]  /*9830*/  FFMA.FTZ R37, R46, UR22, -R82.reuse ;  /* 0x000000162e257c23 */ /* 0x100fe20008010852 */
[----:B------:R-:W-:Y:S01]  /*9840*/  FMNMX.FTZ R10, R32, R21, !PT ;  /* 0x00000015200a7209 */ /* 0x000fe20007810000 */
[----:B------:R-:W5:Y:S01]  /*9850*/  MUFU.TANH R44, R44 ;  /* 0x0000002c002c7308 */ /* 0x000f620000002400 */
[--C-:B------:R-:W-:Y:S01]  /*9860*/  FFMA.FTZ R50, R50, UR22, -R82.reuse ;  /* 0x0000001632327c23 */ /* 0x100fe20008010852 */
[--C-:B------:R-:W-:Y:S01]  /*9870*/  FFMA.FTZ R54, R54, UR22, -R82.reuse ;  /* 0x0000001636367c23 */ /* 0x100fe20008010852 */
[----:B------:R-:W-:Y:S01]  /*9880*/  FMNMX.FTZ R21, R35, R10, !PT ;  /* 0x0000000a23157209 */ /* 0x000fe20007810000 */
[--C-:B------:R-:W-:Y:S01]  /*9890*/  FFMA.FTZ R34, R58, UR22, -R82.reuse ;  /* 0x000000163a227c23 */ /* 0x100fe20008010852 */
[--C-:B------:R-:W-:Y:S01]  /*98a0*/  FFMA.FTZ R45, R60, UR22, -R82.reuse ;  /* 0x000000163c2d7c23 */ /* 0x100fe20008010852 */
[--C-:B------:R-:W-:Y:S01]  /*98b0*/  FFMA.FTZ R46, R61, UR22, -R82.reuse ;  /* 0x000000163d2e7c23 */ /* 0x100fe20008010852 */
[----:B-1----:R-:W-:Y:S01]  /*98c0*/  FMNMX.FTZ R21, R36, R21, !PT ;  /* 0x0000001524157209 */ /* 0x002fe20007810000 */
[----:B------:R-:W1:Y:S01]  /*98d0*/  MUFU.TANH R47, R47 ;  /* 0x0000002f002f7308 */ /* 0x000e620000002400 */
[--C-:B------:R-:W-:Y:S01]  /*98e0*/  FFMA.FTZ R69, R69, UR22, -R82.reuse ;  /* 0x0000001645457c23 */ /* 0x100fe20008010852 */
[----:B------:R-:W-:Y:S01]  /*98f0*/  FFMA.FTZ R72, R72, UR22, -R82 ;  /* 0x0000001648487c23 */ /* 0x000fe20008010852 */
[----:B---3--:R-:W-:-:S04]  /*9900*/  FMNMX.FTZ R21, R38, R21, !PT ;  /* 0x0000001526157209 */ /* 0x008fc80007810000 */
[----:B----4-:R-:W-:Y:S01]  /*9910*/  FMNMX.FTZ R21, R40, R21, !PT ;  /* 0x0000001528157209 */ /* 0x010fe20007810000 */
[----:B------:R-:W3:Y:S03]  /*9920*/  MUFU.TANH R48, R48 ;  /* 0x0000003000307308 */ /* 0x000ee60000002400 */
[----:B--2---:R-:W-:-:S04]  /*9930*/  FMNMX.FTZ R21, R42, R21, !PT ;  /* 0x000000152a157209 */ /* 0x004fc80007810000 */
[----:B-----5:R-:W-:Y:S01]  /*9940*/  FMNMX.FTZ R10, R44, R21, !PT ;  /* 0x000000152c0a7209 */ /* 0x020fe20007810000 */
[----:B------:R-:W2:Y:S01]  /*9950*/  MUFU.TANH R51, R51 ;  /* 0x0000003300337308 */ /* 0x000ea20000002400 */
[----:B------:R-:W-:Y:S02]  /*9960*/  FFMA.FTZ R21, R39, UR22, -R82 ;  /* 0x0000001627157c23 */ /* 0x000fe40008010852 */
[----:B-1----:R-:W-:-:S05]  /*9970*/  FMNMX.FTZ R31, R47, R10, !PT ;  /* 0x0000000a2f1f7209 */ /* 0x002fca0007810000 */
[----:B------:R-:W1:Y:S01]  /*9980*/  MUFU.TANH R52, R52 ;  /* 0x0000003400347308 */ /* 0x000e620000002400 */
[----:B---3--:R-:W-:-:S07]  /*9990*/  FMNMX.FTZ R10, R48, R31, !PT ;  /* 0x0000001f300a7209 */ /* 0x008fce0007810000 */
[----:B------:R-:W3:Y:S01]  /*99a0*/  MUFU.TANH R55, R55 ;  /* 0x0000003700377308 */ /* 0x000ee20000002400 */
[----:B--2---:R-:W-:-:S07]  /*99b0*/  FMNMX.FTZ R31, R51, R10, !PT ;  /* 0x0000000a331f7209 */ /* 0x004fce0007810000 */
[----:B------:R-:W2:Y:S01]  /*99c0*/  MUFU.TANH R63, R63 ;  /* 0x0000003f003f7308 */ /* 0x000ea20000002400 */
[----:B-1----:R-:W-:Y:S01]  /*99d0*/  FMNMX.FTZ R10, R52, R31, !PT ;  /* 0x0000001f340a7209 */ /* 0x002fe20007810000 */
[--C-:B------:R-:W-:Y:S01]  /*99e0*/  FFMA.FTZ R31, R43, UR22, -R82.reuse ;  /* 0x000000162b1f7c23 */ /* 0x100fe20008010852 */
[----:B------:R-:W-:-:S05]  /*99f0*/  FFMA.FTZ R43, R59, UR22, -R82 ;  /* 0x000000163b2b7c23 */ /* 0x000fca0008010852 */
[----:B------:R-:W1:Y:S01]  /*9a00*/  MUFU.TANH R66, R66 ;  /* 0x0000004200427308 */ /* 0x000e620000002400 */
[----:B---3--:R-:W-:-:S07]  /*9a10*/  FMNMX.FTZ R10, R55, R10, !PT ;  /* 0x0000000a370a7209 */ /* 0x008fce0007810000 */
[----:B------:R-:W3:Y:S01]  /*9a20*/  MUFU.TANH R67, R67 ;  /* 0x0000004300437308 */ /* 0x000ee20000002400 */
[----:B------:R-:W-:Y:S02]  /*9a30*/  WARPGROUP.DEPBAR.LE gsb0, 0x0 ;  /* 0x00008000000079c5 */ /* 0x000fe40000010000 */
[----:B------:R-:W-:Y:S01]  /*9a40*/  WARPGROUP.ARRIVE ;  /* 0x00000000000079c5 */ /* 0x000fe20000000000 */
[----:B--2---:R-:W-:Y:S01]  /*9a50*/  FMNMX.FTZ R33, R63, R10, !PT ;  /* 0x0000000a3f217209 */ /* 0x004fe20007810000 */
[--C-:B------:R-:W-:Y:S01]  /*9a60*/  FFMA.FTZ R132, R49, UR22, -R82.reuse ;  /* 0x0000001631847c23 */ /* 0x100fe20008010852 */
[--C-:B------:R-:W-:Y:S01]  /*9a70*/  FFMA.FTZ R134, R53, UR22, -R82.reuse ;  /* 0x0000001635867c23 */ /* 0x100fe20008010852 */
[----:B------:R-:W-:Y:S01]  /*9a80*/  FFMA.FTZ R53, R65, UR22, -R82 ;  /* 0x0000001641357c23 */ /* 0x000fe20008010852 */
[----:B------:R-:W2:Y:S01]  /*9a90*/  MUFU.TANH R70, R70 ;  /* 0x0000004600467308 */ /* 0x000ea20000002400 */
[----:B------:R-:W-:Y:S01]  /*9aa0*/  HGMMA.64x64x16.F32 R88, R128, gdesc[UR4].tnspB, R88, gsb0 ;  /* 0x40e0000480587df0 */ /* 0x000fe20008000858 */
[----:B------:R-:W-:Y:S01]  /*9ab0*/  UIADD3 UR6, UR10, 0x300, URZ ;  /* 0x000003000a067890 */ /* 0x000fe2000fffe03f */
[----:B-1----:R-:W-:Y:S01]  /*9ac0*/  FMNMX.FTZ R10, R66, R33, !PT ;  /* 0x00000021420a7209 */ /* 0x002fe20007810000 */
[----:B------:R-:W-:-:S04]  /*9ad0*/  UMOV UR7, 0x40000040 ;  /* 0x4000004000077882 */ /* 0x000fc80000000000 */
        /* <DEDUP_REMOVED lines=18> */
[----:B------:R-:W-:Y:S02]  /*9c00*/  WARPGROUP.DEPBAR.LE gsb0, 0x0 ;  /* 0x00008000000079c5 */ /* 0x000fe40000010000 */
[----:B------:R-:W-:Y:S01]  /*9c10*/  WARPGROUP.ARRIVE ;  /* 0x00000000000079c5 */ /* 0x000fe20000000000 */
[----:B---3--:R-:W-:-:S03]  /*9c20*/  FMNMX.FTZ R10, R80, R39, !PT ;  /* 0x00000027500a7209 */ /* 0x008fc60007810000 */
[----:B------:R1:W-:Y:S02]  /*9c30*/  MUFU.EX2 R13, R26 ;  /* 0x0000001a000d7308 */ /* 0x0003e40000000800 */
[----:B------:R-:W-:Y:S01]  /*9c40*/  HGMMA.64x64x16.F32 R88, R124, gdesc[UR4].tnspB, R88, gsb0 ;  /* 0x40e000047c587df0 */ /* 0x000fe20008000858 */
[----:B------:R-:W-:Y:S01]  /*9c50*/  UIADD3 UR6, UR10, 0x380, URZ ;  /* 0x000003800a067890 */ /* 0x000fe2000fffe03f */
[----:B--2---:R-:W-:Y:S01]  /*9c60*/  FMNMX.FTZ R10, R81, R10, !PT ;  /* 0x0000000a510a7209 */ /* 0x004fe20007810000 */
[----:B------:R-:W-:-:S03]  /*9c70*/  UMOV UR7, 0x40000040 ;  /* 0x4000004000077882 */ /* 0x000fc60000000000 */
[----:B------:R-:W-:Y:S01]  /*9c80*/  MUFU.EX2 R74, R74 ;  /* 0x0000004a004a7308 */ /* 0x000fe20000000800 */
[--C-:B-1----:R-:W-:Y:S01]  /*9c90*/  FFMA.FTZ R26, R56, UR22, -R82.reuse ;  /* 0x00000016381a7c23 */ /* 0x102fe20008010852 */
[----:B------:R-:W1:Y:S06]  /*9ca0*/  SHFL.BFLY PT, R49, R10, 0x2, 0x1f ;  /* 0x0c401f000a317f89 */ /* 0x000e6c00000e0000 */
[----:B------:R-:W2:Y:S08]  /*9cb0*/  MUFU.EX2 R11, R11 ;  /* 0x0000000b000b7308 */ /* 0x000eb00000000800 */
[----:B------:R-:W3:Y:S08]  /*9cc0*/  MUFU.EX2 R148, R148 ;  /* 0x0000009400947308 */ /* 0x000ef00000000800 */
[----:B------:R-:W4:Y:S01]  /*9cd0*/  MUFU.EX2 R150, R150 ;  /* 0x0000009600967308 */ /* 0x000f220000000800 */
[----:B--2---:R-:W-:Y:S01]  /*9ce0*/  FFMA.FTZ R5, R74, R5, R11 ;  /* 0x000000054a057223 */ /* 0x004fe2000001000b */
[----:B-1----:R-:W-:Y:S01]  /*9cf0*/  FMNMX.FTZ R56, R10, R49, !PT ;  /* 0x000000310a387209 */ /* 0x002fe20007810000 */
[----:B------:R-:W-:-:S04]  /*9d00*/  FFMA.FTZ R49, R62, UR22, -R82 ;  /* 0x000000163e317c23 */ /* 0x000fc80008010852 */
[----:B------:R-:W1:Y:S01]  /*9d10*/  SHFL.BFLY PT, R57, R56, 0x1, 0x1f ;  /* 0x0c201f0038397f89 */ /* 0x000e6200000e0000 */
[----:B------:R-:W-:Y:S01]  /*9d20*/  MUFU.EX2 R15, R15 ;  /* 0x0000000f000f7308 */ /* 0x000fe20000000800 */
[C---:B---3--:R-:W-:Y:S01]  /*9d30*/  FADD.FTZ R5, R148.reuse, R5 ;  /* 0x0000000594057221 */ /* 0x048fe20000010000 */
[----:B------:R-:W-:-:S06]  /*9d40*/  F2FP.F16.F32.PACK_AB R148, R148, R11 ;  /* 0x0000000b9494723e */ /* 0x000fcc00000000ff */
[----:B------:R-:W-:Y:S08]  /*9d50*/  MUFU.EX2 R144, R144 ;  /* 0x0000009000907308 */ /* 0x000ff00000000800 */
[----:B------:R-:W-:Y:S01]  /*9d60*/  MUFU.EX2 R146, R146 ;  /* 0x0000009200927308 */ /* 0x000fe20000000800 */
[----:B-1----:R-:W-:-:S07]  /*9d70*/  FMNMX.FTZ R10, R56, R57, !PT ;  /* 0x00000039380a7209 */ /* 0x002fce0007810000 */
[----:B------:R-:W-:Y:S01]  /*9d80*/  MUFU.EX2 R25, R25 ;  /* 0x0000001900197308 */ /* 0x000fe20000000800 */
[C---:B------:R-:W-:Y:S01]  /*9d90*/  FMUL.FTZ R59, R10.reuse, UR22 ;  /* 0x000000160a3b7c20 */ /* 0x040fe20008410000 */
[----:B------:R-:W-:-:S03]  /*9da0*/  FADD.FTZ R57, -R10, R9 ;  /* 0x000000090a397221 */ /* 0x000fc60000010100 */
[--C-:B------:R-:W-:Y:S01]  /*9db0*/  FFMA.FTZ R145, R27, UR22, -R59.reuse ;  /* 0x000000161b917c23 */ /* 0x100fe2000801083b */
[----:B------:R-:W-:Y:S02]  /*9dc0*/  IMAD.U32 R27, RZ, RZ, UR39 ;  /* 0x00000027ff1b7e24 */ /* 0x000fe4000f8e00ff */
[----:B------:R-:W-:Y:S01]  /*9dd0*/  FMUL.FTZ R57, R57, UR22 ;  /* 0x0000001639397c20 */ /* 0x000fe20008410000 */
[--C-:B------:R-:W-:Y:S01]  /*9de0*/  FFMA.FTZ R12, R12, UR22, -R59.reuse ;  /* 0x000000160c0c7c23 */ /* 0x100fe2000801083b */
[--C-:B------:R-:W-:Y:S01]  /*9df0*/  FFMA.FTZ R149, R14, UR22, -R59.reuse ;  /* 0x000000160e957c23 */ /* 0x100fe2000801083b */
[----:B------:R-:W-:Y:S01]  /*9e00*/  FFMA.FTZ R141, R35, UR22, -R59 ;  /* 0x00000016238d7c23 */ /* 0x000fe2000801083b */
[----:B------:R-:W-:Y:S01]  /*9e10*/  @!P1 LEA R27, R27, UR40, 0x3 ;  /* 0x000000281b1b9c11 */ /* 0x000fe2000f8e18ff */
[----:B------:R-:W-:Y:S01]  /*9e20*/  VIADD R35, R16, 0x9 ;  /* 0x0000000910237836 */ /* 0x000fe20000000000 */
[----:B------:R-:W-:Y:S01]  /*9e30*/  MUFU.EX2 R57, R57 ;  /* 0x0000003900397308 */ /* 0x000fe20000000800 */
[----:B------:R-:W-:-:S02]  /*9e40*/  WARPGROUP.DEPBAR.LE gsb0, 0x0 ;  /* 0x00008000000079c5 */ /* 0x000fc40000010000 */
[----:B------:R-:W-:Y:S01]  /*9e50*/  WARPGROUP.ARRIVE ;  /* 0x00000000000079c5 */ /* 0x000fe20000000000 */
[--C-:B------:R-:W-:Y:S01]  /*9e60*/  FFMA.FTZ R151, R20, UR22, -R59.reuse ;  /* 0x0000001614977c23 */ /* 0x100fe2000801083b */
[----:B------:R-:W-:Y:S01]  /*9e70*/  @!P1 VIADD R27, R27, 0x16840 ;  /* 0x000168401b1b9836 */ /* 0x000fe20000000000 */
[----:B------:R-:W-:Y:S01]  /*9e80*/  SEL R35, R35, 0x9, !P2 ;  /* 0x0000000923237807 */ /* 0x000fe20005000000 */
[----:B------:R-:W-:Y:S01]  /*9e90*/  FFMA.FTZ R14, R24, UR22, -R59 ;  /* 0x00000016180e7c23 */ /* 0x000fe2000801083b */
[----:B------:R-:W1:Y:S01]  /*9ea0*/  MUFU.EX2 R12, R12 ;  /* 0x0000000c000c7308 */ /* 0x000e620000000800 */
[----:B------:R-:W-:Y:S01]  /*9eb0*/  HGMMA.64x64x16.F32 R88, R120, gdesc[UR4].tnspB, R88, gsb0 ;  /* 0x40e0000478587df0 */ /* 0x000fe20008000858 */
[----:B------:R-:W-:Y:S01]  /*9ec0*/  @!P1 PRMT R27, RZ, 0x654, R27 ;  /* 0x00000654ff1b9816 */ /* 0x000fe2000000001b */
[--C-:B------:R-:W-:Y:S01]  /*9ed0*/  FFMA.FTZ R20, R28, UR22, -R59.reuse ;  /* 0x000000161c147c23 */ /* 0x100fe2000801083b */
[--C-:B------:R-:W-:Y:S01]  /*9ee0*/  FFMA.FTZ R147, R30, UR22, -R59.reuse ;  /* 0x000000161e937c23 */ /* 0x100fe2000801083b */
[--C-:B------:R-:W-:Y:S01]  /*9ef0*/  FFMA.FTZ R30, R40, UR22, -R59.reuse ;  /* 0x00000016281e7c23 */ /* 0x100fe2000801083b */
[--C-:B------:R-:W-:Y:S01]  /*9f00*/  FFMA.FTZ R24, R32, UR22, -R59.reuse ;  /* 0x0000001620187c23 */ /* 0x100fe2000801083b */
[----:B------:R-:W-:Y:S01]  /*9f10*/  FFMA.FTZ R137, R42, UR22, -R59 ;  /* 0x000000162a897c23 */ /* 0x000fe2000801083b */
[----:B------:R-:W2:Y:S01]  /*9f20*/  MUFU.EX2 R149, R149 ;  /* 0x0000009500957308 */ /* 0x000ea20000000800 */
[----:B----4-:R-:W-:Y:S01]  /*9f30*/  FADD.FTZ R42, R150, R5 ;  /* 0x00000005962a7221 */ /* 0x010fe20000010000 */
        /* <DEDUP_REMOVED lines=8> */
[--C-:B------:R-:W-:Y:S01]  /*9fc0*/  FFMA.FTZ R38, R52, UR22, -R59.reuse ;  /* 0x0000001634267c23 */ /* 0x100fe2000801083b */
[--C-:B------:R-:W-:Y:S01]  /*9fd0*/  FFMA.FTZ R135, R55, UR22, -R59.reuse ;  /* 0x0000001637877c23 */ /* 0x100fe2000801083b */
[--C-:B------:R-:W-:Y:S01]  /*9fe0*/  FFMA.FTZ R129, R66, UR22, -R59.reuse ;  /* 0x0000001642817c23 */ /* 0x100fe2000801083b */
[--C-:B------:R-:W-:Y:S01]  /*9ff0*/  FFMA.FTZ R131, R70, UR22, -R59.reuse ;  /* 0x0000001646837c23 */ /* 0x100fe2000801083b */
[--C-:B------:R-:W-:Y:S01]  /*a000*/  FFMA.FTZ R125, R73, UR22, -R59.reuse ;  /* 0x00000016497d7c23 */ /* 0x100fe2000801083b */
[--C-:B------:R-:W-:Y:S01]  /*a010*/  FFMA.FTZ R75, R75, UR22, -R59.reuse ;  /* 0x000000164b4b7c23 */ /* 0x100fe2000801083b */
[----:B------:R-:W1:Y:S01]  /*a020*/  MUFU.EX2 R14, R14 ;  /* 0x0000000e000e7308 */ /* 0x000e620000000800 */
[----:B--2---:R-:W-:Y:S01]  /*a030*/  FADD.FTZ R40, R149, R4 ;  /* 0x0000000495287221 */ /* 0x004fe20000010000 */
[--C-:B------:R-:W-:Y:S01]  /*a040*/  FFMA.FTZ R4, R63, UR22, -R59.reuse ;  /* 0x000000163f047c23 */ /* 0x100fe2000801083b */
[----:B------:R-:W-:Y:S01]  /*a050*/  F2FP.F16.F32.PACK_AB R149, R149, R12 ;  /* 0x0000000c9595723e */ /* 0x000fe200000000ff */
[--C-:B------:R-:W-:Y:S01]  /*a060*/  FFMA.FTZ R76, R76, UR22, -R59.reuse ;  /* 0x000000164c4c7c23 */ /* 0x100fe2000801083b */
[--C-:B------:R-:W-:Y:S01]  /*a070*/  FFMA.FTZ R77, R77, UR22, -R59.reuse ;  /* 0x000000164d4d7c23 */ /* 0x100fe2000801083b */
[--C-:B------:R-:W-:Y:S01]  /*a080*/  FFMA.FTZ R78, R78, UR22, -R59.reuse ;  /* 0x000000164e4e7c23 */ /* 0x100fe2000801083b */
[--C-:B------:R-:W-:Y:S01]  /*a090*/  FFMA.FTZ R79, R79, UR22, -R59.reuse ;  /* 0x000000164f4f7c23 */ /* 0x100fe2000801083b */
[----:B------:R-:W2:Y:S01]  /*a0a0*/  MUFU.EX2 R145, R145 ;  /* 0x0000009100917308 */ /* 0x000ea20000000800 */
[----:B---3--:R-:W-:Y:S01]  /*a0b0*/  FADD.FTZ R5, R151, R40 ;  /* 0x0000002897057221 */ /* 0x008fe20000010000 */
[----:B------:R-:W-:Y:S01]  /*a0c0*/  FFMA.FTZ R80, R80, UR22, -R59 ;  /* 0x0000001650507c23 */ /* 0x000fe2000801083b */
[C---:B------:R-:W-:Y:S01]  /*a0d0*/  ISETP.GT.AND P2, PT, R7.reuse, UR24, PT ;  /* 0x0000001807007c0c */ /* 0x040fe2000bf44270 */
[----:B------:R-:W-:Y:S01]  /*a0e0*/  VIADD R7, R7, 0xffffffff ;  /* 0xffffffff07077836 */ /* 0x000fe20000000000 */
[----:B------:R-:W-:-:S03]  /*a0f0*/  F2FP.F16.F32.PACK_AB R150, R15, R150 ;  /* 0x000000960f96723e */ /* 0x000fc600000000ff */
[----:B------:R-:W3:Y:S01]  /*a100*/  MUFU.EX2 R20, R20 ;  /* 0x0000001400147308 */ /* 0x000ee20000000800 */
[C---:B-1----:R-:W-:Y:S01]  /*a110*/  FADD.FTZ R40, R14.reuse, R5 ;  /* 0x000000050e287221 */ /* 0x042fe20000010000 */
[----:B------:R-:W-:-:S06]  /*a120*/  F2FP.F16.F32.PACK_AB R151, R14, R151 ;  /* 0x000000970e97723e */ /* 0x000fcc00000000ff */
[----:B------:R-:W1:Y:S01]  /*a130*/  MUFU.EX2 R147, R147 ;  /* 0x0000009300937308 */ /* 0x000e620000000800 */
[----:B--2---:R-:W-:Y:S01]  /*a140*/  FADD.FTZ R5, R145, R40 ;  /* 0x0000002891057221 */ /* 0x004fe20000010000 */
[----:B------:R-:W-:-:S06]  /*a150*/  FFMA.FTZ R40, R67, UR22, -R59 ;  /* 0x0000001643287c23 */ /* 0x000fcc000801083b */
[----:B------:R-:W2:Y:S01]  /*a160*/  MUFU.EX2 R24, R24 ;  /* 0x0000001800187308 */ /* 0x000ea20000000800 */
[C---:B---3--:R-:W-:Y:S01]  /*a170*/  FADD.FTZ R44, R20.reuse, R5 ;  /* 0x00000005142c7221 */ /* 0x048fe20000010000 */
[----:B------:R-:W-:-:S06]  /*a180*/  F2FP.F16.F32.PACK_AB R145, R20, R145 ;  /* 0x000000911491723e */ /* 0x000fcc00000000ff */
[----:B------:R-:W-:Y:S01]  /*a190*/  MUFU.EX2 R140, R140 ;  /* 0x0000008c008c7308 */ /* 0x000fe20000000800 */
[----:B-1----:R-:W-:-:S07]  /*a1a0*/  FADD.FTZ R5, R147, R44 ;  /* 0x0000002c93057221 */ /* 0x002fce0000010000 */
[----:B------:R-:W1:Y:S01]  /*a1b0*/  MUFU.EX2 R141, R141 ;  /* 0x0000008d008d7308 */ /* 0x000e620000000800 */
[C---:B--2---:R-:W-:Y:S01]  /*a1c0*/  FADD.FTZ R44, R24.reuse, R5 ;  /* 0x00000005182c7221 */ /* 0x044fe20000010000 */
[----:B------:R-:W-:Y:S01]  /*a1d0*/  F2FP.F16.F32.PACK_AB R147, R24, R147 ;  /* 0x000000931893723e */ /* 0x000fe200000000ff */
[----:B------:R-:W-:Y:S02]  /*a1e0*/  WARPGROUP.DEPBAR.LE gsb0, 0x0 ;  /* 0x00008000000079c5 */ /* 0x000fe40000010000 */
[----:B------:R2:W-:Y:S06]  /*a1f0*/  BAR.ARV R35, 0x100 ;  /* 0x000400230000751d */ /* 0x0005ec0000002000 */
[----:B------:R3:W-:Y:S01]  /*a200*/  @!P1 SYNCS.ARRIVE.TRANS64.RED.A1T0 RZ, [R27+URZ], RZ ;  /* 0x000000ff1bff99a7 */ /* 0x0007e2000810043f */
[----:B------:R-:W-:Y:S01]  /*a210*/  MUFU.EX2 R29, R29 ;  /* 0x0000001d001d7308 */ /* 0x000fe20000000800 */
[----:B-1----:R-:W-:Y:S01]  /*a220*/  FADD.FTZ R5, R141, R44 ;  /* 0x0000002c8d057221 */ /* 0x002fe20000010000 */
[-C--:B------:R-:W-:Y:S01]  /*a230*/  FMUL.FTZ R88, R88, R74.reuse ;  /* 0x0000004a58587220 */ /* 0x080fe20000410000 */
[-C--:B------:R-:W-:Y:S01]  /*a240*/  FMUL.FTZ R89, R89, R74.reuse ;  /* 0x0000004a59597220 */ /* 0x080fe20000410000 */
[-C--:B------:R-:W-:Y:S01]  /*a250*/  FMUL.FTZ R92, R92, R74.reuse ;  /* 0x0000004a5c5c7220 */ /* 0x080fe20000410000 */
[-C--:B------:R-:W-:Y:S01]  /*a260*/  FMUL.FTZ R93, R93, R74.reuse ;  /* 0x0000004a5d5d7220 */ /* 0x080fe20000410000 */
[-C--:B------:R-:W-:Y:S01]  /*a270*/  FMUL.FTZ R96, R96, R74.reuse ;  /* 0x0000004a60607220 */ /* 0x080fe20000410000 */
[----:B---3--:R-:W-:Y:S01]  /*a280*/  IMAD.U32 R27, RZ, RZ, UR25 ;  /* 0x00000019ff1b7e24 */ /* 0x008fe2000f8e00ff */
[----:B------:R-:W1:Y:S01]  /*a290*/  MUFU.EX2 R28, R28 ;  /* 0x0000001c001c7308 */ /* 0x000e620000000800 */
[----:B------:R-:W-:Y:S01]  /*a2a0*/  UMOV UR25, UR39 ;  /* 0x0000002700197c82 */ /* 0x000fe20008000000 */
[-C--:B------:R-:W-:Y:S01]  /*a2b0*/  FMUL.FTZ R97, R97, R74.reuse ;  /* 0x0000004a61617220 */ /* 0x080fe20000410000 */
[-C--:B------:R-:W-:Y:S01]  /*a2c0*/  FMUL.FTZ R100, R100, R74.reuse ;  /* 0x0000004a64647220 */ /* 0x080fe20000410000 */
[----:B------:R-:W-:Y:S01]  /*a2d0*/  @!P1 LEA R27, R27, UR40, 0x3 ;  /* 0x000000281b1b9c11 */ /* 0x000fe2000f8e18ff */
[-C--:B------:R-:W-:Y:S01]  /*a2e0*/  FMUL.FTZ R101, R101, R74.reuse ;  /* 0x0000004a65657220 */ /* 0x080fe20000410000 */
[-C--:B------:R-:W-:Y:S01]  /*a2f0*/  FMUL.FTZ R104, R104, R74.reuse ;  /* 0x0000004a68687220 */ /* 0x080fe20000410000 */
[----:B------:R-:W-:Y:S01]  /*a300*/  FMUL.FTZ R105, R105, R74 ;  /* 0x0000004a69697220 */ /* 0x000fe20000410000 */
[----:B------:R-:W-:Y:S01]  /*a310*/  MUFU.EX2 R142, R142 ;  /* 0x0000008e008e7308 */ /* 0x000fe20000000800 */
[----:B------:R-:W-:-:S02]  /*a320*/  @!P1 VIADD R27, R27, 0x16860 ;  /* 0x000168601b1b9836 */ /* 0x000fc40000000000 */
[-C--:B------:R-:W-:Y:S01]  /*a330*/  FMUL.FTZ R108, R108, R74.reuse ;  /* 0x0000004a6c6c7220 */ /* 0x080fe20000410000 */
[-C--:B------:R-:W-:Y:S01]  /*a340*/  FMUL.FTZ R109, R109, R74.reuse ;  /* 0x0000004a6d6d7220 */ /* 0x080fe20000410000 */
[-C--:B------:R-:W-:Y:S01]  /*a350*/  FMUL.FTZ R112, R112, R74.reuse ;  /* 0x0000004a70707220 */ /* 0x080fe20000410000 */
[----:B------:R-:W-:Y:S01]  /*a360*/  FMUL.FTZ R113, R113, R74 ;  /* 0x0000004a71717220 */ /* 0x000fe20000410000 */
[----:B--2---:R-:W-:Y:S01]  /*a370*/  @!P1 PRMT R35, RZ, 0x654, R27 ;  /* 0x00000654ff239816 */ /* 0x004fe2000000001b */
[----:B------:R-:W-:Y:S01]  /*a380*/  FADD.FTZ R27, R15, R42 ;  /* 0x0000002a0f1b7221 */ /* 0x000fe20000010000 */
[----:B------:R-:W2:Y:S01]  /*a390*/  MUFU.EX2 R143, R143 ;  /* 0x0000008f008f7308 */ /* 0x000ea20000000800 */
[----:B-1----:R-:W-:Y:S01]  /*a3a0*/  FADD.FTZ R44, R28, R5 ;  /* 0x000000051c2c7221 */ /* 0x002fe20000010000 */
[----:B------:R1:W-:Y:S01]  /*a3b0*/  @!P1 SYNCS.ARRIVE.TRANS64.RED.A1T0 RZ, [R35+URZ], RZ ;  /* 0x000000ff23ff99a7 */ /* 0x0003e2000810043f */
[----:B------:R-:W-:Y:S01]  /*a3c0*/  FADD.FTZ R42, R144, R27 ;  /* 0x0000001b902a7221 */ /* 0x000fe20000010000 */
[C---:B------:R-:W-:Y:S01]  /*a3d0*/  F2FP.F16.F32.PACK_AB R144, R13.reuse, R144 ;  /* 0x000000900d90723e */ /* 0x040fe200000000ff */
[----:B------:R-:W-:Y:S01]  /*a3e0*/  FMUL.FTZ R116, R116, R74 ;  /* 0x0000004a74747220 */ /* 0x000fe20000410000 */
[----:B------:R-:W-:Y:S01]  /*a3f0*/  F2FP.F16.F32.PACK_AB R141, R28, R141 ;  /* 0x0000008d1c8d723e */ /* 0x000fe200000000ff */
[----:B------:R-:W-:Y:S01]  /*a400*/  FADD.FTZ R27, R13, R42 ;  /* 0x0000002a0d1b7221 */ /* 0x000fe20000010000 */
[----:B------:R-:W3:Y:S01]  /*a410*/  MUFU.EX2 R21, R21 ;  /* 0x0000001500157308 */ /* 0x000ee20000000800 */
[--C-:B------:R-:W-:Y:S01]  /*a420*/  FFMA.FTZ R42, R71, UR22, -R59.reuse ;  /* 0x00000016472a7c23 */ /* 0x100fe2000801083b */
[----:B------:R-:W-:Y:S01]  /*a430*/  FFMA.FTZ R59, R81, UR22, -R59 ;  /* 0x00000016513b7c23 */ /* 0x000fe2000801083b */
[----:B------:R-:W-:Y:S01]  /*a440*/  FADD.FTZ R48, R146, R27 ;  /* 0x0000001b92307221 */ /* 0x000fe20000010000 */
[----:B------:R-:W-:Y:S01]  /*a450*/  F2FP.F16.F32.PACK_AB R146, R25, R146 ;  /* 0x000000921992723e */ /* 0x000fe200000000ff */
[----:B------:R-:W-:Y:S01]  /*a460*/  FMUL.FTZ R117, R117, R74 ;  /* 0x0000004a75757220 */ /* 0x000fe20000410000 */
[-C--:B------:R-:W-:Y:S01]  /*a470*/  FMUL.FTZ R90, R90, R57.reuse ;  /* 0x000000395a5a7220 */ /* 0x080fe20000410000 */
[----:B------:R-:W-:Y:S01]  /*a480*/  FADD.FTZ R27, R25, R48 ;  /* 0x00000030191b7221 */ /* 0x000fe20000010000 */
[----:B------:R-:W4:Y:S01]  /*a490*/  MUFU.EX2 R30, R30 ;  /* 0x0000001e001e7308 */ /* 0x000f220000000800 */
[----:B--2---:R-:W-:Y:S01]  /*a4a0*/  FADD.FTZ R5, R143, R44 ;  /* 0x0000002c8f057221 */ /* 0x004fe20000010000 */
[-C--:B------:R-:W-:Y:S01]  /*a4b0*/  FMUL.FTZ R91, R91, R57.reuse ;  /* 0x000000395b5b7220 */ /* 0x080fe20000410000 */
[----:B------:R-:W-:Y:S01]  /*a4c0*/  FADD.FTZ R48, R140, R27 ;  /* 0x0000001b8c307221 */ /* 0x000fe20000010000 */
[----:B------:R-:W-:Y:S01]  /*a4d0*/  F2FP.F16.F32.PACK_AB R140, R29, R140 ;  /* 0x0000008c1d8c723e */ /* 0x000fe200000000ff */
[-C--:B------:R-:W-:Y:S01]  /*a4e0*/  FMUL.FTZ R94, R94, R57.reuse ;  /* 0x000000395e5e7220 */ /* 0x080fe20000410000 */
[-C--:B------:R-:W-:Y:S01]  /*a4f0*/  FMUL.FTZ R95, R95, R57.reuse ;  /* 0x000000395f5f7220 */ /* 0x080fe20000410000 */
[----:B------:R-:W-:Y:S01]  /*a500*/  FADD.FTZ R27, R29, R48 ;  /* 0x000000301d1b7221 */ /* 0x000fe20000010000 */
[----:B------:R-:W2:Y:S01]  /*a510*/  MUFU.EX2 R136, R136 ;  /* 0x0000008800887308 */ /* 0x000ea20000000800 */
[-C--:B------:R-:W-:Y:S01]  /*a520*/  FMUL.FTZ R98, R98, R57.reuse ;  /* 0x0000003962627220 */ /* 0x080fe20000410000 */
[-C--:B------:R-:W-:Y:S01]  /*a530*/  FMUL.FTZ R99, R99, R57.reuse ;  /* 0x0000003963637220 */ /* 0x080fe20000410000 */
[----:B------:R-:W-:Y:S01]  /*a540*/  FADD.FTZ R48, R142, R27 ;  /* 0x0000001b8e307221 */ /* 0x000fe20000010000 */
[----:B---3--:R-:W-:Y:S01]  /*a550*/  F2FP.F16.F32.PACK_AB R142, R21, R142 ;  /* 0x0000008e158e723e */ /* 0x008fe200000000ff */
[-C--:B------:R-:W-:Y:S01]  /*a560*/  FMUL.FTZ R102, R102, R57.reuse ;  /* 0x0000003966667220 */ /* 0x080fe20000410000 */
[----:B------:R-:W-:Y:S01]  /*a570*/  FMUL.FTZ R103, R103, R57 ;  /* 0x0000003967677220 */ /* 0x000fe20000410000 */
[----:B------:R-:W-:Y:S01]  /*a580*/  FADD.FTZ R27, R21, R48 ;  /* 0x00000030151b7221 */ /* 0x000fe20000010000 */
        /* <DEDUP_REMOVED lines=10> */
[-C--:B------:R-:W-:Y:S01]  /*a630*/  FMUL.FTZ R115, R115, R57.reuse ;  /* 0x0000003973737220 */ /* 0x080fe20000410000 */
[-C--:B------:R-:W-:Y:S01]  /*a640*/  FMUL.FTZ R118, R118, R57.reuse ;  /* 0x0000003976767220 */ /* 0x080fe20000410000 */
[----:B------:R-:W-:-:S04]  /*a650*/  FMUL.FTZ R119, R119, R57 ;  /* 0x0000003977777220 */ /* 0x000fc80000410000 */
        /* <DEDUP_REMOVED lines=17> */
[----:B------:R-:W-:-:S06]  /*a770*/  F2FP.F16.F32.PACK_AB R139, R36, R139 ;  /* 0x0000008b248b723e */ /* 0x000fcc00000000ff */
[----:B------:R3:W5:Y:S01]  /*a780*/  MUFU.EX2 R33, R50 ;  /* 0x0000003200217308 */ /* 0x0007620000000800 */
[----:B----4-:R-:W-:-:S07]  /*a790*/  FADD.FTZ R20, R132, R11 ;  /* 0x0000000b84147221 */ /* 0x010fce0000010000 */
[----:B------:R-:W4:Y:S01]  /*a7a0*/  MUFU.EX2 R38, R38 ;  /* 0x0000002600267308 */ /* 0x000f220000000800 */
[----:B--2---:R-:W-:Y:S01]  /*a7b0*/  FADD.FTZ R5, R133, R14 ;  /* 0x0000000e85057221 */ /* 0x004fe20000010000 */
[----:B---3--:R-:W-:-:S06]  /*a7c0*/  FFMA.FTZ R50, R64, UR22, -R82 ;  /* 0x0000001640327c23 */ /* 0x008fcc0008010852 */
[----:B------:R-:W2:Y:S01]  /*a7d0*/  MUFU.EX2 R134, R134 ;  /* 0x0000008600867308 */ /* 0x000ea20000000800 */
[C---:B-----5:R-:W-:Y:S01]  /*a7e0*/  FADD.FTZ R11, R33.reuse, R20 ;  /* 0x00000014210b7221 */ /* 0x060fe20000010000 */
[----:B------:R-:W-:-:S06]  /*a7f0*/  F2FP.F16.F32.PACK_AB R132, R33, R132 ;  /* 0x000000842184723e */ /* 0x000fcc00000000ff */
[----:B------:R-:W3:Y:S01]  /*a800*/  MUFU.EX2 R135, R135 ;  /* 0x0000008700877308 */ /* 0x000ee20000000800 */
[C---:B----4-:R-:W-:Y:S01]  /*a810*/  FADD.FTZ R14, R38.reuse, R5 ;  /* 0x00000005260e7221 */ /* 0x050fe20000010000 */
[----:B------:R-:W-:-:S06]  /*a820*/  F2FP.F16.F32.PACK_AB R133, R38, R133 ;  /* 0x000000852685723e */ /* 0x000fcc00000000ff */
[----:B------:R4:W5:Y:S01]  /*a830*/  MUFU.EX2 R39, R54 ;  /* 0x0000003600277308 */ /* 0x0009620000000800 */
[----:B--2---:R-:W-:-:S07]  /*a840*/  FADD.FTZ R20, R134, R11 ;  /* 0x0000000b86147221 */ /* 0x004fce0000010000 */
[----:B------:R-:W2:Y:S01]  /*a850*/  MUFU.EX2 R4, R4 ;  /* 0x0000000400047308 */ /* 0x000ea20000000800 */
[----:B---3--:R-:W-:Y:S01]  /*a860*/  FADD.FTZ R5, R135, R14 ;  /* 0x0000000e87057221 */ /* 0x008fe20000010000 */
[----:B----4-:R-:W-:-:S06]  /*a870*/  FFMA.FTZ R54, R68, UR22, -R82 ;  /* 0x0000001644367c23 */ /* 0x010fcc0008010852 */
[----:B------:R-:W3:Y:S01]  /*a880*/  MUFU.EX2 R26, R26 ;  /* 0x0000001a001a7308 */ /* 0x000ee20000000800 */
[C---:B-----5:R-:W-:Y:S01]  /*a890*/  FADD.FTZ R11, R39.reuse, R20 ;  /* 0x00000014270b7221 */ /* 0x060fe20000010000 */
        /* <DEDUP_REMOVED lines=14> */
[----:B------:R-:W3:Y:S01]  /*a980*/  MUFU.EX2 R43, R43 ;  /* 0x0000002b002b7308 */ /* 0x000ee20000000800 */
[----:B----4-:R-:W-:-:S07]  /*a990*/  FADD.FTZ R20, R34, R11 ;  /* 0x0000000b22147221 */ /* 0x010fce0000010000 */
[----:B------:R-:W4:Y:S01]  /*a9a0*/  MUFU.EX2 R42, R42 ;  /* 0x0000002a002a7308 */ /* 0x000f220000000800 */
[----:B--2---:R-:W-:-:S07]  /*a9b0*/  FADD.FTZ R5, R131, R14 ;  /* 0x0000000e83057221 */ /* 0x004fce0000010000 */
[----:B------:R-:W2:Y:S01]  /*a9c0*/  MUFU.EX2 R45, R45 ;  /* 0x0000002d002d7308 */ /* 0x000ea20000000800 */
[C---:B---3--:R-:W-:Y:S01]  /*a9d0*/  FADD.FTZ R20, R43.reuse, R20 ;  /* 0x000000142b147221 */ /* 0x048fe20000010000 */
[----:B------:R-:W-:-:S06]  /*a9e0*/  F2FP.F16.F32.PACK_AB R130, R43, R34 ;  /* 0x000000222b82723e */ /* 0x000fcc00000000ff */
        /* <DEDUP_REMOVED lines=36> */
[----:B---3--:R-:W-:Y:S01]  /*ac30*/  FADD.FTZ R11, R80, R11 ;  /* 0x0000000b500b7221 */ /* 0x008fe20000010000 */
[C---:B----4-:R-:W-:Y:S01]  /*ac40*/  FADD.FTZ R5, R9.reuse, R4 ;  /* 0x0000000409057221 */ /* 0x050fe20000010000 */
[----:B------:R-:W-:Y:S01]  /*ac50*/  F2FP.F16.F32.PACK_AB R122, R9, R56 ;  /* 0x00000038097a723e */ /* 0x000fe200000000ff */
[----:B------:R-:W-:Y:S02]  /*ac60*/  IMAD.MOV.U32 R9, RZ, RZ, R10 ;  /* 0x000000ffff097224 */ /* 0x000fe400078e000a */
[C---:B--2---:R-:W-:Y:S01]  /*ac70*/  FADD.FTZ R4, R59.reuse, R11 ;  /* 0x0000000b3b047221 */ /* 0x044fe20000010000 */
[----:B------:R-:W-:Y:S01]  /*ac80*/  F2FP.F16.F32.PACK_AB R123, R59, R80 ;  /* 0x000000503b7b723e */ /* 0x000fe200000000ff */
[----:B------:R-:W-:Y:S01]  /*ac90*/  IMAD.MOV.U32 R11, RZ, RZ, R8 ;  /* 0x000000ffff0b7224 */ /* 0x000fe200078e0008 */
[----:B-1----:R-:W-:Y:S06]  /*aca0*/  @P2 BRA `(.L_x_11178) ;  /* 0xffffffd800ec2947 */ /* 0x002fec000383ffff */
.L_x_11169:
        /* <DEDUP_REMOVED lines=12> */
.L_x_11196:
        /* <DEDUP_REMOVED lines=9> */
.L_x_11181:
[----:B------:R-:W-:Y:S01]  /*ae00*/  ULEA UR6, UR39, UR40, 0x3 ;  /* 0x0000002827067291 */ /* 0x000fe2000f8e183f */
[----:B------:R-:W-:-:S05]  /*ae10*/  IMAD.U32 R8, RZ, RZ, UR37 ;  /* 0x00000025ff087e24 */ /* 0x000fca000f8e00ff */
[----:B------:R-:W-:-:S04]  /*ae20*/  SHF.L.U32 R8, R8, 0x1f, RZ ;  /* 0x0000001f08087819 */ /* 0x000fc800000006ff */
[----:B------:R1:W2:Y:S01]  /*ae30*/  SYNCS.PHASECHK.TRANS64.TRYWAIT P2, [UR6+0x16830], R8 ;  /* 0x01683008ff0075a7 */ /* 0x0002a20008040146 */
[----:B------:R-:W-:Y:S05]  /*ae40*/  @!P0 BRA `(.L_x_11182) ;  /* 0x0000000000048947 */ /* 0x000fea0003800000 */
[----:B------:R-:W-:Y:S01]  /*ae50*/  BPT.TRAP 0x1 ;  /* 0x000000040000795c */ /* 0x000fe20000300000 */
.L_x_11182:
[----:B--2---:R-:W-:Y:S05]  /*ae60*/  @P2 BRA `(.L_x_11180) ;  /* 0x0000000000082947 */ /* 0x004fea0003800000 */
[----:B------:R-:W2:Y:S02]  /*ae70*/  SYNCS.PHASECHK.TRANS64.TRYWAIT P2, [UR6+0x16830], R8 ;  /* 0x01683008ff0075a7 */ /* 0x000ea40008040146 */
[----:B--2---:R-:W-:Y:S05]  /*ae80*/  @!P2 BRA `(.L_x_11183) ;  /* 0x00000078002ca947 */ /* 0x004fea0003800000 */
.L_x_11180:
        /* <DEDUP_REMOVED lines=25> */
.L_x_11185:
[----:B------:R-:W-:Y:S01]  /*b020*/  ULEA UR6, UR27, UR40, 0x3 ;  /* 0x000000281b067291 */ /* 0x000fe2000f8e183f */
[----:B------:R-:W-:-:S05]  /*b030*/  IMAD.U32 R8, RZ, RZ, UR28 ;  /* 0x0000001cff087e24 */ /* 0x000fca000f8e00ff */
[----:B------:R-:W-:-:S04]  /*b040*/  SHF.L.U32 R8, R8, 0x1f, RZ ;  /* 0x0000001f08087819 */ /* 0x000fc800000006ff */
[----:B------:R1:W2:Y:S01]  /*b050*/  SYNCS.PHASECHK.TRANS64.TRYWAIT P2, [UR6+0x16850], R8 ;  /* 0x01685008ff0075a7 */ /* 0x0002a20008040146 */
[----:B------:R-:W-:Y:S05]  /*b060*/  @!P0 BRA `(.L_x_11186) ;  /* 0x0000000000048947 */ /* 0x000fea0003800000 */
[----:B------:R-:W-:Y:S01]  /*b070*/  BPT.TRAP 0x1 ;  /* 0x000000040000795c */ /* 0x000fe20000300000 */
.L_x_11186:
[----:B--2---:R-:W-:Y:S05]  /*b080*/  @P2 BRA `(.L_x_11184) ;  /* 0x0000000000082947 */ /* 0x004fea0003800000 */
[----:B------:R-:W2:Y:S02]  /*b090*/  SYNCS.PHASECHK.TRANS64.TRYWAIT P2, [UR6+0x16850], R8 ;  /* 0x01685008ff0075a7 */ /* 0x000ea40008040146 */
[----:B--2---:R-:W-:Y:S05]  /*b0a0*/  @!P2 BRA `(.L_x_11187) ;  /* 0x0000007400bca947 */ /* 0x004fea0003800000 */
.L_x_11184:
[----:B------:R-:W-:Y:S01]  /*b0b0*/  UIADD3 UR6, UR40, 0x400, URZ ;  /* 0x0000040028067890 */ /* 0x000fe2000fffe03f */
[----:B------:R-:W-:Y:S01]  /*b0c0*/  WARPGROUP.ARRIVE ;  /* 0x00000000000079c5 */ /* 0x000fe20000000000 */
[----:B------:R-:W-:Y:S01]  /*b0d0*/  UMOV UR7, 0x40000040 ;  /* 0x4000004000077882 */ /* 0x000fe20000000000 */
[----:B------:R-:W-:Y:S01]  /*b0e0*/  FMUL.FTZ R44, R44, UR26 ;  /* 0x0000001a2c2c7c20 */ /* 0x000fe20008410000 */
[----:B------:R-:W-:Y:S01]  /*b0f0*/  USHF.R.U32.HI UR6, URZ, 0x4, UR6 ;  /* 0x000000043f067899 */ /* 0x000fe20008011606 */
[----:B------:R-:W-:Y:S01]  /*b100*/  FMUL.FTZ R20, R30, UR26 ;  /* 0x0000001a1e147c20 */ /* 0x000fe20008410000 */
[----:B------:R-:W-:Y:S01]  /*b110*/  FMUL.FTZ R30, R39, UR26 ;  /* 0x0000001a271e7c20 */ /* 0x000fe20008410000 */
[----:B-12---:R-:W-:Y:S01]  /*b120*/  FMUL.FTZ R8, R24, UR26 ;  /* 0x0000001a18087c20 */ /* 0x006fe20008410000 */
[----:B------:R-:W-:Y:S01]  /*b130*/  ULOP3.LUT UR6, UR6, 0x3fff, URZ, 0xc0, !UPT ;  /* 0x00003fff06067892 */ /* 0x000fe2000f8ec03f */
[----:B------:R-:W-:Y:S02]  /*b140*/  VIADD R39, R16, 0x9 ;  /* 0x0000000910277836 */ /* 0x000fe40000000000 */
[----:B------:R-:W-:Y:S01]  /*b150*/  FMUL.FTZ R24, R31, UR26 ;  /* 0x0000001a1f187c20 */ /* 0x000fe20008410000 */
[----:B------:R-:W-:Y:S01]  /*b160*/  ISETP.GE.U32.AND P2, PT, R2, 0x180, PT ;  /* 0x000001800200780c */ /* 0x000fe20003f46070 */
        /* <DEDUP_REMOVED lines=8> */
[----:B------:R-:W-:Y:S01]  /*b1f0*/  SEL R39, R39, 0x9, !P2 ;  /* 0x0000000927277807 */ /* 0x000fe20005000000 */
        /* <DEDUP_REMOVED lines=110> */
[----:B------:R-:W-:Y:S01]  /*b8e0*/  FMUL.FTZ R133, R64, UR26 ;  /* 0x0000001a40857c20 */ /* 0x000fe20008410000 */
[----:B------:R-:W-:Y:S01]  /*b8f0*/  FMUL.FTZ R64, R83, UR26 ;  /* 0x0000001a53407c20 */ /* 0x000fe20008410000 */
[----:B------:R-:W-:Y:S01]  /*b900*/  HGMMA.64x64x16.F32 R88, R128, gdesc[UR4].tnspB, R88, gsb0 ;  /* 0x40e0000480587df0 */ /* 0x000fe20008000858 */
[----:B------:R-:W-:Y:S01]  /*b910*/  UIADD3 UR6, UR10, 0x300, URZ ;  /* 0x000003000a067890 */ /* 0x000fe2000fffe03f */
[----:B------:R-:W-:Y:S01]  /*b920*/  UMOV UR7, 0x40000040 ;  /* 0x4000004000077882 */ /* 0x000fe20000000000 */
[----:B-----5:R-:W-:Y:S01]  /*b930*/  FMUL.FTZ R44, R55, UR26 ;  /* 0x0000001a372c7c20 */ /* 0x020fe20008410000 */
[----:B------:R-:W-:Y:S01]  /*b940*/  FMUL.FTZ R55, R66, UR26 ;  /* 0x0000001a42377c20 */ /* 0x000fe20008410000 */
[----:B------:R-:W-:Y:S01]  /*b950*/  IMAD.U32 R66, RZ, RZ, UR39 ;  /* 0x00000027ff427e24 */ /* 0x000fe2000f8e00ff */
[----:B------:R-:W1:Y:S04]  /*b960*/  MUFU.TANH R133, R133 ;  /* 0x0000008500857308 */ /* 0x000e680000002400 */
[----:B------:R-:W-:-:S04]  /*b970*/  @!P1 LEA R66, R66, UR40, 0x3 ;  /* 0x0000002842429c11 */ /* 0x000fc8000f8e18ff */
[----:B------:R-:W1:Y:S01]  /*b980*/  MUFU.TANH R44, R44 ;  /* 0x0000002c002c7308 */ /* 0x000e620000002400 */
[----:B------:R-:W-:-:S05]  /*b990*/  @!P1 VIADD R66, R66, 0x16840 ;  /* 0x0001684042429836 */ /* 0x000fca0000000000 */
[----:B------:R-:W-:Y:S02]  /*b9a0*/  @!P1 PRMT R66, RZ, 0x654, R66 ;  /* 0x00000654ff429816 */ /* 0x000fe40000000042 */
[----:B------:R-:W1:Y:S08]  /*b9b0*/  MUFU.TANH R55, R55 ;  /* 0x0000003700377308 */ /* 0x000e700000002400 */
[----:B------:R-:W1:Y:S01]  /*b9c0*/  MUFU.TANH R64, R64 ;  /* 0x0000004000407308 */ /* 0x000e620000002400 */
[----:B------:R-:W-:-:S02]  /*b9d0*/  WARPGROUP.DEPBAR.LE gsb0, 0x0 ;  /* 0x00008000000079c5 */ /* 0x000fc40000010000 */
[----:B------:R-:W-:Y:S01]  /*b9e0*/  WARPGROUP.ARRIVE ;  /* 0x00000000000079c5 */ /* 0x000fe20000000000 */
[----:B------:R-:W-:Y:S01]  /*b9f0*/  FMUL.FTZ R130, R60, UR26 ;  /* 0x0000001a3c827c20 */ /* 0x000fe20008410000 */
[----:B------:R-:W-:Y:S01]  /*ba00*/  FMUL.FTZ R60, R75, UR26 ;  /* 0x0000001a4b3c7c20 */ /* 0x000fe20008410000 */
[----:B------:R-:W-:Y:S01]  /*ba10*/  FMUL.FTZ R128, R57, UR26 ;  /* 0x0000001a39807c20 */ /* 0x000fe20008410000 */
[----:B------:R-:W5:Y:S01]  /*ba20*/  LDC R75, c[0x0][0x2e0] ;  /* 0x0000b800ff4b7b82 */ /* 0x000f620000000800 */
[----:B------:R-:W-:Y:S01]  /*ba30*/  FMUL.FTZ R57, R70, UR26 ;  /* 0x0000001a46397c20 */ /* 0x000fe20008410000 */
[----:B------:R-:W-:Y:S01]  /*ba40*/  HGMMA.64x64x16.F32 R88, R124, gdesc[UR4].tnspB, R88, gsb0 ;  /* 0x40e000047c587df0 */ /* 0x000fe20008000858 */
[----:B------:R-:W-:Y:S01]  /*ba50*/  UIADD3 UR6, UR10, 0x380, URZ ;  /* 0x000003800a067890 */ /* 0x000fe2000fffe03f */
[----:B------:R-:W-:Y:S01]  /*ba60*/  FMUL.FTZ R70, R72, UR26 ;  /* 0x0000001a48467c20 */ /* 0x000fe20008410000 */
[----:B------:R-:W-:Y:S01]  /*ba70*/  UMOV UR7, 0x40000040 ;  /* 0x4000004000077882 */ /* 0x000fe20000000000 */
[----:B------:R-:W-:Y:S01]  /*ba80*/  FMUL.FTZ R72, R76, UR26 ;  /* 0x0000001a4c487c20 */ /* 0x000fe20008410000 */
[----:B------:R-:W-:-:S02]  /*ba90*/  IMAD.SHL.U32 R76, R7, 0x80, RZ ;  /* 0x00000080074c7824 */ /* 0x000fc400078e00ff */
[----:B------:R-:W-:Y:S01]  /*baa0*/  FMUL.FTZ R129, R61, UR26 ;  /* 0x0000001a3d817c20 */ /* 0x000fe20008410000 */
[----:B------:R-:W-:Y:S01]  /*bab0*/  FMUL.FTZ R131, R65, UR26 ;  /* 0x0000001a41837c20 */ /* 0x000fe20008410000 */
[----:B------:R-:W-:Y:S01]  /*bac0*/  FMUL.FTZ R61, R78, UR26 ;  /* 0x0000001a4e3d7c20 */ /* 0x000fe20008410000 */
[----:B------:R-:W-:Y:S01]  /*bad0*/  FMUL.FTZ R78, R84, UR26 ;  /* 0x0000001a544e7c20 */ /* 0x000fe20008410000 */
[----:B------:R-:W-:Y:S01]  /*bae0*/  IADD3 R38, -R76, 0x1, RZ ;  /* 0x000000014c267810 */ /* 0x000fe20007ffe1ff */
[----:B------:R-:W-:Y:S01]  /*baf0*/  FMUL.FTZ R65, R86, UR26 ;  /* 0x0000001a56417c20 */ /* 0x000fe20008410000 */
[----:B------:R-:W1:Y:S08]  /*bb00*/  MUFU.TANH R128, R128 ;  /* 0x0000008000807308 */ /* 0x000e700000002400 */
[----:B------:R-:W1:Y:S01]  /*bb10*/  MUFU.TANH R130, R130 ;  /* 0x0000008200827308 */ /* 0x000e620000002400 */
[----:B-----5:R-:W-:-:S04]  /*bb20*/  IMAD R38, R75, UR47, R38 ;  /* 0x0000002f4b267c24 */ /* 0x020fc8000f8e0226 */
[----:B------:R-:W-:-:S03]  /*bb30*/  VIADD R38, R38, -UR25 ;  /* 0x8000001926267c36 */ /* 0x000fc60008000000 */
[----:B------:R-:W1:Y:S01]  /*bb40*/  MUFU.TANH R129, R129 ;  /* 0x0000008100817308 */ /* 0x000e620000002400 */
[----:B------:R-:W-:-:S04]  /*bb50*/  IMAD R38, R17, -0x2, R38 ;  /* 0xfffffffe11267824 */ /* 0x000fc800078e0226 */
[----:B------:R-:W-:-:S03]  /*bb60*/  VIADD R84, R38, UR24 ;  /* 0x0000001826547c36 */ /* 0x000fc60008000000 */
[----:B------:R-:W1:Y:S01]  /*bb70*/  MUFU.TANH R131, R131 ;  /* 0x0000008300837308 */ /* 0x000e620000002400 */
[----:B------:R-:W-:Y:S02]  /*bb80*/  VIADD R82, R38, UR21 ;  /* 0x0000001526527c36 */ /* 0x000fe40008000000 */
[C---:B------:R-:W-:Y:S02]  /*bb90*/  IMAD.IADD R85, R3.reuse, 0x1, R84 ;  /* 0x0000000103557824 */ /* 0x040fe400078e0254 */
[----:B------:R-:W-:-:S03]  /*bba0*/  IMAD.IADD R86, R3, 0x1, R82 ;  /* 0x0000000103567824 */ /* 0x000fc600078e0252 */
        /* <DEDUP_REMOVED lines=8> */
[----:B------:R-:W-:Y:S07]  /*bc30*/  HGMMA.64x64x16.F32 R88, R120, gdesc[UR4].tnspB, R88, gsb0 ;  /* 0x40e0000478587df0 */ /* 0x000fee0008000858 */
[----:B------:R-:W1:Y:S01]  /*bc40*/  MUFU.TANH R65, R65 ;  /* 0x0000004100417308 */ /* 0x000e620000002400 */
[----:B------:R-:W-:Y:S02]  /*bc50*/  WARPGROUP.DEPBAR.LE gsb0, 0x0 ;  /* 0x00008000000079c5 */ /* 0x000fe40000010000 */
[----:B------:R1:W-:Y:S06]  /*bc60*/  BAR.ARV R39, 0x100 ;  /* 0x000400270000751d */ /* 0x0003ec0000002000 */
[----:B------:R5:W-:Y:S02]  /*bc70*/  @!P1 SYNCS.ARRIVE.TRANS64.RED.A1T0 RZ, [R66+URZ], RZ ;  /* 0x000000ff42ff99a7 */ /* 0x000be4000810043f */
[----:B-----5:R-:W-:-:S06]  /*bc80*/  FMUL.FTZ R66, R87, UR26 ;  /* 0x0000001a57427c20 */ /* 0x020fcc0008410000 */
        /* <DEDUP_REMOVED lines=13> */
.L_x_11190:
[----:B------:R-:W-:-:S05]  /*bd60*/  IMAD.U32 R77, RZ, RZ, UR23 ;  /* 0x00000017ff4d7e24 */ /* 0x000fca000f8e00ff */
[----:B------:R-:W-:-:S13]  /*bd70*/  ISETP.NE.AND P2, PT, R77, 0x1, PT ;  /* 0x000000014d00780c */ /* 0x000fda0003f45270 */
[----:B-1----:R-:W1:Y:S01]  /*bd80*/  @P2 LDC.64 R38, c[0x0][0x9e8] ;  /* 0x00027a00ff262b82 */ /* 0x002e620000000a00 */
[----:B------:R-:W-:-:S04]  /*bd90*/  @P2 IMAD.IADD R75, R3, 0x1, R6 ;  /* 0x00000001034b2824 */ /* 0x000fc800078e0206 */
[----:B-1----:R-:W-:-:S04]  /*bda0*/  @P2 IMAD.HI.U32 R38, R75, R38, RZ ;  /* 0x000000264b262227 */ /* 0x002fc800078e00ff */
[----:B------:R-:W-:Y:S01]  /*bdb0*/  IMAD.MOV.U32 R75, RZ, RZ, R9 ;  /* 0x000000ffff4b7224 */ /* 0x000fe200078e0009 */
[----:B------:R-:W-:-:S07]  /*bdc0*/  @P2 SHF.R.U32.HI R75, RZ, R39, R38 ;  /* 0x00000027ff4b2219 */ /* 0x000fce0000011626 */
.L_x_11191:
[----:B------:R-:W-:Y:S05]  /*bdd0*/  BSYNC B0 ;  /* 0x0000000000007941 */ /* 0x000fea0003800000 */
.L_x_11189:
[----:B------:R-:W-:-:S04]  /*bde0*/  IMAD R38, R75, R77, -R76 ;  /* 0x0000004d4b267224 */ /* 0x000fc800078e0a4c */
[----:B------:R-:W-:-:S05]  /*bdf0*/  IMAD R38, R17, -0x2, R38 ;  /* 0xfffffffe11267824 */ /* 0x000fca00078e0226 */
[----:B------:R-:W-:Y:S02]  /*be00*/  VIADDMNMX R85, R38, R77, R85, PT ;  /* 0x0000004d26557246 */ /* 0x000fe40003800155 */
[----:B------:R-:W-:-:S07]  /*be10*/  VIMNMX R86, R86, R38, !PT ;  /* 0x0000002656567248 */ /* 0x000fce0007fe0100 */
.L_x_11188:
        /* <DEDUP_REMOVED lines=77> */
[----:B------:R-:W-:Y:S01]  /*c2f0*/  FSEL R15, R70, -INF , !P4 ;  /* 0xff800000460f7808 */ /* 0x000fe20006000000 */
[----:B------:R-:W-:Y:S01]  /*c300*/  IMAD.IADD R70, R0, 0x1, R84 ;  /* 0x0000000100467824 */ /* 0x000fe200078e0254 */
        /* <DEDUP_REMOVED lines=33> */
.L_x_11194:
[----:B------:R-:W-:-:S05]  /*c520*/  IMAD.U32 R87, RZ, RZ, UR23 ;  /* 0x00000017ff577e24 */ /* 0x000fca000f8e00ff */
[----:B------:R-:W-:-:S13]  /*c530*/  ISETP.NE.AND P3, PT, R87, 0x1, PT ;  /* 0x000000015700780c */ /* 0x000fda0003f65270 */
[----:B------:R-:W1:Y:S02]  /*c540*/  @P3 LDC.64 R38, c[0x0][0x9e8] ;  /* 0x00027a00ff263b82 */ /* 0x000e640000000a00 */
[----:B-1----:R-:W-:-:S05]  /*c550*/  @P3 IMAD.HI.U32 R38, R85, R38, RZ ;  /* 0x0000002655263227 */ /* 0x002fca00078e00ff */
[----:B------:R-:W-:-:S07]  /*c560*/  @P3 SHF.R.U32.HI R85, RZ, R39, R38 ;  /* 0x00000027ff553219 */ /* 0x000fce0000011626 */
.L_x_11195:
[----:B------:R-:W-:Y:S05]  /*c570*/  BSYNC B0 ;  /* 0x0000000000007941 */ /* 0x000fea0003800000 */
.L_x_11193:
[----:B------:R-:W-:-:S04]  /*c580*/  IMAD R76, R85, R87, -R76 ;  /* 0x00000057554c7224 */ /* 0x000fc800078e0a4c */
[----:B------:R-:W-:-:S05]  /*c590*/  IMAD R76, R17, -0x2, R76 ;  /* 0xfffffffe114c7824 */ /* 0x000fca00078e024c */
[----:B------:R-:W-:Y:S02]  /*c5a0*/  VIADDMNMX R70, R76, R87, R70, PT ;  /* 0x000000574c467246 */ /* 0x000fe40003800146 */
[----:B------:R-:W-:-:S07]  /*c5b0*/  VIMNMX R71, R71, R76, !PT ;  /* 0x0000004c47477248 */ /* 0x000fce0007fe0100 */
.L_x_11192:
        /* <DEDUP_REMOVED lines=26> */
[----:B------:R-:W-:Y:S02]  /*c760*/  ISETP.LT.OR P6, PT, R70, 0x9, P6 ;  /* 0x000000094600780c */ /* 0x000fe400037c1670 */
        /* <DEDUP_REMOVED lines=13> */
[----:B------:R-:W-:Y:S02]  /*c840*/  ISETP.GT.AND P3, PT, R71, RZ, P2 ;  /* 0x000000ff4700720c */ /* 0x000fe40001764270 */
        /* <DEDUP_REMOVED lines=74> */
[----:B------:R-:W-:Y:S01]  /*ccf0*/  ISETP.LT.OR P3, PT, R70, 0x39, P3 ;  /* 0x000000394600780c */ /* 0x000fe20001f61670 */
[----:B------:R1:W-:Y:S01]  /*cd00*/  MUFU.EX2 R33, R36 ;  /* 0x0000002400217308 */ /* 0x0003e20000000800 */
[----:B------:R-:W-:Y:S01]  /*cd10*/  FSEL R42, R42, -INF , !P4 ;  /* 0xff8000002a2a7808 */ /* 0x000fe20006000000 */
[--C-:B------:R-:W-:Y:S01]  /*cd20*/  FFMA.FTZ R129, R129, UR22, -R38.reuse ;  /* 0x0000001681817c23 */ /* 0x100fe20008010826 */
[----:B------:R-:W-:Y:S01]  /*cd30*/  FMNMX.FTZ R35, R75, R10, !PT ;  /* 0x0000000a4b237209 */ /* 0x000fe20007810000 */
[--C-:B------:R-:W-:Y:S01]  /*cd40*/  FFMA.FTZ R13, R13, UR22, -R38.reuse ;  /* 0x000000160d0d7c23 */ /* 0x100fe20008010826 */
[----:B------:R-:W-:Y:S01]  /*cd50*/  ISETP.GT.AND P4, PT, R71, 0x39, P2 ;  /* 0x000000394700780c */ /* 0x000fe20001784270 */
[--C-:B------:R-:W-:Y:S01]  /*cd60*/  FFMA.FTZ R21, R68, UR22, -R38.reuse ;  /* 0x0000001644157c23 */ /* 0x100fe20008010826 */
[----:B------:R-:W-:Y:S01]  /*cd70*/  FSEL R43, R43, -INF , !P3 ;  /* 0xff8000002b2b7808 */ /* 0x000fe20005800000 */
[----:B------:R-:W-:Y:S01]  /*cd80*/  MUFU.EX2 R150, R150 ;  /* 0x0000009600967308 */ /* 0x000fe20000000800 */
[----:B------:R-:W-:Y:S01]  /*cd90*/  FMNMX.FTZ R10, R40, R35, !PT ;  /* 0x00000023280a7209 */ /* 0x000fe20007810000 */
[--C-:B-1----:R-:W-:Y:S01]  /*cda0*/  FFMA.FTZ R36, R45, UR22, -R38.reuse ;  /* 0x000000162d247c23 */ /* 0x102fe20008010826 */
[----:B------:R-:W-:Y:S01]  /*cdb0*/  ISETP.GT.AND P3, PT, R71, 0x40, P2 ;  /* 0x000000404700780c */ /* 0x000fe20001764270 */
[--C-:B------:R-:W-:Y:S01]  /*cdc0*/  FFMA.FTZ R120, R69, UR22, -R38.reuse ;  /* 0x0000001645787c23 */ /* 0x100fe20008010826 */
[----:B------:R-:W-:Y:S01]  /*cdd0*/  ISETP.LT.OR P4, PT, R70, 0x3a, P4 ;  /* 0x0000003a4600780c */ /* 0x000fe20002781670 */
[--C-:B------:R-:W-:Y:S01]  /*cde0*/  FFMA.FTZ R25, R74, UR22, -R38.reuse ;  /* 0x000000164a197c23 */ /* 0x100fe20008010826 */
[----:B------:R-:W-:Y:S01]  /*cdf0*/  FMNMX.FTZ R35, R41, R10, !PT ;  /* 0x0000000a29237209 */ /* 0x000fe20007810000 */
[----:B------:R-:W-:Y:S01]  /*ce00*/  MUFU.EX2 R37, R76 ;  /* 0x0000004c00257308 */ /* 0x000fe20000000800 */
[----:B------:R-:W-:Y:S01]  /*ce10*/  ISETP.LT.OR P3, PT, R70, 0x41, P3 ;  /* 0x000000414600780c */ /* 0x000fe20001f61670 */
[--C-:B------:R-:W-:Y:S01]  /*ce20*/  FFMA.FTZ R122, R72, UR22, -R38.reuse ;  /* 0x00000016487a7c23 */ /* 0x100fe20008010826 */
[----:B------:R-:W-:Y:S01]  /*ce30*/  FSEL R44, R44, -INF , !P4 ;  /* 0xff8000002c2c7808 */ /* 0x000fe20006000000 */
[----:B------:R-:W-:Y:S01]  /*ce40*/  FFMA.FTZ R73, R73, UR22, -R38 ;  /* 0x0000001649497c23 */ /* 0x000fe20008010826 */
[----:B------:R-:W-:-:S02]  /*ce50*/  ISETP.GT.AND P4, PT, R71, 0x41, P2 ;  /* 0x000000414700780c */ /* 0x000fc40001784270 */
[----:B------:R-:W-:Y:S01]  /*ce60*/  FMNMX.FTZ R10, R42, R35, !PT ;  /* 0x000000232a0a7209 */ /* 0x000fe20007810000 */
[----:B------:R-:W-:Y:S01]  /*ce70*/  MUFU.EX2 R144, R144 ;  /* 0x0000009000907308 */ /* 0x000fe20000000800 */
[----:B------:R-:W-:Y:S02]  /*ce80*/  FSEL R48, R48, -INF , !P3 ;  /* 0xff80000030307808 */ /* 0x000fe40005800000 */
[----:B------:R-:W-:Y:S02]  /*ce90*/  ISETP.GT.AND P3, PT, R71, 0x48, P2 ;  /* 0x000000484700780c */ /* 0x000fe40001764270 */
[C---:B------:R-:W-:Y:S02]  /*cea0*/  ISETP.LT.OR P4, PT, R70.reuse, 0x42, P4 ;  /* 0x000000424600780c */ /* 0x040fe40002781670 */
[----:B------:R-:W-:Y:S01]  /*ceb0*/  FMNMX.FTZ R45, R43, R10, !PT ;  /* 0x0000000a2b2d7209 */ /* 0x000fe20007810000 */
[----:B------:R1:W-:Y:S01]  /*cec0*/  MUFU.EX2 R35, R36 ;  /* 0x0000002400237308 */ /* 0x0003e20000000800 */
[----:B------:R-:W-:-:S02]  /*ced0*/  ISETP.LT.OR P3, PT, R70, 0x49, P3 ;  /* 0x000000494600780c */ /* 0x000fc40001f61670 */
[----:B------:R-:W-:Y:S02]  /*cee0*/  FSEL R49, R49, -INF , !P4 ;  /* 0xff80000031317808 */ /* 0x000fe40006000000 */
[C---:B------:R-:W-:Y:S02]  /*cef0*/  ISETP.GT.AND P4, PT, R71.reuse, 0x49, P2 ;  /* 0x000000494700780c */ /* 0x040fe40001784270 */
[----:B------:R-:W-:Y:S01]  /*cf00*/  FMNMX.FTZ R45, R44, R45, !PT ;  /* 0x0000002d2c2d7209 */ /* 0x000fe20007810000 */
[----:B------:R-:W-:Y:S01]  /*cf10*/  MUFU.EX2 R27, R27 ;  /* 0x0000001b001b7308 */ /* 0x000fe20000000800 */
[----:B------:R-:W-:Y:S02]  /*cf20*/  FSEL R52, R52, -INF , !P3 ;  /* 0xff80000034347808 */ /* 0x000fe40005800000 */
[----:B------:R-:W-:Y:S02]  /*cf30*/  ISETP.GT.AND P3, PT, R71, 0x50, P2 ;  /* 0x000000504700780c */ /* 0x000fe40001764270 */
[----:B------:R-:W-:-:S02]  /*cf40*/  ISETP.LT.OR P4, PT, R70, 0x4a, P4 ;  /* 0x0000004a4600780c */ /* 0x000fc40002781670 */
[----:B------:R-:W-:Y:S01]  /*cf50*/  FMNMX.FTZ R10, R48, R45, !PT ;  /* 0x0000002d300a7209 */ /* 0x000fe20007810000 */
[----:B------:R-:W-:Y:S01]  /*cf60*/  FFMA.FTZ R45, R46, UR22, -R38 ;  /* 0x000000162e2d7c23 */ /* 0x000fe20008010826 */
[----:B------:R-:W-:Y:S01]  /*cf70*/  ISETP.LT.OR P3, PT, R70, 0x51, P3 ;  /* 0x000000514600780c */ /* 0x000fe20001f61670 */
[----:B------:R-:W-:Y:S01]  /*cf80*/  MUFU.EX2 R146, R146 ;  /* 0x0000009200927308 */ /* 0x000fe20000000800 */
[----:B------:R-:W-:Y:S02]  /*cf90*/  FSEL R54, R54, -INF , !P4 ;  /* 0xff80000036367808 */ /* 0x000fe40006000000 */
[----:B------:R-:W-:Y:S02]  /*cfa0*/  ISETP.GT.AND P4, PT, R71, 0x51, P2 ;  /* 0x000000514700780c */ /* 0x000fe40001784270 */
[----:B------:R-:W-:Y:S02]  /*cfb0*/  FMNMX.FTZ R47, R49, R10, !PT ;  /* 0x0000000a312f7209 */ /* 0x000fe40007810000 */
[----:B------:R-:W-:Y:S01]  /*cfc0*/  FSEL R55, R55, -INF , !P3 ;  /* 0xff80000037377808 */ /* 0x000fe20005800000 */
[----:B------:R-:W-:Y:S01]  /*cfd0*/  MUFU.EX2 R31, R31 ;  /* 0x0000001f001f7308 */ /* 0x000fe20000000800 */
[----:B------:R-:W-:-:S02]  /*cfe0*/  ISETP.GT.AND P3, PT, R71, 0x58, P2 ;  /* 0x000000584700780c */ /* 0x000fc40001764270 */
[----:B------:R-:W-:Y:S02]  /*cff0*/  ISETP.LT.OR P4, PT, R70, 0x52, P4 ;  /* 0x000000524600780c */ /* 0x000fe40002781670 */
[----:B------:R-:W-:Y:S02]  /*d000*/  FMNMX.FTZ R47, R52, R47, !PT ;  /* 0x0000002f342f7209 */ /* 0x000fe40007810000 */
[----:B------:R-:W-:Y:S01]  /*d010*/  ISETP.LT.OR P3, PT, R70, 0x59, P3 ;  /* 0x000000594600780c */ /* 0x000fe20001f61670 */
[----:B------:R-:W-:Y:S01]  /*d020*/  MUFU.EX2 R140, R140 ;  /* 0x0000008c008c7308 */ /* 0x000fe20000000800 */
[----:B------:R-:W-:Y:S02]  /*d030*/  FSEL R56, R56, -INF , !P4 ;  /* 0xff80000038387808 */ /* 0x000fe40006000000 */
        /* <DEDUP_REMOVED lines=9> */
[----:B------:R-:W-:-:S02]  /*d0d0*/  ISETP.LT.OR P3, PT, R70, 0x61, P3 ;  /* 0x000000614600780c */ /* 0x000fc40001f61670 */
[----:B------:R-:W-:Y:S02]  /*d0e0*/  FSEL R58, R58, -INF , !P4 ;  /* 0xff8000003a3a7808 */ /* 0x000fe40006000000 */
[----:B------:R-:W-:Y:S02]  /*d0f0*/  ISETP.GT.AND P4, PT, R71, 0x61, P2 ;  /* 0x000000614700780c */ /* 0x000fe40001784270 */
[----:B------:R-:W-:Y:S01]  /*d100*/  FMNMX.FTZ R51, R57, R10, !PT ;  /* 0x0000000a39337209 */ /* 0x000fe20007810000 */
[----:B------:R-:W-:Y:S01]  /*d110*/  MUFU.EX2 R47, R50 ;  /* 0x00000032002f7308 */ /* 0x000fe20000000800 */
[----:B------:R-:W-:Y:S02]  /*d120*/  FSEL R59, R59, -INF , !P3 ;  /* 0xff8000003b3b7808 */ /* 0x000fe40005800000 */
[----:B------:R-:W-:Y:S02]  /*d130*/  ISETP.GT.AND P3, PT, R71, 0x68, P2 ;  /* 0x000000684700780c */ /* 0x000fe40001764270 */
[----:B------:R-:W-:-:S02]  /*d140*/  ISETP.LT.OR P4, PT, R70, 0x62, P4 ;  /* 0x000000624600780c */ /* 0x000fc40002781670 */
[----:B------:R-:W-:Y:S01]  /*d150*/  FMNMX.FTZ R10, R58, R51, !PT ;  /* 0x000000333a0a7209 */ /* 0x000fe20007810000 */
[----:B------:R-:W-:Y:S01]  /*d160*/  MUFU.EX2 R45, R45 ;  /* 0x0000002d002d7308 */ /* 0x000fe20000000800 */
[----:B------:R-:W-:Y:S02]  /*d170*/  ISETP.LT.OR P3, PT, R70, 0x69, P3 ;  /* 0x000000694600780c */ /* 0x000fe40001f61670 */
[----:B------:R-:W-:Y:S02]  /*d180*/  FSEL R60, R60, -INF , !P4 ;  /* 0xff8000003c3c7808 */ /* 0x000fe40006000000 */
[----:B------:R-:W-:Y:S02]  /*d190*/  ISETP.GT.AND P4, PT, R71, 0x69, P2 ;  /* 0x000000694700780c */ /* 0x000fe40001784270 */
[----:B------:R-:W-:Y:S01]  /*d1a0*/  FMNMX.FTZ R51, R59, R10, !PT ;  /* 0x0000000a3b337209 */ /* 0x000fe20007810000 */
[----:B------:R-:W-:Y:S01]  /*d1b0*/  MUFU.EX2 R138, R138 ;  /* 0x0000008a008a7308 */ /* 0x000fe20000000800 */
[----:B------:R-:W-:-:S02]  /*d1c0*/  FSEL R61, R61, -INF , !P3 ;  /* 0xff8000003d3d7808 */ /* 0x000fc40005800000 */
[C---:B------:R-:W-:Y:S02]  /*d1d0*/  ISETP.GT.AND P3, PT, R71.reuse, 0x70, P2 ;  /* 0x000000704700780c */ /* 0x040fe40001764270 */
[----:B------:R-:W-:Y:S02]  /*d1e0*/  ISETP.LT.OR P4, PT, R70, 0x6a, P4 ;  /* 0x0000006a4600780c */ /* 0x000fe40002781670 */
[----:B------:R-:W-:Y:S01]  /*d1f0*/  FMNMX.FTZ R10, R60, R51, !PT ;  /* 0x000000333c0a7209 */ /* 0x000fe20007810000 */
[----:B------:R-:W-:Y:S01]  /*d200*/  MUFU.EX2 R132, R132 ;  /* 0x0000008400847308 */ /* 0x000fe20000000800 */
[----:B------:R-:W-:Y:S02]  /*d210*/  ISETP.LT.OR P3, PT, R70, 0x71, P3 ;  /* 0x000000714600780c */ /* 0x000fe40001f61670 */
[----:B------:R-:W-:Y:S02]  /*d220*/  FSEL R62, R62, -INF , !P4 ;  /* 0xff8000003e3e7808 */ /* 0x000fe40006000000 */
[----:B------:R-:W-:-:S02]  /*d230*/  ISETP.GT.AND P4, PT, R71, 0x71, P2 ;  /* 0x000000714700780c */ /* 0x000fc40001784270 */
[----:B------:R-:W-:Y:S01]  /*d240*/  FMNMX.FTZ R53, R61, R10, !PT ;  /* 0x0000000a3d357209 */ /* 0x000fe20007810000 */
[----:B------:R2:W-:Y:S01]  /*d250*/  MUFU.EX2 R51, R128 ;  /* 0x0000008000337308 */ /* 0x0005e20000000800 */
[----:B-1----:R-:W-:Y:S02]  /*d260*/  FSEL R36, R63, -INF , !P3 ;  /* 0xff8000003f247808 */ /* 0x002fe40005800000 */
[C---:B------:R-:W-:Y:S02]  /*d270*/  ISETP.GT.AND P3, PT, R71.reuse, 0x78, P2 ;  /* 0x000000784700780c */ /* 0x040fe40001764270 */
[----:B------:R-:W-:Y:S02]  /*d280*/  ISETP.LT.OR P4, PT, R70, 0x72, P4 ;  /* 0x000000724600780c */ /* 0x000fe40002781670 */
[----:B------:R-:W-:Y:S01]  /*d290*/  FMNMX.FTZ R53, R62, R53, !PT ;  /* 0x000000353e357209 */ /* 0x000fe20007810000 */
[----:B------:R-:W-:Y:S01]  /*d2a0*/  MUFU.EX2 R134, R134 ;  /* 0x0000008600867308 */ /* 0x000fe20000000800 */
[----:B------:R-:W-:Y:S01]  /*d2b0*/  ISETP.GT.AND P2, PT, R71, 0x79, P2 ;  /* 0x000000794700780c */ /* 0x000fe20001744270 */
[----:B--2---:R-:W-:Y:S01]  /*d2c0*/  FFMA.FTZ R128, R133, UR22, -R38 ;  /* 0x0000001685807c23 */ /* 0x004fe20008010826 */
[----:B------:R-:W-:-:S02]  /*d2d0*/  ISETP.LT.OR P3, PT, R70, 0x79, P3 ;  /* 0x000000794600780c */ /* 0x000fc40001f61670 */
[----:B------:R-:W-:Y:S02]  /*d2e0*/  FSEL R64, R64, -INF , !P4 ;  /* 0xff80000040407808 */ /* 0x000fe40006000000 */
        /* <DEDUP_REMOVED lines=9> */
[----:B------:R-:W-:Y:S01]  /*d380*/  FMNMX.FTZ R10, R66, R63, !PT ;  /* 0x0000003f420a7209 */ /* 0x000fe20007810000 */
[----:B------:R-:W-:Y:S02]  /*d390*/  FFMA.FTZ R63, R131, UR22, -R38 ;  /* 0x00000016833f7c23 */ /* 0x000fe40008010826 */
        /* <DEDUP_REMOVED lines=28> */
[----:B-1----:R-:W-:-:S05]  /*d560*/  FMNMX.FTZ R10, R65, R10, !PT ;  /* 0x0000000a410a7209 */ /* 0x002fca0007810000 */
[----:B------:R-:W-:Y:S01]  /*d570*/  MUFU.EX2 R21, R21 ;  /* 0x0000001500157308 */ /* 0x000fe20000000800 */
[C---:B------:R-:W-:Y:S01]  /*d580*/  FSETP.NEU.FTZ.AND P2, PT, R10.reuse, -INF , PT ;  /* 0xff8000000a00780b */ /* 0x040fe20003f5d000 */
[----:B------:R-:W-:-:S05]  /*d590*/  FMUL.FTZ R67, R10, UR22 ;  /* 0x000000160a437c20 */ /* 0x000fca0008410000 */
[----:B------:R-:W-:Y:S01]  /*d5a0*/  FSEL R67, R67, RZ, P2 ;  /* 0x000000ff43437208 */ /* 0x000fe20001000000 */
[----:B------:R-:W-:Y:S04]  /*d5b0*/  MUFU.EX2 R120, R120 ;  /* 0x0000007800787308 */ /* 0x000fe80000000800 */
[--C-:B------:R-:W-:Y:S01]  /*d5c0*/  FFMA.FTZ R141, R32, UR22, -R67.reuse ;  /* 0x00000016208d7c23 */ /* 0x100fe20008010843 */
[----:B------:R-:W-:Y:S01]  /*d5d0*/  FFMA.FTZ R32, R11, R5, R148 ;  /* 0x000000050b207223 */ /* 0x000fe20000010094 */
[--C-:B------:R-:W-:Y:S01]  /*d5e0*/  FFMA.FTZ R147, R29, UR22, -R67.reuse ;  /* 0x000000161d937c23 */ /* 0x100fe20008010843 */
[--C-:B------:R-:W-:Y:S01]  /*d5f0*/  FFMA.FTZ R38, R77, UR22, -R67.reuse ;  /* 0x000000164d267c23 */ /* 0x100fe20008010843 */
[--C-:B------:R-:W-:Y:S01]  /*d600*/  FFMA.FTZ R149, R14, UR22, -R67.reuse ;  /* 0x000000160e957c23 */ /* 0x100fe20008010843 */
[----:B------:R-:W-:Y:S01]  /*d610*/  FADD.FTZ R5, R39, R32 ;  /* 0x0000002027057221 */ /* 0x000fe20000010000 */
[--C-:B------:R-:W-:Y:S01]  /*d620*/  FFMA.FTZ R151, R20, UR22, -R67.reuse ;  /* 0x0000001614977c23 */ /* 0x100fe20008010843 */
[--C-:B------:R-:W-:Y:S01]  /*d630*/  FFMA.FTZ R20, R28, UR22, -R67.reuse ;  /* 0x000000161c147c23 */ /* 0x100fe20008010843 */
[----:B------:R-:W-:Y:S01]  /*d640*/  FFMA.FTZ R137, R41, UR22, -R67 ;  /* 0x0000001629897c23 */ /* 0x000fe20008010843 */
[----:B------:R-:W-:Y:S01]  /*d650*/  FADD.FTZ R32, R150, R5 ;  /* 0x0000000596207221 */ /* 0x000fe20000010000 */
[----:B------:R-:W-:Y:S01]  /*d660*/  FSEL R5, R10, RZ, P2 ;  /* 0x000000ff0a057208 */ /* 0x000fe20001000000 */
[----:B------:R-:W-:Y:S01]  /*d670*/  MUFU.EX2 R38, R38 ;  /* 0x0000002600267308 */ /* 0x000fe20000000800 */
[----:B------:R-:W-:Y:S01]  /*d680*/  FFMA.FTZ R28, R40, UR22, -R67 ;  /* 0x00000016281c7c23 */ /* 0x000fe20008010843 */
[----:B------:R-:W-:Y:S01]  /*d690*/  FADD.FTZ R29, R37, R32 ;  /* 0x00000020251d7221 */ /* 0x000fe20000010000 */
[----:B------:R-:W-:-:S02]  /*d6a0*/  IMAD.U32 R40, RZ, RZ, UR27 ;  /* 0x0000001bff287e24 */ /* 0x000fc4000f8e00ff */
[----:B------:R-:W-:Y:S01]  /*d6b0*/  FADD.FTZ R5, -R5, R12 ;  /* 0x0000000c05057221 */ /* 0x000fe20000010100 */
[----:B------:R-:W-:Y:S01]  /*d6c0*/  FFMA.FTZ R14, R24, UR22, -R67 ;  /* 0x00000016180e7c23 */ /* 0x000fe20008010843 */
[----:B------:R-:W-:Y:S01]  /*d6d0*/  FADD.FTZ R32, R144, R29 ;  /* 0x0000001d90207221 */ /* 0x000fe20000010000 */
[--C-:B------:R-:W-:Y:S01]  /*d6e0*/  FFMA.FTZ R145, R26, UR22, -R67.reuse ;  /* 0x000000161a917c23 */ /* 0x100fe20008010843 */
[----:B------:R-:W-:Y:S01]  /*d6f0*/  FMUL.FTZ R5, R5, UR22 ;  /* 0x0000001605057c20 */ /* 0x000fe20008410000 */
[----:B------:R-:W-:Y:S01]  /*d700*/  MUFU.EX2 R149, R149 ;  /* 0x0000009500957308 */ /* 0x000fe20000000800 */
[----:B------:R-:W-:Y:S01]  /*d710*/  FADD.FTZ R29, R27, R32 ;  /* 0x000000201b1d7221 */ /* 0x000fe20000010000 */
[----:B------:R-:W-:Y:S01]  /*d720*/  @!P1 LEA R40, R40, UR40, 0x3 ;  /* 0x0000002828289c11 */ /* 0x000fe2000f8e18ff */
[--C-:B------:R-:W-:Y:S01]  /*d730*/  FFMA.FTZ R26, R34, UR22, -R67.reuse ;  /* 0x00000016221a7c23 */ /* 0x100fe20008010843 */
[----:B------:R-:W-:Y:S01]  /*d740*/  FFMA.FTZ R24, R30, UR22, -R67 ;  /* 0x000000161e187c23 */ /* 0x000fe20008010843 */
[----:B------:R-:W-:Y:S01]  /*d750*/  FADD.FTZ R32, R146, R29 ;  /* 0x0000001d92207221 */ /* 0x000fe20000010000 */
[--C-:B------:R-:W-:Y:S01]  /*d760*/  FFMA.FTZ R30, R42, UR22, -R67.reuse ;  /* 0x000000162a1e7c23 */ /* 0x100fe20008010843 */
[----:B------:R-:W-:Y:S01]  /*d770*/  @!P1 VIADD R40, R40, 0x16860 ;  /* 0x0001686028289836 */ /* 0x000fe20000000000 */
[----:B------:R1:W2:Y:S01]  /*d780*/  MUFU.EX2 R29, R5 ;  /* 0x00000005001d7308 */ /* 0x0002a20000000800 */
[----:B------:R-:W-:Y:S01]  /*d790*/  FADD.FTZ R41, R31, R32 ;  /* 0x000000201f297221 */ /* 0x000fe20000010000 */
[--C-:B------:R-:W-:Y:S01]  /*d7a0*/  FFMA.FTZ R143, R75, UR22, -R67.reuse ;  /* 0x000000164b8f7c23 */ /* 0x100fe20008010843 */
[----:B------:R-:W-:Y:S01]  /*d7b0*/  FFMA.FTZ R44, R44, UR22, -R67 ;  /* 0x000000162c2c7c23 */ /* 0x000fe20008010843 */
[----:B------:R-:W-:Y:S01]  /*d7c0*/  @!P1 PRMT R40, RZ, 0x654, R40 ;  /* 0x00000654ff289816 */ /* 0x000fe20000000028 */
[----:B------:R-:W-:Y:S01]  /*d7d0*/  FADD.FTZ R32, R140, R41 ;  /* 0x000000298c207221 */ /* 0x000fe20000010000 */
[--C-:B------:R-:W-:Y:S01]  /*d7e0*/  FFMA.FTZ R139, R43, UR22, -R67.reuse ;  /* 0x000000162b8b7c23 */ /* 0x100fe20008010843 */
[--C-:B------:R-:W-:Y:S01]  /*d7f0*/  FFMA.FTZ R133, R48, UR22, -R67.reuse ;  /* 0x0000001630857c23 */ /* 0x100fe20008010843 */
[----:B------:R-:W3:Y:S01]  /*d800*/  MUFU.EX2 R151, R151 ;  /* 0x0000009700977308 */ /* 0x000ee20000000800 */
[----:B------:R-:W-:Y:S01]  /*d810*/  FADD.FTZ R41, R33, R32 ;  /* 0x0000002021297221 */ /* 0x000fe20000010000 */
[----:B------:R4:W-:Y:S01]  /*d820*/  @!P1 SYNCS.ARRIVE.TRANS64.RED.A1T0 RZ, [R40+URZ], RZ ;  /* 0x000000ff28ff99a7 */ /* 0x0009e2000810043f */
[--C-:B------:R-:W-:Y:S01]  /*d830*/  FFMA.FTZ R32, R49, UR22, -R67.reuse ;  /* 0x0000001631207c23 */ /* 0x100fe20008010843 */
[----:B------:R-:W-:Y:S01]  /*d840*/  FFMA.FTZ R135, R52, UR22, -R67 ;  /* 0x0000001634877c23 */ /* 0x000fe20008010843 */
[----:B------:R-:W-:Y:S01]  /*d850*/  FADD.FTZ R34, R142, R41 ;  /* 0x000000298e227221 */ /* 0x000fe20000010000 */
[----:B------:R-:W-:Y:S01]  /*d860*/  F2FP.F16.F32.PACK_AB R144, R27, R144 ;  /* 0x000000901b90723e */ /* 0x000fe200000000ff */
[--C-:B------:R-:W-:Y:S01]  /*d870*/  FFMA.FTZ R129, R55, UR22, -R67.reuse ;  /* 0x0000001637817c23 */ /* 0x100fe20008010843 */
[----:B------:R-:W5:Y:S01]  /*d880*/  MUFU.EX2 R14, R14 ;  /* 0x0000000e000e7308 */ /* 0x000f620000000800 */
[----:B-1----:R-:W-:Y:S01]  /*d890*/  FADD.FTZ R5, R35, R34 ;  /* 0x0000002223057221 */ /* 0x002fe20000010000 */
[----:B--2---:R-:W-:Y:S01]  /*d8a0*/  FFMA.FTZ R34, R29, R4, R38 ;  /* 0x000000041d227223 */ /* 0x004fe20000010026 */
[--C-:B------:R-:W-:Y:S01]  /*d8b0*/  FFMA.FTZ R4, R54, UR22, -R67.reuse ;  /* 0x0000001636047c23 */ /* 0x100fe20008010843 */
[----:B------:R-:W-:Y:S01]  /*d8c0*/  FFMA.FTZ R131, R57, UR22, -R67 ;  /* 0x0000001639837c23 */ /* 0x000fe20008010843 */
[----:B------:R-:W-:Y:S01]  /*d8d0*/  FADD.FTZ R42, R136, R5 ;  /* 0x00000005882a7221 */ /* 0x000fe20000010000 */
[----:B----4-:R-:W-:Y:S01]  /*d8e0*/  FADD.FTZ R40, R149, R34 ;  /* 0x0000002295287221 */ /* 0x010fe20000010000 */
[--C-:B------:R-:W-:Y:S01]  /*d8f0*/  FFMA.FTZ R34, R56, UR22, -R67.reuse ;  /* 0x0000001638227c23 */ /* 0x100fe20008010843 */
[----:B------:R-:W1:Y:S01]  /*d900*/  MUFU.EX2 R145, R145 ;  /* 0x0000009100917308 */ /* 0x000e620000000800 */
[----:B------:R-:W-:Y:S01]  /*d910*/  FADD.FTZ R41, R45, R42 ;  /* 0x0000002a2d297221 */ /* 0x000fe20000010000 */
[----:B---3--:R-:W-:Y:S01]  /*d920*/  FADD.FTZ R5, R151, R40 ;  /* 0x0000002897057221 */ /* 0x008fe20000010000 */
[--C-:B------:R-:W-:Y:S01]  /*d930*/  FFMA.FTZ R125, R59, UR22, -R67.reuse ;  /* 0x000000163b7d7c23 */ /* 0x100fe20008010843 */
[----:B------:R-:W-:Y:S01]  /*d940*/  FFMA.FTZ R60, R60, UR22, -R67 ;  /* 0x000000163c3c7c23 */ /* 0x000fe20008010843 */
[----:B------:R-:W-:Y:S01]  /*d950*/  FADD.FTZ R40, R138, R41 ;  /* 0x000000298a287221 */ /* 0x000fe20000010000 */
[--C-:B------:R-:W-:Y:S01]  /*d960*/  FFMA.FTZ R61, R61, UR22, -R67.reuse ;  /* 0x000000163d3d7c23 */ /* 0x100fe20008010843 */
[----:B------:R-:W-:Y:S01]  /*d970*/  FFMA.FTZ R62, R62, UR22, -R67 ;  /* 0x000000163e3e7c23 */ /* 0x000fe20008010843 */
[----:B------:R-:W2:Y:S01]  /*d980*/  MUFU.EX2 R20, R20 ;  /* 0x0000001400147308 */ /* 0x000ea20000000800 */
[----:B-----5:R-:W-:Y:S01]  /*d990*/  FADD.FTZ R42, R14, R5 ;  /* 0x000000050e2a7221 */ /* 0x020fe20000010000 */
[----:B------:R-:W-:Y:S01]  /*d9a0*/  FADD.FTZ R41, R47, R40 ;  /* 0x000000282f297221 */ /* 0x000fe20000010000 */
[--C-:B------:R-:W-:Y:S01]  /*d9b0*/  FFMA.FTZ R40, R58, UR22, -R67.reuse ;  /* 0x000000163a287c23 */ /* 0x100fe20008010843 */
[--C-:B------:R-:W-:Y:S01]  /*d9c0*/  FFMA.FTZ R36, R36, UR22, -R67.reuse ;  /* 0x0000001624247c23 */ /* 0x100fe20008010843 */
[--C-:B------:R-:W-:Y:S01]  /*d9d0*/  FFMA.FTZ R64, R64, UR22, -R67.reuse ;  /* 0x0000001640407c23 */ /* 0x100fe20008010843 */
[--C-:B------:R-:W-:Y:S01]  /*d9e0*/  FFMA.FTZ R46, R46, UR22, -R67.reuse ;  /* 0x000000162e2e7c23 */ /* 0x100fe20008010843 */
[----:B------:R-:W-:Y:S01]  /*d9f0*/  FFMA.FTZ R66, R66, UR22, -R67 ;  /* 0x0000001642427c23 */ /* 0x000fe20008010843 */
[----:B------:R-:W3:Y:S01]  /*da00*/  MUFU.EX2 R147, R147 ;  /* 0x0000009300937308 */ /* 0x000ee20000000800 */
[----:B-1----:R-:W-:Y:S01]  /*da10*/  FADD.FTZ R5, R145, R42 ;  /* 0x0000002a91057221 */ /* 0x002fe20000010000 */
[----:B------:R-:W-:Y:S01]  /*da20*/  ISETP.GT.AND P2, PT, R7, UR45, PT ;  /* 0x0000002d07007c0c */ /* 0x000fe2000bf44270 */
[----:B------:R-:W-:Y:S01]  /*da30*/  UMOV UR27, UR39 ;  /* 0x00000027001b7c82 */ /* 0x000fe20008000000 */
[----:B------:R-:W-:Y:S01]  /*da40*/  F2FP.F16.F32.PACK_AB R148, R39, R148 ;  /* 0x000000942794723e */ /* 0x000fe200000000ff */
[----:B------:R-:W-:Y:S01]  /*da50*/  VIADD R7, R7, 0xffffffff ;  /* 0xffffffff07077836 */ /* 0x000fe20000000000 */
        /* <DEDUP_REMOVED lines=16> */
[----:B------:R-:W-:Y:S01]  /*db60*/  F2FP.F16.F32.PACK_AB R149, R149, R38 ;  /* 0x000000269595723e */ /* 0x000fe200000000ff */
[----:B------:R-:W-:Y:S01]  /*db70*/  FMUL.FTZ R102, R102, R29 ;  /* 0x0000001d66667220 */ /* 0x000fe20000410000 */
[----:B------:R-:W3:Y:S01]  /*db80*/  MUFU.EX2 R26, R26 ;  /* 0x0000001a001a7308 */ /* 0x000ee20000000800 */
[----:B-1----:R-:W-:Y:S01]  /*db90*/  FADD.FTZ R42, R24, R5 ;  /* 0x00000005182a7221 */ /* 0x002fe20000010000 */
[----:B------:R-:W-:Y:S01]  /*dba0*/  F2FP.F16.F32.PACK_AB R151, R14, R151 ;  /* 0x000000970e97723e */ /* 0x000fe200000000ff */
[----:B------:R-:W-:Y:S01]  /*dbb0*/  FMUL.FTZ R103, R103, R29 ;  /* 0x0000001d67677220 */ /* 0x000fe20000410000 */
[----:B------:R-:W-:Y:S01]  /*dbc0*/  F2FP.F16.F32.PACK_AB R145, R20, R145 ;  /* 0x000000911491723e */ /* 0x000fe200000000ff */
[----:B------:R-:W-:Y:S01]  /*dbd0*/  FMUL.FTZ R106, R106, R29 ;  /* 0x0000001d6a6a7220 */ /* 0x000fe20000410000 */
[----:B------:R-:W-:Y:S01]  /*dbe0*/  F2FP.F16.F32.PACK_AB R147, R24, R147 ;  /* 0x000000931893723e */ /* 0x000fe200000000ff */
[-C--:B------:R-:W-:Y:S01]  /*dbf0*/  FMUL.FTZ R107, R107, R29.reuse ;  /* 0x0000001d6b6b7220 */ /* 0x080fe20000410000 */
[----:B------:R1:W-:Y:S01]  /*dc00*/  MUFU.EX2 R12, R44 ;  /* 0x0000002c000c7308 */ /* 0x0003e20000000800 */
        /* <DEDUP_REMOVED lines=8> */
[----:B-1----:R-:W-:Y:S01]  /*dc90*/  FADD.FTZ R44, R132, R41 ;  /* 0x00000029842c7221 */ /* 0x002fe20000010000 */
[----:B---3--:R-:W-:Y:S01]  /*dca0*/  FADD.FTZ R42, R26, R5 ;  /* 0x000000051a2a7221 */ /* 0x008fe20000010000 */
[----:B------:R-:W-:Y:S01]  /*dcb0*/  F2FP.F16.F32.PACK_AB R132, R51, R132 ;  /* 0x000000843384723e */ /* 0x000fe200000000ff */
[----:B------:R-:W-:-:S02]  /*dcc0*/  IMAD.MOV.U32 R11, RZ, RZ, R8 ;  /* 0x000000ffff0b7224 */ /* 0x000fc400078e0008 */
[----:B------:R-:W-:Y:S01]  /*dcd0*/  FADD.FTZ R41, R51, R44 ;  /* 0x0000002c33297221 */ /* 0x000fe20000010000 */
[----:B------:R-:W-:Y:S01]  /*dce0*/  F2FP.F16.F32.PACK_AB R141, R26, R141 ;  /* 0x0000008d1a8d723e */ /* 0x000fe200000000ff */
[----:B------:R-:W1:Y:S02]  /*dcf0*/  MUFU.EX2 R28, R28 ;  /* 0x0000001c001c7308 */ /* 0x000e640000000800 */
[----:B------:R-:W-:Y:S01]  /*dd00*/  FADD.FTZ R44, R134, R41 ;  /* 0x00000029862c7221 */ /* 0x000fe20000010000 */
[----:B------:R-:W-:-:S03]  /*dd10*/  F2FP.F16.F32.PACK_AB R134, R53, R134 ;  /* 0x000000863586723e */ /* 0x000fc600000000ff */
[----:B------:R-:W-:Y:S02]  /*dd20*/  FADD.FTZ R41, R53, R44 ;  /* 0x0000002c35297221 */ /* 0x000fe40000010000 */
[----:B------:R-:W3:Y:S02]  /*dd30*/  MUFU.EX2 R137, R137 ;  /* 0x0000008900897308 */ /* 0x000ee40000000800 */
[----:B------:R-:W-:Y:S01]  /*dd40*/  FADD.FTZ R44, R128, R41 ;  /* 0x00000029802c7221 */ /* 0x000fe20000010000 */
[----:B--2---:R-:W-:Y:S01]  /*dd50*/  FADD.FTZ R5, R143, R42 ;  /* 0x0000002a8f057221 */ /* 0x004fe20000010000 */
[C---:B------:R-:W-:Y:S02]  /*dd60*/  F2FP.F16.F32.PACK_AB R128, R63.reuse, R128 ;  /* 0x000000803f80723e */ /* 0x040fe400000000ff */
[----:B------:R-:W-:Y:S02]  /*dd70*/  FADD.FTZ R41, R63, R44 ;  /* 0x0000002c3f297221 */ /* 0x000fe40000010000 */
[----:B------:R-:W2:Y:S01]  /*dd80*/  MUFU.EX2 R30, R30 ;  /* 0x0000001e001e7308 */ /* 0x000ea20000000800 */
[----:B-1----:R-:W-:Y:S01]  /*dd90*/  FADD.FTZ R42, R28, R5 ;  /* 0x000000051c2a7221 */ /* 0x002fe20000010000 */
[----:B------:R-:W-:Y:S01]  /*dda0*/  FADD.FTZ R44, R130, R41 ;  /* 0x00000029822c7221 */ /* 0x000fe20000010000 */
[----:B------:R-:W-:-:S02]  /*ddb0*/  F2FP.F16.F32.PACK_AB R130, R13, R130 ;  /* 0x000000820d82723e */ /* 0x000fc400000000ff */
[----:B------:R-:W-:Y:S01]  /*ddc0*/  F2FP.F16.F32.PACK_AB R143, R28, R143 ;  /* 0x0000008f1c8f723e */ /* 0x000fe200000000ff */
[----:B------:R-:W-:Y:S02]  /*ddd0*/  FADD.FTZ R27, R13, R44 ;  /* 0x0000002c0d1b7221 */ /* 0x000fe40000010000 */
        /* <DEDUP_REMOVED lines=8> */
[C---:B------:R-:W-:Y:S02]  /*de60*/  F2FP.F16.F32.PACK_AB R126, R21.reuse, R126 ;  /* 0x0000007e157e723e */ /* 0x040fe400000000ff */
[----:B------:R-:W-:Y:S01]  /*de70*/  F2FP.F16.F32.PACK_AB R137, R30, R137 ;  /* 0x000000891e89723e */ /* 0x000fe200000000ff */
[----:B------:R-:W-:Y:S02]  /*de80*/  FADD.FTZ R27, R21, R44 ;  /* 0x0000002c151b7221 */ /* 0x000fe40000010000 */
[----:B------:R-:W2:Y:S01]  /*de90*/  MUFU.EX2 R32, R32 ;  /* 0x0000002000207308 */ /* 0x000ea20000000800 */
[----:B-1----:R-:W-:Y:S01]  /*dea0*/  FADD.FTZ R5, R139, R42 ;  /* 0x0000002a8b057221 */ /* 0x002fe20000010000 */
[----:B------:R-:W-:Y:S01]  /*deb0*/  FADD.FTZ R44, R120, R27 ;  /* 0x0000001b782c7221 */ /* 0x000fe20000010000 */
[----:B------:R-:W-:-:S02]  /*dec0*/  F2FP.F16.F32.PACK_AB R139, R12, R139 ;  /* 0x0000008b0c8b723e */ /* 0x000fc400000000ff */
[----:B------:R-:W-:Y:S01]  /*ded0*/  FADD.FTZ R42, R12, R5 ;  /* 0x000000050c2a7221 */ /* 0x000fe20000010000 */
[----:B------:R-:W-:Y:S02]  /*dee0*/  IMAD.MOV.U32 R12, RZ, RZ, R10 ;  /* 0x000000ffff0c7224 */ /* 0x000fe400078e000a */
        /* <DEDUP_REMOVED lines=41> */
[----:B--2---:R-:W-:Y:S01]  /*e180*/  FADD.FTZ R42, R123, R42 ;  /* 0x0000002a7b2a7221 */ /* 0x004fe20000010000 */
[C---:B-1----:R-:W-:Y:S01]  /*e190*/  FADD.FTZ R5, R65.reuse, R44 ;  /* 0x0000002c41057221 */ /* 0x042fe20000010000 */
[----:B------:R-:W-:Y:S02]  /*e1a0*/  F2FP.F16.F32.PACK_AB R122, R65, R122 ;  /* 0x0000007a417a723e */ /* 0x000fe400000000ff */
[C---:B---3--:R-:W-:Y:S01]  /*e1b0*/  FADD.FTZ R4, R66.reuse, R42 ;  /* 0x0000002a42047221 */ /* 0x048fe20000010000 */
[----:B------:R-:W-:Y:S01]  /*e1c0*/  F2FP.F16.F32.PACK_AB R123, R66, R123 ;  /* 0x0000007b427b723e */ /* 0x000fe200000000ff */
[----:B------:R-:W-:Y:S06]  /*e1d0*/  @P2 BRA `(.L_x_11196) ;  /* 0xffffffc800e42947 */ /* 0x000fec000383ffff */
.L_x_11179:
[----:B------:R-:W-:Y:S06]  /*e1e0*/  BAR.ARV 0x8, 0x1a0 ;  /* 0x0206800000007b1d */ /* 0x000fec0000002000 */
[----:B------:R-:W-:Y:S05]  /*e1f0*/  @!P0 BRA `(.L_x_11197) ;  /* 0x0000000000048947 */ /* 0x000fea0003800000 */
[----:B------:R-:W-:Y:S01]  /*e200*/  BPT.TRAP 0x1 ;  /* 0x000000040000795c */ /* 0x000fe20000300000 */
.L_x_11197:
[----:B------:R-:W-:Y:S01]  /*e210*/  ULEA UR5, UR39, UR40, 0x3 ;  /* 0x0000002827057291 */ /* 0x000fe2000f8e183f */
[----:B------:R-:W-:-:S05]  /*e220*/  IMAD.U32 R0, RZ, RZ, UR37 ;  /* 0x00000025ff007e24 */ /* 0x000fca000f8e00ff */
[----:B------:R-:W-:-:S04]  /*e230*/  SHF.L.U32 R0, R0, 0x1f, RZ ;  /* 0x0000001f00007819 */ /* 0x000fc800000006ff */
[----:B------:R1:W2:Y:S01]  /*e240*/  SYNCS.PHASECHK.TRANS64.TRYWAIT P2, [UR5+0x16850], R0 ;  /* 0x01685000ff0075a7 */ /* 0x0002a20008040145 */
[----:B------:R-:W-:Y:S05]  /*e250*/  @!P0 BRA `(.L_x_11198) ;  /* 0x0000000000048947 */ /* 0x000fea0003800000 */
[----:B------:R-:W-:Y:S01]  /*e260*/  BPT.TRAP 0x1 ;  /* 0x000000040000795c */ /* 0x000fe20000300000 */
.L_x_11198:
[----:B--2---:R-:W-:Y:S05]  /*e270*/  @P2 BRA `(.L_x_11199) ;  /* 0x0000000000082947 */ /* 0x004fea0003800000 */
[----:B------:R-:W2:Y:S02]  /*e280*/  SYNCS.PHASECHK.TRANS64.TRYWAIT P0, [UR5+0x16850], R0 ;  /* 0x01685000ff0075a7 */ /* 0x000ea40008000145 */
[----:B--2---:R-:W-:Y:S05]  /*e290*/  @!P0 BRA `(.L_x_11200) ;  /* 0x0000004400588947 */ /* 0x004fea0003800000 */
.L_x_11199:
[----:B------:R-:W-:Y:S01]  /*e2a0*/  UIADD3 UR40, UR40, 0x400, URZ ;  /* 0x0000040028287890 */ /* 0x000fe2000fffe03f */
[----:B------:R-:W-:Y:S01]  /*e2b0*/  WARPGROUP.ARRIVE ;  /* 0x00000000000079c5 */ /* 0x000fe20000000000 */
[----:B------:R-:W-:Y:S01]  /*e2c0*/  UMOV UR7, 0x40000040 ;  /* 0x4000004000077882 */ /* 0x000fe20000000000 */
[----:B-12---:R-:W1:Y:S01]  /*e2d0*/  SHFL.BFLY PT, R0, R5, 0x2, 0x1f ;  /* 0x0c401f0005007f89 */ /* 0x006e6200000e0000 */
[----:B------:R-:W-:Y:S01]  /*e2e0*/  USHF.R.U32.HI UR40, URZ, 0x4, UR40 ;  /* 0x000000043f287899 */ /* 0x000fe20008011628 */
[----:B------:R-:W-:Y:S01]  /*e2f0*/  IMAD.MOV.U32 R15, RZ, RZ, -0x800000 ;  /* 0xff800000ff0f7424 */ /* 0x000fe200078e00ff */
[----:B------:R-:W-:Y:S01]  /*e300*/  UIADD3 UR36, UR36, 0x1, URZ ;  /* 0x0000000124247890 */ /* 0x000fe2000fffe03f */
[----:B------:R-:W2:Y:S01]  /*e310*/  SHFL.BFLY PT, R3, R4, 0x2, 0x1f ;  /* 0x0c401f0004037f89 */ /* 0x000ea200000e0000 */
[----:B------:R-:W-:Y:S01]  /*e320*/  ULOP3.LUT UR4, UR40, 0x3fff, URZ, 0xc0, !UPT ;  /* 0x00003fff28047892 */ /* 0x000fe2000f8ec03f */
[----:B------:R-:W-:-:S03]  /*e330*/  IMAD.MOV.U32 R11, RZ, RZ, RZ ;  /* 0x000000ffff0b7224 */ /* 0x000fc600078e00ff */
[----:B------:R-:W-:Y:S02]  /*e340*/  ULEA UR4, UR39, UR4, 0xa ;  /* 0x0000000427047291 */ /* 0x000fe4000f8e503f */
[----:B------:R-:W-:-:S04]  /*e350*/  UIADD3 UR39, UR39, 0x1, URZ ;  /* 0x0000000127277890 */ /* 0x000fc8000fffe03f */
[----:B------:R-:W-:Y:S01]  /*e360*/  UISETP.NE.AND UP0, UPT, UR39, 0x2, UPT ;  /* 0x000000022700788c */ /* 0x000fe2000bf05270 */
[----:B------:R-:W-:Y:S02]  /*e370*/  UMOV UR6, UR4 ;  /* 0x0000000400067c82 */ /* 0x000fe40008000000 */
[----:B------:R-:W-:Y:S01]  /*e380*/  HGMMA.64x64x16.F32 R88, R148, gdesc[UR4].tnspB, R88, gsb0 ;  /* 0x40e0000494587df0 */ /* 0x000fe20008000858 */
[----:B------:R-:W-:Y:S01]  /*e390*/  UIADD3 UR6, UR4, 0x80, URZ ;  /* 0x0000008004067890 */ /* 0x000fe2000fffe03f */
[----:B------:R-:W-:Y:S01]  /*e3a0*/  UMOV UR7, 0x40000040 ;  /* 0x4000004000077882 */ /* 0x000fe20000000000 */
[----:B------:R-:W-:Y:S01]  /*e3b0*/  USEL UR39, UR39, URZ, UP0 ;  /* 0x0000003f27277287 */ /* 0x000fe20008000000 */
[----:B-1----:R-:W-:Y:S01]  /*e3c0*/  FADD.FTZ R0, R0, R5 ;  /* 0x0000000500007221 */ /* 0x002fe20000010000 */
[----:B------:R-:W-:Y:S02]  /*e3d0*/  IMAD.U32 R5, RZ, RZ, UR22 ;  /* 0x00000016ff057e24 */ /* 0x000fe4000f8e00ff */
[----:B--2---:R-:W-:Y:S01]  /*e3e0*/  FADD.FTZ R6, R3, R4 ;  /* 0x0000000403067221 */ /* 0x004fe20000010000 */
[----:B------:R-:W-:Y:S01]  /*e3f0*/  IMAD.MOV.U32 R4, RZ, RZ, RZ ;  /* 0x000000ffff047224 */ /* 0x000fe200078e00ff */
[----:B------:R-:W1:Y:S04]  /*e400*/  SHFL.BFLY PT, R3, R0, 0x1, 0x1f ;  /* 0x0c201f0000037f89 */ /* 0x000e6800000e0000 */
[----:B------:R-:W2:Y:S01]  /*e410*/  SHFL.BFLY PT, R7, R6, 0x1, 0x1f ;  /* 0x0c201f0006077f89 */ /* 0x000ea200000e0000 */
[----:B-1----:R-:W-:Y:S01]  /*e420*/  FADD.FTZ R12, R0, R3 ;  /* 0x00000003000c7221 */ /* 0x002fe20000010000 */
[----:B------:R-:W-:-:S02]  /*e430*/  IMAD.U32 R0, RZ, RZ, UR22 ;  /* 0x00000016ff007e24 */ /* 0x000fc4000f8e00ff */
[----:B------:R-:W-:Y:S02]  /*e440*/  IMAD.MOV.U32 R3, RZ, RZ, -0x800000 ;  /* 0xff800000ff037424 */ /* 0x000fe400078e00ff */
[----:B--2---:R-:W-:Y:S01]  /*e450*/  FADD.FTZ R13, R6, R7 ;  /* 0x00000007060d7221 */ /* 0x004fe20000010000 */
[----:B------:R-:W-:Y:S01]  /*e460*/  FSETP.NE.FTZ.AND P0, PT, R12, RZ, PT ;  /* 0x000000ff0c00720b */ /* 0x000fe20003f15000 */
[----:B------:R-:W-:-:S03]  /*e470*/  IMAD.U32 R6, RZ, RZ, UR5 ;  /* 0x00000005ff067e24 */ /* 0x000fc6000f8e00ff */
[----:B------:R-:W-:Y:S01]  /*e480*/  FSETP.NE.FTZ.AND P2, PT, R13, RZ, PT ;  /* 0x000000ff0d00720b */ /* 0x000fe20003f55000 */
[----:B------:R-:W-:-:S08]  /*e490*/  @!P1 VIADD R6, R6, 0x16860 ;  /* 0x0001686006069836 */ /* 0x000fd00000000000 */
[----:B------:R-:W1:Y:S01]  /*e4a0*/  @P0 MUFU.LG2 R7, R12 ;  /* 0x0000000c00070308 */ /* 0x000e620000000c00 */
[----:B------:R-:W-:-:S07]  /*e4b0*/  @P0 FMUL.FTZ R5, R5, 0.69314718246459960938 ;  /* 0x3f31721805050820 */ /* 0x000fce0000410000 */
[----:B------:R2:W-:Y:S08]  /*e4c0*/  @P0 MUFU.RCP R4, R12 ;  /* 0x0000000c00040308 */ /* 0x0005f00000001000 */
[----:B------:R-:W3:Y:S01]  /*e4d0*/  @P2 MUFU.LG2 R9, R13 ;  /* 0x0000000d00092308 */ /* 0x000ee20000000c00 */
[----:B--2---:R-:W-:Y:S01]  /*e4e0*/  @P2 FMUL.FTZ R12, R0, 0.69314718246459960938 ;  /* 0x3f317218000c2820 */ /* 0x004fe20000410000 */
[----:B-1----:R-:W-:-:S04]  /*e4f0*/  @P0 FMUL.FTZ R0, R7, 0.69314718246459960938 ;  /* 0x3f31721807000820 */ /* 0x002fc80000410000 */
[----:B------:R-:W-:Y:S01]  /*e500*/  @P0 FFMA.FTZ R15, R5, R8, R0 ;  /* 0x00000008050f0223 */ /* 0x000fe20000010000 */
[----:B------:R-:W-:Y:S01]  /*e510*/  @!P1 PRMT R5, RZ, 0x654, R6 ;  /* 0x00000654ff059816 */ /* 0x000fe20000000006 */
[----:B------:R-:W1:Y:S01]  /*e520*/  @P2 MUFU.RCP R11, R13 ;  /* 0x0000000d000b2308 */ /* 0x000e620000001000 */
[----:B------:R-:W-:Y:S02]  /*e530*/  WARPGROUP.DEPBAR.LE gsb0, 0x0 ;  /* 0x00008000000079c5 */ /* 0x000fe40000010000 */
[----:B------:R-:W-:Y:S01]  /*e540*/  WARPGROUP.ARRIVE ;  /* 0x00000000000079c5 */ /* 0x000fe20000000000 */
[----:B------:R-:W-:-:S05]  /*e550*/  PLOP3.LUT P0, PT, PT, PT, PT, 0x8, 0x0 ;  /* 0x000000000000781c */ /* 0x000fca0003f0e170 */
[----:B------:R-:W-:Y:S01]  /*e560*/  HGMMA.64x64x16.F32 R88, R144, gdesc[UR4].tnspB, R88, gsb0 ;  /* 0x40e0000490587df0 */ /* 0x000fe20008000858 */
[----:B------:R-:W-:Y:S01]  /*e570*/  UIADD3 UR6, UR4, 0x100, URZ ;  /* 0x0000010004067890 */ /* 0x000fe2000fffe03f */
[----:B---3--:R-:W-:Y:S01]  /*e580*/  @P2 FMUL.FTZ R9, R9, 0.69314718246459960938 ;  /* 0x3f31721809092820 */ /* 0x008fe20000410000 */
[----:B------:R-:W-:-:S03]  /*e590*/  UMOV UR7, 0x40000040 ;  /* 0x4000004000077882 */ /* 0x000fc60000000000 */
[----:B------:R-:W-:Y:S01]  /*e5a0*/  @P2 FFMA.FTZ R3, R12, R10, R9 ;  /* 0x0000000a0c032223 */ /* 0x000fe20000010009 */
[----:B------:R-:W-:Y:S02]  /*e5b0*/  WARPGROUP.DEPBAR.LE gsb0, 0x0 ;  /* 0x00008000000079c5 */ /* 0x000fe40000010000 */
[----:B------:R-:W-:-:S06]  /*e5c0*/  WARPGROUP.ARRIVE ;  /* 0x00000000000079c5 */ /* 0x000fcc0000000000 */
[----:B------:R-:W-:Y:S01]  /*e5d0*/  HGMMA.64x64x16.F32 R88, R140, gdesc[UR4].tnspB, R88, gsb0 ;  /* 0x40e000048c587df0 */ /* 0x000fe20008000858 */
[----:B------:R-:W-:Y:S01]  /*e5e0*/  UIADD3 UR6, UR4, 0x180, URZ ;  /* 0x0000018004067890 */ /* 0x000fe2000fffe03f */
[----:B------:R-:W-:Y:S01]  /*e5f0*/  UMOV UR7, 0x40000040 ;  /* 0x4000004000077882 */ /* 0x000fe20000000000 */
        /* <DEDUP_REMOVED lines=15> */
[----:B------:R-:W-:Y:S01]  /*e6f0*/  UIADD3 UR4, UR4, 0x380, URZ ;  /* 0x0000038004047890 */ /* 0x000fe2000fffe03f */
[----:B------:R-:W-:Y:S02]  /*e700*/  WARPGROUP.DEPBAR.LE gsb0, 0x0 ;  /* 0x00008000000079c5 */ /* 0x000fe40000010000 */
[----:B------:R-:W-:-:S06]  /*e710*/  WARPGROUP.ARRIVE ;  /* 0x00000000000079c5 */ /* 0x000fcc0000000000 */
[----:B------:R-:W-:Y:S01]  /*e720*/  HGMMA.64x64x16.F32 R88, R124, gdesc[UR4].tnspB, R88, gsb0 ;  /* 0x40e000047c587df0 */ /* 0x000fe20008000858 */
[----:B------:R-:W-:Y:S01]  /*e730*/  UMOV UR6, UR4 ;  /* 0x0000000400067c82 */ /* 0x000fe20008000000 */
[----:B------:R-:W-:Y:S01]  /*e740*/  UMOV UR7, 0x40000040 ;  /* 0x4000004000077882 */ /* 0x000fe20000000000 */
[----:B------:R-:W-:-:S04]  /*e750*/  USEL UR4, URZ, 0x1, UP0 ;  /* 0x000000013f047887 */ /* 0x000fc80008000000 */
[----:B------:R-:W-:Y:S01]  /*e760*/  ULOP3.LUT UR37, UR37, UR4, URZ, 0x3c, !UPT ;  /* 0x0000000425257292 */ /* 0x000fe2000f8e3c3f */
[----:B------:R-:W-:Y:S02]  /*e770*/  WARPGROUP.DEPBAR.LE gsb0, 0x0 ;  /* 0x00008000000079c5 */ /* 0x000fe40000010000 */
[----:B------:R-:W-:-:S06]  /*e780*/  WARPGROUP.ARRIVE ;  /* 0x00000000000079c5 */ /* 0x000fcc0000000000 */
[----:B------:R-:W-:Y:S03]  /*e790*/  HGMMA.64x64x16.F32 R88, R120, gdesc[UR4].tnspB, R88, gsb0 ;  /* 0x40e0000478587df0 */ /* 0x000fe60008000858 */
        /* <DEDUP_REMOVED lines=34> */
.L_x_11130:
        /* <DEDUP_REMOVED lines=9> */
[----:B------:R-:W-:Y:S01]  /*ea50*/  SHF.R.S32.HI R11, RZ, 0x1f, R8 ;  /* 0x0000001fff0b7819 */ /* 0x000fe20000011408 */
[----:B------:R-:W-:Y:S01]  /*ea60*/  BAR.SYNC.DEFER_BLOCKING 0x1, 0x180 ;  /* 0x0046000000007b1d */ /* 0x000fe20000010000 */
[----:B------:R-:W-:Y:S01]  /*ea70*/  IADD3 R13, P3, R22, 0x20, RZ ;  /* 0x00000020160d7810 */ /* 0x000fe20007f7e0ff */
[----:B------:R-:W-:Y:S01]  /*ea80*/  USHF.R.S32.HI UR5, URZ, 0x1f, UR43 ;  /* 0x0000001f3f057899 */ /* 0x000fe2000801142b */
[-C--:B------:R-:W-:Y:S01]  /*ea90*/  LEA.HI R4, R11, R8.reuse, RZ, 0x7 ;  /* 0x000000080b047211 */ /* 0x080fe200078f38ff */
[----:B------:R-:W-:Y:S01]  /*eaa0*/  VIADD R25, R18, UR42 ;  /* 0x0000002a12197c36 */ /* 0x000fe20008000000 */
[----:B------:R-:W-:Y:S01]  /*eab0*/  LOP3.LUT R12, R13, 0x380, RZ, 0xc0, !PT ;  /* 0x000003800d0c7812 */ /* 0x000fe200078ec0ff */
[----:B------:R-:W-:Y:S01]  /*eac0*/  ULDC.64 UR8, c[0x0][0xb70] ;  /* 0x0002dc0000087ab9 */ /* 0x000fe20000000a00 */
[----:B------:R-:W-:Y:S01]  /*ead0*/  LOP3.LUT R21, R4, 0xffffff80, RZ, 0xc0, !PT ;  /* 0xffffff8004157812 */ /* 0x000fe200078ec0ff */
[----:B------:R-:W-:Y:S01]  /*eae0*/  UIMAD UR5, UR5, UR8, URZ ;  /* 0x00000008050572a4 */ /* 0x000fe2000f8e023f */
[----:B------:R-:W-:Y:S01]  /*eaf0*/  SHF.R.U64 R12, R12, 0x3, RZ ;  /* 0x000000030c0c7819 */ /* 0x000fe200000012ff */
[----:B------:R-:W-:Y:S01]  /*eb00*/  UIMAD.WIDE.U32 UR6, UR43, UR8, URZ ;  /* 0x000000082b0672a5 */ /* 0x000fe2000f8e003f */
[----:B------:R-:W-:Y:S01]  /*eb10*/  LEA.HI R24, R11, R8, RZ, 0x5 ;  /* 0x000000080b187211 */ /* 0x000fe200078f28ff */
[----:B------:R-:W-:Y:S01]  /*eb20*/  IMAD.IADD R21, R8, 0x1, -R21 ;  /* 0x0000000108157824 */ /* 0x000fe200078e0a15 */
[C---:B------:R-:W-:Y:S01]  /*eb30*/  LOP3.LUT R5, R22.reuse, 0x380, RZ, 0xc0, !PT ;  /* 0x0000038016057812 */ /* 0x040fe200078ec0ff */
[----:B------:R-:W-:Y:S01]  /*eb40*/  UIMAD UR5, UR43, UR9, UR5 ;  /* 0x000000092b0572a4 */ /* 0x000fe2000f8e0205 */
[----:B------:R-:W-:Y:S01]  /*eb50*/  IADD3 R11, P2, R22, 0x40, RZ ;  /* 0x00000040160b7810 */ /* 0x000fe20007f5e0ff */
[----:B------:R-:W-:Y:S01]  /*eb60*/  USHF.R.S32.HI UR8, URZ, 0x1f, UR44 ;  /* 0x0000001f3f087899 */ /* 0x000fe2000801142c */
[----:B------:R-:W-:Y:S01]  /*eb70*/  LOP3.LUT P0, RZ, R21, 0x3, RZ, 0xc0, !PT ;  /* 0x0000000315ff7812 */ /* 0x000fe2000780c0ff */
[----:B------:R-:W-:Y:S01]  /*eb80*/  UIADD3 UR5, UR7, UR5, URZ ;  /* 0x0000000507057290 */ /* 0x000fe2000fffe03f */
[----:B------:R-:W1:Y:S01]  /*eb90*/  LDC.64 R20, c[0x0][0xb78] ;  /* 0x0002de00ff147b82 */ /* 0x000e620000000a00 */
[----:B------:R-:W-:-:S02]  /*eba0*/  LOP3.LUT R12, R12, R13, RZ, 0x3c, !PT ;  /* 0x0000000d0c0c7212 */ /* 0x000fc400078e3cff */
[----:B------:R-:W-:Y:S02]  /*ebb0*/  IADD3 R13, P1, R22, 0x60, RZ ;  /* 0x00000060160d7810 */ /* 0x000fe40007f3e0ff */
[----:B------:R-:W-:Y:S02]  /*ebc0*/  SHF.R.U64 R5, R5, 0x3, RZ ;  /* 0x0000000305057819 */ /* 0x000fe400000012ff */
[----:B------:R-:W-:Y:S02]  /*ebd0*/  LOP3.LUT R10, R11, 0x380, RZ, 0xc0, !PT ;  /* 0x000003800b0a7812 */ /* 0x000fe400078ec0ff */
[----:B------:R-:W-:Y:S02]  /*ebe0*/  LOP3.LUT R8, R13, 0x380, RZ, 0xc0, !PT ;  /* 0x000003800d087812 */ /* 0x000fe400078ec0ff */
[----:B------:R-:W-:Y:S01]  /*ebf0*/  LOP3.LUT R4, R5, R22, RZ, 0x3c, !PT ;  /* 0x0000001605047212 */ /* 0x000fe200078e3cff */
[----:B------:R-:W-:Y:S01]  /*ec00*/  IMAD.MOV.U32 R5, RZ, RZ, R23 ;  /* 0x000000ffff057224 */ /* 0x000fe200078e0017 */
[----:B------:R-:W-:-:S02]  /*ec10*/  SHF.R.U64 R10, R10, 0x3, RZ ;  /* 0x000000030a0a7819 */ /* 0x000fc400000012ff */
[----:B------:R-:W-:Y:S02]  /*ec20*/  SHF.R.U64 R8, R8, 0x3, RZ ;  /* 0x0000000308087819 */ /* 0x000fe400000012ff */
[----:B------:R-:W-:Y:S01]  /*ec30*/  LOP3.LUT R10, R10, R11, RZ, 0x3c, !PT ;  /* 0x0000000b0a0a7212 */ /* 0x000fe200078e3cff */
[--C-:B------:R-:W-:Y:S01]  /*ec40*/  IMAD.X R11, RZ, RZ, R23.reuse, P2 ;  /* 0x000000ffff0b7224 */ /* 0x100fe200010e0617 */
[----:B------:R-:W-:Y:S01]  /*ec50*/  F2FP.F16.F32.PACK_AB R6, R6, R9 ;  /* 0x000000090606723e */ /* 0x000fe200000000ff */
[----:B------:R-:W-:Y:S01]  /*ec60*/  IMAD.X R9, RZ, RZ, R23, P1 ;  /* 0x000000ffff097224 */ /* 0x000fe200008e0617 */
[----:B------:R-:W-:Y:S02]  /*ec70*/  MOV R14, R4 ;  /* 0x00000004000e7202 */ /* 0x000fe40000000f00 */
[----:B------:R-:W-:Y:S01]  /*ec80*/  F2FP.F16.F32.PACK_AB R4, R89, R0 ;  /* 0x000000005904723e */ /* 0x000fe200000000ff */
[----:B-1----:R-:W-:Y:S01]  /*ec90*/  IMAD R0, R20, UR8, RZ ;  /* 0x0000000814007c24 */ /* 0x002fe2000f8e02ff */
[----:B------:R-:W-:-:S02]  /*eca0*/  F2FP.F16.F32.PACK_AB R5, R91, R90 ;  /* 0x0000005a5b05723e */ /* 0x000fc400000000ff */
[----:B------:R-:W-:Y:S01]  /*ecb0*/  F2FP.F16.F32.PACK_AB R7, R7, R94 ;  /* 0x0000005e0707723e */ /* 0x000fe200000000ff */
[----:B------:R-:W-:Y:S01]  /*ecc0*/  IMAD R0, R21, UR44, R0 ;  /* 0x0000002c15007c24 */ /* 0x000fe2000f8e0200 */
[----:B------:R-:W-:Y:S01]  /*ecd0*/  LOP3.LUT R8, R8, R13, RZ, 0x3c, !PT ;  /* 0x0000000d08087212 */ /* 0x000fe200078e3cff */
[----:B------:R-:W-:Y:S01]  /*ece0*/  IMAD.X R13, RZ, RZ, R23, P3 ;  /* 0x000000ffff0d7224 */ /* 0x000fe200018e0617 */
[----:B------:R-:W-:Y:S01]  /*ecf0*/  MOV R11, R10 ;  /* 0x0000000a000b7202 */ /* 0x000fe20000000f00 */
[----:B------:R1:W-:Y:S01]  /*ed00*/  STSM.16.M88.4 [R14], R4 ;  /* 0x000000040e007844 */ /* 0x0003e20000000200 */
[----:B------:R-:W-:Y:S01]  /*ed10*/  MOV R10, R8 ;  /* 0x00000008000a7202 */ /* 0x000fe20000000f00 */
[----:B------:R-:W-:Y:S01]  /*ed20*/  IMAD.U32 R9, RZ, RZ, UR7 ;  /* 0x00000007ff097e24 */ /* 0x000fe2000f8e00ff */
[----:B------:R-:W-:Y:S01]  /*ed30*/  F2FP.F16.F32.PACK_AB R104, R105, R104 ;  /* 0x000000686968723e */ /* 0x000fe200000000ff */
[----:B------:R-:W-:Y:S01]  /*ed40*/  IMAD.U32 R8, RZ, RZ, UR6 ;  /* 0x00000006ff087e24 */ /* 0x000fe2000f8e00ff */
[----:B------:R-:W-:Y:S01]  /*ed50*/  MOV R12, R12 ;  /* 0x0000000c000c7202 */ /* 0x000fe20000000f00 */
[----:B------:R-:W-:Y:S01]  /*ed60*/  IMAD.U32 R9, RZ, RZ, UR5 ;  /* 0x00000005ff097e24 */ /* 0x000fe2000f8e00ff */
[----:B------:R-:W-:Y:S01]  /*ed70*/  F2FP.F16.F32.PACK_AB R105, R107, R106 ;  /* 0x0000006a6b69723e */ /* 0x000fe200000000ff */
[----:B------:R-:W-:Y:S01]  /*ed80*/  VIADD R13, R25, 0x8 ;  /* 0x00000008190d7836 */ /* 0x000fe20000000000 */
[----:B------:R-:W-:Y:S01]  /*ed90*/  F2FP.F16.F32.PACK_AB R112, R113, R112 ;  /* 0x000000707170723e */ /* 0x000fe200000000ff */
[----:B------:R-:W-:Y:S01]  /*eda0*/  IMAD.WIDE.U32 R8, R20, UR44, R8 ;  /* 0x0000002c14087c25 */ /* 0x000fe2000f8e0008 */
[----:B------:R-:W-:Y:S01]  /*edb0*/  F2FP.F16.F32.PACK_AB R106, R109, R108 ;  /* 0x0000006c6d6a723e */ /* 0x000fe200000000ff */
[----:B------:R-:W-:Y:S01]  /*edc0*/  ULDC UR5, c[0x0][0xa88] ;  /* 0x0002a20000057ab9 */ /* 0x000fe20000000800 */
[----:B------:R-:W-:Y:S01]  /*edd0*/  F2FP.F16.F32.PACK_AB R107, R111, R110 ;  /* 0x0000006e6f6b723e */ /* 0x000fe200000000ff */
[----:B------:R-:W-:Y:S01]  /*ede0*/  ULDC.64 UR6, c[0x0][0xb40] ;  /* 0x0002d00000067ab9 */ /* 0x000fe20000000a00 */
[----:B------:R-:W-:-:S02]  /*edf0*/  F2FP.F16.F32.PACK_AB R113, R115, R114 ;  /* 0x000000727371723e */ /* 0x000fc400000000ff */
[----:B-1----:R-:W-:Y:S02]  /*ee00*/  F2FP.F16.F32.PACK_AB R4, R97, R96 ;  /* 0x000000606104723e */ /* 0x002fe400000000ff */
[----:B------:R-:W-:Y:S02]  /*ee10*/  F2FP.F16.F32.PACK_AB R5, R99, R98 ;  /* 0x000000626305723e */ /* 0x000fe400000000ff */
[----:B------:R-:W-:Y:S02]  /*ee20*/  F2FP.F16.F32.PACK_AB R6, R101, R100 ;  /* 0x000000646506723e */ /* 0x000fe400000000ff */
[----:B------:R-:W-:Y:S02]  /*ee30*/  F2FP.F16.F32.PACK_AB R7, R103, R102 ;  /* 0x000000666707723e */ /* 0x000fe400000000ff */
[----:B------:R-:W-:Y:S02]  /*ee40*/  F2FP.F16.F32.PACK_AB R114, R117, R116 ;  /* 0x000000747572723e */ /* 0x000fe400000000ff */
[----:B------:R-:W-:Y:S01]  /*ee50*/  F2FP.F16.F32.PACK_AB R115, R119, R118 ;  /* 0x000000767773723e */ /* 0x000fe200000000ff */
[----:B------:R1:W-:Y:S01]  /*ee60*/  STSM.16.M88.4 [R12], R4 ;  /* 0x000000040c007844 */ /* 0x0003e20000000200 */
[----:B------:R-:W-:-:S02]  /*ee70*/  ISETP.GE.OR P1, PT, R13, UR5, P0 ;  /* 0x000000050d007c0c */ /* 0x000fc40008726670 */
[----:B------:R-:W-:Y:S01]  /*ee80*/  SHF.R.S32.HI R13, RZ, 0x1f, R25 ;  /* 0x0000001fff0d7819 */ /* 0x000fe20000011419 */
[----:B------:R-:W-:Y:S01]  /*ee90*/  STSM.16.M88.4 [R11], R104 ;  /* 0x000000680b007844 */ /* 0x000fe20000000200 */
[----:B------:R-:W-:Y:S02]  /*eea0*/  SHF.R.S32.HI R24, RZ, 0x5, R24 ;  /* 0x00000005ff187819 */ /* 0x000fe40000011418 */
[C---:B------:R-:W-:Y:S01]  /*eeb0*/  ISETP.GE.OR P0, PT, R25.reuse, UR5, P0 ;  /* 0x0000000519007c0c */ /* 0x040fe20008706670 */
        /* <DEDUP_REMOVED lines=8> */
[----:B-1----:R-:W-:-:S04]  /*ef40*/  IADD3 R5, P2, R25, R8, RZ ;  /* 0x0000000819057210 */ /* 0x002fc80007f5e0ff */
[----:B------:R-:W-:Y:S02]  /*ef50*/  IADD3.X R8, R13, R9, R0, P2, !PT ;  /* 0x000000090d087210 */ /* 0x000fe400017fe400 */
[----:B------:R-:W1:Y:S01]  /*ef60*/  SHFL.IDX PT, R0, R24, RZ, 0x1f ;  /* 0x00001fff18007589 */ /* 0x000e6200000e0000 */
[----:B------:R-:W-:-:S04]  /*ef70*/  LEA R4, P2, R5, UR6, 0x2 ;  /* 0x0000000605047c11 */ /* 0x000fc8000f8410ff */
        /* <DEDUP_REMOVED lines=11> */
[----:B------:R-:W-:Y:S01]  /*f030*/  UIADD3 UR6, UP0, UR6, 0x9f0, URZ ;  /* 0x000009f006067890 */ /* 0x000fe2000ff1e03f */
[----:B------:R-:W-:Y:S01]  /*f040*/  UMOV UR45, URZ ;  /* 0x0000003f002d7c82 */ /* 0x000fe20008000000 */
[----:B------:R-:W-:Y:S02]  /*f050*/  UIADD3 UR5, UR40, 0x16820, URZ ;  /* 0x0001682028057890 */ /* 0x000fe4000fffe03f */
[----:B------:R-:W-:Y:S02]  /*f060*/  UIADD3.X UR7, URZ, UR7, URZ, UP0, !UPT ;  /* 0x000000073f077290 */ /* 0x000fe400087fe43f */
[----:B------:R-:W-:-:S07]  /*f070*/  UPRMT UR5, URZ, 0x654, UR5 ;  /* 0x000006543f057896 */ /* 0x000fce0008000005 */
[----:B------:R1:W-:Y:S01]  /*f080*/  UTMASTG.5D [UR40], [UR6] ;  /* 0x00000028060073b5 */ /* 0x0003e20008020000 */
[----:B------:R0:W-:Y:S01]  /*f090*/  UTMACMDFLUSH ;  /* 0x00000000000079b7 */ /* 0x0001e20000000000 */
[----:B------:R-:W-:-:S04]  /*f0a0*/  DEPBAR.LE SB0, 0x0 ;  /* 0x000080000000791a */ /* 0x000fc80000000000 */
[----:B-1----:R-:W-:Y:S01]  /*f0b0*/  SYNCS.ARRIVE.TRANS64.RED.A1T0 RZ, [UR5], RZ ;  /* 0x000000ffffff79a7 */ /* 0x002fe20008100405 */
.L_x_11204:
[----:B------:R-:W-:Y:S05]  /*f0c0*/  BSYNC B0 ;  /* 0x0000000000007941 */ /* 0x000fea0003800000 */
.L_x_11203:
[----:B------:R-:W-:Y:S05]  /*f0d0*/  BRA `(.L_x_11202) ;  /* 0x0000000400e47947 */ /* 0x000fea0003800000 */
.L_x_11201:
        /* <DEDUP_REMOVED lines=10> */
[----:B------:R-:W3:Y:S02]  /*f180*/  LDC.64 R24, c[0x0][0xa88] ;  /* 0x0002a200ff187b82 */ /* 0x000ee40000000a00 */
[----:B------:R-:W-:-:S05]  /*f190*/  IMAD.SHL.U32 R8, R3, 0x8, RZ ;  /* 0x0000000803087824 */ /* 0x000fca00078e00ff */
[----:B------:R-:W-:Y:S01]  /*f1a0*/  SHF.R.S32.HI R9, RZ, 0x1f, R8 ;  /* 0x0000001fff097819 */ /* 0x000fe20000011408 */
        /* <DEDUP_REMOVED lines=24> */
.L_x_11206:
[----:B------:R-:W-:Y:S05]  /*f330*/  BSYNC B0 ;  /* 0x0000000000007941 */ /* 0x000fea0003800000 */
.L_x_11205:
[----:B------:R-:W-:Y:S01]  /*f340*/  ULOP3.LUT UR48, URZ, UR48, URZ, 0x33, !UPT ;  /* 0x000000303f307292 */ /* 0x000fe2000f8e333f */
[----:B-1----:R-:W-:Y:S01]  /*f350*/  IMAD R3, R13, UR43, R10 ;  /* 0x0000002b0d037c24 */ /* 0x002fe2000f8e020a */
[----:B------:R-:W-:Y:S01]  /*f360*/  SHF.R.S32.HI R4, RZ, 0x3, R26 ;  /* 0x00000003ff047819 */ /* 0x000fe2000001141a */
[----:B------:R-:W-:Y:S01]  /*f370*/  IMAD.WIDE.U32 R6, R12, UR43, R8 ;  /* 0x0000002b0c067c25 */ /* 0x000fe2000f8e0008 */
[----:B---3--:R-:W-:Y:S01]  /*f380*/  ISETP.GE.AND P0, PT, R8, R25, PT ;  /* 0x000000190800720c */ /* 0x008fe20003f06270 */
[----:B------:R-:W-:Y:S02]  /*f390*/  BSSY B0, `(.L_x_11207) ;  /* 0x000001d000007945 */ /* 0x000fe40003800000 */
[----:B--2---:R-:W-:Y:S02]  /*f3a0*/  VIADD R11, R11, UR48 ;  /* 0x000000300b0b7c36 */ /* 0x004fe40008000000 */
[----:B------:R-:W-:Y:S02]  /*f3b0*/  IMAD.IADD R7, R7, 0x1, R3 ;  /* 0x0000000107077824 */ /* 0x000fe400078e0203 */
[----:B------:R-:W-:-:S02]  /*f3c0*/  IMAD R8, R11, -0xc0, R24 ;  /* 0xffffff400b087824 */ /* 0x000fc400078e0218 */
[C---:B------:R-:W-:Y:S02]  /*f3d0*/  VIADD R0, R4.reuse, 0x30 ;  /* 0x0000003004007836 */ /* 0x040fe40000000000 */
[C---:B------:R-:W-:Y:S02]  /*f3e0*/  VIADD R3, R4.reuse, 0x60 ;  /* 0x0000006004037836 */ /* 0x040fe40000000000 */
[----:B------:R-:W-:Y:S01]  /*f3f0*/  VIADD R5, R4, 0x90 ;  /* 0x0000009004057836 */ /* 0x000fe20000000000 */
[-C--:B------:R-:W-:Y:S01]  /*f400*/  ISETP.GE.OR P3, PT, R0, R8.reuse, P0 ;  /* 0x000000080000720c */ /* 0x080fe20000766670 */
[----:B----4-:R-:W-:Y:S01]  /*f410*/  IMAD R0, R14, UR6, RZ ;  /* 0x000000060e007c24 */ /* 0x010fe2000f8e02ff */
[-C--:B------:R-:W-:Y:S02]  /*f420*/  ISETP.GE.OR P1, PT, R3, R8.reuse, P0 ;  /* 0x000000080300720c */ /* 0x080fe40000726670 */
[-C--:B------:R-:W-:Y:S01]  /*f430*/  ISETP.GE.OR P2, PT, R5, R8.reuse, P0 ;  /* 0x000000080500720c */ /* 0x080fe20000746670 */
[----:B------:R-:W-:Y:S01]  /*f440*/  IMAD R3, R15, UR44, R0 ;  /* 0x0000002c0f037c24 */ /* 0x000fe2000f8e0200 */
[----:B------:R-:W-:Y:S01]  /*f450*/  ISETP.GE.OR P0, PT, R4, R8, P0 ;  /* 0x000000080400720c */ /* 0x000fe20000706670 */
[----:B------:R-:W-:Y:S01]  /*f460*/  IMAD.WIDE.U32 R8, R14, UR44, R6 ;  /* 0x0000002c0e087c25 */ /* 0x000fe2000f8e0006 */
[----:B------:R-:W-:-:S03]  /*f470*/  SHF.R.S32.HI R5, RZ, 0x1f, R4 ;  /* 0x0000001fff057819 */ /* 0x000fc60000011404 */
[----:B------:R-:W-:-:S04]  /*f480*/  IMAD.WIDE R6, R11, 0xc0, R4 ;  /* 0x000000c00b067825 */ /* 0x000fc800078e0204 */
[----:B------:R-:W-:-:S04]  /*f490*/  IMAD.IADD R11, R9, 0x1, R3 ;  /* 0x00000001090b7824 */ /* 0x000fc800078e0203 */
[----:B------:R-:W-:Y:S05]  /*f4a0*/  @P0 BRA `(.L_x_11208) ;  /* 0x00000000002c0947 */ /* 0x000fea0003800000 */
[----:B------:R-:W-:Y:S01]  /*f4b0*/  ULDC.64 UR6, c[0x0][0xad8] ;  /* 0x0002b60000067ab9 */ /* 0x000fe20000000a00 */
[----:B------:R-:W-:Y:S02]  /*f4c0*/  IMAD.MOV.U32 R4, RZ, RZ, R8 ;  /* 0x000000ffff047224 */ /* 0x000fe400078e0008 */
        /* <DEDUP_REMOVED lines=9> */
.L_x_11208:
[----:B------:R-:W-:Y:S05]  /*f560*/  BSYNC B0 ;  /* 0x0000000000007941 */ /* 0x000fea0003800000 */
.L_x_11207:
        /* <DEDUP_REMOVED lines=11> */
[----:B-1----:R-:W-:Y:S01]  /*f620*/  LEA R12, P0, R4, UR6, 0x1 ;  /* 0x00000006040c7c11 */ /* 0x002fe2000f8008ff */
[----:B------:R-:W-:-:S05]  /*f630*/  IMAD.IADD R3, R5, 0x1, R3 ;  /* 0x0000000105037824 */ /* 0x000fca00078e0203 */
[----:B------:R-:W-:-:S05]  /*f640*/  LEA.HI.X R13, R4, UR7, R3, 0x1, P0 ;  /* 0x00000007040d7c11 */ /* 0x000fca00080f0c03 */
[----:B------:R2:W-:Y:S02]  /*f650*/  STG.E.128 desc[UR50][R12.64], RZ ;  /* 0x000000ff0c007986 */ /* 0x0005e4000c101d32 */
.L_x_11210:
[----:B------:R-:W-:Y:S05]  /*f660*/  BSYNC B0 ;  /* 0x0000000000007941 */ /* 0x000fea0003800000 */
.L_x_11209:
        /* <DEDUP_REMOVED lines=11> */
[----:B-12---:R-:W-:Y:S01]  /*f720*/  LEA R12, P0, R4, UR6, 0x1 ;  /* 0x00000006040c7c11 */ /* 0x006fe2000f8008ff */
[----:B------:R-:W-:-:S05]  /*f730*/  IMAD.IADD R3, R5, 0x1, R3 ;  /* 0x0000000105037824 */ /* 0x000fca00078e0203 */
[----:B------:R-:W-:-:S05]  /*f740*/  LEA.HI.X R13, R4, UR7, R3, 0x1, P0 ;  /* 0x00000007040d7c11 */ /* 0x000fca00080f0c03 */
[----:B------:R3:W-:Y:S02]  /*f750*/  STG.E.128 desc[UR50][R12.64], RZ ;  /* 0x000000ff0c007986 */ /* 0x0007e4000c101d32 */
.L_x_11212:
[----:B------:R-:W-:Y:S05]  /*f760*/  BSYNC B0 ;  /* 0x0000000000007941 */ /* 0x000fea0003800000 */
.L_x_11211:
        /* <DEDUP_REMOVED lines=14> */
[----:B------:R4:W-:Y:S02]  /*f850*/  STG.E.128 desc[UR50][R6.64], RZ ;  /* 0x000000ff06007986 */ /* 0x0009e4000c101d32 */
.L_x_11213:
[----:B------:R-:W-:Y:S05]  /*f860*/  BSYNC B0 ;  /* 0x0000000000007941 */ /* 0x000fea0003800000 */
.L_x_11202:
[----:B------:R-:W5:Y:S02]  /*f870*/  LDC R0, c[0x0][0xda8] ;  /* 0x00036a00ff007b82 */ /* 0x000f640000000800 */
[----:B-----5:R-:W-:-:S13]  /*f880*/  ISETP.LE.AND P0, PT, R0, UR4, PT ;  /* 0x0000000400007c0c */ /* 0x020fda000bf03270 */
[----:B------:R-:W-:Y:S05]  /*f890*/  @!P0 BRA `(.L_x_11214) ;  /* 0xffffff1400308947 */ /* 0x000fea000383ffff */
[----:B------:R-:W-:Y:S05]  /*f8a0*/  EXIT ;  /* 0x000000000000794d */ /* 0x000fea0003800000 */
.L_x_11120:
        /* <DEDUP_REMOVED lines=20> */
.L_x_11269:
        /* <DEDUP_REMOVED lines=21> */
.L_x_11216:
[----:B------:R-:W-:Y:S01]  /*fb40*/  ULDC UR9, c[0x0][0xdc4] ;  /* 0x0003710000097ab9 */ /* 0x000fe20000000800 */
[----:B------:R-:W-:Y:S01]  /*fb50*/  UMOV UR7, UR8 ;  /* 0x0000000800077c82 */ /* 0x000fe20008000000 */
[----:B------:R-:W-:-:S11]  /*fb60*/  UISETP.NE.AND UP0, UPT, UR9, 0x1, UPT ;  /* 0x000000010900788c */ /* 0x000fd6000bf05270 */
[----:B------:R-:W-:Y:S02]  /*fb70*/  @UP0 ULDC.64 UR10, c[0x0][0xdc8] ;  /* 0x00037200000a0ab9 */ /* 0x000fe40000000a00 */
[----:B------:R-:W-:-:S04]  /*fb80*/  UIMAD.WIDE.U32 UR4, UR8, UR10, URZ ;  /* 0x0000000a080472a5 */ /* 0x000fc8000f8e003f */
[----:B------:R-:W-:-:S04]  /*fb90*/  @UP0 USHF.R.U32.HI UR7, URZ, UR11, UR5 ;  /* 0x0000000b3f070299 */ /* 0x000fc80008011605 */
[----:B------:R-:W-:-:S12]  /*fba0*/  UIMAD UR4, UR7, UR9, URZ ;  /* 0x00000009070472a4 */ /* 0x000fd8000f8e023f */
.L_x_11217:
        /* <DEDUP_REMOVED lines=40> */
.L_x_11219:
[----:B------:R-:W-:-:S11]  /*fe30*/  UISETP.NE.AND UP0, UPT, UR5, 0x1, UPT ;  /* 0x000000010500788c */ /* 0x000fd6000bf05270 */
[----:B------:R-:W-:Y:S02]  /*fe40*/  @UP0 ULDC.64 UR14, c[0x0][0x9e8] ;  /* 0x00027a00000e0ab9 */ /* 0x000fe40000000a00 */
[----:B------:R-:W-:-:S04]  /*fe50*/  UIMAD.WIDE.U32 UR6, UR8, UR14, URZ ;  /* 0x0000000e080672a5 */ /* 0x000fc8000f8e003f */
[----:B------:R-:W-:-:S12]  /*fe60*/  @UP0 USHF.R.U32.HI UR8, URZ, UR15, UR7 ;  /* 0x0000000f3f080299 */ /* 0x000fd80008011607 */
.L_x_11220:
[----:B------:R-:W-:-:S04]  /*fe70*/  UIMAD UR8, UR8, UR5, UR5 ;  /* 0x00000005080872a4 */ /* 0x000fc8000f8e0205 */
[----:B------:R-:W-:-:S04]  /*fe80*/  UISETP.LT.AND UP0, UPT, UR4, UR8, UPT ;  /* 0x000000080400728c */ /* 0x000fc8000bf01270 */
[----:B------:R-:W-:-:S12]  /*fe90*/  USEL UR4, UR4, UR8, UP0 ;  /* 0x0000000804047287 */ /* 0x000fd80008000000 */
.L_x_11218:
        /* <DEDUP_REMOVED lines=25> */
.L_x_11222:
[----:B------:R-:W-:-:S11]  /*10030*/  UISETP.NE.AND UP0, UPT, UR5, 0x1, UPT ;  /* 0x000000010500788c */ /* 0x000fd6000bf05270 */
[----:B------:R-:W-:Y:S02]  /*10040*/  @UP0 ULDC.64 UR10, c[0x0][0x9e8] ;  /* 0x00027a00000a0ab9 */ /* 0x000fe40000000a00 */
[----:B------:R-:W-:-:S04]  /*10050*/  UIMAD.WIDE.U32 UR6, UR4, UR10, URZ ;  /* 0x0000000a040672a5 */ /* 0x000fc8000f8e003f */
[----:B------:R-:W-:-:S12]  /*10060*/  @UP0 USHF.R.U32.HI UR4, URZ, UR11, UR7 ;  /* 0x0000000b3f040299 */ /* 0x000fd80008011607 */
.L_x_11223:
[----:B------:R-:W-:-:S04]  /*10070*/  UIMAD UR4, UR4, UR5, URZ ;  /* 0x00000005040472a4 */ /* 0x000fc8000f8e023f */
[----:B------:R-:W-:-:S04]  /*10080*/  UISETP.LT.AND UP0, UPT, UR8, UR4, UPT ;  /* 0x000000040800728c */ /* 0x000fc8000bf01270 */
[----:B------:R-:W-:-:S12]  /*10090*/  USEL UR8, UR8, UR4, !UP0 ;  /* 0x0000000408087287 */ /* 0x000fd8000c000000 */
.L_x_11221:
        /* <DEDUP_REMOVED lines=25> */
.L_x_11225:
        /* <DEDUP_REMOVED lines=23> */
.L_x_11227:
        /* <DEDUP_REMOVED lines=20> */
.L_x_11229:
        /* <DEDUP_REMOVED lines=15> */
.L_x_11228:
        /* <DEDUP_REMOVED lines=12> */
[----:B------:R-:W-:-:S04]  /*10690*/  IMAD.U32 R7, RZ, RZ, UR45 ;  /* 0x0000002dff077e24 */ /* 0x000fc8000f8e00ff */
[----:B------:R-:W-:-:S06]  /*106a0*/  VIADD R7, R7, 0xffffffff ;  /* 0xffffffff07077836 */ /* 0x000fcc0000000000 */
[----:B------:R-:W-:-:S05]  /*106b0*/  VOTEU.ALL UP1, P1 ;  /* 0x00000000003f7886 */ /* 0x000fca0000820000 */
[----:B------:R-:W-:Y:S01]  /*106c0*/  @!UP1 UIADD3 UR4, UP0, UR48, 0x270, URZ ;  /* 0x0000027030049890 */ /* 0x000fe2000ff1e03f */
[----:B-1----:R-:W-:Y:S02]  /*106d0*/  ISETP.NE.AND P2, PT, R2, 0x1, PT ;  /* 0x000000010200780c */ /* 0x002fe40003f45270 */
[----:B------:R-:W1:Y:S01]  /*106e0*/  LDC.64 R2, c[0x0][0x3f8] ;  /* 0x0000fe00ff027b82 */ /* 0x000e620000000a00 */
[----:B------:R-:W-:-:S09]  /*106f0*/  @!UP1 UIADD3.X UR5, URZ, UR49, URZ, UP0, !UPT ;  /* 0x000000313f059290 */ /* 0x000fd200087fe43f */
[----:B------:R4:W-:Y:S01]  /*10700*/  @!UP1 UTMAPF.L2.4D [UR40], [UR4] ;  /* 0x00000028040095b8 */ /* 0x0009e20008018000 */
[----:B------:R-:W2:Y:S08]  /*10710*/  @P2 LDC R6, c[0x0][0x42c] ;  /* 0x00010b00ff062b82 */ /* 0x000eb00000000800 */
[----:B------:R-:W5:Y:S01]  /*10720*/  @P2 LDC R9, c[0x0][0x430] ;  /* 0x00010c00ff092b82 */ /* 0x000f620000000800 */
[----:B-1----:R-:W-:-:S04]  /*10730*/  ISETP.NE.U32.AND P0, PT, R2, RZ, PT ;  /* 0x000000ff0200720c */ /* 0x002fc80003f05070 */
[----:B------:R-:W-:Y:S01]  /*10740*/  ISETP.NE.AND.EX P0, PT, R3, RZ, PT, P0 ;  /* 0x000000ff0300720c */ /* 0x000fe20003f05300 */
[----:B--2---:R-:W-:-:S04]  /*10750*/  @P2 IMAD.HI.U32 R4, R6, UR42, RZ ;  /* 0x0000002a06042c27 */ /* 0x004fc8000f8e00ff */
[----:B------:R-:W-:Y:S01]  /*10760*/  IMAD.U32 R6, RZ, RZ, UR42 ;  /* 0x0000002aff067e24 */ /* 0x000fe2000f8e00ff */
[----:B-----5:R-:W-:Y:S02]  /*10770*/  @P2 SHF.R.U32.HI R6, RZ, R9, R4 ;  /* 0x00000009ff062219 */ /* 0x020fe40000011604 */
[----:B---3--:R-:W-:Y:S01]  /*10780*/  SEL R9, R0, RZ, !P0 ;  /* 0x000000ff00097207 */ /* 0x008fe20004000000 */
[----:B----4-:R-:W-:Y:S06]  /*10790*/  BRA.DIV UR6, `(.L_x_11230) ;  /* 0x0000002206307947 */ /* 0x010fec000b800000 */
.L_x_11281:
[----:B------:R-:W-:Y:S01]  /*107a0*/  UMOV UR4, 0xffffffff ;  /* 0xffffffff00047882 */ /* 0x000fe20000000000 */
[----:B------:R-:W-:Y:S02]  /*107b0*/  SHF.R.S32.HI R8, RZ, 0x1f, R0 ;  /* 0x0000001fff087819 */ /* 0x000fe40000011400 */
[----:B------:R-:W-:Y:S05]  /*107c0*/  BRA.DIV UR4, `(.L_x_11231) ;  /* 0x0000002204447947 */ /* 0x000fea000b800000 */
[----:B------:R-:W-:-:S13]  /*107d0*/  ELECT P6, URZ, PT ;  /* 0x00000000003f782f */ /* 0x000fda00038c0000 */
.L_x_11284:
        /* <DEDUP_REMOVED lines=23> */
.L_x_11233:
[----:B------:R-:W2:Y:S01]  /*10950*/  SYNCS.PHASECHK.TRANS64.TRYWAIT P2, [R13+URZ+0x16840], R12 ;  /* 0x0168400c0d0075a7 */ /* 0x000ea2000804017f */
[----:B------:R-:W-:Y:S01]  /*10960*/  ISETP.NE.AND P3, PT, R17, RZ, PT ;  /* 0x000000ff1100720c */ /* 0x000fe20003f65270 */
[----:B--2---:R-:W-:-:S12]  /*10970*/  @!P2 BRA `(.L_x_11234) ;  /* 0x0000001c00f8a947 */ /* 0x004fd80003800000 */
.L_x_11285:
[----:B------:R-:W-:Y:S05]  /*10980*/  @P3 BRA `(.L_x_11235) ;  /* 0x0000000000143947 */ /* 0x000fea0003800000 */
[----:B------:R-:W-:Y:S01]  /*10990*/  ISETP.NE.AND P2, PT, R23, RZ, PT ;  /* 0x000000ff1700720c */ /* 0x000fe20003f45270 */
[----:B-1----:R-:W-:-:S04]  /*109a0*/  IMAD.MOV.U32 R4, RZ, RZ, 0x4000 ;  /* 0x00004000ff047424 */ /* 0x002fc800078e00ff */
[----:B------:R3:W-:Y:S08]  /*109b0*/  SYNCS.ARRIVE.TRANS64 RZ, [R13+URZ+0x16830], R4 ;  /* 0x016830040dff79a7 */ /* 0x0007f0000800003f */
[----:B------:R-:W-:Y:S05]  /*109c0*/  @!P2 BRA `(.L_x_11235) ;  /* 0x000000000004a947 */ /* 0x000fea0003800000 */
[----:B------:R-:W-:Y:S01]  /*109d0*/  BPT.TRAP 0x1 ;  /* 0x000000040000795c */ /* 0x000fe20000300000 */
.L_x_11235:
        /* <DEDUP_REMOVED lines=8> */
[----:B-----5:R-:W-:Y:S01]  /*10a60*/  R2UR UR13, R9 ;  /* 0x00000000090d72ca */ /* 0x020fe200000e0000 */
[----:B------:R-:W-:-:S04]  /*10a70*/  UMOV UR10, URZ ;  /* 0x0000003f000a7c82 */ /* 0x000fc80008000000 */
[----:B------:R-:W-:Y:S02]  /*10a80*/  ULEA UR8, UR8, UR39, 0xe ;  /* 0x0000002708087291 */ /* 0x000fe4000f8e703f */
[----:B------:R-:W-:Y:S02]  /*10a90*/  USHF.L.U32 UR11, UR11, 0x7, URZ ;  /* 0x000000070b0b7899 */ /* 0x000fe4000800063f */
[----:B------:R-:W-:Y:S02]  /*10aa0*/  UIADD3 UR9, UR9, 0x16830, URZ ;  /* 0x0001683009097890 */ /* 0x000fe4000fffe03f */
[----:B------:R-:W-:-:S09]  /*10ab0*/  UIADD3 UR8, UR8, 0xe400, URZ ;  /* 0x0000e40008087890 */ /* 0x000fd2000fffe03f */
[----:B------:R4:W-:Y:S02]  /*10ac0*/  UTMALDG.4D [UR8], [UR4], desc[UR6] ;  /* 0x00000608040075b4 */ /* 0x0009e40008019000 */
[----:B----4-:R-:W-:Y:S01]  /*10ad0*/  NOP ;  /* 0x0000000000007918 */ /* 0x010fe20000000000 */
.L_x_11232:
        /* <DEDUP_REMOVED lines=11> */
[----:B------:R-:W-:Y:S01]  /*10b90*/  UIADD3.X UR7, URZ, UR49, URZ, UP0, !UPT ;  /* 0x000000313f077290 */ /* 0x000fe200087fe43f */
[----:B------:R-:W-:Y:S01]  /*10ba0*/  UMOV UR11, UR41 ;  /* 0x00000029000b7c82 */ /* 0x000fe20008000000 */
[----:B------:R-:W-:Y:S01]  /*10bb0*/  UMOV UR12, UR42 ;  /* 0x0000002a000c7c82 */ /* 0x000fe20008000000 */
[----:B------:R-:W-:Y:S01]  /*10bc0*/  UMOV UR13, UR43 ;  /* 0x0000002b000d7c82 */ /* 0x000fe20008000000 */
[----:B------:R-:W-:Y:S01]  /*10bd0*/  UMOV UR5, 0x12f00000 ;  /* 0x12f0000000057882 */ /* 0x000fe20000000000 */
[----:B------:R-:W-:Y:S01]  /*10be0*/  UMOV UR10, URZ ;  /* 0x0000003f000a7c82 */ /* 0x000fe20008000000 */
[----:B------:R1:W-:Y:S02]  /*10bf0*/  @P2 SYNCS.ARRIVE.TRANS64 RZ, [UR39+0x16800], R4 ;  /* 0x01680004ffff29a7 */ /* 0x0003e40008000027 */
[----:B-1----:R-:W-:Y:S01]  /*10c00*/  IMAD.U32 R4, RZ, RZ, UR4 ;  /* 0x00000004ff047e24 */ /* 0x002fe2000f8e00ff */
[----:B------:R-:W-:-:S02]  /*10c10*/  UMOV UR4, 0x0 ;  /* 0x0000000000047882 */ /* 0x000fc40000000000 */
[----:B------:R1:W-:Y:S02]  /*10c20*/  UTMALDG.4D [UR8], [UR6], desc[UR4] ;  /* 0x00000408060075b4 */ /* 0x0003e40008019000 */
[----:B------:R-:W-:-:S04]  /*10c30*/  SHF.L.U32 R4, R4, 0x1f, RZ ;  /* 0x0000001f04047819 */ /* 0x000fc800000006ff */
[----:B------:R-:W3:Y:S02]  /*10c40*/  SYNCS.PHASECHK.TRANS64.TRYWAIT P2, [UR39+0x16820], R4 ;  /* 0x01682004ff0075a7 */ /* 0x000ee40008040167 */
[----:B-1-3--:R-:W-:Y:S05]  /*10c50*/  @!P2 BRA `(.L_x_11236) ;  /* 0x0000001c0054a947 */ /* 0x00afea0003800000 */
.L_x_11286:
        /* <DEDUP_REMOVED lines=40> */
.L_x_11241:
[----:B-1----:R-:W-:Y:S02]  /*10ee0*/  LEA R3, R12, UR39, 0x3 ;  /* 0x000000270c037c11 */ /* 0x002fe4000f8e18ff */
[----:B------:R-:W-:Y:S02]  /*10ef0*/  SHF.L.U32 R2, R13, 0x1f, RZ ;  /* 0x0000001f0d027819 */ /* 0x000fe400000006ff */
[----:B------:R-:W-:Y:S02]  /*10f00*/  ISETP.NE.AND P2, PT, R17, RZ, PT ;  /* 0x000000ff1100720c */ /* 0x000fe40003f45270 */
[----:B------:R-:W1:Y:S02]  /*10f10*/  SYNCS.PHASECHK.TRANS64.TRYWAIT P3, [R3+URZ+0x16840], R2 ;  /* 0x01684002030075a7 */ /* 0x000e64000806017f */
[----:B-1----:R-:W-:Y:S09]  /*10f20*/  @!P3 BRA `(.L_x_11242) ;  /* 0x0000001800b8b947 */ /* 0x002ff20003800000 */
.L_x_11287:
[----:B------:R-:W-:Y:S05]  /*10f30*/  @P2 BRA `(.L_x_11243) ;  /* 0x0000000000142947 */ /* 0x000fea0003800000 */
[----:B------:R-:W-:Y:S01]  /*10f40*/  ISETP.NE.AND P3, PT, R23, RZ, PT ;  /* 0x000000ff1700720c */ /* 0x000fe20003f65270 */
[----:B-1----:R-:W-:-:S04]  /*10f50*/  IMAD.MOV.U32 R2, RZ, RZ, 0x4000 ;  /* 0x00004000ff027424 */ /* 0x002fc800078e00ff */
[----:B------:R2:W-:Y:S08]  /*10f60*/  SYNCS.ARRIVE.TRANS64 RZ, [R3+URZ+0x16830], R2 ;  /* 0x0168300203ff79a7 */ /* 0x0005f0000800003f */
[----:B------:R-:W-:Y:S05]  /*10f70*/  @!P3 BRA `(.L_x_11243) ;  /* 0x000000000004b947 */ /* 0x000fea0003800000 */
[----:B------:R-:W-:Y:S01]  /*10f80*/  BPT.TRAP 0x1 ;  /* 0x000000040000795c */ /* 0x000fe20000300000 */
.L_x_11243:
[----:B------:R-:W-:Y:S01]  /*10f90*/  R2UR UR8, R12 ;  /* 0x000000000c0872ca */ /* 0x000fe200000e0000 */
[----:B------:R-:W-:Y:S01]  /*10fa0*/  UIADD3 UR6, UP0, UR48, 0x370, URZ ;  /* 0x0000037030067890 */ /* 0x000fe2000ff1e03f */
[----:B------:R-:W-:Y:S01]  /*10fb0*/  R2UR UR9, R3 ;  /* 0x00000000030972ca */ /* 0x000fe200000e0000 */
[----:B------:R-:W-:Y:S01]  /*10fc0*/  UIADD3 UR4, UR39, 0x16800, URZ ;  /* 0x0001680027047890 */ /* 0x000fe2000fffe03f */
[----:B------:R-:W-:Y:S01]  /*10fd0*/  R2UR UR11, R11 ;  /* 0x000000000b0b72ca */ /* 0x000fe200000e0000 */
[----:B------:R-:W-:Y:S01]  /*10fe0*/  UIADD3.X UR7, URZ, UR49, URZ, UP0, !UPT ;  /* 0x000000313f077290 */ /* 0x000fe200087fe43f */
[----:B------:R-:W-:Y:S01]  /*10ff0*/  R2UR UR12, R6 ;  /* 0x00000000060c72ca */ /* 0x000fe200000e0000 */
[----:B------:R-:W-:Y:S01]  /*11000*/  UMOV UR14, 0x0 ;  /* 0x00000000000e7882 */ /* 0x000fe20000000000 */
[----:B-----5:R-:W-:Y:S01]  /*11010*/  R2UR UR13, R4 ;  /* 0x00000000040d72ca */ /* 0x020fe200000e0000 */
[----:B------:R-:W-:Y:S01]  /*11020*/  UMOV UR15, 0x14f00000 ;  /* 0x14f00000000f7882 */ /* 0x000fe20000000000 */
[----:B-12---:R-:W-:Y:S01]  /*11030*/  SHF.L.U32 R3, R18, 0x1f, RZ ;  /* 0x0000001f12037819 */ /* 0x006fe200000006ff */
[----:B------:R-:W-:Y:S01]  /*11040*/  UMOV UR10, URZ ;  /* 0x0000003f000a7c82 */ /* 0x000fe20008000000 */
[----:B------:R-:W-:Y:S01]  /*11050*/  LEA R2, R19, UR4, 0x3 ;  /* 0x0000000413027c11 */ /* 0x000fe2000f8e18ff */
[----:B------:R-:W-:-:S02]  /*11060*/  ULEA UR8, UR8, UR39, 0xe ;  /* 0x0000002708087291 */ /* 0x000fc4000f8e703f */
[----:B------:R-:W-:Y:S02]  /*11070*/  UIADD3 UR9, UR9, 0x16830, URZ ;  /* 0x0001683009097890 */ /* 0x000fe4000fffe03f */
[----:B------:R-:W-:Y:S02]  /*11080*/  USHF.L.U32 UR11, UR11, 0x7, URZ ;  /* 0x000000070b0b7899 */ /* 0x000fe4000800063f */
[----:B------:R-:W-:-:S09]  /*11090*/  UIADD3 UR8, UR8, 0xe400, URZ ;  /* 0x0000e40008087890 */ /* 0x000fd2000fffe03f */
[----:B------:R1:W-:Y:S01]  /*110a0*/  UTMALDG.4D [UR8], [UR6], desc[UR14] ;  /* 0x00000e08060075b4 */ /* 0x0003e20008019000 */
[----:B------:R-:W2:Y:S02]  /*110b0*/  SYNCS.PHASECHK.TRANS64.TRYWAIT P3, [R2+URZ+0x60], R3 ;  /* 0x00006003020075a7 */ /* 0x000ea4000806017f */
[----:B-12---:R-:W-:Y:S05]  /*110c0*/  @!P3 BRA `(.L_x_11244) ;  /* 0x000000180064b947 */ /* 0x006fea0003800000 */
.L_x_11288:
[----:B------:R-:W-:Y:S05]  /*110d0*/  @P2 BRA `(.L_x_11245) ;  /* 0x0000000000182947 */ /* 0x000fea0003800000 */
[----:B------:R-:W-:Y:S01]  /*110e0*/  ISETP.NE.AND P2, PT, R23, RZ, PT ;  /* 0x000000ff1700720c */ /* 0x000fe20003f45270 */
[----:B-1----:R-:W-:Y:S01]  /*110f0*/  IMAD.MOV.U32 R3, RZ, RZ, 0x4000 ;  /* 0x00004000ff037424 */ /* 0x002fe200078e00ff */
[----:B------:R-:W-:-:S04]  /*11100*/  LEA R2, R19, UR39, 0x3 ;  /* 0x0000002713027c11 */ /* 0x000fc8000f8e18ff */
[----:B------:R2:W-:Y:S07]  /*11110*/  SYNCS.ARRIVE.TRANS64 RZ, [R2+URZ+0x16850], R3 ;  /* 0x0168500302ff79a7 */ /* 0x0005ee000800003f */
[----:B------:R-:W-:Y:S05]  /*11120*/  @!P2 BRA `(.L_x_11245) ;  /* 0x000000000004a947 */ /* 0x000fea0003800000 */
[----:B------:R-:W-:Y:S01]  /*11130*/  BPT.TRAP 0x1 ;  /* 0x000000040000795c */ /* 0x000fe20000300000 */
.L_x_11245:
        /* <DEDUP_REMOVED lines=9> */
[----:B------:R-:W-:Y:S02]  /*111d0*/  IMAD.MOV.U32 R9, RZ, RZ, R4 ;  /* 0x000000ffff097224 */ /* 0x000fe400078e0004 */
[----:B------:R-:W-:-:S02]  /*111e0*/  IMAD.MOV.U32 R7, RZ, RZ, R11 ;  /* 0x000000ffff077224 */ /* 0x000fc400078e000b */
[----:B------:R-:W-:Y:S02]  /*111f0*/  ULEA UR8, UR9, UR39, 0xe ;  /* 0x0000002709087291 */ /* 0x000fe4000f8e703f */
[----:B------:R-:W-:Y:S02]  /*11200*/  ULEA UR9, UR9, UR39, 0x3 ;  /* 0x0000002709097291 */ /* 0x000fe4000f8e183f */
[----:B------:R-:W-:Y:S02]  /*11210*/  USHF.L.U32 UR11, UR11, 0x7, URZ ;  /* 0x000000070b0b7899 */ /* 0x000fe4000800063f */
[----:B------:R-:W-:Y:S02]  /*11220*/  UIADD3 UR8, UR8, 0x400, URZ ;  /* 0x0000040008087890 */ /* 0x000fe4000fffe03f */
[----:B------:R-:W-:-:S09]  /*11230*/  UIADD3 UR9, UR9, 0x16850, URZ ;  /* 0x0001685009097890 */ /* 0x000fd2000fffe03f */
[----:B------:R3:W-:Y:S02]  /*11240*/  UTMALDG.4D [UR8], [UR4], desc[UR6] ;  /* 0x00000608040075b4 */ /* 0x0007e40008019000 */
[----:B---3--:R-:W-:Y:S01]  /*11250*/  NOP ;  /* 0x0000000000007918 */ /* 0x008fe20000000000 */
.L_x_11240:
[----:B------:R-:W-:Y:S05]  /*11260*/  BSYNC B0 ;  /* 0x0000000000007941 */ /* 0x000fea0003800000 */
.L_x_11239:
[----:B------:R-:W-:Y:S01]  /*11270*/  UIADD3 UR4, UR45, -0x3, URZ ;  /* 0xfffffffd2d047890 */ /* 0x000fe2000fffe03f */
[----:B------:R-:W-:Y:S02]  /*11280*/  IMAD.MOV.U32 R19, RZ, RZ, R12 ;  /* 0x000000ffff137224 */ /* 0x000fe400078e000c */
[----:B------:R-:W-:-:S03]  /*11290*/  IMAD.MOV.U32 R18, RZ, RZ, R13 ;  /* 0x000000ffff127224 */ /* 0x000fc600078e000d */
[----:B------:R-:W-:-:S07]  /*112a0*/  IMAD.U32 R11, RZ, RZ, UR4 ;  /* 0x00000004ff0b7e24 */ /* 0x000fce000f8e00ff */
.L_x_11238:
[----:B------:R-:W-:Y:S01]  /*112b0*/  ULOP3.LUT UR4, URZ, UR45, URZ, 0x33, !UPT ;  /* 0x0000002d3f047292 */ /* 0x000fe2000f8e333f */
[----:B------:R-:W-:Y:S01]  /*112c0*/  VIADD R10, R10, 0xfffffffe ;  /* 0xfffffffe0a0a7836 */ /* 0x000fe20000000000 */
[----:B------:R-:W-:Y:S04]  /*112d0*/  BSSY B0, `(.L_x_11237) ;  /* 0x00000af000007945 */ /* 0x000fe80003800000 */
[----:B------:R-:W-:-:S13]  /*112e0*/  ISETP.NE.AND P2, PT, R10, UR4, PT ;  /* 0x000000040a007c0c */ /* 0x000fda000bf45270 */
[----:B------:R-:W-:Y:S05]  /*112f0*/  @!P2 BRA `(.L_x_11246) ;  /* 0x0000000800b0a947 */ /* 0x000fea0003800000 */
[----:B-12---:R-:W-:-:S07]  /*11300*/  IMAD.MOV.U32 R2, RZ, RZ, R9 ;  /* 0x000000ffff027224 */ /* 0x006fce00078e0009 */
.L_x_11261:
        /* <DEDUP_REMOVED lines=28> */
.L_x_11249:
[----:B------:R-:W-:Y:S02]  /*114d0*/  LEA R4, R10, UR39, 0x3 ;  /* 0x000000270a047c11 */ /* 0x000fe4000f8e18ff */
[----:B-1----:R-:W-:Y:S02]  /*114e0*/  SHF.L.U32 R3, R12, 0x1f, RZ ;  /* 0x0000001f0c037819 */ /* 0x002fe400000006ff */
[----:B------:R-:W-:Y:S02]  /*114f0*/  ISETP.NE.AND P2, PT, R17, RZ, PT ;  /* 0x000000ff1100720c */ /* 0x000fe40003f45270 */
[----:B------:R-:W1:Y:S02]  /*11500*/  SYNCS.PHASECHK.TRANS64.TRYWAIT P3, [R4+URZ+0x16840], R3 ;  /* 0x01684003040075a7 */ /* 0x000e64000806017f */
[----:B-1----:R-:W-:Y:S09]  /*11510*/  @!P3 BRA `(.L_x_11250) ;  /* 0x000000140064b947 */ /* 0x002ff20003800000 */
.L_x_11289:
[----:B------:R-:W-:Y:S05]  /*11520*/  @P2 BRA `(.L_x_11251) ;  /* 0x0000000000142947 */ /* 0x000fea0003800000 */
[----:B------:R-:W-:Y:S01]  /*11530*/  ISETP.NE.AND P3, PT, R23, RZ, PT ;  /* 0x000000ff1700720c */ /* 0x000fe20003f65270 */
[----:B-1----:R-:W-:-:S04]  /*11540*/  IMAD.MOV.U32 R3, RZ, RZ, 0x4000 ;  /* 0x00004000ff037424 */ /* 0x002fc800078e00ff */
[----:B------:R2:W-:Y:S08]  /*11550*/  SYNCS.ARRIVE.TRANS64 RZ, [R4+URZ+0x16830], R3 ;  /* 0x0168300304ff79a7 */ /* 0x0005f0000800003f */
[----:B------:R-:W-:Y:S05]  /*11560*/  @!P3 BRA `(.L_x_11251) ;  /* 0x000000000004b947 */ /* 0x000fea0003800000 */
[----:B------:R-:W-:Y:S01]  /*11570*/  BPT.TRAP 0x1 ;  /* 0x000000040000795c */ /* 0x000fe20000300000 */
.L_x_11251:
        /* <DEDUP_REMOVED lines=10> */
[----:B------:R-:W-:Y:S01]  /*11620*/  SHF.L.U32 R18, R18, 0x1f, RZ ;  /* 0x0000001f12127819 */ /* 0x000fe200000006ff */
[----:B------:R-:W-:Y:S01]  /*11630*/  UMOV UR10, URZ ;  /* 0x0000003f000a7c82 */ /* 0x000fe20008000000 */
[----:B-12---:R-:W-:Y:S01]  /*11640*/  LEA R3, R19, UR4, 0x3 ;  /* 0x0000000413037c11 */ /* 0x006fe2000f8e18ff */
[----:B------:R-:W-:-:S02]  /*11650*/  ULEA UR8, UR8, UR39, 0xe ;  /* 0x0000002708087291 */ /* 0x000fc4000f8e703f */
[----:B------:R-:W-:Y:S02]  /*11660*/  UIADD3 UR9, UR9, 0x16830, URZ ;  /* 0x0001683009097890 */ /* 0x000fe4000fffe03f */
[----:B------:R-:W-:Y:S02]  /*11670*/  USHF.L.U32 UR11, UR11, 0x7, URZ ;  /* 0x000000070b0b7899 */ /* 0x000fe4000800063f */
[----:B------:R-:W-:-:S09]  /*11680*/  UIADD3 UR8, UR8, 0xe400, URZ ;  /* 0x0000e40008087890 */ /* 0x000fd2000fffe03f */
[----:B------:R1:W-:Y:S01]  /*11690*/  UTMALDG.4D [UR8], [UR6], desc[UR14] ;  /* 0x00000e08060075b4 */ /* 0x0003e20008019000 */
[----:B------:R-:W2:Y:S02]  /*116a0*/  SYNCS.PHASECHK.TRANS64.TRYWAIT P3, [R3+URZ+0x60], R18 ;  /* 0x00006012030075a7 */ /* 0x000ea4000806017f */
[----:B-12---:R-:W-:Y:S05]  /*116b0*/  @!P3 BRA `(.L_x_11252) ;  /* 0x000000140010b947 */ /* 0x006fea0003800000 */
.L_x_11290:
[----:B------:R-:W-:Y:S05]  /*116c0*/  @P2 BRA `(.L_x_11253) ;  /* 0x0000000000142947 */ /* 0x000fea0003800000 */
[----:B------:R-:W-:Y:S01]  /*116d0*/  ISETP.NE.AND P2, PT, R23, RZ, PT ;  /* 0x000000ff1700720c */ /* 0x000fe20003f45270 */
[----:B------:R-:W-:-:S04]  /*116e0*/  IMAD.MOV.U32 R4, RZ, RZ, 0x4000 ;  /* 0x00004000ff047424 */ /* 0x000fc800078e00ff */
[----:B------:R2:W-:Y:S08]  /*116f0*/  SYNCS.ARRIVE.TRANS64 RZ, [R3+URZ+0x50], R4 ;  /* 0x0000500403ff79a7 */ /* 0x0005f0000800003f */
[----:B------:R-:W-:Y:S05]  /*11700*/  @!P2 BRA `(.L_x_11253) ;  /* 0x000000000004a947 */ /* 0x000fea0003800000 */
[----:B------:R-:W-:Y:S01]  /*11710*/  BPT.TRAP 0x1 ;  /* 0x000000040000795c */ /* 0x000fe20000300000 */
.L_x_11253:
        /* <DEDUP_REMOVED lines=9> */
[----:B------:R-:W-:Y:S01]  /*117b0*/  UMOV UR10, URZ ;  /* 0x0000003f000a7c82 */ /* 0x000fe20008000000 */
[----:B------:R-:W-:-:S02]  /*117c0*/  IMAD.MOV.U32 R7, RZ, RZ, R14 ;  /* 0x000000ffff077224 */ /* 0x000fc400078e000e */
[----:B------:R-:W-:Y:S01]  /*117d0*/  IMAD.MOV.U32 R9, RZ, RZ, R2 ;  /* 0x000000ffff097224 */ /* 0x000fe200078e0002 */
[----:B------:R-:W-:Y:S02]  /*117e0*/  ULEA UR8, UR8, UR39, 0xe ;  /* 0x0000002708087291 */ /* 0x000fe4000f8e703f */
[----:B------:R-:W-:Y:S02]  /*117f0*/  USHF.L.U32 UR11, UR11, 0x7, URZ ;  /* 0x000000070b0b7899 */ /* 0x000fe4000800063f */
[----:B------:R-:W-:Y:S02]  /*11800*/  UIADD3 UR9, UR9, 0x50, URZ ;  /* 0x0000005009097890 */ /* 0x000fe4000fffe03f */
[----:B------:R-:W-:-:S09]  /*11810*/  UIADD3 UR8, UR8, 0x400, URZ ;  /* 0x0000040008087890 */ /* 0x000fd2000fffe03f */
[----:B------:R3:W-:Y:S02]  /*11820*/  UTMALDG.4D [UR8], [UR4], desc[UR6] ;  /* 0x00000608040075b4 */ /* 0x0007e40008019000 */
[----:B---3--:R-:W-:Y:S01]  /*11830*/  NOP ;  /* 0x0000000000007918 */ /* 0x008fe20000000000 */
.L_x_11248:
[----:B------:R-:W-:Y:S05]  /*11840*/  BSYNC B1 ;  /* 0x0000000000017941 */ /* 0x000fea0003800000 */
.L_x_11247:
        /* <DEDUP_REMOVED lines=28> */
.L_x_11256:
[----:B-1----:R-:W-:Y:S02]  /*11a10*/  LEA R3, R19, UR39, 0x3 ;  /* 0x0000002713037c11 */ /* 0x002fe4000f8e18ff */
[----:B------:R-:W-:Y:S02]  /*11a20*/  SHF.L.U32 R4, R18, 0x1f, RZ ;  /* 0x0000001f12047819 */ /* 0x000fe400000006ff */
[----:B------:R-:W-:Y:S02]  /*11a30*/  ISETP.NE.AND P2, PT, R17, RZ, PT ;  /* 0x000000ff1100720c */ /* 0x000fe40003f45270 */
[----:B------:R-:W1:Y:S02]  /*11a40*/  SYNCS.PHASECHK.TRANS64.TRYWAIT P3, [R3+URZ+0x16840], R4 ;  /* 0x01684004030075a7 */ /* 0x000e64000806017f */
[----:B-1----:R-:W-:Y:S09]  /*11a50*/  @!P3 BRA `(.L_x_11257) ;  /* 0x00000010003cb947 */ /* 0x002ff20003800000 */
.L_x_11291:
[----:B------:R-:W-:Y:S05]  /*11a60*/  @P2 BRA `(.L_x_11258) ;  /* 0x0000000000142947 */ /* 0x000fea0003800000 */
[----:B------:R-:W-:Y:S01]  /*11a70*/  ISETP.NE.AND P3, PT, R23, RZ, PT ;  /* 0x000000ff1700720c */ /* 0x000fe20003f65270 */
[----:B-1----:R-:W-:-:S04]  /*11a80*/  IMAD.MOV.U32 R4, RZ, RZ, 0x4000 ;  /* 0x00004000ff047424 */ /* 0x002fc800078e00ff */
[----:B------:R2:W-:Y:S08]  /*11a90*/  SYNCS.ARRIVE.TRANS64 RZ, [R3+URZ+0x16830], R4 ;  /* 0x0168300403ff79a7 */ /* 0x0005f0000800003f */
[----:B------:R-:W-:Y:S05]  /*11aa0*/  @!P3 BRA `(.L_x_11258) ;  /* 0x000000000004b947 */ /* 0x000fea0003800000 */
[----:B------:R-:W-:Y:S01]  /*11ab0*/  BPT.TRAP 0x1 ;  /* 0x000000040000795c */ /* 0x000fe20000300000 */
.L_x_11258:
[----:B------:R-:W-:Y:S01]  /*11ac0*/  R2UR UR9, R19 ;  /* 0x00000000130972ca */ /* 0x000fe200000e0000 */
[----:B------:R-:W-:Y:S01]  /*11ad0*/  UIADD3 UR4, UR39, 0x16800, URZ ;  /* 0x0001680027047890 */ /* 0x000fe2000fffe03f */
[----:B------:R-:W-:Y:S01]  /*11ae0*/  R2UR UR11, R14 ;  /* 0x000000000e0b72ca */ /* 0x000fe200000e0000 */
[----:B------:R-:W-:Y:S01]  /*11af0*/  UIADD3 UR6, UP0, UR48, 0x370, URZ ;  /* 0x0000037030067890 */ /* 0x000fe2000ff1e03f */
[----:B------:R-:W-:Y:S01]  /*11b00*/  R2UR UR12, R6 ;  /* 0x00000000060c72ca */ /* 0x000fe200000e0000 */
[----:B------:R-:W-:Y:S01]  /*11b10*/  UMOV UR14, 0x0 ;  /* 0x00000000000e7882 */ /* 0x000fe20000000000 */
[----:B-----5:R-:W-:Y:S01]  /*11b20*/  R2UR UR13, R2 ;  /* 0x00000000020d72ca */ /* 0x020fe200000e0000 */
[----:B------:R-:W-:Y:S01]  /*11b30*/  UIADD3.X UR7, URZ, UR49, URZ, UP0, !UPT ;  /* 0x000000313f077290 */ /* 0x000fe200087fe43f */
[----:B------:R-:W-:Y:S01]  /*11b40*/  SHF.L.U32 R12, R12, 0x1f, RZ ;  /* 0x0000001f0c0c7819 */ /* 0x000fe200000006ff */
[----:B------:R-:W-:Y:S01]  /*11b50*/  UMOV UR15, 0x14f00000 ;  /* 0x14f00000000f7882 */ /* 0x000fe20000000000 */
[----:B-12---:R-:W-:Y:S01]  /*11b60*/  LEA R3, R10, UR4, 0x3 ;  /* 0x000000040a037c11 */ /* 0x006fe2000f8e18ff */
[----:B------:R-:W-:-:S02]  /*11b70*/  UMOV UR10, URZ ;  /* 0x0000003f000a7c82 */ /* 0x000fc40008000000 */
[----:B------:R-:W-:Y:S02]  /*11b80*/  ULEA UR8, UR9, UR39, 0xe ;  /* 0x0000002709087291 */ /* 0x000fe4000f8e703f */
[----:B------:R-:W-:Y:S02]  /*11b90*/  ULEA UR9, UR9, UR4, 0x3 ;  /* 0x0000000409097291 */ /* 0x000fe4000f8e183f */
[----:B------:R-:W-:Y:S02]  /*11ba0*/  USHF.L.U32 UR11, UR11, 0x7, URZ ;  /* 0x000000070b0b7899 */ /* 0x000fe4000800063f */
[----:B------:R-:W-:Y:S02]  /*11bb0*/  UIADD3 UR8, UR8, 0xe400, URZ ;  /* 0x0000e40008087890 */ /* 0x000fe4000fffe03f */
[----:B------:R-:W-:-:S09]  /*11bc0*/  UIADD3 UR9, UR9, 0x30, URZ ;  /* 0x0000003009097890 */ /* 0x000fd2000fffe03f */
[----:B------:R1:W-:Y:S01]  /*11bd0*/  UTMALDG.4D [UR8], [UR6], desc[UR14] ;  /* 0x00000e08060075b4 */ /* 0x0003e20008019000 */
[----:B------:R-:W2:Y:S02]  /*11be0*/  SYNCS.PHASECHK.TRANS64.TRYWAIT P3, [R3+URZ+0x60], R12 ;  /* 0x0000600c030075a7 */ /* 0x000ea4000806017f */
[----:B-12---:R-:W-:Y:S05]  /*11bf0*/  @!P3 BRA `(.L_x_11259) ;  /* 0x0000000c00e8b947 */ /* 0x006fea0003800000 */
.L_x_11292:
[----:B------:R-:W-:Y:S05]  /*11c00*/  @P2 BRA `(.L_x_11260) ;  /* 0x0000000000142947 */ /* 0x000fea0003800000 */
[----:B------:R-:W-:Y:S01]  /*11c10*/  ISETP.NE.AND P2, PT, R23, RZ, PT ;  /* 0x000000ff1700720c */ /* 0x000fe20003f45270 */
[----:B------:R-:W-:-:S04]  /*11c20*/  IMAD.MOV.U32 R4, RZ, RZ, 0x4000 ;  /* 0x00004000ff047424 */ /* 0x000fc800078e00ff */
[----:B------:R2:W-:Y:S08]  /*11c30*/  SYNCS.ARRIVE.TRANS64 RZ, [R3+URZ+0x50], R4 ;  /* 0x0000500403ff79a7 */ /* 0x0005f0000800003f */
[----:B------:R-:W-:Y:S05]  /*11c40*/  @!P2 BRA `(.L_x_11260) ;  /* 0x000000000004a947 */ /* 0x000fea0003800000 */
[----:B------:R-:W-:Y:S01]  /*11c50*/  BPT.TRAP 0x1 ;  /* 0x000000040000795c */ /* 0x000fe20000300000 */
.L_x_11260:
        /* <DEDUP_REMOVED lines=18> */
.L_x_11255:
[----:B------:R-:W-:Y:S05]  /*11d80*/  BSYNC B1 ;  /* 0x0000000000017941 */ /* 0x000fea0003800000 */
.L_x_11254:
[----:B------:R-:W-:Y:S01]  /*11d90*/  ISETP.GT.AND P2, PT, R13, UR44, PT ;  /* 0x0000002c0d007c0c */ /* 0x000fe2000bf44270 */
[----:B------:R-:W-:-:S12]  /*11da0*/  VIADD R11, R11, 0xfffffffe ;  /* 0xfffffffe0b0b7836 */ /* 0x000fd80000000000 */
[----:B------:R-:W-:Y:S05]  /*11db0*/  @P2 BRA `(.L_x_11261) ;  /* 0xfffffff400542947 */ /* 0x000fea000383ffff */
.L_x_11246:
[----:B------:R-:W-:Y:S05]  /*11dc0*/  BSYNC B0 ;  /* 0x0000000000007941 */ /* 0x000fea0003800000 */
.L_x_11237:
        /* <DEDUP_REMOVED lines=14> */
.L_x_11263:
[----:B------:R-:W-:Y:S05]  /*11eb0*/  BSYNC B0 ;  /* 0x0000000000007941 */ /* 0x000fea0003800000 */
.L_x_11262:
[----:B------:R-:W-:Y:S04]  /*11ec0*/  BSSY B0, `(.L_x_11264) ;  /* 0x000001d000007945 */ /* 0x000fe80003800000 */
[----:B------:R-:W-:Y:S05]  /*11ed0*/  @!P6 BRA `(.L_x_11265) ;  /* 0x00000000006ce947 */ /* 0x000fea0003800000 */
[----:B-12---:R-:W-:Y:S02]  /*11ee0*/  LEA R3, R19, UR39, 0x3 ;  /* 0x0000002713037c11 */ /* 0x006fe4000f8e18ff */
[----:B------:R-:W-:Y:S02]  /*11ef0*/  SHF.L.U32 R0, R18, 0x1f, RZ ;  /* 0x0000001f12007819 */ /* 0x000fe400000006ff */
[----:B------:R-:W-:Y:S02]  /*11f00*/  ISETP.NE.AND P1, PT, R17, RZ, PT ;  /* 0x000000ff1100720c */ /* 0x000fe40003f25270 */
[----:B------:R-:W1:Y:S02]  /*11f10*/  SYNCS.PHASECHK.TRANS64.TRYWAIT P0, [R3+URZ+0x16860], R0 ;  /* 0x01686000030075a7 */ /* 0x000e64000800017f */
[----:B-1----:R-:W-:Y:S09]  /*11f20*/  @!P0 BRA `(.L_x_11266) ;  /* 0x0000000c00308947 */ /* 0x002ff20003800000 */
.L_x_11293:
[----:B------:R-:W-:Y:S05]  /*11f30*/  @P1 BRA `(.L_x_11267) ;  /* 0x0000000000141947 */ /* 0x000fea0003800000 */
[----:B------:R-:W-:Y:S01]  /*11f40*/  ISETP.NE.AND P0, PT, R23, RZ, PT ;  /* 0x000000ff1700720c */ /* 0x000fe20003f05270 */
[----:B-1----:R-:W-:-:S04]  /*11f50*/  IMAD.MOV.U32 R0, RZ, RZ, 0x4000 ;  /* 0x00004000ff007424 */ /* 0x002fc800078e00ff */
[----:B------:R2:W-:Y:S08]  /*11f60*/  SYNCS.ARRIVE.TRANS64 RZ, [R3+URZ+0x16850], R0 ;  /* 0x0168500003ff79a7 */ /* 0x0005f0000800003f */
[----:B------:R-:W-:Y:S05]  /*11f70*/  @!P0 BRA `(.L_x_11267) ;  /* 0x0000000000048947 */ /* 0x000fea0003800000 */
[----:B------:R-:W-:Y:S01]  /*11f80*/  BPT.TRAP 0x1 ;  /* 0x000000040000795c */ /* 0x000fe20000300000 */
.L_x_11267:
        /* <DEDUP_REMOVED lines=10> */
[----:B------:R-:W-:Y:S02]  /*12030*/  ULEA UR8, UR8, UR39, 0xe ;  /* 0x0000002708087291 */ /* 0x000fe4000f8e703f */
[----:B------:R-:W-:Y:S02]  /*12040*/  USHF.L.U32 UR11, UR11, 0x7, URZ ;  /* 0x000000070b0b7899 */ /* 0x000fe4000800063f */
[----:B------:R-:W-:Y:S02]  /*12050*/  UIADD3 UR9, UR9, 0x16850, URZ ;  /* 0x0001685009097890 */ /* 0x000fe4000fffe03f */
[----:B------:R-:W-:-:S09]  /*12060*/  UIADD3 UR8, UR8, 0x400, URZ ;  /* 0x0000040008087890 */ /* 0x000fd2000fffe03f */
[----:B------:R3:W-:Y:S02]  /*12070*/  UTMALDG.4D [UR8], [UR4], desc[UR6] ;  /* 0x00000608040075b4 */ /* 0x0007e40008019000 */
[----:B---3--:R-:W-:Y:S01]  /*12080*/  NOP ;  /* 0x0000000000007918 */ /* 0x008fe20000000000 */
.L_x_11265:
[----:B------:R-:W-:Y:S05]  /*12090*/  BSYNC B0 ;  /* 0x0000000000007941 */ /* 0x000fea0003800000 */
.L_x_11264:
[----:B------:R-:W-:Y:S02]  /*120a0*/  VIADD R19, R19, 0x1 ;  /* 0x0000000113137836 */ /* 0x000fe40000000000 */
[----:B--2---:R-:W-:-:S03]  /*120b0*/  IMAD.MOV.U32 R13, RZ, RZ, R22 ;  /* 0x000000ffff0d7224 */ /* 0x004fc600078e0016 */
[----:B------:R-:W-:-:S04]  /*120c0*/  ISETP.NE.AND P0, PT, R19, 0x2, PT ;  /* 0x000000021300780c */ /* 0x000fc80003f05270 */
[----:B-1----:R-:W-:Y:S02]  /*120d0*/  SEL R3, RZ, 0x1, P0 ;  /* 0x00000001ff037807 */ /* 0x002fe40000000000 */
[----:B------:R-:W-:Y:S02]  /*120e0*/  SEL R19, R19, RZ, P0 ;  /* 0x000000ff13137207 */ /* 0x000fe40000000000 */
[----:B------:R-:W-:-:S07]  /*120f0*/  LOP3.LUT R18, R18, R3, RZ, 0x3c, !PT ;  /* 0x0000000312127212 */ /* 0x000fce00078e3cff */
.L_x_11226:
[----:B------:R-:W-:Y:S05]  /*12100*/  BSYNC B6 ;  /* 0x0000000000067941 */ /* 0x000fea0003800000 */
.L_x_11224:
[----:B------:R-:W-:-:S03]  /*12110*/  UMOV UR4, 0xffffffff ;  /* 0xffffffff00047882 */ /* 0x000fc60000000000 */
[----:B------:R-:W-:Y:S05]  /*12120*/  BRA.DIV UR4, `(.L_x_11268) ;  /* 0x0000000a04c47947 */ /* 0x000fea000b800000 */
[----:B------:R1:W2:Y:S02]  /*12130*/  SHFL.IDX PT, R14, R13, RZ, 0x1f ;  /* 0x00001fff0d0e7589 */ /* 0x0002a400000e0000 */
.L_x_11296:
        /* <DEDUP_REMOVED lines=12> */
.L_x_11215:
        /* <DEDUP_REMOVED lines=11> */
.L_x_11297:
        /* <DEDUP_REMOVED lines=11> */
.L_x_11273:
        /* <DEDUP_REMOVED lines=12> */
.L_x_11298:
[----:B------:R-:W3:Y:S02]  /*12420*/  SYNCS.PHASECHK.TRANS64.TRYWAIT P0, [R3+URZ], R2 ;  /* 0x00000002030075a7 */ /* 0x000ee4000800017f */
[----:B---3--:R-:W-:Y:S05]  /*12430*/  @!P0 BRA `(.L_x_11275) ;  /* 0x00000008004c8947 */ /* 0x008fea0003800000 */
.L_x_11299:
[----:B------:R-:W-:Y:S05]  /*12440*/  @!P2 BRA `(.L_x_11276) ;  /* 0x000000000004a947 */ /* 0x000fea0003800000 */
[----:B------:R-:W-:Y:S01]  /*12450*/  BPT.TRAP 0x1 ;  /* 0x000000040000795c */ /* 0x000fe20000300000 */
.L_x_11276:
[----:B------:R-:W-:-:S04]  /*12460*/  VIADD R0, R9, 0x16860 ;  /* 0x0001686009007836 */ /* 0x000fc80000000000 */
[----:B------:R-:W-:-:S04]  /*12470*/  IMAD R19, R19, 0x8, R0 ;  /* 0x0000000813137824 */ /* 0x000fc800078e0200 */
[----:B------:R-:W4:Y:S02]  /*12480*/  SYNCS.PHASECHK.TRANS64.TRYWAIT P0, [R19+URZ], R4 ;  /* 0x00000004130075a7 */ /* 0x000f24000800017f */
[----:B----4-:R-:W-:Y:S05]  /*12490*/  @!P0 BRA `(.L_x_11277) ;  /* 0x0000000800488947 */ /* 0x010fea0003800000 */
.L_x_11300:
[----:B------:R-:W-:-:S07]  /*124a0*/  IMAD R7, R7, 0x8, R0 ;  /* 0x0000000807077824 */ /* 0x000fce00078e0200 */
.L_x_11278:
[----:B------:R1:W1:Y:S02]  /*124b0*/  SYNCS.PHASECHK.TRANS64.TRYWAIT P0, [R7+URZ], R2 ;  /* 0x00000002070075a7 */ /* 0x000264000800017f */
[----:B-1----:R-:W-:Y:S05]  /*124c0*/  @!P0 NANOSLEEP.SYNCS 0x989680 ;  /* 0x009896800000895d */ /* 0x002fea0003900000 */
[----:B------:R-:W1:Y:S02]  /*124d0*/  @!P0 SYNCS.PHASECHK.TRANS64 P0, [R7+URZ], R2 ;  /* 0x00000002070085a7 */ /* 0x000e64000800007f */
[----:B-1----:R-:W-:Y:S05]  /*124e0*/  @!P0 BRA `(.L_x_11278) ;  /* 0xfffffffc00f08947 */ /* 0x002fea000383ffff */
.L_x_11272:
[----:B------:R-:W-:Y:S05]  /*124f0*/  BSYNC B0 ;  /* 0x0000000000007941 */ /* 0x000fea0003800000 */
.L_x_11271:
[----:B------:R-:W-:Y:S05]  /*12500*/  EXIT ;  /* 0x000000000000794d */ /* 0x000fea0003800000 */
.L_x_11132:
[----:B-1----:R-:W-:-:S04]  /*12510*/  IMAD.U32 R3, RZ, RZ, UR40 ;  /* 0x00000028ff037e24 */ /* 0x002fc8000f8e00ff */
[----:B------:R1:W2:Y:S03]  /*12520*/  SYNCS.PHASECHK.TRANS64.TRYWAIT P1, [R3+URZ+0x16800], R0 ;  /* 0x01680000030075a7 */ /* 0x0002a6000802017f */
[----:B--2---:R-:W-:Y:S05]  /*12530*/  @!P1 NANOSLEEP.SYNCS 0x989680 ;  /* 0x009896800000995d */ /* 0x004fea0003900000 */
[----:B------:R-:W2:Y:S02]  /*12540*/  @!P1 SYNCS.PHASECHK.TRANS64 P1, [R3+URZ+0x16800], R0 ;  /* 0x01680000030095a7 */ /* 0x000ea4000802007f */
[----:B--2---:R-:W-:Y:S05]  /*12550*/  @!P1 BRA `(.L_x_11132) ;  /* 0xfffffffc00ec9947 */ /* 0x004fea000383ffff */
[----:B------:R-:W-:Y:S05]  /*12560*/  BRA `(.L_x_11279) ;  /* 0xfffffef000b87947 */ /* 0x000fea000383ffff */
.L_x_11136:
[----:B--2---:R2:W3:Y:S02]  /*12570*/  SYNCS.PHASECHK.TRANS64.TRYWAIT P2, [R3+URZ+0x16830], R0 ;  /* 0x01683000030075a7 */ /* 0x0044e4000804017f */
[----:B---3--:R-:W-:Y:S05]  /*12580*/  @!P2 NANOSLEEP.SYNCS 0x989680 ;  /* 0x009896800000a95d */ /* 0x008fea0003900000 */
[----:B------:R-:W3:Y:S02]  /*12590*/  @!P2 SYNCS.PHASECHK.TRANS64 P2, [R3+URZ+0x16830], R0 ;  /* 0x016830000300a5a7 */ /* 0x000ee4000804007f */
[----:B---3--:R-:W-:Y:S05]  /*125a0*/  @!P2 BRA `(.L_x_11136) ;  /* 0xfffffffc00f0a947 */ /* 0x008fea000383ffff */
[----:B------:R-:W-:Y:S05]  /*125b0*/  BRA `(.L_x_11135) ;  /* 0xfffffef000d87947 */ /* 0x000fea000383ffff */
.L_x_11152:
[----:B--2---:R-:W-:-:S04]  /*125c0*/  IMAD.U32 R12, RZ, RZ, UR6 ;  /* 0x00000006ff0c7e24 */ /* 0x004fc8000f8e00ff */
[----:B------:R2:W3:Y:S03]  /*125d0*/  SYNCS.PHASECHK.TRANS64.TRYWAIT P2, [R12+URZ+0x16830], R11 ;  /* 0x0168300b0c0075a7 */ /* 0x0004e6000804017f */
[----:B---3--:R-:W-:Y:S05]  /*125e0*/  @!P2 NANOSLEEP.SYNCS 0x989680 ;  /* 0x009896800000a95d */ /* 0x008fea0003900000 */
[----:B------:R-:W3:Y:S02]  /*125f0*/  @!P2 SYNCS.PHASECHK.TRANS64 P2, [R12+URZ+0x16830], R11 ;  /* 0x0168300b0c00a5a7 */ /* 0x000ee4000804007f */
[----:B---3--:R-:W-:Y:S05]  /*12600*/  @!P2 BRA `(.L_x_11152) ;  /* 0xfffffffc00eca947 */ /* 0x008fea000383ffff */
[----:B------:R-:W-:Y:S05]  /*12610*/  BRA `(.L_x_11149) ;  /* 0xffffff2c00107947 */ /* 0x000fea000383ffff */
.L_x_11156:
[----:B--2---:R-:W-:-:S04]  /*12620*/  IMAD.U32 R12, RZ, RZ, UR6 ;  /* 0x00000006ff0c7e24 */ /* 0x004fc8000f8e00ff */
[----:B------:R2:W3:Y:S03]  /*12630*/  SYNCS.PHASECHK.TRANS64.TRYWAIT P2, [R12+URZ+0x16850], R11 ;  /* 0x0168500b0c0075a7 */ /* 0x0004e6000804017f */
[----:B---3--:R-:W-:Y:S05]  /*12640*/  @!P2 NANOSLEEP.SYNCS 0x989680 ;  /* 0x009896800000a95d */ /* 0x008fea0003900000 */
[----:B------:R-:W3:Y:S02]  /*12650*/  @!P2 SYNCS.PHASECHK.TRANS64 P2, [R12+URZ+0x16850], R11 ;  /* 0x0168500b0c00a5a7 */ /* 0x000ee4000804007f */
[----:B---3--:R-:W-:Y:S05]  /*12660*/  @!P2 BRA `(.L_x_11156) ;  /* 0xfffffffc00eca947 */ /* 0x008fea000383ffff */
[----:B------:R-:W-:Y:S05]  /*12670*/  BRA `(.L_x_11153) ;  /* 0xffffff2c00807947 */ /* 0x000fea000383ffff */
.L_x_11173:
[----:B--2---:R-:W-:-:S04]  /*12680*/  IMAD.U32 R13, RZ, RZ, UR6 ;  /* 0x00000006ff0d7e24 */ /* 0x004fc8000f8e00ff */
[----:B------:R2:W3:Y:S03]  /*12690*/  SYNCS.PHASECHK.TRANS64.TRYWAIT P2, [R13+URZ+0x16830], R8 ;  /* 0x016830080d0075a7 */ /* 0x0004e6000804017f */
[----:B---3--:R-:W-:Y:S05]  /*126a0*/  @!P2 NANOSLEEP.SYNCS 0x989680 ;  /* 0x009896800000a95d */ /* 0x008fea0003900000 */
[----:B------:R-:W3:Y:S02]  /*126b0*/  @!P2 SYNCS.PHASECHK.TRANS64 P2, [R13+URZ+0x16830], R8 ;  /* 0x016830080d00a5a7 */ /* 0x000ee4000804007f */
[----:B---3--:R-:W-:Y:S05]  /*126c0*/  @!P2 BRA `(.L_x_11173) ;  /* 0xfffffffc00eca947 */ /* 0x008fea000383ffff */
[----:B------:R-:W-:Y:S05]  /*126d0*/  BRA `(.L_x_11170) ;  /* 0xffffff6000a87947 */ /* 0x000fea000383ffff */
.L_x_11177:
[----:B--2---:R-:W-:-:S04]  /*126e0*/  IMAD.U32 R13, RZ, RZ, UR6 ;  /* 0x00000006ff0d7e24 */ /* 0x004fc8000f8e00ff */
[----:B------:R2:W3:Y:S03]  /*126f0*/  SYNCS.PHASECHK.TRANS64.TRYWAIT P2, [R13+URZ+0x16850], R8 ;  /* 0x016850080d0075a7 */ /* 0x0004e6000804017f */
[----:B---3--:R-:W-:Y:S05]  /*12700*/  @!P2 NANOSLEEP.SYNCS 0x989680 ;  /* 0x009896800000a95d */ /* 0x008fea0003900000 */
[----:B------:R-:W3:Y:S02]  /*12710*/  @!P2 SYNCS.PHASECHK.TRANS64 P2, [R13+URZ+0x16850], R8 ;  /* 0x016850080d00a5a7 */ /* 0x000ee4000804007f */
[----:B---3--:R-:W-:Y:S05]  /*12720*/  @!P2 BRA `(.L_x_11177) ;  /* 0xfffffffc00eca947 */ /* 0x008fea000383ffff */
[----:B------:R-:W-:Y:S05]  /*12730*/  BRA `(.L_x_11174) ;  /* 0xffffff6400187947 */ /* 0x000fea000383ffff */
.L_x_11183:
[----:B--2---:R-:W-:-:S04]  /*12740*/  IMAD.U32 R13, RZ, RZ, UR6 ;  /* 0x00000006ff0d7e24 */ /* 0x004fc8000f8e00ff */
[----:B------:R2:W3:Y:S03]  /*12750*/  SYNCS.PHASECHK.TRANS64.TRYWAIT P2, [R13+URZ+0x16830], R8 ;  /* 0x016830080d0075a7 */ /* 0x0004e6000804017f */
[----:B---3--:R-:W-:Y:S05]  /*12760*/  @!P2 NANOSLEEP.SYNCS 0x989680 ;  /* 0x009896800000a95d */ /* 0x008fea0003900000 */
[----:B------:R-:W3:Y:S02]  /*12770*/  @!P2 SYNCS.PHASECHK.TRANS64 P2, [R13+URZ+0x16830], R8 ;  /* 0x016830080d00a5a7 */ /* 0x000ee4000804007f */
[----:B---3--:R-:W-:Y:S05]  /*12780*/  @!P2 BRA `(.L_x_11183) ;  /* 0xfffffffc00eca947 */ /* 0x008fea000383ffff */
[----:B------:R-:W-:Y:S05]  /*12790*/  BRA `(.L_x_11180) ;  /* 0xffffff8400bc7947 */ /* 0x000fea000383ffff */
.L_x_11187:
[----:B--2---:R-:W-:-:S04]  /*127a0*/  IMAD.U32 R13, RZ, RZ, UR6 ;  /* 0x00000006ff0d7e24 */ /* 0x004fc8000f8e00ff */
[----:B------:R2:W3:Y:S03]  /*127b0*/  SYNCS.PHASECHK.TRANS64.TRYWAIT P2, [R13+URZ+0x16850], R8 ;  /* 0x016850080d0075a7 */ /* 0x0004e6000804017f */
[----:B---3--:R-:W-:Y:S05]  /*127c0*/  @!P2 NANOSLEEP.SYNCS 0x989680 ;  /* 0x009896800000a95d */ /* 0x008fea0003900000 */
[----:B------:R-:W3:Y:S02]  /*127d0*/  @!P2 SYNCS.PHASECHK.TRANS64 P2, [R13+URZ+0x16850], R8 ;  /* 0x016850080d00a5a7 */ /* 0x000ee4000804007f */
[----:B---3--:R-:W-:Y:S05]  /*127e0*/  @!P2 BRA `(.L_x_11187) ;  /* 0xfffffffc00eca947 */ /* 0x008fea000383ffff */
[----:B------:R-:W-:Y:S05]  /*127f0*/  BRA `(.L_x_11184) ;  /* 0xffffff88002c7947 */ /* 0x000fea000383ffff */
.L_x_11200:
[----:B--2---:R-:W-:-:S04]  /*12800*/  IMAD.U32 R3, RZ, RZ, UR5 ;  /* 0x00000005ff037e24 */ /* 0x004fc8000f8e00ff */
[----:B------:R2:W3:Y:S03]  /*12810*/  SYNCS.PHASECHK.TRANS64.TRYWAIT P0, [R3+URZ+0x16850], R0 ;  /* 0x01685000030075a7 */ /* 0x0004e6000800017f */
[----:B---3--:R-:W-:Y:S05]  /*12820*/  @!P0 NANOSLEEP.SYNCS 0x989680 ;  /* 0x009896800000895d */ /* 0x008fea0003900000 */
[----:B------:R-:W3:Y:S02]  /*12830*/  @!P0 SYNCS.PHASECHK.TRANS64 P0, [R3+URZ+0x16850], R0 ;  /* 0x01685000030085a7 */ /* 0x000ee4000800007f */
[----:B---3--:R-:W-:Y:S05]  /*12840*/  @!P0 BRA `(.L_x_11200) ;  /* 0xfffffffc00ec8947 */ /* 0x008fea000383ffff */
[----:B------:R-:W-:Y:S05]  /*12850*/  BRA `(.L_x_11199) ;  /* 0xffffffb800907947 */ /* 0x000fea000383ffff */
.L_x_11230:
[----:B------:R-:W-:Y:S02]  /*12860*/  IMAD.MOV.U32 R13, RZ, RZ, R16 ;  /* 0x000000ffff0d7224 */ /* 0x000fe400078e0010 */
[----:B------:R-:W-:Y:S02]  /*12870*/  IMAD.MOV.U32 R12, RZ, RZ, RZ ;  /* 0x000000ffff0c7224 */ /* 0x000fe400078e00ff */
[----:B------:R-:W-:Y:S02]  /*12880*/  IMAD.MOV.U32 R11, RZ, RZ, 0x1f ;  /* 0x0000001fff0b7424 */ /* 0x000fe400078e00ff */
[----:B------:R-:W-:-:S07]  /*12890*/  IMAD.MOV.U32 R15, RZ, RZ, -0x1 ;  /* 0xffffffffff0f7424 */ /* 0x000fce00078e00ff */
[----:B------:R-:W-:Y:S05]  /*128a0*/  WARPSYNC.COLLECTIVE R15, `(.L_x_11280) ;  /* 0x000000000f087348 */ /* 0x000fea0003c00000 */
[----:B------:R1:W2:Y:S02]  /*128b0*/  SHFL.IDX P6, R14, R13, R12, R11 ;  /* 0x0000000c0d0e7389 */ /* 0x0002a400000c000b */
[----:B-12---:R-:W-:Y:S01]  /*128c0*/  ENDCOLLECTIVE ;  /* 0x000000000000791b */ /* 0x006fe20003800000 */
.L_x_11280:
[----:B------:R-:W-:Y:S05]  /*128d0*/  BRA `(.L_x_11281) ;  /* 0xffffffdc00b07947 */ /* 0x000fea000383ffff */
.L_x_11231:
[----:B------:R-:W-:Y:S01]  /*128e0*/  BSSY B0, `(.L_x_11282) ;  /* 0x0000006000007945 */ /* 0x000fe20003800000 */
[----:B------:R-:W-:-:S07]  /*128f0*/  IMAD.MOV.U32 R15, RZ, RZ, -0x1 ;  /* 0xffffffffff0f7424 */ /* 0x000fce00078e00ff */
[----:B------:R-:W-:Y:S05]  /*12900*/  WARPSYNC.COLLECTIVE R15, `(.L_x_11283) ;  /* 0x000000000f0c7348 */ /* 0x000fea0003c00000 */
[----:B------:R-:W-:Y:S02]  /*12910*/  ELECT P6, UR62, PT ;  /* 0x00000000003e782f */ /* 0x000fe400038c0000 */
[----:B------:R-:W-:Y:S01]  /*12920*/  MOV R14, UR62 ;  /* 0x0000003e000e7c02 */ /* 0x000fe20008000f00 */
[----:B------:R-:W-:Y:S10]  /*12930*/  ENDCOLLECTIVE ;  /* 0x000000000000791b */ /* 0x000ff40003800000 */
.L_x_11283:
[----:B------:R-:W-:Y:S05]  /*12940*/  BSYNC B0 ;  /* 0x0000000000007941 */ /* 0x000fea0003800000 */
.L_x_11282:
[----:B------:R-:W-:Y:S05]  /*12950*/  BRA `(.L_x_11284) ;  /* 0xffffffdc00a07947 */ /* 0x000fea000383ffff */
.L_x_11234:
[----:B--2---:R2:W3:Y:S02]  /*12960*/  SYNCS.PHASECHK.TRANS64.TRYWAIT P2, [R13+URZ+0x16840], R12 ;  /* 0x0168400c0d0075a7 */ /* 0x0044e4000804017f */
[----:B---3--:R-:W-:Y:S05]  /*12970*/  @!P2 NANOSLEEP.SYNCS 0x989680 ;  /* 0x009896800000a95d */ /* 0x008fea0003900000 */
[----:B------:R-:W3:Y:S02]  /*12980*/  @!P2 SYNCS.PHASECHK.TRANS64 P2, [R13+URZ+0x16840], R12 ;  /* 0x0168400c0d00a5a7 */ /* 0x000ee4000804007f */
[----:B---3--:R-:W-:Y:S05]  /*12990*/  @!P2 BRA `(.L_x_11234) ;  /* 0xfffffffc00f0a947 */ /* 0x008fea000383ffff */
[----:B------:R-:W-:Y:S05]  /*129a0*/  BRA `(.L_x_11285) ;  /* 0xffffffdc00f47947 */ /* 0x000fea000383ffff */
.L_x_11236:
[----:B-1----:R-:W-:-:S04]  /*129b0*/  IMAD.U32 R5, RZ, RZ, UR39 ;  /* 0x00000027ff057e24 */ /* 0x002fc8000f8e00ff */
[----:B------:R1:W3:Y:S03]  /*129c0*/  SYNCS.PHASECHK.TRANS64.TRYWAIT P2, [R5+URZ+0x16820], R4 ;  /* 0x01682004050075a7 */ /* 0x0002e6000804017f */
[----:B---3--:R-:W-:Y:S05]  /*129d0*/  @!P2 NANOSLEEP.SYNCS 0x989680 ;  /* 0x009896800000a95d */ /* 0x008fea0003900000 */
[----:B------:R-:W3:Y:S02]  /*129e0*/  @!P2 SYNCS.PHASECHK.TRANS64 P2, [R5+URZ+0x16820], R4 ;  /* 0x016820040500a5a7 */ /* 0x000ee4000804007f */
[----:B---3--:R-:W-:Y:S05]  /*129f0*/  @!P2 BRA `(.L_x_11236) ;  /* 0xfffffffc00eca947 */ /* 0x008fea000383ffff */
[----:B------:R-:W-:Y:S05]  /*12a00*/  BRA `(.L_x_11286) ;  /* 0xffffffe000947947 */ /* 0x000fea000383ffff */
.L_x_11242:
[----:B-1----:R1:W2:Y:S02]  /*12a10*/  SYNCS.PHASECHK.TRANS64.TRYWAIT P3, [R3+URZ+0x16840], R2 ;  /* 0x01684002030075a7 */ /* 0x0022a4000806017f */
[----:B--2---:R-:W-:Y:S05]  /*12a20*/  @!P3 NANOSLEEP.SYNCS 0x989680 ;  /* 0x009896800000b95d */ /* 0x004fea0003900000 */
[----:B------:R-:W2:Y:S02]  /*12a30*/  @!P3 SYNCS.PHASECHK.TRANS64 P3, [R3+URZ+0x16840], R2 ;  /* 0x016840020300b5a7 */ /* 0x000ea4000806007f */
[----:B--2---:R-:W-:Y:S05]  /*12a40*/  @!P3 BRA `(.L_x_11242) ;  /* 0xfffffffc00f0b947 */ /* 0x004fea000383ffff */
[----:B------:R-:W-:Y:S05]  /*12a50*/  BRA `(.L_x_11287) ;  /* 0xffffffe400347947 */ /* 0x000fea000383ffff */
.L_x_11244:
[----:B-1----:R1:W2:Y:S02]  /*12a60*/  SYNCS.PHASECHK.TRANS64.TRYWAIT P3, [R2+URZ+0x60], R3 ;  /* 0x00006003020075a7 */ /* 0x0022a4000806017f */
[----:B--2---:R-:W-:Y:S05]  /*12a70*/  @!P3 NANOSLEEP.SYNCS 0x989680 ;  /* 0x009896800000b95d */ /* 0x004fea0003900000 */
[----:B------:R-:W2:Y:S02]  /*12a80*/  @!P3 SYNCS.PHASECHK.TRANS64 P3, [R2+URZ+0x60], R3 ;  /* 0x000060030200b5a7 */ /* 0x000ea4000806007f */
[----:B--2---:R-:W-:Y:S05]  /*12a90*/  @!P3 BRA `(.L_x_11244) ;  /* 0xfffffffc00f0b947 */ /* 0x004fea000383ffff */
[----:B------:R-:W-:Y:S05]  /*12aa0*/  BRA `(.L_x_11288) ;  /* 0xffffffe400887947 */ /* 0x000fea000383ffff */
.L_x_11250:
[----:B-1----:R1:W2:Y:S02]  /*12ab0*/  SYNCS.PHASECHK.TRANS64.TRYWAIT P3, [R4+URZ+0x16840], R3 ;  /* 0x01684003040075a7 */ /* 0x0022a4000806017f */
[----:B--2---:R-:W-:Y:S05]  /*12ac0*/  @!P3 NANOSLEEP.SYNCS 0x989680 ;  /* 0x009896800000b95d */ /* 0x004fea0003900000 */
[----:B------:R-:W2:Y:S02]  /*12ad0*/  @!P3 SYNCS.PHASECHK.TRANS64 P3, [R4+URZ+0x16840], R3 ;  /* 0x016840030400b5a7 */ /* 0x000ea4000806007f */
[----:B--2---:R-:W-:Y:S05]  /*12ae0*/  @!P3 BRA `(.L_x_11250) ;  /* 0xfffffffc00f0b947 */ /* 0x004fea000383ffff */
[----:B------:R-:W-:Y:S05]  /*12af0*/  BRA `(.L_x_11289) ;  /* 0xffffffe800887947 */ /* 0x000fea000383ffff */
.L_x_11252:
[----:B-1----:R1:W2:Y:S02]  /*12b00*/  SYNCS.PHASECHK.TRANS64.TRYWAIT P3, [R3+URZ+0x60], R18 ;  /* 0x00006012030075a7 */ /* 0x0022a4000806017f */
[----:B--2---:R-:W-:Y:S05]  /*12b10*/  @!P3 NANOSLEEP.SYNCS 0x989680 ;  /* 0x009896800000b95d */ /* 0x004fea0003900000 */
[----:B------:R-:W2:Y:S02]  /*12b20*/  @!P3 SYNCS.PHASECHK.TRANS64 P3, [R3+URZ+0x60], R18 ;  /* 0x000060120300b5a7 */ /* 0x000ea4000806007f */
[----:B--2---:R-:W-:Y:S05]  /*12b30*/  @!P3 BRA `(.L_x_11252) ;  /* 0xfffffffc00f0b947 */ /* 0x004fea000383ffff */
[----:B------:R-:W-:Y:S05]  /*12b40*/  BRA `(.L_x_11290) ;  /* 0xffffffe800dc7947 */ /* 0x000fea000383ffff */
.L_x_11257:
[----:B-1----:R1:W2:Y:S02]  /*12b50*/  SYNCS.PHASECHK.TRANS64.TRYWAIT P3, [R3+URZ+0x16840], R4 ;  /* 0x01684004030075a7 */ /* 0x0022a4000806017f */
[----:B--2---:R-:W-:Y:S05]  /*12b60*/  @!P3 NANOSLEEP.SYNCS 0x989680 ;  /* 0x009896800000b95d */ /* 0x004fea0003900000 */
[----:B------:R-:W2:Y:S02]  /*12b70*/  @!P3 SYNCS.PHASECHK.TRANS64 P3, [R3+URZ+0x16840], R4 ;  /* 0x016840040300b5a7 */ /* 0x000ea4000806007f */
[----:B--2---:R-:W-:Y:S05]  /*12b80*/  @!P3 BRA `(.L_x_11257) ;  /* 0xfffffffc00f0b947 */ /* 0x004fea000383ffff */
[----:B------:R-:W-:Y:S05]  /*12b90*/  BRA `(.L_x_11291) ;  /* 0xffffffec00b07947 */ /* 0x000fea000383ffff */
.L_x_11259:
[----:B-1----:R1:W2:Y:S02]  /*12ba0*/  SYNCS.PHASECHK.TRANS64.TRYWAIT P3, [R3+URZ+0x60], R12 ;  /* 0x0000600c030075a7 */ /* 0x0022a4000806017f */
[----:B--2---:R-:W-:Y:S05]  /*12bb0*/  @!P3 NANOSLEEP.SYNCS 0x989680 ;  /* 0x009896800000b95d */ /* 0x004fea0003900000 */
[----:B------:R-:W2:Y:S02]  /*12bc0*/  @!P3 SYNCS.PHASECHK.TRANS64 P3, [R3+URZ+0x60], R12 ;  /* 0x0000600c0300b5a7 */ /* 0x000ea4000806007f */
[----:B--2---:R-:W-:Y:S05]  /*12bd0*/  @!P3 BRA `(.L_x_11259) ;  /* 0xfffffffc00f0b947 */ /* 0x004fea000383ffff */
[----:B------:R-:W-:Y:S05]  /*12be0*/  BRA `(.L_x_11292) ;  /* 0xfffffff000047947 */ /* 0x000fea000383ffff */
.L_x_11266:
[----:B-1----:R1:W2:Y:S02]  /*12bf0*/  SYNCS.PHASECHK.TRANS64.TRYWAIT P0, [R3+URZ+0x16860], R0 ;  /* 0x01686000030075a7 */ /* 0x0022a4000800017f */
[----:B--2---:R-:W-:Y:S05]  /*12c00*/  @!P0 NANOSLEEP.SYNCS 0x989680 ;  /* 0x009896800000895d */ /* 0x004fea0003900000 */
[----:B------:R-:W2:Y:S02]  /*12c10*/  @!P0 SYNCS.PHASECHK.TRANS64 P0, [R3+URZ+0x16860], R0 ;  /* 0x01686000030085a7 */ /* 0x000ea4000800007f */
[----:B--2---:R-:W-:Y:S05]  /*12c20*/  @!P0 BRA `(.L_x_11266) ;  /* 0xfffffffc00f08947 */ /* 0x004fea000383ffff */
[----:B------:R-:W-:Y:S05]  /*12c30*/  BRA `(.L_x_11293) ;  /* 0xfffffff000bc7947 */ /* 0x000fea000383ffff */
.L_x_11268:
[----:B------:R-:W-:Y:S01]  /*12c40*/  BSSY B0, `(.L_x_11294) ;  /* 0x0000007000007945 */ /* 0x000fe20003800000 */
[----:B------:R-:W-:Y:S02]  /*12c50*/  IMAD.MOV.U32 R12, RZ, RZ, RZ ;  /* 0x000000ffff0c7224 */ /* 0x000fe400078e00ff */
[----:B------:R-:W-:Y:S02]  /*12c60*/  IMAD.MOV.U32 R11, RZ, RZ, 0x1f ;  /* 0x0000001fff0b7424 */ /* 0x000fe400078e00ff */
[----:B------:R-:W-:-:S07]  /*12c70*/  IMAD.MOV.U32 R15, RZ, RZ, -0x1 ;  /* 0xffffffffff0f7424 */ /* 0x000fce00078e00ff */
[----:B------:R-:W-:Y:S05]  /*12c80*/  WARPSYNC.COLLECTIVE R15, `(.L_x_11295) ;  /* 0x000000000f087348 */ /* 0x000fea0003c00000 */
[----:B------:R1:W2:Y:S02]  /*12c90*/  SHFL.IDX P6, R14, R13, R12, R11 ;  /* 0x0000000c0d0e7389 */ /* 0x0002a400000c000b */
[----:B-12---:R-:W-:Y:S01]  /*12ca0*/  ENDCOLLECTIVE ;  /* 0x000000000000791b */ /* 0x006fe20003800000 */
.L_x_11295:
[----:B------:R-:W-:Y:S05]  /*12cb0*/  BSYNC B0 ;  /* 0x0000000000007941 */ /* 0x000fea0003800000 */
.L_x_11294:
[----:B------:R-:W-:Y:S05]  /*12cc0*/  BRA `(.L_x_11296) ;  /* 0xfffffff4001c7947 */ /* 0x000fea000383ffff */
.L_x_11270:
[----:B--2---:R2:W3:Y:S02]  /*12cd0*/  SYNCS.PHASECHK.TRANS64.TRYWAIT P0, [R9+URZ+0x16820], R0 ;  /* 0x01682000090075a7 */ /* 0x0044e4000800017f */
[----:B---3--:R-:W-:Y:S05]  /*12ce0*/  @!P0 NANOSLEEP.SYNCS 0x989680 ;  /* 0x009896800000895d */ /* 0x008fea0003900000 */
[----:B------:R-:W3:Y:S02]  /*12cf0*/  @!P0 SYNCS.PHASECHK.TRANS64 P0, [R9+URZ+0x16820], R0 ;  /* 0x01682000090085a7 */ /* 0x000ee4000800007f */
[----:B---3--:R-:W-:Y:S05]  /*12d00*/  @!P0 BRA `(.L_x_11270) ;  /* 0xfffffffc00f08947 */ /* 0x008fea000383ffff */
[----:B------:R-:W-:Y:S05]  /*12d10*/  BRA `(.L_x_11297) ;  /* 0xfffffff400647947 */ /* 0x000fea000383ffff */
.L_x_11274:
[----:B--2---:R2:W3:Y:S02]  /*12d20*/  SYNCS.PHASECHK.TRANS64.TRYWAIT P0, [R5+URZ], R4 ;  /* 0x00000004050075a7 */ /* 0x0044e4000800017f */
[----:B---3--:R-:W-:Y:S05]  /*12d30*/  @!P0 NANOSLEEP.SYNCS 0x989680 ;  /* 0x009896800000895d */ /* 0x008fea0003900000 */
[----:B------:R-:W3:Y:S02]  /*12d40*/  @!P0 SYNCS.PHASECHK.TRANS64 P0, [R5+URZ], R4 ;  /* 0x00000004050085a7 */ /* 0x000ee4000800007f */
[----:B---3--:R-:W-:Y:S05]  /*12d50*/  @!P0 BRA `(.L_x_11274) ;  /* 0xfffffffc00f08947 */ /* 0x008fea000383ffff */
[----:B------:R-:W-:Y:S05]  /*12d60*/  BRA `(.L_x_11298) ;  /* 0xfffffff400ac7947 */ /* 0x000fea000383ffff */
.L_x_11275:
[----:B---3--:R3:W4:Y:S02]  /*12d70*/  SYNCS.PHASECHK.TRANS64.TRYWAIT P0, [R3+URZ], R2 ;  /* 0x00000002030075a7 */ /* 0x008724000800017f */
[----:B----4-:R-:W-:Y:S05]  /*12d80*/  @!P0 NANOSLEEP.SYNCS 0x989680 ;  /* 0x009896800000895d */ /* 0x010fea0003900000 */
[----:B------:R-:W4:Y:S02]  /*12d90*/  @!P0 SYNCS.PHASECHK.TRANS64 P0, [R3+URZ], R2 ;  /* 0x00000002030085a7 */ /* 0x000f24000800007f */
[----:B----4-:R-:W-:Y:S05]  /*12da0*/  @!P0 BRA `(.L_x_11275) ;  /* 0xfffffffc00f08947 */ /* 0x010fea000383ffff */
[----:B------:R-:W-:Y:S05]  /*12db0*/  BRA `(.L_x_11299) ;  /* 0xfffffff400a07947 */ /* 0x000fea000383ffff */
.L_x_11277:
[----:B----4-:R4:W1:Y:S02]  /*12dc0*/  SYNCS.PHASECHK.TRANS64.TRYWAIT P0, [R19+URZ], R4 ;  /* 0x00000004130075a7 */ /* 0x010864000800017f */
[----:B-1----:R-:W-:Y:S05]  /*12dd0*/  @!P0 NANOSLEEP.SYNCS 0x989680 ;  /* 0x009896800000895d */ /* 0x002fea0003900000 */
[----:B------:R-:W1:Y:S02]  /*12de0*/  @!P0 SYNCS.PHASECHK.TRANS64 P0, [R19+URZ], R4 ;  /* 0x00000004130085a7 */ /* 0x000e64000800007f */
[----:B-1----:R-:W-:Y:S05]  /*12df0*/  @!P0 BRA `(.L_x_11277) ;  /* 0xfffffffc00f08947 */ /* 0x002fea000383ffff */
[----:B------:R-:W-:Y:S05]  /*12e00*/  BRA `(.L_x_11300) ;  /* 0xfffffff400a47947 */ /* 0x000fea000383ffff */
.L_x_11301:
        /* <DEDUP_REMOVED lines=15> */
.L_x_12788:


//--------------------- .text._ZN7cutlass13device_kernelIN5flash11enable_sm90INS1_16FlashAttnFwdSm90INS1_25CollectiveMainloopFwdSm90ILi2EN4cute5tupleIJNS5_1CILi1EEES8_S8_EEENS6_IJNS7_ILi192EEENS7_ILi128EEENS7_ILi64EEEEEELi64ENS_6half_tEfNS_4arch4Sm90ELb0ELb1ELb1ELb1ELb0ELb0ELb0ELb1ELb1ELb0ELb0ELb0EEENS1_21CollectiveEpilogueFwdINS6_IJSA_SC_SB_EEES9_SE_SG_Li384ELb1ELb0ELb0ELb0EEENS1_36VarlenDynamicPersistentTileSchedulerILi192ELi128ELi384ELi32ELb0ELb0ELb1ELb1ELb0ELb1EEEEEEEEEvNT_6ParamsE --------------------------
	.section	.text._ZN7cutlass13device_kernelIN5flash11enable_sm90INS1_16FlashAttnFwdSm90INS1_25CollectiveMainloopFwdSm90ILi2EN4cute5tupleIJNS5_1CILi1EEES8_S8_EEENS6_IJNS7_ILi192EEENS7_ILi128EEENS7_ILi64EEEEEELi64ENS_6half_tEfNS_4arch4Sm90ELb0ELb1ELb1ELb1ELb0ELb0ELb0ELb1ELb1ELb0ELb0ELb0EEENS1_21CollectiveEpilogueFwdINS6_IJSA_SC_SB_EEES9_SE_SG_Li384ELb1ELb0ELb0ELb0EEENS1_36VarlenDynamicPersistentTileSchedulerILi192ELi128ELi384ELi32ELb0ELb0ELb1ELb1ELb0ELb1EEEEEEEEEvNT_6ParamsE,"ax",@progbits
	.align	128
.text._ZN7cutlass13device_kernelIN5flash11enable_sm90INS1_16FlashAttnFwdSm90INS1_25CollectiveMainloopFwdSm90ILi2EN4cute5tupleIJNS5_1CILi1EEES8_S8_EEENS6_IJNS7_ILi192EEENS7_ILi128EEENS7_ILi64EEEEEELi64ENS_6half_tEfNS_4arch4Sm90ELb0ELb1ELb1ELb1ELb0ELb0ELb0ELb1ELb1ELb0ELb0ELb0EEENS1_21CollectiveEpilogueFwdINS6_IJSA_SC_SB_EEES9_SE_SG_Li384ELb1ELb0ELb0ELb0EEENS1_36VarlenDynamicPersistentTileSchedulerILi192ELi128ELi384ELi32ELb0ELb0ELb1ELb1ELb0ELb1EEEEEEEEEvNT_6ParamsE:
        .type           _ZN7cutlass13device_kernelIN5flash11enable_sm90INS1_16FlashAttnFwdSm90INS1_25CollectiveMainloopFwdSm90ILi2EN4cute5tupleIJNS5_1CILi1EEES8_S8_EEENS6_IJNS7_ILi192EEENS7_ILi128EEENS7_ILi64EEEEEELi64ENS_6half_tEfNS_4arch4Sm90ELb0ELb1ELb1ELb1ELb0ELb0ELb0ELb1ELb1ELb0ELb0ELb0EEENS1_21CollectiveEpilogueFwdINS6_IJSA_SC_SB_EEES9_SE_SG_Li384ELb1ELb0ELb0ELb0EEENS1_36VarlenDynamicPersistentTileSchedulerILi192ELi128ELi384ELi32ELb0ELb0ELb1ELb1ELb0ELb1EEEEEEEEEvNT_6ParamsE,@function
        .size           _ZN7cutlass13device_kernelIN5flash11enable_sm90INS1_16FlashAttnFwdSm90INS1_25CollectiveMainloopFwdSm90ILi2EN4cute5tupleIJNS5_1CILi1EEES8_S8_EEENS6_IJNS7_ILi192EEENS7_ILi128EEENS7_ILi64EEEEEELi64ENS_6half_tEfNS_4arch4Sm90ELb0ELb1ELb1ELb1ELb0ELb0ELb0ELb1ELb1ELb0ELb0ELb0EEENS1_21CollectiveEpilogueFwdINS6_IJSA_SC_SB_EEES9_SE_SG_Li384ELb1ELb0ELb0ELb0EEENS1_36VarlenDynamicPersistentTileSchedulerILi192ELi128ELi384ELi32ELb0ELb0ELb1ELb1ELb0ELb1EEEEEEEEEvNT_6ParamsE,(.L_x_12789 - _ZN7cutlass13device_kernelIN5flash11enable_sm90INS1_16FlashAttnFwdSm90INS1_25CollectiveMainloopFwdSm90ILi2EN4cute5tupleIJNS5_1CILi1EEES8_S8_EEENS6_IJNS7_ILi192EEENS7_ILi128EEENS7_ILi64EEEEEELi64ENS_6half_tEfNS_4arch4Sm90ELb0ELb1ELb1ELb1ELb0ELb0ELb0ELb1ELb1ELb0ELb0ELb0EEENS1_21CollectiveEpilogueFwdINS6_IJSA_SC_SB_EEES9_SE_SG_Li384ELb1ELb0ELb0ELb0EEENS1_36VarlenDynamicPersistentTileSchedulerILi192ELi128ELi384ELi32ELb0ELb0ELb1ELb1ELb0ELb1EEEEEEEEEvNT_6ParamsE)
        .other          _ZN7cutlass13device_kernelIN5flash11enable_sm90INS1_16FlashAttnFwdSm90INS1_25CollectiveMainloopFwdSm90ILi2EN4cute5tupleIJNS5_1CILi1EEES8_S8_EEENS6_IJNS7_ILi192EEENS7_ILi128EEENS7_ILi64EEEEEELi64ENS_6half_tEfNS_4arch4Sm90ELb0ELb1ELb1ELb1ELb0ELb0ELb0ELb1ELb1ELb0ELb0ELb0EEENS1_21CollectiveEpilogueFwdINS6_IJSA_SC_SB_EEES9_SE_SG_Li384ELb1ELb0ELb0ELb0EEENS1_36VarlenDynamicPersistentTileSchedulerILi192ELi128ELi384ELi32ELb0ELb0ELb1ELb1ELb0ELb1EEEEEEEEEvNT_6ParamsE,@"STO_CUDA_ENTRY STV_DEFAULT"
_ZN7cutlass13device_kernelIN5flash11enable_sm90INS1_16FlashAttnFwdSm90INS1_25CollectiveMainloopFwdSm90ILi2EN4cute5tupleIJNS5_1CILi1EEES8_S8_EEENS6_IJNS7_ILi192EEENS7_ILi128EEENS7_ILi64EEEEEELi64ENS_6half_tEfNS_4arch4Sm90ELb0ELb1ELb1ELb1ELb0ELb0ELb0ELb1ELb1ELb0ELb0ELb0EEENS1_21CollectiveEpilogueFwdINS6_IJSA_SC_SB_EEES9_SE_SG_Li384ELb1ELb0ELb0ELb0EEENS1_36VarlenDynamicPersistentTileSchedulerILi192ELi128ELi384ELi32ELb0ELb0ELb1ELb1ELb0ELb1EEEEEEEEEvNT_6ParamsE:
        /* <DEDUP_REMOVED lines=21> */
.L_x_11303:
[----:B------:R-:W-:Y:S05]  /*0150*/  BSYNC B0 ;  /* 0x0000000000007941 */ /* 0x000fea0003800000 */
.L_x_11302:
        /* <DEDUP_REMOVED lines=41> */
.L_x_11304:
        /* <DEDUP_REMOVED lines=22> */
.L_x_11305:
        /* <DEDUP_REMOVED lines=18> */
.L_x_11306:
        /* <DEDUP_REMOVED lines=22> */
.L_x_11307:
        /* <DEDUP_REMOVED lines=22> */
.L_x_11308:
[----:B------:R-:W-:Y:S01]  /*0930*/  PLOP3.LUT P0, PT, PT, PT, UP0, 0x80, 0x0 ;  /* 0x000000000000781c */ /* 0x000fe20003f0f008 */
[----:B------:R-:W-:Y:S01]  /*0940*/  UMOV UR36, 0x1 ;  /* 0x0000000100247882 */ /* 0x000fe20000000000 */
[----:B------:R-:W-:Y:S01]  /*0950*/  NOP ;  /* 0x0000000000007918 */ /* 0x000fe20000000000 */
[----:B------:R-:W-:Y:S01]  /*0960*/  USEL UR36, UR36, 0x2, !UP0 ;  /* 0x0000000224247887 */ /* 0x000fe2000c000000 */
[----:B------:R-:W-:Y:S01]  /*0970*/  ULDC.64 UR46, c[0x0][0x208] ;  /* 0x00008200002e7ab9 */ /* 0x000fe20000000a00 */
[----:B012-4-:R-:W-:Y:S08]  /*0980*/  BAR.SYNC.DEFER_BLOCKING 0x0 ;  /* 0x0000000000007b1d */ /* 0x017ff00000010000 */
[----:B------:R-:W-:Y:S05]  /*0990*/  @!P0 BRA `(.L_x_11309) ;  /* 0x000000f800fc8947 */ /* 0x000fea0003800000 */
.L_x_11310:
        /* <DEDUP_REMOVED lines=29> */
[----:B------:R-:W-:Y:S01]  /*0b70*/  SHF.R.S32.HI R13, RZ, 0x7, R2 ;  /* 0x00000007ff0d7819 */ /* 0x000fe20000011402 */
[----:B------:R-:W-:Y:S02]  /*0b80*/  IMAD.SHL.U32 R5, R4, 0x20, RZ ;  /* 0x0000002004057824 */ /* 0x000fe400078e00ff */
[----:B------:R-:W-:Y:S01]  /*0b90*/  IMAD.IADD R11, R12, 0x1, -R3 ;  /* 0x000000010c0b7824 */ /* 0x000fe200078e0a03 */
[----:B------:R-:W-:Y:S02]  /*0ba0*/  LEA.HI R3, R0, R12, RZ, 0x4 ;  /* 0x0000000c00037211 */ /* 0x000fe400078f20ff */
[----:B------:R-:W-:Y:S02]  /*0bb0*/  LOP3.LUT R5, R5, 0xfffffc00, RZ, 0xc0, !PT ;  /* 0xfffffc0005057812 */ /* 0x000fe400078ec0ff */
[----:B------:R-:W-:-:S02]  /*0bc0*/  SHF.R.S32.HI R7, RZ, 0x1f, R11 ;  /* 0x0000001fff077819 */ /* 0x000fc4000001140b */
[----:B------:R-:W-:Y:S02]  /*0bd0*/  SHF.R.S32.HI R4, RZ, 0x4, R3 ;  /* 0x00000004ff047819 */ /* 0x000fe40000011403 */
[----:B------:R-:W-:Y:S02]  /*0be0*/  LEA.HI R8, R7, R11, RZ, 0x2 ;  /* 0x0000000b07087211 */ /* 0x000fe400078f10ff */
[C---:B------:R-:W-:Y:S02]  /*0bf0*/  LOP3.LUT R2, R3.reuse, 0x3fffff0, RZ, 0xc0, !PT ;  /* 0x03fffff003027812 */ /* 0x040fe400078ec0ff */
[--C-:B------:R-:W-:Y:S02]  /*0c00*/  SHF.R.S32.HI R9, RZ, 0x2, R8.reuse ;  /* 0x00000002ff097819 */ /* 0x100fe40000011408 */
[----:B------:R-:W-:Y:S01]  /*0c10*/  SHF.R.S32.HI R6, RZ, 0x1f, R8 ;  /* 0x0000001fff067819 */ /* 0x000fe20000011408 */
[----:B------:R-:W-:Y:S01]  /*0c20*/  IMAD.IADD R2, R12, 0x1, -R2 ;  /* 0x000000010c027824 */ /* 0x000fe200078e0a02 */
[----:B------:R-:W-:-:S02]  /*0c30*/  LEA.HI R3, R3, R4, RZ, 0x1 ;  /* 0x0000000403037211 */ /* 0x000fc400078f08ff */
[----:B------:R-:W-:Y:S01]  /*0c40*/  LEA.HI R10, R6, R9, RZ, 0x3 ;  /* 0x00000009060a7211 */ /* 0x000fe200078f18ff */
[----:B------:R-:W-:Y:S01]  /*0c50*/  IMAD.HI R6, R13, 0x55555556, RZ ;  /* 0x555555560d067827 */ /* 0x000fe200078e02ff */
[----:B------:R-:W-:Y:S02]  /*0c60*/  LEA.HI R7, R7, R11, RZ, 0x5 ;  /* 0x0000000b07077211 */ /* 0x000fe400078f28ff */
[----:B------:R-:W-:Y:S01]  /*0c70*/  LOP3.LUT R10, R10, 0xfffffff8, RZ, 0xc0, !PT ;  /* 0xfffffff80a0a7812 */ /* 0x000fe200078ec0ff */
[----:B------:R-:W-:Y:S01]  /*0c80*/  IMAD R2, R2, 0x40, R5 ;  /* 0x0000004002027824 */ /* 0x000fe200078e0205 */
[----:B------:R-:W-:Y:S02]  /*0c90*/  LOP3.LUT R3, R3, 0x1ffffffe, RZ, 0xc0, !PT ;  /* 0x1ffffffe03037812 */ /* 0x000fe400078ec0ff */
[----:B------:R-:W-:Y:S01]  /*0ca0*/  LEA.HI R6, R6, R6, RZ, 0x1 ;  /* 0x0000000606067211 */ /* 0x000fe200078f08ff */
[----:B------:R-:W-:Y:S01]  /*0cb0*/  IMAD.IADD R10, R9, 0x1, -R10 ;  /* 0x00000001090a7824 */ /* 0x000fe200078e0a0a */
[----:B------:R-:W-:Y:S01]  /*0cc0*/  SHF.R.S32.HI R7, RZ, 0x5, R7 ;  /* 0x00000005ff077819 */ /* 0x000fe20000011407 */
[----:B------:R-:W-:Y:S01]  /*0cd0*/  IMAD.IADD R3, R4, 0x1, -R3 ;  /* 0x0000000104037824 */ /* 0x000fe200078e0a03 */
[----:B------:R-:W-:Y:S01]  /*0ce0*/  LEA.HI R0, R0, R12, RZ, 0x3 ;  /* 0x0000000c00007211 */ /* 0x000fe200078f18ff */
[----:B------:R-:W-:Y:S01]  /*0cf0*/  IMAD R6, R6, -0x3, R13 ;  /* 0xfffffffd06067824 */ /* 0x000fe200078e020d */
[----:B------:R-:W-:Y:S01]  /*0d00*/  LOP3.LUT R16, R8, 0x7ffffffc, RZ, 0xc0, !PT ;  /* 0x7ffffffc08107812 */ /* 0x000fe200078ec0ff */
[----:B------:R-:W-:Y:S01]  /*0d10*/  IMAD R7, R7, 0x10, R10 ;  /* 0x0000001007077824 */ /* 0x000fe200078e020a */
[----:B------:R-:W-:Y:S01]  /*0d20*/  SHF.R.S32.HI R156, RZ, 0x3, R0 ;  /* 0x00000003ff9c7819 */ /* 0x000fe20000011400 */
[----:B------:R-:W-:Y:S01]  /*0d30*/  IMAD R4, R3, 0x8, R2 ;  /* 0x0000000803047824 */ /* 0x000fe200078e0202 */
[----:B------:R-:W-:Y:S01]  /*0d40*/  LOP3.LUT R2, R0, 0x1ffffff8, RZ, 0xc0, !PT ;  /* 0x1ffffff800027812 */ /* 0x000fe200078ec0ff */
[----:B------:R-:W-:-:S02]  /*0d50*/  IMAD R3, R6, 0x40, R7 ;  /* 0x0000004006037824 */ /* 0x000fc400078e0207 */
[----:B------:R-:W-:Y:S01]  /*0d60*/  IMAD.IADD R16, R11, 0x1, -R16 ;  /* 0x000000010b107824 */ /* 0x000fe200078e0a10 */
[----:B------:R0:W-:Y:S01]  /*0d70*/  STL [R1+0x8], R4 ;  /* 0x0000080401007387 */ /* 0x0001e20000100800 */
[----:B------:R-:W-:-:S03]  /*0d80*/  IMAD.IADD R2, R12, 0x1, -R2 ;  /* 0x000000010c027824 */ /* 0x000fc600078e0a02 */
[----:B------:R0:W-:Y:S01]  /*0d90*/  STL [R1+0x4], R3 ;  /* 0x0000040301007387 */ /* 0x0001e20000100800 */
[----:B------:R-:W-:-:S07]  /*0da0*/  IMAD.SHL.U32 R19, R2, 0x8, RZ ;  /* 0x0000000802137824 */ /* 0x000fce00078e00ff */
.L_x_11410:
[----:B------:R-:W-:Y:S01]  /*0db0*/  ULDC.64 UR8, c[0x0][0xa28] ;  /* 0x00028a0000087ab9 */ /* 0x000fe20000000a00 */
[----:B-1----:R-:W1:Y:S01]  /*0dc0*/  LDC R18, c[0x0][0x288] ;  /* 0x0000a200ff127b82 */ /* 0x002e620000000800 */
[----:B------:R-:W-:Y:S01]  /*0dd0*/  UISETP.NE.U32.AND UP0, UPT, UR8, URZ, UPT ;  /* 0x0000003f0800728c */ /* 0x000fe2000bf05070 */
[----:B----45:R-:W-:-:S03]  /*0de0*/  IMAD.MOV.U32 R6, RZ, RZ, RZ ;  /* 0x000000ffff067224 */ /* 0x030fc600078e00ff */
[----:B------:R-:W-:-:S03]  /*0df0*/  UISETP.NE.AND.EX UP0, UPT, UR9, URZ, UPT, UP0 ;  /* 0x0000003f0900728c */ /* 0x000fc6000bf05300 */
[----:B------:R-:W-:Y:S01]  /*0e00*/  ULDC.64 UR8, c[0x0][0xa18] ;  /* 0x0002860000087ab9 */ /* 0x000fe20000000a00 */
[----:B0-23--:R-:W2:Y:S01]  /*0e10*/  LDC.64 R8, c[0x0][0x3f8] ;  /* 0x0000fe00ff087b82 */ /* 0x00dea20000000a00 */
[----:B------:R-:W-:Y:S01]  /*0e20*/  UISETP.NE.U32.AND UP1, UPT, UR8, URZ, UPT ;  /* 0x0000003f0800728c */ /* 0x000fe2000bf25070 */
[----:B------:R-:W-:-:S03]  /*0e30*/  PLOP3.LUT P0, PT, PT, PT, UP0, 0x80, 0x0 ;  /* 0x000000000000781c */ /* 0x000fc60003f0f008 */
[----:B------:R-:W-:-:S03]  /*0e40*/  UISETP.NE.AND.EX UP1, UPT, UR9, URZ, UPT, UP1 ;  /* 0x0000003f0900728c */ /* 0x000fc6000bf25310 */
[----:B------:R-:W-:Y:S01]  /*0e50*/  @UP0 ULDC.64 UR8, c[0x0][0xa28] ;  /* 0x00028a0000080ab9 */ /* 0x000fe20000000a00 */
[----:B------:R-:W3:Y:S01]  /*0e60*/  LDC R0, c[0x0][0x404] ;  /* 0x00010100ff007b82 */ /* 0x000ee20000000800 */
[----:B------:R-:W-:Y:S01]  /*0e70*/  @UP0 UIMAD.WIDE UR8, UR5, 0x4, UR8 ;  /* 0x00000004050808a5 */ /* 0x000fe2000f8e0208 */
[----:B------:R-:W-:-:S05]  /*0e80*/  PLOP3.LUT P2, PT, PT, PT, UP1, 0x80, 0x0 ;  /* 0x000000000000781c */ /* 0x000fca0003f4f018 */
[----:B------:R-:W-:Y:S01]  /*0e90*/  @UP1 ULDC.64 UR10, c[0x0][0xa18] ;  /* 0x00028600000a1ab9 */ /* 0x000fe20000000a00 */
[----:B------:R-:W-:Y:S01]  /*0ea0*/  IMAD.U32 R2, RZ, RZ, UR8 ;  /* 0x00000008ff027e24 */ /* 0x000fe2000f8e00ff */
[----:B------:R-:W4:Y:S01]  /*0eb0*/  LDC R17, c[0x0][0x2e0] ;  /* 0x0000b800ff117b82 */ /* 0x000f220000000800 */
[----:B0-----:R-:W-:Y:S01]  /*0ec0*/  IMAD.U32 R3, RZ, RZ, UR9 ;  /* 0x00000009ff037e24 */ /* 0x001fe2000f8e00ff */
[----:B------:R-:W-:-:S04]  /*0ed0*/  @UP1 UIMAD.WIDE UR8, UR5, 0x4, UR10 ;  /* 0x00000004050818a5 */ /* 0x000fc8000f8e020a */
[----:B------:R0:W5:Y:S02]  /*0ee0*/  @P0 LDG.E R6, desc[UR46][R2.64] ;  /* 0x0000002e02060981 */ /* 0x000164000c1e1900 */
[----:B------:R-:W-:Y:S02]  /*0ef0*/  IMAD.U32 R4, RZ, RZ, UR8 ;  /* 0x00000008ff047e24 */ /* 0x000fe4000f8e00ff */
[----:B------:R-:W-:Y:S01]  /*0f00*/  IMAD.U32 R5, RZ, RZ, UR9 ;  /* 0x00000009ff057e24 */ /* 0x000fe2000f8e00ff */
[----:B------:R-:W-:-:S04]  /*0f10*/  ULDC.64 UR8, c[0x0][0xa20] ;  /* 0x0002880000087ab9 */ /* 0x000fc80000000a00 */
[----:B-1----:R0:W5:Y:S01]  /*0f20*/  @P2 LDG.E R18, desc[UR46][R4.64] ;  /* 0x0000002e04122981 */ /* 0x002162000c1e1900 */
[----:B--2---:R-:W-:Y:S01]  /*0f30*/  ISETP.NE.U32.AND P0, PT, R8, RZ, PT ;  /* 0x000000ff0800720c */ /* 0x004fe20003f05070 */
[----:B------:R-:W-:Y:S01]  /*0f40*/  UMOV UR41, UR6 ;  /* 0x0000000600297c82 */ /* 0x000fe20008000000 */
[----:B------:R-:W-:Y:S02]  /*0f50*/  ISETP.NE.U32.AND P1, PT, RZ, UR8, PT ;  /* 0x00000008ff007c0c */ /* 0x000fe4000bf25070 */
[----:B------:R-:W-:Y:S02]  /*0f60*/  ISETP.NE.AND.EX P0, PT, R9, RZ, PT, P0 ;  /* 0x000000ff0900720c */ /* 0x000fe40003f05300 */
[----:B------:R-:W-:Y:S02]  /*0f70*/  ISETP.NE.AND.EX P1, PT, RZ, UR9, PT, P1 ;  /* 0x00000009ff007c0c */ /* 0x000fe4000bf25310 */
[----:B---3--:R-:W-:Y:S01]  /*0f80*/  SEL R0, R0, 0x1, P0 ;  /* 0x0000000100007807 */ /* 0x008fe20000000000 */
[----:B0-----:R-:W-:Y:S10]  /*0f90*/  @P2 BRA `(.L_x_11311) ;  /* 0x00000000002c2947 */ /* 0x001ff40003800000 */
        /* <DEDUP_REMOVED lines=11> */
.L_x_11311:
[----:B------:R-:W-:Y:S01]  /*1050*/  UMOV UR42, UR5 ;  /* 0x00000005002a7c82 */ /* 0x000fe20008000000 */
[----:B----4-:R-:W-:Y:S02]  /*1060*/  IMAD R17, R0, R17, RZ ;  /* 0x0000001100117224 */ /* 0x010fe400078e02ff */
        /* <DEDUP_REMOVED lines=8> */
.L_x_11312:
        /* <DEDUP_REMOVED lines=11> */
.L_x_11313:
        /* <DEDUP_REMOVED lines=18> */
.L_x_11315:
[----:B------:R-:W-:-:S13]  /*12c0*/  ISETP.NE.AND P0, PT, R9, 0x1, PT ;  /* 0x000000010900780c */ /* 0x000fda0003f05270 */
[----:B------:R-:W0:Y:S02]  /*12d0*/  @P0 LDC.64 R4, c[0x0][0x9e8] ;  /* 0x00027a00ff040b82 */ /* 0x000e240000000a00 */
[----:B0-----:R-:W-:-:S05]  /*12e0*/  @P0 IMAD.HI.U32 R4, R2, R4, RZ ;  /* 0x0000000402040227 */ /* 0x001fca00078e00ff */
[----:B------:R-:W-:-:S07]  /*12f0*/  @P0 SHF.R.U32.HI R2, RZ, R5, R4 ;  /* 0x00000005ff020219 */ /* 0x000fce0000011604 */
.L_x_11316:
[----:B------:R-:W-:-:S05]  /*1300*/  IMAD R3, R2, R9, R9 ;  /* 0x0000000902037224 */ /* 0x000fca00078e0209 */
[----:B------:R-:W-:-:S07]  /*1310*/  VIMNMX R0, R0, R3, PT ;  /* 0x0000000300007248 */ /* 0x000fce0003fe0100 */
.L_x_11314:
        /* <DEDUP_REMOVED lines=24> */
.L_x_11318:
[----:B------:R-:W-:-:S13]  /*14a0*/  ISETP.NE.AND P0, PT, R9, 0x1, PT ;  /* 0x000000010900780c */ /* 0x000fda0003f05270 */
[----:B------:R-:W0:Y:S02]  /*14b0*/  @P0 LDC.64 R2, c[0x0][0x9e8] ;  /* 0x00027a00ff020b82 */ /* 0x000e240000000a00 */
[----:B0-----:R-:W-:-:S05]  /*14c0*/  @P0 IMAD.HI.U32 R0, R4, R2, RZ ;  /* 0x0000000204000227 */ /* 0x001fca00078e00ff */
[----:B------:R-:W-:-:S07]  /*14d0*/  @P0 SHF.R.U32.HI R4, RZ, R3, R0 ;  /* 0x00000003ff040219 */ /* 0x000fce0000011600 */
.L_x_11319:
[----:B------:R-:W-:-:S05]  /*14e0*/  IMAD R4, R4, R9, RZ ;  /* 0x0000000904047224 */ /* 0x000fca00078e02ff */
[----:B------:R-:W-:-:S13]  /*14f0*/  R2UR UR5, R4 ;  /* 0x00000000040572ca */ /* 0x000fda00000e0000 */
[----:B------:R-:W-:-:S04]  /*1500*/  UISETP.LT.AND UP0, UPT, UR4, UR5, UPT ;  /* 0x000000050400728c */ /* 0x000fc8000bf01270 */
[----:B------:R-:W-:-:S12]  /*1510*/  USEL UR4, UR4, UR5, !UP0 ;  /* 0x0000000504047287 */ /* 0x000fd8000c000000 */
.L_x_11317:
        /* <DEDUP_REMOVED lines=10> */
[----:B------:R-:W-:Y:S01]  /*15c0*/  CS2R R14, SRZ ;  /* 0x00000000000e7805 */ /* 0x000fe2000001ff00 */
[----:B------:R-:W-:Y:S01]  /*15d0*/  IMAD.MOV.U32 R110, RZ, RZ, RZ ;  /* 0x000000ffff6e7224 */ /* 0x000fe200078e00ff */
[----:B------:R-:W-:Y:S01]  /*15e0*/  UISETP.LT.AND UP0, UPT, URZ, UR5, UPT ;  /* 0x000000053f00728c */ /* 0x000fe2000bf01270 */
[----:B------:R-:W-:Y:S02]  /*15f0*/  CS2R R24, SRZ ;  /* 0x0000000000187805 */ /* 0x000fe4000001ff00 */
[----:B------:R-:W-:Y:S01]  /*1600*/  CS2R R12, SRZ ;  /* 0x00000000000c7805 */ /* 0x000fe2000001ff00 */
[----:B------:R-:W-:Y:S01]  /*1610*/  IMAD.MOV.U32 R106, RZ, RZ, RZ ;  /* 0x000000ffff6a7224 */ /* 0x000fe200078e00ff */
[----:B------:R-:W-:Y:S01]  /*1620*/  USEL UR43, URZ, UR5, !UP0 ;  /* 0x000000053f2b7287 */ /* 0x000fe2000c000000 */
[----:B------:R-:W-:Y:S01]  /*1630*/  IMAD.MOV.U32 R27, RZ, RZ, RZ ;  /* 0x000000ffff1b7224 */ /* 0x000fe200078e00ff */
[----:B------:R-:W-:Y:S02]  /*1640*/  CS2R R102, SRZ ;  /* 0x0000000000667805 */ /* 0x000fe4000001ff00 */
[----:B------:R-:W-:-:S02]  /*1650*/  CS2R R100, SRZ ;  /* 0x0000000000647805 */ /* 0x000fc4000001ff00 */
[----:B------:R-:W-:Y:S02]  /*1660*/  CS2R R98, SRZ ;  /* 0x0000000000627805 */ /* 0x000fe4000001ff00 */
[----:B------:R-:W-:Y:S02]  /*1670*/  CS2R R96, SRZ ;  /* 0x0000000000607805 */ /* 0x000fe4000001ff00 */
[----:B------:R-:W-:Y:S02]  /*1680*/  ISETP.GT.AND P1, PT, R88, UR43, PT ;  /* 0x0000002b58007c0c */ /* 0x000fe4000bf24270 */
[----:B------:R-:W-:Y:S02]  /*1690*/  CS2R R94, SRZ ;  /* 0x00000000005e7805 */ /* 0x000fe4000001ff00 */
[----:B------:R-:W-:Y:S02]  /*16a0*/  CS2R R92, SRZ ;  /* 0x00000000005c7805 */ /* 0x000fe4000001ff00 */
[----:B------:R-:W-:Y:S01]  /*16b0*/  CS2R R90, SRZ ;  /* 0x00000000005a7805 */ /* 0x000fe2000001ff00 */
[----:B------:R-:W-:-:S06]  /*16c0*/  IMAD.MOV.U32 R89, RZ, RZ, RZ ;  /* 0x000000ffff597224 */ /* 0x000fcc00078e00ff */
[----:B------:R-:W-:Y:S05]  /*16d0*/  @!P1 BRA `(.L_x_11320) ;  /* 0x000000d400549947 */ /* 0x000fea0003800000 */
[----:B------:R-:W0:Y:S01]  /*16e0*/  S2R R3, SR_TID.X ;  /* 0x0000000000037919 */ /* 0x000e220000002100 */
[----:B------:R-:W1:Y:S01]  /*16f0*/  S2UR UR6, SR_CgaCtaId ;  /* 0x00000000000679c3 */ /* 0x000e620000008800 */
[----:B------:R-:W-:Y:S02]  /*1700*/  UMOV UR45, 0x400 ;  /* 0x00000400002d7882 */ /* 0x000fe40000000000 */
[----:B-1----:R-:W-:Y:S01]  /*1710*/  ULEA UR45, UR6, UR45, 0x18 ;  /* 0x0000002d062d7291 */ /* 0x002fe2000f8ec03f */
[----:B0-----:R-:W-:-:S05]  /*1720*/  VIADD R4, R3, 0xffffff80 ;  /* 0xffffff8003047836 */ /* 0x001fca0000000000 */
[----:B------:R-:W-:-:S04]  /*1730*/  SHF.R.S32.HI R3, RZ, 0x1f, R4 ;  /* 0x0000001fff037819 */ /* 0x000fc80000011404 */
[----:B------:R-:W-:-:S04]  /*1740*/  LEA.HI R3, R3, R4, RZ, 0x7 ;  /* 0x0000000403037211 */ /* 0x000fc800078f38ff */
[----:B------:R-:W-:-:S05]  /*1750*/  SHF.R.S32.HI R3, RZ, 0x7, R3 ;  /* 0x00000007ff037819 */ /* 0x000fca0000011403 */
[----:B------:R-:W0:Y:S02]  /*1760*/  SHFL.IDX PT, R0, R3, RZ, 0x1f ;  /* 0x00001fff03007589 */ /* 0x000e2400000e0000 */
[----:B0-----:R-:W-:-:S13]  /*1770*/  R2UR UR44, R0 ;  /* 0x00000000002c72ca */ /* 0x001fda00000e0000 */
        /* <DEDUP_REMOVED lines=26> */
.L_x_11321:
        /* <DEDUP_REMOVED lines=9> */
.L_x_11504:
[----:B------:R-:W-:Y:S05]  /*19b0*/  @!P0 BRA `(.L_x_11323) ;  /* 0x0000000000048947 */ /* 0x000fea0003800000 */
[----:B------:R-:W-:Y:S01]  /*19c0*/  BPT.TRAP 0x1 ;  /* 0x000000040000795c */ /* 0x000fe20000300000 */
.L_x_11323:
[----:B------:R-:W-:Y:S02]  /*19d0*/  IMAD.U32 R4, RZ, RZ, UR39 ;  /* 0x00000027ff047e24 */ /* 0x000fe4000f8e00ff */
[----:B0-----:R-:W-:-:S03]  /*19e0*/  IMAD.U32 R3, RZ, RZ, UR38 ;  /* 0x00000026ff037e24 */ /* 0x001fc6000f8e00ff */
[----:B------:R-:W-:Y:S02]  /*19f0*/  LEA R4, R4, UR45, 0x3 ;  /* 0x0000002d04047c11 */ /* 0x000fe4000f8e18ff */
[----:B------:R-:W-:-:S04]  /*1a00*/  SHF.L.U32 R3, R3, 0x1f, RZ ;  /* 0x0000001f03037819 */ /* 0x000fc800000006ff */
[----:B------:R0:W1:Y:S01]  /*1a10*/  SYNCS.PHASECHK.TRANS64.TRYWAIT P2, [R4+URZ+0x16830], R3 ;  /* 0x01683003040075a7 */ /* 0x000062000804017f */
[----:B------:R-:W-:Y:S05]  /*1a20*/  @!P0 BRA `(.L_x_11324) ;  /* 0x0000000000048947 */ /* 0x000fea0003800000 */
[----:B------:R-:W-:Y:S01]  /*1a30*/  BPT.TRAP 0x1 ;  /* 0x000000040000795c */ /* 0x000fe20000300000 */
.L_x_11324:
[----:B------:R-:W2:Y:S02]  /*1a40*/  S2R R0, SR_TID.X ;  /* 0x0000000000007919 */ /* 0x000ea40000002100 */
[----:B--2---:R-:W-:Y:S01]  /*1a50*/  LOP3.LUT P1, RZ, R0, 0x7f, RZ, 0xc0, !PT ;  /* 0x0000007f00ff7812 */ /* 0x004fe2000782c0ff */
[----:B-1----:R-:W-:-:S12]  /*1a60*/  @P2 BRA `(.L_x_11325) ;  /* 0x0000000000082947 */ /* 0x002fd80003800000 */
[----:B------:R-:W1:Y:S02]  /*1a70*/  SYNCS.PHASECHK.TRANS64.TRYWAIT P2, [R4+URZ+0x16830], R3 ;  /* 0x01683003040075a7 */ /* 0x000e64000804017f */
[----:B-1----:R-:W-:Y:S05]  /*1a80*/  @!P2 BRA `(.L_x_11326) ;  /* 0x000001300044a947 */ /* 0x002fea0003800000 */
.L_x_11325:
[----:B------:R-:W-:Y:S05]  /*1a90*/  WARPSYNC.ALL ;  /* 0x0000000000007948 */ /* 0x000fea0003800000 */
[----:B------:R-:W-:Y:S01]  /*1aa0*/  UIADD3 UR4, UR45, 0xe400, URZ ;  /* 0x0000e4002d047890 */ /* 0x000fe2000fffe03f */
[----:B------:R-:W2:Y:S01]  /*1ab0*/  LDL R98, [R1+0x4] ;  /* 0x0000040001627983 */ /* 0x000ea20000100800 */
[----:B------:R-:W-:Y:S01]  /*1ac0*/  ULOP3.LUT UR16, UR48, 0x10000, URZ, 0xfc, !UPT ;  /* 0x0001000030107892 */ /* 0x000fe2000f8efc3f */
[----:B------:R-:W-:Y:S01]  /*1ad0*/  WARPGROUP.ARRIVE ;  /* 0x00000000000079c5 */ /* 0x000fe20000000000 */
[----:B------:R-:W-:Y:S01]  /*1ae0*/  USHF.R.U32.HI UR4, URZ, 0x4, UR4 ;  /* 0x000000043f047899 */ /* 0x000fe20008011604 */
[----:B------:R-:W-:Y:S01]  /*1af0*/  IMAD.MOV.U32 R21, RZ, RZ, -0x80 ;  /* 0xffffff80ff157424 */ /* 0x000fe200078e00ff */
[----:B------:R-:W-:Y:S01]  /*1b00*/  UMOV UR17, 0x40000040 ;  /* 0x4000004000117882 */ /* 0x000fe20000000000 */
[----:B------:R-:W-:Y:S01]  /*1b10*/  UMOV UR19, 0x40000040 ;  /* 0x4000004000137882 */ /* 0x000fe20000000000 */
[----:B------:R-:W-:Y:S01]  /*1b20*/  ULOP3.LUT UR4, UR4, 0x3fff, URZ, 0xc0, !UPT ;  /* 0x00003fff04047892 */ /* 0x000fe2000f8ec03f */
[----:B01----:R-:W-:Y:S01]  /*1b30*/  @!P1 VIADD R4, R4, 0x16840 ;  /* 0x0001684004049836 */ /* 0x003fe20000000000 */
[----:B------:R-:W-:Y:S01]  /*1b40*/  UMOV UR5, 0x40000040 ;  /* 0x4000004000057882 */ /* 0x000fe20000000000 */
[----:B------:R-:W-:Y:S01]  /*1b50*/  UMOV UR7, 0x40000040 ;  /* 0x4000004000077882 */ /* 0x000fe20000000000 */
[----:B------:R-:W-:-:S02]  /*1b60*/  ULOP3.LUT UR20, UR4, 0x10000, URZ, 0xfc, !UPT ;  /* 0x0001000004147892 */ /* 0x000fc4000f8efc3f */
[----:B------:R-:W-:Y:S01]  /*1b70*/  UIADD3 UR4, UR16, 0x2, URZ ;  /* 0x0000000210047890 */ /* 0x000fe2000fffe03f */
[----:B------:R-:W-:Y:S01]  /*1b80*/  @!P1 PRMT R4, RZ, 0x654, R4 ;  /* 0x00000654ff049816 */ /* 0x000fe20000000004 */
[----:B------:R-:W-:Y:S02]  /*1b90*/  ULEA UR18, UR39, UR20, 0xa ;  /* 0x0000001427127291 */ /* 0x000fe4000f8e503f */
[----:B------:R-:W-:Y:S02]  /*1ba0*/  UIADD3 UR8, UR16, 0x4, URZ ;  /* 0x0000000410087890 */ /* 0x000fe4000fffe03f */
[----:B------:R-:W-:Y:S02]  /*1bb0*/  UIADD3 UR6, UR18, 0x2, URZ ;  /* 0x0000000212067890 */ /* 0x000fe4000fffe03f */
[----:B------:R-:W-:Y:S01]  /*1bc0*/  UIADD3 UR10, UR18, 0x4, URZ ;  /* 0x00000004120a7890 */ /* 0x000fe2000fffe03f */
[----:B------:R-:W-:Y:S02]  /*1bd0*/  UMOV UR9, 0x40000040 ;  /* 0x4000004000097882 */ /* 0x000fe40000000000 */
[----:B------:R-:W-:Y:S01]  /*1be0*/  HGMMA.64x128x16.F32 R24, gdesc[UR16], RZ, !UPT, gsb0 ;  /* 0x01e00000101879f0 */ /* 0x000fe2000c0008ff */
        /* <DEDUP_REMOVED lines=88> */
[----:B------:R-:W-:Y:S01]  /*2170*/  FMUL.FTZ R73, R73, UR10 ;  /* 0x0000000a49497c20 */ /* 0x000fe20008410000 */
[----:B------:R-:W-:Y:S01]  /*2180*/  IMAD R75, R16, -0x2, R57 ;  /* 0xfffffffe104b7824 */ /* 0x000fe200078e0239 */
[----:B------:R-:W-:Y:S01]  /*2190*/  LEA R78, R88, 0xffffff80, 0x7 ;  /* 0xffffff80584e7811 */ /* 0x000fe200078e38ff */
[----:B------:R-:W-:-:S03]  /*21a0*/  IMAD R59, R16, -0x2, R59 ;  /* 0xfffffffe103b7824 */ /* 0x000fc600078e023b */
[----:B------:R-:W1:Y:S01]  /*21b0*/  MUFU.TANH R5, R5 ;  /* 0x0000000500057308 */ /* 0x000e620000002400 */
[----:B--2---:R-:W-:Y:S02]  /*21c0*/  IMAD R4, R153, 0xc0, R98 ;  /* 0x000000c099047824 */ /* 0x004fe400078e0262 */
[C---:B------:R-:W-:Y:S02]  /*21d0*/  VIADD R82, R59.reuse, UR6 ;  /* 0x000000063b527c36 */ /* 0x040fe40008000000 */
[----:B------:R-:W-:-:S03]  /*21e0*/  VIADD R79, R59, UR21 ;  /* 0x000000153b4f7c36 */ /* 0x000fc60008000000 */
[----:B------:R-:W2:Y:S01]  /*21f0*/  MUFU.TANH R0, R0 ;  /* 0x0000000000007308 */ /* 0x000ea20000002400 */
[----:B------:R-:W-:-:S07]  /*2200*/  VIADDMNMX R70, R4, R82, R75, PT ;  /* 0x0000005204467246 */ /* 0x000fce000380014b */
        /* <DEDUP_REMOVED lines=61> */
[----:B-----5:R-:W-:Y:S01]  /*25e0*/  IMAD.IADD R73, R79, 0x1, R4 ;  /* 0x000000014f497824 */ /* 0x020fe200078e0204 */
        /* <DEDUP_REMOVED lines=13> */
.L_x_11329:
[----:B------:R-:W-:-:S06]  /*26c0*/  UISETP.NE.AND UP1, UPT, UR7, 0x1, UPT ;  /* 0x000000010700788c */ /* 0x000fcc000bf25270 */
[----:B------:R-:W-:-:S05]  /*26d0*/  PLOP3.LUT P2, PT, PT, PT, UP1, 0x80, 0x0 ;  /* 0x000000000000781c */ /* 0x000fca0003f4f018 */
[----:B------:R-:W-:-:S08]  /*26e0*/  @UP1 ULDC.64 UR10, c[0x0][0x9e8] ;  /* 0x00027a00000a1ab9 */ /* 0x000fd00000000a00 */
[----:B------:R-:W-:-:S05]  /*26f0*/  @P2 IMAD.HI.U32 R58, R57, UR10, RZ ;  /* 0x0000000a393a2c27 */ /* 0x000fca000f8e00ff */
[----:B------:R-:W-:-:S07]  /*2700*/  @P2 SHF.R.U32.HI R57, RZ, UR11, R58 ;  /* 0x0000000bff392c19 */ /* 0x000fce000801163a */
.L_x_11330:
[----:B------:R-:W-:Y:S05]  /*2710*/  BSYNC B0 ;  /* 0x0000000000007941 */ /* 0x000fea0003800000 */
.L_x_11328:
[----:B------:R-:W-:-:S04]  /*2720*/  IMAD R57, R57, UR7, -R78 ;  /* 0x0000000739397c24 */ /* 0x000fc8000f8e0a4e */
[----:B------:R-:W-:-:S05]  /*2730*/  IMAD R57, R16, -0x2, R57 ;  /* 0xfffffffe10397824 */ /* 0x000fca00078e0239 */
[----:B------:R-:W-:Y:S02]  /*2740*/  VIMNMX R73, R73, R57, !PT ;  /* 0x0000003949497248 */ /* 0x000fe40007fe0100 */
[----:B------:R-:W-:-:S07]  /*2750*/  VIADDMNMX R70, R57, UR7, R70, PT ;  /* 0x0000000739467c46 */ /* 0x000fce000b800146 */
.L_x_11327:
        /* <DEDUP_REMOVED lines=180> */
[----:B------:R-:W-:Y:S01]  /*32a0*/  ISETP.GE.AND P6, PT, R74, 0x7a, PT ;  /* 0x0000007a4a00780c */ /* 0x000fe20003fc6270 */
[----:B------:R-:W-:-:S12]  /*32b0*/  IMAD.IADD R74, R79, 0x1, R5 ;  /* 0x000000014f4a7824 */ /* 0x000fd800078e0205 */
[----:B------:R-:W-:Y:S02]  /*32c0*/  @P6 LOP3.LUT R22, R22, 0x8000000, RZ, 0xfc, !PT ;  /* 0x0800000016166812 */ /* 0x000fe400078efcff */
[----:B------:R-:W-:-:S04]  /*32d0*/  ISETP.GT.AND P6, PT, R73, 0x79, !P6 ;  /* 0x000000794900780c */ /* 0x000fc800077c4270 */
[----:B------:R-:W-:Y:S02]  /*32e0*/  ISETP.LT.OR P6, PT, R70, 0x7a, P6 ;  /* 0x0000007a4600780c */ /* 0x000fe400037c1670 */
[----:B------:R-:W-:Y:S02]  /*32f0*/  VIADDMNMX R70, R5, R82, R75, PT ;  /* 0x0000005205467246 */ /* 0x000fe4000380014b */
        /* <DEDUP_REMOVED lines=17> */
.L_x_11333:
[----:B------:R-:W-:-:S06]  /*3410*/  UISETP.NE.AND UP1, UPT, UR7, 0x1, UPT ;  /* 0x000000010700788c */ /* 0x000fcc000bf25270 */
[----:B------:R-:W-:-:S05]  /*3420*/  PLOP3.LUT P6, PT, PT, PT, UP1, 0x80, 0x0 ;  /* 0x000000000000781c */ /* 0x000fca0003fcf018 */
[----:B------:R-:W-:-:S08]  /*3430*/  @UP1 ULDC.64 UR10, c[0x0][0x9e8] ;  /* 0x00027a00000a1ab9 */ /* 0x000fd00000000a00 */
[----:B------:R-:W-:Y:S01]  /*3440*/  @P6 IMAD.HI.U32 R40, R73, UR10, RZ ;  /* 0x0000000a49286c27 */ /* 0x000fe2000f8e00ff */
[----:B------:R-:W-:-:S13]  /*3450*/  PLOP3.LUT P6, PT, PT, PT, UP1, 0x80, 0x0 ;  /* 0x000000000000781c */ /* 0x000fda0003fcf018 */
[----:B------:R-:W-:-:S07]  /*3460*/  @P6 SHF.R.U32.HI R73, RZ, UR11, R40 ;  /* 0x0000000bff496c19 */ /* 0x000fce0008011628 */
.L_x_11334:
[----:B------:R-:W-:Y:S05]  /*3470*/  BSYNC B0 ;  /* 0x0000000000007941 */ /* 0x000fea0003800000 */
.L_x_11332:
[----:B------:R-:W-:-:S04]  /*3480*/  IMAD R73, R73, UR7, -R78 ;  /* 0x0000000749497c24 */ /* 0x000fc8000f8e0a4e */
[----:B------:R-:W-:-:S05]  /*3490*/  IMAD R73, R16, -0x2, R73 ;  /* 0xfffffffe10497824 */ /* 0x000fca00078e0249 */
[----:B------:R-:W-:Y:S02]  /*34a0*/  VIMNMX R74, R74, R73, !PT ;  /* 0x000000494a4a7248 */ /* 0x000fe40007fe0100 */
[----:B------:R-:W-:-:S07]  /*34b0*/  VIADDMNMX R70, R73, UR7, R70, PT ;  /* 0x0000000749467c46 */ /* 0x000fce000b800146 */
.L_x_11331:
[----:B------:R-:W-:Y:S01]  /*34c0*/  ISETP.GT.AND P2, PT, R74, 0x1, !P2 ;  /* 0x000000014a00780c */ /* 0x000fe20005744270 */
[----:B------:R-:W-:Y:S01]  /*34d0*/  ULDC UR10, c[0x0][0x988] ;  /* 0x00026200000a7ab9 */ /* 0x000fe20000000800 */
[----:B------:R-:W-:Y:S02]  /*34e0*/  LOP3.LUT P6, RZ, R22, 0x8, RZ, 0xc0, !PT ;  /* 0x0000000816ff7812 */ /* 0x000fe400078cc0ff */
[----:B------:R-:W-:Y:S02]  /*34f0*/  ISETP.LT.OR P2, PT, R70, 0x2, P2 ;  /* 0x000000024600780c */ /* 0x000fe40001741670 */
[----:B------:R-:W-:Y:S02]  /*3500*/  ISETP.GT.AND P3, PT, R74, 0x70, !P3 ;  /* 0x000000704a00780c */ /* 0x000fe40005f64270 */
[----:B------:R-:W-:Y:S02]  /*3510*/  FSEL R3, R3, -INF , !P2 ;  /* 0xff80000003037808 */ /* 0x000fe40005000000 */
[----:B------:R-:W-:-:S02]  /*3520*/  LOP3.LUT P2, RZ, R22, 0x2, RZ, 0xc0, !PT ;  /* 0x0000000216ff7812 */ /* 0x000fc4000784c0ff */
[C---:B------:R-:W-:Y:S02]  /*3530*/  ISETP.GT.AND P4, PT, R74.reuse, 0x71, !P4 ;  /* 0x000000714a00780c */ /* 0x040fe40006784270 */
[----:B------:R-:W-:Y:S02]  /*3540*/  ISETP.GT.AND P2, PT, R74, 0x8, !P2 ;  /* 0x000000084a00780c */ /* 0x000fe40005744270 */
[C---:B------:R-:W-:Y:S02]  /*3550*/  ISETP.LT.OR P3, PT, R70.reuse, 0x71, P3 ;  /* 0x000000714600780c */ /* 0x040fe40001f61670 */
[----:B------:R-:W-:Y:S02]  /*3560*/  ISETP.LT.OR P2, PT, R70, 0x9, P2 ;  /* 0x000000094600780c */ /* 0x000fe40001741670 */
[----:B------:R-:W-:Y:S02]  /*3570*/  ISETP.GT.AND P5, PT, R74, 0x78, !P5 ;  /* 0x000000784a00780c */ /* 0x000fe40006fa4270 */
        /* <DEDUP_REMOVED lines=84> */
[----:B------:R-:W0:Y:S01]  /*3ac0*/  SHFL.BFLY PT, R7, R6, 0x2, 0x1f ;  /* 0x0c401f0006077f89 */ /* 0x000e2200000e0000 */
[----:B------:R-:W-:-:S02]  /*3ad0*/  LOP3.LUT P6, RZ, R22, 0x10, RZ, 0xc0, !PT ;  /* 0x0000001016ff7812 */ /* 0x000fc400078cc0ff */
[----:B------:R-:W-:Y:S02]  /*3ae0*/  ISETP.LT.OR P2, PT, R70, 0x3a, P2 ;  /* 0x0000003a4600780c */ /* 0x000fe40001741670 */
[----:B------:R-:W-:Y:S02]  /*3af0*/  FSEL R26, R26, -INF , !P5 ;  /* 0xff8000001a1a7808 */ /* 0x000fe40006800000 */
        /* <DEDUP_REMOVED lines=67> */
[----:B------:R-:W-:Y:S01]  /*3f30*/  MUFU.EX2 R148, R148 ;  /* 0x0000009400947308 */ /* 0x000fe20000000800 */
[----:B------:R-:W-:Y:S01]  /*3f40*/  ISETP.LT.OR P2, PT, R70, 0x6a, P2 ;  /* 0x0000006a4600780c */ /* 0x000fe20001741670 */
[--C-:B------:R-:W-:Y:S01]  /*3f50*/  FFMA.FTZ R73, R90, UR10, -R75.reuse ;  /* 0x0000000a5a497c23 */ /* 0x100fe2000801084b */
[----:B------:R-:W-:Y:S01]  /*3f60*/  FMNMX.FTZ R6, R42, R77, !PT ;  /* 0x0000004d2a067209 */ /* 0x000fe20007810000 */
[--C-:B------:R-:W-:Y:S01]  /*3f70*/  FFMA.FTZ R81, R32, UR10, -R75.reuse ;  /* 0x0000000a20517c23 */ /* 0x100fe2000801084b */
[----:B------:R-:W-:Y:S01]  /*3f80*/  FSEL R12, R12, -INF , !P2 ;  /* 0xff8000000c0c7808 */ /* 0x000fe20005000000 */
[--C-:B------:R-:W-:Y:S01]  /*3f90*/  FFMA.FTZ R144, R72, UR10, -R75.reuse ;  /* 0x0000000a48907c23 */ /* 0x100fe2000801084b */
[----:B------:R-:W-:Y:S01]  /*3fa0*/  FMNMX.FTZ R77, R9, R6, !PT ;  /* 0x00000006094d7209 */ /* 0x000fe20007810000 */
[----:B------:R-:W0:Y:S01]  /*3fb0*/  MUFU.EX2 R71, R71 ;  /* 0x0000004700477308 */ /* 0x000e220000000800 */
[----:B------:R-:W-:Y:S01]  /*3fc0*/  FSEL R58, R15, -INF , !P4 ;  /* 0xff8000000f3a7808 */ /* 0x000fe20006000000 */
[--C-:B------:R-:W-:Y:S01]  /*3fd0*/  FFMA.FTZ R69, R69, UR10, -R75.reuse ;  /* 0x0000000a45457c23 */ /* 0x100fe2000801084b */
[----:B------:R-:W-:Y:S01]  /*3fe0*/  FMNMX.FTZ R6, R8, R77, !PT ;  /* 0x0000004d08067209 */ /* 0x000fe20007810000 */
[--C-:B------:R-:W-:Y:S01]  /*3ff0*/  FFMA.FTZ R146, R68, UR10, -R75.reuse ;  /* 0x0000000a44927c23 */ /* 0x100fe2000801084b */
[----:B------:R-:W-:Y:S01]  /*4000*/  ISETP.LT.OR P6, PT, R70, 0x7a, P6 ;  /* 0x0000007a4600780c */ /* 0x000fe200037c1670 */
        /* <DEDUP_REMOVED lines=10> */
[----:B------:R-:W2:Y:S01]  /*40b0*/  MUFU.EX2 R73, R73 ;  /* 0x0000004900497308 */ /* 0x000ea20000000800 */
        /* <DEDUP_REMOVED lines=8> */
[--C-:B------:R-:W-:Y:S01]  /*4140*/  FFMA.FTZ R59, R59, UR10, -R75.reuse ;  /* 0x0000000a3b3b7c23 */ /* 0x100fe2000801084b */
        /* <DEDUP_REMOVED lines=8> */
[----:B------:R-:W-:Y:S01]  /*41d0*/  FFMA.FTZ R55, R55, UR10, -R75 ;  /* 0x0000000a37377c23 */ /* 0x000fe2000801084b */
[----:B------:R-:W-:-:S04]  /*41e0*/  FMNMX.FTZ R6, R27, R6, !PT ;  /* 0x000000061b067209 */ /* 0x000fc80007810000 */
[----:B------:R-:W-:Y:S01]  /*41f0*/  FMNMX.FTZ R77, R29, R6, !PT ;  /* 0x000000061d4d7209 */ /* 0x000fe20007810000 */
[----:B------:R5:W-:Y:S03]  /*4200*/  MUFU.EX2 R67, R60 ;  /* 0x0000003c00437308 */ /* 0x000be60000000800 */
[----:B------:R-:W-:-:S04]  /*4210*/  FMNMX.FTZ R6, R30, R77, !PT ;  /* 0x0000004d1e067209 */ /* 0x000fc80007810000 */
[----:B------:R-:W-:Y:S01]  /*4220*/  FMNMX.FTZ R6, R33, R6, !PT ;  /* 0x0000000621067209 */ /* 0x000fe20007810000 */
[----:B------:R-:W4:Y:S01]  /*4230*/  MUFU.EX2 R146, R146 ;  /* 0x0000009200927308 */ /* 0x000f220000000800 */
[----:B-----5:R-:W-:Y:S01]  /*4240*/  FSEL R60, R21, -INF , !P6 ;  /* 0xff800000153c7808 */ /* 0x020fe20007000000 */
        /* <DEDUP_REMOVED lines=23> */
[----:B------:R-:W0:Y:S01]  /*43c0*/  SHFL.BFLY PT, R6, R77, 0x2, 0x1f ;  /* 0x0c401f004d067f89 */ /* 0x000e2200000e0000 */
[----:B------:R-:W-:Y:S08]  /*43d0*/  MUFU.EX2 R59, R59 ;  /* 0x0000003b003b7308 */ /* 0x000ff00000000800 */
[----:B------:R-:W-:Y:S08]  /*43e0*/  MUFU.EX2 R132, R132 ;  /* 0x0000008400847308 */ /* 0x000ff00000000800 */
[----:B------:R-:W-:Y:S01]  /*43f0*/  MUFU.EX2 R15, R15 ;  /* 0x0000000f000f7308 */ /* 0x000fe20000000800 */
[----:B0-----:R-:W-:-:S07]  /*4400*/  FMNMX.FTZ R46, R77, R6, !PT ;  /* 0x000000064d2e7209 */ /* 0x001fce0007810000 */
[----:B------:R-:W-:Y:S01]  /*4410*/  MUFU.EX2 R134, R134 ;  /* 0x0000008600867308 */ /* 0x000fe20000000800 */
[----:B------:R-:W-:Y:S01]  /*4420*/  FFMA.FTZ R77, R44, UR10, -R75 ;  /* 0x0000000a2c4d7c23 */ /* 0x000fe2000801084b */
[----:B------:R-:W0:Y:S06]  /*4430*/  SHFL.BFLY PT, R83, R46, 0x1, 0x1f ;  /* 0x0c201f002e537f89 */ /* 0x000e2c00000e0000 */
[----:B------:R-:W-:Y:S08]  /*4440*/  MUFU.EX2 R21, R21 ;  /* 0x0000001500157308 */ /* 0x000ff00000000800 */
[----:B------:R-:W-:Y:S08]  /*4450*/  MUFU.EX2 R128, R128 ;  /* 0x0000008000807308 */ /* 0x000ff00000000800 */
[----:B------:R-:W-:Y:S01]  /*4460*/  MUFU.EX2 R57, R57 ;  /* 0x0000003900397308 */ /* 0x000fe20000000800 */
[----:B0-----:R-:W-:-:S04]  /*4470*/  FMNMX.FTZ R6, R46, R83, !PT ;  /* 0x000000532e067209 */ /* 0x001fc80007810000 */
[C---:B------:R-:W-:Y:S01]  /*4480*/  FSETP.NEU.FTZ.AND P2, PT, R6.reuse, -INF , PT ;  /* 0xff8000000600780b */ /* 0x040fe20003f5d000 */
[----:B------:R-:W-:Y:S02]  /*4490*/  FMUL.FTZ R32, R6, UR10 ;  /* 0x0000000a06207c20 */ /* 0x000fe40008410000 */
[----:B------:R-:W-:Y:S03]  /*44a0*/  MUFU.EX2 R130, R130 ;  /* 0x0000008200827308 */ /* 0x000fe60000000800 */
[----:B------:R-:W-:Y:S02]  /*44b0*/  FSEL R32, R32, RZ, P2 ;  /* 0x000000ff20207208 */ /* 0x000fe40001000000 */
[----:B------:R-:W-:-:S03]  /*44c0*/  PLOP3.LUT P2, PT, PT, PT, UP0, 0x40, 0x0 ;  /* 0x000000000000781c */ /* 0x000fc60003f4e808 */
[----:B------:R-:W-:Y:S01]  /*44d0*/  MUFU.EX2 R55, R55 ;  /* 0x0000003700377308 */ /* 0x000fe20000000800 */
[--C-:B------:R-:W-:Y:S01]  /*44e0*/  FFMA.FTZ R149, R0, UR10, -R32.reuse ;  /* 0x0000000a00957c23 */ /* 0x100fe20008010820 */
[--C-:B------:R-:W-:Y:S01]  /*44f0*/  FFMA.FTZ R0, R3, UR10, -R32.reuse ;  /* 0x0000000a03007c23 */ /* 0x100fe20008010820 */
[----:B------:R-:W-:Y:S01]  /*4500*/  FADD.FTZ R3, R148, R71 ;  /* 0x0000004794037221 */ /* 0x000fe20000010000 */
[--C-:B------:R-:W-:Y:S01]  /*4510*/  FFMA.FTZ R151, R40, UR10, -R32.reuse ;  /* 0x0000000a28977c23 */ /* 0x100fe20008010820 */
[--C-:B------:R-:W-:Y:S01]  /*4520*/  FFMA.FTZ R2, R42, UR10, -R32.reuse ;  /* 0x0000000a2a027c23 */ /* 0x100fe20008010820 */
[--C-:B------:R-:W-:Y:S01]  /*4530*/  FFMA.FTZ R145, R9, UR10, -R32.reuse ;  /* 0x0000000a09917c23 */ /* 0x100fe20008010820 */
[----:B-1----:R-:W-:Y:S01]  /*4540*/  FADD.FTZ R34, R150, R3 ;  /* 0x0000000396227221 */ /* 0x002fe20000010000 */
[----:B------:R-:W-:Y:S01]  /*4550*/  MUFU.EX2 R149, R149 ;  /* 0x0000009500957308 */ /* 0x000fe20000000800 */
[--C-:B------:R-:W-:Y:S01]  /*4560*/  FFMA.FTZ R8, R8, UR10, -R32.reuse ;  /* 0x0000000a08087c23 */ /* 0x100fe20008010820 */
[----:B------:R-:W-:Y:S01]  /*4570*/  FFMA.FTZ R147, R11, UR10, -R32 ;  /* 0x0000000a0b937c23 */ /* 0x000fe20008010820 */
[----:B--2---:R-:W-:Y:S01]  /*4580*/  FADD.FTZ R3, R73, R34 ;  /* 0x0000002249037221 */ /* 0x004fe20000010000 */
[--C-:B------:R-:W-:Y:S01]  /*4590*/  FFMA.FTZ R10, R10, UR10, -R32.reuse ;  /* 0x0000000a0a0a7c23 */ /* 0x100fe20008010820 */
[--C-:B------:R-:W-:Y:S01]  /*45a0*/  FFMA.FTZ R141, R14, UR10, -R32.reuse ;  /* 0x0000000a0e8d7c23 */ /* 0x100fe20008010820 */
[--C-:B------:R-:W-:Y:S01]  /*45b0*/  FFMA.FTZ R14, R13, UR10, -R32.reuse ;  /* 0x0000000a0d0e7c23 */ /* 0x100fe20008010820 */
[----:B---3--:R-:W-:Y:S01]  /*45c0*/  FADD.FTZ R34, R144, R3 ;  /* 0x0000000390227221 */ /* 0x008fe20000010000 */
[----:B------:R-:W0:Y:S01]  /*45d0*/  MUFU.EX2 R0, R0 ;  /* 0x0000000000007308 */ /* 0x000e220000000800 */
[--C-:B------:R-:W-:Y:S01]  /*45e0*/  FFMA.FTZ R143, R25, UR10, -R32.reuse ;  /* 0x0000000a198f7c23 */ /* 0x100fe20008010820 */
[----:B------:R-:W-:Y:S01]  /*45f0*/  FFMA.FTZ R24, R24, UR10, -R32 ;  /* 0x0000000a18187c23 */ /* 0x000fe20008010820 */
[----:B----4-:R-:W-:Y:S01]  /*4600*/  FADD.FTZ R3, R69, R34 ;  /* 0x0000002245037221 */ /* 0x010fe20000010000 */
[--C-:B------:R-:W-:Y:S01]  /*4610*/  FFMA.FTZ R137, R28, UR10, -R32.reuse ;  /* 0x0000000a1c897c23 */ /* 0x100fe20008010820 */
[--C-:B------:R-:W-:Y:S01]  /*4620*/  FFMA.FTZ R28, R27, UR10, -R32.reuse ;  /* 0x0000000a1b1c7c23 */ /* 0x100fe20008010820 */
[--C-:B------:R-:W-:Y:S01]  /*4630*/  FFMA.FTZ R139, R29, UR10, -R32.reuse ;  /* 0x0000000a1d8b7c23 */ /* 0x100fe20008010820 */
[----:B------:R-:W-:Y:S01]  /*4640*/  FADD.FTZ R36, R146, R3 ;  /* 0x0000000392247221 */ /* 0x000fe20000010000 */
[----:B------:R-:W1:Y:S01]  /*4650*/  MUFU.EX2 R151, R151 ;  /* 0x0000009700977308 */ /* 0x000e620000000800 */
[--C-:B------:R-:W-:Y:S01]  /*4660*/  FFMA.FTZ R30, R30, UR10, -R32.reuse ;  /* 0x0000000a1e1e7c23 */ /* 0x100fe20008010820 */
[----:B------:R-:W-:Y:S01]  /*4670*/  FFMA.FTZ R133, R33, UR10, -R32 ;  /* 0x0000000a21857c23 */ /* 0x000fe20008010820 */
[----:B-----5:R-:W-:Y:S01]  /*4680*/  FADD.FTZ R3, R63, R36 ;  /* 0x000000243f037221 */ /* 0x020fe20000010000 */
[--C-:B------:R-:W-:Y:S01]  /*4690*/  FFMA.FTZ R34, R35, UR10, -R32.reuse ;  /* 0x0000000a23227c23 */ /* 0x100fe20008010820 */
[--C-:B------:R-:W-:Y:S01]  /*46a0*/  FFMA.FTZ R135, R37, UR10, -R32.reuse ;  /* 0x0000000a25877c23 */ /* 0x100fe20008010820 */
[----:B------:R-:W-:Y:S01]  /*46b0*/  FFMA.FTZ R129, R41, UR10, -R32 ;  /* 0x0000000a29817c23 */ /* 0x000fe20008010820 */
[----:B------:R-:W-:Y:S01]  /*46c0*/  FADD.FTZ R36, R140, R3 ;  /* 0x000000038c247221 */ /* 0x000fe20000010000 */
[----:B------:R-:W2:Y:S01]  /*46d0*/  MUFU.EX2 R2, R2 ;  /* 0x0000000200027308 */ /* 0x000ea20000000800 */
[----:B0-----:R-:W-:Y:S01]  /*46e0*/  FADD.FTZ R38, R149, R0 ;  /* 0x0000000095267221 */ /* 0x001fe20000010000 */
[----:B------:R-:W-:Y:S01]  /*46f0*/  FFMA.FTZ R131, R45, UR10, -R32 ;  /* 0x0000000a2d837c23 */ /* 0x000fe20008010820 */
[----:B------:R-:W-:Y:S01]  /*4700*/  FADD.FTZ R9, R67, R36 ;  /* 0x0000002443097221 */ /* 0x000fe20000010000 */
[--C-:B------:R-:W-:Y:S01]  /*4710*/  FFMA.FTZ R36, R39, UR10, -R32.reuse ;  /* 0x0000000a27247c23 */ /* 0x100fe20008010820 */
[--C-:B------:R-:W-:Y:S01]  /*4720*/  FFMA.FTZ R47, R47, UR10, -R32.reuse ;  /* 0x0000000a2f2f7c23 */ /* 0x100fe20008010820 */
[----:B------:R-:W-:Y:S01]  /*4730*/  FFMA.FTZ R49, R49, UR10, -R32 ;  /* 0x0000000a31317c23 */ /* 0x000fe20008010820 */
[----:B------:R-:W-:Y:S01]  /*4740*/  FADD.FTZ R40, R142, R9 ;  /* 0x000000098e287221 */ /* 0x000fe20000010000 */
[----:B------:R-:W0:Y:S01]  /*4750*/  MUFU.EX2 R145, R145 ;  /* 0x0000009100917308 */ /* 0x000e220000000800 */
[----:B-1----:R-:W-:Y:S01]  /*4760*/  FADD.FTZ R3, R151, R38 ;  /* 0x0000002697037221 */ /* 0x002fe20000010000 */
[----:B------:R-:W-:Y:S01]  /*4770*/  FFMA.FTZ R51, R51, UR10, -R32 ;  /* 0x0000000a33337c23 */ /* 0x000fe20008010820 */
[----:B------:R-:W-:Y:S01]  /*4780*/  FADD.FTZ R9, R61, R40 ;  /* 0x000000283d097221 */ /* 0x000fe20000010000 */
[--C-:B------:R-:W-:Y:S01]  /*4790*/  FFMA.FTZ R53, R53, UR10, -R32.reuse ;  /* 0x0000000a35357c23 */ /* 0x100fe20008010820 */
[----:B------:R-:W-:Y:S01]  /*47a0*/  FFMA.FTZ R58, R58, UR10, -R32 ;  /* 0x0000000a3a3a7c23 */ /* 0x000fe20008010820 */
[----:B------:R-:W-:-:S02]  /*47b0*/  F2FP.F16.F32.PACK_AB R149, R0, R149 ;  /* 0x000000950095723e */ /* 0x000fc400000000ff */
[----:B------:R-:W1:Y:S01]  /*47c0*/  MUFU.EX2 R8, R8 ;  /* 0x0000000800087308 */ /* 0x000e620000000800 */
[C---:B--2---:R-:W-:Y:S01]  /*47d0*/  FADD.FTZ R38, R2.reuse, R3 ;  /* 0x0000000302267221 */ /* 0x044fe20000010000 */
[----:B------:R-:W-:Y:S02]  /*47e0*/  F2FP.F16.F32.PACK_AB R151, R2, R151 ;  /* 0x000000970297723e */ /* 0x000fe400000000ff */
[----:B------:R-:W-:Y:S02]  /*47f0*/  F2FP.F16.F32.PACK_AB R148, R71, R148 ;  /* 0x000000944794723e */ /* 0x000fe400000000ff */
[----:B------:R-:W-:Y:S02]  /*4800*/  F2FP.F16.F32.PACK_AB R150, R73, R150 ;  /* 0x000000964996723e */ /* 0x000fe400000000ff */
[----:B------:R-:W2:Y:S01]  /*4810*/  MUFU.EX2 R147, R147 ;  /* 0x0000009300937308 */ /* 0x000ea20000000800 */
[----:B0-----:R-:W-:Y:S01]  /*4820*/  FADD.FTZ R3, R145, R38 ;  /* 0x0000002691037221 */ /* 0x001fe20000010000 */
[----:B------:R-:W-:Y:S01]  /*4830*/  FADD.FTZ R38, R136, R9 ;  /* 0x0000000988267221 */ /* 0x000fe20000010000 */
[----:B------:R-:W-:-:S02]  /*4840*/  F2FP.F16.F32.PACK_AB R144, R69, R144 ;  /* 0x000000904590723e */ /* 0x000fc400000000ff */
[----:B------:R-:W-:Y:S01]  /*4850*/  F2FP.F16.F32.PACK_AB R146, R63, R146 ;  /* 0x000000923f92723e */ /* 0x000fe200000000ff */
[----:B------:R-:W-:Y:S01]  /*4860*/  FADD.FTZ R9, R65, R38 ;  /* 0x0000002641097221 */ /* 0x000fe20000010000 */
[----:B------:R-:W-:Y:S01]  /*4870*/  FFMA.FTZ R38, R43, UR10, -R32 ;  /* 0x0000000a2b267c23 */ /* 0x000fe20008010820 */
        /* <DEDUP_REMOVED lines=15> */
[C---:B0-----:R-:W-:Y:S01]  /*4970*/  FADD.FTZ R40, R10.reuse, R3 ;  /* 0x000000030a287221 */ /* 0x041fe20000010000 */
[----:B------:R-:W-:-:S06]  /*4980*/  F2FP.F16.F32.PACK_AB R147, R10, R147 ;  /* 0x000000930a93723e */ /* 0x000fcc00000000ff */
[----:B------:R-:W0:Y:S01]  /*4990*/  MUFU.EX2 R143, R143 ;  /* 0x0000008f008f7308 */ /* 0x000e220000000800 */
[----:B-1----:R-:W-:-:S07]  /*49a0*/  FADD.FTZ R3, R141, R40 ;  /* 0x000000288d037221 */ /* 0x002fce0000010000 */
[----:B------:R-:W1:Y:S01]  /*49b0*/  MUFU.EX2 R24, R24 ;  /* 0x0000001800187308 */ /* 0x000e620000000800 */
[----:B--2---:R-:W-:Y:S01]  /*49c0*/  FADD.FTZ R40, R14, R3 ;  /* 0x000000030e287221 */ /* 0x004fe20000010000 */
[----:B------:R-:W-:Y:S01]  /*49d0*/  FFMA.FTZ R3, R12, UR10, -R32 ;  /* 0x0000000a0c037c23 */ /* 0x000fe20008010820 */
[----:B------:R-:W-:-:S05]  /*49e0*/  F2FP.F16.F32.PACK_AB R141, R14, R141 ;  /* 0x0000008d0e8d723e */ /* 0x000fca00000000ff */
[----:B------:R-:W2:Y:S01]  /*49f0*/  MUFU.EX2 R137, R137 ;  /* 0x0000008900897308 */ /* 0x000ea20000000800 */
[----:B0-----:R-:W-:Y:S01]  /*4a00*/  FADD.FTZ R11, R143, R40 ;  /* 0x000000288f0b7221 */ /* 0x001fe20000010000 */
[----:B------:R-:W-:Y:S01]  /*4a10*/  FADD.FTZ R40, R134, R9 ;  /* 0x0000000986287221 */ /* 0x000fe20000010000 */
[----:B------:R-:W-:Y:S01]  /*4a20*/  FFMA.FTZ R9, R20, UR10, -R32 ;  /* 0x0000000a14097c23 */ /* 0x000fe20008010820 */
[C---:B------:R-:W-:Y:S02]  /*4a30*/  F2FP.F16.F32.PACK_AB R134, R21.reuse, R134 ;  /* 0x000000861586723e */ /* 0x040fe400000000ff */
[----:B------:R-:W-:Y:S02]  /*4a40*/  FADD.FTZ R25, R21, R40 ;  /* 0x0000002815197221 */ /* 0x000fe40000010000 */
[----:B------:R-:W0:Y:S01]  /*4a50*/  MUFU.EX2 R28, R28 ;  /* 0x0000001c001c7308 */ /* 0x000e220000000800 */
[----:B-1----:R-:W-:Y:S01]  /*4a60*/  FADD.FTZ R20, R24, R11 ;  /* 0x0000000b18147221 */ /* 0x002fe20000010000 */
[--C-:B------:R-:W-:Y:S01]  /*4a70*/  FFMA.FTZ R11, R26, UR10, -R32.reuse ;  /* 0x0000000a1a0b7c23 */ /* 0x100fe20008010820 */
[----:B------:R-:W-:Y:S01]  /*4a80*/  FADD.FTZ R26, R128, R25 ;  /* 0x00000019801a7221 */ /* 0x000fe20000010000 */
[----:B------:R-:W-:Y:S01]  /*4a90*/  FFMA.FTZ R32, R60, UR10, -R32 ;  /* 0x0000000a3c207c23 */ /* 0x000fe20008010820 */
[----:B------:R-:W-:-:S02]  /*4aa0*/  F2FP.F16.F32.PACK_AB R128, R57, R128 ;  /* 0x000000803980723e */ /* 0x000fc400000000ff */
[----:B------:R-:W-:Y:S01]  /*4ab0*/  FADD.FTZ R25, R57, R26 ;  /* 0x0000001a39197221 */ /* 0x000fe20000010000 */
[----:B------:R-:W1:Y:S01]  /*4ac0*/  MUFU.EX2 R139, R139 ;  /* 0x0000008b008b7308 */ /* 0x000e620000000800 */
[----:B--2---:R-:W-:Y:S01]  /*4ad0*/  FADD.FTZ R13, R137, R20 ;  /* 0x00000014890d7221 */ /* 0x004fe20000010000 */
[----:B------:R-:W-:Y:S01]  /*4ae0*/  F2FP.F16.F32.PACK_AB R143, R24, R143 ;  /* 0x0000008f188f723e */ /* 0x000fe200000000ff */
[----:B------:R-:W-:Y:S01]  /*4af0*/  FADD.FTZ R40, R130, R25 ;  /* 0x0000001982287221 */ /* 0x000fe20000010000 */
[----:B------:R-:W-:-:S03]  /*4b00*/  F2FP.F16.F32.PACK_AB R130, R55, R130 ;  /* 0x000000823782723e */ /* 0x000fc600000000ff */
[----:B------:R-:W-:Y:S01]  /*4b10*/  FADD.FTZ R25, R55, R40 ;  /* 0x0000002837197221 */ /* 0x000fe20000010000 */
        /* <DEDUP_REMOVED lines=40> */
[----:B------:R-:W0:Y:S01]  /*4da0*/  MUFU.EX2 R31, R31 ;  /* 0x0000001f001f7308 */ /* 0x000e220000000800 */
[----:B-1----:R-:W-:-:S07]  /*4db0*/  FADD.FTZ R42, R122, R13 ;  /* 0x0000000d7a2a7221 */ /* 0x002fce0000010000 */
[----:B------:R-:W1:Y:S08]  /*4dc0*/  MUFU.EX2 R20, R51 ;  /* 0x0000003300147308 */ /* 0x000e700000000800 */
[----:B------:R-:W-:Y:S01]  /*4dd0*/  MUFU.EX2 R53, R53 ;  /* 0x0000003500357308 */ /* 0x000fe20000000800 */
[----:B0-----:R-:W-:-:S07]  /*4de0*/  F2FP.F16.F32.PACK_AB R122, R31, R122 ;  /* 0x0000007a1f7a723e */ /* 0x001fce00000000ff */
[----:B------:R0:W2:Y:S01]  /*4df0*/  MUFU.EX2 R26, R3 ;  /* 0x00000003001a7308 */ /* 0x0000a20000000800 */
[----:B-1----:R-:W-:-:S07]  /*4e00*/  F2FP.F16.F32.PACK_AB R125, R20, R49 ;  /* 0x00000031147d723e */ /* 0x002fce00000000ff */
[----:B------:R-:W1:Y:S01]  /*4e10*/  MUFU.EX2 R9, R9 ;  /* 0x0000000900097308 */ /* 0x000e620000000800 */
[----:B0-----:R-:W-:Y:S01]  /*4e20*/  FADD.FTZ R3, R131, R40 ;  /* 0x0000002883037221 */ /* 0x001fe20000010000 */
[----:B------:R-:W-:-:S03]  /*4e30*/  F2FP.F16.F32.PACK_AB R131, R12, R131 ;  /* 0x000000830c83723e */ /* 0x000fc600000000ff */
[----:B------:R-:W-:Y:S01]  /*4e40*/  FADD.FTZ R40, R12, R3 ;  /* 0x000000030c287221 */ /* 0x000fe20000010000 */
[----:B------:R-:W-:Y:S01]  /*4e50*/  FADD.FTZ R3, R31, R42 ;  /* 0x0000002a1f037221 */ /* 0x000fe20000010000 */
[----:B------:R-:W-:Y:S01]  /*4e60*/  IMAD.IADD R42, R17, 0x1, -R18 ;  /* 0x00000001112a7824 */ /* 0x000fe200078e0a12 */
[----:B------:R-:W0:Y:S01]  /*4e70*/  MUFU.EX2 R58, R58 ;  /* 0x0000003a003a7308 */ /* 0x000e220000000800 */
[----:B------:R-:W-:Y:S01]  /*4e80*/  FADD.FTZ R13, R49, R40 ;  /* 0x00000028310d7221 */ /* 0x000fe20000010000 */
[----:B--2---:R-:W-:Y:S01]  /*4e90*/  F2FP.F16.F32.PACK_AB R127, R26, R53 ;  /* 0x000000351a7f723e */ /* 0x004fe200000000ff */
[----:B------:R-:W-:Y:S02]  /*4ea0*/  IMAD R42, R153, 0xc0, R42 ;  /* 0x000000c0992a7824 */ /* 0x000fe400078e022a */
[----:B------:R-:W-:-:S03]  /*4eb0*/  FADD.FTZ R0, R20, R13 ;  /* 0x0000000d14007221 */ /* 0x000fc60000010000 */
[----:B------:R-:W2:Y:S01]  /*4ec0*/  MUFU.EX2 R11, R11 ;  /* 0x0000000b000b7308 */ /* 0x000ea20000000800 */
[----:B------:R-:W-:Y:S01]  /*4ed0*/  FADD.FTZ R13, R53, R0 ;  /* 0x00000000350d7221 */ /* 0x000fe20000010000 */
[----:B------:R-:W-:-:S03]  /*4ee0*/  R2UR UR14, R42 ;  /* 0x000000002a0e72ca */ /* 0x000fc600000e0000 */
[----:B------:R-:W-:-:S03]  /*4ef0*/  FADD.FTZ R0, R26, R13 ;  /* 0x0000000d1a007221 */ /* 0x000fc60000010000 */
[----:B------:R-:W3:Y:S01]  /*4f00*/  MUFU.EX2 R32, R32 ;  /* 0x0000002000207308 */ /* 0x000ee20000000800 */
[----:B-1----:R-:W-:Y:S01]  /*4f10*/  FADD.FTZ R13, R9, R0 ;  /* 0x00000000090d7221 */ /* 0x002fe20000010000 */
[----:B0-----:R-:W-:-:S03]  /*4f20*/  F2FP.F16.F32.PACK_AB R121, R58, R9 ;  /* 0x000000093a79723e */ /* 0x001fc600000000ff */
[----:B------:R-:W-:Y:S02]  /*4f30*/  FADD.FTZ R0, R58, R13 ;  /* 0x0000000d3a007221 */ /* 0x000fe40000010000 */
[----:B------:R-:W-:Y:S02]  /*4f40*/  UIADD3 UR6, UR14, UR6, URZ ;  /* 0x000000060e067290 */ /* 0x000fe4000fffe03f */
[----:B--2---:R-:W-:Y:S01]  /*4f50*/  FADD.FTZ R13, R11, R0 ;  /* 0x000000000b0d7221 */ /* 0x004fe20000010000 */
[----:B------:R-:W-:-:S03]  /*4f60*/  VIADD R0, R88, 0xfffffffe ;  /* 0xfffffffe58007836 */ /* 0x000fc60000000000 */
        /* <DEDUP_REMOVED lines=14> */
.L_x_11336:
[----:B------:R-:W-:-:S11]  /*5050*/  UISETP.NE.AND UP1, UPT, UR7, 0x1, UPT ;  /* 0x000000010700788c */ /* 0x000fd6000bf25270 */
[----:B------:R-:W-:Y:S02]  /*5060*/  @UP1 ULDC.64 UR18, c[0x0][0x9e8] ;  /* 0x00027a0000121ab9 */ /* 0x000fe40000000a00 */
[----:B------:R-:W-:-:S04]  /*5070*/  UIMAD.WIDE.U32 UR14, UR11, UR18, URZ ;  /* 0x000000120b0e72a5 */ /* 0x000fc8000f8e003f */
[----:B------:R-:W-:-:S12]  /*5080*/  @UP1 USHF.R.U32.HI UR11, URZ, UR19, UR15 ;  /* 0x000000133f0b1299 */ /* 0x000fd8000801160f */
.L_x_11337:
[----:B------:R-:W-:-:S04]  /*5090*/  UIMAD UR7, UR11, UR7, UR7 ;  /* 0x000000070b0772a4 */ /* 0x000fc8000f8e0207 */
[----:B------:R-:W-:-:S04]  /*50a0*/  UISETP.LT.AND UP1, UPT, UR6, UR7, UPT ;  /* 0x000000070600728c */ /* 0x000fc8000bf21270 */
[----:B------:R-:W-:-:S12]  /*50b0*/  USEL UR6, UR6, UR7, UP1 ;  /* 0x0000000706067287 */ /* 0x000fd80008800000 */
.L_x_11335:
        /* <DEDUP_REMOVED lines=23> */
[----:B------:R-:W-:Y:S01]  /*5230*/  IADD3 R15, R4, R17, -R18 ;  /* 0x00000011040f7210 */ /* 0x000fe20007ffe812 */
        /* <DEDUP_REMOVED lines=8> */
.L_x_11355:
        /* <DEDUP_REMOVED lines=9> */
.L_x_11340:
[----:B------:R-:W-:Y:S01]  /*5350*/  ULEA UR6, UR27, UR45, 0x3 ;  /* 0x0000002d1b067291 */ /* 0x000fe2000f8e183f */
[----:B------:R-:W-:-:S05]  /*5360*/  IMAD.U32 R8, RZ, RZ, UR26 ;  /* 0x0000001aff087e24 */ /* 0x000fca000f8e00ff */
[----:B------:R-:W-:-:S04]  /*5370*/  SHF.L.U32 R8, R8, 0x1f, RZ ;  /* 0x0000001f08087819 */ /* 0x000fc800000006ff */
[----:B------:R0:W1:Y:S01]  /*5380*/  SYNCS.PHASECHK.TRANS64.TRYWAIT P2, [UR6+0x16830], R8 ;  /* 0x01683008ff0075a7 */ /* 0x0000620008040146 */
[----:B------:R-:W-:Y:S05]  /*5390*/  @!P0 BRA `(.L_x_11341) ;  /* 0x0000000000048947 */ /* 0x000fea0003800000 */
[----:B------:R-:W-:Y:S01]  /*53a0*/  BPT.TRAP 0x1 ;  /* 0x000000040000795c */ /* 0x000fe20000300000 */
.L_x_11341:
[----:B-1----:R-:W-:Y:S05]  /*53b0*/  @P2 BRA `(.L_x_11339) ;  /* 0x0000000000082947 */ /* 0x002fea0003800000 */
[----:B------:R-:W1:Y:S02]  /*53c0*/  SYNCS.PHASECHK.TRANS64.TRYWAIT P2, [UR6+0x16830], R8 ;  /* 0x01683008ff0075a7 */ /* 0x000e640008040146 */
[----:B-1----:R-:W-:Y:S05]  /*53d0*/  @!P2 BRA `(.L_x_11342) ;  /* 0x000000f80004a947 */ /* 0x002fea0003800000 */
.L_x_11339:
[----:B------:R-:W2:Y:S01]  /*53e0*/  S2R R10, SR_TID.X ;  /* 0x00000000000a7919 */ /* 0x000ea20000002100 */
        /* <DEDUP_REMOVED lines=8> */
[----:B--2---:R-:W-:-:S05]  /*5470*/  SHF.R.U32.HI R10, RZ, 0x7, R10 ;  /* 0x00000007ff0a7819 */ /* 0x004fca000001160a */
[----:B01----:R-:W-:-:S05]  /*5480*/  VIADD R8, R10, 0x8 ;  /* 0x000000080a087836 */ /* 0x003fca0000000000 */
        /* <DEDUP_REMOVED lines=16> */
.L_x_11344:
[----:B------:R-:W-:Y:S01]  /*5590*/  ULEA UR6, UR39, UR45, 0x3 ;  /* 0x0000002d27067291 */ /* 0x000fe2000f8e183f */
[----:B------:R-:W-:-:S05]  /*55a0*/  IMAD.U32 R8, RZ, RZ, UR38 ;  /* 0x00000026ff087e24 */ /* 0x000fca000f8e00ff */
[----:B------:R-:W-:-:S04]  /*55b0*/  SHF.L.U32 R8, R8, 0x1f, RZ ;  /* 0x0000001f08087819 */ /* 0x000fc800000006ff */
[----:B------:R0:W1:Y:S01]  /*55c0*/  SYNCS.PHASECHK.TRANS64.TRYWAIT P2, [UR6+0x16850], R8 ;  /* 0x01685008ff0075a7 */ /* 0x0000620008040146 */
[----:B------:R-:W-:Y:S05]  /*55d0*/  @!P0 BRA `(.L_x_11345) ;  /* 0x0000000000048947 */ /* 0x000fea0003800000 */
[----:B------:R-:W-:Y:S01]  /*55e0*/  BPT.TRAP 0x1 ;  /* 0x000000040000795c */ /* 0x000fe20000300000 */
.L_x_11345:
[----:B-1----:R-:W-:Y:S05]  /*55f0*/  @P2 BRA `(.L_x_11343) ;  /* 0x0000000000082947 */ /* 0x002fea0003800000 */
[----:B------:R-:W1:Y:S02]  /*5600*/  SYNCS.PHASECHK.TRANS64.TRYWAIT P2, [UR6+0x16850], R8 ;  /* 0x01685008ff0075a7 */ /* 0x000e640008040146 */
[----:B-1----:R-:W-:Y:S05]  /*5610*/  @!P2 BRA `(.L_x_11346) ;  /* 0x000000f4008ca947 */ /* 0x002fea0003800000 */
.L_x_11343:
        /* <DEDUP_REMOVED lines=9> */
[----:B01----:R-:W-:Y:S01]  /*56b0*/  FMUL.FTZ R8, R24, UR23 ;  /* 0x0000001718087c20 */ /* 0x003fe20008410000 */
        /* <DEDUP_REMOVED lines=56> */
[----:B------:R-:W-:Y:S02]  /*5a40*/  IMAD.SHL.U32 R82, R0, 0x80, RZ ;  /* 0x0000008000527824 */ /* 0x000fe400078e00ff */
        /* <DEDUP_REMOVED lines=9> */
[----:B------:R-:W-:Y:S01]  /*5ae0*/  FMUL.FTZ R83, R84, UR23 ;  /* 0x0000001754537c20 */ /* 0x000fe20008410000 */
[----:B------:R-:W-:Y:S01]  /*5af0*/  FMUL.FTZ R84, R85, UR23 ;  /* 0x0000001755547c20 */ /* 0x000fe20008410000 */
[----:B------:R-:W-:Y:S01]  /*5b00*/  FMUL.FTZ R79, R86, UR23 ;  /* 0x00000017564f7c20 */ /* 0x000fe20008410000 */
[----:B------:R-:W-:Y:S01]  /*5b10*/  FMUL.FTZ R81, R87, UR23 ;  /* 0x0000001757517c20 */ /* 0x000fe20008410000 */
[----:B------:R-:W-:Y:S01]  /*5b20*/  @!P1 LEA R39, R39, UR45, 0x3 ;  /* 0x0000002d27279c11 */ /* 0x000fe2000f8e18ff */
[----:B------:R-:W0:Y:S01]  /*5b30*/  MUFU.TANH R8, R8 ;  /* 0x0000000800087308 */ /* 0x000e220000002400 */
[----:B------:R-:W-:-:S02]  /*5b40*/  IADD3 R85, R17, 0x1, -R82 ;  /* 0x0000000111557810 */ /* 0x000fc40007ffe852 */
[----:B------:R-:W-:Y:S01]  /*5b50*/  SEL R38, R38, 0x9, !P2 ;  /* 0x0000000926267807 */ /* 0x000fe20005000000 */
[----:B------:R-:W-:Y:S01]  /*5b60*/  @!P1 VIADD R39, R39, 0x16840 ;  /* 0x0001684027279836 */ /* 0x000fe20000000000 */
[----:B------:R-:W-:Y:S01]  /*5b70*/  PLOP3.LUT P2, PT, PT, PT, UP0, 0x40, 0x0 ;  /* 0x000000000000781c */ /* 0x000fe20003f4e808 */
[----:B------:R-:W-:Y:S02]  /*5b80*/  IMAD.IADD R85, R85, 0x1, -R18 ;  /* 0x0000000155557824 */ /* 0x000fe400078e0a12 */
[----:B------:R-:W1:Y:S01]  /*5b90*/  MUFU.TANH R10, R10 ;  /* 0x0000000a000a7308 */ /* 0x000e620000002400 */
[----:B------:R-:W-:Y:S01]  /*5ba0*/  @!P1 PRMT R39, RZ, 0x654, R39 ;  /* 0x00000654ff279816 */ /* 0x000fe20000000027 */
[----:B------:R-:W-:-:S04]  /*5bb0*/  IMAD R85, R16, -0x2, R85 ;  /* 0xfffffffe10557824 */ /* 0x000fc800078e0255 */
[----:B------:R-:W-:Y:S02]  /*5bc0*/  VIADD R87, R85, UR21 ;  /* 0x0000001555577c36 */ /* 0x000fe40008000000 */
[----:B------:R-:W2:Y:S01]  /*5bd0*/  MUFU.TANH R12, R12 ;  /* 0x0000000c000c7308 */ /* 0x000ea20000002400 */
[----:B------:R-:W-:Y:S02]  /*5be0*/  WARPGROUP.DEPBAR.LE gsb0, 0x0 ;  /* 0x00008000000079c5 */ /* 0x000fe40000010000 */
[----:B------:R-:W-:-:S05]  /*5bf0*/  WARPGROUP.ARRIVE ;  /* 0x00000000000079c5 */ /* 0x000fca0000000000 */
[----:B------:R-:W3:Y:S01]  /*5c00*/  MUFU.TANH R14, R14 ;  /* 0x0000000e000e7308 */ /* 0x000ee20000002400 */
[----:B------:R-:W-:Y:S01]  /*5c10*/  HGMMA.64x64x16.F32 R88, R144, gdesc[UR4].tnspB, R88, gsb0 ;  /* 0x40e0000490587df0 */ /* 0x000fe20008000858 */
[----:B------:R-:W-:Y:S01]  /*5c20*/  UIADD3 UR6, UR10, 0x100, URZ ;  /* 0x000001000a067890 */ /* 0x000fe2000fffe03f */
[----:B------:R-:W-:-:S05]  /*5c30*/  UMOV UR7, 0x40000040 ;  /* 0x4000004000077882 */ /* 0x000fca0000000000 */
        /* <DEDUP_REMOVED lines=12> */
[----:B------:R-:W-:Y:S01]  /*5d00*/  HGMMA.64x64x16.F32 R88, R140, gdesc[UR4].tnspB, R88, gsb0 ;  /* 0x40e000048c587df0 */ /* 0x000fe20008000858 */
        /* <DEDUP_REMOVED lines=74> */
[----:B------:R-:W-:Y:S03]  /*61b0*/  HGMMA.64x64x16.F32 R88, R120, gdesc[UR4].tnspB, R88, gsb0 ;  /* 0x40e0000478587df0 */ /* 0x000fe60008000858 */
[----:B------:R-:W-:Y:S02]  /*61c0*/  WARPGROUP.DEPBAR.LE gsb0, 0x0 ;  /* 0x00008000000079c5 */ /* 0x000fe40000010000 */
[----:B------:R0:W-:Y:S06]  /*61d0*/  BAR.ARV R38, 0x100 ;  /* 0x000400260000751d */ /* 0x0001ec0000002000 */
[----:B------:R-:W-:Y:S01]  /*61e0*/  VIADD R120, R85, UR22 ;  /* 0x0000001655787c36 */ /* 0x000fe20008000000 */
[----:B------:R0:W-:Y:S01]  /*61f0*/  @!P1 SYNCS.ARRIVE.TRANS64.RED.A1T0 RZ, [R39+URZ], RZ ;  /* 0x000000ff27ff99a7 */ /* 0x0001e2000810043f */
[----:B------:R-:W-:-:S02]  /*6200*/  IMAD.IADD R85, R4, 0x1, R87 ;  /* 0x0000000104557824 */ /* 0x000fc400078e0257 */
[----:B------:R-:W-:Y:S01]  /*6210*/  IMAD.IADD R86, R4, 0x1, R120 ;  /* 0x0000000104567824 */ /* 0x000fe200078e0278 */
[----:B-1234-:R-:W-:Y:S06]  /*6220*/  @P2 BRA `(.L_x_11347) ;  /* 0x0000000000582947 */ /* 0x01efec0003800000 */
[----:B------:R-:W-:Y:S01]  /*6230*/  ISETP.GT.AND P2, PT, R15, -0x1, PT ;  /* 0xffffffff0f00780c */ /* 0x000fe20003f44270 */
[----:B------:R-:W-:-:S12]  /*6240*/  BSSY B0, `(.L_x_11348) ;  /* 0x0000010000007945 */ /* 0x000fd80003800000 */
[----:B------:R-:W-:Y:S05]  /*6250*/  @P2 BRA `(.L_x_11349) ;  /* 0x0000000000202947 */ /* 0x000fea0003800000 */
[----:B------:R-:W-:-:S05]  /*6260*/  IMAD.U32 R123, RZ, RZ, UR25 ;  /* 0x00000019ff7b7e24 */ /* 0x000fca000f8e00ff */
[----:B------:R-:W-:-:S13]  /*6270*/  ISETP.NE.AND P2, PT, R123, 0x1, PT ;  /* 0x000000017b00780c */ /* 0x000fda0003f45270 */
[----:B0-----:R-:W0:Y:S02]  /*6280*/  @P2 LDC.64 R38, c[0x0][0x9e8] ;  /* 0x00027a00ff262b82 */ /* 0x001e240000000a00 */
[----:B0-----:R-:W-:-:S04]  /*6290*/  @P2 IMAD.HI.U32 R122, R11, R38, RZ ;  /* 0x000000260b7a2227 */ /* 0x001fc800078e00ff */
[----:B------:R-:W-:Y:S01]  /*62a0*/  IMAD.MOV.U32 R38, RZ, RZ, R11 ;  /* 0x000000ffff267224 */ /* 0x000fe200078e000b */
[----:B------:R-:W-:-:S04]  /*62b0*/  @P2 SHF.R.U32.HI R38, RZ, R39, R122 ;  /* 0x00000027ff262219 */ /* 0x000fc8000001167a */
[----:B------:R-:W-:Y:S01]  /*62c0*/  LOP3.LUT R121, RZ, R38, RZ, 0x33, !PT ;  /* 0x00000026ff797212 */ /* 0x000fe200078e33ff */
[----:B------:R-:W-:Y:S06]  /*62d0*/  BRA `(.L_x_11350) ;  /* 0x0000000000187947 */ /* 0x000fec0003800000 */
.L_x_11349:
[----:B------:R-:W-:Y:S02]  /*62e0*/  IMAD.U32 R123, RZ, RZ, UR25 ;  /* 0x00000019ff7b7e24 */ /* 0x000fe4000f8e00ff */
[----:B------:R-:W-:-:S03]  /*62f0*/  IMAD.MOV.U32 R121, RZ, RZ, R15 ;  /* 0x000000ffff797224 */ /* 0x000fc600078e000f */
[----:B------:R-:W-:-:S13]  /*6300*/  ISETP.NE.AND P2, PT, R123, 0x1, PT ;  /* 0x000000017b00780c */ /* 0x000fda0003f45270 */
[----:B0-----:R-:W0:Y:S02]  /*6310*/  @P2 LDC.64 R38, c[0x0][0x9e8] ;  /* 0x00027a00ff262b82 */ /* 0x001e240000000a00 */
[----:B0-----:R-:W-:-:S05]  /*6320*/  @P2 IMAD.HI.U32 R38, R15, R38, RZ ;  /* 0x000000260f262227 */ /* 0x001fca00078e00ff */
[----:B------:R-:W-:-:S07]  /*6330*/  @P2 SHF.R.U32.HI R121, RZ, R39, R38 ;  /* 0x00000027ff792219 */ /* 0x000fce0000011626 */
.L_x_11350:
[----:B------:R-:W-:Y:S05]  /*6340*/  BSYNC B0 ;  /* 0x0000000000007941 */ /* 0x000fea0003800000 */
.L_x_11348:
[----:B------:R-:W-:-:S04]  /*6350*/  IMAD R39, R121, R123, -R82 ;  /* 0x0000007b79277224 */ /* 0x000fc800078e0a52 */
[----:B------:R-:W-:-:S05]  /*6360*/  IMAD R39, R16, -0x2, R39 ;  /* 0xfffffffe10277824 */ /* 0x000fca00078e0227 */
[----:B------:R-:W-:Y:S02]  /*6370*/  VIADDMNMX R86, R39, R123, R86, PT ;  /* 0x0000007b27567246 */ /* 0x000fe40003800156 */
[----:B------:R-:W-:-:S07]  /*6380*/  VIMNMX R85, R85, R39, !PT ;  /* 0x0000002755557248 */ /* 0x000fce0007fe0100 */
.L_x_11347:
[----:B------:R-:W-:Y:S01]  /*6390*/  ISETP.GT.AND P2, PT, R0, -0x1, PT ;  /* 0xffffffff0000780c */ /* 0x000fe20003f44270 */
[C---:B------:R-:W-:Y:S02]  /*63a0*/  IMAD.IADD R120, R5.reuse, 0x1, R120 ;  /* 0x0000000105787824 */ /* 0x040fe400078e0278 */
[----:B------:R-:W-:Y:S01]  /*63b0*/  IMAD.IADD R87, R5, 0x1, R87 ;  /* 0x0000000105577824 */ /* 0x000fe200078e0257 */
[C---:B------:R-:W-:Y:S02]  /*63c0*/  ISETP.GT.AND P5, PT, R85.reuse, RZ, P2 ;  /* 0x000000ff5500720c */ /* 0x040fe400017a4270 */
[C---:B------:R-:W-:Y:S02]  /*63d0*/  ISETP.GT.AND P4, PT, R85.reuse, 0x1, P2 ;  /* 0x000000015500780c */ /* 0x040fe40001784270 */
[----:B------:R-:W-:Y:S02]  /*63e0*/  ISETP.LT.OR P5, PT, R86, 0x1, P5 ;  /* 0x000000015600780c */ /* 0x000fe40002fa1670 */
[----:B------:R-:W-:-:S02]  /*63f0*/  ISETP.GT.AND P6, PT, R85, 0x8, P2 ;  /* 0x000000085500780c */ /* 0x000fc400017c4270 */
[----:B0-----:R-:W-:Y:S02]  /*6400*/  FSEL R8, R8, -INF , !P5 ;  /* 0xff80000008087808 */ /* 0x001fe40006800000 */
        /* <DEDUP_REMOVED lines=104> */
.L_x_11353:
[----:B------:R-:W-:Y:S02]  /*6a90*/  IMAD.U32 R121, RZ, RZ, UR25 ;  /* 0x00000019ff797e24 */ /* 0x000fe4000f8e00ff */
[----:B------:R-:W-:-:S03]  /*6aa0*/  IMAD.MOV.U32 R85, RZ, RZ, R13 ;  /* 0x000000ffff557224 */ /* 0x000fc600078e000d */
[----:B------:R-:W-:-:S13]  /*6ab0*/  ISETP.NE.AND P3, PT, R121, 0x1, PT ;  /* 0x000000017900780c */ /* 0x000fda0003f65270 */
[----:B------:R-:W0:Y:S02]  /*6ac0*/  @P3 LDC.64 R20, c[0x0][0x9e8] ;  /* 0x00027a00ff143b82 */ /* 0x000e240000000a00 */
[----:B0-----:R-:W-:-:S05]  /*6ad0*/  @P3 IMAD.HI.U32 R20, R13, R20, RZ ;  /* 0x000000140d143227 */ /* 0x001fca00078e00ff */
[----:B------:R-:W-:-:S07]  /*6ae0*/  @P3 SHF.R.U32.HI R85, RZ, R21, R20 ;  /* 0x00000015ff553219 */ /* 0x000fce0000011614 */
.L_x_11354:
[----:B------:R-:W-:Y:S05]  /*6af0*/  BSYNC B0 ;  /* 0x0000000000007941 */ /* 0x000fea0003800000 */
.L_x_11352:
[----:B------:R-:W-:-:S04]  /*6b00*/  IMAD R21, R85, R121, -R82 ;  /* 0x0000007955157224 */ /* 0x000fc800078e0a52 */
[----:B------:R-:W-:-:S05]  /*6b10*/  IMAD R21, R16, -0x2, R21 ;  /* 0xfffffffe10157824 */ /* 0x000fca00078e0215 */
[----:B------:R-:W-:Y:S02]  /*6b20*/  VIADDMNMX R120, R21, R121, R120, PT ;  /* 0x0000007915787246 */ /* 0x000fe40003800178 */
[----:B------:R-:W-:-:S07]  /*6b30*/  VIMNMX R87, R87, R21, !PT ;  /* 0x0000001557577248 */ /* 0x000fce0007fe0100 */
.L_x_11351:
[----:B------:R-:W-:Y:S01]  /*6b40*/  FMNMX.FTZ R21, R8, R7, !PT ;  /* 0x0000000708157209 */ /* 0x000fe20007810000 */
[----:B------:R-:W-:Y:S01]  /*6b50*/  UMOV UR10, UR24 ;  /* 0x00000018000a7c82 */ /* 0x000fe20008000000 */
[----:B------:R-:W-:Y:S01]  /*6b60*/  ISETP.GT.AND P5, PT, R87, 0x8, P2 ;  /* 0x000000085700780c */ /* 0x000fe200017a4270 */
[----:B------:R-:W-:Y:S01]  /*6b70*/  UMOV UR38, UR26 ;  /* 0x0000001a00267c82 */ /* 0x000fe20008000000 */
        /* <DEDUP_REMOVED lines=61> */
[----:B------:R-:W-:-:S03]  /*6f50*/  ISETP.GT.AND P4, PT, R87, 0x48, P2 ;  /* 0x000000485700780c */ /* 0x000fc60001784270 */
[----:B------:R-:W0:Y:S01]  /*6f60*/  SHFL.BFLY PT, R20, R21, 0x2, 0x1f ;  /* 0x0c401f0015147f89 */ /* 0x000e2200000e0000 */
[----:B------:R-:W-:-:S04]  /*6f70*/  ISETP.LT.OR P4, PT, R120, 0x49, P4 ;  /* 0x000000497800780c */ /* 0x000fc80002781670 */
[----:B------:R-:W-:Y:S02]  /*6f80*/  FSEL R56, R56, -INF , !P4 ;  /* 0xff80000038387808 */ /* 0x000fe40006000000 */
[----:B------:R-:W-:-:S04]  /*6f90*/  ISETP.GT.AND P4, PT, R87, 0x51, P2 ;  /* 0x000000515700780c */ /* 0x000fc80001784270 */
[----:B------:R-:W-:-:S04]  /*6fa0*/  ISETP.LT.OR P4, PT, R120, 0x52, P4 ;  /* 0x000000527800780c */ /* 0x000fc80002781670 */
[----:B------:R-:W-:Y:S02]  /*6fb0*/  FSEL R61, R61, -INF , !P4 ;  /* 0xff8000003d3d7808 */ /* 0x000fe40006000000 */
[----:B------:R-:W-:-:S04]  /*6fc0*/  ISETP.GT.AND P4, PT, R87, 0x60, P2 ;  /* 0x000000605700780c */ /* 0x000fc80001784270 */
[----:B------:R-:W-:Y:S02]  /*6fd0*/  ISETP.LT.OR P4, PT, R120, 0x61, P4 ;  /* 0x000000617800780c */ /* 0x000fe40002781670 */
[----:B0-----:R-:W-:Y:S02]  /*6fe0*/  FMNMX.FTZ R82, R21, R20, !PT ;  /* 0x0000001415527209 */ /* 0x001fe40007810000 */
[----:B------:R-:W-:Y:S02]  /*6ff0*/  FSEL R68, R68, -INF , !P4 ;  /* 0xff80000044447808 */ /* 0x000fe40006000000 */
[----:B------:R-:W-:Y:S01]  /*7000*/  ISETP.GT.AND P4, PT, R87, 0x69, P2 ;  /* 0x000000695700780c */ /* 0x000fe20001784270 */
[----:B------:R-:W0:Y:S03]  /*7010*/  SHFL.BFLY PT, R85, R82, 0x1, 0x1f ;  /* 0x0c201f0052557f89 */ /* 0x000e2600000e0000 */
[----:B------:R-:W-:-:S04]  /*7020*/  ISETP.LT.OR P4, PT, R120, 0x6a, P4 ;  /* 0x0000006a7800780c */ /* 0x000fc80002781670 */
[----:B------:R-:W-:Y:S02]  /*7030*/  FSEL R73, R73, -INF , !P4 ;  /* 0xff80000049497808 */ /* 0x000fe40006000000 */
[----:B------:R-:W-:-:S04]  /*7040*/  ISETP.GT.AND P4, PT, R87, 0x78, P2 ;  /* 0x000000785700780c */ /* 0x000fc80001784270 */
[----:B------:R-:W-:Y:S02]  /*7050*/  ISETP.LT.OR P4, PT, R120, 0x79, P4 ;  /* 0x000000797800780c */ /* 0x000fe40002781670 */
[----:B0-----:R-:W-:-:S04]  /*7060*/  FMNMX.FTZ R20, R82, R85, !PT ;  /* 0x0000005552147209 */ /* 0x001fc80007810000 */
[C---:B------:R-:W-:Y:S01]  /*7070*/  FSETP.NEU.FTZ.AND P6, PT, R20.reuse, -INF , PT ;  /* 0xff8000001400780b */ /* 0x040fe20003fdd000 */
[----:B------:R-:W-:-:S05]  /*7080*/  FMUL.FTZ R85, R20, UR10 ;  /* 0x0000000a14557c20 */ /* 0x000fca0008410000 */
[----:B------:R-:W-:-:S05]  /*7090*/  FSEL R21, R85, RZ, P6 ;  /* 0x000000ff55157208 */ /* 0x000fca0003000000 */
        /* <DEDUP_REMOVED lines=9> */
[----:B------:R0:W-:Y:S01]  /*7130*/  MUFU.EX2 R29, R10 ;  /* 0x0000000a001d7308 */ /* 0x0001e20000000800 */
[----:B------:R-:W-:Y:S01]  /*7140*/  FSEL R26, R79, -INF , !P4 ;  /* 0xff8000004f1a7808 */ /* 0x000fe20006000000 */
[--C-:B------:R-:W-:Y:S01]  /*7150*/  FFMA.FTZ R140, R34, UR10, -R21.reuse ;  /* 0x0000000a228c7c23 */ /* 0x100fe20008010815 */
[----:B------:R-:W-:Y:S01]  /*7160*/  FSEL R36, R36, -INF , !P5 ;  /* 0xff80000024247808 */ /* 0x000fe20006800000 */
[--C-:B------:R-:W-:Y:S01]  /*7170*/  FFMA.FTZ R27, R27, UR10, -R21.reuse ;  /* 0x0000000a1b1b7c23 */ /* 0x100fe20008010815 */
[----:B------:R-:W-:Y:S01]  /*7180*/  ISETP.GT.AND P5, PT, R87, RZ, P2 ;  /* 0x000000ff5700720c */ /* 0x000fe200017a4270 */
[--C-:B------:R-:W-:Y:S01]  /*7190*/  FFMA.FTZ R122, R83, UR10, -R21.reuse ;  /* 0x0000000a537a7c23 */ /* 0x100fe20008010815 */
[----:B------:R-:W-:Y:S01]  /*71a0*/  FSEL R34, R20, RZ, P6 ;  /* 0x000000ff14227208 */ /* 0x000fe20003000000 */
[----:B------:R-:W-:Y:S01]  /*71b0*/  MUFU.EX2 R148, R148 ;  /* 0x0000009400947308 */ /* 0x000fe20000000800 */
[----:B------:R-:W-:Y:S01]  /*71c0*/  ISETP.LT.OR P5, PT, R120, 0x1, P5 ;  /* 0x000000017800780c */ /* 0x000fe20002fa1670 */
[----:B------:R-:W-:Y:S01]  /*71d0*/  FFMA.FTZ R31, R31, UR10, -R21 ;  /* 0x0000000a1f1f7c23 */ /* 0x000fe20008010815 */
[----:B0-----:R-:W-:Y:S01]  /*71e0*/  FSEL R10, R37, -INF , !P3 ;  /* 0xff800000250a7808 */ /* 0x001fe20005800000 */
[----:B------:R-:W-:Y:S01]  /*71f0*/  FADD.FTZ R34, -R34, R7 ;  /* 0x0000000722227221 */ /* 0x000fe20000010100 */
[----:B------:R-:W-:Y:S01]  /*7200*/  FSEL R39, R12, -INF , !P5 ;  /* 0xff8000000c277808 */ /* 0x000fe20006800000 */
[--C-:B------:R-:W-:Y:S01]  /*7210*/  FFMA.FTZ R35, R35, UR10, -R21.reuse ;  /* 0x0000000a23237c23 */ /* 0x100fe20008010815 */
[----:B------:R-:W-:Y:S01]  /*7220*/  ISETP.GT.AND P3, PT, R87, 0x29, P2 ;  /* 0x000000295700780c */ /* 0x000fe20001764270 */
[----:B------:R-:W-:Y:S01]  /*7230*/  FMUL.FTZ R7, R34, UR10 ;  /* 0x0000000a22077c20 */ /* 0x000fe20008410000 */
[----:B------:R-:W-:Y:S01]  /*7240*/  FMNMX.FTZ R85, R39, R6, !PT ;  /* 0x0000000627557209 */ /* 0x000fe20007810000 */
[----:B------:R-:W-:Y:S01]  /*7250*/  MUFU.EX2 R150, R150 ;  /* 0x0000009600967308 */ /* 0x000fe20000000800 */
[----:B------:R-:W-:Y:S01]  /*7260*/  ISETP.LT.OR P5, PT, R120, 0x2a, P3 ;  /* 0x0000002a7800780c */ /* 0x000fe20001fa1670 */
[--C-:B------:R-:W-:Y:S01]  /*7270*/  FFMA.FTZ R142, R40, UR10, -R21.reuse ;  /* 0x0000000a288e7c23 */ /* 0x100fe20008010815 */
[----:B------:R-:W-:Y:S01]  /*7280*/  FMNMX.FTZ R85, R14, R85, !PT ;  /* 0x000000550e557209 */ /* 0x000fe20007810000 */
[--C-:B------:R-:W-:Y:S01]  /*7290*/  FFMA.FTZ R41, R41, UR10, -R21.reuse ;  /* 0x0000000a29297c23 */ /* 0x100fe20008010815 */
[----:B------:R-:W-:Y:S01]  /*72a0*/  ISETP.GT.AND P3, PT, R87, 0x31, P2 ;  /* 0x000000315700780c */ /* 0x000fe20001764270 */
[--C-:B------:R-:W-:Y:S01]  /*72b0*/  FFMA.FTZ R136, R44, UR10, -R21.reuse ;  /* 0x0000000a2c887c23 */ /* 0x100fe20008010815 */
[----:B------:R-:W-:Y:S01]  /*72c0*/  FMNMX.FTZ R12, R24, R85, !PT ;  /* 0x00000055180c7209 */ /* 0x000fe20007810000 */
[----:B------:R-:W0:Y:S01]  /*72d0*/  MUFU.EX2 R7, R7 ;  /* 0x0000000700077308 */ /* 0x000e220000000800 */
[----:B------:R-:W-:Y:S01]  /*72e0*/  FSEL R43, R43, -INF , !P5 ;  /* 0xff8000002b2b7808 */ /* 0x000fe20006800000 */
[--C-:B------:R-:W-:Y:S01]  /*72f0*/  FFMA.FTZ R45, R45, UR10, -R21.reuse ;  /* 0x0000000a2d2d7c23 */ /* 0x100fe20008010815 */
[----:B------:R-:W-:Y:S01]  /*7300*/  FMNMX.FTZ R85, R25, R12, !PT ;  /* 0x0000000c19557209 */ /* 0x000fe20007810000 */
[--C-:B------:R-:W-:Y:S01]  /*7310*/  FFMA.FTZ R138, R50, UR10, -R21.reuse ;  /* 0x0000000a328a7c23 */ /* 0x100fe20008010815 */
[----:B------:R-:W-:Y:S01]  /*7320*/  ISETP.GT.AND P5, PT, R87, 0x38, P2 ;  /* 0x000000385700780c */ /* 0x000fe200017a4270 */
[--C-:B------:R-:W-:Y:S01]  /*7330*/  FFMA.FTZ R51, R51, UR10, -R21.reuse ;  /* 0x0000000a33337c23 */ /* 0x100fe20008010815 */
[----:B------:R-:W-:Y:S01]  /*7340*/  FMNMX.FTZ R85, R28, R85, !PT ;  /* 0x000000551c557209 */ /* 0x000fe20007810000 */
[----:B------:R1:W2:Y:S01]  /*7350*/  MUFU.EX2 R37, R38 ;  /* 0x0000002600257308 */ /* 0x0002a20000000800 */
[----:B------:R-:W-:Y:S01]  /*7360*/  ISETP.LT.OR P3, PT, R120, 0x32, P3 ;  /* 0x000000327800780c */ /* 0x000fe20001f61670 */
[--C-:B------:R-:W-:Y:S01]  /*7370*/  FFMA.FTZ R132, R54, UR10, -R21.reuse ;  /* 0x0000000a36847c23 */ /* 0x100fe20008010815 */
[----:B------:R-:W-:Y:S01]  /*7380*/  FMNMX.FTZ R85, R8, R85, !PT ;  /* 0x0000005508557209 */ /* 0x000fe20007810000 */
[--C-:B------:R-:W-:Y:S01]  /*7390*/  FFMA.FTZ R55, R55, UR10, -R21.reuse ;  /* 0x0000000a37377c23 */ /* 0x100fe20008010815 */
[----:B------:R-:W-:Y:S01]  /*73a0*/  FSEL R47, R47, -INF , !P3 ;  /* 0xff8000002f2f7808 */ /* 0x000fe20005800000 */
[----:B------:R-:W-:Y:S01]  /*73b0*/  FFMA.FTZ R134, R58, UR10, -R21 ;  /* 0x0000000a3a867c23 */ /* 0x000fe20008010815 */
[----:B------:R-:W-:Y:S01]  /*73c0*/  FMNMX.FTZ R12, R32, R85, !PT ;  /* 0x00000055200c7209 */ /* 0x000fe20007810000 */
[----:B------:R-:W3:Y:S01]  /*73d0*/  MUFU.EX2 R144, R144 ;  /* 0x0000009000907308 */ /* 0x000ee20000000800 */
[----:B------:R-:W-:Y:S01]  /*73e0*/  ISETP.LT.OR P5, PT, R120, 0x39, P5 ;  /* 0x000000397800780c */ /* 0x000fe20002fa1670 */
[----:B0-----:R-:W-:Y:S01]  /*73f0*/  FFMA.FTZ R34, R7, R3, R148 ;  /* 0x0000000307227223 */ /* 0x001fe20000010094 */
[----:B------:R-:W-:Y:S01]  /*7400*/  FMNMX.FTZ R85, R33, R12, !PT ;  /* 0x0000000c21557209 */ /* 0x000fe20007810000 */
[----:B-1----:R-:W-:Y:S01]  /*7410*/  IMAD.U32 R38, RZ, RZ, UR39 ;  /* 0x00000027ff267e24 */ /* 0x002fe2000f8e00ff */
[----:B------:R-:W-:Y:S01]  /*7420*/  ISETP.GT.AND P3, PT, R87, 0x40, P2 ;  /* 0x000000405700780c */ /* 0x000fe20001764270 */
[----:B------:R-:W-:Y:S01]  /*7430*/  FADD.FTZ R3, R29, R34 ;  /* 0x000000221d037221 */ /* 0x000fe20000010000 */
[----:B------:R-:W-:Y:S01]  /*7440*/  FMNMX.FTZ R85, R36, R85, !PT ;  /* 0x0000005524557209 */ /* 0x000fe20007810000 */
[----:B------:R-:W0:Y:S01]  /*7450*/  MUFU.EX2 R27, R27 ;  /* 0x0000001b001b7308 */ /* 0x000e220000000800 */
[----:B------:R-:W-:Y:S01]  /*7460*/  FSEL R48, R48, -INF , !P5 ;  /* 0xff80000030307808 */ /* 0x000fe20006800000 */
[----:B------:R-:W-:Y:S01]  /*7470*/  FADD.FTZ R34, R150, R3 ;  /* 0x0000000396227221 */ /* 0x000fe20000010000 */
[----:B------:R-:W-:Y:S01]  /*7480*/  FMNMX.FTZ R85, R10, R85, !PT ;  /* 0x000000550a557209 */ /* 0x000fe20007810000 */
[--C-:B------:R-:W-:Y:S01]  /*7490*/  FFMA.FTZ R59, R59, UR10, -R21.reuse ;  /* 0x0000000a3b3b7c23 */ /* 0x100fe20008010815 */
[----:B------:R-:W-:Y:S01]  /*74a0*/  ISETP.GT.AND P5, PT, R87, 0x41, P2 ;  /* 0x000000415700780c */ /* 0x000fe200017a4270 */
[--C-:B------:R-:W-:Y:S01]  /*74b0*/  FFMA.FTZ R128, R62, UR10, -R21.reuse ;  /* 0x0000000a3e807c23 */ /* 0x100fe20008010815 */
[----:B------:R-:W-:Y:S01]  /*74c0*/  FMNMX.FTZ R12, R42, R85, !PT ;  /* 0x000000552a0c7209 */ /* 0x000fe20007810000 */
[----:B------:R-:W1:Y:S01]  /*74d0*/  MUFU.EX2 R146, R146 ;  /* 0x0000009200927308 */ /* 0x000e620000000800 */
[----:B------:R-:W-:Y:S01]  /*74e0*/  ISETP.LT.OR P3, PT, R120, 0x41, P3 ;  /* 0x000000417800780c */ /* 0x000fe20001f61670 */
[--C-:B------:R-:W-:Y:S01]  /*74f0*/  FFMA.FTZ R63, R63, UR10, -R21.reuse ;  /* 0x0000000a3f3f7c23 */ /* 0x100fe20008010815 */
[----:B------:R-:W-:Y:S01]  /*7500*/  FMNMX.FTZ R85, R43, R12, !PT ;  /* 0x0000000c2b557209 */ /* 0x000fe20007810000 */
[--C-:B------:R-:W-:Y:S01]  /*7510*/  FFMA.FTZ R130, R66, UR10, -R21.reuse ;  /* 0x0000000a42827c23 */ /* 0x100fe20008010815 */
[----:B------:R-:W-:Y:S01]  /*7520*/  ISETP.LT.OR P5, PT, R120, 0x42, P5 ;  /* 0x000000427800780c */ /* 0x000fe20002fa1670 */
[--C-:B------:R-:W-:Y:S01]  /*7530*/  FFMA.FTZ R67, R67, UR10, -R21.reuse ;  /* 0x0000000a43437c23 */ /* 0x100fe20008010815 */
[----:B------:R-:W-:Y:S01]  /*7540*/  FMNMX.FTZ R12, R46, R85, !PT ;  /* 0x000000552e0c7209 */ /* 0x000fe20007810000 */
[----:B------:R-:W4:Y:S01]  /*7550*/  MUFU.EX2 R31, R31 ;  /* 0x0000001f001f7308 */ /* 0x000f220000000800 */
[----:B------:R-:W-:Y:S01]  /*7560*/  FSEL R52, R52, -INF , !P3 ;  /* 0xff80000034347808 */ /* 0x000fe20005800000 */
[--C-:B------:R-:W-:Y:S01]  /*7570*/  FFMA.FTZ R124, R70, UR10, -R21.reuse ;  /* 0x0000000a467c7c23 */ /* 0x100fe20008010815 */
[----:B------:R-:W-:Y:S01]  /*7580*/  FMNMX.FTZ R85, R47, R12, !PT ;  /* 0x0000000c2f557209 */ /* 0x000fe20007810000 */
[--C-:B------:R-:W-:Y:S01]  /*7590*/  FFMA.FTZ R71, R71, UR10, -R21.reuse ;  /* 0x0000000a47477c23 */ /* 0x100fe20008010815 */
[----:B------:R-:W-:Y:S01]  /*75a0*/  ISETP.GT.AND P3, PT, R87, 0x49, P2 ;  /* 0x000000495700780c */ /* 0x000fe20001764270 */
[--C-:B------:R-:W-:Y:S01]  /*75b0*/  FFMA.FTZ R126, R74, UR10, -R21.reuse ;  /* 0x0000000a4a7e7c23 */ /* 0x100fe20008010815 */
[----:B------:R-:W-:Y:S01]  /*75c0*/  FMNMX.FTZ R12, R48, R85, !PT ;  /* 0x00000055300c7209 */ /* 0x000fe20007810000 */
[----:B------:R-:W5:Y:S01]  /*75d0*/  MUFU.EX2 R140, R140 ;  /* 0x0000008c008c7308 */ /* 0x000f620000000800 */
[----:B------:R-:W-:Y:S01]  /*75e0*/  FSEL R53, R53, -INF , !P5 ;  /* 0xff80000035357808 */ /* 0x000fe20006800000 */
[----:B------:R-:W-:Y:S01]  /*75f0*/  FFMA.FTZ R75, R75, UR10, -R21 ;  /* 0x0000000a4b4b7c23 */ /* 0x000fe20008010815 */
[----:B------:R-:W-:Y:S01]  /*7600*/  FMNMX.FTZ R85, R49, R12, !PT ;  /* 0x0000000c31557209 */ /* 0x000fe20007810000 */
[----:B------:R-:W-:Y:S01]  /*7610*/  UMOV UR39, UR27 ;  /* 0x0000001b00277c82 */ /* 0x000fe20008000000 */
[----:B------:R-:W-:Y:S01]  /*7620*/  ISETP.GT.AND P5, PT, R87, 0x50, P2 ;  /* 0x000000505700780c */ /* 0x000fe200017a4270 */
[----:B------:R-:W-:Y:S01]  /*7630*/  FMUL.FTZ R88, R88, R7 ;  /* 0x0000000758587220 */ /* 0x000fe20000410000 */
[----:B------:R-:W-:Y:S01]  /*7640*/  FMNMX.FTZ R12, R52, R85, !PT ;  /* 0x00000055340c7209 */ /* 0x000fe20007810000 */
[----:B------:R-:W5:Y:S01]  /*7650*/  MUFU.EX2 R35, R35 ;  /* 0x0000002300237308 */ /* 0x000f620000000800 */
[----:B------:R-:W-:Y:S01]  /*7660*/  ISETP.LT.OR P3, PT, R120, 0x4a, P3 ;  /* 0x0000004a7800780c */ /* 0x000fe20001f61670 */
[-C--:B------:R-:W-:Y:S01]  /*7670*/  FMUL.FTZ R89, R89, R7.reuse ;  /* 0x0000000759597220 */ /* 0x080fe20000410000 */
[----:B------:R-:W-:Y:S01]  /*7680*/  FMNMX.FTZ R85, R53, R12, !PT ;  /* 0x0000000c35557209 */ /* 0x000fe20007810000 */
[-C--:B------:R-:W-:Y:S01]  /*7690*/  FMUL.FTZ R92, R92, R7.reuse ;  /* 0x000000075c5c7220 */ /* 0x080fe20000410000 */
[----:B------:R-:W-:Y:S01]  /*76a0*/  FSEL R57, R57, -INF , !P3 ;  /* 0xff80000039397808 */ /* 0x000fe20005800000 */
[----:B------:R-:W-:Y:S01]  /*76b0*/  FMUL.FTZ R93, R93, R7 ;  /* 0x000000075d5d7220 */ /* 0x000fe20000410000 */
[----:B------:R-:W-:Y:S01]  /*76c0*/  ISETP.LT.OR P5, PT, R120, 0x51, P5 ;  /* 0x000000517800780c */ /* 0x000fe20002fa1670 */
[----:B------:R-:W5:Y:S01]  /*76d0*/  MUFU.EX2 R142, R142 ;  /* 0x0000008e008e7308 */ /* 0x000f620000000800 */
[----:B------:R-:W-:Y:S01]  /*76e0*/  FMNMX.FTZ R12, R56, R85, !PT ;  /* 0x00000055380c7209 */ /* 0x000fe20007810000 */
[-C--:B------:R-:W-:Y:S01]  /*76f0*/  FMUL.FTZ R96, R96, R7.reuse ;  /* 0x0000000760607220 */ /* 0x080fe20000410000 */
[----:B------:R-:W-:Y:S01]  /*7700*/  ISETP.GT.AND P3, PT, R87, 0x58, P2 ;  /* 0x000000585700780c */ /* 0x000fe20001764270 */
[-C--:B------:R-:W-:Y:S01]  /*7710*/  FMUL.FTZ R97, R97, R7.reuse ;  /* 0x0000000761617220 */ /* 0x080fe20000410000 */
[----:B------:R-:W-:Y:S01]  /*7720*/  FSEL R60, R60, -INF , !P5 ;  /* 0xff8000003c3c7808 */ /* 0x000fe20006800000 */
[-C--:B------:R-:W-:Y:S01]  /*7730*/  FMUL.FTZ R100, R100, R7.reuse ;  /* 0x0000000764647220 */ /* 0x080fe20000410000 */
[----:B------:R-:W-:Y:S01]  /*7740*/  FMNMX.FTZ R85, R57, R12, !PT ;  /* 0x0000000c39557209 */ /* 0x000fe20007810000 */
[----:B------:R-:W5:Y:S01]  /*7750*/  MUFU.EX2 R41, R41 ;  /* 0x0000002900297308 */ /* 0x000f620000000800 */
[----:B------:R-:W-:Y:S01]  /*7760*/  ISETP.GT.AND P5, PT, R87, 0x59, P2 ;  /* 0x000000595700780c */ /* 0x000fe200017a4270 */
[-C--:B------:R-:W-:Y:S01]  /*7770*/  FMUL.FTZ R101, R101, R7.reuse ;  /* 0x0000000765657220 */ /* 0x080fe20000410000 */
[----:B------:R-:W-:Y:S01]  /*7780*/  ISETP.LT.OR P3, PT, R120, 0x59, P3 ;  /* 0x000000597800780c */ /* 0x000fe20001f61670 */
[----:B------:R-:W-:Y:S01]  /*7790*/  FMUL.FTZ R104, R104, R7 ;  /* 0x0000000768687220 */ /* 0x000fe20000410000 */
[----:B------:R-:W-:Y:S01]  /*77a0*/  FMNMX.FTZ R12, R60, R85, !PT ;  /* 0x000000553c0c7209 */ /* 0x000fe20007810000 */
[-C--:B------:R-:W-:Y:S01]  /*77b0*/  FMUL.FTZ R105, R105, R7.reuse ;  /* 0x0000000769697220 */ /* 0x080fe20000410000 */
[----:B------:R-:W-:Y:S01]  /*77c0*/  ISETP.LT.OR P5, PT, R120, 0x5a, P5 ;  /* 0x0000005a7800780c */ /* 0x000fe20002fa1670 */
[----:B------:R-:W5:Y:S01]  /*77d0*/  MUFU.EX2 R136, R136 ;  /* 0x0000008800887308 */ /* 0x000f620000000800 */
[----:B------:R-:W-:Y:S01]  /*77e0*/  FSEL R64, R64, -INF , !P3 ;  /* 0xff80000040407808 */ /* 0x000fe20005800000 */
[-C--:B------:R-:W-:Y:S01]  /*77f0*/  FMUL.FTZ R108, R108, R7.reuse ;  /* 0x000000076c6c7220 */ /* 0x080fe20000410000 */
[----:B------:R-:W-:Y:S01]  /*7800*/  FMNMX.FTZ R85, R61, R12, !PT ;  /* 0x0000000c3d557209 */ /* 0x000fe20007810000 */
[-C--:B------:R-:W-:Y:S01]  /*7810*/  FMUL.FTZ R109, R109, R7.reuse ;  /* 0x000000076d6d7220 */ /* 0x080fe20000410000 */
[----:B------:R-:W-:Y:S01]  /*7820*/  ISETP.GT.AND P3, PT, R87, 0x61, P2 ;  /* 0x000000615700780c */ /* 0x000fe20001764270 */
[----:B------:R-:W-:Y:S01]  /*7830*/  FMUL.FTZ R112, R112, R7 ;  /* 0x0000000770707220 */ /* 0x000fe20000410000 */
[----:B------:R-:W-:Y:S01]  /*7840*/  FSEL R65, R65, -INF , !P5 ;  /* 0xff80000041417808 */ /* 0x000fe20006800000 */
[----:B------:R-:W-:Y:S01]  /*7850*/  MUFU.EX2 R45, R45 ;  /* 0x0000002d002d7308 */ /* 0x000fe20000000800 */
[----:B------:R-:W-:Y:S01]  /*7860*/  FMNMX.FTZ R12, R64, R85, !PT ;  /* 0x00000055400c7209 */ /* 0x000fe20007810000 */
[-C--:B------:R-:W-:Y:S01]  /*7870*/  FMUL.FTZ R113, R113, R7.reuse ;  /* 0x0000000771717220 */ /* 0x080fe20000410000 */
[----:B------:R-:W-:Y:S01]  /*7880*/  ISETP.GT.AND P5, PT, R87, 0x68, P2 ;  /* 0x000000685700780c */ /* 0x000fe200017a4270 */
[-C--:B------:R-:W-:Y:S01]  /*7890*/  FMUL.FTZ R116, R116, R7.reuse ;  /* 0x0000000774747220 */ /* 0x080fe20000410000 */
[C---:B------:R-:W-:Y:S01]  /*78a0*/  ISETP.LT.OR P3, PT, R120.reuse, 0x62, P3 ;  /* 0x000000627800780c */ /* 0x040fe20001f61670 */
[----:B------:R-:W-:Y:S01]  /*78b0*/  FMUL.FTZ R117, R117, R7 ;  /* 0x0000000775757220 */ /* 0x000fe20000410000 */
[----:B------:R-:W-:Y:S01]  /*78c0*/  FMNMX.FTZ R85, R65, R12, !PT ;  /* 0x0000000c41557209 */ /* 0x000fe20007810000 */
[----:B------:R-:W-:Y:S01]  /*78d0*/  MUFU.EX2 R138, R138 ;  /* 0x0000008a008a7308 */ /* 0x000fe20000000800 */
[----:B------:R-:W-:Y:S01]  /*78e0*/  FSEL R69, R69, -INF , !P3 ;  /* 0xff80000045457808 */ /* 0x000fe20005800000 */
[----:B------:R-:W-:Y:S01]  /*78f0*/  IMAD.MOV.U32 R7, RZ, RZ, R20 ;  /* 0x000000ffff077224 */ /* 0x000fe200078e0014 */
[----:B------:R-:W-:-:S02]  /*7900*/  ISETP.LT.OR P5, PT, R120, 0x69, P5 ;  /* 0x000000697800780c */ /* 0x000fc40002fa1670 */
[----:B------:R-:W-:Y:S02]  /*7910*/  FMNMX.FTZ R12, R68, R85, !PT ;  /* 0x00000055440c7209 */ /* 0x000fe40007810000 */
        /* <DEDUP_REMOVED lines=15> */
[----:B------:R-:W-:Y:S01]  /*7a10*/  ISETP.LT.OR P2, PT, R120, 0x7a, P2 ;  /* 0x0000007a7800780c */ /* 0x000fe20001741670 */
[----:B------:R-:W-:Y:S01]  /*7a20*/  MUFU.EX2 R134, R134 ;  /* 0x0000008600867308 */ /* 0x000fe20000000800 */
[----:B------:R-:W-:Y:S01]  /*7a30*/  FMNMX.FTZ R85, R78, R85, !PT ;  /* 0x000000554e557209 */ /* 0x000fe20007810000 */
[----:B------:R-:W-:Y:S01]  /*7a40*/  FFMA.FTZ R120, R76, UR10, -R21 ;  /* 0x0000000a4c787c23 */ /* 0x000fe20008010815 */
[----:B------:R-:W-:Y:S02]  /*7a50*/  FSEL R81, R81, -INF , !P2 ;  /* 0xff80000051517808 */ /* 0x000fe40005000000 */
[----:B------:R-:W-:Y:S02]  /*7a60*/  FMNMX.FTZ R12, R26, R85, !PT ;  /* 0x000000551a0c7209 */ /* 0x000fe40007810000 */
[----:B------:R-:W-:Y:S01]  /*7a70*/  @!P1 LEA R38, R38, UR45, 0x3 ;  /* 0x0000002d26269c11 */ /* 0x000fe2000f8e18ff */
[----:B------:R-:W-:Y:S01]  /*7a80*/  MUFU.EX2 R59, R59 ;  /* 0x0000003b003b7308 */ /* 0x000fe20000000800 */
[----:B------:R-:W-:-:S02]  /*7a90*/  FMNMX.FTZ R12, R81, R12, !PT ;  /* 0x0000000c510c7209 */ /* 0x000fc40007810000 */
[----:B------:R-:W-:Y:S01]  /*7aa0*/  F2FP.F16.F32.PACK_AB R148, R29, R148 ;  /* 0x000000941d94723e */ /* 0x000fe200000000ff */
[----:B------:R-:W-:Y:S01]  /*7ab0*/  @!P1 VIADD R38, R38, 0x16860 ;  /* 0x0001686026269836 */ /* 0x000fe20000000000 */
[----:B--2---:R-:W-:Y:S01]  /*7ac0*/  F2FP.F16.F32.PACK_AB R150, R37, R150 ;  /* 0x000000962596723e */ /* 0x004fe200000000ff */
[----:B------:R-:W2:Y:S02]  /*7ad0*/  SHFL.BFLY PT, R79, R12, 0x2, 0x1f ;  /* 0x0c401f000c4f7f89 */ /* 0x000ea400000e0000 */
[----:B------:R-:W-:Y:S01]  /*7ae0*/  MUFU.EX2 R128, R128 ;  /* 0x0000008000807308 */ /* 0x000fe20000000800 */
[----:B------:R-:W-:-:S04]  /*7af0*/  @!P1 PRMT R38, RZ, 0x654, R38 ;  /* 0x00000654ff269816 */ /* 0x000fc80000000026 */
[----:B------:R5:W-:Y:S03]  /*7b00*/  @!P1 SYNCS.ARRIVE.TRANS64.RED.A1T0 RZ, [R38+URZ], RZ ;  /* 0x000000ff26ff99a7 */ /* 0x000be6000810043f */
[----:B------:R-:W-:Y:S08]  /*7b10*/  MUFU.EX2 R63, R63 ;  /* 0x0000003f003f7308 */ /* 0x000ff00000000800 */
[----:B------:R-:W-:Y:S01]  /*7b20*/  MUFU.EX2 R130, R130 ;  /* 0x0000008200827308 */ /* 0x000fe20000000800 */
[----:B--2---:R-:W-:Y:S01]  /*7b30*/  FMNMX.FTZ R30, R12, R79, !PT ;  /* 0x0000004f0c1e7209 */ /* 0x004fe20007810000 */
[----:B------:R-:W-:-:S06]  /*7b40*/  FFMA.FTZ R79, R80, UR10, -R21 ;  /* 0x0000000a504f7c23 */ /* 0x000fcc0008010815 */
[----:B------:R-:W-:Y:S01]  /*7b50*/  MUFU.EX2 R67, R67 ;  /* 0x0000004300437308 */ /* 0x000fe20000000800 */
[----:B------:R-:W-:Y:S01]  /*7b60*/  FFMA.FTZ R21, R84, UR10, -R21 ;  /* 0x0000000a54157c23 */ /* 0x000fe20008010815 */
[----:B------:R-:W2:Y:S06]  /*7b70*/  SHFL.BFLY PT, R85, R30, 0x1, 0x1f ;  /* 0x0c201f001e557f89 */ /* 0x000eac00000e0000 */
[----:B------:R-:W-:Y:S08]  /*7b80*/  MUFU.EX2 R124, R124 ;  /* 0x0000007c007c7308 */ /* 0x000ff00000000800 */
[----:B------:R-:W-:Y:S08]  /*7b90*/  MUFU.EX2 R71, R71 ;  /* 0x0000004700477308 */ /* 0x000ff00000000800 */
[----:B------:R-:W-:Y:S01]  /*7ba0*/  MUFU.EX2 R126, R126 ;  /* 0x0000007e007e7308 */ /* 0x000fe20000000800 */
[----:B--2---:R-:W-:-:S04]  /*7bb0*/  FMNMX.FTZ R12, R30, R85, !PT ;  /* 0x000000551e0c7209 */ /* 0x004fc80007810000 */
[C---:B------:R-:W-:Y:S01]  /*7bc0*/  FSETP.NEU.FTZ.AND P2, PT, R12.reuse, -INF , PT ;  /* 0xff8000000c00780b */ /* 0x040fe20003f5d000 */
[C---:B------:R-:W-:Y:S02]  /*7bd0*/  FMUL.FTZ R83, R12.reuse, UR10 ;  /* 0x0000000a0c537c20 */ /* 0x040fe40008410000 */
[----:B------:R-:W-:Y:S01]  /*7be0*/  MUFU.EX2 R75, R75 ;  /* 0x0000004b004b7308 */ /* 0x000fe20000000800 */
[----:B------:R-:W-:Y:S02]  /*7bf0*/  FSEL R3, R12, RZ, P2 ;  /* 0x000000ff0c037208 */ /* 0x000fe40001000000 */
[----:B------:R-:W-:Y:S02]  /*7c00*/  FSEL R83, R83, RZ, P2 ;  /* 0x000000ff53537208 */ /* 0x000fe40001000000 */
[----:B------:R-:W-:Y:S01]  /*7c10*/  ISETP.GT.AND P2, PT, R0, UR28, PT ;  /* 0x0000001c00007c0c */ /* 0x000fe2000bf44270 */
[----:B------:R-:W-:Y:S02]  /*7c20*/  FADD.FTZ R3, -R3, R6 ;  /* 0x0000000603037221 */ /* 0x000fe40000010100 */
[----:B------:R-:W-:Y:S01]  /*7c30*/  MUFU.EX2 R120, R120 ;  /* 0x0000007800787308 */ /* 0x000fe20000000800 */
[--C-:B------:R-:W-:Y:S01]  /*7c40*/  FFMA.FTZ R149, R14, UR10, -R83.reuse ;  /* 0x0000000a0e957c23 */ /* 0x100fe20008010853 */
[--C-:B------:R-:W-:Y:S01]  /*7c50*/  FFMA.FTZ R14, R25, UR10, -R83.reuse ;  /* 0x0000000a190e7c23 */ /* 0x100fe20008010853 */
[----:B------:R-:W-:Y:S01]  /*7c60*/  FADD.FTZ R25, R37, R34 ;  /* 0x0000002225197221 */ /* 0x000fe20000010000 */
[--C-:B------:R-:W-:Y:S01]  /*7c70*/  FFMA.FTZ R30, R39, UR10, -R83.reuse ;  /* 0x0000000a271e7c23 */ /* 0x100fe20008010853 */
[----:B------:R-:W-:Y:S01]  /*7c80*/  FMUL.FTZ R3, R3, UR10 ;  /* 0x0000000a03037c20 */ /* 0x000fe20008410000 */
[----:B------:R-:W-:Y:S01]  /*7c90*/  FFMA.FTZ R151, R24, UR10, -R83 ;  /* 0x0000000a18977c23 */ /* 0x000fe20008010853 */
[----:B---3--:R-:W-:Y:S01]  /*7ca0*/  FADD.FTZ R34, R144, R25 ;  /* 0x0000001990227221 */ /* 0x008fe20000010000 */
[--C-:B------:R-:W-:Y:S01]  /*7cb0*/  FFMA.FTZ R24, R33, UR10, -R83.reuse ;  /* 0x0000000a21187c23 */ /* 0x100fe20008010853 */
[----:B------:R-:W-:Y:S01]  /*7cc0*/  MUFU.EX2 R149, R149 ;  /* 0x0000009500957308 */ /* 0x000fe20000000800 */
[--C-:B------:R-:W-:Y:S01]  /*7cd0*/  FFMA.FTZ R145, R28, UR10, -R83.reuse ;  /* 0x0000000a1c917c23 */ /* 0x100fe20008010853 */
[----:B0-----:R-:W-:Y:S01]  /*7ce0*/  FADD.FTZ R25, R27, R34 ;  /* 0x000000221b197221 */ /* 0x001fe20000010000 */
[--C-:B------:R-:W-:Y:S01]  /*7cf0*/  FFMA.FTZ R141, R36, UR10, -R83.reuse ;  /* 0x0000000a248d7c23 */ /* 0x100fe20008010853 */
[--C-:B------:R-:W-:Y:S01]  /*7d00*/  FFMA.FTZ R8, R8, UR10, -R83.reuse ;  /* 0x0000000a08087c23 */ /* 0x100fe20008010853 */
[----:B------:R-:W-:Y:S01]  /*7d10*/  FFMA.FTZ R147, R32, UR10, -R83 ;  /* 0x0000000a20937c23 */ /* 0x000fe20008010853 */
[----:B-1----:R-:W-:Y:S01]  /*7d20*/  FADD.FTZ R34, R146, R25 ;  /* 0x0000001992227221 */ /* 0x002fe20000010000 */
[--C-:B------:R-:W-:Y:S01]  /*7d30*/  FFMA.FTZ R10, R10, UR10, -R83.reuse ;  /* 0x0000000a0a0a7c23 */ /* 0x100fe20008010853 */
[----:B------:R-:W-:Y:S01]  /*7d40*/  MUFU.EX2 R30, R30 ;  /* 0x0000001e001e7308 */ /* 0x000fe20000000800 */
[--C-:B------:R-:W-:Y:S01]  /*7d50*/  FFMA.FTZ R143, R42, UR10, -R83.reuse ;  /* 0x0000000a2a8f7c23 */ /* 0x100fe20008010853 */
[----:B----4-:R-:W-:Y:S01]  /*7d60*/  FADD.FTZ R33, R31, R34 ;  /* 0x000000221f217221 */ /* 0x010fe20000010000 */
[--C-:B------:R-:W-:Y:S01]  /*7d70*/  FFMA.FTZ R28, R43, UR10, -R83.reuse ;  /* 0x0000000a2b1c7c23 */ /* 0x100fe20008010853 */
[--C-:B------:R-:W-:Y:S01]  /*7d80*/  FFMA.FTZ R137, R46, UR10, -R83.reuse ;  /* 0x0000000a2e897c23 */ /* 0x100fe20008010853 */
[----:B------:R-:W-:Y:S01]  /*7d90*/  FFMA.FTZ R32, R47, UR10, -R83 ;  /* 0x0000000a2f207c23 */ /* 0x000fe20008010853 */
[----:B-----5:R-:W-:Y:S01]  /*7da0*/  FADD.FTZ R34, R140, R33 ;  /* 0x000000218c227221 */ /* 0x020fe20000010000 */
[--C-:B------:R-:W-:Y:S01]  /*7db0*/  FFMA.FTZ R139, R48, UR10, -R83.reuse ;  /* 0x0000000a308b7c23 */ /* 0x100fe20008010853 */
[----:B------:R0:W1:Y:S01]  /*7dc0*/  MUFU.EX2 R25, R3 ;  /* 0x0000000300197308 */ /* 0x0000620000000800 */
[--C-:B------:R-:W-:Y:S01]  /*7dd0*/  FFMA.FTZ R49, R49, UR10, -R83.reuse ;  /* 0x0000000a31317c23 */ /* 0x100fe20008010853 */
[----:B------:R-:W-:Y:S01]  /*7de0*/  FADD.FTZ R33, R35, R34 ;  /* 0x0000002223217221 */ /* 0x000fe20000010000 */
[--C-:B------:R-:W-:Y:S01]  /*7df0*/  FFMA.FTZ R133, R52, UR10, -R83.reuse ;  /* 0x0000000a34857c23 */ /* 0x100fe20008010853 */
[----:B------:R-:W-:Y:S01]  /*7e00*/  FFMA.FTZ R34, R53, UR10, -R83 ;  /* 0x0000000a35227c23 */ /* 0x000fe20008010853 */
[----:B------:R-:W-:Y:S01]  /*7e10*/  F2FP.F16.F32.PACK_AB R144, R27, R144 ;  /* 0x000000901b90723e */ /* 0x000fe200000000ff */
[----:B------:R-:W-:Y:S01]  /*7e20*/  FADD.FTZ R36, R142, R33 ;  /* 0x000000218e247221 */ /* 0x000fe20000010000 */
[--C-:B------:R-:W-:Y:S01]  /*7e30*/  FFMA.FTZ R135, R56, UR10, -R83.reuse ;  /* 0x0000000a38877c23 */ /* 0x100fe20008010853 */
[----:B------:R-:W2:Y:S01]  /*7e40*/  MUFU.EX2 R151, R151 ;  /* 0x0000009700977308 */ /* 0x000ea20000000800 */
[--C-:B------:R-:W-:Y:S01]  /*7e50*/  FFMA.FTZ R129, R60, UR10, -R83.reuse ;  /* 0x0000000a3c817c23 */ /* 0x100fe20008010853 */
[----:B0-----:R-:W-:Y:S01]  /*7e60*/  FADD.FTZ R3, R41, R36 ;  /* 0x0000002429037221 */ /* 0x001fe20000010000 */
[--C-:B------:R-:W-:Y:S01]  /*7e70*/  FFMA.FTZ R131, R64, UR10, -R83.reuse ;  /* 0x0000000a40837c23 */ /* 0x100fe20008010853 */
[--C-:B------:R-:W-:Y:S01]  /*7e80*/  FFMA.FTZ R68, R68, UR10, -R83.reuse ;  /* 0x0000000a44447c23 */ /* 0x100fe20008010853 */
[----:B------:R-:W-:Y:S01]  /*7e90*/  FFMA.FTZ R69, R69, UR10, -R83 ;  /* 0x0000000a45457c23 */ /* 0x000fe20008010853 */
[----:B------:R-:W-:Y:S01]  /*7ea0*/  FADD.FTZ R40, R136, R3 ;  /* 0x0000000388287221 */ /* 0x000fe20000010000 */
[--C-:B------:R-:W-:Y:S01]  /*7eb0*/  FFMA.FTZ R72, R72, UR10, -R83.reuse ;  /* 0x0000000a48487c23 */ /* 0x100fe20008010853 */
[----:B------:R-:W0:Y:S01]  /*7ec0*/  MUFU.EX2 R14, R14 ;  /* 0x0000000e000e7308 */ /* 0x000e220000000800 */
[----:B-1----:R-:W-:Y:S01]  /*7ed0*/  FFMA.FTZ R36, R25, R2, R30 ;  /* 0x0000000219247223 */ /* 0x002fe2000001001e */
[----:B------:R-:W-:Y:S01]  /*7ee0*/  FADD.FTZ R33, R45, R40 ;  /* 0x000000282d217221 */ /* 0x000fe20000010000 */
        /* <DEDUP_REMOVED lines=8> */
[--C-:B------:R-:W-:Y:S01]  /*7f70*/  FFMA.FTZ R78, R78, UR10, -R83.reuse ;  /* 0x0000000a4e4e7c23 */ /* 0x100fe20008010853 */
[--C-:B------:R-:W-:Y:S01]  /*7f80*/  FFMA.FTZ R26, R26, UR10, -R83.reuse ;  /* 0x0000000a1a1a7c23 */ /* 0x100fe20008010853 */
[--C-:B------:R-:W-:Y:S01]  /*7f90*/  FFMA.FTZ R81, R81, UR10, -R83.reuse ;  /* 0x0000000a51517c23 */ /* 0x100fe20008010853 */
[----:B------:R-:W-:Y:S01]  /*7fa0*/  FADD.FTZ R33, R51, R38 ;  /* 0x0000002633217221 */ /* 0x000fe20000010000 */
[----:B------:R-:W-:Y:S01]  /*7fb0*/  FFMA.FTZ R38, R65, UR10, -R83 ;  /* 0x0000000a41267c23 */ /* 0x000fe20008010853 */
[----:B------:R-:W2:Y:S01]  /*7fc0*/  MUFU.EX2 R8, R8 ;  /* 0x0000000800087308 */ /* 0x000ea20000000800 */
[----:B0-----:R-:W-:Y:S01]  /*7fd0*/  FADD.FTZ R40, R14, R3 ;  /* 0x000000030e287221 */ /* 0x001fe20000010000 */
[----:B------:R-:W-:Y:S01]  /*7fe0*/  FADD.FTZ R42, R132, R33 ;  /* 0x00000021842a7221 */ /* 0x000fe20000010000 */
[----:B------:R-:W-:Y:S01]  /*7ff0*/  F2FP.F16.F32.PACK_AB R146, R31, R146 ;  /* 0x000000921f92723e */ /* 0x000fe200000000ff */
[----:B------:R-:W-:Y:S01]  /*8000*/  VIADD R0, R0, 0xffffffff ;  /* 0xffffffff00007836 */ /* 0x000fe20000000000 */
[----:B------:R-:W-:Y:S01]  /*8010*/  F2FP.F16.F32.PACK_AB R140, R35, R140 ;  /* 0x0000008c238c723e */ /* 0x000fe200000000ff */
[----:B------:R-:W-:Y:S01]  /*8020*/  FADD.FTZ R33, R55, R42 ;  /* 0x0000002a37217221 */ /* 0x000fe20000010000 */
[----:B------:R-:W-:Y:S01]  /*8030*/  F2FP.F16.F32.PACK_AB R142, R41, R142 ;  /* 0x0000008e298e723e */ /* 0x000fe200000000ff */
[----:B------:R-:W0:Y:S01]  /*8040*/  MUFU.EX2 R147, R147 ;  /* 0x0000009300937308 */ /* 0x000e220000000800 */
[----:B-1----:R-:W-:Y:S01]  /*8050*/  FADD.FTZ R3, R145, R40 ;  /* 0x0000002891037221 */ /* 0x002fe20000010000 */
[----:B------:R-:W-:Y:S01]  /*8060*/  FADD.FTZ R42, R134, R33 ;  /* 0x00000021862a7221 */ /* 0x000fe20000010000 */
[----:B------:R-:W-:Y:S01]  /*8070*/  F2FP.F16.F32.PACK_AB R136, R45, R136 ;  /* 0x000000882d88723e */ /* 0x000fe200000000ff */
[-C--:B------:R-:W-:Y:S01]  /*8080*/  FMUL.FTZ R90, R90, R25.reuse ;  /* 0x000000195a5a7220 */ /* 0x080fe20000410000 */
[----:B------:R-:W-:Y:S01]  /*8090*/  F2FP.F16.F32.PACK_AB R138, R51, R138 ;  /* 0x0000008a338a723e */ /* 0x000fe200000000ff */
[----:B------:R-:W-:Y:S01]  /*80a0*/  FADD.FTZ R33, R59, R42 ;  /* 0x0000002a3b217221 */ /* 0x000fe20000010000 */
[----:B------:R-:W-:Y:S01]  /*80b0*/  F2FP.F16.F32.PACK_AB R132, R55, R132 ;  /* 0x000000843784723e */ /* 0x000fe200000000ff */
[----:B------:R-:W1:Y:S01]  /*80c0*/  MUFU.EX2 R24, R24 ;  /* 0x0000001800187308 */ /* 0x000e620000000800 */
[----:B--2---:R-:W-:Y:S01]  /*80d0*/  FADD.FTZ R40, R8, R3 ;  /* 0x0000000308287221 */ /* 0x004fe20000010000 */
[----:B------:R-:W-:Y:S01]  /*80e0*/  FADD.FTZ R42, R128, R33 ;  /* 0x00000021802a7221 */ /* 0x000fe20000010000 */
[----:B------:R-:W-:Y:S01]  /*80f0*/  F2FP.F16.F32.PACK_AB R134, R59, R134 ;  /* 0x000000863b86723e */ /* 0x000fe200000000ff */
[-C--:B------:R-:W-:Y:S01]  /*8100*/  FMUL.FTZ R91, R91, R25.reuse ;  /* 0x000000195b5b7220 */ /* 0x080fe20000410000 */
[C---:B------:R-:W-:Y:S01]  /*8110*/  F2FP.F16.F32.PACK_AB R128, R63.reuse, R128 ;  /* 0x000000803f80723e */ /* 0x040fe200000000ff */
[----:B------:R-:W-:Y:S01]  /*8120*/  FADD.FTZ R33, R63, R42 ;  /* 0x0000002a3f217221 */ /* 0x000fe20000010000 */
[----:B------:R-:W-:Y:S01]  /*8130*/  F2FP.F16.F32.PACK_AB R149, R149, R30 ;  /* 0x0000001e9595723e */ /* 0x000fe200000000ff */
[----:B------:R-:W2:Y:S01]  /*8140*/  MUFU.EX2 R141, R141 ;  /* 0x0000008d008d7308 */ /* 0x000ea20000000800 */
[----:B0-----:R-:W-:Y:S01]  /*8150*/  FADD.FTZ R3, R147, R40 ;  /* 0x0000002893037221 */ /* 0x001fe20000010000 */
[----:B------:R-:W-:Y:S01]  /*8160*/  FADD.FTZ R42, R130, R33 ;  /* 0x00000021822a7221 */ /* 0x000fe20000010000 */
[C---:B------:R-:W-:Y:S01]  /*8170*/  F2FP.F16.F32.PACK_AB R130, R67.reuse, R130 ;  /* 0x000000824382723e */ /* 0x040fe200000000ff */
[----:B------:R-:W-:Y:S01]  /*8180*/  FMUL.FTZ R94, R94, R25 ;  /* 0x000000195e5e7220 */ /* 0x000fe20000410000 */
[----:B------:R-:W-:Y:S01]  /*8190*/  F2FP.F16.F32.PACK_AB R151, R14, R151 ;  /* 0x000000970e97723e */ /* 0x000fe200000000ff */
[----:B------:R-:W-:Y:S01]  /*81a0*/  FADD.FTZ R27, R67, R42 ;  /* 0x0000002a431b7221 */ /* 0x000fe20000010000 */
[----:B------:R-:W-:Y:S01]  /*81b0*/  F2FP.F16.F32.PACK_AB R145, R8, R145 ;  /* 0x000000910891723e */ /* 0x000fe200000000ff */
[----:B------:R-:W0:Y:S01]  /*81c0*/  MUFU.EX2 R10, R10 ;  /* 0x0000000a000a7308 */ /* 0x000e220000000800 */
[----:B-1----:R-:W-:Y:S01]  /*81d0*/  FADD.FTZ R40, R24, R3 ;  /* 0x0000000318287221 */ /* 0x002fe20000010000 */
[----:B------:R-:W-:Y:S01]  /*81e0*/  FADD.FTZ R42, R124, R27 ;  /* 0x0000001b7c2a7221 */ /* 0x000fe20000010000 */
[----:B------:R-:W-:Y:S01]  /*81f0*/  F2FP.F16.F32.PACK_AB R124, R71, R124 ;  /* 0x0000007c477c723e */ /* 0x000fe200000000ff */
[----:B------:R-:W-:Y:S01]  /*8200*/  FMUL.FTZ R95, R95, R25 ;  /* 0x000000195f5f7220 */ /* 0x000fe20000410000 */
[----:B------:R-:W-:Y:S01]  /*8210*/  F2FP.F16.F32.PACK_AB R147, R24, R147 ;  /* 0x000000931893723e */ /* 0x000fe200000000ff */
[----:B------:R-:W-:Y:S01]  /*8220*/  FADD.FTZ R27, R71, R42 ;  /* 0x0000002a471b7221 */ /* 0x000fe20000010000 */
[-C--:B------:R-:W-:Y:S01]  /*8230*/  FMUL.FTZ R98, R98, R25.reuse ;  /* 0x0000001962627220 */ /* 0x080fe20000410000 */
[----:B------:R-:W1:Y:S01]  /*8240*/  MUFU.EX2 R143, R143 ;  /* 0x0000008f008f7308 */ /* 0x000e620000000800 */
[----:B--2---:R-:W-:Y:S01]  /*8250*/  FADD.FTZ R3, R141, R40 ;  /* 0x000000288d037221 */ /* 0x004fe20000010000 */
[----:B------:R-:W-:Y:S01]  /*8260*/  FADD.FTZ R42, R126, R27 ;  /* 0x0000001b7e2a7221 */ /* 0x000fe20000010000 */
[----:B------:R-:W-:Y:S01]  /*8270*/  F2FP.F16.F32.PACK_AB R126, R75, R126 ;  /* 0x0000007e4b7e723e */ /* 0x000fe200000000ff */
[-C--:B------:R-:W-:Y:S01]  /*8280*/  FMUL.FTZ R99, R99, R25.reuse ;  /* 0x0000001963637220 */ /* 0x080fe20000410000 */
[-C--:B------:R-:W-:Y:S01]  /*8290*/  FMUL.FTZ R102, R102, R25.reuse ;  /* 0x0000001966667220 */ /* 0x080fe20000410000 */
[----:B------:R-:W-:Y:S01]  /*82a0*/  FADD.FTZ R27, R75, R42 ;  /* 0x0000002a4b1b7221 */ /* 0x000fe20000010000 */
[----:B------:R-:W-:Y:S01]  /*82b0*/  FMUL.FTZ R103, R103, R25 ;  /* 0x0000001967677220 */ /* 0x000fe20000410000 */
[----:B------:R-:W2:Y:S01]  /*82c0*/  MUFU.EX2 R28, R28 ;  /* 0x0000001c001c7308 */ /* 0x000ea20000000800 */
[----:B0-----:R-:W-:Y:S01]  /*82d0*/  FADD.FTZ R40, R10, R3 ;  /* 0x000000030a287221 */ /* 0x001fe20000010000 */
[----:B------:R-:W-:Y:S01]  /*82e0*/  FADD.FTZ R42, R120, R27 ;  /* 0x0000001b782a7221 */ /* 0x000fe20000010000 */
[----:B------:R-:W-:Y:S01]  /*82f0*/  F2FP.F16.F32.PACK_AB R141, R10, R141 ;  /* 0x0000008d0a8d723e */ /* 0x000fe200000000ff */
        /* <DEDUP_REMOVED lines=9> */
[----:B------:R-:W-:-:S03]  /*8390*/  FMUL.FTZ R119, R119, R25 ;  /* 0x0000001977777220 */ /* 0x000fc60000410000 */
        /* <DEDUP_REMOVED lines=56> */
[----:B------:R-:W-:-:S03]  /*8720*/  F2FP.F16.F32.PACK_AB R121, R78, R77 ;  /* 0x0000004d4e79723e */ /* 0x000fc600000000ff */
[----:B0-----:R-:W-:-:S04]  /*8730*/  FADD.FTZ R40, R123, R40 ;  /* 0x000000287b287221 */ /* 0x001fc80000010000 */
[C---:B-1----:R-:W-:Y:S01]  /*8740*/  FADD.FTZ R2, R81.reuse, R40 ;  /* 0x0000002851027221 */ /* 0x042fe20000010000 */
[----:B------:R-:W-:Y:S01]  /*8750*/  F2FP.F16.F32.PACK_AB R123, R81, R123 ;  /* 0x0000007b517b723e */ /* 0x000fe200000000ff */
[----:B------:R-:W-:Y:S06]  /*8760*/  @P2 BRA `(.L_x_11355) ;  /* 0xffffffc800d42947 */ /* 0x000fec000383ffff */
[----:B------:R-:W-:Y:S01]  /*8770*/  IMAD.MOV.U32 R6, RZ, RZ, R12 ;  /* 0x000000ffff067224 */ /* 0x000fe200078e000c */
[----:B------:R-:W-:Y:S01]  /*8780*/  UMOV UR39, UR27 ;  /* 0x0000001b00277c82 */ /* 0x000fe20008000000 */
[----:B------:R-:W-:Y:S01]  /*8790*/  IMAD.MOV.U32 R7, RZ, RZ, R20 ;  /* 0x000000ffff077224 */ /* 0x000fe200078e0014 */
[----:B------:R-:W-:-:S06]  /*87a0*/  UMOV UR38, UR26 ;  /* 0x0000001a00267c82 */ /* 0x000fcc0008000000 */
.L_x_11338:
        /* <DEDUP_REMOVED lines=19> */
.L_x_11357:
[----:B------:R-:W-:-:S11]  /*88e0*/  UISETP.NE.AND UP0, UPT, UR15, 0x1, UPT ;  /* 0x000000010f00788c */ /* 0x000fd6000bf05270 */
[----:B------:R-:W-:Y:S02]  /*88f0*/  @UP0 ULDC.64 UR18, c[0x0][0x9e8] ;  /* 0x00027a0000120ab9 */ /* 0x000fe40000000a00 */
[----:B------:R-:W-:-:S04]  /*8900*/  UIMAD.WIDE.U32 UR6, UR11, UR18, URZ ;  /* 0x000000120b0672a5 */ /* 0x000fc8000f8e003f */
[----:B------:R-:W-:-:S12]  /*8910*/  @UP0 USHF.R.U32.HI UR11, URZ, UR19, UR7 ;  /* 0x000000133f0b0299 */ /* 0x000fd80008011607 */
.L_x_11358:
[----:B------:R-:W-:-:S04]  /*8920*/  UIMAD UR11, UR11, UR15, URZ ;  /* 0x0000000f0b0b72a4 */ /* 0x000fc8000f8e023f */
[----:B------:R-:W-:-:S04]  /*8930*/  UISETP.LT.AND UP0, UPT, UR14, UR11, UPT ;  /* 0x0000000b0e00728c */ /* 0x000fc8000bf01270 */
[----:B------:R-:W-:-:S12]  /*8940*/  USEL UR14, UR14, UR11, !UP0 ;  /* 0x0000000b0e0e7287 */ /* 0x000fd8000c000000 */
.L_x_11356:
        /* <DEDUP_REMOVED lines=14> */
.L_x_11368:
        /* <DEDUP_REMOVED lines=9> */
.L_x_11361:
[----:B------:R-:W-:Y:S01]  /*8ac0*/  ULEA UR6, UR39, UR45, 0x3 ;  /* 0x0000002d27067291 */ /* 0x000fe2000f8e183f */
[----:B------:R-:W-:-:S05]  /*8ad0*/  IMAD.U32 R6, RZ, RZ, UR38 ;  /* 0x00000026ff067e24 */ /* 0x000fca000f8e00ff */
[----:B------:R-:W-:-:S04]  /*8ae0*/  SHF.L.U32 R6, R6, 0x1f, RZ ;  /* 0x0000001f06067819 */ /* 0x000fc800000006ff */
[----:B------:R0:W1:Y:S01]  /*8af0*/  SYNCS.PHASECHK.TRANS64.TRYWAIT P2, [UR6+0x16830], R6 ;  /* 0x01683006ff0075a7 */ /* 0x0000620008040146 */
[----:B------:R-:W-:Y:S05]  /*8b00*/  @!P0 BRA `(.L_x_11362) ;  /* 0x0000000000048947 */ /* 0x000fea0003800000 */
[----:B------:R-:W-:Y:S01]  /*8b10*/  BPT.TRAP 0x1 ;  /* 0x000000040000795c */ /* 0x000fe20000300000 */
.L_x_11362:
[----:B-1----:R-:W-:Y:S05]  /*8b20*/  @P2 BRA `(.L_x_11360) ;  /* 0x0000000000082947 */ /* 0x002fea0003800000 */
[----:B------:R-:W1:Y:S02]  /*8b30*/  SYNCS.PHASECHK.TRANS64.TRYWAIT P2, [UR6+0x16830], R6 ;  /* 0x01683006ff0075a7 */ /* 0x000e640008040146 */
[----:B-1----:R-:W-:Y:S05]  /*8b40*/  @!P2 BRA `(.L_x_11363) ;  /* 0x000000c00058a947 */ /* 0x002fea0003800000 */
.L_x_11360:
        /* <DEDUP_REMOVED lines=27> */
.L_x_11365:
[----:B------:R-:W-:Y:S01]  /*8d00*/  ULEA UR6, UR22, UR45, 0x3 ;  /* 0x0000002d16067291 */ /* 0x000fe2000f8e183f */
[----:B------:R-:W-:-:S05]  /*8d10*/  IMAD.U32 R6, RZ, RZ, UR26 ;  /* 0x0000001aff067e24 */ /* 0x000fca000f8e00ff */
[----:B------:R-:W-:-:S04]  /*8d20*/  SHF.L.U32 R6, R6, 0x1f, RZ ;  /* 0x0000001f06067819 */ /* 0x000fc800000006ff */
[----:B------:R0:W1:Y:S01]  /*8d30*/  SYNCS.PHASECHK.TRANS64.TRYWAIT P2, [UR6+0x16850], R6 ;  /* 0x01685006ff0075a7 */ /* 0x0000620008040146 */
[----:B------:R-:W-:Y:S05]  /*8d40*/  @!P0 BRA `(.L_x_11366) ;  /* 0x0000000000048947 */ /* 0x000fea0003800000 */
[----:B------:R-:W-:Y:S01]  /*8d50*/  BPT.TRAP 0x1 ;  /* 0x000000040000795c */ /* 0x000fe20000300000 */
.L_x_11366:
[----:B-1----:R-:W-:Y:S05]  /*8d60*/  @P2 BRA `(.L_x_11364) ;  /* 0x0000000000082947 */ /* 0x002fea0003800000 */
[----:B------:R-:W1:Y:S02]  /*8d70*/  SYNCS.PHASECHK.TRANS64.TRYWAIT P2, [UR6+0x16850], R6 ;  /* 0x01685006ff0075a7 */ /* 0x000e640008040146 */
[----:B-1----:R-:W-:Y:S05]  /*8d80*/  @!P2 BRA `(.L_x_11367) ;  /* 0x000000bc00e0a947 */ /* 0x002fea0003800000 */
.L_x_11364:
        /* <DEDUP_REMOVED lines=9> */
[----:B------:R-:W0:Y:S01]  /*8e20*/  MUFU.TANH R11, R11 ;  /* 0x0000000b000b7308 */ /* 0x000e220000002400 */
[----:B------:R-:W-:Y:S01]  /*8e30*/  FMUL.FTZ R21, R32, UR24 ;  /* 0x0000001820157c20 */ /* 0x000fe20008410000 */
[----:B------:R-:W-:Y:S01]  /*8e40*/  FMUL.FTZ R24, R33, UR24 ;  /* 0x0000001821187c20 */ /* 0x000fe20008410000 */
[----:B------:R-:W-:Y:S01]  /*8e50*/  ULEA UR11, UR22, UR6, 0xa ;  /* 0x00000006160b7291 */ /* 0x000fe2000f8e503f */
[----:B------:R-:W-:Y:S01]  /*8e60*/  FMUL.FTZ R12, R27, UR24 ;  /* 0x000000181b0c7c20 */ /* 0x000fe20008410000 */
[----:B------:R-:W-:Y:S01]  /*8e70*/  FMUL.FTZ R27, R36, UR24 ;  /* 0x00000018241b7c20 */ /* 0x000fe20008410000 */
[----:B------:R-:W-:Y:S01]  /*8e80*/  FMUL.FTZ R29, R37, UR24 ;  /* 0x00000018251d7c20 */ /* 0x000fe20008410000 */
[----:B------:R-:W-:Y:S01]  /*8e90*/  FMUL.FTZ R37, R45, UR24 ;  /* 0x000000182d257c20 */ /* 0x000fe20008410000 */
[----:B------:R-:W1:Y:S01]  /*8ea0*/  MUFU.TANH R6, R6 ;  /* 0x0000000600067308 */ /* 0x000e620000002400 */
[----:B------:R-:W-:Y:S01]  /*8eb0*/  FMUL.FTZ R45, R54, UR24 ;  /* 0x00000018362d7c20 */ /* 0x000fe20008410000 */
[----:B------:R-:W-:Y:S01]  /*8ec0*/  UMOV UR6, UR11 ;  /* 0x0000000b00067c82 */ /* 0x000fe20008000000 */
[----:B------:R-:W-:Y:S01]  /*8ed0*/  FMUL.FTZ R28, R38, UR24 ;  /* 0x00000018261c7c20 */ /* 0x000fe20008410000 */
[----:B------:R-:W-:Y:S01]  /*8ee0*/  HGMMA.64x64x16.F32 R88, R148, gdesc[UR4].tnspB, R88, gsb0 ;  /* 0x40e0000494587df0 */ /* 0x000fe20008000858 */
[----:B------:R-:W-:Y:S01]  /*8ef0*/  UIADD3 UR6, UR11, 0x80, URZ ;  /* 0x000000800b067890 */ /* 0x000fe2000fffe03f */
[----:B------:R-:W-:Y:S01]  /*8f00*/  FMUL.FTZ R38, R47, UR24 ;  /* 0x000000182f267c20 */ /* 0x000fe20008410000 */
[----:B------:R-:W-:Y:S01]  /*8f10*/  UMOV UR7, 0x40000040 ;  /* 0x4000004000077882 */ /* 0x000fe20000000000 */
        /* <DEDUP_REMOVED lines=61> */
[----:B------:R-:W1:Y:S01]  /*92f0*/  S2R R153, SR_TID.X ;  /* 0x0000000000997919 */ /* 0x000e620000002100 */
[----:B------:R-:W-:-:S02]  /*9300*/  UMOV UR26, UR38 ;  /* 0x00000026001a7c82 */ /* 0x000fc40008000000 */
        /* <DEDUP_REMOVED lines=8> */
[----:B------:R-:W-:Y:S01]  /*9390*/  HGMMA.64x64x16.F32 R88, R144, gdesc[UR4].tnspB, R88, gsb0 ;  /* 0x40e0000490587df0 */ /* 0x000fe20008000858 */
[----:B------:R-:W-:Y:S01]  /*93a0*/  UIADD3 UR6, UR11, 0x100, URZ ;  /* 0x000001000b067890 */ /* 0x000fe2000fffe03f */
[----:B------:R-:W-:Y:S01]  /*93b0*/  FMUL.FTZ R58, R72, UR24 ;  /* 0x00000018483a7c20 */ /* 0x000fe20008410000 */
[----:B------:R-:W-:-:S03]  /*93c0*/  UMOV UR7, 0x40000040 ;  /* 0x4000004000077882 */ /* 0x000fc60000000000 */
[----:B------:R-:W3:Y:S01]  /*93d0*/  MUFU.TANH R41, R41 ;  /* 0x0000002900297308 */ /* 0x000ee20000002400 */
[----:B--2---:R-:W-:Y:S02]  /*93e0*/  FMNMX.FTZ R60, R37, R60, !PT ;  /* 0x0000003c253c7209 */ /* 0x004fe40007810000 */
[----:B-1----:R-:W-:Y:S02]  /*93f0*/  SHF.R.U32.HI R152, RZ, 0x7, R153 ;  /* 0x00000007ff987819 */ /* 0x002fe40000011699 */
[----:B------:R-:W-:-:S03]  /*9400*/  ISETP.GE.U32.AND P2, PT, R153, 0x180, PT ;  /* 0x000001809900780c */ /* 0x000fc60003f46070 */
[----:B------:R-:W1:Y:S01]  /*9410*/  MUFU.TANH R43, R43 ;  /* 0x0000002b002b7308 */ /* 0x000e620000002400 */
[----:B0-----:R-:W-:-:S07]  /*9420*/  FMNMX.FTZ R60, R39, R60, !PT ;  /* 0x0000003c273c7209 */ /* 0x001fce0007810000 */
[----:B------:R-:W0:Y:S01]  /*9430*/  MUFU.TANH R44, R44 ;  /* 0x0000002c002c7308 */ /* 0x000e220000002400 */
[----:B---3--:R-:W-:-:S07]  /*9440*/  FMNMX.FTZ R60, R41, R60, !PT ;  /* 0x0000003c293c7209 */ /* 0x008fce0007810000 */
        /* <DEDUP_REMOVED lines=11> */
[----:B------:R-:W-:-:S06]  /*9500*/  FMUL.FTZ R62, R80, UR24 ;  /* 0x00000018503e7c20 */ /* 0x000fcc0008410000 */
[----:B------:R-:W0:Y:S01]  /*9510*/  MUFU.TANH R55, R55 ;  /* 0x0000003700377308 */ /* 0x000e220000002400 */
[----:B--2---:R-:W-:Y:S01]  /*9520*/  FMNMX.FTZ R7, R52, R7, !PT ;  /* 0x0000000734077209 */ /* 0x004fe20007810000 */
[----:B------:R-:W-:Y:S02]  /*9530*/  WARPGROUP.DEPBAR.LE gsb0, 0x0 ;  /* 0x00008000000079c5 */ /* 0x000fe40000010000 */
[----:B------:R-:W-:-:S04]  /*9540*/  WARPGROUP.ARRIVE ;  /* 0x00000000000079c5 */ /* 0x000fc80000000000 */
[----:B------:R-:W2:Y:S01]  /*9550*/  MUFU.TANH R56, R56 ;  /* 0x0000003800387308 */ /* 0x000ea20000002400 */
[----:B-1----:R-:W-:Y:S01]  /*9560*/  FMNMX.FTZ R68, R54, R7, !PT ;  /* 0x0000000736447209 */ /* 0x002fe20007810000 */
[----:B------:R-:W-:Y:S01]  /*9570*/  HGMMA.64x64x16.F32 R88, R140, gdesc[UR4].tnspB, R88, gsb0 ;  /* 0x40e000048c587df0 */ /* 0x000fe20008000858 */
[----:B------:R-:W-:Y:S02]  /*9580*/  UIADD3 UR6, UR11, 0x180, URZ ;  /* 0x000001800b067890 */ /* 0x000fe4000fffe03f */
[----:B0-----:R-:W-:Y:S01]  /*9590*/  FMNMX.FTZ R7, R55, R68, !PT ;  /* 0x0000004437077209 */ /* 0x001fe20007810000 */
[----:B------:R-:W-:Y:S02]  /*95a0*/  UMOV UR7, 0x40000040 ;  /* 0x4000004000077882 */ /* 0x000fe40000000000 */
[----:B------:R-:W0:Y:S08]  /*95b0*/  MUFU.TANH R57, R57 ;  /* 0x0000003900397308 */ /* 0x000e300000002400 */
        /* <DEDUP_REMOVED lines=25> */
[----:B------:R-:W-:Y:S01]  /*9750*/  HGMMA.64x64x16.F32 R88, R136, gdesc[UR4].tnspB, R88, gsb0 ;  /* 0x40e0000488587df0 */ /* 0x000fe20008000858 */
[----:B------:R-:W-:Y:S01]  /*9760*/  UIADD3 UR6, UR11, 0x200, URZ ;  /* 0x000002000b067890 */ /* 0x000fe2000fffe03f */
[----:B------:R-:W-:-:S02]  /*9770*/  UMOV UR7, 0x40000040 ;  /* 0x4000004000077882 */ /* 0x000fc40000000000 */
[----:B------:R-:W2:Y:S02]  /*9780*/  SHFL.BFLY PT, R76, R7, 0x2, 0x1f ;  /* 0x0c401f00074c7f89 */ /* 0x000ea400000e0000 */
[----:B------:R-:W3:Y:S08]  /*9790*/  MUFU.TANH R14, R14 ;  /* 0x0000000e000e7308 */ /* 0x000ef00000002400 */
[----:B------:R-:W4:Y:S08]  /*97a0*/  MUFU.TANH R20, R20 ;  /* 0x0000001400147308 */ /* 0x000f300000002400 */
[----:B------:R-:W5:Y:S01]  /*97b0*/  MUFU.TANH R25, R25 ;  /* 0x0000001900197308 */ /* 0x000f620000002400 */
[----:B--2---:R-:W-:Y:S01]  /*97c0*/  FMNMX.FTZ R80, R7, R76, !PT ;  /* 0x0000004c07507209 */ /* 0x004fe20007810000 */
[----:B------:R-:W-:-:S06]  /*97d0*/  FMUL.FTZ R76, R83, UR24 ;  /* 0x00000018534c7c20 */ /* 0x000fcc0008410000 */
[----:B------:R-:W2:Y:S01]  /*97e0*/  MUFU.TANH R26, R26 ;  /* 0x0000001a001a7308 */ /* 0x000ea20000002400 */
[----:B------:R-:W0:Y:S07]  /*97f0*/  SHFL.BFLY PT, R7, R80, 0x1, 0x1f ;  /* 0x0c201f0050077f89 */ /* 0x000e2e00000e0000 */
[----:B------:R-:W2:Y:S08]  /*9800*/  MUFU.TANH R28, R28 ;  /* 0x0000001c001c7308 */ /* 0x000eb00000002400 */
[----:B------:R-:W2:Y:S08]  /*9810*/  MUFU.TANH R30, R30 ;  /* 0x0000001e001e7308 */ /* 0x000eb00000002400 */
[----:B------:R-:W2:Y:S01]  /*9820*/  MUFU.TANH R33, R33 ;  /* 0x0000002100217308 */ /* 0x000ea20000002400 */
[----:B0-----:R-:W-:-:S05]  /*9830*/  FMNMX.FTZ R7, R80, R7, !PT ;  /* 0x0000000750077209 */ /* 0x001fca0007810000 */
[C---:B------:R-:W-:Y:S02]  /*9840*/  FMUL.FTZ R80, R7.reuse, UR10 ;  /* 0x0000000a07507c20 */ /* 0x040fe40008410000 */
[----:B------:R-:W0:Y:S01]  /*9850*/  MUFU.TANH R34, R34 ;  /* 0x0000002200227308 */ /* 0x000e220000002400 */
[----:B------:R-:W-:Y:S01]  /*9860*/  FADD.FTZ R8, -R7, R8 ;  /* 0x0000000807087221 */ /* 0x000fe20000010100 */
        /* <DEDUP_REMOVED lines=8> */
[--C-:B------:R-:W-:Y:S01]  /*98f0*/  FFMA.FTZ R24, R24, UR10, -R80.reuse ;  /* 0x0000000a18187c23 */ /* 0x100fe20008010850 */
[----:B---3--:R-:W-:Y:S01]  /*9900*/  FMNMX.FTZ R21, R14, R13, !PT ;  /* 0x0000000d0e157209 */ /* 0x008fe20007810000 */
[--C-:B------:R-:W-:Y:S01]  /*9910*/  FFMA.FTZ R146, R27, UR10, -R80.reuse ;  /* 0x0000000a1b927c23 */ /* 0x100fe20008010850 */
[----:B------:R-:W-:Y:S01]  /*9920*/  FFMA.FTZ R27, R29, UR10, -R80 ;  /* 0x0000000a1d1b7c23 */ /* 0x000fe20008010850 */
[----:B------:R-:W-:-:S02]  /*9930*/  WARPGROUP.DEPBAR.LE gsb0, 0x0 ;  /* 0x00008000000079c5 */ /* 0x000fc40000010000 */
[----:B------:R-:W-:Y:S01]  /*9940*/  WARPGROUP.ARRIVE ;  /* 0x00000000000079c5 */ /* 0x000fe20000000000 */
[----:B----4-:R-:W-:Y:S01]  /*9950*/  FMNMX.FTZ R6, R20, R21, !PT ;  /* 0x0000001514067209 */ /* 0x010fe20007810000 */
[----:B------:R-:W3:Y:S01]  /*9960*/  MUFU.TANH R38, R38 ;  /* 0x0000002600267308 */ /* 0x000ee20000002400 */
[--C-:B------:R-:W-:Y:S01]  /*9970*/  FFMA.FTZ R136, R39, UR10, -R80.reuse ;  /* 0x0000000a27887c23 */ /* 0x100fe20008010850 */
[--C-:B------:R-:W-:Y:S01]  /*9980*/  FFMA.FTZ R138, R43, UR10, -R80.reuse ;  /* 0x0000000a2b8a7c23 */ /* 0x100fe20008010850 */
[----:B-----5:R-:W-:Y:S01]  /*9990*/  FMNMX.FTZ R21, R25, R6, !PT ;  /* 0x0000000619157209 */ /* 0x020fe20007810000 */
        /* <DEDUP_REMOVED lines=9> */
[----:B------:R-:W-:Y:S01]  /*9a30*/  FMUL.FTZ R8, R8, UR10 ;  /* 0x0000000a08087c20 */ /* 0x000fe20008410000 */
[--C-:B------:R-:W-:Y:S01]  /*9a40*/  FFMA.FTZ R11, R11, UR10, -R80.reuse ;  /* 0x0000000a0b0b7c23 */ /* 0x100fe20008010850 */
[--C-:B------:R-:W-:Y:S01]  /*9a50*/  FFMA.FTZ R15, R15, UR10, -R80.reuse ;  /* 0x0000000a0f0f7c23 */ /* 0x100fe20008010850 */
[----:B------:R-:W-:Y:S01]  /*9a60*/  FMNMX.FTZ R6, R30, R21, !PT ;  /* 0x000000151e067209 */ /* 0x000fe20007810000 */
[----:B------:R-:W4:Y:S01]  /*9a70*/  MUFU.TANH R42, R42 ;  /* 0x0000002a002a7308 */ /* 0x000f220000002400 */
[--C-:B------:R-:W-:Y:S01]  /*9a80*/  FFMA.FTZ R65, R65, UR10, -R80.reuse ;  /* 0x0000000a41417c23 */ /* 0x100fe20008010850 */
[----:B------:R-:W-:Y:S01]  /*9a90*/  FFMA.FTZ R68, R68, UR10, -R80 ;  /* 0x0000000a44447c23 */ /* 0x000fe20008010850 */
[----:B------:R-:W-:-:S04]  /*9aa0*/  FMNMX.FTZ R21, R33, R6, !PT ;  /* 0x0000000621157209 */ /* 0x000fc80007810000 */
[----:B0-----:R-:W-:Y:S01]  /*9ab0*/  FMNMX.FTZ R21, R34, R21, !PT ;  /* 0x0000001522157209 */ /* 0x001fe20007810000 */
[----:B------:R-:W0:Y:S03]  /*9ac0*/  MUFU.TANH R45, R45 ;  /* 0x0000002d002d7308 */ /* 0x000e260000002400 */
[----:B-1----:R-:W-:-:S04]  /*9ad0*/  FMNMX.FTZ R21, R36, R21, !PT ;  /* 0x0000001524157209 */ /* 0x002fc80007810000 */
[----:B---3--:R-:W-:Y:S01]  /*9ae0*/  FMNMX.FTZ R21, R38, R21, !PT ;  /* 0x0000001526157209 */ /* 0x008fe20007810000 */
[----:B------:R-:W1:Y:S03]  /*9af0*/  MUFU.TANH R46, R46 ;  /* 0x0000002e002e7308 */ /* 0x000e660000002400 */
[----:B--2---:R-:W-:-:S04]  /*9b00*/  FMNMX.FTZ R21, R40, R21, !PT ;  /* 0x0000001528157209 */ /* 0x004fc80007810000 */
[----:B----4-:R-:W-:Y:S01]  /*9b10*/  FMNMX.FTZ R6, R42, R21, !PT ;  /* 0x000000152a067209 */ /* 0x010fe20007810000 */
[----:B------:R-:W2:Y:S01]  /*9b20*/  MUFU.TANH R49, R49 ;  /* 0x0000003100317308 */ /* 0x000ea20000002400 */
[--C-:B------:R-:W-:Y:S01]  /*9b30*/  FFMA.FTZ R21, R37, UR10, -R80.reuse ;  /* 0x0000000a25157c23 */ /* 0x100fe20008010850 */
[--C-:B------:R-:W-:Y:S01]  /*9b40*/  FFMA.FTZ R37, R44, UR10, -R80.reuse ;  /* 0x0000000a2c257c23 */ /* 0x100fe20008010850 */
[----:B0-----:R-:W-:Y:S01]  /*9b50*/  FMNMX.FTZ R31, R45, R6, !PT ;  /* 0x000000062d1f7209 */ /* 0x001fe20007810000 */
[----:B------:R-:W-:-:S04]  /*9b60*/  FFMA.FTZ R44, R58, UR10, -R80 ;  /* 0x0000000a3a2c7c23 */ /* 0x000fc80008010850 */
[----:B------:R-:W0:Y:S01]  /*9b70*/  MUFU.TANH R50, R50 ;  /* 0x0000003200327308 */ /* 0x000e220000002400 */
[----:B-1----:R-:W-:-:S07]  /*9b80*/  FMNMX.FTZ R6, R46, R31, !PT ;  /* 0x0000001f2e067209 */ /* 0x002fce0007810000 */
[----:B------:R-:W1:Y:S01]  /*9b90*/  MUFU.TANH R53, R53 ;  /* 0x0000003500357308 */ /* 0x000e620000002400 */
[----:B--2---:R-:W-:-:S07]  /*9ba0*/  FMNMX.FTZ R31, R49, R6, !PT ;  /* 0x00000006311f7209 */ /* 0x004fce0007810000 */
[----:B------:R-:W2:Y:S01]  /*9bb0*/  MUFU.TANH R63, R63 ;  /* 0x0000003f003f7308 */ /* 0x000ea20000002400 */
[----:B0-----:R-:W-:Y:S01]  /*9bc0*/  FMNMX.FTZ R6, R50, R31, !PT ;  /* 0x0000001f32067209 */ /* 0x001fe20007810000 */
[----:B------:R-:W-:-:S06]  /*9bd0*/  FFMA.FTZ R31, R41, UR10, -R80 ;  /* 0x0000000a291f7c23 */ /* 0x000fcc0008010850 */
[----:B------:R-:W0:Y:S01]  /*9be0*/  MUFU.TANH R66, R66 ;  /* 0x0000004200427308 */ /* 0x000e220000002400 */
[----:B-1----:R-:W-:-:S07]  /*9bf0*/  FMNMX.FTZ R6, R53, R6, !PT ;  /* 0x0000000635067209 */ /* 0x002fce0007810000 */
[----:B------:R-:W1:Y:S01]  /*9c00*/  MUFU.TANH R67, R67 ;  /* 0x0000004300437308 */ /* 0x000e620000002400 */
        /* <DEDUP_REMOVED lines=9> */
[----:B0-----:R-:W-:Y:S01]  /*9ca0*/  FMNMX.FTZ R6, R66, R35, !PT ;  /* 0x0000002342067209 */ /* 0x001fe20007810000 */
[----:B------:R-:W-:-:S04]  /*9cb0*/  UMOV UR7, 0x40000040 ;  /* 0x4000004000077882 */ /* 0x000fc80000000000 */
        /* <DEDUP_REMOVED lines=10> */
[--C-:B------:R-:W-:Y:S01]  /*9d60*/  FFMA.FTZ R35, R48, UR10, -R80.reuse ;  /* 0x0000000a30237c23 */ /* 0x100fe20008010850 */
[----:B------:R-:W-:-:S05]  /*9d70*/  FFMA.FTZ R48, R60, UR10, -R80 ;  /* 0x0000000a3c307c23 */ /* 0x000fca0008010850 */
        /* <DEDUP_REMOVED lines=8> */
[--C-:B------:R-:W-:Y:S01]  /*9e00*/  FFMA.FTZ R39, R52, UR10, -R80.reuse ;  /* 0x0000000a34277c23 */ /* 0x100fe20008010850 */
[--C-:B------:R-:W-:Y:S01]  /*9e10*/  FFMA.FTZ R52, R62, UR10, -R80.reuse ;  /* 0x0000000a3e347c23 */ /* 0x100fe20008010850 */
[----:B------:R-:W-:Y:S02]  /*9e20*/  WARPGROUP.DEPBAR.LE gsb0, 0x0 ;  /* 0x00008000000079c5 */ /* 0x000fe40000010000 */
[----:B------:R-:W-:Y:S01]  /*9e30*/  WARPGROUP.ARRIVE ;  /* 0x00000000000079c5 */ /* 0x000fe20000000000 */
[----:B-1----:R-:W-:Y:S01]  /*9e40*/  FMNMX.FTZ R41, R77, R6, !PT ;  /* 0x000000064d297209 */ /* 0x002fe20007810000 */
[----:B------:R0:W-:Y:S04]  /*9e50*/  MUFU.EX2 R13, R24 ;  /* 0x00000018000d7308 */ /* 0x0001e80000000800 */
[----:B------:R-:W-:Y:S01]  /*9e60*/  HGMMA.64x64x16.F32 R88, R124, gdesc[UR4].tnspB, R88, gsb0 ;  /* 0x40e000047c587df0 */ /* 0x000fe20008000858 */
[----:B------:R-:W-:Y:S01]  /*9e70*/  UIADD3 UR6, UR11, 0x380, URZ ;  /* 0x000003800b067890 */ /* 0x000fe2000fffe03f */
[----:B--2---:R-:W-:Y:S01]  /*9e80*/  FMNMX.FTZ R6, R78, R41, !PT ;  /* 0x000000294e067209 */ /* 0x004fe20007810000 */
[----:B------:R-:W-:Y:S01]  /*9e90*/  UMOV UR7, 0x40000040 ;  /* 0x4000004000077882 */ /* 0x000fe20000000000 */
[----:B------:R-:W-:Y:S01]  /*9ea0*/  MUFU.EX2 R8, R8 ;  /* 0x0000000800087308 */ /* 0x000fe20000000800 */
[--C-:B0-----:R-:W-:Y:S01]  /*9eb0*/  FFMA.FTZ R24, R54, UR10, -R80.reuse ;  /* 0x0000000a36187c23 */ /* 0x101fe20008010850 */
[--C-:B------:R-:W-:Y:S01]  /*9ec0*/  FFMA.FTZ R41, R55, UR10, -R80.reuse ;  /* 0x0000000a37297c23 */ /* 0x100fe20008010850 */
[----:B------:R-:W0:Y:S01]  /*9ed0*/  SHFL.BFLY PT, R47, R6, 0x2, 0x1f ;  /* 0x0c401f00062f7f89 */ /* 0x000e2200000e0000 */
[----:B------:R-:W-:-:S04]  /*9ee0*/  FFMA.FTZ R55, R64, UR10, -R80 ;  /* 0x0000000a40377c23 */ /* 0x000fc80008010850 */
[----:B------:R-:W1:Y:S08]  /*9ef0*/  MUFU.EX2 R11, R11 ;  /* 0x0000000b000b7308 */ /* 0x000e700000000800 */
[----:B------:R-:W2:Y:S08]  /*9f00*/  MUFU.EX2 R148, R148 ;  /* 0x0000009400947308 */ /* 0x000eb00000000800 */
[----:B------:R-:W3:Y:S01]  /*9f10*/  MUFU.EX2 R150, R150 ;  /* 0x0000009600967308 */ /* 0x000ee20000000800 */
[----:B-1----:R-:W-:Y:S01]  /*9f20*/  FFMA.FTZ R3, R8, R3, R11 ;  /* 0x0000000308037223 */ /* 0x002fe2000001000b */
[----:B0-----:R-:W-:Y:S01]  /*9f30*/  FMNMX.FTZ R54, R6, R47, !PT ;  /* 0x0000002f06367209 */ /* 0x001fe20007810000 */
[----:B------:R-:W-:-:S04]  /*9f40*/  FFMA.FTZ R47, R59, UR10, -R80 ;  /* 0x0000000a3b2f7c23 */ /* 0x000fc80008010850 */
[----:B------:R-:W0:Y:S01]  /*9f50*/  SHFL.BFLY PT, R57, R54, 0x1, 0x1f ;  /* 0x0c201f0036397f89 */ /* 0x000e2200000e0000 */
[----:B------:R-:W-:Y:S01]  /*9f60*/  MUFU.EX2 R15, R15 ;  /* 0x0000000f000f7308 */ /* 0x000fe20000000800 */
[C---:B--2---:R-:W-:Y:S01]  /*9f70*/  FADD.FTZ R3, R148.reuse, R3 ;  /* 0x0000000394037221 */ /* 0x044fe20000010000 */
[----:B------:R-:W-:-:S06]  /*9f80*/  F2FP.F16.F32.PACK_AB R148, R148, R11 ;  /* 0x0000000b9494723e */ /* 0x000fcc00000000ff */
[----:B------:R-:W-:Y:S08]  /*9f90*/  MUFU.EX2 R144, R144 ;  /* 0x0000009000907308 */ /* 0x000ff00000000800 */
[----:B------:R-:W-:Y:S01]  /*9fa0*/  MUFU.EX2 R146, R146 ;  /* 0x0000009200927308 */ /* 0x000fe20000000800 */
[----:B0-----:R-:W-:-:S07]  /*9fb0*/  FMNMX.FTZ R6, R54, R57, !PT ;  /* 0x0000003936067209 */ /* 0x001fce0007810000 */
[----:B------:R-:W-:Y:S01]  /*9fc0*/  MUFU.EX2 R27, R27 ;  /* 0x0000001b001b7308 */ /* 0x000fe20000000800 */
[C---:B------:R-:W-:Y:S01]  /*9fd0*/  FMUL.FTZ R59, R6.reuse, UR10 ;  /* 0x0000000a063b7c20 */ /* 0x040fe20008410000 */
[----:B------:R-:W-:-:S03]  /*9fe0*/  FADD.FTZ R56, -R6, R9 ;  /* 0x0000000906387221 */ /* 0x000fc60000010100 */
[--C-:B------:R-:W-:Y:S01]  /*9ff0*/  FFMA.FTZ R145, R25, UR10, -R59.reuse ;  /* 0x0000000a19917c23 */ /* 0x100fe2000801083b */
[----:B------:R-:W-:Y:S02]  /*a000*/  IMAD.U32 R25, RZ, RZ, UR39 ;  /* 0x00000027ff197e24 */ /* 0x000fe4000f8e00ff */
[--C-:B------:R-:W-:Y:S01]  /*a010*/  FFMA.FTZ R10, R10, UR10, -R59.reuse ;  /* 0x0000000a0a0a7c23 */ /* 0x100fe2000801083b */
[----:B------:R-:W-:Y:S01]  /*a020*/  FMUL.FTZ R56, R56, UR10 ;  /* 0x0000000a38387c20 */ /* 0x000fe20008410000 */
[--C-:B------:R-:W-:Y:S01]  /*a030*/  FFMA.FTZ R149, R12, UR10, -R59.reuse ;  /* 0x0000000a0c957c23 */ /* 0x100fe2000801083b */
[----:B------:R-:W-:Y:S01]  /*a040*/  FFMA.FTZ R141, R33, UR10, -R59 ;  /* 0x0000000a218d7c23 */ /* 0x000fe2000801083b */
[----:B------:R-:W-:Y:S01]  /*a050*/  @!P1 LEA R25, R25, UR45, 0x3 ;  /* 0x0000002d19199c11 */ /* 0x000fe2000f8e18ff */
[----:B------:R0:W-:Y:S01]  /*a060*/  MUFU.EX2 R57, R56 ;  /* 0x0000003800397308 */ /* 0x0001e20000000800 */
[----:B------:R-:W-:Y:S01]  /*a070*/  VIADD R33, R152, 0x9 ;  /* 0x0000000998217836 */ /* 0x000fe20000000000 */
[----:B------:R-:W-:-:S02]  /*a080*/  WARPGROUP.DEPBAR.LE gsb0, 0x0 ;  /* 0x00008000000079c5 */ /* 0x000fc40000010000 */
[----:B------:R-:W-:Y:S01]  /*a090*/  WARPGROUP.ARRIVE ;  /* 0x00000000000079c5 */ /* 0x000fe20000000000 */
[--C-:B------:R-:W-:Y:S01]  /*a0a0*/  FFMA.FTZ R151, R14, UR10, -R59.reuse ;  /* 0x0000000a0e977c23 */ /* 0x100fe2000801083b */
[----:B------:R-:W-:Y:S01]  /*a0b0*/  @!P1 VIADD R25, R25, 0x16840 ;  /* 0x0001684019199836 */ /* 0x000fe20000000000 */
[----:B------:R-:W-:Y:S01]  /*a0c0*/  SEL R33, R33, 0x9, !P2 ;  /* 0x0000000921217807 */ /* 0x000fe20005000000 */
[----:B------:R-:W1:Y:S01]  /*a0d0*/  MUFU.EX2 R10, R10 ;  /* 0x0000000a000a7308 */ /* 0x000e620000000800 */
[----:B------:R-:W-:Y:S01]  /*a0e0*/  FFMA.FTZ R12, R20, UR10, -R59 ;  /* 0x0000000a140c7c23 */ /* 0x000fe2000801083b */
[----:B------:R-:W-:Y:S01]  /*a0f0*/  HGMMA.64x64x16.F32 R88, R120, gdesc[UR4].tnspB, R88, gsb0 ;  /* 0x40e0000478587df0 */ /* 0x000fe20008000858 */
[----:B------:R-:W-:Y:S01]  /*a100*/  @!P1 PRMT R25, RZ, 0x654, R25 ;  /* 0x00000654ff199816 */ /* 0x000fe20000000019 */
[--C-:B0-----:R-:W-:Y:S01]  /*a110*/  FFMA.FTZ R56, R26, UR10, -R59.reuse ;  /* 0x0000000a1a387c23 */ /* 0x101fe2000801083b */
[--C-:B------:R-:W-:Y:S01]  /*a120*/  FFMA.FTZ R147, R28, UR10, -R59.reuse ;  /* 0x0000000a1c937c23 */ /* 0x100fe2000801083b */
[--C-:B------:R-:W-:Y:S01]  /*a130*/  FFMA.FTZ R143, R36, UR10, -R59.reuse ;  /* 0x0000000a248f7c23 */ /* 0x100fe2000801083b */
[--C-:B------:R-:W-:Y:S01]  /*a140*/  FFMA.FTZ R30, R30, UR10, -R59.reuse ;  /* 0x0000000a1e1e7c23 */ /* 0x100fe2000801083b */
[----:B------:R-:W0:Y:S01]  /*a150*/  MUFU.EX2 R149, R149 ;  /* 0x0000009500957308 */ /* 0x000e220000000800 */
[----:B------:R-:W-:Y:S01]  /*a160*/  FFMA.FTZ R20, R38, UR10, -R59 ;  /* 0x0000000a26147c23 */ /* 0x000fe2000801083b */
[----:B---3--:R-:W-:Y:S01]  /*a170*/  FADD.FTZ R38, R150, R3 ;  /* 0x0000000396267221 */ /* 0x008fe20000010000 */
[--C-:B------:R-:W-:Y:S01]  /*a180*/  FFMA.FTZ R14, R34, UR10, -R59.reuse ;  /* 0x0000000a220e7c23 */ /* 0x100fe2000801083b */
[--C-:B------:R-:W-:Y:S01]  /*a190*/  FFMA.FTZ R137, R40, UR10, -R59.reuse ;  /* 0x0000000a28897c23 */ /* 0x100fe2000801083b */
[--C-:B------:R-:W-:Y:S01]  /*a1a0*/  FFMA.FTZ R28, R42, UR10, -R59.reuse ;  /* 0x0000000a2a1c7c23 */ /* 0x100fe2000801083b */
[--C-:B------:R-:W-:Y:S01]  /*a1b0*/  FFMA.FTZ R139, R45, UR10, -R59.reuse ;  /* 0x0000000a2d8b7c23 */ /* 0x100fe2000801083b */
[--C-:B------:R-:W-:Y:S01]  /*a1c0*/  FFMA.FTZ R26, R46, UR10, -R59.reuse ;  /* 0x0000000a2e1a7c23 */ /* 0x100fe2000801083b */
[----:B------:R-:W2:Y:S01]  /*a1d0*/  MUFU.EX2 R151, R151 ;  /* 0x0000009700977308 */ /* 0x000ea20000000800 */
        /* <DEDUP_REMOVED lines=8> */
[----:B0-----:R-:W-:Y:S01]  /*a260*/  FADD.FTZ R36, R149, R2 ;  /* 0x0000000295247221 */ /* 0x001fe20000010000 */
[--C-:B------:R-:W-:Y:S01]  /*a270*/  FFMA.FTZ R2, R63, UR10, -R59.reuse ;  /* 0x0000000a3f027c23 */ /* 0x100fe2000801083b */
[----:B------:R-:W-:Y:S01]  /*a280*/  F2FP.F16.F32.PACK_AB R149, R149, R10 ;  /* 0x0000000a9595723e */ /* 0x000fe200000000ff */
[--C-:B------:R-:W-:Y:S01]  /*a290*/  FFMA.FTZ R72, R72, UR10, -R59.reuse ;  /* 0x0000000a48487c23 */ /* 0x100fe2000801083b */
[--C-:B------:R-:W-:Y:S01]  /*a2a0*/  FFMA.FTZ R127, R73, UR10, -R59.reuse ;  /* 0x0000000a497f7c23 */ /* 0x100fe2000801083b */
[--C-:B------:R-:W-:Y:S01]  /*a2b0*/  FFMA.FTZ R74, R74, UR10, -R59.reuse ;  /* 0x0000000a4a4a7c23 */ /* 0x100fe2000801083b */
[--C-:B------:R-:W-:Y:S01]  /*a2c0*/  FFMA.FTZ R75, R75, UR10, -R59.reuse ;  /* 0x0000000a4b4b7c23 */ /* 0x100fe2000801083b */
[----:B------:R-:W0:Y:S01]  /*a2d0*/  MUFU.EX2 R145, R145 ;  /* 0x0000009100917308 */ /* 0x000e220000000800 */
[----:B--2---:R-:W-:Y:S01]  /*a2e0*/  FADD.FTZ R3, R151, R36 ;  /* 0x0000002497037221 */ /* 0x004fe20000010000 */
[--C-:B------:R-:W-:Y:S01]  /*a2f0*/  FFMA.FTZ R76, R76, UR10, -R59.reuse ;  /* 0x0000000a4c4c7c23 */ /* 0x100fe2000801083b */
[----:B------:R-:W-:Y:S01]  /*a300*/  FFMA.FTZ R77, R77, UR10, -R59 ;  /* 0x0000000a4d4d7c23 */ /* 0x000fe2000801083b */
[C---:B------:R-:W-:Y:S01]  /*a310*/  ISETP.GT.AND P2, PT, R0.reuse, UR23, PT ;  /* 0x0000001700007c0c */ /* 0x040fe2000bf44270 */
[----:B------:R-:W-:Y:S01]  /*a320*/  VIADD R0, R0, 0xffffffff ;  /* 0xffffffff00007836 */ /* 0x000fe20000000000 */
[----:B------:R-:W-:-:S02]  /*a330*/  F2FP.F16.F32.PACK_AB R150, R15, R150 ;  /* 0x000000960f96723e */ /* 0x000fc400000000ff */
[----:B------:R-:W2:Y:S01]  /*a340*/  MUFU.EX2 R56, R56 ;  /* 0x0000003800387308 */ /* 0x000ea20000000800 */
[C---:B-1----:R-:W-:Y:S01]  /*a350*/  FADD.FTZ R36, R12.reuse, R3 ;  /* 0x000000030c247221 */ /* 0x042fe20000010000 */
[----:B------:R-:W-:-:S06]  /*a360*/  F2FP.F16.F32.PACK_AB R151, R12, R151 ;  /* 0x000000970c97723e */ /* 0x000fcc00000000ff */
[----:B------:R-:W1:Y:S01]  /*a370*/  MUFU.EX2 R147, R147 ;  /* 0x0000009300937308 */ /* 0x000e620000000800 */
[----:B0-----:R-:W-:Y:S01]  /*a380*/  FADD.FTZ R3, R145, R36 ;  /* 0x0000002491037221 */ /* 0x001fe20000010000 */
[----:B------:R-:W-:-:S06]  /*a390*/  FFMA.FTZ R36, R67, UR10, -R59 ;  /* 0x0000000a43247c23 */ /* 0x000fcc000801083b */
[----:B------:R-:W0:Y:S01]  /*a3a0*/  MUFU.EX2 R30, R30 ;  /* 0x0000001e001e7308 */ /* 0x000e220000000800 */
[C---:B--2---:R-:W-:Y:S01]  /*a3b0*/  FADD.FTZ R40, R56.reuse, R3 ;  /* 0x0000000338287221 */ /* 0x044fe20000010000 */
[----:B------:R-:W-:-:S06]  /*a3c0*/  F2FP.F16.F32.PACK_AB R145, R56, R145 ;  /* 0x000000913891723e */ /* 0x000fcc00000000ff */
[----:B------:R-:W-:Y:S01]  /*a3d0*/  MUFU.EX2 R140, R140 ;  /* 0x0000008c008c7308 */ /* 0x000fe20000000800 */
[----:B-1----:R-:W-:-:S07]  /*a3e0*/  FADD.FTZ R3, R147, R40 ;  /* 0x0000002893037221 */ /* 0x002fce0000010000 */
[----:B------:R-:W1:Y:S01]  /*a3f0*/  MUFU.EX2 R141, R141 ;  /* 0x0000008d008d7308 */ /* 0x000e620000000800 */
[C---:B0-----:R-:W-:Y:S01]  /*a400*/  FADD.FTZ R40, R30.reuse, R3 ;  /* 0x000000031e287221 */ /* 0x041fe20000010000 */
        /* <DEDUP_REMOVED lines=11> */
[----:B--2---:R-:W-:Y:S01]  /*a4c0*/  IMAD.U32 R25, RZ, RZ, UR22 ;  /* 0x00000016ff197e24 */ /* 0x004fe2000f8e00ff */
        /* <DEDUP_REMOVED lines=13> */
[-C--:B------:R-:W-:Y:S01]  /*a5a0*/  FMUL.FTZ R113, R113, R8.reuse ;  /* 0x0000000871717220 */ /* 0x080fe20000410000 */
[----:B0-----:R-:W-:Y:S01]  /*a5b0*/  @!P1 PRMT R33, RZ, 0x654, R25 ;  /* 0x00000654ff219816 */ /* 0x001fe20000000019 */
[----:B------:R-:W-:Y:S01]  /*a5c0*/  FADD.FTZ R25, R15, R38 ;  /* 0x000000260f197221 */ /* 0x000fe20000010000 */
[----:B------:R-:W0:Y:S01]  /*a5d0*/  MUFU.EX2 R143, R143 ;  /* 0x0000008f008f7308 */ /* 0x000e220000000800 */
[C---:B-1----:R-:W-:Y:S01]  /*a5e0*/  FADD.FTZ R40, R14.reuse, R3 ;  /* 0x000000030e287221 */ /* 0x042fe20000010000 */
[----:B------:R-:W-:Y:S01]  /*a5f0*/  F2FP.F16.F32.PACK_AB R141, R14, R141 ;  /* 0x0000008d0e8d723e */ /* 0x000fe200000000ff */
[----:B------:R-:W-:Y:S01]  /*a600*/  FADD.FTZ R38, R144, R25 ;  /* 0x0000001990267221 */ /* 0x000fe20000010000 */
[----:B------:R1:W-:Y:S01]  /*a610*/  @!P1 SYNCS.ARRIVE.TRANS64.RED.A1T0 RZ, [R33+URZ], RZ ;  /* 0x000000ff21ff99a7 */ /* 0x0003e2000810043f */
[-C--:B------:R-:W-:Y:S01]  /*a620*/  FMUL.FTZ R116, R116, R8.reuse ;  /* 0x0000000874747220 */ /* 0x080fe20000410000 */
[----:B------:R-:W-:Y:S01]  /*a630*/  FMUL.FTZ R117, R117, R8 ;  /* 0x0000000875757220 */ /* 0x000fe20000410000 */
[C---:B------:R-:W-:Y:S01]  /*a640*/  FADD.FTZ R25, R13.reuse, R38 ;  /* 0x000000260d197221 */ /* 0x040fe20000010000 */
[----:B------:R-:W2:Y:S01]  /*a650*/  MUFU.EX2 R21, R21 ;  /* 0x0000001500157308 */ /* 0x000ea20000000800 */
[--C-:B------:R-:W-:Y:S01]  /*a660*/  FFMA.FTZ R38, R70, UR10, -R59.reuse ;  /* 0x0000000a46267c23 */ /* 0x100fe2000801083b */
[----:B------:R-:W-:Y:S01]  /*a670*/  FFMA.FTZ R59, R78, UR10, -R59 ;  /* 0x0000000a4e3b7c23 */ /* 0x000fe2000801083b */
[----:B------:R-:W-:Y:S01]  /*a680*/  FADD.FTZ R42, R146, R25 ;  /* 0x00000019922a7221 */ /* 0x000fe20000010000 */
[----:B------:R-:W-:Y:S01]  /*a690*/  F2FP.F16.F32.PACK_AB R144, R13, R144 ;  /* 0x000000900d90723e */ /* 0x000fe200000000ff */
[-C--:B------:R-:W-:Y:S01]  /*a6a0*/  FMUL.FTZ R90, R90, R57.reuse ;  /* 0x000000395a5a7220 */ /* 0x080fe20000410000 */
[C---:B------:R-:W-:Y:S01]  /*a6b0*/  F2FP.F16.F32.PACK_AB R146, R27.reuse, R146 ;  /* 0x000000921b92723e */ /* 0x040fe200000000ff */
[----:B------:R-:W-:Y:S01]  /*a6c0*/  FADD.FTZ R25, R27, R42 ;  /* 0x0000002a1b197221 */ /* 0x000fe20000010000 */
[----:B------:R-:W3:Y:S01]  /*a6d0*/  MUFU.EX2 R20, R20 ;  /* 0x0000001400147308 */ /* 0x000ee20000000800 */
[----:B0-----:R-:W-:Y:S01]  /*a6e0*/  FADD.FTZ R3, R143, R40 ;  /* 0x000000288f037221 */ /* 0x001fe20000010000 */
[-C--:B------:R-:W-:Y:S01]  /*a6f0*/  FMUL.FTZ R91, R91, R57.reuse ;  /* 0x000000395b5b7220 */ /* 0x080fe20000410000 */
[----:B------:R-:W-:Y:S01]  /*a700*/  FADD.FTZ R42, R140, R25 ;  /* 0x000000198c2a7221 */ /* 0x000fe20000010000 */
[----:B------:R-:W-:Y:S01]  /*a710*/  F2FP.F16.F32.PACK_AB R140, R29, R140 ;  /* 0x0000008c1d8c723e */ /* 0x000fe200000000ff */
[-C--:B------:R-:W-:Y:S01]  /*a720*/  FMUL.FTZ R94, R94, R57.reuse ;  /* 0x000000395e5e7220 */ /* 0x080fe20000410000 */
[-C--:B------:R-:W-:Y:S01]  /*a730*/  FMUL.FTZ R95, R95, R57.reuse ;  /* 0x000000395f5f7220 */ /* 0x080fe20000410000 */
[----:B------:R-:W-:Y:S01]  /*a740*/  FADD.FTZ R25, R29, R42 ;  /* 0x0000002a1d197221 */ /* 0x000fe20000010000 */
[----:B------:R-:W0:Y:S01]  /*a750*/  MUFU.EX2 R136, R136 ;  /* 0x0000008800887308 */ /* 0x000e220000000800 */
[-C--:B------:R-:W-:Y:S01]  /*a760*/  FMUL.FTZ R98, R98, R57.reuse ;  /* 0x0000003962627220 */ /* 0x080fe20000410000 */
[-C--:B------:R-:W-:Y:S01]  /*a770*/  FMUL.FTZ R99, R99, R57.reuse ;  /* 0x0000003963637220 */ /* 0x080fe20000410000 */
[----:B------:R-:W-:Y:S01]  /*a780*/  FADD.FTZ R42, R142, R25 ;  /* 0x000000198e2a7221 */ /* 0x000fe20000010000 */
[----:B--2---:R-:W-:Y:S01]  /*a790*/  F2FP.F16.F32.PACK_AB R142, R21, R142 ;  /* 0x0000008e158e723e */ /* 0x004fe200000000ff */
[-C--:B------:R-:W-:Y:S01]  /*a7a0*/  FMUL.FTZ R102, R102, R57.reuse ;  /* 0x0000003966667220 */ /* 0x080fe20000410000 */
[----:B------:R-:W-:Y:S01]  /*a7b0*/  FMUL.FTZ R103, R103, R57 ;  /* 0x0000003967677220 */ /* 0x000fe20000410000 */
[----:B------:R-:W-:Y:S01]  /*a7c0*/  FADD.FTZ R25, R21, R42 ;  /* 0x0000002a15197221 */ /* 0x000fe20000010000 */
        /* <DEDUP_REMOVED lines=9> */
[----:B0-----:R-:W-:Y:S01]  /*a860*/  FADD.FTZ R42, R136, R25 ;  /* 0x00000019882a7221 */ /* 0x001fe20000010000 */
[-C--:B------:R-:W-:Y:S01]  /*a870*/  FMUL.FTZ R115, R115, R57.reuse ;  /* 0x0000003973737220 */ /* 0x080fe20000410000 */
[-C--:B------:R-:W-:Y:S01]  /*a880*/  FMUL.FTZ R118, R118, R57.reuse ;  /* 0x0000003976767220 */ /* 0x080fe20000410000 */
[----:B------:R-:W-:Y:S01]  /*a890*/  FMUL.FTZ R119, R119, R57 ;  /* 0x0000003977777220 */ /* 0x000fe20000410000 */
[----:B------:R-:W-:-:S03]  /*a8a0*/  IMAD.MOV.U32 R8, RZ, RZ, R7 ;  /* 0x000000ffff087224 */ /* 0x000fc600078e0007 */
        /* <DEDUP_REMOVED lines=91> */
[----:B--2---:R-:W-:Y:S01]  /*ae60*/  FADD.FTZ R2, R77, R2 ;  /* 0x000000024d027221 */ /* 0x004fe20000010000 */
[C---:B---3--:R-:W-:Y:S01]  /*ae70*/  FADD.FTZ R3, R9.reuse, R10 ;  /* 0x0000000a09037221 */ /* 0x048fe20000010000 */
[----:B------:R-:W-:Y:S01]  /*ae80*/  F2FP.F16.F32.PACK_AB R122, R9, R54 ;  /* 0x00000036097a723e */ /* 0x000fe200000000ff */
[----:B------:R-:W-:Y:S02]  /*ae90*/  IMAD.MOV.U32 R9, RZ, RZ, R6 ;  /* 0x000000ffff097224 */ /* 0x000fe400078e0006 */
[C---:B0-----:R-:W-:Y:S01]  /*aea0*/  FADD.FTZ R2, R59.reuse, R2 ;  /* 0x000000023b027221 */ /* 0x041fe20000010000 */
[----:B------:R-:W-:Y:S01]  /*aeb0*/  F2FP.F16.F32.PACK_AB R123, R59, R77 ;  /* 0x0000004d3b7b723e */ /* 0x000fe200000000ff */
[----:B-1----:R-:W-:Y:S06]  /*aec0*/  @P2 BRA `(.L_x_11368) ;  /* 0xffffffd800d82947 */ /* 0x002fec000383ffff */
.L_x_11359:
[----:B------:R-:W-:-:S13]  /*aed0*/  ISETP.GE.AND P2, PT, R0, UR43, PT ;  /* 0x0000002b00007c0c */ /* 0x000fda000bf46270 */
[----:B------:R-:W-:Y:S05]  /*aee0*/  @!P2 BRA `(.L_x_11369) ;  /* 0x000000340058a947 */ /* 0x000fea0003800000 */
[----:B------:R-:W-:Y:S01]  /*aef0*/  IMAD.IADD R13, R17, 0x1, -R18 ;  /* 0x00000001110d7824 */ /* 0x000fe200078e0a12 */
        /* <DEDUP_REMOVED lines=12> */
.L_x_11386:
        /* <DEDUP_REMOVED lines=9> */
.L_x_11371:
[----:B------:R-:W-:Y:S01]  /*b050*/  ULEA UR6, UR39, UR45, 0x3 ;  /* 0x0000002d27067291 */ /* 0x000fe2000f8e183f */
[----:B------:R-:W-:-:S05]  /*b060*/  IMAD.U32 R6, RZ, RZ, UR38 ;  /* 0x00000026ff067e24 */ /* 0x000fca000f8e00ff */
[----:B------:R-:W-:-:S04]  /*b070*/  SHF.L.U32 R6, R6, 0x1f, RZ ;  /* 0x0000001f06067819 */ /* 0x000fc800000006ff */
[----:B------:R0:W1:Y:S01]  /*b080*/  SYNCS.PHASECHK.TRANS64.TRYWAIT P2, [UR6+0x16830], R6 ;  /* 0x01683006ff0075a7 */ /* 0x0000620008040146 */
[----:B------:R-:W-:Y:S05]  /*b090*/  @!P0 BRA `(.L_x_11372) ;  /* 0x0000000000048947 */ /* 0x000fea0003800000 */
[----:B------:R-:W-:Y:S01]  /*b0a0*/  BPT.TRAP 0x1 ;  /* 0x000000040000795c */ /* 0x000fe20000300000 */
.L_x_11372:
[----:B-1----:R-:W-:Y:S05]  /*b0b0*/  @P2 BRA `(.L_x_11370) ;  /* 0x0000000000082947 */ /* 0x002fea0003800000 */
[----:B------:R-:W1:Y:S02]  /*b0c0*/  SYNCS.PHASECHK.TRANS64.TRYWAIT P2, [UR6+0x16830], R6 ;  /* 0x01683006ff0075a7 */ /* 0x000e640008040146 */
[----:B-1----:R-:W-:Y:S05]  /*b0d0*/  @!P2 BRA `(.L_x_11373) ;  /* 0x0000009c0024a947 */ /* 0x002fea0003800000 */
.L_x_11370:
        /* <DEDUP_REMOVED lines=27> */
.L_x_11375:
[----:B------:R-:W-:Y:S01]  /*b290*/  ULEA UR6, UR26, UR45, 0x3 ;  /* 0x0000002d1a067291 */ /* 0x000fe2000f8e183f */
[----:B------:R-:W-:-:S05]  /*b2a0*/  IMAD.U32 R6, RZ, RZ, UR27 ;  /* 0x0000001bff067e24 */ /* 0x000fca000f8e00ff */
[----:B------:R-:W-:-:S04]  /*b2b0*/  SHF.L.U32 R6, R6, 0x1f, RZ ;  /* 0x0000001f06067819 */ /* 0x000fc800000006ff */
[----:B------:R0:W1:Y:S01]  /*b2c0*/  SYNCS.PHASECHK.TRANS64.TRYWAIT P2, [UR6+0x16850], R6 ;  /* 0x01685006ff0075a7 */ /* 0x0000620008040146 */
[----:B------:R-:W-:Y:S05]  /*b2d0*/  @!P0 BRA `(.L_x_11376) ;  /* 0x0000000000048947 */ /* 0x000fea0003800000 */
[----:B------:R-:W-:Y:S01]  /*b2e0*/  BPT.TRAP 0x1 ;  /* 0x000000040000795c */ /* 0x000fe20000300000 */
.L_x_11376:
[----:B-1----:R-:W-:Y:S05]  /*b2f0*/  @P2 BRA `(.L_x_11374) ;  /* 0x0000000000082947 */ /* 0x002fea0003800000 */
[----:B------:R-:W1:Y:S02]  /*b300*/  SYNCS.PHASECHK.TRANS64.TRYWAIT P2, [UR6+0x16850], R6 ;  /* 0x01685006ff0075a7 */ /* 0x000e640008040146 */
[----:B-1----:R-:W-:Y:S05]  /*b310*/  @!P2 BRA `(.L_x_11377) ;  /* 0x0000009800aca947 */ /* 0x002fea0003800000 */
.L_x_11374:
        /* <DEDUP_REMOVED lines=15> */
[----:B------:R-:W-:-:S02]  /*b410*/  IMAD.U32 R39, RZ, RZ, UR39 ;  /* 0x00000027ff277e24 */ /* 0x000fc4000f8e00ff */
        /* <DEDUP_REMOVED lines=11> */
[----:B-1----:R-:W-:Y:S01]  /*b4d0*/  FMUL.FTZ R7, R25, UR24 ;  /* 0x0000001819077c20 */ /* 0x002fe20008410000 */
[----:B------:R-:W-:Y:S01]  /*b4e0*/  FMUL.FTZ R37, R43, UR24 ;  /* 0x000000182b257c20 */ /* 0x000fe20008410000 */
[----:B------:R-:W-:Y:S01]  /*b4f0*/  FMUL.FTZ R61, R67, UR24 ;  /* 0x00000018433d7c20 */ /* 0x000fe20008410000 */
[----:B------:R-:W-:Y:S01]  /*b500*/  @!P1 LEA R39, R39, UR45, 0x3 ;  /* 0x0000002d27279c11 */ /* 0x000fe2000f8e18ff */
[----:B------:R-:W-:Y:S01]  /*b510*/  FMUL.FTZ R14, R27, UR24 ;  /* 0x000000181b0e7c20 */ /* 0x000fe20008410000 */
[----:B------:R-:W-:Y:S01]  /*b520*/  FMUL.FTZ R25, R31, UR24 ;  /* 0x000000181f197c20 */ /* 0x000fe20008410000 */
[----:B------:R-:W-:Y:S01]  /*b530*/  FMUL.FTZ R43, R47, UR24 ;  /* 0x000000182f2b7c20 */ /* 0x000fe20008410000 */
[----:B------:R-:W-:Y:S01]  /*b540*/  FMUL.FTZ R67, R74, UR24 ;  /* 0x000000184a437c20 */ /* 0x000fe20008410000 */
[----:B--2---:R-:W-:Y:S01]  /*b550*/  SHF.R.U32.HI R152, RZ, 0x7, R153 ;  /* 0x00000007ff987819 */ /* 0x004fe20000011699 */
[----:B0-----:R-:W-:Y:S01]  /*b560*/  FMUL.FTZ R6, R24, UR24 ;  /* 0x0000001818067c20 */ /* 0x001fe20008410000 */
        /* <DEDUP_REMOVED lines=47> */
[----:B------:R-:W0:Y:S04]  /*b860*/  MUFU.TANH R6, R6 ;  /* 0x0000000600067308 */ /* 0x000e280000002400 */
[----:B------:R-:W-:-:S04]  /*b870*/  IMAD.IADD R39, R39, 0x1, -R18 ;  /* 0x0000000127277824 */ /* 0x000fc800078e0a12 */
[----:B------:R-:W1:Y:S01]  /*b880*/  MUFU.TANH R7, R7 ;  /* 0x0000000700077308 */ /* 0x000e620000002400 */
[----:B------:R-:W-:Y:S01]  /*b890*/  IMAD R39, R16, -0x2, R39 ;  /* 0xfffffffe10277824 */ /* 0x000fe200078e0227 */
[----:B------:R-:W-:Y:S02]  /*b8a0*/  WARPGROUP.DEPBAR.LE gsb0, 0x0 ;  /* 0x00008000000079c5 */ /* 0x000fe40000010000 */
[----:B------:R-:W-:-:S04]  /*b8b0*/  WARPGROUP.ARRIVE ;  /* 0x00000000000079c5 */ /* 0x000fc80000000000 */
[----:B------:R-:W2:Y:S02]  /*b8c0*/  MUFU.TANH R12, R12 ;  /* 0x0000000c000c7308 */ /* 0x000ea40000002400 */
[----:B------:R-:W-:Y:S01]  /*b8d0*/  HGMMA.64x64x16.F32 R88, R144, gdesc[UR4].tnspB, R88, gsb0 ;  /* 0x40e0000490587df0 */ /* 0x000fe20008000858 */
[----:B------:R-:W-:Y:S01]  /*b8e0*/  UIADD3 UR6, UR10, 0x100, URZ ;  /* 0x000001000a067890 */ /* 0x000fe2000fffe03f */
[----:B------:R-:W-:-:S04]  /*b8f0*/  UMOV UR7, 0x40000040 ;  /* 0x4000004000077882 */ /* 0x000fc80000000000 */
        /* <DEDUP_REMOVED lines=109> */
.L_x_11380:
[----:B------:R-:W-:Y:S02]  /*bfd0*/  IMAD.U32 R123, RZ, RZ, UR23 ;  /* 0x00000017ff7b7e24 */ /* 0x000fe4000f8e00ff */
[----:B------:R-:W-:-:S03]  /*bfe0*/  IMAD.MOV.U32 R121, RZ, RZ, R15 ;  /* 0x000000ffff797224 */ /* 0x000fc600078e000f */
[----:B------:R-:W-:-:S13]  /*bff0*/  ISETP.NE.AND P2, PT, R123, 0x1, PT ;  /* 0x000000017b00780c */ /* 0x000fda0003f45270 */
[----:B0-----:R-:W0:Y:S02]  /*c000*/  @P2 LDC.64 R38, c[0x0][0x9e8] ;  /* 0x00027a00ff262b82 */ /* 0x001e240000000a00 */
[----:B0-----:R-:W-:-:S05]  /*c010*/  @P2 IMAD.HI.U32 R38, R15, R38, RZ ;  /* 0x000000260f262227 */ /* 0x001fca00078e00ff */
[----:B------:R-:W-:-:S07]  /*c020*/  @P2 SHF.R.U32.HI R121, RZ, R39, R38 ;  /* 0x00000027ff792219 */ /* 0x000fce0000011626 */
.L_x_11381:
[----:B------:R-:W-:Y:S05]  /*c030*/  BSYNC B0 ;  /* 0x0000000000007941 */ /* 0x000fea0003800000 */
.L_x_11379:
[----:B------:R-:W-:-:S04]  /*c040*/  IMAD R39, R121, R123, -R82 ;  /* 0x0000007b79277224 */ /* 0x000fc800078e0a52 */
[----:B------:R-:W-:-:S05]  /*c050*/  IMAD R39, R16, -0x2, R39 ;  /* 0xfffffffe10277824 */ /* 0x000fca00078e0227 */
[----:B------:R-:W-:Y:S02]  /*c060*/  VIADDMNMX R86, R39, R123, R86, PT ;  /* 0x0000007b27567246 */ /* 0x000fe40003800156 */
[----:B------:R-:W-:-:S07]  /*c070*/  VIMNMX R85, R85, R39, !PT ;  /* 0x0000002755557248 */ /* 0x000fce0007fe0100 */
.L_x_11378:
        /* <DEDUP_REMOVED lines=111> */
.L_x_11384:
[----:B------:R-:W-:Y:S02]  /*c770*/  IMAD.U32 R121, RZ, RZ, UR23 ;  /* 0x00000017ff797e24 */ /* 0x000fe4000f8e00ff */
[----:B------:R-:W-:-:S03]  /*c780*/  IMAD.MOV.U32 R85, RZ, RZ, R13 ;  /* 0x000000ffff557224 */ /* 0x000fc600078e000d */
[----:B------:R-:W-:-:S13]  /*c790*/  ISETP.NE.AND P3, PT, R121, 0x1, PT ;  /* 0x000000017900780c */ /* 0x000fda0003f65270 */
[----:B------:R-:W0:Y:S02]  /*c7a0*/  @P3 LDC.64 R6, c[0x0][0x9e8] ;  /* 0x00027a00ff063b82 */ /* 0x000e240000000a00 */
[----:B0-----:R-:W-:-:S05]  /*c7b0*/  @P3 IMAD.HI.U32 R6, R13, R6, RZ ;  /* 0x000000060d063227 */ /* 0x001fca00078e00ff */
[----:B------:R-:W-:-:S07]  /*c7c0*/  @P3 SHF.R.U32.HI R85, RZ, R7, R6 ;  /* 0x00000007ff553219 */ /* 0x000fce0000011606 */
.L_x_11385:
[----:B------:R-:W-:Y:S05]  /*c7d0*/  BSYNC B0 ;  /* 0x0000000000007941 */ /* 0x000fea0003800000 */
.L_x_11383:
[----:B------:R-:W-:-:S04]  /*c7e0*/  IMAD R7, R85, R121, -R82 ;  /* 0x0000007955077224 */ /* 0x000fc800078e0a52 */
[----:B------:R-:W-:-:S05]  /*c7f0*/  IMAD R7, R16, -0x2, R7 ;  /* 0xfffffffe10077824 */ /* 0x000fca00078e0207 */
[----:B------:R-:W-:Y:S02]  /*c800*/  VIADDMNMX R120, R7, R121, R120, PT ;  /* 0x0000007907787246 */ /* 0x000fe40003800178 */
[----:B------:R-:W-:-:S07]  /*c810*/  VIMNMX R87, R87, R7, !PT ;  /* 0x0000000757577248 */ /* 0x000fce0007fe0100 */
.L_x_11382:
[----:B------:R-:W-:Y:S01]  /*c820*/  FMNMX.FTZ R7, R39, R8, !PT ;  /* 0x0000000827077209 */ /* 0x000fe20007810000 */
[----:B------:R-:W-:Y:S01]  /*c830*/  UMOV UR10, UR22 ;  /* 0x00000016000a7c82 */ /* 0x000fe20008000000 */
[C---:B------:R-:W-:Y:S01]  /*c840*/  ISETP.GT.AND P3, PT, R87.reuse, 0x9, P2 ;  /* 0x000000095700780c */ /* 0x040fe20001764270 */
[----:B------:R-:W-:Y:S01]  /*c850*/  UMOV UR27, UR38 ;  /* 0x00000026001b7c82 */ /* 0x000fe20008000000 */
        /* <DEDUP_REMOVED lines=83> */
[--C-:B------:R-:W-:Y:S01]  /*cd90*/  FFMA.FTZ R21, R21, UR10, -R85.reuse ;  /* 0x0000000a15157c23 */ /* 0x100fe20008010855 */
[--C-:B------:R-:W-:Y:S01]  /*cda0*/  FFMA.FTZ R46, R46, UR10, -R85.reuse ;  /* 0x0000000a2e2e7c23 */ /* 0x100fe20008010855 */
[----:B------:R-:W-:Y:S01]  /*cdb0*/  FADD.FTZ R83, -R83, R8 ;  /* 0x0000000853537221 */ /* 0x000fe20000010100 */
[----:B------:R-:W-:Y:S01]  /*cdc0*/  FSEL R39, R12, -INF , !P3 ;  /* 0xff8000000c277808 */ /* 0x000fe20005800000 */
[--C-:B------:R-:W-:Y:S01]  /*cdd0*/  FFMA.FTZ R136, R44, UR10, -R85.reuse ;  /* 0x0000000a2c887c23 */ /* 0x100fe20008010855 */
[----:B------:R-:W-:Y:S01]  /*cde0*/  FSEL R12, R43, -INF , !P4 ;  /* 0xff8000002b0c7808 */ /* 0x000fe20006000000 */
[--C-:B------:R-:W-:Y:S01]  /*cdf0*/  FFMA.FTZ R43, R28, UR10, -R85.reuse ;  /* 0x0000000a1c2b7c23 */ /* 0x100fe20008010855 */
[----:B------:R-:W-:Y:S01]  /*ce00*/  FMNMX.FTZ R121, R39, R10, !PT ;  /* 0x0000000a27797209 */ /* 0x000fe20007810000 */
[----:B------:R-:W-:Y:S01]  /*ce10*/  FMUL.FTZ R83, R83, UR10 ;  /* 0x0000000a53537c20 */ /* 0x000fe20008410000 */
[----:B------:R-:W-:Y:S01]  /*ce20*/  ISETP.GT.AND P4, PT, R87, 0x31, P2 ;  /* 0x000000315700780c */ /* 0x000fe20001784270 */
[----:B------:R-:W-:Y:S01]  /*ce30*/  MUFU.EX2 R150, R150 ;  /* 0x0000009600967308 */ /* 0x000fe20000000800 */
[----:B------:R-:W-:Y:S01]  /*ce40*/  FMNMX.FTZ R121, R14, R121, !PT ;  /* 0x000000790e797209 */ /* 0x000fe20007810000 */
[--C-:B------:R-:W-:Y:S01]  /*ce50*/  FFMA.FTZ R138, R50, UR10, -R85.reuse ;  /* 0x0000000a328a7c23 */ /* 0x100fe20008010855 */
[----:B------:R-:W-:Y:S01]  /*ce60*/  ISETP.LT.OR P4, PT, R120, 0x32, P4 ;  /* 0x000000327800780c */ /* 0x000fe20002781670 */
[--C-:B------:R-:W-:Y:S01]  /*ce70*/  FFMA.FTZ R51, R51, UR10, -R85.reuse ;  /* 0x0000000a33337c23 */ /* 0x100fe20008010855 */
[----:B0-----:R-:W-:Y:S01]  /*ce80*/  FMNMX.FTZ R6, R24, R121, !PT ;  /* 0x0000007918067209 */ /* 0x001fe20007810000 */
[--C-:B------:R-:W-:Y:S01]  /*ce90*/  FFMA.FTZ R132, R54, UR10, -R85.reuse ;  /* 0x0000000a36847c23 */ /* 0x100fe20008010855 */
[----:B------:R-:W-:Y:S01]  /*cea0*/  ISETP.GT.AND P3, PT, R87, 0x30, P2 ;  /* 0x000000305700780c */ /* 0x000fe20001764270 */
[----:B------:R-:W0:Y:S01]  /*ceb0*/  MUFU.EX2 R83, R83 ;  /* 0x0000005300537308 */ /* 0x000e220000000800 */
[----:B------:R-:W-:Y:S01]  /*cec0*/  FMNMX.FTZ R6, R25, R6, !PT ;  /* 0x0000000619067209 */ /* 0x000fe20007810000 */
[--C-:B------:R-:W-:Y:S01]  /*ced0*/  FFMA.FTZ R134, R58, UR10, -R85.reuse ;  /* 0x0000000a3a867c23 */ /* 0x100fe20008010855 */
[----:B------:R-:W-:Y:S01]  /*cee0*/  FSEL R20, R47, -INF , !P4 ;  /* 0xff8000002f147808 */ /* 0x000fe20006000000 */
[--C-:B------:R-:W-:Y:S01]  /*cef0*/  FFMA.FTZ R47, R32, UR10, -R85.reuse ;  /* 0x0000000a202f7c23 */ /* 0x100fe20008010855 */
[----:B------:R-:W-:Y:S01]  /*cf00*/  FMNMX.FTZ R6, R27, R6, !PT ;  /* 0x000000061b067209 */ /* 0x000fe20007810000 */
[--C-:B------:R-:W-:Y:S01]  /*cf10*/  FFMA.FTZ R60, R60, UR10, -R85.reuse ;  /* 0x0000000a3c3c7c23 */ /* 0x100fe20008010855 */
[----:B------:R-:W-:Y:S01]  /*cf20*/  ISETP.GT.AND P4, PT, R87, 0x39, P2 ;  /* 0x000000395700780c */ /* 0x000fe20001784270 */
[----:B------:R-:W1:Y:S01]  /*cf30*/  MUFU.EX2 R21, R21 ;  /* 0x0000001500157308 */ /* 0x000e620000000800 */
[----:B------:R-:W-:Y:S01]  /*cf40*/  FMNMX.FTZ R6, R29, R6, !PT ;  /* 0x000000061d067209 */ /* 0x000fe20007810000 */
[--C-:B------:R-:W-:Y:S01]  /*cf50*/  FFMA.FTZ R128, R62, UR10, -R85.reuse ;  /* 0x0000000a3e807c23 */ /* 0x100fe20008010855 */
[----:B------:R-:W-:Y:S01]  /*cf60*/  ISETP.LT.OR P3, PT, R120, 0x31, P3 ;  /* 0x000000317800780c */ /* 0x000fe20001f61670 */
[--C-:B------:R-:W-:Y:S01]  /*cf70*/  FFMA.FTZ R63, R63, UR10, -R85.reuse ;  /* 0x0000000a3f3f7c23 */ /* 0x100fe20008010855 */
[----:B------:R-:W-:Y:S01]  /*cf80*/  FMNMX.FTZ R121, R31, R6, !PT ;  /* 0x000000061f797209 */ /* 0x000fe20007810000 */
[--C-:B------:R-:W-:Y:S01]  /*cf90*/  FFMA.FTZ R130, R66, UR10, -R85.reuse ;  /* 0x0000000a42827c23 */ /* 0x100fe20008010855 */
[----:B------:R-:W-:Y:S01]  /*cfa0*/  ISETP.LT.OR P4, PT, R120, 0x3a, P4 ;  /* 0x0000003a7800780c */ /* 0x000fe20002781670 */
[----:B------:R-:W2:Y:S01]  /*cfb0*/  MUFU.EX2 R144, R144 ;  /* 0x0000009000907308 */ /* 0x000ea20000000800 */
[----:B------:R-:W-:Y:S01]  /*cfc0*/  FMNMX.FTZ R6, R38, R121, !PT ;  /* 0x0000007926067209 */ /* 0x000fe20007810000 */
[--C-:B------:R-:W-:Y:S01]  /*cfd0*/  FFMA.FTZ R124, R70, UR10, -R85.reuse ;  /* 0x0000000a467c7c23 */ /* 0x100fe20008010855 */
[----:B------:R-:W-:Y:S01]  /*cfe0*/  FSEL R45, R45, -INF , !P3 ;  /* 0xff8000002d2d7808 */ /* 0x000fe20005800000 */
[--C-:B------:R-:W-:Y:S01]  /*cff0*/  FFMA.FTZ R126, R74, UR10, -R85.reuse ;  /* 0x0000000a4a7e7c23 */ /* 0x100fe20008010855 */
[----:B------:R-:W-:Y:S01]  /*d000*/  ISETP.GT.AND P3, PT, R87, 0x38, P2 ;  /* 0x000000385700780c */ /* 0x000fe20001764270 */
[--C-:B------:R-:W-:Y:S01]  /*d010*/  FFMA.FTZ R75, R75, UR10, -R85.reuse ;  /* 0x0000000a4b4b7c23 */ /* 0x100fe20008010855 */
[----:B------:R-:W-:Y:S01]  /*d020*/  FSEL R26, R49, -INF , !P4 ;  /* 0xff800000311a7808 */ /* 0x000fe20006000000 */
[----:B------:R-:W-:Y:S01]  /*d030*/  FFMA.FTZ R49, R36, UR10, -R85 ;  /* 0x0000000a24317c23 */ /* 0x000fe20008010855 */
[----:B------:R-:W-:Y:S01]  /*d040*/  ISETP.GT.AND P4, PT, R87, 0x41, P2 ;  /* 0x000000415700780c */ /* 0x000fe20001784270 */
[----:B------:R-:W3:Y:S01]  /*d050*/  MUFU.EX2 R43, R43 ;  /* 0x0000002b002b7308 */ /* 0x000ee20000000800 */
[----:B------:R-:W-:Y:S01]  /*d060*/  FMNMX.FTZ R6, R35, R6, !PT ;  /* 0x0000000623067209 */ /* 0x000fe20007810000 */
[-C--:B0-----:R-:W-:Y:S01]  /*d070*/  FMUL.FTZ R88, R88, R83.reuse ;  /* 0x0000005358587220 */ /* 0x081fe20000410000 */
[C---:B------:R-:W-:Y:S01]  /*d080*/  ISETP.LT.OR P3, PT, R120.reuse, 0x39, P3 ;  /* 0x000000397800780c */ /* 0x040fe20001f61670 */
[-C--:B------:R-:W-:Y:S01]  /*d090*/  FMUL.FTZ R89, R89, R83.reuse ;  /* 0x0000005359597220 */ /* 0x080fe20000410000 */
[----:B------:R-:W-:Y:S01]  /*d0a0*/  ISETP.LT.OR P4, PT, R120, 0x42, P4 ;  /* 0x000000427800780c */ /* 0x000fe20002781670 */
[-C--:B------:R-:W-:Y:S01]  /*d0b0*/  FMUL.FTZ R92, R92, R83.reuse ;  /* 0x000000535c5c7220 */ /* 0x080fe20000410000 */
[----:B------:R-:W-:Y:S01]  /*d0c0*/  FMNMX.FTZ R6, R37, R6, !PT ;  /* 0x0000000625067209 */ /* 0x000fe20007810000 */
[----:B------:R-:W0:Y:S01]  /*d0d0*/  MUFU.EX2 R146, R146 ;  /* 0x0000009200927308 */ /* 0x000e220000000800 */
[----:B------:R-:W-:Y:S01]  /*d0e0*/  FSEL R48, R48, -INF , !P3 ;  /* 0xff80000030307808 */ /* 0x000fe20005800000 */
[-C--:B------:R-:W-:Y:S01]  /*d0f0*/  FMUL.FTZ R93, R93, R83.reuse ;  /* 0x000000535d5d7220 */ /* 0x080fe20000410000 */
[----:B------:R-:W-:Y:S01]  /*d100*/  ISETP.GT.AND P3, PT, R87, 0x40, P2 ;  /* 0x000000405700780c */ /* 0x000fe20001764270 */
[-C--:B------:R-:W-:Y:S01]  /*d110*/  FMUL.FTZ R96, R96, R83.reuse ;  /* 0x0000005360607220 */ /* 0x080fe20000410000 */
[----:B------:R-:W-:Y:S01]  /*d120*/  FSEL R28, R53, -INF , !P4 ;  /* 0xff800000351c7808 */ /* 0x000fe20006000000 */
[-C--:B------:R-:W-:Y:S01]  /*d130*/  FMUL.FTZ R97, R97, R83.reuse ;  /* 0x0000005361617220 */ /* 0x080fe20000410000 */
[----:B------:R-:W-:Y:S01]  /*d140*/  FMNMX.FTZ R53, R41, R6, !PT ;  /* 0x0000000629357209 */ /* 0x000fe20007810000 */
[----:B------:R-:W4:Y:S01]  /*d150*/  MUFU.EX2 R47, R47 ;  /* 0x0000002f002f7308 */ /* 0x000f220000000800 */
[----:B------:R-:W-:Y:S01]  /*d160*/  ISETP.LT.OR P3, PT, R120, 0x41, P3 ;  /* 0x000000417800780c */ /* 0x000fe20001f61670 */
[-C--:B------:R-:W-:Y:S01]  /*d170*/  FMUL.FTZ R100, R100, R83.reuse ;  /* 0x0000005364647220 */ /* 0x080fe20000410000 */
[----:B------:R-:W-:Y:S01]  /*d180*/  ISETP.GT.AND P4, PT, R87, 0x49, P2 ;  /* 0x000000495700780c */ /* 0x000fe20001784270 */
[----:B------:R-:W-:Y:S01]  /*d190*/  FMUL.FTZ R101, R101, R83 ;  /* 0x0000005365657220 */ /* 0x000fe20000410000 */
[----:B------:R-:W-:Y:S01]  /*d1a0*/  FMNMX.FTZ R6, R12, R53, !PT ;  /* 0x000000350c067209 */ /* 0x000fe20007810000 */
[-C--:B------:R-:W-:Y:S01]  /*d1b0*/  FMUL.FTZ R104, R104, R83.reuse ;  /* 0x0000005368687220 */ /* 0x080fe20000410000 */
[----:B------:R-:W-:Y:S01]  /*d1c0*/  FSEL R52, R52, -INF , !P3 ;  /* 0xff80000034347808 */ /* 0x000fe20005800000 */
[----:B------:R-:W5:Y:S01]  /*d1d0*/  MUFU.EX2 R140, R140 ;  /* 0x0000008c008c7308 */ /* 0x000f620000000800 */
[----:B------:R-:W-:Y:S01]  /*d1e0*/  ISETP.LT.OR P4, PT, R120, 0x4a, P4 ;  /* 0x0000004a7800780c */ /* 0x000fe20002781670 */
[-C--:B------:R-:W-:Y:S01]  /*d1f0*/  FMUL.FTZ R105, R105, R83.reuse ;  /* 0x0000005369697220 */ /* 0x080fe20000410000 */
[----:B------:R-:W-:Y:S01]  /*d200*/  ISETP.GT.AND P3, PT, R87, 0x48, P2 ;  /* 0x000000485700780c */ /* 0x000fe20001764270 */
[-C--:B------:R-:W-:Y:S01]  /*d210*/  FMUL.FTZ R108, R108, R83.reuse ;  /* 0x000000536c6c7220 */ /* 0x080fe20000410000 */
[----:B------:R-:W-:Y:S01]  /*d220*/  FMNMX.FTZ R53, R45, R6, !PT ;  /* 0x000000062d357209 */ /* 0x000fe20007810000 */
[-C--:B------:R-:W-:Y:S01]  /*d230*/  FMUL.FTZ R109, R109, R83.reuse ;  /* 0x000000536d6d7220 */ /* 0x080fe20000410000 */
[----:B------:R-:W-:Y:S01]  /*d240*/  FSEL R30, R57, -INF , !P4 ;  /* 0xff800000391e7808 */ /* 0x000fe20006000000 */
[----:B------:R-:W5:Y:S01]  /*d250*/  MUFU.EX2 R49, R49 ;  /* 0x0000003100317308 */ /* 0x000f620000000800 */
[----:B------:R-:W-:Y:S01]  /*d260*/  ISETP.LT.OR P3, PT, R120, 0x49, P3 ;  /* 0x000000497800780c */ /* 0x000fe20001f61670 */
[----:B------:R-:W-:Y:S01]  /*d270*/  FMUL.FTZ R112, R112, R83 ;  /* 0x0000005370707220 */ /* 0x000fe20000410000 */
[----:B------:R-:W-:Y:S01]  /*d280*/  FMNMX.FTZ R57, R20, R53, !PT ;  /* 0x0000003514397209 */ /* 0x000fe20007810000 */
[-C--:B------:R-:W-:Y:S01]  /*d290*/  FMUL.FTZ R113, R113, R83.reuse ;  /* 0x0000005371717220 */ /* 0x080fe20000410000 */
[----:B------:R-:W-:Y:S01]  /*d2a0*/  FSEL R55, R55, -INF , !P3 ;  /* 0xff80000037377808 */ /* 0x000fe20005800000 */
[----:B------:R-:W-:Y:S01]  /*d2b0*/  FMUL.FTZ R116, R116, R83 ;  /* 0x0000005374747220 */ /* 0x000fe20000410000 */
[----:B------:R-:W-:Y:S01]  /*d2c0*/  FMNMX.FTZ R57, R48, R57, !PT ;  /* 0x0000003930397209 */ /* 0x000fe20007810000 */
[----:B------:R-:W-:Y:S01]  /*d2d0*/  MUFU.EX2 R53, R42 ;  /* 0x0000002a00357308 */ /* 0x000fe20000000800 */
[----:B------:R-:W-:Y:S01]  /*d2e0*/  ISETP.GT.AND P3, PT, R87, 0x50, P2 ;  /* 0x000000505700780c */ /* 0x000fe20001764270 */
[----:B------:R-:W-:Y:S01]  /*d2f0*/  FMUL.FTZ R117, R117, R83 ;  /* 0x0000005375757220 */ /* 0x000fe20000410000 */
[----:B------:R-:W-:-:S02]  /*d300*/  FMNMX.FTZ R57, R26, R57, !PT ;  /* 0x000000391a397209 */ /* 0x000fc40007810000 */
[----:B------:R-:W-:Y:S02]  /*d310*/  ISETP.LT.OR P3, PT, R120, 0x51, P3 ;  /* 0x000000517800780c */ /* 0x000fe40001f61670 */
[----:B------:R-:W-:Y:S01]  /*d320*/  FMNMX.FTZ R57, R52, R57, !PT ;  /* 0x0000003934397209 */ /* 0x000fe20007810000 */
[----:B------:R-:W-:Y:S01]  /*d330*/  MUFU.EX2 R142, R142 ;  /* 0x0000008e008e7308 */ /* 0x000fe20000000800 */
[----:B------:R-:W-:Y:S02]  /*d340*/  FSEL R59, R59, -INF , !P3 ;  /* 0xff8000003b3b7808 */ /* 0x000fe40005800000 */
[C---:B------:R-:W-:Y:S02]  /*d350*/  ISETP.GT.AND P3, PT, R87.reuse, 0x58, P2 ;  /* 0x000000585700780c */ /* 0x040fe40001764270 */
[----:B------:R-:W-:Y:S02]  /*d360*/  ISETP.GT.AND P4, PT, R87, 0x51, P2 ;  /* 0x000000515700780c */ /* 0x000fe40001784270 */
[----:B------:R-:W-:Y:S01]  /*d370*/  FMNMX.FTZ R6, R28, R57, !PT ;  /* 0x000000391c067209 */ /* 0x000fe20007810000 */
[----:B------:R-:W-:Y:S01]  /*d380*/  MUFU.EX2 R136, R136 ;  /* 0x0000008800887308 */ /* 0x000fe20000000800 */
[----:B------:R-:W-:-:S02]  /*d390*/  ISETP.LT.OR P3, PT, R120, 0x59, P3 ;  /* 0x000000597800780c */ /* 0x000fc40001f61670 */
[----:B------:R-:W-:Y:S02]  /*d3a0*/  ISETP.LT.OR P4, PT, R120, 0x52, P4 ;  /* 0x000000527800780c */ /* 0x000fe40002781670 */
[----:B------:R-:W-:Y:S02]  /*d3b0*/  FMNMX.FTZ R121, R55, R6, !PT ;  /* 0x0000000637797209 */ /* 0x000fe40007810000 */
[----:B------:R-:W-:Y:S01]  /*d3c0*/  FSEL R64, R64, -INF , !P3 ;  /* 0xff80000040407808 */ /* 0x000fe20005800000 */
[----:B------:R1:W-:Y:S01]  /*d3d0*/  MUFU.EX2 R57, R46 ;  /* 0x0000002e00397308 */ /* 0x0003e20000000800 */
[----:B------:R-:W-:Y:S02]  /*d3e0*/  ISETP.GT.AND P3, PT, R87, 0x60, P2 ;  /* 0x000000605700780c */ /* 0x000fe40001764270 */
[----:B------:R-:W-:Y:S02]  /*d3f0*/  FSEL R61, R61, -INF , !P4 ;  /* 0xff8000003d3d7808 */ /* 0x000fe40006000000 */
[----:B------:R-:W-:-:S02]  /*d400*/  FMNMX.FTZ R6, R30, R121, !PT ;  /* 0x000000791e067209 */ /* 0x000fc40007810000 */
[----:B------:R-:W-:Y:S01]  /*d410*/  ISETP.GT.AND P4, PT, R87, 0x59, P2 ;  /* 0x000000595700780c */ /* 0x000fe20001784270 */
[----:B------:R-:W-:Y:S01]  /*d420*/  MUFU.EX2 R138, R138 ;  /* 0x0000008a008a7308 */ /* 0x000fe20000000800 */
[C---:B------:R-:W-:Y:S01]  /*d430*/  ISETP.LT.OR P3, PT, R120.reuse, 0x61, P3 ;  /* 0x000000617800780c */ /* 0x040fe20001f61670 */
[----:B-1----:R-:W-:Y:S01]  /*d440*/  FFMA.FTZ R46, R83, R3, R148 ;  /* 0x00000003532e7223 */ /* 0x002fe20000010094 */
[----:B------:R-:W-:Y:S02]  /*d450*/  FMNMX.FTZ R6, R59, R6, !PT ;  /* 0x000000063b067209 */ /* 0x000fe40007810000 */
[----:B------:R-:W-:Y:S01]  /*d460*/  ISETP.LT.OR P4, PT, R120, 0x5a, P4 ;  /* 0x0000005a7800780c */ /* 0x000fe20002781670 */
[----:B------:R-:W-:Y:S01]  /*d470*/  FADD.FTZ R3, R33, R46 ;  /* 0x0000002e21037221 */ /* 0x000fe20000010000 */
[----:B------:R-:W-:Y:S01]  /*d480*/  FSEL R32, R67, -INF , !P3 ;  /* 0xff80000043207808 */ /* 0x000fe20005800000 */
[----:B------:R-:W-:Y:S01]  /*d490*/  MUFU.EX2 R51, R51 ;  /* 0x0000003300337308 */ /* 0x000fe20000000800 */
[----:B------:R-:W-:Y:S01]  /*d4a0*/  FMNMX.FTZ R67, R61, R6, !PT ;  /* 0x000000063d437209 */ /* 0x000fe20007810000 */
[----:B------:R-:W-:Y:S01]  /*d4b0*/  FADD.FTZ R46, R150, R3 ;  /* 0x00000003962e7221 */ /* 0x000fe20000010000 */
[----:B------:R-:W-:-:S02]  /*d4c0*/  FSEL R65, R65, -INF , !P4 ;  /* 0xff80000041417808 */ /* 0x000fc40006000000 */
[C---:B------:R-:W-:Y:S02]  /*d4d0*/  ISETP.GT.AND P4, PT, R87.reuse, 0x61, P2 ;  /* 0x000000615700780c */ /* 0x040fe40001784270 */
[----:B------:R-:W-:Y:S01]  /*d4e0*/  FMNMX.FTZ R6, R64, R67, !PT ;  /* 0x0000004340067209 */ /* 0x000fe20007810000 */
[----:B------:R-:W-:Y:S01]  /*d4f0*/  MUFU.EX2 R132, R132 ;  /* 0x0000008400847308 */ /* 0x000fe20000000800 */
[----:B------:R-:W-:Y:S02]  /*d500*/  ISETP.GT.AND P3, PT, R87, 0x68, P2 ;  /* 0x000000685700780c */ /* 0x000fe40001764270 */
[C---:B------:R-:W-:Y:S02]  /*d510*/  ISETP.LT.OR P4, PT, R120.reuse, 0x62, P4 ;  /* 0x000000627800780c */ /* 0x040fe40002781670 */
[----:B------:R-:W-:Y:S02]  /*d520*/  FMNMX.FTZ R67, R65, R6, !PT ;  /* 0x0000000641437209 */ /* 0x000fe40007810000 */
[----:B------:R-:W-:Y:S01]  /*d530*/  ISETP.LT.OR P3, PT, R120, 0x69, P3 ;  /* 0x000000697800780c */ /* 0x000fe20001f61670 */
[----:B------:R-:W-:Y:S01]  /*d540*/  MUFU.EX2 R134, R134 ;  /* 0x0000008600867308 */ /* 0x000fe20000000800 */
[----:B------:R-:W-:-:S02]  /*d550*/  FSEL R69, R69, -INF , !P4 ;  /* 0xff80000045457808 */ /* 0x000fc40006000000 */
[----:B------:R-:W-:Y:S02]  /*d560*/  ISETP.GT.AND P4, PT, R87, 0x69, P2 ;  /* 0x000000695700780c */ /* 0x000fe40001784270 */
[----:B------:R-:W-:Y:S01]  /*d570*/  FMNMX.FTZ R6, R32, R67, !PT ;  /* 0x0000004320067209 */ /* 0x000fe20007810000 */
[----:B------:R-:W-:Y:S01]  /*d580*/  FFMA.FTZ R67, R56, UR10, -R85 ;  /* 0x0000000a38437c23 */ /* 0x000fe20008010855 */
[----:B------:R-:W-:Y:S01]  /*d590*/  FSEL R71, R71, -INF , !P3 ;  /* 0xff80000047477808 */ /* 0x000fe20005800000 */
[----:B------:R-:W-:Y:S01]  /*d5a0*/  MUFU.EX2 R128, R128 ;  /* 0x0000008000807308 */ /* 0x000fe20000000800 */
[----:B------:R-:W-:Y:S02]  /*d5b0*/  ISETP.GT.AND P3, PT, R87, 0x70, P2 ;  /* 0x000000705700780c */ /* 0x000fe40001764270 */
[----:B------:R-:W-:Y:S02]  /*d5c0*/  ISETP.LT.OR P4, PT, R120, 0x6a, P4 ;  /* 0x0000006a7800780c */ /* 0x000fe40002781670 */
[----:B------:R-:W-:-:S02]  /*d5d0*/  FMNMX.FTZ R6, R69, R6, !PT ;  /* 0x0000000645067209 */ /* 0x000fc40007810000 */
        /* <DEDUP_REMOVED lines=8> */
[C---:B------:R-:W-:Y:S02]  /*d660*/  ISETP.LT.OR P4, PT, R120.reuse, 0x72, P4 ;  /* 0x000000727800780c */ /* 0x040fe40002781670 */
[----:B------:R-:W-:Y:S02]  /*d670*/  FMNMX.FTZ R77, R73, R6, !PT ;  /* 0x00000006494d7209 */ /* 0x000fe40007810000 */
[----:B------:R-:W-:Y:S01]  /*d680*/  ISETP.LT.OR P3, PT, R120, 0x79, P3 ;  /* 0x000000797800780c */ /* 0x000fe20001f61670 */
[----:B------:R-:W-:Y:S01]  /*d690*/  MUFU.EX2 R130, R130 ;  /* 0x0000008200827308 */ /* 0x000fe20000000800 */
[----:B------:R-:W-:Y:S02]  /*d6a0*/  ISETP.GT.AND P2, PT, R87, 0x79, P2 ;  /* 0x000000795700780c */ /* 0x000fe40001744270 */
[----:B------:R-:W-:Y:S02]  /*d6b0*/  FSEL R78, R78, -INF , !P4 ;  /* 0xff8000004e4e7808 */ /* 0x000fe40006000000 */
[----:B------:R-:W-:-:S02]  /*d6c0*/  FMNMX.FTZ R77, R34, R77, !PT ;  /* 0x0000004d224d7209 */ /* 0x000fc40007810000 */
[----:B------:R-:W-:Y:S01]  /*d6d0*/  FSEL R36, R79, -INF , !P3 ;  /* 0xff8000004f247808 */ /* 0x000fe20005800000 */
[----:B------:R-:W-:Y:S01]  /*d6e0*/  MUFU.EX2 R124, R124 ;  /* 0x0000007c007c7308 */ /* 0x000fe20000000800 */
[----:B------:R-:W-:Y:S01]  /*d6f0*/  ISETP.LT.OR P2, PT, R120, 0x7a, P2 ;  /* 0x0000007a7800780c */ /* 0x000fe20001741670 */
[--C-:B------:R-:W-:Y:S01]  /*d700*/  FFMA.FTZ R120, R76, UR10, -R85.reuse ;  /* 0x0000000a4c787c23 */ /* 0x100fe20008010855 */
[----:B------:R-:W-:Y:S02]  /*d710*/  FMNMX.FTZ R79, R78, R77, !PT ;  /* 0x0000004d4e4f7209 */ /* 0x000fe40007810000 */
[----:B------:R-:W-:Y:S01]  /*d720*/  FSEL R40, R81, -INF , !P2 ;  /* 0xff80000051287808 */ /* 0x000fe20005000000 */
[----:B------:R-:W-:Y:S01]  /*d730*/  FFMA.FTZ R81, R72, UR10, -R85 ;  /* 0x0000000a48517c23 */ /* 0x000fe20008010855 */
[----:B------:R-:W-:Y:S01]  /*d740*/  FMNMX.FTZ R79, R36, R79, !PT ;  /* 0x0000004f244f7209 */ /* 0x000fe20007810000 */
[----:B------:R-:W-:Y:S01]  /*d750*/  MUFU.EX2 R77, R60 ;  /* 0x0000003c004d7308 */ /* 0x000fe20000000800 */
[----:B------:R-:W-:-:S02]  /*d760*/  F2FP.F16.F32.PACK_AB R150, R21, R150 ;  /* 0x000000961596723e */ /* 0x000fc400000000ff */
[----:B------:R-:W-:Y:S01]  /*d770*/  FMNMX.FTZ R6, R40, R79, !PT ;  /* 0x0000004f28067209 */ /* 0x000fe20007810000 */
[----:B------:R-:W-:Y:S01]  /*d780*/  FFMA.FTZ R79, R68, UR10, -R85 ;  /* 0x0000000a444f7c23 */ /* 0x000fe20008010855 */
[----:B------:R-:W-:-:S03]  /*d790*/  F2FP.F16.F32.PACK_AB R148, R33, R148 ;  /* 0x000000942194723e */ /* 0x000fc600000000ff */
[----:B------:R-:W1:Y:S01]  /*d7a0*/  SHFL.BFLY PT, R87, R6, 0x2, 0x1f ;  /* 0x0c401f0006577f89 */ /* 0x000e6200000e0000 */
[----:B------:R-:W-:Y:S08]  /*d7b0*/  MUFU.EX2 R81, R81 ;  /* 0x0000005100517308 */ /* 0x000ff00000000800 */
[----:B------:R-:W-:Y:S08]  /*d7c0*/  MUFU.EX2 R79, R79 ;  /* 0x0000004f004f7308 */ /* 0x000ff00000000800 */
[----:B------:R-:W-:Y:S01]  /*d7d0*/  MUFU.EX2 R126, R126 ;  /* 0x0000007e007e7308 */ /* 0x000fe20000000800 */
[----:B-1----:R-:W-:-:S07]  /*d7e0*/  FMNMX.FTZ R42, R6, R87, !PT ;  /* 0x00000057062a7209 */ /* 0x002fce0007810000 */
[----:B------:R-:W-:Y:S01]  /*d7f0*/  MUFU.EX2 R75, R75 ;  /* 0x0000004b004b7308 */ /* 0x000fe20000000800 */
[--C-:B------:R-:W-:Y:S01]  /*d800*/  FFMA.FTZ R87, R80, UR10, -R85.reuse ;  /* 0x0000000a50577c23 */ /* 0x100fe20008010855 */
[----:B------:R-:W-:Y:S01]  /*d810*/  FFMA.FTZ R85, R84, UR10, -R85 ;  /* 0x0000000a54557c23 */ /* 0x000fe20008010855 */
[----:B------:R-:W1:Y:S05]  /*d820*/  SHFL.BFLY PT, R121, R42, 0x1, 0x1f ;  /* 0x0c201f002a797f89 */ /* 0x000e6a00000e0000 */
[----:B------:R-:W-:Y:S08]  /*d830*/  MUFU.EX2 R120, R120 ;  /* 0x0000007800787308 */ /* 0x000ff00000000800 */
[----:B------:R-:W-:Y:S08]  /*d840*/  MUFU.EX2 R87, R87 ;  /* 0x0000005700577308 */ /* 0x000ff00000000800 */
[----:B------:R-:W-:Y:S01]  /*d850*/  MUFU.EX2 R122, R122 ;  /* 0x0000007a007a7308 */ /* 0x000fe20000000800 */
[----:B-1----:R-:W-:-:S04]  /*d860*/  FMNMX.FTZ R6, R42, R121, !PT ;  /* 0x000000792a067209 */ /* 0x002fc80007810000 */
[C---:B------:R-:W-:Y:S01]  /*d870*/  FSETP.NEU.FTZ.AND P2, PT, R6.reuse, -INF , PT ;  /* 0xff8000000600780b */ /* 0x040fe20003f5d000 */
[C---:B------:R-:W-:Y:S02]  /*d880*/  FMUL.FTZ R44, R6.reuse, UR10 ;  /* 0x0000000a062c7c20 */ /* 0x040fe40008410000 */
[----:B------:R-:W-:Y:S01]  /*d890*/  MUFU.EX2 R85, R85 ;  /* 0x0000005500557308 */ /* 0x000fe20000000800 */
[----:B------:R-:W-:Y:S02]  /*d8a0*/  FSEL R3, R6, RZ, P2 ;  /* 0x000000ff06037208 */ /* 0x000fe40001000000 */
[----:B------:R-:W-:Y:S02]  /*d8b0*/  FSEL R44, R44, RZ, P2 ;  /* 0x000000ff2c2c7208 */ /* 0x000fe40001000000 */
[C---:B------:R-:W-:Y:S01]  /*d8c0*/  ISETP.GT.AND P2, PT, R0.reuse, UR43, PT ;  /* 0x0000002b00007c0c */ /* 0x040fe2000bf44270 */
[----:B------:R-:W-:Y:S01]  /*d8d0*/  FADD.FTZ R3, -R3, R10 ;  /* 0x0000000a03037221 */ /* 0x000fe20000010100 */
[----:B------:R-:W-:-:S02]  /*d8e0*/  VIADD R0, R0, 0xffffffff ;  /* 0xffffffff00007836 */ /* 0x000fc40000000000 */
[--C-:B------:R-:W-:Y:S01]  /*d8f0*/  FFMA.FTZ R149, R14, UR10, -R44.reuse ;  /* 0x0000000a0e957c23 */ /* 0x100fe2000801082c */
[----:B------:R-:W-:Y:S01]  /*d900*/  FFMA.FTZ R14, R25, UR10, -R44 ;  /* 0x0000000a190e7c23 */ /* 0x000fe2000801082c */
[----:B------:R-:W-:Y:S01]  /*d910*/  FADD.FTZ R25, R21, R46 ;  /* 0x0000002e15197221 */ /* 0x000fe20000010000 */
[--C-:B------:R-:W-:Y:S01]  /*d920*/  FFMA.FTZ R8, R39, UR10, -R44.reuse ;  /* 0x0000000a27087c23 */ /* 0x100fe2000801082c */
[----:B------:R-:W-:Y:S01]  /*d930*/  FMUL.FTZ R3, R3, UR10 ;  /* 0x0000000a03037c20 */ /* 0x000fe20008410000 */
[--C-:B------:R-:W-:Y:S01]  /*d940*/  FFMA.FTZ R145, R27, UR10, -R44.reuse ;  /* 0x0000000a1b917c23 */ /* 0x100fe2000801082c */
[----:B--2---:R-:W-:Y:S01]  /*d950*/  FADD.FTZ R46, R144, R25 ;  /* 0x00000019902e7221 */ /* 0x004fe20000010000 */
[--C-:B------:R-:W-:Y:S01]  /*d960*/  FFMA.FTZ R151, R24, UR10, -R44.reuse ;  /* 0x0000000a18977c23 */ /* 0x100fe2000801082c */
[----:B------:R-:W-:Y:S01]  /*d970*/  MUFU.EX2 R149, R149 ;  /* 0x0000009500957308 */ /* 0x000fe20000000800 */
[----:B------:R-:W-:Y:S01]  /*d980*/  FFMA.FTZ R26, R26, UR10, -R44 ;  /* 0x0000000a1a1a7c23 */ /* 0x000fe2000801082c */
[----:B---3--:R-:W-:Y:S01]  /*d990*/  FADD.FTZ R25, R43, R46 ;  /* 0x0000002e2b197221 */ /* 0x008fe20000010000 */
[--C-:B------:R-:W-:Y:S01]  /*d9a0*/  FFMA.FTZ R24, R29, UR10, -R44.reuse ;  /* 0x0000000a1d187c23 */ /* 0x100fe2000801082c */
[--C-:B------:R-:W-:Y:S01]  /*d9b0*/  FFMA.FTZ R147, R31, UR10, -R44.reuse ;  /* 0x0000000a1f937c23 */ /* 0x100fe2000801082c */
[--C-:B------:R-:W-:Y:S01]  /*d9c0*/  FFMA.FTZ R38, R38, UR10, -R44.reuse ;  /* 0x0000000a26267c23 */ /* 0x100fe2000801082c */
[----:B0-----:R-:W-:Y:S01]  /*d9d0*/  FADD.FTZ R46, R146, R25 ;  /* 0x00000019922e7221 */ /* 0x001fe20000010000 */
[--C-:B------:R-:W-:Y:S01]  /*d9e0*/  FFMA.FTZ R141, R35, UR10, -R44.reuse ;  /* 0x0000000a238d7c23 */ /* 0x100fe2000801082c */
[----:B------:R-:W-:Y:S01]  /*d9f0*/  MUFU.EX2 R8, R8 ;  /* 0x0000000800087308 */ /* 0x000fe20000000800 */
[----:B------:R-:W-:Y:S01]  /*da00*/  FFMA.FTZ R42, R37, UR10, -R44 ;  /* 0x0000000a252a7c23 */ /* 0x000fe2000801082c */
[----:B----4-:R-:W-:Y:S01]  /*da10*/  FADD.FTZ R27, R47, R46 ;  /* 0x0000002e2f1b7221 */ /* 0x010fe20000010000 */
[--C-:B------:R-:W-:Y:S01]  /*da20*/  FFMA.FTZ R143, R41, UR10, -R44.reuse ;  /* 0x0000000a298f7c23 */ /* 0x100fe2000801082c */
[--C-:B------:R-:W-:Y:S01]  /*da30*/  FFMA.FTZ R12, R12, UR10, -R44.reuse ;  /* 0x0000000a0c0c7c23 */ /* 0x100fe2000801082c */
[--C-:B------:R-:W-:Y:S01]  /*da40*/  FFMA.FTZ R139, R48, UR10, -R44.reuse ;  /* 0x0000000a308b7c23 */ /* 0x100fe2000801082c */
[----:B-----5:R-:W-:Y:S01]  /*da50*/  FADD.FTZ R46, R140, R27 ;  /* 0x0000001b8c2e7221 */ /* 0x020fe20000010000 */
[--C-:B------:R-:W-:Y:S01]  /*da60*/  FFMA.FTZ R137, R45, UR10, -R44.reuse ;  /* 0x0000000a2d897c23 */ /* 0x100fe2000801082c */
[----:B------:R-:W0:Y:S01]  /*da70*/  MUFU.EX2 R25, R3 ;  /* 0x0000000300197308 */ /* 0x000e220000000800 */
[----:B------:R-:W-:Y:S01]  /*da80*/  FFMA.FTZ R20, R20, UR10, -R44 ;  /* 0x0000000a14147c23 */ /* 0x000fe2000801082c */
[----:B------:R-:W-:Y:S01]  /*da90*/  FADD.FTZ R27, R49, R46 ;  /* 0x0000002e311b7221 */ /* 0x000fe20000010000 */
[--C-:B------:R-:W-:Y:S01]  /*daa0*/  FFMA.FTZ R133, R52, UR10, -R44.reuse ;  /* 0x0000000a34857c23 */ /* 0x100fe2000801082c */
[--C-:B------:R-:W-:Y:S01]  /*dab0*/  FFMA.FTZ R135, R55, UR10, -R44.reuse ;  /* 0x0000000a37877c23 */ /* 0x100fe2000801082c */
[--C-:B------:R-:W-:Y:S01]  /*dac0*/  FFMA.FTZ R129, R59, UR10, -R44.reuse ;  /* 0x0000000a3b817c23 */ /* 0x100fe2000801082c */
[--C-:B------:R-:W-:Y:S01]  /*dad0*/  FFMA.FTZ R131, R64, UR10, -R44.reuse ;  /* 0x0000000a40837c23 */ /* 0x100fe2000801082c */
[--C-:B------:R-:W-:Y:S01]  /*dae0*/  FFMA.FTZ R32, R32, UR10, -R44.reuse ;  /* 0x0000000a20207c23 */ /* 0x100fe2000801082c */
        /* <DEDUP_REMOVED lines=8> */
[----:B------:R2:W-:Y:S01]  /*db70*/  MUFU.EX2 R10, R26 ;  /* 0x0000001a000a7308 */ /* 0x0005e20000000800 */
[----:B------:R-:W-:Y:S01]  /*db80*/  IMAD.U32 R29, RZ, RZ, UR26 ;  /* 0x0000001aff1d7e24 */ /* 0x000fe2000f8e00ff */
[----:B------:R-:W-:Y:S01]  /*db90*/  UMOV UR26, UR39 ;  /* 0x00000027001a7c82 */ /* 0x000fe20008000000 */
[----:B------:R-:W-:Y:S01]  /*dba0*/  F2FP.F16.F32.PACK_AB R144, R43, R144 ;  /* 0x000000902b90723e */ /* 0x000fe200000000ff */
[-C--:B0-----:R-:W-:Y:S01]  /*dbb0*/  FMUL.FTZ R90, R90, R25.reuse ;  /* 0x000000195a5a7220 */ /* 0x081fe20000410000 */
[----:B------:R-:W-:Y:S01]  /*dbc0*/  F2FP.F16.F32.PACK_AB R146, R47, R146 ;  /* 0x000000922f92723e */ /* 0x000fe200000000ff */
[-C--:B------:R-:W-:Y:S01]  /*dbd0*/  FMUL.FTZ R91, R91, R25.reuse ;  /* 0x000000195b5b7220 */ /* 0x080fe20000410000 */
[----:B------:R-:W-:Y:S01]  /*dbe0*/  @!P1 LEA R29, R29, UR45, 0x3 ;  /* 0x0000002d1d1d9c11 */ /* 0x000fe2000f8e18ff */
[----:B------:R-:W0:Y:S01]  /*dbf0*/  MUFU.EX2 R14, R14 ;  /* 0x0000000e000e7308 */ /* 0x000e220000000800 */
[----:B--2---:R-:W-:Y:S01]  /*dc00*/  FFMA.FTZ R26, R28, UR10, -R44 ;  /* 0x0000000a1c1a7c23 */ /* 0x004fe2000801082c */
[----:B------:R-:W-:Y:S01]  /*dc10*/  FADD.FTZ R28, R142, R27 ;  /* 0x0000001b8e1c7221 */ /* 0x000fe20000010000 */
[----:B------:R-:W-:Y:S01]  /*dc20*/  F2FP.F16.F32.PACK_AB R140, R49, R140 ;  /* 0x0000008c318c723e */ /* 0x000fe200000000ff */
[----:B------:R-:W-:Y:S01]  /*dc30*/  @!P1 VIADD R29, R29, 0x16860 ;  /* 0x000168601d1d9836 */ /* 0x000fe20000000000 */
[C---:B------:R-:W-:Y:S01]  /*dc40*/  F2FP.F16.F32.PACK_AB R142, R53.reuse, R142 ;  /* 0x0000008e358e723e */ /* 0x040fe200000000ff */
[----:B------:R-:W-:Y:S01]  /*dc50*/  FADD.FTZ R3, R53, R28 ;  /* 0x0000001c35037221 */ /* 0x000fe20000010000 */
[----:B------:R-:W-:Y:S01]  /*dc60*/  FFMA.FTZ R28, R25, R2, R8 ;  /* 0x00000002191c7223 */ /* 0x000fe20000010008 */
[----:B------:R-:W2:Y:S01]  /*dc70*/  MUFU.EX2 R145, R145 ;  /* 0x0000009100917308 */ /* 0x000ea20000000800 */
[----:B------:R-:W-:Y:S01]  /*dc80*/  FFMA.FTZ R2, R30, UR10, -R44 ;  /* 0x0000000a1e027c23 */ /* 0x000fe2000801082c */
[----:B------:R-:W-:Y:S01]  /*dc90*/  FADD.FTZ R46, R136, R3 ;  /* 0x00000003882e7221 */ /* 0x000fe20000010000 */
[----:B------:R-:W-:Y:S01]  /*dca0*/  FADD.FTZ R30, R149, R28 ;  /* 0x0000001c951e7221 */ /* 0x000fe20000010000 */
[----:B------:R-:W-:Y:S01]  /*dcb0*/  FFMA.FTZ R28, R61, UR10, -R44 ;  /* 0x0000000a3d1c7c23 */ /* 0x000fe2000801082c */
[----:B------:R-:W-:Y:S01]  /*dcc0*/  @!P1 PRMT R29, RZ, 0x654, R29 ;  /* 0x00000654ff1d9816 */ /* 0x000fe2000000001d */
[----:B------:R-:W-:Y:S01]  /*dcd0*/  FADD.FTZ R27, R57, R46 ;  /* 0x0000002e391b7221 */ /* 0x000fe20000010000 */
[----:B-1----:R-:W-:Y:S01]  /*dce0*/  FADD.FTZ R3, R151, R30 ;  /* 0x0000001e97037221 */ /* 0x002fe20000010000 */
[----:B------:R-:W1:Y:S01]  /*dcf0*/  MUFU.EX2 R24, R24 ;  /* 0x0000001800187308 */ /* 0x000e620000000800 */
[----:B------:R3:W-:Y:S01]  /*dd00*/  @!P1 SYNCS.ARRIVE.TRANS64.RED.A1T0 RZ, [R29+URZ], RZ ;  /* 0x000000ff1dff99a7 */ /* 0x0007e2000810043f */
[----:B------:R-:W-:Y:S01]  /*dd10*/  FADD.FTZ R30, R138, R27 ;  /* 0x0000001b8a1e7221 */ /* 0x000fe20000010000 */
[----:B0-----:R-:W-:Y:S01]  /*dd20*/  FADD.FTZ R46, R14, R3 ;  /* 0x000000030e2e7221 */ /* 0x001fe20000010000 */
[----:B------:R-:W-:Y:S01]  /*dd30*/  F2FP.F16.F32.PACK_AB R149, R149, R8 ;  /* 0x000000089595723e */ /* 0x000fe200000000ff */
[-C--:B------:R-:W-:Y:S01]  /*dd40*/  FMUL.FTZ R94, R94, R25.reuse ;  /* 0x000000195e5e7220 */ /* 0x080fe20000410000 */
[----:B------:R-:W-:Y:S01]  /*dd50*/  FADD.FTZ R27, R51, R30 ;  /* 0x0000001e331b7221 */ /* 0x000fe20000010000 */
[----:B------:R-:W-:Y:S01]  /*dd60*/  FFMA.FTZ R30, R65, UR10, -R44 ;  /* 0x0000000a411e7c23 */ /* 0x000fe2000801082c */
[----:B------:R-:W0:Y:S01]  /*dd70*/  MUFU.EX2 R147, R147 ;  /* 0x0000009300937308 */ /* 0x000e220000000800 */
[----:B--2---:R-:W-:Y:S01]  /*dd80*/  FADD.FTZ R3, R145, R46 ;  /* 0x0000002e91037221 */ /* 0x004fe20000010000 */
[----:B------:R-:W-:Y:S01]  /*dd90*/  FADD.FTZ R48, R132, R27 ;  /* 0x0000001b84307221 */ /* 0x000fe20000010000 */
[----:B------:R-:W-:Y:S01]  /*dda0*/  F2FP.F16.F32.PACK_AB R136, R57, R136 ;  /* 0x000000883988723e */ /* 0x000fe200000000ff */
[-C--:B------:R-:W-:Y:S01]  /*ddb0*/  FMUL.FTZ R95, R95, R25.reuse ;  /* 0x000000195f5f7220 */ /* 0x080fe20000410000 */
[----:B------:R-:W-:Y:S01]  /*ddc0*/  F2FP.F16.F32.PACK_AB R138, R51, R138 ;  /* 0x0000008a338a723e */ /* 0x000fe200000000ff */
[C---:B------:R-:W-:Y:S01]  /*ddd0*/  FADD.FTZ R27, R67.reuse, R48 ;  /* 0x00000030431b7221 */ /* 0x040fe20000010000 */
[----:B------:R-:W-:Y:S01]  /*dde0*/  F2FP.F16.F32.PACK_AB R132, R67, R132 ;  /* 0x000000844384723e */ /* 0x000fe200000000ff */
[----:B------:R-:W2:Y:S01]  /*ddf0*/  MUFU.EX2 R38, R38 ;  /* 0x0000002600267308 */ /* 0x000ea20000000800 */
[----:B-1----:R-:W-:Y:S01]  /*de00*/  FADD.FTZ R46, R24, R3 ;  /* 0x00000003182e7221 */ /* 0x002fe20000010000 */
[----:B------:R-:W-:Y:S01]  /*de10*/  FADD.FTZ R48, R134, R27 ;  /* 0x0000001b86307221 */ /* 0x000fe20000010000 */
[C---:B------:R-:W-:Y:S01]  /*de20*/  F2FP.F16.F32.PACK_AB R134, R77.reuse, R134 ;  /* 0x000000864d86723e */ /* 0x040fe200000000ff */
[----:B------:R-:W-:Y:S01]  /*de30*/  FMUL.FTZ R98, R98, R25 ;  /* 0x0000001962627220 */ /* 0x000fe20000410000 */
[----:B------:R-:W-:Y:S01]  /*de40*/  F2FP.F16.F32.PACK_AB R151, R14, R151 ;  /* 0x000000970e97723e */ /* 0x000fe200000000ff */
[----:B------:R-:W-:Y:S01]  /*de50*/  FADD.FTZ R27, R77, R48 ;  /* 0x000000304d1b7221 */ /* 0x000fe20000010000 */
[----:B------:R-:W-:Y:S01]  /*de60*/  F2FP.F16.F32.PACK_AB R145, R24, R145 ;  /* 0x000000911891723e */ /* 0x000fe200000000ff */
        /* <DEDUP_REMOVED lines=15> */
[----:B------:R-:W-:Y:S01]  /*df60*/  FMUL.FTZ R119, R119, R25 ;  /* 0x0000001977777220 */ /* 0x000fe20000410000 */
[----:B------:R-:W2:Y:S01]  /*df70*/  MUFU.EX2 R143, R143 ;  /* 0x0000008f008f7308 */ /* 0x000ea20000000800 */
[----:B-1----:R-:W-:Y:S01]  /*df80*/  FADD.FTZ R3, R141, R46 ;  /* 0x0000002e8d037221 */ /* 0x002fe20000010000 */
[----:B------:R-:W-:Y:S01]  /*df90*/  FADD.FTZ R46, R128, R27 ;  /* 0x0000001b802e7221 */ /* 0x000fe20000010000 */
[----:B------:R-:W-:Y:S01]  /*dfa0*/  F2FP.F16.F32.PACK_AB R128, R63, R128 ;  /* 0x000000803f80723e */ /* 0x000fe200000000ff */
[----:B------:R-:W-:-:S02]  /*dfb0*/  IMAD.MOV.U32 R8, RZ, RZ, R7 ;  /* 0x000000ffff087224 */ /* 0x000fc400078e0007 */
[----:B------:R-:W-:Y:S02]  /*dfc0*/  FADD.FTZ R27, R63, R46 ;  /* 0x0000002e3f1b7221 */ /* 0x000fe40000010000 */
[----:B------:R-:W1:Y:S01]  /*dfd0*/  MUFU.EX2 R12, R12 ;  /* 0x0000000c000c7308 */ /* 0x000e620000000800 */
[----:B0-----:R-:W-:Y:S01]  /*dfe0*/  FADD.FTZ R44, R42, R3 ;  /* 0x000000032a2c7221 */ /* 0x001fe20000010000 */
[----:B------:R-:W-:Y:S01]  /*dff0*/  FADD.FTZ R46, R130, R27 ;  /* 0x0000001b822e7221 */ /* 0x000fe20000010000 */
[C---:B------:R-:W-:Y:S02]  /*e000*/  F2FP.F16.F32.PACK_AB R130, R79.reuse, R130 ;  /* 0x000000824f82723e */ /* 0x040fe400000000ff */
[----:B------:R-:W-:Y:S01]  /*e010*/  F2FP.F16.F32.PACK_AB R141, R42, R141 ;  /* 0x0000008d2a8d723e */ /* 0x000fe200000000ff */
[----:B------:R-:W-:Y:S02]  /*e020*/  FADD.FTZ R21, R79, R46 ;  /* 0x0000002e4f157221 */ /* 0x000fe40000010000 */
[----:B------:R-:W0:Y:S01]  /*e030*/  MUFU.EX2 R137, R137 ;  /* 0x0000008900897308 */ /* 0x000e220000000800 */
[----:B--2---:R-:W-:Y:S01]  /*e040*/  FADD.FTZ R3, R143, R44 ;  /* 0x0000002c8f037221 */ /* 0x004fe20000010000 */
[----:B------:R-:W-:Y:S01]  /*e050*/  FADD.FTZ R46, R124, R21 ;  /* 0x000000157c2e7221 */ /* 0x000fe20000010000 */
[----:B------:R-:W-:-:S03]  /*e060*/  F2FP.F16.F32.PACK_AB R124, R81, R124 ;  /* 0x0000007c517c723e */ /* 0x000fc600000000ff */
[----:B------:R-:W-:Y:S02]  /*e070*/  FADD.FTZ R21, R81, R46 ;  /* 0x0000002e51157221 */ /* 0x000fe40000010000 */
[----:B------:R-:W2:Y:S01]  /*e080*/  MUFU.EX2 R20, R20 ;  /* 0x0000001400147308 */ /* 0x000ea20000000800 */
[----:B-1----:R-:W-:Y:S01]  /*e090*/  FADD.FTZ R44, R12, R3 ;  /* 0x000000030c2c7221 */ /* 0x002fe20000010000 */
[----:B------:R-:W-:Y:S01]  /*e0a0*/  FADD.FTZ R46, R126, R21 ;  /* 0x000000157e2e7221 */ /* 0x000fe20000010000 */
[C---:B------:R-:W-:Y:S02]  /*e0b0*/  F2FP.F16.F32.PACK_AB R126, R75.reuse, R126 ;  /* 0x0000007e4b7e723e */ /* 0x040fe400000000ff */
[----:B------:R-:W-:Y:S01]  /*e0c0*/  F2FP.F16.F32.PACK_AB R143, R12, R143 ;  /* 0x0000008f0c8f723e */ /* 0x000fe200000000ff */
[----:B------:R-:W-:Y:S02]  /*e0d0*/  FADD.FTZ R21, R75, R46 ;  /* 0x0000002e4b157221 */ /* 0x000fe40000010000 */
[----:B------:R-:W1:Y:S01]  /*e0e0*/  MUFU.EX2 R139, R139 ;  /* 0x0000008b008b7308 */ /* 0x000e620000000800 */
[----:B0-----:R-:W-:Y:S01]  /*e0f0*/  FADD.FTZ R3, R137, R44 ;  /* 0x0000002c89037221 */ /* 0x001fe20000010000 */
[----:B------:R-:W-:Y:S01]  /*e100*/  FADD.FTZ R46, R120, R21 ;  /* 0x00000015782e7221 */ /* 0x000fe20000010000 */
[----:B------:R-:W-:-:S03]  /*e110*/  F2FP.F16.F32.PACK_AB R120, R87, R120 ;  /* 0x000000785778723e */ /* 0x000fc600000000ff */
[----:B------:R-:W-:Y:S02]  /*e120*/  FADD.FTZ R21, R87, R46 ;  /* 0x0000002e57157221 */ /* 0x000fe40000010000 */
[----:B------:R-:W0:Y:S01]  /*e130*/  MUFU.EX2 R133, R133 ;  /* 0x0000008500857308 */ /* 0x000e220000000800 */
[----:B--2---:R-:W-:Y:S01]  /*e140*/  FADD.FTZ R44, R20, R3 ;  /* 0x00000003142c7221 */ /* 0x004fe20000010000 */
[----:B------:R-:W-:Y:S01]  /*e150*/  FADD.FTZ R46, R122, R21 ;  /* 0x000000157a2e7221 */ /* 0x000fe20000010000 */
[----:B------:R-:W-:Y:S02]  /*e160*/  F2FP.F16.F32.PACK_AB R122, R85, R122 ;  /* 0x0000007a557a723e */ /* 0x000fe400000000ff */
[----:B------:R-:W-:-:S03]  /*e170*/  F2FP.F16.F32.PACK_AB R137, R20, R137 ;  /* 0x000000891489723e */ /* 0x000fc600000000ff */
[----:B------:R-:W2:Y:S01]  /*e180*/  MUFU.EX2 R26, R26 ;  /* 0x0000001a001a7308 */ /* 0x000ea20000000800 */
[----:B-1----:R-:W-:Y:S01]  /*e190*/  FADD.FTZ R3, R139, R44 ;  /* 0x0000002c8b037221 */ /* 0x002fe20000010000 */
[----:B------:R-:W-:-:S03]  /*e1a0*/  F2FP.F16.F32.PACK_AB R139, R10, R139 ;  /* 0x0000008b0a8b723e */ /* 0x000fc600000000ff */
[----:B------:R-:W-:Y:S01]  /*e1b0*/  FADD.FTZ R44, R10, R3 ;  /* 0x000000030a2c7221 */ /* 0x000fe20000010000 */
[----:B------:R-:W-:Y:S02]  /*e1c0*/  IMAD.MOV.U32 R10, RZ, RZ, R6 ;  /* 0x000000ffff0a7224 */ /* 0x000fe400078e0006 */
        /* <DEDUP_REMOVED lines=9> */
[----:B------:R-:W-:Y:S01]  /*e260*/  F2FP.F16.F32.PACK_AB R135, R2, R135 ;  /* 0x000000870287723e */ /* 0x000fe200000000ff */
[----:B------:R-:W-:-:S05]  /*e270*/  FADD.FTZ R3, R85, R46 ;  /* 0x0000002e55037221 */ /* 0x000fca0000010000 */
[----:B------:R-:W0:Y:S01]  /*e280*/  MUFU.EX2 R131, R131 ;  /* 0x0000008300837308 */ /* 0x000e220000000800 */
[----:B--2---:R-:W-:-:S07]  /*e290*/  FADD.FTZ R21, R129, R44 ;  /* 0x0000002c81157221 */ /* 0x004fce0000010000 */
[----:B------:R-:W2:Y:S01]  /*e2a0*/  MUFU.EX2 R30, R30 ;  /* 0x0000001e001e7308 */ /* 0x000ea20000000800 */
[C---:B-1----:R-:W-:Y:S01]  /*e2b0*/  FADD.FTZ R44, R28.reuse, R21 ;  /* 0x000000151c2c7221 */ /* 0x042fe20000010000 */
[----:B------:R-:W-:-:S06]  /*e2c0*/  F2FP.F16.F32.PACK_AB R129, R28, R129 ;  /* 0x000000811c81723e */ /* 0x000fcc00000000ff */
[----:B------:R-:W-:Y:S01]  /*e2d0*/  MUFU.EX2 R32, R32 ;  /* 0x0000002000207308 */ /* 0x000fe20000000800 */
[----:B0-----:R-:W-:-:S07]  /*e2e0*/  FADD.FTZ R21, R131, R44 ;  /* 0x0000002c83157221 */ /* 0x001fce0000010000 */
[----:B------:R-:W0:Y:S01]  /*e2f0*/  MUFU.EX2 R69, R69 ;  /* 0x0000004500457308 */ /* 0x000e220000000800 */
[C---:B--2---:R-:W-:Y:S01]  /*e300*/  FADD.FTZ R21, R30.reuse, R21 ;  /* 0x000000151e157221 */ /* 0x044fe20000010000 */
[----:B------:R-:W-:-:S06]  /*e310*/  F2FP.F16.F32.PACK_AB R131, R30, R131 ;  /* 0x000000831e83723e */ /* 0x000fcc00000000ff */
[----:B------:R-:W-:Y:S08]  /*e320*/  MUFU.EX2 R71, R71 ;  /* 0x0000004700477308 */ /* 0x000ff00000000800 */
[----:B------:R-:W1:Y:S01]  /*e330*/  MUFU.EX2 R73, R73 ;  /* 0x0000004900497308 */ /* 0x000e620000000800 */
[----:B0-----:R-:W-:-:S07]  /*e340*/  F2FP.F16.F32.PACK_AB R125, R69, R32 ;  /* 0x00000020457d723e */ /* 0x001fce00000000ff */
[----:B------:R0:W2:Y:S08]  /*e350*/  MUFU.EX2 R121, R34 ;  /* 0x0000002200797308 */ /* 0x0000b00000000800 */
[----:B------:R-:W4:Y:S01]  /*e360*/  MUFU.EX2 R78, R78 ;  /* 0x0000004e004e7308 */ /* 0x000f220000000800 */
[----:B0-----:R-:W-:Y:S01]  /*e370*/  FADD.FTZ R34, R32, R21 ;  /* 0x0000001520227221 */ /* 0x001fe20000010000 */
[----:B-1----:R-:W-:-:S03]  /*e380*/  F2FP.F16.F32.PACK_AB R127, R73, R71 ;  /* 0x00000047497f723e */ /* 0x002fc600000000ff */
[----:B------:R-:W-:-:S03]  /*e390*/  FADD.FTZ R34, R69, R34 ;  /* 0x0000002245227221 */ /* 0x000fc60000010000 */
[----:B------:R-:W0:Y:S01]  /*e3a0*/  MUFU.EX2 R123, R36 ;  /* 0x00000024007b7308 */ /* 0x000e220000000800 */
[----:B------:R-:W-:-:S04]  /*e3b0*/  FADD.FTZ R34, R71, R34 ;  /* 0x0000002247227221 */ /* 0x000fc80000010000 */
[----:B------:R-:W-:-:S03]  /*e3c0*/  FADD.FTZ R34, R73, R34 ;  /* 0x0000002249227221 */ /* 0x000fc60000010000 */
[----:B------:R-:W1:Y:S01]  /*e3d0*/  MUFU.EX2 R40, R40 ;  /* 0x0000002800287308 */ /* 0x000e620000000800 */
[----:B--2---:R-:W-:Y:S01]  /*e3e0*/  FADD.FTZ R34, R121, R34 ;  /* 0x0000002279227221 */ /* 0x004fe20000010000 */
[----:B----4-:R-:W-:-:S03]  /*e3f0*/  F2FP.F16.F32.PACK_AB R121, R78, R121 ;  /* 0x000000794e79723e */ /* 0x010fc600000000ff */
[----:B------:R-:W-:-:S04]  /*e400*/  FADD.FTZ R34, R78, R34 ;  /* 0x000000224e227221 */ /* 0x000fc80000010000 */
[----:B0-----:R-:W-:-:S04]  /*e410*/  FADD.FTZ R34, R123, R34 ;  /* 0x000000227b227221 */ /* 0x001fc80000010000 */
[C---:B-1----:R-:W-:Y:S01]  /*e420*/  FADD.FTZ R2, R40.reuse, R34 ;  /* 0x0000002228027221 */ /* 0x042fe20000010000 */
[----:B------:R-:W-:Y:S01]  /*e430*/  F2FP.F16.F32.PACK_AB R123, R40, R123 ;  /* 0x0000007b287b723e */ /* 0x000fe200000000ff */
[----:B---3--:R-:W-:Y:S06]  /*e440*/  @P2 BRA `(.L_x_11386) ;  /* 0xffffffc800dc2947 */ /* 0x008fec000383ffff */
.L_x_11369:
[----:B------:R-:W-:Y:S06]  /*e450*/  BAR.ARV 0x8, 0x1a0 ;  /* 0x0206800000007b1d */ /* 0x000fec0000002000 */
[----:B------:R-:W-:Y:S05]  /*e460*/  @!P0 BRA `(.L_x_11387) ;  /* 0x0000000000048947 */ /* 0x000fea0003800000 */
[----:B------:R-:W-:Y:S01]  /*e470*/  BPT.TRAP 0x1 ;  /* 0x000000040000795c */ /* 0x000fe20000300000 */
.L_x_11387:
[----:B------:R-:W-:Y:S01]  /*e480*/  ULEA UR5, UR39, UR45, 0x3 ;  /* 0x0000002d27057291 */ /* 0x000fe2000f8e183f */
[----:B------:R-:W-:-:S05]  /*e490*/  IMAD.U32 R0, RZ, RZ, UR38 ;  /* 0x00000026ff007e24 */ /* 0x000fca000f8e00ff */
[----:B------:R-:W-:-:S04]  /*e4a0*/  SHF.L.U32 R0, R0, 0x1f, RZ ;  /* 0x0000001f00007819 */ /* 0x000fc800000006ff */
[----:B------:R0:W1:Y:S01]  /*e4b0*/  SYNCS.PHASECHK.TRANS64.TRYWAIT P2, [UR5+0x16850], R0 ;  /* 0x01685000ff0075a7 */ /* 0x0000620008040145 */
[----:B------:R-:W-:Y:S05]  /*e4c0*/  @!P0 BRA `(.L_x_11388) ;  /* 0x0000000000048947 */ /* 0x000fea0003800000 */
[----:B------:R-:W-:Y:S01]  /*e4d0*/  BPT.TRAP 0x1 ;  /* 0x000000040000795c */ /* 0x000fe20000300000 */
.L_x_11388:
[----:B-1----:R-:W-:Y:S05]  /*e4e0*/  @P2 BRA `(.L_x_11389) ;  /* 0x0000000000082947 */ /* 0x002fea0003800000 */
[----:B------:R-:W1:Y:S02]  /*e4f0*/  SYNCS.PHASECHK.TRANS64.TRYWAIT P0, [UR5+0x16850], R0 ;  /* 0x01685000ff0075a7 */ /* 0x000e640008000145 */
[----:B-1----:R-:W-:Y:S05]  /*e500*/  @!P0 BRA `(.L_x_11390) ;  /* 0x0000006800488947 */ /* 0x002fea0003800000 */
.L_x_11389:
        /* <DEDUP_REMOVED lines=8> */
[----:B------:R-:W-:Y:S01]  /*e590*/  ULOP3.LUT UR4, UR45, 0x3fff, URZ, 0xc0, !UPT ;  /* 0x00003fff2d047892 */ /* 0x000fe2000f8ec03f */
[----:B------:R-:W-:Y:S02]  /*e5a0*/  IMAD.MOV.U32 R8, RZ, RZ, RZ ;  /* 0x000000ffff087224 */ /* 0x000fe400078e00ff */
[----:B------:R-:W-:Y:S01]  /*e5b0*/  IMAD.U32 R12, RZ, RZ, UR10 ;  /* 0x0000000aff0c7e24 */ /* 0x000fe2000f8e00ff */
[----:B------:R-:W-:-:S02]  /*e5c0*/  ULEA UR4, UR39, UR4, 0xa ;  /* 0x0000000427047291 */ /* 0x000fc4000f8e503f */
[----:B------:R-:W-:-:S04]  /*e5d0*/  UIADD3 UR39, UR39, 0x1, URZ ;  /* 0x0000000127277890 */ /* 0x000fc8000fffe03f */
[----:B------:R-:W-:Y:S01]  /*e5e0*/  UISETP.NE.AND UP0, UPT, UR39, 0x2, UPT ;  /* 0x000000022700788c */ /* 0x000fe2000bf05270 */
[----:B------:R-:W-:Y:S02]  /*e5f0*/  UMOV UR6, UR4 ;  /* 0x0000000400067c82 */ /* 0x000fe40008000000 */
[----:B------:R-:W-:Y:S01]  /*e600*/  HGMMA.64x64x16.F32 R88, R148, gdesc[UR4].tnspB, R88, gsb0 ;  /* 0x40e0000494587df0 */ /* 0x000fe20008000858 */
[----:B------:R-:W-:Y:S01]  /*e610*/  UIADD3 UR6, UR4, 0x80, URZ ;  /* 0x0000008004067890 */ /* 0x000fe2000fffe03f */
[----:B------:R-:W-:Y:S01]  /*e620*/  UMOV UR7, 0x40000040 ;  /* 0x4000004000077882 */ /* 0x000fe20000000000 */
[----:B------:R-:W-:Y:S01]  /*e630*/  USEL UR39, UR39, URZ, UP0 ;  /* 0x0000003f27277287 */ /* 0x000fe20008000000 */
[----:B0-----:R-:W-:Y:S01]  /*e640*/  FADD.FTZ R0, R0, R3 ;  /* 0x0000000300007221 */ /* 0x001fe20000010000 */
[----:B------:R-:W-:Y:S02]  /*e650*/  IMAD.MOV.U32 R3, RZ, RZ, RZ ;  /* 0x000000ffff037224 */ /* 0x000fe400078e00ff */
[----:B-1----:R-:W-:Y:S01]  /*e660*/  FADD.FTZ R4, R5, R2 ;  /* 0x0000000205047221 */ /* 0x002fe20000010000 */
[----:B------:R-:W-:Y:S01]  /*e670*/  IMAD.MOV.U32 R2, RZ, RZ, -0x800000 ;  /* 0xff800000ff027424 */ /* 0x000fe200078e00ff */
[----:B------:R-:W0:Y:S04]  /*e680*/  SHFL.BFLY PT, R5, R0, 0x1, 0x1f ;  /* 0x0c201f0000057f89 */ /* 0x000e2800000e0000 */
[----:B------:R-:W1:Y:S01]  /*e690*/  SHFL.BFLY PT, R9, R4, 0x1, 0x1f ;  /* 0x0c201f0004097f89 */ /* 0x000e6200000e0000 */
[----:B0-----:R-:W-:Y:S01]  /*e6a0*/  FADD.FTZ R10, R0, R5 ;  /* 0x00000005000a7221 */ /* 0x001fe20000010000 */
[----:B------:R-:W-:-:S02]  /*e6b0*/  IMAD.MOV.U32 R0, RZ, RZ, -0x800000 ;  /* 0xff800000ff007424 */ /* 0x000fc400078e00ff */
[----:B-1----:R-:W-:Y:S02]  /*e6c0*/  FADD.FTZ R11, R4, R9 ;  /* 0x00000009040b7221 */ /* 0x002fe40000010000 */
[----:B------:R-:W-:Y:S01]  /*e6d0*/  FSETP.NE.FTZ.AND P0, PT, R10, RZ, PT ;  /* 0x000000ff0a00720b */ /* 0x000fe20003f15000 */
[----:B------:R-:W-:Y:S02]  /*e6e0*/  IMAD.U32 R4, RZ, RZ, UR10 ;  /* 0x0000000aff047e24 */ /* 0x000fe4000f8e00ff */
[----:B------:R-:W-:-:S10]  /*e6f0*/  FSETP.NE.FTZ.AND P2, PT, R11, RZ, PT ;  /* 0x000000ff0b00720b */ /* 0x000fd40003f55000 */
[----:B------:R-:W-:Y:S01]  /*e700*/  @P0 MUFU.RCP R3, R10 ;  /* 0x0000000a00030308 */ /* 0x000fe20000001000 */
[----:B------:R-:W-:Y:S02]  /*e710*/  @P0 FMUL.FTZ R4, R4, 0.69314718246459960938 ;  /* 0x3f31721804040820 */ /* 0x000fe40000410000 */
[----:B------:R-:W-:-:S05]  /*e720*/  @P2 FMUL.FTZ R12, R12, 0.69314718246459960938 ;  /* 0x3f3172180c0c2820 */ /* 0x000fca0000410000 */
[----:B------:R0:W1:Y:S08]  /*e730*/  @P0 MUFU.LG2 R5, R10 ;  /* 0x0000000a00050308 */ /* 0x0000700000000c00 */
[----:B------:R-:W2:Y:S01]  /*e740*/  @P2 MUFU.LG2 R9, R11 ;  /* 0x0000000b00092308 */ /* 0x000ea20000000c00 */
[----:B0-----:R-:W-:-:S05]  /*e750*/  @!P1 VIADD R10, R13, 0x16860 ;  /* 0x000168600d0a9836 */ /* 0x001fca0000000000 */
[----:B------:R-:W-:Y:S02]  /*e760*/  @!P1 PRMT R10, RZ, 0x654, R10 ;  /* 0x00000654ff0a9816 */ /* 0x000fe4000000000a */
[----:B------:R-:W0:Y:S01]  /*e770*/  @P2 MUFU.RCP R8, R11 ;  /* 0x0000000b00082308 */ /* 0x000e220000001000 */
[----:B------:R-:W-:Y:S02]  /*e780*/  WARPGROUP.DEPBAR.LE gsb0, 0x0 ;  /* 0x00008000000079c5 */ /* 0x000fe40000010000 */
[----:B------:R-:W-:Y:S01]  /*e790*/  WARPGROUP.ARRIVE ;  /* 0x00000000000079c5 */ /* 0x000fe20000000000 */
[----:B-1----:R-:W-:-:S04]  /*e7a0*/  @P0 FMUL.FTZ R5, R5, 0.69314718246459960938 ;  /* 0x3f31721805050820 */ /* 0x002fc80000410000 */
[----:B------:R-:W-:Y:S01]  /*e7b0*/  @P0 FFMA.FTZ R2, R4, R7, R5 ;  /* 0x0000000704020223 */ /* 0x000fe20000010005 */
[----:B------:R-:W-:Y:S01]  /*e7c0*/  HGMMA.64x64x16.F32 R88, R144, gdesc[UR4].tnspB, R88, gsb0 ;  /* 0x40e0000490587df0 */ /* 0x000fe20008000858 */
[----:B------:R-:W-:Y:S01]  /*e7d0*/  UIADD3 UR6, UR4, 0x100, URZ ;  /* 0x0000010004067890 */ /* 0x000fe2000fffe03f */
[----:B--2---:R-:W-:Y:S01]  /*e7e0*/  @P2 FMUL.FTZ R9, R9, 0.69314718246459960938 ;  /* 0x3f31721809092820 */ /* 0x004fe20000410000 */
[----:B------:R-:W-:Y:S01]  /*e7f0*/  UMOV UR7, 0x40000040 ;  /* 0x4000004000077882 */ /* 0x000fe20000000000 */
[----:B------:R-:W-:Y:S02]  /*e800*/  PLOP3.LUT P0, PT, PT, PT, PT, 0x8, 0x0 ;  /* 0x000000000000781c */ /* 0x000fe40003f0e170 */
        /* <DEDUP_REMOVED lines=66> */
.L_x_11320:
        /* <DEDUP_REMOVED lines=10> */
[----:B------:R-:W2:Y:S01]  /*ecd0*/  LDL R5, [R1+0x8] ;  /* 0x0000080001057983 */ /* 0x000ea20000100800 */
[----:B------:R-:W-:Y:S01]  /*ece0*/  ULDC.64 UR8, c[0x0][0xbd8] ;  /* 0x0002f60000087ab9 */ /* 0x000fe20000000a00 */
[----:B------:R-:W-:Y:S01]  /*ecf0*/  F2FP.F16.F32.PACK_AB R112, R113, R112 ;  /* 0x000000707170723e */ /* 0x000fe200000000ff */
[----:B------:R-:W-:Y:S01]  /*ed00*/  UISETP.NE.U32.AND UP0, UPT, UR8, URZ, UPT ;  /* 0x0000003f0800728c */ /* 0x000fe2000bf05070 */
[----:B------:R-:W0:Y:S01]  /*ed10*/  S2R R4, SR_SWINHI ;  /* 0x0000000000047919 */ /* 0x000e220000002f00 */
[----:B------:R-:W-:Y:S02]  /*ed20*/  F2FP.F16.F32.PACK_AB R12, R12, R27 ;  /* 0x0000001b0c0c723e */ /* 0x000fe400000000ff */
[----:B------:R-:W-:Y:S01]  /*ed30*/  UISETP.NE.AND.EX UP0, UPT, UR9, URZ, UPT, UP0 ;  /* 0x0000003f0900728c */ /* 0x000fe2000bf05300 */
[----:B------:R-:W-:Y:S02]  /*ed40*/  F2FP.F16.F32.PACK_AB R13, R13, R106 ;  /* 0x0000006a0d0d723e */ /* 0x000fe400000000ff */
[----:B------:R-:W-:Y:S01]  /*ed50*/  ULDC.64 UR8, c[0x0][0xbd8] ;  /* 0x0002f60000087ab9 */ /* 0x000fe20000000a00 */
[----:B------:R-:W-:Y:S01]  /*ed60*/  F2FP.F16.F32.PACK_AB R14, R14, R25 ;  /* 0x000000190e0e723e */ /* 0x000fe200000000ff */
[----:B------:R-:W-:Y:S01]  /*ed70*/  UIMAD.WIDE UR8, UR42, 0x4, UR8 ;  /* 0x000000042a0878a5 */ /* 0x000fe2000f8e0208 */
[----:B------:R-:W-:-:S02]  /*ed80*/  F2FP.F16.F32.PACK_AB R15, R15, R110 ;  /* 0x0000006e0f0f723e */ /* 0x000fc400000000ff */
[----:B------:R-:W-:Y:S02]  /*ed90*/  F2FP.F16.F32.PACK_AB R113, R115, R114 ;  /* 0x000000727371723e */ /* 0x000fe400000000ff */
[----:B------:R-:W-:Y:S01]  /*eda0*/  F2FP.F16.F32.PACK_AB R114, R117, R116 ;  /* 0x000000747572723e */ /* 0x000fe200000000ff */
[----:B------:R-:W-:Y:S01]  /*edb0*/  IMAD.U32 R25, RZ, RZ, UR9 ;  /* 0x00000009ff197e24 */ /* 0x000fe2000f8e00ff */
[----:B------:R-:W-:Y:S02]  /*edc0*/  F2FP.F16.F32.PACK_AB R115, R119, R118 ;  /* 0x000000767773723e */ /* 0x000fe400000000ff */
[----:B------:R-:W-:Y:S02]  /*edd0*/  MOV R20, R3 ;  /* 0x0000000300147202 */ /* 0x000fe40000000f00 */
[----:B0-----:R-:W-:Y:S01]  /*ede0*/  MOV R21, R4 ;  /* 0x0000000400157202 */ /* 0x001fe20000000f00 */
[----:B------:R-:W0:Y:S08]  /*edf0*/  LDC R18, c[0x0][0xa88] ;  /* 0x0002a200ff127b82 */ /* 0x000e300000000800 */
        /* <DEDUP_REMOVED lines=20> */
[----:B------:R-:W-:Y:S02]  /*ef40*/  MOV R28, R8 ;  /* 0x00000008001c7202 */ /* 0x000fe40000000f00 */
[----:B------:R-:W-:Y:S02]  /*ef50*/  MOV R29, R10 ;  /* 0x0000000a001d7202 */ /* 0x000fe40000000f00 */
[----:B------:R-:W-:Y:S02]  /*ef60*/  MOV R30, R4 ;  /* 0x00000004001e7202 */ /* 0x000fe40000000f00 */
[----:B------:R-:W-:Y:S02]  /*ef70*/  MOV R26, R6 ;  /* 0x00000006001a7202 */ /* 0x000fe40000000f00 */
[----:B------:R-:W-:Y:S01]  /*ef80*/  F2FP.F16.F32.PACK_AB R8, R89, R24 ;  /* 0x000000185908723e */ /* 0x000fe200000000ff */
[----:B------:R-:W-:Y:S01]  /*ef90*/  IMAD.U32 R24, RZ, RZ, UR8 ;  /* 0x00000008ff187e24 */ /* 0x000fe2000f8e00ff */
[----:B------:R-:W-:Y:S01]  /*efa0*/  F2FP.F16.F32.PACK_AB R9, R91, R90 ;  /* 0x0000005a5b09723e */ /* 0x000fe200000000ff */
[----:B------:R-:W-:Y:S01]  /*efb0*/  ULDC.64 UR8, c[0x0][0xbe0] ;  /* 0x0002f80000087ab9 */ /* 0x000fe20000000a00 */
[----:B------:R-:W-:-:S02]  /*efc0*/  F2FP.F16.F32.PACK_AB R10, R93, R92 ;  /* 0x0000005c5d0a723e */ /* 0x000fc400000000ff */
[----:B------:R-:W-:Y:S02]  /*efd0*/  F2FP.F16.F32.PACK_AB R11, R95, R94 ;  /* 0x0000005e5f0b723e */ /* 0x000fe400000000ff */
[----:B------:R-:W-:Y:S02]  /*efe0*/  F2FP.F16.F32.PACK_AB R4, R97, R96 ;  /* 0x000000606104723e */ /* 0x000fe400000000ff */
[----:B------:R-:W-:Y:S01]  /*eff0*/  F2FP.F16.F32.PACK_AB R5, R99, R98 ;  /* 0x000000626305723e */ /* 0x000fe200000000ff */
[----:B------:R-:W-:Y:S01]  /*f000*/  STSM.16.M88.4 [R30], R8 ;  /* 0x000000081e007844 */ /* 0x000fe20000000200 */
[----:B------:R-:W-:Y:S02]  /*f010*/  F2FP.F16.F32.PACK_AB R6, R101, R100 ;  /* 0x000000646506723e */ /* 0x000fe400000000ff */
[----:B------:R-:W-:Y:S02]  /*f020*/  F2FP.F16.F32.PACK_AB R7, R103, R102 ;  /* 0x000000666707723e */ /* 0x000fe400000000ff */
[----:B------:R-:W-:-:S03]  /*f030*/  PLOP3.LUT P0, PT, PT, PT, UP0, 0x80, 0x0 ;  /* 0x000000000000781c */ /* 0x000fc60003f0f008 */
[----:B------:R1:W-:Y:S04]  /*f040*/  STSM.16.M88.4 [R29], R4 ;  /* 0x000000041d007844 */ /* 0x0003e80000000200 */
        /* <DEDUP_REMOVED lines=11> */
[----:B------:R-:W-:-:S03]  /*f100*/  UMOV UR4, URZ ;  /* 0x0000003f00047c82 */ /* 0x000fc60008000000 */
[----:B0-----:R2:W5:Y:S01]  /*f110*/  @P1 LDG.E R18, desc[UR46][R4.64] ;  /* 0x0000002e04121981 */ /* 0x001562000c1e1900 */
[----:B---3--:R-:W-:Y:S01]  /*f120*/  @P0 R2UR UR4, R17 ;  /* 0x00000000110402ca */ /* 0x008fe200000e0000 */
[----:B--2---:R-:W-:-:S14]  /*f130*/  @P1 BRA `(.L_x_11393) ;  /* 0x0000000000101947 */ /* 0x004fdc0003800000 */
[----:B------:R-:W-:Y:S05]  /*f140*/  @!P0 BRA `(.L_x_11393) ;  /* 0x00000000000c8947 */ /* 0x000fea0003800000 */
[----:B------:R-:W2:Y:S04]  /*f150*/  LDG.E R5, desc[UR46][R24.64] ;  /* 0x0000002e18057981 */ /* 0x000ea8000c1e1900 */
[----:B-----5:R-:W2:Y:S02]  /*f160*/  LDG.E R18, desc[UR46][R24.64+0x4] ;  /* 0x0000042e18127981 */ /* 0x020ea4000c1e1900 */
[----:B--2---:R-:W-:-:S07]  /*f170*/  IMAD.IADD R18, R18, 0x1, -R5 ;  /* 0x0000000112127824 */ /* 0x004fce00078e0a05 */
.L_x_11393:
[----:B------:R-:W2:Y:S01]  /*f180*/  LDL R5, [R1+0x4] ;  /* 0x0000040001057983 */ /* 0x000ea20000100800 */
[----:B------:R-:W-:Y:S01]  /*f190*/  USHF.R.S32.HI UR13, URZ, 0x1f, UR41 ;  /* 0x0000001f3f0d7899 */ /* 0x000fe20008011429 */
[----:B------:R-:W-:Y:S01]  /*f1a0*/  ULDC.64 UR14, c[0x0][0xb70] ;  /* 0x0002dc00000e7ab9 */ /* 0x000fe20000000a00 */
[----:B------:R-:W0:Y:S01]  /*f1b0*/  S2R R4, SR_TID.X ;  /* 0x0000000000047919 */ /* 0x000e220000002100 */
[----:B------:R-:W-:Y:S02]  /*f1c0*/  USHF.R.S32.HI UR7, URZ, 0x1f, UR42 ;  /* 0x0000001f3f077899 */ /* 0x000fe4000801142a */
[----:B------:R-:W-:Y:S02]  /*f1d0*/  USHF.R.S32.HI UR11, URZ, 0x1f, UR4 ;  /* 0x0000001f3f0b7899 */ /* 0x000fe40008011404 */
[----:B------:R-:W-:Y:S01]  /*f1e0*/  UIMAD UR12, UR13, UR14, URZ ;  /* 0x0000000e0d0c72a4 */ /* 0x000fe2000f8e023f */
        /* <DEDUP_REMOVED lines=9> */
[----:B------:R-:W-:-:S06]  /*f280*/  UIMAD UR7, UR10, UR15, UR7 ;  /* 0x0000000f0a0772a4 */ /* 0x000fcc000f8e0207 */
[----:B------:R-:W-:Y:S02]  /*f290*/  IMAD.U32 R7, RZ, RZ, UR7 ;  /* 0x00000007ff077e24 */ /* 0x000fe4000f8e00ff */
[----:B0-----:R-:W-:-:S05]  /*f2a0*/  VIADD R6, R4, 0xffffff80 ;  /* 0xffffff8004067836 */ /* 0x001fca0000000000 */
[----:B------:R-:W-:-:S04]  /*f2b0*/  SHF.R.S32.HI R8, RZ, 0x1f, R6 ;  /* 0x0000001fff087819 */ /* 0x000fc80000011406 */
[----:B------:R-:W-:-:S04]  /*f2c0*/  LEA.HI R8, R8, R6, RZ, 0x7 ;  /* 0x0000000608087211 */ /* 0x000fc800078f38ff */
[----:B------:R-:W-:-:S05]  /*f2d0*/  LOP3.LUT R8, R8, 0xffffff80, RZ, 0xc0, !PT ;  /* 0xffffff8008087812 */ /* 0x000fca00078ec0ff */
[----:B------:R-:W-:-:S05]  /*f2e0*/  IMAD.IADD R8, R6, 0x1, -R8 ;  /* 0x0000000106087824 */ /* 0x000fca00078e0a08 */
[----:B------:R-:W-:Y:S01]  /*f2f0*/  LOP3.LUT P0, RZ, R8, 0x3, RZ, 0xc0, !PT ;  /* 0x0000000308ff7812 */ /* 0x000fe2000780c0ff */
[--C-:B------:R-:W-:Y:S01]  /*f300*/  IMAD.MOV.U32 R28, RZ, RZ, R19.reuse ;  /* 0x000000ffff1c7224 */ /* 0x100fe200078e0013 */
[----:B------:R-:W-:Y:S01]  /*f310*/  SHF.R.S32.HI R29, RZ, 0x1f, R19 ;  /* 0x0000001fff1d7819 */ /* 0x000fe20000011413 */
[----:B------:R-:W-:Y:S01]  /*f320*/  VIADD R3, R3, 0x16820 ;  /* 0x0001682003037836 */ /* 0x000fe20000000000 */
[----:B------:R-:W-:-:S04]  /*f330*/  SHF.R.S32.HI R157, RZ, 0x1f, R156 ;  /* 0x0000001fff9d7819 */ /* 0x000fc8000001149c */
[----:B------:R-:W-:Y:S01]  /*f340*/  PRMT R3, RZ, 0x654, R3 ;  /* 0x00000654ff037816 */ /* 0x000fe20000000003 */
[----:B------:R-:W-:Y:S01]  /*f350*/  BSSY B1, `(.L_x_11394) ;  /* 0x0000055000017945 */ /* 0x000fe20003800000 */
[----:B--2---:R-:W-:Y:S02]  /*f360*/  IMAD R9, R23, 0xc0, R5 ;  /* 0x000000c017097824 */ /* 0x004fe400078e0205 */
[----:B------:R-:W-:-:S03]  /*f370*/  IMAD R5, R156, 0x40, R19 ;  /* 0x000000409c057824 */ /* 0x000fc600078e0213 */
        /* <DEDUP_REMOVED lines=8> */
[----:B-----5:R-:W-:Y:S01]  /*f400*/  ISETP.GE.OR P1, PT, R9, R18, P0 ;  /* 0x000000120900720c */ /* 0x020fe20000726670 */
[----:B------:R-:W-:Y:S01]  /*f410*/  IMAD.X R9, RZ, RZ, R21, P3 ;  /* 0x000000ffff097224 */ /* 0x000fe200018e0615 */
[----:B------:R-:W-:Y:S01]  /*f420*/  LEA.HI.X R31, R6, UR9, R7, 0x2, P2 ;  /* 0x00000009061f7c11 */ /* 0x000fe200090f1407 */
[----:B------:R-:W-:Y:S01]  /*f430*/  ULDC.64 UR8, c[0x0][0xaa0] ;  /* 0x0002a80000087ab9 */ /* 0x000fe20000000a00 */
[----:B------:R-:W-:-:S02]  /*f440*/  IADD3 R15, P2, R20, 0x1800, RZ ;  /* 0x00001800140f7810 */ /* 0x000fc40007f5e0ff */
[C---:B------:R-:W-:Y:S02]  /*f450*/  IADD3 R7, P4, R20.reuse, 0x4800, RZ ;  /* 0x0000480014077810 */ /* 0x040fe40007f9e0ff */
[----:B------:R-:W-:Y:S01]  /*f460*/  ISETP.GE.OR P0, PT, R5, R18, P0 ;  /* 0x000000120500720c */ /* 0x000fe20000706670 */
[----:B------:R-:W-:Y:S01]  /*f470*/  IMAD.X R13, RZ, RZ, R21, P2 ;  /* 0x000000ffff0d7224 */ /* 0x000fe200010e0615 */
[----:B------:R-:W-:Y:S02]  /*f480*/  LOP3.LUT R5, R20, 0x380, RZ, 0xc0, !PT ;  /* 0x0000038014057812 */ /* 0x000fe400078ec0ff */
[----:B------:R-:W-:Y:S01]  /*f490*/  LOP3.LUT R8, R15, 0x380, RZ, 0xc0, !PT ;  /* 0x000003800f087812 */ /* 0x000fe200078ec0ff */
[----:B------:R-:W-:Y:S01]  /*f4a0*/  @!P1 STG.E desc[UR46][R30.64], R2 ;  /* 0x000000021e009986 */ /* 0x000fe2000c10192e */
[----:B------:R-:W-:Y:S02]  /*f4b0*/  LOP3.LUT R6, R11, 0x380, RZ, 0xc0, !PT ;  /* 0x000003800b067812 */ /* 0x000fe400078ec0ff */
[----:B------:R-:W-:-:S02]  /*f4c0*/  LOP3.LUT R4, R7, 0x380, RZ, 0xc0, !PT ;  /* 0x0000038007047812 */ /* 0x000fc400078ec0ff */
[----:B------:R-:W-:Y:S02]  /*f4d0*/  SHF.R.U64 R5, R5, 0x3, RZ ;  /* 0x0000000305057819 */ /* 0x000fe400000012ff */
[----:B------:R-:W-:Y:S01]  /*f4e0*/  SHF.R.U64 R8, R8, 0x3, RZ ;  /* 0x0000000308087819 */ /* 0x000fe200000012ff */
[----:B------:R-:W-:Y:S01]  /*f4f0*/  IMAD.U32 R17, RZ, RZ, UR8 ;  /* 0x00000008ff117e24 */ /* 0x000fe2000f8e00ff */
[----:B------:R-:W-:Y:S01]  /*f500*/  SHF.R.U64 R6, R6, 0x3, RZ ;  /* 0x0000000306067819 */ /* 0x000fe200000012ff */
[----:B------:R-:W-:Y:S01]  /*f510*/  UIMAD UR7, UR11, UR8, URZ ;  /* 0x000000080b0772a4 */ /* 0x000fe2000f8e023f */
[----:B------:R-:W-:Y:S01]  /*f520*/  SHF.R.U64 R4, R4, 0x3, RZ ;  /* 0x0000000304047819 */ /* 0x000fe200000012ff */
[----:B------:R0:W-:Y:S01]  /*f530*/  @!P0 STG.E desc[UR46][R30.64+0x20], R0 ;  /* 0x000020001e008986 */ /* 0x0001e2000c10192e */
[----:B------:R-:W-:Y:S01]  /*f540*/  LOP3.LUT R20, R5, R20, RZ, 0x3c, !PT ;  /* 0x0000001405147212 */ /* 0x000fe200078e3cff */
[----:B------:R-:W-:Y:S01]  /*f550*/  IMAD.X R5, RZ, RZ, R21, P4 ;  /* 0x000000ffff057224 */ /* 0x000fe200020e0615 */
[----:B------:R-:W-:-:S02]  /*f560*/  LOP3.LUT R12, R8, R15, RZ, 0x3c, !PT ;  /* 0x0000000f080c7212 */ /* 0x000fc400078e3cff */
[----:B------:R-:W-:Y:S01]  /*f570*/  LOP3.LUT R8, R6, R11, RZ, 0x3c, !PT ;  /* 0x0000000b06087212 */ /* 0x000fe200078e3cff */
[----:B------:R-:W-:Y:S01]  /*f580*/  IMAD.WIDE.U32 R28, R17, UR4, R28 ;  /* 0x00000004111c7c25 */ /* 0x000fe2000f8e001c */
[----:B------:R-:W-:Y:S01]  /*f590*/  LOP3.LUT R4, R4, R7, RZ, 0x3c, !PT ;  /* 0x0000000704047212 */ /* 0x000fe200078e3cff */
[----:B------:R-:W-:Y:S01]  /*f5a0*/  UIMAD UR7, UR4, UR9, UR7 ;  /* 0x00000009040772a4 */ /* 0x000fe2000f8e0207 */
[----:B------:R1:W5:Y:S01]  /*f5b0*/  LD.E.128 R24, desc[UR46][R20.64] ;  /* 0x0000002e14187980 */ /* 0x000362000c101d00 */
[----:B------:R-:W-:Y:S01]  /*f5c0*/  IMAD R17, R23, -0xc0, R18 ;  /* 0xffffff4017117824 */ /* 0x000fe200078e0212 */
[----:B------:R-:W-:Y:S01]  /*f5d0*/  ULDC UR4, c[0x0][0xa8c] ;  /* 0x0002a30000047ab9 */ /* 0x000fe20000000800 */
[----:B0-----:R-:W-:Y:S01]  /*f5e0*/  VIADD R0, R156, 0x30 ;  /* 0x000000309c007836 */ /* 0x001fe20000000000 */
[----:B------:R-:W5:Y:S01]  /*f5f0*/  LD.E.128 R12, desc[UR46][R12.64] ;  /* 0x0000002e0c0c7980 */ /* 0x000f62000c101d00 */
[----:B------:R-:W-:Y:S01]  /*f600*/  ISETP.GE.AND P0, PT, R19, UR4, PT ;  /* 0x0000000413007c0c */ /* 0x000fe2000bf06270 */
[----:B------:R-:W-:-:S02]  /*f610*/  ULDC.64 UR8, c[0x0][0xae0] ;  /* 0x0002b80000087ab9 */ /* 0x000fc40000000a00 */
[----:B------:R-:W5:Y:S04]  /*f620*/  LD.E.128 R8, desc[UR46][R8.64] ;  /* 0x0000002e08087980 */ /* 0x000f68000c101d00 */
[----:B------:R-:W5:Y:S01]  /*f630*/  LD.E.128 R4, desc[UR46][R4.64] ;  /* 0x0000002e04047980 */ /* 0x000f62000c101d00 */
[----:B------:R-:W-:Y:S01]  /*f640*/  UIMAD UR4, UR13, UR8, URZ ;  /* 0x000000080d0472a4 */ /* 0x000fe2000f8e023f */
[----:B------:R-:W-:Y:S01]  /*f650*/  VIADD R29, R29, UR7 ;  /* 0x000000071d1d7c36 */ /* 0x000fe20008000000 */
[----:B------:R-:W-:Y:S01]  /*f660*/  ISETP.GE.OR P3, PT, R0, R17, P0 ;  /* 0x000000110000720c */ /* 0x000fe20000766670 */
[----:B------:R-:W-:Y:S01]  /*f670*/  @!PT LDS RZ, [RZ] ;  /* 0x00000000fffff984 */ /* 0x000fe20000000800 */
[----:B------:R-:W-:Y:S01]  /*f680*/  @!PT LDS RZ, [RZ] ;  /* 0x00000000fffff984 */ /* 0x000fe20000000800 */
[----:B------:R-:W-:Y:S01]  /*f690*/  @!PT LDS RZ, [RZ] ;  /* 0x00000000fffff984 */ /* 0x000fe20000000800 */
[----:B------:R-:W-:Y:S01]  /*f6a0*/  @!PT LDS RZ, [RZ] ;  /* 0x00000000fffff984 */ /* 0x000fe20000000800 */
[----:B------:R0:W-:Y:S06]  /*f6b0*/  MEMBAR.ALL.CTA ;  /* 0x0000000000007992 */ /* 0x0001ec0000008000 */
[----:B0-----:R-:W0:Y:S01]  /*f6c0*/  FENCE.VIEW.ASYNC.S ;  /* 0x00000000000073c6 */ /* 0x001e220000000000 */
[----:B-1----:R-:W-:Y:S01]  /*f6d0*/  IMAD.U32 R21, RZ, RZ, UR8 ;  /* 0x00000008ff157e24 */ /* 0x002fe2000f8e00ff */
[----:B------:R-:W-:Y:S01]  /*f6e0*/  UIMAD UR4, UR41, UR9, UR4 ;  /* 0x00000009290472a4 */ /* 0x000fe2000f8e0204 */
[----:B------:R-:W-:-:S02]  /*f6f0*/  VIADD R0, R156, 0x60 ;  /* 0x000000609c007836 */ /* 0x000fc40000000000 */
[----:B------:R-:W-:Y:S01]  /*f700*/  VIADD R2, R156, 0x90 ;  /* 0x000000909c027836 */ /* 0x000fe20000000000 */
[----:B------:R-:W-:Y:S01]  /*f710*/  ULDC.64 UR8, c[0x0][0xae8] ;  /* 0x0002ba0000087ab9 */ /* 0x000fe20000000a00 */
[----:B------:R-:W-:Y:S01]  /*f720*/  IMAD.WIDE.U32 R20, R21, UR41, R28 ;  /* 0x0000002915147c25 */ /* 0x000fe2000f8e001c */
[-C--:B------:R-:W-:Y:S02]  /*f730*/  ISETP.GE.OR P1, PT, R0, R17.reuse, P0 ;  /* 0x000000110000720c */ /* 0x080fe40000726670 */
[-C--:B------:R-:W-:Y:S01]  /*f740*/  ISETP.GE.OR P2, PT, R2, R17.reuse, P0 ;  /* 0x000000110200720c */ /* 0x080fe20000746670 */
[----:B------:R-:W-:Y:S01]  /*f750*/  VIADD R21, R21, UR4 ;  /* 0x0000000415157c36 */ /* 0x000fe20008000000 */
[----:B------:R-:W-:Y:S01]  /*f760*/  ISETP.GE.OR P0, PT, R156, R17, P0 ;  /* 0x000000119c00720c */ /* 0x000fe20000706670 */
[----:B------:R-:W-:Y:S02]  /*f770*/  UIMAD UR4, UR16, UR8, URZ ;  /* 0x00000008100472a4 */ /* 0x000fe4000f8e023f */
[----:B------:R-:W-:-:S02]  /*f780*/  IMAD.U32 R31, RZ, RZ, UR8 ;  /* 0x00000008ff1f7e24 */ /* 0x000fc4000f8e00ff */
[----:B------:R-:W-:Y:S01]  /*f790*/  IMAD.WIDE R28, R23, 0xc0, R156 ;  /* 0x000000c0171c7825 */ /* 0x000fe200078e029c */
[----:B------:R-:W-:-:S03]  /*f7a0*/  UIMAD UR4, UR10, UR9, UR4 ;  /* 0x000000090a0472a4 */ /* 0x000fc6000f8e0204 */
[----:B------:R-:W-:Y:S01]  /*f7b0*/  IMAD.WIDE.U32 R30, R31, UR10, R20 ;  /* 0x0000000a1f1e7c25 */ /* 0x000fe2000f8e0014 */
[----:B0-----:R0:W-:Y:S03]  /*f7c0*/  SYNCS.ARRIVE.TRANS64.RED.A1T0 RZ, [R3+URZ], RZ ;  /* 0x000000ff03ff79a7 */ /* 0x0011e6000810043f */
[----:B------:R-:W-:Y:S01]  /*f7d0*/  VIADD R23, R31, UR4 ;  /* 0x000000041f177c36 */ /* 0x000fe20008000000 */
[----:B------:R-:W-:Y:S06]  /*f7e0*/  @P0 BRA `(.L_x_11395) ;  /* 0x00000000002c0947 */ /* 0x000fec0003800000 */
[----:B------:R-:W-:Y:S01]  /*f7f0*/  ULDC.64 UR8, c[0x0][0xad8] ;  /* 0x0002b60000087ab9 */ /* 0x000fe20000000a00 */
[----:B------:R-:W-:Y:S02]  /*f800*/  IMAD.MOV.U32 R2, RZ, RZ, R30 ;  /* 0x000000ffff027224 */ /* 0x000fe400078e001e */
[----:B------:R-:W-:Y:S02]  /*f810*/  IMAD R17, R29, UR8, RZ ;  /* 0x000000081d117c24 */ /* 0x000fe4000f8e02ff */
[----:B0-----:R-:W-:Y:S02]  /*f820*/  IMAD.MOV.U32 R3, RZ, RZ, R23 ;  /* 0x000000ffff037224 */ /* 0x001fe400078e0017 */
[C---:B------:R-:W-:Y:S02]  /*f830*/  IMAD R17, R28.reuse, UR9, R17 ;  /* 0x000000091c117c24 */ /* 0x040fe4000f8e0211 */
[----:B------:R-:W-:Y:S01]  /*f840*/  IMAD.WIDE.U32 R2, R28, UR8, R2 ;  /* 0x000000081c027c25 */ /* 0x000fe2000f8e0002 */
[----:B------:R-:W-:-:S03]  /*f850*/  ULDC.64 UR8, c[0x0][0xa80] ;  /* 0x0002a00000087ab9 */ /* 0x000fc60000000a00 */
[----:B------:R-:W-:Y:S01]  /*f860*/  IMAD.IADD R3, R3, 0x1, R17 ;  /* 0x0000000103037824 */ /* 0x000fe200078e0211 */
[----:B------:R-:W-:-:S04]  /*f870*/  LEA R20, P0, R2, UR8, 0x1 ;  /* 0x0000000802147c11 */ /* 0x000fc8000f8008ff */
[----:B------:R-:W-:-:S05]  /*f880*/  LEA.HI.X R21, R2, UR9, R3, 0x1, P0 ;  /* 0x0000000902157c11 */ /* 0x000fca00080f0c03 */
[----:B-----5:R1:W-:Y:S04]  /*f890*/  STG.E.128 desc[UR46][R20.64], R24 ;  /* 0x0000001814007986 */ /* 0x0203e8000c101d2e */
.L_x_11395:
[----:B------:R-:W-:Y:S05]  /*f8a0*/  BSYNC B1 ;  /* 0x0000000000017941 */ /* 0x000fea0003800000 */
.L_x_11394:
[----:B------:R-:W-:Y:S04]  /*f8b0*/  BSSY B1, `(.L_x_11396) ;  /* 0x000000f000017945 */ /* 0x000fe80003800000 */
[----:B------:R-:W-:Y:S05]  /*f8c0*/  @P3 BRA `(.L_x_11397) ;  /* 0x0000000000343947 */ /* 0x000fea0003800000 */
[----:B------:R-:W-:Y:S01]  /*f8d0*/  IADD3 R17, P0, R28, 0x30, RZ ;  /* 0x000000301c117810 */ /* 0x000fe20007f1e0ff */
[----:B------:R-:W-:Y:S01]  /*f8e0*/  ULDC.64 UR8, c[0x0][0xad8] ;  /* 0x0002b60000087ab9 */ /* 0x000fe20000000a00 */
[----:B------:R-:W-:Y:S02]  /*f8f0*/  IMAD.MOV.U32 R2, RZ, RZ, R30 ;  /* 0x000000ffff027224 */ /* 0x000fe400078e001e */
[----:B0-----:R-:W-:Y:S02]  /*f900*/  IMAD.MOV.U32 R3, RZ, RZ, R23 ;  /* 0x000000ffff037224 */ /* 0x001fe400078e0017 */
        /* <DEDUP_REMOVED lines=8> */
[----:B-----5:R2:W-:Y:S02]  /*f990*/  STG.E.128 desc[UR46][R20.64], R12 ;  /* 0x0000000c14007986 */ /* 0x0205e4000c101d2e */
.L_x_11397:
[----:B------:R-:W-:Y:S05]  /*f9a0*/  BSYNC B1 ;  /* 0x0000000000017941 */ /* 0x000fea0003800000 */
.L_x_11396:
[----:B------:R-:W-:Y:S04]  /*f9b0*/  BSSY B1, `(.L_x_11398) ;  /* 0x000000f000017945 */ /* 0x000fe80003800000 */
[----:B------:R-:W-:Y:S05]  /*f9c0*/  @P1 BRA `(.L_x_11399) ;  /* 0x0000000000341947 */ /* 0x000fea0003800000 */
[----:B--2--5:R-:W-:Y:S01]  /*f9d0*/  IADD3 R13, P0, R28, 0x60, RZ ;  /* 0x000000601c0d7810 */ /* 0x024fe20007f1e0ff */
        /* <DEDUP_REMOVED lines=12> */
.L_x_11399:
[----:B------:R-:W-:Y:S05]  /*faa0*/  BSYNC B1 ;  /* 0x0000000000017941 */ /* 0x000fea0003800000 */
.L_x_11398:
[----:B------:R-:W-:Y:S05]  /*fab0*/  @P2 BRA `(.L_x_11400) ;  /* 0x00000008009c2947 */ /* 0x000fea0003800000 */
[----:B---3-5:R-:W-:Y:S01]  /*fac0*/  IADD3 R9, P0, R28, 0x90, RZ ;  /* 0x000000901c097810 */ /* 0x028fe20007f1e0ff */
        /* <DEDUP_REMOVED lines=13> */
.L_x_11392:
[----:B------:R-:W-:Y:S01]  /*fba0*/  ULDC.64 UR8, c[0x0][0xbd8] ;  /* 0x0002f60000087ab9 */ /* 0x000fe20000000a00 */
[----:B------:R-:W-:Y:S01]  /*fbb0*/  IMAD.MOV.U32 R7, RZ, RZ, RZ ;  /* 0x000000ffff077224 */ /* 0x000fe200078e00ff */
[----:B------:R-:W-:Y:S01]  /*fbc0*/  UISETP.NE.U32.AND UP0, UPT, UR8, URZ, UPT ;  /* 0x0000003f0800728c */ /* 0x000fe2000bf05070 */
[----:B------:R-:W0:Y:S03]  /*fbd0*/  S2R R4, SR_TID.X ;  /* 0x0000000000047919 */ /* 0x000e260000002100 */
[----:B------:R-:W-:-:S03]  /*fbe0*/  UISETP.NE.AND.EX UP0, UPT, UR9, URZ, UPT, UP0 ;  /* 0x0000003f0900728c */ /* 0x000fc6000bf05300 */
[----:B------:R-:W-:Y:S02]  /*fbf0*/  ULDC.64 UR8, c[0x0][0xbd8] ;  /* 0x0002f60000087ab9 */ /* 0x000fe40000000a00 */
[----:B------:R-:W-:Y:S01]  /*fc00*/  UIMAD.WIDE UR8, UR42, 0x4, UR8 ;  /* 0x000000042a0878a5 */ /* 0x000fe2000f8e0208 */
[----:B------:R-:W1:Y:S01]  /*fc10*/  LDC R0, c[0x0][0xa88] ;  /* 0x0002a200ff007b82 */ /* 0x000e620000000800 */
[----:B------:R-:W-:-:S04]  /*fc20*/  PLOP3.LUT P1, PT, PT, PT, UP0, 0x80, 0x0 ;  /* 0x000000000000781c */ /* 0x000fc80003f2f008 */
[----:B------:R-:W-:Y:S02]  /*fc30*/  IMAD.U32 R2, RZ, RZ, UR8 ;  /* 0x00000008ff027e24 */ /* 0x000fe4000f8e00ff */
[----:B------:R-:W-:Y:S01]  /*fc40*/  IMAD.U32 R3, RZ, RZ, UR9 ;  /* 0x00000009ff037e24 */ /* 0x000fe2000f8e00ff */
[----:B------:R-:W-:Y:S02]  /*fc50*/  ULDC.64 UR8, c[0x0][0xbe0] ;  /* 0x0002f80000087ab9 */ /* 0x000fe40000000a00 */
[----:B------:R-:W-:-:S04]  /*fc60*/  UISETP.NE.U32.AND UP1, UPT, UR8, URZ, UPT ;  /* 0x0000003f0800728c */ /* 0x000fc8000bf25070 */
[----:B------:R-:W-:Y:S01]  /*fc70*/  UISETP.NE.AND.EX UP1, UPT, UR9, URZ, UPT, UP1 ;  /* 0x0000003f0900728c */ /* 0x000fe2000bf25310 */
[----:B------:R2:W5:Y:S05]  /*fc80*/  @P1 LDG.E R7, desc[UR46][R2.64] ;  /* 0x0000002e02071981 */ /* 0x00056a000c1e1900 */
[----:B------:R-:W-:Y:S01]  /*fc90*/  PLOP3.LUT P2, PT, PT, PT, UP1, 0x80, 0x0 ;  /* 0x000000000000781c */ /* 0x000fe20003f4f018 */
[----:B0-----:R-:W-:-:S04]  /*fca0*/  VIADD R6, R4, 0xffffff80 ;  /* 0xffffff8004067836 */ /* 0x001fc80000000000 */
[----:B------:R-:W-:Y:S02]  /*fcb0*/  @UP1 ULDC.64 UR8, c[0x0][0xbe0] ;  /* 0x0002f80000081ab9 */ /* 0x000fe40000000a00 */
[----:B------:R-:W-:-:S06]  /*fcc0*/  @UP1 UIMAD.WIDE UR8, UR42, 0x4, UR8 ;  /* 0x000000042a0818a5 */ /* 0x000fcc000f8e0208 */
[----:B------:R-:W-:Y:S02]  /*fcd0*/  IMAD.U32 R4, RZ, RZ, UR8 ;  /* 0x00000008ff047e24 */ /* 0x000fe4000f8e00ff */
[----:B------:R-:W-:-:S05]  /*fce0*/  IMAD.U32 R5, RZ, RZ, UR9 ;  /* 0x00000009ff057e24 */ /* 0x000fca000f8e00ff */
[----:B-1----:R2:W5:Y:S01]  /*fcf0*/  @P2 LDG.E R0, desc[UR46][R4.64] ;  /* 0x0000002e04002981 */ /* 0x002562000c1e1900 */
[----:B------:R-:W-:Y:S01]  /*fd00*/  USHF.R.S32.HI UR8, URZ, 0x1f, UR41 ;  /* 0x0000001f3f087899 */ /* 0x000fe20008011429 */
[----:B------:R-:W-:Y:S01]  /*fd10*/  ISETP.GT.AND P0, PT, R6, 0xbf, PT ;  /* 0x000000bf0600780c */ /* 0x000fe20003f04270 */
[----:B------:R-:W-:-:S12]  /*fd20*/  @P2 BRA `(.L_x_11401) ;  /* 0x0000000000102947 */ /* 0x000fd80003800000 */
[----:B------:R-:W-:Y:S05]  /*fd30*/  @!P1 BRA `(.L_x_11401) ;  /* 0x00000000000c9947 */ /* 0x000fea0003800000 */
[----:B--2---:R-:W2:Y:S04]  /*fd40*/  LDG.E R5, desc[UR46][R2.64] ;  /* 0x0000002e02057981 */ /* 0x004ea8000c1e1900 */
[----:B-----5:R-:W2:Y:S02]  /*fd50*/  LDG.E R0, desc[UR46][R2.64+0x4] ;  /* 0x0000042e02007981 */ /* 0x020ea4000c1e1900 */
[----:B--2---:R-:W-:-:S07]  /*fd60*/  IMAD.IADD R0, R0, 0x1, -R5 ;  /* 0x0000000100007824 */ /* 0x004fce00078e0a05 */
.L_x_11401:
[----:B------:R-:W-:Y:S01]  /*fd70*/  USHF.R.S32.HI UR4, URZ, 0x1f, UR42 ;  /* 0x0000001f3f047899 */ /* 0x000fe2000801142a */
[----:B------:R-:W-:Y:S01]  /*fd80*/  BSSY B1, `(.L_x_11402) ;  /* 0x000001e000017945 */ /* 0x000fe20003800000 */
[----:B------:R-:W-:Y:S01]  /*fd90*/  USEL UR10, UR42, URZ, !UP0 ;  /* 0x0000003f2a0a7287 */ /* 0x000fe2000c000000 */
[----:B------:R-:W-:Y:S01]  /*fda0*/  SHF.R.S32.HI R8, RZ, 0x1f, R19 ;  /* 0x0000001fff087819 */ /* 0x000fe20000011413 */
[----:B------:R-:W-:Y:S01]  /*fdb0*/  USEL UR9, UR4, URZ, !UP0 ;  /* 0x0000003f04097287 */ /* 0x000fe2000c000000 */
[----:B-----5:R-:W-:Y:S01]  /*fdc0*/  SHF.R.S32.HI R6, RZ, 0x1f, R7 ;  /* 0x0000001fff067819 */ /* 0x020fe20000011407 */
[----:B------:R-:W-:Y:S10]  /*fdd0*/  @P0 BRA `(.L_x_11403) ;  /* 0x0000000000600947 */ /* 0x000ff40003800000 */
        /* <DEDUP_REMOVED lines=24> */
.L_x_11403:
[----:B------:R-:W-:Y:S05]  /*ff60*/  BSYNC B1 ;  /* 0x0000000000017941 */ /* 0x000fea0003800000 */
.L_x_11402:
[----:B------:R-:W-:Y:S01]  /*ff70*/  ULDC.64 UR12, c[0x0][0xaa0] ;  /* 0x0002a800000c7ab9 */ /* 0x000fe20000000a00 */
[----:B--2---:R-:W-:Y:S01]  /*ff80*/  IMAD.MOV.U32 R2, RZ, RZ, R19 ;  /* 0x000000ffff027224 */ /* 0x004fe200078e0013 */
[----:B------:R-:W-:Y:S01]  /*ff90*/  ULDC UR7, c[0x0][0xa8c] ;  /* 0x0002a30000077ab9 */ /* 0x000fe20000000800 */
[----:B0-----:R-:W-:Y:S01]  /*ffa0*/  IMAD.MOV.U32 R3, RZ, RZ, R8 ;  /* 0x000000ffff037224 */ /* 0x001fe200078e0008 */
[----:B------:R-:W-:Y:S01]  /*ffb0*/  ISETP.GE.AND P0, PT, R19, UR7, PT ;  /* 0x0000000713007c0c */ /* 0x000fe2000bf06270 */
[----:B------:R-:W-:Y:S01]  /*ffc0*/  IMAD R4, R6, UR12, RZ ;  /* 0x0000000c06047c24 */ /* 0x000fe2000f8e02ff */
[----:B------:R-:W-:Y:S01]  /*ffd0*/  BSSY B1, `(.L_x_11404) ;  /* 0x0000027000017945 */ /* 0x000fe20003800000 */
[----:B------:R-:W-:-:S04]  /*ffe0*/  IMAD.WIDE.U32 R2, R7, UR12, R2 ;  /* 0x0000000c07027c25 */ /* 0x000fc8000f8e0002 */
[----:B------:R-:W-:Y:S01]  /*fff0*/  IMAD R7, R7, UR13, R4 ;  /* 0x0000000d07077c24 */ /* 0x000fe2000f8e0204 */
[----:B------:R-:W-:Y:S01]  /*10000*/  ULDC.64 UR12, c[0x0][0xae0] ;  /* 0x0002b800000c7ab9 */ /* 0x000fe20000000a00 */
[----:B------:R-:W-:Y:S01]  /*10010*/  VIADD R4, R156, 0x30 ;  /* 0x000000309c047836 */ /* 0x000fe20000000000 */
[----:B------:R-:W-:Y:S01]  /*10020*/  UIMAD UR4, UR8, UR12, URZ ;  /* 0x0000000c080472a4 */ /* 0x000fe2000f8e023f */
[----:B------:R-:W-:Y:S02]  /*10030*/  IMAD R5, R23, -0xc0, R0 ;  /* 0xffffff4017057824 */ /* 0x000fe400078e0200 */
[----:B------:R-:W-:Y:S01]  /*10040*/  IMAD.IADD R3, R3, 0x1, R7 ;  /* 0x0000000103037824 */ /* 0x000fe200078e0207 */
[----:B------:R-:W-:Y:S01]  /*10050*/  UIMAD UR4, UR41, UR13, UR4 ;  /* 0x0000000d290472a4 */ /* 0x000fe2000f8e0204 */
[----:B------:R-:W-:Y:S01]  /*10060*/  IMAD.U32 R7, RZ, RZ, UR12 ;  /* 0x0000000cff077e24 */ /* 0x000fe2000f8e00ff */
[----:B------:R-:W-:Y:S01]  /*10070*/  ISETP.GE.OR P3, PT, R4, R5, P0 ;  /* 0x000000050400720c */ /* 0x000fe20000766670 */
[C---:B------:R-:W-:Y:S01]  /*10080*/  VIADD R0, R156.reuse, 0x60 ;  /* 0x000000609c007836 */ /* 0x040fe20000000000 */
[----:B------:R-:W-:Y:S01]  /*10090*/  ULDC.64 UR12, c[0x0][0xae8] ;  /* 0x0002ba00000c7ab9 */ /* 0x000fe20000000a00 */
[----:B------:R-:W-:-:S02]  /*100a0*/  VIADD R4, R156, 0x90 ;  /* 0x000000909c047836 */ /* 0x000fc40000000000 */
[----:B------:R-:W-:Y:S01]  /*100b0*/  IMAD.WIDE.U32 R2, R7, UR41, R2 ;  /* 0x0000002907027c25 */ /* 0x000fe2000f8e0002 */
[-C--:B------:R-:W-:Y:S02]  /*100c0*/  ISETP.GE.OR P1, PT, R0, R5.reuse, P0 ;  /* 0x000000050000720c */ /* 0x080fe40000726670 */
[-C--:B------:R-:W-:Y:S01]  /*100d0*/  ISETP.GE.OR P2, PT, R4, R5.reuse, P0 ;  /* 0x000000050400720c */ /* 0x080fe20000746670 */
[----:B------:R-:W-:Y:S01]  /*100e0*/  VIADD R3, R3, UR4 ;  /* 0x0000000403037c36 */ /* 0x000fe20008000000 */
[----:B------:R-:W-:Y:S01]  /*100f0*/  ISETP.GE.OR P0, PT, R156, R5, P0 ;  /* 0x000000059c00720c */ /* 0x000fe20000706670 */
[----:B------:R-:W-:Y:S02]  /*10100*/  UIMAD UR4, UR9, UR12, URZ ;  /* 0x0000000c090472a4 */ /* 0x000fe4000f8e023f */
[----:B------:R-:W-:Y:S01]  /*10110*/  IMAD.U32 R9, RZ, RZ, UR12 ;  /* 0x0000000cff097e24 */ /* 0x000fe2000f8e00ff */
[--C-:B------:R-:W-:Y:S01]  /*10120*/  SHF.R.S32.HI R7, RZ, 0x1f, R156.reuse ;  /* 0x0000001fff077819 */ /* 0x100fe2000001149c */
[----:B------:R-:W-:Y:S01]  /*10130*/  IMAD.MOV.U32 R6, RZ, RZ, R156 ;  /* 0x000000ffff067224 */ /* 0x000fe200078e009c */
[----:B------:R-:W-:-:S02]  /*10140*/  UIMAD UR4, UR10, UR13, UR4 ;  /* 0x0000000d0a0472a4 */ /* 0x000fc4000f8e0204 */
[----:B------:R-:W-:-:S04]  /*10150*/  IMAD.WIDE.U32 R4, R9, UR10, R2 ;  /* 0x0000000a09047c25 */ /* 0x000fc8000f8e0002 */
[----:B------:R-:W-:-:S04]  /*10160*/  IMAD.WIDE R6, R23, 0xc0, R6 ;  /* 0x000000c017067825 */ /* 0x000fc800078e0206 */
[----:B------:R-:W-:Y:S01]  /*10170*/  VIADD R11, R5, UR4 ;  /* 0x00000004050b7c36 */ /* 0x000fe20008000000 */
[----:B------:R-:W-:Y:S06]  /*10180*/  @P0 BRA `(.L_x_11405) ;  /* 0x00000000002c0947 */ /* 0x000fec0003800000 */
        /* <DEDUP_REMOVED lines=11> */
.L_x_11405:
[----:B------:R-:W-:Y:S05]  /*10240*/  BSYNC B1 ;  /* 0x0000000000017941 */ /* 0x000fea0003800000 */
.L_x_11404:
[----:B------:R-:W-:Y:S04]  /*10250*/  BSSY B1, `(.L_x_11406) ;  /* 0x000000f000017945 */ /* 0x000fe80003800000 */
[----:B------:R-:W-:Y:S05]  /*10260*/  @P3 BRA `(.L_x_11407) ;  /* 0x0000000000343947 */ /* 0x000fea0003800000 */
[----:B0-----:R-:W-:Y:S01]  /*10270*/  IADD3 R9, P0, R6, 0x30, RZ ;  /* 0x0000003006097810 */ /* 0x001fe20007f1e0ff */
        /* <DEDUP_REMOVED lines=12> */
.L_x_11407:
[----:B------:R-:W-:Y:S05]  /*10340*/  BSYNC B1 ;  /* 0x0000000000017941 */ /* 0x000fea0003800000 */
.L_x_11406:
[----:B------:R-:W-:Y:S04]  /*10350*/  BSSY B1, `(.L_x_11408) ;  /* 0x000000f000017945 */ /* 0x000fe80003800000 */
[----:B------:R-:W-:Y:S05]  /*10360*/  @P1 BRA `(.L_x_11409) ;  /* 0x0000000000341947 */ /* 0x000fea0003800000 */
[----:B01----:R-:W-:Y:S01]  /*10370*/  IADD3 R9, P0, R6, 0x60, RZ ;  /* 0x0000006006097810 */ /* 0x003fe20007f1e0ff */
        /* <DEDUP_REMOVED lines=12> */
.L_x_11409:
[----:B------:R-:W-:Y:S05]  /*10440*/  BSYNC B1 ;  /* 0x0000000000017941 */ /* 0x000fea0003800000 */
.L_x_11408:
        /* <DEDUP_REMOVED lines=14> */
.L_x_11400:
[----:B------:R-:W-:Y:S05]  /*10530*/  BSYNC B0 ;  /* 0x0000000000007941 */ /* 0x000fea0003800000 */
.L_x_11391:
[----:B------:R-:W-:Y:S02]  /*10540*/  ULDC UR4, c[0x0][0xc14] ;  /* 0x0003050000047ab9 */ /* 0x000fe40000000800 */
[----:B------:R-:W-:-:S06]  /*10550*/  UISETP.GE.AND UP0, UPT, UR5, UR4, UPT ;  /* 0x000000040500728c */ /* 0x000fcc000bf06270 */
[----:B------:R-:W-:-:S13]  /*10560*/  PLOP3.LUT P0, PT, PT, PT, UP0, 0x80, 0x0 ;  /* 0x000000000000781c */ /* 0x000fda0003f0f008 */
[----:B------:R-:W-:Y:S05]  /*10570*/  @!P0 BRA `(.L_x_11410) ;  /* 0xffffff08000c8947 */ /* 0x000fea000383ffff */
[----:B------:R-:W-:Y:S05]  /*10580*/  EXIT ;  /* 0x000000000000794d */ /* 0x000fea0003800000 */
.L_x_11309:
        /* <DEDUP_REMOVED lines=61> */
.L_x_11415:
        /* <DEDUP_REMOVED lines=13> */
.L_x_11414:
[----:B------:R-:W-:Y:S05]  /*10a30*/  BSYNC B0 ;  /* 0x0000000000007941 */ /* 0x000fea0003800000 */
.L_x_11413:
        /* <DEDUP_REMOVED lines=26> */
.L_x_11411:
        /* <DEDUP_REMOVED lines=20> */
.L_x_11416:
        /* <DEDUP_REMOVED lines=59> */
.L_x_11412:
[----:B------:R-:W-:Y:S02]  /*110d0*/  IMAD.MOV.U32 R17, RZ, RZ, RZ ;  /* 0x000000ffff117224 */ /* 0x000fe400078e00ff */
[----:B------:R-:W-:Y:S02]  /*110e0*/  IMAD.U32 R16, RZ, RZ, UR6 ;  /* 0x00000006ff107e24 */ /* 0x000fe4000f8e00ff */
[----:B------:R-:W-:-:S07]  /*110f0*/  IMAD.MOV.U32 R18, RZ, RZ, RZ ;  /* 0x000000ffff127224 */ /* 0x000fce00078e00ff */
.L_x_11417:
        /* <DEDUP_REMOVED lines=16> */
.L_x_11491:
        /* <DEDUP_REMOVED lines=40> */
.L_x_11419:
        /* <DEDUP_REMOVED lines=13> */
.L_x_11420:
[----:B------:R-:W-:Y:S05]  /*11550*/  @!P0 BRA `(.L_x_11421) ;  /* 0x00000000000c8947 */ /* 0x000fea0003800000 */
[----:B------:R-:W2:Y:S04]  /*11560*/  LDG.E R4, desc[UR46][R2.64] ;  /* 0x0000002e02047981 */ /* 0x000ea8000c1e1900 */
[----:B------:R-:W2:Y:S02]  /*11570*/  LDG.E R7, desc[UR46][R2.64+0x4] ;  /* 0x0000042e02077981 */ /* 0x000ea4000c1e1900 */
[----:B--2---:R-:W-:-:S07]  /*11580*/  IMAD.IADD R7, R7, 0x1, -R4 ;  /* 0x0000000107077824 */ /* 0x004fce00078e0a04 */
.L_x_11421:
        /* <DEDUP_REMOVED lines=19> */
.L_x_11424:
[----:B------:R-:W-:-:S13]  /*116c0*/  ISETP.NE.AND P1, PT, R3, 0x1, PT ;  /* 0x000000010300780c */ /* 0x000fda0003f25270 */
[----:B------:R-:W0:Y:S02]  /*116d0*/  @P1 LDC.64 R4, c[0x0][0x9e8] ;  /* 0x00027a00ff041b82 */ /* 0x000e240000000a00 */
[----:B0-----:R-:W-:-:S05]  /*116e0*/  @P1 IMAD.HI.U32 R4, R7, R4, RZ ;  /* 0x0000000407041227 */ /* 0x001fca00078e00ff */
[----:B------:R-:W-:-:S07]  /*116f0*/  @P1 SHF.R.U32.HI R7, RZ, R5, R4 ;  /* 0x00000005ff071219 */ /* 0x000fce0000011604 */
.L_x_11425:
[----:B------:R-:W-:Y:S05]  /*11700*/  BSYNC B0 ;  /* 0x0000000000007941 */ /* 0x000fea0003800000 */
.L_x_11423:
[----:B------:R-:W-:-:S05]  /*11710*/  IMAD R7, R7, R3, R3 ;  /* 0x0000000307077224 */ /* 0x000fca00078e0203 */
[----:B------:R-:W-:-:S07]  /*11720*/  VIMNMX R2, R2, R7, PT ;  /* 0x0000000702027248 */ /* 0x000fce0003fe0100 */
.L_x_11422:
        /* <DEDUP_REMOVED lines=24> */
.L_x_11428:
[----:B------:R-:W-:-:S13]  /*118b0*/  ISETP.NE.AND P0, PT, R3, 0x1, PT ;  /* 0x000000010300780c */ /* 0x000fda0003f05270 */
[----:B------:R-:W0:Y:S02]  /*118c0*/  @P0 LDC.64 R4, c[0x0][0x9e8] ;  /* 0x00027a00ff040b82 */ /* 0x000e240000000a00 */
[----:B0-----:R-:W-:-:S05]  /*118d0*/  @P0 IMAD.HI.U32 R4, R7, R4, RZ ;  /* 0x0000000407040227 */ /* 0x001fca00078e00ff */
[----:B------:R-:W-:-:S07]  /*118e0*/  @P0 SHF.R.U32.HI R7, RZ, R5, R4 ;  /* 0x00000005ff070219 */ /* 0x000fce0000011604 */
.L_x_11429:
[----:B------:R-:W-:Y:S05]  /*118f0*/  BSYNC B0 ;  /* 0x0000000000007941 */ /* 0x000fea0003800000 */
.L_x_11427:
[----:B------:R-:W-:-:S05]  /*11900*/  IMAD R3, R7, R3, RZ ;  /* 0x0000000307037224 */ /* 0x000fca00078e02ff */
[----:B------:R-:W-:-:S07]  /*11910*/  VIMNMX R0, R0, R3, !PT ;  /* 0x0000000300007248 */ /* 0x000fce0007fe0100 */
.L_x_11426:
        /* <DEDUP_REMOVED lines=22> */
.L_x_11431:
        /* <DEDUP_REMOVED lines=22> */
.L_x_11433:
        /* <DEDUP_REMOVED lines=19> */
.L_x_11435:
        /* <DEDUP_REMOVED lines=16> */
.L_x_11434:
        /* <DEDUP_REMOVED lines=26> */
.L_x_11436:
        /* <DEDUP_REMOVED lines=18> */
.L_x_11507:
[----:B------:R-:W-:Y:S01]  /*120d0*/  UMOV UR4, 0xffffffff ;  /* 0xffffffff00047882 */ /* 0x000fe20000000000 */
[----:B------:R-:W-:Y:S02]  /*120e0*/  SHF.R.S32.HI R9, RZ, 0x1f, R6 ;  /* 0x0000001fff097819 */ /* 0x000fe40000011406 */
[----:B------:R-:W-:Y:S05]  /*120f0*/  BRA.DIV UR4, `(.L_x_11438) ;  /* 0x0000002e04987947 */ /* 0x000fea000b800000 */
[----:B------:R-:W-:-:S13]  /*12100*/  ELECT P6, URZ, PT ;  /* 0x00000000003f782f */ /* 0x000fda00038c0000 */
.L_x_11510:
        /* <DEDUP_REMOVED lines=22> */
.L_x_11440:
[----:B------:R-:W-:Y:S01]  /*12270*/  IMAD R5, R22, 0x8, R25 ;  /* 0x0000000816057824 */ /* 0x000fe200078e0219 */
[----:B------:R-:W-:-:S04]  /*12280*/  SHF.L.U32 R4, R24, 0x1f, RZ ;  /* 0x0000001f18047819 */ /* 0x000fc800000006ff */
[----:B------:R-:W1:Y:S02]  /*12290*/  SYNCS.PHASECHK.TRANS64.TRYWAIT P0, [R5+URZ+0x16840], R4 ;  /* 0x01684004050075a7 */ /* 0x000e64000800017f */
[----:B-1----:R-:W-:Y:S05]  /*122a0*/  @!P0 BRA `(.L_x_11441) ;  /* 0x0000002c004c8947 */ /* 0x002fea0003800000 */
.L_x_11511:
        /* <DEDUP_REMOVED lines=9> */
.L_x_11442:
[----:B-12---:R-:W-:Y:S01]  /*12340*/  IMAD R4, R22, 0x4000, R25 ;  /* 0x0000400016047824 */ /* 0x006fe200078e0219 */
        /* <DEDUP_REMOVED lines=11> */
[----:B------:R-:W-:Y:S02]  /*12400*/  ULEA UR11, UR11, UR4, 0x7 ;  /* 0x000000040b0b7291 */ /* 0x000fe4000f8e383f */
[----:B------:R-:W-:Y:S01]  /*12410*/  UIADD3 UR8, UR8, 0xe400, URZ ;  /* 0x0000e40008087890 */ /* 0x000fe2000fffe03f */
[----:B------:R-:W-:-:S08]  /*12420*/  UMOV UR4, 0x0 ;  /* 0x0000000000047882 */ /* 0x000fd00000000000 */
[----:B------:R1:W-:Y:S02]  /*12430*/  UTMALDG.4D [UR8], [UR6], desc[UR4] ;  /* 0x00000408060075b4 */ /* 0x0003e40008019000 */
[----:B-1----:R-:W-:Y:S01]  /*12440*/  NOP ;  /* 0x0000000000007918 */ /* 0x002fe20000000000 */
.L_x_11439:
[----:B------:R-:W-:Y:S05]  /*12450*/  WARPSYNC.ALL ;  /* 0x0000000000007948 */ /* 0x000fea0003800000 */
[----:B------:R-:W-:Y:S01]  /*12460*/  BAR.SYNC.DEFER_BLOCKING 0x8, 0x1a0 ;  /* 0x0206800000007b1d */ /* 0x000fe20000010000 */
[----:B------:R-:W-:Y:S02]  /*12470*/  ELECT P0, URZ, PT ;  /* 0x00000000003f782f */ /* 0x000fe40003800000 */
[----:B------:R-:W-:Y:S01]  /*12480*/  R2UR UR9, R25 ;  /* 0x00000000190972ca */ /* 0x000fe200000e0000 */
[----:B------:R-:W-:Y:S01]  /*12490*/  VIADD R29, R29, 0x1 ;  /* 0x000000011d1d7836 */ /* 0x000fe20000000000 */
[----:B------:R-:W-:-:S09]  /*124a0*/  UIADD3 UR4, UP0, UR38, 0x270, URZ ;  /* 0x0000027026047890 */ /* 0x000fd2000ff1e03f */
[----:B------:R-:W-:Y:S01]  /*124b0*/  @P0 R2UR UR13, R10 ;  /* 0x000000000a0d02ca */ /* 0x000fe200000e0000 */
[----:B------:R-:W-:Y:S01]  /*124c0*/  UMOV UR6, 0x0 ;  /* 0x0000000000067882 */ /* 0x000fe20000000000 */
[----:B------:R-:W-:Y:S01]  /*124d0*/  @P0 R2UR UR12, R18 ;  /* 0x00000000120c02ca */ /* 0x000fe200000e0000 */
[----:B------:R-:W-:Y:S01]  /*124e0*/  UIADD3.X UR5, URZ, UR39, URZ, UP0, !UPT ;  /* 0x000000273f057290 */ /* 0x000fe200087fe43f */
[----:B------:R-:W-:Y:S01]  /*124f0*/  @P0 R2UR UR11, R17 ;  /* 0x00000000110b02ca */ /* 0x000fe200000e0000 */
[----:B------:R-:W-:Y:S01]  /*12500*/  UMOV UR7, 0x12f00000 ;  /* 0x12f0000000077882 */ /* 0x000fe20000000000 */
[----:B------:R-:W-:Y:S01]  /*12510*/  UMOV UR10, URZ ;  /* 0x0000003f000a7c82 */ /* 0x000fe20008000000 */
[----:B------:R-:W-:Y:S01]  /*12520*/  BSSY B0, `(.L_x_11443) ;  /* 0x000000c000007945 */ /* 0x000fe20003800000 */
[----:B------:R-:W-:Y:S01]  /*12530*/  @P0 IMAD.MOV.U32 R4, RZ, RZ, 0x6000 ;  /* 0x00006000ff040424 */ /* 0x000fe200078e00ff */
[----:B------:R-:W-:Y:S02]  /*12540*/  UIADD3 UR8, UR9, 0x8400, URZ ;  /* 0x0000840009087890 */ /* 0x000fe4000fffe03f */
[----:B------:R-:W-:Y:S01]  /*12550*/  UIADD3 UR9, UR9, 0x16800, URZ ;  /* 0x0001680009097890 */ /* 0x000fe2000fffe03f */
[----:B------:R1:W-:Y:S08]  /*12560*/  @P0 SYNCS.ARRIVE.TRANS64 RZ, [R25+URZ+0x16800], R4 ;  /* 0x0168000419ff09a7 */ /* 0x0003f0000800003f */
[----:B------:R2:W-:Y:S01]  /*12570*/  UTMALDG.4D [UR8], [UR4], desc[UR6] ;  /* 0x00000608040075b4 */ /* 0x0005e20008019000 */
[----:B-1----:R-:W-:-:S04]  /*12580*/  LEA.HI R4, R29, R29, RZ, 0x1 ;  /* 0x0000001d1d047211 */ /* 0x002fc800078f08ff */
[----:B------:R-:W-:-:S05]  /*12590*/  LOP3.LUT R4, R4, 0xfffffffe, RZ, 0xc0, !PT ;  /* 0xfffffffe04047812 */ /* 0x000fca00078ec0ff */
[----:B------:R-:W-:-:S05]  /*125a0*/  IMAD.IADD R4, R29, 0x1, -R4 ;  /* 0x000000011d047824 */ /* 0x000fca00078e0a04 */
[----:B------:R-:W-:-:S04]  /*125b0*/  SHF.L.U32 R4, R4, 0x1f, RZ ;  /* 0x0000001f04047819 */ /* 0x000fc800000006ff */
[----:B------:R-:W1:Y:S02]  /*125c0*/  SYNCS.PHASECHK.TRANS64.TRYWAIT P0, [R25+URZ+0x16820], R4 ;  /* 0x01682004190075a7 */ /* 0x000e64000800017f */
[----:B-12---:R-:W-:Y:S05]  /*125d0*/  @!P0 BRA `(.L_x_11444) ;  /* 0x0000002800948947 */ /* 0x006fea0003800000 */
.L_x_11512:
[----:B------:R-:W-:Y:S05]  /*125e0*/  BSYNC B0 ;  /* 0x0000000000007941 */ /* 0x000fea0003800000 */
.L_x_11443:
        /* <DEDUP_REMOVED lines=41> */
.L_x_11451:
[----:B0-----:R-:W-:Y:S01]  /*12880*/  IMAD R3, R12, 0x8, R25 ;  /* 0x000000080c037824 */ /* 0x001fe200078e0219 */
[----:B------:R-:W-:-:S04]  /*12890*/  SHF.L.U32 R2, R13, 0x1f, RZ ;  /* 0x0000001f0d027819 */ /* 0x000fc800000006ff */
[----:B------:R-:W0:Y:S02]  /*128a0*/  SYNCS.PHASECHK.TRANS64.TRYWAIT P0, [R3+URZ+0x16840], R2 ;  /* 0x01684002030075a7 */ /* 0x000e24000800017f */
[----:B0-----:R-:W-:Y:S05]  /*128b0*/  @!P0 BRA `(.L_x_11452) ;  /* 0x0000002400f08947 */ /* 0x001fea0003800000 */
.L_x_11513:
        /* <DEDUP_REMOVED lines=9> */
.L_x_11453:
[----:B01----:R-:W-:Y:S01]  /*12950*/  IMAD R2, R12, 0x4000, R25 ;  /* 0x000040000c027824 */ /* 0x003fe200078e0219 */
        /* <DEDUP_REMOVED lines=14> */
[----:B------:R-:W-:Y:S02]  /*12a40*/  ULEA UR11, UR11, UR4, 0x7 ;  /* 0x000000040b0b7291 */ /* 0x000fe4000f8e383f */
[----:B------:R-:W-:Y:S01]  /*12a50*/  UIADD3 UR8, UR8, 0xe400, URZ ;  /* 0x0000e40008087890 */ /* 0x000fe2000fffe03f */
[----:B------:R-:W-:-:S08]  /*12a60*/  UMOV UR4, 0x0 ;  /* 0x0000000000047882 */ /* 0x000fd00000000000 */
[----:B------:R0:W-:Y:S01]  /*12a70*/  UTMALDG.4D [UR8], [UR6], desc[UR4] ;  /* 0x00000408060075b4 */ /* 0x0001e20008019000 */
[----:B------:R-:W1:Y:S02]  /*12a80*/  SYNCS.PHASECHK.TRANS64.TRYWAIT P0, [R2+URZ+0x60], R5 ;  /* 0x00006005020075a7 */ /* 0x000e64000800017f */
[----:B01----:R-:W-:Y:S05]  /*12a90*/  @!P0 BRA `(.L_x_11454) ;  /* 0x00000024008c8947 */ /* 0x003fea0003800000 */
.L_x_11514:
[----:B------:R-:W-:Y:S05]  /*12aa0*/  @P1 BRA `(.L_x_11455) ;  /* 0x0000000000181947 */ /* 0x000fea0003800000 */
[----:B------:R-:W-:Y:S01]  /*12ab0*/  ISETP.NE.AND P0, PT, R27, RZ, PT ;  /* 0x000000ff1b00720c */ /* 0x000fe20003f05270 */
[----:B0-----:R-:W-:Y:S02]  /*12ac0*/  IMAD R2, R22, 0x8, R25 ;  /* 0x0000000816027824 */ /* 0x001fe400078e0219 */
[----:B------:R-:W-:-:S04]  /*12ad0*/  IMAD.MOV.U32 R3, RZ, RZ, 0x4000 ;  /* 0x00004000ff037424 */ /* 0x000fc800078e00ff */
[----:B------:R1:W-:Y:S06]  /*12ae0*/  SYNCS.ARRIVE.TRANS64 RZ, [R2+URZ+0x16850], R3 ;  /* 0x0168500302ff79a7 */ /* 0x0003ec000800003f */
[----:B------:R-:W-:Y:S05]  /*12af0*/  @!P0 BRA `(.L_x_11455) ;  /* 0x0000000000048947 */ /* 0x000fea0003800000 */
[----:B------:R-:W-:Y:S01]  /*12b00*/  BPT.TRAP 0x1 ;  /* 0x000000040000795c */ /* 0x000fe20000300000 */
.L_x_11455:
[C-C-:B01----:R-:W-:Y:S01]  /*12b10*/  IMAD R2, R22.reuse, 0x8, R25.reuse ;  /* 0x0000000816027824 */ /* 0x143fe200078e0219 */
        /* <DEDUP_REMOVED lines=11> */
[----:B------:R-:W-:-:S02]  /*12bd0*/  IMAD.MOV.U32 R8, RZ, RZ, R4 ;  /* 0x000000ffff087224 */ /* 0x000fc400078e0004 */
[----:B------:R-:W-:Y:S02]  /*12be0*/  IMAD.MOV.U32 R7, RZ, RZ, R10 ;  /* 0x000000ffff077224 */ /* 0x000fe400078e000a */
[----:B------:R-:W-:Y:S02]  /*12bf0*/  ULEA UR11, UR11, UR4, 0x7 ;  /* 0x000000040b0b7291 */ /* 0x000fe4000f8e383f */
[----:B------:R-:W-:Y:S02]  /*12c00*/  UIADD3 UR9, UR9, 0x16850, URZ ;  /* 0x0001685009097890 */ /* 0x000fe4000fffe03f */
[----:B------:R-:W-:Y:S01]  /*12c10*/  UIADD3 UR8, UR8, 0x400, URZ ;  /* 0x0000040008087890 */ /* 0x000fe2000fffe03f */
[----:B------:R-:W-:-:S08]  /*12c20*/  UMOV UR4, 0x0 ;  /* 0x0000000000047882 */ /* 0x000fd00000000000 */
[----:B------:R0:W-:Y:S02]  /*12c30*/  UTMALDG.4D [UR8], [UR6], desc[UR4] ;  /* 0x00000408060075b4 */ /* 0x0001e40008019000 */
[----:B0-----:R-:W-:Y:S01]  /*12c40*/  NOP ;  /* 0x0000000000007918 */ /* 0x001fe20000000000 */
.L_x_11450:
[----:B------:R-:W-:Y:S05]  /*12c50*/  BSYNC B2 ;  /* 0x0000000000027941 */ /* 0x000fea0003800000 */
.L_x_11449:
[----:B------:R-:W-:Y:S02]  /*12c60*/  IMAD.MOV.U32 R22, RZ, RZ, R12 ;  /* 0x000000ffff167224 */ /* 0x000fe400078e000c */
[----:B------:R-:W-:Y:S02]  /*12c70*/  IMAD.MOV.U32 R24, RZ, RZ, R13 ;  /* 0x000000ffff187224 */ /* 0x000fe400078e000d */
[----:B------:R-:W-:-:S07]  /*12c80*/  VIADD R10, R28, 0xfffffffd ;  /* 0xfffffffd1c0a7836 */ /* 0x000fce0000000000 */
.L_x_11448:
[----:B------:R-:W-:Y:S05]  /*12c90*/  BSYNC B1 ;  /* 0x0000000000017941 */ /* 0x000fea0003800000 */
.L_x_11447:
[----:B------:R-:W-:Y:S01]  /*12ca0*/  VIADD R11, R11, 0xfffffffe ;  /* 0xfffffffe0b0b7836 */ /* 0x000fe20000000000 */
[----:B------:R-:W-:-:S04]  /*12cb0*/  LOP3.LUT R28, RZ, R28, RZ, 0x33, !PT ;  /* 0x0000001cff1c7212 */ /* 0x000fc800078e33ff */
[----:B------:R-:W-:-:S13]  /*12cc0*/  ISETP.NE.AND P0, PT, R11, R28, PT ;  /* 0x0000001c0b00720c */ /* 0x000fda0003f05270 */
[----:B------:R-:W-:Y:S05]  /*12cd0*/  @!P0 BRA `(.L_x_11446) ;  /* 0x0000000800ec8947 */ /* 0x000fea0003800000 */
[----:B------:R-:W-:-:S07]  /*12ce0*/  IMAD.MOV.U32 R4, RZ, RZ, R8 ;  /* 0x000000ffff047224 */ /* 0x000fce00078e0008 */
.L_x_11470:
        /* <DEDUP_REMOVED lines=31> */
.L_x_11458:
[----:B------:R-:W-:Y:S01]  /*12ee0*/  IMAD R3, R11, 0x8, R25 ;  /* 0x000000080b037824 */ /* 0x000fe200078e0219 */
[----:B------:R-:W-:-:S04]  /*12ef0*/  SHF.L.U32 R2, R12, 0x1f, RZ ;  /* 0x0000001f0c027819 */ /* 0x000fc800000006ff */
[----:B------:R-:W1:Y:S02]  /*12f00*/  SYNCS.PHASECHK.TRANS64.TRYWAIT P0, [R3+URZ+0x16840], R2 ;  /* 0x01684002030075a7 */ /* 0x000e64000800017f */
[----:B-1----:R-:W-:Y:S05]  /*12f10*/  @!P0 BRA `(.L_x_11459) ;  /* 0x0000002000808947 */ /* 0x002fea0003800000 */
.L_x_11515:
        /* <DEDUP_REMOVED lines=9> */
.L_x_11460:
        /* <DEDUP_REMOVED lines=21> */
.L_x_11516:
[----:B------:R-:W-:Y:S05]  /*13100*/  @P0 BRA `(.L_x_11462) ;  /* 0x0000000000140947 */ /* 0x000fea0003800000 */
[----:B------:R-:W-:Y:S01]  /*13110*/  ISETP.NE.AND P1, PT, R27, RZ, PT ;  /* 0x000000ff1b00720c */ /* 0x000fe20003f25270 */
[----:B------:R-:W-:-:S04]  /*13120*/  IMAD.MOV.U32 R2, RZ, RZ, 0x4000 ;  /* 0x00004000ff027424 */ /* 0x000fc800078e00ff */
[----:B------:R1:W-:Y:S08]  /*13130*/  SYNCS.ARRIVE.TRANS64 RZ, [R3+URZ+0x50], R2 ;  /* 0x0000500203ff79a7 */ /* 0x0003f0000800003f */
[----:B------:R-:W-:Y:S05]  /*13140*/  @!P1 BRA `(.L_x_11462) ;  /* 0x0000000000049947 */ /* 0x000fea0003800000 */
[----:B------:R-:W-:Y:S01]  /*13150*/  BPT.TRAP 0x1 ;  /* 0x000000040000795c */ /* 0x000fe20000300000 */
.L_x_11462:
        /* <DEDUP_REMOVED lines=15> */
[----:B------:R-:W-:-:S03]  /*13250*/  ULEA UR11, UR11, UR4, 0x7 ;  /* 0x000000040b0b7291 */ /* 0x000fc6000f8e383f */
[----:B------:R-:W-:-:S06]  /*13260*/  UMOV UR4, 0x0 ;  /* 0x0000000000047882 */ /* 0x000fcc0000000000 */
[----:B------:R2:W-:Y:S02]  /*13270*/  UTMALDG.4D [UR8], [UR6], desc[UR4] ;  /* 0x00000408060075b4 */ /* 0x0005e40008019000 */
[----:B--2---:R-:W-:Y:S01]  /*13280*/  NOP ;  /* 0x0000000000007918 */ /* 0x004fe20000000000 */
.L_x_11457:
[----:B------:R-:W-:Y:S05]  /*13290*/  BSYNC B1 ;  /* 0x0000000000017941 */ /* 0x000fea0003800000 */
.L_x_11456:
        /* <DEDUP_REMOVED lines=31> */
.L_x_11465:
[----:B------:R-:W-:Y:S01]  /*13490*/  IMAD R2, R22, 0x8, R25 ;  /* 0x0000000816027824 */ /* 0x000fe200078e0219 */
[----:B------:R-:W-:-:S04]  /*134a0*/  SHF.L.U32 R3, R24, 0x1f, RZ ;  /* 0x0000001f18037819 */ /* 0x000fc800000006ff */
[----:B------:R-:W1:Y:S02]  /*134b0*/  SYNCS.PHASECHK.TRANS64.TRYWAIT P0, [R2+URZ+0x16840], R3 ;  /* 0x01684003020075a7 */ /* 0x000e64000800017f */
[----:B-1----:R-:W-:Y:S05]  /*134c0*/  @!P0 BRA `(.L_x_11466) ;  /* 0x0000001c003c8947 */ /* 0x002fea0003800000 */
.L_x_11517:
        /* <DEDUP_REMOVED lines=9> */
.L_x_11467:
[----:B01----:R-:W-:Y:S01]  /*13560*/  IMAD R2, R22, 0x4000, R25 ;  /* 0x0000400016027824 */ /* 0x003fe200078e0219 */
[----:B------:R-:W-:Y:S01]  /*13570*/  R2UR UR11, R14 ;  /* 0x000000000e0b72ca */ /* 0x000fe200000e0000 */
[----:B------:R-:W-:Y:S01]  /*13580*/  UIADD3 UR6, UP0, UR38, 0x370, URZ ;  /* 0x0000037026067890 */ /* 0x000fe2000ff1e03f */
[----:B------:R-:W-:Y:S01]  /*13590*/  R2UR UR4, R23 ;  /* 0x00000000170472ca */ /* 0x000fe200000e0000 */
[----:B------:R-:W-:Y:S01]  /*135a0*/  UMOV UR5, 0x14f00000 ;  /* 0x14f0000000057882 */ /* 0x000fe20000000000 */
[----:B------:R-:W-:Y:S01]  /*135b0*/  R2UR UR8, R2 ;  /* 0x00000000020872ca */ /* 0x000fe200000e0000 */
[----:B------:R-:W-:Y:S01]  /*135c0*/  VIADD R2, R25, 0x16800 ;  /* 0x0001680019027836 */ /* 0x000fe20000000000 */
[----:B------:R-:W-:Y:S01]  /*135d0*/  R2UR UR12, R0 ;  /* 0x00000000000c72ca */ /* 0x000fe200000e0000 */
[----:B------:R-:W-:Y:S01]  /*135e0*/  UIADD3.X UR7, URZ, UR39, URZ, UP0, !UPT ;  /* 0x000000273f077290 */ /* 0x000fe200087fe43f */
[----:B-----5:R-:W-:Y:S01]  /*135f0*/  R2UR UR13, R4 ;  /* 0x00000000040d72ca */ /* 0x020fe200000e0000 */
[--C-:B------:R-:W-:Y:S01]  /*13600*/  IMAD R3, R22, 0x8, R2.reuse ;  /* 0x0000000816037824 */ /* 0x100fe200078e0202 */
[----:B------:R-:W-:Y:S01]  /*13610*/  UMOV UR10, URZ ;  /* 0x0000003f000a7c82 */ /* 0x000fe20008000000 */
[----:B------:R-:W-:-:S03]  /*13620*/  IMAD R2, R11, 0x8, R2 ;  /* 0x000000080b027824 */ /* 0x000fc600078e0202 */
[----:B------:R-:W-:Y:S01]  /*13630*/  R2UR UR9, R3 ;  /* 0x00000000030972ca */ /* 0x000fe200000e0000 */
[----:B------:R-:W-:Y:S01]  /*13640*/  ULEA UR11, UR11, UR4, 0x7 ;  /* 0x000000040b0b7291 */ /* 0x000fe2000f8e383f */
[----:B------:R-:W-:Y:S01]  /*13650*/  SHF.L.U32 R3, R12, 0x1f, RZ ;  /* 0x0000001f0c037819 */ /* 0x000fe200000006ff */
[----:B------:R-:W-:Y:S01]  /*13660*/  UIADD3 UR8, UR8, 0xe400, URZ ;  /* 0x0000e40008087890 */ /* 0x000fe2000fffe03f */
[----:B------:R-:W-:-:S09]  /*13670*/  UMOV UR4, 0x0 ;  /* 0x0000000000047882 */ /* 0x000fd20000000000 */
[----:B------:R-:W-:-:S09]  /*13680*/  UIADD3 UR9, UR9, 0x30, URZ ;  /* 0x0000003009097890 */ /* 0x000fd2000fffe03f */
[----:B------:R0:W-:Y:S01]  /*13690*/  UTMALDG.4D [UR8], [UR6], desc[UR4] ;  /* 0x00000408060075b4 */ /* 0x0001e20008019000 */
[----:B------:R-:W1:Y:S02]  /*136a0*/  SYNCS.PHASECHK.TRANS64.TRYWAIT P1, [R2+URZ+0x60], R3 ;  /* 0x00006003020075a7 */ /* 0x000e64000802017f */
[----:B01----:R-:W-:Y:S05]  /*136b0*/  @!P1 BRA `(.L_x_11468) ;  /* 0x0000001800d49947 */ /* 0x003fea0003800000 */
.L_x_11518:
[----:B------:R-:W-:Y:S05]  /*136c0*/  @P0 BRA `(.L_x_11469) ;  /* 0x0000000000140947 */ /* 0x000fea0003800000 */
[----:B------:R-:W-:Y:S01]  /*136d0*/  ISETP.NE.AND P1, PT, R27, RZ, PT ;  /* 0x000000ff1b00720c */ /* 0x000fe20003f25270 */
[----:B0-----:R-:W-:-:S04]  /*136e0*/  IMAD.MOV.U32 R3, RZ, RZ, 0x4000 ;  /* 0x00004000ff037424 */ /* 0x001fc800078e00ff */
[----:B------:R1:W-:Y:S08]  /*136f0*/  SYNCS.ARRIVE.TRANS64 RZ, [R2+URZ+0x50], R3 ;  /* 0x0000500302ff79a7 */ /* 0x0003f0000800003f */
[----:B------:R-:W-:Y:S05]  /*13700*/  @!P1 BRA `(.L_x_11469) ;  /* 0x0000000000049947 */ /* 0x000fea0003800000 */
[----:B------:R-:W-:Y:S01]  /*13710*/  BPT.TRAP 0x1 ;  /* 0x000000040000795c */ /* 0x000fe20000300000 */
.L_x_11469:
        /* <DEDUP_REMOVED lines=19> */
.L_x_11464:
[----:B------:R-:W-:Y:S05]  /*13850*/  BSYNC B1 ;  /* 0x0000000000017941 */ /* 0x000fea0003800000 */
.L_x_11463:
[----:B------:R-:W-:Y:S01]  /*13860*/  ISETP.GT.AND P0, PT, R13, R26, PT ;  /* 0x0000001a0d00720c */ /* 0x000fe20003f04270 */
[----:B------:R-:W-:-:S12]  /*13870*/  VIADD R10, R10, 0xfffffffe ;  /* 0xfffffffe0a0a7836 */ /* 0x000fd80000000000 */
[----:B------:R-:W-:Y:S05]  /*13880*/  @P0 BRA `(.L_x_11470) ;  /* 0xfffffff400180947 */ /* 0x000fea000383ffff */
.L_x_11446:
[----:B------:R-:W-:Y:S05]  /*13890*/  BSYNC B0 ;  /* 0x0000000000007941 */ /* 0x000fea0003800000 */
.L_x_11445:
        /* <DEDUP_REMOVED lines=15> */
.L_x_11472:
[----:B------:R-:W-:Y:S05]  /*13990*/  BSYNC B0 ;  /* 0x0000000000007941 */ /* 0x000fea0003800000 */
.L_x_11471:
[----:B------:R-:W-:Y:S04]  /*139a0*/  BSSY B0, `(.L_x_11473) ;  /* 0x0000020000007945 */ /* 0x000fe80003800000 */
[----:B------:R-:W-:Y:S05]  /*139b0*/  @!P6 BRA `(.L_x_11474) ;  /* 0x000000000078e947 */ /* 0x000fea0003800000 */
[----:B01----:R-:W-:Y:S01]  /*139c0*/  IMAD R3, R22, 0x8, R25 ;  /* 0x0000000816037824 */ /* 0x003fe200078e0219 */
[----:B------:R-:W-:-:S04]  /*139d0*/  SHF.L.U32 R2, R24, 0x1f, RZ ;  /* 0x0000001f18027819 */ /* 0x000fc800000006ff */
[----:B------:R-:W0:Y:S02]  /*139e0*/  SYNCS.PHASECHK.TRANS64.TRYWAIT P0, [R3+URZ+0x16860], R2 ;  /* 0x01686002030075a7 */ /* 0x000e24000800017f */
[----:B0-----:R-:W-:Y:S05]  /*139f0*/  @!P0 BRA `(.L_x_11475) ;  /* 0x0000001800188947 */ /* 0x001fea0003800000 */
.L_x_11519:
        /* <DEDUP_REMOVED lines=9> */
.L_x_11476:
        /* <DEDUP_REMOVED lines=11> */
[----:B------:R-:W-:Y:S02]  /*13b40*/  ULEA UR11, UR11, UR4, 0x7 ;  /* 0x000000040b0b7291 */ /* 0x000fe4000f8e383f */
[----:B------:R-:W-:Y:S02]  /*13b50*/  UIADD3 UR9, UR9, 0x16850, URZ ;  /* 0x0001685009097890 */ /* 0x000fe4000fffe03f */
[----:B------:R-:W-:Y:S01]  /*13b60*/  UIADD3 UR8, UR8, 0x400, URZ ;  /* 0x0000040008087890 */ /* 0x000fe2000fffe03f */
[----:B------:R-:W-:-:S08]  /*13b70*/  UMOV UR4, 0x0 ;  /* 0x0000000000047882 */ /* 0x000fd00000000000 */
[----:B------:R2:W-:Y:S02]  /*13b80*/  UTMALDG.4D [UR8], [UR6], desc[UR4] ;  /* 0x00000408060075b4 */ /* 0x0005e40008019000 */
[----:B--2---:R-:W-:Y:S01]  /*13b90*/  NOP ;  /* 0x0000000000007918 */ /* 0x004fe20000000000 */
.L_x_11474:
[----:B------:R-:W-:Y:S05]  /*13ba0*/  BSYNC B0 ;  /* 0x0000000000007941 */ /* 0x000fea0003800000 */
.L_x_11473:
[----:B------:R-:W-:-:S05]  /*13bb0*/  VIADD R22, R22, 0x1 ;  /* 0x0000000116167836 */ /* 0x000fca0000000000 */
[----:B------:R-:W-:-:S04]  /*13bc0*/  ISETP.NE.AND P0, PT, R22, 0x2, PT ;  /* 0x000000021600780c */ /* 0x000fc80003f05270 */
[----:B01----:R-:W-:Y:S02]  /*13bd0*/  SEL R3, RZ, 0x1, P0 ;  /* 0x00000001ff037807 */ /* 0x003fe40000000000 */
[----:B------:R-:W-:Y:S02]  /*13be0*/  SEL R22, R22, RZ, P0 ;  /* 0x000000ff16167207 */ /* 0x000fe40000000000 */
[----:B------:R-:W-:-:S07]  /*13bf0*/  LOP3.LUT R24, R24, R3, RZ, 0x3c, !PT ;  /* 0x0000000318187212 */ /* 0x000fce00078e3cff */
.L_x_11432:
[----:B------:R-:W-:Y:S05]  /*13c00*/  BSYNC B6 ;  /* 0x0000000000067941 */ /* 0x000fea0003800000 */
.L_x_11430:
[----:B------:R-:W-:-:S03]  /*13c10*/  UMOV UR4, 0xffffffff ;  /* 0xffffffff00047882 */ /* 0x000fc60000000000 */
[----:B------:R-:W-:Y:S05]  /*13c20*/  BRA.DIV UR4, `(.L_x_11477) ;  /* 0x0000001604a07947 */ /* 0x000fea000b800000 */
[----:B------:R0:W1:Y:S04]  /*13c30*/  SHFL.IDX PT, R5, R16, RZ, 0x1f ;  /* 0x00001fff10057589 */ /* 0x00006800000e0000 */
[----:B------:R0:W2:Y:S02]  /*13c40*/  SHFL.IDX PT, R4, R16, 0x1, 0x1f ;  /* 0x00201f0010047f89 */ /* 0x0000a400000e0000 */
.L_x_11523:
        /* <DEDUP_REMOVED lines=11> */
.L_x_11479:
[----:B------:R-:W-:Y:S05]  /*13d00*/  BSYNC B0 ;  /* 0x0000000000007941 */ /* 0x000fea0003800000 */
.L_x_11478:
        /* <DEDUP_REMOVED lines=23> */
.L_x_11531:
[----:B------:R-:W-:Y:S02]  /*13e80*/  ULDC UR4, c[0x0][0xc10] ;  /* 0x0003040000047ab9 */ /* 0x000fe40000000800 */
[----:B------:R-:W-:-:S04]  /*13e90*/  IMAD.U32 R6, RZ, RZ, UR4 ;  /* 0x00000004ff067e24 */ /* 0x000fc8000f8e00ff */
[----:B----4-:R-:W-:-:S04]  /*13ea0*/  IMAD R7, R14, R6, RZ ;  /* 0x000000060e077224 */ /* 0x010fc800078e02ff */
[----:B--2---:R-:W-:-:S05]  /*13eb0*/  IMAD.IADD R4, R4, 0x1, R7 ;  /* 0x0000000104047824 */ /* 0x004fca00078e0207 */
[----:B-1----:R-:W-:-:S13]  /*13ec0*/  ISETP.GT.AND P0, PT, R4, R5, PT ;  /* 0x000000050400720c */ /* 0x002fda0003f04270 */
[----:B------:R-:W-:Y:S05]  /*13ed0*/  @P0 BRA `(.L_x_11481) ;  /* 0x0000000000ac0947 */ /* 0x000fea0003800000 */
[----:B------:R-:W1:Y:S02]  /*13ee0*/  LDC R0, c[0x0][0xc14] ;  /* 0x00030500ff007b82 */ /* 0x000e640000000800 */
.L_x_11486:
        /* <DEDUP_REMOVED lines=12> */
.L_x_11484:
[----:B------:R-:W-:Y:S05]  /*13fb0*/  BSYNC B0 ;  /* 0x0000000000007941 */ /* 0x000fea0003800000 */
.L_x_11483:
        /* <DEDUP_REMOVED lines=23> */
.L_x_11539:
[----:B------:R-:W-:Y:S02]  /*14130*/  ULDC UR4, c[0x0][0xc10] ;  /* 0x0003040000047ab9 */ /* 0x000fe40000000800 */
[----:B------:R-:W-:-:S04]  /*14140*/  IMAD.U32 R6, RZ, RZ, UR4 ;  /* 0x00000004ff067e24 */ /* 0x000fc8000f8e00ff */
[----:B--2---:R-:W-:-:S04]  /*14150*/  IMAD R7, R14, R6, RZ ;  /* 0x000000060e077224 */ /* 0x004fc800078e02ff */
[----:B------:R-:W-:-:S05]  /*14160*/  IMAD.IADD R4, R7, 0x1, R4 ;  /* 0x0000000107047824 */ /* 0x000fca00078e0204 */
[----:B------:R-:W-:-:S13]  /*14170*/  ISETP.GT.AND P0, PT, R4, R5, PT ;  /* 0x000000050400720c */ /* 0x000fda0003f04270 */
[----:B------:R-:W-:Y:S05]  /*14180*/  @!P0 BRA `(.L_x_11486) ;  /* 0xfffffffc00588947 */ /* 0x000fea000383ffff */
.L_x_11481:
        /* <DEDUP_REMOVED lines=8> */
.L_x_11543:
[----:B------:R-:W-:Y:S01]  /*14210*/  ISETP.NE.AND P0, PT, R3, RZ, PT ;  /* 0x000000ff0300720c */ /* 0x000fe20003f05270 */
[----:B------:R-:W-:-:S12]  /*14220*/  IMAD.MOV.U32 R14, RZ, RZ, RZ ;  /* 0x000000ffff0e7224 */ /* 0x000fd800078e00ff */
[----:B------:R-:W-:Y:S05]  /*14230*/  @!P0 BRA `(.L_x_11488) ;  /* 0x0000000000108947 */ /* 0x000fea0003800000 */
[----:B------:R-:W-:Y:S01]  /*14240*/  UMOV UR4, 0xffffffff ;  /* 0xffffffff00047882 */ /* 0x000fe20000000000 */
[----:B------:R-:W-:Y:S02]  /*14250*/  VIADD R12, R4, 0xffffffff ;  /* 0xffffffff040c7836 */ /* 0x000fe40000000000 */
[----:B------:R-:W-:Y:S05]  /*14260*/  BRA.DIV UR4, `(.L_x_11489) ;  /* 0x0000001a04447947 */ /* 0x000fea000b800000 */
[----:B------:R0:W0:Y:S02]  /*14270*/  SHFL.IDX PT, R14, R8, R12, 0x1f ;  /* 0x00001f0c080e7589 */ /* 0x00002400000e0000 */
.L_x_11488:
        /* <DEDUP_REMOVED lines=66> */
.L_x_11482:
[----:B------:R-:W-:Y:S01]  /*146a0*/  UMOV UR4, URZ ;  /* 0x0000003f00047c82 */ /* 0x000fe20008000000 */
[----:B------:R-:W-:Y:S01]  /*146b0*/  UMOV UR5, URZ ;  /* 0x0000003f00057c82 */ /* 0x000fe20008000000 */
[----:B------:R-:W-:Y:S01]  /*146c0*/  ULDC UR6, c[0x0][0xc14] ;  /* 0x0003050000067ab9 */ /* 0x000fe20000000800 */
[----:B0-----:R-:W-:Y:S02]  /*146d0*/  IMAD.MOV.U32 R16, RZ, RZ, R5 ;  /* 0x000000ffff107224 */ /* 0x001fe400078e0005 */
[----:B------:R-:W-:Y:S02]  /*146e0*/  IMAD.U32 R17, RZ, RZ, UR4 ;  /* 0x00000004ff117e24 */ /* 0x000fe4000f8e00ff */
[----:B------:R-:W-:Y:S02]  /*146f0*/  IMAD.U32 R18, RZ, RZ, UR5 ;  /* 0x00000005ff127e24 */ /* 0x000fe4000f8e00ff */
[----:B------:R-:W-:-:S07]  /*14700*/  IMAD.U32 R19, RZ, RZ, UR6 ;  /* 0x00000006ff137e24 */ /* 0x000fce000f8e00ff */
.L_x_11490:
        /* <DEDUP_REMOVED lines=10> */
.L_x_11418:
        /* <DEDUP_REMOVED lines=11> */
.L_x_11546:
[----:B------:R-:W-:Y:S05]  /*14860*/  BSYNC B0 ;  /* 0x0000000000007941 */ /* 0x000fea0003800000 */
.L_x_11492:
[----:B------:R-:W-:-:S03]  /*14870*/  UMOV UR4, 0xffffffff ;  /* 0xffffffff00047882 */ /* 0x000fc60000000000 */
[----:B------:R-:W-:Y:S05]  /*14880*/  BRA.DIV UR4, `(.L_x_11494) ;  /* 0x0000001204f47947 */ /* 0x000fea000b800000 */
[----:B0-----:R-:W0:Y:S02]  /*14890*/  S2R R0, SR_TID.X ;  /* 0x0000000000007919 */ /* 0x001e240000002100 */
[----:B0-----:R-:W-:-:S04]  /*148a0*/  SHF.R.U32.HI R0, RZ, 0x5, R0 ;  /* 0x00000005ff007819 */ /* 0x001fc80000011600 */
[----:B------:R-:W-:-:S05]  /*148b0*/  LOP3.LUT R0, R0, 0x3, RZ, 0xc0, !PT ;  /* 0x0000000300007812 */ /* 0x000fca00078ec0ff */
[----:B------:R0:W1:Y:S02]  /*148c0*/  SHFL.IDX PT, R14, R0, RZ, 0x1f ;  /* 0x00001fff000e7589 */ /* 0x00006400000e0000 */
.L_x_11549:
[----:B-1----:R-:W-:Y:S01]  /*148d0*/  ISETP.NE.AND P0, PT, R14, RZ, PT ;  /* 0x000000ff0e00720c */ /* 0x002fe20003f05270 */
[----:B------:R-:W-:-:S12]  /*148e0*/  BSSY B0, `(.L_x_11495) ;  /* 0x0000024000007945 */ /* 0x000fd80003800000 */
[----:B------:R-:W-:Y:S05]  /*148f0*/  @P0 BRA `(.L_x_11496) ;  /* 0x0000000000880947 */ /* 0x000fea0003800000 */
[----:B------:R-:W-:-:S03]  /*14900*/  UMOV UR4, 0xffffffff ;  /* 0xffffffff00047882 */ /* 0x000fc60000000000 */
[----:B------:R-:W-:Y:S05]  /*14910*/  BRA.DIV UR4, `(.L_x_11497) ;  /* 0x0000001604047947 */ /* 0x000fea000b800000 */
[----:B------:R-:W-:-:S13]  /*14920*/  ELECT P6, URZ, PT ;  /* 0x00000000003f782f */ /* 0x000fda00038c0000 */
.L_x_11552:
[----:B------:R-:W-:Y:S05]  /*14930*/  @!P6 BRA `(.L_x_11496) ;  /* 0x000000000078e947 */ /* 0x000fea0003800000 */
[----:B------:R-:W-:-:S06]  /*14940*/  ULOP3.LUT UR4, UR36, 0x2, URZ, 0xfc, !UPT ;  /* 0x0000000224047892 */ /* 0x000fcc000f8efc3f */
[----:B0-----:R-:W-:-:S05]  /*14950*/  IMAD.U32 R0, RZ, RZ, UR4 ;  /* 0x00000004ff007e24 */ /* 0x001fca000f8e00ff */
[----:B------:R-:W-:-:S13]  /*14960*/  ISETP.NE.AND P2, PT, R0, 0x3, PT ;  /* 0x000000030000780c */ /* 0x000fda0003f45270 */
[----:B------:R-:W-:Y:S05]  /*14970*/  @!P2 BRA `(.L_x_11498) ;  /* 0x000000000004a947 */ /* 0x000fea0003800000 */
[----:B------:R-:W-:Y:S01]  /*14980*/  BPT.TRAP 0x1 ;  /* 0x000000040000795c */ /* 0x000fe20000300000 */
.L_x_11498:
        /* <DEDUP_REMOVED lines=12> */
.L_x_11553:
[----:B------:R-:W1:Y:S02]  /*14a50*/  SYNCS.PHASECHK.TRANS64.TRYWAIT P0, [R3+URZ], R0 ;  /* 0x00000000030075a7 */ /* 0x000e64000800017f */
[----:B-1----:R-:W-:Y:S05]  /*14a60*/  @!P0 BRA `(.L_x_11500) ;  /* 0x0000001000e48947 */ /* 0x002fea0003800000 */
.L_x_11554:
[----:B------:R-:W-:Y:S05]  /*14a70*/  @!P2 BRA `(.L_x_11501) ;  /* 0x000000000004a947 */ /* 0x000fea0003800000 */
[----:B------:R-:W-:Y:S01]  /*14a80*/  BPT.TRAP 0x1 ;  /* 0x000000040000795c */ /* 0x000fe20000300000 */
.L_x_11501:
[----:B-1----:R-:W-:-:S04]  /*14a90*/  VIADD R3, R9, 0x16860 ;  /* 0x0001686009037836 */ /* 0x002fc80000000000 */
[----:B------:R-:W-:-:S04]  /*14aa0*/  IMAD R5, R22, 0x8, R3 ;  /* 0x0000000816057824 */ /* 0x000fc800078e0203 */
[----:B------:R-:W1:Y:S02]  /*14ab0*/  SYNCS.PHASECHK.TRANS64.TRYWAIT P0, [R5+URZ], R2 ;  /* 0x00000002050075a7 */ /* 0x000e64000800017f */
[----:B-1----:R-:W-:Y:S05]  /*14ac0*/  @!P0 BRA `(.L_x_11502) ;  /* 0x0000001000e08947 */ /* 0x002fea0003800000 */
.L_x_11555:
[----:B------:R-:W-:-:S07]  /*14ad0*/  IMAD R3, R4, 0x8, R3 ;  /* 0x0000000804037824 */ /* 0x000fce00078e0203 */
.L_x_11503:
[----:B--2---:R2:W4:Y:S02]  /*14ae0*/  SYNCS.PHASECHK.TRANS64.TRYWAIT P0, [R3+URZ], R0 ;  /* 0x00000000030075a7 */ /* 0x004524000800017f */
[----:B----4-:R-:W-:Y:S05]  /*14af0*/  @!P0 NANOSLEEP.SYNCS 0x989680 ;  /* 0x009896800000895d */ /* 0x010fea0003900000 */
[----:B------:R-:W4:Y:S02]  /*14b00*/  @!P0 SYNCS.PHASECHK.TRANS64 P0, [R3+URZ], R0 ;  /* 0x00000000030085a7 */ /* 0x000f24000800007f */
[----:B----4-:R-:W-:Y:S05]  /*14b10*/  @!P0 BRA `(.L_x_11503) ;  /* 0xfffffffc00f08947 */ /* 0x010fea000383ffff */
.L_x_11496:
[----:B------:R-:W-:Y:S05]  /*14b20*/  BSYNC B0 ;  /* 0x0000000000007941 */ /* 0x000fea0003800000 */
.L_x_11495:
[----:B------:R-:W-:Y:S05]  /*14b30*/  EXIT ;  /* 0x000000000000794d */ /* 0x000fea0003800000 */
.L_x_11322:
[----:B0-----:R-:W-:-:S04]  /*14b40*/  IMAD.U32 R3, RZ, RZ, UR45 ;  /* 0x0000002dff037e24 */ /* 0x001fc8000f8e00ff */
[----:B------:R0:W1:Y:S03]  /*14b50*/  SYNCS.PHASECHK.TRANS64.TRYWAIT P1, [R3+URZ+0x16800], R0 ;  /* 0x01680000030075a7 */ /* 0x000066000802017f */
[----:B-1----:R-:W-:Y:S05]  /*14b60*/  @!P1 NANOSLEEP.SYNCS 0x989680 ;  /* 0x009896800000995d */ /* 0x002fea0003900000 */
[----:B------:R-:W1:Y:S02]  /*14b70*/  @!P1 SYNCS.PHASECHK.TRANS64 P1, [R3+URZ+0x16800], R0 ;  /* 0x01680000030095a7 */ /* 0x000e64000802007f */
[----:B-1----:R-:W-:Y:S05]  /*14b80*/  @!P1 BRA `(.L_x_11322) ;  /* 0xfffffffc00ec9947 */ /* 0x002fea000383ffff */
[----:B------:R-:W-:Y:S05]  /*14b90*/  BRA `(.L_x_11504) ;  /* 0xfffffecc00847947 */ /* 0x000fea000383ffff */
.L_x_11326:
[----:B-1----:R1:W2:Y:S02]  /*14ba0*/  SYNCS.PHASECHK.TRANS64.TRYWAIT P2, [R4+URZ+0x16830], R3 ;  /* 0x01683003040075a7 */ /* 0x0022a4000804017f */
[----:B--2---:R-:W-:Y:S05]  /*14bb0*/  @!P2 NANOSLEEP.SYNCS 0x989680 ;  /* 0x009896800000a95d */ /* 0x004fea0003900000 */
[----:B------:R-:W2:Y:S02]  /*14bc0*/  @!P2 SYNCS.PHASECHK.TRANS64 P2, [R4+URZ+0x16830], R3 ;  /* 0x016830030400a5a7 */ /* 0x000ea4000804007f */
[----:B--2---:R-:W-:Y:S05]  /*14bd0*/  @!P2 BRA `(.L_x_11326) ;  /* 0xfffffffc00f0a947 */ /* 0x004fea000383ffff */
[----:B------:R-:W-:Y:S05]  /*14be0*/  BRA `(.L_x_11325) ;  /* 0xfffffecc00a87947 */ /* 0x000fea000383ffff */
.L_x_11342:
[----:B-1----:R-:W-:-:S04]  /*14bf0*/  IMAD.U32 R21, RZ, RZ, UR6 ;  /* 0x00000006ff157e24 */ /* 0x002fc8000f8e00ff */
[----:B------:R1:W2:Y:S03]  /*14c00*/  SYNCS.PHASECHK.TRANS64.TRYWAIT P2, [R21+URZ+0x16830], R8 ;  /* 0x01683008150075a7 */ /* 0x0002a6000804017f */
[----:B--2---:R-:W-:Y:S05]  /*14c10*/  @!P2 NANOSLEEP.SYNCS 0x989680 ;  /* 0x009896800000a95d */ /* 0x004fea0003900000 */
[----:B------:R-:W2:Y:S02]  /*14c20*/  @!P2 SYNCS.PHASECHK.TRANS64 P2, [R21+URZ+0x16830], R8 ;  /* 0x016830081500a5a7 */ /* 0x000ea4000804007f */
[----:B--2---:R-:W-:Y:S05]  /*14c30*/  @!P2 BRA `(.L_x_11342) ;  /* 0xfffffffc00eca947 */ /* 0x004fea000383ffff */
[----:B------:R-:W-:Y:S05]  /*14c40*/  BRA `(.L_x_11339) ;  /* 0xffffff0400e47947 */ /* 0x000fea000383ffff */
.L_x_11346:
[----:B-1----:R-:W-:-:S04]  /*14c50*/  IMAD.U32 R21, RZ, RZ, UR6 ;  /* 0x00000006ff157e24 */ /* 0x002fc8000f8e00ff */
[----:B------:R1:W2:Y:S03]  /*14c60*/  SYNCS.PHASECHK.TRANS64.TRYWAIT P2, [R21+URZ+0x16850], R8 ;  /* 0x01685008150075a7 */ /* 0x0002a6000804017f */
[----:B--2---:R-:W-:Y:S05]  /*14c70*/  @!P2 NANOSLEEP.SYNCS 0x989680 ;  /* 0x009896800000a95d */ /* 0x004fea0003900000 */
[----:B------:R-:W2:Y:S02]  /*14c80*/  @!P2 SYNCS.PHASECHK.TRANS64 P2, [R21+URZ+0x16850], R8 ;  /* 0x016850081500a5a7 */ /* 0x000ea4000804007f */
[----:B--2---:R-:W-:Y:S05]  /*14c90*/  @!P2 BRA `(.L_x_11346) ;  /* 0xfffffffc00eca947 */ /* 0x004fea000383ffff */
[----:B------:R-:W-:Y:S05]  /*14ca0*/  BRA `(.L_x_11343) ;  /* 0xffffff08005c7947 */ /* 0x000fea000383ffff */
.L_x_11363:
[----:B-1----:R-:W-:-:S04]  /*14cb0*/  IMAD.U32 R7, RZ, RZ, UR6 ;  /* 0x00000006ff077e24 */ /* 0x002fc8000f8e00ff */
[----:B------:R1:W2:Y:S03]  /*14cc0*/  SYNCS.PHASECHK.TRANS64.TRYWAIT P2, [R7+URZ+0x16830], R6 ;  /* 0x01683006070075a7 */ /* 0x0002a6000804017f */
[----:B--2---:R-:W-:Y:S05]  /*14cd0*/  @!P2 NANOSLEEP.SYNCS 0x989680 ;  /* 0x009896800000a95d */ /* 0x004fea0003900000 */
[----:B------:R-:W2:Y:S02]  /*14ce0*/  @!P2 SYNCS.PHASECHK.TRANS64 P2, [R7+URZ+0x16830], R6 ;  /* 0x016830060700a5a7 */ /* 0x000ea4000804007f */
[----:B--2---:R-:W-:Y:S05]  /*14cf0*/  @!P2 BRA `(.L_x_11363) ;  /* 0xfffffffc00eca947 */ /* 0x004fea000383ffff */
[----:B------:R-:W-:Y:S05]  /*14d00*/  BRA `(.L_x_11360) ;  /* 0xffffff3c00907947 */ /* 0x000fea000383ffff */
.L_x_11367:
[----:B-1----:R-:W-:-:S04]  /*14d10*/  IMAD.U32 R7, RZ, RZ, UR6 ;  /* 0x00000006ff077e24 */ /* 0x002fc8000f8e00ff */
[----:B------:R1:W2:Y:S03]  /*14d20*/  SYNCS.PHASECHK.TRANS64.TRYWAIT P2, [R7+URZ+0x16850], R6 ;  /* 0x01685006070075a7 */ /* 0x0002a6000804017f */
[----:B--2---:R-:W-:Y:S05]  /*14d30*/  @!P2 NANOSLEEP.SYNCS 0x989680 ;  /* 0x009896800000a95d */ /* 0x004fea0003900000 */
[----:B------:R-:W2:Y:S02]  /*14d40*/  @!P2 SYNCS.PHASECHK.TRANS64 P2, [R7+URZ+0x16850], R6 ;  /* 0x016850060700a5a7 */ /* 0x000ea4000804007f */
[----:B--2---:R-:W-:Y:S05]  /*14d50*/  @!P2 BRA `(.L_x_11367) ;  /* 0xfffffffc00eca947 */ /* 0x004fea000383ffff */
[----:B------:R-:W-:Y:S05]  /*14d60*/  BRA `(.L_x_11364) ;  /* 0xffffff4000087947 */ /* 0x000fea000383ffff */
.L_x_11373:
[----:B-1----:R-:W-:-:S04]  /*14d70*/  IMAD.U32 R7, RZ, RZ, UR6 ;  /* 0x00000006ff077e24 */ /* 0x002fc8000f8e00ff */
[----:B------:R1:W2:Y:S03]  /*14d80*/  SYNCS.PHASECHK.TRANS64.TRYWAIT P2, [R7+URZ+0x16830], R6 ;  /* 0x01683006070075a7 */ /* 0x0002a6000804017f */
[----:B--2---:R-:W-:Y:S05]  /*14d90*/  @!P2 NANOSLEEP.SYNCS 0x989680 ;  /* 0x009896800000a95d */ /* 0x004fea0003900000 */
[----:B------:R-:W2:Y:S02]  /*14da0*/  @!P2 SYNCS.PHASECHK.TRANS64 P2, [R7+URZ+0x16830], R6 ;  /* 0x016830060700a5a7 */ /* 0x000ea4000804007f */
[----:B--2---:R-:W-:Y:S05]  /*14db0*/  @!P2 BRA `(.L_x_11373) ;  /* 0xfffffffc00eca947 */ /* 0x004fea000383ffff */
[----:B------:R-:W-:Y:S05]  /*14dc0*/  BRA `(.L_x_11370) ;  /* 0xffffff6000c47947 */ /* 0x000fea000383ffff */
.L_x_11377:
[----:B-1----:R-:W-:-:S04]  /*14dd0*/  IMAD.U32 R7, RZ, RZ, UR6 ;  /* 0x00000006ff077e24 */ /* 0x002fc8000f8e00ff */
[----:B------:R1:W2:Y:S03]  /*14de0*/  SYNCS.PHASECHK.TRANS64.TRYWAIT P2, [R7+URZ+0x16850], R6 ;  /* 0x01685006070075a7 */ /* 0x0002a6000804017f */
[----:B--2---:R-:W-:Y:S05]  /*14df0*/  @!P2 NANOSLEEP.SYNCS 0x989680 ;  /* 0x009896800000a95d */ /* 0x004fea0003900000 */
[----:B------:R-:W2:Y:S02]  /*14e00*/  @!P2 SYNCS.PHASECHK.TRANS64 P2, [R7+URZ+0x16850], R6 ;  /* 0x016850060700a5a7 */ /* 0x000ea4000804007f */
[----:B--2---:R-:W-:Y:S05]  /*14e10*/  @!P2 BRA `(.L_x_11377) ;  /* 0xfffffffc00eca947 */ /* 0x004fea000383ffff */
[----:B------:R-:W-:Y:S05]  /*14e20*/  BRA `(.L_x_11374) ;  /* 0xffffff64003c7947 */ /* 0x000fea000383ffff */
.L_x_11390:
[----:B-1----:R-:W-:-:S04]  /*14e30*/  IMAD.U32 R5, RZ, RZ, UR5 ;  /* 0x00000005ff057e24 */ /* 0x002fc8000f8e00ff */
[----:B------:R1:W2:Y:S03]  /*14e40*/  SYNCS.PHASECHK.TRANS64.TRYWAIT P0, [R5+URZ+0x16850], R0 ;  /* 0x01685000050075a7 */ /* 0x0002a6000800017f */
[----:B--2---:R-:W-:Y:S05]  /*14e50*/  @!P0 NANOSLEEP.SYNCS 0x989680 ;  /* 0x009896800000895d */ /* 0x004fea0003900000 */
[----:B------:R-:W2:Y:S02]  /*14e60*/  @!P0 SYNCS.PHASECHK.TRANS64 P0, [R5+URZ+0x16850], R0 ;  /* 0x01685000050085a7 */ /* 0x000ea4000800007f */
[----:B--2---:R-:W-:Y:S05]  /*14e70*/  @!P0 BRA `(.L_x_11390) ;  /* 0xfffffffc00ec8947 */ /* 0x004fea000383ffff */
[----:B------:R-:W-:Y:S05]  /*14e80*/  BRA `(.L_x_11389) ;  /* 0xffffff9400a07947 */ /* 0x000fea000383ffff */
.L_x_11437:
        /* <DEDUP_REMOVED lines=11> */
.L_x_11506:
[----:B------:R-:W-:Y:S05]  /*14f40*/  BSYNC B0 ;  /* 0x0000000000007941 */ /* 0x000fea0003800000 */
.L_x_11505:
[----:B------:R-:W-:Y:S05]  /*14f50*/  BRA `(.L_x_11507) ;  /* 0xffffffd0005c7947 */ /* 0x000fea000383ffff */
.L_x_11438:
[----:B------:R-:W-:Y:S01]  /*14f60*/  BSSY B0, `(.L_x_11508) ;  /* 0x0000006000007945 */ /* 0x000fe20003800000 */
[----:B------:R-:W-:-:S07]  /*14f70*/  IMAD.MOV.U32 R15, RZ, RZ, -0x1 ;  /* 0xffffffffff0f7424 */ /* 0x000fce00078e00ff */
[----:B------:R-:W-:Y:S05]  /*14f80*/  WARPSYNC.COLLECTIVE R15, `(.L_x_11509) ;  /* 0x000000000f0c7348 */ /* 0x000fea0003c00000 */
[----:B------:R-:W-:Y:S02]  /*14f90*/  ELECT P6, UR62, PT ;  /* 0x00000000003e782f */ /* 0x000fe400038c0000 */
[----:B------:R-:W-:Y:S01]  /*14fa0*/  MOV R14, UR62 ;  /* 0x0000003e000e7c02 */ /* 0x000fe20008000f00 */
[----:B------:R-:W-:Y:S10]  /*14fb0*/  ENDCOLLECTIVE ;  /* 0x000000000000791b */ /* 0x000ff40003800000 */
.L_x_11509:
[----:B------:R-:W-:Y:S05]  /*14fc0*/  BSYNC B0 ;  /* 0x0000000000007941 */ /* 0x000fea0003800000 */
.L_x_11508:
[----:B------:R-:W-:Y:S05]  /*14fd0*/  BRA `(.L_x_11510) ;  /* 0xffffffd0004c7947 */ /* 0x000fea000383ffff */
.L_x_11441:
[----:B-1----:R1:W2:Y:S02]  /*14fe0*/  SYNCS.PHASECHK.TRANS64.TRYWAIT P0, [R5+URZ+0x16840], R4 ;  /* 0x01684004050075a7 */ /* 0x0022a4000800017f */
[----:B--2---:R-:W-:Y:S05]  /*14ff0*/  @!P0 NANOSLEEP.SYNCS 0x989680 ;  /* 0x009896800000895d */ /* 0x004fea0003900000 */
[----:B------:R-:W2:Y:S02]  /*15000*/  @!P0 SYNCS.PHASECHK.TRANS64 P0, [R5+URZ+0x16840], R4 ;  /* 0x01684004050085a7 */ /* 0x000ea4000800007f */
[----:B--2---:R-:W-:Y:S05]  /*15010*/  @!P0 BRA `(.L_x_11441) ;  /* 0xfffffffc00f08947 */ /* 0x004fea000383ffff */
[----:B------:R-:W-:Y:S05]  /*15020*/  BRA `(.L_x_11511) ;  /* 0xffffffd000a07947 */ /* 0x000fea000383ffff */
.L_x_11444:
[----:B-1----:R1:W2:Y:S02]  /*15030*/  SYNCS.PHASECHK.TRANS64.TRYWAIT P0, [R25+URZ+0x16820], R4 ;  /* 0x01682004190075a7 */ /* 0x0022a4000800017f */
[----:B--2---:R-:W-:Y:S05]  /*15040*/  @!P0 NANOSLEEP.SYNCS 0x989680 ;  /* 0x009896800000895d */ /* 0x004fea0003900000 */
[----:B------:R-:W2:Y:S02]  /*15050*/  @!P0 SYNCS.PHASECHK.TRANS64 P0, [R25+URZ+0x16820], R4 ;  /* 0x01682004190085a7 */ /* 0x000ea4000800007f */
[----:B--2---:R-:W-:Y:S05]  /*15060*/  @!P0 BRA `(.L_x_11444) ;  /* 0xfffffffc00f08947 */ /* 0x004fea000383ffff */
[----:B------:R-:W-:Y:S05]  /*15070*/  BRA `(.L_x_11512) ;  /* 0xffffffd400587947 */ /* 0x000fea000383ffff */
.L_x_11452:
[----:B0-----:R0:W1:Y:S02]  /*15080*/  SYNCS.PHASECHK.TRANS64.TRYWAIT P0, [R3+URZ+0x16840], R2 ;  /* 0x01684002030075a7 */ /* 0x001064000800017f */
[----:B-1----:R-:W-:Y:S05]  /*15090*/  @!P0 NANOSLEEP.SYNCS 0x989680 ;  /* 0x009896800000895d */ /* 0x002fea0003900000 */
[----:B------:R-:W1:Y:S02]  /*150a0*/  @!P0 SYNCS.PHASECHK.TRANS64 P0, [R3+URZ+0x16840], R2 ;  /* 0x01684002030085a7 */ /* 0x000e64000800007f */
[----:B-1----:R-:W-:Y:S05]  /*150b0*/  @!P0 BRA `(.L_x_11452) ;  /* 0xfffffffc00f08947 */ /* 0x002fea000383ffff */
[----:B------:R-:W-:Y:S05]  /*150c0*/  BRA `(.L_x_11513) ;  /* 0xffffffd400fc7947 */ /* 0x000fea000383ffff */
.L_x_11454:
[----:B0-----:R0:W1:Y:S02]  /*150d0*/  SYNCS.PHASECHK.TRANS64.TRYWAIT P0, [R2+URZ+0x60], R5 ;  /* 0x00006005020075a7 */ /* 0x001064000800017f */
[----:B-1----:R-:W-:Y:S05]  /*150e0*/  @!P0 NANOSLEEP.SYNCS 0x989680 ;  /* 0x009896800000895d */ /* 0x002fea0003900000 */
[----:B------:R-:W1:Y:S02]  /*150f0*/  @!P0 SYNCS.PHASECHK.TRANS64 P0, [R2+URZ+0x60], R5 ;  /* 0x00006005020085a7 */ /* 0x000e64000800007f */
[----:B-1----:R-:W-:Y:S05]  /*15100*/  @!P0 BRA `(.L_x_11454) ;  /* 0xfffffffc00f08947 */ /* 0x002fea000383ffff */
[----:B------:R-:W-:Y:S05]  /*15110*/  BRA `(.L_x_11514) ;  /* 0xffffffd800607947 */ /* 0x000fea000383ffff */
.L_x_11459:
[----:B-1----:R1:W2:Y:S02]  /*15120*/  SYNCS.PHASECHK.TRANS64.TRYWAIT P0, [R3+URZ+0x16840], R2 ;  /* 0x01684002030075a7 */ /* 0x0022a4000800017f */
[----:B--2---:R-:W-:Y:S05]  /*15130*/  @!P0 NANOSLEEP.SYNCS 0x989680 ;  /* 0x009896800000895d */ /* 0x004fea0003900000 */
[----:B------:R-:W2:Y:S02]  /*15140*/  @!P0 SYNCS.PHASECHK.TRANS64 P0, [R3+URZ+0x16840], R2 ;  /* 0x01684002030085a7 */ /* 0x000ea4000800007f */
[----:B--2---:R-:W-:Y:S05]  /*15150*/  @!P0 BRA `(.L_x_11459) ;  /* 0xfffffffc00f08947 */ /* 0x004fea000383ffff */
[----:B------:R-:W-:Y:S05]  /*15160*/  BRA `(.L_x_11515) ;  /* 0xffffffdc006c7947 */ /* 0x000fea000383ffff */
.L_x_11461:
[----:B0-----:R0:W1:Y:S02]  /*15170*/  SYNCS.PHASECHK.TRANS64.TRYWAIT P1, [R3+URZ+0x60], R24 ;  /* 0x00006018030075a7 */ /* 0x001064000802017f */
[----:B-1----:R-:W-:Y:S05]  /*15180*/  @!P1 NANOSLEEP.SYNCS 0x989680 ;  /* 0x009896800000995d */ /* 0x002fea0003900000 */
[----:B------:R-:W1:Y:S02]  /*15190*/  @!P1 SYNCS.PHASECHK.TRANS64 P1, [R3+URZ+0x60], R24 ;  /* 0x00006018030095a7 */ /* 0x000e64000802007f */
[----:B-1----:R-:W-:Y:S05]  /*151a0*/  @!P1 BRA `(.L_x_11461) ;  /* 0xfffffffc00f09947 */ /* 0x002fea000383ffff */
[----:B------:R-:W-:Y:S05]  /*151b0*/  BRA `(.L_x_11516) ;  /* 0xffffffdc00d07947 */ /* 0x000fea000383ffff */
.L_x_11466:
[----:B-1----:R1:W2:Y:S02]  /*151c0*/  SYNCS.PHASECHK.TRANS64.TRYWAIT P0, [R2+URZ+0x16840], R3 ;  /* 0x01684003020075a7 */ /* 0x0022a4000800017f */
[----:B--2---:R-:W-:Y:S05]  /*151d0*/  @!P0 NANOSLEEP.SYNCS 0x989680 ;  /* 0x009896800000895d */ /* 0x004fea0003900000 */
[----:B------:R-:W2:Y:S02]  /*151e0*/  @!P0 SYNCS.PHASECHK.TRANS64 P0, [R2+URZ+0x16840], R3 ;  /* 0x01684003020085a7 */ /* 0x000ea4000800007f */
[----:B--2---:R-:W-:Y:S05]  /*151f0*/  @!P0 BRA `(.L_x_11466) ;  /* 0xfffffffc00f08947 */ /* 0x004fea000383ffff */
[----:B------:R-:W-:Y:S05]  /*15200*/  BRA `(.L_x_11517) ;  /* 0xffffffe000b07947 */ /* 0x000fea000383ffff */
.L_x_11468:
[----:B0-----:R0:W1:Y:S02]  /*15210*/  SYNCS.PHASECHK.TRANS64.TRYWAIT P1, [R2+URZ+0x60], R3 ;  /* 0x00006003020075a7 */ /* 0x001064000802017f */
[----:B-1----:R-:W-:Y:S05]  /*15220*/  @!P1 NANOSLEEP.SYNCS 0x989680 ;  /* 0x009896800000995d */ /* 0x002fea0003900000 */
[----:B------:R-:W1:Y:S02]  /*15230*/  @!P1 SYNCS.PHASECHK.TRANS64 P1, [R2+URZ+0x60], R3 ;  /* 0x00006003020095a7 */ /* 0x000e64000802007f */
[----:B-1----:R-:W-:Y:S05]  /*15240*/  @!P1 BRA `(.L_x_11468) ;  /* 0xfffffffc00f09947 */ /* 0x002fea000383ffff */
[----:B------:R-:W-:Y:S05]  /*15250*/  BRA `(.L_x_11518) ;  /* 0xffffffe400187947 */ /* 0x000fea000383ffff */
.L_x_11475:
[----:B0-----:R0:W1:Y:S02]  /*15260*/  SYNCS.PHASECHK.TRANS64.TRYWAIT P0, [R3+URZ+0x16860], R2 ;  /* 0x01686002030075a7 */ /* 0x001064000800017f */
[----:B-1----:R-:W-:Y:S05]  /*15270*/  @!P0 NANOSLEEP.SYNCS 0x989680 ;  /* 0x009896800000895d */ /* 0x002fea0003900000 */
[----:B------:R-:W1:Y:S02]  /*15280*/  @!P0 SYNCS.PHASECHK.TRANS64 P0, [R3+URZ+0x16860], R2 ;  /* 0x01686002030085a7 */ /* 0x000e64000800007f */
[----:B-1----:R-:W-:Y:S05]  /*15290*/  @!P0 BRA `(.L_x_11475) ;  /* 0xfffffffc00f08947 */ /* 0x002fea000383ffff */
[----:B------:R-:W-:Y:S05]  /*152a0*/  BRA `(.L_x_11519) ;  /* 0xffffffe400d47947 */ /* 0x000fea000383ffff */
.L_x_11477:
        /* <DEDUP_REMOVED lines=8> */
.L_x_11521:
[----:B------:R-:W-:Y:S05]  /*15330*/  BSYNC B0 ;  /* 0x0000000000007941 */ /* 0x000fea0003800000 */
.L_x_11520:
        /* <DEDUP_REMOVED lines=8> */
.L_x_11522:
[----:B------:R-:W-:Y:S01]  /*153c0*/  IMAD.MOV.U32 R4, RZ, RZ, R14 ;  /* 0x000000ffff047224 */ /* 0x000fe200078e000e */
[----:B------:R-:W-:Y:S06]  /*153d0*/  BRA `(.L_x_11523) ;  /* 0xffffffe8001c7947 */ /* 0x000fec000383ffff */
.L_x_11480:
        /* <DEDUP_REMOVED lines=8> */
.L_x_11525:
[----:B------:R-:W-:Y:S05]  /*15460*/  BSYNC B0 ;  /* 0x0000000000007941 */ /* 0x000fea0003800000 */
.L_x_11524:
        /* <DEDUP_REMOVED lines=10> */
.L_x_11526:
        /* <DEDUP_REMOVED lines=8> */
.L_x_11527:
        /* <DEDUP_REMOVED lines=8> */
.L_x_11528:
        /* <DEDUP_REMOVED lines=8> */
.L_x_11529:
        /* <DEDUP_REMOVED lines=8> */
.L_x_11530:
[----:B------:R-:W-:Y:S05]  /*15710*/  BRA `(.L_x_11531) ;  /* 0xffffffe400d87947 */ /* 0x000fea000383ffff */
.L_x_11485:
        /* <DEDUP_REMOVED lines=8> */
.L_x_11533:
[----:B------:R-:W-:Y:S05]  /*157a0*/  BSYNC B0 ;  /* 0x0000000000007941 */ /* 0x000fea0003800000 */
.L_x_11532:
        /* <DEDUP_REMOVED lines=10> */
.L_x_11534:
        /* <DEDUP_REMOVED lines=8> */
.L_x_11535:
        /* <DEDUP_REMOVED lines=8> */
.L_x_11536:
        /* <DEDUP_REMOVED lines=8> */
.L_x_11537:
        /* <DEDUP_REMOVED lines=8> */
.L_x_11538:
[----:B------:R-:W-:Y:S05]  /*15a50*/  BRA `(.L_x_11539) ;  /* 0xffffffe400b47947 */ /* 0x000fea000383ffff */
.L_x_11487:
[----:B------:R-:W-:Y:S01]  /*15a60*/  BSSY B0, `(.L_x_11540) ;  /* 0x0000006000007945 */ /* 0x000fe20003800000 */
[----:B------:R-:W-:Y:S01]  /*15a70*/  PLOP3.LUT P6, PT, P6, PT, PT, 0x8, 0x0 ;  /* 0x000000000000781c */ /* 0x000fe200037ce170 */
[----:B------:R-:W-:-:S12]  /*15a80*/  IMAD.MOV.U32 R15, RZ, RZ, -0x1 ;  /* 0xffffffffff0f7424 */ /* 0x000fd800078e00ff */
[----:B01-3--:R-:W-:Y:S05]  /*15a90*/  WARPSYNC.COLLECTIVE R15, `(.L_x_11541) ;  /* 0x000000000f087348 */ /* 0x00bfea0003c00000 */
[----:B------:R-:W-:Y:S01]  /*15aa0*/  VOTE.ANY R14, PT, P6 ;  /* 0x00000000000e7806 */ /* 0x000fe200030e0100 */
[----:B01-3--:R-:W-:Y:S06]  /*15ab0*/  ENDCOLLECTIVE ;  /* 0x000000000000791b */ /* 0x00bfec0003800000 */
.L_x_11541:
[----:B------:R-:W-:Y:S05]  /*15ac0*/  BSYNC B0 ;  /* 0x0000000000007941 */ /* 0x000fea0003800000 */
.L_x_11540:
        /* <DEDUP_REMOVED lines=9> */
.L_x_11542:
[----:B------:R-:W-:Y:S01]  /*15b60*/  IMAD.MOV.U32 R17, RZ, RZ, R14 ;  /* 0x000000ffff117224 */ /* 0x000fe200078e000e */
[----:B------:R-:W-:Y:S06]  /*15b70*/  BRA `(.L_x_11543) ;  /* 0xffffffe400a47947 */ /* 0x000fec000383ffff */
.L_x_11489:
[----:B------:R-:W-:Y:S01]  /*15b80*/  BSSY B0, `(.L_x_11544) ;  /* 0x0000007000007945 */ /* 0x000fe20003800000 */
[----:B------:R-:W-:Y:S02]  /*15b90*/  IMAD.MOV.U32 R13, RZ, RZ, R8 ;  /* 0x000000ffff0d7224 */ /* 0x000fe400078e0008 */
[----:B------:R-:W-:Y:S02]  /*15ba0*/  IMAD.MOV.U32 R11, RZ, RZ, 0x1f ;  /* 0x0000001fff0b7424 */ /* 0x000fe400078e00ff */
[----:B------:R-:W-:-:S07]  /*15bb0*/  IMAD.MOV.U32 R15, RZ, RZ, -0x1 ;  /* 0xffffffffff0f7424 */ /* 0x000fce00078e00ff */
[----:B01234-:R-:W-:Y:S05]  /*15bc0*/  WARPSYNC.COLLECTIVE R15, `(.L_x_11545) ;  /* 0x000000000f087348 */ /* 0x01ffea0003c00000 */
[----:B------:R0:W0:Y:S02]  /*15bd0*/  SHFL.IDX P6, R14, R13, R12, R11 ;  /* 0x0000000c0d0e7389 */ /* 0x00002400000c000b */
[----:B01234-:R-:W-:Y:S01]  /*15be0*/  ENDCOLLECTIVE ;  /* 0x000000000000791b */ /* 0x01ffe20003800000 */
.L_x_11545:
[----:B------:R-:W-:Y:S05]  /*15bf0*/  BSYNC B0 ;  /* 0x0000000000007941 */ /* 0x000fea0003800000 */
.L_x_11544:
[----:B------:R-:W-:Y:S05]  /*15c00*/  BRA `(.L_x_11488) ;  /* 0xffffffe4009c7947 */ /* 0x000fea000383ffff */
.L_x_11493:
[----:B0-----:R0:W1:Y:S02]  /*15c10*/  SYNCS.PHASECHK.TRANS64.TRYWAIT P0, [R9+URZ+0x16820], R0 ;  /* 0x01682000090075a7 */ /* 0x001064000800017f */
[----:B-1----:R-:W-:Y:S05]  /*15c20*/  @!P0 NANOSLEEP.SYNCS 0x989680 ;  /* 0x009896800000895d */ /* 0x002fea0003900000 */
[----:B------:R-:W1:Y:S02]  /*15c30*/  @!P0 SYNCS.PHASECHK.TRANS64 P0, [R9+URZ+0x16820], R0 ;  /* 0x01682000090085a7 */ /* 0x000e64000800007f */
[----:B-1----:R-:W-:Y:S05]  /*15c40*/  @!P0 BRA `(.L_x_11493) ;  /* 0xfffffffc00f08947 */ /* 0x002fea000383ffff */
[----:B------:R-:W-:Y:S05]  /*15c50*/  BRA `(.L_x_11546) ;  /* 0xffffffec00007947 */ /* 0x000fea000383ffff */
.L_x_11494:
        /* <DEDUP_REMOVED lines=11> */
.L_x_11548:
[----:B------:R-:W-:Y:S05]  /*15d10*/  BSYNC B0 ;  /* 0x0000000000007941 */ /* 0x000fea0003800000 */
.L_x_11547:
[----:B------:R-:W-:Y:S05]  /*15d20*/  BRA `(.L_x_11549) ;  /* 0xffffffe800e87947 */ /* 0x000fea000383ffff */
.L_x_11497:
[----:B------:R-:W-:Y:S01]  /*15d30*/  BSSY B1, `(.L_x_11550) ;  /* 0x0000006000017945 */ /* 0x000fe20003800000 */
[----:B------:R-:W-:-:S07]  /*15d40*/  IMAD.MOV.U32 R15, RZ, RZ, -0x1 ;  /* 0xffffffffff0f7424 */ /* 0x000fce00078e00ff */
[----:B0--3--:R-:W-:Y:S05]  /*15d50*/  WARPSYNC.COLLECTIVE R15, `(.L_x_11551) ;  /* 0x000000000f0c7348 */ /* 0x009fea0003c00000 */
[----:B------:R-:W-:Y:S02]  /*15d60*/  ELECT P6, UR62, PT ;  /* 0x00000000003e782f */ /* 0x000fe400038c0000 */
[----:B------:R-:W-:Y:S01]  /*15d70*/  MOV R14, UR62 ;  /* 0x0000003e000e7c02 */ /* 0x000fe20008000f00 */
[----:B0--3--:R-:W-:Y:S10]  /*15d80*/  ENDCOLLECTIVE ;  /* 0x000000000000791b */ /* 0x009ff40003800000 */
.L_x_11551:
[----:B------:R-:W-:Y:S05]  /*15d90*/  BSYNC B1 ;  /* 0x0000000000017941 */ /* 0x000fea0003800000 */
.L_x_11550:
[----:B------:R-:W-:Y:S05]  /*15da0*/  BRA `(.L_x_11552) ;  /* 0xffffffe800e07947 */ /* 0x000fea000383ffff */
.L_x_11499:
[----:B0-----:R0:W1:Y:S02]  /*15db0*/  SYNCS.PHASECHK.TRANS64.TRYWAIT P0, [R7+URZ], R2 ;  /* 0x00000002070075a7 */ /* 0x001064000800017f */
[----:B-1----:R-:W-:Y:S05]  /*15dc0*/  @!P0 NANOSLEEP.SYNCS 0x989680 ;  /* 0x009896800000895d */ /* 0x002fea0003900000 */
[----:B------:R-:W1:Y:S02]  /*15dd0*/  @!P0 SYNCS.PHASECHK.TRANS64 P0, [R7+URZ], R2 ;  /* 0x00000002070085a7 */ /* 0x000e64000800007f */
[----:B-1----:R-:W-:Y:S05]  /*15de0*/  @!P0 BRA `(.L_x_11499) ;  /* 0xfffffffc00f08947 */ /* 0x002fea000383ffff */
[----:B------:R-:W-:Y:S05]  /*15df0*/  BRA `(.L_x_11553) ;  /* 0xffffffec00147947 */ /* 0x000fea000383ffff */
.L_x_11500:
[----:B-1----:R1:W2:Y:S02]  /*15e00*/  SYNCS.PHASECHK.TRANS64.TRYWAIT P0, [R3+URZ], R0 ;  /* 0x00000000030075a7 */ /* 0x0022a4000800017f */
[----:B--2---:R-:W-:Y:S05]  /*15e10*/  @!P0 NANOSLEEP.SYNCS 0x989680 ;  /* 0x009896800000895d */ /* 0x004fea0003900000 */
[----:B------:R-:W2:Y:S02]  /*15e20*/  @!P0 SYNCS.PHASECHK.TRANS64 P0, [R3+URZ], R0 ;  /* 0x00000000030085a7 */ /* 0x000ea4000800007f */
[----:B--2---:R-:W-:Y:S05]  /*15e30*/  @!P0 BRA `(.L_x_11500) ;  /* 0xfffffffc00f08947 */ /* 0x004fea000383ffff */
[----:B------:R-:W-:Y:S05]  /*15e40*/  BRA `(.L_x_11554) ;  /* 0xffffffec00087947 */ /* 0x000fea000383ffff */
.L_x_11502:
[----:B-1----:R1:W2:Y:S02]  /*15e50*/  SYNCS.PHASECHK.TRANS64.TRYWAIT P0, [R5+URZ], R2 ;  /* 0x00000002050075a7 */ /* 0x0022a4000800017f */
[----:B--2---:R-:W-:Y:S05]  /*15e60*/  @!P0 NANOSLEEP.SYNCS 0x989680 ;  /* 0x009896800000895d */ /* 0x004fea0003900000 */
[----:B------:R-:W2:Y:S02]  /*15e70*/  @!P0 SYNCS.PHASECHK.TRANS64 P0, [R5+URZ], R2 ;  /* 0x00000002050085a7 */ /* 0x000ea4000800007f */
[----:B--2---:R-:W-:Y:S05]  /*15e80*/  @!P0 BRA `(.L_x_11502) ;  /* 0xfffffffc00f08947 */ /* 0x004fea000383ffff */
[----:B------:R-:W-:Y:S05]  /*15e90*/  BRA `(.L_x_11555) ;  /* 0xffffffec000c7947 */ /* 0x000fea000383ffff */
.L_x_11556:
        /* <DEDUP_REMOVED lines=14> */
.L_x_12789:


//--------------------- .text._ZN7cutlass13device_kernelIN5flash11enable_sm90INS1_16FlashAttnFwdSm90INS1_25CollectiveMainloopFwdSm90ILi2EN4cute5tupleIJNS5_1CILi1EEES8_S8_EEENS6_IJNS7_ILi192EEENS7_ILi128EEENS7_ILi64EEEEEELi64ENS_6half_tEfNS_4arch4Sm90ELb0ELb1ELb1ELb1ELb0ELb1ELb0ELb1ELb1ELb0ELb0ELb0EEENS1_21CollectiveEpilogueFwdINS6_IJSA_SC_SB_EEES9_SE_SG_Li384ELb1ELb0ELb0ELb0EEENS1_36VarlenDynamicPersistentTileSchedulerILi192ELi128ELi384ELi32ELb0ELb0ELb1ELb1ELb0ELb1EEEEEEEEEvNT_6ParamsE --------------------------
	.section	.text._ZN7cutlass13device_kernelIN5flash11enable_sm90INS1_16FlashAttnFwdSm90INS1_25CollectiveMainloopFwdSm90ILi2EN4cute5tupleIJNS5_1CILi1EEES8_S8_EEENS6_IJNS7_ILi192EEENS7_ILi128EEENS7_ILi64EEEEEELi64ENS_6half_tEfNS_4arch4Sm90ELb0ELb1ELb1ELb1ELb0ELb1ELb0ELb1ELb1ELb0ELb0ELb0EEENS1_21CollectiveEpilogueFwdINS6_IJSA_SC_SB_EEES9_SE_SG_Li384ELb1ELb0ELb0ELb0EEENS1_36VarlenDynamicPersistentTileSchedulerILi192ELi128ELi384ELi32ELb0ELb0ELb1ELb1ELb0ELb1EEEEEEEEEvNT_6ParamsE,"ax",@progbits
	.align	128
.text._ZN7cutlass13device_kernelIN5flash11enable_sm90INS1_16FlashAttnFwdSm90INS1_25CollectiveMainloopFwdSm90ILi2EN4cute5tupleIJNS5_1CILi1EEES8_S8_EEENS6_IJNS7_ILi192EEENS7_ILi128EEENS7_ILi64EEEEEELi64ENS_6half_tEfNS_4arch4Sm90ELb0ELb1ELb1ELb1ELb0ELb1ELb0ELb1ELb1ELb0ELb0ELb0EEENS1_21CollectiveEpilogueFwdINS6_IJSA_SC_SB_EEES9_SE_SG_Li384ELb1ELb0ELb0ELb0EEENS1_36VarlenDynamicPersistentTileSchedulerILi192ELi128ELi384ELi32ELb0ELb0ELb1ELb1ELb0ELb1EEEEEEEEEvNT_6ParamsE:
        .type           _ZN7cutlass13device_kernelIN5flash11enable_sm90INS1_16FlashAttnFwdSm90INS1_25CollectiveMainloopFwdSm90ILi2EN4cute5tupleIJNS5_1CILi1EEES8_S8_EEENS6_IJNS7_ILi192EEENS7_ILi128EEENS7_ILi64EEEEEELi64ENS_6half_tEfNS_4arch4Sm90ELb0ELb1ELb1ELb1ELb0ELb1ELb0ELb1ELb1ELb0ELb0ELb0EEENS1_21CollectiveEpilogueFwdINS6_IJSA_SC_SB_EEES9_SE_SG_Li384ELb1ELb0ELb0ELb0EEENS1_36VarlenDynamicPersistentTileSchedulerILi192ELi128ELi384ELi32ELb0ELb0ELb1ELb1ELb0ELb1EEEEEEEEEvNT_6ParamsE,@function
        .size           _ZN7cutlass13device_kernelIN5flash11enable_sm90INS1_16FlashAttnFwdSm90INS1_25CollectiveMainloopFwdSm90ILi2EN4cute5tupleIJNS5_1CILi1EEES8_S8_EEENS6_IJNS7_ILi192EEENS7_ILi128EEENS7_ILi64EEEEEELi64ENS_6half_tEfNS_4arch4Sm90ELb0ELb1ELb1ELb1ELb0ELb1ELb0ELb1ELb1ELb0ELb0ELb0EEENS1_21CollectiveEpilogueFwdINS6_IJSA_SC_SB_EEES9_SE_SG_Li384ELb1ELb0ELb0ELb0EEENS1_36VarlenDynamicPersistentTileSchedulerILi192ELi128ELi384ELi32ELb0ELb0ELb1ELb1ELb0ELb1EEEEEEEEEvNT_6ParamsE,(.L_x_12790 - _ZN7cutlass13device_kernelIN5flash11enable_sm90INS1_16FlashAttnFwdSm90INS1_25CollectiveMainloopFwdSm90ILi2EN4cute5tupleIJNS5_1CILi1EEES8_S8_EEENS6_IJNS7_ILi192EEENS7_ILi128EEENS7_ILi64EEEEEELi64ENS_6half_tEfNS_4arch4Sm90ELb0ELb1ELb1ELb1ELb0ELb1ELb0ELb1ELb1ELb0ELb0ELb0EEENS1_21CollectiveEpilogueFwdINS6_IJSA_SC_SB_EEES9_SE_SG_Li384ELb1ELb0ELb0ELb0EEENS1_36VarlenDynamicPersistentTileSchedulerILi192ELi128ELi384ELi32ELb0ELb0ELb1ELb1ELb0ELb1EEEEEEEEEvNT_6ParamsE)
        .other          _ZN7cutlass13device_kernelIN5flash11enable_sm90INS1_16FlashAttnFwdSm90INS1_25CollectiveMainloopFwdSm90ILi2EN4cute5tupleIJNS5_1CILi1EEES8_S8_EEENS6_IJNS7_ILi192EEENS7_ILi128EEENS7_ILi64EEEEEELi64ENS_6half_tEfNS_4arch4Sm90ELb0ELb1ELb1ELb1ELb0ELb1ELb0ELb1ELb1ELb0ELb0ELb0EEENS1_21CollectiveEpilogueFwdINS6_IJSA_SC_SB_EEES9_SE_SG_Li384ELb1ELb0ELb0ELb0EEENS1_36VarlenDynamicPersistentTileSchedulerILi192ELi128ELi384ELi32ELb0ELb0ELb1ELb1ELb0ELb1EEEEEEEEEvNT_6ParamsE,@"STO_CUDA_ENTRY STV_DEFAULT"
_ZN7cutlass13device_kernelIN5flash11enable_sm90INS1_16FlashAttnFwdSm90INS1_25CollectiveMainloopFwdSm90ILi2EN4cute5tupleIJNS5_1CILi1EEES8_S8_EEENS6_IJNS7_ILi192EEENS7_ILi128EEENS7_ILi64EEEEEELi64ENS_6half_tEfNS_4arch4Sm90ELb0ELb1ELb1ELb1ELb0ELb1ELb0ELb1ELb1ELb0ELb0ELb0EEENS1_21CollectiveEpilogueFwdINS6_IJSA_SC_SB_EEES9_SE_SG_Li384ELb1ELb0ELb0ELb0EEENS1_36VarlenDynamicPersistentTileSchedulerILi192ELi128ELi384ELi32ELb0ELb0ELb1ELb1ELb0ELb1EEEEEEEEEvNT_6ParamsE:
        /* <DEDUP_REMOVED lines=27> */
.L_x_11558:
[----:B------:R-:W-:Y:S05]  /*01b0*/  BSYNC B0 ;  /* 0x0000000000007941 */ /* 0x000fea0003800000 */
.L_x_11557:
        /* <DEDUP_REMOVED lines=41> */
.L_x_11559:
        /* <DEDUP_REMOVED lines=22> */
.L_x_11560:
        /* <DEDUP_REMOVED lines=18> */
.L_x_11561:
        /* <DEDUP_REMOVED lines=22> */
.L_x_11562:
        /* <DEDUP_REMOVED lines=22> */
.L_x_11563:
        /* <DEDUP_REMOVED lines=8> */
.L_x_11566:
[----:B------:R-:W-:-:S08]  /*0a10*/  NOP ;  /* 0x0000000000007918 */ /* 0x000fd00000000000 */
[----:B------:R-:W0:Y:S02]  /*0a20*/  USETMAXREG.TRY_ALLOC.CTAPOOL UP0, 0xa0 ;  /* 0x000000a0000079c8 */ /* 0x000e240008000600 */
[----:B0-----:R-:W-:-:S13]  /*0a30*/  PLOP3.LUT P0, PT, PT, PT, UP0, 0x80, 0x0 ;  /* 0x000000000000781c */ /* 0x001fda0003f0f008 */
[----:B------:R-:W-:Y:S05]  /*0a40*/  @!P0 BRA `(.L_x_11566) ;  /* 0xfffffffc00f08947 */ /* 0x000fea000383ffff */
[----:B------:R-:W0:Y:S01]  /*0a50*/  S2R R0, SR_TID.X ;  /* 0x0000000000007919 */ /* 0x000e220000002100 */
[----:B------:R-:W1:Y:S01]  /*0a60*/  S2UR UR5, SR_CgaCtaId ;  /* 0x00000000000579c3 */ /* 0x000e620000008800 */
[----:B------:R-:W-:Y:S01]  /*0a70*/  UMOV UR4, 0x400 ;  /* 0x0000040000047882 */ /* 0x000fe20000000000 */
[----:B------:R-:W-:-:S06]  /*0a80*/  LOP3.LUT R22, R22, 0xefffffff, RZ, 0xc0, !PT ;  /* 0xefffffff16167812 */ /* 0x000fcc00078ec0ff */
[----:B------:R-:W-:Y:S06]  /*0a90*/  BAR.ARV 0x8, 0x1a0 ;  /* 0x0206800000007b1d */ /* 0x000fec0000002000 */
[----:B-1----:R-:W-:-:S06]  /*0aa0*/  ULEA UR4, UR5, UR4, 0x18 ;  /* 0x0000000405047291 */ /* 0x002fcc000f8ec03f */
[----:B------:R-:W-:Y:S01]  /*0ab0*/  IMAD.U32 R2, RZ, RZ, UR4 ;  /* 0x00000004ff027e24 */ /* 0x000fe2000f8e00ff */
[----:B0-----:R-:W-:Y:S01]  /*0ac0*/  SHF.R.U32.HI R0, RZ, 0x7, R0 ;  /* 0x00000007ff007819 */ /* 0x001fe20000011600 */
[----:B------:R-:W-:-:S03]  /*0ad0*/  ULDC UR4, c[0x0][0xc14] ;  /* 0x0003050000047ab9 */ /* 0x000fc60000000800 */
[----:B------:R-:W-:-:S13]  /*0ae0*/  ISETP.NE.AND P0, PT, R0, 0x1, PT ;  /* 0x000000010000780c */ /* 0x000fda0003f05270 */
[----:B------:R-:W-:Y:S01]  /*0af0*/  @P0 LOP3.LUT R22, R22, 0x10000000, RZ, 0xfc, !PT ;  /* 0x1000000016160812 */ /* 0x000fe200078efcff */
[----:B------:R-:W-:Y:S08]  /*0b00*/  @!P0 BAR.ARV 0x9, 0x100 ;  /* 0x0244000000008b1d */ /* 0x000ff00000002000 */
[----:B------:R-:W-:Y:S06]  /*0b10*/  BAR.SYNC.DEFER_BLOCKING 0x5, 0x1a0 ;  /* 0x0146800000007b1d */ /* 0x000fec0000010000 */
[----:B------:R-:W0:Y:S02]  /*0b20*/  LDS.128 R8, [R2+0x168d0] ;  /* 0x0168d00002087984 */ /* 0x000e240000000c00 */
[----:B------:R-:W-:Y:S06]  /*0b30*/  BAR.ARV 0x4, 0x1a0 ;  /* 0x0106800000007b1d */ /* 0x000fec0000002000 */
[----:B0-----:R-:W-:-:S13]  /*0b40*/  ISETP.GE.AND P0, PT, R11, UR4, PT ;  /* 0x000000040b007c0c */ /* 0x001fda000bf06270 */
[----:B------:R-:W-:Y:S05]  /*0b50*/  @P0 BRA `(.L_x_11567) ;  /* 0x000001d000140947 */ /* 0x000fea0003800000 */
[----:B------:R-:W0:Y:S01]  /*0b60*/  S2R R0, SR_TID.X ;  /* 0x0000000000007919 */ /* 0x000e220000002100 */
[----:B------:R-:W-:Y:S01]  /*0b70*/  CS2R R18, SRZ ;  /* 0x0000000000127805 */ /* 0x000fe2000001ff00 */
[----:B------:R-:W-:Y:S01]  /*0b80*/  IMAD.MOV.U32 R16, RZ, RZ, RZ ;  /* 0x000000ffff107224 */ /* 0x000fe200078e00ff */
[----:B------:R-:W-:Y:S01]  /*0b90*/  ULOP3.LUT UR37, UR36, 0x1, URZ, 0xfc, !UPT ;  /* 0x0000000124257892 */ /* 0x000fe2000f8efc3f */
[----:B------:R1:W-:Y:S01]  /*0ba0*/  STL [R1+0x14], R9 ;  /* 0x0000140901007387 */ /* 0x0003e20000100800 */
[----:B0-----:R-:W-:-:S05]  /*0bb0*/  VIADD R8, R0, 0xffffff80 ;  /* 0xffffff8000087836 */ /* 0x001fca0000000000 */
[----:B------:R-:W-:-:S04]  /*0bc0*/  SHF.R.S32.HI R0, RZ, 0x1f, R8 ;  /* 0x0000001fff007819 */ /* 0x000fc80000011408 */
[CC--:B------:R-:W-:Y:S02]  /*0bd0*/  LEA.HI R4, R0.reuse, R8.reuse, RZ, 0x2 ;  /* 0x0000000800047211 */ /* 0x0c0fe400078f10ff */
[-C--:B------:R-:W-:Y:S02]  /*0be0*/  LEA.HI R3, R0, R8.reuse, RZ, 0x7 ;  /* 0x0000000800037211 */ /* 0x080fe400078f38ff */
[----:B------:R-:W-:Y:S02]  /*0bf0*/  SHF.R.S32.HI R17, RZ, 0x2, R4 ;  /* 0x00000002ff117819 */ /* 0x000fe40000011404 */
[----:B------:R-:W-:Y:S02]  /*0c00*/  LOP3.LUT R3, R3, 0xffffff80, RZ, 0xc0, !PT ;  /* 0xffffff8003037812 */ /* 0x000fe400078ec0ff */
[----:B------:R-:W-:Y:S01]  /*0c10*/  LOP3.LUT R4, R4, 0xfffffffc, RZ, 0xc0, !PT ;  /* 0xfffffffc04047812 */ /* 0x000fe200078ec0ff */
[----:B------:R-:W-:Y:S01]  /*0c20*/  VIADD R12, R17, 0x60 ;  /* 0x00000060110c7836 */ /* 0x000fe20000000000 */
[----:B------:R-:W-:Y:S01]  /*0c30*/  LEA.HI R0, R0, R8, RZ, 0x5 ;  /* 0x0000000800007211 */ /* 0x000fe200078f28ff */
[----:B------:R-:W-:-:S02]  /*0c40*/  IMAD.IADD R3, R8, 0x1, -R3 ;  /* 0x0000000108037824 */ /* 0x000fc400078e0a03 */
[----:B------:R-:W-:Y:S01]  /*0c50*/  IMAD.IADD R4, R8, 0x1, -R4 ;  /* 0x0000000108047824 */ /* 0x000fe200078e0a04 */
[----:B------:R-:W-:Y:S01]  /*0c60*/  SHF.R.S32.HI R7, RZ, 0x1f, R12 ;  /* 0x0000001fff077819 */ /* 0x000fe2000001140c */
[----:B------:R-:W-:Y:S01]  /*0c70*/  IMAD.SHL.U32 R5, R12, 0x40, RZ ;  /* 0x000000400c057824 */ /* 0x000fe200078e00ff */
[----:B------:R-:W-:Y:S01]  /*0c80*/  SHF.R.S32.HI R6, RZ, 0x1f, R3 ;  /* 0x0000001fff067819 */ /* 0x000fe20000011403 */
[----:B------:R-:W-:Y:S01]  /*0c90*/  IMAD.SHL.U32 R4, R4, 0x8, RZ ;  /* 0x0000000804047824 */ /* 0x000fe200078e00ff */
[----:B------:R-:W-:Y:S02]  /*0ca0*/  LEA.HI R7, R7, R12, RZ, 0x3 ;  /* 0x0000000c07077211 */ /* 0x000fe400078f18ff */
[----:B------:R-:W-:Y:S02]  /*0cb0*/  LOP3.LUT R5, R5, 0x1c0, RZ, 0xc0, !PT ;  /* 0x000001c005057812 */ /* 0x000fe400078ec0ff */
[----:B------:R-:W-:Y:S01]  /*0cc0*/  LEA.HI R6, R6, R3, RZ, 0x2 ;  /* 0x0000000306067211 */ /* 0x000fe200078f10ff */
[----:B------:R-:W-:Y:S01]  /*0cd0*/  IMAD.SHL.U32 R7, R7, 0x40, RZ ;  /* 0x0000004007077824 */ /* 0x000fe200078e00ff */
[----:B------:R-:W-:-:S02]  /*0ce0*/  LOP3.LUT R4, R5, 0x38, R4, 0xf8, !PT ;  /* 0x0000003805047812 */ /* 0x000fc400078ef804 */
[----:B------:R-:W-:Y:S02]  /*0cf0*/  SHF.R.U32.HI R5, RZ, 0x3, R5 ;  /* 0x00000003ff057819 */ /* 0x000fe40000011605 */
[----:B------:R-:W-:Y:S02]  /*0d00*/  LOP3.LUT R12, R7, 0xfffffe00, RZ, 0xc0, !PT ;  /* 0xfffffe00070c7812 */ /* 0x000fe400078ec0ff */
[----:B------:R-:W-:Y:S02]  /*0d10*/  LOP3.LUT R6, R6, 0x7ffffffc, RZ, 0xc0, !PT ;  /* 0x7ffffffc06067812 */ /* 0x000fe400078ec0ff */
[----:B------:R-:W-:Y:S01]  /*0d20*/  LOP3.LUT R5, R12, R4, R5, 0xf6, !PT ;  /* 0x000000040c057212 */ /* 0x000fe200078ef605 */
[----:B------:R1:W-:Y:S02]  /*0d30*/  STL [R1+0x28], R12 ;  /* 0x0000280c01007387 */ /* 0x0003e40000100800 */
[----:B------:R-:W-:Y:S01]  /*0d40*/  IMAD.IADD R155, R3, 0x1, -R6 ;  /* 0x00000001039b7824 */ /* 0x000fe200078e0a06 */
[----:B------:R-:W-:Y:S01]  /*0d50*/  SHF.R.S32.HI R3, RZ, 0x5, R0 ;  /* 0x00000005ff037819 */ /* 0x000fe20000011400 */
[----:B------:R-:W-:Y:S01]  /*0d60*/  IMAD R0, R5, 0x2, R2 ;  /* 0x0000000205007824 */ /* 0x000fe200078e0202 */
[----:B------:R1:W-:Y:S04]  /*0d70*/  STL [R1+0x18], R10 ;  /* 0x0000180a01007387 */ /* 0x0003e80000100800 */
[----:B------:R1:W-:Y:S04]  /*0d80*/  STL [R1+0x1c], R11 ;  /* 0x00001c0b01007387 */ /* 0x0003e80000100800 */
[----:B------:R1:W-:Y:S04]  /*0d90*/  STL [R1+0x34], RZ ;  /* 0x000034ff01007387 */ /* 0x0003e80000100800 */
[----:B------:R1:W-:Y:S04]  /*0da0*/  STL [R1], RZ ;  /* 0x000000ff01007387 */ /* 0x0003e80000100800 */
[----:B------:R1:W-:Y:S02]  /*0db0*/  STL [R1+0x3c], R0 ;  /* 0x00003c0001007387 */ /* 0x0003e40000100800 */
.L_x_11781:
[----:B------:R-:W2:Y:S01]  /*0dc0*/  LDL R34, [R1+0x1c] ;  /* 0x00001c0001227983 */ /* 0x000ea20000100800 */
[----:B------:R-:W-:Y:S05]  /*0dd0*/  YIELD ;  /* 0x0000000000007946 */ /* 0x000fea0003800000 */
[----:B------:R-:W-:Y:S01]  /*0de0*/  ULDC.64 UR4, c[0x0][0xa28] ;  /* 0x00028a0000047ab9 */ /* 0x000fe20000000a00 */
[----:B-1-345:R-:W2:Y:S01]  /*0df0*/  LDC.64 R6, c[0x0][0xa08] ;  /* 0x00028200ff067b82 */ /* 0x03aea20000000a00 */
[----:B------:R-:W-:Y:S01]  /*0e00*/  ISETP.NE.U32.AND P1, PT, RZ, UR4, PT ;  /* 0x00000004ff007c0c */ /* 0x000fe2000bf25070 */
[----:B-1----:R-:W-:Y:S02]  /*0e10*/  IMAD.MOV.U32 R0, RZ, RZ, RZ ;  /* 0x000000ffff007224 */ /* 0x002fe400078e00ff */
[----:B------:R-:W-:Y:S01]  /*0e20*/  IMAD.MOV.U32 R32, RZ, RZ, RZ ;  /* 0x000000ffff207224 */ /* 0x000fe200078e00ff */
[----:B------:R-:W-:Y:S01]  /*0e30*/  ISETP.NE.AND.EX P1, PT, RZ, UR5, PT, P1 ;  /* 0x00000005ff007c0c */ /* 0x000fe2000bf25310 */
[----:B------:R-:W-:-:S02]  /*0e40*/  ULDC.64 UR4, c[0x0][0xa18] ;  /* 0x0002860000047ab9 */ /* 0x000fc40000000a00 */
[----:B------:R-:W-:-:S04]  /*0e50*/  ISETP.NE.U32.AND P2, PT, RZ, UR4, PT ;  /* 0x00000004ff007c0c */ /* 0x000fc8000bf45070 */
[----:B------:R-:W-:Y:S01]  /*0e60*/  ISETP.NE.AND.EX P2, PT, RZ, UR5, PT, P2 ;  /* 0x00000005ff007c0c */ /* 0x000fe2000bf45320 */
[----:B------:R-:W-:Y:S02]  /*0e70*/  ULDC.64 UR4, c[0x0][0xa08] ;  /* 0x0002820000047ab9 */ /* 0x000fe40000000a00 */
[----:B------:R-:W-:-:S03]  /*0e80*/  ISETP.NE.U32.AND P0, PT, RZ, UR4, PT ;  /* 0x00000004ff007c0c */ /* 0x000fc6000bf05070 */
[----:B0-----:R-:W0:Y:S08]  /*0e90*/  @P1 LDC.64 R4, c[0x0][0xa28] ;  /* 0x00028a00ff041b82 */ /* 0x001e300000000a00 */
        /* <DEDUP_REMOVED lines=33> */
.L_x_11568:
        /* <DEDUP_REMOVED lines=13> */
.L_x_11569:
[----:B------:R-:W-:Y:S05]  /*1180*/  @!P0 BRA `(.L_x_11570) ;  /* 0x00000000000c8947 */ /* 0x000fea0003800000 */
[----:B-1----:R-:W3:Y:S04]  /*1190*/  LDG.E R4, desc[UR38][R10.64] ;  /* 0x000000260a047981 */ /* 0x002ee8000c1e1900 */
[----:B------:R-:W3:Y:S02]  /*11a0*/  LDG.E R31, desc[UR38][R10.64+0x4] ;  /* 0x000004260a1f7981 */ /* 0x000ee4000c1e1900 */
[----:B---3--:R-:W-:-:S07]  /*11b0*/  IMAD.IADD R31, R31, 0x1, -R4 ;  /* 0x000000011f1f7824 */ /* 0x008fce00078e0a04 */
.L_x_11570:
        /* <DEDUP_REMOVED lines=40> */
.L_x_11573:
[----:B------:R-:W-:-:S13]  /*1440*/  ISETP.NE.AND P0, PT, R11, 0x1, PT ;  /* 0x000000010b00780c */ /* 0x000fda0003f05270 */
[----:B------:R-:W1:Y:S02]  /*1450*/  @P0 LDC.64 R4, c[0x0][0x9e8] ;  /* 0x00027a00ff040b82 */ /* 0x000e640000000a00 */
[----:B-1----:R-:W-:-:S05]  /*1460*/  @P0 IMAD.HI.U32 R4, R3, R4, RZ ;  /* 0x0000000403040227 */ /* 0x002fca00078e00ff */
[----:B------:R-:W-:-:S07]  /*1470*/  @P0 SHF.R.U32.HI R3, RZ, R5, R4 ;  /* 0x00000005ff030219 */ /* 0x000fce0000011604 */
.L_x_11574:
[----:B------:R-:W-:Y:S05]  /*1480*/  BSYNC B0 ;  /* 0x0000000000007941 */ /* 0x000fea0003800000 */
.L_x_11572:
[----:B------:R-:W-:-:S05]  /*1490*/  IMAD R3, R3, R11, R11 ;  /* 0x0000000b03037224 */ /* 0x000fca00078e020b */
[----:B------:R-:W-:-:S07]  /*14a0*/  VIMNMX R0, R0, R3, PT ;  /* 0x0000000300007248 */ /* 0x000fce0003fe0100 */
.L_x_11571:
        /* <DEDUP_REMOVED lines=15> */
.L_x_11577:
[----:B------:R-:W-:Y:S01]  /*15a0*/  ISETP.NE.AND P0, PT, R11, 0x1, PT ;  /* 0x000000010b00780c */ /* 0x000fe20003f05270 */
[----:B------:R-:W-:-:S12]  /*15b0*/  IMAD.MOV.U32 R4, RZ, RZ, R27 ;  /* 0x000000ffff047224 */ /* 0x000fd800078e001b */
[----:B------:R-:W1:Y:S02]  /*15c0*/  @P0 LDC.64 R6, c[0x0][0x9e8] ;  /* 0x00027a00ff060b82 */ /* 0x000e640000000a00 */
[----:B-1----:R-:W-:-:S05]  /*15d0*/  @P0 IMAD.HI.U32 R6, R27, R6, RZ ;  /* 0x000000061b060227 */ /* 0x002fca00078e00ff */
[----:B------:R-:W-:-:S07]  /*15e0*/  @P0 SHF.R.U32.HI R4, RZ, R7, R6 ;  /* 0x00000007ff040219 */ /* 0x000fce0000011606 */
.L_x_11578:
[----:B------:R-:W-:Y:S05]  /*15f0*/  BSYNC B0 ;  /* 0x0000000000007941 */ /* 0x000fea0003800000 */
.L_x_11576:
[----:B------:R-:W-:-:S05]  /*1600*/  IMAD R4, R4, R11, RZ ;  /* 0x0000000b04047224 */ /* 0x000fca00078e02ff */
[----:B------:R-:W-:-:S07]  /*1610*/  VIMNMX R3, R3, R4, !PT ;  /* 0x0000000403037248 */ /* 0x000fce0007fe0100 */
.L_x_11575:
        /* <DEDUP_REMOVED lines=16> */
[----:B------:R-:W-:-:S04]  /*1720*/  @P0 IADD3 R0, R5, 0x7f, RZ ;  /* 0x0000007f05000810 */ /* 0x000fc80007ffe0ff */
        /* <DEDUP_REMOVED lines=26> */
.L_x_11581:
[----:B------:R-:W-:Y:S05]  /*18d0*/  BSYNC B6 ;  /* 0x0000000000067941 */ /* 0x000fea0003800000 */
.L_x_11580:
        /* <DEDUP_REMOVED lines=17> */
[----:B0-2---:R-:W-:-:S07]  /*19f0*/  IMAD.MOV.U32 R13, RZ, RZ, RZ ;  /* 0x000000ffff0d7224 */ /* 0x005fce00078e00ff */
[----:B------:R-:W-:-:S07]  /*1a00*/  LEPC R20, `(.L_x_11583) ;  /* 0x000000001014794e */ /* 0x000fce0000000000 */
[----:B-1---5:R-:W-:Y:S05]  /*1a10*/  CALL.ABS.NOINC R14 ;  /* 0x000000000e007343 */ /* 0x022fea0003c00000 */
.L_x_11583:
[----:B------:R-:W-:Y:S05]  /*1a20*/  BSYNC B6 ;  /* 0x0000000000067941 */ /* 0x000fea0003800000 */
.L_x_11582:
[----:B------:R-:W-:Y:S01]  /*1a30*/  ULDC.64 UR4, c[0x0][0x9f8] ;  /* 0x00027e0000047ab9 */ /* 0x000fe20000000a00 */
[----:B------:R-:W-:Y:S01]  /*1a40*/  IMAD.MOV.U32 R3, RZ, RZ, R34 ;  /* 0x000000ffff037224 */ /* 0x000fe200078e0022 */
[----:B------:R-:W-:Y:S01]  /*1a50*/  ISETP.NE.U32.AND P0, PT, RZ, UR4, PT ;  /* 0x00000004ff007c0c */ /* 0x000fe2000bf05070 */
[----:B------:R-:W3:Y:S01]  /*1a60*/  LDL R36, [R1+0x28] ;  /* 0x0000280001247983 */ /* 0x000ee20000100800 */
[----:B------:R-:W1:Y:S08]  /*1a70*/  LDC R0, c[0x0][0x428] ;  /* 0x00010a00ff007b82 */ /* 0x000e700000000800 */
[----:B------:R-:W4:Y:S01]  /*1a80*/  LDC.64 R4, c[0x0][0x2f0] ;  /* 0x0000bc00ff047b82 */ /* 0x000f220000000a00 */
[----:B------:R-:W-:Y:S01]  /*1a90*/  ISETP.NE.AND.EX P0, PT, RZ, UR5, PT, P0 ;  /* 0x00000005ff007c0c */ /* 0x000fe2000bf05300 */
[----:B------:R-:W0:Y:S01]  /*1aa0*/  S2R R20, SR_TID.X ;  /* 0x0000000000147919 */ /* 0x000e220000002100 */
[----:B------:R-:W-:Y:S01]  /*1ab0*/  IMAD.IADD R31, R32, 0x1, R31 ;  /* 0x00000001201f7824 */ /* 0x000fe200078e021f */
[----:B------:R-:W-:Y:S01]  /*1ac0*/  ULDC.64 UR4, c[0x0][0x2f8] ;  /* 0x0000be0000047ab9 */ /* 0x000fe20000000a00 */
[----:B--2---:R-:W-:Y:S01]  /*1ad0*/  IMAD.MOV.U32 R13, RZ, RZ, R33 ;  /* 0x000000ffff0d7224 */ /* 0x004fe200078e0021 */
[----:B------:R-:W-:-:S02]  /*1ae0*/  ULDC.64 UR6, c[0x0][0xa08] ;  /* 0x0002820000067ab9 */ /* 0x000fc40000000a00 */
[----:B------:R-:W2:Y:S08]  /*1af0*/  LDC R69, c[0x0][0x3d4] ;  /* 0x0000f500ff457b82 */ /* 0x000eb00000000800 */
[----:B------:R-:W0:Y:S02]  /*1b00*/  @P0 LDC.64 R6, c[0x0][0x9f8] ;  /* 0x00027e00ff060b82 */ /* 0x000e240000000a00 */
[----:B0-----:R-:W-:-:S05]  /*1b10*/  @P0 IMAD.WIDE R6, R34, 0x4, R6 ;  /* 0x0000000422060825 */ /* 0x001fca00078e0206 */
[----:B------:R0:W2:Y:S01]  /*1b20*/  @P0 LDG.E R3, desc[UR38][R6.64] ;  /* 0x0000002606030981 */ /* 0x0000a2000c1e1900 */
[----:B-1----:R-:W-:Y:S01]  /*1b30*/  ISETP.NE.AND P0, PT, R0, 0x1, PT ;  /* 0x000000010000780c */ /* 0x002fe20003f05270 */
[----:B------:R-:W-:Y:S01]  /*1b40*/  VIADD R40, R20, 0xffffff80 ;  /* 0xffffff8014287836 */ /* 0x000fe20000000000 */
[----:B------:R-:W-:-:S05]  /*1b50*/  SHF.R.S32.HI R39, RZ, 0x1f, R31 ;  /* 0x0000001fff277819 */ /* 0x000fca000001141f */
[-C--:B----4-:R-:W-:Y:S02]  /*1b60*/  IMAD R8, R39, R4.reuse, RZ ;  /* 0x0000000427087224 */ /* 0x090fe400078e02ff */
[----:B0-----:R-:W-:-:S04]  /*1b70*/  IMAD.WIDE.U32 R6, R31, R4, RZ ;  /* 0x000000041f067225 */ /* 0x001fc800078e00ff */
[----:B------:R-:W0:Y:S01]  /*1b80*/  @P0 LDC R0, c[0x0][0x42c] ;  /* 0x00010b00ff000b82 */ /* 0x000e220000000800 */
[----:B------:R-:W-:-:S04]  /*1b90*/  IMAD R9, R31, R5, R8 ;  /* 0x000000051f097224 */ /* 0x000fc800078e0208 */
[----:B------:R-:W-:-:S03]  /*1ba0*/  IMAD.IADD R7, R7, 0x1, R9 ;  /* 0x0000000107077824 */ /* 0x000fc600078e0209 */
[----:B------:R-:W1:Y:S01]  /*1bb0*/  @P0 LDC R11, c[0x0][0x430] ;  /* 0x00010c00ff0b0b82 */ /* 0x000e620000000800 */
[----:B0-----:R-:W-:-:S05]  /*1bc0*/  @P0 IMAD.HI.U32 R0, R33, R0, RZ ;  /* 0x0000000021000227 */ /* 0x001fca00078e00ff */
[----:B-1----:R-:W-:Y:S02]  /*1bd0*/  @P0 SHF.R.U32.HI R13, RZ, R11, R0 ;  /* 0x0000000bff0d0219 */ /* 0x002fe40000011600 */
[----:B------:R-:W-:Y:S02]  /*1be0*/  SHF.R.S32.HI R0, RZ, 0x1f, R40 ;  /* 0x0000001fff007819 */ /* 0x000fe40000011428 */
[----:B------:R-:W-:Y:S01]  /*1bf0*/  SHF.R.S32.HI R12, RZ, 0x1f, R13 ;  /* 0x0000001fff0c7819 */ /* 0x000fe2000001140d */
[----:B------:R-:W-:Y:S01]  /*1c00*/  IMAD.WIDE.U32 R6, R13, UR4, R6 ;  /* 0x000000040d067c25 */ /* 0x000fe2000f8e0006 */
[----:B------:R-:W-:Y:S02]  /*1c10*/  LEA.HI R32, R0, R40, RZ, 0x2 ;  /* 0x0000002800207211 */ /* 0x000fe400078f10ff */
[----:B------:R-:W-:Y:S01]  /*1c20*/  ISETP.NE.U32.AND P0, PT, RZ, UR6, PT ;  /* 0x00000006ff007c0c */ /* 0x000fe2000bf05070 */
[----:B------:R-:W-:Y:S01]  /*1c30*/  IMAD R8, R12, UR4, RZ ;  /* 0x000000040c087c24 */ /* 0x000fe2000f8e02ff */
[----:B------:R-:W-:-:S02]  /*1c40*/  SHF.R.U32.HI R38, RZ, 0x7, R20 ;  /* 0x00000007ff267819 */ /* 0x000fc40000011614 */
[----:B------:R-:W-:Y:S01]  /*1c50*/  ISETP.NE.AND.EX P0, PT, RZ, UR7, PT, P0 ;  /* 0x00000007ff007c0c */ /* 0x000fe2000bf05300 */
[----:B------:R-:W-:Y:S01]  /*1c60*/  IMAD R9, R13, UR5, R8 ;  /* 0x000000050d097c24 */ /* 0x000fe2000f8e0208 */
[----:B------:R-:W-:Y:S01]  /*1c70*/  LOP3.LUT R8, R32, 0xfffffffc, RZ, 0xc0, !PT ;  /* 0xfffffffc20087812 */ /* 0x000fe200078ec0ff */
[----:B------:R-:W-:Y:S02]  /*1c80*/  ULDC.64 UR4, c[0x0][0x300] ;  /* 0x0000c00000047ab9 */ /* 0x000fe40000000a00 */
[----:B------:R-:W-:Y:S02]  /*1c90*/  IMAD.IADD R7, R7, 0x1, R9 ;  /* 0x0000000107077824 */ /* 0x000fe400078e0209 */
[----:B------:R-:W-:Y:S02]  /*1ca0*/  IMAD.IADD R60, R40, 0x1, -R8 ;  /* 0x00000001283c7824 */ /* 0x000fe400078e0a08 */
[----:B------:R-:W0:Y:S01]  /*1cb0*/  LDC.64 R8, c[0x0][0x3d8] ;  /* 0x0000f600ff087b82 */ /* 0x000e220000000a00 */
[----:B------:R-:W-:Y:S01]  /*1cc0*/  ISETP.NE.AND P6, PT, R38, 0x1, PT ;  /* 0x000000012600780c */ /* 0x000fe20003fc5270 */
[----:B------:R-:W-:Y:S01]  /*1cd0*/  IMAD.SHL.U32 R64, R60, 0x8, RZ ;  /* 0x000000083c407824 */ /* 0x000fe200078e00ff */
[----:B------:R-:W-:-:S04]  /*1ce0*/  SHF.R.S32.HI R84, RZ, 0x1f, R17 ;  /* 0x0000001fff547819 */ /* 0x000fc80000011411 */
[----:B------:R-:W-:-:S03]  /*1cf0*/  SHF.R.S32.HI R65, RZ, 0x1f, R64 ;  /* 0x0000001fff417819 */ /* 0x000fc60000011440 */
[----:B------:R-:W-:-:S04]  /*1d00*/  IMAD.WIDE.U32 R10, R17, R4, R64 ;  /* 0x00000004110a7225 */ /* 0x000fc800078e0040 */
[----:B------:R-:W-:-:S05]  /*1d10*/  IMAD.SHL.U32 R60, R60, 0x4, RZ ;  /* 0x000000043c3c7824 */ /* 0x000fca00078e00ff */
[----:B------:R-:W-:Y:S02]  /*1d20*/  SHF.R.S32.HI R61, RZ, 0x1f, R60 ;  /* 0x0000001fff3d7819 */ /* 0x000fe4000001143c */
[----:B------:R-:W-:-:S04]  /*1d30*/  SHF.R.S32.HI R34, RZ, 0x1f, R32 ;  /* 0x0000001fff227819 */ /* 0x000fc80000011420 */
[----:B------:R-:W-:-:S04]  /*1d40*/  LEA.HI R34, R34, R17, RZ, 0x3 ;  /* 0x0000001122227211 */ /* 0x000fc800078f18ff */
[----:B------:R-:W-:-:S05]  /*1d50*/  LOP3.LUT R34, R34, 0xfffffff8, RZ, 0xc0, !PT ;  /* 0xfffffff822227812 */ /* 0x000fca00078ec0ff */
[----:B------:R-:W-:Y:S01]  /*1d60*/  IMAD.IADD R85, R17, 0x1, -R34 ;  /* 0x0000000111557824 */ /* 0x000fe200078e0a22 */
[----:B------:R-:W-:-:S03]  /*1d70*/  SHF.L.U64.HI R80, R4, 0x7, R5 ;  /* 0x0000000704507819 */ /* 0x000fc60000010205 */
[----:B------:R-:W-:Y:S02]  /*1d80*/  IMAD.SHL.U32 R74, R85, 0x40, RZ ;  /* 0x00000040554a7824 */ /* 0x000fe400078e00ff */
[----:B------:R-:W-:Y:S01]  /*1d90*/  VIADD R72, R38, 0x8 ;  /* 0x0000000826487836 */ /* 0x000fe20000000000 */
[----:B------:R-:W-:Y:S02]  /*1da0*/  SHF.R.S32.HI R38, RZ, 0x1f, R40 ;  /* 0x0000001fff267819 */ /* 0x000fe40000011428 */
[----:B------:R-:W-:Y:S01]  /*1db0*/  LOP3.LUT R74, R74, 0x1c0, RZ, 0xc0, !PT ;  /* 0x000001c04a4a7812 */ /* 0x000fe200078ec0ff */
[----:B------:R-:W-:Y:S01]  /*1dc0*/  VIADD R41, R17, 0x60 ;  /* 0x0000006011297836 */ /* 0x000fe20000000000 */
[----:B------:R-:W-:Y:S02]  /*1dd0*/  LOP3.LUT P1, RZ, R85, 0x4, RZ, 0xc0, !PT ;  /* 0x0000000455ff7812 */ /* 0x000fe4000782c0ff */
[----:B------:R-:W-:Y:S02]  /*1de0*/  SHF.R.U32.HI R71, RZ, 0x3, R74 ;  /* 0x00000003ff477819 */ /* 0x000fe4000001164a */
[----:B------:R-:W-:Y:S01]  /*1df0*/  LEA.HI R38, R38, R40, RZ, 0x5 ;  /* 0x0000002826267211 */ /* 0x000fe200078f28ff */
[----:B------:R-:W-:-:S03]  /*1e00*/  IMAD.SHL.U32 R70, R41, 0x40, RZ ;  /* 0x0000004029467824 */ /* 0x000fc600078e00ff */
[----:B------:R-:W-:Y:S02]  /*1e10*/  SHF.R.S32.HI R38, RZ, 0x5, R38 ;  /* 0x00000005ff267819 */ /* 0x000fe40000011426 */
[----:B------:R-:W-:Y:S02]  /*1e20*/  LOP3.LUT R70, R70, 0x1c0, RZ, 0xc0, !PT ;  /* 0x000001c046467812 */ /* 0x000fe400078ec0ff */
[----:B------:R-:W-:Y:S01]  /*1e30*/  LOP3.LUT R22, R22, 0xfffffffb, RZ, 0xc0, !PT ;  /* 0xfffffffb16167812 */ /* 0x000fe200078ec0ff */
[----:B------:R-:W-:Y:S01]  /*1e40*/  IMAD.SHL.U32 R79, R4, 0x80, RZ ;  /* 0x00000080044f7824 */ /* 0x000fe200078e00ff */
[----:B------:R-:W-:Y:S02]  /*1e50*/  SHF.R.U32.HI R99, RZ, 0x3, R70 ;  /* 0x00000003ff637819 */ /* 0x000fe40000011646 */
[----:B------:R-:W-:Y:S01]  /*1e60*/  @P1 LOP3.LUT R22, R22, 0x4, RZ, 0xfc, !PT ;  /* 0x0000000416161812 */ /* 0x000fe200078efcff */
[----:B------:R-:W-:Y:S01]  /*1e70*/  VIADD R68, R64, 0x20 ;  /* 0x0000002040447836 */ /* 0x000fe20000000000 */
[C---:B0-----:R-:W-:Y:S01]  /*1e80*/  SHF.L.U64.HI R78, R8.reuse, 0x7, R9 ;  /* 0x00000007084e7819 */ /* 0x041fe20000010209 */
[----:B------:R-:W-:Y:S01]  /*1e90*/  IMAD.SHL.U32 R77, R8, 0x80, RZ ;  /* 0x00000080084d7824 */ /* 0x000fe200078e00ff */
[----:B------:R-:W-:-:S02]  /*1ea0*/  SHF.R.S32.HI R73, RZ, 0x1f, R41 ;  /* 0x0000001fff497819 */ /* 0x000fc40000011429 */
[----:B--2---:R-:W-:Y:S02]  /*1eb0*/  SHF.R.S32.HI R0, RZ, 0x1f, R3 ;  /* 0x0000001fff007819 */ /* 0x004fe40000011403 */
[----:B------:R-:W-:Y:S02]  /*1ec0*/  SEL R59, R3, RZ, !P0 ;  /* 0x000000ff033b7207 */ /* 0x000fe40004000000 */
[----:B------:R-:W-:-:S03]  /*1ed0*/  SEL R14, R0, RZ, !P0 ;  /* 0x000000ff000e7207 */ /* 0x000fc60004000000 */
[----:B------:R-:W-:Y:S02]  /*1ee0*/  IMAD.WIDE.U32 R62, R59, UR4, R6 ;  /* 0x000000043b3e7c25 */ /* 0x000fe4000f8e0006 */
[----:B------:R-:W0:Y:S02]  /*1ef0*/  LDC.64 R6, c[0x0][0x3e8] ;  /* 0x0000fa00ff067b82 */ /* 0x000e240000000a00 */
[----:B------:R-:W-:-:S04]  /*1f00*/  IMAD R0, R14, UR4, RZ ;  /* 0x000000040e007c24 */ /* 0x000fc8000f8e02ff */
[----:B------:R-:W-:Y:S01]  /*1f10*/  IMAD R83, R59, UR5, R0 ;  /* 0x000000053b537c24 */ /* 0x000fe2000f8e0200 */
[----:B------:R-:W-:Y:S05]  /*1f20*/  @!P6 WARPSYNC.ALL ;  /* 0x000000000000e948 */ /* 0x000fea0003800000 */
[----:B------:R-:W-:Y:S01]  /*1f30*/  IMAD R0, R84, R4, RZ ;  /* 0x0000000454007224 */ /* 0x000fe200078e02ff */
[----:B------:R-:W-:Y:S01]  /*1f40*/  ULDC.64 UR4, c[0x0][0x320] ;  /* 0x0000c80000047ab9 */ /* 0x000fe20000000a00 */
[----:B------:R-:W-:Y:S01]  /*1f50*/  IMAD.IADD R83, R63, 0x1, R83 ;  /* 0x000000013f537824 */ /* 0x000fe200078e0253 */
[----:B------:R-:W-:Y:S01]  /*1f60*/  @!P6 BAR.SYNC.DEFER_BLOCKING 0x9, 0x100 ;  /* 0x024400000000eb1d */ /* 0x000fe20000010000 */
[----:B------:R-:W-:Y:S01]  /*1f70*/  IMAD R12, R12, UR4, RZ ;  /* 0x000000040c0c7c24 */ /* 0x000fe2000f8e02ff */
[----:B------:R-:W-:Y:S01]  /*1f80*/  IADD3 R82, P0, R62, R10, RZ ;  /* 0x0000000a3e527210 */ /* 0x000fe20007f1e0ff */
[----:B------:R-:W-:-:S02]  /*1f90*/  IMAD R0, R17, R5, R0 ;  /* 0x0000000511007224 */ /* 0x000fc400078e0200 */
[C---:B------:R-:W-:Y:S02]  /*1fa0*/  IMAD R3, R13.reuse, UR5, R12 ;  /* 0x000000050d037c24 */ /* 0x040fe4000f8e020c */
[----:B------:R-:W-:Y:S01]  /*1fb0*/  IMAD.WIDE.U32 R12, R13, UR4, R64 ;  /* 0x000000040d0c7c25 */ /* 0x000fe2000f8e0040 */
[----:B------:R-:W-:Y:S01]  /*1fc0*/  IADD3.X R81, R83, R11, R0, P0, !PT ;  /* 0x0000000b53517210 */ /* 0x000fe200007fe400 */
[----:B------:R-:W-:Y:S02]  /*1fd0*/  ULDC.64 UR4, c[0x0][0x328] ;  /* 0x0000ca0000047ab9 */ /* 0x000fe40000000a00 */
[----:B------:R-:W-:Y:S02]  /*1fe0*/  IMAD R0, R84, R8, RZ ;  /* 0x0000000854007224 */ /* 0x000fe400078e02ff */
[----:B------:R-:W-:Y:S02]  /*1ff0*/  IMAD.IADD R13, R13, 0x1, R3 ;  /* 0x000000010d0d7824 */ /* 0x000fe400078e0203 */
[----:B------:R-:W-:-:S02]  /*2000*/  IMAD R3, R17, R9, R0 ;  /* 0x0000000911037224 */ /* 0x000fc400078e0200 */
[----:B------:R-:W-:Y:S01]  /*2010*/  IMAD R0, R14, UR4, RZ ;  /* 0x000000040e007c24 */ /* 0x000fe2000f8e02ff */
[----:B------:R-:W-:Y:S01]  /*2020*/  ISETP.GE.AND P0, PT, R64, R69, PT ;  /* 0x000000454000720c */ /* 0x000fe20003f06270 */
[----:B------:R-:W-:-:S04]  /*2030*/  IMAD.WIDE.U32 R14, R17, R8, R64 ;  /* 0x00000008110e7225 */ /* 0x000fc800078e0040 */
[----:B------:R-:W-:-:S04]  /*2040*/  IMAD.WIDE.U32 R10, R17, R8, R60 ;  /* 0x00000008110a7225 */ /* 0x000fc800078e003c */
[----:B0-----:R-:W-:Y:S02]  /*2050*/  IMAD R20, R84, R6, RZ ;  /* 0x0000000654147224 */ /* 0x001fe400078e02ff */
[----:B------:R-:W-:Y:S02]  /*2060*/  IMAD.IADD R11, R11, 0x1, R3 ;  /* 0x000000010b0b7824 */ /* 0x000fe400078e0203 */
[----:B------:R-:W-:Y:S01]  /*2070*/  IMAD.IADD R15, R3, 0x1, R15 ;  /* 0x00000001030f7824 */ /* 0x000fe200078e020f */
[----:B------:R-:W-:Y:S01]  /*2080*/  SEL R3, R69, RZ, P0 ;  /* 0x000000ff45037207 */ /* 0x000fe20000000000 */
[C---:B------:R-:W-:Y:S02]  /*2090*/  IMAD R37, R59.reuse, UR5, R0 ;  /* 0x000000053b257c24 */ /* 0x040fe4000f8e0200 */
[----:B------:R-:W-:Y:S01]  /*20a0*/  IMAD.WIDE.U32 R58, R59, UR4, R12 ;  /* 0x000000043b3a7c25 */ /* 0x000fe2000f8e000c */
[----:B------:R-:W-:-:S03]  /*20b0*/  ULDC UR4, c[0x0][0x2e4] ;  /* 0x0000b90000047ab9 */ /* 0x000fc60000000800 */
[C---:B------:R-:W-:Y:S02]  /*20c0*/  IMAD R33, R17.reuse, R7, R20 ;  /* 0x0000000711217224 */ /* 0x040fe400078e0214 */
[----:B------:R-:W-:-:S04]  /*20d0*/  IMAD.WIDE.U32 R12, R17, R6, R60 ;  /* 0x00000006110c7225 */ /* 0x000fc800078e003c */
[----:B------:R-:W-:Y:S01]  /*20e0*/  IMAD.WIDE.U32 R20, R17, R6, R64 ;  /* 0x0000000611147225 */ /* 0x000fe200078e0040 */
[----:B------:R-:W-:-:S03]  /*20f0*/  IADD3 R13, R13, R33, RZ ;  /* 0x000000210d0d7210 */ /* 0x000fc60007ffe0ff */
[----:B------:R-:W-:Y:S02]  /*2100*/  IMAD.IADD R3, R64, 0x1, R3 ;  /* 0x0000000140037824 */ /* 0x000fe400078e0203 */
[----:B------:R-:W-:Y:S01]  /*2110*/  IMAD.IADD R33, R33, 0x1, R21 ;  /* 0x0000000121217824 */ /* 0x000fe200078e0215 */
[----:B-----5:R-:W-:Y:S02]  /*2120*/  SHF.R.S32.HI R21, RZ, 0x1f, R23 ;  /* 0x0000001fff157819 */ /* 0x020fe40000011417 */
[----:B------:R-:W-:-:S04]  /*2130*/  SHF.R.S32.HI R0, RZ, 0x1f, R3 ;  /* 0x0000001fff007819 */ /* 0x000fc80000011403 */
[----:B------:R-:W-:Y:S01]  /*2140*/  LEA.HI R3, R0, R3, RZ, 0x3 ;  /* 0x0000000300037211 */ /* 0x000fe200078f18ff */
[----:B------:R-:W-:-:S04]  /*2150*/  IMAD R0, R21, R8, RZ ;  /* 0x0000000815007224 */ /* 0x000fc800078e02ff */
[----:B------:R-:W-:Y:S02]  /*2160*/  IMAD R5, R23, R9, R0 ;  /* 0x0000000917057224 */ /* 0x000fe400078e0200 */
[----:B------:R-:W-:-:S04]  /*2170*/  IMAD R0, R21, R6, RZ ;  /* 0x0000000615007224 */ /* 0x000fc800078e02ff */
[----:B------:R-:W-:Y:S01]  /*2180*/  IMAD R35, R23, R7, R0 ;  /* 0x0000000717237224 */ /* 0x000fe200078e0200 */
[----:B------:R-:W-:-:S04]  /*2190*/  LOP3.LUT R0, R74, 0x18, R64, 0xf8, !PT ;  /* 0x000000184a007812 */ /* 0x000fc800078ef840 */
[----:B------:R-:W-:Y:S01]  /*21a0*/  LOP3.LUT R0, R0, R71, RZ, 0x3c, !PT ;  /* 0x0000004700007212 */ /* 0x000fe200078e3cff */
[----:B------:R-:W-:Y:S01]  /*21b0*/  IMAD.MOV.U32 R32, RZ, RZ, R20 ;  /* 0x000000ffff207224 */ /* 0x000fe200078e0014 */
[----:B------:R-:W-:-:S03]  /*21c0*/  LOP3.LUT R4, R70, 0x38, R3, 0xf8, !PT ;  /* 0x0000003846047812 */ /* 0x000fc600078ef803 */
[----:B------:R-:W-:Y:S01]  /*21d0*/  IMAD R67, R38, 0x200, R0 ;  /* 0x0000020026437824 */ /* 0x000fe200078e0200 */
[----:B------:R-:W-:Y:S01]  /*21e0*/  LOP3.LUT R0, R74, 0x38, R3, 0xf8, !PT ;  /* 0x000000384a007812 */ /* 0x000fe200078ef803 */
[-C--:B------:R-:W-:Y:S01]  /*21f0*/  IMAD.WIDE.U32 R56, R23, R8.reuse, R10 ;  /* 0x0000000817387225 */ /* 0x080fe200078e000a */
[----:B------:R-:W-:Y:S02]  /*2200*/  IADD3 R10, P1, R17, R31, RZ ;  /* 0x0000001f110a7210 */ /* 0x000fe40007f3e0ff */
[----:B------:R-:W-:Y:S01]  /*2210*/  SHF.R.S32.HI R66, RZ, 0x3, R3 ;  /* 0x00000003ff427819 */ /* 0x000fe20000011403 */
[----:B------:R-:W-:Y:S01]  /*2220*/  IMAD.WIDE.U32 R20, R23, R8, R14 ;  /* 0x0000000817147225 */ /* 0x000fe200078e000e */
[----:B------:R-:W-:Y:S02]  /*2230*/  LOP3.LUT R31, R3, 0xfffffff8, RZ, 0xc0, !PT ;  /* 0xfffffff8031f7812 */ /* 0x000fe400078ec0ff */
[----:B------:R-:W-:Y:S01]  /*2240*/  LOP3.LUT R0, R0, R71, RZ, 0x3c, !PT ;  /* 0x0000004700007212 */ /* 0x000fe200078e3cff */
[----:B------:R-:W-:Y:S01]  /*2250*/  IMAD.WIDE.U32 R14, R23, R6, R12 ;  /* 0x00000006170e7225 */ /* 0x000fe200078e000c */
[----:B------:R-:W-:-:S03]  /*2260*/  LOP3.LUT R3, R4, R99, RZ, 0x3c, !PT ;  /* 0x0000006304037212 */ /* 0x000fc600078e3cff */
[----:B------:R-:W-:Y:S01]  /*2270*/  IMAD.WIDE.U32 R12, R23, R6, R32 ;  /* 0x00000006170c7225 */ /* 0x000fe200078e0020 */
[----:B------:R-:W-:Y:S02]  /*2280*/  SHF.L.U64.HI R76, R6, 0x7, R7 ;  /* 0x00000007064c7819 */ /* 0x000fe40000010207 */
[----:B------:R-:W-:Y:S01]  /*2290*/  ISETP.GE.AND P2, PT, R68, UR4, PT ;  /* 0x0000000444007c0c */ /* 0x000fe2000bf46270 */
[----:B------:R-:W-:Y:S01]  /*22a0*/  IMAD.SHL.U32 R75, R6, 0x80, RZ ;  /* 0x00000080064b7824 */ /* 0x000fe200078e00ff */
[----:B------:R-:W-:Y:S01]  /*22b0*/  IADD3 R6, R35, R13, RZ ;  /* 0x0000000d23067210 */ /* 0x000fe20007ffe0ff */
[----:B------:R-:W-:Y:S01]  /*22c0*/  IMAD.X R11, R84, 0x1, R39, P1 ;  /* 0x00000001540b7824 */ /* 0x000fe200008e0627 */
[----:B------:R-:W-:Y:S01]  /*22d0*/  ISETP.GE.AND P1, PT, R64, UR4, PT ;  /* 0x0000000440007c0c */ /* 0x000fe2000bf26270 */
[----:B------:R-:W-:Y:S02]  /*22e0*/  IMAD.IADD R9, R57, 0x1, R5 ;  /* 0x0000000139097824 */ /* 0x000fe400078e0205 */
[----:B------:R-:W-:Y:S01]  /*22f0*/  IMAD.IADD R8, R5, 0x1, R21 ;  /* 0x0000000105087824 */ /* 0x000fe200078e0215 */
[----:B------:R-:W-:Y:S01]  /*2300*/  SHF.R.S32.HI R5, RZ, 0x1f, R31 ;  /* 0x0000001fff057819 */ /* 0x000fe2000001141f */
[----:B------:R-:W-:-:S02]  /*2310*/  IMAD R4, R38, 0x200, R0 ;  /* 0x0000020026047824 */ /* 0x000fc400078e0200 */
[----:B------:R-:W-:Y:S02]  /*2320*/  IMAD.SHL.U32 R69, R69, 0x2, RZ ;  /* 0x0000000245457824 */ /* 0x000fe400078e00ff */
[----:B------:R-:W-:Y:S02]  /*2330*/  IMAD.IADD R7, R15, 0x1, R35 ;  /* 0x000000010f077824 */ /* 0x000fe400078e0223 */
[----:B---3--:R-:W-:Y:S02]  /*2340*/  IMAD.IADD R3, R36, 0x1, R3 ;  /* 0x0000000124037824 */ /* 0x008fe400078e0203 */
[----:B------:R-:W-:-:S07]  /*2350*/  IMAD.IADD R0, R59, 0x1, R37 ;  /* 0x000000013b007824 */ /* 0x000fce00078e0225 */
.L_x_11633:
[----:B0-----:R-:W0:Y:S01]  /*2360*/  LDC.64 R94, c[0x0][0x2f0] ;  /* 0x0000bc00ff5e7b82 */ /* 0x001e220000000a00 */
[----:B------:R-:W-:Y:S01]  /*2370*/  VIADD R37, R25, 0xffffffff ;  /* 0xffffffff19257836 */ /* 0x000fe20000000000 */
[----:B------:R-:W-:Y:S01]  /*2380*/  LOP3.LUT P5, RZ, R85, 0x4, RZ, 0xc0, !PT ;  /* 0x0000000455ff7812 */ /* 0x000fe200078ac0ff */
[----:B------:R-:W-:Y:S05]  /*2390*/  YIELD ;  /* 0x0000000000007946 */ /* 0x000fea0003800000 */
[----:B------:R-:W1:Y:S01]  /*23a0*/  LDC.64 R88, c[0x0][0x2d8] ;  /* 0x0000b600ff587b82 */ /* 0x000e620000000a00 */
[----:B------:R-:W-:Y:S01]  /*23b0*/  SHF.R.S32.HI R36, RZ, 0x1f, R37 ;  /* 0x0000001fff247819 */ /* 0x000fe20000011425 */
[-C--:B------:R-:W-:Y:S01]  /*23c0*/  IMAD R32, R80, R37.reuse, RZ ;  /* 0x0000002550207224 */ /* 0x080fe200078e02ff */
[----:B------:R-:W-:Y:S01]  /*23d0*/  LOP3.LUT R22, R22, 0xfffffffd, RZ, 0xc0, !PT ;  /* 0xfffffffd16167812 */ /* 0x000fe200078ec0ff */
[----:B------:R-:W-:Y:S01]  /*23e0*/  IMAD.WIDE.U32 R92, R79, R37, RZ ;  /* 0x000000254f5c7225 */ /* 0x000fe200078e00ff */
[----:B------:R-:W-:Y:S03]  /*23f0*/  BSSY B0, `(.L_x_11584) ;  /* 0x00002cc000007945 */ /* 0x000fe60003800000 */
[----:B------:R-:W2:Y:S01]  /*2400*/  LDC R96, c[0x0][0x3d4] ;  /* 0x0000f500ff607b82 */ /* 0x000ea20000000800 */
[----:B------:R-:W-:Y:S01]  /*2410*/  IMAD R25, R36, R79, R32 ;  /* 0x0000004f24197224 */ /* 0x000fe200078e0220 */
[----:B------:R-:W-:-:S03]  /*2420*/  IADD3 R34, P3, R82, R92, RZ ;  /* 0x0000005c52227210 */ /* 0x000fc60007f7e0ff */
[----:B------:R-:W-:Y:S02]  /*2430*/  IMAD.IADD R93, R93, 0x1, R25 ;  /* 0x000000015d5d7824 */ /* 0x000fe400078e0219 */
[----:B0-----:R-:W-:Y:S02]  /*2440*/  IMAD R25, R95, 0x60, RZ ;  /* 0x000000605f197824 */ /* 0x001fe400078e02ff */
[----:B------:R-:W-:-:S04]  /*2450*/  IMAD.WIDE.U32 R32, R94, 0x60, R92 ;  /* 0x000000605e207825 */ /* 0x000fc800078e005c */
[----:B------:R-:W-:Y:S01]  /*2460*/  IMAD.X R35, R93, 0x1, R81, P3 ;  /* 0x000000015d237824 */ /* 0x000fe200018e0651 */
[----:B------:R-:W-:Y:S02]  /*2470*/  IADD3 R32, P4, R82, R32, RZ ;  /* 0x0000002052207210 */ /* 0x000fe40007f9e0ff */
[-C--:B-1----:R-:W-:Y:S02]  /*2480*/  LEA R42, P3, R34, R88.reuse, 0x1 ;  /* 0x00000058222a7211 */ /* 0x082fe400078608ff */
[----:B------:R-:W-:Y:S01]  /*2490*/  IADD3.X R33, R81, R33, R25, P4, !PT ;  /* 0x0000002151217210 */ /* 0x000fe200027fe419 */
[----:B------:R-:W-:Y:S01]  /*24a0*/  IMAD R25, R18, 0x2000, R67 ;  /* 0x0000200012197824 */ /* 0x000fe200078e0243 */
[----:B------:R-:W-:Y:S02]  /*24b0*/  LEA R40, P4, R32, R88, 0x1 ;  /* 0x0000005820287211 */ /* 0x000fe400078808ff */
[-C--:B------:R-:W-:Y:S01]  /*24c0*/  LEA.HI.X R43, R34, R89.reuse, R35, 0x1, P3 ;  /* 0x00000059222b7211 */ /* 0x080fe200018f0c23 */
[C---:B------:R-:W-:Y:S01]  /*24d0*/  VIADD R87, R25.reuse, 0x20 ;  /* 0x0000002019577836 */ /* 0x040fe20000000000 */
[----:B--2---:R-:W-:Y:S01]  /*24e0*/  ISETP.GE.AND P3, PT, R96, 0x1, PT ;  /* 0x000000016000780c */ /* 0x004fe20003f66270 */
[C---:B------:R-:W-:Y:S01]  /*24f0*/  @P5 VIADD R87, R25.reuse, 0xffffffe0 ;  /* 0xffffffe019575836 */ /* 0x040fe20000000000 */
[----:B------:R-:W-:Y:S01]  /*2500*/  LEA.HI.X R41, R32, R89, R33, 0x1, P4 ;  /* 0x0000005920297211 */ /* 0x000fe200020f0c21 */
[----:B------:R-:W-:Y:S01]  /*2510*/  IMAD R90, R25, 0x2, R24 ;  /* 0x00000002195a7824 */ /* 0x000fe200078e0218 */
[----:B------:R-:W-:Y:S01]  /*2520*/  ISETP.GT.AND P4, PT, R37, R26, PT ;  /* 0x0000001a2500720c */ /* 0x000fe20003f84270 */
[----:B------:R-:W-:-:S02]  /*2530*/  IMAD.MOV.U32 R25, RZ, RZ, R37 ;  /* 0x000000ffff197224 */ /* 0x000fc400078e0025 */
[----:B------:R-:W-:-:S10]  /*2540*/  IMAD R87, R87, 0x2, R24 ;  /* 0x0000000257577824 */ /* 0x000fd400078e0218 */
[----:B------:R-:W-:Y:S01]  /*2550*/  @P4 LOP3.LUT R22, R22, 0x2, RZ, 0xfc, !PT ;  /* 0x0000000216164812 */ /* 0x000fe200078efcff */
[----:B------:R-:W-:Y:S06]  /*2560*/  @!P3 BRA `(.L_x_11585) ;  /* 0x000000280060b947 */ /* 0x000fec0003800000 */
[----:B------:R-:W-:Y:S01]  /*2570*/  ULDC.U8 UR4, c[0x0][0x3f0] ;  /* 0x0000fc0000047ab9 */ /* 0x000fe20000000000 */
[-C--:B------:R-:W-:Y:S01]  /*2580*/  IMAD R32, R78, R37.reuse, RZ ;  /* 0x000000254e207224 */ /* 0x080fe200078e02ff */
[----:B------:R-:W-:Y:S01]  /*2590*/  ISETP.NE.AND P3, PT, RZ, UR4, PT ;  /* 0x00000004ff007c0c */ /* 0x000fe2000bf65270 */
[----:B------:R-:W-:Y:S02]  /*25a0*/  IMAD R34, R76, R37, RZ ;  /* 0x000000254c227224 */ /* 0x000fe400078e02ff */
        /* <DEDUP_REMOVED lines=41> */
.L_x_11588:
[----:B------:R-:W-:Y:S05]  /*2840*/  BSYNC B1 ;  /* 0x0000000000017941 */ /* 0x000fea0003800000 */
.L_x_11587:
        /* <DEDUP_REMOVED lines=35> */
.L_x_11590:
[----:B------:R-:W-:Y:S05]  /*2a80*/  BSYNC B1 ;  /* 0x0000000000017941 */ /* 0x000fea0003800000 */
.L_x_11589:
[----:B0-----:R-:W-:Y:S01]  /*2a90*/  IMAD.MOV.U32 R32, RZ, RZ, R88 ;  /* 0x000000ffff207224 */ /* 0x001fe200078e0058 */
        /* <DEDUP_REMOVED lines=9> */
[----:B------:R-:W-:-:S02]  /*2b30*/  PLOP3.LUT P3, PT, PT, PT, UP0, 0x80, 0x0 ;  /* 0x000000000000781c */ /* 0x000fc40003f6f008 */
[----:B------:R-:W-:Y:S01]  /*2b40*/  PRMT R95, R32, 0x7610, R95 ;  /* 0x00007610205f7816 */ /* 0x000fe2000000005f */
[----:B-----5:R-:W-:Y:S01]  /*2b50*/  IMAD.MOV.U32 R32, RZ, RZ, R36 ;  /* 0x000000ffff207224 */ /* 0x020fe200078e0024 */
[----:B------:R-:W-:Y:S01]  /*2b60*/  PRMT R94, R94, 0x5410, R33 ;  /* 0x000054105e5e7816 */ /* 0x000fe20000000021 */
        /* <DEDUP_REMOVED lines=14> */
.L_x_11591:
[----:B------:R-:W2:Y:S01]  /*2c50*/  LDL R32, [R1] ;  /* 0x0000000001207983 */ /* 0x000ea20000100800 */
[----:B------:R-:W-:Y:S01]  /*2c60*/  IMAD R86, R18, 0x8, R2 ;  /* 0x0000000812567824 */ /* 0x000fe200078e0202 */
[----:B------:R-:W-:Y:S01]  /*2c70*/  BSSY B1, `(.L_x_11592) ;  /* 0x0000004000017945 */ /* 0x000fe20003800000 */
[----:B--2---:R-:W-:-:S04]  /*2c80*/  SHF.L.U32 R98, R32, 0x1f, RZ ;  /* 0x0000001f20627819 */ /* 0x004fc800000006ff */
[----:B------:R-:W0:Y:S02]  /*2c90*/  SYNCS.PHASECHK.TRANS64.TRYWAIT P6, [R86+URZ+0x16890], R98 ;  /* 0x01689062560075a7 */ /* 0x000e2400080c017f */
[----:B0-----:R-:W-:Y:S05]  /*2ca0*/  @!P6 BRA `(.L_x_11593) ;  /* 0x000001ac00c8e947 */ /* 0x001fea0003800000 */
.L_x_11900:
[----:B------:R-:W-:Y:S05]  /*2cb0*/  BSYNC B1 ;  /* 0x0000000000017941 */ /* 0x000fea0003800000 */
.L_x_11592:
        /* <DEDUP_REMOVED lines=49> */
.L_x_11599:
[----:B------:R-:W-:Y:S05]  /*2fd0*/  BSYNC B3 ;  /* 0x0000000000037941 */ /* 0x000fea0003800000 */
.L_x_11598:
[----:B--2---:R1:W-:Y:S02]  /*2fe0*/  STG.E.128 desc[UR38][R42.64], R32 ;  /* 0x000000202a007986 */ /* 0x0043e4000c101d26 */
.L_x_11597:
[----:B------:R-:W-:Y:S05]  /*2ff0*/  BSYNC B2 ;  /* 0x0000000000027941 */ /* 0x000fea0003800000 */
.L_x_11596:
        /* <DEDUP_REMOVED lines=47> */
.L_x_11601:
[----:B------:R-:W-:Y:S05]  /*32f0*/  BSYNC B2 ;  /* 0x0000000000027941 */ /* 0x000fea0003800000 */
.L_x_11600:
[----:B--2---:R2:W-:Y:S02]  /*3300*/  STG.E.128 desc[UR38][R42.64+0x40], R32 ;  /* 0x000040202a007986 */ /* 0x0045e4000c101d26 */
.L_x_11595:
[----:B------:R-:W-:Y:S05]  /*3310*/  BSYNC B1 ;  /* 0x0000000000017941 */ /* 0x000fea0003800000 */
.L_x_11594:
        /* <DEDUP_REMOVED lines=48> */
.L_x_11606:
[----:B------:R-:W-:Y:S05]  /*3620*/  BSYNC B2 ;  /* 0x0000000000027941 */ /* 0x000fea0003800000 */
.L_x_11605:
[----:B--2---:R3:W-:Y:S02]  /*3630*/  STG.E.128 desc[UR38][R40.64], R32 ;  /* 0x0000002028007986 */ /* 0x0047e4000c101d26 */
.L_x_11604:
[----:B------:R-:W-:Y:S05]  /*3640*/  BSYNC B1 ;  /* 0x0000000000017941 */ /* 0x000fea0003800000 */
.L_x_11603:
        /* <DEDUP_REMOVED lines=47> */
.L_x_11608:
[----:B------:R-:W-:Y:S05]  /*3940*/  BSYNC B1 ;  /* 0x0000000000017941 */ /* 0x000fea0003800000 */
.L_x_11607:
[----:B--2---:R4:W-:Y:S01]  /*3950*/  STG.E.128 desc[UR38][R40.64+0x40], R32 ;  /* 0x0000402028007986 */ /* 0x0049e2000c101d26 */
[----:B------:R-:W-:Y:S05]  /*3960*/  BRA `(.L_x_11602) ;  /* 0x0000001400d07947 */ /* 0x000fea0003800000 */
.L_x_11586:
[C---:B------:R-:W-:Y:S02]  /*3970*/  ISETP.GE.AND P3, PT, R17.reuse, R91, PT ;  /* 0x0000005b1100720c */ /* 0x040fe40003f66270 */
[----:B------:R-:W-:Y:S02]  /*3980*/  CS2R R38, SRZ ;  /* 0x0000000000267805 */ /* 0x000fe4000001ff00 */
[----:B------:R-:W-:Y:S01]  /*3990*/  CS2R R36, SRZ ;  /* 0x0000000000247805 */ /* 0x000fe2000001ff00 */
[----:B------:R-:W-:Y:S01]  /*39a0*/  VIADD R44, R17, 0x60 ;  /* 0x00000060112c7836 */ /* 0x000fe20000000000 */
[----:B------:R-:W-:-:S13]  /*39b0*/  ISETP.GE.OR P3, PT, R64, R96, P3 ;  /* 0x000000604000720c */ /* 0x000fda0001f66670 */
[----:B------:R-:W0:Y:S01]  /*39c0*/  @!P3 LDC.64 R40, c[0x0][0x3c8] ;  /* 0x0000f200ff28bb82 */ /* 0x000e220000000a00 */
[----:B------:R-:W-:-:S05]  /*39d0*/  @!P3 IADD3 R34, P4, R20, R50, RZ ;  /* 0x000000321422b210 */ /* 0x000fca0007f9e0ff */
[----:B------:R-:W-:Y:S01]  /*39e0*/  @!P3 IMAD.X R35, R97, 0x1, R8, P4 ;  /* 0x000000016123b824 */ /* 0x000fe200020e0608 */
[----:B------:R-:W-:Y:S01]  /*39f0*/  @!P3 IADD3 R32, P4, R12, R48, RZ ;  /* 0x000000300c20b210 */ /* 0x000fe20007f9e0ff */
[----:B------:R-:W1:Y:S04]  /*3a00*/  @!P3 LDC.64 R42, c[0x0][0x3e0] ;  /* 0x0000f800ff2abb82 */ /* 0x000e680000000a00 */
[----:B------:R-:W-:Y:S01]  /*3a10*/  @!P3 IMAD.X R33, R86, 0x1, R6, P4 ;  /* 0x000000015621b824 */ /* 0x000fe200020e0606 */
        /* <DEDUP_REMOVED lines=37> */
.L_x_11610:
[----:B------:R-:W-:Y:S05]  /*3c70*/  BSYNC B1 ;  /* 0x0000000000017941 */ /* 0x000fea0003800000 */
.L_x_11609:
[----:B-----5:R-:W-:Y:S01]  /*3c80*/  IMAD.MOV.U32 R49, RZ, RZ, R43 ;  /* 0x000000ffff317224 */ /* 0x020fe200078e002b */
[----:B------:R-:W-:Y:S01]  /*3c90*/  UISETP.NE.AND UP0, UPT, UR37, 0x3, UPT ;  /* 0x000000032500788c */ /* 0x000fe2000bf05270 */
        /* <DEDUP_REMOVED lines=28> */
[----:B------:R-:W-:Y:S02]  /*3e60*/  PRMT R112, R50, 0x7610, R112 ;  /* 0x0000761032707816 */ /* 0x000fe40000000070 */
[----:B------:R-:W-:Y:S01]  /*3e70*/  PRMT R118, R51, 0x7610, R118 ;  /* 0x0000761033767816 */ /* 0x000fe20000000076 */
[----:B------:R-:W-:Y:S06]  /*3e80*/  @!P3 BRA `(.L_x_11611) ;  /* 0x000000000004b947 */ /* 0x000fec0003800000 */
[----:B------:R-:W-:Y:S01]  /*3e90*/  BPT.TRAP 0x1 ;  /* 0x000000040000795c */ /* 0x000fe20000300000 */
.L_x_11611:
[----:B------:R-:W2:Y:S01]  /*3ea0*/  LDL R48, [R1] ;  /* 0x0000000001307983 */ /* 0x000ea20000100800 */
[----:B------:R-:W-:Y:S01]  /*3eb0*/  IMAD R86, R18, 0x8, R2 ;  /* 0x0000000812567824 */ /* 0x000fe200078e0202 */
[----:B------:R-:W0:Y:S01]  /*3ec0*/  LDC R100, c[0x0][0x2e4] ;  /* 0x0000b900ff647b82 */ /* 0x000e220000000800 */
[----:B------:R-:W-:Y:S01]  /*3ed0*/  BSSY B1, `(.L_x_11612) ;  /* 0x0000005000017945 */ /* 0x000fe20003800000 */
[----:B0-----:R-:W-:Y:S01]  /*3ee0*/  IMAD.IADD R102, R100, 0x1, -R69 ;  /* 0x0000000164667824 */ /* 0x001fe200078e0a45 */
[----:B--2---:R-:W-:-:S04]  /*3ef0*/  SHF.L.U32 R98, R48, 0x1f, RZ ;  /* 0x0000001f30627819 */ /* 0x004fc800000006ff */
[----:B------:R-:W0:Y:S02]  /*3f00*/  SYNCS.PHASECHK.TRANS64.TRYWAIT P5, [R86+URZ+0x16890], R98 ;  /* 0x01689062560075a7 */ /* 0x000e2400080a017f */
[----:B0-----:R-:W-:Y:S05]  /*3f10*/  @!P5 BRA `(.L_x_11613) ;  /* 0x0000019c0040d947 */ /* 0x001fea0003800000 */
.L_x_11901:
[----:B------:R-:W-:Y:S05]  /*3f20*/  BSYNC B1 ;  /* 0x0000000000017941 */ /* 0x000fea0003800000 */
.L_x_11612:
[----:B------:R-:W-:Y:S01]  /*3f30*/  ISETP.GE.OR P5, PT, R17, R91, P1 ;  /* 0x0000005b1100720c */ /* 0x000fe20000fa6670 */
[----:B------:R-:W-:-:S12]  /*3f40*/  BSSY B1, `(.L_x_11614) ;  /* 0x000007c000017945 */ /* 0x000fd80003800000 */
[----:B------:R-:W-:Y:S05]  /*3f50*/  @P5 BRA `(.L_x_11615) ;  /* 0x0000000400e85947 */ /* 0x000fea0003800000 */
[----:B------:R-:W1:Y:S01]  /*3f60*/  S2R R50, SR_TID.X ;  /* 0x0000000000327919 */ /* 0x000e620000002100 */
[-C--:B------:R-:W-:Y:S01]  /*3f70*/  IMAD R48, R84, R94.reuse, RZ ;  /* 0x0000005e54307224 */ /* 0x080fe200078e02ff */
[----:B------:R-:W-:Y:S01]  /*3f80*/  BSSY B2, `(.L_x_11616) ;  /* 0x000006b000027945 */ /* 0x000fe20003800000 */
[----:B------:R-:W-:-:S04]  /*3f90*/  IMAD.WIDE.U32 R96, R17, R94, R92 ;  /* 0x0000005e11607225 */ /* 0x000fc800078e005c */
[----:B------:R-:W-:Y:S01]  /*3fa0*/  IMAD R49, R17, R95, R48 ;  /* 0x0000005f11317224 */ /* 0x000fe200078e0230 */
[----:B------:R-:W-:Y:S02]  /*3fb0*/  SEL R48, R69, R102, !P0 ;  /* 0x0000006645307207 */ /* 0x000fe40004000000 */
[----:B------:R-:W-:Y:S01]  /*3fc0*/  IADD3 R106, P5, P6, R62, R96, R31 ;  /* 0x000000603e6a7210 */ /* 0x000fe20007ebe01f */
[----:B------:R-:W-:Y:S01]  /*3fd0*/  IMAD.IADD R108, R49, 0x1, R97 ;  /* 0x00000001316c7824 */ /* 0x000fe200078e0261 */
[----:B------:R-:W-:-:S04]  /*3fe0*/  SHF.R.S32.HI R49, RZ, 0x1f, R48 ;  /* 0x0000001fff317819 */ /* 0x000fc80000011430 */
[----:B------:R-:W-:Y:S02]  /*3ff0*/  LEA.HI R49, R49, R48, RZ, 0x4 ;  /* 0x0000003031317211 */ /* 0x000fe400078f20ff */
[----:B------:R-:W-:Y:S02]  /*4000*/  IADD3.X R107, R83, R108, R5, P5, P6 ;  /* 0x0000006c536b7210 */ /* 0x000fe40002fec405 */
[----:B------:R-:W-:-:S05]  /*4010*/  LEA.HI.SX32 R49, R49, R66, 0x1c ;  /* 0x0000004231317211 */ /* 0x000fca00078fe2ff */
[----:B------:R-:W-:Y:S01]  /*4020*/  IMAD.SHL.U32 R109, R49, 0x8, RZ ;  /* 0x00000008316d7824 */ /* 0x000fe200078e00ff */
[----:B------:R-:W-:-:S04]  /*4030*/  LEA R49, R18, R4, 0xd ;  /* 0x0000000412317211 */ /* 0x000fc800078e68ff */
[----:B------:R-:W-:Y:S01]  /*4040*/  LOP3.LUT R48, R74, 0x38, R109, 0xf8, !PT ;  /* 0x000000384a307812 */ /* 0x000fe200078ef86d */
[----:B------:R-:W-:Y:S02]  /*4050*/  IMAD R49, R49, 0x2, R2 ;  /* 0x0000000231317824 */ /* 0x000fe400078e0202 */
[----:B-1----:R-:W-:Y:S01]  /*4060*/  VIADD R51, R50, 0xffffff80 ;  /* 0xffffff8032337836 */ /* 0x002fe20000000000 */
[----:B------:R-:W-:-:S04]  /*4070*/  LOP3.LUT R48, R48, R71, RZ, 0x3c, !PT ;  /* 0x0000004730307212 */ /* 0x000fc800078e3cff */
        /* <DEDUP_REMOVED lines=9> */
[----:B------:R-:W-:Y:S01]  /*4110*/  SHF.R.U32.HI R115, RZ, 0x10, R37 ;  /* 0x00000010ff737819 */ /* 0x000fe20000011625 */
[----:B------:R-:W-:Y:S01]  /*4120*/  HADD2.F32 R118, -RZ, R118.H0_H0 ;  /* 0x20000076ff767230 */ /* 0x000fe20000004100 */
[--C-:B------:R-:W-:Y:S01]  /*4130*/  SHF.R.U64 R32, R32, 0x10, R33.reuse ;  /* 0x0000001020207819 */ /* 0x100fe20000001221 */
[----:B------:R-:W-:Y:S01]  /*4140*/  HADD2.F32 R116, -RZ, R116.H0_H0 ;  /* 0x20000074ff747230 */ /* 0x000fe20000004100 */
[----:B------:R-:W-:Y:S01]  /*4150*/  SHF.R.U32.HI R114, RZ, 0x10, R33 ;  /* 0x00000010ff727819 */ /* 0x000fe20000011621 */
[----:B------:R-:W-:Y:S01]  /*4160*/  HADD2.F32 R115, -RZ, R115.H0_H0 ;  /* 0x20000073ff737230 */ /* 0x000fe20000004100 */
[----:B------:R-:W-:Y:S01]  /*4170*/  SHF.R.U64 R36, R36, 0x10, R37 ;  /* 0x0000001024247819 */ /* 0x000fe20000001225 */
[--C-:B--2---:R-:W-:Y:S01]  /*4180*/  HADD2.F32 R37, -RZ, R53.reuse.H0_H0 ;  /* 0x20000035ff257230 */ /* 0x104fe20000004100 */
[----:B------:R-:W-:Y:S01]  /*4190*/  SHF.R.U64 R33, R34, 0x10, R35 ;  /* 0x0000001022217819 */ /* 0x000fe20000001223 */
[----:B------:R-:W-:Y:S01]  /*41a0*/  HADD2.F32 R53, -RZ, R53.H1_H1 ;  /* 0x30000035ff357230 */ /* 0x000fe20000004100 */
[----:B------:R-:W-:Y:S01]  /*41b0*/  SHF.R.U64 R34, R38, 0x10, R39 ;  /* 0x0000001026227819 */ /* 0x000fe20000001227 */
[--C-:B-1----:R-:W-:Y:S01]  /*41c0*/  HADD2.F32 R38, -RZ, R49.reuse.H1_H1 ;  /* 0x30000031ff267230 */ /* 0x102fe20000004100 */
[----:B------:R-:W-:Y:S01]  /*41d0*/  SHF.R.U32.HI R111, RZ, 0x10, R35 ;  /* 0x00000010ff6f7819 */ /* 0x000fe20000011623 */
[----:B------:R-:W-:-:S02]  /*41e0*/  HADD2.F32 R35, -RZ, R49.H0_H0 ;  /* 0x20000031ff237230 */ /* 0x000fc40000004100 */
[-C--:B------:R-:W-:Y:S01]  /*41f0*/  FMUL.FTZ R49, R53, R115.reuse ;  /* 0x0000007335317220 */ /* 0x080fe20000410000 */
[----:B------:R-:W-:Y:S02]  /*4200*/  HADD2.F32 R114, -RZ, R114.H0_H0 ;  /* 0x20000072ff727230 */ /* 0x000fe40000004100 */
[-C--:B------:R-:W-:Y:S01]  /*4210*/  FMUL.FTZ R120, R37, R118.reuse ;  /* 0x0000007625787220 */ /* 0x080fe20000410000 */
[C---:B------:R-:W-:Y:S01]  /*4220*/  FMUL.FTZ R122, R38.reuse, R115 ;  /* 0x00000073267a7220 */ /* 0x040fe20000410000 */
[----:B------:R-:W-:Y:S01]  /*4230*/  SHF.R.U32.HI R39, RZ, 0x10, R39 ;  /* 0x00000010ff277819 */ /* 0x000fe20000011627 */
[C---:B------:R-:W-:Y:S01]  /*4240*/  FMUL.FTZ R118, R35.reuse, R118 ;  /* 0x0000007623767220 */ /* 0x040fe20000410000 */
[----:B------:R-:W-:Y:S01]  /*4250*/  FFMA.FTZ R38, R38, R114, -R49 ;  /* 0x0000007226267223 */ /* 0x000fe20000010831 */
[----:B------:R-:W-:Y:S01]  /*4260*/  FFMA.FTZ R35, R35, R116, -R120 ;  /* 0x0000007423237223 */ /* 0x000fe20000010878 */
[----:B------:R-:W-:Y:S01]  /*4270*/  FFMA.FTZ R114, R53, R114, R122 ;  /* 0x0000007235727223 */ /* 0x000fe2000001007a */
[----:B------:R-:W-:-:S02]  /*4280*/  HADD2.F32 R120, -RZ, R113.H0_H0 ;  /* 0x20000071ff787230 */ /* 0x000fc40000004100 */
[----:B------:R-:W-:Y:S01]  /*4290*/  FFMA.FTZ R37, R37, R116, R118 ;  /* 0x0000007425257223 */ /* 0x000fe20000010076 */
[----:B------:R-:W-:Y:S01]  /*42a0*/  HADD2.F32 R53, -RZ, R55.H0_H0 ;  /* 0x20000037ff357230 */ /* 0x000fe20000004100 */
[----:B------:R-:W-:Y:S01]  /*42b0*/  F2FP.F16.F32.PACK_AB R35, R38, R35 ;  /* 0x000000232623723e */ /* 0x000fe200000000ff */
[----:B------:R-:W-:Y:S02]  /*42c0*/  HADD2.F32 R49, -RZ, R51.H0_H0 ;  /* 0x20000033ff317230 */ /* 0x000fe40000004100 */
[----:B------:R-:W-:Y:S02]  /*42d0*/  HADD2.F32 R55, -RZ, R55.H1_H1 ;  /* 0x30000037ff377230 */ /* 0x000fe40000004100 */
[-C--:B------:R-:W-:Y:S01]  /*42e0*/  FMUL.FTZ R124, R53, R120.reuse ;  /* 0x00000078357c7220 */ /* 0x080fe20000410000 */
[----:B------:R-:W-:Y:S02]  /*42f0*/  HADD2.F32 R122, -RZ, R39.H0_H0 ;  /* 0x20000027ff7a7230 */ /* 0x000fe40000004100 */
[----:B------:R-:W-:Y:S01]  /*4300*/  FMUL.FTZ R120, R49, R120 ;  /* 0x0000007831787220 */ /* 0x000fe20000410000 */
[----:B------:R-:W-:Y:S01]  /*4310*/  HADD2.F32 R116, -RZ, R113.H1_H1 ;  /* 0x30000071ff747230 */ /* 0x000fe20000004100 */
[----:B------:R-:W-:Y:S01]  /*4320*/  F2FP.F16.F32.PACK_AB R37, R114, R37 ;  /* 0x000000257225723e */ /* 0x000fe200000000ff */
[----:B------:R-:W-:-:S02]  /*4330*/  HADD2.F32 R51, -RZ, R51.H1_H1 ;  /* 0x30000033ff337230 */ /* 0x000fc40000004100 */
[----:B------:R-:W-:Y:S01]  /*4340*/  FMUL.FTZ R126, R55, R122 ;  /* 0x0000007a377e7220 */ /* 0x000fe20000410000 */
        /* <DEDUP_REMOVED lines=8> */
[----:B------:R-:W-:-:S02]  /*43d0*/  HADD2.F32 R53, -RZ, R112.H1_H1 ;  /* 0x30000070ff357230 */ /* 0x000fc40000004100 */
[----:B------:R-:W-:Y:S02]  /*43e0*/  HADD2.F32 R36, -RZ, R48.H0_H0 ;  /* 0x20000030ff247230 */ /* 0x000fe40000004100 */
[----:B------:R-:W-:Y:S02]  /*43f0*/  HADD2.F32 R52, -RZ, R52.H1_H1 ;  /* 0x30000034ff347230 */ /* 0x000fe40000004100 */
[----:B------:R-:W-:Y:S02]  /*4400*/  HADD2.F32 R112, -RZ, R112.H0_H0 ;  /* 0x20000070ff707230 */ /* 0x000fe40000004100 */
[----:B------:R-:W-:Y:S02]  /*4410*/  HADD2.F32 R48, -RZ, R48.H1_H1 ;  /* 0x30000030ff307230 */ /* 0x000fe40000004100 */
[-C--:B------:R-:W-:Y:S01]  /*4420*/  FMUL.FTZ R115, R52, R111.reuse ;  /* 0x0000006f34737220 */ /* 0x080fe20000410000 */
[----:B------:R-:W-:Y:S02]  /*4430*/  HADD2.F32 R55, -RZ, R32.H0_H0 ;  /* 0x20000020ff377230 */ /* 0x000fe40000004100 */
[-C--:B------:R-:W-:Y:S01]  /*4440*/  FMUL.FTZ R113, R51, R112.reuse ;  /* 0x0000007033717220 */ /* 0x080fe20000410000 */
[----:B------:R-:W-:Y:S01]  /*4450*/  FMUL.FTZ R112, R36, R112 ;  /* 0x0000007024707220 */ /* 0x000fe20000410000 */
[----:B------:R-:W-:Y:S01]  /*4460*/  FMUL.FTZ R111, R48, R111 ;  /* 0x0000006f306f7220 */ /* 0x000fe20000410000 */
[----:B------:R-:W-:-:S02]  /*4470*/  HADD2.F32 R33, -RZ, R33.H0_H0 ;  /* 0x20000021ff217230 */ /* 0x000fc40000004100 */
[----:B------:R-:W-:Y:S01]  /*4480*/  FFMA.FTZ R32, R36, R53, -R113 ;  /* 0x0000003524207223 */ /* 0x000fe20000010871 */
[-C--:B------:R-:W-:Y:S01]  /*4490*/  FFMA.FTZ R115, R48, R55.reuse, -R115 ;  /* 0x0000003730737223 */ /* 0x080fe20000010873 */
[----:B------:R-:W-:Y:S01]  /*44a0*/  FFMA.FTZ R111, R52, R55, R111 ;  /* 0x00000037346f7223 */ /* 0x000fe2000001006f */
[----:B------:R-:W-:Y:S01]  /*44b0*/  FFMA.FTZ R36, R51, R53, R112 ;  /* 0x0000003533247223 */ /* 0x000fe20000010070 */
[----:B------:R-:W-:Y:S02]  /*44c0*/  HADD2.F32 R55, -RZ, R34.H0_H0 ;  /* 0x20000022ff377230 */ /* 0x000fe40000004100 */
[----:B------:R-:W-:Y:S02]  /*44d0*/  HADD2.F32 R48, -RZ, R54.H0_H0 ;  /* 0x20000036ff307230 */ /* 0x000fe40000004100 */
[----:B------:R-:W-:Y:S01]  /*44e0*/  HADD2.F32 R53, -RZ, R110.H1_H1 ;  /* 0x3000006eff357230 */ /* 0x000fe20000004100 */
        /* <DEDUP_REMOVED lines=8> */
[----:B------:R-:W-:Y:S02]  /*4570*/  FMUL.FTZ R55, R50, R55 ;  /* 0x0000003732377220 */ /* 0x000fe40000410000 */
[-C--:B------:R-:W-:Y:S01]  /*4580*/  FFMA.FTZ R53, R48, R51.reuse, R53 ;  /* 0x0000003330357223 */ /* 0x080fe20000010035 */
[----:B------:R-:W-:Y:S01]  /*4590*/  FFMA.FTZ R113, R34, R51, -R113 ;  /* 0x0000003322717223 */ /* 0x000fe20000010871 */
[-C--:B------:R-:W-:Y:S01]  /*45a0*/  FFMA.FTZ R54, R54, R33.reuse, R55 ;  /* 0x0000002136367223 */ /* 0x080fe20000010037 */
[----:B------:R-:W-:Y:S01]  /*45b0*/  FFMA.FTZ R50, R50, R33, -R117 ;  /* 0x0000002132327223 */ /* 0x000fe20000010875 */
[----:B------:R-:W-:Y:S01]  /*45c0*/  F2FP.F16.F32.PACK_AB R55, R118, R49 ;  /* 0x000000317637723e */ /* 0x000fe200000000ff */
[----:B------:R-:W-:Y:S01]  /*45d0*/  IMAD.MOV.U32 R49, RZ, RZ, R35 ;  /* 0x000000ffff317224 */ /* 0x000fe200078e0023 */
[----:B------:R-:W-:-:S02]  /*45e0*/  F2FP.F16.F32.PACK_AB R51, R116, R39 ;  /* 0x000000277433723e */ /* 0x000fc400000000ff */
[----:B------:R-:W-:Y:S01]  /*45f0*/  F2FP.F16.F32.PACK_AB R54, R54, R53 ;  /* 0x000000353636723e */ /* 0x000fe200000000ff */
[----:B------:R-:W-:Y:S01]  /*4600*/  IMAD.MOV.U32 R53, RZ, RZ, R37 ;  /* 0x000000ffff357224 */ /* 0x000fe200078e0025 */
[----:B------:R-:W-:Y:S02]  /*4610*/  F2FP.F16.F32.PACK_AB R48, R115, R32 ;  /* 0x000000207330723e */ /* 0x000fe400000000ff */
[----:B------:R-:W-:-:S07]  /*4620*/  F2FP.F16.F32.PACK_AB R50, R50, R113 ;  /* 0x000000713232723e */ /* 0x000fce00000000ff */
.L_x_11617:
[----:B------:R-:W-:Y:S05]  /*4630*/  BSYNC B2 ;  /* 0x0000000000027941 */ /* 0x000fea0003800000 */
.L_x_11616:
[----:B------:R-:W-:Y:S02]  /*4640*/  ISETP.GE.AND P5, PT, R109, R100, PT ;  /* 0x000000646d00720c */ /* 0x000fe40003fa6270 */
[----:B------:R-:W-:-:S11]  /*4650*/  P2R R33, PR, RZ, 0x1 ;  /* 0x00000001ff217803 */ /* 0x000fd60000000000 */
[--C-:B------:R-:W-:Y:S02]  /*4660*/  @!P5 SHF.R.S32.HI R32, RZ, 0x1f, R109.reuse ;  /* 0x0000001fff20d819 */ /* 0x100fe4000001146d */
[----:B------:R-:W-:-:S04]  /*4670*/  @!P5 IADD3 R96, P0, P6, R62, R96, R109 ;  /* 0x000000603e60d210 */ /* 0x000fc80007e1e06d */
[----:B------:R-:W-:Y:S02]  /*4680*/  @!P5 IADD3.X R108, R83, R108, R32, P0, P6 ;  /* 0x0000006c536cd210 */ /* 0x000fe400007ec420 */
[CC--:B------:R-:W-:Y:S02]  /*4690*/  LEA R32, P6, R106.reuse, R88.reuse, 0x1 ;  /* 0x000000586a207211 */ /* 0x0c0fe400078c08ff */
[----:B------:R-:W-:Y:S02]  /*46a0*/  ISETP.NE.AND P0, PT, R33, RZ, PT ;  /* 0x000000ff2100720c */ /* 0x000fe40003f05270 */
[----:B------:R-:W-:Y:S02]  /*46b0*/  LEA.HI.X R33, R106, R89, R107, 0x1, P6 ;  /* 0x000000596a217211 */ /* 0x000fe400030f0c6b */
[----:B------:R-:W-:-:S03]  /*46c0*/  @!P5 LEA R34, P6, R96, R88, 0x1 ;  /* 0x000000586022d211 */ /* 0x000fc600078c08ff */
[----:B-1----:R1:W-:Y:S01]  /*46d0*/  STG.E.128 desc[UR38][R32.64], R48 ;  /* 0x0000003020007986 */ /* 0x0023e2000c101d26 */
[----:B------:R-:W-:-:S05]  /*46e0*/  @!P5 LEA.HI.X R35, R96, R89, R108, 0x1, P6 ;  /* 0x000000596023d211 */ /* 0x000fca00030f0c6c */
[----:B--2---:R1:W-:Y:S04]  /*46f0*/  @!P5 STG.E.128 desc[UR38][R34.64], R52 ;  /* 0x000000342200d986 */ /* 0x0043e8000c101d26 */
.L_x_11615:
[----:B------:R-:W-:Y:S05]  /*4700*/  BSYNC B1 ;  /* 0x0000000000017941 */ /* 0x000fea0003800000 */
.L_x_11614:
[----:B-1----:R-:W-:Y:S02]  /*4710*/  VIADD R33, R17, 0x60 ;  /* 0x0000006011217836 */ /* 0x002fe40000000000 */
[-C--:B------:R-:W-:Y:S02]  /*4720*/  IMAD R32, R73, R94.reuse, RZ ;  /* 0x0000005e49207224 */ /* 0x080fe400078e02ff */
[C---:B------:R-:W-:Y:S01]  /*4730*/  IMAD.WIDE.U32 R92, R33.reuse, R94, R92 ;  /* 0x0000005e215c7225 */ /* 0x040fe200078e005c */
[----:B------:R-:W-:-:S03]  /*4740*/  ISETP.GE.OR P5, PT, R33, R91, P1 ;  /* 0x0000005b2100720c */ /* 0x000fc60000fa6670 */
[----:B------:R-:W-:-:S10]  /*4750*/  IMAD R95, R33, R95, R32 ;  /* 0x0000005f215f7224 */ /* 0x000fd400078e0220 */
[----:B------:R-:W-:Y:S05]  /*4760*/  @P5 BRA `(.L_x_11602) ;  /* 0x0000000800505947 */ /* 0x000fea0003800000 */
[----:B------:R-:W2:Y:S01]  /*4770*/  LDL R34, [R1+0x28] ;  /* 0x0000280001227983 */ /* 0x000ea20000100800 */
[----:B------:R-:W-:Y:S01]  /*4780*/  IMAD.IADD R50, R93, 0x1, R95 ;  /* 0x000000015d327824 */ /* 0x000fe200078e025f */
[----:B------:R-:W-:Y:S01]  /*4790*/  IADD3 R32, P5, P6, R62, R92, R31 ;  /* 0x0000005c3e207210 */ /* 0x000fe20007ebe01f */
[----:B------:R-:W-:Y:S01]  /*47a0*/  BSSY B1, `(.L_x_11618) ;  /* 0x000006a000017945 */ /* 0x000fe20003800000 */
[----:B------:R-:W-:Y:S02]  /*47b0*/  SEL R102, R69, R102, !P0 ;  /* 0x0000006645667207 */ /* 0x000fe40004000000 */
[----:B------:R-:W-:Y:S02]  /*47c0*/  IADD3.X R33, R83, R50, R5, P5, P6 ;  /* 0x0000003253217210 */ /* 0x000fe40002fec405 */
[----:B------:R-:W-:-:S04]  /*47d0*/  LEA R48, P5, R32, R88, 0x1 ;  /* 0x0000005820307211 */ /* 0x000fc800078a08ff */
[----:B------:R-:W-:Y:S02]  /*47e0*/  LEA.HI.X R49, R32, R89, R33, 0x1, P5 ;  /* 0x0000005920317211 */ /* 0x000fe400028f0c21 */
[----:B------:R-:W-:-:S04]  /*47f0*/  SHF.R.S32.HI R33, RZ, 0x1f, R102 ;  /* 0x0000001fff217819 */ /* 0x000fc80000011466 */
[----:B------:R-:W-:-:S04]  /*4800*/  LEA.HI R33, R33, R102, RZ, 0x4 ;  /* 0x0000006621217211 */ /* 0x000fc800078f20ff */
[----:B------:R-:W-:-:S05]  /*4810*/  LEA.HI.SX32 R33, R33, R66, 0x1c ;  /* 0x0000004221217211 */ /* 0x000fca00078fe2ff */
[----:B------:R-:W-:Y:S02]  /*4820*/  IMAD.SHL.U32 R51, R33, 0x8, RZ ;  /* 0x0000000821337824 */ /* 0x000fe400078e00ff */
[----:B------:R-:W-:-:S03]  /*4830*/  IMAD R33, R18, 0x2000, R3 ;  /* 0x0000200012217824 */ /* 0x000fc600078e0203 */
[----:B------:R-:W-:Y:S01]  /*4840*/  LOP3.LUT R32, R70, 0x38, R51, 0xf8, !PT ;  /* 0x0000003846207812 */ /* 0x000fe200078ef833 */
[----:B------:R-:W-:-:S03]  /*4850*/  IMAD R33, R33, 0x2, R2 ;  /* 0x0000000221217824 */ /* 0x000fc600078e0202 */
[----:B------:R-:W-:-:S05]  /*4860*/  LOP3.LUT R32, R32, R99, RZ, 0x3c, !PT ;  /* 0x0000006320207212 */ /* 0x000fca00078e3cff */
[----:B--2---:R-:W-:-:S04]  /*4870*/  IMAD.IADD R35, R34, 0x1, R32 ;  /* 0x0000000122237824 */ /* 0x004fc800078e0220 */
[----:B------:R-:W-:-:S04]  /*4880*/  IMAD R35, R18, 0x2000, R35 ;  /* 0x0000200012237824 */ /* 0x000fc800078e0223 */
[----:B------:R-:W-:Y:S02]  /*4890*/  IMAD R36, R35, 0x2, R2 ;  /* 0x0000000223247824 */ /* 0x000fe400078e0202 */
[----:B------:R-:W1:Y:S04]  /*48a0*/  LDS.128 R32, [R33+0xe400] ;  /* 0x00e4000021207984 */ /* 0x000e680000000c00 */
[----:B------:R-:W2:Y:S01]  /*48b0*/  LDS.128 R36, [R36+0xe400] ;  /* 0x00e4000024247984 */ /* 0x000ea20000000c00 */
[----:B------:R-:W-:Y:S05]  /*48c0*/  @P4 BRA `(.L_x_11619) ;  /* 0x00000004005c4947 */ /* 0x000fea0003800000 */
[----:B------:R-:W-:Y:S02]  /*48d0*/  SHF.R.U64 R52, R40, 0x10, R41 ;  /* 0x0000001028347819 */ /* 0x000fe40000001229 */
[----:B------:R-:W-:Y:S01]  /*48e0*/  SHF.R.U64 R40, R42, 0x10, R43 ;  /* 0x000000102a287819 */ /* 0x000fe2000000122b */
[----:B-1----:R-:W-:Y:S01]  /*48f0*/  IMAD.MOV.U32 R42, RZ, RZ, R32 ;  /* 0x000000ffff2a7224 */ /* 0x002fe200078e0020 */
[----:B------:R-:W-:Y:S01]  /*4900*/  SHF.R.U32.HI R54, RZ, 0x10, R45 ;  /* 0x00000010ff367819 */ /* 0x000fe2000001162d */
[----:B--2---:R-:W-:Y:S01]  /*4910*/  IMAD.MOV.U32 R32, RZ, RZ, R37 ;  /* 0x000000ffff207224 */ /* 0x004fe200078e0025 */
[----:B------:R-:W-:Y:S01]  /*4920*/  SHF.R.U32.HI R53, RZ, 0x10, R41 ;  /* 0x00000010ff357819 */ /* 0x000fe20000011629 */
[----:B------:R-:W-:Y:S01]  /*4930*/  IMAD.MOV.U32 R37, RZ, RZ, R35 ;  /* 0x000000ffff257224 */ /* 0x000fe200078e0023 */
[----:B------:R-:W-:Y:S01]  /*4940*/  SHF.R.U64 R44, R44, 0x10, R45 ;  /* 0x000000102c2c7819 */ /* 0x000fe2000000122d */
[----:B------:R-:W-:Y:S01]  /*4950*/  HADD2.F32 R54, -RZ, R54.H0_H0 ;  /* 0x20000036ff367230 */ /* 0x000fe20000004100 */
[----:B------:R-:W-:Y:S01]  /*4960*/  SHF.R.U32.HI R95, RZ, 0x10, R43 ;  /* 0x00000010ff5f7819 */ /* 0x000fe2000001162b */
[----:B------:R-:W-:Y:S01]  /*4970*/  IMAD.MOV.U32 R43, RZ, RZ, R36 ;  /* 0x000000ffff2b7224 */ /* 0x000fe200078e0024 */
[--C-:B------:R-:W-:Y:S01]  /*4980*/  SHF.R.U64 R41, R46, 0x10, R47.reuse ;  /* 0x000000102e297819 */ /* 0x100fe2000000122f */
[----:B------:R-:W-:Y:S01]  /*4990*/  HADD2.F32 R36, -RZ, R32.H0_H0 ;  /* 0x20000020ff247230 */ /* 0x000fe20000004100 */
[----:B------:R-:W-:Y:S01]  /*49a0*/  SHF.R.U32.HI R55, RZ, 0x10, R47 ;  /* 0x00000010ff377819 */ /* 0x000fe2000001162f */
[--C-:B------:R-:W-:Y:S01]  /*49b0*/  HADD2.F32 R47, -RZ, R105.reuse.H0_H0 ;  /* 0x20000069ff2f7230 */ /* 0x100fe20000004100 */
[----:B------:R-:W-:Y:S01]  /*49c0*/  MOV R45, R39 ;  /* 0x00000027002d7202 */ /* 0x000fe20000000f00 */
[----:B------:R-:W-:-:S02]  /*49d0*/  HADD2.F32 R105, -RZ, R105.H1_H1 ;  /* 0x30000069ff697230 */ /* 0x000fc40000004100 */
[----:B------:R-:W-:Y:S02]  /*49e0*/  HADD2.F32 R39, -RZ, R32.H1_H1 ;  /* 0x30000020ff277230 */ /* 0x000fe40000004100 */
[--C-:B------:R-:W-:Y:S02]  /*49f0*/  HADD2.F32 R32, -RZ, R33.reuse.H0_H0 ;  /* 0x20000021ff207230 */ /* 0x100fe40000004100 */
[----:B------:R-:W-:Y:S02]  /*4a00*/  HADD2.F32 R35, -RZ, R33.H1_H1 ;  /* 0x30000021ff237230 */ /* 0x000fe40000004100 */
[-C--:B------:R-:W-:Y:S01]  /*4a10*/  FMUL.FTZ R33, R36, R105.reuse ;  /* 0x0000006924217220 */ /* 0x080fe20000410000 */
[----:B------:R-:W-:Y:S02]  /*4a20*/  HADD2.F32 R46, -RZ, R53.H0_H0 ;  /* 0x20000035ff2e7230 */ /* 0x000fe40000004100 */
[C---:B------:R-:W-:Y:S01]  /*4a30*/  FMUL.FTZ R105, R32.reuse, R105 ;  /* 0x0000006920697220 */ /* 0x040fe20000410000 */
        /* <DEDUP_REMOVED lines=11> */
[----:B------:R-:W-:Y:S01]  /*4af0*/  FMUL.FTZ R96, R46, R53 ;  /* 0x000000352e607220 */ /* 0x000fe20000410000 */
[----:B------:R-:W-:Y:S02]  /*4b00*/  HADD2.F32 R47, -RZ, R101.H1_H1 ;  /* 0x30000065ff2f7230 */ /* 0x000fe40000004100 */
[--C-:B------:R-:W-:Y:S02]  /*4b10*/  HADD2.F32 R39, -RZ, R37.reuse.H0_H0 ;  /* 0x20000025ff277230 */ /* 0x100fe40000004100 */
[----:B------:R-:W-:Y:S01]  /*4b20*/  FMUL.FTZ R102, R45, R94 ;  /* 0x0000005e2d667220 */ /* 0x000fe20000410000 */
[----:B------:R-:W-:-:S02]  /*4b30*/  HADD2.F32 R37, -RZ, R37.H1_H1 ;  /* 0x30000025ff257230 */ /* 0x000fc40000004100 */
[----:B------:R-:W-:Y:S02]  /*4b40*/  HADD2.F32 R54, -RZ, R95.H0_H0 ;  /* 0x2000005fff367230 */ /* 0x000fe40000004100 */
[C---:B------:R-:W-:Y:S01]  /*4b50*/  FMUL.FTZ R53, R39.reuse, R53 ;  /* 0x0000003527357220 */ /* 0x040fe20000410000 */
[-C--:B------:R-:W-:Y:S01]  /*4b60*/  FFMA.FTZ R96, R39, R47.reuse, -R96 ;  /* 0x0000002f27607223 */ /* 0x080fe20000010860 */
[C---:B------:R-:W-:Y:S01]  /*4b70*/  FMUL.FTZ R94, R37.reuse, R94 ;  /* 0x0000005e255e7220 */ /* 0x040fe20000410000 */
[----:B------:R-:W-:Y:S02]  /*4b80*/  HADD2.F32 R104, -RZ, R104.H0_H0 ;  /* 0x20000068ff687230 */ /* 0x000fe40000004100 */
[----:B------:R-:W-:Y:S01]  /*4b90*/  FFMA.FTZ R95, R37, R54, -R102 ;  /* 0x00000036255f7223 */ /* 0x000fe20000010866 */
[----:B------:R-:W-:Y:S02]  /*4ba0*/  HADD2.F32 R39, -RZ, R43.H0_H0 ;  /* 0x2000002bff277230 */ /* 0x000fe40000004100 */
[----:B------:R-:W-:Y:S01]  /*4bb0*/  FFMA.FTZ R55, R46, R47, R53 ;  /* 0x0000002f2e377223 */ /* 0x000fe20000010035 */
[----:B------:R-:W-:-:S02]  /*4bc0*/  HADD2.F32 R44, -RZ, R44.H0_H0 ;  /* 0x2000002cff2c7230 */ /* 0x000fc40000004100 */
[----:B------:R-:W-:Y:S01]  /*4bd0*/  FFMA.FTZ R94, R45, R54, R94 ;  /* 0x000000362d5e7223 */ /* 0x000fe2000001005e */
[--C-:B------:R-:W-:Y:S02]  /*4be0*/  HADD2.F32 R37, -RZ, R42.reuse.H0_H0 ;  /* 0x2000002aff257230 */ /* 0x100fe40000004100 */
[----:B------:R-:W-:Y:S01]  /*4bf0*/  FMUL.FTZ R54, R39, R104 ;  /* 0x0000006827367220 */ /* 0x000fe20000410000 */
        /* <DEDUP_REMOVED lines=8> */
[-C--:B------:R-:W-:Y:S01]  /*4c80*/  FFMA.FTZ R104, R39, R46.reuse, R104 ;  /* 0x0000002e27687223 */ /* 0x080fe20000010068 */
[----:B------:R-:W-:Y:S02]  /*4c90*/  FFMA.FTZ R54, R37, R46, -R54 ;  /* 0x0000002e25367223 */ /* 0x000fe40000010836 */
[-C--:B------:R-:W-:Y:S01]  /*4ca0*/  FFMA.FTZ R47, R43, R52.reuse, R44 ;  /* 0x000000342b2f7223 */ /* 0x080fe2000001002c */
[----:B------:R-:W-:Y:S02]  /*4cb0*/  HADD2.F32 R39, -RZ, R38.H0_H0 ;  /* 0x20000026ff277230 */ /* 0x000fe40000004100 */
[----:B------:R-:W-:Y:S01]  /*4cc0*/  FFMA.FTZ R45, R42, R52, -R45 ;  /* 0x000000342a2d7223 */ /* 0x000fe2000001082d */
[----:B------:R-:W-:Y:S02]  /*4cd0*/  HADD2.F32 R44, -RZ, R103.H1_H1 ;  /* 0x30000067ff2c7230 */ /* 0x000fe40000004100 */
        /* <DEDUP_REMOVED lines=22> */
.L_x_11619:
[----:B------:R-:W-:Y:S05]  /*4e40*/  BSYNC B1 ;  /* 0x0000000000017941 */ /* 0x000fea0003800000 */
.L_x_11618:
        /* <DEDUP_REMOVED lines=10> */
.L_x_11585:
[----:B------:R-:W-:-:S06]  /*4ef0*/  UISETP.NE.AND UP0, UPT, UR37, 0x3, UPT ;  /* 0x000000032500788c */ /* 0x000fcc000bf05270 */
[----:B------:R-:W-:-:S13]  /*4f00*/  PLOP3.LUT P3, PT, PT, PT, UP0, 0x80, 0x0 ;  /* 0x000000000000781c */ /* 0x000fda0003f6f008 */
[----:B------:R-:W-:Y:S05]  /*4f10*/  @!P3 BRA `(.L_x_11620) ;  /* 0x000000000004b947 */ /* 0x000fea0003800000 */
[----:B------:R-:W-:Y:S01]  /*4f20*/  BPT.TRAP 0x1 ;  /* 0x000000040000795c */ /* 0x000fe20000300000 */
.L_x_11620:
[----:B------:R-:W2:Y:S01]  /*4f30*/  LDL R32, [R1] ;  /* 0x0000000001207983 */ /* 0x000ea20000100800 */
[----:B------:R-:W-:Y:S01]  /*4f40*/  IMAD R86, R18, 0x8, R2 ;  /* 0x0000000812567824 */ /* 0x000fe200078e0202 */
[----:B------:R-:W-:Y:S01]  /*4f50*/  BSSY B1, `(.L_x_11621) ;  /* 0x0000006000017945 */ /* 0x000fe20003800000 */
[----:B------:R-:W-:-:S05]  /*4f60*/  IMAD R91, R25, -0x80, R30 ;  /* 0xffffff80195b7824 */ /* 0x000fca00078e021e */
[----:B------:R-:W-:Y:S02]  /*4f70*/  VIMNMX R91, R91, 0x80, PT ;  /* 0x000000805b5b7848 */ /* 0x000fe40003fe0100 */
[----:B--2---:R-:W-:-:S04]  /*4f80*/  SHF.L.U32 R98, R32, 0x1f, RZ ;  /* 0x0000001f20627819 */ /* 0x004fc800000006ff */
[----:B------:R-:W0:Y:S02]  /*4f90*/  SYNCS.PHASECHK.TRANS64.TRYWAIT P4, [R86+URZ+0x16890], R98 ;  /* 0x01689062560075a7 */ /* 0x000e24000808017f */
[----:B0-----:R-:W-:Y:S05]  /*4fa0*/  @!P4 BRA `(.L_x_11622) ;  /* 0x0000018c0030c947 */ /* 0x001fea0003800000 */
.L_x_11902:
[----:B------:R-:W-:Y:S05]  /*4fb0*/  BSYNC B1 ;  /* 0x0000000000017941 */ /* 0x000fea0003800000 */
.L_x_11621:
[----:B------:R-:W-:Y:S01]  /*4fc0*/  ISETP.GE.AND P4, PT, R17, R91, PT ;  /* 0x0000005b1100720c */ /* 0x000fe20003f86270 */
[----:B------:R-:W-:-:S12]  /*4fd0*/  BSSY B1, `(.L_x_11623) ;  /* 0x0000006000017945 */ /* 0x000fd80003800000 */
[----:B------:R-:W-:Y:S05]  /*4fe0*/  @P4 BRA `(.L_x_11624) ;  /* 0x0000000000104947 */ /* 0x000fea0003800000 */
[----:B------:R-:W1:Y:S04]  /*4ff0*/  @!P1 LDS.128 R32, [R90+0xe000] ;  /* 0x00e000005a209984 */ /* 0x000e680000000c00 */
[----:B------:R-:W2:Y:S04]  /*5000*/  @!P2 LDS.128 R36, [R87+0xe000] ;  /* 0x00e000005724a984 */ /* 0x000ea80000000c00 */
[----:B-1----:R1:W-:Y:S04]  /*5010*/  @!P1 STG.E.128 desc[UR38][R42.64], R32 ;  /* 0x000000202a009986 */ /* 0x0023e8000c101d26 */
[----:B--2---:R1:W-:Y:S02]  /*5020*/  @!P2 STG.E.128 desc[UR38][R42.64+0x40], R36 ;  /* 0x000040242a00a986 */ /* 0x0043e4000c101d26 */
.L_x_11624:
[----:B------:R-:W-:Y:S05]  /*5030*/  BSYNC B1 ;  /* 0x0000000000017941 */ /* 0x000fea0003800000 */
.L_x_11623:
[----:B-1----:R-:W-:-:S05]  /*5040*/  VIADD R32, R17, 0x60 ;  /* 0x0000006011207836 */ /* 0x002fca0000000000 */
[----:B------:R-:W-:-:S13]  /*5050*/  ISETP.GE.AND P4, PT, R32, R91, PT ;  /* 0x0000005b2000720c */ /* 0x000fda0003f86270 */
[----:B------:R-:W-:Y:S05]  /*5060*/  @P4 BRA `(.L_x_11602) ;  /* 0x0000000000104947 */ /* 0x000fea0003800000 */
[----:B------:R-:W1:Y:S04]  /*5070*/  @!P1 LDS.128 R32, [R90+0x11000] ;  /* 0x011000005a209984 */ /* 0x000e680000000c00 */
[----:B------:R-:W2:Y:S04]  /*5080*/  @!P2 LDS.128 R36, [R87+0x11000] ;  /* 0x011000005724a984 */ /* 0x000ea80000000c00 */
[----:B-1----:R1:W-:Y:S04]  /*5090*/  @!P1 STG.E.128 desc[UR38][R40.64], R32 ;  /* 0x0000002028009986 */ /* 0x0023e8000c101d26 */
[----:B--2---:R1:W-:Y:S02]  /*50a0*/  @!P2 STG.E.128 desc[UR38][R40.64+0x40], R36 ;  /* 0x000040242800a986 */ /* 0x0043e4000c101d26 */
.L_x_11602:
[----:B------:R-:W-:Y:S05]  /*50b0*/  BSYNC B0 ;  /* 0x0000000000007941 */ /* 0x000fea0003800000 */
.L_x_11584:
        /* <DEDUP_REMOVED lines=17> */
.L_x_11626:
[----:B------:R-:W-:Y:S05]  /*51d0*/  BSYNC B0 ;  /* 0x0000000000007941 */ /* 0x000fea0003800000 */
.L_x_11625:
[----:B------:R-:W2:Y:S01]  /*51e0*/  SYNCS.PHASECHK.TRANS64.TRYWAIT P3, [R86+URZ+0x168b0], R98 ;  /* 0x0168b062560075a7 */ /* 0x000ea2000806017f */
[----:B------:R-:W-:Y:S01]  /*51f0*/  ULDC UR40, c[0x0][0x2e4] ;  /* 0x0000b90000287ab9 */ /* 0x000fe20000000800 */
[----:B------:R-:W-:Y:S01]  /*5200*/  ULDC.64 UR44, c[0x0][0x318] ;  /* 0x0000c600002c7ab9 */ /* 0x000fe20000000a00 */
[----:B------:R-:W-:Y:S01]  /*5210*/  ULDC.64 UR42, c[0x0][0x308] ;  /* 0x0000c200002a7ab9 */ /* 0x000fe20000000a00 */
[----:B------:R-:W-:Y:S01]  /*5220*/  BSSY B0, `(.L_x_11627) ;  /* 0x0000003000007945 */ /* 0x000fe20003800000 */
[----:B------:R-:W-:-:S03]  /*5230*/  IMAD.WIDE R36, R25, 0x80, R10 ;  /* 0x0000008019247825 */ /* 0x000fc600078e020a */
[----:B--2---:R-:W-:Y:S05]  /*5240*/  @!P3 BRA `(.L_x_11628) ;  /* 0x00000188009cb947 */ /* 0x004fea0003800000 */
.L_x_11903:
[----:B------:R-:W-:Y:S05]  /*5250*/  BSYNC B0 ;  /* 0x0000000000007941 */ /* 0x000fea0003800000 */
.L_x_11627:
[----:B------:R-:W-:Y:S01]  /*5260*/  ISETP.GE.AND P3, PT, R17, R91, PT ;  /* 0x0000005b1100720c */ /* 0x000fe20003f66270 */
[----:B------:R-:W-:-:S12]  /*5270*/  BSSY B0, `(.L_x_11629) ;  /* 0x0000010000007945 */ /* 0x000fd80003800000 */
        /* <DEDUP_REMOVED lines=10> */
[----:B------:R-:W1:Y:S04]  /*5320*/  @!P3 LDS.128 R32, [R90] ;  /* 0x000000005a20b984 */ /* 0x000e680000000c00 */
[----:B-1----:R-:W-:Y:S01]  /*5330*/  @!P3 STG.E.128 desc[UR38][R38.64], R32 ;  /* 0x000000202600b986 */ /* 0x002fe2000c101d26 */
[----:B------:R-:W-:-:S13]  /*5340*/  ISETP.GE.AND P3, PT, R68, UR40, PT ;  /* 0x0000002844007c0c */ /* 0x000fda000bf66270 */
[----:B------:R-:W1:Y:S04]  /*5350*/  @!P3 LDS.128 R32, [R87] ;  /* 0x000000005720b984 */ /* 0x000e680000000c00 */
[----:B-1----:R3:W-:Y:S02]  /*5360*/  @!P3 STG.E.128 desc[UR38][R38.64+0x40], R32 ;  /* 0x000040202600b986 */ /* 0x0027e4000c101d26 */
.L_x_11630:
[----:B------:R-:W-:Y:S05]  /*5370*/  BSYNC B0 ;  /* 0x0000000000007941 */ /* 0x000fea0003800000 */
.L_x_11629:
[----:B-1-3--:R-:W-:Y:S01]  /*5380*/  VIADD R32, R17, 0x60 ;  /* 0x0000006011207836 */ /* 0x00afe20000000000 */
[----:B------:R-:W-:Y:S04]  /*5390*/  BSSY B0, `(.L_x_11631) ;  /* 0x0000013000007945 */ /* 0x000fe80003800000 */
[----:B------:R-:W-:-:S13]  /*53a0*/  ISETP.GE.AND P3, PT, R32, R91, PT ;  /* 0x0000005b2000720c */ /* 0x000fda0003f66270 */
[----:B------:R-:W-:Y:S05]  /*53b0*/  @P3 BRA `(.L_x_11632) ;  /* 0x0000000000403947 */ /* 0x000fea0003800000 */
[----:B------:R-:W-:Y:S01]  /*53c0*/  IADD3 R35, P3, R36, 0x60, RZ ;  /* 0x0000006024237810 */ /* 0x000fe20007f7e0ff */
        /* <DEDUP_REMOVED lines=15> */
.L_x_11632:
[----:B------:R-:W-:Y:S05]  /*54c0*/  BSYNC B0 ;  /* 0x0000000000007941 */ /* 0x000fea0003800000 */
.L_x_11631:
[----:B-1----:R-:W3:Y:S01]  /*54d0*/  LDL.LU R33, [R1] ;  /* 0x0000000001217983 */ /* 0x002ee20000300800 */
[----:B------:R-:W-:Y:S01]  /*54e0*/  VIADD R18, R18, 0x1 ;  /* 0x0000000112127836 */ /* 0x000fe20000000000 */
[----:B------:R-:W-:Y:S01]  /*54f0*/  LOP3.LUT P5, RZ, R22, 0x2, RZ, 0xc0, !PT ;  /* 0x0000000216ff7812 */ /* 0x000fe200078ac0ff */
        /* <DEDUP_REMOVED lines=10> */
[----:B------:R-:W-:Y:S02]  /*55a0*/  SEL R32, RZ, 0x1, P3 ;  /* 0x00000001ff207807 */ /* 0x000fe40001800000 */
[----:B------:R-:W-:Y:S01]  /*55b0*/  SEL R18, R18, RZ, P3 ;  /* 0x000000ff12127207 */ /* 0x000fe20001800000 */
[----:B------:R0:W-:Y:S01]  /*55c0*/  @!P4 SYNCS.ARRIVE.TRANS64.RED.A1T0 RZ, [R86+URZ], RZ ;  /* 0x000000ff56ffc9a7 */ /* 0x0001e2000810043f */
[----:B---3--:R-:W-:-:S05]  /*55d0*/  LOP3.LUT R33, R33, R32, RZ, 0x3c, !PT ;  /* 0x0000002021217212 */ /* 0x008fca00078e3cff */
[----:B------:R0:W-:Y:S01]  /*55e0*/  STL [R1], R33 ;  /* 0x0000002101007387 */ /* 0x0001e20000100800 */
[----:B------:R-:W-:Y:S05]  /*55f0*/  @P5 BRA `(.L_x_11633) ;  /* 0xffffffcc00585947 */ /* 0x000fea000383ffff */
[----:B0-----:R-:W0:Y:S01]  /*5600*/  S2R R33, SR_TID.X ;  /* 0x0000000000217919 */ /* 0x001e220000002100 */
[----:B------:R-:W-:Y:S02]  /*5610*/  PLOP3.LUT P0, PT, PT, PT, PT, 0x8, 0x0 ;  /* 0x000000000000781c */ /* 0x000fe40003f0e170 */
[----:B0-----:R-:W-:-:S04]  /*5620*/  SHF.R.U32.HI R33, RZ, 0x7, R33 ;  /* 0x00000007ff217819 */ /* 0x001fc80000011621 */
[----:B------:R-:W-:-:S13]  /*5630*/  ISETP.NE.AND P5, PT, R33, 0x1, PT ;  /* 0x000000012100780c */ /* 0x000fda0003fa5270 */
[----:B------:R-:W-:Y:S06]  /*5640*/  @!P5 BAR.ARV 0x9, 0x100 ;  /* 0x024400000000db1d */ /* 0x000fec0000002000 */
.L_x_11579:
[----:B------:R-:W1:Y:S02]  /*5650*/  LDC.64 R4, c[0x0][0x9e0] ;  /* 0x00027800ff047b82 */ /* 0x000e640000000a00 */
[----:B-1----:R-:W-:Y:S01]  /*5660*/  ISETP.GE.AND P1, PT, R5, 0x1, PT ;  /* 0x000000010500780c */ /* 0x002fe20003f26270 */
[----:B------:R-:W-:-:S12]  /*5670*/  @P0 BRA `(.L_x_11634) ;  /* 0x00000000000c0947 */ /* 0x000fd80003800000 */
[----:B------:R-:W1:Y:S01]  /*5680*/  FENCE.VIEW.ASYNC.G ;  /* 0x00000000000073c6 */ /* 0x000e620000000100 */
[----:B------:R-:W-:Y:S05]  /*5690*/  WARPSYNC.ALL ;  /* 0x0000000000007948 */ /* 0x000fea0003800000 */
[----:B-1----:R-:W-:Y:S06]  /*56a0*/  BAR.ARV 0xc, 0x1a0 ;  /* 0x0306800000007b1d */ /* 0x002fec0000002000 */
.L_x_11634:
        /* <DEDUP_REMOVED lines=13> */
.L_x_11637:
[----:B------:R-:W-:-:S13]  /*5780*/  ISETP.NE.AND P0, PT, R5, 0x1, PT ;  /* 0x000000010500780c */ /* 0x000fda0003f05270 */
[----:B------:R-:W1:Y:S02]  /*5790*/  @P0 LDC.64 R6, c[0x0][0x9e8] ;  /* 0x00027a00ff060b82 */ /* 0x000e640000000a00 */
[----:B-1----:R-:W-:-:S05]  /*57a0*/  @P0 IMAD.HI.U32 R4, R3, R6, RZ ;  /* 0x0000000603040227 */ /* 0x002fca00078e00ff */
[----:B------:R-:W-:-:S07]  /*57b0*/  @P0 SHF.R.U32.HI R3, RZ, R7, R4 ;  /* 0x00000007ff030219 */ /* 0x000fce0000011604 */
.L_x_11638:
[----:B------:R-:W-:Y:S05]  /*57c0*/  BSYNC B0 ;  /* 0x0000000000007941 */ /* 0x000fea0003800000 */
.L_x_11636:
[----:B------:R-:W-:-:S05]  /*57d0*/  IMAD R3, R3, R5, R5 ;  /* 0x0000000503037224 */ /* 0x000fca00078e0205 */
[----:B------:R-:W-:-:S07]  /*57e0*/  VIMNMX R0, R0, R3, PT ;  /* 0x0000000300007248 */ /* 0x000fce0003fe0100 */
.L_x_11635:
        /* <DEDUP_REMOVED lines=18> */
.L_x_11641:
[----:B------:R-:W-:-:S13]  /*5910*/  ISETP.NE.AND P0, PT, R5, 0x1, PT ;  /* 0x000000010500780c */ /* 0x000fda0003f05270 */
[----:B------:R-:W1:Y:S02]  /*5920*/  @P0 LDC.64 R6, c[0x0][0x9e8] ;  /* 0x00027a00ff060b82 */ /* 0x000e640000000a00 */
[----:B-1----:R-:W-:-:S05]  /*5930*/  @P0 IMAD.HI.U32 R6, R27, R6, RZ ;  /* 0x000000061b060227 */ /* 0x002fca00078e00ff */
[----:B------:R-:W-:-:S07]  /*5940*/  @P0 SHF.R.U32.HI R27, RZ, R7, R6 ;  /* 0x00000007ff1b0219 */ /* 0x000fce0000011606 */
.L_x_11642:
[----:B------:R-:W-:Y:S05]  /*5950*/  BSYNC B0 ;  /* 0x0000000000007941 */ /* 0x000fea0003800000 */
.L_x_11640:
[----:B------:R-:W-:-:S05]  /*5960*/  IMAD R27, R27, R5, RZ ;  /* 0x000000051b1b7224 */ /* 0x000fca00078e02ff */
[----:B------:R-:W-:-:S07]  /*5970*/  VIMNMX R0, R0, R27, !PT ;  /* 0x0000001b00007248 */ /* 0x000fce0007fe0100 */
.L_x_11639:
[----:B------:R-:W-:Y:S01]  /*5980*/  SHF.R.S32.HI R5, RZ, 0x1f, R0 ;  /* 0x0000001fff057819 */ /* 0x000fe20000011400 */
[----:B------:R-:W-:Y:S01]  /*5990*/  IMAD.MOV.U32 R3, RZ, RZ, RZ ;  /* 0x000000ffff037224 */ /* 0x000fe200078e00ff */
[----:B------:R-:W-:Y:S01]  /*59a0*/  PLOP3.LUT P0, PT, PT, PT, PT, 0x80, 0x0 ;  /* 0x000000000000781c */ /* 0x000fe20003f0f070 */
[----:B------:R-:W-:Y:S01]  /*59b0*/  IMAD.MOV.U32 R21, RZ, RZ, RZ ;  /* 0x000000ffff157224 */ /* 0x000fe200078e00ff */
[----:B------:R-:W-:Y:S02]  /*59c0*/  LEA.HI R5, R5, R0, RZ, 0x7 ;  /* 0x0000000005057211 */ /* 0x000fe400078f38ff */
[----:B------:R-:W-:Y:S01]  /*59d0*/  CS2R R26, SRZ ;  /* 0x00000000001a7805 */ /* 0x000fe2000001ff00 */
[----:B------:R-:W-:Y:S01]  /*59e0*/  IMAD.MOV.U32 R118, RZ, RZ, RZ ;  /* 0x000000ffff767224 */ /* 0x000fe200078e00ff */
[----:B------:R-:W-:Y:S02]  /*59f0*/  CS2R R24, SRZ ;  /* 0x0000000000187805 */ /* 0x000fe4000001ff00 */
[----:B------:R-:W-:Y:S01]  /*5a00*/  SHF.R.S32.HI R5, RZ, 0x7, R5 ;  /* 0x00000007ff057819 */ /* 0x000fe20000011405 */
[----:B------:R-:W-:Y:S01]  /*5a10*/  IMAD.MOV.U32 R31, RZ, RZ, RZ ;  /* 0x000000ffff1f7224 */ /* 0x000fe200078e00ff */
[----:B------:R-:W-:Y:S01]  /*5a20*/  CS2R R110, SRZ ;  /* 0x00000000006e7805 */ /* 0x000fe2000001ff00 */
[----:B------:R-:W-:Y:S01]  /*5a30*/  IMAD.MOV.U32 R114, RZ, RZ, RZ ;  /* 0x000000ffff727224 */ /* 0x000fe200078e00ff */
[----:B------:R-:W-:Y:S01]  /*5a40*/  VIMNMX R4, RZ, R5, !PT ;  /* 0x00000005ff047248 */ /* 0x000fe20007fe0100 */
[----:B--2---:R-:W-:Y:S01]  /*5a50*/  IMAD.MOV.U32 R33, RZ, RZ, RZ ;  /* 0x000000ffff217224 */ /* 0x004fe200078e00ff */
[----:B------:R-:W-:-:S02]  /*5a60*/  CS2R R108, SRZ ;  /* 0x00000000006c7805 */ /* 0x000fc4000001ff00 */
[----:B------:R-:W-:Y:S02]  /*5a70*/  CS2R R106, SRZ ;  /* 0x00000000006a7805 */ /* 0x000fe4000001ff00 */
[----:B------:R-:W-:Y:S01]  /*5a80*/  ISETP.GT.AND P1, PT, R88, R4, PT ;  /* 0x000000045800720c */ /* 0x000fe20003f24270 */
[----:B------:R1:W-:Y:S01]  /*5a90*/  STL [R1+0x18], R4 ;  /* 0x0000180401007387 */ /* 0x0003e20000100800 */
        /* <DEDUP_REMOVED lines=8> */
[----:B------:R-:W-:Y:S01]  /*5b20*/  CS2R R90, SRZ ;  /* 0x00000000005a7805 */ /* 0x000fe2000001ff00 */
[----:B------:R-:W-:Y:S01]  /*5b30*/  IMAD.MOV.U32 R89, RZ, RZ, RZ ;  /* 0x000000ffff597224 */ /* 0x000fe200078e00ff */
[----:B-1----:R-:W-:Y:S06]  /*5b40*/  @!P1 BRA `(.L_x_11643) ;  /* 0x0000011000309947 */ /* 0x002fec0003800000 */
        /* <DEDUP_REMOVED lines=9> */
.L_x_11906:
[----:B------:R-:W1:Y:S01]  /*5be0*/  LDL R3, [R1+0x10] ;  /* 0x0000100001037983 */ /* 0x000e620000100800 */
[----:B------:R-:W-:Y:S01]  /*5bf0*/  LOP3.LUT R22, R22, 0xfffffffe, RZ, 0xc0, !PT ;  /* 0xfffffffe16167812 */ /* 0x000fe200078ec0ff */
        /* <DEDUP_REMOVED lines=9> */
[----:B------:R-:W-:Y:S01]  /*5c90*/  @P0 LOP3.LUT R22, R22, 0x1, RZ, 0xfc, !PT ;  /* 0x0000000116160812 */ /* 0x000fe200078efcff */
        /* <DEDUP_REMOVED lines=17> */
.L_x_11646:
[----:B------:R-:W-:Y:S05]  /*5db0*/  BSYNC B6 ;  /* 0x0000000000067941 */ /* 0x000fea0003800000 */
.L_x_11645:
        /* <DEDUP_REMOVED lines=13> */
.L_x_11650:
[----:B--2---:R2:W3:Y:S02]  /*5e90*/  SYNCS.PHASECHK.TRANS64.TRYWAIT P0, [R2+URZ+0x16800], R3 ;  /* 0x01680003020075a7 */ /* 0x0044e4000800017f */
[----:B---3--:R-:W-:Y:S05]  /*5ea0*/  @!P0 NANOSLEEP.SYNCS 0x989680 ;  /* 0x009896800000895d */ /* 0x008fea0003900000 */
[----:B------:R-:W3:Y:S02]  /*5eb0*/  @!P0 SYNCS.PHASECHK.TRANS64 P0, [R2+URZ+0x16800], R3 ;  /* 0x01680003020085a7 */ /* 0x000ee4000800007f */
[----:B---3--:R-:W-:Y:S05]  /*5ec0*/  @!P0 BRA `(.L_x_11650) ;  /* 0xfffffffc00f08947 */ /* 0x008fea000383ffff */
.L_x_11649:
[----:B------:R-:W-:Y:S05]  /*5ed0*/  BSYNC B0 ;  /* 0x0000000000007941 */ /* 0x000fea0003800000 */
.L_x_11648:
[----:B------:R-:W-:Y:S05]  /*5ee0*/  BRA `(.L_x_11651) ;  /* 0x0000002c00f47947 */ /* 0x000fea0003800000 */
.L_x_11647:
[----:B------:R-:W1:Y:S01]  /*5ef0*/  S2R R0, SR_TID.X ;  /* 0x0000000000007919 */ /* 0x000e620000002100 */
[----:B------:R-:W-:Y:S01]  /*5f00*/  SHF.R.S32.HI R10, RZ, 0x1f, R17 ;  /* 0x0000001fff0a7819 */ /* 0x000fe20000011411 */
[----:B------:R-:W-:Y:S01]  /*5f10*/  ULDC.64 UR4, c[0x0][0x3d8] ;  /* 0x0000f60000047ab9 */ /* 0x000fe20000000a00 */
[----:B------:R-:W-:Y:S01]  /*5f20*/  ULDC.64 UR6, c[0x0][0x3e8] ;  /* 0x0000fa0000067ab9 */ /* 0x000fe20000000a00 */
[----:B------:R-:W-:Y:S01]  /*5f30*/  LOP3.LUT P4, RZ, R22, 0x1, RZ, 0xc0, !PT ;  /* 0x0000000116ff7812 */ /* 0x000fe2000788c0ff */
[----:B-----5:R-:W-:Y:S01]  /*5f40*/  IMAD.WIDE.U32 R50, R23, UR4, RZ ;  /* 0x0000000417327c25 */ /* 0x020fe2000f8e00ff */
[----:B------:R-:W-:Y:S03]  /*5f50*/  BSSY B6, `(.L_x_11652) ;  /* 0x0000032000067945 */ /* 0x000fe60003800000 */
[C---:B------:R-:W-:Y:S02]  /*5f60*/  IMAD R6, R10.reuse, UR4, RZ ;  /* 0x000000040a067c24 */ /* 0x040fe4000f8e02ff */
[----:B------:R-:W-:-:S02]  /*5f70*/  IMAD R10, R10, UR6, RZ ;  /* 0x000000060a0a7c24 */ /* 0x000fc4000f8e02ff */
[----:B------:R-:W-:Y:S02]  /*5f80*/  IMAD R35, R17, UR5, R6 ;  /* 0x0000000511237c24 */ /* 0x000fe4000f8e0206 */
[----:B------:R-:W-:-:S04]  /*5f90*/  IMAD.WIDE.U32 R48, R23, UR6, RZ ;  /* 0x0000000617307c25 */ /* 0x000fc8000f8e00ff */
[----:B------:R-:W-:Y:S02]  /*5fa0*/  IMAD R39, R17, UR7, R10 ;  /* 0x0000000711277c24 */ /* 0x000fe4000f8e020a */
[----:B-1----:R-:W-:Y:S01]  /*5fb0*/  VIADD R54, R0, 0xffffff80 ;  /* 0xffffff8000367836 */ /* 0x002fe20000000000 */
[----:B------:R-:W-:-:S04]  /*5fc0*/  SHF.R.S32.HI R0, RZ, 0x1f, R23 ;  /* 0x0000001fff007819 */ /* 0x000fc80000011417 */
[----:B------:R-:W-:Y:S01]  /*5fd0*/  LEA.HI R32, R26, R54, RZ, 0x2 ;  /* 0x000000361a207211 */ /* 0x000fe200078f10ff */
[C---:B------:R-:W-:Y:S02]  /*5fe0*/  IMAD R4, R0.reuse, UR4, RZ ;  /* 0x0000000400047c24 */ /* 0x040fe4000f8e02ff */
[----:B------:R-:W-:Y:S01]  /*5ff0*/  IMAD R0, R0, UR6, RZ ;  /* 0x0000000600007c24 */ /* 0x000fe2000f8e02ff */
[----:B------:R-:W-:Y:S01]  /*6000*/  LOP3.LUT R45, R32, 0xfffffffc, RZ, 0xc0, !PT ;  /* 0xfffffffc202d7812 */ /* 0x000fe200078ec0ff */
[C---:B------:R-:W-:Y:S02]  /*6010*/  IMAD R53, R23.reuse, UR5, R4 ;  /* 0x0000000517357c24 */ /* 0x040fe4000f8e0204 */
[----:B------:R-:W-:Y:S02]  /*6020*/  IMAD R3, R23, UR7, R0 ;  /* 0x0000000717037c24 */ /* 0x000fe4000f8e0200 */
[----:B------:R-:W-:Y:S02]  /*6030*/  IMAD.IADD R45, R54, 0x1, -R45 ;  /* 0x00000001362d7824 */ /* 0x000fe400078e0a2d */
[----:B------:R-:W-:-:S02]  /*6040*/  IMAD.IADD R53, R53, 0x1, R51 ;  /* 0x0000000135357824 */ /* 0x000fc400078e0233 */
[C---:B------:R-:W-:Y:S02]  /*6050*/  IMAD.SHL.U32 R26, R45.reuse, 0x4, RZ ;  /* 0x000000042d1a7824 */ /* 0x040fe400078e00ff */
[----:B------:R-:W-:Y:S02]  /*6060*/  IMAD.SHL.U32 R46, R45, 0x8, RZ ;  /* 0x000000082d2e7824 */ /* 0x000fe400078e00ff */
[----:B------:R-:W-:Y:S01]  /*6070*/  IMAD.IADD R23, R3, 0x1, R49 ;  /* 0x0000000103177824 */ /* 0x000fe200078e0231 */
[----:B------:R-:W-:Y:S02]  /*6080*/  SHF.R.S32.HI R27, RZ, 0x1f, R26 ;  /* 0x0000001fff1b7819 */ /* 0x000fe4000001141a */
[----:B------:R-:W-:Y:S01]  /*6090*/  SHF.R.S32.HI R47, RZ, 0x1f, R46 ;  /* 0x0000001fff2f7819 */ /* 0x000fe2000001142e */
[----:B------:R-:W-:-:S04]  /*60a0*/  IMAD.WIDE.U32 R4, R17, UR4, R26 ;  /* 0x0000000411047c25 */ /* 0x000fc8000f8e001a */
[----:B------:R-:W-:Y:S01]  /*60b0*/  IMAD.WIDE.U32 R6, R17, UR6, R26 ;  /* 0x0000000611067c25 */ /* 0x000fe2000f8e001a */
[----:B------:R-:W-:-:S03]  /*60c0*/  IADD3 R30, P0, R4, R50, RZ ;  /* 0x00000032041e7210 */ /* 0x000fc60007f1e0ff */
[----:B------:R-:W-:Y:S01]  /*60d0*/  IMAD.WIDE.U32 R8, R17, UR4, R46 ;  /* 0x0000000411087c25 */ /* 0x000fe2000f8e002e */
[----:B------:R-:W-:Y:S02]  /*60e0*/  IADD3 R28, P1, R6, R48, RZ ;  /* 0x00000030061c7210 */ /* 0x000fe40007f3e0ff */
[----:B------:R-:W-:Y:S01]  /*60f0*/  IADD3.X R31, R53, R5, R35, P0, !PT ;  /* 0x00000005351f7210 */ /* 0x000fe200007fe423 */
[----:B------:R-:W-:Y:S01]  /*6100*/  IMAD.WIDE.U32 R10, R17, UR6, R46 ;  /* 0x00000006110a7c25 */ /* 0x000fe2000f8e002e */
[----:B------:R-:W-:Y:S02]  /*6110*/  IADD3 R33, P2, R8, R50, RZ ;  /* 0x0000003208217210 */ /* 0x000fe40007f5e0ff */
[----:B------:R-:W-:Y:S02]  /*6120*/  IADD3.X R29, R23, R7, R39, P1, !PT ;  /* 0x00000007171d7210 */ /* 0x000fe40000ffe427 */
[----:B------:R-:W-:Y:S02]  /*6130*/  IADD3 R37, P3, R10, R48, RZ ;  /* 0x000000300a257210 */ /* 0x000fe40007f7e0ff */
[----:B------:R-:W-:-:S02]  /*6140*/  IADD3.X R35, R53, R35, R9, P2, !PT ;  /* 0x0000002335237210 */ /* 0x000fc400017fe409 */
[----:B------:R-:W-:Y:S01]  /*6150*/  IADD3.X R39, R23, R39, R11, P3, !PT ;  /* 0x0000002717277210 */ /* 0x000fe20001ffe40b */
[----:B------:R-:W-:Y:S08]  /*6160*/  @!P4 BRA `(.L_x_11653) ;  /* 0x000000000040c947 */ /* 0x000ff00003800000 */
        /* <DEDUP_REMOVED lines=16> */
.L_x_11653:
[----:B------:R-:W-:Y:S05]  /*6270*/  BSYNC B6 ;  /* 0x0000000000067941 */ /* 0x000fea0003800000 */
.L_x_11652:
[----:B------:R-:W2:Y:S01]  /*6280*/  LDL R36, [R1+0x14] ;  /* 0x0000140001247983 */ /* 0x000ea20000100800 */
[----:B------:R-:W1:Y:S01]  /*6290*/  LDC.64 R4, c[0x0][0x3d8] ;  /* 0x0000f600ff047b82 */ /* 0x000e620000000a00 */
[----:B------:R-:W-:Y:S02]  /*62a0*/  ULDC.U8 UR4, c[0x0][0x3f0] ;  /* 0x0000fc0000047ab9 */ /* 0x000fe40000000000 */
[----:B------:R-:W3:Y:S05]  /*62b0*/  LDL R34, [R1+0x24] ;  /* 0x0000240001227983 */ /* 0x000eea0000100800 */
[----:B------:R-:W4:Y:S01]  /*62c0*/  LDC.64 R6, c[0x0][0x3e8] ;  /* 0x0000fa00ff067b82 */ /* 0x000f220000000a00 */
[----:B------:R-:W-:-:S02]  /*62d0*/  ISETP.NE.AND P0, PT, RZ, UR4, PT ;  /* 0x00000004ff007c0c */ /* 0x000fc4000bf05270 */
[----:B------:R-:W-:-:S04]  /*62e0*/  SHF.R.S32.HI R32, RZ, 0x1f, R32 ;  /* 0x0000001fff207819 */ /* 0x000fc80000011420 */
[----:B------:R-:W-:Y:S01]  /*62f0*/  LEA.HI R32, R32, R17, RZ, 0x3 ;  /* 0x0000001120207211 */ /* 0x000fe200078f18ff */
[----:B------:R-:W-:Y:S01]  /*6300*/  BSSY B0, `(.L_x_11654) ;  /* 0x00002b3000007945 */ /* 0x000fe20003800000 */
[----:B--2---:R-:W-:Y:S01]  /*6310*/  SHF.R.S32.HI R3, RZ, 0x1f, R36 ;  /* 0x0000001fff037819 */ /* 0x004fe20000011424 */
[----:B-1----:R-:W-:-:S04]  /*6320*/  IMAD.WIDE.U32 R20, R36, R4, RZ ;  /* 0x0000000424147225 */ /* 0x002fc800078e00ff */
[C---:B------:R-:W-:Y:S02]  /*6330*/  IMAD R0, R3.reuse, R4, RZ ;  /* 0x0000000403007224 */ /* 0x040fe400078e02ff */
[-C--:B----4-:R-:W-:Y:S02]  /*6340*/  IMAD R10, R3, R6.reuse, RZ ;  /* 0x00000006030a7224 */ /* 0x090fe400078e02ff */
[C---:B------:R-:W-:Y:S02]  /*6350*/  IMAD R3, R36.reuse, R5, R0 ;  /* 0x0000000524037224 */ /* 0x040fe400078e0200 */
[----:B------:R-:W-:-:S04]  /*6360*/  IMAD.WIDE.U32 R8, R36, R6, RZ ;  /* 0x0000000624087225 */ /* 0x000fc800078e00ff */
[C---:B------:R-:W-:Y:S02]  /*6370*/  IMAD R11, R36.reuse, R7, R10 ;  /* 0x00000007240b7224 */ /* 0x040fe400078e020a */
[----:B------:R-:W-:Y:S02]  /*6380*/  IMAD.IADD R3, R21, 0x1, R3 ;  /* 0x0000000115037824 */ /* 0x000fe400078e0203 */
[----:B------:R-:W-:Y:S02]  /*6390*/  IMAD.IADD R10, R9, 0x1, R11 ;  /* 0x00000001090a7824 */ /* 0x000fe400078e020b */
[----:B---3--:R-:W-:Y:S01]  /*63a0*/  IMAD R0, R36, -0xc0, R34 ;  /* 0xffffff4024007824 */ /* 0x008fe200078e0222 */
[----:B------:R-:W-:Y:S01]  /*63b0*/  LOP3.LUT R34, R32, 0xfffffff8, RZ, 0xc0, !PT ;  /* 0xfffffff820227812 */ /* 0x000fe200078ec0ff */
[----:B------:R-:W-:Y:S02]  /*63c0*/  IMAD R11, R3, 0xc0, RZ ;  /* 0x000000c0030b7824 */ /* 0x000fe400078e02ff */
[----:B0-----:R-:W-:-:S04]  /*63d0*/  IMAD.WIDE.U32 R14, R20, 0xc0, RZ ;  /* 0x000000c0140e7825 */ /* 0x001fc800078e00ff */
[----:B------:R-:W-:-:S04]  /*63e0*/  IMAD.WIDE.U32 R12, R8, 0xc0, RZ ;  /* 0x000000c0080c7825 */ /* 0x000fc800078e00ff */
[----:B------:R-:W-:Y:S01]  /*63f0*/  IMAD R3, R10, 0xc0, RZ ;  /* 0x000000c00a037824 */ /* 0x000fe200078e02ff */
[----:B------:R-:W-:Y:S01]  /*6400*/  VIMNMX R32, R0, 0xc0, PT ;  /* 0x000000c000207848 */ /* 0x000fe20003fe0100 */
[----:B------:R-:W-:Y:S02]  /*6410*/  IMAD.IADD R10, R17, 0x1, -R34 ;  /* 0x00000001110a7824 */ /* 0x000fe400078e0a22 */
[----:B------:R-:W-:Y:S02]  /*6420*/  IMAD.IADD R55, R15, 0x1, R11 ;  /* 0x000000010f377824 */ /* 0x000fe400078e020b */
[----:B------:R-:W-:Y:S01]  /*6430*/  IMAD.IADD R57, R13, 0x1, R3 ;  /* 0x000000010d397824 */ /* 0x000fe200078e0203 */
[----:B------:R-:W-:Y:S06]  /*6440*/  @!P0 BRA `(.L_x_11655) ;  /* 0x0000001400788947 */ /* 0x000fec0003800000 */
[----:B------:R-:W0:Y:S01]  /*6450*/  LDC R0, c[0x0][0x428] ;  /* 0x00010a00ff007b82 */ /* 0x000e220000000800 */
[C---:B------:R-:W-:Y:S01]  /*6460*/  ISETP.GE.AND P0, PT, R17.reuse, R32, PT ;  /* 0x000000201100720c */ /* 0x040fe20003f06270 */
[----:B------:R-:W-:Y:S01]  /*6470*/  BSSY B1, `(.L_x_11656) ;  /* 0x0000028000017945 */ /* 0x000fe20003800000 */
[----:B------:R-:W-:Y:S01]  /*6480*/  IMAD.MOV.U32 R51, RZ, RZ, R53 ;  /* 0x000000ffff337224 */ /* 0x000fe200078e0035 */
[----:B------:R-:W-:Y:S01]  /*6490*/  CS2R R40, SRZ ;  /* 0x0000000000287805 */ /* 0x000fe2000001ff00 */
[----:B------:R-:W-:Y:S01]  /*64a0*/  IMAD.MOV.U32 R49, RZ, RZ, R23 ;  /* 0x000000ffff317224 */ /* 0x000fe200078e0017 */
[----:B------:R-:W-:Y:S02]  /*64b0*/  CS2R R42, SRZ ;  /* 0x00000000002a7805 */ /* 0x000fe4000001ff00 */
[----:B0-----:R-:W-:Y:S01]  /*64c0*/  ISETP.NE.AND P2, PT, R0, 0x1, PT ;  /* 0x000000010000780c */ /* 0x001fe20003f45270 */
[----:B------:R-:W-:Y:S02]  /*64d0*/  IMAD R0, R36, 0xc0, R17 ;  /* 0x000000c024007824 */ /* 0x000fe400078e0211 */
[----:B------:R-:W-:-:S02]  /*64e0*/  VIADD R36, R17, 0x60 ;  /* 0x0000006011247836 */ /* 0x000fc40000000000 */
[----:B------:R-:W-:-:S03]  /*64f0*/  IMAD R45, R45, 0x60, R0 ;  /* 0x000000602d2d7824 */ /* 0x000fc600078e0200 */
[----:B------:R-:W-:Y:S02]  /*6500*/  ISETP.GE.AND P1, PT, R36, R32, PT ;  /* 0x000000202400720c */ /* 0x000fe40003f26270 */
[----:B------:R-:W-:-:S03]  /*6510*/  CS2R R36, SRZ ;  /* 0x0000000000247805 */ /* 0x000fc6000001ff00 */
[----:B------:R-:W0:Y:S08]  /*6520*/  @P2 LDC R34, c[0x0][0x42c] ;  /* 0x00010b00ff222b82 */ /* 0x000e300000000800 */
[----:B------:R-:W1:Y:S01]  /*6530*/  @P2 LDC R33, c[0x0][0x430] ;  /* 0x00010c00ff212b82 */ /* 0x000e620000000800 */
[----:B0-----:R-:W-:Y:S01]  /*6540*/  @P2 IMAD.HI.U32 R0, R45, R34, RZ ;  /* 0x000000222d002227 */ /* 0x001fe200078e00ff */
[----:B------:R-:W-:-:S04]  /*6550*/  CS2R R34, SRZ ;  /* 0x0000000000227805 */ /* 0x000fc8000001ff00 */
[----:B-1----:R-:W-:Y:S02]  /*6560*/  @P2 SHF.R.U32.HI R45, RZ, R33, R0 ;  /* 0x00000021ff2d2219 */ /* 0x002fe40000011600 */
[----:B------:R-:W-:Y:S01]  /*6570*/  CS2R R32, SRZ ;  /* 0x0000000000207805 */ /* 0x000fe2000001ff00 */
[----:B------:R-:W-:Y:S06]  /*6580*/  @P0 BRA `(.L_x_11657) ;  /* 0x0000000000580947 */ /* 0x000fec0003800000 */
[----:B------:R-:W-:Y:S01]  /*6590*/  VIADD R0, R26, 0x10 ;  /* 0x000000101a007836 */ /* 0x000fe20000000000 */
[----:B------:R-:W-:Y:S01]  /*65a0*/  ULDC UR4, c[0x0][0x3d4] ;  /* 0x0000f50000047ab9 */ /* 0x000fe20000000800 */
[----:B------:R-:W-:Y:S01]  /*65b0*/  IMAD.WIDE.U32 R20, R20, 0xc0, R30 ;  /* 0x000000c014147825 */ /* 0x000fe200078e001e */
[----:B------:R-:W-:Y:S01]  /*65c0*/  ISETP.GE.AND P4, PT, R26, UR4, PT ;  /* 0x000000041a007c0c */ /* 0x000fe2000bf86270 */
[----:B------:R-:W-:Y:S01]  /*65d0*/  ULDC.64 UR6, c[0x0][0x3c8] ;  /* 0x0000f20000067ab9 */ /* 0x000fe20000000a00 */
[----:B------:R-:W-:Y:S01]  /*65e0*/  ISETP.GE.AND P5, PT, R0, UR4, PT ;  /* 0x0000000400007c0c */ /* 0x000fe2000bfa6270 */
[----:B------:R-:W-:Y:S01]  /*65f0*/  IMAD.WIDE.U32 R8, R8, 0xc0, R28 ;  /* 0x000000c008087825 */ /* 0x000fe200078e001c */
[----:B------:R-:W-:Y:S01]  /*6600*/  ULDC.64 UR8, c[0x0][0x3e0] ;  /* 0x0000f80000087ab9 */ /* 0x000fe20000000a00 */
[----:B------:R-:W-:Y:S02]  /*6610*/  LEA R38, P2, R20, UR6, 0x1 ;  /* 0x0000000614267c11 */ /* 0x000fe4000f8408ff */
[----:B------:R-:W-:Y:S01]  /*6620*/  CS2R R42, SRZ ;  /* 0x00000000002a7805 */ /* 0x000fe2000001ff00 */
[----:B------:R-:W-:Y:S01]  /*6630*/  IMAD.IADD R11, R11, 0x1, R21 ;  /* 0x000000010b0b7824 */ /* 0x000fe200078e0215 */
[----:B------:R-:W-:Y:S01]  /*6640*/  LEA R52, P3, R8, UR8, 0x1 ;  /* 0x0000000808347c11 */ /* 0x000fe2000f8608ff */
[----:B------:R-:W-:Y:S01]  /*6650*/  IMAD.IADD R3, R3, 0x1, R9 ;  /* 0x0000000103037824 */ /* 0x000fe200078e0209 */
[----:B------:R-:W-:-:S02]  /*6660*/  CS2R R36, SRZ ;  /* 0x0000000000247805 */ /* 0x000fc4000001ff00 */
[----:B------:R-:W-:Y:S02]  /*6670*/  CS2R R40, SRZ ;  /* 0x0000000000287805 */ /* 0x000fe4000001ff00 */
[----:B------:R-:W-:Y:S02]  /*6680*/  CS2R R34, SRZ ;  /* 0x0000000000227805 */ /* 0x000fe4000001ff00 */
[----:B------:R-:W-:Y:S02]  /*6690*/  LEA.HI.X R39, R20, UR7, R11, 0x1, P2 ;  /* 0x0000000714277c11 */ /* 0x000fe400090f0c0b */
[----:B------:R-:W-:-:S03]  /*66a0*/  LEA.HI.X R53, R8, UR9, R3, 0x1, P3 ;  /* 0x0000000908357c11 */ /* 0x000fc600098f0c03 */
[----:B------:R0:W5:Y:S04]  /*66b0*/  @!P4 LDG.E.64 R42, desc[UR38][R38.64] ;  /* 0x00000026262ac981 */ /* 0x000168000c1e1b00 */
[----:B------:R0:W5:Y:S04]  /*66c0*/  @!P5 LDG.E.64 R36, desc[UR38][R38.64+0x20] ;  /* 0x000020262624d981 */ /* 0x000168000c1e1b00 */
[----:B------:R0:W5:Y:S04]  /*66d0*/  @!P4 LDG.E.64 R40, desc[UR38][R52.64] ;  /* 0x000000263428c981 */ /* 0x000168000c1e1b00 */
[----:B------:R0:W5:Y:S02]  /*66e0*/  @!P5 LDG.E.64 R34, desc[UR38][R52.64+0x20] ;  /* 0x000020263422d981 */ /* 0x000164000c1e1b00 */
.L_x_11657:
[----:B------:R-:W-:Y:S05]  /*66f0*/  BSYNC B1 ;  /* 0x0000000000017941 */ /* 0x000fea0003800000 */
.L_x_11656:
[----:B------:R-:W-:Y:S01]  /*6700*/  BSSY B1, `(.L_x_11658) ;  /* 0x0000023000017945 */ /* 0x000fe20003800000 */
[----:B------:R-:W-:Y:S02]  /*6710*/  CS2R R20, SRZ ;  /* 0x0000000000147805 */ /* 0x000fe4000001ff00 */
[----:B0-----:R-:W-:Y:S02]  /*6720*/  CS2R R38, SRZ ;  /* 0x0000000000267805 */ /* 0x001fe4000001ff00 */
[----:B------:R-:W-:Y:S02]  /*6730*/  SHF.R.S32.HI R3, RZ, 0x1f, R45 ;  /* 0x0000001fff037819 */ /* 0x000fe4000001142d */
[----:B------:R-:W-:Y:S01]  /*6740*/  CS2R R8, SRZ ;  /* 0x0000000000087805 */ /* 0x000fe2000001ff00 */
[----:B------:R-:W-:Y:S06]  /*6750*/  @P1 BRA `(.L_x_11659) ;  /* 0x0000000000741947 */ /* 0x000fec0003800000 */
[----:B------:R-:W-:Y:S01]  /*6760*/  IMAD.MOV.U32 R8, RZ, RZ, R14 ;  /* 0x000000ffff087224 */ /* 0x000fe200078e000e */
[----:B------:R-:W-:Y:S01]  /*6770*/  ULDC UR4, c[0x0][0x3d4] ;  /* 0x0000f50000047ab9 */ /* 0x000fe20000000800 */
[----:B------:R-:W-:Y:S01]  /*6780*/  IMAD.MOV.U32 R9, RZ, RZ, R55 ;  /* 0x000000ffff097224 */ /* 0x000fe200078e0037 */
[----:B------:R-:W-:Y:S01]  /*6790*/  ULDC.64 UR6, c[0x0][0x3c8] ;  /* 0x0000f20000067ab9 */ /* 0x000fe20000000a00 */
[----:B------:R-:W-:Y:S01]  /*67a0*/  IMAD.MOV.U32 R13, RZ, RZ, R57 ;  /* 0x000000ffff0d7224 */ /* 0x000fe200078e0039 */
[----:B------:R-:W-:Y:S01]  /*67b0*/  ISETP.GE.AND P5, PT, R26, UR4, PT ;  /* 0x000000041a007c0c */ /* 0x000fe2000bfa6270 */
[----:B------:R-:W-:Y:S01]  /*67c0*/  IMAD.WIDE.U32 R8, R4, 0x60, R8 ;  /* 0x0000006004087825 */ /* 0x000fe200078e0008 */
[----:B------:R-:W-:Y:S02]  /*67d0*/  CS2R R38, SRZ ;  /* 0x0000000000267805 */ /* 0x000fe4000001ff00 */
[----:B------:R-:W-:Y:S02]  /*67e0*/  CS2R R32, SRZ ;  /* 0x0000000000207805 */ /* 0x000fe4000001ff00 */
[----:B------:R-:W-:Y:S01]  /*67f0*/  CS2R R20, SRZ ;  /* 0x0000000000147805 */ /* 0x000fe2000001ff00 */
[----:B------:R-:W-:Y:S01]  /*6800*/  IMAD.WIDE.U32 R12, R6, 0x60, R12 ;  /* 0x00000060060c7825 */ /* 0x000fe200078e000c */
[----:B------:R-:W-:-:S03]  /*6810*/  IADD3 R8, P3, R30, R8, RZ ;  /* 0x000000081e087210 */ /* 0x000fc60007f7e0ff */
[----:B------:R-:W-:Y:S01]  /*6820*/  VIADD R14, R26, 0x10 ;  /* 0x000000101a0e7836 */ /* 0x000fe20000000000 */
[----:B------:R-:W-:Y:S01]  /*6830*/  IADD3 R0, P4, R28, R12, RZ ;  /* 0x0000000c1c007210 */ /* 0x000fe20007f9e0ff */
[----:B------:R-:W-:Y:S02]  /*6840*/  IMAD R11, R5, 0x60, RZ ;  /* 0x00000060050b7824 */ /* 0x000fe400078e02ff */
[----:B------:R-:W-:Y:S01]  /*6850*/  IMAD R15, R7, 0x60, RZ ;  /* 0x00000060070f7824 */ /* 0x000fe200078e02ff */
[----:B------:R-:W-:Y:S01]  /*6860*/  ISETP.GE.AND P2, PT, R14, UR4, PT ;  /* 0x000000040e007c0c */ /* 0x000fe2000bf46270 */
[----:B------:R-:W-:Y:S01]  /*6870*/  ULDC.64 UR4, c[0x0][0x3e0] ;  /* 0x0000f80000047ab9 */ /* 0x000fe20000000a00 */
[----:B------:R-:W-:Y:S02]  /*6880*/  IADD3.X R9, R31, R11, R9, P3, !PT ;  /* 0x0000000b1f097210 */ /* 0x000fe40001ffe409 */
[----:B------:R-:W-:Y:S02]  /*6890*/  LEA R12, P3, R8, UR6, 0x1 ;  /* 0x00000006080c7c11 */ /* 0x000fe4000f8608ff */
[----:B------:R-:W-:-:S02]  /*68a0*/  IADD3.X R29, R29, R15, R13, P4, !PT ;  /* 0x0000000f1d1d7210 */ /* 0x000fc400027fe40d */
[----:B------:R-:W-:Y:S02]  /*68b0*/  LEA R14, P4, R0, UR4, 0x1 ;  /* 0x00000004000e7c11 */ /* 0x000fe4000f8808ff */
[----:B------:R-:W-:Y:S02]  /*68c0*/  LEA.HI.X R13, R8, UR7, R9, 0x1, P3 ;  /* 0x00000007080d7c11 */ /* 0x000fe400098f0c09 */
[----:B------:R-:W-:Y:S02]  /*68d0*/  CS2R R8, SRZ ;  /* 0x0000000000087805 */ /* 0x000fe4000001ff00 */
[----:B------:R-:W-:Y:S01]  /*68e0*/  LEA.HI.X R15, R0, UR5, R29, 0x1, P4 ;  /* 0x00000005000f7c11 */ /* 0x000fe2000a0f0c1d */
[----:B------:R0:W5:Y:S04]  /*68f0*/  @!P5 LDG.E.64 R38, desc[UR38][R12.64] ;  /* 0x000000260c26d981 */ /* 0x000168000c1e1b00 */
[----:B------:R0:W5:Y:S04]  /*6900*/  @!P2 LDG.E.64 R8, desc[UR38][R12.64+0x20] ;  /* 0x000020260c08a981 */ /* 0x000168000c1e1b00 */
[----:B------:R0:W5:Y:S04]  /*6910*/  @!P5 LDG.E.64 R32, desc[UR38][R14.64] ;  /* 0x000000260e20d981 */ /* 0x000168000c1e1b00 */
[----:B------:R0:W5:Y:S02]  /*6920*/  @!P2 LDG.E.64 R20, desc[UR38][R14.64+0x20] ;  /* 0x000020260e14a981 */ /* 0x000164000c1e1b00 */
.L_x_11659:
[----:B------:R-:W-:Y:S05]  /*6930*/  BSYNC B1 ;  /* 0x0000000000017941 */ /* 0x000fea0003800000 */
.L_x_11658:
[----:B------:R-:W2:Y:S01]  /*6940*/  LDL R23, [R1+0x34] ;  /* 0x0000340001177983 */ /* 0x000ea20000100800 */
[-C--:B------:R-:W-:Y:S01]  /*6950*/  IMAD.WIDE.U32 R50, R45, R4.reuse, R50 ;  /* 0x000000042d327225 */ /* 0x080fe200078e0032 */
[C---:B------:R-:W-:Y:S01]  /*6960*/  LOP3.LUT P2, RZ, R10.reuse, 0x4, RZ, 0xc0, !PT ;  /* 0x000000040aff7812 */ /* 0x040fe2000784c0ff */
[----:B------:R-:W-:Y:S01]  /*6970*/  ULDC.64 UR4, c[0x0][0x3c8] ;  /* 0x0000f20000047ab9 */ /* 0x000fe20000000a00 */
[----:B------:R-:W-:Y:S01]  /*6980*/  SHF.L.U32 R10, R10, 0x6, RZ ;  /* 0x000000060a0a7819 */ /* 0x000fe200000006ff */
[C---:B------:R-:W-:Y:S01]  /*6990*/  IMAD R4, R3.reuse, R4, RZ ;  /* 0x0000000403047224 */ /* 0x040fe200078e02ff */
[----:B------:R-:W-:Y:S01]  /*69a0*/  ULDC.64 UR6, c[0x0][0x3e0] ;  /* 0x0000f80000067ab9 */ /* 0x000fe20000000a00 */
[-C--:B------:R-:W-:Y:S01]  /*69b0*/  IMAD R0, R3, R6.reuse, RZ ;  /* 0x0000000603007224 */ /* 0x080fe200078e02ff */
[----:B------:R-:W-:Y:S01]  /*69c0*/  LOP3.LUT R11, R10, 0x1c0, RZ, 0xc0, !PT ;  /* 0x000001c00a0b7812 */ /* 0x000fe200078ec0ff */
[----:B------:R-:W-:-:S03]  /*69d0*/  IMAD.WIDE.U32 R48, R45, R6, R48 ;  /* 0x000000062d307225 */ /* 0x000fc600078e0030 */
[----:B------:R-:W-:Y:S01]  /*69e0*/  LOP3.LUT R46, R11, 0x18, R46, 0xf8, !PT ;  /* 0x000000180b2e7812 */ /* 0x000fe200078ef82e */
[C---:B------:R-:W-:Y:S01]  /*69f0*/  IMAD R5, R45.reuse, R5, R4 ;  /* 0x000000052d057224 */ /* 0x040fe200078e0204 */
[----:B------:R-:W-:Y:S01]  /*6a00*/  LEA R4, P3, R50, UR4, 0x1 ;  /* 0x0000000432047c11 */ /* 0x000fe2000f8608ff */
[----:B------:R-:W-:Y:S01]  /*6a10*/  IMAD R3, R45, R7, R0 ;  /* 0x000000072d037224 */ /* 0x000fe200078e0200 */
[----:B------:R-:W-:Y:S01]  /*6a20*/  LEA R0, P4, R48, UR6, 0x1 ;  /* 0x0000000630007c11 */ /* 0x000fe2000f8808ff */
[----:B------:R-:W-:Y:S01]  /*6a30*/  IMAD.IADD R5, R51, 0x1, R5 ;  /* 0x0000000133057824 */ /* 0x000fe200078e0205 */
[----:B------:R-:W-:Y:S01]  /*6a40*/  UMOV UR4, 0xffffffff ;  /* 0xffffffff00047882 */ /* 0x000fe20000000000 */
[----:B------:R-:W-:Y:S01]  /*6a50*/  IMAD.IADD R3, R49, 0x1, R3 ;  /* 0x0000000131037824 */ /* 0x000fe200078e0203 */
[----:B------:R-:W-:Y:S02]  /*6a60*/  SHF.R.U32.HI R11, RZ, 0x3, R11 ;  /* 0x00000003ff0b7819 */ /* 0x000fe4000001160b */
[----:B------:R-:W-:-:S02]  /*6a70*/  LEA.HI.X R5, R50, UR5, R5, 0x1, P3 ;  /* 0x0000000532057c11 */ /* 0x000fc400098f0c05 */
[----:B------:R-:W-:Y:S02]  /*6a80*/  LEA.HI.X R3, R48, UR7, R3, 0x1, P4 ;  /* 0x0000000730037c11 */ /* 0x000fe4000a0f0c03 */
[----:B------:R-:W-:Y:S02]  /*6a90*/  LOP3.LUT R46, R46, R11, RZ, 0x3c, !PT ;  /* 0x0000000b2e2e7212 */ /* 0x000fe400078e3cff */
[----:B--2---:R-:W-:Y:S01]  /*6aa0*/  LEA.HI R6, R23, R23, RZ, 0x1 ;  /* 0x0000001717067211 */ /* 0x004fe200078f08ff */
[----:B------:R-:W-:Y:S06]  /*6ab0*/  BRA.DIV UR4, `(.L_x_11660) ;  /* 0x0000017204c07947 */ /* 0x000fec000b800000 */
.L_x_11909:
[----:B------:R-:W-:-:S03]  /*6ac0*/  UMOV UR4, 0xffffffff ;  /* 0xffffffff00047882 */ /* 0x000fc60000000000 */
[----:B------:R-:W-:Y:S05]  /*6ad0*/  BRA.DIV UR4, `(.L_x_11661) ;  /* 0x0000017204e07947 */ /* 0x000fea000b800000 */
.L_x_11912:
[----:B------:R-:W-:-:S03]  /*6ae0*/  UMOV UR4, 0xffffffff ;  /* 0xffffffff00047882 */ /* 0x000fc60000000000 */
[----:B------:R-:W-:Y:S05]  /*6af0*/  BRA.DIV UR4, `(.L_x_11662) ;  /* 0x0000017604007947 */ /* 0x000fea000b800000 */
.L_x_11915:
[----:B------:R-:W-:-:S03]  /*6b00*/  UMOV UR4, 0xffffffff ;  /* 0xffffffff00047882 */ /* 0x000fc60000000000 */
[----:B------:R-:W-:Y:S05]  /*6b10*/  BRA.DIV UR4, `(.L_x_11663) ;  /* 0x0000017604207947 */ /* 0x000fea000b800000 */
.L_x_11918:
[----:B------:R-:W-:-:S03]  /*6b20*/  UMOV UR4, 0xffffffff ;  /* 0xffffffff00047882 */ /* 0x000fc60000000000 */
[----:B------:R-:W-:Y:S05]  /*6b30*/  BRA.DIV UR4, `(.L_x_11664) ;  /* 0x0000017604407947 */ /* 0x000fea000b800000 */
.L_x_11921:
[----:B------:R-:W-:Y:S01]  /*6b40*/  UMOV UR4, 0xffffffff ;  /* 0xffffffff00047882 */ /* 0x000fe20000000000 */
[----:B------:R-:W-:Y:S02]  /*6b50*/  LOP3.LUT R6, R6, 0xfffffffe, RZ, 0xc0, !PT ;  /* 0xfffffffe06067812 */ /* 0x000fe400078ec0ff */
[----:B------:R-:W-:Y:S05]  /*6b60*/  BRA.DIV UR4, `(.L_x_11665) ;  /* 0x00000176045c7947 */ /* 0x000fea000b800000 */
.L_x_11924:
[----:B------:R-:W-:Y:S01]  /*6b70*/  UMOV UR4, 0xffffffff ;  /* 0xffffffff00047882 */ /* 0x000fe20000000000 */
[----:B------:R-:W-:Y:S02]  /*6b80*/  IMAD.IADD R5, R23, 0x1, -R6 ;  /* 0x0000000117057824 */ /* 0x000fe400078e0a06 */
[----:B------:R-:W-:Y:S05]  /*6b90*/  BRA.DIV UR4, `(.L_x_11666) ;  /* 0x0000017604787947 */ /* 0x000fea000b800000 */
.L_x_11927:
[----:B------:R-:W-:Y:S01]  /*6ba0*/  UMOV UR4, 0xffffffff ;  /* 0xffffffff00047882 */ /* 0x000fe20000000000 */
[----:B------:R-:W-:Y:S02]  /*6bb0*/  SHF.L.U32 R5, R5, 0x1f, RZ ;  /* 0x0000001f05057819 */ /* 0x000fe400000006ff */
[----:B------:R-:W-:Y:S05]  /*6bc0*/  BRA.DIV UR4, `(.L_x_11667) ;  /* 0x0000017604947947 */ /* 0x000fea000b800000 */
.L_x_11930:
[----:B------:R-:W1:Y:S01]  /*6bd0*/  SYNCS.PHASECHK.TRANS64.TRYWAIT P3, [R2+URZ+0x16800], R5 ;  /* 0x01680005020075a7 */ /* 0x000e62000806017f */
[----:B------:R-:W-:Y:S01]  /*6be0*/  SHF.R.S32.HI R7, RZ, 0x1f, R54 ;  /* 0x0000001fff077819 */ /* 0x000fe20000011436 */
[----:B-----5:R-:W-:Y:S01]  /*6bf0*/  IMAD.MOV.U32 R3, RZ, RZ, R41 ;  /* 0x000000ffff037224 */ /* 0x020fe200078e0029 */
[----:B------:R-:W-:Y:S01]  /*6c00*/  BSSY B1, `(.L_x_11668) ;  /* 0x0000024000017945 */ /* 0x000fe20003800000 */
[----:B------:R-:W-:Y:S01]  /*6c10*/  IMAD.MOV.U32 R4, RZ, RZ, R34 ;  /* 0x000000ffff047224 */ /* 0x000fe200078e0022 */
[----:B------:R-:W-:Y:S01]  /*6c20*/  LEA.HI R7, R7, R54, RZ, 0x5 ;  /* 0x0000003607077211 */ /* 0x000fe200078f28ff */
[----:B------:R-:W-:Y:S02]  /*6c30*/  IMAD.MOV.U32 R6, RZ, RZ, R35 ;  /* 0x000000ffff067224 */ /* 0x000fe400078e0023 */
[----:B------:R-:W-:Y:S01]  /*6c40*/  IMAD.MOV.U32 R0, RZ, RZ, R40 ;  /* 0x000000ffff007224 */ /* 0x000fe200078e0028 */
[----:B------:R-:W-:Y:S01]  /*6c50*/  SHF.R.S32.HI R7, RZ, 0x5, R7 ;  /* 0x00000005ff077819 */ /* 0x000fe20000011407 */
[----:B------:R-:W-:Y:S01]  /*6c60*/  IMAD.MOV.U32 R10, RZ, RZ, R33 ;  /* 0x000000ffff0a7224 */ /* 0x000fe200078e0021 */
[----:B------:R-:W-:Y:S01]  /*6c70*/  PRMT R47, R3, 0x5410, R4 ;  /* 0x00005410032f7816 */ /* 0x000fe20000000004 */
[----:B------:R-:W-:Y:S01]  /*6c80*/  IMAD.MOV.U32 R4, RZ, RZ, R43 ;  /* 0x000000ffff047224 */ /* 0x000fe200078e002b */
[----:B------:R-:W-:Y:S01]  /*6c90*/  PRMT R48, R6, 0x7610, R48 ;  /* 0x0000761006307816 */ /* 0x000fe20000000030 */
[----:B------:R-:W-:Y:S01]  /*6ca0*/  IMAD R3, R7, 0x200, R46 ;  /* 0x0000020007037824 */ /* 0x000fe200078e022e */
[----:B------:R-:W-:Y:S01]  /*6cb0*/  PRMT R29, R0, 0x7610, R29 ;  /* 0x00007610001d7816 */ /* 0x000fe2000000001d */
[----:B------:R-:W-:Y:S01]  /*6cc0*/  IMAD.MOV.U32 R6, RZ, RZ, R36 ;  /* 0x000000ffff067224 */ /* 0x000fe200078e0024 */
[----:B------:R-:W-:Y:S01]  /*6cd0*/  PRMT R48, R48, 0x5410, R4 ;  /* 0x0000541030307816 */ /* 0x000fe20000000004 */
[----:B------:R-:W-:Y:S01]  /*6ce0*/  IMAD R3, R3, 0x2, R2 ;  /* 0x0000000203037824 */ /* 0x000fe200078e0202 */
[----:B0-----:R-:W-:Y:S01]  /*6cf0*/  PRMT R12, R12, 0x5410, R10 ;  /* 0x000054100c0c7816 */ /* 0x001fe2000000000a */
[----:B------:R-:W-:Y:S01]  /*6d00*/  IMAD.MOV.U32 R0, RZ, RZ, R42 ;  /* 0x000000ffff007224 */ /* 0x000fe200078e002a */
[----:B------:R-:W-:Y:S01]  /*6d10*/  PRMT R49, R6, 0x7610, R49 ;  /* 0x0000761006317816 */ /* 0x000fe20000000031 */
[----:B------:R-:W-:-:S02]  /*6d20*/  IMAD.MOV.U32 R6, RZ, RZ, R37 ;  /* 0x000000ffff067224 */ /* 0x000fc400078e0025 */
[----:B------:R-:W-:Y:S01]  /*6d30*/  VIADD R4, R3, 0x8400 ;  /* 0x0000840003047836 */ /* 0x000fe20000000000 */
[----:B------:R-:W-:Y:S01]  /*6d40*/  PRMT R28, R0, 0x7610, R28 ;  /* 0x00007610001c7816 */ /* 0x000fe2000000001c */
[----:B------:R-:W-:Y:S01]  /*6d50*/  IMAD.MOV.U32 R7, RZ, RZ, R32 ;  /* 0x000000ffff077224 */ /* 0x000fe200078e0020 */
[----:B------:R-:W-:Y:S01]  /*6d60*/  PRMT R49, R49, 0x5410, R6 ;  /* 0x0000541031317816 */ /* 0x000fe20000000006 */
[----:B------:R-:W-:Y:S01]  /*6d70*/  VIADD R0, R3, 0x8440 ;  /* 0x0000844003007836 */ /* 0x000fe20000000000 */
[----:B------:R-:W-:Y:S01]  /*6d80*/  @P2 IADD3 R0, R4, -0x40, RZ ;  /* 0xffffffc004002810 */ /* 0x000fe20007ffe0ff */
[----:B------:R-:W-:Y:S01]  /*6d90*/  IMAD.MOV.U32 R4, RZ, RZ, R20 ;  /* 0x000000ffff047224 */ /* 0x000fe200078e0014 */
[----:B------:R-:W-:Y:S01]  /*6da0*/  PRMT R50, R7, 0x7610, R50 ;  /* 0x0000761007327816 */ /* 0x000fe20000000032 */
[----:B------:R-:W-:Y:S02]  /*6db0*/  IMAD.MOV.U32 R6, RZ, RZ, R21 ;  /* 0x000000ffff067224 */ /* 0x000fe400078e0015 */
[----:B------:R-:W-:-:S02]  /*6dc0*/  IMAD.MOV.U32 R7, RZ, RZ, R38 ;  /* 0x000000ffff077224 */ /* 0x000fc400078e0026 */
[----:B------:R-:W-:Y:S01]  /*6dd0*/  IMAD.MOV.U32 R11, RZ, RZ, R39 ;  /* 0x000000ffff0b7224 */ /* 0x000fe200078e0027 */
[----:B------:R-:W-:Y:S01]  /*6de0*/  PRMT R10, R4, 0x5410, R6 ;  /* 0x00005410040a7816 */ /* 0x000fe20000000006 */
[----:B------:R-:W-:Y:S01]  /*6df0*/  IMAD.MOV.U32 R4, RZ, RZ, R8 ;  /* 0x000000ffff047224 */ /* 0x000fe200078e0008 */
[----:B------:R-:W-:Y:S01]  /*6e00*/  PRMT R50, R50, 0x5410, R7 ;  /* 0x0000541032327816 */ /* 0x000fe20000000007 */
[----:B------:R-:W-:Y:S01]  /*6e10*/  IMAD.MOV.U32 R6, RZ, RZ, R9 ;  /* 0x000000ffff067224 */ /* 0x000fe200078e0009 */
[----:B------:R-:W-:Y:S01]  /*6e20*/  PRMT R12, R11, 0x7610, R12 ;  /* 0x000076100b0c7816 */ /* 0x000fe2000000000c */
[----:B-1----:R-:W-:Y:S06]  /*6e30*/  @!P3 BRA `(.L_x_11669) ;  /* 0x000001740020b947 */ /* 0x002fec0003800000 */
.L_x_11931:
[----:B------:R-:W-:Y:S05]  /*6e40*/  BSYNC B1 ;  /* 0x0000000000017941 */ /* 0x000fea0003800000 */
.L_x_11668:
[----:B------:R-:W-:Y:S01]  /*6e50*/  BSSY B1, `(.L_x_11670) ;  /* 0x000005f000017945 */ /* 0x000fe20003800000 */
[----:B------:R-:W-:-:S03]  /*6e60*/  PRMT R11, R4, 0x5410, R6 ;  /* 0x00005410040b7816 */ /* 0x000fc60000000006 */
[----:B------:R-:W-:Y:S05]  /*6e70*/  @P0 BRA `(.L_x_11671) ;  /* 0x0000000400700947 */ /* 0x000fea0003800000 */
[----:B0-----:R-:W0:Y:S01]  /*6e80*/  LDC R5, c[0x0][0x3d4] ;  /* 0x0000f500ff057b82 */ /* 0x001e220000000800 */
[C---:B------:R-:W-:Y:S01]  /*6e90*/  VIADD R4, R26.reuse, 0x10 ;  /* 0x000000101a047836 */ /* 0x040fe20000000000 */
[----:B------:R-:W-:Y:S01]  /*6ea0*/  BSSY B2, `(.L_x_11672) ;  /* 0x000002e000027945 */ /* 0x000fe20003800000 */
[----:B0-----:R-:W-:-:S03]  /*6eb0*/  ISETP.GE.AND P0, PT, R26, R5, PT ;  /* 0x000000051a00720c */ /* 0x001fc60003f06270 */
[----:B------:R-:W-:-:S10]  /*6ec0*/  ISETP.GE.AND P2, PT, R4, R5, PT ;  /* 0x000000050400720c */ /* 0x000fd40003f46270 */
[----:B------:R-:W-:Y:S05]  /*6ed0*/  @P0 BRA `(.L_x_11673) ;  /* 0x0000000000a80947 */ /* 0x000fea0003800000 */
[----:B------:R-:W0:Y:S01]  /*6ee0*/  LDS.128 R4, [R3+0x8400] ;  /* 0x0084000003047984 */ /* 0x000e220000000c00 */
[--C-:B------:R-:W-:Y:S01]  /*6ef0*/  SHF.R.U64 R31, R40, 0x10, R41.reuse ;  /* 0x00000010281f7819 */ /* 0x100fe20000001229 */
[----:B------:R-:W-:Y:S01]  /*6f00*/  HADD2.F32 R29, -RZ, R29.H0_H0 ;  /* 0x2000001dff1d7230 */ /* 0x000fe20000004100 */
[----:B------:R-:W-:Y:S01]  /*6f10*/  SHF.R.U32.HI R40, RZ, 0x10, R41 ;  /* 0x00000010ff287819 */ /* 0x000fe20000011629 */
[----:B------:R-:W-:Y:S01]  /*6f20*/  HADD2.F32 R28, -RZ, R28.H0_H0 ;  /* 0x2000001cff1c7230 */ /* 0x000fe20000004100 */
[--C-:B------:R-:W-:Y:S02]  /*6f30*/  SHF.R.U32.HI R30, RZ, 0x10, R43.reuse ;  /* 0x00000010ff1e7819 */ /* 0x100fe4000001162b */
        /* <DEDUP_REMOVED lines=10> */
[CC--:B------:R-:W-:Y:S01]  /*6fe0*/  FMUL.FTZ R42, R4.reuse, R29.reuse ;  /* 0x0000001d042a7220 */ /* 0x0c0fe20000410000 */
[C---:B------:R-:W-:Y:S01]  /*6ff0*/  FFMA.FTZ R46, R15.reuse, R30, -R46 ;  /* 0x0000001e0f2e7223 */ /* 0x040fe2000001082e */
[----:B------:R-:W-:Y:S02]  /*7000*/  HADD2.F32 R14, -RZ, R6.H1_H1 ;  /* 0x30000006ff0e7230 */ /* 0x000fe40000004100 */
[----:B------:R-:W-:Y:S01]  /*7010*/  FFMA.FTZ R41, R15, R40, R23 ;  /* 0x000000280f297223 */ /* 0x000fe20000010017 */
[-C--:B------:R-:W-:Y:S01]  /*7020*/  FMUL.FTZ R30, R4, R28.reuse ;  /* 0x0000001c041e7220 */ /* 0x080fe20000410000 */
[C---:B------:R-:W-:Y:S01]  /*7030*/  FFMA.FTZ R42, R7.reuse, R28, -R42 ;  /* 0x0000001c072a7223 */ /* 0x040fe2000001082a */
[----:B------:R-:W-:Y:S02]  /*7040*/  HADD2.F32 R6, -RZ, R5.H0_H0 ;  /* 0x20000005ff067230 */ /* 0x000fe40000004100 */
[----:B------:R-:W-:Y:S02]  /*7050*/  HADD2.F32 R28, -RZ, R47.H0_H0 ;  /* 0x2000002fff1c7230 */ /* 0x000fe40000004100 */
[----:B------:R-:W-:Y:S01]  /*7060*/  FFMA.FTZ R29, R7, R29, R30 ;  /* 0x0000001d071d7223 */ /* 0x000fe2000001001e */
[----:B------:R-:W-:-:S02]  /*7070*/  HADD2.F32 R15, -RZ, R48.H1_H1 ;  /* 0x30000030ff0f7230 */ /* 0x000fc40000004100 */
[----:B------:R-:W-:Y:S02]  /*7080*/  HADD2.F32 R5, -RZ, R5.H1_H1 ;  /* 0x30000005ff057230 */ /* 0x000fe40000004100 */
[CC--:B------:R-:W-:Y:S01]  /*7090*/  FMUL.FTZ R30, R14.reuse, R28.reuse ;  /* 0x0000001c0e1e7220 */ /* 0x0c0fe20000410000 */
        /* <DEDUP_REMOVED lines=14> */
.L_x_11673:
[----:B------:R-:W-:Y:S05]  /*7180*/  BSYNC B2 ;  /* 0x0000000000027941 */ /* 0x000fea0003800000 */
.L_x_11672:
[----:B------:R-:W-:Y:S05]  /*7190*/  @P2 BRA `(.L_x_11671) ;  /* 0x0000000000a82947 */ /* 0x000fea0003800000 */
[----:B0-----:R-:W0:Y:S01]  /*71a0*/  LDS.128 R4, [R0] ;  /* 0x0000000000047984 */ /* 0x001e220000000c00 */
[--C-:B------:R-:W-:Y:S01]  /*71b0*/  SHF.R.U64 R31, R34, 0x10, R35.reuse ;  /* 0x00000010221f7819 */ /* 0x100fe20000001223 */
[----:B------:R-:W-:Y:S01]  /*71c0*/  HADD2.F32 R29, -RZ, R47.H1_H1 ;  /* 0x3000002fff1d7230 */ /* 0x000fe20000004100 */
        /* <DEDUP_REMOVED lines=38> */
[----:B------:R1:W-:Y:S02]  /*7430*/  STS.128 [R0], R4 ;  /* 0x0000000400007388 */ /* 0x0003e40000000c00 */
.L_x_11671:
[----:B------:R-:W-:Y:S05]  /*7440*/  BSYNC B1 ;  /* 0x0000000000017941 */ /* 0x000fea0003800000 */
.L_x_11670:
[----:B------:R-:W-:Y:S05]  /*7450*/  @P1 BRA `(.L_x_11674) ;  /* 0x0000001800741947 */ /* 0x000fea0003800000 */
[----:B01----:R-:W0:Y:S01]  /*7460*/  LDC R5, c[0x0][0x3d4] ;  /* 0x0000f500ff057b82 */ /* 0x003e220000000800 */
[C---:B------:R-:W-:Y:S01]  /*7470*/  VIADD R4, R26.reuse, 0x10 ;  /* 0x000000101a047836 */ /* 0x040fe20000000000 */
[----:B------:R-:W-:Y:S01]  /*7480*/  BSSY B1, `(.L_x_11675) ;  /* 0x000002e000017945 */ /* 0x000fe20003800000 */
[----:B0-----:R-:W-:-:S03]  /*7490*/  ISETP.GE.AND P0, PT, R26, R5, PT ;  /* 0x000000051a00720c */ /* 0x001fc60003f06270 */
[----:B------:R-:W-:-:S10]  /*74a0*/  ISETP.GE.AND P1, PT, R4, R5, PT ;  /* 0x000000050400720c */ /* 0x000fd40003f26270 */
[----:B------:R-:W-:Y:S05]  /*74b0*/  @P0 BRA `(.L_x_11676) ;  /* 0x0000000000a80947 */ /* 0x000fea0003800000 */
[----:B------:R-:W0:Y:S01]  /*74c0*/  LDS.128 R4, [R3+0xb400] ;  /* 0x00b4000003047984 */ /* 0x000e220000000c00 */
        /* <DEDUP_REMOVED lines=41> */
.L_x_11676:
[----:B------:R-:W-:Y:S05]  /*7760*/  BSYNC B1 ;  /* 0x0000000000017941 */ /* 0x000fea0003800000 */
.L_x_11675:
[----:B------:R-:W-:Y:S05]  /*7770*/  @P1 BRA `(.L_x_11674) ;  /* 0x0000001400ac1947 */ /* 0x000fea0003800000 */
[----:B0-----:R-:W0:Y:S01]  /*7780*/  LDS.128 R4, [R0+0x3000] ;  /* 0x0030000000047984 */ /* 0x001e220000000c00 */
        /* <DEDUP_REMOVED lines=42> */
.L_x_11655:
[----:B------:R-:W0:Y:S01]  /*7a30*/  LDC R9, c[0x0][0x3d4] ;  /* 0x0000f500ff097b82 */ /* 0x000e220000000800 */
[----:B------:R-:W-:Y:S01]  /*7a40*/  VIADD R0, R17, 0x60 ;  /* 0x0000006011007836 */ /* 0x000fe20000000000 */
[----:B------:R-:W2:Y:S01]  /*7a50*/  LDL R52, [R1+0x14] ;  /* 0x0000140001347983 */ /* 0x000ea20000100800 */
[----:B------:R-:W-:Y:S01]  /*7a60*/  ULDC.64 UR4, c[0x0][0x3c8] ;  /* 0x0000f20000047ab9 */ /* 0x000fe20000000a00 */
[----:B------:R-:W-:Y:S02]  /*7a70*/  ULDC.64 UR6, c[0x0][0x3e0] ;  /* 0x0000f80000067ab9 */ /* 0x000fe40000000a00 */
[----:B------:R-:W3:Y:S01]  /*7a80*/  LDL R54, [R1+0x34] ;  /* 0x0000340001367983 */ /* 0x000ee20000100800 */
[----:B0-----:R-:W-:-:S04]  /*7a90*/  ISETP.GE.AND P0, PT, R46, R9, PT ;  /* 0x000000092e00720c */ /* 0x001fc80003f06270 */
[-C--:B------:R-:W-:Y:S02]  /*7aa0*/  ISETP.GE.OR P1, PT, R0, R32.reuse, P0 ;  /* 0x000000200000720c */ /* 0x080fe40000726670 */
[----:B------:R-:W-:-:S11]  /*7ab0*/  ISETP.GE.OR P0, PT, R17, R32, P0 ;  /* 0x000000201100720c */ /* 0x000fd60000706670 */
[----:B------:R-:W0:Y:S01]  /*7ac0*/  @!P1 LDC.64 R40, c[0x0][0x3c8] ;  /* 0x0000f200ff289b82 */ /* 0x000e220000000a00 */
[----:B------:R-:W-:-:S07]  /*7ad0*/  @!P1 IMAD.MOV.U32 R15, RZ, RZ, R55 ;  /* 0x000000ffff0f9224 */ /* 0x000fce00078e0037 */
[----:B------:R-:W1:Y:S01]  /*7ae0*/  @!P1 LDC.64 R42, c[0x0][0x3e0] ;  /* 0x0000f800ff2a9b82 */ /* 0x000e620000000a00 */
[----:B------:R-:W-:Y:S01]  /*7af0*/  @!P1 IMAD.MOV.U32 R13, RZ, RZ, R57 ;  /* 0x000000ffff0d9224 */ /* 0x000fe200078e0039 */
[----:B------:R-:W-:Y:S01]  /*7b00*/  @!P0 IADD3 R3, P3, R33, R14, RZ ;  /* 0x0000000e21038210 */ /* 0x000fe20007f7e0ff */
[----:B------:R-:W-:Y:S01]  /*7b10*/  @!P1 IMAD.WIDE.U32 R14, R4, 0x60, R14 ;  /* 0x00000060040e9825 */ /* 0x000fe200078e000e */
[----:B------:R-:W-:-:S03]  /*7b20*/  @!P0 IADD3 R27, P2, R37, R12, RZ ;  /* 0x0000000c251b8210 */ /* 0x000fc60007f5e0ff */
[----:B------:R-:W-:Y:S01]  /*7b30*/  @!P1 IMAD.WIDE.U32 R20, R6, 0x60, R12 ;  /* 0x0000006006149825 */ /* 0x000fe200078e000c */
[----:B------:R-:W-:-:S03]  /*7b40*/  @!P1 IADD3 R8, P4, R33, R14, RZ ;  /* 0x0000000e21089210 */ /* 0x000fc60007f9e0ff */
[----:B------:R-:W-:Y:S01]  /*7b50*/  @!P0 IMAD.X R26, R55, 0x1, R35, P3 ;  /* 0x00000001371a8824 */ /* 0x000fe200018e0623 */
[----:B------:R-:W-:Y:S01]  /*7b60*/  @!P0 LEA R12, P3, R3, UR4, 0x1 ;  /* 0x00000004030c8c11 */ /* 0x000fe2000f8608ff */
[----:B------:R-:W-:Y:S01]  /*7b70*/  @!P1 IMAD R14, R7, 0x60, RZ ;  /* 0x00000060070e9824 */ /* 0x000fe200078e02ff */
[----:B------:R-:W-:Y:S01]  /*7b80*/  @!P1 IADD3 R0, P5, R37, R20, RZ ;  /* 0x0000001425009210 */ /* 0x000fe20007fbe0ff */
[----:B------:R-:W-:Y:S01]  /*7b90*/  @!P1 IMAD R11, R5, 0x60, RZ ;  /* 0x00000060050b9824 */ /* 0x000fe200078e02ff */
[----:B------:R-:W-:Y:S01]  /*7ba0*/  @!P0 LEA.HI.X R13, R3, UR5, R26, 0x1, P3 ;  /* 0x00000005030d8c11 */ /* 0x000fe200098f0c1a */
[----:B------:R-:W-:Y:S01]  /*7bb0*/  @!P0 IMAD.X R32, R57, 0x1, R39, P2 ;  /* 0x0000000139208824 */ /* 0x000fe200010e0627 */
[----:B------:R-:W-:Y:S02]  /*7bc0*/  @!P1 IADD3.X R3, R39, R14, R21, P5, !PT ;  /* 0x0000000e27039210 */ /* 0x000fe40002ffe415 */
[----:B------:R-:W-:Y:S02]  /*7bd0*/  @!P1 IADD3.X R11, R35, R11, R15, P4, !PT ;  /* 0x0000000b230b9210 */ /* 0x000fe400027fe40f */
[----:B------:R-:W-:-:S02]  /*7be0*/  @!P0 LEA R14, P2, R27, UR6, 0x1 ;  /* 0x000000061b0e8c11 */ /* 0x000fc4000f8408ff */
[----:B0-----:R-:W-:Y:S02]  /*7bf0*/  @!P1 LEA R20, P3, R8, R40, 0x1 ;  /* 0x0000002808149211 */ /* 0x001fe400078608ff */
[----:B-1----:R-:W-:Y:S02]  /*7c00*/  @!P1 LEA R26, P4, R0, R42, 0x1 ;  /* 0x0000002a001a9211 */ /* 0x002fe400078808ff */
[----:B------:R-:W-:Y:S02]  /*7c10*/  @!P0 LEA.HI.X R15, R27, UR7, R32, 0x1, P2 ;  /* 0x000000071b0f8c11 */ /* 0x000fe400090f0c20 */
[----:B------:R-:W-:Y:S02]  /*7c20*/  CS2R R36, SRZ ;  /* 0x0000000000247805 */ /* 0x000fe4000001ff00 */
[----:B------:R-:W-:Y:S02]  /*7c30*/  @!P1 LEA.HI.X R21, R8, R41, R11, 0x1, P3 ;  /* 0x0000002908159211 */ /* 0x000fe400018f0c0b */
[----:B------:R-:W-:-:S02]  /*7c40*/  CS2R R38, SRZ ;  /* 0x0000000000267805 */ /* 0x000fc4000001ff00 */
[----:B------:R-:W-:Y:S02]  /*7c50*/  @!P1 LEA.HI.X R27, R0, R43, R3, 0x1, P4 ;  /* 0x0000002b001b9211 */ /* 0x000fe400020f0c03 */
[----:B------:R-:W-:Y:S02]  /*7c60*/  CS2R R40, SRZ ;  /* 0x0000000000287805 */ /* 0x000fe4000001ff00 */
[----:B------:R-:W-:Y:S01]  /*7c70*/  CS2R R42, SRZ ;  /* 0x00000000002a7805 */ /* 0x000fe2000001ff00 */
[----:B------:R-:W0:Y:S01]  /*7c80*/  LDC R0, c[0x0][0x428] ;  /* 0x00010a00ff007b82 */ /* 0x000e220000000800 */
[----:B------:R-:W5:Y:S04]  /*7c90*/  @!P1 LDG.E.128 R36, desc[UR38][R20.64] ;  /* 0x0000002614249981 */ /* 0x000f68000c1e1d00 */
[----:B------:R-:W5:Y:S01]  /*7ca0*/  @!P1 LDG.E.128 R40, desc[UR38][R26.64] ;  /* 0x000000261a289981 */ /* 0x000f62000c1e1d00 */
[----:B0-----:R-:W-:-:S13]  /*7cb0*/  ISETP.NE.AND P2, PT, R0, 0x1, PT ;  /* 0x000000010000780c */ /* 0x001fda0003f45270 */
[----:B------:R-:W0:Y:S08]  /*7cc0*/  @P2 LDC R8, c[0x0][0x42c] ;  /* 0x00010b00ff082b82 */ /* 0x000e300000000800 */
[----:B------:R-:W1:Y:S01]  /*7cd0*/  @P2 LDC R3, c[0x0][0x430] ;  /* 0x00010c00ff032b82 */ /* 0x000e620000000800 */
[----:B------:R-:W-:Y:S02]  /*7ce0*/  CS2R R32, SRZ ;  /* 0x0000000000207805 */ /* 0x000fe4000001ff00 */
[----:B------:R-:W-:-:S02]  /*7cf0*/  CS2R R34, SRZ ;  /* 0x0000000000227805 */ /* 0x000fc4000001ff00 */
[----:B------:R-:W-:Y:S02]  /*7d00*/  CS2R R28, SRZ ;  /* 0x00000000001c7805 */ /* 0x000fe4000001ff00 */
[----:B------:R-:W-:Y:S02]  /*7d10*/  CS2R R30, SRZ ;  /* 0x00000000001e7805 */ /* 0x000fe4000001ff00 */
[----:B------:R4:W5:Y:S04]  /*7d20*/  @!P0 LDG.E.128 R32, desc[UR38][R14.64] ;  /* 0x000000260e208981 */ /* 0x000968000c1e1d00 */
[----:B------:R1:W5:Y:S01]  /*7d30*/  @!P0 LDG.E.128 R28, desc[UR38][R12.64] ;  /* 0x000000260c1c8981 */ /* 0x000362000c1e1d00 */
[----:B----4-:R-:W-:Y:S02]  /*7d40*/  IMAD.MOV.U32 R14, RZ, RZ, R48 ;  /* 0x000000ffff0e7224 */ /* 0x010fe400078e0030 */
[----:B------:R-:W-:-:S02]  /*7d50*/  IMAD.MOV.U32 R15, RZ, RZ, R23 ;  /* 0x000000ffff0f7224 */ /* 0x000fc400078e0017 */
[----:B--2---:R-:W-:-:S04]  /*7d60*/  IMAD R0, R52, 0xc0, R17 ;  /* 0x000000c034007824 */ /* 0x004fc800078e0211 */
[----:B------:R-:W-:-:S04]  /*7d70*/  IMAD R45, R45, 0x60, R0 ;  /* 0x000000602d2d7824 */ /* 0x000fc800078e0200 */
[----:B0-----:R-:W-:-:S05]  /*7d80*/  @P2 IMAD.HI.U32 R0, R45, R8, RZ ;  /* 0x000000082d002227 */ /* 0x001fca00078e00ff */
[----:B-1----:R-:W-:-:S04]  /*7d90*/  @P2 SHF.R.U32.HI R45, RZ, R3, R0 ;  /* 0x00000003ff2d2219 */ /* 0x002fc80000011600 */
[----:B------:R-:W-:Y:S01]  /*7da0*/  SHF.R.S32.HI R3, RZ, 0x1f, R45 ;  /* 0x0000001fff037819 */ /* 0x000fe2000001142d */
[----:B------:R-:W-:-:S04]  /*7db0*/  IMAD.MOV.U32 R52, RZ, RZ, R50 ;  /* 0x000000ffff347224 */ /* 0x000fc800078e0032 */
[C---:B------:R-:W-:Y:S02]  /*7dc0*/  IMAD R0, R3.reuse, R4, RZ ;  /* 0x0000000403007224 */ /* 0x040fe400078e02ff */
[----:B------:R-:W-:Y:S02]  /*7dd0*/  IMAD R8, R3, R6, RZ ;  /* 0x0000000603087224 */ /* 0x000fe400078e02ff */
[----:B------:R-:W-:-:S04]  /*7de0*/  IMAD.WIDE.U32 R12, R45, R4, R52 ;  /* 0x000000042d0c7225 */ /* 0x000fc800078e0034 */
[----:B------:R-:W-:-:S04]  /*7df0*/  IMAD.WIDE.U32 R14, R45, R6, R14 ;  /* 0x000000062d0e7225 */ /* 0x000fc800078e000e */
[C---:B------:R-:W-:Y:S02]  /*7e00*/  IMAD R5, R45.reuse, R5, R0 ;  /* 0x000000052d057224 */ /* 0x040fe400078e0200 */
[----:B------:R-:W-:Y:S01]  /*7e10*/  IMAD R3, R45, R7, R8 ;  /* 0x000000072d037224 */ /* 0x000fe200078e0208 */
[----:B------:R-:W-:Y:S01]  /*7e20*/  LEA R4, P2, R12, UR4, 0x1 ;  /* 0x000000040c047c11 */ /* 0x000fe2000f8408ff */
[----:B------:R-:W-:Y:S01]  /*7e30*/  IMAD.IADD R5, R13, 0x1, R5 ;  /* 0x000000010d057824 */ /* 0x000fe200078e0205 */
[----:B------:R-:W-:Y:S02]  /*7e40*/  LEA R0, P3, R14, UR6, 0x1 ;  /* 0x000000060e007c11 */ /* 0x000fe4000f8608ff */
[----:B------:R-:W-:Y:S01]  /*7e50*/  IADD3 R3, R15, R3, RZ ;  /* 0x000000030f037210 */ /* 0x000fe20007ffe0ff */
[----:B------:R-:W-:Y:S01]  /*7e60*/  UMOV UR4, 0xffffffff ;  /* 0xffffffff00047882 */ /* 0x000fe20000000000 */
[----:B------:R-:W-:Y:S02]  /*7e70*/  LEA.HI.X R5, R12, UR5, R5, 0x1, P2 ;  /* 0x000000050c057c11 */ /* 0x000fe400090f0c05 */
[----:B------:R-:W-:-:S02]  /*7e80*/  LEA.HI.X R3, R14, UR7, R3, 0x1, P3 ;  /* 0x000000070e037c11 */ /* 0x000fc400098f0c03 */
[----:B---3--:R-:W-:Y:S01]  /*7e90*/  LEA.HI R6, R54, R54, RZ, 0x1 ;  /* 0x0000003636067211 */ /* 0x008fe200078f08ff */
[----:B------:R-:W-:Y:S06]  /*7ea0*/  BRA.DIV UR4, `(.L_x_11677) ;  /* 0x0000016604187947 */ /* 0x000fec000b800000 */
.L_x_11934:
[----:B------:R-:W-:-:S03]  /*7eb0*/  UMOV UR4, 0xffffffff ;  /* 0xffffffff00047882 */ /* 0x000fc60000000000 */
[----:B------:R-:W-:Y:S05]  /*7ec0*/  BRA.DIV UR4, `(.L_x_11678) ;  /* 0x0000016604387947 */ /* 0x000fea000b800000 */
.L_x_11937:
[----:B------:R-:W-:-:S03]  /*7ed0*/  UMOV UR4, 0xffffffff ;  /* 0xffffffff00047882 */ /* 0x000fc60000000000 */
[----:B------:R-:W-:Y:S05]  /*7ee0*/  BRA.DIV UR4, `(.L_x_11679) ;  /* 0x0000016604587947 */ /* 0x000fea000b800000 */
.L_x_11940:
[----:B------:R-:W-:-:S03]  /*7ef0*/  UMOV UR4, 0xffffffff ;  /* 0xffffffff00047882 */ /* 0x000fc60000000000 */
[----:B------:R-:W-:Y:S05]  /*7f00*/  BRA.DIV UR4, `(.L_x_11680) ;  /* 0x0000016604787947 */ /* 0x000fea000b800000 */
.L_x_11943:
[----:B------:R-:W-:-:S03]  /*7f10*/  UMOV UR4, 0xffffffff ;  /* 0xffffffff00047882 */ /* 0x000fc60000000000 */
[----:B------:R-:W-:Y:S05]  /*7f20*/  BRA.DIV UR4, `(.L_x_11681) ;  /* 0x0000016604987947 */ /* 0x000fea000b800000 */
.L_x_11946:
[----:B------:R-:W-:Y:S01]  /*7f30*/  UMOV UR4, 0xffffffff ;  /* 0xffffffff00047882 */ /* 0x000fe20000000000 */
[----:B------:R-:W-:Y:S02]  /*7f40*/  LOP3.LUT R6, R6, 0xfffffffe, RZ, 0xc0, !PT ;  /* 0xfffffffe06067812 */ /* 0x000fe400078ec0ff */
[----:B------:R-:W-:Y:S05]  /*7f50*/  BRA.DIV UR4, `(.L_x_11682) ;  /* 0x0000016604b47947 */ /* 0x000fea000b800000 */
.L_x_11949:
[----:B------:R-:W-:Y:S01]  /*7f60*/  UMOV UR4, 0xffffffff ;  /* 0xffffffff00047882 */ /* 0x000fe20000000000 */
[----:B------:R-:W-:Y:S02]  /*7f70*/  IMAD.IADD R5, R54, 0x1, -R6 ;  /* 0x0000000136057824 */ /* 0x000fe400078e0a06 */
[----:B------:R-:W-:Y:S05]  /*7f80*/  BRA.DIV UR4, `(.L_x_11683) ;  /* 0x0000016604d07947 */ /* 0x000fea000b800000 */
.L_x_11952:
[----:B------:R-:W-:Y:S01]  /*7f90*/  UMOV UR4, 0xffffffff ;  /* 0xffffffff00047882 */ /* 0x000fe20000000000 */
[----:B------:R-:W-:Y:S02]  /*7fa0*/  SHF.L.U32 R5, R5, 0x1f, RZ ;  /* 0x0000001f05057819 */ /* 0x000fe400000006ff */
[----:B------:R-:W-:Y:S05]  /*7fb0*/  BRA.DIV UR4, `(.L_x_11684) ;  /* 0x0000016604ec7947 */ /* 0x000fea000b800000 */
.L_x_11955:
[----:B------:R-:W0:Y:S01]  /*7fc0*/  SYNCS.PHASECHK.TRANS64.TRYWAIT P2, [R2+URZ+0x16800], R5 ;  /* 0x01680005020075a7 */ /* 0x000e22000804017f */
[----:B-----5:R-:W-:Y:S01]  /*7fd0*/  IMAD.MOV.U32 R3, RZ, RZ, R29 ;  /* 0x000000ffff037224 */ /* 0x020fe200078e001d */
[----:B------:R-:W-:Y:S01]  /*7fe0*/  BSSY B1, `(.L_x_11685) ;  /* 0x000001c000017945 */ /* 0x000fe20003800000 */
[----:B------:R-:W-:Y:S02]  /*7ff0*/  IMAD.MOV.U32 R0, RZ, RZ, R28 ;  /* 0x000000ffff007224 */ /* 0x000fe400078e001c */
        /* <DEDUP_REMOVED lines=22> */
[----:B------:R-:W-:Y:S01]  /*8160*/  IMAD.IADD R13, R46, 0x1, R9 ;  /* 0x000000012e0d7824 */ /* 0x000fe200078e0209 */
[----:B------:R-:W-:Y:S02]  /*8170*/  PRMT R3, R3, 0x5410, R4 ;  /* 0x0000541003037816 */ /* 0x000fe40000000004 */
[----:B------:R-:W-:Y:S01]  /*8180*/  PRMT R12, R6, 0x7610, R12 ;  /* 0x00007610060c7816 */ /* 0x000fe2000000000c */
[----:B0-----:R-:W-:Y:S06]  /*8190*/  @!P2 BRA `(.L_x_11686) ;  /* 0x00000164009ca947 */ /* 0x001fec0003800000 */
.L_x_11956:
[----:B------:R-:W-:Y:S05]  /*81a0*/  BSYNC B1 ;  /* 0x0000000000017941 */ /* 0x000fea0003800000 */
.L_x_11685:
[----:B------:R-:W-:Y:S01]  /*81b0*/  BSSY B1, `(.L_x_11687) ;  /* 0x0000068000017945 */ /* 0x000fe20003800000 */
[----:B------:R-:W-:Y:S01]  /*81c0*/  IMAD.MOV.U32 R14, RZ, RZ, R42 ;  /* 0x000000ffff0e7224 */ /* 0x000fe200078e002a */
[----:B------:R-:W-:Y:S02]  /*81d0*/  MOV R15, R43 ;  /* 0x0000002b000f7202 */ /* 0x000fe40000000f00 */
[----:B------:R-:W-:Y:S01]  /*81e0*/  LOP3.LUT R13, R13, 0x38, RZ, 0xc0, !PT ;  /* 0x000000380d0d7812 */ /* 0x000fe200078ec0ff */
[----:B------:R-:W-:Y:S06]  /*81f0*/  @P0 BRA `(.L_x_11688) ;  /* 0x00000004008c0947 */ /* 0x000fec0003800000 */
[----:B------:R-:W1:Y:S01]  /*8200*/  S2R R4, SR_TID.X ;  /* 0x0000000000047919 */ /* 0x000e620000002100 */
[----:B------:R-:W-:Y:S01]  /*8210*/  IMAD.SHL.U32 R10, R10, 0x40, RZ ;  /* 0x000000400a0a7824 */ /* 0x000fe200078e00ff */
[----:B------:R-:W-:Y:S01]  /*8220*/  SHF.R.U64 R53, R32, 0x10, R33 ;  /* 0x0000001020357819 */ /* 0x000fe20000001221 */
[--C-:B------:R-:W-:Y:S01]  /*8230*/  HADD2.F32 R32, -RZ, R27.reuse.H0_H0 ;  /* 0x2000001bff207230 */ /* 0x100fe20000004100 */
[--C-:B------:R-:W-:Y:S02]  /*8240*/  SHF.R.U64 R54, R30, 0x10, R31.reuse ;  /* 0x000000101e367819 */ /* 0x100fe4000000121f */
[----:B------:R-:W-:Y:S02]  /*8250*/  LOP3.LUT R10, R10, 0x1c0, RZ, 0xc0, !PT ;  /* 0x000001c00a0a7812 */ /* 0x000fe400078ec0ff */
[----:B------:R-:W-:Y:S01]  /*8260*/  SHF.R.U32.HI R50, RZ, 0x10, R31 ;  /* 0x00000010ff327819 */ /* 0x000fe2000001161f */
[----:B------:R-:W-:Y:S01]  /*8270*/  HADD2.F32 R31, -RZ, R27.H1_H1 ;  /* 0x3000001bff1f7230 */ /* 0x000fe20000004100 */
[----:B------:R-:W-:-:S02]  /*8280*/  LOP3.LUT R46, R10, 0x38, R46, 0xf8, !PT ;  /* 0x000000380a2e7812 */ /* 0x000fc400078ef82e */
[--C-:B------:R-:W-:Y:S02]  /*8290*/  SHF.R.U32.HI R7, RZ, 0x3, R10.reuse ;  /* 0x00000003ff077819 */ /* 0x100fe4000001160a */
[----:B------:R-:W-:Y:S02]  /*82a0*/  SHF.R.U32.HI R33, RZ, 0x10, R33 ;  /* 0x00000010ff217819 */ /* 0x000fe40000011621 */
[----:B------:R-:W-:Y:S02]  /*82b0*/  LOP3.LUT R46, R46, R7, RZ, 0x3c, !PT ;  /* 0x000000072e2e7212 */ /* 0x000fe400078e3cff */
[----:B------:R-:W-:Y:S01]  /*82c0*/  LOP3.LUT R8, R7, R13, R10, 0x1e, !PT ;  /* 0x0000000d07087212 */ /* 0x000fe200078e1e0a */
[----:B------:R-:W-:Y:S01]  /*82d0*/  HADD2.F32 R33, -RZ, R33.H0_H0 ;  /* 0x20000021ff217230 */ /* 0x000fe20000004100 */
[----:B------:R-:W-:Y:S02]  /*82e0*/  SHF.R.U64 R55, R28, 0x10, R29 ;  /* 0x000000101c377819 */ /* 0x000fe4000000121d */
[--C-:B------:R-:W-:Y:S01]  /*82f0*/  SHF.R.U64 R51, R34, 0x10, R35.reuse ;  /* 0x0000001022337819 */ /* 0x100fe20000001223 */
[----:B------:R-:W-:Y:S01]  /*8300*/  HADD2.F32 R34, -RZ, R56.H0_H0 ;  /* 0x20000038ff227230 */ /* 0x000fe20000004100 */
[----:B------:R-:W-:Y:S01]  /*8310*/  SHF.R.U32.HI R48, RZ, 0x10, R35 ;  /* 0x00000010ff307819 */ /* 0x000fe20000011623 */
[----:B-1----:R-:W-:-:S05]  /*8320*/  VIADD R4, R4, 0xffffff80 ;  /* 0xffffff8004047836 */ /* 0x002fca0000000000 */
[----:B------:R-:W-:-:S04]  /*8330*/  SHF.R.S32.HI R9, RZ, 0x1f, R4 ;  /* 0x0000001fff097819 */ /* 0x000fc80000011404 */
[----:B------:R-:W-:-:S04]  /*8340*/  LEA.HI R9, R9, R4, RZ, 0x5 ;  /* 0x0000000409097211 */ /* 0x000fc800078f28ff */
[----:B------:R-:W-:-:S05]  /*8350*/  SHF.R.S32.HI R9, RZ, 0x5, R9 ;  /* 0x00000005ff097819 */ /* 0x000fca0000011409 */
[C---:B0-----:R-:W-:Y:S01]  /*8360*/  IMAD R5, R9.reuse, 0x200, R46 ;  /* 0x0000020009057824 */ /* 0x041fe200078e022e */
[----:B------:R-:W-:Y:S01]  /*8370*/  SHF.R.U32.HI R46, RZ, 0x10, R29 ;  /* 0x00000010ff2e7819 */ /* 0x000fe2000001161d */
[----:B------:R-:W-:Y:S02]  /*8380*/  IMAD R9, R9, 0x200, R8 ;  /* 0x0000020009097824 */ /* 0x000fe400078e0208 */
[--C-:B------:R-:W-:Y:S02]  /*8390*/  IMAD R47, R5, 0x2, R2.reuse ;  /* 0x00000002052f7824 */ /* 0x100fe400078e0202 */
[----:B------:R-:W-:-:S03]  /*83a0*/  IMAD R49, R9, 0x2, R2 ;  /* 0x0000000209317824 */ /* 0x000fc600078e0202 */
[----:B------:R-:W0:Y:S04]  /*83b0*/  LDS.128 R4, [R47+0x8400] ;  /* 0x008400002f047984 */ /* 0x000e280000000c00 */
[----:B------:R-:W1:Y:S01]  /*83c0*/  LDS.128 R8, [R49+0x8400] ;  /* 0x0084000031087984 */ /* 0x000e620000000c00 */
        /* <DEDUP_REMOVED lines=9> */
[C---:B------:R-:W-:Y:S01]  /*8460*/  FFMA.FTZ R35, R20.reuse, R31, -R35 ;  /* 0x0000001f14237223 */ /* 0x040fe20000010823 */
[----:B------:R-:W-:Y:S01]  /*8470*/  FFMA.FTZ R45, R20, R32, R45 ;  /* 0x00000020142d7223 */ /* 0x000fe2000001002d */
[----:B------:R-:W-:Y:S02]  /*8480*/  HADD2.F32 R23, -RZ, R7.H0_H0 ;  /* 0x20000007ff177230 */ /* 0x000fe40000004100 */
[----:B------:R-:W-:Y:S01]  /*8490*/  FMUL.FTZ R28, R28, R27 ;  /* 0x0000001b1c1c7220 */ /* 0x000fe20000410000 */
[----:B------:R-:W-:-:S02]  /*84a0*/  HADD2.F32 R20, -RZ, R57.H1_H1 ;  /* 0x30000039ff147230 */ /* 0x000fc40000004100 */
[----:B------:R-:W-:Y:S01]  /*84b0*/  FMUL.FTZ R32, R29, R34 ;  /* 0x000000221d207220 */ /* 0x000fe20000410000 */
[C---:B------:R-:W-:Y:S01]  /*84c0*/  FFMA.FTZ R46, R21.reuse, R27, -R46 ;  /* 0x0000001b152e7223 */ /* 0x040fe2000001082e */
        /* <DEDUP_REMOVED lines=21> */
[----:B------:R-:W-:Y:S01]  /*8620*/  FFMA.FTZ R34, R5, R20, -R34 ;  /* 0x0000001405227223 */ /* 0x000fe20000010822 */
[----:B------:R-:W-:-:S02]  /*8630*/  HADD2.F32 R7, -RZ, R6.H0_H0 ;  /* 0x20000006ff077230 */ /* 0x000fc40000004100 */
        /* <DEDUP_REMOVED lines=27> */
[----:B------:R1:W-:Y:S01]  /*87f0*/  STS.128 [R47+0x8400], R4 ;  /* 0x008400042f007388 */ /* 0x0003e20000000c00 */
[----:B------:R-:W-:Y:S02]  /*8800*/  F2FP.F16.F32.PACK_AB R8, R27, R32 ;  /* 0x000000201b08723e */ /* 0x000fe400000000ff */
[----:B------:R-:W-:-:S05]  /*8810*/  F2FP.F16.F32.PACK_AB R10, R21, R20 ;  /* 0x00000014150a723e */ /* 0x000fca00000000ff */
[----:B------:R1:W-:Y:S02]  /*8820*/  STS.128 [R49+0x8400], R8 ;  /* 0x0084000831007388 */ /* 0x0003e40000000c00 */
.L_x_11688:
[----:B------:R-:W-:Y:S05]  /*8830*/  BSYNC B1 ;  /* 0x0000000000017941 */ /* 0x000fea0003800000 */
.L_x_11687:
[----:B------:R-:W-:Y:S01]  /*8840*/  PRMT R46, R14, 0x5410, R15 ;  /* 0x000054100e2e7816 */ /* 0x000fe2000000000f */
[----:B------:R-:W-:Y:S06]  /*8850*/  @P1 BRA `(.L_x_11674) ;  /* 0x0000000400741947 */ /* 0x000fec0003800000 */
[----:B-1----:R-:W2:Y:S01]  /*8860*/  LDL R8, [R1+0x28] ;  /* 0x0000280001087983 */ /* 0x002ea20000100800 */
[----:B------:R-:W-:-:S03]  /*8870*/  VIADD R4, R17, 0x60 ;  /* 0x0000006011047836 */ /* 0x000fc60000000000 */
[----:B------:R-:W3:Y:S01]  /*8880*/  LDL R47, [R1+0x3c] ;  /* 0x00003c00012f7983 */ /* 0x000ee20000100800 */
[----:B------:R-:W-:-:S05]  /*8890*/  IMAD.SHL.U32 R4, R4, 0x40, RZ ;  /* 0x0000004004047824 */ /* 0x000fca00078e00ff */
[----:B------:R-:W-:-:S04]  /*88a0*/  LOP3.LUT R4, R4, 0x1c0, RZ, 0xc0, !PT ;  /* 0x000001c004047812 */ /* 0x000fc800078ec0ff */
[----:B0-----:R-:W-:-:S04]  /*88b0*/  SHF.R.U32.HI R5, RZ, 0x3, R4 ;  /* 0x00000003ff057819 */ /* 0x001fc80000011604 */
[----:B------:R-:W-:Y:S01]  /*88c0*/  LOP3.LUT R13, R5, R13, R4, 0x1e, !PT ;  /* 0x0000000d050d7212 */ /* 0x000fe200078e1e04 */
[--C-:B------:R-:W-:Y:S01]  /*88d0*/  HADD2.F32 R29, -RZ, R12.reuse.H1_H1 ;  /* 0x3000000cff1d7230 */ /* 0x100fe20000004100 */
[----:B------:R-:W-:Y:S01]  /*88e0*/  SHF.R.U32.HI R28, RZ, 0x10, R37 ;  /* 0x00000010ff1c7819 */ /* 0x000fe20000011625 */
[----:B------:R-:W-:Y:S01]  /*88f0*/  HADD2.F32 R31, -RZ, R12.H0_H0 ;  /* 0x2000000cff1f7230 */ /* 0x000fe20000004100 */
[----:B------:R-:W-:Y:S01]  /*8900*/  SHF.R.U32.HI R32, RZ, 0x10, R41 ;  /* 0x00000010ff207819 */ /* 0x000fe20000011629 */
[----:B------:R-:W-:Y:S02]  /*8910*/  HADD2.F32 R30, -RZ, R3.H1_H1 ;  /* 0x30000003ff1e7230 */ /* 0x000fe40000004100 */
[----:B------:R-:W-:Y:S02]  /*8920*/  HADD2.F32 R28, -RZ, R28.H0_H0 ;  /* 0x2000001cff1c7230 */ /* 0x000fe40000004100 */
[----:B------:R-:W-:Y:S01]  /*8930*/  HADD2.F32 R32, -RZ, R32.H0_H0 ;  /* 0x20000020ff207230 */ /* 0x000fe20000004100 */
[----:B------:R-:W-:-:S02]  /*8940*/  SHF.R.U64 R45, R36, 0x10, R37 ;  /* 0x00000010242d7819 */ /* 0x000fc40000001225 */
[----:B------:R-:W-:Y:S02]  /*8950*/  SHF.R.U64 R40, R40, 0x10, R41 ;  /* 0x0000001028287819 */ /* 0x000fe40000001229 */
[----:B------:R-:W-:Y:S02]  /*8960*/  SHF.R.U64 R41, R38, 0x10, R39 ;  /* 0x0000001026297819 */ /* 0x000fe40000001227 */
[----:B------:R-:W-:Y:S02]  /*8970*/  SHF.R.U64 R37, R42, 0x10, R43 ;  /* 0x000000102a257819 */ /* 0x000fe4000000122b */
[----:B------:R-:W-:Y:S02]  /*8980*/  SHF.R.U32.HI R38, RZ, 0x10, R39 ;  /* 0x00000010ff267819 */ /* 0x000fe40000011627 */
[----:B------:R-:W-:Y:S01]  /*8990*/  SHF.R.U32.HI R42, RZ, 0x10, R43 ;  /* 0x00000010ff2a7819 */ /* 0x000fe2000001162b */
[----:B--2---:R-:W-:-:S04]  /*89a0*/  IMAD.IADD R13, R8, 0x1, R13 ;  /* 0x00000001080d7824 */ /* 0x004fc800078e020d */
[----:B------:R-:W-:Y:S01]  /*89b0*/  IMAD R13, R13, 0x2, R2 ;  /* 0x000000020d0d7824 */ /* 0x000fe200078e0202 */
[----:B---3--:R-:W0:Y:S04]  /*89c0*/  LDS.128 R4, [R47+0x8400] ;  /* 0x008400002f047984 */ /* 0x008e280000000c00 */
[----:B------:R-:W1:Y:S01]  /*89d0*/  LDS.128 R8, [R13+0x8400] ;  /* 0x008400000d087984 */ /* 0x000e620000000c00 */
[----:B0-----:R-:W-:Y:S02]  /*89e0*/  HADD2.F32 R14, -RZ, R5.H0_H0 ;  /* 0x20000005ff0e7230 */ /* 0x001fe40000004100 */
[--C-:B-1----:R-:W-:Y:S02]  /*89f0*/  HADD2.F32 R12, -RZ, R9.reuse.H0_H0 ;  /* 0x20000009ff0c7230 */ /* 0x102fe40000004100 */
[----:B------:R-:W-:-:S02]  /*8a00*/  HADD2.F32 R23, -RZ, R9.H1_H1 ;  /* 0x30000009ff177230 */ /* 0x000fc40000004100 */
[----:B------:R-:W-:Y:S02]  /*8a10*/  HADD2.F32 R9, -RZ, R8.H0_H0 ;  /* 0x20000008ff097230 */ /* 0x000fe40000004100 */
[C---:B------:R-:W-:Y:S01]  /*8a20*/  FMUL.FTZ R33, R12.reuse, R31 ;  /* 0x0000001f0c217220 */ /* 0x040fe20000410000 */
[-C--:B------:R-:W-:Y:S01]  /*8a30*/  FMUL.FTZ R35, R12, R29.reuse ;  /* 0x0000001d0c237220 */ /* 0x080fe20000410000 */
[----:B------:R-:W-:Y:S02]  /*8a40*/  HADD2.F32 R15, -RZ, R5.H1_H1 ;  /* 0x30000005ff0f7230 */ /* 0x000fe40000004100 */
[----:B------:R-:W-:Y:S01]  /*8a50*/  FMUL.FTZ R34, R23, R32 ;  /* 0x0000002017227220 */ /* 0x000fe20000410000 */
[----:B------:R-:W-:Y:S02]  /*8a60*/  HADD2.F32 R5, -RZ, R4.H0_H0 ;  /* 0x20000004ff057230 */ /* 0x000fe40000004100 */
[C---:B------:R-:W-:Y:S01]  /*8a70*/  FFMA.FTZ R33, R14.reuse, R29, -R33 ;  /* 0x0000001d0e217223 */ /* 0x040fe20000010821 */
[----:B------:R-:W-:Y:S01]  /*8a80*/  FFMA.FTZ R35, R14, R31, R35 ;  /* 0x0000001f0e237223 */ /* 0x000fe20000010023 */
[----:B------:R-:W-:-:S02]  /*8a90*/  HADD2.F32 R12, -RZ, R3.H0_H0 ;  /* 0x20000003ff0c7230 */ /* 0x000fc40000004100 */
[----:B------:R-:W-:Y:S01]  /*8aa0*/  FMUL.FTZ R36, R23, R28 ;  /* 0x0000001c17247220 */ /* 0x000fe20000410000 */
[----:B------:R-:W-:Y:S01]  /*8ab0*/  FMUL.FTZ R14, R9, R30 ;  /* 0x0000001e090e7220 */ /* 0x000fe20000410000 */
[C---:B------:R-:W-:Y:S01]  /*8ac0*/  FFMA.FTZ R34, R15.reuse, R28, -R34 ;  /* 0x0000001c0f227223 */ /* 0x040fe20000010822 */
[----:B------:R-:W-:Y:S02]  /*8ad0*/  HADD2.F32 R26, -RZ, R10.H0_H0 ;  /* 0x2000000aff1a7230 */ /* 0x000fe40000004100 */
[----:B------:R-:W-:Y:S01]  /*8ae0*/  FFMA.FTZ R36, R15, R32, R36 ;  /* 0x000000200f247223 */ /* 0x000fe20000010024 */
[----:B------:R-:W-:Y:S02]  /*8af0*/  HADD2.F32 R23, -RZ, R46.H0_H0 ;  /* 0x2000002eff177230 */ /* 0x000fe40000004100 */
[-C--:B------:R-:W-:Y:S01]  /*8b00*/  FMUL.FTZ R9, R9, R12.reuse ;  /* 0x0000000c09097220 */ /* 0x080fe20000410000 */
[----:B------:R-:W-:Y:S01]  /*8b10*/  FFMA.FTZ R15, R5, R12, -R14 ;  /* 0x0000000c050f7223 */ /* 0x000fe2000001080e */
[----:B------:R-:W-:-:S02]  /*8b20*/  HADD2.F32 R3, -RZ, R0.H1_H1 ;  /* 0x30000000ff037230 */ /* 0x000fc40000004100 */
[----:B------:R-:W-:Y:S02]  /*8b30*/  HADD2.F32 R27, -RZ, R11.H0_H0 ;  /* 0x2000000bff1b7230 */ /* 0x000fe40000004100 */
[----:B------:R-:W-:Y:S02]  /*8b40*/  HADD2.F32 R14, -RZ, R46.H1_H1 ;  /* 0x3000002eff0e7230 */ /* 0x000fe40000004100 */
[----:B------:R-:W-:Y:S01]  /*8b50*/  FFMA.FTZ R30, R5, R30, R9 ;  /* 0x0000001e051e7223 */ /* 0x000fe20000010009 */
[----:B------:R-:W-:Y:S02]  /*8b60*/  HADD2.F32 R20, -RZ, R6.H0_H0 ;  /* 0x20000006ff147230 */ /* 0x000fe40000004100 */
[C---:B------:R-:W-:Y:S01]  /*8b70*/  FMUL.FTZ R5, R26.reuse, R23 ;  /* 0x000000171a057220 */ /* 0x040fe20000410000 */
[----:B------:R-:W-:Y:S02]  /*8b80*/  HADD2.F32 R21, -RZ, R7.H0_H0 ;  /* 0x20000007ff157230 */ /* 0x000fe40000004100 */
[----:B------:R-:W-:Y:S01]  /*8b90*/  FMUL.FTZ R9, R26, R3 ;  /* 0x000000031a097220 */ /* 0x000fe20000410000 */
[----:B------:R-:W-:-:S02]  /*8ba0*/  HADD2.F32 R0, -RZ, R0.H0_H0 ;  /* 0x20000000ff007230 */ /* 0x000fc40000004100 */
[C---:B------:R-:W-:Y:S01]  /*8bb0*/  FMUL.FTZ R32, R27.reuse, R14 ;  /* 0x0000000e1b207220 */ /* 0x040fe20000410000 */
[----:B------:R-:W-:Y:S02]  /*8bc0*/  HADD2.F32 R11, -RZ, R11.H1_H1 ;  /* 0x3000000bff0b7230 */ /* 0x000fe40000004100 */
[----:B------:R-:W-:Y:S02]  /*8bd0*/  HADD2.F32 R26, -RZ, R42.H0_H0 ;  /* 0x2000002aff1a7230 */ /* 0x000fe40000004100 */
[----:B------:R-:W-:Y:S02]  /*8be0*/  HADD2.F32 R12, -RZ, R38.H0_H0 ;  /* 0x20000026ff0c7230 */ /* 0x000fe40000004100 */
[----:B------:R-:W-:Y:S01]  /*8bf0*/  FFMA.FTZ R28, R20, R3, -R5 ;  /* 0x00000003141c7223 */ /* 0x000fe20000010805 */
[-C--:B------:R-:W-:Y:S01]  /*8c00*/  FMUL.FTZ R27, R27, R0.reuse ;  /* 0x000000001b1b7220 */ /* 0x080fe20000410000 */
[----:B------:R-:W-:Y:S01]  /*8c10*/  FFMA.FTZ R32, R21, R0, -R32 ;  /* 0x0000000015207223 */ /* 0x000fe20000010820 */
[----:B------:R-:W-:-:S02]  /*8c20*/  HADD2.F32 R7, -RZ, R7.H1_H1 ;  /* 0x30000007ff077230 */ /* 0x000fc40000004100 */
[----:B------:R-:W-:Y:S01]  /*8c30*/  FFMA.FTZ R20, R20, R23, R9 ;  /* 0x0000001714147223 */ /* 0x000fe20000010009 */
[C---:B------:R-:W-:Y:S01]  /*8c40*/  FMUL.FTZ R38, R11.reuse, R26 ;  /* 0x0000001a0b267220 */ /* 0x040fe20000410000 */
[----:B------:R-:W-:Y:S01]  /*8c50*/  FMUL.FTZ R0, R11, R12 ;  /* 0x0000000c0b007220 */ /* 0x000fe20000410000 */
[----:B------:R-:W-:Y:S02]  /*8c60*/  HADD2.F32 R8, -RZ, R8.H1_H1 ;  /* 0x30000008ff087230 */ /* 0x000fe40000004100 */
[----:B------:R-:W-:Y:S02]  /*8c70*/  HADD2.F32 R10, -RZ, R10.H1_H1 ;  /* 0x3000000aff0a7230 */ /* 0x000fe40000004100 */
[----:B------:R-:W-:Y:S02]  /*8c80*/  HADD2.F32 R9, -RZ, R40.H0_H0 ;  /* 0x20000028ff097230 */ /* 0x000fe40000004100 */
[----:B------:R-:W-:Y:S02]  /*8c90*/  HADD2.F32 R11, -RZ, R37.H0_H0 ;  /* 0x20000025ff0b7230 */ /* 0x000fe40000004100 */
[----:B------:R-:W-:-:S02]  /*8ca0*/  HADD2.F32 R3, -RZ, R45.H0_H0 ;  /* 0x2000002dff037230 */ /* 0x000fc40000004100 */
        /* <DEDUP_REMOVED lines=24> */
.L_x_11674:
[----:B------:R-:W-:Y:S05]  /*8e30*/  BSYNC B0 ;  /* 0x0000000000007941 */ /* 0x000fea0003800000 */
.L_x_11654:
        /* <DEDUP_REMOVED lines=8> */
.L_x_11651:
[----:B-12---:R-:W-:-:S05]  /*8ec0*/  IMAD.U32 R0, RZ, RZ, UR37 ;  /* 0x00000025ff007e24 */ /* 0x006fca000f8e00ff */
[----:B------:R-:W-:-:S13]  /*8ed0*/  ISETP.NE.AND P0, PT, R0, 0x3, PT ;  /* 0x000000030000780c */ /* 0x000fda0003f05270 */
[----:B------:R-:W-:Y:S05]  /*8ee0*/  @!P0 BRA `(.L_x_11689) ;  /* 0x0000000000048947 */ /* 0x000fea0003800000 */
[----:B------:R-:W-:Y:S01]  /*8ef0*/  BPT.TRAP 0x1 ;  /* 0x000000040000795c */ /* 0x000fe20000300000 */
.L_x_11689:
[----:B------:R-:W-:Y:S01]  /*8f00*/  IMAD R89, R16, 0x8, R2 ;  /* 0x0000000810597824 */ /* 0x000fe200078e0202 */
[----:B------:R-:W-:-:S04]  /*8f10*/  SHF.L.U32 R0, R19, 0x1f, RZ ;  /* 0x0000001f13007819 */ /* 0x000fc800000006ff */
[----:B------:R1:W2:Y:S01]  /*8f20*/  SYNCS.PHASECHK.TRANS64.TRYWAIT P2, [R89+URZ+0x16830], R0 ;  /* 0x01683000590075a7 */ /* 0x0002a2000804017f */
[----:B------:R-:W-:Y:S05]  /*8f30*/  @!P0 BRA `(.L_x_11690) ;  /* 0x0000000000048947 */ /* 0x000fea0003800000 */
[----:B------:R-:W-:Y:S01]  /*8f40*/  BPT.TRAP 0x1 ;  /* 0x000000040000795c */ /* 0x000fe20000300000 */
.L_x_11690:
[----:B0-----:R-:W0:Y:S01]  /*8f50*/  S2R R3, SR_TID.X ;  /* 0x0000000000037919 */ /* 0x001e220000002100 */
[----:B------:R-:W-:Y:S01]  /*8f60*/  LOP3.LUT R44, R44, 0xffffff80, RZ, 0xc0, !PT ;  /* 0xffffff802c2c7812 */ /* 0x000fe200078ec0ff */
[----:B---3--:R-:W3:Y:S01]  /*8f70*/  S2R R7, SR_TID.X ;  /* 0x0000000000077919 */ /* 0x008ee20000002100 */
[----:B0-----:R-:W-:-:S04]  /*8f80*/  VIADD R3, R3, 0xffffff80 ;  /* 0xffffff8003037836 */ /* 0x001fc80000000000 */
[----:B------:R-:W-:Y:S01]  /*8f90*/  IMAD.IADD R44, R3, 0x1, -R44 ;  /* 0x00000001032c7824 */ /* 0x000fe200078e0a2c */
[----:B---3--:R-:W-:-:S04]  /*8fa0*/  LOP3.LUT R8, R7, 0x7f, RZ, 0xc0, !PT ;  /* 0x0000007f07087812 */ /* 0x008fc800078ec0ff */
[----:B------:R-:W-:Y:S02]  /*8fb0*/  SHF.R.S32.HI R5, RZ, 0x1f, R44 ;  /* 0x0000001fff057819 */ /* 0x000fe4000001142c */
[----:B------:R-:W-:Y:S02]  /*8fc0*/  ISETP.NE.AND P1, PT, R8, RZ, PT ;  /* 0x000000ff0800720c */ /* 0x000fe40003f25270 */
[CC--:B------:R-:W-:Y:S02]  /*8fd0*/  LEA.HI R3, R5.reuse, R44.reuse, RZ, 0x2 ;  /* 0x0000002c05037211 */ /* 0x0c0fe400078f10ff */
[----:B------:R-:W-:Y:S02]  /*8fe0*/  LEA.HI R5, R5, R44, RZ, 0x5 ;  /* 0x0000002c05057211 */ /* 0x000fe400078f28ff */
[--C-:B------:R-:W-:Y:S02]  /*8ff0*/  SHF.R.S32.HI R4, RZ, 0x2, R3.reuse ;  /* 0x00000002ff047819 */ /* 0x100fe40000011403 */
[----:B------:R-:W-:-:S02]  /*9000*/  SHF.R.S32.HI R3, RZ, 0x1f, R3 ;  /* 0x0000001fff037819 */ /* 0x000fc40000011403 */
[----:B------:R-:W-:Y:S02]  /*9010*/  SHF.R.S32.HI R5, RZ, 0x5, R5 ;  /* 0x00000005ff057819 */ /* 0x000fe40000011405 */
[----:B------:R-:W-:Y:S01]  /*9020*/  LEA.HI R6, R3, R4, RZ, 0x3 ;  /* 0x0000000403067211 */ /* 0x000fe200078f18ff */
[----:B------:R-:W-:-:S03]  /*9030*/  IMAD.HI R3, R24, 0x55555556, RZ ;  /* 0x5555555618037827 */ /* 0x000fc600078e02ff */
[----:B------:R-:W-:Y:S02]  /*9040*/  LOP3.LUT R7, R6, 0xfffffff8, RZ, 0xc0, !PT ;  /* 0xfffffff806077812 */ /* 0x000fe400078ec0ff */
[----:B------:R-:W-:-:S03]  /*9050*/  LEA.HI R3, R3, R3, RZ, 0x1 ;  /* 0x0000000303037211 */ /* 0x000fc600078f08ff */
[----:B------:R-:W-:Y:S02]  /*9060*/  IMAD.IADD R4, R4, 0x1, -R7 ;  /* 0x0000000104047824 */ /* 0x000fe400078e0a07 */
[----:B------:R-:W-:Y:S02]  /*9070*/  IMAD R3, R3, -0x3, R24 ;  /* 0xfffffffd03037824 */ /* 0x000fe400078e0218 */
[----:B------:R-:W-:Y:S01]  /*9080*/  IMAD R4, R5, 0x10, R4 ;  /* 0x0000001005047824 */ /* 0x000fe200078e0204 */
[----:B--2---:R-:W-:Y:S06]  /*9090*/  @P2 BRA `(.L_x_11691) ;  /* 0x0000000000082947 */ /* 0x004fec0003800000 */
[----:B------:R-:W0:Y:S02]  /*90a0*/  SYNCS.PHASECHK.TRANS64.TRYWAIT P2, [R89+URZ+0x16830], R0 ;  /* 0x01683000590075a7 */ /* 0x000e24000804017f */
[----:B0-----:R-:W-:Y:S05]  /*90b0*/  @!P2 BRA `(.L_x_11692) ;  /* 0x0000015400e8a947 */ /* 0x001fea0003800000 */
.L_x_11691:
[----:B------:R-:W-:Y:S05]  /*90c0*/  WARPSYNC.ALL ;  /* 0x0000000000007948 */ /* 0x000fea0003800000 */
[----:B------:R-:W-:Y:S01]  /*90d0*/  IMAD R156, R3, 0x40, R4 ;  /* 0x00000040039c7824 */ /* 0x000fe200078e0204 */
[----:B01----:R-:W-:Y:S02]  /*90e0*/  IADD3 R0, R2, 0xe400, RZ ;  /* 0x0000e40002007810 */ /* 0x003fe40007ffe0ff */
[----:B------:R-:W-:Y:S02]  /*90f0*/  LOP3.LUT R6, R25, 0x10000, RZ, 0xfc, !PT ;  /* 0x0001000019067812 */ /* 0x000fe400078efcff */
[----:B------:R-:W-:-:S04]  /*9100*/  SHF.R.U32.HI R0, RZ, 0x4, R0 ;  /* 0x00000004ff007819 */ /* 0x000fc80000011600 */
[----:B------:R-:W-:-:S04]  /*9110*/  LOP3.LUT R0, R0, 0x3fff, RZ, 0xc0, !PT ;  /* 0x00003fff00007812 */ /* 0x000fc800078ec0ff */
[----:B------:R-:W-:Y:S01]  /*9120*/  LOP3.LUT R3, R0, 0x10000, RZ, 0xfc, !PT ;  /* 0x0001000000037812 */ /* 0x000fe200078efcff */
[----:B------:R-:W-:Y:S02]  /*9130*/  IMAD.MOV.U32 R7, RZ, RZ, 0x40000040 ;  /* 0x40000040ff077424 */ /* 0x000fe400078e00ff */
[----:B------:R-:W-:Y:S02]  /*9140*/  IMAD.MOV.U32 R5, RZ, RZ, 0x40000040 ;  /* 0x40000040ff057424 */ /* 0x000fe400078e00ff */
[----:B------:R-:W-:Y:S01]  /*9150*/  IMAD R4, R16, 0x400, R3 ;  /* 0x0000040010047824 */ /* 0x000fe200078e0203 */
[C---:B------:R-:W-:Y:S01]  /*9160*/  R2UR UR4, R6.reuse ;  /* 0x00000000060472ca */ /* 0x040fe200000e0000 */
[----:B------:R-:W-:Y:S01]  /*9170*/  WARPGROUP.ARRIVE ;  /* 0x00000000000079c5 */ /* 0x000fe20000000000 */
[----:B------:R-:W-:Y:S01]  /*9180*/  R2UR UR5, R7 ;  /* 0x00000000070572ca */ /* 0x000fe200000e0000 */
[----:B------:R-:W-:Y:S01]  /*9190*/  VIADD R12, R6, 0x2 ;  /* 0x00000002060c7836 */ /* 0x000fe20000000000 */
[C---:B------:R-:W-:Y:S01]  /*91a0*/  R2UR UR6, R4.reuse ;  /* 0x00000000040672ca */ /* 0x040fe200000e0000 */
[----:B------:R-:W-:Y:S01]  /*91b0*/  IMAD.MOV.U32 R13, RZ, RZ, 0x40000040 ;  /* 0x40000040ff0d7424 */ /* 0x000fe200078e00ff */
[----:B------:R-:W-:Y:S01]  /*91c0*/  R2UR UR7, R5 ;  /* 0x00000000050772ca */ /* 0x000fe200000e0000 */
[----:B------:R-:W-:Y:S01]  /*91d0*/  IMAD.MOV.U32 R9, RZ, RZ, 0x40000040 ;  /* 0x40000040ff097424 */ /* 0x000fe200078e00ff */
[----:B------:R0:W-:Y:S01]  /*91e0*/  STL [R1+0xc], R3 ;  /* 0x00000c0301007387 */ /* 0x0001e20000100800 */
[----:B------:R-:W-:-:S03]  /*91f0*/  VIADD R8, R4, 0x2 ;  /* 0x0000000204087836 */ /* 0x000fc60000000000 */
[----:B------:R-:W2:Y:S04]  /*9200*/  LDL R110, [R1+0x20] ;  /* 0x00002000016e7983 */ /* 0x000ea80000100800 */
[----:B------:R-:W3:Y:S03]  /*9210*/  LDL R111, [R1+0x24] ;  /* 0x00002400016f7983 */ /* 0x000ee60000100800 */
[----:B------:R-:W-:Y:S01]  /*9220*/  HGMMA.64x128x16.F32 R24, gdesc[UR4], RZ, !UPT, gsb0 ;  /* 0x01e00000041879f0 */ /* 0x000fe2000c0008ff */
[----:B------:R-:W-:Y:S01]  /*9230*/  R2UR UR4, R12 ;  /* 0x000000000c0472ca */ /* 0x000fe200000e0000 */
[----:B------:R-:W4:Y:S01]  /*9240*/  LDL R109, [R1+0x14] ;  /* 0x00001400016d7983 */ /* 0x000f220000100800 */
[----:B------:R-:W-:-:S02]  /*9250*/  R2UR UR5, R13 ;  /* 0x000000000d0572ca */ /* 0x000fc400000e0000 */
[----:B------:R-:W-:Y:S02]  /*9260*/  R2UR UR6, R8 ;  /* 0x00000000080672ca */ /* 0x000fe400000e0000 */
[----:B------:R-:W-:Y:S01]  /*9270*/  R2UR UR7, R9 ;  /* 0x00000000090772ca */ /* 0x000fe200000e0000 */
[----:B------:R-:W-:Y:S02]  /*9280*/  VIADD R10, R6, 0x4 ;  /* 0x00000004060a7836 */ /* 0x000fe40000000000 */
[----:B------:R-:W-:Y:S02]  /*9290*/  VIADD R8, R4, 0x4 ;  /* 0x0000000404087836 */ /* 0x000fe40000000000 */
[----:B------:R-:W-:Y:S02]  /*92a0*/  IMAD.MOV.U32 R11, RZ, RZ, 0x40000040 ;  /* 0x40000040ff0b7424 */ /* 0x000fe400078e00ff */
[----:B------:R-:W-:Y:S01]  /*92b0*/  IMAD.MOV.U32 R9, RZ, RZ, 0x40000040 ;  /* 0x40000040ff097424 */ /* 0x000fe200078e00ff */
[----:B------:R-:W-:-:S02]  /*92c0*/  WARPGROUP.DEPBAR.LE gsb0, 0x0 ;  /* 0x00008000000079c5 */ /* 0x000fc40000010000 */
        /* <DEDUP_REMOVED lines=8> */
[----:B------:R-:W-:Y:S02]  /*9350*/  IMAD.MOV.U32 R9, RZ, RZ, 0x40000040 ;  /* 0x40000040ff097424 */ /* 0x000fe400078e00ff */
[----:B------:R-:W-:Y:S01]  /*9360*/  IMAD.MOV.U32 R5, RZ, RZ, 0x40000040 ;  /* 0x40000040ff057424 */ /* 0x000fe200078e00ff */
[----:B------:R-:W-:Y:S02]  /*9370*/  WARPGROUP.DEPBAR.LE gsb0, 0x0 ;  /* 0x00008000000079c5 */ /* 0x000fe40000010000 */
[----:B------:R-:W-:-:S06]  /*9380*/  WARPGROUP.ARRIVE ;  /* 0x00000000000079c5 */ /* 0x000fcc0000000000 */
[----:B------:R-:W-:Y:S01]  /*9390*/  HGMMA.64x128x16.F32 R24, gdesc[UR4], R24, gsb0 ;  /* 0x01e00000041879f0 */ /* 0x000fe20008000818 */
[----:B------:R-:W-:Y:S02]  /*93a0*/  R2UR UR4, R8 ;  /* 0x00000000080472ca */ /* 0x000fe400000e0000 */
[----:B------:R-:W-:Y:S02]  /*93b0*/  R2UR UR5, R9 ;  /* 0x00000000090572ca */ /* 0x000fe400000e0000 */
[----:B------:R-:W-:Y:S02]  /*93c0*/  R2UR UR6, R4 ;  /* 0x00000000040672ca */ /* 0x000fe400000e0000 */
[----:B------:R-:W-:Y:S01]  /*93d0*/  R2UR UR7, R5 ;  /* 0x00000000050772ca */ /* 0x000fe200000e0000 */
[----:B------:R-:W-:Y:S02]  /*93e0*/  WARPGROUP.DEPBAR.LE gsb0, 0x0 ;  /* 0x00008000000079c5 */ /* 0x000fe40000010000 */
[----:B------:R-:W-:-:S10]  /*93f0*/  WARPGROUP.ARRIVE ;  /* 0x00000000000079c5 */ /* 0x000fd40000000000 */
[----:B------:R-:W-:Y:S01]  /*9400*/  HGMMA.64x128x16.F32 R24, gdesc[UR4], R24, gsb0 ;  /* 0x01e00000041879f0 */ /* 0x000fe20008000818 */
[----:B------:R-:W-:Y:S01]  /*9410*/  ULDC.64 UR4, c[0x0][0x9d8] ;  /* 0x0002760000047ab9 */ /* 0x000fe20000000a00 */
[----:B------:R-:W-:Y:S02]  /*9420*/  ULDC.64 UR6, c[0x0][0x9e0] ;  /* 0x0002780000067ab9 */ /* 0x000fe40000000a00 */
[----:B------:R-:W-:Y:S01]  /*9430*/  UISETP.GE.AND UP0, UPT, UR7, 0x1, UPT ;  /* 0x000000010700788c */ /* 0x000fe2000bf06270 */
[----:B------:R-:W-:-:S05]  /*9440*/  @!P1 VIADD R89, R89, 0x16840 ;  /* 0x0001684059599836 */ /* 0x000fca0000000000 */
[----:B------:R-:W-:Y:S01]  /*9450*/  PLOP3.LUT P2, PT, PT, PT, UP0, 0x40, 0x0 ;  /* 0x000000000000781c */ /* 0x000fe20003f4e808 */
[----:B------:R-:W-:Y:S01]  /*9460*/  ULOP3.LUT UR30, URZ, UR5, URZ, 0x33, !UPT ;  /* 0x000000053f1e7292 */ /* 0x000fe2000f8e333f */
[----:B------:R-:W-:Y:S01]  /*9470*/  @!P1 PRMT R89, RZ, 0x654, R89 ;  /* 0x00000654ff599816 */ /* 0x000fe20000000059 */
[----:B----4-:R-:W-:Y:S01]  /*9480*/  IMAD R156, R109, 0xc0, R156 ;  /* 0x000000c06d9c7824 */ /* 0x010fe200078e029c */
[----:B------:R-:W-:Y:S02]  /*9490*/  WARPGROUP.DEPBAR.LE gsb0, 0x0 ;  /* 0x00008000000079c5 */ /* 0x000fe40000010000 */
[----:B------:R-:W-:Y:S01]  /*94a0*/  FMUL.FTZ R96, R37, UR4 ;  /* 0x0000000425607c20 */ /* 0x000fe20008410000 */
[----:B------:R-:W-:Y:S02]  /*94b0*/  IMAD.MOV.U32 R37, RZ, RZ, -0x80 ;  /* 0xffffff80ff257424 */ /* 0x000fe400078e00ff */
        /* <DEDUP_REMOVED lines=23> */
[----:B-----5:R-:W-:Y:S01]  /*9630*/  FMUL.FTZ R23, R39, UR4 ;  /* 0x0000000427177c20 */ /* 0x020fe20008410000 */
        /* <DEDUP_REMOVED lines=38> */
[----:B--2---:R-:W-:Y:S01]  /*98a0*/  IADD3 R48, R110, R80, RZ ;  /* 0x000000506e307210 */ /* 0x004fe20007ffe0ff */
[----:B------:R-:W-:Y:S01]  /*98b0*/  FMUL.FTZ R37, R87, UR4 ;  /* 0x0000000457257c20 */ /* 0x000fe20008410000 */
[----:B------:R-:W-:Y:S01]  /*98c0*/  FMUL.FTZ R84, R84, UR4 ;  /* 0x0000000454547c20 */ /* 0x000fe20008410000 */
[----:B------:R0:W-:Y:S01]  /*98d0*/  @!P1 SYNCS.ARRIVE.TRANS64.RED.A1T0 RZ, [R89+URZ], RZ ;  /* 0x000000ff59ff99a7 */ /* 0x0001e2000810043f */
[----:B---3--:R-:W-:Y:S01]  /*98e0*/  IADD3 R50, -R111, 0x1, R48 ;  /* 0x000000016f327810 */ /* 0x008fe20007ffe130 */
[----:B------:R-:W1:Y:S04]  /*98f0*/  MUFU.TANH R3, R3 ;  /* 0x0000000300037308 */ /* 0x000e680000002400 */
[----:B------:R-:W-:-:S04]  /*9900*/  IMAD R50, R155, -0x2, R50 ;  /* 0xfffffffe9b327824 */ /* 0x000fc800078e0232 */
[----:B------:R-:W2:Y:S01]  /*9910*/  MUFU.TANH R90, R90 ;  /* 0x0000005a005a7308 */ /* 0x000ea20000002400 */
[----:B------:R-:W-:-:S07]  /*9920*/  IMAD R81, R155, -0x2, R48 ;  /* 0xfffffffe9b517824 */ /* 0x000fce00078e0230 */
[----:B------:R-:W3:Y:S01]  /*9930*/  MUFU.TANH R0, R0 ;  /* 0x0000000000007308 */ /* 0x000ee20000002400 */
[----:B------:R-:W-:-:S07]  /*9940*/  VIADD R82, R50, UR6 ;  /* 0x0000000632527c36 */ /* 0x000fce0008000000 */
        /* <DEDUP_REMOVED lines=78> */
.L_x_11695:
[----:B------:R-:W-:-:S06]  /*9e30*/  UISETP.NE.AND UP1, UPT, UR7, 0x1, UPT ;  /* 0x000000010700788c */ /* 0x000fcc000bf25270 */
[----:B------:R-:W-:-:S05]  /*9e40*/  PLOP3.LUT P2, PT, PT, PT, UP1, 0x80, 0x0 ;  /* 0x000000000000781c */ /* 0x000fca0003f4f018 */
[----:B------:R-:W-:-:S08]  /*9e50*/  @UP1 ULDC.64 UR4, c[0x0][0x9e8] ;  /* 0x00027a0000041ab9 */ /* 0x000fd00000000a00 */
[----:B------:R-:W-:-:S05]  /*9e60*/  @P2 IMAD.HI.U32 R49, R48, UR4, RZ ;  /* 0x0000000430312c27 */ /* 0x000fca000f8e00ff */
[----:B------:R-:W-:-:S07]  /*9e70*/  @P2 SHF.R.U32.HI R48, RZ, UR5, R49 ;  /* 0x00000005ff302c19 */ /* 0x000fce0008011631 */
.L_x_11696:
[----:B------:R-:W-:Y:S05]  /*9e80*/  BSYNC B0 ;  /* 0x0000000000007941 */ /* 0x000fea0003800000 */
.L_x_11694:
[----:B------:R-:W-:-:S04]  /*9e90*/  IMAD R48, R48, UR7, -R79 ;  /* 0x0000000730307c24 */ /* 0x000fc8000f8e0a4f */
[----:B------:R-:W-:-:S05]  /*9ea0*/  IMAD R48, R155, -0x2, R48 ;  /* 0xfffffffe9b307824 */ /* 0x000fca00078e0230 */
[----:B------:R-:W-:Y:S02]  /*9eb0*/  VIMNMX R78, R78, R48, !PT ;  /* 0x000000304e4e7248 */ /* 0x000fe40007fe0100 */
[----:B------:R-:W-:-:S07]  /*9ec0*/  VIADDMNMX R77, R48, UR7, R77, PT ;  /* 0x00000007304d7c46 */ /* 0x000fce000b80014d */
.L_x_11693:
[----:B------:R-:W-:Y:S01]  /*9ed0*/  ISETP.GE.AND P3, PT, R80, 0x9, PT ;  /* 0x000000095000780c */ /* 0x000fe20003f66270 */
[----:B------:R-:W-:Y:S01]  /*9ee0*/  VIADD R157, R156, 0x8 ;  /* 0x000000089c9d7836 */ /* 0x000fe20000000000 */
[----:B------:R-:W-:Y:S02]  /*9ef0*/  ISETP.GE.AND P2, PT, R80, 0x2, PT ;  /* 0x000000025000780c */ /* 0x000fe40003f46270 */
[----:B------:R-:W-:Y:S02]  /*9f00*/  LOP3.LUT R22, R22, 0xfffffffd, RZ, 0xc0, !PT ;  /* 0xfffffffd16167812 */ /* 0x000fe400078ec0ff */
[----:B------:R-:W-:Y:S02]  /*9f10*/  ISETP.GT.AND P4, PT, R78, 0x1, !P2 ;  /* 0x000000014e00780c */ /* 0x000fe40005784270 */
[----:B------:R-:W-:Y:S02]  /*9f20*/  ISETP.GE.AND P5, PT, R80, 0xa, PT ;  /* 0x0000000a5000780c */ /* 0x000fe40003fa6270 */
[----:B------:R-:W-:-:S03]  /*9f30*/  ISETP.LT.OR P4, PT, R77, 0x2, P4 ;  /* 0x000000024d00780c */ /* 0x000fc60002781670 */
[----:B------:R-:W-:Y:S02]  /*9f40*/  @P3 LOP3.LUT R22, R22, 0x2, RZ, 0xfc, !PT ;  /* 0x0000000216163812 */ /* 0x000fe400078efcff */
[----:B------:R-:W-:Y:S02]  /*9f50*/  ISETP.GT.AND P3, PT, R78, 0x8, !P3 ;  /* 0x000000084e00780c */ /* 0x000fe40005f64270 */
[----:B------:R-:W-:Y:S02]  /*9f60*/  FSEL R90, R90, -INF , !P4 ;  /* 0xff8000005a5a7808 */ /* 0x000fe40006000000 */
[----:B------:R-:W-:Y:S02]  /*9f70*/  ISETP.LT.OR P3, PT, R77, 0x9, P3 ;  /* 0x000000094d00780c */ /* 0x000fe40001f61670 */
[----:B------:R-:W-:Y:S02]  /*9f80*/  ISETP.GE.AND P4, PT, R80, 0x11, PT ;  /* 0x000000115000780c */ /* 0x000fe40003f86270 */
[----:B------:R-:W-:-:S02]  /*9f90*/  LOP3.LUT R22, R22, 0xfffffffb, RZ, 0xc0, !PT ;  /* 0xfffffffb16167812 */ /* 0x000fc400078ec0ff */
[----:B0-----:R-:W-:Y:S02]  /*9fa0*/  FSEL R49, R92, -INF , !P3 ;  /* 0xff8000005c317808 */ /* 0x001fe40005800000 */
[----:B------:R-:W-:Y:S02]  /*9fb0*/  ISETP.GT.AND P3, PT, R78, 0x9, !P5 ;  /* 0x000000094e00780c */ /* 0x000fe40006f64270 */
[----:B------:R-:W-:Y:S02]  /*9fc0*/  @P5 LOP3.LUT R22, R22, 0x4, RZ, 0xfc, !PT ;  /* 0x0000000416165812 */ /* 0x000fe400078efcff */
[----:B------:R-:W-:Y:S02]  /*9fd0*/  ISETP.LT.OR P3, PT, R77, 0xa, P3 ;  /* 0x0000000a4d00780c */ /* 0x000fe40001f61670 */
[----:B------:R-:W-:Y:S02]  /*9fe0*/  LOP3.LUT R22, R22, 0xfffffff7, RZ, 0xc0, !PT ;  /* 0xfffffff716167812 */ /* 0x000fe400078ec0ff */
[----:B------:R-:W-:-:S02]  /*9ff0*/  FSEL R63, R91, -INF , !P3 ;  /* 0xff8000005b3f7808 */ /* 0x000fc40005800000 */
[----:B------:R-:W-:Y:S02]  /*a000*/  @P4 LOP3.LUT R22, R22, 0x8, RZ, 0xfc, !PT ;  /* 0x0000000816164812 */ /* 0x000fe400078efcff */
[----:B------:R-:W-:Y:S02]  /*a010*/  ISETP.GT.AND P3, PT, R78, 0x10, !P4 ;  /* 0x000000104e00780c */ /* 0x000fe40006764270 */
[----:B------:R-:W-:Y:S02]  /*a020*/  ISETP.GE.AND P4, PT, R80, 0x12, PT ;  /* 0x000000125000780c */ /* 0x000fe40003f86270 */
[----:B------:R-:W-:Y:S02]  /*a030*/  ISETP.LT.OR P3, PT, R77, 0x11, P3 ;  /* 0x000000114d00780c */ /* 0x000fe40001f61670 */
[----:B------:R-:W-:Y:S02]  /*a040*/  LOP3.LUT R22, R22, 0xfbffffff, RZ, 0xc0, !PT ;  /* 0xfbffffff16167812 */ /* 0x000fe400078ec0ff */
[----:B------:R-:W-:-:S02]  /*a050*/  FSEL R62, R94, -INF , !P3 ;  /* 0xff8000005e3e7808 */ /* 0x000fc40005800000 */
        /* <DEDUP_REMOVED lines=156> */
[----:B------:R-:W-:Y:S01]  /*aa20*/  VIADDMNMX R80, R157, R82, R81, PT ;  /* 0x000000529d507246 */ /* 0x000fe20003800151 */
[----:B------:R-:W-:-:S10]  /*aa30*/  IMAD.IADD R82, R83, 0x1, R157 ;  /* 0x0000000153527824 */ /* 0x000fd400078e029d */
        /* <DEDUP_REMOVED lines=20> */
.L_x_11699:
[----:B------:R-:W-:-:S06]  /*ab80*/  UISETP.NE.AND UP1, UPT, UR7, 0x1, UPT ;  /* 0x000000010700788c */ /* 0x000fcc000bf25270 */
[----:B------:R-:W-:-:S05]  /*ab90*/  PLOP3.LUT P6, PT, PT, PT, UP1, 0x80, 0x0 ;  /* 0x000000000000781c */ /* 0x000fca0003fcf018 */
[----:B------:R-:W-:-:S08]  /*aba0*/  @UP1 ULDC.64 UR4, c[0x0][0x9e8] ;  /* 0x00027a0000041ab9 */ /* 0x000fd00000000a00 */
[----:B------:R-:W-:Y:S01]  /*abb0*/  @P6 IMAD.HI.U32 R78, R77, UR4, RZ ;  /* 0x000000044d4e6c27 */ /* 0x000fe2000f8e00ff */
[----:B------:R-:W-:-:S13]  /*abc0*/  PLOP3.LUT P6, PT, PT, PT, UP1, 0x80, 0x0 ;  /* 0x000000000000781c */ /* 0x000fda0003fcf018 */
[----:B------:R-:W-:-:S07]  /*abd0*/  @P6 SHF.R.U32.HI R77, RZ, UR5, R78 ;  /* 0x00000005ff4d6c19 */ /* 0x000fce000801164e */
.L_x_11700:
[----:B------:R-:W-:Y:S05]  /*abe0*/  BSYNC B0 ;  /* 0x0000000000007941 */ /* 0x000fea0003800000 */
.L_x_11698:
[----:B------:R-:W-:-:S04]  /*abf0*/  IMAD R78, R77, UR7, -R79 ;  /* 0x000000074d4e7c24 */ /* 0x000fc8000f8e0a4f */
[----:B------:R-:W-:-:S05]  /*ac00*/  IMAD R77, R155, -0x2, R78 ;  /* 0xfffffffe9b4d7824 */ /* 0x000fca00078e024e */
[----:B------:R-:W-:Y:S02]  /*ac10*/  VIMNMX R82, R82, R77, !PT ;  /* 0x0000004d52527248 */ /* 0x000fe40007fe0100 */
[----:B------:R-:W-:-:S07]  /*ac20*/  VIADDMNMX R80, R77, UR7, R80, PT ;  /* 0x000000074d507c46 */ /* 0x000fce000b800150 */
.L_x_11697:
        /* <DEDUP_REMOVED lines=20> */
[----:B------:R-:W-:Y:S02]  /*ad70*/  LOP3.LUT P2, RZ, R22, 0x8, RZ, 0xc0, !PT ;  /* 0x0000000816ff7812 */ /* 0x000fe4000784c0ff */
[----:B------:R-:W-:Y:S02]  /*ad80*/  FMNMX.FTZ R14, R84, R90, !PT ;  /* 0x0000005a540e7209 */ /* 0x000fe40007810000 */
[----:B------:R-:W-:Y:S02]  /*ad90*/  ISETP.GT.AND P2, PT, R82, 0x10, !P2 ;  /* 0x000000105200780c */ /* 0x000fe40005744270 */
[----:B------:R-:W-:Y:S02]  /*ada0*/  FMNMX.FTZ R14, R49, R14, !PT ;  /* 0x0000000e310e7209 */ /* 0x000fe40007810000 */
[----:B------:R-:W-:-:S02]  /*adb0*/  ISETP.LT.OR P2, PT, R80, 0x11, P2 ;  /* 0x000000115000780c */ /* 0x000fc40001741670 */
[----:B------:R-:W-:Y:S02]  /*adc0*/  FSEL R34, R34, -INF , !P5 ;  /* 0xff80000022227808 */ /* 0x000fe40006800000 */
[----:B------:R-:W-:Y:S02]  /*add0*/  FSEL R78, R15, -INF , !P2 ;  /* 0xff8000000f4e7808 */ /* 0x000fe40005000000 */
        /* <DEDUP_REMOVED lines=15> */
[----:B------:R-:W-:-:S02]  /*aed0*/  LOP3.LUT P6, RZ, R22, 0x8000, RZ, 0xc0, !PT ;  /* 0x0000800016ff7812 */ /* 0x000fc400078cc0ff */
        /* <DEDUP_REMOVED lines=162> */
[----:B------:R-:W-:Y:S01]  /*b900*/  FFMA.FTZ R3, R3, UR41, -R85 ;  /* 0x0000002903037c23 */ /* 0x000fe20008010855 */
        /* <DEDUP_REMOVED lines=27> */
[----:B------:R-:W-:Y:S01]  /*bac0*/  FMNMX.FTZ R15, R28, R15, !PT ;  /* 0x0000000f1c0f7209 */ /* 0x000fe20007810000 */
[--C-:B------:R-:W-:Y:S01]  /*bad0*/  FFMA.FTZ R29, R53, UR41, -R85.reuse ;  /* 0x00000029351d7c23 */ /* 0x100fe20008010855 */
[--C-:B------:R-:W-:Y:S01]  /*bae0*/  FFMA.FTZ R53, R67, UR41, -R85.reuse ;  /* 0x0000002943357c23 */ /* 0x100fe20008010855 */
[----:B------:R-:W-:Y:S01]  /*baf0*/  FFMA.FTZ R67, R76, UR41, -R85 ;  /* 0x000000294c437c23 */ /* 0x000fe20008010855 */
        /* <DEDUP_REMOVED lines=17> */
[----:B------:R-:W-:-:S06]  /*bc10*/  FMUL.FTZ R71, R15, UR41 ;  /* 0x000000290f477c20 */ /* 0x000fcc0008410000 */
[----:B------:R-:W-:Y:S01]  /*bc20*/  MUFU.EX2 R57, R57 ;  /* 0x0000003900397308 */ /* 0x000fe20000000800 */
[----:B------:R-:W-:Y:S02]  /*bc30*/  FSEL R71, R71, RZ, P2 ;  /* 0x000000ff47477208 */ /* 0x000fe40001000000 */
[----:B------:R-:W-:-:S03]  /*bc40*/  PLOP3.LUT P2, PT, PT, PT, UP0, 0x40, 0x0 ;  /* 0x000000000000781c */ /* 0x000fc60003f4e808 */
[----:B------:R-:W-:Y:S01]  /*bc50*/  FFMA.FTZ R151, R5, UR41, -R71 ;  /* 0x0000002905977c23 */ /* 0x000fe20008010847 */
[----:B------:R-:W-:Y:S01]  /*bc60*/  FADD.FTZ R5, R148, R79 ;  /* 0x0000004f94057221 */ /* 0x000fe20000010000 */
[--C-:B------:R-:W-:Y:S01]  /*bc70*/  FFMA.FTZ R149, R83, UR41, -R71.reuse ;  /* 0x0000002953957c23 */ /* 0x100fe20008010847 */
[--C-:B------:R-:W-:Y:S01]  /*bc80*/  FFMA.FTZ R50, R4, UR41, -R71.reuse ;  /* 0x0000002904327c23 */ /* 0x100fe20008010847 */
[----:B------:R-:W-:Y:S01]  /*bc90*/  FFMA.FTZ R52, R77, UR41, -R71 ;  /* 0x000000294d347c23 */ /* 0x000fe20008010847 */
[----:B------:R-:W-:Y:S01]  /*bca0*/  FADD.FTZ R4, R150, R5 ;  /* 0x0000000596047221 */ /* 0x000fe20000010000 */
[----:B------:R-:W-:Y:S01]  /*bcb0*/  MUFU.EX2 R151, R151 ;  /* 0x0000009700977308 */ /* 0x000fe20000000800 */
[--C-:B------:R-:W-:Y:S01]  /*bcc0*/  FFMA.FTZ R145, R78, UR41, -R71.reuse ;  /* 0x000000294e917c23 */ /* 0x100fe20008010847 */
[--C-:B------:R-:W-:Y:S01]  /*bcd0*/  FFMA.FTZ R20, R20, UR41, -R71.reuse ;  /* 0x0000002914147c23 */ /* 0x100fe20008010847 */
[----:B-1----:R-:W-:Y:S01]  /*bce0*/  FADD.FTZ R5, R49, R4 ;  /* 0x0000000431057221 */ /* 0x002fe20000010000 */
[--C-:B------:R-:W-:Y:S01]  /*bcf0*/  FFMA.FTZ R147, R21, UR41, -R71.reuse ;  /* 0x0000002915937c23 */ /* 0x100fe20008010847 */
[--C-:B------:R-:W-:Y:S01]  /*bd00*/  FFMA.FTZ R54, R23, UR41, -R71.reuse ;  /* 0x0000002917367c23 */ /* 0x100fe20008010847 */
[----:B------:R-:W-:Y:S01]  /*bd10*/  FFMA.FTZ R141, R24, UR41, -R71 ;  /* 0x00000029188d7c23 */ /* 0x000fe20008010847 */
[----:B--2---:R-:W-:Y:S01]  /*bd20*/  FADD.FTZ R4, R144, R5 ;  /* 0x0000000590047221 */ /* 0x004fe20000010000 */
[----:B------:R-:W-:Y:S01]  /*bd30*/  MUFU.EX2 R149, R149 ;  /* 0x0000009500957308 */ /* 0x000fe20000000800 */
[--C-:B------:R-:W-:Y:S01]  /*bd40*/  FFMA.FTZ R24, R25, UR41, -R71.reuse ;  /* 0x0000002919187c23 */ /* 0x100fe20008010847 */
[--C-:B------:R-:W-:Y:S01]  /*bd50*/  FFMA.FTZ R143, R26, UR41, -R71.reuse ;  /* 0x000000291a8f7c23 */ /* 0x100fe20008010847 */
[----:B---3--:R-:W-:Y:S01]  /*bd60*/  FADD.FTZ R5, R63, R4 ;  /* 0x000000043f057221 */ /* 0x008fe20000010000 */
[--C-:B------:R-:W-:Y:S01]  /*bd70*/  FFMA.FTZ R26, R27, UR41, -R71.reuse ;  /* 0x000000291b1a7c23 */ /* 0x100fe20008010847 */
[--C-:B------:R-:W-:Y:S01]  /*bd80*/  FFMA.FTZ R137, R30, UR41, -R71.reuse ;  /* 0x000000291e897c23 */ /* 0x100fe20008010847 */
[----:B------:R-:W-:Y:S01]  /*bd90*/  FFMA.FTZ R30, R31, UR41, -R71 ;  /* 0x000000291f1e7c23 */ /* 0x000fe20008010847 */
[----:B----4-:R-:W-:Y:S01]  /*bda0*/  FADD.FTZ R4, R146, R5 ;  /* 0x0000000592047221 */ /* 0x010fe20000010000 */
[----:B------:R-:W0:Y:S01]  /*bdb0*/  MUFU.EX2 R50, R50 ;  /* 0x0000003200327308 */ /* 0x000e220000000800 */
[--C-:B------:R-:W-:Y:S01]  /*bdc0*/  FFMA.FTZ R139, R32, UR41, -R71.reuse ;  /* 0x00000029208b7c23 */ /* 0x100fe20008010847 */
[--C-:B------:R-:W-:Y:S01]  /*bdd0*/  FFMA.FTZ R32, R33, UR41, -R71.reuse ;  /* 0x0000002921207c23 */ /* 0x100fe20008010847 */
[----:B-----5:R-:W-:Y:S01]  /*bde0*/  FADD.FTZ R5, R51, R4 ;  /* 0x0000000433057221 */ /* 0x020fe20000010000 */
[--C-:B------:R-:W-:Y:S01]  /*bdf0*/  FFMA.FTZ R133, R35, UR41, -R71.reuse ;  /* 0x0000002923857c23 */ /* 0x100fe20008010847 */
[--C-:B------:R-:W-:Y:S01]  /*be00*/  FFMA.FTZ R36, R36, UR41, -R71.reuse ;  /* 0x0000002924247c23 */ /* 0x100fe20008010847 */
[----:B------:R-:W-:Y:S01]  /*be10*/  FFMA.FTZ R125, R44, UR41, -R71 ;  /* 0x000000292c7d7c23 */ /* 0x000fe20008010847 */
[----:B------:R-:W-:Y:S01]  /*be20*/  FADD.FTZ R56, R140, R5 ;  /* 0x000000058c387221 */ /* 0x000fe20000010000 */
[----:B------:R-:W1:Y:S01]  /*be30*/  MUFU.EX2 R52, R52 ;  /* 0x0000003400347308 */ /* 0x000e620000000800 */
[--C-:B------:R-:W-:Y:S01]  /*be40*/  FFMA.FTZ R135, R38, UR41, -R71.reuse ;  /* 0x0000002926877c23 */ /* 0x100fe20008010847 */
[--C-:B------:R-:W-:Y:S01]  /*be50*/  FFMA.FTZ R38, R39, UR41, -R71.reuse ;  /* 0x0000002927267c23 */ /* 0x100fe20008010847 */
[----:B------:R-:W-:Y:S01]  /*be60*/  FADD.FTZ R21, R61, R56 ;  /* 0x000000383d157221 */ /* 0x000fe20000010000 */
[--C-:B------:R-:W-:Y:S01]  /*be70*/  FFMA.FTZ R129, R40, UR41, -R71.reuse ;  /* 0x0000002928817c23 */ /* 0x100fe20008010847 */
[--C-:B------:R-:W-:Y:S01]  /*be80*/  FFMA.FTZ R40, R41, UR41, -R71.reuse ;  /* 0x0000002929287c23 */ /* 0x100fe20008010847 */
[----:B------:R-:W-:Y:S01]  /*be90*/  FFMA.FTZ R131, R42, UR41, -R71 ;  /* 0x000000292a837c23 */ /* 0x000fe20008010847 */
[----:B------:R-:W-:Y:S01]  /*bea0*/  FADD.FTZ R56, R142, R21 ;  /* 0x000000158e387221 */ /* 0x000fe20000010000 */
[----:B------:R-:W2:Y:S01]  /*beb0*/  MUFU.EX2 R145, R145 ;  /* 0x0000009100917308 */ /* 0x000ea20000000800 */
[----:B0-----:R-:W-:Y:S01]  /*bec0*/  FADD.FTZ R4, R149, R50 ;  /* 0x0000003295047221 */ /* 0x001fe20000010000 */
[--C-:B------:R-:W-:Y:S01]  /*bed0*/  FFMA.FTZ R42, R43, UR41, -R71.reuse ;  /* 0x000000292b2a7c23 */ /* 0x100fe20008010847 */
[----:B------:R-:W-:Y:S01]  /*bee0*/  FADD.FTZ R21, R59, R56 ;  /* 0x000000383b157221 */ /* 0x000fe20000010000 */
[--C-:B------:R-:W-:Y:S01]  /*bef0*/  FFMA.FTZ R45, R45, UR41, -R71.reuse ;  /* 0x000000292d2d7c23 */ /* 0x100fe20008010847 */
[----:B------:R-:W-:Y:S01]  /*bf00*/  FADD.FTZ R5, R151, R4 ;  /* 0x0000000497057221 */ /* 0x000fe20000010000 */
[----:B------:R-:W-:Y:S01]  /*bf10*/  FFMA.FTZ R46, R46, UR41, -R71 ;  /* 0x000000292e2e7c23 */ /* 0x000fe20008010847 */
[----:B------:R-:W-:Y:S01]  /*bf20*/  FADD.FTZ R56, R136, R21 ;  /* 0x0000001588387221 */ /* 0x000fe20000010000 */
[----:B------:R-:W0:Y:S01]  /*bf30*/  MUFU.EX2 R20, R20 ;  /* 0x0000001400147308 */ /* 0x000e220000000800 */
[----:B-1----:R-:W-:Y:S01]  /*bf40*/  FADD.FTZ R4, R52, R5 ;  /* 0x0000000534047221 */ /* 0x002fe20000010000 */
[--C-:B------:R-:W-:Y:S01]  /*bf50*/  FFMA.FTZ R47, R47, UR41, -R71.reuse ;  /* 0x000000292f2f7c23 */ /* 0x100fe20008010847 */
[----:B------:R-:W-:Y:S01]  /*bf60*/  FADD.FTZ R21, R81, R56 ;  /* 0x0000003851157221 */ /* 0x000fe20000010000 */
[--C-:B------:R-:W-:Y:S01]  /*bf70*/  FFMA.FTZ R28, R28, UR41, -R71.reuse ;  /* 0x000000291c1c7c23 */ /* 0x100fe20008010847 */
[--C-:B------:R-:W-:Y:S01]  /*bf80*/  FFMA.FTZ R34, R34, UR41, -R71.reuse ;  /* 0x0000002922227c23 */ /* 0x100fe20008010847 */
[----:B------:R-:W-:Y:S01]  /*bf90*/  FFMA.FTZ R48, R48, UR41, -R71 ;  /* 0x0000002930307c23 */ /* 0x000fe20008010847 */
[----:B------:R-:W-:Y:S01]  /*bfa0*/  FADD.FTZ R56, R138, R21 ;  /* 0x000000158a387221 */ /* 0x000fe20000010000 */
[----:B------:R-:W1:Y:S01]  /*bfb0*/  MUFU.EX2 R147, R147 ;  /* 0x0000009300937308 */ /* 0x000e620000000800 */
[----:B--2---:R-:W-:Y:S01]  /*bfc0*/  FADD.FTZ R5, R145, R4 ;  /* 0x0000000491057221 */ /* 0x004fe20000010000 */
[----:B------:R-:W-:Y:S01]  /*bfd0*/  F2FP.F16.F32.PACK_AB R148, R79, R148 ;  /* 0x000000944f94723e */ /* 0x000fe200000000ff */
[----:B------:R-:W-:Y:S01]  /*bfe0*/  FADD.FTZ R21, R55, R56 ;  /* 0x0000003837157221 */ /* 0x000fe20000010000 */
[----:B------:R-:W-:-:S02]  /*bff0*/  F2FP.F16.F32.PACK_AB R150, R49, R150 ;  /* 0x000000963196723e */ /* 0x000fc400000000ff */
[----:B------:R-:W-:Y:S01]  /*c000*/  F2FP.F16.F32.PACK_AB R144, R63, R144 ;  /* 0x000000903f90723e */ /* 0x000fe200000000ff */
[----:B------:R-:W-:Y:S01]  /*c010*/  FADD.FTZ R56, R132, R21 ;  /* 0x0000001584387221 */ /* 0x000fe20000010000 */
[----:B------:R-:W2:Y:S01]  /*c020*/  MUFU.EX2 R54, R54 ;  /* 0x0000003600367308 */ /* 0x000ea20000000800 */
[C---:B0-----:R-:W-:Y:S01]  /*c030*/  FADD.FTZ R4, R20.reuse, R5 ;  /* 0x0000000514047221 */ /* 0x041fe20000010000 */
[----:B------:R-:W-:Y:S01]  /*c040*/  F2FP.F16.F32.PACK_AB R145, R20, R145 ;  /* 0x000000911491723e */ /* 0x000fe200000000ff */
[----:B------:R-:W-:Y:S01]  /*c050*/  FADD.FTZ R21, R29, R56 ;  /* 0x000000381d157221 */ /* 0x000fe20000010000 */
[----:B------:R-:W-:Y:S02]  /*c060*/  F2FP.F16.F32.PACK_AB R146, R51, R146 ;  /* 0x000000923392723e */ /* 0x000fe400000000ff */
[----:B------:R-:W-:Y:S01]  /*c070*/  F2FP.F16.F32.PACK_AB R140, R61, R140 ;  /* 0x0000008c3d8c723e */ /* 0x000fe200000000ff */
[----:B------:R-:W-:Y:S01]  /*c080*/  FADD.FTZ R44, R134, R21 ;  /* 0x00000015862c7221 */ /* 0x000fe20000010000 */
[----:B------:R-:W0:Y:S01]  /*c090*/  MUFU.EX2 R141, R141 ;  /* 0x0000008d008d7308 */ /* 0x000e220000000800 */
[----:B-1----:R-:W-:Y:S01]  /*c0a0*/  FADD.FTZ R5, R147, R4 ;  /* 0x0000000493057221 */ /* 0x002fe20000010000 */
[----:B------:R-:W-:Y:S01]  /*c0b0*/  F2FP.F16.F32.PACK_AB R142, R59, R142 ;  /* 0x0000008e3b8e723e */ /* 0x000fe200000000ff */
[----:B------:R-:W-:Y:S01]  /*c0c0*/  FADD.FTZ R23, R37, R44 ;  /* 0x0000002c25177221 */ /* 0x000fe20000010000 */
        /* <DEDUP_REMOVED lines=10> */
[----:B------:R-:W-:-:S04]  /*c170*/  F2FP.F16.F32.PACK_AB R147, R54, R147 ;  /* 0x000000933693723e */ /* 0x000fc800000000ff */
[----:B------:R-:W0:Y:S01]  /*c180*/  MUFU.EX2 R26, R26 ;  /* 0x0000001a001a7308 */ /* 0x000e220000000800 */
[C---:B-1----:R-:W-:Y:S01]  /*c190*/  FADD.FTZ R4, R24.reuse, R5 ;  /* 0x0000000518047221 */ /* 0x042fe20000010000 */
[----:B------:R-:W-:-:S06]  /*c1a0*/  F2FP.F16.F32.PACK_AB R141, R24, R141 ;  /* 0x0000008d188d723e */ /* 0x000fcc00000000ff */
[----:B------:R-:W1:Y:S01]  /*c1b0*/  MUFU.EX2 R137, R137 ;  /* 0x0000008900897308 */ /* 0x000e620000000800 */
[----:B--2---:R-:W-:-:S07]  /*c1c0*/  FADD.FTZ R5, R143, R4 ;  /* 0x000000048f057221 */ /* 0x004fce0000010000 */
[----:B------:R-:W2:Y:S01]  /*c1d0*/  MUFU.EX2 R30, R30 ;  /* 0x0000001e001e7308 */ /* 0x000ea20000000800 */
[----:B0-----:R-:W-:Y:S01]  /*c1e0*/  FADD.FTZ R4, R26, R5 ;  /* 0x000000051a047221 */ /* 0x001fe20000010000 */
[----:B------:R-:W-:Y:S01]  /*c1f0*/  FFMA.FTZ R5, R0, UR41, -R71 ;  /* 0x0000002900057c23 */ /* 0x000fe20008010847 */
[----:B------:R-:W-:-:S05]  /*c200*/  F2FP.F16.F32.PACK_AB R143, R26, R143 ;  /* 0x0000008f1a8f723e */ /* 0x000fca00000000ff */
        /* <DEDUP_REMOVED lines=8> */
[C---:B------:R-:W-:Y:S02]  /*c290*/  F2FP.F16.F32.PACK_AB R130, R57.reuse, R130 ;  /* 0x000000823982723e */ /* 0x040fe400000000ff */
[----:B------:R-:W-:Y:S01]  /*c2a0*/  F2FP.F16.F32.PACK_AB R137, R30, R137 ;  /* 0x000000891e89723e */ /* 0x000fe200000000ff */
[----:B------:R-:W-:Y:S02]  /*c2b0*/  FADD.FTZ R23, R57, R44 ;  /* 0x0000002c39177221 */ /* 0x000fe40000010000 */
        /* <DEDUP_REMOVED lines=49> */
[----:B------:R-:W-:-:S04]  /*c5d0*/  IMAD.IADD R21, R110, 0x1, -R111 ;  /* 0x000000016e157824 */ /* 0x000fc800078e0a6f */
[----:B------:R-:W-:Y:S02]  /*c5e0*/  IMAD R23, R109, 0xc0, R21 ;  /* 0x000000c06d177824 */ /* 0x000fe400078e0215 */
        /* <DEDUP_REMOVED lines=10> */
[----:B------:R-:W-:Y:S01]  /*c690*/  F2FP.F16.F32.PACK_AB R121, R5, R28 ;  /* 0x0000001c0579723e */ /* 0x000fe200000000ff */
[----:B------:R-:W-:Y:S02]  /*c6a0*/  VIADD R5, R23, UR6 ;  /* 0x0000000617057c36 */ /* 0x000fe40008000000 */
[----:B0-----:R-:W-:-:S04]  /*c6b0*/  FADD.FTZ R0, R34, R3 ;  /* 0x0000000322007221 */ /* 0x001fc80000010000 */
[C---:B-1----:R-:W-:Y:S01]  /*c6c0*/  FADD.FTZ R3, R123.reuse, R0 ;  /* 0x000000007b037221 */ /* 0x042fe20000010000 */
[----:B------:R-:W-:Y:S01]  /*c6d0*/  F2FP.F16.F32.PACK_AB R123, R123, R34 ;  /* 0x000000227b7b723e */ /* 0x000fe200000000ff */
[----:B------:R-:W-:Y:S01]  /*c6e0*/  VIADD R0, R88, 0xfffffffe ;  /* 0xfffffffe58007836 */ /* 0x000fe20000000000 */
[----:B------:R-:W-:Y:S06]  /*c6f0*/  @P2 BRA `(.L_x_11701) ;  /* 0x0000000000542947 */ /* 0x000fec0003800000 */
        /* <DEDUP_REMOVED lines=12> */
.L_x_11703:
[----:B------:R-:W-:-:S06]  /*c7c0*/  UISETP.NE.AND UP1, UPT, UR7, 0x1, UPT ;  /* 0x000000010700788c */ /* 0x000fcc000bf25270 */
[----:B------:R-:W-:-:S05]  /*c7d0*/  PLOP3.LUT P2, PT, PT, PT, UP1, 0x80, 0x0 ;  /* 0x000000000000781c */ /* 0x000fca0003f4f018 */
[----:B------:R-:W-:-:S08]  /*c7e0*/  @UP1 ULDC.64 UR4, c[0x0][0x9e8] ;  /* 0x00027a0000041ab9 */ /* 0x000fd00000000a00 */
[----:B------:R-:W-:-:S05]  /*c7f0*/  @P2 IMAD.HI.U32 R23, R20, UR4, RZ ;  /* 0x0000000414172c27 */ /* 0x000fca000f8e00ff */
[----:B------:R-:W-:-:S07]  /*c800*/  @P2 SHF.R.U32.HI R20, RZ, UR5, R23 ;  /* 0x00000005ff142c19 */ /* 0x000fce0008011617 */
.L_x_11704:
[----:B------:R-:W-:Y:S05]  /*c810*/  BSYNC B0 ;  /* 0x0000000000007941 */ /* 0x000fea0003800000 */
.L_x_11702:
[----:B------:R-:W-:-:S04]  /*c820*/  IMAD.U32 R23, RZ, RZ, UR7 ;  /* 0x00000007ff177e24 */ /* 0x000fc8000f8e00ff */
[----:B------:R-:W-:-:S05]  /*c830*/  IMAD R20, R20, UR7, R23 ;  /* 0x0000000714147c24 */ /* 0x000fca000f8e0217 */
[----:B------:R-:W-:-:S07]  /*c840*/  VIMNMX R5, R5, R20, PT ;  /* 0x0000001405057248 */ /* 0x000fce0003fe0100 */
.L_x_11701:
        /* <DEDUP_REMOVED lines=30> */
[----:B--2---:R-:W-:-:S04]  /*ca30*/  VIMNMX R23, R23, R20, !PT ;  /* 0x0000001417177248 */ /* 0x004fc80007fe0100 */
[----:B------:R-:W-:Y:S01]  /*ca40*/  ISETP.GE.AND P2, PT, R0, R23, PT ;  /* 0x000000170000720c */ /* 0x000fe20003f46270 */
[----:B------:R0:W-:-:S12]  /*ca50*/  STL [R1+0x8], R23 ;  /* 0x0000081701007387 */ /* 0x0001d80000100800 */
[----:B0-----:R-:W-:Y:S05]  /*ca60*/  @!P2 BRA `(.L_x_11705) ;  /* 0x0000003400e8a947 */ /* 0x001fea0003800000 */
[----:B------:R-:W-:Y:S02]  /*ca70*/  IMAD.IADD R5, R156, 0x1, R21 ;  /* 0x000000019c057824 */ /* 0x000fe400078e0215 */
[----:B------:R-:W-:Y:S02]  /*ca80*/  IMAD.MOV.U32 R119, RZ, RZ, RZ ;  /* 0x000000ffff777224 */ /* 0x000fe400078e00ff */
[----:B------:R-:W-:Y:S01]  /*ca90*/  VIADD R23, R5, 0x8 ;  /* 0x0000000805177836 */ /* 0x000fe20000000000 */
[----:B------:R-:W-:-:S04]  /*caa0*/  LOP3.LUT R20, RZ, R5, RZ, 0x33, !PT ;  /* 0x00000005ff147212 */ /* 0x000fc800078e33ff */
[----:B------:R-:W-:Y:S01]  /*cab0*/  LOP3.LUT R154, RZ, R23, RZ, 0x33, !PT ;  /* 0x00000017ff9a7212 */ /* 0x000fe200078e33ff */
[----:B------:R0:W-:Y:S06]  /*cac0*/  STL [R1+0x4], R20 ;  /* 0x0000041401007387 */ /* 0x0001ec0000100800 */
.L_x_11723:
[----:B------:R-:W2:Y:S01]  /*cad0*/  LDL R21, [R1+0x10] ;  /* 0x0000100001157983 */ /* 0x000ea20000100800 */
[----:B------:R-:W-:Y:S01]  /*cae0*/  VIADD R152, R16, 0x1 ;  /* 0x0000000110987836 */ /* 0x000fe20000000000 */
[----:B------:R-:W-:Y:S05]  /*caf0*/  YIELD ;  /* 0x0000000000007946 */ /* 0x000fea0003800000 */
[----:B------:R-:W-:-:S04]  /*cb00*/  ISETP.NE.AND P3, PT, R152, 0x2, PT ;  /* 0x000000029800780c */ /* 0x000fc80003f65270 */
[----:B0-----:R-:W-:Y:S02]  /*cb10*/  SEL R20, RZ, 0x1, P3 ;  /* 0x00000001ff147807 */ /* 0x001fe40001800000 */
[----:B------:R-:W-:Y:S02]  /*cb20*/  SEL R152, R152, RZ, P3 ;  /* 0x000000ff98987207 */ /* 0x000fe40001800000 */
[----:B------:R-:W-:Y:S02]  /*cb30*/  LOP3.LUT R153, R19, R20, RZ, 0x3c, !PT ;  /* 0x0000001413997212 */ /* 0x000fe400078e3cff */
[----:B--2---:R-:W-:-:S13]  /*cb40*/  ISETP.NE.AND P2, PT, R21, RZ, PT ;  /* 0x000000ff1500720c */ /* 0x004fda0003f45270 */
[----:B------:R-:W-:Y:S05]  /*cb50*/  @P2 BRA `(.L_x_11706) ;  /* 0x0000000000302947 */ /* 0x000fea0003800000 */
[----:B------:R-:W-:Y:S05]  /*cb60*/  @!P0 BRA `(.L_x_11707) ;  /* 0x0000000000048947 */ /* 0x000fea0003800000 */
[----:B------:R-:W-:Y:S01]  /*cb70*/  BPT.TRAP 0x1 ;  /* 0x000000040000795c */ /* 0x000fe20000300000 */
.L_x_11707:
[----:B------:R-:W-:Y:S01]  /*cb80*/  IMAD R21, R152, 0x8, R2 ;  /* 0x0000000898157824 */ /* 0x000fe200078e0202 */
[----:B------:R-:W-:-:S04]  /*cb90*/  SHF.L.U32 R20, R153, 0x1f, RZ ;  /* 0x0000001f99147819 */ /* 0x000fc800000006ff */
[----:B------:R0:W1:Y:S01]  /*cba0*/  SYNCS.PHASECHK.TRANS64.TRYWAIT P3, [R21+URZ+0x16830], R20 ;  /* 0x01683014150075a7 */ /* 0x000062000806017f */
[----:B------:R-:W-:Y:S05]  /*cbb0*/  @!P0 BRA `(.L_x_11708) ;  /* 0x0000000000048947 */ /* 0x000fea0003800000 */
[----:B------:R-:W-:Y:S01]  /*cbc0*/  BPT.TRAP 0x1 ;  /* 0x000000040000795c */ /* 0x000fe20000300000 */
.L_x_11708:
[----:B------:R-:W-:Y:S04]  /*cbd0*/  BSSY B0, `(.L_x_11706) ;  /* 0x0000004000007945 */ /* 0x000fe80003800000 */
[----:B-1----:R-:W-:Y:S05]  /*cbe0*/  @P3 BRA `(.L_x_11709) ;  /* 0x0000000000083947 */ /* 0x002fea0003800000 */
[----:B------:R-:W1:Y:S02]  /*cbf0*/  SYNCS.PHASECHK.TRANS64.TRYWAIT P3, [R21+URZ+0x16830], R20 ;  /* 0x01683014150075a7 */ /* 0x000e64000806017f */
[----:B-1----:R-:W-:Y:S05]  /*cc00*/  @!P3 BRA `(.L_x_11710) ;  /* 0x0000011c0028b947 */ /* 0x002fea0003800000 */
.L_x_11709:
[----:B------:R-:W-:Y:S05]  /*cc10*/  BSYNC B0 ;  /* 0x0000000000007941 */ /* 0x000fea0003800000 */
.L_x_11706:
[----:B01----:R-:W2:Y:S01]  /*cc20*/  LDL R21, [R1+0xc] ;  /* 0x00000c0001157983 */ /* 0x003ea20000100800 */
[----:B------:R-:W0:Y:S01]  /*cc30*/  S2R R20, SR_TID.X ;  /* 0x0000000000147919 */ /* 0x000e220000002100 */
[----:B------:R-:W-:Y:S05]  /*cc40*/  WARPSYNC.ALL ;  /* 0x0000000000007948 */ /* 0x000fea0003800000 */
[----:B------:R-:W-:Y:S01]  /*cc50*/  IMAD.MOV.U32 R27, RZ, RZ, 0x40000040 ;  /* 0x40000040ff1b7424 */ /* 0x000fe200078e00ff */
[----:B0-----:R-:W-:Y:S01]  /*cc60*/  SHF.R.U32.HI R20, RZ, 0x7, R20 ;  /* 0x00000007ff147819 */ /* 0x001fe20000011614 */
[----:B------:R-:W-:Y:S01]  /*cc70*/  IMAD.MOV.U32 R25, RZ, RZ, 0x40000040 ;  /* 0x40000040ff197424 */ /* 0x000fe200078e00ff */
[----:B------:R-:W-:-:S02]  /*cc80*/  R2UR UR8, R6 ;  /* 0x00000000060872ca */ /* 0x000fc400000e0000 */
[----:B------:R-:W-:Y:S02]  /*cc90*/  R2UR UR9, R7 ;  /* 0x00000000070972ca */ /* 0x000fe400000e0000 */
[----:B------:R-:W-:Y:S02]  /*cca0*/  R2UR UR11, R27 ;  /* 0x000000001b0b72ca */ /* 0x000fe400000e0000 */
[----:B------:R-:W-:Y:S02]  /*ccb0*/  R2UR UR15, R25 ;  /* 0x00000000190f72ca */ /* 0x000fe400000e0000 */
[----:B------:R-:W-:Y:S02]  /*ccc0*/  R2UR UR23, R27 ;  /* 0x000000001b1772ca */ /* 0x000fe400000e0000 */
[----:B------:R-:W-:Y:S02]  /*ccd0*/  R2UR UR12, R12 ;  /* 0x000000000c0c72ca */ /* 0x000fe400000e0000 */
[----:B------:R-:W-:-:S02]  /*cce0*/  R2UR UR13, R13 ;  /* 0x000000000d0d72ca */ /* 0x000fc400000e0000 */
[----:B--2---:R-:W-:Y:S01]  /*ccf0*/  LEA R26, R152, R21, 0xa ;  /* 0x00000015981a7211 */ /* 0x004fe200078e50ff */
[----:B------:R-:W-:-:S05]  /*cd00*/  VIADD R21, R20, 0x8 ;  /* 0x0000000814157836 */ /* 0x000fca0000000000 */
[----:B------:R0:W-:Y:S01]  /*cd10*/  BAR.SYNC.DEFER_BLOCKING R21, 0x100 ;  /* 0x000400150000751d */ /* 0x0001e20000010000 */
[C---:B------:R-:W-:Y:S01]  /*cd20*/  R2UR UR10, R26.reuse ;  /* 0x000000001a0a72ca */ /* 0x040fe200000e0000 */
[C---:B------:R-:W-:Y:S02]  /*cd30*/  VIADD R24, R26.reuse, 0x2 ;  /* 0x000000021a187836 */ /* 0x040fe40000000000 */
[C---:B------:R-:W-:Y:S02]  /*cd40*/  VIADD R20, R26.reuse, 0x4 ;  /* 0x000000041a147836 */ /* 0x040fe40000000000 */
[----:B------:R-:W-:Y:S01]  /*cd50*/  VIADD R26, R26, 0x6 ;  /* 0x000000061a1a7836 */ /* 0x000fe20000000000 */
[----:B------:R-:W-:-:S04]  /*cd60*/  R2UR UR14, R24 ;  /* 0x00000000180e72ca */ /* 0x000fc800000e0000 */
[----:B------:R-:W-:Y:S02]  /*cd70*/  R2UR UR22, R26 ;  /* 0x000000001a1672ca */ /* 0x000fe400000e0000 */
[----:B------:R-:W-:-:S06]  /*cd80*/  WARPGROUP.ARRIVE ;  /* 0x00000000000079c5 */ /* 0x000fcc0000000000 */
[----:B------:R-:W-:Y:S01]  /*cd90*/  HGMMA.64x128x16.F32 R24, gdesc[UR8], RZ, !UPT, gsb0 ;  /* 0x01e00000081879f0 */ /* 0x000fe2000c0008ff */
[----:B0-----:R-:W-:Y:S01]  /*cda0*/  IMAD.MOV.U32 R21, RZ, RZ, 0x40000040 ;  /* 0x40000040ff157424 */ /* 0x001fe200078e00ff */
[----:B------:R-:W-:Y:S02]  /*cdb0*/  R2UR UR18, R20 ;  /* 0x00000000141272ca */ /* 0x000fe400000e0000 */
[----:B------:R-:W-:Y:S02]  /*cdc0*/  R2UR UR16, R10 ;  /* 0x000000000a1072ca */ /* 0x000fe400000e0000 */
        /* <DEDUP_REMOVED lines=17> */
.L_x_11712:
[----:B------:R-:W-:Y:S01]  /*cee0*/  SHF.L.U32 R19, R19, 0x1f, RZ ;  /* 0x0000001f13137819 */ /* 0x000fe200000006ff */
[----:B------:R-:W-:-:S04]  /*cef0*/  IMAD R20, R16, 0x8, R2 ;  /* 0x0000000810147824 */ /* 0x000fc800078e0202 */
[----:B------:R0:W1:Y:S01]  /*cf00*/  SYNCS.PHASECHK.TRANS64.TRYWAIT P2, [R20+URZ+0x16850], R19 ;  /* 0x01685013140075a7 */ /* 0x000062000804017f */
[----:B------:R-:W-:Y:S05]  /*cf10*/  @!P0 BRA `(.L_x_11713) ;  /* 0x0000000000048947 */ /* 0x000fea0003800000 */
[----:B------:R-:W-:Y:S01]  /*cf20*/  BPT.TRAP 0x1 ;  /* 0x000000040000795c */ /* 0x000fe20000300000 */
.L_x_11713:
[----:B-1----:R-:W-:Y:S05]  /*cf30*/  @P2 BRA `(.L_x_11711) ;  /* 0x0000000000082947 */ /* 0x002fea0003800000 */
[----:B------:R-:W1:Y:S02]  /*cf40*/  SYNCS.PHASECHK.TRANS64.TRYWAIT P2, [R20+URZ+0x16850], R19 ;  /* 0x01685013140075a7 */ /* 0x000e64000804017f */
[----:B-1----:R-:W-:Y:S05]  /*cf50*/  @!P2 BRA `(.L_x_11714) ;  /* 0x000001180068a947 */ /* 0x002fea0003800000 */
.L_x_11711:
[----:B01----:R-:W-:Y:S01]  /*cf60*/  VIADD R19, R2, 0x400 ;  /* 0x0000040002137836 */ /* 0x003fe20000000000 */
[----:B------:R-:W-:Y:S05]  /*cf70*/  WARPSYNC.ALL ;  /* 0x0000000000007948 */ /* 0x000fea0003800000 */
[----:B------:R-:W-:Y:S01]  /*cf80*/  SHF.R.U32.HI R19, RZ, 0x4, R19 ;  /* 0x00000004ff137819 */ /* 0x000fe20000011613 */
[----:B------:R-:W-:Y:S01]  /*cf90*/  IMAD.MOV.U32 R21, RZ, RZ, 0x40000040 ;  /* 0x40000040ff157424 */ /* 0x000fe200078e00ff */
[----:B------:R-:W-:Y:S02]  /*cfa0*/  WARPGROUP.ARRIVE ;  /* 0x00000000000079c5 */ /* 0x000fe40000000000 */
[----:B------:R-:W-:-:S02]  /*cfb0*/  LOP3.LUT R19, R19, 0x3fff, RZ, 0xc0, !PT ;  /* 0x00003fff13137812 */ /* 0x000fc400078ec0ff */
[----:B------:R-:W-:-:S03]  /*cfc0*/  R2UR UR11, R21 ;  /* 0x00000000150b72ca */ /* 0x000fc600000e0000 */
[----:B------:R-:W-:-:S05]  /*cfd0*/  IMAD R20, R16, 0x400, R19 ;  /* 0x0000040010147824 */ /* 0x000fca00078e0213 */
[----:B------:R-:W-:-:S13]  /*cfe0*/  R2UR UR10, R20 ;  /* 0x00000000140a72ca */ /* 0x000fda00000e0000 */
[----:B------:R-:W-:Y:S03]  /*cff0*/  HGMMA.64x64x16.F32 R88, R148, gdesc[UR8].tnspB, R88, gsb0 ;  /* 0x40e0000894587df0 */ /* 0x000fe60008000858 */
[----:B------:R-:W-:Y:S02]  /*d000*/  WARPGROUP.DEPBAR.LE gsb0, 0x0 ;  /* 0x00008000000079c5 */ /* 0x000fe40000010000 */
[----:B------:R-:W-:Y:S02]  /*d010*/  VIADD R148, R20, 0x80 ;  /* 0x0000008014947836 */ /* 0x000fe40000000000 */
[----:B------:R-:W-:Y:S01]  /*d020*/  FMUL.FTZ R21, R25, UR29 ;  /* 0x0000001d19157c20 */ /* 0x000fe20008410000 */
[----:B------:R-:W-:Y:S02]  /*d030*/  IMAD.MOV.U32 R149, RZ, RZ, 0x40000040 ;  /* 0x40000040ff957424 */ /* 0x000fe400078e00ff */
[----:B------:R-:W-:Y:S01]  /*d040*/  FMUL.FTZ R19, R24, UR29 ;  /* 0x0000001d18137c20 */ /* 0x000fe20008410000 */
[----:B------:R-:W2:Y:S01]  /*d050*/  LDL R150, [R1+0x20] ;  /* 0x0000200001967983 */ /* 0x000ea20000100800 */
[----:B------:R-:W-:-:S02]  /*d060*/  R2UR UR10, R148 ;  /* 0x00000000940a72ca */ /* 0x000fc400000e0000 */
[----:B------:R-:W-:Y:S01]  /*d070*/  R2UR UR11, R149 ;  /* 0x00000000950b72ca */ /* 0x000fe200000e0000 */
[----:B------:R-:W-:Y:S01]  /*d080*/  WARPGROUP.ARRIVE ;  /* 0x00000000000079c5 */ /* 0x000fe20000000000 */
[----:B------:R-:W3:Y:S01]  /*d090*/  LDL R151, [R1+0x24] ;  /* 0x0000240001977983 */ /* 0x000ee20000100800 */
[----:B------:R-:W-:Y:S01]  /*d0a0*/  IMAD.MOV.U32 R25, RZ, RZ, 0x40000040 ;  /* 0x40000040ff197424 */ /* 0x000fe200078e00ff */
[----:B------:R-:W-:Y:S01]  /*d0b0*/  IADD3 R24, R20, 0x200, RZ ;  /* 0x0000020014187810 */ /* 0x000fe20007ffe0ff */
[----:B------:R-:W-:Y:S02]  /*d0c0*/  FMUL.FTZ R26, R26, UR29 ;  /* 0x0000001d1a1a7c20 */ /* 0x000fe40008410000 */
[----:B------:R-:W0:Y:S01]  /*d0d0*/  S2R R148, SR_TID.X ;  /* 0x0000000000947919 */ /* 0x000e220000002100 */
[----:B------:R-:W-:Y:S01]  /*d0e0*/  FMUL.FTZ R27, R27, UR29 ;  /* 0x0000001d1b1b7c20 */ /* 0x000fe20008410000 */
[----:B------:R-:W-:Y:S01]  /*d0f0*/  FMUL.FTZ R28, R28, UR29 ;  /* 0x0000001d1c1c7c20 */ /* 0x000fe20008410000 */
[----:B------:R-:W-:Y:S01]  /*d100*/  FMUL.FTZ R29, R29, UR29 ;  /* 0x0000001d1d1d7c20 */ /* 0x000fe20008410000 */
[----:B------:R-:W-:Y:S01]  /*d110*/  FMUL.FTZ R30, R30, UR29 ;  /* 0x0000001d1e1e7c20 */ /* 0x000fe20008410000 */
[----:B------:R-:W-:Y:S01]  /*d120*/  FMUL.FTZ R31, R31, UR29 ;  /* 0x0000001d1f1f7c20 */ /* 0x000fe20008410000 */
[----:B------:R-:W-:Y:S01]  /*d130*/  FMUL.FTZ R32, R32, UR29 ;  /* 0x0000001d20207c20 */ /* 0x000fe20008410000 */
[----:B------:R-:W-:Y:S01]  /*d140*/  HGMMA.64x64x16.F32 R88, R144, gdesc[UR8].tnspB, R88, gsb0 ;  /* 0x40e0000890587df0 */ /* 0x000fe20008000858 */
        /* <DEDUP_REMOVED lines=49> */
[----:B------:R-:W4:Y:S08]  /*d460*/  MUFU.TANH R26, R26 ;  /* 0x0000001a001a7308 */ /* 0x000f300000002400 */
[----:B------:R-:W0:Y:S01]  /*d470*/  MUFU.TANH R27, R27 ;  /* 0x0000001b001b7308 */ /* 0x000e220000002400 */
[----:B------:R-:W-:-:S02]  /*d480*/  WARPGROUP.DEPBAR.LE gsb0, 0x0 ;  /* 0x00008000000079c5 */ /* 0x000fc40000010000 */
[----:B------:R-:W-:Y:S01]  /*d490*/  VIADD R144, R20, 0x100 ;  /* 0x0000010014907836 */ /* 0x000fe20000000000 */
[----:B------:R-:W-:Y:S01]  /*d4a0*/  WARPGROUP.ARRIVE ;  /* 0x00000000000079c5 */ /* 0x000fe20000000000 */
[----:B------:R-:W-:-:S03]  /*d4b0*/  IMAD.MOV.U32 R145, RZ, RZ, 0x40000040 ;  /* 0x40000040ff917424 */ /* 0x000fc600078e00ff */
[----:B------:R-:W0:Y:S01]  /*d4c0*/  MUFU.TANH R28, R28 ;  /* 0x0000001c001c7308 */ /* 0x000e220000002400 */
[----:B------:R-:W-:Y:S02]  /*d4d0*/  R2UR UR10, R144 ;  /* 0x00000000900a72ca */ /* 0x000fe400000e0000 */
[----:B------:R-:W-:-:S05]  /*d4e0*/  R2UR UR11, R145 ;  /* 0x00000000910b72ca */ /* 0x000fca00000e0000 */
[----:B------:R-:W0:Y:S08]  /*d4f0*/  MUFU.TANH R29, R29 ;  /* 0x0000001d001d7308 */ /* 0x000e300000002400 */
[----:B------:R-:W0:Y:S01]  /*d500*/  MUFU.TANH R30, R30 ;  /* 0x0000001e001e7308 */ /* 0x000e220000002400 */
[----:B------:R-:W-:Y:S07]  /*d510*/  HGMMA.64x64x16.F32 R88, R140, gdesc[UR8].tnspB, R88, gsb0 ;  /* 0x40e000088c587df0 */ /* 0x000fee0008000858 */
        /* <DEDUP_REMOVED lines=18> */
[----:B------:R-:W-:Y:S01]  /*d640*/  HGMMA.64x64x16.F32 R88, R136, gdesc[UR8].tnspB, R88, gsb0 ;  /* 0x40e0000888587df0 */ /* 0x000fe20008000858 */
        /* <DEDUP_REMOVED lines=55> */
[----:B------:R-:W-:-:S03]  /*d9c0*/  @!P1 IMAD R25, R152, 0x8, R2 ;  /* 0x0000000898199824 */ /* 0x000fc600078e0202 */
[----:B------:R-:W0:Y:S01]  /*d9d0*/  MUFU.TANH R74, R74 ;  /* 0x0000004a004a7308 */ /* 0x000e220000002400 */
[----:B------:R-:W-:Y:S01]  /*d9e0*/  SEL R24, R24, 0x9, !P2 ;  /* 0x0000000918187807 */ /* 0x000fe20005000000 */
[----:B------:R-:W-:Y:S01]  /*d9f0*/  @!P1 VIADD R25, R25, 0x16840 ;  /* 0x0001684019199836 */ /* 0x000fe20000000000 */
[----:B------:R-:W-:-:S05]  /*da00*/  PLOP3.LUT P2, PT, PT, PT, UP0, 0x40, 0x0 ;  /* 0x000000000000781c */ /* 0x000fca0003f4e808 */
[----:B------:R-:W0:Y:S01]  /*da10*/  MUFU.TANH R75, R75 ;  /* 0x0000004b004b7308 */ /* 0x000e220000002400 */
[----:B------:R-:W-:-:S07]  /*da20*/  @!P1 PRMT R25, RZ, 0x654, R25 ;  /* 0x00000654ff199816 */ /* 0x000fce0000000019 */
[----:B------:R-:W0:Y:S08]  /*da30*/  MUFU.TANH R76, R76 ;  /* 0x0000004c004c7308 */ /* 0x000e300000002400 */
        /* <DEDUP_REMOVED lines=11> */
[----:B------:R0:W0:Y:S08]  /*daf0*/  MUFU.TANH R20, R124 ;  /* 0x0000007c00147308 */ /* 0x0000300000002400 */
        /* <DEDUP_REMOVED lines=8> */
[----:B------:R-:W-:Y:S02]  /*db80*/  IMAD.SHL.U32 R84, R0, 0x80, RZ ;  /* 0x0000008000547824 */ /* 0x000fe400078e00ff */
[----:B------:R-:W-:Y:S01]  /*db90*/  FMUL.FTZ R121, R85, UR29 ;  /* 0x0000001d55797c20 */ /* 0x000fe20008410000 */
[----:B------:R-:W-:Y:S01]  /*dba0*/  FMUL.FTZ R85, R87, UR29 ;  /* 0x0000001d57557c20 */ /* 0x000fe20008410000 */
[----:B------:R0:W-:Y:S06]  /*dbb0*/  BAR.ARV R24, 0x100 ;  /* 0x000400180000751d */ /* 0x0001ec0000002000 */
[----:B--2---:R-:W-:Y:S01]  /*dbc0*/  IADD3 R86, R150, 0x1, -R84 ;  /* 0x0000000196567810 */ /* 0x004fe20007ffe854 */
[----:B------:R-:W2:Y:S01]  /*dbd0*/  MUFU.TANH R120, R120 ;  /* 0x0000007800787308 */ /* 0x000ea20000002400 */
[----:B------:R0:W-:Y:S03]  /*dbe0*/  @!P1 SYNCS.ARRIVE.TRANS64.RED.A1T0 RZ, [R25+URZ], RZ ;  /* 0x000000ff19ff99a7 */ /* 0x0001e6000810043f */
[----:B---3--:R-:W-:-:S04]  /*dbf0*/  IMAD.IADD R86, R86, 0x1, -R151 ;  /* 0x0000000156567824 */ /* 0x008fc800078e0a97 */
[----:B------:R-:W3:Y:S01]  /*dc00*/  MUFU.TANH R121, R121 ;  /* 0x0000007900797308 */ /* 0x000ee20000002400 */
[----:B------:R-:W-:-:S04]  /*dc10*/  IMAD R86, R155, -0x2, R86 ;  /* 0xfffffffe9b567824 */ /* 0x000fc800078e0256 */
[C---:B------:R-:W-:Y:S02]  /*dc20*/  VIADD R123, R86.reuse, UR28 ;  /* 0x0000001c567b7c36 */ /* 0x040fe40008000000 */
[----:B------:R-:W-:Y:S01]  /*dc30*/  VIADD R122, R86, UR30 ;  /* 0x0000001e567a7c36 */ /* 0x000fe20008000000 */
[----:B------:R-:W0:Y:S01]  /*dc40*/  MUFU.TANH R85, R85 ;  /* 0x0000005500557308 */ /* 0x000e220000002400 */
[C---:B------:R-:W-:Y:S02]  /*dc50*/  IMAD.IADD R87, R156.reuse, 0x1, R123 ;  /* 0x000000019c577824 */ /* 0x040fe400078e027b */
[----:B------:R-:W-:Y:S01]  /*dc60*/  IMAD.IADD R86, R156, 0x1, R122 ;  /* 0x000000019c567824 */ /* 0x000fe200078e027a */
[----:B-12-4-:R-:W-:Y:S06]  /*dc70*/  @P2 BRA `(.L_x_11715) ;  /* 0x00000000005c2947 */ /* 0x016fec0003800000 */
[----:B------:R-:W-:Y:S01]  /*dc80*/  ISETP.GT.AND P2, PT, R5, -0x1, PT ;  /* 0xffffffff0500780c */ /* 0x000fe20003f44270 */
[----:B------:R-:W-:-:S12]  /*dc90*/  BSSY B0, `(.L_x_11716) ;  /* 0x0000011000007945 */ /* 0x000fd80003800000 */
[----:B------:R-:W-:Y:S05]  /*dca0*/  @P2 BRA `(.L_x_11717) ;  /* 0x0000000000242947 */ /* 0x000fea0003800000 */
[----:B------:R-:W2:Y:S01]  /*dcb0*/  LDL R151, [R1+0x4] ;  /* 0x0000040001977983 */ /* 0x000ea20000100800 */
[----:B0-----:R-:W-:-:S05]  /*dcc0*/  IMAD.U32 R124, RZ, RZ, UR24 ;  /* 0x00000018ff7c7e24 */ /* 0x001fca000f8e00ff */
[----:B------:R-:W-:-:S13]  /*dcd0*/  ISETP.NE.AND P2, PT, R124, 0x1, PT ;  /* 0x000000017c00780c */ /* 0x000fda0003f45270 */
[----:B------:R-:W2:Y:S02]  /*dce0*/  @P2 LDC.64 R24, c[0x0][0x9e8] ;  /* 0x00027a00ff182b82 */ /* 0x000ea40000000a00 */
[----:B--2---:R-:W-:Y:S01]  /*dcf0*/  @P2 IMAD.HI.U32 R126, R151, R24, RZ ;  /* 0x00000018977e2227 */ /* 0x004fe200078e00ff */
[----:B------:R-:W-:-:S04]  /*dd00*/  MOV R24, R151 ;  /* 0x0000009700187202 */ /* 0x000fc80000000f00 */
[----:B------:R-:W-:-:S04]  /*dd10*/  @P2 SHF.R.U32.HI R24, RZ, R25, R126 ;  /* 0x00000019ff182219 */ /* 0x000fc8000001167e */
[----:B------:R-:W-:Y:S01]  /*dd20*/  LOP3.LUT R125, RZ, R24, RZ, 0x33, !PT ;  /* 0x00000018ff7d7212 */ /* 0x000fe200078e33ff */
[----:B------:R-:W-:Y:S06]  /*dd30*/  BRA `(.L_x_11718) ;  /* 0x0000000000187947 */ /* 0x000fec0003800000 */
.L_x_11717:
[----:B0-----:R-:W-:Y:S02]  /*dd40*/  IMAD.U32 R124, RZ, RZ, UR24 ;  /* 0x00000018ff7c7e24 */ /* 0x001fe4000f8e00ff */
[----:B------:R-:W-:-:S03]  /*dd50*/  IMAD.MOV.U32 R125, RZ, RZ, R5 ;  /* 0x000000ffff7d7224 */ /* 0x000fc600078e0005 */
[----:B------:R-:W-:-:S13]  /*dd60*/  ISETP.NE.AND P2, PT, R124, 0x1, PT ;  /* 0x000000017c00780c */ /* 0x000fda0003f45270 */
[----:B------:R-:W0:Y:S02]  /*dd70*/  @P2 LDC.64 R24, c[0x0][0x9e8] ;  /* 0x00027a00ff182b82 */ /* 0x000e240000000a00 */
[----:B0-----:R-:W-:-:S05]  /*dd80*/  @P2 IMAD.HI.U32 R24, R5, R24, RZ ;  /* 0x0000001805182227 */ /* 0x001fca00078e00ff */
[----:B------:R-:W-:-:S07]  /*dd90*/  @P2 SHF.R.U32.HI R125, RZ, R25, R24 ;  /* 0x00000019ff7d2219 */ /* 0x000fce0000011618 */
.L_x_11718:
[----:B------:R-:W-:Y:S05]  /*dda0*/  BSYNC B0 ;  /* 0x0000000000007941 */ /* 0x000fea0003800000 */
.L_x_11716:
[----:B------:R-:W-:-:S04]  /*ddb0*/  IMAD R24, R125, R124, -R84 ;  /* 0x0000007c7d187224 */ /* 0x000fc800078e0a54 */
[----:B------:R-:W-:-:S05]  /*ddc0*/  IMAD R25, R155, -0x2, R24 ;  /* 0xfffffffe9b197824 */ /* 0x000fca00078e0218 */
[----:B------:R-:W-:Y:S02]  /*ddd0*/  VIADDMNMX R87, R25, R124, R87, PT ;  /* 0x0000007c19577246 */ /* 0x000fe40003800157 */
[----:B------:R-:W-:-:S07]  /*dde0*/  VIMNMX R86, R86, R25, !PT ;  /* 0x0000001956567248 */ /* 0x000fce0007fe0100 */
.L_x_11715:
[----:B------:R-:W-:Y:S01]  /*ddf0*/  ISETP.GT.AND P2, PT, R0, -0x1, PT ;  /* 0xffffffff0000780c */ /* 0x000fe20003f44270 */
[C---:B------:R-:W-:Y:S02]  /*de00*/  IMAD.IADD R123, R157.reuse, 0x1, R123 ;  /* 0x000000019d7b7824 */ /* 0x040fe400078e027b */
[----:B------:R-:W-:Y:S01]  /*de10*/  IMAD.IADD R122, R157, 0x1, R122 ;  /* 0x000000019d7a7824 */ /* 0x000fe200078e027a */
[C---:B------:R-:W-:Y:S02]  /*de20*/  ISETP.GT.AND P5, PT, R86.reuse, 0x8, P2 ;  /* 0x000000085600780c */ /* 0x040fe400017a4270 */
[C---:B------:R-:W-:Y:S02]  /*de30*/  ISETP.GT.AND P4, PT, R86.reuse, RZ, P2 ;  /* 0x000000ff5600720c */ /* 0x040fe40001784270 */
        /* <DEDUP_REMOVED lines=9> */
[C---:B------:R-:W-:Y:S02]  /*ded0*/  ISETP.GT.AND P4, PT, R86.reuse, 0x9, P2 ;  /* 0x000000095600780c */ /* 0x040fe40001784270 */
[C---:B------:R-:W-:Y:S02]  /*dee0*/  ISETP.GT.AND P3, PT, R86.reuse, 0x10, P2 ;  /* 0x000000105600780c */ /* 0x040fe40001764270 */
        /* <DEDUP_REMOVED lines=83> */
[----:B---3--:R-:W-:Y:S01]  /*e420*/  FSEL R121, R121, -INF , !P3 ;  /* 0xff80000079797808 */ /* 0x008fe20005800000 */
[----:B------:R-:W-:Y:S08]  /*e430*/  @P5 BRA `(.L_x_11719) ;  /* 0x0000000000585947 */ /* 0x000ff00003800000 */
        /* <DEDUP_REMOVED lines=11> */
.L_x_11721:
[----:B------:R-:W-:Y:S02]  /*e4f0*/  IMAD.U32 R124, RZ, RZ, UR24 ;  /* 0x00000018ff7c7e24 */ /* 0x000fe4000f8e00ff */
[----:B------:R-:W-:-:S03]  /*e500*/  IMAD.MOV.U32 R87, RZ, RZ, R23 ;  /* 0x000000ffff577224 */ /* 0x000fc600078e0017 */
[----:B------:R-:W-:-:S13]  /*e510*/  ISETP.NE.AND P3, PT, R124, 0x1, PT ;  /* 0x000000017c00780c */ /* 0x000fda0003f65270 */
[----:B------:R-:W0:Y:S02]  /*e520*/  @P3 LDC.64 R24, c[0x0][0x9e8] ;  /* 0x00027a00ff183b82 */ /* 0x000e240000000a00 */
[----:B0-----:R-:W-:-:S05]  /*e530*/  @P3 IMAD.HI.U32 R24, R23, R24, RZ ;  /* 0x0000001817183227 */ /* 0x001fca00078e00ff */
[----:B------:R-:W-:-:S07]  /*e540*/  @P3 SHF.R.U32.HI R87, RZ, R25, R24 ;  /* 0x00000019ff573219 */ /* 0x000fce0000011618 */
.L_x_11722:
[----:B------:R-:W-:Y:S05]  /*e550*/  BSYNC B0 ;  /* 0x0000000000007941 */ /* 0x000fea0003800000 */
.L_x_11720:
[----:B------:R-:W-:-:S04]  /*e560*/  IMAD R84, R87, R124, -R84 ;  /* 0x0000007c57547224 */ /* 0x000fc800078e0a54 */
[----:B------:R-:W-:-:S05]  /*e570*/  IMAD R84, R155, -0x2, R84 ;  /* 0xfffffffe9b547824 */ /* 0x000fca00078e0254 */
[----:B------:R-:W-:Y:S02]  /*e580*/  VIADDMNMX R123, R84, R124, R123, PT ;  /* 0x0000007c547b7246 */ /* 0x000fe4000380017b */
[----:B------:R-:W-:-:S07]  /*e590*/  VIMNMX R122, R122, R84, !PT ;  /* 0x000000547a7a7248 */ /* 0x000fce0007fe0100 */
.L_x_11719:
[----:B------:R-:W-:Y:S01]  /*e5a0*/  FMNMX.FTZ R24, R19, R14, !PT ;  /* 0x0000000e13187209 */ /* 0x000fe20007810000 */
[----:B------:R-:W2:Y:S01]  /*e5b0*/  LDL R86, [R1+0x8] ;  /* 0x0000080001567983 */ /* 0x000ea20000100800 */
[----:B------:R-:W-:Y:S01]  /*e5c0*/  ISETP.GT.AND P5, PT, R122, 0x9, P2 ;  /* 0x000000097a00780c */ /* 0x000fe200017a4270 */
[----:B------:R-:W-:Y:S01]  /*e5d0*/  UMOV UR41, UR7 ;  /* 0x0000000700297c82 */ /* 0x000fe20008000000 */
[----:B------:R-:W-:Y:S01]  /*e5e0*/  FMNMX.FTZ R25, R21, R24, !PT ;  /* 0x0000001815197209 */ /* 0x000fe20007810000 */
[----:B------:R-:W-:Y:S01]  /*e5f0*/  @!P1 IMAD R16, R16, 0x8, R2 ;  /* 0x0000000810109824 */ /* 0x000fe200078e0202 */
[----:B------:R-:W-:Y:S02]  /*e600*/  ISETP.LT.OR P5, PT, R123, 0xa, P5 ;  /* 0x0000000a7b00780c */ /* 0x000fe40002fa1670 */
[----:B------:R-:W-:Y:S01]  /*e610*/  FMNMX.FTZ R24, R28, R25, !PT ;  /* 0x000000191c187209 */ /* 0x000fe20007810000 */
[----:B------:R-:W-:Y:S01]  /*e620*/  @!P1 VIADD R16, R16, 0x16860 ;  /* 0x0001686010109836 */ /* 0x000fe20000000000 */
        /* <DEDUP_REMOVED lines=59> */
[----:B------:R-:W-:Y:S01]  /*e9e0*/  ISETP.GT.AND P5, PT, R122, 0x59, P2 ;  /* 0x000000597a00780c */ /* 0x000fe200017a4270 */
[----:B------:R-:W0:Y:S01]  /*e9f0*/  SHFL.BFLY PT, R24, R25, 0x2, 0x1f ;  /* 0x0c401f0019187f89 */ /* 0x000e2200000e0000 */
[----:B------:R-:W-:-:S02]  /*ea00*/  FSEL R46, R46, -INF , !P3 ;  /* 0xff8000002e2e7808 */ /* 0x000fc40005800000 */
[C---:B------:R-:W-:Y:S02]  /*ea10*/  ISETP.GT.AND P3, PT, R122.reuse, 0x31, P2 ;  /* 0x000000317a00780c */ /* 0x040fe40001764270 */
[C---:B------:R-:W-:Y:S02]  /*ea20*/  ISETP.LT.OR P5, PT, R123.reuse, 0x5a, P5 ;  /* 0x0000005a7b00780c */ /* 0x040fe40002fa1670 */
[----:B------:R-:W-:Y:S02]  /*ea30*/  ISETP.LT.OR P3, PT, R123, 0x32, P3 ;  /* 0x000000327b00780c */ /* 0x000fe40001f61670 */
[----:B------:R-:W-:Y:S02]  /*ea40*/  FSEL R71, R71, -INF , !P5 ;  /* 0xff80000047477808 */ /* 0x000fe40006800000 */
[----:B------:R-:W-:Y:S02]  /*ea50*/  ISETP.GT.AND P5, PT, R122, 0x61, P2 ;  /* 0x000000617a00780c */ /* 0x000fe400017a4270 */
[----:B------:R-:W-:-:S02]  /*ea60*/  FSEL R51, R51, -INF , !P3 ;  /* 0xff80000033337808 */ /* 0x000fc40005800000 */
[C---:B------:R-:W-:Y:S02]  /*ea70*/  ISETP.GT.AND P3, PT, R122.reuse, 0x40, P2 ;  /* 0x000000407a00780c */ /* 0x040fe40001764270 */
[C---:B------:R-:W-:Y:S02]  /*ea80*/  ISETP.LT.OR P5, PT, R123.reuse, 0x62, P5 ;  /* 0x000000627b00780c */ /* 0x040fe40002fa1670 */
[----:B------:R-:W-:Y:S02]  /*ea90*/  ISETP.LT.OR P3, PT, R123, 0x41, P3 ;  /* 0x000000417b00780c */ /* 0x000fe40001f61670 */
[----:B------:R-:W-:Y:S02]  /*eaa0*/  FSEL R75, R75, -INF , !P5 ;  /* 0xff8000004b4b7808 */ /* 0x000fe40006800000 */
[----:B------:R-:W-:Y:S02]  /*eab0*/  ISETP.GT.AND P5, PT, R122, 0x69, P2 ;  /* 0x000000697a00780c */ /* 0x000fe400017a4270 */
[----:B0-----:R-:W-:-:S02]  /*eac0*/  FMNMX.FTZ R84, R25, R24, !PT ;  /* 0x0000001819547209 */ /* 0x001fc40007810000 */
[----:B------:R-:W-:Y:S02]  /*ead0*/  FSEL R58, R58, -INF , !P3 ;  /* 0xff8000003a3a7808 */ /* 0x000fe40005800000 */
[----:B------:R-:W-:Y:S01]  /*eae0*/  ISETP.GT.AND P3, PT, R122, 0x49, P2 ;  /* 0x000000497a00780c */ /* 0x000fe20001764270 */
[----:B------:R-:W0:Y:S01]  /*eaf0*/  SHFL.BFLY PT, R87, R84, 0x1, 0x1f ;  /* 0x0c201f0054577f89 */ /* 0x000e2200000e0000 */
[C---:B------:R-:W-:Y:S02]  /*eb00*/  ISETP.LT.OR P5, PT, R123.reuse, 0x6a, P5 ;  /* 0x0000006a7b00780c */ /* 0x040fe40002fa1670 */
[----:B------:R-:W-:Y:S02]  /*eb10*/  ISETP.LT.OR P3, PT, R123, 0x4a, P3 ;  /* 0x0000004a7b00780c */ /* 0x000fe40001f61670 */
[----:B------:R-:W-:Y:S02]  /*eb20*/  FSEL R78, R78, -INF , !P5 ;  /* 0xff8000004e4e7808 */ /* 0x000fe40006800000 */
[----:B------:R-:W-:-:S02]  /*eb30*/  ISETP.GT.AND P5, PT, R122, RZ, P2 ;  /* 0x000000ff7a00720c */ /* 0x000fc400017a4270 */
[----:B------:R-:W-:Y:S02]  /*eb40*/  FSEL R63, R63, -INF , !P3 ;  /* 0xff8000003f3f7808 */ /* 0x000fe40005800000 */
[C---:B------:R-:W-:Y:S02]  /*eb50*/  ISETP.LT.OR P5, PT, R123.reuse, 0x1, P5 ;  /* 0x000000017b00780c */ /* 0x040fe40002fa1670 */
[----:B------:R-:W-:Y:S02]  /*eb60*/  ISETP.GT.AND P4, PT, R122, 0x8, P2 ;  /* 0x000000087a00780c */ /* 0x000fe40001784270 */
[----:B------:R-:W-:Y:S02]  /*eb70*/  FSEL R26, R26, -INF , !P5 ;  /* 0xff8000001a1a7808 */ /* 0x000fe40006800000 */
[----:B------:R-:W-:Y:S02]  /*eb80*/  ISETP.LT.OR P4, PT, R123, 0x9, P4 ;  /* 0x000000097b00780c */ /* 0x000fe40002781670 */
[----:B------:R-:W-:-:S02]  /*eb90*/  ISETP.GT.AND P5, PT, R122, 0x78, P2 ;  /* 0x000000787a00780c */ /* 0x000fc400017a4270 */
[----:B------:R-:W-:Y:S02]  /*eba0*/  FSEL R30, R30, -INF , !P4 ;  /* 0xff8000001e1e7808 */ /* 0x000fe40006000000 */
[----:B------:R-:W-:Y:S02]  /*ebb0*/  ISETP.GT.AND P4, PT, R122, 0x11, P2 ;  /* 0x000000117a00780c */ /* 0x000fe40001784270 */
[----:B0-----:R-:W-:Y:S02]  /*ebc0*/  FMNMX.FTZ R24, R84, R87, !PT ;  /* 0x0000005754187209 */ /* 0x001fe40007810000 */
[----:B------:R-:W-:Y:S02]  /*ebd0*/  ISETP.LT.OR P4, PT, R123, 0x12, P4 ;  /* 0x000000127b00780c */ /* 0x000fe40002781670 */
[C---:B------:R-:W-:Y:S01]  /*ebe0*/  FSETP.NEU.FTZ.AND P3, PT, R24.reuse, -INF , PT ;  /* 0xff8000001800780b */ /* 0x040fe20003f7d000 */
[----:B------:R-:W-:Y:S01]  /*ebf0*/  FMUL.FTZ R84, R24, UR41 ;  /* 0x0000002918547c20 */ /* 0x000fe20008410000 */
[----:B------:R-:W-:-:S02]  /*ec00*/  FSEL R35, R35, -INF , !P4 ;  /* 0xff80000023237808 */ /* 0x000fc40006000000 */
[----:B------:R-:W-:Y:S02]  /*ec10*/  ISETP.GT.AND P4, PT, R122, 0x20, P2 ;  /* 0x000000207a00780c */ /* 0x000fe40001784270 */
[----:B------:R-:W-:Y:S02]  /*ec20*/  FSEL R84, R84, RZ, P3 ;  /* 0x000000ff54547208 */ /* 0x000fe40001800000 */
[C---:B------:R-:W-:Y:S02]  /*ec30*/  ISETP.LT.OR P4, PT, R123.reuse, 0x21, P4 ;  /* 0x000000217b00780c */ /* 0x040fe40002781670 */
        /* <DEDUP_REMOVED lines=69> */
[----:B------:R-:W-:Y:S01]  /*f090*/  FFMA.FTZ R53, R80, UR41, -R84 ;  /* 0x0000002950357c23 */ /* 0x000fe20008010854 */
        /* <DEDUP_REMOVED lines=15> */
[----:B------:R-:W-:Y:S01]  /*f190*/  FMNMX.FTZ R25, R71, R40, !PT ;  /* 0x0000002847197209 */ /* 0x000fe20007810000 */
[----:B------:R-:W-:Y:S01]  /*f1a0*/  FFMA.FTZ R40, R57, UR41, -R84 ;  /* 0x0000002939287c23 */ /* 0x000fe20008010854 */
[----:B------:R-:W-:Y:S01]  /*f1b0*/  ISETP.LT.OR P4, PT, R123, 0x71, P4 ;  /* 0x000000717b00780c */ /* 0x000fe20002781670 */
[----:B------:R-:W-:Y:S01]  /*f1c0*/  MUFU.EX2 R142, R142 ;  /* 0x0000008e008e7308 */ /* 0x000fe20000000800 */
        /* <DEDUP_REMOVED lines=8> */
[----:B------:R-:W-:Y:S01]  /*f250*/  ISETP.GT.AND P2, PT, R122, 0x79, P2 ;  /* 0x000000797a00780c */ /* 0x000fe20001744270 */
[----:B------:R-:W-:Y:S01]  /*f260*/  MUFU.EX2 R136, R136 ;  /* 0x0000008800887308 */ /* 0x000fe20000000800 */
[----:B------:R-:W-:Y:S01]  /*f270*/  FSEL R82, R82, -INF , !P4 ;  /* 0xff80000052527808 */ /* 0x000fe20006000000 */
[----:B------:R-:W-:Y:S01]  /*f280*/  FFMA.FTZ R122, R120, UR41, -R84 ;  /* 0x00000029787a7c23 */ /* 0x000fe20008010854 */
[----:B------:R-:W-:Y:S02]  /*f290*/  FMNMX.FTZ R25, R81, R44, !PT ;  /* 0x0000002c51197209 */ /* 0x000fe40007810000 */
[----:B------:R-:W-:Y:S02]  /*f2a0*/  ISETP.LT.OR P2, PT, R123, 0x7a, P2 ;  /* 0x0000007a7b00780c */ /* 0x000fe40001741670 */
[----:B------:R-:W-:Y:S01]  /*f2b0*/  FSEL R83, R83, -INF , !P5 ;  /* 0xff80000053537808 */ /* 0x000fe20006800000 */
[----:B------:R-:W-:Y:S01]  /*f2c0*/  MUFU.EX2 R36, R36 ;  /* 0x0000002400247308 */ /* 0x000fe20000000800 */
[----:B------:R-:W-:-:S02]  /*f2d0*/  FMNMX.FTZ R44, R82, R25, !PT ;  /* 0x00000019522c7209 */ /* 0x000fc40007810000 */
[----:B------:R-:W-:Y:S02]  /*f2e0*/  FSEL R85, R85, -INF , !P2 ;  /* 0xff80000055557808 */ /* 0x000fe40005000000 */
[----:B------:R-:W-:Y:S02]  /*f2f0*/  FMNMX.FTZ R44, R83, R44, !PT ;  /* 0x0000002c532c7209 */ /* 0x000fe40007810000 */
[----:B------:R-:W-:Y:S01]  /*f300*/  FSEL R57, R24, RZ, P3 ;  /* 0x000000ff18397208 */ /* 0x000fe20001800000 */
[----:B------:R-:W-:Y:S01]  /*f310*/  MUFU.EX2 R138, R138 ;  /* 0x0000008a008a7308 */ /* 0x000fe20000000800 */
[----:B------:R-:W-:Y:S01]  /*f320*/  FMNMX.FTZ R25, R85, R44, !PT ;  /* 0x0000002c55197209 */ /* 0x000fe20007810000 */
[--C-:B------:R-:W-:Y:S01]  /*f330*/  FFMA.FTZ R44, R65, UR41, -R84.reuse ;  /* 0x00000029412c7c23 */ /* 0x100fe20008010854 */
[----:B------:R-:W-:Y:S01]  /*f340*/  FFMA.FTZ R84, R121, UR41, -R84 ;  /* 0x0000002979547c23 */ /* 0x000fe20008010854 */
[----:B------:R-:W-:Y:S02]  /*f350*/  FADD.FTZ R57, -R57, R14 ;  /* 0x0000000e39397221 */ /* 0x000fe40000010100 */
[----:B------:R-:W0:Y:S02]  /*f360*/  SHFL.BFLY PT, R56, R25, 0x2, 0x1f ;  /* 0x0c401f0019387f89 */ /* 0x000e2400000e0000 */
[----:B------:R-:W-:Y:S01]  /*f370*/  FMUL.FTZ R14, R57, UR41 ;  /* 0x00000029390e7c20 */ /* 0x000fe20008410000 */
[----:B------:R-:W-:Y:S08]  /*f380*/  MUFU.EX2 R37, R37 ;  /* 0x0000002500257308 */ /* 0x000ff00000000800 */
[----:B------:R-:W1:Y:S08]  /*f390*/  MUFU.EX2 R14, R14 ;  /* 0x0000000e000e7308 */ /* 0x000e700000000800 */
[----:B------:R-:W-:Y:S01]  /*f3a0*/  MUFU.EX2 R132, R132 ;  /* 0x0000008400847308 */ /* 0x000fe20000000800 */
[----:B0-----:R-:W-:-:S07]  /*f3b0*/  FMNMX.FTZ R56, R25, R56, !PT ;  /* 0x0000003819387209 */ /* 0x001fce0007810000 */
[----:B------:R-:W-:Y:S01]  /*f3c0*/  MUFU.EX2 R40, R40 ;  /* 0x0000002800287308 */ /* 0x000fe20000000800 */
[----:B-1----:R-:W-:Y:S01]  /*f3d0*/  FFMA.FTZ R4, R14, R4, R148 ;  /* 0x000000040e047223 */ /* 0x002fe20000010094 */
[----:B------:R-:W0:Y:S01]  /*f3e0*/  SHFL.BFLY PT, R25, R56, 0x1, 0x1f ;  /* 0x0c201f0038197f89 */ /* 0x000e2200000e0000 */
[----:B------:R-:W-:Y:S01]  /*f3f0*/  F2FP.F16.F32.PACK_AB R148, R19, R148 ;  /* 0x000000941394723e */ /* 0x000fe200000000ff */
        /* <DEDUP_REMOVED lines=18> */
[----:B------:R-:W-:-:S02]  /*f520*/  IMAD.MOV.U32 R14, RZ, RZ, R24 ;  /* 0x000000ffff0e7224 */ /* 0x000fc400078e0018 */
        /* <DEDUP_REMOVED lines=19> */
[----:B------:R-:W-:Y:S01]  /*f660*/  FADD.FTZ R43, R21, R4 ;  /* 0x00000004152b7221 */ /* 0x000fe20000010000 */
[----:B------:R-:W-:Y:S01]  /*f670*/  FSEL R4, R25, RZ, P2 ;  /* 0x000000ff19047208 */ /* 0x000fe20001000000 */
[--C-:B------:R-:W-:Y:S01]  /*f680*/  FFMA.FTZ R35, R47, UR41, -R57.reuse ;  /* 0x000000292f237c23 */ /* 0x100fe20008010839 */
[----:B------:R-:W-:Y:S01]  /*f690*/  FFMA.FTZ R147, R38, UR41, -R57 ;  /* 0x0000002926937c23 */ /* 0x000fe20008010839 */
[----:B------:R-:W-:Y:S01]  /*f6a0*/  FADD.FTZ R43, R144, R43 ;  /* 0x0000002b902b7221 */ /* 0x000fe20000010000 */
[----:B------:R-:W-:Y:S01]  /*f6b0*/  MUFU.EX2 R26, R26 ;  /* 0x0000001a001a7308 */ /* 0x000fe20000000800 */
[----:B------:R-:W-:Y:S01]  /*f6c0*/  FADD.FTZ R4, -R4, R15 ;  /* 0x0000000f04047221 */ /* 0x000fe20000010100 */
[----:B------:R-:W-:Y:S01]  /*f6d0*/  FFMA.FTZ R143, R46, UR41, -R57 ;  /* 0x000000292e8f7c23 */ /* 0x000fe20008010839 */
[----:B------:R-:W-:Y:S01]  /*f6e0*/  FADD.FTZ R43, R28, R43 ;  /* 0x0000002b1c2b7221 */ /* 0x000fe20000010000 */
[----:B------:R-:W-:Y:S01]  /*f6f0*/  @!P1 PRMT R46, RZ, 0x654, R16 ;  /* 0x00000654ff2e9816 */ /* 0x000fe20000000010 */
[----:B------:R-:W-:Y:S01]  /*f700*/  FMUL.FTZ R4, R4, UR41 ;  /* 0x0000002904047c20 */ /* 0x000fe20008410000 */
[----:B------:R-:W-:Y:S01]  /*f710*/  FFMA.FTZ R137, R50, UR41, -R57 ;  /* 0x0000002932897c23 */ /* 0x000fe20008010839 */
[----:B------:R-:W-:Y:S01]  /*f720*/  FADD.FTZ R42, R146, R43 ;  /* 0x0000002b922a7221 */ /* 0x000fe20000010000 */
[----:B------:R-:W-:Y:S01]  /*f730*/  MUFU.EX2 R151, R151 ;  /* 0x0000009700977308 */ /* 0x000fe20000000800 */
[----:B------:R0:W-:Y:S01]  /*f740*/  @!P1 SYNCS.ARRIVE.TRANS64.RED.A1T0 RZ, [R46+URZ], RZ ;  /* 0x000000ff2eff99a7 */ /* 0x0001e2000810043f */
[--C-:B------:R-:W-:Y:S01]  /*f750*/  FFMA.FTZ R38, R51, UR41, -R57.reuse ;  /* 0x0000002933267c23 */ /* 0x100fe20008010839 */
[----:B------:R-:W-:Y:S01]  /*f760*/  FADD.FTZ R43, R29, R42 ;  /* 0x0000002a1d2b7221 */ /* 0x000fe20000010000 */
[--C-:B------:R-:W-:Y:S01]  /*f770*/  FFMA.FTZ R139, R54, UR41, -R57.reuse ;  /* 0x00000029368b7c23 */ /* 0x100fe20008010839 */
[--C-:B------:R-:W-:Y:S01]  /*f780*/  FFMA.FTZ R39, R55, UR41, -R57.reuse ;  /* 0x0000002937277c23 */ /* 0x100fe20008010839 */
[----:B------:R-:W-:Y:S01]  /*f790*/  FFMA.FTZ R133, R58, UR41, -R57 ;  /* 0x000000293a857c23 */ /* 0x000fe20008010839 */
[----:B------:R-:W-:Y:S01]  /*f7a0*/  FADD.FTZ R43, R140, R43 ;  /* 0x0000002b8c2b7221 */ /* 0x000fe20000010000 */
[----:B------:R-:W1:Y:S01]  /*f7b0*/  MUFU.EX2 R15, R4 ;  /* 0x00000004000f7308 */ /* 0x000e620000000800 */
[----:B------:R-:W-:Y:S01]  /*f7c0*/  FFMA.FTZ R16, R59, UR41, -R57 ;  /* 0x000000293b107c23 */ /* 0x000fe20008010839 */
[----:B------:R-:W-:Y:S01]  /*f7d0*/  F2FP.F16.F32.PACK_AB R150, R21, R150 ;  /* 0x000000961596723e */ /* 0x000fe200000000ff */
[----:B------:R-:W-:Y:S01]  /*f7e0*/  FADD.FTZ R43, R32, R43 ;  /* 0x0000002b202b7221 */ /* 0x000fe20000010000 */
[--C-:B------:R-:W-:Y:S01]  /*f7f0*/  FFMA.FTZ R135, R62, UR41, -R57.reuse ;  /* 0x000000293e877c23 */ /* 0x100fe20008010839 */
[----:B------:R-:W-:Y:S01]  /*f800*/  F2FP.F16.F32.PACK_AB R144, R28, R144 ;  /* 0x000000901c90723e */ /* 0x000fe200000000ff */
[----:B------:R-:W-:Y:S01]  /*f810*/  FFMA.FTZ R129, R66, UR41, -R57 ;  /* 0x0000002942817c23 */ /* 0x000fe20008010839 */
[----:B------:R-:W-:Y:S01]  /*f820*/  FADD.FTZ R42, R142, R43 ;  /* 0x0000002b8e2a7221 */ /* 0x000fe20000010000 */
[----:B------:R-:W3:Y:S01]  /*f830*/  MUFU.EX2 R27, R27 ;  /* 0x0000001b001b7308 */ /* 0x000ee20000000800 */
[----:B------:R-:W-:Y:S01]  /*f840*/  F2FP.F16.F32.PACK_AB R140, R32, R140 ;  /* 0x0000008c208c723e */ /* 0x000fe200000000ff */
[--C-:B------:R-:W-:Y:S01]  /*f850*/  FFMA.FTZ R67, R67, UR41, -R57.reuse ;  /* 0x0000002943437c23 */ /* 0x100fe20008010839 */
[----:B------:R-:W-:Y:S01]  /*f860*/  FADD.FTZ R47, R33, R42 ;  /* 0x0000002a212f7221 */ /* 0x000fe20000010000 */
[----:B------:R-:W-:Y:S01]  /*f870*/  F2FP.F16.F32.PACK_AB R146, R29, R146 ;  /* 0x000000921d92723e */ /* 0x000fe200000000ff */
[--C-:B------:R-:W-:Y:S01]  /*f880*/  FFMA.FTZ R131, R70, UR41, -R57.reuse ;  /* 0x0000002946837c23 */ /* 0x100fe20008010839 */
[----:B------:R-:W-:Y:S01]  /*f890*/  FFMA.FTZ R71, R71, UR41, -R57 ;  /* 0x0000002947477c23 */ /* 0x000fe20008010839 */
[----:B------:R-:W-:Y:S01]  /*f8a0*/  FADD.FTZ R47, R136, R47 ;  /* 0x0000002f882f7221 */ /* 0x000fe20000010000 */
[----:B------:R-:W4:Y:S01]  /*f8b0*/  MUFU.EX2 R145, R145 ;  /* 0x0000009100917308 */ /* 0x000f220000000800 */
[----:B-1----:R-:W-:Y:S01]  /*f8c0*/  FFMA.FTZ R43, R15, R3, R149 ;  /* 0x000000030f2b7223 */ /* 0x002fe20000010095 */
[----:B------:R-:W-:Y:S01]  /*f8d0*/  FFMA.FTZ R3, R63, UR41, -R57 ;  /* 0x000000293f037c23 */ /* 0x000fe20008010839 */
[C---:B------:R-:W-:Y:S01]  /*f8e0*/  FADD.FTZ R47, R36.reuse, R47 ;  /* 0x0000002f242f7221 */ /* 0x040fe20000010000 */
[----:B------:R-:W-:Y:S01]  /*f8f0*/  F2FP.F16.F32.PACK_AB R136, R36, R136 ;  /* 0x000000882488723e */ /* 0x000fe200000000ff */
[----:B------:R-:W-:Y:S01]  /*f900*/  FADD.FTZ R4, R26, R43 ;  /* 0x0000002b1a047221 */ /* 0x000fe20000010000 */
[----:B------:R-:W-:Y:S01]  /*f910*/  FFMA.FTZ R125, R74, UR41, -R57 ;  /* 0x000000294a7d7c23 */ /* 0x000fe20008010839 */
[----:B------:R-:W-:Y:S01]  /*f920*/  FADD.FTZ R42, R138, R47 ;  /* 0x0000002f8a2a7221 */ /* 0x000fe20000010000 */
[----:B------:R-:W1:Y:S01]  /*f930*/  MUFU.EX2 R30, R30 ;  /* 0x0000001e001e7308 */ /* 0x000e620000000800 */
[----:B------:R-:W-:Y:S01]  /*f940*/  FADD.FTZ R4, R151, R4 ;  /* 0x0000000497047221 */ /* 0x000fe20000010000 */
[--C-:B------:R-:W-:Y:S01]  /*f950*/  FFMA.FTZ R75, R75, UR41, -R57.reuse ;  /* 0x000000294b4b7c23 */ /* 0x100fe20008010839 */
[----:B------:R-:W-:Y:S01]  /*f960*/  FADD.FTZ R47, R37, R42 ;  /* 0x0000002a252f7221 */ /* 0x000fe20000010000 */
[--C-:B------:R-:W-:Y:S01]  /*f970*/  FFMA.FTZ R78, R78, UR41, -R57.reuse ;  /* 0x000000294e4e7c23 */ /* 0x100fe20008010839 */
[----:B---3--:R-:W-:Y:S01]  /*f980*/  FADD.FTZ R4, R27, R4 ;  /* 0x000000041b047221 */ /* 0x008fe20000010000 */
[----:B------:R-:W-:Y:S01]  /*f990*/  FFMA.FTZ R81, R81, UR41, -R57 ;  /* 0x0000002951517c23 */ /* 0x000fe20008010839 */
[----:B------:R-:W-:Y:S01]  /*f9a0*/  FADD.FTZ R47, R132, R47 ;  /* 0x0000002f842f7221 */ /* 0x000fe20000010000 */
[----:B------:R-:W3:Y:S01]  /*f9b0*/  MUFU.EX2 R147, R147 ;  /* 0x0000009300937308 */ /* 0x000ee20000000800 */
[----:B----4-:R-:W-:Y:S01]  /*f9c0*/  FADD.FTZ R43, R145, R4 ;  /* 0x00000004912b7221 */ /* 0x010fe20000010000 */
[----:B------:R-:W-:Y:S01]  /*f9d0*/  FFMA.FTZ R4, R20, UR41, -R57 ;  /* 0x0000002914047c23 */ /* 0x000fe20008010839 */
[----:B------:R-:W-:Y:S01]  /*f9e0*/  FADD.FTZ R47, R40, R47 ;  /* 0x0000002f282f7221 */ /* 0x000fe20000010000 */
[--C-:B------:R-:W-:Y:S01]  /*f9f0*/  FFMA.FTZ R82, R82, UR41, -R57.reuse ;  /* 0x0000002952527c23 */ /* 0x100fe20008010839 */
[--C-:B------:R-:W-:Y:S01]  /*fa00*/  FFMA.FTZ R83, R83, UR41, -R57.reuse ;  /* 0x0000002953537c23 */ /* 0x100fe20008010839 */
[----:B------:R-:W-:Y:S01]  /*fa10*/  FFMA.FTZ R57, R85, UR41, -R57 ;  /* 0x0000002955397c23 */ /* 0x000fe20008010839 */
[----:B0-----:R-:W-:Y:S01]  /*fa20*/  FADD.FTZ R46, R134, R47 ;  /* 0x0000002f862e7221 */ /* 0x001fe20000010000 */
[----:B------:R-:W0:Y:S01]  /*fa30*/  MUFU.EX2 R31, R31 ;  /* 0x0000001f001f7308 */ /* 0x000e220000000800 */
[----:B-1----:R-:W-:Y:S01]  /*fa40*/  FADD.FTZ R42, R30, R43 ;  /* 0x0000002b1e2a7221 */ /* 0x002fe20000010000 */
[----:B------:R-:W-:Y:S01]  /*fa50*/  F2FP.F16.F32.PACK_AB R132, R40, R132 ;  /* 0x000000842884723e */ /* 0x000fe200000000ff */
[----:B------:R-:W-:Y:S01]  /*fa60*/  FADD.FTZ R47, R41, R46 ;  /* 0x0000002e292f7221 */ /* 0x000fe20000010000 */
[----:B--2---:R-:W-:Y:S01]  /*fa70*/  ISETP.GT.AND P2, PT, R0, R86, PT ;  /* 0x000000560000720c */ /* 0x004fe20003f44270 */
[-C--:B------:R-:W-:Y:S01]  /*fa80*/  FMUL.FTZ R90, R90, R15.reuse ;  /* 0x0000000f5a5a7220 */ /* 0x080fe20000410000 */
[-C--:B------:R-:W-:Y:S01]  /*fa90*/  FMUL.FTZ R91, R91, R15.reuse ;  /* 0x0000000f5b5b7220 */ /* 0x080fe20000410000 */
[----:B------:R-:W-:Y:S01]  /*faa0*/  FADD.FTZ R47, R128, R47 ;  /* 0x0000002f802f7221 */ /* 0x000fe20000010000 */
[----:B------:R-:W1:Y:S01]  /*fab0*/  MUFU.EX2 R141, R141 ;  /* 0x0000008d008d7308 */ /* 0x000e620000000800 */
[----:B---3--:R-:W-:Y:S01]  /*fac0*/  FADD.FTZ R42, R147, R42 ;  /* 0x0000002a932a7221 */ /* 0x008fe20000010000 */
[-C--:B------:R-:W-:Y:S01]  /*fad0*/  FMUL.FTZ R94, R94, R15.reuse ;  /* 0x0000000f5e5e7220 */ /* 0x080fe20000410000 */
[----:B------:R-:W-:Y:S01]  /*fae0*/  FADD.FTZ R47, R44, R47 ;  /* 0x0000002f2c2f7221 */ /* 0x000fe20000010000 */
[-C--:B------:R-:W-:Y:S01]  /*faf0*/  FMUL.FTZ R95, R95, R15.reuse ;  /* 0x0000000f5f5f7220 */ /* 0x080fe20000410000 */
[-C--:B------:R-:W-:Y:S01]  /*fb00*/  FMUL.FTZ R98, R98, R15.reuse ;  /* 0x0000000f62627220 */ /* 0x080fe20000410000 */
[-C--:B------:R-:W-:Y:S01]  /*fb10*/  FMUL.FTZ R99, R99, R15.reuse ;  /* 0x0000000f63637220 */ /* 0x080fe20000410000 */
[----:B------:R-:W-:Y:S01]  /*fb20*/  FADD.FTZ R46, R130, R47 ;  /* 0x0000002f822e7221 */ /* 0x000fe20000010000 */
        /* <DEDUP_REMOVED lines=13> */
[----:B------:R-:W-:Y:S01]  /*fc00*/  FMUL.FTZ R119, R119, R15 ;  /* 0x0000000f77777220 */ /* 0x000fe20000410000 */
[----:B------:R-:W-:Y:S01]  /*fc10*/  F2FP.F16.F32.PACK_AB R142, R33, R142 ;  /* 0x0000008e218e723e */ /* 0x000fe200000000ff */
[----:B------:R-:W-:Y:S01]  /*fc20*/  VIADD R0, R0, 0xffffffff ;  /* 0xffffffff00007836 */ /* 0x000fe20000000000 */
[----:B------:R-:W1:Y:S01]  /*fc30*/  MUFU.EX2 R35, R35 ;  /* 0x0000002300237308 */ /* 0x000e620000000800 */
[----:B--2---:R-:W-:Y:S01]  /*fc40*/  FADD.FTZ R42, R34, R43 ;  /* 0x0000002b222a7221 */ /* 0x004fe20000010000 */
[----:B------:R-:W-:Y:S01]  /*fc50*/  F2FP.F16.F32.PACK_AB R138, R37, R138 ;  /* 0x0000008a258a723e */ /* 0x000fe200000000ff */
[----:B------:R-:W-:Y:S01]  /*fc60*/  IMAD.MOV.U32 R15, RZ, RZ, R25 ;  /* 0x000000ffff0f7224 */ /* 0x000fe200078e0019 */
[----:B------:R-:W-:-:S02]  /*fc70*/  F2FP.F16.F32.PACK_AB R134, R41, R134 ;  /* 0x000000862986723e */ /* 0x000fc400000000ff */
[----:B------:R-:W-:Y:S02]  /*fc80*/  F2FP.F16.F32.PACK_AB R128, R44, R128 ;  /* 0x000000802c80723e */ /* 0x000fe400000000ff */
[----:B------:R-:W2:Y:S01]  /*fc90*/  MUFU.EX2 R45, R45 ;  /* 0x0000002d002d7308 */ /* 0x000ea20000000800 */
[----:B0-----:R-:W-:Y:S01]  /*fca0*/  FADD.FTZ R42, R143, R42 ;  /* 0x0000002a8f2a7221 */ /* 0x001fe20000010000 */
[----:B------:R-:W-:Y:S02]  /*fcb0*/  F2FP.F16.F32.PACK_AB R149, R26, R149 ;  /* 0x000000951a95723e */ /* 0x000fe400000000ff */
[----:B------:R-:W-:Y:S02]  /*fcc0*/  F2FP.F16.F32.PACK_AB R151, R27, R151 ;  /* 0x000000971b97723e */ /* 0x000fe400000000ff */
[----:B------:R-:W-:Y:S02]  /*fcd0*/  F2FP.F16.F32.PACK_AB R145, R30, R145 ;  /* 0x000000911e91723e */ /* 0x000fe400000000ff */
[----:B------:R-:W0:Y:S01]  /*fce0*/  MUFU.EX2 R137, R137 ;  /* 0x0000008900897308 */ /* 0x000e220000000800 */
[----:B-1----:R-:W-:Y:S01]  /*fcf0*/  FADD.FTZ R42, R35, R42 ;  /* 0x0000002a232a7221 */ /* 0x002fe20000010000 */
[----:B------:R-:W-:-:S02]  /*fd00*/  F2FP.F16.F32.PACK_AB R147, R31, R147 ;  /* 0x000000931f93723e */ /* 0x000fc400000000ff */
[----:B------:R-:W-:Y:S02]  /*fd10*/  F2FP.F16.F32.PACK_AB R141, R34, R141 ;  /* 0x0000008d228d723e */ /* 0x000fe400000000ff */
[----:B------:R-:W-:Y:S02]  /*fd20*/  F2FP.F16.F32.PACK_AB R143, R35, R143 ;  /* 0x0000008f238f723e */ /* 0x000fe400000000ff */
        /* <DEDUP_REMOVED lines=29> */
[----:B------:R-:W-:Y:S01]  /*ff00*/  F2FP.F16.F32.PACK_AB R133, R16, R133 ;  /* 0x000000851085723e */ /* 0x000fe200000000ff */
[----:B------:R-:W-:-:S05]  /*ff10*/  IMAD.MOV.U32 R16, RZ, RZ, R152 ;  /* 0x000000ffff107224 */ /* 0x000fca00078e0098 */
        /* <DEDUP_REMOVED lines=11> */
[----:B0-----:R-:W-:-:S07]  /*ffd0*/  F2FP.F16.F32.PACK_AB R122, R56, R122 ;  /* 0x0000007a387a723e */ /* 0x001fce00000000ff */
[----:B------:R-:W0:Y:S08]  /*ffe0*/  MUFU.EX2 R131, R131 ;  /* 0x0000008300837308 */ /* 0x000e300000000800 */
[----:B------:R-:W3:Y:S08]  /*fff0*/  MUFU.EX2 R19, R71 ;  /* 0x0000004700137308 */ /* 0x000ef00000000800 */
[----:B------:R4:W-:Y:S08]  /*10000*/  MUFU.EX2 R127, R4 ;  /* 0x00000004007f7308 */ /* 0x0009f00000000800 */
[----:B------:R-:W5:Y:S01]  /*10010*/  MUFU.EX2 R125, R125 ;  /* 0x0000007d007d7308 */ /* 0x000f620000000800 */
[----:B----4-:R-:W-:Y:S01]  /*10020*/  FADD.FTZ R4, R56, R21 ;  /* 0x0000001538047221 */ /* 0x010fe20000010000 */
[----:B-1----:R-:W-:Y:S01]  /*10030*/  FADD.FTZ R21, R129, R32 ;  /* 0x0000002081157221 */ /* 0x002fe20000010000 */
[----:B--2---:R-:W-:-:S03]  /*10040*/  F2FP.F16.F32.PACK_AB R129, R20, R129 ;  /* 0x000000811481723e */ /* 0x004fc600000000ff */
[----:B------:R-:W-:Y:S02]  /*10050*/  FADD.FTZ R32, R20, R21 ;  /* 0x0000001514207221 */ /* 0x000fe40000010000 */
[----:B------:R-:W1:Y:S02]  /*10060*/  MUFU.EX2 R28, R75 ;  /* 0x0000004b001c7308 */ /* 0x000e640000000800 */
[----:B0-----:R-:W-:Y:S01]  /*10070*/  FADD.FTZ R32, R131, R32 ;  /* 0x0000002083207221 */ /* 0x001fe20000010000 */
[----:B---3--:R-:W-:-:S03]  /*10080*/  F2FP.F16.F32.PACK_AB R131, R19, R131 ;  /* 0x000000831383723e */ /* 0x008fc600000000ff */
[----:B------:R-:W-:Y:S01]  /*10090*/  FADD.FTZ R32, R19, R32 ;  /* 0x0000002013207221 */ /* 0x000fe20000010000 */
[----:B------:R-:W-:Y:S01]  /*100a0*/  IMAD.MOV.U32 R19, RZ, RZ, R153 ;  /* 0x000000ffff137224 */ /* 0x000fe200078e0099 */
[----:B------:R-:W0:Y:S02]  /*100b0*/  MUFU.EX2 R78, R78 ;  /* 0x0000004e004e7308 */ /* 0x000e240000000800 */
[----:B-----5:R-:W-:-:S06]  /*100c0*/  FADD.FTZ R21, R125, R32 ;  /* 0x000000207d157221 */ /* 0x020fcc0000010000 */
[----:B------:R-:W2:Y:S01]  /*100d0*/  MUFU.EX2 R36, R81 ;  /* 0x0000005100247308 */ /* 0x000ea20000000800 */
[C---:B-1----:R-:W-:Y:S01]  /*100e0*/  FADD.FTZ R32, R28.reuse, R21 ;  /* 0x000000151c207221 */ /* 0x042fe20000010000 */
[----:B------:R-:W-:-:S03]  /*100f0*/  F2FP.F16.F32.PACK_AB R125, R28, R125 ;  /* 0x0000007d1c7d723e */ /* 0x000fc600000000ff */
[----:B------:R-:W-:-:S03]  /*10100*/  FADD.FTZ R21, R127, R32 ;  /* 0x000000207f157221 */ /* 0x000fc60000010000 */
[----:B------:R-:W1:Y:S01]  /*10110*/  MUFU.EX2 R82, R82 ;  /* 0x0000005200527308 */ /* 0x000e620000000800 */
[C---:B0-----:R-:W-:Y:S01]  /*10120*/  FADD.FTZ R21, R78.reuse, R21 ;  /* 0x000000154e157221 */ /* 0x041fe20000010000 */
[----:B------:R-:W-:-:S06]  /*10130*/  F2FP.F16.F32.PACK_AB R127, R78, R127 ;  /* 0x0000007f4e7f723e */ /* 0x000fcc00000000ff */
[----:B------:R-:W0:Y:S01]  /*10140*/  MUFU.EX2 R40, R83 ;  /* 0x0000005300287308 */ /* 0x000e220000000800 */
[----:B--2---:R-:W-:-:S07]  /*10150*/  FADD.FTZ R21, R36, R21 ;  /* 0x0000001524157221 */ /* 0x004fce0000010000 */
[----:B------:R-:W2:Y:S01]  /*10160*/  MUFU.EX2 R57, R57 ;  /* 0x0000003900397308 */ /* 0x000ea20000000800 */
[C---:B-1----:R-:W-:Y:S01]  /*10170*/  FADD.FTZ R21, R82.reuse, R21 ;  /* 0x0000001552157221 */ /* 0x042fe20000010000 */
[----:B------:R-:W-:-:S03]  /*10180*/  F2FP.F16.F32.PACK_AB R121, R82, R36 ;  /* 0x000000245279723e */ /* 0x000fc600000000ff */
[----:B0-----:R-:W-:-:S04]  /*10190*/  FADD.FTZ R21, R40, R21 ;  /* 0x0000001528157221 */ /* 0x001fc80000010000 */
[C---:B--2---:R-:W-:Y:S01]  /*101a0*/  FADD.FTZ R3, R57.reuse, R21 ;  /* 0x0000001539037221 */ /* 0x044fe20000010000 */
[----:B------:R-:W-:Y:S01]  /*101b0*/  F2FP.F16.F32.PACK_AB R123, R57, R40 ;  /* 0x00000028397b723e */ /* 0x000fe200000000ff */
[----:B------:R-:W-:Y:S06]  /*101c0*/  @P2 BRA `(.L_x_11723) ;  /* 0xffffffc800402947 */ /* 0x000fec000383ffff */
[----:B------:R-:W-:Y:S01]  /*101d0*/  IMAD.MOV.U32 R15, RZ, RZ, R25 ;  /* 0x000000ffff0f7224 */ /* 0x000fe200078e0019 */
[----:B------:R-:W-:Y:S01]  /*101e0*/  MOV R16, R152 ;  /* 0x0000009800107202 */ /* 0x000fe20000000f00 */
[----:B------:R-:W-:Y:S02]  /*101f0*/  IMAD.MOV.U32 R14, RZ, RZ, R24 ;  /* 0x000000ffff0e7224 */ /* 0x000fe400078e0018 */
[----:B------:R-:W-:-:S07]  /*10200*/  IMAD.MOV.U32 R19, RZ, RZ, R153 ;  /* 0x000000ffff137224 */ /* 0x000fce00078e0099 */
.L_x_11705:
        /* <DEDUP_REMOVED lines=20> */
.L_x_11726:
[----:B------:R-:W-:-:S13]  /*10350*/  ISETP.NE.AND P2, PT, R26, 0x1, PT ;  /* 0x000000011a00780c */ /* 0x000fda0003f45270 */
[----:B------:R-:W0:Y:S02]  /*10360*/  @P2 LDC.64 R24, c[0x0][0x9e8] ;  /* 0x00027a00ff182b82 */ /* 0x000e240000000a00 */
[----:B0-----:R-:W-:-:S05]  /*10370*/  @P2 IMAD.HI.U32 R24, R5, R24, RZ ;  /* 0x0000001805182227 */ /* 0x001fca00078e00ff */
[----:B------:R-:W-:-:S07]  /*10380*/  @P2 SHF.R.U32.HI R5, RZ, R25, R24 ;  /* 0x00000019ff052219 */ /* 0x000fce0000011618 */
.L_x_11727:
[----:B------:R-:W-:Y:S05]  /*10390*/  BSYNC B0 ;  /* 0x0000000000007941 */ /* 0x000fea0003800000 */
.L_x_11725:
[----:B------:R-:W-:-:S05]  /*103a0*/  IMAD R5, R5, R26, RZ ;  /* 0x0000001a05057224 */ /* 0x000fca00078e02ff */
[----:B------:R-:W-:-:S07]  /*103b0*/  VIMNMX R20, R20, R5, !PT ;  /* 0x0000000514147248 */ /* 0x000fce0007fe0100 */
.L_x_11724:
[----:B------:R-:W2:Y:S01]  /*103c0*/  LDL R21, [R1+0x18] ;  /* 0x0000180001157983 */ /* 0x000ea20000100800 */
[----:B------:R-:W-:-:S05]  /*103d0*/  VIADD R20, R20, 0x7f ;  /* 0x0000007f14147836 */ /* 0x000fca0000000000 */
[----:B------:R-:W-:-:S04]  /*103e0*/  SHF.R.S32.HI R5, RZ, 0x1f, R20 ;  /* 0x0000001fff057819 */ /* 0x000fc80000011414 */
[----:B------:R-:W-:-:S04]  /*103f0*/  LEA.HI R5, R5, R20, RZ, 0x7 ;  /* 0x0000001405057211 */ /* 0x000fc800078f38ff */
[----:B------:R-:W-:-:S04]  /*10400*/  SHF.R.S32.HI R5, RZ, 0x7, R5 ;  /* 0x00000007ff057819 */ /* 0x000fc80000011405 */
[----:B--2---:R-:W-:-:S04]  /*10410*/  VIMNMX R21, R21, R5, !PT ;  /* 0x0000000515157248 */ /* 0x004fc80007fe0100 */
[----:B------:R-:W-:Y:S01]  /*10420*/  ISETP.GE.AND P2, PT, R0, R21, PT ;  /* 0x000000150000720c */ /* 0x000fe20003f46270 */
[----:B------:R0:W-:-:S12]  /*10430*/  STL [R1+0x4], R21 ;  /* 0x0000041501007387 */ /* 0x0001d80000100800 */
[----:B0-----:R-:W-:Y:S05]  /*10440*/  @!P2 BRA `(.L_x_11728) ;  /* 0x0000002400c0a947 */ /* 0x001fea0003800000 */
[----:B------:R-:W-:Y:S02]  /*10450*/  IMAD.MOV.U32 R23, RZ, RZ, R15 ;  /* 0x000000ffff177224 */ /* 0x000fe400078e000f */
[----:B------:R-:W-:Y:S02]  /*10460*/  IMAD.MOV.U32 R5, RZ, RZ, R14 ;  /* 0x000000ffff057224 */ /* 0x000fe400078e000e */
[----:B------:R-:W-:Y:S02]  /*10470*/  IMAD.MOV.U32 R20, RZ, RZ, R19 ;  /* 0x000000ffff147224 */ /* 0x000fe400078e0013 */
[----:B------:R-:W-:-:S07]  /*10480*/  IMAD.MOV.U32 R152, RZ, RZ, R16 ;  /* 0x000000ffff987224 */ /* 0x000fce00078e0010 */
.L_x_11738:
        /* <DEDUP_REMOVED lines=11> */
.L_x_11730:
[----:B------:R-:W-:Y:S01]  /*10540*/  IMAD R14, R16, 0x8, R2 ;  /* 0x00000008100e7824 */ /* 0x000fe200078e0202 */
[----:B------:R-:W-:-:S04]  /*10550*/  SHF.L.U32 R15, R19, 0x1f, RZ ;  /* 0x0000001f130f7819 */ /* 0x000fc800000006ff */
[----:B------:R0:W1:Y:S01]  /*10560*/  SYNCS.PHASECHK.TRANS64.TRYWAIT P3, [R14+URZ+0x16830], R15 ;  /* 0x0168300f0e0075a7 */ /* 0x000062000806017f */
[----:B------:R-:W-:Y:S05]  /*10570*/  @!P0 BRA `(.L_x_11731) ;  /* 0x0000000000048947 */ /* 0x000fea0003800000 */
[----:B------:R-:W-:Y:S01]  /*10580*/  BPT.TRAP 0x1 ;  /* 0x000000040000795c */ /* 0x000fe20000300000 */
.L_x_11731:
[----:B------:R-:W-:Y:S04]  /*10590*/  BSSY B0, `(.L_x_11729) ;  /* 0x0000004000007945 */ /* 0x000fe80003800000 */
[----:B-1----:R-:W-:Y:S05]  /*105a0*/  @P3 BRA `(.L_x_11732) ;  /* 0x0000000000083947 */ /* 0x002fea0003800000 */
[----:B------:R-:W1:Y:S02]  /*105b0*/  SYNCS.PHASECHK.TRANS64.TRYWAIT P3, [R14+URZ+0x16830], R15 ;  /* 0x0168300f0e0075a7 */ /* 0x000e64000806017f */
[----:B-1----:R-:W-:Y:S05]  /*105c0*/  @!P3 BRA `(.L_x_11733) ;  /* 0x000000e000e0b947 */ /* 0x002fea0003800000 */
.L_x_11732:
[----:B------:R-:W-:Y:S05]  /*105d0*/  BSYNC B0 ;  /* 0x0000000000007941 */ /* 0x000fea0003800000 */
.L_x_11729:
[----:B01----:R-:W2:Y:S01]  /*105e0*/  LDL R14, [R1+0xc] ;  /* 0x00000c00010e7983 */ /* 0x003ea20000100800 */
[----:B------:R-:W0:Y:S01]  /*105f0*/  S2R R21, SR_TID.X ;  /* 0x0000000000157919 */ /* 0x000e220000002100 */
[----:B------:R-:W-:Y:S05]  /*10600*/  WARPSYNC.ALL ;  /* 0x0000000000007948 */ /* 0x000fea0003800000 */
[----:B------:R-:W-:Y:S01]  /*10610*/  IMAD.MOV.U32 R15, RZ, RZ, 0x40000040 ;  /* 0x40000040ff0f7424 */ /* 0x000fe200078e00ff */
[----:B0-----:R-:W-:-:S05]  /*10620*/  SHF.R.U32.HI R21, RZ, 0x7, R21 ;  /* 0x00000007ff157819 */ /* 0x001fca0000011615 */
[----:B------:R-:W-:Y:S01]  /*10630*/  VIADD R21, R21, 0x8 ;  /* 0x0000000815157836 */ /* 0x000fe20000000000 */
[----:B------:R-:W-:Y:S01]  /*10640*/  R2UR UR8, R6 ;  /* 0x00000000060872ca */ /* 0x000fe200000e0000 */
[----:B------:R-:W-:Y:S01]  /*10650*/  IMAD.MOV.U32 R25, RZ, RZ, 0x40000040 ;  /* 0x40000040ff197424 */ /* 0x000fe200078e00ff */
[----:B------:R-:W-:Y:S01]  /*10660*/  R2UR UR9, R7 ;  /* 0x00000000070972ca */ /* 0x000fe200000e0000 */
[----:B------:R-:W-:Y:S01]  /*10670*/  IMAD.MOV.U32 R27, RZ, RZ, 0x40000040 ;  /* 0x40000040ff1b7424 */ /* 0x000fe200078e00ff */
[----:B------:R-:W-:Y:S02]  /*10680*/  R2UR UR11, R15 ;  /* 0x000000000f0b72ca */ /* 0x000fe400000e0000 */
[----:B------:R-:W-:Y:S02]  /*10690*/  R2UR UR15, R25 ;  /* 0x00000000190f72ca */ /* 0x000fe400000e0000 */
[----:B------:R-:W-:Y:S02]  /*106a0*/  R2UR UR19, R27 ;  /* 0x000000001b1372ca */ /* 0x000fe400000e0000 */
[----:B------:R-:W-:-:S02]  /*106b0*/  R2UR UR12, R12 ;  /* 0x000000000c0c72ca */ /* 0x000fc400000e0000 */
[----:B------:R-:W-:Y:S01]  /*106c0*/  R2UR UR13, R13 ;  /* 0x000000000d0d72ca */ /* 0x000fe200000e0000 */
[----:B------:R0:W-:Y:S01]  /*106d0*/  BAR.SYNC.DEFER_BLOCKING R21, 0x100 ;  /* 0x000400150000751d */ /* 0x0001e20000010000 */
[----:B------:R-:W-:Y:S02]  /*106e0*/  R2UR UR16, R10 ;  /* 0x000000000a1072ca */ /* 0x000fe400000e0000 */
[----:B------:R-:W-:Y:S01]  /*106f0*/  R2UR UR17, R11 ;  /* 0x000000000b1172ca */ /* 0x000fe200000e0000 */
[----:B--2---:R-:W-:-:S04]  /*10700*/  IMAD R14, R16, 0x400, R14 ;  /* 0x00000400100e7824 */ /* 0x004fc800078e020e */
[C---:B------:R-:W-:Y:S01]  /*10710*/  VIADD R24, R14.reuse, 0x2 ;  /* 0x000000020e187836 */ /* 0x040fe20000000000 */
[C---:B------:R-:W-:Y:S01]  /*10720*/  R2UR UR10, R14.reuse ;  /* 0x000000000e0a72ca */ /* 0x040fe200000e0000 */
[----:B------:R-:W-:-:S03]  /*10730*/  VIADD R26, R14, 0x4 ;  /* 0x000000040e1a7836 */ /* 0x000fc60000000000 */
[----:B------:R-:W-:Y:S02]  /*10740*/  R2UR UR14, R24 ;  /* 0x00000000180e72ca */ /* 0x000fe400000e0000 */
[----:B------:R-:W-:Y:S02]  /*10750*/  R2UR UR18, R26 ;  /* 0x000000001a1272ca */ /* 0x000fe400000e0000 */
[----:B------:R-:W-:-:S06]  /*10760*/  WARPGROUP.ARRIVE ;  /* 0x00000000000079c5 */ /* 0x000fcc0000000000 */
[----:B------:R-:W-:Y:S03]  /*10770*/  HGMMA.64x128x16.F32 R24, gdesc[UR8], RZ, !UPT, gsb0 ;  /* 0x01e00000081879f0 */ /* 0x000fe6000c0008ff */
[----:B------:R-:W-:Y:S02]  /*10780*/  WARPGROUP.DEPBAR.LE gsb0, 0x0 ;  /* 0x00008000000079c5 */ /* 0x000fe40000010000 */
[----:B------:R-:W-:-:S07]  /*10790*/  WARPGROUP.ARRIVE ;  /* 0x00000000000079c5 */ /* 0x000fce0000000000 */
        /* <DEDUP_REMOVED lines=16> */
.L_x_11735:
[----:B------:R-:W-:Y:S02]  /*108a0*/  SHF.L.U32 R14, R20, 0x1f, RZ ;  /* 0x0000001f140e7819 */ /* 0x000fe400000006ff */
[----:B------:R-:W-:-:S04]  /*108b0*/  LEA R15, R152, R2, 0x3 ;  /* 0x00000002980f7211 */ /* 0x000fc800078e18ff */
[----:B------:R0:W1:Y:S01]  /*108c0*/  SYNCS.PHASECHK.TRANS64.TRYWAIT P2, [R15+URZ+0x16850], R14 ;  /* 0x0168500e0f0075a7 */ /* 0x000062000804017f */
[----:B------:R-:W-:Y:S05]  /*108d0*/  @!P0 BRA `(.L_x_11736) ;  /* 0x0000000000048947 */ /* 0x000fea0003800000 */
[----:B------:R-:W-:Y:S01]  /*108e0*/  BPT.TRAP 0x1 ;  /* 0x000000040000795c */ /* 0x000fe20000300000 */
.L_x_11736:
[----:B-1----:R-:W-:Y:S05]  /*108f0*/  @P2 BRA `(.L_x_11734) ;  /* 0x0000000000082947 */ /* 0x002fea0003800000 */
[----:B------:R-:W1:Y:S02]  /*10900*/  SYNCS.PHASECHK.TRANS64.TRYWAIT P2, [R15+URZ+0x16850], R14 ;  /* 0x0168500e0f0075a7 */ /* 0x000e64000804017f */
[----:B-1----:R-:W-:Y:S05]  /*10910*/  @!P2 BRA `(.L_x_11737) ;  /* 0x000000e00020a947 */ /* 0x002fea0003800000 */
.L_x_11734:
[----:B01----:R-:W-:Y:S01]  /*10920*/  VIADD R14, R2, 0x400 ;  /* 0x00000400020e7836 */ /* 0x003fe20000000000 */
[----:B------:R-:W-:Y:S05]  /*10930*/  WARPSYNC.ALL ;  /* 0x0000000000007948 */ /* 0x000fea0003800000 */
[----:B------:R-:W-:-:S04]  /*10940*/  SHF.R.U32.HI R14, RZ, 0x4, R14 ;  /* 0x00000004ff0e7819 */ /* 0x000fc8000001160e */
        /* <DEDUP_REMOVED lines=21> */
[----:B------:R-:W-:Y:S01]  /*10aa0*/  HGMMA.64x64x16.F32 R88, R148, gdesc[UR8].tnspB, R88, gsb0 ;  /* 0x40e0000894587df0 */ /* 0x000fe20008000858 */
[----:B------:R-:W-:Y:S01]  /*10ab0*/  R2UR UR10, R14 ;  /* 0x000000000e0a72ca */ /* 0x000fe200000e0000 */
[----:B------:R-:W-:Y:S01]  /*10ac0*/  VIADD R14, R20, 0x100 ;  /* 0x00000100140e7836 */ /* 0x000fe20000000000 */
[----:B------:R-:W-:Y:S01]  /*10ad0*/  R2UR UR11, R15 ;  /* 0x000000000f0b72ca */ /* 0x000fe200000e0000 */
[----:B------:R-:W-:Y:S01]  /*10ae0*/  IMAD.MOV.U32 R15, RZ, RZ, 0x40000040 ;  /* 0x40000040ff0f7424 */ /* 0x000fe200078e00ff */
[----:B------:R-:W-:Y:S01]  /*10af0*/  MUFU.TANH R25, R25 ;  /* 0x0000001900197308 */ /* 0x000fe20000002400 */
[----:B------:R-:W-:Y:S01]  /*10b00*/  FMUL.FTZ R37, R47, UR27 ;  /* 0x0000001b2f257c20 */ /* 0x000fe20008410000 */
[----:B------:R-:W-:Y:S01]  /*10b10*/  FMUL.FTZ R47, R58, UR27 ;  /* 0x0000001b3a2f7c20 */ /* 0x000fe20008410000 */
[----:B------:R-:W-:Y:S01]  /*10b20*/  FMUL.FTZ R58, R73, UR27 ;  /* 0x0000001b493a7c20 */ /* 0x000fe20008410000 */
[----:B------:R-:W-:Y:S01]  /*10b30*/  FMUL.FTZ R52, R62, UR27 ;  /* 0x0000001b3e347c20 */ /* 0x000fe20008410000 */
[----:B------:R-:W-:Y:S01]  /*10b40*/  FMUL.FTZ R62, R81, UR27 ;  /* 0x0000001b513e7c20 */ /* 0x000fe20008410000 */
[----:B------:R-:W-:Y:S01]  /*10b50*/  FMUL.FTZ R64, R85, UR27 ;  /* 0x0000001b55407c20 */ /* 0x000fe20008410000 */
[----:B------:R-:W-:Y:S01]  /*10b60*/  UMOV UR41, UR6 ;  /* 0x0000000600297c82 */ /* 0x000fe20008000000 */
[----:B------:R-:W-:Y:S01]  /*10b70*/  MUFU.TANH R26, R26 ;  /* 0x0000001a001a7308 */ /* 0x000fe20000002400 */
[----:B------:R-:W-:Y:S01]  /*10b80*/  FMUL.FTZ R73, R79, UR27 ;  /* 0x0000001b4f497c20 */ /* 0x000fe20008410000 */
[----:B------:R-:W-:Y:S01]  /*10b90*/  FMUL.FTZ R63, R63, UR27 ;  /* 0x0000001b3f3f7c20 */ /* 0x000fe20008410000 */
[----:B------:R-:W-:Y:S01]  /*10ba0*/  FMUL.FTZ R66, R66, UR27 ;  /* 0x0000001b42427c20 */ /* 0x000fe20008410000 */
[----:B------:R-:W-:Y:S01]  /*10bb0*/  FMUL.FTZ R67, R67, UR27 ;  /* 0x0000001b43437c20 */ /* 0x000fe20008410000 */
[----:B------:R-:W0:Y:S03]  /*10bc0*/  S2R R81, SR_TID.X ;  /* 0x0000000000517919 */ /* 0x000e260000002100 */
[----:B------:R-:W-:Y:S08]  /*10bd0*/  MUFU.TANH R27, R27 ;  /* 0x0000001b001b7308 */ /* 0x000ff00000002400 */
[----:B------:R-:W-:Y:S08]  /*10be0*/  MUFU.TANH R29, R29 ;  /* 0x0000001d001d7308 */ /* 0x000ff00000002400 */
[----:B------:R-:W-:Y:S08]  /*10bf0*/  MUFU.TANH R42, R42 ;  /* 0x0000002a002a7308 */ /* 0x000ff00000002400 */
[----:B------:R-:W-:Y:S01]  /*10c00*/  MUFU.TANH R43, R43 ;  /* 0x0000002b002b7308 */ /* 0x000fe20000002400 */
[----:B0-----:R-:W-:-:S07]  /*10c10*/  ISETP.GE.U32.AND P2, PT, R81, 0x180, PT ;  /* 0x000001805100780c */ /* 0x001fce0003f46070 */
        /* <DEDUP_REMOVED lines=23> */
[----:B------:R-:W-:Y:S01]  /*10d90*/  SHF.R.U32.HI R80, RZ, 0x7, R81 ;  /* 0x00000007ff507819 */ /* 0x000fe20000011651 */
        /* <DEDUP_REMOVED lines=18> */
[----:B------:R-:W-:Y:S01]  /*10ec0*/  FMUL.FTZ R15, R24, UR27 ;  /* 0x0000001b180f7c20 */ /* 0x000fe20008410000 */
[----:B------:R-:W-:Y:S01]  /*10ed0*/  FMUL.FTZ R24, R28, UR27 ;  /* 0x0000001b1c187c20 */ /* 0x000fe20008410000 */
[----:B------:R-:W-:Y:S01]  /*10ee0*/  R2UR UR10, R14 ;  /* 0x000000000e0a72ca */ /* 0x000fe200000e0000 */
        /* <DEDUP_REMOVED lines=15> */
[----:B------:R-:W-:-:S03]  /*10fe0*/  FMUL.FTZ R75, R83, UR27 ;  /* 0x0000001b534b7c20 */ /* 0x000fc60008410000 */
[----:B------:R-:W1:Y:S08]  /*10ff0*/  MUFU.TANH R24, R24 ;  /* 0x0000001800187308 */ /* 0x000e700000002400 */
[----:B------:R-:W2:Y:S01]  /*11000*/  MUFU.TANH R28, R28 ;  /* 0x0000001c001c7308 */ /* 0x000ea20000002400 */
[----:B0-----:R-:W-:-:S04]  /*11010*/  FMNMX.FTZ R14, R15, R5, !PT ;  /* 0x000000050f0e7209 */ /* 0x001fc80007810000 */
[----:B------:R-:W-:-:S03]  /*11020*/  FMNMX.FTZ R14, R21, R14, !PT ;  /* 0x0000000e150e7209 */ /* 0x000fc60007810000 */
[----:B------:R-:W0:Y:S01]  /*11030*/  MUFU.TANH R36, R36 ;  /* 0x0000002400247308 */ /* 0x000e220000002400 */
[----:B-1----:R-:W-:-:S04]  /*11040*/  FMNMX.FTZ R14, R24, R14, !PT ;  /* 0x0000000e180e7209 */ /* 0x002fc80007810000 */
[----:B------:R-:W-:-:S03]  /*11050*/  FMNMX.FTZ R14, R25, R14, !PT ;  /* 0x0000000e190e7209 */ /* 0x000fc60007810000 */
[----:B------:R-:W-:Y:S01]  /*11060*/  MUFU.TANH R46, R46 ;  /* 0x0000002e002e7308 */ /* 0x000fe20000002400 */
[----:B------:R-:W-:-:S04]  /*11070*/  FMNMX.FTZ R14, R26, R14, !PT ;  /* 0x0000000e1a0e7209 */ /* 0x000fc80007810000 */
[----:B------:R-:W-:-:S03]  /*11080*/  FMNMX.FTZ R14, R27, R14, !PT ;  /* 0x0000000e1b0e7209 */ /* 0x000fc60007810000 */
[----:B------:R-:W-:Y:S01]  /*11090*/  MUFU.TANH R54, R54 ;  /* 0x0000003600367308 */ /* 0x000fe20000002400 */
[----:B--2---:R-:W-:-:S04]  /*110a0*/  FMNMX.FTZ R14, R28, R14, !PT ;  /* 0x0000000e1c0e7209 */ /* 0x004fc80007810000 */
[----:B------:R-:W-:-:S03]  /*110b0*/  FMNMX.FTZ R14, R29, R14, !PT ;  /* 0x0000000e1d0e7209 */ /* 0x000fc60007810000 */
[----:B------:R-:W-:Y:S01]  /*110c0*/  MUFU.TANH R55, R55 ;  /* 0x0000003700377308 */ /* 0x000fe20000002400 */
[----:B------:R-:W-:-:S04]  /*110d0*/  FMNMX.FTZ R14, R30, R14, !PT ;  /* 0x0000000e1e0e7209 */ /* 0x000fc80007810000 */
[----:B------:R-:W-:-:S03]  /*110e0*/  FMNMX.FTZ R14, R31, R14, !PT ;  /* 0x0000000e1f0e7209 */ /* 0x000fc60007810000 */
[----:B------:R-:W-:Y:S01]  /*110f0*/  MUFU.TANH R56, R56 ;  /* 0x0000003800387308 */ /* 0x000fe20000002400 */
[----:B------:R-:W-:-:S04]  /*11100*/  FMNMX.FTZ R14, R34, R14, !PT ;  /* 0x0000000e220e7209 */ /* 0x000fc80007810000 */
[----:B0-----:R-:W-:Y:S01]  /*11110*/  FMNMX.FTZ R14, R36, R14, !PT ;  /* 0x0000000e240e7209 */ /* 0x001fe20007810000 */
        /* <DEDUP_REMOVED lines=10> */
[----:B------:R-:W-:-:S06]  /*111c0*/  WARPGROUP.ARRIVE ;  /* 0x00000000000079c5 */ /* 0x000fcc0000000000 */
[----:B------:R-:W1:Y:S01]  /*111d0*/  MUFU.TANH R48, R48 ;  /* 0x0000003000307308 */ /* 0x000e620000002400 */
[----:B------:R-:W-:Y:S07]  /*111e0*/  HGMMA.64x64x16.F32 R88, R136, gdesc[UR8].tnspB, R88, gsb0 ;  /* 0x40e0000888587df0 */ /* 0x000fee0008000858 */
[----:B------:R-:W2:Y:S01]  /*111f0*/  MUFU.TANH R50, R50 ;  /* 0x0000003200327308 */ /* 0x000ea20000002400 */
[----:B0-----:R-:W-:-:S04]  /*11200*/  FMNMX.FTZ R14, R38, R14, !PT ;  /* 0x0000000e260e7209 */ /* 0x001fc80007810000 */
[----:B------:R-:W-:-:S03]  /*11210*/  FMNMX.FTZ R14, R40, R14, !PT ;  /* 0x0000000e280e7209 */ /* 0x000fc60007810000 */
[----:B------:R-:W0:Y:S01]  /*11220*/  MUFU.TANH R57, R57 ;  /* 0x0000003900397308 */ /* 0x000e220000002400 */
[----:B------:R-:W-:-:S04]  /*11230*/  FMNMX.FTZ R14, R42, R14, !PT ;  /* 0x0000000e2a0e7209 */ /* 0x000fc80007810000 */
[----:B------:R-:W-:-:S03]  /*11240*/  FMNMX.FTZ R14, R43, R14, !PT ;  /* 0x0000000e2b0e7209 */ /* 0x000fc60007810000 */
[----:B------:R-:W3:Y:S01]  /*11250*/  MUFU.TANH R60, R60 ;  /* 0x0000003c003c7308 */ /* 0x000ee20000002400 */
[----:B------:R-:W-:-:S04]  /*11260*/  FMNMX.FTZ R14, R46, R14, !PT ;  /* 0x0000000e2e0e7209 */ /* 0x000fc80007810000 */
[----:B-1----:R-:W-:-:S03]  /*11270*/  FMNMX.FTZ R14, R48, R14, !PT ;  /* 0x0000000e300e7209 */ /* 0x002fc60007810000 */
[----:B------:R-:W1:Y:S01]  /*11280*/  MUFU.TANH R65, R65 ;  /* 0x0000004100417308 */ /* 0x000e620000002400 */
[----:B--2---:R-:W-:-:S04]  /*11290*/  FMNMX.FTZ R14, R50, R14, !PT ;  /* 0x0000000e320e7209 */ /* 0x004fc80007810000 */
[----:B------:R-:W-:-:S03]  /*112a0*/  FMNMX.FTZ R14, R51, R14, !PT ;  /* 0x0000000e330e7209 */ /* 0x000fc60007810000 */
[----:B------:R-:W2:Y:S01]  /*112b0*/  MUFU.TANH R147, R147 ;  /* 0x0000009300937308 */ /* 0x000ea20000002400 */
[----:B------:R-:W-:-:S04]  /*112c0*/  FMNMX.FTZ R14, R53, R14, !PT ;  /* 0x0000000e350e7209 */ /* 0x000fc80007810000 */
[----:B------:R-:W-:-:S03]  /*112d0*/  FMNMX.FTZ R14, R54, R14, !PT ;  /* 0x0000000e360e7209 */ /* 0x000fc60007810000 */
[----:B------:R-:W4:Y:S01]  /*112e0*/  MUFU.TANH R145, R145 ;  /* 0x0000009100917308 */ /* 0x000f220000002400 */
[----:B------:R-:W-:-:S04]  /*112f0*/  FMNMX.FTZ R14, R55, R14, !PT ;  /* 0x0000000e370e7209 */ /* 0x000fc80007810000 */
[----:B------:R-:W-:-:S03]  /*11300*/  FMNMX.FTZ R14, R56, R14, !PT ;  /* 0x0000000e380e7209 */ /* 0x000fc60007810000 */
[----:B------:R-:W5:Y:S01]  /*11310*/  MUFU.TANH R143, R143 ;  /* 0x0000008f008f7308 */ /* 0x000f620000002400 */
[----:B0-----:R-:W-:-:S04]  /*11320*/  FMNMX.FTZ R14, R57, R14, !PT ;  /* 0x0000000e390e7209 */ /* 0x001fc80007810000 */
[----:B------:R-:W-:-:S03]  /*11330*/  FMNMX.FTZ R14, R58, R14, !PT ;  /* 0x0000000e3a0e7209 */ /* 0x000fc60007810000 */
[----:B------:R-:W0:Y:S01]  /*11340*/  MUFU.TANH R141, R141 ;  /* 0x0000008d008d7308 */ /* 0x000e220000002400 */
[----:B------:R-:W-:-:S04]  /*11350*/  FMNMX.FTZ R14, R59, R14, !PT ;  /* 0x0000000e3b0e7209 */ /* 0x000fc80007810000 */
[----:B---3--:R-:W-:-:S03]  /*11360*/  FMNMX.FTZ R14, R60, R14, !PT ;  /* 0x0000000e3c0e7209 */ /* 0x008fc60007810000 */
[----:B------:R-:W3:Y:S01]  /*11370*/  MUFU.TANH R32, R32 ;  /* 0x0000002000207308 */ /* 0x000ee20000002400 */
[----:B------:R-:W-:-:S04]  /*11380*/  FMNMX.FTZ R14, R61, R14, !PT ;  /* 0x0000000e3d0e7209 */ /* 0x000fc80007810000 */
[----:B------:R-:W-:Y:S01]  /*11390*/  FMNMX.FTZ R14, R62, R14, !PT ;  /* 0x0000000e3e0e7209 */ /* 0x000fe20007810000 */
[----:B------:R-:W-:-:S03]  /*113a0*/  WARPGROUP.DEPBAR.LE gsb0, 0x0 ;  /* 0x00008000000079c5 */ /* 0x000fc60000010000 */
[----:B-1----:R-:W-:Y:S01]  /*113b0*/  FMNMX.FTZ R14, R65, R14, !PT ;  /* 0x0000000e410e7209 */ /* 0x002fe20007810000 */
[----:B------:R-:W1:Y:S01]  /*113c0*/  MUFU.TANH R33, R33 ;  /* 0x0000002100217308 */ /* 0x000e620000002400 */
[----:B------:R-:W-:Y:S02]  /*113d0*/  WARPGROUP.ARRIVE ;  /* 0x00000000000079c5 */ /* 0x000fe40000000000 */
[----:B------:R-:W-:-:S05]  /*113e0*/  FMNMX.FTZ R14, R64, R14, !PT ;  /* 0x0000000e400e7209 */ /* 0x000fca0007810000 */
[----:B------:R-:W2:Y:S01]  /*113f0*/  SHFL.BFLY PT, R72, R14, 0x2, 0x1f ;  /* 0x0c401f000e487f89 */ /* 0x000ea200000e0000 */
[----:B------:R-:W1:Y:S08]  /*11400*/  MUFU.TANH R35, R35 ;  /* 0x0000002300237308 */ /* 0x000e700000002400 */
[----:B------:R-:W1:Y:S08]  /*11410*/  MUFU.TANH R37, R37 ;  /* 0x0000002500257308 */ /* 0x000e700000002400 */
[----:B------:R-:W1:Y:S01]  /*11420*/  MUFU.TANH R39, R39 ;  /* 0x0000002700277308 */ /* 0x000e620000002400 */
[----:B--2---:R-:W-:-:S07]  /*11430*/  FMNMX.FTZ R14, R14, R72, !PT ;  /* 0x000000480e0e7209 */ /* 0x004fce0007810000 */
[----:B------:R-:W2:Y:S01]  /*11440*/  MUFU.TANH R41, R41 ;  /* 0x0000002900297308 */ /* 0x000ea20000002400 */
[----:B------:R-:W-:Y:S01]  /*11450*/  FMUL.FTZ R72, R78, UR27 ;  /* 0x0000001b4e487c20 */ /* 0x000fe20008410000 */
[----:B------:R-:W4:Y:S06]  /*11460*/  SHFL.BFLY PT, R77, R14, 0x1, 0x1f ;  /* 0x0c201f000e4d7f89 */ /* 0x000f2c00000e0000 */
[----:B------:R-:W2:Y:S08]  /*11470*/  MUFU.TANH R44, R44 ;  /* 0x0000002c002c7308 */ /* 0x000eb00000002400 */
[----:B------:R-:W2:Y:S08]  /*11480*/  MUFU.TANH R45, R45 ;  /* 0x0000002d002d7308 */ /* 0x000eb00000002400 */
[----:B------:R-:W2:Y:S01]  /*11490*/  MUFU.TANH R47, R47 ;  /* 0x0000002f002f7308 */ /* 0x000ea20000002400 */
[----:B----4-:R-:W-:Y:S01]  /*114a0*/  FMNMX.FTZ R14, R14, R77, !PT ;  /* 0x0000004d0e0e7209 */ /* 0x010fe20007810000 */
[----:B------:R-:W-:-:S06]  /*114b0*/  FMUL.FTZ R77, R87, UR27 ;  /* 0x0000001b574d7c20 */ /* 0x000fcc0008410000 */
[----:B------:R-:W4:Y:S01]  /*114c0*/  MUFU.TANH R49, R49 ;  /* 0x0000003100317308 */ /* 0x000f220000002400 */
[C---:B------:R-:W-:Y:S01]  /*114d0*/  FMUL.FTZ R79, R14.reuse, UR41 ;  /* 0x000000290e4f7c20 */ /* 0x040fe20008410000 */
[----:B------:R-:W-:-:S03]  /*114e0*/  FADD.FTZ R5, -R14, R5 ;  /* 0x000000050e057221 */ /* 0x000fc60000010100 */
[--C-:B------:R-:W-:Y:S01]  /*114f0*/  FFMA.FTZ R148, R15, UR41, -R79.reuse ;  /* 0x000000290f947c23 */ /* 0x100fe2000801084f */
[----:B------:R-:W-:Y:S01]  /*11500*/  FMNMX.FTZ R15, R154, R23, !PT ;  /* 0x000000179a0f7209 */ /* 0x000fe20007810000 */
[--C-:B------:R-:W-:Y:S01]  /*11510*/  FFMA.FTZ R150, R24, UR41, -R79.reuse ;  /* 0x0000002918967c23 */ /* 0x100fe2000801084f */
[----:B------:R-:W4:Y:S01]  /*11520*/  MUFU.TANH R52, R52 ;  /* 0x0000003400347308 */ /* 0x000f220000002400 */
[--C-:B------:R-:W-:Y:S01]  /*11530*/  FFMA.FTZ R78, R25, UR41, -R79.reuse ;  /* 0x00000029194e7c23 */ /* 0x100fe2000801084f */
[----:B------:R-:W-:Y:S01]  /*11540*/  FMNMX.FTZ R15, R153, R15, !PT ;  /* 0x0000000f990f7209 */ /* 0x000fe20007810000 */
[----:B------:R-:W-:Y:S02]  /*11550*/  VIADD R24, R20, 0x200 ;  /* 0x0000020014187836 */ /* 0x000fe40000000000 */
[--C-:B------:R-:W-:Y:S01]  /*11560*/  FFMA.FTZ R144, R26, UR41, -R79.reuse ;  /* 0x000000291a907c23 */ /* 0x100fe2000801084f */
[----:B------:R-:W-:Y:S01]  /*11570*/  IMAD.MOV.U32 R25, RZ, RZ, 0x40000040 ;  /* 0x40000040ff197424 */ /* 0x000fe200078e00ff */
[----:B------:R-:W-:Y:S01]  /*11580*/  FMNMX.FTZ R15, R151, R15, !PT ;  /* 0x0000000f970f7209 */ /* 0x000fe20007810000 */
[--C-:B------:R-:W-:Y:S01]  /*11590*/  FFMA.FTZ R26, R27, UR41, -R79.reuse ;  /* 0x000000291b1a7c23 */ /* 0x100fe2000801084f */
[----:B------:R-:W4:Y:S01]  /*115a0*/  MUFU.TANH R63, R63 ;  /* 0x0000003f003f7308 */ /* 0x000f220000002400 */
[----:B------:R-:W-:Y:S01]  /*115b0*/  R2UR UR10, R24 ;  /* 0x00000000180a72ca */ /* 0x000fe200000e0000 */
[--C-:B------:R-:W-:Y:S01]  /*115c0*/  FFMA.FTZ R27, R36, UR41, -R79.reuse ;  /* 0x00000029241b7c23 */ /* 0x100fe2000801084f */
[----:B------:R-:W-:Y:S01]  /*115d0*/  FMNMX.FTZ R15, R149, R15, !PT ;  /* 0x0000000f950f7209 */ /* 0x000fe20007810000 */
[--C-:B------:R-:W-:Y:S01]  /*115e0*/  FFMA.FTZ R36, R48, UR41, -R79.reuse ;  /* 0x0000002930247c23 */ /* 0x100fe2000801084f */
[----:B------:R-:W-:Y:S01]  /*115f0*/  R2UR UR11, R25 ;  /* 0x00000000190b72ca */ /* 0x000fe200000e0000 */
[----:B------:R-:W-:Y:S01]  /*11600*/  IMAD.MOV.U32 R25, RZ, RZ, 0x40000040 ;  /* 0x40000040ff197424 */ /* 0x000fe200078e00ff */
[----:B------:R-:W-:Y:S01]  /*11610*/  FMNMX.FTZ R15, R147, R15, !PT ;  /* 0x0000000f930f7209 */ /* 0x000fe20007810000 */
[----:B------:R-:W4:Y:S01]  /*11620*/  MUFU.TANH R66, R66 ;  /* 0x0000004200427308 */ /* 0x000f220000002400 */
[--C-:B------:R-:W-:Y:S01]  /*11630*/  FFMA.FTZ R146, R28, UR41, -R79.reuse ;  /* 0x000000291c927c23 */ /* 0x100fe2000801084f */
[--C-:B------:R-:W-:Y:S01]  /*11640*/  FFMA.FTZ R28, R29, UR41, -R79.reuse ;  /* 0x000000291d1c7c23 */ /* 0x100fe2000801084f */
[----:B------:R-:W-:Y:S01]  /*11650*/  FMNMX.FTZ R15, R145, R15, !PT ;  /* 0x0000000f910f7209 */ /* 0x000fe20007810000 */
[--C-:B------:R-:W-:Y:S01]  /*11660*/  FFMA.FTZ R29, R31, UR41, -R79.reuse ;  /* 0x000000291f1d7c23 */ /* 0x100fe2000801084f */
[--C-:B------:R-:W-:Y:S01]  /*11670*/  FFMA.FTZ R31, R43, UR41, -R79.reuse ;  /* 0x000000292b1f7c23 */ /* 0x100fe2000801084f */
[--C-:B------:R-:W-:Y:S01]  /*11680*/  FFMA.FTZ R43, R56, UR41, -R79.reuse ;  /* 0x00000029382b7c23 */ /* 0x100fe2000801084f */
[----:B-----5:R-:W-:Y:S01]  /*11690*/  FMNMX.FTZ R15, R143, R15, !PT ;  /* 0x0000000f8f0f7209 */ /* 0x020fe20007810000 */
[----:B------:R-:W5:Y:S01]  /*116a0*/  MUFU.TANH R67, R67 ;  /* 0x0000004300437308 */ /* 0x000f620000002400 */
[----:B------:R-:W-:Y:S01]  /*116b0*/  FMUL.FTZ R5, R5, UR41 ;  /* 0x0000002905057c20 */ /* 0x000fe20008410000 */
[----:B------:R-:W-:Y:S01]  /*116c0*/  HGMMA.64x64x16.F32 R88, R132, gdesc[UR8].tnspB, R88, gsb0 ;  /* 0x40e0000884587df0 */ /* 0x000fe20008000858 */
[----:B0-----:R-:W-:Y:S01]  /*116d0*/  FMNMX.FTZ R15, R141, R15, !PT ;  /* 0x0000000f8d0f7209 */ /* 0x001fe20007810000 */
[--C-:B------:R-:W-:Y:S01]  /*116e0*/  FFMA.FTZ R21, R21, UR41, -R79.reuse ;  /* 0x0000002915157c23 */ /* 0x100fe2000801084f */
[----:B------:R-:W-:Y:S01]  /*116f0*/  R2UR UR11, R25 ;  /* 0x00000000190b72ca */ /* 0x000fe200000e0000 */
[----:B------:R-:W-:Y:S01]  /*11700*/  IMAD.MOV.U32 R25, RZ, RZ, 0x40000040 ;  /* 0x40000040ff197424 */ /* 0x000fe200078e00ff */
[----:B---3--:R-:W-:Y:S01]  /*11710*/  FMNMX.FTZ R15, R32, R15, !PT ;  /* 0x0000000f200f7209 */ /* 0x008fe20007810000 */
[----:B------:R-:W0:Y:S01]  /*11720*/  MUFU.TANH R68, R68 ;  /* 0x0000004400447308 */ /* 0x000e220000002400 */
[--C-:B------:R-:W-:Y:S01]  /*11730*/  FFMA.FTZ R142, R34, UR41, -R79.reuse ;  /* 0x00000029228e7c23 */ /* 0x100fe2000801084f */
[--C-:B------:R-:W-:Y:S01]  /*11740*/  FFMA.FTZ R140, R30, UR41, -R79.reuse ;  /* 0x000000291e8c7c23 */ /* 0x100fe2000801084f */
[----:B-1----:R-:W-:Y:S01]  /*11750*/  FMNMX.FTZ R15, R33, R15, !PT ;  /* 0x0000000f210f7209 */ /* 0x002fe20007810000 */
[--C-:B------:R-:W-:Y:S01]  /*11760*/  FFMA.FTZ R34, R53, UR41, -R79.reuse ;  /* 0x0000002935227c23 */ /* 0x100fe2000801084f */
[--C-:B------:R-:W-:Y:S01]  /*11770*/  FFMA.FTZ R30, R40, UR41, -R79.reuse ;  /* 0x00000029281e7c23 */ /* 0x100fe2000801084f */
[--C-:B------:R-:W-:Y:S01]  /*11780*/  FFMA.FTZ R53, R61, UR41, -R79.reuse ;  /* 0x000000293d357c23 */ /* 0x100fe2000801084f */
[----:B------:R-:W-:Y:S01]  /*11790*/  FMNMX.FTZ R15, R35, R15, !PT ;  /* 0x0000000f230f7209 */ /* 0x000fe20007810000 */
[----:B------:R-:W1:Y:S01]  /*117a0*/  MUFU.TANH R69, R69 ;  /* 0x0000004500457308 */ /* 0x000e620000002400 */
[--C-:B------:R-:W-:Y:S01]  /*117b0*/  FFMA.FTZ R40, R54, UR41, -R79.reuse ;  /* 0x0000002936287c23 */ /* 0x100fe2000801084f */
[--C-:B------:R-:W-:Y:S01]  /*117c0*/  FFMA.FTZ R136, R38, UR41, -R79.reuse ;  /* 0x0000002926887c23 */ /* 0x100fe2000801084f */
[----:B------:R-:W-:Y:S01]  /*117d0*/  FMNMX.FTZ R15, R37, R15, !PT ;  /* 0x0000000f250f7209 */ /* 0x000fe20007810000 */
[--C-:B------:R-:W-:Y:S01]  /*117e0*/  FFMA.FTZ R54, R62, UR41, -R79.reuse ;  /* 0x000000293e367c23 */ /* 0x100fe2000801084f */
[--C-:B------:R-:W-:Y:S01]  /*117f0*/  FFMA.FTZ R38, R51, UR41, -R79.reuse ;  /* 0x0000002933267c23 */ /* 0x100fe2000801084f */
[--C-:B------:R-:W-:Y:S01]  /*11800*/  FFMA.FTZ R51, R60, UR41, -R79.reuse ;  /* 0x000000293c337c23 */ /* 0x100fe2000801084f */
[----:B------:R-:W-:Y:S01]  /*11810*/  FMNMX.FTZ R15, R39, R15, !PT ;  /* 0x0000000f270f7209 */ /* 0x000fe20007810000 */
[----:B------:R-:W3:Y:S01]  /*11820*/  MUFU.TANH R70, R70 ;  /* 0x0000004600467308 */ /* 0x000ee20000002400 */
[--C-:B------:R-:W-:Y:S01]  /*11830*/  FFMA.FTZ R64, R64, UR41, -R79.reuse ;  /* 0x0000002940407c23 */ /* 0x100fe2000801084f */
[--C-:B------:R-:W-:Y:S01]  /*11840*/  FFMA.FTZ R138, R42, UR41, -R79.reuse ;  /* 0x000000292a8a7c23 */ /* 0x100fe2000801084f */
[----:B--2---:R-:W-:Y:S01]  /*11850*/  FMNMX.FTZ R15, R41, R15, !PT ;  /* 0x0000000f290f7209 */ /* 0x004fe20007810000 */
[--C-:B------:R-:W-:Y:S01]  /*11860*/  FFMA.FTZ R42, R55, UR41, -R79.reuse ;  /* 0x00000029372a7c23 */ /* 0x100fe2000801084f */
[----:B------:R-:W-:-:S02]  /*11870*/  FFMA.FTZ R55, R65, UR41, -R79 ;  /* 0x0000002941377c23 */ /* 0x000fc4000801084f */
[----:B------:R-:W-:Y:S01]  /*11880*/  FMNMX.FTZ R15, R44, R15, !PT ;  /* 0x0000000f2c0f7209 */ /* 0x000fe20007810000 */
[----:B------:R-:W2:Y:S03]  /*11890*/  MUFU.TANH R71, R71 ;  /* 0x0000004700477308 */ /* 0x000ea60000002400 */
[----:B------:R-:W-:-:S04]  /*118a0*/  FMNMX.FTZ R15, R45, R15, !PT ;  /* 0x0000000f2d0f7209 */ /* 0x000fc80007810000 */
[----:B------:R-:W-:Y:S01]  /*118b0*/  FMNMX.FTZ R15, R47, R15, !PT ;  /* 0x0000000f2f0f7209 */ /* 0x000fe20007810000 */
[----:B------:R-:W2:Y:S03]  /*118c0*/  MUFU.TANH R72, R72 ;  /* 0x0000004800487308 */ /* 0x000ea60000002400 */
[----:B----4-:R-:W-:-:S04]  /*118d0*/  FMNMX.FTZ R15, R49, R15, !PT ;  /* 0x0000000f310f7209 */ /* 0x010fc80007810000 */
[----:B------:R-:W-:Y:S01]  /*118e0*/  FMNMX.FTZ R15, R52, R15, !PT ;  /* 0x0000000f340f7209 */ /* 0x000fe20007810000 */
[----:B------:R-:W4:Y:S03]  /*118f0*/  MUFU.TANH R73, R73 ;  /* 0x0000004900497308 */ /* 0x000f260000002400 */
[----:B------:R-:W-:-:S04]  /*11900*/  FMNMX.FTZ R15, R63, R15, !PT ;  /* 0x0000000f3f0f7209 */ /* 0x000fc80007810000 */
[----:B------:R-:W-:Y:S01]  /*11910*/  FMNMX.FTZ R15, R66, R15, !PT ;  /* 0x0000000f420f7209 */ /* 0x000fe20007810000 */
[----:B------:R-:W4:Y:S03]  /*11920*/  MUFU.TANH R74, R74 ;  /* 0x0000004a004a7308 */ /* 0x000f260000002400 */
[----:B-----5:R-:W-:-:S04]  /*11930*/  FMNMX.FTZ R15, R67, R15, !PT ;  /* 0x0000000f430f7209 */ /* 0x020fc80007810000 */
[----:B0-----:R-:W-:Y:S01]  /*11940*/  FMNMX.FTZ R15, R68, R15, !PT ;  /* 0x0000000f440f7209 */ /* 0x001fe20007810000 */
[----:B------:R-:W0:Y:S03]  /*11950*/  MUFU.TANH R75, R75 ;  /* 0x0000004b004b7308 */ /* 0x000e260000002400 */
[----:B-1----:R-:W-:-:S04]  /*11960*/  FMNMX.FTZ R15, R69, R15, !PT ;  /* 0x0000000f450f7209 */ /* 0x002fc80007810000 */
[----:B---3--:R-:W-:Y:S01]  /*11970*/  FMNMX.FTZ R24, R70, R15, !PT ;  /* 0x0000000f46187209 */ /* 0x008fe20007810000 */
[----:B------:R-:W1:Y:S03]  /*11980*/  MUFU.TANH R76, R76 ;  /* 0x0000004c004c7308 */ /* 0x000e660000002400 */
[----:B--2---:R-:W-:-:S04]  /*11990*/  FMNMX.FTZ R15, R71, R24, !PT ;  /* 0x00000018470f7209 */ /* 0x004fc80007810000 */
[----:B------:R-:W-:Y:S01]  /*119a0*/  FMNMX.FTZ R24, R72, R15, !PT ;  /* 0x0000000f48187209 */ /* 0x000fe20007810000 */
[----:B------:R-:W2:Y:S01]  /*119b0*/  MUFU.TANH R77, R77 ;  /* 0x0000004d004d7308 */ /* 0x000ea20000002400 */
[----:B------:R-:W-:Y:S02]  /*119c0*/  WARPGROUP.DEPBAR.LE gsb0, 0x0 ;  /* 0x00008000000079c5 */ /* 0x000fe40000010000 */
[----:B----4-:R-:W-:Y:S01]  /*119d0*/  FMNMX.FTZ R15, R73, R24, !PT ;  /* 0x00000018490f7209 */ /* 0x010fe20007810000 */
[----:B------:R-:W-:Y:S01]  /*119e0*/  WARPGROUP.ARRIVE ;  /* 0x00000000000079c5 */ /* 0x000fe20000000000 */
[--C-:B------:R-:W-:Y:S01]  /*119f0*/  FFMA.FTZ R132, R46, UR41, -R79.reuse ;  /* 0x000000292e847c23 */ /* 0x100fe2000801084f */
[--C-:B------:R-:W-:Y:S01]  /*11a00*/  FFMA.FTZ R46, R57, UR41, -R79.reuse ;  /* 0x00000029392e7c23 */ /* 0x100fe2000801084f */
[----:B------:R-:W-:Y:S01]  /*11a10*/  FMNMX.FTZ R24, R74, R15, !PT ;  /* 0x0000000f4a187209 */ /* 0x000fe20007810000 */
[--C-:B------:R-:W-:Y:S01]  /*11a20*/  FFMA.FTZ R134, R50, UR41, -R79.reuse ;  /* 0x0000002932867c23 */ /* 0x100fe2000801084f */
[----:B------:R-:W-:Y:S01]  /*11a30*/  FFMA.FTZ R50, R59, UR41, -R79 ;  /* 0x000000293b327c23 */ /* 0x000fe2000801084f */
[----:B------:R-:W-:Y:S01]  /*11a40*/  MUFU.EX2 R5, R5 ;  /* 0x0000000500057308 */ /* 0x000fe20000000800 */
[----:B0-----:R-:W-:-:S04]  /*11a50*/  FMNMX.FTZ R15, R75, R24, !PT ;  /* 0x000000184b0f7209 */ /* 0x001fc80007810000 */
[----:B-1----:R-:W-:-:S03]  /*11a60*/  FMNMX.FTZ R24, R76, R15, !PT ;  /* 0x0000000f4c187209 */ /* 0x002fc60007810000 */
[----:B------:R-:W0:Y:S01]  /*11a70*/  MUFU.EX2 R148, R148 ;  /* 0x0000009400947308 */ /* 0x000e220000000800 */
[----:B--2---:R-:W-:Y:S01]  /*11a80*/  FMNMX.FTZ R15, R77, R24, !PT ;  /* 0x000000184d0f7209 */ /* 0x004fe20007810000 */
[----:B------:R-:W-:-:S04]  /*11a90*/  VIADD R24, R20, 0x280 ;  /* 0x0000028014187836 */ /* 0x000fc80000000000 */
[----:B------:R-:W1:Y:S01]  /*11aa0*/  SHFL.BFLY PT, R48, R15, 0x2, 0x1f ;  /* 0x0c401f000f307f89 */ /* 0x000e6200000e0000 */
[----:B------:R-:W-:Y:S01]  /*11ab0*/  R2UR UR10, R24 ;  /* 0x00000000180a72ca */ /* 0x000fe200000e0000 */
[----:B------:R-:W-:Y:S08]  /*11ac0*/  MUFU.EX2 R21, R21 ;  /* 0x0000001500157308 */ /* 0x000ff00000000800 */
[----:B------:R-:W-:Y:S04]  /*11ad0*/  MUFU.EX2 R150, R150 ;  /* 0x0000009600967308 */ /* 0x000fe80000000800 */
[----:B------:R-:W-:Y:S01]  /*11ae0*/  HGMMA.64x64x16.F32 R88, R128, gdesc[UR8].tnspB, R88, gsb0 ;  /* 0x40e0000880587df0 */ /* 0x000fe20008000858 */
[----:B------:R-:W-:Y:S01]  /*11af0*/  R2UR UR11, R25 ;  /* 0x00000000190b72ca */ /* 0x000fe200000e0000 */
[----:B------:R-:W-:-:S02]  /*11b00*/  IMAD.MOV.U32 R25, RZ, RZ, 0x40000040 ;  /* 0x40000040ff197424 */ /* 0x000fc400078e00ff */
[----:B------:R-:W-:Y:S01]  /*11b10*/  MUFU.EX2 R78, R78 ;  /* 0x0000004e004e7308 */ /* 0x000fe20000000800 */
[----:B-1----:R-:W-:Y:S01]  /*11b20*/  FMNMX.FTZ R15, R15, R48, !PT ;  /* 0x000000300f0f7209 */ /* 0x002fe20007810000 */
[----:B------:R-:W-:-:S06]  /*11b30*/  FFMA.FTZ R48, R58, UR41, -R79 ;  /* 0x000000293a307c23 */ /* 0x000fcc000801084f */
[----:B------:R-:W-:Y:S01]  /*11b40*/  MUFU.EX2 R144, R144 ;  /* 0x0000009000907308 */ /* 0x000fe20000000800 */
[----:B------:R-:W1:Y:S01]  /*11b50*/  SHFL.BFLY PT, R24, R15, 0x1, 0x1f ;  /* 0x0c201f000f187f89 */ /* 0x000e6200000e0000 */
[----:B0-----:R-:W-:-:S06]  /*11b60*/  FFMA.FTZ R4, R5, R4, R148 ;  /* 0x0000000405047223 */ /* 0x001fcc0000010094 */
        /* <DEDUP_REMOVED lines=9> */
[----:B------:R-:W2:Y:S01]  /*11c00*/  LDL R39, [R1+0x4] ;  /* 0x0000040001277983 */ /* 0x000ea20000100800 */
[----:B------:R-:W-:Y:S02]  /*11c10*/  VIADD R24, R20, 0x300 ;  /* 0x0000030014187836 */ /* 0x000fe40000000000 */
[--C-:B------:R-:W-:Y:S01]  /*11c20*/  FFMA.FTZ R57, R154, UR41, -R58.reuse ;  /* 0x000000299a397c23 */ /* 0x100fe2000801083a */
[--C-:B------:R-:W-:Y:S01]  /*11c30*/  FFMA.FTZ R59, R153, UR41, -R58.reuse ;  /* 0x00000029993b7c23 */ /* 0x100fe2000801083a */
[----:B------:R-:W-:Y:S01]  /*11c40*/  FFMA.FTZ R151, R151, UR41, -R58 ;  /* 0x0000002997977c23 */ /* 0x000fe2000801083a */
[----:B------:R-:W-:Y:S01]  /*11c50*/  MUFU.EX2 R56, R56 ;  /* 0x0000003800387308 */ /* 0x000fe20000000800 */
[----:B------:R-:W-:Y:S01]  /*11c60*/  R2UR UR10, R24 ;  /* 0x00000000180a72ca */ /* 0x000fe200000e0000 */
[----:B------:R-:W-:-:S02]  /*11c70*/  VIADD R24, R20, 0x380 ;  /* 0x0000038014187836 */ /* 0x000fc40000000000 */
        /* <DEDUP_REMOVED lines=11> */
[----:B------:R-:W-:Y:S01]  /*11d30*/  MUFU.EX2 R29, R29 ;  /* 0x0000001d001d7308 */ /* 0x000fe20000000800 */
[----:B------:R-:W-:Y:S02]  /*11d40*/  WARPGROUP.DEPBAR.LE gsb0, 0x0 ;  /* 0x00008000000079c5 */ /* 0x000fe40000010000 */
[----:B------:R-:W-:-:S05]  /*11d50*/  WARPGROUP.ARRIVE ;  /* 0x00000000000079c5 */ /* 0x000fca0000000000 */
[----:B------:R-:W1:Y:S01]  /*11d60*/  MUFU.EX2 R59, R59 ;  /* 0x0000003b003b7308 */ /* 0x000e620000000800 */
[--C-:B------:R-:W-:Y:S01]  /*11d70*/  FFMA.FTZ R135, R52, UR41, -R58.reuse ;  /* 0x0000002934877c23 */ /* 0x100fe2000801083a */
[----:B------:R-:W-:-:S06]  /*11d80*/  FFMA.FTZ R133, R47, UR41, -R58 ;  /* 0x000000292f857c23 */ /* 0x000fcc000801083a */
[----:B------:R-:W3:Y:S01]  /*11d90*/  MUFU.EX2 R151, R151 ;  /* 0x0000009700977308 */ /* 0x000ee20000000800 */
[----:B------:R-:W-:Y:S01]  /*11da0*/  HGMMA.64x64x16.F32 R88, R124, gdesc[UR8].tnspB, R88, gsb0 ;  /* 0x40e000087c587df0 */ /* 0x000fe20008000858 */
[----:B------:R-:W-:Y:S01]  /*11db0*/  R2UR UR10, R24 ;  /* 0x00000000180a72ca */ /* 0x000fe200000e0000 */
[----:B0-----:R-:W-:Y:S01]  /*11dc0*/  FFMA.FTZ R44, R56, R3, R57 ;  /* 0x00000003382c7223 */ /* 0x001fe20000010039 */
[----:B------:R-:W-:Y:S01]  /*11dd0*/  R2UR UR11, R25 ;  /* 0x00000000190b72ca */ /* 0x000fe200000e0000 */
[----:B------:R-:W-:Y:S01]  /*11de0*/  VIADD R25, R80, 0x9 ;  /* 0x0000000950197836 */ /* 0x000fe20000000000 */
[----:B------:R-:W-:Y:S01]  /*11df0*/  @!P1 LEA R24, R16, R2, 0x3 ;  /* 0x0000000210189211 */ /* 0x000fe200078e18ff */
[--C-:B------:R-:W-:Y:S01]  /*11e00*/  FFMA.FTZ R35, R41, UR41, -R58.reuse ;  /* 0x0000002929237c23 */ /* 0x100fe2000801083a */
[----:B------:R-:W0:Y:S01]  /*11e10*/  MUFU.EX2 R61, R61 ;  /* 0x0000003d003d7308 */ /* 0x000e220000000800 */
[----:B------:R-:W-:Y:S02]  /*11e20*/  FFMA.FTZ R20, R45, UR41, -R58 ;  /* 0x000000292d147c23 */ /* 0x000fe4000801083a */
[----:B------:R-:W-:-:S05]  /*11e30*/  @!P1 VIADD R24, R24, 0x16840 ;  /* 0x0001684018189836 */ /* 0x000fca0000000000 */
        /* <DEDUP_REMOVED lines=9> */
[----:B------:R-:W-:Y:S01]  /*11ed0*/  WARPGROUP.ARRIVE ;  /* 0x00000000000079c5 */ /* 0x000fe20000000000 */
[----:B------:R-:W-:Y:S01]  /*11ee0*/  SEL R37, R25, 0x9, !P2 ;  /* 0x0000000919257807 */ /* 0x000fe20005000000 */
[----:B------:R-:W-:Y:S01]  /*11ef0*/  FADD.FTZ R3, R21, R4 ;  /* 0x0000000415037221 */ /* 0x000fe20000010000 */
[----:B-1----:R-:W-:Y:S02]  /*11f00*/  FADD.FTZ R44, R59, R44 ;  /* 0x0000002c3b2c7221 */ /* 0x002fe40000010000 */
[----:B------:R-:W1:Y:S01]  /*11f10*/  MUFU.EX2 R27, R27 ;  /* 0x0000001b001b7308 */ /* 0x000e620000000800 */
[----:B------:R-:W-:Y:S01]  /*11f20*/  HGMMA.64x64x16.F32 R88, R120, gdesc[UR8].tnspB, R88, gsb0 ;  /* 0x40e0000878587df0 */ /* 0x000fe20008000858 */
[----:B------:R-:W-:Y:S01]  /*11f30*/  @!P1 PRMT R25, RZ, 0x654, R24 ;  /* 0x00000654ff199816 */ /* 0x000fe20000000018 */
[----:B---3--:R-:W-:-:S05]  /*11f40*/  FADD.FTZ R44, R151, R44 ;  /* 0x0000002c972c7221 */ /* 0x008fca0000010000 */
[----:B------:R-:W3:Y:S08]  /*11f50*/  MUFU.EX2 R33, R33 ;  /* 0x0000002100217308 */ /* 0x000ef00000000800 */
[----:B------:R-:W3:Y:S08]  /*11f60*/  MUFU.EX2 R136, R136 ;  /* 0x0000008800887308 */ /* 0x000ef00000000800 */
[----:B------:R1:W-:Y:S08]  /*11f70*/  MUFU.EX2 R23, R64 ;  /* 0x0000004000177308 */ /* 0x0003f00000000800 */
[----:B------:R-:W3:Y:S08]  /*11f80*/  MUFU.EX2 R137, R137 ;  /* 0x0000008900897308 */ /* 0x000ef00000000800 */
[----:B------:R-:W3:Y:S08]  /*11f90*/  MUFU.EX2 R30, R30 ;  /* 0x0000001e001e7308 */ /* 0x000ef00000000800 */
[----:B------:R-:W3:Y:S08]  /*11fa0*/  MUFU.EX2 R35, R35 ;  /* 0x0000002300237308 */ /* 0x000ef00000000800 */
[----:B------:R-:W3:Y:S08]  /*11fb0*/  MUFU.EX2 R138, R138 ;  /* 0x0000008a008a7308 */ /* 0x000ef00000000800 */
[----:B------:R-:W3:Y:S01]  /*11fc0*/  MUFU.EX2 R139, R139 ;  /* 0x0000008b008b7308 */ /* 0x000ee20000000800 */
[----:B------:R-:W-:-:S07]  /*11fd0*/  FFMA.FTZ R49, R49, UR41, -R58 ;  /* 0x0000002931317c23 */ /* 0x000fce000801083a */
[----:B------:R-:W3:Y:S01]  /*11fe0*/  MUFU.EX2 R31, R31 ;  /* 0x0000001f001f7308 */ /* 0x000ee20000000800 */
[----:B------:R-:W-:Y:S02]  /*11ff0*/  WARPGROUP.DEPBAR.LE gsb0, 0x0 ;  /* 0x00008000000079c5 */ /* 0x000fe40000010000 */
[----:B------:R0:W-:Y:S06]  /*12000*/  BAR.ARV R37, 0x100 ;  /* 0x000400250000751d */ /* 0x0001ec0000002000 */
[----:B------:R4:W-:Y:S01]  /*12010*/  @!P1 SYNCS.ARRIVE.TRANS64.RED.A1T0 RZ, [R25+URZ], RZ ;  /* 0x000000ff19ff99a7 */ /* 0x0009e2000810043f */
[----:B------:R-:W3:Y:S01]  /*12020*/  MUFU.EX2 R20, R20 ;  /* 0x0000001400147308 */ /* 0x000ee20000000800 */
[----:B----4-:R-:W-:-:S07]  /*12030*/  @!P1 IMAD R25, R152, 0x8, R2 ;  /* 0x0000000898199824 */ /* 0x010fce00078e0202 */
[----:B------:R-:W4:Y:S01]  /*12040*/  MUFU.EX2 R132, R132 ;  /* 0x0000008400847308 */ /* 0x000f220000000800 */
[----:B------:R-:W-:Y:S02]  /*12050*/  @!P1 VIADD R4, R25, 0x16860 ;  /* 0x0001686019049836 */ /* 0x000fe40000000000 */
[----:B------:R-:W-:Y:S01]  /*12060*/  FADD.FTZ R25, R150, R3 ;  /* 0x0000000396197221 */ /* 0x000fe20000010000 */
[----:B0-----:R-:W-:-:S03]  /*12070*/  FADD.FTZ R37, R61, R44 ;  /* 0x0000002c3d257221 */ /* 0x001fc60000010000 */
[----:B------:R-:W-:Y:S01]  /*12080*/  FADD.FTZ R25, R78, R25 ;  /* 0x000000194e197221 */ /* 0x000fe20000010000 */
[----:B------:R-:W-:Y:S01]  /*12090*/  FADD.FTZ R44, R60, R37 ;  /* 0x000000253c2c7221 */ /* 0x000fe20000010000 */
[----:B------:R-:W0:Y:S02]  /*120a0*/  MUFU.EX2 R133, R133 ;  /* 0x0000008500857308 */ /* 0x000e240000000800 */
[----:B------:R-:W-:Y:S01]  /*120b0*/  FADD.FTZ R25, R144, R25 ;  /* 0x0000001990197221 */ /* 0x000fe20000010000 */
[----:B-----5:R-:W-:-:S03]  /*120c0*/  FADD.FTZ R52, R145, R44 ;  /* 0x0000002c91347221 */ /* 0x020fc60000010000 */
[----:B------:R-:W-:Y:S01]  /*120d0*/  FADD.FTZ R25, R26, R25 ;  /* 0x000000191a197221 */ /* 0x000fe20000010000 */
[----:B------:R-:W-:Y:S01]  /*120e0*/  FADD.FTZ R37, R147, R52 ;  /* 0x0000003493257221 */ /* 0x000fe20000010000 */
[----:B------:R-:W5:Y:S02]  /*120f0*/  MUFU.EX2 R36, R36 ;  /* 0x0000002400247308 */ /* 0x000f640000000800 */
[----:B------:R-:W-:Y:S01]  /*12100*/  FADD.FTZ R25, R146, R25 ;  /* 0x0000001992197221 */ /* 0x000fe20000010000 */
[----:B------:R-:W-:-:S03]  /*12110*/  FADD.FTZ R52, R62, R37 ;  /* 0x000000253e347221 */ /* 0x000fc60000010000 */
[----:B------:R-:W-:Y:S02]  /*12120*/  FADD.FTZ R25, R28, R25 ;  /* 0x000000191c197221 */ /* 0x000fe40000010000 */
[----:B------:R-:W-:Y:S02]  /*12130*/  MUFU.EX2 R134, R134 ;  /* 0x0000008600867308 */ /* 0x000fe40000000800 */
[----:B-1----:R-:W-:Y:S01]  /*12140*/  FADD.FTZ R64, R140, R25 ;  /* 0x000000198c407221 */ /* 0x002fe20000010000 */
[----:B------:R-:W-:-:S03]  /*12150*/  FADD.FTZ R25, R141, R52 ;  /* 0x000000348d197221 */ /* 0x000fc60000010000 */
[----:B------:R-:W-:Y:S01]  /*12160*/  FADD.FTZ R37, R29, R64 ;  /* 0x000000401d257221 */ /* 0x000fe20000010000 */
[----:B------:R-:W-:Y:S01]  /*12170*/  FADD.FTZ R52, R32, R25 ;  /* 0x0000001920347221 */ /* 0x000fe20000010000 */
[----:B------:R-:W-:Y:S02]  /*12180*/  MUFU.EX2 R38, R38 ;  /* 0x0000002600267308 */ /* 0x000fe40000000800 */
[----:B------:R-:W-:Y:S01]  /*12190*/  FADD.FTZ R64, R142, R37 ;  /* 0x000000258e407221 */ /* 0x000fe20000010000 */
[----:B------:R-:W-:-:S03]  /*121a0*/  FADD.FTZ R52, R143, R52 ;  /* 0x000000348f347221 */ /* 0x000fc60000010000 */
[----:B------:R-:W-:Y:S01]  /*121b0*/  FADD.FTZ R25, R27, R64 ;  /* 0x000000401b197221 */ /* 0x000fe20000010000 */
[----:B---3--:R-:W-:Y:S01]  /*121c0*/  FADD.FTZ R52, R33, R52 ;  /* 0x0000003421347221 */ /* 0x008fe20000010000 */
[----:B------:R-:W-:Y:S02]  /*121d0*/  MUFU.EX2 R34, R34 ;  /* 0x0000002200227308 */ /* 0x000fe40000000800 */
[----:B------:R-:W-:Y:S01]  /*121e0*/  FADD.FTZ R25, R136, R25 ;  /* 0x0000001988197221 */ /* 0x000fe20000010000 */
[----:B------:R-:W-:Y:S01]  /*121f0*/  FADD.FTZ R52, R137, R52 ;  /* 0x0000003489347221 */ /* 0x000fe20000010000 */
[----:B------:R-:W-:Y:S02]  /*12200*/  FFMA.FTZ R3, R63, UR41, -R58 ;  /* 0x000000293f037c23 */ /* 0x000fe4000801083a */
[----:B------:R-:W-:Y:S01]  /*12210*/  FADD.FTZ R25, R30, R25 ;  /* 0x000000191e197221 */ /* 0x000fe20000010000 */
[----:B------:R-:W-:Y:S01]  /*12220*/  FADD.FTZ R52, R35, R52 ;  /* 0x0000003423347221 */ /* 0x000fe20000010000 */
[----:B------:R-:W1:Y:S01]  /*12230*/  MUFU.EX2 R24, R49 ;  /* 0x0000003100187308 */ /* 0x000e620000000800 */
[----:B------:R-:W-:Y:S01]  /*12240*/  F2FP.F16.F32.PACK_AB R148, R21, R148 ;  /* 0x000000941594723e */ /* 0x000fe200000000ff */
[----:B------:R-:W-:Y:S01]  /*12250*/  FADD.FTZ R64, R138, R25 ;  /* 0x000000198a407221 */ /* 0x000fe20000010000 */
[----:B------:R-:W-:Y:S01]  /*12260*/  @!P1 PRMT R4, RZ, 0x654, R4 ;  /* 0x00000654ff049816 */ /* 0x000fe20000000004 */
[----:B------:R-:W-:Y:S01]  /*12270*/  FADD.FTZ R21, R139, R52 ;  /* 0x000000348b157221 */ /* 0x000fe20000010000 */
[----:B------:R-:W-:-:S03]  /*12280*/  FFMA.FTZ R129, R66, UR41, -R58 ;  /* 0x0000002942817c23 */ /* 0x000fc6000801083a */
[----:B------:R-:W3:Y:S01]  /*12290*/  MUFU.EX2 R135, R135 ;  /* 0x0000008700877308 */ /* 0x000ee20000000800 */
[----:B------:R-:W-:Y:S01]  /*122a0*/  FADD.FTZ R25, R31, R64 ;  /* 0x000000401f197221 */ /* 0x000fe20000010000 */
[----:B------:R4:W-:Y:S01]  /*122b0*/  @!P1 SYNCS.ARRIVE.TRANS64.RED.A1T0 RZ, [R4+URZ], RZ ;  /* 0x000000ff04ff99a7 */ /* 0x0009e2000810043f */
[----:B------:R-:W-:-:S05]  /*122c0*/  FADD.FTZ R52, R20, R21 ;  /* 0x0000001514347221 */ /* 0x000fca0000010000 */
[----:B------:R-:W2:Y:S01]  /*122d0*/  MUFU.EX2 R3, R3 ;  /* 0x0000000300037308 */ /* 0x000ea20000000800 */
[----:B----4-:R-:W-:Y:S01]  /*122e0*/  FFMA.FTZ R4, R67, UR41, -R58 ;  /* 0x0000002943047c23 */ /* 0x010fe2000801083a */
[----:B------:R-:W-:Y:S01]  /*122f0*/  FADD.FTZ R25, R132, R25 ;  /* 0x0000001984197221 */ /* 0x000fe20000010000 */
[----:B0-----:R-:W-:Y:S01]  /*12300*/  FADD.FTZ R21, R133, R52 ;  /* 0x0000003485157221 */ /* 0x001fe20000010000 */
[----:B------:R-:W-:-:S04]  /*12310*/  FFMA.FTZ R131, R68, UR41, -R58 ;  /* 0x0000002944837c23 */ /* 0x000fc8000801083a */
[----:B------:R-:W0:Y:S01]  /*12320*/  MUFU.EX2 R129, R129 ;  /* 0x0000008100817308 */ /* 0x000e220000000800 */
[----:B------:R-:W-:Y:S01]  /*12330*/  F2FP.F16.F32.PACK_AB R146, R28, R146 ;  /* 0x000000921c92723e */ /* 0x000fe200000000ff */
[----:B-----5:R-:W-:Y:S01]  /*12340*/  FADD.FTZ R25, R36, R25 ;  /* 0x0000001924197221 */ /* 0x020fe20000010000 */
[----:B-1----:R-:W-:Y:S01]  /*12350*/  FADD.FTZ R28, R24, R21 ;  /* 0x00000015181c7221 */ /* 0x002fe20000010000 */
[----:B------:R-:W-:-:S04]  /*12360*/  FFMA.FTZ R44, R69, UR41, -R58 ;  /* 0x00000029452c7c23 */ /* 0x000fc8000801083a */
[----:B------:R-:W1:Y:S01]  /*12370*/  MUFU.EX2 R40, R40 ;  /* 0x0000002800287308 */ /* 0x000e620000000800 */
[----:B------:R-:W-:Y:S01]  /*12380*/  FADD.FTZ R25, R134, R25 ;  /* 0x0000001986197221 */ /* 0x000fe20000010000 */
[----:B---3--:R-:W-:-:S06]  /*12390*/  FADD.FTZ R28, R135, R28 ;  /* 0x0000001c871c7221 */ /* 0x008fcc0000010000 */
[----:B------:R-:W3:Y:S01]  /*123a0*/  MUFU.EX2 R4, R4 ;  /* 0x0000000400047308 */ /* 0x000ee20000000800 */
[----:B------:R-:W-:Y:S01]  /*123b0*/  FFMA.FTZ R125, R70, UR41, -R58 ;  /* 0x00000029467d7c23 */ /* 0x000fe2000801083a */
[----:B------:R-:W-:-:S06]  /*123c0*/  FADD.FTZ R25, R38, R25 ;  /* 0x0000001926197221 */ /* 0x000fcc0000010000 */
[----:B------:R-:W4:Y:S01]  /*123d0*/  MUFU.EX2 R42, R42 ;  /* 0x0000002a002a7308 */ /* 0x000f220000000800 */
[----:B--2---:R-:W-:-:S07]  /*123e0*/  FADD.FTZ R28, R3, R28 ;  /* 0x0000001c031c7221 */ /* 0x004fce0000010000 */
[----:B------:R-:W2:Y:S01]  /*123f0*/  MUFU.EX2 R131, R131 ;  /* 0x0000008300837308 */ /* 0x000ea20000000800 */
[----:B------:R-:W-:Y:S01]  /*12400*/  FFMA.FTZ R71, R71, UR41, -R58 ;  /* 0x0000002947477c23 */ /* 0x000fe2000801083a */
[----:B------:R-:W-:-:S06]  /*12410*/  FADD.FTZ R25, R34, R25 ;  /* 0x0000001922197221 */ /* 0x000fcc0000010000 */
[----:B------:R-:W5:Y:S01]  /*12420*/  MUFU.EX2 R43, R43 ;  /* 0x0000002b002b7308 */ /* 0x000f620000000800 */
[----:B0-----:R-:W-:Y:S01]  /*12430*/  FADD.FTZ R21, R129, R28 ;  /* 0x0000001c81157221 */ /* 0x001fe20000010000 */
[----:B------:R-:W-:-:S06]  /*12440*/  FFMA.FTZ R72, R72, UR41, -R58 ;  /* 0x0000002948487c23 */ /* 0x000fcc000801083a */
[----:B------:R-:W0:Y:S01]  /*12450*/  MUFU.EX2 R44, R44 ;  /* 0x0000002c002c7308 */ /* 0x000e220000000800 */
[----:B------:R-:W-:Y:S01]  /*12460*/  F2FP.F16.F32.PACK_AB R144, R26, R144 ;  /* 0x000000901a90723e */ /* 0x000fe200000000ff */
[----:B-1----:R-:W-:-:S06]  /*12470*/  FADD.FTZ R25, R40, R25 ;  /* 0x0000001928197221 */ /* 0x002fcc0000010000 */
[----:B------:R-:W1:Y:S01]  /*12480*/  MUFU.EX2 R46, R46 ;  /* 0x0000002e002e7308 */ /* 0x000e620000000800 */
[----:B---3--:R-:W-:Y:S01]  /*12490*/  FADD.FTZ R28, R4, R21 ;  /* 0x00000015041c7221 */ /* 0x008fe20000010000 */
[----:B------:R-:W-:-:S06]  /*124a0*/  FFMA.FTZ R73, R73, UR41, -R58 ;  /* 0x0000002949497c23 */ /* 0x000fcc000801083a */
[----:B------:R-:W3:Y:S01]  /*124b0*/  MUFU.EX2 R125, R125 ;  /* 0x0000007d007d7308 */ /* 0x000ee20000000800 */
[----:B------:R-:W-:Y:S01]  /*124c0*/  F2FP.F16.F32.PACK_AB R136, R30, R136 ;  /* 0x000000881e88723e */ /* 0x000fe200000000ff */
[----:B----4-:R-:W-:-:S06]  /*124d0*/  FADD.FTZ R30, R42, R25 ;  /* 0x000000192a1e7221 */ /* 0x010fcc0000010000 */
[----:B------:R-:W4:Y:S01]  /*124e0*/  MUFU.EX2 R48, R48 ;  /* 0x0000003000307308 */ /* 0x000f220000000800 */
[----:B--2---:R-:W-:Y:S01]  /*124f0*/  FADD.FTZ R21, R131, R28 ;  /* 0x0000001c83157221 */ /* 0x004fe20000010000 */
[----:B------:R-:W-:-:S06]  /*12500*/  FFMA.FTZ R74, R74, UR41, -R58 ;  /* 0x000000294a4a7c23 */ /* 0x000fcc000801083a */
[----:B------:R-:W2:Y:S01]  /*12510*/  MUFU.EX2 R26, R71 ;  /* 0x00000047001a7308 */ /* 0x000ea20000000800 */
[----:B------:R-:W-:Y:S01]  /*12520*/  F2FP.F16.F32.PACK_AB R139, R20, R139 ;  /* 0x0000008b148b723e */ /* 0x000fe200000000ff */
[----:B-----5:R-:W-:-:S06]  /*12530*/  FADD.FTZ R25, R43, R30 ;  /* 0x0000001e2b197221 */ /* 0x020fcc0000010000 */
[----:B------:R-:W5:Y:S01]  /*12540*/  MUFU.EX2 R50, R50 ;  /* 0x0000003200327308 */ /* 0x000f620000000800 */
[----:B0-----:R-:W-:Y:S01]  /*12550*/  FADD.FTZ R20, R44, R21 ;  /* 0x000000152c147221 */ /* 0x001fe20000010000 */
[----:B------:R-:W-:-:S06]  /*12560*/  FFMA.FTZ R75, R75, UR41, -R58 ;  /* 0x000000294b4b7c23 */ /* 0x000fcc000801083a */
[----:B------:R-:W0:Y:S01]  /*12570*/  MUFU.EX2 R72, R72 ;  /* 0x0000004800487308 */ /* 0x000e220000000800 */
[----:B-1----:R-:W-:Y:S01]  /*12580*/  FADD.FTZ R25, R46, R25 ;  /* 0x000000192e197221 */ /* 0x002fe20000010000 */
[----:B---3--:R-:W-:-:S06]  /*12590*/  FADD.FTZ R21, R125, R20 ;  /* 0x000000147d157221 */ /* 0x008fcc0000010000 */
[----:B------:R-:W1:Y:S01]  /*125a0*/  MUFU.EX2 R51, R51 ;  /* 0x0000003300337308 */ /* 0x000e620000000800 */
[----:B------:R-:W-:-:S07]  /*125b0*/  FFMA.FTZ R76, R76, UR41, -R58 ;  /* 0x000000294c4c7c23 */ /* 0x000fce000801083a */
[----:B------:R-:W3:Y:S01]  /*125c0*/  MUFU.EX2 R73, R73 ;  /* 0x0000004900497308 */ /* 0x000ee20000000800 */
[----:B----4-:R-:W-:Y:S01]  /*125d0*/  FADD.FTZ R25, R48, R25 ;  /* 0x0000001930197221 */ /* 0x010fe20000010000 */
[----:B--2---:R-:W-:-:S06]  /*125e0*/  FADD.FTZ R21, R26, R21 ;  /* 0x000000151a157221 */ /* 0x004fcc0000010000 */
[----:B------:R-:W2:Y:S01]  /*125f0*/  MUFU.EX2 R53, R53 ;  /* 0x0000003500357308 */ /* 0x000ea20000000800 */
[----:B------:R-:W-:-:S07]  /*12600*/  FFMA.FTZ R58, R77, UR41, -R58 ;  /* 0x000000294d3a7c23 */ /* 0x000fce000801083a */
[----:B------:R-:W4:Y:S01]  /*12610*/  MUFU.EX2 R74, R74 ;  /* 0x0000004a004a7308 */ /* 0x000f220000000800 */
[----:B-----5:R-:W-:Y:S01]  /*12620*/  FADD.FTZ R20, R50, R25 ;  /* 0x0000001932147221 */ /* 0x020fe20000010000 */
[----:B------:R-:W-:-:S06]  /*12630*/  F2FP.F16.F32.PACK_AB R129, R4, R129 ;  /* 0x000000810481723e */ /* 0x000fcc00000000ff */
[----:B------:R-:W5:Y:S01]  /*12640*/  MUFU.EX2 R54, R54 ;  /* 0x0000003600367308 */ /* 0x000f620000000800 */
[----:B0-----:R-:W-:-:S07]  /*12650*/  FADD.FTZ R4, R72, R21 ;  /* 0x0000001548047221 */ /* 0x001fce0000010000 */
[----:B------:R-:W0:Y:S01]  /*12660*/  MUFU.EX2 R75, R75 ;  /* 0x0000004b004b7308 */ /* 0x000e220000000800 */
[----:B------:R-:W-:Y:S01]  /*12670*/  F2FP.F16.F32.PACK_AB R135, R3, R135 ;  /* 0x000000870387723e */ /* 0x000fe200000000ff */
[----:B-1----:R-:W-:-:S06]  /*12680*/  FADD.FTZ R20, R51, R20 ;  /* 0x0000001433147221 */ /* 0x002fcc0000010000 */
[----:B------:R-:W1:Y:S01]  /*12690*/  MUFU.EX2 R55, R55 ;  /* 0x0000003700377308 */ /* 0x000e620000000800 */
[----:B---3--:R-:W-:Y:S01]  /*126a0*/  FADD.FTZ R3, R73, R4 ;  /* 0x0000000449037221 */ /* 0x008fe20000010000 */
[----:B------:R-:W-:-:S06]  /*126b0*/  ISETP.GT.AND P2, PT, R0, R39, PT ;  /* 0x000000270000720c */ /* 0x000fcc0003f44270 */
[----:B------:R-:W3:Y:S01]  /*126c0*/  MUFU.EX2 R76, R76 ;  /* 0x0000004c004c7308 */ /* 0x000ee20000000800 */
[----:B--2---:R-:W-:Y:S01]  /*126d0*/  FADD.FTZ R21, R53, R20 ;  /* 0x0000001435157221 */ /* 0x004fe20000010000 */
[----:B----4-:R-:W-:-:S06]  /*126e0*/  FADD.FTZ R3, R74, R3 ;  /* 0x000000034a037221 */ /* 0x010fcc0000010000 */
[----:B------:R-:W2:Y:S01]  /*126f0*/  MUFU.EX2 R58, R58 ;  /* 0x0000003a003a7308 */ /* 0x000ea20000000800 */
[----:B-----5:R-:W-:Y:S01]  /*12700*/  FADD.FTZ R4, R54, R21 ;  /* 0x0000001536047221 */ /* 0x020fe20000010000 */
[----:B0-----:R-:W-:-:S03]  /*12710*/  FADD.FTZ R3, R75, R3 ;  /* 0x000000034b037221 */ /* 0x001fc60000010000 */
[----:B-1----:R-:W-:Y:S01]  /*12720*/  FADD.FTZ R4, R55, R4 ;  /* 0x0000000437047221 */ /* 0x002fe20000010000 */
[C---:B------:R-:W-:Y:S01]  /*12730*/  F2FP.F16.F32.PACK_AB R122, R23.reuse, R55 ;  /* 0x00000037177a723e */ /* 0x040fe200000000ff */
[----:B---3--:R-:W-:Y:S02]  /*12740*/  FADD.FTZ R3, R76, R3 ;  /* 0x000000034c037221 */ /* 0x008fe40000010000 */
        /* <DEDUP_REMOVED lines=18> */
[----:B--2---:R-:W-:Y:S01]  /*12870*/  FADD.FTZ R3, R58, R3 ;  /* 0x000000033a037221 */ /* 0x004fe20000010000 */
[----:B------:R-:W-:Y:S01]  /*12880*/  F2FP.F16.F32.PACK_AB R149, R59, R57 ;  /* 0x000000393b95723e */ /* 0x000fe200000000ff */
[----:B------:R-:W-:Y:S01]  /*12890*/  VIADD R0, R0, 0xffffffff ;  /* 0xffffffff00007836 */ /* 0x000fe20000000000 */
        /* <DEDUP_REMOVED lines=33> */
[----:B------:R-:W-:Y:S01]  /*12ab0*/  IMAD.MOV.U32 R20, RZ, RZ, R19 ;  /* 0x000000ffff147224 */ /* 0x000fe200078e0013 */
[----:B------:R-:W-:Y:S01]  /*12ac0*/  F2FP.F16.F32.PACK_AB R126, R51, R50 ;  /* 0x00000032337e723e */ /* 0x000fe200000000ff */
[----:B------:R-:W-:Y:S01]  /*12ad0*/  IMAD.MOV.U32 R152, RZ, RZ, R16 ;  /* 0x000000ffff987224 */ /* 0x000fe200078e0010 */
[----:B------:R-:W-:Y:S01]  /*12ae0*/  F2FP.F16.F32.PACK_AB R127, R73, R72 ;  /* 0x00000048497f723e */ /* 0x000fe200000000ff */
[----:B------:R-:W-:Y:S01]  /*12af0*/  IMAD.MOV.U32 R23, RZ, RZ, R15 ;  /* 0x000000ffff177224 */ /* 0x000fe200078e000f */
[----:B------:R-:W-:Y:S01]  /*12b00*/  F2FP.F16.F32.PACK_AB R120, R54, R53 ;  /* 0x000000353678723e */ /* 0x000fe200000000ff */
[----:B------:R-:W-:Y:S01]  /*12b10*/  IMAD.MOV.U32 R5, RZ, RZ, R14 ;  /* 0x000000ffff057224 */ /* 0x000fe200078e000e */
[----:B------:R-:W-:-:S02]  /*12b20*/  F2FP.F16.F32.PACK_AB R121, R75, R74 ;  /* 0x0000004a4b79723e */ /* 0x000fc400000000ff */
[----:B------:R-:W-:Y:S01]  /*12b30*/  F2FP.F16.F32.PACK_AB R123, R58, R76 ;  /* 0x0000004c3a7b723e */ /* 0x000fe200000000ff */
[----:B------:R-:W-:Y:S06]  /*12b40*/  @P2 BRA `(.L_x_11738) ;  /* 0xffffffd800502947 */ /* 0x000fec000383ffff */
.L_x_11728:
        /* <DEDUP_REMOVED lines=13> */
[----:B------:R-:W-:-:S05]  /*12c20*/  LOP3.LUT R14, RZ, R153, RZ, 0x33, !PT ;  /* 0x00000099ff0e7212 */ /* 0x000fca00078e33ff */
[----:B------:R0:W-:Y:S04]  /*12c30*/  STL [R1+0x4], R14 ;  /* 0x0000040e01007387 */ /* 0x0001e80000100800 */
[----:B------:R0:W-:Y:S02]  /*12c40*/  STL [R1+0x8], R15 ;  /* 0x0000080f01007387 */ /* 0x0001e40000100800 */
.L_x_11757:
[----:B0-----:R-:W2:Y:S01]  /*12c50*/  LDL R14, [R1+0x10] ;  /* 0x00001000010e7983 */ /* 0x001ea20000100800 */
        /* <DEDUP_REMOVED lines=10> */
.L_x_11741:
[----:B------:R-:W-:Y:S02]  /*12d00*/  LEA R14, R16, R2, 0x3 ;  /* 0x00000002100e7211 */ /* 0x000fe400078e18ff */
[----:B------:R-:W-:-:S04]  /*12d10*/  SHF.L.U32 R15, R19, 0x1f, RZ ;  /* 0x0000001f130f7819 */ /* 0x000fc800000006ff */
[----:B------:R0:W1:Y:S01]  /*12d20*/  SYNCS.PHASECHK.TRANS64.TRYWAIT P3, [R14+URZ+0x16830], R15 ;  /* 0x0168300f0e0075a7 */ /* 0x000062000806017f */
[----:B------:R-:W-:Y:S05]  /*12d30*/  @!P0 BRA `(.L_x_11742) ;  /* 0x0000000000048947 */ /* 0x000fea0003800000 */
[----:B------:R-:W-:Y:S01]  /*12d40*/  BPT.TRAP 0x1 ;  /* 0x000000040000795c */ /* 0x000fe20000300000 */
.L_x_11742:
[----:B------:R-:W-:Y:S04]  /*12d50*/  BSSY B0, `(.L_x_11740) ;  /* 0x0000004000007945 */ /* 0x000fe80003800000 */
[----:B-1----:R-:W-:Y:S05]  /*12d60*/  @P3 BRA `(.L_x_11743) ;  /* 0x0000000000083947 */ /* 0x002fea0003800000 */
[----:B------:R-:W1:Y:S02]  /*12d70*/  SYNCS.PHASECHK.TRANS64.TRYWAIT P3, [R14+URZ+0x16830], R15 ;  /* 0x0168300f0e0075a7 */ /* 0x000e64000806017f */
[----:B-1----:R-:W-:Y:S05]  /*12d80*/  @!P3 BRA `(.L_x_11744) ;  /* 0x000000bc0018b947 */ /* 0x002fea0003800000 */
.L_x_11743:
[----:B------:R-:W-:Y:S05]  /*12d90*/  BSYNC B0 ;  /* 0x0000000000007941 */ /* 0x000fea0003800000 */
.L_x_11740:
[----:B------:R-:W2:Y:S01]  /*12da0*/  LDL R21, [R1+0xc] ;  /* 0x00000c0001157983 */ /* 0x000ea20000100800 */
[----:B01----:R-:W0:Y:S01]  /*12db0*/  S2R R14, SR_TID.X ;  /* 0x00000000000e7919 */ /* 0x003e220000002100 */
        /* <DEDUP_REMOVED lines=8> */
[----:B------:R-:W-:Y:S01]  /*12e40*/  R2UR UR23, R27 ;  /* 0x000000001b1772ca */ /* 0x000fe200000e0000 */
[----:B------:R-:W-:Y:S01]  /*12e50*/  IMAD.MOV.U32 R15, RZ, RZ, 0x40000040 ;  /* 0x40000040ff0f7424 */ /* 0x000fe200078e00ff */
[----:B------:R-:W-:Y:S02]  /*12e60*/  R2UR UR12, R12 ;  /* 0x000000000c0c72ca */ /* 0x000fe400000e0000 */
[----:B------:R-:W-:-:S02]  /*12e70*/  R2UR UR13, R13 ;  /* 0x000000000d0d72ca */ /* 0x000fc400000e0000 */
[----:B------:R-:W-:Y:S01]  /*12e80*/  R2UR UR15, R15 ;  /* 0x000000000f0f72ca */ /* 0x000fe200000e0000 */
[----:B--2---:R-:W-:Y:S02]  /*12e90*/  IMAD R26, R16, 0x400, R21 ;  /* 0x00000400101a7824 */ /* 0x004fe400078e0215 */
[----:B------:R-:W-:Y:S02]  /*12ea0*/  VIADD R21, R14, 0x8 ;  /* 0x000000080e157836 */ /* 0x000fe40000000000 */
[C---:B------:R-:W-:Y:S01]  /*12eb0*/  VIADD R14, R26.reuse, 0x2 ;  /* 0x000000021a0e7836 */ /* 0x040fe20000000000 */
[C---:B------:R-:W-:Y:S01]  /*12ec0*/  R2UR UR10, R26.reuse ;  /* 0x000000001a0a72ca */ /* 0x040fe200000e0000 */
[C---:B------:R-:W-:Y:S02]  /*12ed0*/  VIADD R24, R26.reuse, 0x4 ;  /* 0x000000041a187836 */ /* 0x040fe40000000000 */
[----:B------:R-:W-:-:S03]  /*12ee0*/  VIADD R26, R26, 0x6 ;  /* 0x000000061a1a7836 */ /* 0x000fc60000000000 */
[----:B------:R-:W-:Y:S02]  /*12ef0*/  R2UR UR18, R24 ;  /* 0x00000000181272ca */ /* 0x000fe400000e0000 */
[----:B------:R-:W-:Y:S01]  /*12f00*/  R2UR UR22, R26 ;  /* 0x000000001a1672ca */ /* 0x000fe200000e0000 */
[----:B------:R0:W-:Y:S06]  /*12f10*/  BAR.SYNC.DEFER_BLOCKING R21, 0x100 ;  /* 0x000400150000751d */ /* 0x0001ec0000010000 */
[----:B------:R-:W-:-:S06]  /*12f20*/  WARPGROUP.ARRIVE ;  /* 0x00000000000079c5 */ /* 0x000fcc0000000000 */
[----:B------:R-:W-:Y:S01]  /*12f30*/  HGMMA.64x128x16.F32 R24, gdesc[UR8], RZ, !UPT, gsb0 ;  /* 0x01e00000081879f0 */ /* 0x000fe2000c0008ff */
        /* <DEDUP_REMOVED lines=18> */
.L_x_11746:
[----:B------:R-:W-:Y:S01]  /*13060*/  SHF.L.U32 R14, R20, 0x1f, RZ ;  /* 0x0000001f140e7819 */ /* 0x000fe200000006ff */
[----:B------:R-:W-:-:S04]  /*13070*/  IMAD R15, R154, 0x8, R2 ;  /* 0x000000089a0f7824 */ /* 0x000fc800078e0202 */
[----:B------:R0:W1:Y:S01]  /*13080*/  SYNCS.PHASECHK.TRANS64.TRYWAIT P2, [R15+URZ+0x16850], R14 ;  /* 0x0168500e0f0075a7 */ /* 0x000062000804017f */
[----:B------:R-:W-:Y:S05]  /*13090*/  @!P0 BRA `(.L_x_11747) ;  /* 0x0000000000048947 */ /* 0x000fea0003800000 */
[----:B------:R-:W-:Y:S01]  /*130a0*/  BPT.TRAP 0x1 ;  /* 0x000000040000795c */ /* 0x000fe20000300000 */
.L_x_11747:
[----:B-1----:R-:W-:Y:S05]  /*130b0*/  @P2 BRA `(.L_x_11745) ;  /* 0x0000000000082947 */ /* 0x002fea0003800000 */
[----:B------:R-:W1:Y:S02]  /*130c0*/  SYNCS.PHASECHK.TRANS64.TRYWAIT P2, [R15+URZ+0x16850], R14 ;  /* 0x0168500e0f0075a7 */ /* 0x000e64000804017f */
[----:B-1----:R-:W-:Y:S05]  /*130d0*/  @!P2 BRA `(.L_x_11748) ;  /* 0x000000b80058a947 */ /* 0x002fea0003800000 */
.L_x_11745:
        /* <DEDUP_REMOVED lines=9> */
[----:B------:R-:W-:Y:S01]  /*13170*/  HGMMA.64x64x16.F32 R88, R148, gdesc[UR8].tnspB, R88, gsb0 ;  /* 0x40e0000894587df0 */ /* 0x000fe20008000858 */
[----:B------:R-:W-:Y:S02]  /*13180*/  VIADD R20, R14, 0x80 ;  /* 0x000000800e147836 */ /* 0x000fe40000000000 */
[----:B------:R-:W-:-:S03]  /*13190*/  IMAD.MOV.U32 R21, RZ, RZ, 0x40000040 ;  /* 0x40000040ff157424 */ /* 0x000fc600078e00ff */
[----:B------:R-:W-:Y:S02]  /*131a0*/  R2UR UR10, R20 ;  /* 0x00000000140a72ca */ /* 0x000fe400000e0000 */
[----:B------:R-:W-:Y:S01]  /*131b0*/  R2UR UR11, R21 ;  /* 0x00000000150b72ca */ /* 0x000fe200000e0000 */
[----:B------:R-:W-:Y:S02]  /*131c0*/  VIADD R20, R14, 0x100 ;  /* 0x000001000e147836 */ /* 0x000fe40000000000 */
[----:B------:R-:W-:Y:S01]  /*131d0*/  IMAD.MOV.U32 R21, RZ, RZ, 0x40000040 ;  /* 0x40000040ff157424 */ /* 0x000fe200078e00ff */
[----:B------:R-:W-:Y:S02]  /*131e0*/  WARPGROUP.DEPBAR.LE gsb0, 0x0 ;  /* 0x00008000000079c5 */ /* 0x000fe40000010000 */
[----:B------:R-:W-:Y:S01]  /*131f0*/  WARPGROUP.ARRIVE ;  /* 0x00000000000079c5 */ /* 0x000fe20000000000 */
[----:B------:R-:W2:Y:S04]  /*13200*/  LDL R148, [R1+0x20] ;  /* 0x0000200001947983 */ /* 0x000ea80000100800 */
[----:B------:R-:W3:Y:S02]  /*13210*/  LDL R151, [R1+0x24] ;  /* 0x0000240001977983 */ /* 0x000ee40000100800 */
[----:B------:R-:W-:Y:S01]  /*13220*/  HGMMA.64x64x16.F32 R88, R144, gdesc[UR8].tnspB, R88, gsb0 ;  /* 0x40e0000890587df0 */ /* 0x000fe20008000858 */
        /* <DEDUP_REMOVED lines=29> */
[----:B------:R-:W0:Y:S01]  /*13400*/  S2R R149, SR_TID.X ;  /* 0x0000000000957919 */ /* 0x000e220000002100 */
        /* <DEDUP_REMOVED lines=27> */
[----:B------:R-:W-:-:S02]  /*135c0*/  @!P1 IMAD R83, R16, 0x8, R2 ;  /* 0x0000000810539824 */ /* 0x000fc400078e0202 */
[----:B------:R-:W-:Y:S01]  /*135d0*/  FMUL.FTZ R25, R25, UR26 ;  /* 0x0000001a19197c20 */ /* 0x000fe20008410000 */
[----:B------:R-:W-:Y:S01]  /*135e0*/  FMUL.FTZ R53, R53, UR26 ;  /* 0x0000001a35357c20 */ /* 0x000fe20008410000 */
[----:B------:R-:W-:Y:S01]  /*135f0*/  FMUL.FTZ R61, R61, UR26 ;  /* 0x0000001a3d3d7c20 */ /* 0x000fe20008410000 */
[----:B0-----:R-:W-:Y:S01]  /*13600*/  SHF.R.U32.HI R150, RZ, 0x7, R149 ;  /* 0x00000007ff967819 */ /* 0x001fe20000011695 */
[----:B------:R-:W-:Y:S01]  /*13610*/  FMUL.FTZ R65, R65, UR26 ;  /* 0x0000001a41417c20 */ /* 0x000fe20008410000 */
[----:B------:R-:W-:Y:S01]  /*13620*/  FMUL.FTZ R73, R73, UR26 ;  /* 0x0000001a49497c20 */ /* 0x000fe20008410000 */
[----:B------:R-:W-:Y:S01]  /*13630*/  FMUL.FTZ R77, R77, UR26 ;  /* 0x0000001a4d4d7c20 */ /* 0x000fe20008410000 */
[----:B------:R-:W-:Y:S01]  /*13640*/  FMUL.FTZ R85, R85, UR26 ;  /* 0x0000001a55557c20 */ /* 0x000fe20008410000 */
[----:B------:R-:W-:Y:S01]  /*13650*/  ISETP.GE.U32.AND P2, PT, R149, 0x180, PT ;  /* 0x000001809500780c */ /* 0x000fe20003f46070 */
[----:B------:R-:W0:Y:S08]  /*13660*/  MUFU.TANH R15, R15 ;  /* 0x0000000f000f7308 */ /* 0x000e300000002400 */
[----:B------:R-:W1:Y:S01]  /*13670*/  MUFU.TANH R25, R25 ;  /* 0x0000001900197308 */ /* 0x000e620000002400 */
[----:B------:R-:W-:-:S02]  /*13680*/  WARPGROUP.DEPBAR.LE gsb0, 0x0 ;  /* 0x00008000000079c5 */ /* 0x000fc40000010000 */
[----:B------:R-:W-:-:S05]  /*13690*/  WARPGROUP.ARRIVE ;  /* 0x00000000000079c5 */ /* 0x000fca0000000000 */
[----:B------:R-:W4:Y:S01]  /*136a0*/  MUFU.TANH R24, R24 ;  /* 0x0000001800187308 */ /* 0x000f220000002400 */
        /* <DEDUP_REMOVED lines=56> */
[----:B------:R-:W-:Y:S02]  /*13a30*/  IMAD.MOV.U32 R21, RZ, RZ, 0x40000040 ;  /* 0x40000040ff157424 */ /* 0x000fe400078e00ff */
[----:B------:R-:W-:Y:S01]  /*13a40*/  FMUL.FTZ R14, R80, UR26 ;  /* 0x0000001a500e7c20 */ /* 0x000fe20008410000 */
[----:B------:R-:W-:Y:S01]  /*13a50*/  FMUL.FTZ R80, R82, UR26 ;  /* 0x0000001a52507c20 */ /* 0x000fe20008410000 */
[----:B------:R-:W-:Y:S01]  /*13a60*/  IMAD.SHL.U32 R82, R0, 0x80, RZ ;  /* 0x0000008000527824 */ /* 0x000fe200078e00ff */
        /* <DEDUP_REMOVED lines=13> */
[----:B------:R-:W-:Y:S02]  /*13b40*/  R2UR UR10, R20 ;  /* 0x00000000140a72ca */ /* 0x000fe400000e0000 */
[----:B------:R-:W-:Y:S01]  /*13b50*/  R2UR UR11, R21 ;  /* 0x00000000150b72ca */ /* 0x000fe200000e0000 */
[----:B------:R-:W-:Y:S01]  /*13b60*/  VIADD R21, R150, 0x9 ;  /* 0x0000000996157836 */ /* 0x000fe20000000000 */
[----:B--2---:R-:W-:Y:S02]  /*13b70*/  IADD3 R20, R148, 0x1, -R82 ;  /* 0x0000000194147810 */ /* 0x004fe40007ffe852 */
[----:B------:R-:W2:Y:S02]  /*13b80*/  MUFU.TANH R67, R67 ;  /* 0x0000004300437308 */ /* 0x000ea40000002400 */
[----:B------:R-:W-:Y:S01]  /*13b90*/  SEL R21, R21, 0x9, !P2 ;  /* 0x0000000915157807 */ /* 0x000fe20005000000 */
[----:B---3--:R-:W-:-:S05]  /*13ba0*/  IMAD.IADD R20, R20, 0x1, -R151 ;  /* 0x0000000114147824 */ /* 0x008fca00078e0a97 */
[----:B------:R-:W3:Y:S01]  /*13bb0*/  MUFU.TANH R68, R68 ;  /* 0x0000004400447308 */ /* 0x000ee20000002400 */
[----:B------:R-:W-:-:S07]  /*13bc0*/  IMAD R20, R155, -0x2, R20 ;  /* 0xfffffffe9b147824 */ /* 0x000fce00078e0214 */
        /* <DEDUP_REMOVED lines=21> */
[----:B------:R-:W-:Y:S02]  /*13d20*/  @!P1 VIADD R86, R83, 0x16840 ;  /* 0x0001684053569836 */ /* 0x000fe40000000000 */
[----:B------:R-:W-:Y:S01]  /*13d30*/  FMUL.FTZ R83, R87, UR26 ;  /* 0x0000001a57537c20 */ /* 0x000fe20008410000 */
[C---:B------:R-:W-:Y:S01]  /*13d40*/  VIADD R121, R20.reuse, UR30 ;  /* 0x0000001e14797c36 */ /* 0x040fe20008000000 */
[----:B------:R-:W0:Y:S01]  /*13d50*/  MUFU.TANH R120, R120 ;  /* 0x0000007800787308 */ /* 0x000e220000002400 */
[----:B------:R-:W-:Y:S01]  /*13d60*/  @!P1 PRMT R86, RZ, 0x654, R86 ;  /* 0x00000654ff569816 */ /* 0x000fe20000000056 */
[----:B------:R0:W-:Y:S06]  /*13d70*/  BAR.ARV R21, 0x100 ;  /* 0x000400150000751d */ /* 0x0001ec0000002000 */
[----:B------:R-:W0:Y:S01]  /*13d80*/  MUFU.TANH R84, R84 ;  /* 0x0000005400547308 */ /* 0x000e220000002400 */
[----:B------:R-:W-:Y:S01]  /*13d90*/  VIADD R122, R20, UR25 ;  /* 0x00000019147a7c36 */ /* 0x000fe20008000000 */
[----:B------:R5:W-:Y:S03]  /*13da0*/  @!P1 SYNCS.ARRIVE.TRANS64.RED.A1T0 RZ, [R86+URZ], RZ ;  /* 0x000000ff56ff99a7 */ /* 0x000be6000810043f */
[----:B------:R-:W-:-:S03]  /*13db0*/  IMAD.IADD R87, R156, 0x1, R122 ;  /* 0x000000019c577824 */ /* 0x000fc600078e027a */
[----:B------:R-:W0:Y:S01]  /*13dc0*/  MUFU.TANH R83, R83 ;  /* 0x0000005300537308 */ /* 0x000e220000002400 */
[----:B-----5:R-:W-:Y:S01]  /*13dd0*/  IADD3 R86, R156, R121, RZ ;  /* 0x000000799c567210 */ /* 0x020fe20007ffe0ff */
[----:B-1234-:R-:W-:Y:S06]  /*13de0*/  @!P5 BRA `(.L_x_11749) ;  /* 0x00000000005cd947 */ /* 0x01efec0003800000 */
[----:B------:R-:W-:Y:S01]  /*13df0*/  ISETP.GT.AND P2, PT, R152, -0x1, PT ;  /* 0xffffffff9800780c */ /* 0x000fe20003f44270 */
[----:B------:R-:W-:-:S12]  /*13e00*/  BSSY B0, `(.L_x_11750) ;  /* 0x0000011000007945 */ /* 0x000fd80003800000 */
[----:B------:R-:W-:Y:S05]  /*13e10*/  @P2 BRA `(.L_x_11751) ;  /* 0x0000000000242947 */ /* 0x000fea0003800000 */
[----:B------:R-:W2:Y:S01]  /*13e20*/  LDL R123, [R1+0x8] ;  /* 0x00000800017b7983 */ /* 0x000ea20000100800 */
[----:B------:R-:W-:-:S05]  /*13e30*/  IMAD.U32 R125, RZ, RZ, UR4 ;  /* 0x00000004ff7d7e24 */ /* 0x000fca000f8e00ff */
[----:B------:R-:W-:-:S13]  /*13e40*/  ISETP.NE.AND P2, PT, R125, 0x1, PT ;  /* 0x000000017d00780c */ /* 0x000fda0003f45270 */
[----:B0-----:R-:W2:Y:S02]  /*13e50*/  @P2 LDC.64 R20, c[0x0][0x9e8] ;  /* 0x00027a00ff142b82 */ /* 0x001ea40000000a00 */
[----:B--2---:R-:W-:-:S04]  /*13e60*/  @P2 IMAD.HI.U32 R124, R123, R20, RZ ;  /* 0x000000147b7c2227 */ /* 0x004fc800078e00ff */
[----:B------:R-:W-:Y:S01]  /*13e70*/  IMAD.MOV.U32 R20, RZ, RZ, R123 ;  /* 0x000000ffff147224 */ /* 0x000fe200078e007b */
[----:B------:R-:W-:-:S04]  /*13e80*/  @P2 SHF.R.U32.HI R20, RZ, R21, R124 ;  /* 0x00000015ff142219 */ /* 0x000fc8000001167c */
[----:B------:R-:W-:Y:S01]  /*13e90*/  LOP3.LUT R123, RZ, R20, RZ, 0x33, !PT ;  /* 0x00000014ff7b7212 */ /* 0x000fe200078e33ff */
[----:B------:R-:W-:Y:S06]  /*13ea0*/  BRA `(.L_x_11752) ;  /* 0x0000000000187947 */ /* 0x000fec0003800000 */
.L_x_11751:
[----:B------:R-:W-:Y:S02]  /*13eb0*/  IMAD.U32 R125, RZ, RZ, UR4 ;  /* 0x00000004ff7d7e24 */ /* 0x000fe4000f8e00ff */
[----:B------:R-:W-:-:S03]  /*13ec0*/  IMAD.MOV.U32 R123, RZ, RZ, R152 ;  /* 0x000000ffff7b7224 */ /* 0x000fc600078e0098 */
[----:B------:R-:W-:-:S13]  /*13ed0*/  ISETP.NE.AND P2, PT, R125, 0x1, PT ;  /* 0x000000017d00780c */ /* 0x000fda0003f45270 */
[----:B0-----:R-:W0:Y:S02]  /*13ee0*/  @P2 LDC.64 R20, c[0x0][0x9e8] ;  /* 0x00027a00ff142b82 */ /* 0x001e240000000a00 */
[----:B0-----:R-:W-:-:S05]  /*13ef0*/  @P2 IMAD.HI.U32 R20, R152, R20, RZ ;  /* 0x0000001498142227 */ /* 0x001fca00078e00ff */
[----:B------:R-:W-:-:S07]  /*13f00*/  @P2 SHF.R.U32.HI R123, RZ, R21, R20 ;  /* 0x00000015ff7b2219 */ /* 0x000fce0000011614 */
.L_x_11752:
[----:B------:R-:W-:Y:S05]  /*13f10*/  BSYNC B0 ;  /* 0x0000000000007941 */ /* 0x000fea0003800000 */
.L_x_11750:
[----:B------:R-:W-:-:S04]  /*13f20*/  IMAD R20, R123, R125, -R82 ;  /* 0x0000007d7b147224 */ /* 0x000fc800078e0a52 */
[----:B------:R-:W-:-:S05]  /*13f30*/  IMAD R20, R155, -0x2, R20 ;  /* 0xfffffffe9b147824 */ /* 0x000fca00078e0214 */
[----:B------:R-:W-:Y:S02]  /*13f40*/  VIADDMNMX R87, R20, R125, R87, PT ;  /* 0x0000007d14577246 */ /* 0x000fe40003800157 */
[----:B------:R-:W-:-:S07]  /*13f50*/  VIMNMX R86, R86, R20, !PT ;  /* 0x0000001456567248 */ /* 0x000fce0007fe0100 */
.L_x_11749:
        /* <DEDUP_REMOVED lines=103> */
[----:B------:R-:W2:Y:S01]  /*145d0*/  LDL R124, [R1+0x4] ;  /* 0x00000400017c7983 */ /* 0x000ea20000100800 */
[----:B------:R-:W-:-:S05]  /*145e0*/  IMAD.U32 R123, RZ, RZ, UR4 ;  /* 0x00000004ff7b7e24 */ /* 0x000fca000f8e00ff */
[----:B------:R-:W-:-:S13]  /*145f0*/  ISETP.NE.AND P3, PT, R123, 0x1, PT ;  /* 0x000000017b00780c */ /* 0x000fda0003f65270 */
[----:B------:R-:W2:Y:S02]  /*14600*/  @P3 LDC.64 R14, c[0x0][0x9e8] ;  /* 0x00027a00ff0e3b82 */ /* 0x000ea40000000a00 */
[----:B--2---:R-:W-:-:S04]  /*14610*/  @P3 IMAD.HI.U32 R86, R124, R14, RZ ;  /* 0x0000000e7c563227 */ /* 0x004fc800078e00ff */
[----:B------:R-:W-:Y:S01]  /*14620*/  IMAD.MOV.U32 R14, RZ, RZ, R124 ;  /* 0x000000ffff0e7224 */ /* 0x000fe200078e007c */
[----:B------:R-:W-:-:S04]  /*14630*/  @P3 SHF.R.U32.HI R14, RZ, R15, R86 ;  /* 0x0000000fff0e3219 */ /* 0x000fc80000011656 */
[----:B------:R-:W-:Y:S01]  /*14640*/  LOP3.LUT R87, RZ, R14, RZ, 0x33, !PT ;  /* 0x0000000eff577212 */ /* 0x000fe200078e33ff */
[----:B------:R-:W-:Y:S06]  /*14650*/  BRA `(.L_x_11756) ;  /* 0x0000000000187947 */ /* 0x000fec0003800000 */
.L_x_11755:
[----:B------:R-:W-:Y:S02]  /*14660*/  IMAD.U32 R123, RZ, RZ, UR4 ;  /* 0x00000004ff7b7e24 */ /* 0x000fe4000f8e00ff */
[----:B------:R-:W-:-:S03]  /*14670*/  IMAD.MOV.U32 R87, RZ, RZ, R153 ;  /* 0x000000ffff577224 */ /* 0x000fc600078e0099 */
[----:B------:R-:W-:-:S13]  /*14680*/  ISETP.NE.AND P3, PT, R123, 0x1, PT ;  /* 0x000000017b00780c */ /* 0x000fda0003f65270 */
[----:B------:R-:W0:Y:S02]  /*14690*/  @P3 LDC.64 R14, c[0x0][0x9e8] ;  /* 0x00027a00ff0e3b82 */ /* 0x000e240000000a00 */
[----:B0-----:R-:W-:-:S05]  /*146a0*/  @P3 IMAD.HI.U32 R14, R153, R14, RZ ;  /* 0x0000000e990e3227 */ /* 0x001fca00078e00ff */
[----:B------:R-:W-:-:S07]  /*146b0*/  @P3 SHF.R.U32.HI R87, RZ, R15, R14 ;  /* 0x0000000fff573219 */ /* 0x000fce000001160e */
.L_x_11756:
[----:B------:R-:W-:Y:S05]  /*146c0*/  BSYNC B0 ;  /* 0x0000000000007941 */ /* 0x000fea0003800000 */
.L_x_11754:
[----:B------:R-:W-:-:S04]  /*146d0*/  IMAD R82, R87, R123, -R82 ;  /* 0x0000007b57527224 */ /* 0x000fc800078e0a52 */
[----:B------:R-:W-:-:S05]  /*146e0*/  IMAD R82, R155, -0x2, R82 ;  /* 0xfffffffe9b527824 */ /* 0x000fca00078e0252 */
[----:B------:R-:W-:Y:S02]  /*146f0*/  VIADDMNMX R122, R82, R123, R122, PT ;  /* 0x0000007b527a7246 */ /* 0x000fe4000380017a */
[----:B------:R-:W-:-:S07]  /*14700*/  VIMNMX R121, R121, R82, !PT ;  /* 0x0000005279797248 */ /* 0x000fce0007fe0100 */
.L_x_11753:
[----:B------:R-:W-:Y:S01]  /*14710*/  FMNMX.FTZ R14, R20, R23, !PT ;  /* 0x00000017140e7209 */ /* 0x000fe20007810000 */
[----:B------:R-:W2:Y:S01]  /*14720*/  LDL R86, [R1+0x18] ;  /* 0x0000180001567983 */ /* 0x000ea20000100800 */
        /* <DEDUP_REMOVED lines=77> */
[----:B------:R-:W-:Y:S02]  /*14c00*/  ISETP.LT.OR P4, PT, R122, 0x42, P4 ;  /* 0x000000427a00780c */ /* 0x000fe40002781670 */
[----:B0-----:R-:W-:-:S02]  /*14c10*/  FMNMX.FTZ R14, R14, R15, !PT ;  /* 0x0000000f0e0e7209 */ /* 0x001fc40007810000 */
[----:B------:R-:W-:Y:S02]  /*14c20*/  ISETP.LT.OR P3, PT, R122, 0x32, P3 ;  /* 0x000000327a00780c */ /* 0x000fe40001f61670 */
[----:B------:R-:W-:Y:S01]  /*14c30*/  FSEL R58, R58, -INF , !P4 ;  /* 0xff8000003a3a7808 */ /* 0x000fe20006000000 */
[----:B------:R-:W0:Y:S01]  /*14c40*/  SHFL.BFLY PT, R15, R14, 0x1, 0x1f ;  /* 0x0c201f000e0f7f89 */ /* 0x000e2200000e0000 */
[C---:B------:R-:W-:Y:S02]  /*14c50*/  ISETP.GT.AND P4, PT, R121.reuse, 0x48, P2 ;  /* 0x000000487900780c */ /* 0x040fe40001784270 */
[----:B------:R-:W-:Y:S02]  /*14c60*/  FSEL R50, R50, -INF , !P3 ;  /* 0xff80000032327808 */ /* 0x000fe40005800000 */
[----:B------:R-:W-:Y:S02]  /*14c70*/  ISETP.GT.AND P3, PT, R121, 0x39, P2 ;  /* 0x000000397900780c */ /* 0x000fe40001764270 */
[----:B------:R-:W-:-:S02]  /*14c80*/  ISETP.LT.OR P4, PT, R122, 0x49, P4 ;  /* 0x000000497a00780c */ /* 0x000fc40002781670 */
[----:B------:R-:W-:Y:S02]  /*14c90*/  ISETP.LT.OR P3, PT, R122, 0x3a, P3 ;  /* 0x0000003a7a00780c */ /* 0x000fe40001f61670 */
[----:B------:R-:W-:Y:S02]  /*14ca0*/  FSEL R60, R60, -INF , !P4 ;  /* 0xff8000003c3c7808 */ /* 0x000fe40006000000 */
[----:B------:R-:W-:Y:S02]  /*14cb0*/  ISETP.GT.AND P4, PT, R121, RZ, P2 ;  /* 0x000000ff7900720c */ /* 0x000fe40001784270 */
[----:B------:R-:W-:Y:S02]  /*14cc0*/  FSEL R54, R54, -INF , !P3 ;  /* 0xff80000036367808 */ /* 0x000fe40005800000 */
[----:B------:R-:W-:-:S04]  /*14cd0*/  ISETP.LT.OR P4, PT, R122, 0x1, P4 ;  /* 0x000000017a00780c */ /* 0x000fc80002781670 */
[----:B------:R-:W-:Y:S02]  /*14ce0*/  FSEL R24, R24, -INF , !P4 ;  /* 0xff80000018187808 */ /* 0x000fe40006000000 */
[----:B------:R-:W-:Y:S02]  /*14cf0*/  ISETP.GT.AND P4, PT, R121, 0x49, P2 ;  /* 0x000000497900780c */ /* 0x000fe40001784270 */
[----:B0-----:R-:W-:Y:S02]  /*14d00*/  FMNMX.FTZ R14, R14, R15, !PT ;  /* 0x0000000f0e0e7209 */ /* 0x001fe40007810000 */
[----:B------:R-:W-:Y:S02]  /*14d10*/  FMNMX.FTZ R15, R24, R5, !PT ;  /* 0x00000005180f7209 */ /* 0x000fe40007810000 */
[C---:B------:R-:W-:Y:S01]  /*14d20*/  FSETP.NEU.FTZ.AND P3, PT, R14.reuse, -INF , PT ;  /* 0xff8000000e00780b */ /* 0x040fe20003f7d000 */
[----:B------:R-:W-:Y:S01]  /*14d30*/  FMUL.FTZ R82, R14, UR41 ;  /* 0x000000290e527c20 */ /* 0x000fe20008410000 */
[----:B------:R-:W-:-:S04]  /*14d40*/  ISETP.LT.OR P4, PT, R122, 0x4a, P4 ;  /* 0x0000004a7a00780c */ /* 0x000fc80002781670 */
[----:B------:R-:W-:Y:S02]  /*14d50*/  FSEL R82, R82, RZ, P3 ;  /* 0x000000ff52527208 */ /* 0x000fe40001800000 */
[----:B------:R-:W-:Y:S02]  /*14d60*/  FSEL R62, R62, -INF , !P4 ;  /* 0xff8000003e3e7808 */ /* 0x000fe40006000000 */
[----:B------:R-:W-:Y:S01]  /*14d70*/  ISETP.GT.AND P4, PT, R121, 0x50, P2 ;  /* 0x000000507900780c */ /* 0x000fe20001784270 */
[--C-:B------:R-:W-:Y:S01]  /*14d80*/  FFMA.FTZ R148, R20, UR41, -R82.reuse ;  /* 0x0000002914947c23 */ /* 0x100fe20008010852 */
[--C-:B------:R-:W-:Y:S01]  /*14d90*/  FFMA.FTZ R20, R25, UR41, -R82.reuse ;  /* 0x0000002919147c23 */ /* 0x100fe20008010852 */
[--C-:B------:R-:W-:Y:S01]  /*14da0*/  FFMA.FTZ R25, R28, UR41, -R82.reuse ;  /* 0x000000291c197c23 */ /* 0x100fe20008010852 */
[----:B------:R-:W-:Y:S01]  /*14db0*/  FMNMX.FTZ R28, R26, R15, !PT ;  /* 0x0000000f1a1c7209 */ /* 0x000fe20007810000 */
[--C-:B------:R-:W-:Y:S01]  /*14dc0*/  FFMA.FTZ R150, R27, UR41, -R82.reuse ;  /* 0x000000291b967c23 */ /* 0x100fe20008010852 */
        /* <DEDUP_REMOVED lines=16> */
[----:B------:R-:W-:Y:S01]  /*14ed0*/  MUFU.EX2 R148, R148 ;  /* 0x0000009400947308 */ /* 0x000fe20000000800 */
[----:B------:R-:W-:Y:S01]  /*14ee0*/  FSEL R66, R66, -INF , !P4 ;  /* 0xff80000042427808 */ /* 0x000fe20006000000 */
[--C-:B------:R-:W-:Y:S01]  /*14ef0*/  FFMA.FTZ R132, R55, UR41, -R82.reuse ;  /* 0x0000002937847c23 */ /* 0x100fe20008010852 */
[----:B------:R-:W-:Y:S01]  /*14f00*/  FMNMX.FTZ R15, R37, R32, !PT ;  /* 0x00000020250f7209 */ /* 0x000fe20007810000 */
[--C-:B------:R-:W-:Y:S01]  /*14f10*/  FFMA.FTZ R142, R43, UR41, -R82.reuse ;  /* 0x000000292b8e7c23 */ /* 0x100fe20008010852 */
[----:B------:R-:W-:Y:S01]  /*14f20*/  ISETP.GT.AND P4, PT, R121, 0x58, P2 ;  /* 0x000000587900780c */ /* 0x000fe20001784270 */
        /* <DEDUP_REMOVED lines=10> */
[----:B------:R-:W-:Y:S01]  /*14fd0*/  MUFU.EX2 R150, R150 ;  /* 0x0000009600967308 */ /* 0x000fe20000000800 */
        /* <DEDUP_REMOVED lines=21> */
[----:B------:R-:W-:Y:S01]  /*15130*/  FFMA.FTZ R51, R79, UR41, -R82 ;  /* 0x000000294f337c23 */ /* 0x000fe20008010852 */
[----:B------:R-:W-:Y:S01]  /*15140*/  FMNMX.FTZ R36, R54, R15, !PT ;  /* 0x0000000f36247209 */ /* 0x000fe20007810000 */
[----:B------:R-:W-:Y:S01]  /*15150*/  MUFU.EX2 R27, R27 ;  /* 0x0000001b001b7308 */ /* 0x000fe20000000800 */
[----:B------:R-:W-:-:S02]  /*15160*/  ISETP.GT.AND P4, PT, R121, 0x61, P2 ;  /* 0x000000617900780c */ /* 0x000fc40001784270 */
[----:B------:R-:W-:Y:S01]  /*15170*/  FMNMX.FTZ R15, R57, R36, !PT ;  /* 0x00000024390f7209 */ /* 0x000fe20007810000 */
[----:B------:R-:W-:Y:S01]  /*15180*/  FFMA.FTZ R36, R53, UR41, -R82 ;  /* 0x0000002935247c23 */ /* 0x000fe20008010852 */
[----:B------:R-:W-:Y:S02]  /*15190*/  ISETP.LT.OR P4, PT, R122, 0x62, P4 ;  /* 0x000000627a00780c */ /* 0x000fe40002781670 */
[----:B------:R-:W-:Y:S01]  /*151a0*/  FMNMX.FTZ R15, R58, R15, !PT ;  /* 0x0000000f3a0f7209 */ /* 0x000fe20007810000 */
[----:B------:R-:W-:Y:S01]  /*151b0*/  MUFU.EX2 R146, R146 ;  /* 0x0000009200927308 */ /* 0x000fe20000000800 */
[----:B------:R-:W-:Y:S02]  /*151c0*/  FSEL R74, R74, -INF , !P4 ;  /* 0xff8000004a4a7808 */ /* 0x000fe40006000000 */
        /* <DEDUP_REMOVED lines=14> */
[----:B------:R-:W-:Y:S02]  /*152b0*/  ISETP.GT.AND P4, PT, R121, 0x70, P2 ;  /* 0x000000707900780c */ /* 0x000fe40001784270 */
[----:B------:R-:W-:Y:S02]  /*152c0*/  FMNMX.FTZ R15, R70, R15, !PT ;  /* 0x0000000f460f7209 */ /* 0x000fe40007810000 */
[----:B------:R-:W-:-:S02]  /*152d0*/  ISETP.LT.OR P4, PT, R122, 0x71, P4 ;  /* 0x000000717a00780c */ /* 0x000fc40002781670 */
[----:B------:R-:W-:Y:S01]  /*152e0*/  FMNMX.FTZ R15, R72, R15, !PT ;  /* 0x0000000f480f7209 */ /* 0x000fe20007810000 */
[----:B------:R-:W-:Y:S01]  /*152f0*/  MUFU.EX2 R142, R142 ;  /* 0x0000008e008e7308 */ /* 0x000fe20000000800 */
[----:B------:R-:W-:Y:S02]  /*15300*/  FSEL R80, R80, -INF , !P4 ;  /* 0xff80000050507808 */ /* 0x000fe40006000000 */
[----:B------:R-:W-:Y:S02]  /*15310*/  ISETP.GT.AND P4, PT, R121, 0x71, P2 ;  /* 0x000000717900780c */ /* 0x000fe40001784270 */
[----:B------:R-:W-:Y:S02]  /*15320*/  FMNMX.FTZ R15, R74, R15, !PT ;  /* 0x0000000f4a0f7209 */ /* 0x000fe40007810000 */
[----:B------:R-:W-:Y:S01]  /*15330*/  ISETP.LT.OR P4, PT, R122, 0x72, P4 ;  /* 0x000000727a00780c */ /* 0x000fe20002781670 */
[----:B------:R-:W-:Y:S01]  /*15340*/  MUFU.EX2 R32, R32 ;  /* 0x0000002000207308 */ /* 0x000fe20000000800 */
[----:B------:R-:W-:-:S02]  /*15350*/  FMNMX.FTZ R15, R76, R15, !PT ;  /* 0x0000000f4c0f7209 */ /* 0x000fc40007810000 */
[----:B------:R-:W-:Y:S02]  /*15360*/  FSEL R81, R81, -INF , !P4 ;  /* 0xff80000051517808 */ /* 0x000fe40006000000 */
[C---:B------:R-:W-:Y:S02]  /*15370*/  ISETP.GT.AND P4, PT, R121.reuse, 0x78, P2 ;  /* 0x000000787900780c */ /* 0x040fe40001784270 */
[----:B------:R-:W-:Y:S01]  /*15380*/  FMNMX.FTZ R15, R78, R15, !PT ;  /* 0x0000000f4e0f7209 */ /* 0x000fe20007810000 */
[----:B------:R-:W-:Y:S01]  /*15390*/  MUFU.EX2 R136, R136 ;  /* 0x0000008800887308 */ /* 0x000fe20000000800 */
[----:B------:R-:W-:Y:S02]  /*153a0*/  ISETP.GT.AND P2, PT, R121, 0x79, P2 ;  /* 0x000000797900780c */ /* 0x000fe40001744270 */
[----:B------:R-:W-:Y:S02]  /*153b0*/  ISETP.LT.OR P4, PT, R122, 0x79, P4 ;  /* 0x000000797a00780c */ /* 0x000fe40002781670 */
[----:B------:R-:W-:-:S02]  /*153c0*/  FMNMX.FTZ R40, R80, R15, !PT ;  /* 0x0000000f50287209 */ /* 0x000fc40007810000 */
[----:B------:R-:W-:Y:S01]  /*153d0*/  ISETP.LT.OR P2, PT, R122, 0x7a, P2 ;  /* 0x0000007a7a00780c */ /* 0x000fe20001741670 */
[----:B------:R-:W-:Y:S01]  /*153e0*/  MUFU.EX2 R35, R35 ;  /* 0x0000002300237308 */ /* 0x000fe20000000800 */
[----:B------:R-:W-:Y:S01]  /*153f0*/  FSEL R84, R84, -INF , !P4 ;  /* 0xff80000054547808 */ /* 0x000fe20006000000 */
[--C-:B------:R-:W-:Y:S01]  /*15400*/  FFMA.FTZ R122, R120, UR41, -R82.reuse ;  /* 0x00000029787a7c23 */ /* 0x100fe20008010852 */
[----:B------:R-:W-:Y:S02]  /*15410*/  FMNMX.FTZ R15, R81, R40, !PT ;  /* 0x00000028510f7209 */ /* 0x000fe40007810000 */
[----:B------:R-:W-:Y:S02]  /*15420*/  FSEL R83, R83, -INF , !P2 ;  /* 0xff80000053537808 */ /* 0x000fe40005000000 */
[----:B------:R-:W-:Y:S01]  /*15430*/  FMNMX.FTZ R44, R84, R15, !PT ;  /* 0x0000000f542c7209 */ /* 0x000fe20007810000 */
[----:B------:R-:W-:Y:S03]  /*15440*/  MUFU.EX2 R138, R138 ;  /* 0x0000008a008a7308 */ /* 0x000fe60000000800 */
[----:B------:R-:W-:Y:S01]  /*15450*/  FMNMX.FTZ R15, R83, R44, !PT ;  /* 0x0000002c530f7209 */ /* 0x000fe20007810000 */
[----:B------:R-:W-:Y:S01]  /*15460*/  FFMA.FTZ R44, R68, UR41, -R82 ;  /* 0x00000029442c7c23 */ /* 0x000fe20008010852 */
[----:B------:R-:W-:-:S03]  /*15470*/  FSEL R68, R14, RZ, P3 ;  /* 0x000000ff0e447208 */ /* 0x000fc60001800000 */
[----:B------:R-:W0:Y:S01]  /*15480*/  SHFL.BFLY PT, R48, R15, 0x2, 0x1f ;  /* 0x0c401f000f307f89 */ /* 0x000e2200000e0000 */
[----:B------:R-:W-:Y:S01]  /*15490*/  MUFU.EX2 R36, R36 ;  /* 0x0000002400247308 */ /* 0x000fe20000000800 */
[----:B------:R-:W-:-:S04]  /*154a0*/  FADD.FTZ R68, -R68, R23 ;  /* 0x0000001744447221 */ /* 0x000fc80000010100 */
[----:B------:R-:W-:-:S03]  /*154b0*/  FMUL.FTZ R23, R68, UR41 ;  /* 0x0000002944177c20 */ /* 0x000fc60008410000 */
[----:B------:R-:W-:Y:S08]  /*154c0*/  MUFU.EX2 R132, R132 ;  /* 0x0000008400847308 */ /* 0x000ff00000000800 */
[----:B------:R-:W1:Y:S01]  /*154d0*/  MUFU.EX2 R23, R23 ;  /* 0x0000001700177308 */ /* 0x000e620000000800 */
[----:B0-----:R-:W-:-:S07]  /*154e0*/  FMNMX.FTZ R53, R15, R48, !PT ;  /* 0x000000300f357209 */ /* 0x001fce0007810000 */
[----:B------:R-:W-:Y:S01]  /*154f0*/  MUFU.EX2 R39, R39 ;  /* 0x0000002700277308 */ /* 0x000fe20000000800 */
[--C-:B------:R-:W-:Y:S01]  /*15500*/  FFMA.FTZ R48, R77, UR41, -R82.reuse ;  /* 0x000000294d307c23 */ /* 0x100fe20008010852 */
[----:B------:R-:W-:Y:S01]  /*15510*/  FFMA.FTZ R82, R85, UR41, -R82 ;  /* 0x0000002955527c23 */ /* 0x000fe20008010852 */
[----:B------:R-:W0:Y:S05]  /*15520*/  SHFL.BFLY PT, R56, R53, 0x1, 0x1f ;  /* 0x0c201f0035387f89 */ /* 0x000e2a00000e0000 */
[----:B------:R-:W-:Y:S01]  /*15530*/  MUFU.EX2 R134, R134 ;  /* 0x0000008600867308 */ /* 0x000fe20000000800 */
[-C--:B-1----:R-:W-:Y:S01]  /*15540*/  FMUL.FTZ R88, R88, R23.reuse ;  /* 0x0000001758587220 */ /* 0x082fe20000410000 */
        /* <DEDUP_REMOVED lines=17> */
[----:B0-----:R-:W-:-:S04]  /*15660*/  FMNMX.FTZ R15, R53, R56, !PT ;  /* 0x00000038350f7209 */ /* 0x001fc80007810000 */
[C---:B------:R-:W-:Y:S01]  /*15670*/  FSETP.NEU.FTZ.AND P2, PT, R15.reuse, -INF , PT ;  /* 0xff8000000f00780b */ /* 0x040fe20003f5d000 */
[----:B------:R-:W-:Y:S01]  /*15680*/  FMUL.FTZ R55, R15, UR41 ;  /* 0x000000290f377c20 */ /* 0x000fe20008410000 */
[----:B------:R-:W-:Y:S04]  /*15690*/  MUFU.EX2 R43, R43 ;  /* 0x0000002b002b7308 */ /* 0x000fe80000000800 */
[----:B------:R-:W-:-:S04]  /*156a0*/  FSEL R55, R55, RZ, P2 ;  /* 0x000000ff37377208 */ /* 0x000fc80001000000 */
[----:B------:R-:W-:Y:S01]  /*156b0*/  MUFU.EX2 R130, R130 ;  /* 0x0000008200827308 */ /* 0x000fe20000000800 */
[--C-:B------:R-:W-:Y:S01]  /*156c0*/  FFMA.FTZ R141, R41, UR41, -R55.reuse ;  /* 0x00000029298d7c23 */ /* 0x100fe20008010837 */
[----:B------:R-:W-:Y:S01]  /*156d0*/  FFMA.FTZ R41, R23, R4, R148 ;  /* 0x0000000417297223 */ /* 0x000fe20000010094 */
[--C-:B------:R-:W-:Y:S01]  /*156e0*/  FFMA.FTZ R145, R33, UR41, -R55.reuse ;  /* 0x0000002921917c23 */ /* 0x100fe20008010837 */
[--C-:B------:R-:W-:Y:S01]  /*156f0*/  FFMA.FTZ R33, R42, UR41, -R55.reuse ;  /* 0x000000292a217c23 */ /* 0x100fe20008010837 */
        /* <DEDUP_REMOVED lines=16> */
[--C-:B------:R-:W-:Y:S01]  /*15800*/  FFMA.FTZ R30, R38, UR41, -R55.reuse ;  /* 0x00000029261e7c23 */ /* 0x100fe20008010837 */
[----:B------:R-:W-:Y:S01]  /*15810*/  FADD.FTZ R5, R27, R42 ;  /* 0x0000002a1b057221 */ /* 0x000fe20000010000 */
[--C-:B------:R-:W-:Y:S01]  /*15820*/  FFMA.FTZ R34, R46, UR41, -R55.reuse ;  /* 0x000000292e227c23 */ /* 0x100fe20008010837 */
[----:B------:R-:W-:Y:S01]  /*15830*/  FMUL.FTZ R4, R4, UR41 ;  /* 0x0000002904047c20 */ /* 0x000fe20008410000 */
[----:B------:R-:W-:Y:S01]  /*15840*/  FFMA.FTZ R37, R50, UR41, -R55 ;  /* 0x0000002932257c23 */ /* 0x000fe20008010837 */
[----:B------:R-:W-:Y:S01]  /*15850*/  FADD.FTZ R41, R146, R5 ;  /* 0x0000000592297221 */ /* 0x000fe20000010000 */
[----:B------:R-:W-:Y:S01]  /*15860*/  MUFU.EX2 R151, R151 ;  /* 0x0000009700977308 */ /* 0x000fe20000000800 */
[--C-:B------:R-:W-:Y:S01]  /*15870*/  FFMA.FTZ R139, R52, UR41, -R55.reuse ;  /* 0x00000029348b7c23 */ /* 0x100fe20008010837 */
[----:B------:R-:W-:Y:S01]  /*15880*/  FFMA.FTZ R38, R54, UR41, -R55 ;  /* 0x0000002936267c23 */ /* 0x000fe20008010837 */
[----:B------:R-:W-:Y:S01]  /*15890*/  FADD.FTZ R41, R28, R41 ;  /* 0x000000291c297221 */ /* 0x000fe20000010000 */
[----:B------:R-:W-:Y:S01]  /*158a0*/  F2FP.F16.F32.PACK_AB R150, R25, R150 ;  /* 0x000000961996723e */ /* 0x000fe200000000ff */
[--C-:B------:R-:W-:Y:S01]  /*158b0*/  FFMA.FTZ R133, R57, UR41, -R55.reuse ;  /* 0x0000002939857c23 */ /* 0x100fe20008010837 */
[----:B------:R-:W-:Y:S01]  /*158c0*/  FFMA.FTZ R135, R60, UR41, -R55 ;  /* 0x000000293c877c23 */ /* 0x000fe20008010837 */
[----:B------:R-:W-:Y:S01]  /*158d0*/  FADD.FTZ R42, R140, R41 ;  /* 0x000000298c2a7221 */ /* 0x000fe20000010000 */
[----:B------:R-:W0:Y:S01]  /*158e0*/  MUFU.EX2 R5, R4 ;  /* 0x0000000400057308 */ /* 0x000e220000000800 */
[----:B------:R-:W-:Y:S01]  /*158f0*/  @!P1 IMAD R41, R154, 0x8, R2 ;  /* 0x000000089a299824 */ /* 0x000fe200078e0202 */
[----:B------:R-:W-:Y:S01]  /*15900*/  F2FP.F16.F32.PACK_AB R146, R28, R146 ;  /* 0x000000921c92723e */ /* 0x000fe200000000ff */
[----:B------:R-:W-:Y:S01]  /*15910*/  FADD.FTZ R45, R31, R42 ;  /* 0x0000002a1f2d7221 */ /* 0x000fe20000010000 */
[----:B------:R-:W-:Y:S01]  /*15920*/  FFMA.FTZ R129, R64, UR41, -R55 ;  /* 0x0000002940817c23 */ /* 0x000fe20008010837 */
[----:B------:R-:W-:-:S02]  /*15930*/  @!P1 VIADD R42, R41, 0x16860 ;  /* 0x00016860292a9836 */ /* 0x000fc40000000000 */
[----:B------:R-:W-:Y:S01]  /*15940*/  FFMA.FTZ R41, R58, UR41, -R55 ;  /* 0x000000293a297c23 */ /* 0x000fe20008010837 */
[----:B------:R-:W-:Y:S01]  /*15950*/  FADD.FTZ R45, R142, R45 ;  /* 0x0000002d8e2d7221 */ /* 0x000fe20000010000 */
[----:B------:R-:W1:Y:S01]  /*15960*/  MUFU.EX2 R26, R26 ;  /* 0x0000001a001a7308 */ /* 0x000e620000000800 */
[----:B------:R-:W-:Y:S01]  /*15970*/  F2FP.F16.F32.PACK_AB R144, R27, R144 ;  /* 0x000000901b90723e */ /* 0x000fe200000000ff */
[----:B------:R-:W-:Y:S01]  /*15980*/  FFMA.FTZ R131, R69, UR41, -R55 ;  /* 0x0000002945837c23 */ /* 0x000fe20008010837 */
[----:B------:R-:W-:Y:S01]  /*15990*/  FADD.FTZ R49, R32, R45 ;  /* 0x0000002d20317221 */ /* 0x000fe20000010000 */
[----:B------:R-:W-:Y:S01]  /*159a0*/  @!P1 PRMT R42, RZ, 0x654, R42 ;  /* 0x00000654ff2a9816 */ /* 0x000fe2000000002a */
[--C-:B------:R-:W-:Y:S01]  /*159b0*/  FFMA.FTZ R70, R70, UR41, -R55.reuse ;  /* 0x0000002946467c23 */ /* 0x100fe20008010837 */
[----:B------:R-:W-:Y:S01]  /*159c0*/  FFMA.FTZ R125, R72, UR41, -R55 ;  /* 0x00000029487d7c23 */ /* 0x000fe20008010837 */
[----:B------:R-:W-:Y:S01]  /*159d0*/  F2FP.F16.F32.PACK_AB R148, R20, R148 ;  /* 0x000000941494723e */ /* 0x000fe200000000ff */
[----:B------:R-:W3:Y:S01]  /*159e0*/  MUFU.EX2 R145, R145 ;  /* 0x0000009100917308 */ /* 0x000ee20000000800 */
[----:B0-----:R-:W-:Y:S01]  /*159f0*/  FFMA.FTZ R45, R5, R3, R149 ;  /* 0x00000003052d7223 */ /* 0x001fe20000010095 */
[----:B------:R0:W-:Y:S01]  /*15a00*/  @!P1 SYNCS.ARRIVE.TRANS64.RED.A1T0 RZ, [R42+URZ], RZ ;  /* 0x000000ff2aff99a7 */ /* 0x0001e2000810043f */
[--C-:B------:R-:W-:Y:S01]  /*15a10*/  FFMA.FTZ R3, R62, UR41, -R55.reuse ;  /* 0x000000293e037c23 */ /* 0x100fe20008010837 */
[----:B------:R-:W-:Y:S01]  /*15a20*/  FFMA.FTZ R74, R74, UR41, -R55 ;  /* 0x000000294a4a7c23 */ /* 0x000fe20008010837 */
[----:B------:R-:W-:Y:S01]  /*15a30*/  FADD.FTZ R4, R24, R45 ;  /* 0x0000002d18047221 */ /* 0x000fe20000010000 */
[--C-:B------:R-:W-:Y:S01]  /*15a40*/  FFMA.FTZ R76, R76, UR41, -R55.reuse ;  /* 0x000000294c4c7c23 */ /* 0x100fe20008010837 */
[----:B------:R-:W-:Y:S01]  /*15a50*/  FFMA.FTZ R78, R78, UR41, -R55 ;  /* 0x000000294e4e7c23 */ /* 0x000fe20008010837 */
[----:B------:R-:W4:Y:S01]  /*15a60*/  MUFU.EX2 R29, R29 ;  /* 0x0000001d001d7308 */ /* 0x000f220000000800 */
[----:B------:R-:W-:Y:S01]  /*15a70*/  FADD.FTZ R45, R151, R4 ;  /* 0x00000004972d7221 */ /* 0x000fe20000010000 */
[----:B0-----:R-:W-:Y:S01]  /*15a80*/  FADD.FTZ R42, R136, R49 ;  /* 0x00000031882a7221 */ /* 0x001fe20000010000 */
[--C-:B------:R-:W-:Y:S01]  /*15a90*/  FFMA.FTZ R80, R80, UR41, -R55.reuse ;  /* 0x0000002950507c23 */ /* 0x100fe20008010837 */
[----:B------:R-:W-:Y:S01]  /*15aa0*/  FFMA.FTZ R81, R81, UR41, -R55 ;  /* 0x0000002951517c23 */ /* 0x000fe20008010837 */
[----:B-1----:R-:W-:Y:S01]  /*15ab0*/  FADD.FTZ R4, R26, R45 ;  /* 0x0000002d1a047221 */ /* 0x002fe20000010000 */
[----:B------:R-:W-:Y:S01]  /*15ac0*/  FADD.FTZ R49, R35, R42 ;  /* 0x0000002a23317221 */ /* 0x000fe20000010000 */
[----:B------:R-:W-:Y:S01]  /*15ad0*/  FFMA.FTZ R42, R66, UR41, -R55 ;  /* 0x00000029422a7c23 */ /* 0x000fe20008010837 */
[----:B------:R-:W0:Y:S01]  /*15ae0*/  MUFU.EX2 R147, R147 ;  /* 0x0000009300937308 */ /* 0x000e220000000800 */
[----:B---3--:R-:W-:Y:S01]  /*15af0*/  FADD.FTZ R4, R145, R4 ;  /* 0x0000000491047221 */ /* 0x008fe20000010000 */
[----:B------:R-:W-:Y:S01]  /*15b00*/  FADD.FTZ R49, R138, R49 ;  /* 0x000000318a317221 */ /* 0x000fe20000010000 */
[--C-:B------:R-:W-:Y:S01]  /*15b10*/  FFMA.FTZ R84, R84, UR41, -R55.reuse ;  /* 0x0000002954547c23 */ /* 0x100fe20008010837 */
[----:B------:R-:W-:Y:S01]  /*15b20*/  FFMA.FTZ R55, R83, UR41, -R55 ;  /* 0x0000002953377c23 */ /* 0x000fe20008010837 */
[----:B------:R-:W-:Y:S01]  /*15b30*/  F2FP.F16.F32.PACK_AB R149, R24, R149 ;  /* 0x000000951895723e */ /* 0x000fe200000000ff */
[----:B------:R-:W-:Y:S01]  /*15b40*/  FADD.FTZ R49, R36, R49 ;  /* 0x0000003124317221 */ /* 0x000fe20000010000 */
[----:B--2---:R-:W-:Y:S01]  /*15b50*/  ISETP.GT.AND P2, PT, R0, R86, PT ;  /* 0x000000560000720c */ /* 0x004fe20003f44270 */
[----:B------:R-:W1:Y:S01]  /*15b60*/  MUFU.EX2 R30, R30 ;  /* 0x0000001e001e7308 */ /* 0x000e620000000800 */
[----:B----4-:R-:W-:Y:S01]  /*15b70*/  FADD.FTZ R4, R29, R4 ;  /* 0x000000041d047221 */ /* 0x010fe20000010000 */
        /* <DEDUP_REMOVED lines=20> */
[----:B------:R-:W-:Y:S01]  /*15cc0*/  FADD.FTZ R45, R43, R46 ;  /* 0x0000002e2b2d7221 */ /* 0x000fe20000010000 */
[-C--:B------:R-:W-:Y:S01]  /*15cd0*/  FMUL.FTZ R110, R110, R5.reuse ;  /* 0x000000056e6e7220 */ /* 0x080fe20000410000 */
[----:B------:R-:W1:Y:S01]  /*15ce0*/  MUFU.EX2 R143, R143 ;  /* 0x0000008f008f7308 */ /* 0x000e620000000800 */
[----:B--2---:R-:W-:Y:S01]  /*15cf0*/  FADD.FTZ R4, R141, R4 ;  /* 0x000000048d047221 */ /* 0x004fe20000010000 */
[----:B------:R-:W-:Y:S01]  /*15d00*/  FADD.FTZ R45, R130, R45 ;  /* 0x0000002d822d7221 */ /* 0x000fe20000010000 */
[-C--:B------:R-:W-:Y:S01]  /*15d10*/  FMUL.FTZ R111, R111, R5.reuse ;  /* 0x000000056f6f7220 */ /* 0x080fe20000410000 */
[-C--:B------:R-:W-:Y:S01]  /*15d20*/  FMUL.FTZ R114, R114, R5.reuse ;  /* 0x0000000572727220 */ /* 0x080fe20000410000 */
[-C--:B------:R-:W-:Y:S01]  /*15d30*/  FMUL.FTZ R115, R115, R5.reuse ;  /* 0x0000000573737220 */ /* 0x080fe20000410000 */
[-C--:B------:R-:W-:Y:S01]  /*15d40*/  FMUL.FTZ R118, R118, R5.reuse ;  /* 0x0000000576767220 */ /* 0x080fe20000410000 */
[----:B------:R-:W-:Y:S01]  /*15d50*/  FMUL.FTZ R119, R119, R5 ;  /* 0x0000000577777220 */ /* 0x000fe20000410000 */
[----:B------:R-:W2:Y:S01]  /*15d60*/  MUFU.EX2 R34, R34 ;  /* 0x0000002200227308 */ /* 0x000ea20000000800 */
[----:B0-----:R-:W-:Y:S01]  /*15d70*/  FADD.FTZ R4, R33, R4 ;  /* 0x0000000421047221 */ /* 0x001fe20000010000 */
[----:B------:R-:W-:Y:S01]  /*15d80*/  F2FP.F16.F32.PACK_AB R140, R31, R140 ;  /* 0x0000008c1f8c723e */ /* 0x000fe200000000ff */
[----:B------:R-:W-:Y:S01]  /*15d90*/  VIADD R0, R0, 0xffffffff ;  /* 0xffffffff00007836 */ /* 0x000fe20000000000 */
[----:B------:R-:W-:Y:S01]  /*15da0*/  F2FP.F16.F32.PACK_AB R136, R35, R136 ;  /* 0x000000882388723e */ /* 0x000fe200000000ff */
[----:B------:R-:W-:Y:S01]  /*15db0*/  IMAD.MOV.U32 R154, RZ, RZ, R16 ;  /* 0x000000ffff9a7224 */ /* 0x000fe200078e0010 */
[----:B------:R-:W-:Y:S01]  /*15dc0*/  F2FP.F16.F32.PACK_AB R138, R36, R138 ;  /* 0x0000008a248a723e */ /* 0x000fe200000000ff */
[----:B------:R-:W-:Y:S01]  /*15dd0*/  IMAD.MOV.U32 R23, RZ, RZ, R14 ;  /* 0x000000ffff177224 */ /* 0x000fe200078e000e */
[----:B------:R-:W0:Y:S01]  /*15de0*/  MUFU.EX2 R137, R137 ;  /* 0x0000008900897308 */ /* 0x000e220000000800 */
[----:B-1----:R-:W-:Y:S01]  /*15df0*/  FADD.FTZ R25, R143, R4 ;  /* 0x000000048f197221 */ /* 0x002fe20000010000 */
[----:B------:R-:W-:-:S02]  /*15e00*/  F2FP.F16.F32.PACK_AB R132, R39, R132 ;  /* 0x000000842784723e */ /* 0x000fc400000000ff */
[----:B------:R-:W-:Y:S02]  /*15e10*/  F2FP.F16.F32.PACK_AB R134, R40, R134 ;  /* 0x000000862886723e */ /* 0x000fe400000000ff */
[----:B------:R-:W-:Y:S02]  /*15e20*/  F2FP.F16.F32.PACK_AB R128, R43, R128 ;  /* 0x000000802b80723e */ /* 0x000fe400000000ff */
[----:B------:R-:W1:Y:S01]  /*15e30*/  MUFU.EX2 R44, R44 ;  /* 0x0000002c002c7308 */ /* 0x000e620000000800 */
[----:B--2---:R-:W-:Y:S01]  /*15e40*/  FADD.FTZ R4, R34, R25 ;  /* 0x0000001922047221 */ /* 0x004fe20000010000 */
[----:B------:R-:W-:Y:S02]  /*15e50*/  F2FP.F16.F32.PACK_AB R151, R26, R151 ;  /* 0x000000971a97723e */ /* 0x000fe400000000ff */
[----:B------:R-:W-:Y:S02]  /*15e60*/  F2FP.F16.F32.PACK_AB R145, R29, R145 ;  /* 0x000000911d91723e */ /* 0x000fe400000000ff */
[----:B------:R-:W-:-:S02]  /*15e70*/  F2FP.F16.F32.PACK_AB R147, R30, R147 ;  /* 0x000000931e93723e */ /* 0x000fc400000000ff */
[----:B------:R-:W2:Y:S01]  /*15e80*/  MUFU.EX2 R37, R37 ;  /* 0x0000002500257308 */ /* 0x000ea20000000800 */
[----:B0-----:R-:W-:Y:S01]  /*15e90*/  FADD.FTZ R4, R137, R4 ;  /* 0x0000000489047221 */ /* 0x001fe20000010000 */
[----:B------:R-:W-:Y:S02]  /*15ea0*/  F2FP.F16.F32.PACK_AB R141, R33, R141 ;  /* 0x0000008d218d723e */ /* 0x000fe400000000ff */
[----:B------:R-:W-:Y:S02]  /*15eb0*/  F2FP.F16.F32.PACK_AB R143, R34, R143 ;  /* 0x0000008f228f723e */ /* 0x000fe400000000ff */
[----:B------:R-:W-:Y:S02]  /*15ec0*/  MOV R5, R15 ;  /* 0x0000000f00057202 */ /* 0x000fe40000000f00 */
        /* <DEDUP_REMOVED lines=71> */
.L_x_11739:
[----:B------:R-:W-:Y:S05]  /*16340*/  WARPSYNC.ALL ;  /* 0x0000000000007948 */ /* 0x000fea0003800000 */
[----:B------:R-:W-:Y:S06]  /*16350*/  BAR.ARV 0x8, 0x1a0 ;  /* 0x0206800000007b1d */ /* 0x000fec0000002000 */
[----:B------:R-:W-:Y:S05]  /*16360*/  @!P0 BRA `(.L_x_11758) ;  /* 0x0000000000048947 */ /* 0x000fea0003800000 */
[----:B------:R-:W-:Y:S01]  /*16370*/  BPT.TRAP 0x1 ;  /* 0x000000040000795c */ /* 0x000fe20000300000 */
.L_x_11758:
[----:B------:R-:W-:Y:S01]  /*16380*/  IMAD R9, R16, 0x8, R2 ;  /* 0x0000000810097824 */ /* 0x000fe200078e0202 */
[----:B------:R-:W-:-:S04]  /*16390*/  SHF.L.U32 R0, R19, 0x1f, RZ ;  /* 0x0000001f13007819 */ /* 0x000fc800000006ff */
[----:B------:R0:W1:Y:S01]  /*163a0*/  SYNCS.PHASECHK.TRANS64.TRYWAIT P2, [R9+URZ+0x16850], R0 ;  /* 0x01685000090075a7 */ /* 0x000062000804017f */
[----:B------:R-:W-:Y:S05]  /*163b0*/  @!P0 BRA `(.L_x_11759) ;  /* 0x0000000000048947 */ /* 0x000fea0003800000 */
[----:B------:R-:W-:Y:S01]  /*163c0*/  BPT.TRAP 0x1 ;  /* 0x000000040000795c */ /* 0x000fe20000300000 */
.L_x_11759:
[----:B------:R-:W-:-:S05]  /*163d0*/  VIADD R2, R2, 0x400 ;  /* 0x0000040002027836 */ /* 0x000fca0000000000 */
[----:B------:R-:W-:-:S04]  /*163e0*/  SHF.R.U32.HI R2, RZ, 0x4, R2 ;  /* 0x00000004ff027819 */ /* 0x000fc80000011602 */
[----:B------:R-:W-:Y:S01]  /*163f0*/  LOP3.LUT R7, R2, 0x3fff, RZ, 0xc0, !PT ;  /* 0x00003fff02077812 */ /* 0x000fe200078ec0ff */
[----:B-1----:R-:W-:Y:S06]  /*16400*/  @P2 BRA `(.L_x_11760) ;  /* 0x0000000000082947 */ /* 0x002fec0003800000 */
[----:B------:R-:W1:Y:S02]  /*16410*/  SYNCS.PHASECHK.TRANS64.TRYWAIT P0, [R9+URZ+0x16850], R0 ;  /* 0x01685000090075a7 */ /* 0x000e64000800017f */
[----:B-1----:R-:W-:Y:S05]  /*16420*/  @!P0 BRA `(.L_x_11761) ;  /* 0x0000008400988947 */ /* 0x002fea0003800000 */
.L_x_11760:
[----:B------:R-:W-:Y:S01]  /*16430*/  IMAD R6, R16, 0x400, R7 ;  /* 0x0000040010067824 */ /* 0x000fe200078e0207 */
[----:B------:R-:W2:Y:S01]  /*16440*/  LDL.LU R8, [R1+0x34] ;  /* 0x0000340001087983 */ /* 0x000ea20000300800 */
[----:B------:R-:W-:Y:S01]  /*16450*/  IMAD.MOV.U32 R7, RZ, RZ, 0x40000040 ;  /* 0x40000040ff077424 */ /* 0x000fe200078e00ff */
[----:B------:R-:W-:Y:S05]  /*16460*/  WARPSYNC.ALL ;  /* 0x0000000000007948 */ /* 0x000fea0003800000 */
[C---:B------:R-:W-:Y:S01]  /*16470*/  R2UR UR6, R6.reuse ;  /* 0x00000000060672ca */ /* 0x040fe200000e0000 */
[----:B------:R-:W-:Y:S01]  /*16480*/  WARPGROUP.ARRIVE ;  /* 0x00000000000079c5 */ /* 0x000fe20000000000 */
[----:B------:R-:W-:Y:S01]  /*16490*/  R2UR UR7, R7 ;  /* 0x00000000070772ca */ /* 0x000fe200000e0000 */
[----:B------:R-:W-:Y:S01]  /*164a0*/  VIADD R10, R6, 0x80 ;  /* 0x00000080060a7836 */ /* 0x000fe20000000000 */
[----:B------:R-:W3:Y:S01]  /*164b0*/  SHFL.BFLY PT, R5, R4, 0x2, 0x1f ;  /* 0x0c401f0004057f89 */ /* 0x000ee200000e0000 */
[----:B------:R-:W-:Y:S01]  /*164c0*/  IMAD.MOV.U32 R11, RZ, RZ, 0x40000040 ;  /* 0x40000040ff0b7424 */ /* 0x000fe200078e00ff */
[----:B------:R-:W-:Y:S01]  /*164d0*/  CS2R R26, SRZ ;  /* 0x00000000001a7805 */ /* 0x000fe2000001ff00 */
[----:B------:R-:W-:Y:S01]  /*164e0*/  IMAD.MOV.U32 R7, RZ, RZ, 0x40000040 ;  /* 0x40000040ff077424 */ /* 0x000fe200078e00ff */
[----:B01----:R-:W0:Y:S01]  /*164f0*/  SHFL.BFLY PT, R0, R3, 0x2, 0x1f ;  /* 0x0c401f0003007f89 */ /* 0x003e2200000e0000 */
[----:B------:R-:W-:-:S02]  /*16500*/  VIADD R16, R16, 0x1 ;  /* 0x0000000110107836 */ /* 0x000fc40000000000 */
[----:B------:R-:W-:-:S03]  /*16510*/  IMAD.MOV.U32 R21, RZ, RZ, -0x800000 ;  /* 0xff800000ff157424 */ /* 0x000fc600078e00ff */
[----:B------:R-:W-:Y:S01]  /*16520*/  ISETP.NE.AND P2, PT, R16, 0x2, PT ;  /* 0x000000021000780c */ /* 0x000fe20003f45270 */
[----:B------:R-:W-:Y:S01]  /*16530*/  HGMMA.64x64x16.F32 R88, R148, gdesc[UR4].tnspB, R88, gsb0 ;  /* 0x40e0000494587df0 */ /* 0x000fe20008000858 */
[----:B------:R-:W-:Y:S01]  /*16540*/  R2UR UR6, R10 ;  /* 0x000000000a0672ca */ /* 0x000fe200000e0000 */
[----:B------:R-:W-:Y:S01]  /*16550*/  VIADD R10, R6, 0x100 ;  /* 0x00000100060a7836 */ /* 0x000fe20000000000 */
[----:B------:R-:W-:Y:S01]  /*16560*/  R2UR UR7, R11 ;  /* 0x000000000b0772ca */ /* 0x000fe200000e0000 */
[----:B------:R-:W-:Y:S01]  /*16570*/  IMAD.MOV.U32 R11, RZ, RZ, 0x40000040 ;  /* 0x40000040ff0b7424 */ /* 0x000fe200078e00ff */
[----:B------:R-:W-:Y:S01]  /*16580*/  SEL R16, R16, RZ, P2 ;  /* 0x000000ff10107207 */ /* 0x000fe20001000000 */
[----:B---3--:R-:W-:Y:S01]  /*16590*/  FADD.FTZ R5, R5, R4 ;  /* 0x0000000405057221 */ /* 0x008fe20000010000 */
[----:B0-----:R-:W-:Y:S01]  /*165a0*/  FADD.FTZ R2, R0, R3 ;  /* 0x0000000300027221 */ /* 0x001fe20000010000 */
[----:B------:R-:W-:-:S03]  /*165b0*/  IMAD.MOV.U32 R3, RZ, RZ, -0x800000 ;  /* 0xff800000ff037424 */ /* 0x000fc600078e00ff */
[----:B------:R-:W0:Y:S01]  /*165c0*/  SHFL.BFLY PT, R0, R5, 0x1, 0x1f ;  /* 0x0c201f0005007f89 */ /* 0x000e2200000e0000 */
[----:B------:R-:W-:Y:S02]  /*165d0*/  WARPGROUP.DEPBAR.LE gsb0, 0x0 ;  /* 0x00008000000079c5 */ /* 0x000fe40000010000 */
[----:B------:R-:W-:-:S06]  /*165e0*/  WARPGROUP.ARRIVE ;  /* 0x00000000000079c5 */ /* 0x000fcc0000000000 */
[----:B------:R-:W-:Y:S01]  /*165f0*/  HGMMA.64x64x16.F32 R88, R144, gdesc[UR4].tnspB, R88, gsb0 ;  /* 0x40e0000490587df0 */ /* 0x000fe20008000858 */
[----:B------:R-:W-:Y:S01]  /*16600*/  R2UR UR6, R10 ;  /* 0x000000000a0672ca */ /* 0x000fe200000e0000 */
[----:B------:R-:W-:Y:S01]  /*16610*/  VIADD R10, R6, 0x180 ;  /* 0x00000180060a7836 */ /* 0x000fe20000000000 */
[----:B------:R-:W-:Y:S01]  /*16620*/  R2UR UR7, R11 ;  /* 0x000000000b0772ca */ /* 0x000fe200000e0000 */
[----:B------:R-:W-:Y:S01]  /*16630*/  IMAD.MOV.U32 R11, RZ, RZ, 0x40000040 ;  /* 0x40000040ff0b7424 */ /* 0x000fe200078e00ff */
[----:B------:R-:W-:Y:S02]  /*16640*/  WARPGROUP.DEPBAR.LE gsb0, 0x0 ;  /* 0x00008000000079c5 */ /* 0x000fe40000010000 */
[----:B------:R-:W-:-:S09]  /*16650*/  WARPGROUP.ARRIVE ;  /* 0x00000000000079c5 */ /* 0x000fd20000000000 */
        /* <DEDUP_REMOVED lines=11> */
[----:B------:R-:W-:Y:S02]  /*16710*/  IMAD.MOV.U32 R11, RZ, RZ, 0x40000040 ;  /* 0x40000040ff0b7424 */ /* 0x000fe400078e00ff */
[----:B--2---:R-:W-:-:S05]  /*16720*/  VIADD R8, R8, 0x1 ;  /* 0x0000000108087836 */ /* 0x004fca0000000000 */
[----:B------:R-:W-:Y:S01]  /*16730*/  STL [R1+0x34], R8 ;  /* 0x0000340801007387 */ /* 0x000fe20000100800 */
[----:B------:R-:W-:Y:S02]  /*16740*/  WARPGROUP.DEPBAR.LE gsb0, 0x0 ;  /* 0x00008000000079c5 */ /* 0x000fe40000010000 */
[----:B------:R-:W-:-:S06]  /*16750*/  WARPGROUP.ARRIVE ;  /* 0x00000000000079c5 */ /* 0x000fcc0000000000 */
[----:B------:R-:W-:Y:S01]  /*16760*/  HGMMA.64x64x16.F32 R88, R132, gdesc[UR4].tnspB, R88, gsb0 ;  /* 0x40e0000484587df0 */ /* 0x000fe20008000858 */
[----:B------:R-:W-:Y:S01]  /*16770*/  R2UR UR6, R10 ;  /* 0x000000000a0672ca */ /* 0x000fe200000e0000 */
[C---:B------:R-:W-:Y:S01]  /*16780*/  VIADD R10, R6.reuse, 0x300 ;  /* 0x00000300060a7836 */ /* 0x040fe20000000000 */
[----:B------:R-:W-:Y:S01]  /*16790*/  R2UR UR7, R11 ;  /* 0x000000000b0772ca */ /* 0x000fe200000e0000 */
[----:B------:R-:W-:Y:S01]  /*167a0*/  IMAD.MOV.U32 R11, RZ, RZ, 0x40000040 ;  /* 0x40000040ff0b7424 */ /* 0x000fe200078e00ff */
[----:B------:R-:W-:Y:S01]  /*167b0*/  IADD3 R6, R6, 0x380, RZ ;  /* 0x0000038006067810 */ /* 0x000fe20007ffe0ff */
[----:B------:R-:W-:Y:S02]  /*167c0*/  WARPGROUP.DEPBAR.LE gsb0, 0x0 ;  /* 0x00008000000079c5 */ /* 0x000fe40000010000 */
[----:B------:R-:W-:-:S08]  /*167d0*/  WARPGROUP.ARRIVE ;  /* 0x00000000000079c5 */ /* 0x000fd00000000000 */
[----:B------:R-:W-:Y:S01]  /*167e0*/  HGMMA.64x64x16.F32 R88, R128, gdesc[UR4].tnspB, R88, gsb0 ;  /* 0x40e0000480587df0 */ /* 0x000fe20008000858 */
[----:B------:R-:W-:Y:S02]  /*167f0*/  R2UR UR6, R10 ;  /* 0x000000000a0672ca */ /* 0x000fe400000e0000 */
[----:B------:R-:W-:Y:S01]  /*16800*/  R2UR UR7, R11 ;  /* 0x000000000b0772ca */ /* 0x000fe200000e0000 */
[----:B------:R-:W-:Y:S02]  /*16810*/  WARPGROUP.DEPBAR.LE gsb0, 0x0 ;  /* 0x00008000000079c5 */ /* 0x000fe40000010000 */
[----:B------:R-:W-:-:S10]  /*16820*/  WARPGROUP.ARRIVE ;  /* 0x00000000000079c5 */ /* 0x000fd40000000000 */
[----:B------:R-:W-:Y:S01]  /*16830*/  HGMMA.64x64x16.F32 R88, R124, gdesc[UR4].tnspB, R88, gsb0 ;  /* 0x40e000047c587df0 */ /* 0x000fe20008000858 */
[----:B------:R-:W-:Y:S01]  /*16840*/  R2UR UR6, R6 ;  /* 0x00000000060672ca */ /* 0x000fe200000e0000 */
[----:B0-----:R-:W-:Y:S01]  /*16850*/  FADD.FTZ R6, R5, R0 ;  /* 0x0000000005067221 */ /* 0x001fe20000010000 */
[----:B------:R-:W-:Y:S01]  /*16860*/  R2UR UR7, R7 ;  /* 0x00000000070772ca */ /* 0x000fe200000e0000 */
[----:B------:R-:W-:Y:S01]  /*16870*/  IMAD.U32 R5, RZ, RZ, UR41 ;  /* 0x00000029ff057e24 */ /* 0x000fe2000f8e00ff */
[----:B------:R-:W0:Y:S02]  /*16880*/  SHFL.BFLY PT, R7, R2, 0x1, 0x1f ;  /* 0x0c201f0002077f89 */ /* 0x000e2400000e0000 */
[----:B------:R-:W-:-:S13]  /*16890*/  FSETP.NE.FTZ.AND P0, PT, R6, RZ, PT ;  /* 0x000000ff0600720b */ /* 0x000fda0003f15000 */
[----:B------:R-:W1:Y:S01]  /*168a0*/  @P0 MUFU.LG2 R0, R6 ;  /* 0x0000000600000308 */ /* 0x000e620000000c00 */
[----:B------:R-:W-:-:S07]  /*168b0*/  @P0 FMUL.FTZ R5, R5, 0.69314718246459960938 ;  /* 0x3f31721805050820 */ /* 0x000fce0000410000 */
[----:B------:R-:W-:Y:S01]  /*168c0*/  @P0 MUFU.RCP R26, R6 ;  /* 0x00000006001a0308 */ /* 0x000fe20000001000 */
[----:B0-----:R-:W-:Y:S01]  /*168d0*/  FADD.FTZ R7, R2, R7 ;  /* 0x0000000702077221 */ /* 0x001fe20000010000 */
[----:B------:R-:W-:-:S04]  /*168e0*/  SEL R2, RZ, 0x1, P2 ;  /* 0x00000001ff027807 */ /* 0x000fc80001000000 */
[----:B------:R-:W-:Y:S02]  /*168f0*/  FSETP.NE.FTZ.AND P3, PT, R7, RZ, PT ;  /* 0x000000ff0700720b */ /* 0x000fe40003f75000 */
[----:B------:R-:W-:Y:S01]  /*16900*/  LOP3.LUT R19, R19, R2, RZ, 0x3c, !PT ;  /* 0x0000000213137212 */ /* 0x000fe200078e3cff */
[----:B------:R-:W-:Y:S02]  /*16910*/  @!P1 VIADD R2, R9, 0x16860 ;  /* 0x0001686009029836 */ /* 0x000fe40000000000 */
[----:B-1----:R-:W-:Y:S01]  /*16920*/  @P0 FMUL.FTZ R0, R0, 0.69314718246459960938 ;  /* 0x3f31721800000820 */ /* 0x002fe20000410000 */
[----:B------:R-:W-:Y:S02]  /*16930*/  IMAD.U32 R9, RZ, RZ, UR41 ;  /* 0x00000029ff097e24 */ /* 0x000fe4000f8e00ff */
[----:B------:R-:W-:Y:S01]  /*16940*/  @!P1 PRMT R2, RZ, 0x654, R2 ;  /* 0x00000654ff029816 */ /* 0x000fe20000000002 */
[----:B------:R-:W-:Y:S01]  /*16950*/  @P0 FFMA.FTZ R21, R5, R14, R0 ;  /* 0x0000000e05150223 */ /* 0x000fe20000010000 */
[----:B------:R-:W-:-:S03]  /*16960*/  PLOP3.LUT P0, PT, PT, PT, PT, 0x8, 0x0 ;  /* 0x000000000000781c */ /* 0x000fc60003f0e170 */
[----:B------:R-:W0:Y:S01]  /*16970*/  @P3 MUFU.LG2 R4, R7 ;  /* 0x0000000700043308 */ /* 0x000e220000000c00 */
[----:B------:R-:W-:-:S07]  /*16980*/  @P3 FMUL.FTZ R9, R9, 0.69314718246459960938 ;  /* 0x3f31721809093820 */ /* 0x000fce0000410000 */
[----:B------:R-:W1:Y:S01]  /*16990*/  @P3 MUFU.RCP R27, R7 ;  /* 0x00000007001b3308 */ /* 0x000e620000001000 */
[----:B0-----:R-:W-:-:S04]  /*169a0*/  @P3 FMUL.FTZ R4, R4, 0.69314718246459960938 ;  /* 0x3f31721804043820 */ /* 0x001fc80000410000 */
[----:B------:R-:W-:Y:S01]  /*169b0*/  @P3 FFMA.FTZ R3, R9, R15, R4 ;  /* 0x0000000f09033223 */ /* 0x000fe20000010004 */
        /* <DEDUP_REMOVED lines=36> */
[----:B--2---:R-:W-:-:S07]  /*16c00*/  FMUL.FTZ R27, R119, R27 ;  /* 0x0000001b771b7220 */ /* 0x004fce0000410000 */
.L_x_11643:
[----:B------:R-:W-:Y:S05]  /*16c10*/  WARPSYNC.ALL ;  /* 0x0000000000007948 */ /* 0x000fea0003800000 */
[----:B------:R-:W1:Y:S08]  /*16c20*/  S2UR UR5, SR_CgaCtaId ;  /* 0x00000000000579c3 */ /* 0x000e700000008800 */
[----:B------:R-:W-:Y:S06]  /*16c30*/  BAR.SYNC.DEFER_BLOCKING 0x5, 0x1a0 ;  /* 0x0146800000007b1d */ /* 0x000fec0000010000 */
[----:B------:R-:W-:Y:S01]  /*16c40*/  UMOV UR4, 0x400 ;  /* 0x0000040000047882 */ /* 0x000fe20000000000 */
[----:B------:R-:W-:Y:S01]  /*16c50*/  BSSY B0, `(.L_x_11762) ;  /* 0x00001a0000007945 */ /* 0x000fe20003800000 */
[----:B------:R-:W2:Y:S01]  /*16c60*/  S2R R4, SR_TID.X ;  /* 0x0000000000047919 */ /* 0x000ea20000002100 */
[----:B-1----:R-:W-:-:S06]  /*16c70*/  ULEA UR4, UR5, UR4, 0x18 ;  /* 0x0000000405047291 */ /* 0x002fcc000f8ec03f */
[----:B------:R-:W-:-:S05]  /*16c80*/  IMAD.U32 R2, RZ, RZ, UR4 ;  /* 0x00000004ff027e24 */ /* 0x000fca000f8e00ff */
[----:B------:R-:W1:Y:S01]  /*16c90*/  LDS.128 R8, [R2+0x168d0] ;  /* 0x0168d00002087984 */ /* 0x000e620000000c00 */
[----:B--2---:R-:W-:-:S05]  /*16ca0*/  VIADD R39, R4, 0xffffff80 ;  /* 0xffffff8004277836 */ /* 0x004fca0000000000 */
[----:B------:R-:W-:-:S04]  /*16cb0*/  SHF.R.S32.HI R36, RZ, 0x1f, R39 ;  /* 0x0000001fff247819 */ /* 0x000fc80000011427 */
[----:B------:R-:W-:-:S04]  /*16cc0*/  LEA.HI R20, R36, R39, RZ, 0x3 ;  /* 0x0000002724147211 */ /* 0x000fc800078f18ff */
[----:B------:R-:W-:Y:S02]  /*16cd0*/  LOP3.LUT R0, R20, 0x1ffffff8, RZ, 0xc0, !PT ;  /* 0x1ffffff814007812 */ /* 0x000fe400078ec0ff */
[----:B------:R-:W-:-:S03]  /*16ce0*/  SHF.R.S32.HI R20, RZ, 0x3, R20 ;  /* 0x00000003ff147819 */ /* 0x000fc60000011414 */
[----:B------:R-:W-:-:S04]  /*16cf0*/  IMAD.IADD R0, R39, 0x1, -R0 ;  /* 0x0000000127007824 */ /* 0x000fc800078e0a00 */
[----:B------:R-:W-:Y:S01]  /*16d00*/  IMAD.SHL.U32 R0, R0, 0x8, RZ ;  /* 0x0000000800007824 */ /* 0x000fe200078e00ff */
[----:B-1----:R1:W-:Y:S04]  /*16d10*/  STL.64 [R1+0x10], R8 ;  /* 0x0000100801007387 */ /* 0x0023e80000100a00 */
[----:B------:R1:W-:Y:S01]  /*16d20*/  STL.64 [R1+0x18], R10 ;  /* 0x0000180a01007387 */ /* 0x0003e20000100a00 */
[----:B------:R-:W-:Y:S06]  /*16d30*/  BAR.ARV 0x4, 0x1a0 ;  /* 0x0106800000007b1d */ /* 0x000fec0000002000 */
[----:B------:R-:W-:Y:S05]  /*16d40*/  @P0 BRA `(.L_x_11763) ;  /* 0x0000001000000947 */ /* 0x000fea0003800000 */
[----:B------:R-:W2:Y:S01]  /*16d50*/  LDL R37, [R1+0x30] ;  /* 0x0000300001257983 */ /* 0x000ea20000100800 */
[----:B-1----:R-:W-:Y:S01]  /*16d60*/  VIADD R11, R4, 0xffffff80 ;  /* 0xffffff80040b7836 */ /* 0x002fe20000000000 */
[----:B------:R-:W-:Y:S01]  /*16d70*/  LEA.HI R4, R36, R39, RZ, 0x4 ;  /* 0x0000002724047211 */ /* 0x000fe200078f20ff */
[----:B------:R-:W1:Y:S03]  /*16d80*/  S2R R5, SR_SWINHI ;  /* 0x0000000000057919 */ /* 0x000e660000002f00 */
[----:B------:R-:W-:Y:S02]  /*16d90*/  SHF.R.S32.HI R9, RZ, 0x4, R4 ;  /* 0x00000004ff097819 */ /* 0x000fe40000011404 */
[----:B------:R-:W-:Y:S02]  /*16da0*/  SHF.R.S32.HI R10, RZ, 0x1f, R11 ;  /* 0x0000001fff0a7819 */ /* 0x000fe4000001140b */
[----:B------:R-:W-:-:S02]  /*16db0*/  LOP3.LUT R8, R4, 0x3fffff0, RZ, 0xc0, !PT ;  /* 0x03fffff004087812 */ /* 0x000fc400078ec0ff */
[----:B------:R-:W-:Y:S02]  /*16dc0*/  LEA.HI R10, R10, R11, RZ, 0x5 ;  /* 0x0000000b0a0a7211 */ /* 0x000fe400078f28ff */
[----:B------:R-:W-:Y:S01]  /*16dd0*/  LEA.HI R4, R4, R9, RZ, 0x1 ;  /* 0x0000000904047211 */ /* 0x000fe200078f08ff */
[----:B------:R-:W-:Y:S01]  /*16de0*/  IMAD.IADD R8, R39, 0x1, -R8 ;  /* 0x0000000127087824 */ /* 0x000fe200078e0a08 */
[----:B------:R-:W-:Y:S02]  /*16df0*/  SHF.R.S32.HI R10, RZ, 0x5, R10 ;  /* 0x00000005ff0a7819 */ /* 0x000fe4000001140a */
[----:B------:R-:W-:-:S03]  /*16e00*/  LOP3.LUT R4, R4, 0x1ffffffe, RZ, 0xc0, !PT ;  /* 0x1ffffffe04047812 */ /* 0x000fc600078ec0ff */
[----:B------:R-:W-:Y:S02]  /*16e10*/  IMAD R11, R10, 0x10, R8 ;  /* 0x000000100a0b7824 */ /* 0x000fe400078e0208 */
[----:B------:R-:W-:-:S05]  /*16e20*/  IMAD.IADD R4, R9, 0x1, -R4 ;  /* 0x0000000109047824 */ /* 0x000fca00078e0a04 */
[----:B------:R-:W-:Y:S02]  /*16e30*/  LEA R4, R11, R4, 0x3 ;  /* 0x000000040b047211 */ /* 0x000fe400078e18ff */
[----:B------:R-:W-:Y:S02]  /*16e40*/  MOV R12, R2 ;  /* 0x00000002000c7202 */ /* 0x000fe40000000f00 */
[----:B-1----:R-:W-:Y:S01]  /*16e50*/  MOV R13, R5 ;  /* 0x00000005000d7202 */ /* 0x002fe20000000f00 */
[----:B------:R-:W-:-:S04]  /*16e60*/  IMAD.SHL.U32 R5, R4, 0x8, RZ ;  /* 0x0000000804057824 */ /* 0x000fc800078e00ff */
[----:B------:R-:W-:-:S03]  /*16e70*/  IMAD.WIDE R4, R5, 0x2, R12 ;  /* 0x0000000205047825 */ /* 0x000fc600078e020c */
[C---:B------:R-:W-:Y:S02]  /*16e80*/  LOP3.LUT R9, R4.reuse, 0x380, RZ, 0xc0, !PT ;  /* 0x0000038004097812 */ /* 0x040fe400078ec0ff */
[C---:B------:R-:W-:Y:S02]  /*16e90*/  IADD3 R11, P1, R4.reuse, 0x40, RZ ;  /* 0x00000040040b7810 */ /* 0x040fe40007f3e0ff */
[C---:B-----5:R-:W-:Y:S02]  /*16ea0*/  IADD3 R23, P0, R4.reuse, 0x60, RZ ;  /* 0x0000006004177810 */ /* 0x060fe40007f1e0ff */
[----:B------:R-:W-:Y:S01]  /*16eb0*/  SHF.R.U64 R9, R9, 0x3, RZ ;  /* 0x0000000309097819 */ /* 0x000fe200000012ff */
[----:B------:R-:W-:Y:S05]  /*16ec0*/  WARPSYNC.ALL ;  /* 0x0000000000007948 */ /* 0x000fea0003800000 */
[----:B------:R-:W-:Y:S01]  /*16ed0*/  IADD3 R15, P2, R4, 0x20, RZ ;  /* 0x00000020040f7810 */ /* 0x000fe20007f5e0ff */
[----:B------:R-:W-:Y:S01]  /*16ee0*/  ULDC.64 UR4, c[0x0][0xbd8] ;  /* 0x0002f60000047ab9 */ /* 0x000fe20000000a00 */
[----:B------:R-:W-:-:S02]  /*16ef0*/  LOP3.LUT R10, R11, 0x380, RZ, 0xc0, !PT ;  /* 0x000003800b0a7812 */ /* 0x000fc400078ec0ff */
[----:B------:R-:W-:Y:S01]  /*16f00*/  LOP3.LUT R4, R9, R4, RZ, 0x3c, !PT ;  /* 0x0000000409047212 */ /* 0x000fe200078e3cff */
[--C-:B------:R-:W-:Y:S01]  /*16f10*/  IMAD.X R9, RZ, RZ, R5.reuse, P0 ;  /* 0x000000ffff097224 */ /* 0x100fe200000e0605 */
[----:B------:R-:W-:Y:S02]  /*16f20*/  ISETP.NE.U32.AND P0, PT, RZ, UR4, PT ;  /* 0x00000004ff007c0c */ /* 0x000fe4000bf05070 */
[----:B------:R-:W-:Y:S02]  /*16f30*/  SHF.R.U64 R10, R10, 0x3, RZ ;  /* 0x000000030a0a7819 */ /* 0x000fe400000012ff */
[----:B------:R-:W-:Y:S01]  /*16f40*/  ISETP.NE.AND.EX P0, PT, RZ, UR5, PT, P0 ;  /* 0x00000005ff007c0c */ /* 0x000fe2000bf05300 */
[----:B------:R-:W-:Y:S01]  /*16f50*/  ULDC.64 UR4, c[0x0][0xbe0] ;  /* 0x0002f80000047ab9 */ /* 0x000fe20000000a00 */
[----:B------:R-:W-:Y:S01]  /*16f60*/  LOP3.LUT R10, R10, R11, RZ, 0x3c, !PT ;  /* 0x0000000b0a0a7212 */ /* 0x000fe200078e3cff */
[----:B------:R-:W-:Y:S01]  /*16f70*/  IMAD.X R11, RZ, RZ, R5, P1 ;  /* 0x000000ffff0b7224 */ /* 0x000fe200008e0605 */
[----:B0-----:R-:W-:-:S02]  /*16f80*/  LOP3.LUT R14, R15, 0x380, RZ, 0xc0, !PT ;  /* 0x000003800f0e7812 */ /* 0x001fc400078ec0ff */
[----:B------:R-:W-:Y:S02]  /*16f90*/  ISETP.NE.U32.AND P1, PT, RZ, UR4, PT ;  /* 0x00000004ff007c0c */ /* 0x000fe4000bf25070 */
[----:B------:R-:W-:Y:S02]  /*16fa0*/  LOP3.LUT R8, R23, 0x380, RZ, 0xc0, !PT ;  /* 0x0000038017087812 */ /* 0x000fe400078ec0ff */
[----:B------:R-:W-:Y:S02]  /*16fb0*/  SHF.R.U64 R14, R14, 0x3, RZ ;  /* 0x000000030e0e7819 */ /* 0x000fe400000012ff */
[----:B------:R-:W-:Y:S02]  /*16fc0*/  ISETP.NE.AND.EX P1, PT, RZ, UR5, PT, P1 ;  /* 0x00000005ff007c0c */ /* 0x000fe4000bf25310 */
[----:B------:R-:W-:Y:S02]  /*16fd0*/  SHF.R.U64 R8, R8, 0x3, RZ ;  /* 0x0000000308087819 */ /* 0x000fe400000012ff */
[----:B------:R-:W-:Y:S01]  /*16fe0*/  LOP3.LUT R14, R14, R15, RZ, 0x3c, !PT ;  /* 0x0000000f0e0e7212 */ /* 0x000fe200078e3cff */
[----:B------:R-:W-:Y:S01]  /*16ff0*/  IMAD.X R15, RZ, RZ, R5, P2 ;  /* 0x000000ffff0f7224 */ /* 0x000fe200010e0605 */
[----:B------:R-:W-:-:S02]  /*17000*/  MOV R34, R4 ;  /* 0x0000000400227202 */ /* 0x000fc40000000f00 */
[----:B------:R-:W-:Y:S02]  /*17010*/  LOP3.LUT R8, R8, R23, RZ, 0x3c, !PT ;  /* 0x0000001708087212 */ /* 0x000fe400078e3cff */
[----:B------:R-:W-:Y:S02]  /*17020*/  F2FP.F16.F32.PACK_AB R4, R89, R28 ;  /* 0x0000001c5904723e */ /* 0x000fe400000000ff */
[----:B------:R-:W-:Y:S02]  /*17030*/  F2FP.F16.F32.PACK_AB R5, R91, R90 ;  /* 0x0000005a5b05723e */ /* 0x000fe400000000ff */
[----:B------:R-:W-:Y:S02]  /*17040*/  F2FP.F16.F32.PACK_AB R6, R6, R29 ;  /* 0x0000001d0606723e */ /* 0x000fe400000000ff */
[----:B------:R-:W-:Y:S01]  /*17050*/  F2FP.F16.F32.PACK_AB R7, R7, R94 ;  /* 0x0000005e0707723e */ /* 0x000fe200000000ff */
[----:B------:R-:W-:Y:S01]  /*17060*/  BAR.SYNC.DEFER_BLOCKING 0x1, 0x180 ;  /* 0x0046000000007b1d */ /* 0x000fe20000010000 */
[----:B------:R-:W-:-:S02]  /*17070*/  MOV R23, R8 ;  /* 0x0000000800177202 */ /* 0x000fc40000000f00 */
[----:B------:R-:W-:Y:S02]  /*17080*/  MOV R30, R10 ;  /* 0x0000000a001e7202 */ /* 0x000fe40000000f00 */
[----:B------:R-:W-:-:S03]  /*17090*/  MOV R32, R14 ;  /* 0x0000000e00207202 */ /* 0x000fc60000000f00 */
[----:B------:R-:W2:Y:S01]  /*170a0*/  LDC.64 R28, c[0x0][0xbd8] ;  /* 0x0002f600ff1c7b82 */ /* 0x000ea20000000a00 */
[----:B------:R-:W-:Y:S02]  /*170b0*/  F2FP.F16.F32.PACK_AB R8, R97, R96 ;  /* 0x000000606108723e */ /* 0x000fe400000000ff */
[----:B------:R-:W-:Y:S02]  /*170c0*/  F2FP.F16.F32.PACK_AB R9, R99, R98 ;  /* 0x000000626309723e */ /* 0x000fe400000000ff */
[----:B------:R-:W-:Y:S02]  /*170d0*/  F2FP.F16.F32.PACK_AB R10, R101, R100 ;  /* 0x00000064650a723e */ /* 0x000fe400000000ff */
[----:B------:R-:W-:Y:S01]  /*170e0*/  F2FP.F16.F32.PACK_AB R11, R103, R102 ;  /* 0x00000066670b723e */ /* 0x000fe200000000ff */
[----:B------:R-:W0:Y:S01]  /*170f0*/  @P1 LDC.64 R14, c[0x0][0xbe0] ;  /* 0x0002f800ff0e1b82 */ /* 0x000e220000000a00 */
[----:B------:R-:W-:Y:S02]  /*17100*/  F2FP.F16.F32.PACK_AB R24, R24, R33 ;  /* 0x000000211818723e */ /* 0x000fe400000000ff */
[----:B------:R-:W-:-:S02]  /*17110*/  F2FP.F16.F32.PACK_AB R25, R25, R114 ;  /* 0x000000721919723e */ /* 0x000fc400000000ff */
[----:B------:R-:W-:Y:S02]  /*17120*/  F2FP.F16.F32.PACK_AB R26, R26, R31 ;  /* 0x0000001f1a1a723e */ /* 0x000fe400000000ff */
[----:B------:R-:W-:Y:S01]  /*17130*/  F2FP.F16.F32.PACK_AB R27, R27, R118 ;  /* 0x000000761b1b723e */ /* 0x000fe200000000ff */
[----:B------:R1:W-:Y:S01]  /*17140*/  STSM.16.M88.4 [R34], R4 ;  /* 0x0000000422007844 */ /* 0x0003e20000000200 */
[----:B------:R-:W-:-:S03]  /*17150*/  LEA.HI R36, R36, R39, RZ, 0x7 ;  /* 0x0000002724247211 */ /* 0x000fc600078f38ff */
[----:B------:R3:W-:Y:S01]  /*17160*/  STSM.16.M88.4 [R32], R8 ;  /* 0x0000000820007844 */ /* 0x0007e20000000200 */
[----:B------:R-:W-:Y:S02]  /*17170*/  LOP3.LUT R31, R36, 0xffffff80, RZ, 0xc0, !PT ;  /* 0xffffff80241f7812 */ /* 0x000fe400078ec0ff */
[----:B-1----:R-:W-:Y:S02]  /*17180*/  F2FP.F16.F32.PACK_AB R4, R105, R104 ;  /* 0x000000686904723e */ /* 0x002fe400000000ff */
[----:B------:R-:W-:Y:S02]  /*17190*/  F2FP.F16.F32.PACK_AB R5, R107, R106 ;  /* 0x0000006a6b05723e */ /* 0x000fe400000000ff */
[----:B------:R-:W-:Y:S02]  /*171a0*/  F2FP.F16.F32.PACK_AB R6, R109, R108 ;  /* 0x0000006c6d06723e */ /* 0x000fe400000000ff */
[----:B------:R-:W-:-:S05]  /*171b0*/  F2FP.F16.F32.PACK_AB R7, R111, R110 ;  /* 0x0000006e6f07723e */ /* 0x000fca00000000ff */
[----:B------:R1:W-:Y:S04]  /*171c0*/  STSM.16.M88.4 [R30], R4 ;  /* 0x000000041e007844 */ /* 0x0003e80000000200 */
[----:B------:R4:W-:Y:S01]  /*171d0*/  STSM.16.M88.4 [R23], R24 ;  /* 0x0000001817007844 */ /* 0x0009e20000000200 */
[----:B------:R-:W-:-:S05]  /*171e0*/  IMAD.IADD R31, R39, 0x1, -R31 ;  /* 0x00000001271f7824 */ /* 0x000fca00078e0a1f */
[----:B---3--:R-:W-:Y:S01]  /*171f0*/  SHF.R.S32.HI R8, RZ, 0x1f, R31 ;  /* 0x0000001fff087819 */ /* 0x008fe2000001141f */
[----:B------:R-:W-:Y:S01]  /*17200*/  ULDC UR4, c[0x0][0xa88] ;  /* 0x0002a20000047ab9 */ /* 0x000fe20000000800 */
[----:B------:R-:W-:Y:S02]  /*17210*/  IMAD.MOV.U32 R35, RZ, RZ, RZ ;  /* 0x000000ffff237224 */ /* 0x000fe400078e00ff */
[----:B-1----:R-:W-:Y:S01]  /*17220*/  LEA.HI R4, R8, R31, RZ, 0x2 ;  /* 0x0000001f08047211 */ /* 0x002fe200078f10ff */
[----:B----4-:R-:W-:-:S03]  /*17230*/  IMAD.U32 R23, RZ, RZ, UR4 ;  /* 0x00000004ff177e24 */ /* 0x010fc6000f8e00ff */
[--C-:B------:R-:W-:Y:S02]  /*17240*/  SHF.R.S32.HI R7, RZ, 0x2, R4.reuse ;  /* 0x00000002ff077819 */ /* 0x100fe40000011404 */
[----:B------:R-:W-:Y:S01]  /*17250*/  SHF.R.S32.HI R10, RZ, 0x1f, R4 ;  /* 0x0000001fff0a7819 */ /* 0x000fe20000011404 */
[C---:B--2---:R-:W-:Y:S01]  /*17260*/  IMAD.WIDE R28, R37.reuse, 0x4, R28 ;  /* 0x00000004251c7825 */ /* 0x044fe200078e021c */
[----:B------:R-:W-:Y:S03]  /*17270*/  BAR.SYNC.DEFER_BLOCKING 0x1, 0x180 ;  /* 0x0046000000007b1d */ /* 0x000fe60000010000 */
[----:B0-----:R-:W-:-:S03]  /*17280*/  @P1 IMAD.WIDE R4, R37, 0x4, R14 ;  /* 0x0000000425041825 */ /* 0x001fc600078e020e */
[----:B------:R0:W5:Y:S04]  /*17290*/  @P0 LDG.E R35, desc[UR38][R28.64] ;  /* 0x000000261c230981 */ /* 0x000168000c1e1900 */
[----:B------:R0:W5:Y:S01]  /*172a0*/  @P1 LDG.E R23, desc[UR38][R4.64] ;  /* 0x0000002604171981 */ /* 0x000162000c1e1900 */
[----:B------:R-:W-:Y:S02]  /*172b0*/  SHF.R.S32.HI R6, RZ, 0x7, R36 ;  /* 0x00000007ff067819 */ /* 0x000fe40000011424 */
[----:B------:R-:W-:Y:S01]  /*172c0*/  LEA.HI R10, R10, R7, RZ, 0x3 ;  /* 0x000000070a0a7211 */ /* 0x000fe200078f18ff */
[----:B------:R-:W-:Y:S06]  /*172d0*/  @P1 BRA `(.L_x_11764) ;  /* 0x0000000000101947 */ /* 0x000fec0003800000 */
[----:B------:R-:W-:Y:S05]  /*172e0*/  @!P0 BRA `(.L_x_11764) ;  /* 0x00000000000c8947 */ /* 0x000fea0003800000 */
[----:B0-----:R-:W2:Y:S04]  /*172f0*/  LDG.E R4, desc[UR38][R28.64] ;  /* 0x000000261c047981 */ /* 0x001ea8000c1e1900 */
[----:B-----5:R-:W2:Y:S02]  /*17300*/  LDG.E R23, desc[UR38][R28.64+0x4] ;  /* 0x000004261c177981 */ /* 0x020ea4000c1e1900 */
[----:B--2---:R-:W-:-:S07]  /*17310*/  IMAD.IADD R23, R23, 0x1, -R4 ;  /* 0x0000000117177824 */ /* 0x004fce00078e0a04 */
.L_x_11764:
[----:B------:R-:W2:Y:S01]  /*17320*/  LDL.LU R40, [R1+0x2c] ;  /* 0x00002c0001287983 */ /* 0x000ea20000300800 */
[----:B0-----:R-:W-:Y:S01]  /*17330*/  IMAD.HI R5, R6, 0x55555556, RZ ;  /* 0x5555555606057827 */ /* 0x001fe200078e02ff */
[----:B------:R-:W-:Y:S01]  /*17340*/  LOP3.LUT R10, R10, 0xfffffff8, RZ, 0xc0, !PT ;  /* 0xfffffff80a0a7812 */ /* 0x000fe200078ec0ff */
[----:B------:R-:W-:Y:S01]  /*17350*/  ULDC.64 UR4, c[0x0][0xb70] ;  /* 0x0002dc0000047ab9 */ /* 0x000fe20000000a00 */
[----:B------:R-:W3:Y:S01]  /*17360*/  LDL.LU R39, [R1+0x38] ;  /* 0x0000380001277983 */ /* 0x000ee20000300800 */
[----:B------:R-:W-:Y:S01]  /*17370*/  LEA.HI R8, R8, R31, RZ, 0x5 ;  /* 0x0000001f08087211 */ /* 0x000fe200078f28ff */
[--C-:B-----5:R-:W-:Y:S01]  /*17380*/  IMAD.MOV.U32 R28, RZ, RZ, R35.reuse ;  /* 0x000000ffff1c7224 */ /* 0x120fe200078e0023 */
[----:B------:R-:W-:Y:S01]  /*17390*/  LEA.HI R9, R5, R5, RZ, 0x1 ;  /* 0x0000000505097211 */ /* 0x000fe200078f08ff */
[----:B------:R-:W-:Y:S01]  /*173a0*/  IMAD.IADD R11, R7, 0x1, -R10 ;  /* 0x00000001070b7824 */ /* 0x000fe200078e0a0a */
[----:B------:R-:W-:Y:S02]  /*173b0*/  SHF.R.S32.HI R29, RZ, 0x1f, R35 ;  /* 0x0000001fff1d7819 */ /* 0x000fe40000011423 */
[----:B------:R-:W-:Y:S01]  /*173c0*/  SHF.R.S32.HI R8, RZ, 0x5, R8 ;  /* 0x00000005ff087819 */ /* 0x000fe20000011408 */
[----:B------:R-:W-:Y:S01]  /*173d0*/  IMAD R9, R9, -0x3, R6 ;  /* 0xfffffffd09097824 */ /* 0x000fe200078e0206 */
[----:B------:R-:W-:-:S02]  /*173e0*/  SHF.R.S32.HI R6, RZ, 0x1f, R37 ;  /* 0x0000001fff067819 */ /* 0x000fc40000011425 */
[----:B------:R-:W-:Y:S01]  /*173f0*/  SEL R37, R37, RZ, !P0 ;  /* 0x000000ff25257207 */ /* 0x000fe20004000000 */
[----:B------:R-:W-:Y:S01]  /*17400*/  IMAD R8, R8, 0x10, R11 ;  /* 0x0000001008087824 */ /* 0x000fe200078e020b */
[----:B------:R-:W-:Y:S02]  /*17410*/  SEL R38, R6, RZ, !P0 ;  /* 0x000000ff06267207 */ /* 0x000fe40004000000 */
[----:B------:R-:W-:Y:S01]  /*17420*/  LOP3.LUT P0, RZ, R31, 0x3, RZ, 0xc0, !PT ;  /* 0x000000031fff7812 */ /* 0x000fe2000780c0ff */
[----:B------:R-:W-:Y:S01]  /*17430*/  IMAD R8, R9, 0x40, R8 ;  /* 0x0000004009087824 */ /* 0x000fe200078e0208 */
[--C-:B------:R-:W-:Y:S01]  /*17440*/  SHF.R.S32.HI R31, RZ, 0x1f, R0.reuse ;  /* 0x0000001fff1f7819 */ /* 0x100fe20000011400 */
[----:B------:R-:W-:Y:S01]  /*17450*/  IMAD.MOV.U32 R30, RZ, RZ, R0 ;  /* 0x000000ffff1e7224 */ /* 0x000fe200078e0000 */
[----:B------:R-:W-:Y:S01]  /*17460*/  BSSY B1, `(.L_x_11765) ;  /* 0x000005f000017945 */ /* 0x000fe20003800000 */
[----:B--2---:R-:W-:Y:S01]  /*17470*/  SHF.R.S32.HI R36, RZ, 0x1f, R40 ;  /* 0x0000001fff247819 */ /* 0x004fe20000011428 */
[----:B---3--:R-:W-:-:S04]  /*17480*/  IMAD R10, R39, 0xc0, R8 ;  /* 0x000000c0270a7824 */ /* 0x008fc800078e0208 */
[----:B------:R-:W-:Y:S01]  /*17490*/  IMAD R4, R36, UR4, RZ ;  /* 0x0000000424047c24 */ /* 0x000fe2000f8e02ff */
[----:B------:R-:W-:-:S03]  /*174a0*/  SHF.R.S32.HI R9, RZ, 0x1f, R10 ;  /* 0x0000001fff097819 */ /* 0x000fc6000001140a */
[C---:B------:R-:W-:Y:S02]  /*174b0*/  IMAD R7, R40.reuse, UR5, R4 ;  /* 0x0000000528077c24 */ /* 0x040fe4000f8e0204 */
[----:B------:R-:W-:Y:S01]  /*174c0*/  IMAD.WIDE.U32 R4, R40, UR4, R28 ;  /* 0x0000000428047c25 */ /* 0x000fe2000f8e001c */
[----:B------:R-:W-:-:S03]  /*174d0*/  ULDC.64 UR4, c[0x0][0xb78] ;  /* 0x0002de0000047ab9 */ /* 0x000fc60000000a00 */
[----:B------:R-:W-:Y:S02]  /*174e0*/  IMAD.IADD R5, R5, 0x1, R7 ;  /* 0x0000000105057824 */ /* 0x000fe400078e0207 */
[----:B------:R-:W-:Y:S02]  /*174f0*/  IMAD R6, R38, UR4, RZ ;  /* 0x0000000426067c24 */ /* 0x000fe4000f8e02ff */
[----:B------:R-:W-:-:S04]  /*17500*/  IMAD.WIDE.U32 R4, R37, UR4, R4 ;  /* 0x0000000425047c25 */ /* 0x000fc8000f8e0004 */
[----:B------:R-:W-:Y:S01]  /*17510*/  IMAD R8, R37, UR5, R6 ;  /* 0x0000000525087c24 */ /* 0x000fe2000f8e0206 */
[----:B------:R-:W-:Y:S01]  /*17520*/  IADD3 R6, P1, R10, R4, RZ ;  /* 0x000000040a067210 */ /* 0x000fe20007f3e0ff */
[----:B------:R-:W-:Y:S01]  /*17530*/  IMAD R7, R20, 0x40, R0 ;  /* 0x0000004014077824 */ /* 0x000fe200078e0200 */
[----:B------:R-:W-:Y:S01]  /*17540*/  ULDC.64 UR4, c[0x0][0xb40] ;  /* 0x0002d00000047ab9 */ /* 0x000fe20000000a00 */
[----:B------:R-:W-:Y:S01]  /*17550*/  VIADD R4, R10, 0x8 ;  /* 0x000000080a047836 */ /* 0x000fe20000000000 */
[----:B------:R-:W-:Y:S01]  /*17560*/  IADD3.X R9, R9, R5, R8, P1, !PT ;  /* 0x0000000509097210 */ /* 0x000fe20000ffe408 */
[----:B------:R-:W-:Y:S01]  /*17570*/  IMAD.WIDE R12, R7, 0x2, R12 ;  /* 0x00000002070c7825 */ /* 0x000fe200078e020c */
[----:B------:R-:W-:Y:S02]  /*17580*/  LEA R32, P2, R6, UR4, 0x2 ;  /* 0x0000000406207c11 */ /* 0x000fe4000f8410ff */
[----:B------:R-:W-:Y:S02]  /*17590*/  ISETP.GE.OR P1, PT, R10, R23, P0 ;  /* 0x000000170a00720c */ /* 0x000fe40000726670 */
[----:B------:R-:W-:Y:S01]  /*175a0*/  LEA.HI.X R33, R6, UR5, R9, 0x2, P2 ;  /* 0x0000000506217c11 */ /* 0x000fe200090f1409 */
[----:B------:R-:W-:Y:S01]  /*175b0*/  ULDC.64 UR4, c[0x0][0xaa0] ;  /* 0x0002a80000047ab9 */ /* 0x000fe20000000a00 */
[----:B------:R-:W-:-:S02]  /*175c0*/  IADD3 R27, P2, R12, 0x1800, RZ ;  /* 0x000018000c1b7810 */ /* 0x000fc40007f5e0ff */
[C---:B------:R-:W-:Y:S02]  /*175d0*/  IADD3 R11, P3, R12.reuse, 0x3000, RZ ;  /* 0x000030000c0b7810 */ /* 0x040fe40007f7e0ff */
[----:B------:R-:W-:Y:S01]  /*175e0*/  IADD3 R7, P4, R12, 0x4800, RZ ;  /* 0x000048000c077810 */ /* 0x000fe20007f9e0ff */
[--C-:B------:R-:W-:Y:S01]  /*175f0*/  IMAD.X R5, RZ, RZ, R13.reuse, P2 ;  /* 0x000000ffff057224 */ /* 0x100fe200010e060d */
[----:B------:R-:W-:Y:S02]  /*17600*/  ISETP.GE.OR P0, PT, R4, R23, P0 ;  /* 0x000000170400720c */ /* 0x000fe40000706670 */
[----:B------:R-:W-:Y:S01]  /*17610*/  LOP3.LUT R25, R12, 0x380, RZ, 0xc0, !PT ;  /* 0x000003800c197812 */ /* 0x000fe200078ec0ff */
[----:B------:R-:W-:Y:S01]  /*17620*/  IMAD.X R15, RZ, RZ, R13, P4 ;  /* 0x000000ffff0f7224 */ /* 0x000fe200020e060d */
[----:B------:R-:W-:Y:S01]  /*17630*/  LOP3.LUT R4, R27, 0x380, RZ, 0xc0, !PT ;  /* 0x000003801b047812 */ /* 0x000fe200078ec0ff */
[----:B------:R-:W-:Y:S01]  /*17640*/  @!P1 STG.E desc[UR38][R32.64], R21 ;  /* 0x0000001520009986 */ /* 0x000fe2000c101926 */
[----:B------:R-:W-:-:S02]  /*17650*/  LOP3.LUT R8, R11, 0x380, RZ, 0xc0, !PT ;  /* 0x000003800b087812 */ /* 0x000fc400078ec0ff */
[----:B------:R-:W-:Y:S02]  /*17660*/  LOP3.LUT R6, R7, 0x380, RZ, 0xc0, !PT ;  /* 0x0000038007067812 */ /* 0x000fe400078ec0ff */
[----:B------:R-:W-:Y:S02]  /*17670*/  SHF.R.U64 R25, R25, 0x3, RZ ;  /* 0x0000000319197819 */ /* 0x000fe400000012ff */
[----:B------:R-:W-:Y:S01]  /*17680*/  SHF.R.U64 R4, R4, 0x3, RZ ;  /* 0x0000000304047819 */ /* 0x000fe200000012ff */
[----:B------:R0:W-:Y:S01]  /*17690*/  @!P0 STG.E desc[UR38][R32.64+0x20], R3 ;  /* 0x0000200320008986 */ /* 0x0001e2000c101926 */
[----:B------:R-:W-:Y:S02]  /*176a0*/  SHF.R.U64 R8, R8, 0x3, RZ ;  /* 0x0000000308087819 */ /* 0x000fe400000012ff */
[----:B------:R-:W-:Y:S02]  /*176b0*/  SHF.R.U64 R6, R6, 0x3, RZ ;  /* 0x0000000306067819 */ /* 0x000fe400000012ff */
[----:B------:R-:W-:Y:S01]  /*176c0*/  LOP3.LUT R24, R25, R12, RZ, 0x3c, !PT ;  /* 0x0000000c19187212 */ /* 0x000fe200078e3cff */
[----:B------:R-:W-:Y:S01]  /*176d0*/  IMAD.MOV.U32 R25, RZ, RZ, R13 ;  /* 0x000000ffff197224 */ /* 0x000fe200078e000d */
[----:B------:R-:W-:-:S02]  /*176e0*/  IADD3.X R9, RZ, R13, RZ, P3, !PT ;  /* 0x0000000dff097210 */ /* 0x000fc40001ffe4ff */
[----:B------:R-:W-:Y:S02]  /*176f0*/  LOP3.LUT R4, R4, R27, RZ, 0x3c, !PT ;  /* 0x0000001b04047212 */ /* 0x000fe400078e3cff */
[----:B------:R-:W-:Y:S01]  /*17700*/  LOP3.LUT R8, R8, R11, RZ, 0x3c, !PT ;  /* 0x0000000b08087212 */ /* 0x000fe200078e3cff */
[----:B------:R-:W5:Y:S01]  /*17710*/  LD.E.128 R24, desc[UR38][R24.64] ;  /* 0x0000002618187980 */ /* 0x000f62000c101d00 */
[----:B------:R-:W-:Y:S01]  /*17720*/  LOP3.LUT R14, R6, R7, RZ, 0x3c, !PT ;  /* 0x00000007060e7212 */ /* 0x000fe200078e3cff */
[----:B------:R-:W-:Y:S02]  /*17730*/  IMAD R34, R29, UR4, RZ ;  /* 0x000000041d227c24 */ /* 0x000fe4000f8e02ff */
[----:B------:R-:W5:Y:S01]  /*17740*/  LD.E.128 R4, desc[UR38][R4.64] ;  /* 0x0000002604047980 */ /* 0x000f62000c101d00 */
[----:B------:R-:W-:Y:S01]  /*17750*/  IMAD.WIDE.U32 R28, R35, UR4, R30 ;  /* 0x00000004231c7c25 */ /* 0x000fe2000f8e001e */
[----:B------:R-:W-:Y:S02]  /*17760*/  ULDC UR4, c[0x0][0xa8c] ;  /* 0x0002a30000047ab9 */ /* 0x000fe40000000800 */
        /* <DEDUP_REMOVED lines=8> */
[----:B------:R-:W-:Y:S01]  /*177f0*/  ISETP.GE.AND P0, PT, R0, UR4, PT ;  /* 0x0000000400007c0c */ /* 0x000fe2000bf06270 */
[----:B------:R-:W-:-:S02]  /*17800*/  VIADD R0, R20, 0x30 ;  /* 0x0000003014007836 */ /* 0x000fc40000000000 */
[----:B------:R-:W-:Y:S02]  /*17810*/  IMAD R31, R39, -0xc0, R23 ;  /* 0xffffff40271f7824 */ /* 0x000fe400078e0217 */
[C---:B0-----:R-:W-:Y:S02]  /*17820*/  VIADD R3, R20.reuse, 0x60 ;  /* 0x0000006014037836 */ /* 0x041fe40000000000 */
[----:B------:R-:W-:Y:S02]  /*17830*/  VIADD R21, R20, 0x90 ;  /* 0x0000009014157836 */ /* 0x000fe40000000000 */
[----:B------:R-:W-:Y:S01]  /*17840*/  IMAD R35, R35, UR5, R34 ;  /* 0x0000000523237c24 */ /* 0x000fe2000f8e0222 */
[----:B------:R-:W-:Y:S01]  /*17850*/  ULDC.64 UR4, c[0x0][0xae0] ;  /* 0x0002b80000047ab9 */ /* 0x000fe20000000a00 */
[-C--:B------:R-:W-:Y:S01]  /*17860*/  ISETP.GE.OR P3, PT, R0, R31.reuse, P0 ;  /* 0x0000001f0000720c */ /* 0x080fe20000766670 */
[----:B------:R-:W-:Y:S01]  /*17870*/  IMAD R30, R36, UR4, RZ ;  /* 0x00000004241e7c24 */ /* 0x000fe2000f8e02ff */
[-C--:B------:R-:W-:Y:S01]  /*17880*/  ISETP.GE.OR P1, PT, R3, R31.reuse, P0 ;  /* 0x0000001f0300720c */ /* 0x080fe20000726670 */
[----:B------:R-:W-:Y:S01]  /*17890*/  IMAD.IADD R29, R29, 0x1, R35 ;  /* 0x000000011d1d7824 */ /* 0x000fe200078e0223 */
[----:B------:R-:W-:-:S02]  /*178a0*/  ISETP.GE.OR P2, PT, R21, R31, P0 ;  /* 0x0000001f1500720c */ /* 0x000fc40000746670 */
[----:B------:R-:W-:Y:S01]  /*178b0*/  ISETP.GE.OR P0, PT, R20, R31, P0 ;  /* 0x0000001f1400720c */ /* 0x000fe20000706670 */
[C---:B------:R-:W-:Y:S02]  /*178c0*/  IMAD R23, R40.reuse, UR5, R30 ;  /* 0x0000000528177c24 */ /* 0x040fe4000f8e021e */
[----:B------:R-:W-:Y:S01]  /*178d0*/  IMAD.WIDE.U32 R28, R40, UR4, R28 ;  /* 0x00000004281c7c25 */ /* 0x000fe2000f8e001c */
[----:B------:R-:W-:-:S03]  /*178e0*/  ULDC.64 UR4, c[0x0][0xae8] ;  /* 0x0002ba0000047ab9 */ /* 0x000fc60000000a00 */
[----:B------:R-:W-:Y:S02]  /*178f0*/  VIADD R0, R2, 0x16820 ;  /* 0x0001682002007836 */ /* 0x000fe40000000000 */
[----:B------:R-:W-:Y:S02]  /*17900*/  IMAD.IADD R29, R29, 0x1, R23 ;  /* 0x000000011d1d7824 */ /* 0x000fe400078e0217 */
[----:B------:R-:W-:Y:S01]  /*17910*/  IMAD R3, R38, UR4, RZ ;  /* 0x0000000426037c24 */ /* 0x000fe2000f8e02ff */
[----:B------:R-:W-:Y:S01]  /*17920*/  PRMT R0, RZ, 0x654, R0 ;  /* 0x00000654ff007816 */ /* 0x000fe20000000000 */
[C---:B------:R-:W-:Y:S01]  /*17930*/  IMAD.WIDE.U32 R32, R37.reuse, UR4, R28 ;  /* 0x0000000425207c25 */ /* 0x040fe2000f8e001c */
[----:B------:R-:W-:Y:S02]  /*17940*/  SHF.R.S32.HI R21, RZ, 0x1f, R20 ;  /* 0x0000001fff157819 */ /* 0x000fe40000011414 */
[----:B-1----:R0:W-:Y:S01]  /*17950*/  SYNCS.ARRIVE.TRANS64.RED.A1T0 RZ, [R0+URZ], RZ ;  /* 0x000000ff00ff79a7 */ /* 0x0021e2000810043f */
[----:B------:R-:W-:-:S02]  /*17960*/  IMAD R3, R37, UR5, R3 ;  /* 0x0000000525037c24 */ /* 0x000fc4000f8e0203 */
[----:B------:R-:W-:-:S04]  /*17970*/  IMAD.WIDE R30, R39, 0xc0, R20 ;  /* 0x000000c0271e7825 */ /* 0x000fc800078e0214 */
[----:B------:R-:W-:Y:S01]  /*17980*/  IMAD.IADD R23, R33, 0x1, R3 ;  /* 0x0000000121177824 */ /* 0x000fe200078e0203 */
[----:B0-----:R-:W-:Y:S06]  /*17990*/  @P0 BRA `(.L_x_11766) ;  /* 0x00000000002c0947 */ /* 0x001fec0003800000 */
        /* <DEDUP_REMOVED lines=11> */
.L_x_11766:
[----:B------:R-:W-:Y:S05]  /*17a50*/  BSYNC B1 ;  /* 0x0000000000017941 */ /* 0x000fea0003800000 */
.L_x_11765:
        /* <DEDUP_REMOVED lines=11> */
[----:B0----5:R-:W-:Y:S02]  /*17b10*/  LEA R24, P0, R20, UR4, 0x1 ;  /* 0x0000000414187c11 */ /* 0x021fe4000f8008ff */
[----:B------:R-:W-:-:S04]  /*17b20*/  IADD3 R3, R21, R3, RZ ;  /* 0x0000000315037210 */ /* 0x000fc80007ffe0ff */
[----:B------:R-:W-:-:S05]  /*17b30*/  LEA.HI.X R25, R20, UR5, R3, 0x1, P0 ;  /* 0x0000000514197c11 */ /* 0x000fca00080f0c03 */
[----:B------:R1:W-:Y:S02]  /*17b40*/  STG.E.128 desc[UR38][R24.64], R4 ;  /* 0x0000000418007986 */ /* 0x0003e4000c101d26 */
.L_x_11768:
[----:B------:R-:W-:Y:S05]  /*17b50*/  BSYNC B1 ;  /* 0x0000000000017941 */ /* 0x000fea0003800000 */
.L_x_11767:
        /* <DEDUP_REMOVED lines=15> */
.L_x_11770:
[----:B------:R-:W-:Y:S05]  /*17c50*/  BSYNC B1 ;  /* 0x0000000000017941 */ /* 0x000fea0003800000 */
.L_x_11769:
        /* <DEDUP_REMOVED lines=10> */
[----:B--2---:R-:W-:Y:S01]  /*17d00*/  LEA R6, P0, R4, UR4, 0x1 ;  /* 0x0000000404067c11 */ /* 0x004fe2000f8008ff */
[----:B------:R-:W-:-:S05]  /*17d10*/  IMAD.IADD R3, R5, 0x1, R3 ;  /* 0x0000000105037824 */ /* 0x000fca00078e0203 */
[----:B------:R-:W-:-:S05]  /*17d20*/  LEA.HI.X R7, R4, UR5, R3, 0x1, P0 ;  /* 0x0000000504077c11 */ /* 0x000fca00080f0c03 */
[----:B------:R3:W-:Y:S01]  /*17d30*/  STG.E.128 desc[UR38][R6.64], R12 ;  /* 0x0000000c06007986 */ /* 0x0007e2000c101d26 */
[----:B------:R-:W-:Y:S05]  /*17d40*/  BRA `(.L_x_11771) ;  /* 0x0000000800407947 */ /* 0x000fea0003800000 */
.L_x_11763:
[----:B-1----:R-:W2:Y:S01]  /*17d50*/  LDL R8, [R1+0x30] ;  /* 0x0000300001087983 */ /* 0x002ea20000100800 */
        /* <DEDUP_REMOVED lines=8> */
[----:B------:R-:W1:Y:S01]  /*17de0*/  @P1 LDC.64 R6, c[0x0][0xbe0] ;  /* 0x0002f800ff061b82 */ /* 0x000e620000000a00 */
[----:B------:R-:W-:Y:S02]  /*17df0*/  ULDC UR4, c[0x0][0xa88] ;  /* 0x0002a20000047ab9 */ /* 0x000fe40000000800 */
[----:B------:R-:W-:Y:S02]  /*17e00*/  IMAD.U32 R3, RZ, RZ, UR4 ;  /* 0x00000004ff037e24 */ /* 0x000fe4000f8e00ff */
[----:B--2---:R-:W-:-:S04]  /*17e10*/  IMAD.WIDE R4, R8, 0x4, R4 ;  /* 0x0000000408047825 */ /* 0x004fc800078e0204 */
[----:B-1----:R-:W-:Y:S01]  /*17e20*/  @P1 IMAD.WIDE R6, R8, 0x4, R6 ;  /* 0x0000000408061825 */ /* 0x002fe200078e0206 */
[----:B------:R1:W5:Y:S04]  /*17e30*/  @P0 LDG.E R9, desc[UR38][R4.64] ;  /* 0x0000002604090981 */ /* 0x000368000c1e1900 */
[----:B------:R1:W5:Y:S01]  /*17e40*/  @P1 LDG.E R3, desc[UR38][R6.64] ;  /* 0x0000002606031981 */ /* 0x000362000c1e1900 */
[----:B------:R-:W-:Y:S01]  /*17e50*/  ISETP.GT.AND P2, PT, R39, 0xbf, PT ;  /* 0x000000bf2700780c */ /* 0x000fe20003f44270 */
[----:B------:R-:W-:-:S12]  /*17e60*/  @P1 BRA `(.L_x_11772) ;  /* 0x0000000000101947 */ /* 0x000fd80003800000 */
[----:B------:R-:W-:Y:S05]  /*17e70*/  @!P0 BRA `(.L_x_11772) ;  /* 0x00000000000c8947 */ /* 0x000fea0003800000 */
[----:B-1----:R-:W2:Y:S04]  /*17e80*/  LDG.E R6, desc[UR38][R4.64] ;  /* 0x0000002604067981 */ /* 0x002ea8000c1e1900 */
[----:B-----5:R-:W2:Y:S02]  /*17e90*/  LDG.E R3, desc[UR38][R4.64+0x4] ;  /* 0x0000042604037981 */ /* 0x020ea4000c1e1900 */
[----:B--2---:R-:W-:-:S07]  /*17ea0*/  IMAD.IADD R3, R3, 0x1, -R6 ;  /* 0x0000000103037824 */ /* 0x004fce00078e0a06 */
.L_x_11772:
[----:B------:R-:W2:Y:S04]  /*17eb0*/  LDL R15, [R1+0x2c] ;  /* 0x00002c00010f7983 */ /* 0x000ea80000100800 */
[----:B0-----:R0:W5:Y:S01]  /*17ec0*/  LDL R14, [R1+0x38] ;  /* 0x00003800010e7983 */ /* 0x0011620000100800 */
[----:B-1----:R-:W-:Y:S01]  /*17ed0*/  SHF.R.S32.HI R4, RZ, 0x1f, R8 ;  /* 0x0000001fff047819 */ /* 0x002fe20000011408 */
[----:B------:R-:W-:Y:S01]  /*17ee0*/  BSSY B1, `(.L_x_11773) ;  /* 0x000001d000017945 */ /* 0x000fe20003800000 */
[----:B------:R-:W-:Y:S02]  /*17ef0*/  SEL R11, R8, RZ, !P0 ;  /* 0x000000ff080b7207 */ /* 0x000fe40004000000 */
[----:B------:R-:W-:Y:S02]  /*17f00*/  SHF.R.S32.HI R13, RZ, 0x1f, R0 ;  /* 0x0000001fff0d7819 */ /* 0x000fe40000011400 */
[----:B------:R-:W-:-:S02]  /*17f10*/  SEL R12, R4, RZ, !P0 ;  /* 0x000000ff040c7207 */ /* 0x000fc40004000000 */
[----:B-----5:R-:W-:Y:S02]  /*17f20*/  SHF.R.S32.HI R8, RZ, 0x1f, R9 ;  /* 0x0000001fff087819 */ /* 0x020fe40000011409 */
[----:B--2---:R-:W-:Y:S01]  /*17f30*/  SHF.R.S32.HI R10, RZ, 0x1f, R15 ;  /* 0x0000001fff0a7819 */ /* 0x004fe2000001140f */
[----:B0-----:R-:W-:Y:S06]  /*17f40*/  @P2 BRA `(.L_x_11774) ;  /* 0x0000000000582947 */ /* 0x001fec0003800000 */
[----:B------:R-:W0:Y:S02]  /*17f50*/  S2R R5, SR_TID.X ;  /* 0x0000000000057919 */ /* 0x000e240000002100 */
        /* <DEDUP_REMOVED lines=21> */
.L_x_11774:
[----:B------:R-:W-:Y:S05]  /*180b0*/  BSYNC B1 ;  /* 0x0000000000017941 */ /* 0x000fea0003800000 */
.L_x_11773:
[----:B0-----:R-:W-:Y:S01]  /*180c0*/  MOV R5, R13 ;  /* 0x0000000d00057202 */ /* 0x001fe20000000f00 */
[----:B------:R-:W-:Y:S01]  /*180d0*/  ULDC.64 UR4, c[0x0][0xaa0] ;  /* 0x0002a80000047ab9 */ /* 0x000fe20000000a00 */
        /* <DEDUP_REMOVED lines=14> */
[----:B------:R-:W-:Y:S01]  /*181c0*/  ISETP.GE.OR P3, PT, R6, R7, P0 ;  /* 0x000000070600720c */ /* 0x000fe20000766670 */
[----:B------:R-:W-:Y:S02]  /*181d0*/  IMAD R3, R15, UR7, R0 ;  /* 0x000000070f037c24 */ /* 0x000fe4000f8e0200 */
[C---:B------:R-:W-:Y:S02]  /*181e0*/  VIADD R0, R20.reuse, 0x60 ;  /* 0x0000006014007836 */ /* 0x040fe40000000000 */
[----:B------:R-:W-:-:S02]  /*181f0*/  VIADD R6, R20, 0x90 ;  /* 0x0000009014067836 */ /* 0x000fc40000000000 */
[----:B------:R-:W-:Y:S01]  /*18200*/  IMAD.WIDE.U32 R4, R15, UR6, R4 ;  /* 0x000000060f047c25 */ /* 0x000fe2000f8e0004 */
[-C--:B------:R-:W-:Y:S02]  /*18210*/  ISETP.GE.OR P1, PT, R0, R7.reuse, P0 ;  /* 0x000000070000720c */ /* 0x080fe40000726670 */
[-C--:B------:R-:W-:Y:S01]  /*18220*/  ISETP.GE.OR P2, PT, R6, R7.reuse, P0 ;  /* 0x000000070600720c */ /* 0x080fe20000746670 */
[----:B------:R-:W-:Y:S01]  /*18230*/  IMAD.IADD R5, R5, 0x1, R3 ;  /* 0x0000000105057824 */ /* 0x000fe200078e0203 */
[----:B------:R-:W-:Y:S01]  /*18240*/  ISETP.GE.OR P0, PT, R20, R7, P0 ;  /* 0x000000071400720c */ /* 0x000fe20000706670 */
[----:B------:R-:W-:Y:S02]  /*18250*/  IMAD R0, R12, UR4, RZ ;  /* 0x000000040c007c24 */ /* 0x000fe4000f8e02ff */
[----:B------:R-:W-:-:S04]  /*18260*/  IMAD.WIDE.U32 R6, R11, UR4, R4 ;  /* 0x000000040b067c25 */ /* 0x000fc8000f8e0004 */
[----:B------:R-:W-:Y:S02]  /*18270*/  IMAD R3, R11, UR5, R0 ;  /* 0x000000050b037c24 */ /* 0x000fe4000f8e0200 */
[----:B------:R-:W-:-:S04]  /*18280*/  IMAD.WIDE R20, R14, 0xc0, R20 ;  /* 0x000000c00e147825 */ /* 0x000fc800078e0214 */
[----:B------:R-:W-:Y:S01]  /*18290*/  IMAD.IADD R9, R7, 0x1, R3 ;  /* 0x0000000107097824 */ /* 0x000fe200078e0203 */
        /* <DEDUP_REMOVED lines=12> */
.L_x_11776:
[----:B------:R-:W-:Y:S05]  /*18360*/  BSYNC B1 ;  /* 0x0000000000017941 */ /* 0x000fea0003800000 */
.L_x_11775:
        /* <DEDUP_REMOVED lines=15> */
.L_x_11778:
[----:B------:R-:W-:Y:S05]  /*18460*/  BSYNC B1 ;  /* 0x0000000000017941 */ /* 0x000fea0003800000 */
.L_x_11777:
        /* <DEDUP_REMOVED lines=11> */
[----:B01----:R-:W-:Y:S02]  /*18520*/  LEA R10, P0, R4, UR4, 0x1 ;  /* 0x00000004040a7c11 */ /* 0x003fe4000f8008ff */
[----:B------:R-:W-:-:S04]  /*18530*/  IADD3 R3, R5, R3, RZ ;  /* 0x0000000305037210 */ /* 0x000fc80007ffe0ff */
[----:B------:R-:W-:-:S05]  /*18540*/  LEA.HI.X R11, R4, UR5, R3, 0x1, P0 ;  /* 0x00000005040b7c11 */ /* 0x000fca00080f0c03 */
[----:B------:R2:W-:Y:S02]  /*18550*/  STG.E.128 desc[UR38][R10.64], RZ ;  /* 0x000000ff0a007986 */ /* 0x0005e4000c101d26 */
.L_x_11780:
[----:B------:R-:W-:Y:S05]  /*18560*/  BSYNC B1 ;  /* 0x0000000000017941 */ /* 0x000fea0003800000 */
.L_x_11779:
        /* <DEDUP_REMOVED lines=14> */
.L_x_11771:
[----:B------:R-:W-:Y:S05]  /*18650*/  BSYNC B0 ;  /* 0x0000000000007941 */ /* 0x000fea0003800000 */
.L_x_11762:
[----:B------:R-:W2:Y:S01]  /*18660*/  LDL R0, [R1+0x1c] ;  /* 0x00001c0001007983 */ /* 0x000ea20000100800 */
[----:B------:R-:W-:Y:S02]  /*18670*/  ULDC UR4, c[0x0][0xc14] ;  /* 0x0003050000047ab9 */ /* 0x000fe40000000800 */
[----:B--2---:R-:W-:-:S13]  /*18680*/  ISETP.GE.AND P0, PT, R0, UR4, PT ;  /* 0x0000000400007c0c */ /* 0x004fda000bf06270 */
[----:B------:R-:W-:Y:S05]  /*18690*/  @!P0 BRA `(.L_x_11781) ;  /* 0xfffffe8400c88947 */ /* 0x000fea000383ffff */
[----:B------:R-:W-:Y:S05]  /*186a0*/  BRA `(.L_x_11567) ;  /* 0x0000005400407947 */ /* 0x000fea0003800000 */
.L_x_11565:
[----:B------:R-:W-:-:S08]  /*186b0*/  NOP ;  /* 0x0000000000007918 */ /* 0x000fd00000000000 */
[----:B------:R-:W0:-:S00]  /*186c0*/  USETMAXREG.DEALLOC.CTAPOOL 0x20 ;  /* 0x00000020000079c8 */ /* 0x000e0000080e0500 */
[----:B0-----:R-:W-:-:S06]  /*186d0*/  LOP3.LUT R0, R0, 0x3, RZ, 0xc0, !PT ;  /* 0x0000000300007812 */ /* 0x001fcc00078ec0ff */
[----:B------:R-:W0:Y:S02]  /*186e0*/  SHFL.IDX PT, R0, R0, RZ, 0x1f ;  /* 0x00001fff00007589 */ /* 0x000e2400000e0000 */
[----:B0-----:R-:W-:-:S13]  /*186f0*/  ISETP.NE.AND P0, PT, R0, RZ, PT ;  /* 0x000000ff0000720c */ /* 0x001fda0003f05270 */
[----:B------:R-:W-:Y:S05]  /*18700*/  @P0 BRA `(.L_x_11567) ;  /* 0x0000005400280947 */ /* 0x000fea0003800000 */
        /* <DEDUP_REMOVED lines=55> */
.L_x_11786:
[----:B------:R-:W-:Y:S01]  /*18a80*/  VIADD R0, R19, 0x1f ;  /* 0x0000001f13007836 */ /* 0x000fe20000000000 */
[----:B------:R-:W-:-:S04]  /*18a90*/  MOV R19, UR7 ;  /* 0x0000000700137c02 */ /* 0x000fc80008000f00 */
        /* <DEDUP_REMOVED lines=12> */
.L_x_11785:
[----:B------:R-:W-:Y:S05]  /*18b60*/  BSYNC B0 ;  /* 0x0000000000007941 */ /* 0x000fea0003800000 */
.L_x_11784:
        /* <DEDUP_REMOVED lines=26> */
.L_x_11782:
        /* <DEDUP_REMOVED lines=20> */
.L_x_11787:
        /* <DEDUP_REMOVED lines=51> */
[----:B------:R-:W-:Y:S02]  /*19180*/  @!P0 IADD3 R2, -R2, RZ, RZ ;  /* 0x000000ff02028210 */ /* 0x000fe40007ffe1ff */
[----:B------:R-:W-:-:S13]  /*19190*/  ISETP.NE.AND P0, PT, R7, RZ, PT ;  /* 0x000000ff0700720c */ /* 0x000fda0003f05270 */
[----:B------:R-:W-:Y:S01]  /*191a0*/  @!P0 LOP3.LUT R2, RZ, R7, RZ, 0x33, !PT ;  /* 0x00000007ff028212 */ /* 0x000fe200078e33ff */
[----:B------:R-:W-:-:S03]  /*191b0*/  IMAD.MOV R7, RZ, RZ, -R7 ;  /* 0x000000ffff077224 */ /* 0x000fc600078e0a07 */
[----:B------:R-:W-:Y:S01]  /*191c0*/  LOP3.LUT R17, RZ, R2, RZ, 0x33, !PT ;  /* 0x00000002ff117212 */ /* 0x000fe200078e33ff */
[----:B------:R-:W-:-:S04]  /*191d0*/  IMAD R18, R2, R7, R3 ;  /* 0x0000000702127224 */ /* 0x000fc800078e0203 */
[----:B------:R-:W-:Y:S01]  /*191e0*/  IMAD.IADD R17, R0, 0x1, R17 ;  /* 0x0000000100117824 */ /* 0x000fe200078e0211 */
[----:B------:R-:W-:Y:S06]  /*191f0*/  BRA `(.L_x_11788) ;  /* 0x00000000000c7947 */ /* 0x000fec0003800000 */
.L_x_11783:
[----:B------:R-:W-:Y:S02]  /*19200*/  IMAD.MOV.U32 R17, RZ, RZ, RZ ;  /* 0x000000ffff117224 */ /* 0x000fe400078e00ff */
[----:B------:R-:W-:Y:S02]  /*19210*/  IMAD.U32 R16, RZ, RZ, UR6 ;  /* 0x00000006ff107e24 */ /* 0x000fe4000f8e00ff */
[----:B------:R-:W-:-:S07]  /*19220*/  IMAD.MOV.U32 R18, RZ, RZ, RZ ;  /* 0x000000ffff127224 */ /* 0x000fce00078e00ff */
.L_x_11788:
        /* <DEDUP_REMOVED lines=13> */
[----:B------:R-:W-:Y:S01]  /*19300*/  ULDC.64 UR40, c[0x0][0x198] ;  /* 0x0000660000287ab9 */ /* 0x000fe20000000a00 */
[----:B------:R-:W-:Y:S01]  /*19310*/  IMAD.MOV.U32 R25, RZ, RZ, RZ ;  /* 0x000000ffff197224 */ /* 0x000fe200078e00ff */
[----:B------:R-:W-:Y:S01]  /*19320*/  ULDC UR37, c[0x0][0xc] ;  /* 0x0000030000257ab9 */ /* 0x000fe20000000800 */
[----:B------:R-:W-:Y:S02]  /*19330*/  IMAD.MOV.U32 R22, RZ, RZ, RZ ;  /* 0x000000ffff167224 */ /* 0x000fe400078e00ff */
[----:B------:R-:W-:-:S07]  /*19340*/  IMAD.MOV.U32 R24, RZ, RZ, 0x1 ;  /* 0x00000001ff187424 */ /* 0x000fce00078e00ff */
.L_x_11889:
[----:B------:R-:W-:Y:S05]  /*19350*/  YIELD ;  /* 0x0000000000007946 */ /* 0x000fea0003800000 */
[----:B------:R-:W-:Y:S01]  /*19360*/  ULDC.64 UR4, c[0x0][0xa28] ;  /* 0x00028a0000047ab9 */ /* 0x000fe20000000a00 */
[----:B------:R-:W-:Y:S01]  /*19370*/  IMAD.MOV.U32 R8, RZ, RZ, RZ ;  /* 0x000000ffff087224 */ /* 0x000fe200078e00ff */
[----:B------:R-:W-:Y:S01]  /*19380*/  ISETP.NE.U32.AND P0, PT, RZ, UR4, PT ;  /* 0x00000004ff007c0c */ /* 0x000fe2000bf05070 */
[----:B0-----:R-:W-:Y:S01]  /*19390*/  IMAD.MOV.U32 R0, RZ, RZ, RZ ;  /* 0x000000ffff007224 */ /* 0x001fe200078e00ff */
[----:B------:R-:W-:Y:S01]  /*193a0*/  ULDC.64 UR8, c[0x0][0xa08] ;  /* 0x0002820000087ab9 */ /* 0x000fe20000000a00 */
[----:B------:R-:W-:Y:S01]  /*193b0*/  ULDC.64 UR10, c[0x0][0xa10] ;  /* 0x00028400000a7ab9 */ /* 0x000fe20000000a00 */
[----:B------:R-:W-:Y:S01]  /*193c0*/  ISETP.NE.AND.EX P0, PT, RZ, UR5, PT, P0 ;  /* 0x00000005ff007c0c */ /* 0x000fe2000bf05300 */
[----:B------:R-:W-:-:S12]  /*193d0*/  ULDC.64 UR4, c[0x0][0xa00] ;  /* 0x0002800000047ab9 */ /* 0x000fd80000000a00 */
[----:B--2---:R-:W0:Y:S01]  /*193e0*/  @P0 LDC.64 R2, c[0x0][0xa28] ;  /* 0x00028a00ff020b82 */ /* 0x004e220000000a00 */
        /* <DEDUP_REMOVED lines=8> */
[----:B------:R-:W2:Y:S01]  /*19470*/  @P0 LDC.64 R4, c[0x0][0xa18] ;  /* 0x00028600ff040b82 */ /* 0x000ea20000000a00 */
[----:B0-----:R-:W-:-:S05]  /*19480*/  IMAD.WIDE R2, R19, 0x4, R2 ;  /* 0x0000000413027825 */ /* 0x001fca00078e0202 */
[----:B------:R-:W3:Y:S01]  /*19490*/  @P2 LDG.E R0, desc[UR38][R2.64] ;  /* 0x0000002602002981 */ /* 0x000ee2000c1e1900 */
[----:B------:R-:W-:Y:S02]  /*194a0*/  ULDC UR4, c[0x0][0x288] ;  /* 0x0000a20000047ab9 */ /* 0x000fe40000000800 */
[----:B------:R-:W-:Y:S01]  /*194b0*/  IMAD.U32 R7, RZ, RZ, UR4 ;  /* 0x00000004ff077e24 */ /* 0x000fe2000f8e00ff */
[----:B------:R-:W-:Y:S01]  /*194c0*/  ULDC.64 UR4, c[0x0][0x3f8] ;  /* 0x0000fe0000047ab9 */ /* 0x000fe20000000a00 */
[----:B--2---:R-:W-:-:S05]  /*194d0*/  @P0 IMAD.WIDE R4, R19, 0x4, R4 ;  /* 0x0000000413040825 */ /* 0x004fca00078e0204 */
        /* <DEDUP_REMOVED lines=13> */
[----:B------:R-:W-:Y:S01]  /*195b0*/  MOV R9, UR4 ;  /* 0x0000000400097c02 */ /* 0x000fe20008000f00 */
[----:B---3--:R0:W-:Y:S01]  /*195c0*/  STL [R1+0x8], R0 ;  /* 0x0000080001007387 */ /* 0x0081e20000100800 */
[----:B------:R-:W-:Y:S06]  /*195d0*/  @P0 BRA `(.L_x_11790) ;  /* 0x0000000000100947 */ /* 0x000fec0003800000 */
[----:B------:R-:W-:Y:S05]  /*195e0*/  @!P2 BRA `(.L_x_11790) ;  /* 0x00000000000ca947 */ /* 0x000fea0003800000 */
[----:B0-----:R-:W2:Y:S04]  /*195f0*/  LDG.E R0, desc[UR38][R2.64] ;  /* 0x0000002602007981 */ /* 0x001ea8000c1e1900 */
[----:B-----5:R-:W2:Y:S02]  /*19600*/  LDG.E R7, desc[UR38][R2.64+0x4] ;  /* 0x0000042602077981 */ /* 0x020ea4000c1e1900 */
[----:B--2---:R-:W-:-:S07]  /*19610*/  IMAD.IADD R7, R7, 0x1, -R0 ;  /* 0x0000000107077824 */ /* 0x004fce00078e0a00 */
.L_x_11790:
[----:B0-----:R-:W0:Y:S01]  /*19620*/  LDC.64 R4, c[0x0][0xa08] ;  /* 0x00028200ff047b82 */ /* 0x001e220000000a00 */
[----:B------:R-:W-:Y:S01]  /*19630*/  IMAD.MOV.U32 R23, RZ, RZ, RZ ;  /* 0x000000ffff177224 */ /* 0x000fe200078e00ff */
[----:B------:R-:W-:-:S06]  /*19640*/  ULDC.64 UR4, c[0x0][0xa20] ;  /* 0x0002880000047ab9 */ /* 0x000fcc0000000a00 */
[----:B------:R-:W2:Y:S01]  /*19650*/  LDC.64 R2, c[0x0][0xa10] ;  /* 0x00028400ff027b82 */ /* 0x000ea20000000a00 */
[----:B------:R-:W-:Y:S02]  /*19660*/  IMAD.MOV.U32 R0, RZ, RZ, RZ ;  /* 0x000000ffff007224 */ /* 0x000fe400078e00ff */
[----:B0-----:R-:W-:-:S05]  /*19670*/  IMAD.WIDE R4, R19, 0x4, R4 ;  /* 0x0000000413047825 */ /* 0x001fca00078e0204 */
[----:B------:R-:W3:Y:S01]  /*19680*/  @P3 LDG.E R23, desc[UR38][R4.64] ;  /* 0x0000002604173981 */ /* 0x000ee2000c1e1900 */
[----:B--2---:R-:W-:-:S05]  /*19690*/  IMAD.WIDE R2, R19, 0x4, R2 ;  /* 0x0000000413027825 */ /* 0x004fca00078e0202 */
[----:B------:R0:W5:Y:S01]  /*196a0*/  @P1 LDG.E R0, desc[UR38][R2.64] ;  /* 0x0000002602001981 */ /* 0x000162000c1e1900 */
[----:B------:R-:W-:-:S04]  /*196b0*/  ISETP.NE.U32.AND P0, PT, RZ, UR4, PT ;  /* 0x00000004ff007c0c */ /* 0x000fc8000bf05070 */
[----:B------:R-:W-:Y:S01]  /*196c0*/  ISETP.NE.AND.EX P0, PT, RZ, UR5, PT, P0 ;  /* 0x00000005ff007c0c */ /* 0x000fe2000bf05300 */
[----:B---3-5:R-:W-:-:S12]  /*196d0*/  IMAD.IADD R23, R23, 0x1, R8 ;  /* 0x0000000117177824 */ /* 0x028fd800078e0208 */
[----:B0-----:R-:W-:Y:S05]  /*196e0*/  @!P0 BRA `(.L_x_11791) ;  /* 0x0000000000108947 */ /* 0x001fea0003800000 */
[----:B------:R-:W0:Y:S02]  /*196f0*/  LDC.64 R4, c[0x0][0xa20] ;  /* 0x00028800ff047b82 */ /* 0x000e240000000a00 */
[----:B0-----:R-:W-:-:S05]  /*19700*/  IMAD.WIDE R4, R19, 0x4, R4 ;  /* 0x0000000413047825 */ /* 0x001fca00078e0204 */
[----:B------:R0:W5:Y:S01]  /*19710*/  LDG.E R9, desc[UR38][R4.64] ;  /* 0x0000002604097981 */ /* 0x000162000c1e1900 */
[----:B------:R-:W-:Y:S05]  /*19720*/  BRA `(.L_x_11792) ;  /* 0x0000000000107947 */ /* 0x000fea0003800000 */
.L_x_11791:
[----:B------:R-:W-:Y:S05]  /*19730*/  @!P3 BRA `(.L_x_11792) ;  /* 0x00000000000cb947 */ /* 0x000fea0003800000 */
[----:B------:R-:W2:Y:S04]  /*19740*/  LDG.E R10, desc[UR38][R4.64] ;  /* 0x00000026040a7981 */ /* 0x000ea8000c1e1900 */
[----:B------:R-:W2:Y:S02]  /*19750*/  LDG.E R9, desc[UR38][R4.64+0x4] ;  /* 0x0000042604097981 */ /* 0x000ea4000c1e1900 */
[----:B--2---:R-:W-:-:S07]  /*19760*/  IMAD.IADD R9, R9, 0x1, -R10 ;  /* 0x0000000109097824 */ /* 0x004fce00078e0a0a */
.L_x_11792:
[----:B0-----:R-:W2:Y:S04]  /*19770*/  @P1 LDG.E R5, desc[UR38][R2.64] ;  /* 0x0000002602051981 */ /* 0x001ea8000c1e1900 */
[----:B------:R-:W2:Y:S01]  /*19780*/  @P1 LDG.E R4, desc[UR38][R2.64+0x4] ;  /* 0x0000042602041981 */ /* 0x000ea2000c1e1900 */
[----:B-----5:R-:W-:Y:S02]  /*19790*/  IMAD.IADD R10, R9, 0x1, -R8 ;  /* 0x00000001090a7824 */ /* 0x020fe400078e0a08 */
[----:B------:R-:W-:-:S05]  /*197a0*/  IMAD R14, R17, 0xc0, RZ ;  /* 0x000000c0110e7824 */ /* 0x000fca00078e02ff */
[----:B------:R-:W-:Y:S01]  /*197b0*/  IADD3 R11, -R7, 0xc0, R14 ;  /* 0x000000c0070b7810 */ /* 0x000fe20007ffe10e */
[----:B--2---:R-:W-:Y:S02]  /*197c0*/  @P1 IMAD.IADD R6, R4, 0x1, -R5 ;  /* 0x0000000104061824 */ /* 0x004fe400078e0a05 */
[----:B------:R-:W0:Y:S02]  /*197d0*/  LDC.64 R4, c[0x0][0x9e0] ;  /* 0x00027800ff047b82 */ /* 0x000e240000000a00 */
        /* <DEDUP_REMOVED lines=20> */
.L_x_11795:
[----:B------:R-:W-:-:S13]  /*19920*/  ISETP.NE.AND P0, PT, R5, 0x1, PT ;  /* 0x000000010500780c */ /* 0x000fda0003f05270 */
[----:B------:R-:W0:Y:S02]  /*19930*/  @P0 LDC.64 R8, c[0x0][0x9e8] ;  /* 0x00027a00ff080b82 */ /* 0x000e240000000a00 */
[----:B0-----:R-:W-:-:S05]  /*19940*/  @P0 IMAD.HI.U32 R8, R4, R8, RZ ;  /* 0x0000000804080227 */ /* 0x001fca00078e00ff */
[----:B------:R-:W-:-:S07]  /*19950*/  @P0 SHF.R.U32.HI R4, RZ, R9, R8 ;  /* 0x00000009ff040219 */ /* 0x000fce0000011608 */
.L_x_11796:
[----:B------:R-:W-:Y:S05]  /*19960*/  BSYNC B0 ;  /* 0x0000000000007941 */ /* 0x000fea0003800000 */
.L_x_11794:
[----:B------:R-:W-:-:S05]  /*19970*/  IMAD R4, R4, R5, R5 ;  /* 0x0000000504047224 */ /* 0x000fca00078e0205 */
[----:B------:R-:W-:-:S07]  /*19980*/  VIMNMX R11, R11, R4, PT ;  /* 0x000000040b0b7248 */ /* 0x000fce0003fe0100 */
.L_x_11793:
        /* <DEDUP_REMOVED lines=15> */
.L_x_11799:
[----:B------:R-:W-:-:S13]  /*19a80*/  ISETP.NE.AND P0, PT, R5, 0x1, PT ;  /* 0x000000010500780c */ /* 0x000fda0003f05270 */
[----:B------:R-:W0:Y:S02]  /*19a90*/  @P0 LDC.64 R8, c[0x0][0x9e8] ;  /* 0x00027a00ff080b82 */ /* 0x000e240000000a00 */
[----:B0-----:R-:W-:-:S04]  /*19aa0*/  @P0 IMAD.HI.U32 R12, R4, R8, RZ ;  /* 0x00000008040c0227 */ /* 0x001fc800078e00ff */
[----:B------:R-:W-:Y:S01]  /*19ab0*/  IMAD.MOV.U32 R8, RZ, RZ, R4 ;  /* 0x000000ffff087224 */ /* 0x000fe200078e0004 */
[----:B------:R-:W-:-:S07]  /*19ac0*/  @P0 SHF.R.U32.HI R8, RZ, R9, R12 ;  /* 0x00000009ff080219 */ /* 0x000fce000001160c */
.L_x_11800:
[----:B------:R-:W-:Y:S05]  /*19ad0*/  BSYNC B0 ;  /* 0x0000000000007941 */ /* 0x000fea0003800000 */
.L_x_11798:
[----:B------:R-:W-:-:S05]  /*19ae0*/  IMAD R8, R8, R5, RZ ;  /* 0x0000000508087224 */ /* 0x000fca00078e02ff */
[----:B------:R-:W-:-:S07]  /*19af0*/  VIMNMX R7, R7, R8, !PT ;  /* 0x0000000807077248 */ /* 0x000fce0007fe0100 */
.L_x_11797:
[----:B------:R-:W-:Y:S01]  /*19b00*/  IADD3 R11, R11, 0x7f, RZ ;  /* 0x0000007f0b0b7810 */ /* 0x000fe20007ffe0ff */
[----:B------:R-:W-:Y:S01]  /*19b10*/  BSSY B0, `(.L_x_11801) ;  /* 0x00000b1000007945 */ /* 0x000fe20003800000 */
[----:B------:R-:W-:Y:S02]  /*19b20*/  SHF.R.S32.HI R12, RZ, 0x1f, R7 ;  /* 0x0000001fff0c7819 */ /* 0x000fe40000011407 */
[----:B------:R-:W-:Y:S02]  /*19b30*/  SHF.R.S32.HI R8, RZ, 0x1f, R11 ;  /* 0x0000001fff087819 */ /* 0x000fe4000001140b */
[----:B------:R-:W-:Y:S02]  /*19b40*/  LEA.HI R12, R12, R7, RZ, 0x7 ;  /* 0x000000070c0c7211 */ /* 0x000fe400078f38ff */
[----:B------:R-:W-:Y:S02]  /*19b50*/  LEA.HI R8, R8, R11, RZ, 0x7 ;  /* 0x0000000b08087211 */ /* 0x000fe400078f38ff */
[----:B------:R-:W-:-:S02]  /*19b60*/  SHF.R.S32.HI R12, RZ, 0x7, R12 ;  /* 0x00000007ff0c7819 */ /* 0x000fc4000001140c */
[----:B------:R-:W-:Y:S02]  /*19b70*/  SHF.R.S32.HI R8, RZ, 0x7, R8 ;  /* 0x00000007ff087819 */ /* 0x000fe40000011408 */
[----:B------:R-:W-:Y:S02]  /*19b80*/  VIMNMX R5, RZ, R12, !PT ;  /* 0x0000000cff057248 */ /* 0x000fe40007fe0100 */
[----:B------:R-:W-:Y:S02]  /*19b90*/  VIMNMX R7, R3, R8, PT ;  /* 0x0000000803077248 */ /* 0x000fe40003fe0100 */
[----:B------:R-:W-:Y:S01]  /*19ba0*/  PLOP3.LUT P2, PT, PT, PT, PT, 0x80, 0x0 ;  /* 0x000000000000781c */ /* 0x000fe20003f4f070 */
[--C-:B------:R-:W-:Y:S02]  /*19bb0*/  IMAD R5, R5, 0x80, -R10.reuse ;  /* 0x0000008005057824 */ /* 0x100fe400078e0a0a */
[----:B------:R-:W-:-:S03]  /*19bc0*/  IMAD R7, R7, 0x80, -R10 ;  /* 0x0000008007077824 */ /* 0x000fc600078e0a0a */
[----:B------:R-:W-:Y:S02]  /*19bd0*/  VIMNMX R5, RZ, R5, !PT ;  /* 0x00000005ff057248 */ /* 0x000fe40007fe0100 */
[----:B------:R-:W-:-:S04]  /*19be0*/  VIMNMX R6, R7, R6, PT ;  /* 0x0000000607067248 */ /* 0x000fc80003fe0100 */
[----:B------:R-:W-:-:S13]  /*19bf0*/  ISETP.GT.AND P0, PT, R6, R5, PT ;  /* 0x000000050600720c */ /* 0x000fda0003f04270 */
[----:B------:R-:W-:Y:S01]  /*19c00*/  @P0 VIADD R7, R6, 0x7f ;  /* 0x0000007f06070836 */ /* 0x000fe20000000000 */
[----:B------:R-:W-:-:S04]  /*19c10*/  SHF.R.U32.HI R6, RZ, 0x7, R5 ;  /* 0x00000007ff067819 */ /* 0x000fc80000011605 */
        /* <DEDUP_REMOVED lines=8> */
[----:B------:R-:W-:Y:S02]  /*19ca0*/  SEL R10, R19, RZ, !P1 ;  /* 0x000000ff130a7207 */ /* 0x000fe40004800000 */
[----:B0-----:R-:W-:-:S13]  /*19cb0*/  ISETP.NE.AND P0, PT, R5, 0x1, PT ;  /* 0x000000010500780c */ /* 0x001fda0003f05270 */
[----:B------:R-:W0:Y:S08]  /*19cc0*/  @P0 LDC R5, c[0x0][0x42c] ;  /* 0x00010b00ff050b82 */ /* 0x000e300000000800 */
[----:B------:R-:W2:Y:S01]  /*19cd0*/  @P0 LDC R9, c[0x0][0x430] ;  /* 0x00010c00ff090b82 */ /* 0x000ea20000000800 */
[----:B0-----:R-:W-:-:S04]  /*19ce0*/  @P0 IMAD.HI.U32 R8, R18, R5, RZ ;  /* 0x0000000512080227 */ /* 0x001fc800078e00ff */
[----:B------:R-:W-:Y:S01]  /*19cf0*/  IMAD.MOV.U32 R5, RZ, RZ, R18 ;  /* 0x000000ffff057224 */ /* 0x000fe200078e0012 */
[----:B--2---:R-:W-:Y:S01]  /*19d00*/  @P0 SHF.R.U32.HI R5, RZ, R9, R8 ;  /* 0x00000009ff050219 */ /* 0x004fe20000011608 */
[----:B------:R-:W-:Y:S06]  /*19d10*/  BRA.DIV UR4, `(.L_x_11803) ;  /* 0x0000004e04707947 */ /* 0x000fec000b800000 */
.L_x_11959:
[----:B------:R-:W-:-:S03]  /*19d20*/  UMOV UR4, 0xffffffff ;  /* 0xffffffff00047882 */ /* 0x000fc60000000000 */
[----:B------:R-:W-:Y:S05]  /*19d30*/  BRA.DIV UR4, `(.L_x_11804) ;  /* 0x0000004e04987947 */ /* 0x000fea000b800000 */
[----:B------:R-:W-:-:S13]  /*19d40*/  ELECT P6, URZ, PT ;  /* 0x00000000003f782f */ /* 0x000fda00038c0000 */
.L_x_11962:
        /* <DEDUP_REMOVED lines=12> */
.L_x_11963:
[----:B------:R-:W-:Y:S05]  /*19e10*/  BSYNC B1 ;  /* 0x0000000000017941 */ /* 0x000fea0003800000 */
.L_x_11805:
[----:B------:R-:W-:Y:S04]  /*19e20*/  BSSY B1, `(.L_x_11807) ;  /* 0x0000037000017945 */ /* 0x000fe80003800000 */
[----:B------:R-:W-:Y:S05]  /*19e30*/  @!P6 BRA `(.L_x_11808) ;  /* 0x0000000000d4e947 */ /* 0x000fea0003800000 */
[----:B0-----:R-:W-:Y:S01]  /*19e40*/  IMAD R9, R25, 0x8, R8 ;  /* 0x0000000819097824 */ /* 0x001fe200078e0208 */
[----:B------:R-:W-:-:S04]  /*19e50*/  SHF.L.U32 R12, R26, 0x1f, RZ ;  /* 0x0000001f1a0c7819 */ /* 0x000fc800000006ff */
[----:B------:R-:W0:Y:S02]  /*19e60*/  SYNCS.PHASECHK.TRANS64.TRYWAIT P0, [R9+URZ+0x168a0], R12 ;  /* 0x0168a00c090075a7 */ /* 0x000e24000800017f */
[----:B0-----:R-:W-:Y:S05]  /*19e70*/  @!P0 BRA `(.L_x_11809) ;  /* 0x0000004c007c8947 */ /* 0x001fea0003800000 */
.L_x_11964:
[----:B------:R-:W2:Y:S02]  /*19e80*/  S2R R11, SR_TID.X ;  /* 0x00000000000b7919 */ /* 0x000ea40000002100 */
[----:B--2---:R-:W-:-:S04]  /*19e90*/  LOP3.LUT R11, R11, 0x7f, RZ, 0xc0, !PT ;  /* 0x0000007f0b0b7812 */ /* 0x004fc800078ec0ff */
[----:B------:R-:W-:-:S13]  /*19ea0*/  ISETP.NE.AND P1, PT, R11, RZ, PT ;  /* 0x000000ff0b00720c */ /* 0x000fda0003f25270 */
[----:B------:R-:W-:Y:S05]  /*19eb0*/  @P1 BRA `(.L_x_11810) ;  /* 0x0000000000141947 */ /* 0x000fea0003800000 */
[----:B------:R-:W-:Y:S01]  /*19ec0*/  ISETP.NE.AND P0, PT, R28, RZ, PT ;  /* 0x000000ff1c00720c */ /* 0x000fe20003f05270 */
[----:B------:R-:W-:-:S04]  /*19ed0*/  IMAD.MOV.U32 R14, RZ, RZ, 0x4000 ;  /* 0x00004000ff0e7424 */ /* 0x000fc800078e00ff */
[----:B------:R2:W-:Y:S08]  /*19ee0*/  SYNCS.ARRIVE.TRANS64 RZ, [R9+URZ+0x16890], R14 ;  /* 0x0168900e09ff79a7 */ /* 0x0005f0000800003f */
[----:B------:R-:W-:Y:S05]  /*19ef0*/  @!P0 BRA `(.L_x_11810) ;  /* 0x0000000000048947 */ /* 0x000fea0003800000 */
[----:B------:R-:W-:Y:S01]  /*19f00*/  BPT.TRAP 0x1 ;  /* 0x000000040000795c */ /* 0x000fe20000300000 */
.L_x_11810:
[----:B------:R-:W-:Y:S01]  /*19f10*/  IMAD R11, R25, 0x4000, R8 ;  /* 0x00004000190b7824 */ /* 0x000fe200078e0208 */
[----:B------:R-:W-:Y:S01]  /*19f20*/  R2UR UR9, R9 ;  /* 0x00000000090972ca */ /* 0x000fe200000e0000 */
[----:B------:R-:W-:Y:S01]  /*19f30*/  UIADD3 UR4, UP0, UR40, 0x570, URZ ;  /* 0x0000057028047890 */ /* 0x000fe2000ff1e03f */
[----:B------:R-:W-:Y:S01]  /*19f40*/  R2UR UR12, R5 ;  /* 0x00000000050c72ca */ /* 0x000fe200000e0000 */
[----:B------:R-:W-:Y:S01]  /*19f50*/  UMOV UR6, 0x0 ;  /* 0x0000000000067882 */ /* 0x000fe20000000000 */
[----:B------:R-:W-:Y:S01]  /*19f60*/  R2UR UR8, R11 ;  /* 0x000000000b0872ca */ /* 0x000fe200000e0000 */
[----:B------:R-:W-:Y:S01]  /*19f70*/  IMAD R11, R7, 0x80, R0 ;  /* 0x00000080070b7824 */ /* 0x000fe200078e0200 */
[----:B------:R-:W-:Y:S01]  /*19f80*/  R2UR UR13, R10 ;  /* 0x000000000a0d72ca */ /* 0x000fe200000e0000 */
[----:B------:R-:W-:Y:S02]  /*19f90*/  UIADD3.X UR5, URZ, UR41, URZ, UP0, !UPT ;  /* 0x000000293f057290 */ /* 0x000fe400087fe43f */
[----:B------:R-:W-:Y:S01]  /*19fa0*/  VIADD R11, R11, 0xffffff80 ;  /* 0xffffff800b0b7836 */ /* 0x000fe20000000000 */
[----:B------:R-:W-:Y:S01]  /*19fb0*/  UMOV UR7, 0x12f00000 ;  /* 0x12f0000000077882 */ /* 0x000fe20000000000 */
[----:B------:R-:W-:-:S02]  /*19fc0*/  UMOV UR10, URZ ;  /* 0x0000003f000a7c82 */ /* 0x000fc40008000000 */
[----:B------:R-:W-:Y:S01]  /*19fd0*/  UIADD3 UR9, UR9, 0x16890, URZ ;  /* 0x0001689009097890 */ /* 0x000fe2000fffe03f */
[----:B------:R-:W-:-:S03]  /*19fe0*/  R2UR UR11, R11 ;  /* 0x000000000b0b72ca */ /* 0x000fc600000e0000 */
[----:B------:R-:W-:-:S10]  /*19ff0*/  UIADD3 UR8, UR8, 0xe400, URZ ;  /* 0x0000e40008087890 */ /* 0x000fd4000fffe03f */
[----:B------:R3:W-:Y:S01]  /*1a000*/  UTMALDG.4D [UR8], [UR4], desc[UR6] ;  /* 0x00000608040075b4 */ /* 0x0007e20008019000 */
[----:B------:R-:W4:Y:S02]  /*1a010*/  SYNCS.PHASECHK.TRANS64.TRYWAIT P0, [R9+URZ+0x168c0], R12 ;  /* 0x0168c00c090075a7 */ /* 0x000f24000800017f */
[----:B---34-:R-:W-:Y:S05]  /*1a020*/  @!P0 BRA `(.L_x_11811) ;  /* 0x0000004c00248947 */ /* 0x018fea0003800000 */
.L_x_11965:
[----:B------:R-:W-:Y:S01]  /*1a030*/  IMAD.SHL.U32 R13, R25, 0x2000, RZ ;  /* 0x00002000190d7824 */ /* 0x000fe200078e00ff */
[----:B------:R-:W-:Y:S06]  /*1a040*/  @P1 BRA `(.L_x_11812) ;  /* 0x0000000000141947 */ /* 0x000fec0003800000 */
[----:B------:R-:W-:Y:S01]  /*1a050*/  ISETP.NE.AND P0, PT, R28, RZ, PT ;  /* 0x000000ff1c00720c */ /* 0x000fe20003f05270 */
[----:B0--3--:R-:W-:-:S04]  /*1a060*/  IMAD.MOV.U32 R12, RZ, RZ, 0x4000 ;  /* 0x00004000ff0c7424 */ /* 0x009fc800078e00ff */
[----:B------:R4:W-:Y:S08]  /*1a070*/  SYNCS.ARRIVE.TRANS64 RZ, [R9+URZ+0x168b0], R12 ;  /* 0x0168b00c09ff79a7 */ /* 0x0009f0000800003f */
[----:B------:R-:W-:Y:S05]  /*1a080*/  @!P0 BRA `(.L_x_11812) ;  /* 0x0000000000048947 */ /* 0x000fea0003800000 */
[----:B------:R-:W-:Y:S01]  /*1a090*/  BPT.TRAP 0x1 ;  /* 0x000000040000795c */ /* 0x000fe20000300000 */
.L_x_11812:
        /* <DEDUP_REMOVED lines=11> */
[----:B------:R-:W-:-:S04]  /*1a150*/  UIADD3 UR9, UR9, 0x168b0, URZ ;  /* 0x000168b009097890 */ /* 0x000fc8000fffe03f */
[----:B------:R-:W-:-:S09]  /*1a160*/  UIADD3 UR8, UR8, 0x400, URZ ;  /* 0x0000040008087890 */ /* 0x000fd2000fffe03f */
[----:B------:R0:W-:Y:S02]  /*1a170*/  UTMALDG.4D [UR8], [UR4], desc[UR6] ;  /* 0x00000608040075b4 */ /* 0x0001e40008019000 */
[----:B0-----:R-:W-:Y:S01]  /*1a180*/  NOP ;  /* 0x0000000000007918 */ /* 0x001fe20000000000 */
.L_x_11808:
[----:B------:R-:W-:Y:S05]  /*1a190*/  BSYNC B1 ;  /* 0x0000000000017941 */ /* 0x000fea0003800000 */
.L_x_11807:
[----:B------:R-:W-:Y:S01]  /*1a1a0*/  VIADD R25, R25, 0x1 ;  /* 0x0000000119197836 */ /* 0x000fe20000000000 */
[----:B------:R-:W-:Y:S02]  /*1a1b0*/  IADD3 R7, R7, -0x2, RZ ;  /* 0xfffffffe07077810 */ /* 0x000fe40007ffe0ff */
[----:B------:R-:W-:Y:S02]  /*1a1c0*/  PLOP3.LUT P2, PT, PT, PT, PT, 0x8, 0x0 ;  /* 0x000000000000781c */ /* 0x000fe40003f4e170 */
[----:B------:R-:W-:-:S04]  /*1a1d0*/  ISETP.NE.AND P0, PT, R25, 0x2, PT ;  /* 0x000000021900780c */ /* 0x000fc80003f05270 */
[----:B------:R-:W-:Y:S02]  /*1a1e0*/  SEL R25, R25, RZ, P0 ;  /* 0x000000ff19197207 */ /* 0x000fe40000000000 */
[----:B0-234-:R-:W-:Y:S02]  /*1a1f0*/  SEL R9, RZ, 0x1, P0 ;  /* 0x00000001ff097807 */ /* 0x01dfe40000000000 */
[----:B------:R-:W-:Y:S02]  /*1a200*/  ISETP.GE.AND P0, PT, R7, R6, PT ;  /* 0x000000060700720c */ /* 0x000fe40003f06270 */
[----:B------:R-:W-:-:S11]  /*1a210*/  LOP3.LUT R26, R26, R9, RZ, 0x3c, !PT ;  /* 0x000000091a1a7212 */ /* 0x000fd600078e3cff */
[----:B------:R-:W-:Y:S05]  /*1a220*/  @!P0 BRA `(.L_x_11802) ;  /* 0x0000000000fc8947 */ /* 0x000fea0003800000 */
.L_x_11819:
[----:B------:R-:W-:Y:S05]  /*1a230*/  YIELD ;  /* 0x0000000000007946 */ /* 0x000fea0003800000 */
[----:B------:R-:W-:Y:S04]  /*1a240*/  BSSY B1, `(.L_x_11813) ;  /* 0x0000034000017945 */ /* 0x000fe80003800000 */
[----:B------:R-:W-:Y:S05]  /*1a250*/  @!P6 BRA `(.L_x_11814) ;  /* 0x0000000000c8e947 */ /* 0x000fea0003800000 */
[----:B------:R-:W-:Y:S01]  /*1a260*/  IMAD R12, R25, 0x8, R8 ;  /* 0x00000008190c7824 */ /* 0x000fe200078e0208 */
[----:B------:R-:W-:-:S04]  /*1a270*/  SHF.L.U32 R9, R26, 0x1f, RZ ;  /* 0x0000001f1a097819 */ /* 0x000fc800000006ff */
[----:B------:R-:W0:Y:S02]  /*1a280*/  SYNCS.PHASECHK.TRANS64.TRYWAIT P0, [R12+URZ+0x168a0], R9 ;  /* 0x0168a0090c0075a7 */ /* 0x000e24000800017f */
[----:B0-----:R-:W-:Y:S05]  /*1a290*/  @!P0 BRA `(.L_x_11815) ;  /* 0x00000048009c8947 */ /* 0x001fea0003800000 */
.L_x_11966:
        /* <DEDUP_REMOVED lines=9> */
.L_x_11816:
[----:B--2---:R-:W-:Y:S01]  /*1a330*/  IMAD R11, R25, 0x4000, R8 ;  /* 0x00004000190b7824 */ /* 0x004fe200078e0208 */
        /* <DEDUP_REMOVED lines=16> */
.L_x_11967:
[----:B------:R-:W-:Y:S05]  /*1a440*/  @P0 BRA `(.L_x_11818) ;  /* 0x0000000000140947 */ /* 0x000fea0003800000 */
[----:B------:R-:W-:Y:S01]  /*1a450*/  ISETP.NE.AND P1, PT, R28, RZ, PT ;  /* 0x000000ff1c00720c */ /* 0x000fe20003f25270 */
[----:B0-2---:R-:W-:-:S04]  /*1a460*/  IMAD.MOV.U32 R9, RZ, RZ, 0x4000 ;  /* 0x00004000ff097424 */ /* 0x005fc800078e00ff */
[----:B------:R3:W-:Y:S08]  /*1a470*/  SYNCS.ARRIVE.TRANS64 RZ, [R12+URZ+0x168b0], R9 ;  /* 0x0168b0090cff79a7 */ /* 0x0007f0000800003f */
[----:B------:R-:W-:Y:S05]  /*1a480*/  @!P1 BRA `(.L_x_11818) ;  /* 0x0000000000049947 */ /* 0x000fea0003800000 */
[----:B------:R-:W-:Y:S01]  /*1a490*/  BPT.TRAP 0x1 ;  /* 0x000000040000795c */ /* 0x000fe20000300000 */
.L_x_11818:
        /* <DEDUP_REMOVED lines=14> */
.L_x_11814:
[----:B------:R-:W-:Y:S05]  /*1a580*/  BSYNC B1 ;  /* 0x0000000000017941 */ /* 0x000fea0003800000 */
.L_x_11813:
[----:B------:R-:W-:-:S05]  /*1a590*/  VIADD R25, R25, 0x1 ;  /* 0x0000000119197836 */ /* 0x000fca0000000000 */
[----:B------:R-:W-:-:S04]  /*1a5a0*/  ISETP.NE.AND P0, PT, R25, 0x2, PT ;  /* 0x000000021900780c */ /* 0x000fc80003f05270 */
[----:B0-23--:R-:W-:Y:S02]  /*1a5b0*/  SEL R9, RZ, 0x1, P0 ;  /* 0x00000001ff097807 */ /* 0x00dfe40000000000 */
[----:B------:R-:W-:Y:S02]  /*1a5c0*/  SEL R25, R25, RZ, P0 ;  /* 0x000000ff19197207 */ /* 0x000fe40000000000 */
[C---:B------:R-:W-:Y:S02]  /*1a5d0*/  ISETP.GT.AND P0, PT, R7.reuse, R6, PT ;  /* 0x000000060700720c */ /* 0x040fe40003f04270 */
[----:B------:R-:W-:Y:S01]  /*1a5e0*/  LOP3.LUT R26, R26, R9, RZ, 0x3c, !PT ;  /* 0x000000091a1a7212 */ /* 0x000fe200078e3cff */
[----:B------:R-:W-:-:S04]  /*1a5f0*/  VIADD R9, R7, 0xffffffff ;  /* 0xffffffff07097836 */ /* 0x000fc80000000000 */
[----:B------:R-:W-:-:S06]  /*1a600*/  IMAD.MOV.U32 R7, RZ, RZ, R9 ;  /* 0x000000ffff077224 */ /* 0x000fcc00078e0009 */
[----:B------:R-:W-:Y:S05]  /*1a610*/  @P0 BRA `(.L_x_11819) ;  /* 0xfffffffc00040947 */ /* 0x000fea000383ffff */
.L_x_11802:
[----:B------:R-:W-:Y:S05]  /*1a620*/  BSYNC B0 ;  /* 0x0000000000007941 */ /* 0x000fea0003800000 */
.L_x_11801:
        /* <DEDUP_REMOVED lines=17> */
.L_x_11822:
[----:B------:R-:W-:-:S13]  /*1a740*/  ISETP.NE.AND P1, PT, R7, 0x1, PT ;  /* 0x000000010700780c */ /* 0x000fda0003f25270 */
[----:B------:R-:W0:Y:S02]  /*1a750*/  @P1 LDC.64 R8, c[0x0][0x9e8] ;  /* 0x00027a00ff081b82 */ /* 0x000e240000000a00 */
[----:B0-----:R-:W-:-:S05]  /*1a760*/  @P1 IMAD.HI.U32 R8, R0, R8, RZ ;  /* 0x0000000800081227 */ /* 0x001fca00078e00ff */
[----:B------:R-:W-:-:S07]  /*1a770*/  @P1 SHF.R.U32.HI R0, RZ, R9, R8 ;  /* 0x00000009ff001219 */ /* 0x000fce0000011608 */
.L_x_11823:
[----:B------:R-:W-:Y:S05]  /*1a780*/  BSYNC B0 ;  /* 0x0000000000007941 */ /* 0x000fea0003800000 */
.L_x_11821:
[----:B------:R-:W-:-:S05]  /*1a790*/  IMAD R5, R0, R7, R7 ;  /* 0x0000000700057224 */ /* 0x000fca00078e0207 */
[----:B------:R-:W-:-:S07]  /*1a7a0*/  VIMNMX R6, R6, R5, PT ;  /* 0x0000000506067248 */ /* 0x000fce0003fe0100 */
.L_x_11820:
[----:B------:R-:W-:Y:S01]  /*1a7b0*/  VIADD R6, R6, 0x7f ;  /* 0x0000007f06067836 */ /* 0x000fe20000000000 */
[----:B------:R-:W-:-:S04]  /*1a7c0*/  ULDC UR4, c[0x0][0x9dc] ;  /* 0x0002770000047ab9 */ /* 0x000fc80000000800 */
[----:B------:R-:W-:-:S04]  /*1a7d0*/  SHF.R.S32.HI R5, RZ, 0x1f, R6 ;  /* 0x0000001fff057819 */ /* 0x000fc80000011406 */
[----:B------:R-:W-:-:S04]  /*1a7e0*/  LEA.HI R5, R5, R6, RZ, 0x7 ;  /* 0x0000000605057211 */ /* 0x000fc800078f38ff */
[----:B------:R-:W-:-:S04]  /*1a7f0*/  SHF.R.S32.HI R0, RZ, 0x7, R5 ;  /* 0x00000007ff007819 */ /* 0x000fc80000011405 */
[----:B------:R-:W-:Y:S01]  /*1a800*/  VIMNMX R8, R3, R0, PT ;  /* 0x0000000003087248 */ /* 0x000fe20003fe0100 */
[----:B------:R-:W-:-:S04]  /*1a810*/  VIADD R0, R4, -UR4 ;  /* 0x8000000404007c36 */ /* 0x000fc80008000000 */
[----:B------:R0:W-:Y:S01]  /*1a820*/  STL [R1], R8 ;  /* 0x0000000801007387 */ /* 0x0001e20000100800 */
        /* <DEDUP_REMOVED lines=11> */
.L_x_11826:
[----:B------:R-:W-:-:S13]  /*1a8e0*/  ISETP.NE.AND P0, PT, R7, 0x1, PT ;  /* 0x000000010700780c */ /* 0x000fda0003f05270 */
[----:B------:R-:W2:Y:S02]  /*1a8f0*/  @P0 LDC.64 R2, c[0x0][0x9e8] ;  /* 0x00027a00ff020b82 */ /* 0x000ea40000000a00 */
[----:B--2---:R-:W-:-:S05]  /*1a900*/  @P0 IMAD.HI.U32 R2, R4, R2, RZ ;  /* 0x0000000204020227 */ /* 0x004fca00078e00ff */
[----:B------:R-:W-:-:S07]  /*1a910*/  @P0 SHF.R.U32.HI R4, RZ, R3, R2 ;  /* 0x00000003ff040219 */ /* 0x000fce0000011602 */
.L_x_11827:
[----:B------:R-:W-:Y:S05]  /*1a920*/  BSYNC B0 ;  /* 0x0000000000007941 */ /* 0x000fea0003800000 */
.L_x_11825:
[----:B------:R-:W-:-:S05]  /*1a930*/  IMAD R7, R4, R7, RZ ;  /* 0x0000000704077224 */ /* 0x000fca00078e02ff */
[----:B------:R-:W-:-:S07]  /*1a940*/  VIMNMX R0, R0, R7, !PT ;  /* 0x0000000700007248 */ /* 0x000fce0007fe0100 */
.L_x_11824:
        /* <DEDUP_REMOVED lines=22> */
.L_x_11829:
[----:B------:R-:W2:Y:S01]  /*1aab0*/  S2R R0, SR_CgaCtaId ;  /* 0x0000000000007919 */ /* 0x000ea20000008800 */
[----:B------:R-:W-:-:S04]  /*1aac0*/  MOV R27, 0x400 ;  /* 0x00000400001b7802 */ /* 0x000fc80000000f00 */
[----:B--2---:R-:W-:-:S05]  /*1aad0*/  LEA R27, R0, R27, 0x18 ;  /* 0x0000001b001b7211 */ /* 0x004fca00078ec0ff */
        /* <DEDUP_REMOVED lines=11> */
[----:B------:R-:W-:Y:S02]  /*1ab90*/  IMAD.U32 R7, RZ, RZ, UR9 ;  /* 0x00000009ff077e24 */ /* 0x000fe4000f8e00ff */
[----:B------:R-:W-:-:S02]  /*1aba0*/  IMAD.U32 R10, RZ, RZ, UR4 ;  /* 0x00000004ff0a7e24 */ /* 0x000fc4000f8e00ff */
[----:B------:R-:W-:Y:S02]  /*1abb0*/  IMAD.U32 R11, RZ, RZ, UR5 ;  /* 0x00000005ff0b7e24 */ /* 0x000fe4000f8e00ff */
[----:B0-----:R-:W-:Y:S02]  /*1abc0*/  IMAD.MOV.U32 R8, RZ, RZ, 0x70 ;  /* 0x00000070ff087424 */ /* 0x001fe400078e00ff */
[----:B------:R-:W-:Y:S02]  /*1abd0*/  IMAD.MOV.U32 R12, RZ, RZ, 0x1 ;  /* 0x00000001ff0c7424 */ /* 0x000fe400078e00ff */
[----:B------:R-:W-:-:S07]  /*1abe0*/  IMAD.MOV.U32 R13, RZ, RZ, RZ ;  /* 0x000000ffff0d7224 */ /* 0x000fce00078e00ff */
[----:B------:R-:W-:-:S07]  /*1abf0*/  LEPC R20, `(.L_x_11831) ;  /* 0x000000001014794e */ /* 0x000fce0000000000 */
[----:B-12---:R-:W-:Y:S05]  /*1ac00*/  CALL.ABS.NOINC R2 ;  /* 0x0000000002007343 */ /* 0x006fea0003c00000 */
.L_x_11831:
[----:B------:R-:W-:-:S05]  /*1ac10*/  VIADD R0, R27, 0x400 ;  /* 0x000004001b007836 */ /* 0x000fca0000000000 */
        /* <DEDUP_REMOVED lines=9> */
[----:B------:R-:W-:Y:S02]  /*1acb0*/  IMAD.U32 R6, RZ, RZ, UR8 ;  /* 0x00000008ff067e24 */ /* 0x000fe4000f8e00ff */
[----:B------:R-:W-:-:S02]  /*1acc0*/  IMAD.U32 R7, RZ, RZ, UR9 ;  /* 0x00000009ff077e24 */ /* 0x000fc4000f8e00ff */
[----:B------:R-:W-:Y:S02]  /*1acd0*/  IMAD.U32 R10, RZ, RZ, UR4 ;  /* 0x00000004ff0a7e24 */ /* 0x000fe4000f8e00ff */
[----:B------:R-:W-:Y:S02]  /*1ace0*/  IMAD.U32 R11, RZ, RZ, UR5 ;  /* 0x00000005ff0b7e24 */ /* 0x000fe4000f8e00ff */
[----:B0-----:R-:W-:Y:S02]  /*1acf0*/  IMAD.MOV.U32 R8, RZ, RZ, 0x70 ;  /* 0x00000070ff087424 */ /* 0x001fe400078e00ff */
[----:B------:R-:W-:Y:S02]  /*1ad00*/  IMAD.MOV.U32 R12, RZ, RZ, 0x1 ;  /* 0x00000001ff0c7424 */ /* 0x000fe400078e00ff */
[----:B--2---:R-:W-:-:S07]  /*1ad10*/  IMAD.MOV.U32 R13, RZ, RZ, RZ ;  /* 0x000000ffff0d7224 */ /* 0x004fce00078e00ff */
[----:B------:R-:W-:-:S07]  /*1ad20*/  LEPC R20, `(.L_x_11833) ;  /* 0x000000001014794e */ /* 0x000fce0000000000 */
[----:B-1-3--:R-:W-:Y:S05]  /*1ad30*/  CALL.ABS.NOINC R2 ;  /* 0x0000000002007343 */ /* 0x00afea0003c00000 */
.L_x_11833:
        /* <DEDUP_REMOVED lines=16> */
.L_x_11832:
[----:B------:R-:W2:Y:S01]  /*1ae40*/  LDL.LU R20, [R1+0x8] ;  /* 0x0000080001147983 */ /* 0x000ea20000300800 */
[----:B------:R-:W-:Y:S01]  /*1ae50*/  ULDC.64 UR4, c[0x0][0x9f8] ;  /* 0x00027e0000047ab9 */ /* 0x000fe20000000a00 */
[----:B------:R-:W3:Y:S01]  /*1ae60*/  LDC R0, c[0x0][0x428] ;  /* 0x00010a00ff007b82 */ /* 0x000ee20000000800 */
[----:B------:R-:W-:Y:S01]  /*1ae70*/  ISETP.NE.U32.AND P0, PT, RZ, UR4, PT ;  /* 0x00000004ff007c0c */ /* 0x000fe2000bf05070 */
[----:B------:R-:W-:-:S03]  /*1ae80*/  IMAD.MOV.U32 R6, RZ, RZ, R19 ;  /* 0x000000ffff067224 */ /* 0x000fc600078e0013 */
[----:B------:R-:W-:Y:S01]  /*1ae90*/  ISETP.NE.AND.EX P0, PT, RZ, UR5, PT, P0 ;  /* 0x00000005ff007c0c */ /* 0x000fe2000bf05300 */
[----:B------:R-:W-:-:S12]  /*1aea0*/  ULDC.64 UR4, c[0x0][0xa00] ;  /* 0x0002800000047ab9 */ /* 0x000fd80000000a00 */
[----:B------:R-:W4:Y:S02]  /*1aeb0*/  @P0 LDC.64 R2, c[0x0][0x9f8] ;  /* 0x00027e00ff020b82 */ /* 0x000f240000000a00 */
[----:B----4-:R-:W-:-:S05]  /*1aec0*/  @P0 IMAD.WIDE R2, R19, 0x4, R2 ;  /* 0x0000000413020825 */ /* 0x010fca00078e0202 */
[----:B------:R4:W5:Y:S01]  /*1aed0*/  @P0 LDG.E R6, desc[UR38][R2.64] ;  /* 0x0000002602060981 */ /* 0x000962000c1e1900 */
[----:B---3--:R-:W-:Y:S01]  /*1aee0*/  ISETP.NE.AND P0, PT, R0, 0x1, PT ;  /* 0x000000010000780c */ /* 0x008fe20003f05270 */
[----:B------:R-:W-:Y:S01]  /*1aef0*/  IMAD.MOV.U32 R0, RZ, RZ, R18 ;  /* 0x000000ffff007224 */ /* 0x000fe200078e0012 */
[----:B------:R-:W-:-:S04]  /*1af00*/  ISETP.NE.AND P6, PT, R28, RZ, PT ;  /* 0x000000ff1c00720c */ /* 0x000fc80003fc5270 */
[----:B------:R-:W-:-:S07]  /*1af10*/  PLOP3.LUT P1, PT, P6, PT, PT, 0x8, 0x0 ;  /* 0x000000000000781c */ /* 0x000fce000372e170 */
[----:B------:R-:W3:Y:S02]  /*1af20*/  @P0 LDC R5, c[0x0][0x42c] ;  /* 0x00010b00ff050b82 */ /* 0x000ee40000000800 */
[----:B------:R-:W-:-:S05]  /*1af30*/  VOTEU.ALL UP1, P6 ;  /* 0x00000000003f7886 */ /* 0x000fca0003020000 */
[----:B------:R-:W-:Y:S01]  /*1af40*/  @!UP1 UIADD3 UR8, UP0, UR40, 0x270, URZ ;  /* 0x0000027028089890 */ /* 0x000fe2000ff1e03f */
[----:B------:R-:W0:Y:S03]  /*1af50*/  @P0 LDC R4, c[0x0][0x430] ;  /* 0x00010c00ff040b82 */ /* 0x000e260000000800 */
[----:B------:R-:W-:-:S03]  /*1af60*/  @!UP1 UIADD3.X UR9, URZ, UR41, URZ, UP0, !UPT ;  /* 0x000000293f099290 */ /* 0x000fc600087fe43f */
[----:B------:R-:W-:Y:S01]  /*1af70*/  VOTEU.ALL UP0, P6 ;  /* 0x00000000003f7886 */ /* 0x000fe20003000000 */
[----:B---3--:R-:W-:-:S05]  /*1af80*/  @P0 IMAD.HI.U32 R5, R18, R5, RZ ;  /* 0x0000000512050227 */ /* 0x008fca00078e00ff */
[----:B0-----:R-:W-:Y:S02]  /*1af90*/  @P0 SHF.R.U32.HI R0, RZ, R4, R5 ;  /* 0x00000004ff000219 */ /* 0x001fe40000011605 */
[----:B------:R-:W-:-:S04]  /*1afa0*/  ISETP.NE.U32.AND P0, PT, RZ, UR4, PT ;  /* 0x00000004ff007c0c */ /* 0x000fc8000bf05070 */
[----:B------:R-:W-:-:S04]  /*1afb0*/  ISETP.NE.AND.EX P0, PT, RZ, UR5, PT, P0 ;  /* 0x00000005ff007c0c */ /* 0x000fc8000bf05300 */
[----:B------:R-:W-:Y:S01]  /*1afc0*/  SEL R9, R19, RZ, !P0 ;  /* 0x000000ff13097207 */ /* 0x000fe20004000000 */
[----:B--2-4-:R-:W-:-:S08]  /*1afd0*/  IMAD R17, R17, 0xc0, R20 ;  /* 0x000000c011117824 */ /* 0x014fd000078e0214 */
.L_x_11834:
        /* <DEDUP_REMOVED lines=19> */
.L_x_11970:
[----:B------:R-:W-:Y:S01]  /*1b110*/  UMOV UR4, 0xffffffff ;  /* 0xffffffff00047882 */ /* 0x000fe20000000000 */
[----:B------:R-:W-:Y:S02]  /*1b120*/  SHF.R.S32.HI R12, RZ, 0x1f, R6 ;  /* 0x0000001fff0c7819 */ /* 0x000fe40000011406 */
[----:B------:R-:W-:Y:S05]  /*1b130*/  BRA.DIV UR4, `(.L_x_11836) ;  /* 0x0000003e04507947 */ /* 0x000fea000b800000 */
[----:B------:R-:W-:-:S13]  /*1b140*/  ELECT P6, URZ, PT ;  /* 0x00000000003f782f */ /* 0x000fda00038c0000 */
.L_x_11973:
        /* <DEDUP_REMOVED lines=21> */
.L_x_11838:
[----:B------:R-:W-:Y:S01]  /*1b2a0*/  IMAD R5, R22, 0x8, R27 ;  /* 0x0000000816057824 */ /* 0x000fe200078e021b */
[----:B------:R-:W-:-:S04]  /*1b2b0*/  SHF.L.U32 R4, R24, 0x1f, RZ ;  /* 0x0000001f18047819 */ /* 0x000fc800000006ff */
[----:B------:R-:W2:Y:S02]  /*1b2c0*/  SYNCS.PHASECHK.TRANS64.TRYWAIT P0, [R5+URZ+0x16840], R4 ;  /* 0x01684004050075a7 */ /* 0x000ea4000800017f */
[----:B--2---:R-:W-:Y:S05]  /*1b2d0*/  @!P0 BRA `(.L_x_11839) ;  /* 0x0000003c00088947 */ /* 0x004fea0003800000 */
.L_x_11974:
        /* <DEDUP_REMOVED lines=9> */
.L_x_11840:
[----:B0-2---:R-:W-:Y:S01]  /*1b370*/  LEA R4, R22, R27, 0xe ;  /* 0x0000001b16047211 */ /* 0x005fe200078e70ff */
        /* <DEDUP_REMOVED lines=8> */
[----:B------:R-:W-:-:S02]  /*1b400*/  R2UR UR12, R0 ;  /* 0x00000000000c72ca */ /* 0x000fc400000e0000 */
[----:B-----5:R-:W-:-:S03]  /*1b410*/  R2UR UR13, R8 ;  /* 0x00000000080d72ca */ /* 0x020fc600000e0000 */
[----:B------:R-:W-:-:S04]  /*1b420*/  UIADD3 UR9, UR9, 0x16830, URZ ;  /* 0x0001683009097890 */ /* 0x000fc8000fffe03f */
[----:B------:R-:W-:Y:S02]  /*1b430*/  ULEA UR11, UR11, UR4, 0x7 ;  /* 0x000000040b0b7291 */ /* 0x000fe4000f8e383f */
[----:B------:R-:W-:Y:S01]  /*1b440*/  UIADD3 UR8, UR8, 0xe400, URZ ;  /* 0x0000e40008087890 */ /* 0x000fe2000fffe03f */
[----:B------:R-:W-:-:S08]  /*1b450*/  UMOV UR4, 0x0 ;  /* 0x0000000000047882 */ /* 0x000fd00000000000 */
[----:B------:R0:W-:Y:S02]  /*1b460*/  UTMALDG.4D [UR8], [UR6], desc[UR4] ;  /* 0x00000408060075b4 */ /* 0x0001e40008019000 */
[----:B0-----:R-:W-:Y:S01]  /*1b470*/  NOP ;  /* 0x0000000000007918 */ /* 0x001fe20000000000 */
.L_x_11837:
[----:B------:R-:W2:Y:S01]  /*1b480*/  LDL.LU R5, [R1+0x4] ;  /* 0x0000040001057983 */ /* 0x000ea20000300800 */
[----:B------:R-:W-:Y:S05]  /*1b490*/  WARPSYNC.ALL ;  /* 0x0000000000007948 */ /* 0x000fea0003800000 */
[----:B------:R-:W-:Y:S02]  /*1b4a0*/  ELECT P0, URZ, PT ;  /* 0x00000000003f782f */ /* 0x000fe40003800000 */
[----:B------:R-:W-:Y:S01]  /*1b4b0*/  R2UR UR9, R27 ;  /* 0x000000001b0972ca */ /* 0x000fe200000e0000 */
[----:B------:R-:W-:-:S10]  /*1b4c0*/  UIADD3 UR4, UP0, UR40, 0x270, URZ ;  /* 0x0000027028047890 */ /* 0x000fd4000ff1e03f */
        /* <DEDUP_REMOVED lines=9> */
[----:B------:R-:W-:Y:S01]  /*1b560*/  BAR.SYNC.DEFER_BLOCKING 0x8, 0x1a0 ;  /* 0x0206800000007b1d */ /* 0x000fe20000010000 */
[----:B------:R-:W-:-:S02]  /*1b570*/  UIADD3 UR8, UR9, 0x8400, URZ ;  /* 0x0000840009087890 */ /* 0x000fc4000fffe03f */
[----:B------:R-:W-:-:S03]  /*1b580*/  UIADD3 UR9, UR9, 0x16800, URZ ;  /* 0x0001680009097890 */ /* 0x000fc6000fffe03f */
[----:B------:R0:W-:Y:S06]  /*1b590*/  @P0 SYNCS.ARRIVE.TRANS64 RZ, [R27+URZ+0x16800], R4 ;  /* 0x016800041bff09a7 */ /* 0x0001ec000800003f */
        /* <DEDUP_REMOVED lines=9> */
.L_x_11975:
[----:B------:R-:W-:Y:S05]  /*1b630*/  BSYNC B0 ;  /* 0x0000000000007941 */ /* 0x000fea0003800000 */
.L_x_11841:
[----:B------:R-:W2:Y:S01]  /*1b640*/  LDL R5, [R1] ;  /* 0x0000000001057983 */ /* 0x000ea20000100800 */
[----:B------:R-:W-:Y:S01]  /*1b650*/  BSSY B0, `(.L_x_11843) ;  /* 0x000012c000007945 */ /* 0x000fe20003800000 */
[----:B--2---:R-:W-:-:S05]  /*1b660*/  VIADD R9, R5, 0xfffffffe ;  /* 0xfffffffe05097836 */ /* 0x004fca0000000000 */
[----:B------:R-:W-:-:S13]  /*1b670*/  ISETP.GE.AND P0, PT, R9, R29, PT ;  /* 0x0000001d0900720c */ /* 0x000fda0003f06270 */
[----:B------:R-:W-:Y:S05]  /*1b680*/  @!P0 BRA `(.L_x_11844) ;  /* 0x0000001000a08947 */ /* 0x000fea0003800000 */
[----:B0-----:R-:W-:Y:S01]  /*1b690*/  IMAD.MOV R4, RZ, RZ, -R5 ;  /* 0x000000ffff047224 */ /* 0x001fe200078e0a05 */
[----:B------:R-:W-:Y:S01]  /*1b6a0*/  LOP3.LUT R13, RZ, R29, RZ, 0x33, !PT ;  /* 0x0000001dff0d7212 */ /* 0x000fe200078e33ff */
[----:B------:R-:W-:Y:S03]  /*1b6b0*/  BSSY B1, `(.L_x_11845) ;  /* 0x0000065000017945 */ /* 0x000fe60003800000 */
[----:B------:R-:W-:-:S05]  /*1b6c0*/  VIADDMNMX R13, R4, 0x1, R13, !PT ;  /* 0x00000001040d7846 */ /* 0x000fca000780010d */
        /* <DEDUP_REMOVED lines=33> */
.L_x_11849:
[----:B0-----:R-:W-:Y:S01]  /*1b8e0*/  IMAD R3, R10, 0x8, R27 ;  /* 0x000000080a037824 */ /* 0x001fe200078e021b */
[----:B------:R-:W-:-:S04]  /*1b8f0*/  SHF.L.U32 R2, R14, 0x1f, RZ ;  /* 0x0000001f0e027819 */ /* 0x000fc800000006ff */
[----:B------:R-:W0:Y:S02]  /*1b900*/  SYNCS.PHASECHK.TRANS64.TRYWAIT P0, [R3+URZ+0x16840], R2 ;  /* 0x01684002030075a7 */ /* 0x000e24000800017f */
[----:B0-----:R-:W-:Y:S05]  /*1b910*/  @!P0 BRA `(.L_x_11850) ;  /* 0x0000003400a08947 */ /* 0x001fea0003800000 */
.L_x_11976:
        /* <DEDUP_REMOVED lines=9> */
.L_x_11851:
        /* <DEDUP_REMOVED lines=15> */
[----:B------:R-:W-:Y:S02]  /*1baa0*/  ULEA UR11, UR11, UR4, 0x7 ;  /* 0x000000040b0b7291 */ /* 0x000fe4000f8e383f */
[----:B------:R-:W-:Y:S01]  /*1bab0*/  UIADD3 UR8, UR8, 0xe400, URZ ;  /* 0x0000e40008087890 */ /* 0x000fe2000fffe03f */
[----:B------:R-:W-:-:S08]  /*1bac0*/  UMOV UR4, 0x0 ;  /* 0x0000000000047882 */ /* 0x000fd00000000000 */
[----:B------:R0:W-:Y:S01]  /*1bad0*/  UTMALDG.4D [UR8], [UR6], desc[UR4] ;  /* 0x00000408060075b4 */ /* 0x0001e20008019000 */
[----:B------:R-:W2:Y:S02]  /*1bae0*/  SYNCS.PHASECHK.TRANS64.TRYWAIT P0, [R2+URZ+0x60], R5 ;  /* 0x00006005020075a7 */ /* 0x000ea4000800017f */
[----:B0-2---:R-:W-:Y:S05]  /*1baf0*/  @!P0 BRA `(.L_x_11852) ;  /* 0x00000034003c8947 */ /* 0x005fea0003800000 */
.L_x_11977:
[----:B------:R-:W-:Y:S05]  /*1bb00*/  @P1 BRA `(.L_x_11853) ;  /* 0x0000000000181947 */ /* 0x000fea0003800000 */
[----:B------:R-:W-:Y:S01]  /*1bb10*/  ISETP.NE.AND P0, PT, R28, RZ, PT ;  /* 0x000000ff1c00720c */ /* 0x000fe20003f05270 */
[----:B0-----:R-:W-:Y:S02]  /*1bb20*/  IMAD R2, R22, 0x8, R27 ;  /* 0x0000000816027824 */ /* 0x001fe400078e021b */
[----:B------:R-:W-:-:S04]  /*1bb30*/  IMAD.MOV.U32 R3, RZ, RZ, 0x4000 ;  /* 0x00004000ff037424 */ /* 0x000fc800078e00ff */
[----:B------:R2:W-:Y:S06]  /*1bb40*/  SYNCS.ARRIVE.TRANS64 RZ, [R2+URZ+0x16850], R3 ;  /* 0x0168500302ff79a7 */ /* 0x0005ec000800003f */
[----:B------:R-:W-:Y:S05]  /*1bb50*/  @!P0 BRA `(.L_x_11853) ;  /* 0x0000000000048947 */ /* 0x000fea0003800000 */
[----:B------:R-:W-:Y:S01]  /*1bb60*/  BPT.TRAP 0x1 ;  /* 0x000000040000795c */ /* 0x000fe20000300000 */
.L_x_11853:
        /* <DEDUP_REMOVED lines=20> */
.L_x_11848:
[----:B------:R-:W-:Y:S05]  /*1bcb0*/  BSYNC B2 ;  /* 0x0000000000027941 */ /* 0x000fea0003800000 */
.L_x_11847:
[----:B------:R-:W2:Y:S01]  /*1bcc0*/  LDL R2, [R1] ;  /* 0x0000000001027983 */ /* 0x000ea20000100800 */
[----:B------:R-:W-:Y:S02]  /*1bcd0*/  IMAD.MOV.U32 R22, RZ, RZ, R10 ;  /* 0x000000ffff167224 */ /* 0x000fe400078e000a */
[----:B------:R-:W-:Y:S02]  /*1bce0*/  IMAD.MOV.U32 R24, RZ, RZ, R14 ;  /* 0x000000ffff187224 */ /* 0x000fe400078e000e */
[----:B--2---:R-:W-:-:S07]  /*1bcf0*/  VIADD R9, R2, 0xfffffffd ;  /* 0xfffffffd02097836 */ /* 0x004fce0000000000 */
.L_x_11846:
[----:B------:R-:W-:Y:S05]  /*1bd00*/  BSYNC B1 ;  /* 0x0000000000017941 */ /* 0x000fea0003800000 */
.L_x_11845:
[----:B------:R-:W2:Y:S01]  /*1bd10*/  LDL.LU R2, [R1] ;  /* 0x0000000001027983 */ /* 0x000ea20000300800 */
[----:B------:R-:W-:Y:S01]  /*1bd20*/  VIADD R13, R13, 0xfffffffe ;  /* 0xfffffffe0d0d7836 */ /* 0x000fe20000000000 */
[----:B--2---:R-:W-:-:S04]  /*1bd30*/  LOP3.LUT R2, RZ, R2, RZ, 0x33, !PT ;  /* 0x00000002ff027212 */ /* 0x004fc800078e33ff */
[----:B------:R-:W-:-:S13]  /*1bd40*/  ISETP.NE.AND P0, PT, R13, R2, PT ;  /* 0x000000020d00720c */ /* 0x000fda0003f05270 */
[----:B------:R-:W-:Y:S05]  /*1bd50*/  @!P0 BRA `(.L_x_11844) ;  /* 0x0000000800ec8947 */ /* 0x000fea0003800000 */
[----:B------:R-:W-:-:S07]  /*1bd60*/  IMAD.MOV.U32 R4, RZ, RZ, R8 ;  /* 0x000000ffff047224 */ /* 0x000fce00078e0008 */
.L_x_11868:
[----:B------:R-:W-:Y:S01]  /*1bd70*/  VIADD R10, R22, 0x1 ;  /* 0x00000001160a7836 */ /* 0x000fe20000000000 */
[----:B------:R-:W-:Y:S05]  /*1bd80*/  YIELD ;  /* 0x0000000000007946 */ /* 0x000fea0003800000 */
[----:B------:R-:W-:Y:S01]  /*1bd90*/  ISETP.NE.AND P0, PT, R10, 0x2, PT ;  /* 0x000000020a00780c */ /* 0x000fe20003f05270 */
[----:B------:R-:W-:Y:S03]  /*1bda0*/  BSSY B1, `(.L_x_11854) ;  /* 0x0000057000017945 */ /* 0x000fe60003800000 */
[----:B0-----:R-:W-:-:S02]  /*1bdb0*/  SEL R11, RZ, 0x1, P0 ;  /* 0x00000001ff0b7807 */ /* 0x001fc40000000000 */
[----:B------:R-:W-:Y:S02]  /*1bdc0*/  SEL R10, R10, RZ, P0 ;  /* 0x000000ff0a0a7207 */ /* 0x000fe40000000000 */
[----:B------:R-:W-:Y:S01]  /*1bdd0*/  LOP3.LUT R11, R24, R11, RZ, 0x3c, !PT ;  /* 0x0000000b180b7212 */ /* 0x000fe200078e3cff */
[----:B--2---:R-:W-:Y:S06]  /*1bde0*/  @!P6 BRA `(.L_x_11855) ;  /* 0x000000040048e947 */ /* 0x004fec0003800000 */
        /* <DEDUP_REMOVED lines=23> */
.L_x_11856:
[----:B------:R-:W-:Y:S01]  /*1bf60*/  IMAD R3, R10, 0x8, R27 ;  /* 0x000000080a037824 */ /* 0x000fe200078e021b */
[----:B------:R-:W-:-:S04]  /*1bf70*/  SHF.L.U32 R2, R11, 0x1f, RZ ;  /* 0x0000001f0b027819 */ /* 0x000fc800000006ff */
[----:B------:R-:W2:Y:S02]  /*1bf80*/  SYNCS.PHASECHK.TRANS64.TRYWAIT P0, [R3+URZ+0x16840], R2 ;  /* 0x01684002030075a7 */ /* 0x000ea4000800017f */
[----:B--2---:R-:W-:Y:S05]  /*1bf90*/  @!P0 BRA `(.L_x_11857) ;  /* 0x0000003000288947 */ /* 0x004fea0003800000 */
.L_x_11978:
        /* <DEDUP_REMOVED lines=9> */
.L_x_11858:
        /* <DEDUP_REMOVED lines=19> */
[----:B------:R-:W2:Y:S02]  /*1c160*/  SYNCS.PHASECHK.TRANS64.TRYWAIT P1, [R3+URZ+0x60], R24 ;  /* 0x00006018030075a7 */ /* 0x000ea4000802017f */
[----:B0-2---:R-:W-:Y:S05]  /*1c170*/  @!P1 BRA `(.L_x_11859) ;  /* 0x0000002c00c49947 */ /* 0x005fea0003800000 */
.L_x_11979:
[----:B------:R-:W-:Y:S05]  /*1c180*/  @P0 BRA `(.L_x_11860) ;  /* 0x0000000000140947 */ /* 0x000fea0003800000 */
[----:B------:R-:W-:Y:S01]  /*1c190*/  ISETP.NE.AND P1, PT, R28, RZ, PT ;  /* 0x000000ff1c00720c */ /* 0x000fe20003f25270 */
[----:B------:R-:W-:-:S04]  /*1c1a0*/  IMAD.MOV.U32 R2, RZ, RZ, 0x4000 ;  /* 0x00004000ff027424 */ /* 0x000fc800078e00ff */
[----:B------:R2:W-:Y:S08]  /*1c1b0*/  SYNCS.ARRIVE.TRANS64 RZ, [R3+URZ+0x50], R2 ;  /* 0x0000500203ff79a7 */ /* 0x0005f0000800003f */
[----:B------:R-:W-:Y:S05]  /*1c1c0*/  @!P1 BRA `(.L_x_11860) ;  /* 0x0000000000049947 */ /* 0x000fea0003800000 */
[----:B------:R-:W-:Y:S01]  /*1c1d0*/  BPT.TRAP 0x1 ;  /* 0x000000040000795c */ /* 0x000fe20000300000 */
.L_x_11860:
        /* <DEDUP_REMOVED lines=18> */
[----:B---3--:R-:W-:Y:S01]  /*1c300*/  NOP ;  /* 0x0000000000007918 */ /* 0x008fe20000000000 */
.L_x_11855:
[----:B------:R-:W-:Y:S05]  /*1c310*/  BSYNC B1 ;  /* 0x0000000000017941 */ /* 0x000fea0003800000 */
.L_x_11854:
        /* <DEDUP_REMOVED lines=31> */
.L_x_11863:
[----:B--2---:R-:W-:Y:S02]  /*1c510*/  LEA R2, R22, R27, 0x3 ;  /* 0x0000001b16027211 */ /* 0x004fe400078e18ff */
[----:B------:R-:W-:-:S04]  /*1c520*/  SHF.L.U32 R3, R24, 0x1f, RZ ;  /* 0x0000001f18037819 */ /* 0x000fc800000006ff */
[----:B------:R-:W2:Y:S02]  /*1c530*/  SYNCS.PHASECHK.TRANS64.TRYWAIT P0, [R2+URZ+0x16840], R3 ;  /* 0x01684003020075a7 */ /* 0x000ea4000800017f */
[----:B--2---:R-:W-:Y:S05]  /*1c540*/  @!P0 BRA `(.L_x_11864) ;  /* 0x0000002800e48947 */ /* 0x004fea0003800000 */
.L_x_11980:
        /* <DEDUP_REMOVED lines=9> */
.L_x_11865:
[----:B0-2---:R-:W-:Y:S01]  /*1c5e0*/  VIADD R3, R27, 0x16800 ;  /* 0x000168001b037836 */ /* 0x005fe20000000000 */
[----:B------:R-:W-:Y:S01]  /*1c5f0*/  R2UR UR11, R14 ;  /* 0x000000000e0b72ca */ /* 0x000fe200000e0000 */
[----:B------:R-:W-:Y:S01]  /*1c600*/  UIADD3 UR6, UP0, UR40, 0x370, URZ ;  /* 0x0000037028067890 */ /* 0x000fe2000ff1e03f */
[----:B------:R-:W-:Y:S01]  /*1c610*/  R2UR UR4, R23 ;  /* 0x00000000170472ca */ /* 0x000fe200000e0000 */
[----:B------:R-:W-:Y:S01]  /*1c620*/  IMAD R2, R22, 0x8, R3 ;  /* 0x0000000816027824 */ /* 0x000fe200078e0203 */
[----:B------:R-:W-:Y:S01]  /*1c630*/  R2UR UR12, R0 ;  /* 0x00000000000c72ca */ /* 0x000fe200000e0000 */
[----:B------:R-:W-:Y:S01]  /*1c640*/  UIADD3.X UR7, URZ, UR41, URZ, UP0, !UPT ;  /* 0x000000293f077290 */ /* 0x000fe200087fe43f */
[----:B-----5:R-:W-:Y:S01]  /*1c650*/  R2UR UR13, R4 ;  /* 0x00000000040d72ca */ /* 0x020fe200000e0000 */
[----:B------:R-:W-:Y:S01]  /*1c660*/  UMOV UR5, 0x14f00000 ;  /* 0x14f0000000057882 */ /* 0x000fe20000000000 */
[----:B------:R-:W-:Y:S01]  /*1c670*/  R2UR UR9, R2 ;  /* 0x00000000020972ca */ /* 0x000fe200000e0000 */
[----:B------:R-:W-:Y:S01]  /*1c680*/  IMAD R2, R22, 0x4000, R27 ;  /* 0x0000400016027824 */ /* 0x000fe200078e021b */
[----:B------:R-:W-:Y:S01]  /*1c690*/  SHF.L.U32 R11, R11, 0x1f, RZ ;  /* 0x0000001f0b0b7819 */ /* 0x000fe200000006ff */
[----:B------:R-:W-:-:S03]  /*1c6a0*/  UMOV UR10, URZ ;  /* 0x0000003f000a7c82 */ /* 0x000fc60008000000 */
[----:B------:R-:W-:Y:S01]  /*1c6b0*/  R2UR UR8, R2 ;  /* 0x00000000020872ca */ /* 0x000fe200000e0000 */
[----:B------:R-:W-:Y:S01]  /*1c6c0*/  ULEA UR11, UR11, UR4, 0x7 ;  /* 0x000000040b0b7291 */ /* 0x000fe2000f8e383f */
[----:B------:R-:W-:Y:S02]  /*1c6d0*/  IMAD R2, R10, 0x8, R3 ;  /* 0x000000080a027824 */ /* 0x000fe400078e0203 */
[----:B------:R-:W-:-:S03]  /*1c6e0*/  UMOV UR4, 0x0 ;  /* 0x0000000000047882 */ /* 0x000fc60000000000 */
[----:B------:R-:W-:-:S06]  /*1c6f0*/  UIADD3 UR9, UR9, 0x30, URZ ;  /* 0x0000003009097890 */ /* 0x000fcc000fffe03f */
[----:B------:R-:W-:-:S09]  /*1c700*/  UIADD3 UR8, UR8, 0xe400, URZ ;  /* 0x0000e40008087890 */ /* 0x000fd2000fffe03f */
[----:B------:R0:W-:Y:S01]  /*1c710*/  UTMALDG.4D [UR8], [UR6], desc[UR4] ;  /* 0x00000408060075b4 */ /* 0x0001e20008019000 */
[----:B------:R-:W2:Y:S02]  /*1c720*/  SYNCS.PHASECHK.TRANS64.TRYWAIT P1, [R2+URZ+0x60], R11 ;  /* 0x0000600b020075a7 */ /* 0x000ea4000802017f */
[----:B0-2---:R-:W-:Y:S05]  /*1c730*/  @!P1 BRA `(.L_x_11866) ;  /* 0x00000028007c9947 */ /* 0x005fea0003800000 */
.L_x_11981:
[----:B------:R-:W-:Y:S05]  /*1c740*/  @P0 BRA `(.L_x_11867) ;  /* 0x0000000000140947 */ /* 0x000fea0003800000 */
[----:B------:R-:W-:Y:S01]  /*1c750*/  ISETP.NE.AND P1, PT, R28, RZ, PT ;  /* 0x000000ff1c00720c */ /* 0x000fe20003f25270 */
[----:B------:R-:W-:-:S04]  /*1c760*/  IMAD.MOV.U32 R3, RZ, RZ, 0x4000 ;  /* 0x00004000ff037424 */ /* 0x000fc800078e00ff */
[----:B------:R2:W-:Y:S08]  /*1c770*/  SYNCS.ARRIVE.TRANS64 RZ, [R2+URZ+0x50], R3 ;  /* 0x0000500302ff79a7 */ /* 0x0005f0000800003f */
[----:B------:R-:W-:Y:S05]  /*1c780*/  @!P1 BRA `(.L_x_11867) ;  /* 0x0000000000049947 */ /* 0x000fea0003800000 */
[----:B------:R-:W-:Y:S01]  /*1c790*/  BPT.TRAP 0x1 ;  /* 0x000000040000795c */ /* 0x000fe20000300000 */
.L_x_11867:
        /* <DEDUP_REMOVED lines=19> */
.L_x_11862:
[----:B------:R-:W-:Y:S05]  /*1c8d0*/  BSYNC B1 ;  /* 0x0000000000017941 */ /* 0x000fea0003800000 */
.L_x_11861:
[----:B------:R-:W-:Y:S01]  /*1c8e0*/  ISETP.GT.AND P0, PT, R13, R29, PT ;  /* 0x0000001d0d00720c */ /* 0x000fe20003f04270 */
[----:B------:R-:W-:-:S12]  /*1c8f0*/  VIADD R9, R9, 0xfffffffe ;  /* 0xfffffffe09097836 */ /* 0x000fd80000000000 */
[----:B------:R-:W-:Y:S05]  /*1c900*/  @P0 BRA `(.L_x_11868) ;  /* 0xfffffff400180947 */ /* 0x000fea000383ffff */
.L_x_11844:
[----:B------:R-:W-:Y:S05]  /*1c910*/  BSYNC B0 ;  /* 0x0000000000007941 */ /* 0x000fea0003800000 */
.L_x_11843:
[----:B------:R-:W-:Y:S01]  /*1c920*/  ISETP.NE.AND P0, PT, R28, RZ, PT ;  /* 0x000000ff1c00720c */ /* 0x000fe20003f05270 */
[----:B------:R-:W-:-:S12]  /*1c930*/  BSSY B0, `(.L_x_11869) ;  /* 0x000000e000007945 */ /* 0x000fd80003800000 */
[----:B------:R-:W-:Y:S05]  /*1c940*/  @P0 BRA `(.L_x_11870) ;  /* 0x0000000000300947 */ /* 0x000fea0003800000 */
[----:B------:R-:W3:Y:S01]  /*1c950*/  S2R R9, SR_LANEID ;  /* 0x0000000000097919 */ /* 0x000ee20000000000 */
[----:B------:R-:W-:Y:S01]  /*1c960*/  VOTEU.ANY UR4, UPT, PT ;  /* 0x0000000000047886 */ /* 0x000fe200038e0100 */
[----:B0-2---:R-:W0:Y:S01]  /*1c970*/  LDC.64 R2, c[0x0][0xc38] ;  /* 0x00030e00ff027b82 */ /* 0x005e220000000a00 */
[----:B------:R-:W3:Y:S08]  /*1c980*/  FLO.U32 R4, UR4 ;  /* 0x0000000400047d00 */ /* 0x000ef000080e0000 */
[----:B------:R-:W0:Y:S01]  /*1c990*/  POPC R5, UR4 ;  /* 0x0000000400057d09 */ /* 0x000e220008000000 */
[----:B---3--:R-:W-:-:S13]  /*1c9a0*/  ISETP.EQ.U32.AND P0, PT, R4, R9, PT ;  /* 0x000000090400720c */ /* 0x008fda0003f02070 */
[----:B0-----:R-:W2:Y:S01]  /*1c9b0*/  @P0 ATOMG.E.ADD.STRONG.GPU PT, R3, desc[UR38][R2.64], R5 ;  /* 0x00000005020309a8 */ /* 0x001ea200081ee1e6 */
[----:B------:R-:W0:Y:S02]  /*1c9c0*/  S2R R6, SR_LTMASK ;  /* 0x0000000000067919 */ /* 0x000e240000003900 */
[----:B0-----:R-:W-:-:S04]  /*1c9d0*/  LOP3.LUT R6, R6, UR4, RZ, 0xc0, !PT ;  /* 0x0000000406067c12 */ /* 0x001fc8000f8ec0ff */
[----:B------:R-:W0:Y:S01]  /*1c9e0*/  POPC R9, R6 ;  /* 0x0000000600097309 */ /* 0x000e220000000000 */
[----:B--2---:R-:W0:Y:S02]  /*1c9f0*/  SHFL.IDX PT, R4, R3, R4, 0x1f ;  /* 0x00001f0403047589 */ /* 0x004e2400000e0000 */
[----:B0-----:R-:W-:-:S07]  /*1ca00*/  IADD3 R16, R4, UR37, R9 ;  /* 0x0000002504107c10 */ /* 0x001fce000fffe009 */
.L_x_11870:
[----:B------:R-:W-:Y:S05]  /*1ca10*/  BSYNC B0 ;  /* 0x0000000000007941 */ /* 0x000fea0003800000 */
.L_x_11869:
[----:B------:R-:W-:Y:S04]  /*1ca20*/  BSSY B0, `(.L_x_11871) ;  /* 0x0000020000007945 */ /* 0x000fe80003800000 */
[----:B------:R-:W-:Y:S05]  /*1ca30*/  @!P6 BRA `(.L_x_11872) ;  /* 0x000000000078e947 */ /* 0x000fea0003800000 */
[----:B--2---:R-:W-:Y:S01]  /*1ca40*/  IMAD R3, R22, 0x8, R27 ;  /* 0x0000000816037824 */ /* 0x004fe200078e021b */
[----:B0-----:R-:W-:-:S04]  /*1ca50*/  SHF.L.U32 R2, R24, 0x1f, RZ ;  /* 0x0000001f18027819 */ /* 0x001fc800000006ff */
[----:B------:R-:W0:Y:S02]  /*1ca60*/  SYNCS.PHASECHK.TRANS64.TRYWAIT P0, [R3+URZ+0x16860], R2 ;  /* 0x01686002030075a7 */ /* 0x000e24000800017f */
[----:B0-----:R-:W-:Y:S05]  /*1ca70*/  @!P0 BRA `(.L_x_11873) ;  /* 0x0000002400c08947 */ /* 0x001fea0003800000 */
.L_x_11982:
        /* <DEDUP_REMOVED lines=9> */
.L_x_11874:
        /* <DEDUP_REMOVED lines=16> */
[----:B---3--:R-:W-:Y:S01]  /*1cc10*/  NOP ;  /* 0x0000000000007918 */ /* 0x008fe20000000000 */
.L_x_11872:
[----:B------:R-:W-:Y:S05]  /*1cc20*/  BSYNC B0 ;  /* 0x0000000000007941 */ /* 0x000fea0003800000 */
.L_x_11871:
[----:B------:R-:W-:-:S05]  /*1cc30*/  VIADD R22, R22, 0x1 ;  /* 0x0000000116167836 */ /* 0x000fca0000000000 */
[----:B------:R-:W-:-:S04]  /*1cc40*/  ISETP.NE.AND P0, PT, R22, 0x2, PT ;  /* 0x000000021600780c */ /* 0x000fc80003f05270 */
[----:B0-2---:R-:W-:Y:S02]  /*1cc50*/  SEL R3, RZ, 0x1, P0 ;  /* 0x00000001ff037807 */ /* 0x005fe40000000000 */
[----:B------:R-:W-:Y:S02]  /*1cc60*/  SEL R22, R22, RZ, P0 ;  /* 0x000000ff16167207 */ /* 0x000fe40000000000 */
[----:B------:R-:W-:-:S07]  /*1cc70*/  LOP3.LUT R24, R24, R3, RZ, 0x3c, !PT ;  /* 0x0000000318187212 */ /* 0x000fce00078e3cff */
.L_x_11830:
[----:B------:R-:W-:Y:S05]  /*1cc80*/  BSYNC B6 ;  /* 0x0000000000067941 */ /* 0x000fea0003800000 */
.L_x_11828:
[----:B------:R-:W-:-:S03]  /*1cc90*/  UMOV UR4, 0xffffffff ;  /* 0xffffffff00047882 */ /* 0x000fc60000000000 */
[----:B------:R-:W-:Y:S05]  /*1cca0*/  BRA.DIV UR4, `(.L_x_11875) ;  /* 0x0000002604487947 */ /* 0x000fea000b800000 */
[----:B------:R2:W3:Y:S04]  /*1ccb0*/  SHFL.IDX PT, R4, R16, RZ, 0x1f ;  /* 0x00001fff10047589 */ /* 0x0004e800000e0000 */
[----:B------:R2:W4:Y:S02]  /*1ccc0*/  SHFL.IDX PT, R5, R16, 0x1, 0x1f ;  /* 0x00201f0010057f89 */ /* 0x00052400000e0000 */
.L_x_11986:
        /* <DEDUP_REMOVED lines=11> */
.L_x_11877:
[----:B------:R-:W-:Y:S05]  /*1cd80*/  BSYNC B0 ;  /* 0x0000000000007941 */ /* 0x000fea0003800000 */
.L_x_11876:
        /* <DEDUP_REMOVED lines=23> */
.L_x_11994:
[----:B------:R-:W-:Y:S02]  /*1cf00*/  ULDC UR4, c[0x0][0xc10] ;  /* 0x0003040000047ab9 */ /* 0x000fe40000000800 */
[----:B------:R-:W-:-:S04]  /*1cf10*/  IMAD.U32 R7, RZ, RZ, UR4 ;  /* 0x00000004ff077e24 */ /* 0x000fc8000f8e00ff */
[----:B0-----:R-:W-:-:S04]  /*1cf20*/  IMAD R14, R14, R7, RZ ;  /* 0x000000070e0e7224 */ /* 0x001fc800078e02ff */
[----:B----4-:R-:W-:-:S05]  /*1cf30*/  IMAD.IADD R5, R5, 0x1, R14 ;  /* 0x0000000105057824 */ /* 0x010fca00078e020e */
[----:B---3--:R-:W-:-:S13]  /*1cf40*/  ISETP.GT.AND P0, PT, R5, R4, PT ;  /* 0x000000040500720c */ /* 0x008fda0003f04270 */
[----:B------:R-:W-:Y:S05]  /*1cf50*/  @P0 BRA `(.L_x_11879) ;  /* 0x0000000000ac0947 */ /* 0x000fea0003800000 */
[----:B------:R-:W0:Y:S02]  /*1cf60*/  LDC R0, c[0x0][0xc14] ;  /* 0x00030500ff007b82 */ /* 0x000e240000000800 */
.L_x_11884:
        /* <DEDUP_REMOVED lines=12> */
.L_x_11882:
[----:B------:R-:W-:Y:S05]  /*1d030*/  BSYNC B0 ;  /* 0x0000000000007941 */ /* 0x000fea0003800000 */
.L_x_11881:
        /* <DEDUP_REMOVED lines=23> */
.L_x_12002:
[----:B------:R-:W-:Y:S02]  /*1d1b0*/  ULDC UR4, c[0x0][0xc10] ;  /* 0x0003040000047ab9 */ /* 0x000fe40000000800 */
[----:B------:R-:W-:-:S04]  /*1d1c0*/  IMAD.U32 R7, RZ, RZ, UR4 ;  /* 0x00000004ff077e24 */ /* 0x000fc8000f8e00ff */
[----:B---3--:R-:W-:-:S05]  /*1d1d0*/  IMAD R14, R14, R7, RZ ;  /* 0x000000070e0e7224 */ /* 0x008fca00078e02ff */
[----:B------:R-:W-:-:S04]  /*1d1e0*/  IADD3 R5, R14, R5, RZ ;  /* 0x000000050e057210 */ /* 0x000fc80007ffe0ff */
[----:B------:R-:W-:-:S13]  /*1d1f0*/  ISETP.GT.AND P0, PT, R5, R4, PT ;  /* 0x000000040500720c */ /* 0x000fda0003f04270 */
[----:B------:R-:W-:Y:S05]  /*1d200*/  @!P0 BRA `(.L_x_11884) ;  /* 0xfffffffc00588947 */ /* 0x000fea000383ffff */
.L_x_11879:
[----:B--2---:R-:W-:Y:S01]  /*1d210*/  IMAD.IADD R16, R5, 0x1, -R14 ;  /* 0x0000000105107824 */ /* 0x004fe200078e0a0e */
[----:B------:R-:W-:-:S03]  /*1d220*/  UMOV UR4, 0xffffffff ;  /* 0xffffffff00047882 */ /* 0x000fc60000000000 */
[----:B------:R-:W-:-:S05]  /*1d230*/  IMAD R3, R8, R7, R16 ;  /* 0x0000000708037224 */ /* 0x000fca00078e0210 */
[----:B------:R-:W-:Y:S01]  /*1d240*/  ISETP.GT.AND P6, PT, R3, R4, PT ;  /* 0x000000040300720c */ /* 0x000fe20003fc4270 */
[----:B------:R-:W-:-:S12]  /*1d250*/  BRA.DIV UR4, `(.L_x_11885) ;  /* 0x0000002604c87947 */ /* 0x000fd8000b800000 */
[----:B------:R-:W-:-:S04]  /*1d260*/  VOTE.ANY R3, PT, !P6 ;  /* 0x0000000000037806 */ /* 0x000fc800070e0100 */
[----:B------:R-:W2:Y:S02]  /*1d270*/  POPC R5, R3 ;  /* 0x0000000300057309 */ /* 0x000ea40000000000 */
[----:B--2---:R2:W3:Y:S02]  /*1d280*/  SHFL.IDX PT, R17, R2, R5, 0x1f ;  /* 0x00001f0502117589 */ /* 0x0044e400000e0000 */
.L_x_12006:
[----:B------:R-:W-:Y:S01]  /*1d290*/  ISETP.NE.AND P0, PT, R3, RZ, PT ;  /* 0x000000ff0300720c */ /* 0x000fe20003f05270 */
[----:B------:R-:W-:-:S12]  /*1d2a0*/  IMAD.MOV.U32 R14, RZ, RZ, RZ ;  /* 0x000000ffff0e7224 */ /* 0x000fd800078e00ff */
[----:B------:R-:W-:Y:S05]  /*1d2b0*/  @!P0 BRA `(.L_x_11886) ;  /* 0x0000000000108947 */ /* 0x000fea0003800000 */
[----:B------:R-:W-:Y:S01]  /*1d2c0*/  UMOV UR4, 0xffffffff ;  /* 0xffffffff00047882 */ /* 0x000fe20000000000 */
[----:B------:R-:W-:Y:S02]  /*1d2d0*/  VIADD R12, R5, 0xffffffff ;  /* 0xffffffff050c7836 */ /* 0x000fe40000000000 */
[----:B------:R-:W-:Y:S05]  /*1d2e0*/  BRA.DIV UR4, `(.L_x_11887) ;  /* 0x0000002604ec7947 */ /* 0x000fea000b800000 */
[----:B------:R4:W0:Y:S02]  /*1d2f0*/  SHFL.IDX PT, R14, R8, R12, 0x1f ;  /* 0x00001f0c080e7589 */ /* 0x00082400000e0000 */
.L_x_11886:
[----:B--2---:R-:W2:Y:S01]  /*1d300*/  LDC.64 R2, c[0x0][0xc68] ;  /* 0x00031a00ff027b82 */ /* 0x004ea20000000a00 */
[----:B------:R-:W-:-:S04]  /*1d310*/  IMAD.IADD R19, R5, 0x1, R19 ;  /* 0x0000000105137824 */ /* 0x000fc800078e0213 */
        /* <DEDUP_REMOVED lines=65> */
.L_x_11880:
[----:B------:R-:W-:Y:S01]  /*1d730*/  UMOV UR4, URZ ;  /* 0x0000003f00047c82 */ /* 0x000fe20008000000 */
[----:B------:R-:W-:Y:S01]  /*1d740*/  UMOV UR5, URZ ;  /* 0x0000003f00057c82 */ /* 0x000fe20008000000 */
[----:B------:R-:W-:Y:S01]  /*1d750*/  ULDC UR6, c[0x0][0xc14] ;  /* 0x0003050000067ab9 */ /* 0x000fe20000000800 */
[----:B--2---:R-:W-:Y:S02]  /*1d760*/  IMAD.MOV.U32 R16, RZ, RZ, R4 ;  /* 0x000000ffff107224 */ /* 0x004fe400078e0004 */
[----:B------:R-:W-:Y:S02]  /*1d770*/  IMAD.U32 R17, RZ, RZ, UR4 ;  /* 0x00000004ff117e24 */ /* 0x000fe4000f8e00ff */
[----:B------:R-:W-:Y:S02]  /*1d780*/  IMAD.U32 R18, RZ, RZ, UR5 ;  /* 0x00000005ff127e24 */ /* 0x000fe4000f8e00ff */
[----:B------:R-:W-:-:S07]  /*1d790*/  IMAD.U32 R19, RZ, RZ, UR6 ;  /* 0x00000006ff137e24 */ /* 0x000fce000f8e00ff */
.L_x_11888:
        /* <DEDUP_REMOVED lines=10> */
.L_x_11789:
        /* <DEDUP_REMOVED lines=12> */
.L_x_12009:
[----:B------:R-:W-:Y:S05]  /*1d900*/  BSYNC B0 ;  /* 0x0000000000007941 */ /* 0x000fea0003800000 */
.L_x_11890:
[----:B------:R-:W-:-:S03]  /*1d910*/  UMOV UR4, 0xffffffff ;  /* 0xffffffff00047882 */ /* 0x000fc60000000000 */
[----:B------:R-:W-:Y:S05]  /*1d920*/  BRA.DIV UR4, `(.L_x_11892) ;  /* 0x0000002204947947 */ /* 0x000fea000b800000 */
[----:B0-----:R-:W0:Y:S02]  /*1d930*/  S2R R0, SR_TID.X ;  /* 0x0000000000007919 */ /* 0x001e240000002100 */
[----:B0-----:R-:W-:-:S04]  /*1d940*/  SHF.R.U32.HI R0, RZ, 0x5, R0 ;  /* 0x00000005ff007819 */ /* 0x001fc80000011600 */
[----:B------:R-:W-:-:S05]  /*1d950*/  LOP3.LUT R0, R0, 0x3, RZ, 0xc0, !PT ;  /* 0x0000000300007812 */ /* 0x000fca00078ec0ff */
[----:B------:R0:W2:Y:S02]  /*1d960*/  SHFL.IDX PT, R14, R0, RZ, 0x1f ;  /* 0x00001fff000e7589 */ /* 0x0000a400000e0000 */
.L_x_12012:
[----:B--2---:R-:W-:-:S13]  /*1d970*/  ISETP.NE.AND P0, PT, R14, RZ, PT ;  /* 0x000000ff0e00720c */ /* 0x004fda0003f05270 */
[----:B------:R-:W-:Y:S05]  /*1d980*/  @P0 BRA `(.L_x_11567) ;  /* 0x0000000000880947 */ /* 0x000fea0003800000 */
[----:B------:R-:W-:-:S03]  /*1d990*/  UMOV UR4, 0xffffffff ;  /* 0xffffffff00047882 */ /* 0x000fc60000000000 */
[----:B------:R-:W-:Y:S05]  /*1d9a0*/  BRA.DIV UR4, `(.L_x_11893) ;  /* 0x0000002204a87947 */ /* 0x000fea000b800000 */
[----:B------:R-:W-:-:S13]  /*1d9b0*/  ELECT P6, URZ, PT ;  /* 0x00000000003f782f */ /* 0x000fda00038c0000 */
.L_x_12015:
[----:B------:R-:W-:Y:S05]  /*1d9c0*/  @!P6 BRA `(.L_x_11567) ;  /* 0x000000000078e947 */ /* 0x000fea0003800000 */
[----:B------:R-:W-:-:S06]  /*1d9d0*/  ULOP3.LUT UR4, UR36, 0x2, URZ, 0xfc, !UPT ;  /* 0x0000000224047892 */ /* 0x000fcc000f8efc3f */
[----:B0-----:R-:W-:-:S04]  /*1d9e0*/  MOV R0, UR4 ;  /* 0x0000000400007c02 */ /* 0x001fc80008000f00 */
[----:B------:R-:W-:-:S13]  /*1d9f0*/  ISETP.NE.AND P2, PT, R0, 0x3, PT ;  /* 0x000000030000780c */ /* 0x000fda0003f45270 */
[----:B------:R-:W-:Y:S05]  /*1da00*/  @!P2 BRA `(.L_x_11894) ;  /* 0x000000000004a947 */ /* 0x000fea0003800000 */
[----:B------:R-:W-:Y:S01]  /*1da10*/  BPT.TRAP 0x1 ;  /* 0x000000040000795c */ /* 0x000fe20000300000 */
.L_x_11894:
        /* <DEDUP_REMOVED lines=12> */
.L_x_12016:
[----:B------:R-:W2:Y:S02]  /*1dae0*/  SYNCS.PHASECHK.TRANS64.TRYWAIT P0, [R3+URZ], R0 ;  /* 0x00000000030075a7 */ /* 0x000ea4000800017f */
[----:B--2---:R-:W-:Y:S05]  /*1daf0*/  @!P0 BRA `(.L_x_11896) ;  /* 0x0000002000888947 */ /* 0x004fea0003800000 */
.L_x_12017:
[----:B------:R-:W-:Y:S05]  /*1db00*/  @!P2 BRA `(.L_x_11897) ;  /* 0x000000000004a947 */ /* 0x000fea0003800000 */
[----:B------:R-:W-:Y:S01]  /*1db10*/  BPT.TRAP 0x1 ;  /* 0x000000040000795c */ /* 0x000fe20000300000 */
.L_x_11897:
[----:B--2---:R-:W-:-:S04]  /*1db20*/  VIADD R3, R9, 0x16860 ;  /* 0x0001686009037836 */ /* 0x004fc80000000000 */
[----:B------:R-:W-:-:S04]  /*1db30*/  IMAD R5, R22, 0x8, R3 ;  /* 0x0000000816057824 */ /* 0x000fc800078e0203 */
[----:B------:R-:W2:Y:S02]  /*1db40*/  SYNCS.PHASECHK.TRANS64.TRYWAIT P0, [R5+URZ], R2 ;  /* 0x00000002050075a7 */ /* 0x000ea4000800017f */
[----:B--2---:R-:W-:Y:S05]  /*1db50*/  @!P0 BRA `(.L_x_11898) ;  /* 0x0000002000848947 */ /* 0x004fea0003800000 */
.L_x_12018:
[----:B------:R-:W-:-:S07]  /*1db60*/  IMAD R3, R4, 0x8, R3 ;  /* 0x0000000804037824 */ /* 0x000fce00078e0203 */
.L_x_11899:
[----:B---3--:R3:W4:Y:S02]  /*1db70*/  SYNCS.PHASECHK.TRANS64.TRYWAIT P0, [R3+URZ], R0 ;  /* 0x00000000030075a7 */ /* 0x008724000800017f */
[----:B----4-:R-:W-:Y:S05]  /*1db80*/  @!P0 NANOSLEEP.SYNCS 0x989680 ;  /* 0x009896800000895d */ /* 0x010fea0003900000 */
[----:B------:R-:W4:Y:S02]  /*1db90*/  @!P0 SYNCS.PHASECHK.TRANS64 P0, [R3+URZ], R0 ;  /* 0x00000000030085a7 */ /* 0x000f24000800007f */
[----:B----4-:R-:W-:Y:S05]  /*1dba0*/  @!P0 BRA `(.L_x_11899) ;  /* 0xfffffffc00f08947 */ /* 0x010fea000383ffff */
.L_x_11567:
[----:B------:R-:W-:Y:S05]  /*1dbb0*/  BSYNC B7 ;  /* 0x0000000000077941 */ /* 0x000fea0003800000 */
.L_x_11564:
[----:B------:R-:W-:Y:S05]  /*1dbc0*/  EXIT ;  /* 0x000000000000794d */ /* 0x000fea0003800000 */
.L_x_11593:
[----:B0-----:R0:W1:Y:S02]  /*1dbd0*/  SYNCS.PHASECHK.TRANS64.TRYWAIT P6, [R86+URZ+0x16890], R98 ;  /* 0x01689062560075a7 */ /* 0x00106400080c017f */
[----:B-1----:R-:W-:Y:S05]  /*1dbe0*/  @!P6 NANOSLEEP.SYNCS 0x989680 ;  /* 0x009896800000e95d */ /* 0x002fea0003900000 */
[----:B------:R-:W1:Y:S02]  /*1dbf0*/  @!P6 SYNCS.PHASECHK.TRANS64 P6, [R86+URZ+0x16890], R98 ;  /* 0x016890625600e5a7 */ /* 0x000e6400080c007f */
[----:B-1----:R-:W-:Y:S05]  /*1dc00*/  @!P6 BRA `(.L_x_11593) ;  /* 0xfffffffc00f0e947 */ /* 0x002fea000383ffff */
[----:B------:R-:W-:Y:S05]  /*1dc10*/  BRA `(.L_x_11900) ;  /* 0xfffffe5000247947 */ /* 0x000fea000383ffff */
.L_x_11613:
[----:B0-----:R0:W1:Y:S02]  /*1dc20*/  SYNCS.PHASECHK.TRANS64.TRYWAIT P5, [R86+URZ+0x16890], R98 ;  /* 0x01689062560075a7 */ /* 0x00106400080a017f */
[----:B-1----:R-:W-:Y:S05]  /*1dc30*/  @!P5 NANOSLEEP.SYNCS 0x989680 ;  /* 0x009896800000d95d */ /* 0x002fea0003900000 */
[----:B------:R-:W1:Y:S02]  /*1dc40*/  @!P5 SYNCS.PHASECHK.TRANS64 P5, [R86+URZ+0x16890], R98 ;  /* 0x016890625600d5a7 */ /* 0x000e6400080a007f */
[----:B-1----:R-:W-:Y:S05]  /*1dc50*/  @!P5 BRA `(.L_x_11613) ;  /* 0xfffffffc00f0d947 */ /* 0x002fea000383ffff */
[----:B------:R-:W-:Y:S05]  /*1dc60*/  BRA `(.L_x_11901) ;  /* 0xfffffe6000ac7947 */ /* 0x000fea000383ffff */
.L_x_11622:
[----:B0-----:R0:W1:Y:S02]  /*1dc70*/  SYNCS.PHASECHK.TRANS64.TRYWAIT P4, [R86+URZ+0x16890], R98 ;  /* 0x01689062560075a7 */ /* 0x001064000808017f */
[----:B-1----:R-:W-:Y:S05]  /*1dc80*/  @!P4 NANOSLEEP.SYNCS 0x989680 ;  /* 0x009896800000c95d */ /* 0x002fea0003900000 */
[----:B------:R-:W1:Y:S02]  /*1dc90*/  @!P4 SYNCS.PHASECHK.TRANS64 P4, [R86+URZ+0x16890], R98 ;  /* 0x016890625600c5a7 */ /* 0x000e64000808007f */
[----:B-1----:R-:W-:Y:S05]  /*1dca0*/  @!P4 BRA `(.L_x_11622) ;  /* 0xfffffffc00f0c947 */ /* 0x002fea000383ffff */
[----:B------:R-:W-:Y:S05]  /*1dcb0*/  BRA `(.L_x_11902) ;  /* 0xfffffe7000bc7947 */ /* 0x000fea000383ffff */
.L_x_11628:
[----:B--2---:R2:W3:Y:S02]  /*1dcc0*/  SYNCS.PHASECHK.TRANS64.TRYWAIT P3, [R86+URZ+0x168b0], R98 ;  /* 0x0168b062560075a7 */ /* 0x0044e4000806017f */
[----:B---3--:R-:W-:Y:S05]  /*1dcd0*/  @!P3 NANOSLEEP.SYNCS 0x989680 ;  /* 0x009896800000b95d */ /* 0x008fea0003900000 */
[----:B------:R-:W3:Y:S02]  /*1dce0*/  @!P3 SYNCS.PHASECHK.TRANS64 P3, [R86+URZ+0x168b0], R98 ;  /* 0x0168b0625600b5a7 */ /* 0x000ee4000806007f */
[----:B---3--:R-:W-:Y:S05]  /*1dcf0*/  @!P3 BRA `(.L_x_11628) ;  /* 0xfffffffc00f0b947 */ /* 0x008fea000383ffff */
[----:B------:R-:W-:Y:S05]  /*1dd00*/  BRA `(.L_x_11903) ;  /* 0xfffffe7400507947 */ /* 0x000fea000383ffff */
.L_x_11644:
[----:B------:R-:W-:Y:S01]  /*1dd10*/  BSSY B0, `(.L_x_11904) ;  /* 0x0000008000007945 */ /* 0x000fe20003800000 */
[----:B------:R-:W-:Y:S02]  /*1dd20*/  IMAD.MOV.U32 R13, RZ, RZ, R24 ;  /* 0x000000ffff0d7224 */ /* 0x000fe400078e0018 */
[----:B------:R-:W-:Y:S02]  /*1dd30*/  IMAD.MOV.U32 R12, RZ, RZ, RZ ;  /* 0x000000ffff0c7224 */ /* 0x000fe400078e00ff */
[----:B------:R-:W-:Y:S02]  /*1dd40*/  IMAD.MOV.U32 R11, RZ, RZ, 0x1f ;  /* 0x0000001fff0b7424 */ /* 0x000fe400078e00ff */
[----:B------:R-:W-:-:S07]  /*1dd50*/  IMAD.MOV.U32 R15, RZ, RZ, -0x1 ;  /* 0xffffffffff0f7424 */ /* 0x000fce00078e00ff */
[----:B0----5:R-:W-:Y:S05]  /*1dd60*/  WARPSYNC.COLLECTIVE R15, `(.L_x_11905) ;  /* 0x000000000f087348 */ /* 0x021fea0003c00000 */
[----:B0-----:R0:W1:Y:S02]  /*1dd70*/  SHFL.IDX P6, R14, R13, R12, R11 ;  /* 0x0000000c0d0e7389 */ /* 0x00106400000c000b */
[----:B01---5:R-:W-:Y:S01]  /*1dd80*/  ENDCOLLECTIVE ;  /* 0x000000000000791b */ /* 0x023fe20003800000 */
.L_x_11905:
[----:B------:R-:W-:Y:S05]  /*1dd90*/  BSYNC B0 ;  /* 0x0000000000007941 */ /* 0x000fea0003800000 */
.L_x_11904:
[----:B------:R0:W-:Y:S01]  /*1dda0*/  STL [R1+0x10], R14 ;  /* 0x0000100e01007387 */ /* 0x0001e20000100800 */
[----:B------:R-:W-:Y:S05]  /*1ddb0*/  BRA `(.L_x_11906) ;  /* 0xfffffe7c00887947 */ /* 0x000fea000383ffff */
.L_x_11660:
[----:B------:R-:W-:Y:S01]  /*1ddc0*/  BSSY B1, `(.L_x_11907) ;  /* 0x0000008000017945 */ /* 0x000fe20003800000 */
[----:B0-----:R-:W-:Y:S02]  /*1ddd0*/  IMAD.MOV.U32 R13, RZ, RZ, R5 ;  /* 0x000000ffff0d7224 */ /* 0x001fe400078e0005 */
[----:B------:R-:W-:Y:S02]  /*1dde0*/  IMAD.MOV.U32 R12, RZ, RZ, RZ ;  /* 0x000000ffff0c7224 */ /* 0x000fe400078e00ff */
[----:B------:R-:W-:Y:S02]  /*1ddf0*/  IMAD.MOV.U32 R11, RZ, RZ, 0x1c1f ;  /* 0x00001c1fff0b7424 */ /* 0x000fe400078e00ff */
[----:B------:R-:W-:-:S07]  /*1de00*/  IMAD.MOV.U32 R15, RZ, RZ, -0x1 ;  /* 0xffffffffff0f7424 */ /* 0x000fce00078e00ff */
[----:B-----5:R-:W-:Y:S05]  /*1de10*/  WARPSYNC.COLLECTIVE R15, `(.L_x_11908) ;  /* 0x000000000f087348 */ /* 0x020fea0003c00000 */
[----:B------:R0:W1:Y:S02]  /*1de20*/  SHFL.IDX P6, R14, R13, R12, R11 ;  /* 0x0000000c0d0e7389 */ /* 0x00006400000c000b */
[----:B01---5:R-:W-:Y:S01]  /*1de30*/  ENDCOLLECTIVE ;  /* 0x000000000000791b */ /* 0x023fe20003800000 */
.L_x_11908:
[----:B------:R-:W-:Y:S05]  /*1de40*/  BSYNC B1 ;  /* 0x0000000000017941 */ /* 0x000fea0003800000 */
.L_x_11907:
[----:B------:R-:W-:Y:S05]  /*1de50*/  BRA `(.L_x_11909) ;  /* 0xfffffe8c00187947 */ /* 0x000fea000383ffff */
.L_x_11661:
[----:B------:R-:W-:Y:S01]  /*1de60*/  BSSY B1, `(.L_x_11910) ;  /* 0x0000008000017945 */ /* 0x000fe20003800000 */
[----:B0-----:R-:W-:Y:S01]  /*1de70*/  IMAD.MOV.U32 R13, RZ, RZ, R4 ;  /* 0x000000ffff0d7224 */ /* 0x001fe200078e0004 */
[----:B------:R-:W-:Y:S01]  /*1de80*/  MOV R12, RZ ;  /* 0x000000ff000c7202 */ /* 0x000fe20000000f00 */
[----:B------:R-:W-:Y:S02]  /*1de90*/  IMAD.MOV.U32 R11, RZ, RZ, 0x1c1f ;  /* 0x00001c1fff0b7424 */ /* 0x000fe400078e00ff */
[----:B------:R-:W-:-:S07]  /*1dea0*/  IMAD.MOV.U32 R15, RZ, RZ, -0x1 ;  /* 0xffffffffff0f7424 */ /* 0x000fce00078e00ff */
[----:B-----5:R-:W-:Y:S05]  /*1deb0*/  WARPSYNC.COLLECTIVE R15, `(.L_x_11911) ;  /* 0x000000000f087348 */ /* 0x020fea0003c00000 */
[----:B------:R0:W1:Y:S02]  /*1dec0*/  SHFL.IDX P6, R14, R13, R12, R11 ;  /* 0x0000000c0d0e7389 */ /* 0x00006400000c000b */
[----:B01---5:R-:W-:Y:S01]  /*1ded0*/  ENDCOLLECTIVE ;  /* 0x000000000000791b */ /* 0x023fe20003800000 */
.L_x_11911:
[----:B------:R-:W-:Y:S05]  /*1dee0*/  BSYNC B1 ;  /* 0x0000000000017941 */ /* 0x000fea0003800000 */
.L_x_11910:
[----:B------:R-:W-:Y:S05]  /*1def0*/  BRA `(.L_x_11912) ;  /* 0xfffffe8800f87947 */ /* 0x000fea000383ffff */
.L_x_11662:
        /* <DEDUP_REMOVED lines=8> */
.L_x_11914:
[----:B------:R-:W-:Y:S05]  /*1df80*/  BSYNC B1 ;  /* 0x0000000000017941 */ /* 0x000fea0003800000 */
.L_x_11913:
[----:B------:R-:W-:Y:S05]  /*1df90*/  BRA `(.L_x_11915) ;  /* 0xfffffe8800d87947 */ /* 0x000fea000383ffff */
.L_x_11663:
        /* <DEDUP_REMOVED lines=8> */
.L_x_11917:
[----:B------:R-:W-:Y:S05]  /*1e020*/  BSYNC B1 ;  /* 0x0000000000017941 */ /* 0x000fea0003800000 */
.L_x_11916:
[----:B------:R-:W-:Y:S05]  /*1e030*/  BRA `(.L_x_11918) ;  /* 0xfffffe8800b87947 */ /* 0x000fea000383ffff */
.L_x_11664:
[----:B------:R-:W-:Y:S01]  /*1e040*/  BSSY B1, `(.L_x_11919) ;  /* 0x0000008000017945 */ /* 0x000fe20003800000 */
[----:B0-----:R-:W-:Y:S02]  /*1e050*/  IMAD.MOV.U32 R13, RZ, RZ, R5 ;  /* 0x000000ffff0d7224 */ /* 0x001fe400078e0005 */
[----:B------:R-:W-:Y:S02]  /*1e060*/  IMAD.MOV.U32 R12, RZ, RZ, 0x1 ;  /* 0x00000001ff0c7424 */ /* 0x000fe400078e00ff */
[----:B------:R-:W-:Y:S02]  /*1e070*/  IMAD.MOV.U32 R11, RZ, RZ, 0x1c1f ;  /* 0x00001c1fff0b7424 */ /* 0x000fe400078e00ff */
[----:B------:R-:W-:-:S07]  /*1e080*/  IMAD.MOV.U32 R15, RZ, RZ, -0x1 ;  /* 0xffffffffff0f7424 */ /* 0x000fce00078e00ff */
[----:B-----5:R-:W-:Y:S05]  /*1e090*/  WARPSYNC.COLLECTIVE R15, `(.L_x_11920) ;  /* 0x000000000f087348 */ /* 0x020fea0003c00000 */
[----:B------:R0:W1:Y:S02]  /*1e0a0*/  SHFL.IDX P6, R14, R13, R12, R11 ;  /* 0x0000000c0d0e7389 */ /* 0x00006400000c000b */
[----:B01---5:R-:W-:Y:S01]  /*1e0b0*/  ENDCOLLECTIVE ;  /* 0x000000000000791b */ /* 0x023fe20003800000 */
.L_x_11920:
[----:B------:R-:W-:Y:S05]  /*1e0c0*/  BSYNC B1 ;  /* 0x0000000000017941 */ /* 0x000fea0003800000 */
.L_x_11919:
[----:B------:R-:W-:Y:S05]  /*1e0d0*/  BRA `(.L_x_11921) ;  /* 0xfffffe8800987947 */ /* 0x000fea000383ffff */
.L_x_11665:
[----:B------:R-:W-:Y:S01]  /*1e0e0*/  BSSY B1, `(.L_x_11922) ;  /* 0x0000008000017945 */ /* 0x000fe20003800000 */
[----:B0-----:R-:W-:Y:S01]  /*1e0f0*/  IMAD.MOV.U32 R13, RZ, RZ, R4 ;  /* 0x000000ffff0d7224 */ /* 0x001fe200078e0004 */
[----:B------:R-:W-:Y:S01]  /*1e100*/  MOV R11, 0x1c1f ;  /* 0x00001c1f000b7802 */ /* 0x000fe20000000f00 */
[----:B------:R-:W-:Y:S02]  /*1e110*/  IMAD.MOV.U32 R12, RZ, RZ, 0x1 ;  /* 0x00000001ff0c7424 */ /* 0x000fe400078e00ff */
[----:B------:R-:W-:-:S07]  /*1e120*/  IMAD.MOV.U32 R15, RZ, RZ, -0x1 ;  /* 0xffffffffff0f7424 */ /* 0x000fce00078e00ff */
[----:B-----5:R-:W-:Y:S05]  /*1e130*/  WARPSYNC.COLLECTIVE R15, `(.L_x_11923) ;  /* 0x000000000f087348 */ /* 0x020fea0003c00000 */
[----:B------:R0:W1:Y:S02]  /*1e140*/  SHFL.IDX P6, R14, R13, R12, R11 ;  /* 0x0000000c0d0e7389 */ /* 0x00006400000c000b */
[----:B01---5:R-:W-:Y:S01]  /*1e150*/  ENDCOLLECTIVE ;  /* 0x000000000000791b */ /* 0x023fe20003800000 */
.L_x_11923:
[----:B------:R-:W-:Y:S05]  /*1e160*/  BSYNC B1 ;  /* 0x0000000000017941 */ /* 0x000fea0003800000 */
.L_x_11922:
[----:B------:R-:W-:Y:S05]  /*1e170*/  BRA `(.L_x_11924) ;  /* 0xfffffe88007c7947 */ /* 0x000fea000383ffff */
.L_x_11666:
        /* <DEDUP_REMOVED lines=8> */
.L_x_11926:
[----:B------:R-:W-:Y:S05]  /*1e200*/  BSYNC B1 ;  /* 0x0000000000017941 */ /* 0x000fea0003800000 */
.L_x_11925:
[----:B------:R-:W-:Y:S05]  /*1e210*/  BRA `(.L_x_11927) ;  /* 0xfffffe8800607947 */ /* 0x000fea000383ffff */
.L_x_11667:
        /* <DEDUP_REMOVED lines=8> */
.L_x_11929:
[----:B------:R-:W-:Y:S05]  /*1e2a0*/  BSYNC B1 ;  /* 0x0000000000017941 */ /* 0x000fea0003800000 */
.L_x_11928:
[----:B------:R-:W-:Y:S05]  /*1e2b0*/  BRA `(.L_x_11930) ;  /* 0xfffffe8800447947 */ /* 0x000fea000383ffff */
.L_x_11669:
[----:B0-----:R0:W1:Y:S02]  /*1e2c0*/  SYNCS.PHASECHK.TRANS64.TRYWAIT P2, [R2+URZ+0x16800], R5 ;  /* 0x01680005020075a7 */ /* 0x001064000804017f */
[----:B-1----:R-:W-:Y:S05]  /*1e2d0*/  @!P2 NANOSLEEP.SYNCS 0x989680 ;  /* 0x009896800000a95d */ /* 0x002fea0003900000 */
[----:B------:R-:W1:Y:S02]  /*1e2e0*/  @!P2 SYNCS.PHASECHK.TRANS64 P2, [R2+URZ+0x16800], R5 ;  /* 0x016800050200a5a7 */ /* 0x000e64000804007f */
[----:B-1----:R-:W-:Y:S05]  /*1e2f0*/  @!P2 BRA `(.L_x_11669) ;  /* 0xfffffffc00f0a947 */ /* 0x002fea000383ffff */
[----:B------:R-:W-:Y:S05]  /*1e300*/  BRA `(.L_x_11931) ;  /* 0xfffffe8800cc7947 */ /* 0x000fea000383ffff */
.L_x_11677:
        /* <DEDUP_REMOVED lines=8> */
.L_x_11933:
[----:B------:R-:W-:Y:S05]  /*1e390*/  BSYNC B1 ;  /* 0x0000000000017941 */ /* 0x000fea0003800000 */
.L_x_11932:
[----:B------:R-:W-:Y:S05]  /*1e3a0*/  BRA `(.L_x_11934) ;  /* 0xfffffe9800c07947 */ /* 0x000fea000383ffff */
.L_x_11678:
[----:B------:R-:W-:Y:S01]  /*1e3b0*/  BSSY B1, `(.L_x_11935) ;  /* 0x0000008000017945 */ /* 0x000fe20003800000 */
[----:B------:R-:W-:Y:S01]  /*1e3c0*/  IMAD.MOV.U32 R13, RZ, RZ, R4 ;  /* 0x000000ffff0d7224 */ /* 0x000fe200078e0004 */
[----:B------:R-:W-:Y:S01]  /*1e3d0*/  MOV R15, 0xffffffff ;  /* 0xffffffff000f7802 */ /* 0x000fe20000000f00 */
[----:B------:R-:W-:Y:S02]  /*1e3e0*/  IMAD.MOV.U32 R12, RZ, RZ, RZ ;  /* 0x000000ffff0c7224 */ /* 0x000fe400078e00ff */
[----:B------:R-:W-:-:S07]  /*1e3f0*/  IMAD.MOV.U32 R11, RZ, RZ, 0x1c1f ;  /* 0x00001c1fff0b7424 */ /* 0x000fce00078e00ff */
[----:B-----5:R-:W-:Y:S05]  /*1e400*/  WARPSYNC.COLLECTIVE R15, `(.L_x_11936) ;  /* 0x000000000f087348 */ /* 0x020fea0003c00000 */
[----:B------:R0:W1:Y:S02]  /*1e410*/  SHFL.IDX P6, R14, R13, R12, R11 ;  /* 0x0000000c0d0e7389 */ /* 0x00006400000c000b */
[----:B01---5:R-:W-:Y:S01]  /*1e420*/  ENDCOLLECTIVE ;  /* 0x000000000000791b */ /* 0x023fe20003800000 */
.L_x_11936:
[----:B------:R-:W-:Y:S05]  /*1e430*/  BSYNC B1 ;  /* 0x0000000000017941 */ /* 0x000fea0003800000 */
.L_x_11935:
[----:B------:R-:W-:Y:S05]  /*1e440*/  BRA `(.L_x_11937) ;  /* 0xfffffe9800a07947 */ /* 0x000fea000383ffff */
.L_x_11679:
        /* <DEDUP_REMOVED lines=8> */
.L_x_11939:
[----:B------:R-:W-:Y:S05]  /*1e4d0*/  BSYNC B1 ;  /* 0x0000000000017941 */ /* 0x000fea0003800000 */
.L_x_11938:
[----:B------:R-:W-:Y:S05]  /*1e4e0*/  BRA `(.L_x_11940) ;  /* 0xfffffe9800807947 */ /* 0x000fea000383ffff */
.L_x_11680:
        /* <DEDUP_REMOVED lines=8> */
.L_x_11942:
[----:B------:R-:W-:Y:S05]  /*1e570*/  BSYNC B1 ;  /* 0x0000000000017941 */ /* 0x000fea0003800000 */
.L_x_11941:
[----:B------:R-:W-:Y:S05]  /*1e580*/  BRA `(.L_x_11943) ;  /* 0xfffffe9800607947 */ /* 0x000fea000383ffff */
.L_x_11681:
[----:B------:R-:W-:Y:S01]  /*1e590*/  BSSY B1, `(.L_x_11944) ;  /* 0x0000008000017945 */ /* 0x000fe20003800000 */
[----:B------:R-:W-:Y:S02]  /*1e5a0*/  IMAD.MOV.U32 R13, RZ, RZ, R5 ;  /* 0x000000ffff0d7224 */ /* 0x000fe400078e0005 */
[----:B------:R-:W-:Y:S02]  /*1e5b0*/  IMAD.MOV.U32 R12, RZ, RZ, 0x1 ;  /* 0x00000001ff0c7424 */ /* 0x000fe400078e00ff */
[----:B------:R-:W-:Y:S02]  /*1e5c0*/  IMAD.MOV.U32 R11, RZ, RZ, 0x1c1f ;  /* 0x00001c1fff0b7424 */ /* 0x000fe400078e00ff */
[----:B------:R-:W-:-:S07]  /*1e5d0*/  IMAD.MOV.U32 R15, RZ, RZ, -0x1 ;  /* 0xffffffffff0f7424 */ /* 0x000fce00078e00ff */
[----:B-----5:R-:W-:Y:S05]  /*1e5e0*/  WARPSYNC.COLLECTIVE R15, `(.L_x_11945) ;  /* 0x000000000f087348 */ /* 0x020fea0003c00000 */
[----:B------:R0:W1:Y:S02]  /*1e5f0*/  SHFL.IDX P6, R14, R13, R12, R11 ;  /* 0x0000000c0d0e7389 */ /* 0x00006400000c000b */
[----:B01---5:R-:W-:Y:S01]  /*1e600*/  ENDCOLLECTIVE ;  /* 0x000000000000791b */ /* 0x023fe20003800000 */
.L_x_11945:
[----:B------:R-:W-:Y:S05]  /*1e610*/  BSYNC B1 ;  /* 0x0000000000017941 */ /* 0x000fea0003800000 */
.L_x_11944:
[----:B------:R-:W-:Y:S05]  /*1e620*/  BRA `(.L_x_11946) ;  /* 0xfffffe9800407947 */ /* 0x000fea000383ffff */
.L_x_11682:
        /* <DEDUP_REMOVED lines=8> */
.L_x_11948:
[----:B------:R-:W-:Y:S05]  /*1e6b0*/  BSYNC B1 ;  /* 0x0000000000017941 */ /* 0x000fea0003800000 */
.L_x_11947:
[----:B------:R-:W-:Y:S05]  /*1e6c0*/  BRA `(.L_x_11949) ;  /* 0xfffffe9800247947 */ /* 0x000fea000383ffff */
.L_x_11683:
[----:B------:R-:W-:Y:S01]  /*1e6d0*/  BSSY B1, `(.L_x_11950) ;  /* 0x0000008000017945 */ /* 0x000fe20003800000 */
[----:B------:R-:W-:Y:S01]  /*1e6e0*/  MOV R13, R3 ;  /* 0x00000003000d7202 */ /* 0x000fe20000000f00 */
[----:B------:R-:W-:Y:S02]  /*1e6f0*/  IMAD.MOV.U32 R12, RZ, RZ, 0x1 ;  /* 0x00000001ff0c7424 */ /* 0x000fe400078e00ff */
[----:B------:R-:W-:Y:S02]  /*1e700*/  IMAD.MOV.U32 R11, RZ, RZ, 0x1c1f ;  /* 0x00001c1fff0b7424 */ /* 0x000fe400078e00ff */
[----:B------:R-:W-:-:S07]  /*1e710*/  IMAD.MOV.U32 R15, RZ, RZ, -0x1 ;  /* 0xffffffffff0f7424 */ /* 0x000fce00078e00ff */
[----:B-----5:R-:W-:Y:S05]  /*1e720*/  WARPSYNC.COLLECTIVE R15, `(.L_x_11951) ;  /* 0x000000000f087348 */ /* 0x020fea0003c00000 */
[----:B------:R0:W1:Y:S02]  /*1e730*/  SHFL.IDX P6, R14, R13, R12, R11 ;  /* 0x0000000c0d0e7389 */ /* 0x00006400000c000b */
[----:B01---5:R-:W-:Y:S01]  /*1e740*/  ENDCOLLECTIVE ;  /* 0x000000000000791b */ /* 0x023fe20003800000 */
.L_x_11951:
[----:B------:R-:W-:Y:S05]  /*1e750*/  BSYNC B1 ;  /* 0x0000000000017941 */ /* 0x000fea0003800000 */
.L_x_11950:
[----:B------:R-:W-:Y:S05]  /*1e760*/  BRA `(.L_x_11952) ;  /* 0xfffffe9800087947 */ /* 0x000fea000383ffff */
.L_x_11684:
        /* <DEDUP_REMOVED lines=8> */
.L_x_11954:
[----:B------:R-:W-:Y:S05]  /*1e7f0*/  BSYNC B1 ;  /* 0x0000000000017941 */ /* 0x000fea0003800000 */
.L_x_11953:
[----:B------:R-:W-:Y:S05]  /*1e800*/  BRA `(.L_x_11955) ;  /* 0xfffffe9400ec7947 */ /* 0x000fea000383ffff */
.L_x_11686:
[----:B0-----:R0:W1:Y:S02]  /*1e810*/  SYNCS.PHASECHK.TRANS64.TRYWAIT P2, [R2+URZ+0x16800], R5 ;  /* 0x01680005020075a7 */ /* 0x001064000804017f */
[----:B-1----:R-:W-:Y:S05]  /*1e820*/  @!P2 NANOSLEEP.SYNCS 0x989680 ;  /* 0x009896800000a95d */ /* 0x002fea0003900000 */
[----:B------:R-:W1:Y:S02]  /*1e830*/  @!P2 SYNCS.PHASECHK.TRANS64 P2, [R2+URZ+0x16800], R5 ;  /* 0x016800050200a5a7 */ /* 0x000e64000804007f */
[----:B-1----:R-:W-:Y:S05]  /*1e840*/  @!P2 BRA `(.L_x_11686) ;  /* 0xfffffffc00f0a947 */ /* 0x002fea000383ffff */
[----:B------:R-:W-:Y:S05]  /*1e850*/  BRA `(.L_x_11956) ;  /* 0xfffffe9800507947 */ /* 0x000fea000383ffff */
.L_x_11692:
[----:B0-----:R0:W2:Y:S02]  /*1e860*/  SYNCS.PHASECHK.TRANS64.TRYWAIT P2, [R89+URZ+0x16830], R0 ;  /* 0x01683000590075a7 */ /* 0x0010a4000804017f */
[----:B--2---:R-:W-:Y:S05]  /*1e870*/  @!P2 NANOSLEEP.SYNCS 0x989680 ;  /* 0x009896800000a95d */ /* 0x004fea0003900000 */
[----:B------:R-:W2:Y:S02]  /*1e880*/  @!P2 SYNCS.PHASECHK.TRANS64 P2, [R89+URZ+0x16830], R0 ;  /* 0x016830005900a5a7 */ /* 0x000ea4000804007f */
[----:B--2---:R-:W-:Y:S05]  /*1e890*/  @!P2 BRA `(.L_x_11692) ;  /* 0xfffffffc00f0a947 */ /* 0x004fea000383ffff */
[----:B------:R-:W-:Y:S05]  /*1e8a0*/  BRA `(.L_x_11691) ;  /* 0xfffffea800047947 */ /* 0x000fea000383ffff */
.L_x_11710:
[----:B-1----:R1:W2:Y:S02]  /*1e8b0*/  SYNCS.PHASECHK.TRANS64.TRYWAIT P3, [R21+URZ+0x16830], R20 ;  /* 0x01683014150075a7 */ /* 0x0022a4000806017f */
[----:B--2---:R-:W-:Y:S05]  /*1e8c0*/  @!P3 NANOSLEEP.SYNCS 0x989680 ;  /* 0x009896800000b95d */ /* 0x004fea0003900000 */
[----:B------:R-:W2:Y:S02]  /*1e8d0*/  @!P3 SYNCS.PHASECHK.TRANS64 P3, [R21+URZ+0x16830], R20 ;  /* 0x016830141500b5a7 */ /* 0x000ea4000806007f */
[----:B--2---:R-:W-:Y:S05]  /*1e8e0*/  @!P3 BRA `(.L_x_11710) ;  /* 0xfffffffc00f0b947 */ /* 0x004fea000383ffff */
[----:B------:R-:W-:Y:S05]  /*1e8f0*/  BRA `(.L_x_11709) ;  /* 0xfffffee000c47947 */ /* 0x000fea000383ffff */
.L_x_11714:
[----:B-1----:R1:W2:Y:S02]  /*1e900*/  SYNCS.PHASECHK.TRANS64.TRYWAIT P2, [R20+URZ+0x16850], R19 ;  /* 0x01685013140075a7 */ /* 0x0022a4000804017f */
[----:B--2---:R-:W-:Y:S05]  /*1e910*/  @!P2 NANOSLEEP.SYNCS 0x989680 ;  /* 0x009896800000a95d */ /* 0x004fea0003900000 */
[----:B------:R-:W2:Y:S02]  /*1e920*/  @!P2 SYNCS.PHASECHK.TRANS64 P2, [R20+URZ+0x16850], R19 ;  /* 0x016850131400a5a7 */ /* 0x000ea4000804007f */
[----:B--2---:R-:W-:Y:S05]  /*1e930*/  @!P2 BRA `(.L_x_11714) ;  /* 0xfffffffc00f0a947 */ /* 0x004fea000383ffff */
[----:B------:R-:W-:Y:S05]  /*1e940*/  BRA `(.L_x_11711) ;  /* 0xfffffee400847947 */ /* 0x000fea000383ffff */
.L_x_11733:
[----:B-1----:R1:W2:Y:S02]  /*1e950*/  SYNCS.PHASECHK.TRANS64.TRYWAIT P3, [R14+URZ+0x16830], R15 ;  /* 0x0168300f0e0075a7 */ /* 0x0022a4000806017f */
[----:B--2---:R-:W-:Y:S05]  /*1e960*/  @!P3 NANOSLEEP.SYNCS 0x989680 ;  /* 0x009896800000b95d */ /* 0x004fea0003900000 */
[----:B------:R-:W2:Y:S02]  /*1e970*/  @!P3 SYNCS.PHASECHK.TRANS64 P3, [R14+URZ+0x16830], R15 ;  /* 0x0168300f0e00b5a7 */ /* 0x000ea4000806007f */
[----:B--2---:R-:W-:Y:S05]  /*1e980*/  @!P3 BRA `(.L_x_11733) ;  /* 0xfffffffc00f0b947 */ /* 0x004fea000383ffff */
[----:B------:R-:W-:Y:S05]  /*1e990*/  BRA `(.L_x_11732) ;  /* 0xffffff1c000c7947 */ /* 0x000fea000383ffff */
.L_x_11737:
[----:B-1----:R1:W2:Y:S02]  /*1e9a0*/  SYNCS.PHASECHK.TRANS64.TRYWAIT P2, [R15+URZ+0x16850], R14 ;  /* 0x0168500e0f0075a7 */ /* 0x0022a4000804017f */
[----:B--2---:R-:W-:Y:S05]  /*1e9b0*/  @!P2 NANOSLEEP.SYNCS 0x989680 ;  /* 0x009896800000a95d */ /* 0x004fea0003900000 */
[----:B------:R-:W2:Y:S02]  /*1e9c0*/  @!P2 SYNCS.PHASECHK.TRANS64 P2, [R15+URZ+0x16850], R14 ;  /* 0x0168500e0f00a5a7 */ /* 0x000ea4000804007f */
[----:B--2---:R-:W-:Y:S05]  /*1e9d0*/  @!P2 BRA `(.L_x_11737) ;  /* 0xfffffffc00f0a947 */ /* 0x004fea000383ffff */
[----:B------:R-:W-:Y:S05]  /*1e9e0*/  BRA `(.L_x_11734) ;  /* 0xffffff1c00cc7947 */ /* 0x000fea000383ffff */
.L_x_11744:
[----:B-1----:R1:W2:Y:S02]  /*1e9f0*/  SYNCS.PHASECHK.TRANS64.TRYWAIT P3, [R14+URZ+0x16830], R15 ;  /* 0x0168300f0e0075a7 */ /* 0x0022a4000806017f */
[----:B--2---:R-:W-:Y:S05]  /*1ea00*/  @!P3 NANOSLEEP.SYNCS 0x989680 ;  /* 0x009896800000b95d */ /* 0x004fea0003900000 */
[----:B------:R-:W2:Y:S02]  /*1ea10*/  @!P3 SYNCS.PHASECHK.TRANS64 P3, [R14+URZ+0x16830], R15 ;  /* 0x0168300f0e00b5a7 */ /* 0x000ea4000806007f */
[----:B--2---:R-:W-:Y:S05]  /*1ea20*/  @!P3 BRA `(.L_x_11744) ;  /* 0xfffffffc00f0b947 */ /* 0x004fea000383ffff */
[----:B------:R-:W-:Y:S05]  /*1ea30*/  BRA `(.L_x_11743) ;  /* 0xffffff4000d47947 */ /* 0x000fea000383ffff */
.L_x_11748:
[----:B-1----:R1:W2:Y:S02]  /*1ea40*/  SYNCS.PHASECHK.TRANS64.TRYWAIT P2, [R15+URZ+0x16850], R14 ;  /* 0x0168500e0f0075a7 */ /* 0x0022a4000804017f */
[----:B--2---:R-:W-:Y:S05]  /*1ea50*/  @!P2 NANOSLEEP.SYNCS 0x989680 ;  /* 0x009896800000a95d */ /* 0x004fea0003900000 */
[----:B------:R-:W2:Y:S02]  /*1ea60*/  @!P2 SYNCS.PHASECHK.TRANS64 P2, [R15+URZ+0x16850], R14 ;  /* 0x0168500e0f00a5a7 */ /* 0x000ea4000804007f */
[----:B--2---:R-:W-:Y:S05]  /*1ea70*/  @!P2 BRA `(.L_x_11748) ;  /* 0xfffffffc00f0a947 */ /* 0x004fea000383ffff */
[----:B------:R-:W-:Y:S05]  /*1ea80*/  BRA `(.L_x_11745) ;  /* 0xffffff4400947947 */ /* 0x000fea000383ffff */
.L_x_11761:
[----:B-1----:R1:W2:Y:S02]  /*1ea90*/  SYNCS.PHASECHK.TRANS64.TRYWAIT P0, [R9+URZ+0x16850], R0 ;  /* 0x01685000090075a7 */ /* 0x0022a4000800017f */
[----:B--2---:R-:W-:Y:S05]  /*1eaa0*/  @!P0 NANOSLEEP.SYNCS 0x989680 ;  /* 0x009896800000895d */ /* 0x004fea0003900000 */
[----:B------:R-:W2:Y:S02]  /*1eab0*/  @!P0 SYNCS.PHASECHK.TRANS64 P0, [R9+URZ+0x16850], R0 ;  /* 0x01685000090085a7 */ /* 0x000ea4000800007f */
[----:B--2---:R-:W-:Y:S05]  /*1eac0*/  @!P0 BRA `(.L_x_11761) ;  /* 0xfffffffc00f08947 */ /* 0x004fea000383ffff */
[----:B------:R-:W-:Y:S05]  /*1ead0*/  BRA `(.L_x_11760) ;  /* 0xffffff7800547947 */ /* 0x000fea000383ffff */
.L_x_11803:
[----:B------:R-:W0:Y:S01]  /*1eae0*/  S2R R13, SR_TID.X ;  /* 0x00000000000d7919 */ /* 0x000e220000002100 */
[----:B------:R-:W-:Y:S01]  /*1eaf0*/  BSSY B1, `(.L_x_11957) ;  /* 0x0000009000017945 */ /* 0x000fe20003800000 */
[----:B------:R-:W-:Y:S02]  /*1eb00*/  IMAD.MOV.U32 R12, RZ, RZ, RZ ;  /* 0x000000ffff0c7224 */ /* 0x000fe400078e00ff */
[----:B------:R-:W-:Y:S02]  /*1eb10*/  IMAD.MOV.U32 R11, RZ, RZ, 0x1f ;  /* 0x0000001fff0b7424 */ /* 0x000fe400078e00ff */
[----:B------:R-:W-:Y:S01]  /*1eb20*/  IMAD.MOV.U32 R15, RZ, RZ, -0x1 ;  /* 0xffffffffff0f7424 */ /* 0x000fe200078e00ff */
[----:B0-----:R-:W-:-:S04]  /*1eb30*/  SHF.R.U32.HI R13, RZ, 0x5, R13 ;  /* 0x00000005ff0d7819 */ /* 0x001fc8000001160d */
[----:B------:R-:W-:-:S07]  /*1eb40*/  LOP3.LUT R13, R13, 0x3, RZ, 0xc0, !PT ;  /* 0x000000030d0d7812 */ /* 0x000fce00078ec0ff */
[----:B-1----:R-:W-:Y:S05]  /*1eb50*/  WARPSYNC.COLLECTIVE R15, `(.L_x_11958) ;  /* 0x000000000f087348 */ /* 0x002fea0003c00000 */
[----:B------:R0:W2:Y:S02]  /*1eb60*/  SHFL.IDX P6, R14, R13, R12, R11 ;  /* 0x0000000c0d0e7389 */ /* 0x0000a400000c000b */
[----:B012---:R-:W-:Y:S01]  /*1eb70*/  ENDCOLLECTIVE ;  /* 0x000000000000791b */ /* 0x007fe20003800000 */
.L_x_11958:
[----:B------:R-:W-:Y:S05]  /*1eb80*/  BSYNC B1 ;  /* 0x0000000000017941 */ /* 0x000fea0003800000 */
.L_x_11957:
[----:B------:R-:W-:Y:S05]  /*1eb90*/  BRA `(.L_x_11959) ;  /* 0xffffffb000607947 */ /* 0x000fea000383ffff */
.L_x_11804:
[----:B------:R-:W-:Y:S01]  /*1eba0*/  BSSY B1, `(.L_x_11960) ;  /* 0x0000006000017945 */ /* 0x000fe20003800000 */
[----:B------:R-:W-:-:S07]  /*1ebb0*/  IMAD.MOV.U32 R15, RZ, RZ, -0x1 ;  /* 0xffffffffff0f7424 */ /* 0x000fce00078e00ff */
[----:B-1----:R-:W-:Y:S05]  /*1ebc0*/  WARPSYNC.COLLECTIVE R15, `(.L_x_11961) ;  /* 0x000000000f0c7348 */ /* 0x002fea0003c00000 */
[----:B------:R-:W-:Y:S02]  /*1ebd0*/  ELECT P6, UR62, PT ;  /* 0x00000000003e782f */ /* 0x000fe400038c0000 */
[----:B------:R-:W-:Y:S01]  /*1ebe0*/  MOV R14, UR62 ;  /* 0x0000003e000e7c02 */ /* 0x000fe20008000f00 */
[----:B-1----:R-:W-:Y:S10]  /*1ebf0*/  ENDCOLLECTIVE ;  /* 0x000000000000791b */ /* 0x002ff40003800000 */
.L_x_11961:
[----:B------:R-:W-:Y:S05]  /*1ec00*/  BSYNC B1 ;  /* 0x0000000000017941 */ /* 0x000fea0003800000 */
.L_x_11960:
[----:B------:R-:W-:Y:S05]  /*1ec10*/  BRA `(.L_x_11962) ;  /* 0xffffffb0004c7947 */ /* 0x000fea000383ffff */
.L_x_11806:
[----:B0-----:R0:W2:Y:S02]  /*1ec20*/  SYNCS.PHASECHK.TRANS64.TRYWAIT P0, [R8+URZ+0x16820], R9 ;  /* 0x01682009080075a7 */ /* 0x0010a4000800017f */
[----:B--2---:R-:W-:Y:S05]  /*1ec30*/  @!P0 NANOSLEEP.SYNCS 0x989680 ;  /* 0x009896800000895d */ /* 0x004fea0003900000 */
[----:B------:R-:W2:Y:S02]  /*1ec40*/  @!P0 SYNCS.PHASECHK.TRANS64 P0, [R8+URZ+0x16820], R9 ;  /* 0x01682009080085a7 */ /* 0x000ea4000800007f */
[----:B--2---:R-:W-:Y:S05]  /*1ec50*/  @!P0 BRA `(.L_x_11806) ;  /* 0xfffffffc00f08947 */ /* 0x004fea000383ffff */
[----:B------:R-:W-:Y:S05]  /*1ec60*/  BRA `(.L_x_11963) ;  /* 0xffffffb000687947 */ /* 0x000fea000383ffff */
.L_x_11809:
[----:B0-----:R0:W2:Y:S02]  /*1ec70*/  SYNCS.PHASECHK.TRANS64.TRYWAIT P0, [R9+URZ+0x168a0], R12 ;  /* 0x0168a00c090075a7 */ /* 0x0010a4000800017f */
[----:B--2---:R-:W-:Y:S05]  /*1ec80*/  @!P0 NANOSLEEP.SYNCS 0x989680 ;  /* 0x009896800000895d */ /* 0x004fea0003900000 */
[----:B------:R-:W2:Y:S02]  /*1ec90*/  @!P0 SYNCS.PHASECHK.TRANS64 P0, [R9+URZ+0x168a0], R12 ;  /* 0x0168a00c090085a7 */ /* 0x000ea4000800007f */
[----:B--2---:R-:W-:Y:S05]  /*1eca0*/  @!P0 BRA `(.L_x_11809) ;  /* 0xfffffffc00f08947 */ /* 0x004fea000383ffff */
[----:B------:R-:W-:Y:S05]  /*1ecb0*/  BRA `(.L_x_11964) ;  /* 0xffffffb000707947 */ /* 0x000fea000383ffff */
.L_x_11811:
[----:B---3--:R3:W4:Y:S02]  /*1ecc0*/  SYNCS.PHASECHK.TRANS64.TRYWAIT P0, [R9+URZ+0x168c0], R12 ;  /* 0x0168c00c090075a7 */ /* 0x008724000800017f */
[----:B----4-:R-:W-:Y:S05]  /*1ecd0*/  @!P0 NANOSLEEP.SYNCS 0x989680 ;  /* 0x009896800000895d */ /* 0x010fea0003900000 */
[----:B------:R-:W4:Y:S02]  /*1ece0*/  @!P0 SYNCS.PHASECHK.TRANS64 P0, [R9+URZ+0x168c0], R12 ;  /* 0x0168c00c090085a7 */ /* 0x000f24000800007f */
[----:B----4-:R-:W-:Y:S05]  /*1ecf0*/  @!P0 BRA `(.L_x_11811) ;  /* 0xfffffffc00f08947 */ /* 0x010fea000383ffff */
[----:B------:R-:W-:Y:S05]  /*1ed00*/  BRA `(.L_x_11965) ;  /* 0xffffffb000c87947 */ /* 0x000fea000383ffff */
.L_x_11815:
[----:B0-----:R0:W2:Y:S02]  /*1ed10*/  SYNCS.PHASECHK.TRANS64.TRYWAIT P0, [R12+URZ+0x168a0], R9 ;  /* 0x0168a0090c0075a7 */ /* 0x0010a4000800017f */
[----:B--2---:R-:W-:Y:S05]  /*1ed20*/  @!P0 NANOSLEEP.SYNCS 0x989680 ;  /* 0x009896800000895d */ /* 0x004fea0003900000 */
[----:B------:R-:W2:Y:S02]  /*1ed30*/  @!P0 SYNCS.PHASECHK.TRANS64 P0, [R12+URZ+0x168a0], R9 ;  /* 0x0168a0090c0085a7 */ /* 0x000ea4000800007f */
[----:B--2---:R-:W-:Y:S05]  /*1ed40*/  @!P0 BRA `(.L_x_11815) ;  /* 0xfffffffc00f08947 */ /* 0x004fea000383ffff */
[----:B------:R-:W-:Y:S05]  /*1ed50*/  BRA `(.L_x_11966) ;  /* 0xffffffb400507947 */ /* 0x000fea000383ffff */
.L_x_11817:
[----:B--2---:R2:W3:Y:S02]  /*1ed60*/  SYNCS.PHASECHK.TRANS64.TRYWAIT P1, [R12+URZ+0x168c0], R9 ;  /* 0x0168c0090c0075a7 */ /* 0x0044e4000802017f */
[----:B---3--:R-:W-:Y:S05]  /*1ed70*/  @!P1 NANOSLEEP.SYNCS 0x989680 ;  /* 0x009896800000995d */ /* 0x008fea0003900000 */
[----:B------:R-:W3:Y:S02]  /*1ed80*/  @!P1 SYNCS.PHASECHK.TRANS64 P1, [R12+URZ+0x168c0], R9 ;  /* 0x0168c0090c0095a7 */ /* 0x000ee4000802007f */
[----:B---3--:R-:W-:Y:S05]  /*1ed90*/  @!P1 BRA `(.L_x_11817) ;  /* 0xfffffffc00f09947 */ /* 0x008fea000383ffff */
[----:B------:R-:W-:Y:S05]  /*1eda0*/  BRA `(.L_x_11967) ;  /* 0xffffffb400a47947 */ /* 0x000fea000383ffff */
.L_x_11835:
        /* <DEDUP_REMOVED lines=11> */
.L_x_11969:
[----:B------:R-:W-:Y:S05]  /*1ee60*/  BSYNC B0 ;  /* 0x0000000000007941 */ /* 0x000fea0003800000 */
.L_x_11968:
[----:B------:R-:W-:Y:S05]  /*1ee70*/  BRA `(.L_x_11970) ;  /* 0xffffffc000a47947 */ /* 0x000fea000383ffff */
.L_x_11836:
[----:B------:R-:W-:Y:S01]  /*1ee80*/  BSSY B0, `(.L_x_11971) ;  /* 0x0000006000007945 */ /* 0x000fe20003800000 */
[----:B------:R-:W-:-:S07]  /*1ee90*/  IMAD.MOV.U32 R15, RZ, RZ, -0x1 ;  /* 0xffffffffff0f7424 */ /* 0x000fce00078e00ff */
[----:B-1----:R-:W-:Y:S05]  /*1eea0*/  WARPSYNC.COLLECTIVE R15, `(.L_x_11972) ;  /* 0x000000000f0c7348 */ /* 0x002fea0003c00000 */
[----:B------:R-:W-:Y:S02]  /*1eeb0*/  ELECT P6, UR62, PT ;  /* 0x00000000003e782f */ /* 0x000fe400038c0000 */
[----:B------:R-:W-:Y:S01]  /*1eec0*/  MOV R14, UR62 ;  /* 0x0000003e000e7c02 */ /* 0x000fe20008000f00 */
[----:B-1----:R-:W-:Y:S10]  /*1eed0*/  ENDCOLLECTIVE ;  /* 0x000000000000791b */ /* 0x002ff40003800000 */
.L_x_11972:
[----:B------:R-:W-:Y:S05]  /*1eee0*/  BSYNC B0 ;  /* 0x0000000000007941 */ /* 0x000fea0003800000 */
.L_x_11971:
[----:B------:R-:W-:Y:S05]  /*1eef0*/  BRA `(.L_x_11973) ;  /* 0xffffffc000947947 */ /* 0x000fea000383ffff */
.L_x_11839:
[----:B--2---:R2:W3:Y:S02]  /*1ef00*/  SYNCS.PHASECHK.TRANS64.TRYWAIT P0, [R5+URZ+0x16840], R4 ;  /* 0x01684004050075a7 */ /* 0x0044e4000800017f */
[----:B---3--:R-:W-:Y:S05]  /*1ef10*/  @!P0 NANOSLEEP.SYNCS 0x989680 ;  /* 0x009896800000895d */ /* 0x008fea0003900000 */
[----:B------:R-:W3:Y:S02]  /*1ef20*/  @!P0 SYNCS.PHASECHK.TRANS64 P0, [R5+URZ+0x16840], R4 ;  /* 0x01684004050085a7 */ /* 0x000ee4000800007f */
[----:B---3--:R-:W-:Y:S05]  /*1ef30*/  @!P0 BRA `(.L_x_11839) ;  /* 0xfffffffc00f08947 */ /* 0x008fea000383ffff */
[----:B------:R-:W-:Y:S05]  /*1ef40*/  BRA `(.L_x_11974) ;  /* 0xffffffc000e47947 */ /* 0x000fea000383ffff */
.L_x_11842:
[----:B0-----:R0:W2:Y:S02]  /*1ef50*/  SYNCS.PHASECHK.TRANS64.TRYWAIT P0, [R27+URZ+0x16820], R4 ;  /* 0x016820041b0075a7 */ /* 0x0010a4000800017f */
[----:B--2---:R-:W-:Y:S05]  /*1ef60*/  @!P0 NANOSLEEP.SYNCS 0x989680 ;  /* 0x009896800000895d */ /* 0x004fea0003900000 */
[----:B------:R-:W2:Y:S02]  /*1ef70*/  @!P0 SYNCS.PHASECHK.TRANS64 P0, [R27+URZ+0x16820], R4 ;  /* 0x016820041b0085a7 */ /* 0x000ea4000800007f */
[----:B--2---:R-:W-:Y:S05]  /*1ef80*/  @!P0 BRA `(.L_x_11842) ;  /* 0xfffffffc00f08947 */ /* 0x004fea000383ffff */
[----:B------:R-:W-:Y:S05]  /*1ef90*/  BRA `(.L_x_11975) ;  /* 0xffffffc400a47947 */ /* 0x000fea000383ffff */
.L_x_11850:
[----:B0-----:R0:W2:Y:S02]  /*1efa0*/  SYNCS.PHASECHK.TRANS64.TRYWAIT P0, [R3+URZ+0x16840], R2 ;  /* 0x01684002030075a7 */ /* 0x0010a4000800017f */
[----:B--2---:R-:W-:Y:S05]  /*1efb0*/  @!P0 NANOSLEEP.SYNCS 0x989680 ;  /* 0x009896800000895d */ /* 0x004fea0003900000 */
[----:B------:R-:W2:Y:S02]  /*1efc0*/  @!P0 SYNCS.PHASECHK.TRANS64 P0, [R3+URZ+0x16840], R2 ;  /* 0x01684002030085a7 */ /* 0x000ea4000800007f */
[----:B--2---:R-:W-:Y:S05]  /*1efd0*/  @!P0 BRA `(.L_x_11850) ;  /* 0xfffffffc00f08947 */ /* 0x004fea000383ffff */
[----:B------:R-:W-:Y:S05]  /*1efe0*/  BRA `(.L_x_11976) ;  /* 0xffffffc8004c7947 */ /* 0x000fea000383ffff */
.L_x_11852:
[----:B0-----:R0:W2:Y:S02]  /*1eff0*/  SYNCS.PHASECHK.TRANS64.TRYWAIT P0, [R2+URZ+0x60], R5 ;  /* 0x00006005020075a7 */ /* 0x0010a4000800017f */
[----:B--2---:R-:W-:Y:S05]  /*1f000*/  @!P0 NANOSLEEP.SYNCS 0x989680 ;  /* 0x009896800000895d */ /* 0x004fea0003900000 */
[----:B------:R-:W2:Y:S02]  /*1f010*/  @!P0 SYNCS.PHASECHK.TRANS64 P0, [R2+URZ+0x60], R5 ;  /* 0x00006005020085a7 */ /* 0x000ea4000800007f */
[----:B--2---:R-:W-:Y:S05]  /*1f020*/  @!P0 BRA `(.L_x_11852) ;  /* 0xfffffffc00f08947 */ /* 0x004fea000383ffff */
[----:B------:R-:W-:Y:S05]  /*1f030*/  BRA `(.L_x_11977) ;  /* 0xffffffc800b07947 */ /* 0x000fea000383ffff */
.L_x_11857:
[----:B--2---:R2:W3:Y:S02]  /*1f040*/  SYNCS.PHASECHK.TRANS64.TRYWAIT P0, [R3+URZ+0x16840], R2 ;  /* 0x01684002030075a7 */ /* 0x0044e4000800017f */
[----:B---3--:R-:W-:Y:S05]  /*1f050*/  @!P0 NANOSLEEP.SYNCS 0x989680 ;  /* 0x009896800000895d */ /* 0x008fea0003900000 */
[----:B------:R-:W3:Y:S02]  /*1f060*/  @!P0 SYNCS.PHASECHK.TRANS64 P0, [R3+URZ+0x16840], R2 ;  /* 0x01684002030085a7 */ /* 0x000ee4000800007f */
[----:B---3--:R-:W-:Y:S05]  /*1f070*/  @!P0 BRA `(.L_x_11857) ;  /* 0xfffffffc00f08947 */ /* 0x008fea000383ffff */
[----:B------:R-:W-:Y:S05]  /*1f080*/  BRA `(.L_x_11978) ;  /* 0xffffffcc00c47947 */ /* 0x000fea000383ffff */
.L_x_11859:
[----:B0-----:R0:W2:Y:S02]  /*1f090*/  SYNCS.PHASECHK.TRANS64.TRYWAIT P1, [R3+URZ+0x60], R24 ;  /* 0x00006018030075a7 */ /* 0x0010a4000802017f */
[----:B--2---:R-:W-:Y:S05]  /*1f0a0*/  @!P1 NANOSLEEP.SYNCS 0x989680 ;  /* 0x009896800000995d */ /* 0x004fea0003900000 */
[----:B------:R-:W2:Y:S02]  /*1f0b0*/  @!P1 SYNCS.PHASECHK.TRANS64 P1, [R3+URZ+0x60], R24 ;  /* 0x00006018030095a7 */ /* 0x000ea4000802007f */
[----:B--2---:R-:W-:Y:S05]  /*1f0c0*/  @!P1 BRA `(.L_x_11859) ;  /* 0xfffffffc00f09947 */ /* 0x004fea000383ffff */
[----:B------:R-:W-:Y:S05]  /*1f0d0*/  BRA `(.L_x_11979) ;  /* 0xffffffd000287947 */ /* 0x000fea000383ffff */
.L_x_11864:
[----:B--2---:R2:W3:Y:S02]  /*1f0e0*/  SYNCS.PHASECHK.TRANS64.TRYWAIT P0, [R2+URZ+0x16840], R3 ;  /* 0x01684003020075a7 */ /* 0x0044e4000800017f */
[----:B---3--:R-:W-:Y:S05]  /*1f0f0*/  @!P0 NANOSLEEP.SYNCS 0x989680 ;  /* 0x009896800000895d */ /* 0x008fea0003900000 */
[----:B------:R-:W3:Y:S02]  /*1f100*/  @!P0 SYNCS.PHASECHK.TRANS64 P0, [R2+URZ+0x16840], R3 ;  /* 0x01684003020085a7 */ /* 0x000ee4000800007f */
[----:B---3--:R-:W-:Y:S05]  /*1f110*/  @!P0 BRA `(.L_x_11864) ;  /* 0xfffffffc00f08947 */ /* 0x008fea000383ffff */
[----:B------:R-:W-:Y:S05]  /*1f120*/  BRA `(.L_x_11980) ;  /* 0xffffffd400087947 */ /* 0x000fea000383ffff */
.L_x_11866:
[----:B0-----:R0:W2:Y:S02]  /*1f130*/  SYNCS.PHASECHK.TRANS64.TRYWAIT P1, [R2+URZ+0x60], R11 ;  /* 0x0000600b020075a7 */ /* 0x0010a4000802017f */
[----:B--2---:R-:W-:Y:S05]  /*1f140*/  @!P1 NANOSLEEP.SYNCS 0x989680 ;  /* 0x009896800000995d */ /* 0x004fea0003900000 */
[----:B------:R-:W2:Y:S02]  /*1f150*/  @!P1 SYNCS.PHASECHK.TRANS64 P1, [R2+URZ+0x60], R11 ;  /* 0x0000600b020095a7 */ /* 0x000ea4000802007f */
[----:B--2---:R-:W-:Y:S05]  /*1f160*/  @!P1 BRA `(.L_x_11866) ;  /* 0xfffffffc00f09947 */ /* 0x004fea000383ffff */
[----:B------:R-:W-:Y:S05]  /*1f170*/  BRA `(.L_x_11981) ;  /* 0xffffffd400707947 */ /* 0x000fea000383ffff */
.L_x_11873:
[----:B0-----:R0:W2:Y:S02]  /*1f180*/  SYNCS.PHASECHK.TRANS64.TRYWAIT P0, [R3+URZ+0x16860], R2 ;  /* 0x01686002030075a7 */ /* 0x0010a4000800017f */
[----:B--2---:R-:W-:Y:S05]  /*1f190*/  @!P0 NANOSLEEP.SYNCS 0x989680 ;  /* 0x009896800000895d */ /* 0x004fea0003900000 */
[----:B------:R-:W2:Y:S02]  /*1f1a0*/  @!P0 SYNCS.PHASECHK.TRANS64 P0, [R3+URZ+0x16860], R2 ;  /* 0x01686002030085a7 */ /* 0x000ea4000800007f */
[----:B--2---:R-:W-:Y:S05]  /*1f1b0*/  @!P0 BRA `(.L_x_11873) ;  /* 0xfffffffc00f08947 */ /* 0x004fea000383ffff */
[----:B------:R-:W-:Y:S05]  /*1f1c0*/  BRA `(.L_x_11982) ;  /* 0xffffffd8002c7947 */ /* 0x000fea000383ffff */
.L_x_11875:
[----:B------:R-:W-:Y:S01]  /*1f1d0*/  BSSY B0, `(.L_x_11983) ;  /* 0x0000008000007945 */ /* 0x000fe20003800000 */
[----:B------:R-:W-:Y:S01]  /*1f1e0*/  MOV R13, R16 ;  /* 0x00000010000d7202 */ /* 0x000fe20000000f00 */
[----:B------:R-:W-:Y:S02]  /*1f1f0*/  IMAD.MOV.U32 R12, RZ, RZ, RZ ;  /* 0x000000ffff0c7224 */ /* 0x000fe400078e00ff */
[----:B------:R-:W-:Y:S02]  /*1f200*/  IMAD.MOV.U32 R11, RZ, RZ, 0x1f ;  /* 0x0000001fff0b7424 */ /* 0x000fe400078e00ff */
[----:B------:R-:W-:-:S07]  /*1f210*/  IMAD.MOV.U32 R15, RZ, RZ, -0x1 ;  /* 0xffffffffff0f7424 */ /* 0x000fce00078e00ff */
[----:B01----:R-:W-:Y:S05]  /*1f220*/  WARPSYNC.COLLECTIVE R15, `(.L_x_11984) ;  /* 0x000000000f087348 */ /* 0x003fea0003c00000 */
[----:B------:R2:W3:Y:S02]  /*1f230*/  SHFL.IDX P6, R14, R13, R12, R11 ;  /* 0x0000000c0d0e7389 */ /* 0x0004e400000c000b */
[----:B0123--:R-:W-:Y:S01]  /*1f240*/  ENDCOLLECTIVE ;  /* 0x000000000000791b */ /* 0x00ffe20003800000 */
.L_x_11984:
[----:B------:R-:W-:Y:S05]  /*1f250*/  BSYNC B0 ;  /* 0x0000000000007941 */ /* 0x000fea0003800000 */
.L_x_11983:
        /* <DEDUP_REMOVED lines=8> */
.L_x_11985:
[----:B------:R-:W-:Y:S01]  /*1f2e0*/  IMAD.MOV.U32 R5, RZ, RZ, R14 ;  /* 0x000000ffff057224 */ /* 0x000fe200078e000e */
[----:B------:R-:W-:Y:S06]  /*1f2f0*/  BRA `(.L_x_11986) ;  /* 0xffffffd800747947 */ /* 0x000fec000383ffff */
.L_x_11878:
[----:B------:R-:W-:Y:S01]  /*1f300*/  BSSY B0, `(.L_x_11987) ;  /* 0x0000008000007945 */ /* 0x000fe20003800000 */
[----:B-----5:R-:W-:Y:S02]  /*1f310*/  IMAD.MOV.U32 R13, RZ, RZ, R2 ;  /* 0x000000ffff0d7224 */ /* 0x020fe400078e0002 */
[----:B------:R-:W-:Y:S02]  /*1f320*/  IMAD.MOV.U32 R12, RZ, RZ, 0x1 ;  /* 0x00000001ff0c7424 */ /* 0x000fe400078e00ff */
[----:B------:R-:W-:Y:S02]  /*1f330*/  IMAD.MOV.U32 R11, RZ, RZ, RZ ;  /* 0x000000ffff0b7224 */ /* 0x000fe400078e00ff */
[----:B------:R-:W-:-:S07]  /*1f340*/  IMAD.MOV.U32 R15, RZ, RZ, -0x1 ;  /* 0xffffffffff0f7424 */ /* 0x000fce00078e00ff */
[----:B01234-:R-:W-:Y:S05]  /*1f350*/  WARPSYNC.COLLECTIVE R15, `(.L_x_11988) ;  /* 0x000000000f087348 */ /* 0x01ffea0003c00000 */
[----:B------:R0:W0:Y:S02]  /*1f360*/  SHFL.UP P6, R14, R13, R12, R11 ;  /* 0x0400000c0d0e7389 */ /* 0x00002400000c000b */
[----:B01234-:R-:W-:Y:S01]  /*1f370*/  ENDCOLLECTIVE ;  /* 0x000000000000791b */ /* 0x01ffe20003800000 */
.L_x_11988:
[----:B------:R-:W-:Y:S05]  /*1f380*/  BSYNC B0 ;  /* 0x0000000000007941 */ /* 0x000fea0003800000 */
.L_x_11987:
        /* <DEDUP_REMOVED lines=10> */
.L_x_11989:
        /* <DEDUP_REMOVED lines=8> */
.L_x_11990:
        /* <DEDUP_REMOVED lines=8> */
.L_x_11991:
        /* <DEDUP_REMOVED lines=8> */
.L_x_11992:
        /* <DEDUP_REMOVED lines=8> */
.L_x_11993:
[----:B------:R-:W-:Y:S05]  /*1f630*/  BRA `(.L_x_11994) ;  /* 0xffffffd800307947 */ /* 0x000fea000383ffff */
.L_x_11883:
[----:B------:R-:W-:Y:S01]  /*1f640*/  BSSY B0, `(.L_x_11995) ;  /* 0x0000008000007945 */ /* 0x000fe20003800000 */
[----:B-----5:R-:W-:Y:S01]  /*1f650*/  IMAD.MOV.U32 R13, RZ, RZ, R2 ;  /* 0x000000ffff0d7224 */ /* 0x020fe200078e0002 */
[----:B------:R-:W-:Y:S01]  /*1f660*/  MOV R15, 0xffffffff ;  /* 0xffffffff000f7802 */ /* 0x000fe20000000f00 */
[----:B------:R-:W-:Y:S02]  /*1f670*/  IMAD.MOV.U32 R12, RZ, RZ, 0x1 ;  /* 0x00000001ff0c7424 */ /* 0x000fe400078e00ff */
[----:B------:R-:W-:-:S07]  /*1f680*/  IMAD.MOV.U32 R11, RZ, RZ, RZ ;  /* 0x000000ffff0b7224 */ /* 0x000fce00078e00ff */
[----:B012---:R-:W-:Y:S05]  /*1f690*/  WARPSYNC.COLLECTIVE R15, `(.L_x_11996) ;  /* 0x000000000f087348 */ /* 0x007fea0003c00000 */
[----:B------:R3:W4:Y:S02]  /*1f6a0*/  SHFL.UP P6, R14, R13, R12, R11 ;  /* 0x0400000c0d0e7389 */ /* 0x00072400000c000b */
[----:B01234-:R-:W-:Y:S01]  /*1f6b0*/  ENDCOLLECTIVE ;  /* 0x000000000000791b */ /* 0x01ffe20003800000 */
.L_x_11996:
[----:B------:R-:W-:Y:S05]  /*1f6c0*/  BSYNC B0 ;  /* 0x0000000000007941 */ /* 0x000fea0003800000 */
.L_x_11995:
        /* <DEDUP_REMOVED lines=10> */
.L_x_11997:
        /* <DEDUP_REMOVED lines=8> */
.L_x_11998:
        /* <DEDUP_REMOVED lines=8> */
.L_x_11999:
        /* <DEDUP_REMOVED lines=8> */
.L_x_12000:
        /* <DEDUP_REMOVED lines=8> */
.L_x_12001:
[----:B------:R-:W-:Y:S05]  /*1f970*/  BRA `(.L_x_12002) ;  /* 0xffffffd8000c7947 */ /* 0x000fea000383ffff */
.L_x_11885:
[----:B------:R-:W-:Y:S01]  /*1f980*/  BSSY B0, `(.L_x_12003) ;  /* 0x0000006000007945 */ /* 0x000fe20003800000 */
[----:B------:R-:W-:Y:S01]  /*1f990*/  PLOP3.LUT P6, PT, P6, PT, PT, 0x8, 0x0 ;  /* 0x000000000000781c */ /* 0x000fe200037ce170 */
[----:B------:R-:W-:-:S12]  /*1f9a0*/  IMAD.MOV.U32 R15, RZ, RZ, -0x1 ;  /* 0xffffffffff0f7424 */ /* 0x000fd800078e00ff */
[----:B01----:R-:W-:Y:S05]  /*1f9b0*/  WARPSYNC.COLLECTIVE R15, `(.L_x_12004) ;  /* 0x000000000f087348 */ /* 0x003fea0003c00000 */
[----:B------:R-:W-:Y:S01]  /*1f9c0*/  VOTE.ANY R14, PT, P6 ;  /* 0x00000000000e7806 */ /* 0x000fe200030e0100 */
[----:B01----:R-:W-:Y:S06]  /*1f9d0*/  ENDCOLLECTIVE ;  /* 0x000000000000791b */ /* 0x003fec0003800000 */
.L_x_12004:
[----:B------:R-:W-:Y:S05]  /*1f9e0*/  BSYNC B0 ;  /* 0x0000000000007941 */ /* 0x000fea0003800000 */
.L_x_12003:
        /* <DEDUP_REMOVED lines=9> */
.L_x_12005:
[----:B------:R-:W-:Y:S01]  /*1fa80*/  IMAD.MOV.U32 R17, RZ, RZ, R14 ;  /* 0x000000ffff117224 */ /* 0x000fe200078e000e */
[----:B------:R-:W-:Y:S06]  /*1fa90*/  BRA `(.L_x_12006) ;  /* 0xffffffd400fc7947 */ /* 0x000fec000383ffff */
.L_x_11887:
[----:B------:R-:W-:Y:S01]  /*1faa0*/  BSSY B0, `(.L_x_12007) ;  /* 0x0000007000007945 */ /* 0x000fe20003800000 */
[----:B------:R-:W-:Y:S02]  /*1fab0*/  IMAD.MOV.U32 R13, RZ, RZ, R8 ;  /* 0x000000ffff0d7224 */ /* 0x000fe400078e0008 */
[----:B------:R-:W-:Y:S02]  /*1fac0*/  IMAD.MOV.U32 R11, RZ, RZ, 0x1f ;  /* 0x0000001fff0b7424 */ /* 0x000fe400078e00ff */
[----:B------:R-:W-:-:S07]  /*1fad0*/  IMAD.MOV.U32 R15, RZ, RZ, -0x1 ;  /* 0xffffffffff0f7424 */ /* 0x000fce00078e00ff */
[----:B0123--:R-:W-:Y:S05]  /*1fae0*/  WARPSYNC.COLLECTIVE R15, `(.L_x_12008) ;  /* 0x000000000f087348 */ /* 0x00ffea0003c00000 */
[----:B------:R4:W0:Y:S02]  /*1faf0*/  SHFL.IDX P6, R14, R13, R12, R11 ;  /* 0x0000000c0d0e7389 */ /* 0x00082400000c000b */
[----:B01234-:R-:W-:Y:S01]  /*1fb00*/  ENDCOLLECTIVE ;  /* 0x000000000000791b */ /* 0x01ffe20003800000 */
.L_x_12008:
[----:B------:R-:W-:Y:S05]  /*1fb10*/  BSYNC B0 ;  /* 0x0000000000007941 */ /* 0x000fea0003800000 */
.L_x_12007:
[----:B------:R-:W-:Y:S05]  /*1fb20*/  BRA `(.L_x_11886) ;  /* 0xffffffd400f47947 */ /* 0x000fea000383ffff */
.L_x_11891:
[----:B0-----:R0:W2:Y:S02]  /*1fb30*/  SYNCS.PHASECHK.TRANS64.TRYWAIT P0, [R9+URZ+0x16820], R0 ;  /* 0x01682000090075a7 */ /* 0x0010a4000800017f */
[----:B--2---:R-:W-:Y:S05]  /*1fb40*/  @!P0 NANOSLEEP.SYNCS 0x989680 ;  /* 0x009896800000895d */ /* 0x004fea0003900000 */
[----:B------:R-:W2:Y:S02]  /*1fb50*/  @!P0 SYNCS.PHASECHK.TRANS64 P0, [R9+URZ+0x16820], R0 ;  /* 0x01682000090085a7 */ /* 0x000ea4000800007f */
[----:B--2---:R-:W-:Y:S05]  /*1fb60*/  @!P0 BRA `(.L_x_11891) ;  /* 0xfffffffc00f08947 */ /* 0x004fea000383ffff */
[----:B------:R-:W-:Y:S05]  /*1fb70*/  BRA `(.L_x_12009) ;  /* 0xffffffdc00607947 */ /* 0x000fea000383ffff */
.L_x_11892:
        /* <DEDUP_REMOVED lines=11> */
.L_x_12011:
[----:B------:R-:W-:Y:S05]  /*1fc30*/  BSYNC B0 ;  /* 0x0000000000007941 */ /* 0x000fea0003800000 */
.L_x_12010:
[----:B------:R-:W-:Y:S05]  /*1fc40*/  BRA `(.L_x_12012) ;  /* 0xffffffdc00487947 */ /* 0x000fea000383ffff */
.L_x_11893:
[----:B------:R-:W-:Y:S01]  /*1fc50*/  BSSY B0, `(.L_x_12013) ;  /* 0x0000006000007945 */ /* 0x000fe20003800000 */
[----:B------:R-:W-:-:S07]  /*1fc60*/  IMAD.MOV.U32 R15, RZ, RZ, -0x1 ;  /* 0xffffffffff0f7424 */ /* 0x000fce00078e00ff */
[----:B01----:R-:W-:Y:S05]  /*1fc70*/  WARPSYNC.COLLECTIVE R15, `(.L_x_12014) ;  /* 0x000000000f0c7348 */ /* 0x003fea0003c00000 */
[----:B------:R-:W-:Y:S02]  /*1fc80*/  ELECT P6, UR62, PT ;  /* 0x00000000003e782f */ /* 0x000fe400038c0000 */
[----:B------:R-:W-:Y:S01]  /*1fc90*/  MOV R14, UR62 ;  /* 0x0000003e000e7c02 */ /* 0x000fe20008000f00 */
[----:B01----:R-:W-:Y:S10]  /*1fca0*/  ENDCOLLECTIVE ;  /* 0x000000000000791b */ /* 0x003ff40003800000 */
.L_x_12014:
[----:B------:R-:W-:Y:S05]  /*1fcb0*/  BSYNC B0 ;  /* 0x0000000000007941 */ /* 0x000fea0003800000 */
.L_x_12013:
[----:B------:R-:W-:Y:S05]  /*1fcc0*/  BRA `(.L_x_12015) ;  /* 0xffffffdc003c7947 */ /* 0x000fea000383ffff */
.L_x_11895:
[----:B0-----:R0:W2:Y:S02]  /*1fcd0*/  SYNCS.PHASECHK.TRANS64.TRYWAIT P0, [R7+URZ], R2 ;  /* 0x00000002070075a7 */ /* 0x0010a4000800017f */
[----:B--2---:R-:W-:Y:S05]  /*1fce0*/  @!P0 NANOSLEEP.SYNCS 0x989680 ;  /* 0x009896800000895d */ /* 0x004fea0003900000 */
[----:B------:R-:W2:Y:S02]  /*1fcf0*/  @!P0 SYNCS.PHASECHK.TRANS64 P0, [R7+URZ], R2 ;  /* 0x00000002070085a7 */ /* 0x000ea4000800007f */
[----:B--2---:R-:W-:Y:S05]  /*1fd00*/  @!P0 BRA `(.L_x_11895) ;  /* 0xfffffffc00f08947 */ /* 0x004fea000383ffff */
[----:B------:R-:W-:Y:S05]  /*1fd10*/  BRA `(.L_x_12016) ;  /* 0xffffffdc00707947 */ /* 0x000fea000383ffff */
.L_x_11896:
[----:B--2---:R2:W3:Y:S02]  /*1fd20*/  SYNCS.PHASECHK.TRANS64.TRYWAIT P0, [R3+URZ], R0 ;  /* 0x00000000030075a7 */ /* 0x0044e4000800017f */
[----:B---3--:R-:W-:Y:S05]  /*1fd30*/  @!P0 NANOSLEEP.SYNCS 0x989680 ;  /* 0x009896800000895d */ /* 0x008fea0003900000 */
[----:B------:R-:W3:Y:S02]  /*1fd40*/  @!P0 SYNCS.PHASECHK.TRANS64 P0, [R3+URZ], R0 ;  /* 0x00000000030085a7 */ /* 0x000ee4000800007f */
[----:B---3--:R-:W-:Y:S05]  /*1fd50*/  @!P0 BRA `(.L_x_11896) ;  /* 0xfffffffc00f08947 */ /* 0x008fea000383ffff */
[----:B------:R-:W-:Y:S05]  /*1fd60*/  BRA `(.L_x_12017) ;  /* 0xffffffdc00647947 */ /* 0x000fea000383ffff */
.L_x_11898:
[----:B--2---:R2:W3:Y:S02]  /*1fd70*/  SYNCS.PHASECHK.TRANS64.TRYWAIT P0, [R5+URZ], R2 ;  /* 0x00000002050075a7 */ /* 0x0044e4000800017f */
[----:B---3--:R-:W-:Y:S05]  /*1fd80*/  @!P0 NANOSLEEP.SYNCS 0x989680 ;  /* 0x009896800000895d */ /* 0x008fea0003900000 */
[----:B------:R-:W3:Y:S02]  /*1fd90*/  @!P0 SYNCS.PHASECHK.TRANS64 P0, [R5+URZ], R2 ;  /* 0x00000002050085a7 */ /* 0x000ee4000800007f */
[----:B---3--:R-:W-:Y:S05]  /*1fda0*/  @!P0 BRA `(.L_x_11898) ;  /* 0xfffffffc00f08947 */ /* 0x008fea000383ffff */
[----:B------:R-:W-:Y:S05]  /*1fdb0*/  BRA `(.L_x_12018) ;  /* 0xffffffdc00687947 */ /* 0x000fea000383ffff */
.L_x_12019:
        /* <DEDUP_REMOVED lines=12> */
.L_x_12790:


//--------------------- .text._ZN7cutlass13device_kernelIN5flash11enable_sm90INS1_16FlashAttnFwdSm90INS1_25CollectiveMainloopFwdSm90ILi2EN4cute5tupleIJNS5_1CILi1EEES8_S8_EEENS6_IJNS7_ILi192EEENS7_ILi128EEENS7_ILi64EEEEEELi64ENS_6half_tEfNS_4arch4Sm90ELb1ELb0ELb1ELb0ELb0ELb0ELb0ELb1ELb1ELb0ELb0ELb0EEENS1_21CollectiveEpilogueFwdINS6_IJSA_SC_SB_EEES9_SE_SG_Li384ELb0ELb0ELb0ELb0EEENS1_30DynamicPersistentTileSchedulerILi384ELi32ELb0ELb0ELb1EEEEEEEEEvNT_6ParamsE --------------------------
	.section	.text._ZN7cutlass13device_kernelIN5flash11enable_sm90INS1_16FlashAttnFwdSm90INS1_25CollectiveMainloopFwdSm90ILi2EN4cute5tupleIJNS5_1CILi1EEES8_S8_EEENS6_IJNS7_ILi192EEENS7_ILi128EEENS7_ILi64EEEEEELi64ENS_6half_tEfNS_4arch4Sm90ELb1ELb0ELb1ELb0ELb0ELb0ELb0ELb1ELb1ELb0ELb0ELb0EEENS1_21CollectiveEpilogueFwdINS6_IJSA_SC_SB_EEES9_SE_SG_Li384ELb0ELb0ELb0ELb0EEENS1_30DynamicPersistentTileSchedulerILi384ELi32ELb0ELb0ELb1EEEEEEEEEvNT_6ParamsE,"ax",@progbits
	.align	128
.text._ZN7cutlass13device_kernelIN5flash11enable_sm90INS1_16FlashAttnFwdSm90INS1_25CollectiveMainloopFwdSm90ILi2EN4cute5tupleIJNS5_1CILi1EEES8_S8_EEENS6_IJNS7_ILi192EEENS7_ILi128EEENS7_ILi64EEEEEELi64ENS_6half_tEfNS_4arch4Sm90ELb1ELb0ELb1ELb0ELb0ELb0ELb0ELb1ELb1ELb0ELb0ELb0EEENS1_21CollectiveEpilogueFwdINS6_IJSA_SC_SB_EEES9_SE_SG_Li384ELb0ELb0ELb0ELb0EEENS1_30DynamicPersistentTileSchedulerILi384ELi32ELb0ELb0ELb1EEEEEEEEEvNT_6ParamsE:
        .type           _ZN7cutlass13device_kernelIN5flash11enable_sm90INS1_16FlashAttnFwdSm90INS1_25CollectiveMainloopFwdSm90ILi2EN4cute5tupleIJNS5_1CILi1EEES8_S8_EEENS6_IJNS7_ILi192EEENS7_ILi128EEENS7_ILi64EEEEEELi64ENS_6half_tEfNS_4arch4Sm90ELb1ELb0ELb1ELb0ELb0ELb0ELb0ELb1ELb1ELb0ELb0ELb0EEENS1_21CollectiveEpilogueFwdINS6_IJSA_SC_SB_EEES9_SE_SG_Li384ELb0ELb0ELb0ELb0EEENS1_30DynamicPersistentTileSchedulerILi384ELi32ELb0ELb0ELb1EEEEEEEEEvNT_6ParamsE,@function
        .size           _ZN7cutlass13device_kernelIN5flash11enable_sm90INS1_16FlashAttnFwdSm90INS1_25CollectiveMainloopFwdSm90ILi2EN4cute5tupleIJNS5_1CILi1EEES8_S8_EEENS6_IJNS7_ILi192EEENS7_ILi128EEENS7_ILi64EEEEEELi64ENS_6half_tEfNS_4arch4Sm90ELb1ELb0ELb1ELb0ELb0ELb0ELb0ELb1ELb1ELb0ELb0ELb0EEENS1_21CollectiveEpilogueFwdINS6_IJSA_SC_SB_EEES9_SE_SG_Li384ELb0ELb0ELb0ELb0EEENS1_30DynamicPersistentTileSchedulerILi384ELi32ELb0ELb0ELb1EEEEEEEEEvNT_6ParamsE,(.L_x_12791 - _ZN7cutlass13device_kernelIN5flash11enable_sm90INS1_16FlashAttnFwdSm90INS1_25CollectiveMainloopFwdSm90ILi2EN4cute5tupleIJNS5_1CILi1EEES8_S8_EEENS6_IJNS7_ILi192EEENS7_ILi128EEENS7_ILi64EEEEEELi64ENS_6half_tEfNS_4arch4Sm90ELb1ELb0ELb1ELb0ELb0ELb0ELb0ELb1ELb1ELb0ELb0ELb0EEENS1_21CollectiveEpilogueFwdINS6_IJSA_SC_SB_EEES9_SE_SG_Li384ELb0ELb0ELb0ELb0EEENS1_30DynamicPersistentTileSchedulerILi384ELi32ELb0ELb0ELb1EEEEEEEEEvNT_6ParamsE)
        .other          _ZN7cutlass13device_kernelIN5flash11enable_sm90INS1_16FlashAttnFwdSm90INS1_25CollectiveMainloopFwdSm90ILi2EN4cute5tupleIJNS5_1CILi1EEES8_S8_EEENS6_IJNS7_ILi192EEENS7_ILi128EEENS7_ILi64EEEEEELi64ENS_6half_tEfNS_4arch4Sm90ELb1ELb0ELb1ELb0ELb0ELb0ELb0ELb1ELb1ELb0ELb0ELb0EEENS1_21CollectiveEpilogueFwdINS6_IJSA_SC_SB_EEES9_SE_SG_Li384ELb0ELb0ELb0ELb0EEENS1_30DynamicPersistentTileSchedulerILi384ELi32ELb0ELb0ELb1EEEEEEEEEvNT_6ParamsE,@"STO_CUDA_ENTRY STV_DEFAULT"
_ZN7cutlass13device_kernelIN5flash11enable_sm90INS1_16FlashAttnFwdSm90INS1_25CollectiveMainloopFwdSm90ILi2EN4cute5tupleIJNS5_1CILi1EEES8_S8_EEENS6_IJNS7_ILi192EEENS7_ILi128EEENS7_ILi64EEEEEELi64ENS_6half_tEfNS_4arch4Sm90ELb1ELb0ELb1ELb0ELb0ELb0ELb0ELb1ELb1ELb0ELb0ELb0EEENS1_21CollectiveEpilogueFwdINS6_IJSA_SC_SB_EEES9_SE_SG_Li384ELb0ELb0ELb0ELb0EEENS1_30DynamicPersistentTileSchedulerILi384ELi32ELb0ELb0ELb1EEEEEEEEEvNT_6ParamsE:
        /* <DEDUP_REMOVED lines=23> */
.L_x_12021:
[----:B------:R-:W-:Y:S05]  /*0170*/  BSYNC B0 ;  /* 0x0000000000007941 */ /* 0x000fea0003800000 */
.L_x_12020:
        /* <DEDUP_REMOVED lines=37> */
.L_x_12022:
        /* <DEDUP_REMOVED lines=22> */
.L_x_12023:
        /* <DEDUP_REMOVED lines=18> */
.L_x_12024:
        /* <DEDUP_REMOVED lines=22> */
.L_x_12025:
        /* <DEDUP_REMOVED lines=22> */
.L_x_12026:
        /* <DEDUP_REMOVED lines=8> */
.L_x_12028:
        /* <DEDUP_REMOVED lines=50> */
[----:B------:R-:W-:-:S02]  /*0cb0*/  SHF.R.S32.HI R8, RZ, 0x5, R8 ;  /* 0x00000005ff087819 */ /* 0x000fc40000011408 */
[----:B------:R-:W-:Y:S01]  /*0cc0*/  LEA R12, R12, R5, 0x3 ;  /* 0x000000050c0c7211 */ /* 0x000fe200078e18ff */
[----:B------:R-:W-:Y:S01]  /*0cd0*/  IMAD.IADD R7, R3, 0x1, -R10 ;  /* 0x0000000103077824 */ /* 0x000fe200078e0a0a */
[----:B------:R-:W-:Y:S02]  /*0ce0*/  LEA.HI R5, R0, R0, RZ, 0x1 ;  /* 0x0000000000057211 */ /* 0x000fe400078f08ff */
[----:B------:R-:W-:Y:S01]  /*0cf0*/  LOP3.LUT R0, R9, 0x7ffffffc, RZ, 0xc0, !PT ;  /* 0x7ffffffc09007812 */ /* 0x000fe200078ec0ff */
[----:B------:R-:W-:Y:S02]  /*0d00*/  IMAD.SHL.U32 R3, R12, 0x8, RZ ;  /* 0x000000080c037824 */ /* 0x000fe400078e00ff */
[----:B------:R-:W-:Y:S01]  /*0d10*/  IMAD R5, R5, -0x3, R4 ;  /* 0xfffffffd05057824 */ /* 0x000fe200078e0204 */
[----:B------:R-:W-:Y:S01]  /*0d20*/  IADD3 R17, R17, -R0, RZ ;  /* 0x8000000011117210 */ /* 0x000fe20007ffe0ff */
[----:B------:R-:W-:Y:S02]  /*0d30*/  IMAD R8, R8, 0x10, R7 ;  /* 0x0000001008087824 */ /* 0x000fe400078e0207 */
[----:B------:R-:W-:-:S04]  /*0d40*/  IMAD.WIDE R22, R3, 0x2, R22 ;  /* 0x0000000203167825 */ /* 0x000fc800078e0216 */
[----:B------:R-:W-:-:S07]  /*0d50*/  IMAD R18, R5, 0x40, R8 ;  /* 0x0000004005127824 */ /* 0x000fce00078e0208 */
.L_x_12075:
        /* <DEDUP_REMOVED lines=20> */
.L_x_12029:
[----:B------:R-:W-:Y:S01]  /*0ea0*/  ULDC UR6, c[0x0][0xdc4] ;  /* 0x0003710000067ab9 */ /* 0x000fe20000000800 */
[----:B------:R-:W-:Y:S01]  /*0eb0*/  UMOV UR47, UR7 ;  /* 0x00000007002f7c82 */ /* 0x000fe20008000000 */
[----:B------:R-:W-:-:S11]  /*0ec0*/  UISETP.NE.AND UP0, UPT, UR6, 0x1, UPT ;  /* 0x000000010600788c */ /* 0x000fd6000bf05270 */
[----:B------:R-:W-:Y:S02]  /*0ed0*/  @UP0 ULDC.64 UR10, c[0x0][0xdc8] ;  /* 0x00037200000a0ab9 */ /* 0x000fe40000000a00 */
[----:B------:R-:W-:-:S04]  /*0ee0*/  UIMAD.WIDE.U32 UR4, UR7, UR10, URZ ;  /* 0x0000000a070472a5 */ /* 0x000fc8000f8e003f */
[----:B------:R-:W-:-:S04]  /*0ef0*/  @UP0 USHF.R.U32.HI UR47, URZ, UR11, UR5 ;  /* 0x0000000b3f2f0299 */ /* 0x000fc80008011605 */
[----:B------:R-:W-:-:S12]  /*0f00*/  UIMAD UR4, UR47, UR6, URZ ;  /* 0x000000062f0472a4 */ /* 0x000fd8000f8e023f */
.L_x_12030:
[----:B------:R-:W-:Y:S01]  /*0f10*/  ULOP3.LUT UR5, URZ, UR47, URZ, 0x33, !UPT ;  /* 0x0000002f3f057292 */ /* 0x000fe2000f8e333f */
[----:B------:R-:W-:Y:S01]  /*0f20*/  PLOP3.LUT P0, PT, PT, PT, PT, 0x80, 0x0 ;  /* 0x000000000000781c */ /* 0x000fe20003f0f070 */
[----:B------:R-:W-:Y:S01]  /*0f30*/  ULDC.64 UR10, c[0x0][0x3f8] ;  /* 0x0000fe00000a7ab9 */ /* 0x000fe20000000a00 */
[----:B------:R-:W-:Y:S01]  /*0f40*/  ULDC UR6, c[0x0][0xdac] ;  /* 0x00036b0000067ab9 */ /* 0x000fe20000000800 */
[----:B------:R-:W-:Y:S01]  /*0f50*/  UISETP.NE.U32.AND UP0, UPT, UR10, URZ, UPT ;  /* 0x0000003f0a00728c */ /* 0x000fe2000bf05070 */
[----:B------:R-:W-:Y:S01]  /*0f60*/  IMAD.MOV.U32 R3, RZ, RZ, RZ ;  /* 0x000000ffff037224 */ /* 0x000fe200078e00ff */
[----:B------:R-:W-:Y:S01]  /*0f70*/  UIADD3 UR5, UR5, UR6, URZ ;  /* 0x0000000605057290 */ /* 0x000fe2000fffe03f */
[----:B------:R-:W-:Y:S01]  /*0f80*/  CS2R R14, SRZ ;  /* 0x00000000000e7805 */ /* 0x000fe2000001ff00 */
[----:B------:R-:W-:Y:S01]  /*0f90*/  UISETP.NE.AND.EX UP0, UPT, UR11, URZ, UPT, UP0 ;  /* 0x0000003f0b00728c */ /* 0x000fe2000bf05300 */
[----:B------:R-:W-:Y:S01]  /*0fa0*/  IMAD.MOV.U32 R119, RZ, RZ, RZ ;  /* 0x000000ffff777224 */ /* 0x000fe200078e00ff */
[----:B------:R-:W-:Y:S01]  /*0fb0*/  UIMAD UR42, UR5, 0xc0, URZ ;  /* 0x000000c0052a78a4 */ /* 0x000fe2000f8e023f */
[----:B------:R-:W-:Y:S01]  /*0fc0*/  IMAD.MOV.U32 R0, RZ, RZ, RZ ;  /* 0x000000ffff007224 */ /* 0x000fe200078e00ff */
[----:B------:R-:W-:Y:S01]  /*0fd0*/  ULDC UR50, c[0x0][0x404] ;  /* 0x0001010000327ab9 */ /* 0x000fe20000000800 */
[----:B------:R-:W-:Y:S01]  /*0fe0*/  ULDC UR9, c[0x0][0x288] ;  /* 0x0000a20000097ab9 */ /* 0x000fe20000000800 */
[----:B------:R-:W-:Y:S01]  /*0ff0*/  UIADD3 UR4, UR7, -UR4, URZ ;  /* 0x8000000407047290 */ /* 0x000fe2000fffe03f */
[----:B------:R-:W-:Y:S01]  /*1000*/  IMAD.MOV.U32 R19, RZ, RZ, RZ ;  /* 0x000000ffff137224 */ /* 0x000fe200078e00ff */
        /* <DEDUP_REMOVED lines=31> */
[----:B------:R-:W-:Y:S01]  /*1200*/  MOV R13, RZ ;  /* 0x000000ff000d7202 */ /* 0x000fe20000000f00 */
[----:B------:R-:W-:-:S02]  /*1210*/  IMAD.MOV.U32 R42, RZ, RZ, RZ ;  /* 0x000000ffff2a7224 */ /* 0x000fc400078e00ff */
[----:B------:R-:W-:-:S05]  /*1220*/  UISETP.GE.AND UP0, UPT, UR45, 0x1, UPT ;  /* 0x000000012d00788c */ /* 0x000fca000bf06270 */
[----:B------:R-:W-:Y:S01]  /*1230*/  @UP1 ULDC UR8, c[0x0][0xdbc] ;  /* 0x00036f0000081ab9 */ /* 0x000fe20000000800 */
[----:B------:R-:W-:Y:S01]  /*1240*/  PLOP3.LUT P1, PT, PT, PT, UP0, 0x80, 0x0 ;  /* 0x000000000000781c */ /* 0x000fe20003f2f008 */
[----:B------:R-:W-:Y:S01]  /*1250*/  UIMAD.WIDE.U32 UR4, UR10, UR8, URZ ;  /* 0x000000080a0472a5 */ /* 0x000fe2000f8e003f */
[----:B------:R-:W-:-:S03]  /*1260*/  @UP1 ULDC UR6, c[0x0][0xdc0] ;  /* 0x0003700000061ab9 */ /* 0x000fc60000000800 */
[----:B------:R-:W-:-:S04]  /*1270*/  @UP1 USHF.R.U32.HI UR44, URZ, UR6, UR5 ;  /* 0x000000063f2c1299 */ /* 0x000fc80008011605 */
[----:B------:R-:W-:-:S04]  /*1280*/  UIADD3 UR4, -UR44, URZ, URZ ;  /* 0x0000003f2c047290 */ /* 0x000fc8000fffe13f */
[----:B------:R-:W-:Y:S01]  /*1290*/  UIMAD UR43, UR43, UR4, UR10 ;  /* 0x000000042b2b72a4 */ /* 0x000fe2000f8e020a */
[----:B------:R-:W-:Y:S11]  /*12a0*/  @!P1 BRA `(.L_x_12031) ;  /* 0x0000008400f09947 */ /* 0x000ff60003800000 */
        /* <DEDUP_REMOVED lines=32> */
.L_x_12032:
[----:B------:R-:W-:Y:S01]  /*14b0*/  ULEA.HI UR4, UR39, UR39, URZ, 0x1 ;  /* 0x0000002727047291 */ /* 0x000fe2000f8f083f */
[----:B------:R-:W-:-:S03]  /*14c0*/  IMAD.U32 R3, RZ, RZ, UR46 ;  /* 0x0000002eff037e24 */ /* 0x000fc6000f8e00ff */
[----:B------:R-:W-:Y:S02]  /*14d0*/  ULOP3.LUT UR4, UR4, 0xfffffffe, URZ, 0xc0, !UPT ;  /* 0xfffffffe04047892 */ /* 0x000fe4000f8ec03f */
[----:B------:R-:W-:Y:S02]  /*14e0*/  ISETP.NE.AND P0, PT, R3, 0x3, PT ;  /* 0x000000030300780c */ /* 0x000fe40003f05270 */
[----:B------:R-:W-:-:S06]  /*14f0*/  UIADD3 UR4, UR39, -UR4, URZ ;  /* 0x8000000427047290 */ /* 0x000fcc000fffe03f */
[----:B------:R-:W-:-:S04]  /*1500*/  MOV R0, UR4 ;  /* 0x0000000400007c02 */ /* 0x000fc80008000f00 */
[----:B------:R-:W-:-:S04]  /*1510*/  SHF.L.U32 R0, R0, 0x1f, RZ ;  /* 0x0000001f00007819 */ /* 0x000fc800000006ff */
[----:B------:R-:W1:Y:S02]  /*1520*/  SYNCS.PHASECHK.TRANS64.TRYWAIT P1, [UR40+0x16800], R0 ;  /* 0x01680000ff0075a7 */ /* 0x000e640008020168 */
[----:B-1----:R-:W-:Y:S05]  /*1530*/  @!P1 BRA `(.L_x_12033) ;  /* 0x000000bc00489947 */ /* 0x002fea0003800000 */
.L_x_12134:
[----:B------:R-:W-:Y:S05]  /*1540*/  @!P0 BRA `(.L_x_12034) ;  /* 0x0000000000048947 */ /* 0x000fea0003800000 */
[----:B------:R-:W-:Y:S01]  /*1550*/  BPT.TRAP 0x1 ;  /* 0x000000040000795c */ /* 0x000fe20000300000 */
.L_x_12034:
[----:B-1----:R-:W-:Y:S02]  /*1560*/  IMAD.U32 R0, RZ, RZ, UR36 ;  /* 0x00000024ff007e24 */ /* 0x002fe4000f8e00ff */
[----:B------:R-:W-:-:S03]  /*1570*/  IMAD.U32 R3, RZ, RZ, UR37 ;  /* 0x00000025ff037e24 */ /* 0x000fc6000f8e00ff */
[----:B------:R-:W-:Y:S02]  /*1580*/  LEA R0, R0, UR40, 0x3 ;  /* 0x0000002800007c11 */ /* 0x000fe4000f8e18ff */
[----:B------:R-:W-:-:S04]  /*1590*/  SHF.L.U32 R3, R3, 0x1f, RZ ;  /* 0x0000001f03037819 */ /* 0x000fc800000006ff */
[----:B------:R1:W2:Y:S01]  /*15a0*/  SYNCS.PHASECHK.TRANS64.TRYWAIT P2, [R0+URZ+0x16830], R3 ;  /* 0x01683003000075a7 */ /* 0x0002a2000804017f */
[----:B------:R-:W-:Y:S05]  /*15b0*/  @!P0 BRA `(.L_x_12035) ;  /* 0x0000000000048947 */ /* 0x000fea0003800000 */
[----:B------:R-:W-:Y:S01]  /*15c0*/  BPT.TRAP 0x1 ;  /* 0x000000040000795c */ /* 0x000fe20000300000 */
.L_x_12035:
[----:B------:R-:W-:Y:S01]  /*15d0*/  LOP3.LUT P1, RZ, R2, 0x7f, RZ, 0xc0, !PT ;  /* 0x0000007f02ff7812 */ /* 0x000fe2000782c0ff */
[----:B------:R-:W-:Y:S01]  /*15e0*/  IMAD.MOV.U32 R119, RZ, RZ, RZ ;  /* 0x000000ffff777224 */ /* 0x000fe200078e00ff */
[----:B--2---:R-:W-:Y:S11]  /*15f0*/  @P2 BRA `(.L_x_12036) ;  /* 0x0000000000082947 */ /* 0x004ff60003800000 */
[----:B------:R-:W2:Y:S02]  /*1600*/  SYNCS.PHASECHK.TRANS64.TRYWAIT P2, [R0+URZ+0x16830], R3 ;  /* 0x01683003000075a7 */ /* 0x000ea4000804017f */
[----:B--2---:R-:W-:Y:S05]  /*1610*/  @!P2 BRA `(.L_x_12037) ;  /* 0x000000bc0028a947 */ /* 0x004fea0003800000 */
.L_x_12036:
[----:B------:R-:W-:Y:S05]  /*1620*/  WARPSYNC.ALL ;  /* 0x0000000000007948 */ /* 0x000fea0003800000 */
[----:B------:R-:W-:Y:S01]  /*1630*/  UIADD3 UR4, UR40, 0xe400, URZ ;  /* 0x0000e40028047890 */ /* 0x000fe2000fffe03f */
[----:B------:R-:W-:Y:S01]  /*1640*/  WARPGROUP.ARRIVE ;  /* 0x00000000000079c5 */ /* 0x000fe20000000000 */
[----:B------:R-:W-:Y:S01]  /*1650*/  UMOV UR5, 0x40000040 ;  /* 0x4000004000057882 */ /* 0x000fe20000000000 */
[----:B------:R-:W-:Y:S01]  /*1660*/  UMOV UR7, 0x40000040 ;  /* 0x4000004000077882 */ /* 0x000fe20000000000 */
[----:B------:R-:W-:Y:S01]  /*1670*/  USHF.R.U32.HI UR4, URZ, 0x4, UR4 ;  /* 0x000000043f047899 */ /* 0x000fe20008011604 */
[----:B------:R-:W-:Y:S01]  /*1680*/  VIADD R99, R18, UR42 ;  /* 0x0000002a12637c36 */ /* 0x000fe20008000000 */
[----:B------:R-:W-:Y:S01]  /*1690*/  UMOV UR9, 0x40000040 ;  /* 0x4000004000097882 */ /* 0x000fe20000000000 */
[----:B------:R-:W-:Y:S01]  /*16a0*/  UMOV UR11, 0x40000040 ;  /* 0x40000040000b7882 */ /* 0x000fe20000000000 */
[----:B------:R-:W-:Y:S01]  /*16b0*/  ULOP3.LUT UR4, UR4, 0x3fff, URZ, 0xc0, !UPT ;  /* 0x00003fff04047892 */ /* 0x000fe2000f8ec03f */
[----:B-12---:R-:W-:Y:S01]  /*16c0*/  @!P1 VIADD R0, R0, 0x16840 ;  /* 0x0001684000009836 */ /* 0x006fe20000000000 */
[----:B------:R-:W-:Y:S01]  /*16d0*/  UMOV UR13, 0x40000040 ;  /* 0x40000040000d7882 */ /* 0x000fe20000000000 */
[----:B------:R-:W-:Y:S01]  /*16e0*/  UMOV UR15, 0x40000040 ;  /* 0x40000040000f7882 */ /* 0x000fe20000000000 */
[----:B------:R-:W-:Y:S01]  /*16f0*/  ULOP3.LUT UR20, UR4, 0x10000, URZ, 0xfc, !UPT ;  /* 0x0001000004147892 */ /* 0x000fe2000f8efc3f */
[--C-:B------:R-:W-:Y:S01]  /*1700*/  IMAD.MOV.U32 R118, RZ, RZ, R119.reuse ;  /* 0x000000ffff767224 */ /* 0x100fe200078e0077 */
[----:B------:R-:W-:Y:S01]  /*1710*/  ULOP3.LUT UR4, UR51, 0x10000, URZ, 0xfc, !UPT ;  /* 0x0001000033047892 */ /* 0x000fe2000f8efc3f */
[----:B------:R-:W-:Y:S01]  /*1720*/  @!P1 PRMT R0, RZ, 0x654, R0 ;  /* 0x00000654ff009816 */ /* 0x000fe20000000000 */
[----:B------:R-:W-:Y:S01]  /*1730*/  ULEA UR6, UR36, UR20, 0xa ;  /* 0x0000001424067291 */ /* 0x000fe2000f8e503f */
[--C-:B------:R-:W-:Y:S01]  /*1740*/  IMAD.MOV.U32 R117, RZ, RZ, R119.reuse ;  /* 0x000000ffff757224 */ /* 0x100fe200078e0077 */
[----:B------:R-:W-:Y:S01]  /*1750*/  UIADD3 UR8, UR4, 0x2, URZ ;  /* 0x0000000204087890 */ /* 0x000fe2000fffe03f */
[----:B------:R-:W-:Y:S01]  /*1760*/  MOV R116, R119 ;  /* 0x0000007700747202 */ /* 0x000fe20000000f00 */
[----:B------:R-:W-:Y:S01]  /*1770*/  UIADD3 UR10, UR6, 0x2, URZ ;  /* 0x00000002060a7890 */ /* 0x000fe2000fffe03f */
[--C-:B------:R-:W-:Y:S01]  /*1780*/  IMAD.MOV.U32 R115, RZ, RZ, R119.reuse ;  /* 0x000000ffff737224 */ /* 0x100fe200078e0077 */
[----:B------:R-:W-:Y:S01]  /*1790*/  UIADD3 UR12, UR4, 0x4, URZ ;  /* 0x00000004040c7890 */ /* 0x000fe2000fffe03f */
[----:B------:R-:W-:Y:S01]  /*17a0*/  IMAD.MOV.U32 R114, RZ, RZ, R119 ;  /* 0x000000ffff727224 */ /* 0x000fe200078e0077 */
[----:B------:R-:W-:-:S02]  /*17b0*/  UIADD3 UR14, UR6, 0x4, URZ ;  /* 0x00000004060e7890 */ /* 0x000fc4000fffe03f */
[----:B------:R-:W-:Y:S01]  /*17c0*/  HGMMA.64x128x16.F32 R24, gdesc[UR4], RZ, !UPT, gsb0 ;  /* 0x01e00000041879f0 */ /* 0x000fe2000c0008ff */
[----:B------:R-:W-:Y:S01]  /*17d0*/  UIADD3 UR16, UR4, 0x6, URZ ;  /* 0x0000000604107890 */ /* 0x000fe2000fffe03f */
[--C-:B------:R-:W-:Y:S01]  /*17e0*/  IMAD.MOV.U32 R112, RZ, RZ, R119.reuse ;  /* 0x000000ffff707224 */ /* 0x100fe200078e0077 */
[----:B------:R-:W-:Y:S01]  /*17f0*/  UIADD3 UR18, UR6, 0x6, URZ ;  /* 0x0000000606127890 */ /* 0x000fe2000fffe03f */
[-C--:B------:R-:W-:Y:S01]  /*1800*/  MOV R110, R119.reuse ;  /* 0x00000077006e7202 */ /* 0x080fe20000000f00 */
[----:B------:R-:W-:Y:S01]  /*1810*/  UMOV UR17, 0x40000040 ;  /* 0x4000004000117882 */ /* 0x000fe20000000000 */
[----:B------:R-:W-:Y:S01]  /*1820*/  UMOV UR19, 0x40000040 ;  /* 0x4000004000137882 */ /* 0x000fe20000000000 */
[----:B------:R-:W-:Y:S01]  /*1830*/  UMOV UR6, 0xffffff80 ;  /* 0xffffff8000067882 */ /* 0x000fe20000000000 */
[----:B------:R-:W-:Y:S01]  /*1840*/  ULDC UR7, c[0x0][0x2e0] ;  /* 0x0000b80000077ab9 */ /* 0x000fe20000000800 */
[----:B------:R-:W-:Y:S01]  /*1850*/  UIMAD UR6, UR45, UR6, 0x80 ;  /* 0x000000802d0674a4 */ /* 0x000fe2000f8e0206 */
[--C-:B------:R-:W-:Y:S01]  /*1860*/  IMAD.MOV.U32 R108, RZ, RZ, R119.reuse ;  /* 0x000000ffff6c7224 */ /* 0x100fe200078e0077 */
[----:B------:R-:W-:Y:S01]  /*1870*/  UIADD3 UR29, UR45, -0x2, URZ ;  /* 0xfffffffe2d1d7890 */ /* 0x000fe2000fffe03f */
[--C-:B------:R-:W-:Y:S01]  /*1880*/  IMAD.MOV.U32 R106, RZ, RZ, R119.reuse ;  /* 0x000000ffff6a7224 */ /* 0x100fe200078e0077 */
[----:B------:R-:W-:Y:S01]  /*1890*/  UIMAD UR6, UR50, UR7, UR6 ;  /* 0x00000007320672a4 */ /* 0x000fe2000f8e0206 */
        /* <DEDUP_REMOVED lines=13> */
[----:B------:R-:W-:Y:S02]  /*1970*/  UIADD3 UR11, UR6, 0x1, -UR10 ;  /* 0x00000001060b7890 */ /* 0x000fe4000fffe80a */
[----:B------:R-:W-:-:S04]  /*1980*/  UIMAD UR50, UR50, UR7, -UR10 ;  /* 0x00000007323272a4 */ /* 0x000fc8000f8e0a0a */
[----:B------:R-:W-:Y:S01]  /*1990*/  IMAD.U32 R4, RZ, RZ, UR11 ;  /* 0x0000000bff047e24 */ /* 0x000fe2000f8e00ff */
[----:B------:R-:W-:-:S03]  /*19a0*/  UIADD3 UR50, UR42, UR50, URZ ;  /* 0x000000322a327290 */ /* 0x000fc6000fffe03f */
[----:B------:R-:W-:-:S05]  /*19b0*/  IMAD R4, R17, -0x2, R4 ;  /* 0xfffffffe11047824 */ /* 0x000fca00078e0204 */
[----:B------:R-:W-:Y:S01]  /*19c0*/  IADD3 R7, R4, 0x8, R99 ;  /* 0x0000000804077810 */ /* 0x000fe20007ffe063 */
        /* <DEDUP_REMOVED lines=21> */
[----:B-1----:R-:W-:Y:S01]  /*1b20*/  MOV R26, UR6 ;  /* 0x00000006001a7c02 */ /* 0x002fe20008000f00 */
[----:B------:R-:W-:Y:S01]  /*1b30*/  FMUL.FTZ R46, R46, UR14 ;  /* 0x0000000e2e2e7c20 */ /* 0x000fe20008410000 */
[----:B------:R-:W-:Y:S01]  /*1b40*/  FMUL.FTZ R47, R47, UR14 ;  /* 0x0000000e2f2f7c20 */ /* 0x000fe20008410000 */
[----:B------:R-:W-:Y:S01]  /*1b50*/  FMUL.FTZ R50, R50, UR14 ;  /* 0x0000000e32327c20 */ /* 0x000fe20008410000 */
[----:B------:R-:W-:Y:S01]  /*1b60*/  FMUL.FTZ R51, R51, UR14 ;  /* 0x0000000e33337c20 */ /* 0x000fe20008410000 */
[----:B------:R-:W-:-:S02]  /*1b70*/  IMAD R26, R17, -0x2, R26 ;  /* 0xfffffffe111a7824 */ /* 0x000fc400078e021a */
[----:B------:R-:W-:Y:S01]  /*1b80*/  FMUL.FTZ R54, R54, UR14 ;  /* 0x0000000e36367c20 */ /* 0x000fe20008410000 */
[----:B------:R3:W1:Y:S01]  /*1b90*/  MUFU.TANH R113, R30 ;  /* 0x0000001e00717308 */ /* 0x0006620000002400 */
        /* <DEDUP_REMOVED lines=12> */
[----:B--2---:R-:W-:Y:S01]  /*1c60*/  FSEL R111, R111, -INF , P3 ;  /* 0xff8000006f6f7808 */ /* 0x004fe20001800000 */
[----:B------:R-:W-:Y:S01]  /*1c70*/  FMUL.FTZ R66, R66, UR14 ;  /* 0x0000000e42427c20 */ /* 0x000fe20008410000 */
[----:B---3--:R-:W-:Y:S01]  /*1c80*/  FSEL R30, R27, -INF , P4 ;  /* 0xff8000001b1e7808 */ /* 0x008fe20002000000 */
[----:B------:R-:W2:Y:S01]  /*1c90*/  MUFU.TANH R34, R34 ;  /* 0x0000002200227308 */ /* 0x000ea20000002400 */
        /* <DEDUP_REMOVED lines=8> */
[----:B----4-:R-:W-:Y:S01]  /*1d20*/  FSEL R109, R31, -INF , P3 ;  /* 0xff8000001f6d7808 */ /* 0x010fe20001800000 */
[----:B------:R-:W-:Y:S01]  /*1d30*/  FMUL.FTZ R31, R71, UR14 ;  /* 0x0000000e471f7c20 */ /* 0x000fe20008410000 */
[----:B------:R-:W-:Y:S01]  /*1d40*/  FMNMX.FTZ R28, R113, R28, !PT ;  /* 0x0000001c711c7209 */ /* 0x000fe20007810000 */
[----:B------:R-:W-:Y:S01]  /*1d50*/  FMUL.FTZ R74, R74, UR14 ;  /* 0x0000000e4a4a7c20 */ /* 0x000fe20008410000 */
[----:B------:R-:W-:Y:S01]  /*1d60*/  ISETP.GT.AND P3, PT, R7, 0x11, PT ;  /* 0x000000110700780c */ /* 0x000fe20003f64270 */
[----:B------:R-:W-:Y:S01]  /*1d70*/  FMUL.FTZ R5, R57, UR14 ;  /* 0x0000000e39057c20 */ /* 0x000fe20008410000 */
[----:B------:R-:W-:Y:S01]  /*1d80*/  FMNMX.FTZ R28, R109, R28, !PT ;  /* 0x0000001c6d1c7209 */ /* 0x000fe20007810000 */
[----:B------:R-:W3:Y:S01]  /*1d90*/  MUFU.TANH R38, R38 ;  /* 0x0000002600267308 */ /* 0x000ee20000002400 */
        /* <DEDUP_REMOVED lines=24> */
[----:B--2---:R-:W-:Y:S01]  /*1f20*/  FSEL R101, R39, -INF , P3 ;  /* 0xff80000027657808 */ /* 0x004fe20001800000 */
[----:B------:R-:W-:Y:S01]  /*1f30*/  FMUL.FTZ R87, R87, UR14 ;  /* 0x0000000e57577c20 */ /* 0x000fe20008410000 */
[----:B------:R-:W-:Y:S01]  /*1f40*/  ISETP.GT.AND P3, PT, R7, 0x21, PT ;  /* 0x000000210700780c */ /* 0x000fe20003f64270 */
[----:B------:R-:W-:Y:S01]  /*1f50*/  FMUL.FTZ R6, R25, UR14 ;  /* 0x0000000e19067c20 */ /* 0x000fe20008410000 */
[----:B------:R-:W-:Y:S01]  /*1f60*/  FMNMX.FTZ R34, R101, R34, !PT ;  /* 0x0000002265227209 */ /* 0x000fe20007810000 */
[----:B------:R-:W-:Y:S01]  /*1f70*/  ULDC UR6, c[0x0][0x988] ;  /* 0x0002620000067ab9 */ /* 0x000fe20000000800 */
[----:B------:R-:W-:Y:S01]  /*1f80*/  VIADDMNMX R99, R99, R4, R26, PT ;  /* 0x0000000463637246 */ /* 0x000fe2000380011a */
[----:B------:R-:W2:Y:S01]  /*1f90*/  MUFU.TANH R46, R46 ;  /* 0x0000002e002e7308 */ /* 0x000ea20000002400 */
[----:B-1----:R-:W-:Y:S01]  /*1fa0*/  FSEL R97, R42, -INF , P2 ;  /* 0xff8000002a617808 */ /* 0x002fe20001000000 */
[----:B------:R-:W-:Y:S01]  /*1fb0*/  FMUL.FTZ R25, R36, UR14 ;  /* 0x0000000e24197c20 */ /* 0x000fe20008410000 */
[----:B------:R-:W-:Y:S01]  /*1fc0*/  ISETP.GT.AND P2, PT, R7, 0x28, PT ;  /* 0x000000280700780c */ /* 0x000fe20003f44270 */
[----:B------:R-:W-:Y:S01]  /*1fd0*/  FMUL.FTZ R19, R40, UR14 ;  /* 0x0000000e28137c20 */ /* 0x000fe20008410000 */
[----:B------:R-:W-:Y:S01]  /*1fe0*/  FMNMX.FTZ R34, R97, R34, !PT ;  /* 0x0000002261227209 */ /* 0x000fe20007810000 */
[----:B------:R-:W-:Y:S01]  /*1ff0*/  FMUL.FTZ R13, R44, UR14 ;  /* 0x0000000e2c0d7c20 */ /* 0x000fe20008410000 */
[----:B------:R-:W-:Y:S01]  /*2000*/  ISETP.GT.AND P4, PT, R99, 0x1, PT ;  /* 0x000000016300780c */ /* 0x000fe20003f84270 */
        /* <DEDUP_REMOVED lines=28> */
[----:B------:R3:W-:Y:S01]  /*21d0*/  @!P1 SYNCS.ARRIVE.TRANS64.RED.A1T0 RZ, [R0+URZ], RZ ;  /* 0x000000ff00ff99a7 */ /* 0x0007e2000810043f */
[----:B------:R-:W-:-:S03]  /*21e0*/  FMNMX.FTZ R34, R89, R34, !PT ;  /* 0x0000002259227209 */ /* 0x000fc60007810000 */
[----:B------:R-:W4:Y:S01]  /*21f0*/  MUFU.TANH R55, R55 ;  /* 0x0000003700377308 */ /* 0x000f220000002400 */
[----:B--2---:R-:W-:Y:S02]  /*2200*/  FSEL R71, R51, -INF , P3 ;  /* 0xff80000033477808 */ /* 0x004fe40001800000 */
[----:B------:R-:W-:Y:S02]  /*2210*/  ISETP.GT.AND P3, PT, R7, 0x39, PT ;  /* 0x000000390700780c */ /* 0x000fe40003f64270 */
[----:B------:R-:W-:-:S03]  /*2220*/  FMNMX.FTZ R34, R71, R34, !PT ;  /* 0x0000002247227209 */ /* 0x000fc60007810000 */
[----:B------:R-:W2:Y:S08]  /*2230*/  MUFU.TANH R58, R58 ;  /* 0x0000003a003a7308 */ /* 0x000eb00000002400 */
[----:B------:R-:W5:Y:S08]  /*2240*/  MUFU.TANH R59, R59 ;  /* 0x0000003b003b7308 */ /* 0x000f700000002400 */
[----:B------:R-:W3:Y:S08]  /*2250*/  MUFU.TANH R45, R62 ;  /* 0x0000003e002d7308 */ /* 0x000ef00000002400 */
[----:B------:R1:W-:Y:S08]  /*2260*/  MUFU.TANH R28, R67 ;  /* 0x00000043001c7308 */ /* 0x0003f00000002400 */
[----:B------:R4:W3:Y:S01]  /*2270*/  MUFU.TANH R27, R63 ;  /* 0x0000003f001b7308 */ /* 0x0008e20000002400 */
[----:B-1----:R-:W-:Y:S01]  /*2280*/  FSEL R67, R54, -INF , P2 ;  /* 0xff80000036437808 */ /* 0x002fe20001000000 */
[----:B------:R-:W-:Y:S01]  /*2290*/  FMUL.FTZ R54, R64, UR14 ;  /* 0x0000000e40367c20 */ /* 0x000fe20008410000 */
[----:B------:R-:W-:-:S02]  /*22a0*/  ISETP.GT.AND P2, PT, R7, 0x40, PT ;  /* 0x000000400700780c */ /* 0x000fc40003f44270 */
[----:B------:R-:W-:-:S03]  /*22b0*/  FMNMX.FTZ R34, R67, R34, !PT ;  /* 0x0000002243227209 */ /* 0x000fc60007810000 */
[----:B------:R-:W1:Y:S01]  /*22c0*/  MUFU.TANH R49, R66 ;  /* 0x0000004200317308 */ /* 0x000e620000002400 */
[----:B----4-:R-:W-:Y:S02]  /*22d0*/  FSEL R63, R55, -INF , P3 ;  /* 0xff800000373f7808 */ /* 0x010fe40001800000 */
[----:B------:R-:W-:Y:S02]  /*22e0*/  ISETP.GT.AND P3, PT, R7, 0x41, PT ;  /* 0x000000410700780c */ /* 0x000fe40003f64270 */
[----:B--2---:R-:W-:Y:S01]  /*22f0*/  FSEL R55, R58, -INF , P2 ;  /* 0xff8000003a377808 */ /* 0x004fe20001000000 */
[----:B------:R-:W-:Y:S01]  /*2300*/  FMUL.FTZ R58, R65, UR14 ;  /* 0x0000000e413a7c20 */ /* 0x000fe20008410000 */
[----:B------:R-:W-:Y:S01]  /*2310*/  FMNMX.FTZ R34, R63, R34, !PT ;  /* 0x000000223f227209 */ /* 0x000fe20007810000 */
[----:B------:R-:W2:Y:S01]  /*2320*/  MUFU.TANH R53, R70 ;  /* 0x0000004600357308 */ /* 0x000ea20000002400 */
[----:B------:R-:W-:Y:S02]  /*2330*/  ISETP.GT.AND P2, PT, R7, 0x48, PT ;  /* 0x000000480700780c */ /* 0x000fe40003f44270 */
[----:B-----5:R-:W-:-:S02]  /*2340*/  FSEL R43, R59, -INF , P3 ;  /* 0xff8000003b2b7808 */ /* 0x020fc40001800000 */
[----:B------:R-:W-:Y:S02]  /*2350*/  FMNMX.FTZ R34, R55, R34, !PT ;  /* 0x0000002237227209 */ /* 0x000fe40007810000 */
[----:B------:R-:W-:Y:S01]  /*2360*/  ISETP.GT.AND P3, PT, R7, 0x49, PT ;  /* 0x000000490700780c */ /* 0x000fe20003f64270 */
[----:B------:R-:W4:Y:S01]  /*2370*/  MUFU.TANH R31, R31 ;  /* 0x0000001f001f7308 */ /* 0x000f220000002400 */
[----:B---3--:R-:W-:Y:S02]  /*2380*/  FSEL R45, R45, -INF , P2 ;  /* 0xff8000002d2d7808 */ /* 0x008fe40001000000 */
[----:B------:R-:W-:Y:S02]  /*2390*/  FMNMX.FTZ R34, R43, R34, !PT ;  /* 0x000000222b227209 */ /* 0x000fe40007810000 */
[----:B------:R-:W-:Y:S02]  /*23a0*/  ISETP.GT.AND P2, PT, R7, 0x50, PT ;  /* 0x000000500700780c */ /* 0x000fe40003f44270 */
[----:B------:R-:W-:Y:S01]  /*23b0*/  FSEL R47, R27, -INF , P3 ;  /* 0xff8000001b2f7808 */ /* 0x000fe20001800000 */
[----:B------:R-:W3:Y:S01]  /*23c0*/  MUFU.TANH R57, R74 ;  /* 0x0000004a00397308 */ /* 0x000ee20000002400 */
[----:B------:R-:W-:-:S02]  /*23d0*/  FMNMX.FTZ R34, R45, R34, !PT ;  /* 0x000000222d227209 */ /* 0x000fc40007810000 */
[----:B------:R-:W-:Y:S02]  /*23e0*/  ISETP.GT.AND P3, PT, R7, 0x51, PT ;  /* 0x000000510700780c */ /* 0x000fe40003f64270 */
[----:B-1----:R-:W-:Y:S02]  /*23f0*/  FSEL R49, R49, -INF , P2 ;  /* 0xff80000031317808 */ /* 0x002fe40001000000 */
[----:B------:R-:W-:Y:S01]  /*2400*/  FMNMX.FTZ R34, R47, R34, !PT ;  /* 0x000000222f227209 */ /* 0x000fe20007810000 */
[----:B------:R-:W1:Y:S01]  /*2410*/  MUFU.TANH R39, R75 ;  /* 0x0000004b00277308 */ /* 0x000e620000002400 */
[----:B------:R-:W-:Y:S02]  /*2420*/  ISETP.GT.AND P2, PT, R7, 0x58, PT ;  /* 0x000000580700780c */ /* 0x000fe40003f44270 */
[----:B------:R-:W-:Y:S02]  /*2430*/  FSEL R51, R28, -INF , P3 ;  /* 0xff8000001c337808 */ /* 0x000fe40001800000 */
[----:B------:R-:W-:-:S02]  /*2440*/  FMNMX.FTZ R34, R49, R34, !PT ;  /* 0x0000002231227209 */ /* 0x000fc40007810000 */
[----:B------:R-:W-:Y:S01]  /*2450*/  ISETP.GT.AND P3, PT, R7, 0x59, PT ;  /* 0x000000590700780c */ /* 0x000fe20003f64270 */
[----:B------:R-:W5:Y:S01]  /*2460*/  MUFU.TANH R41, R78 ;  /* 0x0000004e00297308 */ /* 0x000f620000002400 */
[----:B--2---:R-:W-:Y:S02]  /*2470*/  FSEL R53, R53, -INF , P2 ;  /* 0xff80000035357808 */ /* 0x004fe40001000000 */
[----:B------:R-:W-:Y:S02]  /*2480*/  FMNMX.FTZ R34, R51, R34, !PT ;  /* 0x0000002233227209 */ /* 0x000fe40007810000 */
[----:B------:R-:W-:Y:S02]  /*2490*/  ISETP.GT.AND P2, PT, R7, 0x60, PT ;  /* 0x000000600700780c */ /* 0x000fe40003f44270 */
[----:B----4-:R-:W-:Y:S01]  /*24a0*/  FSEL R59, R31, -INF , P3 ;  /* 0xff8000001f3b7808 */ /* 0x010fe20001800000 */
[----:B------:R-:W2:Y:S01]  /*24b0*/  MUFU.TANH R37, R79 ;  /* 0x0000004f00257308 */ /* 0x000ea20000002400 */
[----:B------:R-:W-:-:S02]  /*24c0*/  FMNMX.FTZ R34, R53, R34, !PT ;  /* 0x0000002235227209 */ /* 0x000fc40007810000 */
[----:B------:R-:W-:Y:S02]  /*24d0*/  ISETP.GT.AND P3, PT, R7, 0x61, PT ;  /* 0x000000610700780c */ /* 0x000fe40003f64270 */
[----:B---3--:R-:W-:Y:S02]  /*24e0*/  FSEL R57, R57, -INF , P2 ;  /* 0xff80000039397808 */ /* 0x008fe40001000000 */
[----:B------:R-:W-:Y:S01]  /*24f0*/  FMNMX.FTZ R34, R59, R34, !PT ;  /* 0x000000223b227209 */ /* 0x000fe20007810000 */
[----:B------:R-:W3:Y:S01]  /*2500*/  MUFU.TANH R82, R82 ;  /* 0x0000005200527308 */ /* 0x000ee20000002400 */
[----:B------:R-:W-:Y:S02]  /*2510*/  ISETP.GT.AND P2, PT, R7, 0x68, PT ;  /* 0x000000680700780c */ /* 0x000fe40003f44270 */
[----:B-1----:R-:W-:Y:S02]  /*2520*/  FSEL R39, R39, -INF , P3 ;  /* 0xff80000027277808 */ /* 0x002fe40001800000 */
[----:B------:R-:W-:-:S02]  /*2530*/  FMNMX.FTZ R34, R57, R34, !PT ;  /* 0x0000002239227209 */ /* 0x000fc40007810000 */
[----:B------:R-:W-:Y:S01]  /*2540*/  ISETP.GT.AND P3, PT, R7, 0x69, PT ;  /* 0x000000690700780c */ /* 0x000fe20003f64270 */
[----:B------:R1:W4:Y:S01]  /*2550*/  MUFU.TANH R35, R83 ;  /* 0x0000005300237308 */ /* 0x0003220000002400 */
[----:B-----5:R-:W-:Y:S02]  /*2560*/  FSEL R41, R41, -INF , P2 ;  /* 0xff80000029297808 */ /* 0x020fe40001000000 */
[----:B------:R-:W-:Y:S02]  /*2570*/  FMNMX.FTZ R34, R39, R34, !PT ;  /* 0x0000002227227209 */ /* 0x000fe40007810000 */
[----:B------:R-:W-:Y:S02]  /*2580*/  ISETP.GT.AND P2, PT, R7, 0x70, PT ;  /* 0x000000700700780c */ /* 0x000fe40003f44270 */
[----:B--2---:R-:W-:Y:S01]  /*2590*/  FSEL R37, R37, -INF , P3 ;  /* 0xff80000025257808 */ /* 0x004fe20001800000 */
[----:B------:R-:W2:Y:S01]  /*25a0*/  MUFU.TANH R33, R86 ;  /* 0x0000005600217308 */ /* 0x000ea20000002400 */
[----:B------:R-:W-:Y:S01]  /*25b0*/  FMNMX.FTZ R34, R41, R34, !PT ;  /* 0x0000002229227209 */ /* 0x000fe20007810000 */
[----:B-1----:R-:W-:Y:S01]  /*25c0*/  FMUL.FTZ R83, R61, UR14 ;  /* 0x0000000e3d537c20 */ /* 0x002fe20008410000 */
[----:B------:R-:W-:-:S02]  /*25d0*/  ISETP.GT.AND P3, PT, R7, 0x71, PT ;  /* 0x000000710700780c */ /* 0x000fc40003f64270 */
[----:B---3--:R-:W-:Y:S02]  /*25e0*/  FSEL R31, R82, -INF , P2 ;  /* 0xff800000521f7808 */ /* 0x008fe40001000000 */
[----:B------:R-:W-:Y:S01]  /*25f0*/  FMNMX.FTZ R34, R37, R34, !PT ;  /* 0x0000002225227209 */ /* 0x000fe20007810000 */
[----:B------:R1:W3:Y:S01]  /*2600*/  MUFU.TANH R27, R87 ;  /* 0x00000057001b7308 */ /* 0x0002e20000002400 */
[----:B------:R-:W-:Y:S02]  /*2610*/  ISETP.GT.AND P2, PT, R7, 0x78, PT ;  /* 0x000000780700780c */ /* 0x000fe40003f44270 */
[----:B----4-:R-:W-:Y:S02]  /*2620*/  FSEL R35, R35, -INF , P3 ;  /* 0xff80000023237808 */ /* 0x010fe40001800000 */
[----:B------:R-:W-:Y:S02]  /*2630*/  FMNMX.FTZ R34, R31, R34, !PT ;  /* 0x000000221f227209 */ /* 0x000fe40007810000 */
[----:B------:R-:W-:Y:S01]  /*2640*/  ISETP.GT.AND P3, PT, R7, 0x79, PT ;  /* 0x000000790700780c */ /* 0x000fe20003f64270 */
[----:B------:R-:W4:Y:S01]  /*2650*/  MUFU.TANH R14, R14 ;  /* 0x0000000e000e7308 */ /* 0x000f220000002400 */
[----:B--2---:R-:W-:Y:S01]  /*2660*/  FSEL R33, R33, -INF , P2 ;  /* 0xff80000021217808 */ /* 0x004fe20001000000 */
[----:B-1----:R-:W-:Y:S01]  /*2670*/  FMUL.FTZ R87, R68, UR14 ;  /* 0x0000000e44577c20 */ /* 0x002fe20008410000 */
[----:B------:R-:W-:-:S04]  /*2680*/  FMNMX.FTZ R34, R35, R34, !PT ;  /* 0x0000002223227209 */ /* 0x000fc80007810000 */
[----:B------:R-:W-:Y:S01]  /*2690*/  FMNMX.FTZ R34, R33, R34, !PT ;  /* 0x0000002221227209 */ /* 0x000fe20007810000 */
[----:B------:R-:W1:Y:S01]  /*26a0*/  MUFU.TANH R6, R6 ;  /* 0x0000000600067308 */ /* 0x000e620000002400 */
[----:B---3--:R-:W-:Y:S02]  /*26b0*/  FSEL R27, R27, -INF , P3 ;  /* 0xff8000001b1b7808 */ /* 0x008fe40001800000 */
[----:B------:R-:W-:Y:S02]  /*26c0*/  ISETP.GT.AND P3, PT, R99, RZ, PT ;  /* 0x000000ff6300720c */ /* 0x000fe40003f64270 */
[----:B------:R-:W-:-:S03]  /*26d0*/  FMNMX.FTZ R34, R27, R34, !PT ;  /* 0x000000221b227209 */ /* 0x000fc60007810000 */
[----:B------:R-:W-:Y:S01]  /*26e0*/  MUFU.TANH R20, R20 ;  /* 0x0000001400147308 */ /* 0x000fe20000002400 */
[----:B----4-:R-:W-:Y:S01]  /*26f0*/  FSEL R61, R14, -INF , P3 ;  /* 0xff8000000e3d7808 */ /* 0x010fe20001800000 */
[----:B------:R-:W2:Y:S01]  /*2700*/  SHFL.BFLY PT, R7, R34, 0x2, 0x1f ;  /* 0x0c401f0022077f89 */ /* 0x000ea200000e0000 */
[----:B------:R-:W-:-:S05]  /*2710*/  ISETP.GT.AND P3, PT, R99, 0x9, PT ;  /* 0x000000096300780c */ /* 0x000fca0003f64270 */
[----:B------:R-:W3:Y:S01]  /*2720*/  MUFU.TANH R21, R21 ;  /* 0x0000001500157308 */ /* 0x000ee20000002400 */
[----:B-1----:R-:W-:-:S04]  /*2730*/  FSEL R26, R6, -INF , P4 ;  /* 0xff800000061a7808 */ /* 0x002fc80002000000 */
[----:B------:R-:W-:-:S03]  /*2740*/  FMNMX.FTZ R14, R61, R26, !PT ;  /* 0x0000001a3d0e7209 */ /* 0x000fc60007810000 */
[----:B------:R-:W-:Y:S08]  /*2750*/  MUFU.TANH R29, R29 ;  /* 0x0000001d001d7308 */ /* 0x000ff00000002400 */
[----:B------:R-:W1:Y:S01]  /*2760*/  MUFU.TANH R32, R32 ;  /* 0x0000002000207308 */ /* 0x000e620000002400 */
[----:B---3--:R-:W-:Y:S02]  /*2770*/  FSEL R21, R21, -INF , P3 ;  /* 0xff80000015157808 */ /* 0x008fe40001800000 */
[----:B--2---:R-:W-:-:S02]  /*2780*/  FMNMX.FTZ R28, R34, R7, !PT ;  /* 0x00000007221c7209 */ /* 0x004fc40007810000 */
[----:B------:R-:W-:-:S03]  /*2790*/  ISETP.GT.AND P3, PT, R99, 0x11, PT ;  /* 0x000000116300780c */ /* 0x000fc60003f64270 */
        /* <DEDUP_REMOVED lines=10> */
[----:B------:R-:W-:Y:S01]  /*2840*/  USHF.R.S32.HI UR6, URZ, 0x1f, UR50 ;  /* 0x0000001f3f067899 */ /* 0x000fe20008011432 */
[C---:B------:R-:W-:Y:S01]  /*2850*/  FMUL.FTZ R34, R7.reuse, R28 ;  /* 0x0000001c07227220 */ /* 0x040fe20000410000 */
[----:B------:R-:W-:Y:S02]  /*2860*/  FSETP.NEU.FTZ.AND P2, PT, R7, -INF , PT ;  /* 0xff8000000700780b */ /* 0x000fe40003f5d000 */
[C---:B------:R-:W-:Y:S01]  /*2870*/  ISETP.GT.AND P3, PT, R99.reuse, 0x21, PT ;  /* 0x000000216300780c */ /* 0x040fe20003f64270 */
[----:B------:R-:W-:Y:S01]  /*2880*/  ULEA.HI UR6, UR6, UR50, URZ, 0x7 ;  /* 0x0000003206067291 */ /* 0x000fe2000f8f383f */
[----:B------:R-:W-:Y:S01]  /*2890*/  FSEL R34, R34, RZ, P2 ;  /* 0x000000ff22227208 */ /* 0x000fe20001000000 */
[----:B------:R-:W3:Y:S01]  /*28a0*/  MUFU.TANH R13, R13 ;  /* 0x0000000d000d7308 */ /* 0x000ee20000002400 */
[----:B------:R-:W-:Y:S01]  /*28b0*/  ISETP.GT.AND P2, PT, R99, 0x8, PT ;  /* 0x000000086300780c */ /* 0x000fe20003f44270 */
[----:B------:R-:W-:-:S02]  /*28c0*/  USHF.R.S32.HI UR6, URZ, 0x7, UR6 ;  /* 0x000000073f067899 */ /* 0x000fc40008011406 */
[-CC-:B------:R-:W-:Y:S01]  /*28d0*/  FFMA.FTZ R137, R89, R28.reuse, -R34.reuse ;  /* 0x0000001c59897223 */ /* 0x180fe20000010822 */
[----:B------:R-:W-:Y:S01]  /*28e0*/  FSEL R65, R20, -INF , P2 ;  /* 0xff80000014417808 */ /* 0x000fe20001000000 */
[--C-:B------:R-:W-:Y:S01]  /*28f0*/  FFMA.FTZ R30, R30, R28, -R34.reuse ;  /* 0x0000001c1e1e7223 */ /* 0x100fe20000010822 */
[----:B------:R-:W-:Y:S01]  /*2900*/  ISETP.GT.AND P2, PT, R99, 0x10, PT ;  /* 0x000000106300780c */ /* 0x000fe20003f44270 */
[----:B------:R-:W4:Y:S01]  /*2910*/  MUFU.TANH R12, R12 ;  /* 0x0000000c000c7308 */ /* 0x000f220000002400 */
[----:B------:R-:W-:Y:S01]  /*2920*/  FMNMX.FTZ R14, R65, R14, !PT ;  /* 0x0000000e410e7209 */ /* 0x000fe20007810000 */
[-CC-:B------:R-:W-:Y:S01]  /*2930*/  FFMA.FTZ R139, R67, R28.reuse, -R34.reuse ;  /* 0x0000001c438b7223 */ /* 0x180fe20000010822 */
[----:B------:R-:W-:Y:S01]  /*2940*/  FSEL R29, R29, -INF , P2 ;  /* 0xff8000001d1d7808 */ /* 0x000fe20001000000 */
[--C-:B------:R-:W-:Y:S01]  /*2950*/  FFMA.FTZ R143, R93, R28, -R34.reuse ;  /* 0x0000001c5d8f7223 */ /* 0x100fe20000010822 */
[----:B------:R-:W-:Y:S01]  /*2960*/  FMNMX.FTZ R14, R21, R14, !PT ;  /* 0x0000000e150e7209 */ /* 0x000fe20007810000 */
[--C-:B------:R-:W-:Y:S01]  /*2970*/  FFMA.FTZ R95, R95, R28, -R34.reuse ;  /* 0x0000001c5f5f7223 */ /* 0x100fe20000010822 */
[----:B------:R-:W-:Y:S01]  /*2980*/  ISETP.GT.AND P2, PT, R99, 0x18, PT ;  /* 0x000000186300780c */ /* 0x000fe20003f44270 */
        /* <DEDUP_REMOVED lines=21> */
[----:B------:R-:W-:Y:S01]  /*2ae0*/  ISETP.GT.AND P3, PT, R99, 0x29, PT ;  /* 0x000000296300780c */ /* 0x000fe20003f64270 */
        /* <DEDUP_REMOVED lines=17> */
[----:B------:R-:W-:Y:S01]  /*2c00*/  ISETP.GT.AND P2, PT, R99, 0x38, PT ;  /* 0x000000386300780c */ /* 0x000fe20003f44270 */
[----:B------:R-:W4:Y:S01]  /*2c10*/  MUFU.TANH R5, R5 ;  /* 0x0000000500057308 */ /* 0x000f220000002400 */
[----:B------:R-:W-:Y:S01]  /*2c20*/  FSEL R11, R11, -INF , P3 ;  /* 0xff8000000b0b7808 */ /* 0x000fe20001800000 */
[--C-:B------:R-:W-:Y:S01]  /*2c30*/  FFMA.FTZ R131, R53, R28, -R34.reuse ;  /* 0x0000001c35837223 */ /* 0x100fe20000010822 */
[----:B------:R-:W-:Y:S01]  /*2c40*/  FMNMX.FTZ R20, R77, R20, !PT ;  /* 0x000000144d147209 */ /* 0x000fe20007810000 */
[-CC-:B------:R-:W-:Y:S01]  /*2c50*/  FFMA.FTZ R125, R57, R28.reuse, -R34.reuse ;  /* 0x0000001c397d7223 */ /* 0x180fe20000010822 */
[----:B------:R-:W-:Y:S01]  /*2c60*/  ISETP.GT.AND P3, PT, R99, 0x39, PT ;  /* 0x000000396300780c */ /* 0x000fe20003f64270 */
[--C-:B------:R-:W-:Y:S01]  /*2c70*/  FFMA.FTZ R127, R41, R28, -R34.reuse ;  /* 0x0000001c297f7223 */ /* 0x100fe20000010822 */
[----:B-1----:R-:W-:Y:S01]  /*2c80*/  FSEL R9, R9, -INF , P2 ;  /* 0xff80000009097808 */ /* 0x002fe20001000000 */
[----:B------:R-:W1:Y:S01]  /*2c90*/  MUFU.TANH R36, R36 ;  /* 0x0000002400247308 */ /* 0x000e620000002400 */
[----:B------:R-:W-:Y:S01]  /*2ca0*/  FMNMX.FTZ R20, R11, R20, !PT ;  /* 0x000000140b147209 */ /* 0x000fe20007810000 */
[-CC-:B------:R-:W-:Y:S01]  /*2cb0*/  FFMA.FTZ R35, R35, R28.reuse, -R34.reuse ;  /* 0x0000001c23237223 */ /* 0x180fe20000010822 */
[----:B------:R-:W-:Y:S01]  /*2cc0*/  ISETP.GT.AND P2, PT, R99, 0x40, PT ;  /* 0x000000406300780c */ /* 0x000fe20003f44270 */
[--C-:B------:R-:W-:Y:S01]  /*2cd0*/  FFMA.FTZ R123, R33, R28, -R34.reuse ;  /* 0x0000001c217b7223 */ /* 0x100fe20000010822 */
[----:B--2---:R-:W-:Y:S01]  /*2ce0*/  FSEL R79, R8, -INF , P3 ;  /* 0xff800000084f7808 */ /* 0x004fe20001800000 */
[----:B------:R-:W-:Y:S01]  /*2cf0*/  UISETP.LT.AND UP0, UPT, URZ, UR6, UPT ;  /* 0x000000063f00728c */ /* 0x000fe2000bf01270 */
[----:B------:R-:W-:Y:S01]  /*2d00*/  FMNMX.FTZ R20, R9, R20, !PT ;  /* 0x0000001409147209 */ /* 0x000fe20007810000 */
[----:B------:R-:W2:Y:S01]  /*2d10*/  MUFU.TANH R83, R83 ;  /* 0x0000005300537308 */ /* 0x000ea20000002400 */
[----:B------:R-:W-:Y:S01]  /*2d20*/  ISETP.GT.AND P3, PT, R99, 0x41, PT ;  /* 0x000000416300780c */ /* 0x000fe20003f64270 */
[----:B------:R-:W-:Y:S01]  /*2d30*/  USEL UR27, URZ, UR6, !UP0 ;  /* 0x000000063f1b7287 */ /* 0x000fe2000c000000 */
[----:B---3--:R-:W-:Y:S01]  /*2d40*/  FSEL R3, R3, -INF , P2 ;  /* 0xff80000003037808 */ /* 0x008fe20001000000 */
[--C-:B------:R-:W-:Y:S01]  /*2d50*/  IMAD.MOV.U32 R113, RZ, RZ, R119.reuse ;  /* 0x000000ffff717224 */ /* 0x100fe200078e0077 */
[----:B------:R-:W-:Y:S01]  /*2d60*/  FMNMX.FTZ R20, R79, R20, !PT ;  /* 0x000000144f147209 */ /* 0x000fe20007810000 */
[----:B------:R-:W-:Y:S01]  /*2d70*/  UISETP.GE.AND UP0, UPT, UR29, UR27, UPT ;  /* 0x0000001b1d00728c */ /* 0x000fe2000bf06270 */
[----:B------:R-:W-:Y:S01]  /*2d80*/  ISETP.GT.AND P2, PT, R99, 0x48, PT ;  /* 0x000000486300780c */ /* 0x000fe20003f44270 */
[----:B------:R-:W3:Y:S01]  /*2d90*/  MUFU.TANH R54, R54 ;  /* 0x0000003600367308 */ /* 0x000ee20000002400 */
[----:B----4-:R-:W-:Y:S01]  /*2da0*/  FSEL R5, R5, -INF , P3 ;  /* 0xff80000005057808 */ /* 0x010fe20001800000 */
[--C-:B------:R-:W-:Y:S01]  /*2db0*/  IMAD.MOV.U32 R111, RZ, RZ, R119.reuse ;  /* 0x000000ffff6f7224 */ /* 0x100fe200078e0077 */
[----:B------:R-:W-:Y:S01]  /*2dc0*/  FMNMX.FTZ R20, R3, R20, !PT ;  /* 0x0000001403147209 */ /* 0x000fe20007810000 */
[--C-:B------:R-:W-:Y:S01]  /*2dd0*/  IMAD.MOV.U32 R109, RZ, RZ, R119.reuse ;  /* 0x000000ffff6d7224 */ /* 0x100fe200078e0077 */
[----:B------:R-:W-:Y:S01]  /*2de0*/  ISETP.GT.AND P3, PT, R99, 0x49, PT ;  /* 0x000000496300780c */ /* 0x000fe20003f64270 */
[--C-:B------:R-:W-:Y:S01]  /*2df0*/  IMAD.MOV.U32 R107, RZ, RZ, R119.reuse ;  /* 0x000000ffff6b7224 */ /* 0x100fe200078e0077 */
[----:B-1----:R-:W-:Y:S01]  /*2e00*/  FSEL R81, R36, -INF , P2 ;  /* 0xff80000024517808 */ /* 0x002fe20001000000 */
[----:B------:R-:W1:Y:S01]  /*2e10*/  MUFU.TANH R58, R58 ;  /* 0x0000003a003a7308 */ /* 0x000e620000002400 */
[----:B------:R-:W-:Y:S01]  /*2e20*/  FMNMX.FTZ R20, R5, R20, !PT ;  /* 0x0000001405147209 */ /* 0x000fe20007810000 */
[----:B------:R-:W-:Y:S01]  /*2e30*/  FFMA.FTZ R36, R43, R28, -R34 ;  /* 0x0000001c2b247223 */ /* 0x000fe20000010822 */
[----:B------:R-:W-:Y:S01]  /*2e40*/  ISETP.GT.AND P2, PT, R99, 0x50, PT ;  /* 0x000000506300780c */ /* 0x000fe20003f44270 */
[----:B------:R-:W-:Y:S01]  /*2e50*/  IMAD.MOV.U32 R103, RZ, RZ, R119 ;  /* 0x000000ffff677224 */ /* 0x000fe200078e0077 */
[----:B--2---:R-:W-:-:S02]  /*2e60*/  FSEL R83, R83, -INF , P3 ;  /* 0xff80000053537808 */ /* 0x004fc40001800000 */
[----:B------:R-:W-:Y:S01]  /*2e70*/  FMNMX.FTZ R20, R81, R20, !PT ;  /* 0x0000001451147209 */ /* 0x000fe20007810000 */
[----:B------:R-:W2:Y:S01]  /*2e80*/  MUFU.TANH R87, R87 ;  /* 0x0000005700577308 */ /* 0x000ea20000002400 */
[----:B------:R-:W-:Y:S02]  /*2e90*/  ISETP.GT.AND P3, PT, R99, 0x51, PT ;  /* 0x000000516300780c */ /* 0x000fe40003f64270 */
[----:B---3--:R-:W-:Y:S02]  /*2ea0*/  FSEL R85, R54, -INF , P2 ;  /* 0xff80000036557808 */ /* 0x008fe40001000000 */
[----:B------:R-:W-:Y:S02]  /*2eb0*/  FMNMX.FTZ R20, R83, R20, !PT ;  /* 0x0000001453147209 */ /* 0x000fe40007810000 */
[----:B------:R-:W-:Y:S01]  /*2ec0*/  ISETP.GT.AND P2, PT, R99, 0x58, PT ;  /* 0x000000586300780c */ /* 0x000fe20003f44270 */
[----:B------:R-:W-:Y:S01]  /*2ed0*/  MUFU.TANH R48, R48 ;  /* 0x0000003000307308 */ /* 0x000fe20000002400 */
[----:B-1----:R-:W-:-:S02]  /*2ee0*/  FSEL R89, R58, -INF , P3 ;  /* 0xff8000003a597808 */ /* 0x002fc40001800000 */
[----:B------:R-:W-:Y:S02]  /*2ef0*/  FMNMX.FTZ R20, R85, R20, !PT ;  /* 0x0000001455147209 */ /* 0x000fe40007810000 */
[----:B------:R-:W-:Y:S02]  /*2f00*/  ISETP.GT.AND P3, PT, R99, 0x59, PT ;  /* 0x000000596300780c */ /* 0x000fe40003f64270 */
[----:B------:R-:W-:Y:S01]  /*2f10*/  FMNMX.FTZ R24, R89, R20, !PT ;  /* 0x0000001459187209 */ /* 0x000fe20007810000 */
[----:B------:R-:W1:Y:S01]  /*2f20*/  MUFU.TANH R38, R38 ;  /* 0x0000002600267308 */ /* 0x000e620000002400 */
[----:B--2---:R-:W-:Y:S02]  /*2f30*/  FSEL R87, R87, -INF , P2 ;  /* 0xff80000057577808 */ /* 0x004fe40001000000 */
[----:B------:R-:W-:Y:S02]  /*2f40*/  ISETP.GT.AND P2, PT, R99, 0x60, PT ;  /* 0x000000606300780c */ /* 0x000fe40003f44270 */
[----:B------:R-:W-:-:S03]  /*2f50*/  FMNMX.FTZ R24, R87, R24, !PT ;  /* 0x0000001857187209 */ /* 0x000fc60007810000 */
[----:B------:R-:W2:Y:S08]  /*2f60*/  MUFU.TANH R56, R56 ;  /* 0x0000003800387308 */ /* 0x000eb00000002400 */
[----:B------:R-:W3:Y:S01]  /*2f70*/  MUFU.TANH R44, R44 ;  /* 0x0000002c002c7308 */ /* 0x000ee20000002400 */
[----:B-1----:R-:W-:Y:S01]  /*2f80*/  FSEL R91, R38, -INF , P2 ;  /* 0xff800000265b7808 */ /* 0x002fe20001000000 */
[----:B------:R-:W-:Y:S01]  /*2f90*/  FFMA.FTZ R38, R59, R28, -R34 ;  /* 0x0000001c3b267223 */ /* 0x000fe20000010822 */
[----:B------:R-:W-:-:S05]  /*2fa0*/  ISETP.GT.AND P2, PT, R99, 0x68, PT ;  /* 0x000000686300780c */ /* 0x000fca0003f44270 */
[----:B------:R1:W-:Y:S08]  /*2fb0*/  MUFU.EX2 R4, R30 ;  /* 0x0000001e00047308 */ /* 0x0003f00000000800 */
[----:B------:R-:W4:Y:S01]  /*2fc0*/  MUFU.TANH R46, R46 ;  /* 0x0000002e002e7308 */ /* 0x000f220000002400 */
[----:B-1----:R-:W-:Y:S01]  /*2fd0*/  FFMA.FTZ R30, R71, R28, -R34 ;  /* 0x0000001c471e7223 */ /* 0x002fe20000010822 */
[----:B------:R-:W-:-:S02]  /*2fe0*/  FSEL R71, R48, -INF , P3 ;  /* 0xff80000030477808 */ /* 0x000fc40001800000 */
[----:B------:R-:W-:Y:S02]  /*2ff0*/  ISETP.GT.AND P3, PT, R99, 0x61, PT ;  /* 0x000000616300780c */ /* 0x000fe40003f64270 */
[----:B------:R-:W-:Y:S02]  /*3000*/  FMNMX.FTZ R24, R71, R24, !PT ;  /* 0x0000001847187209 */ /* 0x000fe40007810000 */
[----:B------:R-:W-:Y:S01]  /*3010*/  MUFU.TANH R40, R40 ;  /* 0x0000002800287308 */ /* 0x000fe20000002400 */
[----:B--2---:R-:W-:Y:S02]  /*3020*/  FSEL R67, R56, -INF , P3 ;  /* 0xff80000038437808 */ /* 0x004fe40001800000 */
[----:B------:R-:W-:Y:S02]  /*3030*/  FMNMX.FTZ R24, R91, R24, !PT ;  /* 0x000000185b187209 */ /* 0x000fe40007810000 */
[C---:B------:R-:W-:Y:S02]  /*3040*/  ISETP.GT.AND P3, PT, R99.reuse, 0x69, PT ;  /* 0x000000696300780c */ /* 0x040fe40003f64270 */
[----:B---3--:R-:W-:Y:S01]  /*3050*/  FSEL R93, R44, -INF , P2 ;  /* 0xff8000002c5d7808 */ /* 0x008fe20001000000 */
[----:B------:R-:W1:Y:S01]  /*3060*/  MUFU.TANH R42, R42 ;  /* 0x0000002a002a7308 */ /* 0x000e620000002400 */
[----:B------:R-:W-:-:S02]  /*3070*/  ISETP.GT.AND P2, PT, R99, 0x70, PT ;  /* 0x000000706300780c */ /* 0x000fc40003f44270 */
[----:B----4-:R-:W-:Y:S02]  /*3080*/  FSEL R63, R46, -INF , P3 ;  /* 0xff8000002e3f7808 */ /* 0x010fe40001800000 */
[----:B------:R-:W-:-:S03]  /*3090*/  ISETP.GT.AND P3, PT, R99, 0x71, PT ;  /* 0x000000716300780c */ /* 0x000fc60003f64270 */
[----:B------:R-:W2:Y:S08]  /*30a0*/  MUFU.TANH R50, R50 ;  /* 0x0000003200327308 */ /* 0x000eb00000002400 */
[----:B------:R3:W-:Y:S01]  /*30b0*/  MUFU.EX2 R20, R30 ;  /* 0x0000001e00147308 */ /* 0x0007e20000000800 */
[----:B-1----:R-:W-:Y:S01]  /*30c0*/  FSEL R55, R42, -INF , P3 ;  /* 0xff8000002a377808 */ /* 0x002fe20001800000 */
[----:B------:R-:W-:Y:S01]  /*30d0*/  FFMA.FTZ R42, R37, R28, -R34 ;  /* 0x0000001c252a7223 */ /* 0x000fe20000010822 */
[----:B------:R-:W-:-:S05]  /*30e0*/  ISETP.GT.AND P3, PT, R99, 0x79, PT ;  /* 0x000000796300780c */ /* 0x000fca0003f64270 */
[----:B------:R-:W1:Y:S01]  /*30f0*/  MUFU.TANH R52, R52 ;  /* 0x0000003400347308 */ /* 0x000e620000002400 */
[----:B---3--:R-:W-:-:S04]  /*3100*/  FMNMX.FTZ R30, R67, R24, !PT ;  /* 0x00000018431e7209 */ /* 0x008fc80007810000 */
[----:B------:R-:W-:-:S03]  /*3110*/  FMNMX.FTZ R30, R93, R30, !PT ;  /* 0x0000001e5d1e7209 */ /* 0x000fc60007810000 */
[----:B------:R3:W-:Y:S01]  /*3120*/  MUFU.EX2 R8, R95 ;  /* 0x0000005f00087308 */ /* 0x0007e20000000800 */
[----:B------:R-:W-:-:S07]  /*3130*/  FMNMX.FTZ R30, R63, R30, !PT ;  /* 0x0000001e3f1e7209 */ /* 0x000fce0007810000 */
[----:B------:R4:W-:Y:S01]  /*3140*/  MUFU.EX2 R24, R32 ;  /* 0x0000002000187308 */ /* 0x0009e20000000800 */
[----:B---3--:R-:W-:Y:S02]  /*3150*/  FSEL R95, R40, -INF , P2 ;  /* 0xff800000285f7808 */ /* 0x008fe40001000000 */
[----:B------:R-:W-:Y:S01]  /*3160*/  ISETP.GT.AND P2, PT, R99, 0x78, PT ;  /* 0x000000786300780c */ /* 0x000fe20003f44270 */
[----:B------:R-:W-:Y:S01]  /*3170*/  IMAD.MOV.U32 R99, RZ, RZ, R119 ;  /* 0x000000ffff637224 */ /* 0x000fe200078e0077 */
[----:B------:R-:W-:Y:S02]  /*3180*/  FMNMX.FTZ R30, R95, R30, !PT ;  /* 0x0000001e5f1e7209 */ /* 0x000fe40007810000 */
[----:B--2---:R-:W-:Y:S01]  /*3190*/  FSEL R97, R50, -INF , P2 ;  /* 0xff80000032617808 */ /* 0x004fe20001000000 */
[----:B------:R-:W2:Y:S01]  /*31a0*/  MUFU.EX2 R149, R149 ;  /* 0x0000009500957308 */ /* 0x000ea20000000800 */
[----:B----4-:R-:W-:Y:S02]  /*31b0*/  FMNMX.FTZ R32, R55, R30, !PT ;  /* 0x0000001e37207209 */ /* 0x010fe40007810000 */
[----:B-1----:R-:W-:-:S02]  /*31c0*/  FSEL R43, R52, -INF , P3 ;  /* 0xff800000342b7808 */ /* 0x002fc40001800000 */
[----:B------:R-:W-:-:S03]  /*31d0*/  FMNMX.FTZ R32, R97, R32, !PT ;  /* 0x0000002061207209 */ /* 0x000fc60007810000 */
[----:B------:R-:W1:Y:S01]  /*31e0*/  MUFU.EX2 R151, R151 ;  /* 0x0000009700977308 */ /* 0x000e620000000800 */
[----:B------:R-:W-:Y:S01]  /*31f0*/  FMNMX.FTZ R40, R43, R32, !PT ;  /* 0x000000202b287209 */ /* 0x000fe20007810000 */
[----:B------:R-:W-:-:S04]  /*3200*/  FFMA.FTZ R32, R47, R28, -R34 ;  /* 0x0000001c2f207223 */ /* 0x000fc80000010822 */
[----:B------:R-:W3:Y:S02]  /*3210*/  SHFL.BFLY PT, R45, R40, 0x2, 0x1f ;  /* 0x0c401f00282d7f89 */ /* 0x000ee400000e0000 */
[----:B------:R-:W4:Y:S08]  /*3220*/  MUFU.EX2 R6, R6 ;  /* 0x0000000600067308 */ /* 0x000f300000000800 */
[----:B------:R-:W5:Y:S08]  /*3230*/  MUFU.EX2 R145, R145 ;  /* 0x0000009100917308 */ /* 0x000f700000000800 */
[----:B------:R2:W5:Y:S01]  /*3240*/  MUFU.EX2 R14, R105 ;  /* 0x00000069000e7308 */ /* 0x0005620000000800 */
[----:B---3--:R-:W-:Y:S01]  /*3250*/  FMNMX.FTZ R45, R40, R45, !PT ;  /* 0x0000002d282d7209 */ /* 0x008fe20007810000 */
[-CC-:B------:R-:W-:Y:S01]  /*3260*/  FFMA.FTZ R40, R39, R28.reuse, -R34.reuse ;  /* 0x0000001c27287223 */ /* 0x180fe20000010822 */
[----:B------:R-:W-:-:S05]  /*3270*/  FFMA.FTZ R34, R27, R28, -R34 ;  /* 0x0000001c1b227223 */ /* 0x000fca0000010822 */
[----:B------:R-:W3:Y:S01]  /*3280*/  MUFU.EX2 R147, R147 ;  /* 0x0000009300937308 */ /* 0x000ee20000000800 */
[--C-:B--2---:R-:W-:Y:S01]  /*3290*/  IMAD.MOV.U32 R105, RZ, RZ, R119.reuse ;  /* 0x000000ffff697224 */ /* 0x104fe200078e0077 */
[----:B------:R-:W2:Y:S06]  /*32a0*/  SHFL.BFLY PT, R44, R45, 0x1, 0x1f ;  /* 0x0c201f002d2c7f89 */ /* 0x000eac00000e0000 */
[----:B------:R1:W3:Y:S08]  /*32b0*/  MUFU.EX2 R12, R101 ;  /* 0x00000065000c7308 */ /* 0x0002f00000000800 */
[----:B------:R-:W3:Y:S01]  /*32c0*/  MUFU.EX2 R141, R141 ;  /* 0x0000008d008d7308 */ /* 0x000ee20000000800 */
[----:B-1----:R-:W-:-:S07]  /*32d0*/  IMAD.MOV.U32 R101, RZ, RZ, R119 ;  /* 0x000000ffff657224 */ /* 0x002fce00078e0077 */
[----:B------:R-:W-:Y:S01]  /*32e0*/  MUFU.EX2 R143, R143 ;  /* 0x0000008f008f7308 */ /* 0x000fe20000000800 */
[----:B--2---:R-:W-:-:S04]  /*32f0*/  FMNMX.FTZ R31, R45, R44, !PT ;  /* 0x0000002c2d1f7209 */ /* 0x004fc80007810000 */
        /* <DEDUP_REMOVED lines=16> */
[----:B----4-:R-:W-:Y:S01]  /*3400*/  FADD.FTZ R26, R6, R3 ;  /* 0x00000003061a7221 */ /* 0x010fe20000010000 */
[-CC-:B------:R-:W-:Y:S01]  /*3410*/  FFMA.FTZ R3, R5, R28.reuse, -R46.reuse ;  /* 0x0000001c05037223 */ /* 0x180fe2000001082e */
[-CC-:B------:R-:W-:Y:S01]  /*3420*/  FFMA.FTZ R146, R25, R28.reuse, -R46.reuse ;  /* 0x0000001c19927223 */ /* 0x180fe2000001082e */
[-C--:B------:R-:W-:Y:S01]  /*3430*/  FFMA.FTZ R140, R19, R28.reuse, -R46 ;  /* 0x0000001c138c7223 */ /* 0x080fe2000001082e */
[----:B-----5:R-:W-:Y:S01]  /*3440*/  FADD.FTZ R5, R145, R26 ;  /* 0x0000001a91057221 */ /* 0x020fe20000010000 */
[----:B------:R-:W1:Y:S01]  /*3450*/  MUFU.EX2 R27, R27 ;  /* 0x0000001b001b7308 */ /* 0x000e620000000800 */
[-CC-:B------:R-:W-:Y:S01]  /*3460*/  FFMA.FTZ R25, R73, R28.reuse, -R46.reuse ;  /* 0x0000001c49197223 */ /* 0x180fe2000001082e */
[-CC-:B------:R-:W-:Y:S01]  /*3470*/  FFMA.FTZ R15, R15, R28.reuse, -R46.reuse ;  /* 0x0000001c0f0f7223 */ /* 0x180fe2000001082e */
[----:B------:R-:W-:Y:S01]  /*3480*/  FADD.FTZ R26, R14, R5 ;  /* 0x000000050e1a7221 */ /* 0x000fe20000010000 */
[-CC-:B------:R-:W-:Y:S01]  /*3490*/  FFMA.FTZ R142, R13, R28.reuse, -R46.reuse ;  /* 0x0000001c0d8e7223 */ /* 0x180fe2000001082e */
[-CC-:B------:R-:W-:Y:S01]  /*34a0*/  FFMA.FTZ R13, R75, R28.reuse, -R46.reuse ;  /* 0x0000001c4b0d7223 */ /* 0x180fe2000001082e */
[-C--:B------:R-:W-:Y:S01]  /*34b0*/  FFMA.FTZ R136, R77, R28.reuse, -R46 ;  /* 0x0000001c4d887223 */ /* 0x080fe2000001082e */
[----:B---3--:R-:W-:Y:S01]  /*34c0*/  FADD.FTZ R5, R147, R26 ;  /* 0x0000001a93057221 */ /* 0x008fe20000010000 */
        /* <DEDUP_REMOVED lines=14> */
[----:B------:R-:W-:Y:S01]  /*35b0*/  F2FP.F16.F32.PACK_AB R149, R4, R149 ;  /* 0x000000950495723e */ /* 0x000fe200000000ff */
        /* <DEDUP_REMOVED lines=11> */
[----:B------:R-:W-:Y:S01]  /*3670*/  FFMA.FTZ R43, R43, R28, -R46 ;  /* 0x0000001c2b2b7223 */ /* 0x000fe2000001082e */
[----:B------:R-:W-:-:S02]  /*3680*/  F2FP.F16.F32.PACK_AB R150, R21, R150 ;  /* 0x000000961596723e */ /* 0x000fc400000000ff */
[----:B------:R-:W-:Y:S02]  /*3690*/  F2FP.F16.F32.PACK_AB R151, R6, R151 ;  /* 0x000000970697723e */ /* 0x000fe400000000ff */
[----:B------:R-:W-:Y:S01]  /*36a0*/  F2FP.F16.F32.PACK_AB R145, R14, R145 ;  /* 0x000000910e91723e */ /* 0x000fe200000000ff */
[----:B------:R-:W3:Y:S01]  /*36b0*/  MUFU.EX2 R146, R146 ;  /* 0x0000009200927308 */ /* 0x000ee20000000800 */
[----:B-1----:R-:W-:Y:S01]  /*36c0*/  FADD.FTZ R26, R144, R19 ;  /* 0x00000013901a7221 */ /* 0x002fe20000010000 */
[----:B------:R-:W-:Y:S01]  /*36d0*/  FADD.FTZ R19, R143, R48 ;  /* 0x000000308f137221 */ /* 0x000fe20000010000 */
[----:B------:R-:W-:Y:S02]  /*36e0*/  F2FP.F16.F32.PACK_AB R147, R12, R147 ;  /* 0x000000930c93723e */ /* 0x000fe400000000ff */
[----:B------:R-:W-:Y:S01]  /*36f0*/  F2FP.F16.F32.PACK_AB R141, R8, R141 ;  /* 0x0000008d088d723e */ /* 0x000fe200000000ff */
[C---:B------:R-:W-:Y:S01]  /*3700*/  FADD.FTZ R48, R10.reuse, R19 ;  /* 0x000000130a307221 */ /* 0x040fe20000010000 */
[----:B------:R-:W-:Y:S01]  /*3710*/  FFMA.FTZ R19, R89, R28, -R46 ;  /* 0x0000001c59137223 */ /* 0x000fe2000001082e */
[----:B------:R-:W1:Y:S01]  /*3720*/  MUFU.EX2 R25, R25 ;  /* 0x0000001900197308 */ /* 0x000e620000000800 */
[----:B--2---:R-:W-:Y:S01]  /*3730*/  FADD.FTZ R33, R29, R26 ;  /* 0x0000001a1d217221 */ /* 0x004fe20000010000 */
[----:B------:R-:W-:Y:S01]  /*3740*/  F2FP.F16.F32.PACK_AB R143, R10, R143 ;  /* 0x0000008f0a8f723e */ /* 0x000fe200000000ff */
[----:B------:R-:W-:Y:S01]  /*3750*/  IMAD.MOV.U32 R89, RZ, RZ, R119 ;  /* 0x000000ffff597224 */ /* 0x000fe200078e0077 */
[----:B------:R-:W-:-:S02]  /*3760*/  F2FP.F16.F32.PACK_AB R148, R27, R148 ;  /* 0x000000941b94723e */ /* 0x000fc400000000ff */
[----:B------:R-:W-:Y:S02]  /*3770*/  F2FP.F16.F32.PACK_AB R144, R29, R144 ;  /* 0x000000901d90723e */ /* 0x000fe400000000ff */
[----:B------:R-:W2:Y:S01]  /*3780*/  MUFU.EX2 R140, R140 ;  /* 0x0000008c008c7308 */ /* 0x000ea20000000800 */
[----:B---3--:R-:W-:-:S07]  /*3790*/  FADD.FTZ R26, R146, R33 ;  /* 0x00000021921a7221 */ /* 0x008fce0000010000 */
[----:B------:R-:W-:Y:S01]  /*37a0*/  MUFU.EX2 R139, R139 ;  /* 0x0000008b008b7308 */ /* 0x000fe20000000800 */
[C---:B-1----:R-:W-:Y:S01]  /*37b0*/  FADD.FTZ R33, R25.reuse, R26 ;  /* 0x0000001a19217221 */ /* 0x042fe20000010000 */
[----:B------:R-:W-:-:S06]  /*37c0*/  F2FP.F16.F32.PACK_AB R146, R25, R146 ;  /* 0x000000921992723e */ /* 0x000fcc00000000ff */
[----:B------:R-:W1:Y:S01]  /*37d0*/  MUFU.EX2 R15, R15 ;  /* 0x0000000f000f7308 */ /* 0x000e620000000800 */
[----:B--2---:R-:W-:-:S07]  /*37e0*/  FADD.FTZ R26, R140, R33 ;  /* 0x000000218c1a7221 */ /* 0x004fce0000010000 */
[----:B------:R-:W2:Y:S08]  /*37f0*/  MUFU.EX2 R142, R142 ;  /* 0x0000008e008e7308 */ /* 0x000eb00000000800 */
[----:B------:R-:W3:Y:S01]  /*3800*/  MUFU.EX2 R133, R133 ;  /* 0x0000008500857308 */ /* 0x000ee20000000800 */
[C---:B-1----:R-:W-:Y:S01]  /*3810*/  FADD.FTZ R33, R15.reuse, R26 ;  /* 0x0000001a0f217221 */ /* 0x042fe20000010000 */
[----:B------:R-:W-:-:S06]  /*3820*/  F2FP.F16.F32.PACK_AB R140, R15, R140 ;  /* 0x0000008c0f8c723e */ /* 0x000fcc00000000ff */
[----:B------:R1:W-:Y:S01]  /*3830*/  MUFU.EX2 R44, R35 ;  /* 0x00000023002c7308 */ /* 0x0003e20000000800 */
[----:B--2---:R-:W-:-:S07]  /*3840*/  FADD.FTZ R0, R142, R33 ;  /* 0x000000218e007221 */ /* 0x004fce0000010000 */
[----:B------:R-:W2:Y:S01]  /*3850*/  MUFU.EX2 R13, R13 ;  /* 0x0000000d000d7308 */ /* 0x000ea20000000800 */
[----:B-1----:R-:W-:Y:S01]  /*3860*/  FADD.FTZ R35, R137, R48 ;  /* 0x0000003089237221 */ /* 0x002fe20000010000 */
[----:B------:R-:W-:-:S03]  /*3870*/  F2FP.F16.F32.PACK_AB R137, R20, R137 ;  /* 0x000000891489723e */ /* 0x000fc600000000ff */
[----:B------:R-:W-:-:S03]  /*3880*/  FADD.FTZ R48, R20, R35 ;  /* 0x0000002314307221 */ /* 0x000fc60000010000 */
[----:B------:R-:W1:Y:S01]  /*3890*/  MUFU.EX2 R30, R36 ;  /* 0x00000024001e7308 */ /* 0x000e620000000800 */
[----:B------:R-:W-:Y:S01]  /*38a0*/  FADD.FTZ R35, R139, R48 ;  /* 0x000000308b237221 */ /* 0x000fe20000010000 */
[----:B------:R-:W-:-:S03]  /*38b0*/  F2FP.F16.F32.PACK_AB R139, R24, R139 ;  /* 0x0000008b188b723e */ /* 0x000fc600000000ff */
[----:B------:R-:W-:-:S03]  /*38c0*/  FADD.FTZ R26, R24, R35 ;  /* 0x00000023181a7221 */ /* 0x000fc60000010000 */
[----:B------:R-:W4:Y:S01]  /*38d0*/  MUFU.EX2 R136, R136 ;  /* 0x0000008800887308 */ /* 0x000f220000000800 */
[----:B---3--:R-:W-:Y:S01]  /*38e0*/  FADD.FTZ R35, R133, R26 ;  /* 0x0000001a85237221 */ /* 0x008fe20000010000 */
[C---:B--2---:R-:W-:Y:S01]  /*38f0*/  FADD.FTZ R33, R13.reuse, R0 ;  /* 0x000000000d217221 */ /* 0x044fe20000010000 */
[----:B------:R-:W-:-:S05]  /*3900*/  F2FP.F16.F32.PACK_AB R142, R13, R142 ;  /* 0x0000008e0d8e723e */ /* 0x000fca00000000ff */
[----:B------:R-:W2:Y:S01]  /*3910*/  MUFU.EX2 R135, R135 ;  /* 0x0000008700877308 */ /* 0x000ea20000000800 */
[C---:B-1----:R-:W-:Y:S01]  /*3920*/  FADD.FTZ R26, R30.reuse, R35 ;  /* 0x000000231e1a7221 */ /* 0x042fe20000010000 */
[----:B------:R-:W-:-:S06]  /*3930*/  F2FP.F16.F32.PACK_AB R133, R30, R133 ;  /* 0x000000851e85723e */ /* 0x000fcc00000000ff */
[----:B------:R-:W1:Y:S01]  /*3940*/  MUFU.EX2 R11, R11 ;  /* 0x0000000b000b7308 */ /* 0x000e620000000800 */
[----:B----4-:R-:W-:-:S07]  /*3950*/  FADD.FTZ R0, R136, R33 ;  /* 0x0000002188007221 */ /* 0x010fce0000010000 */
        /* <DEDUP_REMOVED lines=51> */
[----:B---3--:R-:W-:Y:S01]  /*3c90*/  FADD.FTZ R33, R121, R4 ;  /* 0x0000000479217221 */ /* 0x008fe20000010000 */
[----:B------:R-:W-:-:S03]  /*3ca0*/  F2FP.F16.F32.PACK_AB R121, R44, R121 ;  /* 0x000000792c79723e */ /* 0x000fc600000000ff */
[----:B------:R-:W-:-:S03]  /*3cb0*/  FADD.FTZ R4, R44, R33 ;  /* 0x000000212c047221 */ /* 0x000fc60000010000 */
        /* <DEDUP_REMOVED lines=13> */
[----:B------:R-:W1:Y:S01]  /*3d90*/  MUFU.EX2 R120, R55 ;  /* 0x0000003700787308 */ /* 0x000e620000000800 */
[C---:B---3--:R-:W-:Y:S01]  /*3da0*/  FADD.FTZ R4, R126.reuse, R21 ;  /* 0x000000157e047221 */ /* 0x048fe20000010000 */
[----:B------:R-:W-:Y:S01]  /*3db0*/  F2FP.F16.F32.PACK_AB R126, R126, R93 ;  /* 0x0000005d7e7e723e */ /* 0x000fe200000000ff */
[----:B------:R-:W-:-:S05]  /*3dc0*/  IMAD.MOV.U32 R93, RZ, RZ, R119 ;  /* 0x000000ffff5d7224 */ /* 0x000fca00078e0077 */
[----:B------:R-:W3:Y:S01]  /*3dd0*/  MUFU.EX2 R97, R97 ;  /* 0x0000006100617308 */ /* 0x000ee20000000800 */
[----:B--2---:R-:W-:-:S07]  /*3de0*/  FADD.FTZ R11, R95, R4 ;  /* 0x000000045f0b7221 */ /* 0x004fce0000010000 */
[----:B------:R-:W2:Y:S01]  /*3df0*/  MUFU.EX2 R122, R43 ;  /* 0x0000002b007a7308 */ /* 0x000ea20000000800 */
[C---:B-1----:R-:W-:Y:S01]  /*3e00*/  FADD.FTZ R4, R120.reuse, R11 ;  /* 0x0000000b78047221 */ /* 0x042fe20000010000 */
[----:B------:R-:W-:Y:S01]  /*3e10*/  F2FP.F16.F32.PACK_AB R120, R120, R95 ;  /* 0x0000005f7878723e */ /* 0x000fe200000000ff */
[----:B------:R-:W-:-:S05]  /*3e20*/  IMAD.MOV.U32 R95, RZ, RZ, R119 ;  /* 0x000000ffff5f7224 */ /* 0x000fca00078e0077 */
[----:B------:R-:W1:Y:S01]  /*3e30*/  MUFU.EX2 R34, R34 ;  /* 0x0000002200227308 */ /* 0x000e620000000800 */
[----:B---3--:R-:W-:-:S04]  /*3e40*/  FADD.FTZ R3, R97, R4 ;  /* 0x0000000461037221 */ /* 0x008fc80000010000 */
[C---:B--2---:R-:W-:Y:S01]  /*3e50*/  FADD.FTZ R3, R122.reuse, R3 ;  /* 0x000000037a037221 */ /* 0x044fe20000010000 */
[----:B------:R-:W-:Y:S01]  /*3e60*/  F2FP.F16.F32.PACK_AB R122, R122, R97 ;  /* 0x000000617a7a723e */ /* 0x000fe200000000ff */
[----:B------:R-:W-:Y:S02]  /*3e70*/  IMAD.MOV.U32 R97, RZ, RZ, R119 ;  /* 0x000000ffff617224 */ /* 0x000fe400078e0077 */
[C---:B-1----:R-:W-:Y:S01]  /*3e80*/  FADD.FTZ R0, R34.reuse, R35 ;  /* 0x0000002322007221 */ /* 0x042fe20000010000 */
[----:B------:R-:W-:Y:S01]  /*3e90*/  F2FP.F16.F32.PACK_AB R123, R34, R123 ;  /* 0x0000007b227b723e */ /* 0x000fe200000000ff */
[----:B------:R-:W-:Y:S06]  /*3ea0*/  @!P2 BRA `(.L_x_12038) ;  /* 0x0000002c00c8a947 */ /* 0x000fec0003800000 */
[----:B------:R-:W-:Y:S01]  /*3eb0*/  IMAD.MOV.U32 R5, RZ, RZ, R7 ;  /* 0x000000ffff057224 */ /* 0x000fe200078e0007 */
[----:B------:R-:W-:Y:S02]  /*3ec0*/  MOV R4, R31 ;  /* 0x0000001f00047202 */ /* 0x000fe40000000f00 */
        /* <DEDUP_REMOVED lines=23> */
.L_x_12047:
        /* <DEDUP_REMOVED lines=9> */
.L_x_12040:
[----:B------:R-:W-:Y:S01]  /*40d0*/  ULEA UR6, UR36, UR40, 0x3 ;  /* 0x0000002824067291 */ /* 0x000fe2000f8e183f */
[----:B------:R-:W-:-:S05]  /*40e0*/  IMAD.U32 R6, RZ, RZ, UR37 ;  /* 0x00000025ff067e24 */ /* 0x000fca000f8e00ff */
[----:B------:R-:W-:-:S04]  /*40f0*/  SHF.L.U32 R6, R6, 0x1f, RZ ;  /* 0x0000001f06067819 */ /* 0x000fc800000006ff */
[----:B------:R1:W2:Y:S01]  /*4100*/  SYNCS.PHASECHK.TRANS64.TRYWAIT P3, [UR6+0x16830], R6 ;  /* 0x01683006ff0075a7 */ /* 0x0002a20008060146 */
[----:B------:R-:W-:Y:S05]  /*4110*/  @!P0 BRA `(.L_x_12041) ;  /* 0x0000000000048947 */ /* 0x000fea0003800000 */
[----:B------:R-:W-:Y:S01]  /*4120*/  BPT.TRAP 0x1 ;  /* 0x000000040000795c */ /* 0x000fe20000300000 */
.L_x_12041:
[----:B--2---:R-:W-:Y:S05]  /*4130*/  @P3 BRA `(.L_x_12039) ;  /* 0x0000000000083947 */ /* 0x004fea0003800000 */
[----:B------:R-:W2:Y:S02]  /*4140*/  SYNCS.PHASECHK.TRANS64.TRYWAIT P3, [UR6+0x16830], R6 ;  /* 0x01683006ff0075a7 */ /* 0x000ea40008060146 */
[----:B--2---:R-:W-:Y:S05]  /*4150*/  @!P3 BRA `(.L_x_12042) ;  /* 0x00000090006cb947 */ /* 0x004fea0003800000 */
.L_x_12039:
        /* <DEDUP_REMOVED lines=25> */
.L_x_12044:
[----:B------:R-:W-:Y:S01]  /*42f0*/  ULEA UR6, UR28, UR40, 0x3 ;  /* 0x000000281c067291 */ /* 0x000fe2000f8e183f */
[----:B------:R-:W-:-:S05]  /*4300*/  IMAD.U32 R6, RZ, RZ, UR30 ;  /* 0x0000001eff067e24 */ /* 0x000fca000f8e00ff */
[----:B------:R-:W-:-:S04]  /*4310*/  SHF.L.U32 R6, R6, 0x1f, RZ ;  /* 0x0000001f06067819 */ /* 0x000fc800000006ff */
[----:B------:R1:W2:Y:S01]  /*4320*/  SYNCS.PHASECHK.TRANS64.TRYWAIT P2, [UR6+0x16850], R6 ;  /* 0x01685006ff0075a7 */ /* 0x0002a20008040146 */
[----:B------:R-:W-:Y:S05]  /*4330*/  @!P0 BRA `(.L_x_12045) ;  /* 0x0000000000048947 */ /* 0x000fea0003800000 */
[----:B------:R-:W-:Y:S01]  /*4340*/  BPT.TRAP 0x1 ;  /* 0x000000040000795c */ /* 0x000fe20000300000 */
.L_x_12045:
[----:B--2---:R-:W-:Y:S05]  /*4350*/  @P2 BRA `(.L_x_12043) ;  /* 0x0000000000082947 */ /* 0x004fea0003800000 */
[----:B------:R-:W2:Y:S02]  /*4360*/  SYNCS.PHASECHK.TRANS64.TRYWAIT P2, [UR6+0x16850], R6 ;  /* 0x01685006ff0075a7 */ /* 0x000ea40008040146 */
[----:B--2---:R-:W-:Y:S05]  /*4370*/  @!P2 BRA `(.L_x_12046) ;  /* 0x0000008c00fca947 */ /* 0x004fea0003800000 */
.L_x_12043:
[----:B------:R-:W-:Y:S01]  /*4380*/  UIADD3 UR6, UR40, 0x400, URZ ;  /* 0x0000040028067890 */ /* 0x000fe2000fffe03f */
[----:B------:R-:W-:Y:S01]  /*4390*/  WARPGROUP.ARRIVE ;  /* 0x00000000000079c5 */ /* 0x000fe20000000000 */
[----:B------:R-:W-:Y:S01]  /*43a0*/  UMOV UR7, 0x40000040 ;  /* 0x4000004000077882 */ /* 0x000fe20000000000 */
[----:B------:R-:W-:Y:S01]  /*43b0*/  UISETP.NE.U32.AND UP0, UPT, UR24, URZ, UPT ;  /* 0x0000003f1800728c */ /* 0x000fe2000bf05070 */
[----:B-12---:R-:W-:Y:S01]  /*43c0*/  FMUL.FTZ R6, R24, UR23 ;  /* 0x0000001718067c20 */ /* 0x006fe20008410000 */
[----:B------:R-:W-:Y:S01]  /*43d0*/  USHF.R.U32.HI UR6, URZ, 0x4, UR6 ;  /* 0x000000043f067899 */ /* 0x000fe20008011606 */
[----:B------:R-:W-:Y:S01]  /*43e0*/  FMUL.FTZ R24, R38, UR23 ;  /* 0x0000001726187c20 */ /* 0x000fe20008410000 */
[----:B------:R-:W-:Y:S01]  /*43f0*/  UISETP.NE.AND.EX UP0, UPT, UR25, URZ, UPT, UP0 ;  /* 0x0000003f1900728c */ /* 0x000fe2000bf05300 */
        /* <DEDUP_REMOVED lines=52> */
[----:B------:R-:W-:-:S06]  /*4740*/  UMOV UR30, UR37 ;  /* 0x00000025001e7c82 */ /* 0x000fcc0008000000 */
        /* <DEDUP_REMOVED lines=8> */
[----:B------:R-:W-:Y:S01]  /*47d0*/  HGMMA.64x64x16.F32 R88, R144, gdesc[UR4].tnspB, R88, gsb0 ;  /* 0x40e0000490587df0 */ /* 0x000fe20008000858 */
[----:B------:R-:W-:Y:S01]  /*47e0*/  UMOV UR6, 0xffffff80 ;  /* 0xffffff8000067882 */ /* 0x000fe20000000000 */
[----:B------:R-:W-:Y:S02]  /*47f0*/  USEL UR7, UR26, 0x1, UP0 ;  /* 0x000000011a077887 */ /* 0x000fe40008000000 */
[----:B------:R-:W-:-:S03]  /*4800*/  UIMAD UR6, UR29, UR6, 0x1 ;  /* 0x000000011d0674a4 */ /* 0x000fc6000f8e0206 */
[----:B------:R-:W5:Y:S01]  /*4810*/  MUFU.TANH R48, R48 ;  /* 0x0000003000307308 */ /* 0x000f620000002400 */
[----:B------:R-:W-:Y:S02]  /*4820*/  UISETP.GT.AND UP0, UPT, UR29, UR27, UPT ;  /* 0x0000001b1d00728c */ /* 0x000fe4000bf04270 */
[----:B------:R-:W-:Y:S02]  /*4830*/  UIADD3 UR6, UR42, UR6, URZ ;  /* 0x000000062a067290 */ /* 0x000fe4000fffe03f */
[----:B------:R-:W-:Y:S02]  /*4840*/  UIADD3 UR29, UR29, -0x1, URZ ;  /* 0xffffffff1d1d7890 */ /* 0x000fe4000fffe03f */
[----:B------:R-:W-:Y:S01]  /*4850*/  UIMAD UR6, UR7, UR22, UR6 ;  /* 0x00000016070672a4 */ /* 0x000fe2000f8e0206 */
[----:B------:R-:W5:Y:S02]  /*4860*/  MUFU.TANH R50, R50 ;  /* 0x0000003200327308 */ /* 0x000f640000002400 */
[----:B------:R-:W-:Y:S01]  /*4870*/  UMOV UR7, 0x40000040 ;  /* 0x4000004000077882 */ /* 0x000fe20000000000 */
[----:B------:R-:W-:-:S05]  /*4880*/  UIADD3 UR6, UR6, -UR21, URZ ;  /* 0x8000001506067290 */ /* 0x000fca000fffe03f */
[----:B------:R-:W5:Y:S01]  /*4890*/  MUFU.TANH R52, R52 ;  /* 0x0000003400347308 */ /* 0x000f620000002400 */
[----:B------:R-:W-:Y:S01]  /*48a0*/  IMAD.U32 R38, RZ, RZ, UR6 ;  /* 0x00000006ff267e24 */ /* 0x000fe2000f8e00ff */
[----:B------:R-:W-:-:S03]  /*48b0*/  UIADD3 UR6, UR10, 0x100, URZ ;  /* 0x000001000a067890 */ /* 0x000fc6000fffe03f */
[----:B------:R-:W-:-:S03]  /*48c0*/  IMAD R39, R17, -0x2, R38 ;  /* 0xfffffffe11277824 */ /* 0x000fc600078e0226 */
[----:B------:R-:W5:Y:S01]  /*48d0*/  MUFU.TANH R54, R54 ;  /* 0x0000003600367308 */ /* 0x000f620000002400 */
[----:B------:R-:W-:-:S05]  /*48e0*/  IMAD.IADD R38, R18, 0x1, R39 ;  /* 0x0000000112267824 */ /* 0x000fca00078e0227 */
[C---:B------:R-:W-:Y:S02]  /*48f0*/  ISETP.GT.AND P2, PT, R38.reuse, RZ, PT ;  /* 0x000000ff2600720c */ /* 0x040fe40003f44270 */
[----:B------:R-:W-:Y:S01]  /*4900*/  ISETP.GT.AND P3, PT, R38, 0x1, PT ;  /* 0x000000012600780c */ /* 0x000fe20003f64270 */
[----:B------:R-:W5:Y:S01]  /*4910*/  MUFU.TANH R56, R56 ;  /* 0x0000003800387308 */ /* 0x000f620000002400 */
[----:B-1----:R-:W-:Y:S02]  /*4920*/  FSEL R39, R6, -INF , P2 ;  /* 0xff80000006277808 */ /* 0x002fe40001000000 */
[C---:B------:R-:W-:Y:S02]  /*4930*/  ISETP.GT.AND P2, PT, R38.reuse, 0x8, PT ;  /* 0x000000082600780c */ /* 0x040fe40003f44270 */
[----:B--2---:R-:W-:Y:S02]  /*4940*/  FSEL R9, R9, -INF , P3 ;  /* 0xff80000009097808 */ /* 0x004fe40001800000 */
[----:B------:R-:W-:Y:S01]  /*4950*/  FMNMX.FTZ R58, R39, R4, !PT ;  /* 0x00000004273a7209 */ /* 0x000fe20007810000 */
[----:B------:R1:W-:Y:S01]  /*4960*/  MUFU.TANH R6, R60 ;  /* 0x0000003c00067308 */ /* 0x0003e20000002400 */
[----:B------:R-:W-:-:S02]  /*4970*/  ISETP.GT.AND P3, PT, R38, 0x9, PT ;  /* 0x000000092600780c */ /* 0x000fc40003f64270 */
[----:B---3--:R-:W-:Y:S02]  /*4980*/  FSEL R41, R10, -INF , P2 ;  /* 0xff8000000a297808 */ /* 0x008fe40001000000 */
[----:B------:R-:W-:Y:S02]  /*4990*/  FMNMX.FTZ R58, R9, R58, !PT ;  /* 0x0000003a093a7209 */ /* 0x000fe40007810000 */
[C---:B------:R-:W-:Y:S01]  /*49a0*/  ISETP.GT.AND P2, PT, R38.reuse, 0x10, PT ;  /* 0x000000102600780c */ /* 0x040fe20003f44270 */
[----:B------:R2:W3:Y:S01]  /*49b0*/  MUFU.TANH R10, R61 ;  /* 0x0000003d000a7308 */ /* 0x0004e20000002400 */
[----:B----4-:R-:W-:Y:S02]  /*49c0*/  FSEL R13, R13, -INF , P3 ;  /* 0xff8000000d0d7808 */ /* 0x010fe40001800000 */
[----:B------:R-:W-:Y:S02]  /*49d0*/  FMNMX.FTZ R58, R41, R58, !PT ;  /* 0x0000003a293a7209 */ /* 0x000fe40007810000 */
[----:B------:R-:W-:-:S02]  /*49e0*/  ISETP.GT.AND P3, PT, R38, 0x11, PT ;  /* 0x000000112600780c */ /* 0x000fc40003f64270 */
[----:B-----5:R-:W-:Y:S01]  /*49f0*/  FSEL R15, R15, -INF , P2 ;  /* 0xff8000000f0f7808 */ /* 0x020fe20001000000 */
[----:B------:R-:W-:Y:S01]  /*4a00*/  MUFU.TANH R76, R76 ;  /* 0x0000004c004c7308 */ /* 0x000fe20000002400 */
[----:B------:R-:W-:Y:S02]  /*4a10*/  FMNMX.FTZ R58, R13, R58, !PT ;  /* 0x0000003a0d3a7209 */ /* 0x000fe40007810000 */
[C---:B------:R-:W-:Y:S02]  /*4a20*/  ISETP.GT.AND P2, PT, R38.reuse, 0x18, PT ;  /* 0x000000182600780c */ /* 0x040fe40003f44270 */
[----:B------:R-:W-:Y:S02]  /*4a30*/  FSEL R19, R19, -INF , P3 ;  /* 0xff80000013137808 */ /* 0x000fe40001800000 */
[----:B-1----:R-:W-:Y:S01]  /*4a40*/  FMNMX.FTZ R60, R15, R58, !PT ;  /* 0x0000003a0f3c7209 */ /* 0x002fe20007810000 */
[----:B------:R-:W-:Y:S01]  /*4a50*/  FMUL.FTZ R58, R65, UR23 ;  /* 0x00000017413a7c20 */ /* 0x000fe20008410000 */
[----:B------:R-:W-:Y:S01]  /*4a60*/  ISETP.GT.AND P3, PT, R38, 0x19, PT ;  /* 0x000000192600780c */ /* 0x000fe20003f64270 */
[----:B------:R-:W-:Y:S01]  /*4a70*/  MUFU.TANH R80, R80 ;  /* 0x0000005000507308 */ /* 0x000fe20000002400 */
[----:B------:R-:W-:-:S02]  /*4a80*/  FSEL R21, R21, -INF , P2 ;  /* 0xff80000015157808 */ /* 0x000fc40001000000 */
[----:B------:R-:W-:Y:S01]  /*4a90*/  FMNMX.FTZ R60, R19, R60, !PT ;  /* 0x0000003c133c7209 */ /* 0x000fe20007810000 */
[----:B------:R-:W-:Y:S02]  /*4aa0*/  WARPGROUP.DEPBAR.LE gsb0, 0x0 ;  /* 0x00008000000079c5 */ /* 0x000fe40000010000 */
[----:B------:R-:W-:Y:S01]  /*4ab0*/  WARPGROUP.ARRIVE ;  /* 0x00000000000079c5 */ /* 0x000fe20000000000 */
[----:B------:R-:W-:Y:S01]  /*4ac0*/  ISETP.GT.AND P2, PT, R38, 0x20, PT ;  /* 0x000000202600780c */ /* 0x000fe20003f44270 */
[----:B------:R-:W1:Y:S01]  /*4ad0*/  MUFU.TANH R58, R58 ;  /* 0x0000003a003a7308 */ /* 0x000e620000002400 */
[----:B------:R-:W-:Y:S01]  /*4ae0*/  FSEL R43, R28, -INF , P3 ;  /* 0xff8000001c2b7808 */ /* 0x000fe20001800000 */
[----:B------:R-:W-:Y:S01]  /*4af0*/  FMUL.FTZ R28, R68, UR23 ;  /* 0x00000017441c7c20 */ /* 0x000fe20008410000 */
[----:B------:R-:W-:Y:S01]  /*4b00*/  FMNMX.FTZ R60, R21, R60, !PT ;  /* 0x0000003c153c7209 */ /* 0x000fe20007810000 */
[----:B------:R-:W-:Y:S01]  /*4b10*/  HGMMA.64x64x16.F32 R88, R140, gdesc[UR4].tnspB, R88, gsb0 ;  /* 0x40e000048c587df0 */ /* 0x000fe20008000858 */
[----:B------:R-:W-:Y:S01]  /*4b20*/  ISETP.GT.AND P3, PT, R38, 0x21, PT ;  /* 0x000000212600780c */ /* 0x000fe20003f64270 */
[----:B------:R-:W-:Y:S01]  /*4b30*/  FMUL.FTZ R145, R72, UR23 ;  /* 0x0000001748917c20 */ /* 0x000fe20008410000 */
[----:B------:R-:W-:Y:S01]  /*4b40*/  FSEL R45, R31, -INF , P2 ;  /* 0xff8000001f2d7808 */ /* 0x000fe20001000000 */
[----:B------:R-:W-:Y:S01]  /*4b50*/  MUFU.TANH R28, R28 ;  /* 0x0000001c001c7308 */ /* 0x000fe20000002400 */
[----:B------:R-:W-:Y:S01]  /*4b60*/  FMNMX.FTZ R60, R43, R60, !PT ;  /* 0x0000003c2b3c7209 */ /* 0x000fe20007810000 */
[----:B------:R-:W-:Y:S01]  /*4b70*/  FMUL.FTZ R147, R73, UR23 ;  /* 0x0000001749937c20 */ /* 0x000fe20008410000 */
[----:B------:R-:W-:Y:S01]  /*4b80*/  ISETP.GT.AND P2, PT, R38, 0x28, PT ;  /* 0x000000282600780c */ /* 0x000fe20003f44270 */
[----:B------:R-:W-:Y:S01]  /*4b90*/  UIADD3 UR6, UR10, 0x180, URZ ;  /* 0x000001800a067890 */ /* 0x000fe2000fffe03f */
[----:B------:R-:W-:Y:S01]  /*4ba0*/  FSEL R47, R40, -INF , P3 ;  /* 0xff800000282f7808 */ /* 0x000fe20001800000 */
[----:B------:R-:W-:Y:S01]  /*4bb0*/  UMOV UR7, 0x40000040 ;  /* 0x4000004000077882 */ /* 0x000fe20000000000 */
[----:B------:R-:W-:Y:S01]  /*4bc0*/  FMNMX.FTZ R60, R45, R60, !PT ;  /* 0x0000003c2d3c7209 */ /* 0x000fe20007810000 */
[----:B------:R-:W-:Y:S01]  /*4bd0*/  MUFU.TANH R145, R145 ;  /* 0x0000009100917308 */ /* 0x000fe20000002400 */
        /* <DEDUP_REMOVED lines=8> */
[----:B------:R-:W-:Y:S01]  /*4c60*/  FSEL R51, R44, -INF , P3 ;  /* 0xff8000002c337808 */ /* 0x000fe20001800000 */
[----:B------:R-:W-:Y:S01]  /*4c70*/  FMUL.FTZ R44, R70, UR23 ;  /* 0x00000017462c7c20 */ /* 0x000fe20008410000 */
[----:B------:R-:W-:-:S02]  /*4c80*/  FMNMX.FTZ R60, R49, R60, !PT ;  /* 0x0000003c313c7209 */ /* 0x000fc40007810000 */
[----:B------:R-:W-:Y:S02]  /*4c90*/  ISETP.GT.AND P3, PT, R38, 0x31, PT ;  /* 0x000000312600780c */ /* 0x000fe40003f64270 */
[----:B------:R-:W-:Y:S01]  /*4ca0*/  FSEL R53, R46, -INF , P2 ;  /* 0xff8000002e357808 */ /* 0x000fe20001000000 */
[----:B------:R-:W-:Y:S01]  /*4cb0*/  MUFU.TANH R31, R31 ;  /* 0x0000001f001f7308 */ /* 0x000fe20000002400 */
[----:B------:R-:W-:Y:S01]  /*4cc0*/  FMNMX.FTZ R60, R51, R60, !PT ;  /* 0x0000003c333c7209 */ /* 0x000fe20007810000 */
[----:B------:R-:W-:Y:S01]  /*4cd0*/  FMUL.FTZ R46, R71, UR23 ;  /* 0x00000017472e7c20 */ /* 0x000fe20008410000 */
[----:B------:R-:W-:Y:S02]  /*4ce0*/  ISETP.GT.AND P2, PT, R38, 0x38, PT ;  /* 0x000000382600780c */ /* 0x000fe40003f44270 */
        /* <DEDUP_REMOVED lines=8> */
[----:B------:R-:W-:Y:S01]  /*4d70*/  ISETP.GT.AND P2, PT, R38, 0x40, PT ;  /* 0x000000402600780c */ /* 0x000fe20003f44270 */
[----:B------:R-:W-:Y:S01]  /*4d80*/  MUFU.TANH R7, R7 ;  /* 0x0000000700077308 */ /* 0x000fe20000002400 */
[----:B------:R-:W-:Y:S01]  /*4d90*/  FSEL R57, R52, -INF , P3 ;  /* 0xff80000034397808 */ /* 0x000fe20001800000 */
[----:B------:R-:W-:Y:S01]  /*4da0*/  FMUL.FTZ R52, R78, UR23 ;  /* 0x000000174e347c20 */ /* 0x000fe20008410000 */
[----:B------:R-:W-:Y:S02]  /*4db0*/  FMNMX.FTZ R60, R59, R60, !PT ;  /* 0x0000003c3b3c7209 */ /* 0x000fe40007810000 */
[----:B------:R-:W-:-:S02]  /*4dc0*/  ISETP.GT.AND P3, PT, R38, 0x41, PT ;  /* 0x000000412600780c */ /* 0x000fc40003f64270 */
[----:B--2---:R-:W-:Y:S01]  /*4dd0*/  FSEL R61, R54, -INF , P2 ;  /* 0xff800000363d7808 */ /* 0x004fe20001000000 */
        /* <DEDUP_REMOVED lines=9> */
[----:B------:R-:W-:Y:S02]  /*4e70*/  FMNMX.FTZ R60, R65, R60, !PT ;  /* 0x0000003c413c7209 */ /* 0x000fe40007810000 */
[----:B---3--:R-:W-:Y:S01]  /*4e80*/  FSEL R73, R10, -INF , P3 ;  /* 0xff8000000a497808 */ /* 0x008fe20001800000 */
[----:B------:R-:W-:Y:S01]  /*4e90*/  FMUL.FTZ R10, R85, UR23 ;  /* 0x00000017550a7c20 */ /* 0x000fe20008410000 */
[----:B------:R-:W-:Y:S01]  /*4ea0*/  ISETP.GT.AND P3, PT, R38, 0x51, PT ;  /* 0x000000512600780c */ /* 0x000fe20003f64270 */
[----:B------:R-:W-:Y:S03]  /*4eb0*/  MUFU.TANH R12, R12 ;  /* 0x0000000c000c7308 */ /* 0x000fe60000002400 */
[----:B-1----:R-:W-:Y:S01]  /*4ec0*/  FSEL R77, R58, -INF , P3 ;  /* 0xff8000003a4d7808 */ /* 0x002fe20001800000 */
[----:B------:R-:W-:Y:S01]  /*4ed0*/  FMUL.FTZ R58, R83, UR23 ;  /* 0x00000017533a7c20 */ /* 0x000fe20008410000 */
[----:B------:R-:W-:-:S03]  /*4ee0*/  ISETP.GT.AND P3, PT, R38, 0x59, PT ;  /* 0x000000592600780c */ /* 0x000fc60003f64270 */
[----:B------:R-:W-:Y:S01]  /*4ef0*/  MUFU.TANH R14, R14 ;  /* 0x0000000e000e7308 */ /* 0x000fe20000002400 */
[----:B------:R-:W-:Y:S02]  /*4f00*/  WARPGROUP.DEPBAR.LE gsb0, 0x0 ;  /* 0x00008000000079c5 */ /* 0x000fe40000010000 */
[----:B------:R-:W-:Y:S01]  /*4f10*/  FMUL.FTZ R141, R64, UR23 ;  /* 0x00000017408d7c20 */ /* 0x000fe20008410000 */
[----:B------:R-:W-:Y:S01]  /*4f20*/  FMUL.FTZ R143, R69, UR23 ;  /* 0x00000017458f7c20 */ /* 0x000fe20008410000 */
[----:B------:R-:W-:Y:S01]  /*4f30*/  FSEL R69, R6, -INF , P2 ;  /* 0xff80000006457808 */ /* 0x000fe20001000000 */
[----:B------:R-:W-:Y:S01]  /*4f40*/  WARPGROUP.ARRIVE ;  /* 0x00000000000079c5 */ /* 0x000fe20000000000 */
[----:B------:R-:W-:Y:S01]  /*4f50*/  ISETP.GT.AND P2, PT, R38, 0x50, PT ;  /* 0x000000502600780c */ /* 0x000fe20003f44270 */
[----:B------:R-:W-:Y:S01]  /*4f60*/  FMUL.FTZ R6, R81, UR23 ;  /* 0x0000001751067c20 */ /* 0x000fe20008410000 */
[----:B------:R-:W1:Y:S01]  /*4f70*/  MUFU.TANH R141, R141 ;  /* 0x0000008d008d7308 */ /* 0x000e620000002400 */
[----:B------:R-:W-:Y:S01]  /*4f80*/  FMNMX.FTZ R60, R69, R60, !PT ;  /* 0x0000003c453c7209 */ /* 0x000fe20007810000 */
[----:B------:R-:W-:Y:S01]  /*4f90*/  FMUL.FTZ R64, R87, UR23 ;  /* 0x0000001757407c20 */ /* 0x000fe20008410000 */
[----:B------:R-:W-:Y:S01]  /*4fa0*/  HGMMA.64x64x16.F32 R88, R136, gdesc[UR4].tnspB, R88, gsb0 ;  /* 0x40e0000488587df0 */ /* 0x000fe20008000858 */
[----:B------:R-:W-:Y:S01]  /*4fb0*/  UIADD3 UR6, UR10, 0x200, URZ ;  /* 0x000002000a067890 */ /* 0x000fe2000fffe03f */
[----:B------:R-:W-:Y:S01]  /*4fc0*/  FMNMX.FTZ R60, R73, R60, !PT ;  /* 0x0000003c493c7209 */ /* 0x000fe20007810000 */
[----:B------:R-:W-:-:S02]  /*4fd0*/  UMOV UR7, 0x40000040 ;  /* 0x4000004000077882 */ /* 0x000fc40000000000 */
[----:B------:R-:W2:Y:S08]  /*4fe0*/  MUFU.TANH R143, R143 ;  /* 0x0000008f008f7308 */ /* 0x000eb00000002400 */
[----:B------:R3:W4:Y:S01]  /*4ff0*/  MUFU.TANH R151, R6 ;  /* 0x0000000600977308 */ /* 0x0007220000002400 */
[----:B-1----:R-:W-:Y:S02]  /*5000*/  FSEL R141, R141, -INF , P2 ;  /* 0xff8000008d8d7808 */ /* 0x002fe40001000000 */
[----:B------:R-:W-:-:S02]  /*5010*/  ISETP.GT.AND P2, PT, R38, 0x58, PT ;  /* 0x000000582600780c */ /* 0x000fc40003f44270 */
[----:B------:R-:W-:Y:S02]  /*5020*/  FMNMX.FTZ R60, R141, R60, !PT ;  /* 0x0000003c8d3c7209 */ /* 0x000fe40007810000 */
[----:B------:R-:W-:Y:S01]  /*5030*/  FSEL R81, R28, -INF , P2 ;  /* 0xff8000001c517808 */ /* 0x000fe20001000000 */
[----:B------:R-:W-:Y:S01]  /*5040*/  MUFU.TANH R20, R20 ;  /* 0x0000001400147308 */ /* 0x000fe20000002400 */
[----:B------:R-:W-:Y:S01]  /*5050*/  FMNMX.FTZ R60, R77, R60, !PT ;  /* 0x0000003c4d3c7209 */ /* 0x000fe20007810000 */
[----:B---3--:R-:W-:Y:S01]  /*5060*/  FMUL.FTZ R6, R62, UR23 ;  /* 0x000000173e067c20 */ /* 0x008fe20008410000 */
[----:B------:R-:W-:Y:S01]  /*5070*/  ISETP.GT.AND P2, PT, R38, 0x60, PT ;  /* 0x000000602600780c */ /* 0x000fe20003f44270 */
[----:B------:R-:W-:Y:S01]  /*5080*/  FMUL.FTZ R62, R86, UR23 ;  /* 0x00000017563e7c20 */ /* 0x000fe20008410000 */
[----:B--2---:R-:W-:Y:S02]  /*5090*/  FSEL R143, R143, -INF , P3 ;  /* 0xff8000008f8f7808 */ /* 0x004fe40001800000 */
[----:B------:R-:W-:Y:S01]  /*50a0*/  FMNMX.FTZ R60, R81, R60, !PT ;  /* 0x0000003c513c7209 */ /* 0x000fe20007810000 */
[----:B------:R1:W2:Y:S01]  /*50b0*/  MUFU.TANH R28, R10 ;  /* 0x0000000a001c7308 */ /* 0x0002a20000002400 */
[----:B------:R-:W-:-:S02]  /*50c0*/  ISETP.GT.AND P3, PT, R38, 0x61, PT ;  /* 0x000000612600780c */ /* 0x000fc40003f64270 */
[----:B------:R-:W-:Y:S02]  /*50d0*/  FSEL R145, R145, -INF , P2 ;  /* 0xff80000091917808 */ /* 0x000fe40001000000 */
[----:B------:R-:W-:Y:S02]  /*50e0*/  FMNMX.FTZ R60, R143, R60, !PT ;  /* 0x0000003c8f3c7209 */ /* 0x000fe40007810000 */
[C---:B------:R-:W-:Y:S01]  /*50f0*/  ISETP.GT.AND P2, PT, R38.reuse, 0x68, PT ;  /* 0x000000682600780c */ /* 0x040fe20003f44270 */
[----:B------:R-:W3:Y:S01]  /*5100*/  MUFU.TANH R24, R24 ;  /* 0x0000001800187308 */ /* 0x000ee20000002400 */
[----:B------:R-:W-:Y:S01]  /*5110*/  FSEL R147, R147, -INF , P3 ;  /* 0xff80000093937808 */ /* 0x000fe20001800000 */
[----:B-1----:R-:W-:Y:S01]  /*5120*/  FMUL.FTZ R10, R63, UR23 ;  /* 0x000000173f0a7c20 */ /* 0x002fe20008410000 */
[----:B------:R-:W-:Y:S02]  /*5130*/  FMNMX.FTZ R60, R145, R60, !PT ;  /* 0x0000003c913c7209 */ /* 0x000fe40007810000 */
[----:B------:R-:W-:-:S02]  /*5140*/  ISETP.GT.AND P3, PT, R38, 0x69, PT ;  /* 0x000000692600780c */ /* 0x000fc40003f64270 */
[----:B------:R-:W-:Y:S01]  /*5150*/  FSEL R85, R76, -INF , P2 ;  /* 0xff8000004c557808 */ /* 0x000fe20001000000 */
[----:B------:R-:W1:Y:S01]  /*5160*/  MUFU.TANH R25, R25 ;  /* 0x0000001900197308 */ /* 0x000e620000002400 */
[----:B------:R-:W-:Y:S02]  /*5170*/  FMNMX.FTZ R60, R147, R60, !PT ;  /* 0x0000003c933c7209 */ /* 0x000fe40007810000 */
[C---:B------:R-:W-:Y:S02]  /*5180*/  ISETP.GT.AND P2, PT, R38.reuse, 0x70, PT ;  /* 0x000000702600780c */ /* 0x040fe40003f44270 */
        /* <DEDUP_REMOVED lines=11> */
[----:B------:R-:W-:Y:S01]  /*5240*/  FSEL R155, R84, -INF , P2 ;  /* 0xff800000549b7808 */ /* 0x000fe20001000000 */
[----:B------:R-:W4:Y:S01]  /*5250*/  MUFU.TANH R29, R29 ;  /* 0x0000001d001d7308 */ /* 0x000f220000002400 */
[----:B------:R-:W-:Y:S02]  /*5260*/  FMNMX.FTZ R60, R151, R60, !PT ;  /* 0x0000003c973c7209 */ /* 0x000fe40007810000 */
[----:B--2---:R-:W-:Y:S02]  /*5270*/  FSEL R63, R28, -INF , P3 ;  /* 0xff8000001c3f7808 */ /* 0x004fe40001800000 */
[----:B------:R-:W-:Y:S01]  /*5280*/  FMNMX.FTZ R60, R155, R60, !PT ;  /* 0x0000003c9b3c7209 */ /* 0x000fe20007810000 */
[----:B------:R-:W2:Y:S01]  /*5290*/  LDC R28, c[0x0][0x988] ;  /* 0x00026200ff1c7b82 */ /* 0x000ea20000000800 */
[----:B------:R-:W-:Y:S01]  /*52a0*/  IADD3 R38, R38, 0x8, RZ ;  /* 0x0000000826267810 */ /* 0x000fe20007ffe0ff */
[----:B------:R-:W4:Y:S01]  /*52b0*/  MUFU.TANH R30, R30 ;  /* 0x0000001e001e7308 */ /* 0x000f220000002400 */
[----:B------:R-:W-:Y:S01]  /*52c0*/  FMNMX.FTZ R60, R63, R60, !PT ;  /* 0x0000003c3f3c7209 */ /* 0x000fe20007810000 */
[----:B------:R-:W-:-:S02]  /*52d0*/  WARPGROUP.DEPBAR.LE gsb0, 0x0 ;  /* 0x00008000000079c5 */ /* 0x000fc40000010000 */
[----:B------:R-:W-:Y:S01]  /*52e0*/  WARPGROUP.ARRIVE ;  /* 0x00000000000079c5 */ /* 0x000fe20000000000 */
[C---:B------:R-:W-:Y:S01]  /*52f0*/  ISETP.GT.AND P4, PT, R38.reuse, RZ, PT ;  /* 0x000000ff2600720c */ /* 0x040fe20003f84270 */
[----:B------:R-:W3:Y:S01]  /*5300*/  SHFL.BFLY PT, R31, R60, 0x2, 0x1f ;  /* 0x0c401f003c1f7f89 */ /* 0x000ee200000e0000 */
[----:B------:R-:W-:Y:S01]  /*5310*/  ISETP.GT.AND P3, PT, R38, 0x1, PT ;  /* 0x000000012600780c */ /* 0x000fe20003f64270 */
[----:B------:R-:W4:Y:S02]  /*5320*/  MUFU.TANH R32, R32 ;  /* 0x0000002000207308 */ /* 0x000f240000002400 */
[----:B------:R-:W-:Y:S01]  /*5330*/  HGMMA.64x64x16.F32 R88, R132, gdesc[UR4].tnspB, R88, gsb0 ;  /* 0x40e0000484587df0 */ /* 0x000fe20008000858 */
[----:B------:R-:W-:Y:S01]  /*5340*/  UIADD3 UR6, UR10, 0x280, URZ ;  /* 0x000002800a067890 */ /* 0x000fe2000fffe03f */
[----:B------:R-:W-:-:S04]  /*5350*/  UMOV UR7, 0x40000040 ;  /* 0x4000004000077882 */ /* 0x000fc80000000000 */
[----:B------:R-:W4:Y:S08]  /*5360*/  MUFU.TANH R33, R33 ;  /* 0x0000002100217308 */ /* 0x000f300000002400 */
[----:B------:R-:W4:Y:S01]  /*5370*/  MUFU.TANH R34, R34 ;  /* 0x0000002200227308 */ /* 0x000f220000002400 */
[----:B---3--:R-:W-:-:S07]  /*5380*/  FMNMX.FTZ R60, R60, R31, !PT ;  /* 0x0000001f3c3c7209 */ /* 0x008fce0007810000 */
[----:B------:R-:W3:Y:S01]  /*5390*/  MUFU.TANH R35, R35 ;  /* 0x0000002300237308 */ /* 0x000ee20000002400 */
[----:B------:R-:W1:Y:S07]  /*53a0*/  SHFL.BFLY PT, R31, R60, 0x1, 0x1f ;  /* 0x0c201f003c1f7f89 */ /* 0x000e6e00000e0000 */
[----:B------:R-:W3:Y:S08]  /*53b0*/  MUFU.TANH R36, R36 ;  /* 0x0000002400247308 */ /* 0x000ef00000002400 */
[----:B------:R-:W3:Y:S08]  /*53c0*/  MUFU.TANH R37, R37 ;  /* 0x0000002500257308 */ /* 0x000ef00000002400 */
[----:B------:R-:W3:Y:S01]  /*53d0*/  MUFU.TANH R6, R6 ;  /* 0x0000000600067308 */ /* 0x000ee20000002400 */
[----:B-1----:R-:W-:-:S04]  /*53e0*/  FMNMX.FTZ R31, R60, R31, !PT ;  /* 0x0000001f3c1f7209 */ /* 0x002fc80007810000 */
[C---:B------:R-:W-:Y:S01]  /*53f0*/  FSETP.NEU.FTZ.AND P2, PT, R31.reuse, -INF , PT ;  /* 0xff8000001f00780b */ /* 0x040fe20003f5d000 */
[----:B--2---:R-:W-:Y:S02]  /*5400*/  FMUL.FTZ R60, R31, R28 ;  /* 0x0000001c1f3c7220 */ /* 0x004fe40000410000 */
[----:B------:R-:W1:Y:S03]  /*5410*/  MUFU.TANH R10, R10 ;  /* 0x0000000a000a7308 */ /* 0x000e660000002400 */
[----:B------:R-:W-:-:S05]  /*5420*/  FSEL R60, R60, RZ, P2 ;  /* 0x000000ff3c3c7208 */ /* 0x000fca0001000000 */
[----:B------:R-:W2:Y:S01]  /*5430*/  MUFU.TANH R40, R40 ;  /* 0x0000002800287308 */ /* 0x000ea20000002400 */
[-CC-:B------:R-:W-:Y:S01]  /*5440*/  FFMA.FTZ R148, R39, R28.reuse, -R60.reuse ;  /* 0x0000001c27947223 */ /* 0x180fe2000001083c */
[----:B------:R-:W-:Y:S01]  /*5450*/  FSEL R39, R7, -INF , P4 ;  /* 0xff80000007277808 */ /* 0x000fe20002000000 */
[-CC-:B------:R-:W-:Y:S01]  /*5460*/  FFMA.FTZ R150, R41, R28.reuse, -R60.reuse ;  /* 0x0000001c29967223 */ /* 0x180fe2000001083c */
[----:B------:R-:W-:Y:S01]  /*5470*/  FSEL R41, R8, -INF , P3 ;  /* 0xff80000008297808 */ /* 0x000fe20001800000 */
[-CC-:B------:R-:W-:Y:S01]  /*5480*/  FFMA.FTZ R144, R15, R28.reuse, -R60.reuse ;  /* 0x0000001c0f907223 */ /* 0x180fe2000001083c */
[C---:B------:R-:W-:Y:S01]  /*5490*/  ISETP.GT.AND P4, PT, R38.reuse, 0x8, PT ;  /* 0x000000082600780c */ /* 0x040fe20003f84270 */
[-CC-:B------:R-:W-:Y:S01]  /*54a0*/  FFMA.FTZ R15, R19, R28.reuse, -R60.reuse ;  /* 0x0000001c130f7223 */ /* 0x180fe2000001083c */
[----:B------:R-:W-:Y:S01]  /*54b0*/  FMNMX.FTZ R8, R39, R5, !PT ;  /* 0x0000000527087209 */ /* 0x000fe20007810000 */
[-CC-:B------:R-:W-:Y:S01]  /*54c0*/  FFMA.FTZ R146, R21, R28.reuse, -R60.reuse ;  /* 0x0000001c15927223 */ /* 0x180fe2000001083c */
[----:B------:R-:W-:Y:S01]  /*54d0*/  ISETP.GT.AND P3, PT, R38, 0x9, PT ;  /* 0x000000092600780c */ /* 0x000fe20003f64270 */
[-CC-:B------:R-:W-:Y:S01]  /*54e0*/  FFMA.FTZ R21, R43, R28.reuse, -R60.reuse ;  /* 0x0000001c2b157223 */ /* 0x180fe2000001083c */
[----:B------:R-:W-:Y:S01]  /*54f0*/  FSEL R11, R11, -INF , P4 ;  /* 0xff8000000b0b7808 */ /* 0x000fe20002000000 */
[----:B------:R-:W-:Y:S01]  /*5500*/  FFMA.FTZ R140, R45, R28, -R60 ;  /* 0x0000001c2d8c7223 */ /* 0x000fe2000001083c */
[----:B------:R-:W-:Y:S01]  /*5510*/  FMNMX.FTZ R8, R41, R8, !PT ;  /* 0x0000000829087209 */ /* 0x000fe20007810000 */
[----:B------:R-:W-:-:S02]  /*5520*/  WARPGROUP.DEPBAR.LE gsb0, 0x0 ;  /* 0x00008000000079c5 */ /* 0x000fc40000010000 */
[----:B------:R-:W-:Y:S01]  /*5530*/  ISETP.GT.AND P4, PT, R38, 0x10, PT ;  /* 0x000000102600780c */ /* 0x000fe20003f84270 */
[----:B------:R-:W-:Y:S01]  /*5540*/  WARPGROUP.ARRIVE ;  /* 0x00000000000079c5 */ /* 0x000fe20000000000 */
[----:B------:R-:W-:Y:S01]  /*5550*/  FSEL R67, R12, -INF , P3 ;  /* 0xff8000000c437808 */ /* 0x000fe20001800000 */
[--C-:B------:R-:W-:Y:S01]  /*5560*/  FFMA.FTZ R142, R49, R28, -R60.reuse ;  /* 0x0000001c318e7223 */ /* 0x100fe2000001083c */
[----:B------:R-:W-:Y:S01]  /*5570*/  FMNMX.FTZ R8, R11, R8, !PT ;  /* 0x000000080b087209 */ /* 0x000fe20007810000 */
[----:B------:R-:W2:Y:S01]  /*5580*/  MUFU.TANH R42, R42 ;  /* 0x0000002a002a7308 */ /* 0x000ea20000002400 */
[----:B------:R-:W-:Y:S01]  /*5590*/  ISETP.GT.AND P3, PT, R38, 0x11, PT ;  /* 0x000000112600780c */ /* 0x000fe20003f64270 */
[----:B------:R-:W-:Y:S01]  /*55a0*/  HGMMA.64x64x16.F32 R88, R128, gdesc[UR4].tnspB, R88, gsb0 ;  /* 0x40e0000480587df0 */ /* 0x000fe20008000858 */
[----:B------:R-:W-:Y:S01]  /*55b0*/  FSEL R19, R14, -INF , P4 ;  /* 0xff8000000e137808 */ /* 0x000fe20002000000 */
[--C-:B------:R-:W-:Y:S01]  /*55c0*/  FFMA.FTZ R136, R53, R28, -R60.reuse ;  /* 0x0000001c35887223 */ /* 0x100fe2000001083c */
[----:B------:R-:W-:Y:S01]  /*55d0*/  FMNMX.FTZ R8, R67, R8, !PT ;  /* 0x0000000843087209 */ /* 0x000fe20007810000 */
[--C-:B------:R-:W-:Y:S01]  /*55e0*/  FFMA.FTZ R138, R59, R28, -R60.reuse ;  /* 0x0000001c3b8a7223 */ /* 0x100fe2000001083c */
[----:B------:R-:W-:Y:S01]  /*55f0*/  ISETP.GT.AND P4, PT, R38, 0x18, PT ;  /* 0x000000182600780c */ /* 0x000fe20003f84270 */
[----:B------:R-:W2:Y:S01]  /*5600*/  MUFU.TANH R44, R44 ;  /* 0x0000002c002c7308 */ /* 0x000ea20000002400 */
[----:B------:R-:W-:Y:S01]  /*5610*/  FSEL R71, R20, -INF , P3 ;  /* 0xff80000014477808 */ /* 0x000fe20001800000 */
[----:B------:R-:W-:Y:S01]  /*5620*/  UIADD3 UR6, UR10, 0x300, URZ ;  /* 0x000003000a067890 */ /* 0x000fe2000fffe03f */
[----:B------:R-:W-:Y:S01]  /*5630*/  FMNMX.FTZ R8, R19, R8, !PT ;  /* 0x0000000813087209 */ /* 0x000fe20007810000 */
[----:B------:R-:W-:Y:S01]  /*5640*/  UMOV UR7, 0x40000040 ;  /* 0x4000004000077882 */ /* 0x000fe20000000000 */
[----:B------:R-:W-:Y:S01]  /*5650*/  ISETP.GT.AND P3, PT, R38, 0x19, PT ;  /* 0x000000192600780c */ /* 0x000fe20003f64270 */
[--C-:B------:R-:W-:Y:S01]  /*5660*/  FFMA.FTZ R132, R61, R28, -R60.reuse ;  /* 0x0000001c3d847223 */ /* 0x100fe2000001083c */
[----:B------:R-:W-:Y:S01]  /*5670*/  FSEL R75, R24, -INF , P4 ;  /* 0xff800000184b7808 */ /* 0x000fe20002000000 */
[----:B------:R-:W2:Y:S01]  /*5680*/  MUFU.TANH R46, R46 ;  /* 0x0000002e002e7308 */ /* 0x000ea20000002400 */
[----:B------:R-:W-:Y:S01]  /*5690*/  FMNMX.FTZ R8, R71, R8, !PT ;  /* 0x0000000847087209 */ /* 0x000fe20007810000 */
[-CC-:B------:R-:W-:Y:S01]  /*56a0*/  FFMA.FTZ R134, R69, R28.reuse, -R60.reuse ;  /* 0x0000001c45867223 */ /* 0x180fe2000001083c */
[C---:B------:R-:W-:Y:S01]  /*56b0*/  ISETP.GT.AND P4, PT, R38.reuse, 0x20, PT ;  /* 0x000000202600780c */ /* 0x040fe20003f84270 */
[-CC-:B------:R-:W-:Y:S01]  /*56c0*/  FFMA.FTZ R69, R77, R28.reuse, -R60.reuse ;  /* 0x0000001c4d457223 */ /* 0x180fe2000001083c */
[----:B------:R-:W-:Y:S01]  /*56d0*/  FSEL R25, R25, -INF , P3 ;  /* 0xff80000019197808 */ /* 0x000fe20001800000 */
[--C-:B------:R-:W-:Y:S01]  /*56e0*/  FFMA.FTZ R9, R9, R28, -R60.reuse ;  /* 0x0000001c09097223 */ /* 0x100fe2000001083c */
[----:B------:R-:W-:Y:S01]  /*56f0*/  FMNMX.FTZ R8, R75, R8, !PT ;  /* 0x000000084b087209 */ /* 0x000fe20007810000 */
[----:B------:R-:W2:Y:S01]  /*5700*/  MUFU.TANH R48, R48 ;  /* 0x0000003000307308 */ /* 0x000ea20000002400 */
[----:B------:R-:W-:Y:S01]  /*5710*/  ISETP.GT.AND P3, PT, R38, 0x21, PT ;  /* 0x000000212600780c */ /* 0x000fe20003f64270 */
[-CC-:B------:R-:W-:Y:S01]  /*5720*/  FFMA.FTZ R13, R13, R28.reuse, -R60.reuse ;  /* 0x0000001c0d0d7223 */ /* 0x180fe2000001083c */
[----:B-----5:R-:W-:Y:S01]  /*5730*/  FSEL R43, R26, -INF , P4 ;  /* 0xff8000001a2b7808 */ /* 0x020fe20002000000 */
[--C-:B------:R-:W-:Y:S01]  /*5740*/  FFMA.FTZ R77, R147, R28, -R60.reuse ;  /* 0x0000001c934d7223 */ /* 0x100fe2000001083c */
[----:B------:R-:W-:Y:S01]  /*5750*/  FMNMX.FTZ R8, R25, R8, !PT ;  /* 0x0000000819087209 */ /* 0x000fe20007810000 */
[-CC-:B------:R-:W-:Y:S01]  /*5760*/  FFMA.FTZ R14, R153, R28.reuse, -R60.reuse ;  /* 0x0000001c990e7223 */ /* 0x180fe2000001083c */
[----:B------:R-:W-:Y:S01]  /*5770*/  ISETP.GT.AND P4, PT, R38, 0x28, PT ;  /* 0x000000282600780c */ /* 0x000fe20003f84270 */
[----:B------:R-:W5:Y:S01]  /*5780*/  MUFU.TANH R50, R50 ;  /* 0x0000003200327308 */ /* 0x000f620000002400 */
[----:B------:R-:W-:Y:S01]  /*5790*/  FSEL R27, R27, -INF , P3 ;  /* 0xff8000001b1b7808 */ /* 0x000fe20001800000 */
[----:B------:R-:W-:Y:S01]  /*57a0*/  FFMA.FTZ R155, R155, R28, -R60 ;  /* 0x0000001c9b9b7223 */ /* 0x000fe2000001083c */
[----:B------:R-:W-:-:S02]  /*57b0*/  FMNMX.FTZ R8, R43, R8, !PT ;  /* 0x000000082b087209 */ /* 0x000fc40007810000 */
[C---:B------:R-:W-:Y:S02]  /*57c0*/  ISETP.GT.AND P3, PT, R38.reuse, 0x29, PT ;  /* 0x000000292600780c */ /* 0x040fe40003f64270 */
[----:B----4-:R-:W-:Y:S01]  /*57d0*/  FSEL R45, R29, -INF , P4 ;  /* 0xff8000001d2d7808 */ /* 0x010fe20002000000 */
[----:B------:R-:W-:Y:S01]  /*57e0*/  FFMA.FTZ R29, R47, R28, -R60 ;  /* 0x0000001c2f1d7223 */ /* 0x000fe2000001083c */
[----:B------:R-:W-:Y:S01]  /*57f0*/  FMNMX.FTZ R8, R27, R8, !PT ;  /* 0x000000081b087209 */ /* 0x000fe20007810000 */
[----:B------:R-:W4:Y:S01]  /*5800*/  MUFU.TANH R52, R52 ;  /* 0x0000003400347308 */ /* 0x000f220000002400 */
[----:B------:R-:W-:Y:S02]  /*5810*/  ISETP.GT.AND P4, PT, R38, 0x30, PT ;  /* 0x000000302600780c */ /* 0x000fe40003f84270 */
[----:B------:R-:W-:Y:S02]  /*5820*/  FSEL R79, R30, -INF , P3 ;  /* 0xff8000001e4f7808 */ /* 0x000fe40001800000 */
[----:B------:R-:W-:-:S02]  /*5830*/  FMNMX.FTZ R8, R45, R8, !PT ;  /* 0x000000082d087209 */ /* 0x000fc40007810000 */
[----:B------:R-:W-:Y:S01]  /*5840*/  ISETP.GT.AND P3, PT, R38, 0x31, PT ;  /* 0x000000312600780c */ /* 0x000fe20003f64270 */
[----:B------:R-:W4:Y:S01]  /*5850*/  MUFU.TANH R54, R54 ;  /* 0x0000003600367308 */ /* 0x000f220000002400 */
[----:B------:R-:W-:Y:S02]  /*5860*/  FSEL R47, R32, -INF , P4 ;  /* 0xff800000202f7808 */ /* 0x000fe40002000000 */
[----:B------:R-:W-:Y:S02]  /*5870*/  FMNMX.FTZ R8, R79, R8, !PT ;  /* 0x000000084f087209 */ /* 0x000fe40007810000 */
[C---:B------:R-:W-:Y:S02]  /*5880*/  ISETP.GT.AND P4, PT, R38.reuse, 0x38, PT ;  /* 0x000000382600780c */ /* 0x040fe40003f84270 */
[----:B------:R-:W-:Y:S01]  /*5890*/  FSEL R83, R33, -INF , P3 ;  /* 0xff80000021537808 */ /* 0x000fe20001800000 */
[----:B------:R-:W-:Y:S01]  /*58a0*/  FFMA.FTZ R33, R51, R28, -R60 ;  /* 0x0000001c33217223 */ /* 0x000fe2000001083c */
[----:B------:R-:W-:Y:S01]  /*58b0*/  FMNMX.FTZ R8, R47, R8, !PT ;  /* 0x000000082f087209 */ /* 0x000fe20007810000 */
[----:B------:R-:W4:Y:S01]  /*58c0*/  MUFU.TANH R56, R56 ;  /* 0x0000003800387308 */ /* 0x000f220000002400 */
[----:B------:R-:W-:-:S02]  /*58d0*/  ISETP.GT.AND P3, PT, R38, 0x39, PT ;  /* 0x000000392600780c */ /* 0x000fc40003f64270 */
[----:B------:R-:W-:Y:S02]  /*58e0*/  FSEL R49, R34, -INF , P4 ;  /* 0xff80000022317808 */ /* 0x000fe40002000000 */
[----:B------:R-:W-:Y:S02]  /*58f0*/  FMNMX.FTZ R8, R83, R8, !PT ;  /* 0x0000000853087209 */ /* 0x000fe40007810000 */
[C---:B------:R-:W-:Y:S01]  /*5900*/  ISETP.GT.AND P4, PT, R38.reuse, 0x40, PT ;  /* 0x000000402600780c */ /* 0x040fe20003f84270 */
[----:B------:R-:W4:Y:S01]  /*5910*/  MUFU.TANH R58, R58 ;  /* 0x0000003a003a7308 */ /* 0x000f220000002400 */
[----:B---3--:R-:W-:Y:S02]  /*5920*/  FSEL R35, R35, -INF , P3 ;  /* 0xff80000023237808 */ /* 0x008fe40001800000 */
[----:B------:R-:W-:Y:S02]  /*5930*/  FMNMX.FTZ R8, R49, R8, !PT ;  /* 0x0000000831087209 */ /* 0x000fe40007810000 */
[----:B------:R-:W-:-:S02]  /*5940*/  ISETP.GT.AND P3, PT, R38, 0x41, PT ;  /* 0x000000412600780c */ /* 0x000fc40003f64270 */
[----:B------:R-:W-:Y:S01]  /*5950*/  FSEL R51, R36, -INF , P4 ;  /* 0xff80000024337808 */ /* 0x000fe20002000000 */
[----:B------:R-:W3:Y:S01]  /*5960*/  MUFU.TANH R62, R62 ;  /* 0x0000003e003e7308 */ /* 0x000ee20000002400 */
[----:B------:R-:W-:Y:S02]  /*5970*/  FMNMX.FTZ R8, R35, R8, !PT ;  /* 0x0000000823087209 */ /* 0x000fe40007810000 */
[C---:B------:R-:W-:Y:S01]  /*5980*/  ISETP.GT.AND P4, PT, R38.reuse, 0x48, PT ;  /* 0x000000482600780c */ /* 0x040fe20003f84270 */
[----:B------:R-:W-:Y:S02]  /*5990*/  WARPGROUP.DEPBAR.LE gsb0, 0x0 ;  /* 0x00008000000079c5 */ /* 0x000fe40000010000 */
[----:B------:R-:W-:Y:S01]  /*59a0*/  FSEL R87, R37, -INF , P3 ;  /* 0xff80000025577808 */ /* 0x000fe20001800000 */
[----:B------:R-:W-:Y:S01]  /*59b0*/  WARPGROUP.ARRIVE ;  /* 0x00000000000079c5 */ /* 0x000fe20000000000 */
[----:B------:R-:W-:Y:S01]  /*59c0*/  FMNMX.FTZ R8, R51, R8, !PT ;  /* 0x0000000833087209 */ /* 0x000fe20007810000 */
[----:B------:R-:W3:Y:S01]  /*59d0*/  MUFU.TANH R64, R64 ;  /* 0x0000004000407308 */ /* 0x000ee20000002400 */
[----:B------:R-:W-:Y:S01]  /*59e0*/  ISETP.GT.AND P3, PT, R38, 0x49, PT ;  /* 0x000000492600780c */ /* 0x000fe20003f64270 */
[--C-:B------:R-:W-:Y:S01]  /*59f0*/  FFMA.FTZ R37, R55, R28, -R60.reuse ;  /* 0x0000001c37257223 */ /* 0x100fe2000001083c */
[----:B------:R-:W-:Y:S01]  /*5a00*/  FSEL R53, R6, -INF , P4 ;  /* 0xff80000006357808 */ /* 0x000fe20002000000 */
[----:B------:R-:W-:Y:S01]  /*5a10*/  HGMMA.64x64x16.F32 R88, R124, gdesc[UR4].tnspB, R88, gsb0 ;  /* 0x40e000047c587df0 */ /* 0x000fe20008000858 */
[----:B------:R-:W-:Y:S01]  /*5a20*/  FMNMX.FTZ R8, R87, R8, !PT ;  /* 0x0000000857087209 */ /* 0x000fe20007810000 */
[-CC-:B------:R-:W-:Y:S01]  /*5a30*/  FFMA.FTZ R55, R57, R28.reuse, -R60.reuse ;  /* 0x0000001c39377223 */ /* 0x180fe2000001083c */
[----:B------:R-:W-:Y:S01]  /*5a40*/  ISETP.GT.AND P4, PT, R38, 0x50, PT ;  /* 0x000000502600780c */ /* 0x000fe20003f84270 */
[-CC-:B------:R-:W-:Y:S01]  /*5a50*/  FFMA.FTZ R57, R65, R28.reuse, -R60.reuse ;  /* 0x0000001c41397223 */ /* 0x180fe2000001083c */
[----:B-1----:R-:W-:Y:S01]  /*5a60*/  FSEL R133, R10, -INF , P3 ;  /* 0xff8000000a857808 */ /* 0x002fe20001800000 */
[--C-:B------:R-:W-:Y:S01]  /*5a70*/  FFMA.FTZ R65, R73, R28, -R60.reuse ;  /* 0x0000001c49417223 */ /* 0x100fe2000001083c */
[----:B------:R-:W-:Y:S01]  /*5a80*/  FMNMX.FTZ R8, R53, R8, !PT ;  /* 0x0000000835087209 */ /* 0x000fe20007810000 */
[-CC-:B------:R-:W-:Y:S01]  /*5a90*/  FFMA.FTZ R73, R143, R28.reuse, -R60.reuse ;  /* 0x0000001c8f497223 */ /* 0x180fe2000001083c */
[----:B------:R-:W-:Y:S01]  /*5aa0*/  ISETP.GT.AND P3, PT, R38, 0x51, PT ;  /* 0x000000512600780c */ /* 0x000fe20003f64270 */
[----:B------:R-:W-:Y:S01]  /*5ab0*/  FFMA.FTZ R10, R145, R28, -R60 ;  /* 0x0000001c910a7223 */ /* 0x000fe2000001083c */
[----:B--2---:R-:W-:Y:S01]  /*5ac0*/  FSEL R135, R40, -INF , P4 ;  /* 0xff80000028877808 */ /* 0x004fe20002000000 */
[----:B------:R-:W-:Y:S01]  /*5ad0*/  UIADD3 UR6, UR10, 0x380, URZ ;  /* 0x000003800a067890 */ /* 0x000fe2000fffe03f */
[----:B------:R-:W-:Y:S01]  /*5ae0*/  FMNMX.FTZ R8, R133, R8, !PT ;  /* 0x0000000885087209 */ /* 0x000fe20007810000 */
[----:B------:R-:W-:Y:S01]  /*5af0*/  MUFU.EX2 R148, R148 ;  /* 0x0000009400947308 */ /* 0x000fe20000000800 */
[----:B------:R-:W-:Y:S01]  /*5b00*/  ISETP.GT.AND P4, PT, R38, 0x58, PT ;  /* 0x000000582600780c */ /* 0x000fe20003f84270 */
[----:B------:R-:W-:Y:S01]  /*5b10*/  UMOV UR7, 0x40000040 ;  /* 0x4000004000077882 */ /* 0x000fe20000000000 */
[----:B------:R-:W-:-:S02]  /*5b20*/  FSEL R137, R42, -INF , P3 ;  /* 0xff8000002a897808 */ /* 0x000fc40001800000 */
[----:B------:R-:W-:Y:S02]  /*5b30*/  FMNMX.FTZ R8, R135, R8, !PT ;  /* 0x0000000887087209 */ /* 0x000fe40007810000 */
        /* <DEDUP_REMOVED lines=13> */
[----:B-----5:R-:W-:Y:S02]  /*5c10*/  FSEL R50, R50, -INF , P3 ;  /* 0xff80000032327808 */ /* 0x020fe40001800000 */
[----:B------:R-:W-:Y:S01]  /*5c20*/  FMNMX.FTZ R7, R157, R8, !PT ;  /* 0x000000089d077209 */ /* 0x000fe20007810000 */
[-CC-:B------:R-:W-:Y:S01]  /*5c30*/  FFMA.FTZ R8, R81, R28.reuse, -R60.reuse ;  /* 0x0000001c51087223 */ /* 0x180fe2000001083c */
[----:B------:R-:W-:Y:S01]  /*5c40*/  ISETP.GT.AND P3, PT, R38, 0x69, PT ;  /* 0x000000692600780c */ /* 0x000fe20003f64270 */
[----:B------:R-:W-:Y:S01]  /*5c50*/  FFMA.FTZ R81, R149, R28, -R60 ;  /* 0x0000001c95517223 */ /* 0x000fe2000001083c */
[----:B----4-:R-:W-:Y:S01]  /*5c60*/  FSEL R61, R52, -INF , P4 ;  /* 0xff800000343d7808 */ /* 0x010fe20002000000 */
[----:B------:R-:W-:Y:S01]  /*5c70*/  MUFU.EX2 R144, R144 ;  /* 0x0000009000907308 */ /* 0x000fe20000000800 */
[----:B------:R-:W-:-:S02]  /*5c80*/  FMNMX.FTZ R6, R50, R7, !PT ;  /* 0x0000000732067209 */ /* 0x000fc40007810000 */
[----:B------:R-:W-:Y:S02]  /*5c90*/  ISETP.GT.AND P4, PT, R38, 0x70, PT ;  /* 0x000000702600780c */ /* 0x000fe40003f84270 */
[----:B------:R-:W-:Y:S02]  /*5ca0*/  FSEL R54, R54, -INF , P3 ;  /* 0xff80000036367808 */ /* 0x000fe40001800000 */
[----:B------:R-:W-:Y:S01]  /*5cb0*/  FMNMX.FTZ R7, R61, R6, !PT ;  /* 0x000000063d077209 */ /* 0x000fe20007810000 */
[----:B------:R-:W-:Y:S01]  /*5cc0*/  FFMA.FTZ R6, R141, R28, -R60 ;  /* 0x0000001c8d067223 */ /* 0x000fe2000001083c */
[----:B------:R-:W-:Y:S01]  /*5cd0*/  ISETP.GT.AND P3, PT, R38, 0x71, PT ;  /* 0x000000712600780c */ /* 0x000fe20003f64270 */
[----:B------:R-:W-:Y:S01]  /*5ce0*/  MUFU.EX2 R15, R15 ;  /* 0x0000000f000f7308 */ /* 0x000fe20000000800 */
[----:B------:R-:W-:Y:S02]  /*5cf0*/  FSEL R56, R56, -INF , P4 ;  /* 0xff80000038387808 */ /* 0x000fe40002000000 */
[----:B------:R-:W-:-:S02]  /*5d00*/  FMNMX.FTZ R7, R54, R7, !PT ;  /* 0x0000000736077209 */ /* 0x000fc40007810000 */
[----:B------:R-:W-:Y:S02]  /*5d10*/  ISETP.GT.AND P4, PT, R38, 0x78, PT ;  /* 0x000000782600780c */ /* 0x000fe40003f84270 */
[----:B------:R-:W-:Y:S01]  /*5d20*/  FSEL R58, R58, -INF , P3 ;  /* 0xff8000003a3a7808 */ /* 0x000fe20001800000 */
[----:B------:R-:W-:Y:S01]  /*5d30*/  MUFU.EX2 R146, R146 ;  /* 0x0000009200927308 */ /* 0x000fe20000000800 */
[----:B------:R-:W-:Y:S02]  /*5d40*/  FMNMX.FTZ R7, R56, R7, !PT ;  /* 0x0000000738077209 */ /* 0x000fe40007810000 */
[----:B------:R-:W-:Y:S02]  /*5d50*/  ISETP.GT.AND P3, PT, R38, 0x79, PT ;  /* 0x000000792600780c */ /* 0x000fe40003f64270 */
[----:B---3--:R-:W-:Y:S02]  /*5d60*/  FSEL R62, R62, -INF , P4 ;  /* 0xff8000003e3e7808 */ /* 0x008fe40002000000 */
[----:B------:R-:W-:Y:S01]  /*5d70*/  FMNMX.FTZ R7, R58, R7, !PT ;  /* 0x000000073a077209 */ /* 0x000fe20007810000 */
[----:B------:R-:W-:Y:S01]  /*5d80*/  MUFU.EX2 R21, R21 ;  /* 0x0000001500157308 */ /* 0x000fe20000000800 */
[----:B------:R-:W-:-:S02]  /*5d90*/  FSEL R64, R64, -INF , P3 ;  /* 0xff80000040407808 */ /* 0x000fc40001800000 */
[----:B------:R-:W-:Y:S01]  /*5da0*/  FMNMX.FTZ R7, R62, R7, !PT ;  /* 0x000000073e077209 */ /* 0x000fe20007810000 */
[----:B------:R-:W-:Y:S02]  /*5db0*/  WARPGROUP.DEPBAR.LE gsb0, 0x0 ;  /* 0x00008000000079c5 */ /* 0x000fe40000010000 */
[----:B------:R-:W-:Y:S01]  /*5dc0*/  FSEL R129, R31, RZ, P2 ;  /* 0x000000ff1f817208 */ /* 0x000fe20001000000 */
[----:B------:R-:W-:Y:S01]  /*5dd0*/  WARPGROUP.ARRIVE ;  /* 0x00000000000079c5 */ /* 0x000fe20000000000 */
[----:B------:R-:W-:Y:S01]  /*5de0*/  FMNMX.FTZ R7, R64, R7, !PT ;  /* 0x0000000740077209 */ /* 0x000fe20007810000 */
[----:B------:R-:W-:Y:S04]  /*5df0*/  MUFU.EX2 R140, R140 ;  /* 0x0000008c008c7308 */ /* 0x000fe80000000800 */
[----:B------:R-:W1:Y:S01]  /*5e00*/  SHFL.BFLY PT, R12, R7, 0x2, 0x1f ;  /* 0x0c401f00070c7f89 */ /* 0x000e6200000e0000 */
[----:B------:R-:W-:Y:S03]  /*5e10*/  HGMMA.64x64x16.F32 R88, R120, gdesc[UR4].tnspB, R88, gsb0 ;  /* 0x40e0000478587df0 */ /* 0x000fe60008000858 */
[----:B------:R-:W-:Y:S08]  /*5e20*/  MUFU.EX2 R29, R29 ;  /* 0x0000001d001d7308 */ /* 0x000ff00000000800 */
[----:B------:R-:W-:Y:S08]  /*5e30*/  MUFU.EX2 R142, R142 ;  /* 0x0000008e008e7308 */ /* 0x000ff00000000800 */
[----:B------:R-:W-:Y:S01]  /*5e40*/  MUFU.EX2 R33, R33 ;  /* 0x0000002100217308 */ /* 0x000fe20000000800 */
[----:B-1----:R-:W-:Y:S01]  /*5e50*/  FMNMX.FTZ R20, R7, R12, !PT ;  /* 0x0000000c07147209 */ /* 0x002fe20007810000 */
[-CC-:B------:R-:W-:Y:S01]  /*5e60*/  FFMA.FTZ R12, R85, R28.reuse, -R60.reuse ;  /* 0x0000001c550c7223 */ /* 0x180fe2000001083c */
[-CC-:B------:R-:W-:Y:S01]  /*5e70*/  FFMA.FTZ R85, R151, R28.reuse, -R60.reuse ;  /* 0x0000001c97557223 */ /* 0x180fe2000001083c */
[-C--:B------:R-:W-:Y:S01]  /*5e80*/  FFMA.FTZ R60, R63, R28.reuse, -R60 ;  /* 0x0000001c3f3c7223 */ /* 0x080fe2000001083c */
[----:B------:R-:W-:Y:S01]  /*5e90*/  FADD.FTZ R63, -R129, R4 ;  /* 0x00000004813f7221 */ /* 0x000fe20000010100 */
[----:B------:R-:W1:Y:S02]  /*5ea0*/  SHFL.BFLY PT, R7, R20, 0x1, 0x1f ;  /* 0x0c201f0014077f89 */ /* 0x000e6400000e0000 */
[----:B------:R-:W-:Y:S01]  /*5eb0*/  MUFU.EX2 R136, R136 ;  /* 0x0000008800887308 */ /* 0x000fe20000000800 */
[----:B------:R-:W-:-:S07]  /*5ec0*/  FMUL.FTZ R63, R63, R28 ;  /* 0x0000001c3f3f7220 */ /* 0x000fce0000410000 */
[----:B------:R-:W2:Y:S08]  /*5ed0*/  MUFU.EX2 R63, R63 ;  /* 0x0000003f003f7308 */ /* 0x000eb00000000800 */
[----:B------:R-:W-:Y:S01]  /*5ee0*/  MUFU.EX2 R37, R37 ;  /* 0x0000002500257308 */ /* 0x000fe20000000800 */
[----:B-1----:R-:W-:-:S07]  /*5ef0*/  FMNMX.FTZ R7, R20, R7, !PT ;  /* 0x0000000714077209 */ /* 0x002fce0007810000 */
[----:B------:R-:W-:Y:S01]  /*5f00*/  MUFU.EX2 R138, R138 ;  /* 0x0000008a008a7308 */ /* 0x000fe20000000800 */
[----:B--2---:R-:W-:Y:S01]  /*5f10*/  FFMA.FTZ R42, R63, R3, R148 ;  /* 0x000000033f2a7223 */ /* 0x004fe20000010094 */
[----:B------:R-:W-:Y:S01]  /*5f20*/  F2FP.F16.F32.PACK_AB R148, R9, R148 ;  /* 0x000000940994723e */ /* 0x000fe200000000ff */
[----:B------:R-:W-:Y:S02]  /*5f30*/  FMUL.FTZ R34, R7, R28 ;  /* 0x0000001c07227220 */ /* 0x000fe40000410000 */
[----:B------:R-:W-:Y:S01]  /*5f40*/  FADD.FTZ R3, R9, R42 ;  /* 0x0000002a09037221 */ /* 0x000fe20000010000 */
[----:B------:R-:W-:Y:S02]  /*5f50*/  FSETP.NEU.FTZ.AND P2, PT, R7, -INF , PT ;  /* 0xff8000000700780b */ /* 0x000fe40003f5d000 */
[----:B------:R-:W-:Y:S01]  /*5f60*/  MUFU.EX2 R55, R55 ;  /* 0x0000003700377308 */ /* 0x000fe20000000800 */
[----:B------:R-:W-:Y:S01]  /*5f70*/  FADD.FTZ R42, R150, R3 ;  /* 0x00000003962a7221 */ /* 0x000fe20000010000 */
[----:B------:R-:W-:-:S02]  /*5f80*/  FSEL R34, R34, RZ, P2 ;  /* 0x000000ff22227208 */ /* 0x000fc40001000000 */
[----:B------:R-:W-:Y:S01]  /*5f90*/  FSEL R44, R7, RZ, P2 ;  /* 0x000000ff072c7208 */ /* 0x000fe20001000000 */
[----:B------:R-:W-:Y:S01]  /*5fa0*/  FADD.FTZ R3, R13, R42 ;  /* 0x0000002a0d037221 */ /* 0x000fe20000010000 */
[----:B------:R-:W-:Y:S01]  /*5fb0*/  ISETP.GE.U32.AND P2, PT, R2, 0x180, PT ;  /* 0x000001800200780c */ /* 0x000fe20003f46070 */
[-CC-:B------:R-:W-:Y:S01]  /*5fc0*/  FFMA.FTZ R32, R27, R28.reuse, -R34.reuse ;  /* 0x0000001c1b207223 */ /* 0x180fe20000010822 */
[-CC-:B------:R-:W-:Y:S01]  /*5fd0*/  FFMA.FTZ R40, R35, R28.reuse, -R34.reuse ;  /* 0x0000001c23287223 */ /* 0x180fe20000010822 */
[----:B------:R-:W-:Y:S01]  /*5fe0*/  FADD.FTZ R46, R144, R3 ;  /* 0x00000003902e7221 */ /* 0x000fe20000010000 */
[----:B------:R-:W-:Y:S01]  /*5ff0*/  FADD.FTZ R27, -R44, R5 ;  /* 0x000000052c1b7221 */ /* 0x000fe20000010100 */
[-CC-:B------:R-:W-:Y:S01]  /*6000*/  FFMA.FTZ R149, R39, R28.reuse, -R34.reuse ;  /* 0x0000001c27957223 */ /* 0x180fe20000010822 */
[-C--:B------:R-:W-:Y:S01]  /*6010*/  FFMA.FTZ R4, R41, R28.reuse, -R34 ;  /* 0x0000001c29047223 */ /* 0x080fe20000010822 */
[----:B------:R-:W-:Y:S01]  /*6020*/  FADD.FTZ R3, R15, R46 ;  /* 0x0000002e0f037221 */ /* 0x000fe20000010000 */
[-CC-:B------:R-:W-:Y:S01]  /*6030*/  FFMA.FTZ R151, R11, R28.reuse, -R34.reuse ;  /* 0x0000001c0b977223 */ /* 0x180fe20000010822 */
[----:B------:R-:W-:Y:S01]  /*6040*/  FFMA.FTZ R24, R67, R28, -R34 ;  /* 0x0000001c43187223 */ /* 0x000fe20000010822 */
[----:B------:R-:W-:-:S02]  /*6050*/  IMAD.U32 R39, RZ, RZ, UR36 ;  /* 0x00000024ff277e24 */ /* 0x000fc4000f8e00ff */
[----:B------:R-:W-:Y:S01]  /*6060*/  FADD.FTZ R44, R146, R3 ;  /* 0x00000003922c7221 */ /* 0x000fe20000010000 */
[----:B------:R-:W-:Y:S01]  /*6070*/  MUFU.EX2 R149, R149 ;  /* 0x0000009500957308 */ /* 0x000fe20000000800 */
[----:B------:R-:W-:Y:S02]  /*6080*/  VIADD R3, R16, 0x9 ;  /* 0x0000000910037836 */ /* 0x000fe40000000000 */
[-C--:B------:R-:W-:Y:S01]  /*6090*/  FFMA.FTZ R145, R19, R28.reuse, -R34 ;  /* 0x0000001c13917223 */ /* 0x080fe20000010822 */
[----:B------:R-:W-:Y:S01]  /*60a0*/  FADD.FTZ R35, R21, R44 ;  /* 0x0000002c15237221 */ /* 0x000fe20000010000 */
[-C--:B------:R-:W-:Y:S01]  /*60b0*/  FMUL.FTZ R44, R27, R28.reuse ;  /* 0x0000001c1b2c7220 */ /* 0x080fe20000410000 */
[----:B------:R-:W-:Y:S01]  /*60c0*/  IMAD.U32 R41, RZ, RZ, UR28 ;  /* 0x0000001cff297e24 */ /* 0x000fe2000f8e00ff */
[----:B------:R-:W-:Y:S01]  /*60d0*/  @!P1 LEA R39, R39, UR40, 0x3 ;  /* 0x0000002827279c11 */ /* 0x000fe2000f8e18ff */
[----:B------:R-:W-:Y:S01]  /*60e0*/  FADD.FTZ R48, R140, R35 ;  /* 0x000000238c307221 */ /* 0x000fe20000010000 */
[----:B------:R-:W-:Y:S01]  /*60f0*/  MUFU.EX2 R4, R4 ;  /* 0x0000000400047308 */ /* 0x000fe20000000800 */
[----:B------:R-:W-:Y:S01]  /*6100*/  SEL R3, R3, 0x9, !P2 ;  /* 0x0000000903037807 */ /* 0x000fe20005000000 */
[----:B------:R-:W-:Y:S01]  /*6110*/  FFMA.FTZ R26, R71, R28, -R34 ;  /* 0x0000001c471a7223 */ /* 0x000fe20000010822 */
[----:B------:R-:W-:Y:S01]  /*6120*/  FADD.FTZ R35, R29, R48 ;  /* 0x000000301d237221 */ /* 0x000fe20000010000 */
[----:B------:R-:W-:Y:S01]  /*6130*/  @!P1 LEA R41, R41, UR40, 0x3 ;  /* 0x0000002829299c11 */ /* 0x000fe2000f8e18ff */
[----:B------:R-:W-:-:S02]  /*6140*/  WARPGROUP.DEPBAR.LE gsb0, 0x0 ;  /* 0x00008000000079c5 */ /* 0x000fc40000010000 */
[----:B------:R-:W-:Y:S01]  /*6150*/  FADD.FTZ R48, R142, R35 ;  /* 0x000000238e307221 */ /* 0x000fe20000010000 */
[----:B------:R-:W1:Y:S01]  /*6160*/  MUFU.EX2 R44, R44 ;  /* 0x0000002c002c7308 */ /* 0x000e620000000800 */
[----:B------:R-:W-:Y:S01]  /*6170*/  FFMA.FTZ R147, R75, R28, -R34 ;  /* 0x0000001c4b937223 */ /* 0x000fe20000010822 */
[----:B------:R-:W-:Y:S01]  /*6180*/  @!P1 VIADD R27, R39, 0x16840 ;  /* 0x00016840271b9836 */ /* 0x000fe20000000000 */
[----:B------:R2:W-:Y:S06]  /*6190*/  BAR.ARV R3, 0x100 ;  /* 0x000400030000751d */ /* 0x0005ec0000002000 */
[----:B------:R-:W3:Y:S01]  /*61a0*/  MUFU.EX2 R151, R151 ;  /* 0x0000009700977308 */ /* 0x000ee20000000800 */
[----:B------:R-:W-:Y:S01]  /*61b0*/  FADD.FTZ R39, R33, R48 ;  /* 0x0000003021277221 */ /* 0x000fe20000010000 */
[----:B--2---:R-:W-:-:S02]  /*61c0*/  @!P1 VIADD R3, R41, 0x16860 ;  /* 0x0001686029039836 */ /* 0x004fc40000000000 */
[-CC-:B------:R-:W-:Y:S01]  /*61d0*/  FFMA.FTZ R30, R25, R28.reuse, -R34.reuse ;  /* 0x0000001c191e7223 */ /* 0x180fe20000010822 */
[-CC-:B------:R-:W-:Y:S01]  /*61e0*/  FFMA.FTZ R141, R43, R28.reuse, -R34.reuse ;  /* 0x0000001c2b8d7223 */ /* 0x180fe20000010822 */
[----:B------:R-:W-:Y:S01]  /*61f0*/  FADD.FTZ R52, R136, R39 ;  /* 0x0000002788347221 */ /* 0x000fe20000010000 */
[--C-:B------:R-:W-:Y:S01]  /*6200*/  FFMA.FTZ R143, R45, R28, -R34.reuse ;  /* 0x0000001c2d8f7223 */ /* 0x100fe20000010822 */
[----:B------:R-:W-:Y:S01]  /*6210*/  @!P1 PRMT R39, RZ, 0x654, R3 ;  /* 0x00000654ff279816 */ /* 0x000fe20000000003 */
[----:B------:R-:W2:Y:S01]  /*6220*/  MUFU.EX2 R24, R24 ;  /* 0x0000001800187308 */ /* 0x000ea20000000800 */
[----:B-1----:R-:W-:Y:S01]  /*6230*/  FFMA.FTZ R35, R44, R0, R149 ;  /* 0x000000002c237223 */ /* 0x002fe20000010095 */
[-CC-:B------:R-:W-:Y:S01]  /*6240*/  FFMA.FTZ R36, R79, R28.reuse, -R34.reuse ;  /* 0x0000001c4f247223 */ /* 0x180fe20000010822 */
[-CC-:B------:R-:W-:Y:S01]  /*6250*/  FFMA.FTZ R11, R47, R28.reuse, -R34.reuse ;  /* 0x0000001c2f0b7223 */ /* 0x180fe20000010822 */
[-C--:B------:R-:W-:Y:S01]  /*6260*/  FFMA.FTZ R38, R83, R28.reuse, -R34 ;  /* 0x0000001c53267223 */ /* 0x080fe20000010822 */
[----:B------:R-:W-:Y:S01]  /*6270*/  FADD.FTZ R48, R4, R35 ;  /* 0x0000002304307221 */ /* 0x000fe20000010000 */
[----:B------:R-:W-:Y:S01]  /*6280*/  FADD.FTZ R35, R37, R52 ;  /* 0x0000003425237221 */ /* 0x000fe20000010000 */
[-C--:B------:R-:W-:Y:S01]  /*6290*/  FFMA.FTZ R19, R49, R28.reuse, -R34 ;  /* 0x0000001c31137223 */ /* 0x080fe20000010822 */
[----:B------:R-:W1:Y:S01]  /*62a0*/  MUFU.EX2 R145, R145 ;  /* 0x0000009100917308 */ /* 0x000e620000000800 */
[----:B---3--:R-:W-:Y:S01]  /*62b0*/  FADD.FTZ R3, R151, R48 ;  /* 0x0000003097037221 */ /* 0x008fe20000010000 */
[----:B------:R-:W-:Y:S01]  /*62c0*/  FADD.FTZ R48, R138, R35 ;  /* 0x000000238a307221 */ /* 0x000fe20000010000 */
[-CC-:B------:R-:W-:Y:S01]  /*62d0*/  FFMA.FTZ R25, R51, R28.reuse, -R34.reuse ;  /* 0x0000001c33197223 */ /* 0x180fe20000010822 */
[-CC-:B------:R-:W-:Y:S01]  /*62e0*/  FFMA.FTZ R42, R87, R28.reuse, -R34.reuse ;  /* 0x0000001c572a7223 */ /* 0x180fe20000010822 */
[-C--:B------:R-:W-:Y:S01]  /*62f0*/  FFMA.FTZ R50, R50, R28.reuse, -R34 ;  /* 0x0000001c32327223 */ /* 0x080fe20000010822 */
[----:B------:R-:W-:Y:S01]  /*6300*/  FADD.FTZ R35, R55, R48 ;  /* 0x0000003037237221 */ /* 0x000fe20000010000 */
[-CC-:B------:R-:W-:Y:S01]  /*6310*/  FFMA.FTZ R5, R53, R28.reuse, -R34.reuse ;  /* 0x0000001c35057223 */ /* 0x180fe20000010822 */
[----:B------:R-:W3:Y:S01]  /*6320*/  MUFU.EX2 R26, R26 ;  /* 0x0000001a001a7308 */ /* 0x000ee20000000800 */
[----:B--2---:R-:W-:Y:S01]  /*6330*/  FADD.FTZ R52, R24, R3 ;  /* 0x0000000318347221 */ /* 0x004fe20000010000 */
[-CC-:B------:R-:W-:Y:S01]  /*6340*/  FFMA.FTZ R46, R133, R28.reuse, -R34.reuse ;  /* 0x0000001c852e7223 */ /* 0x180fe20000010822 */
[-CC-:B------:R-:W-:Y:S01]  /*6350*/  FFMA.FTZ R135, R135, R28.reuse, -R34.reuse ;  /* 0x0000001c87877223 */ /* 0x180fe20000010822 */
[-CC-:B------:R-:W-:Y:S01]  /*6360*/  FFMA.FTZ R0, R137, R28.reuse, -R34.reuse ;  /* 0x0000001c89007223 */ /* 0x180fe20000010822 */
[-CC-:B------:R-:W-:Y:S01]  /*6370*/  FFMA.FTZ R131, R59, R28.reuse, -R34.reuse ;  /* 0x0000001c3b837223 */ /* 0x180fe20000010822 */
[-CC-:B------:R-:W-:Y:S01]  /*6380*/  FFMA.FTZ R48, R139, R28.reuse, -R34.reuse ;  /* 0x0000001c8b307223 */ /* 0x180fe20000010822 */
[-C--:B------:R-:W-:Y:S01]  /*6390*/  FFMA.FTZ R125, R157, R28.reuse, -R34 ;  /* 0x0000001c9d7d7223 */ /* 0x080fe20000010822 */
[----:B------:R-:W-:Y:S01]  /*63a0*/  MUFU.EX2 R132, R132 ;  /* 0x0000008400847308 */ /* 0x000fe20000000800 */
        /* <DEDUP_REMOVED lines=8> */
[----:B---3--:R-:W-:Y:S01]  /*6430*/  FADD.FTZ R52, R26, R3 ;  /* 0x000000031a347221 */ /* 0x008fe20000010000 */
[----:B------:R-:W-:Y:S01]  /*6440*/  @!P1 PRMT R27, RZ, 0x654, R27 ;  /* 0x00000654ff1b9816 */ /* 0x000fe2000000001b */
[----:B------:R-:W-:Y:S01]  /*6450*/  UMOV UR28, UR36 ;  /* 0x00000024001c7c82 */ /* 0x000fe20008000000 */
[----:B------:R-:W-:Y:S01]  /*6460*/  PLOP3.LUT P2, PT, PT, PT, UP0, 0x80, 0x0 ;  /* 0x000000000000781c */ /* 0x000fe20003f4f008 */
[----:B------:R-:W-:Y:S01]  /*6470*/  FMUL.FTZ R88, R88, R63 ;  /* 0x0000003f58587220 */ /* 0x000fe20000410000 */
[----:B------:R2:W-:Y:S01]  /*6480*/  @!P1 SYNCS.ARRIVE.TRANS64.RED.A1T0 RZ, [R27+URZ], RZ ;  /* 0x000000ff1bff99a7 */ /* 0x0005e2000810043f */
[----:B------:R-:W-:Y:S01]  /*6490*/  F2FP.F16.F32.PACK_AB R149, R4, R149 ;  /* 0x000000950495723e */ /* 0x000fe200000000ff */
[----:B------:R-:W-:Y:S01]  /*64a0*/  MUFU.EX2 R57, R57 ;  /* 0x0000003900397308 */ /* 0x000fe20000000800 */
[----:B------:R-:W-:Y:S01]  /*64b0*/  F2FP.F16.F32.PACK_AB R150, R13, R150 ;  /* 0x000000960d96723e */ /* 0x000fe200000000ff */
[-C--:B------:R-:W-:Y:S01]  /*64c0*/  FMUL.FTZ R89, R89, R63.reuse ;  /* 0x0000003f59597220 */ /* 0x080fe20000410000 */
[----:B------:R-:W-:Y:S01]  /*64d0*/  F2FP.F16.F32.PACK_AB R144, R15, R144 ;  /* 0x000000900f90723e */ /* 0x000fe200000000ff */
[-C--:B------:R-:W-:Y:S01]  /*64e0*/  FMUL.FTZ R92, R92, R63.reuse ;  /* 0x0000003f5c5c7220 */ /* 0x080fe20000410000 */
[----:B------:R-:W-:Y:S01]  /*64f0*/  F2FP.F16.F32.PACK_AB R146, R21, R146 ;  /* 0x000000921592723e */ /* 0x000fe200000000ff */
[----:B------:R3:W-:Y:S01]  /*6500*/  @!P1 SYNCS.ARRIVE.TRANS64.RED.A1T0 RZ, [R39+URZ], RZ ;  /* 0x000000ff27ff99a7 */ /* 0x0007e2000810043f */
[----:B------:R-:W-:Y:S01]  /*6510*/  F2FP.F16.F32.PACK_AB R140, R29, R140 ;  /* 0x0000008c1d8c723e */ /* 0x000fe200000000ff */
[----:B------:R-:W4:Y:S01]  /*6520*/  MUFU.EX2 R30, R30 ;  /* 0x0000001e001e7308 */ /* 0x000f220000000800 */
[----:B-1----:R-:W-:Y:S01]  /*6530*/  FADD.FTZ R3, R147, R52 ;  /* 0x0000003493037221 */ /* 0x002fe20000010000 */
[----:B------:R-:W-:Y:S01]  /*6540*/  F2FP.F16.F32.PACK_AB R142, R33, R142 ;  /* 0x0000008e218e723e */ /* 0x000fe200000000ff */
[-C--:B------:R-:W-:Y:S01]  /*6550*/  FMUL.FTZ R93, R93, R63.reuse ;  /* 0x0000003f5d5d7220 */ /* 0x080fe20000410000 */
[----:B------:R-:W-:Y:S01]  /*6560*/  F2FP.F16.F32.PACK_AB R136, R37, R136 ;  /* 0x000000882588723e */ /* 0x000fe200000000ff */
[-C--:B------:R-:W-:Y:S01]  /*6570*/  FMUL.FTZ R96, R96, R63.reuse ;  /* 0x0000003f60607220 */ /* 0x080fe20000410000 */
[----:B------:R-:W-:Y:S01]  /*6580*/  F2FP.F16.F32.PACK_AB R138, R55, R138 ;  /* 0x0000008a378a723e */ /* 0x000fe200000000ff */
        /* <DEDUP_REMOVED lines=9> */
[----:B------:R-:W1:Y:S01]  /*6620*/  MUFU.EX2 R141, R141 ;  /* 0x0000008d008d7308 */ /* 0x000e620000000800 */
[----:B----4-:R-:W-:Y:S01]  /*6630*/  FADD.FTZ R52, R30, R3 ;  /* 0x000000031e347221 */ /* 0x010fe20000010000 */
[-C--:B------:R-:W-:Y:S01]  /*6640*/  FMUL.FTZ R113, R113, R63.reuse ;  /* 0x0000003f71717220 */ /* 0x080fe20000410000 */
[-C--:B------:R-:W-:Y:S01]  /*6650*/  FMUL.FTZ R116, R116, R63.reuse ;  /* 0x0000003f74747220 */ /* 0x080fe20000410000 */
[----:B------:R-:W-:Y:S01]  /*6660*/  FMUL.FTZ R117, R117, R63 ;  /* 0x0000003f75757220 */ /* 0x000fe20000410000 */
[----:B------:R-:W-:Y:S01]  /*6670*/  F2FP.F16.F32.PACK_AB R151, R24, R151 ;  /* 0x000000971897723e */ /* 0x000fe200000000ff */
[-C--:B------:R-:W-:Y:S01]  /*6680*/  FMUL.FTZ R90, R90, R44.reuse ;  /* 0x0000002c5a5a7220 */ /* 0x080fe20000410000 */
[----:B------:R-:W-:Y:S01]  /*6690*/  F2FP.F16.F32.PACK_AB R145, R26, R145 ;  /* 0x000000911a91723e */ /* 0x000fe200000000ff */
[----:B------:R-:W-:Y:S01]  /*66a0*/  MUFU.EX2 R65, R65 ;  /* 0x0000004100417308 */ /* 0x000fe20000000800 */
[----:B------:R-:W-:Y:S01]  /*66b0*/  F2FP.F16.F32.PACK_AB R147, R30, R147 ;  /* 0x000000931e93723e */ /* 0x000fe200000000ff */
        /* <DEDUP_REMOVED lines=17> */
[----:B------:R-:W-:Y:S01]  /*67d0*/  FMUL.FTZ R119, R119, R44 ;  /* 0x0000002c77777220 */ /* 0x000fe20000410000 */
[----:B------:R-:W-:-:S04]  /*67e0*/  MOV R4, R31 ;  /* 0x0000001f00047202 */ /* 0x000fc80000000f00 */
[----:B------:R5:W-:Y:S01]  /*67f0*/  MUFU.EX2 R129, R60 ;  /* 0x0000003c00817308 */ /* 0x000be20000000800 */
[C---:B----4-:R-:W-:Y:S01]  /*6800*/  FADD.FTZ R52, R32.reuse, R3 ;  /* 0x0000000320347221 */ /* 0x050fe20000010000 */
[----:B------:R-:W-:-:S06]  /*6810*/  F2FP.F16.F32.PACK_AB R141, R32, R141 ;  /* 0x0000008d208d723e */ /* 0x000fcc00000000ff */
[----:B------:R-:W4:Y:S01]  /*6820*/  MUFU.EX2 R143, R143 ;  /* 0x0000008f008f7308 */ /* 0x000f220000000800 */
[----:B-----5:R-:W-:Y:S01]  /*6830*/  FADD.FTZ R60, R132, R35 ;  /* 0x00000023843c7221 */ /* 0x020fe20000010000 */
[----:B------:R-:W-:-:S03]  /*6840*/  F2FP.F16.F32.PACK_AB R132, R57, R132 ;  /* 0x000000843984723e */ /* 0x000fc600000000ff */
[----:B------:R-:W-:-:S03]  /*6850*/  FADD.FTZ R35, R57, R60 ;  /* 0x0000003c39237221 */ /* 0x000fc60000010000 */
[----:B------:R-:W5:Y:S01]  /*6860*/  MUFU.EX2 R69, R69 ;  /* 0x0000004500457308 */ /* 0x000f620000000800 */
[----:B------:R-:W-:Y:S01]  /*6870*/  FADD.FTZ R60, R134, R35 ;  /* 0x00000023863c7221 */ /* 0x000fe20000010000 */
[----:B------:R-:W-:-:S03]  /*6880*/  F2FP.F16.F32.PACK_AB R134, R65, R134 ;  /* 0x000000864186723e */ /* 0x000fc600000000ff */
[----:B------:R-:W-:-:S03]  /*6890*/  FADD.FTZ R35, R65, R60 ;  /* 0x0000003c41237221 */ /* 0x000fc60000010000 */
[----:B------:R-:W2:Y:S01]  /*68a0*/  MUFU.EX2 R36, R36 ;  /* 0x0000002400247308 */ /* 0x000ea20000000800 */
[----:B-1----:R-:W-:Y:S01]  /*68b0*/  FADD.FTZ R60, R6, R35 ;  /* 0x00000023063c7221 */ /* 0x002fe20000010000 */
[----:B----4-:R-:W-:-:S06]  /*68c0*/  FADD.FTZ R3, R143, R52 ;  /* 0x000000348f037221 */ /* 0x010fcc0000010000 */
[----:B------:R-:W1:Y:S01]  /*68d0*/  MUFU.EX2 R8, R8 ;  /* 0x0000000800087308 */ /* 0x000e620000000800 */
[C---:B-----5:R-:W-:Y:S01]  /*68e0*/  FADD.FTZ R35, R69.reuse, R60 ;  /* 0x0000003c45237221 */ /* 0x060fe20000010000 */
[----:B------:R-:W-:-:S06]  /*68f0*/  F2FP.F16.F32.PACK_AB R128, R69, R6 ;  /* 0x000000064580723e */ /* 0x000fcc00000000ff */
[----:B------:R-:W4:Y:S01]  /*6900*/  MUFU.EX2 R11, R11 ;  /* 0x0000000b000b7308 */ /* 0x000f220000000800 */
[C---:B--2---:R-:W-:Y:S01]  /*6910*/  FADD.FTZ R52, R36.reuse, R3 ;  /* 0x0000000324347221 */ /* 0x044fe20000010000 */
[----:B------:R-:W-:-:S06]  /*6920*/  F2FP.F16.F32.PACK_AB R143, R36, R143 ;  /* 0x0000008f248f723e */ /* 0x000fcc00000000ff */
[----:B------:R-:W2:Y:S01]  /*6930*/  MUFU.EX2 R73, R73 ;  /* 0x0000004900497308 */ /* 0x000ea20000000800 */
[----:B-1----:R-:W-:-:S07]  /*6940*/  FADD.FTZ R60, R8, R35 ;  /* 0x00000023083c7221 */ /* 0x002fce0000010000 */
[----:B------:R-:W1:Y:S01]  /*6950*/  MUFU.EX2 R38, R38 ;  /* 0x0000002600267308 */ /* 0x000e620000000800 */
[----:B----4-:R-:W-:-:S07]  /*6960*/  FADD.FTZ R3, R11, R52 ;  /* 0x000000340b037221 */ /* 0x010fce0000010000 */
[----:B------:R-:W4:Y:S01]  /*6970*/  MUFU.EX2 R10, R10 ;  /* 0x0000000a000a7308 */ /* 0x000f220000000800 */
[C---:B--2---:R-:W-:Y:S01]  /*6980*/  FADD.FTZ R9, R73.reuse, R60 ;  /* 0x0000003c49097221 */ /* 0x044fe20000010000 */
[----:B------:R-:W-:-:S06]  /*6990*/  F2FP.F16.F32.PACK_AB R130, R73, R8 ;  /* 0x000000084982723e */ /* 0x000fcc00000000ff */
[----:B------:R-:W-:Y:S01]  /*69a0*/  MUFU.EX2 R19, R19 ;  /* 0x0000001300137308 */ /* 0x000fe20000000800 */
[----:B-1----:R-:W-:-:S07]  /*69b0*/  F2FP.F16.F32.PACK_AB R137, R38, R11 ;  /* 0x0000000b2689723e */ /* 0x002fce00000000ff */
[----:B------:R-:W1:Y:S01]  /*69c0*/  MUFU.EX2 R77, R77 ;  /* 0x0000004d004d7308 */ /* 0x000e620000000800 */
[----:B----4-:R-:W-:-:S07]  /*69d0*/  FADD.FTZ R52, R10, R9 ;  /* 0x000000090a347221 */ /* 0x010fce0000010000 */
[----:B------:R-:W2:Y:S08]  /*69e0*/  MUFU.EX2 R40, R40 ;  /* 0x0000002800287308 */ /* 0x000eb00000000800 */
[----:B------:R-:W4:Y:S01]  /*69f0*/  MUFU.EX2 R12, R12 ;  /* 0x0000000c000c7308 */ /* 0x000f220000000800 */
[C---:B-1----:R-:W-:Y:S01]  /*6a00*/  FADD.FTZ R9, R77.reuse, R52 ;  /* 0x000000344d097221 */ /* 0x042fe20000010000 */
[----:B------:R-:W-:-:S06]  /*6a10*/  F2FP.F16.F32.PACK_AB R124, R77, R10 ;  /* 0x0000000a4d7c723e */ /* 0x000fcc00000000ff */
[----:B------:R-:W-:Y:S01]  /*6a20*/  MUFU.EX2 R25, R25 ;  /* 0x0000001900197308 */ /* 0x000fe20000000800 */
[----:B--2---:R-:W-:-:S07]  /*6a30*/  F2FP.F16.F32.PACK_AB R139, R40, R19 ;  /* 0x00000013288b723e */ /* 0x004fce00000000ff */
[----:B------:R-:W1:Y:S01]  /*6a40*/  MUFU.EX2 R81, R81 ;  /* 0x0000005100517308 */ /* 0x000e620000000800 */
[----:B----4-:R-:W-:-:S07]  /*6a50*/  FADD.FTZ R52, R12, R9 ;  /* 0x000000090c347221 */ /* 0x010fce0000010000 */
[----:B------:R-:W2:Y:S08]  /*6a60*/  MUFU.EX2 R42, R42 ;  /* 0x0000002a002a7308 */ /* 0x000eb00000000800 */
[----:B------:R4:W-:Y:S01]  /*6a70*/  MUFU.EX2 R34, R50 ;  /* 0x0000003200227308 */ /* 0x0009e20000000800 */
[C---:B-1----:R-:W-:Y:S01]  /*6a80*/  FADD.FTZ R9, R81.reuse, R52 ;  /* 0x0000003451097221 */ /* 0x042fe20000010000 */
[----:B------:R-:W-:-:S06]  /*6a90*/  F2FP.F16.F32.PACK_AB R126, R81, R12 ;  /* 0x0000000c517e723e */ /* 0x000fcc00000000ff */
[----:B------:R-:W1:Y:S01]  /*6aa0*/  MUFU.EX2 R14, R14 ;  /* 0x0000000e000e7308 */ /* 0x000e620000000800 */
[----:B----4-:R-:W-:Y:S01]  /*6ab0*/  FADD.FTZ R50, R38, R3 ;  /* 0x0000000326327221 */ /* 0x010fe20000010000 */
[----:B--2---:R-:W-:-:S03]  /*6ac0*/  F2FP.F16.F32.PACK_AB R133, R42, R25 ;  /* 0x000000192a85723e */ /* 0x004fc600000000ff */
[----:B------:R-:W-:-:S03]  /*6ad0*/  FADD.FTZ R3, R19, R50 ;  /* 0x0000003213037221 */ /* 0x000fc60000010000 */
[----:B------:R-:W2:Y:S01]  /*6ae0*/  MUFU.EX2 R5, R5 ;  /* 0x0000000500057308 */ /* 0x000ea20000000800 */
[----:B------:R-:W-:-:S04]  /*6af0*/  FADD.FTZ R50, R40, R3 ;  /* 0x0000000328327221 */ /* 0x000fc80000010000 */
[----:B------:R-:W-:-:S03]  /*6b00*/  FADD.FTZ R3, R25, R50 ;  /* 0x0000003219037221 */ /* 0x000fc60000010000 */
[----:B------:R-:W4:Y:S01]  /*6b10*/  MUFU.EX2 R85, R85 ;  /* 0x0000005500557308 */ /* 0x000f220000000800 */
[----:B------:R-:W-:Y:S01]  /*6b20*/  FADD.FTZ R6, R42, R3 ;  /* 0x000000032a067221 */ /* 0x000fe20000010000 */
[----:B-1----:R-:W-:-:S06]  /*6b30*/  FADD.FTZ R50, R14, R9 ;  /* 0x000000090e327221 */ /* 0x002fcc0000010000 */
[----:B------:R-:W1:Y:S01]  /*6b40*/  MUFU.EX2 R46, R46 ;  /* 0x0000002e002e7308 */ /* 0x000e620000000800 */
[----:B--2---:R-:W-:-:S07]  /*6b50*/  FADD.FTZ R3, R5, R6 ;  /* 0x0000000605037221 */ /* 0x004fce0000010000 */
[----:B------:R-:W2:Y:S01]  /*6b60*/  MUFU.EX2 R20, R155 ;  /* 0x0000009b00147308 */ /* 0x000ea20000000800 */
[C---:B----4-:R-:W-:Y:S01]  /*6b70*/  FADD.FTZ R9, R85.reuse, R50 ;  /* 0x0000003255097221 */ /* 0x050fe20000010000 */
[----:B------:R-:W-:-:S06]  /*6b80*/  F2FP.F16.F32.PACK_AB R120, R85, R14 ;  /* 0x0000000e5578723e */ /* 0x000fcc00000000ff */
[----:B------:R4:W5:Y:S01]  /*6b90*/  MUFU.EX2 R27, R135 ;  /* 0x00000087001b7308 */ /* 0x0009620000000800 */
[----:B-1----:R-:W-:-:S07]  /*6ba0*/  FADD.FTZ R6, R46, R3 ;  /* 0x000000032e067221 */ /* 0x002fce0000010000 */
[----:B------:R-:W1:Y:S01]  /*6bb0*/  MUFU.EX2 R0, R0 ;  /* 0x0000000000007308 */ /* 0x000e620000000800 */
[----:B--2---:R-:W-:Y:S01]  /*6bc0*/  FADD.FTZ R8, R20, R9 ;  /* 0x0000000914087221 */ /* 0x004fe20000010000 */
[C---:B------:R-:W-:Y:S02]  /*6bd0*/  F2FP.F16.F32.PACK_AB R122, R129.reuse, R20 ;  /* 0x00000014817a723e */ /* 0x040fe400000000ff */
[----:B----4-:R-:W-:Y:S01]  /*6be0*/  F2FP.F16.F32.PACK_AB R135, R46, R5 ;  /* 0x000000052e87723e */ /* 0x010fe200000000ff */
[----:B------:R-:W-:Y:S01]  /*6bf0*/  FADD.FTZ R3, R129, R8 ;  /* 0x0000000881037221 */ /* 0x000fe20000010000 */
[----:B------:R-:W-:Y:S02]  /*6c00*/  IMAD.MOV.U32 R5, RZ, RZ, R7 ;  /* 0x000000ffff057224 */ /* 0x000fe400078e0007 */
[----:B------:R-:W2:Y:S01]  /*6c10*/  MUFU.EX2 R131, R131 ;  /* 0x0000008300837308 */ /* 0x000ea20000000800 */
[----:B-----5:R-:W-:-:S07]  /*6c20*/  FADD.FTZ R9, R27, R6 ;  /* 0x000000061b097221 */ /* 0x020fce0000010000 */
        /* <DEDUP_REMOVED lines=9> */
[----:B-1----:R-:W-:Y:S01]  /*6cc0*/  FADD.FTZ R9, R125, R6 ;  /* 0x000000067d097221 */ /* 0x002fe20000010000 */
[----:B------:R-:W-:-:S03]  /*6cd0*/  F2FP.F16.F32.PACK_AB R125, R34, R125 ;  /* 0x0000007d227d723e */ /* 0x000fc600000000ff */
[----:B------:R-:W-:-:S03]  /*6ce0*/  FADD.FTZ R6, R34, R9 ;  /* 0x0000000922067221 */ /* 0x000fc60000010000 */
        /* <DEDUP_REMOVED lines=9> */
[----:B------:R-:W-:-:S03]  /*6d80*/  F2FP.F16.F32.PACK_AB R121, R58, R121 ;  /* 0x000000793a79723e */ /* 0x000fc600000000ff */
[----:B----4-:R-:W-:-:S04]  /*6d90*/  FADD.FTZ R6, R123, R6 ;  /* 0x000000067b067221 */ /* 0x010fc80000010000 */
[C---:B-1----:R-:W-:Y:S01]  /*6da0*/  FADD.FTZ R0, R64.reuse, R6 ;  /* 0x0000000640007221 */ /* 0x042fe20000010000 */
[----:B------:R-:W-:Y:S01]  /*6db0*/  F2FP.F16.F32.PACK_AB R123, R64, R123 ;  /* 0x0000007b407b723e */ /* 0x000fe200000000ff */
[----:B---3--:R-:W-:Y:S06]  /*6dc0*/  @P2 BRA `(.L_x_12047) ;  /* 0xffffffd0009c2947 */ /* 0x008fec000383ffff */
.L_x_12038:
[----:B------:R-:W-:-:S13]  /*6dd0*/  ISETP.LE.AND P2, PT, RZ, UR29, PT ;  /* 0x0000001dff007c0c */ /* 0x000fda000bf43270 */
[----:B------:R-:W-:Y:S05]  /*6de0*/  @!P2 BRA `(.L_x_12048) ;  /* 0x000000240030a947 */ /* 0x000fea0003800000 */
[----:B------:R-:W-:Y:S01]  /*6df0*/  IMAD.MOV.U32 R4, RZ, RZ, R7 ;  /* 0x000000ffff047224 */ /* 0x000fe200078e0007 */
[----:B------:R-:W-:Y:S01]  /*6e00*/  UMOV UR22, UR37 ;  /* 0x0000002500167c82 */ /* 0x000fe20008000000 */
[----:B------:R-:W-:Y:S01]  /*6e10*/  IMAD.MOV.U32 R5, RZ, RZ, R31 ;  /* 0x000000ffff057224 */ /* 0x000fe200078e001f */
[----:B------:R-:W-:Y:S01]  /*6e20*/  UMOV UR21, UR36 ;  /* 0x0000002400157c82 */ /* 0x000fe20008000000 */
[----:B------:R-:W-:-:S05]  /*6e30*/  ULDC UR23, c[0x0][0x9d8] ;  /* 0x0002760000177ab9 */ /* 0x000fca0000000800 */
.L_x_12057:
        /* <DEDUP_REMOVED lines=9> */
.L_x_12050:
[----:B------:R-:W-:Y:S01]  /*6ed0*/  ULEA UR6, UR36, UR40, 0x3 ;  /* 0x0000002824067291 */ /* 0x000fe2000f8e183f */
[----:B------:R-:W-:-:S05]  /*6ee0*/  IMAD.U32 R6, RZ, RZ, UR37 ;  /* 0x00000025ff067e24 */ /* 0x000fca000f8e00ff */
[----:B------:R-:W-:-:S04]  /*6ef0*/  SHF.L.U32 R6, R6, 0x1f, RZ ;  /* 0x0000001f06067819 */ /* 0x000fc800000006ff */
[----:B------:R1:W2:Y:S01]  /*6f00*/  SYNCS.PHASECHK.TRANS64.TRYWAIT P3, [UR6+0x16830], R6 ;  /* 0x01683006ff0075a7 */ /* 0x0002a20008060146 */
[----:B------:R-:W-:Y:S05]  /*6f10*/  @!P0 BRA `(.L_x_12051) ;  /* 0x0000000000048947 */ /* 0x000fea0003800000 */
[----:B------:R-:W-:Y:S01]  /*6f20*/  BPT.TRAP 0x1 ;  /* 0x000000040000795c */ /* 0x000fe20000300000 */
.L_x_12051:
[----:B--2---:R-:W-:Y:S05]  /*6f30*/  @P3 BRA `(.L_x_12049) ;  /* 0x0000000000083947 */ /* 0x004fea0003800000 */
[----:B------:R-:W2:Y:S02]  /*6f40*/  SYNCS.PHASECHK.TRANS64.TRYWAIT P3, [UR6+0x16830], R6 ;  /* 0x01683006ff0075a7 */ /* 0x000ea40008060146 */
[----:B--2---:R-:W-:Y:S05]  /*6f50*/  @!P3 BRA `(.L_x_12052) ;  /* 0x00000064001cb947 */ /* 0x004fea0003800000 */
.L_x_12049:
        /* <DEDUP_REMOVED lines=25> */
.L_x_12054:
[----:B------:R-:W-:Y:S01]  /*70f0*/  ULEA UR6, UR21, UR40, 0x3 ;  /* 0x0000002815067291 */ /* 0x000fe2000f8e183f */
[----:B------:R-:W-:-:S04]  /*7100*/  MOV R6, UR22 ;  /* 0x0000001600067c02 */ /* 0x000fc80008000f00 */
[----:B------:R-:W-:-:S04]  /*7110*/  SHF.L.U32 R6, R6, 0x1f, RZ ;  /* 0x0000001f06067819 */ /* 0x000fc800000006ff */
[----:B------:R1:W2:Y:S01]  /*7120*/  SYNCS.PHASECHK.TRANS64.TRYWAIT P2, [UR6+0x16850], R6 ;  /* 0x01685006ff0075a7 */ /* 0x0002a20008040146 */
[----:B------:R-:W-:Y:S05]  /*7130*/  @!P0 BRA `(.L_x_12055) ;  /* 0x0000000000048947 */ /* 0x000fea0003800000 */
[----:B------:R-:W-:Y:S01]  /*7140*/  BPT.TRAP 0x1 ;  /* 0x000000040000795c */ /* 0x000fe20000300000 */
.L_x_12055:
[----:B--2---:R-:W-:Y:S05]  /*7150*/  @P2 BRA `(.L_x_12053) ;  /* 0x0000000000082947 */ /* 0x004fea0003800000 */
[----:B------:R-:W2:Y:S02]  /*7160*/  SYNCS.PHASECHK.TRANS64.TRYWAIT P2, [UR6+0x16850], R6 ;  /* 0x01685006ff0075a7 */ /* 0x000ea40008040146 */
[----:B--2---:R-:W-:Y:S05]  /*7170*/  @!P2 BRA `(.L_x_12056) ;  /* 0x0000006000aca947 */ /* 0x004fea0003800000 */
.L_x_12053:
        /* <DEDUP_REMOVED lines=87> */
[----:B------:R-:W-:Y:S01]  /*76f0*/  UMOV UR11, 0x40000040 ;  /* 0x40000040000b7882 */ /* 0x000fe20000000000 */
[----:B------:R-:W-:Y:S01]  /*7700*/  ISETP.GE.U32.AND P2, PT, R2, 0x180, PT ;  /* 0x000001800200780c */ /* 0x000fe20003f46070 */
[----:B------:R-:W2:Y:S01]  /*7710*/  MUFU.TANH R37, R37 ;  /* 0x0000002500257308 */ /* 0x000ea20000002400 */
[----:B---3--:R-:W-:Y:S01]  /*7720*/  FMNMX.FTZ R28, R27, R28, !PT ;  /* 0x0000001c1b1c7209 */ /* 0x008fe20007810000 */
[----:B------:R-:W-:-:S06]  /*7730*/  UMOV UR22, UR37 ;  /* 0x0000002500167c82 */ /* 0x000fcc0008000000 */
[----:B------:R-:W3:Y:S01]  /*7740*/  MUFU.TANH R39, R39 ;  /* 0x0000002700277308 */ /* 0x000ee20000002400 */
        /* <DEDUP_REMOVED lines=32> */
[----:B------:R-:W-:Y:S01]  /*7950*/  FMUL.FTZ R145, R66, UR23 ;  /* 0x0000001742917c20 */ /* 0x000fe20008410000 */
[----:B------:R-:W-:Y:S01]  /*7960*/  FMUL.FTZ R147, R70, UR23 ;  /* 0x0000001746937c20 */ /* 0x000fe20008410000 */
[----:B------:R-:W-:Y:S01]  /*7970*/  HGMMA.64x64x16.F32 R88, R140, gdesc[UR4].tnspB, R88, gsb0 ;  /* 0x40e000048c587df0 */ /* 0x000fe20008000858 */
[----:B------:R-:W-:Y:S01]  /*7980*/  UIADD3 UR6, UR10, 0x180, URZ ;  /* 0x000001800a067890 */ /* 0x000fe2000fffe03f */
[----:B-1----:R-:W-:Y:S01]  /*7990*/  FMNMX.FTZ R31, R65, R28, !PT ;  /* 0x0000001c411f7209 */ /* 0x002fe20007810000 */
[----:B------:R-:W-:Y:S01]  /*79a0*/  UMOV UR7, 0x40000040 ;  /* 0x4000004000077882 */ /* 0x000fe20000000000 */
        /* <DEDUP_REMOVED lines=20> */
[----:B------:R-:W-:Y:S01]  /*7af0*/  WARPGROUP.ARRIVE ;  /* 0x00000000000079c5 */ /* 0x000fe20000000000 */
[----:B------:R-:W-:-:S03]  /*7b00*/  FMUL.FTZ R141, R86, UR23 ;  /* 0x00000017568d7c20 */ /* 0x000fc60008410000 */
[----:B------:R-:W3:Y:S01]  /*7b10*/  MUFU.TANH R8, R8 ;  /* 0x0000000800087308 */ /* 0x000ee20000002400 */
[----:B--2---:R-:W-:Y:S01]  /*7b20*/  FMNMX.FTZ R28, R85, R28, !PT ;  /* 0x0000001c551c7209 */ /* 0x004fe20007810000 */
[----:B------:R-:W-:Y:S01]  /*7b30*/  HGMMA.64x64x16.F32 R88, R136, gdesc[UR4].tnspB, R88, gsb0 ;  /* 0x40e0000488587df0 */ /* 0x000fe20008000858 */
[----:B------:R-:W-:Y:S01]  /*7b40*/  UIADD3 UR6, UR10, 0x200, URZ ;  /* 0x000002000a067890 */ /* 0x000fe2000fffe03f */
[----:B------:R-:W-:Y:S02]  /*7b50*/  UMOV UR7, 0x40000040 ;  /* 0x4000004000077882 */ /* 0x000fe40000000000 */
[----:B------:R-:W2:Y:S02]  /*7b60*/  SHFL.BFLY PT, R31, R28, 0x2, 0x1f ;  /* 0x0c401f001c1f7f89 */ /* 0x000ea400000e0000 */
[----:B------:R-:W4:Y:S08]  /*7b70*/  MUFU.TANH R12, R12 ;  /* 0x0000000c000c7308 */ /* 0x000f300000002400 */
[----:B------:R-:W5:Y:S08]  /*7b80*/  MUFU.TANH R13, R13 ;  /* 0x0000000d000d7308 */ /* 0x000f700000002400 */
[----:B------:R-:W5:Y:S01]  /*7b90*/  MUFU.TANH R19, R19 ;  /* 0x0000001300137308 */ /* 0x000f620000002400 */
[----:B--2---:R-:W-:-:S02]  /*7ba0*/  FMNMX.FTZ R31, R28, R31, !PT ;  /* 0x0000001f1c1f7209 */ /* 0x004fc40007810000 */
[----:B------:R-:W2:Y:S05]  /*7bb0*/  LDC R28, c[0x0][0x988] ;  /* 0x00026200ff1c7b82 */ /* 0x000eaa0000000800 */
[----:B------:R-:W5:Y:S01]  /*7bc0*/  MUFU.TANH R20, R20 ;  /* 0x0000001400147308 */ /* 0x000f620000002400 */
[----:B------:R-:W1:Y:S07]  /*7bd0*/  SHFL.BFLY PT, R46, R31, 0x1, 0x1f ;  /* 0x0c201f001f2e7f89 */ /* 0x000e6e00000e0000 */
[----:B------:R-:W5:Y:S08]  /*7be0*/  MUFU.TANH R25, R25 ;  /* 0x0000001900197308 */ /* 0x000f700000002400 */
[----:B------:R-:W5:Y:S08]  /*7bf0*/  MUFU.TANH R26, R26 ;  /* 0x0000001a001a7308 */ /* 0x000f700000002400 */
[----:B------:R-:W5:Y:S01]  /*7c00*/  MUFU.TANH R33, R33 ;  /* 0x0000002100217308 */ /* 0x000f620000002400 */
[----:B-1----:R-:W-:-:S05]  /*7c10*/  FMNMX.FTZ R31, R31, R46, !PT ;  /* 0x0000002e1f1f7209 */ /* 0x002fca0007810000 */
[CC--:B--2---:R-:W-:Y:S01]  /*7c20*/  FMUL.FTZ R52, R31.reuse, R28.reuse ;  /* 0x0000001c1f347220 */ /* 0x0c4fe20000410000 */
[----:B------:R-:W-:Y:S01]  /*7c30*/  FADD.FTZ R5, -R31, R5 ;  /* 0x000000051f057221 */ /* 0x000fe20000010100 */
[----:B------:R-:W1:Y:S02]  /*7c40*/  MUFU.TANH R35, R35 ;  /* 0x0000002300237308 */ /* 0x000e640000002400 */
[--C-:B------:R-:W-:Y:S01]  /*7c50*/  FFMA.FTZ R148, R7, R28, -R52.reuse ;  /* 0x0000001c07947223 */ /* 0x100fe20000010834 */
[----:B------:R-:W-:Y:S01]  /*7c60*/  FMNMX.FTZ R7, R9, R4, !PT ;  /* 0x0000000409077209 */ /* 0x000fe20007810000 */
[-C--:B------:R-:W-:Y:S01]  /*7c70*/  FMUL.FTZ R46, R5, R28.reuse ;  /* 0x0000001c052e7220 */ /* 0x080fe20000410000 */
[-CC-:B------:R-:W-:Y:S01]  /*7c80*/  FFMA.FTZ R5, R6, R28.reuse, -R52.reuse ;  /* 0x0000001c06057223 */ /* 0x180fe20000010834 */
[-CC-:B------:R-:W-:Y:S01]  /*7c90*/  FFMA.FTZ R146, R21, R28.reuse, -R52.reuse ;  /* 0x0000001c15927223 */ /* 0x180fe20000010834 */
[----:B---3--:R-:W-:Y:S01]  /*7ca0*/  FMNMX.FTZ R7, R8, R7, !PT ;  /* 0x0000000708077209 */ /* 0x008fe20007810000 */
[----:B------:R-:W2:Y:S01]  /*7cb0*/  MUFU.TANH R41, R41 ;  /* 0x0000002900297308 */ /* 0x000ea20000002400 */
[-CC-:B------:R-:W-:Y:S01]  /*7cc0*/  FFMA.FTZ R21, R24, R28.reuse, -R52.reuse ;  /* 0x0000001c18157223 */ /* 0x180fe20000010834 */
[-CC-:B------:R-:W-:Y:S01]  /*7cd0*/  FFMA.FTZ R140, R27, R28.reuse, -R52.reuse ;  /* 0x0000001c1b8c7223 */ /* 0x180fe20000010834 */
[----:B----4-:R-:W-:Y:S01]  /*7ce0*/  FMNMX.FTZ R6, R12, R7, !PT ;  /* 0x000000070c067209 */ /* 0x010fe20007810000 */
[-CC-:B------:R-:W-:Y:S01]  /*7cf0*/  FFMA.FTZ R27, R29, R28.reuse, -R52.reuse ;  /* 0x0000001c1d1b7223 */ /* 0x180fe20000010834 */
[----:B------:R-:W-:Y:S01]  /*7d00*/  FFMA.FTZ R29, R47, R28, -R52 ;  /* 0x0000001c2f1d7223 */ /* 0x000fe20000010834 */
[----:B------:R-:W-:-:S02]  /*7d10*/  WARPGROUP.DEPBAR.LE gsb0, 0x0 ;  /* 0x00008000000079c5 */ /* 0x000fc40000010000 */
[----:B------:R-:W-:Y:S01]  /*7d20*/  WARPGROUP.ARRIVE ;  /* 0x00000000000079c5 */ /* 0x000fe20000000000 */
[----:B-----5:R-:W-:Y:S01]  /*7d30*/  FMNMX.FTZ R6, R13, R6, !PT ;  /* 0x000000060d067209 */ /* 0x020fe20007810000 */
[----:B------:R-:W3:Y:S01]  /*7d40*/  MUFU.TANH R43, R43 ;  /* 0x0000002b002b7308 */ /* 0x000ee20000002400 */
[-CC-:B------:R-:W-:Y:S01]  /*7d50*/  FFMA.FTZ R47, R65, R28.reuse, -R52.reuse ;  /* 0x0000001c412f7223 */ /* 0x180fe20000010834 */
[--C-:B------:R-:W-:Y:S01]  /*7d60*/  FFMA.FTZ R65, R73, R28, -R52.reuse ;  /* 0x0000001c49417223 */ /* 0x100fe20000010834 */
[----:B------:R-:W-:Y:S01]  /*7d70*/  FMNMX.FTZ R7, R19, R6, !PT ;  /* 0x0000000613077209 */ /* 0x000fe20007810000 */
[----:B------:R-:W-:Y:S01]  /*7d80*/  HGMMA.64x64x16.F32 R88, R132, gdesc[UR4].tnspB, R88, gsb0 ;  /* 0x40e0000484587df0 */ /* 0x000fe20008000858 */
[----:B------:R-:W-:Y:S01]  /*7d90*/  UIADD3 UR6, UR10, 0x280, URZ ;  /* 0x000002800a067890 */ /* 0x000fe2000fffe03f */
[-CC-:B------:R-:W-:Y:S01]  /*7da0*/  FFMA.FTZ R73, R81, R28.reuse, -R52.reuse ;  /* 0x0000001c51497223 */ /* 0x180fe20000010834 */
[----:B------:R-:W-:Y:S01]  /*7db0*/  UMOV UR7, 0x40000040 ;  /* 0x4000004000077882 */ /* 0x000fe20000000000 */
[----:B------:R-:W-:Y:S01]  /*7dc0*/  FMNMX.FTZ R6, R20, R7, !PT ;  /* 0x0000000714067209 */ /* 0x000fe20007810000 */
[----:B------:R-:W4:Y:S01]  /*7dd0*/  MUFU.TANH R49, R49 ;  /* 0x0000003100317308 */ /* 0x000f220000002400 */
[-CC-:B------:R-:W-:Y:S01]  /*7de0*/  FFMA.FTZ R144, R14, R28.reuse, -R52.reuse ;  /* 0x0000001c0e907223 */ /* 0x180fe20000010834 */
[--C-:B------:R-:W-:Y:S01]  /*7df0*/  FFMA.FTZ R14, R149, R28, -R52.reuse ;  /* 0x0000001c950e7223 */ /* 0x100fe20000010834 */
[----:B------:R-:W-:Y:S01]  /*7e00*/  FMNMX.FTZ R7, R25, R6, !PT ;  /* 0x0000000619077209 */ /* 0x000fe20007810000 */
[-CC-:B------:R-:W-:Y:S01]  /*7e10*/  FFMA.FTZ R150, R10, R28.reuse, -R52.reuse ;  /* 0x0000001c0a967223 */ /* 0x180fe20000010834 */
[-CC-:B------:R-:W-:Y:S01]  /*7e20*/  FFMA.FTZ R11, R11, R28.reuse, -R52.reuse ;  /* 0x0000001c0b0b7223 */ /* 0x180fe20000010834 */
[-CC-:B------:R-:W-:Y:S01]  /*7e30*/  FFMA.FTZ R15, R15, R28.reuse, -R52.reuse ;  /* 0x0000001c0f0f7223 */ /* 0x180fe20000010834 */
[----:B------:R-:W-:Y:S01]  /*7e40*/  FMNMX.FTZ R6, R26, R7, !PT ;  /* 0x000000071a067209 */ /* 0x000fe20007810000 */
[----:B------:R-:W5:Y:S01]  /*7e50*/  MUFU.TANH R51, R51 ;  /* 0x0000003300337308 */ /* 0x000f620000002400 */
[-CC-:B------:R-:W-:Y:S01]  /*7e60*/  FFMA.FTZ R142, R37, R28.reuse, -R52.reuse ;  /* 0x0000001c258e7223 */ /* 0x180fe20000010834 */
[--C-:B------:R-:W-:Y:S01]  /*7e70*/  FFMA.FTZ R37, R39, R28, -R52.reuse ;  /* 0x0000001c27257223 */ /* 0x100fe20000010834 */
[----:B------:R-:W-:Y:S01]  /*7e80*/  FMNMX.FTZ R6, R33, R6, !PT ;  /* 0x0000000621067209 */ /* 0x000fe20007810000 */
[-CC-:B------:R-:W-:Y:S01]  /*7e90*/  FFMA.FTZ R10, R38, R28.reuse, -R52.reuse ;  /* 0x0000001c260a7223 */ /* 0x180fe20000010834 */
[-CC-:B------:R-:W-:Y:S01]  /*7ea0*/  FFMA.FTZ R136, R45, R28.reuse, -R52.reuse ;  /* 0x0000001c2d887223 */ /* 0x180fe20000010834 */
[--C-:B------:R-:W-:Y:S01]  /*7eb0*/  FFMA.FTZ R39, R53, R28, -R52.reuse ;  /* 0x0000001c35277223 */ /* 0x100fe20000010834 */
[----:B-1----:R-:W-:Y:S01]  /*7ec0*/  FMNMX.FTZ R6, R35, R6, !PT ;  /* 0x0000000623067209 */ /* 0x002fe20007810000 */
[----:B------:R-:W1:Y:S01]  /*7ed0*/  MUFU.TANH R155, R155 ;  /* 0x0000009b009b7308 */ /* 0x000e620000002400 */
[-CC-:B------:R-:W-:Y:S01]  /*7ee0*/  FFMA.FTZ R53, R30, R28.reuse, -R52.reuse ;  /* 0x0000001c1e357223 */ /* 0x180fe20000010834 */
[--C-:B------:R-:W-:Y:S01]  /*7ef0*/  FFMA.FTZ R30, R40, R28, -R52.reuse ;  /* 0x0000001c281e7223 */ /* 0x100fe20000010834 */
[----:B--2---:R-:W-:Y:S01]  /*7f00*/  FMNMX.FTZ R6, R41, R6, !PT ;  /* 0x0000000629067209 */ /* 0x004fe20007810000 */
[-CC-:B------:R-:W-:Y:S01]  /*7f10*/  FFMA.FTZ R138, R153, R28.reuse, -R52.reuse ;  /* 0x0000001c998a7223 */ /* 0x180fe20000010834 */
[-CC-:B------:R-:W-:Y:S01]  /*7f20*/  FFMA.FTZ R42, R42, R28.reuse, -R52.reuse ;  /* 0x0000001c2a2a7223 */ /* 0x180fe20000010834 */
[--C-:B------:R-:W-:Y:S01]  /*7f30*/  FFMA.FTZ R45, R61, R28, -R52.reuse ;  /* 0x0000001c3d2d7223 */ /* 0x100fe20000010834 */
[----:B---3--:R-:W-:Y:S01]  /*7f40*/  FMNMX.FTZ R6, R43, R6, !PT ;  /* 0x000000062b067209 */ /* 0x008fe20007810000 */
[----:B------:R-:W2:Y:S01]  /*7f50*/  MUFU.TANH R55, R55 ;  /* 0x0000003700377308 */ /* 0x000ea20000002400 */
[-CC-:B------:R-:W-:Y:S01]  /*7f60*/  FFMA.FTZ R61, R69, R28.reuse, -R52.reuse ;  /* 0x0000001c453d7223 */ /* 0x180fe20000010834 */
[--C-:B------:R-:W-:Y:S01]  /*7f70*/  FFMA.FTZ R69, R77, R28, -R52.reuse ;  /* 0x0000001c4d457223 */ /* 0x100fe20000010834 */
[----:B----4-:R-:W-:Y:S01]  /*7f80*/  FMNMX.FTZ R6, R49, R6, !PT ;  /* 0x0000000631067209 */ /* 0x010fe20007810000 */
[----:B------:R-:W-:-:S03]  /*7f90*/  FFMA.FTZ R77, R85, R28, -R52 ;  /* 0x0000001c554d7223 */ /* 0x000fc60000010834 */
[----:B-----5:R-:W-:Y:S01]  /*7fa0*/  FMNMX.FTZ R6, R51, R6, !PT ;  /* 0x0000000633067209 */ /* 0x020fe20007810000 */
[----:B------:R-:W3:Y:S03]  /*7fb0*/  MUFU.TANH R57, R57 ;  /* 0x0000003900397308 */ /* 0x000ee60000002400 */
[----:B-1----:R-:W-:-:S05]  /*7fc0*/  FMNMX.FTZ R6, R155, R6, !PT ;  /* 0x000000069b067209 */ /* 0x002fca0007810000 */
        /* <DEDUP_REMOVED lines=9> */
[----:B------:R-:W-:Y:S02]  /*8060*/  WARPGROUP.DEPBAR.LE gsb0, 0x0 ;  /* 0x00008000000079c5 */ /* 0x000fe40000010000 */
[----:B------:R-:W-:Y:S01]  /*8070*/  WARPGROUP.ARRIVE ;  /* 0x00000000000079c5 */ /* 0x000fe20000000000 */
[----:B---3--:R-:W-:Y:S01]  /*8080*/  FMNMX.FTZ R6, R63, R6, !PT ;  /* 0x000000063f067209 */ /* 0x008fe20007810000 */
[-CC-:B------:R-:W-:Y:S01]  /*8090*/  FFMA.FTZ R134, R32, R28.reuse, -R52.reuse ;  /* 0x0000001c20867223 */ /* 0x180fe20000010834 */
[----:B------:R-:W-:Y:S02]  /*80a0*/  FFMA.FTZ R132, R157, R28, -R52 ;  /* 0x0000001c9d847223 */ /* 0x000fe40000010834 */
[----:B------:R-:W3:Y:S01]  /*80b0*/  MUFU.TANH R147, R147 ;  /* 0x0000009300937308 */ /* 0x000ee20000002400 */
[----:B------:R-:W-:Y:S01]  /*80c0*/  HGMMA.64x64x16.F32 R88, R128, gdesc[UR4].tnspB, R88, gsb0 ;  /* 0x40e0000480587df0 */ /* 0x000fe20008000858 */
[----:B------:R-:W-:Y:S01]  /*80d0*/  UIADD3 UR6, UR10, 0x300, URZ ;  /* 0x000003000a067890 */ /* 0x000fe2000fffe03f */
[----:B-1----:R-:W-:Y:S01]  /*80e0*/  FMNMX.FTZ R6, R145, R6, !PT ;  /* 0x0000000691067209 */ /* 0x002fe20007810000 */
[----:B------:R-:W-:Y:S01]  /*80f0*/  UMOV UR7, 0x40000040 ;  /* 0x4000004000077882 */ /* 0x000fe20000000000 */
[----:B------:R-:W-:-:S03]  /*8100*/  UIADD3 UR10, UR10, 0x380, URZ ;  /* 0x000003800a0a7890 */ /* 0x000fc6000fffe03f */
        /* <DEDUP_REMOVED lines=19> */
[----:B------:R-:W-:Y:S01]  /*8240*/  WARPGROUP.ARRIVE ;  /* 0x00000000000079c5 */ /* 0x000fe20000000000 */
[----:B--2---:R-:W-:-:S03]  /*8250*/  FMNMX.FTZ R6, R141, R6, !PT ;  /* 0x000000068d067209 */ /* 0x004fc60007810000 */
[----:B------:R-:W-:Y:S02]  /*8260*/  MUFU.EX2 R46, R46 ;  /* 0x0000002e002e7308 */ /* 0x000fe40000000800 */
[----:B------:R-:W-:Y:S01]  /*8270*/  HGMMA.64x64x16.F32 R88, R124, gdesc[UR4].tnspB, R88, gsb0 ;  /* 0x40e000047c587df0 */ /* 0x000fe20008000858 */
[----:B------:R-:W-:Y:S01]  /*8280*/  UIADD3 UR6, UR29, -0x1, URZ ;  /* 0xffffffff1d067890 */ /* 0x000fe2000fffe03f */
[----:B---3--:R-:W-:Y:S01]  /*8290*/  FMNMX.FTZ R7, R87, R6, !PT ;  /* 0x0000000657077209 */ /* 0x008fe20007810000 */
[----:B------:R-:W-:-:S03]  /*82a0*/  FFMA.FTZ R6, R36, R28, -R52 ;  /* 0x0000001c24067223 */ /* 0x000fc60000010834 */
[----:B------:R-:W1:Y:S01]  /*82b0*/  MUFU.EX2 R5, R5 ;  /* 0x0000000500057308 */ /* 0x000e620000000800 */
[----:B------:R-:W2:Y:S07]  /*82c0*/  SHFL.BFLY PT, R24, R7, 0x2, 0x1f ;  /* 0x0c401f0007187f89 */ /* 0x000eae00000e0000 */
        /* <DEDUP_REMOVED lines=9> */
[----:B------:R-:W2:Y:S01]  /*8360*/  SHFL.BFLY PT, R7, R32, 0x1, 0x1f ;  /* 0x0c201f0020077f89 */ /* 0x000ea200000e0000 */
[----:B----4-:R-:W-:-:S06]  /*8370*/  FADD.FTZ R54, R150, R3 ;  /* 0x0000000396367221 */ /* 0x010fcc0000010000 */
[----:B------:R-:W-:Y:S01]  /*8380*/  MUFU.EX2 R15, R15 ;  /* 0x0000000f000f7308 */ /* 0x000fe20000000800 */
[----:B-1----:R-:W-:-:S07]  /*8390*/  F2FP.F16.F32.PACK_AB R150, R11, R150 ;  /* 0x000000960b96723e */ /* 0x002fce00000000ff */
[----:B------:R-:W-:Y:S08]  /*83a0*/  MUFU.EX2 R146, R146 ;  /* 0x0000009200927308 */ /* 0x000ff00000000800 */
[----:B------:R-:W-:Y:S01]  /*83b0*/  MUFU.EX2 R21, R21 ;  /* 0x0000001500157308 */ /* 0x000fe20000000800 */
[----:B--2---:R-:W-:-:S05]  /*83c0*/  FMNMX.FTZ R7, R32, R7, !PT ;  /* 0x0000000720077209 */ /* 0x004fca0007810000 */
[CC--:B------:R-:W-:Y:S01]  /*83d0*/  FMUL.FTZ R36, R7.reuse, R28.reuse ;  /* 0x0000001c07247220 */ /* 0x0c0fe20000410000 */
[----:B------:R-:W-:Y:S01]  /*83e0*/  FADD.FTZ R81, -R7, R4 ;  /* 0x0000000407517221 */ /* 0x000fe20000010100 */
[----:B------:R-:W-:Y:S02]  /*83f0*/  MUFU.EX2 R140, R140 ;  /* 0x0000008c008c7308 */ /* 0x000fe40000000800 */
[-CC-:B------:R-:W-:Y:S01]  /*8400*/  FFMA.FTZ R4, R9, R28.reuse, -R36.reuse ;  /* 0x0000001c09047223 */ /* 0x180fe20000010824 */
[-CC-:B------:R-:W-:Y:S01]  /*8410*/  FFMA.FTZ R9, R19, R28.reuse, -R36.reuse ;  /* 0x0000001c13097223 */ /* 0x180fe20000010824 */
[-CC-:B------:R-:W-:Y:S01]  /*8420*/  FFMA.FTZ R19, R33, R28.reuse, -R36.reuse ;  /* 0x0000001c21137223 */ /* 0x180fe20000010824 */
[----:B------:R-:W-:Y:S02]  /*8430*/  IMAD.U32 R33, RZ, RZ, UR36 ;  /* 0x00000024ff217e24 */ /* 0x000fe4000f8e00ff */
[-C--:B------:R-:W-:Y:S01]  /*8440*/  FMUL.FTZ R81, R81, R28.reuse ;  /* 0x0000001c51517220 */ /* 0x080fe20000410000 */
[-CC-:B------:R-:W-:Y:S01]  /*8450*/  FFMA.FTZ R149, R8, R28.reuse, -R36.reuse ;  /* 0x0000001c08957223 */ /* 0x180fe20000010824 */
[-CC-:B------:R-:W-:Y:S01]  /*8460*/  FFMA.FTZ R8, R13, R28.reuse, -R36.reuse ;  /* 0x0000001c0d087223 */ /* 0x180fe20000010824 */
[----:B------:R-:W-:Y:S01]  /*8470*/  FFMA.FTZ R13, R25, R28, -R36 ;  /* 0x0000001c190d7223 */ /* 0x000fe20000010824 */
[----:B------:R-:W-:-:S02]  /*8480*/  WARPGROUP.DEPBAR.LE gsb0, 0x0 ;  /* 0x00008000000079c5 */ /* 0x000fc40000010000 */
[----:B------:R-:W-:Y:S01]  /*8490*/  WARPGROUP.ARRIVE ;  /* 0x00000000000079c5 */ /* 0x000fe20000000000 */
[----:B------:R-:W-:Y:S01]  /*84a0*/  @!P1 LEA R33, R33, UR40, 0x3 ;  /* 0x0000002821219c11 */ /* 0x000fe2000f8e18ff */
[----:B------:R-:W-:Y:S01]  /*84b0*/  MUFU.EX2 R81, R81 ;  /* 0x0000005100517308 */ /* 0x000fe20000000800 */
[----:B------:R-:W-:Y:S02]  /*84c0*/  VIADD R25, R16, 0x9 ;  /* 0x0000000910197836 */ /* 0x000fe40000000000 */
[-CC-:B------:R-:W-:Y:S01]  /*84d0*/  FFMA.FTZ R151, R12, R28.reuse, -R36.reuse ;  /* 0x0000001c0c977223 */ /* 0x180fe20000010824 */
[-CC-:B------:R-:W-:Y:S01]  /*84e0*/  FFMA.FTZ R12, R20, R28.reuse, -R36.reuse ;  /* 0x0000001c140c7223 */ /* 0x180fe20000010824 */
[----:B------:R-:W-:Y:S01]  /*84f0*/  HGMMA.64x64x16.F32 R88, R120, gdesc[UR8].tnspB, R88, gsb0 ;  /* 0x40e0000878587df0 */ /* 0x000fe20008000858 */
[----:B------:R-:W-:Y:S01]  /*8500*/  @!P1 VIADD R33, R33, 0x16840 ;  /* 0x0001684021219836 */ /* 0x000fe20000000000 */
[----:B------:R-:W-:Y:S01]  /*8510*/  SEL R25, R25, 0x9, !P2 ;  /* 0x0000000919197807 */ /* 0x000fe20005000000 */
        /* <DEDUP_REMOVED lines=19> */
[-CC-:B------:R-:W-:Y:S01]  /*8650*/  FFMA.FTZ R75, R75, R28.reuse, -R36.reuse ;  /* 0x0000001c4b4b7223 */ /* 0x180fe20000010824 */
[-CC-:B------:R-:W-:Y:S01]  /*8660*/  FFMA.FTZ R48, R48, R28.reuse, -R36.reuse ;  /* 0x0000001c30307223 */ /* 0x180fe20000010824 */
[-CC-:B------:R-:W-:Y:S01]  /*8670*/  FFMA.FTZ R79, R79, R28.reuse, -R36.reuse ;  /* 0x0000001c4f4f7223 */ /* 0x180fe20000010824 */
[-CC-:B------:R-:W-:Y:S01]  /*8680*/  FFMA.FTZ R50, R50, R28.reuse, -R36.reuse ;  /* 0x0000001c32327223 */ /* 0x180fe20000010824 */
[-C--:B------:R-:W-:Y:S01]  /*8690*/  FFMA.FTZ R83, R83, R28.reuse, -R36 ;  /* 0x0000001c53537223 */ /* 0x080fe20000010824 */
[----:B------:R-:W-:Y:S01]  /*86a0*/  ISETP.LT.AND P2, PT, RZ, UR29, PT ;  /* 0x0000001dff007c0c */ /* 0x000fe2000bf41270 */
[----:B------:R-:W1:Y:S01]  /*86b0*/  MUFU.EX2 R8, R8 ;  /* 0x0000000800087308 */ /* 0x000e620000000800 */
[----:B--2---:R-:W-:Y:S01]  /*86c0*/  FADD.FTZ R34, R149, R0 ;  /* 0x0000000095227221 */ /* 0x004fe20000010000 */
[----:B------:R-:W-:Y:S01]  /*86d0*/  FFMA.FTZ R0, R63, R28, -R36 ;  /* 0x0000001c3f007223 */ /* 0x000fe20000010824 */
[----:B------:R-:W-:Y:S01]  /*86e0*/  F2FP.F16.F32.PACK_AB R149, R149, R4 ;  /* 0x000000049595723e */ /* 0x000fe200000000ff */
[----:B------:R-:W-:-:S04]  /*86f0*/  UMOV UR29, UR6 ;  /* 0x00000006001d7c82 */ /* 0x000fc80008000000 */
[----:B------:R-:W2:Y:S01]  /*8700*/  MUFU.EX2 R9, R9 ;  /* 0x0000000900097308 */ /* 0x000ea20000000800 */
[----:B---3--:R-:W-:-:S07]  /*8710*/  FADD.FTZ R3, R151, R34 ;  /* 0x0000002297037221 */ /* 0x008fce0000010000 */
[----:B------:R-:W3:Y:S01]  /*8720*/  MUFU.EX2 R12, R12 ;  /* 0x0000000c000c7308 */ /* 0x000ee20000000800 */
[C---:B-1----:R-:W-:Y:S01]  /*8730*/  FADD.FTZ R34, R8.reuse, R3 ;  /* 0x0000000308227221 */ /* 0x042fe20000010000 */
[----:B------:R-:W-:-:S06]  /*8740*/  F2FP.F16.F32.PACK_AB R151, R8, R151 ;  /* 0x000000970897723e */ /* 0x000fcc00000000ff */
[----:B------:R-:W-:Y:S01]  /*8750*/  MUFU.EX2 R13, R13 ;  /* 0x0000000d000d7308 */ /* 0x000fe20000000800 */
[----:B--2---:R-:W-:Y:S01]  /*8760*/  FADD.FTZ R3, R9, R34 ;  /* 0x0000002209037221 */ /* 0x004fe20000010000 */
[----:B------:R-:W-:-:S06]  /*8770*/  FFMA.FTZ R34, R67, R28, -R36 ;  /* 0x0000001c43227223 */ /* 0x000fcc0000010824 */
[----:B------:R-:W1:Y:S01]  /*8780*/  MUFU.EX2 R20, R20 ;  /* 0x0000001400147308 */ /* 0x000e620000000800 */
[----:B---3--:R-:W-:-:S07]  /*8790*/  F2FP.F16.F32.PACK_AB R145, R12, R9 ;  /* 0x000000090c91723e */ /* 0x008fce00000000ff */
[----:B------:R-:W2:Y:S08]  /*87a0*/  MUFU.EX2 R19, R19 ;  /* 0x0000001300137308 */ /* 0x000eb00000000800 */
[----:B------:R-:W3:Y:S01]  /*87b0*/  MUFU.EX2 R27, R27 ;  /* 0x0000001b001b7308 */ /* 0x000ee20000000800 */
[----:B-1----:R-:W-:Y:S01]  /*87c0*/  F2FP.F16.F32.PACK_AB R147, R20, R13 ;  /* 0x0000000d1493723e */ /* 0x002fe200000000ff */
[----:B------:R-:W-:-:S02]  /*87d0*/  WARPGROUP.DEPBAR.LE gsb0, 0x0 ;  /* 0x00008000000079c5 */ /* 0x000fc40000010000 */
[----:B------:R1:W-:Y:S06]  /*87e0*/  BAR.ARV R25, 0x100 ;  /* 0x000400190000751d */ /* 0x0003ec0000002000 */
[----:B------:R4:W-:Y:S01]  /*87f0*/  @!P1 SYNCS.ARRIVE.TRANS64.RED.A1T0 RZ, [R33+URZ], RZ ;  /* 0x000000ff21ff99a7 */ /* 0x0009e2000810043f */
[----:B------:R-:W5:Y:S01]  /*8800*/  MUFU.EX2 R26, R26 ;  /* 0x0000001a001a7308 */ /* 0x000f620000000800 */
[-C--:B------:R-:W-:Y:S01]  /*8810*/  FMUL.FTZ R88, R88, R46.reuse ;  /* 0x0000002e58587220 */ /* 0x080fe20000410000 */
[-C--:B------:R-:W-:Y:S01]  /*8820*/  FMUL.FTZ R89, R89, R46.reuse ;  /* 0x0000002e59597220 */ /* 0x080fe20000410000 */
[-C--:B------:R-:W-:Y:S01]  /*8830*/  FMUL.FTZ R92, R92, R46.reuse ;  /* 0x0000002e5c5c7220 */ /* 0x080fe20000410000 */
[-C--:B------:R-:W-:Y:S01]  /*8840*/  FMUL.FTZ R93, R93, R46.reuse ;  /* 0x0000002e5d5d7220 */ /* 0x080fe20000410000 */
[-C--:B------:R-:W-:Y:S01]  /*8850*/  FMUL.FTZ R96, R96, R46.reuse ;  /* 0x0000002e60607220 */ /* 0x080fe20000410000 */
[-C--:B------:R-:W-:Y:S01]  /*8860*/  FMUL.FTZ R97, R97, R46.reuse ;  /* 0x0000002e61617220 */ /* 0x080fe20000410000 */
[----:B----4-:R-:W-:Y:S01]  /*8870*/  IMAD.U32 R33, RZ, RZ, UR21 ;  /* 0x00000015ff217e24 */ /* 0x010fe2000f8e00ff */
[----:B------:R-:W4:Y:S01]  /*8880*/  MUFU.EX2 R142, R142 ;  /* 0x0000008e008e7308 */ /* 0x000f220000000800 */
[----:B------:R-:W-:Y:S01]  /*8890*/  UMOV UR21, UR36 ;  /* 0x0000002400157c82 */ /* 0x000fe20008000000 */
[-C--:B------:R-:W-:Y:S01]  /*88a0*/  FMUL.FTZ R100, R100, R46.reuse ;  /* 0x0000002e64647220 */ /* 0x080fe20000410000 */
[-C--:B------:R-:W-:Y:S01]  /*88b0*/  FMUL.FTZ R101, R101, R46.reuse ;  /* 0x0000002e65657220 */ /* 0x080fe20000410000 */
[----:B------:R-:W-:Y:S01]  /*88c0*/  @!P1 LEA R33, R33, UR40, 0x3 ;  /* 0x0000002821219c11 */ /* 0x000fe2000f8e18ff */
[-C--:B------:R-:W-:Y:S01]  /*88d0*/  FMUL.FTZ R104, R104, R46.reuse ;  /* 0x0000002e68687220 */ /* 0x080fe20000410000 */
[-C--:B------:R-:W-:Y:S01]  /*88e0*/  FMUL.FTZ R105, R105, R46.reuse ;  /* 0x0000002e69697220 */ /* 0x080fe20000410000 */
[----:B------:R-:W-:Y:S01]  /*88f0*/  FMUL.FTZ R108, R108, R46 ;  /* 0x0000002e6c6c7220 */ /* 0x000fe20000410000 */
[----:B------:R-:W4:Y:S01]  /*8900*/  MUFU.EX2 R143, R143 ;  /* 0x0000008f008f7308 */ /* 0x000f220000000800 */
[----:B-1----:R-:W-:-:S02]  /*8910*/  @!P1 VIADD R25, R33, 0x16860 ;  /* 0x0001686021199836 */ /* 0x002fc40000000000 */
[-C--:B------:R-:W-:Y:S01]  /*8920*/  FMUL.FTZ R109, R109, R46.reuse ;  /* 0x0000002e6d6d7220 */ /* 0x080fe20000410000 */
[-C--:B------:R-:W-:Y:S01]  /*8930*/  FMUL.FTZ R112, R112, R46.reuse ;  /* 0x0000002e70707220 */ /* 0x080fe20000410000 */
[-C--:B------:R-:W-:Y:S01]  /*8940*/  FMUL.FTZ R113, R113, R46.reuse ;  /* 0x0000002e71717220 */ /* 0x080fe20000410000 */
[-C--:B------:R-:W-:Y:S01]  /*8950*/  FMUL.FTZ R116, R116, R46.reuse ;  /* 0x0000002e74747220 */ /* 0x080fe20000410000 */
[----:B------:R-:W-:Y:S01]  /*8960*/  @!P1 PRMT R33, RZ, 0x654, R25 ;  /* 0x00000654ff219816 */ /* 0x000fe20000000019 */
[----:B------:R-:W-:Y:S01]  /*8970*/  FADD.FTZ R25, R11, R54 ;  /* 0x000000360b197221 */ /* 0x000fe20000010000 */
[----:B------:R-:W1:Y:S01]  /*8980*/  MUFU.EX2 R37, R37 ;  /* 0x0000002500257308 */ /* 0x000e620000000800 */
[----:B------:R-:W-:Y:S01]  /*8990*/  FMUL.FTZ R117, R117, R46 ;  /* 0x0000002e75757220 */ /* 0x000fe20000410000 */
[----:B------:R1:W-:Y:S01]  /*89a0*/  @!P1 SYNCS.ARRIVE.TRANS64.RED.A1T0 RZ, [R33+URZ], RZ ;  /* 0x000000ff21ff99a7 */ /* 0x0003e2000810043f */
[----:B------:R-:W-:Y:S01]  /*89b0*/  FADD.FTZ R54, R144, R25 ;  /* 0x0000001990367221 */ /* 0x000fe20000010000 */
[----:B------:R-:W-:Y:S01]  /*89c0*/  F2FP.F16.F32.PACK_AB R144, R15, R144 ;  /* 0x000000900f90723e */ /* 0x000fe200000000ff */
[-C--:B------:R-:W-:Y:S01]  /*89d0*/  FMUL.FTZ R90, R90, R81.reuse ;  /* 0x000000515a5a7220 */ /* 0x080fe20000410000 */
[-C--:B------:R-:W-:Y:S01]  /*89e0*/  FMUL.FTZ R91, R91, R81.reuse ;  /* 0x000000515b5b7220 */ /* 0x080fe20000410000 */
[----:B------:R-:W-:Y:S01]  /*89f0*/  FADD.FTZ R25, R15, R54 ;  /* 0x000000360f197221 */ /* 0x000fe20000010000 */
[----:B------:R-:W-:Y:S01]  /*8a00*/  FADD.FTZ R54, R12, R3 ;  /* 0x000000030c367221 */ /* 0x000fe20000010000 */
[----:B------:R-:W1:Y:S01]  /*8a10*/  MUFU.EX2 R38, R38 ;  /* 0x0000002600267308 */ /* 0x000e620000000800 */
[-C--:B------:R-:W-:Y:S01]  /*8a20*/  FMUL.FTZ R94, R94, R81.reuse ;  /* 0x000000515e5e7220 */ /* 0x080fe20000410000 */
        /* <DEDUP_REMOVED lines=9> */
[----:B--2---:R-:W-:Y:S01]  /*8ac0*/  FADD.FTZ R3, R19, R44 ;  /* 0x0000002c13037221 */ /* 0x004fe20000010000 */
[----:B---3--:R-:W-:Y:S01]  /*8ad0*/  F2FP.F16.F32.PACK_AB R140, R27, R140 ;  /* 0x0000008c1b8c723e */ /* 0x008fe200000000ff */
[----:B------:R-:W-:Y:S01]  /*8ae0*/  FMUL.FTZ R99, R99, R81 ;  /* 0x0000005163637220 */ /* 0x000fe20000410000 */
[----:B------:R-:W-:Y:S01]  /*8af0*/  FADD.FTZ R25, R27, R54 ;  /* 0x000000361b197221 */ /* 0x000fe20000010000 */
[----:B-----5:R-:W-:Y:S01]  /*8b00*/  FADD.FTZ R44, R26, R3 ;  /* 0x000000031a2c7221 */ /* 0x020fe20000010000 */
[----:B------:R-:W2:Y:S01]  /*8b10*/  MUFU.EX2 R137, R137 ;  /* 0x0000008900897308 */ /* 0x000ea20000000800 */
[----:B------:R-:W-:Y:S01]  /*8b20*/  FFMA.FTZ R3, R141, R28, -R36 ;  /* 0x0000001c8d037223 */ /* 0x000fe20000010824 */
[----:B----4-:R-:W-:Y:S01]  /*8b30*/  FADD.FTZ R54, R142, R25 ;  /* 0x000000198e367221 */ /* 0x010fe20000010000 */
[----:B------:R-:W-:Y:S01]  /*8b40*/  FADD.FTZ R25, R143, R44 ;  /* 0x0000002c8f197221 */ /* 0x000fe20000010000 */
[----:B------:R-:W-:Y:S01]  /*8b50*/  F2FP.F16.F32.PACK_AB R141, R26, R19 ;  /* 0x000000131a8d723e */ /* 0x000fe200000000ff */
[----:B------:R-:W-:Y:S01]  /*8b60*/  FMUL.FTZ R102, R102, R81 ;  /* 0x0000005166667220 */ /* 0x000fe20000410000 */
[C---:B-1----:R-:W-:Y:S01]  /*8b70*/  FADD.FTZ R33, R37.reuse, R54 ;  /* 0x0000003625217221 */ /* 0x042fe20000010000 */
[----:B------:R-:W-:Y:S01]  /*8b80*/  FADD.FTZ R54, R38, R25 ;  /* 0x0000001926367221 */ /* 0x000fe20000010000 */
[----:B------:R-:W1:Y:S01]  /*8b90*/  MUFU.EX2 R29, R29 ;  /* 0x0000001d001d7308 */ /* 0x000e620000000800 */
[----:B------:R-:W-:Y:S01]  /*8ba0*/  F2FP.F16.F32.PACK_AB R142, R37, R142 ;  /* 0x0000008e258e723e */ /* 0x000fe200000000ff */
[----:B------:R-:W-:Y:S01]  /*8bb0*/  FADD.FTZ R56, R136, R33 ;  /* 0x0000002188387221 */ /* 0x000fe20000010000 */
[----:B------:R-:W-:Y:S01]  /*8bc0*/  F2FP.F16.F32.PACK_AB R143, R38, R143 ;  /* 0x0000008f268f723e */ /* 0x000fe200000000ff */
        /* <DEDUP_REMOVED lines=10> */
[----:B------:R-:W-:-:S02]  /*8c70*/  FMUL.FTZ R119, R119, R81 ;  /* 0x0000005177777220 */ /* 0x000fc40000410000 */
[----:B------:R2:W-:Y:S01]  /*8c80*/  MUFU.EX2 R32, R42 ;  /* 0x0000002a00207308 */ /* 0x0005e20000000800 */
[C---:B-1----:R-:W-:Y:S01]  /*8c90*/  FADD.FTZ R11, R29.reuse, R56 ;  /* 0x000000381d0b7221 */ /* 0x042fe20000010000 */
[----:B------:R-:W-:-:S06]  /*8ca0*/  F2FP.F16.F32.PACK_AB R136, R29, R136 ;  /* 0x000000881d88723e */ /* 0x000fcc00000000ff */
[----:B------:R-:W1:Y:S01]  /*8cb0*/  MUFU.EX2 R138, R138 ;  /* 0x0000008a008a7308 */ /* 0x000e620000000800 */
[-CC-:B--2---:R-:W-:Y:S01]  /*8cc0*/  FFMA.FTZ R42, R55, R28.reuse, -R36.reuse ;  /* 0x0000001c372a7223 */ /* 0x184fe20000010824 */
[C---:B---3--:R-:W-:Y:S01]  /*8cd0*/  FADD.FTZ R54, R40.reuse, R5 ;  /* 0x0000000528367221 */ /* 0x048fe20000010000 */
[----:B------:R-:W-:Y:S01]  /*8ce0*/  FFMA.FTZ R36, R87, R28, -R36 ;  /* 0x0000001c57247223 */ /* 0x000fe20000010824 */
[----:B------:R-:W-:-:S04]  /*8cf0*/  F2FP.F16.F32.PACK_AB R137, R40, R137 ;  /* 0x000000892889723e */ /* 0x000fc800000000ff */
[----:B------:R-:W2:Y:S08]  /*8d00*/  MUFU.EX2 R139, R139 ;  /* 0x0000008b008b7308 */ /* 0x000eb00000000800 */
        /* <DEDUP_REMOVED lines=71> */
[----:B--2---:R-:W-:Y:S01]  /*9180*/  FADD.FTZ R0, R30, R5 ;  /* 0x000000051e007221 */ /* 0x004fe20000010000 */
[----:B------:R-:W-:-:S06]  /*9190*/  IMAD.MOV.U32 R5, RZ, RZ, R31 ;  /* 0x000000ffff057224 */ /* 0x000fcc00078e001f */
[----:B------:R-:W2:Y:S01]  /*91a0*/  MUFU.EX2 R83, R83 ;  /* 0x0000005300537308 */ /* 0x000ea20000000800 */
[----:B---3--:R-:W-:-:S07]  /*91b0*/  FADD.FTZ R4, R121, R4 ;  /* 0x0000000479047221 */ /* 0x008fce0000010000 */
[----:B------:R3:W4:Y:S01]  /*91c0*/  MUFU.EX2 R123, R3 ;  /* 0x00000003007b7308 */ /* 0x0007220000000800 */
[----:B-1----:R-:W-:-:S07]  /*91d0*/  F2FP.F16.F32.PACK_AB R120, R73, R30 ;  /* 0x0000001e4978723e */ /* 0x002fce00000000ff */
[----:B------:R-:W1:Y:S01]  /*91e0*/  MUFU.EX2 R77, R77 ;  /* 0x0000004d004d7308 */ /* 0x000e620000000800 */
[----:B---3--:R-:W-:Y:S01]  /*91f0*/  FADD.FTZ R3, R73, R0 ;  /* 0x0000000049037221 */ /* 0x008fe20000010000 */
[C---:B--2---:R-:W-:Y:S01]  /*9200*/  FADD.FTZ R4, R83.reuse, R4 ;  /* 0x0000000453047221 */ /* 0x044fe20000010000 */
[----:B------:R-:W-:Y:S02]  /*9210*/  F2FP.F16.F32.PACK_AB R121, R83, R121 ;  /* 0x000000795379723e */ /* 0x000fe400000000ff */
[----:B------:R-:W-:-:S03]  /*9220*/  FADD.FTZ R0, R32, R3 ;  /* 0x0000000320007221 */ /* 0x000fc60000010000 */
[----:B------:R-:W2:Y:S01]  /*9230*/  MUFU.EX2 R36, R36 ;  /* 0x0000002400247308 */ /* 0x000ea20000000800 */
[----:B----4-:R-:W-:Y:S01]  /*9240*/  FADD.FTZ R4, R123, R4 ;  /* 0x000000047b047221 */ /* 0x010fe20000010000 */
[C---:B-1----:R-:W-:Y:S01]  /*9250*/  FADD.FTZ R3, R77.reuse, R0 ;  /* 0x000000004d037221 */ /* 0x042fe20000010000 */
[----:B------:R-:W-:Y:S02]  /*9260*/  F2FP.F16.F32.PACK_AB R122, R77, R32 ;  /* 0x000000204d7a723e */ /* 0x000fe400000000ff */
[C---:B--2---:R-:W-:Y:S01]  /*9270*/  FADD.FTZ R0, R36.reuse, R4 ;  /* 0x0000000424007221 */ /* 0x044fe20000010000 */
[----:B------:R-:W-:Y:S02]  /*9280*/  F2FP.F16.F32.PACK_AB R123, R36, R123 ;  /* 0x0000007b247b723e */ /* 0x000fe400000000ff */
[----:B------:R-:W-:Y:S01]  /*9290*/  MOV R4, R7 ;  /* 0x0000000700047202 */ /* 0x000fe20000000f00 */
[----:B------:R-:W-:Y:S06]  /*92a0*/  @P2 BRA `(.L_x_12057) ;  /* 0xffffffd800e42947 */ /* 0x000fec000383ffff */
.L_x_12048:
[----:B------:R-:W-:Y:S06]  /*92b0*/  BAR.ARV 0x8, 0x1a0 ;  /* 0x0206800000007b1d */ /* 0x000fec0000002000 */
[----:B------:R-:W-:Y:S05]  /*92c0*/  @!P0 BRA `(.L_x_12058) ;  /* 0x0000000000048947 */ /* 0x000fea0003800000 */
[----:B------:R-:W-:Y:S01]  /*92d0*/  BPT.TRAP 0x1 ;  /* 0x000000040000795c */ /* 0x000fe20000300000 */
.L_x_12058:
[----:B------:R-:W-:Y:S01]  /*92e0*/  ULEA UR5, UR36, UR40, 0x3 ;  /* 0x0000002824057291 */ /* 0x000fe2000f8e183f */
[----:B------:R-:W-:-:S05]  /*92f0*/  IMAD.U32 R4, RZ, RZ, UR37 ;  /* 0x00000025ff047e24 */ /* 0x000fca000f8e00ff */
[----:B------:R-:W-:-:S04]  /*9300*/  SHF.L.U32 R4, R4, 0x1f, RZ ;  /* 0x0000001f04047819 */ /* 0x000fc800000006ff */
[----:B------:R1:W2:Y:S01]  /*9310*/  SYNCS.PHASECHK.TRANS64.TRYWAIT P2, [UR5+0x16850], R4 ;  /* 0x01685004ff0075a7 */ /* 0x0002a20008040145 */
[----:B------:R-:W-:Y:S05]  /*9320*/  @!P0 BRA `(.L_x_12059) ;  /* 0x0000000000048947 */ /* 0x000fea0003800000 */
[----:B------:R-:W-:Y:S01]  /*9330*/  BPT.TRAP 0x1 ;  /* 0x000000040000795c */ /* 0x000fe20000300000 */
.L_x_12059:
[----:B--2---:R-:W-:Y:S05]  /*9340*/  @P2 BRA `(.L_x_12060) ;  /* 0x0000000000082947 */ /* 0x004fea0003800000 */
[----:B------:R-:W2:Y:S02]  /*9350*/  SYNCS.PHASECHK.TRANS64.TRYWAIT P0, [UR5+0x16850], R4 ;  /* 0x01685004ff0075a7 */ /* 0x000ea40008000145 */
[----:B--2---:R-:W-:Y:S05]  /*9360*/  @!P0 BRA `(.L_x_12061) ;  /* 0x0000004000488947 */ /* 0x004fea0003800000 */
.L_x_12060:
[----:B------:R-:W-:Y:S01]  /*9370*/  UIADD3 UR40, UR40, 0x400, URZ ;  /* 0x0000040028287890 */ /* 0x000fe2000fffe03f */
[----:B------:R-:W-:Y:S01]  /*9380*/  WARPGROUP.ARRIVE ;  /* 0x00000000000079c5 */ /* 0x000fe20000000000 */
[----:B------:R-:W-:Y:S01]  /*9390*/  UMOV UR7, 0x40000040 ;  /* 0x4000004000077882 */ /* 0x000fe20000000000 */
[----:B-12---:R-:W1:Y:S01]  /*93a0*/  SHFL.BFLY PT, R4, R3, 0x2, 0x1f ;  /* 0x0c401f0003047f89 */ /* 0x006e6200000e0000 */
[----:B------:R-:W-:Y:S01]  /*93b0*/  USHF.R.U32.HI UR40, URZ, 0x4, UR40 ;  /* 0x000000043f287899 */ /* 0x000fe20008011628 */
[----:B------:R-:W-:Y:S01]  /*93c0*/  IMAD.MOV.U32 R14, RZ, RZ, RZ ;  /* 0x000000ffff0e7224 */ /* 0x000fe200078e00ff */
[----:B------:R-:W-:Y:S01]  /*93d0*/  UIADD3 UR39, UR39, 0x1, URZ ;  /* 0x0000000127277890 */ /* 0x000fe2000fffe03f */
[----:B------:R-:W2:Y:S01]  /*93e0*/  SHFL.BFLY PT, R5, R0, 0x2, 0x1f ;  /* 0x0c401f0000057f89 */ /* 0x000ea200000e0000 */
[----:B------:R-:W-:Y:S01]  /*93f0*/  ULOP3.LUT UR4, UR40, 0x3fff, URZ, 0xc0, !UPT ;  /* 0x00003fff28047892 */ /* 0x000fe2000f8ec03f */
[----:B------:R-:W-:-:S03]  /*9400*/  IMAD.MOV.U32 R15, RZ, RZ, -0x800000 ;  /* 0xff800000ff0f7424 */ /* 0x000fc600078e00ff */
        /* <DEDUP_REMOVED lines=9> */
[----:B------:R-:W-:Y:S01]  /*94a0*/  MOV R3, 0xff800000 ;  /* 0xff80000000037802 */ /* 0x000fe20000000f00 */
[----:B--2---:R-:W-:-:S03]  /*94b0*/  FADD.FTZ R6, R5, R0 ;  /* 0x0000000005067221 */ /* 0x004fc60000010000 */
[----:B------:R-:W1:Y:S04]  /*94c0*/  SHFL.BFLY PT, R5, R4, 0x1, 0x1f ;  /* 0x0c201f0004057f89 */ /* 0x000e6800000e0000 */
[----:B------:R-:W2:Y:S01]  /*94d0*/  SHFL.BFLY PT, R9, R6, 0x1, 0x1f ;  /* 0x0c201f0006097f89 */ /* 0x000ea200000e0000 */
[----:B-1----:R-:W-:Y:S01]  /*94e0*/  FADD.FTZ R10, R4, R5 ;  /* 0x00000005040a7221 */ /* 0x002fe20000010000 */
[----:B------:R-:W-:Y:S02]  /*94f0*/  IMAD.MOV.U32 R4, RZ, RZ, RZ ;  /* 0x000000ffff047224 */ /* 0x000fe400078e00ff */
[----:B--2---:R-:W-:Y:S02]  /*9500*/  FADD.FTZ R9, R6, R9 ;  /* 0x0000000906097221 */ /* 0x004fe40000010000 */
[----:B------:R-:W-:Y:S01]  /*9510*/  FSETP.NE.FTZ.AND P0, PT, R10, RZ, PT ;  /* 0x000000ff0a00720b */ /* 0x000fe20003f15000 */
[----:B------:R-:W-:-:S02]  /*9520*/  IMAD.U32 R6, RZ, RZ, UR5 ;  /* 0x00000005ff067e24 */ /* 0x000fc4000f8e00ff */
[----:B------:R-:W-:Y:S02]  /*9530*/  FSETP.NE.FTZ.AND P2, PT, R9, RZ, PT ;  /* 0x000000ff0900720b */ /* 0x000fe40003f55000 */
[----:B------:R-:W-:-:S08]  /*9540*/  @!P1 VIADD R6, R6, 0x16860 ;  /* 0x0001686006069836 */ /* 0x000fd00000000000 */
[----:B------:R-:W1:Y:S01]  /*9550*/  @P0 MUFU.LG2 R5, R10 ;  /* 0x0000000a00050308 */ /* 0x000e620000000c00 */
[C---:B------:R-:W-:Y:S02]  /*9560*/  @P0 FMUL.FTZ R0, R28.reuse, 0.69314718246459960938 ;  /* 0x3f3172181c000820 */ /* 0x040fe40000410000 */
[----:B------:R-:W-:-:S05]  /*9570*/  @P2 FMUL.FTZ R11, R28, 0.69314718246459960938 ;  /* 0x3f3172181c0b2820 */ /* 0x000fca0000410000 */
[----:B------:R-:W2:Y:S08]  /*9580*/  @P2 MUFU.LG2 R8, R9 ;  /* 0x0000000900082308 */ /* 0x000eb00000000c00 */
[----:B------:R-:W3:Y:S01]  /*9590*/  @P0 MUFU.RCP R14, R10 ;  /* 0x0000000a000e0308 */ /* 0x000ee20000001000 */
[----:B-1----:R-:W-:-:S04]  /*95a0*/  @P0 FMUL.FTZ R5, R5, 0.69314718246459960938 ;  /* 0x3f31721805050820 */ /* 0x002fc80000410000 */
[----:B------:R-:W-:Y:S01]  /*95b0*/  @P0 FFMA.FTZ R15, R0, R31, R5 ;  /* 0x0000001f000f0223 */ /* 0x000fe20000010005 */
[----:B------:R-:W-:Y:S02]  /*95c0*/  @!P1 PRMT R0, RZ, 0x654, R6 ;  /* 0x00000654ff009816 */ /* 0x000fe40000000006 */
[----:B------:R1:W4:Y:S01]  /*95d0*/  @P2 MUFU.RCP R4, R9 ;  /* 0x0000000900042308 */ /* 0x0003220000001000 */
[----:B------:R-:W-:Y:S02]  /*95e0*/  WARPGROUP.DEPBAR.LE gsb0, 0x0 ;  /* 0x00008000000079c5 */ /* 0x000fe40000010000 */
[----:B------:R-:W-:Y:S01]  /*95f0*/  WARPGROUP.ARRIVE ;  /* 0x00000000000079c5 */ /* 0x000fe20000000000 */
[----:B--2---:R-:W-:Y:S01]  /*9600*/  @P2 FMUL.FTZ R8, R8, 0.69314718246459960938 ;  /* 0x3f31721808082820 */ /* 0x004fe20000410000 */
[----:B------:R-:W-:-:S03]  /*9610*/  PLOP3.LUT P0, PT, PT, PT, PT, 0x8, 0x0 ;  /* 0x000000000000781c */ /* 0x000fc60003f0e170 */
[----:B------:R-:W-:Y:S01]  /*9620*/  @P2 FFMA.FTZ R3, R11, R7, R8 ;  /* 0x000000070b032223 */ /* 0x000fe20000010008 */
        /* <DEDUP_REMOVED lines=67> */
[----:B------:R-:W-:-:S07]  /*9a60*/  FMUL.FTZ R119, R119, R4 ;  /* 0x0000000477777220 */ /* 0x000fce0000410000 */
.L_x_12031:
        /* <DEDUP_REMOVED lines=11> */
[C---:B------:R-:W-:Y:S01]  /*9b20*/  LOP3.LUT R5, R22.reuse, 0x380, RZ, 0xc0, !PT ;  /* 0x0000038016057812 */ /* 0x040fe200078ec0ff */
[----:B------:R-:W-:Y:S01]  /*9b30*/  USHF.R.S32.HI UR5, URZ, 0x1f, UR43 ;  /* 0x0000001f3f057899 */ /* 0x000fe2000801142b */
[----:B------:R-:W-:Y:S02]  /*9b40*/  IADD3 R43, P3, R22, 0x20, RZ ;  /* 0x00000020162b7810 */ /* 0x000fe40007f7e0ff */
[-C--:B------:R-:W-:Y:S01]  /*9b50*/  LEA.HI R4, R45, R44.reuse, RZ, 0x7 ;  /* 0x0000002c2d047211 */ /* 0x080fe200078f38ff */
[----:B------:R-:W-:Y:S01]  /*9b60*/  ULDC.64 UR8, c[0x0][0xb70] ;  /* 0x0002dc0000087ab9 */ /* 0x000fe20000000a00 */
[----:B------:R-:W-:Y:S01]  /*9b70*/  SHF.R.U64 R5, R5, 0x3, RZ ;  /* 0x0000000305057819 */ /* 0x000fe200000012ff */
[----:B------:R-:W-:Y:S01]  /*9b80*/  UIMAD UR5, UR5, UR8, URZ ;  /* 0x00000008050572a4 */ /* 0x000fe2000f8e023f */
[----:B------:R-:W-:Y:S01]  /*9b90*/  LOP3.LUT R12, R43, 0x380, RZ, 0xc0, !PT ;  /* 0x000003802b0c7812 */ /* 0x000fe200078ec0ff */
[----:B------:R-:W-:Y:S01]  /*9ba0*/  UIMAD.WIDE.U32 UR6, UR43, UR8, URZ ;  /* 0x000000082b0672a5 */ /* 0x000fe2000f8e003f */
[----:B------:R-:W-:Y:S01]  /*9bb0*/  LOP3.LUT R49, R4, 0xffffff80, RZ, 0xc0, !PT ;  /* 0xffffff8004317812 */ /* 0x000fe200078ec0ff */
[----:B------:R-:W-:Y:S01]  /*9bc0*/  USHF.R.S32.HI UR8, URZ, 0x1f, UR44 ;  /* 0x0000001f3f087899 */ /* 0x000fe2000801142c */
[----:B------:R-:W-:Y:S01]  /*9bd0*/  LEA.HI R47, R45, R44, RZ, 0x5 ;  /* 0x0000002c2d2f7211 */ /* 0x000fe200078f28ff */
[----:B------:R-:W-:Y:S01]  /*9be0*/  UIMAD UR5, UR43, UR9, UR5 ;  /* 0x000000092b0572a4 */ /* 0x000fe2000f8e0205 */
[----:B------:R-:W-:Y:S01]  /*9bf0*/  LOP3.LUT R4, R5, R22, RZ, 0x3c, !PT ;  /* 0x0000001605047212 */ /* 0x000fe200078e3cff */
[----:B------:R-:W-:Y:S01]  /*9c00*/  IMAD.MOV.U32 R5, RZ, RZ, R23 ;  /* 0x000000ffff057224 */ /* 0x000fe200078e0017 */
[----:B------:R-:W-:Y:S01]  /*9c10*/  IADD3 R45, P2, R22, 0x40, RZ ;  /* 0x00000040162d7810 */ /* 0x000fe20007f5e0ff */
[----:B------:R-:W-:Y:S01]  /*9c20*/  IMAD.IADD R49, R44, 0x1, -R49 ;  /* 0x000000012c317824 */ /* 0x000fe200078e0a31 */
[----:B------:R-:W-:Y:S01]  /*9c30*/  SHF.R.U64 R12, R12, 0x3, RZ ;  /* 0x000000030c0c7819 */ /* 0x000fe200000012ff */
[----:B------:R-:W-:Y:S01]  /*9c40*/  UIADD3 UR5, UR7, UR5, URZ ;  /* 0x0000000507057290 */ /* 0x000fe2000fffe03f */
[----:B------:R-:W-:-:S02]  /*9c50*/  LOP3.LUT R44, R45, 0x380, RZ, 0xc0, !PT ;  /* 0x000003802d2c7812 */ /* 0x000fc400078ec0ff */
[----:B------:R-:W-:Y:S02]  /*9c60*/  LOP3.LUT R12, R12, R43, RZ, 0x3c, !PT ;  /* 0x0000002b0c0c7212 */ /* 0x000fe400078e3cff */
[----:B------:R-:W-:Y:S02]  /*9c70*/  MOV R43, R4 ;  /* 0x00000004002b7202 */ /* 0x000fe40000000f00 */
[----:B------:R-:W-:Y:S02]  /*9c80*/  F2FP.F16.F32.PACK_AB R5, R10, R11 ;  /* 0x0000000b0a05723e */ /* 0x000fe400000000ff */
[----:B------:R-:W-:Y:S02]  /*9c90*/  SHF.R.U64 R10, R44, 0x3, RZ ;  /* 0x000000032c0a7819 */ /* 0x000fe400000012ff */
[----:B------:R-:W-:Y:S02]  /*9ca0*/  IADD3 R48, P1, R22, 0x60, RZ ;  /* 0x0000006016307810 */ /* 0x000fe40007f3e0ff */
[----:B------:R-:W-:-:S02]  /*9cb0*/  LOP3.LUT R10, R10, R45, RZ, 0x3c, !PT ;  /* 0x0000002d0a0a7212 */ /* 0x000fc400078e3cff */
[----:B------:R-:W1:Y:S01]  /*9cc0*/  LDC.64 R44, c[0x0][0xb78] ;  /* 0x0002de00ff2c7b82 */ /* 0x000e620000000a00 */
[----:B------:R-:W-:Y:S02]  /*9cd0*/  LOP3.LUT R46, R48, 0x380, RZ, 0xc0, !PT ;  /* 0x00000380302e7812 */ /* 0x000fe400078ec0ff */
[----:B------:R-:W-:Y:S02]  /*9ce0*/  F2FP.F16.F32.PACK_AB R4, R13, R42 ;  /* 0x0000002a0d04723e */ /* 0x000fe400000000ff */
[----:B------:R-:W-:Y:S01]  /*9cf0*/  F2FP.F16.F32.PACK_AB R6, R6, R9 ;  /* 0x000000090606723e */ /* 0x000fe200000000ff */
[--C-:B------:R-:W-:Y:S01]  /*9d00*/  IMAD.X R9, RZ, RZ, R23.reuse, P1 ;  /* 0x000000ffff097224 */ /* 0x100fe200008e0617 */
[----:B------:R-:W-:Y:S02]  /*9d10*/  F2FP.F16.F32.PACK_AB R7, R7, R8 ;  /* 0x000000080707723e */ /* 0x000fe400000000ff */
[----:B------:R-:W-:Y:S02]  /*9d20*/  SHF.R.U64 R11, R46, 0x3, RZ ;  /* 0x000000032e0b7819 */ /* 0x000fe400000012ff */
[----:B------:R-:W-:Y:S01]  /*9d30*/  IADD3.X R13, RZ, R23, RZ, P3, !PT ;  /* 0x00000017ff0d7210 */ /* 0x000fe20001ffe4ff */
[----:B------:R2:W-:Y:S01]  /*9d40*/  STSM.16.M88.4 [R43], R4 ;  /* 0x000000042b007844 */ /* 0x0005e20000000200 */
[----:B------:R-:W-:Y:S01]  /*9d50*/  LOP3.LUT R8, R11, R48, RZ, 0x3c, !PT ;  /* 0x000000300b087212 */ /* 0x000fe200078e3cff */
[----:B------:R-:W-:Y:S01]  /*9d60*/  IMAD.X R11, RZ, RZ, R23, P2 ;  /* 0x000000ffff0b7224 */ /* 0x000fe200010e0617 */
[----:B------:R-:W-:-:S02]  /*9d70*/  MOV R12, R12 ;  /* 0x0000000c000c7202 */ /* 0x000fc40000000f00 */
[----:B------:R-:W-:Y:S02]  /*9d80*/  F2FP.F16.F32.PACK_AB R32, R32, R33 ;  /* 0x000000212020723e */ /* 0x000fe400000000ff */
[----:B------:R-:W-:Y:S02]  /*9d90*/  MOV R11, R10 ;  /* 0x0000000a000b7202 */ /* 0x000fe40000000f00 */
[----:B------:R-:W-:Y:S02]  /*9da0*/  F2FP.F16.F32.PACK_AB R33, R30, R31 ;  /* 0x0000001f1e21723e */ /* 0x000fe400000000ff */
[----:B------:R-:W-:Y:S02]  /*9db0*/  F2FP.F16.F32.PACK_AB R24, R24, R25 ;  /* 0x000000191818723e */ /* 0x000fe400000000ff */
[----:B------:R-:W-:Y:S01]  /*9dc0*/  MOV R10, R8 ;  /* 0x00000008000a7202 */ /* 0x000fe20000000f00 */
[----:B------:R-:W-:Y:S01]  /*9dd0*/  IMAD.U32 R9, RZ, RZ, UR7 ;  /* 0x00000007ff097e24 */ /* 0x000fe2000f8e00ff */
[----:B------:R-:W-:Y:S01]  /*9de0*/  F2FP.F16.F32.PACK_AB R25, R20, R21 ;  /* 0x000000151419723e */ /* 0x000fe200000000ff */
[----:B------:R-:W-:Y:S01]  /*9df0*/  IMAD.U32 R8, RZ, RZ, UR6 ;  /* 0x00000006ff087e24 */ /* 0x000fe2000f8e00ff */
[----:B--2---:R-:W-:Y:S01]  /*9e00*/  F2FP.F16.F32.PACK_AB R7, R34, R35 ;  /* 0x000000232207723e */ /* 0x004fe200000000ff */
[----:B-1----:R-:W-:Y:S01]  /*9e10*/  IMAD R34, R44, UR8, RZ ;  /* 0x000000082c227c24 */ /* 0x002fe2000f8e02ff */
[----:B------:R-:W-:Y:S01]  /*9e20*/  F2FP.F16.F32.PACK_AB R6, R36, R37 ;  /* 0x000000252406723e */ /* 0x000fe200000000ff */
[----:B------:R-:W-:Y:S01]  /*9e30*/  VIADD R37, R18, UR42 ;  /* 0x0000002a12257c36 */ /* 0x000fe20008000000 */
[----:B------:R-:W-:Y:S01]  /*9e40*/  F2FP.F16.F32.PACK_AB R4, R40, R41 ;  /* 0x000000292804723e */ /* 0x000fe200000000ff */
[----:B------:R-:W-:Y:S01]  /*9e50*/  IMAD R36, R45, UR44, R34 ;  /* 0x0000002c2d247c24 */ /* 0x000fe2000f8e0222 */
[----:B------:R-:W-:Y:S01]  /*9e60*/  F2FP.F16.F32.PACK_AB R5, R38, R39 ;  /* 0x000000272605723e */ /* 0x000fe200000000ff */
[----:B------:R-:W-:Y:S01]  /*9e70*/  VIADD R13, R37, 0x8 ;  /* 0x00000008250d7836 */ /* 0x000fe20000000000 */
[----:B------:R-:W-:Y:S01]  /*9e80*/  F2FP.F16.F32.PACK_AB R34, R28, R29 ;  /* 0x0000001d1c22723e */ /* 0x000fe200000000ff */
[----:B------:R-:W-:Y:S01]  /*9e90*/  ULDC.64 UR6, c[0x0][0xb40] ;  /* 0x0002d00000067ab9 */ /* 0x000fe20000000a00 */
[----:B------:R-:W-:Y:S01]  /*9ea0*/  F2FP.F16.F32.PACK_AB R35, R26, R27 ;  /* 0x0000001b1a23723e */ /* 0x000fe200000000ff */
[----:B------:R1:W-:Y:S01]  /*9eb0*/  STSM.16.M88.4 [R12], R4 ;  /* 0x000000040c007844 */ /* 0x0003e20000000200 */
[----:B------:R-:W-:-:S02]  /*9ec0*/  F2FP.F16.F32.PACK_AB R26, R14, R19 ;  /* 0x000000130e1a723e */ /* 0x000fc400000000ff */
[----:B------:R-:W-:Y:S01]  /*9ed0*/  F2FP.F16.F32.PACK_AB R27, R119, R0 ;  /* 0x00000000771b723e */ /* 0x000fe200000000ff */
[----:B------:R-:W-:Y:S01]  /*9ee0*/  STSM.16.M88.4 [R11], R32 ;  /* 0x000000200b007844 */ /* 0x000fe20000000200 */
[----:B------:R-:W-:Y:S01]  /*9ef0*/  MOV R9, UR5 ;  /* 0x0000000500097c02 */ /* 0x000fe20008000f00 */
[----:B------:R-:W-:Y:S01]  /*9f00*/  ULDC UR5, c[0x0][0xa88] ;  /* 0x0002a20000057ab9 */ /* 0x000fe20000000800 */
[----:B------:R-:W-:Y:S01]  /*9f10*/  SHF.R.S32.HI R47, RZ, 0x5, R47 ;  /* 0x00000005ff2f7819 */ /* 0x000fe2000001142f */
[----:B------:R-:W-:Y:S01]  /*9f20*/  STSM.16.M88.4 [R10], R24 ;  /* 0x000000180a007844 */ /* 0x000fe20000000200 */
[----:B------:R-:W-:Y:S01]  /*9f30*/  LOP3.LUT P0, RZ, R49, 0x3, RZ, 0xc0, !PT ;  /* 0x0000000331ff7812 */ /* 0x000fe2000780c0ff */
[----:B------:R-:W-:Y:S01]  /*9f40*/  IMAD.WIDE.U32 R8, R44, UR44, R8 ;  /* 0x0000002c2c087c25 */ /* 0x000fe2000f8e0008 */
[----:B------:R-:W-:Y:S01]  /*9f50*/  @!PT LDS RZ, [RZ] ;  /* 0x00000000fffff984 */ /* 0x000fe20000000800 */
[----:B------:R-:W-:Y:S01]  /*9f60*/  @!PT LDS RZ, [RZ] ;  /* 0x00000000fffff984 */ /* 0x000fe20000000800 */
[----:B------:R-:W-:Y:S01]  /*9f70*/  @!PT LDS RZ, [RZ] ;  /* 0x00000000fffff984 */ /* 0x000fe20000000800 */
[----:B------:R-:W-:Y:S01]  /*9f80*/  @!PT LDS RZ, [RZ] ;  /* 0x00000000fffff984 */ /* 0x000fe20000000800 */
[----:B------:R2:W-:Y:S06]  /*9f90*/  MEMBAR.ALL.CTA ;  /* 0x0000000000007992 */ /* 0x0005ec0000008000 */
[----:B--2---:R-:W2:Y:S02]  /*9fa0*/  FENCE.VIEW.ASYNC.S ;  /* 0x00000000000073c6 */ /* 0x004ea40000000000 */
[----:B--2---:R-:W-:Y:S06]  /*9fb0*/  BAR.ARV 0x1, 0x1a0 ;  /* 0x0046800000007b1d */ /* 0x004fec0000002000 */
[----:B------:R-:W-:Y:S01]  /*9fc0*/  ISETP.GE.OR P1, PT, R13, UR5, P0 ;  /* 0x000000050d007c0c */ /* 0x000fe20008726670 */
[----:B------:R-:W2:Y:S01]  /*9fd0*/  SHFL.IDX PT, R0, R47, RZ, 0x1f ;  /* 0x00001fff2f007589 */ /* 0x000ea200000e0000 */
[----:B------:R-:W-:-:S02]  /*9fe0*/  SHF.R.S32.HI R13, RZ, 0x1f, R37 ;  /* 0x0000001fff0d7819 */ /* 0x000fc40000011425 */
[C---:B-1----:R-:W-:Y:S02]  /*9ff0*/  IADD3 R5, P2, R37.reuse, R8, RZ ;  /* 0x0000000825057210 */ /* 0x042fe40007f5e0ff */
[----:B------:R-:W-:Y:S02]  /*a000*/  ISETP.GE.OR P0, PT, R37, UR5, P0 ;  /* 0x0000000525007c0c */ /* 0x000fe40008706670 */
[----:B------:R-:W-:Y:S02]  /*a010*/  IADD3.X R8, R13, R9, R36, P2, !PT ;  /* 0x000000090d087210 */ /* 0x000fe400017fe424 */
[----:B------:R-:W-:-:S04]  /*a020*/  LEA R4, P2, R5, UR6, 0x2 ;  /* 0x0000000605047c11 */ /* 0x000fc8000f8410ff */
[----:B------:R-:W-:-:S05]  /*a030*/  LEA.HI.X R5, R5, UR7, R8, 0x2, P2 ;  /* 0x0000000705057c11 */ /* 0x000fca00090f1408 */
[----:B------:R1:W-:Y:S04]  /*a040*/  @!P1 STG.E desc[UR48][R4.64+0x20], R3 ;  /* 0x0000200304009986 */ /* 0x0003e8000c101930 */
[----:B------:R1:W-:Y:S01]  /*a050*/  @!P0 STG.E desc[UR48][R4.64], R15 ;  /* 0x0000000f04008986 */ /* 0x0003e2000c101930 */
[----:B--2---:R-:W-:-:S13]  /*a060*/  ISETP.NE.AND P0, PT, R0, 0xb, PT ;  /* 0x0000000b0000780c */ /* 0x004fda0003f05270 */
[----:B-1----:R-:W-:Y:S05]  /*a070*/  @P0 BRA `(.L_x_12063) ;  /* 0x0000000800280947 */ /* 0x002fea0003800000 */
        /* <DEDUP_REMOVED lines=15> */
.L_x_12065:
[----:B------:R-:W-:Y:S05]  /*a170*/  BSYNC B0 ;  /* 0x0000000000007941 */ /* 0x000fea0003800000 */
.L_x_12064:
[----:B------:R-:W-:Y:S05]  /*a180*/  BRA `(.L_x_12063) ;  /* 0x0000000400e47947 */ /* 0x000fea0003800000 */
.L_x_12062:
        /* <DEDUP_REMOVED lines=31> */
[----:B------:R-:W-:-:S05]  /*a380*/  IMAD.WIDE.U32 R4, R20, UR44, R4 ;  /* 0x0000002c14047c25 */ /* 0x000fca000f8e0004 */
[----:B------:R-:W-:Y:S02]  /*a390*/  IADD3 R3, R5, R3, RZ ;  /* 0x0000000305037210 */ /* 0x000fe40007ffe0ff */
[----:B------:R-:W-:-:S04]  /*a3a0*/  LEA R6, P0, R4, UR8, 0x2 ;  /* 0x0000000804067c11 */ /* 0x000fc8000f8010ff */
[----:B------:R-:W-:Y:S01]  /*a3b0*/  LEA.HI.X R7, R4, UR9, R3, 0x2, P0 ;  /* 0x0000000904077c11 */ /* 0x000fe200080f1403 */
[----:B------:R-:W-:-:S05]  /*a3c0*/  IMAD.MOV.U32 R3, RZ, RZ, -0x800000 ;  /* 0xff800000ff037424 */ /* 0x000fca00078e00ff */
[----:B------:R1:W-:Y:S03]  /*a3d0*/  STG.E desc[UR48][R6.64], R3 ;  /* 0x0000000306007986 */ /* 0x0003e6000c101930 */
.L_x_12067:
[----:B------:R-:W-:Y:S05]  /*a3e0*/  BSYNC B0 ;  /* 0x0000000000007941 */ /* 0x000fea0003800000 */
.L_x_12066:
[----:B------:R-:W-:Y:S01]  /*a3f0*/  ULOP3.LUT UR47, URZ, UR47, URZ, 0x33, !UPT ;  /* 0x0000002f3f2f7292 */ /* 0x000fe2000f8e333f */
[----:B-1----:R-:W-:Y:S01]  /*a400*/  IMAD R3, R13, UR43, R10 ;  /* 0x0000002b0d037c24 */ /* 0x002fe2000f8e020a */
[----:B------:R-:W-:Y:S01]  /*a410*/  SHF.R.S32.HI R4, RZ, 0x3, R19 ;  /* 0x00000003ff047819 */ /* 0x000fe20000011413 */
[----:B------:R-:W-:Y:S01]  /*a420*/  IMAD.WIDE.U32 R6, R12, UR43, R8 ;  /* 0x0000002b0c067c25 */ /* 0x000fe2000f8e0008 */
[----:B---3--:R-:W-:Y:S01]  /*a430*/  ISETP.GE.AND P0, PT, R8, R25, PT ;  /* 0x000000190800720c */ /* 0x008fe20003f06270 */
[----:B------:R-:W-:Y:S01]  /*a440*/  BSSY B0, `(.L_x_12068) ;  /* 0x000001d000007945 */ /* 0x000fe20003800000 */
[----:B------:R-:W-:Y:S01]  /*a450*/  IADD3 R5, R4, 0x90, RZ ;  /* 0x0000009004057810 */ /* 0x000fe20007ffe0ff */
[----:B--2---:R-:W-:Y:S02]  /*a460*/  VIADD R11, R11, UR47 ;  /* 0x0000002f0b0b7c36 */ /* 0x004fe40008000000 */
[----:B------:R-:W-:Y:S02]  /*a470*/  IMAD.IADD R7, R7, 0x1, R3 ;  /* 0x0000000107077824 */ /* 0x000fe400078e0203 */
[----:B------:R-:W-:-:S02]  /*a480*/  IMAD R8, R11, -0xc0, R24 ;  /* 0xffffff400b087824 */ /* 0x000fc400078e0218 */
[C---:B------:R-:W-:Y:S02]  /*a490*/  VIADD R0, R4.reuse, 0x30 ;  /* 0x0000003004007836 */ /* 0x040fe40000000000 */
[----:B------:R-:W-:Y:S01]  /*a4a0*/  VIADD R3, R4, 0x60 ;  /* 0x0000006004037836 */ /* 0x000fe20000000000 */
[-C--:B------:R-:W-:Y:S02]  /*a4b0*/  ISETP.GE.OR P3, PT, R5, R8.reuse, P0 ;  /* 0x000000080500720c */ /* 0x080fe40000766670 */
[-C--:B------:R-:W-:Y:S01]  /*a4c0*/  ISETP.GE.OR P1, PT, R0, R8.reuse, P0 ;  /* 0x000000080000720c */ /* 0x080fe20000726670 */
[----:B----4-:R-:W-:Y:S01]  /*a4d0*/  IMAD R0, R14, UR6, RZ ;  /* 0x000000060e007c24 */ /* 0x010fe2000f8e02ff */
[-C--:B------:R-:W-:Y:S02]  /*a4e0*/  ISETP.GE.OR P2, PT, R3, R8.reuse, P0 ;  /* 0x000000080300720c */ /* 0x080fe40000746670 */
[----:B------:R-:W-:Y:S01]  /*a4f0*/  ISETP.GE.OR P0, PT, R4, R8, P0 ;  /* 0x000000080400720c */ /* 0x000fe20000706670 */
[----:B------:R-:W-:Y:S01]  /*a500*/  IMAD R3, R15, UR44, R0 ;  /* 0x0000002c0f037c24 */ /* 0x000fe2000f8e0200 */
[----:B------:R-:W-:Y:S01]  /*a510*/  SHF.R.S32.HI R5, RZ, 0x1f, R4 ;  /* 0x0000001fff057819 */ /* 0x000fe20000011404 */
[----:B------:R-:W-:-:S04]  /*a520*/  IMAD.WIDE.U32 R8, R14, UR44, R6 ;  /* 0x0000002c0e087c25 */ /* 0x000fc8000f8e0006 */
[----:B------:R-:W-:-:S04]  /*a530*/  IMAD.WIDE R6, R11, 0xc0, R4 ;  /* 0x000000c00b067825 */ /* 0x000fc800078e0204 */
[----:B------:R-:W-:Y:S02]  /*a540*/  IMAD.IADD R11, R9, 0x1, R3 ;  /* 0x00000001090b7824 */ /* 0x000fe400078e0203 */
        /* <DEDUP_REMOVED lines=12> */
.L_x_12069:
[----:B------:R-:W-:Y:S05]  /*a610*/  BSYNC B0 ;  /* 0x0000000000007941 */ /* 0x000fea0003800000 */
.L_x_12068:
        /* <DEDUP_REMOVED lines=15> */
.L_x_12071:
[----:B------:R-:W-:Y:S05]  /*a710*/  BSYNC B0 ;  /* 0x0000000000007941 */ /* 0x000fea0003800000 */
.L_x_12070:
        /* <DEDUP_REMOVED lines=11> */
[----:B-12---:R-:W-:Y:S02]  /*a7d0*/  LEA R12, P0, R4, UR6, 0x1 ;  /* 0x00000006040c7c11 */ /* 0x006fe4000f8008ff */
[----:B------:R-:W-:-:S04]  /*a7e0*/  IADD3 R3, R5, R3, RZ ;  /* 0x0000000305037210 */ /* 0x000fc80007ffe0ff */
[----:B------:R-:W-:-:S05]  /*a7f0*/  LEA.HI.X R13, R4, UR7, R3, 0x1, P0 ;  /* 0x00000007040d7c11 */ /* 0x000fca00080f0c03 */
[----:B------:R3:W-:Y:S02]  /*a800*/  STG.E.128 desc[UR48][R12.64], RZ ;  /* 0x000000ff0c007986 */ /* 0x0007e4000c101d30 */
.L_x_12073:
[----:B------:R-:W-:Y:S05]  /*a810*/  BSYNC B0 ;  /* 0x0000000000007941 */ /* 0x000fea0003800000 */
.L_x_12072:
        /* <DEDUP_REMOVED lines=15> */
.L_x_12074:
[----:B------:R-:W-:Y:S05]  /*a910*/  BSYNC B0 ;  /* 0x0000000000007941 */ /* 0x000fea0003800000 */
.L_x_12063:
[----:B------:R-:W5:Y:S02]  /*a920*/  LDC R0, c[0x0][0xda8] ;  /* 0x00036a00ff007b82 */ /* 0x000f640000000800 */
[----:B-----5:R-:W-:-:S13]  /*a930*/  ISETP.LE.AND P0, PT, R0, UR4, PT ;  /* 0x0000000400007c0c */ /* 0x020fda000bf03270 */
[----:B------:R-:W-:Y:S05]  /*a940*/  @!P0 BRA `(.L_x_12075) ;  /* 0xffffff6400048947 */ /* 0x000fea000383ffff */
[----:B------:R-:W-:Y:S05]  /*a950*/  EXIT ;  /* 0x000000000000794d */ /* 0x000fea0003800000 */
.L_x_12027:
        /* <DEDUP_REMOVED lines=8> */
[----:B------:R-:W-:Y:S01]  /*a9e0*/  IMAD.MOV.U32 R19, RZ, RZ, 0x1 ;  /* 0x00000001ff137424 */ /* 0x000fe200078e00ff */
[----:B------:R-:W-:-:S05]  /*a9f0*/  MOV R18, RZ ;  /* 0x000000ff00127202 */ /* 0x000fca0000000f00 */
[----:B------:R-:W1:Y:S02]  /*aa00*/  LDC R0, c[0x0][0xda8] ;  /* 0x00036a00ff007b82 */ /* 0x000e640000000800 */
[----:B-1----:R-:W-:-:S13]  /*aa10*/  ISETP.LE.AND P0, PT, R0, UR4, PT ;  /* 0x0000000400007c0c */ /* 0x002fda000bf03270 */
[----:B------:R-:W-:Y:S05]  /*aa20*/  @P0 BRA `(.L_x_12076) ;  /* 0x0000002400480947 */ /* 0x000fea0003800000 */
[----:B------:R-:W-:Y:S01]  /*aa30*/  LOP3.LUT R23, R2, 0x1f, RZ, 0xc0, !PT ;  /* 0x0000001f02177812 */ /* 0x000fe200078ec0ff */
[----:B------:R-:W-:Y:S01]  /*aa40*/  IMAD.U32 R22, RZ, RZ, UR4 ;  /* 0x00000004ff167e24 */ /* 0x000fe2000f8e00ff */
[----:B------:R-:W-:Y:S01]  /*aa50*/  ULDC UR46, c[0x0][0xc] ;  /* 0x00000300002e7ab9 */ /* 0x000fe20000000800 */
[----:B------:R-:W-:Y:S01]  /*aa60*/  IMAD.MOV.U32 R18, RZ, RZ, RZ ;  /* 0x000000ffff127224 */ /* 0x000fe200078e00ff */
[----:B------:R-:W-:Y:S01]  /*aa70*/  ULDC.64 UR50, c[0x0][0x198] ;  /* 0x0000660000327ab9 */ /* 0x000fe20000000a00 */
[----:B------:R-:W-:Y:S01]  /*aa80*/  IMAD.MOV.U32 R19, RZ, RZ, 0x1 ;  /* 0x00000001ff137424 */ /* 0x000fe200078e00ff */
[----:B------:R-:W-:-:S06]  /*aa90*/  UMOV UR47, URZ ;  /* 0x0000003f002f7c82 */ /* 0x000fcc0008000000 */
.L_x_12124:
        /* <DEDUP_REMOVED lines=21> */
.L_x_12077:
[----:B------:R-:W-:Y:S01]  /*abf0*/  ULDC UR9, c[0x0][0xdc4] ;  /* 0x0003710000097ab9 */ /* 0x000fe20000000800 */
[----:B------:R-:W-:Y:S01]  /*ac00*/  UMOV UR7, UR8 ;  /* 0x0000000800077c82 */ /* 0x000fe20008000000 */
[----:B------:R-:W-:-:S11]  /*ac10*/  UISETP.NE.AND UP0, UPT, UR9, 0x1, UPT ;  /* 0x000000010900788c */ /* 0x000fd6000bf05270 */
[----:B------:R-:W-:Y:S02]  /*ac20*/  @UP0 ULDC.64 UR10, c[0x0][0xdc8] ;  /* 0x00037200000a0ab9 */ /* 0x000fe40000000a00 */
[----:B------:R-:W-:-:S04]  /*ac30*/  UIMAD.WIDE.U32 UR4, UR8, UR10, URZ ;  /* 0x0000000a080472a5 */ /* 0x000fc8000f8e003f */
[----:B------:R-:W-:-:S04]  /*ac40*/  @UP0 USHF.R.U32.HI UR7, URZ, UR11, UR5 ;  /* 0x0000000b3f070299 */ /* 0x000fc80008011605 */
[----:B------:R-:W-:-:S12]  /*ac50*/  UIMAD UR4, UR7, UR9, URZ ;  /* 0x00000009070472a4 */ /* 0x000fd8000f8e023f */
.L_x_12078:
[----:B------:R-:W-:Y:S01]  /*ac60*/  ULOP3.LUT UR5, URZ, UR7, URZ, 0x33, !UPT ;  /* 0x000000073f057292 */ /* 0x000fe2000f8e333f */
[----:B------:R-:W-:Y:S01]  /*ac70*/  BSSY B6, `(.L_x_12079) ;  /* 0x000021e000067945 */ /* 0x000fe20003800000 */
[----:B------:R-:W-:Y:S01]  /*ac80*/  ULDC.64 UR10, c[0x0][0x3f8] ;  /* 0x0000fe00000a7ab9 */ /* 0x000fe20000000a00 */
[----:B------:R-:W-:Y:S01]  /*ac90*/  ULDC UR7, c[0x0][0xdac] ;  /* 0x00036b0000077ab9 */ /* 0x000fe20000000800 */
[----:B------:R-:W-:Y:S02]  /*aca0*/  UISETP.NE.U32.AND UP0, UPT, UR10, URZ, UPT ;  /* 0x0000003f0a00728c */ /* 0x000fe4000bf05070 */
[----:B------:R-:W-:Y:S02]  /*acb0*/  UIADD3 UR5, UR5, UR7, URZ ;  /* 0x0000000705057290 */ /* 0x000fe4000fffe03f */
[----:B------:R-:W-:Y:S02]  /*acc0*/  UISETP.NE.AND.EX UP0, UPT, UR11, URZ, UPT, UP0 ;  /* 0x0000003f0b00728c */ /* 0x000fe4000bf05300 */
[----:B------:R-:W-:Y:S01]  /*acd0*/  UIMAD UR41, UR5, 0xc0, URZ ;  /* 0x000000c0052978a4 */ /* 0x000fe2000f8e023f */
        /* <DEDUP_REMOVED lines=45> */
.L_x_12080:
        /* <DEDUP_REMOVED lines=23> */
.L_x_12082:
        /* <DEDUP_REMOVED lines=20> */
.L_x_12084:
[----:B------:R1:W2:Y:S01]  /*b260*/  LDC.64 R2, c[0x4][R24] ;  /* 0x0100000018027b82 */ /* 0x0002a20000000a00 */
[----:B------:R-:W-:Y:S01]  /*b270*/  ULDC.64 UR4, c[0x4][0x1b8] ;  /* 0x01006e0000047ab9 */ /* 0x000fe20000000a00 */
[----:B------:R-:W-:Y:S01]  /*b280*/  ULDC.64 UR6, c[0x4][0x1c0] ;  /* 0x0100700000067ab9 */ /* 0x000fe20000000a00 */
[----:B------:R-:W-:Y:S01]  /*b290*/  IMAD.U32 R4, RZ, RZ, UR4 ;  /* 0x00000004ff047e24 */ /* 0x000fe2000f8e00ff */
        /* <DEDUP_REMOVED lines=11> */
.L_x_12083:
        /* <DEDUP_REMOVED lines=10> */
[----:B------:R-:W-:Y:S01]  /*b3f0*/  IMAD.U32 R7, RZ, RZ, UR45 ;  /* 0x0000002dff077e24 */ /* 0x000fe2000f8e00ff */
[----:B------:R-:W-:Y:S01]  /*b400*/  UMOV UR40, URZ ;  /* 0x0000003f00287c82 */ /* 0x000fe20008000000 */
[----:B------:R-:W-:-:S03]  /*b410*/  UMOV UR6, 0xffffffff ;  /* 0xffffffff00067882 */ /* 0x000fc60000000000 */
[----:B------:R-:W-:-:S07]  /*b420*/  IADD3 R7, R7, -0x1, RZ ;  /* 0xffffffff07077810 */ /* 0x000fce0007ffe0ff */
        /* <DEDUP_REMOVED lines=15> */
.L_x_12136:
[----:B------:R-:W-:Y:S01]  /*b520*/  UMOV UR4, 0xffffffff ;  /* 0xffffffff00047882 */ /* 0x000fe20000000000 */
[----:B------:R-:W-:Y:S02]  /*b530*/  SHF.R.S32.HI R8, RZ, 0x1f, R0 ;  /* 0x0000001fff087819 */ /* 0x000fe40000011400 */
[----:B------:R-:W-:Y:S05]  /*b540*/  BRA.DIV UR4, `(.L_x_12086) ;  /* 0x0000002204087947 */ /* 0x000fea000b800000 */
[----:B------:R-:W-:-:S13]  /*b550*/  ELECT P0, URZ, PT ;  /* 0x00000000003f782f */ /* 0x000fda0003800000 */
.L_x_12139:
        /* <DEDUP_REMOVED lines=23> */
.L_x_12088:
[----:B------:R-:W2:Y:S01]  /*b6d0*/  SYNCS.PHASECHK.TRANS64.TRYWAIT P4, [R13+URZ+0x16840], R12 ;  /* 0x0168400c0d0075a7 */ /* 0x000ea2000808017f */
[----:B------:R-:W-:Y:S01]  /*b6e0*/  ISETP.NE.AND P3, PT, R17, RZ, PT ;  /* 0x000000ff1100720c */ /* 0x000fe20003f65270 */
[----:B--2---:R-:W-:-:S12]  /*b6f0*/  @!P4 BRA `(.L_x_12089) ;  /* 0x0000001c00c0c947 */ /* 0x004fd80003800000 */
.L_x_12140:
[----:B------:R-:W-:Y:S05]  /*b700*/  @P3 BRA `(.L_x_12090) ;  /* 0x0000000000143947 */ /* 0x000fea0003800000 */
[----:B------:R-:W-:Y:S02]  /*b710*/  ISETP.NE.AND P3, PT, R23, RZ, PT ;  /* 0x000000ff1700720c */ /* 0x000fe40003f65270 */
[----:B-1----:R-:W-:-:S04]  /*b720*/  MOV R4, 0x4000 ;  /* 0x0000400000047802 */ /* 0x002fc80000000f00 */
[----:B------:R3:W-:Y:S07]  /*b730*/  SYNCS.ARRIVE.TRANS64 RZ, [R13+URZ+0x16830], R4 ;  /* 0x016830040dff79a7 */ /* 0x0007ee000800003f */
[----:B------:R-:W-:Y:S05]  /*b740*/  @!P3 BRA `(.L_x_12090) ;  /* 0x000000000004b947 */ /* 0x000fea0003800000 */
[----:B------:R-:W-:Y:S01]  /*b750*/  BPT.TRAP 0x1 ;  /* 0x000000040000795c */ /* 0x000fe20000300000 */
.L_x_12090:
        /* <DEDUP_REMOVED lines=16> */
.L_x_12087:
        /* <DEDUP_REMOVED lines=24> */
.L_x_12141:
[----:B------:R-:W-:-:S06]  /*b9e0*/  UISETP.GE.AND UP0, UPT, UR45, 0x2, UPT ;  /* 0x000000022d00788c */ /* 0x000fcc000bf06270 */
[----:B------:R-:W-:-:S13]  /*b9f0*/  PLOP3.LUT P3, PT, PT, PT, UP0, 0x80, 0x0 ;  /* 0x000000000000781c */ /* 0x000fda0003f6f008 */
[----:B------:R-:W-:Y:S05]  /*ba00*/  @!P3 BRA `(.L_x_12092) ;  /* 0x000000100044b947 */ /* 0x000fea0003800000 */
[----:B------:R-:W-:Y:S02]  /*ba10*/  ULOP3.LUT UR4, UR45, 0x1, URZ, 0xc0, !UPT ;  /* 0x000000012d047892 */ /* 0x000fe4000f8ec03f */
[----:B------:R-:W-:Y:S02]  /*ba20*/  UIADD3 UR44, UR45, -0x2, URZ ;  /* 0xfffffffe2d2c7890 */ /* 0x000fe4000fffe03f */
[----:B------:R-:W-:Y:S01]  /*ba30*/  UISETP.NE.U32.AND UP0, UPT, UR4, 0x1, UPT ;  /* 0x000000010400788c */ /* 0x000fe2000bf05070 */
[----:B------:R-:W-:-:S03]  /*ba40*/  ULDC.64 UR36, c[0x0][0x408] ;  /* 0x0001020000247ab9 */ /* 0x000fc60000000a00 */
[----:B------:R-:W-:Y:S02]  /*ba50*/  IMAD.U32 R11, RZ, RZ, UR44 ;  /* 0x0000002cff0b7e24 */ /* 0x000fe4000f8e00ff */
[----:B------:R-:W-:-:S13]  /*ba60*/  PLOP3.LUT P3, PT, PT, PT, UP0, 0x80, 0x0 ;  /* 0x000000000000781c */ /* 0x000fda0003f6f008 */
[----:B------:R-:W-:Y:S05]  /*ba70*/  @!P3 BRA `(.L_x_12093) ;  /* 0x00000004006cb947 */ /* 0x000fea0003800000 */
[----:B------:R-:W-:Y:S01]  /*ba80*/  VIADD R10, R18, 0x1 ;  /* 0x00000001120a7836 */ /* 0x000fe20000000000 */
[----:B------:R-:W-:Y:S04]  /*ba90*/  BSSY B0, `(.L_x_12094) ;  /* 0x0000055000007945 */ /* 0x000fe80003800000 */
[----:B------:R-:W-:-:S04]  /*baa0*/  ISETP.NE.AND P3, PT, R10, 0x2, PT ;  /* 0x000000020a00780c */ /* 0x000fc80003f65270 */
[----:B-1----:R-:W-:Y:S02]  /*bab0*/  SEL R4, RZ, 0x1, P3 ;  /* 0x00000001ff047807 */ /* 0x002fe40001800000 */
[----:B------:R-:W-:Y:S02]  /*bac0*/  SEL R10, R10, RZ, P3 ;  /* 0x000000ff0a0a7207 */ /* 0x000fe40001800000 */
[----:B------:R-:W-:Y:S01]  /*bad0*/  LOP3.LUT R11, R19, R4, RZ, 0x3c, !PT ;  /* 0x00000004130b7212 */ /* 0x000fe200078e3cff */
[----:B------:R-:W-:Y:S06]  /*bae0*/  @!P0 BRA `(.L_x_12095) ;  /* 0x00000004003c8947 */ /* 0x000fec0003800000 */
[----:B------:R-:W-:Y:S01]  /*baf0*/  IMAD.MOV.U32 R4, RZ, RZ, R9 ;  /* 0x000000ffff047224 */ /* 0x000fe200078e0009 */
[----:B------:R-:W-:Y:S01]  /*bb00*/  MOV R5, UR44 ;  /* 0x0000002c00057c02 */ /* 0x000fe20008000f00 */
[----:B------:R-:W-:Y:S06]  /*bb10*/  @!P1 BRA `(.L_x_12096) ;  /* 0x0000000000509947 */ /* 0x000fec0003800000 */
[----:B------:R-:W-:Y:S01]  /*bb20*/  ULDC UR7, c[0x0][0x41c] ;  /* 0x0001070000077ab9 */ /* 0x000fe20000000800 */
[----:B------:R-:W-:Y:S01]  /*bb30*/  UMOV UR6, UR44 ;  /* 0x0000002c00067c82 */ /* 0x000fe20008000000 */
[----:B------:R-:W-:-:S11]  /*bb40*/  UISETP.NE.AND UP0, UPT, UR7, 0x1, UPT ;  /* 0x000000010700788c */ /* 0x000fd6000bf05270 */
[----:B------:R-:W-:Y:S02]  /*bb50*/  @UP0 ULDC.64 UR8, c[0x0][0x420] ;  /* 0x0001080000080ab9 */ /* 0x000fe40000000a00 */
[----:B------:R-:W-:-:S04]  /*bb60*/  UIMAD.WIDE.U32 UR4, UR44, UR8, URZ ;  /* 0x000000082c0472a5 */ /* 0x000fc8000f8e003f */
[----:B------:R-:W-:-:S04]  /*bb70*/  @UP0 USHF.R.U32.HI UR6, URZ, UR9, UR5 ;  /* 0x000000093f060299 */ /* 0x000fc80008011605 */
[----:B------:R-:W-:Y:S02]  /*bb80*/  USHF.R.S32.HI UR4, URZ, 0x1f, UR6 ;  /* 0x0000001f3f047899 */ /* 0x000fe40008011406 */
[----:B------:R-:W-:-:S04]  /*bb90*/  IMAD.U32 R4, RZ, RZ, UR6 ;  /* 0x00000006ff047e24 */ /* 0x000fc8000f8e00ff */
[----:B------:R-:W-:Y:S01]  /*bba0*/  IMAD.U32 R5, RZ, RZ, UR4 ;  /* 0x00000004ff057e24 */ /* 0x000fe2000f8e00ff */
[----:B------:R-:W-:Y:S02]  /*bbb0*/  ULDC.64 UR4, c[0x0][0x408] ;  /* 0x0001020000047ab9 */ /* 0x000fe40000000a00 */
[----:B--2---:R-:W-:Y:S02]  /*bbc0*/  IMAD R13, R8, UR4, RZ ;  /* 0x00000004080d7c24 */ /* 0x004fe4000f8e02ff */
[----:B------:R-:W-:-:S04]  /*bbd0*/  IMAD.WIDE.U32 R4, R0, UR4, R4 ;  /* 0x0000000400047c25 */ /* 0x000fc8000f8e0004 */
[----:B------:R-:W-:Y:S01]  /*bbe0*/  IMAD R13, R0, UR5, R13 ;  /* 0x00000005000d7c24 */ /* 0x000fe2000f8e020d */
[----:B------:R-:W-:-:S03]  /*bbf0*/  LEA R2, P3, R4, R2, 0x2 ;  /* 0x0000000204027211 */ /* 0x000fc600078610ff */
[----:B------:R-:W-:-:S05]  /*bc00*/  IMAD.IADD R5, R13, 0x1, R5 ;  /* 0x000000010d057824 */ /* 0x000fca00078e0205 */
[----:B------:R-:W-:-:S05]  /*bc10*/  LEA.HI.X R3, R4, R3, R5, 0x2, P3 ;  /* 0x0000000304037211 */ /* 0x000fca00018f1405 */
[----:B------:R1:W5:Y:S01]  /*bc20*/  LDG.E R4, desc[UR48][R2.64] ;  /* 0x0000003002047981 */ /* 0x000362000c1e1900 */
[----:B------:R-:W-:-:S04]  /*bc30*/  UIADD3 UR4, -UR6, URZ, URZ ;  /* 0x0000003f06047290 */ /* 0x000fc8000fffe13f */
[----:B------:R-:W-:-:S06]  /*bc40*/  UIMAD UR4, UR7, UR4, UR44 ;  /* 0x00000004070472a4 */ /* 0x000fcc000f8e022c */
[----:B-1----:R-:W-:-:S07]  /*bc50*/  IMAD.U32 R5, RZ, RZ, UR4 ;  /* 0x00000004ff057e24 */ /* 0x002fce000f8e00ff */
.L_x_12096:
[----:B------:R-:W-:Y:S02]  /*bc60*/  LEA R3, R10, UR39, 0x3 ;  /* 0x000000270a037c11 */ /* 0x000fe4000f8e18ff */
[----:B------:R-:W-:Y:S02]  /*bc70*/  SHF.L.U32 R2, R11, 0x1f, RZ ;  /* 0x0000001f0b027819 */ /* 0x000fe400000006ff */
[----:B------:R-:W-:Y:S02]  /*bc80*/  ISETP.NE.AND P3, PT, R17, RZ, PT ;  /* 0x000000ff1100720c */ /* 0x000fe40003f65270 */
[----:B------:R-:W1:Y:S02]  /*bc90*/  SYNCS.PHASECHK.TRANS64.TRYWAIT P4, [R3+URZ+0x16840], R2 ;  /* 0x01684002030075a7 */ /* 0x000e64000808017f */
[----:B-1----:R-:W-:Y:S09]  /*bca0*/  @!P4 BRA `(.L_x_12097) ;  /* 0x000000180080c947 */ /* 0x002ff20003800000 */
.L_x_12142:
[----:B------:R-:W-:Y:S05]  /*bcb0*/  @P3 BRA `(.L_x_12098) ;  /* 0x0000000000143947 */ /* 0x000fea0003800000 */
[----:B------:R-:W-:Y:S01]  /*bcc0*/  ISETP.NE.AND P4, PT, R23, RZ, PT ;  /* 0x000000ff1700720c */ /* 0x000fe20003f85270 */
[----:B-1----:R-:W-:-:S04]  /*bcd0*/  IMAD.MOV.U32 R2, RZ, RZ, 0x4000 ;  /* 0x00004000ff027424 */ /* 0x002fc800078e00ff */
[----:B------:R3:W-:Y:S08]  /*bce0*/  SYNCS.ARRIVE.TRANS64 RZ, [R3+URZ+0x16830], R2 ;  /* 0x0168300203ff79a7 */ /* 0x0007f0000800003f */
[----:B------:R-:W-:Y:S05]  /*bcf0*/  @!P4 BRA `(.L_x_12098) ;  /* 0x000000000004c947 */ /* 0x000fea0003800000 */
[----:B------:R-:W-:Y:S01]  /*bd00*/  BPT.TRAP 0x1 ;  /* 0x000000040000795c */ /* 0x000fe20000300000 */
.L_x_12098:
        /* <DEDUP_REMOVED lines=10> */
[----:B-1-3--:R-:W-:Y:S01]  /*bdb0*/  SHF.L.U32 R3, R19, 0x1f, RZ ;  /* 0x0000001f13037819 */ /* 0x00afe200000006ff */
[----:B------:R-:W-:Y:S01]  /*bdc0*/  UMOV UR10, URZ ;  /* 0x0000003f000a7c82 */ /* 0x000fe20008000000 */
[----:B------:R-:W-:Y:S01]  /*bdd0*/  LEA R2, R18, UR4, 0x3 ;  /* 0x0000000412027c11 */ /* 0x000fe2000f8e18ff */
[----:B------:R-:W-:-:S02]  /*bde0*/  ULEA UR8, UR8, UR39, 0xe ;  /* 0x0000002708087291 */ /* 0x000fc4000f8e703f */
[----:B------:R-:W-:Y:S02]  /*bdf0*/  USHF.L.U32 UR11, UR11, 0x7, URZ ;  /* 0x000000070b0b7899 */ /* 0x000fe4000800063f */
[----:B------:R-:W-:Y:S02]  /*be00*/  UIADD3 UR9, UR9, 0x16830, URZ ;  /* 0x0001683009097890 */ /* 0x000fe4000fffe03f */
[----:B------:R-:W-:-:S09]  /*be10*/  UIADD3 UR8, UR8, 0xe400, URZ ;  /* 0x0000e40008087890 */ /* 0x000fd2000fffe03f */
[----:B------:R1:W-:Y:S01]  /*be20*/  UTMALDG.4D [UR8], [UR6], desc[UR14] ;  /* 0x00000e08060075b4 */ /* 0x0003e20008019000 */
[----:B------:R-:W3:Y:S02]  /*be30*/  SYNCS.PHASECHK.TRANS64.TRYWAIT P4, [R2+URZ+0x60], R3 ;  /* 0x00006003020075a7 */ /* 0x000ee4000808017f */
[----:B-1-3--:R-:W-:Y:S05]  /*be40*/  @!P4 BRA `(.L_x_12099) ;  /* 0x00000018002cc947 */ /* 0x00afea0003800000 */
.L_x_12143:
[----:B------:R-:W-:Y:S05]  /*be50*/  @P3 BRA `(.L_x_12100) ;  /* 0x0000000000183947 */ /* 0x000fea0003800000 */
[----:B------:R-:W-:Y:S02]  /*be60*/  ISETP.NE.AND P3, PT, R23, RZ, PT ;  /* 0x000000ff1700720c */ /* 0x000fe40003f65270 */
[----:B-1----:R-:W-:Y:S02]  /*be70*/  LEA R2, R18, UR39, 0x3 ;  /* 0x0000002712027c11 */ /* 0x002fe4000f8e18ff */
[----:B------:R-:W-:-:S04]  /*be80*/  MOV R3, 0x4000 ;  /* 0x0000400000037802 */ /* 0x000fc80000000f00 */
[----:B------:R3:W-:Y:S05]  /*be90*/  SYNCS.ARRIVE.TRANS64 RZ, [R2+URZ+0x16850], R3 ;  /* 0x0168500302ff79a7 */ /* 0x0007ea000800003f */
[----:B------:R-:W-:Y:S05]  /*bea0*/  @!P3 BRA `(.L_x_12100) ;  /* 0x000000000004b947 */ /* 0x000fea0003800000 */
[----:B------:R-:W-:Y:S01]  /*beb0*/  BPT.TRAP 0x1 ;  /* 0x000000040000795c */ /* 0x000fe20000300000 */
.L_x_12100:
        /* <DEDUP_REMOVED lines=17> */
[----:B----4-:R-:W-:Y:S01]  /*bfd0*/  NOP ;  /* 0x0000000000007918 */ /* 0x010fe20000000000 */
.L_x_12095:
[----:B------:R-:W-:Y:S05]  /*bfe0*/  BSYNC B0 ;  /* 0x0000000000007941 */ /* 0x000fea0003800000 */
.L_x_12094:
[----:B------:R-:W-:Y:S01]  /*bff0*/  UIADD3 UR4, UR45, -0x3, URZ ;  /* 0xfffffffd2d047890 */ /* 0x000fe2000fffe03f */
[----:B------:R-:W-:Y:S02]  /*c000*/  IMAD.MOV.U32 R19, RZ, RZ, R11 ;  /* 0x000000ffff137224 */ /* 0x000fe400078e000b */
[----:B------:R-:W-:-:S03]  /*c010*/  IMAD.MOV.U32 R18, RZ, RZ, R10 ;  /* 0x000000ffff127224 */ /* 0x000fc600078e000a */
[----:B------:R-:W-:-:S07]  /*c020*/  IMAD.U32 R11, RZ, RZ, UR4 ;  /* 0x00000004ff0b7e24 */ /* 0x000fce000f8e00ff */
.L_x_12093:
[----:B------:R-:W-:Y:S01]  /*c030*/  ISETP.NE.AND P3, PT, RZ, UR44, PT ;  /* 0x0000002cff007c0c */ /* 0x000fe2000bf65270 */
[----:B------:R-:W-:-:S12]  /*c040*/  BSSY B0, `(.L_x_12092) ;  /* 0x00000ad000007945 */ /* 0x000fd80003800000 */
[----:B------:R-:W-:Y:S05]  /*c050*/  @!P3 BRA `(.L_x_12101) ;  /* 0x0000000800acb947 */ /* 0x000fea0003800000 */
[----:B-1-3--:R-:W-:-:S07]  /*c060*/  MOV R2, R9 ;  /* 0x0000000900027202 */ /* 0x00afce0000000f00 */
.L_x_12116:
        /* <DEDUP_REMOVED lines=26> */
[----:B------:R-:W-:-:S05]  /*c210*/  IADD3 R4, -R13, RZ, RZ ;  /* 0x000000ff0d047210 */ /* 0x000fca0007ffe1ff */
[----:B------:R-:W-:-:S07]  /*c220*/  IMAD R14, R14, R4, R11 ;  /* 0x000000040e0e7224 */ /* 0x000fce00078e020b */
.L_x_12104:
[----:B------:R-:W-:Y:S02]  /*c230*/  LEA R4, R10, UR39, 0x3 ;  /* 0x000000270a047c11 */ /* 0x000fe4000f8e18ff */
[----:B-1----:R-:W-:Y:S02]  /*c240*/  SHF.L.U32 R3, R12, 0x1f, RZ ;  /* 0x0000001f0c037819 */ /* 0x002fe400000006ff */
[----:B------:R-:W-:Y:S02]  /*c250*/  ISETP.NE.AND P3, PT, R17, RZ, PT ;  /* 0x000000ff1100720c */ /* 0x000fe40003f65270 */
[----:B------:R-:W1:Y:S02]  /*c260*/  SYNCS.PHASECHK.TRANS64.TRYWAIT P4, [R4+URZ+0x16840], R3 ;  /* 0x01684003040075a7 */ /* 0x000e64000808017f */
[----:B-1----:R-:W-:Y:S09]  /*c270*/  @!P4 BRA `(.L_x_12105) ;  /* 0x000000140034c947 */ /* 0x002ff20003800000 */
.L_x_12144:
[----:B------:R-:W-:Y:S05]  /*c280*/  @P3 BRA `(.L_x_12106) ;  /* 0x0000000000143947 */ /* 0x000fea0003800000 */
[----:B------:R-:W-:Y:S01]  /*c290*/  ISETP.NE.AND P4, PT, R23, RZ, PT ;  /* 0x000000ff1700720c */ /* 0x000fe20003f85270 */
[----:B-1----:R-:W-:-:S04]  /*c2a0*/  IMAD.MOV.U32 R3, RZ, RZ, 0x4000 ;  /* 0x00004000ff037424 */ /* 0x002fc800078e00ff */
[----:B------:R2:W-:Y:S08]  /*c2b0*/  SYNCS.ARRIVE.TRANS64 RZ, [R4+URZ+0x16830], R3 ;  /* 0x0168300304ff79a7 */ /* 0x0005f0000800003f */
[----:B------:R-:W-:Y:S05]  /*c2c0*/  @!P4 BRA `(.L_x_12106) ;  /* 0x000000000004c947 */ /* 0x000fea0003800000 */
[----:B------:R-:W-:Y:S01]  /*c2d0*/  BPT.TRAP 0x1 ;  /* 0x000000040000795c */ /* 0x000fe20000300000 */
.L_x_12106:
        /* <DEDUP_REMOVED lines=20> */
.L_x_12145:
[----:B------:R-:W-:Y:S05]  /*c420*/  @P3 BRA `(.L_x_12108) ;  /* 0x0000000000143947 */ /* 0x000fea0003800000 */
[----:B------:R-:W-:Y:S01]  /*c430*/  ISETP.NE.AND P3, PT, R23, RZ, PT ;  /* 0x000000ff1700720c */ /* 0x000fe20003f65270 */
[----:B------:R-:W-:-:S04]  /*c440*/  IMAD.MOV.U32 R3, RZ, RZ, 0x4000 ;  /* 0x00004000ff037424 */ /* 0x000fc800078e00ff */
[----:B------:R2:W-:Y:S08]  /*c450*/  SYNCS.ARRIVE.TRANS64 RZ, [R4+URZ+0x50], R3 ;  /* 0x0000500304ff79a7 */ /* 0x0005f0000800003f */
[----:B------:R-:W-:Y:S05]  /*c460*/  @!P3 BRA `(.L_x_12108) ;  /* 0x000000000004b947 */ /* 0x000fea0003800000 */
[----:B------:R-:W-:Y:S01]  /*c470*/  BPT.TRAP 0x1 ;  /* 0x000000040000795c */ /* 0x000fe20000300000 */
.L_x_12108:
        /* <DEDUP_REMOVED lines=18> */
.L_x_12103:
[----:B------:R-:W-:Y:S05]  /*c5a0*/  BSYNC B1 ;  /* 0x0000000000017941 */ /* 0x000fea0003800000 */
.L_x_12102:
        /* <DEDUP_REMOVED lines=10> */
[----:B------:R-:W-:Y:S02]  /*c650*/  IMAD.MOV.U32 R15, RZ, RZ, R14 ;  /* 0x000000ffff0f7224 */ /* 0x000fe400078e000e */
[----:B------:R-:W-:-:S04]  /*c660*/  IMAD R21, R8, UR36, RZ ;  /* 0x0000002408157c24 */ /* 0x000fc8000f8e02ff */
[----:B------:R-:W-:Y:S01]  /*c670*/  IMAD R21, R0, UR37, R21 ;  /* 0x0000002500157c24 */ /* 0x000fe2000f8e0215 */
[----:B-1----:R-:W-:-:S13]  /*c680*/  ISETP.NE.AND P3, PT, R13, 0x1, PT ;  /* 0x000000010d00780c */ /* 0x002fda0003f65270 */
[----:B--2---:R-:W1:Y:S02]  /*c690*/  @P3 LDC.64 R2, c[0x0][0x420] ;  /* 0x00010800ff023b82 */ /* 0x004e640000000a00 */
        /* <DEDUP_REMOVED lines=10> */
[----:B------:R-:W-:-:S05]  /*c740*/  IADD3 R4, -R15, RZ, RZ ;  /* 0x000000ff0f047210 */ /* 0x000fca0007ffe1ff */
[----:B------:R-:W-:-:S07]  /*c750*/  IMAD R14, R13, R4, R14 ;  /* 0x000000040d0e7224 */ /* 0x000fce00078e020e */
.L_x_12111:
[----:B-12---:R-:W-:Y:S02]  /*c760*/  LEA R3, R18, UR39, 0x3 ;  /* 0x0000002712037c11 */ /* 0x006fe4000f8e18ff */
[----:B------:R-:W-:Y:S02]  /*c770*/  SHF.L.U32 R4, R19, 0x1f, RZ ;  /* 0x0000001f13047819 */ /* 0x000fe400000006ff */
[----:B------:R-:W-:Y:S02]  /*c780*/  ISETP.NE.AND P3, PT, R17, RZ, PT ;  /* 0x000000ff1100720c */ /* 0x000fe40003f65270 */
[----:B------:R-:W1:Y:S02]  /*c790*/  SYNCS.PHASECHK.TRANS64.TRYWAIT P4, [R3+URZ+0x16840], R4 ;  /* 0x01684004030075a7 */ /* 0x000e64000808017f */
[----:B-1----:R-:W-:Y:S09]  /*c7a0*/  @!P4 BRA `(.L_x_12112) ;  /* 0x000000100010c947 */ /* 0x002ff20003800000 */
.L_x_12146:
[----:B------:R-:W-:Y:S05]  /*c7b0*/  @P3 BRA `(.L_x_12113) ;  /* 0x0000000000143947 */ /* 0x000fea0003800000 */
[----:B------:R-:W-:Y:S01]  /*c7c0*/  ISETP.NE.AND P4, PT, R23, RZ, PT ;  /* 0x000000ff1700720c */ /* 0x000fe20003f85270 */
[----:B-1----:R-:W-:-:S04]  /*c7d0*/  IMAD.MOV.U32 R4, RZ, RZ, 0x4000 ;  /* 0x00004000ff047424 */ /* 0x002fc800078e00ff */
[----:B------:R2:W-:Y:S08]  /*c7e0*/  SYNCS.ARRIVE.TRANS64 RZ, [R3+URZ+0x16830], R4 ;  /* 0x0168300403ff79a7 */ /* 0x0005f0000800003f */
[----:B------:R-:W-:Y:S05]  /*c7f0*/  @!P4 BRA `(.L_x_12113) ;  /* 0x000000000004c947 */ /* 0x000fea0003800000 */
[----:B------:R-:W-:Y:S01]  /*c800*/  BPT.TRAP 0x1 ;  /* 0x000000040000795c */ /* 0x000fe20000300000 */
.L_x_12113:
        /* <DEDUP_REMOVED lines=20> */
.L_x_12147:
[----:B------:R-:W-:Y:S05]  /*c950*/  @P3 BRA `(.L_x_12115) ;  /* 0x0000000000143947 */ /* 0x000fea0003800000 */
[----:B------:R-:W-:Y:S01]  /*c960*/  ISETP.NE.AND P3, PT, R23, RZ, PT ;  /* 0x000000ff1700720c */ /* 0x000fe20003f65270 */
[----:B------:R-:W-:-:S04]  /*c970*/  IMAD.MOV.U32 R4, RZ, RZ, 0x4000 ;  /* 0x00004000ff047424 */ /* 0x000fc800078e00ff */
[----:B------:R2:W-:Y:S08]  /*c980*/  SYNCS.ARRIVE.TRANS64 RZ, [R3+URZ+0x50], R4 ;  /* 0x0000500403ff79a7 */ /* 0x0005f0000800003f */
[----:B------:R-:W-:Y:S05]  /*c990*/  @!P3 BRA `(.L_x_12115) ;  /* 0x000000000004b947 */ /* 0x000fea0003800000 */
[----:B------:R-:W-:Y:S01]  /*c9a0*/  BPT.TRAP 0x1 ;  /* 0x000000040000795c */ /* 0x000fe20000300000 */
.L_x_12115:
        /* <DEDUP_REMOVED lines=18> */
.L_x_12110:
[----:B------:R-:W-:Y:S05]  /*cad0*/  BSYNC B1 ;  /* 0x0000000000017941 */ /* 0x000fea0003800000 */
.L_x_12109:
[C---:B------:R-:W-:Y:S02]  /*cae0*/  ISETP.GT.AND P3, PT, R11.reuse, 0x1, PT ;  /* 0x000000010b00780c */ /* 0x040fe40003f64270 */
[----:B------:R-:W-:-:S11]  /*caf0*/  IADD3 R11, R11, -0x2, RZ ;  /* 0xfffffffe0b0b7810 */ /* 0x000fd60007ffe0ff */
[----:B------:R-:W-:Y:S05]  /*cb00*/  @P3 BRA `(.L_x_12116) ;  /* 0xfffffff400583947 */ /* 0x000fea000383ffff */
.L_x_12101:
[----:B------:R-:W-:Y:S05]  /*cb10*/  BSYNC B0 ;  /* 0x0000000000007941 */ /* 0x000fea0003800000 */
.L_x_12092:
[----:B------:R-:W-:Y:S04]  /*cb20*/  BSSY B0, `(.L_x_12117) ;  /* 0x000000e000007945 */ /* 0x000fe80003800000 */
[----:B------:R-:W-:Y:S05]  /*cb30*/  @P2 BRA `(.L_x_12118) ;  /* 0x0000000000302947 */ /* 0x000fea0003800000 */
[----:B------:R-:W4:Y:S01]  /*cb40*/  S2R R11, SR_LANEID ;  /* 0x00000000000b7919 */ /* 0x000f220000000000 */
[----:B------:R-:W-:Y:S01]  /*cb50*/  VOTEU.ANY UR4, UPT, PT ;  /* 0x0000000000047886 */ /* 0x000fe200038e0100 */
[----:B-123--:R-:W1:Y:S01]  /*cb60*/  LDC.64 R2, c[0x0][0xdf0] ;  /* 0x00037c00ff027b82 */ /* 0x00ee620000000a00 */
[----:B------:R-:W4:Y:S08]  /*cb70*/  FLO.U32 R0, UR4 ;  /* 0x0000000400007d00 */ /* 0x000f3000080e0000 */
[----:B------:R-:W1:Y:S01]  /*cb80*/  POPC R5, UR4 ;  /* 0x0000000400057d09 */ /* 0x000e620008000000 */
[----:B----4-:R-:W-:-:S13]  /*cb90*/  ISETP.EQ.U32.AND P1, PT, R0, R11, PT ;  /* 0x0000000b0000720c */ /* 0x010fda0003f22070 */
[----:B-1----:R-:W2:Y:S01]  /*cba0*/  @P1 ATOMG.E.ADD.STRONG.GPU PT, R3, desc[UR48][R2.64], R5 ;  /* 0x00000005020319a8 */ /* 0x002ea200081ee1f0 */
[----:B------:R-:W1:Y:S02]  /*cbb0*/  S2R R4, SR_LTMASK ;  /* 0x0000000000047919 */ /* 0x000e640000003900 */
[----:B-1----:R-:W-:-:S04]  /*cbc0*/  LOP3.LUT R4, R4, UR4, RZ, 0xc0, !PT ;  /* 0x0000000404047c12 */ /* 0x002fc8000f8ec0ff */
[----:B------:R-:W1:Y:S01]  /*cbd0*/  POPC R11, R4 ;  /* 0x00000004000b7309 */ /* 0x000e620000000000 */
[----:B--2---:R-:W1:Y:S02]  /*cbe0*/  SHFL.IDX PT, R0, R3, R0, 0x1f ;  /* 0x00001f0003007589 */ /* 0x004e6400000e0000 */
[----:B-1----:R-:W-:-:S07]  /*cbf0*/  IADD3 R22, R0, UR46, R11 ;  /* 0x0000002e00167c10 */ /* 0x002fce000fffe00b */
.L_x_12118:
[----:B------:R-:W-:Y:S05]  /*cc00*/  BSYNC B0 ;  /* 0x0000000000007941 */ /* 0x000fea0003800000 */
.L_x_12117:
[----:B------:R-:W-:Y:S04]  /*cc10*/  BSSY B0, `(.L_x_12119) ;  /* 0x000001d000007945 */ /* 0x000fe80003800000 */
[----:B------:R-:W-:Y:S05]  /*cc20*/  @!P0 BRA `(.L_x_12120) ;  /* 0x00000000006c8947 */ /* 0x000fea0003800000 */
[----:B-123--:R-:W-:Y:S02]  /*cc30*/  LEA R3, R18, UR39, 0x3 ;  /* 0x0000002712037c11 */ /* 0x00efe4000f8e18ff */
[----:B------:R-:W-:Y:S02]  /*cc40*/  SHF.L.U32 R0, R19, 0x1f, RZ ;  /* 0x0000001f13007819 */ /* 0x000fe400000006ff */
[----:B------:R-:W-:Y:S02]  /*cc50*/  ISETP.NE.AND P1, PT, R17, RZ, PT ;  /* 0x000000ff1100720c */ /* 0x000fe40003f25270 */
[----:B------:R-:W1:Y:S02]  /*cc60*/  SYNCS.PHASECHK.TRANS64.TRYWAIT P0, [R3+URZ+0x16860], R0 ;  /* 0x01686000030075a7 */ /* 0x000e64000800017f */
[----:B-1----:R-:W-:Y:S09]  /*cc70*/  @!P0 BRA `(.L_x_12121) ;  /* 0x0000000c00048947 */ /* 0x002ff20003800000 */
.L_x_12148:
[----:B------:R-:W-:Y:S05]  /*cc80*/  @P1 BRA `(.L_x_12122) ;  /* 0x0000000000141947 */ /* 0x000fea0003800000 */
[----:B------:R-:W-:Y:S01]  /*cc90*/  ISETP.NE.AND P0, PT, R23, RZ, PT ;  /* 0x000000ff1700720c */ /* 0x000fe20003f05270 */
[----:B-1----:R-:W-:-:S04]  /*cca0*/  IMAD.MOV.U32 R0, RZ, RZ, 0x4000 ;  /* 0x00004000ff007424 */ /* 0x002fc800078e00ff */
[----:B------:R2:W-:Y:S08]  /*ccb0*/  SYNCS.ARRIVE.TRANS64 RZ, [R3+URZ+0x16850], R0 ;  /* 0x0168500003ff79a7 */ /* 0x0005f0000800003f */
[----:B------:R-:W-:Y:S05]  /*ccc0*/  @!P0 BRA `(.L_x_12122) ;  /* 0x0000000000048947 */ /* 0x000fea0003800000 */
[----:B------:R-:W-:Y:S01]  /*ccd0*/  BPT.TRAP 0x1 ;  /* 0x000000040000795c */ /* 0x000fe20000300000 */
.L_x_12122:
        /* <DEDUP_REMOVED lines=15> */
[----:B----4-:R-:W-:Y:S01]  /*cdd0*/  NOP ;  /* 0x0000000000007918 */ /* 0x010fe20000000000 */
.L_x_12120:
[----:B------:R-:W-:Y:S05]  /*cde0*/  BSYNC B0 ;  /* 0x0000000000007941 */ /* 0x000fea0003800000 */
.L_x_12119:
[----:B------:R-:W-:Y:S02]  /*cdf0*/  VIADD R18, R18, 0x1 ;  /* 0x0000000112127836 */ /* 0x000fe40000000000 */
[----:B--2---:R-:W-:-:S03]  /*ce00*/  IMAD.MOV.U32 R13, RZ, RZ, R22 ;  /* 0x000000ffff0d7224 */ /* 0x004fc600078e0016 */
[----:B------:R-:W-:-:S04]  /*ce10*/  ISETP.NE.AND P0, PT, R18, 0x2, PT ;  /* 0x000000021200780c */ /* 0x000fc80003f05270 */
[----:B-1----:R-:W-:Y:S02]  /*ce20*/  SEL R0, RZ, 0x1, P0 ;  /* 0x00000001ff007807 */ /* 0x002fe40000000000 */
[----:B------:R-:W-:Y:S02]  /*ce30*/  SEL R18, R18, RZ, P0 ;  /* 0x000000ff12127207 */ /* 0x000fe40000000000 */
[----:B------:R-:W-:-:S07]  /*ce40*/  LOP3.LUT R19, R19, R0, RZ, 0x3c, !PT ;  /* 0x0000000013137212 */ /* 0x000fce00078e3cff */
.L_x_12081:
[----:B------:R-:W-:Y:S05]  /*ce50*/  BSYNC B6 ;  /* 0x0000000000067941 */ /* 0x000fea0003800000 */
.L_x_12079:
[----:B------:R-:W-:-:S03]  /*ce60*/  UMOV UR4, 0xffffffff ;  /* 0xffffffff00047882 */ /* 0x000fc60000000000 */
[----:B------:R-:W-:Y:S05]  /*ce70*/  BRA.DIV UR4, `(.L_x_12123) ;  /* 0x0000000a04987947 */ /* 0x000fea000b800000 */
[----:B------:R1:W2:Y:S02]  /*ce80*/  SHFL.IDX PT, R14, R13, RZ, 0x1f ;  /* 0x00001fff0d0e7589 */ /* 0x0002a400000e0000 */
.L_x_12151:
[----:B------:R-:W-:Y:S01]  /*ce90*/  ISETP.NE.AND P0, PT, R23, RZ, PT ;  /* 0x000000ff1700720c */ /* 0x000fe20003f05270 */
[----:B------:R-:W-:Y:S05]  /*cea0*/  WARPSYNC.ALL ;  /* 0x0000000000007948 */ /* 0x000fea0003800000 */
[----:B------:R-:W-:Y:S01]  /*ceb0*/  BAR.SYNC.DEFER_BLOCKING 0x4, 0x1a0 ;  /* 0x0106800000007b1d */ /* 0x000fe20000010000 */
[----:B--2---:R-:W-:-:S05]  /*cec0*/  IMAD.MOV.U32 R22, RZ, RZ, R14 ;  /* 0x000000ffff167224 */ /* 0x004fca00078e000e */
[----:B------:R-:W-:Y:S01]  /*ced0*/  ULDC UR4, c[0x0][0xda8] ;  /* 0x00036a0000047ab9 */ /* 0x000fe20000000800 */
[----:B------:R-:W-:Y:S01]  /*cee0*/  @!P0 MOV R0, 0x400 ;  /* 0x0000040000008802 */ /* 0x000fe20000000f00 */
[----:B---3--:R-:W2:Y:S03]  /*cef0*/  @!P0 S2R R3, SR_CgaCtaId ;  /* 0x0000000000038919 */ /* 0x008ea60000008800 */
[----:B--2---:R-:W-:-:S05]  /*cf00*/  @!P0 LEA R0, R3, R0, 0x18 ;  /* 0x0000000003008211 */ /* 0x004fca00078ec0ff */
[----:B------:R2:W-:Y:S01]  /*cf10*/  @!P0 STS [R0+0x168d0], R13 ;  /* 0x0168d00d00008388 */ /* 0x0005e20000000800 */
[----:B------:R-:W-:Y:S06]  /*cf20*/  BAR.ARV 0x5, 0x1a0 ;  /* 0x0146800000007b1d */ /* 0x000fec0000002000 */
[----:B------:R-:W-:-:S13]  /*cf30*/  ISETP.GE.AND P0, PT, R22, UR4, PT ;  /* 0x0000000416007c0c */ /* 0x000fda000bf06270 */
[----:B--2---:R-:W-:Y:S05]  /*cf40*/  @!P0 BRA `(.L_x_12124) ;  /* 0xffffffd800d48947 */ /* 0x004fea000383ffff */
.L_x_12076:
[----:B------:R-:W2:Y:S01]  /*cf50*/  S2R R3, SR_CgaCtaId ;  /* 0x0000000000037919 */ /* 0x000ea20000008800 */
[----:B------:R-:W-:Y:S01]  /*cf60*/  UIADD3 UR47, UR47, 0x1, URZ ;  /* 0x000000012f2f7890 */ /* 0x000fe2000fffe03f */
[----:B------:R-:W-:-:S03]  /*cf70*/  MOV R0, 0x400 ;  /* 0x0000040000007802 */ /* 0x000fc60000000f00 */
[----:B------:R-:W-:-:S04]  /*cf80*/  ULEA.HI UR4, UR47, UR47, URZ, 0x1 ;  /* 0x0000002f2f047291 */ /* 0x000fc8000f8f083f */
[----:B------:R-:W-:-:S04]  /*cf90*/  ULOP3.LUT UR4, UR4, 0xfffffffe, URZ, 0xc0, !UPT ;  /* 0xfffffffe04047892 */ /* 0x000fc8000f8ec03f */
[----:B------:R-:W-:-:S06]  /*cfa0*/  UIADD3 UR4, UR47, -UR4, URZ ;  /* 0x800000042f047290 */ /* 0x000fcc000fffe03f */
[----:B------:R-:W-:Y:S02]  /*cfb0*/  MOV R2, UR4 ;  /* 0x0000000400027c02 */ /* 0x000fe40008000f00 */
[----:B--2---:R-:W-:Y:S02]  /*cfc0*/  LEA R7, R3, R0, 0x18 ;  /* 0x0000000003077211 */ /* 0x004fe400078ec0ff */
[----:B------:R-:W-:-:S04]  /*cfd0*/  SHF.L.U32 R0, R2, 0x1f, RZ ;  /* 0x0000001f02007819 */ /* 0x000fc800000006ff */
[----:B------:R-:W2:Y:S02]  /*cfe0*/  SYNCS.PHASECHK.TRANS64.TRYWAIT P0, [R7+URZ+0x16820], R0 ;  /* 0x01682000070075a7 */ /* 0x000ea4000800017f */
[----:B--2---:R-:W-:Y:S05]  /*cff0*/  @!P0 BRA `(.L_x_12125) ;  /* 0x00000008005c8947 */ /* 0x004fea0003800000 */
.L_x_12152:
        /* <DEDUP_REMOVED lines=11> */
.L_x_12128:
        /* <DEDUP_REMOVED lines=8> */
[----:B------:R-:W-:Y:S02]  /*d130*/  LOP3.LUT R0, R19, R2, RZ, 0x3c, !PT ;  /* 0x0000000213007212 */ /* 0x000fe400078e3cff */
[----:B------:R-:W-:-:S02]  /*d140*/  LEA R3, R6, R3, 0x3 ;  /* 0x0000000306037211 */ /* 0x000fc400078e18ff */
[----:B------:R-:W-:Y:S01]  /*d150*/  SHF.L.U32 R0, R0, 0x1f, RZ ;  /* 0x0000001f00007819 */ /* 0x000fe200000006ff */
[----:B--2---:R-:W-:Y:S06]  /*d160*/  @!P1 BRA `(.L_x_12129) ;  /* 0x0000000800149947 */ /* 0x004fec0003800000 */
.L_x_12153:
[----:B------:R-:W3:Y:S02]  /*d170*/  SYNCS.PHASECHK.TRANS64.TRYWAIT P1, [R3+URZ], R0 ;  /* 0x00000000030075a7 */ /* 0x000ee4000802017f */
[----:B---3--:R-:W-:Y:S05]  /*d180*/  @!P1 BRA `(.L_x_12130) ;  /* 0x0000000800209947 */ /* 0x008fea0003800000 */
.L_x_12154:
[----:B------:R-:W-:Y:S05]  /*d190*/  @!P0 BRA `(.L_x_12131) ;  /* 0x0000000000048947 */ /* 0x000fea0003800000 */
[----:B------:R-:W-:Y:S01]  /*d1a0*/  BPT.TRAP 0x1 ;  /* 0x000000040000795c */ /* 0x000fe20000300000 */
.L_x_12131:
[----:B---3--:R-:W-:-:S04]  /*d1b0*/  VIADD R3, R7, 0x16860 ;  /* 0x0001686007037836 */ /* 0x008fc80000000000 */
[----:B--2---:R-:W-:-:S04]  /*d1c0*/  IMAD R5, R18, 0x8, R3 ;  /* 0x0000000812057824 */ /* 0x004fc800078e0203 */
[----:B------:R-:W2:Y:S02]  /*d1d0*/  SYNCS.PHASECHK.TRANS64.TRYWAIT P0, [R5+URZ], R4 ;  /* 0x00000004050075a7 */ /* 0x000ea4000800017f */
[----:B--2---:R-:W-:Y:S05]  /*d1e0*/  @!P0 BRA `(.L_x_12132) ;  /* 0x00000008001c8947 */ /* 0x004fea0003800000 */
.L_x_12155:
[----:B------:R-:W-:-:S07]  /*d1f0*/  IMAD R3, R6, 0x8, R3 ;  /* 0x0000000806037824 */ /* 0x000fce00078e0203 */
.L_x_12133:
[----:B---3--:R3:W4:Y:S02]  /*d200*/  SYNCS.PHASECHK.TRANS64.TRYWAIT P0, [R3+URZ], R0 ;  /* 0x00000000030075a7 */ /* 0x008724000800017f */
[----:B----4-:R-:W-:Y:S05]  /*d210*/  @!P0 NANOSLEEP.SYNCS 0x989680 ;  /* 0x009896800000895d */ /* 0x010fea0003900000 */
[----:B------:R-:W4:Y:S02]  /*d220*/  @!P0 SYNCS.PHASECHK.TRANS64 P0, [R3+URZ], R0 ;  /* 0x00000000030085a7 */ /* 0x000f24000800007f */
[----:B----4-:R-:W-:Y:S05]  /*d230*/  @!P0 BRA `(.L_x_12133) ;  /* 0xfffffffc00f08947 */ /* 0x010fea000383ffff */
.L_x_12127:
[----:B------:R-:W-:Y:S05]  /*d240*/  BSYNC B0 ;  /* 0x0000000000007941 */ /* 0x000fea0003800000 */
.L_x_12126:
[----:B------:R-:W-:Y:S05]  /*d250*/  EXIT ;  /* 0x000000000000794d */ /* 0x000fea0003800000 */
.L_x_12033:
[----:B-1----:R-:W-:-:S04]  /*d260*/  IMAD.U32 R3, RZ, RZ, UR40 ;  /* 0x00000028ff037e24 */ /* 0x002fc8000f8e00ff */
[----:B------:R1:W2:Y:S03]  /*d270*/  SYNCS.PHASECHK.TRANS64.TRYWAIT P1, [R3+URZ+0x16800], R0 ;  /* 0x01680000030075a7 */ /* 0x0002a6000802017f */
[----:B--2---:R-:W-:Y:S05]  /*d280*/  @!P1 NANOSLEEP.SYNCS 0x989680 ;  /* 0x009896800000995d */ /* 0x004fea0003900000 */
[----:B------:R-:W2:Y:S02]  /*d290*/  @!P1 SYNCS.PHASECHK.TRANS64 P1, [R3+URZ+0x16800], R0 ;  /* 0x01680000030095a7 */ /* 0x000ea4000802007f */
[----:B--2---:R-:W-:Y:S05]  /*d2a0*/  @!P1 BRA `(.L_x_12033) ;  /* 0xfffffffc00ec9947 */ /* 0x004fea000383ffff */
[----:B------:R-:W-:Y:S05]  /*d2b0*/  BRA `(.L_x_12134) ;  /* 0xffffff4000a07947 */ /* 0x000fea000383ffff */
.L_x_12037:
[----:B--2---:R2:W3:Y:S02]  /*d2c0*/  SYNCS.PHASECHK.TRANS64.TRYWAIT P2, [R0+URZ+0x16830], R3 ;  /* 0x01683003000075a7 */ /* 0x0044e4000804017f */
[----:B---3--:R-:W-:Y:S05]  /*d2d0*/  @!P2 NANOSLEEP.SYNCS 0x989680 ;  /* 0x009896800000a95d */ /* 0x008fea0003900000 */
[----:B------:R-:W3:Y:S02]  /*d2e0*/  @!P2 SYNCS.PHASECHK.TRANS64 P2, [R0+URZ+0x16830], R3 ;  /* 0x016830030000a5a7 */ /* 0x000ee4000804007f */
[----:B---3--:R-:W-:Y:S05]  /*d2f0*/  @!P2 BRA `(.L_x_12037) ;  /* 0xfffffffc00f0a947 */ /* 0x008fea000383ffff */
[----:B------:R-:W-:Y:S05]  /*d300*/  BRA `(.L_x_12036) ;  /* 0xffffff4000c47947 */ /* 0x000fea000383ffff */
.L_x_12042:
[----:B--2---:R-:W-:-:S04]  /*d310*/  MOV R7, UR6 ;  /* 0x0000000600077c02 */ /* 0x004fc80008000f00 */
[----:B------:R2:W3:Y:S03]  /*d320*/  SYNCS.PHASECHK.TRANS64.TRYWAIT P3, [R7+URZ+0x16830], R6 ;  /* 0x01683006070075a7 */ /* 0x0004e6000806017f */
[----:B---3--:R-:W-:Y:S05]  /*d330*/  @!P3 NANOSLEEP.SYNCS 0x989680 ;  /* 0x009896800000b95d */ /* 0x008fea0003900000 */
[----:B------:R-:W3:Y:S02]  /*d340*/  @!P3 SYNCS.PHASECHK.TRANS64 P3, [R7+URZ+0x16830], R6 ;  /* 0x016830060700b5a7 */ /* 0x000ee4000806007f */
[----:B---3--:R-:W-:Y:S05]  /*d350*/  @!P3 BRA `(.L_x_12042) ;  /* 0xfffffffc00ecb947 */ /* 0x008fea000383ffff */
[----:B------:R-:W-:Y:S05]  /*d360*/  BRA `(.L_x_12039) ;  /* 0xffffff6c007c7947 */ /* 0x000fea000383ffff */
.L_x_12046:
[----:B--2---:R-:W-:-:S04]  /*d370*/  IMAD.U32 R7, RZ, RZ, UR6 ;  /* 0x00000006ff077e24 */ /* 0x004fc8000f8e00ff */
[----:B------:R2:W3:Y:S03]  /*d380*/  SYNCS.PHASECHK.TRANS64.TRYWAIT P2, [R7+URZ+0x16850], R6 ;  /* 0x01685006070075a7 */ /* 0x0004e6000804017f */
[----:B---3--:R-:W-:Y:S05]  /*d390*/  @!P2 NANOSLEEP.SYNCS 0x989680 ;  /* 0x009896800000a95d */ /* 0x008fea0003900000 */
[----:B------:R-:W3:Y:S02]  /*d3a0*/  @!P2 SYNCS.PHASECHK.TRANS64 P2, [R7+URZ+0x16850], R6 ;  /* 0x016850060700a5a7 */ /* 0x000ee4000804007f */
[----:B---3--:R-:W-:Y:S05]  /*d3b0*/  @!P2 BRA `(.L_x_12046) ;  /* 0xfffffffc00eca947 */ /* 0x008fea000383ffff */
[----:B------:R-:W-:Y:S05]  /*d3c0*/  BRA `(.L_x_12043) ;  /* 0xffffff6c00ec7947 */ /* 0x000fea000383ffff */
.L_x_12052:
[----:B--2---:R-:W-:-:S04]  /*d3d0*/  IMAD.U32 R7, RZ, RZ, UR6 ;  /* 0x00000006ff077e24 */ /* 0x004fc8000f8e00ff */
[----:B------:R2:W3:Y:S03]  /*d3e0*/  SYNCS.PHASECHK.TRANS64.TRYWAIT P3, [R7+URZ+0x16830], R6 ;  /* 0x01683006070075a7 */ /* 0x0004e6000806017f */
[----:B---3--:R-:W-:Y:S05]  /*d3f0*/  @!P3 NANOSLEEP.SYNCS 0x989680 ;  /* 0x009896800000b95d */ /* 0x008fea0003900000 */
[----:B------:R-:W3:Y:S02]  /*d400*/  @!P3 SYNCS.PHASECHK.TRANS64 P3, [R7+URZ+0x16830], R6 ;  /* 0x016830060700b5a7 */ /* 0x000ee4000806007f */
[----:B---3--:R-:W-:Y:S05]  /*d410*/  @!P3 BRA `(.L_x_12052) ;  /* 0xfffffffc00ecb947 */ /* 0x008fea000383ffff */
[----:B------:R-:W-:Y:S05]  /*d420*/  BRA `(.L_x_12049) ;  /* 0xffffff9800cc7947 */ /* 0x000fea000383ffff */
.L_x_12056:
[----:B--2---:R-:W-:-:S04]  /*d430*/  IMAD.U32 R7, RZ, RZ, UR6 ;  /* 0x00000006ff077e24 */ /* 0x004fc8000f8e00ff */
[----:B------:R2:W3:Y:S03]  /*d440*/  SYNCS.PHASECHK.TRANS64.TRYWAIT P2, [R7+URZ+0x16850], R6 ;  /* 0x01685006070075a7 */ /* 0x0004e6000804017f */
[----:B---3--:R-:W-:Y:S05]  /*d450*/  @!P2 NANOSLEEP.SYNCS 0x989680 ;  /* 0x009896800000a95d */ /* 0x008fea0003900000 */
[----:B------:R-:W3:Y:S02]  /*d460*/  @!P2 SYNCS.PHASECHK.TRANS64 P2, [R7+URZ+0x16850], R6 ;  /* 0x016850060700a5a7 */ /* 0x000ee4000804007f */
[----:B---3--:R-:W-:Y:S05]  /*d470*/  @!P2 BRA `(.L_x_12056) ;  /* 0xfffffffc00eca947 */ /* 0x008fea000383ffff */
[----:B------:R-:W-:Y:S05]  /*d480*/  BRA `(.L_x_12053) ;  /* 0xffffff9c003c7947 */ /* 0x000fea000383ffff */
.L_x_12061:
[----:B--2---:R-:W-:-:S04]  /*d490*/  IMAD.U32 R5, RZ, RZ, UR5 ;  /* 0x00000005ff057e24 */ /* 0x004fc8000f8e00ff */
[----:B------:R2:W3:Y:S03]  /*d4a0*/  SYNCS.PHASECHK.TRANS64.TRYWAIT P0, [R5+URZ+0x16850], R4 ;  /* 0x01685004050075a7 */ /* 0x0004e6000800017f */
[----:B---3--:R-:W-:Y:S05]  /*d4b0*/  @!P0 NANOSLEEP.SYNCS 0x989680 ;  /* 0x009896800000895d */ /* 0x008fea0003900000 */
[----:B------:R-:W3:Y:S02]  /*d4c0*/  @!P0 SYNCS.PHASECHK.TRANS64 P0, [R5+URZ+0x16850], R4 ;  /* 0x01685004050085a7 */ /* 0x000ee4000800007f */
[----:B---3--:R-:W-:Y:S05]  /*d4d0*/  @!P0 BRA `(.L_x_12061) ;  /* 0xfffffffc00ec8947 */ /* 0x008fea000383ffff */
[----:B------:R-:W-:Y:S05]  /*d4e0*/  BRA `(.L_x_12060) ;  /* 0xffffffbc00a07947 */ /* 0x000fea000383ffff */
.L_x_12085:
[----:B------:R-:W-:Y:S01]  /*d4f0*/  MOV R13, R16 ;  /* 0x00000010000d7202 */ /* 0x000fe20000000f00 */
[----:B------:R-:W-:Y:S02]  /*d500*/  IMAD.MOV.U32 R12, RZ, RZ, RZ ;  /* 0x000000ffff0c7224 */ /* 0x000fe400078e00ff */
[----:B------:R-:W-:Y:S02]  /*d510*/  IMAD.MOV.U32 R11, RZ, RZ, 0x1f ;  /* 0x0000001fff0b7424 */ /* 0x000fe400078e00ff */
[----:B------:R-:W-:-:S07]  /*d520*/  IMAD.MOV.U32 R15, RZ, RZ, -0x1 ;  /* 0xffffffffff0f7424 */ /* 0x000fce00078e00ff */
[----:B------:R-:W-:Y:S05]  /*d530*/  WARPSYNC.COLLECTIVE R15, `(.L_x_12135) ;  /* 0x000000000f087348 */ /* 0x000fea0003c00000 */
[----:B------:R1:W2:Y:S02]  /*d540*/  SHFL.IDX P6, R14, R13, R12, R11 ;  /* 0x0000000c0d0e7389 */ /* 0x0002a400000c000b */
[----:B-12---:R-:W-:Y:S01]  /*d550*/  ENDCOLLECTIVE ;  /* 0x000000000000791b */ /* 0x006fe20003800000 */
.L_x_12135:
[----:B------:R-:W-:Y:S05]  /*d560*/  BRA `(.L_x_12136) ;  /* 0xffffffdc00ec7947 */ /* 0x000fea000383ffff */
.L_x_12086:
[----:B------:R-:W-:Y:S01]  /*d570*/  BSSY B0, `(.L_x_12137) ;  /* 0x0000006000007945 */ /* 0x000fe20003800000 */
[----:B------:R-:W-:-:S07]  /*d580*/  IMAD.MOV.U32 R15, RZ, RZ, -0x1 ;  /* 0xffffffffff0f7424 */ /* 0x000fce00078e00ff */
[----:B------:R-:W-:Y:S05]  /*d590*/  WARPSYNC.COLLECTIVE R15, `(.L_x_12138) ;  /* 0x000000000f0c7348 */ /* 0x000fea0003c00000 */
[----:B------:R-:W-:Y:S02]  /*d5a0*/  ELECT P6, UR62, PT ;  /* 0x00000000003e782f */ /* 0x000fe400038c0000 */
[----:B------:R-:W-:Y:S01]  /*d5b0*/  MOV R14, UR62 ;  /* 0x0000003e000e7c02 */ /* 0x000fe20008000f00 */
[----:B------:R-:W-:Y:S10]  /*d5c0*/  ENDCOLLECTIVE ;  /* 0x000000000000791b */ /* 0x000ff40003800000 */
.L_x_12138:
[----:B------:R-:W-:Y:S05]  /*d5d0*/  BSYNC B0 ;  /* 0x0000000000007941 */ /* 0x000fea0003800000 */
.L_x_12137:
[----:B------:R-:W-:Y:S01]  /*d5e0*/  PLOP3.LUT P0, PT, P6, PT, PT, 0x80, 0x0 ;  /* 0x000000000000781c */ /* 0x000fe2000370f070 */
[----:B------:R-:W-:-:S12]  /*d5f0*/  BRA `(.L_x_12139) ;  /* 0xffffffdc00d87947 */ /* 0x000fd8000383ffff */
.L_x_12089:
[----:B--2---:R2:W3:Y:S02]  /*d600*/  SYNCS.PHASECHK.TRANS64.TRYWAIT P4, [R13+URZ+0x16840], R12 ;  /* 0x0168400c0d0075a7 */ /* 0x0044e4000808017f */
[----:B---3--:R-:W-:Y:S05]  /*d610*/  @!P4 NANOSLEEP.SYNCS 0x989680 ;  /* 0x009896800000c95d */ /* 0x008fea0003900000 */
[----:B------:R-:W3:Y:S02]  /*d620*/  @!P4 SYNCS.PHASECHK.TRANS64 P4, [R13+URZ+0x16840], R12 ;  /* 0x0168400c0d00c5a7 */ /* 0x000ee4000808007f */
[----:B---3--:R-:W-:Y:S05]  /*d630*/  @!P4 BRA `(.L_x_12089) ;  /* 0xfffffffc00f0c947 */ /* 0x008fea000383ffff */
[----:B------:R-:W-:Y:S05]  /*d640*/  BRA `(.L_x_12140) ;  /* 0xffffffe0002c7947 */ /* 0x000fea000383ffff */
.L_x_12091:
[----:B-1----:R-:W-:-:S04]  /*d650*/  MOV R5, UR39 ;  /* 0x0000002700057c02 */ /* 0x002fc80008000f00 */
[----:B------:R1:W3:Y:S03]  /*d660*/  SYNCS.PHASECHK.TRANS64.TRYWAIT P3, [R5+URZ+0x16820], R4 ;  /* 0x01682004050075a7 */ /* 0x0002e6000806017f */
[----:B---3--:R-:W-:Y:S05]  /*d670*/  @!P3 NANOSLEEP.SYNCS 0x989680 ;  /* 0x009896800000b95d */ /* 0x008fea0003900000 */
[----:B------:R-:W3:Y:S02]  /*d680*/  @!P3 SYNCS.PHASECHK.TRANS64 P3, [R5+URZ+0x16820], R4 ;  /* 0x016820040500b5a7 */ /* 0x000ee4000806007f */
[----:B---3--:R-:W-:Y:S05]  /*d690*/  @!P3 BRA `(.L_x_12091) ;  /* 0xfffffffc00ecb947 */ /* 0x008fea000383ffff */
[----:B------:R-:W-:Y:S05]  /*d6a0*/  BRA `(.L_x_12141) ;  /* 0xffffffe000cc7947 */ /* 0x000fea000383ffff */
.L_x_12097:
[----:B-1----:R1:W3:Y:S02]  /*d6b0*/  SYNCS.PHASECHK.TRANS64.TRYWAIT P4, [R3+URZ+0x16840], R2 ;  /* 0x01684002030075a7 */ /* 0x0022e4000808017f */
[----:B---3--:R-:W-:Y:S05]  /*d6c0*/  @!P4 NANOSLEEP.SYNCS 0x989680 ;  /* 0x009896800000c95d */ /* 0x008fea0003900000 */
[----:B------:R-:W3:Y:S02]  /*d6d0*/  @!P4 SYNCS.PHASECHK.TRANS64 P4, [R3+URZ+0x16840], R2 ;  /* 0x016840020300c5a7 */ /* 0x000ee4000808007f */
[----:B---3--:R-:W-:Y:S05]  /*d6e0*/  @!P4 BRA `(.L_x_12097) ;  /* 0xfffffffc00f0c947 */ /* 0x008fea000383ffff */
[----:B------:R-:W-:Y:S05]  /*d6f0*/  BRA `(.L_x_12142) ;  /* 0xffffffe4006c7947 */ /* 0x000fea000383ffff */
.L_x_12099:
[----:B-1----:R1:W3:Y:S02]  /*d700*/  SYNCS.PHASECHK.TRANS64.TRYWAIT P4, [R2+URZ+0x60], R3 ;  /* 0x00006003020075a7 */ /* 0x0022e4000808017f */
[----:B---3--:R-:W-:Y:S05]  /*d710*/  @!P4 NANOSLEEP.SYNCS 0x989680 ;  /* 0x009896800000c95d */ /* 0x008fea0003900000 */
[----:B------:R-:W3:Y:S02]  /*d720*/  @!P4 SYNCS.PHASECHK.TRANS64 P4, [R2+URZ+0x60], R3 ;  /* 0x000060030200c5a7 */ /* 0x000ee4000808007f */
[----:B---3--:R-:W-:Y:S05]  /*d730*/  @!P4 BRA `(.L_x_12099) ;  /* 0xfffffffc00f0c947 */ /* 0x008fea000383ffff */
[----:B------:R-:W-:Y:S05]  /*d740*/  BRA `(.L_x_12143) ;  /* 0xffffffe400c07947 */ /* 0x000fea000383ffff */
.L_x_12105:
[----:B-1----:R1:W2:Y:S02]  /*d750*/  SYNCS.PHASECHK.TRANS64.TRYWAIT P4, [R4+URZ+0x16840], R3 ;  /* 0x01684003040075a7 */ /* 0x0022a4000808017f */
[----:B--2---:R-:W-:Y:S05]  /*d760*/  @!P4 NANOSLEEP.SYNCS 0x989680 ;  /* 0x009896800000c95d */ /* 0x004fea0003900000 */
[----:B------:R-:W2:Y:S02]  /*d770*/  @!P4 SYNCS.PHASECHK.TRANS64 P4, [R4+URZ+0x16840], R3 ;  /* 0x016840030400c5a7 */ /* 0x000ea4000808007f */
[----:B--2---:R-:W-:Y:S05]  /*d780*/  @!P4 BRA `(.L_x_12105) ;  /* 0xfffffffc00f0c947 */ /* 0x004fea000383ffff */
[----:B------:R-:W-:Y:S05]  /*d790*/  BRA `(.L_x_12144) ;  /* 0xffffffe800b87947 */ /* 0x000fea000383ffff */
.L_x_12107:
[----:B-1----:R1:W2:Y:S02]  /*d7a0*/  SYNCS.PHASECHK.TRANS64.TRYWAIT P4, [R4+URZ+0x60], R19 ;  /* 0x00006013040075a7 */ /* 0x0022a4000808017f */
[----:B--2---:R-:W-:Y:S05]  /*d7b0*/  @!P4 NANOSLEEP.SYNCS 0x989680 ;  /* 0x009896800000c95d */ /* 0x004fea0003900000 */
[----:B------:R-:W2:Y:S02]  /*d7c0*/  @!P4 SYNCS.PHASECHK.TRANS64 P4, [R4+URZ+0x60], R19 ;  /* 0x000060130400c5a7 */ /* 0x000ea4000808007f */
[----:B--2---:R-:W-:Y:S05]  /*d7d0*/  @!P4 BRA `(.L_x_12107) ;  /* 0xfffffffc00f0c947 */ /* 0x004fea000383ffff */
[----:B------:R-:W-:Y:S05]  /*d7e0*/  BRA `(.L_x_12145) ;  /* 0xffffffec000c7947 */ /* 0x000fea000383ffff */
.L_x_12112:
[----:B-1----:R1:W2:Y:S02]  /*d7f0*/  SYNCS.PHASECHK.TRANS64.TRYWAIT P4, [R3+URZ+0x16840], R4 ;  /* 0x01684004030075a7 */ /* 0x0022a4000808017f */
[----:B--2---:R-:W-:Y:S05]  /*d800*/  @!P4 NANOSLEEP.SYNCS 0x989680 ;  /* 0x009896800000c95d */ /* 0x004fea0003900000 */
[----:B------:R-:W2:Y:S02]  /*d810*/  @!P4 SYNCS.PHASECHK.TRANS64 P4, [R3+URZ+0x16840], R4 ;  /* 0x016840040300c5a7 */ /* 0x000ea4000808007f */
[----:B--2---:R-:W-:Y:S05]  /*d820*/  @!P4 BRA `(.L_x_12112) ;  /* 0xfffffffc00f0c947 */ /* 0x004fea000383ffff */
[----:B------:R-:W-:Y:S05]  /*d830*/  BRA `(.L_x_12146) ;  /* 0xffffffec00dc7947 */ /* 0x000fea000383ffff */
.L_x_12114:
[----:B-1----:R1:W2:Y:S02]  /*d840*/  SYNCS.PHASECHK.TRANS64.TRYWAIT P4, [R3+URZ+0x60], R12 ;  /* 0x0000600c030075a7 */ /* 0x0022a4000808017f */
[----:B--2---:R-:W-:Y:S05]  /*d850*/  @!P4 NANOSLEEP.SYNCS 0x989680 ;  /* 0x009896800000c95d */ /* 0x004fea0003900000 */
[----:B------:R-:W2:Y:S02]  /*d860*/  @!P4 SYNCS.PHASECHK.TRANS64 P4, [R3+URZ+0x60], R12 ;  /* 0x0000600c0300c5a7 */ /* 0x000ea4000808007f */
[----:B--2---:R-:W-:Y:S05]  /*d870*/  @!P4 BRA `(.L_x_12114) ;  /* 0xfffffffc00f0c947 */ /* 0x004fea000383ffff */
[----:B------:R-:W-:Y:S05]  /*d880*/  BRA `(.L_x_12147) ;  /* 0xfffffff000307947 */ /* 0x000fea000383ffff */
.L_x_12121:
[----:B-1----:R1:W2:Y:S02]  /*d890*/  SYNCS.PHASECHK.TRANS64.TRYWAIT P0, [R3+URZ+0x16860], R0 ;  /* 0x01686000030075a7 */ /* 0x0022a4000800017f */
[----:B--2---:R-:W-:Y:S05]  /*d8a0*/  @!P0 NANOSLEEP.SYNCS 0x989680 ;  /* 0x009896800000895d */ /* 0x004fea0003900000 */
[----:B------:R-:W2:Y:S02]  /*d8b0*/  @!P0 SYNCS.PHASECHK.TRANS64 P0, [R3+URZ+0x16860], R0 ;  /* 0x01686000030085a7 */ /* 0x000ea4000800007f */
[----:B--2---:R-:W-:Y:S05]  /*d8c0*/  @!P0 BRA `(.L_x_12121) ;  /* 0xfffffffc00f08947 */ /* 0x004fea000383ffff */
[----:B------:R-:W-:Y:S05]  /*d8d0*/  BRA `(.L_x_12148) ;  /* 0xfffffff000e87947 */ /* 0x000fea000383ffff */
.L_x_12123:
[----:B------:R-:W-:Y:S01]  /*d8e0*/  BSSY B0, `(.L_x_12149) ;  /* 0x0000007000007945 */ /* 0x000fe20003800000 */
[----:B------:R-:W-:Y:S02]  /*d8f0*/  IMAD.MOV.U32 R12, RZ, RZ, RZ ;  /* 0x000000ffff0c7224 */ /* 0x000fe400078e00ff */
[----:B------:R-:W-:Y:S02]  /*d900*/  IMAD.MOV.U32 R11, RZ, RZ, 0x1f ;  /* 0x0000001fff0b7424 */ /* 0x000fe400078e00ff */
[----:B------:R-:W-:-:S07]  /*d910*/  IMAD.MOV.U32 R15, RZ, RZ, -0x1 ;  /* 0xffffffffff0f7424 */ /* 0x000fce00078e00ff */
[----:B---3--:R-:W-:Y:S05]  /*d920*/  WARPSYNC.COLLECTIVE R15, `(.L_x_12150) ;  /* 0x000000000f087348 */ /* 0x008fea0003c00000 */
[----:B------:R1:W2:Y:S02]  /*d930*/  SHFL.IDX P6, R14, R13, R12, R11 ;  /* 0x0000000c0d0e7389 */ /* 0x0002a400000c000b */
[----:B-123--:R-:W-:Y:S01]  /*d940*/  ENDCOLLECTIVE ;  /* 0x000000000000791b */ /* 0x00efe20003800000 */
.L_x_12150:
[----:B------:R-:W-:Y:S05]  /*d950*/  BSYNC B0 ;  /* 0x0000000000007941 */ /* 0x000fea0003800000 */
.L_x_12149:
[----:B------:R-:W-:Y:S05]  /*d960*/  BRA `(.L_x_12151) ;  /* 0xfffffff400487947 */ /* 0x000fea000383ffff */
.L_x_12125:
[----:B--2---:R2:W3:Y:S02]  /*d970*/  SYNCS.PHASECHK.TRANS64.TRYWAIT P0, [R7+URZ+0x16820], R0 ;  /* 0x01682000070075a7 */ /* 0x0044e4000800017f */
[----:B---3--:R-:W-:Y:S05]  /*d980*/  @!P0 NANOSLEEP.SYNCS 0x989680 ;  /* 0x009896800000895d */ /* 0x008fea0003900000 */
[----:B------:R-:W3:Y:S02]  /*d990*/  @!P0 SYNCS.PHASECHK.TRANS64 P0, [R7+URZ+0x16820], R0 ;  /* 0x01682000070085a7 */ /* 0x000ee4000800007f */
[----:B---3--:R-:W-:Y:S05]  /*d9a0*/  @!P0 BRA `(.L_x_12125) ;  /* 0xfffffffc00f08947 */ /* 0x008fea000383ffff */
[----:B------:R-:W-:Y:S05]  /*d9b0*/  BRA `(.L_x_12152) ;  /* 0xfffffff400907947 */ /* 0x000fea000383ffff */
.L_x_12129:
[----:B--2---:R2:W3:Y:S02]  /*d9c0*/  SYNCS.PHASECHK.TRANS64.TRYWAIT P1, [R5+URZ], R4 ;  /* 0x00000004050075a7 */ /* 0x0044e4000802017f */
[----:B---3--:R-:W-:Y:S05]  /*d9d0*/  @!P1 NANOSLEEP.SYNCS 0x989680 ;  /* 0x009896800000995d */ /* 0x008fea0003900000 */
[----:B------:R-:W3:Y:S02]  /*d9e0*/  @!P1 SYNCS.PHASECHK.TRANS64 P1, [R5+URZ], R4 ;  /* 0x00000004050095a7 */ /* 0x000ee4000802007f */
[----:B---3--:R-:W-:Y:S05]  /*d9f0*/  @!P1 BRA `(.L_x_12129) ;  /* 0xfffffffc00f09947 */ /* 0x008fea000383ffff */
[----:B------:R-:W-:Y:S05]  /*da00*/  BRA `(.L_x_12153) ;  /* 0xfffffff400d87947 */ /* 0x000fea000383ffff */
.L_x_12130:
[----:B---3--:R3:W4:Y:S02]  /*da10*/  SYNCS.PHASECHK.TRANS64.TRYWAIT P1, [R3+URZ], R0 ;  /* 0x00000000030075a7 */ /* 0x008724000802017f */
[----:B----4-:R-:W-:Y:S05]  /*da20*/  @!P1 NANOSLEEP.SYNCS 0x989680 ;  /* 0x009896800000995d */ /* 0x010fea0003900000 */
[----:B------:R-:W4:Y:S02]  /*da30*/  @!P1 SYNCS.PHASECHK.TRANS64 P1, [R3+URZ], R0 ;  /* 0x00000000030095a7 */ /* 0x000f24000802007f */
[----:B----4-:R-:W-:Y:S05]  /*da40*/  @!P1 BRA `(.L_x_12130) ;  /* 0xfffffffc00f09947 */ /* 0x010fea000383ffff */
[----:B------:R-:W-:Y:S05]  /*da50*/  BRA `(.L_x_12154) ;  /* 0xfffffff400cc7947 */ /* 0x000fea000383ffff */
.L_x_12132:
[----:B--2---:R2:W3:Y:S02]  /*da60*/  SYNCS.PHASECHK.TRANS64.TRYWAIT P0, [R5+URZ], R4 ;  /* 0x00000004050075a7 */ /* 0x0044e4000800017f */
[----:B---3--:R-:W-:Y:S05]  /*da70*/  @!P0 NANOSLEEP.SYNCS 0x989680 ;  /* 0x009896800000895d */ /* 0x008fea0003900000 */
[----:B------:R-:W3:Y:S02]  /*da80*/  @!P0 SYNCS.PHASECHK.TRANS64 P0, [R5+URZ], R4 ;  /* 0x00000004050085a7 */ /* 0x000ee4000800007f */
[----:B---3--:R-:W-:Y:S05]  /*da90*/  @!P0 BRA `(.L_x_12132) ;  /* 0xfffffffc00f08947 */ /* 0x008fea000383ffff */
[----:B------:R-:W-:Y:S05]  /*daa0*/  BRA `(.L_x_12155) ;  /* 0xfffffff400d07947 */ /* 0x000fea000383ffff */
.L_x_12156:
        /* <DEDUP_REMOVED lines=13> */
.L_x_12791:


//--------------------- .text._ZN7cutlass13device_kernelIN5flash11enable_sm90INS1_16FlashAttnFwdSm90INS1_25CollectiveMainloopFwdSm90ILi2EN4cute5tupleIJNS5_1CILi1EEES8_S8_EEENS6_IJNS7_ILi192EEENS7_ILi128EEENS7_ILi64EEEEEELi64ENS_6half_tEfNS_4arch4Sm90ELb1ELb0ELb1ELb1ELb0ELb0ELb0ELb1ELb1ELb0ELb0ELb0EEENS1_21CollectiveEpilogueFwdINS6_IJSA_SC_SB_EEES9_SE_SG_Li384ELb1ELb0ELb0ELb0EEENS1_36VarlenDynamicPersistentTileSchedulerILi192ELi128ELi384ELi32ELb0ELb0ELb1ELb1ELb1ELb1EEEEEEEEEvNT_6ParamsE --------------------------
	.section	.text._ZN7cutlass13device_kernelIN5flash11enable_sm90INS1_16FlashAttnFwdSm90INS1_25CollectiveMainloopFwdSm90ILi2EN4cute5tupleIJNS5_1CILi1EEES8_S8_EEENS6_IJNS7_ILi192EEENS7_ILi128EEENS7_ILi64EEEEEELi64ENS_6half_tEfNS_4arch4Sm90ELb1ELb0ELb1ELb1ELb0ELb0ELb0ELb1ELb1ELb0ELb0ELb0EEENS1_21CollectiveEpilogueFwdINS6_IJSA_SC_SB_EEES9_SE_SG_Li384ELb1ELb0ELb0ELb0EEENS1_36VarlenDynamicPersistentTileSchedulerILi192ELi128ELi384ELi32ELb0ELb0ELb1ELb1ELb1ELb1EEEEEEEEEvNT_6ParamsE,"ax",@progbits
	.align	128
.text._ZN7cutlass13device_kernelIN5flash11enable_sm90INS1_16FlashAttnFwdSm90INS1_25CollectiveMainloopFwdSm90ILi2EN4cute5tupleIJNS5_1CILi1EEES8_S8_EEENS6_IJNS7_ILi192EEENS7_ILi128EEENS7_ILi64EEEEEELi64ENS_6half_tEfNS_4arch4Sm90ELb1ELb0ELb1ELb1ELb0ELb0ELb0ELb1ELb1ELb0ELb0ELb0EEENS1_21CollectiveEpilogueFwdINS6_IJSA_SC_SB_EEES9_SE_SG_Li384ELb1ELb0ELb0ELb0EEENS1_36VarlenDynamicPersistentTileSchedulerILi192ELi128ELi384ELi32ELb0ELb0ELb1ELb1ELb1ELb1EEEEEEEEEvNT_6ParamsE:
        .type           _ZN7cutlass13device_kernelIN5flash11enable_sm90INS1_16FlashAttnFwdSm90INS1_25CollectiveMainloopFwdSm90ILi2EN4cute5tupleIJNS5_1CILi1EEES8_S8_EEENS6_IJNS7_ILi192EEENS7_ILi128EEENS7_ILi64EEEEEELi64ENS_6half_tEfNS_4arch4Sm90ELb1ELb0ELb1ELb1ELb0ELb0ELb0ELb1ELb1ELb0ELb0ELb0EEENS1_21CollectiveEpilogueFwdINS6_IJSA_SC_SB_EEES9_SE_SG_Li384ELb1ELb0ELb0ELb0EEENS1_36VarlenDynamicPersistentTileSchedulerILi192ELi128ELi384ELi32ELb0ELb0ELb1ELb1ELb1ELb1EEEEEEEEEvNT_6ParamsE,@function
        .size           _ZN7cutlass13device_kernelIN5flash11enable_sm90INS1_16FlashAttnFwdSm90INS1_25CollectiveMainloopFwdSm90ILi2EN4cute5tupleIJNS5_1CILi1EEES8_S8_EEENS6_IJNS7_ILi192EEENS7_ILi128EEENS7_ILi64EEEEEELi64ENS_6half_tEfNS_4arch4Sm90ELb1ELb0ELb1ELb1ELb0ELb0ELb0ELb1ELb1ELb0ELb0ELb0EEENS1_21CollectiveEpilogueFwdINS6_IJSA_SC_SB_EEES9_SE_SG_Li384ELb1ELb0ELb0ELb0EEENS1_36VarlenDynamicPersistentTileSchedulerILi192ELi128ELi384ELi32ELb0ELb0ELb1ELb1ELb1ELb1EEEEEEEEEvNT_6ParamsE,(.L_x_12792 - _ZN7cutlass13device_kernelIN5flash11enable_sm90INS1_16FlashAttnFwdSm90INS1_25CollectiveMainloopFwdSm90ILi2EN4cute5tupleIJNS5_1CILi1EEES8_S8_EEENS6_IJNS7_ILi192EEENS7_ILi128EEENS7_ILi64EEEEEELi64ENS_6half_tEfNS_4arch4Sm90ELb1ELb0ELb1ELb1ELb0ELb0ELb0ELb1ELb1ELb0ELb0ELb0EEENS1_21CollectiveEpilogueFwdINS6_IJSA_SC_SB_EEES9_SE_SG_Li384ELb1ELb0ELb0ELb0EEENS1_36VarlenDynamicPersistentTileSchedulerILi192ELi128ELi384ELi32ELb0ELb0ELb1ELb1ELb1ELb1EEEEEEEEEvNT_6ParamsE)
        .other          _ZN7cutlass13device_kernelIN5flash11enable_sm90INS1_16FlashAttnFwdSm90INS1_25CollectiveMainloopFwdSm90ILi2EN4cute5tupleIJNS5_1CILi1EEES8_S8_EEENS6_IJNS7_ILi192EEENS7_ILi128EEENS7_ILi64EEEEEELi64ENS_6half_tEfNS_4arch4Sm90ELb1ELb0ELb1ELb1ELb0ELb0ELb0ELb1ELb1ELb0ELb0ELb0EEENS1_21CollectiveEpilogueFwdINS6_IJSA_SC_SB_EEES9_SE_SG_Li384ELb1ELb0ELb0ELb0EEENS1_36VarlenDynamicPersistentTileSchedulerILi192ELi128ELi384ELi32ELb0ELb0ELb1ELb1ELb1ELb1EEEEEEEEEvNT_6ParamsE,@"STO_CUDA_ENTRY STV_DEFAULT"
_ZN7cutlass13device_kernelIN5flash11enable_sm90INS1_16FlashAttnFwdSm90INS1_25CollectiveMainloopFwdSm90ILi2EN4cute5tupleIJNS5_1CILi1EEES8_S8_EEENS6_IJNS7_ILi192EEENS7_ILi128EEENS7_ILi64EEEEEELi64ENS_6half_tEfNS_4arch4Sm90ELb1ELb0ELb1ELb1ELb0ELb0ELb0ELb1ELb1ELb0ELb0ELb0EEENS1_21CollectiveEpilogueFwdINS6_IJSA_SC_SB_EEES9_SE_SG_Li384ELb1ELb0ELb0ELb0EEENS1_36VarlenDynamicPersistentTileSchedulerILi192ELi128ELi384ELi32ELb0ELb0ELb1ELb1ELb1ELb1EEEEEEEEEvNT_6ParamsE:
        /* <DEDUP_REMOVED lines=21> */
.L_x_12158:
[----:B------:R-:W-:Y:S05]  /*0150*/  BSYNC B0 ;  /* 0x0000000000007941 */ /* 0x000fea0003800000 */
.L_x_12157:
        /* <DEDUP_REMOVED lines=41> */
.L_x_12159:
        /* <DEDUP_REMOVED lines=22> */
.L_x_12160:
        /* <DEDUP_REMOVED lines=18> */
.L_x_12161:
        /* <DEDUP_REMOVED lines=22> */
.L_x_12162:
        /* <DEDUP_REMOVED lines=22> */
.L_x_12163:
[----:B------:R-:W-:Y:S01]  /*0930*/  PLOP3.LUT P0, PT, PT, PT, UP0, 0x80, 0x0 ;  /* 0x000000000000781c */ /* 0x000fe20003f0f008 */
[----:B------:R-:W-:Y:S01]  /*0940*/  UMOV UR36, 0x1 ;  /* 0x0000000100247882 */ /* 0x000fe20000000000 */
[----:B------:R-:W-:Y:S01]  /*0950*/  NOP ;  /* 0x0000000000007918 */ /* 0x000fe20000000000 */
[----:B------:R-:W-:Y:S01]  /*0960*/  USEL UR36, UR36, 0x2, !UP0 ;  /* 0x0000000224247887 */ /* 0x000fe2000c000000 */
[----:B------:R-:W-:Y:S01]  /*0970*/  ULDC.64 UR38, c[0x0][0x208] ;  /* 0x0000820000267ab9 */ /* 0x000fe20000000a00 */
[----:B012-4-:R-:W-:Y:S08]  /*0980*/  BAR.SYNC.DEFER_BLOCKING 0x0 ;  /* 0x0000000000007b1d */ /* 0x017ff00000010000 */
[----:B------:R-:W-:Y:S05]  /*0990*/  @!P0 BRA `(.L_x_12164) ;  /* 0x000000a800f48947 */ /* 0x000fea0003800000 */
.L_x_12165:
        /* <DEDUP_REMOVED lines=29> */
[----:B------:R-:W-:Y:S01]  /*0b70*/  LEA.HI R2, R0, R155, RZ, 0x4 ;  /* 0x0000009b00027211 */ /* 0x000fe200078f20ff */
[----:B------:R-:W-:Y:S01]  /*0b80*/  IMAD.SHL.U32 R5, R3, 0x20, RZ ;  /* 0x0000002003057824 */ /* 0x000fe200078e00ff */
[----:B------:R-:W-:Y:S01]  /*0b90*/  SHF.R.S32.HI R153, RZ, 0x7, R153 ;  /* 0x00000007ff997819 */ /* 0x000fe20000011499 */
[----:B------:R-:W-:Y:S01]  /*0ba0*/  IMAD.IADD R152, R155, 0x1, -R152 ;  /* 0x000000019b987824 */ /* 0x000fe200078e0a98 */
[----:B------:R-:W-:Y:S02]  /*0bb0*/  SHF.R.S32.HI R3, RZ, 0x4, R2 ;  /* 0x00000004ff037819 */ /* 0x000fe40000011402 */
[----:B------:R-:W-:Y:S02]  /*0bc0*/  LOP3.LUT R4, R2, 0x3fffff0, RZ, 0xc0, !PT ;  /* 0x03fffff002047812 */ /* 0x000fe400078ec0ff */
[----:B------:R-:W-:-:S02]  /*0bd0*/  SHF.R.S32.HI R7, RZ, 0x1f, R152 ;  /* 0x0000001fff077819 */ /* 0x000fc40000011498 */
[----:B------:R-:W-:Y:S01]  /*0be0*/  LEA.HI R2, R2, R3, RZ, 0x1 ;  /* 0x0000000302027211 */ /* 0x000fe200078f08ff */
[----:B------:R-:W-:Y:S01]  /*0bf0*/  IMAD.IADD R4, R155, 0x1, -R4 ;  /* 0x000000019b047824 */ /* 0x000fe200078e0a04 */
[----:B------:R-:W-:Y:S02]  /*0c00*/  LEA.HI R8, R7, R152, RZ, 0x2 ;  /* 0x0000009807087211 */ /* 0x000fe400078f10ff */
[----:B------:R-:W-:Y:S02]  /*0c10*/  LOP3.LUT R5, R5, 0xfffffc00, RZ, 0xc0, !PT ;  /* 0xfffffc0005057812 */ /* 0x000fe400078ec0ff */
[--C-:B------:R-:W-:Y:S02]  /*0c20*/  SHF.R.S32.HI R9, RZ, 0x2, R8.reuse ;  /* 0x00000002ff097819 */ /* 0x100fe40000011408 */
[----:B------:R-:W-:Y:S01]  /*0c30*/  SHF.R.S32.HI R6, RZ, 0x1f, R8 ;  /* 0x0000001fff067819 */ /* 0x000fe20000011408 */
[----:B------:R-:W-:Y:S01]  /*0c40*/  IMAD R5, R4, 0x40, R5 ;  /* 0x0000004004057824 */ /* 0x000fe200078e0205 */
[----:B------:R-:W-:-:S02]  /*0c50*/  LOP3.LUT R2, R2, 0x1ffffffe, RZ, 0xc0, !PT ;  /* 0x1ffffffe02027812 */ /* 0x000fc400078ec0ff */
[----:B------:R-:W-:Y:S01]  /*0c60*/  LEA.HI R10, R6, R9, RZ, 0x3 ;  /* 0x00000009060a7211 */ /* 0x000fe200078f18ff */
[----:B------:R-:W-:Y:S01]  /*0c70*/  IMAD.HI R6, R153, 0x55555556, RZ ;  /* 0x5555555699067827 */ /* 0x000fe200078e02ff */
[----:B------:R-:W-:Y:S02]  /*0c80*/  LEA.HI R7, R7, R152, RZ, 0x5 ;  /* 0x0000009807077211 */ /* 0x000fe400078f28ff */
[----:B------:R-:W-:Y:S01]  /*0c90*/  LOP3.LUT R10, R10, 0xfffffff8, RZ, 0xc0, !PT ;  /* 0xfffffff80a0a7812 */ /* 0x000fe200078ec0ff */
[----:B------:R-:W-:Y:S01]  /*0ca0*/  IMAD.IADD R2, R3, 0x1, -R2 ;  /* 0x0000000103027824 */ /* 0x000fe200078e0a02 */
[----:B------:R-:W-:Y:S02]  /*0cb0*/  LEA.HI R0, R0, R155, RZ, 0x3 ;  /* 0x0000009b00007211 */ /* 0x000fe400078f18ff */
[----:B------:R-:W-:Y:S01]  /*0cc0*/  LEA.HI R6, R6, R6, RZ, 0x1 ;  /* 0x0000000606067211 */ /* 0x000fe200078f08ff */
[----:B------:R-:W-:Y:S01]  /*0cd0*/  IMAD.IADD R10, R9, 0x1, -R10 ;  /* 0x00000001090a7824 */ /* 0x000fe200078e0a0a */
[----:B------:R-:W-:Y:S01]  /*0ce0*/  SHF.R.S32.HI R7, RZ, 0x5, R7 ;  /* 0x00000005ff077819 */ /* 0x000fe20000011407 */
[----:B------:R-:W-:Y:S01]  /*0cf0*/  IMAD R154, R2, 0x8, R5 ;  /* 0x00000008029a7824 */ /* 0x000fe200078e0205 */
[----:B------:R-:W-:Y:S01]  /*0d00*/  LOP3.LUT R2, R0, 0x1ffffff8, RZ, 0xc0, !PT ;  /* 0x1ffffff800027812 */ /* 0x000fe200078ec0ff */
[----:B------:R-:W-:Y:S01]  /*0d10*/  IMAD R6, R6, -0x3, R153 ;  /* 0xfffffffd06067824 */ /* 0x000fe200078e0299 */
[----:B------:R-:W-:-:S02]  /*0d20*/  LEA R7, R7, R10, 0x4 ;  /* 0x0000000a07077211 */ /* 0x000fc400078e20ff */
[----:B------:R-:W-:Y:S01]  /*0d30*/  LOP3.LUT R3, R8, 0x7ffffffc, RZ, 0xc0, !PT ;  /* 0x7ffffffc08037812 */ /* 0x000fe200078ec0ff */
[----:B------:R-:W-:Y:S01]  /*0d40*/  IMAD.IADD R2, R155, 0x1, -R2 ;  /* 0x000000019b027824 */ /* 0x000fe200078e0a02 */
[----:B------:R-:W-:Y:S01]  /*0d50*/  SHF.R.S32.HI R16, RZ, 0x3, R0 ;  /* 0x00000003ff107819 */ /* 0x000fe20000011400 */
[----:B------:R-:W-:Y:S02]  /*0d60*/  IMAD R19, R6, 0x40, R7 ;  /* 0x0000004006137824 */ /* 0x000fe400078e0207 */
[----:B------:R-:W-:Y:S02]  /*0d70*/  IMAD.SHL.U32 R22, R2, 0x8, RZ ;  /* 0x0000000802167824 */ /* 0x000fe400078e00ff */
[----:B------:R-:W-:-:S07]  /*0d80*/  IMAD.IADD R18, R152, 0x1, -R3 ;  /* 0x0000000198127824 */ /* 0x000fce00078e0a03 */
.L_x_12219:
[----:B0-----:R-:W0:Y:S01]  /*0d90*/  LDC.64 R2, c[0x0][0xc60] ;  /* 0x00031800ff027b82 */ /* 0x001e220000000a00 */
        /* <DEDUP_REMOVED lines=20> */
[----:B---345:R-:W-:-:S03]  /*0ee0*/  IMAD.U32 R4, RZ, RZ, UR8 ;  /* 0x00000008ff047e24 */ /* 0x038fc6000f8e00ff */
[----:B------:R-:W-:Y:S01]  /*0ef0*/  MOV R5, UR9 ;  /* 0x0000000900057c02 */ /* 0x000fe20008000f00 */
        /* <DEDUP_REMOVED lines=29> */
.L_x_12166:
[----:B------:R-:W-:Y:S01]  /*10d0*/  UMOV UR43, UR51 ;  /* 0x00000033002b7c82 */ /* 0x000fe20008000000 */
[----:B------:R-:W-:Y:S05]  /*10e0*/  @!P1 BRA `(.L_x_12167) ;  /* 0x00000000001c9947 */ /* 0x000fea0003800000 */
[----:B------:R-:W-:-:S04]  /*10f0*/  ULEA UR4, UP0, UR46, UR8, 0x2 ;  /* 0x000000082e047291 */ /* 0x000fc8000f80103f */
[----:B------:R-:W-:Y:S02]  /*1100*/  ULEA.HI.X UR5, UR46, UR9, UR45, 0x2, UP0 ;  /* 0x000000092e057291 */ /* 0x000fe400080f142d */
[----:B------:R-:W-:-:S04]  /*1110*/  IMAD.U32 R2, RZ, RZ, UR4 ;  /* 0x00000004ff027e24 */ /* 0x000fc8000f8e00ff */
[----:B------:R-:W-:-:S05]  /*1120*/  IMAD.U32 R3, RZ, RZ, UR5 ;  /* 0x00000005ff037e24 */ /* 0x000fca000f8e00ff */
[----:B------:R-:W2:Y:S02]  /*1130*/  LDG.E R2, desc[UR38][R2.64] ;  /* 0x0000002602027981 */ /* 0x000ea4000c1e1900 */
[----:B--2---:R-:W-:Y:S01]  /*1140*/  R2UR UR6, R2 ;  /* 0x00000000020672ca */ /* 0x004fe200000e0000 */
[----:B------:R-:W-:-:S14]  /*1150*/  BRA `(.L_x_12168) ;  /* 0x0000000000347947 */ /* 0x000fdc0003800000 */
.L_x_12167:
        /* <DEDUP_REMOVED lines=13> */
.L_x_12168:
[----:B------:R-:W-:Y:S01]  /*1230*/  UMOV UR5, 0xc0 ;  /* 0x000000c000057882 */ /* 0x000fe20000000000 */
[----:B------:R-:W-:Y:S01]  /*1240*/  UIADD3 UR49, -UR49, UR6, URZ ;  /* 0x0000000631317290 */ /* 0x000fe2000fffe13f */
[----:B------:R-:W-:Y:S01]  /*1250*/  PLOP3.LUT P0, PT, PT, PT, PT, 0x80, 0x0 ;  /* 0x000000000000781c */ /* 0x000fe20003f0f070 */
[----:B------:R-:W-:Y:S01]  /*1260*/  UIMAD UR5, UR51, UR5, 0x13f ;  /* 0x0000013f330574a4 */ /* 0x000fe2000f8e0205 */
[----:B------:R-:W-:Y:S01]  /*1270*/  IMAD.MOV.U32 R0, RZ, RZ, RZ ;  /* 0x000000ffff007224 */ /* 0x000fe200078e00ff */
[----:B------:R-:W-:Y:S01]  /*1280*/  UIADD3 UR4, UR49, 0x7f, URZ ;  /* 0x0000007f31047890 */ /* 0x000fe2000fffe03f */
[----:B------:R-:W-:Y:S01]  /*1290*/  IMAD.MOV.U32 R2, RZ, RZ, RZ ;  /* 0x000000ffff027224 */ /* 0x000fe200078e00ff */
[----:B------:R-:W-:Y:S01]  /*12a0*/  UIADD3 UR6, UR49, UR5, -UR50 ;  /* 0x0000000531067290 */ /* 0x000fe2000fffe832 */
[----:B------:R-:W-:Y:S01]  /*12b0*/  MOV R119, RZ ;  /* 0x000000ff00777202 */ /* 0x000fe20000000f00 */
        /* <DEDUP_REMOVED lines=24> */
[----:B------:R-:W-:-:S03]  /*1440*/  CS2R R52, SRZ ;  /* 0x0000000000347805 */ /* 0x000fc6000001ff00 */
[----:B------:R-:W-:-:S13]  /*1450*/  PLOP3.LUT P1, PT, PT, PT, UP0, 0x80, 0x0 ;  /* 0x000000000000781c */ /* 0x000fda0003f2f008 */
[----:B------:R-:W-:Y:S05]  /*1460*/  @!P1 BRA `(.L_x_12169) ;  /* 0x0000008400e09947 */ /* 0x000fea0003800000 */
[----:B------:R-:W0:Y:S01]  /*1470*/  SHFL.IDX PT, R0, R153, RZ, 0x1f ;  /* 0x00001fff99007589 */ /* 0x000e2200000e0000 */
[----:B------:R-:W1:Y:S01]  /*1480*/  S2UR UR6, SR_CgaCtaId ;  /* 0x00000000000679c3 */ /* 0x000e620000008800 */
[----:B------:R-:W-:Y:S01]  /*1490*/  UMOV UR41, 0x400 ;  /* 0x0000040000297882 */ /* 0x000fe20000000000 */
[----:B0-----:R-:W-:Y:S01]  /*14a0*/  R2UR UR42, R0 ;  /* 0x00000000002a72ca */ /* 0x001fe200000e0000 */
[----:B-1----:R-:W-:-:S12]  /*14b0*/  ULEA UR41, UR6, UR41, 0x18 ;  /* 0x0000002906297291 */ /* 0x002fd8000f8ec03f */
        /* <DEDUP_REMOVED lines=26> */
.L_x_12170:
        /* <DEDUP_REMOVED lines=9> */
.L_x_12305:
[----:B------:R-:W-:Y:S05]  /*16f0*/  @!P0 BRA `(.L_x_12172) ;  /* 0x0000000000048947 */ /* 0x000fea0003800000 */
[----:B------:R-:W-:Y:S01]  /*1700*/  BPT.TRAP 0x1 ;  /* 0x000000040000795c */ /* 0x000fe20000300000 */
.L_x_12172:
[----:B0-----:R-:W-:Y:S02]  /*1710*/  IMAD.U32 R0, RZ, RZ, UR37 ;  /* 0x00000025ff007e24 */ /* 0x001fe4000f8e00ff */
[----:B------:R-:W-:-:S03]  /*1720*/  IMAD.U32 R3, RZ, RZ, UR40 ;  /* 0x00000028ff037e24 */ /* 0x000fc6000f8e00ff */
[----:B------:R-:W-:Y:S02]  /*1730*/  LEA R0, R0, UR41, 0x3 ;  /* 0x0000002900007c11 */ /* 0x000fe4000f8e18ff */
[----:B------:R-:W-:-:S04]  /*1740*/  SHF.L.U32 R3, R3, 0x1f, RZ ;  /* 0x0000001f03037819 */ /* 0x000fc800000006ff */
[----:B------:R0:W1:Y:S01]  /*1750*/  SYNCS.PHASECHK.TRANS64.TRYWAIT P2, [R0+URZ+0x16830], R3 ;  /* 0x01683003000075a7 */ /* 0x000062000804017f */
[----:B------:R-:W-:Y:S05]  /*1760*/  @!P0 BRA `(.L_x_12173) ;  /* 0x0000000000048947 */ /* 0x000fea0003800000 */
[----:B------:R-:W-:Y:S01]  /*1770*/  BPT.TRAP 0x1 ;  /* 0x000000040000795c */ /* 0x000fe20000300000 */
.L_x_12173:
[----:B------:R-:W2:Y:S01]  /*1780*/  S2R R2, SR_TID.X ;  /* 0x0000000000027919 */ /* 0x000ea20000002100 */
[----:B------:R-:W-:Y:S01]  /*1790*/  IMAD.MOV.U32 R119, RZ, RZ, RZ ;  /* 0x000000ffff777224 */ /* 0x000fe200078e00ff */
[----:B--2---:R-:W-:Y:S01]  /*17a0*/  LOP3.LUT P1, RZ, R2, 0x7f, RZ, 0xc0, !PT ;  /* 0x0000007f02ff7812 */ /* 0x004fe2000782c0ff */
[----:B-1----:R-:W-:-:S12]  /*17b0*/  @P2 BRA `(.L_x_12174) ;  /* 0x0000000000082947 */ /* 0x002fd80003800000 */
[----:B------:R-:W1:Y:S02]  /*17c0*/  SYNCS.PHASECHK.TRANS64.TRYWAIT P2, [R0+URZ+0x16830], R3 ;  /* 0x01683003000075a7 */ /* 0x000e64000804017f */
[----:B-1----:R-:W-:Y:S05]  /*17d0*/  @!P2 BRA `(.L_x_12175) ;  /* 0x000000e00040a947 */ /* 0x002fea0003800000 */
.L_x_12174:
[----:B------:R-:W-:Y:S05]  /*17e0*/  WARPSYNC.ALL ;  /* 0x0000000000007948 */ /* 0x000fea0003800000 */
[----:B------:R-:W-:Y:S01]  /*17f0*/  UIADD3 UR4, UR41, 0xe400, URZ ;  /* 0x0000e40029047890 */ /* 0x000fe2000fffe03f */
[----:B------:R-:W-:Y:S01]  /*1800*/  WARPGROUP.ARRIVE ;  /* 0x00000000000079c5 */ /* 0x000fe20000000000 */
[----:B------:R-:W-:Y:S01]  /*1810*/  ULOP3.LUT UR16, UR53, 0x10000, URZ, 0xfc, !UPT ;  /* 0x0001000035107892 */ /* 0x000fe2000f8efc3f */
[----:B------:R-:W-:Y:S01]  /*1820*/  IMAD.U32 R2, RZ, RZ, UR51 ;  /* 0x00000033ff027e24 */ /* 0x000fe2000f8e00ff */
[----:B------:R-:W-:Y:S01]  /*1830*/  USHF.R.U32.HI UR4, URZ, 0x4, UR4 ;  /* 0x000000043f047899 */ /* 0x000fe20008011604 */
[----:B01----:R-:W-:Y:S01]  /*1840*/  @!P1 VIADD R0, R0, 0x16840 ;  /* 0x0001684000009836 */ /* 0x003fe20000000000 */
[----:B------:R-:W-:Y:S01]  /*1850*/  UMOV UR17, 0x40000040 ;  /* 0x4000004000117882 */ /* 0x000fe20000000000 */
[----:B------:R-:W-:Y:S01]  /*1860*/  UMOV UR19, 0x40000040 ;  /* 0x4000004000137882 */ /* 0x000fe20000000000 */
[----:B------:R-:W-:Y:S01]  /*1870*/  ULOP3.LUT UR4, UR4, 0x3fff, URZ, 0xc0, !UPT ;  /* 0x00003fff04047892 */ /* 0x000fe2000f8ec03f */
[--C-:B------:R-:W-:Y:S01]  /*1880*/  IMAD.MOV.U32 R118, RZ, RZ, R119.reuse ;  /* 0x000000ffff767224 */ /* 0x100fe200078e0077 */
[----:B------:R-:W-:Y:S01]  /*1890*/  UMOV UR5, 0x40000040 ;  /* 0x4000004000057882 */ /* 0x000fe20000000000 */
[----:B------:R-:W-:Y:S01]  /*18a0*/  UMOV UR7, 0x40000040 ;  /* 0x4000004000077882 */ /* 0x000fe20000000000 */
[----:B------:R-:W-:Y:S01]  /*18b0*/  ULOP3.LUT UR20, UR4, 0x10000, URZ, 0xfc, !UPT ;  /* 0x0001000004147892 */ /* 0x000fe2000f8efc3f */
[----:B------:R-:W-:Y:S01]  /*18c0*/  @!P1 PRMT R0, RZ, 0x654, R0 ;  /* 0x00000654ff009816 */ /* 0x000fe20000000000 */
        /* <DEDUP_REMOVED lines=16> */
[-C--:B------:R-:W-:Y:S01]  /*19d0*/  MOV R111, R119.reuse ;  /* 0x00000077006f7202 */ /* 0x080fe20000000f00 */
[----:B------:R-:W-:Y:S01]  /*19e0*/  UMOV UR13, 0x40000040 ;  /* 0x40000040000d7882 */ /* 0x000fe20000000000 */
[----:B------:R-:W-:Y:S01]  /*19f0*/  UMOV UR15, 0x40000040 ;  /* 0x40000040000f7882 */ /* 0x000fe20000000000 */
[----:B------:R-:W-:Y:S01]  /*1a00*/  UIADD3 UR25, UR52, -0x2, URZ ;  /* 0xfffffffe34197890 */ /* 0x000fe2000fffe03f */
        /* <DEDUP_REMOVED lines=23> */
[----:B------:R-:W-:Y:S02]  /*1b80*/  UMOV UR6, 0xffffff80 ;  /* 0xffffff8000067882 */ /* 0x000fe40000000000 */
[----:B------:R-:W-:-:S04]  /*1b90*/  UIMAD UR6, UR52, UR6, 0x80 ;  /* 0x00000080340674a4 */ /* 0x000fc8000f8e0206 */
[----:B------:R-:W-:-:S04]  /*1ba0*/  UIADD3 UR6, UR49, UR6, URZ ;  /* 0x0000000631067290 */ /* 0x000fc8000fffe03f */
[----:B------:R-:W-:Y:S01]  /*1bb0*/  UIADD3 UR7, -UR50, 0x1, UR6 ;  /* 0x0000000132077890 */ /* 0x000fe2000fffe106 */
[----:B------:R-:W-:Y:S02]  /*1bc0*/  WARPGROUP.DEPBAR.LE gsb0, 0x0 ;  /* 0x00008000000079c5 */ /* 0x000fe40000010000 */
[----:B------:R-:W-:-:S06]  /*1bd0*/  WARPGROUP.ARRIVE ;  /* 0x00000000000079c5 */ /* 0x000fcc0000000000 */
[----:B------:R-:W-:Y:S01]  /*1be0*/  HGMMA.64x128x16.F32 R24, gdesc[UR8], R24, gsb0 ;  /* 0x01e00000081879f0 */ /* 0x000fe20008000818 */
[----:B------:R-:W-:Y:S01]  /*1bf0*/  ULDC UR11, c[0x0][0x9d8] ;  /* 0x00027600000b7ab9 */ /* 0x000fe20000000800 */
[----:B------:R-:W-:Y:S01]  /*1c00*/  ULDC UR10, c[0x0][0x988] ;  /* 0x00026200000a7ab9 */ /* 0x000fe20000000800 */
        /* <DEDUP_REMOVED lines=10> */
[----:B------:R-:W-:Y:S01]  /*1cb0*/  FMUL.FTZ R30, R30, UR11 ;  /* 0x0000000b1e1e7c20 */ /* 0x000fe20008410000 */
[----:B------:R-:W-:Y:S01]  /*1cc0*/  FMUL.FTZ R14, R49, UR11 ;  /* 0x0000000b310e7c20 */ /* 0x000fe20008410000 */
[----:B------:R-:W-:Y:S01]  /*1cd0*/  FMUL.FTZ R51, R51, UR11 ;  /* 0x0000000b33337c20 */ /* 0x000fe20008410000 */
[----:B------:R-:W-:Y:S01]  /*1ce0*/  MOV R33, UR6 ;  /* 0x0000000600217c02 */ /* 0x000fe20008000f00 */
[----:B------:R-:W0:Y:S01]  /*1cf0*/  MUFU.TANH R26, R26 ;  /* 0x0000001a001a7308 */ /* 0x000e220000002400 */
[----:B------:R-:W-:-:S02]  /*1d00*/  IMAD R49, R2, 0xc0, R19 ;  /* 0x000000c002317824 */ /* 0x000fc400078e0213 */
[----:B------:R-:W-:Y:S01]  /*1d10*/  FMUL.FTZ R31, R31, UR11 ;  /* 0x0000000b1f1f7c20 */ /* 0x000fe20008410000 */
[----:B------:R-:W-:Y:S02]  /*1d20*/  IMAD R8, R18, -0x2, R37 ;  /* 0xfffffffe12087824 */ /* 0x000fe400078e0225 */
[----:B------:R-:W-:Y:S01]  /*1d30*/  FMUL.FTZ R34, R34, UR11 ;  /* 0x0000000b22227c20 */ /* 0x000fe20008410000 */
[----:B------:R-:W-:Y:S01]  /*1d40*/  FMUL.FTZ R35, R35, UR11 ;  /* 0x0000000b23237c20 */ /* 0x000fe20008410000 */
[----:B------:R-:W-:Y:S01]  /*1d50*/  FMUL.FTZ R38, R38, UR11 ;  /* 0x0000000b26267c20 */ /* 0x000fe20008410000 */
[----:B------:R-:W-:Y:S01]  /*1d60*/  FMUL.FTZ R5, R56, UR11 ;  /* 0x0000000b38057c20 */ /* 0x000fe20008410000 */
[----:B------:R-:W1:Y:S01]  /*1d70*/  MUFU.TANH R27, R27 ;  /* 0x0000001b001b7308 */ /* 0x000e620000002400 */
[----:B------:R-:W-:Y:S01]  /*1d80*/  IADD3 R2, R8, 0x8, R49 ;  /* 0x0000000808027810 */ /* 0x000fe20007ffe031 */
        /* <DEDUP_REMOVED lines=15> */
[----:B--2---:R-:W-:-:S02]  /*1e80*/  IMAD R51, R18, -0x2, R33 ;  /* 0xfffffffe12337824 */ /* 0x004fc400078e0221 */
[----:B------:R-:W-:Y:S01]  /*1e90*/  FMUL.FTZ R50, R50, UR11 ;  /* 0x0000000b32327c20 */ /* 0x000fe20008410000 */
[----:B------:R-:W-:Y:S01]  /*1ea0*/  FMUL.FTZ R20, R44, UR11 ;  /* 0x0000000b2c147c20 */ /* 0x000fe20008410000 */
[----:B------:R-:W-:Y:S01]  /*1eb0*/  FMUL.FTZ R15, R45, UR11 ;  /* 0x0000000b2d0f7c20 */ /* 0x000fe20008410000 */
[----:B------:R-:W-:Y:S01]  /*1ec0*/  FMUL.FTZ R13, R48, UR11 ;  /* 0x0000000b300d7c20 */ /* 0x000fe20008410000 */
[----:B------:R-:W-:Y:S01]  /*1ed0*/  VIMNMX R2, R51, R2, PT ;  /* 0x0000000233027248 */ /* 0x000fe20003fe0100 */
[----:B------:R-:W-:Y:S01]  /*1ee0*/  FMUL.FTZ R58, R58, UR11 ;  /* 0x0000000b3a3a7c20 */ /* 0x000fe20008410000 */
[----:B------:R-:W2:Y:S01]  /*1ef0*/  MUFU.TANH R31, R31 ;  /* 0x0000001f001f7308 */ /* 0x000ea20000002400 */
[----:B------:R-:W-:Y:S01]  /*1f00*/  FMUL.FTZ R21, R40, UR11 ;  /* 0x0000000b28157c20 */ /* 0x000fe20008410000 */
[----:B------:R-:W-:Y:S01]  /*1f10*/  ISETP.GT.AND P2, PT, R2, RZ, PT ;  /* 0x000000ff0200720c */ /* 0x000fe20003f44270 */
[----:B------:R-:W-:Y:S01]  /*1f20*/  FMUL.FTZ R62, R62, UR11 ;  /* 0x0000000b3e3e7c20 */ /* 0x000fe20008410000 */
[C---:B------:R-:W-:Y:S01]  /*1f30*/  ISETP.GT.AND P3, PT, R2.reuse, 0x1, PT ;  /* 0x000000010200780c */ /* 0x040fe20003f64270 */
[----:B------:R-:W-:Y:S01]  /*1f40*/  FMUL.FTZ R63, R63, UR11 ;  /* 0x0000000b3f3f7c20 */ /* 0x000fe20008410000 */
[----:B------:R-:W-:Y:S01]  /*1f50*/  ISETP.GT.AND P4, PT, R2, 0x8, PT ;  /* 0x000000080200780c */ /* 0x000fe20003f84270 */
[----:B------:R-:W-:Y:S01]  /*1f60*/  FMUL.FTZ R66, R66, UR11 ;  /* 0x0000000b42427c20 */ /* 0x000fe20008410000 */
[----:B------:R-:W-:Y:S01]  /*1f70*/  MUFU.TANH R34, R34 ;  /* 0x0000002200227308 */ /* 0x000fe20000002400 */
[----:B0-----:R-:W-:Y:S01]  /*1f80*/  FSEL R56, R26, -INF , P2 ;  /* 0xff8000001a387808 */ /* 0x001fe20001000000 */
[----:B------:R-:W-:Y:S01]  /*1f90*/  FMUL.FTZ R67, R67, UR11 ;  /* 0x0000000b43437c20 */ /* 0x000fe20008410000 */
[----:B-1----:R-:W-:Y:S01]  /*1fa0*/  FSEL R59, R27, -INF , P3 ;  /* 0xff8000001b3b7808 */ /* 0x002fe20001800000 */
[----:B------:R-:W-:Y:S01]  /*1fb0*/  FMUL.FTZ R10, R25, UR11 ;  /* 0x0000000b190a7c20 */ /* 0x000fe20008410000 */
[----:B------:R-:W-:Y:S01]  /*1fc0*/  ISETP.GT.AND P2, PT, R2, 0x9, PT ;  /* 0x000000090200780c */ /* 0x000fe20003f44270 */
[----:B------:R-:W-:Y:S01]  /*1fd0*/  FMUL.FTZ R25, R36, UR11 ;  /* 0x0000000b24197c20 */ /* 0x000fe20008410000 */
[----:B---3--:R-:W-:Y:S01]  /*1fe0*/  FSEL R57, R30, -INF , P4 ;  /* 0xff8000001e397808 */ /* 0x008fe20002000000 */
[----:B------:R-:W0:Y:S01]  /*1ff0*/  MUFU.TANH R35, R35 ;  /* 0x0000002300237308 */ /* 0x000e220000002400 */
[----:B------:R-:W-:Y:S01]  /*2000*/  FMNMX.FTZ R26, R56, R59, !PT ;  /* 0x0000003b381a7209 */ /* 0x000fe20007810000 */
[----:B------:R-:W-:Y:S01]  /*2010*/  FMUL.FTZ R70, R70, UR11 ;  /* 0x0000000b46467c20 */ /* 0x000fe20008410000 */
[----:B------:R-:W-:Y:S01]  /*2020*/  ISETP.GT.AND P3, PT, R2, 0x10, PT ;  /* 0x000000100200780c */ /* 0x000fe20003f64270 */
[----:B------:R-:W-:Y:S01]  /*2030*/  FMUL.FTZ R71, R71, UR11 ;  /* 0x0000000b47477c20 */ /* 0x000fe20008410000 */
[----:B------:R-:W-:Y:S01]  /*2040*/  FMNMX.FTZ R26, R57, R26, !PT ;  /* 0x0000001a391a7209 */ /* 0x000fe20007810000 */
        /* <DEDUP_REMOVED lines=13> */
[----:B------:R3:W-:Y:S01]  /*2120*/  @!P1 SYNCS.ARRIVE.TRANS64.RED.A1T0 RZ, [R0+URZ], RZ ;  /* 0x000000ff00ff99a7 */ /* 0x0007e2000810043f */
[----:B------:R-:W-:-:S04]  /*2130*/  UIADD3 UR6, UR49, -UR50, URZ ;  /* 0x8000003231067290 */ /* 0x000fc8000fffe03f */
[----:B------:R2:W-:Y:S01]  /*2140*/  MUFU.TANH R41, R55 ;  /* 0x0000003700297308 */ /* 0x0005e20000002400 */
[----:B------:R-:W-:-:S04]  /*2150*/  UIMAD UR6, UR51, 0xc0, UR6 ;  /* 0x000000c0330678a4 */ /* 0x000fc8000f8e0206 */
[----:B------:R-:W-:-:S03]  /*2160*/  USHF.R.S32.HI UR7, URZ, 0x1f, UR6 ;  /* 0x0000001f3f077899 */ /* 0x000fc60008011406 */
[----:B------:R-:W4:Y:S01]  /*2170*/  MUFU.TANH R42, R42 ;  /* 0x0000002a002a7308 */ /* 0x000f220000002400 */
[----:B--2---:R-:W-:Y:S01]  /*2180*/  FSEL R55, R31, -INF , P2 ;  /* 0xff8000001f377808 */ /* 0x004fe20001000000 */
[----:B------:R-:W-:Y:S01]  /*2190*/  ULEA.HI UR7, UR7, UR6, URZ, 0x7 ;  /* 0x0000000607077291 */ /* 0x000fe2000f8f383f */
[C---:B------:R-:W-:Y:S02]  /*21a0*/  ISETP.GT.AND P2, PT, R2.reuse, 0x11, PT ;  /* 0x000000110200780c */ /* 0x040fe40003f44270 */
[----:B------:R-:W-:Y:S01]  /*21b0*/  FMNMX.FTZ R27, R55, R26, !PT ;  /* 0x0000001a371b7209 */ /* 0x000fe20007810000 */
[----:B------:R-:W-:Y:S01]  /*21c0*/  USHF.R.S32.HI UR7, URZ, 0x7, UR7 ;  /* 0x000000073f077899 */ /* 0x000fe20008011407 */
[----:B0-----:R-:W-:Y:S01]  /*21d0*/  FSEL R53, R35, -INF , P2 ;  /* 0xff80000023357808 */ /* 0x001fe20001000000 */
[----:B------:R0:W-:Y:S01]  /*21e0*/  MUFU.TANH R4, R54 ;  /* 0x0000003600047308 */ /* 0x0001e20000002400 */
[----:B------:R-:W-:Y:S01]  /*21f0*/  ISETP.GT.AND P2, PT, R2, 0x19, PT ;  /* 0x000000190200780c */ /* 0x000fe20003f44270 */
[----:B------:R-:W-:-:S04]  /*2200*/  UISETP.LT.AND UP0, UPT, URZ, UR7, UPT ;  /* 0x000000073f00728c */ /* 0x000fc8000bf01270 */
[----:B------:R-:W-:Y:S02]  /*2210*/  USEL UR23, URZ, UR7, !UP0 ;  /* 0x000000073f177287 */ /* 0x000fe4000c000000 */
[----:B------:R-:W-:Y:S01]  /*2220*/  MUFU.TANH R43, R43 ;  /* 0x0000002b002b7308 */ /* 0x000fe20000002400 */
[----:B0-----:R-:W-:Y:S01]  /*2230*/  FSEL R54, R34, -INF , P3 ;  /* 0xff80000022367808 */ /* 0x001fe20001800000 */
[----:B------:R-:W-:Y:S01]  /*2240*/  UISETP.GE.AND UP0, UPT, UR25, UR23, UPT ;  /* 0x000000171900728c */ /* 0x000fe2000bf06270 */
[----:B------:R-:W-:Y:S02]  /*2250*/  ISETP.GT.AND P3, PT, R2, 0x18, PT ;  /* 0x000000180200780c */ /* 0x000fe40003f64270 */
[----:B------:R-:W-:Y:S02]  /*2260*/  FMNMX.FTZ R26, R54, R27, !PT ;  /* 0x0000001b361a7209 */ /* 0x000fe40007810000 */
[----:B-1----:R-:W-:Y:S01]  /*2270*/  FSEL R52, R38, -INF , P3 ;  /* 0xff80000026347808 */ /* 0x002fe20001800000 */
[----:B------:R-:W0:Y:S01]  /*2280*/  MUFU.TANH R46, R46 ;  /* 0x0000002e002e7308 */ /* 0x000e220000002400 */
[----:B------:R-:W-:-:S02]  /*2290*/  FMNMX.FTZ R27, R53, R26, !PT ;  /* 0x0000001a351b7209 */ /* 0x000fc40007810000 */
[----:B------:R-:W-:Y:S02]  /*22a0*/  ISETP.GT.AND P3, PT, R2, 0x20, PT ;  /* 0x000000200200780c */ /* 0x000fe40003f64270 */
[----:B------:R-:W-:Y:S02]  /*22b0*/  FMNMX.FTZ R27, R52, R27, !PT ;  /* 0x0000001b341b7209 */ /* 0x000fe40007810000 */
[----:B----4-:R-:W-:Y:S01]  /*22c0*/  FSEL R48, R42, -INF , P3 ;  /* 0xff8000002a307808 */ /* 0x010fe20001800000 */
[----:B------:R-:W1:Y:S01]  /*22d0*/  MUFU.TANH R45, R47 ;  /* 0x0000002f002d7308 */ /* 0x000e620000002400 */
[----:B------:R-:W-:-:S07]  /*22e0*/  ISETP.GT.AND P3, PT, R2, 0x28, PT ;  /* 0x000000280200780c */ /* 0x000fce0003f64270 */
[----:B------:R2:W4:Y:S01]  /*22f0*/  MUFU.TANH R44, R50 ;  /* 0x00000032002c7308 */ /* 0x0005220000002400 */
[----:B0-----:R-:W-:Y:S02]  /*2300*/  FSEL R46, R46, -INF , P3 ;  /* 0xff8000002e2e7808 */ /* 0x001fe40001800000 */
[----:B------:R-:W-:-:S05]  /*2310*/  ISETP.GT.AND P3, PT, R2, 0x30, PT ;  /* 0x000000300200780c */ /* 0x000fca0003f64270 */
[----:B------:R0:W5:Y:S01]  /*2320*/  MUFU.TANH R40, R58 ;  /* 0x0000003a00287308 */ /* 0x0001620000002400 */
[----:B--2---:R-:W-:Y:S02]  /*2330*/  FSEL R50, R39, -INF , P2 ;  /* 0xff80000027327808 */ /* 0x004fe40001000000 */
[----:B------:R-:W-:Y:S02]  /*2340*/  ISETP.GT.AND P2, PT, R2, 0x21, PT ;  /* 0x000000210200780c */ /* 0x000fe40003f44270 */
[----:B------:R-:W-:Y:S02]  /*2350*/  FMNMX.FTZ R27, R50, R27, !PT ;  /* 0x0000001b321b7209 */ /* 0x000fe40007810000 */
[----:B------:R-:W-:Y:S01]  /*2360*/  FSEL R47, R43, -INF , P2 ;  /* 0xff8000002b2f7808 */ /* 0x000fe20001000000 */
[----:B------:R-:W2:Y:S01]  /*2370*/  MUFU.TANH R6, R6 ;  /* 0x0000000600067308 */ /* 0x000ea20000002400 */
[----:B------:R-:W-:Y:S01]  /*2380*/  FMNMX.FTZ R26, R48, R27, !PT ;  /* 0x0000001b301a7209 */ /* 0x000fe20007810000 */
[----:B0-----:R-:W-:Y:S01]  /*2390*/  FMUL.FTZ R58, R60, UR11 ;  /* 0x0000000b3c3a7c20 */ /* 0x001fe20008410000 */
[----:B------:R-:W-:Y:S01]  /*23a0*/  ISETP.GT.AND P2, PT, R2, 0x29, PT ;  /* 0x000000290200780c */ /* 0x000fe20003f44270 */
[----:B------:R-:W-:Y:S01]  /*23b0*/  FMUL.FTZ R60, R76, UR11 ;  /* 0x0000000b4c3c7c20 */ /* 0x000fe20008410000 */
[----:B------:R-:W-:-:S02]  /*23c0*/  FMNMX.FTZ R27, R47, R26, !PT ;  /* 0x0000001a2f1b7209 */ /* 0x000fc40007810000 */
[----:B-1----:R-:W-:Y:S01]  /*23d0*/  FSEL R45, R45, -INF , P2 ;  /* 0xff8000002d2d7808 */ /* 0x002fe20001000000 */
[----:B------:R0:W1:Y:S01]  /*23e0*/  MUFU.TANH R37, R62 ;  /* 0x0000003e00257308 */ /* 0x0000620000002400 */
[----:B------:R-:W-:Y:S02]  /*23f0*/  FMNMX.FTZ R26, R46, R27, !PT ;  /* 0x0000001b2e1a7209 */ /* 0x000fe40007810000 */
[----:B------:R-:W-:Y:S02]  /*2400*/  ISETP.GT.AND P2, PT, R2, 0x31, PT ;  /* 0x000000310200780c */ /* 0x000fe40003f44270 */
[----:B----4-:R-:W-:Y:S02]  /*2410*/  FSEL R44, R44, -INF , P3 ;  /* 0xff8000002c2c7808 */ /* 0x010fe40001800000 */
[----:B------:R-:W-:Y:S01]  /*2420*/  FMNMX.FTZ R27, R45, R26, !PT ;  /* 0x0000001a2d1b7209 */ /* 0x000fe20007810000 */
[----:B------:R-:W4:Y:S01]  /*2430*/  MUFU.TANH R63, R63 ;  /* 0x0000003f003f7308 */ /* 0x000f220000002400 */
[----:B------:R-:W-:Y:S01]  /*2440*/  ISETP.GT.AND P3, PT, R2, 0x38, PT ;  /* 0x000000380200780c */ /* 0x000fe20003f64270 */
[----:B0-----:R-:W-:Y:S01]  /*2450*/  FMUL.FTZ R62, R80, UR11 ;  /* 0x0000000b503e7c20 */ /* 0x001fe20008410000 */
[----:B------:R-:W-:-:S02]  /*2460*/  FSEL R43, R3, -INF , P2 ;  /* 0xff800000032b7808 */ /* 0x000fc40001000000 */
[----:B------:R-:W-:Y:S02]  /*2470*/  FMNMX.FTZ R26, R44, R27, !PT ;  /* 0x0000001b2c1a7209 */ /* 0x000fe40007810000 */
[----:B------:R-:W-:Y:S01]  /*2480*/  ISETP.GT.AND P2, PT, R2, 0x39, PT ;  /* 0x000000390200780c */ /* 0x000fe20003f44270 */
[----:B------:R-:W0:Y:S01]  /*2490*/  MUFU.TANH R66, R66 ;  /* 0x0000004200427308 */ /* 0x000e220000002400 */
[----:B------:R-:W-:Y:S02]  /*24a0*/  FSEL R42, R4, -INF , P3 ;  /* 0xff800000042a7808 */ /* 0x000fe40001800000 */
[----:B------:R-:W-:Y:S02]  /*24b0*/  FMNMX.FTZ R3, R43, R26, !PT ;  /* 0x0000001a2b037209 */ /* 0x000fe40007810000 */
[----:B------:R-:W-:Y:S02]  /*24c0*/  ISETP.GT.AND P3, PT, R2, 0x40, PT ;  /* 0x000000400200780c */ /* 0x000fe40003f64270 */
[----:B------:R-:W-:Y:S01]  /*24d0*/  FSEL R41, R41, -INF , P2 ;  /* 0xff80000029297808 */ /* 0x000fe20001000000 */
[----:B------:R3:W0:Y:S01]  /*24e0*/  MUFU.TANH R35, R67 ;  /* 0x0000004300237308 */ /* 0x0006220000002400 */
[----:B------:R-:W-:-:S02]  /*24f0*/  FMNMX.FTZ R4, R42, R3, !PT ;  /* 0x000000032a047209 */ /* 0x000fc40007810000 */
[----:B------:R-:W-:Y:S02]  /*2500*/  ISETP.GT.AND P2, PT, R2, 0x41, PT ;  /* 0x000000410200780c */ /* 0x000fe40003f44270 */
[----:B-----5:R-:W-:Y:S02]  /*2510*/  FSEL R40, R40, -INF , P3 ;  /* 0xff80000028287808 */ /* 0x020fe40001800000 */
[----:B------:R-:W-:Y:S01]  /*2520*/  FMNMX.FTZ R3, R41, R4, !PT ;  /* 0x0000000429037209 */ /* 0x000fe20007810000 */
[----:B------:R5:W0:Y:S01]  /*2530*/  MUFU.TANH R34, R70 ;  /* 0x0000004600227308 */ /* 0x000a220000002400 */
[----:B------:R-:W-:Y:S01]  /*2540*/  ISETP.GT.AND P3, PT, R2, 0x48, PT ;  /* 0x000000480200780c */ /* 0x000fe20003f64270 */
[----:B---3--:R-:W-:Y:S01]  /*2550*/  FMUL.FTZ R67, R61, UR11 ;  /* 0x0000000b3d437c20 */ /* 0x008fe20008410000 */
[----:B--2---:R-:W-:Y:S02]  /*2560*/  FSEL R36, R6, -INF , P2 ;  /* 0xff80000006247808 */ /* 0x004fe40001000000 */
[----:B------:R-:W-:-:S02]  /*2570*/  FMNMX.FTZ R3, R40, R3, !PT ;  /* 0x0000000328037209 */ /* 0x000fc40007810000 */
[----:B------:R-:W-:Y:S01]  /*2580*/  ISETP.GT.AND P2, PT, R2, 0x49, PT ;  /* 0x000000490200780c */ /* 0x000fe20003f44270 */
[----:B------:R2:W3:Y:S01]  /*2590*/  MUFU.TANH R33, R71 ;  /* 0x0000004700217308 */ /* 0x0004e20000002400 */
[----:B-1----:R-:W-:Y:S01]  /*25a0*/  FSEL R37, R37, -INF , P3 ;  /* 0xff80000025257808 */ /* 0x002fe20001800000 */
[----:B-----5:R-:W-:Y:S01]  /*25b0*/  FMUL.FTZ R70, R68, UR11 ;  /* 0x0000000b44467c20 */ /* 0x020fe20008410000 */
[----:B------:R-:W-:Y:S01]  /*25c0*/  FMNMX.FTZ R4, R36, R3, !PT ;  /* 0x0000000324047209 */ /* 0x000fe20007810000 */
[----:B------:R-:W-:Y:S01]  /*25d0*/  FMUL.FTZ R68, R72, UR11 ;  /* 0x0000000b48447c20 */ /* 0x000fe20008410000 */
[----:B------:R-:W-:Y:S01]  /*25e0*/  ISETP.GT.AND P3, PT, R2, 0x50, PT ;  /* 0x000000500200780c */ /* 0x000fe20003f64270 */
[----:B------:R-:W-:Y:S01]  /*25f0*/  FMUL.FTZ R72, R73, UR11 ;  /* 0x0000000b49487c20 */ /* 0x000fe20008410000 */
[----:B----4-:R-:W-:Y:S01]  /*2600*/  FSEL R38, R63, -INF , P2 ;  /* 0xff8000003f267808 */ /* 0x010fe20001000000 */
[----:B------:R1:W4:Y:S01]  /*2610*/  MUFU.TANH R32, R74 ;  /* 0x0000004a00207308 */ /* 0x0003220000002400 */
[----:B------:R-:W-:Y:S01]  /*2620*/  FMNMX.FTZ R3, R37, R4, !PT ;  /* 0x0000000425037209 */ /* 0x000fe20007810000 */
[----:B--2---:R-:W-:Y:S01]  /*2630*/  FMUL.FTZ R71, R64, UR11 ;  /* 0x0000000b40477c20 */ /* 0x004fe20008410000 */
[----:B------:R-:W-:Y:S01]  /*2640*/  ISETP.GT.AND P2, PT, R2, 0x51, PT ;  /* 0x000000510200780c */ /* 0x000fe20003f44270 */
[----:B------:R-:W-:Y:S01]  /*2650*/  FMUL.FTZ R64, R81, UR11 ;  /* 0x0000000b51407c20 */ /* 0x000fe20008410000 */
[----:B0-----:R-:W-:-:S02]  /*2660*/  FSEL R39, R66, -INF , P3 ;  /* 0xff80000042277808 */ /* 0x001fc40001800000 */
[----:B------:R-:W-:Y:S01]  /*2670*/  FMNMX.FTZ R4, R38, R3, !PT ;  /* 0x0000000326047209 */ /* 0x000fe20007810000 */
[----:B------:R-:W0:Y:S01]  /*2680*/  MUFU.TANH R30, R75 ;  /* 0x0000004b001e7308 */ /* 0x000e220000002400 */
[----:B------:R-:W-:Y:S01]  /*2690*/  ISETP.GT.AND P3, PT, R2, 0x58, PT ;  /* 0x000000580200780c */ /* 0x000fe20003f64270 */
[----:B-1----:R-:W-:Y:S01]  /*26a0*/  FMUL.FTZ R74, R65, UR11 ;  /* 0x0000000b414a7c20 */ /* 0x002fe20008410000 */
[----:B------:R-:W-:Y:S01]  /*26b0*/  FSEL R35, R35, -INF , P2 ;  /* 0xff80000023237808 */ /* 0x000fe20001000000 */
[----:B------:R-:W-:Y:S01]  /*26c0*/  FMUL.FTZ R65, R84, UR11 ;  /* 0x0000000b54417c20 */ /* 0x000fe20008410000 */
[----:B------:R-:W-:Y:S02]  /*26d0*/  FMNMX.FTZ R4, R39, R4, !PT ;  /* 0x0000000427047209 */ /* 0x000fe40007810000 */
[----:B------:R-:W-:Y:S01]  /*26e0*/  ISETP.GT.AND P2, PT, R2, 0x59, PT ;  /* 0x000000590200780c */ /* 0x000fe20003f44270 */
[----:B------:R-:W1:Y:S01]  /*26f0*/  MUFU.TANH R31, R78 ;  /* 0x0000004e001f7308 */ /* 0x000e620000002400 */
[----:B------:R-:W-:-:S02]  /*2700*/  FSEL R34, R34, -INF , P3 ;  /* 0xff80000022227808 */ /* 0x000fc40001800000 */
[----:B------:R-:W-:Y:S02]  /*2710*/  FMNMX.FTZ R3, R35, R4, !PT ;  /* 0x0000000423037209 */ /* 0x000fe40007810000 */
[----:B------:R-:W-:Y:S02]  /*2720*/  ISETP.GT.AND P3, PT, R2, 0x60, PT ;  /* 0x000000600200780c */ /* 0x000fe40003f64270 */
[----:B---3--:R-:W-:Y:S01]  /*2730*/  FSEL R33, R33, -INF , P2 ;  /* 0xff80000021217808 */ /* 0x008fe20001000000 */
[----:B------:R-:W2:Y:S01]  /*2740*/  MUFU.TANH R26, R79 ;  /* 0x0000004f001a7308 */ /* 0x000ea20000002400 */
[----:B------:R-:W-:Y:S02]  /*2750*/  FMNMX.FTZ R6, R34, R3, !PT ;  /* 0x0000000322067209 */ /* 0x000fe40007810000 */
[----:B------:R-:W-:Y:S02]  /*2760*/  ISETP.GT.AND P2, PT, R2, 0x61, PT ;  /* 0x000000610200780c */ /* 0x000fe40003f44270 */
[----:B----4-:R-:W-:-:S02]  /*2770*/  FSEL R32, R32, -INF , P3 ;  /* 0xff80000020207808 */ /* 0x010fc40001800000 */
[----:B------:R-:W-:Y:S01]  /*2780*/  FMNMX.FTZ R63, R33, R6, !PT ;  /* 0x00000006213f7209 */ /* 0x000fe20007810000 */
[----:B------:R-:W3:Y:S01]  /*2790*/  MUFU.TANH R27, R82 ;  /* 0x00000052001b7308 */ /* 0x000ee20000002400 */
[----:B------:R-:W-:Y:S02]  /*27a0*/  ISETP.GT.AND P3, PT, R2, 0x68, PT ;  /* 0x000000680200780c */ /* 0x000fe40003f64270 */
[----:B0-----:R-:W-:Y:S02]  /*27b0*/  FSEL R30, R30, -INF , P2 ;  /* 0xff8000001e1e7808 */ /* 0x001fe40001000000 */
[----:B------:R-:W-:Y:S02]  /*27c0*/  FMNMX.FTZ R63, R32, R63, !PT ;  /* 0x0000003f203f7209 */ /* 0x000fe40007810000 */
[----:B------:R-:W-:Y:S01]  /*27d0*/  ISETP.GT.AND P2, PT, R2, 0x69, PT ;  /* 0x000000690200780c */ /* 0x000fe20003f44270 */
[----:B------:R-:W0:Y:S01]  /*27e0*/  MUFU.TANH R4, R83 ;  /* 0x0000005300047308 */ /* 0x000e220000002400 */
[----:B-1----:R-:W-:-:S02]  /*27f0*/  FSEL R31, R31, -INF , P3 ;  /* 0xff8000001f1f7808 */ /* 0x002fc40001800000 */
[----:B------:R-:W-:Y:S02]  /*2800*/  FMNMX.FTZ R6, R30, R63, !PT ;  /* 0x0000003f1e067209 */ /* 0x000fe40007810000 */
[----:B------:R-:W-:Y:S02]  /*2810*/  ISETP.GT.AND P3, PT, R2, 0x70, PT ;  /* 0x000000700200780c */ /* 0x000fe40003f64270 */
[----:B--2---:R-:W-:Y:S01]  /*2820*/  FSEL R26, R26, -INF , P2 ;  /* 0xff8000001a1a7808 */ /* 0x004fe20001000000 */
[----:B------:R-:W1:Y:S01]  /*2830*/  MUFU.TANH R3, R86 ;  /* 0x0000005600037308 */ /* 0x000e620000002400 */
[----:B------:R-:W-:Y:S02]  /*2840*/  FMNMX.FTZ R63, R31, R6, !PT ;  /* 0x000000061f3f7209 */ /* 0x000fe40007810000 */
[----:B------:R-:W-:Y:S02]  /*2850*/  ISETP.GT.AND P2, PT, R2, 0x71, PT ;  /* 0x000000710200780c */ /* 0x000fe40003f44270 */
[----:B---3--:R-:W-:-:S02]  /*2860*/  FSEL R27, R27, -INF , P3 ;  /* 0xff8000001b1b7808 */ /* 0x008fc40001800000 */
[----:B------:R-:W-:Y:S01]  /*2870*/  FMNMX.FTZ R6, R26, R63, !PT ;  /* 0x0000003f1a067209 */ /* 0x000fe20007810000 */
[----:B------:R-:W2:Y:S01]  /*2880*/  MUFU.TANH R87, R87 ;  /* 0x0000005700577308 */ /* 0x000ea20000002400 */
[----:B------:R-:W-:Y:S02]  /*2890*/  ISETP.GT.AND P3, PT, R2, 0x78, PT ;  /* 0x000000780200780c */ /* 0x000fe40003f64270 */
[----:B0-----:R-:W-:Y:S02]  /*28a0*/  FSEL R4, R4, -INF , P2 ;  /* 0xff80000004047808 */ /* 0x001fe40001000000 */
[----:B------:R-:W-:Y:S02]  /*28b0*/  FMNMX.FTZ R63, R27, R6, !PT ;  /* 0x000000061b3f7209 */ /* 0x000fe40007810000 */
[----:B------:R-:W-:Y:S01]  /*28c0*/  ISETP.GT.AND P2, PT, R2, 0x79, PT ;  /* 0x000000790200780c */ /* 0x000fe20003f44270 */
[----:B------:R-:W0:Y:S01]  /*28d0*/  MUFU.TANH R88, R88 ;  /* 0x0000005800587308 */ /* 0x000e220000002400 */
[----:B-1----:R-:W-:-:S02]  /*28e0*/  FSEL R3, R3, -INF , P3 ;  /* 0xff80000003037808 */ /* 0x002fc40001800000 */
[----:B------:R-:W-:Y:S01]  /*28f0*/  FMNMX.FTZ R6, R4, R63, !PT ;  /* 0x0000003f04067209 */ /* 0x000fe20007810000 */
[----:B------:R-:W-:-:S03]  /*2900*/  FMUL.FTZ R63, R77, UR11 ;  /* 0x0000000b4d3f7c20 */ /* 0x000fc60008410000 */
[----:B------:R-:W-:Y:S01]  /*2910*/  FMNMX.FTZ R61, R3, R6, !PT ;  /* 0x00000006033d7209 */ /* 0x000fe20007810000 */
[----:B------:R-:W1:Y:S01]  /*2920*/  MUFU.TANH R10, R10 ;  /* 0x0000000a000a7308 */ /* 0x000e620000002400 */
[----:B--2---:R-:W-:-:S04]  /*2930*/  FSEL R2, R87, -INF , P2 ;  /* 0xff80000057027808 */ /* 0x004fc80001000000 */
[----:B------:R-:W-:-:S03]  /*2940*/  FMNMX.FTZ R61, R2, R61, !PT ;  /* 0x0000003d023d7209 */ /* 0x000fc60007810000 */
[----:B------:R-:W2:Y:S02]  /*2950*/  MUFU.TANH R89, R89 ;  /* 0x0000005900597308 */ /* 0x000ea40000002400 */
[----:B------:R-:W3:Y:S06]  /*2960*/  SHFL.BFLY PT, R6, R61, 0x2, 0x1f ;  /* 0x0c401f003d067f89 */ /* 0x000eec00000e0000 */
[----:B------:R-:W4:Y:S08]  /*2970*/  MUFU.TANH R90, R90 ;  /* 0x0000005a005a7308 */ /* 0x000f300000002400 */
[----:B------:R-:W5:Y:S08]  /*2980*/  MUFU.TANH R28, R28 ;  /* 0x0000001c001c7308 */ /* 0x000f700000002400 */
[----:B------:R-:W5:Y:S01]  /*2990*/  MUFU.TANH R29, R29 ;  /* 0x0000001d001d7308 */ /* 0x000f620000002400 */
[----:B---3--:R-:W-:-:S05]  /*29a0*/  FMNMX.FTZ R66, R61, R6, !PT ;  /* 0x000000063d427209 */ /* 0x008fca0007810000 */
[----:B------:R-:W3:Y:S02]  /*29b0*/  SHFL.BFLY PT, R61, R66, 0x1, 0x1f ;  /* 0x0c201f00423d7f89 */ /* 0x000ee400000e0000 */
[----:B------:R-:W5:Y:S08]  /*29c0*/  MUFU.TANH R25, R25 ;  /* 0x0000001900197308 */ /* 0x000f700000002400 */
[----:B------:R-:W5:Y:S08]  /*29d0*/  MUFU.TANH R12, R12 ;  /* 0x0000000c000c7308 */ /* 0x000f700000002400 */
[----:B------:R-:W5:Y:S01]  /*29e0*/  MUFU.TANH R21, R21 ;  /* 0x0000001500157308 */ /* 0x000f620000002400 */
[----:B---3--:R-:W-:-:S07]  /*29f0*/  FMNMX.FTZ R6, R66, R61, !PT ;  /* 0x0000003d42067209 */ /* 0x008fce0007810000 */
[----:B------:R-:W3:Y:S01]  /*2a00*/  MUFU.TANH R24, R24 ;  /* 0x0000001800187308 */ /* 0x000ee20000002400 */
[----:B------:R-:W-:Y:S01]  /*2a10*/  FMUL.FTZ R66, R85, UR11 ;  /* 0x0000000b55427c20 */ /* 0x000fe20008410000 */
[C---:B------:R-:W-:Y:S01]  /*2a20*/  FSETP.NEU.FTZ.AND P2, PT, R6.reuse, -INF , PT ;  /* 0xff8000000600780b */ /* 0x040fe20003f5d000 */
[----:B------:R-:W-:-:S05]  /*2a30*/  FMUL.FTZ R61, R6, UR10 ;  /* 0x0000000a063d7c20 */ /* 0x000fca0008410000 */
[----:B------:R-:W3:Y:S01]  /*2a40*/  MUFU.TANH R20, R20 ;  /* 0x0000001400147308 */ /* 0x000ee20000002400 */
[----:B------:R-:W-:-:S05]  /*2a50*/  FSEL R61, R61, RZ, P2 ;  /* 0x000000ff3d3d7208 */ /* 0x000fca0001000000 */
[----:B------:R-:W-:Y:S01]  /*2a60*/  FFMA.FTZ R149, R56, UR10, -R61 ;  /* 0x0000000a38957c23 */ /* 0x000fe2000801083d */
[----:B------:R-:W-:Y:S01]  /*2a70*/  VIADDMNMX R56, R49, R8, R51, PT ;  /* 0x0000000831387246 */ /* 0x000fe20003800133 */
[--C-:B------:R-:W-:Y:S01]  /*2a80*/  FFMA.FTZ R145, R54, UR10, -R61.reuse ;  /* 0x0000000a36917c23 */ /* 0x100fe2000801083d */
[----:B------:R-:W3:Y:S01]  /*2a90*/  MUFU.TANH R15, R15 ;  /* 0x0000000f000f7308 */ /* 0x000ee20000002400 */
[--C-:B------:R-:W-:Y:S01]  /*2aa0*/  FFMA.FTZ R147, R52, UR10, -R61.reuse ;  /* 0x0000000a34937c23 */ /* 0x100fe2000801083d */
[----:B------:R-:W-:Y:S01]  /*2ab0*/  ISETP.GT.AND P2, PT, R56, RZ, PT ;  /* 0x000000ff3800720c */ /* 0x000fe20003f44270 */
[--C-:B------:R-:W-:Y:S01]  /*2ac0*/  FFMA.FTZ R141, R48, UR10, -R61.reuse ;  /* 0x0000000a308d7c23 */ /* 0x100fe2000801083d */
[----:B------:R-:W-:Y:S01]  /*2ad0*/  ISETP.GT.AND P3, PT, R56, 0x1, PT ;  /* 0x000000013800780c */ /* 0x000fe20003f64270 */
[--C-:B------:R-:W-:Y:S01]  /*2ae0*/  FFMA.FTZ R143, R46, UR10, -R61.reuse ;  /* 0x0000000a2e8f7c23 */ /* 0x100fe2000801083d */
[----:B------:R-:W-:Y:S01]  /*2af0*/  ISETP.GT.AND P4, PT, R56, 0x8, PT ;  /* 0x000000083800780c */ /* 0x000fe20003f84270 */
[--C-:B------:R-:W-:Y:S01]  /*2b00*/  FFMA.FTZ R46, R45, UR10, -R61.reuse ;  /* 0x0000000a2d2e7c23 */ /* 0x100fe2000801083d */
[----:B0-----:R-:W-:Y:S01]  /*2b10*/  FSEL R88, R88, -INF , P2 ;  /* 0xff80000058587808 */ /* 0x001fe20001000000 */
[----:B------:R-:W0:Y:S01]  /*2b20*/  MUFU.TANH R13, R13 ;  /* 0x0000000d000d7308 */ /* 0x000e220000002400 */
[----:B-1----:R-:W-:Y:S01]  /*2b30*/  FSEL R49, R10, -INF , P3 ;  /* 0xff8000000a317808 */ /* 0x002fe20001800000 */
[--C-:B------:R-:W-:Y:S01]  /*2b40*/  FFMA.FTZ R10, R55, UR10, -R61.reuse ;  /* 0x0000000a370a7c23 */ /* 0x100fe2000801083d */
[----:B------:R-:W-:Y:S01]  /*2b50*/  ISETP.GT.AND P2, PT, R56, 0x9, PT ;  /* 0x000000093800780c */ /* 0x000fe20003f44270 */
[--C-:B------:R-:W-:Y:S01]  /*2b60*/  FFMA.FTZ R55, R53, UR10, -R61.reuse ;  /* 0x0000000a35377c23 */ /* 0x100fe2000801083d */
[----:B--2---:R-:W-:Y:S01]  /*2b70*/  FSEL R89, R89, -INF , P4 ;  /* 0xff80000059597808 */ /* 0x004fe20002000000 */
[--C-:B------:R-:W-:Y:S01]  /*2b80*/  FFMA.FTZ R137, R44, UR10, -R61.reuse ;  /* 0x0000000a2c897c23 */ /* 0x100fe2000801083d */
[----:B------:R-:W-:Y:S01]  /*2b90*/  FMNMX.FTZ R76, R88, R49, !PT ;  /* 0x00000031584c7209 */ /* 0x000fe20007810000 */
[----:B------:R-:W1:Y:S01]  /*2ba0*/  MUFU.TANH R14, R14 ;  /* 0x0000000e000e7308 */ /* 0x000e620000002400 */
[----:B------:R-:W-:Y:S01]  /*2bb0*/  ISETP.GT.AND P3, PT, R56, 0x10, PT ;  /* 0x000000103800780c */ /* 0x000fe20003f64270 */
[--C-:B------:R-:W-:Y:S01]  /*2bc0*/  FFMA.FTZ R44, R43, UR10, -R61.reuse ;  /* 0x0000000a2b2c7c23 */ /* 0x100fe2000801083d */
[----:B----4-:R-:W-:Y:S01]  /*2bd0*/  FSEL R90, R90, -INF , P2 ;  /* 0xff8000005a5a7808 */ /* 0x010fe20001000000 */
[--C-:B------:R-:W-:Y:S01]  /*2be0*/  FFMA.FTZ R139, R42, UR10, -R61.reuse ;  /* 0x0000000a2a8b7c23 */ /* 0x100fe2000801083d */
[----:B------:R-:W-:Y:S01]  /*2bf0*/  FMNMX.FTZ R51, R89, R76, !PT ;  /* 0x0000004c59337209 */ /* 0x000fe20007810000 */
[--C-:B------:R-:W-:Y:S01]  /*2c00*/  FFMA.FTZ R42, R41, UR10, -R61.reuse ;  /* 0x0000000a292a7c23 */ /* 0x100fe2000801083d */
[----:B------:R-:W-:Y:S01]  /*2c10*/  ISETP.GT.AND P2, PT, R56, 0x11, PT ;  /* 0x000000113800780c */ /* 0x000fe20003f44270 */
[----:B------:R-:W2:Y:S01]  /*2c20*/  MUFU.TANH R11, R11 ;  /* 0x0000000b000b7308 */ /* 0x000ea20000002400 */
[----:B-----5:R-:W-:Y:S01]  /*2c30*/  FSEL R28, R28, -INF , P3 ;  /* 0xff8000001c1c7808 */ /* 0x020fe20001800000 */
[--C-:B------:R-:W-:Y:S01]  /*2c40*/  FFMA.FTZ R133, R40, UR10, -R61.reuse ;  /* 0x0000000a28857c23 */ /* 0x100fe2000801083d */
[----:B------:R-:W-:Y:S01]  /*2c50*/  FMNMX.FTZ R51, R90, R51, !PT ;  /* 0x000000335a337209 */ /* 0x000fe20007810000 */
[--C-:B------:R-:W-:Y:S01]  /*2c60*/  FFMA.FTZ R131, R34, UR10, -R61.reuse ;  /* 0x0000000a22837c23 */ /* 0x100fe2000801083d */
[----:B------:R-:W-:Y:S01]  /*2c70*/  ISETP.GT.AND P3, PT, R56, 0x18, PT ;  /* 0x000000183800780c */ /* 0x000fe20003f64270 */
[--C-:B------:R-:W-:Y:S01]  /*2c80*/  FFMA.FTZ R34, R33, UR10, -R61.reuse ;  /* 0x0000000a21227c23 */ /* 0x100fe2000801083d */
[----:B------:R-:W-:Y:S01]  /*2c90*/  FSEL R29, R29, -INF , P2 ;  /* 0xff8000001d1d7808 */ /* 0x000fe20001000000 */
[----:B------:R-:W4:Y:S01]  /*2ca0*/  MUFU.TANH R9, R9 ;  /* 0x0000000900097308 */ /* 0x000f220000002400 */
[----:B------:R-:W-:Y:S01]  /*2cb0*/  FMNMX.FTZ R54, R28, R51, !PT ;  /* 0x000000331c367209 */ /* 0x000fe20007810000 */
[--C-:B------:R-:W-:Y:S01]  /*2cc0*/  FFMA.FTZ R59, R59, UR10, -R61.reuse ;  /* 0x0000000a3b3b7c23 */ /* 0x100fe2000801083d */
[C---:B------:R-:W-:Y:S01]  /*2cd0*/  ISETP.GT.AND P2, PT, R56.reuse, 0x19, PT ;  /* 0x000000193800780c */ /* 0x040fe20003f44270 */
[--C-:B------:R-:W-:Y:S01]  /*2ce0*/  FFMA.FTZ R151, R57, UR10, -R61.reuse ;  /* 0x0000000a39977c23 */ /* 0x100fe2000801083d */
[----:B------:R-:W-:Y:S01]  /*2cf0*/  FSEL R25, R25, -INF , P3 ;  /* 0xff80000019197808 */ /* 0x000fe20001800000 */
[--C-:B------:R-:W-:Y:S01]  /*2d00*/  FFMA.FTZ R121, R27, UR10, -R61.reuse ;  /* 0x0000000a1b797c23 */ /* 0x100fe2000801083d */
[----:B------:R-:W-:Y:S01]  /*2d10*/  FMNMX.FTZ R54, R29, R54, !PT ;  /* 0x000000361d367209 */ /* 0x000fe20007810000 */
[----:B------:R-:W5:Y:S01]  /*2d20*/  MUFU.TANH R5, R5 ;  /* 0x0000000500057308 */ /* 0x000f620000002400 */
[----:B------:R-:W-:Y:S01]  /*2d30*/  ISETP.GT.AND P3, PT, R56, 0x20, PT ;  /* 0x000000203800780c */ /* 0x000fe20003f64270 */
[--C-:B------:R-:W-:Y:S01]  /*2d40*/  FFMA.FTZ R125, R32, UR10, -R61.reuse ;  /* 0x0000000a207d7c23 */ /* 0x100fe2000801083d */
[----:B------:R-:W-:Y:S01]  /*2d50*/  FSEL R51, R12, -INF , P2 ;  /* 0xff8000000c337808 */ /* 0x000fe20001000000 */
[--C-:B------:R-:W-:Y:S01]  /*2d60*/  FFMA.FTZ R123, R3, UR10, -R61.reuse ;  /* 0x0000000a037b7c23 */ /* 0x100fe2000801083d */
[----:B------:R-:W-:Y:S01]  /*2d70*/  FMNMX.FTZ R54, R25, R54, !PT ;  /* 0x0000003619367209 */ /* 0x000fe20007810000 */
[--C-:B------:R-:W-:Y:S01]  /*2d80*/  FFMA.FTZ R127, R31, UR10, -R61.reuse ;  /* 0x0000000a1f7f7c23 */ /* 0x100fe2000801083d */
[----:B------:R-:W-:Y:S01]  /*2d90*/  ISETP.GT.AND P2, PT, R56, 0x21, PT ;  /* 0x000000213800780c */ /* 0x000fe20003f44270 */
[----:B------:R-:W5:Y:S01]  /*2da0*/  MUFU.TANH R7, R7 ;  /* 0x0000000700077308 */ /* 0x000f620000002400 */
[----:B------:R-:W-:Y:S01]  /*2db0*/  FSEL R21, R21, -INF , P3 ;  /* 0xff80000015157808 */ /* 0x000fe20001800000 */
[--C-:B------:R-:W-:Y:S01]  /*2dc0*/  FFMA.FTZ R36, R36, UR10, -R61.reuse ;  /* 0x0000000a24247c23 */ /* 0x100fe2000801083d */
[----:B------:R-:W-:Y:S01]  /*2dd0*/  FMNMX.FTZ R54, R51, R54, !PT ;  /* 0x0000003633367209 */ /* 0x000fe20007810000 */
[--C-:B------:R-:W-:Y:S01]  /*2de0*/  FFMA.FTZ R135, R37, UR10, -R61.reuse ;  /* 0x0000000a25877c23 */ /* 0x100fe2000801083d */
[----:B------:R-:W-:Y:S01]  /*2df0*/  ISETP.GT.AND P3, PT, R56, 0x28, PT ;  /* 0x000000283800780c */ /* 0x000fe20003f64270 */
[--C-:B------:R-:W-:Y:S01]  /*2e00*/  FFMA.FTZ R38, R38, UR10, -R61.reuse ;  /* 0x0000000a26267c23 */ /* 0x100fe2000801083d */
[----:B---3--:R-:W-:Y:S01]  /*2e10*/  FSEL R24, R24, -INF , P2 ;  /* 0xff80000018187808 */ /* 0x008fe20001000000 */
[----:B------:R-:W3:Y:S01]  /*2e20*/  MUFU.TANH R58, R58 ;  /* 0x0000003a003a7308 */ /* 0x000ee20000002400 */
[----:B------:R-:W-:Y:S01]  /*2e30*/  FMNMX.FTZ R53, R21, R54, !PT ;  /* 0x0000003615357209 */ /* 0x000fe20007810000 */
[--C-:B------:R-:W-:Y:S01]  /*2e40*/  FFMA.FTZ R129, R39, UR10, -R61.reuse ;  /* 0x0000000a27817c23 */ /* 0x100fe2000801083d */
[----:B------:R-:W-:Y:S01]  /*2e50*/  ISETP.GT.AND P2, PT, R56, 0x29, PT ;  /* 0x000000293800780c */ /* 0x000fe20003f44270 */
[--C-:B------:R-:W-:Y:S01]  /*2e60*/  FFMA.FTZ R30, R30, UR10, -R61.reuse ;  /* 0x0000000a1e1e7c23 */ /* 0x100fe2000801083d */
[----:B------:R-:W-:Y:S01]  /*2e70*/  FSEL R52, R20, -INF , P3 ;  /* 0xff80000014347808 */ /* 0x000fe20001800000 */
[--C-:B------:R-:W-:Y:S01]  /*2e80*/  FFMA.FTZ R20, R50, UR10, -R61.reuse ;  /* 0x0000000a32147c23 */ /* 0x100fe2000801083d */
[----:B------:R-:W-:Y:S01]  /*2e90*/  FMNMX.FTZ R53, R24, R53, !PT ;  /* 0x0000003518357209 */ /* 0x000fe20007810000 */
[----:B------:R-:W3:Y:S01]  /*2ea0*/  MUFU.TANH R67, R67 ;  /* 0x0000004300437308 */ /* 0x000ee20000002400 */
[----:B------:R-:W-:Y:S01]  /*2eb0*/  ISETP.GT.AND P3, PT, R56, 0x30, PT ;  /* 0x000000303800780c */ /* 0x000fe20003f64270 */
[--C-:B------:R-:W-:Y:S01]  /*2ec0*/  FFMA.FTZ R26, R26, UR10, -R61.reuse ;  /* 0x0000000a1a1a7c23 */ /* 0x100fe2000801083d */
[----:B------:R-:W-:Y:S01]  /*2ed0*/  FSEL R15, R15, -INF , P2 ;  /* 0xff8000000f0f7808 */ /* 0x000fe20001000000 */
[--C-:B------:R-:W-:Y:S01]  /*2ee0*/  FFMA.FTZ R4, R4, UR10, -R61.reuse ;  /* 0x0000000a04047c23 */ /* 0x100fe2000801083d */
[----:B------:R-:W-:Y:S01]  /*2ef0*/  FMNMX.FTZ R50, R52, R53, !PT ;  /* 0x0000003534327209 */ /* 0x000fe20007810000 */
[----:B------:R-:W-:Y:S01]  /*2f00*/  FFMA.FTZ R2, R2, UR10, -R61 ;  /* 0x0000000a02027c23 */ /* 0x000fe2000801083d */
[----:B------:R-:W-:Y:S01]  /*2f10*/  ISETP.GT.AND P2, PT, R56, 0x31, PT ;  /* 0x000000313800780c */ /* 0x000fe20003f44270 */
[----:B------:R-:W3:Y:S01]  /*2f20*/  MUFU.TANH R71, R71 ;  /* 0x0000004700477308 */ /* 0x000ee20000002400 */
[----:B0-----:R-:W-:-:S02]  /*2f30*/  FSEL R13, R13, -INF , P3 ;  /* 0xff8000000d0d7808 */ /* 0x001fc40001800000 */
[----:B------:R-:W-:Y:S02]  /*2f40*/  FMNMX.FTZ R50, R15, R50, !PT ;  /* 0x000000320f327209 */ /* 0x000fe40007810000 */
[----:B------:R-:W-:Y:S02]  /*2f50*/  ISETP.GT.AND P3, PT, R56, 0x38, PT ;  /* 0x000000383800780c */ /* 0x000fe40003f64270 */
[----:B-1----:R-:W-:Y:S01]  /*2f60*/  FSEL R48, R14, -INF , P2 ;  /* 0xff8000000e307808 */ /* 0x002fe20001000000 */
[----:B------:R-:W0:Y:S01]  /*2f70*/  MUFU.TANH R74, R74 ;  /* 0x0000004a004a7308 */ /* 0x000e220000002400 */
[----:B------:R-:W-:Y:S01]  /*2f80*/  FMNMX.FTZ R53, R13, R50, !PT ;  /* 0x000000320d357209 */ /* 0x000fe20007810000 */
[----:B------:R-:W-:Y:S01]  /*2f90*/  FFMA.FTZ R14, R47, UR10, -R61 ;  /* 0x0000000a2f0e7c23 */ /* 0x000fe2000801083d */
[----:B------:R-:W-:Y:S02]  /*2fa0*/  ISETP.GT.AND P2, PT, R56, 0x39, PT ;  /* 0x000000393800780c */ /* 0x000fe40003f44270 */
[----:B--2---:R-:W-:-:S02]  /*2fb0*/  FSEL R11, R11, -INF , P3 ;  /* 0xff8000000b0b7808 */ /* 0x004fc40001800000 */
[----:B------:R-:W-:Y:S01]  /*2fc0*/  FMNMX.FTZ R50, R48, R53, !PT ;  /* 0x0000003530327209 */ /* 0x000fe20007810000 */
[----:B------:R-:W1:Y:S01]  /*2fd0*/  MUFU.TANH R70, R70 ;  /* 0x0000004600467308 */ /* 0x000e620000002400 */
[C---:B------:R-:W-:Y:S02]  /*2fe0*/  ISETP.GT.AND P3, PT, R56.reuse, 0x40, PT ;  /* 0x000000403800780c */ /* 0x040fe40003f64270 */
[----:B----4-:R-:W-:Y:S02]  /*2ff0*/  FSEL R9, R9, -INF , P2 ;  /* 0xff80000009097808 */ /* 0x010fe40001000000 */
[----:B------:R-:W-:Y:S02]  /*3000*/  FMNMX.FTZ R50, R11, R50, !PT ;  /* 0x000000320b327209 */ /* 0x000fe40007810000 */
[----:B------:R-:W-:Y:S01]  /*3010*/  ISETP.GT.AND P2, PT, R56, 0x41, PT ;  /* 0x000000413800780c */ /* 0x000fe20003f44270 */
[----:B------:R-:W2:Y:S01]  /*3020*/  MUFU.TANH R69, R69 ;  /* 0x0000004500457308 */ /* 0x000ea20000002400 */
[----:B-----5:R-:W-:-:S02]  /*3030*/  FSEL R5, R5, -INF , P3 ;  /* 0xff80000005057808 */ /* 0x020fc40001800000 */
[----:B------:R-:W-:Y:S02]  /*3040*/  FMNMX.FTZ R50, R9, R50, !PT ;  /* 0x0000003209327209 */ /* 0x000fe40007810000 */
[C---:B------:R-:W-:Y:S02]  /*3050*/  ISETP.GT.AND P3, PT, R56.reuse, 0x48, PT ;  /* 0x000000483800780c */ /* 0x040fe40003f64270 */
[----:B------:R-:W-:Y:S01]  /*3060*/  FSEL R7, R7, -INF , P2 ;  /* 0xff80000007077808 */ /* 0x000fe20001000000 */
[----:B------:R-:W4:Y:S01]  /*3070*/  MUFU.TANH R68, R68 ;  /* 0x0000004400447308 */ /* 0x000f220000002400 */
[----:B------:R-:W-:Y:S02]  /*3080*/  FMNMX.FTZ R50, R5, R50, !PT ;  /* 0x0000003205327209 */ /* 0x000fe40007810000 */
[----:B------:R-:W-:Y:S02]  /*3090*/  ISETP.GT.AND P2, PT, R56, 0x49, PT ;  /* 0x000000493800780c */ /* 0x000fe40003f44270 */
[----:B---3--:R-:W-:-:S02]  /*30a0*/  FSEL R58, R58, -INF , P3 ;  /* 0xff8000003a3a7808 */ /* 0x008fc40001800000 */
[----:B------:R-:W-:Y:S01]  /*30b0*/  FMNMX.FTZ R45, R7, R50, !PT ;  /* 0x00000032072d7209 */ /* 0x000fe20007810000 */
[----:B------:R-:W3:Y:S01]  /*30c0*/  MUFU.TANH R72, R72 ;  /* 0x0000004800487308 */ /* 0x000ee20000002400 */
[----:B------:R-:W-:Y:S02]  /*30d0*/  ISETP.GT.AND P3, PT, R56, 0x50, PT ;  /* 0x000000503800780c */ /* 0x000fe40003f64270 */
[----:B------:R-:W-:Y:S02]  /*30e0*/  FSEL R67, R67, -INF , P2 ;  /* 0xff80000043437808 */ /* 0x000fe40001000000 */
[----:B------:R-:W-:Y:S02]  /*30f0*/  FMNMX.FTZ R50, R58, R45, !PT ;  /* 0x0000002d3a327209 */ /* 0x000fe40007810000 */
[----:B------:R-:W-:Y:S01]  /*3100*/  ISETP.GT.AND P2, PT, R56, 0x51, PT ;  /* 0x000000513800780c */ /* 0x000fe20003f44270 */
[----:B------:R-:W5:Y:S01]  /*3110*/  MUFU.TANH R60, R60 ;  /* 0x0000003c003c7308 */ /* 0x000f620000002400 */
[----:B------:R-:W-:-:S02]  /*3120*/  FSEL R71, R71, -INF , P3 ;  /* 0xff80000047477808 */ /* 0x000fc40001800000 */
[----:B------:R-:W-:Y:S02]  /*3130*/  FMNMX.FTZ R50, R67, R50, !PT ;  /* 0x0000003243327209 */ /* 0x000fe40007810000 */
[----:B------:R-:W-:Y:S02]  /*3140*/  ISETP.GT.AND P3, PT, R56, 0x58, PT ;  /* 0x000000583800780c */ /* 0x000fe40003f64270 */
[----:B0-----:R-:W-:Y:S01]  /*3150*/  FSEL R74, R74, -INF , P2 ;  /* 0xff8000004a4a7808 */ /* 0x001fe20001000000 */
[----:B------:R-:W0:Y:S01]  /*3160*/  MUFU.TANH R63, R63 ;  /* 0x0000003f003f7308 */ /* 0x000e220000002400 */
[----:B------:R-:W-:Y:S02]  /*3170*/  FMNMX.FTZ R45, R71, R50, !PT ;  /* 0x00000032472d7209 */ /* 0x000fe40007810000 */
[----:B------:R-:W-:Y:S02]  /*3180*/  ISETP.GT.AND P2, PT, R56, 0x59, PT ;  /* 0x000000593800780c */ /* 0x000fe40003f44270 */
[----:B-1----:R-:W-:-:S02]  /*3190*/  FSEL R70, R70, -INF , P3 ;  /* 0xff80000046467808 */ /* 0x002fc40001800000 */
[----:B------:R-:W-:Y:S01]  /*31a0*/  FMNMX.FTZ R45, R74, R45, !PT ;  /* 0x0000002d4a2d7209 */ /* 0x000fe20007810000 */
[----:B------:R-:W1:Y:S01]  /*31b0*/  MUFU.TANH R62, R62 ;  /* 0x0000003e003e7308 */ /* 0x000e620000002400 */
[----:B------:R-:W-:Y:S02]  /*31c0*/  ISETP.GT.AND P3, PT, R56, 0x60, PT ;  /* 0x000000603800780c */ /* 0x000fe40003f64270 */
[----:B--2---:R-:W-:Y:S02]  /*31d0*/  FSEL R69, R69, -INF , P2 ;  /* 0xff80000045457808 */ /* 0x004fe40001000000 */
[----:B------:R-:W-:Y:S02]  /*31e0*/  FMNMX.FTZ R50, R70, R45, !PT ;  /* 0x0000002d46327209 */ /* 0x000fe40007810000 */
[----:B------:R-:W-:Y:S01]  /*31f0*/  ISETP.GT.AND P2, PT, R56, 0x61, PT ;  /* 0x000000613800780c */ /* 0x000fe20003f44270 */
[----:B------:R-:W2:Y:S01]  /*3200*/  MUFU.TANH R64, R64 ;  /* 0x0000004000407308 */ /* 0x000ea20000002400 */
[----:B----4-:R-:W-:-:S02]  /*3210*/  FSEL R68, R68, -INF , P3 ;  /* 0xff80000044447808 */ /* 0x010fc40001800000 */
[----:B------:R-:W-:Y:S02]  /*3220*/  FMNMX.FTZ R43, R69, R50, !PT ;  /* 0x00000032452b7209 */ /* 0x000fe40007810000 */
[----:B------:R-:W-:Y:S02]  /*3230*/  ISETP.GT.AND P3, PT, R56, 0x68, PT ;  /* 0x000000683800780c */ /* 0x000fe40003f64270 */
[----:B---3--:R-:W-:Y:S01]  /*3240*/  FSEL R72, R72, -INF , P2 ;  /* 0xff80000048487808 */ /* 0x008fe20001000000 */
[----:B------:R-:W3:Y:S01]  /*3250*/  MUFU.TANH R65, R65 ;  /* 0x0000004100417308 */ /* 0x000ee20000002400 */
[----:B------:R-:W-:Y:S02]  /*3260*/  FMNMX.FTZ R43, R68, R43, !PT ;  /* 0x0000002b442b7209 */ /* 0x000fe40007810000 */
[----:B------:R-:W-:Y:S02]  /*3270*/  ISETP.GT.AND P2, PT, R56, 0x69, PT ;  /* 0x000000693800780c */ /* 0x000fe40003f44270 */
[----:B-----5:R-:W-:-:S02]  /*3280*/  FSEL R60, R60, -INF , P3 ;  /* 0xff8000003c3c7808 */ /* 0x020fc40001800000 */
[----:B------:R-:W-:Y:S01]  /*3290*/  FMNMX.FTZ R43, R72, R43, !PT ;  /* 0x0000002b482b7209 */ /* 0x000fe20007810000 */
[----:B------:R-:W4:Y:S01]  /*32a0*/  MUFU.TANH R66, R66 ;  /* 0x0000004200427308 */ /* 0x000f220000002400 */
[----:B------:R-:W-:Y:S02]  /*32b0*/  ISETP.GT.AND P3, PT, R56, 0x70, PT ;  /* 0x000000703800780c */ /* 0x000fe40003f64270 */
[----:B0-----:R-:W-:Y:S02]  /*32c0*/  FSEL R63, R63, -INF , P2 ;  /* 0xff8000003f3f7808 */ /* 0x001fe40001000000 */
[----:B------:R-:W-:Y:S02]  /*32d0*/  FMNMX.FTZ R50, R60, R43, !PT ;  /* 0x0000002b3c327209 */ /* 0x000fe40007810000 */
[----:B------:R-:W-:Y:S01]  /*32e0*/  ISETP.GT.AND P2, PT, R56, 0x71, PT ;  /* 0x000000713800780c */ /* 0x000fe20003f44270 */
[----:B------:R-:W-:Y:S01]  /*32f0*/  MUFU.EX2 R149, R149 ;  /* 0x0000009500957308 */ /* 0x000fe20000000800 */
[----:B-1----:R-:W-:-:S02]  /*3300*/  FSEL R62, R62, -INF , P3 ;  /* 0xff8000003e3e7808 */ /* 0x002fc40001800000 */
[----:B------:R-:W-:Y:S02]  /*3310*/  FMNMX.FTZ R41, R63, R50, !PT ;  /* 0x000000323f297209 */ /* 0x000fe40007810000 */
[----:B------:R-:W-:Y:S02]  /*3320*/  ISETP.GT.AND P3, PT, R56, 0x78, PT ;  /* 0x000000783800780c */ /* 0x000fe40003f64270 */
[----:B--2---:R-:W-:Y:S01]  /*3330*/  FSEL R64, R64, -INF , P2 ;  /* 0xff80000040407808 */ /* 0x004fe20001000000 */
[----:B------:R-:W0:Y:S01]  /*3340*/  MUFU.EX2 R8, R59 ;  /* 0x0000003b00087308 */ /* 0x000e220000000800 */
[----:B------:R-:W-:Y:S02]  /*3350*/  FMNMX.FTZ R41, R62, R41, !PT ;  /* 0x000000293e297209 */ /* 0x000fe40007810000 */
[----:B------:R-:W-:Y:S02]  /*3360*/  ISETP.GT.AND P2, PT, R56, 0x79, PT ;  /* 0x000000793800780c */ /* 0x000fe40003f44270 */
[----:B---3--:R-:W-:-:S02]  /*3370*/  FSEL R65, R65, -INF , P3 ;  /* 0xff80000041417808 */ /* 0x008fc40001800000 */
[----:B------:R-:W-:Y:S01]  /*3380*/  FMNMX.FTZ R40, R64, R41, !PT ;  /* 0x0000002940287209 */ /* 0x000fe20007810000 */
[----:B------:R-:W1:Y:S01]  /*3390*/  MUFU.EX2 R151, R151 ;  /* 0x0000009700977308 */ /* 0x000e620000000800 */
[----:B----4-:R-:W-:Y:S02]  /*33a0*/  FSEL R66, R66, -INF , P2 ;  /* 0xff80000042427808 */ /* 0x010fe40001000000 */
[----:B------:R-:W-:Y:S01]  /*33b0*/  FMNMX.FTZ R41, R65, R40, !PT ;  /* 0x0000002841297209 */ /* 0x000fe20007810000 */
[----:B------:R-:W-:-:S03]  /*33c0*/  FFMA.FTZ R40, R35, UR10, -R61 ;  /* 0x0000000a23287c23 */ /* 0x000fc6000801083d */
[----:B------:R-:W-:Y:S01]  /*33d0*/  FMNMX.FTZ R41, R66, R41, !PT ;  /* 0x0000002942297209 */ /* 0x000fe20007810000 */
[----:B------:R-:W2:Y:S04]  /*33e0*/  MUFU.EX2 R10, R10 ;  /* 0x0000000a000a7308 */ /* 0x000ea80000000800 */
[----:B------:R-:W3:Y:S04]  /*33f0*/  SHFL.BFLY PT, R50, R41, 0x2, 0x1f ;  /* 0x0c401f0029327f89 */ /* 0x000ee800000e0000 */
[----:B------:R-:W4:Y:S08]  /*3400*/  MUFU.EX2 R145, R145 ;  /* 0x0000009100917308 */ /* 0x000f300000000800 */
[----:B------:R-:W5:Y:S08]  /*3410*/  MUFU.EX2 R12, R55 ;  /* 0x00000037000c7308 */ /* 0x000f700000000800 */
[----:B------:R-:W5:Y:S01]  /*3420*/  MUFU.EX2 R147, R147 ;  /* 0x0000009300937308 */ /* 0x000f620000000800 */
[----:B---3--:R-:W-:-:S07]  /*3430*/  FMNMX.FTZ R50, R41, R50, !PT ;  /* 0x0000003229327209 */ /* 0x008fce0007810000 */
[----:B------:R-:W3:Y:S01]  /*3440*/  MUFU.EX2 R20, R20 ;  /* 0x0000001400147308 */ /* 0x000ee20000000800 */
        /* <DEDUP_REMOVED lines=10> */
[--C-:B------:R-:W-:Y:S01]  /*34f0*/  FFMA.FTZ R148, R88, UR10, -R32.reuse ;  /* 0x0000000a58947c23 */ /* 0x100fe20008010820 */
[--C-:B------:R-:W-:Y:S01]  /*3500*/  FFMA.FTZ R3, R49, UR10, -R32.reuse ;  /* 0x0000000a31037c23 */ /* 0x100fe20008010820 */
[--C-:B------:R-:W-:Y:S01]  /*3510*/  FFMA.FTZ R140, R21, UR10, -R32.reuse ;  /* 0x0000000a158c7c23 */ /* 0x100fe20008010820 */
[----:B------:R-:W-:Y:S01]  /*3520*/  FFMA.FTZ R21, R24, UR10, -R32 ;  /* 0x0000000a18157c23 */ /* 0x000fe20008010820 */
[----:B------:R-:W-:Y:S01]  /*3530*/  FADD.FTZ R24, R149, R8 ;  /* 0x0000000895187221 */ /* 0x000fe20000010000 */
[--C-:B------:R-:W-:Y:S01]  /*3540*/  FFMA.FTZ R150, R89, UR10, -R32.reuse ;  /* 0x0000000a59967c23 */ /* 0x100fe20008010820 */
[----:B------:R-:W-:Y:S01]  /*3550*/  FFMA.FTZ R132, R5, UR10, -R32 ;  /* 0x0000000a05847c23 */ /* 0x000fe20008010820 */
[----:B------:R-:W-:Y:S01]  /*3560*/  MUFU.EX2 R148, R148 ;  /* 0x0000009400947308 */ /* 0x000fe20000000800 */
[----:B-1----:R-:W-:Y:S01]  /*3570*/  FADD.FTZ R5, R151, R24 ;  /* 0x0000001897057221 */ /* 0x002fe20000010000 */
[--C-:B------:R-:W-:Y:S01]  /*3580*/  FFMA.FTZ R31, R90, UR10, -R32.reuse ;  /* 0x0000000a5a1f7c23 */ /* 0x100fe20008010820 */
[--C-:B------:R-:W-:Y:S01]  /*3590*/  FFMA.FTZ R144, R28, UR10, -R32.reuse ;  /* 0x0000000a1c907c23 */ /* 0x100fe20008010820 */
[--C-:B------:R-:W-:Y:S01]  /*35a0*/  FFMA.FTZ R29, R29, UR10, -R32.reuse ;  /* 0x0000000a1d1d7c23 */ /* 0x100fe20008010820 */
[----:B--2---:R-:W-:Y:S01]  /*35b0*/  FADD.FTZ R24, R10, R5 ;  /* 0x000000050a187221 */ /* 0x004fe20000010000 */
[--C-:B------:R-:W-:Y:S01]  /*35c0*/  FFMA.FTZ R5, R7, UR10, -R32.reuse ;  /* 0x0000000a07057c23 */ /* 0x100fe20008010820 */
[----:B------:R-:W-:Y:S01]  /*35d0*/  FFMA.FTZ R146, R25, UR10, -R32 ;  /* 0x0000000a19927c23 */ /* 0x000fe20008010820 */
[----:B------:R-:W0:Y:S01]  /*35e0*/  MUFU.EX2 R3, R3 ;  /* 0x0000000300037308 */ /* 0x000e220000000800 */
        /* <DEDUP_REMOVED lines=12> */
[----:B---3--:R-:W-:Y:S01]  /*36b0*/  FADD.FTZ R28, R20, R7 ;  /* 0x00000007141c7221 */ /* 0x008fe20000010000 */
[--C-:B------:R-:W-:Y:S01]  /*36c0*/  FFMA.FTZ R7, R67, UR10, -R32.reuse ;  /* 0x0000000a43077c23 */ /* 0x100fe20008010820 */
[----:B------:R-:W-:Y:S01]  /*36d0*/  FFMA.FTZ R128, R71, UR10, -R32 ;  /* 0x0000000a47807c23 */ /* 0x000fe20008010820 */
[----:B------:R-:W2:Y:S01]  /*36e0*/  MUFU.EX2 R31, R31 ;  /* 0x0000001f001f7308 */ /* 0x000ea20000000800 */
[----:B0-----:R-:W-:Y:S01]  /*36f0*/  FADD.FTZ R11, R148, R3 ;  /* 0x00000003940b7221 */ /* 0x001fe20000010000 */
[----:B------:R-:W-:Y:S01]  /*3700*/  FADD.FTZ R33, R141, R28 ;  /* 0x0000001c8d217221 */ /* 0x000fe20000010000 */
[--C-:B------:R-:W-:Y:S01]  /*3710*/  FFMA.FTZ R130, R70, UR10, -R32.reuse ;  /* 0x0000000a46827c23 */ /* 0x100fe20008010820 */
[--C-:B------:R-:W-:Y:S01]  /*3720*/  FFMA.FTZ R69, R69, UR10, -R32.reuse ;  /* 0x0000000a45457c23 */ /* 0x100fe20008010820 */
[----:B------:R-:W-:Y:S01]  /*3730*/  F2FP.F16.F32.PACK_AB R149, R8, R149 ;  /* 0x000000950895723e */ /* 0x000fe200000000ff */
[----:B------:R-:W-:Y:S01]  /*3740*/  FADD.FTZ R28, R14, R33 ;  /* 0x000000210e1c7221 */ /* 0x000fe20000010000 */
[--C-:B------:R-:W-:Y:S01]  /*3750*/  FFMA.FTZ R68, R68, UR10, -R32.reuse ;  /* 0x0000000a44447c23 */ /* 0x100fe20008010820 */
[----:B------:R-:W0:Y:S01]  /*3760*/  MUFU.EX2 R144, R144 ;  /* 0x0000009000907308 */ /* 0x000e220000000800 */
[----:B-1----:R-:W-:Y:S01]  /*3770*/  FADD.FTZ R24, R150, R11 ;  /* 0x0000000b96187221 */ /* 0x002fe20000010000 */
[--C-:B------:R-:W-:Y:S01]  /*3780*/  FFMA.FTZ R72, R72, UR10, -R32.reuse ;  /* 0x0000000a48487c23 */ /* 0x100fe20008010820 */
[--C-:B------:R-:W-:Y:S01]  /*3790*/  FFMA.FTZ R60, R60, UR10, -R32.reuse ;  /* 0x0000000a3c3c7c23 */ /* 0x100fe20008010820 */
[--C-:B------:R-:W-:Y:S01]  /*37a0*/  FFMA.FTZ R63, R63, UR10, -R32.reuse ;  /* 0x0000000a3f3f7c23 */ /* 0x100fe20008010820 */
[--C-:B------:R-:W-:Y:S01]  /*37b0*/  FFMA.FTZ R62, R62, UR10, -R32.reuse ;  /* 0x0000000a3e3e7c23 */ /* 0x100fe20008010820 */
[--C-:B------:R-:W-:Y:S01]  /*37c0*/  FFMA.FTZ R64, R64, UR10, -R32.reuse ;  /* 0x0000000a40407c23 */ /* 0x100fe20008010820 */
[----:B------:R-:W-:Y:S01]  /*37d0*/  FFMA.FTZ R65, R65, UR10, -R32 ;  /* 0x0000000a41417c23 */ /* 0x000fe20008010820 */
        /* <DEDUP_REMOVED lines=17> */
[----:B------:R-:W-:Y:S01]  /*38f0*/  FFMA.FTZ R32, R66, UR10, -R32 ;  /* 0x0000000a42207c23 */ /* 0x000fe20008010820 */
[----:B------:R-:W-:Y:S02]  /*3900*/  F2FP.F16.F32.PACK_AB R143, R46, R143 ;  /* 0x0000008f2e8f723e */ /* 0x000fe400000000ff */
[----:B------:R-:W-:Y:S02]  /*3910*/  F2FP.F16.F32.PACK_AB R150, R31, R150 ;  /* 0x000000961f96723e */ /* 0x000fe400000000ff */
[----:B------:R-:W-:Y:S01]  /*3920*/  F2FP.F16.F32.PACK_AB R144, R29, R144 ;  /* 0x000000901d90723e */ /* 0x000fe200000000ff */
        /* <DEDUP_REMOVED lines=132> */
[----:B------:R-:W-:Y:S01]  /*4170*/  UMOV UR26, UR40 ;  /* 0x00000028001a7c82 */ /* 0x000fe20008000000 */
[----:B------:R-:W-:Y:S01]  /*4180*/  UMOV UR24, UR37 ;  /* 0x0000002500187c82 */ /* 0x000fe20008000000 */
[----:B------:R-:W-:Y:S01]  /*4190*/  ULDC UR22, c[0x0][0x9d8] ;  /* 0x0002760000167ab9 */ /* 0x000fe20000000800 */
[----:B------:R-:W-:-:S05]  /*41a0*/  ULDC UR21, c[0x0][0x988] ;  /* 0x0002620000157ab9 */ /* 0x000fca0000000800 */
.L_x_12185:
        /* <DEDUP_REMOVED lines=9> */
.L_x_12178:
[----:B------:R-:W-:Y:S01]  /*4240*/  ULEA UR6, UR37, UR41, 0x3 ;  /* 0x0000002925067291 */ /* 0x000fe2000f8e183f */
[----:B------:R-:W-:-:S05]  /*4250*/  IMAD.U32 R5, RZ, RZ, UR40 ;  /* 0x00000028ff057e24 */ /* 0x000fca000f8e00ff */
[----:B------:R-:W-:-:S04]  /*4260*/  SHF.L.U32 R5, R5, 0x1f, RZ ;  /* 0x0000001f05057819 */ /* 0x000fc800000006ff */
[----:B------:R0:W1:Y:S01]  /*4270*/  SYNCS.PHASECHK.TRANS64.TRYWAIT P2, [UR6+0x16830], R5 ;  /* 0x01683005ff0075a7 */ /* 0x0000620008040146 */
[----:B------:R-:W-:Y:S05]  /*4280*/  @!P0 BRA `(.L_x_12179) ;  /* 0x0000000000048947 */ /* 0x000fea0003800000 */
[----:B------:R-:W-:Y:S01]  /*4290*/  BPT.TRAP 0x1 ;  /* 0x000000040000795c */ /* 0x000fe20000300000 */
.L_x_12179:
[----:B-1----:R-:W-:Y:S05]  /*42a0*/  @P2 BRA `(.L_x_12177) ;  /* 0x0000000000082947 */ /* 0x002fea0003800000 */
[----:B------:R-:W1:Y:S02]  /*42b0*/  SYNCS.PHASECHK.TRANS64.TRYWAIT P2, [UR6+0x16830], R5 ;  /* 0x01683005ff0075a7 */ /* 0x000e640008040146 */
[----:B-1----:R-:W-:Y:S05]  /*42c0*/  @!P2 BRA `(.L_x_12180) ;  /* 0x000000b40098a947 */ /* 0x002fea0003800000 */
.L_x_12177:
[----:B01----:R-:W-:Y:S01]  /*42d0*/  IADD3 R5, R23, 0x8, RZ ;  /* 0x0000000817057810 */ /* 0x003fe20007ffe0ff */
        /* <DEDUP_REMOVED lines=24> */
.L_x_12182:
[----:B------:R-:W-:Y:S01]  /*4460*/  ULEA UR6, UR24, UR41, 0x3 ;  /* 0x0000002918067291 */ /* 0x000fe2000f8e183f */
[----:B------:R-:W-:-:S05]  /*4470*/  IMAD.U32 R5, RZ, RZ, UR26 ;  /* 0x0000001aff057e24 */ /* 0x000fca000f8e00ff */
[----:B------:R-:W-:-:S04]  /*4480*/  SHF.L.U32 R5, R5, 0x1f, RZ ;  /* 0x0000001f05057819 */ /* 0x000fc800000006ff */
[----:B------:R0:W1:Y:S01]  /*4490*/  SYNCS.PHASECHK.TRANS64.TRYWAIT P2, [UR6+0x16850], R5 ;  /* 0x01685005ff0075a7 */ /* 0x0000620008040146 */
[----:B------:R-:W-:Y:S05]  /*44a0*/  @!P0 BRA `(.L_x_12183) ;  /* 0x0000000000048947 */ /* 0x000fea0003800000 */
[----:B------:R-:W-:Y:S01]  /*44b0*/  BPT.TRAP 0x1 ;  /* 0x000000040000795c */ /* 0x000fe20000300000 */
.L_x_12183:
[----:B-1----:R-:W-:Y:S05]  /*44c0*/  @P2 BRA `(.L_x_12181) ;  /* 0x0000000000082947 */ /* 0x002fea0003800000 */
[----:B------:R-:W1:Y:S02]  /*44d0*/  SYNCS.PHASECHK.TRANS64.TRYWAIT P2, [UR6+0x16850], R5 ;  /* 0x01685005ff0075a7 */ /* 0x000e640008040146 */
[----:B-1----:R-:W-:Y:S05]  /*44e0*/  @!P2 BRA `(.L_x_12184) ;  /* 0x000000b40028a947 */ /* 0x002fea0003800000 */
.L_x_12181:
        /* <DEDUP_REMOVED lines=10> */
[----:B------:R-:W-:-:S02]  /*4590*/  IMAD.MOV.U32 R41, RZ, RZ, -0x2 ;  /* 0xfffffffeff297424 */ /* 0x000fc400078e00ff */
        /* <DEDUP_REMOVED lines=53> */
[----:B------:R-:W-:Y:S01]  /*48f0*/  UMOV UR10, UR21 ;  /* 0x00000015000a7c82 */ /* 0x000fe20008000000 */
[----:B------:R-:W5:Y:S01]  /*4900*/  MUFU.TANH R24, R24 ;  /* 0x0000001800187308 */ /* 0x000f620000002400 */
[----:B------:R-:W-:Y:S01]  /*4910*/  FMUL.FTZ R65, R66, UR22 ;  /* 0x0000001642417c20 */ /* 0x000fe20008410000 */
[----:B------:R-:W-:Y:S01]  /*4920*/  FMUL.FTZ R66, R67, UR22 ;  /* 0x0000001643427c20 */ /* 0x000fe20008410000 */
[----:B------:R-:W-:Y:S01]  /*4930*/  FMUL.FTZ R67, R70, UR22 ;  /* 0x0000001646437c20 */ /* 0x000fe20008410000 */
[----:B------:R-:W-:Y:S01]  /*4940*/  FMUL.FTZ R70, R75, UR22 ;  /* 0x000000164b467c20 */ /* 0x000fe20008410000 */
[----:B------:R-:W-:Y:S01]  /*4950*/  FMUL.FTZ R75, R86, UR22 ;  /* 0x00000016564b7c20 */ /* 0x000fe20008410000 */
[----:B------:R-:W-:-:S02]  /*4960*/  UISETP.GT.AND UP0, UPT, UR25, UR23, UPT ;  /* 0x000000171900728c */ /* 0x000fc4000bf04270 */
[----:B------:R-:W5:Y:S01]  /*4970*/  MUFU.TANH R27, R27 ;  /* 0x0000001b001b7308 */ /* 0x000f620000002400 */
[----:B------:R-:W-:-:S07]  /*4980*/  UMOV UR26, UR40 ;  /* 0x00000028001a7c82 */ /* 0x000fce0008000000 */
        /* <DEDUP_REMOVED lines=8> */
[----:B------:R-:W-:Y:S01]  /*4a10*/  UMOV UR7, 0x40000040 ;  /* 0x4000004000077882 */ /* 0x000fe20000000000 */
[----:B------:R-:W-:Y:S02]  /*4a20*/  UIMAD UR6, UR25, UR6, 0x1 ;  /* 0x00000001190674a4 */ /* 0x000fe4000f8e0206 */
[----:B------:R-:W-:Y:S02]  /*4a30*/  UIADD3 UR25, UR25, -0x1, URZ ;  /* 0xffffffff19197890 */ /* 0x000fe4000fffe03f */
[----:B------:R-:W5:Y:S01]  /*4a40*/  MUFU.TANH R43, R43 ;  /* 0x0000002b002b7308 */ /* 0x000f620000002400 */
[----:B------:R-:W-:-:S04]  /*4a50*/  UIMAD UR6, UR51, 0xc0, UR6 ;  /* 0x000000c0330678a4 */ /* 0x000fc8000f8e0206 */
[----:B------:R-:W-:-:S03]  /*4a60*/  UIADD3 UR6, -UR50, UR6, UR49 ;  /* 0x0000000632067290 */ /* 0x000fc6000fffe131 */
[----:B------:R-:W5:Y:S03]  /*4a70*/  MUFU.TANH R46, R46 ;  /* 0x0000002e002e7308 */ /* 0x000f660000002400 */
[----:B------:R-:W-:Y:S01]  /*4a80*/  IMAD R42, R18, R41, UR6 ;  /* 0x00000006122a7e24 */ /* 0x000fe2000f8e0229 */
[----:B------:R-:W-:Y:S01]  /*4a90*/  UIADD3 UR6, UR11, 0x100, URZ ;  /* 0x000001000b067890 */ /* 0x000fe2000fffe03f */
[----:B------:R-:W-:Y:S02]  /*4aa0*/  FMUL.FTZ R41, R59, UR22 ;  /* 0x000000163b297c20 */ /* 0x000fe40008410000 */
[----:B------:R-:W-:Y:S01]  /*4ab0*/  IMAD.IADD R42, R19, 0x1, R42 ;  /* 0x00000001132a7824 */ /* 0x000fe200078e022a */
[----:B------:R-:W5:Y:S04]  /*4ac0*/  MUFU.TANH R45, R45 ;  /* 0x0000002d002d7308 */ /* 0x000f680000002400 */
[----:B------:R-:W-:-:S02]  /*4ad0*/  ISETP.GT.AND P2, PT, R42, RZ, PT ;  /* 0x000000ff2a00720c */ /* 0x000fc40003f44270 */
[C---:B------:R-:W-:Y:S02]  /*4ae0*/  ISETP.GT.AND P3, PT, R42.reuse, 0x1, PT ;  /* 0x000000012a00780c */ /* 0x040fe40003f64270 */
[----:B0-----:R-:W-:Y:S01]  /*4af0*/  FSEL R44, R5, -INF , P2 ;  /* 0xff800000052c7808 */ /* 0x001fe20001000000 */
[----:B------:R-:W0:Y:S01]  /*4b00*/  MUFU.TANH R47, R47 ;  /* 0x0000002f002f7308 */ /* 0x000e220000002400 */
[----:B------:R-:W-:Y:S02]  /*4b10*/  ISETP.GT.AND P2, PT, R42, 0x8, PT ;  /* 0x000000082a00780c */ /* 0x000fe40003f44270 */
[----:B-1----:R-:W-:Y:S02]  /*4b20*/  FSEL R6, R6, -INF , P3 ;  /* 0xff80000006067808 */ /* 0x002fe40001800000 */
[----:B------:R-:W-:Y:S02]  /*4b30*/  FMNMX.FTZ R5, R44, R3, !PT ;  /* 0x000000032c057209 */ /* 0x000fe40007810000 */
[----:B------:R-:W-:Y:S01]  /*4b40*/  ISETP.GT.AND P3, PT, R42, 0x9, PT ;  /* 0x000000092a00780c */ /* 0x000fe20003f64270 */
[----:B------:R-:W1:Y:S01]  /*4b50*/  MUFU.TANH R48, R48 ;  /* 0x0000003000307308 */ /* 0x000e620000002400 */
[----:B--2---:R-:W-:-:S02]  /*4b60*/  FSEL R9, R9, -INF , P2 ;  /* 0xff80000009097808 */ /* 0x004fc40001000000 */
[----:B------:R-:W-:Y:S02]  /*4b70*/  FMNMX.FTZ R52, R6, R5, !PT ;  /* 0x0000000506347209 */ /* 0x000fe40007810000 */
[----:B------:R-:W-:Y:S02]  /*4b80*/  ISETP.GT.AND P2, PT, R42, 0x10, PT ;  /* 0x000000102a00780c */ /* 0x000fe40003f44270 */
[----:B---3--:R-:W-:Y:S01]  /*4b90*/  FSEL R10, R10, -INF , P3 ;  /* 0xff8000000a0a7808 */ /* 0x008fe20001800000 */
[----:B------:R-:W2:Y:S01]  /*4ba0*/  MUFU.TANH R49, R49 ;  /* 0x0000003100317308 */ /* 0x000ea20000002400 */
[----:B------:R-:W-:Y:S01]  /*4bb0*/  FMNMX.FTZ R5, R9, R52, !PT ;  /* 0x0000003409057209 */ /* 0x000fe20007810000 */
[----:B------:R-:W-:Y:S01]  /*4bc0*/  FMUL.FTZ R52, R64, UR22 ;  /* 0x0000001640347c20 */ /* 0x000fe20008410000 */
[----:B------:R-:W-:Y:S02]  /*4bd0*/  ISETP.GT.AND P3, PT, R42, 0x11, PT ;  /* 0x000000112a00780c */ /* 0x000fe40003f64270 */
[----:B----4-:R-:W-:-:S02]  /*4be0*/  FSEL R13, R13, -INF , P2 ;  /* 0xff8000000d0d7808 */ /* 0x010fc40001000000 */
[----:B------:R-:W-:Y:S01]  /*4bf0*/  FMNMX.FTZ R54, R10, R5, !PT ;  /* 0x000000050a367209 */ /* 0x000fe20007810000 */
[----:B------:R-:W3:Y:S01]  /*4c00*/  MUFU.TANH R50, R50 ;  /* 0x0000003200327308 */ /* 0x000ee20000002400 */
[----:B------:R-:W-:Y:S02]  /*4c10*/  ISETP.GT.AND P2, PT, R42, 0x18, PT ;  /* 0x000000182a00780c */ /* 0x000fe40003f44270 */
[----:B-----5:R-:W-:Y:S02]  /*4c20*/  FSEL R14, R14, -INF , P3 ;  /* 0xff8000000e0e7808 */ /* 0x020fe40001800000 */
[----:B------:R-:W-:Y:S02]  /*4c30*/  FMNMX.FTZ R5, R13, R54, !PT ;  /* 0x000000360d057209 */ /* 0x000fe40007810000 */
[----:B------:R-:W-:Y:S01]  /*4c40*/  ISETP.GT.AND P3, PT, R42, 0x19, PT ;  /* 0x000000192a00780c */ /* 0x000fe20003f64270 */
[----:B------:R-:W4:Y:S01]  /*4c50*/  MUFU.TANH R52, R52 ;  /* 0x0000003400347308 */ /* 0x000f220000002400 */
[----:B------:R-:W-:-:S02]  /*4c60*/  FSEL R21, R21, -INF , P2 ;  /* 0xff80000015157808 */ /* 0x000fc40001000000 */
[----:B------:R-:W-:Y:S02]  /*4c70*/  FMNMX.FTZ R54, R14, R5, !PT ;  /* 0x000000050e367209 */ /* 0x000fe40007810000 */
[----:B------:R-:W-:Y:S02]  /*4c80*/  ISETP.GT.AND P2, PT, R42, 0x20, PT ;  /* 0x000000202a00780c */ /* 0x000fe40003f44270 */
[----:B------:R-:W-:Y:S01]  /*4c90*/  FSEL R24, R24, -INF , P3 ;  /* 0xff80000018187808 */ /* 0x000fe20001800000 */
[----:B------:R-:W5:Y:S01]  /*4ca0*/  MUFU.TANH R51, R51 ;  /* 0x0000003300337308 */ /* 0x000f620000002400 */
[----:B------:R-:W-:Y:S02]  /*4cb0*/  FMNMX.FTZ R55, R21, R54, !PT ;  /* 0x0000003615377209 */ /* 0x000fe40007810000 */
[----:B------:R-:W-:Y:S02]  /*4cc0*/  ISETP.GT.AND P3, PT, R42, 0x21, PT ;  /* 0x000000212a00780c */ /* 0x000fe40003f64270 */
[----:B------:R-:W-:Y:S01]  /*4cd0*/  FSEL R5, R27, -INF , P2 ;  /* 0xff8000001b057808 */ /* 0x000fe20001000000 */
[----:B------:R-:W-:-:S02]  /*4ce0*/  WARPGROUP.DEPBAR.LE gsb0, 0x0 ;  /* 0x00008000000079c5 */ /* 0x000fc40000010000 */
[----:B------:R-:W-:Y:S01]  /*4cf0*/  WARPGROUP.ARRIVE ;  /* 0x00000000000079c5 */ /* 0x000fe20000000000 */
[----:B------:R-:W-:Y:S01]  /*4d00*/  FMNMX.FTZ R54, R24, R55, !PT ;  /* 0x0000003718367209 */ /* 0x000fe20007810000 */
[----:B------:R-:W5:Y:S01]  /*4d10*/  MUFU.TANH R53, R53 ;  /* 0x0000003500357308 */ /* 0x000f620000002400 */
[----:B------:R-:W-:Y:S01]  /*4d20*/  ISETP.GT.AND P2, PT, R42, 0x28, PT ;  /* 0x000000282a00780c */ /* 0x000fe20003f44270 */
[----:B------:R-:W-:Y:S01]  /*4d30*/  FMUL.FTZ R55, R72, UR22 ;  /* 0x0000001648377c20 */ /* 0x000fe20008410000 */
[----:B------:R-:W-:Y:S01]  /*4d40*/  FSEL R29, R29, -INF , P3 ;  /* 0xff8000001d1d7808 */ /* 0x000fe20001800000 */
[----:B------:R-:W-:Y:S01]  /*4d50*/  HGMMA.64x64x16.F32 R88, R140, gdesc[UR4].tnspB, R88, gsb0 ;  /* 0x40e000048c587df0 */ /* 0x000fe20008000858 */
[----:B------:R-:W-:Y:S01]  /*4d60*/  FMNMX.FTZ R56, R5, R54, !PT ;  /* 0x0000003605387209 */ /* 0x000fe20007810000 */
[----:B------:R-:W-:Y:S01]  /*4d70*/  FMUL.FTZ R54, R69, UR22 ;  /* 0x0000001645367c20 */ /* 0x000fe20008410000 */
[C---:B------:R-:W-:Y:S01]  /*4d80*/  ISETP.GT.AND P3, PT, R42.reuse, 0x29, PT ;  /* 0x000000292a00780c */ /* 0x040fe20003f64270 */
[----:B------:R-:W-:Y:S01]  /*4d90*/  MUFU.TANH R55, R55 ;  /* 0x0000003700377308 */ /* 0x000fe20000002400 */
[----:B------:R-:W-:Y:S01]  /*4da0*/  FSEL R31, R31, -INF , P2 ;  /* 0xff8000001f1f7808 */ /* 0x000fe20001000000 */
[----:B------:R-:W-:Y:S01]  /*4db0*/  UIADD3 UR6, UR11, 0x180, URZ ;  /* 0x000001800b067890 */ /* 0x000fe2000fffe03f */
[----:B------:R-:W-:Y:S01]  /*4dc0*/  FMNMX.FTZ R56, R29, R56, !PT ;  /* 0x000000381d387209 */ /* 0x000fe20007810000 */
[----:B------:R-:W-:Y:S01]  /*4dd0*/  UMOV UR7, 0x40000040 ;  /* 0x4000004000077882 */ /* 0x000fe20000000000 */
[----:B------:R-:W-:Y:S01]  /*4de0*/  ISETP.GT.AND P2, PT, R42, 0x30, PT ;  /* 0x000000302a00780c */ /* 0x000fe20003f44270 */
[----:B------:R-:W-:Y:S01]  /*4df0*/  FMUL.FTZ R69, R74, UR22 ;  /* 0x000000164a457c20 */ /* 0x000fe20008410000 */
[----:B------:R-:W-:Y:S01]  /*4e00*/  FSEL R32, R32, -INF , P3 ;  /* 0xff80000020207808 */ /* 0x000fe20001800000 */
[----:B------:R-:W5:Y:S01]  /*4e10*/  MUFU.TANH R54, R54 ;  /* 0x0000003600367308 */ /* 0x000f620000002400 */
[----:B------:R-:W-:Y:S01]  /*4e20*/  FMNMX.FTZ R27, R31, R56, !PT ;  /* 0x000000381f1b7209 */ /* 0x000fe20007810000 */
[----:B------:R-:W-:Y:S01]  /*4e30*/  FMUL.FTZ R74, R83, UR22 ;  /* 0x00000016534a7c20 */ /* 0x000fe20008410000 */
[----:B------:R-:W-:-:S02]  /*4e40*/  ISETP.GT.AND P3, PT, R42, 0x31, PT ;  /* 0x000000312a00780c */ /* 0x000fc40003f64270 */
[----:B------:R-:W-:Y:S02]  /*4e50*/  FSEL R35, R35, -INF , P2 ;  /* 0xff80000023237808 */ /* 0x000fe40001000000 */
[----:B------:R-:W-:Y:S01]  /*4e60*/  FMNMX.FTZ R56, R32, R27, !PT ;  /* 0x0000001b20387209 */ /* 0x000fe20007810000 */
[----:B------:R-:W-:Y:S01]  /*4e70*/  MUFU.TANH R57, R57 ;  /* 0x0000003900397308 */ /* 0x000fe20000002400 */
[C---:B------:R-:W-:Y:S02]  /*4e80*/  ISETP.GT.AND P2, PT, R42.reuse, 0x38, PT ;  /* 0x000000382a00780c */ /* 0x040fe40003f44270 */
[----:B------:R-:W-:Y:S02]  /*4e90*/  FSEL R43, R43, -INF , P3 ;  /* 0xff8000002b2b7808 */ /* 0x000fe40001800000 */
        /* <DEDUP_REMOVED lines=9> */
[----:B------:R-:W5:Y:S01]  /*4f30*/  MUFU.TANH R56, R56 ;  /* 0x0000003800387308 */ /* 0x000f620000002400 */
[----:B------:R-:W-:Y:S02]  /*4f40*/  FMNMX.FTZ R58, R46, R27, !PT ;  /* 0x0000001b2e3a7209 */ /* 0x000fe40007810000 */
[C---:B------:R-:W-:Y:S02]  /*4f50*/  ISETP.GT.AND P3, PT, R42.reuse, 0x41, PT ;  /* 0x000000412a00780c */ /* 0x040fe40003f64270 */
[----:B0-----:R-:W-:Y:S02]  /*4f60*/  FSEL R47, R47, -INF , P2 ;  /* 0xff8000002f2f7808 */ /* 0x001fe40001000000 */
[----:B------:R-:W-:Y:S01]  /*4f70*/  FMNMX.FTZ R58, R45, R58, !PT ;  /* 0x0000003a2d3a7209 */ /* 0x000fe20007810000 */
[----:B------:R-:W-:Y:S01]  /*4f80*/  MUFU.TANH R59, R81 ;  /* 0x00000051003b7308 */ /* 0x000fe20000002400 */
[----:B------:R-:W-:-:S02]  /*4f90*/  ISETP.GT.AND P2, PT, R42, 0x48, PT ;  /* 0x000000482a00780c */ /* 0x000fc40003f44270 */
[----:B-1----:R-:W-:Y:S02]  /*4fa0*/  FSEL R48, R48, -INF , P3 ;  /* 0xff80000030307808 */ /* 0x002fe40001800000 */
[----:B------:R-:W-:Y:S02]  /*4fb0*/  FMNMX.FTZ R27, R47, R58, !PT ;  /* 0x0000003a2f1b7209 */ /* 0x000fe40007810000 */
[----:B------:R-:W-:Y:S01]  /*4fc0*/  ISETP.GT.AND P3, PT, R42, 0x49, PT ;  /* 0x000000492a00780c */ /* 0x000fe20003f64270 */
[----:B------:R0:W1:Y:S01]  /*4fd0*/  MUFU.TANH R58, R77 ;  /* 0x0000004d003a7308 */ /* 0x0000620000002400 */
[----:B--2---:R-:W-:Y:S02]  /*4fe0*/  FSEL R49, R49, -INF , P2 ;  /* 0xff80000031317808 */ /* 0x004fe40001000000 */
[----:B------:R-:W-:Y:S02]  /*4ff0*/  FMNMX.FTZ R60, R48, R27, !PT ;  /* 0x0000001b303c7209 */ /* 0x000fe40007810000 */
[----:B------:R-:W-:-:S02]  /*5000*/  ISETP.GT.AND P2, PT, R42, 0x50, PT ;  /* 0x000000502a00780c */ /* 0x000fc40003f44270 */
[----:B---3--:R-:W-:Y:S01]  /*5010*/  FSEL R50, R50, -INF , P3 ;  /* 0xff80000032327808 */ /* 0x008fe20001800000 */
[----:B------:R-:W2:Y:S01]  /*5020*/  MUFU.TANH R84, R84 ;  /* 0x0000005400547308 */ /* 0x000ea20000002400 */
[----:B------:R-:W-:Y:S01]  /*5030*/  FMNMX.FTZ R27, R49, R60, !PT ;  /* 0x0000003c311b7209 */ /* 0x000fe20007810000 */
[----:B0-----:R-:W-:Y:S01]  /*5040*/  FMUL.FTZ R77, R87, UR22 ;  /* 0x00000016574d7c20 */ /* 0x001fe20008410000 */
[----:B------:R-:W-:Y:S02]  /*5050*/  ISETP.GT.AND P3, PT, R42, 0x51, PT ;  /* 0x000000512a00780c */ /* 0x000fe40003f64270 */
[----:B----4-:R-:W-:Y:S02]  /*5060*/  FSEL R52, R52, -INF , P2 ;  /* 0xff80000034347808 */ /* 0x010fe40001000000 */
[----:B------:R-:W-:Y:S01]  /*5070*/  FMNMX.FTZ R27, R50, R27, !PT ;  /* 0x0000001b321b7209 */ /* 0x000fe20007810000 */
[----:B------:R-:W-:Y:S01]  /*5080*/  MUFU.TANH R7, R7 ;  /* 0x0000000700077308 */ /* 0x000fe20000002400 */
[----:B------:R-:W-:-:S02]  /*5090*/  ISETP.GT.AND P2, PT, R42, 0x58, PT ;  /* 0x000000582a00780c */ /* 0x000fc40003f44270 */
[----:B-----5:R-:W-:Y:S02]  /*50a0*/  FSEL R51, R51, -INF , P3 ;  /* 0xff80000033337808 */ /* 0x020fe40001800000 */
[----:B------:R-:W-:Y:S02]  /*50b0*/  FMNMX.FTZ R60, R52, R27, !PT ;  /* 0x0000001b343c7209 */ /* 0x000fe40007810000 */
[----:B------:R-:W-:Y:S01]  /*50c0*/  ISETP.GT.AND P3, PT, R42, 0x59, PT ;  /* 0x000000592a00780c */ /* 0x000fe20003f64270 */
[----:B------:R-:W-:Y:S01]  /*50d0*/  MUFU.TANH R8, R8 ;  /* 0x0000000800087308 */ /* 0x000fe20000002400 */
[----:B------:R-:W-:Y:S01]  /*50e0*/  FSEL R53, R53, -INF , P2 ;  /* 0xff80000035357808 */ /* 0x000fe20001000000 */
[----:B------:R-:W-:Y:S02]  /*50f0*/  WARPGROUP.DEPBAR.LE gsb0, 0x0 ;  /* 0x00008000000079c5 */ /* 0x000fe40000010000 */
[----:B------:R-:W-:Y:S01]  /*5100*/  WARPGROUP.ARRIVE ;  /* 0x00000000000079c5 */ /* 0x000fe20000000000 */
[----:B------:R-:W-:-:S02]  /*5110*/  FMNMX.FTZ R60, R51, R60, !PT ;  /* 0x0000003c333c7209 */ /* 0x000fc40007810000 */
[----:B------:R-:W-:Y:S01]  /*5120*/  ISETP.GT.AND P2, PT, R42, 0x60, PT ;  /* 0x000000602a00780c */ /* 0x000fe20003f44270 */
[----:B------:R-:W-:Y:S01]  /*5130*/  MUFU.TANH R11, R11 ;  /* 0x0000000b000b7308 */ /* 0x000fe20000002400 */
[----:B------:R-:W-:Y:S01]  /*5140*/  FSEL R54, R54, -INF , P3 ;  /* 0xff80000036367808 */ /* 0x000fe20001800000 */
[----:B------:R-:W-:Y:S01]  /*5150*/  HGMMA.64x64x16.F32 R88, R136, gdesc[UR4].tnspB, R88, gsb0 ;  /* 0x40e0000488587df0 */ /* 0x000fe20008000858 */
[----:B------:R-:W-:Y:S01]  /*5160*/  FMNMX.FTZ R27, R53, R60, !PT ;  /* 0x0000003c351b7209 */ /* 0x000fe20007810000 */
[----:B------:R-:W-:Y:S01]  /*5170*/  UIADD3 UR6, UR11, 0x200, URZ ;  /* 0x000002000b067890 */ /* 0x000fe2000fffe03f */
[----:B------:R-:W-:Y:S01]  /*5180*/  ISETP.GT.AND P3, PT, R42, 0x61, PT ;  /* 0x000000612a00780c */ /* 0x000fe20003f64270 */
[----:B------:R-:W-:Y:S01]  /*5190*/  UMOV UR7, 0x40000040 ;  /* 0x4000004000077882 */ /* 0x000fe20000000000 */
[----:B------:R-:W-:Y:S01]  /*51a0*/  FSEL R55, R55, -INF , P2 ;  /* 0xff80000037377808 */ /* 0x000fe20001000000 */
[----:B------:R-:W-:Y:S01]  /*51b0*/  MUFU.TANH R12, R12 ;  /* 0x0000000c000c7308 */ /* 0x000fe20000002400 */
[----:B------:R-:W-:-:S02]  /*51c0*/  FMNMX.FTZ R60, R54, R27, !PT ;  /* 0x0000001b363c7209 */ /* 0x000fc40007810000 */
[----:B------:R-:W-:Y:S02]  /*51d0*/  ISETP.GT.AND P2, PT, R42, 0x68, PT ;  /* 0x000000682a00780c */ /* 0x000fe40003f44270 */
[----:B------:R-:W-:Y:S02]  /*51e0*/  FSEL R56, R56, -INF , P3 ;  /* 0xff80000038387808 */ /* 0x000fe40001800000 */
[----:B------:R-:W-:Y:S01]  /*51f0*/  FMNMX.FTZ R27, R55, R60, !PT ;  /* 0x0000003c371b7209 */ /* 0x000fe20007810000 */
[----:B------:R-:W-:Y:S01]  /*5200*/  MUFU.TANH R15, R15 ;  /* 0x0000000f000f7308 */ /* 0x000fe20000002400 */
[----:B------:R-:W-:Y:S02]  /*5210*/  ISETP.GT.AND P3, PT, R42, 0x69, PT ;  /* 0x000000692a00780c */ /* 0x000fe40003f64270 */
[----:B------:R-:W-:Y:S02]  /*5220*/  FSEL R57, R57, -INF , P2 ;  /* 0xff80000039397808 */ /* 0x000fe40001000000 */
[----:B------:R-:W-:-:S02]  /*5230*/  FMNMX.FTZ R64, R56, R27, !PT ;  /* 0x0000001b38407209 */ /* 0x000fc40007810000 */
[----:B------:R-:W-:Y:S01]  /*5240*/  ISETP.GT.AND P2, PT, R42, 0x70, PT ;  /* 0x000000702a00780c */ /* 0x000fe20003f44270 */
[----:B------:R0:W3:Y:S01]  /*5250*/  MUFU.TANH R60, R85 ;  /* 0x00000055003c7308 */ /* 0x0000e20000002400 */
[----:B-1----:R-:W-:Y:S02]  /*5260*/  FSEL R58, R58, -INF , P3 ;  /* 0xff8000003a3a7808 */ /* 0x002fe40001800000 */
[----:B------:R-:W-:Y:S01]  /*5270*/  FMNMX.FTZ R27, R57, R64, !PT ;  /* 0x00000040391b7209 */ /* 0x000fe20007810000 */
[----:B------:R-:W-:Y:S01]  /*5280*/  FMUL.FTZ R64, R63, UR22 ;  /* 0x000000163f407c20 */ /* 0x000fe20008410000 */
[----:B------:R-:W-:Y:S02]  /*5290*/  ISETP.GT.AND P3, PT, R42, 0x71, PT ;  /* 0x000000712a00780c */ /* 0x000fe40003f64270 */
[----:B------:R-:W-:Y:S01]  /*52a0*/  FSEL R62, R80, -INF , P2 ;  /* 0xff800000503e7808 */ /* 0x000fe20001000000 */
[----:B------:R-:W1:Y:S01]  /*52b0*/  MUFU.TANH R20, R20 ;  /* 0x0000001400147308 */ /* 0x000e620000002400 */
[----:B------:R-:W-:Y:S01]  /*52c0*/  FMNMX.FTZ R27, R58, R27, !PT ;  /* 0x0000001b3a1b7209 */ /* 0x000fe20007810000 */
[----:B0-----:R-:W0:Y:S01]  /*52d0*/  S2R R85, SR_TID.X ;  /* 0x0000000000557919 */ /* 0x001e220000002100 */
[----:B------:R-:W-:-:S02]  /*52e0*/  ISETP.GT.AND P2, PT, R42, 0x78, PT ;  /* 0x000000782a00780c */ /* 0x000fc40003f44270 */
[----:B------:R-:W-:Y:S02]  /*52f0*/  FSEL R59, R59, -INF , P3 ;  /* 0xff8000003b3b7808 */ /* 0x000fe40001800000 */
[----:B------:R-:W-:Y:S01]  /*5300*/  FMNMX.FTZ R68, R62, R27, !PT ;  /* 0x0000001b3e447209 */ /* 0x000fe20007810000 */
[----:B------:R-:W4:Y:S01]  /*5310*/  MUFU.TANH R25, R25 ;  /* 0x0000001900197308 */ /* 0x000f220000002400 */
[C---:B------:R-:W-:Y:S01]  /*5320*/  ISETP.GT.AND P3, PT, R42.reuse, 0x79, PT ;  /* 0x000000792a00780c */ /* 0x040fe20003f64270 */
[----:B------:R-:W-:Y:S01]  /*5330*/  VIADD R42, R42, 0x8 ;  /* 0x000000082a2a7836 */ /* 0x000fe20000000000 */
[----:B--2---:R-:W-:Y:S02]  /*5340*/  FSEL R63, R84, -INF , P2 ;  /* 0xff800000543f7808 */ /* 0x004fe40001000000 */
[----:B------:R-:W-:Y:S02]  /*5350*/  FMNMX.FTZ R68, R59, R68, !PT ;  /* 0x000000443b447209 */ /* 0x000fe40007810000 */
[----:B---3--:R-:W-:Y:S01]  /*5360*/  FSEL R60, R60, -INF , P3 ;  /* 0xff8000003c3c7808 */ /* 0x008fe20001800000 */
[----:B------:R-:W2:Y:S01]  /*5370*/  MUFU.TANH R26, R26 ;  /* 0x0000001a001a7308 */ /* 0x000ea20000002400 */
[----:B------:R-:W-:Y:S01]  /*5380*/  FMNMX.FTZ R27, R63, R68, !PT ;  /* 0x000000443f1b7209 */ /* 0x000fe20007810000 */
[----:B------:R-:W-:Y:S01]  /*5390*/  FMUL.FTZ R68, R71, UR22 ;  /* 0x0000001647447c20 */ /* 0x000fe20008410000 */
[----:B------:R-:W-:Y:S01]  /*53a0*/  ISETP.GT.AND P3, PT, R42, RZ, PT ;  /* 0x000000ff2a00720c */ /* 0x000fe20003f64270 */
[----:B------:R-:W-:Y:S01]  /*53b0*/  FMUL.FTZ R71, R78, UR22 ;  /* 0x000000164e477c20 */ /* 0x000fe20008410000 */
[----:B------:R-:W-:-:S02]  /*53c0*/  FMNMX.FTZ R27, R60, R27, !PT ;  /* 0x0000001b3c1b7209 */ /* 0x000fc40007810000 */
[C---:B------:R-:W-:Y:S01]  /*53d0*/  ISETP.GT.AND P4, PT, R42.reuse, 0x1, PT ;  /* 0x000000012a00780c */ /* 0x040fe20003f84270 */
[----:B------:R-:W3:Y:S01]  /*53e0*/  MUFU.TANH R28, R28 ;  /* 0x0000001c001c7308 */ /* 0x000ee20000002400 */
[----:B------:R-:W-:Y:S01]  /*53f0*/  FSEL R7, R7, -INF , P3 ;  /* 0xff80000007077808 */ /* 0x000fe20001800000 */
[----:B------:R-:W5:Y:S01]  /*5400*/  SHFL.BFLY PT, R72, R27, 0x2, 0x1f ;  /* 0x0c401f001b487f89 */ /* 0x000f6200000e0000 */
[----:B------:R-:W-:Y:S02]  /*5410*/  ISETP.GT.AND P3, PT, R42, 0x8, PT ;  /* 0x000000082a00780c */ /* 0x000fe40003f64270 */
[----:B------:R-:W-:Y:S02]  /*5420*/  FSEL R8, R8, -INF , P4 ;  /* 0xff80000008087808 */ /* 0x000fe40002000000 */
[----:B------:R-:W-:Y:S01]  /*5430*/  ISETP.GT.AND P4, PT, R42, 0x9, PT ;  /* 0x000000092a00780c */ /* 0x000fe20003f84270 */
[----:B------:R-:W0:Y:S01]  /*5440*/  MUFU.TANH R30, R30 ;  /* 0x0000001e001e7308 */ /* 0x000e220000002400 */
[----:B------:R-:W-:-:S02]  /*5450*/  FSEL R11, R11, -INF , P3 ;  /* 0xff8000000b0b7808 */ /* 0x000fc40001800000 */
[----:B------:R-:W-:Y:S02]  /*5460*/  ISETP.GT.AND P3, PT, R42, 0x10, PT ;  /* 0x000000102a00780c */ /* 0x000fe40003f64270 */
[----:B------:R-:W-:Y:S02]  /*5470*/  FSEL R12, R12, -INF , P4 ;  /* 0xff8000000c0c7808 */ /* 0x000fe40002000000 */
[C---:B------:R-:W-:Y:S01]  /*5480*/  ISETP.GT.AND P4, PT, R42.reuse, 0x11, PT ;  /* 0x000000112a00780c */ /* 0x040fe20003f84270 */
[----:B------:R-:W0:Y:S01]  /*5490*/  MUFU.TANH R33, R33 ;  /* 0x0000002100217308 */ /* 0x000e220000002400 */
[----:B------:R-:W-:Y:S02]  /*54a0*/  FSEL R15, R15, -INF , P3 ;  /* 0xff8000000f0f7808 */ /* 0x000fe40001800000 */
[----:B------:R-:W-:Y:S02]  /*54b0*/  ISETP.GT.AND P3, PT, R42, 0x18, PT ;  /* 0x000000182a00780c */ /* 0x000fe40003f64270 */
[----:B-1----:R-:W-:-:S02]  /*54c0*/  FSEL R20, R20, -INF , P4 ;  /* 0xff80000014147808 */ /* 0x002fc40002000000 */
[C---:B------:R-:W-:Y:S01]  /*54d0*/  ISETP.GT.AND P4, PT, R42.reuse, 0x19, PT ;  /* 0x000000192a00780c */ /* 0x040fe20003f84270 */
[----:B------:R-:W-:Y:S02]  /*54e0*/  WARPGROUP.DEPBAR.LE gsb0, 0x0 ;  /* 0x00008000000079c5 */ /* 0x000fe40000010000 */
[----:B-----5:R-:W-:Y:S01]  /*54f0*/  FMNMX.FTZ R76, R27, R72, !PT ;  /* 0x000000481b4c7209 */ /* 0x020fe20007810000 */
[----:B------:R-:W-:Y:S01]  /*5500*/  WARPGROUP.ARRIVE ;  /* 0x00000000000079c5 */ /* 0x000fe20000000000 */
[----:B----4-:R-:W-:Y:S01]  /*5510*/  FSEL R25, R25, -INF , P3 ;  /* 0xff80000019197808 */ /* 0x010fe20001800000 */
[----:B------:R-:W1:Y:S01]  /*5520*/  MUFU.TANH R34, R34 ;  /* 0x0000002200227308 */ /* 0x000e620000002400 */
[----:B------:R-:W-:Y:S01]  /*5530*/  ISETP.GT.AND P3, PT, R42, 0x20, PT ;  /* 0x000000202a00780c */ /* 0x000fe20003f64270 */
[----:B------:R-:W4:Y:S01]  /*5540*/  SHFL.BFLY PT, R27, R76, 0x1, 0x1f ;  /* 0x0c201f004c1b7f89 */ /* 0x000f2200000e0000 */
[----:B--2---:R-:W-:Y:S01]  /*5550*/  FSEL R26, R26, -INF , P4 ;  /* 0xff8000001a1a7808 */ /* 0x004fe20002000000 */
[----:B------:R-:W-:Y:S01]  /*5560*/  HGMMA.64x64x16.F32 R88, R132, gdesc[UR4].tnspB, R88, gsb0 ;  /* 0x40e0000484587df0 */ /* 0x000fe20008000858 */
[----:B------:R-:W-:Y:S01]  /*5570*/  UIADD3 UR6, UR11, 0x280, URZ ;  /* 0x000002800b067890 */ /* 0x000fe2000fffe03f */
[----:B------:R-:W-:Y:S01]  /*5580*/  ISETP.GT.AND P4, PT, R42, 0x21, PT ;  /* 0x000000212a00780c */ /* 0x000fe20003f84270 */
[----:B------:R-:W-:Y:S01]  /*5590*/  UMOV UR7, 0x40000040 ;  /* 0x4000004000077882 */ /* 0x000fe20000000000 */
[----:B------:R-:W2:Y:S01]  /*55a0*/  MUFU.TANH R36, R36 ;  /* 0x0000002400247308 */ /* 0x000ea20000002400 */
[----:B---3--:R-:W-:Y:S01]  /*55b0*/  FSEL R28, R28, -INF , P3 ;  /* 0xff8000001c1c7808 */ /* 0x008fe20001800000 */
[----:B------:R-:W-:Y:S01]  /*55c0*/  FMUL.FTZ R72, R79, UR22 ;  /* 0x000000164f487c20 */ /* 0x000fe20008410000 */
[----:B------:R-:W-:-:S02]  /*55d0*/  ISETP.GT.AND P3, PT, R42, 0x28, PT ;  /* 0x000000282a00780c */ /* 0x000fc40003f64270 */
[----:B0-----:R-:W-:Y:S02]  /*55e0*/  FSEL R30, R30, -INF , P4 ;  /* 0xff8000001e1e7808 */ /* 0x001fe40002000000 */
[C---:B------:R-:W-:Y:S01]  /*55f0*/  ISETP.GT.AND P4, PT, R42.reuse, 0x29, PT ;  /* 0x000000292a00780c */ /* 0x040fe20003f84270 */
[----:B------:R-:W0:Y:S01]  /*5600*/  MUFU.TANH R37, R37 ;  /* 0x0000002500257308 */ /* 0x000e220000002400 */
[----:B------:R-:W-:Y:S02]  /*5610*/  FSEL R33, R33, -INF , P3 ;  /* 0xff80000021217808 */ /* 0x000fe40001800000 */
[----:B------:R-:W-:Y:S02]  /*5620*/  ISETP.GT.AND P3, PT, R42, 0x30, PT ;  /* 0x000000302a00780c */ /* 0x000fe40003f64270 */
[----:B-1----:R-:W-:Y:S02]  /*5630*/  FSEL R34, R34, -INF , P4 ;  /* 0xff80000022227808 */ /* 0x002fe40002000000 */
[----:B------:R-:W-:Y:S01]  /*5640*/  ISETP.GT.AND P4, PT, R42, 0x31, PT ;  /* 0x000000312a00780c */ /* 0x000fe20003f84270 */
[----:B------:R-:W1:Y:S01]  /*5650*/  MUFU.TANH R38, R38 ;  /* 0x0000002600267308 */ /* 0x000e620000002400 */
[----:B--2---:R-:W-:-:S02]  /*5660*/  FSEL R36, R36, -INF , P3 ;  /* 0xff80000024247808 */ /* 0x004fc40001800000 */
[----:B----4-:R-:W-:Y:S02]  /*5670*/  FMNMX.FTZ R27, R76, R27, !PT ;  /* 0x0000001b4c1b7209 */ /* 0x010fe40007810000 */
[C---:B------:R-:W-:Y:S02]  /*5680*/  ISETP.GT.AND P3, PT, R42.reuse, 0x38, PT ;  /* 0x000000382a00780c */ /* 0x040fe40003f64270 */
[C---:B------:R-:W-:Y:S01]  /*5690*/  FSETP.NEU.FTZ.AND P2, PT, R27.reuse, -INF , PT ;  /* 0xff8000001b00780b */ /* 0x040fe20003f5d000 */
[----:B------:R-:W-:Y:S01]  /*56a0*/  FMUL.FTZ R76, R27, UR10 ;  /* 0x0000000a1b4c7c20 */ /* 0x000fe20008410000 */
[----:B------:R-:W2:Y:S01]  /*56b0*/  MUFU.TANH R39, R39 ;  /* 0x0000002700277308 */ /* 0x000ea20000002400 */
[----:B0-----:R-:W-:Y:S02]  /*56c0*/  FSEL R37, R37, -INF , P4 ;  /* 0xff80000025257808 */ /* 0x001fe40002000000 */
[----:B------:R-:W-:Y:S02]  /*56d0*/  ISETP.GT.AND P4, PT, R42, 0x39, PT ;  /* 0x000000392a00780c */ /* 0x000fe40003f84270 */
[----:B------:R-:W-:-:S03]  /*56e0*/  FSEL R76, R76, RZ, P2 ;  /* 0x000000ff4c4c7208 */ /* 0x000fc60001000000 */
[----:B------:R-:W0:Y:S01]  /*56f0*/  MUFU.TANH R40, R40 ;  /* 0x0000002800287308 */ /* 0x000e220000002400 */
[----:B-1----:R-:W-:Y:S01]  /*5700*/  FSEL R38, R38, -INF , P3 ;  /* 0xff80000026267808 */ /* 0x002fe20001800000 */
[--C-:B------:R-:W-:Y:S01]  /*5710*/  FFMA.FTZ R144, R13, UR10, -R76.reuse ;  /* 0x0000000a0d907c23 */ /* 0x100fe2000801084c */
[----:B------:R-:W-:Y:S01]  /*5720*/  FMNMX.FTZ R13, R7, R4, !PT ;  /* 0x00000004070d7209 */ /* 0x000fe20007810000 */
[--C-:B------:R-:W-:Y:S01]  /*5730*/  FFMA.FTZ R148, R6, UR10, -R76.reuse ;  /* 0x0000000a06947c23 */ /* 0x100fe2000801084c */
[--C-:B------:R-:W-:Y:S01]  /*5740*/  FFMA.FTZ R146, R21, UR10, -R76.reuse ;  /* 0x0000000a15927c23 */ /* 0x100fe2000801084c */
[--C-:B------:R-:W-:Y:S01]  /*5750*/  FFMA.FTZ R140, R5, UR10, -R76.reuse ;  /* 0x0000000a058c7c23 */ /* 0x100fe2000801084c */
[----:B------:R-:W-:Y:S01]  /*5760*/  FMNMX.FTZ R6, R8, R13, !PT ;  /* 0x0000000d08067209 */ /* 0x000fe20007810000 */
[--C-:B------:R-:W-:Y:S01]  /*5770*/  FFMA.FTZ R5, R29, UR10, -R76.reuse ;  /* 0x0000000a1d057c23 */ /* 0x100fe2000801084c */
[----:B------:R-:W1:Y:S01]  /*5780*/  MUFU.TANH R41, R41 ;  /* 0x0000002900297308 */ /* 0x000e620000002400 */
[----:B------:R-:W-:Y:S01]  /*5790*/  ISETP.GT.AND P3, PT, R42, 0x40, PT ;  /* 0x000000402a00780c */ /* 0x000fe20003f64270 */
[--C-:B------:R-:W-:Y:S01]  /*57a0*/  FFMA.FTZ R142, R31, UR10, -R76.reuse ;  /* 0x0000000a1f8e7c23 */ /* 0x100fe2000801084c */
[----:B------:R-:W-:Y:S01]  /*57b0*/  FMNMX.FTZ R81, R11, R6, !PT ;  /* 0x000000060b517209 */ /* 0x000fe20007810000 */
[--C-:B------:R-:W-:Y:S01]  /*57c0*/  FFMA.FTZ R136, R35, UR10, -R76.reuse ;  /* 0x0000000a23887c23 */ /* 0x100fe2000801084c */
[----:B--2---:R-:W-:Y:S01]  /*57d0*/  FSEL R39, R39, -INF , P4 ;  /* 0xff80000027277808 */ /* 0x004fe20002000000 */
[--C-:B------:R-:W-:Y:S01]  /*57e0*/  FFMA.FTZ R138, R46, UR10, -R76.reuse ;  /* 0x0000000a2e8a7c23 */ /* 0x100fe2000801084c */
[----:B------:R-:W-:Y:S01]  /*57f0*/  FMNMX.FTZ R6, R12, R81, !PT ;  /* 0x000000510c067209 */ /* 0x000fe20007810000 */
[----:B------:R-:W2:Y:S01]  /*5800*/  MUFU.TANH R61, R61 ;  /* 0x0000003d003d7308 */ /* 0x000ea20000002400 */
[----:B------:R-:W-:Y:S01]  /*5810*/  ISETP.GT.AND P4, PT, R42, 0x41, PT ;  /* 0x000000412a00780c */ /* 0x000fe20003f84270 */
[--C-:B------:R-:W-:Y:S01]  /*5820*/  FFMA.FTZ R79, R44, UR10, -R76.reuse ;  /* 0x0000000a2c4f7c23 */ /* 0x100fe2000801084c */
[----:B------:R-:W-:Y:S01]  /*5830*/  FMNMX.FTZ R21, R15, R6, !PT ;  /* 0x000000060f157209 */ /* 0x000fe20007810000 */
[--C-:B------:R-:W-:Y:S01]  /*5840*/  FFMA.FTZ R150, R9, UR10, -R76.reuse ;  /* 0x0000000a09967c23 */ /* 0x100fe2000801084c */
[----:B0-----:R-:W-:Y:S01]  /*5850*/  FSEL R40, R40, -INF , P3 ;  /* 0xff80000028287808 */ /* 0x001fe20001800000 */
        /* <DEDUP_REMOVED lines=9> */
[----:B------:R-:W-:Y:S01]  /*58f0*/  FMNMX.FTZ R81, R26, R81, !PT ;  /* 0x000000511a517209 */ /* 0x000fe20007810000 */
[----:B------:R-:W1:Y:S01]  /*5900*/  MUFU.TANH R65, R65 ;  /* 0x0000004100417308 */ /* 0x000e620000002400 */
[----:B------:R-:W-:Y:S01]  /*5910*/  ISETP.GT.AND P4, PT, R42, 0x49, PT ;  /* 0x000000492a00780c */ /* 0x000fe20003f84270 */
[--C-:B------:R-:W-:Y:S01]  /*5920*/  FFMA.FTZ R10, R52, UR10, -R76.reuse ;  /* 0x0000000a340a7c23 */ /* 0x100fe2000801084c */
[----:B------:R-:W-:Y:S01]  /*5930*/  FMNMX.FTZ R81, R28, R81, !PT ;  /* 0x000000511c517209 */ /* 0x000fe20007810000 */
[--C-:B------:R-:W-:Y:S01]  /*5940*/  FFMA.FTZ R14, R53, UR10, -R76.reuse ;  /* 0x0000000a350e7c23 */ /* 0x100fe2000801084c */
[----:B--2---:R-:W-:Y:S01]  /*5950*/  FSEL R61, R61, -INF , P3 ;  /* 0xff8000003d3d7808 */ /* 0x004fe20001800000 */
[----:B------:R-:W-:Y:S01]  /*5960*/  FFMA.FTZ R24, R55, UR10, -R76 ;  /* 0x0000000a37187c23 */ /* 0x000fe2000801084c */
[----:B------:R-:W-:Y:S01]  /*5970*/  FMNMX.FTZ R6, R30, R81, !PT ;  /* 0x000000511e067209 */ /* 0x000fe20007810000 */
[----:B------:R-:W-:-:S02]  /*5980*/  WARPGROUP.DEPBAR.LE gsb0, 0x0 ;  /* 0x00008000000079c5 */ /* 0x000fc40000010000 */
[----:B------:R-:W-:Y:S01]  /*5990*/  WARPGROUP.ARRIVE ;  /* 0x00000000000079c5 */ /* 0x000fe20000000000 */
[----:B------:R-:W-:Y:S01]  /*59a0*/  FMNMX.FTZ R29, R33, R6, !PT ;  /* 0x00000006211d7209 */ /* 0x000fe20007810000 */
[----:B------:R-:W2:Y:S01]  /*59b0*/  MUFU.TANH R66, R66 ;  /* 0x0000004200427308 */ /* 0x000ea20000002400 */
[----:B------:R-:W-:Y:S01]  /*59c0*/  ISETP.GT.AND P3, PT, R42, 0x50, PT ;  /* 0x000000502a00780c */ /* 0x000fe20003f64270 */
[--C-:B------:R-:W-:Y:S01]  /*59d0*/  FFMA.FTZ R132, R47, UR10, -R76.reuse ;  /* 0x0000000a2f847c23 */ /* 0x100fe2000801084c */
[----:B------:R-:W-:Y:S01]  /*59e0*/  FMNMX.FTZ R29, R34, R29, !PT ;  /* 0x0000001d221d7209 */ /* 0x000fe20007810000 */
[----:B------:R-:W-:Y:S01]  /*59f0*/  HGMMA.64x64x16.F32 R88, R128, gdesc[UR4].tnspB, R88, gsb0 ;  /* 0x40e0000480587df0 */ /* 0x000fe20008000858 */
[----:B0-----:R-:W-:Y:S01]  /*5a00*/  FSEL R64, R64, -INF , P4 ;  /* 0xff80000040407808 */ /* 0x001fe20002000000 */
[----:B------:R-:W-:Y:S01]  /*5a10*/  UIADD3 UR6, UR11, 0x300, URZ ;  /* 0x000003000b067890 */ /* 0x000fe2000fffe03f */
[----:B------:R-:W-:Y:S01]  /*5a20*/  FMNMX.FTZ R6, R36, R29, !PT ;  /* 0x0000001d24067209 */ /* 0x000fe20007810000 */
[----:B------:R-:W0:Y:S01]  /*5a30*/  MUFU.TANH R67, R67 ;  /* 0x0000004300437308 */ /* 0x000e220000002400 */
[----:B------:R-:W-:Y:S01]  /*5a40*/  ISETP.GT.AND P4, PT, R42, 0x51, PT ;  /* 0x000000512a00780c */ /* 0x000fe20003f84270 */
[----:B------:R-:W-:Y:S01]  /*5a50*/  UMOV UR7, 0x40000040 ;  /* 0x4000004000077882 */ /* 0x000fe20000000000 */
        /* <DEDUP_REMOVED lines=14> */
[C---:B------:R-:W-:Y:S01]  /*5b40*/  ISETP.GT.AND P4, PT, R42.reuse, 0x59, PT ;  /* 0x000000592a00780c */ /* 0x040fe20003f84270 */
        /* <DEDUP_REMOVED lines=8> */
[----:B------:R-:W-:Y:S01]  /*5bd0*/  FFMA.FTZ R60, R60, UR10, -R76 ;  /* 0x0000000a3c3c7c23 */ /* 0x000fe2000801084c */
[----:B------:R-:W-:-:S02]  /*5be0*/  FMNMX.FTZ R6, R64, R35, !PT ;  /* 0x0000002340067209 */ /* 0x000fc40007810000 */
[----:B-1----:R-:W-:Y:S02]  /*5bf0*/  FSEL R68, R68, -INF , P4 ;  /* 0xff80000044447808 */ /* 0x002fe40002000000 */
[----:B------:R-:W-:Y:S01]  /*5c00*/  FMNMX.FTZ R35, R65, R6, !PT ;  /* 0x0000000641237209 */ /* 0x000fe20007810000 */
[----:B------:R-:W1:Y:S01]  /*5c10*/  MUFU.TANH R71, R71 ;  /* 0x0000004700477308 */ /* 0x000e620000002400 */
[----:B------:R-:W-:Y:S02]  /*5c20*/  ISETP.GT.AND P4, PT, R42, 0x61, PT ;  /* 0x000000612a00780c */ /* 0x000fe40003f84270 */
[----:B------:R-:W-:Y:S01]  /*5c30*/  FMNMX.FTZ R6, R66, R35, !PT ;  /* 0x0000002342067209 */ /* 0x000fe20007810000 */
[----:B------:R-:W-:Y:S01]  /*5c40*/  FFMA.FTZ R35, R45, UR10, -R76 ;  /* 0x0000000a2d237c23 */ /* 0x000fe2000801084c */
[----:B--2---:R-:W-:Y:S02]  /*5c50*/  FSEL R69, R69, -INF , P3 ;  /* 0xff80000045457808 */ /* 0x004fe40001800000 */
[----:B------:R-:W-:Y:S01]  /*5c60*/  FMNMX.FTZ R43, R67, R6, !PT ;  /* 0x00000006432b7209 */ /* 0x000fe20007810000 */
[----:B------:R-:W2:Y:S01]  /*5c70*/  MUFU.TANH R72, R72 ;  /* 0x0000004800487308 */ /* 0x000ea20000002400 */
[----:B------:R-:W-:-:S02]  /*5c80*/  ISETP.GT.AND P3, PT, R42, 0x68, PT ;  /* 0x000000682a00780c */ /* 0x000fc40003f64270 */
[----:B------:R-:W-:Y:S02]  /*5c90*/  FMNMX.FTZ R6, R68, R43, !PT ;  /* 0x0000002b44067209 */ /* 0x000fe40007810000 */
[----:B0-----:R-:W-:Y:S02]  /*5ca0*/  FSEL R70, R70, -INF , P4 ;  /* 0xff80000046467808 */ /* 0x001fe40002000000 */
[----:B------:R-:W-:Y:S01]  /*5cb0*/  FMNMX.FTZ R43, R69, R6, !PT ;  /* 0x00000006452b7209 */ /* 0x000fe20007810000 */
[----:B------:R-:W0:Y:S01]  /*5cc0*/  MUFU.TANH R73, R73 ;  /* 0x0000004900497308 */ /* 0x000e220000002400 */
[----:B------:R-:W-:Y:S02]  /*5cd0*/  ISETP.GT.AND P4, PT, R42, 0x69, PT ;  /* 0x000000692a00780c */ /* 0x000fe40003f84270 */
[----:B-1----:R-:W-:Y:S02]  /*5ce0*/  FSEL R71, R71, -INF , P3 ;  /* 0xff80000047477808 */ /* 0x002fe40001800000 */
[----:B------:R-:W-:Y:S01]  /*5cf0*/  FMNMX.FTZ R6, R70, R43, !PT ;  /* 0x0000002b46067209 */ /* 0x000fe20007810000 */
[----:B------:R-:W-:Y:S01]  /*5d00*/  FFMA.FTZ R43, R48, UR10, -R76 ;  /* 0x0000000a302b7c23 */ /* 0x000fe2000801084c */
[----:B------:R-:W-:Y:S01]  /*5d10*/  ISETP.GT.AND P3, PT, R42, 0x70, PT ;  /* 0x000000702a00780c */ /* 0x000fe20003f64270 */
[----:B------:R-:W1:Y:S01]  /*5d20*/  MUFU.TANH R74, R74 ;  /* 0x0000004a004a7308 */ /* 0x000e620000002400 */
[----:B--2---:R-:W-:-:S02]  /*5d30*/  FSEL R72, R72, -INF , P4 ;  /* 0xff80000048487808 */ /* 0x004fc40002000000 */
[----:B------:R-:W-:Y:S02]  /*5d40*/  FMNMX.FTZ R45, R71, R6, !PT ;  /* 0x00000006472d7209 */ /* 0x000fe40007810000 */
[----:B------:R-:W-:Y:S02]  /*5d50*/  ISETP.GT.AND P4, PT, R42, 0x71, PT ;  /* 0x000000712a00780c */ /* 0x000fe40003f84270 */
[----:B------:R-:W-:Y:S01]  /*5d60*/  FMNMX.FTZ R6, R72, R45, !PT ;  /* 0x0000002d48067209 */ /* 0x000fe20007810000 */
[----:B------:R-:W2:Y:S01]  /*5d70*/  MUFU.TANH R75, R75 ;  /* 0x0000004b004b7308 */ /* 0x000ea20000002400 */
[----:B0-----:R-:W-:Y:S02]  /*5d80*/  FSEL R73, R73, -INF , P3 ;  /* 0xff80000049497808 */ /* 0x001fe40001800000 */
[----:B------:R-:W-:Y:S02]  /*5d90*/  ISETP.GT.AND P3, PT, R42, 0x78, PT ;  /* 0x000000782a00780c */ /* 0x000fe40003f64270 */
[----:B------:R-:W-:-:S02]  /*5da0*/  FMNMX.FTZ R45, R73, R6, !PT ;  /* 0x00000006492d7209 */ /* 0x000fc40007810000 */
[----:B------:R-:W-:Y:S01]  /*5db0*/  FSEL R46, R27, RZ, P2 ;  /* 0x000000ff1b2e7208 */ /* 0x000fe20001000000 */
[----:B------:R-:W0:Y:S01]  /*5dc0*/  MUFU.TANH R77, R77 ;  /* 0x0000004d004d7308 */ /* 0x000e220000002400 */
[----:B-1----:R-:W-:Y:S01]  /*5dd0*/  FSEL R74, R74, -INF , P4 ;  /* 0xff8000004a4a7808 */ /* 0x002fe20002000000 */
[----:B------:R-:W-:Y:S02]  /*5de0*/  WARPGROUP.DEPBAR.LE gsb0, 0x0 ;  /* 0x00008000000079c5 */ /* 0x000fe40000010000 */
[----:B------:R-:W-:Y:S01]  /*5df0*/  WARPGROUP.ARRIVE ;  /* 0x00000000000079c5 */ /* 0x000fe20000000000 */
[----:B------:R-:W-:Y:S01]  /*5e00*/  ISETP.GT.AND P4, PT, R42, 0x79, PT ;  /* 0x000000792a00780c */ /* 0x000fe20003f84270 */
[----:B------:R-:W-:Y:S01]  /*5e10*/  FADD.FTZ R46, -R46, R3 ;  /* 0x000000032e2e7221 */ /* 0x000fe20000010100 */
[----:B------:R-:W-:Y:S01]  /*5e20*/  FMNMX.FTZ R6, R74, R45, !PT ;  /* 0x0000002d4a067209 */ /* 0x000fe20007810000 */
[----:B------:R-:W-:Y:S01]  /*5e30*/  MUFU.EX2 R79, R79 ;  /* 0x0000004f004f7308 */ /* 0x000fe20000000800 */
[----:B--2---:R-:W-:Y:S01]  /*5e40*/  FSEL R75, R75, -INF , P3 ;  /* 0xff8000004b4b7808 */ /* 0x004fe20001800000 */
[----:B------:R-:W-:Y:S01]  /*5e50*/  HGMMA.64x64x16.F32 R88, R124, gdesc[UR4].tnspB, R88, gsb0 ;  /* 0x40e000047c587df0 */ /* 0x000fe20008000858 */
[----:B------:R-:W-:Y:S01]  /*5e60*/  UIADD3 UR6, UR11, 0x380, URZ ;  /* 0x000003800b067890 */ /* 0x000fe2000fffe03f */
[----:B------:R-:W-:Y:S01]  /*5e70*/  FMUL.FTZ R46, R46, UR10 ;  /* 0x0000000a2e2e7c20 */ /* 0x000fe20008410000 */
[----:B------:R-:W-:Y:S01]  /*5e80*/  FMNMX.FTZ R6, R75, R6, !PT ;  /* 0x000000064b067209 */ /* 0x000fe20007810000 */
[----:B------:R-:W-:Y:S01]  /*5e90*/  UMOV UR7, 0x40000040 ;  /* 0x4000004000077882 */ /* 0x000fe20000000000 */
[--C-:B------:R-:W-:Y:S01]  /*5ea0*/  FFMA.FTZ R45, R50, UR10, -R76.reuse ;  /* 0x0000000a322d7c23 */ /* 0x100fe2000801084c */
[----:B------:R-:W-:Y:S01]  /*5eb0*/  MUFU.EX2 R148, R148 ;  /* 0x0000009400947308 */ /* 0x000fe20000000800 */
[----:B0-----:R-:W-:Y:S01]  /*5ec0*/  FSEL R77, R77, -INF , P4 ;  /* 0xff8000004d4d7808 */ /* 0x001fe20002000000 */
[----:B------:R-:W-:-:S03]  /*5ed0*/  FFMA.FTZ R42, R62, UR10, -R76 ;  /* 0x0000000a3e2a7c23 */ /* 0x000fc6000801084c */
[----:B------:R-:W-:-:S03]  /*5ee0*/  FMNMX.FTZ R6, R77, R6, !PT ;  /* 0x000000064d067209 */ /* 0x000fc60007810000 */
[----:B------:R-:W0:Y:S02]  /*5ef0*/  MUFU.EX2 R46, R46 ;  /* 0x0000002e002e7308 */ /* 0x000e240000000800 */
[----:B------:R-:W1:Y:S06]  /*5f00*/  SHFL.BFLY PT, R81, R6, 0x2, 0x1f ;  /* 0x0c401f0006517f89 */ /* 0x000e6c00000e0000 */
[----:B------:R-:W2:Y:S08]  /*5f10*/  MUFU.EX2 R150, R150 ;  /* 0x0000009600967308 */ /* 0x000eb00000000800 */
[----:B------:R-:W3:Y:S08]  /*5f20*/  MUFU.EX2 R9, R9 ;  /* 0x0000000900097308 */ /* 0x000ef00000000800 */
[----:B------:R-:W4:Y:S01]  /*5f30*/  MUFU.EX2 R144, R144 ;  /* 0x0000009000907308 */ /* 0x000f220000000800 */
[----:B-1----:R-:W-:-:S05]  /*5f40*/  FMNMX.FTZ R81, R6, R81, !PT ;  /* 0x0000005106517209 */ /* 0x002fca0007810000 */
[----:B------:R-:W1:Y:S02]  /*5f50*/  SHFL.BFLY PT, R6, R81, 0x1, 0x1f ;  /* 0x0c201f0051067f89 */ /* 0x000e6400000e0000 */
[----:B------:R-:W5:Y:S08]  /*5f60*/  MUFU.EX2 R13, R13 ;  /* 0x0000000d000d7308 */ /* 0x000f700000000800 */
[----:B------:R-:W5:Y:S08]  /*5f70*/  MUFU.EX2 R146, R146 ;  /* 0x0000009200927308 */ /* 0x000f700000000800 */
[----:B------:R-:W5:Y:S01]  /*5f80*/  MUFU.EX2 R21, R21 ;  /* 0x0000001500157308 */ /* 0x000f620000000800 */
[----:B-1----:R-:W-:-:S07]  /*5f90*/  FMNMX.FTZ R6, R81, R6, !PT ;  /* 0x0000000651067209 */ /* 0x002fce0007810000 */
[----:B------:R-:W1:Y:S01]  /*5fa0*/  MUFU.EX2 R140, R140 ;  /* 0x0000008c008c7308 */ /* 0x000e620000000800 */
[C---:B------:R-:W-:Y:S01]  /*5fb0*/  FSETP.NEU.FTZ.AND P2, PT, R6.reuse, -INF , PT ;  /* 0xff8000000600780b */ /* 0x040fe20003f5d000 */
[----:B------:R-:W-:Y:S01]  /*5fc0*/  FMUL.FTZ R48, R6, UR10 ;  /* 0x0000000a06307c20 */ /* 0x000fe20008410000 */
[----:B------:R-:W-:Y:S02]  /*5fd0*/  WARPGROUP.DEPBAR.LE gsb0, 0x0 ;  /* 0x00008000000079c5 */ /* 0x000fe40000010000 */
[----:B------:R-:W-:Y:S02]  /*5fe0*/  WARPGROUP.ARRIVE ;  /* 0x00000000000079c5 */ /* 0x000fe40000000000 */
[----:B------:R-:W-:Y:S01]  /*5ff0*/  FSEL R48, R48, RZ, P2 ;  /* 0x000000ff30307208 */ /* 0x000fe20001000000 */
[----:B------:R-:W1:Y:S03]  /*6000*/  MUFU.EX2 R5, R5 ;  /* 0x0000000500057308 */ /* 0x000e660000000800 */
[----:B------:R-:W-:Y:S01]  /*6010*/  HGMMA.64x64x16.F32 R88, R120, gdesc[UR4].tnspB, R88, gsb0 ;  /* 0x40e0000478587df0 */ /* 0x000fe20008000858 */
[--C-:B------:R-:W-:Y:S01]  /*6020*/  FFMA.FTZ R149, R7, UR10, -R48.reuse ;  /* 0x0000000a07957c23 */ /* 0x100fe20008010830 */
[----:B0-----:R-:W-:Y:S01]  /*6030*/  FFMA.FTZ R7, R46, R2, R79 ;  /* 0x000000022e077223 */ /* 0x001fe2000001004f */
[----:B------:R-:W-:-:S02]  /*6040*/  FFMA.FTZ R151, R11, UR10, -R48 ;  /* 0x0000000a0b977c23 */ /* 0x000fc40008010830 */
[----:B------:R-:W0:Y:S01]  /*6050*/  MUFU.EX2 R142, R142 ;  /* 0x0000008e008e7308 */ /* 0x000e220000000800 */
[--C-:B------:R-:W-:Y:S01]  /*6060*/  FFMA.FTZ R145, R15, UR10, -R48.reuse ;  /* 0x0000000a0f917c23 */ /* 0x100fe20008010830 */
[----:B------:R-:W-:Y:S01]  /*6070*/  FADD.FTZ R7, R148, R7 ;  /* 0x0000000794077221 */ /* 0x000fe20000010000 */
[----:B------:R-:W-:Y:S02]  /*6080*/  IMAD.U32 R15, RZ, RZ, UR37 ;  /* 0x00000025ff0f7e24 */ /* 0x000fe4000f8e00ff */
[--C-:B------:R-:W-:Y:S01]  /*6090*/  FFMA.FTZ R8, R8, UR10, -R48.reuse ;  /* 0x0000000a08087c23 */ /* 0x100fe20008010830 */
[----:B------:R-:W-:Y:S01]  /*60a0*/  FFMA.FTZ R12, R12, UR10, -R48 ;  /* 0x0000000a0c0c7c23 */ /* 0x000fe20008010830 */
[----:B--2---:R-:W-:Y:S01]  /*60b0*/  FADD.FTZ R2, R150, R7 ;  /* 0x0000000796027221 */ /* 0x004fe20000010000 */
[----:B------:R-:W-:Y:S01]  /*60c0*/  FSEL R7, R6, RZ, P2 ;  /* 0x000000ff06077208 */ /* 0x000fe20001000000 */
[----:B------:R2:W0:Y:S01]  /*60d0*/  MUFU.EX2 R29, R32 ;  /* 0x00000020001d7308 */ /* 0x0004220000000800 */
[----:B------:R-:W-:Y:S01]  /*60e0*/  @!P1 LEA R15, R15, UR41, 0x3 ;  /* 0x000000290f0f9c11 */ /* 0x000fe2000f8e18ff */
[----:B---3--:R-:W-:Y:S01]  /*60f0*/  FADD.FTZ R11, R9, R2 ;  /* 0x00000002090b7221 */ /* 0x008fe20000010000 */
[----:B------:R-:W-:Y:S01]  /*6100*/  ISETP.GE.U32.AND P2, PT, R85, 0x180, PT ;  /* 0x000001805500780c */ /* 0x000fe20003f46070 */
[----:B------:R-:W-:Y:S01]  /*6110*/  FADD.FTZ R7, -R7, R4 ;  /* 0x0000000407077221 */ /* 0x000fe20000010100 */
[--C-:B------:R-:W-:Y:S01]  /*6120*/  FFMA.FTZ R20, R20, UR10, -R48.reuse ;  /* 0x0000000a14147c23 */ /* 0x100fe20008010830 */
[----:B----4-:R-:W-:Y:S01]  /*6130*/  FADD.FTZ R2, R144, R11 ;  /* 0x0000000b90027221 */ /* 0x010fe20000010000 */
[--C-:B------:R-:W-:Y:S01]  /*6140*/  FFMA.FTZ R147, R25, UR10, -R48.reuse ;  /* 0x0000000a19937c23 */ /* 0x100fe20008010830 */
[----:B------:R-:W-:Y:S01]  /*6150*/  MUFU.EX2 R149, R149 ;  /* 0x0000009500957308 */ /* 0x000fe20000000800 */
[----:B------:R-:W-:Y:S01]  /*6160*/  FFMA.FTZ R26, R26, UR10, -R48 ;  /* 0x0000000a1a1a7c23 */ /* 0x000fe20008010830 */
[----:B-----5:R-:W-:Y:S01]  /*6170*/  FADD.FTZ R11, R13, R2 ;  /* 0x000000020d0b7221 */ /* 0x020fe20000010000 */
[----:B------:R-:W-:-:S02]  /*6180*/  VIADD R2, R23, 0x9 ;  /* 0x0000000917027836 */ /* 0x000fc40000000000 */
[--C-:B------:R-:W-:Y:S01]  /*6190*/  FFMA.FTZ R141, R28, UR10, -R48.reuse ;  /* 0x0000000a1c8d7c23 */ /* 0x100fe20008010830 */
[--C-:B------:R-:W-:Y:S01]  /*61a0*/  FFMA.FTZ R28, R30, UR10, -R48.reuse ;  /* 0x0000000a1e1c7c23 */ /* 0x100fe20008010830 */
[----:B------:R-:W-:Y:S01]  /*61b0*/  FADD.FTZ R4, R146, R11 ;  /* 0x0000000b92047221 */ /* 0x000fe20000010000 */
[----:B------:R-:W-:Y:S01]  /*61c0*/  FFMA.FTZ R143, R33, UR10, -R48 ;  /* 0x0000000a218f7c23 */ /* 0x000fe20008010830 */
[----:B------:R-:W3:Y:S01]  /*61d0*/  MUFU.EX2 R136, R136 ;  /* 0x0000008800887308 */ /* 0x000ee20000000800 */
[----:B------:R-:W-:Y:S01]  /*61e0*/  SEL R2, R2, 0x9, !P2 ;  /* 0x0000000902027807 */ /* 0x000fe20005000000 */
[----:B------:R-:W-:Y:S01]  /*61f0*/  FADD.FTZ R11, R21, R4 ;  /* 0x00000004150b7221 */ /* 0x000fe20000010000 */
[----:B------:R-:W-:Y:S01]  /*6200*/  FMUL.FTZ R4, R7, UR10 ;  /* 0x0000000a07047c20 */ /* 0x000fe20008410000 */
[----:B------:R-:W-:Y:S02]  /*6210*/  @!P1 VIADD R7, R15, 0x16840 ;  /* 0x000168400f079836 */ /* 0x000fe40000000000 */
[--C-:B------:R-:W-:Y:S01]  /*6220*/  FFMA.FTZ R30, R34, UR10, -R48.reuse ;  /* 0x0000000a221e7c23 */ /* 0x100fe20008010830 */
[----:B-1----:R-:W-:Y:S01]  /*6230*/  FADD.FTZ R50, R140, R11 ;  /* 0x0000000b8c327221 */ /* 0x002fe20000010000 */
[----:B------:R-:W-:Y:S01]  /*6240*/  FFMA.FTZ R137, R36, UR10, -R48 ;  /* 0x0000000a24897c23 */ /* 0x000fe20008010830 */
[----:B------:R-:W-:Y:S01]  /*6250*/  MUFU.EX2 R8, R8 ;  /* 0x0000000800087308 */ /* 0x000fe20000000800 */
[----:B------:R-:W-:Y:S01]  /*6260*/  @!P1 PRMT R7, RZ, 0x654, R7 ;  /* 0x00000654ff079816 */ /* 0x000fe20000000007 */
[----:B------:R-:W-:Y:S01]  /*6270*/  FADD.FTZ R11, R5, R50 ;  /* 0x00000032050b7221 */ /* 0x000fe20000010000 */
[--C-:B------:R-:W-:Y:S01]  /*6280*/  FFMA.FTZ R34, R37, UR10, -R48.reuse ;  /* 0x0000000a25227c23 */ /* 0x100fe20008010830 */
[----:B------:R-:W-:Y:S01]  /*6290*/  FFMA.FTZ R139, R38, UR10, -R48 ;  /* 0x0000000a268b7c23 */ /* 0x000fe20008010830 */
[----:B--2---:R-:W-:Y:S01]  /*62a0*/  FFMA.FTZ R32, R57, UR10, -R76 ;  /* 0x0000000a39207c23 */ /* 0x004fe2000801084c */
[----:B0-----:R-:W-:Y:S01]  /*62b0*/  FADD.FTZ R50, R142, R11 ;  /* 0x0000000b8e327221 */ /* 0x001fe20000010000 */
[--C-:B------:R-:W-:Y:S01]  /*62c0*/  FFMA.FTZ R36, R39, UR10, -R48.reuse ;  /* 0x0000000a27247c23 */ /* 0x100fe20008010830 */
[----:B------:R-:W-:Y:S01]  /*62d0*/  MUFU.EX2 R4, R4 ;  /* 0x0000000400047308 */ /* 0x000fe20000000800 */
[----:B------:R-:W-:Y:S01]  /*62e0*/  FFMA.FTZ R133, R40, UR10, -R48 ;  /* 0x0000000a28857c23 */ /* 0x000fe20008010830 */
[----:B------:R-:W-:Y:S01]  /*62f0*/  FADD.FTZ R11, R29, R50 ;  /* 0x000000321d0b7221 */ /* 0x000fe20000010000 */
[--C-:B------:R-:W-:Y:S01]  /*6300*/  FFMA.FTZ R38, R41, UR10, -R48.reuse ;  /* 0x0000000a29267c23 */ /* 0x100fe20008010830 */
[----:B------:R-:W-:Y:S01]  /*6310*/  F2FP.F16.F32.PACK_AB R150, R9, R150 ;  /* 0x000000960996723e */ /* 0x000fe200000000ff */
[--C-:B------:R-:W-:Y:S01]  /*6320*/  FFMA.FTZ R135, R61, UR10, -R48.reuse ;  /* 0x0000000a3d877c23 */ /* 0x100fe20008010830 */
[----:B---3--:R-:W-:Y:S01]  /*6330*/  FADD.FTZ R50, R136, R11 ;  /* 0x0000000b88327221 */ /* 0x008fe20000010000 */
[--C-:B------:R-:W-:Y:S01]  /*6340*/  FFMA.FTZ R40, R64, UR10, -R48.reuse ;  /* 0x0000000a40287c23 */ /* 0x100fe20008010830 */
[----:B------:R-:W0:Y:S01]  /*6350*/  MUFU.EX2 R31, R31 ;  /* 0x0000001f001f7308 */ /* 0x000e220000000800 */
[----:B------:R-:W-:Y:S01]  /*6360*/  F2FP.F16.F32.PACK_AB R140, R5, R140 ;  /* 0x0000008c058c723e */ /* 0x000fe200000000ff */
        /* <DEDUP_REMOVED lines=11> */
[----:B------:R-:W-:Y:S01]  /*6420*/  MOV R15, UR24 ;  /* 0x00000018000f7c02 */ /* 0x000fe20008000f00 */
[----:B------:R-:W-:Y:S01]  /*6430*/  UMOV UR24, UR37 ;  /* 0x0000002500187c82 */ /* 0x000fe20008000000 */
[----:B------:R-:W-:Y:S01]  /*6440*/  PLOP3.LUT P2, PT, PT, PT, UP0, 0x80, 0x0 ;  /* 0x000000000000781c */ /* 0x000fe20003f4f008 */
[----:B------:R-:W1:Y:S01]  /*6450*/  MUFU.EX2 R138, R138 ;  /* 0x0000008a008a7308 */ /* 0x000e620000000800 */
[----:B0-----:R-:W-:Y:S01]  /*6460*/  FADD.FTZ R11, R31, R50 ;  /* 0x000000321f0b7221 */ /* 0x001fe20000010000 */
[----:B------:R-:W-:-:S02]  /*6470*/  @!P1 LEA R15, R15, UR41, 0x3 ;  /* 0x000000290f0f9c11 */ /* 0x000fc4000f8e18ff */
[----:B------:R-:W-:Y:S02]  /*6480*/  F2FP.F16.F32.PACK_AB R148, R148, R79 ;  /* 0x0000004f9494723e */ /* 0x000fe400000000ff */
[----:B------:R-:W-:Y:S01]  /*6490*/  F2FP.F16.F32.PACK_AB R144, R13, R144 ;  /* 0x000000900d90723e */ /* 0x000fe200000000ff */
[----:B------:R-:W-:Y:S01]  /*64a0*/  @!P1 VIADD R15, R15, 0x16860 ;  /* 0x000168600f0f9836 */ /* 0x000fe20000000000 */
[----:B------:R-:W-:Y:S01]  /*64b0*/  MUFU.EX2 R12, R12 ;  /* 0x0000000c000c7308 */ /* 0x000fe20000000800 */
[----:B------:R-:W-:Y:S01]  /*64c0*/  F2FP.F16.F32.PACK_AB R146, R21, R146 ;  /* 0x000000921592723e */ /* 0x000fe200000000ff */
[----:B------:R-:W-:Y:S02]  /*64d0*/  WARPGROUP.DEPBAR.LE gsb0, 0x0 ;  /* 0x00008000000079c5 */ /* 0x000fe40000010000 */
[----:B------:R0:W-:Y:S06]  /*64e0*/  BAR.ARV R2, 0x100 ;  /* 0x000400020000751d */ /* 0x0001ec0000002000 */
[----:B------:R-:W2:Y:S01]  /*64f0*/  MUFU.EX2 R35, R35 ;  /* 0x0000002300237308 */ /* 0x000ea20000000800 */
[----:B------:R3:W-:Y:S01]  /*6500*/  @!P1 SYNCS.ARRIVE.TRANS64.RED.A1T0 RZ, [R7+URZ], RZ ;  /* 0x000000ff07ff99a7 */ /* 0x0007e2000810043f */
[----:B-1----:R-:W-:Y:S01]  /*6510*/  FADD.FTZ R50, R138, R11 ;  /* 0x0000000b8a327221 */ /* 0x002fe20000010000 */
[----:B------:R-:W-:Y:S01]  /*6520*/  @!P1 PRMT R15, RZ, 0x654, R15 ;  /* 0x00000654ff0f9816 */ /* 0x000fe2000000000f */
[-C--:B------:R-:W-:Y:S01]  /*6530*/  FMUL.FTZ R90, R90, R4.reuse ;  /* 0x000000045a5a7220 */ /* 0x080fe20000410000 */
[-C--:B------:R-:W-:Y:S01]  /*6540*/  FMUL.FTZ R91, R91, R4.reuse ;  /* 0x000000045b5b7220 */ /* 0x080fe20000410000 */
[-C--:B------:R-:W-:Y:S01]  /*6550*/  FMUL.FTZ R94, R94, R4.reuse ;  /* 0x000000045e5e7220 */ /* 0x080fe20000410000 */
[----:B------:R-:W-:Y:S01]  /*6560*/  FMUL.FTZ R95, R95, R4 ;  /* 0x000000045f5f7220 */ /* 0x000fe20000410000 */
[----:B------:R-:W1:Y:S01]  /*6570*/  MUFU.EX2 R145, R145 ;  /* 0x0000009100917308 */ /* 0x000e620000000800 */
[----:B---3--:R-:W-:Y:S01]  /*6580*/  FFMA.FTZ R7, R4, R0, R149 ;  /* 0x0000000004077223 */ /* 0x008fe20000010095 */
[----:B------:R-:W-:Y:S01]  /*6590*/  FFMA.FTZ R0, R66, UR10, -R48 ;  /* 0x0000000a42007c23 */ /* 0x000fe20008010830 */
[----:B------:R3:W-:Y:S01]  /*65a0*/  @!P1 SYNCS.ARRIVE.TRANS64.RED.A1T0 RZ, [R15+URZ], RZ ;  /* 0x000000ff0fff99a7 */ /* 0x0007e2000810043f */
[-C--:B------:R-:W-:Y:S01]  /*65b0*/  FMUL.FTZ R98, R98, R4.reuse ;  /* 0x0000000462627220 */ /* 0x080fe20000410000 */
[----:B0-----:R-:W-:Y:S01]  /*65c0*/  FADD.FTZ R2, R8, R7 ;  /* 0x0000000708027221 */ /* 0x001fe20000010000 */
[-C--:B------:R-:W-:Y:S01]  /*65d0*/  FMUL.FTZ R99, R99, R4.reuse ;  /* 0x0000000463637220 */ /* 0x080fe20000410000 */
[-C--:B------:R-:W-:Y:S01]  /*65e0*/  FMUL.FTZ R102, R102, R4.reuse ;  /* 0x0000000466667220 */ /* 0x080fe20000410000 */
[----:B------:R-:W0:Y:S01]  /*65f0*/  MUFU.EX2 R132, R132 ;  /* 0x0000008400847308 */ /* 0x000e220000000800 */
[----:B------:R-:W-:Y:S01]  /*6600*/  FADD.FTZ R7, R151, R2 ;  /* 0x0000000297077221 */ /* 0x000fe20000010000 */
[----:B--2---:R-:W-:Y:S01]  /*6610*/  FADD.FTZ R11, R35, R50 ;  /* 0x00000032230b7221 */ /* 0x004fe20000010000 */
[----:B------:R-:W-:Y:S01]  /*6620*/  FFMA.FTZ R50, R68, UR10, -R48 ;  /* 0x0000000a44327c23 */ /* 0x000fe20008010830 */
[-C--:B------:R-:W-:Y:S01]  /*6630*/  FMUL.FTZ R103, R103, R4.reuse ;  /* 0x0000000467677220 */ /* 0x080fe20000410000 */
[----:B------:R-:W-:Y:S01]  /*6640*/  FADD.FTZ R2, R12, R7 ;  /* 0x000000070c027221 */ /* 0x000fe20000010000 */
        /* <DEDUP_REMOVED lines=11> */
[----:B0-----:R-:W-:Y:S01]  /*6700*/  FADD.FTZ R52, R132, R11 ;  /* 0x0000000b84347221 */ /* 0x001fe20000010000 */
[----:B------:R-:W-:Y:S01]  /*6710*/  F2FP.F16.F32.PACK_AB R142, R29, R142 ;  /* 0x0000008e1d8e723e */ /* 0x000fe200000000ff */
[----:B------:R-:W-:Y:S01]  /*6720*/  FMUL.FTZ R88, R88, R46 ;  /* 0x0000002e58587220 */ /* 0x000fe20000410000 */
[----:B------:R-:W-:Y:S01]  /*6730*/  F2FP.F16.F32.PACK_AB R136, R31, R136 ;  /* 0x000000881f88723e */ /* 0x000fe200000000ff */
[----:B------:R-:W-:Y:S01]  /*6740*/  FMUL.FTZ R89, R89, R46 ;  /* 0x0000002e59597220 */ /* 0x000fe20000410000 */
[----:B------:R-:W-:Y:S01]  /*6750*/  F2FP.F16.F32.PACK_AB R138, R35, R138 ;  /* 0x0000008a238a723e */ /* 0x000fe200000000ff */
        /* <DEDUP_REMOVED lines=20> */
[----:B------:R-:W-:Y:S01]  /*68a0*/  FMUL.FTZ R117, R117, R46 ;  /* 0x0000002e75757220 */ /* 0x000fe20000410000 */
[----:B------:R-:W-:Y:S01]  /*68b0*/  F2FP.F16.F32.PACK_AB R149, R8, R149 ;  /* 0x000000950895723e */ /* 0x000fe200000000ff */
[----:B------:R-:W-:Y:S01]  /*68c0*/  IMAD.MOV.U32 R4, RZ, RZ, R6 ;  /* 0x000000ffff047224 */ /* 0x000fe200078e0006 */
[----:B------:R-:W-:-:S02]  /*68d0*/  F2FP.F16.F32.PACK_AB R151, R12, R151 ;  /* 0x000000970c97723e */ /* 0x000fc400000000ff */
[----:B------:R-:W0:Y:S01]  /*68e0*/  MUFU.EX2 R45, R45 ;  /* 0x0000002d002d7308 */ /* 0x000e220000000800 */
[----:B--2---:R-:W-:Y:S01]  /*68f0*/  FADD.FTZ R52, R134, R11 ;  /* 0x0000000b86347221 */ /* 0x004fe20000010000 */
[----:B------:R-:W-:-:S06]  /*6900*/  F2FP.F16.F32.PACK_AB R145, R20, R145 ;  /* 0x000000911491723e */ /* 0x000fcc00000000ff */
        /* <DEDUP_REMOVED lines=95> */
[----:B---3--:R-:W-:Y:S06]  /*6f00*/  @P2 BRA `(.L_x_12185) ;  /* 0xffffffd000a82947 */ /* 0x008fec000383ffff */
.L_x_12176:
[----:B------:R-:W-:-:S13]  /*6f10*/  ISETP.LE.AND P2, PT, RZ, UR25, PT ;  /* 0x00000019ff007c0c */ /* 0x000fda000bf43270 */
[----:B------:R-:W-:Y:S05]  /*6f20*/  @!P2 BRA `(.L_x_12186) ;  /* 0x000000240038a947 */ /* 0x000fea0003800000 */
[----:B------:R-:W-:Y:S01]  /*6f30*/  IMAD.MOV.U32 R3, RZ, RZ, R6 ;  /* 0x000000ffff037224 */ /* 0x000fe200078e0006 */
[----:B------:R-:W-:Y:S01]  /*6f40*/  UMOV UR24, UR40 ;  /* 0x0000002800187c82 */ /* 0x000fe20008000000 */
[----:B------:R-:W-:Y:S01]  /*6f50*/  IMAD.MOV.U32 R4, RZ, RZ, R27 ;  /* 0x000000ffff047224 */ /* 0x000fe200078e001b */
[----:B------:R-:W-:Y:S01]  /*6f60*/  UMOV UR21, UR37 ;  /* 0x0000002500157c82 */ /* 0x000fe20008000000 */
[----:B------:R-:W-:Y:S01]  /*6f70*/  ULDC UR22, c[0x0][0x9d8] ;  /* 0x0002760000167ab9 */ /* 0x000fe20000000800 */
[----:B------:R-:W-:-:S05]  /*6f80*/  ULDC UR23, c[0x0][0x988] ;  /* 0x0002620000177ab9 */ /* 0x000fca0000000800 */
.L_x_12195:
        /* <DEDUP_REMOVED lines=9> */
.L_x_12188:
[----:B------:R-:W-:Y:S01]  /*7020*/  ULEA UR6, UR37, UR41, 0x3 ;  /* 0x0000002925067291 */ /* 0x000fe2000f8e183f */
[----:B------:R-:W-:-:S05]  /*7030*/  IMAD.U32 R5, RZ, RZ, UR40 ;  /* 0x00000028ff057e24 */ /* 0x000fca000f8e00ff */
[----:B------:R-:W-:-:S04]  /*7040*/  SHF.L.U32 R5, R5, 0x1f, RZ ;  /* 0x0000001f05057819 */ /* 0x000fc800000006ff */
[----:B------:R0:W1:Y:S01]  /*7050*/  SYNCS.PHASECHK.TRANS64.TRYWAIT P2, [UR6+0x16830], R5 ;  /* 0x01683005ff0075a7 */ /* 0x0000620008040146 */
[----:B------:R-:W-:Y:S05]  /*7060*/  @!P0 BRA `(.L_x_12189) ;  /* 0x0000000000048947 */ /* 0x000fea0003800000 */
[----:B------:R-:W-:Y:S01]  /*7070*/  BPT.TRAP 0x1 ;  /* 0x000000040000795c */ /* 0x000fe20000300000 */
.L_x_12189:
[----:B-1----:R-:W-:Y:S05]  /*7080*/  @P2 BRA `(.L_x_12187) ;  /* 0x0000000000082947 */ /* 0x002fea0003800000 */
[----:B------:R-:W1:Y:S02]  /*7090*/  SYNCS.PHASECHK.TRANS64.TRYWAIT P2, [UR6+0x16830], R5 ;  /* 0x01683005ff0075a7 */ /* 0x000e640008040146 */
[----:B-1----:R-:W-:Y:S05]  /*70a0*/  @!P2 BRA `(.L_x_12190) ;  /* 0x000000880050a947 */ /* 0x002fea0003800000 */
.L_x_12187:
        /* <DEDUP_REMOVED lines=25> */
.L_x_12192:
[----:B------:R-:W-:Y:S01]  /*7240*/  ULEA UR6, UR21, UR41, 0x3 ;  /* 0x0000002915067291 */ /* 0x000fe2000f8e183f */
[----:B------:R-:W-:-:S04]  /*7250*/  MOV R5, UR24 ;  /* 0x0000001800057c02 */ /* 0x000fc80008000f00 */
[----:B------:R-:W-:-:S04]  /*7260*/  SHF.L.U32 R5, R5, 0x1f, RZ ;  /* 0x0000001f05057819 */ /* 0x000fc800000006ff */
[----:B------:R0:W1:Y:S01]  /*7270*/  SYNCS.PHASECHK.TRANS64.TRYWAIT P2, [UR6+0x16850], R5 ;  /* 0x01685005ff0075a7 */ /* 0x0000620008040146 */
[----:B------:R-:W-:Y:S05]  /*7280*/  @!P0 BRA `(.L_x_12193) ;  /* 0x0000000000048947 */ /* 0x000fea0003800000 */
[----:B------:R-:W-:Y:S01]  /*7290*/  BPT.TRAP 0x1 ;  /* 0x000000040000795c */ /* 0x000fe20000300000 */
.L_x_12193:
[----:B-1----:R-:W-:Y:S05]  /*72a0*/  @P2 BRA `(.L_x_12191) ;  /* 0x0000000000082947 */ /* 0x002fea0003800000 */
[----:B------:R-:W1:Y:S02]  /*72b0*/  SYNCS.PHASECHK.TRANS64.TRYWAIT P2, [UR6+0x16850], R5 ;  /* 0x01685005ff0075a7 */ /* 0x000e640008040146 */
[----:B-1----:R-:W-:Y:S05]  /*72c0*/  @!P2 BRA `(.L_x_12194) ;  /* 0x0000008400e0a947 */ /* 0x002fea0003800000 */
.L_x_12191:
        /* <DEDUP_REMOVED lines=76> */
[----:B------:R-:W-:Y:S01]  /*7790*/  UMOV UR10, UR23 ;  /* 0x00000017000a7c82 */ /* 0x000fe20008000000 */
[----:B------:R-:W-:Y:S01]  /*77a0*/  FMUL.FTZ R63, R63, UR22 ;  /* 0x000000163f3f7c20 */ /* 0x000fe20008410000 */
[----:B------:R-:W-:Y:S01]  /*77b0*/  FMUL.FTZ R68, R74, UR22 ;  /* 0x000000164a447c20 */ /* 0x000fe20008410000 */
[----:B------:R-:W-:Y:S01]  /*77c0*/  FMUL.FTZ R74, R83, UR22 ;  /* 0x00000016534a7c20 */ /* 0x000fe20008410000 */
[----:B------:R-:W-:Y:S01]  /*77d0*/  FMUL.FTZ R76, R87, UR22 ;  /* 0x00000016574c7c20 */ /* 0x000fe20008410000 */
[----:B------:R-:W0:Y:S01]  /*77e0*/  MUFU.TANH R29, R29 ;  /* 0x0000001d001d7308 */ /* 0x000e220000002400 */
[----:B-1----:R-:W-:Y:S01]  /*77f0*/  FMNMX.FTZ R27, R24, R27, !PT ;  /* 0x0000001b181b7209 */ /* 0x002fe20007810000 */
[----:B------:R-:W1:Y:S01]  /*7800*/  S2R R80, SR_TID.X ;  /* 0x0000000000507919 */ /* 0x000e620000002100 */
[----:B------:R-:W-:-:S05]  /*7810*/  UMOV UR24, UR40 ;  /* 0x0000002800187c82 */ /* 0x000fca0008000000 */
        /* <DEDUP_REMOVED lines=10> */
[----:B------:R-:W-:-:S04]  /*78c0*/  UMOV UR7, 0x40000040 ;  /* 0x4000004000077882 */ /* 0x000fc80000000000 */
[----:B------:R-:W3:Y:S01]  /*78d0*/  MUFU.TANH R37, R37 ;  /* 0x0000002500257308 */ /* 0x000ee20000002400 */
[----:B--2---:R-:W-:Y:S01]  /*78e0*/  FMNMX.FTZ R27, R33, R56, !PT ;  /* 0x00000038211b7209 */ /* 0x004fe20007810000 */
[----:B------:R-:W-:Y:S01]  /*78f0*/  FMUL.FTZ R56, R73, UR22 ;  /* 0x0000001649387c20 */ /* 0x000fe20008410000 */
[----:B------:R-:W-:Y:S01]  /*7900*/  FMUL.FTZ R73, R82, UR22 ;  /* 0x0000001652497c20 */ /* 0x000fe20008410000 */
[----:B-1----:R-:W-:-:S04]  /*7910*/  ISETP.GE.U32.AND P2, PT, R80, 0x180, PT ;  /* 0x000001805000780c */ /* 0x002fc80003f46070 */
[----:B------:R-:W1:Y:S01]  /*7920*/  MUFU.TANH R40, R40 ;  /* 0x0000002800287308 */ /* 0x000e620000002400 */
[----:B0-----:R-:W-:-:S07]  /*7930*/  FMNMX.FTZ R58, R36, R27, !PT ;  /* 0x0000001b243a7209 */ /* 0x001fce0007810000 */
[----:B------:R-:W0:Y:S01]  /*7940*/  MUFU.TANH R41, R41 ;  /* 0x0000002900297308 */ /* 0x000e220000002400 */
[----:B---3--:R-:W-:-:S07]  /*7950*/  FMNMX.FTZ R27, R37, R58, !PT ;  /* 0x0000003a251b7209 */ /* 0x008fce0007810000 */
        /* <DEDUP_REMOVED lines=13> */
[----:B------:R-:W-:Y:S02]  /*7a30*/  WARPGROUP.DEPBAR.LE gsb0, 0x0 ;  /* 0x00008000000079c5 */ /* 0x000fe40000010000 */
[----:B------:R-:W-:-:S04]  /*7a40*/  WARPGROUP.ARRIVE ;  /* 0x00000000000079c5 */ /* 0x000fc80000000000 */
[----:B------:R-:W2:Y:S01]  /*7a50*/  MUFU.TANH R53, R53 ;  /* 0x0000003500357308 */ /* 0x000ea20000002400 */
[----:B-1----:R-:W-:Y:S01]  /*7a60*/  FMNMX.FTZ R27, R51, R60, !PT ;  /* 0x0000003c331b7209 */ /* 0x002fe20007810000 */
[----:B------:R-:W-:Y:S01]  /*7a70*/  FMUL.FTZ R60, R81, UR22 ;  /* 0x00000016513c7c20 */ /* 0x000fe20008410000 */
[----:B------:R-:W-:Y:S01]  /*7a80*/  HGMMA.64x64x16.F32 R88, R140, gdesc[UR4].tnspB, R88, gsb0 ;  /* 0x40e000048c587df0 */ /* 0x000fe20008000858 */
[----:B------:R-:W-:Y:S01]  /*7a90*/  UIADD3 UR6, UR11, 0x180, URZ ;  /* 0x000001800b067890 */ /* 0x000fe2000fffe03f */
[----:B0-----:R-:W-:Y:S01]  /*7aa0*/  FMNMX.FTZ R62, R52, R27, !PT ;  /* 0x0000001b343e7209 */ /* 0x001fe20007810000 */
[----:B------:R-:W-:Y:S02]  /*7ab0*/  UMOV UR7, 0x40000040 ;  /* 0x4000004000077882 */ /* 0x000fe40000000000 */
[----:B------:R-:W0:Y:S08]  /*7ac0*/  MUFU.TANH R54, R54 ;  /* 0x0000003600367308 */ /* 0x000e300000002400 */
        /* <DEDUP_REMOVED lines=21> */
[----:B------:R-:W-:Y:S01]  /*7c20*/  WARPGROUP.ARRIVE ;  /* 0x00000000000079c5 */ /* 0x000fe20000000000 */
[----:B------:R-:W-:Y:S01]  /*7c30*/  FMUL.FTZ R66, R70, UR22 ;  /* 0x0000001646427c20 */ /* 0x000fe20008410000 */
[----:B------:R-:W-:Y:S01]  /*7c40*/  FMUL.FTZ R70, R75, UR22 ;  /* 0x000000164b467c20 */ /* 0x000fe20008410000 */
[----:B------:R-:W-:Y:S01]  /*7c50*/  FMUL.FTZ R75, R86, UR22 ;  /* 0x00000016564b7c20 */ /* 0x000fe20008410000 */
        /* <DEDUP_REMOVED lines=17> */
[C---:B------:R-:W-:Y:S01]  /*7d70*/  FADD.FTZ R4, -R27.reuse, R4 ;  /* 0x000000041b047221 */ /* 0x040fe20000010100 */
[----:B------:R-:W-:Y:S01]  /*7d80*/  FMUL.FTZ R77, R27, UR10 ;  /* 0x0000000a1b4d7c20 */ /* 0x000fe20008410000 */
[----:B------:R-:W0:Y:S02]  /*7d90*/  MUFU.TANH R31, R31 ;  /* 0x0000001f001f7308 */ /* 0x000e240000002400 */
[----:B------:R-:W-:Y:S01]  /*7da0*/  FMUL.FTZ R69, R4, UR10 ;  /* 0x0000000a04457c20 */ /* 0x000fe20008410000 */
        /* <DEDUP_REMOVED lines=38> */
[----:B0-----:R-:W-:Y:S01]  /*8010*/  FMNMX.FTZ R21, R31, R4, !PT ;  /* 0x000000041f157209 */ /* 0x001fe20007810000 */
[----:B------:R-:W0:Y:S01]  /*8020*/  MUFU.TANH R42, R42 ;  /* 0x0000002a002a7308 */ /* 0x000e220000002400 */
[--C-:B------:R-:W-:Y:S01]  /*8030*/  FFMA.FTZ R57, R60, UR10, -R77.reuse ;  /* 0x0000000a3c397c23 */ /* 0x100fe2000801084d */
[--C-:B------:R-:W-:Y:S01]  /*8040*/  FFMA.FTZ R32, R61, UR10, -R77.reuse ;  /* 0x0000000a3d207c23 */ /* 0x100fe2000801084d */
[----:B-1----:R-:W-:Y:S01]  /*8050*/  FMNMX.FTZ R4, R34, R21, !PT ;  /* 0x0000001522047209 */ /* 0x002fe20007810000 */
[----:B------:R-:W-:-:S03]  /*8060*/  FFMA.FTZ R62, R62, UR10, -R77 ;  /* 0x0000000a3e3e7c23 */ /* 0x000fc6000801084d */
[----:B---3--:R-:W-:Y:S01]  /*8070*/  FMNMX.FTZ R29, R35, R4, !PT ;  /* 0x00000004231d7209 */ /* 0x008fe20007810000 */
[----:B------:R-:W1:Y:S03]  /*8080*/  MUFU.TANH R43, R43 ;  /* 0x0000002b002b7308 */ /* 0x000e660000002400 */
[----:B--2---:R-:W-:-:S04]  /*8090*/  FMNMX.FTZ R4, R38, R29, !PT ;  /* 0x0000001d26047209 */ /* 0x004fc80007810000 */
[----:B----4-:R-:W-:Y:S01]  /*80a0*/  FMNMX.FTZ R29, R39, R4, !PT ;  /* 0x00000004271d7209 */ /* 0x010fe20007810000 */
[----:B------:R-:W2:Y:S03]  /*80b0*/  MUFU.TANH R45, R45 ;  /* 0x0000002d002d7308 */ /* 0x000ea60000002400 */
[----:B0-----:R-:W-:-:S05]  /*80c0*/  FMNMX.FTZ R4, R42, R29, !PT ;  /* 0x0000001d2a047209 */ /* 0x001fca0007810000 */
        /* <DEDUP_REMOVED lines=9> */
[----:B------:R-:W-:Y:S02]  /*8160*/  WARPGROUP.DEPBAR.LE gsb0, 0x0 ;  /* 0x00008000000079c5 */ /* 0x000fe40000010000 */
[----:B------:R-:W-:Y:S01]  /*8170*/  WARPGROUP.ARRIVE ;  /* 0x00000000000079c5 */ /* 0x000fe20000000000 */
[--C-:B------:R-:W-:Y:S01]  /*8180*/  FFMA.FTZ R132, R44, UR10, -R77.reuse ;  /* 0x0000000a2c847c23 */ /* 0x100fe2000801084d */
[----:B------:R-:W-:-:S03]  /*8190*/  FFMA.FTZ R134, R48, UR10, -R77 ;  /* 0x0000000a30867c23 */ /* 0x000fc6000801084d */
[----:B------:R-:W3:Y:S01]  /*81a0*/  MUFU.TANH R66, R66 ;  /* 0x0000004200427308 */ /* 0x000ee20000002400 */
[----:B------:R-:W-:Y:S01]  /*81b0*/  HGMMA.64x64x16.F32 R88, R128, gdesc[UR4].tnspB, R88, gsb0 ;  /* 0x40e0000480587df0 */ /* 0x000fe20008000858 */
[----:B------:R-:W-:Y:S01]  /*81c0*/  UIADD3 UR6, UR11, 0x300, URZ ;  /* 0x000003000b067890 */ /* 0x000fe2000fffe03f */
[----:B------:R-:W-:-:S05]  /*81d0*/  UMOV UR7, 0x40000040 ;  /* 0x4000004000077882 */ /* 0x000fca0000000000 */
[----:B------:R4:W-:Y:S08]  /*81e0*/  MUFU.EX2 R21, R6 ;  /* 0x0000000600157308 */ /* 0x0009f00000000800 */
[----:B------:R-:W5:Y:S01]  /*81f0*/  MUFU.TANH R67, R67 ;  /* 0x0000004300437308 */ /* 0x000f620000002400 */
[----:B----4-:R-:W-:Y:S01]  /*8200*/  FFMA.FTZ R6, R37, UR10, -R77 ;  /* 0x0000000a25067c23 */ /* 0x010fe2000801084d */
[----:B--2---:R-:W-:-:S04]  /*8210*/  FMNMX.FTZ R37, R63, R4, !PT ;  /* 0x000000043f257209 */ /* 0x004fc80007810000 */
[----:B0-----:R-:W-:Y:S02]  /*8220*/  FMNMX.FTZ R4, R64, R37, !PT ;  /* 0x0000002540047209 */ /* 0x001fe40007810000 */
[----:B------:R-:W0:Y:S02]  /*8230*/  MUFU.TANH R68, R68 ;  /* 0x0000004400447308 */ /* 0x000e240000002400 */
[----:B-1----:R-:W-:-:S04]  /*8240*/  FMNMX.FTZ R37, R65, R4, !PT ;  /* 0x0000000441257209 */ /* 0x002fc80007810000 */
[----:B---3--:R-:W-:Y:S02]  /*8250*/  FMNMX.FTZ R4, R66, R37, !PT ;  /* 0x0000002542047209 */ /* 0x008fe40007810000 */
[----:B------:R-:W1:Y:S02]  /*8260*/  MUFU.TANH R70, R70 ;  /* 0x0000004600467308 */ /* 0x000e640000002400 */
[----:B-----5:R-:W-:-:S06]  /*8270*/  FMNMX.FTZ R41, R67, R4, !PT ;  /* 0x0000000443297209 */ /* 0x020fcc0007810000 */
        /* <DEDUP_REMOVED lines=14> */
[----:B------:R-:W-:Y:S01]  /*8360*/  FFMA.FTZ R41, R49, UR10, -R77 ;  /* 0x0000000a31297c23 */ /* 0x000fe2000801084d */
[----:B------:R-:W-:Y:S01]  /*8370*/  HGMMA.64x64x16.F32 R88, R124, gdesc[UR4].tnspB, R88, gsb0 ;  /* 0x40e000047c587df0 */ /* 0x000fe20008000858 */
[----:B------:R-:W-:Y:S01]  /*8380*/  UIADD3 UR6, UR11, 0x380, URZ ;  /* 0x000003800b067890 */ /* 0x000fe2000fffe03f */
[----:B0-----:R-:W-:-:S03]  /*8390*/  FMNMX.FTZ R49, R75, R4, !PT ;  /* 0x000000044b317209 */ /* 0x001fc60007810000 */
[----:B------:R1:W-:Y:S01]  /*83a0*/  MUFU.EX2 R29, R6 ;  /* 0x00000006001d7308 */ /* 0x0003e20000000800 */
[----:B------:R-:W-:Y:S01]  /*83b0*/  UMOV UR7, 0x40000040 ;  /* 0x4000004000077882 */ /* 0x000fe20000000000 */
[--C-:B------:R-:W-:Y:S01]  /*83c0*/  FFMA.FTZ R4, R51, UR10, -R77.reuse ;  /* 0x0000000a33047c23 */ /* 0x100fe2000801084d */
[----:B------:R-:W-:-:S05]  /*83d0*/  FFMA.FTZ R51, R54, UR10, -R77 ;  /* 0x0000000a36337c23 */ /* 0x000fca000801084d */
[----:B------:R-:W-:Y:S01]  /*83e0*/  MUFU.EX2 R69, R69 ;  /* 0x0000004500457308 */ /* 0x000fe20000000800 */
[----:B-1----:R-:W-:Y:S01]  /*83f0*/  FMNMX.FTZ R6, R76, R49, !PT ;  /* 0x000000314c067209 */ /* 0x002fe20007810000 */
[----:B------:R-:W-:-:S04]  /*8400*/  FFMA.FTZ R49, R52, UR10, -R77 ;  /* 0x0000000a34317c23 */ /* 0x000fc8000801084d */
[----:B------:R-:W0:Y:S02]  /*8410*/  SHFL.BFLY PT, R83, R6, 0x2, 0x1f ;  /* 0x0c401f0006537f89 */ /* 0x000e2400000e0000 */
[----:B------:R-:W1:Y:S08]  /*8420*/  MUFU.EX2 R148, R148 ;  /* 0x0000009400947308 */ /* 0x000e700000000800 */
[----:B------:R-:W2:Y:S08]  /*8430*/  MUFU.EX2 R5, R5 ;  /* 0x0000000500057308 */ /* 0x000eb00000000800 */
[----:B------:R-:W3:Y:S01]  /*8440*/  MUFU.EX2 R150, R150 ;  /* 0x0000009600967308 */ /* 0x000ee20000000800 */
[----:B-1----:R-:W-:Y:S01]  /*8450*/  FFMA.FTZ R2, R69, R2, R148 ;  /* 0x0000000245027223 */ /* 0x002fe20000010094 */
[----:B0-----:R-:W-:-:S06]  /*8460*/  FMNMX.FTZ R83, R6, R83, !PT ;  /* 0x0000005306537209 */ /* 0x001fcc0007810000 */
[----:B------:R-:W-:Y:S01]  /*8470*/  MUFU.EX2 R79, R79 ;  /* 0x0000004f004f7308 */ /* 0x000fe20000000800 */
[----:B--2---:R-:W-:Y:S01]  /*8480*/  F2FP.F16.F32.PACK_AB R148, R5, R148 ;  /* 0x000000940594723e */ /* 0x004fe200000000ff */
[----:B------:R-:W0:Y:S06]  /*8490*/  SHFL.BFLY PT, R6, R83, 0x1, 0x1f ;  /* 0x0c201f0053067f89 */ /* 0x000e2c00000e0000 */
[----:B------:R-:W-:Y:S08]  /*84a0*/  MUFU.EX2 R144, R144 ;  /* 0x0000009000907308 */ /* 0x000ff00000000800 */
[----:B------:R-:W-:Y:S08]  /*84b0*/  MUFU.EX2 R9, R9 ;  /* 0x0000000900097308 */ /* 0x000ff00000000800 */
[----:B------:R-:W-:Y:S01]  /*84c0*/  MUFU.EX2 R146, R146 ;  /* 0x0000009200927308 */ /* 0x000fe20000000800 */
[----:B0-----:R-:W-:-:S05]  /*84d0*/  FMNMX.FTZ R6, R83, R6, !PT ;  /* 0x0000000653067209 */ /* 0x001fca0007810000 */
[----:B------:R-:W-:Y:S02]  /*84e0*/  FADD.FTZ R36, -R6, R3 ;  /* 0x0000000306247221 */ /* 0x000fe40000010100 */
[----:B------:R-:W-:Y:S01]  /*84f0*/  MUFU.EX2 R13, R13 ;  /* 0x0000000d000d7308 */ /* 0x000fe20000000800 */
[----:B------:R-:W-:Y:S02]  /*8500*/  WARPGROUP.DEPBAR.LE gsb0, 0x0 ;  /* 0x00008000000079c5 */ /* 0x000fe40000010000 */
[----:B------:R-:W-:Y:S01]  /*8510*/  WARPGROUP.ARRIVE ;  /* 0x00000000000079c5 */ /* 0x000fe20000000000 */
[----:B------:R-:W-:Y:S01]  /*8520*/  FMUL.FTZ R59, R36, UR10 ;  /* 0x0000000a243b7c20 */ /* 0x000fe20008410000 */
[----:B------:R-:W-:-:S03]  /*8530*/  FMUL.FTZ R36, R6, UR10 ;  /* 0x0000000a06247c20 */ /* 0x000fc60008410000 */
[----:B------:R-:W-:Y:S01]  /*8540*/  MUFU.EX2 R140, R140 ;  /* 0x0000008c008c7308 */ /* 0x000fe20000000800 */
[----:B------:R-:W-:Y:S01]  /*8550*/  HGMMA.64x64x16.F32 R88, R120, gdesc[UR4].tnspB, R88, gsb0 ;  /* 0x40e0000478587df0 */ /* 0x000fe20008000858 */
[--C-:B------:R-:W-:Y:S01]  /*8560*/  FFMA.FTZ R151, R11, UR10, -R36.reuse ;  /* 0x0000000a0b977c23 */ /* 0x100fe20008010824 */
[----:B------:R-:W-:Y:S02]  /*8570*/  IMAD.U32 R11, RZ, RZ, UR37 ;  /* 0x00000025ff0b7e24 */ /* 0x000fe4000f8e00ff */
[--C-:B------:R-:W-:Y:S01]  /*8580*/  FFMA.FTZ R8, R8, UR10, -R36.reuse ;  /* 0x0000000a08087c23 */ /* 0x100fe20008010824 */
[--C-:B------:R-:W-:Y:S01]  /*8590*/  FFMA.FTZ R149, R7, UR10, -R36.reuse ;  /* 0x0000000a07957c23 */ /* 0x100fe20008010824 */
[----:B------:R-:W-:Y:S01]  /*85a0*/  VIADD R7, R23, 0x9 ;  /* 0x0000000917077836 */ /* 0x000fe20000000000 */
[----:B------:R-:W-:Y:S01]  /*85b0*/  MUFU.EX2 R59, R59 ;  /* 0x0000003b003b7308 */ /* 0x000fe20000000800 */
[----:B------:R-:W-:Y:S01]  /*85c0*/  @!P1 LEA R11, R11, UR41, 0x3 ;  /* 0x000000290b0b9c11 */ /* 0x000fe2000f8e18ff */
[--C-:B------:R-:W-:Y:S01]  /*85d0*/  FFMA.FTZ R145, R15, UR10, -R36.reuse ;  /* 0x0000000a0f917c23 */ /* 0x100fe20008010824 */
[--C-:B------:R-:W-:Y:S01]  /*85e0*/  FFMA.FTZ R12, R12, UR10, -R36.reuse ;  /* 0x0000000a0c0c7c23 */ /* 0x100fe20008010824 */
[--C-:B------:R-:W-:Y:S01]  /*85f0*/  FFMA.FTZ R20, R20, UR10, -R36.reuse ;  /* 0x0000000a14147c23 */ /* 0x100fe20008010824 */
[----:B------:R-:W-:Y:S01]  /*8600*/  FFMA.FTZ R147, R25, UR10, -R36 ;  /* 0x0000000a19937c23 */ /* 0x000fe20008010824 */
[----:B------:R-:W-:Y:S01]  /*8610*/  @!P1 VIADD R15, R11, 0x16840 ;  /* 0x000168400b0f9836 */ /* 0x000fe20000000000 */
[----:B------:R-:W-:Y:S01]  /*8620*/  SEL R11, R7, 0x9, !P2 ;  /* 0x00000009070b7807 */ /* 0x000fe20005000000 */
[----:B------:R-:W0:Y:S01]  /*8630*/  MUFU.EX2 R8, R8 ;  /* 0x0000000800087308 */ /* 0x000e220000000800 */
[----:B------:R-:W-:Y:S01]  /*8640*/  FADD.FTZ R7, R5, R2 ;  /* 0x0000000205077221 */ /* 0x000fe20000010000 */
[--C-:B------:R-:W-:Y:S01]  /*8650*/  FFMA.FTZ R26, R26, UR10, -R36.reuse ;  /* 0x0000000a1a1a7c23 */ /* 0x100fe20008010824 */
[----:B------:R-:W-:Y:S01]  /*8660*/  @!P1 PRMT R15, RZ, 0x654, R15 ;  /* 0x00000654ff0f9816 */ /* 0x000fe2000000000f */
[--C-:B------:R-:W-:Y:S01]  /*8670*/  FFMA.FTZ R141, R30, UR10, -R36.reuse ;  /* 0x0000000a1e8d7c23 */ /* 0x100fe20008010824 */
[----:B---3--:R-:W-:Y:S01]  /*8680*/  FADD.FTZ R44, R150, R7 ;  /* 0x00000007962c7221 */ /* 0x008fe20000010000 */
        /* <DEDUP_REMOVED lines=9> */
[----:B------:R-:W-:Y:S01]  /*8720*/  FFMA.FTZ R42, R47, UR10, -R36 ;  /* 0x0000000a2f2a7c23 */ /* 0x000fe20008010824 */
[----:B------:R-:W2:Y:S01]  /*8730*/  MUFU.EX2 R151, R151 ;  /* 0x0000009700977308 */ /* 0x000ea20000000800 */
[----:B0-----:R-:W-:Y:S01]  /*8740*/  FFMA.FTZ R0, R59, R0, R8 ;  /* 0x000000003b007223 */ /* 0x001fe20000010008 */
[--C-:B------:R-:W-:Y:S01]  /*8750*/  FFMA.FTZ R135, R50, UR10, -R36.reuse ;  /* 0x0000000a32877c23 */ /* 0x100fe20008010824 */
[--C-:B------:R-:W-:Y:S01]  /*8760*/  FFMA.FTZ R129, R64, UR10, -R36.reuse ;  /* 0x0000000a40817c23 */ /* 0x100fe20008010824 */
[--C-:B------:R-:W-:Y:S01]  /*8770*/  FFMA.FTZ R131, R66, UR10, -R36.reuse ;  /* 0x0000000a42837c23 */ /* 0x100fe20008010824 */
[--C-:B------:R-:W-:Y:S01]  /*8780*/  FFMA.FTZ R125, R68, UR10, -R36.reuse ;  /* 0x0000000a447d7c23 */ /* 0x100fe20008010824 */
[--C-:B------:R-:W-:Y:S01]  /*8790*/  FFMA.FTZ R70, R70, UR10, -R36.reuse ;  /* 0x0000000a46467c23 */ /* 0x100fe20008010824 */
[----:B------:R-:W-:Y:S01]  /*87a0*/  FFMA.FTZ R71, R71, UR10, -R36 ;  /* 0x0000000a47477c23 */ /* 0x000fe20008010824 */
[----:B------:R-:W0:Y:S01]  /*87b0*/  MUFU.EX2 R12, R12 ;  /* 0x0000000c000c7308 */ /* 0x000e220000000800 */
[----:B-1----:R-:W-:Y:S01]  /*87c0*/  FADD.FTZ R2, R149, R0 ;  /* 0x0000000095027221 */ /* 0x002fe20000010000 */
[--C-:B------:R-:W-:Y:S01]  /*87d0*/  FFMA.FTZ R0, R63, UR10, -R36.reuse ;  /* 0x0000000a3f007c23 */ /* 0x100fe20008010824 */
[----:B------:R-:W-:Y:S01]  /*87e0*/  F2FP.F16.F32.PACK_AB R149, R149, R8 ;  /* 0x000000089595723e */ /* 0x000fe200000000ff */
[--C-:B------:R-:W-:Y:S01]  /*87f0*/  FFMA.FTZ R72, R72, UR10, -R36.reuse ;  /* 0x0000000a48487c23 */ /* 0x100fe20008010824 */
[--C-:B------:R-:W-:Y:S01]  /*8800*/  FFMA.FTZ R73, R73, UR10, -R36.reuse ;  /* 0x0000000a49497c23 */ /* 0x100fe20008010824 */
[--C-:B------:R-:W-:Y:S01]  /*8810*/  FFMA.FTZ R74, R74, UR10, -R36.reuse ;  /* 0x0000000a4a4a7c23 */ /* 0x100fe20008010824 */
[----:B------:R-:W-:Y:S01]  /*8820*/  FFMA.FTZ R75, R75, UR10, -R36 ;  /* 0x0000000a4b4b7c23 */ /* 0x000fe20008010824 */
[----:B------:R-:W1:Y:S01]  /*8830*/  MUFU.EX2 R145, R145 ;  /* 0x0000009100917308 */ /* 0x000e620000000800 */
[----:B--2---:R-:W-:Y:S01]  /*8840*/  FADD.FTZ R7, R151, R2 ;  /* 0x0000000297077221 */ /* 0x004fe20000010000 */
[----:B------:R-:W-:Y:S01]  /*8850*/  ISETP.LT.AND P2, PT, RZ, UR25, PT ;  /* 0x00000019ff007c0c */ /* 0x000fe2000bf41270 */
[----:B------:R-:W-:Y:S01]  /*8860*/  UIADD3 UR6, UR25, -0x1, URZ ;  /* 0xffffffff19067890 */ /* 0x000fe2000fffe03f */
[----:B------:R-:W-:-:S04]  /*8870*/  F2FP.F16.F32.PACK_AB R150, R79, R150 ;  /* 0x000000964f96723e */ /* 0x000fc800000000ff */
[----:B------:R-:W2:Y:S01]  /*8880*/  MUFU.EX2 R20, R20 ;  /* 0x0000001400147308 */ /* 0x000ea20000000800 */
[C---:B0-----:R-:W-:Y:S01]  /*8890*/  FADD.FTZ R2, R12.reuse, R7 ;  /* 0x000000070c027221 */ /* 0x041fe20000010000 */
[----:B------:R-:W-:Y:S01]  /*88a0*/  F2FP.F16.F32.PACK_AB R151, R12, R151 ;  /* 0x000000970c97723e */ /* 0x000fe200000000ff */
[----:B------:R-:W-:-:S05]  /*88b0*/  UMOV UR25, UR6 ;  /* 0x0000000600197c82 */ /* 0x000fca0008000000 */
[----:B------:R-:W0:Y:S01]  /*88c0*/  MUFU.EX2 R147, R147 ;  /* 0x0000009300937308 */ /* 0x000e220000000800 */
[----:B-1----:R-:W-:Y:S01]  /*88d0*/  FADD.FTZ R7, R145, R2 ;  /* 0x0000000291077221 */ /* 0x002fe20000010000 */
[----:B------:R-:W-:-:S06]  /*88e0*/  FFMA.FTZ R2, R65, UR10, -R36 ;  /* 0x0000000a41027c23 */ /* 0x000fcc0008010824 */
[----:B------:R-:W1:Y:S01]  /*88f0*/  MUFU.EX2 R26, R26 ;  /* 0x0000001a001a7308 */ /* 0x000e620000000800 */
[C---:B--2---:R-:W-:Y:S01]  /*8900*/  FADD.FTZ R46, R20.reuse, R7 ;  /* 0x00000007142e7221 */ /* 0x044fe20000010000 */
[----:B------:R-:W-:Y:S01]  /*8910*/  F2FP.F16.F32.PACK_AB R145, R20, R145 ;  /* 0x000000911491723e */ /* 0x000fe200000000ff */
[----:B------:R-:W-:Y:S02]  /*8920*/  WARPGROUP.DEPBAR.LE gsb0, 0x0 ;  /* 0x00008000000079c5 */ /* 0x000fe40000010000 */
[----:B------:R2:W-:Y:S06]  /*8930*/  BAR.ARV R11, 0x100 ;  /* 0x0004000b0000751d */ /* 0x0005ec0000002000 */
[----:B------:R3:W-:Y:S01]  /*8940*/  @!P1 SYNCS.ARRIVE.TRANS64.RED.A1T0 RZ, [R15+URZ], RZ ;  /* 0x000000ff0fff99a7 */ /* 0x0007e2000810043f */
[----:B------:R-:W4:Y:S01]  /*8950*/  MUFU.EX2 R141, R141 ;  /* 0x0000008d008d7308 */ /* 0x000f220000000800 */
[----:B0-----:R-:W-:Y:S01]  /*8960*/  FADD.FTZ R7, R147, R46 ;  /* 0x0000002e93077221 */ /* 0x001fe20000010000 */
[----:B-1----:R-:W-:Y:S01]  /*8970*/  F2FP.F16.F32.PACK_AB R147, R26, R147 ;  /* 0x000000931a93723e */ /* 0x002fe200000000ff */
[-C--:B------:R-:W-:Y:S01]  /*8980*/  FMUL.FTZ R88, R88, R69.reuse ;  /* 0x0000004558587220 */ /* 0x080fe20000410000 */
[-C--:B------:R-:W-:Y:S01]  /*8990*/  FMUL.FTZ R89, R89, R69.reuse ;  /* 0x0000004559597220 */ /* 0x080fe20000410000 */
[----:B------:R-:W-:Y:S01]  /*89a0*/  FADD.FTZ R46, R26, R7 ;  /* 0x000000071a2e7221 */ /* 0x000fe20000010000 */
[-C--:B------:R-:W-:Y:S01]  /*89b0*/  FMUL.FTZ R92, R92, R69.reuse ;  /* 0x000000455c5c7220 */ /* 0x080fe20000410000 */
[----:B---3--:R-:W-:Y:S01]  /*89c0*/  IMAD.U32 R15, RZ, RZ, UR21 ;  /* 0x00000015ff0f7e24 */ /* 0x008fe2000f8e00ff */
[----:B------:R-:W0:Y:S01]  /*89d0*/  MUFU.EX2 R30, R30 ;  /* 0x0000001e001e7308 */ /* 0x000e220000000800 */
        /* <DEDUP_REMOVED lines=8> */
[----:B--2---:R-:W-:-:S02]  /*8a60*/  @!P1 VIADD R11, R15, 0x16860 ;  /* 0x000168600f0b9836 */ /* 0x004fc40000000000 */
[----:B----4-:R-:W-:Y:S01]  /*8a70*/  FADD.FTZ R7, R141, R46 ;  /* 0x0000002e8d077221 */ /* 0x010fe20000010000 */
[-C--:B------:R-:W-:Y:S01]  /*8a80*/  FMUL.FTZ R104, R104, R69.reuse ;  /* 0x0000004568687220 */ /* 0x080fe20000410000 */
[-C--:B------:R-:W-:Y:S01]  /*8a90*/  FMUL.FTZ R105, R105, R69.reuse ;  /* 0x0000004569697220 */ /* 0x080fe20000410000 */
[----:B------:R-:W-:Y:S01]  /*8aa0*/  FMUL.FTZ R108, R108, R69 ;  /* 0x000000456c6c7220 */ /* 0x000fe20000410000 */
[----:B------:R-:W-:Y:S01]  /*8ab0*/  @!P1 PRMT R15, RZ, 0x654, R11 ;  /* 0x00000654ff0f9816 */ /* 0x000fe2000000000b */
[----:B------:R-:W-:Y:S01]  /*8ac0*/  FADD.FTZ R11, R79, R44 ;  /* 0x0000002c4f0b7221 */ /* 0x000fe20000010000 */
[----:B------:R-:W1:Y:S01]  /*8ad0*/  MUFU.EX2 R143, R143 ;  /* 0x0000008f008f7308 */ /* 0x000e620000000800 */
[C---:B0-----:R-:W-:Y:S01]  /*8ae0*/  FADD.FTZ R46, R30.reuse, R7 ;  /* 0x000000071e2e7221 */ /* 0x041fe20000010000 */
[----:B------:R-:W-:Y:S01]  /*8af0*/  F2FP.F16.F32.PACK_AB R141, R30, R141 ;  /* 0x0000008d1e8d723e */ /* 0x000fe200000000ff */
[----:B------:R-:W-:Y:S01]  /*8b00*/  FADD.FTZ R44, R144, R11 ;  /* 0x0000000b902c7221 */ /* 0x000fe20000010000 */
[----:B------:R0:W-:Y:S01]  /*8b10*/  @!P1 SYNCS.ARRIVE.TRANS64.RED.A1T0 RZ, [R15+URZ], RZ ;  /* 0x000000ff0fff99a7 */ /* 0x0001e2000810043f */
[----:B------:R-:W-:Y:S01]  /*8b20*/  F2FP.F16.F32.PACK_AB R144, R9, R144 ;  /* 0x000000900990723e */ /* 0x000fe200000000ff */
[-C--:B------:R-:W-:Y:S01]  /*8b30*/  FMUL.FTZ R109, R109, R69.reuse ;  /* 0x000000456d6d7220 */ /* 0x080fe20000410000 */
[----:B------:R-:W-:Y:S01]  /*8b40*/  FADD.FTZ R11, R9, R44 ;  /* 0x0000002c090b7221 */ /* 0x000fe20000010000 */
[----:B------:R-:W2:Y:S01]  /*8b50*/  MUFU.EX2 R33, R33 ;  /* 0x0000002100217308 */ /* 0x000ea20000000800 */
[--C-:B------:R-:W-:Y:S01]  /*8b60*/  FFMA.FTZ R44, R67, UR10, -R36.reuse ;  /* 0x0000000a432c7c23 */ /* 0x100fe20008010824 */
[----:B------:R-:W-:Y:S01]  /*8b70*/  FFMA.FTZ R36, R76, UR10, -R36 ;  /* 0x0000000a4c247c23 */ /* 0x000fe20008010824 */
        /* <DEDUP_REMOVED lines=8> */
[----:B------:R-:W-:Y:S01]  /*8c00*/  FADD.FTZ R48, R140, R11 ;  /* 0x0000000b8c307221 */ /* 0x000fe20000010000 */
[----:B------:R-:W-:Y:S01]  /*8c10*/  F2FP.F16.F32.PACK_AB R140, R21, R140 ;  /* 0x0000008c158c723e */ /* 0x000fe200000000ff */
[----:B------:R-:W-:Y:S01]  /*8c20*/  FMUL.FTZ R117, R117, R69 ;  /* 0x0000004575757220 */ /* 0x000fe20000410000 */
[-C--:B------:R-:W-:Y:S01]  /*8c30*/  FMUL.FTZ R90, R90, R59.reuse ;  /* 0x0000003b5a5a7220 */ /* 0x080fe20000410000 */
[----:B------:R-:W-:Y:S01]  /*8c40*/  FADD.FTZ R11, R21, R48 ;  /* 0x00000030150b7221 */ /* 0x000fe20000010000 */
[----:B------:R-:W1:Y:S01]  /*8c50*/  MUFU.EX2 R136, R136 ;  /* 0x0000008800887308 */ /* 0x000e620000000800 */
        /* <DEDUP_REMOVED lines=17> */
[----:B------:R-:W-:Y:S01]  /*8d70*/  F2FP.F16.F32.PACK_AB R136, R29, R136 ;  /* 0x000000881d88723e */ /* 0x000fe200000000ff */
[-C--:B------:R-:W-:Y:S01]  /*8d80*/  FMUL.FTZ R110, R110, R59.reuse ;  /* 0x0000003b6e6e7220 */ /* 0x080fe20000410000 */
[-C--:B------:R-:W-:Y:S01]  /*8d90*/  FMUL.FTZ R111, R111, R59.reuse ;  /* 0x0000003b6f6f7220 */ /* 0x080fe20000410000 */
[----:B------:R-:W-:Y:S01]  /*8da0*/  FADD.FTZ R7, R29, R48 ;  /* 0x000000301d077221 */ /* 0x000fe20000010000 */
[-C--:B------:R-:W-:Y:S01]  /*8db0*/  FMUL.FTZ R114, R114, R59.reuse ;  /* 0x0000003b72727220 */ /* 0x080fe20000410000 */
[-C--:B------:R-:W-:Y:S01]  /*8dc0*/  FMUL.FTZ R115, R115, R59.reuse ;  /* 0x0000003b73737220 */ /* 0x080fe20000410000 */
[----:B------:R-:W1:Y:S01]  /*8dd0*/  MUFU.EX2 R138, R138 ;  /* 0x0000008a008a7308 */ /* 0x000e620000000800 */
[----:B--2---:R-:W-:Y:S01]  /*8de0*/  FADD.FTZ R5, R137, R46 ;  /* 0x0000002e89057221 */ /* 0x004fe20000010000 */
[-C--:B------:R-:W-:Y:S01]  /*8df0*/  FMUL.FTZ R118, R118, R59.reuse ;  /* 0x0000003b76767220 */ /* 0x080fe20000410000 */
[----:B------:R-:W-:-:S05]  /*8e00*/  FMUL.FTZ R119, R119, R59 ;  /* 0x0000003b77777220 */ /* 0x000fca0000410000 */
[----:B------:R-:W2:Y:S01]  /*8e10*/  MUFU.EX2 R139, R139 ;  /* 0x0000008b008b7308 */ /* 0x000ea20000000800 */
[C---:B---3--:R-:W-:Y:S01]  /*8e20*/  FADD.FTZ R46, R38.reuse, R5 ;  /* 0x00000005262e7221 */ /* 0x048fe20000010000 */
[----:B------:R-:W-:-:S06]  /*8e30*/  F2FP.F16.F32.PACK_AB R137, R38, R137 ;  /* 0x000000892689723e */ /* 0x000fcc00000000ff */
[----:B------:R3:W4:Y:S01]  /*8e40*/  MUFU.EX2 R37, R10 ;  /* 0x0000000a00257308 */ /* 0x0007220000000800 */
[----:B-1----:R-:W-:-:S07]  /*8e50*/  FADD.FTZ R8, R138, R7 ;  /* 0x000000078a087221 */ /* 0x002fce0000010000 */
[----:B------:R-:W1:Y:S01]  /*8e60*/  MUFU.EX2 R40, R40 ;  /* 0x0000002800287308 */ /* 0x000e620000000800 */
[----:B--2---:R-:W-:Y:S01]  /*8e70*/  FADD.FTZ R5, R139, R46 ;  /* 0x0000002e8b057221 */ /* 0x004fe20000010000 */
[--C-:B---3--:R-:W-:Y:S01]  /*8e80*/  FFMA.FTZ R10, R53, UR10, -R77.reuse ;  /* 0x0000000a350a7c23 */ /* 0x108fe2000801084d */
[----:B------:R-:W-:-:S05]  /*8e90*/  FFMA.FTZ R53, R56, UR10, -R77 ;  /* 0x0000000a38357c23 */ /* 0x000fca000801084d */
        /* <DEDUP_REMOVED lines=80> */
[----:B-1----:R-:W-:Y:S01]  /*93a0*/  FADD.FTZ R5, R12, R5 ;  /* 0x000000050c057221 */ /* 0x002fe20000010000 */
[C---:B--2---:R-:W-:Y:S01]  /*93b0*/  FADD.FTZ R2, R3.reuse, R2 ;  /* 0x0000000203027221 */ /* 0x044fe20000010000 */
[----:B------:R-:W-:Y:S01]  /*93c0*/  F2FP.F16.F32.PACK_AB R122, R3, R32 ;  /* 0x00000020037a723e */ /* 0x000fe200000000ff */
[----:B------:R-:W-:Y:S02]  /*93d0*/  IMAD.MOV.U32 R3, RZ, RZ, R6 ;  /* 0x000000ffff037224 */ /* 0x000fe400078e0006 */
[C---:B---3--:R-:W-:Y:S01]  /*93e0*/  FADD.FTZ R0, R36.reuse, R5 ;  /* 0x0000000524007221 */ /* 0x048fe20000010000 */
[----:B------:R-:W-:Y:S01]  /*93f0*/  F2FP.F16.F32.PACK_AB R123, R36, R12 ;  /* 0x0000000c247b723e */ /* 0x000fe200000000ff */
[----:B0-----:R-:W-:Y:S06]  /*9400*/  @P2 BRA `(.L_x_12195) ;  /* 0xffffffd800e02947 */ /* 0x001fec000383ffff */
.L_x_12186:
[----:B------:R-:W-:Y:S06]  /*9410*/  BAR.ARV 0x8, 0x1a0 ;  /* 0x0206800000007b1d */ /* 0x000fec0000002000 */
[----:B------:R-:W-:Y:S05]  /*9420*/  @!P0 BRA `(.L_x_12196) ;  /* 0x0000000000048947 */ /* 0x000fea0003800000 */
[----:B------:R-:W-:Y:S01]  /*9430*/  BPT.TRAP 0x1 ;  /* 0x000000040000795c */ /* 0x000fe20000300000 */
.L_x_12196:
[----:B------:R-:W-:Y:S01]  /*9440*/  ULEA UR5, UR37, UR41, 0x3 ;  /* 0x0000002925057291 */ /* 0x000fe2000f8e183f */
[----:B------:R-:W-:-:S04]  /*9450*/  MOV R3, UR40 ;  /* 0x0000002800037c02 */ /* 0x000fc80008000f00 */
[----:B------:R-:W-:-:S04]  /*9460*/  SHF.L.U32 R3, R3, 0x1f, RZ ;  /* 0x0000001f03037819 */ /* 0x000fc800000006ff */
[----:B------:R0:W1:Y:S01]  /*9470*/  SYNCS.PHASECHK.TRANS64.TRYWAIT P2, [UR5+0x16850], R3 ;  /* 0x01685003ff0075a7 */ /* 0x0000620008040145 */
[----:B------:R-:W-:Y:S05]  /*9480*/  @!P0 BRA `(.L_x_12197) ;  /* 0x0000000000048947 */ /* 0x000fea0003800000 */
[----:B------:R-:W-:Y:S01]  /*9490*/  BPT.TRAP 0x1 ;  /* 0x000000040000795c */ /* 0x000fe20000300000 */
.L_x_12197:
[----:B-1----:R-:W-:Y:S05]  /*94a0*/  @P2 BRA `(.L_x_12198) ;  /* 0x0000000000082947 */ /* 0x002fea0003800000 */
[----:B------:R-:W1:Y:S02]  /*94b0*/  SYNCS.PHASECHK.TRANS64.TRYWAIT P0, [UR5+0x16850], R3 ;  /* 0x01685003ff0075a7 */ /* 0x000e640008000145 */
[----:B-1----:R-:W-:Y:S05]  /*94c0*/  @!P0 BRA `(.L_x_12199) ;  /* 0x0000006400788947 */ /* 0x002fea0003800000 */
.L_x_12198:
[----:B------:R-:W-:Y:S01]  /*94d0*/  UIADD3 UR41, UR41, 0x400, URZ ;  /* 0x0000040029297890 */ /* 0x000fe2000fffe03f */
[----:B------:R-:W-:Y:S01]  /*94e0*/  WARPGROUP.ARRIVE ;  /* 0x00000000000079c5 */ /* 0x000fe20000000000 */
[----:B------:R-:W-:Y:S01]  /*94f0*/  UMOV UR7, 0x40000040 ;  /* 0x4000004000077882 */ /* 0x000fe20000000000 */
[----:B------:R-:W2:Y:S01]  /*9500*/  SHFL.BFLY PT, R5, R0, 0x2, 0x1f ;  /* 0x0c401f0000057f89 */ /* 0x000ea200000e0000 */
[----:B------:R-:W-:Y:S01]  /*9510*/  USHF.R.U32.HI UR41, URZ, 0x4, UR41 ;  /* 0x000000043f297899 */ /* 0x000fe20008011629 */
[----:B------:R-:W-:Y:S01]  /*9520*/  IMAD.U32 R11, RZ, RZ, UR5 ;  /* 0x00000005ff0b7e24 */ /* 0x000fe2000f8e00ff */
[----:B------:R-:W-:Y:S01]  /*9530*/  UIADD3 UR47, UR47, 0x1, URZ ;  /* 0x000000012f2f7890 */ /* 0x000fe2000fffe03f */
[----:B01----:R-:W0:Y:S01]  /*9540*/  SHFL.BFLY PT, R3, R2, 0x2, 0x1f ;  /* 0x0c401f0002037f89 */ /* 0x003e2200000e0000 */
        /* <DEDUP_REMOVED lines=11> */
[----:B--2---:R-:W-:Y:S01]  /*9600*/  FADD.FTZ R5, R5, R0 ;  /* 0x0000000005057221 */ /* 0x004fe20000010000 */
[----:B------:R-:W-:Y:S02]  /*9610*/  IMAD.MOV.U32 R0, RZ, RZ, -0x800000 ;  /* 0xff800000ff007424 */ /* 0x000fe400078e00ff */
[----:B0-----:R-:W-:-:S02]  /*9620*/  FADD.FTZ R3, R3, R2 ;  /* 0x0000000203037221 */ /* 0x001fc40000010000 */
[----:B------:R-:W0:Y:S01]  /*9630*/  SHFL.BFLY PT, R8, R5, 0x1, 0x1f ;  /* 0x0c201f0005087f89 */ /* 0x000e2200000e0000 */
[----:B------:R-:W-:-:S03]  /*9640*/  IMAD.MOV.U32 R2, RZ, RZ, -0x800000 ;  /* 0xff800000ff027424 */ /* 0x000fc600078e00ff */
[----:B------:R-:W1:Y:S01]  /*9650*/  SHFL.BFLY PT, R4, R3, 0x1, 0x1f ;  /* 0x0c201f0003047f89 */ /* 0x000e6200000e0000 */
[----:B0-----:R-:W-:Y:S01]  /*9660*/  FADD.FTZ R10, R5, R8 ;  /* 0x00000008050a7221 */ /* 0x001fe20000010000 */
[----:B-1----:R-:W-:-:S04]  /*9670*/  FADD.FTZ R9, R3, R4 ;  /* 0x0000000403097221 */ /* 0x002fc80000010000 */
[----:B------:R-:W-:Y:S01]  /*9680*/  FSETP.NE.FTZ.AND P2, PT, R10, RZ, PT ;  /* 0x000000ff0a00720b */ /* 0x000fe20003f55000 */
[----:B------:R-:W-:Y:S02]  /*9690*/  IMAD.MOV.U32 R3, RZ, RZ, RZ ;  /* 0x000000ffff037224 */ /* 0x000fe400078e00ff */
[----:B------:R-:W-:Y:S01]  /*96a0*/  IMAD.U32 R4, RZ, RZ, UR10 ;  /* 0x0000000aff047e24 */ /* 0x000fe2000f8e00ff */
[----:B------:R-:W-:-:S09]  /*96b0*/  FSETP.NE.FTZ.AND P0, PT, R9, RZ, PT ;  /* 0x000000ff0900720b */ /* 0x000fd20003f15000 */
[----:B------:R-:W0:Y:S01]  /*96c0*/  @P2 MUFU.LG2 R8, R10 ;  /* 0x0000000a00082308 */ /* 0x000e220000000c00 */
[----:B------:R-:W-:-:S03]  /*96d0*/  @P2 FMUL.FTZ R12, R12, 0.69314718246459960938 ;  /* 0x3f3172180c0c2820 */ /* 0x000fc60000410000 */
[----:B------:R-:W-:-:S04]  /*96e0*/  @P0 FMUL.FTZ R4, R4, 0.69314718246459960938 ;  /* 0x3f31721804040820 */ /* 0x000fc80000410000 */
[----:B------:R-:W1:Y:S08]  /*96f0*/  @P0 MUFU.LG2 R7, R9 ;  /* 0x0000000900070308 */ /* 0x000e700000000c00 */
[----:B------:R-:W2:Y:S01]  /*9700*/  @P0 MUFU.RCP R21, R9 ;  /* 0x0000000900150308 */ /* 0x000ea20000001000 */
[----:B0-----:R-:W-:Y:S01]  /*9710*/  @P2 FMUL.FTZ R5, R8, 0.69314718246459960938 ;  /* 0x3f31721808052820 */ /* 0x001fe20000410000 */
[----:B------:R-:W-:-:S03]  /*9720*/  @!P1 IADD3 R8, R11, 0x16860, RZ ;  /* 0x000168600b089810 */ /* 0x000fc60007ffe0ff */
[----:B------:R-:W-:Y:S01]  /*9730*/  @P2 FFMA.FTZ R0, R12, R6, R5 ;  /* 0x000000060c002223 */ /* 0x000fe20000010005 */
[----:B------:R-:W-:Y:S02]  /*9740*/  @!P1 PRMT R8, RZ, 0x654, R8 ;  /* 0x00000654ff089816 */ /* 0x000fe40000000008 */
[----:B------:R-:W0:Y:S01]  /*9750*/  @P2 MUFU.RCP R3, R10 ;  /* 0x0000000a00032308 */ /* 0x000e220000001000 */
[----:B-1----:R-:W-:Y:S01]  /*9760*/  @P0 FMUL.FTZ R7, R7, 0.69314718246459960938 ;  /* 0x3f31721807070820 */ /* 0x002fe20000410000 */
[----:B------:R-:W-:Y:S02]  /*9770*/  WARPGROUP.DEPBAR.LE gsb0, 0x0 ;  /* 0x00008000000079c5 */ /* 0x000fe40000010000 */
[----:B------:R-:W-:Y:S01]  /*9780*/  WARPGROUP.ARRIVE ;  /* 0x00000000000079c5 */ /* 0x000fe20000000000 */
[----:B------:R-:W-:Y:S01]  /*9790*/  @P0 FFMA.FTZ R2, R4, R27, R7 ;  /* 0x0000001b04020223 */ /* 0x000fe20000010007 */
[----:B------:R-:W-:-:S04]  /*97a0*/  PLOP3.LUT P0, PT, PT, PT, PT, 0x8, 0x0 ;  /* 0x000000000000781c */ /* 0x000fc80003f0e170 */
        /* <DEDUP_REMOVED lines=68> */
.L_x_12169:
        /* <DEDUP_REMOVED lines=18> */
[----:B------:R-:W-:Y:S02]  /*9d10*/  UISETP.NE.AND.EX UP0, UPT, UR9, URZ, UPT, UP0 ;  /* 0x0000003f0900728c */ /* 0x000fe4000bf05300 */
[----:B------:R-:W-:-:S02]  /*9d20*/  UISETP.NE.U32.AND UP1, UPT, UR6, URZ, UPT ;  /* 0x0000003f0600728c */ /* 0x000fc4000bf25070 */
[----:B------:R-:W-:Y:S02]  /*9d30*/  USHF.L.U32 UR10, UR46, 0x2, URZ ;  /* 0x000000022e0a7899 */ /* 0x000fe4000800063f */
[----:B------:R-:W-:Y:S02]  /*9d40*/  UISETP.NE.AND.EX UP1, UPT, UR7, URZ, UPT, UP1 ;  /* 0x0000003f0700728c */ /* 0x000fe4000bf25310 */
[----:B------:R-:W-:Y:S02]  /*9d50*/  USHF.L.U64.HI UR11, UR46, 0x2, UR45 ;  /* 0x000000022e0b7899 */ /* 0x000fe4000801022d */
[----:B------:R-:W-:Y:S02]  /*9d60*/  UIADD3 UR4, UP2, UR10, UR6, URZ ;  /* 0x000000060a047290 */ /* 0x000fe4000ff5e03f */
[----:B------:R-:W-:Y:S02]  /*9d70*/  @UP0 UIADD3 UR6, UP3, UR10, UR8, URZ ;  /* 0x000000080a060290 */ /* 0x000fe4000ff7e03f */
[----:B------:R-:W-:-:S02]  /*9d80*/  UIADD3.X UR8, UR11, UR7, URZ, UP2, !UPT ;  /* 0x000000070b087290 */ /* 0x000fc400097fe43f */
[----:B------:R-:W-:Y:S01]  /*9d90*/  @UP0 UIADD3.X UR7, UR11, UR9, URZ, UP3, !UPT ;  /* 0x000000090b070290 */ /* 0x000fe20009ffe43f */
[----:B------:R-:W-:Y:S02]  /*9da0*/  MOV R12, R3 ;  /* 0x00000003000c7202 */ /* 0x000fe40000000f00 */
[----:B0-----:R-:W-:-:S03]  /*9db0*/  MOV R13, R4 ;  /* 0x00000004000d7202 */ /* 0x001fc60000000f00 */
[----:B------:R-:W-:Y:S01]  /*9dc0*/  IMAD.WIDE R4, R154, 0x2, R12 ;  /* 0x000000029a047825 */ /* 0x000fe200078e020c */
[----:B------:R-:W-:Y:S02]  /*9dd0*/  BAR.SYNC.DEFER_BLOCKING 0x1, 0x180 ;  /* 0x0046000000007b1d */ /* 0x000fe40000010000 */
[C---:B------:R-:W-:Y:S02]  /*9de0*/  IADD3 R11, P1, R4.reuse, 0x40, RZ ;  /* 0x00000040040b7810 */ /* 0x040fe40007f3e0ff */
[C---:B------:R-:W-:Y:S02]  /*9df0*/  IADD3 R15, P0, R4.reuse, 0x60, RZ ;  /* 0x00000060040f7810 */ /* 0x040fe40007f1e0ff */
[C---:B------:R-:W-:Y:S02]  /*9e00*/  IADD3 R29, P2, R4.reuse, 0x20, RZ ;  /* 0x00000020041d7810 */ /* 0x040fe40007f5e0ff */
        /* <DEDUP_REMOVED lines=8> */
[----:B------:R-:W-:Y:S01]  /*9e90*/  LOP3.LUT R4, R9, R4, RZ, 0x3c, !PT ;  /* 0x0000000409047212 */ /* 0x000fe200078e3cff */
[--C-:B------:R-:W-:Y:S01]  /*9ea0*/  IMAD.X R9, RZ, RZ, R5.reuse, P0 ;  /* 0x000000ffff097224 */ /* 0x100fe200000e0605 */
[----:B------:R-:W-:Y:S01]  /*9eb0*/  LOP3.LUT R10, R10, R11, RZ, 0x3c, !PT ;  /* 0x0000000b0a0a7212 */ /* 0x000fe200078e3cff */
[--C-:B------:R-:W-:Y:S01]  /*9ec0*/  IMAD.X R11, RZ, RZ, R5.reuse, P1 ;  /* 0x000000ffff0b7224 */ /* 0x100fe200008e0605 */
[----:B------:R-:W-:Y:S01]  /*9ed0*/  LOP3.LUT R8, R8, R15, RZ, 0x3c, !PT ;  /* 0x0000000f08087212 */ /* 0x000fe200078e3cff */
[----:B------:R-:W-:Y:S01]  /*9ee0*/  IMAD.X R15, RZ, RZ, R5, P2 ;  /* 0x000000ffff0f7224 */ /* 0x000fe200010e0605 */
[----:B------:R-:W-:Y:S02]  /*9ef0*/  LOP3.LUT R14, R28, R29, RZ, 0x3c, !PT ;  /* 0x0000001d1c0e7212 */ /* 0x000fe400078e3cff */
[----:B------:R-:W-:Y:S02]  /*9f00*/  MOV R30, R4 ;  /* 0x00000004001e7202 */ /* 0x000fe40000000f00 */
[----:B------:R-:W-:-:S02]  /*9f10*/  F2FP.F16.F32.PACK_AB R4, R52, R53 ;  /* 0x000000353404723e */ /* 0x000fc400000000ff */
[----:B------:R-:W-:Y:S02]  /*9f20*/  F2FP.F16.F32.PACK_AB R5, R50, R51 ;  /* 0x000000333205723e */ /* 0x000fe400000000ff */
[----:B------:R-:W-:Y:S02]  /*9f30*/  MOV R28, R8 ;  /* 0x00000008001c7202 */ /* 0x000fe40000000f00 */
[----:B------:R-:W-:Y:S01]  /*9f40*/  MOV R29, R10 ;  /* 0x0000000a001d7202 */ /* 0x000fe20000000f00 */
[----:B------:R0:W-:Y:S01]  /*9f50*/  STSM.16.M88.4 [R30], R4 ;  /* 0x000000041e007844 */ /* 0x0001e20000000200 */
[----:B------:R-:W-:Y:S02]  /*9f60*/  MOV R15, R14 ;  /* 0x0000000e000f7202 */ /* 0x000fe40000000f00 */
[----:B------:R-:W-:Y:S02]  /*9f70*/  F2FP.F16.F32.PACK_AB R8, R47, R48 ;  /* 0x000000302f08723e */ /* 0x000fe400000000ff */
[----:B------:R-:W-:-:S02]  /*9f80*/  F2FP.F16.F32.PACK_AB R9, R45, R46 ;  /* 0x0000002e2d09723e */ /* 0x000fc400000000ff */
        /* <DEDUP_REMOVED lines=9> */
[----:B------:R-:W-:Y:S01]  /*a020*/  F2FP.F16.F32.PACK_AB R34, R21, R24 ;  /* 0x000000181522723e */ /* 0x000fe200000000ff */
[----:B------:R1:W-:Y:S01]  /*a030*/  STSM.16.M88.4 [R29], R40 ;  /* 0x000000281d007844 */ /* 0x0003e20000000200 */
[----:B------:R-:W-:Y:S01]  /*a040*/  F2FP.F16.F32.PACK_AB R35, R119, R20 ;  /* 0x000000147723723e */ /* 0x000fe200000000ff */
[----:B------:R-:W-:Y:S01]  /*a050*/  IMAD.U32 R5, RZ, RZ, UR8 ;  /* 0x00000008ff057e24 */ /* 0x000fe2000f8e00ff */
[----:B------:R-:W-:Y:S01]  /*a060*/  PLOP3.LUT P0, PT, PT, PT, UP1, 0x80, 0x0 ;  /* 0x000000000000781c */ /* 0x000fe20003f0f018 */
[----:B------:R-:W-:Y:S01]  /*a070*/  IMAD.U32 R7, RZ, RZ, UR7 ;  /* 0x00000007ff077e24 */ /* 0x000fe2000f8e00ff */
[----:B------:R-:W-:Y:S01]  /*a080*/  PLOP3.LUT P1, PT, PT, PT, UP0, 0x80, 0x0 ;  /* 0x000000000000781c */ /* 0x000fe20003f2f008 */
[----:B------:R1:W-:Y:S01]  /*a090*/  STSM.16.M88.4 [R28], R32 ;  /* 0x000000201c007844 */ /* 0x0003e20000000200 */
[----:B------:R-:W-:Y:S09]  /*a0a0*/  BAR.SYNC.DEFER_BLOCKING 0x1, 0x180 ;  /* 0x0046000000007b1d */ /* 0x000ff20000010000 */
[----:B------:R-:W2:Y:S04]  /*a0b0*/  @P0 LDG.E R14, desc[UR38][R4.64] ;  /* 0x00000026040e0981 */ /* 0x000ea8000c1e1900 */
[----:B------:R-:W3:Y:S01]  /*a0c0*/  @P1 LDG.E R6, desc[UR38][R6.64] ;  /* 0x0000002606061981 */ /* 0x000ee2000c1e1900 */
[----:B------:R-:W-:Y:S01]  /*a0d0*/  UMOV UR4, URZ ;  /* 0x0000003f00047c82 */ /* 0x000fe20008000000 */
[----:B------:R-:W-:Y:S01]  /*a0e0*/  ULDC UR10, c[0x0][0xa88] ;  /* 0x0002a200000a7ab9 */ /* 0x000fe20000000800 */
[----:B--2---:R-:W-:-:S02]  /*a0f0*/  @P0 R2UR UR4, R14 ;  /* 0x000000000e0402ca */ /* 0x004fc400000e0000 */
[----:B---3--:R-:W-:Y:S01]  /*a100*/  @P1 R2UR UR10, R6 ;  /* 0x00000000060a12ca */ /* 0x008fe200000e0000 */
[----:B-1----:R-:W-:-:S14]  /*a110*/  @P1 BRA `(.L_x_12202) ;  /* 0x0000000000181947 */ /* 0x002fdc0003800000 */
[----:B------:R-:W-:Y:S05]  /*a120*/  @!P0 BRA `(.L_x_12202) ;  /* 0x0000000000148947 */ /* 0x000fea0003800000 */
[----:B------:R-:W2:Y:S04]  /*a130*/  LDG.E R7, desc[UR38][R4.64] ;  /* 0x0000002604077981 */ /* 0x000ea8000c1e1900 */
[----:B------:R-:W3:Y:S01]  /*a140*/  LDG.E R6, desc[UR38][R4.64+0x4] ;  /* 0x0000042604067981 */ /* 0x000ee2000c1e1900 */
[----:B--2---:R-:W-:Y:S02]  /*a150*/  R2UR UR6, R7 ;  /* 0x00000000070672ca */ /* 0x004fe400000e0000 */
[----:B---3--:R-:W-:-:S13]  /*a160*/  R2UR UR10, R6 ;  /* 0x00000000060a72ca */ /* 0x008fda00000e0000 */
[----:B------:R-:W-:-:S12]  /*a170*/  UIADD3 UR10, -UR6, UR10, URZ ;  /* 0x0000000a060a7290 */ /* 0x000fd8000fffe13f */
.L_x_12202:
[----:B------:R-:W-:Y:S01]  /*a180*/  USHF.R.S32.HI UR14, URZ, 0x1f, UR44 ;  /* 0x0000001f3f0e7899 */ /* 0x000fe2000801142c */
[----:B------:R-:W-:Y:S01]  /*a190*/  MOV R4, UR43 ;  /* 0x0000002b00047c02 */ /* 0x000fe20008000f00 */
[----:B------:R-:W-:Y:S01]  /*a1a0*/  ULDC.64 UR12, c[0x0][0xb70] ;  /* 0x0002dc00000c7ab9 */ /* 0x000fe20000000a00 */
[----:B------:R-:W-:Y:S01]  /*a1b0*/  USHF.R.S32.HI UR9, URZ, 0x1f, UR4 ;  /* 0x0000001f3f097899 */ /* 0x000fe20008011404 */
[----:B------:R-:W-:Y:S01]  /*a1c0*/  IMAD R5, R16, 0x40, R22 ;  /* 0x0000004010057824 */ /* 0x000fe200078e0216 */
[----:B------:R-:W-:Y:S01]  /*a1d0*/  UIMAD UR11, UR14, UR12, URZ ;  /* 0x0000000c0e0b72a4 */ /* 0x000fe2000f8e023f */
[----:B------:R-:W-:Y:S01]  /*a1e0*/  IMAD R7, R4, 0xc0, R19 ;  /* 0x000000c004077824 */ /* 0x000fe200078e0213 */
[----:B------:R-:W-:Y:S01]  /*a1f0*/  UMOV UR8, UR4 ;  /* 0x0000000400087c82 */ /* 0x000fe20008000000 */
[----:B------:R-:W-:Y:S01]  /*a200*/  USEL UR45, UR45, URZ, !UP1 ;  /* 0x0000003f2d2d7287 */ /* 0x000fe2000c800000 */
[----:B------:R-:W-:Y:S01]  /*a210*/  IMAD.WIDE R12, R5, 0x2, R12 ;  /* 0x00000002050c7825 */ /* 0x000fe200078e020c */
[----:B------:R-:W-:Y:S01]  /*a220*/  UIMAD.WIDE.U32 UR6, UR44, UR12, UR8 ;  /* 0x0000000c2c0672a5 */ /* 0x000fe2000f8e0008 */
[----:B------:R-:W-:Y:S01]  /*a230*/  SHF.R.S32.HI R4, RZ, 0x1f, R7 ;  /* 0x0000001fff047819 */ /* 0x000fe20000011407 */
[----:B------:R-:W-:Y:S01]  /*a240*/  UIMAD UR11, UR44, UR13, UR11 ;  /* 0x0000000d2c0b72a4 */ /* 0x000fe2000f8e020b */
[----:B------:R-:W-:Y:S01]  /*a250*/  LOP3.LUT P0, RZ, R152, 0x3, RZ, 0xc0, !PT ;  /* 0x0000000398ff7812 */ /* 0x000fe2000780c0ff */
[----:B------:R-:W-:Y:S01]  /*a260*/  USEL UR46, UR46, URZ, !UP1 ;  /* 0x0000003f2e2e7287 */ /* 0x000fe2000c800000 */
[C---:B------:R-:W-:Y:S01]  /*a270*/  IADD3 R11, P3, R12.reuse, 0x3000, RZ ;  /* 0x000030000c0b7810 */ /* 0x040fe20007f7e0ff */
[----:B------:R-:W-:Y:S01]  /*a280*/  ULDC.64 UR12, c[0x0][0xb78] ;  /* 0x0002de00000c7ab9 */ /* 0x000fe20000000a00 */
[----:B------:R-:W-:Y:S01]  /*a290*/  UIADD3 UR7, UR7, UR11, URZ ;  /* 0x0000000b07077290 */ /* 0x000fe2000fffe03f */
[----:B------:R-:W-:Y:S01]  /*a2a0*/  LOP3.LUT R25, R12, 0x380, RZ, 0xc0, !PT ;  /* 0x000003800c197812 */ /* 0x000fe200078ec0ff */
[----:B------:R-:W-:-:S02]  /*a2b0*/  UIMAD UR8, UR45, UR12, URZ ;  /* 0x0000000c2d0872a4 */ /* 0x000fc4000f8e023f */
[----:B------:R-:W-:Y:S01]  /*a2c0*/  UIMAD.WIDE.U32 UR6, UR46, UR12, UR6 ;  /* 0x0000000c2e0672a5 */ /* 0x000fe2000f8e0006 */
[----:B------:R-:W-:Y:S01]  /*a2d0*/  SHF.R.U64 R25, R25, 0x3, RZ ;  /* 0x0000000319197819 */ /* 0x000fe200000012ff */
[----:B------:R-:W-:-:S03]  /*a2e0*/  UIMAD UR8, UR46, UR13, UR8 ;  /* 0x0000000d2e0872a4 */ /* 0x000fc6000f8e0208 */
[----:B------:R-:W-:Y:S01]  /*a2f0*/  ULDC.64 UR12, c[0x0][0xaa0] ;  /* 0x0002a800000c7ab9 */ /* 0x000fe20000000a00 */
[----:B------:R-:W-:Y:S02]  /*a300*/  IADD3 R6, P1, R7, UR6, RZ ;  /* 0x0000000607067c10 */ /* 0x000fe4000ff3e0ff */
[----:B------:R-:W-:Y:S01]  /*a310*/  IMAD.U32 R9, RZ, RZ, UR8 ;  /* 0x00000008ff097e24 */ /* 0x000fe2000f8e00ff */
[----:B------:R-:W-:Y:S01]  /*a320*/  LOP3.LUT R24, R25, R12, RZ, 0x3c, !PT ;  /* 0x0000000c19187212 */ /* 0x000fe200078e3cff */
[----:B------:R-:W-:-:S03]  /*a330*/  IMAD.MOV.U32 R25, RZ, RZ, R13 ;  /* 0x000000ffff197224 */ /* 0x000fc600078e000d */
[----:B------:R-:W-:Y:S01]  /*a340*/  IADD3.X R5, R4, UR7, R9, P1, !PT ;  /* 0x0000000704057c10 */ /* 0x000fe20008ffe409 */
[----:B------:R-:W-:Y:S01]  /*a350*/  ULDC.64 UR6, c[0x0][0xb40] ;  /* 0x0002d00000067ab9 */ /* 0x000fe20000000a00 */
[C---:B------:R-:W-:Y:S01]  /*a360*/  VIADD R4, R7.reuse, 0x8 ;  /* 0x0000000807047836 */ /* 0x040fe20000000000 */
[C---:B------:R-:W-:Y:S01]  /*a370*/  LEA R28, P2, R6.reuse, UR6, 0x2 ;  /* 0x00000006061c7c11 */ /* 0x040fe2000f8410ff */
[----:B------:R-:W-:Y:S01]  /*a380*/  IMAD.X R9, RZ, RZ, R13, P3 ;  /* 0x000000ffff097224 */ /* 0x000fe200018e060d */
[----:B------:R-:W-:Y:S02]  /*a390*/  ISETP.GE.OR P1, PT, R7, UR10, P0 ;  /* 0x0000000a07007c0c */ /* 0x000fe40008726670 */
[----:B------:R-:W-:Y:S02]  /*a3a0*/  LEA.HI.X R29, R6, UR7, R5, 0x2, P2 ;  /* 0x00000007061d7c11 */ /* 0x000fe400090f1405 */
[C---:B------:R-:W-:Y:S02]  /*a3b0*/  IADD3 R17, P2, R12.reuse, 0x1800, RZ ;  /* 0x000018000c117810 */ /* 0x040fe40007f5e0ff */
[----:B------:R-:W-:-:S02]  /*a3c0*/  IADD3 R7, P4, R12, 0x4800, RZ ;  /* 0x000048000c077810 */ /* 0x000fc40007f9e0ff */
[----:B------:R-:W-:Y:S01]  /*a3d0*/  LOP3.LUT R8, R17, 0x380, RZ, 0xc0, !PT ;  /* 0x0000038011087812 */ /* 0x000fe200078ec0ff */
[----:B------:R-:W-:Y:S01]  /*a3e0*/  UIMAD UR6, UR9, UR12, URZ ;  /* 0x0000000c090672a4 */ /* 0x000fe2000f8e023f */
[----:B------:R-:W-:Y:S01]  /*a3f0*/  ISETP.GE.OR P0, PT, R4, UR10, P0 ;  /* 0x0000000a04007c0c */ /* 0x000fe20008706670 */
[--C-:B------:R-:W-:Y:S01]  /*a400*/  IMAD.X R15, RZ, RZ, R13.reuse, P2 ;  /* 0x000000ffff0f7224 */ /* 0x100fe200010e060d */
[----:B------:R-:W-:Y:S01]  /*a410*/  LOP3.LUT R6, R11, 0x380, RZ, 0xc0, !PT ;  /* 0x000003800b067812 */ /* 0x000fe200078ec0ff */
[----:B------:R-:W-:Y:S01]  /*a420*/  IMAD.X R5, RZ, RZ, R13, P4 ;  /* 0x000000ffff057224 */ /* 0x000fe200020e060d */
[----:B------:R-:W-:Y:S01]  /*a430*/  LOP3.LUT R4, R7, 0x380, RZ, 0xc0, !PT ;  /* 0x0000038007047812 */ /* 0x000fe200078ec0ff */
[----:B------:R-:W-:Y:S01]  /*a440*/  IMAD.MOV.U32 R20, RZ, RZ, R22 ;  /* 0x000000ffff147224 */ /* 0x000fe200078e0016 */
[----:B------:R-:W-:Y:S01]  /*a450*/  SHF.R.U64 R8, R8, 0x3, RZ ;  /* 0x0000000308087819 */ /* 0x000fe200000012ff */
[----:B------:R-:W-:Y:S01]  /*a460*/  @!P1 STG.E desc[UR38][R28.64], R2 ;  /* 0x000000021c009986 */ /* 0x000fe2000c101926 */
[----:B------:R-:W-:Y:S01]  /*a470*/  SHF.R.U64 R6, R6, 0x3, RZ ;  /* 0x0000000306067819 */ /* 0x000fe200000012ff */
[----:B------:R-:W-:Y:S01]  /*a480*/  ULDC.64 UR8, c[0x0][0xae0] ;  /* 0x0002b80000087ab9 */ /* 0x000fe20000000a00 */
[----:B------:R-:W-:-:S02]  /*a490*/  SHF.R.U64 R4, R4, 0x3, RZ ;  /* 0x0000000304047819 */ /* 0x000fc400000012ff */
[----:B------:R-:W-:Y:S02]  /*a4a0*/  LOP3.LUT R14, R8, R17, RZ, 0x3c, !PT ;  /* 0x00000011080e7212 */ /* 0x000fe400078e3cff */
[----:B------:R-:W-:Y:S01]  /*a4b0*/  SHF.R.S32.HI R21, RZ, 0x1f, R22 ;  /* 0x0000001fff157819 */ /* 0x000fe20000011416 */
[----:B------:R-:W-:Y:S01]  /*a4c0*/  UIMAD UR6, UR4, UR13, UR6 ;  /* 0x0000000d040672a4 */ /* 0x000fe2000f8e0206 */
[----:B------:R-:W-:Y:S01]  /*a4d0*/  MOV R17, UR12 ;  /* 0x0000000c00117c02 */ /* 0x000fe20008000f00 */
[----:B------:R0:W-:Y:S01]  /*a4e0*/  @!P0 STG.E desc[UR38][R28.64+0x20], R0 ;  /* 0x000020001c008986 */ /* 0x0001e2000c101926 */
[----:B------:R-:W-:Y:S02]  /*a4f0*/  LOP3.LUT R8, R6, R11, RZ, 0x3c, !PT ;  /* 0x0000000b06087212 */ /* 0x000fe400078e3cff */
[----:B------:R-:W-:Y:S01]  /*a500*/  LOP3.LUT R4, R4, R7, RZ, 0x3c, !PT ;  /* 0x0000000704047212 */ /* 0x000fe200078e3cff */
[----:B------:R-:W-:Y:S01]  /*a510*/  IMAD.WIDE.U32 R20, R17, UR4, R20 ;  /* 0x0000000411147c25 */ /* 0x000fe2000f8e0014 */
[----:B------:R-:W5:Y:S04]  /*a520*/  LD.E.128 R24, desc[UR38][R24.64] ;  /* 0x0000002618187980 */ /* 0x000f68000c101d00 */
[----:B------:R-:W5:Y:S01]  /*a530*/  LD.E.128 R12, desc[UR38][R14.64] ;  /* 0x000000260e0c7980 */ /* 0x000f62000c101d00 */
[----:B------:R-:W-:-:S03]  /*a540*/  VIADD R21, R21, UR6 ;  /* 0x0000000615157c36 */ /* 0x000fc60008000000 */
[----:B------:R-:W5:Y:S01]  /*a550*/  LD.E.128 R8, desc[UR38][R8.64] ;  /* 0x0000002608087980 */ /* 0x000f62000c101d00 */
[----:B------:R-:W-:-:S03]  /*a560*/  IMAD.U32 R17, RZ, RZ, UR8 ;  /* 0x00000008ff117e24 */ /* 0x000fc6000f8e00ff */
[----:B------:R-:W5:Y:S01]  /*a570*/  LD.E.128 R4, desc[UR38][R4.64] ;  /* 0x0000002604047980 */ /* 0x000f62000c101d00 */
[----:B------:R-:W-:Y:S01]  /*a580*/  UIMAD UR4, UR14, UR8, URZ ;  /* 0x000000080e0472a4 */ /* 0x000fe2000f8e023f */
[----:B------:R-:W-:Y:S01]  /*a590*/  IMAD.WIDE.U32 R20, R17, UR44, R20 ;  /* 0x0000002c11147c25 */ /* 0x000fe2000f8e0014 */
[----:B------:R-:W-:Y:S01]  /*a5a0*/  ULDC UR6, c[0x0][0xa8c] ;  /* 0x0002a30000067ab9 */ /* 0x000fe20000000800 */
[----:B------:R-:W-:Y:S01]  /*a5b0*/  @!PT LDS RZ, [RZ] ;  /* 0x00000000fffff984 */ /* 0x000fe20000000800 */
[----:B------:R-:W-:Y:S01]  /*a5c0*/  @!PT LDS RZ, [RZ] ;  /* 0x00000000fffff984 */ /* 0x000fe20000000800 */
[----:B------:R-:W-:Y:S01]  /*a5d0*/  @!PT LDS RZ, [RZ] ;  /* 0x00000000fffff984 */ /* 0x000fe20000000800 */
[----:B------:R-:W-:Y:S01]  /*a5e0*/  @!PT LDS RZ, [RZ] ;  /* 0x00000000fffff984 */ /* 0x000fe20000000800 */
[----:B------:R1:W-:Y:S06]  /*a5f0*/  MEMBAR.ALL.CTA ;  /* 0x0000000000007992 */ /* 0x0003ec0000008000 */
[----:B-1----:R-:W1:Y:S01]  /*a600*/  FENCE.VIEW.ASYNC.S ;  /* 0x00000000000073c6 */ /* 0x002e620000000000 */
[----:B------:R-:W-:Y:S01]  /*a610*/  UIMAD UR10, UR43, -0xc0, UR10 ;  /* 0xffffff402b0a78a4 */ /* 0x000fe2000f8e020a */
[C---:B0-----:R-:W-:Y:S01]  /*a620*/  VIADD R0, R16.reuse, 0x30 ;  /* 0x0000003010007836 */ /* 0x041fe20000000000 */
[----:B------:R-:W-:Y:S01]  /*a630*/  UIMAD UR4, UR44, UR9, UR4 ;  /* 0x000000092c0472a4 */ /* 0x000fe2000f8e0204 */
[----:B------:R-:W-:Y:S01]  /*a640*/  VIADD R2, R16, 0x60 ;  /* 0x0000006010027836 */ /* 0x000fe20000000000 */
[----:B------:R-:W-:Y:S01]  /*a650*/  ISETP.GE.AND P0, PT, R22, UR6, PT ;  /* 0x0000000616007c0c */ /* 0x000fe2000bf06270 */
[----:B------:R-:W-:Y:S01]  /*a660*/  VIADD R17, R16, 0x90 ;  /* 0x0000009010117836 */ /* 0x000fe20000000000 */
[----:B------:R-:W-:Y:S01]  /*a670*/  ULDC.64 UR6, c[0x0][0xae8] ;  /* 0x0002ba0000067ab9 */ /* 0x000fe20000000a00 */
[----:B------:R-:W-:Y:S01]  /*a680*/  IADD3 R3, R3, 0x16820, RZ ;  /* 0x0001682003037810 */ /* 0x000fe20007ffe0ff */
[----:B------:R-:W-:Y:S01]  /*a690*/  VIADD R21, R21, UR4 ;  /* 0x0000000415157c36 */ /* 0x000fe20008000000 */
[----:B------:R-:W-:Y:S01]  /*a6a0*/  ISETP.GE.OR P3, PT, R0, UR10, P0 ;  /* 0x0000000a00007c0c */ /* 0x000fe20008766670 */
[----:B------:R-:W-:Y:S01]  /*a6b0*/  UIMAD UR4, UR45, UR6, URZ ;  /* 0x000000062d0472a4 */ /* 0x000fe2000f8e023f */
[----:B------:R-:W-:Y:S01]  /*a6c0*/  ISETP.GE.OR P1, PT, R2, UR10, P0 ;  /* 0x0000000a02007c0c */ /* 0x000fe20008726670 */
[----:B------:R-:W-:Y:S01]  /*a6d0*/  IMAD.U32 R33, RZ, RZ, UR6 ;  /* 0x00000006ff217e24 */ /* 0x000fe2000f8e00ff */
[----:B------:R-:W-:Y:S01]  /*a6e0*/  ISETP.GE.OR P2, PT, R17, UR10, P0 ;  /* 0x0000000a11007c0c */ /* 0x000fe20008746670 */
[----:B------:R-:W-:Y:S01]  /*a6f0*/  UIMAD UR4, UR46, UR7, UR4 ;  /* 0x000000072e0472a4 */ /* 0x000fe2000f8e0204 */
[----:B------:R-:W-:Y:S01]  /*a700*/  ISETP.GE.OR P0, PT, R16, UR10, P0 ;  /* 0x0000000a10007c0c */ /* 0x000fe20008706670 */
[----:B------:R-:W-:Y:S01]  /*a710*/  IMAD.WIDE.U32 R32, R33, UR46, R20 ;  /* 0x0000002e21207c25 */ /* 0x000fe2000f8e0014 */
[----:B------:R-:W-:Y:S01]  /*a720*/  PRMT R3, RZ, 0x654, R3 ;  /* 0x00000654ff037816 */ /* 0x000fe20000000003 */
[----:B------:R-:W-:Y:S01]  /*a730*/  BSSY B1, `(.L_x_12203) ;  /* 0x0000012000017945 */ /* 0x000fe20003800000 */
[----:B------:R-:W-:Y:S01]  /*a740*/  SHF.R.S32.HI R17, RZ, 0x1f, R16 ;  /* 0x0000001fff117819 */ /* 0x000fe20000011410 */
[----:B------:R-:W-:-:S02]  /*a750*/  IMAD.U32 R29, RZ, RZ, UR43 ;  /* 0x0000002bff1d7e24 */ /* 0x000fc4000f8e00ff */
[----:B------:R-:W-:Y:S01]  /*a760*/  VIADD R35, R33, UR4 ;  /* 0x0000000421237c36 */ /* 0x000fe20008000000 */
[----:B-1----:R0:W-:Y:S01]  /*a770*/  SYNCS.ARRIVE.TRANS64.RED.A1T0 RZ, [R3+URZ], RZ ;  /* 0x000000ff03ff79a7 */ /* 0x0021e2000810043f */
[----:B------:R-:W-:-:S04]  /*a780*/  IMAD.WIDE R28, R29, 0xc0, R16 ;  /* 0x000000c01d1c7825 */ /* 0x000fc800078e0210 */
[----:B------:R-:W-:Y:S05]  /*a790*/  @P0 BRA `(.L_x_12204) ;  /* 0x00000000002c0947 */ /* 0x000fea0003800000 */
        /* <DEDUP_REMOVED lines=11> */
.L_x_12204:
[----:B------:R-:W-:Y:S05]  /*a850*/  BSYNC B1 ;  /* 0x0000000000017941 */ /* 0x000fea0003800000 */
.L_x_12203:
[----:B------:R-:W-:Y:S04]  /*a860*/  BSSY B1, `(.L_x_12205) ;  /* 0x000000f000017945 */ /* 0x000fe80003800000 */
[----:B------:R-:W-:Y:S05]  /*a870*/  @P3 BRA `(.L_x_12206) ;  /* 0x0000000000343947 */ /* 0x000fea0003800000 */
[----:B-1----:R-:W-:Y:S01]  /*a880*/  IADD3 R21, P0, R28, 0x30, RZ ;  /* 0x000000301c157810 */ /* 0x002fe20007f1e0ff */
[----:B------:R-:W-:Y:S01]  /*a890*/  ULDC.64 UR6, c[0x0][0xad8] ;  /* 0x0002b60000067ab9 */ /* 0x000fe20000000a00 */
[----:B------:R-:W-:Y:S01]  /*a8a0*/  MOV R2, R32 ;  /* 0x0000002000027202 */ /* 0x000fe20000000f00 */
        /* <DEDUP_REMOVED lines=9> */
[----:B-----5:R2:W-:Y:S02]  /*a940*/  STG.E.128 desc[UR38][R20.64], R12 ;  /* 0x0000000c14007986 */ /* 0x0205e4000c101d26 */
.L_x_12206:
[----:B------:R-:W-:Y:S05]  /*a950*/  BSYNC B1 ;  /* 0x0000000000017941 */ /* 0x000fea0003800000 */
.L_x_12205:
        /* <DEDUP_REMOVED lines=15> */
.L_x_12208:
[----:B------:R-:W-:Y:S05]  /*aa50*/  BSYNC B1 ;  /* 0x0000000000017941 */ /* 0x000fea0003800000 */
.L_x_12207:
[----:B------:R-:W-:Y:S05]  /*aa60*/  @P2 BRA `(.L_x_12209) ;  /* 0x0000000800ac2947 */ /* 0x000fea0003800000 */
[----:B---3-5:R-:W-:Y:S01]  /*aa70*/  IADD3 R9, P0, R28, 0x90, RZ ;  /* 0x000000901c097810 */ /* 0x028fe20007f1e0ff */
        /* <DEDUP_REMOVED lines=13> */
.L_x_12201:
        /* <DEDUP_REMOVED lines=31> */
.L_x_12210:
        /* <DEDUP_REMOVED lines=8> */
[----:B------:R-:W-:-:S05]  /*adc0*/  MOV R0, UR43 ;  /* 0x0000002b00007c02 */ /* 0x000fca0008000f00 */
[----:B0-----:R-:W-:-:S04]  /*add0*/  IMAD R0, R0, 0xc0, R2 ;  /* 0x000000c000007824 */ /* 0x001fc800078e0202 */
        /* <DEDUP_REMOVED lines=22> */
.L_x_12212:
[----:B------:R-:W-:Y:S05]  /*af40*/  BSYNC B1 ;  /* 0x0000000000017941 */ /* 0x000fea0003800000 */
.L_x_12211:
[----:B------:R-:W-:Y:S01]  /*af50*/  ULDC.64 UR6, c[0x0][0xaa0] ;  /* 0x0002a80000067ab9 */ /* 0x000fe20000000a00 */
[----:B0-----:R-:W-:Y:S01]  /*af60*/  MOV R3, R9 ;  /* 0x0000000900037202 */ /* 0x001fe20000000f00 */
[----:B------:R-:W-:Y:S01]  /*af70*/  IMAD.MOV.U32 R2, RZ, RZ, R22 ;  /* 0x000000ffff027224 */ /* 0x000fe200078e0016 */
[----:B------:R-:W-:Y:S01]  /*af80*/  ULDC UR9, c[0x0][0xa8c] ;  /* 0x0002a30000097ab9 */ /* 0x000fe20000000800 */
[----:B------:R-:W-:Y:S01]  /*af90*/  IMAD R0, R6, UR6, RZ ;  /* 0x0000000606007c24 */ /* 0x000fe2000f8e02ff */
[----:B------:R-:W-:Y:S01]  /*afa0*/  ISETP.GE.AND P0, PT, R22, UR9, PT ;  /* 0x0000000916007c0c */ /* 0x000fe2000bf06270 */
[C---:B------:R-:W-:Y:S01]  /*afb0*/  IMAD.WIDE.U32 R2, R7.reuse, UR6, R2 ;  /* 0x0000000607027c25 */ /* 0x040fe2000f8e0002 */
[----:B------:R-:W-:Y:S01]  /*afc0*/  ULDC.64 UR10, c[0x0][0xae0] ;  /* 0x0002b800000a7ab9 */ /* 0x000fe20000000a00 */
[----:B------:R-:W-:Y:S01]  /*afd0*/  MOV R9, UR43 ;  /* 0x0000002b00097c02 */ /* 0x000fe20008000f00 */
[----:B------:R-:W-:Y:S01]  /*afe0*/  UIMAD UR6, UR8, UR10, URZ ;  /* 0x0000000a080672a4 */ /* 0x000fe2000f8e023f */
[----:B------:R-:W-:Y:S01]  /*aff0*/  IMAD R7, R7, UR7, R0 ;  /* 0x0000000707077c24 */ /* 0x000fe2000f8e0200 */
[----:B------:R-:W-:Y:S01]  /*b000*/  UIMAD UR7, UR43, -0xc0, UR4 ;  /* 0xffffff402b0778a4 */ /* 0x000fe2000f8e0204 */
[C---:B------:R-:W-:Y:S01]  /*b010*/  VIADD R0, R16.reuse, 0x30 ;  /* 0x0000003010007836 */ /* 0x040fe20000000000 */
[----:B------:R-:W-:Y:S01]  /*b020*/  UIMAD UR6, UR44, UR11, UR6 ;  /* 0x0000000b2c0672a4 */ /* 0x000fe2000f8e0206 */
[----:B------:R-:W-:Y:S01]  /*b030*/  VIADD R4, R16, 0x90 ;  /* 0x0000009010047836 */ /* 0x000fe20000000000 */
[----:B------:R-:W-:Y:S01]  /*b040*/  ULDC.64 UR8, c[0x0][0xae8] ;  /* 0x0002ba0000087ab9 */ /* 0x000fe20000000a00 */
[----:B------:R-:W-:Y:S01]  /*b050*/  IMAD.IADD R3, R3, 0x1, R7 ;  /* 0x0000000103037824 */ /* 0x000fe200078e0207 */
[----:B------:R-:W-:Y:S01]  /*b060*/  ISETP.GE.OR P3, PT, R0, UR7, P0 ;  /* 0x0000000700007c0c */ /* 0x000fe20008766670 */
[----:B------:R-:W-:Y:S01]  /*b070*/  VIADD R0, R16, 0x60 ;  /* 0x0000006010007836 */ /* 0x000fe20000000000 */
[----:B------:R-:W-:Y:S01]  /*b080*/  ISETP.GE.OR P2, PT, R4, UR7, P0 ;  /* 0x0000000704007c0c */ /* 0x000fe20008746670 */
[----:B------:R-:W-:Y:S01]  /*b090*/  IMAD.U32 R5, RZ, RZ, UR10 ;  /* 0x0000000aff057e24 */ /* 0x000fe2000f8e00ff */
[----:B------:R-:W-:Y:S01]  /*b0a0*/  UIMAD UR4, UR45, UR8, URZ ;  /* 0x000000082d0472a4 */ /* 0x000fe2000f8e023f */
[--C-:B------:R-:W-:Y:S01]  /*b0b0*/  SHF.R.S32.HI R7, RZ, 0x1f, R16.reuse ;  /* 0x0000001fff077819 */ /* 0x100fe20000011410 */
[----:B------:R-:W-:Y:S01]  /*b0c0*/  IMAD.MOV.U32 R6, RZ, RZ, R16 ;  /* 0x000000ffff067224 */ /* 0x000fe200078e0010 */
[----:B------:R-:W-:Y:S01]  /*b0d0*/  ISETP.GE.OR P1, PT, R0, UR7, P0 ;  /* 0x0000000700007c0c */ /* 0x000fe20008726670 */
[----:B------:R-:W-:Y:S01]  /*b0e0*/  IMAD.WIDE.U32 R2, R5, UR44, R2 ;  /* 0x0000002c05027c25 */ /* 0x000fe2000f8e0002 */
[----:B------:R-:W-:Y:S01]  /*b0f0*/  ISETP.GE.OR P0, PT, R16, UR7, P0 ;  /* 0x0000000710007c0c */ /* 0x000fe20008706670 */
[----:B------:R-:W-:Y:S01]  /*b100*/  UIMAD UR4, UR46, UR9, UR4 ;  /* 0x000000092e0472a4 */ /* 0x000fe2000f8e0204 */
[----:B------:R-:W-:Y:S01]  /*b110*/  BSSY B1, `(.L_x_12213) ;  /* 0x0000012000017945 */ /* 0x000fe20003800000 */
[----:B------:R-:W-:-:S02]  /*b120*/  VIADD R3, R3, UR6 ;  /* 0x0000000603037c36 */ /* 0x000fc40008000000 */
[----:B------:R-:W-:Y:S02]  /*b130*/  IMAD.U32 R5, RZ, RZ, UR8 ;  /* 0x00000008ff057e24 */ /* 0x000fe4000f8e00ff */
[----:B------:R-:W-:-:S04]  /*b140*/  IMAD.WIDE R6, R9, 0xc0, R6 ;  /* 0x000000c009067825 */ /* 0x000fc800078e0206 */
[----:B------:R-:W-:-:S04]  /*b150*/  IMAD.WIDE.U32 R4, R5, UR46, R2 ;  /* 0x0000002e05047c25 */ /* 0x000fc8000f8e0002 */
        /* <DEDUP_REMOVED lines=13> */
.L_x_12214:
[----:B------:R-:W-:Y:S05]  /*b230*/  BSYNC B1 ;  /* 0x0000000000017941 */ /* 0x000fea0003800000 */
.L_x_12213:
[----:B------:R-:W-:Y:S04]  /*b240*/  BSSY B1, `(.L_x_12215) ;  /* 0x000000f000017945 */ /* 0x000fe80003800000 */
[----:B------:R-:W-:Y:S05]  /*b250*/  @P3 BRA `(.L_x_12216) ;  /* 0x0000000000343947 */ /* 0x000fea0003800000 */
[----:B0-----:R-:W-:Y:S01]  /*b260*/  IADD3 R9, P0, R6, 0x30, RZ ;  /* 0x0000003006097810 */ /* 0x001fe20007f1e0ff */
        /* <DEDUP_REMOVED lines=12> */
.L_x_12216:
[----:B------:R-:W-:Y:S05]  /*b330*/  BSYNC B1 ;  /* 0x0000000000017941 */ /* 0x000fea0003800000 */
.L_x_12215:
        /* <DEDUP_REMOVED lines=15> */
.L_x_12218:
[----:B------:R-:W-:Y:S05]  /*b430*/  BSYNC B1 ;  /* 0x0000000000017941 */ /* 0x000fea0003800000 */
.L_x_12217:
        /* <DEDUP_REMOVED lines=14> */
.L_x_12209:
[----:B------:R-:W-:Y:S05]  /*b520*/  BSYNC B0 ;  /* 0x0000000000007941 */ /* 0x000fea0003800000 */
.L_x_12200:
[----:B------:R-:W-:Y:S02]  /*b530*/  ULDC UR4, c[0x0][0xc14] ;  /* 0x0003050000047ab9 */ /* 0x000fe40000000800 */
[----:B------:R-:W-:-:S13]  /*b540*/  ISETP.GE.AND P0, PT, R31, UR4, PT ;  /* 0x000000041f007c0c */ /* 0x000fda000bf06270 */
[----:B------:R-:W-:Y:S05]  /*b550*/  @!P0 BRA `(.L_x_12219) ;  /* 0xffffff58000c8947 */ /* 0x000fea000383ffff */
[----:B------:R-:W-:Y:S05]  /*b560*/  EXIT ;  /* 0x000000000000794d */ /* 0x000fea0003800000 */
.L_x_12164:
        /* <DEDUP_REMOVED lines=61> */
.L_x_12224:
        /* <DEDUP_REMOVED lines=8> */
[----:B------:R-:W-:-:S04]  /*b9c0*/  IADD3 R7, R26, R19, RZ ;  /* 0x000000131a077210 */ /* 0x000fc80007ffe0ff */
[----:B------:R-:W-:-:S13]  /*b9d0*/  ISETP.GE.OR P0, PT, R7, UR5, !P1 ;  /* 0x0000000507007c0c */ /* 0x000fda000cf06670 */
[----:B------:R-:W-:Y:S05]  /*b9e0*/  @P0 BRA `(.L_x_12223) ;  /* 0x00000000000c0947 */ /* 0x000fea0003800000 */
[----:B------:R-:W0:Y:S02]  /*b9f0*/  LDC.64 R2, c[0x0][0xc58] ;  /* 0x00031600ff027b82 */ /* 0x000e240000000a00 */
[----:B0-----:R-:W-:-:S05]  /*ba00*/  IMAD.WIDE R2, R7, 0x4, R2 ;  /* 0x0000000407027825 */ /* 0x001fca00078e0202 */
[----:B------:R0:W5:Y:S02]  /*ba10*/  LDG.E R0, desc[UR38][R2.64] ;  /* 0x0000002602007981 */ /* 0x000164000c1e1900 */
.L_x_12223:
[----:B------:R-:W-:Y:S05]  /*ba20*/  BSYNC B0 ;  /* 0x0000000000007941 */ /* 0x000fea0003800000 */
.L_x_12222:
        /* <DEDUP_REMOVED lines=25> */
.L_x_12220:
[----:B------:R-:W-:-:S05]  /*bbc0*/  IADD3 R13, -R3, R4, RZ ;  /* 0x00000004030d7210 */ /* 0x000fca0007ffe1ff */
        /* <DEDUP_REMOVED lines=19> */
.L_x_12225:
[----:B---3--:R-:W-:Y:S01]  /*bd00*/  IMAD R16, R16, UR4, R13 ;  /* 0x0000000410107c24 */ /* 0x008fe2000f8e020d */
[----:B------:R-:W-:Y:S01]  /*bd10*/  IABS R2, R4 ;  /* 0x0000000400027213 */ /* 0x000fe20000000000 */
[----:B01----:R-:W-:-:S03]  /*bd20*/  IMAD.MOV R11, RZ, RZ, -R3 ;  /* 0x000000ffff0b7224 */ /* 0x003fc600078e0a03 */
[----:B--2---:R-:W-:Y:S01]  /*bd30*/  IADD3 R7, -R16, UR6, RZ ;  /* 0x0000000610077c10 */ /* 0x004fe2000fffe1ff */
[----:B------:R-:W-:Y:S02]  /*bd40*/  IMAD.MOV R10, RZ, RZ, -R2 ;  /* 0x000000ffff0a7224 */ /* 0x000fe400078e0a02 */
        /* <DEDUP_REMOVED lines=26> */
[----:B------:R-:W0:Y:S08]  /*bef0*/  I2F.RP R10, R8 ;  /* 0x00000008000a7306 */ /* 0x000e300000209400 */
[----:B0-----:R-:W0:Y:S02]  /*bf00*/  MUFU.RCP R10, R10 ;  /* 0x0000000a000a7308 */ /* 0x001e240000001000 */
[----:B0-----:R-:W-:-:S06]  /*bf10*/  VIADD R3, R10, 0xffffffe ;  /* 0x0ffffffe0a037836 */ /* 0x001fcc0000000000 */
[----:B------:R-:W0:Y:S02]  /*bf20*/  F2I.FTZ.U32.TRUNC.NTZ R3, R3 ;  /* 0x0000000300037305 */ /* 0x000e24000021f000 */
[----:B0-----:R-:W-:-:S05]  /*bf30*/  IADD3 R11, RZ, -R3, RZ ;  /* 0x80000003ff0b7210 */ /* 0x001fca0007ffe0ff */
        /* <DEDUP_REMOVED lines=13> */
[----:B------:R-:W-:Y:S02]  /*c010*/  ISETP.GE.AND P0, PT, R3, RZ, PT ;  /* 0x000000ff0300720c */ /* 0x000fe40003f06270 */
[----:B------:R-:W-:-:S11]  /*c020*/  IADD3 R3, R4, R6, RZ ;  /* 0x0000000604037210 */ /* 0x000fd60007ffe0ff */
        /* <DEDUP_REMOVED lines=8> */
.L_x_12221:
[----:B------:R-:W-:Y:S02]  /*c0b0*/  IMAD.MOV.U32 R17, RZ, RZ, RZ ;  /* 0x000000ffff117224 */ /* 0x000fe400078e00ff */
[----:B------:R-:W-:Y:S02]  /*c0c0*/  IMAD.U32 R16, RZ, RZ, UR6 ;  /* 0x00000006ff107e24 */ /* 0x000fe4000f8e00ff */
[----:B------:R-:W-:-:S07]  /*c0d0*/  IMAD.MOV.U32 R18, RZ, RZ, RZ ;  /* 0x000000ffff127224 */ /* 0x000fce00078e00ff */
.L_x_12226:
        /* <DEDUP_REMOVED lines=16> */
.L_x_12292:
[----:B--2---:R-:W2:Y:S02]  /*c1e0*/  LDC.64 R2, c[0x0][0xc60] ;  /* 0x00031800ff027b82 */ /* 0x004ea40000000a00 */
[----:B--2---:R-:W-:-:S05]  /*c1f0*/  IMAD.WIDE R2, R19, 0x4, R2 ;  /* 0x0000000413027825 */ /* 0x004fca00078e0202 */
[----:B------:R-:W2:Y:S01]  /*c200*/  LDG.E R27, desc[UR38][R2.64] ;  /* 0x00000026021b7981 */ /* 0x000ea2000c1e1900 */
[----:B------:R-:W-:Y:S05]  /*c210*/  YIELD ;  /* 0x0000000000007946 */ /* 0x000fea0003800000 */
[----:B------:R-:W-:Y:S01]  /*c220*/  ULDC.64 UR4, c[0x0][0xa28] ;  /* 0x00028a0000047ab9 */ /* 0x000fe20000000a00 */
[----:B0-----:R-:W-:Y:S01]  /*c230*/  IMAD.MOV.U32 R0, RZ, RZ, RZ ;  /* 0x000000ffff007224 */ /* 0x001fe200078e00ff */
[----:B------:R-:W-:Y:S01]  /*c240*/  ISETP.NE.U32.AND P0, PT, RZ, UR4, PT ;  /* 0x00000004ff007c0c */ /* 0x000fe2000bf05070 */
[----:B------:R-:W-:Y:S01]  /*c250*/  IMAD.MOV.U32 R8, RZ, RZ, RZ ;  /* 0x000000ffff087224 */ /* 0x000fe200078e00ff */
[----:B------:R-:W-:-:S02]  /*c260*/  ULDC.64 UR6, c[0x0][0xa08] ;  /* 0x0002820000067ab9 */ /* 0x000fc40000000a00 */
[----:B------:R-:W-:Y:S02]  /*c270*/  ISETP.NE.AND.EX P0, PT, RZ, UR5, PT, P0 ;  /* 0x00000005ff007c0c */ /* 0x000fe4000bf05300 */
        /* <DEDUP_REMOVED lines=21> */
[----:B------:R-:W-:-:S03]  /*c3d0*/  ISETP.NE.U32.AND P0, PT, RZ, UR6, PT ;  /* 0x00000006ff007c0c */ /* 0x000fc6000bf05070 */
[----:B--2---:R0:W-:Y:S02]  /*c3e0*/  STL [R1+0x8], R8 ;  /* 0x0000080801007387 */ /* 0x0041e40000100800 */
[----:B0-----:R-:W-:Y:S01]  /*c3f0*/  IMAD.U32 R8, RZ, RZ, UR4 ;  /* 0x00000004ff087e24 */ /* 0x001fe2000f8e00ff */
        /* <DEDUP_REMOVED lines=10> */
[----:B0-----:R-:W-:Y:S06]  /*c4a0*/  @P1 BRA `(.L_x_12228) ;  /* 0x0000000000101947 */ /* 0x001fec0003800000 */
[----:B------:R-:W-:Y:S05]  /*c4b0*/  @!P2 BRA `(.L_x_12228) ;  /* 0x00000000000ca947 */ /* 0x000fea0003800000 */
[----:B------:R-:W2:Y:S04]  /*c4c0*/  LDG.E R7, desc[UR38][R2.64] ;  /* 0x0000002602077981 */ /* 0x000ea8000c1e1900 */
[----:B-----5:R-:W2:Y:S02]  /*c4d0*/  LDG.E R8, desc[UR38][R2.64+0x4] ;  /* 0x0000042602087981 */ /* 0x020ea4000c1e1900 */
[----:B--2---:R-:W-:-:S07]  /*c4e0*/  IMAD.IADD R8, R8, 0x1, -R7 ;  /* 0x0000000108087824 */ /* 0x004fce00078e0a07 */
.L_x_12228:
[----:B------:R-:W-:Y:S01]  /*c4f0*/  MOV R23, RZ ;  /* 0x000000ff00177202 */ /* 0x000fe20000000f00 */
[----:B------:R-:W-:-:S05]  /*c500*/  ULDC.64 UR4, c[0x0][0xa20] ;  /* 0x0002880000047ab9 */ /* 0x000fca0000000a00 */
[----:B------:R-:W2:Y:S01]  /*c510*/  @P0 LDG.E R23, desc[UR38][R4.64] ;  /* 0x0000002604170981 */ /* 0x000ea2000c1e1900 */
[----:B------:R-:W-:-:S04]  /*c520*/  ISETP.NE.U32.AND P1, PT, RZ, UR4, PT ;  /* 0x00000004ff007c0c */ /* 0x000fc8000bf25070 */
[----:B------:R-:W-:Y:S01]  /*c530*/  ISETP.NE.AND.EX P1, PT, RZ, UR5, PT, P1 ;  /* 0x00000005ff007c0c */ /* 0x000fe2000bf25310 */
[----:B--2--5:R-:W-:-:S12]  /*c540*/  IMAD.IADD R23, R23, 0x1, R0 ;  /* 0x0000000117177824 */ /* 0x024fd800078e0200 */
[----:B------:R-:W-:Y:S05]  /*c550*/  @!P1 BRA `(.L_x_12229) ;  /* 0x0000000000109947 */ /* 0x000fea0003800000 */
[----:B------:R-:W-:-:S04]  /*c560*/  IADD3 R2, P0, R29, UR4, RZ ;  /* 0x000000041d027c10 */ /* 0x000fc8000ff1e0ff */
[----:B------:R-:W-:-:S05]  /*c570*/  IADD3.X R3, R10, UR5, RZ, P0, !PT ;  /* 0x000000050a037c10 */ /* 0x000fca00087fe4ff */
[----:B------:R0:W5:Y:S01]  /*c580*/  LDG.E R9, desc[UR38][R2.64] ;  /* 0x0000002602097981 */ /* 0x000162000c1e1900 */
[----:B------:R-:W-:Y:S05]  /*c590*/  BRA `(.L_x_12230) ;  /* 0x0000000000107947 */ /* 0x000fea0003800000 */
.L_x_12229:
[----:B------:R-:W-:Y:S05]  /*c5a0*/  @!P0 BRA `(.L_x_12230) ;  /* 0x00000000000c8947 */ /* 0x000fea0003800000 */
[----:B------:R-:W2:Y:S04]  /*c5b0*/  LDG.E R2, desc[UR38][R4.64] ;  /* 0x0000002604027981 */ /* 0x000ea8000c1e1900 */
[----:B------:R-:W2:Y:S02]  /*c5c0*/  LDG.E R9, desc[UR38][R4.64+0x4] ;  /* 0x0000042604097981 */ /* 0x000ea4000c1e1900 */
[----:B--2---:R-:W-:-:S07]  /*c5d0*/  IMAD.IADD R9, R9, 0x1, -R2 ;  /* 0x0000000109097824 */ /* 0x004fce00078e0a02 */
.L_x_12230:
[----:B0-----:R-:W-:Y:S01]  /*c5e0*/  IMAD R3, R17, 0xc0, RZ ;  /* 0x000000c011037824 */ /* 0x001fe200078e02ff */
[----:B------:R-:W-:Y:S01]  /*c5f0*/  BSSY B6, `(.L_x_12231) ;  /* 0x0000234000067945 */ /* 0x000fe20003800000 */
[----:B-----5:R-:W-:-:S03]  /*c600*/  IMAD.IADD R9, R9, 0x1, -R0 ;  /* 0x0000000109097824 */ /* 0x020fc600078e0a00 */
[----:B------:R-:W-:Y:S01]  /*c610*/  IADD3 R8, -R8, 0x13f, R3 ;  /* 0x0000013f08087810 */ /* 0x000fe20007ffe103 */
[----:B------:R-:W-:-:S04]  /*c620*/  VIADD R0, R9, 0x7f ;  /* 0x0000007f09007836 */ /* 0x000fc80000000000 */
[----:B------:R-:W-:Y:S01]  /*c630*/  IMAD.IADD R8, R9, 0x1, R8 ;  /* 0x0000000109087824 */ /* 0x000fe200078e0208 */
[----:B------:R-:W-:-:S04]  /*c640*/  SHF.R.S32.HI R3, RZ, 0x1f, R0 ;  /* 0x0000001fff037819 */ /* 0x000fc80000011400 */
[----:B------:R-:W-:Y:S02]  /*c650*/  SHF.R.S32.HI R5, RZ, 0x1f, R8 ;  /* 0x0000001fff057819 */ /* 0x000fe40000011408 */
[----:B------:R-:W-:Y:S02]  /*c660*/  LEA.HI R3, R3, R0, RZ, 0x7 ;  /* 0x0000000003037211 */ /* 0x000fe400078f38ff */
[----:B------:R-:W-:Y:S02]  /*c670*/  LEA.HI R5, R5, R8, RZ, 0x7 ;  /* 0x0000000805057211 */ /* 0x000fe400078f38ff */
[----:B------:R-:W-:Y:S02]  /*c680*/  SHF.R.S32.HI R3, RZ, 0x7, R3 ;  /* 0x00000007ff037819 */ /* 0x000fe40000011403 */
[----:B------:R-:W-:-:S04]  /*c690*/  SHF.R.S32.HI R28, RZ, 0x7, R5 ;  /* 0x00000007ff1c7819 */ /* 0x000fc80000011405 */
        /* <DEDUP_REMOVED lines=18> */
.L_x_12232:
        /* <DEDUP_REMOVED lines=22> */
.L_x_12234:
[----:B------:R-:W-:-:S04]  /*c920*/  IADD3 R0, R25, 0x400, RZ ;  /* 0x0000040019007810 */ /* 0x000fc80007ffe0ff */
        /* <DEDUP_REMOVED lines=8> */
[----:B------:R-:W-:Y:S01]  /*c9b0*/  MOV R12, 0x1 ;  /* 0x00000001000c7802 */ /* 0x000fe20000000f00 */
[----:B------:R-:W-:Y:S02]  /*c9c0*/  IMAD.U32 R5, RZ, RZ, UR7 ;  /* 0x00000007ff057e24 */ /* 0x000fe4000f8e00ff */
[----:B------:R-:W-:Y:S02]  /*c9d0*/  IMAD.U32 R6, RZ, RZ, UR8 ;  /* 0x00000008ff067e24 */ /* 0x000fe4000f8e00ff */
[----:B------:R-:W-:-:S02]  /*c9e0*/  IMAD.U32 R7, RZ, RZ, UR9 ;  /* 0x00000009ff077e24 */ /* 0x000fc4000f8e00ff */
[----:B------:R-:W-:Y:S02]  /*c9f0*/  IMAD.U32 R10, RZ, RZ, UR4 ;  /* 0x00000004ff0a7e24 */ /* 0x000fe4000f8e00ff */
[----:B------:R-:W-:Y:S02]  /*ca00*/  IMAD.U32 R11, RZ, RZ, UR5 ;  /* 0x00000005ff0b7e24 */ /* 0x000fe4000f8e00ff */
[----:B------:R-:W-:Y:S02]  /*ca10*/  IMAD.MOV.U32 R8, RZ, RZ, 0x70 ;  /* 0x00000070ff087424 */ /* 0x000fe400078e00ff */
[----:B0-----:R-:W-:-:S07]  /*ca20*/  IMAD.MOV.U32 R13, RZ, RZ, RZ ;  /* 0x000000ffff0d7224 */ /* 0x001fce00078e00ff */
[----:B------:R-:W-:-:S07]  /*ca30*/  LEPC R20, `(.L_x_12236) ;  /* 0x000000001014794e */ /* 0x000fce0000000000 */
[----:B-12---:R-:W-:Y:S05]  /*ca40*/  CALL.ABS.NOINC R2 ;  /* 0x0000000002007343 */ /* 0x006fea0003c00000 */
.L_x_12236:
[----:B------:R-:W-:Y:S01]  /*ca50*/  MOV R2, 0x0 ;  /* 0x0000000000027802 */ /* 0x000fe20000000f00 */
[----:B------:R-:W-:Y:S01]  /*ca60*/  ULDC.64 UR6, c[0x4][0x1b8] ;  /* 0x01006e0000067ab9 */ /* 0x000fe20000000a00 */
[----:B------:R-:W-:Y:S01]  /*ca70*/  ULDC.64 UR8, c[0x4][0x1c0] ;  /* 0x0100700000087ab9 */ /* 0x000fe20000000a00 */
[----:B------:R-:W-:Y:S01]  /*ca80*/  ULDC.64 UR4, c[0x4][0x18] ;  /* 0x0100060000047ab9 */ /* 0x000fe20000000a00 */
[----:B------:R-:W-:Y:S01]  /*ca90*/  IMAD.U32 R4, RZ, RZ, UR6 ;  /* 0x00000006ff047e24 */ /* 0x000fe2000f8e00ff */
[----:B------:R-:W-:Y:S01]  /*caa0*/  MOV R8, 0x70 ;  /* 0x0000007000087802 */ /* 0x000fe20000000f00 */
[----:B------:R-:W0:Y:S01]  /*cab0*/  LDC.64 R2, c[0x4][R2] ;  /* 0x0100000002027b82 */ /* 0x000e220000000a00 */
        /* <DEDUP_REMOVED lines=9> */
.L_x_12235:
[----:B------:R-:W2:Y:S01]  /*cb50*/  LDL.LU R21, [R1] ;  /* 0x0000000001157983 */ /* 0x000ea20000300800 */
[----:B------:R-:W-:Y:S01]  /*cb60*/  ULDC.64 UR4, c[0x0][0x9f8] ;  /* 0x00027e0000047ab9 */ /* 0x000fe20000000a00 */
[----:B------:R-:W0:Y:S02]  /*cb70*/  LDC R0, c[0x0][0x428] ;  /* 0x00010a00ff007b82 */ /* 0x000e240000000800 */
[----:B------:R-:W3:Y:S01]  /*cb80*/  LDL.LU R20, [R1+0x8] ;  /* 0x0000080001147983 */ /* 0x000ee20000300800 */
[----:B------:R-:W-:Y:S01]  /*cb90*/  ISETP.NE.U32.AND P0, PT, RZ, UR4, PT ;  /* 0x00000004ff007c0c */ /* 0x000fe2000bf05070 */
[----:B------:R-:W-:-:S03]  /*cba0*/  IMAD.MOV.U32 R6, RZ, RZ, R27 ;  /* 0x000000ffff067224 */ /* 0x000fc600078e001b */
        /* <DEDUP_REMOVED lines=21> */
.L_x_12237:
        /* <DEDUP_REMOVED lines=18> */
.L_x_12308:
[----:B------:R-:W-:Y:S01]  /*ce20*/  UMOV UR4, 0xffffffff ;  /* 0xffffffff00047882 */ /* 0x000fe20000000000 */
[----:B------:R-:W-:Y:S02]  /*ce30*/  SHF.R.S32.HI R9, RZ, 0x1f, R6 ;  /* 0x0000001fff097819 */ /* 0x000fe40000011406 */
[----:B------:R-:W-:Y:S05]  /*ce40*/  BRA.DIV UR4, `(.L_x_12239) ;  /* 0x0000002e04647947 */ /* 0x000fea000b800000 */
[----:B------:R-:W-:-:S13]  /*ce50*/  ELECT P6, URZ, PT ;  /* 0x00000000003f782f */ /* 0x000fda00038c0000 */
.L_x_12311:
        /* <DEDUP_REMOVED lines=15> */
[----:B------:R-:W-:-:S05]  /*cf50*/  IMAD.WIDE.U32 R4, R6, UR4, R4 ;  /* 0x0000000406047c25 */ /* 0x000fca000f8e0004 */
[----:B------:R-:W-:Y:S02]  /*cf60*/  IADD3 R5, R5, R13, RZ ;  /* 0x0000000d05057210 */ /* 0x000fe40007ffe0ff */
[----:B------:R-:W-:-:S04]  /*cf70*/  LEA R12, P0, R4, R2, 0x2 ;  /* 0x00000002040c7211 */ /* 0x000fc800078010ff */
[----:B------:R-:W-:-:S05]  /*cf80*/  LEA.HI.X R13, R4, R3, R5, 0x2, P0 ;  /* 0x00000003040d7211 */ /* 0x000fca00000f1405 */
[----:B------:R0:W5:Y:S01]  /*cf90*/  LDG.E R8, desc[UR38][R12.64] ;  /* 0x000000260c087981 */ /* 0x000162000c1e1900 */
[----:B------:R-:W-:-:S04]  /*cfa0*/  IMAD.MOV R4, RZ, RZ, -R14 ;  /* 0x000000ffff047224 */ /* 0x000fc800078e0a0e */
[----:B------:R-:W-:-:S07]  /*cfb0*/  IMAD R7, R11, R4, R7 ;  /* 0x000000040b077224 */ /* 0x000fce00078e0207 */
.L_x_12241:
[----:B------:R-:W-:Y:S01]  /*cfc0*/  IMAD R5, R22, 0x8, R25 ;  /* 0x0000000816057824 */ /* 0x000fe200078e0219 */
[----:B------:R-:W-:-:S04]  /*cfd0*/  SHF.L.U32 R4, R24, 0x1f, RZ ;  /* 0x0000001f18047819 */ /* 0x000fc800000006ff */
[----:B------:R-:W2:Y:S02]  /*cfe0*/  SYNCS.PHASECHK.TRANS64.TRYWAIT P0, [R5+URZ+0x16840], R4 ;  /* 0x01684004050075a7 */ /* 0x000ea4000800017f */
[----:B--2---:R-:W-:Y:S05]  /*cff0*/  @!P0 BRA `(.L_x_12242) ;  /* 0x0000002c00188947 */ /* 0x004fea0003800000 */
.L_x_12312:
        /* <DEDUP_REMOVED lines=9> */
.L_x_12243:
        /* <DEDUP_REMOVED lines=16> */
[----:B--2---:R-:W-:Y:S01]  /*d190*/  NOP ;  /* 0x0000000000007918 */ /* 0x004fe20000000000 */
.L_x_12240:
        /* <DEDUP_REMOVED lines=27> */
.L_x_12313:
[----:B------:R-:W-:Y:S05]  /*d350*/  BSYNC B0 ;  /* 0x0000000000007941 */ /* 0x000fea0003800000 */
.L_x_12244:
[----:B------:R-:W-:Y:S01]  /*d360*/  ISETP.GE.AND P0, PT, R28, 0x2, PT ;  /* 0x000000021c00780c */ /* 0x000fe20003f06270 */
[----:B------:R-:W-:-:S12]  /*d370*/  BSSY B0, `(.L_x_12246) ;  /* 0x0000125000007945 */ /* 0x000fd80003800000 */
[----:B------:R-:W-:Y:S05]  /*d380*/  @!P0 BRA `(.L_x_12247) ;  /* 0x00000010008c8947 */ /* 0x000fea0003800000 */
[C---:B--2---:R-:W-:Y:S01]  /*d390*/  LOP3.LUT R4, R28.reuse, 0x1, RZ, 0xc0, !PT ;  /* 0x000000011c047812 */ /* 0x044fe200078ec0ff */
[----:B------:R-:W-:Y:S01]  /*d3a0*/  BSSY B1, `(.L_x_12248) ;  /* 0x0000064000017945 */ /* 0x000fe20003800000 */
[----:B------:R-:W-:Y:S02]  /*d3b0*/  IADD3 R11, R28, -0x2, RZ ;  /* 0xfffffffe1c0b7810 */ /* 0x000fe40007ffe0ff */
[----:B------:R-:W-:-:S03]  /*d3c0*/  ISETP.NE.U32.AND P0, PT, R4, 0x1, PT ;  /* 0x000000010400780c */ /* 0x000fc60003f05070 */
[----:B------:R-:W-:-:S10]  /*d3d0*/  IMAD.MOV.U32 R10, RZ, RZ, R11 ;  /* 0x000000ffff0a7224 */ /* 0x000fd400078e000b */
        /* <DEDUP_REMOVED lines=31> */
.L_x_12252:
[----:B0-----:R-:W-:Y:S01]  /*d5d0*/  IMAD R3, R12, 0x8, R25 ;  /* 0x000000080c037824 */ /* 0x001fe200078e0219 */
[----:B------:R-:W-:-:S04]  /*d5e0*/  SHF.L.U32 R2, R13, 0x1f, RZ ;  /* 0x0000001f0d027819 */ /* 0x000fc800000006ff */
[----:B------:R-:W0:Y:S02]  /*d5f0*/  SYNCS.PHASECHK.TRANS64.TRYWAIT P0, [R3+URZ+0x16840], R2 ;  /* 0x01684002030075a7 */ /* 0x000e24000800017f */
[----:B0-----:R-:W-:Y:S05]  /*d600*/  @!P0 BRA `(.L_x_12253) ;  /* 0x0000002400bc8947 */ /* 0x001fea0003800000 */
.L_x_12314:
        /* <DEDUP_REMOVED lines=9> */
.L_x_12254:
        /* <DEDUP_REMOVED lines=21> */
.L_x_12315:
[----:B------:R-:W-:Y:S05]  /*d7f0*/  @P1 BRA `(.L_x_12256) ;  /* 0x0000000000181947 */ /* 0x000fea0003800000 */
[----:B------:R-:W-:Y:S01]  /*d800*/  ISETP.NE.AND P0, PT, R26, RZ, PT ;  /* 0x000000ff1a00720c */ /* 0x000fe20003f05270 */
[----:B0-----:R-:W-:Y:S02]  /*d810*/  IMAD R2, R22, 0x8, R25 ;  /* 0x0000000816027824 */ /* 0x001fe400078e0219 */
[----:B------:R-:W-:-:S04]  /*d820*/  IMAD.MOV.U32 R3, RZ, RZ, 0x4000 ;  /* 0x00004000ff037424 */ /* 0x000fc800078e00ff */
[----:B------:R2:W-:Y:S06]  /*d830*/  SYNCS.ARRIVE.TRANS64 RZ, [R2+URZ+0x16850], R3 ;  /* 0x0168500302ff79a7 */ /* 0x0005ec000800003f */
[----:B------:R-:W-:Y:S05]  /*d840*/  @!P0 BRA `(.L_x_12256) ;  /* 0x0000000000048947 */ /* 0x000fea0003800000 */
[----:B------:R-:W-:Y:S01]  /*d850*/  BPT.TRAP 0x1 ;  /* 0x000000040000795c */ /* 0x000fe20000300000 */
.L_x_12256:
[C---:B--2---:R-:W-:Y:S01]  /*d860*/  IMAD R3, R22.reuse, 0x4000, R25 ;  /* 0x0000400016037824 */ /* 0x044fe200078e0219 */
[----:B0-----:R-:W-:Y:S01]  /*d870*/  LEA R2, R22, R25, 0x3 ;  /* 0x0000001916027211 */ /* 0x001fe200078e18ff */
        /* <DEDUP_REMOVED lines=10> */
[----:B------:R-:W-:Y:S01]  /*d920*/  IMAD.MOV.U32 R8, RZ, RZ, R4 ;  /* 0x000000ffff087224 */ /* 0x000fe200078e0004 */
[----:B------:R-:W-:-:S05]  /*d930*/  R2UR UR12, R0 ;  /* 0x00000000000c72ca */ /* 0x000fca00000e0000 */
[----:B------:R-:W-:Y:S02]  /*d940*/  UIADD3 UR9, UR9, 0x16850, URZ ;  /* 0x0001685009097890 */ /* 0x000fe4000fffe03f */
[----:B------:R-:W-:Y:S02]  /*d950*/  UIADD3 UR8, UR8, 0x400, URZ ;  /* 0x0000040008087890 */ /* 0x000fe4000fffe03f */
[----:B------:R-:W-:-:S03]  /*d960*/  ULEA UR11, UR11, UR4, 0x7 ;  /* 0x000000040b0b7291 */ /* 0x000fc6000f8e383f */
[----:B------:R-:W-:-:S06]  /*d970*/  UMOV UR4, 0x0 ;  /* 0x0000000000047882 */ /* 0x000fcc0000000000 */
[----:B------:R0:W-:Y:S02]  /*d980*/  UTMALDG.4D [UR8], [UR6], desc[UR4] ;  /* 0x00000408060075b4 */ /* 0x0001e40008019000 */
[----:B0-----:R-:W-:Y:S01]  /*d990*/  NOP ;  /* 0x0000000000007918 */ /* 0x001fe20000000000 */
.L_x_12251:
[----:B------:R-:W-:Y:S05]  /*d9a0*/  BSYNC B2 ;  /* 0x0000000000027941 */ /* 0x000fea0003800000 */
.L_x_12250:
[----:B------:R-:W-:Y:S02]  /*d9b0*/  VIADD R10, R28, 0xfffffffd ;  /* 0xfffffffd1c0a7836 */ /* 0x000fe40000000000 */
[----:B------:R-:W-:Y:S02]  /*d9c0*/  IMAD.MOV.U32 R22, RZ, RZ, R12 ;  /* 0x000000ffff167224 */ /* 0x000fe400078e000c */
[----:B------:R-:W-:-:S07]  /*d9d0*/  IMAD.MOV.U32 R24, RZ, RZ, R13 ;  /* 0x000000ffff187224 */ /* 0x000fce00078e000d */
.L_x_12249:
[----:B------:R-:W-:Y:S05]  /*d9e0*/  BSYNC B1 ;  /* 0x0000000000017941 */ /* 0x000fea0003800000 */
.L_x_12248:
[----:B------:R-:W-:-:S13]  /*d9f0*/  ISETP.NE.AND P0, PT, R11, RZ, PT ;  /* 0x000000ff0b00720c */ /* 0x000fda0003f05270 */
[----:B------:R-:W-:Y:S05]  /*da00*/  @!P0 BRA `(.L_x_12247) ;  /* 0x0000000800ec8947 */ /* 0x000fea0003800000 */
[----:B------:R-:W-:-:S07]  /*da10*/  IMAD.MOV.U32 R4, RZ, RZ, R8 ;  /* 0x000000ffff047224 */ /* 0x000fce00078e0008 */
.L_x_12271:
[----:B------:R-:W-:Y:S01]  /*da20*/  IADD3 R11, R22, 0x1, RZ ;  /* 0x00000001160b7810 */ /* 0x000fe20007ffe0ff */
        /* <DEDUP_REMOVED lines=30> */
.L_x_12259:
[----:B------:R-:W-:Y:S01]  /*dc10*/  IMAD R3, R11, 0x8, R25 ;  /* 0x000000080b037824 */ /* 0x000fe200078e0219 */
[----:B------:R-:W-:-:S04]  /*dc20*/  SHF.L.U32 R2, R12, 0x1f, RZ ;  /* 0x0000001f0c027819 */ /* 0x000fc800000006ff */
[----:B------:R-:W2:Y:S02]  /*dc30*/  SYNCS.PHASECHK.TRANS64.TRYWAIT P0, [R3+URZ+0x16840], R2 ;  /* 0x01684002030075a7 */ /* 0x000ea4000800017f */
[----:B--2---:R-:W-:Y:S05]  /*dc40*/  @!P0 BRA `(.L_x_12260) ;  /* 0x0000002000548947 */ /* 0x004fea0003800000 */
.L_x_12316:
        /* <DEDUP_REMOVED lines=9> */
.L_x_12261:
[----:B0-2---:R-:W-:Y:S01]  /*dce0*/  LEA R2, R11, R25, 0xe ;  /* 0x000000190b027211 */ /* 0x005fe200078e70ff */
        /* <DEDUP_REMOVED lines=9> */
[----:B------:R-:W-:Y:S01]  /*dd80*/  R2UR UR12, R0 ;  /* 0x00000000000c72ca */ /* 0x000fe200000e0000 */
[----:B------:R-:W-:Y:S01]  /*dd90*/  UMOV UR10, URZ ;  /* 0x0000003f000a7c82 */ /* 0x000fe20008000000 */
[----:B-----5:R-:W-:-:S02]  /*dda0*/  R2UR UR13, R4 ;  /* 0x00000000040d72ca */ /* 0x020fc400000e0000 */
        /* <DEDUP_REMOVED lines=8> */
.L_x_12317:
[----:B------:R-:W-:Y:S05]  /*de30*/  @P0 BRA `(.L_x_12263) ;  /* 0x0000000000140947 */ /* 0x000fea0003800000 */
[----:B------:R-:W-:Y:S01]  /*de40*/  ISETP.NE.AND P1, PT, R26, RZ, PT ;  /* 0x000000ff1a00720c */ /* 0x000fe20003f25270 */
[----:B------:R-:W-:-:S04]  /*de50*/  IMAD.MOV.U32 R2, RZ, RZ, 0x4000 ;  /* 0x00004000ff027424 */ /* 0x000fc800078e00ff */
[----:B------:R2:W-:Y:S08]  /*de60*/  SYNCS.ARRIVE.TRANS64 RZ, [R3+URZ+0x50], R2 ;  /* 0x0000500203ff79a7 */ /* 0x0005f0000800003f */
[----:B------:R-:W-:Y:S05]  /*de70*/  @!P1 BRA `(.L_x_12263) ;  /* 0x0000000000049947 */ /* 0x000fea0003800000 */
[----:B------:R-:W-:Y:S01]  /*de80*/  BPT.TRAP 0x1 ;  /* 0x000000040000795c */ /* 0x000fe20000300000 */
.L_x_12263:
        /* <DEDUP_REMOVED lines=19> */
.L_x_12258:
[----:B------:R-:W-:Y:S05]  /*dfc0*/  BSYNC B1 ;  /* 0x0000000000017941 */ /* 0x000fea0003800000 */
.L_x_12257:
        /* <DEDUP_REMOVED lines=30> */
.L_x_12266:
[----:B------:R-:W-:Y:S01]  /*e1b0*/  IMAD R2, R22, 0x8, R25 ;  /* 0x0000000816027824 */ /* 0x000fe200078e0219 */
[----:B------:R-:W-:-:S04]  /*e1c0*/  SHF.L.U32 R3, R24, 0x1f, RZ ;  /* 0x0000001f18037819 */ /* 0x000fc800000006ff */
[----:B------:R-:W2:Y:S02]  /*e1d0*/  SYNCS.PHASECHK.TRANS64.TRYWAIT P0, [R2+URZ+0x16840], R3 ;  /* 0x01684003020075a7 */ /* 0x000ea4000800017f */
[----:B--2---:R-:W-:Y:S05]  /*e1e0*/  @!P0 BRA `(.L_x_12267) ;  /* 0x0000001c00148947 */ /* 0x004fea0003800000 */
.L_x_12318:
        /* <DEDUP_REMOVED lines=9> */
.L_x_12268:
        /* <DEDUP_REMOVED lines=13> */
[----:B------:R-:W-:Y:S01]  /*e350*/  ULEA UR11, UR11, UR4, 0x7 ;  /* 0x000000040b0b7291 */ /* 0x000fe2000f8e383f */
        /* <DEDUP_REMOVED lines=8> */
.L_x_12319:
[----:B------:R-:W-:Y:S05]  /*e3e0*/  @P0 BRA `(.L_x_12270) ;  /* 0x0000000000140947 */ /* 0x000fea0003800000 */
[----:B------:R-:W-:Y:S01]  /*e3f0*/  ISETP.NE.AND P1, PT, R26, RZ, PT ;  /* 0x000000ff1a00720c */ /* 0x000fe20003f25270 */
[----:B0-----:R-:W-:-:S04]  /*e400*/  IMAD.MOV.U32 R3, RZ, RZ, 0x4000 ;  /* 0x00004000ff037424 */ /* 0x001fc800078e00ff */
[----:B------:R2:W-:Y:S08]  /*e410*/  SYNCS.ARRIVE.TRANS64 RZ, [R2+URZ+0x50], R3 ;  /* 0x0000500302ff79a7 */ /* 0x0005f0000800003f */
[----:B------:R-:W-:Y:S05]  /*e420*/  @!P1 BRA `(.L_x_12270) ;  /* 0x0000000000049947 */ /* 0x000fea0003800000 */
[----:B------:R-:W-:Y:S01]  /*e430*/  BPT.TRAP 0x1 ;  /* 0x000000040000795c */ /* 0x000fe20000300000 */
.L_x_12270:
        /* <DEDUP_REMOVED lines=19> */
.L_x_12265:
[----:B------:R-:W-:Y:S05]  /*e570*/  BSYNC B1 ;  /* 0x0000000000017941 */ /* 0x000fea0003800000 */
.L_x_12264:
[C---:B------:R-:W-:Y:S01]  /*e580*/  ISETP.GT.AND P0, PT, R10.reuse, 0x1, PT ;  /* 0x000000010a00780c */ /* 0x040fe20003f04270 */
[----:B0-2---:R-:W-:-:S05]  /*e590*/  VIADD R2, R10, 0xfffffffe ;  /* 0xfffffffe0a027836 */ /* 0x005fca0000000000 */
[----:B------:R-:W-:-:S07]  /*e5a0*/  MOV R10, R2 ;  /* 0x00000002000a7202 */ /* 0x000fce0000000f00 */
[----:B------:R-:W-:Y:S05]  /*e5b0*/  @P0 BRA `(.L_x_12271) ;  /* 0xfffffff400180947 */ /* 0x000fea000383ffff */
.L_x_12247:
[----:B------:R-:W-:Y:S05]  /*e5c0*/  BSYNC B0 ;  /* 0x0000000000007941 */ /* 0x000fea0003800000 */
.L_x_12246:
[----:B------:R-:W-:Y:S01]  /*e5d0*/  ISETP.NE.AND P0, PT, R26, RZ, PT ;  /* 0x000000ff1a00720c */ /* 0x000fe20003f05270 */
[----:B------:R-:W-:-:S12]  /*e5e0*/  BSSY B0, `(.L_x_12272) ;  /* 0x000000e000007945 */ /* 0x000fd80003800000 */
[----:B------:R-:W-:Y:S05]  /*e5f0*/  @P0 BRA `(.L_x_12273) ;  /* 0x0000000000300947 */ /* 0x000fea0003800000 */
[----:B------:R-:W3:Y:S01]  /*e600*/  S2R R9, SR_LANEID ;  /* 0x0000000000097919 */ /* 0x000ee20000000000 */
[----:B------:R-:W-:Y:S01]  /*e610*/  VOTEU.ANY UR4, UPT, PT ;  /* 0x0000000000047886 */ /* 0x000fe200038e0100 */
[----:B------:R-:W4:Y:S01]  /*e620*/  LDC.64 R2, c[0x0][0xc38] ;  /* 0x00030e00ff027b82 */ /* 0x000f220000000a00 */
[----:B--2---:R-:W3:Y:S08]  /*e630*/  FLO.U32 R4, UR4 ;  /* 0x0000000400047d00 */ /* 0x004ef000080e0000 */
        /* <DEDUP_REMOVED lines=8> */
.L_x_12273:
[----:B------:R-:W-:Y:S05]  /*e6c0*/  BSYNC B0 ;  /* 0x0000000000007941 */ /* 0x000fea0003800000 */
.L_x_12272:
[----:B------:R-:W-:Y:S04]  /*e6d0*/  BSSY B0, `(.L_x_12274) ;  /* 0x0000020000007945 */ /* 0x000fe80003800000 */
[----:B------:R-:W-:Y:S05]  /*e6e0*/  @!P6 BRA `(.L_x_12275) ;  /* 0x000000000078e947 */ /* 0x000fea0003800000 */
[----:B------:R-:W-:Y:S01]  /*e6f0*/  IMAD R3, R22, 0x8, R25 ;  /* 0x0000000816037824 */ /* 0x000fe200078e0219 */
[----:B------:R-:W-:-:S04]  /*e700*/  SHF.L.U32 R2, R24, 0x1f, RZ ;  /* 0x0000001f18027819 */ /* 0x000fc800000006ff */
[----:B------:R-:W3:Y:S02]  /*e710*/  SYNCS.PHASECHK.TRANS64.TRYWAIT P0, [R3+URZ+0x16860], R2 ;  /* 0x01686002030075a7 */ /* 0x000ee4000800017f */
[----:B---3--:R-:W-:Y:S05]  /*e720*/  @!P0 BRA `(.L_x_12276) ;  /* 0x0000001400ec8947 */ /* 0x008fea0003800000 */
.L_x_12320:
        /* <DEDUP_REMOVED lines=9> */
.L_x_12277:
        /* <DEDUP_REMOVED lines=16> */
[----:B----4-:R-:W-:Y:S01]  /*e8c0*/  NOP ;  /* 0x0000000000007918 */ /* 0x010fe20000000000 */
.L_x_12275:
[----:B------:R-:W-:Y:S05]  /*e8d0*/  BSYNC B0 ;  /* 0x0000000000007941 */ /* 0x000fea0003800000 */
.L_x_12274:
[----:B------:R-:W-:-:S05]  /*e8e0*/  VIADD R22, R22, 0x1 ;  /* 0x0000000116167836 */ /* 0x000fca0000000000 */
[----:B------:R-:W-:-:S04]  /*e8f0*/  ISETP.NE.AND P0, PT, R22, 0x2, PT ;  /* 0x000000021600780c */ /* 0x000fc80003f05270 */
[----:B--23--:R-:W-:Y:S02]  /*e900*/  SEL R3, RZ, 0x1, P0 ;  /* 0x00000001ff037807 */ /* 0x00cfe40000000000 */
[----:B------:R-:W-:Y:S02]  /*e910*/  SEL R22, R22, RZ, P0 ;  /* 0x000000ff16167207 */ /* 0x000fe40000000000 */
[----:B------:R-:W-:-:S07]  /*e920*/  LOP3.LUT R24, R24, R3, RZ, 0x3c, !PT ;  /* 0x0000000318187212 */ /* 0x000fce00078e3cff */
.L_x_12233:
[----:B------:R-:W-:Y:S05]  /*e930*/  BSYNC B6 ;  /* 0x0000000000067941 */ /* 0x000fea0003800000 */
.L_x_12231:
[----:B------:R-:W-:-:S03]  /*e940*/  UMOV UR4, 0xffffffff ;  /* 0xffffffff00047882 */ /* 0x000fc60000000000 */
[----:B------:R-:W-:Y:S05]  /*e950*/  BRA.DIV UR4, `(.L_x_12278) ;  /* 0x0000001604747947 */ /* 0x000fea000b800000 */
[----:B------:R2:W3:Y:S04]  /*e960*/  SHFL.IDX PT, R5, R16, RZ, 0x1f ;  /* 0x00001fff10057589 */ /* 0x0004e800000e0000 */
[----:B------:R2:W4:Y:S02]  /*e970*/  SHFL.IDX PT, R4, R16, 0x1, 0x1f ;  /* 0x00201f0010047f89 */ /* 0x00052400000e0000 */
.L_x_12324:
        /* <DEDUP_REMOVED lines=8> */
[----:B------:R-:W0:Y:S02]  /*ea00*/  LDC.64 R2, c[0x0][0xc58] ;  /* 0x00031600ff027b82 */ /* 0x000e240000000a00 */
[----:B0-----:R-:W-:-:S06]  /*ea10*/  IMAD.WIDE R2, R7, 0x4, R2 ;  /* 0x0000000407027825 */ /* 0x001fcc00078e0202 */
[----:B------:R0:W5:Y:S02]  /*ea20*/  LDG.E R2, desc[UR38][R2.64] ;  /* 0x0000002602027981 */ /* 0x000164000c1e1900 */
.L_x_12280:
[----:B------:R-:W-:Y:S05]  /*ea30*/  BSYNC B0 ;  /* 0x0000000000007941 */ /* 0x000fea0003800000 */
.L_x_12279:
[----:B------:R-:W-:-:S03]  /*ea40*/  UMOV UR4, 0xffffffff ;  /* 0xffffffff00047882 */ /* 0x000fc60000000000 */
[----:B------:R-:W-:Y:S05]  /*ea50*/  BRA.DIV UR4, `(.L_x_12281) ;  /* 0x0000001604807947 */ /* 0x000fea000b800000 */
[----:B-----5:R-:W0:Y:S01]  /*ea60*/  SHFL.UP PT, R14, R2, 0x1, RZ ;  /* 0x04200000020e7989 */ /* 0x020e2200000e00ff */
        /* <DEDUP_REMOVED lines=20> */
.L_x_12332:
[----:B------:R-:W-:Y:S02]  /*ebb0*/  ULDC UR4, c[0x0][0xc10] ;  /* 0x0003040000047ab9 */ /* 0x000fe40000000800 */
[----:B------:R-:W-:-:S04]  /*ebc0*/  IMAD.U32 R7, RZ, RZ, UR4 ;  /* 0x00000004ff077e24 */ /* 0x000fc8000f8e00ff */
[----:B0-----:R-:W-:-:S04]  /*ebd0*/  IMAD R3, R14, R7, RZ ;  /* 0x000000070e037224 */ /* 0x001fc800078e02ff */
[----:B----4-:R-:W-:-:S05]  /*ebe0*/  IMAD.IADD R6, R4, 0x1, R3 ;  /* 0x0000000104067824 */ /* 0x010fca00078e0203 */
[----:B---3--:R-:W-:-:S13]  /*ebf0*/  ISETP.GT.AND P0, PT, R6, R5, PT ;  /* 0x000000050600720c */ /* 0x008fda0003f04270 */
[----:B------:R-:W-:Y:S05]  /*ec00*/  @P0 BRA `(.L_x_12282) ;  /* 0x0000000000ac0947 */ /* 0x000fea0003800000 */
[----:B------:R-:W0:Y:S02]  /*ec10*/  LDC R0, c[0x0][0xc14] ;  /* 0x00030500ff007b82 */ /* 0x000e240000000800 */
.L_x_12287:
[----:B------:R-:W-:-:S05]  /*ec20*/  VIADD R19, R19, 0x1f ;  /* 0x0000001f13137836 */ /* 0x000fca0000000000 */
[----:B0-----:R-:W-:-:S13]  /*ec30*/  ISETP.GE.AND P0, PT, R19, R0, PT ;  /* 0x000000001300720c */ /* 0x001fda0003f06270 */
[----:B------:R-:W-:Y:S05]  /*ec40*/  @P0 BRA `(.L_x_12283) ;  /* 0x0000000400e00947 */ /* 0x000fea0003800000 */
[C---:B------:R-:W-:Y:S01]  /*ec50*/  ISETP.NE.AND P1, PT, R26.reuse, 0x1f, PT ;  /* 0x0000001f1a00780c */ /* 0x040fe20003f25270 */
[----:B------:R-:W-:Y:S01]  /*ec60*/  BSSY B0, `(.L_x_12284) ;  /* 0x0000008000007945 */ /* 0x000fe20003800000 */
[----:B------:R-:W-:Y:S01]  /*ec70*/  IADD3 R7, R26, R19, RZ ;  /* 0x000000131a077210 */ /* 0x000fe20007ffe0ff */
[----:B------:R-:W-:-:S03]  /*ec80*/  IMAD.MOV.U32 R2, RZ, RZ, RZ ;  /* 0x000000ffff027224 */ /* 0x000fc600078e00ff */
[----:B------:R-:W-:-:S13]  /*ec90*/  ISETP.GE.OR P0, PT, R7, R0, !P1 ;  /* 0x000000000700720c */ /* 0x000fda0004f06670 */
[----:B------:R-:W-:Y:S05]  /*eca0*/  @P0 BRA `(.L_x_12285) ;  /* 0x00000000000c0947 */ /* 0x000fea0003800000 */
[----:B------:R-:W0:Y:S02]  /*ecb0*/  LDC.64 R2, c[0x0][0xc58] ;  /* 0x00031600ff027b82 */ /* 0x000e240000000a00 */
[----:B0-----:R-:W-:-:S06]  /*ecc0*/  IMAD.WIDE R2, R7, 0x4, R2 ;  /* 0x0000000407027825 */ /* 0x001fcc00078e0202 */
[----:B------:R0:W5:Y:S02]  /*ecd0*/  LDG.E R2, desc[UR38][R2.64] ;  /* 0x0000002602027981 */ /* 0x000164000c1e1900 */
.L_x_12285:
[----:B------:R-:W-:Y:S05]  /*ece0*/  BSYNC B0 ;  /* 0x0000000000007941 */ /* 0x000fea0003800000 */
.L_x_12284:
        /* <DEDUP_REMOVED lines=23> */
.L_x_12340:
[----:B------:R-:W-:Y:S02]  /*ee60*/  ULDC UR4, c[0x0][0xc10] ;  /* 0x0003040000047ab9 */ /* 0x000fe40000000800 */
[----:B------:R-:W-:-:S04]  /*ee70*/  IMAD.U32 R7, RZ, RZ, UR4 ;  /* 0x00000004ff077e24 */ /* 0x000fc8000f8e00ff */
[----:B---3--:R-:W-:-:S05]  /*ee80*/  IMAD R3, R14, R7, RZ ;  /* 0x000000070e037224 */ /* 0x008fca00078e02ff */
[----:B------:R-:W-:-:S04]  /*ee90*/  IADD3 R6, R3, R6, RZ ;  /* 0x0000000603067210 */ /* 0x000fc80007ffe0ff */
[----:B------:R-:W-:-:S13]  /*eea0*/  ISETP.GT.AND P0, PT, R6, R5, PT ;  /* 0x000000050600720c */ /* 0x000fda0003f04270 */
[----:B------:R-:W-:Y:S05]  /*eeb0*/  @!P0 BRA `(.L_x_12287) ;  /* 0xfffffffc00588947 */ /* 0x000fea000383ffff */
.L_x_12282:
        /* <DEDUP_REMOVED lines=8> */
.L_x_12344:
[----:B------:R-:W-:Y:S01]  /*ef40*/  ISETP.NE.AND P0, PT, R3, RZ, PT ;  /* 0x000000ff0300720c */ /* 0x000fe20003f05270 */
[----:B------:R-:W-:-:S12]  /*ef50*/  IMAD.MOV.U32 R14, RZ, RZ, RZ ;  /* 0x000000ffff0e7224 */ /* 0x000fd800078e00ff */
[----:B------:R-:W-:Y:S05]  /*ef60*/  @!P0 BRA `(.L_x_12289) ;  /* 0x0000000000108947 */ /* 0x000fea0003800000 */
[----:B------:R-:W-:Y:S01]  /*ef70*/  UMOV UR4, 0xffffffff ;  /* 0xffffffff00047882 */ /* 0x000fe20000000000 */
[----:B------:R-:W-:Y:S02]  /*ef80*/  VIADD R12, R4, 0xffffffff ;  /* 0xffffffff040c7836 */ /* 0x000fe40000000000 */
[----:B------:R-:W-:Y:S05]  /*ef90*/  BRA.DIV UR4, `(.L_x_12290) ;  /* 0x0000001a04187947 */ /* 0x000fea000b800000 */
[----:B------:R0:W0:Y:S02]  /*efa0*/  SHFL.IDX PT, R14, R8, R12, 0x1f ;  /* 0x00001f0c080e7589 */ /* 0x00002400000e0000 */
.L_x_12289:
[----:B---3--:R-:W3:Y:S01]  /*efb0*/  LDC.64 R2, c[0x0][0xc68] ;  /* 0x00031a00ff027b82 */ /* 0x008ee20000000a00 */
[----:B------:R-:W-:-:S04]  /*efc0*/  IMAD.IADD R19, R4, 0x1, R19 ;  /* 0x0000000104137824 */ /* 0x000fc800078e0213 */
[----:B---3--:R-:W-:-:S05]  /*efd0*/  IMAD.WIDE R2, R19, 0x4, R2 ;  /* 0x0000000413027825 */ /* 0x008fca00078e0202 */
[----:B0-----:R0:W4:Y:S01]  /*efe0*/  LDG.E R8, desc[UR38][R2.64] ;  /* 0x0000002602087981 */ /* 0x001122000c1e1900 */
[----:B--2---:R-:W-:-:S05]  /*eff0*/  IMAD R16, R14, R7, R6 ;  /* 0x000000070e107224 */ /* 0x004fca00078e0206 */
[----:B------:R-:W-:Y:S01]  /*f000*/  IADD3 R5, R5, -R16, RZ ;  /* 0x8000001005057210 */ /* 0x000fe20007ffe0ff */
[----:B0-----:R-:W-:Y:S02]  /*f010*/  IMAD.MOV.U32 R2, RZ, RZ, RZ ;  /* 0x000000ffff027224 */ /* 0x001fe400078e00ff */
[----:B----4-:R-:W-:-:S05]  /*f020*/  IMAD R4, R17, R8, RZ ;  /* 0x0000000811047224 */ /* 0x010fca00078e02ff */
        /* <DEDUP_REMOVED lines=34> */
[----:B------:R-:W0:Y:S02]  /*f250*/  F2I.FTZ.U32.TRUNC.NTZ R3, R3 ;  /* 0x0000000300037305 */ /* 0x000e24000021f000 */
[----:B0-----:R-:W-:-:S05]  /*f260*/  IADD3 R11, RZ, -R3, RZ ;  /* 0x80000003ff0b7210 */ /* 0x001fca0007ffe0ff */
        /* <DEDUP_REMOVED lines=22> */
.L_x_12283:
[----:B------:R-:W-:Y:S01]  /*f3d0*/  UMOV UR4, URZ ;  /* 0x0000003f00047c82 */ /* 0x000fe20008000000 */
[----:B------:R-:W-:Y:S01]  /*f3e0*/  UMOV UR5, URZ ;  /* 0x0000003f00057c82 */ /* 0x000fe20008000000 */
[----:B------:R-:W-:Y:S01]  /*f3f0*/  ULDC UR6, c[0x0][0xc14] ;  /* 0x0003050000067ab9 */ /* 0x000fe20000000800 */
[----:B--2---:R-:W-:Y:S02]  /*f400*/  IMAD.MOV.U32 R16, RZ, RZ, R5 ;  /* 0x000000ffff107224 */ /* 0x004fe400078e0005 */
[----:B------:R-:W-:Y:S02]  /*f410*/  IMAD.U32 R17, RZ, RZ, UR4 ;  /* 0x00000004ff117e24 */ /* 0x000fe4000f8e00ff */
[----:B------:R-:W-:Y:S02]  /*f420*/  IMAD.U32 R18, RZ, RZ, UR5 ;  /* 0x00000005ff127e24 */ /* 0x000fe4000f8e00ff */
[----:B------:R-:W-:-:S07]  /*f430*/  IMAD.U32 R19, RZ, RZ, UR6 ;  /* 0x00000006ff137e24 */ /* 0x000fce000f8e00ff */
.L_x_12291:
        /* <DEDUP_REMOVED lines=10> */
.L_x_12227:
        /* <DEDUP_REMOVED lines=12> */
.L_x_12347:
[----:B------:R-:W-:Y:S05]  /*f5a0*/  BSYNC B0 ;  /* 0x0000000000007941 */ /* 0x000fea0003800000 */
.L_x_12293:
[----:B------:R-:W-:-:S03]  /*f5b0*/  UMOV UR4, 0xffffffff ;  /* 0xffffffff00047882 */ /* 0x000fc60000000000 */
[----:B------:R-:W-:Y:S05]  /*f5c0*/  BRA.DIV UR4, `(.L_x_12295) ;  /* 0x0000001204c47947 */ /* 0x000fea000b800000 */
[----:B0-----:R-:W0:Y:S02]  /*f5d0*/  S2R R0, SR_TID.X ;  /* 0x0000000000007919 */ /* 0x001e240000002100 */
[----:B0-----:R-:W-:-:S04]  /*f5e0*/  SHF.R.U32.HI R0, RZ, 0x5, R0 ;  /* 0x00000005ff007819 */ /* 0x001fc80000011600 */
[----:B------:R-:W-:-:S05]  /*f5f0*/  LOP3.LUT R0, R0, 0x3, RZ, 0xc0, !PT ;  /* 0x0000000300007812 */ /* 0x000fca00078ec0ff */
[----:B------:R0:W2:Y:S02]  /*f600*/  SHFL.IDX PT, R14, R0, RZ, 0x1f ;  /* 0x00001fff000e7589 */ /* 0x0000a400000e0000 */
.L_x_12350:
[----:B--2---:R-:W-:Y:S01]  /*f610*/  ISETP.NE.AND P0, PT, R14, RZ, PT ;  /* 0x000000ff0e00720c */ /* 0x004fe20003f05270 */
[----:B------:R-:W-:-:S12]  /*f620*/  BSSY B0, `(.L_x_12296) ;  /* 0x0000024000007945 */ /* 0x000fd80003800000 */
[----:B------:R-:W-:Y:S05]  /*f630*/  @P0 BRA `(.L_x_12297) ;  /* 0x0000000000880947 */ /* 0x000fea0003800000 */
[----:B------:R-:W-:-:S03]  /*f640*/  UMOV UR4, 0xffffffff ;  /* 0xffffffff00047882 */ /* 0x000fc60000000000 */
[----:B------:R-:W-:Y:S05]  /*f650*/  BRA.DIV UR4, `(.L_x_12298) ;  /* 0x0000001204d47947 */ /* 0x000fea000b800000 */
[----:B------:R-:W-:-:S13]  /*f660*/  ELECT P6, URZ, PT ;  /* 0x00000000003f782f */ /* 0x000fda00038c0000 */
.L_x_12353:
[----:B------:R-:W-:Y:S05]  /*f670*/  @!P6 BRA `(.L_x_12297) ;  /* 0x000000000078e947 */ /* 0x000fea0003800000 */
[----:B------:R-:W-:-:S06]  /*f680*/  ULOP3.LUT UR4, UR36, 0x2, URZ, 0xfc, !UPT ;  /* 0x0000000224047892 */ /* 0x000fcc000f8efc3f */
[----:B0-----:R-:W-:-:S05]  /*f690*/  IMAD.U32 R0, RZ, RZ, UR4 ;  /* 0x00000004ff007e24 */ /* 0x001fca000f8e00ff */
[----:B------:R-:W-:-:S13]  /*f6a0*/  ISETP.NE.AND P2, PT, R0, 0x3, PT ;  /* 0x000000030000780c */ /* 0x000fda0003f45270 */
[----:B------:R-:W-:Y:S05]  /*f6b0*/  @!P2 BRA `(.L_x_12299) ;  /* 0x000000000004a947 */ /* 0x000fea0003800000 */
[----:B------:R-:W-:Y:S01]  /*f6c0*/  BPT.TRAP 0x1 ;  /* 0x000000040000795c */ /* 0x000fe20000300000 */
.L_x_12299:
        /* <DEDUP_REMOVED lines=12> */
.L_x_12354:
[----:B------:R-:W2:Y:S02]  /*f790*/  SYNCS.PHASECHK.TRANS64.TRYWAIT P0, [R3+URZ], R0 ;  /* 0x00000000030075a7 */ /* 0x000ea4000800017f */
[----:B--2---:R-:W-:Y:S05]  /*f7a0*/  @!P0 BRA `(.L_x_12301) ;  /* 0x0000001000b48947 */ /* 0x004fea0003800000 */
.L_x_12355:
[----:B------:R-:W-:Y:S05]  /*f7b0*/  @!P2 BRA `(.L_x_12302) ;  /* 0x000000000004a947 */ /* 0x000fea0003800000 */
[----:B------:R-:W-:Y:S01]  /*f7c0*/  BPT.TRAP 0x1 ;  /* 0x000000040000795c */ /* 0x000fe20000300000 */
.L_x_12302:
[----:B--2---:R-:W-:-:S04]  /*f7d0*/  VIADD R3, R9, 0x16860 ;  /* 0x0001686009037836 */ /* 0x004fc80000000000 */
[----:B------:R-:W-:-:S04]  /*f7e0*/  IMAD R5, R22, 0x8, R3 ;  /* 0x0000000816057824 */ /* 0x000fc800078e0203 */
[----:B------:R-:W2:Y:S02]  /*f7f0*/  SYNCS.PHASECHK.TRANS64.TRYWAIT P0, [R5+URZ], R2 ;  /* 0x00000002050075a7 */ /* 0x000ea4000800017f */
[----:B--2---:R-:W-:Y:S05]  /*f800*/  @!P0 BRA `(.L_x_12303) ;  /* 0x0000001000b08947 */ /* 0x004fea0003800000 */
.L_x_12356:
[----:B------:R-:W-:-:S07]  /*f810*/  LEA R3, R4, R3, 0x3 ;  /* 0x0000000304037211 */ /* 0x000fce00078e18ff */
.L_x_12304:
[----:B---3--:R3:W4:Y:S02]  /*f820*/  SYNCS.PHASECHK.TRANS64.TRYWAIT P0, [R3+URZ], R0 ;  /* 0x00000000030075a7 */ /* 0x008724000800017f */
[----:B----4-:R-:W-:Y:S05]  /*f830*/  @!P0 NANOSLEEP.SYNCS 0x989680 ;  /* 0x009896800000895d */ /* 0x010fea0003900000 */
[----:B------:R-:W4:Y:S02]  /*f840*/  @!P0 SYNCS.PHASECHK.TRANS64 P0, [R3+URZ], R0 ;  /* 0x00000000030085a7 */ /* 0x000f24000800007f */
[----:B----4-:R-:W-:Y:S05]  /*f850*/  @!P0 BRA `(.L_x_12304) ;  /* 0xfffffffc00f08947 */ /* 0x010fea000383ffff */
.L_x_12297:
[----:B------:R-:W-:Y:S05]  /*f860*/  BSYNC B0 ;  /* 0x0000000000007941 */ /* 0x000fea0003800000 */
.L_x_12296:
[----:B------:R-:W-:Y:S05]  /*f870*/  EXIT ;  /* 0x000000000000794d */ /* 0x000fea0003800000 */
.L_x_12171:
[----:B0-----:R-:W-:-:S04]  /*f880*/  IMAD.U32 R3, RZ, RZ, UR41 ;  /* 0x00000029ff037e24 */ /* 0x001fc8000f8e00ff */
[----:B------:R0:W1:Y:S03]  /*f890*/  SYNCS.PHASECHK.TRANS64.TRYWAIT P1, [R3+URZ+0x16800], R0 ;  /* 0x01680000030075a7 */ /* 0x000066000802017f */
[----:B-1----:R-:W-:Y:S05]  /*f8a0*/  @!P1 NANOSLEEP.SYNCS 0x989680 ;  /* 0x009896800000995d */ /* 0x002fea0003900000 */
[----:B------:R-:W1:Y:S02]  /*f8b0*/  @!P1 SYNCS.PHASECHK.TRANS64 P1, [R3+URZ+0x16800], R0 ;  /* 0x01680000030095a7 */ /* 0x000e64000802007f */
[----:B-1----:R-:W-:Y:S05]  /*f8c0*/  @!P1 BRA `(.L_x_12171) ;  /* 0xfffffffc00ec9947 */ /* 0x002fea000383ffff */
[----:B------:R-:W-:Y:S05]  /*f8d0*/  BRA `(.L_x_12305) ;  /* 0xffffff1c00847947 */ /* 0x000fea000383ffff */
.L_x_12175:
[----:B-1----:R1:W2:Y:S02]  /*f8e0*/  SYNCS.PHASECHK.TRANS64.TRYWAIT P2, [R0+URZ+0x16830], R3 ;  /* 0x01683003000075a7 */ /* 0x0022a4000804017f */
[----:B--2---:R-:W-:Y:S05]  /*f8f0*/  @!P2 NANOSLEEP.SYNCS 0x989680 ;  /* 0x009896800000a95d */ /* 0x004fea0003900000 */
[----:B------:R-:W2:Y:S02]  /*f900*/  @!P2 SYNCS.PHASECHK.TRANS64 P2, [R0+URZ+0x16830], R3 ;  /* 0x016830030000a5a7 */ /* 0x000ea4000804007f */
[----:B--2---:R-:W-:Y:S05]  /*f910*/  @!P2 BRA `(.L_x_12175) ;  /* 0xfffffffc00f0a947 */ /* 0x004fea000383ffff */
[----:B------:R-:W-:Y:S05]  /*f920*/  BRA `(.L_x_12174) ;  /* 0xffffff1c00ac7947 */ /* 0x000fea000383ffff */
.L_x_12180:
[----:B-1----:R-:W-:-:S04]  /*f930*/  IMAD.U32 R6, RZ, RZ, UR6 ;  /* 0x00000006ff067e24 */ /* 0x002fc8000f8e00ff */
[----:B------:R1:W2:Y:S03]  /*f940*/  SYNCS.PHASECHK.TRANS64.TRYWAIT P2, [R6+URZ+0x16830], R5 ;  /* 0x01683005060075a7 */ /* 0x0002a6000804017f */
[----:B--2---:R-:W-:Y:S05]  /*f950*/  @!P2 NANOSLEEP.SYNCS 0x989680 ;  /* 0x009896800000a95d */ /* 0x004fea0003900000 */
[----:B------:R-:W2:Y:S02]  /*f960*/  @!P2 SYNCS.PHASECHK.TRANS64 P2, [R6+URZ+0x16830], R5 ;  /* 0x016830050600a5a7 */ /* 0x000ea4000804007f */
[----:B--2---:R-:W-:Y:S05]  /*f970*/  @!P2 BRA `(.L_x_12180) ;  /* 0xfffffffc00eca947 */ /* 0x004fea000383ffff */
[----:B------:R-:W-:Y:S05]  /*f980*/  BRA `(.L_x_12177) ;  /* 0xffffff4800507947 */ /* 0x000fea000383ffff */
.L_x_12184:
[----:B-1----:R-:W-:-:S04]  /*f990*/  IMAD.U32 R6, RZ, RZ, UR6 ;  /* 0x00000006ff067e24 */ /* 0x002fc8000f8e00ff */
[----:B------:R1:W2:Y:S03]  /*f9a0*/  SYNCS.PHASECHK.TRANS64.TRYWAIT P2, [R6+URZ+0x16850], R5 ;  /* 0x01685005060075a7 */ /* 0x0002a6000804017f */
[----:B--2---:R-:W-:Y:S05]  /*f9b0*/  @!P2 NANOSLEEP.SYNCS 0x989680 ;  /* 0x009896800000a95d */ /* 0x004fea0003900000 */
[----:B------:R-:W2:Y:S02]  /*f9c0*/  @!P2 SYNCS.PHASECHK.TRANS64 P2, [R6+URZ+0x16850], R5 ;  /* 0x016850050600a5a7 */ /* 0x000ea4000804007f */
[----:B--2---:R-:W-:Y:S05]  /*f9d0*/  @!P2 BRA `(.L_x_12184) ;  /* 0xfffffffc00eca947 */ /* 0x004fea000383ffff */
[----:B------:R-:W-:Y:S05]  /*f9e0*/  BRA `(.L_x_12181) ;  /* 0xffffff4800c07947 */ /* 0x000fea000383ffff */
.L_x_12190:
[----:B-1----:R-:W-:-:S04]  /*f9f0*/  IMAD.U32 R6, RZ, RZ, UR6 ;  /* 0x00000006ff067e24 */ /* 0x002fc8000f8e00ff */
[----:B------:R1:W2:Y:S03]  /*fa00*/  SYNCS.PHASECHK.TRANS64.TRYWAIT P2, [R6+URZ+0x16830], R5 ;  /* 0x01683005060075a7 */ /* 0x0002a6000804017f */
[----:B--2---:R-:W-:Y:S05]  /*fa10*/  @!P2 NANOSLEEP.SYNCS 0x989680 ;  /* 0x009896800000a95d */ /* 0x004fea0003900000 */
[----:B------:R-:W2:Y:S02]  /*fa20*/  @!P2 SYNCS.PHASECHK.TRANS64 P2, [R6+URZ+0x16830], R5 ;  /* 0x016830050600a5a7 */ /* 0x000ea4000804007f */
[----:B--2---:R-:W-:Y:S05]  /*fa30*/  @!P2 BRA `(.L_x_12190) ;  /* 0xfffffffc00eca947 */ /* 0x004fea000383ffff */
[----:B------:R-:W-:Y:S05]  /*fa40*/  BRA `(.L_x_12187) ;  /* 0xffffff7400987947 */ /* 0x000fea000383ffff */
.L_x_12194:
[----:B-1----:R-:W-:-:S04]  /*fa50*/  IMAD.U32 R6, RZ, RZ, UR6 ;  /* 0x00000006ff067e24 */ /* 0x002fc8000f8e00ff */
[----:B------:R1:W2:Y:S03]  /*fa60*/  SYNCS.PHASECHK.TRANS64.TRYWAIT P2, [R6+URZ+0x16850], R5 ;  /* 0x01685005060075a7 */ /* 0x0002a6000804017f */
[----:B--2---:R-:W-:Y:S05]  /*fa70*/  @!P2 NANOSLEEP.SYNCS 0x989680 ;  /* 0x009896800000a95d */ /* 0x004fea0003900000 */
[----:B------:R-:W2:Y:S02]  /*fa80*/  @!P2 SYNCS.PHASECHK.TRANS64 P2, [R6+URZ+0x16850], R5 ;  /* 0x016850050600a5a7 */ /* 0x000ea4000804007f */
[----:B--2---:R-:W-:Y:S05]  /*fa90*/  @!P2 BRA `(.L_x_12194) ;  /* 0xfffffffc00eca947 */ /* 0x004fea000383ffff */
[----:B------:R-:W-:Y:S05]  /*faa0*/  BRA `(.L_x_12191) ;  /* 0xffffff7800087947 */ /* 0x000fea000383ffff */
.L_x_12199:
[----:B-1----:R-:W-:-:S04]  /*fab0*/  IMAD.U32 R4, RZ, RZ, UR5 ;  /* 0x00000005ff047e24 */ /* 0x002fc8000f8e00ff */
[----:B------:R1:W2:Y:S03]  /*fac0*/  SYNCS.PHASECHK.TRANS64.TRYWAIT P0, [R4+URZ+0x16850], R3 ;  /* 0x01685003040075a7 */ /* 0x0002a6000800017f */
[----:B--2---:R-:W-:Y:S05]  /*fad0*/  @!P0 NANOSLEEP.SYNCS 0x989680 ;  /* 0x009896800000895d */ /* 0x004fea0003900000 */
[----:B------:R-:W2:Y:S02]  /*fae0*/  @!P0 SYNCS.PHASECHK.TRANS64 P0, [R4+URZ+0x16850], R3 ;  /* 0x01685003040085a7 */ /* 0x000ea4000800007f */
[----:B--2---:R-:W-:Y:S05]  /*faf0*/  @!P0 BRA `(.L_x_12199) ;  /* 0xfffffffc00ec8947 */ /* 0x004fea000383ffff */
[----:B------:R-:W-:Y:S05]  /*fb00*/  BRA `(.L_x_12198) ;  /* 0xffffff9800707947 */ /* 0x000fea000383ffff */
.L_x_12238:
        /* <DEDUP_REMOVED lines=11> */
.L_x_12307:
[----:B------:R-:W-:Y:S05]  /*fbc0*/  BSYNC B0 ;  /* 0x0000000000007941 */ /* 0x000fea0003800000 */
.L_x_12306:
[----:B------:R-:W-:Y:S05]  /*fbd0*/  BRA `(.L_x_12308) ;  /* 0xffffffd000907947 */ /* 0x000fea000383ffff */
.L_x_12239:
[----:B------:R-:W-:Y:S01]  /*fbe0*/  BSSY B0, `(.L_x_12309) ;  /* 0x0000006000007945 */ /* 0x000fe20003800000 */
[----:B------:R-:W-:-:S07]  /*fbf0*/  IMAD.MOV.U32 R15, RZ, RZ, -0x1 ;  /* 0xffffffffff0f7424 */ /* 0x000fce00078e00ff */
[----:B-1----:R-:W-:Y:S05]  /*fc00*/  WARPSYNC.COLLECTIVE R15, `(.L_x_12310) ;  /* 0x000000000f0c7348 */ /* 0x002fea0003c00000 */
[----:B------:R-:W-:Y:S02]  /*fc10*/  ELECT P6, UR62, PT ;  /* 0x00000000003e782f */ /* 0x000fe400038c0000 */
[----:B------:R-:W-:Y:S01]  /*fc20*/  MOV R14, UR62 ;  /* 0x0000003e000e7c02 */ /* 0x000fe20008000f00 */
[----:B-1----:R-:W-:Y:S10]  /*fc30*/  ENDCOLLECTIVE ;  /* 0x000000000000791b */ /* 0x002ff40003800000 */
.L_x_12310:
[----:B------:R-:W-:Y:S05]  /*fc40*/  BSYNC B0 ;  /* 0x0000000000007941 */ /* 0x000fea0003800000 */
.L_x_12309:
[----:B------:R-:W-:Y:S05]  /*fc50*/  BRA `(.L_x_12311) ;  /* 0xffffffd000807947 */ /* 0x000fea000383ffff */
.L_x_12242:
[----:B--2---:R2:W3:Y:S02]  /*fc60*/  SYNCS.PHASECHK.TRANS64.TRYWAIT P0, [R5+URZ+0x16840], R4 ;  /* 0x01684004050075a7 */ /* 0x0044e4000800017f */
[----:B---3--:R-:W-:Y:S05]  /*fc70*/  @!P0 NANOSLEEP.SYNCS 0x989680 ;  /* 0x009896800000895d */ /* 0x008fea0003900000 */
[----:B------:R-:W3:Y:S02]  /*fc80*/  @!P0 SYNCS.PHASECHK.TRANS64 P0, [R5+URZ+0x16840], R4 ;  /* 0x01684004050085a7 */ /* 0x000ee4000800007f */
[----:B---3--:R-:W-:Y:S05]  /*fc90*/  @!P0 BRA `(.L_x_12242) ;  /* 0xfffffffc00f08947 */ /* 0x008fea000383ffff */
[----:B------:R-:W-:Y:S05]  /*fca0*/  BRA `(.L_x_12312) ;  /* 0xffffffd000d47947 */ /* 0x000fea000383ffff */
.L_x_12245:
[----:B--2---:R2:W3:Y:S02]  /*fcb0*/  SYNCS.PHASECHK.TRANS64.TRYWAIT P0, [R25+URZ+0x16820], R4 ;  /* 0x01682004190075a7 */ /* 0x0044e4000800017f */
[----:B---3--:R-:W-:Y:S05]  /*fcc0*/  @!P0 NANOSLEEP.SYNCS 0x989680 ;  /* 0x009896800000895d */ /* 0x008fea0003900000 */
[----:B------:R-:W3:Y:S02]  /*fcd0*/  @!P0 SYNCS.PHASECHK.TRANS64 P0, [R25+URZ+0x16820], R4 ;  /* 0x01682004190085a7 */ /* 0x000ee4000800007f */
[----:B---3--:R-:W-:Y:S05]  /*fce0*/  @!P0 BRA `(.L_x_12245) ;  /* 0xfffffffc00f08947 */ /* 0x008fea000383ffff */
[----:B------:R-:W-:Y:S05]  /*fcf0*/  BRA `(.L_x_12313) ;  /* 0xffffffd400947947 */ /* 0x000fea000383ffff */
.L_x_12253:
[----:B0-----:R0:W2:Y:S02]  /*fd00*/  SYNCS.PHASECHK.TRANS64.TRYWAIT P0, [R3+URZ+0x16840], R2 ;  /* 0x01684002030075a7 */ /* 0x0010a4000800017f */
[----:B--2---:R-:W-:Y:S05]  /*fd10*/  @!P0 NANOSLEEP.SYNCS 0x989680 ;  /* 0x009896800000895d */ /* 0x004fea0003900000 */
[----:B------:R-:W2:Y:S02]  /*fd20*/  @!P0 SYNCS.PHASECHK.TRANS64 P0, [R3+URZ+0x16840], R2 ;  /* 0x01684002030085a7 */ /* 0x000ea4000800007f */
[----:B--2---:R-:W-:Y:S05]  /*fd30*/  @!P0 BRA `(.L_x_12253) ;  /* 0xfffffffc00f08947 */ /* 0x004fea000383ffff */
[----:B------:R-:W-:Y:S05]  /*fd40*/  BRA `(.L_x_12314) ;  /* 0xffffffd800307947 */ /* 0x000fea000383ffff */
.L_x_12255:
[----:B0-----:R0:W2:Y:S02]  /*fd50*/  SYNCS.PHASECHK.TRANS64.TRYWAIT P0, [R2+URZ+0x60], R5 ;  /* 0x00006005020075a7 */ /* 0x0010a4000800017f */
[----:B--2---:R-:W-:Y:S05]  /*fd60*/  @!P0 NANOSLEEP.SYNCS 0x989680 ;  /* 0x009896800000895d */ /* 0x004fea0003900000 */
[----:B------:R-:W2:Y:S02]  /*fd70*/  @!P0 SYNCS.PHASECHK.TRANS64 P0, [R2+URZ+0x60], R5 ;  /* 0x00006005020085a7 */ /* 0x000ea4000800007f */
[----:B--2---:R-:W-:Y:S05]  /*fd80*/  @!P0 BRA `(.L_x_12255) ;  /* 0xfffffffc00f08947 */ /* 0x004fea000383ffff */
[----:B------:R-:W-:Y:S05]  /*fd90*/  BRA `(.L_x_12315) ;  /* 0xffffffd800947947 */ /* 0x000fea000383ffff */
.L_x_12260:
[----:B--2---:R2:W3:Y:S02]  /*fda0*/  SYNCS.PHASECHK.TRANS64.TRYWAIT P0, [R3+URZ+0x16840], R2 ;  /* 0x01684002030075a7 */ /* 0x0044e4000800017f */
[----:B---3--:R-:W-:Y:S05]  /*fdb0*/  @!P0 NANOSLEEP.SYNCS 0x989680 ;  /* 0x009896800000895d */ /* 0x008fea0003900000 */
[----:B------:R-:W3:Y:S02]  /*fdc0*/  @!P0 SYNCS.PHASECHK.TRANS64 P0, [R3+URZ+0x16840], R2 ;  /* 0x01684002030085a7 */ /* 0x000ee4000800007f */
[----:B---3--:R-:W-:Y:S05]  /*fdd0*/  @!P0 BRA `(.L_x_12260) ;  /* 0xfffffffc00f08947 */ /* 0x008fea000383ffff */
[----:B------:R-:W-:Y:S05]  /*fde0*/  BRA `(.L_x_12316) ;  /* 0xffffffdc00987947 */ /* 0x000fea000383ffff */
.L_x_12262:
[----:B0-----:R0:W2:Y:S02]  /*fdf0*/  SYNCS.PHASECHK.TRANS64.TRYWAIT P1, [R3+URZ+0x60], R24 ;  /* 0x00006018030075a7 */ /* 0x0010a4000802017f */
[----:B--2---:R-:W-:Y:S05]  /*fe00*/  @!P1 NANOSLEEP.SYNCS 0x989680 ;  /* 0x009896800000995d */ /* 0x004fea0003900000 */
[----:B------:R-:W2:Y:S02]  /*fe10*/  @!P1 SYNCS.PHASECHK.TRANS64 P1, [R3+URZ+0x60], R24 ;  /* 0x00006018030095a7 */ /* 0x000ea4000802007f */
[----:B--2---:R-:W-:Y:S05]  /*fe20*/  @!P1 BRA `(.L_x_12262) ;  /* 0xfffffffc00f09947 */ /* 0x004fea000383ffff */
[----:B------:R-:W-:Y:S05]  /*fe30*/  BRA `(.L_x_12317) ;  /* 0xffffffdc00fc7947 */ /* 0x000fea000383ffff */
.L_x_12267:
[----:B--2---:R2:W3:Y:S02]  /*fe40*/  SYNCS.PHASECHK.TRANS64.TRYWAIT P0, [R2+URZ+0x16840], R3 ;  /* 0x01684003020075a7 */ /* 0x0044e4000800017f */
[----:B---3--:R-:W-:Y:S05]  /*fe50*/  @!P0 NANOSLEEP.SYNCS 0x989680 ;  /* 0x009896800000895d */ /* 0x008fea0003900000 */
[----:B------:R-:W3:Y:S02]  /*fe60*/  @!P0 SYNCS.PHASECHK.TRANS64 P0, [R2+URZ+0x16840], R3 ;  /* 0x01684003020085a7 */ /* 0x000ee4000800007f */
[----:B---3--:R-:W-:Y:S05]  /*fe70*/  @!P0 BRA `(.L_x_12267) ;  /* 0xfffffffc00f08947 */ /* 0x008fea000383ffff */
[----:B------:R-:W-:Y:S05]  /*fe80*/  BRA `(.L_x_12318) ;  /* 0xffffffe000d87947 */ /* 0x000fea000383ffff */
.L_x_12269:
[----:B0-----:R0:W2:Y:S02]  /*fe90*/  SYNCS.PHASECHK.TRANS64.TRYWAIT P1, [R2+URZ+0x60], R3 ;  /* 0x00006003020075a7 */ /* 0x0010a4000802017f */
[----:B--2---:R-:W-:Y:S05]  /*fea0*/  @!P1 NANOSLEEP.SYNCS 0x989680 ;  /* 0x009896800000995d */ /* 0x004fea0003900000 */
[----:B------:R-:W2:Y:S02]  /*feb0*/  @!P1 SYNCS.PHASECHK.TRANS64 P1, [R2+URZ+0x60], R3 ;  /* 0x00006003020095a7 */ /* 0x000ea4000802007f */
[----:B--2---:R-:W-:Y:S05]  /*fec0*/  @!P1 BRA `(.L_x_12269) ;  /* 0xfffffffc00f09947 */ /* 0x004fea000383ffff */
[----:B------:R-:W-:Y:S05]  /*fed0*/  BRA `(.L_x_12319) ;  /* 0xffffffe400407947 */ /* 0x000fea000383ffff */
.L_x_12276:
[----:B---3--:R3:W4:Y:S02]  /*fee0*/  SYNCS.PHASECHK.TRANS64.TRYWAIT P0, [R3+URZ+0x16860], R2 ;  /* 0x01686002030075a7 */ /* 0x008724000800017f */
[----:B----4-:R-:W-:Y:S05]  /*fef0*/  @!P0 NANOSLEEP.SYNCS 0x989680 ;  /* 0x009896800000895d */ /* 0x010fea0003900000 */
[----:B------:R-:W4:Y:S02]  /*ff00*/  @!P0 SYNCS.PHASECHK.TRANS64 P0, [R3+URZ+0x16860], R2 ;  /* 0x01686002030085a7 */ /* 0x000f24000800007f */
[----:B----4-:R-:W-:Y:S05]  /*ff10*/  @!P0 BRA `(.L_x_12276) ;  /* 0xfffffffc00f08947 */ /* 0x010fea000383ffff */
[----:B------:R-:W-:Y:S05]  /*ff20*/  BRA `(.L_x_12320) ;  /* 0xffffffe800007947 */ /* 0x000fea000383ffff */
.L_x_12278:
        /* <DEDUP_REMOVED lines=8> */
.L_x_12322:
[----:B------:R-:W-:Y:S05]  /*ffb0*/  BSYNC B0 ;  /* 0x0000000000007941 */ /* 0x000fea0003800000 */
.L_x_12321:
        /* <DEDUP_REMOVED lines=8> */
.L_x_12323:
[----:B------:R-:W-:Y:S01]  /*10040*/  IMAD.MOV.U32 R4, RZ, RZ, R14 ;  /* 0x000000ffff047224 */ /* 0x000fe200078e000e */
[----:B------:R-:W-:Y:S06]  /*10050*/  BRA `(.L_x_12324) ;  /* 0xffffffe800487947 */ /* 0x000fec000383ffff */
.L_x_12281:
        /* <DEDUP_REMOVED lines=8> */
.L_x_12326:
[----:B------:R-:W-:Y:S05]  /*100e0*/  BSYNC B0 ;  /* 0x0000000000007941 */ /* 0x000fea0003800000 */
.L_x_12325:
        /* <DEDUP_REMOVED lines=10> */
.L_x_12327:
        /* <DEDUP_REMOVED lines=8> */
.L_x_12328:
        /* <DEDUP_REMOVED lines=8> */
.L_x_12329:
        /* <DEDUP_REMOVED lines=8> */
.L_x_12330:
        /* <DEDUP_REMOVED lines=8> */
.L_x_12331:
[----:B------:R-:W-:Y:S05]  /*10390*/  BRA `(.L_x_12332) ;  /* 0xffffffe800047947 */ /* 0x000fea000383ffff */
.L_x_12286:
        /* <DEDUP_REMOVED lines=8> */
.L_x_12334:
[----:B------:R-:W-:Y:S05]  /*10420*/  BSYNC B0 ;  /* 0x0000000000007941 */ /* 0x000fea0003800000 */
.L_x_12333:
        /* <DEDUP_REMOVED lines=10> */
.L_x_12335:
        /* <DEDUP_REMOVED lines=8> */
.L_x_12336:
        /* <DEDUP_REMOVED lines=8> */
.L_x_12337:
        /* <DEDUP_REMOVED lines=8> */
.L_x_12338:
        /* <DEDUP_REMOVED lines=8> */
.L_x_12339:
[----:B------:R-:W-:Y:S05]  /*106d0*/  BRA `(.L_x_12340) ;  /* 0xffffffe400e07947 */ /* 0x000fea000383ffff */
.L_x_12288:
[----:B------:R-:W-:Y:S01]  /*106e0*/  BSSY B0, `(.L_x_12341) ;  /* 0x0000006000007945 */ /* 0x000fe20003800000 */
[----:B------:R-:W-:Y:S02]  /*106f0*/  PLOP3.LUT P6, PT, P6, PT, PT, 0x8, 0x0 ;  /* 0x000000000000781c */ /* 0x000fe400037ce170 */
[----:B------:R-:W-:-:S11]  /*10700*/  MOV R15, 0xffffffff ;  /* 0xffffffff000f7802 */ /* 0x000fd60000000f00 */
[----:B012---:R-:W-:Y:S05]  /*10710*/  WARPSYNC.COLLECTIVE R15, `(.L_x_12342) ;  /* 0x000000000f087348 */ /* 0x007fea0003c00000 */
[----:B------:R-:W-:Y:S01]  /*10720*/  VOTE.ANY R14, PT, P6 ;  /* 0x00000000000e7806 */ /* 0x000fe200030e0100 */
[----:B012---:R-:W-:Y:S06]  /*10730*/  ENDCOLLECTIVE ;  /* 0x000000000000791b */ /* 0x007fec0003800000 */
.L_x_12342:
[----:B------:R-:W-:Y:S05]  /*10740*/  BSYNC B0 ;  /* 0x0000000000007941 */ /* 0x000fea0003800000 */
.L_x_12341:
        /* <DEDUP_REMOVED lines=9> */
.L_x_12343:
[----:B------:R-:W-:Y:S01]  /*107e0*/  IMAD.MOV.U32 R17, RZ, RZ, R14 ;  /* 0x000000ffff117224 */ /* 0x000fe200078e000e */
[----:B------:R-:W-:Y:S06]  /*107f0*/  BRA `(.L_x_12344) ;  /* 0xffffffe400d07947 */ /* 0x000fec000383ffff */
.L_x_12290:
[----:B------:R-:W-:Y:S01]  /*10800*/  BSSY B0, `(.L_x_12345) ;  /* 0x0000007000007945 */ /* 0x000fe20003800000 */
[----:B------:R-:W-:Y:S01]  /*10810*/  IMAD.MOV.U32 R13, RZ, RZ, R8 ;  /* 0x000000ffff0d7224 */ /* 0x000fe200078e0008 */
[----:B------:R-:W-:Y:S01]  /*10820*/  MOV R11, 0x1f ;  /* 0x0000001f000b7802 */ /* 0x000fe20000000f00 */
[----:B------:R-:W-:-:S07]  /*10830*/  IMAD.MOV.U32 R15, RZ, RZ, -0x1 ;  /* 0xffffffffff0f7424 */ /* 0x000fce00078e00ff */
[----:B01234-:R-:W-:Y:S05]  /*10840*/  WARPSYNC.COLLECTIVE R15, `(.L_x_12346) ;  /* 0x000000000f087348 */ /* 0x01ffea0003c00000 */
[----:B------:R0:W0:Y:S02]  /*10850*/  SHFL.IDX P6, R14, R13, R12, R11 ;  /* 0x0000000c0d0e7389 */ /* 0x00002400000c000b */
[----:B01234-:R-:W-:Y:S01]  /*10860*/  ENDCOLLECTIVE ;  /* 0x000000000000791b */ /* 0x01ffe20003800000 */
.L_x_12346:
[----:B------:R-:W-:Y:S05]  /*10870*/  BSYNC B0 ;  /* 0x0000000000007941 */ /* 0x000fea0003800000 */
.L_x_12345:
[----:B------:R-:W-:Y:S05]  /*10880*/  BRA `(.L_x_12289) ;  /* 0xffffffe400c87947 */ /* 0x000fea000383ffff */
.L_x_12294:
[----:B0-----:R0:W2:Y:S02]  /*10890*/  SYNCS.PHASECHK.TRANS64.TRYWAIT P0, [R9+URZ+0x16820], R0 ;  /* 0x01682000090075a7 */ /* 0x0010a4000800017f */
[----:B--2---:R-:W-:Y:S05]  /*108a0*/  @!P0 NANOSLEEP.SYNCS 0x989680 ;  /* 0x009896800000895d */ /* 0x004fea0003900000 */
[----:B------:R-:W2:Y:S02]  /*108b0*/  @!P0 SYNCS.PHASECHK.TRANS64 P0, [R9+URZ+0x16820], R0 ;  /* 0x01682000090085a7 */ /* 0x000ea4000800007f */
[----:B--2---:R-:W-:Y:S05]  /*108c0*/  @!P0 BRA `(.L_x_12294) ;  /* 0xfffffffc00f08947 */ /* 0x004fea000383ffff */
[----:B------:R-:W-:Y:S05]  /*108d0*/  BRA `(.L_x_12347) ;  /* 0xffffffec00307947 */ /* 0x000fea000383ffff */
.L_x_12295:
        /* <DEDUP_REMOVED lines=11> */
.L_x_12349:
[----:B------:R-:W-:Y:S05]  /*10990*/  BSYNC B0 ;  /* 0x0000000000007941 */ /* 0x000fea0003800000 */
.L_x_12348:
[----:B------:R-:W-:Y:S05]  /*109a0*/  BRA `(.L_x_12350) ;  /* 0xffffffec00187947 */ /* 0x000fea000383ffff */
.L_x_12298:
[----:B------:R-:W-:Y:S01]  /*109b0*/  BSSY B1, `(.L_x_12351) ;  /* 0x0000006000017945 */ /* 0x000fe20003800000 */
[----:B------:R-:W-:-:S07]  /*109c0*/  IMAD.MOV.U32 R15, RZ, RZ, -0x1 ;  /* 0xffffffffff0f7424 */ /* 0x000fce00078e00ff */
[----:B01----:R-:W-:Y:S05]  /*109d0*/  WARPSYNC.COLLECTIVE R15, `(.L_x_12352) ;  /* 0x000000000f0c7348 */ /* 0x003fea0003c00000 */
[----:B------:R-:W-:Y:S02]  /*109e0*/  ELECT P6, UR62, PT ;  /* 0x00000000003e782f */ /* 0x000fe400038c0000 */
[----:B------:R-:W-:Y:S01]  /*109f0*/  MOV R14, UR62 ;  /* 0x0000003e000e7c02 */ /* 0x000fe20008000f00 */
[----:B01----:R-:W-:Y:S10]  /*10a00*/  ENDCOLLECTIVE ;  /* 0x000000000000791b */ /* 0x003ff40003800000 */
.L_x_12352:
[----:B------:R-:W-:Y:S05]  /*10a10*/  BSYNC B1 ;  /* 0x0000000000017941 */ /* 0x000fea0003800000 */
.L_x_12351:
[----:B------:R-:W-:Y:S05]  /*10a20*/  BRA `(.L_x_12353) ;  /* 0xffffffec00107947 */ /* 0x000fea000383ffff */
.L_x_12300:
[----:B0-----:R0:W2:Y:S02]  /*10a30*/  SYNCS.PHASECHK.TRANS64.TRYWAIT P0, [R7+URZ], R2 ;  /* 0x00000002070075a7 */ /* 0x0010a4000800017f */
[----:B--2---:R-:W-:Y:S05]  /*10a40*/  @!P0 NANOSLEEP.SYNCS 0x989680 ;  /* 0x009896800000895d */ /* 0x004fea0003900000 */
[----:B------:R-:W2:Y:S02]  /*10a50*/  @!P0 SYNCS.PHASECHK.TRANS64 P0, [R7+URZ], R2 ;  /* 0x00000002070085a7 */ /* 0x000ea4000800007f */
[----:B--2---:R-:W-:Y:S05]  /*10a60*/  @!P0 BRA `(.L_x_12300) ;  /* 0xfffffffc00f08947 */ /* 0x004fea000383ffff */
[----:B------:R-:W-:Y:S05]  /*10a70*/  BRA `(.L_x_12354) ;  /* 0xffffffec00447947 */ /* 0x000fea000383ffff */
.L_x_12301:
[----:B--2---:R2:W3:Y:S02]  /*10a80*/  SYNCS.PHASECHK.TRANS64.TRYWAIT P0, [R3+URZ], R0 ;  /* 0x00000000030075a7 */ /* 0x0044e4000800017f */
[----:B---3--:R-:W-:Y:S05]  /*10a90*/  @!P0 NANOSLEEP.SYNCS 0x989680 ;  /* 0x009896800000895d */ /* 0x008fea0003900000 */
[----:B------:R-:W3:Y:S02]  /*10aa0*/  @!P0 SYNCS.PHASECHK.TRANS64 P0, [R3+URZ], R0 ;  /* 0x00000000030085a7 */ /* 0x000ee4000800007f */
[----:B---3--:R-:W-:Y:S05]  /*10ab0*/  @!P0 BRA `(.L_x_12301) ;  /* 0xfffffffc00f08947 */ /* 0x008fea000383ffff */
[----:B------:R-:W-:Y:S05]  /*10ac0*/  BRA `(.L_x_12355) ;  /* 0xffffffec00387947 */ /* 0x000fea000383ffff */
.L_x_12303:
[----:B--2---:R2:W3:Y:S02]  /*10ad0*/  SYNCS.PHASECHK.TRANS64.TRYWAIT P0, [R5+URZ], R2 ;  /* 0x00000002050075a7 */ /* 0x0044e4000800017f */
[----:B---3--:R-:W-:Y:S05]  /*10ae0*/  @!P0 NANOSLEEP.SYNCS 0x989680 ;  /* 0x009896800000895d */ /* 0x008fea0003900000 */
[----:B------:R-:W3:Y:S02]  /*10af0*/  @!P0 SYNCS.PHASECHK.TRANS64 P0, [R5+URZ], R2 ;  /* 0x00000002050085a7 */ /* 0x000ee4000800007f */
[----:B---3--:R-:W-:Y:S05]  /*10b00*/  @!P0 BRA `(.L_x_12303) ;  /* 0xfffffffc00f08947 */ /* 0x008fea000383ffff */
[----:B------:R-:W-:Y:S05]  /*10b10*/  BRA `(.L_x_12356) ;  /* 0xffffffec003c7947 */ /* 0x000fea000383ffff */
.L_x_12357:
        /* <DEDUP_REMOVED lines=14> */
.L_x_12792:


//--------------------- .text._ZN7cutlass13device_kernelIN5flash11enable_sm90INS1_16FlashAttnFwdSm90INS1_25CollectiveMainloopFwdSm90ILi2EN4cute5tupleIJNS5_1CILi1EEES8_S8_EEENS6_IJNS7_ILi192EEENS7_ILi128EEENS7_ILi64EEEEEELi64ENS_6half_tEfNS_4arch4Sm90ELb1ELb0ELb1ELb1ELb0ELb1ELb0ELb1ELb1ELb0ELb0ELb0EEENS1_21CollectiveEpilogueFwdINS6_IJSA_SC_SB_EEES9_SE_SG_Li384ELb1ELb0ELb0ELb0EEENS1_36VarlenDynamicPersistentTileSchedulerILi192ELi128ELi384ELi32ELb0ELb0ELb1ELb1ELb1ELb1EEEEEEEEEvNT_6ParamsE --------------------------
	.section	.text._ZN7cutlass13device_kernelIN5flash11enable_sm90INS1_16FlashAttnFwdSm90INS1_25CollectiveMainloopFwdSm90ILi2EN4cute5tupleIJNS5_1CILi1EEES8_S8_EEENS6_IJNS7_ILi192EEENS7_ILi128EEENS7_ILi64EEEEEELi64ENS_6half_tEfNS_4arch4Sm90ELb1ELb0ELb1ELb1ELb0ELb1ELb0ELb1ELb1ELb0ELb0ELb0EEENS1_21CollectiveEpilogueFwdINS6_IJSA_SC_SB_EEES9_SE_SG_Li384ELb1ELb0ELb0ELb0EEENS1_36VarlenDynamicPersistentTileSchedulerILi192ELi128ELi384ELi32ELb0ELb0ELb1ELb1ELb1ELb1EEEEEEEEEvNT_6ParamsE,"ax",@progbits
	.align	128
.text._ZN7cutlass13device_kernelIN5flash11enable_sm90INS1_16FlashAttnFwdSm90INS1_25CollectiveMainloopFwdSm90ILi2EN4cute5tupleIJNS5_1CILi1EEES8_S8_EEENS6_IJNS7_ILi192EEENS7_ILi128EEENS7_ILi64EEEEEELi64ENS_6half_tEfNS_4arch4Sm90ELb1ELb0ELb1ELb1ELb0ELb1ELb0ELb1ELb1ELb0ELb0ELb0EEENS1_21CollectiveEpilogueFwdINS6_IJSA_SC_SB_EEES9_SE_SG_Li384ELb1ELb0ELb0ELb0EEENS1_36VarlenDynamicPersistentTileSchedulerILi192ELi128ELi384ELi32ELb0ELb0ELb1ELb1ELb1ELb1EEEEEEEEEvNT_6ParamsE:
        .type           _ZN7cutlass13device_kernelIN5flash11enable_sm90INS1_16FlashAttnFwdSm90INS1_25CollectiveMainloopFwdSm90ILi2EN4cute5tupleIJNS5_1CILi1EEES8_S8_EEENS6_IJNS7_ILi192EEENS7_ILi128EEENS7_ILi64EEEEEELi64ENS_6half_tEfNS_4arch4Sm90ELb1ELb0ELb1ELb1ELb0ELb1ELb0ELb1ELb1ELb0ELb0ELb0EEENS1_21CollectiveEpilogueFwdINS6_IJSA_SC_SB_EEES9_SE_SG_Li384ELb1ELb0ELb0ELb0EEENS1_36VarlenDynamicPersistentTileSchedulerILi192ELi128ELi384ELi32ELb0ELb0ELb1ELb1ELb1ELb1EEEEEEEEEvNT_6ParamsE,@function
        .size           _ZN7cutlass13device_kernelIN5flash11enable_sm90INS1_16FlashAttnFwdSm90INS1_25CollectiveMainloopFwdSm90ILi2EN4cute5tupleIJNS5_1CILi1EEES8_S8_EEENS6_IJNS7_ILi192EEENS7_ILi128EEENS7_ILi64EEEEEELi64ENS_6half_tEfNS_4arch4Sm90ELb1ELb0ELb1ELb1ELb0ELb1ELb0ELb1ELb1ELb0ELb0ELb0EEENS1_21CollectiveEpilogueFwdINS6_IJSA_SC_SB_EEES9_SE_SG_Li384ELb1ELb0ELb0ELb0EEENS1_36VarlenDynamicPersistentTileSchedulerILi192ELi128ELi384ELi32ELb0ELb0ELb1ELb1ELb1ELb1EEEEEEEEEvNT_6ParamsE,(.L_x_12793 - _ZN7cutlass13device_kernelIN5flash11enable_sm90INS1_16FlashAttnFwdSm90INS1_25CollectiveMainloopFwdSm90ILi2EN4cute5tupleIJNS5_1CILi1EEES8_S8_EEENS6_IJNS7_ILi192EEENS7_ILi128EEENS7_ILi64EEEEEELi64ENS_6half_tEfNS_4arch4Sm90ELb1ELb0ELb1ELb1ELb0ELb1ELb0ELb1ELb1ELb0ELb0ELb0EEENS1_21CollectiveEpilogueFwdINS6_IJSA_SC_SB_EEES9_SE_SG_Li384ELb1ELb0ELb0ELb0EEENS1_36VarlenDynamicPersistentTileSchedulerILi192ELi128ELi384ELi32ELb0ELb0ELb1ELb1ELb1ELb1EEEEEEEEEvNT_6ParamsE)
        .other          _ZN7cutlass13device_kernelIN5flash11enable_sm90INS1_16FlashAttnFwdSm90INS1_25CollectiveMainloopFwdSm90ILi2EN4cute5tupleIJNS5_1CILi1EEES8_S8_EEENS6_IJNS7_ILi192EEENS7_ILi128EEENS7_ILi64EEEEEELi64ENS_6half_tEfNS_4arch4Sm90ELb1ELb0ELb1ELb1ELb0ELb1ELb0ELb1ELb1ELb0ELb0ELb0EEENS1_21CollectiveEpilogueFwdINS6_IJSA_SC_SB_EEES9_SE_SG_Li384ELb1ELb0ELb0ELb0EEENS1_36VarlenDynamicPersistentTileSchedulerILi192ELi128ELi384ELi32ELb0ELb0ELb1ELb1ELb1ELb1EEEEEEEEEvNT_6ParamsE,@"STO_CUDA_ENTRY STV_DEFAULT"
_ZN7cutlass13device_kernelIN5flash11enable_sm90INS1_16FlashAttnFwdSm90INS1_25CollectiveMainloopFwdSm90ILi2EN4cute5tupleIJNS5_1CILi1EEES8_S8_EEENS6_IJNS7_ILi192EEENS7_ILi128EEENS7_ILi64EEEEEELi64ENS_6half_tEfNS_4arch4Sm90ELb1ELb0ELb1ELb1ELb0ELb1ELb0ELb1ELb1ELb0ELb0ELb0EEENS1_21CollectiveEpilogueFwdINS6_IJSA_SC_SB_EEES9_SE_SG_Li384ELb1ELb0ELb0ELb0EEENS1_36VarlenDynamicPersistentTileSchedulerILi192ELi128ELi384ELi32ELb0ELb0ELb1ELb1ELb1ELb1EEEEEEEEEvNT_6ParamsE:
        /* <DEDUP_REMOVED lines=26> */
.L_x_12359:
[----:B------:R-:W-:Y:S05]  /*01a0*/  BSYNC B0 ;  /* 0x0000000000007941 */ /* 0x000fea0003800000 */
.L_x_12358:
        /* <DEDUP_REMOVED lines=40> */
.L_x_12360:
        /* <DEDUP_REMOVED lines=22> */
.L_x_12361:
        /* <DEDUP_REMOVED lines=18> */
.L_x_12362:
        /* <DEDUP_REMOVED lines=22> */
.L_x_12363:
        /* <DEDUP_REMOVED lines=22> */
.L_x_12364:
        /* <DEDUP_REMOVED lines=9> */
.L_x_12367:
        /* <DEDUP_REMOVED lines=23> */
[----:B------:R-:W2:Y:S01]  /*0b70*/  LDL R14, [R1+0x14] ;  /* 0x00001400010e7983 */ /* 0x000ea20000100800 */
[----:B------:R-:W0:Y:S02]  /*0b80*/  S2R R0, SR_TID.X ;  /* 0x0000000000007919 */ /* 0x000e240000002100 */
[----:B0-----:R-:W-:-:S05]  /*0b90*/  VIADD R13, R0, 0xffffff80 ;  /* 0xffffff80000d7836 */ /* 0x001fca0000000000 */
[----:B------:R-:W-:-:S04]  /*0ba0*/  SHF.R.S32.HI R0, RZ, 0x1f, R13 ;  /* 0x0000001fff007819 */ /* 0x000fc8000001140d */
[----:B------:R-:W-:-:S04]  /*0bb0*/  LEA.HI R3, R0, R13, RZ, 0x7 ;  /* 0x0000000d00037211 */ /* 0x000fc800078f38ff */
[----:B------:R-:W-:-:S04]  /*0bc0*/  LOP3.LUT R4, R3, 0xffffff80, RZ, 0xc0, !PT ;  /* 0xffffff8003047812 */ /* 0x000fc800078ec0ff */
[----:B------:R-:W-:-:S04]  /*0bd0*/  IADD3 R12, R13, -R4, RZ ;  /* 0x800000040d0c7210 */ /* 0x000fc80007ffe0ff */
[----:B------:R-:W-:-:S04]  /*0be0*/  SHF.R.S32.HI R8, RZ, 0x1f, R12 ;  /* 0x0000001fff087819 */ /* 0x000fc8000001140c */
[----:B------:R-:W-:-:S04]  /*0bf0*/  LEA.HI R9, R8, R12, RZ, 0x2 ;  /* 0x0000000c08097211 */ /* 0x000fc800078f10ff */
[--C-:B------:R-:W-:Y:S02]  /*0c00*/  SHF.R.S32.HI R10, RZ, 0x2, R9.reuse ;  /* 0x00000002ff0a7819 */ /* 0x100fe40000011409 */
[----:B------:R-:W-:Y:S02]  /*0c10*/  SHF.R.S32.HI R11, RZ, 0x1f, R9 ;  /* 0x0000001fff0b7819 */ /* 0x000fe40000011409 */
[----:B------:R-:W-:Y:S02]  /*0c20*/  SHF.R.S32.HI R3, RZ, 0x7, R3 ;  /* 0x00000007ff037819 */ /* 0x000fe40000011403 */
[----:B------:R-:W-:Y:S02]  /*0c30*/  LEA.HI R11, R11, R10, RZ, 0x3 ;  /* 0x0000000a0b0b7211 */ /* 0x000fe400078f18ff */
[----:B------:R-:W-:Y:S01]  /*0c40*/  LEA.HI R8, R8, R12, RZ, 0x5 ;  /* 0x0000000c08087211 */ /* 0x000fe200078f28ff */
[----:B------:R-:W-:Y:S01]  /*0c50*/  IMAD.HI R6, R3, 0x55555556, RZ ;  /* 0x5555555603067827 */ /* 0x000fe200078e02ff */
[----:B------:R-:W-:-:S02]  /*0c60*/  LOP3.LUT R11, R11, 0xfffffff8, RZ, 0xc0, !PT ;  /* 0xfffffff80b0b7812 */ /* 0x000fc400078ec0ff */
[----:B------:R-:W-:Y:S02]  /*0c70*/  SHF.R.S32.HI R8, RZ, 0x5, R8 ;  /* 0x00000005ff087819 */ /* 0x000fe40000011408 */
[----:B------:R-:W-:Y:S01]  /*0c80*/  LEA.HI R6, R6, R6, RZ, 0x1 ;  /* 0x0000000606067211 */ /* 0x000fe200078f08ff */
[----:B------:R-:W-:Y:S01]  /*0c90*/  IMAD.IADD R11, R10, 0x1, -R11 ;  /* 0x000000010a0b7824 */ /* 0x000fe200078e0a0b */
[----:B------:R-:W-:-:S03]  /*0ca0*/  LEA.HI R4, R0, R13, RZ, 0x4 ;  /* 0x0000000d00047211 */ /* 0x000fc600078f20ff */
[----:B------:R-:W-:Y:S01]  /*0cb0*/  IMAD R6, R6, -0x3, R3 ;  /* 0xfffffffd06067824 */ /* 0x000fe200078e0203 */
[----:B------:R-:W-:Y:S02]  /*0cc0*/  LEA R11, R8, R11, 0x4 ;  /* 0x0000000b080b7211 */ /* 0x000fe400078e20ff */
[----:B------:R-:W-:Y:S02]  /*0cd0*/  LEA.HI R5, R0, R13, RZ, 0x5 ;  /* 0x0000000d00057211 */ /* 0x000fe400078f28ff */
[----:B------:R-:W-:Y:S01]  /*0ce0*/  SHF.R.S32.HI R7, RZ, 0x4, R4 ;  /* 0x00000004ff077819 */ /* 0x000fe20000011404 */
[----:B------:R-:W-:Y:S01]  /*0cf0*/  IMAD R3, R6, 0x40, R11 ;  /* 0x0000004006037824 */ /* 0x000fe200078e020b */
[----:B------:R-:W-:Y:S02]  /*0d00*/  SHF.R.S32.HI R15, RZ, 0x5, R5 ;  /* 0x00000005ff0f7819 */ /* 0x000fe40000011405 */
[C---:B------:R-:W-:Y:S02]  /*0d10*/  LOP3.LUT R5, R4.reuse, 0x3fffff0, RZ, 0xc0, !PT ;  /* 0x03fffff004057812 */ /* 0x040fe400078ec0ff */
[----:B------:R-:W-:Y:S01]  /*0d20*/  LEA.HI R4, R4, R7, RZ, 0x1 ;  /* 0x0000000704047211 */ /* 0x000fe200078f08ff */
[----:B------:R0:W-:Y:S02]  /*0d30*/  STL [R1+0x24], R3 ;  /* 0x0000240301007387 */ /* 0x0001e40000100800 */
[----:B------:R-:W-:Y:S01]  /*0d40*/  IMAD.IADD R5, R13, 0x1, -R5 ;  /* 0x000000010d057824 */ /* 0x000fe200078e0a05 */
[----:B------:R-:W-:-:S02]  /*0d50*/  LOP3.LUT R4, R4, 0x1ffffffe, RZ, 0xc0, !PT ;  /* 0x1ffffffe04047812 */ /* 0x000fc400078ec0ff */
[----:B0-----:R-:W-:-:S03]  /*0d60*/  LEA.HI R3, R0, R13, RZ, 0x2 ;  /* 0x0000000d00037211 */ /* 0x001fc600078f10ff */
[----:B------:R-:W-:Y:S01]  /*0d70*/  IMAD.IADD R4, R7, 0x1, -R4 ;  /* 0x0000000107047824 */ /* 0x000fe200078e0a04 */
[----:B------:R-:W-:Y:S01]  /*0d80*/  SHF.R.S32.HI R19, RZ, 0x2, R3 ;  /* 0x00000002ff137819 */ /* 0x000fe20000011403 */
[----:B------:R-:W-:-:S03]  /*0d90*/  IMAD R5, R15, 0x10, R5 ;  /* 0x000000100f057824 */ /* 0x000fc600078e0205 */
[----:B------:R-:W-:Y:S01]  /*0da0*/  IADD3 R8, R19, 0x60, RZ ;  /* 0x0000006013087810 */ /* 0x000fe20007ffe0ff */
[----:B------:R-:W-:Y:S01]  /*0db0*/  IMAD R7, R5, 0x8, R4 ;  /* 0x0000000805077824 */ /* 0x000fe200078e0204 */
[----:B------:R-:W-:Y:S02]  /*0dc0*/  LEA.HI R0, R0, R13, RZ, 0x3 ;  /* 0x0000000d00007211 */ /* 0x000fe400078f18ff */
[----:B------:R-:W-:Y:S02]  /*0dd0*/  SHF.R.S32.HI R5, RZ, 0x1f, R8 ;  /* 0x0000001fff057819 */ /* 0x000fe40000011408 */
[----:B------:R-:W-:Y:S02]  /*0de0*/  LOP3.LUT R4, R3, 0xfffffffc, RZ, 0xc0, !PT ;  /* 0xfffffffc03047812 */ /* 0x000fe400078ec0ff */
[----:B------:R-:W-:Y:S02]  /*0df0*/  LOP3.LUT R0, R0, 0x1ffffff8, RZ, 0xc0, !PT ;  /* 0x1ffffff800007812 */ /* 0x000fe400078ec0ff */
[----:B------:R-:W-:Y:S01]  /*0e00*/  LEA.HI R5, R5, R8, RZ, 0x3 ;  /* 0x0000000805057211 */ /* 0x000fe200078f18ff */
[----:B------:R-:W-:Y:S01]  /*0e10*/  IMAD.IADD R4, R13, 0x1, -R4 ;  /* 0x000000010d047824 */ /* 0x000fe200078e0a04 */
[----:B------:R-:W-:Y:S01]  /*0e20*/  SHF.R.S32.HI R6, RZ, 0x1f, R3 ;  /* 0x0000001fff067819 */ /* 0x000fe20000011403 */
[----:B------:R-:W-:Y:S01]  /*0e30*/  IMAD.SHL.U32 R3, R8, 0x40, RZ ;  /* 0x0000004008037824 */ /* 0x000fe200078e00ff */
[----:B------:R-:W-:Y:S01]  /*0e40*/  SHF.L.U32 R5, R5, 0x6, RZ ;  /* 0x0000000605057819 */ /* 0x000fe200000006ff */
[----:B------:R-:W-:Y:S01]  /*0e50*/  IMAD.IADD R0, R13, 0x1, -R0 ;  /* 0x000000010d007824 */ /* 0x000fe200078e0a00 */
[----:B------:R-:W-:Y:S01]  /*0e60*/  LEA.HI R6, R6, R19, RZ, 0x3 ;  /* 0x0000001306067211 */ /* 0x000fe200078f18ff */
[----:B------:R-:W-:Y:S01]  /*0e70*/  IMAD.SHL.U32 R16, R4, 0x8, RZ ;  /* 0x0000000804107824 */ /* 0x000fe200078e00ff */
[----:B------:R-:W-:Y:S01]  /*0e80*/  SHF.R.S32.HI R4, RZ, 0x1f, R19 ;  /* 0x0000001fff047819 */ /* 0x000fe20000011413 */
[----:B------:R-:W-:Y:S01]  /*0e90*/  IMAD.SHL.U32 R0, R0, 0x8, RZ ;  /* 0x0000000800007824 */ /* 0x000fe200078e00ff */
[----:B------:R-:W-:-:S02]  /*0ea0*/  LOP3.LUT R3, R3, 0x1c0, RZ, 0xc0, !PT ;  /* 0x000001c003037812 */ /* 0x000fc400078ec0ff */
[----:B------:R-:W-:Y:S02]  /*0eb0*/  LOP3.LUT R4, R5, 0xfffffe00, RZ, 0xc0, !PT ;  /* 0xfffffe0005047812 */ /* 0x000fe400078ec0ff */
[----:B------:R-:W-:Y:S01]  /*0ec0*/  LOP3.LUT R6, R6, 0xfffffff8, RZ, 0xc0, !PT ;  /* 0xfffffff806067812 */ /* 0x000fe200078ec0ff */
[----:B------:R-:W-:Y:S01]  /*0ed0*/  STL [R1+0x34], RZ ;  /* 0x000034ff01007387 */ /* 0x000fe20000100800 */
[----:B------:R-:W-:Y:S02]  /*0ee0*/  SHF.R.U32.HI R8, RZ, 0x3, R3 ;  /* 0x00000003ff087819 */ /* 0x000fe40000011603 */
[----:B------:R-:W-:Y:S01]  /*0ef0*/  LOP3.LUT R3, R3, 0x38, R16, 0xf8, !PT ;  /* 0x0000003803037812 */ /* 0x000fe200078ef810 */
[----:B------:R-:W-:Y:S01]  /*0f00*/  STL [R1+0x1c], R4 ;  /* 0x00001c0401007387 */ /* 0x000fe20000100800 */
[----:B------:R-:W-:-:S03]  /*0f10*/  LOP3.LUT R9, R9, 0x7ffffffc, RZ, 0xc0, !PT ;  /* 0x7ffffffc09097812 */ /* 0x000fc600078ec0ff */
[----:B------:R0:W-:Y:S01]  /*0f20*/  STL [R1+0x30], R0 ;  /* 0x0000300001007387 */ /* 0x0001e20000100800 */
[----:B------:R-:W-:Y:S01]  /*0f30*/  LOP3.LUT R3, R4, R3, R8, 0xf6, !PT ;  /* 0x0000000304037212 */ /* 0x000fe200078ef608 */
[----:B------:R-:W-:Y:S02]  /*0f40*/  IMAD.IADD R5, R12, 0x1, -R9 ;  /* 0x000000010c057824 */ /* 0x000fe400078e0a09 */
[----:B0-----:R-:W-:Y:S02]  /*0f50*/  IMAD.IADD R0, R19, 0x1, -R6 ;  /* 0x0000000113007824 */ /* 0x001fe400078e0a06 */
[----:B------:R-:W-:-:S03]  /*0f60*/  IMAD.SHL.U32 R4, R7, 0x8, RZ ;  /* 0x0000000807047824 */ /* 0x000fc600078e00ff */
[----:B------:R0:W-:Y:S04]  /*0f70*/  STL [R1+0x18], R0 ;  /* 0x0000180001007387 */ /* 0x0001e80000100800 */
[----:B------:R1:W-:Y:S01]  /*0f80*/  STL [R1+0x20], R5 ;  /* 0x0000200501007387 */ /* 0x0003e20000100800 */
[----:B0-----:R-:W-:-:S05]  /*0f90*/  LEA R0, R3, R2, 0x1 ;  /* 0x0000000203007211 */ /* 0x001fca00078e08ff */
[----:B------:R1:W-:Y:S04]  /*0fa0*/  STL [R1+0x3c], R0 ;  /* 0x00003c0001007387 */ /* 0x0003e80000100800 */
[----:B------:R1:W-:Y:S01]  /*0fb0*/  STL [R1+0x40], R4 ;  /* 0x0000400401007387 */ /* 0x0003e20000100800 */
[----:B------:R-:W-:Y:S01]  /*0fc0*/  CS2R R22, SRZ ;  /* 0x0000000000167805 */ /* 0x000fe2000001ff00 */
[----:B------:R-:W-:Y:S02]  /*0fd0*/  IMAD.MOV.U32 R156, RZ, RZ, RZ ;  /* 0x000000ffff9c7224 */ /* 0x000fe400078e00ff */
[----:B------:R-:W-:Y:S01]  /*0fe0*/  IMAD.MOV.U32 R18, RZ, RZ, RZ ;  /* 0x000000ffff127224 */ /* 0x000fe200078e00ff */
[----:B-12---:R-:W-:-:S07]  /*0ff0*/  LOP3.LUT R157, R14, 0x1, RZ, 0xfc, !PT ;  /* 0x000000010e9d7812 */ /* 0x006fce00078efcff */
.L_x_12523:
[----:B0----5:R-:W0:Y:S02]  /*1000*/  LDC.64 R4, c[0x0][0xc60] ;  /* 0x00031800ff047b82 */ /* 0x021e240000000a00 */
[----:B0-----:R-:W-:-:S05]  /*1010*/  IMAD.WIDE R4, R155, 0x4, R4 ;  /* 0x000000049b047825 */ /* 0x001fca00078e0204 */
[----:B-12---:R-:W2:Y:S01]  /*1020*/  LDG.E R10, desc[UR40][R4.64] ;  /* 0x00000028040a7981 */ /* 0x006ea2000c1e1900 */
[----:B------:R-:W-:Y:S05]  /*1030*/  YIELD ;  /* 0x0000000000007946 */ /* 0x000fea0003800000 */
[----:B------:R-:W-:Y:S01]  /*1040*/  ULDC.64 UR4, c[0x0][0xa28] ;  /* 0x00028a0000047ab9 */ /* 0x000fe20000000a00 */
[----:B------:R-:W-:Y:S01]  /*1050*/  ULDC.64 UR8, c[0x0][0xa18] ;  /* 0x0002860000087ab9 */ /* 0x000fe20000000a00 */
[----:B------:R-:W-:Y:S01]  /*1060*/  ISETP.NE.U32.AND P1, PT, RZ, UR4, PT ;  /* 0x00000004ff007c0c */ /* 0x000fe2000bf25070 */
[----:B------:R-:W-:Y:S01]  /*1070*/  IMAD.MOV.U32 R3, RZ, RZ, RZ ;  /* 0x000000ffff037224 */ /* 0x000fe200078e00ff */
[----:B------:R-:W-:Y:S01]  /*1080*/  ULDC.64 UR6, c[0x0][0xa08] ;  /* 0x0002820000067ab9 */ /* 0x000fe20000000a00 */
[----:B------:R-:W-:Y:S01]  /*1090*/  IMAD.MOV.U32 R31, RZ, RZ, RZ ;  /* 0x000000ffff1f7224 */ /* 0x000fe200078e00ff */
[----:B------:R-:W-:-:S02]  /*10a0*/  ISETP.NE.AND.EX P1, PT, RZ, UR5, PT, P1 ;  /* 0x00000005ff007c0c */ /* 0x000fc4000bf25310 */
[----:B------:R-:W-:-:S04]  /*10b0*/  ISETP.NE.U32.AND P0, PT, RZ, UR6, PT ;  /* 0x00000006ff007c0c */ /* 0x000fc8000bf05070 */
[----:B------:R-:W-:Y:S02]  /*10c0*/  ISETP.NE.AND.EX P0, PT, RZ, UR7, PT, P0 ;  /* 0x00000007ff007c0c */ /* 0x000fe4000bf05300 */
[----:B--2---:R-:W-:Y:S01]  /*10d0*/  SHF.R.S32.HI R0, RZ, 0x1f, R10 ;  /* 0x0000001fff007819 */ /* 0x004fe2000001140a */
[----:B------:R-:W-:-:S04]  /*10e0*/  IMAD.SHL.U32 R32, R10, 0x4, RZ ;  /* 0x000000040a207824 */ /* 0x000fc800078e00ff */
        /* <DEDUP_REMOVED lines=15> */
[----:B------:R-:W2:Y:S01]  /*11e0*/  @P2 LDG.E R11, desc[UR40][R4.64] ;  /* 0x00000028040b2981 */ /* 0x000ea2000c1e1900 */
[----:B------:R-:W-:-:S03]  /*11f0*/  UISETP.NE.U32.AND UP0, UPT, UR4, URZ, UPT ;  /* 0x0000003f0400728c */ /* 0x000fc6000bf05070 */
[----:B------:R-:W-:Y:S01]  /*1200*/  ULDC UR4, c[0x0][0x404] ;  /* 0x0001010000047ab9 */ /* 0x000fe20000000800 */
[----:B------:R-:W-:-:S03]  /*1210*/  UISETP.NE.AND.EX UP0, UPT, UR5, URZ, UPT, UP0 ;  /* 0x0000003f0500728c */ /* 0x000fc6000bf05300 */
[----:B------:R-:W-:Y:S01]  /*1220*/  ULDC UR5, c[0x0][0x2e0] ;  /* 0x0000b80000057ab9 */ /* 0x000fe20000000800 */
[----:B------:R-:W-:-:S04]  /*1230*/  USEL UR4, UR4, 0x1, UP0 ;  /* 0x0000000104047887 */ /* 0x000fc80008000000 */
[----:B------:R-:W-:-:S03]  /*1240*/  UIMAD UR4, UR4, UR5, URZ ;  /* 0x00000005040472a4 */ /* 0x000fc6000f8e023f */
[----:B------:R-:W-:Y:S02]  /*1250*/  ULDC UR5, c[0x0][0x338] ;  /* 0x0000ce0000057ab9 */ /* 0x000fe40000000800 */
[----:B------:R-:W-:Y:S01]  /*1260*/  MOV R28, UR5 ;  /* 0x00000005001c7c02 */ /* 0x000fe20008000f00 */
        /* <DEDUP_REMOVED lines=8> */
[----:B------:R-:W1:Y:S02]  /*12f0*/  LDC.64 R4, c[0x0][0xa00] ;  /* 0x00028000ff047b82 */ /* 0x000e640000000a00 */
[----:B-1----:R-:W-:-:S05]  /*1300*/  IMAD.WIDE R4, R29, 0x4, R4 ;  /* 0x000000041d047825 */ /* 0x002fca00078e0204 */
[----:B------:R-:W2:Y:S04]  /*1310*/  LDG.E R0, desc[UR40][R4.64] ;  /* 0x0000002804007981 */ /* 0x000ea8000c1e1900 */
[----:B0-----:R-:W2:Y:S02]  /*1320*/  LDG.E R7, desc[UR40][R4.64+0x4] ;  /* 0x0000042804077981 */ /* 0x001ea4000c1e1900 */
[----:B--2---:R-:W-:-:S05]  /*1330*/  IMAD.IADD R11, R7, 0x1, -R0 ;  /* 0x00000001070b7824 */ /* 0x004fca00078e0a00 */
[----:B------:R1:W-:Y:S02]  /*1340*/  STL [R1+0x8], R11 ;  /* 0x0000080b01007387 */ /* 0x0003e40000100800 */
.L_x_12369:
[----:B------:R-:W-:Y:S01]  /*1350*/  ULDC.64 UR4, c[0x0][0xa20] ;  /* 0x0002880000047ab9 */ /* 0x000fe20000000a00 */
[----:B------:R2:W-:Y:S01]  /*1360*/  STL [R1+0x38], R153 ;  /* 0x0000389901007387 */ /* 0x0005e20000100800 */
[----:B------:R-:W-:-:S03]  /*1370*/  ISETP.NE.U32.AND P1, PT, RZ, UR4, PT ;  /* 0x00000004ff007c0c */ /* 0x000fc6000bf25070 */
[----:B------:R2:W-:Y:S01]  /*1380*/  STL [R1+0x2c], R154 ;  /* 0x00002c9a01007387 */ /* 0x0005e20000100800 */
[----:B------:R-:W-:-:S13]  /*1390*/  ISETP.NE.AND.EX P1, PT, RZ, UR5, PT, P1 ;  /* 0x00000005ff007c0c */ /* 0x000fda000bf25310 */
[----:B--2---:R-:W-:Y:S05]  /*13a0*/  @!P1 BRA `(.L_x_12370) ;  /* 0x0000000000109947 */ /* 0x004fea0003800000 */
[----:B------:R-:W-:-:S04]  /*13b0*/  IADD3 R4, P0, R32, UR4, RZ ;  /* 0x0000000420047c10 */ /* 0x000fc8000ff1e0ff */
[----:B------:R-:W-:-:S05]  /*13c0*/  IADD3.X R5, R33, UR5, RZ, P0, !PT ;  /* 0x0000000521057c10 */ /* 0x000fca00087fe4ff */
[----:B------:R2:W5:Y:S01]  /*13d0*/  LDG.E R30, desc[UR40][R4.64] ;  /* 0x00000028041e7981 */ /* 0x000562000c1e1900 */
[----:B------:R-:W-:Y:S05]  /*13e0*/  BRA `(.L_x_12371) ;  /* 0x0000000000107947 */ /* 0x000fea0003800000 */
.L_x_12370:
[----:B------:R-:W-:Y:S05]  /*13f0*/  @!P0 BRA `(.L_x_12371) ;  /* 0x00000000000c8947 */ /* 0x000fea0003800000 */
[----:B------:R-:W2:Y:S04]  /*1400*/  LDG.E R5, desc[UR40][R8.64] ;  /* 0x0000002808057981 */ /* 0x000ea8000c1e1900 */
[----:B------:R-:W2:Y:S02]  /*1410*/  LDG.E R30, desc[UR40][R8.64+0x4] ;  /* 0x00000428081e7981 */ /* 0x000ea4000c1e1900 */
[----:B--2---:R-:W-:-:S07]  /*1420*/  IMAD.IADD R30, R30, 0x1, -R5 ;  /* 0x000000011e1e7824 */ /* 0x004fce00078e0a05 */
.L_x_12371:
[----:B------:R-:W-:Y:S02]  /*1430*/  ULDC.64 UR4, c[0x0][0xa10] ;  /* 0x0002840000047ab9 */ /* 0x000fe40000000a00 */
[----:B------:R-:W-:-:S04]  /*1440*/  ISETP.NE.U32.AND P0, PT, RZ, UR4, PT ;  /* 0x00000004ff007c0c */ /* 0x000fc8000bf05070 */
[----:B------:R-:W-:Y:S01]  /*1450*/  ISETP.NE.AND.EX P0, PT, RZ, UR5, PT, P0 ;  /* 0x00000005ff007c0c */ /* 0x000fe2000bf05300 */
[----:B0-----:R-:W-:Y:S01]  /*1460*/  IMAD.MOV.U32 R8, RZ, RZ, 0xc0 ;  /* 0x000000c0ff087424 */ /* 0x001fe200078e00ff */
[----:B------:R-:W-:-:S11]  /*1470*/  ULDC.64 UR4, c[0x0][0xa30] ;  /* 0x00028c0000047ab9 */ /* 0x000fd60000000a00 */
[----:B--2---:R-:W0:Y:S02]  /*1480*/  @P0 LDC.64 R4, c[0x0][0xa10] ;  /* 0x00028400ff040b82 */ /* 0x004e240000000a00 */
[----:B0-----:R-:W-:-:S05]  /*1490*/  @P0 IMAD.WIDE R4, R29, 0x4, R4 ;  /* 0x000000041d040825 */ /* 0x001fca00078e0204 */
[----:B------:R-:W2:Y:S04]  /*14a0*/  @P0 LDG.E R0, desc[UR40][R4.64] ;  /* 0x0000002804000981 */ /* 0x000ea8000c1e1900 */
[----:B------:R-:W2:Y:S01]  /*14b0*/  @P0 LDG.E R9, desc[UR40][R4.64+0x4] ;  /* 0x0000042804090981 */ /* 0x000ea2000c1e1900 */
[----:B------:R-:W-:Y:S02]  /*14c0*/  ISETP.NE.U32.AND P1, PT, RZ, UR4, PT ;  /* 0x00000004ff007c0c */ /* 0x000fe4000bf25070 */
[----:B-----5:R-:W-:Y:S02]  /*14d0*/  MOV R24, R30 ;  /* 0x0000001e00187202 */ /* 0x020fe40000000f00 */
[----:B------:R-:W-:-:S13]  /*14e0*/  ISETP.NE.AND.EX P1, PT, RZ, UR5, PT, P1 ;  /* 0x00000005ff007c0c */ /* 0x000fda000bf25310 */
[----:B------:R-:W-:-:S04]  /*14f0*/  @P1 IADD3 R6, P2, R32, UR4, RZ ;  /* 0x0000000420061c10 */ /* 0x000fc8000ff5e0ff */
[----:B------:R-:W-:-:S05]  /*1500*/  @P1 IADD3.X R7, R33, UR5, RZ, P2, !PT ;  /* 0x0000000521071c10 */ /* 0x000fca00097fe4ff */
[----:B------:R0:W5:Y:S01]  /*1510*/  @P1 LDG.E R24, desc[UR40][R6.64] ;  /* 0x0000002806181981 */ /* 0x000162000c1e1900 */
[----:B--2---:R-:W-:Y:S02]  /*1520*/  @P0 IMAD.IADD R28, R9, 0x1, -R0 ;  /* 0x00000001091c0824 */ /* 0x004fe400078e0a00 */
[----:B------:R-:W-:Y:S02]  /*1530*/  IMAD.IADD R9, R30, 0x1, -R3 ;  /* 0x000000011e097824 */ /* 0x000fe400078e0a03 */
[----:B------:R-:W-:Y:S02]  /*1540*/  IMAD R3, R153, R8, 0x13f ;  /* 0x0000013f99037424 */ /* 0x000fe400078e0208 */
[----:B------:R-:W-:Y:S02]  /*1550*/  IMAD.IADD R10, R9, 0x1, R28 ;  /* 0x00000001090a7824 */ /* 0x000fe400078e021c */
[----:B------:R-:W-:-:S03]  /*1560*/  IMAD.MOV R27, RZ, RZ, -R9 ;  /* 0x000000ffff1b7224 */ /* 0x000fc600078e0a09 */
[C---:B------:R-:W-:Y:S01]  /*1570*/  IADD3 R0, R10.reuse, 0x7f, RZ ;  /* 0x0000007f0a007810 */ /* 0x040fe20007ffe0ff */
[----:B------:R0:W-:Y:S01]  /*1580*/  STL [R1+0x10], R10 ;  /* 0x0000100a01007387 */ /* 0x0001e20000100800 */
[----:B------:R-:W-:Y:S02]  /*1590*/  IADD3 R4, R10, R3, -R11 ;  /* 0x000000030a047210 */ /* 0x000fe40007ffe80b */
[----:B------:R-:W-:Y:S02]  /*15a0*/  SHF.R.S32.HI R3, RZ, 0x1f, R0 ;  /* 0x0000001fff037819 */ /* 0x000fe40000011400 */
[----:B------:R-:W-:Y:S02]  /*15b0*/  SHF.R.S32.HI R5, RZ, 0x1f, R4 ;  /* 0x0000001fff057819 */ /* 0x000fe40000011404 */
[----:B------:R-:W-:Y:S02]  /*15c0*/  LEA.HI R3, R3, R0, RZ, 0x7 ;  /* 0x0000000003037211 */ /* 0x000fe400078f38ff */
[----:B------:R-:W-:-:S02]  /*15d0*/  LEA.HI R5, R5, R4, RZ, 0x7 ;  /* 0x0000000405057211 */ /* 0x000fc400078f38ff */
[----:B------:R-:W-:Y:S02]  /*15e0*/  SHF.R.S32.HI R3, RZ, 0x7, R3 ;  /* 0x00000007ff037819 */ /* 0x000fe40000011403 */
[----:B------:R-:W-:Y:S02]  /*15f0*/  SHF.R.S32.HI R152, RZ, 0x7, R5 ;  /* 0x00000007ff987819 */ /* 0x000fe40000011405 */
[----:B------:R-:W-:Y:S02]  /*1600*/  VIMNMX R27, RZ, R27, !PT ;  /* 0x0000001bff1b7248 */ /* 0x000fe40007fe0100 */
[----:B------:R-:W-:-:S05]  /*1610*/  VIMNMX R152, R3, R152, PT ;  /* 0x0000009803987248 */ /* 0x000fca0003fe0100 */
[----:B------:R-:W-:-:S05]  /*1620*/  IMAD R3, R152, 0x80, -R9 ;  /* 0x0000008098037824 */ /* 0x000fca00078e0a09 */
[----:B------:R-:W-:-:S04]  /*1630*/  VIMNMX R0, R3, R28, PT ;  /* 0x0000001c03007248 */ /* 0x000fc80003fe0100 */
[----:B------:R-:W-:Y:S02]  /*1640*/  ISETP.GT.AND P0, PT, R0, R27, PT ;  /* 0x0000001b0000720c */ /* 0x000fe40003f04270 */
[----:B------:R-:W-:-:S04]  /*1650*/  SHF.R.U32.HI R27, RZ, 0x7, R27 ;  /* 0x00000007ff1b7819 */ /* 0x000fc8000001161b */
[----:B------:R-:W-:-:S07]  /*1660*/  MOV R26, R27 ;  /* 0x0000001b001a7202 */ /* 0x000fce0000000f00 */
[----:B------:R-:W-:-:S05]  /*1670*/  @P0 VIADD R0, R0, 0x7f ;  /* 0x0000007f00000836 */ /* 0x000fca0000000000 */
        /* <DEDUP_REMOVED lines=21> */
[----:B-1----:R-:W-:-:S02]  /*17d0*/  IMAD.U32 R11, RZ, RZ, UR7 ;  /* 0x00000007ff0b7e24 */ /* 0x002fc4000f8e00ff */
[----:B------:R-:W-:Y:S02]  /*17e0*/  IMAD.MOV.U32 R12, RZ, RZ, 0x1 ;  /* 0x00000001ff0c7424 */ /* 0x000fe400078e00ff */
[----:B0-----:R-:W-:-:S07]  /*17f0*/  IMAD.MOV.U32 R13, RZ, RZ, RZ ;  /* 0x000000ffff0d7224 */ /* 0x001fce00078e00ff */
[----:B------:R-:W-:-:S07]  /*1800*/  LEPC R20, `(.L_x_12374) ;  /* 0x000000001014794e */ /* 0x000fce0000000000 */
[----:B--2--5:R-:W-:Y:S05]  /*1810*/  CALL.ABS.NOINC R14 ;  /* 0x000000000e007343 */ /* 0x024fea0003c00000 */
.L_x_12374:
[----:B------:R-:W-:Y:S05]  /*1820*/  BSYNC B6 ;  /* 0x0000000000067941 */ /* 0x000fea0003800000 */
.L_x_12373:
        /* <DEDUP_REMOVED lines=8> */
[----:B------:R0:W2:Y:S01]  /*18b0*/  LDC.64 R14, c[0x4][R0] ;  /* 0x01000000000e7b82 */ /* 0x0000a20000000a00 */
[----:B------:R-:W-:Y:S01]  /*18c0*/  IMAD.U32 R5, RZ, RZ, UR5 ;  /* 0x00000005ff057e24 */ /* 0x000fe2000f8e00ff */
[----:B------:R-:W-:Y:S01]  /*18d0*/  ULDC.64 UR4, c[0x4][0x1c0] ;  /* 0x0100700000047ab9 */ /* 0x000fe20000000a00 */
[----:B------:R-:W-:Y:S01]  /*18e0*/  MOV R10, UR6 ;  /* 0x00000006000a7c02 */ /* 0x000fe20008000f00 */
[----:B------:R-:W-:Y:S01]  /*18f0*/  IMAD.U32 R6, RZ, RZ, UR4 ;  /* 0x00000004ff067e24 */ /* 0x000fe2000f8e00ff */
[----:B------:R-:W-:Y:S01]  /*1900*/  MOV R13, RZ ;  /* 0x000000ff000d7202 */ /* 0x000fe20000000f00 */
[----:B------:R-:W-:-:S02]  /*1910*/  IMAD.U32 R7, RZ, RZ, UR5 ;  /* 0x00000005ff077e24 */ /* 0x000fc4000f8e00ff */
[----:B-1----:R-:W-:Y:S02]  /*1920*/  IMAD.U32 R11, RZ, RZ, UR7 ;  /* 0x00000007ff0b7e24 */ /* 0x002fe4000f8e00ff */
[----:B------:R-:W-:Y:S02]  /*1930*/  IMAD.MOV.U32 R8, RZ, RZ, 0x70 ;  /* 0x00000070ff087424 */ /* 0x000fe400078e00ff */
[----:B0-----:R-:W-:-:S07]  /*1940*/  IMAD.MOV.U32 R12, RZ, RZ, 0x1 ;  /* 0x00000001ff0c7424 */ /* 0x001fce00078e00ff */
[----:B------:R-:W-:-:S07]  /*1950*/  LEPC R20, `(.L_x_12376) ;  /* 0x000000001014794e */ /* 0x000fce0000000000 */
[----:B--2--5:R-:W-:Y:S05]  /*1960*/  CALL.ABS.NOINC R14 ;  /* 0x000000000e007343 */ /* 0x024fea0003c00000 */
.L_x_12376:
[----:B------:R-:W-:Y:S05]  /*1970*/  BSYNC B6 ;  /* 0x0000000000067941 */ /* 0x000fea0003800000 */
.L_x_12375:
[----:B------:R-:W-:Y:S01]  /*1980*/  ULDC.64 UR4, c[0x0][0x9f8] ;  /* 0x00027e0000047ab9 */ /* 0x000fe20000000a00 */
[----:B------:R-:W2:Y:S01]  /*1990*/  LDL R34, [R1+0x18] ;  /* 0x0000180001227983 */ /* 0x000ea20000100800 */
[----:B------:R-:W-:Y:S01]  /*19a0*/  ISETP.NE.U32.AND P0, PT, RZ, UR4, PT ;  /* 0x00000004ff007c0c */ /* 0x000fe2000bf05070 */
[----:B------:R-:W0:Y:S08]  /*19b0*/  LDC R0, c[0x0][0x428] ;  /* 0x00010a00ff007b82 */ /* 0x000e300000000800 */
[----:B------:R-:W3:Y:S01]  /*19c0*/  LDC.64 R74, c[0x0][0x2f0] ;  /* 0x0000bc00ff4a7b82 */ /* 0x000ee20000000a00 */
[----:B------:R-:W-:Y:S01]  /*19d0*/  ISETP.NE.AND.EX P0, PT, RZ, UR5, PT, P0 ;  /* 0x00000005ff007c0c */ /* 0x000fe2000bf05300 */
[----:B------:R-:W4:Y:S01]  /*19e0*/  LDL.LU R40, [R1] ;  /* 0x0000000001287983 */ /* 0x000f220000300800 */
[----:B------:R-:W-:Y:S01]  /*19f0*/  IMAD.IADD R14, R31, 0x1, R30 ;  /* 0x000000011f0e7824 */ /* 0x000fe200078e021e */
[----:B------:R-:W-:Y:S01]  /*1a00*/  ULDC.64 UR6, c[0x0][0xa08] ;  /* 0x0002820000067ab9 */ /* 0x000fe20000000a00 */
[----:B------:R-:W1:Y:S03]  /*1a10*/  S2R R20, SR_TID.X ;  /* 0x0000000000147919 */ /* 0x000e660000002100 */
[----:B------:R-:W2:Y:S06]  /*1a20*/  LDC.64 R72, c[0x0][0x3d8] ;  /* 0x0000f600ff487b82 */ /* 0x000eac0000000a00 */
[----:B------:R-:W-:-:S02]  /*1a30*/  @P0 IADD3 R4, P1, R32, UR4, RZ ;  /* 0x0000000420040c10 */ /* 0x000fc4000ff3e0ff */
[----:B------:R-:W4:Y:S02]  /*1a40*/  LDL R32, [R1+0x1c] ;  /* 0x00001c0001207983 */ /* 0x000f240000100800 */
[----:B------:R-:W-:Y:S01]  /*1a50*/  @P0 IADD3.X R5, R33, UR5, RZ, P1, !PT ;  /* 0x0000000521050c10 */ /* 0x000fe20008ffe4ff */
[----:B------:R-:W-:-:S04]  /*1a60*/  ULDC.64 UR4, c[0x0][0x2f8] ;  /* 0x0000be0000047ab9 */ /* 0x000fc80000000a00 */
[----:B------:R3:W4:Y:S01]  /*1a70*/  @P0 LDG.E R29, desc[UR40][R4.64] ;  /* 0x00000028041d0981 */ /* 0x000722000c1e1900 */
[----:B0-----:R-:W-:Y:S02]  /*1a80*/  ISETP.NE.AND P0, PT, R0, 0x1, PT ;  /* 0x000000010000780c */ /* 0x001fe40003f05270 */
[----:B------:R-:W-:Y:S02]  /*1a90*/  SHF.R.S32.HI R37, RZ, 0x1f, R14 ;  /* 0x0000001fff257819 */ /* 0x000fe4000001140e */
[----:B------:R-:W-:Y:S02]  /*1aa0*/  SHF.R.S32.HI R17, RZ, 0x1f, R16 ;  /* 0x0000001fff117819 */ /* 0x000fe40000011410 */
[----:B------:R-:W-:Y:S01]  /*1ab0*/  SHF.R.S32.HI R36, RZ, 0x1f, R19 ;  /* 0x0000001fff247819 */ /* 0x000fe20000011413 */
[-C--:B---3--:R-:W-:Y:S02]  /*1ac0*/  IMAD R6, R37, R74.reuse, RZ ;  /* 0x0000004a25067224 */ /* 0x088fe400078e02ff */
[----:B------:R-:W-:-:S04]  /*1ad0*/  IMAD.WIDE.U32 R4, R14, R74, RZ ;  /* 0x0000004a0e047225 */ /* 0x000fc800078e00ff */
[----:B------:R-:W0:Y:S01]  /*1ae0*/  @P0 LDC R3, c[0x0][0x42c] ;  /* 0x00010b00ff030b82 */ /* 0x000e220000000800 */
[----:B-1----:R-:W-:Y:S01]  /*1af0*/  SHF.R.U32.HI R38, RZ, 0x7, R20 ;  /* 0x00000007ff267819 */ /* 0x002fe20000011614 */
[----:B------:R-:W-:-:S03]  /*1b00*/  VIADD R21, R20, 0xffffff80 ;  /* 0xffffff8014157836 */ /* 0x000fc60000000000 */
[----:B------:R-:W-:Y:S02]  /*1b10*/  ISETP.NE.AND P6, PT, R38, 0x1, PT ;  /* 0x000000012600780c */ /* 0x000fe40003fc5270 */
[----:B------:R-:W-:Y:S01]  /*1b20*/  SHF.R.S32.HI R20, RZ, 0x1f, R21 ;  /* 0x0000001fff147819 */ /* 0x000fe20000011415 */
[----:B------:R-:W1:Y:S01]  /*1b30*/  @P0 LDC R7, c[0x0][0x430] ;  /* 0x00010c00ff070b82 */ /* 0x000e620000000800 */
[----:B------:R-:W3:Y:S02]  /*1b40*/  S2R R39, SR_TID.X ;  /* 0x0000000000277919 */ /* 0x000ee40000002100 */
[----:B------:R-:W-:-:S04]  /*1b50*/  LEA.HI R20, R20, R21, RZ, 0x2 ;  /* 0x0000001514147211 */ /* 0x000fc800078f10ff */
[----:B------:R-:W-:-:S05]  /*1b60*/  LOP3.LUT R20, R20, 0xfffffffc, RZ, 0xc0, !PT ;  /* 0xfffffffc14147812 */ /* 0x000fca00078ec0ff */
[----:B------:R-:W-:Y:S02]  /*1b70*/  IMAD.IADD R20, R21, 0x1, -R20 ;  /* 0x0000000115147824 */ /* 0x000fe400078e0a14 */
[----:B0-----:R-:W-:-:S03]  /*1b80*/  @P0 IMAD.HI.U32 R0, R154, R3, RZ ;  /* 0x000000039a000227 */ /* 0x001fc600078e00ff */
[----:B------:R-:W-:Y:S01]  /*1b90*/  SHF.L.U32 R56, R20, 0x2, RZ ;  /* 0x0000000214387819 */ /* 0x000fe200000006ff */
[----:B------:R-:W-:Y:S01]  /*1ba0*/  IMAD R3, R14, R75, R6 ;  /* 0x0000004b0e037224 */ /* 0x000fe200078e0206 */
[----:B-1----:R-:W-:-:S03]  /*1bb0*/  @P0 SHF.R.U32.HI R154, RZ, R7, R0 ;  /* 0x00000007ff9a0219 */ /* 0x002fc60000011600 */
[----:B------:R-:W-:Y:S01]  /*1bc0*/  IMAD.IADD R5, R5, 0x1, R3 ;  /* 0x0000000105057824 */ /* 0x000fe200078e0203 */
[----:B------:R-:W-:Y:S01]  /*1bd0*/  ISETP.NE.U32.AND P0, PT, RZ, UR6, PT ;  /* 0x00000006ff007c0c */ /* 0x000fe2000bf05070 */
[----:B------:R-:W-:Y:S01]  /*1be0*/  IMAD.WIDE.U32 R6, R19, R74, R16 ;  /* 0x0000004a13067225 */ /* 0x000fe200078e0010 */
[----:B------:R-:W-:Y:S02]  /*1bf0*/  SHF.R.S32.HI R9, RZ, 0x1f, R154 ;  /* 0x0000001fff097819 */ /* 0x000fe4000001149a */
[----:B------:R-:W-:Y:S01]  /*1c00*/  ISETP.NE.AND.EX P0, PT, RZ, UR7, PT, P0 ;  /* 0x00000007ff007c0c */ /* 0x000fe2000bf05300 */
[----:B------:R-:W-:-:S04]  /*1c10*/  IMAD.WIDE.U32 R4, R154, UR4, R4 ;  /* 0x000000049a047c25 */ /* 0x000fc8000f8e0004 */
[----:B------:R-:W-:-:S04]  /*1c20*/  IMAD R3, R9, UR4, RZ ;  /* 0x0000000409037c24 */ /* 0x000fc8000f8e02ff */
[----:B------:R-:W-:Y:S01]  /*1c30*/  IMAD R3, R154, UR5, R3 ;  /* 0x000000059a037c24 */ /* 0x000fe2000f8e0203 */
[----:B------:R-:W-:-:S03]  /*1c40*/  ULDC.64 UR4, c[0x0][0x300] ;  /* 0x0000c00000047ab9 */ /* 0x000fc60000000a00 */
[----:B------:R-:W-:Y:S01]  /*1c50*/  IMAD.IADD R5, R5, 0x1, R3 ;  /* 0x0000000105057824 */ /* 0x000fe200078e0203 */
[----:B------:R-:W-:Y:S02]  /*1c60*/  SHF.R.S32.HI R57, RZ, 0x1f, R56 ;  /* 0x0000001fff397819 */ /* 0x000fe40000011438 */
[----:B---3--:R-:W-:Y:S01]  /*1c70*/  IADD3 R39, R39, -0x80, RZ ;  /* 0xffffff8027277810 */ /* 0x008fe20007ffe0ff */
[----:B------:R-:W-:Y:S02]  /*1c80*/  VIADD R67, R16, 0x20 ;  /* 0x0000002010437836 */ /* 0x000fe40000000000 */
[----:B------:R-:W-:Y:S01]  /*1c90*/  VIADD R65, R38, 0x8 ;  /* 0x0000000826417836 */ /* 0x000fe20000000000 */
[----:B--2---:R-:W-:Y:S02]  /*1ca0*/  LOP3.LUT P1, RZ, R34, 0x4, RZ, 0xc0, !PT ;  /* 0x0000000422ff7812 */ /* 0x004fe4000782c0ff */
[----:B----4-:R-:W-:Y:S02]  /*1cb0*/  SEL R55, R29, RZ, !P0 ;  /* 0x000000ff1d377207 */ /* 0x010fe40004000000 */
[----:B------:R-:W-:-:S02]  /*1cc0*/  SHF.R.S32.HI R0, RZ, 0x1f, R29 ;  /* 0x0000001fff007819 */ /* 0x000fc4000001141d */
[----:B------:R-:W0:Y:S01]  /*1cd0*/  LDC R29, c[0x0][0x3d4] ;  /* 0x0000f500ff1d7b82 */ /* 0x000e220000000800 */
[----:B------:R-:W-:Y:S01]  /*1ce0*/  IMAD.WIDE.U32 R58, R55, UR4, R4 ;  /* 0x00000004373a7c25 */ /* 0x000fe2000f8e0004 */
[----:B------:R-:W-:Y:S02]  /*1cf0*/  SEL R10, R0, RZ, !P0 ;  /* 0x000000ff000a7207 */ /* 0x000fe40004000000 */
[----:B------:R-:W-:-:S03]  /*1d00*/  IADD3 R77, P0, R58, R6, RZ ;  /* 0x000000063a4d7210 */ /* 0x000fc60007f1e0ff */
[----:B------:R-:W-:Y:S01]  /*1d10*/  IMAD R0, R10, UR4, RZ ;  /* 0x000000040a007c24 */ /* 0x000fe2000f8e02ff */
[----:B------:R-:W1:Y:S03]  /*1d20*/  LDC.64 R4, c[0x0][0x3e8] ;  /* 0x0000fa00ff047b82 */ /* 0x000e660000000a00 */
[----:B------:R-:W-:Y:S01]  /*1d30*/  IMAD R3, R55, UR5, R0 ;  /* 0x0000000537037c24 */ /* 0x000fe2000f8e0200 */
[----:B------:R-:W-:Y:S05]  /*1d40*/  @!P6 WARPSYNC.ALL ;  /* 0x000000000000e948 */ /* 0x000fea0003800000 */
[----:B------:R-:W-:Y:S01]  /*1d50*/  ULDC.64 UR4, c[0x0][0x320] ;  /* 0x0000c80000047ab9 */ /* 0x000fe20000000a00 */
[----:B------:R-:W-:Y:S01]  /*1d60*/  IMAD R0, R36, R74, RZ ;  /* 0x0000004a24007224 */ /* 0x000fe200078e02ff */
[----:B------:R-:W-:Y:S01]  /*1d70*/  IADD3 R78, R59, R3, RZ ;  /* 0x000000033b4e7210 */ /* 0x000fe20007ffe0ff */
[----:B------:R-:W-:-:S02]  /*1d80*/  IMAD R9, R9, UR4, RZ ;  /* 0x0000000409097c24 */ /* 0x000fc4000f8e02ff */
[----:B------:R-:W-:Y:S02]  /*1d90*/  IMAD R11, R19, R75, R0 ;  /* 0x0000004b130b7224 */ /* 0x000fe400078e0200 */
[C---:B------:R-:W-:Y:S02]  /*1da0*/  IMAD R13, R154.reuse, UR5, R9 ;  /* 0x000000059a0d7c24 */ /* 0x040fe4000f8e0209 */
[----:B------:R-:W-:Y:S01]  /*1db0*/  IMAD.WIDE.U32 R8, R154, UR4, R16 ;  /* 0x000000049a087c25 */ /* 0x000fe2000f8e0010 */
[----:B------:R-:W-:Y:S01]  /*1dc0*/  ULDC.64 UR4, c[0x0][0x328] ;  /* 0x0000ca0000047ab9 */ /* 0x000fe20000000a00 */
[----:B------:R-:W-:Y:S02]  /*1dd0*/  IADD3.X R76, R78, R7, R11, P0, !PT ;  /* 0x000000074e4c7210 */ /* 0x000fe400007fe40b */
[----:B------:R-:W-:Y:S01]  /*1de0*/  IMAD R0, R36, R72, RZ ;  /* 0x0000004824007224 */ /* 0x000fe200078e02ff */
[----:B0-----:R-:W-:Y:S01]  /*1df0*/  ISETP.GE.AND P0, PT, R16, R29, PT ;  /* 0x0000001d1000720c */ /* 0x001fe20003f06270 */
[----:B------:R-:W-:-:S02]  /*1e00*/  IMAD R3, R10, UR4, RZ ;  /* 0x000000040a037c24 */ /* 0x000fc4000f8e02ff */
[----:B------:R-:W-:Y:S02]  /*1e10*/  IMAD.IADD R9, R9, 0x1, R13 ;  /* 0x0000000109097824 */ /* 0x000fe400078e020d */
[----:B------:R-:W-:Y:S02]  /*1e20*/  IMAD R15, R19, R73, R0 ;  /* 0x00000049130f7224 */ /* 0x000fe400078e0200 */
[----:B-1----:R-:W-:Y:S02]  /*1e30*/  IMAD R0, R36, R4, RZ ;  /* 0x0000000424007224 */ /* 0x002fe400078e02ff */
[----:B------:R-:W-:Y:S01]  /*1e40*/  IMAD R35, R55, UR5, R3 ;  /* 0x0000000537237c24 */ /* 0x000fe2000f8e0203 */
[----:B------:R-:W-:Y:S01]  /*1e50*/  SEL R3, R29, RZ, P0 ;  /* 0x000000ff1d037207 */ /* 0x000fe20000000000 */
[----:B------:R-:W-:Y:S01]  /*1e60*/  IMAD.WIDE.U32 R54, R55, UR4, R8 ;  /* 0x0000000437367c25 */ /* 0x000fe2000f8e0008 */
[----:B------:R-:W-:Y:S01]  /*1e70*/  LOP3.LUT R40, R40, 0xfffffffb, RZ, 0xc0, !PT ;  /* 0xfffffffb28287812 */ /* 0x000fe200078ec0ff */
[----:B------:R-:W-:-:S02]  /*1e80*/  ULDC UR4, c[0x0][0x2e4] ;  /* 0x0000b90000047ab9 */ /* 0x000fc40000000800 */
[----:B------:R-:W-:-:S04]  /*1e90*/  IMAD.WIDE.U32 R10, R19, R72, R16 ;  /* 0x00000048130a7225 */ /* 0x000fc800078e0010 */
[C---:B------:R-:W-:Y:S02]  /*1ea0*/  IMAD R21, R19.reuse, R5, R0 ;  /* 0x0000000513157224 */ /* 0x040fe400078e0200 */
[----:B------:R-:W-:-:S04]  /*1eb0*/  IMAD.WIDE.U32 R8, R19, R4, R56 ;  /* 0x0000000413087225 */ /* 0x000fc800078e0038 */
[----:B------:R-:W-:Y:S02]  /*1ec0*/  IMAD.IADD R11, R15, 0x1, R11 ;  /* 0x000000010f0b7824 */ /* 0x000fe400078e020b */
[----:B------:R-:W-:-:S04]  /*1ed0*/  IMAD.WIDE.U32 R6, R19, R72, R56 ;  /* 0x0000004813067225 */ /* 0x000fc800078e0038 */
[----:B------:R-:W-:Y:S02]  /*1ee0*/  IMAD.IADD R3, R16, 0x1, R3 ;  /* 0x0000000110037824 */ /* 0x000fe400078e0203 */
[----:B------:R-:W-:Y:S01]  /*1ef0*/  IMAD.IADD R9, R9, 0x1, R21 ;  /* 0x0000000109097824 */ /* 0x000fe200078e0215 */
[----:B------:R-:W-:Y:S01]  /*1f00*/  @P1 LOP3.LUT R40, R40, 0x4, RZ, 0xfc, !PT ;  /* 0x0000000428281812 */ /* 0x000fe200078efcff */
[----:B------:R-:W-:Y:S01]  /*1f10*/  IMAD.IADD R7, R7, 0x1, R15 ;  /* 0x0000000107077824 */ /* 0x000fe200078e020f */
[----:B-----5:R-:W-:Y:S01]  /*1f20*/  SHF.R.S32.HI R15, RZ, 0x1f, R24 ;  /* 0x0000001fff0f7819 */ /* 0x020fe20000011418 */
[----:B------:R-:W-:Y:S01]  /*1f30*/  IMAD.SHL.U32 R71, R34, 0x40, RZ ;  /* 0x0000004022477824 */ /* 0x000fe200078e00ff */
[----:B------:R-:W-:Y:S01]  /*1f40*/  SHF.R.S32.HI R0, RZ, 0x1f, R3 ;  /* 0x0000001fff007819 */ /* 0x000fe20000011403 */
[----:B------:R-:W-:-:S04]  /*1f50*/  IMAD.WIDE.U32 R52, R24, R72, R10 ;  /* 0x0000004818347225 */ /* 0x000fc800078e000a */
[----:B------:R-:W-:Y:S01]  /*1f60*/  IMAD.WIDE.U32 R10, R24, R4, R8 ;  /* 0x00000004180a7225 */ /* 0x000fe200078e0008 */
[----:B------:R-:W-:-:S03]  /*1f70*/  IADD3 R8, P1, R19, R14, RZ ;  /* 0x0000000e13087210 */ /* 0x000fc60007f3e0ff */
[----:B------:R-:W-:Y:S01]  /*1f80*/  VIADD R34, R19, 0x60 ;  /* 0x0000006013227836 */ /* 0x000fe20000000000 */
[----:B------:R-:W-:Y:S01]  /*1f90*/  LEA.HI R0, R0, R3, RZ, 0x3 ;  /* 0x0000000300007211 */ /* 0x000fe200078f18ff */
[----:B------:R-:W-:Y:S01]  /*1fa0*/  IMAD R3, R15, R72, RZ ;  /* 0x000000480f037224 */ /* 0x000fe200078e02ff */
[----:B------:R-:W-:Y:S01]  /*1fb0*/  LOP3.LUT R71, R71, 0x1c0, RZ, 0xc0, !PT ;  /* 0x000001c047477812 */ /* 0x000fe200078ec0ff */
[----:B------:R-:W-:Y:S01]  /*1fc0*/  IMAD.X R9, R36, 0x1, R37, P1 ;  /* 0x0000000124097824 */ /* 0x000fe200008e0625 */
[----:B------:R-:W-:Y:S01]  /*1fd0*/  SHF.R.S32.HI R66, RZ, 0x1f, R34 ;  /* 0x0000001fff427819 */ /* 0x000fe20000011422 */
[----:B------:R-:W-:Y:S01]  /*1fe0*/  VIADD R36, R19, 0x60 ;  /* 0x0000006013247836 */ /* 0x000fe20000000000 */
[----:B------:R-:W-:Y:S01]  /*1ff0*/  SHF.R.S32.HI R34, RZ, 0x1f, R39 ;  /* 0x0000001fff227819 */ /* 0x000fe20000011427 */
[----:B------:R-:W-:Y:S01]  /*2000*/  IMAD R33, R24, R73, R3 ;  /* 0x0000004918217224 */ /* 0x000fe200078e0203 */
[----:B------:R-:W-:Y:S02]  /*2010*/  SHF.R.U32.HI R68, RZ, 0x3, R71 ;  /* 0x00000003ff447819 */ /* 0x000fe40000011647 */
[----:B------:R-:W-:-:S02]  /*2020*/  LOP3.LUT R3, R71, 0x18, R16, 0xf8, !PT ;  /* 0x0000001847037812 */ /* 0x000fc400078ef810 */
[----:B------:R-:W-:Y:S02]  /*2030*/  LEA.HI R34, R34, R39, RZ, 0x5 ;  /* 0x0000002722227211 */ /* 0x000fe400078f28ff */
[----:B------:R-:W-:Y:S02]  /*2040*/  SHF.L.U32 R36, R36, 0x6, RZ ;  /* 0x0000000624247819 */ /* 0x000fe400000006ff */
[----:B------:R-:W-:Y:S02]  /*2050*/  LOP3.LUT R3, R3, R68, RZ, 0x3c, !PT ;  /* 0x0000004403037212 */ /* 0x000fe400078e3cff */
[----:B------:R-:W-:Y:S02]  /*2060*/  SHF.R.S32.HI R34, RZ, 0x5, R34 ;  /* 0x00000005ff227819 */ /* 0x000fe40000011422 */
[----:B------:R-:W-:Y:S01]  /*2070*/  LOP3.LUT R36, R36, 0x1c0, RZ, 0xc0, !PT ;  /* 0x000001c024247812 */ /* 0x000fe200078ec0ff */
[----:B------:R-:W-:Y:S01]  /*2080*/  IMAD.SHL.U32 R64, R29, 0x2, RZ ;  /* 0x000000021d407824 */ /* 0x000fe200078e00ff */
[----:B------:R-:W-:-:S02]  /*2090*/  LEA R63, R34, R3, 0x9 ;  /* 0x00000003223f7211 */ /* 0x000fc400078e48ff */
[--C-:B------:R-:W-:Y:S02]  /*20a0*/  LOP3.LUT R3, R71, 0x38, R0.reuse, 0xf8, !PT ;  /* 0x0000003847037812 */ /* 0x100fe400078ef800 */
[--C-:B------:R-:W-:Y:S02]  /*20b0*/  SHF.R.S32.HI R60, RZ, 0x3, R0.reuse ;  /* 0x00000003ff3c7819 */ /* 0x100fe40000011400 */
[----:B------:R-:W-:Y:S02]  /*20c0*/  LOP3.LUT R29, R0, 0xfffffff8, RZ, 0xc0, !PT ;  /* 0xfffffff8001d7812 */ /* 0x000fe400078ec0ff */
[----:B------:R-:W-:Y:S01]  /*20d0*/  LOP3.LUT R0, R36, 0x38, R0, 0xf8, !PT ;  /* 0x0000003824007812 */ /* 0x000fe200078ef800 */
[----:B------:R-:W-:Y:S01]  /*20e0*/  VIADD R36, R19, 0x60 ;  /* 0x0000006013247836 */ /* 0x000fe20000000000 */
[----:B------:R0:W-:Y:S03]  /*20f0*/  STL [R1], R40 ;  /* 0x0000002801007387 */ /* 0x0001e60000100800 */
[----:B------:R-:W-:-:S02]  /*2100*/  IMAD.SHL.U32 R36, R36, 0x40, RZ ;  /* 0x0000004024247824 */ /* 0x000fc400078e00ff */
[----:B------:R-:W-:-:S03]  /*2110*/  IMAD.WIDE.U32 R12, R19, R4, R16 ;  /* 0x00000004130c7225 */ /* 0x000fc600078e0010 */
[----:B------:R-:W-:Y:S01]  /*2120*/  LOP3.LUT R36, R36, 0x1c0, RZ, 0xc0, !PT ;  /* 0x000001c024247812 */ /* 0x000fe200078ec0ff */
[----:B------:R-:W-:Y:S01]  /*2130*/  IMAD R15, R15, R4, RZ ;  /* 0x000000040f0f7224 */ /* 0x000fe200078e02ff */
[----:B------:R-:W-:Y:S02]  /*2140*/  IADD3 R13, R21, R13, RZ ;  /* 0x0000000d150d7210 */ /* 0x000fe40007ffe0ff */
[----:B------:R-:W-:Y:S02]  /*2150*/  SHF.R.U32.HI R36, RZ, 0x3, R36 ;  /* 0x00000003ff247819 */ /* 0x000fe40000011624 */
[----:B------:R-:W-:Y:S01]  /*2160*/  LOP3.LUT R3, R3, R68, RZ, 0x3c, !PT ;  /* 0x0000004403037212 */ /* 0x000fe200078e3cff */
[----:B------:R-:W-:Y:S01]  /*2170*/  IMAD R15, R24, R5, R15 ;  /* 0x00000005180f7224 */ /* 0x000fe200078e020f */
[----:B------:R-:W-:Y:S01]  /*2180*/  LOP3.LUT R0, R0, R36, RZ, 0x3c, !PT ;  /* 0x0000002400007212 */ /* 0x000fe200078e3cff */
[----:B------:R-:W-:Y:S01]  /*2190*/  IMAD.WIDE.U32 R30, R24, R72, R6 ;  /* 0x00000048181e7225 */ /* 0x000fe200078e0006 */
[----:B------:R-:W-:-:S03]  /*21a0*/  SHF.L.U64.HI R70, R4, 0x7, R5 ;  /* 0x0000000704467819 */ /* 0x000fc60000010205 */
[----:B------:R-:W-:Y:S01]  /*21b0*/  IMAD.WIDE.U32 R20, R24, R4, R12 ;  /* 0x0000000418147225 */ /* 0x000fe200078e000c */
[----:B------:R-:W-:-:S03]  /*21c0*/  SHF.L.U64.HI R75, R74, 0x7, R75 ;  /* 0x000000074a4b7819 */ /* 0x000fc6000001024b */
[----:B------:R-:W-:Y:S01]  /*21d0*/  IMAD.SHL.U32 R69, R4, 0x80, RZ ;  /* 0x0000008004457824 */ /* 0x000fe200078e00ff */
[----:B------:R-:W-:Y:S01]  /*21e0*/  SHF.L.U64.HI R73, R72, 0x7, R73 ;  /* 0x0000000748497819 */ /* 0x000fe20000010249 */
[----:B------:R-:W-:Y:S01]  /*21f0*/  IMAD R4, R34, 0x200, R3 ;  /* 0x0000020022047824 */ /* 0x000fe200078e0203 */
[----:B------:R-:W-:Y:S01]  /*2200*/  SHF.L.U32 R72, R72, 0x7, RZ ;  /* 0x0000000748487819 */ /* 0x000fe200000006ff */
[----:B------:R-:W-:Y:S01]  /*2210*/  IMAD.IADD R3, R32, 0x1, R0 ;  /* 0x0000000120037824 */ /* 0x000fe200078e0200 */
[----:B------:R-:W-:Y:S01]  /*2220*/  ISETP.GE.AND P1, PT, R16, UR4, PT ;  /* 0x0000000410007c0c */ /* 0x000fe2000bf26270 */
[----:B------:R-:W-:Y:S01]  /*2230*/  IMAD.SHL.U32 R74, R74, 0x80, RZ ;  /* 0x000000804a4a7824 */ /* 0x000fe200078e00ff */
[----:B------:R-:W-:Y:S01]  /*2240*/  @!P6 BAR.SYNC.DEFER_BLOCKING 0x9, 0x100 ;  /* 0x024400000000eb1d */ /* 0x000fe20000010000 */
[----:B------:R-:W-:Y:S01]  /*2250*/  IMAD.IADD R62, R33, 0x1, R53 ;  /* 0x00000001213e7824 */ /* 0x000fe200078e0235 */
[----:B------:R-:W-:Y:S01]  /*2260*/  ISETP.GE.AND P2, PT, R67, UR4, PT ;  /* 0x0000000443007c0c */ /* 0x000fe2000bf46270 */
[----:B------:R-:W-:Y:S01]  /*2270*/  IMAD.IADD R61, R15, 0x1, R21 ;  /* 0x000000010f3d7824 */ /* 0x000fe200078e0215 */
[----:B------:R-:W-:Y:S01]  /*2280*/  IADD3 R6, R11, R15, RZ ;  /* 0x0000000f0b067210 */ /* 0x000fe20007ffe0ff */
[----:B------:R-:W-:Y:S01]  /*2290*/  IMAD.IADD R7, R31, 0x1, R33 ;  /* 0x000000011f077824 */ /* 0x000fe200078e0221 */
[----:B------:R-:W-:Y:S01]  /*22a0*/  SHF.R.S32.HI R5, RZ, 0x1f, R29 ;  /* 0x0000001fff057819 */ /* 0x000fe2000001141d */
[----:B0-----:R-:W-:-:S08]  /*22b0*/  IMAD.IADD R0, R55, 0x1, R35 ;  /* 0x0000000137007824 */ /* 0x001fd000078e0223 */
.L_x_12426:
[----:B------:R-:W2:Y:S01]  /*22c0*/  LDL R35, [R1+0x18] ;  /* 0x0000180001237983 */ /* 0x000ea20000100800 */
[----:B------:R-:W0:Y:S03]  /*22d0*/  LDC.64 R86, c[0x0][0x2f0] ;  /* 0x0000bc00ff567b82 */ /* 0x000e260000000a00 */
[----:B------:R-:W3:Y:S01]  /*22e0*/  LDL.LU R34, [R1] ;  /* 0x0000000001227983 */ /* 0x000ee20000300800 */
[----:B------:R-:W-:Y:S01]  /*22f0*/  IADD3 R32, R26, -0x1, RZ ;  /* 0xffffffff1a207810 */ /* 0x000fe20007ffe0ff */
[----:B------:R-:W-:Y:S05]  /*2300*/  YIELD ;  /* 0x0000000000007946 */ /* 0x000fea0003800000 */
[----:B------:R-:W1:Y:S01]  /*2310*/  LDC.64 R80, c[0x0][0x2d8] ;  /* 0x0000b600ff507b82 */ /* 0x000e620000000a00 */
[----:B------:R-:W-:Y:S01]  /*2320*/  SHF.R.S32.HI R79, RZ, 0x1f, R32 ;  /* 0x0000001fff4f7819 */ /* 0x000fe20000011420 */
[-C--:B------:R-:W-:Y:S01]  /*2330*/  IMAD R13, R75, R32.reuse, RZ ;  /* 0x000000204b0d7224 */ /* 0x080fe200078e02ff */
[----:B------:R-:W-:Y:S01]  /*2340*/  BSSY B0, `(.L_x_12377) ;  /* 0x00002d1000007945 */ /* 0x000fe20003800000 */
[----:B------:R-:W-:-:S04]  /*2350*/  IMAD.WIDE.U32 R84, R74, R32, RZ ;  /* 0x000000204a547225 */ /* 0x000fc800078e00ff */
[----:B------:R-:W-:Y:S01]  /*2360*/  IMAD R13, R79, R74, R13 ;  /* 0x0000004a4f0d7224 */ /* 0x000fe200078e020d */
[----:B------:R-:W4:Y:S01]  /*2370*/  LDC R88, c[0x0][0x3d4] ;  /* 0x0000f500ff587b82 */ /* 0x000f220000000800 */
[----:B------:R-:W-:Y:S02]  /*2380*/  IADD3 R15, P3, R77, R84, RZ ;  /* 0x000000544d0f7210 */ /* 0x000fe40007f7e0ff */
[----:B------:R-:W-:Y:S02]  /*2390*/  IMAD.IADD R85, R85, 0x1, R13 ;  /* 0x0000000155557824 */ /* 0x000fe400078e020d */
[----:B0-----:R-:W-:Y:S02]  /*23a0*/  IMAD R33, R87, 0x60, RZ ;  /* 0x0000006057217824 */ /* 0x001fe400078e02ff */
[----:B------:R-:W-:-:S04]  /*23b0*/  IMAD.WIDE.U32 R12, R86, 0x60, R84 ;  /* 0x00000060560c7825 */ /* 0x000fc800078e0054 */
[----:B------:R-:W-:Y:S01]  /*23c0*/  IMAD.X R26, R85, 0x1, R76, P3 ;  /* 0x00000001551a7824 */ /* 0x000fe200018e064c */
[----:B------:R-:W-:Y:S01]  /*23d0*/  IADD3 R14, P4, R77, R12, RZ ;  /* 0x0000000c4d0e7210 */ /* 0x000fe20007f9e0ff */
[----:B------:R-:W-:Y:S01]  /*23e0*/  IMAD R12, R22, 0x2000, R63 ;  /* 0x00002000160c7824 */ /* 0x000fe200078e023f */
[CC--:B-1----:R-:W-:Y:S02]  /*23f0*/  LEA R38, P3, R15.reuse, R80.reuse, 0x1 ;  /* 0x000000500f267211 */ /* 0x0c2fe400078608ff */
[----:B------:R-:W-:Y:S01]  /*2400*/  IADD3.X R13, R76, R13, R33, P4, !PT ;  /* 0x0000000d4c0d7210 */ /* 0x000fe200027fe421 */
[----:B------:R-:W-:Y:S01]  /*2410*/  IMAD R83, R12, 0x2, R25 ;  /* 0x000000020c537824 */ /* 0x000fe200078e0219 */
[C---:B------:R-:W-:Y:S02]  /*2420*/  LEA R36, P4, R14.reuse, R80, 0x1 ;  /* 0x000000500e247211 */ /* 0x040fe400078808ff */
[-C--:B------:R-:W-:Y:S01]  /*2430*/  LEA.HI.X R39, R15, R81.reuse, R26, 0x1, P3 ;  /* 0x000000510f277211 */ /* 0x080fe200018f0c1a */
[----:B------:R-:W-:Y:S01]  /*2440*/  IMAD.MOV.U32 R26, RZ, RZ, R32 ;  /* 0x000000ffff1a7224 */ /* 0x000fe200078e0020 */
[----:B------:R-:W-:-:S02]  /*2450*/  LEA.HI.X R37, R14, R81, R13, 0x1, P4 ;  /* 0x000000510e257211 */ /* 0x000fc400020f0c0d */
[----:B------:R-:W-:Y:S02]  /*2460*/  ISETP.GT.AND P4, PT, R32, R27, PT ;  /* 0x0000001b2000720c */ /* 0x000fe40003f84270 */
[----:B----4-:R-:W-:Y:S02]  /*2470*/  ISETP.GE.AND P3, PT, R88, 0x1, PT ;  /* 0x000000015800780c */ /* 0x010fe40003f66270 */
[----:B------:R-:W-:Y:S02]  /*2480*/  IADD3 R82, R12, 0x20, RZ ;  /* 0x000000200c527810 */ /* 0x000fe40007ffe0ff */
[----:B--2---:R-:W-:Y:S02]  /*2490*/  LOP3.LUT P5, RZ, R35, 0x4, RZ, 0xc0, !PT ;  /* 0x0000000423ff7812 */ /* 0x004fe400078ac0ff */
[----:B---3--:R-:W-:-:S05]  /*24a0*/  LOP3.LUT R34, R34, 0xfffffffd, RZ, 0xc0, !PT ;  /* 0xfffffffd22227812 */ /* 0x008fca00078ec0ff */
[----:B------:R-:W-:-:S05]  /*24b0*/  @P4 LOP3.LUT R34, R34, 0x2, RZ, 0xfc, !PT ;  /* 0x0000000222224812 */ /* 0x000fca00078efcff */
[----:B------:R0:W-:Y:S01]  /*24c0*/  STL [R1], R34 ;  /* 0x0000002201007387 */ /* 0x0001e20000100800 */
[----:B------:R-:W-:-:S05]  /*24d0*/  @P5 VIADD R82, R12, 0xffffffe0 ;  /* 0xffffffe00c525836 */ /* 0x000fca0000000000 */
[----:B------:R-:W-:Y:S01]  /*24e0*/  LEA R82, R82, R25, 0x1 ;  /* 0x0000001952527211 */ /* 0x000fe200078e08ff */
[----:B------:R-:W-:Y:S06]  /*24f0*/  @!P3 BRA `(.L_x_12378) ;  /* 0x00000028006cb947 */ /* 0x000fec0003800000 */
[----:B------:R-:W-:Y:S01]  /*2500*/  ULDC.U8 UR4, c[0x0][0x3f0] ;  /* 0x0000fc0000047ab9 */ /* 0x000fe20000000000 */
[-C--:B------:R-:W-:Y:S01]  /*2510*/  IMAD R13, R73, R32.reuse, RZ ;  /* 0x00000020490d7224 */ /* 0x080fe200078e02ff */
[----:B------:R-:W-:Y:S01]  /*2520*/  ISETP.NE.AND P3, PT, RZ, UR4, PT ;  /* 0x00000004ff007c0c */ /* 0x000fe2000bf65270 */
[----:B------:R-:W-:Y:S02]  /*2530*/  IMAD R12, R70, R32, RZ ;  /* 0x00000020460c7224 */ /* 0x000fe400078e02ff */
[C---:B------:R-:W-:Y:S02]  /*2540*/  IMAD R13, R79.reuse, R72, R13 ;  /* 0x000000484f0d7224 */ /* 0x040fe400078e020d */
[----:B------:R-:W-:Y:S02]  /*2550*/  IMAD R90, R26, -0x80, R28 ;  /* 0xffffff801a5a7824 */ /* 0x000fe400078e021c */
[----:B------:R-:W-:Y:S02]  /*2560*/  IMAD R79, R79, R69, R12 ;  /* 0x000000454f4f7224 */ /* 0x000fe400078e020c */
[----:B------:R-:W-:Y:S01]  /*2570*/  IMAD.WIDE.U32 R46, R72, R32, RZ ;  /* 0x00000020482e7225 */ /* 0x000fe200078e00ff */
[----:B------:R-:W-:-:S03]  /*2580*/  VIMNMX R90, R90, 0x80, PT ;  /* 0x000000805a5a7848 */ /* 0x000fc60003fe0100 */
        /* <DEDUP_REMOVED lines=20> */
[----:B------:R-:W-:-:S04]  /*26d0*/  IADD3 R15, P3, R10, R44, RZ ;  /* 0x0000002c0a0f7210 */ /* 0x000fc80007f7e0ff */
[----:B------:R-:W-:Y:S02]  /*26e0*/  IADD3.X R48, R79, R6, RZ, P3, !PT ;  /* 0x000000064f307210 */ /* 0x000fe40001ffe4ff */
        /* <DEDUP_REMOVED lines=14> */
.L_x_12381:
[----:B------:R-:W-:Y:S05]  /*27d0*/  BSYNC B1 ;  /* 0x0000000000017941 */ /* 0x000fea0003800000 */
.L_x_12380:
[----:B0-----:R-:W-:Y:S01]  /*27e0*/  VIADD R12, R19, 0x60 ;  /* 0x00000060130c7836 */ /* 0x001fe20000000000 */
[----:B------:R-:W-:Y:S01]  /*27f0*/  BSSY B1, `(.L_x_12382) ;  /* 0x0000022000017945 */ /* 0x000fe20003800000 */
[----:B-----5:R-:W-:Y:S01]  /*2800*/  IMAD.MOV.U32 R86, RZ, RZ, R48 ;  /* 0x000000ffff567224 */ /* 0x020fe200078e0030 */
[----:B------:R-:W-:Y:S02]  /*2810*/  MOV R87, R49 ;  /* 0x0000003100577202 */ /* 0x000fe40000000f00 */
[----:B------:R-:W-:-:S13]  /*2820*/  ISETP.GE.AND P5, PT, R12, R90, PT ;  /* 0x0000005a0c00720c */ /* 0x000fda0003fa6270 */
        /* <DEDUP_REMOVED lines=30> */
.L_x_12383:
[----:B------:R-:W-:Y:S05]  /*2a10*/  BSYNC B1 ;  /* 0x0000000000017941 */ /* 0x000fea0003800000 */
.L_x_12382:
        /* <DEDUP_REMOVED lines=8> */
[----:B------:R-:W-:Y:S02]  /*2aa0*/  MOV R14, R84 ;  /* 0x00000054000e7202 */ /* 0x000fe40000000f00 */
[----:B------:R-:W-:-:S02]  /*2ab0*/  ISETP.NE.AND P3, PT, R157, 0x3, PT ;  /* 0x000000039d00780c */ /* 0x000fc40003f65270 */
[----:B------:R-:W-:Y:S01]  /*2ac0*/  PRMT R87, R12, 0x7610, R87 ;  /* 0x000076100c577816 */ /* 0x000fe20000000057 */
[----:B-----5:R-:W-:Y:S01]  /*2ad0*/  IMAD.MOV.U32 R12, RZ, RZ, R32 ;  /* 0x000000ffff0c7224 */ /* 0x020fe200078e0020 */
        /* <DEDUP_REMOVED lines=15> */
.L_x_12384:
[----:B------:R-:W-:Y:S01]  /*2bd0*/  IMAD R79, R22, 0x8, R2 ;  /* 0x00000008164f7824 */ /* 0x000fe200078e0202 */
[----:B------:R-:W-:Y:S01]  /*2be0*/  SHF.L.U32 R91, R156, 0x1f, RZ ;  /* 0x0000001f9c5b7819 */ /* 0x000fe200000006ff */
[----:B------:R-:W-:Y:S03]  /*2bf0*/  BSSY B1, `(.L_x_12385) ;  /* 0x0000003000017945 */ /* 0x000fe60003800000 */
[----:B------:R-:W0:Y:S02]  /*2c00*/  SYNCS.PHASECHK.TRANS64.TRYWAIT P6, [R79+URZ+0x16890], R91 ;  /* 0x0168905b4f0075a7 */ /* 0x000e2400080c017f */
[----:B0-----:R-:W-:Y:S05]  /*2c10*/  @!P6 BRA `(.L_x_12386) ;  /* 0x0000015000e0e947 */ /* 0x001fea0003800000 */
.L_x_12626:
[----:B------:R-:W-:Y:S05]  /*2c20*/  BSYNC B1 ;  /* 0x0000000000017941 */ /* 0x000fea0003800000 */
.L_x_12385:
        /* <DEDUP_REMOVED lines=49> */
.L_x_12392:
[----:B------:R-:W-:Y:S05]  /*2f40*/  BSYNC B3 ;  /* 0x0000000000037941 */ /* 0x000fea0003800000 */
.L_x_12391:
[----:B--2---:R1:W-:Y:S02]  /*2f50*/  STG.E.128 desc[UR40][R38.64], R12 ;  /* 0x0000000c26007986 */ /* 0x0043e4000c101d28 */
.L_x_12390:
[----:B------:R-:W-:Y:S05]  /*2f60*/  BSYNC B2 ;  /* 0x0000000000027941 */ /* 0x000fea0003800000 */
.L_x_12389:
[----:B------:R-:W-:Y:S05]  /*2f70*/  @P2 BRA `(.L_x_12388) ;  /* 0x0000000000c02947 */ /* 0x000fea0003800000 */
[----:B-1----:R1:W2:Y:S01]  /*2f80*/  LDS.128 R12, [R82+0xe000] ;  /* 0x00e00000520c7984 */ /* 0x0022a20000000c00 */
        /* <DEDUP_REMOVED lines=45> */
.L_x_12394:
[----:B------:R-:W-:Y:S05]  /*3260*/  BSYNC B2 ;  /* 0x0000000000027941 */ /* 0x000fea0003800000 */
.L_x_12393:
[----:B--2---:R2:W-:Y:S02]  /*3270*/  STG.E.128 desc[UR40][R38.64+0x40], R12 ;  /* 0x0000400c26007986 */ /* 0x0045e4000c101d28 */
.L_x_12388:
[----:B------:R-:W-:Y:S05]  /*3280*/  BSYNC B1 ;  /* 0x0000000000017941 */ /* 0x000fea0003800000 */
.L_x_12387:
        /* <DEDUP_REMOVED lines=48> */
.L_x_12399:
[----:B------:R-:W-:Y:S05]  /*3590*/  BSYNC B2 ;  /* 0x0000000000027941 */ /* 0x000fea0003800000 */
.L_x_12398:
[----:B--2---:R3:W-:Y:S02]  /*35a0*/  STG.E.128 desc[UR40][R36.64], R12 ;  /* 0x0000000c24007986 */ /* 0x0047e4000c101d28 */
.L_x_12397:
[----:B------:R-:W-:Y:S05]  /*35b0*/  BSYNC B1 ;  /* 0x0000000000017941 */ /* 0x000fea0003800000 */
.L_x_12396:
[----:B------:R-:W-:Y:S05]  /*35c0*/  @P2 BRA `(.L_x_12395) ;  /* 0x0000001800a02947 */ /* 0x000fea0003800000 */
[----:B-123--:R1:W2:Y:S01]  /*35d0*/  LDS.128 R12, [R82+0x11000] ;  /* 0x01100000520c7984 */ /* 0x00e2a20000000c00 */
        /* <DEDUP_REMOVED lines=45> */
.L_x_12401:
[----:B------:R-:W-:Y:S05]  /*38b0*/  BSYNC B1 ;  /* 0x0000000000017941 */ /* 0x000fea0003800000 */
.L_x_12400:
[----:B--2---:R1:W-:Y:S01]  /*38c0*/  STG.E.128 desc[UR40][R36.64+0x40], R12 ;  /* 0x0000400c24007986 */ /* 0x0043e2000c101d28 */
[----:B------:R-:W-:Y:S05]  /*38d0*/  BRA `(.L_x_12395) ;  /* 0x0000001400dc7947 */ /* 0x000fea0003800000 */
.L_x_12379:
        /* <DEDUP_REMOVED lines=29> */
[----:B------:R-:W-:Y:S01]  /*3ab0*/  MOV R47, R89 ;  /* 0x00000059002f7202 */ /* 0x000fe20000000f00 */
[----:B------:R-:W-:Y:S01]  /*3ac0*/  IMAD.MOV.U32 R45, RZ, RZ, R79 ;  /* 0x000000ffff2d7224 */ /* 0x000fe200078e004f */
        /* <DEDUP_REMOVED lines=17> */
.L_x_12403:
[----:B------:R-:W-:Y:S05]  /*3be0*/  BSYNC B1 ;  /* 0x0000000000017941 */ /* 0x000fea0003800000 */
.L_x_12402:
[----:B-----5:R-:W-:Y:S01]  /*3bf0*/  IMAD.MOV.U32 R44, RZ, RZ, R38 ;  /* 0x000000ffff2c7224 */ /* 0x020fe200078e0026 */
[----:B------:R-:W-:Y:S01]  /*3c00*/  MOV R46, R36 ;  /* 0x00000024002e7202 */ /* 0x000fe20000000f00 */
[----:B------:R-:W-:Y:S01]  /*3c10*/  IMAD.MOV.U32 R45, RZ, RZ, R39 ;  /* 0x000000ffff2d7224 */ /* 0x000fe200078e0027 */
[----:B------:R-:W-:Y:S01]  /*3c20*/  ISETP.NE.AND P3, PT, R157, 0x3, PT ;  /* 0x000000039d00780c */ /* 0x000fe20003f65270 */
        /* <DEDUP_REMOVED lines=23> */
[----:B------:R-:W-:Y:S02]  /*3da0*/  PRMT R106, R46, 0x7610, R106 ;  /* 0x000076102e6a7816 */ /* 0x000fe4000000006a */
[----:B------:R-:W-:Y:S01]  /*3db0*/  PRMT R109, R47, 0x7610, R109 ;  /* 0x000076102f6d7816 */ /* 0x000fe2000000006d */
[----:B------:R-:W-:Y:S06]  /*3dc0*/  @!P3 BRA `(.L_x_12404) ;  /* 0x000000000004b947 */ /* 0x000fec0003800000 */
[----:B------:R-:W-:Y:S01]  /*3dd0*/  BPT.TRAP 0x1 ;  /* 0x000000040000795c */ /* 0x000fe20000300000 */
.L_x_12404:
[----:B------:R-:W-:Y:S01]  /*3de0*/  IMAD R79, R22, 0x8, R2 ;  /* 0x00000008164f7824 */ /* 0x000fe200078e0202 */
[----:B------:R-:W-:Y:S01]  /*3df0*/  SHF.L.U32 R91, R156, 0x1f, RZ ;  /* 0x0000001f9c5b7819 */ /* 0x000fe200000006ff */
[----:B------:R-:W0:Y:S01]  /*3e00*/  LDC R93, c[0x0][0x2e4] ;  /* 0x0000b900ff5d7b82 */ /* 0x000e220000000800 */
[----:B------:R-:W-:Y:S02]  /*3e10*/  BSSY B1, `(.L_x_12405) ;  /* 0x0000004000017945 */ /* 0x000fe40003800000 */
[----:B------:R-:W1:Y:S01]  /*3e20*/  SYNCS.PHASECHK.TRANS64.TRYWAIT P5, [R79+URZ+0x16890], R91 ;  /* 0x0168905b4f0075a7 */ /* 0x000e6200080a017f */
[----:B0-----:R-:W-:Y:S01]  /*3e30*/  IMAD.IADD R95, R93, 0x1, -R64 ;  /* 0x000000015d5f7824 */ /* 0x001fe200078e0a40 */
[----:B-1----:R-:W-:Y:S06]  /*3e40*/  @!P5 BRA `(.L_x_12406) ;  /* 0x000001400068d947 */ /* 0x002fec0003800000 */
.L_x_12627:
[----:B------:R-:W-:Y:S05]  /*3e50*/  BSYNC B1 ;  /* 0x0000000000017941 */ /* 0x000fea0003800000 */
.L_x_12405:
        /* <DEDUP_REMOVED lines=10> */
[----:B------:R-:W-:-:S04]  /*3f00*/  SEL R44, R64, R95, !P0 ;  /* 0x0000005f402c7207 */ /* 0x000fc80004000000 */
[----:B------:R-:W-:-:S04]  /*3f10*/  IADD3 R97, R97, R89, RZ ;  /* 0x0000005961617210 */ /* 0x000fc80007ffe0ff */
[----:B------:R-:W-:Y:S01]  /*3f20*/  IADD3.X R94, R78, R97, R5, P5, P6 ;  /* 0x000000614e5e7210 */ /* 0x000fe20002fec405 */
[----:B-1----:R-:W-:Y:S01]  /*3f30*/  VIADD R47, R45, 0xffffff80 ;  /* 0xffffff802d2f7836 */ /* 0x002fe20000000000 */
[----:B------:R-:W-:-:S04]  /*3f40*/  SHF.R.S32.HI R45, RZ, 0x1f, R44 ;  /* 0x0000001fff2d7819 */ /* 0x000fc8000001142c */
[----:B------:R-:W-:Y:S02]  /*3f50*/  LEA.HI R45, R45, R44, RZ, 0x4 ;  /* 0x0000002c2d2d7211 */ /* 0x000fe400078f20ff */
[----:B------:R-:W-:Y:S02]  /*3f60*/  SHF.R.S32.HI R46, RZ, 0x1f, R47 ;  /* 0x0000001fff2e7819 */ /* 0x000fe4000001142f */
[----:B------:R-:W-:Y:S02]  /*3f70*/  LEA.HI.SX32 R45, R45, R60, 0x1c ;  /* 0x0000003c2d2d7211 */ /* 0x000fe400078fe2ff */
[----:B------:R-:W-:-:S03]  /*3f80*/  LEA.HI R46, R46, R47, RZ, 0x5 ;  /* 0x0000002f2e2e7211 */ /* 0x000fc600078f28ff */
[----:B------:R-:W-:Y:S01]  /*3f90*/  IMAD.SHL.U32 R96, R45, 0x8, RZ ;  /* 0x000000082d607824 */ /* 0x000fe200078e00ff */
[----:B------:R-:W-:-:S04]  /*3fa0*/  SHF.R.S32.HI R46, RZ, 0x5, R46 ;  /* 0x00000005ff2e7819 */ /* 0x000fc8000001142e */
[----:B------:R-:W-:-:S04]  /*3fb0*/  LOP3.LUT R45, R71, 0x38, R96, 0xf8, !PT ;  /* 0x00000038472d7812 */ /* 0x000fc800078ef860 */
[----:B------:R-:W-:-:S05]  /*3fc0*/  LOP3.LUT R45, R45, R68, RZ, 0x3c, !PT ;  /* 0x000000442d2d7212 */ /* 0x000fca00078e3cff */
[----:B------:R-:W-:Y:S01]  /*3fd0*/  IMAD R47, R46, 0x200, R45 ;  /* 0x000002002e2f7824 */ /* 0x000fe200078e022d */
[----:B------:R-:W-:-:S03]  /*3fe0*/  LEA R45, R22, R4, 0xd ;  /* 0x00000004162d7211 */ /* 0x000fc600078e68ff */
[----:B------:R-:W-:Y:S02]  /*3ff0*/  IMAD R47, R22, 0x2000, R47 ;  /* 0x00002000162f7824 */ /* 0x000fe400078e022f */
[--C-:B------:R-:W-:Y:S02]  /*4000*/  IMAD R45, R45, 0x2, R2.reuse ;  /* 0x000000022d2d7824 */ /* 0x100fe400078e0202 */
[----:B------:R-:W-:-:S04]  /*4010*/  IMAD R48, R47, 0x2, R2 ;  /* 0x000000022f307824 */ /* 0x000fc800078e0202 */
[----:B------:R-:W1:Y:S04]  /*4020*/  LDS.128 R44, [R45+0xe400] ;  /* 0x00e400002d2c7984 */ /* 0x000e680000000c00 */
[----:B------:R-:W2:Y:S01]  /*4030*/  LDS.128 R48, [R48+0xe400] ;  /* 0x00e4000030307984 */ /* 0x000ea20000000c00 */
[----:B------:R-:W-:Y:S05]  /*4040*/  @P4 BRA `(.L_x_12410) ;  /* 0x00000004004c4947 */ /* 0x000fea0003800000 */
[--C-:B------:R-:W-:Y:S01]  /*4050*/  SHF.R.U64 R32, R32, 0x10, R33.reuse ;  /* 0x0000001020207819 */ /* 0x100fe20000001221 */
[----:B------:R-:W-:Y:S01]  /*4060*/  HADD2.F32 R109, -RZ, R109.H0_H0 ;  /* 0x2000006dff6d7230 */ /* 0x000fe20000004100 */
[----:B------:R-:W-:Y:S01]  /*4070*/  SHF.R.U32.HI R33, RZ, 0x10, R33 ;  /* 0x00000010ff217819 */ /* 0x000fe20000011621 */
[----:B------:R-:W-:Y:S01]  /*4080*/  HADD2.F32 R104, -RZ, R104.H0_H0 ;  /* 0x20000068ff687230 */ /* 0x000fe20000004100 */
[--C-:B------:R-:W-:Y:S02]  /*4090*/  SHF.R.U64 R12, R12, 0x10, R13.reuse ;  /* 0x000000100c0c7819 */ /* 0x100fe4000000120d */
[----:B------:R-:W-:Y:S01]  /*40a0*/  SHF.R.U32.HI R103, RZ, 0x10, R13 ;  /* 0x00000010ff677819 */ /* 0x000fe2000001160d */
[----:B------:R-:W-:Y:S01]  /*40b0*/  HADD2.F32 R110, -RZ, R33.H0_H0 ;  /* 0x20000021ff6e7230 */ /* 0x000fe20000004100 */
[----:B------:R-:W-:Y:S02]  /*40c0*/  SHF.R.U64 R13, R14, 0x10, R15 ;  /* 0x000000100e0d7819 */ /* 0x000fe4000000120f */
[--C-:B------:R-:W-:Y:S01]  /*40d0*/  SHF.R.U64 R14, R34, 0x10, R35.reuse ;  /* 0x00000010220e7819 */ /* 0x100fe20000001223 */
[----:B-1----:R-:W-:Y:S01]  /*40e0*/  HADD2.F32 R34, -RZ, R45.H0_H0 ;  /* 0x2000002dff227230 */ /* 0x002fe20000004100 */
[----:B------:R-:W-:Y:S01]  /*40f0*/  SHF.R.U32.HI R105, RZ, 0x10, R35 ;  /* 0x00000010ff697819 */ /* 0x000fe20000011623 */
[--C-:B--2---:R-:W-:Y:S01]  /*4100*/  HADD2.F32 R35, -RZ, R49.reuse.H0_H0 ;  /* 0x20000031ff237230 */ /* 0x104fe20000004100 */
[----:B------:R-:W-:Y:S01]  /*4110*/  SHF.R.U32.HI R15, RZ, 0x10, R15 ;  /* 0x00000010ff0f7819 */ /* 0x000fe2000001160f */
[----:B------:R-:W-:-:S02]  /*4120*/  HADD2.F32 R49, -RZ, R49.H1_H1 ;  /* 0x30000031ff317230 */ /* 0x000fc40000004100 */
[CC--:B------:R-:W-:Y:S01]  /*4130*/  FMUL.FTZ R112, R34.reuse, R109.reuse ;  /* 0x0000006d22707220 */ /* 0x0c0fe20000410000 */
        /* <DEDUP_REMOVED lines=19> */
[----:B------:R-:W-:Y:S02]  /*4270*/  HADD2.F32 R47, -RZ, R47.H1_H1 ;  /* 0x3000002fff2f7230 */ /* 0x000fe40000004100 */
[----:B------:R-:W-:Y:S01]  /*4280*/  FMUL.FTZ R118, R51, R114 ;  /* 0x0000007233767220 */ /* 0x000fe20000410000 */
[----:B------:R-:W-:Y:S02]  /*4290*/  HADD2.F32 R110, -RZ, R15.H0_H0 ;  /* 0x2000000fff6e7230 */ /* 0x000fe40000004100 */
[-C--:B------:R-:W-:Y:S01]  /*42a0*/  FFMA.FTZ R15, R45, R108.reuse, -R116 ;  /* 0x0000006c2d0f7223 */ /* 0x080fe20000010874 */
[----:B------:R-:W-:Y:S01]  /*42b0*/  FFMA.FTZ R45, R49, R108, R112 ;  /* 0x0000006c312d7223 */ /* 0x000fe20000010070 */
[C---:B------:R-:W-:Y:S01]  /*42c0*/  FMUL.FTZ R114, R47.reuse, R114 ;  /* 0x000000722f727220 */ /* 0x040fe20000410000 */
[--C-:B------:R-:W-:Y:S02]  /*42d0*/  HADD2.F32 R49, -RZ, R106.reuse.H1_H1 ;  /* 0x3000006aff317230 */ /* 0x100fe40000004100 */
[----:B------:R-:W-:Y:S01]  /*42e0*/  FFMA.FTZ R108, R47, R110, -R118 ;  /* 0x0000006e2f6c7223 */ /* 0x000fe20000010876 */
[----:B------:R-:W-:-:S02]  /*42f0*/  HADD2.F32 R106, -RZ, R106.H0_H0 ;  /* 0x2000006aff6a7230 */ /* 0x000fc40000004100 */
[----:B------:R-:W-:Y:S01]  /*4300*/  FFMA.FTZ R110, R51, R110, R114 ;  /* 0x0000006e336e7223 */ /* 0x000fe20000010072 */
[----:B------:R-:W-:Y:S02]  /*4310*/  HADD2.F32 R47, -RZ, R48.H0_H0 ;  /* 0x20000030ff2f7230 */ /* 0x000fe40000004100 */
[----:B------:R-:W-:Y:S01]  /*4320*/  HADD2.F32 R32, -RZ, R44.H0_H0 ;  /* 0x2000002cff207230 */ /* 0x000fe20000004100 */
[----:B------:R-:W-:Y:S01]  /*4330*/  F2FP.F16.F32.PACK_AB R15, R108, R15 ;  /* 0x0000000f6c0f723e */ /* 0x000fe200000000ff */
[----:B------:R-:W-:Y:S02]  /*4340*/  HADD2.F32 R48, -RZ, R48.H1_H1 ;  /* 0x30000030ff307230 */ /* 0x000fe40000004100 */
[-C--:B------:R-:W-:Y:S01]  /*4350*/  FMUL.FTZ R105, R47, R106.reuse ;  /* 0x0000006a2f697220 */ /* 0x080fe20000410000 */
[----:B------:R-:W-:Y:S02]  /*4360*/  HADD2.F32 R44, -RZ, R44.H1_H1 ;  /* 0x3000002cff2c7230 */ /* 0x000fe40000004100 */
[----:B------:R-:W-:Y:S01]  /*4370*/  FMUL.FTZ R106, R32, R106 ;  /* 0x0000006a206a7220 */ /* 0x000fe20000410000 */
[----:B------:R-:W-:-:S02]  /*4380*/  HADD2.F32 R51, -RZ, R12.H0_H0 ;  /* 0x2000000cff337230 */ /* 0x000fc40000004100 */
[----:B------:R-:W-:Y:S01]  /*4390*/  FMUL.FTZ R107, R48, R103 ;  /* 0x00000067306b7220 */ /* 0x000fe20000410000 */
[----:B------:R-:W-:Y:S01]  /*43a0*/  FFMA.FTZ R12, R32, R49, -R105 ;  /* 0x00000031200c7223 */ /* 0x000fe20000010869 */
[C---:B------:R-:W-:Y:S01]  /*43b0*/  FMUL.FTZ R103, R44.reuse, R103 ;  /* 0x000000672c677220 */ /* 0x040fe20000410000 */
[----:B------:R-:W-:Y:S01]  /*43c0*/  FFMA.FTZ R32, R47, R49, R106 ;  /* 0x000000312f207223 */ /* 0x000fe2000001006a */
[-C--:B------:R-:W-:Y:S01]  /*43d0*/  FFMA.FTZ R47, R44, R51.reuse, -R107 ;  /* 0x000000332c2f7223 */ /* 0x080fe2000001086b */
[----:B------:R-:W-:Y:S02]  /*43e0*/  HADD2.F32 R44, -RZ, R50.H0_H0 ;  /* 0x20000032ff2c7230 */ /* 0x000fe40000004100 */
[----:B------:R-:W-:Y:S01]  /*43f0*/  FFMA.FTZ R105, R48, R51, R103 ;  /* 0x0000003330697223 */ /* 0x000fe20000010067 */
[----:B------:R-:W-:Y:S01]  /*4400*/  HADD2.F32 R103, -RZ, R14.H0_H0 ;  /* 0x2000000eff677230 */ /* 0x000fe20000004100 */
[----:B------:R-:W-:Y:S01]  /*4410*/  F2FP.F16.F32.PACK_AB R110, R110, R45 ;  /* 0x0000002d6e6e723e */ /* 0x000fe200000000ff */
[----:B------:R-:W-:Y:S01]  /*4420*/  HADD2.F32 R51, -RZ, R102.H1_H1 ;  /* 0x30000066ff337230 */ /* 0x000fe20000004100 */
[----:B------:R-:W-:Y:S01]  /*4430*/  MOV R45, R33 ;  /* 0x00000021002d7202 */ /* 0x000fe20000000f00 */
        /* <DEDUP_REMOVED lines=13> */
[----:B------:R-:W-:Y:S01]  /*4510*/  FFMA.FTZ R46, R46, R13, -R109 ;  /* 0x0000000d2e2e7223 */ /* 0x000fe2000001086d */
[----:B------:R-:W-:Y:S01]  /*4520*/  F2FP.F16.F32.PACK_AB R44, R47, R12 ;  /* 0x0000000c2f2c723e */ /* 0x000fe200000000ff */
[----:B------:R-:W-:Y:S01]  /*4530*/  IMAD.MOV.U32 R47, RZ, RZ, R15 ;  /* 0x000000ffff2f7224 */ /* 0x000fe200078e000f */
[----:B------:R-:W-:Y:S02]  /*4540*/  F2FP.F16.F32.PACK_AB R49, R35, R34 ;  /* 0x000000222331723e */ /* 0x000fe400000000ff */
[----:B------:R-:W-:Y:S01]  /*4550*/  F2FP.F16.F32.PACK_AB R50, R50, R51 ;  /* 0x000000333232723e */ /* 0x000fe200000000ff */
[----:B------:R-:W-:Y:S01]  /*4560*/  IMAD.MOV.U32 R51, RZ, RZ, R110 ;  /* 0x000000ffff337224 */ /* 0x000fe200078e006e */
[----:B------:R-:W-:-:S07]  /*4570*/  F2FP.F16.F32.PACK_AB R46, R46, R107 ;  /* 0x0000006b2e2e723e */ /* 0x000fce00000000ff */
.L_x_12410:
[----:B------:R-:W-:Y:S05]  /*4580*/  BSYNC B2 ;  /* 0x0000000000027941 */ /* 0x000fea0003800000 */
.L_x_12409:
        /* <DEDUP_REMOVED lines=12> */
.L_x_12408:
[----:B------:R-:W-:Y:S05]  /*4650*/  BSYNC B1 ;  /* 0x0000000000017941 */ /* 0x000fea0003800000 */
.L_x_12407:
[----:B-1----:R-:W-:Y:S02]  /*4660*/  VIADD R13, R19, 0x60 ;  /* 0x00000060130d7836 */ /* 0x002fe40000000000 */
[-C--:B------:R-:W-:Y:S02]  /*4670*/  IMAD R12, R66, R86.reuse, RZ ;  /* 0x00000056420c7224 */ /* 0x080fe400078e02ff */
[C---:B------:R-:W-:Y:S01]  /*4680*/  IMAD.WIDE.U32 R84, R13.reuse, R86, R84 ;  /* 0x000000560d547225 */ /* 0x040fe200078e0054 */
[----:B------:R-:W-:-:S03]  /*4690*/  ISETP.GE.OR P5, PT, R13, R90, P1 ;  /* 0x0000005a0d00720c */ /* 0x000fc60000fa6670 */
[----:B------:R-:W-:-:S10]  /*46a0*/  IMAD R47, R13, R87, R12 ;  /* 0x000000570d2f7224 */ /* 0x000fd400078e020c */
[----:B------:R-:W-:Y:S05]  /*46b0*/  @P5 BRA `(.L_x_12395) ;  /* 0x0000000800645947 */ /* 0x000fea0003800000 */
[----:B------:R-:W2:Y:S01]  /*46c0*/  LDL R14, [R1+0x1c] ;  /* 0x00001c00010e7983 */ /* 0x000ea20000100800 */
[----:B------:R-:W-:Y:S01]  /*46d0*/  IADD3 R47, R85, R47, RZ ;  /* 0x0000002f552f7210 */ /* 0x000fe20007ffe0ff */
[C---:B------:R-:W-:Y:S01]  /*46e0*/  VIADD R15, R19.reuse, 0x60 ;  /* 0x00000060130f7836 */ /* 0x040fe20000000000 */
[----:B------:R-:W-:Y:S01]  /*46f0*/  IADD3 R12, P5, P6, R58, R84, R29 ;  /* 0x000000543a0c7210 */ /* 0x000fe20007ebe01d */
[----:B------:R-:W-:Y:S01]  /*4700*/  VIADD R32, R19, 0x60 ;  /* 0x0000006013207836 */ /* 0x000fe20000000000 */
[----:B------:R-:W-:Y:S01]  /*4710*/  SEL R95, R64, R95, !P0 ;  /* 0x0000005f405f7207 */ /* 0x000fe20004000000 */
[----:B------:R-:W-:Y:S01]  /*4720*/  IMAD.SHL.U32 R15, R15, 0x40, RZ ;  /* 0x000000400f0f7824 */ /* 0x000fe200078e00ff */
[----:B------:R-:W-:Y:S01]  /*4730*/  IADD3.X R13, R78, R47, R5, P5, P6 ;  /* 0x0000002f4e0d7210 */ /* 0x000fe20002fec405 */
[----:B------:R-:W-:Y:S01]  /*4740*/  BSSY B1, `(.L_x_12411) ;  /* 0x000006c000017945 */ /* 0x000fe20003800000 */
[----:B------:R-:W-:Y:S02]  /*4750*/  LEA R44, P5, R12, R80, 0x1 ;  /* 0x000000500c2c7211 */ /* 0x000fe400078a08ff */
[----:B------:R-:W-:-:S02]  /*4760*/  SHF.L.U32 R32, R32, 0x6, RZ ;  /* 0x0000000620207819 */ /* 0x000fc400000006ff */
[----:B------:R-:W-:Y:S01]  /*4770*/  LEA.HI.X R45, R12, R81, R13, 0x1, P5 ;  /* 0x000000510c2d7211 */ /* 0x000fe200028f0c0d */
[----:B------:R-:W-:Y:S01]  /*4780*/  IMAD R13, R22, 0x2000, R3 ;  /* 0x00002000160d7824 */ /* 0x000fe200078e0203 */
[----:B------:R-:W-:Y:S02]  /*4790*/  SHF.R.S32.HI R12, RZ, 0x1f, R95 ;  /* 0x0000001fff0c7819 */ /* 0x000fe4000001145f */
[----:B------:R-:W-:Y:S01]  /*47a0*/  LOP3.LUT R15, R15, 0x1c0, RZ, 0xc0, !PT ;  /* 0x000001c00f0f7812 */ /* 0x000fe200078ec0ff */
[----:B------:R-:W-:Y:S01]  /*47b0*/  IMAD R13, R13, 0x2, R2 ;  /* 0x000000020d0d7824 */ /* 0x000fe200078e0202 */
[----:B------:R-:W-:Y:S02]  /*47c0*/  LEA.HI R95, R12, R95, RZ, 0x4 ;  /* 0x0000005f0c5f7211 */ /* 0x000fe400078f20ff */
[----:B------:R-:W-:Y:S02]  /*47d0*/  LOP3.LUT R32, R32, 0x1c0, RZ, 0xc0, !PT ;  /* 0x000001c020207812 */ /* 0x000fe400078ec0ff */
[----:B------:R-:W-:-:S02]  /*47e0*/  LEA.HI.SX32 R49, R95, R60, 0x1c ;  /* 0x0000003c5f317211 */ /* 0x000fc400078fe2ff */
[----:B------:R-:W-:-:S03]  /*47f0*/  SHF.R.U32.HI R15, RZ, 0x3, R15 ;  /* 0x00000003ff0f7819 */ /* 0x000fc6000001160f */
[----:B------:R-:W-:-:S05]  /*4800*/  IMAD.SHL.U32 R49, R49, 0x8, RZ ;  /* 0x0000000831317824 */ /* 0x000fca00078e00ff */
[----:B------:R-:W-:-:S04]  /*4810*/  LOP3.LUT R12, R32, 0x38, R49, 0xf8, !PT ;  /* 0x00000038200c7812 */ /* 0x000fc800078ef831 */
[----:B------:R-:W-:-:S05]  /*4820*/  LOP3.LUT R12, R12, R15, RZ, 0x3c, !PT ;  /* 0x0000000f0c0c7212 */ /* 0x000fca00078e3cff */
[----:B--2---:R-:W-:-:S05]  /*4830*/  IMAD.IADD R15, R14, 0x1, R12 ;  /* 0x000000010e0f7824 */ /* 0x004fca00078e020c */
[----:B------:R-:W-:-:S05]  /*4840*/  LEA R15, R22, R15, 0xd ;  /* 0x0000000f160f7211 */ /* 0x000fca00078e68ff */
[----:B------:R-:W-:Y:S02]  /*4850*/  IMAD R32, R15, 0x2, R2 ;  /* 0x000000020f207824 */ /* 0x000fe400078e0202 */
[----:B------:R-:W1:Y:S04]  /*4860*/  LDS.128 R12, [R13+0xe400] ;  /* 0x00e400000d0c7984 */ /* 0x000e680000000c00 */
[----:B------:R-:W2:Y:S01]  /*4870*/  LDS.128 R32, [R32+0xe400] ;  /* 0x00e4000020207984 */ /* 0x000ea20000000c00 */
[----:B------:R-:W-:Y:S05]  /*4880*/  @P4 BRA `(.L_x_12412) ;  /* 0x00000004005c4947 */ /* 0x000fea0003800000 */
[----:B------:R-:W-:Y:S01]  /*4890*/  SHF.R.U64 R46, R36, 0x10, R37 ;  /* 0x00000010242e7819 */ /* 0x000fe20000001225 */
[----:B------:R-:W-:Y:S01]  /*48a0*/  HADD2.F32 R51, -RZ, R101.H1_H1 ;  /* 0x30000065ff337230 */ /* 0x000fe20000004100 */
[----:B------:R-:W-:Y:S01]  /*48b0*/  SHF.R.U64 R36, R38, 0x10, R39 ;  /* 0x0000001026247819 */ /* 0x000fe20000001227 */
[----:B-1----:R-:W-:Y:S01]  /*48c0*/  IMAD.MOV.U32 R38, RZ, RZ, R12 ;  /* 0x000000ffff267224 */ /* 0x002fe200078e000c */
[----:B--2---:R-:W-:Y:S01]  /*48d0*/  MOV R12, R33 ;  /* 0x00000021000c7202 */ /* 0x004fe20000000f00 */
[----:B------:R-:W-:Y:S01]  /*48e0*/  IMAD.MOV.U32 R33, RZ, RZ, R15 ;  /* 0x000000ffff217224 */ /* 0x000fe200078e000f */
[--C-:B------:R-:W-:Y:S01]  /*48f0*/  SHF.R.U32.HI R48, RZ, 0x10, R41.reuse ;  /* 0x00000010ff307819 */ /* 0x100fe20000011629 */
[--C-:B------:R-:W-:Y:S01]  /*4900*/  HADD2.F32 R15, -RZ, R13.reuse.H1_H1 ;  /* 0x3000000dff0f7230 */ /* 0x100fe20000004100 */
        /* <DEDUP_REMOVED lines=9> */
[----:B------:R-:W-:-:S02]  /*49a0*/  HADD2.F32 R12, -RZ, R13.H0_H0 ;  /* 0x2000000dff0c7230 */ /* 0x000fc40000004100 */
[-C--:B------:R-:W-:Y:S01]  /*49b0*/  FMUL.FTZ R13, R32, R51.reuse ;  /* 0x00000033200d7220 */ /* 0x080fe20000410000 */
[----:B------:R-:W-:Y:S02]  /*49c0*/  HADD2.F32 R48, -RZ, R48.H0_H0 ;  /* 0x20000030ff307230 */ /* 0x000fe40000004100 */
        /* <DEDUP_REMOVED lines=21> */
[----:B------:R-:W-:Y:S01]  /*4b20*/  FFMA.FTZ R101, R42, R48, R101 ;  /* 0x000000302a657223 */ /* 0x000fe20000010065 */
[----:B------:R-:W-:Y:S02]  /*4b30*/  HADD2.F32 R42, -RZ, R40.H0_H0 ;  /* 0x20000028ff2a7230 */ /* 0x000fe40000004100 */
[----:B------:R-:W-:Y:S01]  /*4b40*/  FMUL.FTZ R86, R41, R86 ;  /* 0x0000005629567220 */ /* 0x000fe20000410000 */
[----:B------:R-:W-:Y:S01]  /*4b50*/  FFMA.FTZ R33, R35, R48, -R88 ;  /* 0x0000003023217223 */ /* 0x000fe20000010858 */
[----:B------:R-:W-:Y:S01]  /*4b60*/  FFMA.FTZ R92, R41, R50, -R92 ;  /* 0x00000032295c7223 */ /* 0x000fe2000001085c */
[----:B------:R-:W-:-:S02]  /*4b70*/  HADD2.F32 R41, -RZ, R100.H1_H1 ;  /* 0x30000064ff297230 */ /* 0x000fc40000004100 */
[----:B------:R-:W-:Y:S01]  /*4b80*/  FFMA.FTZ R86, R43, R50, R86 ;  /* 0x000000322b567223 */ /* 0x000fe20000010056 */
[--C-:B------:R-:W-:Y:S02]  /*4b90*/  HADD2.F32 R40, -RZ, R39.reuse.H0_H0 ;  /* 0x20000027ff287230 */ /* 0x100fe40000004100 */
[----:B------:R-:W-:Y:S01]  /*4ba0*/  HADD2.F32 R35, -RZ, R38.H0_H0 ;  /* 0x20000026ff237230 */ /* 0x000fe20000004100 */
[----:B------:R-:W-:Y:S01]  /*4bb0*/  F2FP.F16.F32.PACK_AB R92, R92, R33 ;  /* 0x000000215c5c723e */ /* 0x000fe200000000ff */
[----:B------:R-:W-:Y:S02]  /*4bc0*/  HADD2.F32 R98, -RZ, R98.H0_H0 ;  /* 0x20000062ff627230 */ /* 0x000fe40000004100 */
[-C--:B------:R-:W-:Y:S01]  /*4bd0*/  FMUL.FTZ R48, R40, R41.reuse ;  /* 0x0000002928307220 */ /* 0x080fe20000410000 */
[----:B------:R-:W-:Y:S02]  /*4be0*/  HADD2.F32 R39, -RZ, R39.H1_H1 ;  /* 0x30000027ff277230 */ /* 0x000fe40000004100 */
[----:B------:R-:W-:Y:S01]  /*4bf0*/  FMUL.FTZ R41, R35, R41 ;  /* 0x0000002923297220 */ /* 0x000fe20000410000 */
[----:B------:R-:W-:-:S02]  /*4c00*/  HADD2.F32 R38, -RZ, R38.H1_H1 ;  /* 0x30000026ff267230 */ /* 0x000fc40000004100 */
[-C--:B------:R-:W-:Y:S01]  /*4c10*/  FFMA.FTZ R48, R35, R98.reuse, -R48 ;  /* 0x0000006223307223 */ /* 0x080fe20000010830 */
[----:B------:R-:W-:Y:S02]  /*4c20*/  HADD2.F32 R46, -RZ, R46.H0_H0 ;  /* 0x2000002eff2e7230 */ /* 0x000fe40000004100 */
[----:B------:R-:W-:Y:S01]  /*4c30*/  FFMA.FTZ R40, R40, R98, R41 ;  /* 0x0000006228287223 */ /* 0x000fe20000010029 */
[-C--:B------:R-:W-:Y:S01]  /*4c40*/  FMUL.FTZ R43, R39, R42.reuse ;  /* 0x0000002a272b7220 */ /* 0x080fe20000410000 */
[----:B------:R-:W-:Y:S02]  /*4c50*/  HADD2.F32 R41, -RZ, R37.H0_H0 ;  /* 0x20000025ff297230 */ /* 0x000fe40000004100 */
        /* <DEDUP_REMOVED lines=8> */
[----:B------:R-:W-:Y:S01]  /*4ce0*/  MOV R13, R15 ;  /* 0x0000000f000d7202 */ /* 0x000fe20000000f00 */
[----:B------:R-:W-:Y:S01]  /*4cf0*/  HADD2.F32 R14, -RZ, R14.H1_H1 ;  /* 0x3000000eff0e7230 */ /* 0x000fe20000004100 */
[----:B------:R-:W-:Y:S01]  /*4d00*/  F2FP.F16.F32.PACK_AB R12, R43, R48 ;  /* 0x000000302b0c723e */ /* 0x000fe200000000ff */
[----:B------:R-:W-:Y:S02]  /*4d10*/  HADD2.F32 R39, -RZ, R36.H0_H0 ;  /* 0x20000024ff277230 */ /* 0x000fe40000004100 */
[----:B------:R-:W-:Y:S01]  /*4d20*/  FMUL.FTZ R36, R37, R100 ;  /* 0x0000006425247220 */ /* 0x000fe20000410000 */
[----:B------:R-:W-:-:S02]  /*4d30*/  HADD2.F32 R38, -RZ, R99.H0_H0 ;  /* 0x20000063ff267230 */ /* 0x000fc40000004100 */
[-C--:B------:R-:W-:Y:S01]  /*4d40*/  FMUL.FTZ R87, R34, R41.reuse ;  /* 0x0000002922577220 */ /* 0x080fe20000410000 */
[----:B------:R-:W-:Y:S01]  /*4d50*/  FMUL.FTZ R100, R35, R100 ;  /* 0x0000006423647220 */ /* 0x000fe20000410000 */
[C---:B------:R-:W-:Y:S01]  /*4d60*/  FMUL.FTZ R41, R14.reuse, R41 ;  /* 0x000000290e297220 */ /* 0x040fe20000410000 */
[----:B------:R-:W-:Y:S01]  /*4d70*/  F2FP.F16.F32.PACK_AB R32, R51, R40 ;  /* 0x000000283320723e */ /* 0x000fe200000000ff */
[-C--:B------:R-:W-:Y:S01]  /*4d80*/  FFMA.FTZ R36, R35, R38.reuse, -R36 ;  /* 0x0000002623247223 */ /* 0x080fe20000010824 */
[----:B------:R-:W-:Y:S01]  /*4d90*/  FFMA.FTZ R100, R37, R38, R100 ;  /* 0x0000002625647223 */ /* 0x000fe20000010064 */
[-C--:B------:R-:W-:Y:S01]  /*4da0*/  FFMA.FTZ R87, R14, R39.reuse, -R87 ;  /* 0x000000270e577223 */ /* 0x080fe20000010857 */
[----:B------:R-:W-:Y:S01]  /*4db0*/  FFMA.FTZ R41, R34, R39, R41 ;  /* 0x0000002722297223 */ /* 0x000fe20000010029 */
[----:B------:R-:W-:Y:S01]  /*4dc0*/  F2FP.F16.F32.PACK_AB R35, R86, R101 ;  /* 0x000000655623723e */ /* 0x000fe200000000ff */
[----:B------:R-:W-:Y:S02]  /*4dd0*/  IMAD.MOV.U32 R15, RZ, RZ, R92 ;  /* 0x000000ffff0f7224 */ /* 0x000fe400078e005c */
[----:B------:R-:W-:-:S02]  /*4de0*/  F2FP.F16.F32.PACK_AB R14, R87, R36 ;  /* 0x00000024570e723e */ /* 0x000fc400000000ff */
[----:B------:R-:W-:-:S07]  /*4df0*/  F2FP.F16.F32.PACK_AB R34, R41, R100 ;  /* 0x000000642922723e */ /* 0x000fce00000000ff */
.L_x_12412:
[----:B------:R-:W-:Y:S05]  /*4e00*/  BSYNC B1 ;  /* 0x0000000000017941 */ /* 0x000fea0003800000 */
.L_x_12411:
        /* <DEDUP_REMOVED lines=10> */
.L_x_12378:
[----:B------:R-:W-:-:S13]  /*4eb0*/  ISETP.NE.AND P3, PT, R157, 0x3, PT ;  /* 0x000000039d00780c */ /* 0x000fda0003f65270 */
[----:B------:R-:W-:Y:S05]  /*4ec0*/  @!P3 BRA `(.L_x_12413) ;  /* 0x000000000004b947 */ /* 0x000fea0003800000 */
[----:B------:R-:W-:Y:S01]  /*4ed0*/  BPT.TRAP 0x1 ;  /* 0x000000040000795c */ /* 0x000fe20000300000 */
.L_x_12413:
[----:B------:R-:W-:Y:S01]  /*4ee0*/  IMAD R79, R22, 0x8, R2 ;  /* 0x00000008164f7824 */ /* 0x000fe200078e0202 */
[----:B------:R-:W-:Y:S01]  /*4ef0*/  SHF.L.U32 R91, R156, 0x1f, RZ ;  /* 0x0000001f9c5b7819 */ /* 0x000fe200000006ff */
[----:B------:R-:W-:Y:S01]  /*4f00*/  IMAD R90, R26, -0x80, R28 ;  /* 0xffffff801a5a7824 */ /* 0x000fe200078e021c */
[----:B------:R-:W-:Y:S02]  /*4f10*/  BSSY B1, `(.L_x_12414) ;  /* 0x0000004000017945 */ /* 0x000fe40003800000 */
[----:B------:R-:W1:Y:S02]  /*4f20*/  SYNCS.PHASECHK.TRANS64.TRYWAIT P4, [R79+URZ+0x16890], R91 ;  /* 0x0168905b4f0075a7 */ /* 0x000e64000808017f */
[----:B------:R-:W-:Y:S01]  /*4f30*/  VIMNMX R90, R90, 0x80, PT ;  /* 0x000000805a5a7848 */ /* 0x000fe20003fe0100 */
[----:B-1----:R-:W-:Y:S06]  /*4f40*/  @!P4 BRA `(.L_x_12415) ;  /* 0x00000130003cc947 */ /* 0x002fec0003800000 */
.L_x_12628:
[----:B------:R-:W-:Y:S05]  /*4f50*/  BSYNC B1 ;  /* 0x0000000000017941 */ /* 0x000fea0003800000 */
.L_x_12414:
[----:B------:R-:W-:Y:S01]  /*4f60*/  ISETP.GE.AND P4, PT, R19, R90, PT ;  /* 0x0000005a1300720c */ /* 0x000fe20003f86270 */
[----:B------:R-:W-:-:S12]  /*4f70*/  BSSY B1, `(.L_x_12416) ;  /* 0x0000006000017945 */ /* 0x000fd80003800000 */
[----:B------:R-:W-:Y:S05]  /*4f80*/  @P4 BRA `(.L_x_12417) ;  /* 0x0000000000104947 */ /* 0x000fea0003800000 */
[----:B------:R-:W2:Y:S04]  /*4f90*/  @!P1 LDS.128 R12, [R83+0xe000] ;  /* 0x00e00000530c9984 */ /* 0x000ea80000000c00 */
[----:B0-----:R-:W0:Y:S04]  /*4fa0*/  @!P2 LDS.128 R32, [R82+0xe000] ;  /* 0x00e000005220a984 */ /* 0x001e280000000c00 */
[----:B--2---:R2:W-:Y:S04]  /*4fb0*/  @!P1 STG.E.128 desc[UR40][R38.64], R12 ;  /* 0x0000000c26009986 */ /* 0x0045e8000c101d28 */
[----:B0-----:R2:W-:Y:S02]  /*4fc0*/  @!P2 STG.E.128 desc[UR40][R38.64+0x40], R32 ;  /* 0x000040202600a986 */ /* 0x0015e4000c101d28 */
.L_x_12417:
[----:B------:R-:W-:Y:S05]  /*4fd0*/  BSYNC B1 ;  /* 0x0000000000017941 */ /* 0x000fea0003800000 */
.L_x_12416:
[----:B--2---:R-:W-:-:S05]  /*4fe0*/  VIADD R12, R19, 0x60 ;  /* 0x00000060130c7836 */ /* 0x004fca0000000000 */
[----:B------:R-:W-:-:S13]  /*4ff0*/  ISETP.GE.AND P4, PT, R12, R90, PT ;  /* 0x0000005a0c00720c */ /* 0x000fda0003f86270 */
[----:B------:R-:W-:Y:S05]  /*5000*/  @P4 BRA `(.L_x_12395) ;  /* 0x0000000000104947 */ /* 0x000fea0003800000 */
[----:B------:R-:W2:Y:S04]  /*5010*/  @!P1 LDS.128 R12, [R83+0x11000] ;  /* 0x01100000530c9984 */ /* 0x000ea80000000c00 */
[----:B0-----:R-:W0:Y:S04]  /*5020*/  @!P2 LDS.128 R32, [R82+0x11000] ;  /* 0x011000005220a984 */ /* 0x001e280000000c00 */
[----:B--2---:R2:W-:Y:S04]  /*5030*/  @!P1 STG.E.128 desc[UR40][R36.64], R12 ;  /* 0x0000000c24009986 */ /* 0x0045e8000c101d28 */
[----:B0-----:R2:W-:Y:S02]  /*5040*/  @!P2 STG.E.128 desc[UR40][R36.64+0x40], R32 ;  /* 0x000040202400a986 */ /* 0x0015e4000c101d28 */
.L_x_12395:
[----:B------:R-:W-:Y:S05]  /*5050*/  BSYNC B0 ;  /* 0x0000000000007941 */ /* 0x000fea0003800000 */
.L_x_12377:
        /* <DEDUP_REMOVED lines=17> */
.L_x_12419:
[----:B------:R-:W-:Y:S05]  /*5170*/  BSYNC B0 ;  /* 0x0000000000007941 */ /* 0x000fea0003800000 */
.L_x_12418:
[----:B------:R-:W2:Y:S01]  /*5180*/  SYNCS.PHASECHK.TRANS64.TRYWAIT P3, [R79+URZ+0x168b0], R91 ;  /* 0x0168b05b4f0075a7 */ /* 0x000ea2000806017f */
[----:B------:R-:W-:Y:S01]  /*5190*/  ULDC UR42, c[0x0][0x2e4] ;  /* 0x0000b900002a7ab9 */ /* 0x000fe20000000800 */
[----:B------:R-:W-:Y:S01]  /*51a0*/  ULDC.64 UR38, c[0x0][0x318] ;  /* 0x0000c60000267ab9 */ /* 0x000fe20000000a00 */
[----:B------:R-:W-:Y:S01]  /*51b0*/  ULDC.64 UR36, c[0x0][0x308] ;  /* 0x0000c20000247ab9 */ /* 0x000fe20000000a00 */
[----:B------:R-:W-:Y:S01]  /*51c0*/  BSSY B0, `(.L_x_12420) ;  /* 0x0000003000007945 */ /* 0x000fe20003800000 */
[----:B----4-:R-:W-:-:S03]  /*51d0*/  IMAD.WIDE R32, R26, 0x80, R8 ;  /* 0x000000801a207825 */ /* 0x010fc600078e0208 */
[----:B--2---:R-:W-:Y:S05]  /*51e0*/  @!P3 BRA `(.L_x_12421) ;  /* 0x0000012c00a8b947 */ /* 0x004fea0003800000 */
.L_x_12629:
[----:B------:R-:W-:Y:S05]  /*51f0*/  BSYNC B0 ;  /* 0x0000000000007941 */ /* 0x000fea0003800000 */
.L_x_12420:
        /* <DEDUP_REMOVED lines=9> */
[----:B0-----:R-:W-:-:S04]  /*5290*/  LEA R34, P3, R12, UR36, 0x1 ;  /* 0x000000240c227c11 */ /* 0x001fc8000f8608ff */
[----:B------:R-:W-:Y:S02]  /*52a0*/  LEA.HI.X R35, R12, UR37, R13, 0x1, P3 ;  /* 0x000000250c237c11 */ /* 0x000fe400098f0c0d */
[----:B------:R-:W-:-:S13]  /*52b0*/  ISETP.GE.AND P3, PT, R16, UR42, PT ;  /* 0x0000002a10007c0c */ /* 0x000fda000bf66270 */
[----:B------:R-:W0:Y:S04]  /*52c0*/  @!P3 LDS.128 R12, [R83] ;  /* 0x00000000530cb984 */ /* 0x000e280000000c00 */
[----:B0-----:R-:W-:Y:S01]  /*52d0*/  @!P3 STG.E.128 desc[UR40][R34.64], R12 ;  /* 0x0000000c2200b986 */ /* 0x001fe2000c101d28 */
[----:B------:R-:W-:-:S13]  /*52e0*/  ISETP.GE.AND P3, PT, R67, UR42, PT ;  /* 0x0000002a43007c0c */ /* 0x000fda000bf66270 */
[----:B------:R-:W0:Y:S04]  /*52f0*/  @!P3 LDS.128 R12, [R82] ;  /* 0x00000000520cb984 */ /* 0x000e280000000c00 */
[----:B0-----:R3:W-:Y:S02]  /*5300*/  @!P3 STG.E.128 desc[UR40][R34.64+0x40], R12 ;  /* 0x0000400c2200b986 */ /* 0x0017e4000c101d28 */
.L_x_12423:
[----:B------:R-:W-:Y:S05]  /*5310*/  BSYNC B0 ;  /* 0x0000000000007941 */ /* 0x000fea0003800000 */
.L_x_12422:
[----:B-1-3--:R-:W-:Y:S01]  /*5320*/  IADD3 R12, R19, 0x60, RZ ;  /* 0x00000060130c7810 */ /* 0x00afe20007ffe0ff */
[----:B------:R-:W-:Y:S03]  /*5330*/  BSSY B0, `(.L_x_12424) ;  /* 0x0000013000007945 */ /* 0x000fe60003800000 */
        /* <DEDUP_REMOVED lines=9> */
[----:B------:R-:W-:-:S04]  /*53d0*/  LEA R32, P3, R12, UR36, 0x1 ;  /* 0x000000240c207c11 */ /* 0x000fc8000f8608ff */
[----:B------:R-:W-:-:S04]  /*53e0*/  IADD3 R13, R13, R15, RZ ;  /* 0x0000000f0d0d7210 */ /* 0x000fc80007ffe0ff */
[----:B------:R-:W-:Y:S02]  /*53f0*/  LEA.HI.X R33, R12, UR37, R13, 0x1, P3 ;  /* 0x000000250c217c11 */ /* 0x000fe400098f0c0d */
[----:B------:R-:W-:-:S13]  /*5400*/  ISETP.GE.AND P3, PT, R16, UR42, PT ;  /* 0x0000002a10007c0c */ /* 0x000fda000bf66270 */
[----:B------:R-:W1:Y:S04]  /*5410*/  @!P3 LDS.128 R12, [R83+0x3000] ;  /* 0x00300000530cb984 */ /* 0x000e680000000c00 */
[----:B-1----:R-:W-:Y:S01]  /*5420*/  @!P3 STG.E.128 desc[UR40][R32.64], R12 ;  /* 0x0000000c2000b986 */ /* 0x002fe2000c101d28 */
[----:B------:R-:W-:-:S13]  /*5430*/  ISETP.GE.AND P3, PT, R67, UR42, PT ;  /* 0x0000002a43007c0c */ /* 0x000fda000bf66270 */
[----:B------:R-:W1:Y:S04]  /*5440*/  @!P3 LDS.128 R12, [R82+0x3000] ;  /* 0x00300000520cb984 */ /* 0x000e680000000c00 */
[----:B-1----:R1:W-:Y:S02]  /*5450*/  @!P3 STG.E.128 desc[UR40][R32.64+0x40], R12 ;  /* 0x0000400c2000b986 */ /* 0x0023e4000c101d28 */
.L_x_12425:
[----:B------:R-:W-:Y:S05]  /*5460*/  BSYNC B0 ;  /* 0x0000000000007941 */ /* 0x000fea0003800000 */
.L_x_12424:
        /* <DEDUP_REMOVED lines=13> */
[----:B------:R-:W-:Y:S02]  /*5540*/  SEL R22, R22, RZ, P3 ;  /* 0x000000ff16167207 */ /* 0x000fe40001800000 */
[----:B------:R-:W-:Y:S01]  /*5550*/  LOP3.LUT R156, R156, R13, RZ, 0x3c, !PT ;  /* 0x0000000d9c9c7212 */ /* 0x000fe200078e3cff */
[----:B------:R0:W-:Y:S01]  /*5560*/  @!P4 SYNCS.ARRIVE.TRANS64.RED.A1T0 RZ, [R79+URZ], RZ ;  /* 0x000000ff4fffc9a7 */ /* 0x0001e2000810043f */
[----:B---3--:R-:W-:-:S13]  /*5570*/  LOP3.LUT P5, RZ, R12, 0x2, RZ, 0xc0, !PT ;  /* 0x000000020cff7812 */ /* 0x008fda00078ac0ff */
[----:B0-----:R-:W-:Y:S05]  /*5580*/  @P5 BRA `(.L_x_12426) ;  /* 0xffffffcc004c5947 */ /* 0x001fea000383ffff */
[----:B------:R-:W0:Y:S01]  /*5590*/  S2R R12, SR_TID.X ;  /* 0x00000000000c7919 */ /* 0x000e220000002100 */
[----:B------:R-:W-:Y:S02]  /*55a0*/  PLOP3.LUT P0, PT, PT, PT, PT, 0x8, 0x0 ;  /* 0x000000000000781c */ /* 0x000fe40003f0e170 */
[----:B0-----:R-:W-:-:S04]  /*55b0*/  SHF.R.U32.HI R12, RZ, 0x7, R12 ;  /* 0x00000007ff0c7819 */ /* 0x001fc8000001160c */
[----:B------:R-:W-:-:S13]  /*55c0*/  ISETP.NE.AND P5, PT, R12, 0x1, PT ;  /* 0x000000010c00780c */ /* 0x000fda0003fa5270 */
[----:B------:R-:W-:Y:S06]  /*55d0*/  @!P5 BAR.ARV 0x9, 0x100 ;  /* 0x024400000000db1d */ /* 0x000fec0000002000 */
.L_x_12372:
[----:B------:R-:W-:Y:S01]  /*55e0*/  ISETP.GE.AND P2, PT, R152, 0x1, PT ;  /* 0x000000019800780c */ /* 0x000fe20003f46270 */
[----:B------:R-:W-:Y:S01]  /*55f0*/  IMAD.MOV.U32 R3, RZ, RZ, RZ ;  /* 0x000000ffff037224 */ /* 0x000fe200078e00ff */
[----:B------:R-:W-:Y:S01]  /*5600*/  PLOP3.LUT P1, PT, PT, PT, PT, 0x80, 0x0 ;  /* 0x000000000000781c */ /* 0x000fe20003f2f070 */
[----:B------:R-:W-:Y:S01]  /*5610*/  IMAD.MOV.U32 R119, RZ, RZ, RZ ;  /* 0x000000ffff777224 */ /* 0x000fe200078e00ff */
[----:B------:R-:W-:Y:S02]  /*5620*/  MOV R0, RZ ;  /* 0x000000ff00007202 */ /* 0x000fe40000000f00 */
[----:B------:R-:W-:Y:S01]  /*5630*/  CS2R R26, SRZ ;  /* 0x00000000001a7805 */ /* 0x000fe2000001ff00 */
[----:B------:R-:W-:Y:S01]  /*5640*/  IMAD.MOV.U32 R21, RZ, RZ, RZ ;  /* 0x000000ffff157224 */ /* 0x000fe200078e00ff */
        /* <DEDUP_REMOVED lines=12> */
[----:B------:R-:W-:Y:S01]  /*5710*/  MOV R50, RZ ;  /* 0x000000ff00327202 */ /* 0x000fe20000000f00 */
[----:B------:R-:W-:Y:S02]  /*5720*/  IMAD.MOV.U32 R13, RZ, RZ, RZ ;  /* 0x000000ffff0d7224 */ /* 0x000fe400078e00ff */
[----:B------:R-:W-:Y:S01]  /*5730*/  IMAD.MOV.U32 R52, RZ, RZ, RZ ;  /* 0x000000ffff347224 */ /* 0x000fe200078e00ff */
[----:B------:R-:W-:Y:S06]  /*5740*/  @P0 BRA `(.L_x_12427) ;  /* 0x00000000000c0947 */ /* 0x000fec0003800000 */
[----:B------:R-:W0:Y:S01]  /*5750*/  FENCE.VIEW.ASYNC.G ;  /* 0x00000000000073c6 */ /* 0x000e220000000100 */
[----:B------:R-:W-:Y:S05]  /*5760*/  WARPSYNC.ALL ;  /* 0x0000000000007948 */ /* 0x000fea0003800000 */
[----:B0-----:R-:W-:Y:S06]  /*5770*/  BAR.ARV 0xc, 0x1a0 ;  /* 0x0306800000007b1d */ /* 0x001fec0000002000 */
.L_x_12427:
[----:B------:R-:W-:Y:S01]  /*5780*/  IMAD.MOV.U32 R12, RZ, RZ, RZ ;  /* 0x000000ffff0c7224 */ /* 0x000fe200078e00ff */
[----:B------:R-:W-:Y:S01]  /*5790*/  MOV R49, RZ ;  /* 0x000000ff00317202 */ /* 0x000fe20000000f00 */
[----:B------:R-:W-:Y:S06]  /*57a0*/  @!P2 BRA `(.L_x_12428) ;  /* 0x000000bc00eca947 */ /* 0x000fec0003800000 */
[----:B------:R-:W0:Y:S01]  /*57b0*/  S2R R4, SR_TID.X ;  /* 0x0000000000047919 */ /* 0x000e220000002100 */
[----:B------:R-:W-:Y:S01]  /*57c0*/  UMOV UR4, 0xffffffff ;  /* 0xffffffff00047882 */ /* 0x000fe20000000000 */
[----:B0-----:R-:W-:-:S05]  /*57d0*/  VIADD R4, R4, 0xffffff80 ;  /* 0xffffff8004047836 */ /* 0x001fca0000000000 */
[----:B------:R-:W-:-:S04]  /*57e0*/  SHF.R.S32.HI R0, RZ, 0x1f, R4 ;  /* 0x0000001fff007819 */ /* 0x000fc80000011404 */
[----:B------:R-:W-:-:S04]  /*57f0*/  LEA.HI R0, R0, R4, RZ, 0x7 ;  /* 0x0000000400007211 */ /* 0x000fc800078f38ff */
[----:B------:R-:W-:Y:S01]  /*5800*/  SHF.R.S32.HI R13, RZ, 0x7, R0 ;  /* 0x00000007ff0d7819 */ /* 0x000fe20000011400 */
[----:B------:R-:W-:Y:S06]  /*5810*/  BRA.DIV UR4, `(.L_x_12429) ;  /* 0x0000012a04307947 */ /* 0x000fec000b800000 */
[----:B------:R0:W2:Y:S02]  /*5820*/  SHFL.IDX PT, R155, R13, RZ, 0x1f ;  /* 0x00001fff0d9b7589 */ /* 0x0000a400000e0000 */
.L_x_12632:
[----:B------:R-:W3:Y:S01]  /*5830*/  LDL.LU R4, [R1] ;  /* 0x0000000001047983 */ /* 0x000ee20000300800 */
[----:B------:R-:W-:Y:S01]  /*5840*/  VIADD R3, R2, 0x8400 ;  /* 0x0000840002037836 */ /* 0x000fe20000000000 */
[----:B------:R-:W-:Y:S01]  /*5850*/  BSSY B6, `(.L_x_12430) ;  /* 0x000001c000067945 */ /* 0x000fe20003800000 */
[----:B--2---:R-:W-:-:S03]  /*5860*/  IMAD.HI R0, R155, 0x55555556, RZ ;  /* 0x555555569b007827 */ /* 0x004fc600078e02ff */
[----:B------:R-:W-:Y:S02]  /*5870*/  LOP3.LUT P0, RZ, R3, 0x3ff, RZ, 0xc0, !PT ;  /* 0x000003ff03ff7812 */ /* 0x000fe4000780c0ff */
[----:B------:R-:W-:-:S05]  /*5880*/  LEA.HI R0, R0, R0, RZ, 0x1 ;  /* 0x0000000000007211 */ /* 0x000fca00078f08ff */
[----:B------:R-:W-:-:S04]  /*5890*/  IMAD R0, R0, -0x3, R155 ;  /* 0xfffffffd00007824 */ /* 0x000fc800078e029b */
[----:B------:R-:W-:-:S05]  /*58a0*/  IMAD R0, R0, 0x2000, R3 ;  /* 0x0000200000007824 */ /* 0x000fca00078e0203 */
[----:B------:R-:W-:-:S04]  /*58b0*/  SHF.R.U32.HI R0, RZ, 0x4, R0 ;  /* 0x00000004ff007819 */ /* 0x000fc80000011600 */
[----:B------:R-:W-:Y:S02]  /*58c0*/  LOP3.LUT R36, R0, 0x3fff, RZ, 0xc0, !PT ;  /* 0x00003fff00247812 */ /* 0x000fe400078ec0ff */
[----:B---3--:R-:W-:-:S04]  /*58d0*/  LOP3.LUT R4, R4, 0xfffffffe, RZ, 0xc0, !PT ;  /* 0xfffffffe04047812 */ /* 0x008fc800078ec0ff */
[----:B------:R-:W-:-:S05]  /*58e0*/  @P0 LOP3.LUT R4, R4, 0x1, RZ, 0xfc, !PT ;  /* 0x0000000104040812 */ /* 0x000fca00078efcff */
[----:B------:R2:W-:Y:S01]  /*58f0*/  STL [R1], R4 ;  /* 0x0000000401007387 */ /* 0x0005e20000100800 */
[----:B------:R-:W-:Y:S05]  /*5900*/  @!P0 BRA `(.L_x_12431) ;  /* 0x0000000000408947 */ /* 0x000fea0003800000 */
[----:B------:R-:W-:Y:S01]  /*5910*/  MOV R0, 0x0 ;  /* 0x0000000000007802 */ /* 0x000fe20000000f00 */
[----:B------:R-:W-:Y:S01]  /*5920*/  ULDC.64 UR4, c[0x4][0x1b8] ;  /* 0x01006e0000047ab9 */ /* 0x000fe20000000a00 */
[----:B------:R-:W-:Y:S01]  /*5930*/  ULDC.64 UR6, c[0x4][0x1c0] ;  /* 0x0100700000067ab9 */ /* 0x000fe20000000a00 */
[----:B--2---:R-:W-:Y:S01]  /*5940*/  MOV R4, UR4 ;  /* 0x0000000400047c02 */ /* 0x004fe20008000f00 */
[----:B------:R2:W3:Y:S01]  /*5950*/  LDC.64 R14, c[0x4][R0] ;  /* 0x01000000000e7b82 */ /* 0x0004e20000000a00 */
[----:B------:R-:W-:Y:S01]  /*5960*/  IMAD.U32 R5, RZ, RZ, UR5 ;  /* 0x00000005ff057e24 */ /* 0x000fe2000f8e00ff */
[----:B------:R-:W-:Y:S01]  /*5970*/  ULDC.64 UR4, c[0x4][0x20] ;  /* 0x0100080000047ab9 */ /* 0x000fe20000000a00 */
[----:B------:R-:W-:Y:S01]  /*5980*/  IMAD.U32 R6, RZ, RZ, UR6 ;  /* 0x00000006ff067e24 */ /* 0x000fe2000f8e00ff */
[----:B------:R-:W-:Y:S01]  /*5990*/  MOV R10, UR4 ;  /* 0x00000004000a7c02 */ /* 0x000fe20008000f00 */
[----:B------:R-:W-:Y:S01]  /*59a0*/  IMAD.U32 R7, RZ, RZ, UR7 ;  /* 0x00000007ff077e24 */ /* 0x000fe2000f8e00ff */
[----:B0-----:R-:W-:Y:S01]  /*59b0*/  MOV R13, RZ ;  /* 0x000000ff000d7202 */ /* 0x001fe20000000f00 */
[----:B-1----:R-:W-:-:S02]  /*59c0*/  IMAD.U32 R11, RZ, RZ, UR5 ;  /* 0x00000005ff0b7e24 */ /* 0x002fc4000f8e00ff */
[----:B------:R-:W-:Y:S02]  /*59d0*/  IMAD.MOV.U32 R8, RZ, RZ, 0x70 ;  /* 0x00000070ff087424 */ /* 0x000fe400078e00ff */
[----:B--2---:R-:W-:-:S07]  /*59e0*/  IMAD.MOV.U32 R12, RZ, RZ, 0x1 ;  /* 0x00000001ff0c7424 */ /* 0x004fce00078e00ff */
[----:B------:R-:W-:-:S07]  /*59f0*/  LEPC R20, `(.L_x_12431) ;  /* 0x000000001014794e */ /* 0x000fce0000000000 */
[----:B---3-5:R-:W-:Y:S05]  /*5a00*/  CALL.ABS.NOINC R14 ;  /* 0x000000000e007343 */ /* 0x028fea0003c00000 */
.L_x_12431:
[----:B------:R-:W-:Y:S05]  /*5a10*/  BSYNC B6 ;  /* 0x0000000000067941 */ /* 0x000fea0003800000 */
.L_x_12430:
[----:B------:R-:W-:Y:S02]  /*5a20*/  ULDC UR4, c[0x0][0x3d4] ;  /* 0x0000f50000047ab9 */ /* 0x000fe40000000800 */
[----:B------:R-:W-:-:S13]  /*5a30*/  ISETP.LT.AND P0, PT, RZ, UR4, PT ;  /* 0x00000004ff007c0c */ /* 0x000fda000bf01270 */
[----:B------:R-:W-:Y:S05]  /*5a40*/  @P0 BRA `(.L_x_12432) ;  /* 0x0000000000400947 */ /* 0x000fea0003800000 */
[----:B------:R-:W3:Y:S02]  /*5a50*/  LDL R20, [R1+0x34] ;  /* 0x0000340001147983 */ /* 0x000ee40000100800 */
[----:B---3--:R-:W-:-:S04]  /*5a60*/  LEA.HI R0, R20, R20, RZ, 0x1 ;  /* 0x0000001414007211 */ /* 0x008fc800078f08ff */
[----:B------:R-:W-:-:S05]  /*5a70*/  LOP3.LUT R0, R0, 0xfffffffe, RZ, 0xc0, !PT ;  /* 0xfffffffe00007812 */ /* 0x000fca00078ec0ff */
[----:B------:R-:W-:-:S05]  /*5a80*/  IMAD.IADD R0, R20, 0x1, -R0 ;  /* 0x0000000114007824 */ /* 0x000fca00078e0a00 */
[----:B------:R-:W-:-:S04]  /*5a90*/  SHF.L.U32 R3, R0, 0x1f, RZ ;  /* 0x0000001f00037819 */ /* 0x000fc800000006ff */
[----:B------:R3:W4:Y:S03]  /*5aa0*/  SYNCS.PHASECHK.TRANS64.TRYWAIT P0, [R2+URZ+0x16800], R3 ;  /* 0x01680003020075a7 */ /* 0x000726000800017f */
[----:B----4-:R-:W-:Y:S05]  /*5ab0*/  @!P0 NANOSLEEP.SYNCS 0x989680 ;  /* 0x009896800000895d */ /* 0x010fea0003900000 */
[----:B------:R-:W4:Y:S01]  /*5ac0*/  @!P0 SYNCS.PHASECHK.TRANS64 P0, [R2+URZ+0x16800], R3 ;  /* 0x01680003020085a7 */ /* 0x000f22000800007f */
[----:B------:R-:W-:Y:S04]  /*5ad0*/  BSSY B0, `(.L_x_12433) ;  /* 0x0000006000007945 */ /* 0x000fe80003800000 */
[----:B----4-:R-:W-:Y:S05]  /*5ae0*/  @P0 BRA `(.L_x_12434) ;  /* 0x0000000000100947 */ /* 0x010fea0003800000 */
.L_x_12435:
[----:B----4-:R4:W0:Y:S02]  /*5af0*/  SYNCS.PHASECHK.TRANS64.TRYWAIT P0, [R2+URZ+0x16800], R3 ;  /* 0x01680003020075a7 */ /* 0x010824000800017f */
[----:B0-----:R-:W-:Y:S05]  /*5b00*/  @!P0 NANOSLEEP.SYNCS 0x989680 ;  /* 0x009896800000895d */ /* 0x001fea0003900000 */
[----:B------:R-:W0:Y:S02]  /*5b10*/  @!P0 SYNCS.PHASECHK.TRANS64 P0, [R2+URZ+0x16800], R3 ;  /* 0x01680003020085a7 */ /* 0x000e24000800007f */
[----:B0-----:R-:W-:Y:S05]  /*5b20*/  @!P0 BRA `(.L_x_12435) ;  /* 0xfffffffc00f08947 */ /* 0x001fea000383ffff */
.L_x_12434:
[----:B------:R-:W-:Y:S05]  /*5b30*/  BSYNC B0 ;  /* 0x0000000000007941 */ /* 0x000fea0003800000 */
.L_x_12433:
[----:B------:R-:W-:Y:S05]  /*5b40*/  BRA `(.L_x_12436) ;  /* 0x0000003000207947 */ /* 0x000fea0003800000 */
.L_x_12432:
[----:B------:R-:W3:Y:S01]  /*5b50*/  S2R R0, SR_TID.X ;  /* 0x0000000000007919 */ /* 0x000ee20000002100 */
[----:B------:R-:W-:Y:S01]  /*5b60*/  ULDC.64 UR6, c[0x0][0x3e8] ;  /* 0x0000fa0000067ab9 */ /* 0x000fe20000000a00 */
[--C-:B------:R-:W-:Y:S01]  /*5b70*/  SHF.R.S32.HI R7, RZ, 0x1f, R16.reuse ;  /* 0x0000001fff077819 */ /* 0x100fe20000011410 */
[----:B------:R-:W-:Y:S01]  /*5b80*/  ULDC.64 UR4, c[0x0][0x3d8] ;  /* 0x0000f60000047ab9 */ /* 0x000fe20000000a00 */
[----:B---3--:R-:W-:Y:S02]  /*5b90*/  VIADD R3, R0, 0xffffff80 ;  /* 0xffffff8000037836 */ /* 0x008fe40000000000 */
[----:B------:R-:W3:Y:S01]  /*5ba0*/  LDL R0, [R1] ;  /* 0x0000000001007983 */ /* 0x000ee20000100800 */
[----:B------:R-:W-:Y:S01]  /*5bb0*/  SHF.R.S32.HI R10, RZ, 0x1f, R19 ;  /* 0x0000001fff0a7819 */ /* 0x000fe20000011413 */
[----:B------:R-:W-:Y:S01]  /*5bc0*/  IMAD.MOV.U32 R6, RZ, RZ, R16 ;  /* 0x000000ffff067224 */ /* 0x000fe200078e0010 */
[----:B------:R-:W-:Y:S01]  /*5bd0*/  SHF.R.S32.HI R34, RZ, 0x1f, R3 ;  /* 0x0000001fff227819 */ /* 0x000fe20000011403 */
[----:B-----5:R-:W-:Y:S01]  /*5be0*/  IMAD.WIDE.U32 R40, R24, UR4, RZ ;  /* 0x0000000418287c25 */ /* 0x020fe2000f8e00ff */
[----:B------:R-:W-:Y:S02]  /*5bf0*/  BSSY B6, `(.L_x_12437) ;  /* 0x0000030000067945 */ /* 0x000fe40003800000 */
[----:B------:R-:W-:Y:S01]  /*5c00*/  LEA.HI R34, R34, R3, RZ, 0x2 ;  /* 0x0000000322227211 */ /* 0x000fe200078f10ff */
[----:B------:R-:W-:-:S02]  /*5c10*/  IMAD R12, R10, UR6, RZ ;  /* 0x000000060a0c7c24 */ /* 0x000fc4000f8e02ff */
[----:B------:R-:W-:Y:S01]  /*5c20*/  IMAD.WIDE.U32 R8, R19, UR4, R6 ;  /* 0x0000000413087c25 */ /* 0x000fe2000f8e0006 */
[----:B------:R-:W-:-:S03]  /*5c30*/  LOP3.LUT R34, R34, 0xfffffffc, RZ, 0xc0, !PT ;  /* 0xfffffffc22227812 */ /* 0x000fc600078ec0ff */
[----:B------:R-:W-:Y:S01]  /*5c40*/  IMAD.WIDE.U32 R38, R24, UR6, RZ ;  /* 0x0000000618267c25 */ /* 0x000fe2000f8e00ff */
[----:B------:R-:W-:-:S03]  /*5c50*/  IADD3 R35, P2, R8, R40, RZ ;  /* 0x0000002808237210 */ /* 0x000fc60007f5e0ff */
[----:B------:R-:W-:Y:S02]  /*5c60*/  IMAD.IADD R34, R3, 0x1, -R34 ;  /* 0x0000000103227824 */ /* 0x000fe400078e0a22 */
[----:B------:R-:W-:-:S03]  /*5c70*/  IMAD R12, R19, UR7, R12 ;  /* 0x00000007130c7c24 */ /* 0x000fc6000f8e020c */
[----:B------:R-:W-:-:S04]  /*5c80*/  SHF.L.U32 R26, R34, 0x2, RZ ;  /* 0x00000002221a7819 */ /* 0x000fc800000006ff */
[----:B------:R-:W-:-:S03]  /*5c90*/  SHF.R.S32.HI R27, RZ, 0x1f, R26 ;  /* 0x0000001fff1b7819 */ /* 0x000fc6000001141a */
[----:B--2---:R-:W-:-:S03]  /*5ca0*/  IMAD.WIDE.U32 R4, R19, UR4, R26 ;  /* 0x0000000413047c25 */ /* 0x004fc6000f8e001a */
[----:B------:R-:W-:Y:S02]  /*5cb0*/  IADD3 R32, P0, R4, R40, RZ ;  /* 0x0000002804207210 */ /* 0x000fe40007f1e0ff */
[----:B---3--:R-:W-:Y:S02]  /*5cc0*/  LOP3.LUT P4, RZ, R0, 0x1, RZ, 0xc0, !PT ;  /* 0x0000000100ff7812 */ /* 0x008fe4000788c0ff */
[----:B------:R-:W-:-:S05]  /*5cd0*/  SHF.R.S32.HI R0, RZ, 0x1f, R24 ;  /* 0x0000001fff007819 */ /* 0x000fca0000011418 */
[C---:B-1----:R-:W-:Y:S02]  /*5ce0*/  IMAD R11, R0.reuse, UR6, RZ ;  /* 0x00000006000b7c24 */ /* 0x042fe4000f8e02ff */
[----:B------:R-:W-:Y:S02]  /*5cf0*/  IMAD R3, R0, UR4, RZ ;  /* 0x0000000400037c24 */ /* 0x000fe4000f8e02ff */
[----:B------:R-:W-:Y:S02]  /*5d00*/  IMAD R0, R10, UR4, RZ ;  /* 0x000000040a007c24 */ /* 0x000fe4000f8e02ff */
[----:B------:R-:W-:Y:S02]  /*5d10*/  IMAD R45, R24, UR7, R11 ;  /* 0x00000007182d7c24 */ /* 0x000fe4000f8e020b */
[----:B------:R-:W-:-:S04]  /*5d20*/  IMAD.WIDE.U32 R10, R19, UR6, R6 ;  /* 0x00000006130a7c25 */ /* 0x000fc8000f8e0006 */
[----:B------:R-:W-:Y:S01]  /*5d30*/  IMAD R3, R24, UR5, R3 ;  /* 0x0000000518037c24 */ /* 0x000fe2000f8e0203 */
[----:B------:R-:W-:Y:S01]  /*5d40*/  IADD3 R49, P3, R10, R38, RZ ;  /* 0x000000260a317210 */ /* 0x000fe20007f7e0ff */
[----:B------:R-:W-:-:S04]  /*5d50*/  IMAD.WIDE.U32 R6, R19, UR6, R26 ;  /* 0x0000000613067c25 */ /* 0x000fc8000f8e001a */
[----:B------:R-:W-:Y:S01]  /*5d60*/  IMAD R0, R19, UR5, R0 ;  /* 0x0000000513007c24 */ /* 0x000fe2000f8e0200 */
[----:B------:R-:W-:Y:S01]  /*5d70*/  IADD3 R30, P1, R6, R38, RZ ;  /* 0x00000026061e7210 */ /* 0x000fe20007f3e0ff */
[----:B------:R-:W-:Y:S02]  /*5d80*/  IMAD.IADD R37, R3, 0x1, R41 ;  /* 0x0000000103257824 */ /* 0x000fe400078e0229 */
[----:B------:R-:W-:-:S03]  /*5d90*/  IMAD.IADD R45, R45, 0x1, R39 ;  /* 0x000000012d2d7824 */ /* 0x000fc600078e0227 */
[----:B------:R-:W-:Y:S02]  /*5da0*/  IADD3.X R43, R37, R0, R9, P2, !PT ;  /* 0x00000000252b7210 */ /* 0x000fe400017fe409 */
[----:B------:R-:W-:Y:S02]  /*5db0*/  IADD3.X R51, R45, R12, R11, P3, !PT ;  /* 0x0000000c2d337210 */ /* 0x000fe40001ffe40b */
[----:B------:R-:W-:Y:S02]  /*5dc0*/  IADD3.X R33, R37, R5, R0, P0, !PT ;  /* 0x0000000525217210 */ /* 0x000fe400007fe400 */
[----:B------:R-:W-:Y:S01]  /*5dd0*/  IADD3.X R31, R45, R7, R12, P1, !PT ;  /* 0x000000072d1f7210 */ /* 0x000fe20000ffe40c */
[----:B------:R-:W-:Y:S06]  /*5de0*/  @!P4 BRA `(.L_x_12438) ;  /* 0x000000000040c947 */ /* 0x000fec0003800000 */
[----:B------:R-:W-:Y:S01]  /*5df0*/  MOV R0, 0x0 ;  /* 0x0000000000007802 */ /* 0x000fe20000000f00 */
        /* <DEDUP_REMOVED lines=9> */
[----:B0-----:R-:W-:Y:S01]  /*5e90*/  MOV R13, RZ ;  /* 0x000000ff000d7202 */ /* 0x001fe20000000f00 */
[----:B------:R-:W-:-:S02]  /*5ea0*/  IMAD.U32 R11, RZ, RZ, UR5 ;  /* 0x00000005ff0b7e24 */ /* 0x000fc4000f8e00ff */
[----:B------:R-:W-:Y:S02]  /*5eb0*/  IMAD.MOV.U32 R8, RZ, RZ, 0x70 ;  /* 0x00000070ff087424 */ /* 0x000fe400078e00ff */
[----:B-1----:R-:W-:-:S07]  /*5ec0*/  IMAD.MOV.U32 R12, RZ, RZ, 0x1 ;  /* 0x00000001ff0c7424 */ /* 0x002fce00078e00ff */
[----:B------:R-:W-:-:S07]  /*5ed0*/  LEPC R20, `(.L_x_12438) ;  /* 0x000000001014794e */ /* 0x000fce0000000000 */
[----:B--2---:R-:W-:Y:S05]  /*5ee0*/  CALL.ABS.NOINC R14 ;  /* 0x000000000e007343 */ /* 0x004fea0003c00000 */
.L_x_12438:
[----:B------:R-:W-:Y:S05]  /*5ef0*/  BSYNC B6 ;  /* 0x0000000000067941 */ /* 0x000fea0003800000 */
.L_x_12437:
[----:B------:R-:W2:Y:S01]  /*5f00*/  LDL R24, [R1+0x8] ;  /* 0x0000080001187983 */ /* 0x000ea20000100800 */
[----:B0-----:R-:W0:Y:S01]  /*5f10*/  LDC.64 R12, c[0x0][0x3e8] ;  /* 0x0000fa00ff0c7b82 */ /* 0x001e220000000a00 */
[----:B------:R-:W-:Y:S01]  /*5f20*/  SHF.R.S32.HI R3, RZ, 0x1f, R153 ;  /* 0x0000001fff037819 */ /* 0x000fe20000011499 */
[----:B------:R-:W-:Y:S01]  /*5f30*/  ULDC.U8 UR4, c[0x0][0x3f0] ;  /* 0x0000fc0000047ab9 */ /* 0x000fe20000000000 */
[----:B------:R-:W-:Y:S01]  /*5f40*/  BSSY B0, `(.L_x_12439) ;  /* 0x00002c0000007945 */ /* 0x000fe20003800000 */
[----:B------:R-:W-:-:S04]  /*5f50*/  ISETP.NE.AND P0, PT, RZ, UR4, PT ;  /* 0x00000004ff007c0c */ /* 0x000fc8000bf05270 */
[----:B------:R-:W1:Y:S01]  /*5f60*/  LDC.64 R10, c[0x0][0x3d8] ;  /* 0x0000f600ff0a7b82 */ /* 0x000e620000000a00 */
[-C--:B0-----:R-:W-:Y:S02]  /*5f70*/  IMAD R4, R3, R12.reuse, RZ ;  /* 0x0000000c03047224 */ /* 0x081fe400078e02ff */
[----:B------:R-:W-:-:S04]  /*5f80*/  IMAD.WIDE.U32 R8, R153, R12, RZ ;  /* 0x0000000c99087225 */ /* 0x000fc800078e00ff */
[----:B------:R-:W-:Y:S02]  /*5f90*/  IMAD R5, R153, R13, R4 ;  /* 0x0000000d99057224 */ /* 0x000fe400078e0204 */
[-C--:B-1----:R-:W-:Y:S02]  /*5fa0*/  IMAD R0, R3, R10.reuse, RZ ;  /* 0x0000000a03007224 */ /* 0x082fe400078e02ff */
[----:B------:R-:W-:-:S04]  /*5fb0*/  IMAD.WIDE.U32 R20, R153, R10, RZ ;  /* 0x0000000a99147225 */ /* 0x000fc800078e00ff */
[----:B------:R-:W-:Y:S02]  /*5fc0*/  IMAD R3, R153, R11, R0 ;  /* 0x0000000b99037224 */ /* 0x000fe400078e0200 */
[----:B------:R-:W-:Y:S02]  /*5fd0*/  IMAD.IADD R5, R9, 0x1, R5 ;  /* 0x0000000109057824 */ /* 0x000fe400078e0205 */
[----:B------:R-:W-:Y:S02]  /*5fe0*/  IMAD.IADD R3, R21, 0x1, R3 ;  /* 0x0000000115037824 */ /* 0x000fe400078e0203 */
[----:B------:R-:W-:-:S04]  /*5ff0*/  IMAD.WIDE.U32 R6, R8, 0xc0, RZ ;  /* 0x000000c008067825 */ /* 0x000fc800078e00ff */
[----:B------:R-:W-:Y:S02]  /*6000*/  IMAD R47, R5, 0xc0, RZ ;  /* 0x000000c0052f7824 */ /* 0x000fe400078e02ff */
[----:B------:R-:W-:-:S03]  /*6010*/  IMAD.WIDE.U32 R14, R20, 0xc0, RZ ;  /* 0x000000c0140e7825 */ /* 0x000fc600078e00ff */
[----:B------:R-:W-:Y:S01]  /*6020*/  IADD3 R55, R7, R47, RZ ;  /* 0x0000002f07377210 */ /* 0x000fe20007ffe0ff */
[----:B------:R-:W-:-:S04]  /*6030*/  IMAD R29, R3, 0xc0, RZ ;  /* 0x000000c0031d7824 */ /* 0x000fc800078e02ff */
[----:B------:R-:W-:Y:S02]  /*6040*/  IMAD.IADD R53, R15, 0x1, R29 ;  /* 0x000000010f357824 */ /* 0x000fe400078e021d */
[----:B--2---:R-:W-:-:S05]  /*6050*/  IMAD R0, R153, -0xc0, R24 ;  /* 0xffffff4099007824 */ /* 0x004fca00078e0218 */
[----:B------:R-:W-:Y:S01]  /*6060*/  VIMNMX R4, R0, 0xc0, PT ;  /* 0x000000c000047848 */ /* 0x000fe20003fe0100 */
[----:B------:R-:W-:Y:S06]  /*6070*/  @!P0 BRA `(.L_x_12440) ;  /* 0x0000001400888947 */ /* 0x000fec0003800000 */
[----:B------:R-:W0:Y:S01]  /*6080*/  LDC R0, c[0x0][0x428] ;  /* 0x00010a00ff007b82 */ /* 0x000e220000000800 */
[C---:B------:R-:W-:Y:S01]  /*6090*/  ISETP.GE.AND P0, PT, R19.reuse, R4, PT ;  /* 0x000000041300720c */ /* 0x040fe20003f06270 */
[----:B------:R-:W-:Y:S01]  /*60a0*/  VIADD R28, R19, 0x60 ;  /* 0x00000060131c7836 */ /* 0x000fe20000000000 */
[----:B------:R-:W-:Y:S01]  /*60b0*/  BSSY B1, `(.L_x_12441) ;  /* 0x0000028000017945 */ /* 0x000fe20003800000 */
[----:B------:R-:W-:Y:S01]  /*60c0*/  MOV R44, R38 ;  /* 0x00000026002c7202 */ /* 0x000fe20000000f00 */
[----:B------:R-:W-:Y:S01]  /*60d0*/  IMAD.MOV.U32 R5, RZ, RZ, R37 ;  /* 0x000000ffff057224 */ /* 0x000fe200078e0025 */
[----:B------:R-:W-:Y:S02]  /*60e0*/  CS2R R42, SRZ ;  /* 0x00000000002a7805 */ /* 0x000fe4000001ff00 */
[----:B------:R-:W-:Y:S01]  /*60f0*/  ISETP.GE.AND P1, PT, R28, R4, PT ;  /* 0x000000041c00720c */ /* 0x000fe20003f26270 */
[----:B------:R-:W-:Y:S01]  /*6100*/  IMAD.MOV.U32 R4, RZ, RZ, R40 ;  /* 0x000000ffff047224 */ /* 0x000fe200078e0028 */
[----:B------:R-:W-:-:S02]  /*6110*/  CS2R R40, SRZ ;  /* 0x0000000000287805 */ /* 0x000fc4000001ff00 */
[----:B------:R-:W-:Y:S02]  /*6120*/  CS2R R38, SRZ ;  /* 0x0000000000267805 */ /* 0x000fe4000001ff00 */
[----:B0-----:R-:W-:Y:S01]  /*6130*/  ISETP.NE.AND P2, PT, R0, 0x1, PT ;  /* 0x000000010000780c */ /* 0x001fe20003f45270 */
[----:B------:R-:W-:-:S04]  /*6140*/  IMAD R0, R153, 0xc0, R19 ;  /* 0x000000c099007824 */ /* 0x000fc800078e0213 */
[----:B------:R-:W-:Y:S01]  /*6150*/  IMAD R3, R34, 0x60, R0 ;  /* 0x0000006022037824 */ /* 0x000fe200078e0200 */
[----:B------:R-:W-:-:S07]  /*6160*/  CS2R R34, SRZ ;  /* 0x0000000000227805 */ /* 0x000fce000001ff00 */
[----:B------:R-:W0:Y:S08]  /*6170*/  @P2 LDC R24, c[0x0][0x42c] ;  /* 0x00010b00ff182b82 */ /* 0x000e300000000800 */
[----:B------:R-:W1:Y:S01]  /*6180*/  @P2 LDC R25, c[0x0][0x430] ;  /* 0x00010c00ff192b82 */ /* 0x000e620000000800 */
[----:B0-----:R-:W-:-:S05]  /*6190*/  @P2 IMAD.HI.U32 R0, R3, R24, RZ ;  /* 0x0000001803002227 */ /* 0x001fca00078e00ff */
        /* <DEDUP_REMOVED lines=25> */
.L_x_12442:
[----:B------:R-:W-:Y:S05]  /*6330*/  BSYNC B1 ;  /* 0x0000000000017941 */ /* 0x000fea0003800000 */
.L_x_12441:
[----:B------:R-:W-:Y:S01]  /*6340*/  BSSY B1, `(.L_x_12443) ;  /* 0x0000023000017945 */ /* 0x000fe20003800000 */
[----:B------:R-:W-:Y:S02]  /*6350*/  CS2R R20, SRZ ;  /* 0x0000000000147805 */ /* 0x000fe4000001ff00 */
[----:B0-----:R-:W-:Y:S02]  /*6360*/  CS2R R28, SRZ ;  /* 0x00000000001c7805 */ /* 0x001fe4000001ff00 */
[----:B------:R-:W-:Y:S02]  /*6370*/  SHF.R.S32.HI R37, RZ, 0x1f, R3 ;  /* 0x0000001fff257819 */ /* 0x000fe40000011403 */
[----:B------:R-:W-:Y:S01]  /*6380*/  CS2R R8, SRZ ;  /* 0x0000000000087805 */ /* 0x000fe2000001ff00 */
[----:B------:R-:W-:Y:S06]  /*6390*/  @P1 BRA `(.L_x_12444) ;  /* 0x0000000000741947 */ /* 0x000fec0003800000 */
[----:B------:R-:W-:Y:S01]  /*63a0*/  MOV R15, R53 ;  /* 0x00000035000f7202 */ /* 0x000fe20000000f00 */
[----:B------:R-:W-:Y:S01]  /*63b0*/  IMAD.MOV.U32 R8, RZ, RZ, R6 ;  /* 0x000000ffff087224 */ /* 0x000fe200078e0006 */
[----:B------:R-:W-:Y:S01]  /*63c0*/  ULDC UR4, c[0x0][0x3d4] ;  /* 0x0000f50000047ab9 */ /* 0x000fe20000000800 */
[----:B------:R-:W-:Y:S01]  /*63d0*/  IMAD.MOV.U32 R9, RZ, RZ, R55 ;  /* 0x000000ffff097224 */ /* 0x000fe200078e0037 */
[----:B------:R-:W-:Y:S01]  /*63e0*/  ULDC.64 UR6, c[0x0][0x3c8] ;  /* 0x0000f20000067ab9 */ /* 0x000fe20000000a00 */
[----:B------:R-:W-:Y:S01]  /*63f0*/  IMAD.WIDE.U32 R6, R10, 0x60, R14 ;  /* 0x000000600a067825 */ /* 0x000fe200078e000e */
[----:B------:R-:W-:Y:S02]  /*6400*/  ISETP.GE.AND P5, PT, R26, UR4, PT ;  /* 0x000000041a007c0c */ /* 0x000fe4000bfa6270 */
        /* <DEDUP_REMOVED lines=10> */
[----:B------:R-:W-:Y:S02]  /*64b0*/  CS2R R20, SRZ ;  /* 0x0000000000147805 */ /* 0x000fe4000001ff00 */
[----:B------:R-:W-:-:S02]  /*64c0*/  IADD3.X R9, R31, R25, R9, P4, !PT ;  /* 0x000000191f097210 */ /* 0x000fc400027fe409 */
[----:B------:R-:W-:Y:S02]  /*64d0*/  CS2R R24, SRZ ;  /* 0x0000000000187805 */ /* 0x000fe4000001ff00 */
[C---:B------:R-:W-:Y:S02]  /*64e0*/  LEA R6, P3, R15.reuse, UR6, 0x1 ;  /* 0x000000060f067c11 */ /* 0x040fe4000f8608ff */
[C---:B------:R-:W-:Y:S02]  /*64f0*/  LEA R14, P4, R0.reuse, UR4, 0x1 ;  /* 0x00000004000e7c11 */ /* 0x040fe4000f8808ff */
[----:B------:R-:W-:Y:S02]  /*6500*/  LEA.HI.X R7, R15, UR7, R32, 0x1, P3 ;  /* 0x000000070f077c11 */ /* 0x000fe400098f0c20 */
[----:B------:R-:W-:Y:S02]  /*6510*/  LEA.HI.X R15, R0, UR5, R9, 0x1, P4 ;  /* 0x00000005000f7c11 */ /* 0x000fe4000a0f0c09 */
[----:B------:R-:W-:Y:S01]  /*6520*/  CS2R R8, SRZ ;  /* 0x0000000000087805 */ /* 0x000fe2000001ff00 */
[----:B------:R0:W5:Y:S05]  /*6530*/  @!P5 LDG.E.64 R28, desc[UR40][R6.64] ;  /* 0x00000028061cd981 */ /* 0x00016a000c1e1b00 */
[----:B------:R0:W5:Y:S04]  /*6540*/  @!P2 LDG.E.64 R8, desc[UR40][R6.64+0x20] ;  /* 0x000020280608a981 */ /* 0x000168000c1e1b00 */
[----:B------:R0:W5:Y:S04]  /*6550*/  @!P5 LDG.E.64 R24, desc[UR40][R14.64] ;  /* 0x000000280e18d981 */ /* 0x000168000c1e1b00 */
[----:B------:R0:W5:Y:S02]  /*6560*/  @!P2 LDG.E.64 R20, desc[UR40][R14.64+0x20] ;  /* 0x000020280e14a981 */ /* 0x000164000c1e1b00 */
.L_x_12444:
[----:B------:R-:W-:Y:S05]  /*6570*/  BSYNC B1 ;  /* 0x0000000000017941 */ /* 0x000fea0003800000 */
.L_x_12443:
[----:B------:R-:W2:Y:S04]  /*6580*/  LDL R31, [R1+0x34] ;  /* 0x00003400011f7983 */ /* 0x000ea80000100800 */
[----:B------:R-:W3:Y:S01]  /*6590*/  LDL R30, [R1+0x18] ;  /* 0x00001800011e7983 */ /* 0x000ee20000100800 */
[C---:B0-----:R-:W-:Y:S01]  /*65a0*/  IMAD.WIDE.U32 R6, R3.reuse, R10, R4 ;  /* 0x0000000a03067225 */ /* 0x041fe200078e0004 */
[----:B------:R-:W-:Y:S01]  /*65b0*/  ULDC.64 UR4, c[0x0][0x3c8] ;  /* 0x0000f20000047ab9 */ /* 0x000fe20000000a00 */
[----:B------:R-:W-:Y:S02]  /*65c0*/  ULDC.64 UR6, c[0x0][0x3e0] ;  /* 0x0000f80000067ab9 */ /* 0x000fe40000000a00 */
[----:B------:R-:W-:Y:S01]  /*65d0*/  IMAD.WIDE.U32 R44, R3, R12, R44 ;  /* 0x0000000c032c7225 */ /* 0x000fe200078e002c */
[----:B------:R-:W-:Y:S01]  /*65e0*/  LEA R4, P2, R6, UR4, 0x1 ;  /* 0x0000000406047c11 */ /* 0x000fe2000f8408ff */
[----:B------:R-:W-:-:S02]  /*65f0*/  UMOV UR4, 0xffffffff ;  /* 0xffffffff00047882 */ /* 0x000fc40000000000 */
[C---:B------:R-:W-:Y:S02]  /*6600*/  IMAD R10, R37.reuse, R10, RZ ;  /* 0x0000000a250a7224 */ /* 0x040fe400078e02ff */
[----:B------:R-:W-:Y:S02]  /*6610*/  IMAD R12, R37, R12, RZ ;  /* 0x0000000c250c7224 */ /* 0x000fe400078e02ff */
[C---:B------:R-:W-:Y:S02]  /*6620*/  IMAD R5, R3.reuse, R11, R10 ;  /* 0x0000000b03057224 */ /* 0x040fe400078e020a */
[----:B------:R-:W-:Y:S02]  /*6630*/  IMAD R3, R3, R13, R12 ;  /* 0x0000000d03037224 */ /* 0x000fe400078e020c */
[----:B------:R-:W-:Y:S02]  /*6640*/  IMAD.IADD R5, R7, 0x1, R5 ;  /* 0x0000000107057824 */ /* 0x000fe400078e0205 */
[----:B------:R-:W-:-:S03]  /*6650*/  IMAD.IADD R3, R45, 0x1, R3 ;  /* 0x000000012d037824 */ /* 0x000fc600078e0203 */
[----:B------:R-:W-:Y:S02]  /*6660*/  LEA.HI.X R5, R6, UR5, R5, 0x1, P2 ;  /* 0x0000000506057c11 */ /* 0x000fe400090f0c05 */
[C---:B--2---:R-:W-:Y:S02]  /*6670*/  LEA.HI R0, R31.reuse, R31, RZ, 0x1 ;  /* 0x0000001f1f007211 */ /* 0x044fe400078f08ff */
[----:B---3--:R-:W-:Y:S02]  /*6680*/  SHF.L.U32 R14, R30, 0x6, RZ ;  /* 0x000000061e0e7819 */ /* 0x008fe400000006ff */
[----:B------:R-:W-:Y:S02]  /*6690*/  LOP3.LUT R10, R0, 0xfffffffe, RZ, 0xc0, !PT ;  /* 0xfffffffe000a7812 */ /* 0x000fe400078ec0ff */
[----:B------:R-:W-:Y:S02]  /*66a0*/  LOP3.LUT R15, R14, 0x1c0, RZ, 0xc0, !PT ;  /* 0x000001c00e0f7812 */ /* 0x000fe400078ec0ff */
[----:B------:R-:W-:Y:S01]  /*66b0*/  LEA R0, P3, R44, UR6, 0x1 ;  /* 0x000000062c007c11 */ /* 0x000fe2000f8608ff */
[----:B------:R-:W-:Y:S01]  /*66c0*/  IMAD.IADD R7, R31, 0x1, -R10 ;  /* 0x000000011f077824 */ /* 0x000fe200078e0a0a */
[----:B------:R-:W-:-:S02]  /*66d0*/  LOP3.LUT R11, R15, 0x18, R16, 0xf8, !PT ;  /* 0x000000180f0b7812 */ /* 0x000fc400078ef810 */
[----:B------:R-:W-:Y:S02]  /*66e0*/  SHF.R.U32.HI R12, RZ, 0x3, R15 ;  /* 0x00000003ff0c7819 */ /* 0x000fe4000001160f */
[----:B------:R-:W-:Y:S02]  /*66f0*/  LEA.HI.X R3, R44, UR7, R3, 0x1, P3 ;  /* 0x000000072c037c11 */ /* 0x000fe400098f0c03 */
[----:B------:R-:W-:Y:S02]  /*6700*/  LOP3.LUT R10, R11, R12, RZ, 0x3c, !PT ;  /* 0x0000000c0b0a7212 */ /* 0x000fe400078e3cff */
[----:B------:R-:W-:Y:S01]  /*6710*/  SHF.L.U32 R7, R7, 0x1f, RZ ;  /* 0x0000001f07077819 */ /* 0x000fe200000006ff */
[----:B------:R-:W-:Y:S06]  /*6720*/  BRA.DIV UR4, `(.L_x_12445) ;  /* 0x0000011a04947947 */ /* 0x000fec000b800000 */
.L_x_12635:
[----:B------:R-:W-:-:S03]  /*6730*/  UMOV UR4, 0xffffffff ;  /* 0xffffffff00047882 */ /* 0x000fc60000000000 */
[----:B------:R-:W-:Y:S05]  /*6740*/  BRA.DIV UR4, `(.L_x_12446) ;  /* 0x0000011a04b47947 */ /* 0x000fea000b800000 */
.L_x_12638:
[----:B------:R-:W-:-:S03]  /*6750*/  UMOV UR4, 0xffffffff ;  /* 0xffffffff00047882 */ /* 0x000fc60000000000 */
[----:B------:R-:W-:Y:S05]  /*6760*/  BRA.DIV UR4, `(.L_x_12447) ;  /* 0x0000011a04d47947 */ /* 0x000fea000b800000 */
.L_x_12641:
[----:B------:R-:W-:-:S03]  /*6770*/  UMOV UR4, 0xffffffff ;  /* 0xffffffff00047882 */ /* 0x000fc60000000000 */
[----:B------:R-:W-:Y:S05]  /*6780*/  BRA.DIV UR4, `(.L_x_12448) ;  /* 0x0000011a04f47947 */ /* 0x000fea000b800000 */
.L_x_12644:
[----:B------:R-:W-:-:S03]  /*6790*/  UMOV UR4, 0xffffffff ;  /* 0xffffffff00047882 */ /* 0x000fc60000000000 */
[----:B------:R-:W-:Y:S05]  /*67a0*/  BRA.DIV UR4, `(.L_x_12449) ;  /* 0x0000011e04147947 */ /* 0x000fea000b800000 */
.L_x_12647:
[----:B------:R-:W-:-:S03]  /*67b0*/  UMOV UR4, 0xffffffff ;  /* 0xffffffff00047882 */ /* 0x000fc60000000000 */
[----:B------:R-:W-:Y:S05]  /*67c0*/  BRA.DIV UR4, `(.L_x_12450) ;  /* 0x0000011e04347947 */ /* 0x000fea000b800000 */
.L_x_12650:
[----:B------:R-:W-:-:S03]  /*67d0*/  UMOV UR4, 0xffffffff ;  /* 0xffffffff00047882 */ /* 0x000fc60000000000 */
[----:B------:R-:W-:Y:S05]  /*67e0*/  BRA.DIV UR4, `(.L_x_12451) ;  /* 0x0000011e04547947 */ /* 0x000fea000b800000 */
.L_x_12653:
[----:B------:R-:W-:-:S03]  /*67f0*/  UMOV UR4, 0xffffffff ;  /* 0xffffffff00047882 */ /* 0x000fc60000000000 */
[----:B------:R-:W-:Y:S05]  /*6800*/  BRA.DIV UR4, `(.L_x_12452) ;  /* 0x0000011e04747947 */ /* 0x000fea000b800000 */
.L_x_12656:
[----:B------:R-:W0:Y:S01]  /*6810*/  S2R R6, SR_TID.X ;  /* 0x0000000000067919 */ /* 0x000e220000002100 */
[----:B------:R-:W1:Y:S01]  /*6820*/  SYNCS.PHASECHK.TRANS64.TRYWAIT P2, [R2+URZ+0x16800], R7 ;  /* 0x01680007020075a7 */ /* 0x000e62000804017f */
[----:B-----5:R-:W-:Y:S01]  /*6830*/  IMAD.MOV.U32 R3, RZ, RZ, R41 ;  /* 0x000000ffff037224 */ /* 0x020fe200078e0029 */
[----:B------:R-:W-:Y:S01]  /*6840*/  LOP3.LUT P3, RZ, R30, 0x4, RZ, 0xc0, !PT ;  /* 0x000000041eff7812 */ /* 0x000fe2000786c0ff */
[----:B------:R-:W-:Y:S01]  /*6850*/  IMAD.MOV.U32 R4, RZ, RZ, R34 ;  /* 0x000000ffff047224 */ /* 0x000fe200078e0022 */
[----:B------:R-:W-:Y:S01]  /*6860*/  MOV R0, R40 ;  /* 0x0000002800007202 */ /* 0x000fe20000000f00 */
[----:B------:R-:W-:Y:S01]  /*6870*/  IMAD.MOV.U32 R5, RZ, RZ, R35 ;  /* 0x000000ffff057224 */ /* 0x000fe200078e0023 */
[----:B------:R-:W-:Y:S02]  /*6880*/  BSSY B1, `(.L_x_12453) ;  /* 0x0000023000017945 */ /* 0x000fe40003800000 */
        /* <DEDUP_REMOVED lines=8> */
[----:B------:R-:W-:Y:S02]  /*6910*/  PRMT R46, R46, 0x5410, R4 ;  /* 0x000054102e2e7816 */ /* 0x000fe40000000004 */
[----:B------:R-:W-:Y:S02]  /*6920*/  PRMT R31, R0, 0x7610, R31 ;  /* 0x00007610001f7816 */ /* 0x000fe4000000001f */
[----:B------:R-:W-:Y:S01]  /*6930*/  PRMT R47, R47, 0x5410, R5 ;  /* 0x000054102f2f7816 */ /* 0x000fe20000000005 */
[----:B------:R-:W-:Y:S01]  /*6940*/  IMAD.MOV.U32 R5, RZ, RZ, R21 ;  /* 0x000000ffff057224 */ /* 0x000fe200078e0015 */
[----:B0-----:R-:W-:-:S04]  /*6950*/  IADD3 R11, R6, -0x80, RZ ;  /* 0xffffff80060b7810 */ /* 0x001fc80007ffe0ff */
[----:B------:R-:W-:-:S04]  /*6960*/  SHF.R.S32.HI R6, RZ, 0x1f, R11 ;  /* 0x0000001fff067819 */ /* 0x000fc8000001140b */
[----:B------:R-:W-:Y:S01]  /*6970*/  LEA.HI R6, R6, R11, RZ, 0x5 ;  /* 0x0000000b06067211 */ /* 0x000fe200078f28ff */
[----:B------:R-:W-:-:S03]  /*6980*/  IMAD.MOV.U32 R11, RZ, RZ, R29 ;  /* 0x000000ffff0b7224 */ /* 0x000fc600078e001d */
[----:B------:R-:W-:-:S05]  /*6990*/  SHF.R.S32.HI R6, RZ, 0x5, R6 ;  /* 0x00000005ff067819 */ /* 0x000fca0000011406 */
[----:B------:R-:W-:Y:S02]  /*69a0*/  IMAD R3, R6, 0x200, R10 ;  /* 0x0000020006037824 */ /* 0x000fe400078e020a */
[----:B------:R-:W-:Y:S02]  /*69b0*/  IMAD.MOV.U32 R6, RZ, RZ, R24 ;  /* 0x000000ffff067224 */ /* 0x000fe400078e0018 */
[----:B------:R-:W-:Y:S02]  /*69c0*/  IMAD R3, R3, 0x2, R2 ;  /* 0x0000000203037824 */ /* 0x000fe400078e0202 */
[----:B------:R-:W-:Y:S01]  /*69d0*/  IMAD.MOV.U32 R10, RZ, RZ, R25 ;  /* 0x000000ffff0a7224 */ /* 0x000fe200078e0019 */
[----:B------:R-:W-:Y:S01]  /*69e0*/  PRMT R48, R6, 0x7610, R48 ;  /* 0x0000761006307816 */ /* 0x000fe20000000030 */
[C---:B------:R-:W-:Y:S01]  /*69f0*/  VIADD R4, R3.reuse, 0x8400 ;  /* 0x0000840003047836 */ /* 0x040fe20000000000 */
[----:B------:R-:W-:Y:S01]  /*6a00*/  IADD3 R0, R3, 0x8440, RZ ;  /* 0x0000844003007810 */ /* 0x000fe20007ffe0ff */
[----:B------:R-:W-:Y:S01]  /*6a10*/  IMAD.MOV.U32 R6, RZ, RZ, R28 ;  /* 0x000000ffff067224 */ /* 0x000fe200078e001c */
[----:B------:R-:W-:Y:S01]  /*6a20*/  PRMT R12, R12, 0x5410, R10 ;  /* 0x000054100c0c7816 */ /* 0x000fe2000000000a */
[----:B------:R-:W-:Y:S01]  /*6a30*/  @P3 VIADD R0, R4, 0xffffffc0 ;  /* 0xffffffc004003836 */ /* 0x000fe20000000000 */
[----:B------:R-:W-:-:S02]  /*6a40*/  MOV R4, R20 ;  /* 0x0000001400047202 */ /* 0x000fc40000000f00 */
[----:B------:R-:W-:Y:S02]  /*6a50*/  PRMT R48, R48, 0x5410, R6 ;  /* 0x0000541030307816 */ /* 0x000fe40000000006 */
[----:B------:R-:W-:Y:S01]  /*6a60*/  PRMT R10, R4, 0x5410, R5 ;  /* 0x00005410040a7816 */ /* 0x000fe20000000005 */
[----:B------:R-:W-:Y:S01]  /*6a70*/  IMAD.MOV.U32 R5, RZ, RZ, R9 ;  /* 0x000000ffff057224 */ /* 0x000fe200078e0009 */
[----:B------:R-:W-:Y:S02]  /*6a80*/  PRMT R12, R11, 0x7610, R12 ;  /* 0x000076100b0c7816 */ /* 0x000fe4000000000c */
[----:B------:R-:W-:Y:S01]  /*6a90*/  MOV R4, R8 ;  /* 0x0000000800047202 */ /* 0x000fe20000000f00 */
[----:B-1----:R-:W-:Y:S06]  /*6aa0*/  @!P2 BRA `(.L_x_12454) ;  /* 0x0000011800f4a947 */ /* 0x002fec0003800000 */
.L_x_12657:
[----:B------:R-:W-:Y:S05]  /*6ab0*/  BSYNC B1 ;  /* 0x0000000000017941 */ /* 0x000fea0003800000 */
.L_x_12453:
[----:B------:R-:W-:Y:S01]  /*6ac0*/  BSSY B1, `(.L_x_12455) ;  /* 0x000005f000017945 */ /* 0x000fe20003800000 */
[----:B------:R-:W-:-:S03]  /*6ad0*/  PRMT R11, R4, 0x5410, R5 ;  /* 0x00005410040b7816 */ /* 0x000fc60000000005 */
[----:B------:R-:W-:Y:S05]  /*6ae0*/  @P0 BRA `(.L_x_12456) ;  /* 0x0000000400700947 */ /* 0x000fea0003800000 */
[----:B------:R-:W1:Y:S01]  /*6af0*/  LDC R5, c[0x0][0x3d4] ;  /* 0x0000f500ff057b82 */ /* 0x000e620000000800 */
[C---:B------:R-:W-:Y:S01]  /*6b00*/  VIADD R4, R26.reuse, 0x10 ;  /* 0x000000101a047836 */ /* 0x040fe20000000000 */
[----:B------:R-:W-:Y:S01]  /*6b10*/  BSSY B2, `(.L_x_12457) ;  /* 0x000002e000027945 */ /* 0x000fe20003800000 */
[----:B-1----:R-:W-:-:S03]  /*6b20*/  ISETP.GE.AND P0, PT, R26, R5, PT ;  /* 0x000000051a00720c */ /* 0x002fc60003f06270 */
[----:B------:R-:W-:-:S10]  /*6b30*/  ISETP.GE.AND P2, PT, R4, R5, PT ;  /* 0x000000050400720c */ /* 0x000fd40003f46270 */
[----:B------:R-:W-:Y:S05]  /*6b40*/  @P0 BRA `(.L_x_12458) ;  /* 0x0000000000a80947 */ /* 0x000fea0003800000 */
[----:B0-----:R-:W0:Y:S01]  /*6b50*/  LDS.128 R4, [R3+0x8400] ;  /* 0x0084000003047984 */ /* 0x001e220000000c00 */
        /* <DEDUP_REMOVED lines=19> */
[----:B------:R-:W-:Y:S01]  /*6c90*/  FFMA.FTZ R32, R7, R31, -R30 ;  /* 0x0000001f07207223 */ /* 0x000fe2000001081e */
[----:B------:R-:W-:Y:S02]  /*6ca0*/  HADD2.F32 R6, -RZ, R5.H0_H0 ;  /* 0x20000005ff067230 */ /* 0x000fe40000004100 */
[----:B------:R-:W-:Y:S01]  /*6cb0*/  FFMA.FTZ R42, R15, R37, R42 ;  /* 0x000000250f2a7223 */ /* 0x000fe2000001002a */
[----:B------:R-:W-:Y:S02]  /*6cc0*/  HADD2.F32 R31, -RZ, R45.H0_H0 ;  /* 0x2000002dff1f7230 */ /* 0x000fe40000004100 */
[----:B------:R-:W-:Y:S01]  /*6cd0*/  FFMA.FTZ R33, R7, R33, R40 ;  /* 0x0000002107217223 */ /* 0x000fe20000010028 */
[----:B------:R-:W-:Y:S02]  /*6ce0*/  HADD2.F32 R5, -RZ, R5.H1_H1 ;  /* 0x30000005ff057230 */ /* 0x000fe40000004100 */
[----:B------:R-:W-:-:S02]  /*6cf0*/  HADD2.F32 R15, -RZ, R46.H1_H1 ;  /* 0x3000002eff0f7230 */ /* 0x000fc40000004100 */
[C---:B------:R-:W-:Y:S01]  /*6d00*/  FMUL.FTZ R40, R14.reuse, R31 ;  /* 0x0000001f0e287220 */ /* 0x040fe20000410000 */
[----:B------:R-:W-:Y:S02]  /*6d10*/  HADD2.F32 R30, -RZ, R43.H0_H0 ;  /* 0x2000002bff1e7230 */ /* 0x000fe40000004100 */
[----:B------:R-:W-:Y:S02]  /*6d20*/  HADD2.F32 R4, -RZ, R44.H0_H0 ;  /* 0x2000002cff047230 */ /* 0x000fe40000004100 */
[-C--:B------:R-:W-:Y:S01]  /*6d30*/  FMUL.FTZ R14, R14, R15.reuse ;  /* 0x0000000f0e0e7220 */ /* 0x080fe20000410000 */
[----:B------:R-:W-:Y:S01]  /*6d40*/  FFMA.FTZ R40, R13, R15, -R40 ;  /* 0x0000000f0d287223 */ /* 0x000fe20000010828 */
[C---:B------:R-:W-:Y:S01]  /*6d50*/  FMUL.FTZ R7, R5.reuse, R30 ;  /* 0x0000001e05077220 */ /* 0x040fe20000410000 */
[-C--:B------:R-:W-:Y:S01]  /*6d60*/  FMUL.FTZ R37, R5, R4.reuse ;  /* 0x0000000405257220 */ /* 0x080fe20000410000 */
        /* <DEDUP_REMOVED lines=8> */
.L_x_12458:
[----:B------:R-:W-:Y:S05]  /*6df0*/  BSYNC B2 ;  /* 0x0000000000027941 */ /* 0x000fea0003800000 */
.L_x_12457:
[----:B------:R-:W-:Y:S05]  /*6e00*/  @P2 BRA `(.L_x_12456) ;  /* 0x0000000000a82947 */ /* 0x000fea0003800000 */
[----:B01----:R-:W0:Y:S01]  /*6e10*/  LDS.128 R4, [R0] ;  /* 0x0000000000047984 */ /* 0x003e220000000c00 */
[--C-:B------:R-:W-:Y:S01]  /*6e20*/  SHF.R.U64 R40, R38, 0x10, R39.reuse ;  /* 0x0000001026287819 */ /* 0x100fe20000001227 */
[----:B------:R-:W-:Y:S01]  /*6e30*/  HADD2.F32 R33, -RZ, R45.H1_H1 ;  /* 0x3000002dff217230 */ /* 0x000fe20000004100 */
[----:B------:R-:W-:Y:S01]  /*6e40*/  SHF.R.U32.HI R32, RZ, 0x10, R39 ;  /* 0x00000010ff207819 */ /* 0x000fe20000011627 */
[----:B------:R-:W-:Y:S01]  /*6e50*/  HADD2.F32 R31, -RZ, R47.H0_H0 ;  /* 0x2000002fff1f7230 */ /* 0x000fe20000004100 */
[--C-:B------:R-:W-:Y:S02]  /*6e60*/  SHF.R.U64 R39, R34, 0x10, R35.reuse ;  /* 0x0000001022277819 */ /* 0x100fe40000001223 */
[----:B------:R-:W-:Y:S01]  /*6e70*/  SHF.R.U32.HI R34, RZ, 0x10, R35 ;  /* 0x00000010ff227819 */ /* 0x000fe20000011623 */
[----:B------:R-:W-:-:S04]  /*6e80*/  HADD2.F32 R32, -RZ, R32.H0_H0 ;  /* 0x20000020ff207230 */ /* 0x000fc80000004100 */
        /* <DEDUP_REMOVED lines=18> */
[----:B------:R-:W-:Y:S02]  /*6fb0*/  HADD2.F32 R15, -RZ, R47.H1_H1 ;  /* 0x3000002fff0f7230 */ /* 0x000fe40000004100 */
        /* <DEDUP_REMOVED lines=14> */
[----:B------:R2:W-:Y:S02]  /*70a0*/  STS.128 [R0], R4 ;  /* 0x0000000400007388 */ /* 0x0005e40000000c00 */
.L_x_12456:
[----:B------:R-:W-:Y:S05]  /*70b0*/  BSYNC B1 ;  /* 0x0000000000017941 */ /* 0x000fea0003800000 */
.L_x_12455:
[----:B------:R-:W-:Y:S05]  /*70c0*/  @P1 BRA `(.L_x_12459) ;  /* 0x00000018009c1947 */ /* 0x000fea0003800000 */
[----:B-12---:R-:W1:Y:S01]  /*70d0*/  LDC R5, c[0x0][0x3d4] ;  /* 0x0000f500ff057b82 */ /* 0x006e620000000800 */
[C---:B------:R-:W-:Y:S01]  /*70e0*/  VIADD R4, R26.reuse, 0x10 ;  /* 0x000000101a047836 */ /* 0x040fe20000000000 */
[----:B------:R-:W-:Y:S01]  /*70f0*/  BSSY B1, `(.L_x_12460) ;  /* 0x000002e000017945 */ /* 0x000fe20003800000 */
[----:B-1----:R-:W-:-:S03]  /*7100*/  ISETP.GE.AND P0, PT, R26, R5, PT ;  /* 0x000000051a00720c */ /* 0x002fc60003f06270 */
[----:B------:R-:W-:-:S10]  /*7110*/  ISETP.GE.AND P1, PT, R4, R5, PT ;  /* 0x000000050400720c */ /* 0x000fd40003f26270 */
[----:B------:R-:W-:Y:S05]  /*7120*/  @P0 BRA `(.L_x_12461) ;  /* 0x0000000000a80947 */ /* 0x000fea0003800000 */
[----:B0-----:R-:W0:Y:S01]  /*7130*/  LDS.128 R4, [R3+0xb400] ;  /* 0x00b4000003047984 */ /* 0x001e220000000c00 */
[----:B------:R-:W-:Y:S01]  /*7140*/  SHF.R.U64 R32, R28, 0x10, R29 ;  /* 0x000000101c207819 */ /* 0x000fe2000000121d */
[----:B------:R-:W-:Y:S01]  /*7150*/  HADD2.F32 R27, -RZ, R48.H0_H0 ;  /* 0x20000030ff1b7230 */ /* 0x000fe20000004100 */
[----:B------:R-:W-:Y:S02]  /*7160*/  SHF.R.U32.HI R28, RZ, 0x10, R25 ;  /* 0x00000010ff1c7819 */ /* 0x000fe40000011619 */
[----:B------:R-:W-:Y:S02]  /*7170*/  SHF.R.U32.HI R26, RZ, 0x10, R29 ;  /* 0x00000010ff1a7819 */ /* 0x000fe4000001161d */
[----:B------:R-:W-:Y:S01]  /*7180*/  SHF.R.U64 R31, R24, 0x10, R25 ;  /* 0x00000010181f7819 */ /* 0x000fe20000001219 */
[----:B------:R-:W-:Y:S02]  /*7190*/  HADD2.F32 R28, -RZ, R28.H0_H0 ;  /* 0x2000001cff1c7230 */ /* 0x000fe40000004100 */
[----:B------:R-:W-:-:S02]  /*71a0*/  HADD2.F32 R26, -RZ, R26.H0_H0 ;  /* 0x2000001aff1a7230 */ /* 0x000fc40000004100 */
[----:B------:R-:W-:Y:S02]  /*71b0*/  HADD2.F32 R25, -RZ, R48.H1_H1 ;  /* 0x30000030ff197230 */ /* 0x000fe40000004100 */
        /* <DEDUP_REMOVED lines=12> */
[--C-:B------:R-:W-:Y:S02]  /*7280*/  HADD2.F32 R24, -RZ, R12.reuse.H1_H1 ;  /* 0x3000000cff187230 */ /* 0x100fe40000004100 */
[----:B------:R-:W-:Y:S01]  /*7290*/  FFMA.FTZ R29, R15, R28, R29 ;  /* 0x0000001c0f1d7223 */ /* 0x000fe2000001001d */
[----:B------:R-:W-:Y:S02]  /*72a0*/  HADD2.F32 R6, -RZ, R5.H0_H0 ;  /* 0x20000005ff067230 */ /* 0x000fe40000004100 */
[----:B------:R-:W-:Y:S01]  /*72b0*/  FFMA.FTZ R26, R7, R27, R26 ;  /* 0x0000001b071a7223 */ /* 0x000fe2000001001a */
[----:B------:R-:W-:-:S02]  /*72c0*/  HADD2.F32 R12, -RZ, R12.H0_H0 ;  /* 0x2000000cff0c7230 */ /* 0x000fc40000004100 */
        /* <DEDUP_REMOVED lines=16> */
.L_x_12461:
[----:B------:R-:W-:Y:S05]  /*73d0*/  BSYNC B1 ;  /* 0x0000000000017941 */ /* 0x000fea0003800000 */
.L_x_12460:
[----:B------:R-:W-:Y:S05]  /*73e0*/  @P1 BRA `(.L_x_12459) ;  /* 0x0000001400d41947 */ /* 0x000fea0003800000 */
[----:B01----:R-:W0:Y:S01]  /*73f0*/  LDS.128 R4, [R0+0x3000] ;  /* 0x0030000000047984 */ /* 0x003e220000000c00 */
        /* <DEDUP_REMOVED lines=42> */
.L_x_12440:
[----:B------:R-:W0:Y:S01]  /*76a0*/  LDC R21, c[0x0][0x3d4] ;  /* 0x0000f500ff157b82 */ /* 0x000e220000000800 */
[----:B------:R-:W-:Y:S01]  /*76b0*/  IADD3 R0, R19, 0x60, RZ ;  /* 0x0000006013007810 */ /* 0x000fe20007ffe0ff */
[----:B------:R-:W-:Y:S01]  /*76c0*/  ULDC.64 UR4, c[0x0][0x3c8] ;  /* 0x0000f20000047ab9 */ /* 0x000fe20000000a00 */
[----:B------:R-:W2:Y:S01]  /*76d0*/  LDL R48, [R1+0x34] ;  /* 0x0000340001307983 */ /* 0x000ea20000100800 */
[----:B------:R-:W-:Y:S01]  /*76e0*/  ULDC.64 UR6, c[0x0][0x3e0] ;  /* 0x0000f80000067ab9 */ /* 0x000fe20000000a00 */
[----:B0-----:R-:W-:-:S04]  /*76f0*/  ISETP.GE.AND P0, PT, R16, R21, PT ;  /* 0x000000151000720c */ /* 0x001fc80003f06270 */
[-C--:B------:R-:W-:Y:S02]  /*7700*/  ISETP.GE.OR P1, PT, R0, R4.reuse, P0 ;  /* 0x000000040000720c */ /* 0x080fe40000726670 */
[----:B------:R-:W-:-:S11]  /*7710*/  ISETP.GE.OR P0, PT, R19, R4, P0 ;  /* 0x000000041300720c */ /* 0x000fd60000706670 */
[----:B------:R-:W0:Y:S08]  /*7720*/  @!P1 LDC.64 R28, c[0x0][0x3c8] ;  /* 0x0000f200ff1c9b82 */ /* 0x000e300000000a00 */
[----:B------:R-:W1:Y:S01]  /*7730*/  @!P1 LDC.64 R46, c[0x0][0x3e0] ;  /* 0x0000f800ff2e9b82 */ /* 0x000e620000000a00 */
[----:B------:R-:W-:Y:S01]  /*7740*/  @!P1 IMAD.MOV.U32 R15, RZ, RZ, R53 ;  /* 0x000000ffff0f9224 */ /* 0x000fe200078e0035 */
[----:B------:R-:W-:Y:S01]  /*7750*/  @!P0 IADD3 R3, P3, R35, R14, RZ ;  /* 0x0000000e23038210 */ /* 0x000fe20007f7e0ff */
[----:B------:R-:W-:Y:S01]  /*7760*/  @!P1 IMAD.MOV.U32 R7, RZ, RZ, R55 ;  /* 0x000000ffff079224 */ /* 0x000fe200078e0037 */
[----:B------:R-:W-:Y:S01]  /*7770*/  @!P0 IADD3 R25, P2, R49, R6, RZ ;  /* 0x0000000631198210 */ /* 0x000fe20007f5e0ff */
[----:B------:R-:W-:-:S04]  /*7780*/  @!P1 IMAD.WIDE.U32 R4, R10, 0x60, R14 ;  /* 0x000000600a049825 */ /* 0x000fc800078e000e */
[----:B------:R-:W-:Y:S01]  /*7790*/  @!P1 IMAD.WIDE.U32 R6, R12, 0x60, R6 ;  /* 0x000000600c069825 */ /* 0x000fe200078e0006 */
[----:B------:R-:W-:-:S03]  /*77a0*/  @!P1 IADD3 R20, P4, R35, R4, RZ ;  /* 0x0000000423149210 */ /* 0x000fc60007f9e0ff */
[----:B------:R-:W-:Y:S01]  /*77b0*/  @!P0 IMAD.X R14, R53, 0x1, R43, P3 ;  /* 0x00000001350e8824 */ /* 0x000fe200018e062b */
[----:B------:R-:W-:Y:S01]  /*77c0*/  @!P0 LEA R8, P3, R3, UR4, 0x1 ;  /* 0x0000000403088c11 */ /* 0x000fe2000f8608ff */
[----:B------:R-:W-:Y:S01]  /*77d0*/  @!P1 IMAD R24, R11, 0x60, RZ ;  /* 0x000000600b189824 */ /* 0x000fe200078e02ff */
[----:B------:R-:W-:Y:S01]  /*77e0*/  @!P1 IADD3 R0, P5, R49, R6, RZ ;  /* 0x0000000631009210 */ /* 0x000fe20007fbe0ff */
[----:B------:R-:W-:Y:S01]  /*77f0*/  @!P1 IMAD R4, R13, 0x60, RZ ;  /* 0x000000600d049824 */ /* 0x000fe200078e02ff */
[----:B------:R-:W-:Y:S02]  /*7800*/  @!P0 LEA.HI.X R9, R3, UR5, R14, 0x1, P3 ;  /* 0x0000000503098c11 */ /* 0x000fe400098f0c0e */
[----:B------:R-:W-:Y:S02]  /*7810*/  @!P1 IADD3.X R24, R43, R24, R5, P4, !PT ;  /* 0x000000182b189210 */ /* 0x000fe400027fe405 */
[----:B0-----:R-:W-:Y:S02]  /*7820*/  @!P1 LEA R42, P3, R20, R28, 0x1 ;  /* 0x0000001c142a9211 */ /* 0x001fe400078608ff */
[----:B------:R-:W-:-:S02]  /*7830*/  @!P1 IADD3.X R3, R51, R4, R7, P5, !PT ;  /* 0x0000000433039210 */ /* 0x000fc40002ffe407 */
[----:B-1----:R-:W-:Y:S02]  /*7840*/  @!P1 LEA R46, P4, R0, R46, 0x1 ;  /* 0x0000002e002e9211 */ /* 0x002fe400078808ff */
[----:B------:R-:W-:Y:S02]  /*7850*/  CS2R R30, SRZ ;  /* 0x00000000001e7805 */ /* 0x000fe4000001ff00 */
[----:B------:R-:W-:Y:S02]  /*7860*/  @!P1 LEA.HI.X R43, R20, R29, R24, 0x1, P3 ;  /* 0x0000001d142b9211 */ /* 0x000fe400018f0c18 */
[----:B------:R-:W-:Y:S02]  /*7870*/  CS2R R28, SRZ ;  /* 0x00000000001c7805 */ /* 0x000fe4000001ff00 */
[----:B------:R-:W-:Y:S02]  /*7880*/  CS2R R32, SRZ ;  /* 0x0000000000207805 */ /* 0x000fe4000001ff00 */
[----:B------:R-:W-:-:S02]  /*7890*/  CS2R R34, SRZ ;  /* 0x0000000000227805 */ /* 0x000fc4000001ff00 */
[----:B------:R-:W-:Y:S02]  /*78a0*/  @!P1 LEA.HI.X R47, R0, R47, R3, 0x1, P4 ;  /* 0x0000002f002f9211 */ /* 0x000fe400020f0c03 */
[----:B------:R-:W0:Y:S01]  /*78b0*/  LDC R0, c[0x0][0x428] ;  /* 0x00010a00ff007b82 */ /* 0x000e220000000800 */
[----:B------:R-:W5:Y:S04]  /*78c0*/  @!P1 LDG.E.128 R28, desc[UR40][R42.64] ;  /* 0x000000282a1c9981 */ /* 0x000f68000c1e1d00 */
[----:B------:R-:W5:Y:S01]  /*78d0*/  @!P1 LDG.E.128 R32, desc[UR40][R46.64] ;  /* 0x000000282e209981 */ /* 0x000f62000c1e1d00 */
[----:B------:R-:W1:Y:S01]  /*78e0*/  S2R R44, SR_TID.X ;  /* 0x00000000002c7919 */ /* 0x000e620000002100 */
[----:B------:R-:W-:Y:S02]  /*78f0*/  @!P0 IADD3.X R26, R55, R51, RZ, P2, !PT ;  /* 0x00000033371a8210 */ /* 0x000fe400017fe4ff */
[----:B------:R-:W-:-:S04]  /*7900*/  @!P0 LEA R14, P2, R25, UR6, 0x1 ;  /* 0x00000006190e8c11 */ /* 0x000fc8000f8408ff */
[----:B------:R-:W-:Y:S02]  /*7910*/  @!P0 LEA.HI.X R15, R25, UR7, R26, 0x1, P2 ;  /* 0x00000007190f8c11 */ /* 0x000fe400090f0c1a */
[----:B0-----:R-:W-:Y:S02]  /*7920*/  ISETP.NE.AND P2, PT, R0, 0x1, PT ;  /* 0x000000010000780c */ /* 0x001fe40003f45270 */
[----:B------:R-:W-:Y:S02]  /*7930*/  CS2R R4, SRZ ;  /* 0x0000000000047805 */ /* 0x000fe4000001ff00 */
[----:B------:R-:W-:-:S06]  /*7940*/  CS2R R6, SRZ ;  /* 0x0000000000067805 */ /* 0x000fcc000001ff00 */
[----:B------:R0:W5:Y:S03]  /*7950*/  @!P0 LDG.E.128 R4, desc[UR40][R8.64] ;  /* 0x0000002808048981 */ /* 0x000166000c1e1d00 */
[----:B------:R-:W3:Y:S01]  /*7960*/  @P2 LDC R0, c[0x0][0x42c] ;  /* 0x00010b00ff002b82 */ /* 0x000ee20000000800 */
[----:B-1----:R-:W-:-:S07]  /*7970*/  VIADD R50, R44, 0xffffff80 ;  /* 0xffffff802c327836 */ /* 0x002fce0000000000 */
[----:B0-----:R-:W0:Y:S01]  /*7980*/  @P2 LDC R9, c[0x0][0x430] ;  /* 0x00010c00ff092b82 */ /* 0x001e220000000800 */
[----:B------:R-:W-:-:S04]  /*7990*/  SHF.R.S32.HI R44, RZ, 0x1f, R50 ;  /* 0x0000001fff2c7819 */ /* 0x000fc80000011432 */
[----:B------:R-:W-:-:S04]  /*79a0*/  LEA.HI R44, R44, R50, RZ, 0x2 ;  /* 0x000000322c2c7211 */ /* 0x000fc800078f10ff */
[----:B------:R-:W-:Y:S01]  /*79b0*/  LOP3.LUT R44, R44, 0xfffffffc, RZ, 0xc0, !PT ;  /* 0xfffffffc2c2c7812 */ /* 0x000fe200078ec0ff */
[----:B------:R-:W-:-:S04]  /*79c0*/  IMAD R3, R153, 0xc0, R19 ;  /* 0x000000c099037824 */ /* 0x000fc800078e0213 */
[----:B------:R-:W-:-:S04]  /*79d0*/  IMAD.IADD R44, R50, 0x1, -R44 ;  /* 0x00000001322c7824 */ /* 0x000fc800078e0a2c */
[----:B------:R-:W-:-:S04]  /*79e0*/  IMAD R3, R44, 0x60, R3 ;  /* 0x000000602c037824 */ /* 0x000fc800078e0203 */
[----:B---3--:R-:W-:Y:S01]  /*79f0*/  @P2 IMAD.HI.U32 R0, R3, R0, RZ ;  /* 0x0000000003002227 */ /* 0x008fe200078e00ff */
[----:B------:R-:W-:Y:S02]  /*7a00*/  CS2R R24, SRZ ;  /* 0x0000000000187805 */ /* 0x000fe4000001ff00 */
[----:B------:R-:W-:Y:S02]  /*7a10*/  CS2R R26, SRZ ;  /* 0x00000000001a7805 */ /* 0x000fe4000001ff00 */
[----:B0-----:R-:W-:Y:S01]  /*7a20*/  @P2 SHF.R.U32.HI R3, RZ, R9, R0 ;  /* 0x00000009ff032219 */ /* 0x001fe20000011600 */
[----:B------:R-:W-:-:S03]  /*7a30*/  IMAD.MOV.U32 R44, RZ, RZ, R38 ;  /* 0x000000ffff2c7224 */ /* 0x000fc600078e0026 */
[----:B------:R0:W5:Y:S01]  /*7a40*/  @!P0 LDG.E.128 R24, desc[UR40][R14.64] ;  /* 0x000000280e188981 */ /* 0x000162000c1e1d00 */
[----:B------:R-:W-:Y:S01]  /*7a50*/  SHF.R.S32.HI R9, RZ, 0x1f, R3 ;  /* 0x0000001fff097819 */ /* 0x000fe20000011403 */
[----:B------:R-:W-:-:S04]  /*7a60*/  IMAD.WIDE.U32 R38, R3, R12, R44 ;  /* 0x0000000c03267225 */ /* 0x000fc800078e002c */
[C---:B------:R-:W-:Y:S02]  /*7a70*/  IMAD R0, R9.reuse, R10, RZ ;  /* 0x0000000a09007224 */ /* 0x040fe400078e02ff */
[----:B------:R-:W-:Y:S01]  /*7a80*/  IMAD R8, R9, R12, RZ ;  /* 0x0000000c09087224 */ /* 0x000fe200078e02ff */
[----:B0-----:R-:W-:Y:S01]  /*7a90*/  MOV R15, R37 ;  /* 0x00000025000f7202 */ /* 0x001fe20000000f00 */
[----:B------:R-:W-:Y:S02]  /*7aa0*/  IMAD.MOV.U32 R14, RZ, RZ, R40 ;  /* 0x000000ffff0e7224 */ /* 0x000fe400078e0028 */
[C---:B------:R-:W-:Y:S02]  /*7ab0*/  IMAD R9, R3.reuse, R11, R0 ;  /* 0x0000000b03097224 */ /* 0x040fe400078e0200 */
[----:B------:R-:W-:-:S04]  /*7ac0*/  IMAD.WIDE.U32 R14, R3, R10, R14 ;  /* 0x0000000a030e7225 */ /* 0x000fc800078e000e */
[----:B------:R-:W-:Y:S01]  /*7ad0*/  IMAD R3, R3, R13, R8 ;  /* 0x0000000d03037224 */ /* 0x000fe200078e0208 */
[----:B------:R-:W-:Y:S01]  /*7ae0*/  LEA R8, P2, R14, UR4, 0x1 ;  /* 0x000000040e087c11 */ /* 0x000fe2000f8408ff */
[----:B------:R-:W-:Y:S01]  /*7af0*/  IMAD.IADD R9, R15, 0x1, R9 ;  /* 0x000000010f097824 */ /* 0x000fe200078e0209 */
[----:B------:R-:W-:Y:S01]  /*7b00*/  LEA R0, P3, R38, UR6, 0x1 ;  /* 0x0000000626007c11 */ /* 0x000fe2000f8608ff */
[----:B------:R-:W-:Y:S01]  /*7b10*/  IMAD.IADD R3, R39, 0x1, R3 ;  /* 0x0000000127037824 */ /* 0x000fe200078e0203 */
[----:B------:R-:W-:Y:S02]  /*7b20*/  UMOV UR4, 0xffffffff ;  /* 0xffffffff00047882 */ /* 0x000fe40000000000 */
[----:B------:R-:W-:Y:S02]  /*7b30*/  LEA.HI.X R9, R14, UR5, R9, 0x1, P2 ;  /* 0x000000050e097c11 */ /* 0x000fe400090f0c09 */
[----:B------:R-:W-:Y:S02]  /*7b40*/  LEA.HI.X R3, R38, UR7, R3, 0x1, P3 ;  /* 0x0000000726037c11 */ /* 0x000fe400098f0c03 */
[----:B--2---:R-:W-:Y:S01]  /*7b50*/  LEA.HI R10, R48, R48, RZ, 0x1 ;  /* 0x00000030300a7211 */ /* 0x004fe200078f08ff */
[----:B------:R-:W-:Y:S06]  /*7b60*/  BRA.DIV UR4, `(.L_x_12462) ;  /* 0x0000010a04d87947 */ /* 0x000fec000b800000 */
.L_x_12660:
[----:B------:R-:W-:-:S03]  /*7b70*/  UMOV UR4, 0xffffffff ;  /* 0xffffffff00047882 */ /* 0x000fc60000000000 */
[----:B------:R-:W-:Y:S05]  /*7b80*/  BRA.DIV UR4, `(.L_x_12463) ;  /* 0x0000010a04f87947 */ /* 0x000fea000b800000 */
.L_x_12663:
[----:B------:R-:W-:-:S03]  /*7b90*/  UMOV UR4, 0xffffffff ;  /* 0xffffffff00047882 */ /* 0x000fc60000000000 */
[----:B------:R-:W-:Y:S05]  /*7ba0*/  BRA.DIV UR4, `(.L_x_12464) ;  /* 0x0000010e04187947 */ /* 0x000fea000b800000 */
.L_x_12666:
[----:B------:R-:W-:-:S03]  /*7bb0*/  UMOV UR4, 0xffffffff ;  /* 0xffffffff00047882 */ /* 0x000fc60000000000 */
[----:B------:R-:W-:Y:S05]  /*7bc0*/  BRA.DIV UR4, `(.L_x_12465) ;  /* 0x0000010e04387947 */ /* 0x000fea000b800000 */
.L_x_12669:
[----:B------:R-:W-:-:S03]  /*7bd0*/  UMOV UR4, 0xffffffff ;  /* 0xffffffff00047882 */ /* 0x000fc60000000000 */
[----:B------:R-:W-:Y:S05]  /*7be0*/  BRA.DIV UR4, `(.L_x_12466) ;  /* 0x0000010e04587947 */ /* 0x000fea000b800000 */
.L_x_12672:
[----:B------:R-:W-:Y:S01]  /*7bf0*/  UMOV UR4, 0xffffffff ;  /* 0xffffffff00047882 */ /* 0x000fe20000000000 */
[----:B------:R-:W-:Y:S02]  /*7c00*/  LOP3.LUT R10, R10, 0xfffffffe, RZ, 0xc0, !PT ;  /* 0xfffffffe0a0a7812 */ /* 0x000fe400078ec0ff */
[----:B------:R-:W-:Y:S05]  /*7c10*/  BRA.DIV UR4, `(.L_x_12467) ;  /* 0x0000010e04747947 */ /* 0x000fea000b800000 */
.L_x_12675:
[----:B------:R-:W-:Y:S01]  /*7c20*/  UMOV UR4, 0xffffffff ;  /* 0xffffffff00047882 */ /* 0x000fe20000000000 */
[----:B------:R-:W-:Y:S02]  /*7c30*/  IADD3 R9, R48, -R10, RZ ;  /* 0x8000000a30097210 */ /* 0x000fe40007ffe0ff */
[----:B------:R-:W-:Y:S05]  /*7c40*/  BRA.DIV UR4, `(.L_x_12468) ;  /* 0x0000010e04907947 */ /* 0x000fea000b800000 */
.L_x_12678:
[----:B------:R-:W-:Y:S01]  /*7c50*/  UMOV UR4, 0xffffffff ;  /* 0xffffffff00047882 */ /* 0x000fe20000000000 */
[----:B------:R-:W-:Y:S02]  /*7c60*/  SHF.L.U32 R9, R9, 0x1f, RZ ;  /* 0x0000001f09097819 */ /* 0x000fe400000006ff */
[----:B------:R-:W-:Y:S05]  /*7c70*/  BRA.DIV UR4, `(.L_x_12469) ;  /* 0x0000010e04ac7947 */ /* 0x000fea000b800000 */
.L_x_12681:
[----:B------:R-:W0:Y:S01]  /*7c80*/  SYNCS.PHASECHK.TRANS64.TRYWAIT P2, [R2+URZ+0x16800], R9 ;  /* 0x01680009020075a7 */ /* 0x000e22000804017f */
[----:B-----5:R-:W-:Y:S01]  /*7c90*/  IMAD.MOV.U32 R0, RZ, RZ, R4 ;  /* 0x000000ffff007224 */ /* 0x020fe200078e0004 */
[----:B------:R-:W-:Y:S01]  /*7ca0*/  MOV R10, R7 ;  /* 0x00000007000a7202 */ /* 0x000fe20000000f00 */
        /* <DEDUP_REMOVED lines=14> */
[----:B------:R-:W-:Y:S01]  /*7d90*/  BSSY B1, `(.L_x_12470) ;  /* 0x000000e000017945 */ /* 0x000fe20003800000 */
[----:B------:R-:W-:Y:S01]  /*7da0*/  MOV R3, R27 ;  /* 0x0000001b00037202 */ /* 0x000fe20000000f00 */
[----:B------:R-:W-:Y:S01]  /*7db0*/  IMAD.IADD R38, R16, 0x1, R21 ;  /* 0x0000000110267824 */ /* 0x000fe200078e0215 */
[----:B------:R-:W-:Y:S01]  /*7dc0*/  PRMT R55, R55, 0x5410, R0 ;  /* 0x0000541037377816 */ /* 0x000fe20000000000 */
[----:B------:R-:W-:Y:S01]  /*7dd0*/  IMAD.MOV.U32 R0, RZ, RZ, R30 ;  /* 0x000000ffff007224 */ /* 0x000fe200078e001e */
[----:B------:R-:W-:-:S02]  /*7de0*/  PRMT R50, R3, 0x7610, R50 ;  /* 0x0000761003327816 */ /* 0x000fc40000000032 */
[----:B------:R-:W-:Y:S01]  /*7df0*/  PRMT R3, R8, 0x7610, R3 ;  /* 0x0000761008037816 */ /* 0x000fe20000000003 */
[----:B------:R-:W-:Y:S01]  /*7e00*/  IMAD.MOV.U32 R8, RZ, RZ, R32 ;  /* 0x000000ffff087224 */ /* 0x000fe200078e0020 */
[----:B------:R-:W-:Y:S01]  /*7e10*/  PRMT R20, R20, 0x5410, R10 ;  /* 0x0000541014147816 */ /* 0x000fe2000000000a */
[----:B------:R-:W-:Y:S01]  /*7e20*/  IMAD.MOV.U32 R10, RZ, RZ, R33 ;  /* 0x000000ffff0a7224 */ /* 0x000fe200078e0021 */
[----:B------:R-:W-:Y:S02]  /*7e30*/  PRMT R0, R11, 0x5410, R0 ;  /* 0x000054100b007816 */ /* 0x000fe40000000000 */
[----:B------:R-:W-:Y:S02]  /*7e40*/  PRMT R3, R3, 0x5410, R8 ;  /* 0x0000541003037816 */ /* 0x000fe40000000008 */
[----:B------:R-:W-:Y:S01]  /*7e50*/  PRMT R20, R10, 0x7610, R20 ;  /* 0x000076100a147816 */ /* 0x000fe20000000014 */
[----:B0-----:R-:W-:Y:S06]  /*7e60*/  @!P2 BRA `(.L_x_12471) ;  /* 0x0000010c0058a947 */ /* 0x001fec0003800000 */
.L_x_12682:
[----:B------:R-:W-:Y:S05]  /*7e70*/  BSYNC B1 ;  /* 0x0000000000017941 */ /* 0x000fea0003800000 */
.L_x_12470:
[----:B------:R-:W-:Y:S01]  /*7e80*/  BSSY B1, `(.L_x_12472) ;  /* 0x0000069000017945 */ /* 0x000fe20003800000 */
[----:B------:R-:W-:Y:S01]  /*7e90*/  MOV R21, R34 ;  /* 0x0000002200157202 */ /* 0x000fe20000000f00 */
[----:B------:R-:W-:Y:S01]  /*7ea0*/  IMAD.MOV.U32 R37, RZ, RZ, R35 ;  /* 0x000000ffff257224 */ /* 0x000fe200078e0023 */
[----:B------:R-:W-:Y:S01]  /*7eb0*/  LOP3.LUT R38, R38, 0x38, RZ, 0xc0, !PT ;  /* 0x0000003826267812 */ /* 0x000fe200078ec0ff */
[----:B------:R-:W-:Y:S06]  /*7ec0*/  @P0 BRA `(.L_x_12473) ;  /* 0x0000000400900947 */ /* 0x000fec0003800000 */
[----:B------:R-:W2:Y:S01]  /*7ed0*/  LDL R8, [R1+0x18] ;  /* 0x0000180001087983 */ /* 0x000ea20000100800 */
[----:B------:R-:W1:Y:S02]  /*7ee0*/  S2R R10, SR_TID.X ;  /* 0x00000000000a7919 */ /* 0x000e640000002100 */
[----:B-1----:R-:W-:-:S05]  /*7ef0*/  VIADD R10, R10, 0xffffff80 ;  /* 0xffffff800a0a7836 */ /* 0x002fca0000000000 */
[----:B------:R-:W-:-:S04]  /*7f00*/  SHF.R.S32.HI R13, RZ, 0x1f, R10 ;  /* 0x0000001fff0d7819 */ /* 0x000fc8000001140a */
[----:B------:R-:W-:-:S04]  /*7f10*/  LEA.HI R13, R13, R10, RZ, 0x5 ;  /* 0x0000000a0d0d7211 */ /* 0x000fc800078f28ff */
[----:B------:R-:W-:Y:S01]  /*7f20*/  SHF.R.S32.HI R13, RZ, 0x5, R13 ;  /* 0x00000005ff0d7819 */ /* 0x000fe2000001140d */
[----:B------:R-:W-:Y:S01]  /*7f30*/  HADD2.F32 R42, -RZ, R42.H0_H0 ;  /* 0x2000002aff2a7230 */ /* 0x000fe20000004100 */
[--C-:B------:R-:W-:Y:S01]  /*7f40*/  SHF.R.U64 R51, R24, 0x10, R25.reuse ;  /* 0x0000001018337819 */ /* 0x100fe20000001219 */
[----:B------:R-:W-:Y:S01]  /*7f50*/  HADD2.F32 R41, -RZ, R41.H0_H0 ;  /* 0x20000029ff297230 */ /* 0x000fe20000004100 */
[----:B------:R-:W-:Y:S02]  /*7f60*/  SHF.R.U32.HI R44, RZ, 0x10, R25 ;  /* 0x00000010ff2c7819 */ /* 0x000fe40000011619 */
[--C-:B------:R-:W-:Y:S02]  /*7f70*/  SHF.R.U64 R54, R4, 0x10, R5.reuse ;  /* 0x0000001004367819 */ /* 0x100fe40000001205 */
[----:B------:R-:W-:Y:S01]  /*7f80*/  SHF.R.U32.HI R43, RZ, 0x10, R5 ;  /* 0x00000010ff2b7819 */ /* 0x000fe20000011605 */
[----:B------:R-:W-:Y:S01]  /*7f90*/  HADD2.F32 R44, -RZ, R44.H0_H0 ;  /* 0x2000002cff2c7230 */ /* 0x000fe20000004100 */
[----:B------:R-:W-:-:S02]  /*7fa0*/  SHF.R.U64 R49, R26, 0x10, R27 ;  /* 0x000000101a317819 */ /* 0x000fc4000000121b */
[----:B------:R-:W-:Y:S02]  /*7fb0*/  SHF.R.U32.HI R45, RZ, 0x10, R27 ;  /* 0x00000010ff2d7819 */ /* 0x000fe4000001161b */
[--C-:B------:R-:W-:Y:S02]  /*7fc0*/  SHF.R.U64 R53, R6, 0x10, R7.reuse ;  /* 0x0000001006357819 */ /* 0x100fe40000001207 */
[----:B------:R-:W-:Y:S01]  /*7fd0*/  SHF.R.U32.HI R47, RZ, 0x10, R7 ;  /* 0x00000010ff2f7819 */ /* 0x000fe20000011607 */
[----:B--2---:R-:W-:-:S05]  /*7fe0*/  IMAD.SHL.U32 R8, R8, 0x40, RZ ;  /* 0x0000004008087824 */ /* 0x004fca00078e00ff */
[----:B0-----:R-:W-:-:S04]  /*7ff0*/  LOP3.LUT R9, R8, 0x1c0, RZ, 0xc0, !PT ;  /* 0x000001c008097812 */ /* 0x001fc800078ec0ff */
[----:B------:R-:W-:Y:S02]  /*8000*/  LOP3.LUT R8, R9, 0x38, R16, 0xf8, !PT ;  /* 0x0000003809087812 */ /* 0x000fe400078ef810 */
[----:B------:R-:W-:-:S04]  /*8010*/  SHF.R.U32.HI R11, RZ, 0x3, R9 ;  /* 0x00000003ff0b7819 */ /* 0x000fc80000011609 */
[----:B------:R-:W-:Y:S02]  /*8020*/  LOP3.LUT R8, R8, R11, RZ, 0x3c, !PT ;  /* 0x0000000b08087212 */ /* 0x000fe400078e3cff */
[----:B------:R-:W-:Y:S02]  /*8030*/  LOP3.LUT R12, R11, R38, R9, 0x1e, !PT ;  /* 0x000000260b0c7212 */ /* 0x000fe400078e1e09 */
[----:B------:R-:W-:-:S03]  /*8040*/  LEA R39, R13, R8, 0x9 ;  /* 0x000000080d277211 */ /* 0x000fc600078e48ff */
[----:B------:R-:W-:-:S04]  /*8050*/  IMAD R13, R13, 0x200, R12 ;  /* 0x000002000d0d7824 */ /* 0x000fc800078e020c */
[--C-:B------:R-:W-:Y:S02]  /*8060*/  IMAD R40, R13, 0x2, R2.reuse ;  /* 0x000000020d287824 */ /* 0x100fe400078e0202 */
[----:B------:R-:W-:-:S03]  /*8070*/  IMAD R39, R39, 0x2, R2 ;  /* 0x0000000227277824 */ /* 0x000fc600078e0202 */
[----:B------:R-:W0:Y:S04]  /*8080*/  LDS.128 R12, [R40+0x8400] ;  /* 0x00840000280c7984 */ /* 0x000e280000000c00 */
[----:B------:R-:W1:Y:S01]  /*8090*/  LDS.128 R8, [R39+0x8400] ;  /* 0x0084000027087984 */ /* 0x000e620000000c00 */
[--C-:B0-----:R-:W-:Y:S02]  /*80a0*/  HADD2.F32 R24, -RZ, R13.reuse.H0_H0 ;  /* 0x2000000dff187230 */ /* 0x101fe40000004100 */
[----:B------:R-:W-:Y:S02]  /*80b0*/  HADD2.F32 R25, -RZ, R13.H1_H1 ;  /* 0x3000000dff197230 */ /* 0x000fe40000004100 */
[--C-:B-1----:R-:W-:Y:S02]  /*80c0*/  HADD2.F32 R5, -RZ, R9.reuse.H0_H0 ;  /* 0x20000009ff057230 */ /* 0x102fe40000004100 */
[C---:B------:R-:W-:Y:S01]  /*80d0*/  FMUL.FTZ R46, R24.reuse, R42 ;  /* 0x0000002a182e7220 */ /* 0x040fe20000410000 */
[----:B------:R-:W-:Y:S01]  /*80e0*/  FMUL.FTZ R48, R24, R41 ;  /* 0x0000002918307220 */ /* 0x000fe20000410000 */
[----:B------:R-:W-:-:S02]  /*80f0*/  HADD2.F32 R9, -RZ, R9.H1_H1 ;  /* 0x30000009ff097230 */ /* 0x000fc40000004100 */
[C---:B------:R-:W-:Y:S01]  /*8100*/  FFMA.FTZ R46, R5.reuse, R41, -R46 ;  /* 0x00000029052e7223 */ /* 0x040fe2000001082e */
[----:B------:R-:W-:Y:S02]  /*8110*/  HADD2.F32 R24, -RZ, R43.H0_H0 ;  /* 0x2000002bff187230 */ /* 0x000fe40000004100 */
[----:B------:R-:W-:Y:S01]  /*8120*/  FFMA.FTZ R48, R5, R42, R48 ;  /* 0x0000002a05307223 */ /* 0x000fe20000010030 */
[----:B------:R-:W-:Y:S02]  /*8130*/  HADD2.F32 R41, -RZ, R50.H0_H0 ;  /* 0x20000032ff297230 */ /* 0x000fe40000004100 */
[C---:B------:R-:W-:Y:S01]  /*8140*/  FMUL.FTZ R50, R25.reuse, R44 ;  /* 0x0000002c19327220 */ /* 0x040fe20000410000 */
[----:B------:R-:W-:Y:S02]  /*8150*/  HADD2.F32 R26, -RZ, R15.H0_H0 ;  /* 0x2000000fff1a7230 */ /* 0x000fe40000004100 */
[----:B------:R-:W-:Y:S02]  /*8160*/  HADD2.F32 R5, -RZ, R52.H0_H0 ;  /* 0x20000034ff057230 */ /* 0x000fe40000004100 */
[----:B------:R-:W-:Y:S01]  /*8170*/  FMUL.FTZ R52, R25, R24 ;  /* 0x0000001819347220 */ /* 0x000fe20000410000 */
[----:B------:R-:W-:-:S02]  /*8180*/  HADD2.F32 R7, -RZ, R11.H0_H0 ;  /* 0x2000000bff077230 */ /* 0x000fc40000004100 */
[C---:B------:R-:W-:Y:S01]  /*8190*/  FFMA.FTZ R43, R9.reuse, R24, -R50 ;  /* 0x00000018092b7223 */ /* 0x040fe20000010832 */
[C---:B------:R-:W-:Y:S01]  /*81a0*/  FMUL.FTZ R24, R26.reuse, R41 ;  /* 0x000000291a187220 */ /* 0x040fe20000410000 */
[----:B------:R-:W-:Y:S02]  /*81b0*/  HADD2.F32 R27, -RZ, R15.H1_H1 ;  /* 0x3000000fff1b7230 */ /* 0x000fe40000004100 */
[-C--:B------:R-:W-:Y:S01]  /*81c0*/  FMUL.FTZ R26, R26, R5.reuse ;  /* 0x000000051a1a7220 */ /* 0x080fe20000410000 */
[----:B------:R-:W-:Y:S02]  /*81d0*/  HADD2.F32 R42, -RZ, R45.H0_H0 ;  /* 0x2000002dff2a7230 */ /* 0x000fe40000004100 */
[----:B------:R-:W-:Y:S01]  /*81e0*/  FFMA.FTZ R45, R9, R44, R52 ;  /* 0x0000002c092d7223 */ /* 0x000fe20000010034 */
[C---:B------:R-:W-:Y:S01]  /*81f0*/  FFMA.FTZ R44, R7.reuse, R5, -R24 ;  /* 0x00000005072c7223 */ /* 0x040fe20000010818 */
[----:B------:R-:W-:Y:S02]  /*8200*/  HADD2.F32 R11, -RZ, R11.H1_H1 ;  /* 0x3000000bff0b7230 */ /* 0x000fe40000004100 */
[----:B------:R-:W-:Y:S01]  /*8210*/  FFMA.FTZ R41, R7, R41, R26 ;  /* 0x0000002907297223 */ /* 0x000fe2000001001a */
[----:B------:R-:W-:-:S02]  /*8220*/  HADD2.F32 R24, -RZ, R47.H0_H0 ;  /* 0x2000002fff187230 */ /* 0x000fc40000004100 */
[C---:B------:R-:W-:Y:S01]  /*8230*/  FMUL.FTZ R26, R27.reuse, R42 ;  /* 0x0000002a1b1a7220 */ /* 0x040fe20000410000 */
[----:B------:R-:W-:Y:S02]  /*8240*/  HADD2.F32 R13, -RZ, R12.H0_H0 ;  /* 0x2000000cff0d7230 */ /* 0x000fe40000004100 */
[----:B------:R-:W-:Y:S02]  /*8250*/  HADD2.F32 R15, -RZ, R14.H0_H0 ;  /* 0x2000000eff0f7230 */ /* 0x000fe40000004100 */
[-C--:B------:R-:W-:Y:S01]  /*8260*/  FMUL.FTZ R50, R27, R24.reuse ;  /* 0x000000181b327220 */ /* 0x080fe20000410000 */
[----:B------:R-:W-:Y:S01]  /*8270*/  FFMA.FTZ R47, R11, R24, -R26 ;  /* 0x000000180b2f7223 */ /* 0x000fe2000001081a */
[----:B------:R-:W-:Y:S02]  /*8280*/  HADD2.F32 R5, -RZ, R56.H0_H0 ;  /* 0x20000038ff057230 */ /* 0x000fe40000004100 */
[--C-:B------:R-:W-:Y:S02]  /*8290*/  HADD2.F32 R24, -RZ, R55.reuse.H1_H1 ;  /* 0x30000037ff187230 */ /* 0x100fe40000004100 */
[----:B------:R-:W-:-:S02]  /*82a0*/  HADD2.F32 R9, -RZ, R55.H0_H0 ;  /* 0x20000037ff097230 */ /* 0x000fc40000004100 */
[----:B------:R-:W-:Y:S01]  /*82b0*/  FFMA.FTZ R50, R11, R42, R50 ;  /* 0x0000002a0b327223 */ /* 0x000fe20000010032 */
[----:B------:R-:W-:Y:S02]  /*82c0*/  HADD2.F32 R7, -RZ, R56.H1_H1 ;  /* 0x30000038ff077230 */ /* 0x000fe40000004100 */
[----:B------:R-:W-:Y:S01]  /*82d0*/  FMUL.FTZ R26, R13, R5 ;  /* 0x000000050d1a7220 */ /* 0x000fe20000410000 */
[----:B------:R-:W-:Y:S02]  /*82e0*/  HADD2.F32 R4, -RZ, R8.H0_H0 ;  /* 0x20000008ff047230 */ /* 0x000fe40000004100 */
[----:B------:R-:W-:Y:S01]  /*82f0*/  FMUL.FTZ R11, R15, R24 ;  /* 0x000000180f0b7220 */ /* 0x000fe20000410000 */
[----:B------:R-:W-:Y:S02]  /*8300*/  HADD2.F32 R6, -RZ, R10.H0_H0 ;  /* 0x2000000aff067230 */ /* 0x000fe40000004100 */
[----:B------:R-:W-:Y:S01]  /*8310*/  FMUL.FTZ R25, R13, R9 ;  /* 0x000000090d197220 */ /* 0x000fe20000410000 */
[----:B------:R-:W-:Y:S01]  /*8320*/  FMUL.FTZ R13, R15, R7 ;  /* 0x000000070f0d7220 */ /* 0x000fe20000410000 */
[----:B------:R-:W-:Y:S01]  /*8330*/  FFMA.FTZ R26, R4, R9, R26 ;  /* 0x00000009041a7223 */ /* 0x000fe2000001001a */
[----:B------:R-:W-:-:S02]  /*8340*/  HADD2.F32 R12, -RZ, R12.H1_H1 ;  /* 0x3000000cff0c7230 */ /* 0x000fc40000004100 */
[----:B------:R-:W-:Y:S01]  /*8350*/  FFMA.FTZ R15, R6, R7, -R11 ;  /* 0x00000007060f7223 */ /* 0x000fe2000001080b */
[----:B------:R-:W-:Y:S02]  /*8360*/  HADD2.F32 R14, -RZ, R14.H1_H1 ;  /* 0x3000000eff0e7230 */ /* 0x000fe40000004100 */
[----:B------:R-:W-:Y:S01]  /*8370*/  FFMA.FTZ R25, R4, R5, -R25 ;  /* 0x0000000504197223 */ /* 0x000fe20000010819 */
[----:B------:R-:W-:Y:S02]  /*8380*/  HADD2.F32 R9, -RZ, R51.H0_H0 ;  /* 0x20000033ff097230 */ /* 0x000fe40000004100 */
[----:B------:R-:W-:Y:S02]  /*8390*/  HADD2.F32 R11, -RZ, R49.H0_H0 ;  /* 0x20000031ff0b7230 */ /* 0x000fe40000004100 */
[----:B------:R-:W-:Y:S02]  /*83a0*/  HADD2.F32 R5, -RZ, R54.H0_H0 ;  /* 0x20000036ff057230 */ /* 0x000fe40000004100 */
[----:B------:R-:W-:-:S02]  /*83b0*/  HADD2.F32 R7, -RZ, R53.H0_H0 ;  /* 0x20000035ff077230 */ /* 0x000fc40000004100 */
        /* <DEDUP_REMOVED lines=21> */
.L_x_12473:
[----:B------:R-:W-:Y:S05]  /*8510*/  BSYNC B1 ;  /* 0x0000000000017941 */ /* 0x000fea0003800000 */
.L_x_12472:
[----:B------:R-:W-:Y:S01]  /*8520*/  PRMT R43, R21, 0x5410, R37 ;  /* 0x00005410152b7816 */ /* 0x000fe20000000025 */
[----:B------:R-:W-:Y:S06]  /*8530*/  @P1 BRA `(.L_x_12459) ;  /* 0x0000000400801947 */ /* 0x000fec0003800000 */
[----:B-1----:R-:W0:Y:S01]  /*8540*/  LDL R8, [R1+0x1c] ;  /* 0x00001c0001087983 */ /* 0x002e220000100800 */
[C---:B------:R-:W-:Y:S01]  /*8550*/  IADD3 R4, R19.reuse, 0x60, RZ ;  /* 0x0000006013047810 */ /* 0x040fe20007ffe0ff */
[----:B------:R-:W-:Y:S02]  /*8560*/  VIADD R5, R19, 0x60 ;  /* 0x0000006013057836 */ /* 0x000fe40000000000 */
[----:B------:R-:W2:Y:S02]  /*8570*/  LDL R44, [R1+0x3c] ;  /* 0x00003c00012c7983 */ /* 0x000ea40000100800 */
[----:B------:R-:W-:Y:S02]  /*8580*/  IMAD.SHL.U32 R4, R4, 0x40, RZ ;  /* 0x0000004004047824 */ /* 0x000fe400078e00ff */
[----:B------:R-:W-:-:S03]  /*8590*/  IMAD.SHL.U32 R5, R5, 0x40, RZ ;  /* 0x0000004005057824 */ /* 0x000fc600078e00ff */
[----:B------:R-:W-:Y:S02]  /*85a0*/  LOP3.LUT R4, R4, 0x1c0, RZ, 0xc0, !PT ;  /* 0x000001c004047812 */ /* 0x000fe400078ec0ff */
[----:B------:R-:W-:Y:S02]  /*85b0*/  LOP3.LUT R5, R5, 0x1c0, RZ, 0xc0, !PT ;  /* 0x000001c005057812 */ /* 0x000fe400078ec0ff */
[----:B------:R-:W-:-:S04]  /*85c0*/  SHF.R.U32.HI R4, RZ, 0x3, R4 ;  /* 0x00000003ff047819 */ /* 0x000fc80000011604 */
[----:B------:R-:W-:Y:S01]  /*85d0*/  LOP3.LUT R38, R4, R38, R5, 0x1e, !PT ;  /* 0x0000002604267212 */ /* 0x000fe200078e1e05 */
[----:B------:R-:W-:Y:S01]  /*85e0*/  HADD2.F32 R27, -RZ, R20.H1_H1 ;  /* 0x30000014ff1b7230 */ /* 0x000fe20000004100 */
[----:B------:R-:W-:Y:S02]  /*85f0*/  SHF.R.U64 R42, R28, 0x10, R29 ;  /* 0x000000101c2a7819 */ /* 0x000fe4000000121d */
[--C-:B------:R-:W-:Y:S02]  /*8600*/  SHF.R.U64 R39, R32, 0x10, R33.reuse ;  /* 0x0000001020277819 */ /* 0x100fe40000001221 */
[----:B------:R-:W-:Y:S02]  /*8610*/  SHF.R.U32.HI R32, RZ, 0x10, R33 ;  /* 0x00000010ff207819 */ /* 0x000fe40000011621 */
[--C-:B------:R-:W-:Y:S02]  /*8620*/  SHF.R.U64 R41, R30, 0x10, R31.reuse ;  /* 0x000000101e297819 */ /* 0x100fe4000000121f */
[----:B------:R-:W-:Y:S01]  /*8630*/  SHF.R.U32.HI R40, RZ, 0x10, R31 ;  /* 0x00000010ff287819 */ /* 0x000fe2000001161f */
[----:B------:R-:W-:Y:S01]  /*8640*/  HADD2.F32 R31, -RZ, R32.H0_H0 ;  /* 0x20000020ff1f7230 */ /* 0x000fe20000004100 */
[----:B------:R-:W-:-:S02]  /*8650*/  SHF.R.U64 R37, R34, 0x10, R35 ;  /* 0x0000001022257819 */ /* 0x000fc40000001223 */
[----:B------:R-:W-:Y:S02]  /*8660*/  SHF.R.U32.HI R35, RZ, 0x10, R35 ;  /* 0x00000010ff237819 */ /* 0x000fe40000011623 */
[----:B0-----:R-:W-:Y:S01]  /*8670*/  IADD3 R9, R8, R38, RZ ;  /* 0x0000002608097210 */ /* 0x001fe20007ffe0ff */
[----:B--2---:R-:W0:Y:S04]  /*8680*/  LDS.128 R4, [R44+0x8400] ;  /* 0x008400002c047984 */ /* 0x004e280000000c00 */
[----:B------:R-:W-:-:S05]  /*8690*/  IMAD R12, R9, 0x2, R2 ;  /* 0x00000002090c7824 */ /* 0x000fca00078e0202 */
[----:B------:R-:W1:Y:S01]  /*86a0*/  LDS.128 R8, [R12+0x8400] ;  /* 0x008400000c087984 */ /* 0x000e620000000c00 */
[----:B------:R-:W-:Y:S01]  /*86b0*/  SHF.R.U32.HI R38, RZ, 0x10, R29 ;  /* 0x00000010ff267819 */ /* 0x000fe2000001161d */
[----:B------:R-:W-:Y:S02]  /*86c0*/  HADD2.F32 R29, -RZ, R20.H0_H0 ;  /* 0x20000014ff1d7230 */ /* 0x000fe40000004100 */
[----:B0-----:R-:W-:Y:S02]  /*86d0*/  HADD2.F32 R13, -RZ, R5.H0_H0 ;  /* 0x20000005ff0d7230 */ /* 0x001fe40000004100 */
[----:B-1----:R-:W-:-:S05]  /*86e0*/  HADD2.F32 R20, -RZ, R9.H0_H0 ;  /* 0x20000009ff147230 */ /* 0x002fca0000004100 */
[C---:B------:R-:W-:Y:S01]  /*86f0*/  FMUL.FTZ R28, R20.reuse, R29 ;  /* 0x0000001d141c7220 */ /* 0x040fe20000410000 */
[-C--:B------:R-:W-:Y:S01]  /*8700*/  FMUL.FTZ R20, R20, R27.reuse ;  /* 0x0000001b14147220 */ /* 0x080fe20000410000 */
[----:B------:R-:W-:Y:S02]  /*8710*/  HADD2.F32 R24, -RZ, R9.H1_H1 ;  /* 0x30000009ff187230 */ /* 0x000fe40000004100 */
[C---:B------:R-:W-:Y:S01]  /*8720*/  FFMA.FTZ R32, R13.reuse, R27, -R28 ;  /* 0x0000001b0d207223 */ /* 0x040fe2000001081c */
[----:B------:R-:W-:Y:S02]  /*8730*/  HADD2.F32 R27, -RZ, R38.H0_H0 ;  /* 0x20000026ff1b7230 */ /* 0x000fe40000004100 */
[----:B------:R-:W-:Y:S01]  /*8740*/  FFMA.FTZ R29, R13, R29, R20 ;  /* 0x0000001d0d1d7223 */ /* 0x000fe20000010014 */
[----:B------:R-:W-:Y:S02]  /*8750*/  HADD2.F32 R9, -RZ, R8.H0_H0 ;  /* 0x20000008ff097230 */ /* 0x000fe40000004100 */
[----:B------:R-:W-:-:S02]  /*8760*/  HADD2.F32 R28, -RZ, R3.H1_H1 ;  /* 0x30000003ff1c7230 */ /* 0x000fc40000004100 */
[C---:B------:R-:W-:Y:S01]  /*8770*/  FMUL.FTZ R33, R24.reuse, R31 ;  /* 0x0000001f18217220 */ /* 0x040fe20000410000 */
[----:B------:R-:W-:Y:S02]  /*8780*/  HADD2.F32 R14, -RZ, R5.H1_H1 ;  /* 0x30000005ff0e7230 */ /* 0x000fe40000004100 */
[----:B------:R-:W-:Y:S02]  /*8790*/  HADD2.F32 R20, -RZ, R3.H0_H0 ;  /* 0x20000003ff147230 */ /* 0x000fe40000004100 */
[----:B------:R-:W-:Y:S01]  /*87a0*/  FMUL.FTZ R3, R24, R27 ;  /* 0x0000001b18037220 */ /* 0x000fe20000410000 */
[----:B------:R-:W-:Y:S02]  /*87b0*/  HADD2.F32 R5, -RZ, R4.H0_H0 ;  /* 0x20000004ff057230 */ /* 0x000fe40000004100 */
[----:B------:R-:W-:Y:S01]  /*87c0*/  FMUL.FTZ R30, R9, R28 ;  /* 0x0000001c091e7220 */ /* 0x000fe20000410000 */
[----:B------:R-:W-:Y:S02]  /*87d0*/  HADD2.F32 R25, -RZ, R10.H0_H0 ;  /* 0x2000000aff197230 */ /* 0x000fe40000004100 */
[----:B------:R-:W-:-:S02]  /*87e0*/  HADD2.F32 R24, -RZ, R43.H0_H0 ;  /* 0x2000002bff187230 */ /* 0x000fc40000004100 */
[C---:B------:R-:W-:Y:S01]  /*87f0*/  FFMA.FTZ R33, R14.reuse, R27, -R33 ;  /* 0x0000001b0e217223 */ /* 0x040fe20000010821 */
[----:B------:R-:W-:Y:S01]  /*8800*/  FFMA.FTZ R34, R14, R31, R3 ;  /* 0x0000001f0e227223 */ /* 0x000fe20000010003 */
[----:B------:R-:W-:Y:S02]  /*8810*/  HADD2.F32 R14, -RZ, R0.H1_H1 ;  /* 0x30000000ff0e7230 */ /* 0x000fe40000004100 */
[-C--:B------:R-:W-:Y:S01]  /*8820*/  FMUL.FTZ R9, R9, R20.reuse ;  /* 0x0000001409097220 */ /* 0x080fe20000410000 */
[----:B------:R-:W-:Y:S02]  /*8830*/  HADD2.F32 R15, -RZ, R6.H0_H0 ;  /* 0x20000006ff0f7230 */ /* 0x000fe40000004100 */
[----:B------:R-:W-:Y:S01]  /*8840*/  FFMA.FTZ R30, R5, R20, -R30 ;  /* 0x00000014051e7223 */ /* 0x000fe2000001081e */
[----:B------:R-:W-:Y:S01]  /*8850*/  FMUL.FTZ R20, R25, R24 ;  /* 0x0000001819147220 */ /* 0x000fe20000410000 */
[----:B------:R-:W-:Y:S02]  /*8860*/  HADD2.F32 R26, -RZ, R11.H0_H0 ;  /* 0x2000000bff1a7230 */ /* 0x000fe40000004100 */
[----:B------:R-:W-:-:S02]  /*8870*/  HADD2.F32 R3, -RZ, R43.H1_H1 ;  /* 0x3000002bff037230 */ /* 0x000fc40000004100 */
[-C--:B------:R-:W-:Y:S01]  /*8880*/  FMUL.FTZ R38, R25, R14.reuse ;  /* 0x0000000e19267220 */ /* 0x080fe20000410000 */
[----:B------:R-:W-:Y:S02]  /*8890*/  HADD2.F32 R0, -RZ, R0.H0_H0 ;  /* 0x20000000ff007230 */ /* 0x000fe40000004100 */
[----:B------:R-:W-:Y:S01]  /*88a0*/  FFMA.FTZ R25, R15, R14, -R20 ;  /* 0x0000000e0f197223 */ /* 0x000fe20000010814 */
[----:B------:R-:W-:Y:S02]  /*88b0*/  HADD2.F32 R21, -RZ, R7.H0_H0 ;  /* 0x20000007ff157230 */ /* 0x000fe40000004100 */
[----:B------:R-:W-:Y:S02]  /*88c0*/  HADD2.F32 R14, -RZ, R40.H0_H0 ;  /* 0x20000028ff0e7230 */ /* 0x000fe40000004100 */
[----:B------:R-:W-:Y:S01]  /*88d0*/  FMUL.FTZ R40, R26, R3 ;  /* 0x000000031a287220 */ /* 0x000fe20000410000 */
[----:B------:R-:W-:Y:S02]  /*88e0*/  HADD2.F32 R11, -RZ, R11.H1_H1 ;  /* 0x3000000bff0b7230 */ /* 0x000fe40000004100 */
[----:B------:R-:W-:-:S02]  /*88f0*/  HADD2.F32 R20, -RZ, R35.H0_H0 ;  /* 0x20000023ff147230 */ /* 0x000fc40000004100 */
[----:B------:R-:W-:Y:S01]  /*8900*/  FMUL.FTZ R26, R26, R0 ;  /* 0x000000001a1a7220 */ /* 0x000fe20000410000 */
[----:B------:R-:W-:Y:S01]  /*8910*/  FFMA.FTZ R38, R15, R24, R38 ;  /* 0x000000180f267223 */ /* 0x000fe20000010026 */
[----:B------:R-:W-:Y:S01]  /*8920*/  FFMA.FTZ R40, R21, R0, -R40 ;  /* 0x0000000015287223 */ /* 0x000fe20000010828 */
[----:B------:R-:W-:Y:S02]  /*8930*/  HADD2.F32 R7, -RZ, R7.H1_H1 ;  /* 0x30000007ff077230 */ /* 0x000fe40000004100 */
[----:B------:R-:W-:Y:S01]  /*8940*/  FFMA.FTZ R28, R5, R28, R9 ;  /* 0x0000001c051c7223 */ /* 0x000fe20000010009 */
[C---:B------:R-:W-:Y:S01]  /*8950*/  FMUL.FTZ R24, R11.reuse, R20 ;  /* 0x000000140b187220 */ /* 0x040fe20000410000 */
[----:B------:R-:W-:Y:S01]  /*8960*/  FMUL.FTZ R0, R11, R14 ;  /* 0x0000000e0b007220 */ /* 0x000fe20000410000 */
[----:B------:R-:W-:Y:S02]  /*8970*/  HADD2.F32 R8, -RZ, R8.H1_H1 ;  /* 0x30000008ff087230 */ /* 0x000fe40000004100 */
[----:B------:R-:W-:Y:S01]  /*8980*/  FFMA.FTZ R26, R21, R3, R26 ;  /* 0x00000003151a7223 */ /* 0x000fe2000001001a */
[----:B------:R-:W-:-:S02]  /*8990*/  HADD2.F32 R10, -RZ, R10.H1_H1 ;  /* 0x3000000aff0a7230 */ /* 0x000fc40000004100 */
[----:B------:R-:W-:Y:S02]  /*89a0*/  HADD2.F32 R9, -RZ, R39.H0_H0 ;  /* 0x20000027ff097230 */ /* 0x000fe40000004100 */
[----:B------:R-:W-:Y:S02]  /*89b0*/  HADD2.F32 R11, -RZ, R37.H0_H0 ;  /* 0x20000025ff0b7230 */ /* 0x000fe40000004100 */
[----:B------:R-:W-:Y:S02]  /*89c0*/  HADD2.F32 R3, -RZ, R42.H0_H0 ;  /* 0x2000002aff037230 */ /* 0x000fe40000004100 */
[----:B------:R-:W-:Y:S02]  /*89d0*/  HADD2.F32 R5, -RZ, R41.H0_H0 ;  /* 0x20000029ff057230 */ /* 0x000fe40000004100 */
[C---:B------:R-:W-:Y:S01]  /*89e0*/  FFMA.FTZ R21, R7.reuse, R14, -R24 ;  /* 0x0000000e07157223 */ /* 0x040fe20000010818 */
[----:B------:R-:W-:Y:S02]  /*89f0*/  HADD2.F32 R4, -RZ, R4.H1_H1 ;  /* 0x30000004ff047230 */ /* 0x000fe40000004100 */
[----:B------:R-:W-:Y:S01]  /*8a00*/  FFMA.FTZ R27, R7, R20, R0 ;  /* 0x00000014071b7223 */ /* 0x000fe20000010000 */
[----:B------:R-:W-:-:S02]  /*8a10*/  HADD2.F32 R6, -RZ, R6.H1_H1 ;  /* 0x30000006ff067230 */ /* 0x000fc40000004100 */
        /* <DEDUP_REMOVED lines=18> */
.L_x_12459:
[----:B------:R-:W-:Y:S05]  /*8b40*/  BSYNC B0 ;  /* 0x0000000000007941 */ /* 0x000fea0003800000 */
.L_x_12439:
        /* <DEDUP_REMOVED lines=8> */
.L_x_12436:
[----:B------:R-:W-:-:S13]  /*8bd0*/  ISETP.NE.AND P0, PT, R157, 0x3, PT ;  /* 0x000000039d00780c */ /* 0x000fda0003f05270 */
[----:B------:R-:W-:Y:S05]  /*8be0*/  @!P0 BRA `(.L_x_12474) ;  /* 0x0000000000048947 */ /* 0x000fea0003800000 */
[----:B------:R-:W-:Y:S01]  /*8bf0*/  BPT.TRAP 0x1 ;  /* 0x000000040000795c */ /* 0x000fe20000300000 */
.L_x_12474:
[----:B--23--:R-:W-:Y:S01]  /*8c00*/  IMAD R0, R18, 0x8, R2 ;  /* 0x0000000812007824 */ /* 0x00cfe200078e0202 */
[----:B01--4-:R-:W-:-:S04]  /*8c10*/  SHF.L.U32 R7, R23, 0x1f, RZ ;  /* 0x0000001f17077819 */ /* 0x013fc800000006ff */
[----:B------:R0:W1:Y:S01]  /*8c20*/  SYNCS.PHASECHK.TRANS64.TRYWAIT P1, [R0+URZ+0x16830], R7 ;  /* 0x01683007000075a7 */ /* 0x000062000802017f */
[----:B------:R-:W-:Y:S05]  /*8c30*/  @!P0 BRA `(.L_x_12475) ;  /* 0x0000000000048947 */ /* 0x000fea0003800000 */
[----:B------:R-:W-:Y:S01]  /*8c40*/  BPT.TRAP 0x1 ;  /* 0x000000040000795c */ /* 0x000fe20000300000 */
.L_x_12475:
[----:B------:R-:W-:Y:S01]  /*8c50*/  VIADD R3, R2, 0xe400 ;  /* 0x0000e40002037836 */ /* 0x000fe20000000000 */
[----:B------:R-:W-:Y:S02]  /*8c60*/  LOP3.LUT R4, R36, 0x10000, RZ, 0xfc, !PT ;  /* 0x0001000024047812 */ /* 0x000fe400078efcff */
[----:B------:R-:W-:Y:S02]  /*8c70*/  MOV R5, 0x40000040 ;  /* 0x4000004000057802 */ /* 0x000fe40000000f00 */
[----:B------:R-:W-:-:S04]  /*8c80*/  SHF.R.U32.HI R3, RZ, 0x4, R3 ;  /* 0x00000004ff037819 */ /* 0x000fc80000011603 */
[----:B------:R-:W-:-:S04]  /*8c90*/  LOP3.LUT R3, R3, 0x3fff, RZ, 0xc0, !PT ;  /* 0x00003fff03037812 */ /* 0x000fc800078ec0ff */
[----:B------:R-:W-:-:S05]  /*8ca0*/  LOP3.LUT R3, R3, 0x10000, RZ, 0xfc, !PT ;  /* 0x0001000003037812 */ /* 0x000fca00078efcff */
[----:B------:R2:W-:Y:S01]  /*8cb0*/  STL [R1+0x4], R3 ;  /* 0x0000040301007387 */ /* 0x0005e20000100800 */
[----:B-1----:R-:W-:Y:S05]  /*8cc0*/  @P1 BRA `(.L_x_12476) ;  /* 0x0000000000081947 */ /* 0x002fea0003800000 */
[----:B------:R-:W1:Y:S02]  /*8cd0*/  SYNCS.PHASECHK.TRANS64.TRYWAIT P1, [R0+URZ+0x16830], R7 ;  /* 0x01683007000075a7 */ /* 0x000e64000802017f */
[----:B-1----:R-:W-:Y:S05]  /*8ce0*/  @!P1 BRA `(.L_x_12477) ;  /* 0x000000fc00cc9947 */ /* 0x002fea0003800000 */
.L_x_12476:
[----:B--2---:R-:W2:Y:S01]  /*8cf0*/  LDL R3, [R1+0x4] ;  /* 0x0000040001037983 */ /* 0x004ea20000100800 */
[----:B------:R-:W-:Y:S01]  /*8d00*/  IMAD.MOV.U32 R11, RZ, RZ, 0x40000040 ;  /* 0x40000040ff0b7424 */ /* 0x000fe200078e00ff */
[----:B------:R-:W-:Y:S05]  /*8d10*/  WARPSYNC.ALL ;  /* 0x0000000000007948 */ /* 0x000fea0003800000 */
[C---:B------:R-:W-:Y:S01]  /*8d20*/  R2UR UR4, R4.reuse ;  /* 0x00000000040472ca */ /* 0x040fe200000e0000 */
[----:B------:R-:W3:Y:S01]  /*8d30*/  LDL R95, [R1+0x10] ;  /* 0x00001000015f7983 */ /* 0x000ee20000100800 */
[----:B------:R-:W-:Y:S02]  /*8d40*/  R2UR UR5, R5 ;  /* 0x00000000050572ca */ /* 0x000fe400000e0000 */
[----:B------:R-:W-:Y:S01]  /*8d50*/  R2UR UR7, R11 ;  /* 0x000000000b0772ca */ /* 0x000fe200000e0000 */
[----:B-----5:R-:W-:Y:S01]  /*8d60*/  WARPGROUP.ARRIVE ;  /* 0x00000000000079c5 */ /* 0x020fe20000000000 */
[----:B------:R-:W-:Y:S01]  /*8d70*/  VIADD R12, R4, 0x2 ;  /* 0x00000002040c7836 */ /* 0x000fe20000000000 */
[----:B------:R-:W4:Y:S01]  /*8d80*/  LDL R97, [R1+0x8] ;  /* 0x0000080001617983 */ /* 0x000f220000100800 */
[----:B------:R-:W-:-:S02]  /*8d90*/  IMAD.MOV.U32 R13, RZ, RZ, 0x40000040 ;  /* 0x40000040ff0d7424 */ /* 0x000fc400078e00ff */
[----:B01----:R-:W-:Y:S01]  /*8da0*/  IMAD.MOV.U32 R7, RZ, RZ, 0x40000040 ;  /* 0x40000040ff077424 */ /* 0x003fe200078e00ff */
[----:B------:R-:W3:Y:S04]  /*8db0*/  LDL R89, [R1+0x24] ;  /* 0x0000240001597983 */ /* 0x000ee80000100800 */
[----:B------:R-:W4:Y:S01]  /*8dc0*/  LDL R90, [R1+0x20] ;  /* 0x00002000015a7983 */ /* 0x000f220000100800 */
[----:B------:R-:W-:Y:S02]  /*8dd0*/  VIADD R8, R4, 0x4 ;  /* 0x0000000404087836 */ /* 0x000fe40000000000 */
[----:B------:R-:W-:Y:S02]  /*8de0*/  IMAD.MOV.U32 R9, RZ, RZ, 0x40000040 ;  /* 0x40000040ff097424 */ /* 0x000fe400078e00ff */
[----:B--2---:R-:W-:-:S05]  /*8df0*/  IMAD R10, R18, 0x400, R3 ;  /* 0x00000400120a7824 */ /* 0x004fca00078e0203 */
[----:B------:R-:W-:-:S13]  /*8e00*/  R2UR UR6, R10 ;  /* 0x000000000a0672ca */ /* 0x000fda00000e0000 */
[----:B------:R-:W-:Y:S01]  /*8e10*/  HGMMA.64x128x16.F32 R24, gdesc[UR4], RZ, !UPT, gsb0 ;  /* 0x01e00000041879f0 */ /* 0x000fe2000c0008ff */
[----:B------:R-:W-:Y:S02]  /*8e20*/  IADD3 R6, R10, 0x2, RZ ;  /* 0x000000020a067810 */ /* 0x000fe40007ffe0ff */
[----:B------:R-:W-:Y:S02]  /*8e30*/  R2UR UR4, R12 ;  /* 0x000000000c0472ca */ /* 0x000fe400000e0000 */
[----:B------:R-:W-:Y:S02]  /*8e40*/  R2UR UR5, R13 ;  /* 0x000000000d0572ca */ /* 0x000fe400000e0000 */
[----:B------:R-:W-:Y:S02]  /*8e50*/  R2UR UR6, R6 ;  /* 0x00000000060672ca */ /* 0x000fe400000e0000 */
[----:B------:R-:W-:Y:S01]  /*8e60*/  R2UR UR7, R7 ;  /* 0x00000000070772ca */ /* 0x000fe200000e0000 */
[----:B------:R-:W-:Y:S01]  /*8e70*/  IMAD.MOV.U32 R7, RZ, RZ, 0x40000040 ;  /* 0x40000040ff077424 */ /* 0x000fe200078e00ff */
[----:B------:R-:W-:Y:S01]  /*8e80*/  IADD3 R6, R10, 0x4, RZ ;  /* 0x000000040a067810 */ /* 0x000fe20007ffe0ff */
[----:B------:R-:W-:-:S02]  /*8e90*/  WARPGROUP.DEPBAR.LE gsb0, 0x0 ;  /* 0x00008000000079c5 */ /* 0x000fc40000010000 */
[----:B------:R-:W-:-:S08]  /*8ea0*/  WARPGROUP.ARRIVE ;  /* 0x00000000000079c5 */ /* 0x000fd00000000000 */
[----:B------:R-:W-:Y:S01]  /*8eb0*/  HGMMA.64x128x16.F32 R24, gdesc[UR4], R24, gsb0 ;  /* 0x01e00000041879f0 */ /* 0x000fe20008000818 */
[----:B------:R-:W-:Y:S02]  /*8ec0*/  R2UR UR4, R8 ;  /* 0x00000000080472ca */ /* 0x000fe400000e0000 */
[----:B------:R-:W-:Y:S02]  /*8ed0*/  R2UR UR5, R9 ;  /* 0x00000000090572ca */ /* 0x000fe400000e0000 */
[----:B------:R-:W-:Y:S02]  /*8ee0*/  R2UR UR6, R6 ;  /* 0x00000000060672ca */ /* 0x000fe400000e0000 */
[----:B------:R-:W-:Y:S01]  /*8ef0*/  R2UR UR7, R7 ;  /* 0x00000000070772ca */ /* 0x000fe200000e0000 */
[----:B------:R-:W-:Y:S01]  /*8f00*/  VIADD R6, R4, 0x6 ;  /* 0x0000000604067836 */ /* 0x000fe20000000000 */
[----:B------:R-:W-:Y:S01]  /*8f10*/  IADD3 R10, R10, 0x6, RZ ;  /* 0x000000060a0a7810 */ /* 0x000fe20007ffe0ff */
[----:B------:R-:W-:-:S02]  /*8f20*/  IMAD.MOV.U32 R7, RZ, RZ, 0x40000040 ;  /* 0x40000040ff077424 */ /* 0x000fc400078e00ff */
        /* <DEDUP_REMOVED lines=11> */
[----:B------:R-:W-:Y:S01]  /*8fe0*/  ULDC UR4, c[0x0][0x9d8] ;  /* 0x0002760000047ab9 */ /* 0x000fe20000000800 */
[----:B---3--:R-:W-:Y:S01]  /*8ff0*/  IMAD R89, R153, 0xc0, R89 ;  /* 0x000000c099597824 */ /* 0x008fe200078e0259 */
[----:B------:R-:W-:Y:S01]  /*9000*/  ULDC UR5, c[0x0][0x988] ;  /* 0x0002620000057ab9 */ /* 0x000fe20000000800 */
[----:B------:R-:W-:Y:S02]  /*9010*/  WARPGROUP.DEPBAR.LE gsb0, 0x0 ;  /* 0x00008000000079c5 */ /* 0x000fe40000010000 */
[----:B------:R-:W-:-:S04]  /*9020*/  FMUL.FTZ R27, R27, UR4 ;  /* 0x000000041b1b7c20 */ /* 0x000fc80008410000 */
[----:B------:R0:W-:Y:S02]  /*9030*/  MUFU.TANH R110, R27 ;  /* 0x0000001b006e7308 */ /* 0x0001e40000002400 */
[----:B0-----:R-:W-:-:S04]  /*9040*/  IMAD.MOV.U32 R27, RZ, RZ, -0x80 ;  /* 0xffffff80ff1b7424 */ /* 0x001fc800078e00ff */
[----:B------:R-:W-:-:S05]  /*9050*/  IMAD R27, R152, R27, 0x80 ;  /* 0x00000080981b7424 */ /* 0x000fca00078e021b */
[----:B------:R-:W-:Y:S01]  /*9060*/  IADD3 R27, R95, R27, RZ ;  /* 0x0000001b5f1b7210 */ /* 0x000fe20007ffe0ff */
[----:B------:R-:W-:-:S03]  /*9070*/  FMUL.FTZ R26, R26, UR4 ;  /* 0x000000041a1a7c20 */ /* 0x000fc60008410000 */
[--C-:B----4-:R-:W-:Y:S01]  /*9080*/  IADD3 R106, -R97, 0x1, R27.reuse ;  /* 0x00000001616a7810 */ /* 0x110fe20007ffe11b */
[----:B------:R-:W-:Y:S01]  /*9090*/  FMUL.FTZ R34, R34, UR4 ;  /* 0x0000000422227c20 */ /* 0x000fe20008410000 */
[----:B------:R-:W0:Y:S01]  /*90a0*/  MUFU.TANH R112, R26 ;  /* 0x0000001a00707308 */ /* 0x000e220000002400 */
[----:B------:R-:W-:Y:S02]  /*90b0*/  FMUL.FTZ R30, R30, UR4 ;  /* 0x000000041e1e7c20 */ /* 0x000fe40008410000 */
[C---:B------:R-:W-:Y:S02]  /*90c0*/  IMAD R106, R90.reuse, -0x2, R106 ;  /* 0xfffffffe5a6a7824 */ /* 0x040fe400078e026a */
[----:B------:R-:W-:Y:S01]  /*90d0*/  FMUL.FTZ R31, R31, UR4 ;  /* 0x000000041f1f7c20 */ /* 0x000fe20008410000 */
[----:B------:R-:W-:Y:S02]  /*90e0*/  IMAD R91, R90, -0x2, R27 ;  /* 0xfffffffe5a5b7824 */ /* 0x000fe400078e021b */
[----:B------:R1:W-:Y:S01]  /*90f0*/  MUFU.TANH R98, R34 ;  /* 0x0000002200627308 */ /* 0x0003e20000002400 */
[----:B------:R-:W-:-:S07]  /*9100*/  FMUL.FTZ R102, R35, UR4 ;  /* 0x0000000423667c20 */ /* 0x000fce0008410000 */
[----:B------:R-:W2:Y:S01]  /*9110*/  MUFU.TANH R108, R30 ;  /* 0x0000001e006c7308 */ /* 0x000ea20000002400 */
[----:B-1----:R-:W-:Y:S01]  /*9120*/  FMUL.FTZ R34, R50, UR4 ;  /* 0x0000000432227c20 */ /* 0x002fe20008410000 */
[----:B------:R-:W-:-:S04]  /*9130*/  IADD3 R50, R106, 0x8, R89 ;  /* 0x000000086a327810 */ /* 0x000fc80007ffe059 */
[----:B------:R-:W-:Y:S02]  /*9140*/  VIMNMX R27, R91, R50, PT ;  /* 0x000000325b1b7248 */ /* 0x000fe40003fe0100 */
[----:B------:R-:W1:Y:S01]  /*9150*/  MUFU.TANH R31, R31 ;  /* 0x0000001f001f7308 */ /* 0x000e620000002400 */
[----:B------:R-:W-:Y:S01]  /*9160*/  FMUL.FTZ R104, R38, UR4 ;  /* 0x0000000426687c20 */ /* 0x000fe20008410000 */
[C---:B------:R-:W-:Y:S02]  /*9170*/  ISETP.GT.AND P1, PT, R27.reuse, RZ, PT ;  /* 0x000000ff1b00720c */ /* 0x040fe40003f24270 */
[----:B------:R-:W-:Y:S01]  /*9180*/  ISETP.GT.AND P2, PT, R27, 0x1, PT ;  /* 0x000000011b00780c */ /* 0x000fe20003f44270 */
[----:B------:R-:W-:Y:S01]  /*9190*/  FMUL.FTZ R96, R39, UR4 ;  /* 0x0000000427607c20 */ /* 0x000fe20008410000 */
[----:B------:R-:W-:Y:S02]  /*91a0*/  ISETP.GT.AND P3, PT, R27, 0x8, PT ;  /* 0x000000081b00780c */ /* 0x000fe40003f64270 */
[----:B------:R-:W3:Y:S01]  /*91b0*/  MUFU.TANH R102, R102 ;  /* 0x0000006600667308 */ /* 0x000ee20000002400 */
[----:B0-----:R-:W-:-:S02]  /*91c0*/  FSEL R112, R112, -INF , P1 ;  /* 0xff80000070707808 */ /* 0x001fc40000800000 */
[----:B------:R-:W-:Y:S01]  /*91d0*/  FSEL R110, R110, -INF , P2 ;  /* 0xff8000006e6e7808 */ /* 0x000fe20001000000 */
[----:B------:R-:W-:Y:S01]  /*91e0*/  FMUL.FTZ R94, R42, UR4 ;  /* 0x000000042a5e7c20 */ /* 0x000fe20008410000 */
[----:B------:R-:W-:Y:S02]  /*91f0*/  ISETP.GT.AND P1, PT, R27, 0x9, PT ;  /* 0x000000091b00780c */ /* 0x000fe40003f24270 */
[----:B--2---:R-:W-:Y:S01]  /*9200*/  FSEL R108, R108, -INF , P3 ;  /* 0xff8000006c6c7808 */ /* 0x004fe20001800000 */
[----:B------:R-:W0:Y:S01]  /*9210*/  MUFU.TANH R104, R104 ;  /* 0x0000006800687308 */ /* 0x000e220000002400 */
[----:B------:R-:W-:Y:S01]  /*9220*/  FMNMX.FTZ R35, R112, R110, !PT ;  /* 0x0000006e70237209 */ /* 0x000fe20007810000 */
[----:B------:R-:W-:Y:S01]  /*9230*/  FMUL.FTZ R92, R43, UR4 ;  /* 0x000000042b5c7c20 */ /* 0x000fe20008410000 */
[----:B------:R-:W-:Y:S02]  /*9240*/  ISETP.GT.AND P2, PT, R27, 0x10, PT ;  /* 0x000000101b00780c */ /* 0x000fe40003f44270 */
[----:B-1----:R-:W-:-:S02]  /*9250*/  FSEL R100, R31, -INF , P1 ;  /* 0xff8000001f647808 */ /* 0x002fc40000800000 */
[----:B------:R-:W-:Y:S01]  /*9260*/  FMNMX.FTZ R35, R108, R35, !PT ;  /* 0x000000236c237209 */ /* 0x000fe20007810000 */
[----:B------:R-:W1:Y:S01]  /*9270*/  MUFU.TANH R96, R96 ;  /* 0x0000006000607308 */ /* 0x000e620000002400 */
[----:B------:R-:W-:Y:S01]  /*9280*/  ISETP.GT.AND P1, PT, R27, 0x11, PT ;  /* 0x000000111b00780c */ /* 0x000fe20003f24270 */
[----:B------:R-:W-:Y:S01]  /*9290*/  FMUL.FTZ R88, R46, UR4 ;  /* 0x000000042e587c20 */ /* 0x000fe20008410000 */
[----:B------:R-:W-:Y:S02]  /*92a0*/  FSEL R98, R98, -INF , P2 ;  /* 0xff80000062627808 */ /* 0x000fe40001000000 */
[----:B------:R-:W-:-:S03]  /*92b0*/  FMNMX.FTZ R35, R100, R35, !PT ;  /* 0x0000002364237209 */ /* 0x000fc60007810000 */
[----:B------:R-:W2:Y:S01]  /*92c0*/  MUFU.TANH R94, R94 ;  /* 0x0000005e005e7308 */ /* 0x000ea20000002400 */
[----:B------:R-:W-:Y:S01]  /*92d0*/  ISETP.GT.AND P2, PT, R27, 0x18, PT ;  /* 0x000000181b00780c */ /* 0x000fe20003f44270 */
[----:B------:R-:W-:Y:S01]  /*92e0*/  FMUL.FTZ R30, R47, UR4 ;  /* 0x000000042f1e7c20 */ /* 0x000fe20008410000 */
[----:B---3--:R-:W-:Y:S02]  /*92f0*/  FSEL R102, R102, -INF , P1 ;  /* 0xff80000066667808 */ /* 0x008fe40000800000 */
[----:B------:R-:W-:-:S03]  /*9300*/  FMNMX.FTZ R35, R98, R35, !PT ;  /* 0x0000002362237209 */ /* 0x000fc60007810000 */
[----:B------:R-:W3:Y:S01]  /*9310*/  MUFU.TANH R92, R92 ;  /* 0x0000005c005c7308 */ /* 0x000ee20000002400 */
[----:B------:R-:W-:Y:S02]  /*9320*/  ISETP.GT.AND P1, PT, R27, 0x19, PT ;  /* 0x000000191b00780c */ /* 0x000fe40003f24270 */
[----:B0-----:R-:W-:Y:S02]  /*9330*/  FSEL R104, R104, -INF , P2 ;  /* 0xff80000068687808 */ /* 0x001fe40001000000 */
[----:B------:R-:W-:-:S03]  /*9340*/  FMNMX.FTZ R35, R102, R35, !PT ;  /* 0x0000002366237209 */ /* 0x000fc60007810000 */
[----:B------:R-:W0:Y:S01]  /*9350*/  MUFU.TANH R88, R88 ;  /* 0x0000005800587308 */ /* 0x000e220000002400 */
[----:B------:R-:W-:Y:S01]  /*9360*/  ISETP.GT.AND P2, PT, R27, 0x20, PT ;  /* 0x000000201b00780c */ /* 0x000fe20003f44270 */
[----:B------:R-:W-:Y:S01]  /*9370*/  FMUL.FTZ R26, R51, UR4 ;  /* 0x00000004331a7c20 */ /* 0x000fe20008410000 */
        /* <DEDUP_REMOVED lines=8> */
[----:B------:R-:W-:Y:S01]  /*9400*/  ISETP.GT.AND P2, PT, R27, 0x28, PT ;  /* 0x000000281b00780c */ /* 0x000fe20003f44270 */
[----:B------:R-:W-:Y:S01]  /*9410*/  FMUL.FTZ R42, R55, UR4 ;  /* 0x00000004372a7c20 */ /* 0x000fe20008410000 */
[----:B---3--:R-:W-:Y:S02]  /*9420*/  FSEL R92, R92, -INF , P1 ;  /* 0xff8000005c5c7808 */ /* 0x008fe40000800000 */
[----:B------:R-:W-:-:S03]  /*9430*/  FMNMX.FTZ R35, R94, R35, !PT ;  /* 0x000000235e237209 */ /* 0x000fc60007810000 */
[----:B------:R-:W3:Y:S01]  /*9440*/  MUFU.TANH R26, R26 ;  /* 0x0000001a001a7308 */ /* 0x000ee20000002400 */
[----:B------:R-:W-:Y:S01]  /*9450*/  FMUL.FTZ R20, R33, UR4 ;  /* 0x0000000421147c20 */ /* 0x000fe20008410000 */
[----:B------:R-:W-:Y:S01]  /*9460*/  FMUL.FTZ R33, R48, UR4 ;  /* 0x0000000430217c20 */ /* 0x000fe20008410000 */
[C---:B------:R-:W-:Y:S01]  /*9470*/  ISETP.GT.AND P1, PT, R27.reuse, 0x29, PT ;  /* 0x000000291b00780c */ /* 0x040fe20003f24270 */
[----:B------:R-:W-:Y:S01]  /*9480*/  FMUL.FTZ R48, R58, UR4 ;  /* 0x000000043a307c20 */ /* 0x000fe20008410000 */
[----:B0-----:R-:W-:Y:S02]  /*9490*/  FSEL R88, R88, -INF , P2 ;  /* 0xff80000058587808 */ /* 0x001fe40001000000 */
[----:B------:R-:W-:Y:S01]  /*94a0*/  FMNMX.FTZ R35, R92, R35, !PT ;  /* 0x000000235c237209 */ /* 0x000fe20007810000 */
[----:B------:R-:W0:Y:S01]  /*94b0*/  MUFU.TANH R38, R38 ;  /* 0x0000002600267308 */ /* 0x000e220000002400 */
[----:B------:R-:W-:Y:S01]  /*94c0*/  ISETP.GT.AND P2, PT, R27, 0x30, PT ;  /* 0x000000301b00780c */ /* 0x000fe20003f44270 */
[----:B------:R-:W-:Y:S01]  /*94d0*/  FMUL.FTZ R46, R59, UR4 ;  /* 0x000000043b2e7c20 */ /* 0x000fe20008410000 */
        /* <DEDUP_REMOVED lines=8> */
[----:B------:R-:W-:Y:S01]  /*9560*/  FMUL.FTZ R3, R24, UR4 ;  /* 0x0000000418037c20 */ /* 0x000fe20008410000 */
[----:B------:R-:W-:Y:S01]  /*9570*/  FMUL.FTZ R24, R37, UR4 ;  /* 0x0000000425187c20 */ /* 0x000fe20008410000 */
[----:B------:R-:W-:Y:S01]  /*9580*/  FMUL.FTZ R37, R52, UR4 ;  /* 0x0000000434257c20 */ /* 0x000fe20008410000 */
[----:B------:R-:W-:Y:S01]  /*9590*/  ISETP.GT.AND P2, PT, R27, 0x38, PT ;  /* 0x000000381b00780c */ /* 0x000fe20003f44270 */
[----:B------:R-:W-:Y:S01]  /*95a0*/  FMUL.FTZ R52, R63, UR4 ;  /* 0x000000043f347c20 */ /* 0x000fe20008410000 */
        /* <DEDUP_REMOVED lines=8> */
[----:B------:R-:W-:Y:S01]  /*9630*/  FMUL.FTZ R11, R28, UR4 ;  /* 0x000000041c0b7c20 */ /* 0x000fe20008410000 */
[----:B------:R-:W-:Y:S01]  /*9640*/  FMUL.FTZ R28, R41, UR4 ;  /* 0x00000004291c7c20 */ /* 0x000fe20008410000 */
[----:B------:R-:W-:Y:S01]  /*9650*/  FMUL.FTZ R41, R56, UR4 ;  /* 0x0000000438297c20 */ /* 0x000fe20008410000 */
[----:B------:R-:W-:Y:S01]  /*9660*/  ISETP.GT.AND P2, PT, R27, 0x40, PT ;  /* 0x000000401b00780c */ /* 0x000fe20003f44270 */
[----:B------:R-:W-:Y:S01]  /*9670*/  FMUL.FTZ R56, R67, UR4 ;  /* 0x0000000443387c20 */ /* 0x000fe20008410000 */
[----:B-1----:R-:W-:Y:S02]  /*9680*/  FSEL R42, R42, -INF , P1 ;  /* 0xff8000002a2a7808 */ /* 0x002fe40000800000 */
[----:B------:R-:W1:Y:S01]  /*9690*/  MUFU.TANH R52, R52 ;  /* 0x0000003400347308 */ /* 0x000e620000002400 */
[----:B------:R-:W-:-:S02]  /*96a0*/  FMNMX.FTZ R35, R38, R35, !PT ;  /* 0x0000002326237209 */ /* 0x000fc40007810000 */
[C---:B------:R-:W-:Y:S02]  /*96b0*/  ISETP.GT.AND P1, PT, R27.reuse, 0x41, PT ;  /* 0x000000411b00780c */ /* 0x040fe40003f24270 */
[----:B--2---:R-:W-:Y:S02]  /*96c0*/  FSEL R48, R48, -INF , P2 ;  /* 0xff80000030307808 */ /* 0x004fe40001000000 */
[----:B------:R-:W-:Y:S01]  /*96d0*/  FMNMX.FTZ R35, R42, R35, !PT ;  /* 0x000000232a237209 */ /* 0x000fe20007810000 */
[----:B------:R-:W2:Y:S01]  /*96e0*/  MUFU.TANH R54, R54 ;  /* 0x0000003600367308 */ /* 0x000ea20000002400 */
[----:B------:R-:W-:Y:S01]  /*96f0*/  FMUL.FTZ R70, R70, UR4 ;  /* 0x0000000446467c20 */ /* 0x000fe20008410000 */
[----:B------:R-:W-:Y:S02]  /*9700*/  ISETP.GT.AND P2, PT, R27, 0x48, PT ;  /* 0x000000481b00780c */ /* 0x000fe40003f44270 */
[----:B---3--:R-:W-:Y:S02]  /*9710*/  FSEL R46, R46, -INF , P1 ;  /* 0xff8000002e2e7808 */ /* 0x008fe40000800000 */
[----:B------:R-:W-:-:S02]  /*9720*/  FMNMX.FTZ R35, R48, R35, !PT ;  /* 0x0000002330237209 */ /* 0x000fc40007810000 */
[----:B------:R-:W3:Y:S01]  /*9730*/  MUFU.TANH R56, R56 ;  /* 0x0000003800387308 */ /* 0x000ee20000002400 */
[----:B------:R-:W-:Y:S01]  /*9740*/  FMUL.FTZ R71, R71, UR4 ;  /* 0x0000000447477c20 */ /* 0x000fe20008410000 */
[C---:B------:R-:W-:Y:S02]  /*9750*/  ISETP.GT.AND P1, PT, R27.reuse, 0x49, PT ;  /* 0x000000491b00780c */ /* 0x040fe40003f24270 */
[----:B0-----:R-:W-:Y:S02]  /*9760*/  FSEL R50, R50, -INF , P2 ;  /* 0xff80000032327808 */ /* 0x001fe40001000000 */
[----:B------:R-:W-:Y:S02]  /*9770*/  FMNMX.FTZ R35, R46, R35, !PT ;  /* 0x000000232e237209 */ /* 0x000fe40007810000 */
[----:B------:R-:W0:Y:S01]  /*9780*/  MUFU.TANH R58, R70 ;  /* 0x00000046003a7308 */ /* 0x000e220000002400 */
[----:B------:R-:W-:Y:S01]  /*9790*/  FMUL.FTZ R74, R74, UR4 ;  /* 0x000000044a4a7c20 */ /* 0x000fe20008410000 */
[----:B------:R-:W-:-:S02]  /*97a0*/  ISETP.GT.AND P2, PT, R27, 0x50, PT ;  /* 0x000000501b00780c */ /* 0x000fc40003f44270 */
[----:B-1----:R-:W-:Y:S02]  /*97b0*/  FSEL R52, R52, -INF , P1 ;  /* 0xff80000034347808 */ /* 0x002fe40000800000 */
[----:B------:R-:W-:Y:S02]  /*97c0*/  FMNMX.FTZ R35, R50, R35, !PT ;  /* 0x0000002332237209 */ /* 0x000fe40007810000 */
[----:B------:R-:W1:Y:S01]  /*97d0*/  MUFU.TANH R62, R71 ;  /* 0x00000047003e7308 */ /* 0x000e620000002400 */
[----:B------:R-:W-:Y:S01]  /*97e0*/  FMUL.FTZ R75, R75, UR4 ;  /* 0x000000044b4b7c20 */ /* 0x000fe20008410000 */
[----:B------:R-:W-:Y:S02]  /*97f0*/  ISETP.GT.AND P1, PT, R27, 0x51, PT ;  /* 0x000000511b00780c */ /* 0x000fe40003f24270 */
[----:B--2---:R-:W-:Y:S02]  /*9800*/  FSEL R54, R54, -INF , P2 ;  /* 0xff80000036367808 */ /* 0x004fe40001000000 */
[----:B------:R-:W-:-:S02]  /*9810*/  FMNMX.FTZ R35, R52, R35, !PT ;  /* 0x0000002334237209 */ /* 0x000fc40007810000 */
[----:B------:R-:W2:Y:S01]  /*9820*/  MUFU.TANH R70, R74 ;  /* 0x0000004a00467308 */ /* 0x000ea20000002400 */
[----:B------:R-:W-:Y:S01]  /*9830*/  FMUL.FTZ R78, R78, UR4 ;  /* 0x000000044e4e7c20 */ /* 0x000fe20008410000 */
[----:B------:R-:W-:Y:S01]  /*9840*/  ISETP.GT.AND P2, PT, R27, 0x58, PT ;  /* 0x000000581b00780c */ /* 0x000fe20003f44270 */
[----:B------:R-:W-:Y:S01]  /*9850*/  FMUL.FTZ R79, R79, UR4 ;  /* 0x000000044f4f7c20 */ /* 0x000fe20008410000 */
        /* <DEDUP_REMOVED lines=28> */
[----:B-1----:R-:W-:Y:S02]  /*9a20*/  FSEL R78, R79, -INF , P1 ;  /* 0xff8000004f4e7808 */ /* 0x002fe40000800000 */
[----:B------:R-:W-:-:S03]  /*9a30*/  FMNMX.FTZ R35, R74, R35, !PT ;  /* 0x000000234a237209 */ /* 0x000fc60007810000 */
[----:B------:R-:W1:Y:S01]  /*9a40*/  MUFU.TANH R87, R87 ;  /* 0x0000005700577308 */ /* 0x000e620000002400 */
        /* <DEDUP_REMOVED lines=8> */
[----:B0-----:R-:W-:Y:S02]  /*9ad0*/  FSEL R86, R86, -INF , P2 ;  /* 0xff80000056567808 */ /* 0x001fe40001000000 */
[----:B------:R-:W-:Y:S02]  /*9ae0*/  FMNMX.FTZ R35, R82, R35, !PT ;  /* 0x0000002352237209 */ /* 0x000fe40007810000 */
[----:B-1----:R-:W-:Y:S02]  /*9af0*/  FSEL R90, R87, -INF , P1 ;  /* 0xff800000575a7808 */ /* 0x002fe40000800000 */
[----:B------:R-:W-:-:S04]  /*9b00*/  FMNMX.FTZ R35, R86, R35, !PT ;  /* 0x0000002356237209 */ /* 0x000fc80007810000 */
[----:B------:R-:W-:Y:S01]  /*9b10*/  FMNMX.FTZ R35, R90, R35, !PT ;  /* 0x000000235a237209 */ /* 0x000fe20007810000 */
[----:B------:R-:W-:-:S04]  /*9b20*/  FMUL.FTZ R27, R64, UR4 ;  /* 0x00000004401b7c20 */ /* 0x000fc80008410000 */
[----:B------:R-:W0:Y:S01]  /*9b30*/  SHFL.BFLY PT, R64, R35, 0x2, 0x1f ;  /* 0x0c401f0023407f89 */ /* 0x000e2200000e0000 */
[----:B------:R-:W-:Y:S01]  /*9b40*/  FMUL.FTZ R10, R25, UR4 ;  /* 0x00000004190a7c20 */ /* 0x000fe20008410000 */
[----:B0-----:R-:W-:-:S05]  /*9b50*/  FMNMX.FTZ R64, R35, R64, !PT ;  /* 0x0000004023407209 */ /* 0x001fca0007810000 */
[----:B------:R-:W0:Y:S01]  /*9b60*/  SHFL.BFLY PT, R35, R64, 0x1, 0x1f ;  /* 0x0c201f0040237f89 */ /* 0x000e2200000e0000 */
[----:B------:R-:W1:Y:S01]  /*9b70*/  MUFU.TANH R3, R3 ;  /* 0x0000000300037308 */ /* 0x000e620000002400 */
[----:B------:R-:W-:Y:S01]  /*9b80*/  FMUL.FTZ R14, R29, UR4 ;  /* 0x000000041d0e7c20 */ /* 0x000fe20008410000 */
[----:B------:R-:W-:-:S06]  /*9b90*/  IMAD.U32 R51, RZ, RZ, UR5 ;  /* 0x00000005ff337e24 */ /* 0x000fcc000f8e00ff */
[----:B------:R-:W2:Y:S01]  /*9ba0*/  MUFU.TANH R10, R10 ;  /* 0x0000000a000a7308 */ /* 0x000ea20000002400 */
[----:B------:R-:W-:Y:S01]  /*9bb0*/  FMUL.FTZ R15, R32, UR4 ;  /* 0x00000004200f7c20 */ /* 0x000fe20008410000 */
[----:B------:R-:W-:-:S06]  /*9bc0*/  VIADDMNMX R67, R89, R106, R91, PT ;  /* 0x0000006a59437246 */ /* 0x000fcc000380015b */
[----:B------:R-:W3:Y:S01]  /*9bd0*/  MUFU.TANH R11, R11 ;  /* 0x0000000b000b7308 */ /* 0x000ee20000002400 */
[----:B0-----:R-:W-:-:S07]  /*9be0*/  FMNMX.FTZ R35, R64, R35, !PT ;  /* 0x0000002340237209 */ /* 0x001fce0007810000 */
[----:B------:R-:W0:Y:S01]  /*9bf0*/  MUFU.TANH R14, R14 ;  /* 0x0000000e000e7308 */ /* 0x000e220000002400 */
[C---:B------:R-:W-:Y:S01]  /*9c00*/  FSETP.NEU.FTZ.AND P1, PT, R35.reuse, -INF , PT ;  /* 0xff8000002300780b */ /* 0x040fe20003f3d000 */
[----:B------:R-:W-:Y:S01]  /*9c10*/  FMUL.FTZ R63, R35, R51 ;  /* 0x00000033233f7220 */ /* 0x000fe20000410000 */
[----:B------:R-:W-:Y:S01]  /*9c20*/  ISETP.GT.AND P2, PT, R67, 0x1, PT ;  /* 0x000000014300780c */ /* 0x000fe20003f44270 */
[----:B------:R-:W-:-:S04]  /*9c30*/  FMUL.FTZ R21, R36, UR4 ;  /* 0x0000000424157c20 */ /* 0x000fc80008410000 */
[----:B------:R-:W4:Y:S01]  /*9c40*/  MUFU.TANH R15, R15 ;  /* 0x0000000f000f7308 */ /* 0x000f220000002400 */
[----:B------:R-:W-:Y:S02]  /*9c50*/  FSEL R63, R63, RZ, P1 ;  /* 0x000000ff3f3f7208 */ /* 0x000fe40000800000 */
[----:B------:R-:W-:Y:S01]  /*9c60*/  ISETP.GT.AND P1, PT, R67, RZ, PT ;  /* 0x000000ff4300720c */ /* 0x000fe20003f24270 */
[----:B------:R-:W-:Y:S01]  /*9c70*/  FMUL.FTZ R36, R49, UR4 ;  /* 0x0000000431247c20 */ /* 0x000fe20008410000 */
[----:B------:R-:W-:Y:S01]  /*9c80*/  FMUL.FTZ R49, R72, UR4 ;  /* 0x0000000448317c20 */ /* 0x000fe20008410000 */
[----:B------:R-:W-:Y:S02]  /*9c90*/  ISETP.GT.AND P3, PT, R67, 0x8, PT ;  /* 0x000000084300780c */ /* 0x000fe40003f64270 */
[----:B------:R-:W4:Y:S01]  /*9ca0*/  MUFU.TANH R20, R20 ;  /* 0x0000001400147308 */ /* 0x000f220000002400 */
[----:B-1----:R-:W-:Y:S02]  /*9cb0*/  FSEL R72, R3, -INF , P1 ;  /* 0xff80000003487808 */ /* 0x002fe40000800000 */
[----:B--2---:R-:W-:Y:S01]  /*9cc0*/  FSEL R10, R10, -INF , P2 ;  /* 0xff8000000a0a7808 */ /* 0x004fe20001000000 */
[----:B------:R-:W-:Y:S01]  /*9cd0*/  FMUL.FTZ R55, R76, UR4 ;  /* 0x000000044c377c20 */ /* 0x000fe20008410000 */
[----:B------:R-:W-:Y:S01]  /*9ce0*/  ISETP.GT.AND P1, PT, R67, 0x9, PT ;  /* 0x000000094300780c */ /* 0x000fe20003f24270 */
[----:B------:R-:W-:Y:S01]  /*9cf0*/  FMUL.FTZ R25, R40, UR4 ;  /* 0x0000000428197c20 */ /* 0x000fe20008410000 */
[----:B---3--:R-:W-:Y:S01]  /*9d00*/  FSEL R76, R11, -INF , P3 ;  /* 0xff8000000b4c7808 */ /* 0x008fe20001800000 */
[----:B------:R-:W-:Y:S01]  /*9d10*/  MUFU.TANH R21, R21 ;  /* 0x0000001500157308 */ /* 0x000fe20000002400 */
[----:B------:R-:W-:Y:S01]  /*9d20*/  FMNMX.FTZ R3, R72, R10, !PT ;  /* 0x0000000a48037209 */ /* 0x000fe20007810000 */
[----:B------:R-:W-:Y:S01]  /*9d30*/  FMUL.FTZ R59, R80, UR4 ;  /* 0x00000004503b7c20 */ /* 0x000fe20008410000 */
[----:B------:R-:W-:-:S02]  /*9d40*/  ISETP.GT.AND P2, PT, R67, 0x10, PT ;  /* 0x000000104300780c */ /* 0x000fc40003f44270 */
[----:B0-----:R-:W-:Y:S02]  /*9d50*/  FSEL R80, R14, -INF , P1 ;  /* 0xff8000000e507808 */ /* 0x001fe40000800000 */
[----:B------:R-:W-:Y:S01]  /*9d60*/  FMNMX.FTZ R3, R76, R3, !PT ;  /* 0x000000034c037209 */ /* 0x000fe20007810000 */
[----:B------:R-:W0:Y:S01]  /*9d70*/  MUFU.TANH R24, R24 ;  /* 0x0000001800187308 */ /* 0x000e220000002400 */
[----:B------:R-:W-:Y:S01]  /*9d80*/  FMUL.FTZ R64, R84, UR4 ;  /* 0x0000000454407c20 */ /* 0x000fe20008410000 */
[----:B------:R-:W-:Y:S01]  /*9d90*/  ISETP.GT.AND P1, PT, R67, 0x11, PT ;  /* 0x000000114300780c */ /* 0x000fe20003f24270 */
[----:B------:R-:W-:Y:S01]  /*9da0*/  FMUL.FTZ R29, R44, UR4 ;  /* 0x000000042c1d7c20 */ /* 0x000fe20008410000 */
[----:B----4-:R-:W-:Y:S02]  /*9db0*/  FSEL R84, R15, -INF , P2 ;  /* 0xff8000000f547808 */ /* 0x010fe40001000000 */
[----:B------:R-:W-:Y:S02]  /*9dc0*/  FMNMX.FTZ R3, R80, R3, !PT ;  /* 0x0000000350037209 */ /* 0x000fe40007810000 */
[----:B------:R-:W1:Y:S01]  /*9dd0*/  MUFU.TANH R25, R25 ;  /* 0x0000001900197308 */ /* 0x000e620000002400 */
[-CC-:B------:R-:W-:Y:S01]  /*9de0*/  FFMA.FTZ R100, R100, R51.reuse, -R63.reuse ;  /* 0x0000003364647223 */ /* 0x180fe2000001083f */
[----:B------:R-:W-:Y:S01]  /*9df0*/  FFMA.FTZ R145, R98, R51, -R63 ;  /* 0x0000003362917223 */ /* 0x000fe2000001083f */
[----:B------:R-:W-:Y:S01]  /*9e00*/  ISETP.GT.AND P2, PT, R67, 0x18, PT ;  /* 0x000000184300780c */ /* 0x000fe20003f44270 */
[----:B------:R-:W-:Y:S01]  /*9e10*/  FMUL.FTZ R32, R45, UR4 ;  /* 0x000000042d207c20 */ /* 0x000fe20008410000 */
[----:B------:R-:W-:-:S02]  /*9e20*/  FSEL R98, R20, -INF , P1 ;  /* 0xff80000014627808 */ /* 0x000fc40000800000 */
[----:B------:R-:W-:Y:S01]  /*9e30*/  FMNMX.FTZ R3, R84, R3, !PT ;  /* 0x0000000354037209 */ /* 0x000fe20007810000 */
[----:B------:R-:W2:Y:S01]  /*9e40*/  MUFU.TANH R28, R28 ;  /* 0x0000001c001c7308 */ /* 0x000ea20000002400 */
[----:B------:R-:W-:Y:S02]  /*9e50*/  ISETP.GT.AND P1, PT, R67, 0x19, PT ;  /* 0x000000194300780c */ /* 0x000fe40003f24270 */
[----:B------:R-:W-:-:S05]  /*9e60*/  FMNMX.FTZ R3, R98, R3, !PT ;  /* 0x0000000362037209 */ /* 0x000fca0007810000 */
[----:B------:R-:W3:Y:S01]  /*9e70*/  MUFU.TANH R29, R29 ;  /* 0x0000001d001d7308 */ /* 0x000ee20000002400 */
[----:B0-----:R-:W-:-:S07]  /*9e80*/  FSEL R24, R24, -INF , P1 ;  /* 0xff80000018187808 */ /* 0x001fce0000800000 */
[----:B------:R0:W-:Y:S01]  /*9e90*/  MUFU.EX2 R14, R100 ;  /* 0x00000064000e7308 */ /* 0x0001e20000000800 */
[----:B------:R-:W-:Y:S01]  /*9ea0*/  FFMA.FTZ R20, R102, R51, -R63 ;  /* 0x0000003366147223 */ /* 0x000fe2000001083f */
[----:B0-----:R-:W-:-:S06]  /*9eb0*/  FSEL R100, R21, -INF , P2 ;  /* 0xff80000015647808 */ /* 0x001fcc0001000000 */
[----:B------:R-:W0:Y:S01]  /*9ec0*/  MUFU.TANH R32, R32 ;  /* 0x0000002000207308 */ /* 0x000e220000002400 */
[C---:B------:R-:W-:Y:S02]  /*9ed0*/  ISETP.GT.AND P2, PT, R67.reuse, 0x20, PT ;  /* 0x000000204300780c */ /* 0x040fe40003f44270 */
[----:B------:R-:W-:Y:S02]  /*9ee0*/  FMNMX.FTZ R3, R100, R3, !PT ;  /* 0x0000000364037209 */ /* 0x000fe40007810000 */
[----:B------:R-:W-:Y:S02]  /*9ef0*/  ISETP.GT.AND P1, PT, R67, 0x21, PT ;  /* 0x000000214300780c */ /* 0x000fe40003f24270 */
[----:B-1----:R-:W-:Y:S01]  /*9f00*/  FSEL R102, R25, -INF , P2 ;  /* 0xff80000019667808 */ /* 0x002fe20001000000 */
[----:B------:R-:W1:Y:S01]  /*9f10*/  MUFU.TANH R33, R33 ;  /* 0x0000002100217308 */ /* 0x000e620000002400 */
[----:B------:R-:W-:Y:S01]  /*9f20*/  FMNMX.FTZ R3, R24, R3, !PT ;  /* 0x0000000318037209 */ /* 0x000fe20007810000 */
[----:B------:R-:W-:Y:S01]  /*9f30*/  FFMA.FTZ R147, R104, R51, -R63 ;  /* 0x0000003368937223 */ /* 0x000fe2000001083f */
[----:B------:R-:W-:Y:S01]  /*9f40*/  ISETP.GT.AND P2, PT, R67, 0x28, PT ;  /* 0x000000284300780c */ /* 0x000fe20003f44270 */
[----:B------:R-:W-:Y:S01]  /*9f50*/  FMUL.FTZ R40, R53, UR4 ;  /* 0x0000000435287c20 */ /* 0x000fe20008410000 */
[----:B--2---:R-:W-:-:S02]  /*9f60*/  FSEL R104, R28, -INF , P1 ;  /* 0xff8000001c687808 */ /* 0x004fc40000800000 */
[----:B------:R-:W-:Y:S01]  /*9f70*/  FMNMX.FTZ R3, R102, R3, !PT ;  /* 0x0000000366037209 */ /* 0x000fe20007810000 */
[----:B------:R-:W2:Y:S01]  /*9f80*/  MUFU.TANH R36, R36 ;  /* 0x0000002400247308 */ /* 0x000ea20000002400 */
[----:B------:R-:W-:Y:S02]  /*9f90*/  ISETP.GT.AND P1, PT, R67, 0x29, PT ;  /* 0x000000294300780c */ /* 0x000fe40003f24270 */
        /* <DEDUP_REMOVED lines=8> */
[--C-:B------:R-:W-:Y:S01]  /*a020*/  FFMA.FTZ R28, R96, R51, -R63.reuse ;  /* 0x00000033601c7223 */ /* 0x100fe2000001083f */
[----:B------:R-:W-:Y:S02]  /*a030*/  ISETP.GT.AND P1, PT, R67, 0x31, PT ;  /* 0x000000314300780c */ /* 0x000fe40003f24270 */
[----:B-1----:R-:W-:Y:S02]  /*a040*/  FSEL R96, R33, -INF , P2 ;  /* 0xff80000021607808 */ /* 0x002fe40001000000 */
[----:B------:R-:W-:Y:S02]  /*a050*/  FMNMX.FTZ R3, R32, R3, !PT ;  /* 0x0000000320037209 */ /* 0x000fe40007810000 */
[----:B------:R-:W1:Y:S01]  /*a060*/  MUFU.TANH R41, R41 ;  /* 0x0000002900297308 */ /* 0x000e620000002400 */
[----:B------:R-:W-:Y:S01]  /*a070*/  FFMA.FTZ R141, R94, R51, -R63 ;  /* 0x000000335e8d7223 */ /* 0x000fe2000001083f */
[----:B------:R-:W-:Y:S01]  /*a080*/  ISETP.GT.AND P2, PT, R67, 0x38, PT ;  /* 0x000000384300780c */ /* 0x000fe20003f44270 */
[----:B------:R-:W-:Y:S01]  /*a090*/  FMUL.FTZ R45, R61, UR4 ;  /* 0x000000043d2d7c20 */ /* 0x000fe20008410000 */
[----:B--2---:R-:W-:-:S02]  /*a0a0*/  FSEL R94, R36, -INF , P1 ;  /* 0xff800000245e7808 */ /* 0x004fc40000800000 */
[----:B------:R-:W-:Y:S02]  /*a0b0*/  FMNMX.FTZ R3, R96, R3, !PT ;  /* 0x0000000360037209 */ /* 0x000fe40007810000 */
        /* <DEDUP_REMOVED lines=11> */
[----:B------:R-:W-:Y:S01]  /*a170*/  FFMA.FTZ R36, R92, R51, -R63 ;  /* 0x000000335c247223 */ /* 0x000fe2000001083f */
[----:B------:R-:W-:Y:S01]  /*a180*/  ISETP.GT.AND P1, PT, R67, 0x41, PT ;  /* 0x000000414300780c */ /* 0x000fe20003f24270 */
[----:B------:R-:W-:Y:S01]  /*a190*/  FMUL.FTZ R39, R68, UR4 ;  /* 0x0000000444277c20 */ /* 0x000fe20008410000 */
[----:B-1----:R-:W-:Y:S02]  /*a1a0*/  FSEL R92, R41, -INF , P2 ;  /* 0xff800000295c7808 */ /* 0x002fe40001000000 */
[----:B------:R-:W-:Y:S02]  /*a1b0*/  FMNMX.FTZ R3, R40, R3, !PT ;  /* 0x0000000328037209 */ /* 0x000fe40007810000 */
[----:B------:R-:W1:Y:S01]  /*a1c0*/  MUFU.TANH R27, R27 ;  /* 0x0000001b001b7308 */ /* 0x000e620000002400 */
[----:B------:R-:W-:Y:S01]  /*a1d0*/  ISETP.GT.AND P2, PT, R67, 0x48, PT ;  /* 0x000000484300780c */ /* 0x000fe20003f44270 */
[----:B------:R-:W-:Y:S01]  /*a1e0*/  FMUL.FTZ R47, R69, UR4 ;  /* 0x00000004452f7c20 */ /* 0x000fe20008410000 */
        /* <DEDUP_REMOVED lines=9> */
[----:B------:R-:W-:Y:S01]  /*a280*/  ISETP.GT.AND P2, PT, R67, 0x50, PT ;  /* 0x000000504300780c */ /* 0x000fe20003f44270 */
[----:B------:R-:W-:Y:S01]  /*a290*/  FMUL.FTZ R53, R73, UR4 ;  /* 0x0000000449357c20 */ /* 0x000fe20008410000 */
[----:B0-----:R-:W-:-:S02]  /*a2a0*/  FSEL R110, R45, -INF , P1 ;  /* 0xff8000002d6e7808 */ /* 0x001fc40000800000 */
[----:B------:R-:W-:Y:S02]  /*a2b0*/  FMNMX.FTZ R3, R88, R3, !PT ;  /* 0x0000000358037209 */ /* 0x000fe40007810000 */
        /* <DEDUP_REMOVED lines=40> */
[----:B------:R-:W-:Y:S02]  /*a540*/  FMNMX.FTZ R3, R124, R3, !PT ;  /* 0x000000037c037209 */ /* 0x000fe40007810000 */
[----:B------:R-:W-:Y:S02]  /*a550*/  ISETP.GT.AND P2, PT, R67, 0x78, PT ;  /* 0x000000784300780c */ /* 0x000fe40003f44270 */
[----:B--2---:R-:W-:Y:S02]  /*a560*/  FSEL R128, R61, -INF , P1 ;  /* 0xff8000003d807808 */ /* 0x004fe40000800000 */
[----:B------:R-:W-:-:S02]  /*a570*/  FMNMX.FTZ R3, R126, R3, !PT ;  /* 0x000000037e037209 */ /* 0x000fc40007810000 */
[----:B------:R-:W-:Y:S02]  /*a580*/  ISETP.GT.AND P1, PT, R67, 0x79, PT ;  /* 0x000000794300780c */ /* 0x000fe40003f24270 */
[----:B---3--:R-:W-:Y:S02]  /*a590*/  FSEL R64, R64, -INF , P2 ;  /* 0xff80000040407808 */ /* 0x008fe40001000000 */
[----:B------:R-:W-:Y:S02]  /*a5a0*/  FMNMX.FTZ R3, R128, R3, !PT ;  /* 0x0000000380037209 */ /* 0x000fe40007810000 */
[----:B0-----:R-:W-:Y:S02]  /*a5b0*/  FSEL R130, R65, -INF , P1 ;  /* 0xff80000041827808 */ /* 0x001fe40000800000 */
[----:B------:R-:W-:Y:S01]  /*a5c0*/  FMNMX.FTZ R3, R64, R3, !PT ;  /* 0x0000000340037209 */ /* 0x000fe20007810000 */
[-CC-:B------:R-:W-:Y:S01]  /*a5d0*/  FFMA.FTZ R139, R38, R51.reuse, -R63.reuse ;  /* 0x00000033268b7223 */ /* 0x180fe2000001083f */
[----:B------:R-:W-:-:S02]  /*a5e0*/  FFMA.FTZ R38, R42, R51, -R63 ;  /* 0x000000332a267223 */ /* 0x000fc4000001083f */
[----:B------:R-:W-:Y:S01]  /*a5f0*/  FMNMX.FTZ R3, R130, R3, !PT ;  /* 0x0000000382037209 */ /* 0x000fe20007810000 */
[-CC-:B------:R-:W-:Y:S01]  /*a600*/  FFMA.FTZ R42, R46, R51.reuse, -R63.reuse ;  /* 0x000000332e2a7223 */ /* 0x180fe2000001083f */
[----:B------:R-:W-:-:S03]  /*a610*/  FFMA.FTZ R46, R52, R51, -R63 ;  /* 0x00000033342e7223 */ /* 0x000fc6000001083f */
[----:B------:R-:W0:Y:S01]  /*a620*/  SHFL.BFLY PT, R52, R3, 0x2, 0x1f ;  /* 0x0c401f0003347f89 */ /* 0x000e2200000e0000 */
[-CC-:B------:R-:W-:Y:S01]  /*a630*/  FFMA.FTZ R133, R48, R51.reuse, -R63.reuse ;  /* 0x0000003330857223 */ /* 0x180fe2000001083f */
[----:B------:R-:W-:Y:S01]  /*a640*/  FFMA.FTZ R48, R56, R51, -R63 ;  /* 0x0000003338307223 */ /* 0x000fe2000001083f */
[----:B0-----:R-:W-:-:S05]  /*a650*/  FMNMX.FTZ R11, R3, R52, !PT ;  /* 0x00000034030b7209 */ /* 0x001fca0007810000 */
[----:B------:R-:W0:Y:S01]  /*a660*/  SHFL.BFLY PT, R56, R11, 0x1, 0x1f ;  /* 0x0c201f000b387f89 */ /* 0x000e2200000e0000 */
[----:B------:R-:W-:Y:S08]  /*a670*/  MUFU.EX2 R149, R149 ;  /* 0x0000009500957308 */ /* 0x000ff00000000800 */
[----:B------:R-:W1:Y:S01]  /*a680*/  MUFU.EX2 R68, R68 ;  /* 0x0000004400447308 */ /* 0x000e620000000800 */
[----:B0-----:R-:W-:-:S07]  /*a690*/  FMNMX.FTZ R53, R11, R56, !PT ;  /* 0x000000380b357209 */ /* 0x001fce0007810000 */
[----:B------:R-:W0:Y:S01]  /*a6a0*/  MUFU.EX2 R151, R151 ;  /* 0x0000009700977308 */ /* 0x000e220000000800 */
[C---:B------:R-:W-:Y:S01]  /*a6b0*/  FSETP.NEU.FTZ.AND P1, PT, R53.reuse, -INF , PT ;  /* 0xff8000003500780b */ /* 0x040fe20003f3d000 */
[----:B------:R-:W-:-:S05]  /*a6c0*/  FMUL.FTZ R29, R53, R51 ;  /* 0x00000033351d7220 */ /* 0x000fca0000410000 */
[----:B------:R-:W-:Y:S01]  /*a6d0*/  FSEL R29, R29, RZ, P1 ;  /* 0x000000ff1d1d7208 */ /* 0x000fe20000800000 */
[----:B------:R-:W2:Y:S01]  /*a6e0*/  S2R R93, SR_TID.X ;  /* 0x00000000005d7919 */ /* 0x000ea20000002100 */
[----:B------:R-:W3:Y:S03]  /*a6f0*/  MUFU.EX2 R145, R145 ;  /* 0x0000009100917308 */ /* 0x000ee60000000800 */
[-CC-:B------:R-:W-:Y:S01]  /*a700*/  FFMA.FTZ R148, R72, R51.reuse, -R29.reuse ;  /* 0x0000003348947223 */ /* 0x180fe2000001081d */
[-CC-:B------:R-:W-:Y:S01]  /*a710*/  FFMA.FTZ R3, R10, R51.reuse, -R29.reuse ;  /* 0x000000330a037223 */ /* 0x180fe2000001081d */
[-CC-:B------:R-:W-:Y:S01]  /*a720*/  FFMA.FTZ R150, R76, R51.reuse, -R29.reuse ;  /* 0x000000334c967223 */ /* 0x180fe2000001081d */
[----:B-1----:R-:W-:Y:S02]  /*a730*/  FADD.FTZ R10, R149, R68 ;  /* 0x00000044950a7221 */ /* 0x002fe40000010000 */
[----:B------:R-:W1:Y:S01]  /*a740*/  MUFU.EX2 R20, R20 ;  /* 0x0000001400147308 */ /* 0x000e620000000800 */
[----:B------:R-:W-:Y:S01]  /*a750*/  FFMA.FTZ R11, R80, R51, -R29 ;  /* 0x00000033500b7223 */ /* 0x000fe2000001081d */
[----:B0-----:R-:W-:-:S06]  /*a760*/  FADD.FTZ R37, R151, R10 ;  /* 0x0000000a97257221 */ /* 0x001fcc0000010000 */
[----:B------:R-:W-:Y:S01]  /*a770*/  MUFU.EX2 R148, R148 ;  /* 0x0000009400947308 */ /* 0x000fe20000000800 */
[----:B------:R-:W-:-:S07]  /*a780*/  FFMA.FTZ R144, R84, R51, -R29 ;  /* 0x0000003354907223 */ /* 0x000fce000001081d */
[----:B------:R-:W0:Y:S01]  /*a790*/  MUFU.EX2 R3, R3 ;  /* 0x0000000300037308 */ /* 0x000e220000000800 */
[----:B------:R-:W-:-:S07]  /*a7a0*/  FADD.FTZ R10, R14, R37 ;  /* 0x000000250e0a7221 */ /* 0x000fce0000010000 */
[----:B------:R-:W4:Y:S01]  /*a7b0*/  MUFU.EX2 R147, R147 ;  /* 0x0000009300937308 */ /* 0x000f220000000800 */
[----:B------:R-:W-:-:S07]  /*a7c0*/  FFMA.FTZ R15, R98, R51, -R29 ;  /* 0x00000033620f7223 */ /* 0x000fce000001081d */
[----:B------:R-:W2:Y:S01]  /*a7d0*/  MUFU.EX2 R150, R150 ;  /* 0x0000009600967308 */ /* 0x000ea20000000800 */
[----:B---3--:R-:W-:-:S07]  /*a7e0*/  FADD.FTZ R39, R145, R10 ;  /* 0x0000000a91277221 */ /* 0x008fce0000010000 */
[----:B------:R-:W3:Y:S01]  /*a7f0*/  MUFU.EX2 R28, R28 ;  /* 0x0000001c001c7308 */ /* 0x000ee20000000800 */
[----:B------:R-:W-:-:S07]  /*a800*/  FFMA.FTZ R146, R100, R51, -R29 ;  /* 0x0000003364927223 */ /* 0x000fce000001081d */
[----:B------:R-:W3:Y:S01]  /*a810*/  MUFU.EX2 R11, R11 ;  /* 0x0000000b000b7308 */ /* 0x000ee20000000800 */
[----:B-1----:R-:W-:Y:S01]  /*a820*/  FADD.FTZ R10, R20, R39 ;  /* 0x00000027140a7221 */ /* 0x002fe20000010000 */
[----:B------:R-:W-:-:S06]  /*a830*/  FFMA.FTZ R30, R30, R51, -R63 ;  /* 0x000000331e1e7223 */ /* 0x000fcc000001083f */
[----:B------:R-:W1:Y:S01]  /*a840*/  MUFU.EX2 R141, R141 ;  /* 0x0000008d008d7308 */ /* 0x000e620000000800 */
[----:B0-----:R-:W-:Y:S01]  /*a850*/  FADD.FTZ R41, R148, R3 ;  /* 0x0000000394297221 */ /* 0x001fe20000010000 */
[----:B------:R-:W-:-:S06]  /*a860*/  FFMA.FTZ R21, R24, R51, -R29 ;  /* 0x0000003318157223 */ /* 0x000fcc000001081d */
[----:B------:R-:W0:Y:S01]  /*a870*/  MUFU.EX2 R144, R144 ;  /* 0x0000009000907308 */ /* 0x000e220000000800 */
[----:B----4-:R-:W-:Y:S01]  /*a880*/  FADD.FTZ R39, R147, R10 ;  /* 0x0000000a93277221 */ /* 0x010fe20000010000 */
[----:B--2---:R-:W-:-:S06]  /*a890*/  FADD.FTZ R10, R150, R41 ;  /* 0x00000029960a7221 */ /* 0x004fcc0000010000 */
[----:B------:R-:W2:Y:S01]  /*a8a0*/  MUFU.EX2 R36, R36 ;  /* 0x0000002400247308 */ /* 0x000ea20000000800 */
[----:B------:R-:W-:-:S07]  /*a8b0*/  FFMA.FTZ R140, R102, R51, -R29 ;  /* 0x00000033668c7223 */ /* 0x000fce000001081d */
[----:B------:R-:W4:Y:S01]  /*a8c0*/  MUFU.EX2 R15, R15 ;  /* 0x0000000f000f7308 */ /* 0x000f220000000800 */
[----:B---3--:R-:W-:Y:S01]  /*a8d0*/  FADD.FTZ R24, R28, R39 ;  /* 0x000000271c187221 */ /* 0x008fe20000010000 */
[----:B------:R-:W-:-:S06]  /*a8e0*/  FFMA.FTZ R26, R26, R51, -R63 ;  /* 0x000000331a1a7223 */ /* 0x000fcc000001083f */
[----:B------:R-:W3:Y:S01]  /*a8f0*/  MUFU.EX2 R143, R143 ;  /* 0x0000008f008f7308 */ /* 0x000ee20000000800 */
[----:B------:R-:W-:Y:S01]  /*a900*/  FADD.FTZ R41, R11, R10 ;  /* 0x0000000a0b297221 */ /* 0x000fe20000010000 */
[----:B------:R-:W-:-:S06]  /*a910*/  FFMA.FTZ R25, R104, R51, -R29 ;  /* 0x0000003368197223 */ /* 0x000fcc000001081d */
[----:B------:R-:W3:Y:S01]  /*a920*/  MUFU.EX2 R146, R146 ;  /* 0x0000009200927308 */ /* 0x000ee20000000800 */
[----:B------:R-:W-:Y:S01]  /*a930*/  FFMA.FTZ R27, R32, R51, -R29 ;  /* 0x00000033201b7223 */ /* 0x000fe2000001081d */
[----:B------:R-:W-:Y:S01]  /*a940*/  LOP3.LUT R93, R93, 0x7f, RZ, 0xc0, !PT ;  /* 0x0000007f5d5d7812 */ /* 0x000fe200078ec0ff */
[----:B------:R-:W-:-:S05]  /*a950*/  IMAD.IADD R32, R95, 0x1, -R97 ;  /* 0x000000015f207824 */ /* 0x000fca00078e0a61 */
[----:B------:R-:W3:Y:S01]  /*a960*/  MUFU.EX2 R30, R30 ;  /* 0x0000001e001e7308 */ /* 0x000ee20000000800 */
[----:B-1----:R-:W-:Y:S01]  /*a970*/  FADD.FTZ R43, R141, R24 ;  /* 0x000000188d2b7221 */ /* 0x002fe20000010000 */
[----:B0-----:R-:W-:-:S06]  /*a980*/  FADD.FTZ R10, R144, R41 ;  /* 0x00000029900a7221 */ /* 0x001fcc0000010000 */
[----:B------:R-:W0:Y:S01]  /*a990*/  MUFU.EX2 R21, R21 ;  /* 0x0000001500157308 */ /* 0x000e220000000800 */
[-CC-:B------:R-:W-:Y:S01]  /*a9a0*/  FFMA.FTZ R142, R106, R51.reuse, -R29.reuse ;  /* 0x000000336a8e7223 */ /* 0x180fe2000001081d */
[----:B------:R-:W-:Y:S01]  /*a9b0*/  FFMA.FTZ R37, R44, R51, -R29 ;  /* 0x000000332c257223 */ /* 0x000fe2000001081d */
[----:B------:R-:W-:Y:S01]  /*a9c0*/  ISETP.NE.AND P1, PT, R93, RZ, PT ;  /* 0x000000ff5d00720c */ /* 0x000fe20003f25270 */
[----:B------:R-:W-:-:S04]  /*a9d0*/  IMAD R44, R153, 0xc0, R32 ;  /* 0x000000c0992c7824 */ /* 0x000fc800078e0220 */
[----:B------:R-:W1:Y:S01]  /*a9e0*/  MUFU.EX2 R137, R137 ;  /* 0x0000008900897308 */ /* 0x000e620000000800 */
[----:B--2---:R-:W-:Y:S01]  /*a9f0*/  FADD.FTZ R32, R36, R43 ;  /* 0x0000002b24207221 */ /* 0x004fe20000010000 */
[----:B----4-:R-:W-:-:S06]  /*aa00*/  FADD.FTZ R43, R15, R10 ;  /* 0x0000000a0f2b7221 */ /* 0x010fcc0000010000 */
[----:B------:R-:W2:Y:S01]  /*aa10*/  MUFU.EX2 R140, R140 ;  /* 0x0000008c008c7308 */ /* 0x000ea20000000800 */
[----:B---3--:R-:W-:Y:S01]  /*aa20*/  FADD.FTZ R41, R143, R32 ;  /* 0x000000208f297221 */ /* 0x008fe20000010000 */
[----:B------:R-:W-:-:S06]  /*aa30*/  FADD.FTZ R32, R146, R43 ;  /* 0x0000002b92207221 */ /* 0x000fcc0000010000 */
[----:B------:R-:W3:Y:S01]  /*aa40*/  MUFU.EX2 R26, R26 ;  /* 0x0000001a001a7308 */ /* 0x000ee20000000800 */
[----:B------:R-:W-:-:S07]  /*aa50*/  FFMA.FTZ R136, R96, R51, -R29 ;  /* 0x0000003360887223 */ /* 0x000fce000001081d */
[----:B------:R-:W4:Y:S01]  /*aa60*/  MUFU.EX2 R25, R25 ;  /* 0x0000001900197308 */ /* 0x000f220000000800 */
[----:B------:R-:W-:Y:S01]  /*aa70*/  FFMA.FTZ R33, R40, R51, -R29 ;  /* 0x0000003328217223 */ /* 0x000fe2000001081d */
[----:B------:R-:W-:Y:S01]  /*aa80*/  SHF.R.S32.HI R45, RZ, 0x1f, R44 ;  /* 0x0000001fff2d7819 */ /* 0x000fe2000001142c */
[----:B------:R-:W-:-:S05]  /*aa90*/  FADD.FTZ R40, R30, R41 ;  /* 0x000000291e287221 */ /* 0x000fca0000010000 */
[----:B------:R-:W4:Y:S01]  /*aaa0*/  MUFU.EX2 R139, R139 ;  /* 0x0000008b008b7308 */ /* 0x000f220000000800 */
[----:B0-----:R-:W-:Y:S01]  /*aab0*/  FADD.FTZ R43, R21, R32 ;  /* 0x00000020152b7221 */ /* 0x001fe20000010000 */
[----:B------:R-:W-:-:S06]  /*aac0*/  FFMA.FTZ R31, R94, R51, -R29 ;  /* 0x000000335e1f7223 */ /* 0x000fcc000001081d */
[----:B------:R-:W0:Y:S01]  /*aad0*/  MUFU.EX2 R142, R142 ;  /* 0x0000008e008e7308 */ /* 0x000e220000000800 */
[----:B------:R-:W-:Y:S01]  /*aae0*/  LEA.HI R10, R45, R44, RZ, 0x7 ;  /* 0x0000002c2d0a7211 */ /* 0x000fe200078f38ff */
[----:B------:R-:W-:Y:S02]  /*aaf0*/  @!P1 VIADD R0, R0, 0x16840 ;  /* 0x0001684000009836 */ /* 0x000fe40000000000 */
[----:B------:R-:W-:-:S04]  /*ab00*/  FFMA.FTZ R41, R34, R51, -R29 ;  /* 0x0000003322297223 */ /* 0x000fc8000001081d */
[----:B------:R-:W0:Y:S01]  /*ab10*/  MUFU.EX2 R38, R38 ;  /* 0x0000002600267308 */ /* 0x000e220000000800 */
[----:B-1----:R-:W-:Y:S01]  /*ab20*/  FADD.FTZ R45, R137, R40 ;  /* 0x00000028892d7221 */ /* 0x002fe20000010000 */
[----:B------:R-:W-:Y:S01]  /*ab30*/  FFMA.FTZ R135, R50, R51, -R63 ;  /* 0x0000003332877223 */ /* 0x000fe2000001083f */
[----:B--2---:R-:W-:-:S05]  /*ab40*/  FADD.FTZ R34, R140, R43 ;  /* 0x0000002b8c227221 */ /* 0x004fca0000010000 */
[----:B------:R-:W1:Y:S01]  /*ab50*/  MUFU.EX2 R27, R27 ;  /* 0x0000001b001b7308 */ /* 0x000e620000000800 */
[----:B------:R-:W-:Y:S01]  /*ab60*/  FFMA.FTZ R138, R108, R51, -R29 ;  /* 0x000000336c8a7223 */ /* 0x000fe2000001081d */
[----:B---3--:R-:W-:Y:S01]  /*ab70*/  FADD.FTZ R40, R26, R45 ;  /* 0x0000002d1a287221 */ /* 0x008fe20000010000 */
[----:B------:R-:W-:-:S05]  /*ab80*/  @!P1 PRMT R0, RZ, 0x654, R0 ;  /* 0x00000654ff009816 */ /* 0x000fca0000000000 */
[----:B------:R-:W2:Y:S01]  /*ab90*/  MUFU.EX2 R133, R133 ;  /* 0x0000008500857308 */ /* 0x000ea20000000800 */
[----:B----4-:R-:W-:-:S07]  /*aba0*/  FADD.FTZ R45, R25, R34 ;  /* 0x00000022192d7221 */ /* 0x010fce0000010000 */
[----:B------:R-:W3:Y:S01]  /*abb0*/  MUFU.EX2 R136, R136 ;  /* 0x0000008800887308 */ /* 0x000ee20000000800 */
[----:B------:R-:W-:Y:S01]  /*abc0*/  FADD.FTZ R43, R139, R40 ;  /* 0x000000288b2b7221 */ /* 0x000fe20000010000 */
[----:B------:R0:W-:Y:S06]  /*abd0*/  @!P1 SYNCS.ARRIVE.TRANS64.RED.A1T0 RZ, [R0+URZ], RZ ;  /* 0x000000ff00ff99a7 */ /* 0x0001ec000810043f */
[----:B------:R-:W4:Y:S01]  /*abe0*/  MUFU.EX2 R42, R42 ;  /* 0x0000002a002a7308 */ /* 0x000f220000000800 */
[----:B------:R-:W-:Y:S01]  /*abf0*/  FFMA.FTZ R129, R54, R51, -R63 ;  /* 0x0000003336817223 */ /* 0x000fe2000001083f */
[----:B0-----:R-:W-:-:S06]  /*ac00*/  FADD.FTZ R0, R142, R45 ;  /* 0x0000002d8e007221 */ /* 0x001fcc0000010000 */
[----:B------:R-:W0:Y:S01]  /*ac10*/  MUFU.EX2 R31, R31 ;  /* 0x0000001f001f7308 */ /* 0x000e220000000800 */
[----:B------:R-:W-:Y:S01]  /*ac20*/  FFMA.FTZ R132, R92, R51, -R29 ;  /* 0x000000335c847223 */ /* 0x000fe2000001081d */
[----:B------:R-:W-:-:S06]  /*ac30*/  FADD.FTZ R34, R38, R43 ;  /* 0x0000002b26227221 */ /* 0x000fcc0000010000 */
[----:B------:R-:W0:Y:S01]  /*ac40*/  MUFU.EX2 R135, R135 ;  /* 0x0000008700877308 */ /* 0x000e220000000800 */
[----:B-1----:R-:W-:-:S07]  /*ac50*/  FADD.FTZ R45, R27, R0 ;  /* 0x000000001b2d7221 */ /* 0x002fce0000010000 */
[----:B------:R-:W1:Y:S01]  /*ac60*/  MUFU.EX2 R138, R138 ;  /* 0x0000008a008a7308 */ /* 0x000e620000000800 */
[----:B--2---:R-:W-:Y:S01]  /*ac70*/  FADD.FTZ R47, R133, R34 ;  /* 0x00000022852f7221 */ /* 0x004fe20000010000 */
[----:B------:R-:W-:-:S06]  /*ac80*/  FFMA.FTZ R131, R58, R51, -R63 ;  /* 0x000000333a837223 */ /* 0x000fcc000001083f */
[----:B------:R-:W2:Y:S01]  /*ac90*/  MUFU.EX2 R46, R46 ;  /* 0x0000002e002e7308 */ /* 0x000ea20000000800 */
[----:B---3--:R-:W-:Y:S01]  /*aca0*/  FADD.FTZ R40, R136, R45 ;  /* 0x0000002d88287221 */ /* 0x008fe20000010000 */
[----:B------:R-:W-:-:S06]  /*acb0*/  FFMA.FTZ R134, R88, R51, -R29 ;  /* 0x0000003358867223 */ /* 0x000fcc000001081d */
[----:B------:R-:W3:Y:S01]  /*acc0*/  MUFU.EX2 R33, R33 ;  /* 0x0000002100217308 */ /* 0x000ee20000000800 */
[----:B----4-:R-:W-:Y:S01]  /*acd0*/  FADD.FTZ R34, R42, R47 ;  /* 0x0000002f2a227221 */ /* 0x010fe20000010000 */
[----:B------:R-:W-:-:S06]  /*ace0*/  FFMA.FTZ R50, R62, R51, -R63 ;  /* 0x000000333e327223 */ /* 0x000fcc000001083f */
[----:B------:R-:W4:Y:S01]  /*acf0*/  MUFU.EX2 R129, R129 ;  /* 0x0000008100817308 */ /* 0x000f220000000800 */
[----:B0-----:R-:W-:Y:S01]  /*ad00*/  FADD.FTZ R45, R31, R40 ;  /* 0x000000281f2d7221 */ /* 0x001fe20000010000 */
[----:B------:R-:W-:-:S06]  /*ad10*/  FFMA.FTZ R39, R110, R51, -R29 ;  /* 0x000000336e277223 */ /* 0x000fcc000001081d */
[----:B------:R-:W0:Y:S01]  /*ad20*/  MUFU.EX2 R132, R132 ;  /* 0x0000008400847308 */ /* 0x000e220000000800 */
[----:B------:R-:W-:Y:S01]  /*ad30*/  FADD.FTZ R47, R135, R34 ;  /* 0x00000022872f7221 */ /* 0x000fe20000010000 */
[----:B------:R-:W-:-:S06]  /*ad40*/  FFMA.FTZ R125, R70, R51, -R63 ;  /* 0x00000033467d7223 */ /* 0x000fcc000001083f */
[----:B------:R-:W0:Y:S01]  /*ad50*/  MUFU.EX2 R48, R48 ;  /* 0x0000003000307308 */ /* 0x000e220000000800 */
[----:B-1----:R-:W-:Y:S01]  /*ad60*/  FADD.FTZ R40, R138, R45 ;  /* 0x0000002d8a287221 */ /* 0x002fe20000010000 */
[----:B------:R-:W-:-:S06]  /*ad70*/  FFMA.FTZ R24, R112, R51, -R29 ;  /* 0x0000003370187223 */ /* 0x000fcc000001081d */
[----:B------:R-:W1:Y:S01]  /*ad80*/  MUFU.EX2 R37, R37 ;  /* 0x0000002500257308 */ /* 0x000e620000000800 */
[----:B--2---:R-:W-:Y:S01]  /*ad90*/  FADD.FTZ R44, R46, R47 ;  /* 0x0000002f2e2c7221 */ /* 0x004fe20000010000 */
[----:B------:R-:W-:-:S06]  /*ada0*/  FFMA.FTZ R52, R66, R51, -R63 ;  /* 0x0000003342347223 */ /* 0x000fcc000001083f */
[----:B------:R-:W2:Y:S01]  /*adb0*/  MUFU.EX2 R131, R131 ;  /* 0x0000008300837308 */ /* 0x000ea20000000800 */
[----:B---3--:R-:W-:-:S07]  /*adc0*/  FADD.FTZ R45, R33, R40 ;  /* 0x00000028212d7221 */ /* 0x008fce0000010000 */
[----:B------:R-:W3:Y:S01]  /*add0*/  MUFU.EX2 R134, R134 ;  /* 0x0000008600867308 */ /* 0x000ee20000000800 */
[----:B----4-:R-:W-:Y:S01]  /*ade0*/  FADD.FTZ R47, R129, R44 ;  /* 0x0000002c812f7221 */ /* 0x010fe20000010000 */
[----:B------:R-:W-:-:S06]  /*adf0*/  F2FP.F16.F32.PACK_AB R151, R14, R151 ;  /* 0x000000970e97723e */ /* 0x000fcc00000000ff */
[----:B------:R-:W4:Y:S01]  /*ae00*/  MUFU.EX2 R50, R50 ;  /* 0x0000003200327308 */ /* 0x000f220000000800 */
[----:B------:R-:W-:Y:S01]  /*ae10*/  FFMA.FTZ R127, R74, R51, -R63 ;  /* 0x000000334a7f7223 */ /* 0x000fe2000001083f */
[----:B0-----:R-:W-:-:S06]  /*ae20*/  FADD.FTZ R14, R132, R45 ;  /* 0x0000002d840e7221 */ /* 0x001fcc0000010000 */
[----:B------:R-:W0:Y:S01]  /*ae30*/  MUFU.EX2 R39, R39 ;  /* 0x0000002700277308 */ /* 0x000e220000000800 */
[----:B------:R-:W-:Y:S01]  /*ae40*/  FFMA.FTZ R32, R114, R51, -R29 ;  /* 0x0000003372207223 */ /* 0x000fe2000001081d */
[----:B------:R-:W-:-:S06]  /*ae50*/  FADD.FTZ R40, R48, R47 ;  /* 0x0000002f30287221 */ /* 0x000fcc0000010000 */
[----:B------:R-:W0:Y:S01]  /*ae60*/  MUFU.EX2 R125, R125 ;  /* 0x0000007d007d7308 */ /* 0x000e220000000800 */
[----:B------:R-:W-:Y:S01]  /*ae70*/  FFMA.FTZ R54, R78, R51, -R63 ;  /* 0x000000334e367223 */ /* 0x000fe2000001083f */
[----:B-1----:R-:W-:-:S06]  /*ae80*/  FADD.FTZ R45, R37, R14 ;  /* 0x0000000e252d7221 */ /* 0x002fcc0000010000 */
[----:B------:R-:W1:Y:S01]  /*ae90*/  MUFU.EX2 R24, R24 ;  /* 0x0000001800187308 */ /* 0x000e620000000800 */
[----:B------:R-:W-:Y:S01]  /*aea0*/  FFMA.FTZ R43, R116, R51, -R29 ;  /* 0x00000033742b7223 */ /* 0x000fe2000001081d */
[----:B--2---:R-:W-:-:S06]  /*aeb0*/  FADD.FTZ R47, R131, R40 ;  /* 0x00000028832f7221 */ /* 0x004fcc0000010000 */
[----:B------:R-:W2:Y:S01]  /*aec0*/  MUFU.EX2 R52, R52 ;  /* 0x0000003400347308 */ /* 0x000ea20000000800 */
[----:B------:R-:W-:Y:S01]  /*aed0*/  FFMA.FTZ R121, R60, R51, -R63 ;  /* 0x000000333c797223 */ /* 0x000fe2000001083f */
[----:B---3--:R-:W-:-:S06]  /*aee0*/  FADD.FTZ R14, R134, R45 ;  /* 0x0000002d860e7221 */ /* 0x008fcc0000010000 */
[----:B------:R-:W3:Y:S01]  /*aef0*/  MUFU.EX2 R41, R41 ;  /* 0x0000002900297308 */ /* 0x000ee20000000800 */
[----:B------:R-:W-:Y:S01]  /*af00*/  F2FP.F16.F32.PACK_AB R145, R20, R145 ;  /* 0x000000911491723e */ /* 0x000fe200000000ff */
[----:B------:R-:W-:Y:S01]  /*af10*/  FFMA.FTZ R118, R118, R51, -R29 ;  /* 0x0000003376767223 */ /* 0x000fe2000001081d */
[----:B----4-:R-:W-:-:S05]  /*af20*/  FADD.FTZ R20, R50, R47 ;  /* 0x0000002f32147221 */ /* 0x010fca0000010000 */
[----:B------:R-:W4:Y:S01]  /*af30*/  MUFU.EX2 R127, R127 ;  /* 0x0000007f007f7308 */ /* 0x000f220000000800 */
[----:B0-----:R-:W-:-:S07]  /*af40*/  FADD.FTZ R47, R39, R14 ;  /* 0x0000000e272f7221 */ /* 0x001fce0000010000 */
[----:B------:R-:W-:Y:S01]  /*af50*/  MUFU.EX2 R32, R32 ;  /* 0x0000002000207308 */ /* 0x000fe20000000800 */
[-C--:B------:R-:W-:Y:S01]  /*af60*/  FFMA.FTZ R82, R82, R51.reuse, -R63 ;  /* 0x0000003352527223 */ /* 0x080fe2000001083f */
[-CC-:B------:R-:W-:Y:S01]  /*af70*/  FFMA.FTZ R0, R124, R51.reuse, -R29.reuse ;  /* 0x000000337c007223 */ /* 0x180fe2000001081d */
[----:B------:R-:W-:-:S05]  /*af80*/  FFMA.FTZ R120, R120, R51, -R29 ;  /* 0x0000003378787223 */ /* 0x000fca000001081d */
[----:B------:R-:W0:Y:S01]  /*af90*/  MUFU.EX2 R54, R54 ;  /* 0x0000003600367308 */ /* 0x000e220000000800 */
[----:B------:R-:W-:Y:S01]  /*afa0*/  FADD.FTZ R49, R125, R20 ;  /* 0x000000147d317221 */ /* 0x000fe20000010000 */
[----:B------:R-:W-:Y:S01]  /*afb0*/  FFMA.FTZ R123, R86, R51, -R63 ;  /* 0x00000033567b7223 */ /* 0x000fe2000001083f */
[----:B-1----:R-:W-:-:S05]  /*afc0*/  FADD.FTZ R14, R24, R47 ;  /* 0x0000002f180e7221 */ /* 0x002fca0000010000 */
[----:B------:R-:W-:Y:S01]  /*afd0*/  MUFU.EX2 R43, R43 ;  /* 0x0000002b002b7308 */ /* 0x000fe20000000800 */
[-CC-:B------:R-:W-:Y:S01]  /*afe0*/  FFMA.FTZ R122, R122, R51.reuse, -R29.reuse ;  /* 0x000000337a7a7223 */ /* 0x180fe2000001081d */
[-CC-:B------:R-:W-:Y:S01]  /*aff0*/  FFMA.FTZ R34, R126, R51.reuse, -R29.reuse ;  /* 0x000000337e227223 */ /* 0x180fe2000001081d */
[-CC-:B------:R-:W-:Y:S01]  /*b000*/  FFMA.FTZ R128, R128, R51.reuse, -R29.reuse ;  /* 0x0000003380807223 */ /* 0x180fe2000001081d */
[----:B------:R-:W-:-:S04]  /*b010*/  FFMA.FTZ R64, R64, R51, -R29 ;  /* 0x0000003340407223 */ /* 0x000fc8000001081d */
[----:B------:R-:W1:Y:S01]  /*b020*/  MUFU.EX2 R121, R121 ;  /* 0x0000007900797308 */ /* 0x000e620000000800 */
[----:B------:R-:W-:Y:S01]  /*b030*/  FFMA.FTZ R130, R130, R51, -R29 ;  /* 0x0000003382827223 */ /* 0x000fe2000001081d */
[----:B--2---:R-:W-:Y:S01]  /*b040*/  FADD.FTZ R20, R52, R49 ;  /* 0x0000003134147221 */ /* 0x004fe20000010000 */
[----:B---3--:R-:W-:-:S05]  /*b050*/  FADD.FTZ R47, R41, R14 ;  /* 0x0000000e292f7221 */ /* 0x008fca0000010000 */
[----:B------:R-:W-:Y:S01]  /*b060*/  MUFU.EX2 R124, R118 ;  /* 0x00000076007c7308 */ /* 0x000fe20000000800 */
[----:B----4-:R-:W-:-:S07]  /*b070*/  FADD.FTZ R49, R127, R20 ;  /* 0x000000147f317221 */ /* 0x010fce0000010000 */
[----:B------:R-:W2:Y:S08]  /*b080*/  MUFU.EX2 R56, R82 ;  /* 0x0000005200387308 */ /* 0x000eb00000000800 */
[----:B------:R-:W3:Y:S01]  /*b090*/  MUFU.EX2 R29, R120 ;  /* 0x00000078001d7308 */ /* 0x000ee20000000800 */
[----:B0-----:R-:W-:-:S07]  /*b0a0*/  FADD.FTZ R14, R54, R49 ;  /* 0x00000031360e7221 */ /* 0x001fce0000010000 */
[----:B------:R-:W0:Y:S08]  /*b0b0*/  MUFU.EX2 R123, R123 ;  /* 0x0000007b007b7308 */ /* 0x000e300000000800 */
[----:B------:R-:W4:Y:S08]  /*b0c0*/  MUFU.EX2 R126, R122 ;  /* 0x0000007a007e7308 */ /* 0x000f300000000800 */
[----:B------:R2:W4:Y:S01]  /*b0d0*/  MUFU.EX2 R45, R0 ;  /* 0x00000000002d7308 */ /* 0x0005220000000800 */
[----:B-1----:R-:W-:Y:S01]  /*b0e0*/  FADD.FTZ R55, R121, R14 ;  /* 0x0000000e79377221 */ /* 0x002fe20000010000 */
[----:B------:R-:W-:Y:S01]  /*b0f0*/  SHF.R.S32.HI R10, RZ, 0x7, R10 ;  /* 0x00000007ff0a7819 */ /* 0x000fe2000001140a */
[----:B--2---:R-:W-:-:S05]  /*b100*/  FADD.FTZ R0, R32, R47 ;  /* 0x0000002f20007221 */ /* 0x004fca0000010000 */
[----:B------:R-:W1:Y:S01]  /*b110*/  MUFU.EX2 R34, R34 ;  /* 0x0000002200227308 */ /* 0x000e620000000800 */
[----:B------:R-:W-:Y:S01]  /*b120*/  FADD.FTZ R49, R43, R0 ;  /* 0x000000002b317221 */ /* 0x000fe20000010000 */
[----:B------:R-:W-:-:S03]  /*b130*/  FADD.FTZ R14, R56, R55 ;  /* 0x00000037380e7221 */ /* 0x000fc60000010000 */
[----:B------:R-:W-:-:S03]  /*b140*/  FADD.FTZ R0, R124, R49 ;  /* 0x000000317c007221 */ /* 0x000fc60000010000 */
[----:B------:R-:W2:Y:S01]  /*b150*/  MUFU.EX2 R47, R128 ;  /* 0x00000080002f7308 */ /* 0x000ea20000000800 */
[----:B------:R-:W-:Y:S01]  /*b160*/  VIMNMX R57, RZ, R10, !PT ;  /* 0x0000000aff397248 */ /* 0x000fe20007fe0100 */
[----:B------:R-:W-:Y:S01]  /*b170*/  FFMA.FTZ R58, R90, R51, -R63 ;  /* 0x000000335a3a7223 */ /* 0x000fe2000001083f */
[----:B---3--:R-:W-:Y:S01]  /*b180*/  FADD.FTZ R49, R29, R0 ;  /* 0x000000001d317221 */ /* 0x008fe20000010000 */
[----:B0-----:R-:W-:Y:S01]  /*b190*/  FADD.FTZ R55, R123, R14 ;  /* 0x0000000e7b377221 */ /* 0x001fe20000010000 */
[----:B------:R-:W-:Y:S01]  /*b1a0*/  VIADD R152, R152, 0xfffffffe ;  /* 0xfffffffe98987836 */ /* 0x000fe20000000000 */
[----:B------:R0:W-:Y:S01]  /*b1b0*/  STL [R1+0xc], R57 ;  /* 0x00000c3901007387 */ /* 0x0001e20000100800 */
[----:B----4-:R-:W-:Y:S01]  /*b1c0*/  FADD.FTZ R14, R126, R49 ;  /* 0x000000317e0e7221 */ /* 0x010fe20000010000 */
[----:B------:R-:W3:Y:S01]  /*b1d0*/  MUFU.EX2 R64, R64 ;  /* 0x0000004000407308 */ /* 0x000ee20000000800 */
[----:B------:R-:W-:Y:S02]  /*b1e0*/  F2FP.F16.F32.PACK_AB R150, R11, R150 ;  /* 0x000000960b96723e */ /* 0x000fe400000000ff */
[----:B------:R-:W-:Y:S01]  /*b1f0*/  F2FP.F16.F32.PACK_AB R148, R3, R148 ;  /* 0x000000940394723e */ /* 0x000fe200000000ff */
[----:B------:R-:W-:Y:S01]  /*b200*/  FADD.FTZ R3, R45, R14 ;  /* 0x0000000e2d037221 */ /* 0x000fe20000010000 */
[----:B------:R-:W-:-:S03]  /*b210*/  ISETP.GE.AND P2, PT, R152, R57, PT ;  /* 0x000000399800720c */ /* 0x000fc60003f46270 */
[----:B------:R-:W4:Y:S01]  /*b220*/  MUFU.EX2 R58, R58 ;  /* 0x0000003a003a7308 */ /* 0x000f220000000800 */
[----:B-1----:R-:W-:-:S07]  /*b230*/  FADD.FTZ R14, R34, R3 ;  /* 0x00000003220e7221 */ /* 0x002fce0000010000 */
[----:B------:R-:W1:Y:S01]  /*b240*/  MUFU.EX2 R11, R130 ;  /* 0x00000082000b7308 */ /* 0x000e620000000800 */
[----:B--2---:R-:W-:Y:S01]  /*b250*/  FADD.FTZ R3, R47, R14 ;  /* 0x0000000e2f037221 */ /* 0x004fe20000010000 */
[----:B------:R-:W-:-:S03]  /*b260*/  MOV R119, RZ ;  /* 0x000000ff00777202 */ /* 0x000fc60000000f00 */
[----:B---3--:R-:W-:Y:S01]  /*b270*/  FADD.FTZ R14, R64, R3 ;  /* 0x00000003400e7221 */ /* 0x008fe20000010000 */
[----:B------:R-:W-:Y:S01]  /*b280*/  F2FP.F16.F32.PACK_AB R149, R68, R149 ;  /* 0x000000954495723e */ /* 0x000fe200000000ff */
[----:B------:R-:W-:Y:S01]  /*b290*/  IMAD.MOV.U32 R118, RZ, RZ, R119 ;  /* 0x000000ffff767224 */ /* 0x000fe200078e0077 */
[----:B------:R-:W-:Y:S01]  /*b2a0*/  F2FP.F16.F32.PACK_AB R147, R28, R147 ;  /* 0x000000931c93723e */ /* 0x000fe200000000ff */
[----:B----4-:R-:W-:Y:S01]  /*b2b0*/  FADD.FTZ R0, R58, R55 ;  /* 0x000000373a007221 */ /* 0x010fe20000010000 */
        /* <DEDUP_REMOVED lines=45> */
[----:B------:R-:W-:Y:S01]  /*b590*/  IMAD.MOV.U32 R89, RZ, RZ, R119 ;  /* 0x000000ffff597224 */ /* 0x000fe200078e0077 */
[----:B------:R-:W-:-:S02]  /*b5a0*/  F2FP.F16.F32.PACK_AB R126, R45, R126 ;  /* 0x0000007e2d7e723e */ /* 0x000fc400000000ff */
[----:B------:R-:W-:Y:S02]  /*b5b0*/  F2FP.F16.F32.PACK_AB R120, R47, R34 ;  /* 0x000000222f78723e */ /* 0x000fe400000000ff */
[----:B------:R-:W-:Y:S02]  /*b5c0*/  F2FP.F16.F32.PACK_AB R122, R11, R64 ;  /* 0x000000400b7a723e */ /* 0x000fe400000000ff */
[-C--:B------:R-:W-:Y:S02]  /*b5d0*/  MOV R116, R119.reuse ;  /* 0x0000007700747202 */ /* 0x080fe40000000f00 */
[-C--:B------:R-:W-:Y:S02]  /*b5e0*/  MOV R112, R119.reuse ;  /* 0x0000007700707202 */ /* 0x080fe40000000f00 */
[-C--:B------:R-:W-:Y:S02]  /*b5f0*/  MOV R108, R119.reuse ;  /* 0x00000077006c7202 */ /* 0x080fe40000000f00 */
[----:B------:R-:W-:-:S02]  /*b600*/  MOV R104, R119 ;  /* 0x0000007700687202 */ /* 0x000fc40000000f00 */
[-C--:B------:R-:W-:Y:S02]  /*b610*/  MOV R100, R119.reuse ;  /* 0x0000007700647202 */ /* 0x080fe40000000f00 */
[-C--:B------:R-:W-:Y:S02]  /*b620*/  MOV R96, R119.reuse ;  /* 0x0000007700607202 */ /* 0x080fe40000000f00 */
[-C--:B------:R-:W-:Y:S02]  /*b630*/  MOV R92, R119.reuse ;  /* 0x00000077005c7202 */ /* 0x080fe40000000f00 */
[----:B------:R-:W-:Y:S01]  /*b640*/  MOV R88, R119 ;  /* 0x0000007700587202 */ /* 0x000fe20000000f00 */
[----:B0-----:R-:W-:Y:S06]  /*b650*/  @!P2 BRA `(.L_x_12478) ;  /* 0x000000300048a947 */ /* 0x001fec0003800000 */
[----:B------:R-:W-:Y:S01]  /*b660*/  IMAD.MOV.U32 R154, RZ, RZ, R35 ;  /* 0x000000ffff9a7224 */ /* 0x000fe200078e0023 */
        /* <DEDUP_REMOVED lines=18> */
[----:B------:R-:W-:-:S07]  /*b790*/  CS2R R88, SRZ ;  /* 0x0000000000587805 */ /* 0x000fce000001ff00 */
.L_x_12488:
        /* <DEDUP_REMOVED lines=10> */
.L_x_12480:
[----:B------:R-:W-:Y:S01]  /*b840*/  IMAD R11, R18, 0x8, R2 ;  /* 0x00000008120b7824 */ /* 0x000fe200078e0202 */
[----:B------:R-:W-:-:S04]  /*b850*/  SHF.L.U32 R14, R23, 0x1f, RZ ;  /* 0x0000001f170e7819 */ /* 0x000fc800000006ff */
[----:B------:R0:W1:Y:S01]  /*b860*/  SYNCS.PHASECHK.TRANS64.TRYWAIT P3, [R11+URZ+0x16830], R14 ;  /* 0x0168300e0b0075a7 */ /* 0x000062000806017f */
[----:B------:R-:W-:Y:S05]  /*b870*/  @!P0 BRA `(.L_x_12481) ;  /* 0x0000000000048947 */ /* 0x000fea0003800000 */
[----:B------:R-:W-:Y:S01]  /*b880*/  BPT.TRAP 0x1 ;  /* 0x000000040000795c */ /* 0x000fe20000300000 */
.L_x_12481:
[----:B------:R-:W-:Y:S04]  /*b890*/  BSSY B0, `(.L_x_12479) ;  /* 0x0000004000007945 */ /* 0x000fe80003800000 */
[----:B-1----:R-:W-:Y:S05]  /*b8a0*/  @P3 BRA `(.L_x_12482) ;  /* 0x0000000000083947 */ /* 0x002fea0003800000 */
[----:B------:R-:W1:Y:S02]  /*b8b0*/  SYNCS.PHASECHK.TRANS64.TRYWAIT P3, [R11+URZ+0x16830], R14 ;  /* 0x0168300e0b0075a7 */ /* 0x000e64000806017f */
[----:B-1----:R-:W-:Y:S05]  /*b8c0*/  @!P3 BRA `(.L_x_12483) ;  /* 0x000000d000e8b947 */ /* 0x002fea0003800000 */
.L_x_12482:
[----:B------:R-:W-:Y:S05]  /*b8d0*/  BSYNC B0 ;  /* 0x0000000000007941 */ /* 0x000fea0003800000 */
.L_x_12479:
[----:B01----:R-:W2:Y:S01]  /*b8e0*/  LDL R14, [R1+0x4] ;  /* 0x00000400010e7983 */ /* 0x003ea20000100800 */
[----:B------:R-:W0:Y:S01]  /*b8f0*/  S2R R11, SR_TID.X ;  /* 0x00000000000b7919 */ /* 0x000e220000002100 */
[----:B------:R-:W-:Y:S05]  /*b900*/  WARPSYNC.ALL ;  /* 0x0000000000007948 */ /* 0x000fea0003800000 */
[----:B------:R-:W-:Y:S01]  /*b910*/  IMAD.MOV.U32 R27, RZ, RZ, 0x40000040 ;  /* 0x40000040ff1b7424 */ /* 0x000fe200078e00ff */
[----:B0-----:R-:W-:-:S04]  /*b920*/  SHF.R.U32.HI R11, RZ, 0x7, R11 ;  /* 0x00000007ff0b7819 */ /* 0x001fc8000001160b */
[----:B------:R-:W-:Y:S01]  /*b930*/  IADD3 R11, R11, 0x8, RZ ;  /* 0x000000080b0b7810 */ /* 0x000fe20007ffe0ff */
[----:B------:R-:W-:Y:S01]  /*b940*/  IMAD.MOV.U32 R25, RZ, RZ, 0x40000040 ;  /* 0x40000040ff197424 */ /* 0x000fe200078e00ff */
[----:B------:R-:W-:Y:S02]  /*b950*/  R2UR UR4, R4 ;  /* 0x00000000040472ca */ /* 0x000fe400000e0000 */
[----:B------:R-:W-:Y:S02]  /*b960*/  R2UR UR5, R5 ;  /* 0x00000000050572ca */ /* 0x000fe400000e0000 */
[----:B------:R-:W-:Y:S02]  /*b970*/  R2UR UR7, R27 ;  /* 0x000000001b0772ca */ /* 0x000fe400000e0000 */
[----:B------:R-:W-:Y:S02]  /*b980*/  R2UR UR11, R25 ;  /* 0x00000000190b72ca */ /* 0x000fe400000e0000 */
[----:B------:R-:W-:-:S02]  /*b990*/  R2UR UR19, R27 ;  /* 0x000000001b1372ca */ /* 0x000fc400000e0000 */
[----:B------:R-:W-:Y:S02]  /*b9a0*/  R2UR UR8, R12 ;  /* 0x000000000c0872ca */ /* 0x000fe400000e0000 */
[----:B------:R-:W-:Y:S01]  /*b9b0*/  R2UR UR9, R13 ;  /* 0x000000000d0972ca */ /* 0x000fe200000e0000 */
[----:B------:R0:W-:Y:S01]  /*b9c0*/  BAR.SYNC.DEFER_BLOCKING R11, 0x100 ;  /* 0x0004000b0000751d */ /* 0x0001e20000010000 */
[----:B------:R-:W-:Y:S01]  /*b9d0*/  IMAD.MOV.U32 R15, RZ, RZ, 0x40000040 ;  /* 0x40000040ff0f7424 */ /* 0x000fe200078e00ff */
[----:B------:R-:W-:Y:S02]  /*b9e0*/  R2UR UR12, R8 ;  /* 0x00000000080c72ca */ /* 0x000fe400000e0000 */
[----:B------:R-:W-:Y:S02]  /*b9f0*/  R2UR UR13, R9 ;  /* 0x00000000090d72ca */ /* 0x000fe400000e0000 */
[----:B------:R-:W-:Y:S01]  /*ba00*/  R2UR UR15, R15 ;  /* 0x000000000f0f72ca */ /* 0x000fe200000e0000 */
[----:B--2---:R-:W-:-:S04]  /*ba10*/  IMAD R26, R18, 0x400, R14 ;  /* 0x00000400121a7824 */ /* 0x004fc800078e020e */
[C---:B------:R-:W-:Y:S01]  /*ba20*/  VIADD R24, R26.reuse, 0x2 ;  /* 0x000000021a187836 */ /* 0x040fe20000000000 */
[C---:B------:R-:W-:Y:S01]  /*ba30*/  R2UR UR6, R26.reuse ;  /* 0x000000001a0672ca */ /* 0x040fe200000e0000 */
[C---:B------:R-:W-:Y:S01]  /*ba40*/  VIADD R14, R26.reuse, 0x4 ;  /* 0x000000041a0e7836 */ /* 0x040fe20000000000 */
[----:B------:R-:W-:Y:S02]  /*ba50*/  IADD3 R26, R26, 0x6, RZ ;  /* 0x000000061a1a7810 */ /* 0x000fe40007ffe0ff */
[----:B------:R-:W-:Y:S02]  /*ba60*/  R2UR UR10, R24 ;  /* 0x00000000180a72ca */ /* 0x000fe400000e0000 */
[----:B------:R-:W-:Y:S02]  /*ba70*/  R2UR UR18, R26 ;  /* 0x000000001a1272ca */ /* 0x000fe400000e0000 */
        /* <DEDUP_REMOVED lines=18> */
.L_x_12485:
[----:B------:R-:W-:Y:S01]  /*bba0*/  SHF.L.U32 R10, R10, 0x1f, RZ ;  /* 0x0000001f0a0a7819 */ /* 0x000fe200000006ff */
[----:B------:R-:W-:-:S04]  /*bbb0*/  IMAD R11, R20, 0x8, R2 ;  /* 0x00000008140b7824 */ /* 0x000fc800078e0202 */
[----:B------:R0:W1:Y:S01]  /*bbc0*/  SYNCS.PHASECHK.TRANS64.TRYWAIT P2, [R11+URZ+0x16850], R10 ;  /* 0x0168500a0b0075a7 */ /* 0x000062000804017f */
[----:B------:R-:W-:Y:S05]  /*bbd0*/  @!P0 BRA `(.L_x_12486) ;  /* 0x0000000000048947 */ /* 0x000fea0003800000 */
[----:B------:R-:W-:Y:S01]  /*bbe0*/  BPT.TRAP 0x1 ;  /* 0x000000040000795c */ /* 0x000fe20000300000 */
.L_x_12486:
[----:B-1----:R-:W-:Y:S05]  /*bbf0*/  @P2 BRA `(.L_x_12484) ;  /* 0x0000000000082947 */ /* 0x002fea0003800000 */
[----:B------:R-:W1:Y:S02]  /*bc00*/  SYNCS.PHASECHK.TRANS64.TRYWAIT P2, [R11+URZ+0x16850], R10 ;  /* 0x0168500a0b0075a7 */ /* 0x000e64000804017f */
[----:B-1----:R-:W-:Y:S05]  /*bc10*/  @!P2 BRA `(.L_x_12487) ;  /* 0x000000d00028a947 */ /* 0x002fea0003800000 */
.L_x_12484:
[----:B01----:R-:W-:Y:S01]  /*bc20*/  IADD3 R10, R2, 0x400, RZ ;  /* 0x00000400020a7810 */ /* 0x003fe20007ffe0ff */
[----:B------:R-:W-:Y:S01]  /*bc30*/  IMAD.MOV.U32 R11, RZ, RZ, 0x40000040 ;  /* 0x40000040ff0b7424 */ /* 0x000fe200078e00ff */
[----:B------:R-:W-:Y:S05]  /*bc40*/  WARPSYNC.ALL ;  /* 0x0000000000007948 */ /* 0x000fea0003800000 */
[----:B------:R-:W-:Y:S01]  /*bc50*/  SHF.R.U32.HI R10, RZ, 0x4, R10 ;  /* 0x00000004ff0a7819 */ /* 0x000fe2000001160a */
[----:B------:R-:W-:Y:S01]  /*bc60*/  WARPGROUP.ARRIVE ;  /* 0x00000000000079c5 */ /* 0x000fe20000000000 */
[----:B------:R-:W-:Y:S01]  /*bc70*/  R2UR UR7, R11 ;  /* 0x000000000b0772ca */ /* 0x000fe200000e0000 */
[----:B------:R-:W-:Y:S01]  /*bc80*/  ULDC UR4, c[0x0][0x9d8] ;  /* 0x0002760000047ab9 */ /* 0x000fe20000000800 */
[----:B------:R-:W-:Y:S01]  /*bc90*/  LOP3.LUT R10, R10, 0x3fff, RZ, 0xc0, !PT ;  /* 0x00003fff0a0a7812 */ /* 0x000fe200078ec0ff */
[----:B------:R-:W-:-:S04]  /*bca0*/  ULDC UR5, c[0x0][0x988] ;  /* 0x0002620000057ab9 */ /* 0x000fc80000000800 */
[----:B------:R-:W-:-:S05]  /*bcb0*/  IMAD R10, R20, 0x400, R10 ;  /* 0x00000400140a7824 */ /* 0x000fca00078e020a */
[----:B------:R-:W-:-:S13]  /*bcc0*/  R2UR UR6, R10 ;  /* 0x000000000a0672ca */ /* 0x000fda00000e0000 */
[----:B------:R-:W-:Y:S03]  /*bcd0*/  HGMMA.64x64x16.F32 R88, R148, gdesc[UR4].tnspB, R88, gsb0 ;  /* 0x40e0000494587df0 */ /* 0x000fe60008000858 */
[----:B------:R-:W-:Y:S02]  /*bce0*/  WARPGROUP.DEPBAR.LE gsb0, 0x0 ;  /* 0x00008000000079c5 */ /* 0x000fe40000010000 */
[----:B------:R-:W2:Y:S04]  /*bcf0*/  LDL R148, [R1+0x10] ;  /* 0x0000100001947983 */ /* 0x000ea80000100800 */
[----:B------:R-:W2:Y:S04]  /*bd00*/  LDL R149, [R1+0x8] ;  /* 0x0000080001957983 */ /* 0x000ea80000100800 */
[----:B------:R-:W3:Y:S04]  /*bd10*/  LDL R150, [R1+0x20] ;  /* 0x0000200001967983 */ /* 0x000ee80000100800 */
[----:B------:R-:W4:Y:S01]  /*bd20*/  LDL R151, [R1+0x24] ;  /* 0x0000240001977983 */ /* 0x000f220000100800 */
[----:B------:R-:W-:Y:S01]  /*bd30*/  VIADD R14, R10, 0x80 ;  /* 0x000000800a0e7836 */ /* 0x000fe20000000000 */
[----:B------:R-:W-:Y:S01]  /*bd40*/  MOV R15, 0x40000040 ;  /* 0x40000040000f7802 */ /* 0x000fe20000000f00 */
[----:B------:R-:W-:Y:S01]  /*bd50*/  WARPGROUP.ARRIVE ;  /* 0x00000000000079c5 */ /* 0x000fe20000000000 */
[----:B------:R-:W-:Y:S01]  /*bd60*/  FMUL.FTZ R11, R24, UR4 ;  /* 0x00000004180b7c20 */ /* 0x000fe20008410000 */
[----:B------:R-:W-:Y:S01]  /*bd70*/  FMUL.FTZ R24, R27, UR4 ;  /* 0x000000041b187c20 */ /* 0x000fe20008410000 */
[----:B------:R-:W-:Y:S01]  /*bd80*/  R2UR UR6, R14 ;  /* 0x000000000e0672ca */ /* 0x000fe200000e0000 */
[----:B------:R-:W-:Y:S01]  /*bd90*/  VIADD R14, R10, 0x100 ;  /* 0x000001000a0e7836 */ /* 0x000fe20000000000 */
[----:B------:R-:W-:Y:S01]  /*bda0*/  R2UR UR7, R15 ;  /* 0x000000000f0772ca */ /* 0x000fe200000e0000 */
[----:B------:R-:W-:Y:S01]  /*bdb0*/  IMAD.MOV.U32 R15, RZ, RZ, 0x40000040 ;  /* 0x40000040ff0f7424 */ /* 0x000fe200078e00ff */
        /* <DEDUP_REMOVED lines=15> */
[----:B------:R-:W-:Y:S01]  /*beb0*/  FMUL.FTZ R61, R61, UR4 ;  /* 0x000000043d3d7c20 */ /* 0x000fe20008410000 */
[----:B------:R-:W-:Y:S01]  /*bec0*/  MOV R15, 0x40000040 ;  /* 0x40000040000f7802 */ /* 0x000fe20000000f00 */
        /* <DEDUP_REMOVED lines=14> */
[----:B------:R-:W-:-:S02]  /*bfb0*/  FMUL.FTZ R75, R75, UR4 ;  /* 0x000000044b4b7c20 */ /* 0x000fc40008410000 */
        /* <DEDUP_REMOVED lines=10> */
[----:B------:R-:W-:Y:S01]  /*c060*/  HGMMA.64x64x16.F32 R88, R140, gdesc[UR4].tnspB, R88, gsb0 ;  /* 0x40e000048c587df0 */ /* 0x000fe20008000858 */
[----:B------:R-:W-:Y:S01]  /*c070*/  R2UR UR6, R14 ;  /* 0x000000000e0672ca */ /* 0x000fe200000e0000 */
[----:B------:R-:W-:Y:S01]  /*c080*/  FMUL.FTZ R14, R26, UR4 ;  /* 0x000000041a0e7c20 */ /* 0x000fe20008410000 */
        /* <DEDUP_REMOVED lines=12> */
[----:B------:R-:W-:-:S02]  /*c150*/  IMAD.MOV.U32 R54, RZ, RZ, -0x80 ;  /* 0xffffff80ff367424 */ /* 0x000fc400078e00ff */
[----:B------:R-:W-:Y:S01]  /*c160*/  FMUL.FTZ R15, R25, UR4 ;  /* 0x00000004190f7c20 */ /* 0x000fe20008410000 */
[----:B------:R-:W-:Y:S01]  /*c170*/  FMUL.FTZ R25, R30, UR4 ;  /* 0x000000041e197c20 */ /* 0x000fe20008410000 */
[----:B------:R-:W-:Y:S01]  /*c180*/  FMUL.FTZ R30, R34, UR4 ;  /* 0x00000004221e7c20 */ /* 0x000fe20008410000 */
[----:B------:R-:W-:Y:S02]  /*c190*/  IMAD R54, R152, R54, 0x1 ;  /* 0x0000000198367424 */ /* 0x000fe400078e0236 */
[----:B------:R-:W-:Y:S01]  /*c1a0*/  FMUL.FTZ R34, R36, UR4 ;  /* 0x0000000424227c20 */ /* 0x000fe20008410000 */
[----:B------:R-:W-:Y:S01]  /*c1b0*/  FMUL.FTZ R36, R37, UR4 ;  /* 0x0000000425247c20 */ /* 0x000fe20008410000 */
[----:B------:R-:W-:Y:S01]  /*c1c0*/  FMUL.FTZ R37, R40, UR4 ;  /* 0x0000000428257c20 */ /* 0x000fe20008410000 */
[----:B------:R-:W-:Y:S01]  /*c1d0*/  FMUL.FTZ R40, R41, UR4 ;  /* 0x0000000429287c20 */ /* 0x000fe20008410000 */
[----:B------:R-:W-:Y:S02]  /*c1e0*/  IMAD R54, R153, 0xc0, R54 ;  /* 0x000000c099367824 */ /* 0x000fe400078e0236 */
[----:B------:R-:W-:Y:S01]  /*c1f0*/  FMUL.FTZ R41, R46, UR4 ;  /* 0x000000042e297c20 */ /* 0x000fe20008410000 */
[----:B------:R-:W-:Y:S01]  /*c200*/  FMUL.FTZ R46, R50, UR4 ;  /* 0x00000004322e7c20 */ /* 0x000fe20008410000 */
[----:B------:R-:W-:Y:S01]  /*c210*/  FMUL.FTZ R50, R52, UR4 ;  /* 0x0000000434327c20 */ /* 0x000fe20008410000 */
[----:B------:R-:W-:Y:S01]  /*c220*/  FMUL.FTZ R52, R55, UR4 ;  /* 0x0000000437347c20 */ /* 0x000fe20008410000 */
[----:B------:R-:W1:Y:S08]  /*c230*/  MUFU.TANH R15, R15 ;  /* 0x0000000f000f7308 */ /* 0x000e700000002400 */
[----:B------:R-:W5:Y:S08]  /*c240*/  MUFU.TANH R26, R26 ;  /* 0x0000001a001a7308 */ /* 0x000f700000002400 */
        /* <DEDUP_REMOVED lines=8> */
[----:B------:R-:W-:Y:S07]  /*c2d0*/  HGMMA.64x64x16.F32 R88, R136, gdesc[UR4].tnspB, R88, gsb0 ;  /* 0x40e0000488587df0 */ /* 0x000fee0008000858 */
        /* <DEDUP_REMOVED lines=8> */
[----:B------:R-:W-:Y:S01]  /*c360*/  MUFU.TANH R30, R30 ;  /* 0x0000001e001e7308 */ /* 0x000fe20000002400 */
[----:B------:R-:W-:-:S02]  /*c370*/  WARPGROUP.DEPBAR.LE gsb0, 0x0 ;  /* 0x00008000000079c5 */ /* 0x000fc40000010000 */
[----:B------:R-:W-:Y:S01]  /*c380*/  FMUL.FTZ R136, R65, UR4 ;  /* 0x0000000441887c20 */ /* 0x000fe20008410000 */
[----:B------:R-:W-:Y:S01]  /*c390*/  FMUL.FTZ R137, R72, UR4 ;  /* 0x0000000448897c20 */ /* 0x000fe20008410000 */
[----:B------:R-:W-:Y:S01]  /*c3a0*/  FMUL.FTZ R138, R73, UR4 ;  /* 0x00000004498a7c20 */ /* 0x000fe20008410000 */
[----:B------:R-:W-:Y:S02]  /*c3b0*/  FMUL.FTZ R139, R80, UR4 ;  /* 0x00000004508b7c20 */ /* 0x000fe40008410000 */
[----:B------:R-:W-:Y:S01]  /*c3c0*/  MUFU.TANH R33, R33 ;  /* 0x0000002100217308 */ /* 0x000fe20000002400 */
[----:B------:R-:W-:-:S07]  /*c3d0*/  WARPGROUP.ARRIVE ;  /* 0x00000000000079c5 */ /* 0x000fce0000000000 */
[----:B------:R-:W-:Y:S01]  /*c3e0*/  MUFU.TANH R136, R136 ;  /* 0x0000008800887308 */ /* 0x000fe20000002400 */
[----:B--2---:R-:W-:-:S07]  /*c3f0*/  IADD3 R55, -R149, R54, R148 ;  /* 0x0000003695377210 */ /* 0x004fce0007ffe194 */
[----:B------:R-:W-:Y:S01]  /*c400*/  MUFU.TANH R137, R137 ;  /* 0x0000008900897308 */ /* 0x000fe20000002400 */
[----:B---3--:R-:W-:-:S04]  /*c410*/  IMAD R55, R150, -0x2, R55 ;  /* 0xfffffffe96377824 */ /* 0x008fc800078e0237 */
[----:B----4-:R-:W-:-:S03]  /*c420*/  IMAD.IADD R55, R151, 0x1, R55 ;  /* 0x0000000197377824 */ /* 0x010fc600078e0237 */
[----:B------:R2:W-:Y:S02]  /*c430*/  MUFU.TANH R54, R58 ;  /* 0x0000003a00367308 */ /* 0x0005e40000002400 */
[C---:B------:R-:W-:Y:S02]  /*c440*/  ISETP.GT.AND P2, PT, R55.reuse, RZ, PT ;  /* 0x000000ff3700720c */ /* 0x040fe40003f44270 */
[----:B------:R-:W-:Y:S02]  /*c450*/  ISETP.GT.AND P3, PT, R55, 0x1, PT ;  /* 0x000000013700780c */ /* 0x000fe40003f64270 */
[----:B0-----:R-:W-:Y:S01]  /*c460*/  FSEL R11, R11, -INF , P2 ;  /* 0xff8000000b0b7808 */ /* 0x001fe20001000000 */
[----:B--2---:R-:W-:Y:S01]  /*c470*/  FMUL.FTZ R58, R60, UR4 ;  /* 0x000000043c3a7c20 */ /* 0x004fe20008410000 */
[----:B------:R-:W-:Y:S01]  /*c480*/  ISETP.GT.AND P2, PT, R55, 0x8, PT ;  /* 0x000000083700780c */ /* 0x000fe20003f44270 */
[----:B------:R-:W-:Y:S01]  /*c490*/  MUFU.TANH R138, R138 ;  /* 0x0000008a008a7308 */ /* 0x000fe20000002400 */
[----:B-1----:R-:W-:-:S02]  /*c4a0*/  FSEL R15, R15, -INF , P3 ;  /* 0xff8000000f0f7808 */ /* 0x002fc40001800000 */
[----:B------:R-:W-:Y:S02]  /*c4b0*/  FMNMX.FTZ R59, R11, R21, !PT ;  /* 0x000000150b3b7209 */ /* 0x000fe40007810000 */
[----:B------:R-:W-:Y:S02]  /*c4c0*/  ISETP.GT.AND P3, PT, R55, 0x9, PT ;  /* 0x000000093700780c */ /* 0x000fe40003f64270 */
[----:B-----5:R-:W-:Y:S01]  /*c4d0*/  FSEL R26, R26, -INF , P2 ;  /* 0xff8000001a1a7808 */ /* 0x020fe20001000000 */
[----:B------:R-:W0:Y:S01]  /*c4e0*/  MUFU.TANH R58, R58 ;  /* 0x0000003a003a7308 */ /* 0x000e220000002400 */
[----:B------:R-:W-:Y:S02]  /*c4f0*/  FMNMX.FTZ R60, R15, R59, !PT ;  /* 0x0000003b0f3c7209 */ /* 0x000fe40007810000 */
[----:B------:R-:W-:Y:S02]  /*c500*/  ISETP.GT.AND P2, PT, R55, 0x10, PT ;  /* 0x000000103700780c */ /* 0x000fe40003f44270 */
[----:B------:R-:W-:-:S02]  /*c510*/  FSEL R28, R28, -INF , P3 ;  /* 0xff8000001c1c7808 */ /* 0x000fc40001800000 */
[----:B------:R-:W-:Y:S01]  /*c520*/  FMNMX.FTZ R60, R26, R60, !PT ;  /* 0x0000003c1a3c7209 */ /* 0x000fe20007810000 */
[----:B------:R1:W2:Y:S01]  /*c530*/  MUFU.TANH R59, R61 ;  /* 0x0000003d003b7308 */ /* 0x0002a20000002400 */
[----:B------:R-:W-:Y:S02]  /*c540*/  ISETP.GT.AND P3, PT, R55, 0x11, PT ;  /* 0x000000113700780c */ /* 0x000fe40003f64270 */
[----:B------:R-:W-:Y:S02]  /*c550*/  FSEL R29, R29, -INF , P2 ;  /* 0xff8000001d1d7808 */ /* 0x000fe40001000000 */
[----:B------:R-:W-:Y:S02]  /*c560*/  FMNMX.FTZ R60, R28, R60, !PT ;  /* 0x0000003c1c3c7209 */ /* 0x000fe40007810000 */
[----:B------:R-:W-:Y:S01]  /*c570*/  ISETP.GT.AND P2, PT, R55, 0x18, PT ;  /* 0x000000183700780c */ /* 0x000fe20003f44270 */
[----:B------:R-:W-:Y:S01]  /*c580*/  MUFU.TANH R139, R139 ;  /* 0x0000008b008b7308 */ /* 0x000fe20000002400 */
[----:B------:R-:W-:Y:S01]  /*c590*/  FSEL R32, R32, -INF , P3 ;  /* 0xff80000020207808 */ /* 0x000fe20001800000 */
[----:B-1----:R-:W-:Y:S01]  /*c5a0*/  FMUL.FTZ R61, R64, UR4 ;  /* 0x00000004403d7c20 */ /* 0x002fe20008410000 */
[----:B------:R-:W-:-:S02]  /*c5b0*/  FMNMX.FTZ R60, R29, R60, !PT ;  /* 0x0000003c1d3c7209 */ /* 0x000fc40007810000 */
[C---:B------:R-:W-:Y:S02]  /*c5c0*/  ISETP.GT.AND P3, PT, R55.reuse, 0x19, PT ;  /* 0x000000193700780c */ /* 0x040fe40003f64270 */
[----:B------:R-:W-:Y:S01]  /*c5d0*/  FSEL R34, R34, -INF , P2 ;  /* 0xff80000022227808 */ /* 0x000fe20001000000 */
[----:B------:R-:W1:Y:S01]  /*c5e0*/  MUFU.TANH R61, R61 ;  /* 0x0000003d003d7308 */ /* 0x000e620000002400 */
[----:B------:R-:W-:Y:S02]  /*c5f0*/  FMNMX.FTZ R64, R32, R60, !PT ;  /* 0x0000003c20407209 */ /* 0x000fe40007810000 */
[----:B------:R-:W-:Y:S02]  /*c600*/  ISETP.GT.AND P2, PT, R55, 0x20, PT ;  /* 0x000000203700780c */ /* 0x000fe40003f44270 */
[----:B------:R-:W-:Y:S02]  /*c610*/  FSEL R60, R36, -INF , P3 ;  /* 0xff800000243c7808 */ /* 0x000fe40001800000 */
[----:B------:R-:W-:Y:S01]  /*c620*/  FMNMX.FTZ R36, R34, R64, !PT ;  /* 0x0000004022247209 */ /* 0x000fe20007810000 */
[----:B------:R-:W-:Y:S01]  /*c630*/  MUFU.TANH R38, R38 ;  /* 0x0000002600267308 */ /* 0x000fe20000002400 */
[----:B------:R-:W-:-:S02]  /*c640*/  FSEL R64, R37, -INF , P2 ;  /* 0xff80000025407808 */ /* 0x000fc40001000000 */
[C---:B------:R-:W-:Y:S02]  /*c650*/  ISETP.GT.AND P3, PT, R55.reuse, 0x21, PT ;  /* 0x000000213700780c */ /* 0x040fe40003f64270 */
[----:B------:R-:W-:Y:S02]  /*c660*/  FMNMX.FTZ R37, R60, R36, !PT ;  /* 0x000000243c257209 */ /* 0x000fe40007810000 */
[C---:B------:R-:W-:Y:S01]  /*c670*/  ISETP.GT.AND P2, PT, R55.reuse, 0x28, PT ;  /* 0x000000283700780c */ /* 0x040fe20003f44270 */
[----:B------:R3:W4:Y:S01]  /*c680*/  MUFU.TANH R36, R68 ;  /* 0x0000004400247308 */ /* 0x0007220000002400 */
[----:B------:R-:W-:Y:S02]  /*c690*/  FSEL R40, R40, -INF , P3 ;  /* 0xff80000028287808 */ /* 0x000fe40001800000 */
[----:B------:R-:W-:Y:S02]  /*c6a0*/  FMNMX.FTZ R37, R64, R37, !PT ;  /* 0x0000002540257209 */ /* 0x000fe40007810000 */
[----:B------:R-:W-:-:S02]  /*c6b0*/  ISETP.GT.AND P3, PT, R55, 0x29, PT ;  /* 0x000000293700780c */ /* 0x000fc40003f64270 */
[----:B------:R-:W-:Y:S01]  /*c6c0*/  FSEL R42, R42, -INF , P2 ;  /* 0xff8000002a2a7808 */ /* 0x000fe20001000000 */
[----:B------:R-:W-:Y:S01]  /*c6d0*/  MUFU.TANH R41, R41 ;  /* 0x0000002900297308 */ /* 0x000fe20000002400 */
[----:B------:R-:W-:Y:S02]  /*c6e0*/  FMNMX.FTZ R65, R40, R37, !PT ;  /* 0x0000002528417209 */ /* 0x000fe40007810000 */
[C---:B------:R-:W-:Y:S02]  /*c6f0*/  ISETP.GT.AND P2, PT, R55.reuse, 0x30, PT ;  /* 0x000000303700780c */ /* 0x040fe40003f44270 */
[----:B------:R-:W-:Y:S02]  /*c700*/  FSEL R44, R44, -INF , P3 ;  /* 0xff8000002c2c7808 */ /* 0x000fe40001800000 */
[----:B------:R-:W-:Y:S01]  /*c710*/  FMNMX.FTZ R65, R42, R65, !PT ;  /* 0x000000412a417209 */ /* 0x000fe20007810000 */
[----:B------:R5:W4:Y:S01]  /*c720*/  MUFU.TANH R37, R69 ;  /* 0x0000004500257308 */ /* 0x000b220000002400 */
        /* <DEDUP_REMOVED lines=9> */
[----:B------:R-:W-:Y:S01]  /*c7c0*/  MUFU.TANH R49, R49 ;  /* 0x0000003100317308 */ /* 0x000fe20000002400 */
[----:B---3--:R-:W-:Y:S02]  /*c7d0*/  FMNMX.FTZ R68, R48, R65, !PT ;  /* 0x0000004130447209 */ /* 0x008fe40007810000 */
[----:B------:R-:W-:Y:S02]  /*c7e0*/  ISETP.GT.AND P2, PT, R55, 0x40, PT ;  /* 0x000000403700780c */ /* 0x000fe40003f44270 */
[----:B------:R-:W-:Y:S02]  /*c7f0*/  FSEL R65, R51, -INF , P3 ;  /* 0xff80000033417808 */ /* 0x000fe40001800000 */
[----:B------:R-:W-:Y:S01]  /*c800*/  FMNMX.FTZ R51, R50, R68, !PT ;  /* 0x0000004432337209 */ /* 0x000fe20007810000 */
[----:B------:R-:W-:Y:S01]  /*c810*/  MUFU.TANH R52, R52 ;  /* 0x0000003400347308 */ /* 0x000fe20000002400 */
[----:B------:R-:W-:-:S02]  /*c820*/  FSEL R68, R53, -INF , P2 ;  /* 0xff80000035447808 */ /* 0x000fc40001000000 */
[----:B------:R-:W-:Y:S02]  /*c830*/  ISETP.GT.AND P3, PT, R55, 0x41, PT ;  /* 0x000000413700780c */ /* 0x000fe40003f64270 */
[----:B------:R-:W-:Y:S02]  /*c840*/  FMNMX.FTZ R53, R65, R51, !PT ;  /* 0x0000003341357209 */ /* 0x000fe40007810000 */
[----:B------:R-:W-:Y:S01]  /*c850*/  ISETP.GT.AND P2, PT, R55, 0x48, PT ;  /* 0x000000483700780c */ /* 0x000fe20003f44270 */
[----:B------:R3:W3:Y:S01]  /*c860*/  MUFU.TANH R51, R76 ;  /* 0x0000004c00337308 */ /* 0x0006e20000002400 */
[----:B------:R-:W-:Y:S02]  /*c870*/  FSEL R57, R57, -INF , P3 ;  /* 0xff80000039397808 */ /* 0x000fe40001800000 */
[----:B------:R-:W-:Y:S02]  /*c880*/  FMNMX.FTZ R53, R68, R53, !PT ;  /* 0x0000003544357209 */ /* 0x000fe40007810000 */
[----:B------:R-:W-:-:S02]  /*c890*/  ISETP.GT.AND P3, PT, R55, 0x49, PT ;  /* 0x000000493700780c */ /* 0x000fc40003f64270 */
[----:B0-----:R-:W-:Y:S01]  /*c8a0*/  FSEL R58, R58, -INF , P2 ;  /* 0xff8000003a3a7808 */ /* 0x001fe20001000000 */
[----:B------:R-:W-:Y:S01]  /*c8b0*/  MUFU.TANH R56, R56 ;  /* 0x0000003800387308 */ /* 0x000fe20000002400 */
[----:B-----5:R-:W-:Y:S02]  /*c8c0*/  FMNMX.FTZ R69, R57, R53, !PT ;  /* 0x0000003539457209 */ /* 0x020fe40007810000 */
[----:B------:R-:W-:Y:S02]  /*c8d0*/  ISETP.GT.AND P2, PT, R55, 0x50, PT ;  /* 0x000000503700780c */ /* 0x000fe40003f44270 */
[----:B--2---:R-:W-:Y:S02]  /*c8e0*/  FSEL R59, R59, -INF , P3 ;  /* 0xff8000003b3b7808 */ /* 0x004fe40001800000 */
[----:B------:R-:W-:Y:S01]  /*c8f0*/  FMNMX.FTZ R69, R58, R69, !PT ;  /* 0x000000453a457209 */ /* 0x000fe20007810000 */
[----:B------:R0:W2:Y:S01]  /*c900*/  MUFU.TANH R53, R77 ;  /* 0x0000004d00357308 */ /* 0x0000a20000002400 */
[----:B------:R-:W-:-:S02]  /*c910*/  ISETP.GT.AND P3, PT, R55, 0x51, PT ;  /* 0x000000513700780c */ /* 0x000fc40003f64270 */
[----:B-1----:R-:W-:Y:S02]  /*c920*/  FSEL R61, R61, -INF , P2 ;  /* 0xff8000003d3d7808 */ /* 0x002fe40001000000 */
[----:B------:R-:W-:Y:S02]  /*c930*/  FMNMX.FTZ R72, R59, R69, !PT ;  /* 0x000000453b487209 */ /* 0x000fe40007810000 */
[----:B------:R-:W-:Y:S01]  /*c940*/  ISETP.GT.AND P2, PT, R55, 0x58, PT ;  /* 0x000000583700780c */ /* 0x000fe20003f44270 */
[----:B------:R-:W-:Y:S01]  /*c950*/  MUFU.TANH R66, R66 ;  /* 0x0000004200427308 */ /* 0x000fe20000002400 */
[----:B------:R-:W-:Y:S01]  /*c960*/  FSEL R69, R136, -INF , P3 ;  /* 0xff80000088457808 */ /* 0x000fe20001800000 */
[----:B------:R-:W-:Y:S01]  /*c970*/  FMUL.FTZ R136, R84, UR4 ;  /* 0x0000000454887c20 */ /* 0x000fe20008410000 */
[----:B------:R-:W-:Y:S01]  /*c980*/  FMNMX.FTZ R73, R61, R72, !PT ;  /* 0x000000483d497209 */ /* 0x000fe20007810000 */
[----:B------:R-:W-:Y:S01]  /*c990*/  FMUL.FTZ R84, R62, UR4 ;  /* 0x000000043e547c20 */ /* 0x000fe20008410000 */
[----:B------:R-:W-:-:S02]  /*c9a0*/  ISETP.GT.AND P3, PT, R55, 0x59, PT ;  /* 0x000000593700780c */ /* 0x000fc40003f64270 */
[----:B----4-:R-:W-:Y:S01]  /*c9b0*/  FSEL R72, R36, -INF , P2 ;  /* 0xff80000024487808 */ /* 0x010fe20001000000 */
[----:B------:R-:W-:Y:S01]  /*c9c0*/  MUFU.TANH R136, R136 ;  /* 0x0000008800887308 */ /* 0x000fe20000002400 */
[----:B---3--:R-:W-:Y:S02]  /*c9d0*/  FMNMX.FTZ R76, R69, R73, !PT ;  /* 0x00000049454c7209 */ /* 0x008fe40007810000 */
[----:B------:R-:W-:Y:S02]  /*c9e0*/  FSEL R73, R37, -INF , P3 ;  /* 0xff80000025497808 */ /* 0x000fe40001800000 */
[C---:B------:R-:W-:Y:S02]  /*c9f0*/  ISETP.GT.AND P2, PT, R55.reuse, 0x60, PT ;  /* 0x000000603700780c */ /* 0x040fe40003f44270 */
[----:B------:R-:W-:Y:S01]  /*ca00*/  FMNMX.FTZ R37, R72, R76, !PT ;  /* 0x0000004c48257209 */ /* 0x000fe20007810000 */
[----:B------:R2:W1:Y:S01]  /*ca10*/  MUFU.TANH R36, R81 ;  /* 0x0000005100247308 */ /* 0x0004620000002400 */
[----:B------:R-:W-:-:S02]  /*ca20*/  ISETP.GT.AND P3, PT, R55, 0x61, PT ;  /* 0x000000613700780c */ /* 0x000fc40003f64270 */
[----:B------:R-:W-:Y:S01]  /*ca30*/  FSEL R76, R137, -INF , P2 ;  /* 0xff800000894c7808 */ /* 0x000fe20001000000 */
[----:B------:R-:W-:Y:S01]  /*ca40*/  FMUL.FTZ R137, R63, UR4 ;  /* 0x000000043f897c20 */ /* 0x000fe20008410000 */
[----:B------:R-:W-:Y:S02]  /*ca50*/  FMNMX.FTZ R37, R73, R37, !PT ;  /* 0x0000002549257209 */ /* 0x000fe40007810000 */
[----:B------:R-:W-:Y:S01]  /*ca60*/  ISETP.GT.AND P2, PT, R55, 0x68, PT ;  /* 0x000000683700780c */ /* 0x000fe20003f44270 */
[----:B------:R-:W-:Y:S01]  /*ca70*/  MUFU.TANH R84, R84 ;  /* 0x0000005400547308 */ /* 0x000fe20000002400 */
[----:B0-----:R-:W-:Y:S02]  /*ca80*/  FSEL R77, R138, -INF , P3 ;  /* 0xff8000008a4d7808 */ /* 0x001fe40001800000 */
[----:B------:R-:W-:Y:S02]  /*ca90*/  FMNMX.FTZ R37, R76, R37, !PT ;  /* 0x000000254c257209 */ /* 0x000fe40007810000 */
[----:B------:R-:W-:-:S02]  /*caa0*/  FSEL R80, R51, -INF , P2 ;  /* 0xff80000033507808 */ /* 0x000fc40001000000 */
[----:B------:R-:W-:Y:S01]  /*cab0*/  ISETP.GT.AND P3, PT, R55, 0x69, PT ;  /* 0x000000693700780c */ /* 0x000fe20003f64270 */
[----:B------:R-:W-:Y:S01]  /*cac0*/  MUFU.TANH R137, R137 ;  /* 0x0000008900897308 */ /* 0x000fe20000002400 */
[----:B------:R-:W-:Y:S02]  /*cad0*/  FMNMX.FTZ R51, R77, R37, !PT ;  /* 0x000000254d337209 */ /* 0x000fe40007810000 */
[----:B------:R-:W-:Y:S02]  /*cae0*/  ISETP.GT.AND P2, PT, R55, 0x70, PT ;  /* 0x000000703700780c */ /* 0x000fe40003f44270 */
[----:B--2---:R-:W-:Y:S02]  /*caf0*/  FSEL R81, R53, -INF , P3 ;  /* 0xff80000035517808 */ /* 0x004fe40001800000 */
[----:B------:R-:W-:Y:S01]  /*cb00*/  FMNMX.FTZ R51, R80, R51, !PT ;  /* 0x0000003350337209 */ /* 0x000fe20007810000 */
[----:B------:R1:W0:Y:S01]  /*cb10*/  MUFU.TANH R37, R85 ;  /* 0x0000005500257308 */ /* 0x0002220000002400 */
[----:B------:R-:W-:-:S02]  /*cb20*/  ISETP.GT.AND P3, PT, R55, 0x71, PT ;  /* 0x000000713700780c */ /* 0x000fc40003f64270 */
[----:B------:R-:W-:Y:S02]  /*cb30*/  FSEL R62, R139, -INF , P2 ;  /* 0xff8000008b3e7808 */ /* 0x000fe40001000000 */
[----:B------:R-:W-:Y:S02]  /*cb40*/  FMNMX.FTZ R51, R81, R51, !PT ;  /* 0x0000003351337209 */ /* 0x000fe40007810000 */
[C---:B------:R-:W-:Y:S01]  /*cb50*/  ISETP.GT.AND P2, PT, R55.reuse, 0x78, PT ;  /* 0x000000783700780c */ /* 0x040fe20003f44270 */
[----:B------:R-:W2:Y:S01]  /*cb60*/  MUFU.TANH R67, R67 ;  /* 0x0000004300437308 */ /* 0x000ea20000002400 */
[----:B-1----:R-:W-:Y:S01]  /*cb70*/  FSEL R85, R36, -INF , P3 ;  /* 0xff80000024557808 */ /* 0x002fe20001800000 */
[----:B------:R-:W-:Y:S01]  /*cb80*/  VIADD R36, R10, 0x200 ;  /* 0x000002000a247836 */ /* 0x000fe20000000000 */
[----:B------:R-:W-:Y:S02]  /*cb90*/  FMNMX.FTZ R51, R62, R51, !PT ;  /* 0x000000333e337209 */ /* 0x000fe40007810000 */
[C---:B------:R-:W-:Y:S01]  /*cba0*/  ISETP.GT.AND P3, PT, R55.reuse, 0x79, PT ;  /* 0x000000793700780c */ /* 0x040fe20003f64270 */
[----:B------:R-:W-:Y:S01]  /*cbb0*/  VIADD R55, R55, 0x8 ;  /* 0x0000000837377836 */ /* 0x000fe20000000000 */
[----:B------:R-:W-:Y:S01]  /*cbc0*/  FSEL R136, R136, -INF , P2 ;  /* 0xff80000088887808 */ /* 0x000fe20001000000 */
[----:B------:R-:W1:Y:S01]  /*cbd0*/  MUFU.TANH R70, R70 ;  /* 0x0000004600467308 */ /* 0x000e620000002400 */
[----:B------:R-:W-:-:S02]  /*cbe0*/  FMNMX.FTZ R51, R85, R51, !PT ;  /* 0x0000003355337209 */ /* 0x000fc40007810000 */
[----:B0-----:R-:W-:Y:S02]  /*cbf0*/  FSEL R63, R37, -INF , P3 ;  /* 0xff800000253f7808 */ /* 0x001fe40001800000 */
[----:B------:R-:W-:Y:S02]  /*cc00*/  FMNMX.FTZ R37, R136, R51, !PT ;  /* 0x0000003388257209 */ /* 0x000fe40007810000 */
[----:B------:R-:W-:Y:S01]  /*cc10*/  ISETP.GT.AND P3, PT, R55, RZ, PT ;  /* 0x000000ff3700720c */ /* 0x000fe20003f64270 */
[----:B------:R-:W0:Y:S01]  /*cc20*/  MUFU.TANH R71, R71 ;  /* 0x0000004700477308 */ /* 0x000e220000002400 */
[----:B------:R-:W-:Y:S02]  /*cc30*/  FMNMX.FTZ R37, R63, R37, !PT ;  /* 0x000000253f257209 */ /* 0x000fe40007810000 */
[C---:B------:R-:W-:Y:S02]  /*cc40*/  ISETP.GT.AND P4, PT, R55.reuse, 0x1, PT ;  /* 0x000000013700780c */ /* 0x040fe40003f84270 */
[----:B------:R-:W-:Y:S01]  /*cc50*/  FSEL R14, R14, -INF , P3 ;  /* 0xff8000000e0e7808 */ /* 0x000fe20001800000 */
[----:B------:R-:W3:Y:S01]  /*cc60*/  SHFL.BFLY PT, R51, R37, 0x2, 0x1f ;  /* 0x0c401f0025337f89 */ /* 0x000ee200000e0000 */
[----:B------:R-:W-:Y:S01]  /*cc70*/  ISETP.GT.AND P3, PT, R55, 0x8, PT ;  /* 0x000000083700780c */ /* 0x000fe20003f64270 */
[----:B------:R-:W4:Y:S01]  /*cc80*/  MUFU.TANH R74, R74 ;  /* 0x0000004a004a7308 */ /* 0x000f220000002400 */
[----:B------:R-:W-:-:S02]  /*cc90*/  R2UR UR6, R36 ;  /* 0x00000000240672ca */ /* 0x000fc400000e0000 */
[----:B------:R-:W-:Y:S02]  /*cca0*/  FSEL R25, R25, -INF , P3 ;  /* 0xff80000019197808 */ /* 0x000fe40001800000 */
[----:B------:R-:W-:-:S03]  /*ccb0*/  ISETP.GT.AND P3, PT, R55, 0x10, PT ;  /* 0x000000103700780c */ /* 0x000fc60003f64270 */
[----:B------:R5:W4:Y:S01]  /*ccc0*/  MUFU.TANH R36, R75 ;  /* 0x0000004b00247308 */ /* 0x000b220000002400 */
[----:B------:R-:W-:Y:S02]  /*ccd0*/  FSEL R30, R30, -INF , P3 ;  /* 0xff8000001e1e7808 */ /* 0x000fe40001800000 */
[----:B------:R-:W-:-:S04]  /*cce0*/  ISETP.GT.AND P3, PT, R55, 0x18, PT ;  /* 0x000000183700780c */ /* 0x000fc80003f64270 */
[----:B------:R-:W-:Y:S02]  /*ccf0*/  FSEL R33, R33, -INF , P3 ;  /* 0xff80000021217808 */ /* 0x000fe40001800000 */
[----:B------:R-:W-:Y:S01]  /*cd00*/  ISETP.GT.AND P3, PT, R55, 0x20, PT ;  /* 0x000000203700780c */ /* 0x000fe20003f64270 */
[----:B-----5:R-:W-:Y:S01]  /*cd10*/  FMUL.FTZ R75, R79, UR4 ;  /* 0x000000044f4b7c20 */ /* 0x020fe20008410000 */
[----:B------:R-:W-:Y:S01]  /*cd20*/  FMUL.FTZ R79, R83, UR4 ;  /* 0x00000004534f7c20 */ /* 0x000fe20008410000 */
[----:B------:R-:W-:Y:S01]  /*cd30*/  FMUL.FTZ R83, R86, UR4 ;  /* 0x0000000456537c20 */ /* 0x000fe20008410000 */
[----:B------:R-:W-:Y:S01]  /*cd40*/  FSEL R38, R38, -INF , P3 ;  /* 0xff80000026267808 */ /* 0x000fe20001800000 */
[----:B------:R-:W-:Y:S01]  /*cd50*/  FMUL.FTZ R86, R87, UR4 ;  /* 0x0000000457567c20 */ /* 0x000fe20008410000 */
[----:B---3--:R-:W-:Y:S01]  /*cd60*/  FMNMX.FTZ R51, R37, R51, !PT ;  /* 0x0000003325337209 */ /* 0x008fe20007810000 */
[----:B------:R-:W-:Y:S01]  /*cd70*/  MUFU.TANH R75, R75 ;  /* 0x0000004b004b7308 */ /* 0x000fe20000002400 */
[----:B------:R-:W-:-:S02]  /*cd80*/  MOV R37, 0x40000040 ;  /* 0x4000004000257802 */ /* 0x000fc40000000f00 */
[----:B------:R-:W-:Y:S01]  /*cd90*/  ISETP.GT.AND P3, PT, R55, 0x28, PT ;  /* 0x000000283700780c */ /* 0x000fe20003f64270 */
[----:B------:R-:W3:Y:S01]  /*cda0*/  SHFL.BFLY PT, R53, R51, 0x1, 0x1f ;  /* 0x0c201f0033357f89 */ /* 0x000ee200000e0000 */
[----:B------:R-:W-:Y:S01]  /*cdb0*/  R2UR UR7, R37 ;  /* 0x00000000250772ca */ /* 0x000fe200000e0000 */
[----:B------:R-:W-:Y:S01]  /*cdc0*/  FMUL.FTZ R37, R78, UR4 ;  /* 0x000000044e257c20 */ /* 0x000fe20008410000 */
[----:B------:R-:W-:Y:S01]  /*cdd0*/  FMUL.FTZ R78, R82, UR4 ;  /* 0x00000004524e7c20 */ /* 0x000fe20008410000 */
[----:B------:R-:W-:Y:S01]  /*cde0*/  FSEL R41, R41, -INF , P3 ;  /* 0xff80000029297808 */ /* 0x000fe20001800000 */
[----:B------:R-:W-:Y:S01]  /*cdf0*/  MUFU.TANH R79, R79 ;  /* 0x0000004f004f7308 */ /* 0x000fe20000002400 */
[----:B------:R-:W-:-:S04]  /*ce00*/  ISETP.GT.AND P3, PT, R55, 0x30, PT ;  /* 0x000000303700780c */ /* 0x000fc80003f64270 */
[----:B------:R-:W-:Y:S02]  /*ce10*/  FSEL R46, R46, -INF , P3 ;  /* 0xff8000002e2e7808 */ /* 0x000fe40001800000 */
[----:B------:R-:W-:Y:S01]  /*ce20*/  ISETP.GT.AND P3, PT, R55, 0x38, PT ;  /* 0x000000383700780c */ /* 0x000fe20003f64270 */
[----:B------:R-:W5:Y:S01]  /*ce30*/  MUFU.TANH R37, R37 ;  /* 0x0000002500257308 */ /* 0x000f620000002400 */
[----:B------:R-:W-:Y:S02]  /*ce40*/  HGMMA.64x64x16.F32 R88, R132, gdesc[UR4].tnspB, R88, gsb0 ;  /* 0x40e0000484587df0 */ /* 0x000fe40008000858 */
[----:B------:R-:W-:Y:S02]  /*ce50*/  FSEL R49, R49, -INF , P3 ;  /* 0xff80000031317808 */ /* 0x000fe40001800000 */
[----:B------:R-:W-:-:S03]  /*ce60*/  ISETP.GT.AND P3, PT, R55, 0x40, PT ;  /* 0x000000403700780c */ /* 0x000fc60003f64270 */
[----:B------:R-:W5:Y:S01]  /*ce70*/  MUFU.TANH R78, R78 ;  /* 0x0000004e004e7308 */ /* 0x000f620000002400 */
[----:B------:R-:W-:Y:S02]  /*ce80*/  FSEL R54, R54, -INF , P3 ;  /* 0xff80000036367808 */ /* 0x000fe40001800000 */
[----:B---3--:R-:W-:Y:S01]  /*ce90*/  FMNMX.FTZ R53, R51, R53, !PT ;  /* 0x0000003533357209 */ /* 0x008fe20007810000 */
[----:B------:R-:W-:Y:S01]  /*cea0*/  IMAD.U32 R51, RZ, RZ, UR5 ;  /* 0x00000005ff337e24 */ /* 0x000fe2000f8e00ff */
[----:B------:R-:W-:Y:S02]  /*ceb0*/  ISETP.GT.AND P3, PT, R55, 0x48, PT ;  /* 0x000000483700780c */ /* 0x000fe40003f64270 */
[C---:B------:R-:W-:Y:S01]  /*cec0*/  FSETP.NEU.FTZ.AND P2, PT, R53.reuse, -INF , PT ;  /* 0xff8000003500780b */ /* 0x040fe20003f5d000 */
[----:B------:R-:W-:Y:S01]  /*ced0*/  FMUL.FTZ R82, R53, R51 ;  /* 0x0000003335527220 */ /* 0x000fe20000410000 */
[----:B------:R-:W-:Y:S01]  /*cee0*/  FSEL R84, R84, -INF , P3 ;  /* 0xff80000054547808 */ /* 0x000fe20001800000 */
[----:B------:R-:W3:Y:S01]  /*cef0*/  MUFU.TANH R83, R83 ;  /* 0x0000005300537308 */ /* 0x000ee20000002400 */
[----:B------:R-:W-:-:S02]  /*cf00*/  ISETP.GT.AND P3, PT, R55, 0x50, PT ;  /* 0x000000503700780c */ /* 0x000fc40003f64270 */
[----:B------:R-:W-:Y:S02]  /*cf10*/  FSEL R82, R82, RZ, P2 ;  /* 0x000000ff52527208 */ /* 0x000fe40001000000 */
[----:B------:R-:W-:Y:S02]  /*cf20*/  FSEL R66, R66, -INF , P3 ;  /* 0xff80000042427808 */ /* 0x000fe40001800000 */
[----:B------:R-:W-:Y:S01]  /*cf30*/  ISETP.GT.AND P3, PT, R55, 0x58, PT ;  /* 0x000000583700780c */ /* 0x000fe20003f64270 */
[-CC-:B------:R-:W-:Y:S01]  /*cf40*/  FFMA.FTZ R148, R11, R51.reuse, -R82.reuse ;  /* 0x000000330b947223 */ /* 0x180fe20000010852 */
[-CC-:B------:R-:W-:Y:S01]  /*cf50*/  FFMA.FTZ R11, R15, R51.reuse, -R82.reuse ;  /* 0x000000330f0b7223 */ /* 0x180fe20000010852 */
[-CC-:B------:R-:W-:Y:S01]  /*cf60*/  FFMA.FTZ R150, R26, R51.reuse, -R82.reuse ;  /* 0x000000331a967223 */ /* 0x180fe20000010852 */
[-CC-:B------:R-:W-:Y:S01]  /*cf70*/  FFMA.FTZ R15, R28, R51.reuse, -R82.reuse ;  /* 0x000000331c0f7223 */ /* 0x180fe20000010852 */
        /* <DEDUP_REMOVED lines=12> */
[----:B------:R-:W-:Y:S01]  /*d040*/  ISETP.GT.AND P4, PT, R55, 0x11, PT ;  /* 0x000000113700780c */ /* 0x000fe20003f84270 */
[----:B------:R-:W3:Y:S01]  /*d050*/  MUFU.TANH R86, R86 ;  /* 0x0000005600567308 */ /* 0x000ee20000002400 */
[----:B------:R-:W-:Y:S01]  /*d060*/  FMNMX.FTZ R28, R27, R28, !PT ;  /* 0x0000001c1b1c7209 */ /* 0x000fe20007810000 */
[-CC-:B------:R-:W-:Y:S01]  /*d070*/  FFMA.FTZ R138, R50, R51.reuse, -R82.reuse ;  /* 0x00000033328a7223 */ /* 0x180fe20000010852 */
[----:B------:R-:W-:Y:S01]  /*d080*/  FSEL R31, R31, -INF , P4 ;  /* 0xff8000001f1f7808 */ /* 0x000fe20002000000 */
[-CC-:B------:R-:W-:Y:S01]  /*d090*/  FFMA.FTZ R50, R59, R51.reuse, -R82.reuse ;  /* 0x000000333b327223 */ /* 0x180fe20000010852 */
[----:B------:R-:W-:Y:S01]  /*d0a0*/  FMNMX.FTZ R29, R30, R28, !PT ;  /* 0x0000001c1e1d7209 */ /* 0x000fe20007810000 */
[--C-:B------:R-:W-:Y:S01]  /*d0b0*/  FFMA.FTZ R59, R72, R51, -R82.reuse ;  /* 0x00000033483b7223 */ /* 0x100fe20000010852 */
[----:B------:R-:W-:Y:S01]  /*d0c0*/  ISETP.GT.AND P4, PT, R55, 0x19, PT ;  /* 0x000000193700780c */ /* 0x000fe20003f84270 */
[----:B------:R-:W-:Y:S01]  /*d0d0*/  MUFU.EX2 R148, R148 ;  /* 0x0000009400947308 */ /* 0x000fe20000000800 */
[----:B------:R-:W-:Y:S01]  /*d0e0*/  FMNMX.FTZ R32, R31, R29, !PT ;  /* 0x0000001d1f207209 */ /* 0x000fe20007810000 */
[-CC-:B------:R-:W-:Y:S01]  /*d0f0*/  FFMA.FTZ R60, R60, R51.reuse, -R82.reuse ;  /* 0x000000333c3c7223 */ /* 0x180fe20000010852 */
[----:B------:R-:W-:Y:S01]  /*d100*/  FSEL R29, R35, -INF , P4 ;  /* 0xff800000231d7808 */ /* 0x000fe20002000000 */
[-CC-:B------:R-:W-:Y:S01]  /*d110*/  FFMA.FTZ R140, R64, R51.reuse, -R82.reuse ;  /* 0x00000033408c7223 */ /* 0x180fe20000010852 */
[----:B------:R-:W-:Y:S01]  /*d120*/  FMNMX.FTZ R32, R33, R32, !PT ;  /* 0x0000002021207209 */ /* 0x000fe20007810000 */
[-CC-:B------:R-:W-:Y:S01]  /*d130*/  FFMA.FTZ R44, R44, R51.reuse, -R82.reuse ;  /* 0x000000332c2c7223 */ /* 0x180fe20000010852 */
[----:B------:R-:W-:Y:S01]  /*d140*/  ISETP.GT.AND P4, PT, R55, 0x21, PT ;  /* 0x000000213700780c */ /* 0x000fe20003f84270 */
[----:B------:R-:W-:Y:S01]  /*d150*/  MUFU.EX2 R11, R11 ;  /* 0x0000000b000b7308 */ /* 0x000fe20000000800 */
[----:B------:R-:W-:Y:S01]  /*d160*/  FMNMX.FTZ R32, R29, R32, !PT ;  /* 0x000000201d207209 */ /* 0x000fe20007810000 */
[-CC-:B------:R-:W-:Y:S01]  /*d170*/  FFMA.FTZ R64, R77, R51.reuse, -R82.reuse ;  /* 0x000000334d407223 */ /* 0x180fe20000010852 */
[----:B------:R-:W-:Y:S01]  /*d180*/  FSEL R39, R39, -INF , P4 ;  /* 0xff80000027277808 */ /* 0x000fe20002000000 */
[-CC-:B------:R-:W-:Y:S01]  /*d190*/  FFMA.FTZ R136, R136, R51.reuse, -R82.reuse ;  /* 0x0000003388887223 */ /* 0x180fe20000010852 */
[----:B------:R-:W-:Y:S01]  /*d1a0*/  FMNMX.FTZ R34, R38, R32, !PT ;  /* 0x0000002026227209 */ /* 0x000fe20007810000 */
[----:B------:R-:W-:Y:S01]  /*d1b0*/  FFMA.FTZ R63, R63, R51, -R82 ;  /* 0x000000333f3f7223 */ /* 0x000fe20000010852 */
[----:B------:R-:W-:Y:S01]  /*d1c0*/  ISETP.GT.AND P4, PT, R55, 0x29, PT ;  /* 0x000000293700780c */ /* 0x000fe20003f84270 */
[----:B------:R2:W-:Y:S01]  /*d1d0*/  MUFU.EX2 R32, R40 ;  /* 0x0000002800207308 */ /* 0x0005e20000000800 */
[----:B------:R-:W-:-:S02]  /*d1e0*/  FMNMX.FTZ R34, R39, R34, !PT ;  /* 0x0000002227227209 */ /* 0x000fc40007810000 */
[----:B------:R-:W-:Y:S02]  /*d1f0*/  FSEL R43, R43, -INF , P4 ;  /* 0xff8000002b2b7808 */ /* 0x000fe40002000000 */
[----:B------:R-:W-:Y:S02]  /*d200*/  FMNMX.FTZ R34, R41, R34, !PT ;  /* 0x0000002229227209 */ /* 0x000fe40007810000 */
[----:B------:R-:W-:Y:S01]  /*d210*/  ISETP.GT.AND P4, PT, R55, 0x31, PT ;  /* 0x000000313700780c */ /* 0x000fe20003f84270 */
[----:B------:R-:W-:Y:S01]  /*d220*/  MUFU.EX2 R150, R150 ;  /* 0x0000009600967308 */ /* 0x000fe20000000800 */
[----:B------:R-:W-:Y:S01]  /*d230*/  FMNMX.FTZ R34, R43, R34, !PT ;  /* 0x000000222b227209 */ /* 0x000fe20007810000 */
[-CC-:B--2---:R-:W-:Y:S01]  /*d240*/  FFMA.FTZ R40, R45, R51.reuse, -R82.reuse ;  /* 0x000000332d287223 */ /* 0x184fe20000010852 */
[----:B------:R-:W-:Y:S01]  /*d250*/  FSEL R47, R47, -INF , P4 ;  /* 0xff8000002f2f7808 */ /* 0x000fe20002000000 */
[----:B------:R-:W-:Y:S01]  /*d260*/  FFMA.FTZ R45, R57, R51, -R82 ;  /* 0x00000033392d7223 */ /* 0x000fe20000010852 */
[----:B------:R-:W-:Y:S01]  /*d270*/  FMNMX.FTZ R35, R46, R34, !PT ;  /* 0x000000222e237209 */ /* 0x000fe20007810000 */
[----:B------:R-:W-:-:S02]  /*d280*/  WARPGROUP.DEPBAR.LE gsb0, 0x0 ;  /* 0x00008000000079c5 */ /* 0x000fc40000010000 */
[----:B------:R-:W-:Y:S01]  /*d290*/  ISETP.GT.AND P4, PT, R55, 0x39, PT ;  /* 0x000000393700780c */ /* 0x000fe20003f84270 */
[--C-:B------:R-:W-:Y:S01]  /*d2a0*/  FFMA.FTZ R132, R68, R51, -R82.reuse ;  /* 0x0000003344847223 */ /* 0x100fe20000010852 */
[----:B------:R-:W-:Y:S01]  /*d2b0*/  FMNMX.FTZ R35, R47, R35, !PT ;  /* 0x000000232f237209 */ /* 0x000fe20007810000 */
[--C-:B------:R-:W-:Y:S01]  /*d2c0*/  FFMA.FTZ R134, R58, R51, -R82.reuse ;  /* 0x000000333a867223 */ /* 0x100fe20000010852 */
[----:B------:R-:W-:Y:S01]  /*d2d0*/  FSEL R52, R52, -INF , P4 ;  /* 0xff80000034347808 */ /* 0x000fe20002000000 */
[----:B------:R-:W-:Y:S01]  /*d2e0*/  WARPGROUP.ARRIVE ;  /* 0x00000000000079c5 */ /* 0x000fe20000000000 */
[----:B------:R-:W-:Y:S01]  /*d2f0*/  FMNMX.FTZ R35, R49, R35, !PT ;  /* 0x0000002331237209 */ /* 0x000fe20007810000 */
[----:B------:R-:W-:Y:S01]  /*d300*/  FFMA.FTZ R58, R69, R51, -R82 ;  /* 0x00000033453a7223 */ /* 0x000fe20000010852 */
[----:B------:R-:W-:-:S03]  /*d310*/  ISETP.GT.AND P4, PT, R55, 0x41, PT ;  /* 0x000000413700780c */ /* 0x000fc60003f84270 */
[----:B------:R-:W2:Y:S01]  /*d320*/  S2R R135, SR_TID.X ;  /* 0x0000000000877919 */ /* 0x000ea20000002100 */
[----:B------:R-:W-:Y:S01]  /*d330*/  FMNMX.FTZ R35, R52, R35, !PT ;  /* 0x0000002334237209 */ /* 0x000fe20007810000 */
[----:B------:R-:W-:Y:S01]  /*d340*/  MUFU.EX2 R15, R15 ;  /* 0x0000000f000f7308 */ /* 0x000fe20000000800 */
[----:B------:R-:W-:Y:S02]  /*d350*/  FSEL R56, R56, -INF , P4 ;  /* 0xff80000038387808 */ /* 0x000fe40002000000 */
[----:B------:R-:W-:Y:S02]  /*d360*/  FMNMX.FTZ R35, R54, R35, !PT ;  /* 0x0000002336237209 */ /* 0x000fe40007810000 */
[----:B------:R-:W-:Y:S02]  /*d370*/  ISETP.GT.AND P4, PT, R55, 0x49, PT ;  /* 0x000000493700780c */ /* 0x000fe40003f84270 */
[----:B------:R-:W-:Y:S01]  /*d380*/  FMNMX.FTZ R35, R56, R35, !PT ;  /* 0x0000002338237209 */ /* 0x000fe20007810000 */
[----:B------:R-:W-:Y:S01]  /*d390*/  MUFU.EX2 R144, R144 ;  /* 0x0000009000907308 */ /* 0x000fe20000000800 */
[----:B------:R-:W-:-:S02]  /*d3a0*/  FSEL R137, R137, -INF , P4 ;  /* 0xff80000089897808 */ /* 0x000fc40002000000 */
[----:B------:R-:W-:Y:S02]  /*d3b0*/  FMNMX.FTZ R35, R84, R35, !PT ;  /* 0x0000002354237209 */ /* 0x000fe40007810000 */
[----:B------:R-:W-:Y:S02]  /*d3c0*/  ISETP.GT.AND P4, PT, R55, 0x51, PT ;  /* 0x000000513700780c */ /* 0x000fe40003f84270 */
[----:B------:R-:W-:Y:S01]  /*d3d0*/  FMNMX.FTZ R35, R137, R35, !PT ;  /* 0x0000002389237209 */ /* 0x000fe20007810000 */
[----:B------:R-:W-:Y:S01]  /*d3e0*/  MUFU.EX2 R24, R24 ;  /* 0x0000001800187308 */ /* 0x000fe20000000800 */
[----:B------:R-:W-:Y:S02]  /*d3f0*/  FSEL R67, R67, -INF , P4 ;  /* 0xff80000043437808 */ /* 0x000fe40002000000 */
[----:B------:R-:W-:Y:S02]  /*d400*/  FMNMX.FTZ R35, R66, R35, !PT ;  /* 0x0000002342237209 */ /* 0x000fe40007810000 */
[----:B------:R-:W-:-:S02]  /*d410*/  ISETP.GT.AND P4, PT, R55, 0x59, PT ;  /* 0x000000593700780c */ /* 0x000fc40003f84270 */
[----:B-1----:R-:W-:Y:S01]  /*d420*/  FSEL R70, R70, -INF , P3 ;  /* 0xff80000046467808 */ /* 0x002fe20001800000 */
[----:B------:R-:W-:Y:S01]  /*d430*/  MUFU.EX2 R146, R146 ;  /* 0x0000009200927308 */ /* 0x000fe20000000800 */
[----:B------:R-:W-:Y:S02]  /*d440*/  FMNMX.FTZ R35, R67, R35, !PT ;  /* 0x0000002343237209 */ /* 0x000fe40007810000 */
[----:B------:R-:W-:Y:S02]  /*d450*/  ISETP.GT.AND P3, PT, R55, 0x60, PT ;  /* 0x000000603700780c */ /* 0x000fe40003f64270 */
[----:B0-----:R-:W-:Y:S02]  /*d460*/  FSEL R71, R71, -INF , P4 ;  /* 0xff80000047477808 */ /* 0x001fe40002000000 */
[----:B------:R-:W-:Y:S01]  /*d470*/  FMNMX.FTZ R35, R70, R35, !PT ;  /* 0x0000002346237209 */ /* 0x000fe20007810000 */
[----:B------:R0:W-:Y:S01]  /*d480*/  MUFU.EX2 R28, R60 ;  /* 0x0000003c001c7308 */ /* 0x0001e20000000800 */
[----:B------:R-:W-:-:S02]  /*d490*/  ISETP.GT.AND P4, PT, R55, 0x61, PT ;  /* 0x000000613700780c */ /* 0x000fc40003f84270 */
[----:B----4-:R-:W-:Y:S02]  /*d4a0*/  FSEL R74, R74, -INF , P3 ;  /* 0xff8000004a4a7808 */ /* 0x010fe40001800000 */
[----:B------:R-:W-:Y:S02]  /*d4b0*/  FMNMX.FTZ R35, R71, R35, !PT ;  /* 0x0000002347237209 */ /* 0x000fe40007810000 */
[----:B------:R-:W-:Y:S01]  /*d4c0*/  ISETP.GT.AND P3, PT, R55, 0x68, PT ;  /* 0x000000683700780c */ /* 0x000fe20003f64270 */
[----:B------:R-:W-:Y:S01]  /*d4d0*/  MUFU.EX2 R140, R140 ;  /* 0x0000008c008c7308 */ /* 0x000fe20000000800 */
[----:B------:R-:W-:Y:S01]  /*d4e0*/  FSEL R48, R36, -INF , P4 ;  /* 0xff80000024307808 */ /* 0x000fe20002000000 */
[----:B------:R-:W-:Y:S01]  /*d4f0*/  VIADD R36, R10, 0x280 ;  /* 0x000002800a247836 */ /* 0x000fe20000000000 */
[----:B------:R-:W-:Y:S01]  /*d500*/  FMNMX.FTZ R35, R74, R35, !PT ;  /* 0x000000234a237209 */ /* 0x000fe20007810000 */
[----:B0-----:R-:W-:Y:S01]  /*d510*/  FFMA.FTZ R60, R73, R51, -R82 ;  /* 0x00000033493c7223 */ /* 0x001fe20000010852 */
[----:B------:R-:W-:-:S02]  /*d520*/  ISETP.GT.AND P4, PT, R55, 0x69, PT ;  /* 0x000000693700780c */ /* 0x000fc40003f84270 */
[----:B-----5:R-:W-:Y:S01]  /*d530*/  FSEL R57, R37, -INF , P3 ;  /* 0xff80000025397808 */ /* 0x020fe20001800000 */
[----:B------:R-:W-:Y:S01]  /*d540*/  MUFU.EX2 R142, R142 ;  /* 0x0000008e008e7308 */ /* 0x000fe20000000800 */
[----:B------:R-:W-:Y:S02]  /*d550*/  FMNMX.FTZ R35, R48, R35, !PT ;  /* 0x0000002330237209 */ /* 0x000fe40007810000 */
[----:B------:R-:W-:Y:S02]  /*d560*/  ISETP.GT.AND P3, PT, R55, 0x70, PT ;  /* 0x000000703700780c */ /* 0x000fe40003f64270 */
[----:B------:R-:W-:Y:S02]  /*d570*/  FSEL R75, R75, -INF , P4 ;  /* 0xff8000004b4b7808 */ /* 0x000fe40002000000 */
[----:B------:R-:W-:Y:S01]  /*d580*/  FMNMX.FTZ R35, R57, R35, !PT ;  /* 0x0000002339237209 */ /* 0x000fe20007810000 */
[----:B------:R0:W-:Y:S01]  /*d590*/  MUFU.EX2 R34, R44 ;  /* 0x0000002c00227308 */ /* 0x0001e20000000800 */
[----:B------:R-:W-:-:S02]  /*d5a0*/  ISETP.GT.AND P4, PT, R55, 0x71, PT ;  /* 0x000000713700780c */ /* 0x000fc40003f84270 */
[----:B------:R-:W-:Y:S02]  /*d5b0*/  FSEL R78, R78, -INF , P3 ;  /* 0xff8000004e4e7808 */ /* 0x000fe40001800000 */
[----:B------:R-:W-:Y:S02]  /*d5c0*/  FMNMX.FTZ R35, R75, R35, !PT ;  /* 0x000000234b237209 */ /* 0x000fe40007810000 */
[----:B------:R-:W-:Y:S01]  /*d5d0*/  ISETP.GT.AND P3, PT, R55, 0x78, PT ;  /* 0x000000783700780c */ /* 0x000fe20003f64270 */
[----:B------:R-:W-:Y:S01]  /*d5e0*/  MUFU.EX2 R40, R40 ;  /* 0x0000002800287308 */ /* 0x000fe20000000800 */
[----:B------:R-:W-:Y:S01]  /*d5f0*/  FSEL R79, R79, -INF , P4 ;  /* 0xff8000004f4f7808 */ /* 0x000fe20002000000 */
[--C-:B0-----:R-:W-:Y:S01]  /*d600*/  FFMA.FTZ R44, R65, R51, -R82.reuse ;  /* 0x00000033412c7223 */ /* 0x101fe20000010852 */
[----:B------:R-:W-:Y:S01]  /*d610*/  FMNMX.FTZ R35, R78, R35, !PT ;  /* 0x000000234e237209 */ /* 0x000fe20007810000 */
[-CC-:B------:R-:W-:Y:S01]  /*d620*/  FFMA.FTZ R65, R80, R51.reuse, -R82.reuse ;  /* 0x0000003350417223 */ /* 0x180fe20000010852 */
[----:B------:R-:W-:Y:S01]  /*d630*/  ISETP.GT.AND P4, PT, R55, 0x79, PT ;  /* 0x000000793700780c */ /* 0x000fe20003f84270 */
[--C-:B------:R-:W-:Y:S01]  /*d640*/  FFMA.FTZ R55, R61, R51, -R82.reuse ;  /* 0x000000333d377223 */ /* 0x100fe20000010852 */
[----:B---3--:R-:W-:Y:S01]  /*d650*/  FSEL R83, R83, -INF , P3 ;  /* 0xff80000053537808 */ /* 0x008fe20001800000 */
[----:B------:R-:W-:Y:S01]  /*d660*/  MUFU.EX2 R42, R42 ;  /* 0x0000002a002a7308 */ /* 0x000fe20000000800 */
[----:B------:R-:W-:Y:S01]  /*d670*/  FMNMX.FTZ R35, R79, R35, !PT ;  /* 0x000000234f237209 */ /* 0x000fe20007810000 */
[----:B------:R-:W-:Y:S01]  /*d680*/  FFMA.FTZ R61, R76, R51, -R82 ;  /* 0x000000334c3d7223 */ /* 0x000fe20000010852 */
[----:B------:R-:W-:-:S02]  /*d690*/  FSEL R86, R86, -INF , P4 ;  /* 0xff80000056567808 */ /* 0x000fc40002000000 */
[----:B------:R-:W-:Y:S02]  /*d6a0*/  FMNMX.FTZ R35, R83, R35, !PT ;  /* 0x0000002353237209 */ /* 0x000fe40007810000 */
[----:B------:R-:W-:Y:S01]  /*d6b0*/  R2UR UR6, R36 ;  /* 0x00000000240672ca */ /* 0x000fe200000e0000 */
[----:B------:R-:W-:Y:S01]  /*d6c0*/  MUFU.EX2 R138, R138 ;  /* 0x0000008a008a7308 */ /* 0x000fe20000000800 */
[----:B------:R-:W-:Y:S01]  /*d6d0*/  FMNMX.FTZ R35, R86, R35, !PT ;  /* 0x0000002356237209 */ /* 0x000fe20007810000 */
[-C--:B------:R-:W-:Y:S01]  /*d6e0*/  FFMA.FTZ R36, R81, R51.reuse, -R82 ;  /* 0x0000003351247223 */ /* 0x080fe20000010852 */
[----:B------:R-:W-:Y:S02]  /*d6f0*/  FSEL R69, R53, RZ, P2 ;  /* 0x000000ff35457208 */ /* 0x000fe40001000000 */
[----:B--2---:R-:W-:Y:S01]  /*d700*/  SHF.R.U32.HI R87, RZ, 0x7, R135 ;  /* 0x00000007ff577819 */ /* 0x004fe20000011687 */
[----:B------:R-:W0:Y:S02]  /*d710*/  SHFL.BFLY PT, R37, R35, 0x2, 0x1f ;  /* 0x0c401f0023257f89 */ /* 0x000e2400000e0000 */
[----:B------:R-:W-:Y:S01]  /*d720*/  FADD.FTZ R69, -R69, R21 ;  /* 0x0000001545457221 */ /* 0x000fe20000010100 */
[----:B------:R-:W-:Y:S03]  /*d730*/  MUFU.EX2 R44, R44 ;  /* 0x0000002c002c7308 */ /* 0x000fe60000000800 */
[----:B------:R-:W-:-:S05]  /*d740*/  FMUL.FTZ R21, R69, R51 ;  /* 0x0000003345157220 */ /* 0x000fca0000410000 */
[----:B------:R-:W-:Y:S08]  /*d750*/  MUFU.EX2 R132, R132 ;  /* 0x0000008400847308 */ /* 0x000ff00000000800 */
[----:B------:R-:W1:Y:S01]  /*d760*/  MUFU.EX2 R21, R21 ;  /* 0x0000001500157308 */ /* 0x000e620000000800 */
[----:B0-----:R-:W-:Y:S02]  /*d770*/  FMNMX.FTZ R35, R35, R37, !PT ;  /* 0x0000002523237209 */ /* 0x001fe40007810000 */
[----:B------:R-:W-:-:S05]  /*d780*/  MOV R37, 0x40000040 ;  /* 0x4000004000257802 */ /* 0x000fca0000000f00 */
[----:B------:R-:W-:Y:S01]  /*d790*/  MUFU.EX2 R45, R45 ;  /* 0x0000002d002d7308 */ /* 0x000fe20000000800 */
[----:B------:R-:W0:Y:S01]  /*d7a0*/  SHFL.BFLY PT, R68, R35, 0x1, 0x1f ;  /* 0x0c201f0023447f89 */ /* 0x000e2200000e0000 */
[----:B------:R-:W-:Y:S01]  /*d7b0*/  R2UR UR7, R37 ;  /* 0x00000000250772ca */ /* 0x000fe200000e0000 */
[-CC-:B------:R-:W-:Y:S01]  /*d7c0*/  FFMA.FTZ R37, R62, R51.reuse, -R82.reuse ;  /* 0x000000333e257223 */ /* 0x180fe20000010852 */
[----:B------:R-:W-:-:S04]  /*d7d0*/  FFMA.FTZ R62, R85, R51, -R82 ;  /* 0x00000033553e7223 */ /* 0x000fc80000010852 */
[----:B------:R-:W-:Y:S01]  /*d7e0*/  MUFU.EX2 R134, R134 ;  /* 0x0000008600867308 */ /* 0x000fe20000000800 */
[----:B-1----:R-:W-:-:S04]  /*d7f0*/  FFMA.FTZ R3, R21, R3, R148 ;  /* 0x0000000315037223 */ /* 0x002fc80000010094 */
[----:B------:R-:W-:Y:S02]  /*d800*/  FADD.FTZ R3, R11, R3 ;  /* 0x000000030b037221 */ /* 0x000fe40000010000 */
[----:B------:R-:W-:Y:S01]  /*d810*/  HGMMA.64x64x16.F32 R88, R128, gdesc[UR4].tnspB, R88, gsb0 ;  /* 0x40e0000480587df0 */ /* 0x000fe20008000858 */
        /* <DEDUP_REMOVED lines=8> */
[-CC-:B------:R-:W-:Y:S01]  /*d8a0*/  FFMA.FTZ R149, R14, R51.reuse, -R72.reuse ;  /* 0x000000330e957223 */ /* 0x180fe20000010848 */
[----:B------:R-:W2:Y:S01]  /*d8b0*/  LDL R49, [R1+0xc] ;  /* 0x00000c0001317983 */ /* 0x000ea20000100800 */
[-CC-:B------:R-:W-:Y:S01]  /*d8c0*/  FFMA.FTZ R151, R25, R51.reuse, -R72.reuse ;  /* 0x0000003319977223 */ /* 0x180fe20000010848 */
[-CC-:B------:R-:W-:Y:S01]  /*d8d0*/  FFMA.FTZ R14, R26, R51.reuse, -R72.reuse ;  /* 0x000000331a0e7223 */ /* 0x180fe20000010848 */
[-CC-:B------:R-:W-:Y:S01]  /*d8e0*/  FFMA.FTZ R25, R27, R51.reuse, -R72.reuse ;  /* 0x000000331b197223 */ /* 0x180fe20000010848 */
[----:B------:R-:W-:Y:S01]  /*d8f0*/  VIADD R26, R10, 0x300 ;  /* 0x000003000a1a7836 */ /* 0x000fe20000000000 */
[----:B------:R-:W-:Y:S01]  /*d900*/  MUFU.EX2 R149, R149 ;  /* 0x0000009500957308 */ /* 0x000fe20000000800 */
[----:B------:R-:W-:Y:S02]  /*d910*/  IMAD.MOV.U32 R27, RZ, RZ, 0x40000040 ;  /* 0x40000040ff1b7424 */ /* 0x000fe400078e00ff */
[-CC-:B------:R-:W-:Y:S01]  /*d920*/  FFMA.FTZ R145, R30, R51.reuse, -R72.reuse ;  /* 0x000000331e917223 */ /* 0x180fe20000010848 */
[-CC-:B------:R-:W-:Y:S01]  /*d930*/  FFMA.FTZ R30, R31, R51.reuse, -R72.reuse ;  /* 0x000000331f1e7223 */ /* 0x180fe20000010848 */
[----:B------:R-:W-:Y:S01]  /*d940*/  R2UR UR6, R26 ;  /* 0x000000001a0672ca */ /* 0x000fe200000e0000 */
[----:B------:R-:W-:Y:S01]  /*d950*/  VIADD R26, R10, 0x380 ;  /* 0x000003800a1a7836 */ /* 0x000fe20000000000 */
[----:B------:R-:W-:Y:S01]  /*d960*/  R2UR UR7, R27 ;  /* 0x000000001b0772ca */ /* 0x000fe200000e0000 */
[-CC-:B------:R-:W-:Y:S01]  /*d970*/  FFMA.FTZ R147, R33, R51.reuse, -R72.reuse ;  /* 0x0000003321937223 */ /* 0x180fe20000010848 */
[----:B------:R-:W-:Y:S01]  /*d980*/  FSEL R27, R35, RZ, P2 ;  /* 0x000000ff231b7208 */ /* 0x000fe20001000000 */
[----:B------:R-:W-:Y:S01]  /*d990*/  MUFU.EX2 R14, R14 ;  /* 0x0000000e000e7308 */ /* 0x000fe20000000800 */
[-CC-:B------:R-:W-:Y:S01]  /*d9a0*/  FFMA.FTZ R33, R43, R51.reuse, -R72.reuse ;  /* 0x000000332b217223 */ /* 0x180fe20000010848 */
[-CC-:B------:R-:W-:Y:S01]  /*d9b0*/  FFMA.FTZ R141, R38, R51.reuse, -R72.reuse ;  /* 0x00000033268d7223 */ /* 0x180fe20000010848 */
[-C--:B------:R-:W-:Y:S01]  /*d9c0*/  FFMA.FTZ R38, R46, R51.reuse, -R72 ;  /* 0x000000332e267223 */ /* 0x080fe20000010848 */
[----:B------:R-:W-:Y:S01]  /*d9d0*/  FADD.FTZ R10, -R27, R154 ;  /* 0x0000009a1b0a7221 */ /* 0x000fe20000010100 */
[----:B------:R-:W-:Y:S01]  /*d9e0*/  MOV R27, 0x40000040 ;  /* 0x40000040001b7802 */ /* 0x000fe20000000f00 */
[-CC-:B------:R-:W-:Y:S01]  /*d9f0*/  FFMA.FTZ R29, R29, R51.reuse, -R72.reuse ;  /* 0x000000331d1d7223 */ /* 0x180fe20000010848 */
[----:B------:R-:W-:Y:S01]  /*da00*/  ISETP.GE.U32.AND P2, PT, R135, 0x180, PT ;  /* 0x000001808700780c */ /* 0x000fe20003f46070 */
[-C--:B------:R-:W-:Y:S01]  /*da10*/  FMUL.FTZ R10, R10, R51.reuse ;  /* 0x000000330a0a7220 */ /* 0x080fe20000410000 */
[----:B------:R-:W-:Y:S01]  /*da20*/  MUFU.EX2 R151, R151 ;  /* 0x0000009700977308 */ /* 0x000fe20000000800 */
[-CC-:B------:R-:W-:Y:S01]  /*da30*/  FFMA.FTZ R31, R39, R51.reuse, -R72.reuse ;  /* 0x00000033271f7223 */ /* 0x180fe20000010848 */
[-CC-:B------:R-:W-:Y:S01]  /*da40*/  FFMA.FTZ R143, R41, R51.reuse, -R72.reuse ;  /* 0x00000033298f7223 */ /* 0x180fe20000010848 */
[-CC-:B------:R-:W-:Y:S01]  /*da50*/  FFMA.FTZ R39, R47, R51.reuse, -R72.reuse ;  /* 0x000000332f277223 */ /* 0x180fe20000010848 */
[-CC-:B------:R-:W-:Y:S01]  /*da60*/  FFMA.FTZ R41, R52, R51.reuse, -R72.reuse ;  /* 0x0000003334297223 */ /* 0x180fe20000010848 */
[----:B------:R-:W-:-:S03]  /*da70*/  FFMA.FTZ R133, R54, R51, -R72 ;  /* 0x0000003336857223 */ /* 0x000fc60000010848 */
[----:B------:R-:W0:Y:S08]  /*da80*/  MUFU.EX2 R10, R10 ;  /* 0x0000000a000a7308 */ /* 0x000e300000000800 */
[----:B------:R-:W1:Y:S08]  /*da90*/  MUFU.EX2 R25, R25 ;  /* 0x0000001900197308 */ /* 0x000e700000000800 */
[----:B------:R-:W3:Y:S01]  /*daa0*/  MUFU.EX2 R145, R145 ;  /* 0x0000009100917308 */ /* 0x000ee20000000800 */
[----:B------:R-:W-:-:S02]  /*dab0*/  WARPGROUP.DEPBAR.LE gsb0, 0x0 ;  /* 0x00008000000079c5 */ /* 0x000fc40000010000 */
[----:B------:R-:W-:-:S05]  /*dac0*/  WARPGROUP.ARRIVE ;  /* 0x00000000000079c5 */ /* 0x000fca0000000000 */
[----:B------:R-:W4:Y:S01]  /*dad0*/  MUFU.EX2 R30, R30 ;  /* 0x0000001e001e7308 */ /* 0x000f220000000800 */
[----:B------:R-:W-:Y:S01]  /*dae0*/  HGMMA.64x64x16.F32 R88, R124, gdesc[UR4].tnspB, R88, gsb0 ;  /* 0x40e000047c587df0 */ /* 0x000fe20008000858 */
[----:B------:R-:W-:Y:S01]  /*daf0*/  R2UR UR6, R26 ;  /* 0x000000001a0672ca */ /* 0x000fe200000e0000 */
[----:B------:R-:W-:Y:S01]  /*db00*/  FADD.FTZ R26, R150, R3 ;  /* 0x00000003961a7221 */ /* 0x000fe20000010000 */
[----:B------:R-:W-:Y:S01]  /*db10*/  R2UR UR7, R27 ;  /* 0x000000001b0772ca */ /* 0x000fe200000e0000 */
[----:B------:R-:W-:-:S03]  /*db20*/  VIADD R3, R87, 0x9 ;  /* 0x0000000957037836 */ /* 0x000fc60000000000 */
[----:B------:R-:W5:Y:S01]  /*db30*/  MUFU.EX2 R147, R147 ;  /* 0x0000009300937308 */ /* 0x000f620000000800 */
[----:B------:R-:W-:-:S04]  /*db40*/  FADD.FTZ R27, R15, R26 ;  /* 0x0000001a0f1b7221 */ /* 0x000fc80000010000 */
[----:B------:R-:W-:-:S03]  /*db50*/  FADD.FTZ R27, R144, R27 ;  /* 0x0000001b901b7221 */ /* 0x000fc60000010000 */
[----:B------:R-:W5:Y:S01]  /*db60*/  MUFU.EX2 R29, R29 ;  /* 0x0000001d001d7308 */ /* 0x000f620000000800 */
[----:B------:R-:W-:Y:S01]  /*db70*/  FADD.FTZ R43, R24, R27 ;  /* 0x0000001b182b7221 */ /* 0x000fe20000010000 */
[----:B0-----:R-:W-:-:S06]  /*db80*/  FFMA.FTZ R27, R10, R0, R149 ;  /* 0x000000000a1b7223 */ /* 0x001fcc0000010095 */
[----:B------:R-:W0:Y:S08]  /*db90*/  MUFU.EX2 R141, R141 ;  /* 0x0000008d008d7308 */ /* 0x000e300000000800 */
[----:B------:R-:W0:Y:S08]  /*dba0*/  MUFU.EX2 R31, R31 ;  /* 0x0000001f001f7308 */ /* 0x000e300000000800 */
[----:B------:R-:W0:Y:S08]  /*dbb0*/  MUFU.EX2 R143, R143 ;  /* 0x0000008f008f7308 */ /* 0x000e300000000800 */
[----:B------:R-:W0:Y:S08]  /*dbc0*/  MUFU.EX2 R33, R33 ;  /* 0x0000002100217308 */ /* 0x000e300000000800 */
[----:B------:R-:W0:Y:S08]  /*dbd0*/  MUFU.EX2 R38, R38 ;  /* 0x0000002600267308 */ /* 0x000e300000000800 */
[----:B------:R-:W0:Y:S08]  /*dbe0*/  MUFU.EX2 R39, R39 ;  /* 0x0000002700277308 */ /* 0x000e300000000800 */
[----:B------:R-:W0:Y:S01]  /*dbf0*/  MUFU.EX2 R139, R139 ;  /* 0x0000008b008b7308 */ /* 0x000e220000000800 */
[----:B------:R-:W-:-:S07]  /*dc00*/  FFMA.FTZ R135, R84, R51, -R72 ;  /* 0x0000003354877223 */ /* 0x000fce0000010848 */
[----:B------:R-:W0:Y:S01]  /*dc10*/  MUFU.EX2 R41, R41 ;  /* 0x0000002900297308 */ /* 0x000e220000000800 */
[----:B------:R-:W-:Y:S02]  /*dc20*/  WARPGROUP.DEPBAR.LE gsb0, 0x0 ;  /* 0x00008000000079c5 */ /* 0x000fe40000010000 */
[----:B------:R-:W-:-:S05]  /*dc30*/  WARPGROUP.ARRIVE ;  /* 0x00000000000079c5 */ /* 0x000fca0000000000 */
[----:B------:R-:W0:Y:S01]  /*dc40*/  MUFU.EX2 R133, R133 ;  /* 0x0000008500857308 */ /* 0x000e220000000800 */
[----:B------:R-:W-:Y:S01]  /*dc50*/  HGMMA.64x64x16.F32 R88, R120, gdesc[UR4].tnspB, R88, gsb0 ;  /* 0x40e0000478587df0 */ /* 0x000fe20008000858 */
[----:B------:R-:W-:Y:S01]  /*dc60*/  FADD.FTZ R43, R146, R43 ;  /* 0x0000002b922b7221 */ /* 0x000fe20000010000 */
[----:B------:R-:W-:-:S03]  /*dc70*/  FADD.FTZ R46, R14, R27 ;  /* 0x0000001b0e2e7221 */ /* 0x000fc60000010000 */
[----:B------:R-:W-:Y:S01]  /*dc80*/  FADD.FTZ R43, R28, R43 ;  /* 0x0000002b1c2b7221 */ /* 0x000fe20000010000 */
[----:B------:R-:W-:Y:S01]  /*dc90*/  FADD.FTZ R46, R151, R46 ;  /* 0x0000002e972e7221 */ /* 0x000fe20000010000 */
[----:B------:R-:W-:Y:S01]  /*dca0*/  SEL R3, R3, 0x9, !P2 ;  /* 0x0000000903037807 */ /* 0x000fe20005000000 */
[----:B------:R-:W-:Y:S01]  /*dcb0*/  MUFU.EX2 R59, R59 ;  /* 0x0000003b003b7308 */ /* 0x000fe20000000800 */
[----:B------:R-:W-:Y:S01]  /*dcc0*/  FADD.FTZ R43, R140, R43 ;  /* 0x0000002b8c2b7221 */ /* 0x000fe20000010000 */
[----:B-1----:R-:W-:-:S03]  /*dcd0*/  FADD.FTZ R46, R25, R46 ;  /* 0x0000002e192e7221 */ /* 0x002fc60000010000 */
[----:B------:R-:W-:-:S03]  /*dce0*/  FADD.FTZ R43, R32, R43 ;  /* 0x0000002b202b7221 */ /* 0x000fc60000010000 */
[----:B------:R-:W-:Y:S01]  /*dcf0*/  MUFU.EX2 R60, R60 ;  /* 0x0000003c003c7308 */ /* 0x000fe20000000800 */
[----:B------:R-:W-:-:S04]  /*dd00*/  FADD.FTZ R43, R142, R43 ;  /* 0x0000002b8e2b7221 */ /* 0x000fc80000010000 */
[----:B------:R-:W-:Y:S01]  /*dd10*/  FADD.FTZ R43, R34, R43 ;  /* 0x0000002b222b7221 */ /* 0x000fe20000010000 */
[----:B------:R-:W-:Y:S02]  /*dd20*/  @!P1 IMAD R27, R18, 0x8, R2 ;  /* 0x00000008121b9824 */ /* 0x000fe400078e0202 */
[----:B------:R-:W-:Y:S01]  /*dd30*/  MUFU.EX2 R61, R61 ;  /* 0x0000003d003d7308 */ /* 0x000fe20000000800 */
[----:B------:R-:W-:Y:S01]  /*dd40*/  FADD.FTZ R43, R40, R43 ;  /* 0x0000002b282b7221 */ /* 0x000fe20000010000 */
[----:B------:R-:W-:-:S03]  /*dd50*/  @!P1 VIADD R27, R27, 0x16840 ;  /* 0x000168401b1b9836 */ /* 0x000fc60000000000 */
[----:B------:R-:W-:Y:S01]  /*dd60*/  FADD.FTZ R43, R42, R43 ;  /* 0x0000002b2a2b7221 */ /* 0x000fe20000010000 */
[----:B------:R-:W-:Y:S02]  /*dd70*/  F2FP.F16.F32.PACK_AB R148, R11, R148 ;  /* 0x000000940b94723e */ /* 0x000fe400000000ff */
[----:B------:R-:W-:Y:S01]  /*dd80*/  MUFU.EX2 R64, R64 ;  /* 0x0000004000407308 */ /* 0x000fe20000000800 */
[----:B------:R-:W-:Y:S01]  /*dd90*/  FADD.FTZ R43, R138, R43 ;  /* 0x0000002b8a2b7221 */ /* 0x000fe20000010000 */
[----:B------:R-:W-:-:S03]  /*dda0*/  @!P1 PRMT R27, RZ, 0x654, R27 ;  /* 0x00000654ff1b9816 */ /* 0x000fc6000000001b */
[----:B------:R-:W-:Y:S01]  /*ddb0*/  FADD.FTZ R43, R44, R43 ;  /* 0x0000002b2c2b7221 */ /* 0x000fe20000010000 */
[----:B------:R-:W-:Y:S02]  /*ddc0*/  FFMA.FTZ R26, R56, R51, -R72 ;  /* 0x00000033381a7223 */ /* 0x000fe40000010848 */
[----:B------:R-:W-:Y:S01]  /*ddd0*/  MUFU.EX2 R65, R65 ;  /* 0x0000004100417308 */ /* 0x000fe20000000800 */
[----:B------:R-:W-:-:S04]  /*dde0*/  FADD.FTZ R52, R132, R43 ;  /* 0x0000002b84347221 */ /* 0x000fc80000010000 */
[----:B------:R-:W-:-:S03]  /*ddf0*/  FADD.FTZ R47, R45, R52 ;  /* 0x000000342d2f7221 */ /* 0x000fc60000010000 */
[----:B------:R-:W-:Y:S08]  /*de00*/  MUFU.EX2 R36, R36 ;  /* 0x0000002400247308 */ /* 0x000ff00000000800 */
[----:B------:R-:W-:Y:S08]  /*de10*/  MUFU.EX2 R37, R37 ;  /* 0x0000002500257308 */ /* 0x000ff00000000800 */
[----:B------:R-:W-:Y:S08]  /*de20*/  MUFU.EX2 R62, R62 ;  /* 0x0000003e003e7308 */ /* 0x000ff00000000800 */
[----:B------:R-:W-:Y:S01]  /*de30*/  MUFU.EX2 R68, R136 ;  /* 0x0000008800447308 */ /* 0x000fe20000000800 */
[----:B------:R-:W-:-:S02]  /*de40*/  WARPGROUP.DEPBAR.LE gsb0, 0x0 ;  /* 0x00008000000079c5 */ /* 0x000fc40000010000 */
[----:B------:R3:W-:Y:S06]  /*de50*/  BAR.ARV R3, 0x100 ;  /* 0x000400030000751d */ /* 0x0007ec0000002000 */
[----:B------:R-:W-:Y:S01]  /*de60*/  @!P1 SYNCS.ARRIVE.TRANS64.RED.A1T0 RZ, [R27+URZ], RZ ;  /* 0x000000ff1bff99a7 */ /* 0x000fe2000810043f */
[----:B------:R-:W-:Y:S01]  /*de70*/  MUFU.EX2 R63, R63 ;  /* 0x0000003f003f7308 */ /* 0x000fe20000000800 */
[----:B---3--:R-:W-:-:S04]  /*de80*/  FADD.FTZ R3, R145, R46 ;  /* 0x0000002e91037221 */ /* 0x008fc80000010000 */
[----:B----4-:R-:W-:-:S04]  /*de90*/  FADD.FTZ R46, R30, R3 ;  /* 0x000000031e2e7221 */ /* 0x010fc80000010000 */
[----:B-----5:R-:W-:Y:S01]  /*dea0*/  FADD.FTZ R46, R147, R46 ;  /* 0x0000002e932e7221 */ /* 0x020fe20000010000 */
[----:B------:R-:W-:-:S03]  /*deb0*/  @!P1 LEA R3, R20, R2, 0x3 ;  /* 0x0000000214039211 */ /* 0x000fc600078e18ff */
[----:B------:R-:W-:Y:S02]  /*dec0*/  FADD.FTZ R46, R29, R46 ;  /* 0x0000002e1d2e7221 */ /* 0x000fe40000010000 */
[----:B------:R-:W-:Y:S02]  /*ded0*/  @!P1 VIADD R3, R3, 0x16860 ;  /* 0x0001686003039836 */ /* 0x000fe40000000000 */
[----:B0-----:R-:W-:-:S04]  /*dee0*/  FADD.FTZ R46, R141, R46 ;  /* 0x0000002e8d2e7221 */ /* 0x001fc80000010000 */
[----:B------:R-:W-:Y:S01]  /*def0*/  FADD.FTZ R46, R31, R46 ;  /* 0x0000002e1f2e7221 */ /* 0x000fe20000010000 */
[----:B------:R-:W-:-:S03]  /*df00*/  @!P1 PRMT R3, RZ, 0x654, R3 ;  /* 0x00000654ff039816 */ /* 0x000fc60000000003 */
[----:B------:R-:W-:Y:S01]  /*df10*/  FADD.FTZ R46, R143, R46 ;  /* 0x0000002e8f2e7221 */ /* 0x000fe20000010000 */
[----:B------:R0:W-:Y:S01]  /*df20*/  @!P1 SYNCS.ARRIVE.TRANS64.RED.A1T0 RZ, [R3+URZ], RZ ;  /* 0x000000ff03ff99a7 */ /* 0x0001e2000810043f */
[----:B------:R-:W1:Y:S02]  /*df30*/  MUFU.EX2 R26, R26 ;  /* 0x0000001a001a7308 */ /* 0x000e640000000800 */
[----:B0-----:R-:W-:Y:S01]  /*df40*/  FADD.FTZ R3, R33, R46 ;  /* 0x0000002e21037221 */ /* 0x001fe20000010000 */
[----:B------:R-:W-:-:S03]  /*df50*/  FADD.FTZ R47, R134, R47 ;  /* 0x0000002f862f7221 */ /* 0x000fc60000010000 */
[----:B------:R-:W-:Y:S01]  /*df60*/  FADD.FTZ R46, R38, R3 ;  /* 0x00000003262e7221 */ /* 0x000fe20000010000 */
[-CC-:B------:R-:W-:Y:S01]  /*df70*/  FFMA.FTZ R0, R137, R51.reuse, -R72.reuse ;  /* 0x0000003389007223 */ /* 0x180fe20000010848 */
[-C--:B------:R-:W-:Y:S02]  /*df80*/  FFMA.FTZ R43, R48, R51.reuse, -R72 ;  /* 0x00000033302b7223 */ /* 0x080fe40000010848 */
[----:B------:R-:W-:Y:S01]  /*df90*/  FADD.FTZ R46, R39, R46 ;  /* 0x0000002e272e7221 */ /* 0x000fe20000010000 */
[----:B------:R-:W0:Y:S01]  /*dfa0*/  MUFU.EX2 R135, R135 ;  /* 0x0000008700877308 */ /* 0x000e220000000800 */
[----:B------:R-:W-:Y:S01]  /*dfb0*/  FADD.FTZ R48, R50, R47 ;  /* 0x0000002f32307221 */ /* 0x000fe20000010000 */
[-C--:B------:R-:W-:Y:S01]  /*dfc0*/  FFMA.FTZ R129, R66, R51.reuse, -R72 ;  /* 0x0000003342817223 */ /* 0x080fe20000010848 */
[----:B------:R-:W-:Y:S02]  /*dfd0*/  FADD.FTZ R46, R139, R46 ;  /* 0x0000002e8b2e7221 */ /* 0x000fe40000010000 */
[----:B------:R-:W-:Y:S01]  /*dfe0*/  FADD.FTZ R3, R55, R48 ;  /* 0x0000003037037221 */ /* 0x000fe20000010000 */
[-C--:B------:R-:W-:Y:S01]  /*dff0*/  FFMA.FTZ R20, R67, R51.reuse, -R72 ;  /* 0x0000003343147223 */ /* 0x080fe20000010848 */
[----:B------:R-:W-:Y:S01]  /*e000*/  FADD.FTZ R46, R41, R46 ;  /* 0x0000002e292e7221 */ /* 0x000fe20000010000 */
[----:B------:R-:W3:Y:S01]  /*e010*/  MUFU.EX2 R0, R0 ;  /* 0x0000000000007308 */ /* 0x000ee20000000800 */
[----:B------:R-:W-:Y:S01]  /*e020*/  FADD.FTZ R48, R58, R3 ;  /* 0x000000033a307221 */ /* 0x000fe20000010000 */
[----:B------:R-:W-:Y:S01]  /*e030*/  FFMA.FTZ R131, R70, R51, -R72 ;  /* 0x0000003346837223 */ /* 0x000fe20000010848 */
[----:B------:R-:W-:Y:S01]  /*e040*/  FADD.FTZ R3, R133, R46 ;  /* 0x0000002e85037221 */ /* 0x000fe20000010000 */
[----:B------:R-:W-:-:S04]  /*e050*/  F2FP.F16.F32.PACK_AB R144, R24, R144 ;  /* 0x000000901890723e */ /* 0x000fc800000000ff */
[----:B------:R-:W4:Y:S01]  /*e060*/  MUFU.EX2 R129, R129 ;  /* 0x0000008100817308 */ /* 0x000f220000000800 */
[----:B-1----:R-:W-:Y:S01]  /*e070*/  FADD.FTZ R24, R26, R3 ;  /* 0x000000031a187221 */ /* 0x002fe20000010000 */
[----:B------:R-:W-:-:S06]  /*e080*/  FFMA.FTZ R27, R71, R51, -R72 ;  /* 0x00000033471b7223 */ /* 0x000fcc0000010848 */
[----:B------:R-:W1:Y:S01]  /*e090*/  MUFU.EX2 R20, R20 ;  /* 0x0000001400147308 */ /* 0x000e620000000800 */
[----:B0-----:R-:W-:Y:S01]  /*e0a0*/  FADD.FTZ R3, R135, R24 ;  /* 0x0000001887037221 */ /* 0x001fe20000010000 */
[----:B------:R-:W-:-:S06]  /*e0b0*/  FFMA.FTZ R125, R74, R51, -R72 ;  /* 0x000000334a7d7223 */ /* 0x000fcc0000010848 */
[----:B------:R-:W0:Y:S01]  /*e0c0*/  MUFU.EX2 R131, R131 ;  /* 0x0000008300837308 */ /* 0x000e220000000800 */
[----:B---3--:R-:W-:Y:S01]  /*e0d0*/  FADD.FTZ R24, R0, R3 ;  /* 0x0000000300187221 */ /* 0x008fe20000010000 */
[----:B------:R-:W-:-:S06]  /*e0e0*/  FFMA.FTZ R127, R57, R51, -R72 ;  /* 0x00000033397f7223 */ /* 0x000fcc0000010848 */
[----:B------:R-:W3:Y:S01]  /*e0f0*/  MUFU.EX2 R27, R27 ;  /* 0x0000001b001b7308 */ /* 0x000ee20000000800 */
[----:B----4-:R-:W-:Y:S01]  /*e100*/  FADD.FTZ R3, R129, R24 ;  /* 0x0000001881037221 */ /* 0x010fe20000010000 */
[----:B------:R-:W-:-:S06]  /*e110*/  FADD.FTZ R11, R59, R48 ;  /* 0x000000303b0b7221 */ /* 0x000fcc0000010000 */
[----:B------:R-:W4:Y:S01]  /*e120*/  MUFU.EX2 R125, R125 ;  /* 0x0000007d007d7308 */ /* 0x000f220000000800 */
[----:B-1----:R-:W-:Y:S01]  /*e130*/  FADD.FTZ R24, R20, R3 ;  /* 0x0000000314187221 */ /* 0x002fe20000010000 */
[----:B------:R-:W-:-:S06]  /*e140*/  FFMA.FTZ R75, R75, R51, -R72 ;  /* 0x000000334b4b7223 */ /* 0x000fcc0000010848 */
[----:B------:R-:W1:Y:S01]  /*e150*/  MUFU.EX2 R43, R43 ;  /* 0x0000002b002b7308 */ /* 0x000e620000000800 */
[----:B0-----:R-:W-:Y:S01]  /*e160*/  FADD.FTZ R24, R131, R24 ;  /* 0x0000001883187221 */ /* 0x001fe20000010000 */
[----:B------:R-:W-:Y:S01]  /*e170*/  FFMA.FTZ R78, R78, R51, -R72 ;  /* 0x000000334e4e7223 */ /* 0x000fe20000010848 */
[----:B------:R-:W-:-:S05]  /*e180*/  FADD.FTZ R46, R60, R11 ;  /* 0x0000000b3c2e7221 */ /* 0x000fca0000010000 */
[----:B------:R-:W0:Y:S01]  /*e190*/  MUFU.EX2 R127, R127 ;  /* 0x0000007f007f7308 */ /* 0x000e220000000800 */
[----:B---3--:R-:W-:Y:S01]  /*e1a0*/  FADD.FTZ R24, R27, R24 ;  /* 0x000000181b187221 */ /* 0x008fe20000010000 */
[----:B------:R-:W-:Y:S01]  /*e1b0*/  FFMA.FTZ R79, R79, R51, -R72 ;  /* 0x000000334f4f7223 */ /* 0x000fe20000010848 */
[----:B------:R-:W-:Y:S01]  /*e1c0*/  F2FP.F16.F32.PACK_AB R150, R15, R150 ;  /* 0x000000960f96723e */ /* 0x000fe200000000ff */
[----:B------:R-:W-:-:S04]  /*e1d0*/  FADD.FTZ R15, R61, R46 ;  /* 0x0000002e3d0f7221 */ /* 0x000fc80000010000 */
[----:B------:R-:W3:Y:S01]  /*e1e0*/  MUFU.EX2 R11, R75 ;  /* 0x0000004b000b7308 */ /* 0x000ee20000000800 */
[----:B----4-:R-:W-:Y:S01]  /*e1f0*/  FADD.FTZ R24, R125, R24 ;  /* 0x000000187d187221 */ /* 0x010fe20000010000 */
[----:B------:R-:W-:Y:S01]  /*e200*/  FFMA.FTZ R83, R83, R51, -R72 ;  /* 0x0000003353537223 */ /* 0x000fe20000010848 */
[----:B------:R-:W-:Y:S01]  /*e210*/  F2FP.F16.F32.PACK_AB R146, R28, R146 ;  /* 0x000000921c92723e */ /* 0x000fe200000000ff */
[----:B------:R-:W-:-:S04]  /*e220*/  FADD.FTZ R28, R64, R15 ;  /* 0x0000000f401c7221 */ /* 0x000fc80000010000 */
[----:B------:R-:W4:Y:S01]  /*e230*/  MUFU.EX2 R78, R78 ;  /* 0x0000004e004e7308 */ /* 0x000f220000000800 */
[----:B-1----:R-:W-:Y:S01]  /*e240*/  FADD.FTZ R24, R43, R24 ;  /* 0x000000182b187221 */ /* 0x002fe20000010000 */
[----:B------:R-:W-:Y:S01]  /*e250*/  FFMA.FTZ R72, R86, R51, -R72 ;  /* 0x0000003356487223 */ /* 0x000fe20000010848 */
[----:B------:R-:W-:-:S05]  /*e260*/  FADD.FTZ R15, R65, R28 ;  /* 0x0000001c410f7221 */ /* 0x000fca0000010000 */
[----:B------:R-:W1:Y:S01]  /*e270*/  MUFU.EX2 R79, R79 ;  /* 0x0000004f004f7308 */ /* 0x000e620000000800 */
[----:B0-----:R-:W-:Y:S01]  /*e280*/  FADD.FTZ R24, R127, R24 ;  /* 0x000000187f187221 */ /* 0x001fe20000010000 */
[----:B------:R-:W-:-:S06]  /*e290*/  FADD.FTZ R28, R36, R15 ;  /* 0x0000000f241c7221 */ /* 0x000fcc0000010000 */
[----:B------:R-:W0:Y:S01]  /*e2a0*/  MUFU.EX2 R83, R83 ;  /* 0x0000005300537308 */ /* 0x000e220000000800 */
[----:B---3--:R-:W-:Y:S01]  /*e2b0*/  FADD.FTZ R15, R11, R24 ;  /* 0x000000180b0f7221 */ /* 0x008fe20000010000 */
[----:B--2---:R-:W-:Y:S01]  /*e2c0*/  ISETP.GT.AND P2, PT, R152, R49, PT ;  /* 0x000000319800720c */ /* 0x004fe20003f44270 */
[----:B------:R-:W-:Y:S01]  /*e2d0*/  FADD.FTZ R3, R37, R28 ;  /* 0x0000001c25037221 */ /* 0x000fe20000010000 */
[----:B------:R-:W-:-:S04]  /*e2e0*/  F2FP.F16.F32.PACK_AB R149, R14, R149 ;  /* 0x000000950e95723e */ /* 0x000fc800000000ff */
[----:B------:R-:W2:Y:S01]  /*e2f0*/  MUFU.EX2 R72, R72 ;  /* 0x0000004800487308 */ /* 0x000ea20000000800 */
[----:B----4-:R-:W-:Y:S01]  /*e300*/  FADD.FTZ R14, R78, R15 ;  /* 0x0000000f4e0e7221 */ /* 0x010fe20000010000 */
[----:B------:R-:W-:-:S03]  /*e310*/  FADD.FTZ R3, R62, R3 ;  /* 0x000000033e037221 */ /* 0x000fc60000010000 */
[----:B-1----:R-:W-:Y:S01]  /*e320*/  FADD.FTZ R14, R79, R14 ;  /* 0x0000000e4f0e7221 */ /* 0x002fe20000010000 */
[----:B------:R-:W-:-:S03]  /*e330*/  FADD.FTZ R28, R68, R3 ;  /* 0x00000003441c7221 */ /* 0x000fc60000010000 */
[----:B0-----:R-:W-:Y:S01]  /*e340*/  FADD.FTZ R14, R83, R14 ;  /* 0x0000000e530e7221 */ /* 0x001fe20000010000 */
        /* <DEDUP_REMOVED lines=37> */
[----:B--2---:R-:W-:Y:S01]  /*e5a0*/  FADD.FTZ R0, R72, R14 ;  /* 0x0000000e48007221 */ /* 0x004fe20000010000 */
[----:B------:R-:W-:Y:S01]  /*e5b0*/  F2FP.F16.F32.PACK_AB R136, R42, R40 ;  /* 0x000000282a88723e */ /* 0x000fe200000000ff */
[----:B------:R-:W-:Y:S01]  /*e5c0*/  VIADD R152, R152, 0xffffffff ;  /* 0xffffffff98987836 */ /* 0x000fe20000000000 */
        /* <DEDUP_REMOVED lines=25> */
[----:B------:R-:W-:Y:S01]  /*e760*/  MOV R20, R18 ;  /* 0x0000001200147202 */ /* 0x000fe20000000f00 */
[----:B------:R-:W-:Y:S06]  /*e770*/  @P2 BRA `(.L_x_12488) ;  /* 0xffffffd000082947 */ /* 0x000fec000383ffff */
.L_x_12478:
[----:B------:R-:W-:-:S13]  /*e780*/  ISETP.GE.AND P2, PT, R152, RZ, PT ;  /* 0x000000ff9800720c */ /* 0x000fda0003f46270 */
[----:B------:R-:W-:Y:S05]  /*e790*/  @!P2 BRA `(.L_x_12489) ;  /* 0x0000002400c0a947 */ /* 0x000fea0003800000 */
[----:B------:R-:W-:Y:S01]  /*e7a0*/  IMAD.MOV.U32 R20, RZ, RZ, R35 ;  /* 0x000000ffff147224 */ /* 0x000fe200078e0023 */
[----:B------:R-:W-:Y:S01]  /*e7b0*/  MOV R153, R53 ;  /* 0x0000003500997202 */ /* 0x000fe20000000f00 */
[----:B------:R-:W-:Y:S02]  /*e7c0*/  IMAD.MOV.U32 R10, RZ, RZ, R23 ;  /* 0x000000ffff0a7224 */ /* 0x000fe400078e0017 */
[----:B------:R-:W-:-:S07]  /*e7d0*/  IMAD.MOV.U32 R21, RZ, RZ, R18 ;  /* 0x000000ffff157224 */ /* 0x000fce00078e0012 */
.L_x_12499:
        /* <DEDUP_REMOVED lines=10> */
.L_x_12491:
[----:B------:R-:W-:Y:S02]  /*e880*/  LEA R11, R18, R2, 0x3 ;  /* 0x00000002120b7211 */ /* 0x000fe400078e18ff */
[----:B------:R-:W-:-:S04]  /*e890*/  SHF.L.U32 R14, R23, 0x1f, RZ ;  /* 0x0000001f170e7819 */ /* 0x000fc800000006ff */
[----:B------:R0:W1:Y:S01]  /*e8a0*/  SYNCS.PHASECHK.TRANS64.TRYWAIT P3, [R11+URZ+0x16830], R14 ;  /* 0x0168300e0b0075a7 */ /* 0x000062000806017f */
[----:B------:R-:W-:Y:S05]  /*e8b0*/  @!P0 BRA `(.L_x_12492) ;  /* 0x0000000000048947 */ /* 0x000fea0003800000 */
[----:B------:R-:W-:Y:S01]  /*e8c0*/  BPT.TRAP 0x1 ;  /* 0x000000040000795c */ /* 0x000fe20000300000 */
.L_x_12492:
[----:B------:R-:W-:Y:S04]  /*e8d0*/  BSSY B0, `(.L_x_12490) ;  /* 0x0000004000007945 */ /* 0x000fe80003800000 */
[----:B-1----:R-:W-:Y:S05]  /*e8e0*/  @P3 BRA `(.L_x_12493) ;  /* 0x0000000000083947 */ /* 0x002fea0003800000 */
[----:B------:R-:W1:Y:S02]  /*e8f0*/  SYNCS.PHASECHK.TRANS64.TRYWAIT P3, [R11+URZ+0x16830], R14 ;  /* 0x0168300e0b0075a7 */ /* 0x000e64000806017f */
[----:B-1----:R-:W-:Y:S05]  /*e900*/  @!P3 BRA `(.L_x_12494) ;  /* 0x000000a40000b947 */ /* 0x002fea0003800000 */
.L_x_12493:
[----:B------:R-:W-:Y:S05]  /*e910*/  BSYNC B0 ;  /* 0x0000000000007941 */ /* 0x000fea0003800000 */
.L_x_12490:
        /* <DEDUP_REMOVED lines=8> */
[----:B------:R-:W-:Y:S02]  /*e9a0*/  R2UR UR5, R5 ;  /* 0x00000000050572ca */ /* 0x000fe400000e0000 */
[----:B------:R-:W-:Y:S02]  /*e9b0*/  R2UR UR7, R27 ;  /* 0x000000001b0772ca */ /* 0x000fe400000e0000 */
[----:B------:R-:W-:Y:S02]  /*e9c0*/  R2UR UR11, R25 ;  /* 0x00000000190b72ca */ /* 0x000fe400000e0000 */
[----:B------:R-:W-:Y:S02]  /*e9d0*/  R2UR UR19, R27 ;  /* 0x000000001b1372ca */ /* 0x000fe400000e0000 */
[----:B------:R-:W-:-:S02]  /*e9e0*/  R2UR UR8, R12 ;  /* 0x000000000c0872ca */ /* 0x000fc400000e0000 */
[----:B------:R-:W-:Y:S01]  /*e9f0*/  R2UR UR9, R13 ;  /* 0x000000000d0972ca */ /* 0x000fe200000e0000 */
[----:B------:R0:W-:Y:S01]  /*ea00*/  BAR.SYNC.DEFER_BLOCKING R11, 0x100 ;  /* 0x0004000b0000751d */ /* 0x0001e20000010000 */
[----:B------:R-:W-:Y:S02]  /*ea10*/  MOV R15, 0x40000040 ;  /* 0x40000040000f7802 */ /* 0x000fe40000000f00 */
[----:B------:R-:W-:Y:S02]  /*ea20*/  R2UR UR12, R8 ;  /* 0x00000000080c72ca */ /* 0x000fe400000e0000 */
[----:B------:R-:W-:Y:S02]  /*ea30*/  R2UR UR15, R15 ;  /* 0x000000000f0f72ca */ /* 0x000fe400000e0000 */
[----:B------:R-:W-:Y:S01]  /*ea40*/  R2UR UR13, R9 ;  /* 0x00000000090d72ca */ /* 0x000fe200000e0000 */
[----:B--2---:R-:W-:-:S04]  /*ea50*/  IMAD R26, R18, 0x400, R14 ;  /* 0x00000400121a7824 */ /* 0x004fc800078e020e */
[C---:B------:R-:W-:Y:S01]  /*ea60*/  VIADD R14, R26.reuse, 0x4 ;  /* 0x000000041a0e7836 */ /* 0x040fe20000000000 */
[C---:B------:R-:W-:Y:S02]  /*ea70*/  R2UR UR6, R26.reuse ;  /* 0x000000001a0672ca */ /* 0x040fe400000e0000 */
[C---:B------:R-:W-:Y:S01]  /*ea80*/  IADD3 R24, R26.reuse, 0x2, RZ ;  /* 0x000000021a187810 */ /* 0x040fe20007ffe0ff */
[----:B------:R-:W-:-:S03]  /*ea90*/  VIADD R26, R26, 0x6 ;  /* 0x000000061a1a7836 */ /* 0x000fc60000000000 */
        /* <DEDUP_REMOVED lines=20> */
.L_x_12496:
[----:B------:R-:W-:Y:S01]  /*ebe0*/  SHF.L.U32 R10, R10, 0x1f, RZ ;  /* 0x0000001f0a0a7819 */ /* 0x000fe200000006ff */
[----:B------:R-:W-:-:S04]  /*ebf0*/  IMAD R11, R21, 0x8, R2 ;  /* 0x00000008150b7824 */ /* 0x000fc800078e0202 */
[----:B------:R0:W1:Y:S01]  /*ec00*/  SYNCS.PHASECHK.TRANS64.TRYWAIT P2, [R11+URZ+0x16850], R10 ;  /* 0x0168500a0b0075a7 */ /* 0x000062000804017f */
[----:B------:R-:W-:Y:S05]  /*ec10*/  @!P0 BRA `(.L_x_12497) ;  /* 0x0000000000048947 */ /* 0x000fea0003800000 */
[----:B------:R-:W-:Y:S01]  /*ec20*/  BPT.TRAP 0x1 ;  /* 0x000000040000795c */ /* 0x000fe20000300000 */
.L_x_12497:
[----:B-1----:R-:W-:Y:S05]  /*ec30*/  @P2 BRA `(.L_x_12495) ;  /* 0x0000000000082947 */ /* 0x002fea0003800000 */
[----:B------:R-:W1:Y:S02]  /*ec40*/  SYNCS.PHASECHK.TRANS64.TRYWAIT P2, [R11+URZ+0x16850], R10 ;  /* 0x0168500a0b0075a7 */ /* 0x000e64000804017f */
[----:B-1----:R-:W-:Y:S05]  /*ec50*/  @!P2 BRA `(.L_x_12498) ;  /* 0x000000a00040a947 */ /* 0x002fea0003800000 */
.L_x_12495:
[----:B01----:R-:W-:Y:S01]  /*ec60*/  VIADD R10, R2, 0x400 ;  /* 0x00000400020a7836 */ /* 0x003fe20000000000 */
[----:B------:R-:W-:Y:S01]  /*ec70*/  MOV R11, 0x40000040 ;  /* 0x40000040000b7802 */ /* 0x000fe20000000f00 */
[----:B------:R-:W-:Y:S05]  /*ec80*/  WARPSYNC.ALL ;  /* 0x0000000000007948 */ /* 0x000fea0003800000 */
[----:B------:R-:W-:Y:S01]  /*ec90*/  SHF.R.U32.HI R10, RZ, 0x4, R10 ;  /* 0x00000004ff0a7819 */ /* 0x000fe2000001160a */
[----:B------:R-:W-:Y:S01]  /*eca0*/  WARPGROUP.ARRIVE ;  /* 0x00000000000079c5 */ /* 0x000fe20000000000 */
[----:B------:R-:W-:Y:S01]  /*ecb0*/  R2UR UR7, R11 ;  /* 0x000000000b0772ca */ /* 0x000fe200000e0000 */
[----:B------:R-:W-:Y:S01]  /*ecc0*/  IMAD.MOV.U32 R15, RZ, RZ, 0x40000040 ;  /* 0x40000040ff0f7424 */ /* 0x000fe200078e00ff */
[----:B------:R-:W-:Y:S01]  /*ecd0*/  LOP3.LUT R10, R10, 0x3fff, RZ, 0xc0, !PT ;  /* 0x00003fff0a0a7812 */ /* 0x000fe200078ec0ff */
[----:B------:R-:W-:-:S02]  /*ece0*/  ULDC UR4, c[0x0][0x9d8] ;  /* 0x0002760000047ab9 */ /* 0x000fc40000000800 */
[----:B------:R-:W-:Y:S01]  /*ecf0*/  FMUL.FTZ R11, R24, UR4 ;  /* 0x00000004180b7c20 */ /* 0x000fe20008410000 */
[----:B------:R-:W-:Y:S01]  /*ed00*/  FMUL.FTZ R24, R29, UR4 ;  /* 0x000000041d187c20 */ /* 0x000fe20008410000 */
[----:B------:R-:W-:Y:S02]  /*ed10*/  IMAD R10, R21, 0x400, R10 ;  /* 0x00000400150a7824 */ /* 0x000fe400078e020a */
[----:B------:R-:W-:Y:S01]  /*ed20*/  FMUL.FTZ R154, R26, UR4 ;  /* 0x000000041a9a7c20 */ /* 0x000fe20008410000 */
[----:B------:R-:W-:Y:S01]  /*ed30*/  FMUL.FTZ R26, R33, UR4 ;  /* 0x00000004211a7c20 */ /* 0x000fe20008410000 */
[----:B------:R-:W-:Y:S01]  /*ed40*/  FMUL.FTZ R29, R39, UR4 ;  /* 0x00000004271d7c20 */ /* 0x000fe20008410000 */
[C---:B------:R-:W-:Y:S01]  /*ed50*/  VIADD R14, R10.reuse, 0x80 ;  /* 0x000000800a0e7836 */ /* 0x040fe20000000000 */
[----:B------:R-:W-:Y:S01]  /*ed60*/  R2UR UR6, R10 ;  /* 0x000000000a0672ca */ /* 0x000fe200000e0000 */
        /* <DEDUP_REMOVED lines=12> */
[----:B------:R-:W-:Y:S01]  /*ee30*/  HGMMA.64x64x16.F32 R88, R148, gdesc[UR4].tnspB, R88, gsb0 ;  /* 0x40e0000494587df0 */ /* 0x000fe20008000858 */
[----:B------:R-:W-:Y:S01]  /*ee40*/  R2UR UR6, R14 ;  /* 0x000000000e0672ca */ /* 0x000fe200000e0000 */
[----:B------:R-:W-:Y:S01]  /*ee50*/  VIADD R14, R10, 0x100 ;  /* 0x000001000a0e7836 */ /* 0x000fe20000000000 */
[----:B------:R-:W-:Y:S01]  /*ee60*/  R2UR UR7, R15 ;  /* 0x000000000f0772ca */ /* 0x000fe200000e0000 */
[----:B------:R-:W-:Y:S01]  /*ee70*/  MUFU.TANH R26, R26 ;  /* 0x0000001a001a7308 */ /* 0x000fe20000002400 */
[----:B------:R-:W-:Y:S01]  /*ee80*/  MOV R15, 0x40000040 ;  /* 0x40000040000f7802 */ /* 0x000fe20000000f00 */
[----:B------:R-:W-:Y:S01]  /*ee90*/  FMUL.FTZ R71, R71, UR4 ;  /* 0x0000000447477c20 */ /* 0x000fe20008410000 */
[----:B------:R-:W-:Y:S01]  /*eea0*/  FMUL.FTZ R74, R74, UR4 ;  /* 0x000000044a4a7c20 */ /* 0x000fe20008410000 */
[----:B------:R-:W-:Y:S01]  /*eeb0*/  FMUL.FTZ R75, R75, UR4 ;  /* 0x000000044b4b7c20 */ /* 0x000fe20008410000 */
[----:B------:R-:W-:-:S02]  /*eec0*/  FMUL.FTZ R80, R86, UR4 ;  /* 0x0000000456507c20 */ /* 0x000fc40008410000 */
[----:B------:R-:W1:Y:S01]  /*eed0*/  S2R R86, SR_TID.X ;  /* 0x0000000000567919 */ /* 0x000e620000002100 */
[----:B------:R-:W-:Y:S08]  /*eee0*/  MUFU.TANH R39, R39 ;  /* 0x0000002700277308 */ /* 0x000ff00000002400 */
[----:B------:R-:W-:Y:S08]  /*eef0*/  MUFU.TANH R43, R43 ;  /* 0x0000002b002b7308 */ /* 0x000ff00000002400 */
[----:B------:R-:W-:Y:S08]  /*ef00*/  MUFU.TANH R59, R59 ;  /* 0x0000003b003b7308 */ /* 0x000ff00000002400 */
[----:B------:R-:W-:Y:S01]  /*ef10*/  MUFU.TANH R68, R68 ;  /* 0x0000004400447308 */ /* 0x000fe20000002400 */
[----:B-1----:R-:W-:-:S07]  /*ef20*/  ISETP.GE.U32.AND P2, PT, R86, 0x180, PT ;  /* 0x000001805600780c */ /* 0x002fce0003f46070 */
        /* <DEDUP_REMOVED lines=28> */
[----:B------:R-:W-:-:S05]  /*f0f0*/  SHF.R.U32.HI R85, RZ, 0x7, R86 ;  /* 0x00000007ff557819 */ /* 0x000fca0000011656 */
        /* <DEDUP_REMOVED lines=13> */
[----:B0-----:R-:W-:Y:S01]  /*f1d0*/  FMNMX.FTZ R51, R11, R153, !PT ;  /* 0x000000990b337209 */ /* 0x001fe20007810000 */
[----:B------:R-:W-:Y:S01]  /*f1e0*/  FMUL.FTZ R145, R34, UR4 ;  /* 0x0000000422917c20 */ /* 0x000fe20008410000 */
[----:B------:R-:W-:Y:S01]  /*f1f0*/  HGMMA.64x64x16.F32 R88, R140, gdesc[UR4].tnspB, R88, gsb0 ;  /* 0x40e000048c587df0 */ /* 0x000fe20008000858 */
[----:B------:R-:W-:Y:S01]  /*f200*/  R2UR UR6, R14 ;  /* 0x000000000e0672ca */ /* 0x000fe200000e0000 */
[----:B------:R-:W-:Y:S01]  /*f210*/  FMUL.FTZ R14, R25, UR4 ;  /* 0x00000004190e7c20 */ /* 0x000fe20008410000 */
[----:B------:R-:W-:Y:S01]  /*f220*/  R2UR UR7, R15 ;  /* 0x000000000f0772ca */ /* 0x000fe200000e0000 */
        /* <DEDUP_REMOVED lines=18> */
[----:B------:R-:W-:-:S02]  /*f350*/  VIADD R54, R10, 0x200 ;  /* 0x000002000a367836 */ /* 0x000fc40000000000 */
[----:B------:R-:W2:Y:S01]  /*f360*/  MUFU.TANH R25, R25 ;  /* 0x0000001900197308 */ /* 0x000ea20000002400 */
[----:B0-----:R-:W-:-:S07]  /*f370*/  FMNMX.FTZ R51, R14, R51, !PT ;  /* 0x000000330e337209 */ /* 0x001fce0007810000 */
[----:B------:R-:W0:Y:S01]  /*f380*/  MUFU.TANH R28, R28 ;  /* 0x0000001c001c7308 */ /* 0x000e220000002400 */
[----:B-1----:R-:W-:-:S04]  /*f390*/  FMNMX.FTZ R51, R15, R51, !PT ;  /* 0x000000330f337209 */ /* 0x002fc80007810000 */
[----:B------:R-:W-:-:S03]  /*f3a0*/  FMNMX.FTZ R51, R24, R51, !PT ;  /* 0x0000003318337209 */ /* 0x000fc60007810000 */
[----:B------:R-:W1:Y:S01]  /*f3b0*/  MUFU.TANH R31, R31 ;  /* 0x0000001f001f7308 */ /* 0x000e620000002400 */
[----:B--2---:R-:W-:-:S04]  /*f3c0*/  FMNMX.FTZ R51, R25, R51, !PT ;  /* 0x0000003319337209 */ /* 0x004fc80007810000 */
[----:B------:R-:W-:-:S03]  /*f3d0*/  FMNMX.FTZ R51, R26, R51, !PT ;  /* 0x000000331a337209 */ /* 0x000fc60007810000 */
[----:B------:R-:W2:Y:S01]  /*f3e0*/  MUFU.TANH R34, R34 ;  /* 0x0000002200227308 */ /* 0x000ea20000002400 */
[----:B------:R-:W-:-:S04]  /*f3f0*/  FMNMX.FTZ R51, R27, R51, !PT ;  /* 0x000000331b337209 */ /* 0x000fc80007810000 */
[----:B0-----:R-:W-:-:S03]  /*f400*/  FMNMX.FTZ R51, R28, R51, !PT ;  /* 0x000000331c337209 */ /* 0x001fc60007810000 */
[----:B------:R-:W-:Y:S01]  /*f410*/  MUFU.TANH R42, R42 ;  /* 0x0000002a002a7308 */ /* 0x000fe20000002400 */
[----:B------:R-:W-:-:S04]  /*f420*/  FMNMX.FTZ R51, R30, R51, !PT ;  /* 0x000000331e337209 */ /* 0x000fc80007810000 */
[----:B-1----:R-:W-:-:S03]  /*f430*/  FMNMX.FTZ R51, R31, R51, !PT ;  /* 0x000000331f337209 */ /* 0x002fc60007810000 */
[----:B------:R-:W-:Y:S01]  /*f440*/  MUFU.TANH R47, R47 ;  /* 0x0000002f002f7308 */ /* 0x000fe20000002400 */
[----:B--2---:R-:W-:-:S07]  /*f450*/  FMNMX.FTZ R51, R34, R51, !PT ;  /* 0x0000003322337209 */ /* 0x004fce0007810000 */
[----:B------:R-:W-:Y:S01]  /*f460*/  MUFU.TANH R52, R52 ;  /* 0x0000003400347308 */ /* 0x000fe20000002400 */
[----:B------:R-:W-:Y:S02]  /*f470*/  WARPGROUP.DEPBAR.LE gsb0, 0x0 ;  /* 0x00008000000079c5 */ /* 0x000fe40000010000 */
        /* <DEDUP_REMOVED lines=11> */
[----:B------:R-:W-:Y:S01]  /*f530*/  ULDC UR4, c[0x0][0x988] ;  /* 0x0002620000047ab9 */ /* 0x000fe20000000800 */
[----:B------:R-:W-:Y:S01]  /*f540*/  WARPGROUP.ARRIVE ;  /* 0x00000000000079c5 */ /* 0x000fe20000000000 */
[----:B------:R-:W-:Y:S01]  /*f550*/  IMAD.MOV.U32 R55, RZ, RZ, 0x40000040 ;  /* 0x40000040ff377424 */ /* 0x000fe200078e00ff */
[----:B------:R-:W0:Y:S04]  /*f560*/  MUFU.TANH R35, R35 ;  /* 0x0000002300237308 */ /* 0x000e280000002400 */
[----:B------:R-:W-:Y:S01]  /*f570*/  HGMMA.64x64x16.F32 R88, R136, gdesc[UR4].tnspB, R88, gsb0 ;  /* 0x40e0000488587df0 */ /* 0x000fe20008000858 */
[----:B------:R-:W-:-:S02]  /*f580*/  R2UR UR7, R55 ;  /* 0x00000000370772ca */ /* 0x000fc400000e0000 */
[----:B------:R-:W-:Y:S01]  /*f590*/  R2UR UR6, R54 ;  /* 0x00000000360672ca */ /* 0x000fe200000e0000 */
[----:B------:R-:W1:Y:S08]  /*f5a0*/  MUFU.TANH R38, R38 ;  /* 0x0000002600267308 */ /* 0x000e700000002400 */
[----:B------:R-:W2:Y:S01]  /*f5b0*/  MUFU.TANH R58, R58 ;  /* 0x0000003a003a7308 */ /* 0x000ea20000002400 */
[----:B0-----:R-:W-:-:S07]  /*f5c0*/  FMNMX.FTZ R51, R35, R51, !PT ;  /* 0x0000003323337209 */ /* 0x001fce0007810000 */
[----:B------:R-:W0:Y:S01]  /*f5d0*/  MUFU.TANH R61, R61 ;  /* 0x0000003d003d7308 */ /* 0x000e220000002400 */
[----:B-1----:R-:W-:-:S04]  /*f5e0*/  FMNMX.FTZ R51, R38, R51, !PT ;  /* 0x0000003326337209 */ /* 0x002fc80007810000 */
[----:B------:R-:W-:-:S03]  /*f5f0*/  FMNMX.FTZ R51, R39, R51, !PT ;  /* 0x0000003327337209 */ /* 0x000fc60007810000 */
[----:B------:R-:W1:Y:S01]  /*f600*/  MUFU.TANH R64, R64 ;  /* 0x0000004000407308 */ /* 0x000e620000002400 */
[----:B------:R-:W-:-:S04]  /*f610*/  FMNMX.FTZ R51, R42, R51, !PT ;  /* 0x000000332a337209 */ /* 0x000fc80007810000 */
[----:B------:R-:W-:-:S03]  /*f620*/  FMNMX.FTZ R51, R43, R51, !PT ;  /* 0x000000332b337209 */ /* 0x000fc60007810000 */
[----:B------:R-:W3:Y:S01]  /*f630*/  MUFU.TANH R65, R65 ;  /* 0x0000004100417308 */ /* 0x000ee20000002400 */
[----:B------:R-:W-:-:S04]  /*f640*/  FMNMX.FTZ R51, R46, R51, !PT ;  /* 0x000000332e337209 */ /* 0x000fc80007810000 */
[----:B------:R-:W-:-:S03]  /*f650*/  FMNMX.FTZ R51, R47, R51, !PT ;  /* 0x000000332f337209 */ /* 0x000fc60007810000 */
[----:B------:R-:W4:Y:S01]  /*f660*/  MUFU.TANH R72, R72 ;  /* 0x0000004800487308 */ /* 0x000f220000002400 */
[----:B------:R-:W-:-:S04]  /*f670*/  FMNMX.FTZ R51, R50, R51, !PT ;  /* 0x0000003332337209 */ /* 0x000fc80007810000 */
[----:B------:R-:W-:-:S03]  /*f680*/  FMNMX.FTZ R51, R52, R51, !PT ;  /* 0x0000003334337209 */ /* 0x000fc60007810000 */
[----:B------:R-:W5:Y:S01]  /*f690*/  MUFU.TANH R147, R147 ;  /* 0x0000009300937308 */ /* 0x000f620000002400 */
[----:B------:R-:W-:-:S04]  /*f6a0*/  FMNMX.FTZ R51, R57, R51, !PT ;  /* 0x0000003339337209 */ /* 0x000fc80007810000 */
[----:B--2---:R-:W-:-:S03]  /*f6b0*/  FMNMX.FTZ R51, R58, R51, !PT ;  /* 0x000000333a337209 */ /* 0x004fc60007810000 */
[----:B------:R-:W2:Y:S01]  /*f6c0*/  MUFU.TANH R145, R145 ;  /* 0x0000009100917308 */ /* 0x000ea20000002400 */
[----:B------:R-:W-:-:S04]  /*f6d0*/  FMNMX.FTZ R51, R59, R51, !PT ;  /* 0x000000333b337209 */ /* 0x000fc80007810000 */
[----:B------:R-:W-:-:S03]  /*f6e0*/  FMNMX.FTZ R51, R60, R51, !PT ;  /* 0x000000333c337209 */ /* 0x000fc60007810000 */
[----:B------:R-:W2:Y:S01]  /*f6f0*/  MUFU.TANH R143, R143 ;  /* 0x0000008f008f7308 */ /* 0x000ea20000002400 */
[----:B0-----:R-:W-:-:S04]  /*f700*/  FMNMX.FTZ R51, R61, R51, !PT ;  /* 0x000000333d337209 */ /* 0x001fc80007810000 */
[----:B------:R-:W-:-:S03]  /*f710*/  FMNMX.FTZ R51, R62, R51, !PT ;  /* 0x000000333e337209 */ /* 0x000fc60007810000 */
[----:B------:R-:W0:Y:S01]  /*f720*/  MUFU.TANH R141, R141 ;  /* 0x0000008d008d7308 */ /* 0x000e220000002400 */
[----:B-1----:R-:W-:Y:S01]  /*f730*/  FMNMX.FTZ R51, R64, R51, !PT ;  /* 0x0000003340337209 */ /* 0x002fe20007810000 */
[----:B------:R-:W-:Y:S02]  /*f740*/  WARPGROUP.DEPBAR.LE gsb0, 0x0 ;  /* 0x00008000000079c5 */ /* 0x000fe40000010000 */
[----:B------:R-:W-:Y:S01]  /*f750*/  WARPGROUP.ARRIVE ;  /* 0x00000000000079c5 */ /* 0x000fe20000000000 */
[----:B---3--:R-:W-:-:S03]  /*f760*/  FMNMX.FTZ R51, R65, R51, !PT ;  /* 0x0000003341337209 */ /* 0x008fc60007810000 */
[----:B------:R-:W1:Y:S01]  /*f770*/  MUFU.TANH R32, R32 ;  /* 0x0000002000207308 */ /* 0x000e620000002400 */
[----:B------:R-:W-:Y:S01]  /*f780*/  FMNMX.FTZ R51, R68, R51, !PT ;  /* 0x0000003344337209 */ /* 0x000fe20007810000 */
[----:B------:R-:W-:Y:S03]  /*f790*/  HGMMA.64x64x16.F32 R88, R132, gdesc[UR4].tnspB, R88, gsb0 ;  /* 0x40e0000484587df0 */ /* 0x000fe60008000858 */
[----:B------:R-:W-:-:S03]  /*f7a0*/  FMNMX.FTZ R51, R69, R51, !PT ;  /* 0x0000003345337209 */ /* 0x000fc60007810000 */
[----:B------:R-:W3:Y:S01]  /*f7b0*/  MUFU.TANH R36, R36 ;  /* 0x0000002400247308 */ /* 0x000ee20000002400 */
[----:B----4-:R-:W-:-:S04]  /*f7c0*/  FMNMX.FTZ R51, R72, R51, !PT ;  /* 0x0000003348337209 */ /* 0x010fc80007810000 */
[----:B------:R-:W-:-:S03]  /*f7d0*/  FMNMX.FTZ R53, R73, R51, !PT ;  /* 0x0000003349357209 */ /* 0x000fc60007810000 */
[----:B------:R-:W4:Y:S02]  /*f7e0*/  MUFU.TANH R37, R37 ;  /* 0x0000002500257308 */ /* 0x000f240000002400 */
[----:B------:R-:W5:Y:S06]  /*f7f0*/  SHFL.BFLY PT, R51, R53, 0x2, 0x1f ;  /* 0x0c401f0035337f89 */ /* 0x000f6c00000e0000 */
[----:B------:R-:W4:Y:S08]  /*f800*/  MUFU.TANH R40, R40 ;  /* 0x0000002800287308 */ /* 0x000f300000002400 */
[----:B------:R-:W4:Y:S08]  /*f810*/  MUFU.TANH R41, R41 ;  /* 0x0000002900297308 */ /* 0x000f300000002400 */
[----:B------:R-:W4:Y:S01]  /*f820*/  MUFU.TANH R44, R44 ;  /* 0x0000002c002c7308 */ /* 0x000f220000002400 */
[----:B-----5:R-:W-:-:S05]  /*f830*/  FMNMX.FTZ R53, R53, R51, !PT ;  /* 0x0000003335357209 */ /* 0x020fca0007810000 */
[----:B------:R-:W5:Y:S02]  /*f840*/  SHFL.BFLY PT, R51, R53, 0x1, 0x1f ;  /* 0x0c201f0035337f89 */ /* 0x000f6400000e0000 */
[----:B------:R-:W4:Y:S08]  /*f850*/  MUFU.TANH R45, R45 ;  /* 0x0000002d002d7308 */ /* 0x000f300000002400 */
[----:B------:R-:W4:Y:S08]  /*f860*/  MUFU.TANH R48, R48 ;  /* 0x0000003000307308 */ /* 0x000f300000002400 */
[----:B------:R-:W4:Y:S01]  /*f870*/  MUFU.TANH R56, R56 ;  /* 0x0000003800387308 */ /* 0x000f220000002400 */
[----:B-----5:R-:W-:-:S07]  /*f880*/  FMNMX.FTZ R53, R53, R51, !PT ;  /* 0x0000003335357209 */ /* 0x020fce0007810000 */
[----:B------:R-:W5:Y:S01]  /*f890*/  MUFU.TANH R66, R66 ;  /* 0x0000004200427308 */ /* 0x000f620000002400 */
[----:B------:R-:W-:Y:S01]  /*f8a0*/  MOV R51, UR4 ;  /* 0x0000000400337c02 */ /* 0x000fe20008000f00 */
[----:B------:R-:W-:Y:S01]  /*f8b0*/  FADD.FTZ R82, -R53, R153 ;  /* 0x0000009935527221 */ /* 0x000fe20000010100 */
[----:B------:R-:W-:-:S03]  /*f8c0*/  IMAD.MOV.U32 R153, RZ, RZ, R53 ;  /* 0x000000ffff997224 */ /* 0x000fc600078e0035 */
[-C--:B------:R-:W-:Y:S02]  /*f8d0*/  FMUL.FTZ R84, R53, R51.reuse ;  /* 0x0000003335547220 */ /* 0x080fe40000410000 */
[----:B------:R-:W5:Y:S01]  /*f8e0*/  MUFU.TANH R67, R67 ;  /* 0x0000004300437308 */ /* 0x000f620000002400 */
[-C--:B------:R-:W-:Y:S01]  /*f8f0*/  FMUL.FTZ R54, R82, R51.reuse ;  /* 0x0000003352367220 */ /* 0x080fe20000410000 */
[-CC-:B------:R-:W-:Y:S01]  /*f900*/  FFMA.FTZ R148, R11, R51.reuse, -R84.reuse ;  /* 0x000000330b947223 */ /* 0x180fe20000010854 */
[----:B------:R-:W-:Y:S01]  /*f910*/  FMNMX.FTZ R11, R154, R20, !PT ;  /* 0x000000149a0b7209 */ /* 0x000fe20007810000 */
[-CC-:B------:R-:W-:Y:S01]  /*f920*/  FFMA.FTZ R55, R14, R51.reuse, -R84.reuse ;  /* 0x000000330e377223 */ /* 0x180fe20000010854 */
[-CC-:B------:R-:W-:Y:S01]  /*f930*/  FFMA.FTZ R146, R27, R51.reuse, -R84.reuse ;  /* 0x000000331b927223 */ /* 0x180fe20000010854 */
[--C-:B------:R-:W-:Y:S01]  /*f940*/  FFMA.FTZ R27, R35, R51, -R84.reuse ;  /* 0x00000033231b7223 */ /* 0x100fe20000010854 */
[----:B------:R-:W-:Y:S01]  /*f950*/  FMNMX.FTZ R11, R151, R11, !PT ;  /* 0x0000000b970b7209 */ /* 0x000fe20007810000 */
[----:B------:R-:W5:Y:S01]  /*f960*/  MUFU.TANH R70, R70 ;  /* 0x0000004600467308 */ /* 0x000f620000002400 */
[--C-:B------:R-:W-:Y:S01]  /*f970*/  FFMA.FTZ R150, R15, R51, -R84.reuse ;  /* 0x000000330f967223 */ /* 0x100fe20000010854 */
[----:B------:R-:W-:Y:S01]  /*f980*/  IMAD.MOV.U32 R15, RZ, RZ, 0x40000040 ;  /* 0x40000040ff0f7424 */ /* 0x000fe200078e00ff */
[----:B------:R-:W-:Y:S01]  /*f990*/  FMNMX.FTZ R11, R149, R11, !PT ;  /* 0x0000000b950b7209 */ /* 0x000fe20007810000 */
[-CC-:B------:R-:W-:Y:S01]  /*f9a0*/  FFMA.FTZ R82, R26, R51.reuse, -R84.reuse ;  /* 0x000000331a527223 */ /* 0x180fe20000010854 */
[----:B------:R-:W-:Y:S01]  /*f9b0*/  FFMA.FTZ R26, R43, R51, -R84 ;  /* 0x000000332b1a7223 */ /* 0x000fe20000010854 */
[----:B------:R-:W-:-:S02]  /*f9c0*/  WARPGROUP.DEPBAR.LE gsb0, 0x0 ;  /* 0x00008000000079c5 */ /* 0x000fc40000010000 */
[----:B------:R-:W-:Y:S01]  /*f9d0*/  FMNMX.FTZ R11, R147, R11, !PT ;  /* 0x0000000b930b7209 */ /* 0x000fe20007810000 */
[----:B------:R-:W5:Y:S01]  /*f9e0*/  MUFU.TANH R71, R71 ;  /* 0x0000004700477308 */ /* 0x000f620000002400 */
[----:B------:R-:W-:Y:S01]  /*f9f0*/  R2UR UR7, R15 ;  /* 0x000000000f0772ca */ /* 0x000fe200000e0000 */
[----:B------:R-:W-:Y:S01]  /*fa00*/  WARPGROUP.ARRIVE ;  /* 0x00000000000079c5 */ /* 0x000fe20000000000 */
[----:B--2---:R-:W-:Y:S01]  /*fa10*/  FMNMX.FTZ R11, R145, R11, !PT ;  /* 0x0000000b910b7209 */ /* 0x004fe20007810000 */
[-CC-:B------:R-:W-:Y:S01]  /*fa20*/  FFMA.FTZ R83, R24, R51.reuse, -R84.reuse ;  /* 0x0000003318537223 */ /* 0x180fe20000010854 */
[-CC-:B------:R-:W-:Y:S01]  /*fa30*/  FFMA.FTZ R24, R31, R51.reuse, -R84.reuse ;  /* 0x000000331f187223 */ /* 0x180fe20000010854 */
[----:B------:R-:W-:Y:S01]  /*fa40*/  FFMA.FTZ R31, R58, R51, -R84 ;  /* 0x000000333a1f7223 */ /* 0x000fe20000010854 */
[----:B------:R-:W-:Y:S01]  /*fa50*/  FMNMX.FTZ R11, R143, R11, !PT ;  /* 0x0000000b8f0b7209 */ /* 0x000fe20007810000 */
[----:B------:R-:W2:Y:S01]  /*fa60*/  MUFU.TANH R74, R74 ;  /* 0x0000004a004a7308 */ /* 0x000ea20000002400 */
[----:B------:R-:W-:-:S02]  /*fa70*/  IMAD.MOV.U32 R15, RZ, RZ, 0x40000040 ;  /* 0x40000040ff0f7424 */ /* 0x000fc400078e00ff */
[--C-:B------:R-:W-:Y:S01]  /*fa80*/  FFMA.FTZ R136, R38, R51, -R84.reuse ;  /* 0x0000003326887223 */ /* 0x100fe20000010854 */
[----:B0-----:R-:W-:Y:S01]  /*fa90*/  FMNMX.FTZ R14, R141, R11, !PT ;  /* 0x0000000b8d0e7209 */ /* 0x001fe20007810000 */
[-CC-:B------:R-:W-:Y:S01]  /*faa0*/  FFMA.FTZ R38, R59, R51.reuse, -R84.reuse ;  /* 0x000000333b267223 */ /* 0x180fe20000010854 */
[-CC-:B------:R-:W-:Y:S01]  /*fab0*/  FFMA.FTZ R144, R25, R51.reuse, -R84.reuse ;  /* 0x0000003319907223 */ /* 0x180fe20000010854 */
[-CC-:B------:R-:W-:Y:S01]  /*fac0*/  FFMA.FTZ R25, R39, R51.reuse, -R84.reuse ;  /* 0x0000003327197223 */ /* 0x180fe20000010854 */
[----:B------:R-:W-:Y:S01]  /*fad0*/  FMNMX.FTZ R14, R29, R14, !PT ;  /* 0x0000000e1d0e7209 */ /* 0x000fe20007810000 */
[----:B------:R-:W0:Y:S01]  /*fae0*/  MUFU.TANH R75, R75 ;  /* 0x0000004b004b7308 */ /* 0x000e220000002400 */
[-CC-:B------:R-:W-:Y:S01]  /*faf0*/  FFMA.FTZ R39, R60, R51.reuse, -R84.reuse ;  /* 0x000000333c277223 */ /* 0x180fe20000010854 */
[-CC-:B------:R-:W-:Y:S01]  /*fb00*/  FFMA.FTZ R132, R46, R51.reuse, -R84.reuse ;  /* 0x000000332e847223 */ /* 0x180fe20000010854 */
[----:B-1----:R-:W-:Y:S01]  /*fb10*/  FMNMX.FTZ R14, R32, R14, !PT ;  /* 0x0000000e200e7209 */ /* 0x002fe20007810000 */
[-CC-:B------:R-:W-:Y:S01]  /*fb20*/  FFMA.FTZ R138, R42, R51.reuse, -R84.reuse ;  /* 0x000000332a8a7223 */ /* 0x180fe20000010854 */
[-CC-:B------:R-:W-:Y:S01]  /*fb30*/  FFMA.FTZ R46, R64, R51.reuse, -R84.reuse ;  /* 0x00000033402e7223 */ /* 0x180fe20000010854 */
[-CC-:B------:R-:W-:Y:S01]  /*fb40*/  FFMA.FTZ R42, R61, R51.reuse, -R84.reuse ;  /* 0x000000333d2a7223 */ /* 0x180fe20000010854 */
[----:B------:R-:W-:Y:S01]  /*fb50*/  FMNMX.FTZ R14, R33, R14, !PT ;  /* 0x0000000e210e7209 */ /* 0x000fe20007810000 */
[----:B------:R-:W1:Y:S01]  /*fb60*/  MUFU.TANH R76, R76 ;  /* 0x0000004c004c7308 */ /* 0x000e620000002400 */
[-CC-:B------:R-:W-:Y:S01]  /*fb70*/  FFMA.FTZ R142, R34, R51.reuse, -R84.reuse ;  /* 0x00000033228e7223 */ /* 0x180fe20000010854 */
[-CC-:B------:R-:W-:Y:S01]  /*fb80*/  FFMA.FTZ R34, R47, R51.reuse, -R84.reuse ;  /* 0x000000332f227223 */ /* 0x180fe20000010854 */
[----:B---3--:R-:W-:Y:S01]  /*fb90*/  FMNMX.FTZ R14, R36, R14, !PT ;  /* 0x0000000e240e7209 */ /* 0x008fe20007810000 */
[-CC-:B------:R-:W-:Y:S01]  /*fba0*/  FFMA.FTZ R47, R65, R51.reuse, -R84.reuse ;  /* 0x00000033412f7223 */ /* 0x180fe20000010854 */
[-CC-:B------:R-:W-:Y:S01]  /*fbb0*/  FFMA.FTZ R28, R28, R51.reuse, -R84.reuse ;  /* 0x000000331c1c7223 */ /* 0x180fe20000010854 */
[-CC-:B------:R-:W-:Y:S01]  /*fbc0*/  FFMA.FTZ R140, R30, R51.reuse, -R84.reuse ;  /* 0x000000331e8c7223 */ /* 0x180fe20000010854 */
[----:B----4-:R-:W-:Y:S01]  /*fbd0*/  FMNMX.FTZ R14, R37, R14, !PT ;  /* 0x0000000e250e7209 */ /* 0x010fe20007810000 */
[----:B------:R-:W3:Y:S01]  /*fbe0*/  MUFU.TANH R77, R77 ;  /* 0x0000004d004d7308 */ /* 0x000ee20000002400 */
[-CC-:B------:R-:W-:Y:S01]  /*fbf0*/  FFMA.FTZ R134, R50, R51.reuse, -R84.reuse ;  /* 0x0000003332867223 */ /* 0x180fe20000010854 */
[-CC-:B------:R-:W-:Y:S01]  /*fc00*/  FFMA.FTZ R30, R52, R51.reuse, -R84.reuse ;  /* 0x00000033341e7223 */ /* 0x180fe20000010854 */
[----:B------:R-:W-:Y:S01]  /*fc10*/  FMNMX.FTZ R14, R40, R14, !PT ;  /* 0x0000000e280e7209 */ /* 0x000fe20007810000 */
[-CC-:B------:R-:W-:Y:S01]  /*fc20*/  FFMA.FTZ R50, R68, R51.reuse, -R84.reuse ;  /* 0x0000003344327223 */ /* 0x180fe20000010854 */
[-CC-:B------:R-:W-:Y:S01]  /*fc30*/  FFMA.FTZ R52, R69, R51.reuse, -R84.reuse ;  /* 0x0000003345347223 */ /* 0x180fe20000010854 */
[----:B------:R-:W-:Y:S01]  /*fc40*/  FFMA.FTZ R73, R73, R51, -R84 ;  /* 0x0000003349497223 */ /* 0x000fe20000010854 */
[----:B------:R-:W-:Y:S01]  /*fc50*/  FMNMX.FTZ R14, R41, R14, !PT ;  /* 0x0000000e290e7209 */ /* 0x000fe20007810000 */
[----:B------:R-:W4:Y:S03]  /*fc60*/  MUFU.TANH R78, R78 ;  /* 0x0000004e004e7308 */ /* 0x000f260000002400 */
[----:B------:R-:W-:-:S04]  /*fc70*/  FMNMX.FTZ R14, R44, R14, !PT ;  /* 0x0000000e2c0e7209 */ /* 0x000fc80007810000 */
        /* <DEDUP_REMOVED lines=8> */
[----:B-----5:R-:W-:-:S04]  /*fd00*/  FMNMX.FTZ R14, R66, R14, !PT ;  /* 0x0000000e420e7209 */ /* 0x020fc80007810000 */
[----:B------:R-:W-:Y:S01]  /*fd10*/  FMNMX.FTZ R14, R67, R14, !PT ;  /* 0x0000000e430e7209 */ /* 0x000fe20007810000 */
[----:B------:R-:W-:Y:S03]  /*fd20*/  MUFU.EX2 R54, R54 ;  /* 0x0000003600367308 */ /* 0x000fe60000000800 */
[----:B------:R-:W-:-:S04]  /*fd30*/  FMNMX.FTZ R14, R70, R14, !PT ;  /* 0x0000000e460e7209 */ /* 0x000fc80007810000 */
[----:B------:R-:W-:Y:S01]  /*fd40*/  FMNMX.FTZ R14, R71, R14, !PT ;  /* 0x0000000e470e7209 */ /* 0x000fe20007810000 */
[----:B------:R-:W-:Y:S03]  /*fd50*/  MUFU.EX2 R148, R148 ;  /* 0x0000009400947308 */ /* 0x000fe60000000800 */
[----:B--2---:R-:W-:-:S04]  /*fd60*/  FMNMX.FTZ R14, R74, R14, !PT ;  /* 0x0000000e4a0e7209 */ /* 0x004fc80007810000 */
[----:B0-----:R-:W-:Y:S01]  /*fd70*/  FMNMX.FTZ R14, R75, R14, !PT ;  /* 0x0000000e4b0e7209 */ /* 0x001fe20007810000 */
[----:B------:R-:W-:Y:S03]  /*fd80*/  MUFU.EX2 R55, R55 ;  /* 0x0000003700377308 */ /* 0x000fe60000000800 */
[----:B-1----:R-:W-:-:S04]  /*fd90*/  FMNMX.FTZ R14, R76, R14, !PT ;  /* 0x0000000e4c0e7209 */ /* 0x002fc80007810000 */
[----:B---3--:R-:W-:Y:S01]  /*fda0*/  FMNMX.FTZ R14, R77, R14, !PT ;  /* 0x0000000e4d0e7209 */ /* 0x008fe20007810000 */
[----:B------:R-:W-:Y:S03]  /*fdb0*/  MUFU.EX2 R150, R150 ;  /* 0x0000009600967308 */ /* 0x000fe60000000800 */
[----:B----4-:R-:W-:-:S04]  /*fdc0*/  FMNMX.FTZ R14, R78, R14, !PT ;  /* 0x0000000e4e0e7209 */ /* 0x010fc80007810000 */
[----:B------:R-:W-:Y:S01]  /*fdd0*/  FMNMX.FTZ R14, R79, R14, !PT ;  /* 0x0000000e4f0e7209 */ /* 0x000fe20007810000 */
[----:B------:R-:W-:Y:S03]  /*fde0*/  MUFU.EX2 R83, R83 ;  /* 0x0000005300537308 */ /* 0x000fe60000000800 */
[----:B------:R-:W-:-:S04]  /*fdf0*/  FMNMX.FTZ R14, R80, R14, !PT ;  /* 0x0000000e500e7209 */ /* 0x000fc80007810000 */
[----:B------:R-:W-:Y:S01]  /*fe00*/  FMNMX.FTZ R35, R81, R14, !PT ;  /* 0x0000000e51237209 */ /* 0x000fe20007810000 */
[----:B------:R-:W-:Y:S01]  /*fe10*/  VIADD R14, R10, 0x280 ;  /* 0x000002800a0e7836 */ /* 0x000fe20000000000 */
[----:B------:R-:W-:Y:S03]  /*fe20*/  MUFU.EX2 R144, R144 ;  /* 0x0000009000907308 */ /* 0x000fe60000000800 */
[----:B------:R-:W0:Y:S01]  /*fe30*/  SHFL.BFLY PT, R43, R35, 0x2, 0x1f ;  /* 0x0c401f00232b7f89 */ /* 0x000e2200000e0000 */
[----:B------:R-:W-:-:S04]  /*fe40*/  R2UR UR6, R14 ;  /* 0x000000000e0672ca */ /* 0x000fc800000e0000 */
[----:B------:R-:W-:Y:S08]  /*fe50*/  MUFU.EX2 R82, R82 ;  /* 0x0000005200527308 */ /* 0x000ff00000000800 */
[----:B------:R-:W-:Y:S01]  /*fe60*/  MUFU.EX2 R146, R146 ;  /* 0x0000009200927308 */ /* 0x000fe20000000800 */
[----:B------:R-:W-:Y:S01]  /*fe70*/  HGMMA.64x64x16.F32 R88, R128, gdesc[UR4].tnspB, R88, gsb0 ;  /* 0x40e0000480587df0 */ /* 0x000fe20008000858 */
[----:B------:R-:W-:Y:S01]  /*fe80*/  R2UR UR7, R15 ;  /* 0x000000000f0772ca */ /* 0x000fe200000e0000 */
[----:B------:R-:W-:-:S05]  /*fe90*/  IMAD.MOV.U32 R15, RZ, RZ, 0x40000040 ;  /* 0x40000040ff0f7424 */ /* 0x000fca00078e00ff */
[----:B------:R1:W-:Y:S01]  /*fea0*/  MUFU.EX2 R11, R28 ;  /* 0x0000001c000b7308 */ /* 0x0003e20000000800 */
[----:B0-----:R-:W-:Y:S01]  /*feb0*/  FMNMX.FTZ R35, R35, R43, !PT ;  /* 0x0000002b23237209 */ /* 0x001fe20007810000 */
[----:B------:R-:W-:-:S04]  /*fec0*/  FFMA.FTZ R43, R62, R51, -R84 ;  /* 0x000000333e2b7223 */ /* 0x000fc80000010854 */
[----:B------:R-:W0:Y:S02]  /*fed0*/  SHFL.BFLY PT, R14, R35, 0x1, 0x1f ;  /* 0x0c201f00230e7f89 */ /* 0x000e2400000e0000 */
[----:B------:R-:W-:Y:S01]  /*fee0*/  MUFU.EX2 R140, R140 ;  /* 0x0000008c008c7308 */ /* 0x000fe20000000800 */
[-CC-:B-1----:R-:W-:Y:S01]  /*fef0*/  FFMA.FTZ R28, R57, R51.reuse, -R84.reuse ;  /* 0x00000033391c7223 */ /* 0x182fe20000010854 */
[----:B------:R-:W-:-:S06]  /*ff00*/  FFMA.FTZ R57, R72, R51, -R84 ;  /* 0x0000003348397223 */ /* 0x000fcc0000010854 */
        /* <DEDUP_REMOVED lines=19> */
[----:B0-----:R-:W-:Y:S01]  /*10040*/  IADD3 R14, R10, 0x300, RZ ;  /* 0x000003000a0e7810 */ /* 0x001fe20007ffe0ff */
[-CC-:B------:R-:W-:Y:S01]  /*10050*/  FFMA.FTZ R65, R29, R51.reuse, -R62.reuse ;  /* 0x000000331d417223 */ /* 0x180fe2000001083e */
[-CC-:B------:R-:W-:Y:S01]  /*10060*/  FFMA.FTZ R137, R40, R51.reuse, -R62.reuse ;  /* 0x0000003328897223 */ /* 0x180fe2000001083e */
[----:B------:R-:W-:Y:S01]  /*10070*/  FFMA.FTZ R29, R33, R51, -R62 ;  /* 0x00000033211d7223 */ /* 0x000fe2000001083e */
[----:B------:R-:W-:Y:S01]  /*10080*/  R2UR UR6, R14 ;  /* 0x000000000e0672ca */ /* 0x000fe200000e0000 */
[----:B------:R-:W-:-:S02]  /*10090*/  VIADD R14, R10, 0x380 ;  /* 0x000003800a0e7836 */ /* 0x000fc40000000000 */
        /* <DEDUP_REMOVED lines=10> */
[----:B------:R-:W-:Y:S01]  /*10140*/  FFMA.FTZ R79, R79, R51, -R62 ;  /* 0x000000334f4f7223 */ /* 0x000fe2000001083e */
[----:B------:R-:W-:-:S02]  /*10150*/  WARPGROUP.DEPBAR.LE gsb0, 0x0 ;  /* 0x00008000000079c5 */ /* 0x000fc40000010000 */
[----:B------:R-:W-:Y:S01]  /*10160*/  WARPGROUP.ARRIVE ;  /* 0x00000000000079c5 */ /* 0x000fe20000000000 */
[-CC-:B------:R-:W-:Y:S01]  /*10170*/  FFMA.FTZ R129, R66, R51.reuse, -R62.reuse ;  /* 0x0000003342817223 */ /* 0x180fe2000001083e */
[-CC-:B------:R-:W-:Y:S01]  /*10180*/  FFMA.FTZ R131, R70, R51.reuse, -R62.reuse ;  /* 0x0000003346837223 */ /* 0x180fe2000001083e */
[----:B------:R-:W-:Y:S01]  /*10190*/  FFMA.FTZ R80, R80, R51, -R62 ;  /* 0x0000003350507223 */ /* 0x000fe2000001083e */
[----:B------:R-:W2:Y:S01]  /*101a0*/  MUFU.EX2 R61, R61 ;  /* 0x0000003d003d7308 */ /* 0x000ea20000000800 */
[----:B0-----:R-:W-:Y:S01]  /*101b0*/  F2FP.F16.F32.PACK_AB R149, R60, R59 ;  /* 0x0000003b3c95723e */ /* 0x001fe200000000ff */
[----:B------:R-:W-:Y:S01]  /*101c0*/  HGMMA.64x64x16.F32 R88, R124, gdesc[UR4].tnspB, R88, gsb0 ;  /* 0x40e000047c587df0 */ /* 0x000fe20008000858 */
[----:B------:R-:W-:Y:S02]  /*101d0*/  R2UR UR6, R14 ;  /* 0x000000000e0672ca */ /* 0x000fe400000e0000 */
[----:B------:R-:W-:Y:S01]  /*101e0*/  R2UR UR7, R15 ;  /* 0x000000000f0772ca */ /* 0x000fe200000e0000 */
[----:B------:R-:W-:Y:S01]  /*101f0*/  VIADD R15, R85, 0x9 ;  /* 0x00000009550f7836 */ /* 0x000fe20000000000 */
[----:B------:R-:W-:Y:S01]  /*10200*/  @!P1 LEA R14, R18, R2, 0x3 ;  /* 0x00000002120e9211 */ /* 0x000fe200078e18ff */
[----:B------:R-:W0:Y:S03]  /*10210*/  MUFU.EX2 R145, R145 ;  /* 0x0000009100917308 */ /* 0x000e260000000800 */
[----:B------:R-:W-:Y:S01]  /*10220*/  SEL R37, R15, 0x9, !P2 ;  /* 0x000000090f257807 */ /* 0x000fe20005000000 */
[----:B------:R-:W-:-:S02]  /*10230*/  @!P1 VIADD R36, R14, 0x16840 ;  /* 0x000168400e249836 */ /* 0x000fc40000000000 */
[----:B------:R-:W-:Y:S01]  /*10240*/  FFMA.FTZ R14, R49, R51, -R62 ;  /* 0x00000033310e7223 */ /* 0x000fe2000001083e */
[C---:B------:R-:W-:Y:S01]  /*10250*/  ISETP.GT.AND P2, PT, R152.reuse, RZ, PT ;  /* 0x000000ff9800720c */ /* 0x040fe20003f44270 */
[----:B------:R-:W-:Y:S01]  /*10260*/  VIADD R152, R152, 0xffffffff ;  /* 0xffffffff98987836 */ /* 0x000fe20000000000 */
[----:B------:R-:W3:Y:S01]  /*10270*/  MUFU.EX2 R64, R64 ;  /* 0x0000004000407308 */ /* 0x000ee20000000800 */
[----:B------:R-:W-:-:S07]  /*10280*/  @!P1 PRMT R36, RZ, 0x654, R36 ;  /* 0x00000654ff249816 */ /* 0x000fce0000000024 */
[----:B------:R-:W4:Y:S08]  /*10290*/  MUFU.EX2 R147, R147 ;  /* 0x0000009300937308 */ /* 0x000f300000000800 */
        /* <DEDUP_REMOVED lines=9> */
[----:B------:R-:W-:Y:S01]  /*10330*/  FFMA.FTZ R125, R74, R51, -R62 ;  /* 0x000000334a7d7223 */ /* 0x000fe2000001083e */
[----:B------:R-:W-:Y:S06]  /*10340*/  HGMMA.64x64x16.F32 R88, R120, gdesc[UR4].tnspB, R88, gsb0 ;  /* 0x40e0000478587df0 */ /* 0x000fec0008000858 */
        /* <DEDUP_REMOVED lines=19> */
[----:B------:R-:W-:Y:S01]  /*10480*/  FMUL.FTZ R97, R97, R54 ;  /* 0x0000003661617220 */ /* 0x000fe20000410000 */
[----:B-1----:R-:W-:Y:S01]  /*10490*/  FFMA.FTZ R36, R54, R3, R148 ;  /* 0x0000000336247223 */ /* 0x002fe20000010094 */
[----:B------:R-:W-:Y:S01]  /*104a0*/  FFMA.FTZ R3, R58, R0, R59 ;  /* 0x000000003a037223 */ /* 0x000fe2000001003b */
[----:B------:R-:W-:Y:S01]  /*104b0*/  @!P1 IMAD R0, R21, 0x8, R2 ;  /* 0x0000000815009824 */ /* 0x000fe200078e0202 */
[----:B------:R-:W1:Y:S01]  /*104c0*/  MUFU.EX2 R135, R135 ;  /* 0x0000008700877308 */ /* 0x000e620000000800 */
[C---:B------:R-:W-:Y:S01]  /*104d0*/  FADD.FTZ R15, R55.reuse, R36 ;  /* 0x00000024370f7221 */ /* 0x040fe20000010000 */
[----:B------:R-:W-:Y:S01]  /*104e0*/  FADD.FTZ R36, R60, R3 ;  /* 0x000000033c247221 */ /* 0x000fe20000010000 */
[----:B------:R-:W-:Y:S01]  /*104f0*/  F2FP.F16.F32.PACK_AB R148, R55, R148 ;  /* 0x000000943794723e */ /* 0x000fe200000000ff */
[----:B------:R-:W-:Y:S01]  /*10500*/  FMUL.FTZ R100, R100, R54 ;  /* 0x0000003664647220 */ /* 0x000fe20000410000 */
[----:B------:R-:W-:Y:S01]  /*10510*/  @!P1 IADD3 R3, R0, 0x16860, RZ ;  /* 0x0001686000039810 */ /* 0x000fe20007ffe0ff */
[----:B------:R-:W-:Y:S01]  /*10520*/  FADD.FTZ R40, R150, R15 ;  /* 0x0000000f96287221 */ /* 0x000fe20000010000 */
[----:B------:R-:W-:Y:S01]  /*10530*/  FADD.FTZ R36, R151, R36 ;  /* 0x0000002497247221 */ /* 0x000fe20000010000 */
[----:B------:R-:W-:Y:S01]  /*10540*/  FFMA.FTZ R0, R63, R51, -R62 ;  /* 0x000000333f007223 */ /* 0x000fe2000001083e */
[----:B------:R-:W-:Y:S01]  /*10550*/  @!P1 PRMT R15, RZ, 0x654, R3 ;  /* 0x00000654ff0f9816 */ /* 0x000fe20000000003 */
[----:B------:R-:W-:Y:S01]  /*10560*/  FADD.FTZ R3, R83, R40 ;  /* 0x0000002853037221 */ /* 0x000fe20000010000 */
[----:B--2---:R-:W-:Y:S01]  /*10570*/  FADD.FTZ R36, R61, R36 ;  /* 0x000000243d247221 */ /* 0x004fe20000010000 */
[----:B------:R-:W-:Y:S01]  /*10580*/  MUFU.EX2 R30, R30 ;  /* 0x0000001e001e7308 */ /* 0x000fe20000000800 */
[----:B------:R2:W-:Y:S01]  /*10590*/  @!P1 SYNCS.ARRIVE.TRANS64.RED.A1T0 RZ, [R15+URZ], RZ ;  /* 0x000000ff0fff99a7 */ /* 0x0005e2000810043f */
[----:B------:R-:W-:Y:S01]  /*105a0*/  F2FP.F16.F32.PACK_AB R150, R83, R150 ;  /* 0x000000965396723e */ /* 0x000fe200000000ff */
[----:B0-----:R-:W-:Y:S01]  /*105b0*/  FADD.FTZ R21, R145, R36 ;  /* 0x0000002491157221 */ /* 0x001fe20000010000 */
[----:B------:R-:W-:Y:S01]  /*105c0*/  F2FP.F16.F32.PACK_AB R151, R61, R151 ;  /* 0x000000973d97723e */ /* 0x000fe200000000ff */
[----:B------:R-:W-:Y:S01]  /*105d0*/  FMUL.FTZ R101, R101, R54 ;  /* 0x0000003665657220 */ /* 0x000fe20000410000 */
[C---:B---3--:R-:W-:Y:S01]  /*105e0*/  F2FP.F16.F32.PACK_AB R145, R64.reuse, R145 ;  /* 0x000000914091723e */ /* 0x048fe200000000ff */
[----:B------:R-:W-:Y:S01]  /*105f0*/  FADD.FTZ R36, R64, R21 ;  /* 0x0000001540247221 */ /* 0x000fe20000010000 */
[----:B------:R-:W0:Y:S01]  /*10600*/  MUFU.EX2 R0, R0 ;  /* 0x0000000000007308 */ /* 0x000e220000000800 */
[----:B--2---:R-:W-:Y:S01]  /*10610*/  FADD.FTZ R15, R144, R3 ;  /* 0x00000003900f7221 */ /* 0x004fe20000010000 */
[-C--:B------:R-:W-:Y:S01]  /*10620*/  FFMA.FTZ R3, R67, R51.reuse, -R62 ;  /* 0x0000003343037223 */ /* 0x080fe2000001083e */
[----:B----4-:R-:W-:Y:S01]  /*10630*/  FADD.FTZ R36, R147, R36 ;  /* 0x0000002493247221 */ /* 0x010fe20000010000 */
[-C--:B------:R-:W-:Y:S01]  /*10640*/  FFMA.FTZ R21, R75, R51.reuse, -R62 ;  /* 0x000000334b157223 */ /* 0x080fe2000001083e */
[C---:B------:R-:W-:Y:S01]  /*10650*/  FADD.FTZ R15, R82.reuse, R15 ;  /* 0x0000000f520f7221 */ /* 0x040fe20000010000 */
[----:B------:R-:W-:Y:S01]  /*10660*/  F2FP.F16.F32.PACK_AB R144, R82, R144 ;  /* 0x000000905290723e */ /* 0x000fe200000000ff */
[----:B-----5:R-:W-:Y:S01]  /*10670*/  FADD.FTZ R36, R65, R36 ;  /* 0x0000002441247221 */ /* 0x020fe20000010000 */
[----:B------:R-:W2:Y:S01]  /*10680*/  MUFU.EX2 R28, R28 ;  /* 0x0000001c001c7308 */ /* 0x000ea20000000800 */
[----:B------:R-:W-:Y:S01]  /*10690*/  FADD.FTZ R40, R146, R15 ;  /* 0x0000000f92287221 */ /* 0x000fe20000010000 */
[----:B------:R-:W-:Y:S01]  /*106a0*/  F2FP.F16.F32.PACK_AB R146, R11, R146 ;  /* 0x000000920b92723e */ /* 0x000fe200000000ff */
[----:B------:R-:W-:Y:S01]  /*106b0*/  FADD.FTZ R36, R141, R36 ;  /* 0x000000248d247221 */ /* 0x000fe20000010000 */
[-C--:B------:R-:W-:Y:S01]  /*106c0*/  FFMA.FTZ R15, R71, R51.reuse, -R62 ;  /* 0x00000033470f7223 */ /* 0x080fe2000001083e */
[----:B------:R-:W-:Y:S01]  /*106d0*/  FADD.FTZ R37, R11, R40 ;  /* 0x000000280b257221 */ /* 0x000fe20000010000 */
[----:B------:R-:W-:Y:S01]  /*106e0*/  FFMA.FTZ R62, R81, R51, -R62 ;  /* 0x00000033513e7223 */ /* 0x000fe2000001083e */
[----:B------:R-:W-:Y:S01]  /*106f0*/  FADD.FTZ R36, R29, R36 ;  /* 0x000000241d247221 */ /* 0x000fe20000010000 */
[----:B------:R-:W3:Y:S01]  /*10700*/  MUFU.EX2 R129, R129 ;  /* 0x0000008100817308 */ /* 0x000ee20000000800 */
[----:B------:R-:W-:Y:S01]  /*10710*/  FADD.FTZ R37, R140, R37 ;  /* 0x000000258c257221 */ /* 0x000fe20000010000 */
[----:B------:R-:W-:Y:S01]  /*10720*/  F2FP.F16.F32.PACK_AB R140, R24, R140 ;  /* 0x0000008c188c723e */ /* 0x000fe200000000ff */
[-C--:B------:R-:W-:Y:S01]  /*10730*/  FMUL.FTZ R104, R104, R54.reuse ;  /* 0x0000003668687220 */ /* 0x080fe20000410000 */
[----:B------:R-:W-:Y:S01]  /*10740*/  F2FP.F16.F32.PACK_AB R147, R65, R147 ;  /* 0x000000934193723e */ /* 0x000fe200000000ff */
[----:B------:R-:W-:Y:S01]  /*10750*/  FADD.FTZ R37, R24, R37 ;  /* 0x0000002518257221 */ /* 0x000fe20000010000 */
[----:B------:R-:W-:Y:S01]  /*10760*/  F2FP.F16.F32.PACK_AB R141, R29, R141 ;  /* 0x0000008d1d8d723e */ /* 0x000fe200000000ff */
[-C--:B------:R-:W-:Y:S01]  /*10770*/  FMUL.FTZ R105, R105, R54.reuse ;  /* 0x0000003669697220 */ /* 0x080fe20000410000 */
[----:B------:R-:W-:Y:S01]  /*10780*/  MUFU.EX2 R31, R31 ;  /* 0x0000001f001f7308 */ /* 0x000fe20000000800 */
[----:B------:R-:W-:Y:S01]  /*10790*/  FADD.FTZ R40, R142, R37 ;  /* 0x000000258e287221 */ /* 0x000fe20000010000 */
[----:B------:R-:W-:Y:S01]  /*107a0*/  FADD.FTZ R37, R143, R36 ;  /* 0x000000248f257221 */ /* 0x000fe20000010000 */
[----:B------:R-:W-:Y:S01]  /*107b0*/  F2FP.F16.F32.PACK_AB R143, R32, R143 ;  /* 0x0000008f208f723e */ /* 0x000fe200000000ff */
[----:B------:R-:W-:Y:S01]  /*107c0*/  FMUL.FTZ R108, R108, R54 ;  /* 0x000000366c6c7220 */ /* 0x000fe20000410000 */
[C---:B------:R-:W-:Y:S01]  /*107d0*/  FADD.FTZ R41, R27.reuse, R40 ;  /* 0x000000281b297221 */ /* 0x040fe20000010000 */
[----:B------:R-:W-:Y:S01]  /*107e0*/  FADD.FTZ R36, R32, R37 ;  /* 0x0000002520247221 */ /* 0x000fe20000010000 */
[----:B------:R-:W-:Y:S01]  /*107f0*/  F2FP.F16.F32.PACK_AB R142, R27, R142 ;  /* 0x0000008e1b8e723e */ /* 0x000fe200000000ff */
[----:B------:R-:W4:Y:S01]  /*10800*/  MUFU.EX2 R3, R3 ;  /* 0x0000000300037308 */ /* 0x000f220000000800 */
[----:B------:R-:W-:Y:S01]  /*10810*/  FADD.FTZ R40, R136, R41 ;  /* 0x0000002988287221 */ /* 0x000fe20000010000 */
[----:B------:R-:W-:Y:S01]  /*10820*/  FADD.FTZ R36, R137, R36 ;  /* 0x0000002489247221 */ /* 0x000fe20000010000 */
[----:B------:R-:W-:Y:S01]  /*10830*/  F2FP.F16.F32.PACK_AB R136, R25, R136 ;  /* 0x000000881988723e */ /* 0x000fe200000000ff */
[----:B------:R-:W-:Y:S01]  /*10840*/  FMUL.FTZ R109, R109, R54 ;  /* 0x000000366d6d7220 */ /* 0x000fe20000410000 */
[----:B------:R-:W-:Y:S01]  /*10850*/  FADD.FTZ R37, R25, R40 ;  /* 0x0000002819257221 */ /* 0x000fe20000010000 */
[C---:B------:R-:W-:Y:S01]  /*10860*/  FADD.FTZ R36, R33.reuse, R36 ;  /* 0x0000002421247221 */ /* 0x040fe20000010000 */
[----:B------:R-:W-:Y:S01]  /*10870*/  F2FP.F16.F32.PACK_AB R137, R33, R137 ;  /* 0x000000892189723e */ /* 0x000fe200000000ff */
[----:B------:R-:W5:Y:S01]  /*10880*/  MUFU.EX2 R38, R38 ;  /* 0x0000002600267308 */ /* 0x000f620000000800 */
        /* <DEDUP_REMOVED lines=10> */
[C---:B------:R-:W-:Y:S01]  /*10930*/  F2FP.F16.F32.PACK_AB R132, R34.reuse, R132 ;  /* 0x000000842284723e */ /* 0x040fe200000000ff */
[-C--:B------:R-:W-:Y:S01]  /*10940*/  FMUL.FTZ R113, R113, R54.reuse ;  /* 0x0000003671717220 */ /* 0x080fe20000410000 */
[----:B------:R-:W-:Y:S01]  /*10950*/  FADD.FTZ R37, R34, R37 ;  /* 0x0000002522257221 */ /* 0x000fe20000010000 */
[C---:B------:R-:W-:Y:S01]  /*10960*/  FADD.FTZ R36, R14.reuse, R11 ;  /* 0x0000000b0e247221 */ /* 0x040fe20000010000 */
[----:B------:R-:W-:Y:S01]  /*10970*/  F2FP.F16.F32.PACK_AB R133, R14, R133 ;  /* 0x000000850e85723e */ /* 0x000fe200000000ff */
[----:B------:R-:W5:Y:S01]  /*10980*/  MUFU.EX2 R39, R39 ;  /* 0x0000002700277308 */ /* 0x000f620000000800 */
[----:B------:R-:W-:Y:S01]  /*10990*/  FADD.FTZ R37, R134, R37 ;  /* 0x0000002586257221 */ /* 0x000fe20000010000 */
[----:B-1----:R-:W-:Y:S01]  /*109a0*/  FADD.FTZ R11, R135, R36 ;  /* 0x00000024870b7221 */ /* 0x002fe20000010000 */
[----:B0-----:R-:W-:Y:S01]  /*109b0*/  F2FP.F16.F32.PACK_AB R135, R0, R135 ;  /* 0x000000870087723e */ /* 0x001fe200000000ff */
[----:B------:R-:W-:Y:S01]  /*109c0*/  FMUL.FTZ R116, R116, R54 ;  /* 0x0000003674747220 */ /* 0x000fe20000410000 */
[----:B------:R-:W-:Y:S01]  /*109d0*/  FADD.FTZ R37, R30, R37 ;  /* 0x000000251e257221 */ /* 0x000fe20000010000 */
[----:B------:R-:W-:Y:S01]  /*109e0*/  FADD.FTZ R24, R0, R11 ;  /* 0x0000000b00187221 */ /* 0x000fe20000010000 */
[----:B------:R-:W-:Y:S01]  /*109f0*/  F2FP.F16.F32.PACK_AB R134, R30, R134 ;  /* 0x000000861e86723e */ /* 0x000fe200000000ff */
[----:B------:R-:W0:Y:S01]  /*10a00*/  MUFU.EX2 R15, R15 ;  /* 0x0000000f000f7308 */ /* 0x000e220000000800 */
[----:B--2---:R-:W-:Y:S01]  /*10a10*/  FADD.FTZ R32, R28, R37 ;  /* 0x000000251c207221 */ /* 0x004fe20000010000 */
[----:B---3--:R-:W-:Y:S01]  /*10a20*/  FADD.FTZ R24, R129, R24 ;  /* 0x0000001881187221 */ /* 0x008fe20000010000 */
[----:B----4-:R-:W-:Y:S01]  /*10a30*/  F2FP.F16.F32.PACK_AB R129, R3, R129 ;  /* 0x000000810381723e */ /* 0x010fe200000000ff */
[----:B------:R-:W-:Y:S01]  /*10a40*/  FMUL.FTZ R117, R117, R54 ;  /* 0x0000003675757220 */ /* 0x000fe20000410000 */
[----:B------:R-:W-:Y:S01]  /*10a50*/  FADD.FTZ R11, R31, R32 ;  /* 0x000000201f0b7221 */ /* 0x000fe20000010000 */
[----:B------:R-:W-:Y:S01]  /*10a60*/  FADD.FTZ R24, R3, R24 ;  /* 0x0000001803187221 */ /* 0x000fe20000010000 */
[----:B------:R-:W-:Y:S01]  /*10a70*/  F2FP.F16.F32.PACK_AB R128, R31, R28 ;  /* 0x0000001c1f80723e */ /* 0x000fe200000000ff */
[----:B------:R-:W1:Y:S01]  /*10a80*/  MUFU.EX2 R42, R42 ;  /* 0x0000002a002a7308 */ /* 0x000e620000000800 */
[----:B-----5:R-:W-:Y:S01]  /*10a90*/  FADD.FTZ R26, R38, R11 ;  /* 0x0000000b261a7221 */ /* 0x020fe20000010000 */
[----:B------:R-:W-:Y:S01]  /*10aa0*/  FADD.FTZ R24, R131, R24 ;  /* 0x0000001883187221 */ /* 0x000fe20000010000 */
[C---:B------:R-:W-:Y:S01]  /*10ab0*/  F2FP.F16.F32.PACK_AB R130, R39.reuse, R38 ;  /* 0x000000262782723e */ /* 0x040fe200000000ff */
[-C--:B------:R-:W-:Y:S01]  /*10ac0*/  FMUL.FTZ R90, R90, R58.reuse ;  /* 0x0000003a5a5a7220 */ /* 0x080fe20000410000 */
[----:B------:R-:W-:Y:S01]  /*10ad0*/  FADD.FTZ R11, R39, R26 ;  /* 0x0000001a270b7221 */ /* 0x000fe20000010000 */
        /* <DEDUP_REMOVED lines=21> */
[----:B------:R-:W-:-:S05]  /*10c30*/  FMUL.FTZ R119, R119, R58 ;  /* 0x0000003a77777220 */ /* 0x000fca0000410000 */
        /* <DEDUP_REMOVED lines=29> */
[----:B------:R-:W-:-:S06]  /*10e10*/  IMAD.MOV.U32 R10, RZ, RZ, R23 ;  /* 0x000000ffff0a7224 */ /* 0x000fcc00078e0017 */
[----:B------:R-:W1:Y:S01]  /*10e20*/  MUFU.EX2 R62, R62 ;  /* 0x0000003e003e7308 */ /* 0x000e620000000800 */
[----:B--2---:R-:W-:Y:S01]  /*10e30*/  FADD.FTZ R0, R123, R0 ;  /* 0x000000007b007221 */ /* 0x004fe20000010000 */
[C---:B0-----:R-:W-:Y:S01]  /*10e40*/  FADD.FTZ R3, R20.reuse, R3 ;  /* 0x0000000314037221 */ /* 0x041fe20000010000 */
[----:B------:R-:W-:Y:S02]  /*10e50*/  F2FP.F16.F32.PACK_AB R122, R20, R57 ;  /* 0x00000039147a723e */ /* 0x000fe400000000ff */
[----:B------:R-:W-:Y:S01]  /*10e60*/  MOV R20, R35 ;  /* 0x0000002300147202 */ /* 0x000fe20000000f00 */
[C---:B-1----:R-:W-:Y:S01]  /*10e70*/  FADD.FTZ R0, R62.reuse, R0 ;  /* 0x000000003e007221 */ /* 0x042fe20000010000 */
[----:B------:R-:W-:Y:S01]  /*10e80*/  F2FP.F16.F32.PACK_AB R123, R62, R123 ;  /* 0x0000007b3e7b723e */ /* 0x000fe200000000ff */
[----:B------:R-:W-:Y:S06]  /*10e90*/  @P2 BRA `(.L_x_12499) ;  /* 0xffffffd800502947 */ /* 0x000fec000383ffff */
.L_x_12489:
[----:B------:R-:W-:Y:S05]  /*10ea0*/  WARPSYNC.ALL ;  /* 0x0000000000007948 */ /* 0x000fea0003800000 */
[----:B------:R-:W-:Y:S06]  /*10eb0*/  BAR.ARV 0x8, 0x1a0 ;  /* 0x0206800000007b1d */ /* 0x000fec0000002000 */
[----:B------:R-:W-:Y:S05]  /*10ec0*/  @!P0 BRA `(.L_x_12500) ;  /* 0x0000000000048947 */ /* 0x000fea0003800000 */
[----:B------:R-:W-:Y:S01]  /*10ed0*/  BPT.TRAP 0x1 ;  /* 0x000000040000795c */ /* 0x000fe20000300000 */
.L_x_12500:
[----:B------:R-:W-:Y:S01]  /*10ee0*/  IMAD R9, R18, 0x8, R2 ;  /* 0x0000000812097824 */ /* 0x000fe200078e0202 */
[----:B------:R-:W-:-:S04]  /*10ef0*/  SHF.L.U32 R4, R23, 0x1f, RZ ;  /* 0x0000001f17047819 */ /* 0x000fc800000006ff */
[----:B------:R0:W1:Y:S01]  /*10f00*/  SYNCS.PHASECHK.TRANS64.TRYWAIT P2, [R9+URZ+0x16850], R4 ;  /* 0x01685004090075a7 */ /* 0x000062000804017f */
[----:B------:R-:W-:Y:S05]  /*10f10*/  @!P0 BRA `(.L_x_12501) ;  /* 0x0000000000048947 */ /* 0x000fea0003800000 */
[----:B------:R-:W-:Y:S01]  /*10f20*/  BPT.TRAP 0x1 ;  /* 0x000000040000795c */ /* 0x000fe20000300000 */
.L_x_12501:
[----:B------:R-:W-:-:S05]  /*10f30*/  VIADD R2, R2, 0x400 ;  /* 0x0000040002027836 */ /* 0x000fca0000000000 */
[----:B------:R-:W-:-:S04]  /*10f40*/  SHF.R.U32.HI R2, RZ, 0x4, R2 ;  /* 0x00000004ff027819 */ /* 0x000fc80000011602 */
[----:B------:R-:W-:Y:S01]  /*10f50*/  LOP3.LUT R5, R2, 0x3fff, RZ, 0xc0, !PT ;  /* 0x00003fff02057812 */ /* 0x000fe200078ec0ff */
[----:B-1----:R-:W-:Y:S06]  /*10f60*/  @P2 BRA `(.L_x_12502) ;  /* 0x0000000000082947 */ /* 0x002fec0003800000 */
[----:B------:R-:W1:Y:S02]  /*10f70*/  SYNCS.PHASECHK.TRANS64.TRYWAIT P0, [R9+URZ+0x16850], R4 ;  /* 0x01685004090075a7 */ /* 0x000e64000800017f */
[----:B-1----:R-:W-:Y:S05]  /*10f80*/  @!P0 BRA `(.L_x_12503) ;  /* 0x0000007c00888947 */ /* 0x002fea0003800000 */
.L_x_12502:
[----:B01----:R-:W-:Y:S01]  /*10f90*/  LEA R4, R18, R5, 0xa ;  /* 0x0000000512047211 */ /* 0x003fe200078e50ff */
[----:B------:R-:W-:Y:S01]  /*10fa0*/  IMAD.MOV.U32 R5, RZ, RZ, 0x40000040 ;  /* 0x40000040ff057424 */ /* 0x000fe200078e00ff */
[----:B------:R-:W-:Y:S05]  /*10fb0*/  WARPSYNC.ALL ;  /* 0x0000000000007948 */ /* 0x000fea0003800000 */
[C---:B------:R-:W-:Y:S01]  /*10fc0*/  R2UR UR6, R4.reuse ;  /* 0x00000000040672ca */ /* 0x040fe200000e0000 */
[----:B------:R-:W2:Y:S01]  /*10fd0*/  LDL.LU R20, [R1+0x34] ;  /* 0x0000340001147983 */ /* 0x000ea20000300800 */
[----:B------:R-:W-:Y:S01]  /*10fe0*/  R2UR UR7, R5 ;  /* 0x00000000050772ca */ /* 0x000fe200000e0000 */
[----:B------:R-:W-:Y:S01]  /*10ff0*/  WARPGROUP.ARRIVE ;  /* 0x00000000000079c5 */ /* 0x000fe20000000000 */
[----:B------:R-:W-:Y:S01]  /*11000*/  VIADD R6, R4, 0x80 ;  /* 0x0000008004067836 */ /* 0x000fe20000000000 */
[----:B------:R-:W0:Y:S01]  /*11010*/  SHFL.BFLY PT, R2, R3, 0x2, 0x1f ;  /* 0x0c401f0003027f89 */ /* 0x000e2200000e0000 */
[----:B------:R-:W-:Y:S01]  /*11020*/  IMAD.MOV.U32 R7, RZ, RZ, 0x40000040 ;  /* 0x40000040ff077424 */ /* 0x000fe200078e00ff */
[----:B------:R-:W-:Y:S01]  /*11030*/  IADD3 R18, R18, 0x1, RZ ;  /* 0x0000000112127810 */ /* 0x000fe20007ffe0ff */
[----:B------:R-:W-:-:S02]  /*11040*/  IMAD.MOV.U32 R5, RZ, RZ, 0x40000040 ;  /* 0x40000040ff057424 */ /* 0x000fc400078e00ff */
[----:B------:R-:W-:Y:S01]  /*11050*/  IMAD.MOV.U32 R21, RZ, RZ, RZ ;  /* 0x000000ffff157224 */ /* 0x000fe200078e00ff */
[----:B------:R-:W-:-:S04]  /*11060*/  ISETP.NE.AND P0, PT, R18, 0x2, PT ;  /* 0x000000021200780c */ /* 0x000fc80003f05270 */
[----:B------:R-:W-:Y:S01]  /*11070*/  HGMMA.64x64x16.F32 R88, R148, gdesc[UR4].tnspB, R88, gsb0 ;  /* 0x40e0000494587df0 */ /* 0x000fe20008000858 */
[----:B------:R-:W-:Y:S02]  /*11080*/  R2UR UR6, R6 ;  /* 0x00000000060672ca */ /* 0x000fe400000e0000 */
[----:B------:R-:W-:Y:S01]  /*11090*/  R2UR UR7, R7 ;  /* 0x00000000070772ca */ /* 0x000fe200000e0000 */
[----:B------:R-:W-:Y:S01]  /*110a0*/  IMAD.MOV.U32 R7, RZ, RZ, 0x40000040 ;  /* 0x40000040ff077424 */ /* 0x000fe200078e00ff */
[----:B------:R-:W-:Y:S02]  /*110b0*/  IADD3 R6, R4, 0x100, RZ ;  /* 0x0000010004067810 */ /* 0x000fe40007ffe0ff */
[----:B------:R-:W-:Y:S01]  /*110c0*/  SEL R18, R18, RZ, P0 ;  /* 0x000000ff12127207 */ /* 0x000fe20000000000 */
[----:B0-----:R-:W-:Y:S01]  /*110d0*/  FADD.FTZ R2, R2, R3 ;  /* 0x0000000302027221 */ /* 0x001fe20000010000 */
[----:B------:R-:W-:Y:S01]  /*110e0*/  IMAD.MOV.U32 R3, RZ, RZ, -0x800000 ;  /* 0xff800000ff037424 */ /* 0x000fe200078e00ff */
[----:B------:R-:W-:-:S02]  /*110f0*/  WARPGROUP.DEPBAR.LE gsb0, 0x0 ;  /* 0x00008000000079c5 */ /* 0x000fc40000010000 */
        /* <DEDUP_REMOVED lines=9> */
[----:B------:R-:W-:Y:S02]  /*11190*/  R2UR UR6, R6 ;  /* 0x00000000060672ca */ /* 0x000fe400000e0000 */
[----:B------:R-:W-:Y:S01]  /*111a0*/  R2UR UR7, R7 ;  /* 0x00000000070772ca */ /* 0x000fe200000e0000 */
[----:B------:R-:W-:Y:S01]  /*111b0*/  IMAD.MOV.U32 R7, RZ, RZ, 0x40000040 ;  /* 0x40000040ff077424 */ /* 0x000fe200078e00ff */
[----:B------:R-:W-:Y:S01]  /*111c0*/  IADD3 R6, R4, 0x200, RZ ;  /* 0x0000020004067810 */ /* 0x000fe20007ffe0ff */
[----:B------:R-:W-:Y:S02]  /*111d0*/  WARPGROUP.DEPBAR.LE gsb0, 0x0 ;  /* 0x00008000000079c5 */ /* 0x000fe40000010000 */
[----:B------:R-:W-:-:S08]  /*111e0*/  WARPGROUP.ARRIVE ;  /* 0x00000000000079c5 */ /* 0x000fd00000000000 */
        /* <DEDUP_REMOVED lines=10> */
[----:B------:R-:W-:Y:S02]  /*11290*/  R2UR UR6, R6 ;  /* 0x00000000060672ca */ /* 0x000fe400000e0000 */
[----:B------:R-:W-:Y:S01]  /*112a0*/  R2UR UR7, R7 ;  /* 0x00000000070772ca */ /* 0x000fe200000e0000 */
[----:B------:R-:W-:Y:S01]  /*112b0*/  IMAD.MOV.U32 R7, RZ, RZ, 0x40000040 ;  /* 0x40000040ff077424 */ /* 0x000fe200078e00ff */
[C---:B------:R-:W-:Y:S01]  /*112c0*/  IADD3 R6, R4.reuse, 0x300, RZ ;  /* 0x0000030004067810 */ /* 0x040fe20007ffe0ff */
[----:B------:R-:W-:Y:S01]  /*112d0*/  VIADD R4, R4, 0x380 ;  /* 0x0000038004047836 */ /* 0x000fe20000000000 */
[----:B------:R-:W-:Y:S02]  /*112e0*/  WARPGROUP.DEPBAR.LE gsb0, 0x0 ;  /* 0x00008000000079c5 */ /* 0x000fe40000010000 */
[----:B------:R-:W-:-:S07]  /*112f0*/  WARPGROUP.ARRIVE ;  /* 0x00000000000079c5 */ /* 0x000fce0000000000 */
[----:B------:R-:W-:Y:S01]  /*11300*/  HGMMA.64x64x16.F32 R88, R128, gdesc[UR4].tnspB, R88, gsb0 ;  /* 0x40e0000480587df0 */ /* 0x000fe20008000858 */
[----:B------:R-:W-:Y:S02]  /*11310*/  R2UR UR6, R6 ;  /* 0x00000000060672ca */ /* 0x000fe400000e0000 */
[----:B------:R-:W-:Y:S02]  /*11320*/  R2UR UR7, R7 ;  /* 0x00000000070772ca */ /* 0x000fe400000e0000 */
[----:B------:R-:W0:Y:S01]  /*11330*/  SHFL.BFLY PT, R7, R0, 0x2, 0x1f ;  /* 0x0c401f0000077f89 */ /* 0x000e2200000e0000 */
[----:B------:R-:W-:Y:S01]  /*11340*/  MOV R6, RZ ;  /* 0x000000ff00067202 */ /* 0x000fe20000000f00 */
[----:B0-----:R-:W-:Y:S01]  /*11350*/  FADD.FTZ R7, R7, R0 ;  /* 0x0000000007077221 */ /* 0x001fe20000010000 */
[----:B------:R-:W-:-:S04]  /*11360*/  SEL R0, RZ, 0x1, P0 ;  /* 0x00000001ff007807 */ /* 0x000fc80000000000 */
[----:B------:R-:W-:Y:S01]  /*11370*/  LOP3.LUT R23, R23, R0, RZ, 0x3c, !PT ;  /* 0x0000000017177212 */ /* 0x000fe200078e3cff */
[----:B------:R-:W-:Y:S01]  /*11380*/  IMAD.MOV.U32 R0, RZ, RZ, -0x800000 ;  /* 0xff800000ff007424 */ /* 0x000fe200078e00ff */
[----:B------:R-:W-:Y:S02]  /*11390*/  WARPGROUP.DEPBAR.LE gsb0, 0x0 ;  /* 0x00008000000079c5 */ /* 0x000fe40000010000 */
[----:B------:R-:W-:-:S06]  /*113a0*/  WARPGROUP.ARRIVE ;  /* 0x00000000000079c5 */ /* 0x000fcc0000000000 */
[----:B------:R-:W-:Y:S01]  /*113b0*/  HGMMA.64x64x16.F32 R88, R124, gdesc[UR4].tnspB, R88, gsb0 ;  /* 0x40e000047c587df0 */ /* 0x000fe20008000858 */
[----:B------:R-:W-:Y:S02]  /*113c0*/  R2UR UR6, R4 ;  /* 0x00000000040672ca */ /* 0x000fe400000e0000 */
[----:B------:R-:W-:Y:S01]  /*113d0*/  R2UR UR7, R5 ;  /* 0x00000000050772ca */ /* 0x000fe200000e0000 */
[----:B------:R-:W0:Y:S04]  /*113e0*/  SHFL.BFLY PT, R4, R7, 0x1, 0x1f ;  /* 0x0c201f0007047f89 */ /* 0x000e2800000e0000 */
[----:B------:R-:W1:Y:S01]  /*113f0*/  SHFL.BFLY PT, R5, R2, 0x1, 0x1f ;  /* 0x0c201f0002057f89 */ /* 0x000e6200000e0000 */
[----:B0-----:R-:W-:Y:S01]  /*11400*/  FADD.FTZ R11, R7, R4 ;  /* 0x00000004070b7221 */ /* 0x001fe20000010000 */
[----:B------:R-:W-:-:S02]  /*11410*/  @!P1 VIADD R7, R9, 0x16860 ;  /* 0x0001686009079836 */ /* 0x000fc40000000000 */
[----:B-1----:R-:W-:Y:S02]  /*11420*/  FADD.FTZ R10, R2, R5 ;  /* 0x00000005020a7221 */ /* 0x002fe40000010000 */
[----:B------:R-:W-:Y:S02]  /*11430*/  FSETP.NE.FTZ.AND P3, PT, R11, RZ, PT ;  /* 0x000000ff0b00720b */ /* 0x000fe40003f75000 */
[----:B------:R-:W-:Y:S02]  /*11440*/  @!P1 PRMT R7, RZ, 0x654, R7 ;  /* 0x00000654ff079816 */ /* 0x000fe40000000007 */
[----:B------:R-:W-:-:S09]  /*11450*/  FSETP.NE.FTZ.AND P2, PT, R10, RZ, PT ;  /* 0x000000ff0a00720b */ /* 0x000fd20003f55000 */
[----:B------:R-:W0:Y:S04]  /*11460*/  @P3 MUFU.LG2 R8, R11 ;  /* 0x0000000b00083308 */ /* 0x000e280000000c00 */
[C---:B------:R-:W-:Y:S01]  /*11470*/  @P2 FMUL.FTZ R2, R51.reuse, 0.69314718246459960938 ;  /* 0x3f31721833022820 */ /* 0x040fe20000410000 */
[----:B------:R-:W-:-:S03]  /*11480*/  @P3 FMUL.FTZ R51, R51, 0.69314718246459960938 ;  /* 0x3f31721833333820 */ /* 0x000fc60000410000 */
        /* <DEDUP_REMOVED lines=44> */
[----:B---3--:R-:W-:-:S07]  /*11750*/  FMUL.FTZ R119, R119, R6 ;  /* 0x0000000677777220 */ /* 0x008fce0000410000 */
.L_x_12428:
[----:B------:R-:W2:Y:S01]  /*11760*/  LDL R59, [R1+0x28] ;  /* 0x00002800013b7983 */ /* 0x000ea20000100800 */
[----:B------:R-:W-:Y:S05]  /*11770*/  WARPSYNC.ALL ;  /* 0x0000000000007948 */ /* 0x000fea0003800000 */
[----:B------:R-:W0:Y:S01]  /*11780*/  S2R R4, SR_TID.X ;  /* 0x0000000000047919 */ /* 0x000e220000002100 */
[----:B------:R-:W3:Y:S01]  /*11790*/  S2UR UR5, SR_CgaCtaId ;  /* 0x00000000000579c3 */ /* 0x000ee20000008800 */
[----:B------:R-:W-:Y:S01]  /*117a0*/  UMOV UR4, 0x400 ;  /* 0x0000040000047882 */ /* 0x000fe20000000000 */
[----:B------:R-:W-:Y:S01]  /*117b0*/  BSSY B0, `(.L_x_12504) ;  /* 0x0000185000007945 */ /* 0x000fe20003800000 */
[----:B---3--:R-:W-:-:S06]  /*117c0*/  ULEA UR4, UR5, UR4, 0x18 ;  /* 0x0000000405047291 */ /* 0x008fcc000f8ec03f */
[----:B------:R-:W-:Y:S01]  /*117d0*/  IMAD.U32 R2, RZ, RZ, UR4 ;  /* 0x00000004ff027e24 */ /* 0x000fe2000f8e00ff */
[----:B------:R-:W-:Y:S01]  /*117e0*/  BAR.SYNC.DEFER_BLOCKING 0x5, 0x1a0 ;  /* 0x0146800000007b1d */ /* 0x000fe20000010000 */
[----:B0-----:R-:W-:-:S04]  /*117f0*/  IADD3 R60, R4, -0x80, RZ ;  /* 0xffffff80043c7810 */ /* 0x001fc80007ffe0ff */
[----:B------:R-:W-:-:S04]  /*11800*/  SHF.R.S32.HI R4, RZ, 0x1f, R60 ;  /* 0x0000001fff047819 */ /* 0x000fc8000001143c */
[----:B------:R-:W-:-:S04]  /*11810*/  LEA.HI R4, R4, R60, RZ, 0x3 ;  /* 0x0000003c04047211 */ /* 0x000fc800078f18ff */
[----:B------:R-:W-:Y:S01]  /*11820*/  SHF.R.S32.HI R20, RZ, 0x3, R4 ;  /* 0x00000003ff147819 */ /* 0x000fe20000011404 */
[----:B------:R0:W3:Y:S01]  /*11830*/  LDS.128 R152, [R2+0x168d0] ;  /* 0x0168d00002987984 */ /* 0x0000e20000000c00 */
[----:B------:R-:W-:Y:S06]  /*11840*/  BAR.ARV 0x4, 0x1a0 ;  /* 0x0106800000007b1d */ /* 0x000fec0000002000 */
[----:B--2---:R-:W-:Y:S01]  /*11850*/  SHF.R.S32.HI R56, RZ, 0x1f, R59 ;  /* 0x0000001fff387819 */ /* 0x004fe2000001143b */
[----:B------:R-:W-:-:S03]  /*11860*/  IMAD.SHL.U32 R58, R59, 0x4, RZ ;  /* 0x000000043b3a7824 */ /* 0x000fc600078e00ff */
[----:B------:R-:W-:Y:S01]  /*11870*/  SHF.L.U64.HI R57, R59, 0x2, R56 ;  /* 0x000000023b397819 */ /* 0x000fe20000010238 */
[----:B0--3--:R-:W-:Y:S06]  /*11880*/  @P1 BRA `(.L_x_12505) ;  /* 0x0000000c00a01947 */ /* 0x009fec0003800000 */
[----:B------:R-:W1:Y:S01]  /*11890*/  LDL R6, [R1+0x40] ;  /* 0x0000400001067983 */ /* 0x000e620000100800 */
[----:B------:R-:W0:Y:S01]  /*118a0*/  S2R R5, SR_SWINHI ;  /* 0x0000000000057919 */ /* 0x000e220000002f00 */
[----:B------:R-:W-:Y:S05]  /*118b0*/  WARPSYNC.ALL ;  /* 0x0000000000007948 */ /* 0x000fea0003800000 */
[----:B------:R-:W-:Y:S01]  /*118c0*/  F2FP.F16.F32.PACK_AB R12, R12, R49 ;  /* 0x000000310c0c723e */ /* 0x000fe200000000ff */
[----:B------:R-:W-:Y:S01]  /*118d0*/  ULDC.64 UR4, c[0x0][0xbd8] ;  /* 0x0002f60000047ab9 */ /* 0x000fe20000000a00 */
[----:B------:R-:W-:Y:S01]  /*118e0*/  F2FP.F16.F32.PACK_AB R13, R13, R52 ;  /* 0x000000340d0d723e */ /* 0x000fe200000000ff */
[----:B------:R-:W2:Y:S01]  /*118f0*/  LDL R60, [R1+0x2c] ;  /* 0x00002c00013c7983 */ /* 0x000ea20000100800 */
[----:B-----5:R-:W-:-:S02]  /*11900*/  MOV R24, R2 ;  /* 0x0000000200187202 */ /* 0x020fc40000000f00 */
[----:B0-----:R-:W-:Y:S02]  /*11910*/  MOV R25, R5 ;  /* 0x0000000500197202 */ /* 0x001fe40000000f00 */
[----:B------:R-:W-:Y:S02]  /*11920*/  F2FP.F16.F32.PACK_AB R14, R14, R47 ;  /* 0x0000002f0e0e723e */ /* 0x000fe400000000ff */
[----:B------:R-:W-:Y:S01]  /*11930*/  F2FP.F16.F32.PACK_AB R15, R15, R50 ;  /* 0x000000320f0f723e */ /* 0x000fe200000000ff */
[----:B------:R-:W-:Y:S01]  /*11940*/  BAR.SYNC.DEFER_BLOCKING 0x1, 0x180 ;  /* 0x0046000000007b1d */ /* 0x000fe20000010000 */
[----:B-1----:R-:W-:-:S03]  /*11950*/  IMAD.WIDE R10, R6, 0x2, R24 ;  /* 0x00000002060a7825 */ /* 0x002fc600078e0218 */
[C---:B------:R-:W-:Y:S02]  /*11960*/  IADD3 R51, P2, R10.reuse, 0x20, RZ ;  /* 0x000000200a337810 */ /* 0x040fe40007f5e0ff */
[C---:B------:R-:W-:Y:S02]  /*11970*/  LOP3.LUT R9, R10.reuse, 0x380, RZ, 0xc0, !PT ;  /* 0x000003800a097812 */ /* 0x040fe400078ec0ff */
[C---:B------:R-:W-:Y:S02]  /*11980*/  IADD3 R55, P0, R10.reuse, 0x60, RZ ;  /* 0x000000600a377810 */ /* 0x040fe40007f1e0ff */
[----:B------:R-:W-:Y:S02]  /*11990*/  IADD3 R53, P1, R10, 0x40, RZ ;  /* 0x000000400a357810 */ /* 0x000fe40007f3e0ff */
[----:B------:R-:W-:Y:S02]  /*119a0*/  LOP3.LUT R4, R51, 0x380, RZ, 0xc0, !PT ;  /* 0x0000038033047812 */ /* 0x000fe400078ec0ff */
[----:B------:R-:W-:-:S02]  /*119b0*/  SHF.R.U64 R9, R9, 0x3, RZ ;  /* 0x0000000309097819 */ /* 0x000fc400000012ff */
[----:B------:R-:W-:Y:S02]  /*119c0*/  LOP3.LUT R6, R53, 0x380, RZ, 0xc0, !PT ;  /* 0x0000038035067812 */ /* 0x000fe400078ec0ff */
[----:B------:R-:W-:Y:S02]  /*119d0*/  LOP3.LUT R54, R55, 0x380, RZ, 0xc0, !PT ;  /* 0x0000038037367812 */ /* 0x000fe400078ec0ff */
[----:B------:R-:W-:Y:S02]  /*119e0*/  SHF.R.U64 R4, R4, 0x3, RZ ;  /* 0x0000000304047819 */ /* 0x000fe400000012ff */
[----:B------:R-:W-:Y:S02]  /*119f0*/  LOP3.LUT R10, R9, R10, RZ, 0x3c, !PT ;  /* 0x0000000a090a7212 */ /* 0x000fe400078e3cff */
[----:B------:R-:W-:Y:S02]  /*11a00*/  SHF.R.U64 R6, R6, 0x3, RZ ;  /* 0x0000000306067819 */ /* 0x000fe400000012ff */
[----:B------:R-:W-:Y:S01]  /*11a10*/  SHF.R.U64 R54, R54, 0x3, RZ ;  /* 0x0000000336367819 */ /* 0x000fe200000012ff */
[--C-:B------:R-:W-:Y:S01]  /*11a20*/  IMAD.X R5, RZ, RZ, R11.reuse, P0 ;  /* 0x000000ffff057224 */ /* 0x100fe200000e060b */
[----:B------:R-:W-:Y:S01]  /*11a30*/  LOP3.LUT R8, R4, R51, RZ, 0x3c, !PT ;  /* 0x0000003304087212 */ /* 0x000fe200078e3cff */
[----:B------:R-:W-:Y:S01]  /*11a40*/  IMAD.X R7, RZ, RZ, R11, P1 ;  /* 0x000000ffff077224 */ /* 0x000fe200008e060b */
[----:B------:R-:W-:-:S02]  /*11a50*/  LOP3.LUT R6, R6, R53, RZ, 0x3c, !PT ;  /* 0x0000003506067212 */ /* 0x000fc400078e3cff */
[----:B------:R-:W-:Y:S02]  /*11a60*/  LOP3.LUT R4, R54, R55, RZ, 0x3c, !PT ;  /* 0x0000003736047212 */ /* 0x000fe400078e3cff */
[----:B------:R-:W-:Y:S02]  /*11a70*/  MOV R10, R10 ;  /* 0x0000000a000a7202 */ /* 0x000fe40000000f00 */
[----:B------:R-:W-:Y:S02]  /*11a80*/  IADD3.X R9, RZ, R11, RZ, P2, !PT ;  /* 0x0000000bff097210 */ /* 0x000fe400017fe4ff */
[----:B------:R-:W-:Y:S01]  /*11a90*/  MOV R49, R6 ;  /* 0x0000000600317202 */ /* 0x000fe20000000f00 */
[----:B------:R0:W-:Y:S01]  /*11aa0*/  STSM.16.M88.4 [R10], R12 ;  /* 0x0000000c0a007844 */ /* 0x0001e20000000200 */
[----:B------:R-:W-:Y:S02]  /*11ab0*/  MOV R47, R4 ;  /* 0x00000004002f7202 */ /* 0x000fe40000000f00 */
[----:B------:R-:W-:-:S02]  /*11ac0*/  MOV R50, R8 ;  /* 0x0000000800327202 */ /* 0x000fc40000000f00 */
[----:B------:R-:W-:Y:S02]  /*11ad0*/  F2FP.F16.F32.PACK_AB R4, R45, R48 ;  /* 0x000000302d04723e */ /* 0x000fe400000000ff */
[----:B------:R-:W-:Y:S02]  /*11ae0*/  F2FP.F16.F32.PACK_AB R5, R43, R46 ;  /* 0x0000002e2b05723e */ /* 0x000fe400000000ff */
[----:B------:R-:W-:Y:S02]  /*11af0*/  F2FP.F16.F32.PACK_AB R6, R41, R44 ;  /* 0x0000002c2906723e */ /* 0x000fe400000000ff */
[----:B------:R-:W-:Y:S02]  /*11b00*/  F2FP.F16.F32.PACK_AB R7, R39, R42 ;  /* 0x0000002a2707723e */ /* 0x000fe400000000ff */
[----:B------:R-:W-:Y:S02]  /*11b10*/  F2FP.F16.F32.PACK_AB R8, R37, R40 ;  /* 0x000000282508723e */ /* 0x000fe400000000ff */
[----:B------:R-:W-:-:S02]  /*11b20*/  F2FP.F16.F32.PACK_AB R9, R35, R38 ;  /* 0x000000262309723e */ /* 0x000fc400000000ff */
[----:B0-----:R-:W-:Y:S02]  /*11b30*/  F2FP.F16.F32.PACK_AB R10, R33, R36 ;  /* 0x00000024210a723e */ /* 0x001fe400000000ff */
[----:B------:R-:W-:Y:S02]  /*11b40*/  F2FP.F16.F32.PACK_AB R11, R31, R34 ;  /* 0x000000221f0b723e */ /* 0x000fe400000000ff */
        /* <DEDUP_REMOVED lines=20> */
[----:B------:R-:W3:Y:S04]  /*11c90*/  @P0 LDG.E R33, desc[UR40][R28.64] ;  /* 0x000000281c210981 */ /* 0x000ee8000c1e1900 */
[----:B------:R0:W5:Y:S01]  /*11ca0*/  @P1 LDG.E R32, desc[UR40][R26.64] ;  /* 0x000000281a201981 */ /* 0x000162000c1e1900 */
[----:B--2---:R-:W-:-:S02]  /*11cb0*/  SHF.R.S32.HI R35, RZ, 0x1f, R60 ;  /* 0x0000001fff237819 */ /* 0x004fc4000001143c */
[----:B---3--:R-:W-:Y:S01]  /*11cc0*/  SHF.R.S32.HI R34, RZ, 0x1f, R33 ;  /* 0x0000001fff227819 */ /* 0x008fe20000011421 */
[----:B0-----:R-:W-:Y:S06]  /*11cd0*/  @P1 BRA `(.L_x_12506) ;  /* 0x0000000000101947 */ /* 0x001fec0003800000 */
[----:B------:R-:W-:Y:S05]  /*11ce0*/  @!P0 BRA `(.L_x_12506) ;  /* 0x00000000000c8947 */ /* 0x000fea0003800000 */
[----:B------:R-:W2:Y:S04]  /*11cf0*/  LDG.E R5, desc[UR40][R28.64] ;  /* 0x000000281c057981 */ /* 0x000ea8000c1e1900 */
[----:B-----5:R-:W2:Y:S02]  /*11d00*/  LDG.E R32, desc[UR40][R28.64+0x4] ;  /* 0x000004281c207981 */ /* 0x020ea4000c1e1900 */
[----:B--2---:R-:W-:-:S07]  /*11d10*/  IMAD.IADD R32, R32, 0x1, -R5 ;  /* 0x0000000120207824 */ /* 0x004fce00078e0a05 */
.L_x_12506:
[----:B------:R-:W2:Y:S01]  /*11d20*/  LDL R9, [R1+0x24] ;  /* 0x0000240001097983 */ /* 0x000ea20000100800 */
[----:B------:R-:W-:-:S03]  /*11d30*/  ULDC.64 UR4, c[0x0][0xb70] ;  /* 0x0002dc0000047ab9 */ /* 0x000fc60000000a00 */
[----:B------:R-:W3:Y:S01]  /*11d40*/  LDL R39, [R1+0x30] ;  /* 0x0000300001277983 */ /* 0x000ee20000100800 */
[----:B------:R-:W-:Y:S01]  /*11d50*/  MOV R4, R33 ;  /* 0x0000002100047202 */ /* 0x000fe20000000f00 */
[----:B------:R-:W-:Y:S01]  /*11d60*/  IMAD.MOV.U32 R5, RZ, RZ, R34 ;  /* 0x000000ffff057224 */ /* 0x000fe200078e0022 */
[----:B------:R-:W-:Y:S01]  /*11d70*/  SEL R36, R56, RZ, !P0 ;  /* 0x000000ff38247207 */ /* 0x000fe20004000000 */
[----:B------:R-:W2:Y:S01]  /*11d80*/  LDL.LU R38, [R1+0x38] ;  /* 0x0000380001267983 */ /* 0x000ea20000300800 */
[----:B------:R-:W-:Y:S01]  /*11d90*/  IMAD R6, R35, UR4, RZ ;  /* 0x0000000423067c24 */ /* 0x000fe2000f8e02ff */
[----:B------:R-:W-:Y:S01]  /*11da0*/  SEL R37, R59, RZ, !P0 ;  /* 0x000000ff3b257207 */ /* 0x000fe20004000000 */
[C---:B------:R-:W-:Y:S01]  /*11db0*/  IMAD.WIDE.U32 R4, R60.reuse, UR4, R4 ;  /* 0x000000043c047c25 */ /* 0x040fe2000f8e0004 */
[----:B------:R-:W0:Y:S01]  /*11dc0*/  S2R R8, SR_TID.X ;  /* 0x0000000000087919 */ /* 0x000e220000002100 */
[----:B------:R-:W-:Y:S02]  /*11dd0*/  ULDC.64 UR6, c[0x0][0xae0] ;  /* 0x0002b80000067ab9 */ /* 0x000fe40000000a00 */
[----:B------:R-:W-:Y:S01]  /*11de0*/  IMAD R7, R60, UR5, R6 ;  /* 0x000000053c077c24 */ /* 0x000fe2000f8e0206 */
[----:B------:R-:W-:-:S02]  /*11df0*/  ULDC.64 UR4, c[0x0][0xb78] ;  /* 0x0002de0000047ab9 */ /* 0x000fc40000000a00 */
[----:B------:R-:W-:Y:S02]  /*11e00*/  IMAD R6, R36, UR4, RZ ;  /* 0x0000000424067c24 */ /* 0x000fe4000f8e02ff */
[----:B------:R-:W-:Y:S02]  /*11e10*/  IMAD.IADD R5, R5, 0x1, R7 ;  /* 0x0000000105057824 */ /* 0x000fe400078e0207 */
[C---:B------:R-:W-:Y:S02]  /*11e20*/  IMAD R6, R37.reuse, UR5, R6 ;  /* 0x0000000525067c24 */ /* 0x040fe4000f8e0206 */
[----:B------:R-:W-:Y:S01]  /*11e30*/  IMAD.WIDE.U32 R4, R37, UR4, R4 ;  /* 0x0000000425047c25 */ /* 0x000fe2000f8e0004 */
[----:B------:R-:W-:-:S03]  /*11e40*/  ULDC.64 UR4, c[0x0][0xb40] ;  /* 0x0002d00000047ab9 */ /* 0x000fc60000000a00 */
[C---:B------:R-:W-:Y:S01]  /*11e50*/  VIADD R21, R20.reuse, 0x90 ;  /* 0x0000009014157836 */ /* 0x040fe20000000000 */
[----:B------:R-:W-:Y:S01]  /*11e60*/  BSSY B1, `(.L_x_12507) ;  /* 0x000005b000017945 */ /* 0x000fe20003800000 */
[----:B---3--:R-:W-:Y:S01]  /*11e70*/  LEA R7, R20, R39, 0x6 ;  /* 0x0000002714077211 */ /* 0x008fe200078e30ff */
[----:B--2---:R-:W-:Y:S02]  /*11e80*/  IMAD R11, R38, 0xc0, R9 ;  /* 0x000000c0260b7824 */ /* 0x004fe400078e0209 */
[----:B0-----:R-:W-:Y:S02]  /*11e90*/  VIADD R9, R8, 0xffffff80 ;  /* 0xffffff8008097836 */ /* 0x001fe40000000000 */
[----:B------:R-:W-:Y:S01]  /*11ea0*/  IMAD.WIDE R24, R7, 0x2, R24 ;  /* 0x0000000207187825 */ /* 0x000fe200078e0218 */
[----:B------:R-:W-:Y:S02]  /*11eb0*/  IADD3 R4, P1, R11, R4, RZ ;  /* 0x000000040b047210 */ /* 0x000fe40007f3e0ff */
[----:B------:R-:W-:-:S02]  /*11ec0*/  SHF.R.S32.HI R8, RZ, 0x1f, R9 ;  /* 0x0000001fff087819 */ /* 0x000fc40000011409 */
[----:B------:R-:W-:Y:S02]  /*11ed0*/  LEA R30, P2, R4, UR4, 0x2 ;  /* 0x00000004041e7c11 */ /* 0x000fe4000f8410ff */
[----:B------:R-:W-:Y:S02]  /*11ee0*/  LEA.HI R8, R8, R9, RZ, 0x7 ;  /* 0x0000000908087211 */ /* 0x000fe400078f38ff */
[----:B------:R-:W-:Y:S02]  /*11ef0*/  IADD3 R7, P4, R24, 0x4800, RZ ;  /* 0x0000480018077810 */ /* 0x000fe40007f9e0ff */
[----:B------:R-:W-:-:S03]  /*11f00*/  LOP3.LUT R8, R8, 0xffffff80, RZ, 0xc0, !PT ;  /* 0xffffff8008087812 */ /* 0x000fc600078ec0ff */
[----:B------:R-:W-:Y:S02]  /*11f10*/  IMAD.X R27, RZ, RZ, R25, P4 ;  /* 0x000000ffff1b7224 */ /* 0x000fe400020e0619 */
[----:B------:R-:W-:Y:S01]  /*11f20*/  IMAD.IADD R8, R9, 0x1, -R8 ;  /* 0x0000000109087824 */ /* 0x000fe200078e0a08 */
[----:B------:R-:W-:-:S04]  /*11f30*/  SHF.R.S32.HI R9, RZ, 0x1f, R11 ;  /* 0x0000001fff097819 */ /* 0x000fc8000001140b */
[----:B------:R-:W-:Y:S02]  /*11f40*/  LOP3.LUT P0, RZ, R8, 0x3, RZ, 0xc0, !PT ;  /* 0x0000000308ff7812 */ /* 0x000fe4000780c0ff */
[----:B------:R-:W-:Y:S01]  /*11f50*/  IADD3.X R9, R9, R5, R6, P1, !PT ;  /* 0x0000000509097210 */ /* 0x000fe20000ffe406 */
[C---:B------:R-:W-:Y:S01]  /*11f60*/  VIADD R5, R11.reuse, 0x8 ;  /* 0x000000080b057836 */ /* 0x040fe20000000000 */
[----:B-----5:R-:W-:Y:S02]  /*11f70*/  ISETP.GE.OR P1, PT, R11, R32, P0 ;  /* 0x000000200b00720c */ /* 0x020fe40000726670 */
[----:B------:R-:W-:Y:S01]  /*11f80*/  LEA.HI.X R31, R4, UR5, R9, 0x2, P2 ;  /* 0x00000005041f7c11 */ /* 0x000fe200090f1409 */
[----:B------:R-:W-:Y:S01]  /*11f90*/  ULDC.64 UR4, c[0x0][0xaa0] ;  /* 0x0002a80000047ab9 */ /* 0x000fe20000000a00 */
[C---:B------:R-:W-:Y:S02]  /*11fa0*/  IADD3 R15, P2, R24.reuse, 0x1800, RZ ;  /* 0x00001800180f7810 */ /* 0x040fe40007f5e0ff */
[----:B------:R-:W-:-:S02]  /*11fb0*/  IADD3 R11, P3, R24, 0x3000, RZ ;  /* 0x00003000180b7810 */ /* 0x000fc40007f7e0ff */
[----:B------:R-:W-:Y:S01]  /*11fc0*/  ISETP.GE.OR P0, PT, R5, R32, P0 ;  /* 0x000000200500720c */ /* 0x000fe20000706670 */
[----:B------:R-:W-:Y:S01]  /*11fd0*/  IMAD.X R9, RZ, RZ, R25, P2 ;  /* 0x000000ffff097224 */ /* 0x000fe200010e0619 */
[----:B------:R-:W-:Y:S02]  /*11fe0*/  LOP3.LUT R5, R24, 0x380, RZ, 0xc0, !PT ;  /* 0x0000038018057812 */ /* 0x000fe400078ec0ff */
[----:B------:R-:W-:Y:S01]  /*11ff0*/  LOP3.LUT R8, R15, 0x380, RZ, 0xc0, !PT ;  /* 0x000003800f087812 */ /* 0x000fe200078ec0ff */
[----:B------:R0:W-:Y:S01]  /*12000*/  @!P1 STG.E desc[UR40][R30.64], R0 ;  /* 0x000000001e009986 */ /* 0x0001e2000c101928 */
[----:B------:R-:W-:Y:S02]  /*12010*/  LOP3.LUT R10, R11, 0x380, RZ, 0xc0, !PT ;  /* 0x000003800b0a7812 */ /* 0x000fe400078ec0ff */
[----:B------:R-:W-:Y:S02]  /*12020*/  LOP3.LUT R6, R7, 0x380, RZ, 0xc0, !PT ;  /* 0x0000038007067812 */ /* 0x000fe400078ec0ff */
[----:B------:R-:W-:-:S02]  /*12030*/  SHF.R.U64 R5, R5, 0x3, RZ ;  /* 0x0000000305057819 */ /* 0x000fc400000012ff */
[----:B------:R-:W-:Y:S01]  /*12040*/  SHF.R.U64 R8, R8, 0x3, RZ ;  /* 0x0000000308087819 */ /* 0x000fe200000012ff */
[----:B------:R1:W-:Y:S01]  /*12050*/  @!P0 STG.E desc[UR40][R30.64+0x20], R3 ;  /* 0x000020031e008986 */ /* 0x0003e2000c101928 */
[----:B------:R-:W-:Y:S02]  /*12060*/  SHF.R.U64 R10, R10, 0x3, RZ ;  /* 0x000000030a0a7819 */ /* 0x000fe400000012ff */
[----:B------:R-:W-:Y:S02]  /*12070*/  SHF.R.U64 R6, R6, 0x3, RZ ;  /* 0x0000000306067819 */ /* 0x000fe400000012ff */
[----:B------:R-:W-:Y:S01]  /*12080*/  LOP3.LUT R4, R5, R24, RZ, 0x3c, !PT ;  /* 0x0000001805047212 */ /* 0x000fe200078e3cff */
[----:B------:R-:W-:Y:S01]  /*12090*/  IMAD.MOV.U32 R5, RZ, RZ, R25 ;  /* 0x000000ffff057224 */ /* 0x000fe200078e0019 */
[----:B------:R-:W-:Y:S02]  /*120a0*/  IADD3.X R13, RZ, R25, RZ, P3, !PT ;  /* 0x00000019ff0d7210 */ /* 0x000fe40001ffe4ff */
[----:B------:R-:W-:-:S02]  /*120b0*/  LOP3.LUT R8, R8, R15, RZ, 0x3c, !PT ;  /* 0x0000000f08087212 */ /* 0x000fc400078e3cff */
[----:B------:R-:W-:Y:S02]  /*120c0*/  LOP3.LUT R12, R10, R11, RZ, 0x3c, !PT ;  /* 0x0000000b0a0c7212 */ /* 0x000fe400078e3cff */
[----:B------:R-:W-:Y:S01]  /*120d0*/  LOP3.LUT R26, R6, R7, RZ, 0x3c, !PT ;  /* 0x00000007061a7212 */ /* 0x000fe200078e3cff */
[--C-:B------:R-:W-:Y:S01]  /*120e0*/  IMAD.MOV.U32 R28, RZ, RZ, R39.reuse ;  /* 0x000000ffff1c7224 */ /* 0x100fe200078e0027 */
[----:B------:R-:W-:Y:S01]  /*120f0*/  SHF.R.S32.HI R29, RZ, 0x1f, R39 ;  /* 0x0000001fff1d7819 */ /* 0x000fe20000011427 */
[----:B------:R-:W5:Y:S01]  /*12100*/  LD.E.128 R4, desc[UR40][R4.64] ;  /* 0x0000002804047980 */ /* 0x000f62000c101d00 */
[----:B------:R-:W-:-:S03]  /*12110*/  IMAD R34, R34, UR4, RZ ;  /* 0x0000000422227c24 */ /* 0x000fc6000f8e02ff */
[----:B------:R-:W5:Y:S01]  /*12120*/  LD.E.128 R8, desc[UR40][R8.64] ;  /* 0x0000002808087980 */ /* 0x000f62000c101d00 */
[C---:B------:R-:W-:Y:S01]  /*12130*/  IMAD.WIDE.U32 R28, R33.reuse, UR4, R28 ;  /* 0x00000004211c7c25 */ /* 0x040fe2000f8e001c */
[----:B------:R-:W-:Y:S02]  /*12140*/  ULDC UR4, c[0x0][0xa8c] ;  /* 0x0002a30000047ab9 */ /* 0x000fe40000000800 */
[----:B------:R-:W5:Y:S04]  /*12150*/  LD.E.128 R12, desc[UR40][R12.64] ;  /* 0x000000280c0c7980 */ /* 0x000f68000c101d00 */
[----:B------:R-:W5:Y:S01]  /*12160*/  LD.E.128 R24, desc[UR40][R26.64] ;  /* 0x000000281a187980 */ /* 0x000f62000c101d00 */
[----:B------:R-:W-:Y:S01]  /*12170*/  IMAD R33, R33, UR5, R34 ;  /* 0x0000000521217c24 */ /* 0x000fe2000f8e0222 */
[----:B------:R-:W-:Y:S01]  /*12180*/  ISETP.GE.AND P0, PT, R39, UR4, PT ;  /* 0x0000000427007c0c */ /* 0x000fe2000bf06270 */
[C---:B0-----:R-:W-:Y:S01]  /*12190*/  VIADD R0, R20.reuse, 0x30 ;  /* 0x0000003014007836 */ /* 0x041fe20000000000 */
[----:B------:R-:W-:Y:S01]  /*121a0*/  @!PT LDS RZ, [RZ] ;  /* 0x00000000fffff984 */ /* 0x000fe20000000800 */
[----:B------:R-:W-:Y:S01]  /*121b0*/  @!PT LDS RZ, [RZ] ;  /* 0x00000000fffff984 */ /* 0x000fe20000000800 */
[----:B------:R-:W-:Y:S01]  /*121c0*/  @!PT LDS RZ, [RZ] ;  /* 0x00000000fffff984 */ /* 0x000fe20000000800 */
[----:B------:R-:W-:Y:S01]  /*121d0*/  @!PT LDS RZ, [RZ] ;  /* 0x00000000fffff984 */ /* 0x000fe20000000800 */
[----:B------:R0:W-:Y:S06]  /*121e0*/  MEMBAR.ALL.CTA ;  /* 0x0000000000007992 */ /* 0x0001ec0000008000 */
[----:B0-----:R-:W0:Y:S01]  /*121f0*/  FENCE.VIEW.ASYNC.S ;  /* 0x00000000000073c6 */ /* 0x001e220000000000 */
[----:B-1----:R-:W-:Y:S01]  /*12200*/  VIADD R3, R20, 0x60 ;  /* 0x0000006014037836 */ /* 0x002fe20000000000 */
[----:B------:R-:W-:Y:S01]  /*12210*/  IADD3 R29, R29, R33, RZ ;  /* 0x000000211d1d7210 */ /* 0x000fe20007ffe0ff */
[----:B------:R-:W-:Y:S01]  /*12220*/  IMAD R32, R38, -0xc0, R32 ;  /* 0xffffff4026207824 */ /* 0x000fe200078e0220 */
[----:B------:R-:W-:Y:S01]  /*12230*/  ULDC.64 UR4, c[0x0][0xae8] ;  /* 0x0002ba0000047ab9 */ /* 0x000fe20000000a00 */
[----:B------:R-:W-:-:S02]  /*12240*/  IMAD R30, R35, UR6, RZ ;  /* 0x00000006231e7c24 */ /* 0x000fc4000f8e02ff */
[----:B------:R-:W-:Y:S01]  /*12250*/  IMAD.WIDE.U32 R28, R60, UR6, R28 ;  /* 0x000000063c1c7c25 */ /* 0x000fe2000f8e001c */
[-C--:B------:R-:W-:Y:S02]  /*12260*/  ISETP.GE.OR P3, PT, R0, R32.reuse, P0 ;  /* 0x000000200000720c */ /* 0x080fe40000766670 */
[-C--:B------:R-:W-:Y:S01]  /*12270*/  ISETP.GE.OR P1, PT, R3, R32.reuse, P0 ;  /* 0x000000200300720c */ /* 0x080fe20000726670 */
[----:B------:R-:W-:Y:S01]  /*12280*/  IMAD R31, R60, UR7, R30 ;  /* 0x000000073c1f7c24 */ /* 0x000fe2000f8e021e */
[-C--:B------:R-:W-:Y:S01]  /*12290*/  ISETP.GE.OR P2, PT, R21, R32.reuse, P0 ;  /* 0x000000201500720c */ /* 0x080fe20000746670 */
[----:B------:R-:W-:Y:S01]  /*122a0*/  VIADD R0, R2, 0x16820 ;  /* 0x0001682002007836 */ /* 0x000fe20000000000 */
[----:B------:R-:W-:Y:S01]  /*122b0*/  ISETP.GE.OR P0, PT, R20, R32, P0 ;  /* 0x000000201400720c */ /* 0x000fe20000706670 */
[----:B------:R-:W-:Y:S01]  /*122c0*/  IMAD R3, R36, UR4, RZ ;  /* 0x0000000424037c24 */ /* 0x000fe2000f8e02ff */
[----:B------:R-:W-:Y:S02]  /*122d0*/  IADD3 R29, R29, R31, RZ ;  /* 0x0000001f1d1d7210 */ /* 0x000fe40007ffe0ff */
[----:B------:R-:W-:Y:S01]  /*122e0*/  PRMT R0, RZ, 0x654, R0 ;  /* 0x00000654ff007816 */ /* 0x000fe20000000000 */
[C---:B------:R-:W-:Y:S01]  /*122f0*/  IMAD R3, R37.reuse, UR5, R3 ;  /* 0x0000000525037c24 */ /* 0x040fe2000f8e0203 */
[----:B------:R-:W-:Y:S01]  /*12300*/  SHF.R.S32.HI R21, RZ, 0x1f, R20 ;  /* 0x0000001fff157819 */ /* 0x000fe20000011414 */
[----:B------:R-:W-:Y:S01]  /*12310*/  IMAD.WIDE.U32 R32, R37, UR4, R28 ;  /* 0x0000000425207c25 */ /* 0x000fe2000f8e001c */
[----:B0-----:R0:W-:Y:S03]  /*12320*/  SYNCS.ARRIVE.TRANS64.RED.A1T0 RZ, [R0+URZ], RZ ;  /* 0x000000ff00ff79a7 */ /* 0x0011e6000810043f */
[----:B------:R-:W-:-:S04]  /*12330*/  IMAD.WIDE R30, R38, 0xc0, R20 ;  /* 0x000000c0261e7825 */ /* 0x000fc800078e0214 */
[----:B------:R-:W-:Y:S01]  /*12340*/  IMAD.IADD R35, R33, 0x1, R3 ;  /* 0x0000000121237824 */ /* 0x000fe200078e0203 */
[----:B0-----:R-:W-:Y:S06]  /*12350*/  @P0 BRA `(.L_x_12508) ;  /* 0x00000000002c0947 */ /* 0x001fec0003800000 */
        /* <DEDUP_REMOVED lines=11> */
.L_x_12508:
[----:B------:R-:W-:Y:S05]  /*12410*/  BSYNC B1 ;  /* 0x0000000000017941 */ /* 0x000fea0003800000 */
.L_x_12507:
[----:B------:R-:W-:Y:S04]  /*12420*/  BSSY B1, `(.L_x_12509) ;  /* 0x000000f000017945 */ /* 0x000fe80003800000 */
[----:B------:R-:W-:Y:S05]  /*12430*/  @P3 BRA `(.L_x_12510) ;  /* 0x0000000000343947 */ /* 0x000fea0003800000 */
[----:B------:R-:W-:Y:S01]  /*12440*/  IADD3 R3, P0, R30, 0x30, RZ ;  /* 0x000000301e037810 */ /* 0x000fe20007f1e0ff */
[----:B------:R-:W-:Y:S01]  /*12450*/  ULDC.64 UR4, c[0x0][0xad8] ;  /* 0x0002b60000047ab9 */ /* 0x000fe20000000a00 */
[----:B0----5:R-:W-:Y:S01]  /*12460*/  MOV R5, R35 ;  /* 0x0000002300057202 */ /* 0x021fe20000000f00 */
        /* <DEDUP_REMOVED lines=10> */
.L_x_12510:
[----:B------:R-:W-:Y:S05]  /*12510*/  BSYNC B1 ;  /* 0x0000000000017941 */ /* 0x000fea0003800000 */
.L_x_12509:
        /* <DEDUP_REMOVED lines=14> */
[----:B------:R2:W-:Y:S02]  /*12600*/  STG.E.128 desc[UR40][R6.64], R12 ;  /* 0x0000000c06007986 */ /* 0x0005e4000c101d28 */
.L_x_12512:
[----:B------:R-:W-:Y:S05]  /*12610*/  BSYNC B1 ;  /* 0x0000000000017941 */ /* 0x000fea0003800000 */
.L_x_12511:
        /* <DEDUP_REMOVED lines=13> */
[----:B------:R3:W-:Y:S01]  /*126f0*/  STG.E.128 desc[UR40][R6.64], R24 ;  /* 0x0000001806007986 */ /* 0x0007e2000c101d28 */
[----:B------:R-:W-:Y:S05]  /*12700*/  BRA `(.L_x_12513) ;  /* 0x00000008003c7947 */ /* 0x000fea0003800000 */
.L_x_12505:
        /* <DEDUP_REMOVED lines=21> */
.L_x_12514:
[----:B------:R-:W2:Y:S04]  /*12860*/  LDL R15, [R1+0x30] ;  /* 0x00003000010f7983 */ /* 0x000ea80000100800 */
[----:B------:R-:W3:Y:S04]  /*12870*/  LDL R14, [R1+0x2c] ;  /* 0x00002c00010e7983 */ /* 0x000ee80000100800 */
[----:B------:R4:W5:Y:S01]  /*12880*/  LDL R13, [R1+0x38] ;  /* 0x00003800010d7983 */ /* 0x0009620000100800 */
[----:B------:R-:W-:Y:S01]  /*12890*/  BSSY B1, `(.L_x_12515) ;  /* 0x000001d000017945 */ /* 0x000fe20003800000 */
[----:B-1----:R-:W-:-:S02]  /*128a0*/  SEL R11, R59, RZ, !P0 ;  /* 0x000000ff3b0b7207 */ /* 0x002fc40004000000 */
[----:B------:R-:W-:Y:S02]  /*128b0*/  SEL R10, R56, RZ, !P0 ;  /* 0x000000ff380a7207 */ /* 0x000fe40004000000 */
[----:B-----5:R-:W-:Y:S02]  /*128c0*/  SHF.R.S32.HI R8, RZ, 0x1f, R3 ;  /* 0x0000001fff087819 */ /* 0x020fe40000011403 */
[----:B--2---:R-:W-:Y:S02]  /*128d0*/  SHF.R.S32.HI R12, RZ, 0x1f, R15 ;  /* 0x0000001fff0c7819 */ /* 0x004fe4000001140f */
[----:B---3--:R-:W-:Y:S01]  /*128e0*/  SHF.R.S32.HI R9, RZ, 0x1f, R14 ;  /* 0x0000001fff097819 */ /* 0x008fe2000001140e */
[----:B----4-:R-:W-:Y:S06]  /*128f0*/  @P2 BRA `(.L_x_12516) ;  /* 0x0000000000582947 */ /* 0x010fec0003800000 */
[----:B0-----:R-:W0:Y:S02]  /*12900*/  S2R R4, SR_TID.X ;  /* 0x0000000000047919 */ /* 0x001e240000002100 */
[----:B0-----:R-:W-:-:S04]  /*12910*/  IMAD R4, R13, 0xc0, R4 ;  /* 0x000000c00d047824 */ /* 0x001fc800078e0204 */
        /* <DEDUP_REMOVED lines=20> */
.L_x_12516:
[----:B------:R-:W-:Y:S05]  /*12a60*/  BSYNC B1 ;  /* 0x0000000000017941 */ /* 0x000fea0003800000 */
.L_x_12515:
[----:B------:R-:W-:Y:S01]  /*12a70*/  ULDC.64 UR4, c[0x0][0xaa0] ;  /* 0x0002a80000047ab9 */ /* 0x000fe20000000a00 */
[----:B0-----:R-:W-:Y:S01]  /*12a80*/  IMAD.MOV.U32 R4, RZ, RZ, R15 ;  /* 0x000000ffff047224 */ /* 0x001fe200078e000f */
[----:B------:R-:W-:Y:S01]  /*12a90*/  ULDC.64 UR6, c[0x0][0xae0] ;  /* 0x0002b80000067ab9 */ /* 0x000fe20000000a00 */
[----:B-1----:R-:W-:Y:S01]  /*12aa0*/  IMAD.MOV.U32 R5, RZ, RZ, R12 ;  /* 0x000000ffff057224 */ /* 0x002fe200078e000c */
[----:B------:R-:W-:Y:S01]  /*12ab0*/  SHF.R.S32.HI R21, RZ, 0x1f, R20 ;  /* 0x0000001fff157819 */ /* 0x000fe20000011414 */
[----:B------:R-:W-:Y:S01]  /*12ac0*/  IMAD R6, R8, UR4, RZ ;  /* 0x0000000408067c24 */ /* 0x000fe2000f8e02ff */
[----:B------:R-:W-:Y:S01]  /*12ad0*/  BSSY B1, `(.L_x_12517) ;  /* 0x0000024000017945 */ /* 0x000fe20003800000 */
[----:B------:R-:W-:Y:S01]  /*12ae0*/  IMAD.WIDE.U32 R4, R3, UR4, R4 ;  /* 0x0000000403047c25 */ /* 0x000fe2000f8e0004 */
[----:B------:R-:W-:Y:S02]  /*12af0*/  ULDC UR4, c[0x0][0xa8c] ;  /* 0x0002a30000047ab9 */ /* 0x000fe40000000800 */
[----:B------:R-:W-:Y:S01]  /*12b00*/  ISETP.GE.AND P0, PT, R15, UR4, PT ;  /* 0x000000040f007c0c */ /* 0x000fe2000bf06270 */
[----:B------:R-:W-:Y:S01]  /*12b10*/  IMAD R3, R3, UR5, R6 ;  /* 0x0000000503037c24 */ /* 0x000fe2000f8e0206 */
[C---:B------:R-:W-:Y:S01]  /*12b20*/  IADD3 R6, R20.reuse, 0x30, RZ ;  /* 0x0000003014067810 */ /* 0x040fe20007ffe0ff */
[----:B------:R-:W-:Y:S01]  /*12b30*/  IMAD R7, R13, -0xc0, R0 ;  /* 0xffffff400d077824 */ /* 0x000fe200078e0200 */
[----:B------:R-:W-:Y:S01]  /*12b40*/  ULDC.64 UR4, c[0x0][0xae8] ;  /* 0x0002ba0000047ab9 */ /* 0x000fe20000000a00 */
[----:B------:R-:W-:-:S02]  /*12b50*/  VIADD R0, R20, 0x60 ;  /* 0x0000006014007836 */ /* 0x000fc40000000000 */
[----:B------:R-:W-:Y:S01]  /*12b60*/  IMAD.IADD R5, R5, 0x1, R3 ;  /* 0x0000000105057824 */ /* 0x000fe200078e0203 */
[-C--:B------:R-:W-:Y:S01]  /*12b70*/  ISETP.GE.OR P3, PT, R6, R7.reuse, P0 ;  /* 0x000000070600720c */ /* 0x080fe20000766670 */
[----:B------:R-:W-:Y:S01]  /*12b80*/  VIADD R6, R20, 0x90 ;  /* 0x0000009014067836 */ /* 0x000fe20000000000 */
[-C--:B------:R-:W-:Y:S01]  /*12b90*/  ISETP.GE.OR P1, PT, R0, R7.reuse, P0 ;  /* 0x000000070000720c */ /* 0x080fe20000726670 */
[----:B------:R-:W-:Y:S02]  /*12ba0*/  IMAD R3, R9, UR6, RZ ;  /* 0x0000000609037c24 */ /* 0x000fe4000f8e02ff */
[----:B------:R-:W-:Y:S01]  /*12bb0*/  IMAD.WIDE.U32 R4, R14, UR6, R4 ;  /* 0x000000060e047c25 */ /* 0x000fe2000f8e0004 */
[-C--:B------:R-:W-:Y:S02]  /*12bc0*/  ISETP.GE.OR P2, PT, R6, R7.reuse, P0 ;  /* 0x000000070600720c */ /* 0x080fe40000746670 */
[----:B------:R-:W-:Y:S01]  /*12bd0*/  ISETP.GE.OR P0, PT, R20, R7, P0 ;  /* 0x000000071400720c */ /* 0x000fe20000706670 */
[----:B------:R-:W-:-:S02]  /*12be0*/  IMAD R3, R14, UR7, R3 ;  /* 0x000000070e037c24 */ /* 0x000fc4000f8e0203 */
[----:B------:R-:W-:Y:S02]  /*12bf0*/  IMAD R0, R10, UR4, RZ ;  /* 0x000000040a007c24 */ /* 0x000fe4000f8e02ff */
[----:B------:R-:W-:Y:S02]  /*12c00*/  IMAD.IADD R5, R5, 0x1, R3 ;  /* 0x0000000105057824 */ /* 0x000fe400078e0203 */
[C---:B------:R-:W-:Y:S02]  /*12c10*/  IMAD R3, R11.reuse, UR5, R0 ;  /* 0x000000050b037c24 */ /* 0x040fe4000f8e0200 */
[----:B------:R-:W-:-:S04]  /*12c20*/  IMAD.WIDE.U32 R6, R11, UR4, R4 ;  /* 0x000000040b067c25 */ /* 0x000fc8000f8e0004 */
[----:B------:R-:W-:Y:S01]  /*12c30*/  IMAD.WIDE R20, R13, 0xc0, R20 ;  /* 0x000000c00d147825 */ /* 0x000fe200078e0214 */
        /* <DEDUP_REMOVED lines=13> */
.L_x_12518:
[----:B------:R-:W-:Y:S05]  /*12d10*/  BSYNC B1 ;  /* 0x0000000000017941 */ /* 0x000fea0003800000 */
.L_x_12517:
[----:B------:R-:W-:Y:S04]  /*12d20*/  BSSY B1, `(.L_x_12519) ;  /* 0x000000f000017945 */ /* 0x000fe80003800000 */
        /* <DEDUP_REMOVED lines=10> */
[----:B0-----:R-:W-:Y:S01]  /*12dd0*/  LEA R10, P0, R4, UR4, 0x1 ;  /* 0x00000004040a7c11 */ /* 0x001fe2000f8008ff */
[----:B------:R-:W-:-:S05]  /*12de0*/  IMAD.IADD R3, R5, 0x1, R3 ;  /* 0x0000000105037824 */ /* 0x000fca00078e0203 */
[----:B------:R-:W-:-:S05]  /*12df0*/  LEA.HI.X R11, R4, UR5, R3, 0x1, P0 ;  /* 0x00000005040b7c11 */ /* 0x000fca00080f0c03 */
[----:B------:R1:W-:Y:S02]  /*12e00*/  STG.E.128 desc[UR40][R10.64], RZ ;  /* 0x000000ff0a007986 */ /* 0x0003e4000c101d28 */
.L_x_12520:
[----:B------:R-:W-:Y:S05]  /*12e10*/  BSYNC B1 ;  /* 0x0000000000017941 */ /* 0x000fea0003800000 */
.L_x_12519:
        /* <DEDUP_REMOVED lines=11> */
[----:B01----:R-:W-:Y:S01]  /*12ed0*/  LEA R10, P0, R4, UR4, 0x1 ;  /* 0x00000004040a7c11 */ /* 0x003fe2000f8008ff */
[----:B------:R-:W-:-:S05]  /*12ee0*/  IMAD.IADD R3, R5, 0x1, R3 ;  /* 0x0000000105037824 */ /* 0x000fca00078e0203 */
[----:B------:R-:W-:-:S05]  /*12ef0*/  LEA.HI.X R11, R4, UR5, R3, 0x1, P0 ;  /* 0x00000005040b7c11 */ /* 0x000fca00080f0c03 */
[----:B------:R2:W-:Y:S02]  /*12f00*/  STG.E.128 desc[UR40][R10.64], RZ ;  /* 0x000000ff0a007986 */ /* 0x0005e4000c101d28 */
.L_x_12522:
[----:B------:R-:W-:Y:S05]  /*12f10*/  BSYNC B1 ;  /* 0x0000000000017941 */ /* 0x000fea0003800000 */
.L_x_12521:
        /* <DEDUP_REMOVED lines=14> */
.L_x_12513:
[----:B------:R-:W-:Y:S05]  /*13000*/  BSYNC B0 ;  /* 0x0000000000007941 */ /* 0x000fea0003800000 */
.L_x_12504:
[----:B------:R-:W-:Y:S02]  /*13010*/  ULDC UR4, c[0x0][0xc14] ;  /* 0x0003050000047ab9 */ /* 0x000fe40000000800 */
[----:B------:R-:W-:-:S13]  /*13020*/  ISETP.GE.AND P0, PT, R155, UR4, PT ;  /* 0x000000049b007c0c */ /* 0x000fda000bf06270 */
[----:B------:R-:W-:Y:S05]  /*13030*/  @!P0 BRA `(.L_x_12523) ;  /* 0xfffffedc00f08947 */ /* 0x000fea000383ffff */
[----:B------:R-:W-:Y:S05]  /*13040*/  BRA `(.L_x_12368) ;  /* 0x0000004c00cc7947 */ /* 0x000fea0003800000 */
.L_x_12366:
        /* <DEDUP_REMOVED lines=9> */
[----:B------:R-:W-:Y:S01]  /*130e0*/  MOV R0, RZ ;  /* 0x000000ff00007202 */ /* 0x000fe20000000f00 */
        /* <DEDUP_REMOVED lines=32> */
[----:B0-----:R-:W-:-:S04]  /*132f0*/  SEL R2, R2, RZ, P0 ;  /* 0x000000ff02027207 */ /* 0x001fc80000000000 */
[----:B------:R-:W-:-:S05]  /*13300*/  IADD3 R2, R3, R2, RZ ;  /* 0x0000000203027210 */ /* 0x000fca0007ffe0ff */
        /* <DEDUP_REMOVED lines=11> */
[----:B-1----:R-:W-:Y:S02]  /*133c0*/  ISETP.GT.AND P0, PT, R4, UR6, PT ;  /* 0x0000000604007c0c */ /* 0x002fe4000bf04270 */
[----:B------:R-:W-:-:S11]  /*133d0*/  MOV R3, R4 ;  /* 0x0000000400037202 */ /* 0x000fd60000000f00 */
[----:B--2---:R-:W-:Y:S05]  /*133e0*/  @P0 BRA `(.L_x_12524) ;  /* 0x0000000000b80947 */ /* 0x004fea0003800000 */
[----:B------:R-:W-:Y:S01]  /*133f0*/  IMAD.MOV.U32 R4, RZ, RZ, R3 ;  /* 0x000000ffff047224 */ /* 0x000fe200078e0003 */
[----:B------:R-:W-:Y:S01]  /*13400*/  ULDC UR5, c[0x0][0xc14] ;  /* 0x0003050000057ab9 */ /* 0x000fe20000000800 */
[----:B------:R-:W-:Y:S01]  /*13410*/  IMAD.MOV.U32 R19, RZ, RZ, RZ ;  /* 0x000000ffff137224 */ /* 0x000fe200078e00ff */
[----:B------:R-:W-:Y:S01]  /*13420*/  ULDC UR7, c[0x0][0xc14] ;  /* 0x0003050000077ab9 */ /* 0x000fe20000000800 */
[----:B------:R-:W-:-:S05]  /*13430*/  ULDC UR4, c[0x0][0xc10] ;  /* 0x0003040000047ab9 */ /* 0x000fca0000000800 */
.L_x_12528:
        /* <DEDUP_REMOVED lines=14> */
.L_x_12527:
[----:B------:R-:W-:Y:S05]  /*13520*/  BSYNC B0 ;  /* 0x0000000000007941 */ /* 0x000fea0003800000 */
.L_x_12526:
        /* <DEDUP_REMOVED lines=25> */
[----:B------:R-:W-:-:S07]  /*136c0*/  IMAD.MOV.U32 R5, RZ, RZ, R7 ;  /* 0x000000ffff057224 */ /* 0x000fce00078e0007 */
.L_x_12524:
[----:B------:R-:W-:-:S04]  /*136d0*/  IMAD.IADD R8, R4, 0x1, -R3 ;  /* 0x0000000104087824 */ /* 0x000fc800078e0a03 */
        /* <DEDUP_REMOVED lines=15> */
[----:B------:R-:W0:Y:S02]  /*137d0*/  F2I.FTZ.U32.TRUNC.NTZ R3, R11 ;  /* 0x0000000b00037305 */ /* 0x000e24000021f000 */
[----:B0-----:R-:W-:Y:S01]  /*137e0*/  IMAD.MOV R9, RZ, RZ, -R3 ;  /* 0x000000ffff097224 */ /* 0x001fe200078e0a03 */
[----:B------:R-:W-:Y:S06]  /*137f0*/  @!P0 BRA `(.L_x_12529) ;  /* 0x0000000000088947 */ /* 0x000fec0003800000 */
[----:B------:R-:W-:-:S06]  /*13800*/  VIADD R16, R12, 0xffffffff ;  /* 0xffffffff0c107836 */ /* 0x000fcc0000000000 */
[----:B------:R0:W1:Y:S02]  /*13810*/  SHFL.IDX PT, R16, R5, R16, 0x1f ;  /* 0x00001f1005107589 */ /* 0x00006400000e0000 */
.L_x_12529:
[----:B-1----:R-:W-:Y:S01]  /*13820*/  IMAD R16, R16, UR4, R8 ;  /* 0x0000000410107c24 */ /* 0x002fe2000f8e0208 */
[----:B------:R-:W-:Y:S01]  /*13830*/  MOV R2, RZ ;  /* 0x000000ff00027202 */ /* 0x000fe20000000f00 */
[----:B------:R-:W-:Y:S01]  /*13840*/  IMAD R9, R9, R6, RZ ;  /* 0x0000000609097224 */ /* 0x000fe200078e02ff */
[----:B------:R-:W-:Y:S02]  /*13850*/  IABS R10, R4 ;  /* 0x00000004000a7213 */ /* 0x000fe40000000000 */
[----:B0-----:R-:W-:Y:S01]  /*13860*/  IADD3 R5, -R16, UR6, RZ ;  /* 0x0000000610057c10 */ /* 0x001fe2000fffe1ff */
[----:B------:R-:W-:-:S03]  /*13870*/  IMAD.HI.U32 R2, R3, R9, R2 ;  /* 0x0000000903027227 */ /* 0x000fc600078e0002 */
[----:B------:R-:W-:Y:S01]  /*13880*/  IABS R8, R5 ;  /* 0x0000000500087213 */ /* 0x000fe20000000000 */
[----:B------:R-:W-:-:S04]  /*13890*/  IMAD.MOV R10, RZ, RZ, -R10 ;  /* 0x000000ffff0a7224 */ /* 0x000fc800078e0a0a */
[----:B------:R-:W-:Y:S02]  /*138a0*/  IMAD.MOV.U32 R3, RZ, RZ, R8 ;  /* 0x000000ffff037224 */ /* 0x000fe400078e0008 */
[----:B------:R-:W-:Y:S02]  /*138b0*/  IMAD.MOV.U32 R8, RZ, RZ, R10 ;  /* 0x000000ffff087224 */ /* 0x000fe400078e000a */
        /* <DEDUP_REMOVED lines=15> */
[----:B------:R-:W-:Y:S01]  /*139b0*/  IMAD R4, R4, R2, R5 ;  /* 0x0000000204047224 */ /* 0x000fe200078e0205 */
[----:B------:R-:W-:Y:S02]  /*139c0*/  MOV R2, RZ ;  /* 0x000000ff00027202 */ /* 0x000fe40000000f00 */
[----:B------:R-:W-:Y:S02]  /*139d0*/  VIADDMNMX R7, R8, UR4, R7, PT ;  /* 0x0000000408077c46 */ /* 0x000fe4000b800107 */
[----:B------:R-:W-:Y:S02]  /*139e0*/  IABS R10, R4 ;  /* 0x00000004000a7213 */ /* 0x000fe40000000000 */
[----:B------:R-:W-:-:S04]  /*139f0*/  IABS R8, R7 ;  /* 0x0000000700087213 */ /* 0x000fc80000000000 */
[----:B------:R-:W0:Y:S08]  /*13a00*/  I2F.RP R9, R8 ;  /* 0x0000000800097306 */ /* 0x000e300000209400 */
[----:B0-----:R-:W0:Y:S02]  /*13a10*/  MUFU.RCP R9, R9 ;  /* 0x0000000900097308 */ /* 0x001e240000001000 */
[----:B0-----:R-:W-:-:S06]  /*13a20*/  VIADD R3, R9, 0xffffffe ;  /* 0x0ffffffe09037836 */ /* 0x001fcc0000000000 */
[----:B------:R-:W0:Y:S02]  /*13a30*/  F2I.FTZ.U32.TRUNC.NTZ R3, R3 ;  /* 0x0000000300037305 */ /* 0x000e24000021f000 */
[----:B0-----:R-:W-:-:S04]  /*13a40*/  IMAD.MOV R11, RZ, RZ, -R3 ;  /* 0x000000ffff0b7224 */ /* 0x001fc800078e0a03 */
[----:B------:R-:W-:Y:S01]  /*13a50*/  IMAD R5, R11, R8, RZ ;  /* 0x000000080b057224 */ /* 0x000fe200078e02ff */
[----:B------:R-:W-:-:S03]  /*13a60*/  IABS R11, R7 ;  /* 0x00000007000b7213 */ /* 0x000fc60000000000 */
[----:B------:R-:W-:-:S04]  /*13a70*/  IMAD.HI.U32 R2, R3, R5, R2 ;  /* 0x0000000503027227 */ /* 0x000fc800078e0002 */
[----:B------:R-:W-:Y:S02]  /*13a80*/  IMAD.MOV.U32 R5, RZ, RZ, R10 ;  /* 0x000000ffff057224 */ /* 0x000fe400078e000a */
        /* <DEDUP_REMOVED lines=19> */
.L_x_12525:
[----:B------:R-:W-:Y:S01]  /*13bc0*/  IMAD.MOV.U32 R17, RZ, RZ, RZ ;  /* 0x000000ffff117224 */ /* 0x000fe200078e00ff */
[----:B------:R-:W-:Y:S01]  /*13bd0*/  MOV R18, RZ ;  /* 0x000000ff00127202 */ /* 0x000fe20000000f00 */
[----:B------:R-:W-:-:S07]  /*13be0*/  IMAD.U32 R16, RZ, RZ, UR6 ;  /* 0x00000006ff107e24 */ /* 0x000fce000f8e00ff */
.L_x_12530:
        /* <DEDUP_REMOVED lines=13> */
[----:B------:R-:W-:Y:S01]  /*13cc0*/  MOV R22, RZ ;  /* 0x000000ff00167202 */ /* 0x000fe20000000f00 */
[----:B------:R-:W-:Y:S01]  /*13cd0*/  IMAD.MOV.U32 R26, RZ, RZ, 0x1 ;  /* 0x00000001ff1a7424 */ /* 0x000fe200078e00ff */
[----:B------:R-:W-:Y:S01]  /*13ce0*/  ULDC.64 UR38, c[0x0][0x198] ;  /* 0x0000660000267ab9 */ /* 0x000fe20000000a00 */
[----:B------:R-:W-:Y:S01]  /*13cf0*/  IMAD.MOV.U32 R25, RZ, RZ, RZ ;  /* 0x000000ffff197224 */ /* 0x000fe200078e00ff */
[----:B------:R-:W-:-:S06]  /*13d00*/  ULDC UR36, c[0x0][0xc] ;  /* 0x0000030000247ab9 */ /* 0x000fcc0000000800 */
.L_x_12615:
[----:B--2---:R-:W2:Y:S02]  /*13d10*/  LDC.64 R2, c[0x0][0xc60] ;  /* 0x00031800ff027b82 */ /* 0x004ea40000000a00 */
[----:B--2---:R-:W-:-:S05]  /*13d20*/  IMAD.WIDE R2, R19, 0x4, R2 ;  /* 0x0000000413027825 */ /* 0x004fca00078e0202 */
[----:B------:R-:W0:Y:S01]  /*13d30*/  LDG.E R29, desc[UR40][R2.64] ;  /* 0x00000028021d7981 */ /* 0x000e22000c1e1900 */
[----:B------:R-:W-:Y:S05]  /*13d40*/  YIELD ;  /* 0x0000000000007946 */ /* 0x000fea0003800000 */
[----:B------:R-:W-:Y:S01]  /*13d50*/  ULDC.64 UR4, c[0x0][0xa28] ;  /* 0x00028a0000047ab9 */ /* 0x000fe20000000a00 */
[----:B------:R-:W-:Y:S01]  /*13d60*/  IMAD.MOV.U32 R10, RZ, RZ, RZ ;  /* 0x000000ffff0a7224 */ /* 0x000fe200078e00ff */
[----:B------:R-:W-:Y:S01]  /*13d70*/  ISETP.NE.U32.AND P1, PT, RZ, UR4, PT ;  /* 0x00000004ff007c0c */ /* 0x000fe2000bf25070 */
[----:B------:R-:W-:Y:S01]  /*13d80*/  ULDC.64 UR8, c[0x0][0xa08] ;  /* 0x0002820000087ab9 */ /* 0x000fe20000000a00 */
[----:B------:R-:W-:-:S02]  /*13d90*/  ULDC.64 UR10, c[0x0][0xa10] ;  /* 0x00028400000a7ab9 */ /* 0x000fc40000000a00 */
[----:B------:R-:W-:Y:S02]  /*13da0*/  ISETP.NE.AND.EX P1, PT, RZ, UR5, PT, P1 ;  /* 0x00000005ff007c0c */ /* 0x000fe4000bf25310 */
[----:B0-----:R-:W-:Y:S01]  /*13db0*/  SHF.R.S32.HI R0, RZ, 0x1f, R29 ;  /* 0x0000001fff007819 */ /* 0x001fe2000001141d */
[----:B------:R-:W-:-:S10]  /*13dc0*/  IMAD.SHL.U32 R14, R29, 0x4, RZ ;  /* 0x000000041d0e7824 */ /* 0x000fd400078e00ff */
[C---:B------:R-:W-:Y:S02]  /*13dd0*/  @P1 LEA R2, P0, R29.reuse, UR4, 0x2 ;  /* 0x000000041d021c11 */ /* 0x040fe4000f8010ff */
[C-C-:B------:R-:W-:Y:S02]  /*13de0*/  SHF.L.U64.HI R12, R29.reuse, 0x2, R0.reuse ;  /* 0x000000021d0c7819 */ /* 0x140fe40000010200 */
[----:B------:R-:W-:Y:S01]  /*13df0*/  @P1 LEA.HI.X R3, R29, UR5, R0, 0x2, P0 ;  /* 0x000000051d031c11 */ /* 0x000fe200080f1400 */
[----:B------:R-:W-:Y:S01]  /*13e00*/  ULDC.64 UR4, c[0x0][0xa18] ;  /* 0x0002860000047ab9 */ /* 0x000fe20000000a00 */
[----:B------:R-:W-:Y:S01]  /*13e10*/  MOV R0, RZ ;  /* 0x000000ff00007202 */ /* 0x000fe20000000f00 */
[----:B------:R-:W-:Y:S01]  /*13e20*/  STL [R1+0x4], R14 ;  /* 0x0000040e01007387 */ /* 0x000fe20000100800 */
[----:B------:R-:W-:-:S03]  /*13e30*/  ISETP.NE.U32.AND P0, PT, RZ, UR4, PT ;  /* 0x00000004ff007c0c */ /* 0x000fc6000bf05070 */
[----:B------:R-:W-:Y:S01]  /*13e40*/  STL [R1+0x8], R12 ;  /* 0x0000080c01007387 */ /* 0x000fe20000100800 */
[----:B------:R-:W-:-:S03]  /*13e50*/  ISETP.NE.AND.EX P0, PT, RZ, UR5, PT, P0 ;  /* 0x00000005ff007c0c */ /* 0x000fc6000bf05300 */
[----:B------:R0:W5:Y:S10]  /*13e60*/  @P1 LDG.E R0, desc[UR40][R2.64] ;  /* 0x0000002802001981 */ /* 0x000174000c1e1900 */
        /* <DEDUP_REMOVED lines=13> */
[----:B------:R-:W-:Y:S01]  /*13f40*/  ISETP.NE.U32.AND P1, PT, RZ, UR8, PT ;  /* 0x00000008ff007c0c */ /* 0x000fe2000bf25070 */
[----:B------:R-:W-:-:S03]  /*13f50*/  ULDC UR6, c[0x0][0x338] ;  /* 0x0000ce0000067ab9 */ /* 0x000fc60000000800 */
        /* <DEDUP_REMOVED lines=14> */
[----:B------:R-:W-:Y:S01]  /*14040*/  MOV R11, UR4 ;  /* 0x00000004000b7c02 */ /* 0x000fe20008000f00 */
[----:B------:R-:W-:Y:S06]  /*14050*/  @P0 BRA `(.L_x_12532) ;  /* 0x0000000000100947 */ /* 0x000fec0003800000 */
[----:B------:R-:W-:Y:S05]  /*14060*/  @!P2 BRA `(.L_x_12532) ;  /* 0x00000000000ca947 */ /* 0x000fea0003800000 */
[----:B------:R-:W2:Y:S04]  /*14070*/  LDG.E R13, desc[UR40][R2.64] ;  /* 0x00000028020d7981 */ /* 0x000ea8000c1e1900 */
[----:B-----5:R-:W2:Y:S02]  /*14080*/  LDG.E R10, desc[UR40][R2.64+0x4] ;  /* 0x00000428020a7981 */ /* 0x020ea4000c1e1900 */
[----:B--2---:R-:W-:-:S07]  /*14090*/  IMAD.IADD R10, R10, 0x1, -R13 ;  /* 0x000000010a0a7824 */ /* 0x004fce00078e0a0d */
.L_x_12532:
[----:B------:R-:W-:Y:S01]  /*140a0*/  IMAD.MOV.U32 R23, RZ, RZ, RZ ;  /* 0x000000ffff177224 */ /* 0x000fe200078e00ff */
[----:B------:R-:W-:Y:S01]  /*140b0*/  ULDC.64 UR4, c[0x0][0xa20] ;  /* 0x0002880000047ab9 */ /* 0x000fe20000000a00 */
[----:B------:R-:W-:-:S04]  /*140c0*/  IMAD.MOV.U32 R8, RZ, RZ, RZ ;  /* 0x000000ffff087224 */ /* 0x000fc800078e00ff */
[----:B------:R-:W2:Y:S04]  /*140d0*/  @P3 LDG.E R23, desc[UR40][R6.64] ;  /* 0x0000002806173981 */ /* 0x000ea8000c1e1900 */
[----:B------:R0:W5:Y:S01]  /*140e0*/  @P1 LDG.E R8, desc[UR40][R4.64] ;  /* 0x0000002804081981 */ /* 0x000162000c1e1900 */
[----:B------:R-:W-:-:S04]  /*140f0*/  ISETP.NE.U32.AND P0, PT, RZ, UR4, PT ;  /* 0x00000004ff007c0c */ /* 0x000fc8000bf05070 */
[----:B------:R-:W-:Y:S02]  /*14100*/  ISETP.NE.AND.EX P0, PT, RZ, UR5, PT, P0 ;  /* 0x00000005ff007c0c */ /* 0x000fe4000bf05300 */
[----:B--2--5:R-:W-:-:S11]  /*14110*/  IADD3 R23, R23, R0, RZ ;  /* 0x0000000017177210 */ /* 0x024fd60007ffe0ff */
[----:B0-----:R-:W-:Y:S05]  /*14120*/  @!P0 BRA `(.L_x_12533) ;  /* 0x0000000000108947 */ /* 0x001fea0003800000 */
[----:B------:R-:W-:-:S04]  /*14130*/  IADD3 R2, P0, R14, UR4, RZ ;  /* 0x000000040e027c10 */ /* 0x000fc8000ff1e0ff */
[----:B------:R-:W-:-:S05]  /*14140*/  IADD3.X R3, R12, UR5, RZ, P0, !PT ;  /* 0x000000050c037c10 */ /* 0x000fca00087fe4ff */
[----:B------:R0:W5:Y:S01]  /*14150*/  LDG.E R11, desc[UR40][R2.64] ;  /* 0x00000028020b7981 */ /* 0x000162000c1e1900 */
[----:B------:R-:W-:Y:S05]  /*14160*/  BRA `(.L_x_12534) ;  /* 0x0000000000107947 */ /* 0x000fea0003800000 */
.L_x_12533:
[----:B------:R-:W-:Y:S05]  /*14170*/  @!P3 BRA `(.L_x_12534) ;  /* 0x00000000000cb947 */ /* 0x000fea0003800000 */
[----:B------:R-:W2:Y:S04]  /*14180*/  LDG.E R2, desc[UR40][R6.64] ;  /* 0x0000002806027981 */ /* 0x000ea8000c1e1900 */
[----:B------:R-:W2:Y:S02]  /*14190*/  LDG.E R11, desc[UR40][R6.64+0x4] ;  /* 0x00000428060b7981 */ /* 0x000ea4000c1e1900 */
[----:B--2---:R-:W-:-:S07]  /*141a0*/  IMAD.IADD R11, R11, 0x1, -R2 ;  /* 0x000000010b0b7824 */ /* 0x004fce00078e0a02 */
.L_x_12534:
[----:B0-----:R-:W2:Y:S04]  /*141b0*/  @P1 LDG.E R3, desc[UR40][R4.64] ;  /* 0x0000002804031981 */ /* 0x001ea8000c1e1900 */
[----:B------:R-:W2:Y:S01]  /*141c0*/  @P1 LDG.E R2, desc[UR40][R4.64+0x4] ;  /* 0x0000042804021981 */ /* 0x000ea2000c1e1900 */
[----:B-----5:R-:W-:Y:S01]  /*141d0*/  IMAD.IADD R0, R11, 0x1, -R0 ;  /* 0x000000010b007824 */ /* 0x020fe200078e0a00 */
[----:B------:R-:W-:Y:S01]  /*141e0*/  BSSY B0, `(.L_x_12535) ;  /* 0x00000b7000007945 */ /* 0x000fe20003800000 */
[----:B------:R-:W-:Y:S01]  /*141f0*/  PLOP3.LUT P2, PT, PT, PT, PT, 0x80, 0x0 ;  /* 0x000000000000781c */ /* 0x000fe20003f4f070 */
[----:B--2---:R-:W-:Y:S02]  /*14200*/  @P1 IMAD.IADD R9, R2, 0x1, -R3 ;  /* 0x0000000102091824 */ /* 0x004fe400078e0a03 */
[----:B------:R-:W-:-:S03]  /*14210*/  IMAD R3, R17, 0xc0, RZ ;  /* 0x000000c011037824 */ /* 0x000fc600078e02ff */
[----:B------:R-:W-:Y:S02]  /*14220*/  IADD3 R2, R0, R9, RZ ;  /* 0x0000000900027210 */ /* 0x000fe40007ffe0ff */
[----:B------:R-:W-:-:S03]  /*14230*/  IADD3 R7, -R10, 0x13f, R3 ;  /* 0x0000013f0a077810 */ /* 0x000fc60007ffe103 */
[C---:B------:R-:W-:Y:S02]  /*14240*/  VIADD R3, R2.reuse, 0x7f ;  /* 0x0000007f02037836 */ /* 0x040fe40000000000 */
[----:B------:R-:W-:-:S03]  /*14250*/  IMAD.IADD R7, R2, 0x1, R7 ;  /* 0x0000000102077824 */ /* 0x000fc600078e0207 */
[----:B------:R-:W-:Y:S02]  /*14260*/  SHF.R.S32.HI R2, RZ, 0x1f, R3 ;  /* 0x0000001fff027819 */ /* 0x000fe40000011403 */
[----:B------:R-:W-:Y:S02]  /*14270*/  SHF.R.S32.HI R6, RZ, 0x1f, R7 ;  /* 0x0000001fff067819 */ /* 0x000fe40000011407 */
[----:B------:R-:W-:Y:S02]  /*14280*/  LEA.HI R2, R2, R3, RZ, 0x7 ;  /* 0x0000000302027211 */ /* 0x000fe400078f38ff */
[----:B------:R-:W-:Y:S02]  /*14290*/  LEA.HI R6, R6, R7, RZ, 0x7 ;  /* 0x0000000706067211 */ /* 0x000fe400078f38ff */
[----:B------:R-:W-:Y:S02]  /*142a0*/  SHF.R.S32.HI R2, RZ, 0x7, R2 ;  /* 0x00000007ff027819 */ /* 0x000fe40000011402 */
[----:B------:R-:W-:-:S04]  /*142b0*/  SHF.R.S32.HI R3, RZ, 0x7, R6 ;  /* 0x00000007ff037819 */ /* 0x000fc80000011406 */
[----:B------:R-:W-:-:S05]  /*142c0*/  VIMNMX R12, R2, R3, PT ;  /* 0x00000003020c7248 */ /* 0x000fca0003fe0100 */
[----:B------:R-:W-:Y:S01]  /*142d0*/  IMAD R2, R12, 0x80, -R0 ;  /* 0x000000800c027824 */ /* 0x000fe200078e0a00 */
[----:B------:R-:W-:Y:S01]  /*142e0*/  IADD3 R0, -R0, RZ, RZ ;  /* 0x000000ff00007210 */ /* 0x000fe20007ffe1ff */
[----:B------:R0:W-:Y:S03]  /*142f0*/  STL [R1], R12 ;  /* 0x0000000c01007387 */ /* 0x0001e60000100800 */
        /* <DEDUP_REMOVED lines=16> */
[----:B------:R-:W2:Y:S01]  /*14400*/  @P0 LDC R7, c[0x0][0x430] ;  /* 0x00010c00ff070b82 */ /* 0x000ea20000000800 */
[----:B0-----:R-:W-:-:S05]  /*14410*/  @P0 IMAD.HI.U32 R4, R18, R5, RZ ;  /* 0x0000000512040227 */ /* 0x001fca00078e00ff */
[----:B--2---:R-:W-:Y:S02]  /*14420*/  @P0 SHF.R.U32.HI R0, RZ, R7, R4 ;  /* 0x00000007ff000219 */ /* 0x004fe40000011604 */
[----:B------:R-:W-:Y:S01]  /*14430*/  SEL R4, R29, RZ, !P1 ;  /* 0x000000ff1d047207 */ /* 0x000fe20004800000 */
[----:B------:R-:W-:Y:S06]  /*14440*/  BRA.DIV UR4, `(.L_x_12537) ;  /* 0x0000004a046c7947 */ /* 0x000fec000b800000 */
.L_x_12685:
[----:B------:R-:W-:-:S03]  /*14450*/  UMOV UR4, 0xffffffff ;  /* 0xffffffff00047882 */ /* 0x000fc60000000000 */
[----:B------:R-:W-:Y:S05]  /*14460*/  BRA.DIV UR4, `(.L_x_12538) ;  /* 0x0000004a04987947 */ /* 0x000fea000b800000 */
[----:B------:R-:W-:-:S13]  /*14470*/  ELECT P6, URZ, PT ;  /* 0x00000000003f782f */ /* 0x000fda00038c0000 */
.L_x_12688:
        /* <DEDUP_REMOVED lines=12> */
.L_x_12689:
[----:B------:R-:W-:Y:S05]  /*14540*/  BSYNC B1 ;  /* 0x0000000000017941 */ /* 0x000fea0003800000 */
.L_x_12539:
[----:B------:R-:W-:Y:S04]  /*14550*/  BSSY B1, `(.L_x_12541) ;  /* 0x0000037000017945 */ /* 0x000fe80003800000 */
[----:B------:R-:W-:Y:S05]  /*14560*/  @!P6 BRA `(.L_x_12542) ;  /* 0x0000000000d4e947 */ /* 0x000fea0003800000 */
[----:B0-----:R-:W-:Y:S01]  /*14570*/  IMAD R5, R25, 0x8, R6 ;  /* 0x0000000819057824 */ /* 0x001fe200078e0206 */
[----:B------:R-:W-:-:S04]  /*14580*/  SHF.L.U32 R10, R26, 0x1f, RZ ;  /* 0x0000001f1a0a7819 */ /* 0x000fc800000006ff */
[----:B------:R-:W0:Y:S02]  /*14590*/  SYNCS.PHASECHK.TRANS64.TRYWAIT P0, [R5+URZ+0x168a0], R10 ;  /* 0x0168a00a050075a7 */ /* 0x000e24000800017f */
[----:B0-----:R-:W-:Y:S05]  /*145a0*/  @!P0 BRA `(.L_x_12543) ;  /* 0x00000048007c8947 */ /* 0x001fea0003800000 */
.L_x_12690:
        /* <DEDUP_REMOVED lines=9> */
.L_x_12544:
[----:B------:R-:W-:Y:S01]  /*14640*/  LEA R7, R25, R6, 0xe ;  /* 0x0000000619077211 */ /* 0x000fe200078e70ff */
[----:B------:R-:W-:Y:S01]  /*14650*/  UIADD3 UR4, UP0, UR38, 0x570, URZ ;  /* 0x0000057026047890 */ /* 0x000fe2000ff1e03f */
[----:B------:R-:W-:Y:S01]  /*14660*/  R2UR UR9, R5 ;  /* 0x00000000050972ca */ /* 0x000fe200000e0000 */
[----:B------:R-:W-:Y:S01]  /*14670*/  UMOV UR6, 0x0 ;  /* 0x0000000000067882 */ /* 0x000fe20000000000 */
[----:B------:R-:W-:Y:S01]  /*14680*/  R2UR UR8, R7 ;  /* 0x00000000070872ca */ /* 0x000fe200000e0000 */
[----:B------:R-:W-:Y:S01]  /*14690*/  IMAD R7, R3, 0x80, R8 ;  /* 0x0000008003077824 */ /* 0x000fe200078e0208 */
[----:B------:R-:W-:Y:S01]  /*146a0*/  R2UR UR12, R0 ;  /* 0x00000000000c72ca */ /* 0x000fe200000e0000 */
[----:B------:R-:W-:Y:S01]  /*146b0*/  UIADD3.X UR5, URZ, UR39, URZ, UP0, !UPT ;  /* 0x000000273f057290 */ /* 0x000fe200087fe43f */
[----:B------:R-:W-:Y:S01]  /*146c0*/  R2UR UR13, R4 ;  /* 0x00000000040d72ca */ /* 0x000fe200000e0000 */
[----:B------:R-:W-:Y:S01]  /*146d0*/  VIADD R7, R7, 0xffffff80 ;  /* 0xffffff8007077836 */ /* 0x000fe20000000000 */
[----:B------:R-:W-:Y:S01]  /*146e0*/  UMOV UR7, 0x12f00000 ;  /* 0x12f0000000077882 */ /* 0x000fe20000000000 */
[----:B------:R-:W-:-:S03]  /*146f0*/  UMOV UR10, URZ ;  /* 0x0000003f000a7c82 */ /* 0x000fc60008000000 */
[----:B------:R-:W-:Y:S01]  /*14700*/  R2UR UR11, R7 ;  /* 0x00000000070b72ca */ /* 0x000fe200000e0000 */
[----:B------:R-:W-:Y:S02]  /*14710*/  UIADD3 UR9, UR9, 0x16890, URZ ;  /* 0x0001689009097890 */ /* 0x000fe4000fffe03f */
[----:B------:R-:W-:-:S10]  /*14720*/  UIADD3 UR8, UR8, 0xe400, URZ ;  /* 0x0000e40008087890 */ /* 0x000fd4000fffe03f */
[----:B------:R3:W-:Y:S01]  /*14730*/  UTMALDG.4D [UR8], [UR4], desc[UR6] ;  /* 0x00000608040075b4 */ /* 0x0007e20008019000 */
[----:B------:R-:W4:Y:S02]  /*14740*/  SYNCS.PHASECHK.TRANS64.TRYWAIT P0, [R5+URZ+0x168c0], R10 ;  /* 0x0168c00a050075a7 */ /* 0x000f24000800017f */
[----:B---34-:R-:W-:Y:S05]  /*14750*/  @!P0 BRA `(.L_x_12545) ;  /* 0x0000004800248947 */ /* 0x018fea0003800000 */
.L_x_12691:
[----:B------:R-:W-:Y:S01]  /*14760*/  IMAD.SHL.U32 R9, R25, 0x2000, RZ ;  /* 0x0000200019097824 */ /* 0x000fe200078e00ff */
[----:B------:R-:W-:Y:S06]  /*14770*/  @P1 BRA `(.L_x_12546) ;  /* 0x0000000000141947 */ /* 0x000fec0003800000 */
[----:B------:R-:W-:Y:S02]  /*14780*/  ISETP.NE.AND P0, PT, R28, RZ, PT ;  /* 0x000000ff1c00720c */ /* 0x000fe40003f05270 */
[----:B0--3--:R-:W-:-:S04]  /*14790*/  MOV R10, 0x4000 ;  /* 0x00004000000a7802 */ /* 0x009fc80000000f00 */
[----:B------:R4:W-:Y:S07]  /*147a0*/  SYNCS.ARRIVE.TRANS64 RZ, [R5+URZ+0x168b0], R10 ;  /* 0x0168b00a05ff79a7 */ /* 0x0009ee000800003f */
[----:B------:R-:W-:Y:S05]  /*147b0*/  @!P0 BRA `(.L_x_12546) ;  /* 0x0000000000048947 */ /* 0x000fea0003800000 */
[----:B------:R-:W-:Y:S01]  /*147c0*/  BPT.TRAP 0x1 ;  /* 0x000000040000795c */ /* 0x000fe20000300000 */
.L_x_12546:
        /* <DEDUP_REMOVED lines=15> */
.L_x_12542:
[----:B------:R-:W-:Y:S05]  /*148c0*/  BSYNC B1 ;  /* 0x0000000000017941 */ /* 0x000fea0003800000 */
.L_x_12541:
[----:B------:R-:W-:Y:S01]  /*148d0*/  VIADD R25, R25, 0x1 ;  /* 0x0000000119197836 */ /* 0x000fe20000000000 */
[----:B------:R-:W-:Y:S01]  /*148e0*/  PLOP3.LUT P2, PT, PT, PT, PT, 0x8, 0x0 ;  /* 0x000000000000781c */ /* 0x000fe20003f4e170 */
[----:B------:R-:W-:-:S03]  /*148f0*/  VIADD R3, R3, 0xfffffffe ;  /* 0xfffffffe03037836 */ /* 0x000fc60000000000 */
[----:B------:R-:W-:-:S04]  /*14900*/  ISETP.NE.AND P0, PT, R25, 0x2, PT ;  /* 0x000000021900780c */ /* 0x000fc80003f05270 */
[----:B------:R-:W-:Y:S02]  /*14910*/  SEL R25, R25, RZ, P0 ;  /* 0x000000ff19197207 */ /* 0x000fe40000000000 */
[----:B0-234-:R-:W-:Y:S02]  /*14920*/  SEL R5, RZ, 0x1, P0 ;  /* 0x00000001ff057807 */ /* 0x01dfe40000000000 */
[----:B------:R-:W-:Y:S02]  /*14930*/  ISETP.GE.AND P0, PT, R3, R2, PT ;  /* 0x000000020300720c */ /* 0x000fe40003f06270 */
[----:B------:R-:W-:-:S11]  /*14940*/  LOP3.LUT R26, R26, R5, RZ, 0x3c, !PT ;  /* 0x000000051a1a7212 */ /* 0x000fd600078e3cff */
[----:B------:R-:W-:Y:S05]  /*14950*/  @!P0 BRA `(.L_x_12536) ;  /* 0x0000000000fc8947 */ /* 0x000fea0003800000 */
.L_x_12553:
[----:B------:R-:W-:Y:S05]  /*14960*/  YIELD ;  /* 0x0000000000007946 */ /* 0x000fea0003800000 */
[----:B------:R-:W-:Y:S04]  /*14970*/  BSSY B1, `(.L_x_12547) ;  /* 0x0000034000017945 */ /* 0x000fe80003800000 */
[----:B------:R-:W-:Y:S05]  /*14980*/  @!P6 BRA `(.L_x_12548) ;  /* 0x0000000000c8e947 */ /* 0x000fea0003800000 */
[----:B------:R-:W-:Y:S02]  /*14990*/  LEA R10, R25, R6, 0x3 ;  /* 0x00000006190a7211 */ /* 0x000fe400078e18ff */
[----:B------:R-:W-:-:S04]  /*149a0*/  SHF.L.U32 R5, R26, 0x1f, RZ ;  /* 0x0000001f1a057819 */ /* 0x000fc800000006ff */
[----:B------:R-:W0:Y:S02]  /*149b0*/  SYNCS.PHASECHK.TRANS64.TRYWAIT P0, [R10+URZ+0x168a0], R5 ;  /* 0x0168a0050a0075a7 */ /* 0x000e24000800017f */
[----:B0-----:R-:W-:Y:S05]  /*149c0*/  @!P0 BRA `(.L_x_12549) ;  /* 0x00000044009c8947 */ /* 0x001fea0003800000 */
.L_x_12692:
        /* <DEDUP_REMOVED lines=9> */
.L_x_12550:
        /* <DEDUP_REMOVED lines=17> */
.L_x_12693:
[----:B------:R-:W-:Y:S05]  /*14b70*/  @P0 BRA `(.L_x_12552) ;  /* 0x0000000000140947 */ /* 0x000fea0003800000 */
[----:B------:R-:W-:Y:S02]  /*14b80*/  ISETP.NE.AND P1, PT, R28, RZ, PT ;  /* 0x000000ff1c00720c */ /* 0x000fe40003f25270 */
[----:B0-2---:R-:W-:-:S04]  /*14b90*/  MOV R5, 0x4000 ;  /* 0x0000400000057802 */ /* 0x005fc80000000f00 */
[----:B------:R3:W-:Y:S07]  /*14ba0*/  SYNCS.ARRIVE.TRANS64 RZ, [R10+URZ+0x168b0], R5 ;  /* 0x0168b0050aff79a7 */ /* 0x0007ee000800003f */
[----:B------:R-:W-:Y:S05]  /*14bb0*/  @!P1 BRA `(.L_x_12552) ;  /* 0x0000000000049947 */ /* 0x000fea0003800000 */
[----:B------:R-:W-:Y:S01]  /*14bc0*/  BPT.TRAP 0x1 ;  /* 0x000000040000795c */ /* 0x000fe20000300000 */
.L_x_12552:
        /* <DEDUP_REMOVED lines=14> */
.L_x_12548:
[----:B------:R-:W-:Y:S05]  /*14cb0*/  BSYNC B1 ;  /* 0x0000000000017941 */ /* 0x000fea0003800000 */
.L_x_12547:
        /* <DEDUP_REMOVED lines=9> */
.L_x_12536:
[----:B------:R-:W-:Y:S05]  /*14d50*/  BSYNC B0 ;  /* 0x0000000000007941 */ /* 0x000fea0003800000 */
.L_x_12535:
        /* <DEDUP_REMOVED lines=21> */
.L_x_12555:
[----:B------:R-:W0:Y:S01]  /*14eb0*/  S2R R0, SR_CgaCtaId ;  /* 0x0000000000007919 */ /* 0x000e220000008800 */
[----:B------:R-:W-:-:S04]  /*14ec0*/  MOV R27, 0x400 ;  /* 0x00000400001b7802 */ /* 0x000fc80000000f00 */
[----:B0-----:R-:W-:-:S04]  /*14ed0*/  LEA R27, R0, R27, 0x18 ;  /* 0x0000001b001b7211 */ /* 0x001fc800078ec0ff */
[----:B------:R-:W-:-:S04]  /*14ee0*/  IADD3 R0, R27, 0xe400, RZ ;  /* 0x0000e4001b007810 */ /* 0x000fc80007ffe0ff */
        /* <DEDUP_REMOVED lines=18> */
.L_x_12557:
        /* <DEDUP_REMOVED lines=19> */
.L_x_12559:
        /* <DEDUP_REMOVED lines=16> */
.L_x_12558:
[----:B------:R-:W2:Y:S01]  /*15240*/  LDL.LU R2, [R1+0x4] ;  /* 0x0000040001027983 */ /* 0x000ea20000300800 */
        /* <DEDUP_REMOVED lines=27> */
.L_x_12560:
        /* <DEDUP_REMOVED lines=19> */
.L_x_12696:
[----:B------:R-:W-:Y:S01]  /*15530*/  UMOV UR4, 0xffffffff ;  /* 0xffffffff00047882 */ /* 0x000fe20000000000 */
[----:B------:R-:W-:Y:S02]  /*15540*/  SHF.R.S32.HI R12, RZ, 0x1f, R6 ;  /* 0x0000001fff0c7819 */ /* 0x000fe40000011406 */
[----:B------:R-:W-:Y:S05]  /*15550*/  BRA.DIV UR4, `(.L_x_12562) ;  /* 0x0000003e04147947 */ /* 0x000fea000b800000 */
[----:B------:R-:W-:-:S13]  /*15560*/  ELECT P6, URZ, PT ;  /* 0x00000000003f782f */ /* 0x000fda00038c0000 */
.L_x_12699:
        /* <DEDUP_REMOVED lines=10> */
[----:B0-----:R-:W-:Y:S01]  /*15610*/  @P0 IMAD.HI.U32 R8, R7, R4, RZ ;  /* 0x0000000407080227 */ /* 0x001fe200078e00ff */
[----:B------:R-:W-:-:S04]  /*15620*/  MOV R4, R7 ;  /* 0x0000000700047202 */ /* 0x000fc80000000f00 */
        /* <DEDUP_REMOVED lines=9> */
.L_x_12564:
[----:B------:R-:W-:Y:S01]  /*156c0*/  IMAD R5, R22, 0x8, R27 ;  /* 0x0000000816057824 */ /* 0x000fe200078e021b */
[----:B------:R-:W-:-:S04]  /*156d0*/  SHF.L.U32 R4, R24, 0x1f, RZ ;  /* 0x0000001f18047819 */ /* 0x000fc800000006ff */
[----:B------:R-:W2:Y:S02]  /*156e0*/  SYNCS.PHASECHK.TRANS64.TRYWAIT P0, [R5+URZ+0x16840], R4 ;  /* 0x01684004050075a7 */ /* 0x000ea4000800017f */
[----:B--2---:R-:W-:Y:S05]  /*156f0*/  @!P0 BRA `(.L_x_12565) ;  /* 0x0000003800cc8947 */ /* 0x004fea0003800000 */
.L_x_12700:
[----:B0-----:R-:W0:Y:S02]  /*15700*/  S2R R10, SR_TID.X ;  /* 0x00000000000a7919 */ /* 0x001e240000002100 */
[----:B0-----:R-:W-:-:S04]  /*15710*/  LOP3.LUT R10, R10, 0x7f, RZ, 0xc0, !PT ;  /* 0x0000007f0a0a7812 */ /* 0x001fc800078ec0ff */
[----:B------:R-:W-:-:S13]  /*15720*/  ISETP.NE.AND P0, PT, R10, RZ, PT ;  /* 0x000000ff0a00720c */ /* 0x000fda0003f05270 */
[----:B------:R-:W-:Y:S05]  /*15730*/  @P0 BRA `(.L_x_12566) ;  /* 0x0000000000140947 */ /* 0x000fea0003800000 */
[----:B------:R-:W-:Y:S02]  /*15740*/  ISETP.NE.AND P1, PT, R28, RZ, PT ;  /* 0x000000ff1c00720c */ /* 0x000fe40003f25270 */
[----:B--2---:R-:W-:-:S04]  /*15750*/  MOV R4, 0x4000 ;  /* 0x0000400000047802 */ /* 0x004fc80000000f00 */
[----:B------:R0:W-:Y:S07]  /*15760*/  SYNCS.ARRIVE.TRANS64 RZ, [R5+URZ+0x16830], R4 ;  /* 0x0168300405ff79a7 */ /* 0x0001ee000800003f */
[----:B------:R-:W-:Y:S05]  /*15770*/  @!P1 BRA `(.L_x_12566) ;  /* 0x0000000000049947 */ /* 0x000fea0003800000 */
[----:B------:R-:W-:Y:S01]  /*15780*/  BPT.TRAP 0x1 ;  /* 0x000000040000795c */ /* 0x000fe20000300000 */
.L_x_12566:
        /* <DEDUP_REMOVED lines=16> */
[----:B0-----:R-:W-:Y:S01]  /*15890*/  NOP ;  /* 0x0000000000007918 */ /* 0x001fe20000000000 */
.L_x_12563:
        /* <DEDUP_REMOVED lines=22> */
[----:B------:R-:W-:-:S04]  /*15a00*/  LOP3.LUT R4, R4, 0xfffffffe, RZ, 0xc0, !PT ;  /* 0xfffffffe04047812 */ /* 0x000fc800078ec0ff */
[----:B------:R-:W-:-:S04]  /*15a10*/  IADD3 R4, R5, -R4, RZ ;  /* 0x8000000405047210 */ /* 0x000fc80007ffe0ff */
[----:B------:R-:W-:-:S04]  /*15a20*/  SHF.L.U32 R4, R4, 0x1f, RZ ;  /* 0x0000001f04047819 */ /* 0x000fc800000006ff */
[----:B------:R-:W0:Y:S02]  /*15a30*/  SYNCS.PHASECHK.TRANS64.TRYWAIT P0, [R27+URZ+0x16820], R4 ;  /* 0x016820041b0075a7 */ /* 0x000e24000800017f */
[----:B0--3--:R-:W-:Y:S05]  /*15a40*/  @!P0 BRA `(.L_x_12568) ;  /* 0x00000038000c8947 */ /* 0x009fea0003800000 */
.L_x_12701:
[----:B------:R-:W-:Y:S05]  /*15a50*/  BSYNC B0 ;  /* 0x0000000000007941 */ /* 0x000fea0003800000 */
.L_x_12567:
[----:B------:R-:W2:Y:S01]  /*15a60*/  LDL R5, [R1] ;  /* 0x0000000001057983 */ /* 0x000ea20000100800 */
[----:B------:R-:W-:Y:S01]  /*15a70*/  BSSY B0, `(.L_x_12569) ;  /* 0x0000127000007945 */ /* 0x000fe20003800000 */
[----:B--2---:R-:W-:-:S13]  /*15a80*/  ISETP.GE.AND P0, PT, R5, 0x2, PT ;  /* 0x000000020500780c */ /* 0x004fda0003f06270 */
[----:B------:R-:W-:Y:S05]  /*15a90*/  @!P0 BRA `(.L_x_12570) ;  /* 0x0000001000908947 */ /* 0x000fea0003800000 */
[C---:B0-----:R-:W-:Y:S01]  /*15aa0*/  LOP3.LUT R4, R5.reuse, 0x1, RZ, 0xc0, !PT ;  /* 0x0000000105047812 */ /* 0x041fe200078ec0ff */
[----:B------:R-:W-:Y:S01]  /*15ab0*/  VIADD R11, R5, 0xfffffffe ;  /* 0xfffffffe050b7836 */ /* 0x000fe20000000000 */
[----:B------:R-:W-:Y:S02]  /*15ac0*/  BSSY B1, `(.L_x_12571) ;  /* 0x0000064000017945 */ /* 0x000fe40003800000 */
[----:B------:R-:W-:Y:S01]  /*15ad0*/  ISETP.NE.U32.AND P0, PT, R4, 0x1, PT ;  /* 0x000000010400780c */ /* 0x000fe20003f05070 */
[----:B------:R-:W-:-:S12]  /*15ae0*/  IMAD.MOV.U32 R9, RZ, RZ, R11 ;  /* 0x000000ffff097224 */ /* 0x000fd800078e000b */
        /* <DEDUP_REMOVED lines=27> */
[----:B------:R-:W-:Y:S01]  /*15ca0*/  LEA.HI.X R3, R4, R3, R14, 0x2, P0 ;  /* 0x0000000304037211 */ /* 0x000fe200000f140e */
[----:B------:R-:W-:-:S04]  /*15cb0*/  IMAD.MOV R4, RZ, RZ, -R9 ;  /* 0x000000ffff047224 */ /* 0x000fc800078e0a09 */
[----:B------:R-:W-:Y:S02]  /*15cc0*/  IMAD R15, R15, R4, R11 ;  /* 0x000000040f0f7224 */ /* 0x000fe400078e020b */
[----:B------:R0:W5:Y:S05]  /*15cd0*/  LDG.E R4, desc[UR40][R2.64] ;  /* 0x0000002802047981 */ /* 0x00016a000c1e1900 */
.L_x_12575:
[----:B0-----:R-:W-:Y:S01]  /*15ce0*/  IMAD R3, R10, 0x8, R27 ;  /* 0x000000080a037824 */ /* 0x001fe200078e021b */
[----:B------:R-:W-:-:S04]  /*15cf0*/  SHF.L.U32 R2, R13, 0x1f, RZ ;  /* 0x0000001f0d027819 */ /* 0x000fc800000006ff */
[----:B------:R-:W0:Y:S02]  /*15d00*/  SYNCS.PHASECHK.TRANS64.TRYWAIT P0, [R3+URZ+0x16840], R2 ;  /* 0x01684002030075a7 */ /* 0x000e24000800017f */
[----:B0-----:R-:W-:Y:S05]  /*15d10*/  @!P0 BRA `(.L_x_12576) ;  /* 0x00000034006c8947 */ /* 0x001fea0003800000 */
.L_x_12702:
        /* <DEDUP_REMOVED lines=9> */
.L_x_12577:
[----:B0-2---:R-:W-:Y:S01]  /*15db0*/  LEA R2, R10, R27, 0xe ;  /* 0x0000001b0a027211 */ /* 0x005fe200078e70ff */
        /* <DEDUP_REMOVED lines=8> */
[----:B------:R-:W-:Y:S01]  /*15e40*/  IMAD R2, R22, 0x8, R3 ;  /* 0x0000000816027824 */ /* 0x000fe200078e0203 */
        /* <DEDUP_REMOVED lines=11> */
.L_x_12703:
[----:B------:R-:W-:Y:S05]  /*15f00*/  @P1 BRA `(.L_x_12579) ;  /* 0x0000000000181947 */ /* 0x000fea0003800000 */
[----:B------:R-:W-:Y:S01]  /*15f10*/  ISETP.NE.AND P0, PT, R28, RZ, PT ;  /* 0x000000ff1c00720c */ /* 0x000fe20003f05270 */
[----:B0-----:R-:W-:Y:S01]  /*15f20*/  IMAD R2, R22, 0x8, R27 ;  /* 0x0000000816027824 */ /* 0x001fe200078e021b */
[----:B------:R-:W-:-:S04]  /*15f30*/  MOV R3, 0x4000 ;  /* 0x0000400000037802 */ /* 0x000fc80000000f00 */
[----:B------:R2:W-:Y:S07]  /*15f40*/  SYNCS.ARRIVE.TRANS64 RZ, [R2+URZ+0x16850], R3 ;  /* 0x0168500302ff79a7 */ /* 0x0005ee000800003f */
[----:B------:R-:W-:Y:S05]  /*15f50*/  @!P0 BRA `(.L_x_12579) ;  /* 0x0000000000048947 */ /* 0x000fea0003800000 */
[----:B------:R-:W-:Y:S01]  /*15f60*/  BPT.TRAP 0x1 ;  /* 0x000000040000795c */ /* 0x000fe20000300000 */
.L_x_12579:
        /* <DEDUP_REMOVED lines=14> */
[----:B------:R-:W-:Y:S02]  /*16050*/  ULEA UR11, UR11, UR4, 0x7 ;  /* 0x000000040b0b7291 */ /* 0x000fe4000f8e383f */
[----:B------:R-:W-:Y:S02]  /*16060*/  UIADD3 UR9, UR9, 0x16850, URZ ;  /* 0x0001685009097890 */ /* 0x000fe4000fffe03f */
[----:B------:R-:W-:Y:S01]  /*16070*/  UIADD3 UR8, UR8, 0x400, URZ ;  /* 0x0000040008087890 */ /* 0x000fe2000fffe03f */
[----:B------:R-:W-:-:S08]  /*16080*/  UMOV UR4, 0x0 ;  /* 0x0000000000047882 */ /* 0x000fd00000000000 */
[----:B------:R0:W-:Y:S02]  /*16090*/  UTMALDG.4D [UR8], [UR6], desc[UR4] ;  /* 0x00000408060075b4 */ /* 0x0001e40008019000 */
[----:B0-----:R-:W-:Y:S01]  /*160a0*/  NOP ;  /* 0x0000000000007918 */ /* 0x001fe20000000000 */
.L_x_12574:
[----:B------:R-:W-:Y:S05]  /*160b0*/  BSYNC B2 ;  /* 0x0000000000027941 */ /* 0x000fea0003800000 */
.L_x_12573:
[----:B------:R-:W2:Y:S01]  /*160c0*/  LDL.LU R2, [R1] ;  /* 0x0000000001027983 */ /* 0x000ea20000300800 */
[----:B------:R-:W-:Y:S02]  /*160d0*/  IMAD.MOV.U32 R22, RZ, RZ, R10 ;  /* 0x000000ffff167224 */ /* 0x000fe400078e000a */
[----:B------:R-:W-:Y:S02]  /*160e0*/  IMAD.MOV.U32 R24, RZ, RZ, R13 ;  /* 0x000000ffff187224 */ /* 0x000fe400078e000d */
[----:B--2---:R-:W-:-:S07]  /*160f0*/  VIADD R9, R2, 0xfffffffd ;  /* 0xfffffffd02097836 */ /* 0x004fce0000000000 */
.L_x_12572:
[----:B------:R-:W-:Y:S05]  /*16100*/  BSYNC B1 ;  /* 0x0000000000017941 */ /* 0x000fea0003800000 */
.L_x_12571:
[----:B------:R-:W-:-:S13]  /*16110*/  ISETP.NE.AND P0, PT, R11, RZ, PT ;  /* 0x000000ff0b00720c */ /* 0x000fda0003f05270 */
[----:B------:R-:W-:Y:S05]  /*16120*/  @!P0 BRA `(.L_x_12570) ;  /* 0x0000000800ec8947 */ /* 0x000fea0003800000 */
[----:B------:R-:W-:-:S07]  /*16130*/  MOV R4, R8 ;  /* 0x0000000800047202 */ /* 0x000fce0000000f00 */
.L_x_12594:
        /* <DEDUP_REMOVED lines=31> */
.L_x_12582:
[----:B------:R-:W-:Y:S01]  /*16330*/  IMAD R3, R10, 0x8, R27 ;  /* 0x000000080a037824 */ /* 0x000fe200078e021b */
[----:B------:R-:W-:-:S04]  /*16340*/  SHF.L.U32 R2, R11, 0x1f, RZ ;  /* 0x0000001f0b027819 */ /* 0x000fc800000006ff */
[----:B------:R-:W2:Y:S02]  /*16350*/  SYNCS.PHASECHK.TRANS64.TRYWAIT P0, [R3+URZ+0x16840], R2 ;  /* 0x01684002030075a7 */ /* 0x000ea4000800017f */
[----:B--2---:R-:W-:Y:S05]  /*16360*/  @!P0 BRA `(.L_x_12583) ;  /* 0x0000003000008947 */ /* 0x004fea0003800000 */
.L_x_12704:
        /* <DEDUP_REMOVED lines=9> */
.L_x_12584:
        /* <DEDUP_REMOVED lines=21> */
.L_x_12705:
[----:B------:R-:W-:Y:S05]  /*16550*/  @P0 BRA `(.L_x_12586) ;  /* 0x0000000000140947 */ /* 0x000fea0003800000 */
[----:B------:R-:W-:Y:S02]  /*16560*/  ISETP.NE.AND P1, PT, R28, RZ, PT ;  /* 0x000000ff1c00720c */ /* 0x000fe40003f25270 */
[----:B------:R-:W-:-:S04]  /*16570*/  MOV R2, 0x4000 ;  /* 0x0000400000027802 */ /* 0x000fc80000000f00 */
[----:B------:R2:W-:Y:S07]  /*16580*/  SYNCS.ARRIVE.TRANS64 RZ, [R3+URZ+0x50], R2 ;  /* 0x0000500203ff79a7 */ /* 0x0005ee000800003f */
[----:B------:R-:W-:Y:S05]  /*16590*/  @!P1 BRA `(.L_x_12586) ;  /* 0x0000000000049947 */ /* 0x000fea0003800000 */
[----:B------:R-:W-:Y:S01]  /*165a0*/  BPT.TRAP 0x1 ;  /* 0x000000040000795c */ /* 0x000fe20000300000 */
.L_x_12586:
        /* <DEDUP_REMOVED lines=19> */
.L_x_12581:
[----:B------:R-:W-:Y:S05]  /*166e0*/  BSYNC B1 ;  /* 0x0000000000017941 */ /* 0x000fea0003800000 */
.L_x_12580:
[----:B------:R-:W-:Y:S01]  /*166f0*/  IADD3 R22, R10, 0x1, RZ ;  /* 0x000000010a167810 */ /* 0x000fe20007ffe0ff */
[----:B------:R-:W-:Y:S03]  /*16700*/  BSSY B1, `(.L_x_12587) ;  /* 0x0000059000017945 */ /* 0x000fe60003800000 */
        /* <DEDUP_REMOVED lines=24> */
[----:B------:R-:W-:Y:S01]  /*16890*/  LEA.HI.X R5, R2, UR5, R3, 0x2, P0 ;  /* 0x0000000502057c11 */ /* 0x000fe200080f1403 */
[----:B------:R-:W-:-:S04]  /*168a0*/  IMAD.MOV R2, RZ, RZ, -R15 ;  /* 0x000000ffff027224 */ /* 0x000fc800078e0a0f */
[----:B------:R0:W5:Y:S01]  /*168b0*/  LDG.E R4, desc[UR40][R4.64] ;  /* 0x0000002804047981 */ /* 0x000162000c1e1900 */
[----:B------:R-:W-:-:S07]  /*168c0*/  IMAD R14, R13, R2, R14 ;  /* 0x000000020d0e7224 */ /* 0x000fce00078e020e */
.L_x_12589:
[----:B--2---:R-:W-:Y:S01]  /*168d0*/  IMAD R2, R22, 0x8, R27 ;  /* 0x0000000816027824 */ /* 0x004fe200078e021b */
[----:B------:R-:W-:-:S04]  /*168e0*/  SHF.L.U32 R3, R24, 0x1f, RZ ;  /* 0x0000001f18037819 */ /* 0x000fc800000006ff */
[----:B------:R-:W2:Y:S02]  /*168f0*/  SYNCS.PHASECHK.TRANS64.TRYWAIT P0, [R2+URZ+0x16840], R3 ;  /* 0x01684003020075a7 */ /* 0x000ea4000800017f */
[----:B--2---:R-:W-:Y:S05]  /*16900*/  @!P0 BRA `(.L_x_12590) ;  /* 0x0000002800c08947 */ /* 0x004fea0003800000 */
.L_x_12706:
        /* <DEDUP_REMOVED lines=9> */
.L_x_12591:
[----:B0-2---:R-:W-:Y:S01]  /*169a0*/  LEA R2, R22, R27, 0xe ;  /* 0x0000001b16027211 */ /* 0x005fe200078e70ff */
[----:B------:R-:W-:Y:S01]  /*169b0*/  VIADD R3, R27, 0x16800 ;  /* 0x000168001b037836 */ /* 0x000fe20000000000 */
[----:B------:R-:W-:Y:S01]  /*169c0*/  R2UR UR11, R14 ;  /* 0x000000000e0b72ca */ /* 0x000fe200000e0000 */
[----:B------:R-:W-:Y:S01]  /*169d0*/  UIADD3 UR6, UP0, UR38, 0x370, URZ ;  /* 0x0000037026067890 */ /* 0x000fe2000ff1e03f */
[----:B------:R-:W-:Y:S01]  /*169e0*/  R2UR UR8, R2 ;  /* 0x00000000020872ca */ /* 0x000fe200000e0000 */
[--C-:B------:R-:W-:Y:S01]  /*169f0*/  IMAD R2, R22, 0x8, R3.reuse ;  /* 0x0000000816027824 */ /* 0x100fe200078e0203 */
[----:B------:R-:W-:Y:S01]  /*16a00*/  R2UR UR4, R23 ;  /* 0x00000000170472ca */ /* 0x000fe200000e0000 */
[----:B------:R-:W-:Y:S01]  /*16a10*/  UIADD3.X UR7, URZ, UR39, URZ, UP0, !UPT ;  /* 0x000000273f077290 */ /* 0x000fe200087fe43f */
[----:B------:R-:W-:Y:S01]  /*16a20*/  R2UR UR12, R0 ;  /* 0x00000000000c72ca */ /* 0x000fe200000e0000 */
[----:B------:R-:W-:Y:S01]  /*16a30*/  UMOV UR5, 0x14f00000 ;  /* 0x14f0000000057882 */ /* 0x000fe20000000000 */
[----:B------:R-:W-:Y:S01]  /*16a40*/  R2UR UR9, R2 ;  /* 0x00000000020972ca */ /* 0x000fe200000e0000 */
[----:B------:R-:W-:Y:S01]  /*16a50*/  IMAD R2, R10, 0x8, R3 ;  /* 0x000000080a027824 */ /* 0x000fe200078e0203 */
[----:B-----5:R-:W-:Y:S01]  /*16a60*/  R2UR UR13, R4 ;  /* 0x00000000040d72ca */ /* 0x020fe200000e0000 */
[----:B------:R-:W-:Y:S01]  /*16a70*/  UMOV UR10, URZ ;  /* 0x0000003f000a7c82 */ /* 0x000fe20008000000 */
[----:B------:R-:W-:-:S03]  /*16a80*/  SHF.L.U32 R11, R11, 0x1f, RZ ;  /* 0x0000001f0b0b7819 */ /* 0x000fc600000006ff */
[----:B------:R-:W-:Y:S02]  /*16a90*/  UIADD3 UR8, UR8, 0xe400, URZ ;  /* 0x0000e40008087890 */ /* 0x000fe4000fffe03f */
[----:B------:R-:W-:-:S03]  /*16aa0*/  ULEA UR11, UR11, UR4, 0x7 ;  /* 0x000000040b0b7291 */ /* 0x000fc6000f8e383f */
[----:B------:R-:W-:Y:S01]  /*16ab0*/  UMOV UR4, 0x0 ;  /* 0x0000000000047882 */ /* 0x000fe20000000000 */
[----:B------:R-:W-:-:S09]  /*16ac0*/  UIADD3 UR9, UR9, 0x30, URZ ;  /* 0x0000003009097890 */ /* 0x000fd2000fffe03f */
[----:B------:R0:W-:Y:S01]  /*16ad0*/  UTMALDG.4D [UR8], [UR6], desc[UR4] ;  /* 0x00000408060075b4 */ /* 0x0001e20008019000 */
[----:B------:R-:W2:Y:S02]  /*16ae0*/  SYNCS.PHASECHK.TRANS64.TRYWAIT P1, [R2+URZ+0x60], R11 ;  /* 0x0000600b020075a7 */ /* 0x000ea4000802017f */
[----:B0-2---:R-:W-:Y:S05]  /*16af0*/  @!P1 BRA `(.L_x_12592) ;  /* 0x0000002800589947 */ /* 0x005fea0003800000 */
.L_x_12707:
[----:B------:R-:W-:Y:S05]  /*16b00*/  @P0 BRA `(.L_x_12593) ;  /* 0x0000000000140947 */ /* 0x000fea0003800000 */
[----:B------:R-:W-:Y:S02]  /*16b10*/  ISETP.NE.AND P1, PT, R28, RZ, PT ;  /* 0x000000ff1c00720c */ /* 0x000fe40003f25270 */
[----:B------:R-:W-:-:S04]  /*16b20*/  MOV R3, 0x4000 ;  /* 0x0000400000037802 */ /* 0x000fc80000000f00 */
[----:B------:R2:W-:Y:S07]  /*16b30*/  SYNCS.ARRIVE.TRANS64 RZ, [R2+URZ+0x50], R3 ;  /* 0x0000500302ff79a7 */ /* 0x0005ee000800003f */
[----:B------:R-:W-:Y:S05]  /*16b40*/  @!P1 BRA `(.L_x_12593) ;  /* 0x0000000000049947 */ /* 0x000fea0003800000 */
[----:B------:R-:W-:Y:S01]  /*16b50*/  BPT.TRAP 0x1 ;  /* 0x000000040000795c */ /* 0x000fe20000300000 */
.L_x_12593:
        /* <DEDUP_REMOVED lines=19> */
.L_x_12588:
[----:B------:R-:W-:Y:S05]  /*16c90*/  BSYNC B1 ;  /* 0x0000000000017941 */ /* 0x000fea0003800000 */
.L_x_12587:
[C---:B------:R-:W-:Y:S02]  /*16ca0*/  ISETP.GT.AND P0, PT, R9.reuse, 0x1, PT ;  /* 0x000000010900780c */ /* 0x040fe40003f04270 */
[----:B0-2---:R-:W-:-:S05]  /*16cb0*/  IADD3 R2, R9, -0x2, RZ ;  /* 0xfffffffe09027810 */ /* 0x005fca0007ffe0ff */
[----:B------:R-:W-:-:S06]  /*16cc0*/  IMAD.MOV.U32 R9, RZ, RZ, R2 ;  /* 0x000000ffff097224 */ /* 0x000fcc00078e0002 */
[----:B------:R-:W-:Y:S05]  /*16cd0*/  @P0 BRA `(.L_x_12594) ;  /* 0xfffffff400180947 */ /* 0x000fea000383ffff */
.L_x_12570:
[----:B------:R-:W-:Y:S05]  /*16ce0*/  BSYNC B0 ;  /* 0x0000000000007941 */ /* 0x000fea0003800000 */
.L_x_12569:
[----:B------:R-:W-:Y:S01]  /*16cf0*/  ISETP.NE.AND P0, PT, R28, RZ, PT ;  /* 0x000000ff1c00720c */ /* 0x000fe20003f05270 */
[----:B------:R-:W-:-:S12]  /*16d00*/  BSSY B0, `(.L_x_12595) ;  /* 0x000000e000007945 */ /* 0x000fd80003800000 */
[----:B------:R-:W-:Y:S05]  /*16d10*/  @P0 BRA `(.L_x_12596) ;  /* 0x0000000000300947 */ /* 0x000fea0003800000 */
[----:B------:R-:W2:Y:S01]  /*16d20*/  S2R R9, SR_LANEID ;  /* 0x0000000000097919 */ /* 0x000ea20000000000 */
[----:B------:R-:W-:Y:S01]  /*16d30*/  VOTEU.ANY UR4, UPT, PT ;  /* 0x0000000000047886 */ /* 0x000fe200038e0100 */
[----:B------:R-:W3:Y:S01]  /*16d40*/  LDC.64 R2, c[0x0][0xc38] ;  /* 0x00030e00ff027b82 */ /* 0x000ee20000000a00 */
[----:B0-----:R-:W2:Y:S08]  /*16d50*/  FLO.U32 R4, UR4 ;  /* 0x0000000400047d00 */ /* 0x001eb000080e0000 */
[----:B------:R-:W3:Y:S01]  /*16d60*/  POPC R5, UR4 ;  /* 0x0000000400057d09 */ /* 0x000ee20008000000 */
[----:B--2---:R-:W-:-:S13]  /*16d70*/  ISETP.EQ.U32.AND P0, PT, R4, R9, PT ;  /* 0x000000090400720c */ /* 0x004fda0003f02070 */
[----:B---3--:R-:W2:Y:S01]  /*16d80*/  @P0 ATOMG.E.ADD.STRONG.GPU PT, R3, desc[UR40][R2.64], R5 ;  /* 0x00000005020309a8 */ /* 0x008ea200081ee1e8 */
[----:B------:R-:W0:Y:S02]  /*16d90*/  S2R R6, SR_LTMASK ;  /* 0x0000000000067919 */ /* 0x000e240000003900 */
[----:B0-----:R-:W-:-:S04]  /*16da0*/  LOP3.LUT R6, R6, UR4, RZ, 0xc0, !PT ;  /* 0x0000000406067c12 */ /* 0x001fc8000f8ec0ff */
[----:B------:R-:W0:Y:S01]  /*16db0*/  POPC R9, R6 ;  /* 0x0000000600097309 */ /* 0x000e220000000000 */
[----:B--2---:R-:W0:Y:S02]  /*16dc0*/  SHFL.IDX PT, R4, R3, R4, 0x1f ;  /* 0x00001f0403047589 */ /* 0x004e2400000e0000 */
[----:B0-----:R-:W-:-:S07]  /*16dd0*/  IADD3 R16, R4, UR36, R9 ;  /* 0x0000002404107c10 */ /* 0x001fce000fffe009 */
.L_x_12596:
[----:B------:R-:W-:Y:S05]  /*16de0*/  BSYNC B0 ;  /* 0x0000000000007941 */ /* 0x000fea0003800000 */
.L_x_12595:
[----:B------:R-:W-:Y:S04]  /*16df0*/  BSSY B0, `(.L_x_12597) ;  /* 0x0000020000007945 */ /* 0x000fe80003800000 */
[----:B------:R-:W-:Y:S05]  /*16e00*/  @!P6 BRA `(.L_x_12598) ;  /* 0x000000000078e947 */ /* 0x000fea0003800000 */
[----:B------:R-:W-:Y:S01]  /*16e10*/  IMAD R3, R22, 0x8, R27 ;  /* 0x0000000816037824 */ /* 0x000fe200078e021b */
[----:B------:R-:W-:-:S04]  /*16e20*/  SHF.L.U32 R2, R24, 0x1f, RZ ;  /* 0x0000001f18027819 */ /* 0x000fc800000006ff */
[----:B------:R-:W2:Y:S02]  /*16e30*/  SYNCS.PHASECHK.TRANS64.TRYWAIT P0, [R3+URZ+0x16860], R2 ;  /* 0x01686002030075a7 */ /* 0x000ea4000800017f */
[----:B--2---:R-:W-:Y:S05]  /*16e40*/  @!P0 BRA `(.L_x_12599) ;  /* 0x0000002400988947 */ /* 0x004fea0003800000 */
.L_x_12708:
        /* <DEDUP_REMOVED lines=9> */
.L_x_12600:
[----:B------:R-:W-:Y:S01]  /*16ee0*/  LEA R27, R22, R27, 0xe ;  /* 0x0000001b161b7211 */ /* 0x000fe200078e70ff */
        /* <DEDUP_REMOVED lines=9> */
[----:B------:R-:W-:-:S05]  /*16f80*/  R2UR UR13, R8 ;  /* 0x00000000080d72ca */ /* 0x000fca00000e0000 */
[----:B------:R-:W-:Y:S02]  /*16f90*/  ULEA UR11, UR11, UR4, 0x7 ;  /* 0x000000040b0b7291 */ /* 0x000fe4000f8e383f */
[----:B------:R-:W-:Y:S02]  /*16fa0*/  UIADD3 UR9, UR9, 0x16850, URZ ;  /* 0x0001685009097890 */ /* 0x000fe4000fffe03f */
[----:B------:R-:W-:Y:S01]  /*16fb0*/  UIADD3 UR8, UR8, 0x400, URZ ;  /* 0x0000040008087890 */ /* 0x000fe2000fffe03f */
[----:B------:R-:W-:-:S08]  /*16fc0*/  UMOV UR4, 0x0 ;  /* 0x0000000000047882 */ /* 0x000fd00000000000 */
[----:B------:R3:W-:Y:S02]  /*16fd0*/  UTMALDG.4D [UR8], [UR6], desc[UR4] ;  /* 0x00000408060075b4 */ /* 0x0007e40008019000 */
[----:B---3--:R-:W-:Y:S01]  /*16fe0*/  NOP ;  /* 0x0000000000007918 */ /* 0x008fe20000000000 */
.L_x_12598:
[----:B------:R-:W-:Y:S05]  /*16ff0*/  BSYNC B0 ;  /* 0x0000000000007941 */ /* 0x000fea0003800000 */
.L_x_12597:
[----:B------:R-:W-:-:S05]  /*17000*/  VIADD R22, R22, 0x1 ;  /* 0x0000000116167836 */ /* 0x000fca0000000000 */
[----:B------:R-:W-:-:S04]  /*17010*/  ISETP.NE.AND P0, PT, R22, 0x2, PT ;  /* 0x000000021600780c */ /* 0x000fc80003f05270 */
[----:B0-2---:R-:W-:Y:S02]  /*17020*/  SEL R3, RZ, 0x1, P0 ;  /* 0x00000001ff037807 */ /* 0x005fe40000000000 */
[----:B------:R-:W-:Y:S02]  /*17030*/  SEL R22, R22, RZ, P0 ;  /* 0x000000ff16167207 */ /* 0x000fe40000000000 */
[----:B------:R-:W-:-:S07]  /*17040*/  LOP3.LUT R24, R24, R3, RZ, 0x3c, !PT ;  /* 0x0000000318187212 */ /* 0x000fce00078e3cff */
.L_x_12556:
[----:B------:R-:W-:Y:S05]  /*17050*/  BSYNC B6 ;  /* 0x0000000000067941 */ /* 0x000fea0003800000 */
.L_x_12554:
[----:B------:R-:W-:-:S03]  /*17060*/  UMOV UR4, 0xffffffff ;  /* 0xffffffff00047882 */ /* 0x000fc60000000000 */
[----:B------:R-:W-:Y:S05]  /*17070*/  BRA.DIV UR4, `(.L_x_12601) ;  /* 0x0000002604207947 */ /* 0x000fea000b800000 */
[----:B------:R0:W2:Y:S04]  /*17080*/  SHFL.IDX PT, R4, R16, RZ, 0x1f ;  /* 0x00001fff10047589 */ /* 0x0000a800000e0000 */
[----:B------:R0:W3:Y:S02]  /*17090*/  SHFL.IDX PT, R5, R16, 0x1, 0x1f ;  /* 0x00201f0010057f89 */ /* 0x0000e400000e0000 */
.L_x_12712:
        /* <DEDUP_REMOVED lines=8> */
[----:B------:R-:W4:Y:S02]  /*17120*/  LDC.64 R2, c[0x0][0xc58] ;  /* 0x00031600ff027b82 */ /* 0x000f240000000a00 */
[----:B----4-:R-:W-:-:S06]  /*17130*/  IMAD.WIDE R2, R7, 0x4, R2 ;  /* 0x0000000407027825 */ /* 0x010fcc00078e0202 */
[----:B------:R4:W5:Y:S02]  /*17140*/  LDG.E R2, desc[UR40][R2.64] ;  /* 0x0000002802027981 */ /* 0x000964000c1e1900 */
.L_x_12603:
[----:B------:R-:W-:Y:S05]  /*17150*/  BSYNC B0 ;  /* 0x0000000000007941 */ /* 0x000fea0003800000 */
.L_x_12602:
        /* <DEDUP_REMOVED lines=23> */
.L_x_12720:
[----:B------:R-:W-:Y:S02]  /*172d0*/  ULDC UR4, c[0x0][0xc10] ;  /* 0x0003040000047ab9 */ /* 0x000fe40000000800 */
[----:B------:R-:W-:-:S04]  /*172e0*/  IMAD.U32 R6, RZ, RZ, UR4 ;  /* 0x00000004ff067e24 */ /* 0x000fc8000f8e00ff */
[----:B----4-:R-:W-:-:S04]  /*172f0*/  IMAD R14, R14, R6, RZ ;  /* 0x000000060e0e7224 */ /* 0x010fc800078e02ff */
[----:B---3--:R-:W-:-:S05]  /*17300*/  IMAD.IADD R5, R5, 0x1, R14 ;  /* 0x0000000105057824 */ /* 0x008fca00078e020e */
[----:B--2---:R-:W-:-:S13]  /*17310*/  ISETP.GT.AND P0, PT, R5, R4, PT ;  /* 0x000000040500720c */ /* 0x004fda0003f04270 */
[----:B------:R-:W-:Y:S05]  /*17320*/  @P0 BRA `(.L_x_12605) ;  /* 0x0000000000ac0947 */ /* 0x000fea0003800000 */
[----:B------:R-:W2:Y:S02]  /*17330*/  LDC R0, c[0x0][0xc14] ;  /* 0x00030500ff007b82 */ /* 0x000ea40000000800 */
.L_x_12610:
[----:B------:R-:W-:-:S04]  /*17340*/  IADD3 R19, R19, 0x1f, RZ ;  /* 0x0000001f13137810 */ /* 0x000fc80007ffe0ff */
        /* <DEDUP_REMOVED lines=8> */
[----:B0-----:R-:W0:Y:S02]  /*173d0*/  LDC.64 R2, c[0x0][0xc58] ;  /* 0x00031600ff027b82 */ /* 0x001e240000000a00 */
[----:B0-----:R-:W-:-:S06]  /*173e0*/  IMAD.WIDE R2, R7, 0x4, R2 ;  /* 0x0000000407027825 */ /* 0x001fcc00078e0202 */
[----:B------:R2:W5:Y:S02]  /*173f0*/  LDG.E R2, desc[UR40][R2.64] ;  /* 0x0000002802027981 */ /* 0x000564000c1e1900 */
.L_x_12608:
[----:B------:R-:W-:Y:S05]  /*17400*/  BSYNC B0 ;  /* 0x0000000000007941 */ /* 0x000fea0003800000 */
.L_x_12607:
        /* <DEDUP_REMOVED lines=10> */
[----:B------:R-:W-:Y:S02]  /*174b0*/  ISETP.GE.U32.AND P1, PT, R28, 0x8, PT ;  /* 0x000000081c00780c */ /* 0x000fe40003f26070 */
[----:B0-2---:R-:W-:-:S05]  /*174c0*/  IADD3 R3, R13, R14, RZ ;  /* 0x0000000e0d037210 */ /* 0x005fca0007ffe0ff */
        /* <DEDUP_REMOVED lines=11> */
.L_x_12728:
[----:B------:R-:W-:Y:S02]  /*17580*/  ULDC UR4, c[0x0][0xc10] ;  /* 0x0003040000047ab9 */ /* 0x000fe40000000800 */
[----:B------:R-:W-:-:S05]  /*17590*/  MOV R6, UR4 ;  /* 0x0000000400067c02 */ /* 0x000fca0008000f00 */
[----:B--2---:R-:W-:-:S04]  /*175a0*/  IMAD R14, R14, R6, RZ ;  /* 0x000000060e0e7224 */ /* 0x004fc800078e02ff */
[----:B------:R-:W-:-:S05]  /*175b0*/  IMAD.IADD R5, R14, 0x1, R5 ;  /* 0x000000010e057824 */ /* 0x000fca00078e0205 */
[----:B------:R-:W-:-:S13]  /*175c0*/  ISETP.GT.AND P0, PT, R5, R4, PT ;  /* 0x000000040500720c */ /* 0x000fda0003f04270 */
[----:B------:R-:W-:Y:S05]  /*175d0*/  @!P0 BRA `(.L_x_12610) ;  /* 0xfffffffc00588947 */ /* 0x000fea000383ffff */
.L_x_12605:
        /* <DEDUP_REMOVED lines=8> */
.L_x_12732:
[----:B------:R-:W-:Y:S01]  /*17660*/  ISETP.NE.AND P0, PT, R5, RZ, PT ;  /* 0x000000ff0500720c */ /* 0x000fe20003f05270 */
[----:B------:R-:W-:-:S12]  /*17670*/  IMAD.MOV.U32 R14, RZ, RZ, RZ ;  /* 0x000000ffff0e7224 */ /* 0x000fd800078e00ff */
[----:B------:R-:W-:Y:S05]  /*17680*/  @!P0 BRA `(.L_x_12612) ;  /* 0x0000000000108947 */ /* 0x000fea0003800000 */
[----:B------:R-:W-:Y:S01]  /*17690*/  UMOV UR4, 0xffffffff ;  /* 0xffffffff00047882 */ /* 0x000fe20000000000 */
[----:B------:R-:W-:Y:S02]  /*176a0*/  IADD3 R12, R8, -0x1, RZ ;  /* 0xffffffff080c7810 */ /* 0x000fe40007ffe0ff */
[----:B------:R-:W-:Y:S05]  /*176b0*/  BRA.DIV UR4, `(.L_x_12613) ;  /* 0x0000002604c47947 */ /* 0x000fea000b800000 */
[----:B------:R4:W0:Y:S02]  /*176c0*/  SHFL.IDX PT, R14, R3, R12, 0x1f ;  /* 0x00001f0c030e7589 */ /* 0x00082400000e0000 */
.L_x_12612:
[----:B0-2-4-:R-:W0:Y:S01]  /*176d0*/  LDC.64 R2, c[0x0][0xc68] ;  /* 0x00031a00ff027b82 */ /* 0x015e220000000a00 */
[----:B------:R-:W-:-:S04]  /*176e0*/  IMAD.IADD R19, R8, 0x1, R19 ;  /* 0x0000000108137824 */ /* 0x000fc800078e0213 */
[----:B0-----:R-:W-:-:S05]  /*176f0*/  IMAD.WIDE R2, R19, 0x4, R2 ;  /* 0x0000000413027825 */ /* 0x001fca00078e0202 */
[----:B------:R0:W3:Y:S01]  /*17700*/  LDG.E R8, desc[UR40][R2.64] ;  /* 0x0000002802087981 */ /* 0x0000e2000c1e1900 */
[----:B------:R-:W-:Y:S01]  /*17710*/  IMAD R16, R14, R6, R7 ;  /* 0x000000060e107224 */ /* 0x000fe200078e0207 */
[----:B0-----:R-:W-:Y:S01]  /*17720*/  MOV R2, RZ ;  /* 0x000000ff00027202 */ /* 0x001fe20000000f00 */
[----:B---3--:R-:W-:-:S05]  /*17730*/  IMAD R5, R17, R8, RZ ;  /* 0x0000000811057224 */ /* 0x008fca00078e02ff */
        /* <DEDUP_REMOVED lines=38> */
[----:B------:R-:W-:Y:S01]  /*179a0*/  IMAD R9, R2, R7, RZ ;  /* 0x0000000702097224 */ /* 0x000fe200078e02ff */
[----:B------:R-:W-:-:S05]  /*179b0*/  MOV R2, RZ ;  /* 0x000000ff00027202 */ /* 0x000fca0000000f00 */
        /* <DEDUP_REMOVED lines=20> */
.L_x_12606:
[----:B------:R-:W-:Y:S01]  /*17b00*/  UMOV UR4, URZ ;  /* 0x0000003f00047c82 */ /* 0x000fe20008000000 */
[----:B------:R-:W-:Y:S01]  /*17b10*/  UMOV UR5, URZ ;  /* 0x0000003f00057c82 */ /* 0x000fe20008000000 */
[----:B------:R-:W-:Y:S01]  /*17b20*/  ULDC UR6, c[0x0][0xc14] ;  /* 0x0003050000067ab9 */ /* 0x000fe20000000800 */
[----:B------:R-:W-:Y:S01]  /*17b30*/  IMAD.MOV.U32 R16, RZ, RZ, R4 ;  /* 0x000000ffff107224 */ /* 0x000fe200078e0004 */
[----:B------:R-:W-:Y:S01]  /*17b40*/  MOV R19, UR6 ;  /* 0x0000000600137c02 */ /* 0x000fe20008000f00 */
[----:B------:R-:W-:Y:S02]  /*17b50*/  IMAD.U32 R17, RZ, RZ, UR4 ;  /* 0x00000004ff117e24 */ /* 0x000fe4000f8e00ff */
[----:B------:R-:W-:-:S07]  /*17b60*/  IMAD.U32 R18, RZ, RZ, UR5 ;  /* 0x00000005ff127e24 */ /* 0x000fce000f8e00ff */
.L_x_12614:
        /* <DEDUP_REMOVED lines=10> */
.L_x_12531:
        /* <DEDUP_REMOVED lines=12> */
.L_x_12735:
[----:B------:R-:W-:Y:S05]  /*17cd0*/  BSYNC B0 ;  /* 0x0000000000007941 */ /* 0x000fea0003800000 */
.L_x_12616:
[----:B------:R-:W-:-:S03]  /*17ce0*/  UMOV UR4, 0xffffffff ;  /* 0xffffffff00047882 */ /* 0x000fc60000000000 */
[----:B------:R-:W-:Y:S05]  /*17cf0*/  BRA.DIV UR4, `(.L_x_12618) ;  /* 0x00000022046c7947 */ /* 0x000fea000b800000 */
[----:B0-----:R-:W0:Y:S02]  /*17d00*/  S2R R0, SR_TID.X ;  /* 0x0000000000007919 */ /* 0x001e240000002100 */
[----:B0-----:R-:W-:-:S04]  /*17d10*/  SHF.R.U32.HI R0, RZ, 0x5, R0 ;  /* 0x00000005ff007819 */ /* 0x001fc80000011600 */
[----:B------:R-:W-:-:S05]  /*17d20*/  LOP3.LUT R0, R0, 0x3, RZ, 0xc0, !PT ;  /* 0x0000000300007812 */ /* 0x000fca00078ec0ff */
[----:B------:R0:W2:Y:S02]  /*17d30*/  SHFL.IDX PT, R14, R0, RZ, 0x1f ;  /* 0x00001fff000e7589 */ /* 0x0000a400000e0000 */
.L_x_12738:
[----:B--2---:R-:W-:-:S13]  /*17d40*/  ISETP.NE.AND P0, PT, R14, RZ, PT ;  /* 0x000000ff0e00720c */ /* 0x004fda0003f05270 */
[----:B------:R-:W-:Y:S05]  /*17d50*/  @P0 BRA `(.L_x_12368) ;  /* 0x0000000000880947 */ /* 0x000fea0003800000 */
[----:B------:R-:W-:-:S03]  /*17d60*/  UMOV UR4, 0xffffffff ;  /* 0xffffffff00047882 */ /* 0x000fc60000000000 */
[----:B------:R-:W-:Y:S05]  /*17d70*/  BRA.DIV UR4, `(.L_x_12619) ;  /* 0x0000002204807947 */ /* 0x000fea000b800000 */
[----:B------:R-:W-:-:S13]  /*17d80*/  ELECT P6, URZ, PT ;  /* 0x00000000003f782f */ /* 0x000fda00038c0000 */
.L_x_12741:
[----:B------:R-:W-:Y:S05]  /*17d90*/  @!P6 BRA `(.L_x_12368) ;  /* 0x000000000078e947 */ /* 0x000fea0003800000 */
[----:B0-----:R-:W2:Y:S02]  /*17da0*/  LDL.LU R0, [R1+0x14] ;  /* 0x0000140001007983 */ /* 0x001ea40000300800 */
[----:B--2---:R-:W-:-:S04]  /*17db0*/  LOP3.LUT R0, R0, 0x2, RZ, 0xfc, !PT ;  /* 0x0000000200007812 */ /* 0x004fc800078efcff */
[----:B------:R-:W-:-:S13]  /*17dc0*/  ISETP.NE.AND P2, PT, R0, 0x3, PT ;  /* 0x000000030000780c */ /* 0x000fda0003f45270 */
[----:B------:R-:W-:Y:S05]  /*17dd0*/  @!P2 BRA `(.L_x_12620) ;  /* 0x000000000004a947 */ /* 0x000fea0003800000 */
[----:B------:R-:W-:Y:S01]  /*17de0*/  BPT.TRAP 0x1 ;  /* 0x000000040000795c */ /* 0x000fe20000300000 */
.L_x_12620:
[----:B------:R-:W-:Y:S01]  /*17df0*/  VIADD R3, R9, 0x16840 ;  /* 0x0001684009037836 */ /* 0x000fe20000000000 */
[----:B------:R-:W-:Y:S01]  /*17e00*/  SHF.L.U32 R2, R24, 0x1f, RZ ;  /* 0x0000001f18027819 */ /* 0x000fe200000006ff */
[----:B------:R-:W-:-:S03]  /*17e10*/  VIADD R0, R22, 0x1 ;  /* 0x0000000116007836 */ /* 0x000fc60000000000 */
[----:B------:R-:W-:Y:S02]  /*17e20*/  LEA R7, R22, R3, 0x3 ;  /* 0x0000000316077211 */ /* 0x000fe400078e18ff */
[C---:B------:R-:W-:Y:S02]  /*17e30*/  ISETP.NE.AND P1, PT, R0.reuse, 0x2, PT ;  /* 0x000000020000780c */ /* 0x040fe40003f25270 */
[----:B------:R-:W0:Y:S02]  /*17e40*/  SYNCS.PHASECHK.TRANS64.TRYWAIT P0, [R7+URZ], R2 ;  /* 0x00000002070075a7 */ /* 0x000e24000800017f */
[----:B------:R-:W-:Y:S02]  /*17e50*/  SEL R5, RZ, 0x1, P1 ;  /* 0x00000001ff057807 */ /* 0x000fe40000800000 */
[----:B------:R-:W-:Y:S02]  /*17e60*/  SEL R4, R0, RZ, P1 ;  /* 0x000000ff00047207 */ /* 0x000fe40000800000 */
[----:B------:R-:W-:-:S03]  /*17e70*/  LOP3.LUT R0, R24, R5, RZ, 0x3c, !PT ;  /* 0x0000000518007212 */ /* 0x000fc600078e3cff */
[----:B------:R-:W-:Y:S01]  /*17e80*/  IMAD R3, R4, 0x8, R3 ;  /* 0x0000000804037824 */ /* 0x000fe200078e0203 */
[----:B------:R-:W-:Y:S01]  /*17e90*/  SHF.L.U32 R0, R0, 0x1f, RZ ;  /* 0x0000001f00007819 */ /* 0x000fe200000006ff */
[----:B0-----:R-:W-:Y:S06]  /*17ea0*/  @!P0 BRA `(.L_x_12621) ;  /* 0x0000002000548947 */ /* 0x001fec0003800000 */
.L_x_12742:
[----:B------:R-:W2:Y:S02]  /*17eb0*/  SYNCS.PHASECHK.TRANS64.TRYWAIT P0, [R3+URZ], R0 ;  /* 0x00000000030075a7 */ /* 0x000ea4000800017f */
[----:B--2---:R-:W-:Y:S05]  /*17ec0*/  @!P0 BRA `(.L_x_12622) ;  /* 0x0000002000608947 */ /* 0x004fea0003800000 */
.L_x_12743:
[----:B------:R-:W-:Y:S05]  /*17ed0*/  @!P2 BRA `(.L_x_12623) ;  /* 0x000000000004a947 */ /* 0x000fea0003800000 */
[----:B------:R-:W-:Y:S01]  /*17ee0*/  BPT.TRAP 0x1 ;  /* 0x000000040000795c */ /* 0x000fe20000300000 */
.L_x_12623:
[----:B--2---:R-:W-:-:S05]  /*17ef0*/  VIADD R3, R9, 0x16860 ;  /* 0x0001686009037836 */ /* 0x004fca0000000000 */
[----:B------:R-:W-:-:S04]  /*17f00*/  LEA R5, R22, R3, 0x3 ;  /* 0x0000000316057211 */ /* 0x000fc800078e18ff */
[----:B------:R-:W2:Y:S02]  /*17f10*/  SYNCS.PHASECHK.TRANS64.TRYWAIT P0, [R5+URZ], R2 ;  /* 0x00000002050075a7 */ /* 0x000ea4000800017f */
[----:B--2---:R-:W-:Y:S05]  /*17f20*/  @!P0 BRA `(.L_x_12624) ;  /* 0x00000020005c8947 */ /* 0x004fea0003800000 */
.L_x_12744:
[----:B------:R-:W-:-:S07]  /*17f30*/  IMAD R3, R4, 0x8, R3 ;  /* 0x0000000804037824 */ /* 0x000fce00078e0203 */
.L_x_12625:
[----:B---3--:R3:W4:Y:S02]  /*17f40*/  SYNCS.PHASECHK.TRANS64.TRYWAIT P0, [R3+URZ], R0 ;  /* 0x00000000030075a7 */ /* 0x008724000800017f */
[----:B----4-:R-:W-:Y:S05]  /*17f50*/  @!P0 NANOSLEEP.SYNCS 0x989680 ;  /* 0x009896800000895d */ /* 0x010fea0003900000 */
[----:B------:R-:W4:Y:S02]  /*17f60*/  @!P0 SYNCS.PHASECHK.TRANS64 P0, [R3+URZ], R0 ;  /* 0x00000000030085a7 */ /* 0x000f24000800007f */
[----:B----4-:R-:W-:Y:S05]  /*17f70*/  @!P0 BRA `(.L_x_12625) ;  /* 0xfffffffc00f08947 */ /* 0x010fea000383ffff */
.L_x_12368:
[----:B------:R-:W-:Y:S05]  /*17f80*/  BSYNC B7 ;  /* 0x0000000000077941 */ /* 0x000fea0003800000 */
.L_x_12365:
[----:B------:R-:W-:Y:S05]  /*17f90*/  EXIT ;  /* 0x000000000000794d */ /* 0x000fea0003800000 */
.L_x_12386:
[----:B0-----:R0:W1:Y:S02]  /*17fa0*/  SYNCS.PHASECHK.TRANS64.TRYWAIT P6, [R79+URZ+0x16890], R91 ;  /* 0x0168905b4f0075a7 */ /* 0x00106400080c017f */
[----:B-1----:R-:W-:Y:S05]  /*17fb0*/  @!P6 NANOSLEEP.SYNCS 0x989680 ;  /* 0x009896800000e95d */ /* 0x002fea0003900000 */
[----:B------:R-:W1:Y:S02]  /*17fc0*/  @!P6 SYNCS.PHASECHK.TRANS64 P6, [R79+URZ+0x16890], R91 ;  /* 0x0168905b4f00e5a7 */ /* 0x000e6400080c007f */
[----:B-1----:R-:W-:Y:S05]  /*17fd0*/  @!P6 BRA `(.L_x_12386) ;  /* 0xfffffffc00f0e947 */ /* 0x002fea000383ffff */
[----:B------:R-:W-:Y:S05]  /*17fe0*/  BRA `(.L_x_12626) ;  /* 0xfffffeac000c7947 */ /* 0x000fea000383ffff */
.L_x_12406:
[----:B0-----:R0:W1:Y:S02]  /*17ff0*/  SYNCS.PHASECHK.TRANS64.TRYWAIT P5, [R79+URZ+0x16890], R91 ;  /* 0x0168905b4f0075a7 */ /* 0x00106400080a017f */
[----:B-1----:R-:W-:Y:S05]  /*18000*/  @!P5 NANOSLEEP.SYNCS 0x989680 ;  /* 0x009896800000d95d */ /* 0x002fea0003900000 */
[----:B------:R-:W1:Y:S02]  /*18010*/  @!P5 SYNCS.PHASECHK.TRANS64 P5, [R79+URZ+0x16890], R91 ;  /* 0x0168905b4f00d5a7 */ /* 0x000e6400080a007f */
[----:B-1----:R-:W-:Y:S05]  /*18020*/  @!P5 BRA `(.L_x_12406) ;  /* 0xfffffffc00f0d947 */ /* 0x002fea000383ffff */
[----:B------:R-:W-:Y:S05]  /*18030*/  BRA `(.L_x_12627) ;  /* 0xfffffebc00847947 */ /* 0x000fea000383ffff */
.L_x_12415:
[----:B-1----:R1:W2:Y:S02]  /*18040*/  SYNCS.PHASECHK.TRANS64.TRYWAIT P4, [R79+URZ+0x16890], R91 ;  /* 0x0168905b4f0075a7 */ /* 0x0022a4000808017f */
[----:B--2---:R-:W-:Y:S05]  /*18050*/  @!P4 NANOSLEEP.SYNCS 0x989680 ;  /* 0x009896800000c95d */ /* 0x004fea0003900000 */
[----:B------:R-:W2:Y:S02]  /*18060*/  @!P4 SYNCS.PHASECHK.TRANS64 P4, [R79+URZ+0x16890], R91 ;  /* 0x0168905b4f00c5a7 */ /* 0x000ea4000808007f */
[----:B--2---:R-:W-:Y:S05]  /*18070*/  @!P4 BRA `(.L_x_12415) ;  /* 0xfffffffc00f0c947 */ /* 0x004fea000383ffff */
[----:B------:R-:W-:Y:S05]  /*18080*/  BRA `(.L_x_12628) ;  /* 0xfffffecc00b07947 */ /* 0x000fea000383ffff */
.L_x_12421:
[----:B--2---:R2:W3:Y:S02]  /*18090*/  SYNCS.PHASECHK.TRANS64.TRYWAIT P3, [R79+URZ+0x168b0], R91 ;  /* 0x0168b05b4f0075a7 */ /* 0x0044e4000806017f */
[----:B---3--:R-:W-:Y:S05]  /*180a0*/  @!P3 NANOSLEEP.SYNCS 0x989680 ;  /* 0x009896800000b95d */ /* 0x008fea0003900000 */
[----:B------:R-:W3:Y:S02]  /*180b0*/  @!P3 SYNCS.PHASECHK.TRANS64 P3, [R79+URZ+0x168b0], R91 ;  /* 0x0168b05b4f00b5a7 */ /* 0x000ee4000806007f */
[----:B---3--:R-:W-:Y:S05]  /*180c0*/  @!P3 BRA `(.L_x_12421) ;  /* 0xfffffffc00f0b947 */ /* 0x008fea000383ffff */
[----:B------:R-:W-:Y:S05]  /*180d0*/  BRA `(.L_x_12629) ;  /* 0xfffffed000447947 */ /* 0x000fea000383ffff */
.L_x_12429:
[----:B------:R-:W-:Y:S01]  /*180e0*/  BSSY B0, `(.L_x_12630) ;  /* 0x0000007000007945 */ /* 0x000fe20003800000 */
[----:B------:R-:W-:Y:S01]  /*180f0*/  IMAD.MOV.U32 R12, RZ, RZ, RZ ;  /* 0x000000ffff0c7224 */ /* 0x000fe200078e00ff */
[----:B------:R-:W-:Y:S01]  /*18100*/  MOV R15, 0xffffffff ;  /* 0xffffffff000f7802 */ /* 0x000fe20000000f00 */
[----:B-1----:R-:W-:-:S07]  /*18110*/  IMAD.MOV.U32 R11, RZ, RZ, 0x1f ;  /* 0x0000001fff0b7424 */ /* 0x002fce00078e00ff */
[----:B-----5:R-:W-:Y:S05]  /*18120*/  WARPSYNC.COLLECTIVE R15, `(.L_x_12631) ;  /* 0x000000000f087348 */ /* 0x020fea0003c00000 */
[----:B------:R0:W1:Y:S02]  /*18130*/  SHFL.IDX P6, R14, R13, R12, R11 ;  /* 0x0000000c0d0e7389 */ /* 0x00006400000c000b */
[----:B01---5:R-:W-:Y:S01]  /*18140*/  ENDCOLLECTIVE ;  /* 0x000000000000791b */ /* 0x023fe20003800000 */
.L_x_12631:
[----:B------:R-:W-:Y:S05]  /*18150*/  BSYNC B0 ;  /* 0x0000000000007941 */ /* 0x000fea0003800000 */
.L_x_12630:
[----:B------:R-:W-:Y:S01]  /*18160*/  IMAD.MOV.U32 R155, RZ, RZ, R14 ;  /* 0x000000ffff9b7224 */ /* 0x000fe200078e000e */
[----:B------:R-:W-:Y:S06]  /*18170*/  BRA `(.L_x_12632) ;  /* 0xfffffed400ac7947 */ /* 0x000fec000383ffff */
.L_x_12445:
        /* <DEDUP_REMOVED lines=8> */
.L_x_12634:
[----:B------:R-:W-:Y:S05]  /*18200*/  BSYNC B1 ;  /* 0x0000000000017941 */ /* 0x000fea0003800000 */
.L_x_12633:
[----:B------:R-:W-:Y:S05]  /*18210*/  BRA `(.L_x_12635) ;  /* 0xfffffee400447947 */ /* 0x000fea000383ffff */
.L_x_12446:
        /* <DEDUP_REMOVED lines=8> */
.L_x_12637:
[----:B------:R-:W-:Y:S05]  /*182a0*/  BSYNC B1 ;  /* 0x0000000000017941 */ /* 0x000fea0003800000 */
.L_x_12636:
[----:B------:R-:W-:Y:S05]  /*182b0*/  BRA `(.L_x_12638) ;  /* 0xfffffee400247947 */ /* 0x000fea000383ffff */
.L_x_12447:
        /* <DEDUP_REMOVED lines=8> */
.L_x_12640:
[----:B------:R-:W-:Y:S05]  /*18340*/  BSYNC B1 ;  /* 0x0000000000017941 */ /* 0x000fea0003800000 */
.L_x_12639:
[----:B------:R-:W-:Y:S05]  /*18350*/  BRA `(.L_x_12641) ;  /* 0xfffffee400047947 */ /* 0x000fea000383ffff */
.L_x_12448:
        /* <DEDUP_REMOVED lines=8> */
.L_x_12643:
[----:B------:R-:W-:Y:S05]  /*183e0*/  BSYNC B1 ;  /* 0x0000000000017941 */ /* 0x000fea0003800000 */
.L_x_12642:
[----:B------:R-:W-:Y:S05]  /*183f0*/  BRA `(.L_x_12644) ;  /* 0xfffffee000e47947 */ /* 0x000fea000383ffff */
.L_x_12449:
        /* <DEDUP_REMOVED lines=8> */
.L_x_12646:
[----:B------:R-:W-:Y:S05]  /*18480*/  BSYNC B1 ;  /* 0x0000000000017941 */ /* 0x000fea0003800000 */
.L_x_12645:
[----:B------:R-:W-:Y:S05]  /*18490*/  BRA `(.L_x_12647) ;  /* 0xfffffee000c47947 */ /* 0x000fea000383ffff */
.L_x_12450:
        /* <DEDUP_REMOVED lines=8> */
.L_x_12649:
[----:B------:R-:W-:Y:S05]  /*18520*/  BSYNC B1 ;  /* 0x0000000000017941 */ /* 0x000fea0003800000 */
.L_x_12648:
[----:B------:R-:W-:Y:S05]  /*18530*/  BRA `(.L_x_12650) ;  /* 0xfffffee000a47947 */ /* 0x000fea000383ffff */
.L_x_12451:
        /* <DEDUP_REMOVED lines=8> */
.L_x_12652:
[----:B------:R-:W-:Y:S05]  /*185c0*/  BSYNC B1 ;  /* 0x0000000000017941 */ /* 0x000fea0003800000 */
.L_x_12651:
[----:B------:R-:W-:Y:S05]  /*185d0*/  BRA `(.L_x_12653) ;  /* 0xfffffee000847947 */ /* 0x000fea000383ffff */
.L_x_12452:
        /* <DEDUP_REMOVED lines=8> */
.L_x_12655:
[----:B------:R-:W-:Y:S05]  /*18660*/  BSYNC B1 ;  /* 0x0000000000017941 */ /* 0x000fea0003800000 */
.L_x_12654:
[----:B------:R-:W-:Y:S05]  /*18670*/  BRA `(.L_x_12656) ;  /* 0xfffffee000647947 */ /* 0x000fea000383ffff */
.L_x_12454:
[----:B0-----:R0:W1:Y:S02]  /*18680*/  SYNCS.PHASECHK.TRANS64.TRYWAIT P2, [R2+URZ+0x16800], R7 ;  /* 0x01680007020075a7 */ /* 0x001064000804017f */
[----:B-1----:R-:W-:Y:S05]  /*18690*/  @!P2 NANOSLEEP.SYNCS 0x989680 ;  /* 0x009896800000a95d */ /* 0x002fea0003900000 */
[----:B------:R-:W1:Y:S02]  /*186a0*/  @!P2 SYNCS.PHASECHK.TRANS64 P2, [R2+URZ+0x16800], R7 ;  /* 0x016800070200a5a7 */ /* 0x000e64000804007f */
[----:B-1----:R-:W-:Y:S05]  /*186b0*/  @!P2 BRA `(.L_x_12454) ;  /* 0xfffffffc00f0a947 */ /* 0x002fea000383ffff */
[----:B------:R-:W-:Y:S05]  /*186c0*/  BRA `(.L_x_12657) ;  /* 0xfffffee000f87947 */ /* 0x000fea000383ffff */
.L_x_12462:
        /* <DEDUP_REMOVED lines=8> */
.L_x_12659:
[----:B------:R-:W-:Y:S05]  /*18750*/  BSYNC B1 ;  /* 0x0000000000017941 */ /* 0x000fea0003800000 */
.L_x_12658:
[----:B------:R-:W-:Y:S05]  /*18760*/  BRA `(.L_x_12660) ;  /* 0xfffffef400007947 */ /* 0x000fea000383ffff */
.L_x_12463:
        /* <DEDUP_REMOVED lines=8> */
.L_x_12662:
[----:B------:R-:W-:Y:S05]  /*187f0*/  BSYNC B1 ;  /* 0x0000000000017941 */ /* 0x000fea0003800000 */
.L_x_12661:
[----:B------:R-:W-:Y:S05]  /*18800*/  BRA `(.L_x_12663) ;  /* 0xfffffef000e07947 */ /* 0x000fea000383ffff */
.L_x_12464:
        /* <DEDUP_REMOVED lines=8> */
.L_x_12665:
[----:B------:R-:W-:Y:S05]  /*18890*/  BSYNC B1 ;  /* 0x0000000000017941 */ /* 0x000fea0003800000 */
.L_x_12664:
[----:B------:R-:W-:Y:S05]  /*188a0*/  BRA `(.L_x_12666) ;  /* 0xfffffef000c07947 */ /* 0x000fea000383ffff */
.L_x_12465:
        /* <DEDUP_REMOVED lines=8> */
.L_x_12668:
[----:B------:R-:W-:Y:S05]  /*18930*/  BSYNC B1 ;  /* 0x0000000000017941 */ /* 0x000fea0003800000 */
.L_x_12667:
[----:B------:R-:W-:Y:S05]  /*18940*/  BRA `(.L_x_12669) ;  /* 0xfffffef000a07947 */ /* 0x000fea000383ffff */
.L_x_12466:
        /* <DEDUP_REMOVED lines=8> */
.L_x_12671:
[----:B------:R-:W-:Y:S05]  /*189d0*/  BSYNC B1 ;  /* 0x0000000000017941 */ /* 0x000fea0003800000 */
.L_x_12670:
[----:B------:R-:W-:Y:S05]  /*189e0*/  BRA `(.L_x_12672) ;  /* 0xfffffef000807947 */ /* 0x000fea000383ffff */
.L_x_12467:
        /* <DEDUP_REMOVED lines=8> */
.L_x_12674:
[----:B------:R-:W-:Y:S05]  /*18a70*/  BSYNC B1 ;  /* 0x0000000000017941 */ /* 0x000fea0003800000 */
.L_x_12673:
[----:B------:R-:W-:Y:S05]  /*18a80*/  BRA `(.L_x_12675) ;  /* 0xfffffef000647947 */ /* 0x000fea000383ffff */
.L_x_12468:
        /* <DEDUP_REMOVED lines=8> */
.L_x_12677:
[----:B------:R-:W-:Y:S05]  /*18b10*/  BSYNC B1 ;  /* 0x0000000000017941 */ /* 0x000fea0003800000 */
.L_x_12676:
[----:B------:R-:W-:Y:S05]  /*18b20*/  BRA `(.L_x_12678) ;  /* 0xfffffef000487947 */ /* 0x000fea000383ffff */
.L_x_12469:
        /* <DEDUP_REMOVED lines=8> */
.L_x_12680:
[----:B------:R-:W-:Y:S05]  /*18bb0*/  BSYNC B1 ;  /* 0x0000000000017941 */ /* 0x000fea0003800000 */
.L_x_12679:
[----:B------:R-:W-:Y:S05]  /*18bc0*/  BRA `(.L_x_12681) ;  /* 0xfffffef0002c7947 */ /* 0x000fea000383ffff */
.L_x_12471:
[----:B0-----:R0:W1:Y:S02]  /*18bd0*/  SYNCS.PHASECHK.TRANS64.TRYWAIT P2, [R2+URZ+0x16800], R9 ;  /* 0x01680009020075a7 */ /* 0x001064000804017f */
[----:B-1----:R-:W-:Y:S05]  /*18be0*/  @!P2 NANOSLEEP.SYNCS 0x989680 ;  /* 0x009896800000a95d */ /* 0x002fea0003900000 */
[----:B------:R-:W1:Y:S02]  /*18bf0*/  @!P2 SYNCS.PHASECHK.TRANS64 P2, [R2+URZ+0x16800], R9 ;  /* 0x016800090200a5a7 */ /* 0x000e64000804007f */
[----:B-1----:R-:W-:Y:S05]  /*18c00*/  @!P2 BRA `(.L_x_12471) ;  /* 0xfffffffc00f0a947 */ /* 0x002fea000383ffff */
[----:B------:R-:W-:Y:S05]  /*18c10*/  BRA `(.L_x_12682) ;  /* 0xfffffef000947947 */ /* 0x000fea000383ffff */
.L_x_12477:
[----:B-1----:R1:W3:Y:S02]  /*18c20*/  SYNCS.PHASECHK.TRANS64.TRYWAIT P1, [R0+URZ+0x16830], R7 ;  /* 0x01683007000075a7 */ /* 0x0022e4000802017f */
[----:B---3--:R-:W-:Y:S05]  /*18c30*/  @!P1 NANOSLEEP.SYNCS 0x989680 ;  /* 0x009896800000995d */ /* 0x008fea0003900000 */
[----:B------:R-:W3:Y:S02]  /*18c40*/  @!P1 SYNCS.PHASECHK.TRANS64 P1, [R0+URZ+0x16830], R7 ;  /* 0x01683007000095a7 */ /* 0x000ee4000802007f */
[----:B---3--:R-:W-:Y:S05]  /*18c50*/  @!P1 BRA `(.L_x_12477) ;  /* 0xfffffffc00f09947 */ /* 0x008fea000383ffff */
[----:B------:R-:W-:Y:S05]  /*18c60*/  BRA `(.L_x_12476) ;  /* 0xffffff0000207947 */ /* 0x000fea000383ffff */
.L_x_12483:
[----:B-1----:R1:W2:Y:S02]  /*18c70*/  SYNCS.PHASECHK.TRANS64.TRYWAIT P3, [R11+URZ+0x16830], R14 ;  /* 0x0168300e0b0075a7 */ /* 0x0022a4000806017f */
[----:B--2---:R-:W-:Y:S05]  /*18c80*/  @!P3 NANOSLEEP.SYNCS 0x989680 ;  /* 0x009896800000b95d */ /* 0x004fea0003900000 */
[----:B------:R-:W2:Y:S02]  /*18c90*/  @!P3 SYNCS.PHASECHK.TRANS64 P3, [R11+URZ+0x16830], R14 ;  /* 0x0168300e0b00b5a7 */ /* 0x000ea4000806007f */
[----:B--2---:R-:W-:Y:S05]  /*18ca0*/  @!P3 BRA `(.L_x_12483) ;  /* 0xfffffffc00f0b947 */ /* 0x004fea000383ffff */
[----:B------:R-:W-:Y:S05]  /*18cb0*/  BRA `(.L_x_12482) ;  /* 0xffffff2c00047947 */ /* 0x000fea000383ffff */
.L_x_12487:
[----:B-1----:R1:W2:Y:S02]  /*18cc0*/  SYNCS.PHASECHK.TRANS64.TRYWAIT P2, [R11+URZ+0x16850], R10 ;  /* 0x0168500a0b0075a7 */ /* 0x0022a4000804017f */
[----:B--2---:R-:W-:Y:S05]  /*18cd0*/  @!P2 NANOSLEEP.SYNCS 0x989680 ;  /* 0x009896800000a95d */ /* 0x004fea0003900000 */
[----:B------:R-:W2:Y:S02]  /*18ce0*/  @!P2 SYNCS.PHASECHK.TRANS64 P2, [R11+URZ+0x16850], R10 ;  /* 0x0168500a0b00a5a7 */ /* 0x000ea4000804007f */
[----:B--2---:R-:W-:Y:S05]  /*18cf0*/  @!P2 BRA `(.L_x_12487) ;  /* 0xfffffffc00f0a947 */ /* 0x004fea000383ffff */
[----:B------:R-:W-:Y:S05]  /*18d00*/  BRA `(.L_x_12484) ;  /* 0xffffff2c00c47947 */ /* 0x000fea000383ffff */
.L_x_12494:
[----:B-1----:R1:W2:Y:S02]  /*18d10*/  SYNCS.PHASECHK.TRANS64.TRYWAIT P3, [R11+URZ+0x16830], R14 ;  /* 0x0168300e0b0075a7 */ /* 0x0022a4000806017f */
[----:B--2---:R-:W-:Y:S05]  /*18d20*/  @!P3 NANOSLEEP.SYNCS 0x989680 ;  /* 0x009896800000b95d */ /* 0x004fea0003900000 */
[----:B------:R-:W2:Y:S02]  /*18d30*/  @!P3 SYNCS.PHASECHK.TRANS64 P3, [R11+URZ+0x16830], R14 ;  /* 0x0168300e0b00b5a7 */ /* 0x000ea4000806007f */
[----:B--2---:R-:W-:Y:S05]  /*18d40*/  @!P3 BRA `(.L_x_12494) ;  /* 0xfffffffc00f0b947 */ /* 0x004fea000383ffff */
[----:B------:R-:W-:Y:S05]  /*18d50*/  BRA `(.L_x_12493) ;  /* 0xffffff5800ec7947 */ /* 0x000fea000383ffff */
.L_x_12498:
[----:B-1----:R1:W2:Y:S02]  /*18d60*/  SYNCS.PHASECHK.TRANS64.TRYWAIT P2, [R11+URZ+0x16850], R10 ;  /* 0x0168500a0b0075a7 */ /* 0x0022a4000804017f */
[----:B--2---:R-:W-:Y:S05]  /*18d70*/  @!P2 NANOSLEEP.SYNCS 0x989680 ;  /* 0x009896800000a95d */ /* 0x004fea0003900000 */
[----:B------:R-:W2:Y:S02]  /*18d80*/  @!P2 SYNCS.PHASECHK.TRANS64 P2, [R11+URZ+0x16850], R10 ;  /* 0x0168500a0b00a5a7 */ /* 0x000ea4000804007f */
[----:B--2---:R-:W-:Y:S05]  /*18d90*/  @!P2 BRA `(.L_x_12498) ;  /* 0xfffffffc00f0a947 */ /* 0x004fea000383ffff */
[----:B------:R-:W-:Y:S05]  /*18da0*/  BRA `(.L_x_12495) ;  /* 0xffffff5c00ac7947 */ /* 0x000fea000383ffff */
.L_x_12503:
[----:B-1----:R1:W2:Y:S02]  /*18db0*/  SYNCS.PHASECHK.TRANS64.TRYWAIT P0, [R9+URZ+0x16850], R4 ;  /* 0x01685004090075a7 */ /* 0x0022a4000800017f */
[----:B--2---:R-:W-:Y:S05]  /*18dc0*/  @!P0 NANOSLEEP.SYNCS 0x989680 ;  /* 0x009896800000895d */ /* 0x004fea0003900000 */
[----:B------:R-:W2:Y:S02]  /*18dd0*/  @!P0 SYNCS.PHASECHK.TRANS64 P0, [R9+URZ+0x16850], R4 ;  /* 0x01685004090085a7 */ /* 0x000ea4000800007f */
[----:B--2---:R-:W-:Y:S05]  /*18de0*/  @!P0 BRA `(.L_x_12503) ;  /* 0xfffffffc00f08947 */ /* 0x004fea000383ffff */
[----:B------:R-:W-:Y:S05]  /*18df0*/  BRA `(.L_x_12502) ;  /* 0xffffff8000647947 */ /* 0x000fea000383ffff */
.L_x_12537:
[----:B------:R-:W0:Y:S01]  /*18e00*/  S2R R12, SR_TID.X ;  /* 0x00000000000c7919 */ /* 0x000e220000002100 */
[----:B------:R-:W-:Y:S01]  /*18e10*/  BSSY B1, `(.L_x_12683) ;  /* 0x000000a000017945 */ /* 0x000fe20003800000 */
[----:B------:R-:W-:Y:S01]  /*18e20*/  MOV R11, 0x1f ;  /* 0x0000001f000b7802 */ /* 0x000fe20000000f00 */
[----:B------:R-:W-:Y:S01]  /*18e30*/  IMAD.MOV.U32 R15, RZ, RZ, -0x1 ;  /* 0xffffffffff0f7424 */ /* 0x000fe200078e00ff */
[----:B0-----:R-:W-:-:S04]  /*18e40*/  SHF.R.U32.HI R12, RZ, 0x5, R12 ;  /* 0x00000005ff0c7819 */ /* 0x001fc8000001160c */
[----:B------:R-:W-:-:S05]  /*18e50*/  LOP3.LUT R12, R12, 0x3, RZ, 0xc0, !PT ;  /* 0x000000030c0c7812 */ /* 0x000fca00078ec0ff */
[----:B------:R-:W-:Y:S02]  /*18e60*/  IMAD.MOV.U32 R13, RZ, RZ, R12 ;  /* 0x000000ffff0d7224 */ /* 0x000fe400078e000c */
[----:B------:R-:W-:-:S07]  /*18e70*/  IMAD.MOV.U32 R12, RZ, RZ, RZ ;  /* 0x000000ffff0c7224 */ /* 0x000fce00078e00ff */
[----:B-1----:R-:W-:Y:S05]  /*18e80*/  WARPSYNC.COLLECTIVE R15, `(.L_x_12684) ;  /* 0x000000000f087348 */ /* 0x002fea0003c00000 */
[----:B------:R0:W2:Y:S02]  /*18e90*/  SHFL.IDX P6, R14, R13, R12, R11 ;  /* 0x0000000c0d0e7389 */ /* 0x0000a400000c000b */
[----:B012---:R-:W-:Y:S01]  /*18ea0*/  ENDCOLLECTIVE ;  /* 0x000000000000791b */ /* 0x007fe20003800000 */
.L_x_12684:
[----:B------:R-:W-:Y:S05]  /*18eb0*/  BSYNC B1 ;  /* 0x0000000000017941 */ /* 0x000fea0003800000 */
.L_x_12683:
[----:B------:R-:W-:Y:S05]  /*18ec0*/  BRA `(.L_x_12685) ;  /* 0xffffffb400607947 */ /* 0x000fea000383ffff */
.L_x_12538:
[----:B------:R-:W-:Y:S01]  /*18ed0*/  BSSY B1, `(.L_x_12686) ;  /* 0x0000006000017945 */ /* 0x000fe20003800000 */
[----:B------:R-:W-:-:S07]  /*18ee0*/  IMAD.MOV.U32 R15, RZ, RZ, -0x1 ;  /* 0xffffffffff0f7424 */ /* 0x000fce00078e00ff */
[----:B-1----:R-:W-:Y:S05]  /*18ef0*/  WARPSYNC.COLLECTIVE R15, `(.L_x_12687) ;  /* 0x000000000f0c7348 */ /* 0x002fea0003c00000 */
[----:B------:R-:W-:Y:S02]  /*18f00*/  ELECT P6, UR62, PT ;  /* 0x00000000003e782f */ /* 0x000fe400038c0000 */
[----:B------:R-:W-:Y:S01]  /*18f10*/  MOV R14, UR62 ;  /* 0x0000003e000e7c02 */ /* 0x000fe20008000f00 */
[----:B-1----:R-:W-:Y:S10]  /*18f20*/  ENDCOLLECTIVE ;  /* 0x000000000000791b */ /* 0x002ff40003800000 */
.L_x_12687:
[----:B------:R-:W-:Y:S05]  /*18f30*/  BSYNC B1 ;  /* 0x0000000000017941 */ /* 0x000fea0003800000 */
.L_x_12686:
[----:B------:R-:W-:Y:S05]  /*18f40*/  BRA `(.L_x_12688) ;  /* 0xffffffb4004c7947 */ /* 0x000fea000383ffff */
.L_x_12540:
[----:B0-----:R0:W2:Y:S02]  /*18f50*/  SYNCS.PHASECHK.TRANS64.TRYWAIT P0, [R6+URZ+0x16820], R5 ;  /* 0x01682005060075a7 */ /* 0x0010a4000800017f */
[----:B--2---:R-:W-:Y:S05]  /*18f60*/  @!P0 NANOSLEEP.SYNCS 0x989680 ;  /* 0x009896800000895d */ /* 0x004fea0003900000 */
[----:B------:R-:W2:Y:S02]  /*18f70*/  @!P0 SYNCS.PHASECHK.TRANS64 P0, [R6+URZ+0x16820], R5 ;  /* 0x01682005060085a7 */ /* 0x000ea4000800007f */
[----:B--2---:R-:W-:Y:S05]  /*18f80*/  @!P0 BRA `(.L_x_12540) ;  /* 0xfffffffc00f08947 */ /* 0x004fea000383ffff */
[----:B------:R-:W-:Y:S05]  /*18f90*/  BRA `(.L_x_12689) ;  /* 0xffffffb400687947 */ /* 0x000fea000383ffff */
.L_x_12543:
[----:B0-----:R0:W2:Y:S02]  /*18fa0*/  SYNCS.PHASECHK.TRANS64.TRYWAIT P0, [R5+URZ+0x168a0], R10 ;  /* 0x0168a00a050075a7 */ /* 0x0010a4000800017f */
[----:B--2---:R-:W-:Y:S05]  /*18fb0*/  @!P0 NANOSLEEP.SYNCS 0x989680 ;  /* 0x009896800000895d */ /* 0x004fea0003900000 */
[----:B------:R-:W2:Y:S02]  /*18fc0*/  @!P0 SYNCS.PHASECHK.TRANS64 P0, [R5+URZ+0x168a0], R10 ;  /* 0x0168a00a050085a7 */ /* 0x000ea4000800007f */
[----:B--2---:R-:W-:Y:S05]  /*18fd0*/  @!P0 BRA `(.L_x_12543) ;  /* 0xfffffffc00f08947 */ /* 0x004fea000383ffff */
[----:B------:R-:W-:Y:S05]  /*18fe0*/  BRA `(.L_x_12690) ;  /* 0xffffffb400707947 */ /* 0x000fea000383ffff */
.L_x_12545:
[----:B---3--:R3:W4:Y:S02]  /*18ff0*/  SYNCS.PHASECHK.TRANS64.TRYWAIT P0, [R5+URZ+0x168c0], R10 ;  /* 0x0168c00a050075a7 */ /* 0x008724000800017f */
[----:B----4-:R-:W-:Y:S05]  /*19000*/  @!P0 NANOSLEEP.SYNCS 0x989680 ;  /* 0x009896800000895d */ /* 0x010fea0003900000 */
[----:B------:R-:W4:Y:S02]  /*19010*/  @!P0 SYNCS.PHASECHK.TRANS64 P0, [R5+URZ+0x168c0], R10 ;  /* 0x0168c00a050085a7 */ /* 0x000f24000800007f */
[----:B----4-:R-:W-:Y:S05]  /*19020*/  @!P0 BRA `(.L_x_12545) ;  /* 0xfffffffc00f08947 */ /* 0x010fea000383ffff */
[----:B------:R-:W-:Y:S05]  /*19030*/  BRA `(.L_x_12691) ;  /* 0xffffffb400c87947 */ /* 0x000fea000383ffff */
.L_x_12549:
[----:B0-----:R0:W2:Y:S02]  /*19040*/  SYNCS.PHASECHK.TRANS64.TRYWAIT P0, [R10+URZ+0x168a0], R5 ;  /* 0x0168a0050a0075a7 */ /* 0x0010a4000800017f */
[----:B--2---:R-:W-:Y:S05]  /*19050*/  @!P0 NANOSLEEP.SYNCS 0x989680 ;  /* 0x009896800000895d */ /* 0x004fea0003900000 */
[----:B------:R-:W2:Y:S02]  /*19060*/  @!P0 SYNCS.PHASECHK.TRANS64 P0, [R10+URZ+0x168a0], R5 ;  /* 0x0168a0050a0085a7 */ /* 0x000ea4000800007f */
[----:B--2---:R-:W-:Y:S05]  /*19070*/  @!P0 BRA `(.L_x_12549) ;  /* 0xfffffffc00f08947 */ /* 0x004fea000383ffff */
[----:B------:R-:W-:Y:S05]  /*19080*/  BRA `(.L_x_12692) ;  /* 0xffffffb800507947 */ /* 0x000fea000383ffff */
.L_x_12551:
[----:B--2---:R2:W3:Y:S02]  /*19090*/  SYNCS.PHASECHK.TRANS64.TRYWAIT P1, [R10+URZ+0x168c0], R5 ;  /* 0x0168c0050a0075a7 */ /* 0x0044e4000802017f */
[----:B---3--:R-:W-:Y:S05]  /*190a0*/  @!P1 NANOSLEEP.SYNCS 0x989680 ;  /* 0x009896800000995d */ /* 0x008fea0003900000 */
[----:B------:R-:W3:Y:S02]  /*190b0*/  @!P1 SYNCS.PHASECHK.TRANS64 P1, [R10+URZ+0x168c0], R5 ;  /* 0x0168c0050a0095a7 */ /* 0x000ee4000802007f */
[----:B---3--:R-:W-:Y:S05]  /*190c0*/  @!P1 BRA `(.L_x_12551) ;  /* 0xfffffffc00f09947 */ /* 0x008fea000383ffff */
[----:B------:R-:W-:Y:S05]  /*190d0*/  BRA `(.L_x_12693) ;  /* 0xffffffb800a47947 */ /* 0x000fea000383ffff */
.L_x_12561:
        /* <DEDUP_REMOVED lines=11> */
.L_x_12695:
[----:B------:R-:W-:Y:S05]  /*19190*/  BSYNC B0 ;  /* 0x0000000000007941 */ /* 0x000fea0003800000 */
.L_x_12694:
[----:B------:R-:W-:Y:S05]  /*191a0*/  BRA `(.L_x_12696) ;  /* 0xffffffc000e07947 */ /* 0x000fea000383ffff */
.L_x_12562:
[----:B------:R-:W-:Y:S01]  /*191b0*/  BSSY B0, `(.L_x_12697) ;  /* 0x0000006000007945 */ /* 0x000fe20003800000 */
[----:B------:R-:W-:-:S07]  /*191c0*/  IMAD.MOV.U32 R15, RZ, RZ, -0x1 ;  /* 0xffffffffff0f7424 */ /* 0x000fce00078e00ff */
[----:B-1----:R-:W-:Y:S05]  /*191d0*/  WARPSYNC.COLLECTIVE R15, `(.L_x_12698) ;  /* 0x000000000f0c7348 */ /* 0x002fea0003c00000 */
[----:B------:R-:W-:Y:S02]  /*191e0*/  ELECT P6, UR62, PT ;  /* 0x00000000003e782f */ /* 0x000fe400038c0000 */
[----:B------:R-:W-:Y:S01]  /*191f0*/  MOV R14, UR62 ;  /* 0x0000003e000e7c02 */ /* 0x000fe20008000f00 */
[----:B-1----:R-:W-:Y:S10]  /*19200*/  ENDCOLLECTIVE ;  /* 0x000000000000791b */ /* 0x002ff40003800000 */
.L_x_12698:
[----:B------:R-:W-:Y:S05]  /*19210*/  BSYNC B0 ;  /* 0x0000000000007941 */ /* 0x000fea0003800000 */
.L_x_12697:
[----:B------:R-:W-:Y:S05]  /*19220*/  BRA `(.L_x_12699) ;  /* 0xffffffc000d07947 */ /* 0x000fea000383ffff */
.L_x_12565:
[----:B--2---:R2:W3:Y:S02]  /*19230*/  SYNCS.PHASECHK.TRANS64.TRYWAIT P0, [R5+URZ+0x16840], R4 ;  /* 0x01684004050075a7 */ /* 0x0044e4000800017f */
[----:B---3--:R-:W-:Y:S05]  /*19240*/  @!P0 NANOSLEEP.SYNCS 0x989680 ;  /* 0x009896800000895d */ /* 0x008fea0003900000 */
[----:B------:R-:W3:Y:S02]  /*19250*/  @!P0 SYNCS.PHASECHK.TRANS64 P0, [R5+URZ+0x16840], R4 ;  /* 0x01684004050085a7 */ /* 0x000ee4000800007f */
[----:B---3--:R-:W-:Y:S05]  /*19260*/  @!P0 BRA `(.L_x_12565) ;  /* 0xfffffffc00f08947 */ /* 0x008fea000383ffff */
[----:B------:R-:W-:Y:S05]  /*19270*/  BRA `(.L_x_12700) ;  /* 0xffffffc400207947 */ /* 0x000fea000383ffff */
.L_x_12568:
[----:B0-----:R0:W2:Y:S02]  /*19280*/  SYNCS.PHASECHK.TRANS64.TRYWAIT P0, [R27+URZ+0x16820], R4 ;  /* 0x016820041b0075a7 */ /* 0x0010a4000800017f */
[----:B--2---:R-:W-:Y:S05]  /*19290*/  @!P0 NANOSLEEP.SYNCS 0x989680 ;  /* 0x009896800000895d */ /* 0x004fea0003900000 */
[----:B------:R-:W2:Y:S02]  /*192a0*/  @!P0 SYNCS.PHASECHK.TRANS64 P0, [R27+URZ+0x16820], R4 ;  /* 0x016820041b0085a7 */ /* 0x000ea4000800007f */
[----:B--2---:R-:W-:Y:S05]  /*192b0*/  @!P0 BRA `(.L_x_12568) ;  /* 0xfffffffc00f08947 */ /* 0x004fea000383ffff */
[----:B------:R-:W-:Y:S05]  /*192c0*/  BRA `(.L_x_12701) ;  /* 0xffffffc400e07947 */ /* 0x000fea000383ffff */
.L_x_12576:
[----:B0-----:R0:W2:Y:S02]  /*192d0*/  SYNCS.PHASECHK.TRANS64.TRYWAIT P0, [R3+URZ+0x16840], R2 ;  /* 0x01684002030075a7 */ /* 0x0010a4000800017f */
[----:B--2---:R-:W-:Y:S05]  /*192e0*/  @!P0 NANOSLEEP.SYNCS 0x989680 ;  /* 0x009896800000895d */ /* 0x004fea0003900000 */
[----:B------:R-:W2:Y:S02]  /*192f0*/  @!P0 SYNCS.PHASECHK.TRANS64 P0, [R3+URZ+0x16840], R2 ;  /* 0x01684002030085a7 */ /* 0x000ea4000800007f */
[----:B--2---:R-:W-:Y:S05]  /*19300*/  @!P0 BRA `(.L_x_12576) ;  /* 0xfffffffc00f08947 */ /* 0x004fea000383ffff */
[----:B------:R-:W-:Y:S05]  /*19310*/  BRA `(.L_x_12702) ;  /* 0xffffffc800807947 */ /* 0x000fea000383ffff */
.L_x_12578:
[----:B0-----:R0:W2:Y:S02]  /*19320*/  SYNCS.PHASECHK.TRANS64.TRYWAIT P0, [R2+URZ+0x60], R5 ;  /* 0x00006005020075a7 */ /* 0x0010a4000800017f */
[----:B--2---:R-:W-:Y:S05]  /*19330*/  @!P0 NANOSLEEP.SYNCS 0x989680 ;  /* 0x009896800000895d */ /* 0x004fea0003900000 */
[----:B------:R-:W2:Y:S02]  /*19340*/  @!P0 SYNCS.PHASECHK.TRANS64 P0, [R2+URZ+0x60], R5 ;  /* 0x00006005020085a7 */ /* 0x000ea4000800007f */
[----:B--2---:R-:W-:Y:S05]  /*19350*/  @!P0 BRA `(.L_x_12578) ;  /* 0xfffffffc00f08947 */ /* 0x004fea000383ffff */
[----:B------:R-:W-:Y:S05]  /*19360*/  BRA `(.L_x_12703) ;  /* 0xffffffc800e47947 */ /* 0x000fea000383ffff */
.L_x_12583:
[----:B--2---:R2:W3:Y:S02]  /*19370*/  SYNCS.PHASECHK.TRANS64.TRYWAIT P0, [R3+URZ+0x16840], R2 ;  /* 0x01684002030075a7 */ /* 0x0044e4000800017f */
[----:B---3--:R-:W-:Y:S05]  /*19380*/  @!P0 NANOSLEEP.SYNCS 0x989680 ;  /* 0x009896800000895d */ /* 0x008fea0003900000 */
[----:B------:R-:W3:Y:S02]  /*19390*/  @!P0 SYNCS.PHASECHK.TRANS64 P0, [R3+URZ+0x16840], R2 ;  /* 0x01684002030085a7 */ /* 0x000ee4000800007f */
[----:B---3--:R-:W-:Y:S05]  /*193a0*/  @!P0 BRA `(.L_x_12583) ;  /* 0xfffffffc00f08947 */ /* 0x008fea000383ffff */
[----:B------:R-:W-:Y:S05]  /*193b0*/  BRA `(.L_x_12704) ;  /* 0xffffffcc00ec7947 */ /* 0x000fea000383ffff */
.L_x_12585:
[----:B0-----:R0:W2:Y:S02]  /*193c0*/  SYNCS.PHASECHK.TRANS64.TRYWAIT P1, [R3+URZ+0x60], R24 ;  /* 0x00006018030075a7 */ /* 0x0010a4000802017f */
[----:B--2---:R-:W-:Y:S05]  /*193d0*/  @!P1 NANOSLEEP.SYNCS 0x989680 ;  /* 0x009896800000995d */ /* 0x004fea0003900000 */
[----:B------:R-:W2:Y:S02]  /*193e0*/  @!P1 SYNCS.PHASECHK.TRANS64 P1, [R3+URZ+0x60], R24 ;  /* 0x00006018030095a7 */ /* 0x000ea4000802007f */
[----:B--2---:R-:W-:Y:S05]  /*193f0*/  @!P1 BRA `(.L_x_12585) ;  /* 0xfffffffc00f09947 */ /* 0x004fea000383ffff */
[----:B------:R-:W-:Y:S05]  /*19400*/  BRA `(.L_x_12705) ;  /* 0xffffffd000507947 */ /* 0x000fea000383ffff */
.L_x_12590:
[----:B--2---:R2:W3:Y:S02]  /*19410*/  SYNCS.PHASECHK.TRANS64.TRYWAIT P0, [R2+URZ+0x16840], R3 ;  /* 0x01684003020075a7 */ /* 0x0044e4000800017f */
[----:B---3--:R-:W-:Y:S05]  /*19420*/  @!P0 NANOSLEEP.SYNCS 0x989680 ;  /* 0x009896800000895d */ /* 0x008fea0003900000 */
[----:B------:R-:W3:Y:S02]  /*19430*/  @!P0 SYNCS.PHASECHK.TRANS64 P0, [R2+URZ+0x16840], R3 ;  /* 0x01684003020085a7 */ /* 0x000ee4000800007f */
[----:B---3--:R-:W-:Y:S05]  /*19440*/  @!P0 BRA `(.L_x_12590) ;  /* 0xfffffffc00f08947 */ /* 0x008fea000383ffff */
[----:B------:R-:W-:Y:S05]  /*19450*/  BRA `(.L_x_12706) ;  /* 0xffffffd4002c7947 */ /* 0x000fea000383ffff */
.L_x_12592:
[----:B0-----:R0:W2:Y:S02]  /*19460*/  SYNCS.PHASECHK.TRANS64.TRYWAIT P1, [R2+URZ+0x60], R11 ;  /* 0x0000600b020075a7 */ /* 0x0010a4000802017f */
[----:B--2---:R-:W-:Y:S05]  /*19470*/  @!P1 NANOSLEEP.SYNCS 0x989680 ;  /* 0x009896800000995d */ /* 0x004fea0003900000 */
[----:B------:R-:W2:Y:S02]  /*19480*/  @!P1 SYNCS.PHASECHK.TRANS64 P1, [R2+URZ+0x60], R11 ;  /* 0x0000600b020095a7 */ /* 0x000ea4000802007f */
[----:B--2---:R-:W-:Y:S05]  /*19490*/  @!P1 BRA `(.L_x_12592) ;  /* 0xfffffffc00f09947 */ /* 0x004fea000383ffff */
[----:B------:R-:W-:Y:S05]  /*194a0*/  BRA `(.L_x_12707) ;  /* 0xffffffd400947947 */ /* 0x000fea000383ffff */
.L_x_12599:
[----:B--2---:R2:W3:Y:S02]  /*194b0*/  SYNCS.PHASECHK.TRANS64.TRYWAIT P0, [R3+URZ+0x16860], R2 ;  /* 0x01686002030075a7 */ /* 0x0044e4000800017f */
[----:B---3--:R-:W-:Y:S05]  /*194c0*/  @!P0 NANOSLEEP.SYNCS 0x989680 ;  /* 0x009896800000895d */ /* 0x008fea0003900000 */
[----:B------:R-:W3:Y:S02]  /*194d0*/  @!P0 SYNCS.PHASECHK.TRANS64 P0, [R3+URZ+0x16860], R2 ;  /* 0x01686002030085a7 */ /* 0x000ee4000800007f */
[----:B---3--:R-:W-:Y:S05]  /*194e0*/  @!P0 BRA `(.L_x_12599) ;  /* 0xfffffffc00f08947 */ /* 0x008fea000383ffff */
[----:B------:R-:W-:Y:S05]  /*194f0*/  BRA `(.L_x_12708) ;  /* 0xffffffd800547947 */ /* 0x000fea000383ffff */
.L_x_12601:
[----:B------:R-:W-:Y:S01]  /*19500*/  BSSY B0, `(.L_x_12709) ;  /* 0x0000008000007945 */ /* 0x000fe20003800000 */
[----:B------:R-:W-:Y:S01]  /*19510*/  MOV R13, R16 ;  /* 0x00000010000d7202 */ /* 0x000fe20000000f00 */
[----:B------:R-:W-:Y:S02]  /*19520*/  IMAD.MOV.U32 R12, RZ, RZ, RZ ;  /* 0x000000ffff0c7224 */ /* 0x000fe400078e00ff */
[----:B------:R-:W-:Y:S02]  /*19530*/  IMAD.MOV.U32 R11, RZ, RZ, 0x1f ;  /* 0x0000001fff0b7424 */ /* 0x000fe400078e00ff */
[----:B------:R-:W-:-:S07]  /*19540*/  IMAD.MOV.U32 R15, RZ, RZ, -0x1 ;  /* 0xffffffffff0f7424 */ /* 0x000fce00078e00ff */
[----:B-1----:R-:W-:Y:S05]  /*19550*/  WARPSYNC.COLLECTIVE R15, `(.L_x_12710) ;  /* 0x000000000f087348 */ /* 0x002fea0003c00000 */
[----:B------:R0:W2:Y:S02]  /*19560*/  SHFL.IDX P6, R14, R13, R12, R11 ;  /* 0x0000000c0d0e7389 */ /* 0x0000a400000c000b */
[----:B012---:R-:W-:Y:S01]  /*19570*/  ENDCOLLECTIVE ;  /* 0x000000000000791b */ /* 0x007fe20003800000 */
.L_x_12710:
[----:B------:R-:W-:Y:S05]  /*19580*/  BSYNC B0 ;  /* 0x0000000000007941 */ /* 0x000fea0003800000 */
.L_x_12709:
        /* <DEDUP_REMOVED lines=8> */
.L_x_12711:
[----:B------:R-:W-:Y:S01]  /*19610*/  IMAD.MOV.U32 R5, RZ, RZ, R14 ;  /* 0x000000ffff057224 */ /* 0x000fe200078e000e */
[----:B------:R-:W-:Y:S06]  /*19620*/  BRA `(.L_x_12712) ;  /* 0xffffffd8009c7947 */ /* 0x000fec000383ffff */
.L_x_12604:
        /* <DEDUP_REMOVED lines=8> */
.L_x_12714:
[----:B------:R-:W-:Y:S05]  /*196b0*/  BSYNC B0 ;  /* 0x0000000000007941 */ /* 0x000fea0003800000 */
.L_x_12713:
        /* <DEDUP_REMOVED lines=10> */
.L_x_12715:
        /* <DEDUP_REMOVED lines=8> */
.L_x_12716:
        /* <DEDUP_REMOVED lines=8> */
.L_x_12717:
        /* <DEDUP_REMOVED lines=8> */
.L_x_12718:
        /* <DEDUP_REMOVED lines=8> */
.L_x_12719:
[----:B------:R-:W-:Y:S05]  /*19960*/  BRA `(.L_x_12720) ;  /* 0xffffffd800587947 */ /* 0x000fea000383ffff */
.L_x_12609:
        /* <DEDUP_REMOVED lines=8> */
.L_x_12722:
[----:B------:R-:W-:Y:S05]  /*199f0*/  BSYNC B0 ;  /* 0x0000000000007941 */ /* 0x000fea0003800000 */
.L_x_12721:
        /* <DEDUP_REMOVED lines=10> */
.L_x_12723:
        /* <DEDUP_REMOVED lines=8> */
.L_x_12724:
        /* <DEDUP_REMOVED lines=8> */
.L_x_12725:
        /* <DEDUP_REMOVED lines=8> */
.L_x_12726:
        /* <DEDUP_REMOVED lines=8> */
.L_x_12727:
[----:B------:R-:W-:Y:S05]  /*19ca0*/  BRA `(.L_x_12728) ;  /* 0xffffffd800347947 */ /* 0x000fea000383ffff */
.L_x_12611:
[----:B------:R-:W-:Y:S01]  /*19cb0*/  BSSY B0, `(.L_x_12729) ;  /* 0x0000006000007945 */ /* 0x000fe20003800000 */
[----:B------:R-:W-:Y:S02]  /*19cc0*/  PLOP3.LUT P6, PT, P6, PT, PT, 0x8, 0x0 ;  /* 0x000000000000781c */ /* 0x000fe400037ce170 */
[----:B------:R-:W-:-:S11]  /*19cd0*/  MOV R15, 0xffffffff ;  /* 0xffffffff000f7802 */ /* 0x000fd60000000f00 */
[----:B01----:R-:W-:Y:S05]  /*19ce0*/  WARPSYNC.COLLECTIVE R15, `(.L_x_12730) ;  /* 0x000000000f087348 */ /* 0x003fea0003c00000 */
[----:B------:R-:W-:Y:S01]  /*19cf0*/  VOTE.ANY R14, PT, P6 ;  /* 0x00000000000e7806 */ /* 0x000fe200030e0100 */
[----:B01----:R-:W-:Y:S06]  /*19d00*/  ENDCOLLECTIVE ;  /* 0x000000000000791b */ /* 0x003fec0003800000 */
.L_x_12730:
[----:B------:R-:W-:Y:S05]  /*19d10*/  BSYNC B0 ;  /* 0x0000000000007941 */ /* 0x000fea0003800000 */
.L_x_12729:
        /* <DEDUP_REMOVED lines=9> */
.L_x_12731:
[----:B------:R-:W-:Y:S01]  /*19db0*/  IMAD.MOV.U32 R17, RZ, RZ, R14 ;  /* 0x000000ffff117224 */ /* 0x000fe200078e000e */
[----:B------:R-:W-:Y:S06]  /*19dc0*/  BRA `(.L_x_12732) ;  /* 0xffffffd800247947 */ /* 0x000fec000383ffff */
.L_x_12613:
[----:B------:R-:W-:Y:S01]  /*19dd0*/  BSSY B0, `(.L_x_12733) ;  /* 0x0000007000007945 */ /* 0x000fe20003800000 */
[----:B------:R-:W-:Y:S01]  /*19de0*/  IMAD.MOV.U32 R13, RZ, RZ, R3 ;  /* 0x000000ffff0d7224 */ /* 0x000fe200078e0003 */
[----:B------:R-:W-:Y:S01]  /*19df0*/  MOV R11, 0x1f ;  /* 0x0000001f000b7802 */ /* 0x000fe20000000f00 */
[----:B------:R-:W-:-:S07]  /*19e00*/  IMAD.MOV.U32 R15, RZ, RZ, -0x1 ;  /* 0xffffffffff0f7424 */ /* 0x000fce00078e00ff */
[----:B0123--:R-:W-:Y:S05]  /*19e10*/  WARPSYNC.COLLECTIVE R15, `(.L_x_12734) ;  /* 0x000000000f087348 */ /* 0x00ffea0003c00000 */
[----:B------:R4:W0:Y:S02]  /*19e20*/  SHFL.IDX P6, R14, R13, R12, R11 ;  /* 0x0000000c0d0e7389 */ /* 0x00082400000c000b */
[----:B01234-:R-:W-:Y:S01]  /*19e30*/  ENDCOLLECTIVE ;  /* 0x000000000000791b */ /* 0x01ffe20003800000 */
.L_x_12734:
[----:B------:R-:W-:Y:S05]  /*19e40*/  BSYNC B0 ;  /* 0x0000000000007941 */ /* 0x000fea0003800000 */
.L_x_12733:
[----:B------:R-:W-:Y:S05]  /*19e50*/  BRA `(.L_x_12612) ;  /* 0xffffffd8001c7947 */ /* 0x000fea000383ffff */
.L_x_12617:
[----:B0-----:R0:W2:Y:S02]  /*19e60*/  SYNCS.PHASECHK.TRANS64.TRYWAIT P0, [R9+URZ+0x16820], R0 ;  /* 0x01682000090075a7 */ /* 0x0010a4000800017f */
[----:B--2---:R-:W-:Y:S05]  /*19e70*/  @!P0 NANOSLEEP.SYNCS 0x989680 ;  /* 0x009896800000895d */ /* 0x004fea0003900000 */
[----:B------:R-:W2:Y:S02]  /*19e80*/  @!P0 SYNCS.PHASECHK.TRANS64 P0, [R9+URZ+0x16820], R0 ;  /* 0x01682000090085a7 */ /* 0x000ea4000800007f */
[----:B--2---:R-:W-:Y:S05]  /*19e90*/  @!P0 BRA `(.L_x_12617) ;  /* 0xfffffffc00f08947 */ /* 0x004fea000383ffff */
[----:B------:R-:W-:Y:S05]  /*19ea0*/  BRA `(.L_x_12735) ;  /* 0xffffffdc00887947 */ /* 0x000fea000383ffff */
.L_x_12618:
        /* <DEDUP_REMOVED lines=11> */
.L_x_12737:
[----:B------:R-:W-:Y:S05]  /*19f60*/  BSYNC B0 ;  /* 0x0000000000007941 */ /* 0x000fea0003800000 */
.L_x_12736:
[----:B------:R-:W-:Y:S05]  /*19f70*/  BRA `(.L_x_12738) ;  /* 0xffffffdc00707947 */ /* 0x000fea000383ffff */
.L_x_12619:
[----:B------:R-:W-:Y:S01]  /*19f80*/  BSSY B0, `(.L_x_12739) ;  /* 0x0000006000007945 */ /* 0x000fe20003800000 */
[----:B------:R-:W-:-:S07]  /*19f90*/  IMAD.MOV.U32 R15, RZ, RZ, -0x1 ;  /* 0xffffffffff0f7424 */ /* 0x000fce00078e00ff */
[----:B01----:R-:W-:Y:S05]  /*19fa0*/  WARPSYNC.COLLECTIVE R15, `(.L_x_12740) ;  /* 0x000000000f0c7348 */ /* 0x003fea0003c00000 */
[----:B------:R-:W-:Y:S02]  /*19fb0*/  ELECT P6, UR62, PT ;  /* 0x00000000003e782f */ /* 0x000fe400038c0000 */
[----:B------:R-:W-:Y:S01]  /*19fc0*/  MOV R14, UR62 ;  /* 0x0000003e000e7c02 */ /* 0x000fe20008000f00 */
[----:B01----:R-:W-:Y:S10]  /*19fd0*/  ENDCOLLECTIVE ;  /* 0x000000000000791b */ /* 0x003ff40003800000 */
.L_x_12740:
[----:B------:R-:W-:Y:S05]  /*19fe0*/  BSYNC B0 ;  /* 0x0000000000007941 */ /* 0x000fea0003800000 */
.L_x_12739:
[----:B------:R-:W-:Y:S05]  /*19ff0*/  BRA `(.L_x_12741) ;  /* 0xffffffdc00647947 */ /* 0x000fea000383ffff */
.L_x_12621:
[----:B0-----:R0:W2:Y:S02]  /*1a000*/  SYNCS.PHASECHK.TRANS64.TRYWAIT P0, [R7+URZ], R2 ;  /* 0x00000002070075a7 */ /* 0x0010a4000800017f */
[----:B--2---:R-:W-:Y:S05]  /*1a010*/  @!P0 NANOSLEEP.SYNCS 0x989680 ;  /* 0x009896800000895d */ /* 0x004fea0003900000 */
[----:B------:R-:W2:Y:S02]  /*1a020*/  @!P0 SYNCS.PHASECHK.TRANS64 P0, [R7+URZ], R2 ;  /* 0x00000002070085a7 */ /* 0x000ea4000800007f */
[----:B--2---:R-:W-:Y:S05]  /*1a030*/  @!P0 BRA `(.L_x_12621) ;  /* 0xfffffffc00f08947 */ /* 0x004fea000383ffff */
[----:B------:R-:W-:Y:S05]  /*1a040*/  BRA `(.L_x_12742) ;  /* 0xffffffdc00987947 */ /* 0x000fea000383ffff */
.L_x_12622:
[----:B--2---:R2:W3:Y:S02]  /*1a050*/  SYNCS.PHASECHK.TRANS64.TRYWAIT P0, [R3+URZ], R0 ;  /* 0x00000000030075a7 */ /* 0x0044e4000800017f */
[----:B---3--:R-:W-:Y:S05]  /*1a060*/  @!P0 NANOSLEEP.SYNCS 0x989680 ;  /* 0x009896800000895d */ /* 0x008fea0003900000 */
[----:B------:R-:W3:Y:S02]  /*1a070*/  @!P0 SYNCS.PHASECHK.TRANS64 P0, [R3+URZ], R0 ;  /* 0x00000000030085a7 */ /* 0x000ee4000800007f */
[----:B---3--:R-:W-:Y:S05]  /*1a080*/  @!P0 BRA `(.L_x_12622) ;  /* 0xfffffffc00f08947 */ /* 0x008fea000383ffff */
[----:B------:R-:W-:Y:S05]  /*1a090*/  BRA `(.L_x_12743) ;  /* 0xffffffdc008c7947 */ /* 0x000fea000383ffff */
.L_x_12624:
[----:B--2---:R2:W3:Y:S02]  /*1a0a0*/  SYNCS.PHASECHK.TRANS64.TRYWAIT P0, [R5+URZ], R2 ;  /* 0x00000002050075a7 */ /* 0x0044e4000800017f */
[----:B---3--:R-:W-:Y:S05]  /*1a0b0*/  @!P0 NANOSLEEP.SYNCS 0x989680 ;  /* 0x009896800000895d */ /* 0x008fea0003900000 */
[----:B------:R-:W3:Y:S02]  /*1a0c0*/  @!P0 SYNCS.PHASECHK.TRANS64 P0, [R5+URZ], R2 ;  /* 0x00000002050085a7 */ /* 0x000ee4000800007f */
[----:B---3--:R-:W-:Y:S05]  /*1a0d0*/  @!P0 BRA `(.L_x_12624) ;  /* 0xfffffffc00f08947 */ /* 0x008fea000383ffff */
[----:B------:R-:W-:Y:S05]  /*1a0e0*/  BRA `(.L_x_12744) ;  /* 0xffffffdc00907947 */ /* 0x000fea000383ffff */
.L_x_12745:
        /* <DEDUP_REMOVED lines=9> */
.L_x_12793:


//--------------------- .nv.global.init           --------------------------
	.section	.nv.global.init,"aw",@progbits
.nv.global.init:
	.type		$str$23,@object
	.size		$str$23,($str$24 - $str$23)
$str$23:
        /*0000*/ 	.byte	0x28, 0x61, 0x64, 0x64, 0x72, 0x65, 0x73, 0x73, 0x20, 0x26, 0x20, 0x6d, 0x61, 0x73, 0x6b, 0x29
        /*0010*/ 	.byte	0x20, 0x3d, 0x3d, 0x20, 0x30, 0x00
	.type		$str$24,@object
	.size		$str$24,(__unnamed_5 - $str$24)
$str$24:
        /*0016*/ 	.byte	0x2f, 0x74, 0x6d, 0x70, 0x2f, 0x6f, 0x73, 0x73, 0x5f, 0x6b, 0x65, 0x72, 0x6e, 0x65, 0x6c, 0x73
        /*0026*/ 	.byte	0x5f, 0x73, 0x72, 0x63, 0x2f, 0x66, 0x6c, 0x61, 0x73, 0x68, 0x5f, 0x61, 0x74, 0x74, 0x65, 0x6e
        /*0036*/ 	.byte	0x74, 0x69, 0x6f, 0x6e, 0x2f, 0x63, 0x73, 0x72, 0x63, 0x2f, 0x63, 0x75, 0x74, 0x6c, 0x61, 0x73
        /*0046*/ 	.byte	0x73, 0x2f, 0x69, 0x6e, 0x63, 0x6c, 0x75, 0x64, 0x65, 0x2f, 0x63, 0x75, 0x74, 0x65, 0x2f, 0x70
        /*0056*/ 	.byte	0x6f, 0x69, 0x6e, 0x74, 0x65, 0x72, 0x5f, 0x66, 0x6c, 0x61, 0x67, 0x67, 0x65, 0x64, 0x2e, 0x68
        /*0066*/ 	.byte	0x70, 0x70, 0x00
	.type		__unnamed_5,@object
	.size		__unnamed_5,(__unnamed_43 - __unnamed_5)
__unnamed_5:
        /* <DEDUP_REMOVED lines=23> */
        /*01d9*/ 	.byte	0x3a, 0x43, 0x3c, 0x30, 0x3e, 0x3e, 0x3e, 0x3e, 0x3e, 0x20, 0x26, 0x5d, 0x00
	.type		__unnamed_43,@object
	.size		__unnamed_43,(__unnamed_13 - __unnamed_43)
__unnamed_43:
        /* <DEDUP_REMOVED lines=24> */
	.type		__unnamed_13,@object
	.size		__unnamed_13,(__unnamed_29 - __unnamed_13)
__unnamed_13:
        /* <DEDUP_REMOVED lines=24> */
	.type		__unnamed_29,@object
	.size		__unnamed_29,(__unnamed_21 - __unnamed_29)
__unnamed_29:
        /* <DEDUP_REMOVED lines=24> */
	.type		__unnamed_21,@object
	.size		__unnamed_21,(__unnamed_39 - __unnamed_21)
__unnamed_21:
        /* <DEDUP_REMOVED lines=24> */
	.type		__unnamed_39,@object
	.size		__unnamed_39,(__unnamed_34 - __unnamed_39)
__unnamed_39:
        /* <DEDUP_REMOVED lines=24> */
	.type		__unnamed_34,@object
	.size		__unnamed_34,(__unnamed_38 - __unnamed_34)
__unnamed_34:
        /* <DEDUP_REMOVED lines=24> */
	.type		__unnamed_38,@object
	.size		__unnamed_38,(__unnamed_14 - __unnamed_38)
__unnamed_38:
        /* <DEDUP_REMOVED lines=24> */
	.type		__unnamed_14,@object
	.size		__unnamed_14,(__unnamed_30 - __unnamed_14)
__unnamed_14:
        /* <DEDUP_REMOVED lines=24> */
	.type		__unnamed_30,@object
	.size		__unnamed_30,(__unnamed_9 - __unnamed_30)
__unnamed_30:
        /* <DEDUP_REMOVED lines=24> */
	.type		__unnamed_9,@object
	.size		__unnamed_9,(__unnamed_25 - __unnamed_9)
__unnamed_9:
        /* <DEDUP_REMOVED lines=24> */
        /*10e3*/ 	.byte	0x00
	.type		__unnamed_25,@object
	.size		__unnamed_25,(__unnamed_4 - __unnamed_25)
__unnamed_25:
        /* <DEDUP_REMOVED lines=25> */
	.type		__unnamed_4,@object
	.size		__unnamed_4,(__unnamed_3 - __unnamed_4)
__unnamed_4:
        /* <DEDUP_REMOVED lines=25> */
	.type		__unnamed_3,@object
	.size		__unnamed_3,(__unnamed_2 - __unnamed_3)
__unnamed_3:
        /* <DEDUP_REMOVED lines=28> */
        /*15a6*/ 	.byte	0x32, 0x3e, 0x3e, 0x3e, 0x3e, 0x3e, 0x5d, 0x00
	.type		__unnamed_2,@object
	.size		__unnamed_2,(__unnamed_7 - __unnamed_2)
__unnamed_2:
        /* <DEDUP_REMOVED lines=29> */
	.type		__unnamed_7,@object
	.size		__unnamed_7,(__unnamed_8 - __unnamed_7)
__unnamed_7:
        /* <DEDUP_REMOVED lines=28> */
        /*1936*/ 	.byte	0x38, 0x38, 0x3e, 0x3e, 0x3e, 0x3e, 0x3e, 0x5d, 0x00
	.type		__unnamed_8,@object
	.size		__unnamed_8,(__unnamed_1 - __unnamed_8)
__unnamed_8:
        /* <DEDUP_REMOVED lines=29> */
	.type		__unnamed_1,@object
	.size		__unnamed_1,(__unnamed_41 - __unnamed_1)
__unnamed_1:
        /* <DEDUP_REMOVED lines=28> */
        /*1cc8*/ 	.byte	0x32, 0x3e, 0x3e, 0x3e, 0x3e, 0x3e, 0x20, 0x26, 0x5d, 0x00
	.type		__unnamed_41,@object
	.size		__unnamed_41,(__unnamed_42 - __unnamed_41)
__unnamed_41:
        /* <DEDUP_REMOVED lines=28> */
        /*1e92*/ 	.byte	0x36, 0x33, 0x38, 0x34, 0x3e, 0x3e, 0x3e, 0x3e, 0x3e, 0x5d, 0x00
	.type		__unnamed_42,@object
	.size		__unnamed_42,(__unnamed_6 - __unnamed_42)
__unnamed_42:
        /* <DEDUP_REMOVED lines=29> */
	.type		__unnamed_6,@object
	.size		__unnamed_6,(__unnamed_33 - __unnamed_6)
__unnamed_6:
        /* <DEDUP_REMOVED lines=29> */
	.type		__unnamed_33,@object
	.size		__unnamed_33,(__unnamed_17 - __unnamed_33)
__unnamed_33:
        /* <DEDUP_REMOVED lines=29> */
	.type		__unnamed_17,@object
	.size		__unnamed_17,(__unnamed_37 - __unnamed_17)
__unnamed_17:
        /* <DEDUP_REMOVED lines=29> */
	.type		__unnamed_37,@object
	.size		__unnamed_37,(__unnamed_11 - __unnamed_37)
__unnamed_37:
        /* <DEDUP_REMOVED lines=29> */
	.type		__unnamed_11,@object
	.size		__unnamed_11,(__unnamed_27 - __unnamed_11)
__unnamed_11:
        /* <DEDUP_REMOVED lines=29> */
	.type		__unnamed_27,@object
	.size		__unnamed_27,(__unnamed_19 - __unnamed_27)
__unnamed_27:
        /* <DEDUP_REMOVED lines=29> */
	.type		__unnamed_19,@object
	.size		__unnamed_19,(__unnamed_12 - __unnamed_19)
__unnamed_19:
        /* <DEDUP_REMOVED lines=29> */
	.type		__unnamed_12,@object
	.size		__unnamed_12,(__unnamed_28 - __unnamed_12)
__unnamed_12:
        /* <DEDUP_REMOVED lines=29> */
	.type		__unnamed_28,@object
	.size		__unnamed_28,(__unnamed_36 - __unnamed_28)
__unnamed_28:
        /* <DEDUP_REMOVED lines=29> */
	.type		__unnamed_36,@object
	.size		__unnamed_36,(__unnamed_20 - __unnamed_36)
__unnamed_36:
        /* <DEDUP_REMOVED lines=29> */
	.type		__unnamed_20,@object
	.size		__unnamed_20,(__unnamed_16 - __unnamed_20)
__unnamed_20:
        /* <DEDUP_REMOVED lines=29> */
	.type		__unnamed_16,@object
	.size		__unnamed_16,(__unnamed_32 - __unnamed_16)
__unnamed_16:
        /* <DEDUP_REMOVED lines=29> */
	.type		__unnamed_32,@object
	.size		__unnamed_32,(__unnamed_23 - __unnamed_32)
__unnamed_32:
        /* <DEDUP_REMOVED lines=29> */
	.type		__unnamed_23,@object
	.size		__unnamed_23,(__unnamed_40 - __unnamed_23)
__unnamed_23:
        /* <DEDUP_REMOVED lines=29> */
	.type		__unnamed_40,@object
	.size		__unnamed_40,(__unnamed_24 - __unnamed_40)
__unnamed_40:
        /* <DEDUP_REMOVED lines=29> */
	.type		__unnamed_24,@object
	.size		__unnamed_24,(__unnamed_35 - __unnamed_24)
__unnamed_24:
        /* <DEDUP_REMOVED lines=29> */
	.type		__unnamed_35,@object
	.size		__unnamed_35,(__unnamed_15 - __unnamed_35)
__unnamed_35:
        /* <DEDUP_REMOVED lines=28> */
        /*3eea*/ 	.byte	0x32, 0x30, 0x34, 0x38, 0x30, 0x3e, 0x3e, 0x3e, 0x3e, 0x3e, 0x20, 0x26, 0x5d, 0x00
	.type		__unnamed_15,@object
	.size		__unnamed_15,(__unnamed_31 - __unnamed_15)
__unnamed_15:
        /* <DEDUP_REMOVED lines=29> */
	.type		__unnamed_31,@object
	.size		__unnamed_31,(__unnamed_10 - __unnamed_31)
__unnamed_31:
        /* <DEDUP_REMOVED lines=29> */
	.type		__unnamed_10,@object
	.size		__unnamed_10,(__unnamed_26 - __unnamed_10)
__unnamed_10:
        /* <DEDUP_REMOVED lines=29> */
	.type		__unnamed_26,@object
	.size		__unnamed_26,(__unnamed_18 - __unnamed_26)
__unnamed_26:
        /* <DEDUP_REMOVED lines=29> */
	.type		__unnamed_18,@object
	.size		__unnamed_18,(__unnamed_22 - __unnamed_18)
__unnamed_18:
        /* <DEDUP_REMOVED lines=29> */
	.type		__unnamed_22,@object
	.size		__unnamed_22,(.L_21 - __unnamed_22)
__unnamed_22:
        /* <DEDUP_REMOVED lines=28> */
        /*49be*/ 	.byte	0x3c, 0x32, 0x32, 0x35, 0x32, 0x38, 0x3e, 0x3e, 0x3e, 0x3e, 0x3e, 0x20, 0x26, 0x5d, 0x00
.L_21:


//--------------------- .nv.shared._ZN7cutlass13device_kernelIN5flash11enable_sm90INS1_16FlashAttnFwdSm90INS1_25CollectiveMainloopFwdSm90ILi2EN4cute5tupleIJNS5_1CILi1EEES8_S8_EEENS6_IJNS7_ILi128EEENS7_ILi80EEENS7_ILi256EEEEEELi256ENS_6half_tEfNS_4arch4Sm90ELb0ELb0ELb1ELb0ELb0ELb0ELb0ELb1ELb1ELb0ELb0ELb0EEENS1_21CollectiveEpilogueFwdINS6_IJSA_SC_SB_EEES9_SE_SG_Li256ELb0ELb0ELb0ELb0EEENS1_29StaticPersistentTileSchedulerILb0EEEEEEEEEvNT_6ParamsE --------------------------
	.section	.nv.shared._ZN7cutlass13device_kernelIN5flash11enable_sm90INS1_16FlashAttnFwdSm90INS1_25CollectiveMainloopFwdSm90ILi2EN4cute5tupleIJNS5_1CILi1EEES8_S8_EEENS6_IJNS7_ILi128EEENS7_ILi80EEENS7_ILi256EEEEEELi256ENS_6half_tEfNS_4arch4Sm90ELb0ELb0ELb1ELb0ELb0ELb0ELb0ELb1ELb1ELb0ELb0ELb0EEENS1_21CollectiveEpilogueFwdINS6_IJSA_SC_SB_EEES9_SE_SG_Li256ELb0ELb0ELb0ELb0EEENS1_29StaticPersistentTileSchedulerILb0EEEEEEEEEvNT_6ParamsE,"aw",@nobits
	.sectionflags	@""
	.align	16
	.zero		1024


//--------------------- .nv.shared.reserved.0     --------------------------
	.section	.nv.shared.reserved.0,"aw",@nobits
	.weak		__nv_reservedSMEM_offset_0_alias
	.size		__nv_reservedSMEM_offset_0_alias, 0, 0
	.other		__nv_reservedSMEM_offset_0_alias,@"STO_CUDA_RESERVED_SHARED STV_DEFAULT"
__nv_reservedSMEM_offset_0_alias:
	.zero		0


//--------------------- .nv.global                --------------------------
	.section	.nv.global,"aw",@nobits
.nv.global:
	.type		_ZN74_INTERNAL_614cb7fc_38_flash_fwd_hdimall_fp16_softcap_sm90_cu_cb12e5b6_41234cute1_E,@object
	.size		_ZN74_INTERNAL_614cb7fc_38_flash_fwd_hdimall_fp16_softcap_sm90_cu_cb12e5b6_41234cute1_E,(_ZN74_INTERNAL_614cb7fc_38_flash_fwd_hdimall_fp16_softcap_sm90_cu_cb12e5b6_41234cuda3std3__45__cpo6cbeginE - _ZN74_INTERNAL_614cb7fc_38_flash_fwd_hdimall_fp16_softcap_sm90_cu_cb12e5b6_41234cute1_E)
_ZN74_INTERNAL_614cb7fc_38_flash_fwd_hdimall_fp16_softcap_sm90_cu_cb12e5b6_41234cute1_E:
	.zero		1
	.type		_ZN74_INTERNAL_614cb7fc_38_flash_fwd_hdimall_fp16_softcap_sm90_cu_cb12e5b6_41234cuda3std3__45__cpo6cbeginE,@object
	.size		_ZN74_INTERNAL_614cb7fc_38_flash_fwd_hdimall_fp16_softcap_sm90_cu_cb12e5b6_41234cuda3std3__45__cpo6cbeginE,(_ZN74_INTERNAL_614cb7fc_38_flash_fwd_hdimall_fp16_softcap_sm90_cu_cb12e5b6_41234cuda3std3__48in_placeE - _ZN74_INTERNAL_614cb7fc_38_flash_fwd_hdimall_fp16_softcap_sm90_cu_cb12e5b6_41234cuda3std3__45__cpo6cbeginE)
_ZN74_INTERNAL_614cb7fc_38_flash_fwd_hdimall_fp16_softcap_sm90_cu_cb12e5b6_41234cuda3std3__45__cpo6cbeginE:
	.zero		1
	.type		_ZN74_INTERNAL_614cb7fc_38_flash_fwd_hdimall_fp16_softcap_sm90_cu_cb12e5b6_41234cuda3std3__48in_placeE,@object
	.size		_ZN74_INTERNAL_614cb7fc_38_flash_fwd_hdimall_fp16_softcap_sm90_cu_cb12e5b6_41234cuda3std3__48in_placeE,(_ZN74_INTERNAL_614cb7fc_38_flash_fwd_hdimall_fp16_softcap_sm90_cu_cb12e5b6_41234cuda3std6ranges3__45__cpo9iter_moveE - _ZN74_INTERNAL_614cb7fc_38_flash_fwd_hdimall_fp16_softcap_sm90_cu_cb12e5b6_41234cuda3std3__48in_placeE)
_ZN74_INTERNAL_614cb7fc_38_flash_fwd_hdimall_fp16_softcap_sm90_cu_cb12e5b6_41234cuda3std3__48in_placeE:
	.zero		1
	.type		_ZN74_INTERNAL_614cb7fc_38_flash_fwd_hdimall_fp16_softcap_sm90_cu_cb12e5b6_41234cuda3std6ranges3__45__cpo9iter_moveE,@object
	.size		_ZN74_INTERNAL_614cb7fc_38_flash_fwd_hdimall_fp16_softcap_sm90_cu_cb12e5b6_41234cuda3std6ranges3__45__cpo9iter_moveE,(_ZN74_INTERNAL_614cb7fc_38_flash_fwd_hdimall_fp16_softcap_sm90_cu_cb12e5b6_41234cuda3std3__45__cpo5beginE - _ZN74_INTERNAL_614cb7fc_38_flash_fwd_hdimall_fp16_softcap_sm90_cu_cb12e5b6_41234cuda3std6ranges3__45__cpo9iter_moveE)
_ZN74_INTERNAL_614cb7fc_38_flash_fwd_hdimall_fp16_softcap_sm90_cu_cb12e5b6_41234cuda3std6ranges3__45__cpo9iter_moveE:
	.zero		1
	.type		_ZN74_INTERNAL_614cb7fc_38_flash_fwd_hdimall_fp16_softcap_sm90_cu_cb12e5b6_41234cuda3std3__45__cpo5beginE,@object
	.size		_ZN74_INTERNAL_614cb7fc_38_flash_fwd_hdimall_fp16_softcap_sm90_cu_cb12e5b6_41234cuda3std3__45__cpo5beginE,(_ZN74_INTERNAL_614cb7fc_38_flash_fwd_hdimall_fp16_softcap_sm90_cu_cb12e5b6_41234cuda3std3__476_GLOBAL__N__614cb7fc_38_flash_fwd_hdimall_fp16_softcap_sm90_cu_cb12e5b6_41236ignoreE - _ZN74_INTERNAL_614cb7fc_38_flash_fwd_hdimall_fp16_softcap_sm90_cu_cb12e5b6_41234cuda3std3__45__cpo5beginE)
_ZN74_INTERNAL_614cb7fc_38_flash_fwd_hdimall_fp16_softcap_sm90_cu_cb12e5b6_41234cuda3std3__45__cpo5beginE:
	.zero		1
	.type		_ZN74_INTERNAL_614cb7fc_38_flash_fwd_hdimall_fp16_softcap_sm90_cu_cb12e5b6_41234cuda3std3__476_GLOBAL__N__614cb7fc_38_flash_fwd_hdimall_fp16_softcap_sm90_cu_cb12e5b6_41236ignoreE,@object
	.size		_ZN74_INTERNAL_614cb7fc_38_flash_fwd_hdimall_fp16_softcap_sm90_cu_cb12e5b6_41234cuda3std3__476_GLOBAL__N__614cb7fc_38_flash_fwd_hdimall_fp16_softcap_sm90_cu_cb12e5b6_41236ignoreE,(_ZN74_INTERNAL_614cb7fc_38_flash_fwd_hdimall_fp16_softcap_sm90_cu_cb12e5b6_41234cute7productE - _ZN74_INTERNAL_614cb7fc_38_flash_fwd_hdimall_fp16_softcap_sm90_cu_cb12e5b6_41234cuda3std3__476_GLOBAL__N__614cb7fc_38_flash_fwd_hdimall_fp16_softcap_sm90_cu_cb12e5b6_41236ignoreE)
_ZN74_INTERNAL_614cb7fc_38_flash_fwd_hdimall_fp16_softcap_sm90_cu_cb12e5b6_41234cuda3std3__476_GLOBAL__N__614cb7fc_38_flash_fwd_hdimall_fp16_softcap_sm90_cu_cb12e5b6_41236ignoreE:
	.zero		1
	.type		_ZN74_INTERNAL_614cb7fc_38_flash_fwd_hdimall_fp16_softcap_sm90_cu_cb12e5b6_41234cute7productE,@object
	.size		_ZN74_INTERNAL_614cb7fc_38_flash_fwd_hdimall_fp16_softcap_sm90_cu_cb12e5b6_41234cute7productE,(_ZN74_INTERNAL_614cb7fc_38_flash_fwd_hdimall_fp16_softcap_sm90_cu_cb12e5b6_41234cuda3std3__45__cpo3endE - _ZN74_INTERNAL_614cb7fc_38_flash_fwd_hdimall_fp16_softcap_sm90_cu_cb12e5b6_41234cute7productE)
_ZN74_INTERNAL_614cb7fc_38_flash_fwd_hdimall_fp16_softcap_sm90_cu_cb12e5b6_41234cute7productE:
	.zero		1
	.type		_ZN74_INTERNAL_614cb7fc_38_flash_fwd_hdimall_fp16_softcap_sm90_cu_cb12e5b6_41234cuda3std3__45__cpo3endE,@object
	.size		_ZN74_INTERNAL_614cb7fc_38_flash_fwd_hdimall_fp16_softcap_sm90_cu_cb12e5b6_41234cuda3std3__45__cpo3endE,(_ZN74_INTERNAL_614cb7fc_38_flash_fwd_hdimall_fp16_softcap_sm90_cu_cb12e5b6_41234cuda3std3__419piecewise_constructE - _ZN74_INTERNAL_614cb7fc_38_flash_fwd_hdimall_fp16_softcap_sm90_cu_cb12e5b6_41234cuda3std3__45__cpo3endE)
_ZN74_INTERNAL_614cb7fc_38_flash_fwd_hdimall_fp16_softcap_sm90_cu_cb12e5b6_41234cuda3std3__45__cpo3endE:
	.zero		1
	.type		_ZN74_INTERNAL_614cb7fc_38_flash_fwd_hdimall_fp16_softcap_sm90_cu_cb12e5b6_41234cuda3std3__419piecewise_constructE,@object
	.size		_ZN74_INTERNAL_614cb7fc_38_flash_fwd_hdimall_fp16_softcap_sm90_cu_cb12e5b6_41234cuda3std3__419piecewise_constructE,(_ZN74_INTERNAL_614cb7fc_38_flash_fwd_hdimall_fp16_softcap_sm90_cu_cb12e5b6_41234cuda3std3__45__cpo4cendE - _ZN74_INTERNAL_614cb7fc_38_flash_fwd_hdimall_fp16_softcap_sm90_cu_cb12e5b6_41234cuda3std3__419piecewise_constructE)
_ZN74_INTERNAL_614cb7fc_38_flash_fwd_hdimall_fp16_softcap_sm90_cu_cb12e5b6_41234cuda3std3__419piecewise_constructE:
	.zero		1
	.type		_ZN74_INTERNAL_614cb7fc_38_flash_fwd_hdimall_fp16_softcap_sm90_cu_cb12e5b6_41234cuda3std3__45__cpo4cendE,@object
	.size		_ZN74_INTERNAL_614cb7fc_38_flash_fwd_hdimall_fp16_softcap_sm90_cu_cb12e5b6_41234cuda3std3__45__cpo4cendE,(_ZN74_INTERNAL_614cb7fc_38_flash_fwd_hdimall_fp16_softcap_sm90_cu_cb12e5b6_41234cuda3std6ranges3__45__cpo4swapE - _ZN74_INTERNAL_614cb7fc_38_flash_fwd_hdimall_fp16_softcap_sm90_cu_cb12e5b6_41234cuda3std3__45__cpo4cendE)
_ZN74_INTERNAL_614cb7fc_38_flash_fwd_hdimall_fp16_softcap_sm90_cu_cb12e5b6_41234cuda3std3__45__cpo4cendE:
	.zero		1
	.type		_ZN74_INTERNAL_614cb7fc_38_flash_fwd_hdimall_fp16_softcap_sm90_cu_cb12e5b6_41234cuda3std6ranges3__45__cpo4swapE,@object
	.size		_ZN74_INTERNAL_614cb7fc_38_flash_fwd_hdimall_fp16_softcap_sm90_cu_cb12e5b6_41234cuda3std6ranges3__45__cpo4swapE,(.L_50 - _ZN74_INTERNAL_614cb7fc_38_flash_fwd_hdimall_fp16_softcap_sm90_cu_cb12e5b6_41234cuda3std6ranges3__45__cpo4swapE)
_ZN74_INTERNAL_614cb7fc_38_flash_fwd_hdimall_fp16_softcap_sm90_cu_cb12e5b6_41234cuda3std6ranges3__45__cpo4swapE:
	.zero		1
.L_50:


//--------------------- .nv.shared._ZN7cutlass13device_kernelIN5flash11enable_sm90INS1_16FlashAttnFwdSm90INS1_25CollectiveMainloopFwdSm90ILi2EN4cute5tupleIJNS5_1CILi2EEENS7_ILi1EEES9_EEENS6_IJNS7_ILi128EEENS7_ILi80EEENS7_ILi256EEEEEELi256ENS_6half_tEfNS_4arch4Sm90ELb0ELb0ELb1ELb0ELb0ELb0ELb0ELb1ELb1ELb0ELb0ELb0EEENS1_21CollectiveEpilogueFwdINS6_IJSB_SD_SC_EEESA_SF_SH_Li256ELb0ELb0ELb0ELb0EEENS1_29StaticPersistentTileSchedulerILb0EEEEEEEEEvNT_6ParamsE --------------------------
	.section	.nv.shared._ZN7cutlass13device_kernelIN5flash11enable_sm90INS1_16FlashAttnFwdSm90INS1_25CollectiveMainloopFwdSm90ILi2EN4cute5tupleIJNS5_1CILi2EEENS7_ILi1EEES9_EEENS6_IJNS7_ILi128EEENS7_ILi80EEENS7_ILi256EEEEEELi256ENS_6half_tEfNS_4arch4Sm90ELb0ELb0ELb1ELb0ELb0ELb0ELb0ELb1ELb1ELb0ELb0ELb0EEENS1_21CollectiveEpilogueFwdINS6_IJSB_SD_SC_EEESA_SF_SH_Li256ELb0ELb0ELb0ELb0EEENS1_29StaticPersistentTileSchedulerILb0EEEEEEEEEvNT_6ParamsE,"aw",@nobits
	.sectionflags	@""
	.align	16
	.zero		1024


//--------------------- .nv.shared._ZN7cutlass13device_kernelIN5flash11enable_sm90INS1_16FlashAttnFwdSm90INS1_25CollectiveMainloopFwdSm90ILi2EN4cute5tupleIJNS5_1CILi1EEES8_S8_EEENS6_IJNS7_ILi128EEENS7_ILi80EEENS7_ILi256EEEEEELi256ENS_6half_tEfNS_4arch4Sm90ELb0ELb0ELb1ELb1ELb0ELb0ELb0ELb1ELb1ELb0ELb0ELb0EEENS1_21CollectiveEpilogueFwdINS6_IJSA_SC_SB_EEES9_SE_SG_Li256ELb1ELb0ELb0ELb0EEENS1_36VarlenDynamicPersistentTileSchedulerILi128ELi80ELi256ELi32ELb0ELb0ELb1ELb0ELb1ELb1EEEEEEEEEvNT_6ParamsE --------------------------
	.section	.nv.shared._ZN7cutlass13device_kernelIN5flash11enable_sm90INS1_16FlashAttnFwdSm90INS1_25CollectiveMainloopFwdSm90ILi2EN4cute5tupleIJNS5_1CILi1EEES8_S8_EEENS6_IJNS7_ILi128EEENS7_ILi80EEENS7_ILi256EEEEEELi256ENS_6half_tEfNS_4arch4Sm90ELb0ELb0ELb1ELb1ELb0ELb0ELb0ELb1ELb1ELb0ELb0ELb0EEENS1_21CollectiveEpilogueFwdINS6_IJSA_SC_SB_EEES9_SE_SG_Li256ELb1ELb0ELb0ELb0EEENS1_36VarlenDynamicPersistentTileSchedulerILi128ELi80ELi256ELi32ELb0ELb0ELb1ELb0ELb1ELb1EEEEEEEEEvNT_6ParamsE,"aw",@nobits
	.sectionflags	@""
	.align	16
	.zero		1024


//--------------------- .nv.shared._ZN7cutlass13device_kernelIN5flash11enable_sm90INS1_16FlashAttnFwdSm90INS1_25CollectiveMainloopFwdSm90ILi2EN4cute5tupleIJNS5_1CILi1EEES8_S8_EEENS6_IJNS7_ILi128EEENS7_ILi80EEENS7_ILi256EEEEEELi256ENS_6half_tEfNS_4arch4Sm90ELb0ELb0ELb1ELb1ELb0ELb1ELb0ELb1ELb1ELb0ELb0ELb0EEENS1_21CollectiveEpilogueFwdINS6_IJSA_SC_SB_EEES9_SE_SG_Li256ELb1ELb0ELb0ELb0EEENS1_36VarlenDynamicPersistentTileSchedulerILi128ELi80ELi256ELi32ELb0ELb0ELb1ELb0ELb1ELb1EEEEEEEEEvNT_6ParamsE --------------------------
	.section	.nv.shared._ZN7cutlass13device_kernelIN5flash11enable_sm90INS1_16FlashAttnFwdSm90INS1_25CollectiveMainloopFwdSm90ILi2EN4cute5tupleIJNS5_1CILi1EEES8_S8_EEENS6_IJNS7_ILi128EEENS7_ILi80EEENS7_ILi256EEEEEELi256ENS_6half_tEfNS_4arch4Sm90ELb0ELb0ELb1ELb1ELb0ELb1ELb0ELb1ELb1ELb0ELb0ELb0EEENS1_21CollectiveEpilogueFwdINS6_IJSA_SC_SB_EEES9_SE_SG_Li256ELb1ELb0ELb0ELb0EEENS1_36VarlenDynamicPersistentTileSchedulerILi128ELi80ELi256ELi32ELb0ELb0ELb1ELb0ELb1ELb1EEEEEEEEEvNT_6ParamsE,"aw",@nobits
	.sectionflags	@""
	.align	16
	.zero		1024


//--------------------- .nv.shared._ZN7cutlass13device_kernelIN5flash11enable_sm90INS1_16FlashAttnFwdSm90INS1_25CollectiveMainloopFwdSm90ILi2EN4cute5tupleIJNS5_1CILi1EEES8_S8_EEENS6_IJNS7_ILi128EEENS7_ILi64EEENS7_ILi256EEEEEELi256ENS_6half_tEfNS_4arch4Sm90ELb0ELb1ELb1ELb0ELb0ELb0ELb0ELb1ELb1ELb0ELb0ELb0EEENS1_21CollectiveEpilogueFwdINS6_IJSA_SC_SB_EEES9_SE_SG_Li256ELb0ELb0ELb0ELb0EEENS1_30DynamicPersistentTileSchedulerILi256ELi32ELb0ELb0ELb1EEEEEEEEEvNT_6ParamsE --------------------------
	.section	.nv.shared._ZN7cutlass13device_kernelIN5flash11enable_sm90INS1_16FlashAttnFwdSm90INS1_25CollectiveMainloopFwdSm90ILi2EN4cute5tupleIJNS5_1CILi1EEES8_S8_EEENS6_IJNS7_ILi128EEENS7_ILi64EEENS7_ILi256EEEEEELi256ENS_6half_tEfNS_4arch4Sm90ELb0ELb1ELb1ELb0ELb0ELb0ELb0ELb1ELb1ELb0ELb0ELb0EEENS1_21CollectiveEpilogueFwdINS6_IJSA_SC_SB_EEES9_SE_SG_Li256ELb0ELb0ELb0ELb0EEENS1_30DynamicPersistentTileSchedulerILi256ELi32ELb0ELb0ELb1EEEEEEEEEvNT_6ParamsE,"aw",@nobits
	.sectionflags	@""
	.align	16
	.zero		1024


//--------------------- .nv.shared._ZN7cutlass13device_kernelIN5flash11enable_sm90INS1_16FlashAttnFwdSm90INS1_25CollectiveMainloopFwdSm90ILi2EN4cute5tupleIJNS5_1CILi1EEES8_S8_EEENS6_IJNS7_ILi128EEENS7_ILi64EEENS7_ILi256EEEEEELi256ENS_6half_tEfNS_4arch4Sm90ELb0ELb1ELb1ELb1ELb0ELb0ELb0ELb1ELb1ELb0ELb0ELb0EEENS1_21CollectiveEpilogueFwdINS6_IJSA_SC_SB_EEES9_SE_SG_Li256ELb1ELb0ELb0ELb0EEENS1_36VarlenDynamicPersistentTileSchedulerILi128ELi64ELi256ELi32ELb0ELb0ELb1ELb1ELb0ELb1EEEEEEEEEvNT_6ParamsE --------------------------
	.section	.nv.shared._ZN7cutlass13device_kernelIN5flash11enable_sm90INS1_16FlashAttnFwdSm90INS1_25CollectiveMainloopFwdSm90ILi2EN4cute5tupleIJNS5_1CILi1EEES8_S8_EEENS6_IJNS7_ILi128EEENS7_ILi64EEENS7_ILi256EEEEEELi256ENS_6half_tEfNS_4arch4Sm90ELb0ELb1ELb1ELb1ELb0ELb0ELb0ELb1ELb1ELb0ELb0ELb0EEENS1_21CollectiveEpilogueFwdINS6_IJSA_SC_SB_EEES9_SE_SG_Li256ELb1ELb0ELb0ELb0EEENS1_36VarlenDynamicPersistentTileSchedulerILi128ELi64ELi256ELi32ELb0ELb0ELb1ELb1ELb0ELb1EEEEEEEEEvNT_6ParamsE,"aw",@nobits
	.sectionflags	@""
	.align	16
	.zero		1024


//--------------------- .nv.shared._ZN7cutlass13device_kernelIN5flash11enable_sm90INS1_16FlashAttnFwdSm90INS1_25CollectiveMainloopFwdSm90ILi2EN4cute5tupleIJNS5_1CILi1EEES8_S8_EEENS6_IJNS7_ILi128EEENS7_ILi64EEENS7_ILi256EEEEEELi256ENS_6half_tEfNS_4arch4Sm90ELb0ELb1ELb1ELb1ELb0ELb1ELb0ELb1ELb1ELb0ELb0ELb0EEENS1_21CollectiveEpilogueFwdINS6_IJSA_SC_SB_EEES9_SE_SG_Li256ELb1ELb0ELb0ELb0EEENS1_36VarlenDynamicPersistentTileSchedulerILi128ELi64ELi256ELi32ELb0ELb0ELb1ELb1ELb0ELb1EEEEEEEEEvNT_6ParamsE --------------------------
	.section	.nv.shared._ZN7cutlass13device_kernelIN5flash11enable_sm90INS1_16FlashAttnFwdSm90INS1_25CollectiveMainloopFwdSm90ILi2EN4cute5tupleIJNS5_1CILi1EEES8_S8_EEENS6_IJNS7_ILi128EEENS7_ILi64EEENS7_ILi256EEEEEELi256ENS_6half_tEfNS_4arch4Sm90ELb0ELb1ELb1ELb1ELb0ELb1ELb0ELb1ELb1ELb0ELb0ELb0EEENS1_21CollectiveEpilogueFwdINS6_IJSA_SC_SB_EEES9_SE_SG_Li256ELb1ELb0ELb0ELb0EEENS1_36VarlenDynamicPersistentTileSchedulerILi128ELi64ELi256ELi32ELb0ELb0ELb1ELb1ELb0ELb1EEEEEEEEEvNT_6ParamsE,"aw",@nobits
	.sectionflags	@""
	.align	16
	.zero		1024


//--------------------- .nv.shared._ZN7cutlass13device_kernelIN5flash11enable_sm90INS1_16FlashAttnFwdSm90INS1_25CollectiveMainloopFwdSm90ILi2EN4cute5tupleIJNS5_1CILi1EEES8_S8_EEENS6_IJNS7_ILi128EEENS7_ILi80EEENS7_ILi256EEEEEELi256ENS_6half_tEfNS_4arch4Sm90ELb1ELb0ELb1ELb0ELb0ELb0ELb0ELb1ELb1ELb0ELb0ELb0EEENS1_21CollectiveEpilogueFwdINS6_IJSA_SC_SB_EEES9_SE_SG_Li256ELb0ELb0ELb0ELb0EEENS1_30DynamicPersistentTileSchedulerILi256ELi32ELb0ELb0ELb1EEEEEEEEEvNT_6ParamsE --------------------------
	.section	.nv.shared._ZN7cutlass13device_kernelIN5flash11enable_sm90INS1_16FlashAttnFwdSm90INS1_25CollectiveMainloopFwdSm90ILi2EN4cute5tupleIJNS5_1CILi1EEES8_S8_EEENS6_IJNS7_ILi128EEENS7_ILi80EEENS7_ILi256EEEEEELi256ENS_6half_tEfNS_4arch4Sm90ELb1ELb0ELb1ELb0ELb0ELb0ELb0ELb1ELb1ELb0ELb0ELb0EEENS1_21CollectiveEpilogueFwdINS6_IJSA_SC_SB_EEES9_SE_SG_Li256ELb0ELb0ELb0ELb0EEENS1_30DynamicPersistentTileSchedulerILi256ELi32ELb0ELb0ELb1EEEEEEEEEvNT_6ParamsE,"aw",@nobits
	.sectionflags	@""
	.align	16
	.zero		1024


//--------------------- .nv.shared._ZN7cutlass13device_kernelIN5flash11enable_sm90INS1_16FlashAttnFwdSm90INS1_25CollectiveMainloopFwdSm90ILi2EN4cute5tupleIJNS5_1CILi1EEES8_S8_EEENS6_IJNS7_ILi128EEENS7_ILi80EEENS7_ILi256EEEEEELi256ENS_6half_tEfNS_4arch4Sm90ELb1ELb0ELb1ELb1ELb0ELb0ELb0ELb1ELb1ELb0ELb0ELb0EEENS1_21CollectiveEpilogueFwdINS6_IJSA_SC_SB_EEES9_SE_SG_Li256ELb1ELb0ELb0ELb0EEENS1_36VarlenDynamicPersistentTileSchedulerILi128ELi80ELi256ELi32ELb0ELb0ELb1ELb1ELb1ELb1EEEEEEEEEvNT_6ParamsE --------------------------
	.section	.nv.shared._ZN7cutlass13device_kernelIN5flash11enable_sm90INS1_16FlashAttnFwdSm90INS1_25CollectiveMainloopFwdSm90ILi2EN4cute5tupleIJNS5_1CILi1EEES8_S8_EEENS6_IJNS7_ILi128EEENS7_ILi80EEENS7_ILi256EEEEEELi256ENS_6half_tEfNS_4arch4Sm90ELb1ELb0ELb1ELb1ELb0ELb0ELb0ELb1ELb1ELb0ELb0ELb0EEENS1_21CollectiveEpilogueFwdINS6_IJSA_SC_SB_EEES9_SE_SG_Li256ELb1ELb0ELb0ELb0EEENS1_36VarlenDynamicPersistentTileSchedulerILi128ELi80ELi256ELi32ELb0ELb0ELb1ELb1ELb1ELb1EEEEEEEEEvNT_6ParamsE,"aw",@nobits
	.sectionflags	@""
	.align	16
	.zero		1024


//--------------------- .nv.shared._ZN7cutlass13device_kernelIN5flash11enable_sm90INS1_16FlashAttnFwdSm90INS1_25CollectiveMainloopFwdSm90ILi2EN4cute5tupleIJNS5_1CILi1EEES8_S8_EEENS6_IJNS7_ILi128EEENS7_ILi80EEENS7_ILi256EEEEEELi256ENS_6half_tEfNS_4arch4Sm90ELb1ELb0ELb1ELb1ELb0ELb1ELb0ELb1ELb1ELb0ELb0ELb0EEENS1_21CollectiveEpilogueFwdINS6_IJSA_SC_SB_EEES9_SE_SG_Li256ELb1ELb0ELb0ELb0EEENS1_36VarlenDynamicPersistentTileSchedulerILi128ELi80ELi256ELi32ELb0ELb0ELb1ELb1ELb1ELb1EEEEEEEEEvNT_6ParamsE --------------------------
	.section	.nv.shared._ZN7cutlass13device_kernelIN5flash11enable_sm90INS1_16FlashAttnFwdSm90INS1_25CollectiveMainloopFwdSm90ILi2EN4cute5tupleIJNS5_1CILi1EEES8_S8_EEENS6_IJNS7_ILi128EEENS7_ILi80EEENS7_ILi256EEEEEELi256ENS_6half_tEfNS_4arch4Sm90ELb1ELb0ELb1ELb1ELb0ELb1ELb0ELb1ELb1ELb0ELb0ELb0EEENS1_21CollectiveEpilogueFwdINS6_IJSA_SC_SB_EEES9_SE_SG_Li256ELb1ELb0ELb0ELb0EEENS1_36VarlenDynamicPersistentTileSchedulerILi128ELi80ELi256ELi32ELb0ELb0ELb1ELb1ELb1ELb1EEEEEEEEEvNT_6ParamsE,"aw",@nobits
	.sectionflags	@""
	.align	16
	.zero		1024


//--------------------- .nv.shared._ZN7cutlass13device_kernelIN5flash11enable_sm90INS1_16FlashAttnFwdSm90INS1_25CollectiveMainloopFwdSm90ILi2EN4cute5tupleIJNS5_1CILi1EEES8_S8_EEENS6_IJNS7_ILi128EEENS7_ILi112EEENS7_ILi192EEEEEELi192ENS_6half_tEfNS_4arch4Sm90ELb0ELb0ELb1ELb0ELb0ELb0ELb0ELb1ELb1ELb0ELb0ELb0EEENS1_21CollectiveEpilogueFwdINS6_IJSA_SC_SB_EEES9_SE_SG_Li256ELb0ELb0ELb0ELb0EEENS1_29StaticPersistentTileSchedulerILb0EEEEEEEEEvNT_6ParamsE --------------------------
	.section	.nv.shared._ZN7cutlass13device_kernelIN5flash11enable_sm90INS1_16FlashAttnFwdSm90INS1_25CollectiveMainloopFwdSm90ILi2EN4cute5tupleIJNS5_1CILi1EEES8_S8_EEENS6_IJNS7_ILi128EEENS7_ILi112EEENS7_ILi192EEEEEELi192ENS_6half_tEfNS_4arch4Sm90ELb0ELb0ELb1ELb0ELb0ELb0ELb0ELb1ELb1ELb0ELb0ELb0EEENS1_21CollectiveEpilogueFwdINS6_IJSA_SC_SB_EEES9_SE_SG_Li256ELb0ELb0ELb0ELb0EEENS1_29StaticPersistentTileSchedulerILb0EEEEEEEEEvNT_6ParamsE,"aw",@nobits
	.sectionflags	@""
	.align	16
	.zero		1024


//--------------------- .nv.shared._ZN7cutlass13device_kernelIN5flash11enable_sm90INS1_16FlashAttnFwdSm90INS1_25CollectiveMainloopFwdSm90ILi2EN4cute5tupleIJNS5_1CILi2EEENS7_ILi1EEES9_EEENS6_IJNS7_ILi128EEENS7_ILi112EEENS7_ILi192EEEEEELi192ENS_6half_tEfNS_4arch4Sm90ELb0ELb0ELb1ELb0ELb0ELb0ELb0ELb1ELb1ELb0ELb0ELb0EEENS1_21CollectiveEpilogueFwdINS6_IJSB_SD_SC_EEESA_SF_SH_Li256ELb0ELb0ELb0ELb0EEENS1_29StaticPersistentTileSchedulerILb0EEEEEEEEEvNT_6ParamsE --------------------------
	.section	.nv.shared._ZN7cutlass13device_kernelIN5flash11enable_sm90INS1_16FlashAttnFwdSm90INS1_25CollectiveMainloopFwdSm90ILi2EN4cute5tupleIJNS5_1CILi2EEENS7_ILi1EEES9_EEENS6_IJNS7_ILi128EEENS7_ILi112EEENS7_ILi192EEEEEELi192ENS_6half_tEfNS_4arch4Sm90ELb0ELb0ELb1ELb0ELb0ELb0ELb0ELb1ELb1ELb0ELb0ELb0EEENS1_21CollectiveEpilogueFwdINS6_IJSB_SD_SC_EEESA_SF_SH_Li256ELb0ELb0ELb0ELb0EEENS1_29StaticPersistentTileSchedulerILb0EEEEEEEEEvNT_6ParamsE,"aw",@nobits
	.sectionflags	@""
	.align	16
	.zero		1024


//--------------------- .nv.shared._ZN7cutlass13device_kernelIN5flash11enable_sm90INS1_16FlashAttnFwdSm90INS1_25CollectiveMainloopFwdSm90ILi2EN4cute5tupleIJNS5_1CILi1EEES8_S8_EEENS6_IJNS7_ILi128EEENS7_ILi112EEENS7_ILi192EEEEEELi192ENS_6half_tEfNS_4arch4Sm90ELb0ELb0ELb1ELb1ELb0ELb0ELb0ELb1ELb1ELb0ELb0ELb0EEENS1_21CollectiveEpilogueFwdINS6_IJSA_SC_SB_EEES9_SE_SG_Li256ELb1ELb0ELb0ELb0EEENS1_36VarlenDynamicPersistentTileSchedulerILi128ELi112ELi256ELi32ELb0ELb0ELb1ELb0ELb1ELb1EEEEEEEEEvNT_6ParamsE --------------------------
	.section	.nv.shared._ZN7cutlass13device_kernelIN5flash11enable_sm90INS1_16FlashAttnFwdSm90INS1_25CollectiveMainloopFwdSm90ILi2EN4cute5tupleIJNS5_1CILi1EEES8_S8_EEENS6_IJNS7_ILi128EEENS7_ILi112EEENS7_ILi192EEEEEELi192ENS_6half_tEfNS_4arch4Sm90ELb0ELb0ELb1ELb1ELb0ELb0ELb0ELb1ELb1ELb0ELb0ELb0EEENS1_21CollectiveEpilogueFwdINS6_IJSA_SC_SB_EEES9_SE_SG_Li256ELb1ELb0ELb0ELb0EEENS1_36VarlenDynamicPersistentTileSchedulerILi128ELi112ELi256ELi32ELb0ELb0ELb1ELb0ELb1ELb1EEEEEEEEEvNT_6ParamsE,"aw",@nobits
	.sectionflags	@""
	.align	16
	.zero		1024


//--------------------- .nv.shared._ZN7cutlass13device_kernelIN5flash11enable_sm90INS1_16FlashAttnFwdSm90INS1_25CollectiveMainloopFwdSm90ILi2EN4cute5tupleIJNS5_1CILi1EEES8_S8_EEENS6_IJNS7_ILi128EEENS7_ILi112EEENS7_ILi192EEEEEELi192ENS_6half_tEfNS_4arch4Sm90ELb0ELb0ELb1ELb1ELb0ELb1ELb0ELb1ELb1ELb0ELb0ELb0EEENS1_21CollectiveEpilogueFwdINS6_IJSA_SC_SB_EEES9_SE_SG_Li256ELb1ELb0ELb0ELb0EEENS1_36VarlenDynamicPersistentTileSchedulerILi128ELi112ELi256ELi32ELb0ELb0ELb1ELb0ELb1ELb1EEEEEEEEEvNT_6ParamsE --------------------------
	.section	.nv.shared._ZN7cutlass13device_kernelIN5flash11enable_sm90INS1_16FlashAttnFwdSm90INS1_25CollectiveMainloopFwdSm90ILi2EN4cute5tupleIJNS5_1CILi1EEES8_S8_EEENS6_IJNS7_ILi128EEENS7_ILi112EEENS7_ILi192EEEEEELi192ENS_6half_tEfNS_4arch4Sm90ELb0ELb0ELb1ELb1ELb0ELb1ELb0ELb1ELb1ELb0ELb0ELb0EEENS1_21CollectiveEpilogueFwdINS6_IJSA_SC_SB_EEES9_SE_SG_Li256ELb1ELb0ELb0ELb0EEENS1_36VarlenDynamicPersistentTileSchedulerILi128ELi112ELi256ELi32ELb0ELb0ELb1ELb0ELb1ELb1EEEEEEEEEvNT_6ParamsE,"aw",@nobits
	.sectionflags	@""
	.align	16
	.zero		1024


//--------------------- .nv.shared._ZN7cutlass13device_kernelIN5flash11enable_sm90INS1_16FlashAttnFwdSm90INS1_25CollectiveMainloopFwdSm90ILi2EN4cute5tupleIJNS5_1CILi1EEES8_S8_EEENS6_IJNS7_ILi128EEENS7_ILi96EEENS7_ILi192EEEEEELi192ENS_6half_tEfNS_4arch4Sm90ELb0ELb1ELb1ELb0ELb0ELb0ELb0ELb1ELb1ELb0ELb0ELb0EEENS1_21CollectiveEpilogueFwdINS6_IJSA_SC_SB_EEES9_SE_SG_Li256ELb0ELb0ELb0ELb0EEENS1_30DynamicPersistentTileSchedulerILi256ELi32ELb0ELb0ELb1EEEEEEEEEvNT_6ParamsE --------------------------
	.section	.nv.shared._ZN7cutlass13device_kernelIN5flash11enable_sm90INS1_16FlashAttnFwdSm90INS1_25CollectiveMainloopFwdSm90ILi2EN4cute5tupleIJNS5_1CILi1EEES8_S8_EEENS6_IJNS7_ILi128EEENS7_ILi96EEENS7_ILi192EEEEEELi192ENS_6half_tEfNS_4arch4Sm90ELb0ELb1ELb1ELb0ELb0ELb0ELb0ELb1ELb1ELb0ELb0ELb0EEENS1_21CollectiveEpilogueFwdINS6_IJSA_SC_SB_EEES9_SE_SG_Li256ELb0ELb0ELb0ELb0EEENS1_30DynamicPersistentTileSchedulerILi256ELi32ELb0ELb0ELb1EEEEEEEEEvNT_6ParamsE,"aw",@nobits
	.sectionflags	@""
	.align	16
	.zero		1024


//--------------------- .nv.shared._ZN7cutlass13device_kernelIN5flash11enable_sm90INS1_16FlashAttnFwdSm90INS1_25CollectiveMainloopFwdSm90ILi2EN4cute5tupleIJNS5_1CILi1EEES8_S8_EEENS6_IJNS7_ILi128EEENS7_ILi96EEENS7_ILi192EEEEEELi192ENS_6half_tEfNS_4arch4Sm90ELb0ELb1ELb1ELb1ELb0ELb0ELb0ELb1ELb1ELb0ELb0ELb0EEENS1_21CollectiveEpilogueFwdINS6_IJSA_SC_SB_EEES9_SE_SG_Li256ELb1ELb0ELb0ELb0EEENS1_36VarlenDynamicPersistentTileSchedulerILi128ELi96ELi256ELi32ELb0ELb0ELb1ELb1ELb0ELb1EEEEEEEEEvNT_6ParamsE --------------------------
	.section	.nv.shared._ZN7cutlass13device_kernelIN5flash11enable_sm90INS1_16FlashAttnFwdSm90INS1_25CollectiveMainloopFwdSm90ILi2EN4cute5tupleIJNS5_1CILi1EEES8_S8_EEENS6_IJNS7_ILi128EEENS7_ILi96EEENS7_ILi192EEEEEELi192ENS_6half_tEfNS_4arch4Sm90ELb0ELb1ELb1ELb1ELb0ELb0ELb0ELb1ELb1ELb0ELb0ELb0EEENS1_21CollectiveEpilogueFwdINS6_IJSA_SC_SB_EEES9_SE_SG_Li256ELb1ELb0ELb0ELb0EEENS1_36VarlenDynamicPersistentTileSchedulerILi128ELi96ELi256ELi32ELb0ELb0ELb1ELb1ELb0ELb1EEEEEEEEEvNT_6ParamsE,"aw",@nobits
	.sectionflags	@""
	.align	16
	.zero		1024


//--------------------- .nv.shared._ZN7cutlass13device_kernelIN5flash11enable_sm90INS1_16FlashAttnFwdSm90INS1_25CollectiveMainloopFwdSm90ILi2EN4cute5tupleIJNS5_1CILi1EEES8_S8_EEENS6_IJNS7_ILi128EEENS7_ILi96EEENS7_ILi192EEEEEELi192ENS_6half_tEfNS_4arch4Sm90ELb0ELb1ELb1ELb1ELb0ELb1ELb0ELb1ELb1ELb0ELb0ELb0EEENS1_21CollectiveEpilogueFwdINS6_IJSA_SC_SB_EEES9_SE_SG_Li256ELb1ELb0ELb0ELb0EEENS1_36VarlenDynamicPersistentTileSchedulerILi128ELi96ELi256ELi32ELb0ELb0ELb1ELb1ELb0ELb1EEEEEEEEEvNT_6ParamsE --------------------------
	.section	.nv.shared._ZN7cutlass13device_kernelIN5flash11enable_sm90INS1_16FlashAttnFwdSm90INS1_25CollectiveMainloopFwdSm90ILi2EN4cute5tupleIJNS5_1CILi1EEES8_S8_EEENS6_IJNS7_ILi128EEENS7_ILi96EEENS7_ILi192EEEEEELi192ENS_6half_tEfNS_4arch4Sm90ELb0ELb1ELb1ELb1ELb0ELb1ELb0ELb1ELb1ELb0ELb0ELb0EEENS1_21CollectiveEpilogueFwdINS6_IJSA_SC_SB_EEES9_SE_SG_Li256ELb1ELb0ELb0ELb0EEENS1_36VarlenDynamicPersistentTileSchedulerILi128ELi96ELi256ELi32ELb0ELb0ELb1ELb1ELb0ELb1EEEEEEEEEvNT_6ParamsE,"aw",@nobits
	.sectionflags	@""
	.align	16
	.zero		1024


//--------------------- .nv.shared._ZN7cutlass13device_kernelIN5flash11enable_sm90INS1_16FlashAttnFwdSm90INS1_25CollectiveMainloopFwdSm90ILi2EN4cute5tupleIJNS5_1CILi1EEES8_S8_EEENS6_IJNS7_ILi128EEENS7_ILi112EEENS7_ILi192EEEEEELi192ENS_6half_tEfNS_4arch4Sm90ELb1ELb0ELb1ELb0ELb0ELb0ELb0ELb1ELb1ELb0ELb0ELb0EEENS1_21CollectiveEpilogueFwdINS6_IJSA_SC_SB_EEES9_SE_SG_Li256ELb0ELb0ELb0ELb0EEENS1_30DynamicPersistentTileSchedulerILi256ELi32ELb0ELb0ELb1EEEEEEEEEvNT_6ParamsE --------------------------
	.section	.nv.shared._ZN7cutlass13device_kernelIN5flash11enable_sm90INS1_16FlashAttnFwdSm90INS1_25CollectiveMainloopFwdSm90ILi2EN4cute5tupleIJNS5_1CILi1EEES8_S8_EEENS6_IJNS7_ILi128EEENS7_ILi112EEENS7_ILi192EEEEEELi192ENS_6half_tEfNS_4arch4Sm90ELb1ELb0ELb1ELb0ELb0ELb0ELb0ELb1ELb1ELb0ELb0ELb0EEENS1_21CollectiveEpilogueFwdINS6_IJSA_SC_SB_EEES9_SE_SG_Li256ELb0ELb0ELb0ELb0EEENS1_30DynamicPersistentTileSchedulerILi256ELi32ELb0ELb0ELb1EEEEEEEEEvNT_6ParamsE,"aw",@nobits
	.sectionflags	@""
	.align	16
	.zero		1024


//--------------------- .nv.shared._ZN7cutlass13device_kernelIN5flash11enable_sm90INS1_16FlashAttnFwdSm90INS1_25CollectiveMainloopFwdSm90ILi2EN4cute5tupleIJNS5_1CILi1EEES8_S8_EEENS6_IJNS7_ILi128EEENS7_ILi112EEENS7_ILi192EEEEEELi192ENS_6half_tEfNS_4arch4Sm90ELb1ELb0ELb1ELb1ELb0ELb0ELb0ELb1ELb1ELb0ELb0ELb0EEENS1_21CollectiveEpilogueFwdINS6_IJSA_SC_SB_EEES9_SE_SG_Li256ELb1ELb0ELb0ELb0EEENS1_36VarlenDynamicPersistentTileSchedulerILi128ELi112ELi256ELi32ELb0ELb0ELb1ELb1ELb1ELb1EEEEEEEEEvNT_6ParamsE --------------------------
	.section	.nv.shared._ZN7cutlass13device_kernelIN5flash11enable_sm90INS1_16FlashAttnFwdSm90INS1_25CollectiveMainloopFwdSm90ILi2EN4cute5tupleIJNS5_1CILi1EEES8_S8_EEENS6_IJNS7_ILi128EEENS7_ILi112EEENS7_ILi192EEEEEELi192ENS_6half_tEfNS_4arch4Sm90ELb1ELb0ELb1ELb1ELb0ELb0ELb0ELb1ELb1ELb0ELb0ELb0EEENS1_21CollectiveEpilogueFwdINS6_IJSA_SC_SB_EEES9_SE_SG_Li256ELb1ELb0ELb0ELb0EEENS1_36VarlenDynamicPersistentTileSchedulerILi128ELi112ELi256ELi32ELb0ELb0ELb1ELb1ELb1ELb1EEEEEEEEEvNT_6ParamsE,"aw",@nobits
	.sectionflags	@""
	.align	16
	.zero		1024


//--------------------- .nv.shared._ZN7cutlass13device_kernelIN5flash11enable_sm90INS1_16FlashAttnFwdSm90INS1_25CollectiveMainloopFwdSm90ILi2EN4cute5tupleIJNS5_1CILi1EEES8_S8_EEENS6_IJNS7_ILi128EEENS7_ILi112EEENS7_ILi192EEEEEELi192ENS_6half_tEfNS_4arch4Sm90ELb1ELb0ELb1ELb1ELb0ELb1ELb0ELb1ELb1ELb0ELb0ELb0EEENS1_21CollectiveEpilogueFwdINS6_IJSA_SC_SB_EEES9_SE_SG_Li256ELb1ELb0ELb0ELb0EEENS1_36VarlenDynamicPersistentTileSchedulerILi128ELi112ELi256ELi32ELb0ELb0ELb1ELb1ELb1ELb1EEEEEEEEEvNT_6ParamsE --------------------------
	.section	.nv.shared._ZN7cutlass13device_kernelIN5flash11enable_sm90INS1_16FlashAttnFwdSm90INS1_25CollectiveMainloopFwdSm90ILi2EN4cute5tupleIJNS5_1CILi1EEES8_S8_EEENS6_IJNS7_ILi128EEENS7_ILi112EEENS7_ILi192EEEEEELi192ENS_6half_tEfNS_4arch4Sm90ELb1ELb0ELb1ELb1ELb0ELb1ELb0ELb1ELb1ELb0ELb0ELb0EEENS1_21CollectiveEpilogueFwdINS6_IJSA_SC_SB_EEES9_SE_SG_Li256ELb1ELb0ELb0ELb0EEENS1_36VarlenDynamicPersistentTileSchedulerILi128ELi112ELi256ELi32ELb0ELb0ELb1ELb1ELb1ELb1EEEEEEEEEvNT_6ParamsE,"aw",@nobits
	.sectionflags	@""
	.align	16
	.zero		1024


//--------------------- .nv.shared._ZN7cutlass13device_kernelIN5flash11enable_sm90INS1_16FlashAttnFwdSm90INS1_25CollectiveMainloopFwdSm90ILi2EN4cute5tupleIJNS5_1CILi1EEES8_S8_EEENS6_IJNS7_ILi128EEENS7_ILi176EEESA_EEELi128ENS_6half_tEfNS_4arch4Sm90ELb0ELb0ELb1ELb0ELb0ELb0ELb0ELb1ELb1ELb0ELb0ELb0EEENS1_21CollectiveEpilogueFwdINS6_IJSA_SA_SB_EEES9_SD_SF_Li256ELb0ELb0ELb0ELb0EEENS1_29StaticPersistentTileSchedulerILb0EEEEEEEEEvNT_6ParamsE --------------------------
	.section	.nv.shared._ZN7cutlass13device_kernelIN5flash11enable_sm90INS1_16FlashAttnFwdSm90INS1_25CollectiveMainloopFwdSm90ILi2EN4cute5tupleIJNS5_1CILi1EEES8_S8_EEENS6_IJNS7_ILi128EEENS7_ILi176EEESA_EEELi128ENS_6half_tEfNS_4arch4Sm90ELb0ELb0ELb1ELb0ELb0ELb0ELb0ELb1ELb1ELb0ELb0ELb0EEENS1_21CollectiveEpilogueFwdINS6_IJSA_SA_SB_EEES9_SD_SF_Li256ELb0ELb0ELb0ELb0EEENS1_29StaticPersistentTileSchedulerILb0EEEEEEEEEvNT_6ParamsE,"aw",@nobits
	.sectionflags	@""
	.align	16
	.zero		1024


//--------------------- .nv.shared._ZN7cutlass13device_kernelIN5flash11enable_sm90INS1_16FlashAttnFwdSm90INS1_25CollectiveMainloopFwdSm90ILi2EN4cute5tupleIJNS5_1CILi2EEENS7_ILi1EEES9_EEENS6_IJNS7_ILi128EEENS7_ILi176EEESB_EEELi128ENS_6half_tEfNS_4arch4Sm90ELb0ELb0ELb1ELb0ELb0ELb0ELb0ELb1ELb1ELb0ELb0ELb0EEENS1_21CollectiveEpilogueFwdINS6_IJSB_SB_SC_EEESA_SE_SG_Li256ELb0ELb0ELb0ELb0EEENS1_29StaticPersistentTileSchedulerILb0EEEEEEEEEvNT_6ParamsE --------------------------
	.section	.nv.shared._ZN7cutlass13device_kernelIN5flash11enable_sm90INS1_16FlashAttnFwdSm90INS1_25CollectiveMainloopFwdSm90ILi2EN4cute5tupleIJNS5_1CILi2EEENS7_ILi1EEES9_EEENS6_IJNS7_ILi128EEENS7_ILi176EEESB_EEELi128ENS_6half_tEfNS_4arch4Sm90ELb0ELb0ELb1ELb0ELb0ELb0ELb0ELb1ELb1ELb0ELb0ELb0EEENS1_21CollectiveEpilogueFwdINS6_IJSB_SB_SC_EEESA_SE_SG_Li256ELb0ELb0ELb0ELb0EEENS1_29StaticPersistentTileSchedulerILb0EEEEEEEEEvNT_6ParamsE,"aw",@nobits
	.sectionflags	@""
	.align	16
	.zero		1024


//--------------------- .nv.shared._ZN7cutlass13device_kernelIN5flash11enable_sm90INS1_16FlashAttnFwdSm90INS1_25CollectiveMainloopFwdSm90ILi2EN4cute5tupleIJNS5_1CILi1EEES8_S8_EEENS6_IJNS7_ILi128EEENS7_ILi176EEESA_EEELi128ENS_6half_tEfNS_4arch4Sm90ELb0ELb0ELb1ELb1ELb0ELb0ELb0ELb1ELb1ELb0ELb0ELb0EEENS1_21CollectiveEpilogueFwdINS6_IJSA_SA_SB_EEES9_SD_SF_Li256ELb1ELb0ELb0ELb0EEENS1_36VarlenDynamicPersistentTileSchedulerILi128ELi176ELi256ELi32ELb0ELb0ELb1ELb0ELb1ELb1EEEEEEEEEvNT_6ParamsE --------------------------
	.section	.nv.shared._ZN7cutlass13device_kernelIN5flash11enable_sm90INS1_16FlashAttnFwdSm90INS1_25CollectiveMainloopFwdSm90ILi2EN4cute5tupleIJNS5_1CILi1EEES8_S8_EEENS6_IJNS7_ILi128EEENS7_ILi176EEESA_EEELi128ENS_6half_tEfNS_4arch4Sm90ELb0ELb0ELb1ELb1ELb0ELb0ELb0ELb1ELb1ELb0ELb0ELb0EEENS1_21CollectiveEpilogueFwdINS6_IJSA_SA_SB_EEES9_SD_SF_Li256ELb1ELb0ELb0ELb0EEENS1_36VarlenDynamicPersistentTileSchedulerILi128ELi176ELi256ELi32ELb0ELb0ELb1ELb0ELb1ELb1EEEEEEEEEvNT_6ParamsE,"aw",@nobits
	.sectionflags	@""
	.align	16
	.zero		1024


//--------------------- .nv.shared._ZN7cutlass13device_kernelIN5flash11enable_sm90INS1_16FlashAttnFwdSm90INS1_25CollectiveMainloopFwdSm90ILi2EN4cute5tupleIJNS5_1CILi1EEES8_S8_EEENS6_IJNS7_ILi128EEENS7_ILi176EEESA_EEELi128ENS_6half_tEfNS_4arch4Sm90ELb0ELb0ELb1ELb1ELb0ELb1ELb0ELb1ELb1ELb0ELb0ELb0EEENS1_21CollectiveEpilogueFwdINS6_IJSA_SA_SB_EEES9_SD_SF_Li256ELb1ELb0ELb0ELb0EEENS1_36VarlenDynamicPersistentTileSchedulerILi128ELi176ELi256ELi32ELb0ELb0ELb1ELb0ELb1ELb1EEEEEEEEEvNT_6ParamsE --------------------------
	.section	.nv.shared._ZN7cutlass13device_kernelIN5flash11enable_sm90INS1_16FlashAttnFwdSm90INS1_25CollectiveMainloopFwdSm90ILi2EN4cute5tupleIJNS5_1CILi1EEES8_S8_EEENS6_IJNS7_ILi128EEENS7_ILi176EEESA_EEELi128ENS_6half_tEfNS_4arch4Sm90ELb0ELb0ELb1ELb1ELb0ELb1ELb0ELb1ELb1ELb0ELb0ELb0EEENS1_21CollectiveEpilogueFwdINS6_IJSA_SA_SB_EEES9_SD_SF_Li256ELb1ELb0ELb0ELb0EEENS1_36VarlenDynamicPersistentTileSchedulerILi128ELi176ELi256ELi32ELb0ELb0ELb1ELb0ELb1ELb1EEEEEEEEEvNT_6ParamsE,"aw",@nobits
	.sectionflags	@""
	.align	16
	.zero		1024


//--------------------- .nv.shared._ZN7cutlass13device_kernelIN5flash11enable_sm90INS1_16FlashAttnFwdSm90INS1_25CollectiveMainloopFwdSm90ILi2EN4cute5tupleIJNS5_1CILi1EEES8_S8_EEENS6_IJNS7_ILi128EEESA_SA_EEELi128ENS_6half_tEfNS_4arch4Sm90ELb0ELb1ELb1ELb0ELb0ELb0ELb0ELb1ELb1ELb0ELb0ELb0EEENS1_21CollectiveEpilogueFwdISB_S9_SC_SE_Li256ELb0ELb0ELb0ELb0EEENS1_30DynamicPersistentTileSchedulerILi256ELi32ELb0ELb0ELb1EEEEEEEEEvNT_6ParamsE --------------------------
	.section	.nv.shared._ZN7cutlass13device_kernelIN5flash11enable_sm90INS1_16FlashAttnFwdSm90INS1_25CollectiveMainloopFwdSm90ILi2EN4cute5tupleIJNS5_1CILi1EEES8_S8_EEENS6_IJNS7_ILi128EEESA_SA_EEELi128ENS_6half_tEfNS_4arch4Sm90ELb0ELb1ELb1ELb0ELb0ELb0ELb0ELb1ELb1ELb0ELb0ELb0EEENS1_21CollectiveEpilogueFwdISB_S9_SC_SE_Li256ELb0ELb0ELb0ELb0EEENS1_30DynamicPersistentTileSchedulerILi256ELi32ELb0ELb0ELb1EEEEEEEEEvNT_6ParamsE,"aw",@nobits
	.sectionflags	@""
	.align	16
	.zero		1024


//--------------------- .nv.shared._ZN7cutlass13device_kernelIN5flash11enable_sm90INS1_16FlashAttnFwdSm90INS1_25CollectiveMainloopFwdSm90ILi2EN4cute5tupleIJNS5_1CILi1EEES8_S8_EEENS6_IJNS7_ILi128EEESA_SA_EEELi128ENS_6half_tEfNS_4arch4Sm90ELb0ELb1ELb1ELb1ELb0ELb0ELb0ELb1ELb1ELb0ELb0ELb0EEENS1_21CollectiveEpilogueFwdISB_S9_SC_SE_Li256ELb1ELb0ELb0ELb0EEENS1_36VarlenDynamicPersistentTileSchedulerILi128ELi128ELi256ELi32ELb0ELb0ELb1ELb1ELb0ELb1EEEEEEEEEvNT_6ParamsE --------------------------
	.section	.nv.shared._ZN7cutlass13device_kernelIN5flash11enable_sm90INS1_16FlashAttnFwdSm90INS1_25CollectiveMainloopFwdSm90ILi2EN4cute5tupleIJNS5_1CILi1EEES8_S8_EEENS6_IJNS7_ILi128EEESA_SA_EEELi128ENS_6half_tEfNS_4arch4Sm90ELb0ELb1ELb1ELb1ELb0ELb0ELb0ELb1ELb1ELb0ELb0ELb0EEENS1_21CollectiveEpilogueFwdISB_S9_SC_SE_Li256ELb1ELb0ELb0ELb0EEENS1_36VarlenDynamicPersistentTileSchedulerILi128ELi128ELi256ELi32ELb0ELb0ELb1ELb1ELb0ELb1EEEEEEEEEvNT_6ParamsE,"aw",@nobits
	.sectionflags	@""
	.align	16
	.zero		1024


//--------------------- .nv.shared._ZN7cutlass13device_kernelIN5flash11enable_sm90INS1_16FlashAttnFwdSm90INS1_25CollectiveMainloopFwdSm90ILi2EN4cute5tupleIJNS5_1CILi1EEES8_S8_EEENS6_IJNS7_ILi128EEESA_SA_EEELi128ENS_6half_tEfNS_4arch4Sm90ELb0ELb1ELb1ELb1ELb0ELb1ELb0ELb1ELb1ELb0ELb0ELb0EEENS1_21CollectiveEpilogueFwdISB_S9_SC_SE_Li256ELb1ELb0ELb0ELb0EEENS1_36VarlenDynamicPersistentTileSchedulerILi128ELi128ELi256ELi32ELb0ELb0ELb1ELb1ELb0ELb1EEEEEEEEEvNT_6ParamsE --------------------------
	.section	.nv.shared._ZN7cutlass13device_kernelIN5flash11enable_sm90INS1_16FlashAttnFwdSm90INS1_25CollectiveMainloopFwdSm90ILi2EN4cute5tupleIJNS5_1CILi1EEES8_S8_EEENS6_IJNS7_ILi128EEESA_SA_EEELi128ENS_6half_tEfNS_4arch4Sm90ELb0ELb1ELb1ELb1ELb0ELb1ELb0ELb1ELb1ELb0ELb0ELb0EEENS1_21CollectiveEpilogueFwdISB_S9_SC_SE_Li256ELb1ELb0ELb0ELb0EEENS1_36VarlenDynamicPersistentTileSchedulerILi128ELi128ELi256ELi32ELb0ELb0ELb1ELb1ELb0ELb1EEEEEEEEEvNT_6ParamsE,"aw",@nobits
	.sectionflags	@""
	.align	16
	.zero		1024


//--------------------- .nv.shared._ZN7cutlass13device_kernelIN5flash11enable_sm90INS1_16FlashAttnFwdSm90INS1_25CollectiveMainloopFwdSm90ILi2EN4cute5tupleIJNS5_1CILi1EEES8_S8_EEENS6_IJNS7_ILi128EEESA_SA_EEELi128ENS_6half_tEfNS_4arch4Sm90ELb1ELb0ELb1ELb0ELb0ELb0ELb0ELb1ELb1ELb0ELb0ELb0EEENS1_21CollectiveEpilogueFwdISB_S9_SC_SE_Li256ELb0ELb0ELb0ELb0EEENS1_30DynamicPersistentTileSchedulerILi256ELi32ELb0ELb0ELb1EEEEEEEEEvNT_6ParamsE --------------------------
	.section	.nv.shared._ZN7cutlass13device_kernelIN5flash11enable_sm90INS1_16FlashAttnFwdSm90INS1_25CollectiveMainloopFwdSm90ILi2EN4cute5tupleIJNS5_1CILi1EEES8_S8_EEENS6_IJNS7_ILi128EEESA_SA_EEELi128ENS_6half_tEfNS_4arch4Sm90ELb1ELb0ELb1ELb0ELb0ELb0ELb0ELb1ELb1ELb0ELb0ELb0EEENS1_21CollectiveEpilogueFwdISB_S9_SC_SE_Li256ELb0ELb0ELb0ELb0EEENS1_30DynamicPersistentTileSchedulerILi256ELi32ELb0ELb0ELb1EEEEEEEEEvNT_6ParamsE,"aw",@nobits
	.sectionflags	@""
	.align	16
	.zero		1024


//--------------------- .nv.shared._ZN7cutlass13device_kernelIN5flash11enable_sm90INS1_16FlashAttnFwdSm90INS1_25CollectiveMainloopFwdSm90ILi2EN4cute5tupleIJNS5_1CILi1EEES8_S8_EEENS6_IJNS7_ILi128EEESA_SA_EEELi128ENS_6half_tEfNS_4arch4Sm90ELb1ELb0ELb1ELb1ELb0ELb0ELb0ELb1ELb1ELb0ELb0ELb0EEENS1_21CollectiveEpilogueFwdISB_S9_SC_SE_Li256ELb1ELb0ELb0ELb0EEENS1_36VarlenDynamicPersistentTileSchedulerILi128ELi128ELi256ELi32ELb0ELb0ELb1ELb1ELb1ELb1EEEEEEEEEvNT_6ParamsE --------------------------
	.section	.nv.shared._ZN7cutlass13device_kernelIN5flash11enable_sm90INS1_16FlashAttnFwdSm90INS1_25CollectiveMainloopFwdSm90ILi2EN4cute5tupleIJNS5_1CILi1EEES8_S8_EEENS6_IJNS7_ILi128EEESA_SA_EEELi128ENS_6half_tEfNS_4arch4Sm90ELb1ELb0ELb1ELb1ELb0ELb0ELb0ELb1ELb1ELb0ELb0ELb0EEENS1_21CollectiveEpilogueFwdISB_S9_SC_SE_Li256ELb1ELb0ELb0ELb0EEENS1_36VarlenDynamicPersistentTileSchedulerILi128ELi128ELi256ELi32ELb0ELb0ELb1ELb1ELb1ELb1EEEEEEEEEvNT_6ParamsE,"aw",@nobits
	.sectionflags	@""
	.align	16
	.zero		1024


//--------------------- .nv.shared._ZN7cutlass13device_kernelIN5flash11enable_sm90INS1_16FlashAttnFwdSm90INS1_25CollectiveMainloopFwdSm90ILi2EN4cute5tupleIJNS5_1CILi1EEES8_S8_EEENS6_IJNS7_ILi128EEESA_SA_EEELi128ENS_6half_tEfNS_4arch4Sm90ELb1ELb0ELb1ELb1ELb0ELb1ELb0ELb1ELb1ELb0ELb0ELb0EEENS1_21CollectiveEpilogueFwdISB_S9_SC_SE_Li256ELb1ELb0ELb0ELb0EEENS1_36VarlenDynamicPersistentTileSchedulerILi128ELi128ELi256ELi32ELb0ELb0ELb1ELb1ELb1ELb1EEEEEEEEEvNT_6ParamsE --------------------------
	.section	.nv.shared._ZN7cutlass13device_kernelIN5flash11enable_sm90INS1_16FlashAttnFwdSm90INS1_25CollectiveMainloopFwdSm90ILi2EN4cute5tupleIJNS5_1CILi1EEES8_S8_EEENS6_IJNS7_ILi128EEESA_SA_EEELi128ENS_6half_tEfNS_4arch4Sm90ELb1ELb0ELb1ELb1ELb0ELb1ELb0ELb1ELb1ELb0ELb0ELb0EEENS1_21CollectiveEpilogueFwdISB_S9_SC_SE_Li256ELb1ELb0ELb0ELb0EEENS1_36VarlenDynamicPersistentTileSchedulerILi128ELi128ELi256ELi32ELb0ELb0ELb1ELb1ELb1ELb1EEEEEEEEEvNT_6ParamsE,"aw",@nobits
	.sectionflags	@""
	.align	16
	.zero		1024


//--------------------- .nv.shared._ZN7cutlass13device_kernelIN5flash11enable_sm90INS1_16FlashAttnFwdSm90INS1_25CollectiveMainloopFwdSm90ILi2EN4cute5tupleIJNS5_1CILi1EEES8_S8_EEENS6_IJNS7_ILi192EEENS7_ILi144EEENS7_ILi96EEEEEELi96ENS_6half_tEfNS_4arch4Sm90ELb0ELb0ELb1ELb0ELb0ELb0ELb0ELb0ELb1ELb0ELb0ELb0EEENS1_21CollectiveEpilogueFwdINS6_IJSA_SC_SB_EEES9_SE_SG_Li384ELb0ELb0ELb0ELb0EEENS1_29StaticPersistentTileSchedulerILb0EEEEEEEEEvNT_6ParamsE --------------------------
	.section	.nv.shared._ZN7cutlass13device_kernelIN5flash11enable_sm90INS1_16FlashAttnFwdSm90INS1_25CollectiveMainloopFwdSm90ILi2EN4cute5tupleIJNS5_1CILi1EEES8_S8_EEENS6_IJNS7_ILi192EEENS7_ILi144EEENS7_ILi96EEEEEELi96ENS_6half_tEfNS_4arch4Sm90ELb0ELb0ELb1ELb0ELb0ELb0ELb0ELb0ELb1ELb0ELb0ELb0EEENS1_21CollectiveEpilogueFwdINS6_IJSA_SC_SB_EEES9_SE_SG_Li384ELb0ELb0ELb0ELb0EEENS1_29StaticPersistentTileSchedulerILb0EEEEEEEEEvNT_6ParamsE,"aw",@nobits
	.sectionflags	@""
	.align	16
	.zero		1024


//--------------------- .nv.shared._ZN7cutlass13device_kernelIN5flash11enable_sm90INS1_16FlashAttnFwdSm90INS1_25CollectiveMainloopFwdSm90ILi2EN4cute5tupleIJNS5_1CILi1EEES8_S8_EEENS6_IJNS7_ILi192EEENS7_ILi144EEENS7_ILi96EEEEEELi96ENS_6half_tEfNS_4arch4Sm90ELb0ELb0ELb1ELb1ELb0ELb0ELb0ELb0ELb1ELb0ELb0ELb0EEENS1_21CollectiveEpilogueFwdINS6_IJSA_SC_SB_EEES9_SE_SG_Li384ELb1ELb0ELb0ELb0EEENS1_36VarlenDynamicPersistentTileSchedulerILi192ELi144ELi384ELi32ELb0ELb0ELb1ELb0ELb1ELb1EEEEEEEEEvNT_6ParamsE --------------------------
	.section	.nv.shared._ZN7cutlass13device_kernelIN5flash11enable_sm90INS1_16FlashAttnFwdSm90INS1_25CollectiveMainloopFwdSm90ILi2EN4cute5tupleIJNS5_1CILi1EEES8_S8_EEENS6_IJNS7_ILi192EEENS7_ILi144EEENS7_ILi96EEEEEELi96ENS_6half_tEfNS_4arch4Sm90ELb0ELb0ELb1ELb1ELb0ELb0ELb0ELb0ELb1ELb0ELb0ELb0EEENS1_21CollectiveEpilogueFwdINS6_IJSA_SC_SB_EEES9_SE_SG_Li384ELb1ELb0ELb0ELb0EEENS1_36VarlenDynamicPersistentTileSchedulerILi192ELi144ELi384ELi32ELb0ELb0ELb1ELb0ELb1ELb1EEEEEEEEEvNT_6ParamsE,"aw",@nobits
	.sectionflags	@""
	.align	16
	.zero		1024


//--------------------- .nv.shared._ZN7cutlass13device_kernelIN5flash11enable_sm90INS1_16FlashAttnFwdSm90INS1_25CollectiveMainloopFwdSm90ILi2EN4cute5tupleIJNS5_1CILi1EEES8_S8_EEENS6_IJNS7_ILi192EEENS7_ILi144EEENS7_ILi96EEEEEELi96ENS_6half_tEfNS_4arch4Sm90ELb0ELb0ELb1ELb1ELb0ELb1ELb0ELb0ELb1ELb0ELb0ELb0EEENS1_21CollectiveEpilogueFwdINS6_IJSA_SC_SB_EEES9_SE_SG_Li384ELb1ELb0ELb0ELb0EEENS1_36VarlenDynamicPersistentTileSchedulerILi192ELi144ELi384ELi32ELb0ELb0ELb1ELb0ELb1ELb1EEEEEEEEEvNT_6ParamsE --------------------------
	.section	.nv.shared._ZN7cutlass13device_kernelIN5flash11enable_sm90INS1_16FlashAttnFwdSm90INS1_25CollectiveMainloopFwdSm90ILi2EN4cute5tupleIJNS5_1CILi1EEES8_S8_EEENS6_IJNS7_ILi192EEENS7_ILi144EEENS7_ILi96EEEEEELi96ENS_6half_tEfNS_4arch4Sm90ELb0ELb0ELb1ELb1ELb0ELb1ELb0ELb0ELb1ELb0ELb0ELb0EEENS1_21CollectiveEpilogueFwdINS6_IJSA_SC_SB_EEES9_SE_SG_Li384ELb1ELb0ELb0ELb0EEENS1_36VarlenDynamicPersistentTileSchedulerILi192ELi144ELi384ELi32ELb0ELb0ELb1ELb0ELb1ELb1EEEEEEEEEvNT_6ParamsE,"aw",@nobits
	.sectionflags	@""
	.align	16
	.zero		1024


//--------------------- .nv.shared._ZN7cutlass13device_kernelIN5flash11enable_sm90INS1_16FlashAttnFwdSm90INS1_25CollectiveMainloopFwdSm90ILi2EN4cute5tupleIJNS5_1CILi1EEES8_S8_EEENS6_IJNS7_ILi192EEENS7_ILi128EEENS7_ILi96EEEEEELi96ENS_6half_tEfNS_4arch4Sm90ELb0ELb1ELb1ELb0ELb0ELb0ELb0ELb0ELb1ELb0ELb0ELb0EEENS1_21CollectiveEpilogueFwdINS6_IJSA_SC_SB_EEES9_SE_SG_Li384ELb0ELb0ELb0ELb0EEENS1_30DynamicPersistentTileSchedulerILi384ELi32ELb0ELb0ELb1EEEEEEEEEvNT_6ParamsE --------------------------
	.section	.nv.shared._ZN7cutlass13device_kernelIN5flash11enable_sm90INS1_16FlashAttnFwdSm90INS1_25CollectiveMainloopFwdSm90ILi2EN4cute5tupleIJNS5_1CILi1EEES8_S8_EEENS6_IJNS7_ILi192EEENS7_ILi128EEENS7_ILi96EEEEEELi96ENS_6half_tEfNS_4arch4Sm90ELb0ELb1ELb1ELb0ELb0ELb0ELb0ELb0ELb1ELb0ELb0ELb0EEENS1_21CollectiveEpilogueFwdINS6_IJSA_SC_SB_EEES9_SE_SG_Li384ELb0ELb0ELb0ELb0EEENS1_30DynamicPersistentTileSchedulerILi384ELi32ELb0ELb0ELb1EEEEEEEEEvNT_6ParamsE,"aw",@nobits
	.sectionflags	@""
	.align	16
	.zero		1024


//--------------------- .nv.shared._ZN7cutlass13device_kernelIN5flash11enable_sm90INS1_16FlashAttnFwdSm90INS1_25CollectiveMainloopFwdSm90ILi2EN4cute5tupleIJNS5_1CILi1EEES8_S8_EEENS6_IJNS7_ILi192EEENS7_ILi128EEENS7_ILi96EEEEEELi96ENS_6half_tEfNS_4arch4Sm90ELb0ELb1ELb1ELb1ELb0ELb0ELb0ELb0ELb1ELb0ELb0ELb0EEENS1_21CollectiveEpilogueFwdINS6_IJSA_SC_SB_EEES9_SE_SG_Li384ELb1ELb0ELb0ELb0EEENS1_36VarlenDynamicPersistentTileSchedulerILi192ELi128ELi384ELi32ELb0ELb0ELb1ELb1ELb0ELb1EEEEEEEEEvNT_6ParamsE --------------------------
	.section	.nv.shared._ZN7cutlass13device_kernelIN5flash11enable_sm90INS1_16FlashAttnFwdSm90INS1_25CollectiveMainloopFwdSm90ILi2EN4cute5tupleIJNS5_1CILi1EEES8_S8_EEENS6_IJNS7_ILi192EEENS7_ILi128EEENS7_ILi96EEEEEELi96ENS_6half_tEfNS_4arch4Sm90ELb0ELb1ELb1ELb1ELb0ELb0ELb0ELb0ELb1ELb0ELb0ELb0EEENS1_21CollectiveEpilogueFwdINS6_IJSA_SC_SB_EEES9_SE_SG_Li384ELb1ELb0ELb0ELb0EEENS1_36VarlenDynamicPersistentTileSchedulerILi192ELi128ELi384ELi32ELb0ELb0ELb1ELb1ELb0ELb1EEEEEEEEEvNT_6ParamsE,"aw",@nobits
	.sectionflags	@""
	.align	16
	.zero		1024


//--------------------- .nv.shared._ZN7cutlass13device_kernelIN5flash11enable_sm90INS1_16FlashAttnFwdSm90INS1_25CollectiveMainloopFwdSm90ILi2EN4cute5tupleIJNS5_1CILi1EEES8_S8_EEENS6_IJNS7_ILi192EEENS7_ILi128EEENS7_ILi96EEEEEELi96ENS_6half_tEfNS_4arch4Sm90ELb0ELb1ELb1ELb1ELb0ELb1ELb0ELb0ELb1ELb0ELb0ELb0EEENS1_21CollectiveEpilogueFwdINS6_IJSA_SC_SB_EEES9_SE_SG_Li384ELb1ELb0ELb0ELb0EEENS1_36VarlenDynamicPersistentTileSchedulerILi192ELi128ELi384ELi32ELb0ELb0ELb1ELb1ELb0ELb1EEEEEEEEEvNT_6ParamsE --------------------------
	.section	.nv.shared._ZN7cutlass13device_kernelIN5flash11enable_sm90INS1_16FlashAttnFwdSm90INS1_25CollectiveMainloopFwdSm90ILi2EN4cute5tupleIJNS5_1CILi1EEES8_S8_EEENS6_IJNS7_ILi192EEENS7_ILi128EEENS7_ILi96EEEEEELi96ENS_6half_tEfNS_4arch4Sm90ELb0ELb1ELb1ELb1ELb0ELb1ELb0ELb0ELb1ELb0ELb0ELb0EEENS1_21CollectiveEpilogueFwdINS6_IJSA_SC_SB_EEES9_SE_SG_Li384ELb1ELb0ELb0ELb0EEENS1_36VarlenDynamicPersistentTileSchedulerILi192ELi128ELi384ELi32ELb0ELb0ELb1ELb1ELb0ELb1EEEEEEEEEvNT_6ParamsE,"aw",@nobits
	.sectionflags	@""
	.align	16
	.zero		1024


//--------------------- .nv.shared._ZN7cutlass13device_kernelIN5flash11enable_sm90INS1_16FlashAttnFwdSm90INS1_25CollectiveMainloopFwdSm90ILi2EN4cute5tupleIJNS5_1CILi1EEES8_S8_EEENS6_IJNS7_ILi192EEENS7_ILi144EEENS7_ILi96EEEEEELi96ENS_6half_tEfNS_4arch4Sm90ELb1ELb0ELb1ELb0ELb0ELb0ELb0ELb0ELb1ELb0ELb0ELb0EEENS1_21CollectiveEpilogueFwdINS6_IJSA_SC_SB_EEES9_SE_SG_Li384ELb0ELb0ELb0ELb0EEENS1_30DynamicPersistentTileSchedulerILi384ELi32ELb0ELb0ELb1EEEEEEEEEvNT_6ParamsE --------------------------
	.section	.nv.shared._ZN7cutlass13device_kernelIN5flash11enable_sm90INS1_16FlashAttnFwdSm90INS1_25CollectiveMainloopFwdSm90ILi2EN4cute5tupleIJNS5_1CILi1EEES8_S8_EEENS6_IJNS7_ILi192EEENS7_ILi144EEENS7_ILi96EEEEEELi96ENS_6half_tEfNS_4arch4Sm90ELb1ELb0ELb1ELb0ELb0ELb0ELb0ELb0ELb1ELb0ELb0ELb0EEENS1_21CollectiveEpilogueFwdINS6_IJSA_SC_SB_EEES9_SE_SG_Li384ELb0ELb0ELb0ELb0EEENS1_30DynamicPersistentTileSchedulerILi384ELi32ELb0ELb0ELb1EEEEEEEEEvNT_6ParamsE,"aw",@nobits
	.sectionflags	@""
	.align	16
	.zero		1024


//--------------------- .nv.shared._ZN7cutlass13device_kernelIN5flash11enable_sm90INS1_16FlashAttnFwdSm90INS1_25CollectiveMainloopFwdSm90ILi2EN4cute5tupleIJNS5_1CILi1EEES8_S8_EEENS6_IJNS7_ILi192EEENS7_ILi144EEENS7_ILi96EEEEEELi96ENS_6half_tEfNS_4arch4Sm90ELb1ELb0ELb1ELb1ELb0ELb0ELb0ELb0ELb1ELb0ELb0ELb0EEENS1_21CollectiveEpilogueFwdINS6_IJSA_SC_SB_EEES9_SE_SG_Li384ELb1ELb0ELb0ELb0EEENS1_36VarlenDynamicPersistentTileSchedulerILi192ELi144ELi384ELi32ELb0ELb0ELb1ELb1ELb1ELb1EEEEEEEEEvNT_6ParamsE --------------------------
	.section	.nv.shared._ZN7cutlass13device_kernelIN5flash11enable_sm90INS1_16FlashAttnFwdSm90INS1_25CollectiveMainloopFwdSm90ILi2EN4cute5tupleIJNS5_1CILi1EEES8_S8_EEENS6_IJNS7_ILi192EEENS7_ILi144EEENS7_ILi96EEEEEELi96ENS_6half_tEfNS_4arch4Sm90ELb1ELb0ELb1ELb1ELb0ELb0ELb0ELb0ELb1ELb0ELb0ELb0EEENS1_21CollectiveEpilogueFwdINS6_IJSA_SC_SB_EEES9_SE_SG_Li384ELb1ELb0ELb0ELb0EEENS1_36VarlenDynamicPersistentTileSchedulerILi192ELi144ELi384ELi32ELb0ELb0ELb1ELb1ELb1ELb1EEEEEEEEEvNT_6ParamsE,"aw",@nobits
	.sectionflags	@""
	.align	16
	.zero		1024


//--------------------- .nv.shared._ZN7cutlass13device_kernelIN5flash11enable_sm90INS1_16FlashAttnFwdSm90INS1_25CollectiveMainloopFwdSm90ILi2EN4cute5tupleIJNS5_1CILi1EEES8_S8_EEENS6_IJNS7_ILi192EEENS7_ILi144EEENS7_ILi96EEEEEELi96ENS_6half_tEfNS_4arch4Sm90ELb1ELb0ELb1ELb1ELb0ELb1ELb0ELb0ELb1ELb0ELb0ELb0EEENS1_21CollectiveEpilogueFwdINS6_IJSA_SC_SB_EEES9_SE_SG_Li384ELb1ELb0ELb0ELb0EEENS1_36VarlenDynamicPersistentTileSchedulerILi192ELi144ELi384ELi32ELb0ELb0ELb1ELb1ELb1ELb1EEEEEEEEEvNT_6ParamsE --------------------------
	.section	.nv.shared._ZN7cutlass13device_kernelIN5flash11enable_sm90INS1_16FlashAttnFwdSm90INS1_25CollectiveMainloopFwdSm90ILi2EN4cute5tupleIJNS5_1CILi1EEES8_S8_EEENS6_IJNS7_ILi192EEENS7_ILi144EEENS7_ILi96EEEEEELi96ENS_6half_tEfNS_4arch4Sm90ELb1ELb0ELb1ELb1ELb0ELb1ELb0ELb0ELb1ELb0ELb0ELb0EEENS1_21CollectiveEpilogueFwdINS6_IJSA_SC_SB_EEES9_SE_SG_Li384ELb1ELb0ELb0ELb0EEENS1_36VarlenDynamicPersistentTileSchedulerILi192ELi144ELi384ELi32ELb0ELb0ELb1ELb1ELb1ELb1EEEEEEEEEvNT_6ParamsE,"aw",@nobits
	.sectionflags	@""
	.align	16
	.zero		1024


//--------------------- .nv.shared._ZN7cutlass13device_kernelIN5flash11enable_sm90INS1_16FlashAttnFwdSm90INS1_25CollectiveMainloopFwdSm90ILi2EN4cute5tupleIJNS5_1CILi1EEES8_S8_EEENS6_IJNS7_ILi192EEESA_NS7_ILi64EEEEEELi64ENS_6half_tEfNS_4arch4Sm90ELb0ELb0ELb1ELb0ELb0ELb0ELb0ELb0ELb1ELb0ELb0ELb0EEENS1_21CollectiveEpilogueFwdINS6_IJSA_SB_SA_EEES9_SD_SF_Li384ELb0ELb0ELb0ELb0EEENS1_29StaticPersistentTileSchedulerILb0EEEEEEEEEvNT_6ParamsE --------------------------
	.section	.nv.shared._ZN7cutlass13device_kernelIN5flash11enable_sm90INS1_16FlashAttnFwdSm90INS1_25CollectiveMainloopFwdSm90ILi2EN4cute5tupleIJNS5_1CILi1EEES8_S8_EEENS6_IJNS7_ILi192EEESA_NS7_ILi64EEEEEELi64ENS_6half_tEfNS_4arch4Sm90ELb0ELb0ELb1ELb0ELb0ELb0ELb0ELb0ELb1ELb0ELb0ELb0EEENS1_21CollectiveEpilogueFwdINS6_IJSA_SB_SA_EEES9_SD_SF_Li384ELb0ELb0ELb0ELb0EEENS1_29StaticPersistentTileSchedulerILb0EEEEEEEEEvNT_6ParamsE,"aw",@nobits
	.sectionflags	@""
	.align	16
	.zero		1024


//--------------------- .nv.shared._ZN7cutlass13device_kernelIN5flash11enable_sm90INS1_16FlashAttnFwdSm90INS1_25CollectiveMainloopFwdSm90ILi2EN4cute5tupleIJNS5_1CILi1EEES8_S8_EEENS6_IJNS7_ILi192EEESA_NS7_ILi64EEEEEELi64ENS_6half_tEfNS_4arch4Sm90ELb0ELb0ELb1ELb1ELb0ELb0ELb0ELb0ELb1ELb0ELb0ELb0EEENS1_21CollectiveEpilogueFwdINS6_IJSA_SB_SA_EEES9_SD_SF_Li384ELb1ELb0ELb0ELb0EEENS1_36VarlenDynamicPersistentTileSchedulerILi192ELi192ELi384ELi32ELb0ELb0ELb1ELb0ELb1ELb1EEEEEEEEEvNT_6ParamsE --------------------------
	.section	.nv.shared._ZN7cutlass13device_kernelIN5flash11enable_sm90INS1_16FlashAttnFwdSm90INS1_25CollectiveMainloopFwdSm90ILi2EN4cute5tupleIJNS5_1CILi1EEES8_S8_EEENS6_IJNS7_ILi192EEESA_NS7_ILi64EEEEEELi64ENS_6half_tEfNS_4arch4Sm90ELb0ELb0ELb1ELb1ELb0ELb0ELb0ELb0ELb1ELb0ELb0ELb0EEENS1_21CollectiveEpilogueFwdINS6_IJSA_SB_SA_EEES9_SD_SF_Li384ELb1ELb0ELb0ELb0EEENS1_36VarlenDynamicPersistentTileSchedulerILi192ELi192ELi384ELi32ELb0ELb0ELb1ELb0ELb1ELb1EEEEEEEEEvNT_6ParamsE,"aw",@nobits
	.sectionflags	@""
	.align	16
	.zero		1024


//--------------------- .nv.shared._ZN7cutlass13device_kernelIN5flash11enable_sm90INS1_16FlashAttnFwdSm90INS1_25CollectiveMainloopFwdSm90ILi2EN4cute5tupleIJNS5_1CILi1EEES8_S8_EEENS6_IJNS7_ILi192EEESA_NS7_ILi64EEEEEELi64ENS_6half_tEfNS_4arch4Sm90ELb0ELb0ELb1ELb1ELb0ELb1ELb0ELb0ELb1ELb0ELb0ELb0EEENS1_21CollectiveEpilogueFwdINS6_IJSA_SB_SA_EEES9_SD_SF_Li384ELb1ELb0ELb0ELb0EEENS1_36VarlenDynamicPersistentTileSchedulerILi192ELi192ELi384ELi32ELb0ELb0ELb1ELb0ELb1ELb1EEEEEEEEEvNT_6ParamsE --------------------------
	.section	.nv.shared._ZN7cutlass13device_kernelIN5flash11enable_sm90INS1_16FlashAttnFwdSm90INS1_25CollectiveMainloopFwdSm90ILi2EN4cute5tupleIJNS5_1CILi1EEES8_S8_EEENS6_IJNS7_ILi192EEESA_NS7_ILi64EEEEEELi64ENS_6half_tEfNS_4arch4Sm90ELb0ELb0ELb1ELb1ELb0ELb1ELb0ELb0ELb1ELb0ELb0ELb0EEENS1_21CollectiveEpilogueFwdINS6_IJSA_SB_SA_EEES9_SD_SF_Li384ELb1ELb0ELb0ELb0EEENS1_36VarlenDynamicPersistentTileSchedulerILi192ELi192ELi384ELi32ELb0ELb0ELb1ELb0ELb1ELb1EEEEEEEEEvNT_6ParamsE,"aw",@nobits
	.sectionflags	@""
	.align	16
	.zero		1024


//--------------------- .nv.shared._ZN7cutlass13device_kernelIN5flash11enable_sm90INS1_16FlashAttnFwdSm90INS1_25CollectiveMainloopFwdSm90ILi2EN4cute5tupleIJNS5_1CILi1EEES8_S8_EEENS6_IJNS7_ILi192EEENS7_ILi128EEENS7_ILi64EEEEEELi64ENS_6half_tEfNS_4arch4Sm90ELb0ELb1ELb1ELb0ELb0ELb0ELb0ELb1ELb1ELb0ELb0ELb0EEENS1_21CollectiveEpilogueFwdINS6_IJSA_SC_SB_EEES9_SE_SG_Li384ELb0ELb0ELb0ELb0EEENS1_30DynamicPersistentTileSchedulerILi384ELi32ELb0ELb0ELb1EEEEEEEEEvNT_6ParamsE --------------------------
	.section	.nv.shared._ZN7cutlass13device_kernelIN5flash11enable_sm90INS1_16FlashAttnFwdSm90INS1_25CollectiveMainloopFwdSm90ILi2EN4cute5tupleIJNS5_1CILi1EEES8_S8_EEENS6_IJNS7_ILi192EEENS7_ILi128EEENS7_ILi64EEEEEELi64ENS_6half_tEfNS_4arch4Sm90ELb0ELb1ELb1ELb0ELb0ELb0ELb0ELb1ELb1ELb0ELb0ELb0EEENS1_21CollectiveEpilogueFwdINS6_IJSA_SC_SB_EEES9_SE_SG_Li384ELb0ELb0ELb0ELb0EEENS1_30DynamicPersistentTileSchedulerILi384ELi32ELb0ELb0ELb1EEEEEEEEEvNT_6ParamsE,"aw",@nobits
	.sectionflags	@""
	.align	16
	.zero		1024


//--------------------- .nv.shared._ZN7cutlass13device_kernelIN5flash11enable_sm90INS1_16FlashAttnFwdSm90INS1_25CollectiveMainloopFwdSm90ILi2EN4cute5tupleIJNS5_1CILi1EEES8_S8_EEENS6_IJNS7_ILi192EEENS7_ILi128EEENS7_ILi64EEEEEELi64ENS_6half_tEfNS_4arch4Sm90ELb0ELb1ELb1ELb1ELb0ELb0ELb0ELb1ELb1ELb0ELb0ELb0EEENS1_21CollectiveEpilogueFwdINS6_IJSA_SC_SB_EEES9_SE_SG_Li384ELb1ELb0ELb0ELb0EEENS1_36VarlenDynamicPersistentTileSchedulerILi192ELi128ELi384ELi32ELb0ELb0ELb1ELb1ELb0ELb1EEEEEEEEEvNT_6ParamsE --------------------------
	.section	.nv.shared._ZN7cutlass13device_kernelIN5flash11enable_sm90INS1_16FlashAttnFwdSm90INS1_25CollectiveMainloopFwdSm90ILi2EN4cute5tupleIJNS5_1CILi1EEES8_S8_EEENS6_IJNS7_ILi192EEENS7_ILi128EEENS7_ILi64EEEEEELi64ENS_6half_tEfNS_4arch4Sm90ELb0ELb1ELb1ELb1ELb0ELb0ELb0ELb1ELb1ELb0ELb0ELb0EEENS1_21CollectiveEpilogueFwdINS6_IJSA_SC_SB_EEES9_SE_SG_Li384ELb1ELb0ELb0ELb0EEENS1_36VarlenDynamicPersistentTileSchedulerILi192ELi128ELi384ELi32ELb0ELb0ELb1ELb1ELb0ELb1EEEEEEEEEvNT_6ParamsE,"aw",@nobits
	.sectionflags	@""
	.align	16
	.zero		1024


//--------------------- .nv.shared._ZN7cutlass13device_kernelIN5flash11enable_sm90INS1_16FlashAttnFwdSm90INS1_25CollectiveMainloopFwdSm90ILi2EN4cute5tupleIJNS5_1CILi1EEES8_S8_EEENS6_IJNS7_ILi192EEENS7_ILi128EEENS7_ILi64EEEEEELi64ENS_6half_tEfNS_4arch4Sm90ELb0ELb1ELb1ELb1ELb0ELb1ELb0ELb1ELb1ELb0ELb0ELb0EEENS1_21CollectiveEpilogueFwdINS6_IJSA_SC_SB_EEES9_SE_SG_Li384ELb1ELb0ELb0ELb0EEENS1_36VarlenDynamicPersistentTileSchedulerILi192ELi128ELi384ELi32ELb0ELb0ELb1ELb1ELb0ELb1EEEEEEEEEvNT_6ParamsE --------------------------
	.section	.nv.shared._ZN7cutlass13device_kernelIN5flash11enable_sm90INS1_16FlashAttnFwdSm90INS1_25CollectiveMainloopFwdSm90ILi2EN4cute5tupleIJNS5_1CILi1EEES8_S8_EEENS6_IJNS7_ILi192EEENS7_ILi128EEENS7_ILi64EEEEEELi64ENS_6half_tEfNS_4arch4Sm90ELb0ELb1ELb1ELb1ELb0ELb1ELb0ELb1ELb1ELb0ELb0ELb0EEENS1_21CollectiveEpilogueFwdINS6_IJSA_SC_SB_EEES9_SE_SG_Li384ELb1ELb0ELb0ELb0EEENS1_36VarlenDynamicPersistentTileSchedulerILi192ELi128ELi384ELi32ELb0ELb0ELb1ELb1ELb0ELb1EEEEEEEEEvNT_6ParamsE,"aw",@nobits
	.sectionflags	@""
	.align	16
	.zero		1024


//--------------------- .nv.shared._ZN7cutlass13device_kernelIN5flash11enable_sm90INS1_16FlashAttnFwdSm90INS1_25CollectiveMainloopFwdSm90ILi2EN4cute5tupleIJNS5_1CILi1EEES8_S8_EEENS6_IJNS7_ILi192EEENS7_ILi128EEENS7_ILi64EEEEEELi64ENS_6half_tEfNS_4arch4Sm90ELb1ELb0ELb1ELb0ELb0ELb0ELb0ELb1ELb1ELb0ELb0ELb0EEENS1_21CollectiveEpilogueFwdINS6_IJSA_SC_SB_EEES9_SE_SG_Li384ELb0ELb0ELb0ELb0EEENS1_30DynamicPersistentTileSchedulerILi384ELi32ELb0ELb0ELb1EEEEEEEEEvNT_6ParamsE --------------------------
	.section	.nv.shared._ZN7cutlass13device_kernelIN5flash11enable_sm90INS1_16FlashAttnFwdSm90INS1_25CollectiveMainloopFwdSm90ILi2EN4cute5tupleIJNS5_1CILi1EEES8_S8_EEENS6_IJNS7_ILi192EEENS7_ILi128EEENS7_ILi64EEEEEELi64ENS_6half_tEfNS_4arch4Sm90ELb1ELb0ELb1ELb0ELb0ELb0ELb0ELb1ELb1ELb0ELb0ELb0EEENS1_21CollectiveEpilogueFwdINS6_IJSA_SC_SB_EEES9_SE_SG_Li384ELb0ELb0ELb0ELb0EEENS1_30DynamicPersistentTileSchedulerILi384ELi32ELb0ELb0ELb1EEEEEEEEEvNT_6ParamsE,"aw",@nobits
	.sectionflags	@""
	.align	16
	.zero		1024


//--------------------- .nv.shared._ZN7cutlass13device_kernelIN5flash11enable_sm90INS1_16FlashAttnFwdSm90INS1_25CollectiveMainloopFwdSm90ILi2EN4cute5tupleIJNS5_1CILi1EEES8_S8_EEENS6_IJNS7_ILi192EEENS7_ILi128EEENS7_ILi64EEEEEELi64ENS_6half_tEfNS_4arch4Sm90ELb1ELb0ELb1ELb1ELb0ELb0ELb0ELb1ELb1ELb0ELb0ELb0EEENS1_21CollectiveEpilogueFwdINS6_IJSA_SC_SB_EEES9_SE_SG_Li384ELb1ELb0ELb0ELb0EEENS1_36VarlenDynamicPersistentTileSchedulerILi192ELi128ELi384ELi32ELb0ELb0ELb1ELb1ELb1ELb1EEEEEEEEEvNT_6ParamsE --------------------------
	.section	.nv.shared._ZN7cutlass13device_kernelIN5flash11enable_sm90INS1_16FlashAttnFwdSm90INS1_25CollectiveMainloopFwdSm90ILi2EN4cute5tupleIJNS5_1CILi1EEES8_S8_EEENS6_IJNS7_ILi192EEENS7_ILi128EEENS7_ILi64EEEEEELi64ENS_6half_tEfNS_4arch4Sm90ELb1ELb0ELb1ELb1ELb0ELb0ELb0ELb1ELb1ELb0ELb0ELb0EEENS1_21CollectiveEpilogueFwdINS6_IJSA_SC_SB_EEES9_SE_SG_Li384ELb1ELb0ELb0ELb0EEENS1_36VarlenDynamicPersistentTileSchedulerILi192ELi128ELi384ELi32ELb0ELb0ELb1ELb1ELb1ELb1EEEEEEEEEvNT_6ParamsE,"aw",@nobits
	.sectionflags	@""
	.align	16
	.zero		1024


//--------------------- .nv.shared._ZN7cutlass13device_kernelIN5flash11enable_sm90INS1_16FlashAttnFwdSm90INS1_25CollectiveMainloopFwdSm90ILi2EN4cute5tupleIJNS5_1CILi1EEES8_S8_EEENS6_IJNS7_ILi192EEENS7_ILi128EEENS7_ILi64EEEEEELi64ENS_6half_tEfNS_4arch4Sm90ELb1ELb0ELb1ELb1ELb0ELb1ELb0ELb1ELb1ELb0ELb0ELb0EEENS1_21CollectiveEpilogueFwdINS6_IJSA_SC_SB_EEES9_SE_SG_Li384ELb1ELb0ELb0ELb0EEENS1_36VarlenDynamicPersistentTileSchedulerILi192ELi128ELi384ELi32ELb0ELb0ELb1ELb1ELb1ELb1EEEEEEEEEvNT_6ParamsE --------------------------
	.section	.nv.shared._ZN7cutlass13device_kernelIN5flash11enable_sm90INS1_16FlashAttnFwdSm90INS1_25CollectiveMainloopFwdSm90ILi2EN4cute5tupleIJNS5_1CILi1EEES8_S8_EEENS6_IJNS7_ILi192EEENS7_ILi128EEENS7_ILi64EEEEEELi64ENS_6half_tEfNS_4arch4Sm90ELb1ELb0ELb1ELb1ELb0ELb1ELb0ELb1ELb1ELb0ELb0ELb0EEENS1_21CollectiveEpilogueFwdINS6_IJSA_SC_SB_EEES9_SE_SG_Li384ELb1ELb0ELb0ELb0EEENS1_36VarlenDynamicPersistentTileSchedulerILi192ELi128ELi384ELi32ELb0ELb0ELb1ELb1ELb1ELb1EEEEEEEEEvNT_6ParamsE,"aw",@nobits
	.sectionflags	@""
	.align	16
	.zero		1024


//--------------------- .nv.constant0._ZN7cutlass13device_kernelIN5flash11enable_sm90INS1_16FlashAttnFwdSm90INS1_25CollectiveMainloopFwdSm90ILi2EN4cute5tupleIJNS5_1CILi1EEES8_S8_EEENS6_IJNS7_ILi128EEENS7_ILi80EEENS7_ILi256EEEEEELi256ENS_6half_tEfNS_4arch4Sm90ELb0ELb0ELb1ELb0ELb0ELb0ELb0ELb1ELb1ELb0ELb0ELb0EEENS1_21CollectiveEpilogueFwdINS6_IJSA_SC_SB_EEES9_SE_SG_Li256ELb0ELb0ELb0ELb0EEENS1_29StaticPersistentTileSchedulerILb0EEEEEEEEEvNT_6ParamsE --------------------------
	.section	.nv.constant0._ZN7cutlass13device_kernelIN5flash11enable_sm90INS1_16FlashAttnFwdSm90INS1_25CollectiveMainloopFwdSm90ILi2EN4cute5tupleIJNS5_1CILi1EEES8_S8_EEENS6_IJNS7_ILi128EEENS7_ILi80EEENS7_ILi256EEEEEELi256ENS_6half_tEfNS_4arch4Sm90ELb0ELb0ELb1ELb0ELb0ELb0ELb0ELb1ELb1ELb0ELb0ELb0EEENS1_21CollectiveEpilogueFwdINS6_IJSA_SC_SB_EEES9_SE_SG_Li256ELb0ELb0ELb0ELb0EEENS1_29StaticPersistentTileSchedulerILb0EEEEEEEEEvNT_6ParamsE,"a",@progbits
	.sectionflags	@""
	.align	4
.nv.constant0._ZN7cutlass13device_kernelIN5flash11enable_sm90INS1_16FlashAttnFwdSm90INS1_25CollectiveMainloopFwdSm90ILi2EN4cute5tupleIJNS5_1CILi1EEES8_S8_EEENS6_IJNS7_ILi128EEENS7_ILi80EEENS7_ILi256EEEEEELi256ENS_6half_tEfNS_4arch4Sm90ELb0ELb0ELb1ELb0ELb0ELb0ELb0ELb1ELb1ELb0ELb0ELb0EEENS1_21CollectiveEpilogueFwdINS6_IJSA_SC_SB_EEES9_SE_SG_Li256ELb0ELb0ELb0ELb0EEENS1_29StaticPersistentTileSchedulerILb0EEEEEEEEEvNT_6ParamsE:
	.zero		3584


//--------------------- .nv.constant0._ZN7cutlass13device_kernelIN5flash11enable_sm90INS1_16FlashAttnFwdSm90INS1_25CollectiveMainloopFwdSm90ILi2EN4cute5tupleIJNS5_1CILi2EEENS7_ILi1EEES9_EEENS6_IJNS7_ILi128EEENS7_ILi80EEENS7_ILi256EEEEEELi256ENS_6half_tEfNS_4arch4Sm90ELb0ELb0ELb1ELb0ELb0ELb0ELb0ELb1ELb1ELb0ELb0ELb0EEENS1_21CollectiveEpilogueFwdINS6_IJSB_SD_SC_EEESA_SF_SH_Li256ELb0ELb0ELb0ELb0EEENS1_29StaticPersistentTileSchedulerILb0EEEEEEEEEvNT_6ParamsE --------------------------
	.section	.nv.constant0._ZN7cutlass13device_kernelIN5flash11enable_sm90INS1_16FlashAttnFwdSm90INS1_25CollectiveMainloopFwdSm90ILi2EN4cute5tupleIJNS5_1CILi2EEENS7_ILi1EEES9_EEENS6_IJNS7_ILi128EEENS7_ILi80EEENS7_ILi256EEEEEELi256ENS_6half_tEfNS_4arch4Sm90ELb0ELb0ELb1ELb0ELb0ELb0ELb0ELb1ELb1ELb0ELb0ELb0EEENS1_21CollectiveEpilogueFwdINS6_IJSB_SD_SC_EEESA_SF_SH_Li256ELb0ELb0ELb0ELb0EEENS1_29StaticPersistentTileSchedulerILb0EEEEEEEEEvNT_6ParamsE,"a",@progbits
	.sectionflags	@""
	.align	4
.nv.constant0._ZN7cutlass13device_kernelIN5flash11enable_sm90INS1_16FlashAttnFwdSm90INS1_25CollectiveMainloopFwdSm90ILi2EN4cute5tupleIJNS5_1CILi2EEENS7_ILi1EEES9_EEENS6_IJNS7_ILi128EEENS7_ILi80EEENS7_ILi256EEEEEELi256ENS_6half_tEfNS_4arch4Sm90ELb0ELb0ELb1ELb0ELb0ELb0ELb0ELb1ELb1ELb0ELb0ELb0EEENS1_21CollectiveEpilogueFwdINS6_IJSB_SD_SC_EEESA_SF_SH_Li256ELb0ELb0ELb0ELb0EEENS1_29StaticPersistentTileSchedulerILb0EEEEEEEEEvNT_6ParamsE:
	.zero		3584


//--------------------- .nv.constant0._ZN7cutlass13device_kernelIN5flash11enable_sm90INS1_16FlashAttnFwdSm90INS1_25CollectiveMainloopFwdSm90ILi2EN4cute5tupleIJNS5_1CILi1EEES8_S8_EEENS6_IJNS7_ILi128EEENS7_ILi80EEENS7_ILi256EEEEEELi256ENS_6half_tEfNS_4arch4Sm90ELb0ELb0ELb1ELb1ELb0ELb0ELb0ELb1ELb1ELb0ELb0ELb0EEENS1_21CollectiveEpilogueFwdINS6_IJSA_SC_SB_EEES9_SE_SG_Li256ELb1ELb0ELb0ELb0EEENS1_36VarlenDynamicPersistentTileSchedulerILi128ELi80ELi256ELi32ELb0ELb0ELb1ELb0ELb1ELb1EEEEEEEEEvNT_6ParamsE --------------------------
	.section	.nv.constant0._ZN7cutlass13device_kernelIN5flash11enable_sm90INS1_16FlashAttnFwdSm90INS1_25CollectiveMainloopFwdSm90ILi2EN4cute5tupleIJNS5_1CILi1EEES8_S8_EEENS6_IJNS7_ILi128EEENS7_ILi80EEENS7_ILi256EEEEEELi256ENS_6half_tEfNS_4arch4Sm90ELb0ELb0ELb1ELb1ELb0ELb0ELb0ELb1ELb1ELb0ELb0ELb0EEENS1_21CollectiveEpilogueFwdINS6_IJSA_SC_SB_EEES9_SE_SG_Li256ELb1ELb0ELb0ELb0EEENS1_36VarlenDynamicPersistentTileSchedulerILi128ELi80ELi256ELi32ELb0ELb0ELb1ELb0ELb1ELb1EEEEEEEEEvNT_6ParamsE,"a",@progbits
	.sectionflags	@""
	.align	4
.nv.constant0._ZN7cutlass13device_kernelIN5flash11enable_sm90INS1_16FlashAttnFwdSm90INS1_25CollectiveMainloopFwdSm90ILi2EN4cute5tupleIJNS5_1CILi1EEES8_S8_EEENS6_IJNS7_ILi128EEENS7_ILi80EEENS7_ILi256EEEEEELi256ENS_6half_tEfNS_4arch4Sm90ELb0ELb0ELb1ELb1ELb0ELb0ELb0ELb1ELb1ELb0ELb0ELb0EEENS1_21CollectiveEpilogueFwdINS6_IJSA_SC_SB_EEES9_SE_SG_Li256ELb1ELb0ELb0ELb0EEENS1_36VarlenDynamicPersistentTileSchedulerILi128ELi80ELi256ELi32ELb0ELb0ELb1ELb0ELb1ELb1EEEEEEEEEvNT_6ParamsE:
	.zero		3200


//--------------------- .nv.constant0._ZN7cutlass13device_kernelIN5flash11enable_sm90INS1_16FlashAttnFwdSm90INS1_25CollectiveMainloopFwdSm90ILi2EN4cute5tupleIJNS5_1CILi1EEES8_S8_EEENS6_IJNS7_ILi128EEENS7_ILi80EEENS7_ILi256EEEEEELi256ENS_6half_tEfNS_4arch4Sm90ELb0ELb0ELb1ELb1ELb0ELb1ELb0ELb1ELb1ELb0ELb0ELb0EEENS1_21CollectiveEpilogueFwdINS6_IJSA_SC_SB_EEES9_SE_SG_Li256ELb1ELb0ELb0ELb0EEENS1_36VarlenDynamicPersistentTileSchedulerILi128ELi80ELi256ELi32ELb0ELb0ELb1ELb0ELb1ELb1EEEEEEEEEvNT_6ParamsE --------------------------
	.section	.nv.constant0._ZN7cutlass13device_kernelIN5flash11enable_sm90INS1_16FlashAttnFwdSm90INS1_25CollectiveMainloopFwdSm90ILi2EN4cute5tupleIJNS5_1CILi1EEES8_S8_EEENS6_IJNS7_ILi128EEENS7_ILi80EEENS7_ILi256EEEEEELi256ENS_6half_tEfNS_4arch4Sm90ELb0ELb0ELb1ELb1ELb0ELb1ELb0ELb1ELb1ELb0ELb0ELb0EEENS1_21CollectiveEpilogueFwdINS6_IJSA_SC_SB_EEES9_SE_SG_Li256ELb1ELb0ELb0ELb0EEENS1_36VarlenDynamicPersistentTileSchedulerILi128ELi80ELi256ELi32ELb0ELb0ELb1ELb0ELb1ELb1EEEEEEEEEvNT_6ParamsE,"a",@progbits
	.sectionflags	@""
	.align	4
.nv.constant0._ZN7cutlass13device_kernelIN5flash11enable_sm90INS1_16FlashAttnFwdSm90INS1_25CollectiveMainloopFwdSm90ILi2EN4cute5tupleIJNS5_1CILi1EEES8_S8_EEENS6_IJNS7_ILi128EEENS7_ILi80EEENS7_ILi256EEEEEELi256ENS_6half_tEfNS_4arch4Sm90ELb0ELb0ELb1ELb1ELb0ELb1ELb0ELb1ELb1ELb0ELb0ELb0EEENS1_21CollectiveEpilogueFwdINS6_IJSA_SC_SB_EEES9_SE_SG_Li256ELb1ELb0ELb0ELb0EEENS1_36VarlenDynamicPersistentTileSchedulerILi128ELi80ELi256ELi32ELb0ELb0ELb1ELb0ELb1ELb1EEEEEEEEEvNT_6ParamsE:
	.zero		3200


//--------------------- .nv.constant0._ZN7cutlass13device_kernelIN5flash11enable_sm90INS1_16FlashAttnFwdSm90INS1_25CollectiveMainloopFwdSm90ILi2EN4cute5tupleIJNS5_1CILi1EEES8_S8_EEENS6_IJNS7_ILi128EEENS7_ILi64EEENS7_ILi256EEEEEELi256ENS_6half_tEfNS_4arch4Sm90ELb0ELb1ELb1ELb0ELb0ELb0ELb0ELb1ELb1ELb0ELb0ELb0EEENS1_21CollectiveEpilogueFwdINS6_IJSA_SC_SB_EEES9_SE_SG_Li256ELb0ELb0ELb0ELb0EEENS1_30DynamicPersistentTileSchedulerILi256ELi32ELb0ELb0ELb1EEEEEEEEEvNT_6ParamsE --------------------------
	.section	.nv.constant0._ZN7cutlass13device_kernelIN5flash11enable_sm90INS1_16FlashAttnFwdSm90INS1_25CollectiveMainloopFwdSm90ILi2EN4cute5tupleIJNS5_1CILi1EEES8_S8_EEENS6_IJNS7_ILi128EEENS7_ILi64EEENS7_ILi256EEEEEELi256ENS_6half_tEfNS_4arch4Sm90ELb0ELb1ELb1ELb0ELb0ELb0ELb0ELb1ELb1ELb0ELb0ELb0EEENS1_21CollectiveEpilogueFwdINS6_IJSA_SC_SB_EEES9_SE_SG_Li256ELb0ELb0ELb0ELb0EEENS1_30DynamicPersistentTileSchedulerILi256ELi32ELb0ELb0ELb1EEEEEEEEEvNT_6ParamsE,"a",@progbits
	.sectionflags	@""
	.align	4
.nv.constant0._ZN7cutlass13device_kernelIN5flash11enable_sm90INS1_16FlashAttnFwdSm90INS1_25CollectiveMainloopFwdSm90ILi2EN4cute5tupleIJNS5_1CILi1EEES8_S8_EEENS6_IJNS7_ILi128EEENS7_ILi64EEENS7_ILi256EEEEEELi256ENS_6half_tEfNS_4arch4Sm90ELb0ELb1ELb1ELb0ELb0ELb0ELb0ELb1ELb1ELb0ELb0ELb0EEENS1_21CollectiveEpilogueFwdINS6_IJSA_SC_SB_EEES9_SE_SG_Li256ELb0ELb0ELb0ELb0EEENS1_30DynamicPersistentTileSchedulerILi256ELi32ELb0ELb0ELb1EEEEEEEEEvNT_6ParamsE:
	.zero		3584


//--------------------- .nv.constant0._ZN7cutlass13device_kernelIN5flash11enable_sm90INS1_16FlashAttnFwdSm90INS1_25CollectiveMainloopFwdSm90ILi2EN4cute5tupleIJNS5_1CILi1EEES8_S8_EEENS6_IJNS7_ILi128EEENS7_ILi64EEENS7_ILi256EEEEEELi256ENS_6half_tEfNS_4arch4Sm90ELb0ELb1ELb1ELb1ELb0ELb0ELb0ELb1ELb1ELb0ELb0ELb0EEENS1_21CollectiveEpilogueFwdINS6_IJSA_SC_SB_EEES9_SE_SG_Li256ELb1ELb0ELb0ELb0EEENS1_36VarlenDynamicPersistentTileSchedulerILi128ELi64ELi256ELi32ELb0ELb0ELb1ELb1ELb0ELb1EEEEEEEEEvNT_6ParamsE --------------------------
	.section	.nv.constant0._ZN7cutlass13device_kernelIN5flash11enable_sm90INS1_16FlashAttnFwdSm90INS1_25CollectiveMainloopFwdSm90ILi2EN4cute5tupleIJNS5_1CILi1EEES8_S8_EEENS6_IJNS7_ILi128EEENS7_ILi64EEENS7_ILi256EEEEEELi256ENS_6half_tEfNS_4arch4Sm90ELb0ELb1ELb1ELb1ELb0ELb0ELb0ELb1ELb1ELb0ELb0ELb0EEENS1_21CollectiveEpilogueFwdINS6_IJSA_SC_SB_EEES9_SE_SG_Li256ELb1ELb0ELb0ELb0EEENS1_36VarlenDynamicPersistentTileSchedulerILi128ELi64ELi256ELi32ELb0ELb0ELb1ELb1ELb0ELb1EEEEEEEEEvNT_6ParamsE,"a",@progbits
	.sectionflags	@""
	.align	4
.nv.constant0._ZN7cutlass13device_kernelIN5flash11enable_sm90INS1_16FlashAttnFwdSm90INS1_25CollectiveMainloopFwdSm90ILi2EN4cute5tupleIJNS5_1CILi1EEES8_S8_EEENS6_IJNS7_ILi128EEENS7_ILi64EEENS7_ILi256EEEEEELi256ENS_6half_tEfNS_4arch4Sm90ELb0ELb1ELb1ELb1ELb0ELb0ELb0ELb1ELb1ELb0ELb0ELb0EEENS1_21CollectiveEpilogueFwdINS6_IJSA_SC_SB_EEES9_SE_SG_Li256ELb1ELb0ELb0ELb0EEENS1_36VarlenDynamicPersistentTileSchedulerILi128ELi64ELi256ELi32ELb0ELb0ELb1ELb1ELb0ELb1EEEEEEEEEvNT_6ParamsE:
	.zero		3200


//--------------------- .nv.constant0._ZN7cutlass13device_kernelIN5flash11enable_sm90INS1_16FlashAttnFwdSm90INS1_25CollectiveMainloopFwdSm90ILi2EN4cute5tupleIJNS5_1CILi1EEES8_S8_EEENS6_IJNS7_ILi128EEENS7_ILi64EEENS7_ILi256EEEEEELi256ENS_6half_tEfNS_4arch4Sm90ELb0ELb1ELb1ELb1ELb0ELb1ELb0ELb1ELb1ELb0ELb0ELb0EEENS1_21CollectiveEpilogueFwdINS6_IJSA_SC_SB_EEES9_SE_SG_Li256ELb1ELb0ELb0ELb0EEENS1_36VarlenDynamicPersistentTileSchedulerILi128ELi64ELi256ELi32ELb0ELb0ELb1ELb1ELb0ELb1EEEEEEEEEvNT_6ParamsE --------------------------
	.section	.nv.constant0._ZN7cutlass13device_kernelIN5flash11enable_sm90INS1_16FlashAttnFwdSm90INS1_25CollectiveMainloopFwdSm90ILi2EN4cute5tupleIJNS5_1CILi1EEES8_S8_EEENS6_IJNS7_ILi128EEENS7_ILi64EEENS7_ILi256EEEEEELi256ENS_6half_tEfNS_4arch4Sm90ELb0ELb1ELb1ELb1ELb0ELb1ELb0ELb1ELb1ELb0ELb0ELb0EEENS1_21CollectiveEpilogueFwdINS6_IJSA_SC_SB_EEES9_SE_SG_Li256ELb1ELb0ELb0ELb0EEENS1_36VarlenDynamicPersistentTileSchedulerILi128ELi64ELi256ELi32ELb0ELb0ELb1ELb1ELb0ELb1EEEEEEEEEvNT_6ParamsE,"a",@progbits
	.sectionflags	@""
	.align	4
.nv.constant0._ZN7cutlass13device_kernelIN5flash11enable_sm90INS1_16FlashAttnFwdSm90INS1_25CollectiveMainloopFwdSm90ILi2EN4cute5tupleIJNS5_1CILi1EEES8_S8_EEENS6_IJNS7_ILi128EEENS7_ILi64EEENS7_ILi256EEEEEELi256ENS_6half_tEfNS_4arch4Sm90ELb0ELb1ELb1ELb1ELb0ELb1ELb0ELb1ELb1ELb0ELb0ELb0EEENS1_21CollectiveEpilogueFwdINS6_IJSA_SC_SB_EEES9_SE_SG_Li256ELb1ELb0ELb0ELb0EEENS1_36VarlenDynamicPersistentTileSchedulerILi128ELi64ELi256ELi32ELb0ELb0ELb1ELb1ELb0ELb1EEEEEEEEEvNT_6ParamsE:
	.zero		3200


//--------------------- .nv.constant0._ZN7cutlass13device_kernelIN5flash11enable_sm90INS1_16FlashAttnFwdSm90INS1_25CollectiveMainloopFwdSm90ILi2EN4cute5tupleIJNS5_1CILi1EEES8_S8_EEENS6_IJNS7_ILi128EEENS7_ILi80EEENS7_ILi256EEEEEELi256ENS_6half_tEfNS_4arch4Sm90ELb1ELb0ELb1ELb0ELb0ELb0ELb0ELb1ELb1ELb0ELb0ELb0EEENS1_21CollectiveEpilogueFwdINS6_IJSA_SC_SB_EEES9_SE_SG_Li256ELb0ELb0ELb0ELb0EEENS1_30DynamicPersistentTileSchedulerILi256ELi32ELb0ELb0ELb1EEEEEEEEEvNT_6ParamsE --------------------------
	.section	.nv.constant0._ZN7cutlass13device_kernelIN5flash11enable_sm90INS1_16FlashAttnFwdSm90INS1_25CollectiveMainloopFwdSm90ILi2EN4cute5tupleIJNS5_1CILi1EEES8_S8_EEENS6_IJNS7_ILi128EEENS7_ILi80EEENS7_ILi256EEEEEELi256ENS_6half_tEfNS_4arch4Sm90ELb1ELb0ELb1ELb0ELb0ELb0ELb0ELb1ELb1ELb0ELb0ELb0EEENS1_21CollectiveEpilogueFwdINS6_IJSA_SC_SB_EEES9_SE_SG_Li256ELb0ELb0ELb0ELb0EEENS1_30DynamicPersistentTileSchedulerILi256ELi32ELb0ELb0ELb1EEEEEEEEEvNT_6ParamsE,"a",@progbits
	.sectionflags	@""
	.align	4
.nv.constant0._ZN7cutlass13device_kernelIN5flash11enable_sm90INS1_16FlashAttnFwdSm90INS1_25CollectiveMainloopFwdSm90ILi2EN4cute5tupleIJNS5_1CILi1EEES8_S8_EEENS6_IJNS7_ILi128EEENS7_ILi80EEENS7_ILi256EEEEEELi256ENS_6half_tEfNS_4arch4Sm90ELb1ELb0ELb1ELb0ELb0ELb0ELb0ELb1ELb1ELb0ELb0ELb0EEENS1_21CollectiveEpilogueFwdINS6_IJSA_SC_SB_EEES9_SE_SG_Li256ELb0ELb0ELb0ELb0EEENS1_30DynamicPersistentTileSchedulerILi256ELi32ELb0ELb0ELb1EEEEEEEEEvNT_6ParamsE:
	.zero		3584


//--------------------- .nv.constant0._ZN7cutlass13device_kernelIN5flash11enable_sm90INS1_16FlashAttnFwdSm90INS1_25CollectiveMainloopFwdSm90ILi2EN4cute5tupleIJNS5_1CILi1EEES8_S8_EEENS6_IJNS7_ILi128EEENS7_ILi80EEENS7_ILi256EEEEEELi256ENS_6half_tEfNS_4arch4Sm90ELb1ELb0ELb1ELb1ELb0ELb0ELb0ELb1ELb1ELb0ELb0ELb0EEENS1_21CollectiveEpilogueFwdINS6_IJSA_SC_SB_EEES9_SE_SG_Li256ELb1ELb0ELb0ELb0EEENS1_36VarlenDynamicPersistentTileSchedulerILi128ELi80ELi256ELi32ELb0ELb0ELb1ELb1ELb1ELb1EEEEEEEEEvNT_6ParamsE --------------------------
	.section	.nv.constant0._ZN7cutlass13device_kernelIN5flash11enable_sm90INS1_16FlashAttnFwdSm90INS1_25CollectiveMainloopFwdSm90ILi2EN4cute5tupleIJNS5_1CILi1EEES8_S8_EEENS6_IJNS7_ILi128EEENS7_ILi80EEENS7_ILi256EEEEEELi256ENS_6half_tEfNS_4arch4Sm90ELb1ELb0ELb1ELb1ELb0ELb0ELb0ELb1ELb1ELb0ELb0ELb0EEENS1_21CollectiveEpilogueFwdINS6_IJSA_SC_SB_EEES9_SE_SG_Li256ELb1ELb0ELb0ELb0EEENS1_36VarlenDynamicPersistentTileSchedulerILi128ELi80ELi256ELi32ELb0ELb0ELb1ELb1ELb1ELb1EEEEEEEEEvNT_6ParamsE,"a",@progbits
	.sectionflags	@""
	.align	4
.nv.constant0._ZN7cutlass13device_kernelIN5flash11enable_sm90INS1_16FlashAttnFwdSm90INS1_25CollectiveMainloopFwdSm90ILi2EN4cute5tupleIJNS5_1CILi1EEES8_S8_EEENS6_IJNS7_ILi128EEENS7_ILi80EEENS7_ILi256EEEEEELi256ENS_6half_tEfNS_4arch4Sm90ELb1ELb0ELb1ELb1ELb0ELb0ELb0ELb1ELb1ELb0ELb0ELb0EEENS1_21CollectiveEpilogueFwdINS6_IJSA_SC_SB_EEES9_SE_SG_Li256ELb1ELb0ELb0ELb0EEENS1_36VarlenDynamicPersistentTileSchedulerILi128ELi80ELi256ELi32ELb0ELb0ELb1ELb1ELb1ELb1EEEEEEEEEvNT_6ParamsE:
	.zero		3200


//--------------------- .nv.constant0._ZN7cutlass13device_kernelIN5flash11enable_sm90INS1_16FlashAttnFwdSm90INS1_25CollectiveMainloopFwdSm90ILi2EN4cute5tupleIJNS5_1CILi1EEES8_S8_EEENS6_IJNS7_ILi128EEENS7_ILi80EEENS7_ILi256EEEEEELi256ENS_6half_tEfNS_4arch4Sm90ELb1ELb0ELb1ELb1ELb0ELb1ELb0ELb1ELb1ELb0ELb0ELb0EEENS1_21CollectiveEpilogueFwdINS6_IJSA_SC_SB_EEES9_SE_SG_Li256ELb1ELb0ELb0ELb0EEENS1_36VarlenDynamicPersistentTileSchedulerILi128ELi80ELi256ELi32ELb0ELb0ELb1ELb1ELb1ELb1EEEEEEEEEvNT_6ParamsE --------------------------
	.section	.nv.constant0._ZN7cutlass13device_kernelIN5flash11enable_sm90INS1_16FlashAttnFwdSm90INS1_25CollectiveMainloopFwdSm90ILi2EN4cute5tupleIJNS5_1CILi1EEES8_S8_EEENS6_IJNS7_ILi128EEENS7_ILi80EEENS7_ILi256EEEEEELi256ENS_6half_tEfNS_4arch4Sm90ELb1ELb0ELb1ELb1ELb0ELb1ELb0ELb1ELb1ELb0ELb0ELb0EEENS1_21CollectiveEpilogueFwdINS6_IJSA_SC_SB_EEES9_SE_SG_Li256ELb1ELb0ELb0ELb0EEENS1_36VarlenDynamicPersistentTileSchedulerILi128ELi80ELi256ELi32ELb0ELb0ELb1ELb1ELb1ELb1EEEEEEEEEvNT_6ParamsE,"a",@progbits
	.sectionflags	@""
	.align	4
.nv.constant0._ZN7cutlass13device_kernelIN5flash11enable_sm90INS1_16FlashAttnFwdSm90INS1_25CollectiveMainloopFwdSm90ILi2EN4cute5tupleIJNS5_1CILi1EEES8_S8_EEENS6_IJNS7_ILi128EEENS7_ILi80EEENS7_ILi256EEEEEELi256ENS_6half_tEfNS_4arch4Sm90ELb1ELb0ELb1ELb1ELb0ELb1ELb0ELb1ELb1ELb0ELb0ELb0EEENS1_21CollectiveEpilogueFwdINS6_IJSA_SC_SB_EEES9_SE_SG_Li256ELb1ELb0ELb0ELb0EEENS1_36VarlenDynamicPersistentTileSchedulerILi128ELi80ELi256ELi32ELb0ELb0ELb1ELb1ELb1ELb1EEEEEEEEEvNT_6ParamsE:
	.zero		3200


//--------------------- .nv.constant0._ZN7cutlass13device_kernelIN5flash11enable_sm90INS1_16FlashAttnFwdSm90INS1_25CollectiveMainloopFwdSm90ILi2EN4cute5tupleIJNS5_1CILi1EEES8_S8_EEENS6_IJNS7_ILi128EEENS7_ILi112EEENS7_ILi192EEEEEELi192ENS_6half_tEfNS_4arch4Sm90ELb0ELb0ELb1ELb0ELb0ELb0ELb0ELb1ELb1ELb0ELb0ELb0EEENS1_21CollectiveEpilogueFwdINS6_IJSA_SC_SB_EEES9_SE_SG_Li256ELb0ELb0ELb0ELb0EEENS1_29StaticPersistentTileSchedulerILb0EEEEEEEEEvNT_6ParamsE --------------------------
	.section	.nv.constant0._ZN7cutlass13device_kernelIN5flash11enable_sm90INS1_16FlashAttnFwdSm90INS1_25CollectiveMainloopFwdSm90ILi2EN4cute5tupleIJNS5_1CILi1EEES8_S8_EEENS6_IJNS7_ILi128EEENS7_ILi112EEENS7_ILi192EEEEEELi192ENS_6half_tEfNS_4arch4Sm90ELb0ELb0ELb1ELb0ELb0ELb0ELb0ELb1ELb1ELb0ELb0ELb0EEENS1_21CollectiveEpilogueFwdINS6_IJSA_SC_SB_EEES9_SE_SG_Li256ELb0ELb0ELb0ELb0EEENS1_29StaticPersistentTileSchedulerILb0EEEEEEEEEvNT_6ParamsE,"a",@progbits
	.sectionflags	@""
	.align	4
.nv.constant0._ZN7cutlass13device_kernelIN5flash11enable_sm90INS1_16FlashAttnFwdSm90INS1_25CollectiveMainloopFwdSm90ILi2EN4cute5tupleIJNS5_1CILi1EEES8_S8_EEENS6_IJNS7_ILi128EEENS7_ILi112EEENS7_ILi192EEEEEELi192ENS_6half_tEfNS_4arch4Sm90ELb0ELb0ELb1ELb0ELb0ELb0ELb0ELb1ELb1ELb0ELb0ELb0EEENS1_21CollectiveEpilogueFwdINS6_IJSA_SC_SB_EEES9_SE_SG_Li256ELb0ELb0ELb0ELb0EEENS1_29StaticPersistentTileSchedulerILb0EEEEEEEEEvNT_6ParamsE:
	.zero		3584


//--------------------- .nv.constant0._ZN7cutlass13device_kernelIN5flash11enable_sm90INS1_16FlashAttnFwdSm90INS1_25CollectiveMainloopFwdSm90ILi2EN4cute5tupleIJNS5_1CILi2EEENS7_ILi1EEES9_EEENS6_IJNS7_ILi128EEENS7_ILi112EEENS7_ILi192EEEEEELi192ENS_6half_tEfNS_4arch4Sm90ELb0ELb0ELb1ELb0ELb0ELb0ELb0ELb1ELb1ELb0ELb0ELb0EEENS1_21CollectiveEpilogueFwdINS6_IJSB_SD_SC_EEESA_SF_SH_Li256ELb0ELb0ELb0ELb0EEENS1_29StaticPersistentTileSchedulerILb0EEEEEEEEEvNT_6ParamsE --------------------------
	.section	.nv.constant0._ZN7cutlass13device_kernelIN5flash11enable_sm90INS1_16FlashAttnFwdSm90INS1_25CollectiveMainloopFwdSm90ILi2EN4cute5tupleIJNS5_1CILi2EEENS7_ILi1EEES9_EEENS6_IJNS7_ILi128EEENS7_ILi112EEENS7_ILi192EEEEEELi192ENS_6half_tEfNS_4arch4Sm90ELb0ELb0ELb1ELb0ELb0ELb0ELb0ELb1ELb1ELb0ELb0ELb0EEENS1_21CollectiveEpilogueFwdINS6_IJSB_SD_SC_EEESA_SF_SH_Li256ELb0ELb0ELb0ELb0EEENS1_29StaticPersistentTileSchedulerILb0EEEEEEEEEvNT_6ParamsE,"a",@progbits
	.sectionflags	@""
	.align	4
.nv.constant0._ZN7cutlass13device_kernelIN5flash11enable_sm90INS1_16FlashAttnFwdSm90INS1_25CollectiveMainloopFwdSm90ILi2EN4cute5tupleIJNS5_1CILi2EEENS7_ILi1EEES9_EEENS6_IJNS7_ILi128EEENS7_ILi112EEENS7_ILi192EEEEEELi192ENS_6half_tEfNS_4arch4Sm90ELb0ELb0ELb1ELb0ELb0ELb0ELb0ELb1ELb1ELb0ELb0ELb0EEENS1_21CollectiveEpilogueFwdINS6_IJSB_SD_SC_EEESA_SF_SH_Li256ELb0ELb0ELb0ELb0EEENS1_29StaticPersistentTileSchedulerILb0EEEEEEEEEvNT_6ParamsE:
	.zero		3584


//--------------------- .nv.constant0._ZN7cutlass13device_kernelIN5flash11enable_sm90INS1_16FlashAttnFwdSm90INS1_25CollectiveMainloopFwdSm90ILi2EN4cute5tupleIJNS5_1CILi1EEES8_S8_EEENS6_IJNS7_ILi128EEENS7_ILi112EEENS7_ILi192EEEEEELi192ENS_6half_tEfNS_4arch4Sm90ELb0ELb0ELb1ELb1ELb0ELb0ELb0ELb1ELb1ELb0ELb0ELb0EEENS1_21CollectiveEpilogueFwdINS6_IJSA_SC_SB_EEES9_SE_SG_Li256ELb1ELb0ELb0ELb0EEENS1_36VarlenDynamicPersistentTileSchedulerILi128ELi112ELi256ELi32ELb0ELb0ELb1ELb0ELb1ELb1EEEEEEEEEvNT_6ParamsE --------------------------
	.section	.nv.constant0._ZN7cutlass13device_kernelIN5flash11enable_sm90INS1_16FlashAttnFwdSm90INS1_25CollectiveMainloopFwdSm90ILi2EN4cute5tupleIJNS5_1CILi1EEES8_S8_EEENS6_IJNS7_ILi128EEENS7_ILi112EEENS7_ILi192EEEEEELi192ENS_6half_tEfNS_4arch4Sm90ELb0ELb0ELb1ELb1ELb0ELb0ELb0ELb1ELb1ELb0ELb0ELb0EEENS1_21CollectiveEpilogueFwdINS6_IJSA_SC_SB_EEES9_SE_SG_Li256ELb1ELb0ELb0ELb0EEENS1_36VarlenDynamicPersistentTileSchedulerILi128ELi112ELi256ELi32ELb0ELb0ELb1ELb0ELb1ELb1EEEEEEEEEvNT_6ParamsE,"a",@progbits
	.sectionflags	@""
	.align	4
.nv.constant0._ZN7cutlass13device_kernelIN5flash11enable_sm90INS1_16FlashAttnFwdSm90INS1_25CollectiveMainloopFwdSm90ILi2EN4cute5tupleIJNS5_1CILi1EEES8_S8_EEENS6_IJNS7_ILi128EEENS7_ILi112EEENS7_ILi192EEEEEELi192ENS_6half_tEfNS_4arch4Sm90ELb0ELb0ELb1ELb1ELb0ELb0ELb0ELb1ELb1ELb0ELb0ELb0EEENS1_21CollectiveEpilogueFwdINS6_IJSA_SC_SB_EEES9_SE_SG_Li256ELb1ELb0ELb0ELb0EEENS1_36VarlenDynamicPersistentTileSchedulerILi128ELi112ELi256ELi32ELb0ELb0ELb1ELb0ELb1ELb1EEEEEEEEEvNT_6ParamsE:
	.zero		3200


//--------------------- .nv.constant0._ZN7cutlass13device_kernelIN5flash11enable_sm90INS1_16FlashAttnFwdSm90INS1_25CollectiveMainloopFwdSm90ILi2EN4cute5tupleIJNS5_1CILi1EEES8_S8_EEENS6_IJNS7_ILi128EEENS7_ILi112EEENS7_ILi192EEEEEELi192ENS_6half_tEfNS_4arch4Sm90ELb0ELb0ELb1ELb1ELb0ELb1ELb0ELb1ELb1ELb0ELb0ELb0EEENS1_21CollectiveEpilogueFwdINS6_IJSA_SC_SB_EEES9_SE_SG_Li256ELb1ELb0ELb0ELb0EEENS1_36VarlenDynamicPersistentTileSchedulerILi128ELi112ELi256ELi32ELb0ELb0ELb1ELb0ELb1ELb1EEEEEEEEEvNT_6ParamsE --------------------------
	.section	.nv.constant0._ZN7cutlass13device_kernelIN5flash11enable_sm90INS1_16FlashAttnFwdSm90INS1_25CollectiveMainloopFwdSm90ILi2EN4cute5tupleIJNS5_1CILi1EEES8_S8_EEENS6_IJNS7_ILi128EEENS7_ILi112EEENS7_ILi192EEEEEELi192ENS_6half_tEfNS_4arch4Sm90ELb0ELb0ELb1ELb1ELb0ELb1ELb0ELb1ELb1ELb0ELb0ELb0EEENS1_21CollectiveEpilogueFwdINS6_IJSA_SC_SB_EEES9_SE_SG_Li256ELb1ELb0ELb0ELb0EEENS1_36VarlenDynamicPersistentTileSchedulerILi128ELi112ELi256ELi32ELb0ELb0ELb1ELb0ELb1ELb1EEEEEEEEEvNT_6ParamsE,"a",@progbits
	.sectionflags	@""
	.align	4
.nv.constant0._ZN7cutlass13device_kernelIN5flash11enable_sm90INS1_16FlashAttnFwdSm90INS1_25CollectiveMainloopFwdSm90ILi2EN4cute5tupleIJNS5_1CILi1EEES8_S8_EEENS6_IJNS7_ILi128EEENS7_ILi112EEENS7_ILi192EEEEEELi192ENS_6half_tEfNS_4arch4Sm90ELb0ELb0ELb1ELb1ELb0ELb1ELb0ELb1ELb1ELb0ELb0ELb0EEENS1_21CollectiveEpilogueFwdINS6_IJSA_SC_SB_EEES9_SE_SG_Li256ELb1ELb0ELb0ELb0EEENS1_36VarlenDynamicPersistentTileSchedulerILi128ELi112ELi256ELi32ELb0ELb0ELb1ELb0ELb1ELb1EEEEEEEEEvNT_6ParamsE:
	.zero		3200


//--------------------- .nv.constant0._ZN7cutlass13device_kernelIN5flash11enable_sm90INS1_16FlashAttnFwdSm90INS1_25CollectiveMainloopFwdSm90ILi2EN4cute5tupleIJNS5_1CILi1EEES8_S8_EEENS6_IJNS7_ILi128EEENS7_ILi96EEENS7_ILi192EEEEEELi192ENS_6half_tEfNS_4arch4Sm90ELb0ELb1ELb1ELb0ELb0ELb0ELb0ELb1ELb1ELb0ELb0ELb0EEENS1_21CollectiveEpilogueFwdINS6_IJSA_SC_SB_EEES9_SE_SG_Li256ELb0ELb0ELb0ELb0EEENS1_30DynamicPersistentTileSchedulerILi256ELi32ELb0ELb0ELb1EEEEEEEEEvNT_6ParamsE --------------------------
	.section	.nv.constant0._ZN7cutlass13device_kernelIN5flash11enable_sm90INS1_16FlashAttnFwdSm90INS1_25CollectiveMainloopFwdSm90ILi2EN4cute5tupleIJNS5_1CILi1EEES8_S8_EEENS6_IJNS7_ILi128EEENS7_ILi96EEENS7_ILi192EEEEEELi192ENS_6half_tEfNS_4arch4Sm90ELb0ELb1ELb1ELb0ELb0ELb0ELb0ELb1ELb1ELb0ELb0ELb0EEENS1_21CollectiveEpilogueFwdINS6_IJSA_SC_SB_EEES9_SE_SG_Li256ELb0ELb0ELb0ELb0EEENS1_30DynamicPersistentTileSchedulerILi256ELi32ELb0ELb0ELb1EEEEEEEEEvNT_6ParamsE,"a",@progbits
	.sectionflags	@""
	.align	4
.nv.constant0._ZN7cutlass13device_kernelIN5flash11enable_sm90INS1_16FlashAttnFwdSm90INS1_25CollectiveMainloopFwdSm90ILi2EN4cute5tupleIJNS5_1CILi1EEES8_S8_EEENS6_IJNS7_ILi128EEENS7_ILi96EEENS7_ILi192EEEEEELi192ENS_6half_tEfNS_4arch4Sm90ELb0ELb1ELb1ELb0ELb0ELb0ELb0ELb1ELb1ELb0ELb0ELb0EEENS1_21CollectiveEpilogueFwdINS6_IJSA_SC_SB_EEES9_SE_SG_Li256ELb0ELb0ELb0ELb0EEENS1_30DynamicPersistentTileSchedulerILi256ELi32ELb0ELb0ELb1EEEEEEEEEvNT_6ParamsE:
	.zero		3584


//--------------------- .nv.constant0._ZN7cutlass13device_kernelIN5flash11enable_sm90INS1_16FlashAttnFwdSm90INS1_25CollectiveMainloopFwdSm90ILi2EN4cute5tupleIJNS5_1CILi1EEES8_S8_EEENS6_IJNS7_ILi128EEENS7_ILi96EEENS7_ILi192EEEEEELi192ENS_6half_tEfNS_4arch4Sm90ELb0ELb1ELb1ELb1ELb0ELb0ELb0ELb1ELb1ELb0ELb0ELb0EEENS1_21CollectiveEpilogueFwdINS6_IJSA_SC_SB_EEES9_SE_SG_Li256ELb1ELb0ELb0ELb0EEENS1_36VarlenDynamicPersistentTileSchedulerILi128ELi96ELi256ELi32ELb0ELb0ELb1ELb1ELb0ELb1EEEEEEEEEvNT_6ParamsE --------------------------
	.section	.nv.constant0._ZN7cutlass13device_kernelIN5flash11enable_sm90INS1_16FlashAttnFwdSm90INS1_25CollectiveMainloopFwdSm90ILi2EN4cute5tupleIJNS5_1CILi1EEES8_S8_EEENS6_IJNS7_ILi128EEENS7_ILi96EEENS7_ILi192EEEEEELi192ENS_6half_tEfNS_4arch4Sm90ELb0ELb1ELb1ELb1ELb0ELb0ELb0ELb1ELb1ELb0ELb0ELb0EEENS1_21CollectiveEpilogueFwdINS6_IJSA_SC_SB_EEES9_SE_SG_Li256ELb1ELb0ELb0ELb0EEENS1_36VarlenDynamicPersistentTileSchedulerILi128ELi96ELi256ELi32ELb0ELb0ELb1ELb1ELb0ELb1EEEEEEEEEvNT_6ParamsE,"a",@progbits
	.sectionflags	@""
	.align	4
.nv.constant0._ZN7cutlass13device_kernelIN5flash11enable_sm90INS1_16FlashAttnFwdSm90INS1_25CollectiveMainloopFwdSm90ILi2EN4cute5tupleIJNS5_1CILi1EEES8_S8_EEENS6_IJNS7_ILi128EEENS7_ILi96EEENS7_ILi192EEEEEELi192ENS_6half_tEfNS_4arch4Sm90ELb0ELb1ELb1ELb1ELb0ELb0ELb0ELb1ELb1ELb0ELb0ELb0EEENS1_21CollectiveEpilogueFwdINS6_IJSA_SC_SB_EEES9_SE_SG_Li256ELb1ELb0ELb0ELb0EEENS1_36VarlenDynamicPersistentTileSchedulerILi128ELi96ELi256ELi32ELb0ELb0ELb1ELb1ELb0ELb1EEEEEEEEEvNT_6ParamsE:
	.zero		3200


//--------------------- .nv.constant0._ZN7cutlass13device_kernelIN5flash11enable_sm90INS1_16FlashAttnFwdSm90INS1_25CollectiveMainloopFwdSm90ILi2EN4cute5tupleIJNS5_1CILi1EEES8_S8_EEENS6_IJNS7_ILi128EEENS7_ILi96EEENS7_ILi192EEEEEELi192ENS_6half_tEfNS_4arch4Sm90ELb0ELb1ELb1ELb1ELb0ELb1ELb0ELb1ELb1ELb0ELb0ELb0EEENS1_21CollectiveEpilogueFwdINS6_IJSA_SC_SB_EEES9_SE_SG_Li256ELb1ELb0ELb0ELb0EEENS1_36VarlenDynamicPersistentTileSchedulerILi128ELi96ELi256ELi32ELb0ELb0ELb1ELb1ELb0ELb1EEEEEEEEEvNT_6ParamsE --------------------------
	.section	.nv.constant0._ZN7cutlass13device_kernelIN5flash11enable_sm90INS1_16FlashAttnFwdSm90INS1_25CollectiveMainloopFwdSm90ILi2EN4cute5tupleIJNS5_1CILi1EEES8_S8_EEENS6_IJNS7_ILi128EEENS7_ILi96EEENS7_ILi192EEEEEELi192ENS_6half_tEfNS_4arch4Sm90ELb0ELb1ELb1ELb1ELb0ELb1ELb0ELb1ELb1ELb0ELb0ELb0EEENS1_21CollectiveEpilogueFwdINS6_IJSA_SC_SB_EEES9_SE_SG_Li256ELb1ELb0ELb0ELb0EEENS1_36VarlenDynamicPersistentTileSchedulerILi128ELi96ELi256ELi32ELb0ELb0ELb1ELb1ELb0ELb1EEEEEEEEEvNT_6ParamsE,"a",@progbits
	.sectionflags	@""
	.align	4
.nv.constant0._ZN7cutlass13device_kernelIN5flash11enable_sm90INS1_16FlashAttnFwdSm90INS1_25CollectiveMainloopFwdSm90ILi2EN4cute5tupleIJNS5_1CILi1EEES8_S8_EEENS6_IJNS7_ILi128EEENS7_ILi96EEENS7_ILi192EEEEEELi192ENS_6half_tEfNS_4arch4Sm90ELb0ELb1ELb1ELb1ELb0ELb1ELb0ELb1ELb1ELb0ELb0ELb0EEENS1_21CollectiveEpilogueFwdINS6_IJSA_SC_SB_EEES9_SE_SG_Li256ELb1ELb0ELb0ELb0EEENS1_36VarlenDynamicPersistentTileSchedulerILi128ELi96ELi256ELi32ELb0ELb0ELb1ELb1ELb0ELb1EEEEEEEEEvNT_6ParamsE:
	.zero		3200


//--------------------- .nv.constant0._ZN7cutlass13device_kernelIN5flash11enable_sm90INS1_16FlashAttnFwdSm90INS1_25CollectiveMainloopFwdSm90ILi2EN4cute5tupleIJNS5_1CILi1EEES8_S8_EEENS6_IJNS7_ILi128EEENS7_ILi112EEENS7_ILi192EEEEEELi192ENS_6half_tEfNS_4arch4Sm90ELb1ELb0ELb1ELb0ELb0ELb0ELb0ELb1ELb1ELb0ELb0ELb0EEENS1_21CollectiveEpilogueFwdINS6_IJSA_SC_SB_EEES9_SE_SG_Li256ELb0ELb0ELb0ELb0EEENS1_30DynamicPersistentTileSchedulerILi256ELi32ELb0ELb0ELb1EEEEEEEEEvNT_6ParamsE --------------------------
	.section	.nv.constant0._ZN7cutlass13device_kernelIN5flash11enable_sm90INS1_16FlashAttnFwdSm90INS1_25CollectiveMainloopFwdSm90ILi2EN4cute5tupleIJNS5_1CILi1EEES8_S8_EEENS6_IJNS7_ILi128EEENS7_ILi112EEENS7_ILi192EEEEEELi192ENS_6half_tEfNS_4arch4Sm90ELb1ELb0ELb1ELb0ELb0ELb0ELb0ELb1ELb1ELb0ELb0ELb0EEENS1_21CollectiveEpilogueFwdINS6_IJSA_SC_SB_EEES9_SE_SG_Li256ELb0ELb0ELb0ELb0EEENS1_30DynamicPersistentTileSchedulerILi256ELi32ELb0ELb0ELb1EEEEEEEEEvNT_6ParamsE,"a",@progbits
	.sectionflags	@""
	.align	4
.nv.constant0._ZN7cutlass13device_kernelIN5flash11enable_sm90INS1_16FlashAttnFwdSm90INS1_25CollectiveMainloopFwdSm90ILi2EN4cute5tupleIJNS5_1CILi1EEES8_S8_EEENS6_IJNS7_ILi128EEENS7_ILi112EEENS7_ILi192EEEEEELi192ENS_6half_tEfNS_4arch4Sm90ELb1ELb0ELb1ELb0ELb0ELb0ELb0ELb1ELb1ELb0ELb0ELb0EEENS1_21CollectiveEpilogueFwdINS6_IJSA_SC_SB_EEES9_SE_SG_Li256ELb0ELb0ELb0ELb0EEENS1_30DynamicPersistentTileSchedulerILi256ELi32ELb0ELb0ELb1EEEEEEEEEvNT_6ParamsE:
	.zero		3584


//--------------------- .nv.constant0._ZN7cutlass13device_kernelIN5flash11enable_sm90INS1_16FlashAttnFwdSm90INS1_25CollectiveMainloopFwdSm90ILi2EN4cute5tupleIJNS5_1CILi1EEES8_S8_EEENS6_IJNS7_ILi128EEENS7_ILi112EEENS7_ILi192EEEEEELi192ENS_6half_tEfNS_4arch4Sm90ELb1ELb0ELb1ELb1ELb0ELb0ELb0ELb1ELb1ELb0ELb0ELb0EEENS1_21CollectiveEpilogueFwdINS6_IJSA_SC_SB_EEES9_SE_SG_Li256ELb1ELb0ELb0ELb0EEENS1_36VarlenDynamicPersistentTileSchedulerILi128ELi112ELi256ELi32ELb0ELb0ELb1ELb1ELb1ELb1EEEEEEEEEvNT_6ParamsE --------------------------
	.section	.nv.constant0._ZN7cutlass13device_kernelIN5flash11enable_sm90INS1_16FlashAttnFwdSm90INS1_25CollectiveMainloopFwdSm90ILi2EN4cute5tupleIJNS5_1CILi1EEES8_S8_EEENS6_IJNS7_ILi128EEENS7_ILi112EEENS7_ILi192EEEEEELi192ENS_6half_tEfNS_4arch4Sm90ELb1ELb0ELb1ELb1ELb0ELb0ELb0ELb1ELb1ELb0ELb0ELb0EEENS1_21CollectiveEpilogueFwdINS6_IJSA_SC_SB_EEES9_SE_SG_Li256ELb1ELb0ELb0ELb0EEENS1_36VarlenDynamicPersistentTileSchedulerILi128ELi112ELi256ELi32ELb0ELb0ELb1ELb1ELb1ELb1EEEEEEEEEvNT_6ParamsE,"a",@progbits
	.sectionflags	@""
	.align	4
.nv.constant0._ZN7cutlass13device_kernelIN5flash11enable_sm90INS1_16FlashAttnFwdSm90INS1_25CollectiveMainloopFwdSm90ILi2EN4cute5tupleIJNS5_1CILi1EEES8_S8_EEENS6_IJNS7_ILi128EEENS7_ILi112EEENS7_ILi192EEEEEELi192ENS_6half_tEfNS_4arch4Sm90ELb1ELb0ELb1ELb1ELb0ELb0ELb0ELb1ELb1ELb0ELb0ELb0EEENS1_21CollectiveEpilogueFwdINS6_IJSA_SC_SB_EEES9_SE_SG_Li256ELb1ELb0ELb0ELb0EEENS1_36VarlenDynamicPersistentTileSchedulerILi128ELi112ELi256ELi32ELb0ELb0ELb1ELb1ELb1ELb1EEEEEEEEEvNT_6ParamsE:
	.zero		3200


//--------------------- .nv.constant0._ZN7cutlass13device_kernelIN5flash11enable_sm90INS1_16FlashAttnFwdSm90INS1_25CollectiveMainloopFwdSm90ILi2EN4cute5tupleIJNS5_1CILi1EEES8_S8_EEENS6_IJNS7_ILi128EEENS7_ILi112EEENS7_ILi192EEEEEELi192ENS_6half_tEfNS_4arch4Sm90ELb1ELb0ELb1ELb1ELb0ELb1ELb0ELb1ELb1ELb0ELb0ELb0EEENS1_21CollectiveEpilogueFwdINS6_IJSA_SC_SB_EEES9_SE_SG_Li256ELb1ELb0ELb0ELb0EEENS1_36VarlenDynamicPersistentTileSchedulerILi128ELi112ELi256ELi32ELb0ELb0ELb1ELb1ELb1ELb1EEEEEEEEEvNT_6ParamsE --------------------------
	.section	.nv.constant0._ZN7cutlass13device_kernelIN5flash11enable_sm90INS1_16FlashAttnFwdSm90INS1_25CollectiveMainloopFwdSm90ILi2EN4cute5tupleIJNS5_1CILi1EEES8_S8_EEENS6_IJNS7_ILi128EEENS7_ILi112EEENS7_ILi192EEEEEELi192ENS_6half_tEfNS_4arch4Sm90ELb1ELb0ELb1ELb1ELb0ELb1ELb0ELb1ELb1ELb0ELb0ELb0EEENS1_21CollectiveEpilogueFwdINS6_IJSA_SC_SB_EEES9_SE_SG_Li256ELb1ELb0ELb0ELb0EEENS1_36VarlenDynamicPersistentTileSchedulerILi128ELi112ELi256ELi32ELb0ELb0ELb1ELb1ELb1ELb1EEEEEEEEEvNT_6ParamsE,"a",@progbits
	.sectionflags	@""
	.align	4
.nv.constant0._ZN7cutlass13device_kernelIN5flash11enable_sm90INS1_16FlashAttnFwdSm90INS1_25CollectiveMainloopFwdSm90ILi2EN4cute5tupleIJNS5_1CILi1EEES8_S8_EEENS6_IJNS7_ILi128EEENS7_ILi112EEENS7_ILi192EEEEEELi192ENS_6half_tEfNS_4arch4Sm90ELb1ELb0ELb1ELb1ELb0ELb1ELb0ELb1ELb1ELb0ELb0ELb0EEENS1_21CollectiveEpilogueFwdINS6_IJSA_SC_SB_EEES9_SE_SG_Li256ELb1ELb0ELb0ELb0EEENS1_36VarlenDynamicPersistentTileSchedulerILi128ELi112ELi256ELi32ELb0ELb0ELb1ELb1ELb1ELb1EEEEEEEEEvNT_6ParamsE:
	.zero		3200


//--------------------- .nv.constant0._ZN7cutlass13device_kernelIN5flash11enable_sm90INS1_16FlashAttnFwdSm90INS1_25CollectiveMainloopFwdSm90ILi2EN4cute5tupleIJNS5_1CILi1EEES8_S8_EEENS6_IJNS7_ILi128EEENS7_ILi176EEESA_EEELi128ENS_6half_tEfNS_4arch4Sm90ELb0ELb0ELb1ELb0ELb0ELb0ELb0ELb1ELb1ELb0ELb0ELb0EEENS1_21CollectiveEpilogueFwdINS6_IJSA_SA_SB_EEES9_SD_SF_Li256ELb0ELb0ELb0ELb0EEENS1_29StaticPersistentTileSchedulerILb0EEEEEEEEEvNT_6ParamsE --------------------------
	.section	.nv.constant0._ZN7cutlass13device_kernelIN5flash11enable_sm90INS1_16FlashAttnFwdSm90INS1_25CollectiveMainloopFwdSm90ILi2EN4cute5tupleIJNS5_1CILi1EEES8_S8_EEENS6_IJNS7_ILi128EEENS7_ILi176EEESA_EEELi128ENS_6half_tEfNS_4arch4Sm90ELb0ELb0ELb1ELb0ELb0ELb0ELb0ELb1ELb1ELb0ELb0ELb0EEENS1_21CollectiveEpilogueFwdINS6_IJSA_SA_SB_EEES9_SD_SF_Li256ELb0ELb0ELb0ELb0EEENS1_29StaticPersistentTileSchedulerILb0EEEEEEEEEvNT_6ParamsE,"a",@progbits
	.sectionflags	@""
	.align	4
.nv.constant0._ZN7cutlass13device_kernelIN5flash11enable_sm90INS1_16FlashAttnFwdSm90INS1_25CollectiveMainloopFwdSm90ILi2EN4cute5tupleIJNS5_1CILi1EEES8_S8_EEENS6_IJNS7_ILi128EEENS7_ILi176EEESA_EEELi128ENS_6half_tEfNS_4arch4Sm90ELb0ELb0ELb1ELb0ELb0ELb0ELb0ELb1ELb1ELb0ELb0ELb0EEENS1_21CollectiveEpilogueFwdINS6_IJSA_SA_SB_EEES9_SD_SF_Li256ELb0ELb0ELb0ELb0EEENS1_29StaticPersistentTileSchedulerILb0EEEEEEEEEvNT_6ParamsE:
	.zero		3584


//--------------------- .nv.constant0._ZN7cutlass13device_kernelIN5flash11enable_sm90INS1_16FlashAttnFwdSm90INS1_25CollectiveMainloopFwdSm90ILi2EN4cute5tupleIJNS5_1CILi2EEENS7_ILi1EEES9_EEENS6_IJNS7_ILi128EEENS7_ILi176EEESB_EEELi128ENS_6half_tEfNS_4arch4Sm90ELb0ELb0ELb1ELb0ELb0ELb0ELb0ELb1ELb1ELb0ELb0ELb0EEENS1_21CollectiveEpilogueFwdINS6_IJSB_SB_SC_EEESA_SE_SG_Li256ELb0ELb0ELb0ELb0EEENS1_29StaticPersistentTileSchedulerILb0EEEEEEEEEvNT_6ParamsE --------------------------
	.section	.nv.constant0._ZN7cutlass13device_kernelIN5flash11enable_sm90INS1_16FlashAttnFwdSm90INS1_25CollectiveMainloopFwdSm90ILi2EN4cute5tupleIJNS5_1CILi2EEENS7_ILi1EEES9_EEENS6_IJNS7_ILi128EEENS7_ILi176EEESB_EEELi128ENS_6half_tEfNS_4arch4Sm90ELb0ELb0ELb1ELb0ELb0ELb0ELb0ELb1ELb1ELb0ELb0ELb0EEENS1_21CollectiveEpilogueFwdINS6_IJSB_SB_SC_EEESA_SE_SG_Li256ELb0ELb0ELb0ELb0EEENS1_29StaticPersistentTileSchedulerILb0EEEEEEEEEvNT_6ParamsE,"a",@progbits
	.sectionflags	@""
	.align	4
.nv.constant0._ZN7cutlass13device_kernelIN5flash11enable_sm90INS1_16FlashAttnFwdSm90INS1_25CollectiveMainloopFwdSm90ILi2EN4cute5tupleIJNS5_1CILi2EEENS7_ILi1EEES9_EEENS6_IJNS7_ILi128EEENS7_ILi176EEESB_EEELi128ENS_6half_tEfNS_4arch4Sm90ELb0ELb0ELb1ELb0ELb0ELb0ELb0ELb1ELb1ELb0ELb0ELb0EEENS1_21CollectiveEpilogueFwdINS6_IJSB_SB_SC_EEESA_SE_SG_Li256ELb0ELb0ELb0ELb0EEENS1_29StaticPersistentTileSchedulerILb0EEEEEEEEEvNT_6ParamsE:
	.zero		3584


//--------------------- .nv.constant0._ZN7cutlass13device_kernelIN5flash11enable_sm90INS1_16FlashAttnFwdSm90INS1_25CollectiveMainloopFwdSm90ILi2EN4cute5tupleIJNS5_1CILi1EEES8_S8_EEENS6_IJNS7_ILi128EEENS7_ILi176EEESA_EEELi128ENS_6half_tEfNS_4arch4Sm90ELb0ELb0ELb1ELb1ELb0ELb0ELb0ELb1ELb1ELb0ELb0ELb0EEENS1_21CollectiveEpilogueFwdINS6_IJSA_SA_SB_EEES9_SD_SF_Li256ELb1ELb0ELb0ELb0EEENS1_36VarlenDynamicPersistentTileSchedulerILi128ELi176ELi256ELi32ELb0ELb0ELb1ELb0ELb1ELb1EEEEEEEEEvNT_6ParamsE --------------------------
	.section	.nv.constant0._ZN7cutlass13device_kernelIN5flash11enable_sm90INS1_16FlashAttnFwdSm90INS1_25CollectiveMainloopFwdSm90ILi2EN4cute5tupleIJNS5_1CILi1EEES8_S8_EEENS6_IJNS7_ILi128EEENS7_ILi176EEESA_EEELi128ENS_6half_tEfNS_4arch4Sm90ELb0ELb0ELb1ELb1ELb0ELb0ELb0ELb1ELb1ELb0ELb0ELb0EEENS1_21CollectiveEpilogueFwdINS6_IJSA_SA_SB_EEES9_SD_SF_Li256ELb1ELb0ELb0ELb0EEENS1_36VarlenDynamicPersistentTileSchedulerILi128ELi176ELi256ELi32ELb0ELb0ELb1ELb0ELb1ELb1EEEEEEEEEvNT_6ParamsE,"a",@progbits
	.sectionflags	@""
	.align	4
.nv.constant0._ZN7cutlass13device_kernelIN5flash11enable_sm90INS1_16FlashAttnFwdSm90INS1_25CollectiveMainloopFwdSm90ILi2EN4cute5tupleIJNS5_1CILi1EEES8_S8_EEENS6_IJNS7_ILi128EEENS7_ILi176EEESA_EEELi128ENS_6half_tEfNS_4arch4Sm90ELb0ELb0ELb1ELb1ELb0ELb0ELb0ELb1ELb1ELb0ELb0ELb0EEENS1_21CollectiveEpilogueFwdINS6_IJSA_SA_SB_EEES9_SD_SF_Li256ELb1ELb0ELb0ELb0EEENS1_36VarlenDynamicPersistentTileSchedulerILi128ELi176ELi256ELi32ELb0ELb0ELb1ELb0ELb1ELb1EEEEEEEEEvNT_6ParamsE:
	.zero		3200


//--------------------- .nv.constant0._ZN7cutlass13device_kernelIN5flash11enable_sm90INS1_16FlashAttnFwdSm90INS1_25CollectiveMainloopFwdSm90ILi2EN4cute5tupleIJNS5_1CILi1EEES8_S8_EEENS6_IJNS7_ILi128EEENS7_ILi176EEESA_EEELi128ENS_6half_tEfNS_4arch4Sm90ELb0ELb0ELb1ELb1ELb0ELb1ELb0ELb1ELb1ELb0ELb0ELb0EEENS1_21CollectiveEpilogueFwdINS6_IJSA_SA_SB_EEES9_SD_SF_Li256ELb1ELb0ELb0ELb0EEENS1_36VarlenDynamicPersistentTileSchedulerILi128ELi176ELi256ELi32ELb0ELb0ELb1ELb0ELb1ELb1EEEEEEEEEvNT_6ParamsE --------------------------
	.section	.nv.constant0._ZN7cutlass13device_kernelIN5flash11enable_sm90INS1_16FlashAttnFwdSm90INS1_25CollectiveMainloopFwdSm90ILi2EN4cute5tupleIJNS5_1CILi1EEES8_S8_EEENS6_IJNS7_ILi128EEENS7_ILi176EEESA_EEELi128ENS_6half_tEfNS_4arch4Sm90ELb0ELb0ELb1ELb1ELb0ELb1ELb0ELb1ELb1ELb0ELb0ELb0EEENS1_21CollectiveEpilogueFwdINS6_IJSA_SA_SB_EEES9_SD_SF_Li256ELb1ELb0ELb0ELb0EEENS1_36VarlenDynamicPersistentTileSchedulerILi128ELi176ELi256ELi32ELb0ELb0ELb1ELb0ELb1ELb1EEEEEEEEEvNT_6ParamsE,"a",@progbits
	.sectionflags	@""
	.align	4
.nv.constant0._ZN7cutlass13device_kernelIN5flash11enable_sm90INS1_16FlashAttnFwdSm90INS1_25CollectiveMainloopFwdSm90ILi2EN4cute5tupleIJNS5_1CILi1EEES8_S8_EEENS6_IJNS7_ILi128EEENS7_ILi176EEESA_EEELi128ENS_6half_tEfNS_4arch4Sm90ELb0ELb0ELb1ELb1ELb0ELb1ELb0ELb1ELb1ELb0ELb0ELb0EEENS1_21CollectiveEpilogueFwdINS6_IJSA_SA_SB_EEES9_SD_SF_Li256ELb1ELb0ELb0ELb0EEENS1_36VarlenDynamicPersistentTileSchedulerILi128ELi176ELi256ELi32ELb0ELb0ELb1ELb0ELb1ELb1EEEEEEEEEvNT_6ParamsE:
	.zero		3200


//--------------------- .nv.constant0._ZN7cutlass13device_kernelIN5flash11enable_sm90INS1_16FlashAttnFwdSm90INS1_25CollectiveMainloopFwdSm90ILi2EN4cute5tupleIJNS5_1CILi1EEES8_S8_EEENS6_IJNS7_ILi128EEESA_SA_EEELi128ENS_6half_tEfNS_4arch4Sm90ELb0ELb1ELb1ELb0ELb0ELb0ELb0ELb1ELb1ELb0ELb0ELb0EEENS1_21CollectiveEpilogueFwdISB_S9_SC_SE_Li256ELb0ELb0ELb0ELb0EEENS1_30DynamicPersistentTileSchedulerILi256ELi32ELb0ELb0ELb1EEEEEEEEEvNT_6ParamsE --------------------------
	.section	.nv.constant0._ZN7cutlass13device_kernelIN5flash11enable_sm90INS1_16FlashAttnFwdSm90INS1_25CollectiveMainloopFwdSm90ILi2EN4cute5tupleIJNS5_1CILi1EEES8_S8_EEENS6_IJNS7_ILi128EEESA_SA_EEELi128ENS_6half_tEfNS_4arch4Sm90ELb0ELb1ELb1ELb0ELb0ELb0ELb0ELb1ELb1ELb0ELb0ELb0EEENS1_21CollectiveEpilogueFwdISB_S9_SC_SE_Li256ELb0ELb0ELb0ELb0EEENS1_30DynamicPersistentTileSchedulerILi256ELi32ELb0ELb0ELb1EEEEEEEEEvNT_6ParamsE,"a",@progbits
	.sectionflags	@""
	.align	4
.nv.constant0._ZN7cutlass13device_kernelIN5flash11enable_sm90INS1_16FlashAttnFwdSm90INS1_25CollectiveMainloopFwdSm90ILi2EN4cute5tupleIJNS5_1CILi1EEES8_S8_EEENS6_IJNS7_ILi128EEESA_SA_EEELi128ENS_6half_tEfNS_4arch4Sm90ELb0ELb1ELb1ELb0ELb0ELb0ELb0ELb1ELb1ELb0ELb0ELb0EEENS1_21CollectiveEpilogueFwdISB_S9_SC_SE_Li256ELb0ELb0ELb0ELb0EEENS1_30DynamicPersistentTileSchedulerILi256ELi32ELb0ELb0ELb1EEEEEEEEEvNT_6ParamsE:
	.zero		3584


//--------------------- .nv.constant0._ZN7cutlass13device_kernelIN5flash11enable_sm90INS1_16FlashAttnFwdSm90INS1_25CollectiveMainloopFwdSm90ILi2EN4cute5tupleIJNS5_1CILi1EEES8_S8_EEENS6_IJNS7_ILi128EEESA_SA_EEELi128ENS_6half_tEfNS_4arch4Sm90ELb0ELb1ELb1ELb1ELb0ELb0ELb0ELb1ELb1ELb0ELb0ELb0EEENS1_21CollectiveEpilogueFwdISB_S9_SC_SE_Li256ELb1ELb0ELb0ELb0EEENS1_36VarlenDynamicPersistentTileSchedulerILi128ELi128ELi256ELi32ELb0ELb0ELb1ELb1ELb0ELb1EEEEEEEEEvNT_6ParamsE --------------------------
	.section	.nv.constant0._ZN7cutlass13device_kernelIN5flash11enable_sm90INS1_16FlashAttnFwdSm90INS1_25CollectiveMainloopFwdSm90ILi2EN4cute5tupleIJNS5_1CILi1EEES8_S8_EEENS6_IJNS7_ILi128EEESA_SA_EEELi128ENS_6half_tEfNS_4arch4Sm90ELb0ELb1ELb1ELb1ELb0ELb0ELb0ELb1ELb1ELb0ELb0ELb0EEENS1_21CollectiveEpilogueFwdISB_S9_SC_SE_Li256ELb1ELb0ELb0ELb0EEENS1_36VarlenDynamicPersistentTileSchedulerILi128ELi128ELi256ELi32ELb0ELb0ELb1ELb1ELb0ELb1EEEEEEEEEvNT_6ParamsE,"a",@progbits
	.sectionflags	@""
	.align	4
.nv.constant0._ZN7cutlass13device_kernelIN5flash11enable_sm90INS1_16FlashAttnFwdSm90INS1_25CollectiveMainloopFwdSm90ILi2EN4cute5tupleIJNS5_1CILi1EEES8_S8_EEENS6_IJNS7_ILi128EEESA_SA_EEELi128ENS_6half_tEfNS_4arch4Sm90ELb0ELb1ELb1ELb1ELb0ELb0ELb0ELb1ELb1ELb0ELb0ELb0EEENS1_21CollectiveEpilogueFwdISB_S9_SC_SE_Li256ELb1ELb0ELb0ELb0EEENS1_36VarlenDynamicPersistentTileSchedulerILi128ELi128ELi256ELi32ELb0ELb0ELb1ELb1ELb0ELb1EEEEEEEEEvNT_6ParamsE:
	.zero		3200


//--------------------- .nv.constant0._ZN7cutlass13device_kernelIN5flash11enable_sm90INS1_16FlashAttnFwdSm90INS1_25CollectiveMainloopFwdSm90ILi2EN4cute5tupleIJNS5_1CILi1EEES8_S8_EEENS6_IJNS7_ILi128EEESA_SA_EEELi128ENS_6half_tEfNS_4arch4Sm90ELb0ELb1ELb1ELb1ELb0ELb1ELb0ELb1ELb1ELb0ELb0ELb0EEENS1_21CollectiveEpilogueFwdISB_S9_SC_SE_Li256ELb1ELb0ELb0ELb0EEENS1_36VarlenDynamicPersistentTileSchedulerILi128ELi128ELi256ELi32ELb0ELb0ELb1ELb1ELb0ELb1EEEEEEEEEvNT_6ParamsE --------------------------
	.section	.nv.constant0._ZN7cutlass13device_kernelIN5flash11enable_sm90INS1_16FlashAttnFwdSm90INS1_25CollectiveMainloopFwdSm90ILi2EN4cute5tupleIJNS5_1CILi1EEES8_S8_EEENS6_IJNS7_ILi128EEESA_SA_EEELi128ENS_6half_tEfNS_4arch4Sm90ELb0ELb1ELb1ELb1ELb0ELb1ELb0ELb1ELb1ELb0ELb0ELb0EEENS1_21CollectiveEpilogueFwdISB_S9_SC_SE_Li256ELb1ELb0ELb0ELb0EEENS1_36VarlenDynamicPersistentTileSchedulerILi128ELi128ELi256ELi32ELb0ELb0ELb1ELb1ELb0ELb1EEEEEEEEEvNT_6ParamsE,"a",@progbits
	.sectionflags	@""
	.align	4
.nv.constant0._ZN7cutlass13device_kernelIN5flash11enable_sm90INS1_16FlashAttnFwdSm90INS1_25CollectiveMainloopFwdSm90ILi2EN4cute5tupleIJNS5_1CILi1EEES8_S8_EEENS6_IJNS7_ILi128EEESA_SA_EEELi128ENS_6half_tEfNS_4arch4Sm90ELb0ELb1ELb1ELb1ELb0ELb1ELb0ELb1ELb1ELb0ELb0ELb0EEENS1_21CollectiveEpilogueFwdISB_S9_SC_SE_Li256ELb1ELb0ELb0ELb0EEENS1_36VarlenDynamicPersistentTileSchedulerILi128ELi128ELi256ELi32ELb0ELb0ELb1ELb1ELb0ELb1EEEEEEEEEvNT_6ParamsE:
	.zero		3200


//--------------------- .nv.constant0._ZN7cutlass13device_kernelIN5flash11enable_sm90INS1_16FlashAttnFwdSm90INS1_25CollectiveMainloopFwdSm90ILi2EN4cute5tupleIJNS5_1CILi1EEES8_S8_EEENS6_IJNS7_ILi128EEESA_SA_EEELi128ENS_6half_tEfNS_4arch4Sm90ELb1ELb0ELb1ELb0ELb0ELb0ELb0ELb1ELb1ELb0ELb0ELb0EEENS1_21CollectiveEpilogueFwdISB_S9_SC_SE_Li256ELb0ELb0ELb0ELb0EEENS1_30DynamicPersistentTileSchedulerILi256ELi32ELb0ELb0ELb1EEEEEEEEEvNT_6ParamsE --------------------------
	.section	.nv.constant0._ZN7cutlass13device_kernelIN5flash11enable_sm90INS1_16FlashAttnFwdSm90INS1_25CollectiveMainloopFwdSm90ILi2EN4cute5tupleIJNS5_1CILi1EEES8_S8_EEENS6_IJNS7_ILi128EEESA_SA_EEELi128ENS_6half_tEfNS_4arch4Sm90ELb1ELb0ELb1ELb0ELb0ELb0ELb0ELb1ELb1ELb0ELb0ELb0EEENS1_21CollectiveEpilogueFwdISB_S9_SC_SE_Li256ELb0ELb0ELb0ELb0EEENS1_30DynamicPersistentTileSchedulerILi256ELi32ELb0ELb0ELb1EEEEEEEEEvNT_6ParamsE,"a",@progbits
	.sectionflags	@""
	.align	4
.nv.constant0._ZN7cutlass13device_kernelIN5flash11enable_sm90INS1_16FlashAttnFwdSm90INS1_25CollectiveMainloopFwdSm90ILi2EN4cute5tupleIJNS5_1CILi1EEES8_S8_EEENS6_IJNS7_ILi128EEESA_SA_EEELi128ENS_6half_tEfNS_4arch4Sm90ELb1ELb0ELb1ELb0ELb0ELb0ELb0ELb1ELb1ELb0ELb0ELb0EEENS1_21CollectiveEpilogueFwdISB_S9_SC_SE_Li256ELb0ELb0ELb0ELb0EEENS1_30DynamicPersistentTileSchedulerILi256ELi32ELb0ELb0ELb1EEEEEEEEEvNT_6ParamsE:
	.zero		3584


//--------------------- .nv.constant0._ZN7cutlass13device_kernelIN5flash11enable_sm90INS1_16FlashAttnFwdSm90INS1_25CollectiveMainloopFwdSm90ILi2EN4cute5tupleIJNS5_1CILi1EEES8_S8_EEENS6_IJNS7_ILi128EEESA_SA_EEELi128ENS_6half_tEfNS_4arch4Sm90ELb1ELb0ELb1ELb1ELb0ELb0ELb0ELb1ELb1ELb0ELb0ELb0EEENS1_21CollectiveEpilogueFwdISB_S9_SC_SE_Li256ELb1ELb0ELb0ELb0EEENS1_36VarlenDynamicPersistentTileSchedulerILi128ELi128ELi256ELi32ELb0ELb0ELb1ELb1ELb1ELb1EEEEEEEEEvNT_6ParamsE --------------------------
	.section	.nv.constant0._ZN7cutlass13device_kernelIN5flash11enable_sm90INS1_16FlashAttnFwdSm90INS1_25CollectiveMainloopFwdSm90ILi2EN4cute5tupleIJNS5_1CILi1EEES8_S8_EEENS6_IJNS7_ILi128EEESA_SA_EEELi128ENS_6half_tEfNS_4arch4Sm90ELb1ELb0ELb1ELb1ELb0ELb0ELb0ELb1ELb1ELb0ELb0ELb0EEENS1_21CollectiveEpilogueFwdISB_S9_SC_SE_Li256ELb1ELb0ELb0ELb0EEENS1_36VarlenDynamicPersistentTileSchedulerILi128ELi128ELi256ELi32ELb0ELb0ELb1ELb1ELb1ELb1EEEEEEEEEvNT_6ParamsE,"a",@progbits
	.sectionflags	@""
	.align	4
.nv.constant0._ZN7cutlass13device_kernelIN5flash11enable_sm90INS1_16FlashAttnFwdSm90INS1_25CollectiveMainloopFwdSm90ILi2EN4cute5tupleIJNS5_1CILi1EEES8_S8_EEENS6_IJNS7_ILi128EEESA_SA_EEELi128ENS_6half_tEfNS_4arch4Sm90ELb1ELb0ELb1ELb1ELb0ELb0ELb0ELb1ELb1ELb0ELb0ELb0EEENS1_21CollectiveEpilogueFwdISB_S9_SC_SE_Li256ELb1ELb0ELb0ELb0EEENS1_36VarlenDynamicPersistentTileSchedulerILi128ELi128ELi256ELi32ELb0ELb0ELb1ELb1ELb1ELb1EEEEEEEEEvNT_6ParamsE:
	.zero		3200


//--------------------- .nv.constant0._ZN7cutlass13device_kernelIN5flash11enable_sm90INS1_16FlashAttnFwdSm90INS1_25CollectiveMainloopFwdSm90ILi2EN4cute5tupleIJNS5_1CILi1EEES8_S8_EEENS6_IJNS7_ILi128EEESA_SA_EEELi128ENS_6half_tEfNS_4arch4Sm90ELb1ELb0ELb1ELb1ELb0ELb1ELb0ELb1ELb1ELb0ELb0ELb0EEENS1_21CollectiveEpilogueFwdISB_S9_SC_SE_Li256ELb1ELb0ELb0ELb0EEENS1_36VarlenDynamicPersistentTileSchedulerILi128ELi128ELi256ELi32ELb0ELb0ELb1ELb1ELb1ELb1EEEEEEEEEvNT_6ParamsE --------------------------
	.section	.nv.constant0._ZN7cutlass13device_kernelIN5flash11enable_sm90INS1_16FlashAttnFwdSm90INS1_25CollectiveMainloopFwdSm90ILi2EN4cute5tupleIJNS5_1CILi1EEES8_S8_EEENS6_IJNS7_ILi128EEESA_SA_EEELi128ENS_6half_tEfNS_4arch4Sm90ELb1ELb0ELb1ELb1ELb0ELb1ELb0ELb1ELb1ELb0ELb0ELb0EEENS1_21CollectiveEpilogueFwdISB_S9_SC_SE_Li256ELb1ELb0ELb0ELb0EEENS1_36VarlenDynamicPersistentTileSchedulerILi128ELi128ELi256ELi32ELb0ELb0ELb1ELb1ELb1ELb1EEEEEEEEEvNT_6ParamsE,"a",@progbits
	.sectionflags	@""
	.align	4
.nv.constant0._ZN7cutlass13device_kernelIN5flash11enable_sm90INS1_16FlashAttnFwdSm90INS1_25CollectiveMainloopFwdSm90ILi2EN4cute5tupleIJNS5_1CILi1EEES8_S8_EEENS6_IJNS7_ILi128EEESA_SA_EEELi128ENS_6half_tEfNS_4arch4Sm90ELb1ELb0ELb1ELb1ELb0ELb1ELb0ELb1ELb1ELb0ELb0ELb0EEENS1_21CollectiveEpilogueFwdISB_S9_SC_SE_Li256ELb1ELb0ELb0ELb0EEENS1_36VarlenDynamicPersistentTileSchedulerILi128ELi128ELi256ELi32ELb0ELb0ELb1ELb1ELb1ELb1EEEEEEEEEvNT_6ParamsE:
	.zero		3200


//--------------------- .nv.constant0._ZN7cutlass13device_kernelIN5flash11enable_sm90INS1_16FlashAttnFwdSm90INS1_25CollectiveMainloopFwdSm90ILi2EN4cute5tupleIJNS5_1CILi1EEES8_S8_EEENS6_IJNS7_ILi192EEENS7_ILi144EEENS7_ILi96EEEEEELi96ENS_6half_tEfNS_4arch4Sm90ELb0ELb0ELb1ELb0ELb0ELb0ELb0ELb0ELb1ELb0ELb0ELb0EEENS1_21CollectiveEpilogueFwdINS6_IJSA_SC_SB_EEES9_SE_SG_Li384ELb0ELb0ELb0ELb0EEENS1_29StaticPersistentTileSchedulerILb0EEEEEEEEEvNT_6ParamsE --------------------------
	.section	.nv.constant0._ZN7cutlass13device_kernelIN5flash11enable_sm90INS1_16FlashAttnFwdSm90INS1_25CollectiveMainloopFwdSm90ILi2EN4cute5tupleIJNS5_1CILi1EEES8_S8_EEENS6_IJNS7_ILi192EEENS7_ILi144EEENS7_ILi96EEEEEELi96ENS_6half_tEfNS_4arch4Sm90ELb0ELb0ELb1ELb0ELb0ELb0ELb0ELb0ELb1ELb0ELb0ELb0EEENS1_21CollectiveEpilogueFwdINS6_IJSA_SC_SB_EEES9_SE_SG_Li384ELb0ELb0ELb0ELb0EEENS1_29StaticPersistentTileSchedulerILb0EEEEEEEEEvNT_6ParamsE,"a",@progbits
	.sectionflags	@""
	.align	4
.nv.constant0._ZN7cutlass13device_kernelIN5flash11enable_sm90INS1_16FlashAttnFwdSm90INS1_25CollectiveMainloopFwdSm90ILi2EN4cute5tupleIJNS5_1CILi1EEES8_S8_EEENS6_IJNS7_ILi192EEENS7_ILi144EEENS7_ILi96EEEEEELi96ENS_6half_tEfNS_4arch4Sm90ELb0ELb0ELb1ELb0ELb0ELb0ELb0ELb0ELb1ELb0ELb0ELb0EEENS1_21CollectiveEpilogueFwdINS6_IJSA_SC_SB_EEES9_SE_SG_Li384ELb0ELb0ELb0ELb0EEENS1_29StaticPersistentTileSchedulerILb0EEEEEEEEEvNT_6ParamsE:
	.zero		3584


//--------------------- .nv.constant0._ZN7cutlass13device_kernelIN5flash11enable_sm90INS1_16FlashAttnFwdSm90INS1_25CollectiveMainloopFwdSm90ILi2EN4cute5tupleIJNS5_1CILi1EEES8_S8_EEENS6_IJNS7_ILi192EEENS7_ILi144EEENS7_ILi96EEEEEELi96ENS_6half_tEfNS_4arch4Sm90ELb0ELb0ELb1ELb1ELb0ELb0ELb0ELb0ELb1ELb0ELb0ELb0EEENS1_21CollectiveEpilogueFwdINS6_IJSA_SC_SB_EEES9_SE_SG_Li384ELb1ELb0ELb0ELb0EEENS1_36VarlenDynamicPersistentTileSchedulerILi192ELi144ELi384ELi32ELb0ELb0ELb1ELb0ELb1ELb1EEEEEEEEEvNT_6ParamsE --------------------------
	.section	.nv.constant0._ZN7cutlass13device_kernelIN5flash11enable_sm90INS1_16FlashAttnFwdSm90INS1_25CollectiveMainloopFwdSm90ILi2EN4cute5tupleIJNS5_1CILi1EEES8_S8_EEENS6_IJNS7_ILi192EEENS7_ILi144EEENS7_ILi96EEEEEELi96ENS_6half_tEfNS_4arch4Sm90ELb0ELb0ELb1ELb1ELb0ELb0ELb0ELb0ELb1ELb0ELb0ELb0EEENS1_21CollectiveEpilogueFwdINS6_IJSA_SC_SB_EEES9_SE_SG_Li384ELb1ELb0ELb0ELb0EEENS1_36VarlenDynamicPersistentTileSchedulerILi192ELi144ELi384ELi32ELb0ELb0ELb1ELb0ELb1ELb1EEEEEEEEEvNT_6ParamsE,"a",@progbits
	.sectionflags	@""
	.align	4
.nv.constant0._ZN7cutlass13device_kernelIN5flash11enable_sm90INS1_16FlashAttnFwdSm90INS1_25CollectiveMainloopFwdSm90ILi2EN4cute5tupleIJNS5_1CILi1EEES8_S8_EEENS6_IJNS7_ILi192EEENS7_ILi144EEENS7_ILi96EEEEEELi96ENS_6half_tEfNS_4arch4Sm90ELb0ELb0ELb1ELb1ELb0ELb0ELb0ELb0ELb1ELb0ELb0ELb0EEENS1_21CollectiveEpilogueFwdINS6_IJSA_SC_SB_EEES9_SE_SG_Li384ELb1ELb0ELb0ELb0EEENS1_36VarlenDynamicPersistentTileSchedulerILi192ELi144ELi384ELi32ELb0ELb0ELb1ELb0ELb1ELb1EEEEEEEEEvNT_6ParamsE:
	.zero		3200


//--------------------- .nv.constant0._ZN7cutlass13device_kernelIN5flash11enable_sm90INS1_16FlashAttnFwdSm90INS1_25CollectiveMainloopFwdSm90ILi2EN4cute5tupleIJNS5_1CILi1EEES8_S8_EEENS6_IJNS7_ILi192EEENS7_ILi144EEENS7_ILi96EEEEEELi96ENS_6half_tEfNS_4arch4Sm90ELb0ELb0ELb1ELb1ELb0ELb1ELb0ELb0ELb1ELb0ELb0ELb0EEENS1_21CollectiveEpilogueFwdINS6_IJSA_SC_SB_EEES9_SE_SG_Li384ELb1ELb0ELb0ELb0EEENS1_36VarlenDynamicPersistentTileSchedulerILi192ELi144ELi384ELi32ELb0ELb0ELb1ELb0ELb1ELb1EEEEEEEEEvNT_6ParamsE --------------------------
	.section	.nv.constant0._ZN7cutlass13device_kernelIN5flash11enable_sm90INS1_16FlashAttnFwdSm90INS1_25CollectiveMainloopFwdSm90ILi2EN4cute5tupleIJNS5_1CILi1EEES8_S8_EEENS6_IJNS7_ILi192EEENS7_ILi144EEENS7_ILi96EEEEEELi96ENS_6half_tEfNS_4arch4Sm90ELb0ELb0ELb1ELb1ELb0ELb1ELb0ELb0ELb1ELb0ELb0ELb0EEENS1_21CollectiveEpilogueFwdINS6_IJSA_SC_SB_EEES9_SE_SG_Li384ELb1ELb0ELb0ELb0EEENS1_36VarlenDynamicPersistentTileSchedulerILi192ELi144ELi384ELi32ELb0ELb0ELb1ELb0ELb1ELb1EEEEEEEEEvNT_6ParamsE,"a",@progbits
	.sectionflags	@""
	.align	4
.nv.constant0._ZN7cutlass13device_kernelIN5flash11enable_sm90INS1_16FlashAttnFwdSm90INS1_25CollectiveMainloopFwdSm90ILi2EN4cute5tupleIJNS5_1CILi1EEES8_S8_EEENS6_IJNS7_ILi192EEENS7_ILi144EEENS7_ILi96EEEEEELi96ENS_6half_tEfNS_4arch4Sm90ELb0ELb0ELb1ELb1ELb0ELb1ELb0ELb0ELb1ELb0ELb0ELb0EEENS1_21CollectiveEpilogueFwdINS6_IJSA_SC_SB_EEES9_SE_SG_Li384ELb1ELb0ELb0ELb0EEENS1_36VarlenDynamicPersistentTileSchedulerILi192ELi144ELi384ELi32ELb0ELb0ELb1ELb0ELb1ELb1EEEEEEEEEvNT_6ParamsE:
	.zero		3200


//--------------------- .nv.constant0._ZN7cutlass13device_kernelIN5flash11enable_sm90INS1_16FlashAttnFwdSm90INS1_25CollectiveMainloopFwdSm90ILi2EN4cute5tupleIJNS5_1CILi1EEES8_S8_EEENS6_IJNS7_ILi192EEENS7_ILi128EEENS7_ILi96EEEEEELi96ENS_6half_tEfNS_4arch4Sm90ELb0ELb1ELb1ELb0ELb0ELb0ELb0ELb0ELb1ELb0ELb0ELb0EEENS1_21CollectiveEpilogueFwdINS6_IJSA_SC_SB_EEES9_SE_SG_Li384ELb0ELb0ELb0ELb0EEENS1_30DynamicPersistentTileSchedulerILi384ELi32ELb0ELb0ELb1EEEEEEEEEvNT_6ParamsE --------------------------
	.section	.nv.constant0._ZN7cutlass13device_kernelIN5flash11enable_sm90INS1_16FlashAttnFwdSm90INS1_25CollectiveMainloopFwdSm90ILi2EN4cute5tupleIJNS5_1CILi1EEES8_S8_EEENS6_IJNS7_ILi192EEENS7_ILi128EEENS7_ILi96EEEEEELi96ENS_6half_tEfNS_4arch4Sm90ELb0ELb1ELb1ELb0ELb0ELb0ELb0ELb0ELb1ELb0ELb0ELb0EEENS1_21CollectiveEpilogueFwdINS6_IJSA_SC_SB_EEES9_SE_SG_Li384ELb0ELb0ELb0ELb0EEENS1_30DynamicPersistentTileSchedulerILi384ELi32ELb0ELb0ELb1EEEEEEEEEvNT_6ParamsE,"a",@progbits
	.sectionflags	@""
	.align	4
.nv.constant0._ZN7cutlass13device_kernelIN5flash11enable_sm90INS1_16FlashAttnFwdSm90INS1_25CollectiveMainloopFwdSm90ILi2EN4cute5tupleIJNS5_1CILi1EEES8_S8_EEENS6_IJNS7_ILi192EEENS7_ILi128EEENS7_ILi96EEEEEELi96ENS_6half_tEfNS_4arch4Sm90ELb0ELb1ELb1ELb0ELb0ELb0ELb0ELb0ELb1ELb0ELb0ELb0EEENS1_21CollectiveEpilogueFwdINS6_IJSA_SC_SB_EEES9_SE_SG_Li384ELb0ELb0ELb0ELb0EEENS1_30DynamicPersistentTileSchedulerILi384ELi32ELb0ELb0ELb1EEEEEEEEEvNT_6ParamsE:
	.zero		3584


//--------------------- .nv.constant0._ZN7cutlass13device_kernelIN5flash11enable_sm90INS1_16FlashAttnFwdSm90INS1_25CollectiveMainloopFwdSm90ILi2EN4cute5tupleIJNS5_1CILi1EEES8_S8_EEENS6_IJNS7_ILi192EEENS7_ILi128EEENS7_ILi96EEEEEELi96ENS_6half_tEfNS_4arch4Sm90ELb0ELb1ELb1ELb1ELb0ELb0ELb0ELb0ELb1ELb0ELb0ELb0EEENS1_21CollectiveEpilogueFwdINS6_IJSA_SC_SB_EEES9_SE_SG_Li384ELb1ELb0ELb0ELb0EEENS1_36VarlenDynamicPersistentTileSchedulerILi192ELi128ELi384ELi32ELb0ELb0ELb1ELb1ELb0ELb1EEEEEEEEEvNT_6ParamsE --------------------------
	.section	.nv.constant0._ZN7cutlass13device_kernelIN5flash11enable_sm90INS1_16FlashAttnFwdSm90INS1_25CollectiveMainloopFwdSm90ILi2EN4cute5tupleIJNS5_1CILi1EEES8_S8_EEENS6_IJNS7_ILi192EEENS7_ILi128EEENS7_ILi96EEEEEELi96ENS_6half_tEfNS_4arch4Sm90ELb0ELb1ELb1ELb1ELb0ELb0ELb0ELb0ELb1ELb0ELb0ELb0EEENS1_21CollectiveEpilogueFwdINS6_IJSA_SC_SB_EEES9_SE_SG_Li384ELb1ELb0ELb0ELb0EEENS1_36VarlenDynamicPersistentTileSchedulerILi192ELi128ELi384ELi32ELb0ELb0ELb1ELb1ELb0ELb1EEEEEEEEEvNT_6ParamsE,"a",@progbits
	.sectionflags	@""
	.align	4
.nv.constant0._ZN7cutlass13device_kernelIN5flash11enable_sm90INS1_16FlashAttnFwdSm90INS1_25CollectiveMainloopFwdSm90ILi2EN4cute5tupleIJNS5_1CILi1EEES8_S8_EEENS6_IJNS7_ILi192EEENS7_ILi128EEENS7_ILi96EEEEEELi96ENS_6half_tEfNS_4arch4Sm90ELb0ELb1ELb1ELb1ELb0ELb0ELb0ELb0ELb1ELb0ELb0ELb0EEENS1_21CollectiveEpilogueFwdINS6_IJSA_SC_SB_EEES9_SE_SG_Li384ELb1ELb0ELb0ELb0EEENS1_36VarlenDynamicPersistentTileSchedulerILi192ELi128ELi384ELi32ELb0ELb0ELb1ELb1ELb0ELb1EEEEEEEEEvNT_6ParamsE:
	.zero		3200


//--------------------- .nv.constant0._ZN7cutlass13device_kernelIN5flash11enable_sm90INS1_16FlashAttnFwdSm90INS1_25CollectiveMainloopFwdSm90ILi2EN4cute5tupleIJNS5_1CILi1EEES8_S8_EEENS6_IJNS7_ILi192EEENS7_ILi128EEENS7_ILi96EEEEEELi96ENS_6half_tEfNS_4arch4Sm90ELb0ELb1ELb1ELb1ELb0ELb1ELb0ELb0ELb1ELb0ELb0ELb0EEENS1_21CollectiveEpilogueFwdINS6_IJSA_SC_SB_EEES9_SE_SG_Li384ELb1ELb0ELb0ELb0EEENS1_36VarlenDynamicPersistentTileSchedulerILi192ELi128ELi384ELi32ELb0ELb0ELb1ELb1ELb0ELb1EEEEEEEEEvNT_6ParamsE --------------------------
	.section	.nv.constant0._ZN7cutlass13device_kernelIN5flash11enable_sm90INS1_16FlashAttnFwdSm90INS1_25CollectiveMainloopFwdSm90ILi2EN4cute5tupleIJNS5_1CILi1EEES8_S8_EEENS6_IJNS7_ILi192EEENS7_ILi128EEENS7_ILi96EEEEEELi96ENS_6half_tEfNS_4arch4Sm90ELb0ELb1ELb1ELb1ELb0ELb1ELb0ELb0ELb1ELb0ELb0ELb0EEENS1_21CollectiveEpilogueFwdINS6_IJSA_SC_SB_EEES9_SE_SG_Li384ELb1ELb0ELb0ELb0EEENS1_36VarlenDynamicPersistentTileSchedulerILi192ELi128ELi384ELi32ELb0ELb0ELb1ELb1ELb0ELb1EEEEEEEEEvNT_6ParamsE,"a",@progbits
	.sectionflags	@""
	.align	4
.nv.constant0._ZN7cutlass13device_kernelIN5flash11enable_sm90INS1_16FlashAttnFwdSm90INS1_25CollectiveMainloopFwdSm90ILi2EN4cute5tupleIJNS5_1CILi1EEES8_S8_EEENS6_IJNS7_ILi192EEENS7_ILi128EEENS7_ILi96EEEEEELi96ENS_6half_tEfNS_4arch4Sm90ELb0ELb1ELb1ELb1ELb0ELb1ELb0ELb0ELb1ELb0ELb0ELb0EEENS1_21CollectiveEpilogueFwdINS6_IJSA_SC_SB_EEES9_SE_SG_Li384ELb1ELb0ELb0ELb0EEENS1_36VarlenDynamicPersistentTileSchedulerILi192ELi128ELi384ELi32ELb0ELb0ELb1ELb1ELb0ELb1EEEEEEEEEvNT_6ParamsE:
	.zero		3200


//--------------------- .nv.constant0._ZN7cutlass13device_kernelIN5flash11enable_sm90INS1_16FlashAttnFwdSm90INS1_25CollectiveMainloopFwdSm90ILi2EN4cute5tupleIJNS5_1CILi1EEES8_S8_EEENS6_IJNS7_ILi192EEENS7_ILi144EEENS7_ILi96EEEEEELi96ENS_6half_tEfNS_4arch4Sm90ELb1ELb0ELb1ELb0ELb0ELb0ELb0ELb0ELb1ELb0ELb0ELb0EEENS1_21CollectiveEpilogueFwdINS6_IJSA_SC_SB_EEES9_SE_SG_Li384ELb0ELb0ELb0ELb0EEENS1_30DynamicPersistentTileSchedulerILi384ELi32ELb0ELb0ELb1EEEEEEEEEvNT_6ParamsE --------------------------
	.section	.nv.constant0._ZN7cutlass13device_kernelIN5flash11enable_sm90INS1_16FlashAttnFwdSm90INS1_25CollectiveMainloopFwdSm90ILi2EN4cute5tupleIJNS5_1CILi1EEES8_S8_EEENS6_IJNS7_ILi192EEENS7_ILi144EEENS7_ILi96EEEEEELi96ENS_6half_tEfNS_4arch4Sm90ELb1ELb0ELb1ELb0ELb0ELb0ELb0ELb0ELb1ELb0ELb0ELb0EEENS1_21CollectiveEpilogueFwdINS6_IJSA_SC_SB_EEES9_SE_SG_Li384ELb0ELb0ELb0ELb0EEENS1_30DynamicPersistentTileSchedulerILi384ELi32ELb0ELb0ELb1EEEEEEEEEvNT_6ParamsE,"a",@progbits
	.sectionflags	@""
	.align	4
.nv.constant0._ZN7cutlass13device_kernelIN5flash11enable_sm90INS1_16FlashAttnFwdSm90INS1_25CollectiveMainloopFwdSm90ILi2EN4cute5tupleIJNS5_1CILi1EEES8_S8_EEENS6_IJNS7_ILi192EEENS7_ILi144EEENS7_ILi96EEEEEELi96ENS_6half_tEfNS_4arch4Sm90ELb1ELb0ELb1ELb0ELb0ELb0ELb0ELb0ELb1ELb0ELb0ELb0EEENS1_21CollectiveEpilogueFwdINS6_IJSA_SC_SB_EEES9_SE_SG_Li384ELb0ELb0ELb0ELb0EEENS1_30DynamicPersistentTileSchedulerILi384ELi32ELb0ELb0ELb1EEEEEEEEEvNT_6ParamsE:
	.zero		3584


//--------------------- .nv.constant0._ZN7cutlass13device_kernelIN5flash11enable_sm90INS1_16FlashAttnFwdSm90INS1_25CollectiveMainloopFwdSm90ILi2EN4cute5tupleIJNS5_1CILi1EEES8_S8_EEENS6_IJNS7_ILi192EEENS7_ILi144EEENS7_ILi96EEEEEELi96ENS_6half_tEfNS_4arch4Sm90ELb1ELb0ELb1ELb1ELb0ELb0ELb0ELb0ELb1ELb0ELb0ELb0EEENS1_21CollectiveEpilogueFwdINS6_IJSA_SC_SB_EEES9_SE_SG_Li384ELb1ELb0ELb0ELb0EEENS1_36VarlenDynamicPersistentTileSchedulerILi192ELi144ELi384ELi32ELb0ELb0ELb1ELb1ELb1ELb1EEEEEEEEEvNT_6ParamsE --------------------------
	.section	.nv.constant0._ZN7cutlass13device_kernelIN5flash11enable_sm90INS1_16FlashAttnFwdSm90INS1_25CollectiveMainloopFwdSm90ILi2EN4cute5tupleIJNS5_1CILi1EEES8_S8_EEENS6_IJNS7_ILi192EEENS7_ILi144EEENS7_ILi96EEEEEELi96ENS_6half_tEfNS_4arch4Sm90ELb1ELb0ELb1ELb1ELb0ELb0ELb0ELb0ELb1ELb0ELb0ELb0EEENS1_21CollectiveEpilogueFwdINS6_IJSA_SC_SB_EEES9_SE_SG_Li384ELb1ELb0ELb0ELb0EEENS1_36VarlenDynamicPersistentTileSchedulerILi192ELi144ELi384ELi32ELb0ELb0ELb1ELb1ELb1ELb1EEEEEEEEEvNT_6ParamsE,"a",@progbits
	.sectionflags	@""
	.align	4
.nv.constant0._ZN7cutlass13device_kernelIN5flash11enable_sm90INS1_16FlashAttnFwdSm90INS1_25CollectiveMainloopFwdSm90ILi2EN4cute5tupleIJNS5_1CILi1EEES8_S8_EEENS6_IJNS7_ILi192EEENS7_ILi144EEENS7_ILi96EEEEEELi96ENS_6half_tEfNS_4arch4Sm90ELb1ELb0ELb1ELb1ELb0ELb0ELb0ELb0ELb1ELb0ELb0ELb0EEENS1_21CollectiveEpilogueFwdINS6_IJSA_SC_SB_EEES9_SE_SG_Li384ELb1ELb0ELb0ELb0EEENS1_36VarlenDynamicPersistentTileSchedulerILi192ELi144ELi384ELi32ELb0ELb0ELb1ELb1ELb1ELb1EEEEEEEEEvNT_6ParamsE:
	.zero		3200


//--------------------- .nv.constant0._ZN7cutlass13device_kernelIN5flash11enable_sm90INS1_16FlashAttnFwdSm90INS1_25CollectiveMainloopFwdSm90ILi2EN4cute5tupleIJNS5_1CILi1EEES8_S8_EEENS6_IJNS7_ILi192EEENS7_ILi144EEENS7_ILi96EEEEEELi96ENS_6half_tEfNS_4arch4Sm90ELb1ELb0ELb1ELb1ELb0ELb1ELb0ELb0ELb1ELb0ELb0ELb0EEENS1_21CollectiveEpilogueFwdINS6_IJSA_SC_SB_EEES9_SE_SG_Li384ELb1ELb0ELb0ELb0EEENS1_36VarlenDynamicPersistentTileSchedulerILi192ELi144ELi384ELi32ELb0ELb0ELb1ELb1ELb1ELb1EEEEEEEEEvNT_6ParamsE --------------------------
	.section	.nv.constant0._ZN7cutlass13device_kernelIN5flash11enable_sm90INS1_16FlashAttnFwdSm90INS1_25CollectiveMainloopFwdSm90ILi2EN4cute5tupleIJNS5_1CILi1EEES8_S8_EEENS6_IJNS7_ILi192EEENS7_ILi144EEENS7_ILi96EEEEEELi96ENS_6half_tEfNS_4arch4Sm90ELb1ELb0ELb1ELb1ELb0ELb1ELb0ELb0ELb1ELb0ELb0ELb0EEENS1_21CollectiveEpilogueFwdINS6_IJSA_SC_SB_EEES9_SE_SG_Li384ELb1ELb0ELb0ELb0EEENS1_36VarlenDynamicPersistentTileSchedulerILi192ELi144ELi384ELi32ELb0ELb0ELb1ELb1ELb1ELb1EEEEEEEEEvNT_6ParamsE,"a",@progbits
	.sectionflags	@""
	.align	4
.nv.constant0._ZN7cutlass13device_kernelIN5flash11enable_sm90INS1_16FlashAttnFwdSm90INS1_25CollectiveMainloopFwdSm90ILi2EN4cute5tupleIJNS5_1CILi1EEES8_S8_EEENS6_IJNS7_ILi192EEENS7_ILi144EEENS7_ILi96EEEEEELi96ENS_6half_tEfNS_4arch4Sm90ELb1ELb0ELb1ELb1ELb0ELb1ELb0ELb0ELb1ELb0ELb0ELb0EEENS1_21CollectiveEpilogueFwdINS6_IJSA_SC_SB_EEES9_SE_SG_Li384ELb1ELb0ELb0ELb0EEENS1_36VarlenDynamicPersistentTileSchedulerILi192ELi144ELi384ELi32ELb0ELb0ELb1ELb1ELb1ELb1EEEEEEEEEvNT_6ParamsE:
	.zero		3200


//--------------------- .nv.constant0._ZN7cutlass13device_kernelIN5flash11enable_sm90INS1_16FlashAttnFwdSm90INS1_25CollectiveMainloopFwdSm90ILi2EN4cute5tupleIJNS5_1CILi1EEES8_S8_EEENS6_IJNS7_ILi192EEESA_NS7_ILi64EEEEEELi64ENS_6half_tEfNS_4arch4Sm90ELb0ELb0ELb1ELb0ELb0ELb0ELb0ELb0ELb1ELb0ELb0ELb0EEENS1_21CollectiveEpilogueFwdINS6_IJSA_SB_SA_EEES9_SD_SF_Li384ELb0ELb0ELb0ELb0EEENS1_29StaticPersistentTileSchedulerILb0EEEEEEEEEvNT_6ParamsE --------------------------
	.section	.nv.constant0._ZN7cutlass13device_kernelIN5flash11enable_sm90INS1_16FlashAttnFwdSm90INS1_25CollectiveMainloopFwdSm90ILi2EN4cute5tupleIJNS5_1CILi1EEES8_S8_EEENS6_IJNS7_ILi192EEESA_NS7_ILi64EEEEEELi64ENS_6half_tEfNS_4arch4Sm90ELb0ELb0ELb1ELb0ELb0ELb0ELb0ELb0ELb1ELb0ELb0ELb0EEENS1_21CollectiveEpilogueFwdINS6_IJSA_SB_SA_EEES9_SD_SF_Li384ELb0ELb0ELb0ELb0EEENS1_29StaticPersistentTileSchedulerILb0EEEEEEEEEvNT_6ParamsE,"a",@progbits
	.sectionflags	@""
	.align	4
.nv.constant0._ZN7cutlass13device_kernelIN5flash11enable_sm90INS1_16FlashAttnFwdSm90INS1_25CollectiveMainloopFwdSm90ILi2EN4cute5tupleIJNS5_1CILi1EEES8_S8_EEENS6_IJNS7_ILi192EEESA_NS7_ILi64EEEEEELi64ENS_6half_tEfNS_4arch4Sm90ELb0ELb0ELb1ELb0ELb0ELb0ELb0ELb0ELb1ELb0ELb0ELb0EEENS1_21CollectiveEpilogueFwdINS6_IJSA_SB_SA_EEES9_SD_SF_Li384ELb0ELb0ELb0ELb0EEENS1_29StaticPersistentTileSchedulerILb0EEEEEEEEEvNT_6ParamsE:
	.zero		3584


//--------------------- .nv.constant0._ZN7cutlass13device_kernelIN5flash11enable_sm90INS1_16FlashAttnFwdSm90INS1_25CollectiveMainloopFwdSm90ILi2EN4cute5tupleIJNS5_1CILi1EEES8_S8_EEENS6_IJNS7_ILi192EEESA_NS7_ILi64EEEEEELi64ENS_6half_tEfNS_4arch4Sm90ELb0ELb0ELb1ELb1ELb0ELb0ELb0ELb0ELb1ELb0ELb0ELb0EEENS1_21CollectiveEpilogueFwdINS6_IJSA_SB_SA_EEES9_SD_SF_Li384ELb1ELb0ELb0ELb0EEENS1_36VarlenDynamicPersistentTileSchedulerILi192ELi192ELi384ELi32ELb0ELb0ELb1ELb0ELb1ELb1EEEEEEEEEvNT_6ParamsE --------------------------
	.section	.nv.constant0._ZN7cutlass13device_kernelIN5flash11enable_sm90INS1_16FlashAttnFwdSm90INS1_25CollectiveMainloopFwdSm90ILi2EN4cute5tupleIJNS5_1CILi1EEES8_S8_EEENS6_IJNS7_ILi192EEESA_NS7_ILi64EEEEEELi64ENS_6half_tEfNS_4arch4Sm90ELb0ELb0ELb1ELb1ELb0ELb0ELb0ELb0ELb1ELb0ELb0ELb0EEENS1_21CollectiveEpilogueFwdINS6_IJSA_SB_SA_EEES9_SD_SF_Li384ELb1ELb0ELb0ELb0EEENS1_36VarlenDynamicPersistentTileSchedulerILi192ELi192ELi384ELi32ELb0ELb0ELb1ELb0ELb1ELb1EEEEEEEEEvNT_6ParamsE,"a",@progbits
	.sectionflags	@""
	.align	4
.nv.constant0._ZN7cutlass13device_kernelIN5flash11enable_sm90INS1_16FlashAttnFwdSm90INS1_25CollectiveMainloopFwdSm90ILi2EN4cute5tupleIJNS5_1CILi1EEES8_S8_EEENS6_IJNS7_ILi192EEESA_NS7_ILi64EEEEEELi64ENS_6half_tEfNS_4arch4Sm90ELb0ELb0ELb1ELb1ELb0ELb0ELb0ELb0ELb1ELb0ELb0ELb0EEENS1_21CollectiveEpilogueFwdINS6_IJSA_SB_SA_EEES9_SD_SF_Li384ELb1ELb0ELb0ELb0EEENS1_36VarlenDynamicPersistentTileSchedulerILi192ELi192ELi384ELi32ELb0ELb0ELb1ELb0ELb1ELb1EEEEEEEEEvNT_6ParamsE:
	.zero		3200


//--------------------- .nv.constant0._ZN7cutlass13device_kernelIN5flash11enable_sm90INS1_16FlashAttnFwdSm90INS1_25CollectiveMainloopFwdSm90ILi2EN4cute5tupleIJNS5_1CILi1EEES8_S8_EEENS6_IJNS7_ILi192EEESA_NS7_ILi64EEEEEELi64ENS_6half_tEfNS_4arch4Sm90ELb0ELb0ELb1ELb1ELb0ELb1ELb0ELb0ELb1ELb0ELb0ELb0EEENS1_21CollectiveEpilogueFwdINS6_IJSA_SB_SA_EEES9_SD_SF_Li384ELb1ELb0ELb0ELb0EEENS1_36VarlenDynamicPersistentTileSchedulerILi192ELi192ELi384ELi32ELb0ELb0ELb1ELb0ELb1ELb1EEEEEEEEEvNT_6ParamsE --------------------------
	.section	.nv.constant0._ZN7cutlass13device_kernelIN5flash11enable_sm90INS1_16FlashAttnFwdSm90INS1_25CollectiveMainloopFwdSm90ILi2EN4cute5tupleIJNS5_1CILi1EEES8_S8_EEENS6_IJNS7_ILi192EEESA_NS7_ILi64EEEEEELi64ENS_6half_tEfNS_4arch4Sm90ELb0ELb0ELb1ELb1ELb0ELb1ELb0ELb0ELb1ELb0ELb0ELb0EEENS1_21CollectiveEpilogueFwdINS6_IJSA_SB_SA_EEES9_SD_SF_Li384ELb1ELb0ELb0ELb0EEENS1_36VarlenDynamicPersistentTileSchedulerILi192ELi192ELi384ELi32ELb0ELb0ELb1ELb0ELb1ELb1EEEEEEEEEvNT_6ParamsE,"a",@progbits
	.sectionflags	@""
	.align	4
.nv.constant0._ZN7cutlass13device_kernelIN5flash11enable_sm90INS1_16FlashAttnFwdSm90INS1_25CollectiveMainloopFwdSm90ILi2EN4cute5tupleIJNS5_1CILi1EEES8_S8_EEENS6_IJNS7_ILi192EEESA_NS7_ILi64EEEEEELi64ENS_6half_tEfNS_4arch4Sm90ELb0ELb0ELb1ELb1ELb0ELb1ELb0ELb0ELb1ELb0ELb0ELb0EEENS1_21CollectiveEpilogueFwdINS6_IJSA_SB_SA_EEES9_SD_SF_Li384ELb1ELb0ELb0ELb0EEENS1_36VarlenDynamicPersistentTileSchedulerILi192ELi192ELi384ELi32ELb0ELb0ELb1ELb0ELb1ELb1EEEEEEEEEvNT_6ParamsE:
	.zero		3200


//--------------------- .nv.constant0._ZN7cutlass13device_kernelIN5flash11enable_sm90INS1_16FlashAttnFwdSm90INS1_25CollectiveMainloopFwdSm90ILi2EN4cute5tupleIJNS5_1CILi1EEES8_S8_EEENS6_IJNS7_ILi192EEENS7_ILi128EEENS7_ILi64EEEEEELi64ENS_6half_tEfNS_4arch4Sm90ELb0ELb1ELb1ELb0ELb0ELb0ELb0ELb1ELb1ELb0ELb0ELb0EEENS1_21CollectiveEpilogueFwdINS6_IJSA_SC_SB_EEES9_SE_SG_Li384ELb0ELb0ELb0ELb0EEENS1_30DynamicPersistentTileSchedulerILi384ELi32ELb0ELb0ELb1EEEEEEEEEvNT_6ParamsE --------------------------
	.section	.nv.constant0._ZN7cutlass13device_kernelIN5flash11enable_sm90INS1_16FlashAttnFwdSm90INS1_25CollectiveMainloopFwdSm90ILi2EN4cute5tupleIJNS5_1CILi1EEES8_S8_EEENS6_IJNS7_ILi192EEENS7_ILi128EEENS7_ILi64EEEEEELi64ENS_6half_tEfNS_4arch4Sm90ELb0ELb1ELb1ELb0ELb0ELb0ELb0ELb1ELb1ELb0ELb0ELb0EEENS1_21CollectiveEpilogueFwdINS6_IJSA_SC_SB_EEES9_SE_SG_Li384ELb0ELb0ELb0ELb0EEENS1_30DynamicPersistentTileSchedulerILi384ELi32ELb0ELb0ELb1EEEEEEEEEvNT_6ParamsE,"a",@progbits
	.sectionflags	@""
	.align	4
.nv.constant0._ZN7cutlass13device_kernelIN5flash11enable_sm90INS1_16FlashAttnFwdSm90INS1_25CollectiveMainloopFwdSm90ILi2EN4cute5tupleIJNS5_1CILi1EEES8_S8_EEENS6_IJNS7_ILi192EEENS7_ILi128EEENS7_ILi64EEEEEELi64ENS_6half_tEfNS_4arch4Sm90ELb0ELb1ELb1ELb0ELb0ELb0ELb0ELb1ELb1ELb0ELb0ELb0EEENS1_21CollectiveEpilogueFwdINS6_IJSA_SC_SB_EEES9_SE_SG_Li384ELb0ELb0ELb0ELb0EEENS1_30DynamicPersistentTileSchedulerILi384ELi32ELb0ELb0ELb1EEEEEEEEEvNT_6ParamsE:
	.zero		3584


//--------------------- .nv.constant0._ZN7cutlass13device_kernelIN5flash11enable_sm90INS1_16FlashAttnFwdSm90INS1_25CollectiveMainloopFwdSm90ILi2EN4cute5tupleIJNS5_1CILi1EEES8_S8_EEENS6_IJNS7_ILi192EEENS7_ILi128EEENS7_ILi64EEEEEELi64ENS_6half_tEfNS_4arch4Sm90ELb0ELb1ELb1ELb1ELb0ELb0ELb0ELb1ELb1ELb0ELb0ELb0EEENS1_21CollectiveEpilogueFwdINS6_IJSA_SC_SB_EEES9_SE_SG_Li384ELb1ELb0ELb0ELb0EEENS1_36VarlenDynamicPersistentTileSchedulerILi192ELi128ELi384ELi32ELb0ELb0ELb1ELb1ELb0ELb1EEEEEEEEEvNT_6ParamsE --------------------------
	.section	.nv.constant0._ZN7cutlass13device_kernelIN5flash11enable_sm90INS1_16FlashAttnFwdSm90INS1_25CollectiveMainloopFwdSm90ILi2EN4cute5tupleIJNS5_1CILi1EEES8_S8_EEENS6_IJNS7_ILi192EEENS7_ILi128EEENS7_ILi64EEEEEELi64ENS_6half_tEfNS_4arch4Sm90ELb0ELb1ELb1ELb1ELb0ELb0ELb0ELb1ELb1ELb0ELb0ELb0EEENS1_21CollectiveEpilogueFwdINS6_IJSA_SC_SB_EEES9_SE_SG_Li384ELb1ELb0ELb0ELb0EEENS1_36VarlenDynamicPersistentTileSchedulerILi192ELi128ELi384ELi32ELb0ELb0ELb1ELb1ELb0ELb1EEEEEEEEEvNT_6ParamsE,"a",@progbits
	.sectionflags	@""
	.align	4
.nv.constant0._ZN7cutlass13device_kernelIN5flash11enable_sm90INS1_16FlashAttnFwdSm90INS1_25CollectiveMainloopFwdSm90ILi2EN4cute5tupleIJNS5_1CILi1EEES8_S8_EEENS6_IJNS7_ILi192EEENS7_ILi128EEENS7_ILi64EEEEEELi64ENS_6half_tEfNS_4arch4Sm90ELb0ELb1ELb1ELb1ELb0ELb0ELb0ELb1ELb1ELb0ELb0ELb0EEENS1_21CollectiveEpilogueFwdINS6_IJSA_SC_SB_EEES9_SE_SG_Li384ELb1ELb0ELb0ELb0EEENS1_36VarlenDynamicPersistentTileSchedulerILi192ELi128ELi384ELi32ELb0ELb0ELb1ELb1ELb0ELb1EEEEEEEEEvNT_6ParamsE:
	.zero		3200


//--------------------- .nv.constant0._ZN7cutlass13device_kernelIN5flash11enable_sm90INS1_16FlashAttnFwdSm90INS1_25CollectiveMainloopFwdSm90ILi2EN4cute5tupleIJNS5_1CILi1EEES8_S8_EEENS6_IJNS7_ILi192EEENS7_ILi128EEENS7_ILi64EEEEEELi64ENS_6half_tEfNS_4arch4Sm90ELb0ELb1ELb1ELb1ELb0ELb1ELb0ELb1ELb1ELb0ELb0ELb0EEENS1_21CollectiveEpilogueFwdINS6_IJSA_SC_SB_EEES9_SE_SG_Li384ELb1ELb0ELb0ELb0EEENS1_36VarlenDynamicPersistentTileSchedulerILi192ELi128ELi384ELi32ELb0ELb0ELb1ELb1ELb0ELb1EEEEEEEEEvNT_6ParamsE --------------------------
	.section	.nv.constant0._ZN7cutlass13device_kernelIN5flash11enable_sm90INS1_16FlashAttnFwdSm90INS1_25CollectiveMainloopFwdSm90ILi2EN4cute5tupleIJNS5_1CILi1EEES8_S8_EEENS6_IJNS7_ILi192EEENS7_ILi128EEENS7_ILi64EEEEEELi64ENS_6half_tEfNS_4arch4Sm90ELb0ELb1ELb1ELb1ELb0ELb1ELb0ELb1ELb1ELb0ELb0ELb0EEENS1_21CollectiveEpilogueFwdINS6_IJSA_SC_SB_EEES9_SE_SG_Li384ELb1ELb0ELb0ELb0EEENS1_36VarlenDynamicPersistentTileSchedulerILi192ELi128ELi384ELi32ELb0ELb0ELb1ELb1ELb0ELb1EEEEEEEEEvNT_6ParamsE,"a",@progbits
	.sectionflags	@""
	.align	4
.nv.constant0._ZN7cutlass13device_kernelIN5flash11enable_sm90INS1_16FlashAttnFwdSm90INS1_25CollectiveMainloopFwdSm90ILi2EN4cute5tupleIJNS5_1CILi1EEES8_S8_EEENS6_IJNS7_ILi192EEENS7_ILi128EEENS7_ILi64EEEEEELi64ENS_6half_tEfNS_4arch4Sm90ELb0ELb1ELb1ELb1ELb0ELb1ELb0ELb1ELb1ELb0ELb0ELb0EEENS1_21CollectiveEpilogueFwdINS6_IJSA_SC_SB_EEES9_SE_SG_Li384ELb1ELb0ELb0ELb0EEENS1_36VarlenDynamicPersistentTileSchedulerILi192ELi128ELi384ELi32ELb0ELb0ELb1ELb1ELb0ELb1EEEEEEEEEvNT_6ParamsE:
	.zero		3200


//--------------------- .nv.constant0._ZN7cutlass13device_kernelIN5flash11enable_sm90INS1_16FlashAttnFwdSm90INS1_25CollectiveMainloopFwdSm90ILi2EN4cute5tupleIJNS5_1CILi1EEES8_S8_EEENS6_IJNS7_ILi192EEENS7_ILi128EEENS7_ILi64EEEEEELi64ENS_6half_tEfNS_4arch4Sm90ELb1ELb0ELb1ELb0ELb0ELb0ELb0ELb1ELb1ELb0ELb0ELb0EEENS1_21CollectiveEpilogueFwdINS6_IJSA_SC_SB_EEES9_SE_SG_Li384ELb0ELb0ELb0ELb0EEENS1_30DynamicPersistentTileSchedulerILi384ELi32ELb0ELb0ELb1EEEEEEEEEvNT_6ParamsE --------------------------
	.section	.nv.constant0._ZN7cutlass13device_kernelIN5flash11enable_sm90INS1_16FlashAttnFwdSm90INS1_25CollectiveMainloopFwdSm90ILi2EN4cute5tupleIJNS5_1CILi1EEES8_S8_EEENS6_IJNS7_ILi192EEENS7_ILi128EEENS7_ILi64EEEEEELi64ENS_6half_tEfNS_4arch4Sm90ELb1ELb0ELb1ELb0ELb0ELb0ELb0ELb1ELb1ELb0ELb0ELb0EEENS1_21CollectiveEpilogueFwdINS6_IJSA_SC_SB_EEES9_SE_SG_Li384ELb0ELb0ELb0ELb0EEENS1_30DynamicPersistentTileSchedulerILi384ELi32ELb0ELb0ELb1EEEEEEEEEvNT_6ParamsE,"a",@progbits
	.sectionflags	@""
	.align	4
.nv.constant0._ZN7cutlass13device_kernelIN5flash11enable_sm90INS1_16FlashAttnFwdSm90INS1_25CollectiveMainloopFwdSm90ILi2EN4cute5tupleIJNS5_1CILi1EEES8_S8_EEENS6_IJNS7_ILi192EEENS7_ILi128EEENS7_ILi64EEEEEELi64ENS_6half_tEfNS_4arch4Sm90ELb1ELb0ELb1ELb0ELb0ELb0ELb0ELb1ELb1ELb0ELb0ELb0EEENS1_21CollectiveEpilogueFwdINS6_IJSA_SC_SB_EEES9_SE_SG_Li384ELb0ELb0ELb0ELb0EEENS1_30DynamicPersistentTileSchedulerILi384ELi32ELb0ELb0ELb1EEEEEEEEEvNT_6ParamsE:
	.zero		3584


//--------------------- .nv.constant0._ZN7cutlass13device_kernelIN5flash11enable_sm90INS1_16FlashAttnFwdSm90INS1_25CollectiveMainloopFwdSm90ILi2EN4cute5tupleIJNS5_1CILi1EEES8_S8_EEENS6_IJNS7_ILi192EEENS7_ILi128EEENS7_ILi64EEEEEELi64ENS_6half_tEfNS_4arch4Sm90ELb1ELb0ELb1ELb1ELb0ELb0ELb0ELb1ELb1ELb0ELb0ELb0EEENS1_21CollectiveEpilogueFwdINS6_IJSA_SC_SB_EEES9_SE_SG_Li384ELb1ELb0ELb0ELb0EEENS1_36VarlenDynamicPersistentTileSchedulerILi192ELi128ELi384ELi32ELb0ELb0ELb1ELb1ELb1ELb1EEEEEEEEEvNT_6ParamsE --------------------------
	.section	.nv.constant0._ZN7cutlass13device_kernelIN5flash11enable_sm90INS1_16FlashAttnFwdSm90INS1_25CollectiveMainloopFwdSm90ILi2EN4cute5tupleIJNS5_1CILi1EEES8_S8_EEENS6_IJNS7_ILi192EEENS7_ILi128EEENS7_ILi64EEEEEELi64ENS_6half_tEfNS_4arch4Sm90ELb1ELb0ELb1ELb1ELb0ELb0ELb0ELb1ELb1ELb0ELb0ELb0EEENS1_21CollectiveEpilogueFwdINS6_IJSA_SC_SB_EEES9_SE_SG_Li384ELb1ELb0ELb0ELb0EEENS1_36VarlenDynamicPersistentTileSchedulerILi192ELi128ELi384ELi32ELb0ELb0ELb1ELb1ELb1ELb1EEEEEEEEEvNT_6ParamsE,"a",@progbits
	.sectionflags	@""
	.align	4
.nv.constant0._ZN7cutlass13device_kernelIN5flash11enable_sm90INS1_16FlashAttnFwdSm90INS1_25CollectiveMainloopFwdSm90ILi2EN4cute5tupleIJNS5_1CILi1EEES8_S8_EEENS6_IJNS7_ILi192EEENS7_ILi128EEENS7_ILi64EEEEEELi64ENS_6half_tEfNS_4arch4Sm90ELb1ELb0ELb1ELb1ELb0ELb0ELb0ELb1ELb1ELb0ELb0ELb0EEENS1_21CollectiveEpilogueFwdINS6_IJSA_SC_SB_EEES9_SE_SG_Li384ELb1ELb0ELb0ELb0EEENS1_36VarlenDynamicPersistentTileSchedulerILi192ELi128ELi384ELi32ELb0ELb0ELb1ELb1ELb1ELb1EEEEEEEEEvNT_6ParamsE:
	.zero		3200


//--------------------- .nv.constant0._ZN7cutlass13device_kernelIN5flash11enable_sm90INS1_16FlashAttnFwdSm90INS1_25CollectiveMainloopFwdSm90ILi2EN4cute5tupleIJNS5_1CILi1EEES8_S8_EEENS6_IJNS7_ILi192EEENS7_ILi128EEENS7_ILi64EEEEEELi64ENS_6half_tEfNS_4arch4Sm90ELb1ELb0ELb1ELb1ELb0ELb1ELb0ELb1ELb1ELb0ELb0ELb0EEENS1_21CollectiveEpilogueFwdINS6_IJSA_SC_SB_EEES9_SE_SG_Li384ELb1ELb0ELb0ELb0EEENS1_36VarlenDynamicPersistentTileSchedulerILi192ELi128ELi384ELi32ELb0ELb0ELb1ELb1ELb1ELb1EEEEEEEEEvNT_6ParamsE --------------------------
	.section	.nv.constant0._ZN7cutlass13device_kernelIN5flash11enable_sm90INS1_16FlashAttnFwdSm90INS1_25CollectiveMainloopFwdSm90ILi2EN4cute5tupleIJNS5_1CILi1EEES8_S8_EEENS6_IJNS7_ILi192EEENS7_ILi128EEENS7_ILi64EEEEEELi64ENS_6half_tEfNS_4arch4Sm90ELb1ELb0ELb1ELb1ELb0ELb1ELb0ELb1ELb1ELb0ELb0ELb0EEENS1_21CollectiveEpilogueFwdINS6_IJSA_SC_SB_EEES9_SE_SG_Li384ELb1ELb0ELb0ELb0EEENS1_36VarlenDynamicPersistentTileSchedulerILi192ELi128ELi384ELi32ELb0ELb0ELb1ELb1ELb1ELb1EEEEEEEEEvNT_6ParamsE,"a",@progbits
	.sectionflags	@""
	.align	4
.nv.constant0._ZN7cutlass13device_kernelIN5flash11enable_sm90INS1_16FlashAttnFwdSm90INS1_25CollectiveMainloopFwdSm90ILi2EN4cute5tupleIJNS5_1CILi1EEES8_S8_EEENS6_IJNS7_ILi192EEENS7_ILi128EEENS7_ILi64EEEEEELi64ENS_6half_tEfNS_4arch4Sm90ELb1ELb0ELb1ELb1ELb0ELb1ELb0ELb1ELb1ELb0ELb0ELb0EEENS1_21CollectiveEpilogueFwdINS6_IJSA_SC_SB_EEES9_SE_SG_Li384ELb1ELb0ELb0ELb0EEENS1_36VarlenDynamicPersistentTileSchedulerILi192ELi128ELi384ELi32ELb0ELb0ELb1ELb1ELb1ELb1EEEEEEEEEvNT_6ParamsE:
	.zero		3200


//--------------------- SYMBOLS --------------------------

	.type		.nv.reservedSmem.offset0,@object
	.size		.nv.reservedSmem.offset0,0x4
	.type		__assertfail,@function
